	.target	sm_103a

	.elftype	@"ET_EXEC"


//--------------------- .note.nv.tkinfo           --------------------------
	.section	.note.nv.tkinfo,"",@"SHT_NOTE"
	.sectionflags	@"SHF_NOTE_NV_TKINFO"
	.tkinfo
        /*0018*/ 	.word	0x00000002
        /*0030*/ 	.string	""
        /*0030*/ 	.string	"ptxas"
        /*0030*/ 	.string	"Cuda compilation tools, release 13.0, V13.0.88"
        /*0030*/ 	.string	"Build cuda_13.0.r13.0/compiler.36424714_0"
        /*0030*/ 	.string	"-arch sm_103a -m 64 "



//--------------------- .note.nv.cuinfo           --------------------------
	.section	.note.nv.cuinfo,"",@"SHT_NOTE"
	.sectionflags	@"SHF_NOTE_NV_CUINFO"
        /*0018*/ 	.short	0x0002
        /*001a*/ 	.short	0x0067
        /*001c*/ 	.short	0x0082
	.zero		2


//--------------------- .nv.info                  --------------------------
	.section	.nv.info,"",@"SHT_CUDA_INFO"
	.align	4


	//----- nvinfo : EIATTR_REGCOUNT
	.align		4
        /*0000*/ 	.byte	0x04, 0x2f
        /*0002*/ 	.short	(.L_1 - .L_0)
	.align		4
.L_0:
        /*0004*/ 	.word	index@(_ZN10layer_norm13ln_bwd_kernelINS_13Kernel_traitsIfffffjLj1024ELj1ELj4ELj1ELj16ENS_18Kernel_traits_baseILj1024EfffffjLj128EEEEELb1ELb1ELb1ELb1EEEvNS_9BwdParamsE)
        /*0008*/ 	.word	0x000000ff


	//----- nvinfo : EIATTR_FRAME_SIZE
	.align		4
.L_1:
        /*000c*/ 	.byte	0x04, 0x11
        /*000e*/ 	.short	(.L_3 - .L_2)
	.align		4
.L_2:
        /*0010*/ 	.word	index@(_ZN10layer_norm13ln_bwd_kernelINS_13Kernel_traitsIfffffjLj1024ELj1ELj4ELj1ELj16ENS_18Kernel_traits_baseILj1024EfffffjLj128EEEEELb1ELb1ELb1ELb1EEEvNS_9BwdParamsE)
        /*0014*/ 	.word	0x000000c0


	//----- nvinfo : EIATTR_REGCOUNT
	.align		4
.L_3:
        /*0018*/ 	.byte	0x04, 0x2f
        /*001a*/ 	.short	(.L_5 - .L_4)
	.align		4
.L_4:
        /*001c*/ 	.word	index@(_ZN10layer_norm22ln_bwd_finalize_kernelINS_22Kernel_traits_finalizeILj1024EfffffjLb1ELj1024ELj4ENS_18Kernel_traits_baseILj1024EfffffjLj1024EEEEELb1ELb1EEEvNS_9BwdParamsE)
        /*0020*/ 	.word	0x00000020


	//----- nvinfo : EIATTR_FRAME_SIZE
	.align		4
.L_5:
        /*0024*/ 	.byte	0x04, 0x11
        /*0026*/ 	.short	(.L_7 - .L_6)
	.align		4
.L_6:
        /*0028*/ 	.word	index@(_ZN10layer_norm22ln_bwd_finalize_kernelINS_22Kernel_traits_finalizeILj1024EfffffjLb1ELj1024ELj4ENS_18Kernel_traits_baseILj1024EfffffjLj1024EEEEELb1ELb1EEEvNS_9BwdParamsE)
        /*002c*/ 	.word	0x00000000


	//----- nvinfo : EIATTR_REGCOUNT
	.align		4
.L_7:
        /*0030*/ 	.byte	0x04, 0x2f
        /*0032*/ 	.short	(.L_9 - .L_8)
	.align		4
.L_8:
        /*0034*/ 	.word	index@(_ZN10layer_norm13ln_bwd_kernelINS_13Kernel_traitsIfffffjLj1024ELj1ELj4ELj1ELj16ENS_18Kernel_traits_baseILj1024EfffffjLj128EEEEELb1ELb1ELb1ELb0EEEvNS_9BwdParamsE)
        /*0038*/ 	.word	0x000000ff


	//----- nvinfo : EIATTR_FRAME_SIZE
	.align		4
.L_9:
        /*003c*/ 	.byte	0x04, 0x11
        /*003e*/ 	.short	(.L_11 - .L_10)
	.align		4
.L_10:
        /*0040*/ 	.word	index@(_ZN10layer_norm13ln_bwd_kernelINS_13Kernel_traitsIfffffjLj1024ELj1ELj4ELj1ELj16ENS_18Kernel_traits_baseILj1024EfffffjLj128EEEEELb1ELb1ELb1ELb0EEEvNS_9BwdParamsE)
        /*0044*/ 	.word	0x000000d0


	//----- nvinfo : EIATTR_REGCOUNT
	.align		4
.L_11:
        /*0048*/ 	.byte	0x04, 0x2f
        /*004a*/ 	.short	(.L_13 - .L_12)
	.align		4
.L_12:
        /*004c*/ 	.word	index@(_ZN10layer_norm22ln_bwd_finalize_kernelINS_22Kernel_traits_finalizeILj1024EfffffjLb1ELj1024ELj4ENS_18Kernel_traits_baseILj1024EfffffjLj1024EEEEELb1ELb0EEEvNS_9BwdParamsE)
        /*0050*/ 	.word	0x00000020


	//----- nvinfo : EIATTR_FRAME_SIZE
	.align		4
.L_13:
        /*0054*/ 	.byte	0x04, 0x11
        /*0056*/ 	.short	(.L_15 - .L_14)
	.align		4
.L_14:
        /*0058*/ 	.word	index@(_ZN10layer_norm22ln_bwd_finalize_kernelINS_22Kernel_traits_finalizeILj1024EfffffjLb1ELj1024ELj4ENS_18Kernel_traits_baseILj1024EfffffjLj1024EEEEELb1ELb0EEEvNS_9BwdParamsE)
        /*005c*/ 	.word	0x00000000


	//----- nvinfo : EIATTR_REGCOUNT
	.align		4
.L_15:
        /*0060*/ 	.byte	0x04, 0x2f
        /*0062*/ 	.short	(.L_17 - .L_16)
	.align		4
.L_16:
        /*0064*/ 	.word	index@(_ZN10layer_norm13ln_bwd_kernelINS_13Kernel_traitsIfffffjLj1024ELj1ELj4ELj1ELj16ENS_18Kernel_traits_baseILj1024EfffffjLj128EEEEELb1ELb1ELb0ELb1EEEvNS_9BwdParamsE)
        /*0068*/ 	.word	0x000000ff


	//----- nvinfo : EIATTR_FRAME_SIZE
	.align		4
.L_17:
        /*006c*/ 	.byte	0x04, 0x11
        /*006e*/ 	.short	(.L_19 - .L_18)
	.align		4
.L_18:
        /*0070*/ 	.word	index@(_ZN10layer_norm13ln_bwd_kernelINS_13Kernel_traitsIfffffjLj1024ELj1ELj4ELj1ELj16ENS_18Kernel_traits_baseILj1024EfffffjLj128EEEEELb1ELb1ELb0ELb1EEEvNS_9BwdParamsE)
        /*0074*/ 	.word	0x000001b0


	//----- nvinfo : EIATTR_REGCOUNT
	.align		4
.L_19:
        /*0078*/ 	.byte	0x04, 0x2f
        /*007a*/ 	.short	(.L_21 - .L_20)
	.align		4
.L_20:
        /*007c*/ 	.word	index@(_ZN10layer_norm13ln_bwd_kernelINS_13Kernel_traitsIfffffjLj1024ELj1ELj4ELj1ELj16ENS_18Kernel_traits_baseILj1024EfffffjLj128EEEEELb1ELb1ELb0ELb0EEEvNS_9BwdParamsE)
        /*0080*/ 	.word	0x000000ff


	//----- nvinfo : EIATTR_FRAME_SIZE
	.align		4
.L_21:
        /*0084*/ 	.byte	0x04, 0x11
        /*0086*/ 	.short	(.L_23 - .L_22)
	.align		4
.L_22:
        /*0088*/ 	.word	index@(_ZN10layer_norm13ln_bwd_kernelINS_13Kernel_traitsIfffffjLj1024ELj1ELj4ELj1ELj16ENS_18Kernel_traits_baseILj1024EfffffjLj128EEEEELb1ELb1ELb0ELb0EEEvNS_9BwdParamsE)
        /*008c*/ 	.word	0x00000098


	//----- nvinfo : EIATTR_REGCOUNT
	.align		4
.L_23:
        /*0090*/ 	.byte	0x04, 0x2f
        /*0092*/ 	.short	(.L_25 - .L_24)
	.align		4
.L_24:
        /*0094*/ 	.word	index@(_ZN10layer_norm13ln_bwd_kernelINS_13Kernel_traitsIfffffjLj1024ELj1ELj4ELj1ELj16ENS_18Kernel_traits_baseILj1024EfffffjLj128EEEEELb1ELb0ELb1ELb1EEEvNS_9BwdParamsE)
        /*0098*/ 	.word	0x000000fe


	//----- nvinfo : EIATTR_FRAME_SIZE
	.align		4
.L_25:
        /*009c*/ 	.byte	0x04, 0x11
        /*009e*/ 	.short	(.L_27 - .L_26)
	.align		4
.L_26:
        /*00a0*/ 	.word	index@(_ZN10layer_norm13ln_bwd_kernelINS_13Kernel_traitsIfffffjLj1024ELj1ELj4ELj1ELj16ENS_18Kernel_traits_baseILj1024EfffffjLj128EEEEELb1ELb0ELb1ELb1EEEvNS_9BwdParamsE)
        /*00a4*/ 	.word	0x00000000


	//----- nvinfo : EIATTR_REGCOUNT
	.align		4
.L_27:
        /*00a8*/ 	.byte	0x04, 0x2f
        /*00aa*/ 	.short	(.L_29 - .L_28)
	.align		4
.L_28:
        /*00ac*/ 	.word	index@(_ZN10layer_norm22ln_bwd_finalize_kernelINS_22Kernel_traits_finalizeILj1024EfffffjLb0ELj1024ELj4ENS_18Kernel_traits_baseILj1024EfffffjLj1024EEEEELb0ELb1EEEvNS_9BwdParamsE)
        /*00b0*/ 	.word	0x00000020


	//----- nvinfo : EIATTR_FRAME_SIZE
	.align		4
.L_29:
        /*00b4*/ 	.byte	0x04, 0x11
        /*00b6*/ 	.short	(.L_31 - .L_30)
	.align		4
.L_30:
        /*00b8*/ 	.word	index@(_ZN10layer_norm22ln_bwd_finalize_kernelINS_22Kernel_traits_finalizeILj1024EfffffjLb0ELj1024ELj4ENS_18Kernel_traits_baseILj1024EfffffjLj1024EEEEELb0ELb1EEEvNS_9BwdParamsE)
        /*00bc*/ 	.word	0x00000000


	//----- nvinfo : EIATTR_REGCOUNT
	.align		4
.L_31:
        /*00c0*/ 	.byte	0x04, 0x2f
        /*00c2*/ 	.short	(.L_33 - .L_32)
	.align		4
.L_32:
        /*00c4*/ 	.word	index@(_ZN10layer_norm13ln_bwd_kernelINS_13Kernel_traitsIfffffjLj1024ELj1ELj4ELj1ELj16ENS_18Kernel_traits_baseILj1024EfffffjLj128EEEEELb1ELb0ELb1ELb0EEEvNS_9BwdParamsE)
        /*00c8*/ 	.word	0x000000f4


	//----- nvinfo : EIATTR_FRAME_SIZE
	.align		4
.L_33:
        /*00cc*/ 	.byte	0x04, 0x11
        /*00ce*/ 	.short	(.L_35 - .L_34)
	.align		4
.L_34:
        /*00d0*/ 	.word	index@(_ZN10layer_norm13ln_bwd_kernelINS_13Kernel_traitsIfffffjLj1024ELj1ELj4ELj1ELj16ENS_18Kernel_traits_baseILj1024EfffffjLj128EEEEELb1ELb0ELb1ELb0EEEvNS_9BwdParamsE)
        /*00d4*/ 	.word	0x00000000


	//----- nvinfo : EIATTR_REGCOUNT
	.align		4
.L_35:
        /*00d8*/ 	.byte	0x04, 0x2f
        /*00da*/ 	.short	(.L_37 - .L_36)
	.align		4
.L_36:
        /*00dc*/ 	.word	index@(_ZN10layer_norm22ln_bwd_finalize_kernelINS_22Kernel_traits_finalizeILj1024EfffffjLb0ELj1024ELj4ENS_18Kernel_traits_baseILj1024EfffffjLj1024EEEEELb0ELb0EEEvNS_9BwdParamsE)
        /*00e0*/ 	.word	0x0000003f


	//----- nvinfo : EIATTR_FRAME_SIZE
	.align		4
.L_37:
        /*00e4*/ 	.byte	0x04, 0x11
        /*00e6*/ 	.short	(.L_39 - .L_38)
	.align		4
.L_38:
        /*00e8*/ 	.word	index@(_ZN10layer_norm22ln_bwd_finalize_kernelINS_22Kernel_traits_finalizeILj1024EfffffjLb0ELj1024ELj4ENS_18Kernel_traits_baseILj1024EfffffjLj1024EEEEELb0ELb0EEEvNS_9BwdParamsE)
        /*00ec*/ 	.word	0x00000000


	//----- nvinfo : EIATTR_REGCOUNT
	.align		4
.L_39:
        /*00f0*/ 	.byte	0x04, 0x2f
        /*00f2*/ 	.short	(.L_41 - .L_40)
	.align		4
.L_40:
        /*00f4*/ 	.word	index@(_ZN10layer_norm13ln_bwd_kernelINS_13Kernel_traitsIfffffjLj1024ELj1ELj4ELj1ELj16ENS_18Kernel_traits_baseILj1024EfffffjLj128EEEEELb1ELb0ELb0ELb1EEEvNS_9BwdParamsE)
        /*00f8*/ 	.word	0x000000ff


	//----- nvinfo : EIATTR_FRAME_SIZE
	.align		4
.L_41:
        /*00fc*/ 	.byte	0x04, 0x11
        /*00fe*/ 	.short	(.L_43 - .L_42)
	.align		4
.L_42:
        /*0100*/ 	.word	index@(_ZN10layer_norm13ln_bwd_kernelINS_13Kernel_traitsIfffffjLj1024ELj1ELj4ELj1ELj16ENS_18Kernel_traits_baseILj1024EfffffjLj128EEEEELb1ELb0ELb0ELb1EEEvNS_9BwdParamsE)
        /*0104*/ 	.word	0x00000078


	//----- nvinfo : EIATTR_REGCOUNT
	.align		4
.L_43:
        /*0108*/ 	.byte	0x04, 0x2f
        /*010a*/ 	.short	(.L_45 - .L_44)
	.align		4
.L_44:
        /*010c*/ 	.word	index@(_ZN10layer_norm13ln_bwd_kernelINS_13Kernel_traitsIfffffjLj1024ELj1ELj4ELj1ELj16ENS_18Kernel_traits_baseILj1024EfffffjLj128EEEEELb1ELb0ELb0ELb0EEEvNS_9BwdParamsE)
        /*0110*/ 	.word	0x000000e6


	//----- nvinfo : EIATTR_FRAME_SIZE
	.align		4
.L_45:
        /*0114*/ 	.byte	0x04, 0x11
        /*0116*/ 	.short	(.L_47 - .L_46)
	.align		4
.L_46:
        /*0118*/ 	.word	index@(_ZN10layer_norm13ln_bwd_kernelINS_13Kernel_traitsIfffffjLj1024ELj1ELj4ELj1ELj16ENS_18Kernel_traits_baseILj1024EfffffjLj128EEEEELb1ELb0ELb0ELb0EEEvNS_9BwdParamsE)
        /*011c*/ 	.word	0x00000000


	//----- nvinfo : EIATTR_REGCOUNT
	.align		4
.L_47:
        /*0120*/ 	.byte	0x04, 0x2f
        /*0122*/ 	.short	(.L_49 - .L_48)
	.align		4
.L_48:
        /*0124*/ 	.word	index@(_ZN10layer_norm13ln_bwd_kernelINS_13Kernel_traitsIfffffjLj1024ELj1ELj4ELj1ELj16ENS_18Kernel_traits_baseILj1024EfffffjLj128EEEEELb0ELb1ELb1ELb1EEEvNS_9BwdParamsE)
        /*0128*/ 	.word	0x000000ff


	//----- nvinfo : EIATTR_FRAME_SIZE
	.align		4
.L_49:
        /*012c*/ 	.byte	0x04, 0x11
        /*012e*/ 	.short	(.L_51 - .L_50)
	.align		4
.L_50:
        /*0130*/ 	.word	index@(_ZN10layer_norm13ln_bwd_kernelINS_13Kernel_traitsIfffffjLj1024ELj1ELj4ELj1ELj16ENS_18Kernel_traits_baseILj1024EfffffjLj128EEEEELb0ELb1ELb1ELb1EEEvNS_9BwdParamsE)
        /*0134*/ 	.word	0x00000088


	//----- nvinfo : EIATTR_REGCOUNT
	.align		4
.L_51:
        /*0138*/ 	.byte	0x04, 0x2f
        /*013a*/ 	.short	(.L_53 - .L_52)
	.align		4
.L_52:
        /*013c*/ 	.word	index@(_ZN10layer_norm13ln_bwd_kernelINS_13Kernel_traitsIfffffjLj1024ELj1ELj4ELj1ELj16ENS_18Kernel_traits_baseILj1024EfffffjLj128EEEEELb0ELb1ELb1ELb0EEEvNS_9BwdParamsE)
        /*0140*/ 	.word	0x000000ff


	//----- nvinfo : EIATTR_FRAME_SIZE
	.align		4
.L_53:
        /*0144*/ 	.byte	0x04, 0x11
        /*0146*/ 	.short	(.L_55 - .L_54)
	.align		4
.L_54:
        /*0148*/ 	.word	index@(_ZN10layer_norm13ln_bwd_kernelINS_13Kernel_traitsIfffffjLj1024ELj1ELj4ELj1ELj16ENS_18Kernel_traits_baseILj1024EfffffjLj128EEEEELb0ELb1ELb1ELb0EEEvNS_9BwdParamsE)
        /*014c*/ 	.word	0x000000a0


	//----- nvinfo : EIATTR_REGCOUNT
	.align		4
.L_55:
        /*0150*/ 	.byte	0x04, 0x2f
        /*0152*/ 	.short	(.L_57 - .L_56)
	.align		4
.L_56:
        /*0154*/ 	.word	index@(_ZN10layer_norm13ln_bwd_kernelINS_13Kernel_traitsIfffffjLj1024ELj1ELj4ELj1ELj16ENS_18Kernel_traits_baseILj1024EfffffjLj128EEEEELb0ELb1ELb0ELb1EEEvNS_9BwdParamsE)
        /*0158*/ 	.word	0x000000ff


	//----- nvinfo : EIATTR_FRAME_SIZE
	.align		4
.L_57:
        /*015c*/ 	.byte	0x04, 0x11
        /*015e*/ 	.short	(.L_59 - .L_58)
	.align		4
.L_58:
        /*0160*/ 	.word	index@(_ZN10layer_norm13ln_bwd_kernelINS_13Kernel_traitsIfffffjLj1024ELj1ELj4ELj1ELj16ENS_18Kernel_traits_baseILj1024EfffffjLj128EEEEELb0ELb1ELb0ELb1EEEvNS_9BwdParamsE)
        /*0164*/ 	.word	0x00000180


	//----- nvinfo : EIATTR_REGCOUNT
	.align		4
.L_59:
        /*0168*/ 	.byte	0x04, 0x2f
        /*016a*/ 	.short	(.L_61 - .L_60)
	.align		4
.L_60:
        /*016c*/ 	.word	index@(_ZN10layer_norm13ln_bwd_kernelINS_13Kernel_traitsIfffffjLj1024ELj1ELj4ELj1ELj16ENS_18Kernel_traits_baseILj1024EfffffjLj128EEEEELb0ELb1ELb0ELb0EEEvNS_9BwdParamsE)
        /*0170*/ 	.word	0x000000ff


	//----- nvinfo : EIATTR_FRAME_SIZE
	.align		4
.L_61:
        /*0174*/ 	.byte	0x04, 0x11
        /*0176*/ 	.short	(.L_63 - .L_62)
	.align		4
.L_62:
        /*0178*/ 	.word	index@(_ZN10layer_norm13ln_bwd_kernelINS_13Kernel_traitsIfffffjLj1024ELj1ELj4ELj1ELj16ENS_18Kernel_traits_baseILj1024EfffffjLj128EEEEELb0ELb1ELb0ELb0EEEvNS_9BwdParamsE)
        /*017c*/ 	.word	0x00000070


	//----- nvinfo : EIATTR_REGCOUNT
	.align		4
.L_63:
        /*0180*/ 	.byte	0x04, 0x2f
        /*0182*/ 	.short	(.L_65 - .L_64)
	.align		4
.L_64:
        /*0184*/ 	.word	index@(_ZN10layer_norm13ln_bwd_kernelINS_13Kernel_traitsIfffffjLj1024ELj1ELj4ELj1ELj16ENS_18Kernel_traits_baseILj1024EfffffjLj128EEEEELb0ELb0ELb1ELb1EEEvNS_9BwdParamsE)
        /*0188*/ 	.word	0x000000f2


	//----- nvinfo : EIATTR_FRAME_SIZE
	.align		4
.L_65:
        /*018c*/ 	.byte	0x04, 0x11
        /*018e*/ 	.short	(.L_67 - .L_66)
	.align		4
.L_66:
        /*0190*/ 	.word	index@(_ZN10layer_norm13ln_bwd_kernelINS_13Kernel_traitsIfffffjLj1024ELj1ELj4ELj1ELj16ENS_18Kernel_traits_baseILj1024EfffffjLj128EEEEELb0ELb0ELb1ELb1EEEvNS_9BwdParamsE)
        /*0194*/ 	.word	0x00000000


	//----- nvinfo : EIATTR_REGCOUNT
	.align		4
.L_67:
        /*0198*/ 	.byte	0x04, 0x2f
        /*019a*/ 	.short	(.L_69 - .L_68)
	.align		4
.L_68:
        /*019c*/ 	.word	index@(_ZN10layer_norm13ln_bwd_kernelINS_13Kernel_traitsIfffffjLj1024ELj1ELj4ELj1ELj16ENS_18Kernel_traits_baseILj1024EfffffjLj128EEEEELb0ELb0ELb1ELb0EEEvNS_9BwdParamsE)
        /*01a0*/ 	.word	0x000000ec


	//----- nvinfo : EIATTR_FRAME_SIZE
	.align		4
.L_69:
        /*01a4*/ 	.byte	0x04, 0x11
        /*01a6*/ 	.short	(.L_71 - .L_70)
	.align		4
.L_70:
        /*01a8*/ 	.word	index@(_ZN10layer_norm13ln_bwd_kernelINS_13Kernel_traitsIfffffjLj1024ELj1ELj4ELj1ELj16ENS_18Kernel_traits_baseILj1024EfffffjLj128EEEEELb0ELb0ELb1ELb0EEEvNS_9BwdParamsE)
        /*01ac*/ 	.word	0x00000000


	//----- nvinfo : EIATTR_REGCOUNT
	.align		4
.L_71:
        /*01b0*/ 	.byte	0x04, 0x2f
        /*01b2*/ 	.short	(.L_73 - .L_72)
	.align		4
.L_72:
        /*01b4*/ 	.word	index@(_ZN10layer_norm13ln_bwd_kernelINS_13Kernel_traitsIfffffjLj1024ELj1ELj4ELj1ELj16ENS_18Kernel_traits_baseILj1024EfffffjLj128EEEEELb0ELb0ELb0ELb1EEEvNS_9BwdParamsE)
        /*01b8*/ 	.word	0x000000ff


	//----- nvinfo : EIATTR_FRAME_SIZE
	.align		4
.L_73:
        /*01bc*/ 	.byte	0x04, 0x11
        /*01be*/ 	.short	(.L_75 - .L_74)
	.align		4
.L_74:
        /*01c0*/ 	.word	index@(_ZN10layer_norm13ln_bwd_kernelINS_13Kernel_traitsIfffffjLj1024ELj1ELj4ELj1ELj16ENS_18Kernel_traits_baseILj1024EfffffjLj128EEEEELb0ELb0ELb0ELb1EEEvNS_9BwdParamsE)
        /*01c4*/ 	.word	0x00000048


	//----- nvinfo : EIATTR_REGCOUNT
	.align		4
.L_75:
        /*01c8*/ 	.byte	0x04, 0x2f
        /*01ca*/ 	.short	(.L_77 - .L_76)
	.align		4
.L_76:
        /*01cc*/ 	.word	index@(_ZN10layer_norm13ln_bwd_kernelINS_13Kernel_traitsIfffffjLj1024ELj1ELj4ELj1ELj16ENS_18Kernel_traits_baseILj1024EfffffjLj128EEEEELb0ELb0ELb0ELb0EEEvNS_9BwdParamsE)
        /*01d0*/ 	.word	0x000000e7


	//----- nvinfo : EIATTR_FRAME_SIZE
	.align		4
.L_77:
        /*01d4*/ 	.byte	0x04, 0x11
        /*01d6*/ 	.short	(.L_79 - .L_78)
	.align		4
.L_78:
        /*01d8*/ 	.word	index@(_ZN10layer_norm13ln_bwd_kernelINS_13Kernel_traitsIfffffjLj1024ELj1ELj4ELj1ELj16ENS_18Kernel_traits_baseILj1024EfffffjLj128EEEEELb0ELb0ELb0ELb0EEEvNS_9BwdParamsE)
        /*01dc*/ 	.word	0x00000000


	//----- nvinfo : EIATTR_REGCOUNT
	.align		4
.L_79:
        /*01e0*/ 	.byte	0x04, 0x2f
        /*01e2*/ 	.short	(.L_81 - .L_80)
	.align		4
.L_80:
        /*01e4*/ 	.word	index@(_ZN10layer_norm13ln_bwd_kernelINS_13Kernel_traitsI6__halfffffjLj1024ELj1ELj4ELj1ELj16ENS_18Kernel_traits_baseILj1024ES2_ffffjLj128EEEEELb1ELb1ELb1ELb1EEEvNS_9BwdParamsE)
        /*01e8*/ 	.word	0x000000ff


	//----- nvinfo : EIATTR_FRAME_SIZE
	.align		4
.L_81:
        /*01ec*/ 	.byte	0x04, 0x11
        /*01ee*/ 	.short	(.L_83 - .L_82)
	.align		4
.L_82:
        /*01f0*/ 	.word	index@(_ZN10layer_norm13ln_bwd_kernelINS_13Kernel_traitsI6__halfffffjLj1024ELj1ELj4ELj1ELj16ENS_18Kernel_traits_baseILj1024ES2_ffffjLj128EEEEELb1ELb1ELb1ELb1EEEvNS_9BwdParamsE)
        /*01f4*/ 	.word	0x00000038


	//----- nvinfo : EIATTR_REGCOUNT
	.align		4
.L_83:
        /*01f8*/ 	.byte	0x04, 0x2f
        /*01fa*/ 	.short	(.L_85 - .L_84)
	.align		4
.L_84:
        /*01fc*/ 	.word	index@(_ZN10layer_norm22ln_bwd_finalize_kernelINS_22Kernel_traits_finalizeILj1024E6__halfffffjLb1ELj1024ELj4ENS_18Kernel_traits_baseILj1024ES2_ffffjLj1024EEEEELb1ELb1EEEvNS_9BwdParamsE)
        /*0200*/ 	.word	0x00000020


	//----- nvinfo : EIATTR_FRAME_SIZE
	.align		4
.L_85:
        /*0204*/ 	.byte	0x04, 0x11
        /*0206*/ 	.short	(.L_87 - .L_86)
	.align		4
.L_86:
        /*0208*/ 	.word	index@(_ZN10layer_norm22ln_bwd_finalize_kernelINS_22Kernel_traits_finalizeILj1024E6__halfffffjLb1ELj1024ELj4ENS_18Kernel_traits_baseILj1024ES2_ffffjLj1024EEEEELb1ELb1EEEvNS_9BwdParamsE)
        /*020c*/ 	.word	0x00000000


	//----- nvinfo : EIATTR_REGCOUNT
	.align		4
.L_87:
        /*0210*/ 	.byte	0x04, 0x2f
        /*0212*/ 	.short	(.L_89 - .L_88)
	.align		4
.L_88:
        /*0214*/ 	.word	index@(_ZN10layer_norm13ln_bwd_kernelINS_13Kernel_traitsI6__halfffffjLj1024ELj1ELj4ELj1ELj16ENS_18Kernel_traits_baseILj1024ES2_ffffjLj128EEEEELb1ELb1ELb1ELb0EEEvNS_9BwdParamsE)
        /*0218*/ 	.word	0x000000ff


	//----- nvinfo : EIATTR_FRAME_SIZE
	.align		4
.L_89:
        /*021c*/ 	.byte	0x04, 0x11
        /*021e*/ 	.short	(.L_91 - .L_90)
	.align		4
.L_90:
        /*0220*/ 	.word	index@(_ZN10layer_norm13ln_bwd_kernelINS_13Kernel_traitsI6__halfffffjLj1024ELj1ELj4ELj1ELj16ENS_18Kernel_traits_baseILj1024ES2_ffffjLj128EEEEELb1ELb1ELb1ELb0EEEvNS_9BwdParamsE)
        /*0224*/ 	.word	0x00000048


	//----- nvinfo : EIATTR_REGCOUNT
	.align		4
.L_91:
        /*0228*/ 	.byte	0x04, 0x2f
        /*022a*/ 	.short	(.L_93 - .L_92)
	.align		4
.L_92:
        /*022c*/ 	.word	index@(_ZN10layer_norm22ln_bwd_finalize_kernelINS_22Kernel_traits_finalizeILj1024E6__halfffffjLb1ELj1024ELj4ENS_18Kernel_traits_baseILj1024ES2_ffffjLj1024EEEEELb1ELb0EEEvNS_9BwdParamsE)
        /*0230*/ 	.word	0x00000020


	//----- nvinfo : EIATTR_FRAME_SIZE
	.align		4
.L_93:
        /*0234*/ 	.byte	0x04, 0x11
        /*0236*/ 	.short	(.L_95 - .L_94)
	.align		4
.L_94:
        /*0238*/ 	.word	index@(_ZN10layer_norm22ln_bwd_finalize_kernelINS_22Kernel_traits_finalizeILj1024E6__halfffffjLb1ELj1024ELj4ENS_18Kernel_traits_baseILj1024ES2_ffffjLj1024EEEEELb1ELb0EEEvNS_9BwdParamsE)
        /*023c*/ 	.word	0x00000000


	//----- nvinfo : EIATTR_REGCOUNT
	.align		4
.L_95:
        /*0240*/ 	.byte	0x04, 0x2f
        /*0242*/ 	.short	(.L_97 - .L_96)
	.align		4
.L_96:
        /*0244*/ 	.word	index@(_ZN10layer_norm13ln_bwd_kernelINS_13Kernel_traitsI6__halfffffjLj1024ELj1ELj4ELj1ELj16ENS_18Kernel_traits_baseILj1024ES2_ffffjLj128EEEEELb1ELb1ELb0ELb1EEEvNS_9BwdParamsE)
        /*0248*/ 	.word	0x000000ff


	//----- nvinfo : EIATTR_FRAME_SIZE
	.align		4
.L_97:
        /*024c*/ 	.byte	0x04, 0x11
        /*024e*/ 	.short	(.L_99 - .L_98)
	.align		4
.L_98:
        /*0250*/ 	.word	index@(_ZN10layer_norm13ln_bwd_kernelINS_13Kernel_traitsI6__halfffffjLj1024ELj1ELj4ELj1ELj16ENS_18Kernel_traits_baseILj1024ES2_ffffjLj128EEEEELb1ELb1ELb0ELb1EEEvNS_9BwdParamsE)
        /*0254*/ 	.word	0x00000118


	//----- nvinfo : EIATTR_REGCOUNT
	.align		4
.L_99:
        /*0258*/ 	.byte	0x04, 0x2f
        /*025a*/ 	.short	(.L_101 - .L_100)
	.align		4
.L_100:
        /*025c*/ 	.word	index@(_ZN10layer_norm13ln_bwd_kernelINS_13Kernel_traitsI6__halfffffjLj1024ELj1ELj4ELj1ELj16ENS_18Kernel_traits_baseILj1024ES2_ffffjLj128EEEEELb1ELb1ELb0ELb0EEEvNS_9BwdParamsE)
        /*0260*/ 	.word	0x000000ff


	//----- nvinfo : EIATTR_FRAME_SIZE
	.align		4
.L_101:
        /*0264*/ 	.byte	0x04, 0x11
        /*0266*/ 	.short	(.L_103 - .L_102)
	.align		4
.L_102:
        /*0268*/ 	.word	index@(_ZN10layer_norm13ln_bwd_kernelINS_13Kernel_traitsI6__halfffffjLj1024ELj1ELj4ELj1ELj16ENS_18Kernel_traits_baseILj1024ES2_ffffjLj128EEEEELb1ELb1ELb0ELb0EEEvNS_9BwdParamsE)
        /*026c*/ 	.word	0x00000010


	//----- nvinfo : EIATTR_REGCOUNT
	.align		4
.L_103:
        /*0270*/ 	.byte	0x04, 0x2f
        /*0272*/ 	.short	(.L_105 - .L_104)
	.align		4
.L_104:
        /*0274*/ 	.word	index@(_ZN10layer_norm13ln_bwd_kernelINS_13Kernel_traitsI6__halfffffjLj1024ELj1ELj4ELj1ELj16ENS_18Kernel_traits_baseILj1024ES2_ffffjLj128EEEEELb1ELb0ELb1ELb1EEEvNS_9BwdParamsE)
        /*0278*/ 	.word	0x000000f8


	//----- nvinfo : EIATTR_FRAME_SIZE
	.align		4
.L_105:
        /*027c*/ 	.byte	0x04, 0x11
        /*027e*/ 	.short	(.L_107 - .L_106)
	.align		4
.L_106:
        /*0280*/ 	.word	index@(_ZN10layer_norm13ln_bwd_kernelINS_13Kernel_traitsI6__halfffffjLj1024ELj1ELj4ELj1ELj16ENS_18Kernel_traits_baseILj1024ES2_ffffjLj128EEEEELb1ELb0ELb1ELb1EEEvNS_9BwdParamsE)
        /*0284*/ 	.word	0x00000000


	//----- nvinfo : EIATTR_REGCOUNT
	.align		4
.L_107:
        /*0288*/ 	.byte	0x04, 0x2f
        /*028a*/ 	.short	(.L_109 - .L_108)
	.align		4
.L_108:
        /*028c*/ 	.word	index@(_ZN10layer_norm22ln_bwd_finalize_kernelINS_22Kernel_traits_finalizeILj1024E6__halfffffjLb0ELj1024ELj4ENS_18Kernel_traits_baseILj1024ES2_ffffjLj1024EEEEELb0ELb1EEEvNS_9BwdParamsE)
        /*0290*/ 	.word	0x00000020


	//----- nvinfo : EIATTR_FRAME_SIZE
	.align		4
.L_109:
        /*0294*/ 	.byte	0x04, 0x11
        /*0296*/ 	.short	(.L_111 - .L_110)
	.align		4
.L_110:
        /*0298*/ 	.word	index@(_ZN10layer_norm22ln_bwd_finalize_kernelINS_22Kernel_traits_finalizeILj1024E6__halfffffjLb0ELj1024ELj4ENS_18Kernel_traits_baseILj1024ES2_ffffjLj1024EEEEELb0ELb1EEEvNS_9BwdParamsE)
        /*029c*/ 	.word	0x00000000


	//----- nvinfo : EIATTR_REGCOUNT
	.align		4
.L_111:
        /*02a0*/ 	.byte	0x04, 0x2f
        /*02a2*/ 	.short	(.L_113 - .L_112)
	.align		4
.L_112:
        /*02a4*/ 	.word	index@(_ZN10layer_norm13ln_bwd_kernelINS_13Kernel_traitsI6__halfffffjLj1024ELj1ELj4ELj1ELj16ENS_18Kernel_traits_baseILj1024ES2_ffffjLj128EEEEELb1ELb0ELb1ELb0EEEvNS_9BwdParamsE)
        /*02a8*/ 	.word	0x000000ef


	//----- nvinfo : EIATTR_FRAME_SIZE
	.align		4
.L_113:
        /*02ac*/ 	.byte	0x04, 0x11
        /*02ae*/ 	.short	(.L_115 - .L_114)
	.align		4
.L_114:
        /*02b0*/ 	.word	index@(_ZN10layer_norm13ln_bwd_kernelINS_13Kernel_traitsI6__halfffffjLj1024ELj1ELj4ELj1ELj16ENS_18Kernel_traits_baseILj1024ES2_ffffjLj128EEEEELb1ELb0ELb1ELb0EEEvNS_9BwdParamsE)
        /*02b4*/ 	.word	0x00000000


	//----- nvinfo : EIATTR_REGCOUNT
	.align		4
.L_115:
        /*02b8*/ 	.byte	0x04, 0x2f
        /*02ba*/ 	.short	(.L_117 - .L_116)
	.align		4
.L_116:
        /*02bc*/ 	.word	index@(_ZN10layer_norm22ln_bwd_finalize_kernelINS_22Kernel_traits_finalizeILj1024E6__halfffffjLb0ELj1024ELj4ENS_18Kernel_traits_baseILj1024ES2_ffffjLj1024EEEEELb0ELb0EEEvNS_9BwdParamsE)
        /*02c0*/ 	.word	0x0000003f


	//----- nvinfo : EIATTR_FRAME_SIZE
	.align		4
.L_117:
        /*02c4*/ 	.byte	0x04, 0x11
        /*02c6*/ 	.short	(.L_119 - .L_118)
	.align		4
.L_118:
        /*02c8*/ 	.word	index@(_ZN10layer_norm22ln_bwd_finalize_kernelINS_22Kernel_traits_finalizeILj1024E6__halfffffjLb0ELj1024ELj4ENS_18Kernel_traits_baseILj1024ES2_ffffjLj1024EEEEELb0ELb0EEEvNS_9BwdParamsE)
        /*02cc*/ 	.word	0x00000000


	//----- nvinfo : EIATTR_REGCOUNT
	.align		4
.L_119:
        /*02d0*/ 	.byte	0x04, 0x2f
        /*02d2*/ 	.short	(.L_121 - .L_120)
	.align		4
.L_120:
        /*02d4*/ 	.word	index@(_ZN10layer_norm13ln_bwd_kernelINS_13Kernel_traitsI6__halfffffjLj1024ELj1ELj4ELj1ELj16ENS_18Kernel_traits_baseILj1024ES2_ffffjLj128EEEEELb1ELb0ELb0ELb1EEEvNS_9BwdParamsE)
        /*02d8*/ 	.word	0x000000ff


	//----- nvinfo : EIATTR_FRAME_SIZE
	.align		4
.L_121:
        /*02dc*/ 	.byte	0x04, 0x11
        /*02de*/ 	.short	(.L_123 - .L_122)
	.align		4
.L_122:
        /*02e0*/ 	.word	index@(_ZN10layer_norm13ln_bwd_kernelINS_13Kernel_traitsI6__halfffffjLj1024ELj1ELj4ELj1ELj16ENS_18Kernel_traits_baseILj1024ES2_ffffjLj128EEEEELb1ELb0ELb0ELb1EEEvNS_9BwdParamsE)
        /*02e4*/ 	.word	0x00000038


	//----- nvinfo : EIATTR_REGCOUNT
	.align		4
.L_123:
        /*02e8*/ 	.byte	0x04, 0x2f
        /*02ea*/ 	.short	(.L_125 - .L_124)
	.align		4
.L_124:
        /*02ec*/ 	.word	index@(_ZN10layer_norm13ln_bwd_kernelINS_13Kernel_traitsI6__halfffffjLj1024ELj1ELj4ELj1ELj16ENS_18Kernel_traits_baseILj1024ES2_ffffjLj128EEEEELb1ELb0ELb0ELb0EEEvNS_9BwdParamsE)
        /*02f0*/ 	.word	0x000000d6


	//----- nvinfo : EIATTR_FRAME_SIZE
	.align		4
.L_125:
        /*02f4*/ 	.byte	0x04, 0x11
        /*02f6*/ 	.short	(.L_127 - .L_126)
	.align		4
.L_126:
        /*02f8*/ 	.word	index@(_ZN10layer_norm13ln_bwd_kernelINS_13Kernel_traitsI6__halfffffjLj1024ELj1ELj4ELj1ELj16ENS_18Kernel_traits_baseILj1024ES2_ffffjLj128EEEEELb1ELb0ELb0ELb0EEEvNS_9BwdParamsE)
        /*02fc*/ 	.word	0x00000000


	//----- nvinfo : EIATTR_REGCOUNT
	.align		4
.L_127:
        /*0300*/ 	.byte	0x04, 0x2f
        /*0302*/ 	.short	(.L_129 - .L_128)
	.align		4
.L_128:
        /*0304*/ 	.word	index@(_ZN10layer_norm13ln_bwd_kernelINS_13Kernel_traitsI6__halfffffjLj1024ELj1ELj4ELj1ELj16ENS_18Kernel_traits_baseILj1024ES2_ffffjLj128EEEEELb0ELb1ELb1ELb1EEEvNS_9BwdParamsE)
        /*0308*/ 	.word	0x000000ff


	//----- nvinfo : EIATTR_FRAME_SIZE
	.align		4
.L_129:
        /*030c*/ 	.byte	0x04, 0x11
        /*030e*/ 	.short	(.L_131 - .L_130)
	.align		4
.L_130:
        /*0310*/ 	.word	index@(_ZN10layer_norm13ln_bwd_kernelINS_13Kernel_traitsI6__halfffffjLj1024ELj1ELj4ELj1ELj16ENS_18Kernel_traits_baseILj1024ES2_ffffjLj128EEEEELb0ELb1ELb1ELb1EEEvNS_9BwdParamsE)
        /*0314*/ 	.word	0x00000008


	//----- nvinfo : EIATTR_REGCOUNT
	.align		4
.L_131:
        /*0318*/ 	.byte	0x04, 0x2f
        /*031a*/ 	.short	(.L_133 - .L_132)
	.align		4
.L_132:
        /*031c*/ 	.word	index@(_ZN10layer_norm13ln_bwd_kernelINS_13Kernel_traitsI6__halfffffjLj1024ELj1ELj4ELj1ELj16ENS_18Kernel_traits_baseILj1024ES2_ffffjLj128EEEEELb0ELb1ELb1ELb0EEEvNS_9BwdParamsE)
        /*0320*/ 	.word	0x000000ff


	//----- nvinfo : EIATTR_FRAME_SIZE
	.align		4
.L_133:
        /*0324*/ 	.byte	0x04, 0x11
        /*0326*/ 	.short	(.L_135 - .L_134)
	.align		4
.L_134:
        /*0328*/ 	.word	index@(_ZN10layer_norm13ln_bwd_kernelINS_13Kernel_traitsI6__halfffffjLj1024ELj1ELj4ELj1ELj16ENS_18Kernel_traits_baseILj1024ES2_ffffjLj128EEEEELb0ELb1ELb1ELb0EEEvNS_9BwdParamsE)
        /*032c*/ 	.word	0x00000018


	//----- nvinfo : EIATTR_REGCOUNT
	.align		4
.L_135:
        /*0330*/ 	.byte	0x04, 0x2f
        /*0332*/ 	.short	(.L_137 - .L_136)
	.align		4
.L_136:
        /*0334*/ 	.word	index@(_ZN10layer_norm13ln_bwd_kernelINS_13Kernel_traitsI6__halfffffjLj1024ELj1ELj4ELj1ELj16ENS_18Kernel_traits_baseILj1024ES2_ffffjLj128EEEEELb0ELb1ELb0ELb1EEEvNS_9BwdParamsE)
        /*0338*/ 	.word	0x000000ff


	//----- nvinfo : EIATTR_FRAME_SIZE
	.align		4
.L_137:
        /*033c*/ 	.byte	0x04, 0x11
        /*033e*/ 	.short	(.L_139 - .L_138)
	.align		4
.L_138:
        /*0340*/ 	.word	index@(_ZN10layer_norm13ln_bwd_kernelINS_13Kernel_traitsI6__halfffffjLj1024ELj1ELj4ELj1ELj16ENS_18Kernel_traits_baseILj1024ES2_ffffjLj128EEEEELb0ELb1ELb0ELb1EEEvNS_9BwdParamsE)
        /*0344*/ 	.word	0x000000f8


	//----- nvinfo : EIATTR_REGCOUNT
	.align		4
.L_139:
        /*0348*/ 	.byte	0x04, 0x2f
        /*034a*/ 	.short	(.L_141 - .L_140)
	.align		4
.L_140:
        /*034c*/ 	.word	index@(_ZN10layer_norm13ln_bwd_kernelINS_13Kernel_traitsI6__halfffffjLj1024ELj1ELj4ELj1ELj16ENS_18Kernel_traits_baseILj1024ES2_ffffjLj128EEEEELb0ELb1ELb0ELb0EEEvNS_9BwdParamsE)
        /*0350*/ 	.word	0x000000ff


	//----- nvinfo : EIATTR_FRAME_SIZE
	.align		4
.L_141:
        /*0354*/ 	.byte	0x04, 0x11
        /*0356*/ 	.short	(.L_143 - .L_142)
	.align		4
.L_142:
        /*0358*/ 	.word	index@(_ZN10layer_norm13ln_bwd_kernelINS_13Kernel_traitsI6__halfffffjLj1024ELj1ELj4ELj1ELj16ENS_18Kernel_traits_baseILj1024ES2_ffffjLj128EEEEELb0ELb1ELb0ELb0EEEvNS_9BwdParamsE)
        /*035c*/ 	.word	0x00000000


	//----- nvinfo : EIATTR_REGCOUNT
	.align		4
.L_143:
        /*0360*/ 	.byte	0x04, 0x2f
        /*0362*/ 	.short	(.L_145 - .L_144)
	.align		4
.L_144:
        /*0364*/ 	.word	index@(_ZN10layer_norm13ln_bwd_kernelINS_13Kernel_traitsI6__halfffffjLj1024ELj1ELj4ELj1ELj16ENS_18Kernel_traits_baseILj1024ES2_ffffjLj128EEEEELb0ELb0ELb1ELb1EEEvNS_9BwdParamsE)
        /*0368*/ 	.word	0x000000ee


	//----- nvinfo : EIATTR_FRAME_SIZE
	.align		4
.L_145:
        /*036c*/ 	.byte	0x04, 0x11
        /*036e*/ 	.short	(.L_147 - .L_146)
	.align		4
.L_146:
        /*0370*/ 	.word	index@(_ZN10layer_norm13ln_bwd_kernelINS_13Kernel_traitsI6__halfffffjLj1024ELj1ELj4ELj1ELj16ENS_18Kernel_traits_baseILj1024ES2_ffffjLj128EEEEELb0ELb0ELb1ELb1EEEvNS_9BwdParamsE)
        /*0374*/ 	.word	0x00000000


	//----- nvinfo : EIATTR_REGCOUNT
	.align		4
.L_147:
        /*0378*/ 	.byte	0x04, 0x2f
        /*037a*/ 	.short	(.L_149 - .L_148)
	.align		4
.L_148:
        /*037c*/ 	.word	index@(_ZN10layer_norm13ln_bwd_kernelINS_13Kernel_traitsI6__halfffffjLj1024ELj1ELj4ELj1ELj16ENS_18Kernel_traits_baseILj1024ES2_ffffjLj128EEEEELb0ELb0ELb1ELb0EEEvNS_9BwdParamsE)
        /*0380*/ 	.word	0x000000d6


	//----- nvinfo : EIATTR_FRAME_SIZE
	.align		4
.L_149:
        /*0384*/ 	.byte	0x04, 0x11
        /*0386*/ 	.short	(.L_151 - .L_150)
	.align		4
.L_150:
        /*0388*/ 	.word	index@(_ZN10layer_norm13ln_bwd_kernelINS_13Kernel_traitsI6__halfffffjLj1024ELj1ELj4ELj1ELj16ENS_18Kernel_traits_baseILj1024ES2_ffffjLj128EEEEELb0ELb0ELb1ELb0EEEvNS_9BwdParamsE)
        /*038c*/ 	.word	0x00000000


	//----- nvinfo : EIATTR_REGCOUNT
	.align		4
.L_151:
        /*0390*/ 	.byte	0x04, 0x2f
        /*0392*/ 	.short	(.L_153 - .L_152)
	.align		4
.L_152:
        /*0394*/ 	.word	index@(_ZN10layer_norm13ln_bwd_kernelINS_13Kernel_traitsI6__halfffffjLj1024ELj1ELj4ELj1ELj16ENS_18Kernel_traits_baseILj1024ES2_ffffjLj128EEEEELb0ELb0ELb0ELb1EEEvNS_9BwdParamsE)
        /*0398*/ 	.word	0x000000ff


	//----- nvinfo : EIATTR_FRAME_SIZE
	.align		4
.L_153:
        /*039c*/ 	.byte	0x04, 0x11
        /*039e*/ 	.short	(.L_155 - .L_154)
	.align		4
.L_154:
        /*03a0*/ 	.word	index@(_ZN10layer_norm13ln_bwd_kernelINS_13Kernel_traitsI6__halfffffjLj1024ELj1ELj4ELj1ELj16ENS_18Kernel_traits_baseILj1024ES2_ffffjLj128EEEEELb0ELb0ELb0ELb1EEEvNS_9BwdParamsE)
        /*03a4*/ 	.word	0x00000008


	//----- nvinfo : EIATTR_REGCOUNT
	.align		4
.L_155:
        /*03a8*/ 	.byte	0x04, 0x2f
        /*03aa*/ 	.short	(.L_157 - .L_156)
	.align		4
.L_156:
        /*03ac*/ 	.word	index@(_ZN10layer_norm13ln_bwd_kernelINS_13Kernel_traitsI6__halfffffjLj1024ELj1ELj4ELj1ELj16ENS_18Kernel_traits_baseILj1024ES2_ffffjLj128EEEEELb0ELb0ELb0ELb0EEEvNS_9BwdParamsE)
        /*03b0*/ 	.word	0x000000d5


	//----- nvinfo : EIATTR_FRAME_SIZE
	.align		4
.L_157:
        /*03b4*/ 	.byte	0x04, 0x11
        /*03b6*/ 	.short	(.L_159 - .L_158)
	.align		4
.L_158:
        /*03b8*/ 	.word	index@(_ZN10layer_norm13ln_bwd_kernelINS_13Kernel_traitsI6__halfffffjLj1024ELj1ELj4ELj1ELj16ENS_18Kernel_traits_baseILj1024ES2_ffffjLj128EEEEELb0ELb0ELb0ELb0EEEvNS_9BwdParamsE)
        /*03bc*/ 	.word	0x00000000


	//----- nvinfo : EIATTR_REGCOUNT
	.align		4
.L_159:
        /*03c0*/ 	.byte	0x04, 0x2f
        /*03c2*/ 	.short	(.L_161 - .L_160)
	.align		4
.L_160:
        /*03c4*/ 	.word	index@(_ZN10layer_norm13ln_bwd_kernelINS_13Kernel_traitsIf6__halffS2_fjLj1024ELj1ELj4ELj1ELj16ENS_18Kernel_traits_baseILj1024EfS2_fS2_fjLj128EEEEELb1ELb1ELb1ELb1EEEvNS_9BwdParamsE)
        /*03c8*/ 	.word	0x000000ff


	//----- nvinfo : EIATTR_FRAME_SIZE
	.align		4
.L_161:
        /*03cc*/ 	.byte	0x04, 0x11
        /*03ce*/ 	.short	(.L_163 - .L_162)
	.align		4
.L_162:
        /*03d0*/ 	.word	index@(_ZN10layer_norm13ln_bwd_kernelINS_13Kernel_traitsIf6__halffS2_fjLj1024ELj1ELj4ELj1ELj16ENS_18Kernel_traits_baseILj1024EfS2_fS2_fjLj128EEEEELb1ELb1ELb1ELb1EEEvNS_9BwdParamsE)
        /*03d4*/ 	.word	0x000000d8


	//----- nvinfo : EIATTR_REGCOUNT
	.align		4
.L_163:
        /*03d8*/ 	.byte	0x04, 0x2f
        /*03da*/ 	.short	(.L_165 - .L_164)
	.align		4
.L_164:
        /*03dc*/ 	.word	index@(_ZN10layer_norm22ln_bwd_finalize_kernelINS_22Kernel_traits_finalizeILj1024Ef6__halffS2_fjLb1ELj1024ELj4ENS_18Kernel_traits_baseILj1024EfS2_fS2_fjLj1024EEEEELb1ELb1EEEvNS_9BwdParamsE)
        /*03e0*/ 	.word	0x00000020


	//----- nvinfo : EIATTR_FRAME_SIZE
	.align		4
.L_165:
        /*03e4*/ 	.byte	0x04, 0x11
        /*03e6*/ 	.short	(.L_167 - .L_166)
	.align		4
.L_166:
        /*03e8*/ 	.word	index@(_ZN10layer_norm22ln_bwd_finalize_kernelINS_22Kernel_traits_finalizeILj1024Ef6__halffS2_fjLb1ELj1024ELj4ENS_18Kernel_traits_baseILj1024EfS2_fS2_fjLj1024EEEEELb1ELb1EEEvNS_9BwdParamsE)
        /*03ec*/ 	.word	0x00000000


	//----- nvinfo : EIATTR_REGCOUNT
	.align		4
.L_167:
        /*03f0*/ 	.byte	0x04, 0x2f
        /*03f2*/ 	.short	(.L_169 - .L_168)
	.align		4
.L_168:
        /*03f4*/ 	.word	index@(_ZN10layer_norm13ln_bwd_kernelINS_13Kernel_traitsIf6__halffS2_fjLj1024ELj1ELj4ELj1ELj16ENS_18Kernel_traits_baseILj1024EfS2_fS2_fjLj128EEEEELb1ELb1ELb1ELb0EEEvNS_9BwdParamsE)
        /*03f8*/ 	.word	0x000000ff


	//----- nvinfo : EIATTR_FRAME_SIZE
	.align		4
.L_169:
        /*03fc*/ 	.byte	0x04, 0x11
        /*03fe*/ 	.short	(.L_171 - .L_170)
	.align		4
.L_170:
        /*0400*/ 	.word	index@(_ZN10layer_norm13ln_bwd_kernelINS_13Kernel_traitsIf6__halffS2_fjLj1024ELj1ELj4ELj1ELj16ENS_18Kernel_traits_baseILj1024EfS2_fS2_fjLj128EEEEELb1ELb1ELb1ELb0EEEvNS_9BwdParamsE)
        /*0404*/ 	.word	0x000000e0


	//----- nvinfo : EIATTR_REGCOUNT
	.align		4
.L_171:
        /*0408*/ 	.byte	0x04, 0x2f
        /*040a*/ 	.short	(.L_173 - .L_172)
	.align		4
.L_172:
        /*040c*/ 	.word	index@(_ZN10layer_norm22ln_bwd_finalize_kernelINS_22Kernel_traits_finalizeILj1024Ef6__halffS2_fjLb1ELj1024ELj4ENS_18Kernel_traits_baseILj1024EfS2_fS2_fjLj1024EEEEELb1ELb0EEEvNS_9BwdParamsE)
        /*0410*/ 	.word	0x00000020


	//----- nvinfo : EIATTR_FRAME_SIZE
	.align		4
.L_173:
        /*0414*/ 	.byte	0x04, 0x11
        /*0416*/ 	.short	(.L_175 - .L_174)
	.align		4
.L_174:
        /*0418*/ 	.word	index@(_ZN10layer_norm22ln_bwd_finalize_kernelINS_22Kernel_traits_finalizeILj1024Ef6__halffS2_fjLb1ELj1024ELj4ENS_18Kernel_traits_baseILj1024EfS2_fS2_fjLj1024EEEEELb1ELb0EEEvNS_9BwdParamsE)
        /*041c*/ 	.word	0x00000000


	//----- nvinfo : EIATTR_REGCOUNT
	.align		4
.L_175:
        /*0420*/ 	.byte	0x04, 0x2f
        /*0422*/ 	.short	(.L_177 - .L_176)
	.align		4
.L_176:
        /*0424*/ 	.word	index@(_ZN10layer_norm13ln_bwd_kernelINS_13Kernel_traitsIf6__halffS2_fjLj1024ELj1ELj4ELj1ELj16ENS_18Kernel_traits_baseILj1024EfS2_fS2_fjLj128EEEEELb1ELb1ELb0ELb1EEEvNS_9BwdParamsE)
        /*0428*/ 	.word	0x000000ff


	//----- nvinfo : EIATTR_FRAME_SIZE
	.align		4
.L_177:
        /*042c*/ 	.byte	0x04, 0x11
        /*042e*/ 	.short	(.L_179 - .L_178)
	.align		4
.L_178:
        /*0430*/ 	.word	index@(_ZN10layer_norm13ln_bwd_kernelINS_13Kernel_traitsIf6__halffS2_fjLj1024ELj1ELj4ELj1ELj16ENS_18Kernel_traits_baseILj1024EfS2_fS2_fjLj128EEEEELb1ELb1ELb0ELb1EEEvNS_9BwdParamsE)
        /*0434*/ 	.word	0x000000b0


	//----- nvinfo : EIATTR_REGCOUNT
	.align		4
.L_179:
        /*0438*/ 	.byte	0x04, 0x2f
        /*043a*/ 	.short	(.L_181 - .L_180)
	.align		4
.L_180:
        /*043c*/ 	.word	index@(_ZN10layer_norm13ln_bwd_kernelINS_13Kernel_traitsIf6__halffS2_fjLj1024ELj1ELj4ELj1ELj16ENS_18Kernel_traits_baseILj1024EfS2_fS2_fjLj128EEEEELb1ELb1ELb0ELb0EEEvNS_9BwdParamsE)
        /*0440*/ 	.word	0x000000ff


	//----- nvinfo : EIATTR_FRAME_SIZE
	.align		4
.L_181:
        /*0444*/ 	.byte	0x04, 0x11
        /*0446*/ 	.short	(.L_183 - .L_182)
	.align		4
.L_182:
        /*0448*/ 	.word	index@(_ZN10layer_norm13ln_bwd_kernelINS_13Kernel_traitsIf6__halffS2_fjLj1024ELj1ELj4ELj1ELj16ENS_18Kernel_traits_baseILj1024EfS2_fS2_fjLj128EEEEELb1ELb1ELb0ELb0EEEvNS_9BwdParamsE)
        /*044c*/ 	.word	0x000000b8


	//----- nvinfo : EIATTR_REGCOUNT
	.align		4
.L_183:
        /*0450*/ 	.byte	0x04, 0x2f
        /*0452*/ 	.short	(.L_185 - .L_184)
	.align		4
.L_184:
        /*0454*/ 	.word	index@(_ZN10layer_norm13ln_bwd_kernelINS_13Kernel_traitsIf6__halffS2_fjLj1024ELj1ELj4ELj1ELj16ENS_18Kernel_traits_baseILj1024EfS2_fS2_fjLj128EEEEELb1ELb0ELb1ELb1EEEvNS_9BwdParamsE)
        /*0458*/ 	.word	0x000000f7


	//----- nvinfo : EIATTR_FRAME_SIZE
	.align		4
.L_185:
        /*045c*/ 	.byte	0x04, 0x11
        /*045e*/ 	.short	(.L_187 - .L_186)
	.align		4
.L_186:
        /*0460*/ 	.word	index@(_ZN10layer_norm13ln_bwd_kernelINS_13Kernel_traitsIf6__halffS2_fjLj1024ELj1ELj4ELj1ELj16ENS_18Kernel_traits_baseILj1024EfS2_fS2_fjLj128EEEEELb1ELb0ELb1ELb1EEEvNS_9BwdParamsE)
        /*0464*/ 	.word	0x00000000


	//----- nvinfo : EIATTR_REGCOUNT
	.align		4
.L_187:
        /*0468*/ 	.byte	0x04, 0x2f
        /*046a*/ 	.short	(.L_189 - .L_188)
	.align		4
.L_188:
        /*046c*/ 	.word	index@(_ZN10layer_norm22ln_bwd_finalize_kernelINS_22Kernel_traits_finalizeILj1024Ef6__halffS2_fjLb0ELj1024ELj4ENS_18Kernel_traits_baseILj1024EfS2_fS2_fjLj1024EEEEELb0ELb1EEEvNS_9BwdParamsE)
        /*0470*/ 	.word	0x00000020


	//----- nvinfo : EIATTR_FRAME_SIZE
	.align		4
.L_189:
        /*0474*/ 	.byte	0x04, 0x11
        /*0476*/ 	.short	(.L_191 - .L_190)
	.align		4
.L_190:
        /*0478*/ 	.word	index@(_ZN10layer_norm22ln_bwd_finalize_kernelINS_22Kernel_traits_finalizeILj1024Ef6__halffS2_fjLb0ELj1024ELj4ENS_18Kernel_traits_baseILj1024EfS2_fS2_fjLj1024EEEEELb0ELb1EEEvNS_9BwdParamsE)
        /*047c*/ 	.word	0x00000000


	//----- nvinfo : EIATTR_REGCOUNT
	.align		4
.L_191:
        /*0480*/ 	.byte	0x04, 0x2f
        /*0482*/ 	.short	(.L_193 - .L_192)
	.align		4
.L_192:
        /*0484*/ 	.word	index@(_ZN10layer_norm13ln_bwd_kernelINS_13Kernel_traitsIf6__halffS2_fjLj1024ELj1ELj4ELj1ELj16ENS_18Kernel_traits_baseILj1024EfS2_fS2_fjLj128EEEEELb1ELb0ELb1ELb0EEEvNS_9BwdParamsE)
        /*0488*/ 	.word	0x000000fb


	//----- nvinfo : EIATTR_FRAME_SIZE
	.align		4
.L_193:
        /*048c*/ 	.byte	0x04, 0x11
        /*048e*/ 	.short	(.L_195 - .L_194)
	.align		4
.L_194:
        /*0490*/ 	.word	index@(_ZN10layer_norm13ln_bwd_kernelINS_13Kernel_traitsIf6__halffS2_fjLj1024ELj1ELj4ELj1ELj16ENS_18Kernel_traits_baseILj1024EfS2_fS2_fjLj128EEEEELb1ELb0ELb1ELb0EEEvNS_9BwdParamsE)
        /*0494*/ 	.word	0x00000000


	//----- nvinfo : EIATTR_REGCOUNT
	.align		4
.L_195:
        /*0498*/ 	.byte	0x04, 0x2f
        /*049a*/ 	.short	(.L_197 - .L_196)
	.align		4
.L_196:
        /*049c*/ 	.word	index@(_ZN10layer_norm22ln_bwd_finalize_kernelINS_22Kernel_traits_finalizeILj1024Ef6__halffS2_fjLb0ELj1024ELj4ENS_18Kernel_traits_baseILj1024EfS2_fS2_fjLj1024EEEEELb0ELb0EEEvNS_9BwdParamsE)
        /*04a0*/ 	.word	0x0000003f


	//----- nvinfo : EIATTR_FRAME_SIZE
	.align		4
.L_197:
        /*04a4*/ 	.byte	0x04, 0x11
        /*04a6*/ 	.short	(.L_199 - .L_198)
	.align		4
.L_198:
        /*04a8*/ 	.word	index@(_ZN10layer_norm22ln_bwd_finalize_kernelINS_22Kernel_traits_finalizeILj1024Ef6__halffS2_fjLb0ELj1024ELj4ENS_18Kernel_traits_baseILj1024EfS2_fS2_fjLj1024EEEEELb0ELb0EEEvNS_9BwdParamsE)
        /*04ac*/ 	.word	0x00000000


	//----- nvinfo : EIATTR_REGCOUNT
	.align		4
.L_199:
        /*04b0*/ 	.byte	0x04, 0x2f
        /*04b2*/ 	.short	(.L_201 - .L_200)
	.align		4
.L_200:
        /*04b4*/ 	.word	index@(_ZN10layer_norm13ln_bwd_kernelINS_13Kernel_traitsIf6__halffS2_fjLj1024ELj1ELj4ELj1ELj16ENS_18Kernel_traits_baseILj1024EfS2_fS2_fjLj128EEEEELb1ELb0ELb0ELb1EEEvNS_9BwdParamsE)
        /*04b8*/ 	.word	0x000000f9


	//----- nvinfo : EIATTR_FRAME_SIZE
	.align		4
.L_201:
        /*04bc*/ 	.byte	0x04, 0x11
        /*04be*/ 	.short	(.L_203 - .L_202)
	.align		4
.L_202:
        /*04c0*/ 	.word	index@(_ZN10layer_norm13ln_bwd_kernelINS_13Kernel_traitsIf6__halffS2_fjLj1024ELj1ELj4ELj1ELj16ENS_18Kernel_traits_baseILj1024EfS2_fS2_fjLj128EEEEELb1ELb0ELb0ELb1EEEvNS_9BwdParamsE)
        /*04c4*/ 	.word	0x00000000


	//----- nvinfo : EIATTR_REGCOUNT
	.align		4
.L_203:
        /*04c8*/ 	.byte	0x04, 0x2f
        /*04ca*/ 	.short	(.L_205 - .L_204)
	.align		4
.L_204:
        /*04cc*/ 	.word	index@(_ZN10layer_norm13ln_bwd_kernelINS_13Kernel_traitsIf6__halffS2_fjLj1024ELj1ELj4ELj1ELj16ENS_18Kernel_traits_baseILj1024EfS2_fS2_fjLj128EEEEELb1ELb0ELb0ELb0EEEvNS_9BwdParamsE)
        /*04d0*/ 	.word	0x000000ee


	//----- nvinfo : EIATTR_FRAME_SIZE
	.align		4
.L_205:
        /*04d4*/ 	.byte	0x04, 0x11
        /*04d6*/ 	.short	(.L_207 - .L_206)
	.align		4
.L_206:
        /*04d8*/ 	.word	index@(_ZN10layer_norm13ln_bwd_kernelINS_13Kernel_traitsIf6__halffS2_fjLj1024ELj1ELj4ELj1ELj16ENS_18Kernel_traits_baseILj1024EfS2_fS2_fjLj128EEEEELb1ELb0ELb0ELb0EEEvNS_9BwdParamsE)
        /*04dc*/ 	.word	0x00000000


	//----- nvinfo : EIATTR_REGCOUNT
	.align		4
.L_207:
        /*04e0*/ 	.byte	0x04, 0x2f
        /*04e2*/ 	.short	(.L_209 - .L_208)
	.align		4
.L_208:
        /*04e4*/ 	.word	index@(_ZN10layer_norm13ln_bwd_kernelINS_13Kernel_traitsIf6__halffS2_fjLj1024ELj1ELj4ELj1ELj16ENS_18Kernel_traits_baseILj1024EfS2_fS2_fjLj128EEEEELb0ELb1ELb1ELb1EEEvNS_9BwdParamsE)
        /*04e8*/ 	.word	0x000000ff


	//----- nvinfo : EIATTR_FRAME_SIZE
	.align		4
.L_209:
        /*04ec*/ 	.byte	0x04, 0x11
        /*04ee*/ 	.short	(.L_211 - .L_210)
	.align		4
.L_210:
        /*04f0*/ 	.word	index@(_ZN10layer_norm13ln_bwd_kernelINS_13Kernel_traitsIf6__halffS2_fjLj1024ELj1ELj4ELj1ELj16ENS_18Kernel_traits_baseILj1024EfS2_fS2_fjLj128EEEEELb0ELb1ELb1ELb1EEEvNS_9BwdParamsE)
        /*04f4*/ 	.word	0x00000088


	//----- nvinfo : EIATTR_REGCOUNT
	.align		4
.L_211:
        /*04f8*/ 	.byte	0x04, 0x2f
        /*04fa*/ 	.short	(.L_213 - .L_212)
	.align		4
.L_212:
        /*04fc*/ 	.word	index@(_ZN10layer_norm13ln_bwd_kernelINS_13Kernel_traitsIf6__halffS2_fjLj1024ELj1ELj4ELj1ELj16ENS_18Kernel_traits_baseILj1024EfS2_fS2_fjLj128EEEEELb0ELb1ELb1ELb0EEEvNS_9BwdParamsE)
        /*0500*/ 	.word	0x000000ff


	//----- nvinfo : EIATTR_FRAME_SIZE
	.align		4
.L_213:
        /*0504*/ 	.byte	0x04, 0x11
        /*0506*/ 	.short	(.L_215 - .L_214)
	.align		4
.L_214:
        /*0508*/ 	.word	index@(_ZN10layer_norm13ln_bwd_kernelINS_13Kernel_traitsIf6__halffS2_fjLj1024ELj1ELj4ELj1ELj16ENS_18Kernel_traits_baseILj1024EfS2_fS2_fjLj128EEEEELb0ELb1ELb1ELb0EEEvNS_9BwdParamsE)
        /*050c*/ 	.word	0x000000b8


	//----- nvinfo : EIATTR_REGCOUNT
	.align		4
.L_215:
        /*0510*/ 	.byte	0x04, 0x2f
        /*0512*/ 	.short	(.L_217 - .L_216)
	.align		4
.L_216:
        /*0514*/ 	.word	index@(_ZN10layer_norm13ln_bwd_kernelINS_13Kernel_traitsIf6__halffS2_fjLj1024ELj1ELj4ELj1ELj16ENS_18Kernel_traits_baseILj1024EfS2_fS2_fjLj128EEEEELb0ELb1ELb0ELb1EEEvNS_9BwdParamsE)
        /*0518*/ 	.word	0x000000ff


	//----- nvinfo : EIATTR_FRAME_SIZE
	.align		4
.L_217:
        /*051c*/ 	.byte	0x04, 0x11
        /*051e*/ 	.short	(.L_219 - .L_218)
	.align		4
.L_218:
        /*0520*/ 	.word	index@(_ZN10layer_norm13ln_bwd_kernelINS_13Kernel_traitsIf6__halffS2_fjLj1024ELj1ELj4ELj1ELj16ENS_18Kernel_traits_baseILj1024EfS2_fS2_fjLj128EEEEELb0ELb1ELb0ELb1EEEvNS_9BwdParamsE)
        /*0524*/ 	.word	0x00000080


	//----- nvinfo : EIATTR_REGCOUNT
	.align		4
.L_219:
        /*0528*/ 	.byte	0x04, 0x2f
        /*052a*/ 	.short	(.L_221 - .L_220)
	.align		4
.L_220:
        /*052c*/ 	.word	index@(_ZN10layer_norm13ln_bwd_kernelINS_13Kernel_traitsIf6__halffS2_fjLj1024ELj1ELj4ELj1ELj16ENS_18Kernel_traits_baseILj1024EfS2_fS2_fjLj128EEEEELb0ELb1ELb0ELb0EEEvNS_9BwdParamsE)
        /*0530*/ 	.word	0x000000ff


	//----- nvinfo : EIATTR_FRAME_SIZE
	.align		4
.L_221:
        /*0534*/ 	.byte	0x04, 0x11
        /*0536*/ 	.short	(.L_223 - .L_222)
	.align		4
.L_222:
        /*0538*/ 	.word	index@(_ZN10layer_norm13ln_bwd_kernelINS_13Kernel_traitsIf6__halffS2_fjLj1024ELj1ELj4ELj1ELj16ENS_18Kernel_traits_baseILj1024EfS2_fS2_fjLj128EEEEELb0ELb1ELb0ELb0EEEvNS_9BwdParamsE)
        /*053c*/ 	.word	0x00000090


	//----- nvinfo : EIATTR_REGCOUNT
	.align		4
.L_223:
        /*0540*/ 	.byte	0x04, 0x2f
        /*0542*/ 	.short	(.L_225 - .L_224)
	.align		4
.L_224:
        /*0544*/ 	.word	index@(_ZN10layer_norm13ln_bwd_kernelINS_13Kernel_traitsIf6__halffS2_fjLj1024ELj1ELj4ELj1ELj16ENS_18Kernel_traits_baseILj1024EfS2_fS2_fjLj128EEEEELb0ELb0ELb1ELb1EEEvNS_9BwdParamsE)
        /*0548*/ 	.word	0x000000f7


	//----- nvinfo : EIATTR_FRAME_SIZE
	.align		4
.L_225:
        /*054c*/ 	.byte	0x04, 0x11
        /*054e*/ 	.short	(.L_227 - .L_226)
	.align		4
.L_226:
        /*0550*/ 	.word	index@(_ZN10layer_norm13ln_bwd_kernelINS_13Kernel_traitsIf6__halffS2_fjLj1024ELj1ELj4ELj1ELj16ENS_18Kernel_traits_baseILj1024EfS2_fS2_fjLj128EEEEELb0ELb0ELb1ELb1EEEvNS_9BwdParamsE)
        /*0554*/ 	.word	0x00000000


	//----- nvinfo : EIATTR_REGCOUNT
	.align		4
.L_227:
        /*0558*/ 	.byte	0x04, 0x2f
        /*055a*/ 	.short	(.L_229 - .L_228)
	.align		4
.L_228:
        /*055c*/ 	.word	index@(_ZN10layer_norm13ln_bwd_kernelINS_13Kernel_traitsIf6__halffS2_fjLj1024ELj1ELj4ELj1ELj16ENS_18Kernel_traits_baseILj1024EfS2_fS2_fjLj128EEEEELb0ELb0ELb1ELb0EEEvNS_9BwdParamsE)
        /*0560*/ 	.word	0x000000ee


	//----- nvinfo : EIATTR_FRAME_SIZE
	.align		4
.L_229:
        /*0564*/ 	.byte	0x04, 0x11
        /*0566*/ 	.short	(.L_231 - .L_230)
	.align		4
.L_230:
        /*0568*/ 	.word	index@(_ZN10layer_norm13ln_bwd_kernelINS_13Kernel_traitsIf6__halffS2_fjLj1024ELj1ELj4ELj1ELj16ENS_18Kernel_traits_baseILj1024EfS2_fS2_fjLj128EEEEELb0ELb0ELb1ELb0EEEvNS_9BwdParamsE)
        /*056c*/ 	.word	0x00000000


	//----- nvinfo : EIATTR_REGCOUNT
	.align		4
.L_231:
        /*0570*/ 	.byte	0x04, 0x2f
        /*0572*/ 	.short	(.L_233 - .L_232)
	.align		4
.L_232:
        /*0574*/ 	.word	index@(_ZN10layer_norm13ln_bwd_kernelINS_13Kernel_traitsIf6__halffS2_fjLj1024ELj1ELj4ELj1ELj16ENS_18Kernel_traits_baseILj1024EfS2_fS2_fjLj128EEEEELb0ELb0ELb0ELb1EEEvNS_9BwdParamsE)
        /*0578*/ 	.word	0x000000ef


	//----- nvinfo : EIATTR_FRAME_SIZE
	.align		4
.L_233:
        /*057c*/ 	.byte	0x04, 0x11
        /*057e*/ 	.short	(.L_235 - .L_234)
	.align		4
.L_234:
        /*0580*/ 	.word	index@(_ZN10layer_norm13ln_bwd_kernelINS_13Kernel_traitsIf6__halffS2_fjLj1024ELj1ELj4ELj1ELj16ENS_18Kernel_traits_baseILj1024EfS2_fS2_fjLj128EEEEELb0ELb0ELb0ELb1EEEvNS_9BwdParamsE)
        /*0584*/ 	.word	0x00000000


	//----- nvinfo : EIATTR_REGCOUNT
	.align		4
.L_235:
        /*0588*/ 	.byte	0x04, 0x2f
        /*058a*/ 	.short	(.L_237 - .L_236)
	.align		4
.L_236:
        /*058c*/ 	.word	index@(_ZN10layer_norm13ln_bwd_kernelINS_13Kernel_traitsIf6__halffS2_fjLj1024ELj1ELj4ELj1ELj16ENS_18Kernel_traits_baseILj1024EfS2_fS2_fjLj128EEEEELb0ELb0ELb0ELb0EEEvNS_9BwdParamsE)
        /*0590*/ 	.word	0x000000e6


	//----- nvinfo : EIATTR_FRAME_SIZE
	.align		4
.L_237:
        /*0594*/ 	.byte	0x04, 0x11
        /*0596*/ 	.short	(.L_239 - .L_238)
	.align		4
.L_238:
        /*0598*/ 	.word	index@(_ZN10layer_norm13ln_bwd_kernelINS_13Kernel_traitsIf6__halffS2_fjLj1024ELj1ELj4ELj1ELj16ENS_18Kernel_traits_baseILj1024EfS2_fS2_fjLj128EEEEELb0ELb0ELb0ELb0EEEvNS_9BwdParamsE)
        /*059c*/ 	.word	0x00000000


	//----- nvinfo : EIATTR_REGCOUNT
	.align		4
.L_239:
        /*05a0*/ 	.byte	0x04, 0x2f
        /*05a2*/ 	.short	(.L_241 - .L_240)
	.align		4
.L_240:
        /*05a4*/ 	.word	index@(_ZN10layer_norm13ln_bwd_kernelINS_13Kernel_traitsI6__halfS2_fS2_fjLj1024ELj1ELj4ELj1ELj16ENS_18Kernel_traits_baseILj1024ES2_S2_fS2_fjLj128EEEEELb1ELb1ELb1ELb1EEEvNS_9BwdParamsE)
        /*05a8*/ 	.word	0x000000ff


	//----- nvinfo : EIATTR_FRAME_SIZE
	.align		4
.L_241:
        /*05ac*/ 	.byte	0x04, 0x11
        /*05ae*/ 	.short	(.L_243 - .L_242)
	.align		4
.L_242:
        /*05b0*/ 	.word	index@(_ZN10layer_norm13ln_bwd_kernelINS_13Kernel_traitsI6__halfS2_fS2_fjLj1024ELj1ELj4ELj1ELj16ENS_18Kernel_traits_baseILj1024ES2_S2_fS2_fjLj128EEEEELb1ELb1ELb1ELb1EEEvNS_9BwdParamsE)
        /*05b4*/ 	.word	0x00000030


	//----- nvinfo : EIATTR_REGCOUNT
	.align		4
.L_243:
        /*05b8*/ 	.byte	0x04, 0x2f
        /*05ba*/ 	.short	(.L_245 - .L_244)
	.align		4
.L_244:
        /*05bc*/ 	.word	index@(_ZN10layer_norm22ln_bwd_finalize_kernelINS_22Kernel_traits_finalizeILj1024E6__halfS2_fS2_fjLb1ELj1024ELj4ENS_18Kernel_traits_baseILj1024ES2_S2_fS2_fjLj1024EEEEELb1ELb1EEEvNS_9BwdParamsE)
        /*05c0*/ 	.word	0x00000020


	//----- nvinfo : EIATTR_FRAME_SIZE
	.align		4
.L_245:
        /*05c4*/ 	.byte	0x04, 0x11
        /*05c6*/ 	.short	(.L_247 - .L_246)
	.align		4
.L_246:
        /*05c8*/ 	.word	index@(_ZN10layer_norm22ln_bwd_finalize_kernelINS_22Kernel_traits_finalizeILj1024E6__halfS2_fS2_fjLb1ELj1024ELj4ENS_18Kernel_traits_baseILj1024ES2_S2_fS2_fjLj1024EEEEELb1ELb1EEEvNS_9BwdParamsE)
        /*05cc*/ 	.word	0x00000000


	//----- nvinfo : EIATTR_REGCOUNT
	.align		4
.L_247:
        /*05d0*/ 	.byte	0x04, 0x2f
        /*05d2*/ 	.short	(.L_249 - .L_248)
	.align		4
.L_248:
        /*05d4*/ 	.word	index@(_ZN10layer_norm13ln_bwd_kernelINS_13Kernel_traitsI6__halfS2_fS2_fjLj1024ELj1ELj4ELj1ELj16ENS_18Kernel_traits_baseILj1024ES2_S2_fS2_fjLj128EEEEELb1ELb1ELb1ELb0EEEvNS_9BwdParamsE)
        /*05d8*/ 	.word	0x000000ff


	//----- nvinfo : EIATTR_FRAME_SIZE
	.align		4
.L_249:
        /*05dc*/ 	.byte	0x04, 0x11
        /*05de*/ 	.short	(.L_251 - .L_250)
	.align		4
.L_250:
        /*05e0*/ 	.word	index@(_ZN10layer_norm13ln_bwd_kernelINS_13Kernel_traitsI6__halfS2_fS2_fjLj1024ELj1ELj4ELj1ELj16ENS_18Kernel_traits_baseILj1024ES2_S2_fS2_fjLj128EEEEELb1ELb1ELb1ELb0EEEvNS_9BwdParamsE)
        /*05e4*/ 	.word	0x00000058


	//----- nvinfo : EIATTR_REGCOUNT
	.align		4
.L_251:
        /*05e8*/ 	.byte	0x04, 0x2f
        /*05ea*/ 	.short	(.L_253 - .L_252)
	.align		4
.L_252:
        /*05ec*/ 	.word	index@(_ZN10layer_norm22ln_bwd_finalize_kernelINS_22Kernel_traits_finalizeILj1024E6__halfS2_fS2_fjLb1ELj1024ELj4ENS_18Kernel_traits_baseILj1024ES2_S2_fS2_fjLj1024EEEEELb1ELb0EEEvNS_9BwdParamsE)
        /*05f0*/ 	.word	0x00000020


	//----- nvinfo : EIATTR_FRAME_SIZE
	.align		4
.L_253:
        /*05f4*/ 	.byte	0x04, 0x11
        /*05f6*/ 	.short	(.L_255 - .L_254)
	.align		4
.L_254:
        /*05f8*/ 	.word	index@(_ZN10layer_norm22ln_bwd_finalize_kernelINS_22Kernel_traits_finalizeILj1024E6__halfS2_fS2_fjLb1ELj1024ELj4ENS_18Kernel_traits_baseILj1024ES2_S2_fS2_fjLj1024EEEEELb1ELb0EEEvNS_9BwdParamsE)
        /*05fc*/ 	.word	0x00000000


	//----- nvinfo : EIATTR_REGCOUNT
	.align		4
.L_255:
        /*0600*/ 	.byte	0x04, 0x2f
        /*0602*/ 	.short	(.L_257 - .L_256)
	.align		4
.L_256:
        /*0604*/ 	.word	index@(_ZN10layer_norm13ln_bwd_kernelINS_13Kernel_traitsI6__halfS2_fS2_fjLj1024ELj1ELj4ELj1ELj16ENS_18Kernel_traits_baseILj1024ES2_S2_fS2_fjLj128EEEEELb1ELb1ELb0ELb1EEEvNS_9BwdParamsE)
        /*0608*/ 	.word	0x000000ff


	//----- nvinfo : EIATTR_FRAME_SIZE
	.align		4
.L_257:
        /*060c*/ 	.byte	0x04, 0x11
        /*060e*/ 	.short	(.L_259 - .L_258)
	.align		4
.L_258:
        /*0610*/ 	.word	index@(_ZN10layer_norm13ln_bwd_kernelINS_13Kernel_traitsI6__halfS2_fS2_fjLj1024ELj1ELj4ELj1ELj16ENS_18Kernel_traits_baseILj1024ES2_S2_fS2_fjLj128EEEEELb1ELb1ELb0ELb1EEEvNS_9BwdParamsE)
        /*0614*/ 	.word	0x00000068


	//----- nvinfo : EIATTR_REGCOUNT
	.align		4
.L_259:
        /*0618*/ 	.byte	0x04, 0x2f
        /*061a*/ 	.short	(.L_261 - .L_260)
	.align		4
.L_260:
        /*061c*/ 	.word	index@(_ZN10layer_norm13ln_bwd_kernelINS_13Kernel_traitsI6__halfS2_fS2_fjLj1024ELj1ELj4ELj1ELj16ENS_18Kernel_traits_baseILj1024ES2_S2_fS2_fjLj128EEEEELb1ELb1ELb0ELb0EEEvNS_9BwdParamsE)
        /*0620*/ 	.word	0x000000ff


	//----- nvinfo : EIATTR_FRAME_SIZE
	.align		4
.L_261:
        /*0624*/ 	.byte	0x04, 0x11
        /*0626*/ 	.short	(.L_263 - .L_262)
	.align		4
.L_262:
        /*0628*/ 	.word	index@(_ZN10layer_norm13ln_bwd_kernelINS_13Kernel_traitsI6__halfS2_fS2_fjLj1024ELj1ELj4ELj1ELj16ENS_18Kernel_traits_baseILj1024ES2_S2_fS2_fjLj128EEEEELb1ELb1ELb0ELb0EEEvNS_9BwdParamsE)
        /*062c*/ 	.word	0x00000028


	//----- nvinfo : EIATTR_REGCOUNT
	.align		4
.L_263:
        /*0630*/ 	.byte	0x04, 0x2f
        /*0632*/ 	.short	(.L_265 - .L_264)
	.align		4
.L_264:
        /*0634*/ 	.word	index@(_ZN10layer_norm13ln_bwd_kernelINS_13Kernel_traitsI6__halfS2_fS2_fjLj1024ELj1ELj4ELj1ELj16ENS_18Kernel_traits_baseILj1024ES2_S2_fS2_fjLj128EEEEELb1ELb0ELb1ELb1EEEvNS_9BwdParamsE)
        /*0638*/ 	.word	0x000000fe


	//----- nvinfo : EIATTR_FRAME_SIZE
	.align		4
.L_265:
        /*063c*/ 	.byte	0x04, 0x11
        /*063e*/ 	.short	(.L_267 - .L_266)
	.align		4
.L_266:
        /*0640*/ 	.word	index@(_ZN10layer_norm13ln_bwd_kernelINS_13Kernel_traitsI6__halfS2_fS2_fjLj1024ELj1ELj4ELj1ELj16ENS_18Kernel_traits_baseILj1024ES2_S2_fS2_fjLj128EEEEELb1ELb0ELb1ELb1EEEvNS_9BwdParamsE)
        /*0644*/ 	.word	0x00000000


	//----- nvinfo : EIATTR_REGCOUNT
	.align		4
.L_267:
        /*0648*/ 	.byte	0x04, 0x2f
        /*064a*/ 	.short	(.L_269 - .L_268)
	.align		4
.L_268:
        /*064c*/ 	.word	index@(_ZN10layer_norm22ln_bwd_finalize_kernelINS_22Kernel_traits_finalizeILj1024E6__halfS2_fS2_fjLb0ELj1024ELj4ENS_18Kernel_traits_baseILj1024ES2_S2_fS2_fjLj1024EEEEELb0ELb1EEEvNS_9BwdParamsE)
        /*0650*/ 	.word	0x00000020


	//----- nvinfo : EIATTR_FRAME_SIZE
	.align		4
.L_269:
        /*0654*/ 	.byte	0x04, 0x11
        /*0656*/ 	.short	(.L_271 - .L_270)
	.align		4
.L_270:
        /*0658*/ 	.word	index@(_ZN10layer_norm22ln_bwd_finalize_kernelINS_22Kernel_traits_finalizeILj1024E6__halfS2_fS2_fjLb0ELj1024ELj4ENS_18Kernel_traits_baseILj1024ES2_S2_fS2_fjLj1024EEEEELb0ELb1EEEvNS_9BwdParamsE)
        /*065c*/ 	.word	0x00000000


	//----- nvinfo : EIATTR_REGCOUNT
	.align		4
.L_271:
        /*0660*/ 	.byte	0x04, 0x2f
        /*0662*/ 	.short	(.L_273 - .L_272)
	.align		4
.L_272:
        /*0664*/ 	.word	index@(_ZN10layer_norm13ln_bwd_kernelINS_13Kernel_traitsI6__halfS2_fS2_fjLj1024ELj1ELj4ELj1ELj16ENS_18Kernel_traits_baseILj1024ES2_S2_fS2_fjLj128EEEEELb1ELb0ELb1ELb0EEEvNS_9BwdParamsE)
        /*0668*/ 	.word	0x000000ef


	//----- nvinfo : EIATTR_FRAME_SIZE
	.align		4
.L_273:
        /*066c*/ 	.byte	0x04, 0x11
        /*066e*/ 	.short	(.L_275 - .L_274)
	.align		4
.L_274:
        /*0670*/ 	.word	index@(_ZN10layer_norm13ln_bwd_kernelINS_13Kernel_traitsI6__halfS2_fS2_fjLj1024ELj1ELj4ELj1ELj16ENS_18Kernel_traits_baseILj1024ES2_S2_fS2_fjLj128EEEEELb1ELb0ELb1ELb0EEEvNS_9BwdParamsE)
        /*0674*/ 	.word	0x00000000


	//----- nvinfo : EIATTR_REGCOUNT
	.align		4
.L_275:
        /*0678*/ 	.byte	0x04, 0x2f
        /*067a*/ 	.short	(.L_277 - .L_276)
	.align		4
.L_276:
        /*067c*/ 	.word	index@(_ZN10layer_norm22ln_bwd_finalize_kernelINS_22Kernel_traits_finalizeILj1024E6__halfS2_fS2_fjLb0ELj1024ELj4ENS_18Kernel_traits_baseILj1024ES2_S2_fS2_fjLj1024EEEEELb0ELb0EEEvNS_9BwdParamsE)
        /*0680*/ 	.word	0x0000003f


	//----- nvinfo : EIATTR_FRAME_SIZE
	.align		4
.L_277:
        /*0684*/ 	.byte	0x04, 0x11
        /*0686*/ 	.short	(.L_279 - .L_278)
	.align		4
.L_278:
        /*0688*/ 	.word	index@(_ZN10layer_norm22ln_bwd_finalize_kernelINS_22Kernel_traits_finalizeILj1024E6__halfS2_fS2_fjLb0ELj1024ELj4ENS_18Kernel_traits_baseILj1024ES2_S2_fS2_fjLj1024EEEEELb0ELb0EEEvNS_9BwdParamsE)
        /*068c*/ 	.word	0x00000000


	//----- nvinfo : EIATTR_REGCOUNT
	.align		4
.L_279:
        /*0690*/ 	.byte	0x04, 0x2f
        /*0692*/ 	.short	(.L_281 - .L_280)
	.align		4
.L_280:
        /*0694*/ 	.word	index@(_ZN10layer_norm13ln_bwd_kernelINS_13Kernel_traitsI6__halfS2_fS2_fjLj1024ELj1ELj4ELj1ELj16ENS_18Kernel_traits_baseILj1024ES2_S2_fS2_fjLj128EEEEELb1ELb0ELb0ELb1EEEvNS_9BwdParamsE)
        /*0698*/ 	.word	0x000000fb


	//----- nvinfo : EIATTR_FRAME_SIZE
	.align		4
.L_281:
        /*069c*/ 	.byte	0x04, 0x11
        /*069e*/ 	.short	(.L_283 - .L_282)
	.align		4
.L_282:
        /*06a0*/ 	.word	index@(_ZN10layer_norm13ln_bwd_kernelINS_13Kernel_traitsI6__halfS2_fS2_fjLj1024ELj1ELj4ELj1ELj16ENS_18Kernel_traits_baseILj1024ES2_S2_fS2_fjLj128EEEEELb1ELb0ELb0ELb1EEEvNS_9BwdParamsE)
        /*06a4*/ 	.word	0x00000000


	//----- nvinfo : EIATTR_REGCOUNT
	.align		4
.L_283:
        /*06a8*/ 	.byte	0x04, 0x2f
        /*06aa*/ 	.short	(.L_285 - .L_284)
	.align		4
.L_284:
        /*06ac*/ 	.word	index@(_ZN10layer_norm13ln_bwd_kernelINS_13Kernel_traitsI6__halfS2_fS2_fjLj1024ELj1ELj4ELj1ELj16ENS_18Kernel_traits_baseILj1024ES2_S2_fS2_fjLj128EEEEELb1ELb0ELb0ELb0EEEvNS_9BwdParamsE)
        /*06b0*/ 	.word	0x000000de


	//----- nvinfo : EIATTR_FRAME_SIZE
	.align		4
.L_285:
        /*06b4*/ 	.byte	0x04, 0x11
        /*06b6*/ 	.short	(.L_287 - .L_286)
	.align		4
.L_286:
        /*06b8*/ 	.word	index@(_ZN10layer_norm13ln_bwd_kernelINS_13Kernel_traitsI6__halfS2_fS2_fjLj1024ELj1ELj4ELj1ELj16ENS_18Kernel_traits_baseILj1024ES2_S2_fS2_fjLj128EEEEELb1ELb0ELb0ELb0EEEvNS_9BwdParamsE)
        /*06bc*/ 	.word	0x00000000


	//----- nvinfo : EIATTR_REGCOUNT
	.align		4
.L_287:
        /*06c0*/ 	.byte	0x04, 0x2f
        /*06c2*/ 	.short	(.L_289 - .L_288)
	.align		4
.L_288:
        /*06c4*/ 	.word	index@(_ZN10layer_norm13ln_bwd_kernelINS_13Kernel_traitsI6__halfS2_fS2_fjLj1024ELj1ELj4ELj1ELj16ENS_18Kernel_traits_baseILj1024ES2_S2_fS2_fjLj128EEEEELb0ELb1ELb1ELb1EEEvNS_9BwdParamsE)
        /*06c8*/ 	.word	0x000000ff


	//----- nvinfo : EIATTR_FRAME_SIZE
	.align		4
.L_289:
        /*06cc*/ 	.byte	0x04, 0x11
        /*06ce*/ 	.short	(.L_291 - .L_290)
	.align		4
.L_290:
        /*06d0*/ 	.word	index@(_ZN10layer_norm13ln_bwd_kernelINS_13Kernel_traitsI6__halfS2_fS2_fjLj1024ELj1ELj4ELj1ELj16ENS_18Kernel_traits_baseILj1024ES2_S2_fS2_fjLj128EEEEELb0ELb1ELb1ELb1EEEvNS_9BwdParamsE)
        /*06d4*/ 	.word	0x00000008


	//----- nvinfo : EIATTR_REGCOUNT
	.align		4
.L_291:
        /*06d8*/ 	.byte	0x04, 0x2f
        /*06da*/ 	.short	(.L_293 - .L_292)
	.align		4
.L_292:
        /*06dc*/ 	.word	index@(_ZN10layer_norm13ln_bwd_kernelINS_13Kernel_traitsI6__halfS2_fS2_fjLj1024ELj1ELj4ELj1ELj16ENS_18Kernel_traits_baseILj1024ES2_S2_fS2_fjLj128EEEEELb0ELb1ELb1ELb0EEEvNS_9BwdParamsE)
        /*06e0*/ 	.word	0x000000ff


	//----- nvinfo : EIATTR_FRAME_SIZE
	.align		4
.L_293:
        /*06e4*/ 	.byte	0x04, 0x11
        /*06e6*/ 	.short	(.L_295 - .L_294)
	.align		4
.L_294:
        /*06e8*/ 	.word	index@(_ZN10layer_norm13ln_bwd_kernelINS_13Kernel_traitsI6__halfS2_fS2_fjLj1024ELj1ELj4ELj1ELj16ENS_18Kernel_traits_baseILj1024ES2_S2_fS2_fjLj128EEEEELb0ELb1ELb1ELb0EEEvNS_9BwdParamsE)
        /*06ec*/ 	.word	0x00000040


	//----- nvinfo : EIATTR_REGCOUNT
	.align		4
.L_295:
        /*06f0*/ 	.byte	0x04, 0x2f
        /*06f2*/ 	.short	(.L_297 - .L_296)
	.align		4
.L_296:
        /*06f4*/ 	.word	index@(_ZN10layer_norm13ln_bwd_kernelINS_13Kernel_traitsI6__halfS2_fS2_fjLj1024ELj1ELj4ELj1ELj16ENS_18Kernel_traits_baseILj1024ES2_S2_fS2_fjLj128EEEEELb0ELb1ELb0ELb1EEEvNS_9BwdParamsE)
        /*06f8*/ 	.word	0x000000ff


	//----- nvinfo : EIATTR_FRAME_SIZE
	.align		4
.L_297:
        /*06fc*/ 	.byte	0x04, 0x11
        /*06fe*/ 	.short	(.L_299 - .L_298)
	.align		4
.L_298:
        /*0700*/ 	.word	index@(_ZN10layer_norm13ln_bwd_kernelINS_13Kernel_traitsI6__halfS2_fS2_fjLj1024ELj1ELj4ELj1ELj16ENS_18Kernel_traits_baseILj1024ES2_S2_fS2_fjLj128EEEEELb0ELb1ELb0ELb1EEEvNS_9BwdParamsE)
        /*0704*/ 	.word	0x00000048


	//----- nvinfo : EIATTR_REGCOUNT
	.align		4
.L_299:
        /*0708*/ 	.byte	0x04, 0x2f
        /*070a*/ 	.short	(.L_301 - .L_300)
	.align		4
.L_300:
        /*070c*/ 	.word	index@(_ZN10layer_norm13ln_bwd_kernelINS_13Kernel_traitsI6__halfS2_fS2_fjLj1024ELj1ELj4ELj1ELj16ENS_18Kernel_traits_baseILj1024ES2_S2_fS2_fjLj128EEEEELb0ELb1ELb0ELb0EEEvNS_9BwdParamsE)
        /*0710*/ 	.word	0x000000ff


	//----- nvinfo : EIATTR_FRAME_SIZE
	.align		4
.L_301:
        /*0714*/ 	.byte	0x04, 0x11
        /*0716*/ 	.short	(.L_303 - .L_302)
	.align		4
.L_302:
        /*0718*/ 	.word	index@(_ZN10layer_norm13ln_bwd_kernelINS_13Kernel_traitsI6__halfS2_fS2_fjLj1024ELj1ELj4ELj1ELj16ENS_18Kernel_traits_baseILj1024ES2_S2_fS2_fjLj128EEEEELb0ELb1ELb0ELb0EEEvNS_9BwdParamsE)
        /*071c*/ 	.word	0x00000010


	//----- nvinfo : EIATTR_REGCOUNT
	.align		4
.L_303:
        /*0720*/ 	.byte	0x04, 0x2f
        /*0722*/ 	.short	(.L_305 - .L_304)
	.align		4
.L_304:
        /*0724*/ 	.word	index@(_ZN10layer_norm13ln_bwd_kernelINS_13Kernel_traitsI6__halfS2_fS2_fjLj1024ELj1ELj4ELj1ELj16ENS_18Kernel_traits_baseILj1024ES2_S2_fS2_fjLj128EEEEELb0ELb0ELb1ELb1EEEvNS_9BwdParamsE)
        /*0728*/ 	.word	0x000000ff


	//----- nvinfo : EIATTR_FRAME_SIZE
	.align		4
.L_305:
        /*072c*/ 	.byte	0x04, 0x11
        /*072e*/ 	.short	(.L_307 - .L_306)
	.align		4
.L_306:
        /*0730*/ 	.word	index@(_ZN10layer_norm13ln_bwd_kernelINS_13Kernel_traitsI6__halfS2_fS2_fjLj1024ELj1ELj4ELj1ELj16ENS_18Kernel_traits_baseILj1024ES2_S2_fS2_fjLj128EEEEELb0ELb0ELb1ELb1EEEvNS_9BwdParamsE)
        /*0734*/ 	.word	0x00000000


	//----- nvinfo : EIATTR_REGCOUNT
	.align		4
.L_307:
        /*0738*/ 	.byte	0x04, 0x2f
        /*073a*/ 	.short	(.L_309 - .L_308)
	.align		4
.L_308:
        /*073c*/ 	.word	index@(_ZN10layer_norm13ln_bwd_kernelINS_13Kernel_traitsI6__halfS2_fS2_fjLj1024ELj1ELj4ELj1ELj16ENS_18Kernel_traits_baseILj1024ES2_S2_fS2_fjLj128EEEEELb0ELb0ELb1ELb0EEEvNS_9BwdParamsE)
        /*0740*/ 	.word	0x000000db


	//----- nvinfo : EIATTR_FRAME_SIZE
	.align		4
.L_309:
        /*0744*/ 	.byte	0x04, 0x11
        /*0746*/ 	.short	(.L_311 - .L_310)
	.align		4
.L_310:
        /*0748*/ 	.word	index@(_ZN10layer_norm13ln_bwd_kernelINS_13Kernel_traitsI6__halfS2_fS2_fjLj1024ELj1ELj4ELj1ELj16ENS_18Kernel_traits_baseILj1024ES2_S2_fS2_fjLj128EEEEELb0ELb0ELb1ELb0EEEvNS_9BwdParamsE)
        /*074c*/ 	.word	0x00000000


	//----- nvinfo : EIATTR_REGCOUNT
	.align		4
.L_311:
        /*0750*/ 	.byte	0x04, 0x2f
        /*0752*/ 	.short	(.L_313 - .L_312)
	.align		4
.L_312:
        /*0754*/ 	.word	index@(_ZN10layer_norm13ln_bwd_kernelINS_13Kernel_traitsI6__halfS2_fS2_fjLj1024ELj1ELj4ELj1ELj16ENS_18Kernel_traits_baseILj1024ES2_S2_fS2_fjLj128EEEEELb0ELb0ELb0ELb1EEEvNS_9BwdParamsE)
        /*0758*/ 	.word	0x000000ed


	//----- nvinfo : EIATTR_FRAME_SIZE
	.align		4
.L_313:
        /*075c*/ 	.byte	0x04, 0x11
        /*075e*/ 	.short	(.L_315 - .L_314)
	.align		4
.L_314:
        /*0760*/ 	.word	index@(_ZN10layer_norm13ln_bwd_kernelINS_13Kernel_traitsI6__halfS2_fS2_fjLj1024ELj1ELj4ELj1ELj16ENS_18Kernel_traits_baseILj1024ES2_S2_fS2_fjLj128EEEEELb0ELb0ELb0ELb1EEEvNS_9BwdParamsE)
        /*0764*/ 	.word	0x00000000


	//----- nvinfo : EIATTR_REGCOUNT
	.align		4
.L_315:
        /*0768*/ 	.byte	0x04, 0x2f
        /*076a*/ 	.short	(.L_317 - .L_316)
	.align		4
.L_316:
        /*076c*/ 	.word	index@(_ZN10layer_norm13ln_bwd_kernelINS_13Kernel_traitsI6__halfS2_fS2_fjLj1024ELj1ELj4ELj1ELj16ENS_18Kernel_traits_baseILj1024ES2_S2_fS2_fjLj128EEEEELb0ELb0ELb0ELb0EEEvNS_9BwdParamsE)
        /*0770*/ 	.word	0x000000d6


	//----- nvinfo : EIATTR_FRAME_SIZE
	.align		4
.L_317:
        /*0774*/ 	.byte	0x04, 0x11
        /*0776*/ 	.short	(.L_319 - .L_318)
	.align		4
.L_318:
        /*0778*/ 	.word	index@(_ZN10layer_norm13ln_bwd_kernelINS_13Kernel_traitsI6__halfS2_fS2_fjLj1024ELj1ELj4ELj1ELj16ENS_18Kernel_traits_baseILj1024ES2_S2_fS2_fjLj128EEEEELb0ELb0ELb0ELb0EEEvNS_9BwdParamsE)
        /*077c*/ 	.word	0x00000000


	//----- nvinfo : EIATTR_REGCOUNT
	.align		4
.L_319:
        /*0780*/ 	.byte	0x04, 0x2f
        /*0782*/ 	.short	(.L_321 - .L_320)
	.align		4
.L_320:
        /*0784*/ 	.word	index@(_ZN10layer_norm13ln_bwd_kernelINS_13Kernel_traitsIf6__halfS2_S2_fjLj1024ELj1ELj4ELj1ELj16ENS_18Kernel_traits_baseILj1024EfS2_S2_S2_fjLj128EEEEELb1ELb1ELb1ELb1EEEvNS_9BwdParamsE)
        /*0788*/ 	.word	0x000000ff


	//----- nvinfo : EIATTR_FRAME_SIZE
	.align		4
.L_321:
        /*078c*/ 	.byte	0x04, 0x11
        /*078e*/ 	.short	(.L_323 - .L_322)
	.align		4
.L_322:
        /*0790*/ 	.word	index@(_ZN10layer_norm13ln_bwd_kernelINS_13Kernel_traitsIf6__halfS2_S2_fjLj1024ELj1ELj4ELj1ELj16ENS_18Kernel_traits_baseILj1024EfS2_S2_S2_fjLj128EEEEELb1ELb1ELb1ELb1EEEvNS_9BwdParamsE)
        /*0794*/ 	.word	0x00000070


	//----- nvinfo : EIATTR_REGCOUNT
	.align		4
.L_323:
        /*0798*/ 	.byte	0x04, 0x2f
        /*079a*/ 	.short	(.L_325 - .L_324)
	.align		4
.L_324:
        /*079c*/ 	.word	index@(_ZN10layer_norm22ln_bwd_finalize_kernelINS_22Kernel_traits_finalizeILj1024Ef6__halfS2_S2_fjLb1ELj1024ELj4ENS_18Kernel_traits_baseILj1024EfS2_S2_S2_fjLj1024EEEEELb1ELb1EEEvNS_9BwdParamsE)
        /*07a0*/ 	.word	0x00000020


	//----- nvinfo : EIATTR_FRAME_SIZE
	.align		4
.L_325:
        /*07a4*/ 	.byte	0x04, 0x11
        /*07a6*/ 	.short	(.L_327 - .L_326)
	.align		4
.L_326:
        /*07a8*/ 	.word	index@(_ZN10layer_norm22ln_bwd_finalize_kernelINS_22Kernel_traits_finalizeILj1024Ef6__halfS2_S2_fjLb1ELj1024ELj4ENS_18Kernel_traits_baseILj1024EfS2_S2_S2_fjLj1024EEEEELb1ELb1EEEvNS_9BwdParamsE)
        /*07ac*/ 	.word	0x00000000


	//----- nvinfo : EIATTR_REGCOUNT
	.align		4
.L_327:
        /*07b0*/ 	.byte	0x04, 0x2f
        /*07b2*/ 	.short	(.L_329 - .L_328)
	.align		4
.L_328:
        /*07b4*/ 	.word	index@(_ZN10layer_norm13ln_bwd_kernelINS_13Kernel_traitsIf6__halfS2_S2_fjLj1024ELj1ELj4ELj1ELj16ENS_18Kernel_traits_baseILj1024EfS2_S2_S2_fjLj128EEEEELb1ELb1ELb1ELb0EEEvNS_9BwdParamsE)
        /*07b8*/ 	.word	0x000000ff


	//----- nvinfo : EIATTR_FRAME_SIZE
	.align		4
.L_329:
        /*07bc*/ 	.byte	0x04, 0x11
        /*07be*/ 	.short	(.L_331 - .L_330)
	.align		4
.L_330:
        /*07c0*/ 	.word	index@(_ZN10layer_norm13ln_bwd_kernelINS_13Kernel_traitsIf6__halfS2_S2_fjLj1024ELj1ELj4ELj1ELj16ENS_18Kernel_traits_baseILj1024EfS2_S2_S2_fjLj128EEEEELb1ELb1ELb1ELb0EEEvNS_9BwdParamsE)
        /*07c4*/ 	.word	0x00000080


	//----- nvinfo : EIATTR_REGCOUNT
	.align		4
.L_331:
        /*07c8*/ 	.byte	0x04, 0x2f
        /*07ca*/ 	.short	(.L_333 - .L_332)
	.align		4
.L_332:
        /*07cc*/ 	.word	index@(_ZN10layer_norm22ln_bwd_finalize_kernelINS_22Kernel_traits_finalizeILj1024Ef6__halfS2_S2_fjLb1ELj1024ELj4ENS_18Kernel_traits_baseILj1024EfS2_S2_S2_fjLj1024EEEEELb1ELb0EEEvNS_9BwdParamsE)
        /*07d0*/ 	.word	0x00000020


	//----- nvinfo : EIATTR_FRAME_SIZE
	.align		4
.L_333:
        /*07d4*/ 	.byte	0x04, 0x11
        /*07d6*/ 	.short	(.L_335 - .L_334)
	.align		4
.L_334:
        /*07d8*/ 	.word	index@(_ZN10layer_norm22ln_bwd_finalize_kernelINS_22Kernel_traits_finalizeILj1024Ef6__halfS2_S2_fjLb1ELj1024ELj4ENS_18Kernel_traits_baseILj1024EfS2_S2_S2_fjLj1024EEEEELb1ELb0EEEvNS_9BwdParamsE)
        /*07dc*/ 	.word	0x00000000


	//----- nvinfo : EIATTR_REGCOUNT
	.align		4
.L_335:
        /*07e0*/ 	.byte	0x04, 0x2f
        /*07e2*/ 	.short	(.L_337 - .L_336)
	.align		4
.L_336:
        /*07e4*/ 	.word	index@(_ZN10layer_norm13ln_bwd_kernelINS_13Kernel_traitsIf6__halfS2_S2_fjLj1024ELj1ELj4ELj1ELj16ENS_18Kernel_traits_baseILj1024EfS2_S2_S2_fjLj128EEEEELb1ELb1ELb0ELb1EEEvNS_9BwdParamsE)
        /*07e8*/ 	.word	0x000000ff


	//----- nvinfo : EIATTR_FRAME_SIZE
	.align		4
.L_337:
        /*07ec*/ 	.byte	0x04, 0x11
        /*07ee*/ 	.short	(.L_339 - .L_338)
	.align		4
.L_338:
        /*07f0*/ 	.word	index@(_ZN10layer_norm13ln_bwd_kernelINS_13Kernel_traitsIf6__halfS2_S2_fjLj1024ELj1ELj4ELj1ELj16ENS_18Kernel_traits_baseILj1024EfS2_S2_S2_fjLj128EEEEELb1ELb1ELb0ELb1EEEvNS_9BwdParamsE)
        /*07f4*/ 	.word	0x00000128


	//----- nvinfo : EIATTR_REGCOUNT
	.align		4
.L_339:
        /*07f8*/ 	.byte	0x04, 0x2f
        /*07fa*/ 	.short	(.L_341 - .L_340)
	.align		4
.L_340:
        /*07fc*/ 	.word	index@(_ZN10layer_norm13ln_bwd_kernelINS_13Kernel_traitsIf6__halfS2_S2_fjLj1024ELj1ELj4ELj1ELj16ENS_18Kernel_traits_baseILj1024EfS2_S2_S2_fjLj128EEEEELb1ELb1ELb0ELb0EEEvNS_9BwdParamsE)
        /*0800*/ 	.word	0x000000ff


	//----- nvinfo : EIATTR_FRAME_SIZE
	.align		4
.L_341:
        /*0804*/ 	.byte	0x04, 0x11
        /*0806*/ 	.short	(.L_343 - .L_342)
	.align		4
.L_342:
        /*0808*/ 	.word	index@(_ZN10layer_norm13ln_bwd_kernelINS_13Kernel_traitsIf6__halfS2_S2_fjLj1024ELj1ELj4ELj1ELj16ENS_18Kernel_traits_baseILj1024EfS2_S2_S2_fjLj128EEEEELb1ELb1ELb0ELb0EEEvNS_9BwdParamsE)
        /*080c*/ 	.word	0x00000058


	//----- nvinfo : EIATTR_REGCOUNT
	.align		4
.L_343:
        /*0810*/ 	.byte	0x04, 0x2f
        /*0812*/ 	.short	(.L_345 - .L_344)
	.align		4
.L_344:
        /*0814*/ 	.word	index@(_ZN10layer_norm13ln_bwd_kernelINS_13Kernel_traitsIf6__halfS2_S2_fjLj1024ELj1ELj4ELj1ELj16ENS_18Kernel_traits_baseILj1024EfS2_S2_S2_fjLj128EEEEELb1ELb0ELb1ELb1EEEvNS_9BwdParamsE)
        /*0818*/ 	.word	0x000000ec


	//----- nvinfo : EIATTR_FRAME_SIZE
	.align		4
.L_345:
        /*081c*/ 	.byte	0x04, 0x11
        /*081e*/ 	.short	(.L_347 - .L_346)
	.align		4
.L_346:
        /*0820*/ 	.word	index@(_ZN10layer_norm13ln_bwd_kernelINS_13Kernel_traitsIf6__halfS2_S2_fjLj1024ELj1ELj4ELj1ELj16ENS_18Kernel_traits_baseILj1024EfS2_S2_S2_fjLj128EEEEELb1ELb0ELb1ELb1EEEvNS_9BwdParamsE)
        /*0824*/ 	.word	0x00000000


	//----- nvinfo : EIATTR_REGCOUNT
	.align		4
.L_347:
        /*0828*/ 	.byte	0x04, 0x2f
        /*082a*/ 	.short	(.L_349 - .L_348)
	.align		4
.L_348:
        /*082c*/ 	.word	index@(_ZN10layer_norm22ln_bwd_finalize_kernelINS_22Kernel_traits_finalizeILj1024Ef6__halfS2_S2_fjLb0ELj1024ELj4ENS_18Kernel_traits_baseILj1024EfS2_S2_S2_fjLj1024EEEEELb0ELb1EEEvNS_9BwdParamsE)
        /*0830*/ 	.word	0x00000020


	//----- nvinfo : EIATTR_FRAME_SIZE
	.align		4
.L_349:
        /*0834*/ 	.byte	0x04, 0x11
        /*0836*/ 	.short	(.L_351 - .L_350)
	.align		4
.L_350:
        /*0838*/ 	.word	index@(_ZN10layer_norm22ln_bwd_finalize_kernelINS_22Kernel_traits_finalizeILj1024Ef6__halfS2_S2_fjLb0ELj1024ELj4ENS_18Kernel_traits_baseILj1024EfS2_S2_S2_fjLj1024EEEEELb0ELb1EEEvNS_9BwdParamsE)
        /*083c*/ 	.word	0x00000000


	//----- nvinfo : EIATTR_REGCOUNT
	.align		4
.L_351:
        /*0840*/ 	.byte	0x04, 0x2f
        /*0842*/ 	.short	(.L_353 - .L_352)
	.align		4
.L_352:
        /*0844*/ 	.word	index@(_ZN10layer_norm13ln_bwd_kernelINS_13Kernel_traitsIf6__halfS2_S2_fjLj1024ELj1ELj4ELj1ELj16ENS_18Kernel_traits_baseILj1024EfS2_S2_S2_fjLj128EEEEELb1ELb0ELb1ELb0EEEvNS_9BwdParamsE)
        /*0848*/ 	.word	0x000000e9


	//----- nvinfo : EIATTR_FRAME_SIZE
	.align		4
.L_353:
        /*084c*/ 	.byte	0x04, 0x11
        /*084e*/ 	.short	(.L_355 - .L_354)
	.align		4
.L_354:
        /*0850*/ 	.word	index@(_ZN10layer_norm13ln_bwd_kernelINS_13Kernel_traitsIf6__halfS2_S2_fjLj1024ELj1ELj4ELj1ELj16ENS_18Kernel_traits_baseILj1024EfS2_S2_S2_fjLj128EEEEELb1ELb0ELb1ELb0EEEvNS_9BwdParamsE)
        /*0854*/ 	.word	0x00000000


	//----- nvinfo : EIATTR_REGCOUNT
	.align		4
.L_355:
        /*0858*/ 	.byte	0x04, 0x2f
        /*085a*/ 	.short	(.L_357 - .L_356)
	.align		4
.L_356:
        /*085c*/ 	.word	index@(_ZN10layer_norm22ln_bwd_finalize_kernelINS_22Kernel_traits_finalizeILj1024Ef6__halfS2_S2_fjLb0ELj1024ELj4ENS_18Kernel_traits_baseILj1024EfS2_S2_S2_fjLj1024EEEEELb0ELb0EEEvNS_9BwdParamsE)
        /*0860*/ 	.word	0x0000003f


	//----- nvinfo : EIATTR_FRAME_SIZE
	.align		4
.L_357:
        /*0864*/ 	.byte	0x04, 0x11
        /*0866*/ 	.short	(.L_359 - .L_358)
	.align		4
.L_358:
        /*0868*/ 	.word	index@(_ZN10layer_norm22ln_bwd_finalize_kernelINS_22Kernel_traits_finalizeILj1024Ef6__halfS2_S2_fjLb0ELj1024ELj4ENS_18Kernel_traits_baseILj1024EfS2_S2_S2_fjLj1024EEEEELb0ELb0EEEvNS_9BwdParamsE)
        /*086c*/ 	.word	0x00000000


	//----- nvinfo : EIATTR_REGCOUNT
	.align		4
.L_359:
        /*0870*/ 	.byte	0x04, 0x2f
        /*0872*/ 	.short	(.L_361 - .L_360)
	.align		4
.L_360:
        /*0874*/ 	.word	index@(_ZN10layer_norm13ln_bwd_kernelINS_13Kernel_traitsIf6__halfS2_S2_fjLj1024ELj1ELj4ELj1ELj16ENS_18Kernel_traits_baseILj1024EfS2_S2_S2_fjLj128EEEEELb1ELb0ELb0ELb1EEEvNS_9BwdParamsE)
        /*0878*/ 	.word	0x000000ff


	//----- nvinfo : EIATTR_FRAME_SIZE
	.align		4
.L_361:
        /*087c*/ 	.byte	0x04, 0x11
        /*087e*/ 	.short	(.L_363 - .L_362)
	.align		4
.L_362:
        /*0880*/ 	.word	index@(_ZN10layer_norm13ln_bwd_kernelINS_13Kernel_traitsIf6__halfS2_S2_fjLj1024ELj1ELj4ELj1ELj16ENS_18Kernel_traits_baseILj1024EfS2_S2_S2_fjLj128EEEEELb1ELb0ELb0ELb1EEEvNS_9BwdParamsE)
        /*0884*/ 	.word	0x00000028


	//----- nvinfo : EIATTR_REGCOUNT
	.align		4
.L_363:
        /*0888*/ 	.byte	0x04, 0x2f
        /*088a*/ 	.short	(.L_365 - .L_364)
	.align		4
.L_364:
        /*088c*/ 	.word	index@(_ZN10layer_norm13ln_bwd_kernelINS_13Kernel_traitsIf6__halfS2_S2_fjLj1024ELj1ELj4ELj1ELj16ENS_18Kernel_traits_baseILj1024EfS2_S2_S2_fjLj128EEEEELb1ELb0ELb0ELb0EEEvNS_9BwdParamsE)
        /*0890*/ 	.word	0x000000da


	//----- nvinfo : EIATTR_FRAME_SIZE
	.align		4
.L_365:
        /*0894*/ 	.byte	0x04, 0x11
        /*0896*/ 	.short	(.L_367 - .L_366)
	.align		4
.L_366:
        /*0898*/ 	.word	index@(_ZN10layer_norm13ln_bwd_kernelINS_13Kernel_traitsIf6__halfS2_S2_fjLj1024ELj1ELj4ELj1ELj16ENS_18Kernel_traits_baseILj1024EfS2_S2_S2_fjLj128EEEEELb1ELb0ELb0ELb0EEEvNS_9BwdParamsE)
        /*089c*/ 	.word	0x00000000


	//----- nvinfo : EIATTR_REGCOUNT
	.align		4
.L_367:
        /*08a0*/ 	.byte	0x04, 0x2f
        /*08a2*/ 	.short	(.L_369 - .L_368)
	.align		4
.L_368:
        /*08a4*/ 	.word	index@(_ZN10layer_norm13ln_bwd_kernelINS_13Kernel_traitsIf6__halfS2_S2_fjLj1024ELj1ELj4ELj1ELj16ENS_18Kernel_traits_baseILj1024EfS2_S2_S2_fjLj128EEEEELb0ELb1ELb1ELb1EEEvNS_9BwdParamsE)
        /*08a8*/ 	.word	0x000000ff


	//----- nvinfo : EIATTR_FRAME_SIZE
	.align		4
.L_369:
        /*08ac*/ 	.byte	0x04, 0x11
        /*08ae*/ 	.short	(.L_371 - .L_370)
	.align		4
.L_370:
        /*08b0*/ 	.word	index@(_ZN10layer_norm13ln_bwd_kernelINS_13Kernel_traitsIf6__halfS2_S2_fjLj1024ELj1ELj4ELj1ELj16ENS_18Kernel_traits_baseILj1024EfS2_S2_S2_fjLj128EEEEELb0ELb1ELb1ELb1EEEvNS_9BwdParamsE)
        /*08b4*/ 	.word	0x00000048


	//----- nvinfo : EIATTR_REGCOUNT
	.align		4
.L_371:
        /*08b8*/ 	.byte	0x04, 0x2f
        /*08ba*/ 	.short	(.L_373 - .L_372)
	.align		4
.L_372:
        /*08bc*/ 	.word	index@(_ZN10layer_norm13ln_bwd_kernelINS_13Kernel_traitsIf6__halfS2_S2_fjLj1024ELj1ELj4ELj1ELj16ENS_18Kernel_traits_baseILj1024EfS2_S2_S2_fjLj128EEEEELb0ELb1ELb1ELb0EEEvNS_9BwdParamsE)
        /*08c0*/ 	.word	0x000000ff


	//----- nvinfo : EIATTR_FRAME_SIZE
	.align		4
.L_373:
        /*08c4*/ 	.byte	0x04, 0x11
        /*08c6*/ 	.short	(.L_375 - .L_374)
	.align		4
.L_374:
        /*08c8*/ 	.word	index@(_ZN10layer_norm13ln_bwd_kernelINS_13Kernel_traitsIf6__halfS2_S2_fjLj1024ELj1ELj4ELj1ELj16ENS_18Kernel_traits_baseILj1024EfS2_S2_S2_fjLj128EEEEELb0ELb1ELb1ELb0EEEvNS_9BwdParamsE)
        /*08cc*/ 	.word	0x00000060


	//----- nvinfo : EIATTR_REGCOUNT
	.align		4
.L_375:
        /*08d0*/ 	.byte	0x04, 0x2f
        /*08d2*/ 	.short	(.L_377 - .L_376)
	.align		4
.L_376:
        /*08d4*/ 	.word	index@(_ZN10layer_norm13ln_bwd_kernelINS_13Kernel_traitsIf6__halfS2_S2_fjLj1024ELj1ELj4ELj1ELj16ENS_18Kernel_traits_baseILj1024EfS2_S2_S2_fjLj128EEEEELb0ELb1ELb0ELb1EEEvNS_9BwdParamsE)
        /*08d8*/ 	.word	0x000000ff


	//----- nvinfo : EIATTR_FRAME_SIZE
	.align		4
.L_377:
        /*08dc*/ 	.byte	0x04, 0x11
        /*08de*/ 	.short	(.L_379 - .L_378)
	.align		4
.L_378:
        /*08e0*/ 	.word	index@(_ZN10layer_norm13ln_bwd_kernelINS_13Kernel_traitsIf6__halfS2_S2_fjLj1024ELj1ELj4ELj1ELj16ENS_18Kernel_traits_baseILj1024EfS2_S2_S2_fjLj128EEEEELb0ELb1ELb0ELb1EEEvNS_9BwdParamsE)
        /*08e4*/ 	.word	0x00000108


	//----- nvinfo : EIATTR_REGCOUNT
	.align		4
.L_379:
        /*08e8*/ 	.byte	0x04, 0x2f
        /*08ea*/ 	.short	(.L_381 - .L_380)
	.align		4
.L_380:
        /*08ec*/ 	.word	index@(_ZN10layer_norm13ln_bwd_kernelINS_13Kernel_traitsIf6__halfS2_S2_fjLj1024ELj1ELj4ELj1ELj16ENS_18Kernel_traits_baseILj1024EfS2_S2_S2_fjLj128EEEEELb0ELb1ELb0ELb0EEEvNS_9BwdParamsE)
        /*08f0*/ 	.word	0x000000ff


	//----- nvinfo : EIATTR_FRAME_SIZE
	.align		4
.L_381:
        /*08f4*/ 	.byte	0x04, 0x11
        /*08f6*/ 	.short	(.L_383 - .L_382)
	.align		4
.L_382:
        /*08f8*/ 	.word	index@(_ZN10layer_norm13ln_bwd_kernelINS_13Kernel_traitsIf6__halfS2_S2_fjLj1024ELj1ELj4ELj1ELj16ENS_18Kernel_traits_baseILj1024EfS2_S2_S2_fjLj128EEEEELb0ELb1ELb0ELb0EEEvNS_9BwdParamsE)
        /*08fc*/ 	.word	0x00000030


	//----- nvinfo : EIATTR_REGCOUNT
	.align		4
.L_383:
        /*0900*/ 	.byte	0x04, 0x2f
        /*0902*/ 	.short	(.L_385 - .L_384)
	.align		4
.L_384:
        /*0904*/ 	.word	index@(_ZN10layer_norm13ln_bwd_kernelINS_13Kernel_traitsIf6__halfS2_S2_fjLj1024ELj1ELj4ELj1ELj16ENS_18Kernel_traits_baseILj1024EfS2_S2_S2_fjLj128EEEEELb0ELb0ELb1ELb1EEEvNS_9BwdParamsE)
        /*0908*/ 	.word	0x000000e4


	//----- nvinfo : EIATTR_FRAME_SIZE
	.align		4
.L_385:
        /*090c*/ 	.byte	0x04, 0x11
        /*090e*/ 	.short	(.L_387 - .L_386)
	.align		4
.L_386:
        /*0910*/ 	.word	index@(_ZN10layer_norm13ln_bwd_kernelINS_13Kernel_traitsIf6__halfS2_S2_fjLj1024ELj1ELj4ELj1ELj16ENS_18Kernel_traits_baseILj1024EfS2_S2_S2_fjLj128EEEEELb0ELb0ELb1ELb1EEEvNS_9BwdParamsE)
        /*0914*/ 	.word	0x00000000


	//----- nvinfo : EIATTR_REGCOUNT
	.align		4
.L_387:
        /*0918*/ 	.byte	0x04, 0x2f
        /*091a*/ 	.short	(.L_389 - .L_388)
	.align		4
.L_388:
        /*091c*/ 	.word	index@(_ZN10layer_norm13ln_bwd_kernelINS_13Kernel_traitsIf6__halfS2_S2_fjLj1024ELj1ELj4ELj1ELj16ENS_18Kernel_traits_baseILj1024EfS2_S2_S2_fjLj128EEEEELb0ELb0ELb1ELb0EEEvNS_9BwdParamsE)
        /*0920*/ 	.word	0x000000db


	//----- nvinfo : EIATTR_FRAME_SIZE
	.align		4
.L_389:
        /*0924*/ 	.byte	0x04, 0x11
        /*0926*/ 	.short	(.L_391 - .L_390)
	.align		4
.L_390:
        /*0928*/ 	.word	index@(_ZN10layer_norm13ln_bwd_kernelINS_13Kernel_traitsIf6__halfS2_S2_fjLj1024ELj1ELj4ELj1ELj16ENS_18Kernel_traits_baseILj1024EfS2_S2_S2_fjLj128EEEEELb0ELb0ELb1ELb0EEEvNS_9BwdParamsE)
        /*092c*/ 	.word	0x00000000


	//----- nvinfo : EIATTR_REGCOUNT
	.align		4
.L_391:
        /*0930*/ 	.byte	0x04, 0x2f
        /*0932*/ 	.short	(.L_393 - .L_392)
	.align		4
.L_392:
        /*0934*/ 	.word	index@(_ZN10layer_norm13ln_bwd_kernelINS_13Kernel_traitsIf6__halfS2_S2_fjLj1024ELj1ELj4ELj1ELj16ENS_18Kernel_traits_baseILj1024EfS2_S2_S2_fjLj128EEEEELb0ELb0ELb0ELb1EEEvNS_9BwdParamsE)
        /*0938*/ 	.word	0x000000fd


	//----- nvinfo : EIATTR_FRAME_SIZE
	.align		4
.L_393:
        /*093c*/ 	.byte	0x04, 0x11
        /*093e*/ 	.short	(.L_395 - .L_394)
	.align		4
.L_394:
        /*0940*/ 	.word	index@(_ZN10layer_norm13ln_bwd_kernelINS_13Kernel_traitsIf6__halfS2_S2_fjLj1024ELj1ELj4ELj1ELj16ENS_18Kernel_traits_baseILj1024EfS2_S2_S2_fjLj128EEEEELb0ELb0ELb0ELb1EEEvNS_9BwdParamsE)
        /*0944*/ 	.word	0x00000000


	//----- nvinfo : EIATTR_REGCOUNT
	.align		4
.L_395:
        /*0948*/ 	.byte	0x04, 0x2f
        /*094a*/ 	.short	(.L_397 - .L_396)
	.align		4
.L_396:
        /*094c*/ 	.word	index@(_ZN10layer_norm13ln_bwd_kernelINS_13Kernel_traitsIf6__halfS2_S2_fjLj1024ELj1ELj4ELj1ELj16ENS_18Kernel_traits_baseILj1024EfS2_S2_S2_fjLj128EEEEELb0ELb0ELb0ELb0EEEvNS_9BwdParamsE)
        /*0950*/ 	.word	0x000000d2


	//----- nvinfo : EIATTR_FRAME_SIZE
	.align		4
.L_397:
        /*0954*/ 	.byte	0x04, 0x11
        /*0956*/ 	.short	(.L_399 - .L_398)
	.align		4
.L_398:
        /*0958*/ 	.word	index@(_ZN10layer_norm13ln_bwd_kernelINS_13Kernel_traitsIf6__halfS2_S2_fjLj1024ELj1ELj4ELj1ELj16ENS_18Kernel_traits_baseILj1024EfS2_S2_S2_fjLj128EEEEELb0ELb0ELb0ELb0EEEvNS_9BwdParamsE)
        /*095c*/ 	.word	0x00000000


	//----- nvinfo : EIATTR_REGCOUNT
	.align		4
.L_399:
        /*0960*/ 	.byte	0x04, 0x2f
        /*0962*/ 	.short	(.L_401 - .L_400)
	.align		4
.L_400:
        /*0964*/ 	.word	index@(_ZN10layer_norm13ln_bwd_kernelINS_13Kernel_traitsIf13__nv_bfloat16fS2_fjLj1024ELj1ELj4ELj1ELj16ENS_18Kernel_traits_baseILj1024EfS2_fS2_fjLj128EEEEELb1ELb1ELb1ELb1EEEvNS_9BwdParamsE)
        /*0968*/ 	.word	0x000000ff


	//----- nvinfo : EIATTR_FRAME_SIZE
	.align		4
.L_401:
        /*096c*/ 	.byte	0x04, 0x11
        /*096e*/ 	.short	(.L_403 - .L_402)
	.align		4
.L_402:
        /*0970*/ 	.word	index@(_ZN10layer_norm13ln_bwd_kernelINS_13Kernel_traitsIf13__nv_bfloat16fS2_fjLj1024ELj1ELj4ELj1ELj16ENS_18Kernel_traits_baseILj1024EfS2_fS2_fjLj128EEEEELb1ELb1ELb1ELb1EEEvNS_9BwdParamsE)
        /*0974*/ 	.word	0x000000d8


	//----- nvinfo : EIATTR_REGCOUNT
	.align		4
.L_403:
        /*0978*/ 	.byte	0x04, 0x2f
        /*097a*/ 	.short	(.L_405 - .L_404)
	.align		4
.L_404:
        /*097c*/ 	.word	index@(_ZN10layer_norm22ln_bwd_finalize_kernelINS_22Kernel_traits_finalizeILj1024Ef13__nv_bfloat16fS2_fjLb1ELj1024ELj4ENS_18Kernel_traits_baseILj1024EfS2_fS2_fjLj1024EEEEELb1ELb1EEEvNS_9BwdParamsE)
        /*0980*/ 	.word	0x00000020


	//----- nvinfo : EIATTR_FRAME_SIZE
	.align		4
.L_405:
        /*0984*/ 	.byte	0x04, 0x11
        /*0986*/ 	.short	(.L_407 - .L_406)
	.align		4
.L_406:
        /*0988*/ 	.word	index@(_ZN10layer_norm22ln_bwd_finalize_kernelINS_22Kernel_traits_finalizeILj1024Ef13__nv_bfloat16fS2_fjLb1ELj1024ELj4ENS_18Kernel_traits_baseILj1024EfS2_fS2_fjLj1024EEEEELb1ELb1EEEvNS_9BwdParamsE)
        /*098c*/ 	.word	0x00000000


	//----- nvinfo : EIATTR_REGCOUNT
	.align		4
.L_407:
        /*0990*/ 	.byte	0x04, 0x2f
        /*0992*/ 	.short	(.L_409 - .L_408)
	.align		4
.L_408:
        /*0994*/ 	.word	index@(_ZN10layer_norm13ln_bwd_kernelINS_13Kernel_traitsIf13__nv_bfloat16fS2_fjLj1024ELj1ELj4ELj1ELj16ENS_18Kernel_traits_baseILj1024EfS2_fS2_fjLj128EEEEELb1ELb1ELb1ELb0EEEvNS_9BwdParamsE)
        /*0998*/ 	.word	0x000000ff


	//----- nvinfo : EIATTR_FRAME_SIZE
	.align		4
.L_409:
        /*099c*/ 	.byte	0x04, 0x11
        /*099e*/ 	.short	(.L_411 - .L_410)
	.align		4
.L_410:
        /*09a0*/ 	.word	index@(_ZN10layer_norm13ln_bwd_kernelINS_13Kernel_traitsIf13__nv_bfloat16fS2_fjLj1024ELj1ELj4ELj1ELj16ENS_18Kernel_traits_baseILj1024EfS2_fS2_fjLj128EEEEELb1ELb1ELb1ELb0EEEvNS_9BwdParamsE)
        /*09a4*/ 	.word	0x000000e0


	//----- nvinfo : EIATTR_REGCOUNT
	.align		4
.L_411:
        /*09a8*/ 	.byte	0x04, 0x2f
        /*09aa*/ 	.short	(.L_413 - .L_412)
	.align		4
.L_412:
        /*09ac*/ 	.word	index@(_ZN10layer_norm22ln_bwd_finalize_kernelINS_22Kernel_traits_finalizeILj1024Ef13__nv_bfloat16fS2_fjLb1ELj1024ELj4ENS_18Kernel_traits_baseILj1024EfS2_fS2_fjLj1024EEEEELb1ELb0EEEvNS_9BwdParamsE)
        /*09b0*/ 	.word	0x00000020


	//----- nvinfo : EIATTR_FRAME_SIZE
	.align		4
.L_413:
        /*09b4*/ 	.byte	0x04, 0x11
        /*09b6*/ 	.short	(.L_415 - .L_414)
	.align		4
.L_414:
        /*09b8*/ 	.word	index@(_ZN10layer_norm22ln_bwd_finalize_kernelINS_22Kernel_traits_finalizeILj1024Ef13__nv_bfloat16fS2_fjLb1ELj1024ELj4ENS_18Kernel_traits_baseILj1024EfS2_fS2_fjLj1024EEEEELb1ELb0EEEvNS_9BwdParamsE)
        /*09bc*/ 	.word	0x00000000


	//----- nvinfo : EIATTR_REGCOUNT
	.align		4
.L_415:
        /*09c0*/ 	.byte	0x04, 0x2f
        /*09c2*/ 	.short	(.L_417 - .L_416)
	.align		4
.L_416:
        /*09c4*/ 	.word	index@(_ZN10layer_norm13ln_bwd_kernelINS_13Kernel_traitsIf13__nv_bfloat16fS2_fjLj1024ELj1ELj4ELj1ELj16ENS_18Kernel_traits_baseILj1024EfS2_fS2_fjLj128EEEEELb1ELb1ELb0ELb1EEEvNS_9BwdParamsE)
        /*09c8*/ 	.word	0x000000ff


	//----- nvinfo : EIATTR_FRAME_SIZE
	.align		4
.L_417:
        /*09cc*/ 	.byte	0x04, 0x11
        /*09ce*/ 	.short	(.L_419 - .L_418)
	.align		4
.L_418:
        /*09d0*/ 	.word	index@(_ZN10layer_norm13ln_bwd_kernelINS_13Kernel_traitsIf13__nv_bfloat16fS2_fjLj1024ELj1ELj4ELj1ELj16ENS_18Kernel_traits_baseILj1024EfS2_fS2_fjLj128EEEEELb1ELb1ELb0ELb1EEEvNS_9BwdParamsE)
        /*09d4*/ 	.word	0x000000a0


	//----- nvinfo : EIATTR_REGCOUNT
	.align		4
.L_419:
        /*09d8*/ 	.byte	0x04, 0x2f
        /*09da*/ 	.short	(.L_421 - .L_420)
	.align		4
.L_420:
        /*09dc*/ 	.word	index@(_ZN10layer_norm13ln_bwd_kernelINS_13Kernel_traitsIf13__nv_bfloat16fS2_fjLj1024ELj1ELj4ELj1ELj16ENS_18Kernel_traits_baseILj1024EfS2_fS2_fjLj128EEEEELb1ELb1ELb0ELb0EEEvNS_9BwdParamsE)
        /*09e0*/ 	.word	0x000000ff


	//----- nvinfo : EIATTR_FRAME_SIZE
	.align		4
.L_421:
        /*09e4*/ 	.byte	0x04, 0x11
        /*09e6*/ 	.short	(.L_423 - .L_422)
	.align		4
.L_422:
        /*09e8*/ 	.word	index@(_ZN10layer_norm13ln_bwd_kernelINS_13Kernel_traitsIf13__nv_bfloat16fS2_fjLj1024ELj1ELj4ELj1ELj16ENS_18Kernel_traits_baseILj1024EfS2_fS2_fjLj128EEEEELb1ELb1ELb0ELb0EEEvNS_9BwdParamsE)
        /*09ec*/ 	.word	0x000000b0


	//----- nvinfo : EIATTR_REGCOUNT
	.align		4
.L_423:
        /*09f0*/ 	.byte	0x04, 0x2f
        /*09f2*/ 	.short	(.L_425 - .L_424)
	.align		4
.L_424:
        /*09f4*/ 	.word	index@(_ZN10layer_norm13ln_bwd_kernelINS_13Kernel_traitsIf13__nv_bfloat16fS2_fjLj1024ELj1ELj4ELj1ELj16ENS_18Kernel_traits_baseILj1024EfS2_fS2_fjLj128EEEEELb1ELb0ELb1ELb1EEEvNS_9BwdParamsE)
        /*09f8*/ 	.word	0x000000f7


	//----- nvinfo : EIATTR_FRAME_SIZE
	.align		4
.L_425:
        /*09fc*/ 	.byte	0x04, 0x11
        /*09fe*/ 	.short	(.L_427 - .L_426)
	.align		4
.L_426:
        /*0a00*/ 	.word	index@(_ZN10layer_norm13ln_bwd_kernelINS_13Kernel_traitsIf13__nv_bfloat16fS2_fjLj1024ELj1ELj4ELj1ELj16ENS_18Kernel_traits_baseILj1024EfS2_fS2_fjLj128EEEEELb1ELb0ELb1ELb1EEEvNS_9BwdParamsE)
        /*0a04*/ 	.word	0x00000000


	//----- nvinfo : EIATTR_REGCOUNT
	.align		4
.L_427:
        /*0a08*/ 	.byte	0x04, 0x2f
        /*0a0a*/ 	.short	(.L_429 - .L_428)
	.align		4
.L_428:
        /*0a0c*/ 	.word	index@(_ZN10layer_norm22ln_bwd_finalize_kernelINS_22Kernel_traits_finalizeILj1024Ef13__nv_bfloat16fS2_fjLb0ELj1024ELj4ENS_18Kernel_traits_baseILj1024EfS2_fS2_fjLj1024EEEEELb0ELb1EEEvNS_9BwdParamsE)
        /*0a10*/ 	.word	0x00000020


	//----- nvinfo : EIATTR_FRAME_SIZE
	.align		4
.L_429:
        /*0a14*/ 	.byte	0x04, 0x11
        /*0a16*/ 	.short	(.L_431 - .L_430)
	.align		4
.L_430:
        /*0a18*/ 	.word	index@(_ZN10layer_norm22ln_bwd_finalize_kernelINS_22Kernel_traits_finalizeILj1024Ef13__nv_bfloat16fS2_fjLb0ELj1024ELj4ENS_18Kernel_traits_baseILj1024EfS2_fS2_fjLj1024EEEEELb0ELb1EEEvNS_9BwdParamsE)
        /*0a1c*/ 	.word	0x00000000


	//----- nvinfo : EIATTR_REGCOUNT
	.align		4
.L_431:
        /*0a20*/ 	.byte	0x04, 0x2f
        /*0a22*/ 	.short	(.L_433 - .L_432)
	.align		4
.L_432:
        /*0a24*/ 	.word	index@(_ZN10layer_norm13ln_bwd_kernelINS_13Kernel_traitsIf13__nv_bfloat16fS2_fjLj1024ELj1ELj4ELj1ELj16ENS_18Kernel_traits_baseILj1024EfS2_fS2_fjLj128EEEEELb1ELb0ELb1ELb0EEEvNS_9BwdParamsE)
        /*0a28*/ 	.word	0x000000fb


	//----- nvinfo : EIATTR_FRAME_SIZE
	.align		4
.L_433:
        /*0a2c*/ 	.byte	0x04, 0x11
        /*0a2e*/ 	.short	(.L_435 - .L_434)
	.align		4
.L_434:
        /*0a30*/ 	.word	index@(_ZN10layer_norm13ln_bwd_kernelINS_13Kernel_traitsIf13__nv_bfloat16fS2_fjLj1024ELj1ELj4ELj1ELj16ENS_18Kernel_traits_baseILj1024EfS2_fS2_fjLj128EEEEELb1ELb0ELb1ELb0EEEvNS_9BwdParamsE)
        /*0a34*/ 	.word	0x00000000


	//----- nvinfo : EIATTR_REGCOUNT
	.align		4
.L_435:
        /*0a38*/ 	.byte	0x04, 0x2f
        /*0a3a*/ 	.short	(.L_437 - .L_436)
	.align		4
.L_436:
        /*0a3c*/ 	.word	index@(_ZN10layer_norm22ln_bwd_finalize_kernelINS_22Kernel_traits_finalizeILj1024Ef13__nv_bfloat16fS2_fjLb0ELj1024ELj4ENS_18Kernel_traits_baseILj1024EfS2_fS2_fjLj1024EEEEELb0ELb0EEEvNS_9BwdParamsE)
        /*0a40*/ 	.word	0x0000003f


	//----- nvinfo : EIATTR_FRAME_SIZE
	.align		4
.L_437:
        /*0a44*/ 	.byte	0x04, 0x11
        /*0a46*/ 	.short	(.L_439 - .L_438)
	.align		4
.L_438:
        /*0a48*/ 	.word	index@(_ZN10layer_norm22ln_bwd_finalize_kernelINS_22Kernel_traits_finalizeILj1024Ef13__nv_bfloat16fS2_fjLb0ELj1024ELj4ENS_18Kernel_traits_baseILj1024EfS2_fS2_fjLj1024EEEEELb0ELb0EEEvNS_9BwdParamsE)
        /*0a4c*/ 	.word	0x00000000


	//----- nvinfo : EIATTR_REGCOUNT
	.align		4
.L_439:
        /*0a50*/ 	.byte	0x04, 0x2f
        /*0a52*/ 	.short	(.L_441 - .L_440)
	.align		4
.L_440:
        /*0a54*/ 	.word	index@(_ZN10layer_norm13ln_bwd_kernelINS_13Kernel_traitsIf13__nv_bfloat16fS2_fjLj1024ELj1ELj4ELj1ELj16ENS_18Kernel_traits_baseILj1024EfS2_fS2_fjLj128EEEEELb1ELb0ELb0ELb1EEEvNS_9BwdParamsE)
        /*0a58*/ 	.word	0x000000f6


	//----- nvinfo : EIATTR_FRAME_SIZE
	.align		4
.L_441:
        /*0a5c*/ 	.byte	0x04, 0x11
        /*0a5e*/ 	.short	(.L_443 - .L_442)
	.align		4
.L_442:
        /*0a60*/ 	.word	index@(_ZN10layer_norm13ln_bwd_kernelINS_13Kernel_traitsIf13__nv_bfloat16fS2_fjLj1024ELj1ELj4ELj1ELj16ENS_18Kernel_traits_baseILj1024EfS2_fS2_fjLj128EEEEELb1ELb0ELb0ELb1EEEvNS_9BwdParamsE)
        /*0a64*/ 	.word	0x00000000


	//----- nvinfo : EIATTR_REGCOUNT
	.align		4
.L_443:
        /*0a68*/ 	.byte	0x04, 0x2f
        /*0a6a*/ 	.short	(.L_445 - .L_444)
	.align		4
.L_444:
        /*0a6c*/ 	.word	index@(_ZN10layer_norm13ln_bwd_kernelINS_13Kernel_traitsIf13__nv_bfloat16fS2_fjLj1024ELj1ELj4ELj1ELj16ENS_18Kernel_traits_baseILj1024EfS2_fS2_fjLj128EEEEELb1ELb0ELb0ELb0EEEvNS_9BwdParamsE)
        /*0a70*/ 	.word	0x000000ee


	//----- nvinfo : EIATTR_FRAME_SIZE
	.align		4
.L_445:
        /*0a74*/ 	.byte	0x04, 0x11
        /*0a76*/ 	.short	(.L_447 - .L_446)
	.align		4
.L_446:
        /*0a78*/ 	.word	index@(_ZN10layer_norm13ln_bwd_kernelINS_13Kernel_traitsIf13__nv_bfloat16fS2_fjLj1024ELj1ELj4ELj1ELj16ENS_18Kernel_traits_baseILj1024EfS2_fS2_fjLj128EEEEELb1ELb0ELb0ELb0EEEvNS_9BwdParamsE)
        /*0a7c*/ 	.word	0x00000000


	//----- nvinfo : EIATTR_REGCOUNT
	.align		4
.L_447:
        /*0a80*/ 	.byte	0x04, 0x2f
        /*0a82*/ 	.short	(.L_449 - .L_448)
	.align		4
.L_448:
        /*0a84*/ 	.word	index@(_ZN10layer_norm13ln_bwd_kernelINS_13Kernel_traitsIf13__nv_bfloat16fS2_fjLj1024ELj1ELj4ELj1ELj16ENS_18Kernel_traits_baseILj1024EfS2_fS2_fjLj128EEEEELb0ELb1ELb1ELb1EEEvNS_9BwdParamsE)
        /*0a88*/ 	.word	0x000000ff


	//----- nvinfo : EIATTR_FRAME_SIZE
	.align		4
.L_449:
        /*0a8c*/ 	.byte	0x04, 0x11
        /*0a8e*/ 	.short	(.L_451 - .L_450)
	.align		4
.L_450:
        /*0a90*/ 	.word	index@(_ZN10layer_norm13ln_bwd_kernelINS_13Kernel_traitsIf13__nv_bfloat16fS2_fjLj1024ELj1ELj4ELj1ELj16ENS_18Kernel_traits_baseILj1024EfS2_fS2_fjLj128EEEEELb0ELb1ELb1ELb1EEEvNS_9BwdParamsE)
        /*0a94*/ 	.word	0x00000098


	//----- nvinfo : EIATTR_REGCOUNT
	.align		4
.L_451:
        /*0a98*/ 	.byte	0x04, 0x2f
        /*0a9a*/ 	.short	(.L_453 - .L_452)
	.align		4
.L_452:
        /*0a9c*/ 	.word	index@(_ZN10layer_norm13ln_bwd_kernelINS_13Kernel_traitsIf13__nv_bfloat16fS2_fjLj1024ELj1ELj4ELj1ELj16ENS_18Kernel_traits_baseILj1024EfS2_fS2_fjLj128EEEEELb0ELb1ELb1ELb0EEEvNS_9BwdParamsE)
        /*0aa0*/ 	.word	0x000000ff


	//----- nvinfo : EIATTR_FRAME_SIZE
	.align		4
.L_453:
        /*0aa4*/ 	.byte	0x04, 0x11
        /*0aa6*/ 	.short	(.L_455 - .L_454)
	.align		4
.L_454:
        /*0aa8*/ 	.word	index@(_ZN10layer_norm13ln_bwd_kernelINS_13Kernel_traitsIf13__nv_bfloat16fS2_fjLj1024ELj1ELj4ELj1ELj16ENS_18Kernel_traits_baseILj1024EfS2_fS2_fjLj128EEEEELb0ELb1ELb1ELb0EEEvNS_9BwdParamsE)
        /*0aac*/ 	.word	0x000000b8


	//----- nvinfo : EIATTR_REGCOUNT
	.align		4
.L_455:
        /*0ab0*/ 	.byte	0x04, 0x2f
        /*0ab2*/ 	.short	(.L_457 - .L_456)
	.align		4
.L_456:
        /*0ab4*/ 	.word	index@(_ZN10layer_norm13ln_bwd_kernelINS_13Kernel_traitsIf13__nv_bfloat16fS2_fjLj1024ELj1ELj4ELj1ELj16ENS_18Kernel_traits_baseILj1024EfS2_fS2_fjLj128EEEEELb0ELb1ELb0ELb1EEEvNS_9BwdParamsE)
        /*0ab8*/ 	.word	0x000000ff


	//----- nvinfo : EIATTR_FRAME_SIZE
	.align		4
.L_457:
        /*0abc*/ 	.byte	0x04, 0x11
        /*0abe*/ 	.short	(.L_459 - .L_458)
	.align		4
.L_458:
        /*0ac0*/ 	.word	index@(_ZN10layer_norm13ln_bwd_kernelINS_13Kernel_traitsIf13__nv_bfloat16fS2_fjLj1024ELj1ELj4ELj1ELj16ENS_18Kernel_traits_baseILj1024EfS2_fS2_fjLj128EEEEELb0ELb1ELb0ELb1EEEvNS_9BwdParamsE)
        /*0ac4*/ 	.word	0x00000070


	//----- nvinfo : EIATTR_REGCOUNT
	.align		4
.L_459:
        /*0ac8*/ 	.byte	0x04, 0x2f
        /*0aca*/ 	.short	(.L_461 - .L_460)
	.align		4
.L_460:
        /*0acc*/ 	.word	index@(_ZN10layer_norm13ln_bwd_kernelINS_13Kernel_traitsIf13__nv_bfloat16fS2_fjLj1024ELj1ELj4ELj1ELj16ENS_18Kernel_traits_baseILj1024EfS2_fS2_fjLj128EEEEELb0ELb1ELb0ELb0EEEvNS_9BwdParamsE)
        /*0ad0*/ 	.word	0x000000ff


	//----- nvinfo : EIATTR_FRAME_SIZE
	.align		4
.L_461:
        /*0ad4*/ 	.byte	0x04, 0x11
        /*0ad6*/ 	.short	(.L_463 - .L_462)
	.align		4
.L_462:
        /*0ad8*/ 	.word	index@(_ZN10layer_norm13ln_bwd_kernelINS_13Kernel_traitsIf13__nv_bfloat16fS2_fjLj1024ELj1ELj4ELj1ELj16ENS_18Kernel_traits_baseILj1024EfS2_fS2_fjLj128EEEEELb0ELb1ELb0ELb0EEEvNS_9BwdParamsE)
        /*0adc*/ 	.word	0x00000090


	//----- nvinfo : EIATTR_REGCOUNT
	.align		4
.L_463:
        /*0ae0*/ 	.byte	0x04, 0x2f
        /*0ae2*/ 	.short	(.L_465 - .L_464)
	.align		4
.L_464:
        /*0ae4*/ 	.word	index@(_ZN10layer_norm13ln_bwd_kernelINS_13Kernel_traitsIf13__nv_bfloat16fS2_fjLj1024ELj1ELj4ELj1ELj16ENS_18Kernel_traits_baseILj1024EfS2_fS2_fjLj128EEEEELb0ELb0ELb1ELb1EEEvNS_9BwdParamsE)
        /*0ae8*/ 	.word	0x000000fb


	//----- nvinfo : EIATTR_FRAME_SIZE
	.align		4
.L_465:
        /*0aec*/ 	.byte	0x04, 0x11
        /*0aee*/ 	.short	(.L_467 - .L_466)
	.align		4
.L_466:
        /*0af0*/ 	.word	index@(_ZN10layer_norm13ln_bwd_kernelINS_13Kernel_traitsIf13__nv_bfloat16fS2_fjLj1024ELj1ELj4ELj1ELj16ENS_18Kernel_traits_baseILj1024EfS2_fS2_fjLj128EEEEELb0ELb0ELb1ELb1EEEvNS_9BwdParamsE)
        /*0af4*/ 	.word	0x00000000


	//----- nvinfo : EIATTR_REGCOUNT
	.align		4
.L_467:
        /*0af8*/ 	.byte	0x04, 0x2f
        /*0afa*/ 	.short	(.L_469 - .L_468)
	.align		4
.L_468:
        /*0afc*/ 	.word	index@(_ZN10layer_norm13ln_bwd_kernelINS_13Kernel_traitsIf13__nv_bfloat16fS2_fjLj1024ELj1ELj4ELj1ELj16ENS_18Kernel_traits_baseILj1024EfS2_fS2_fjLj128EEEEELb0ELb0ELb1ELb0EEEvNS_9BwdParamsE)
        /*0b00*/ 	.word	0x000000ee


	//----- nvinfo : EIATTR_FRAME_SIZE
	.align		4
.L_469:
        /*0b04*/ 	.byte	0x04, 0x11
        /*0b06*/ 	.short	(.L_471 - .L_470)
	.align		4
.L_470:
        /*0b08*/ 	.word	index@(_ZN10layer_norm13ln_bwd_kernelINS_13Kernel_traitsIf13__nv_bfloat16fS2_fjLj1024ELj1ELj4ELj1ELj16ENS_18Kernel_traits_baseILj1024EfS2_fS2_fjLj128EEEEELb0ELb0ELb1ELb0EEEvNS_9BwdParamsE)
        /*0b0c*/ 	.word	0x00000000


	//----- nvinfo : EIATTR_REGCOUNT
	.align		4
.L_471:
        /*0b10*/ 	.byte	0x04, 0x2f
        /*0b12*/ 	.short	(.L_473 - .L_472)
	.align		4
.L_472:
        /*0b14*/ 	.word	index@(_ZN10layer_norm13ln_bwd_kernelINS_13Kernel_traitsIf13__nv_bfloat16fS2_fjLj1024ELj1ELj4ELj1ELj16ENS_18Kernel_traits_baseILj1024EfS2_fS2_fjLj128EEEEELb0ELb0ELb0ELb1EEEvNS_9BwdParamsE)
        /*0b18*/ 	.word	0x000000e1


	//----- nvinfo : EIATTR_FRAME_SIZE
	.align		4
.L_473:
        /*0b1c*/ 	.byte	0x04, 0x11
        /*0b1e*/ 	.short	(.L_475 - .L_474)
	.align		4
.L_474:
        /*0b20*/ 	.word	index@(_ZN10layer_norm13ln_bwd_kernelINS_13Kernel_traitsIf13__nv_bfloat16fS2_fjLj1024ELj1ELj4ELj1ELj16ENS_18Kernel_traits_baseILj1024EfS2_fS2_fjLj128EEEEELb0ELb0ELb0ELb1EEEvNS_9BwdParamsE)
        /*0b24*/ 	.word	0x00000000


	//----- nvinfo : EIATTR_REGCOUNT
	.align		4
.L_475:
        /*0b28*/ 	.byte	0x04, 0x2f
        /*0b2a*/ 	.short	(.L_477 - .L_476)
	.align		4
.L_476:
        /*0b2c*/ 	.word	index@(_ZN10layer_norm13ln_bwd_kernelINS_13Kernel_traitsIf13__nv_bfloat16fS2_fjLj1024ELj1ELj4ELj1ELj16ENS_18Kernel_traits_baseILj1024EfS2_fS2_fjLj128EEEEELb0ELb0ELb0ELb0EEEvNS_9BwdParamsE)
        /*0b30*/ 	.word	0x000000e6


	//----- nvinfo : EIATTR_FRAME_SIZE
	.align		4
.L_477:
        /*0b34*/ 	.byte	0x04, 0x11
        /*0b36*/ 	.short	(.L_479 - .L_478)
	.align		4
.L_478:
        /*0b38*/ 	.word	index@(_ZN10layer_norm13ln_bwd_kernelINS_13Kernel_traitsIf13__nv_bfloat16fS2_fjLj1024ELj1ELj4ELj1ELj16ENS_18Kernel_traits_baseILj1024EfS2_fS2_fjLj128EEEEELb0ELb0ELb0ELb0EEEvNS_9BwdParamsE)
        /*0b3c*/ 	.word	0x00000000


	//----- nvinfo : EIATTR_REGCOUNT
	.align		4
.L_479:
        /*0b40*/ 	.byte	0x04, 0x2f
        /*0b42*/ 	.short	(.L_481 - .L_480)
	.align		4
.L_480:
        /*0b44*/ 	.word	index@(_ZN10layer_norm13ln_bwd_kernelINS_13Kernel_traitsI13__nv_bfloat16S2_fS2_fjLj1024ELj1ELj4ELj1ELj16ENS_18Kernel_traits_baseILj1024ES2_S2_fS2_fjLj128EEEEELb1ELb1ELb1ELb1EEEvNS_9BwdParamsE)
        /*0b48*/ 	.word	0x000000ff


	//----- nvinfo : EIATTR_FRAME_SIZE
	.align		4
.L_481:
        /*0b4c*/ 	.byte	0x04, 0x11
        /*0b4e*/ 	.short	(.L_483 - .L_482)
	.align		4
.L_482:
        /*0b50*/ 	.word	index@(_ZN10layer_norm13ln_bwd_kernelINS_13Kernel_traitsI13__nv_bfloat16S2_fS2_fjLj1024ELj1ELj4ELj1ELj16ENS_18Kernel_traits_baseILj1024ES2_S2_fS2_fjLj128EEEEELb1ELb1ELb1ELb1EEEvNS_9BwdParamsE)
        /*0b54*/ 	.word	0x00000040


	//----- nvinfo : EIATTR_REGCOUNT
	.align		4
.L_483:
        /*0b58*/ 	.byte	0x04, 0x2f
        /*0b5a*/ 	.short	(.L_485 - .L_484)
	.align		4
.L_484:
        /*0b5c*/ 	.word	index@(_ZN10layer_norm22ln_bwd_finalize_kernelINS_22Kernel_traits_finalizeILj1024E13__nv_bfloat16S2_fS2_fjLb1ELj1024ELj4ENS_18Kernel_traits_baseILj1024ES2_S2_fS2_fjLj1024EEEEELb1ELb1EEEvNS_9BwdParamsE)
        /*0b60*/ 	.word	0x00000020


	//----- nvinfo : EIATTR_FRAME_SIZE
	.align		4
.L_485:
        /*0b64*/ 	.byte	0x04, 0x11
        /*0b66*/ 	.short	(.L_487 - .L_486)
	.align		4
.L_486:
        /*0b68*/ 	.word	index@(_ZN10layer_norm22ln_bwd_finalize_kernelINS_22Kernel_traits_finalizeILj1024E13__nv_bfloat16S2_fS2_fjLb1ELj1024ELj4ENS_18Kernel_traits_baseILj1024ES2_S2_fS2_fjLj1024EEEEELb1ELb1EEEvNS_9BwdParamsE)
        /*0b6c*/ 	.word	0x00000000


	//----- nvinfo : EIATTR_REGCOUNT
	.align		4
.L_487:
        /*0b70*/ 	.byte	0x04, 0x2f
        /*0b72*/ 	.short	(.L_489 - .L_488)
	.align		4
.L_488:
        /*0b74*/ 	.word	index@(_ZN10layer_norm13ln_bwd_kernelINS_13Kernel_traitsI13__nv_bfloat16S2_fS2_fjLj1024ELj1ELj4ELj1ELj16ENS_18Kernel_traits_baseILj1024ES2_S2_fS2_fjLj128EEEEELb1ELb1ELb1ELb0EEEvNS_9BwdParamsE)
        /*0b78*/ 	.word	0x000000ff


	//----- nvinfo : EIATTR_FRAME_SIZE
	.align		4
.L_489:
        /*0b7c*/ 	.byte	0x04, 0x11
        /*0b7e*/ 	.short	(.L_491 - .L_490)
	.align		4
.L_490:
        /*0b80*/ 	.word	index@(_ZN10layer_norm13ln_bwd_kernelINS_13Kernel_traitsI13__nv_bfloat16S2_fS2_fjLj1024ELj1ELj4ELj1ELj16ENS_18Kernel_traits_baseILj1024ES2_S2_fS2_fjLj128EEEEELb1ELb1ELb1ELb0EEEvNS_9BwdParamsE)
        /*0b84*/ 	.word	0x00000088


	//----- nvinfo : EIATTR_REGCOUNT
	.align		4
.L_491:
        /*0b88*/ 	.byte	0x04, 0x2f
        /*0b8a*/ 	.short	(.L_493 - .L_492)
	.align		4
.L_492:
        /*0b8c*/ 	.word	index@(_ZN10layer_norm22ln_bwd_finalize_kernelINS_22Kernel_traits_finalizeILj1024E13__nv_bfloat16S2_fS2_fjLb1ELj1024ELj4ENS_18Kernel_traits_baseILj1024ES2_S2_fS2_fjLj1024EEEEELb1ELb0EEEvNS_9BwdParamsE)
        /*0b90*/ 	.word	0x00000020


	//----- nvinfo : EIATTR_FRAME_SIZE
	.align		4
.L_493:
        /*0b94*/ 	.byte	0x04, 0x11
        /*0b96*/ 	.short	(.L_495 - .L_494)
	.align		4
.L_494:
        /*0b98*/ 	.word	index@(_ZN10layer_norm22ln_bwd_finalize_kernelINS_22Kernel_traits_finalizeILj1024E13__nv_bfloat16S2_fS2_fjLb1ELj1024ELj4ENS_18Kernel_traits_baseILj1024ES2_S2_fS2_fjLj1024EEEEELb1ELb0EEEvNS_9BwdParamsE)
        /*0b9c*/ 	.word	0x00000000


	//----- nvinfo : EIATTR_REGCOUNT
	.align		4
.L_495:
        /*0ba0*/ 	.byte	0x04, 0x2f
        /*0ba2*/ 	.short	(.L_497 - .L_496)
	.align		4
.L_496:
        /*0ba4*/ 	.word	index@(_ZN10layer_norm13ln_bwd_kernelINS_13Kernel_traitsI13__nv_bfloat16S2_fS2_fjLj1024ELj1ELj4ELj1ELj16ENS_18Kernel_traits_baseILj1024ES2_S2_fS2_fjLj128EEEEELb1ELb1ELb0ELb1EEEvNS_9BwdParamsE)
        /*0ba8*/ 	.word	0x000000ff


	//----- nvinfo : EIATTR_FRAME_SIZE
	.align		4
.L_497:
        /*0bac*/ 	.byte	0x04, 0x11
        /*0bae*/ 	.short	(.L_499 - .L_498)
	.align		4
.L_498:
        /*0bb0*/ 	.word	index@(_ZN10layer_norm13ln_bwd_kernelINS_13Kernel_traitsI13__nv_bfloat16S2_fS2_fjLj1024ELj1ELj4ELj1ELj16ENS_18Kernel_traits_baseILj1024ES2_S2_fS2_fjLj128EEEEELb1ELb1ELb0ELb1EEEvNS_9BwdParamsE)
        /*0bb4*/ 	.word	0x00000060


	//----- nvinfo : EIATTR_REGCOUNT
	.align		4
.L_499:
        /*0bb8*/ 	.byte	0x04, 0x2f
        /*0bba*/ 	.short	(.L_501 - .L_500)
	.align		4
.L_500:
        /*0bbc*/ 	.word	index@(_ZN10layer_norm13ln_bwd_kernelINS_13Kernel_traitsI13__nv_bfloat16S2_fS2_fjLj1024ELj1ELj4ELj1ELj16ENS_18Kernel_traits_baseILj1024ES2_S2_fS2_fjLj128EEEEELb1ELb1ELb0ELb0EEEvNS_9BwdParamsE)
        /*0bc0*/ 	.word	0x000000ff


	//----- nvinfo : EIATTR_FRAME_SIZE
	.align		4
.L_501:
        /*0bc4*/ 	.byte	0x04, 0x11
        /*0bc6*/ 	.short	(.L_503 - .L_502)
	.align		4
.L_502:
        /*0bc8*/ 	.word	index@(_ZN10layer_norm13ln_bwd_kernelINS_13Kernel_traitsI13__nv_bfloat16S2_fS2_fjLj1024ELj1ELj4ELj1ELj16ENS_18Kernel_traits_baseILj1024ES2_S2_fS2_fjLj128EEEEELb1ELb1ELb0ELb0EEEvNS_9BwdParamsE)
        /*0bcc*/ 	.word	0x000000a8


	//----- nvinfo : EIATTR_REGCOUNT
	.align		4
.L_503:
        /*0bd0*/ 	.byte	0x04, 0x2f
        /*0bd2*/ 	.short	(.L_505 - .L_504)
	.align		4
.L_504:
        /*0bd4*/ 	.word	index@(_ZN10layer_norm13ln_bwd_kernelINS_13Kernel_traitsI13__nv_bfloat16S2_fS2_fjLj1024ELj1ELj4ELj1ELj16ENS_18Kernel_traits_baseILj1024ES2_S2_fS2_fjLj128EEEEELb1ELb0ELb1ELb1EEEvNS_9BwdParamsE)
        /*0bd8*/ 	.word	0x000000fe


	//----- nvinfo : EIATTR_FRAME_SIZE
	.align		4
.L_505:
        /*0bdc*/ 	.byte	0x04, 0x11
        /*0bde*/ 	.short	(.L_507 - .L_506)
	.align		4
.L_506:
        /*0be0*/ 	.word	index@(_ZN10layer_norm13ln_bwd_kernelINS_13Kernel_traitsI13__nv_bfloat16S2_fS2_fjLj1024ELj1ELj4ELj1ELj16ENS_18Kernel_traits_baseILj1024ES2_S2_fS2_fjLj128EEEEELb1ELb0ELb1ELb1EEEvNS_9BwdParamsE)
        /*0be4*/ 	.word	0x00000000


	//----- nvinfo : EIATTR_REGCOUNT
	.align		4
.L_507:
        /*0be8*/ 	.byte	0x04, 0x2f
        /*0bea*/ 	.short	(.L_509 - .L_508)
	.align		4
.L_508:
        /*0bec*/ 	.word	index@(_ZN10layer_norm22ln_bwd_finalize_kernelINS_22Kernel_traits_finalizeILj1024E13__nv_bfloat16S2_fS2_fjLb0ELj1024ELj4ENS_18Kernel_traits_baseILj1024ES2_S2_fS2_fjLj1024EEEEELb0ELb1EEEvNS_9BwdParamsE)
        /*0bf0*/ 	.word	0x00000020


	//----- nvinfo : EIATTR_FRAME_SIZE
	.align		4
.L_509:
        /*0bf4*/ 	.byte	0x04, 0x11
        /*0bf6*/ 	.short	(.L_511 - .L_510)
	.align		4
.L_510:
        /*0bf8*/ 	.word	index@(_ZN10layer_norm22ln_bwd_finalize_kernelINS_22Kernel_traits_finalizeILj1024E13__nv_bfloat16S2_fS2_fjLb0ELj1024ELj4ENS_18Kernel_traits_baseILj1024ES2_S2_fS2_fjLj1024EEEEELb0ELb1EEEvNS_9BwdParamsE)
        /*0bfc*/ 	.word	0x00000000


	//----- nvinfo : EIATTR_REGCOUNT
	.align		4
.L_511:
        /*0c00*/ 	.byte	0x04, 0x2f
        /*0c02*/ 	.short	(.L_513 - .L_512)
	.align		4
.L_512:
        /*0c04*/ 	.word	index@(_ZN10layer_norm13ln_bwd_kernelINS_13Kernel_traitsI13__nv_bfloat16S2_fS2_fjLj1024ELj1ELj4ELj1ELj16ENS_18Kernel_traits_baseILj1024ES2_S2_fS2_fjLj128EEEEELb1ELb0ELb1ELb0EEEvNS_9BwdParamsE)
        /*0c08*/ 	.word	0x000000ef


	//----- nvinfo : EIATTR_FRAME_SIZE
	.align		4
.L_513:
        /*0c0c*/ 	.byte	0x04, 0x11
        /*0c0e*/ 	.short	(.L_515 - .L_514)
	.align		4
.L_514:
        /*0c10*/ 	.word	index@(_ZN10layer_norm13ln_bwd_kernelINS_13Kernel_traitsI13__nv_bfloat16S2_fS2_fjLj1024ELj1ELj4ELj1ELj16ENS_18Kernel_traits_baseILj1024ES2_S2_fS2_fjLj128EEEEELb1ELb0ELb1ELb0EEEvNS_9BwdParamsE)
        /*0c14*/ 	.word	0x00000000


	//----- nvinfo : EIATTR_REGCOUNT
	.align		4
.L_515:
        /*0c18*/ 	.byte	0x04, 0x2f
        /*0c1a*/ 	.short	(.L_517 - .L_516)
	.align		4
.L_516:
        /*0c1c*/ 	.word	index@(_ZN10layer_norm22ln_bwd_finalize_kernelINS_22Kernel_traits_finalizeILj1024E13__nv_bfloat16S2_fS2_fjLb0ELj1024ELj4ENS_18Kernel_traits_baseILj1024ES2_S2_fS2_fjLj1024EEEEELb0ELb0EEEvNS_9BwdParamsE)
        /*0c20*/ 	.word	0x0000003f


	//----- nvinfo : EIATTR_FRAME_SIZE
	.align		4
.L_517:
        /*0c24*/ 	.byte	0x04, 0x11
        /*0c26*/ 	.short	(.L_519 - .L_518)
	.align		4
.L_518:
        /*0c28*/ 	.word	index@(_ZN10layer_norm22ln_bwd_finalize_kernelINS_22Kernel_traits_finalizeILj1024E13__nv_bfloat16S2_fS2_fjLb0ELj1024ELj4ENS_18Kernel_traits_baseILj1024ES2_S2_fS2_fjLj1024EEEEELb0ELb0EEEvNS_9BwdParamsE)
        /*0c2c*/ 	.word	0x00000000


	//----- nvinfo : EIATTR_REGCOUNT
	.align		4
.L_519:
        /*0c30*/ 	.byte	0x04, 0x2f
        /*0c32*/ 	.short	(.L_521 - .L_520)
	.align		4
.L_520:
        /*0c34*/ 	.word	index@(_ZN10layer_norm13ln_bwd_kernelINS_13Kernel_traitsI13__nv_bfloat16S2_fS2_fjLj1024ELj1ELj4ELj1ELj16ENS_18Kernel_traits_baseILj1024ES2_S2_fS2_fjLj128EEEEELb1ELb0ELb0ELb1EEEvNS_9BwdParamsE)
        /*0c38*/ 	.word	0x000000f9


	//----- nvinfo : EIATTR_FRAME_SIZE
	.align		4
.L_521:
        /*0c3c*/ 	.byte	0x04, 0x11
        /*0c3e*/ 	.short	(.L_523 - .L_522)
	.align		4
.L_522:
        /*0c40*/ 	.word	index@(_ZN10layer_norm13ln_bwd_kernelINS_13Kernel_traitsI13__nv_bfloat16S2_fS2_fjLj1024ELj1ELj4ELj1ELj16ENS_18Kernel_traits_baseILj1024ES2_S2_fS2_fjLj128EEEEELb1ELb0ELb0ELb1EEEvNS_9BwdParamsE)
        /*0c44*/ 	.word	0x00000000


	//----- nvinfo : EIATTR_REGCOUNT
	.align		4
.L_523:
        /*0c48*/ 	.byte	0x04, 0x2f
        /*0c4a*/ 	.short	(.L_525 - .L_524)
	.align		4
.L_524:
        /*0c4c*/ 	.word	index@(_ZN10layer_norm13ln_bwd_kernelINS_13Kernel_traitsI13__nv_bfloat16S2_fS2_fjLj1024ELj1ELj4ELj1ELj16ENS_18Kernel_traits_baseILj1024ES2_S2_fS2_fjLj128EEEEELb1ELb0ELb0ELb0EEEvNS_9BwdParamsE)
        /*0c50*/ 	.word	0x000000ee


	//----- nvinfo : EIATTR_FRAME_SIZE
	.align		4
.L_525:
        /*0c54*/ 	.byte	0x04, 0x11
        /*0c56*/ 	.short	(.L_527 - .L_526)
	.align		4
.L_526:
        /*0c58*/ 	.word	index@(_ZN10layer_norm13ln_bwd_kernelINS_13Kernel_traitsI13__nv_bfloat16S2_fS2_fjLj1024ELj1ELj4ELj1ELj16ENS_18Kernel_traits_baseILj1024ES2_S2_fS2_fjLj128EEEEELb1ELb0ELb0ELb0EEEvNS_9BwdParamsE)
        /*0c5c*/ 	.word	0x00000000


	//----- nvinfo : EIATTR_REGCOUNT
	.align		4
.L_527:
        /*0c60*/ 	.byte	0x04, 0x2f
        /*0c62*/ 	.short	(.L_529 - .L_528)
	.align		4
.L_528:
        /*0c64*/ 	.word	index@(_ZN10layer_norm13ln_bwd_kernelINS_13Kernel_traitsI13__nv_bfloat16S2_fS2_fjLj1024ELj1ELj4ELj1ELj16ENS_18Kernel_traits_baseILj1024ES2_S2_fS2_fjLj128EEEEELb0ELb1ELb1ELb1EEEvNS_9BwdParamsE)
        /*0c68*/ 	.word	0x000000ff


	//----- nvinfo : EIATTR_FRAME_SIZE
	.align		4
.L_529:
        /*0c6c*/ 	.byte	0x04, 0x11
        /*0c6e*/ 	.short	(.L_531 - .L_530)
	.align		4
.L_530:
        /*0c70*/ 	.word	index@(_ZN10layer_norm13ln_bwd_kernelINS_13Kernel_traitsI13__nv_bfloat16S2_fS2_fjLj1024ELj1ELj4ELj1ELj16ENS_18Kernel_traits_baseILj1024ES2_S2_fS2_fjLj128EEEEELb0ELb1ELb1ELb1EEEvNS_9BwdParamsE)
        /*0c74*/ 	.word	0x00000008


	//----- nvinfo : EIATTR_REGCOUNT
	.align		4
.L_531:
        /*0c78*/ 	.byte	0x04, 0x2f
        /*0c7a*/ 	.short	(.L_533 - .L_532)
	.align		4
.L_532:
        /*0c7c*/ 	.word	index@(_ZN10layer_norm13ln_bwd_kernelINS_13Kernel_traitsI13__nv_bfloat16S2_fS2_fjLj1024ELj1ELj4ELj1ELj16ENS_18Kernel_traits_baseILj1024ES2_S2_fS2_fjLj128EEEEELb0ELb1ELb1ELb0EEEvNS_9BwdParamsE)
        /*0c80*/ 	.word	0x000000ff


	//----- nvinfo : EIATTR_FRAME_SIZE
	.align		4
.L_533:
        /*0c84*/ 	.byte	0x04, 0x11
        /*0c86*/ 	.short	(.L_535 - .L_534)
	.align		4
.L_534:
        /*0c88*/ 	.word	index@(_ZN10layer_norm13ln_bwd_kernelINS_13Kernel_traitsI13__nv_bfloat16S2_fS2_fjLj1024ELj1ELj4ELj1ELj16ENS_18Kernel_traits_baseILj1024ES2_S2_fS2_fjLj128EEEEELb0ELb1ELb1ELb0EEEvNS_9BwdParamsE)
        /*0c8c*/ 	.word	0x000000b8


	//----- nvinfo : EIATTR_REGCOUNT
	.align		4
.L_535:
        /*0c90*/ 	.byte	0x04, 0x2f
        /*0c92*/ 	.short	(.L_537 - .L_536)
	.align		4
.L_536:
        /*0c94*/ 	.word	index@(_ZN10layer_norm13ln_bwd_kernelINS_13Kernel_traitsI13__nv_bfloat16S2_fS2_fjLj1024ELj1ELj4ELj1ELj16ENS_18Kernel_traits_baseILj1024ES2_S2_fS2_fjLj128EEEEELb0ELb1ELb0ELb1EEEvNS_9BwdParamsE)
        /*0c98*/ 	.word	0x000000ff


	//----- nvinfo : EIATTR_FRAME_SIZE
	.align		4
.L_537:
        /*0c9c*/ 	.byte	0x04, 0x11
        /*0c9e*/ 	.short	(.L_539 - .L_538)
	.align		4
.L_538:
        /*0ca0*/ 	.word	index@(_ZN10layer_norm13ln_bwd_kernelINS_13Kernel_traitsI13__nv_bfloat16S2_fS2_fjLj1024ELj1ELj4ELj1ELj16ENS_18Kernel_traits_baseILj1024ES2_S2_fS2_fjLj128EEEEELb0ELb1ELb0ELb1EEEvNS_9BwdParamsE)
        /*0ca4*/ 	.word	0x00000040


	//----- nvinfo : EIATTR_REGCOUNT
	.align		4
.L_539:
        /*0ca8*/ 	.byte	0x04, 0x2f
        /*0caa*/ 	.short	(.L_541 - .L_540)
	.align		4
.L_540:
        /*0cac*/ 	.word	index@(_ZN10layer_norm13ln_bwd_kernelINS_13Kernel_traitsI13__nv_bfloat16S2_fS2_fjLj1024ELj1ELj4ELj1ELj16ENS_18Kernel_traits_baseILj1024ES2_S2_fS2_fjLj128EEEEELb0ELb1ELb0ELb0EEEvNS_9BwdParamsE)
        /*0cb0*/ 	.word	0x000000ff


	//----- nvinfo : EIATTR_FRAME_SIZE
	.align		4
.L_541:
        /*0cb4*/ 	.byte	0x04, 0x11
        /*0cb6*/ 	.short	(.L_543 - .L_542)
	.align		4
.L_542:
        /*0cb8*/ 	.word	index@(_ZN10layer_norm13ln_bwd_kernelINS_13Kernel_traitsI13__nv_bfloat16S2_fS2_fjLj1024ELj1ELj4ELj1ELj16ENS_18Kernel_traits_baseILj1024ES2_S2_fS2_fjLj128EEEEELb0ELb1ELb0ELb0EEEvNS_9BwdParamsE)
        /*0cbc*/ 	.word	0x00000088


	//----- nvinfo : EIATTR_REGCOUNT
	.align		4
.L_543:
        /*0cc0*/ 	.byte	0x04, 0x2f
        /*0cc2*/ 	.short	(.L_545 - .L_544)
	.align		4
.L_544:
        /*0cc4*/ 	.word	index@(_ZN10layer_norm13ln_bwd_kernelINS_13Kernel_traitsI13__nv_bfloat16S2_fS2_fjLj1024ELj1ELj4ELj1ELj16ENS_18Kernel_traits_baseILj1024ES2_S2_fS2_fjLj128EEEEELb0ELb0ELb1ELb1EEEvNS_9BwdParamsE)
        /*0cc8*/ 	.word	0x000000e8


	//----- nvinfo : EIATTR_FRAME_SIZE
	.align		4
.L_545:
        /*0ccc*/ 	.byte	0x04, 0x11
        /*0cce*/ 	.short	(.L_547 - .L_546)
	.align		4
.L_546:
        /*0cd0*/ 	.word	index@(_ZN10layer_norm13ln_bwd_kernelINS_13Kernel_traitsI13__nv_bfloat16S2_fS2_fjLj1024ELj1ELj4ELj1ELj16ENS_18Kernel_traits_baseILj1024ES2_S2_fS2_fjLj128EEEEELb0ELb0ELb1ELb1EEEvNS_9BwdParamsE)
        /*0cd4*/ 	.word	0x00000000


	//----- nvinfo : EIATTR_REGCOUNT
	.align		4
.L_547:
        /*0cd8*/ 	.byte	0x04, 0x2f
        /*0cda*/ 	.short	(.L_549 - .L_548)
	.align		4
.L_548:
        /*0cdc*/ 	.word	index@(_ZN10layer_norm13ln_bwd_kernelINS_13Kernel_traitsI13__nv_bfloat16S2_fS2_fjLj1024ELj1ELj4ELj1ELj16ENS_18Kernel_traits_baseILj1024ES2_S2_fS2_fjLj128EEEEELb0ELb0ELb1ELb0EEEvNS_9BwdParamsE)
        /*0ce0*/ 	.word	0x000000ee


	//----- nvinfo : EIATTR_FRAME_SIZE
	.align		4
.L_549:
        /*0ce4*/ 	.byte	0x04, 0x11
        /*0ce6*/ 	.short	(.L_551 - .L_550)
	.align		4
.L_550:
        /*0ce8*/ 	.word	index@(_ZN10layer_norm13ln_bwd_kernelINS_13Kernel_traitsI13__nv_bfloat16S2_fS2_fjLj1024ELj1ELj4ELj1ELj16ENS_18Kernel_traits_baseILj1024ES2_S2_fS2_fjLj128EEEEELb0ELb0ELb1ELb0EEEvNS_9BwdParamsE)
        /*0cec*/ 	.word	0x00000000


	//----- nvinfo : EIATTR_REGCOUNT
	.align		4
.L_551:
        /*0cf0*/ 	.byte	0x04, 0x2f
        /*0cf2*/ 	.short	(.L_553 - .L_552)
	.align		4
.L_552:
        /*0cf4*/ 	.word	index@(_ZN10layer_norm13ln_bwd_kernelINS_13Kernel_traitsI13__nv_bfloat16S2_fS2_fjLj1024ELj1ELj4ELj1ELj16ENS_18Kernel_traits_baseILj1024ES2_S2_fS2_fjLj128EEEEELb0ELb0ELb0ELb1EEEvNS_9BwdParamsE)
        /*0cf8*/ 	.word	0x000000f3


	//----- nvinfo : EIATTR_FRAME_SIZE
	.align		4
.L_553:
        /*0cfc*/ 	.byte	0x04, 0x11
        /*0cfe*/ 	.short	(.L_555 - .L_554)
	.align		4
.L_554:
        /*0d00*/ 	.word	index@(_ZN10layer_norm13ln_bwd_kernelINS_13Kernel_traitsI13__nv_bfloat16S2_fS2_fjLj1024ELj1ELj4ELj1ELj16ENS_18Kernel_traits_baseILj1024ES2_S2_fS2_fjLj128EEEEELb0ELb0ELb0ELb1EEEvNS_9BwdParamsE)
        /*0d04*/ 	.word	0x00000000


	//----- nvinfo : EIATTR_REGCOUNT
	.align		4
.L_555:
        /*0d08*/ 	.byte	0x04, 0x2f
        /*0d0a*/ 	.short	(.L_557 - .L_556)
	.align		4
.L_556:
        /*0d0c*/ 	.word	index@(_ZN10layer_norm13ln_bwd_kernelINS_13Kernel_traitsI13__nv_bfloat16S2_fS2_fjLj1024ELj1ELj4ELj1ELj16ENS_18Kernel_traits_baseILj1024ES2_S2_fS2_fjLj128EEEEELb0ELb0ELb0ELb0EEEvNS_9BwdParamsE)
        /*0d10*/ 	.word	0x000000e6


	//----- nvinfo : EIATTR_FRAME_SIZE
	.align		4
.L_557:
        /*0d14*/ 	.byte	0x04, 0x11
        /*0d16*/ 	.short	(.L_559 - .L_558)
	.align		4
.L_558:
        /*0d18*/ 	.word	index@(_ZN10layer_norm13ln_bwd_kernelINS_13Kernel_traitsI13__nv_bfloat16S2_fS2_fjLj1024ELj1ELj4ELj1ELj16ENS_18Kernel_traits_baseILj1024ES2_S2_fS2_fjLj128EEEEELb0ELb0ELb0ELb0EEEvNS_9BwdParamsE)
        /*0d1c*/ 	.word	0x00000000


	//----- nvinfo : EIATTR_REGCOUNT
	.align		4
.L_559:
        /*0d20*/ 	.byte	0x04, 0x2f
        /*0d22*/ 	.short	(.L_561 - .L_560)
	.align		4
.L_560:
        /*0d24*/ 	.word	index@(_ZN10layer_norm13ln_bwd_kernelINS_13Kernel_traitsIf13__nv_bfloat16S2_S2_fjLj1024ELj1ELj4ELj1ELj16ENS_18Kernel_traits_baseILj1024EfS2_S2_S2_fjLj128EEEEELb1ELb1ELb1ELb1EEEvNS_9BwdParamsE)
        /*0d28*/ 	.word	0x000000ff


	//----- nvinfo : EIATTR_FRAME_SIZE
	.align		4
.L_561:
        /*0d2c*/ 	.byte	0x04, 0x11
        /*0d2e*/ 	.short	(.L_563 - .L_562)
	.align		4
.L_562:
        /*0d30*/ 	.word	index@(_ZN10layer_norm13ln_bwd_kernelINS_13Kernel_traitsIf13__nv_bfloat16S2_S2_fjLj1024ELj1ELj4ELj1ELj16ENS_18Kernel_traits_baseILj1024EfS2_S2_S2_fjLj128EEEEELb1ELb1ELb1ELb1EEEvNS_9BwdParamsE)
        /*0d34*/ 	.word	0x00000060


	//----- nvinfo : EIATTR_REGCOUNT
	.align		4
.L_563:
        /*0d38*/ 	.byte	0x04, 0x2f
        /*0d3a*/ 	.short	(.L_565 - .L_564)
	.align		4
.L_564:
        /*0d3c*/ 	.word	index@(_ZN10layer_norm22ln_bwd_finalize_kernelINS_22Kernel_traits_finalizeILj1024Ef13__nv_bfloat16S2_S2_fjLb1ELj1024ELj4ENS_18Kernel_traits_baseILj1024EfS2_S2_S2_fjLj1024EEEEELb1ELb1EEEvNS_9BwdParamsE)
        /*0d40*/ 	.word	0x00000020


	//----- nvinfo : EIATTR_FRAME_SIZE
	.align		4
.L_565:
        /*0d44*/ 	.byte	0x04, 0x11
        /*0d46*/ 	.short	(.L_567 - .L_566)
	.align		4
.L_566:
        /*0d48*/ 	.word	index@(_ZN10layer_norm22ln_bwd_finalize_kernelINS_22Kernel_traits_finalizeILj1024Ef13__nv_bfloat16S2_S2_fjLb1ELj1024ELj4ENS_18Kernel_traits_baseILj1024EfS2_S2_S2_fjLj1024EEEEELb1ELb1EEEvNS_9BwdParamsE)
        /*0d4c*/ 	.word	0x00000000


	//----- nvinfo : EIATTR_REGCOUNT
	.align		4
.L_567:
        /*0d50*/ 	.byte	0x04, 0x2f
        /*0d52*/ 	.short	(.L_569 - .L_568)
	.align		4
.L_568:
        /*0d54*/ 	.word	index@(_ZN10layer_norm13ln_bwd_kernelINS_13Kernel_traitsIf13__nv_bfloat16S2_S2_fjLj1024ELj1ELj4ELj1ELj16ENS_18Kernel_traits_baseILj1024EfS2_S2_S2_fjLj128EEEEELb1ELb1ELb1ELb0EEEvNS_9BwdParamsE)
        /*0d58*/ 	.word	0x000000ff


	//----- nvinfo : EIATTR_FRAME_SIZE
	.align		4
.L_569:
        /*0d5c*/ 	.byte	0x04, 0x11
        /*0d5e*/ 	.short	(.L_571 - .L_570)
	.align		4
.L_570:
        /*0d60*/ 	.word	index@(_ZN10layer_norm13ln_bwd_kernelINS_13Kernel_traitsIf13__nv_bfloat16S2_S2_fjLj1024ELj1ELj4ELj1ELj16ENS_18Kernel_traits_baseILj1024EfS2_S2_S2_fjLj128EEEEELb1ELb1ELb1ELb0EEEvNS_9BwdParamsE)
        /*0d64*/ 	.word	0x00000080


	//----- nvinfo : EIATTR_REGCOUNT
	.align		4
.L_571:
        /*0d68*/ 	.byte	0x04, 0x2f
        /*0d6a*/ 	.short	(.L_573 - .L_572)
	.align		4
.L_572:
        /*0d6c*/ 	.word	index@(_ZN10layer_norm22ln_bwd_finalize_kernelINS_22Kernel_traits_finalizeILj1024Ef13__nv_bfloat16S2_S2_fjLb1ELj1024ELj4ENS_18Kernel_traits_baseILj1024EfS2_S2_S2_fjLj1024EEEEELb1ELb0EEEvNS_9BwdParamsE)
        /*0d70*/ 	.word	0x00000020


	//----- nvinfo : EIATTR_FRAME_SIZE
	.align		4
.L_573:
        /*0d74*/ 	.byte	0x04, 0x11
        /*0d76*/ 	.short	(.L_575 - .L_574)
	.align		4
.L_574:
        /*0d78*/ 	.word	index@(_ZN10layer_norm22ln_bwd_finalize_kernelINS_22Kernel_traits_finalizeILj1024Ef13__nv_bfloat16S2_S2_fjLb1ELj1024ELj4ENS_18Kernel_traits_baseILj1024EfS2_S2_S2_fjLj1024EEEEELb1ELb0EEEvNS_9BwdParamsE)
        /*0d7c*/ 	.word	0x00000000


	//----- nvinfo : EIATTR_REGCOUNT
	.align		4
.L_575:
        /*0d80*/ 	.byte	0x04, 0x2f
        /*0d82*/ 	.short	(.L_577 - .L_576)
	.align		4
.L_576:
        /*0d84*/ 	.word	index@(_ZN10layer_norm13ln_bwd_kernelINS_13Kernel_traitsIf13__nv_bfloat16S2_S2_fjLj1024ELj1ELj4ELj1ELj16ENS_18Kernel_traits_baseILj1024EfS2_S2_S2_fjLj128EEEEELb1ELb1ELb0ELb1EEEvNS_9BwdParamsE)
        /*0d88*/ 	.word	0x000000ff


	//----- nvinfo : EIATTR_FRAME_SIZE
	.align		4
.L_577:
        /*0d8c*/ 	.byte	0x04, 0x11
        /*0d8e*/ 	.short	(.L_579 - .L_578)
	.align		4
.L_578:
        /*0d90*/ 	.word	index@(_ZN10layer_norm13ln_bwd_kernelINS_13Kernel_traitsIf13__nv_bfloat16S2_S2_fjLj1024ELj1ELj4ELj1ELj16ENS_18Kernel_traits_baseILj1024EfS2_S2_S2_fjLj128EEEEELb1ELb1ELb0ELb1EEEvNS_9BwdParamsE)
        /*0d94*/ 	.word	0x00000128


	//----- nvinfo : EIATTR_REGCOUNT
	.align		4
.L_579:
        /*0d98*/ 	.byte	0x04, 0x2f
        /*0d9a*/ 	.short	(.L_581 - .L_580)
	.align		4
.L_580:
        /*0d9c*/ 	.word	index@(_ZN10layer_norm13ln_bwd_kernelINS_13Kernel_traitsIf13__nv_bfloat16S2_S2_fjLj1024ELj1ELj4ELj1ELj16ENS_18Kernel_traits_baseILj1024EfS2_S2_S2_fjLj128EEEEELb1ELb1ELb0ELb0EEEvNS_9BwdParamsE)
        /*0da0*/ 	.word	0x000000ff


	//----- nvinfo : EIATTR_FRAME_SIZE
	.align		4
.L_581:
        /*0da4*/ 	.byte	0x04, 0x11
        /*0da6*/ 	.short	(.L_583 - .L_582)
	.align		4
.L_582:
        /*0da8*/ 	.word	index@(_ZN10layer_norm13ln_bwd_kernelINS_13Kernel_traitsIf13__nv_bfloat16S2_S2_fjLj1024ELj1ELj4ELj1ELj16ENS_18Kernel_traits_baseILj1024EfS2_S2_S2_fjLj128EEEEELb1ELb1ELb0ELb0EEEvNS_9BwdParamsE)
        /*0dac*/ 	.word	0x00000058


	//----- nvinfo : EIATTR_REGCOUNT
	.align		4
.L_583:
        /*0db0*/ 	.byte	0x04, 0x2f
        /*0db2*/ 	.short	(.L_585 - .L_584)
	.align		4
.L_584:
        /*0db4*/ 	.word	index@(_ZN10layer_norm13ln_bwd_kernelINS_13Kernel_traitsIf13__nv_bfloat16S2_S2_fjLj1024ELj1ELj4ELj1ELj16ENS_18Kernel_traits_baseILj1024EfS2_S2_S2_fjLj128EEEEELb1ELb0ELb1ELb1EEEvNS_9BwdParamsE)
        /*0db8*/ 	.word	0x000000ee


	//----- nvinfo : EIATTR_FRAME_SIZE
	.align		4
.L_585:
        /*0dbc*/ 	.byte	0x04, 0x11
        /*0dbe*/ 	.short	(.L_587 - .L_586)
	.align		4
.L_586:
        /*0dc0*/ 	.word	index@(_ZN10layer_norm13ln_bwd_kernelINS_13Kernel_traitsIf13__nv_bfloat16S2_S2_fjLj1024ELj1ELj4ELj1ELj16ENS_18Kernel_traits_baseILj1024EfS2_S2_S2_fjLj128EEEEELb1ELb0ELb1ELb1EEEvNS_9BwdParamsE)
        /*0dc4*/ 	.word	0x00000000


	//----- nvinfo : EIATTR_REGCOUNT
	.align		4
.L_587:
        /*0dc8*/ 	.byte	0x04, 0x2f
        /*0dca*/ 	.short	(.L_589 - .L_588)
	.align		4
.L_588:
        /*0dcc*/ 	.word	index@(_ZN10layer_norm22ln_bwd_finalize_kernelINS_22Kernel_traits_finalizeILj1024Ef13__nv_bfloat16S2_S2_fjLb0ELj1024ELj4ENS_18Kernel_traits_baseILj1024EfS2_S2_S2_fjLj1024EEEEELb0ELb1EEEvNS_9BwdParamsE)
        /*0dd0*/ 	.word	0x00000020


	//----- nvinfo : EIATTR_FRAME_SIZE
	.align		4
.L_589:
        /*0dd4*/ 	.byte	0x04, 0x11
        /*0dd6*/ 	.short	(.L_591 - .L_590)
	.align		4
.L_590:
        /*0dd8*/ 	.word	index@(_ZN10layer_norm22ln_bwd_finalize_kernelINS_22Kernel_traits_finalizeILj1024Ef13__nv_bfloat16S2_S2_fjLb0ELj1024ELj4ENS_18Kernel_traits_baseILj1024EfS2_S2_S2_fjLj1024EEEEELb0ELb1EEEvNS_9BwdParamsE)
        /*0ddc*/ 	.word	0x00000000


	//----- nvinfo : EIATTR_REGCOUNT
	.align		4
.L_591:
        /*0de0*/ 	.byte	0x04, 0x2f
        /*0de2*/ 	.short	(.L_593 - .L_592)
	.align		4
.L_592:
        /*0de4*/ 	.word	index@(_ZN10layer_norm13ln_bwd_kernelINS_13Kernel_traitsIf13__nv_bfloat16S2_S2_fjLj1024ELj1ELj4ELj1ELj16ENS_18Kernel_traits_baseILj1024EfS2_S2_S2_fjLj128EEEEELb1ELb0ELb1ELb0EEEvNS_9BwdParamsE)
        /*0de8*/ 	.word	0x000000e9


	//----- nvinfo : EIATTR_FRAME_SIZE
	.align		4
.L_593:
        /*0dec*/ 	.byte	0x04, 0x11
        /*0dee*/ 	.short	(.L_595 - .L_594)
	.align		4
.L_594:
        /*0df0*/ 	.word	index@(_ZN10layer_norm13ln_bwd_kernelINS_13Kernel_traitsIf13__nv_bfloat16S2_S2_fjLj1024ELj1ELj4ELj1ELj16ENS_18Kernel_traits_baseILj1024EfS2_S2_S2_fjLj128EEEEELb1ELb0ELb1ELb0EEEvNS_9BwdParamsE)
        /*0df4*/ 	.word	0x00000000


	//----- nvinfo : EIATTR_REGCOUNT
	.align		4
.L_595:
        /*0df8*/ 	.byte	0x04, 0x2f
        /*0dfa*/ 	.short	(.L_597 - .L_596)
	.align		4
.L_596:
        /*0dfc*/ 	.word	index@(_ZN10layer_norm22ln_bwd_finalize_kernelINS_22Kernel_traits_finalizeILj1024Ef13__nv_bfloat16S2_S2_fjLb0ELj1024ELj4ENS_18Kernel_traits_baseILj1024EfS2_S2_S2_fjLj1024EEEEELb0ELb0EEEvNS_9BwdParamsE)
        /*0e00*/ 	.word	0x0000003f


	//----- nvinfo : EIATTR_FRAME_SIZE
	.align		4
.L_597:
        /*0e04*/ 	.byte	0x04, 0x11
        /*0e06*/ 	.short	(.L_599 - .L_598)
	.align		4
.L_598:
        /*0e08*/ 	.word	index@(_ZN10layer_norm22ln_bwd_finalize_kernelINS_22Kernel_traits_finalizeILj1024Ef13__nv_bfloat16S2_S2_fjLb0ELj1024ELj4ENS_18Kernel_traits_baseILj1024EfS2_S2_S2_fjLj1024EEEEELb0ELb0EEEvNS_9BwdParamsE)
        /*0e0c*/ 	.word	0x00000000


	//----- nvinfo : EIATTR_REGCOUNT
	.align		4
.L_599:
        /*0e10*/ 	.byte	0x04, 0x2f
        /*0e12*/ 	.short	(.L_601 - .L_600)
	.align		4
.L_600:
        /*0e14*/ 	.word	index@(_ZN10layer_norm13ln_bwd_kernelINS_13Kernel_traitsIf13__nv_bfloat16S2_S2_fjLj1024ELj1ELj4ELj1ELj16ENS_18Kernel_traits_baseILj1024EfS2_S2_S2_fjLj128EEEEELb1ELb0ELb0ELb1EEEvNS_9BwdParamsE)
        /*0e18*/ 	.word	0x000000ff


	//----- nvinfo : EIATTR_FRAME_SIZE
	.align		4
.L_601:
        /*0e1c*/ 	.byte	0x04, 0x11
        /*0e1e*/ 	.short	(.L_603 - .L_602)
	.align		4
.L_602:
        /*0e20*/ 	.word	index@(_ZN10layer_norm13ln_bwd_kernelINS_13Kernel_traitsIf13__nv_bfloat16S2_S2_fjLj1024ELj1ELj4ELj1ELj16ENS_18Kernel_traits_baseILj1024EfS2_S2_S2_fjLj128EEEEELb1ELb0ELb0ELb1EEEvNS_9BwdParamsE)
        /*0e24*/ 	.word	0x00000028


	//----- nvinfo : EIATTR_REGCOUNT
	.align		4
.L_603:
        /*0e28*/ 	.byte	0x04, 0x2f
        /*0e2a*/ 	.short	(.L_605 - .L_604)
	.align		4
.L_604:
        /*0e2c*/ 	.word	index@(_ZN10layer_norm13ln_bwd_kernelINS_13Kernel_traitsIf13__nv_bfloat16S2_S2_fjLj1024ELj1ELj4ELj1ELj16ENS_18Kernel_traits_baseILj1024EfS2_S2_S2_fjLj128EEEEELb1ELb0ELb0ELb0EEEvNS_9BwdParamsE)
        /*0e30*/ 	.word	0x000000e2


	//----- nvinfo : EIATTR_FRAME_SIZE
	.align		4
.L_605:
        /*0e34*/ 	.byte	0x04, 0x11
        /*0e36*/ 	.short	(.L_607 - .L_606)
	.align		4
.L_606:
        /*0e38*/ 	.word	index@(_ZN10layer_norm13ln_bwd_kernelINS_13Kernel_traitsIf13__nv_bfloat16S2_S2_fjLj1024ELj1ELj4ELj1ELj16ENS_18Kernel_traits_baseILj1024EfS2_S2_S2_fjLj128EEEEELb1ELb0ELb0ELb0EEEvNS_9BwdParamsE)
        /*0e3c*/ 	.word	0x00000000


	//----- nvinfo : EIATTR_REGCOUNT
	.align		4
.L_607:
        /*0e40*/ 	.byte	0x04, 0x2f
        /*0e42*/ 	.short	(.L_609 - .L_608)
	.align		4
.L_608:
        /*0e44*/ 	.word	index@(_ZN10layer_norm13ln_bwd_kernelINS_13Kernel_traitsIf13__nv_bfloat16S2_S2_fjLj1024ELj1ELj4ELj1ELj16ENS_18Kernel_traits_baseILj1024EfS2_S2_S2_fjLj128EEEEELb0ELb1ELb1ELb1EEEvNS_9BwdParamsE)
        /*0e48*/ 	.word	0x000000ff


	//----- nvinfo : EIATTR_FRAME_SIZE
	.align		4
.L_609:
        /*0e4c*/ 	.byte	0x04, 0x11
        /*0e4e*/ 	.short	(.L_611 - .L_610)
	.align		4
.L_610:
        /*0e50*/ 	.word	index@(_ZN10layer_norm13ln_bwd_kernelINS_13Kernel_traitsIf13__nv_bfloat16S2_S2_fjLj1024ELj1ELj4ELj1ELj16ENS_18Kernel_traits_baseILj1024EfS2_S2_S2_fjLj128EEEEELb0ELb1ELb1ELb1EEEvNS_9BwdParamsE)
        /*0e54*/ 	.word	0x00000048


	//----- nvinfo : EIATTR_REGCOUNT
	.align		4
.L_611:
        /*0e58*/ 	.byte	0x04, 0x2f
        /*0e5a*/ 	.short	(.L_613 - .L_612)
	.align		4
.L_612:
        /*0e5c*/ 	.word	index@(_ZN10layer_norm13ln_bwd_kernelINS_13Kernel_traitsIf13__nv_bfloat16S2_S2_fjLj1024ELj1ELj4ELj1ELj16ENS_18Kernel_traits_baseILj1024EfS2_S2_S2_fjLj128EEEEELb0ELb1ELb1ELb0EEEvNS_9BwdParamsE)
        /*0e60*/ 	.word	0x000000ff


	//----- nvinfo : EIATTR_FRAME_SIZE
	.align		4
.L_613:
        /*0e64*/ 	.byte	0x04, 0x11
        /*0e66*/ 	.short	(.L_615 - .L_614)
	.align		4
.L_614:
        /*0e68*/ 	.word	index@(_ZN10layer_norm13ln_bwd_kernelINS_13Kernel_traitsIf13__nv_bfloat16S2_S2_fjLj1024ELj1ELj4ELj1ELj16ENS_18Kernel_traits_baseILj1024EfS2_S2_S2_fjLj128EEEEELb0ELb1ELb1ELb0EEEvNS_9BwdParamsE)
        /*0e6c*/ 	.word	0x00000060


	//----- nvinfo : EIATTR_REGCOUNT
	.align		4
.L_615:
        /*0e70*/ 	.byte	0x04, 0x2f
        /*0e72*/ 	.short	(.L_617 - .L_616)
	.align		4
.L_616:
        /*0e74*/ 	.word	index@(_ZN10layer_norm13ln_bwd_kernelINS_13Kernel_traitsIf13__nv_bfloat16S2_S2_fjLj1024ELj1ELj4ELj1ELj16ENS_18Kernel_traits_baseILj1024EfS2_S2_S2_fjLj128EEEEELb0ELb1ELb0ELb1EEEvNS_9BwdParamsE)
        /*0e78*/ 	.word	0x000000ff


	//----- nvinfo : EIATTR_FRAME_SIZE
	.align		4
.L_617:
        /*0e7c*/ 	.byte	0x04, 0x11
        /*0e7e*/ 	.short	(.L_619 - .L_618)
	.align		4
.L_618:
        /*0e80*/ 	.word	index@(_ZN10layer_norm13ln_bwd_kernelINS_13Kernel_traitsIf13__nv_bfloat16S2_S2_fjLj1024ELj1ELj4ELj1ELj16ENS_18Kernel_traits_baseILj1024EfS2_S2_S2_fjLj128EEEEELb0ELb1ELb0ELb1EEEvNS_9BwdParamsE)
        /*0e84*/ 	.word	0x00000108


	//----- nvinfo : EIATTR_REGCOUNT
	.align		4
.L_619:
        /*0e88*/ 	.byte	0x04, 0x2f
        /*0e8a*/ 	.short	(.L_621 - .L_620)
	.align		4
.L_620:
        /*0e8c*/ 	.word	index@(_ZN10layer_norm13ln_bwd_kernelINS_13Kernel_traitsIf13__nv_bfloat16S2_S2_fjLj1024ELj1ELj4ELj1ELj16ENS_18Kernel_traits_baseILj1024EfS2_S2_S2_fjLj128EEEEELb0ELb1ELb0ELb0EEEvNS_9BwdParamsE)
        /*0e90*/ 	.word	0x000000ff


	//----- nvinfo : EIATTR_FRAME_SIZE
	.align		4
.L_621:
        /*0e94*/ 	.byte	0x04, 0x11
        /*0e96*/ 	.short	(.L_623 - .L_622)
	.align		4
.L_622:
        /*0e98*/ 	.word	index@(_ZN10layer_norm13ln_bwd_kernelINS_13Kernel_traitsIf13__nv_bfloat16S2_S2_fjLj1024ELj1ELj4ELj1ELj16ENS_18Kernel_traits_baseILj1024EfS2_S2_S2_fjLj128EEEEELb0ELb1ELb0ELb0EEEvNS_9BwdParamsE)
        /*0e9c*/ 	.word	0x00000030


	//----- nvinfo : EIATTR_REGCOUNT
	.align		4
.L_623:
        /*0ea0*/ 	.byte	0x04, 0x2f
        /*0ea2*/ 	.short	(.L_625 - .L_624)
	.align		4
.L_624:
        /*0ea4*/ 	.word	index@(_ZN10layer_norm13ln_bwd_kernelINS_13Kernel_traitsIf13__nv_bfloat16S2_S2_fjLj1024ELj1ELj4ELj1ELj16ENS_18Kernel_traits_baseILj1024EfS2_S2_S2_fjLj128EEEEELb0ELb0ELb1ELb1EEEvNS_9BwdParamsE)
        /*0ea8*/ 	.word	0x000000e4


	//----- nvinfo : EIATTR_FRAME_SIZE
	.align		4
.L_625:
        /*0eac*/ 	.byte	0x04, 0x11
        /*0eae*/ 	.short	(.L_627 - .L_626)
	.align		4
.L_626:
        /*0eb0*/ 	.word	index@(_ZN10layer_norm13ln_bwd_kernelINS_13Kernel_traitsIf13__nv_bfloat16S2_S2_fjLj1024ELj1ELj4ELj1ELj16ENS_18Kernel_traits_baseILj1024EfS2_S2_S2_fjLj128EEEEELb0ELb0ELb1ELb1EEEvNS_9BwdParamsE)
        /*0eb4*/ 	.word	0x00000000


	//----- nvinfo : EIATTR_REGCOUNT
	.align		4
.L_627:
        /*0eb8*/ 	.byte	0x04, 0x2f
        /*0eba*/ 	.short	(.L_629 - .L_628)
	.align		4
.L_628:
        /*0ebc*/ 	.word	index@(_ZN10layer_norm13ln_bwd_kernelINS_13Kernel_traitsIf13__nv_bfloat16S2_S2_fjLj1024ELj1ELj4ELj1ELj16ENS_18Kernel_traits_baseILj1024EfS2_S2_S2_fjLj128EEEEELb0ELb0ELb1ELb0EEEvNS_9BwdParamsE)
        /*0ec0*/ 	.word	0x000000db


	//----- nvinfo : EIATTR_FRAME_SIZE
	.align		4
.L_629:
        /*0ec4*/ 	.byte	0x04, 0x11
        /*0ec6*/ 	.short	(.L_631 - .L_630)
	.align		4
.L_630:
        /*0ec8*/ 	.word	index@(_ZN10layer_norm13ln_bwd_kernelINS_13Kernel_traitsIf13__nv_bfloat16S2_S2_fjLj1024ELj1ELj4ELj1ELj16ENS_18Kernel_traits_baseILj1024EfS2_S2_S2_fjLj128EEEEELb0ELb0ELb1ELb0EEEvNS_9BwdParamsE)
        /*0ecc*/ 	.word	0x00000000


	//----- nvinfo : EIATTR_REGCOUNT
	.align		4
.L_631:
        /*0ed0*/ 	.byte	0x04, 0x2f
        /*0ed2*/ 	.short	(.L_633 - .L_632)
	.align		4
.L_632:
        /*0ed4*/ 	.word	index@(_ZN10layer_norm13ln_bwd_kernelINS_13Kernel_traitsIf13__nv_bfloat16S2_S2_fjLj1024ELj1ELj4ELj1ELj16ENS_18Kernel_traits_baseILj1024EfS2_S2_S2_fjLj128EEEEELb0ELb0ELb0ELb1EEEvNS_9BwdParamsE)
        /*0ed8*/ 	.word	0x000000fe


	//----- nvinfo : EIATTR_FRAME_SIZE
	.align		4
.L_633:
        /*0edc*/ 	.byte	0x04, 0x11
        /*0ede*/ 	.short	(.L_635 - .L_634)
	.align		4
.L_634:
        /*0ee0*/ 	.word	index@(_ZN10layer_norm13ln_bwd_kernelINS_13Kernel_traitsIf13__nv_bfloat16S2_S2_fjLj1024ELj1ELj4ELj1ELj16ENS_18Kernel_traits_baseILj1024EfS2_S2_S2_fjLj128EEEEELb0ELb0ELb0ELb1EEEvNS_9BwdParamsE)
        /*0ee4*/ 	.word	0x00000000


	//----- nvinfo : EIATTR_REGCOUNT
	.align		4
.L_635:
        /*0ee8*/ 	.byte	0x04, 0x2f
        /*0eea*/ 	.short	(.L_637 - .L_636)
	.align		4
.L_636:
        /*0eec*/ 	.word	index@(_ZN10layer_norm13ln_bwd_kernelINS_13Kernel_traitsIf13__nv_bfloat16S2_S2_fjLj1024ELj1ELj4ELj1ELj16ENS_18Kernel_traits_baseILj1024EfS2_S2_S2_fjLj128EEEEELb0ELb0ELb0ELb0EEEvNS_9BwdParamsE)
        /*0ef0*/ 	.word	0x000000d9


	//----- nvinfo : EIATTR_FRAME_SIZE
	.align		4
.L_637:
        /*0ef4*/ 	.byte	0x04, 0x11
        /*0ef6*/ 	.short	(.L_639 - .L_638)
	.align		4
.L_638:
        /*0ef8*/ 	.word	index@(_ZN10layer_norm13ln_bwd_kernelINS_13Kernel_traitsIf13__nv_bfloat16S2_S2_fjLj1024ELj1ELj4ELj1ELj16ENS_18Kernel_traits_baseILj1024EfS2_S2_S2_fjLj128EEEEELb0ELb0ELb0ELb0EEEvNS_9BwdParamsE)
        /*0efc*/ 	.word	0x00000000


	//----- nvinfo : EIATTR_REGCOUNT
	.align		4
.L_639:
        /*0f00*/ 	.byte	0x04, 0x2f
        /*0f02*/ 	.short	(.L_641 - .L_640)
	.align		4
.L_640:
        /*0f04*/ 	.word	index@(_ZN10layer_norm13ln_bwd_kernelINS_13Kernel_traitsI6__halfS2_S2_S2_fjLj1024ELj1ELj4ELj1ELj16ENS_18Kernel_traits_baseILj1024ES2_S2_S2_S2_fjLj128EEEEELb1ELb1ELb1ELb1EEEvNS_9BwdParamsE)
        /*0f08*/ 	.word	0x000000ff


	//----- nvinfo : EIATTR_FRAME_SIZE
	.align		4
.L_641:
        /*0f0c*/ 	.byte	0x04, 0x11
        /*0f0e*/ 	.short	(.L_643 - .L_642)
	.align		4
.L_642:
        /*0f10*/ 	.word	index@(_ZN10layer_norm13ln_bwd_kernelINS_13Kernel_traitsI6__halfS2_S2_S2_fjLj1024ELj1ELj4ELj1ELj16ENS_18Kernel_traits_baseILj1024ES2_S2_S2_S2_fjLj128EEEEELb1ELb1ELb1ELb1EEEvNS_9BwdParamsE)
        /*0f14*/ 	.word	0x00000000


	//----- nvinfo : EIATTR_REGCOUNT
	.align		4
.L_643:
        /*0f18*/ 	.byte	0x04, 0x2f
        /*0f1a*/ 	.short	(.L_645 - .L_644)
	.align		4
.L_644:
        /*0f1c*/ 	.word	index@(_ZN10layer_norm22ln_bwd_finalize_kernelINS_22Kernel_traits_finalizeILj1024E6__halfS2_S2_S2_fjLb1ELj1024ELj4ENS_18Kernel_traits_baseILj1024ES2_S2_S2_S2_fjLj1024EEEEELb1ELb1EEEvNS_9BwdParamsE)
        /*0f20*/ 	.word	0x00000020


	//----- nvinfo : EIATTR_FRAME_SIZE
	.align		4
.L_645:
        /*0f24*/ 	.byte	0x04, 0x11
        /*0f26*/ 	.short	(.L_647 - .L_646)
	.align		4
.L_646:
        /*0f28*/ 	.word	index@(_ZN10layer_norm22ln_bwd_finalize_kernelINS_22Kernel_traits_finalizeILj1024E6__halfS2_S2_S2_fjLb1ELj1024ELj4ENS_18Kernel_traits_baseILj1024ES2_S2_S2_S2_fjLj1024EEEEELb1ELb1EEEvNS_9BwdParamsE)
        /*0f2c*/ 	.word	0x00000000


	//----- nvinfo : EIATTR_REGCOUNT
	.align		4
.L_647:
        /*0f30*/ 	.byte	0x04, 0x2f
        /*0f32*/ 	.short	(.L_649 - .L_648)
	.align		4
.L_648:
        /*0f34*/ 	.word	index@(_ZN10layer_norm13ln_bwd_kernelINS_13Kernel_traitsI6__halfS2_S2_S2_fjLj1024ELj1ELj4ELj1ELj16ENS_18Kernel_traits_baseILj1024ES2_S2_S2_S2_fjLj128EEEEELb1ELb1ELb1ELb0EEEvNS_9BwdParamsE)
        /*0f38*/ 	.word	0x000000ff


	//----- nvinfo : EIATTR_FRAME_SIZE
	.align		4
.L_649:
        /*0f3c*/ 	.byte	0x04, 0x11
        /*0f3e*/ 	.short	(.L_651 - .L_650)
	.align		4
.L_650:
        /*0f40*/ 	.word	index@(_ZN10layer_norm13ln_bwd_kernelINS_13Kernel_traitsI6__halfS2_S2_S2_fjLj1024ELj1ELj4ELj1ELj16ENS_18Kernel_traits_baseILj1024ES2_S2_S2_S2_fjLj128EEEEELb1ELb1ELb1ELb0EEEvNS_9BwdParamsE)
        /*0f44*/ 	.word	0x00000000


	//----- nvinfo : EIATTR_REGCOUNT
	.align		4
.L_651:
        /*0f48*/ 	.byte	0x04, 0x2f
        /*0f4a*/ 	.short	(.L_653 - .L_652)
	.align		4
.L_652:
        /*0f4c*/ 	.word	index@(_ZN10layer_norm22ln_bwd_finalize_kernelINS_22Kernel_traits_finalizeILj1024E6__halfS2_S2_S2_fjLb1ELj1024ELj4ENS_18Kernel_traits_baseILj1024ES2_S2_S2_S2_fjLj1024EEEEELb1ELb0EEEvNS_9BwdParamsE)
        /*0f50*/ 	.word	0x00000020


	//----- nvinfo : EIATTR_FRAME_SIZE
	.align		4
.L_653:
        /*0f54*/ 	.byte	0x04, 0x11
        /*0f56*/ 	.short	(.L_655 - .L_654)
	.align		4
.L_654:
        /*0f58*/ 	.word	index@(_ZN10layer_norm22ln_bwd_finalize_kernelINS_22Kernel_traits_finalizeILj1024E6__halfS2_S2_S2_fjLb1ELj1024ELj4ENS_18Kernel_traits_baseILj1024ES2_S2_S2_S2_fjLj1024EEEEELb1ELb0EEEvNS_9BwdParamsE)
        /*0f5c*/ 	.word	0x00000000


	//----- nvinfo : EIATTR_REGCOUNT
	.align		4
.L_655:
        /*0f60*/ 	.byte	0x04, 0x2f
        /*0f62*/ 	.short	(.L_657 - .L_656)
	.align		4
.L_656:
        /*0f64*/ 	.word	index@(_ZN10layer_norm13ln_bwd_kernelINS_13Kernel_traitsI6__halfS2_S2_S2_fjLj1024ELj1ELj4ELj1ELj16ENS_18Kernel_traits_baseILj1024ES2_S2_S2_S2_fjLj128EEEEELb1ELb1ELb0ELb1EEEvNS_9BwdParamsE)
        /*0f68*/ 	.word	0x000000ff


	//----- nvinfo : EIATTR_FRAME_SIZE
	.align		4
.L_657:
        /*0f6c*/ 	.byte	0x04, 0x11
        /*0f6e*/ 	.short	(.L_659 - .L_658)
	.align		4
.L_658:
        /*0f70*/ 	.word	index@(_ZN10layer_norm13ln_bwd_kernelINS_13Kernel_traitsI6__halfS2_S2_S2_fjLj1024ELj1ELj4ELj1ELj16ENS_18Kernel_traits_baseILj1024ES2_S2_S2_S2_fjLj128EEEEELb1ELb1ELb0ELb1EEEvNS_9BwdParamsE)
        /*0f74*/ 	.word	0x000000a8


	//----- nvinfo : EIATTR_REGCOUNT
	.align		4
.L_659:
        /*0f78*/ 	.byte	0x04, 0x2f
        /*0f7a*/ 	.short	(.L_661 - .L_660)
	.align		4
.L_660:
        /*0f7c*/ 	.word	index@(_ZN10layer_norm13ln_bwd_kernelINS_13Kernel_traitsI6__halfS2_S2_S2_fjLj1024ELj1ELj4ELj1ELj16ENS_18Kernel_traits_baseILj1024ES2_S2_S2_S2_fjLj128EEEEELb1ELb1ELb0ELb0EEEvNS_9BwdParamsE)
        /*0f80*/ 	.word	0x000000ff


	//----- nvinfo : EIATTR_FRAME_SIZE
	.align		4
.L_661:
        /*0f84*/ 	.byte	0x04, 0x11
        /*0f86*/ 	.short	(.L_663 - .L_662)
	.align		4
.L_662:
        /*0f88*/ 	.word	index@(_ZN10layer_norm13ln_bwd_kernelINS_13Kernel_traitsI6__halfS2_S2_S2_fjLj1024ELj1ELj4ELj1ELj16ENS_18Kernel_traits_baseILj1024ES2_S2_S2_S2_fjLj128EEEEELb1ELb1ELb0ELb0EEEvNS_9BwdParamsE)
        /*0f8c*/ 	.word	0x00000000


	//----- nvinfo : EIATTR_REGCOUNT
	.align		4
.L_663:
        /*0f90*/ 	.byte	0x04, 0x2f
        /*0f92*/ 	.short	(.L_665 - .L_664)
	.align		4
.L_664:
        /*0f94*/ 	.word	index@(_ZN10layer_norm13ln_bwd_kernelINS_13Kernel_traitsI6__halfS2_S2_S2_fjLj1024ELj1ELj4ELj1ELj16ENS_18Kernel_traits_baseILj1024ES2_S2_S2_S2_fjLj128EEEEELb1ELb0ELb1ELb1EEEvNS_9BwdParamsE)
        /*0f98*/ 	.word	0x000000e0


	//----- nvinfo : EIATTR_FRAME_SIZE
	.align		4
.L_665:
        /*0f9c*/ 	.byte	0x04, 0x11
        /*0f9e*/ 	.short	(.L_667 - .L_666)
	.align		4
.L_666:
        /*0fa0*/ 	.word	index@(_ZN10layer_norm13ln_bwd_kernelINS_13Kernel_traitsI6__halfS2_S2_S2_fjLj1024ELj1ELj4ELj1ELj16ENS_18Kernel_traits_baseILj1024ES2_S2_S2_S2_fjLj128EEEEELb1ELb0ELb1ELb1EEEvNS_9BwdParamsE)
        /*0fa4*/ 	.word	0x00000000


	//----- nvinfo : EIATTR_REGCOUNT
	.align		4
.L_667:
        /*0fa8*/ 	.byte	0x04, 0x2f
        /*0faa*/ 	.short	(.L_669 - .L_668)
	.align		4
.L_668:
        /*0fac*/ 	.word	index@(_ZN10layer_norm22ln_bwd_finalize_kernelINS_22Kernel_traits_finalizeILj1024E6__halfS2_S2_S2_fjLb0ELj1024ELj4ENS_18Kernel_traits_baseILj1024ES2_S2_S2_S2_fjLj1024EEEEELb0ELb1EEEvNS_9BwdParamsE)
        /*0fb0*/ 	.word	0x00000020


	//----- nvinfo : EIATTR_FRAME_SIZE
	.align		4
.L_669:
        /*0fb4*/ 	.byte	0x04, 0x11
        /*0fb6*/ 	.short	(.L_671 - .L_670)
	.align		4
.L_670:
        /*0fb8*/ 	.word	index@(_ZN10layer_norm22ln_bwd_finalize_kernelINS_22Kernel_traits_finalizeILj1024E6__halfS2_S2_S2_fjLb0ELj1024ELj4ENS_18Kernel_traits_baseILj1024ES2_S2_S2_S2_fjLj1024EEEEELb0ELb1EEEvNS_9BwdParamsE)
        /*0fbc*/ 	.word	0x00000000


	//----- nvinfo : EIATTR_REGCOUNT
	.align		4
.L_671:
        /*0fc0*/ 	.byte	0x04, 0x2f
        /*0fc2*/ 	.short	(.L_673 - .L_672)
	.align		4
.L_672:
        /*0fc4*/ 	.word	index@(_ZN10layer_norm13ln_bwd_kernelINS_13Kernel_traitsI6__halfS2_S2_S2_fjLj1024ELj1ELj4ELj1ELj16ENS_18Kernel_traits_baseILj1024ES2_S2_S2_S2_fjLj128EEEEELb1ELb0ELb1ELb0EEEvNS_9BwdParamsE)
        /*0fc8*/ 	.word	0x000000d9


	//----- nvinfo : EIATTR_FRAME_SIZE
	.align		4
.L_673:
        /*0fcc*/ 	.byte	0x04, 0x11
        /*0fce*/ 	.short	(.L_675 - .L_674)
	.align		4
.L_674:
        /*0fd0*/ 	.word	index@(_ZN10layer_norm13ln_bwd_kernelINS_13Kernel_traitsI6__halfS2_S2_S2_fjLj1024ELj1ELj4ELj1ELj16ENS_18Kernel_traits_baseILj1024ES2_S2_S2_S2_fjLj128EEEEELb1ELb0ELb1ELb0EEEvNS_9BwdParamsE)
        /*0fd4*/ 	.word	0x00000000


	//----- nvinfo : EIATTR_REGCOUNT
	.align		4
.L_675:
        /*0fd8*/ 	.byte	0x04, 0x2f
        /*0fda*/ 	.short	(.L_677 - .L_676)
	.align		4
.L_676:
        /*0fdc*/ 	.word	index@(_ZN10layer_norm22ln_bwd_finalize_kernelINS_22Kernel_traits_finalizeILj1024E6__halfS2_S2_S2_fjLb0ELj1024ELj4ENS_18Kernel_traits_baseILj1024ES2_S2_S2_S2_fjLj1024EEEEELb0ELb0EEEvNS_9BwdParamsE)
        /*0fe0*/ 	.word	0x0000003f


	//----- nvinfo : EIATTR_FRAME_SIZE
	.align		4
.L_677:
        /*0fe4*/ 	.byte	0x04, 0x11
        /*0fe6*/ 	.short	(.L_679 - .L_678)
	.align		4
.L_678:
        /*0fe8*/ 	.word	index@(_ZN10layer_norm22ln_bwd_finalize_kernelINS_22Kernel_traits_finalizeILj1024E6__halfS2_S2_S2_fjLb0ELj1024ELj4ENS_18Kernel_traits_baseILj1024ES2_S2_S2_S2_fjLj1024EEEEELb0ELb0EEEvNS_9BwdParamsE)
        /*0fec*/ 	.word	0x00000000


	//----- nvinfo : EIATTR_REGCOUNT
	.align		4
.L_679:
        /*0ff0*/ 	.byte	0x04, 0x2f
        /*0ff2*/ 	.short	(.L_681 - .L_680)
	.align		4
.L_680:
        /*0ff4*/ 	.word	index@(_ZN10layer_norm13ln_bwd_kernelINS_13Kernel_traitsI6__halfS2_S2_S2_fjLj1024ELj1ELj4ELj1ELj16ENS_18Kernel_traits_baseILj1024ES2_S2_S2_S2_fjLj128EEEEELb1ELb0ELb0ELb1EEEvNS_9BwdParamsE)
        /*0ff8*/ 	.word	0x000000fe


	//----- nvinfo : EIATTR_FRAME_SIZE
	.align		4
.L_681:
        /*0ffc*/ 	.byte	0x04, 0x11
        /*0ffe*/ 	.short	(.L_683 - .L_682)
	.align		4
.L_682:
        /*1000*/ 	.word	index@(_ZN10layer_norm13ln_bwd_kernelINS_13Kernel_traitsI6__halfS2_S2_S2_fjLj1024ELj1ELj4ELj1ELj16ENS_18Kernel_traits_baseILj1024ES2_S2_S2_S2_fjLj128EEEEELb1ELb0ELb0ELb1EEEvNS_9BwdParamsE)
        /*1004*/ 	.word	0x00000000


	//----- nvinfo : EIATTR_REGCOUNT
	.align		4
.L_683:
        /*1008*/ 	.byte	0x04, 0x2f
        /*100a*/ 	.short	(.L_685 - .L_684)
	.align		4
.L_684:
        /*100c*/ 	.word	index@(_ZN10layer_norm13ln_bwd_kernelINS_13Kernel_traitsI6__halfS2_S2_S2_fjLj1024ELj1ELj4ELj1ELj16ENS_18Kernel_traits_baseILj1024ES2_S2_S2_S2_fjLj128EEEEELb1ELb0ELb0ELb0EEEvNS_9BwdParamsE)
        /*1010*/ 	.word	0x000000ca


	//----- nvinfo : EIATTR_FRAME_SIZE
	.align		4
.L_685:
        /*1014*/ 	.byte	0x04, 0x11
        /*1016*/ 	.short	(.L_687 - .L_686)
	.align		4
.L_686:
        /*1018*/ 	.word	index@(_ZN10layer_norm13ln_bwd_kernelINS_13Kernel_traitsI6__halfS2_S2_S2_fjLj1024ELj1ELj4ELj1ELj16ENS_18Kernel_traits_baseILj1024ES2_S2_S2_S2_fjLj128EEEEELb1ELb0ELb0ELb0EEEvNS_9BwdParamsE)
        /*101c*/ 	.word	0x00000000


	//----- nvinfo : EIATTR_REGCOUNT
	.align		4
.L_687:
        /*1020*/ 	.byte	0x04, 0x2f
        /*1022*/ 	.short	(.L_689 - .L_688)
	.align		4
.L_688:
        /*1024*/ 	.word	index@(_ZN10layer_norm13ln_bwd_kernelINS_13Kernel_traitsI6__halfS2_S2_S2_fjLj1024ELj1ELj4ELj1ELj16ENS_18Kernel_traits_baseILj1024ES2_S2_S2_S2_fjLj128EEEEELb0ELb1ELb1ELb1EEEvNS_9BwdParamsE)
        /*1028*/ 	.word	0x000000ff


	//----- nvinfo : EIATTR_FRAME_SIZE
	.align		4
.L_689:
        /*102c*/ 	.byte	0x04, 0x11
        /*102e*/ 	.short	(.L_691 - .L_690)
	.align		4
.L_690:
        /*1030*/ 	.word	index@(_ZN10layer_norm13ln_bwd_kernelINS_13Kernel_traitsI6__halfS2_S2_S2_fjLj1024ELj1ELj4ELj1ELj16ENS_18Kernel_traits_baseILj1024ES2_S2_S2_S2_fjLj128EEEEELb0ELb1ELb1ELb1EEEvNS_9BwdParamsE)
        /*1034*/ 	.word	0x00000000


	//----- nvinfo : EIATTR_REGCOUNT
	.align		4
.L_691:
        /*1038*/ 	.byte	0x04, 0x2f
        /*103a*/ 	.short	(.L_693 - .L_692)
	.align		4
.L_692:
        /*103c*/ 	.word	index@(_ZN10layer_norm13ln_bwd_kernelINS_13Kernel_traitsI6__halfS2_S2_S2_fjLj1024ELj1ELj4ELj1ELj16ENS_18Kernel_traits_baseILj1024ES2_S2_S2_S2_fjLj128EEEEELb0ELb1ELb1ELb0EEEvNS_9BwdParamsE)
        /*1040*/ 	.word	0x000000fc


	//----- nvinfo : EIATTR_FRAME_SIZE
	.align		4
.L_693:
        /*1044*/ 	.byte	0x04, 0x11
        /*1046*/ 	.short	(.L_695 - .L_694)
	.align		4
.L_694:
        /*1048*/ 	.word	index@(_ZN10layer_norm13ln_bwd_kernelINS_13Kernel_traitsI6__halfS2_S2_S2_fjLj1024ELj1ELj4ELj1ELj16ENS_18Kernel_traits_baseILj1024ES2_S2_S2_S2_fjLj128EEEEELb0ELb1ELb1ELb0EEEvNS_9BwdParamsE)
        /*104c*/ 	.word	0x00000000


	//----- nvinfo : EIATTR_REGCOUNT
	.align		4
.L_695:
        /*1050*/ 	.byte	0x04, 0x2f
        /*1052*/ 	.short	(.L_697 - .L_696)
	.align		4
.L_696:
        /*1054*/ 	.word	index@(_ZN10layer_norm13ln_bwd_kernelINS_13Kernel_traitsI6__halfS2_S2_S2_fjLj1024ELj1ELj4ELj1ELj16ENS_18Kernel_traits_baseILj1024ES2_S2_S2_S2_fjLj128EEEEELb0ELb1ELb0ELb1EEEvNS_9BwdParamsE)
        /*1058*/ 	.word	0x000000ff


	//----- nvinfo : EIATTR_FRAME_SIZE
	.align		4
.L_697:
        /*105c*/ 	.byte	0x04, 0x11
        /*105e*/ 	.short	(.L_699 - .L_698)
	.align		4
.L_698:
        /*1060*/ 	.word	index@(_ZN10layer_norm13ln_bwd_kernelINS_13Kernel_traitsI6__halfS2_S2_S2_fjLj1024ELj1ELj4ELj1ELj16ENS_18Kernel_traits_baseILj1024ES2_S2_S2_S2_fjLj128EEEEELb0ELb1ELb0ELb1EEEvNS_9BwdParamsE)
        /*1064*/ 	.word	0x00000088


	//----- nvinfo : EIATTR_REGCOUNT
	.align		4
.L_699:
        /*1068*/ 	.byte	0x04, 0x2f
        /*106a*/ 	.short	(.L_701 - .L_700)
	.align		4
.L_700:
        /*106c*/ 	.word	index@(_ZN10layer_norm13ln_bwd_kernelINS_13Kernel_traitsI6__halfS2_S2_S2_fjLj1024ELj1ELj4ELj1ELj16ENS_18Kernel_traits_baseILj1024ES2_S2_S2_S2_fjLj128EEEEELb0ELb1ELb0ELb0EEEvNS_9BwdParamsE)
        /*1070*/ 	.word	0x000000f3


	//----- nvinfo : EIATTR_FRAME_SIZE
	.align		4
.L_701:
        /*1074*/ 	.byte	0x04, 0x11
        /*1076*/ 	.short	(.L_703 - .L_702)
	.align		4
.L_702:
        /*1078*/ 	.word	index@(_ZN10layer_norm13ln_bwd_kernelINS_13Kernel_traitsI6__halfS2_S2_S2_fjLj1024ELj1ELj4ELj1ELj16ENS_18Kernel_traits_baseILj1024ES2_S2_S2_S2_fjLj128EEEEELb0ELb1ELb0ELb0EEEvNS_9BwdParamsE)
        /*107c*/ 	.word	0x00000000


	//----- nvinfo : EIATTR_REGCOUNT
	.align		4
.L_703:
        /*1080*/ 	.byte	0x04, 0x2f
        /*1082*/ 	.short	(.L_705 - .L_704)
	.align		4
.L_704:
        /*1084*/ 	.word	index@(_ZN10layer_norm13ln_bwd_kernelINS_13Kernel_traitsI6__halfS2_S2_S2_fjLj1024ELj1ELj4ELj1ELj16ENS_18Kernel_traits_baseILj1024ES2_S2_S2_S2_fjLj128EEEEELb0ELb0ELb1ELb1EEEvNS_9BwdParamsE)
        /*1088*/ 	.word	0x000000d2


	//----- nvinfo : EIATTR_FRAME_SIZE
	.align		4
.L_705:
        /*108c*/ 	.byte	0x04, 0x11
        /*108e*/ 	.short	(.L_707 - .L_706)
	.align		4
.L_706:
        /*1090*/ 	.word	index@(_ZN10layer_norm13ln_bwd_kernelINS_13Kernel_traitsI6__halfS2_S2_S2_fjLj1024ELj1ELj4ELj1ELj16ENS_18Kernel_traits_baseILj1024ES2_S2_S2_S2_fjLj128EEEEELb0ELb0ELb1ELb1EEEvNS_9BwdParamsE)
        /*1094*/ 	.word	0x00000000


	//----- nvinfo : EIATTR_REGCOUNT
	.align		4
.L_707:
        /*1098*/ 	.byte	0x04, 0x2f
        /*109a*/ 	.short	(.L_709 - .L_708)
	.align		4
.L_708:
        /*109c*/ 	.word	index@(_ZN10layer_norm13ln_bwd_kernelINS_13Kernel_traitsI6__halfS2_S2_S2_fjLj1024ELj1ELj4ELj1ELj16ENS_18Kernel_traits_baseILj1024ES2_S2_S2_S2_fjLj128EEEEELb0ELb0ELb1ELb0EEEvNS_9BwdParamsE)
        /*10a0*/ 	.word	0x000000c9


	//----- nvinfo : EIATTR_FRAME_SIZE
	.align		4
.L_709:
        /*10a4*/ 	.byte	0x04, 0x11
        /*10a6*/ 	.short	(.L_711 - .L_710)
	.align		4
.L_710:
        /*10a8*/ 	.word	index@(_ZN10layer_norm13ln_bwd_kernelINS_13Kernel_traitsI6__halfS2_S2_S2_fjLj1024ELj1ELj4ELj1ELj16ENS_18Kernel_traits_baseILj1024ES2_S2_S2_S2_fjLj128EEEEELb0ELb0ELb1ELb0EEEvNS_9BwdParamsE)
        /*10ac*/ 	.word	0x00000000


	//----- nvinfo : EIATTR_REGCOUNT
	.align		4
.L_711:
        /*10b0*/ 	.byte	0x04, 0x2f
        /*10b2*/ 	.short	(.L_713 - .L_712)
	.align		4
.L_712:
        /*10b4*/ 	.word	index@(_ZN10layer_norm13ln_bwd_kernelINS_13Kernel_traitsI6__halfS2_S2_S2_fjLj1024ELj1ELj4ELj1ELj16ENS_18Kernel_traits_baseILj1024ES2_S2_S2_S2_fjLj128EEEEELb0ELb0ELb0ELb1EEEvNS_9BwdParamsE)
        /*10b8*/ 	.word	0x000000fe


	//----- nvinfo : EIATTR_FRAME_SIZE
	.align		4
.L_713:
        /*10bc*/ 	.byte	0x04, 0x11
        /*10be*/ 	.short	(.L_715 - .L_714)
	.align		4
.L_714:
        /*10c0*/ 	.word	index@(_ZN10layer_norm13ln_bwd_kernelINS_13Kernel_traitsI6__halfS2_S2_S2_fjLj1024ELj1ELj4ELj1ELj16ENS_18Kernel_traits_baseILj1024ES2_S2_S2_S2_fjLj128EEEEELb0ELb0ELb0ELb1EEEvNS_9BwdParamsE)
        /*10c4*/ 	.word	0x00000000


	//----- nvinfo : EIATTR_REGCOUNT
	.align		4
.L_715:
        /*10c8*/ 	.byte	0x04, 0x2f
        /*10ca*/ 	.short	(.L_717 - .L_716)
	.align		4
.L_716:
        /*10cc*/ 	.word	index@(_ZN10layer_norm13ln_bwd_kernelINS_13Kernel_traitsI6__halfS2_S2_S2_fjLj1024ELj1ELj4ELj1ELj16ENS_18Kernel_traits_baseILj1024ES2_S2_S2_S2_fjLj128EEEEELb0ELb0ELb0ELb0EEEvNS_9BwdParamsE)
        /*10d0*/ 	.word	0x000000c5


	//----- nvinfo : EIATTR_FRAME_SIZE
	.align		4
.L_717:
        /*10d4*/ 	.byte	0x04, 0x11
        /*10d6*/ 	.short	(.L_719 - .L_718)
	.align		4
.L_718:
        /*10d8*/ 	.word	index@(_ZN10layer_norm13ln_bwd_kernelINS_13Kernel_traitsI6__halfS2_S2_S2_fjLj1024ELj1ELj4ELj1ELj16ENS_18Kernel_traits_baseILj1024ES2_S2_S2_S2_fjLj128EEEEELb0ELb0ELb0ELb0EEEvNS_9BwdParamsE)
        /*10dc*/ 	.word	0x00000000


	//----- nvinfo : EIATTR_REGCOUNT
	.align		4
.L_719:
        /*10e0*/ 	.byte	0x04, 0x2f
        /*10e2*/ 	.short	(.L_721 - .L_720)
	.align		4
.L_720:
        /*10e4*/ 	.word	index@(_ZN10layer_norm13ln_bwd_kernelINS_13Kernel_traitsI13__nv_bfloat16S2_S2_S2_fjLj1024ELj1ELj4ELj1ELj16ENS_18Kernel_traits_baseILj1024ES2_S2_S2_S2_fjLj128EEEEELb1ELb1ELb1ELb1EEEvNS_9BwdParamsE)
        /*10e8*/ 	.word	0x000000ff


	//----- nvinfo : EIATTR_FRAME_SIZE
	.align		4
.L_721:
        /*10ec*/ 	.byte	0x04, 0x11
        /*10ee*/ 	.short	(.L_723 - .L_722)
	.align		4
.L_722:
        /*10f0*/ 	.word	index@(_ZN10layer_norm13ln_bwd_kernelINS_13Kernel_traitsI13__nv_bfloat16S2_S2_S2_fjLj1024ELj1ELj4ELj1ELj16ENS_18Kernel_traits_baseILj1024ES2_S2_S2_S2_fjLj128EEEEELb1ELb1ELb1ELb1EEEvNS_9BwdParamsE)
        /*10f4*/ 	.word	0x00000000


	//----- nvinfo : EIATTR_REGCOUNT
	.align		4
.L_723:
        /*10f8*/ 	.byte	0x04, 0x2f
        /*10fa*/ 	.short	(.L_725 - .L_724)
	.align		4
.L_724:
        /*10fc*/ 	.word	index@(_ZN10layer_norm22ln_bwd_finalize_kernelINS_22Kernel_traits_finalizeILj1024E13__nv_bfloat16S2_S2_S2_fjLb1ELj1024ELj4ENS_18Kernel_traits_baseILj1024ES2_S2_S2_S2_fjLj1024EEEEELb1ELb1EEEvNS_9BwdParamsE)
        /*1100*/ 	.word	0x00000020


	//----- nvinfo : EIATTR_FRAME_SIZE
	.align		4
.L_725:
        /*1104*/ 	.byte	0x04, 0x11
        /*1106*/ 	.short	(.L_727 - .L_726)
	.align		4
.L_726:
        /*1108*/ 	.word	index@(_ZN10layer_norm22ln_bwd_finalize_kernelINS_22Kernel_traits_finalizeILj1024E13__nv_bfloat16S2_S2_S2_fjLb1ELj1024ELj4ENS_18Kernel_traits_baseILj1024ES2_S2_S2_S2_fjLj1024EEEEELb1ELb1EEEvNS_9BwdParamsE)
        /*110c*/ 	.word	0x00000000


	//----- nvinfo : EIATTR_REGCOUNT
	.align		4
.L_727:
        /*1110*/ 	.byte	0x04, 0x2f
        /*1112*/ 	.short	(.L_729 - .L_728)
	.align		4
.L_728:
        /*1114*/ 	.word	index@(_ZN10layer_norm13ln_bwd_kernelINS_13Kernel_traitsI13__nv_bfloat16S2_S2_S2_fjLj1024ELj1ELj4ELj1ELj16ENS_18Kernel_traits_baseILj1024ES2_S2_S2_S2_fjLj128EEEEELb1ELb1ELb1ELb0EEEvNS_9BwdParamsE)
        /*1118*/ 	.word	0x000000ff


	//----- nvinfo : EIATTR_FRAME_SIZE
	.align		4
.L_729:
        /*111c*/ 	.byte	0x04, 0x11
        /*111e*/ 	.short	(.L_731 - .L_730)
	.align		4
.L_730:
        /*1120*/ 	.word	index@(_ZN10layer_norm13ln_bwd_kernelINS_13Kernel_traitsI13__nv_bfloat16S2_S2_S2_fjLj1024ELj1ELj4ELj1ELj16ENS_18Kernel_traits_baseILj1024ES2_S2_S2_S2_fjLj128EEEEELb1ELb1ELb1ELb0EEEvNS_9BwdParamsE)
        /*1124*/ 	.word	0x00000028


	//----- nvinfo : EIATTR_REGCOUNT
	.align		4
.L_731:
        /*1128*/ 	.byte	0x04, 0x2f
        /*112a*/ 	.short	(.L_733 - .L_732)
	.align		4
.L_732:
        /*112c*/ 	.word	index@(_ZN10layer_norm22ln_bwd_finalize_kernelINS_22Kernel_traits_finalizeILj1024E13__nv_bfloat16S2_S2_S2_fjLb1ELj1024ELj4ENS_18Kernel_traits_baseILj1024ES2_S2_S2_S2_fjLj1024EEEEELb1ELb0EEEvNS_9BwdParamsE)
        /*1130*/ 	.word	0x00000020


	//----- nvinfo : EIATTR_FRAME_SIZE
	.align		4
.L_733:
        /*1134*/ 	.byte	0x04, 0x11
        /*1136*/ 	.short	(.L_735 - .L_734)
	.align		4
.L_734:
        /*1138*/ 	.word	index@(_ZN10layer_norm22ln_bwd_finalize_kernelINS_22Kernel_traits_finalizeILj1024E13__nv_bfloat16S2_S2_S2_fjLb1ELj1024ELj4ENS_18Kernel_traits_baseILj1024ES2_S2_S2_S2_fjLj1024EEEEELb1ELb0EEEvNS_9BwdParamsE)
        /*113c*/ 	.word	0x00000000


	//----- nvinfo : EIATTR_REGCOUNT
	.align		4
.L_735:
        /*1140*/ 	.byte	0x04, 0x2f
        /*1142*/ 	.short	(.L_737 - .L_736)
	.align		4
.L_736:
        /*1144*/ 	.word	index@(_ZN10layer_norm13ln_bwd_kernelINS_13Kernel_traitsI13__nv_bfloat16S2_S2_S2_fjLj1024ELj1ELj4ELj1ELj16ENS_18Kernel_traits_baseILj1024ES2_S2_S2_S2_fjLj128EEEEELb1ELb1ELb0ELb1EEEvNS_9BwdParamsE)
        /*1148*/ 	.word	0x000000ff


	//----- nvinfo : EIATTR_FRAME_SIZE
	.align		4
.L_737:
        /*114c*/ 	.byte	0x04, 0x11
        /*114e*/ 	.short	(.L_739 - .L_738)
	.align		4
.L_738:
        /*1150*/ 	.word	index@(_ZN10layer_norm13ln_bwd_kernelINS_13Kernel_traitsI13__nv_bfloat16S2_S2_S2_fjLj1024ELj1ELj4ELj1ELj16ENS_18Kernel_traits_baseILj1024ES2_S2_S2_S2_fjLj128EEEEELb1ELb1ELb0ELb1EEEvNS_9BwdParamsE)
        /*1154*/ 	.word	0x000000a8


	//----- nvinfo : EIATTR_REGCOUNT
	.align		4
.L_739:
        /*1158*/ 	.byte	0x04, 0x2f
        /*115a*/ 	.short	(.L_741 - .L_740)
	.align		4
.L_740:
        /*115c*/ 	.word	index@(_ZN10layer_norm13ln_bwd_kernelINS_13Kernel_traitsI13__nv_bfloat16S2_S2_S2_fjLj1024ELj1ELj4ELj1ELj16ENS_18Kernel_traits_baseILj1024ES2_S2_S2_S2_fjLj128EEEEELb1ELb1ELb0ELb0EEEvNS_9BwdParamsE)
        /*1160*/ 	.word	0x000000ff


	//----- nvinfo : EIATTR_FRAME_SIZE
	.align		4
.L_741:
        /*1164*/ 	.byte	0x04, 0x11
        /*1166*/ 	.short	(.L_743 - .L_742)
	.align		4
.L_742:
        /*1168*/ 	.word	index@(_ZN10layer_norm13ln_bwd_kernelINS_13Kernel_traitsI13__nv_bfloat16S2_S2_S2_fjLj1024ELj1ELj4ELj1ELj16ENS_18Kernel_traits_baseILj1024ES2_S2_S2_S2_fjLj128EEEEELb1ELb1ELb0ELb0EEEvNS_9BwdParamsE)
        /*116c*/ 	.word	0x00000020


	//----- nvinfo : EIATTR_REGCOUNT
	.align		4
.L_743:
        /*1170*/ 	.byte	0x04, 0x2f
        /*1172*/ 	.short	(.L_745 - .L_744)
	.align		4
.L_744:
        /*1174*/ 	.word	index@(_ZN10layer_norm13ln_bwd_kernelINS_13Kernel_traitsI13__nv_bfloat16S2_S2_S2_fjLj1024ELj1ELj4ELj1ELj16ENS_18Kernel_traits_baseILj1024ES2_S2_S2_S2_fjLj128EEEEELb1ELb0ELb1ELb1EEEvNS_9BwdParamsE)
        /*1178*/ 	.word	0x000000e6


	//----- nvinfo : EIATTR_FRAME_SIZE
	.align		4
.L_745:
        /*117c*/ 	.byte	0x04, 0x11
        /*117e*/ 	.short	(.L_747 - .L_746)
	.align		4
.L_746:
        /*1180*/ 	.word	index@(_ZN10layer_norm13ln_bwd_kernelINS_13Kernel_traitsI13__nv_bfloat16S2_S2_S2_fjLj1024ELj1ELj4ELj1ELj16ENS_18Kernel_traits_baseILj1024ES2_S2_S2_S2_fjLj128EEEEELb1ELb0ELb1ELb1EEEvNS_9BwdParamsE)
        /*1184*/ 	.word	0x00000000


	//----- nvinfo : EIATTR_REGCOUNT
	.align		4
.L_747:
        /*1188*/ 	.byte	0x04, 0x2f
        /*118a*/ 	.short	(.L_749 - .L_748)
	.align		4
.L_748:
        /*118c*/ 	.word	index@(_ZN10layer_norm22ln_bwd_finalize_kernelINS_22Kernel_traits_finalizeILj1024E13__nv_bfloat16S2_S2_S2_fjLb0ELj1024ELj4ENS_18Kernel_traits_baseILj1024ES2_S2_S2_S2_fjLj1024EEEEELb0ELb1EEEvNS_9BwdParamsE)
        /*1190*/ 	.word	0x00000020


	//----- nvinfo : EIATTR_FRAME_SIZE
	.align		4
.L_749:
        /*1194*/ 	.byte	0x04, 0x11
        /*1196*/ 	.short	(.L_751 - .L_750)
	.align		4
.L_750:
        /*1198*/ 	.word	index@(_ZN10layer_norm22ln_bwd_finalize_kernelINS_22Kernel_traits_finalizeILj1024E13__nv_bfloat16S2_S2_S2_fjLb0ELj1024ELj4ENS_18Kernel_traits_baseILj1024ES2_S2_S2_S2_fjLj1024EEEEELb0ELb1EEEvNS_9BwdParamsE)
        /*119c*/ 	.word	0x00000000


	//----- nvinfo : EIATTR_REGCOUNT
	.align		4
.L_751:
        /*11a0*/ 	.byte	0x04, 0x2f
        /*11a2*/ 	.short	(.L_753 - .L_752)
	.align		4
.L_752:
        /*11a4*/ 	.word	index@(_ZN10layer_norm13ln_bwd_kernelINS_13Kernel_traitsI13__nv_bfloat16S2_S2_S2_fjLj1024ELj1ELj4ELj1ELj16ENS_18Kernel_traits_baseILj1024ES2_S2_S2_S2_fjLj128EEEEELb1ELb0ELb1ELb0EEEvNS_9BwdParamsE)
        /*11a8*/ 	.word	0x000000da


	//----- nvinfo : EIATTR_FRAME_SIZE
	.align		4
.L_753:
        /*11ac*/ 	.byte	0x04, 0x11
        /*11ae*/ 	.short	(.L_755 - .L_754)
	.align		4
.L_754:
        /*11b0*/ 	.word	index@(_ZN10layer_norm13ln_bwd_kernelINS_13Kernel_traitsI13__nv_bfloat16S2_S2_S2_fjLj1024ELj1ELj4ELj1ELj16ENS_18Kernel_traits_baseILj1024ES2_S2_S2_S2_fjLj128EEEEELb1ELb0ELb1ELb0EEEvNS_9BwdParamsE)
        /*11b4*/ 	.word	0x00000000


	//----- nvinfo : EIATTR_REGCOUNT
	.align		4
.L_755:
        /*11b8*/ 	.byte	0x04, 0x2f
        /*11ba*/ 	.short	(.L_757 - .L_756)
	.align		4
.L_756:
        /*11bc*/ 	.word	index@(_ZN10layer_norm22ln_bwd_finalize_kernelINS_22Kernel_traits_finalizeILj1024E13__nv_bfloat16S2_S2_S2_fjLb0ELj1024ELj4ENS_18Kernel_traits_baseILj1024ES2_S2_S2_S2_fjLj1024EEEEELb0ELb0EEEvNS_9BwdParamsE)
        /*11c0*/ 	.word	0x0000003f


	//----- nvinfo : EIATTR_FRAME_SIZE
	.align		4
.L_757:
        /*11c4*/ 	.byte	0x04, 0x11
        /*11c6*/ 	.short	(.L_759 - .L_758)
	.align		4
.L_758:
        /*11c8*/ 	.word	index@(_ZN10layer_norm22ln_bwd_finalize_kernelINS_22Kernel_traits_finalizeILj1024E13__nv_bfloat16S2_S2_S2_fjLb0ELj1024ELj4ENS_18Kernel_traits_baseILj1024ES2_S2_S2_S2_fjLj1024EEEEELb0ELb0EEEvNS_9BwdParamsE)
        /*11cc*/ 	.word	0x00000000


	//----- nvinfo : EIATTR_REGCOUNT
	.align		4
.L_759:
        /*11d0*/ 	.byte	0x04, 0x2f
        /*11d2*/ 	.short	(.L_761 - .L_760)
	.align		4
.L_760:
        /*11d4*/ 	.word	index@(_ZN10layer_norm13ln_bwd_kernelINS_13Kernel_traitsI13__nv_bfloat16S2_S2_S2_fjLj1024ELj1ELj4ELj1ELj16ENS_18Kernel_traits_baseILj1024ES2_S2_S2_S2_fjLj128EEEEELb1ELb0ELb0ELb1EEEvNS_9BwdParamsE)
        /*11d8*/ 	.word	0x000000fe


	//----- nvinfo : EIATTR_FRAME_SIZE
	.align		4
.L_761:
        /*11dc*/ 	.byte	0x04, 0x11
        /*11de*/ 	.short	(.L_763 - .L_762)
	.align		4
.L_762:
        /*11e0*/ 	.word	index@(_ZN10layer_norm13ln_bwd_kernelINS_13Kernel_traitsI13__nv_bfloat16S2_S2_S2_fjLj1024ELj1ELj4ELj1ELj16ENS_18Kernel_traits_baseILj1024ES2_S2_S2_S2_fjLj128EEEEELb1ELb0ELb0ELb1EEEvNS_9BwdParamsE)
        /*11e4*/ 	.word	0x00000000


	//----- nvinfo : EIATTR_REGCOUNT
	.align		4
.L_763:
        /*11e8*/ 	.byte	0x04, 0x2f
        /*11ea*/ 	.short	(.L_765 - .L_764)
	.align		4
.L_764:
        /*11ec*/ 	.word	index@(_ZN10layer_norm13ln_bwd_kernelINS_13Kernel_traitsI13__nv_bfloat16S2_S2_S2_fjLj1024ELj1ELj4ELj1ELj16ENS_18Kernel_traits_baseILj1024ES2_S2_S2_S2_fjLj128EEEEELb1ELb0ELb0ELb0EEEvNS_9BwdParamsE)
        /*11f0*/ 	.word	0x000000e2


	//----- nvinfo : EIATTR_FRAME_SIZE
	.align		4
.L_765:
        /*11f4*/ 	.byte	0x04, 0x11
        /*11f6*/ 	.short	(.L_767 - .L_766)
	.align		4
.L_766:
        /*11f8*/ 	.word	index@(_ZN10layer_norm13ln_bwd_kernelINS_13Kernel_traitsI13__nv_bfloat16S2_S2_S2_fjLj1024ELj1ELj4ELj1ELj16ENS_18Kernel_traits_baseILj1024ES2_S2_S2_S2_fjLj128EEEEELb1ELb0ELb0ELb0EEEvNS_9BwdParamsE)
        /*11fc*/ 	.word	0x00000000


	//----- nvinfo : EIATTR_REGCOUNT
	.align		4
.L_767:
        /*1200*/ 	.byte	0x04, 0x2f
        /*1202*/ 	.short	(.L_769 - .L_768)
	.align		4
.L_768:
        /*1204*/ 	.word	index@(_ZN10layer_norm13ln_bwd_kernelINS_13Kernel_traitsI13__nv_bfloat16S2_S2_S2_fjLj1024ELj1ELj4ELj1ELj16ENS_18Kernel_traits_baseILj1024ES2_S2_S2_S2_fjLj128EEEEELb0ELb1ELb1ELb1EEEvNS_9BwdParamsE)
        /*1208*/ 	.word	0x000000ff


	//----- nvinfo : EIATTR_FRAME_SIZE
	.align		4
.L_769:
        /*120c*/ 	.byte	0x04, 0x11
        /*120e*/ 	.short	(.L_771 - .L_770)
	.align		4
.L_770:
        /*1210*/ 	.word	index@(_ZN10layer_norm13ln_bwd_kernelINS_13Kernel_traitsI13__nv_bfloat16S2_S2_S2_fjLj1024ELj1ELj4ELj1ELj16ENS_18Kernel_traits_baseILj1024ES2_S2_S2_S2_fjLj128EEEEELb0ELb1ELb1ELb1EEEvNS_9BwdParamsE)
        /*1214*/ 	.word	0x00000000


	//----- nvinfo : EIATTR_REGCOUNT
	.align		4
.L_771:
        /*1218*/ 	.byte	0x04, 0x2f
        /*121a*/ 	.short	(.L_773 - .L_772)
	.align		4
.L_772:
        /*121c*/ 	.word	index@(_ZN10layer_norm13ln_bwd_kernelINS_13Kernel_traitsI13__nv_bfloat16S2_S2_S2_fjLj1024ELj1ELj4ELj1ELj16ENS_18Kernel_traits_baseILj1024ES2_S2_S2_S2_fjLj128EEEEELb0ELb1ELb1ELb0EEEvNS_9BwdParamsE)
        /*1220*/ 	.word	0x000000ff


	//----- nvinfo : EIATTR_FRAME_SIZE
	.align		4
.L_773:
        /*1224*/ 	.byte	0x04, 0x11
        /*1226*/ 	.short	(.L_775 - .L_774)
	.align		4
.L_774:
        /*1228*/ 	.word	index@(_ZN10layer_norm13ln_bwd_kernelINS_13Kernel_traitsI13__nv_bfloat16S2_S2_S2_fjLj1024ELj1ELj4ELj1ELj16ENS_18Kernel_traits_baseILj1024ES2_S2_S2_S2_fjLj128EEEEELb0ELb1ELb1ELb0EEEvNS_9BwdParamsE)
        /*122c*/ 	.word	0x00000028


	//----- nvinfo : EIATTR_REGCOUNT
	.align		4
.L_775:
        /*1230*/ 	.byte	0x04, 0x2f
        /*1232*/ 	.short	(.L_777 - .L_776)
	.align		4
.L_776:
        /*1234*/ 	.word	index@(_ZN10layer_norm13ln_bwd_kernelINS_13Kernel_traitsI13__nv_bfloat16S2_S2_S2_fjLj1024ELj1ELj4ELj1ELj16ENS_18Kernel_traits_baseILj1024ES2_S2_S2_S2_fjLj128EEEEELb0ELb1ELb0ELb1EEEvNS_9BwdParamsE)
        /*1238*/ 	.word	0x000000ff


	//----- nvinfo : EIATTR_FRAME_SIZE
	.align		4
.L_777:
        /*123c*/ 	.byte	0x04, 0x11
        /*123e*/ 	.short	(.L_779 - .L_778)
	.align		4
.L_778:
        /*1240*/ 	.word	index@(_ZN10layer_norm13ln_bwd_kernelINS_13Kernel_traitsI13__nv_bfloat16S2_S2_S2_fjLj1024ELj1ELj4ELj1ELj16ENS_18Kernel_traits_baseILj1024ES2_S2_S2_S2_fjLj128EEEEELb0ELb1ELb0ELb1EEEvNS_9BwdParamsE)
        /*1244*/ 	.word	0x00000088


	//----- nvinfo : EIATTR_REGCOUNT
	.align		4
.L_779:
        /*1248*/ 	.byte	0x04, 0x2f
        /*124a*/ 	.short	(.L_781 - .L_780)
	.align		4
.L_780:
        /*124c*/ 	.word	index@(_ZN10layer_norm13ln_bwd_kernelINS_13Kernel_traitsI13__nv_bfloat16S2_S2_S2_fjLj1024ELj1ELj4ELj1ELj16ENS_18Kernel_traits_baseILj1024ES2_S2_S2_S2_fjLj128EEEEELb0ELb1ELb0ELb0EEEvNS_9BwdParamsE)
        /*1250*/ 	.word	0x000000ff


	//----- nvinfo : EIATTR_FRAME_SIZE
	.align		4
.L_781:
        /*1254*/ 	.byte	0x04, 0x11
        /*1256*/ 	.short	(.L_783 - .L_782)
	.align		4
.L_782:
        /*1258*/ 	.word	index@(_ZN10layer_norm13ln_bwd_kernelINS_13Kernel_traitsI13__nv_bfloat16S2_S2_S2_fjLj1024ELj1ELj4ELj1ELj16ENS_18Kernel_traits_baseILj1024ES2_S2_S2_S2_fjLj128EEEEELb0ELb1ELb0ELb0EEEvNS_9BwdParamsE)
        /*125c*/ 	.word	0x00000000


	//----- nvinfo : EIATTR_REGCOUNT
	.align		4
.L_783:
        /*1260*/ 	.byte	0x04, 0x2f
        /*1262*/ 	.short	(.L_785 - .L_784)
	.align		4
.L_784:
        /*1264*/ 	.word	index@(_ZN10layer_norm13ln_bwd_kernelINS_13Kernel_traitsI13__nv_bfloat16S2_S2_S2_fjLj1024ELj1ELj4ELj1ELj16ENS_18Kernel_traits_baseILj1024ES2_S2_S2_S2_fjLj128EEEEELb0ELb0ELb1ELb1EEEvNS_9BwdParamsE)
        /*1268*/ 	.word	0x000000df


	//----- nvinfo : EIATTR_FRAME_SIZE
	.align		4
.L_785:
        /*126c*/ 	.byte	0x04, 0x11
        /*126e*/ 	.short	(.L_787 - .L_786)
	.align		4
.L_786:
        /*1270*/ 	.word	index@(_ZN10layer_norm13ln_bwd_kernelINS_13Kernel_traitsI13__nv_bfloat16S2_S2_S2_fjLj1024ELj1ELj4ELj1ELj16ENS_18Kernel_traits_baseILj1024ES2_S2_S2_S2_fjLj128EEEEELb0ELb0ELb1ELb1EEEvNS_9BwdParamsE)
        /*1274*/ 	.word	0x00000000


	//----- nvinfo : EIATTR_REGCOUNT
	.align		4
.L_787:
        /*1278*/ 	.byte	0x04, 0x2f
        /*127a*/ 	.short	(.L_789 - .L_788)
	.align		4
.L_788:
        /*127c*/ 	.word	index@(_ZN10layer_norm13ln_bwd_kernelINS_13Kernel_traitsI13__nv_bfloat16S2_S2_S2_fjLj1024ELj1ELj4ELj1ELj16ENS_18Kernel_traits_baseILj1024ES2_S2_S2_S2_fjLj128EEEEELb0ELb0ELb1ELb0EEEvNS_9BwdParamsE)
        /*1280*/ 	.word	0x000000d9


	//----- nvinfo : EIATTR_FRAME_SIZE
	.align		4
.L_789:
        /*1284*/ 	.byte	0x04, 0x11
        /*1286*/ 	.short	(.L_791 - .L_790)
	.align		4
.L_790:
        /*1288*/ 	.word	index@(_ZN10layer_norm13ln_bwd_kernelINS_13Kernel_traitsI13__nv_bfloat16S2_S2_S2_fjLj1024ELj1ELj4ELj1ELj16ENS_18Kernel_traits_baseILj1024ES2_S2_S2_S2_fjLj128EEEEELb0ELb0ELb1ELb0EEEvNS_9BwdParamsE)
        /*128c*/ 	.word	0x00000000


	//----- nvinfo : EIATTR_REGCOUNT
	.align		4
.L_791:
        /*1290*/ 	.byte	0x04, 0x2f
        /*1292*/ 	.short	(.L_793 - .L_792)
	.align		4
.L_792:
        /*1294*/ 	.word	index@(_ZN10layer_norm13ln_bwd_kernelINS_13Kernel_traitsI13__nv_bfloat16S2_S2_S2_fjLj1024ELj1ELj4ELj1ELj16ENS_18Kernel_traits_baseILj1024ES2_S2_S2_S2_fjLj128EEEEELb0ELb0ELb0ELb1EEEvNS_9BwdParamsE)
        /*1298*/ 	.word	0x000000ff


	//----- nvinfo : EIATTR_FRAME_SIZE
	.align		4
.L_793:
        /*129c*/ 	.byte	0x04, 0x11
        /*129e*/ 	.short	(.L_795 - .L_794)
	.align		4
.L_794:
        /*12a0*/ 	.word	index@(_ZN10layer_norm13ln_bwd_kernelINS_13Kernel_traitsI13__nv_bfloat16S2_S2_S2_fjLj1024ELj1ELj4ELj1ELj16ENS_18Kernel_traits_baseILj1024ES2_S2_S2_S2_fjLj128EEEEELb0ELb0ELb0ELb1EEEvNS_9BwdParamsE)
        /*12a4*/ 	.word	0x00000000


	//----- nvinfo : EIATTR_REGCOUNT
	.align		4
.L_795:
        /*12a8*/ 	.byte	0x04, 0x2f
        /*12aa*/ 	.short	(.L_797 - .L_796)
	.align		4
.L_796:
        /*12ac*/ 	.word	index@(_ZN10layer_norm13ln_bwd_kernelINS_13Kernel_traitsI13__nv_bfloat16S2_S2_S2_fjLj1024ELj1ELj4ELj1ELj16ENS_18Kernel_traits_baseILj1024ES2_S2_S2_S2_fjLj128EEEEELb0ELb0ELb0ELb0EEEvNS_9BwdParamsE)
        /*12b0*/ 	.word	0x000000d7


	//----- nvinfo : EIATTR_FRAME_SIZE
	.align		4
.L_797:
        /*12b4*/ 	.byte	0x04, 0x11
        /*12b6*/ 	.short	(.L_799 - .L_798)
	.align		4
.L_798:
        /*12b8*/ 	.word	index@(_ZN10layer_norm13ln_bwd_kernelINS_13Kernel_traitsI13__nv_bfloat16S2_S2_S2_fjLj1024ELj1ELj4ELj1ELj16ENS_18Kernel_traits_baseILj1024ES2_S2_S2_S2_fjLj128EEEEELb0ELb0ELb0ELb0EEEvNS_9BwdParamsE)
        /*12bc*/ 	.word	0x00000000


	//----- nvinfo : EIATTR_MIN_STACK_SIZE
	.align		4
.L_799:
        /*12c0*/ 	.byte	0x04, 0x12
        /*12c2*/ 	.short	(.L_801 - .L_800)
	.align		4
.L_800:
        /*12c4*/ 	.word	index@(_ZN10layer_norm13ln_bwd_kernelINS_13Kernel_traitsI13__nv_bfloat16S2_S2_S2_fjLj1024ELj1ELj4ELj1ELj16ENS_18Kernel_traits_baseILj1024ES2_S2_S2_S2_fjLj128EEEEELb0ELb0ELb0ELb0EEEvNS_9BwdParamsE)
        /*12c8*/ 	.word	0x00000000


	//----- nvinfo : EIATTR_MIN_STACK_SIZE
	.align		4
.L_801:
        /*12cc*/ 	.byte	0x04, 0x12
        /*12ce*/ 	.short	(.L_803 - .L_802)
	.align		4
.L_802:
        /*12d0*/ 	.word	index@(_ZN10layer_norm13ln_bwd_kernelINS_13Kernel_traitsI13__nv_bfloat16S2_S2_S2_fjLj1024ELj1ELj4ELj1ELj16ENS_18Kernel_traits_baseILj1024ES2_S2_S2_S2_fjLj128EEEEELb0ELb0ELb0ELb1EEEvNS_9BwdParamsE)
        /*12d4*/ 	.word	0x00000000


	//----- nvinfo : EIATTR_MIN_STACK_SIZE
	.align		4
.L_803:
        /*12d8*/ 	.byte	0x04, 0x12
        /*12da*/ 	.short	(.L_805 - .L_804)
	.align		4
.L_804:
        /*12dc*/ 	.word	index@(_ZN10layer_norm13ln_bwd_kernelINS_13Kernel_traitsI13__nv_bfloat16S2_S2_S2_fjLj1024ELj1ELj4ELj1ELj16ENS_18Kernel_traits_baseILj1024ES2_S2_S2_S2_fjLj128EEEEELb0ELb0ELb1ELb0EEEvNS_9BwdParamsE)
        /*12e0*/ 	.word	0x00000000


	//----- nvinfo : EIATTR_MIN_STACK_SIZE
	.align		4
.L_805:
        /*12e4*/ 	.byte	0x04, 0x12
        /*12e6*/ 	.short	(.L_807 - .L_806)
	.align		4
.L_806:
        /*12e8*/ 	.word	index@(_ZN10layer_norm13ln_bwd_kernelINS_13Kernel_traitsI13__nv_bfloat16S2_S2_S2_fjLj1024ELj1ELj4ELj1ELj16ENS_18Kernel_traits_baseILj1024ES2_S2_S2_S2_fjLj128EEEEELb0ELb0ELb1ELb1EEEvNS_9BwdParamsE)
        /*12ec*/ 	.word	0x00000000


	//----- nvinfo : EIATTR_MIN_STACK_SIZE
	.align		4
.L_807:
        /*12f0*/ 	.byte	0x04, 0x12
        /*12f2*/ 	.short	(.L_809 - .L_808)
	.align		4
.L_808:
        /*12f4*/ 	.word	index@(_ZN10layer_norm13ln_bwd_kernelINS_13Kernel_traitsI13__nv_bfloat16S2_S2_S2_fjLj1024ELj1ELj4ELj1ELj16ENS_18Kernel_traits_baseILj1024ES2_S2_S2_S2_fjLj128EEEEELb0ELb1ELb0ELb0EEEvNS_9BwdParamsE)
        /*12f8*/ 	.word	0x00000000


	//----- nvinfo : EIATTR_MIN_STACK_SIZE
	.align		4
.L_809:
        /*12fc*/ 	.byte	0x04, 0x12
        /*12fe*/ 	.short	(.L_811 - .L_810)
	.align		4
.L_810:
        /*1300*/ 	.word	index@(_ZN10layer_norm13ln_bwd_kernelINS_13Kernel_traitsI13__nv_bfloat16S2_S2_S2_fjLj1024ELj1ELj4ELj1ELj16ENS_18Kernel_traits_baseILj1024ES2_S2_S2_S2_fjLj128EEEEELb0ELb1ELb0ELb1EEEvNS_9BwdParamsE)
        /*1304*/ 	.word	0x00000088


	//----- nvinfo : EIATTR_MIN_STACK_SIZE
	.align		4
.L_811:
        /*1308*/ 	.byte	0x04, 0x12
        /*130a*/ 	.short	(.L_813 - .L_812)
	.align		4
.L_812:
        /*130c*/ 	.word	index@(_ZN10layer_norm13ln_bwd_kernelINS_13Kernel_traitsI13__nv_bfloat16S2_S2_S2_fjLj1024ELj1ELj4ELj1ELj16ENS_18Kernel_traits_baseILj1024ES2_S2_S2_S2_fjLj128EEEEELb0ELb1ELb1ELb0EEEvNS_9BwdParamsE)
        /*1310*/ 	.word	0x00000028


	//----- nvinfo : EIATTR_MIN_STACK_SIZE
	.align		4
.L_813:
        /*1314*/ 	.byte	0x04, 0x12
        /*1316*/ 	.short	(.L_815 - .L_814)
	.align		4
.L_814:
        /*1318*/ 	.word	index@(_ZN10layer_norm13ln_bwd_kernelINS_13Kernel_traitsI13__nv_bfloat16S2_S2_S2_fjLj1024ELj1ELj4ELj1ELj16ENS_18Kernel_traits_baseILj1024ES2_S2_S2_S2_fjLj128EEEEELb0ELb1ELb1ELb1EEEvNS_9BwdParamsE)
        /*131c*/ 	.word	0x00000000


	//----- nvinfo : EIATTR_MIN_STACK_SIZE
	.align		4
.L_815:
        /*1320*/ 	.byte	0x04, 0x12
        /*1322*/ 	.short	(.L_817 - .L_816)
	.align		4
.L_816:
        /*1324*/ 	.word	index@(_ZN10layer_norm13ln_bwd_kernelINS_13Kernel_traitsI13__nv_bfloat16S2_S2_S2_fjLj1024ELj1ELj4ELj1ELj16ENS_18Kernel_traits_baseILj1024ES2_S2_S2_S2_fjLj128EEEEELb1ELb0ELb0ELb0EEEvNS_9BwdParamsE)
        /*1328*/ 	.word	0x00000000


	//----- nvinfo : EIATTR_MIN_STACK_SIZE
	.align		4
.L_817:
        /*132c*/ 	.byte	0x04, 0x12
        /*132e*/ 	.short	(.L_819 - .L_818)
	.align		4
.L_818:
        /*1330*/ 	.word	index@(_ZN10layer_norm13ln_bwd_kernelINS_13Kernel_traitsI13__nv_bfloat16S2_S2_S2_fjLj1024ELj1ELj4ELj1ELj16ENS_18Kernel_traits_baseILj1024ES2_S2_S2_S2_fjLj128EEEEELb1ELb0ELb0ELb1EEEvNS_9BwdParamsE)
        /*1334*/ 	.word	0x00000000


	//----- nvinfo : EIATTR_MIN_STACK_SIZE
	.align		4
.L_819:
        /*1338*/ 	.byte	0x04, 0x12
        /*133a*/ 	.short	(.L_821 - .L_820)
	.align		4
.L_820:
        /*133c*/ 	.word	index@(_ZN10layer_norm22ln_bwd_finalize_kernelINS_22Kernel_traits_finalizeILj1024E13__nv_bfloat16S2_S2_S2_fjLb0ELj1024ELj4ENS_18Kernel_traits_baseILj1024ES2_S2_S2_S2_fjLj1024EEEEELb0ELb0EEEvNS_9BwdParamsE)
        /*1340*/ 	.word	0x00000000


	//----- nvinfo : EIATTR_MIN_STACK_SIZE
	.align		4
.L_821:
        /*1344*/ 	.byte	0x04, 0x12
        /*1346*/ 	.short	(.L_823 - .L_822)
	.align		4
.L_822:
        /*1348*/ 	.word	index@(_ZN10layer_norm13ln_bwd_kernelINS_13Kernel_traitsI13__nv_bfloat16S2_S2_S2_fjLj1024ELj1ELj4ELj1ELj16ENS_18Kernel_traits_baseILj1024ES2_S2_S2_S2_fjLj128EEEEELb1ELb0ELb1ELb0EEEvNS_9BwdParamsE)
        /*134c*/ 	.word	0x00000000


	//----- nvinfo : EIATTR_MIN_STACK_SIZE
	.align		4
.L_823:
        /*1350*/ 	.byte	0x04, 0x12
        /*1352*/ 	.short	(.L_825 - .L_824)
	.align		4
.L_824:
        /*1354*/ 	.word	index@(_ZN10layer_norm22ln_bwd_finalize_kernelINS_22Kernel_traits_finalizeILj1024E13__nv_bfloat16S2_S2_S2_fjLb0ELj1024ELj4ENS_18Kernel_traits_baseILj1024ES2_S2_S2_S2_fjLj1024EEEEELb0ELb1EEEvNS_9BwdParamsE)
        /*1358*/ 	.word	0x00000000


	//----- nvinfo : EIATTR_MIN_STACK_SIZE
	.align		4
.L_825:
        /*135c*/ 	.byte	0x04, 0x12
        /*135e*/ 	.short	(.L_827 - .L_826)
	.align		4
.L_826:
        /*1360*/ 	.word	index@(_ZN10layer_norm13ln_bwd_kernelINS_13Kernel_traitsI13__nv_bfloat16S2_S2_S2_fjLj1024ELj1ELj4ELj1ELj16ENS_18Kernel_traits_baseILj1024ES2_S2_S2_S2_fjLj128EEEEELb1ELb0ELb1ELb1EEEvNS_9BwdParamsE)
        /*1364*/ 	.word	0x00000000


	//----- nvinfo : EIATTR_MIN_STACK_SIZE
	.align		4
.L_827:
        /*1368*/ 	.byte	0x04, 0x12
        /*136a*/ 	.short	(.L_829 - .L_828)
	.align		4
.L_828:
        /*136c*/ 	.word	index@(_ZN10layer_norm13ln_bwd_kernelINS_13Kernel_traitsI13__nv_bfloat16S2_S2_S2_fjLj1024ELj1ELj4ELj1ELj16ENS_18Kernel_traits_baseILj1024ES2_S2_S2_S2_fjLj128EEEEELb1ELb1ELb0ELb0EEEvNS_9BwdParamsE)
        /*1370*/ 	.word	0x00000020


	//----- nvinfo : EIATTR_MIN_STACK_SIZE
	.align		4
.L_829:
        /*1374*/ 	.byte	0x04, 0x12
        /*1376*/ 	.short	(.L_831 - .L_830)
	.align		4
.L_830:
        /*1378*/ 	.word	index@(_ZN10layer_norm13ln_bwd_kernelINS_13Kernel_traitsI13__nv_bfloat16S2_S2_S2_fjLj1024ELj1ELj4ELj1ELj16ENS_18Kernel_traits_baseILj1024ES2_S2_S2_S2_fjLj128EEEEELb1ELb1ELb0ELb1EEEvNS_9BwdParamsE)
        /*137c*/ 	.word	0x000000a8


	//----- nvinfo : EIATTR_MIN_STACK_SIZE
	.align		4
.L_831:
        /*1380*/ 	.byte	0x04, 0x12
        /*1382*/ 	.short	(.L_833 - .L_832)
	.align		4
.L_832:
        /*1384*/ 	.word	index@(_ZN10layer_norm22ln_bwd_finalize_kernelINS_22Kernel_traits_finalizeILj1024E13__nv_bfloat16S2_S2_S2_fjLb1ELj1024ELj4ENS_18Kernel_traits_baseILj1024ES2_S2_S2_S2_fjLj1024EEEEELb1ELb0EEEvNS_9BwdParamsE)
        /*1388*/ 	.word	0x00000000


	//----- nvinfo : EIATTR_MIN_STACK_SIZE
	.align		4
.L_833:
        /*138c*/ 	.byte	0x04, 0x12
        /*138e*/ 	.short	(.L_835 - .L_834)
	.align		4
.L_834:
        /*1390*/ 	.word	index@(_ZN10layer_norm13ln_bwd_kernelINS_13Kernel_traitsI13__nv_bfloat16S2_S2_S2_fjLj1024ELj1ELj4ELj1ELj16ENS_18Kernel_traits_baseILj1024ES2_S2_S2_S2_fjLj128EEEEELb1ELb1ELb1ELb0EEEvNS_9BwdParamsE)
        /*1394*/ 	.word	0x00000028


	//----- nvinfo : EIATTR_MIN_STACK_SIZE
	.align		4
.L_835:
        /*1398*/ 	.byte	0x04, 0x12
        /*139a*/ 	.short	(.L_837 - .L_836)
	.align		4
.L_836:
        /*139c*/ 	.word	index@(_ZN10layer_norm22ln_bwd_finalize_kernelINS_22Kernel_traits_finalizeILj1024E13__nv_bfloat16S2_S2_S2_fjLb1ELj1024ELj4ENS_18Kernel_traits_baseILj1024ES2_S2_S2_S2_fjLj1024EEEEELb1ELb1EEEvNS_9BwdParamsE)
        /*13a0*/ 	.word	0x00000000


	//----- nvinfo : EIATTR_MIN_STACK_SIZE
	.align		4
.L_837:
        /*13a4*/ 	.byte	0x04, 0x12
        /*13a6*/ 	.short	(.L_839 - .L_838)
	.align		4
.L_838:
        /*13a8*/ 	.word	index@(_ZN10layer_norm13ln_bwd_kernelINS_13Kernel_traitsI13__nv_bfloat16S2_S2_S2_fjLj1024ELj1ELj4ELj1ELj16ENS_18Kernel_traits_baseILj1024ES2_S2_S2_S2_fjLj128EEEEELb1ELb1ELb1ELb1EEEvNS_9BwdParamsE)
        /*13ac*/ 	.word	0x00000000


	//----- nvinfo : EIATTR_MIN_STACK_SIZE
	.align		4
.L_839:
        /*13b0*/ 	.byte	0x04, 0x12
        /*13b2*/ 	.short	(.L_841 - .L_840)
	.align		4
.L_840:
        /*13b4*/ 	.word	index@(_ZN10layer_norm13ln_bwd_kernelINS_13Kernel_traitsI6__halfS2_S2_S2_fjLj1024ELj1ELj4ELj1ELj16ENS_18Kernel_traits_baseILj1024ES2_S2_S2_S2_fjLj128EEEEELb0ELb0ELb0ELb0EEEvNS_9BwdParamsE)
        /*13b8*/ 	.word	0x00000000


	//----- nvinfo : EIATTR_MIN_STACK_SIZE
	.align		4
.L_841:
        /*13bc*/ 	.byte	0x04, 0x12
        /*13be*/ 	.short	(.L_843 - .L_842)
	.align		4
.L_842:
        /*13c0*/ 	.word	index@(_ZN10layer_norm13ln_bwd_kernelINS_13Kernel_traitsI6__halfS2_S2_S2_fjLj1024ELj1ELj4ELj1ELj16ENS_18Kernel_traits_baseILj1024ES2_S2_S2_S2_fjLj128EEEEELb0ELb0ELb0ELb1EEEvNS_9BwdParamsE)
        /*13c4*/ 	.word	0x00000000


	//----- nvinfo : EIATTR_MIN_STACK_SIZE
	.align		4
.L_843:
        /*13c8*/ 	.byte	0x04, 0x12
        /*13ca*/ 	.short	(.L_845 - .L_844)
	.align		4
.L_844:
        /*13cc*/ 	.word	index@(_ZN10layer_norm13ln_bwd_kernelINS_13Kernel_traitsI6__halfS2_S2_S2_fjLj1024ELj1ELj4ELj1ELj16ENS_18Kernel_traits_baseILj1024ES2_S2_S2_S2_fjLj128EEEEELb0ELb0ELb1ELb0EEEvNS_9BwdParamsE)
        /*13d0*/ 	.word	0x00000000


	//----- nvinfo : EIATTR_MIN_STACK_SIZE
	.align		4
.L_845:
        /*13d4*/ 	.byte	0x04, 0x12
        /*13d6*/ 	.short	(.L_847 - .L_846)
	.align		4
.L_846:
        /*13d8*/ 	.word	index@(_ZN10layer_norm13ln_bwd_kernelINS_13Kernel_traitsI6__halfS2_S2_S2_fjLj1024ELj1ELj4ELj1ELj16ENS_18Kernel_traits_baseILj1024ES2_S2_S2_S2_fjLj128EEEEELb0ELb0ELb1ELb1EEEvNS_9BwdParamsE)
        /*13dc*/ 	.word	0x00000000


	//----- nvinfo : EIATTR_MIN_STACK_SIZE
	.align		4
.L_847:
        /*13e0*/ 	.byte	0x04, 0x12
        /*13e2*/ 	.short	(.L_849 - .L_848)
	.align		4
.L_848:
        /*13e4*/ 	.word	index@(_ZN10layer_norm13ln_bwd_kernelINS_13Kernel_traitsI6__halfS2_S2_S2_fjLj1024ELj1ELj4ELj1ELj16ENS_18Kernel_traits_baseILj1024ES2_S2_S2_S2_fjLj128EEEEELb0ELb1ELb0ELb0EEEvNS_9BwdParamsE)
        /*13e8*/ 	.word	0x00000000


	//----- nvinfo : EIATTR_MIN_STACK_SIZE
	.align		4
.L_849:
        /*13ec*/ 	.byte	0x04, 0x12
        /*13ee*/ 	.short	(.L_851 - .L_850)
	.align		4
.L_850:
        /*13f0*/ 	.word	index@(_ZN10layer_norm13ln_bwd_kernelINS_13Kernel_traitsI6__halfS2_S2_S2_fjLj1024ELj1ELj4ELj1ELj16ENS_18Kernel_traits_baseILj1024ES2_S2_S2_S2_fjLj128EEEEELb0ELb1ELb0ELb1EEEvNS_9BwdParamsE)
        /*13f4*/ 	.word	0x00000088


	//----- nvinfo : EIATTR_MIN_STACK_SIZE
	.align		4
.L_851:
        /*13f8*/ 	.byte	0x04, 0x12
        /*13fa*/ 	.short	(.L_853 - .L_852)
	.align		4
.L_852:
        /*13fc*/ 	.word	index@(_ZN10layer_norm13ln_bwd_kernelINS_13Kernel_traitsI6__halfS2_S2_S2_fjLj1024ELj1ELj4ELj1ELj16ENS_18Kernel_traits_baseILj1024ES2_S2_S2_S2_fjLj128EEEEELb0ELb1ELb1ELb0EEEvNS_9BwdParamsE)
        /*1400*/ 	.word	0x00000000


	//----- nvinfo : EIATTR_MIN_STACK_SIZE
	.align		4
.L_853:
        /*1404*/ 	.byte	0x04, 0x12
        /*1406*/ 	.short	(.L_855 - .L_854)
	.align		4
.L_854:
        /*1408*/ 	.word	index@(_ZN10layer_norm13ln_bwd_kernelINS_13Kernel_traitsI6__halfS2_S2_S2_fjLj1024ELj1ELj4ELj1ELj16ENS_18Kernel_traits_baseILj1024ES2_S2_S2_S2_fjLj128EEEEELb0ELb1ELb1ELb1EEEvNS_9BwdParamsE)
        /*140c*/ 	.word	0x00000000


	//----- nvinfo : EIATTR_MIN_STACK_SIZE
	.align		4
.L_855:
        /*1410*/ 	.byte	0x04, 0x12
        /*1412*/ 	.short	(.L_857 - .L_856)
	.align		4
.L_856:
        /*1414*/ 	.word	index@(_ZN10layer_norm13ln_bwd_kernelINS_13Kernel_traitsI6__halfS2_S2_S2_fjLj1024ELj1ELj4ELj1ELj16ENS_18Kernel_traits_baseILj1024ES2_S2_S2_S2_fjLj128EEEEELb1ELb0ELb0ELb0EEEvNS_9BwdParamsE)
        /*1418*/ 	.word	0x00000000


	//----- nvinfo : EIATTR_MIN_STACK_SIZE
	.align		4
.L_857:
        /*141c*/ 	.byte	0x04, 0x12
        /*141e*/ 	.short	(.L_859 - .L_858)
	.align		4
.L_858:
        /*1420*/ 	.word	index@(_ZN10layer_norm13ln_bwd_kernelINS_13Kernel_traitsI6__halfS2_S2_S2_fjLj1024ELj1ELj4ELj1ELj16ENS_18Kernel_traits_baseILj1024ES2_S2_S2_S2_fjLj128EEEEELb1ELb0ELb0ELb1EEEvNS_9BwdParamsE)
        /*1424*/ 	.word	0x00000000


	//----- nvinfo : EIATTR_MIN_STACK_SIZE
	.align		4
.L_859:
        /*1428*/ 	.byte	0x04, 0x12
        /*142a*/ 	.short	(.L_861 - .L_860)
	.align		4
.L_860:
        /*142c*/ 	.word	index@(_ZN10layer_norm22ln_bwd_finalize_kernelINS_22Kernel_traits_finalizeILj1024E6__halfS2_S2_S2_fjLb0ELj1024ELj4ENS_18Kernel_traits_baseILj1024ES2_S2_S2_S2_fjLj1024EEEEELb0ELb0EEEvNS_9BwdParamsE)
        /*1430*/ 	.word	0x00000000


	//----- nvinfo : EIATTR_MIN_STACK_SIZE
	.align		4
.L_861:
        /*1434*/ 	.byte	0x04, 0x12
        /*1436*/ 	.short	(.L_863 - .L_862)
	.align		4
.L_862:
        /*1438*/ 	.word	index@(_ZN10layer_norm13ln_bwd_kernelINS_13Kernel_traitsI6__halfS2_S2_S2_fjLj1024ELj1ELj4ELj1ELj16ENS_18Kernel_traits_baseILj1024ES2_S2_S2_S2_fjLj128EEEEELb1ELb0ELb1ELb0EEEvNS_9BwdParamsE)
        /*143c*/ 	.word	0x00000000


	//----- nvinfo : EIATTR_MIN_STACK_SIZE
	.align		4
.L_863:
        /*1440*/ 	.byte	0x04, 0x12
        /*1442*/ 	.short	(.L_865 - .L_864)
	.align		4
.L_864:
        /*1444*/ 	.word	index@(_ZN10layer_norm22ln_bwd_finalize_kernelINS_22Kernel_traits_finalizeILj1024E6__halfS2_S2_S2_fjLb0ELj1024ELj4ENS_18Kernel_traits_baseILj1024ES2_S2_S2_S2_fjLj1024EEEEELb0ELb1EEEvNS_9BwdParamsE)
        /*1448*/ 	.word	0x00000000


	//----- nvinfo : EIATTR_MIN_STACK_SIZE
	.align		4
.L_865:
        /*144c*/ 	.byte	0x04, 0x12
        /*144e*/ 	.short	(.L_867 - .L_866)
	.align		4
.L_866:
        /*1450*/ 	.word	index@(_ZN10layer_norm13ln_bwd_kernelINS_13Kernel_traitsI6__halfS2_S2_S2_fjLj1024ELj1ELj4ELj1ELj16ENS_18Kernel_traits_baseILj1024ES2_S2_S2_S2_fjLj128EEEEELb1ELb0ELb1ELb1EEEvNS_9BwdParamsE)
        /*1454*/ 	.word	0x00000000


	//----- nvinfo : EIATTR_MIN_STACK_SIZE
	.align		4
.L_867:
        /*1458*/ 	.byte	0x04, 0x12
        /*145a*/ 	.short	(.L_869 - .L_868)
	.align		4
.L_868:
        /*145c*/ 	.word	index@(_ZN10layer_norm13ln_bwd_kernelINS_13Kernel_traitsI6__halfS2_S2_S2_fjLj1024ELj1ELj4ELj1ELj16ENS_18Kernel_traits_baseILj1024ES2_S2_S2_S2_fjLj128EEEEELb1ELb1ELb0ELb0EEEvNS_9BwdParamsE)
        /*1460*/ 	.word	0x00000000


	//----- nvinfo : EIATTR_MIN_STACK_SIZE
	.align		4
.L_869:
        /*1464*/ 	.byte	0x04, 0x12
        /*1466*/ 	.short	(.L_871 - .L_870)
	.align		4
.L_870:
        /*1468*/ 	.word	index@(_ZN10layer_norm13ln_bwd_kernelINS_13Kernel_traitsI6__halfS2_S2_S2_fjLj1024ELj1ELj4ELj1ELj16ENS_18Kernel_traits_baseILj1024ES2_S2_S2_S2_fjLj128EEEEELb1ELb1ELb0ELb1EEEvNS_9BwdParamsE)
        /*146c*/ 	.word	0x000000a8


	//----- nvinfo : EIATTR_MIN_STACK_SIZE
	.align		4
.L_871:
        /*1470*/ 	.byte	0x04, 0x12
        /*1472*/ 	.short	(.L_873 - .L_872)
	.align		4
.L_872:
        /*1474*/ 	.word	index@(_ZN10layer_norm22ln_bwd_finalize_kernelINS_22Kernel_traits_finalizeILj1024E6__halfS2_S2_S2_fjLb1ELj1024ELj4ENS_18Kernel_traits_baseILj1024ES2_S2_S2_S2_fjLj1024EEEEELb1ELb0EEEvNS_9BwdParamsE)
        /*1478*/ 	.word	0x00000000


	//----- nvinfo : EIATTR_MIN_STACK_SIZE
	.align		4
.L_873:
        /*147c*/ 	.byte	0x04, 0x12
        /*147e*/ 	.short	(.L_875 - .L_874)
	.align		4
.L_874:
        /*1480*/ 	.word	index@(_ZN10layer_norm13ln_bwd_kernelINS_13Kernel_traitsI6__halfS2_S2_S2_fjLj1024ELj1ELj4ELj1ELj16ENS_18Kernel_traits_baseILj1024ES2_S2_S2_S2_fjLj128EEEEELb1ELb1ELb1ELb0EEEvNS_9BwdParamsE)
        /*1484*/ 	.word	0x00000000


	//----- nvinfo : EIATTR_MIN_STACK_SIZE
	.align		4
.L_875:
        /*1488*/ 	.byte	0x04, 0x12
        /*148a*/ 	.short	(.L_877 - .L_876)
	.align		4
.L_876:
        /*148c*/ 	.word	index@(_ZN10layer_norm22ln_bwd_finalize_kernelINS_22Kernel_traits_finalizeILj1024E6__halfS2_S2_S2_fjLb1ELj1024ELj4ENS_18Kernel_traits_baseILj1024ES2_S2_S2_S2_fjLj1024EEEEELb1ELb1EEEvNS_9BwdParamsE)
        /*1490*/ 	.word	0x00000000


	//----- nvinfo : EIATTR_MIN_STACK_SIZE
	.align		4
.L_877:
        /*1494*/ 	.byte	0x04, 0x12
        /*1496*/ 	.short	(.L_879 - .L_878)
	.align		4
.L_878:
        /*1498*/ 	.word	index@(_ZN10layer_norm13ln_bwd_kernelINS_13Kernel_traitsI6__halfS2_S2_S2_fjLj1024ELj1ELj4ELj1ELj16ENS_18Kernel_traits_baseILj1024ES2_S2_S2_S2_fjLj128EEEEELb1ELb1ELb1ELb1EEEvNS_9BwdParamsE)
        /*149c*/ 	.word	0x00000000


	//----- nvinfo : EIATTR_MIN_STACK_SIZE
	.align		4
.L_879:
        /*14a0*/ 	.byte	0x04, 0x12
        /*14a2*/ 	.short	(.L_881 - .L_880)
	.align		4
.L_880:
        /*14a4*/ 	.word	index@(_ZN10layer_norm13ln_bwd_kernelINS_13Kernel_traitsIf13__nv_bfloat16S2_S2_fjLj1024ELj1ELj4ELj1ELj16ENS_18Kernel_traits_baseILj1024EfS2_S2_S2_fjLj128EEEEELb0ELb0ELb0ELb0EEEvNS_9BwdParamsE)
        /*14a8*/ 	.word	0x00000000


	//----- nvinfo : EIATTR_MIN_STACK_SIZE
	.align		4
.L_881:
        /*14ac*/ 	.byte	0x04, 0x12
        /*14ae*/ 	.short	(.L_883 - .L_882)
	.align		4
.L_882:
        /*14b0*/ 	.word	index@(_ZN10layer_norm13ln_bwd_kernelINS_13Kernel_traitsIf13__nv_bfloat16S2_S2_fjLj1024ELj1ELj4ELj1ELj16ENS_18Kernel_traits_baseILj1024EfS2_S2_S2_fjLj128EEEEELb0ELb0ELb0ELb1EEEvNS_9BwdParamsE)
        /*14b4*/ 	.word	0x00000000


	//----- nvinfo : EIATTR_MIN_STACK_SIZE
	.align		4
.L_883:
        /*14b8*/ 	.byte	0x04, 0x12
        /*14ba*/ 	.short	(.L_885 - .L_884)
	.align		4
.L_884:
        /*14bc*/ 	.word	index@(_ZN10layer_norm13ln_bwd_kernelINS_13Kernel_traitsIf13__nv_bfloat16S2_S2_fjLj1024ELj1ELj4ELj1ELj16ENS_18Kernel_traits_baseILj1024EfS2_S2_S2_fjLj128EEEEELb0ELb0ELb1ELb0EEEvNS_9BwdParamsE)
        /*14c0*/ 	.word	0x00000000


	//----- nvinfo : EIATTR_MIN_STACK_SIZE
	.align		4
.L_885:
        /*14c4*/ 	.byte	0x04, 0x12
        /*14c6*/ 	.short	(.L_887 - .L_886)
	.align		4
.L_886:
        /*14c8*/ 	.word	index@(_ZN10layer_norm13ln_bwd_kernelINS_13Kernel_traitsIf13__nv_bfloat16S2_S2_fjLj1024ELj1ELj4ELj1ELj16ENS_18Kernel_traits_baseILj1024EfS2_S2_S2_fjLj128EEEEELb0ELb0ELb1ELb1EEEvNS_9BwdParamsE)
        /*14cc*/ 	.word	0x00000000


	//----- nvinfo : EIATTR_MIN_STACK_SIZE
	.align		4
.L_887:
        /*14d0*/ 	.byte	0x04, 0x12
        /*14d2*/ 	.short	(.L_889 - .L_888)
	.align		4
.L_888:
        /*14d4*/ 	.word	index@(_ZN10layer_norm13ln_bwd_kernelINS_13Kernel_traitsIf13__nv_bfloat16S2_S2_fjLj1024ELj1ELj4ELj1ELj16ENS_18Kernel_traits_baseILj1024EfS2_S2_S2_fjLj128EEEEELb0ELb1ELb0ELb0EEEvNS_9BwdParamsE)
        /*14d8*/ 	.word	0x00000030


	//----- nvinfo : EIATTR_MIN_STACK_SIZE
	.align		4
.L_889:
        /*14dc*/ 	.byte	0x04, 0x12
        /*14de*/ 	.short	(.L_891 - .L_890)
	.align		4
.L_890:
        /*14e0*/ 	.word	index@(_ZN10layer_norm13ln_bwd_kernelINS_13Kernel_traitsIf13__nv_bfloat16S2_S2_fjLj1024ELj1ELj4ELj1ELj16ENS_18Kernel_traits_baseILj1024EfS2_S2_S2_fjLj128EEEEELb0ELb1ELb0ELb1EEEvNS_9BwdParamsE)
        /*14e4*/ 	.word	0x00000108


	//----- nvinfo : EIATTR_MIN_STACK_SIZE
	.align		4
.L_891:
        /*14e8*/ 	.byte	0x04, 0x12
        /*14ea*/ 	.short	(.L_893 - .L_892)
	.align		4
.L_892:
        /*14ec*/ 	.word	index@(_ZN10layer_norm13ln_bwd_kernelINS_13Kernel_traitsIf13__nv_bfloat16S2_S2_fjLj1024ELj1ELj4ELj1ELj16ENS_18Kernel_traits_baseILj1024EfS2_S2_S2_fjLj128EEEEELb0ELb1ELb1ELb0EEEvNS_9BwdParamsE)
        /*14f0*/ 	.word	0x00000060


	//----- nvinfo : EIATTR_MIN_STACK_SIZE
	.align		4
.L_893:
        /*14f4*/ 	.byte	0x04, 0x12
        /*14f6*/ 	.short	(.L_895 - .L_894)
	.align		4
.L_894:
        /*14f8*/ 	.word	index@(_ZN10layer_norm13ln_bwd_kernelINS_13Kernel_traitsIf13__nv_bfloat16S2_S2_fjLj1024ELj1ELj4ELj1ELj16ENS_18Kernel_traits_baseILj1024EfS2_S2_S2_fjLj128EEEEELb0ELb1ELb1ELb1EEEvNS_9BwdParamsE)
        /*14fc*/ 	.word	0x00000048


	//----- nvinfo : EIATTR_MIN_STACK_SIZE
	.align		4
.L_895:
        /*1500*/ 	.byte	0x04, 0x12
        /*1502*/ 	.short	(.L_897 - .L_896)
	.align		4
.L_896:
        /*1504*/ 	.word	index@(_ZN10layer_norm13ln_bwd_kernelINS_13Kernel_traitsIf13__nv_bfloat16S2_S2_fjLj1024ELj1ELj4ELj1ELj16ENS_18Kernel_traits_baseILj1024EfS2_S2_S2_fjLj128EEEEELb1ELb0ELb0ELb0EEEvNS_9BwdParamsE)
        /*1508*/ 	.word	0x00000000


	//----- nvinfo : EIATTR_MIN_STACK_SIZE
	.align		4
.L_897:
        /*150c*/ 	.byte	0x04, 0x12
        /*150e*/ 	.short	(.L_899 - .L_898)
	.align		4
.L_898:
        /*1510*/ 	.word	index@(_ZN10layer_norm13ln_bwd_kernelINS_13Kernel_traitsIf13__nv_bfloat16S2_S2_fjLj1024ELj1ELj4ELj1ELj16ENS_18Kernel_traits_baseILj1024EfS2_S2_S2_fjLj128EEEEELb1ELb0ELb0ELb1EEEvNS_9BwdParamsE)
        /*1514*/ 	.word	0x00000028


	//----- nvinfo : EIATTR_MIN_STACK_SIZE
	.align		4
.L_899:
        /*1518*/ 	.byte	0x04, 0x12
        /*151a*/ 	.short	(.L_901 - .L_900)
	.align		4
.L_900:
        /*151c*/ 	.word	index@(_ZN10layer_norm22ln_bwd_finalize_kernelINS_22Kernel_traits_finalizeILj1024Ef13__nv_bfloat16S2_S2_fjLb0ELj1024ELj4ENS_18Kernel_traits_baseILj1024EfS2_S2_S2_fjLj1024EEEEELb0ELb0EEEvNS_9BwdParamsE)
        /*1520*/ 	.word	0x00000000


	//----- nvinfo : EIATTR_MIN_STACK_SIZE
	.align		4
.L_901:
        /*1524*/ 	.byte	0x04, 0x12
        /*1526*/ 	.short	(.L_903 - .L_902)
	.align		4
.L_902:
        /*1528*/ 	.word	index@(_ZN10layer_norm13ln_bwd_kernelINS_13Kernel_traitsIf13__nv_bfloat16S2_S2_fjLj1024ELj1ELj4ELj1ELj16ENS_18Kernel_traits_baseILj1024EfS2_S2_S2_fjLj128EEEEELb1ELb0ELb1ELb0EEEvNS_9BwdParamsE)
        /*152c*/ 	.word	0x00000000


	//----- nvinfo : EIATTR_MIN_STACK_SIZE
	.align		4
.L_903:
        /*1530*/ 	.byte	0x04, 0x12
        /*1532*/ 	.short	(.L_905 - .L_904)
	.align		4
.L_904:
        /*1534*/ 	.word	index@(_ZN10layer_norm22ln_bwd_finalize_kernelINS_22Kernel_traits_finalizeILj1024Ef13__nv_bfloat16S2_S2_fjLb0ELj1024ELj4ENS_18Kernel_traits_baseILj1024EfS2_S2_S2_fjLj1024EEEEELb0ELb1EEEvNS_9BwdParamsE)
        /*1538*/ 	.word	0x00000000


	//----- nvinfo : EIATTR_MIN_STACK_SIZE
	.align		4
.L_905:
        /*153c*/ 	.byte	0x04, 0x12
        /*153e*/ 	.short	(.L_907 - .L_906)
	.align		4
.L_906:
        /*1540*/ 	.word	index@(_ZN10layer_norm13ln_bwd_kernelINS_13Kernel_traitsIf13__nv_bfloat16S2_S2_fjLj1024ELj1ELj4ELj1ELj16ENS_18Kernel_traits_baseILj1024EfS2_S2_S2_fjLj128EEEEELb1ELb0ELb1ELb1EEEvNS_9BwdParamsE)
        /*1544*/ 	.word	0x00000000


	//----- nvinfo : EIATTR_MIN_STACK_SIZE
	.align		4
.L_907:
        /*1548*/ 	.byte	0x04, 0x12
        /*154a*/ 	.short	(.L_909 - .L_908)
	.align		4
.L_908:
        /*154c*/ 	.word	index@(_ZN10layer_norm13ln_bwd_kernelINS_13Kernel_traitsIf13__nv_bfloat16S2_S2_fjLj1024ELj1ELj4ELj1ELj16ENS_18Kernel_traits_baseILj1024EfS2_S2_S2_fjLj128EEEEELb1ELb1ELb0ELb0EEEvNS_9BwdParamsE)
        /*1550*/ 	.word	0x00000058


	//----- nvinfo : EIATTR_MIN_STACK_SIZE
	.align		4
.L_909:
        /*1554*/ 	.byte	0x04, 0x12
        /*1556*/ 	.short	(.L_911 - .L_910)
	.align		4
.L_910:
        /*1558*/ 	.word	index@(_ZN10layer_norm13ln_bwd_kernelINS_13Kernel_traitsIf13__nv_bfloat16S2_S2_fjLj1024ELj1ELj4ELj1ELj16ENS_18Kernel_traits_baseILj1024EfS2_S2_S2_fjLj128EEEEELb1ELb1ELb0ELb1EEEvNS_9BwdParamsE)
        /*155c*/ 	.word	0x00000128


	//----- nvinfo : EIATTR_MIN_STACK_SIZE
	.align		4
.L_911:
        /*1560*/ 	.byte	0x04, 0x12
        /*1562*/ 	.short	(.L_913 - .L_912)
	.align		4
.L_912:
        /*1564*/ 	.word	index@(_ZN10layer_norm22ln_bwd_finalize_kernelINS_22Kernel_traits_finalizeILj1024Ef13__nv_bfloat16S2_S2_fjLb1ELj1024ELj4ENS_18Kernel_traits_baseILj1024EfS2_S2_S2_fjLj1024EEEEELb1ELb0EEEvNS_9BwdParamsE)
        /*1568*/ 	.word	0x00000000


	//----- nvinfo : EIATTR_MIN_STACK_SIZE
	.align		4
.L_913:
        /*156c*/ 	.byte	0x04, 0x12
        /*156e*/ 	.short	(.L_915 - .L_914)
	.align		4
.L_914:
        /*1570*/ 	.word	index@(_ZN10layer_norm13ln_bwd_kernelINS_13Kernel_traitsIf13__nv_bfloat16S2_S2_fjLj1024ELj1ELj4ELj1ELj16ENS_18Kernel_traits_baseILj1024EfS2_S2_S2_fjLj128EEEEELb1ELb1ELb1ELb0EEEvNS_9BwdParamsE)
        /*1574*/ 	.word	0x00000080


	//----- nvinfo : EIATTR_MIN_STACK_SIZE
	.align		4
.L_915:
        /*1578*/ 	.byte	0x04, 0x12
        /*157a*/ 	.short	(.L_917 - .L_916)
	.align		4
.L_916:
        /*157c*/ 	.word	index@(_ZN10layer_norm22ln_bwd_finalize_kernelINS_22Kernel_traits_finalizeILj1024Ef13__nv_bfloat16S2_S2_fjLb1ELj1024ELj4ENS_18Kernel_traits_baseILj1024EfS2_S2_S2_fjLj1024EEEEELb1ELb1EEEvNS_9BwdParamsE)
        /*1580*/ 	.word	0x00000000


	//----- nvinfo : EIATTR_MIN_STACK_SIZE
	.align		4
.L_917:
        /*1584*/ 	.byte	0x04, 0x12
        /*1586*/ 	.short	(.L_919 - .L_918)
	.align		4
.L_918:
        /*1588*/ 	.word	index@(_ZN10layer_norm13ln_bwd_kernelINS_13Kernel_traitsIf13__nv_bfloat16S2_S2_fjLj1024ELj1ELj4ELj1ELj16ENS_18Kernel_traits_baseILj1024EfS2_S2_S2_fjLj128EEEEELb1ELb1ELb1ELb1EEEvNS_9BwdParamsE)
        /*158c*/ 	.word	0x00000060


	//----- nvinfo : EIATTR_MIN_STACK_SIZE
	.align		4
.L_919:
        /*1590*/ 	.byte	0x04, 0x12
        /*1592*/ 	.short	(.L_921 - .L_920)
	.align		4
.L_920:
        /*1594*/ 	.word	index@(_ZN10layer_norm13ln_bwd_kernelINS_13Kernel_traitsI13__nv_bfloat16S2_fS2_fjLj1024ELj1ELj4ELj1ELj16ENS_18Kernel_traits_baseILj1024ES2_S2_fS2_fjLj128EEEEELb0ELb0ELb0ELb0EEEvNS_9BwdParamsE)
        /*1598*/ 	.word	0x00000000


	//----- nvinfo : EIATTR_MIN_STACK_SIZE
	.align		4
.L_921:
        /*159c*/ 	.byte	0x04, 0x12
        /*159e*/ 	.short	(.L_923 - .L_922)
	.align		4
.L_922:
        /*15a0*/ 	.word	index@(_ZN10layer_norm13ln_bwd_kernelINS_13Kernel_traitsI13__nv_bfloat16S2_fS2_fjLj1024ELj1ELj4ELj1ELj16ENS_18Kernel_traits_baseILj1024ES2_S2_fS2_fjLj128EEEEELb0ELb0ELb0ELb1EEEvNS_9BwdParamsE)
        /*15a4*/ 	.word	0x00000000


	//----- nvinfo : EIATTR_MIN_STACK_SIZE
	.align		4
.L_923:
        /*15a8*/ 	.byte	0x04, 0x12
        /*15aa*/ 	.short	(.L_925 - .L_924)
	.align		4
.L_924:
        /*15ac*/ 	.word	index@(_ZN10layer_norm13ln_bwd_kernelINS_13Kernel_traitsI13__nv_bfloat16S2_fS2_fjLj1024ELj1ELj4ELj1ELj16ENS_18Kernel_traits_baseILj1024ES2_S2_fS2_fjLj128EEEEELb0ELb0ELb1ELb0EEEvNS_9BwdParamsE)
        /*15b0*/ 	.word	0x00000000


	//----- nvinfo : EIATTR_MIN_STACK_SIZE
	.align		4
.L_925:
        /*15b4*/ 	.byte	0x04, 0x12
        /*15b6*/ 	.short	(.L_927 - .L_926)
	.align		4
.L_926:
        /*15b8*/ 	.word	index@(_ZN10layer_norm13ln_bwd_kernelINS_13Kernel_traitsI13__nv_bfloat16S2_fS2_fjLj1024ELj1ELj4ELj1ELj16ENS_18Kernel_traits_baseILj1024ES2_S2_fS2_fjLj128EEEEELb0ELb0ELb1ELb1EEEvNS_9BwdParamsE)
        /*15bc*/ 	.word	0x00000000


	//----- nvinfo : EIATTR_MIN_STACK_SIZE
	.align		4
.L_927:
        /*15c0*/ 	.byte	0x04, 0x12
        /*15c2*/ 	.short	(.L_929 - .L_928)
	.align		4
.L_928:
        /*15c4*/ 	.word	index@(_ZN10layer_norm13ln_bwd_kernelINS_13Kernel_traitsI13__nv_bfloat16S2_fS2_fjLj1024ELj1ELj4ELj1ELj16ENS_18Kernel_traits_baseILj1024ES2_S2_fS2_fjLj128EEEEELb0ELb1ELb0ELb0EEEvNS_9BwdParamsE)
        /*15c8*/ 	.word	0x00000088


	//----- nvinfo : EIATTR_MIN_STACK_SIZE
	.align		4
.L_929:
        /*15cc*/ 	.byte	0x04, 0x12
        /*15ce*/ 	.short	(.L_931 - .L_930)
	.align		4
.L_930:
        /*15d0*/ 	.word	index@(_ZN10layer_norm13ln_bwd_kernelINS_13Kernel_traitsI13__nv_bfloat16S2_fS2_fjLj1024ELj1ELj4ELj1ELj16ENS_18Kernel_traits_baseILj1024ES2_S2_fS2_fjLj128EEEEELb0ELb1ELb0ELb1EEEvNS_9BwdParamsE)
        /*15d4*/ 	.word	0x00000040


	//----- nvinfo : EIATTR_MIN_STACK_SIZE
	.align		4
.L_931:
        /*15d8*/ 	.byte	0x04, 0x12
        /*15da*/ 	.short	(.L_933 - .L_932)
	.align		4
.L_932:
        /*15dc*/ 	.word	index@(_ZN10layer_norm13ln_bwd_kernelINS_13Kernel_traitsI13__nv_bfloat16S2_fS2_fjLj1024ELj1ELj4ELj1ELj16ENS_18Kernel_traits_baseILj1024ES2_S2_fS2_fjLj128EEEEELb0ELb1ELb1ELb0EEEvNS_9BwdParamsE)
        /*15e0*/ 	.word	0x000000b8


	//----- nvinfo : EIATTR_MIN_STACK_SIZE
	.align		4
.L_933:
        /*15e4*/ 	.byte	0x04, 0x12
        /*15e6*/ 	.short	(.L_935 - .L_934)
	.align		4
.L_934:
        /*15e8*/ 	.word	index@(_ZN10layer_norm13ln_bwd_kernelINS_13Kernel_traitsI13__nv_bfloat16S2_fS2_fjLj1024ELj1ELj4ELj1ELj16ENS_18Kernel_traits_baseILj1024ES2_S2_fS2_fjLj128EEEEELb0ELb1ELb1ELb1EEEvNS_9BwdParamsE)
        /*15ec*/ 	.word	0x00000008


	//----- nvinfo : EIATTR_MIN_STACK_SIZE
	.align		4
.L_935:
        /*15f0*/ 	.byte	0x04, 0x12
        /*15f2*/ 	.short	(.L_937 - .L_936)
	.align		4
.L_936:
        /*15f4*/ 	.word	index@(_ZN10layer_norm13ln_bwd_kernelINS_13Kernel_traitsI13__nv_bfloat16S2_fS2_fjLj1024ELj1ELj4ELj1ELj16ENS_18Kernel_traits_baseILj1024ES2_S2_fS2_fjLj128EEEEELb1ELb0ELb0ELb0EEEvNS_9BwdParamsE)
        /*15f8*/ 	.word	0x00000000


	//----- nvinfo : EIATTR_MIN_STACK_SIZE
	.align		4
.L_937:
        /*15fc*/ 	.byte	0x04, 0x12
        /*15fe*/ 	.short	(.L_939 - .L_938)
	.align		4
.L_938:
        /*1600*/ 	.word	index@(_ZN10layer_norm13ln_bwd_kernelINS_13Kernel_traitsI13__nv_bfloat16S2_fS2_fjLj1024ELj1ELj4ELj1ELj16ENS_18Kernel_traits_baseILj1024ES2_S2_fS2_fjLj128EEEEELb1ELb0ELb0ELb1EEEvNS_9BwdParamsE)
        /*1604*/ 	.word	0x00000000


	//----- nvinfo : EIATTR_MIN_STACK_SIZE
	.align		4
.L_939:
        /*1608*/ 	.byte	0x04, 0x12
        /*160a*/ 	.short	(.L_941 - .L_940)
	.align		4
.L_940:
        /*160c*/ 	.word	index@(_ZN10layer_norm22ln_bwd_finalize_kernelINS_22Kernel_traits_finalizeILj1024E13__nv_bfloat16S2_fS2_fjLb0ELj1024ELj4ENS_18Kernel_traits_baseILj1024ES2_S2_fS2_fjLj1024EEEEELb0ELb0EEEvNS_9BwdParamsE)
        /*1610*/ 	.word	0x00000000


	//----- nvinfo : EIATTR_MIN_STACK_SIZE
	.align		4
.L_941:
        /*1614*/ 	.byte	0x04, 0x12
        /*1616*/ 	.short	(.L_943 - .L_942)
	.align		4
.L_942:
        /*1618*/ 	.word	index@(_ZN10layer_norm13ln_bwd_kernelINS_13Kernel_traitsI13__nv_bfloat16S2_fS2_fjLj1024ELj1ELj4ELj1ELj16ENS_18Kernel_traits_baseILj1024ES2_S2_fS2_fjLj128EEEEELb1ELb0ELb1ELb0EEEvNS_9BwdParamsE)
        /*161c*/ 	.word	0x00000000


	//----- nvinfo : EIATTR_MIN_STACK_SIZE
	.align		4
.L_943:
        /*1620*/ 	.byte	0x04, 0x12
        /*1622*/ 	.short	(.L_945 - .L_944)
	.align		4
.L_944:
        /*1624*/ 	.word	index@(_ZN10layer_norm22ln_bwd_finalize_kernelINS_22Kernel_traits_finalizeILj1024E13__nv_bfloat16S2_fS2_fjLb0ELj1024ELj4ENS_18Kernel_traits_baseILj1024ES2_S2_fS2_fjLj1024EEEEELb0ELb1EEEvNS_9BwdParamsE)
        /*1628*/ 	.word	0x00000000


	//----- nvinfo : EIATTR_MIN_STACK_SIZE
	.align		4
.L_945:
        /*162c*/ 	.byte	0x04, 0x12
        /*162e*/ 	.short	(.L_947 - .L_946)
	.align		4
.L_946:
        /*1630*/ 	.word	index@(_ZN10layer_norm13ln_bwd_kernelINS_13Kernel_traitsI13__nv_bfloat16S2_fS2_fjLj1024ELj1ELj4ELj1ELj16ENS_18Kernel_traits_baseILj1024ES2_S2_fS2_fjLj128EEEEELb1ELb0ELb1ELb1EEEvNS_9BwdParamsE)
        /*1634*/ 	.word	0x00000000


	//----- nvinfo : EIATTR_MIN_STACK_SIZE
	.align		4
.L_947:
        /*1638*/ 	.byte	0x04, 0x12
        /*163a*/ 	.short	(.L_949 - .L_948)
	.align		4
.L_948:
        /*163c*/ 	.word	index@(_ZN10layer_norm13ln_bwd_kernelINS_13Kernel_traitsI13__nv_bfloat16S2_fS2_fjLj1024ELj1ELj4ELj1ELj16ENS_18Kernel_traits_baseILj1024ES2_S2_fS2_fjLj128EEEEELb1ELb1ELb0ELb0EEEvNS_9BwdParamsE)
        /*1640*/ 	.word	0x000000a8


	//----- nvinfo : EIATTR_MIN_STACK_SIZE
	.align		4
.L_949:
        /*1644*/ 	.byte	0x04, 0x12
        /*1646*/ 	.short	(.L_951 - .L_950)
	.align		4
.L_950:
        /*1648*/ 	.word	index@(_ZN10layer_norm13ln_bwd_kernelINS_13Kernel_traitsI13__nv_bfloat16S2_fS2_fjLj1024ELj1ELj4ELj1ELj16ENS_18Kernel_traits_baseILj1024ES2_S2_fS2_fjLj128EEEEELb1ELb1ELb0ELb1EEEvNS_9BwdParamsE)
        /*164c*/ 	.word	0x00000060


	//----- nvinfo : EIATTR_MIN_STACK_SIZE
	.align		4
.L_951:
        /*1650*/ 	.byte	0x04, 0x12
        /*1652*/ 	.short	(.L_953 - .L_952)
	.align		4
.L_952:
        /*1654*/ 	.word	index@(_ZN10layer_norm22ln_bwd_finalize_kernelINS_22Kernel_traits_finalizeILj1024E13__nv_bfloat16S2_fS2_fjLb1ELj1024ELj4ENS_18Kernel_traits_baseILj1024ES2_S2_fS2_fjLj1024EEEEELb1ELb0EEEvNS_9BwdParamsE)
        /*1658*/ 	.word	0x00000000


	//----- nvinfo : EIATTR_MIN_STACK_SIZE
	.align		4
.L_953:
        /*165c*/ 	.byte	0x04, 0x12
        /*165e*/ 	.short	(.L_955 - .L_954)
	.align		4
.L_954:
        /*1660*/ 	.word	index@(_ZN10layer_norm13ln_bwd_kernelINS_13Kernel_traitsI13__nv_bfloat16S2_fS2_fjLj1024ELj1ELj4ELj1ELj16ENS_18Kernel_traits_baseILj1024ES2_S2_fS2_fjLj128EEEEELb1ELb1ELb1ELb0EEEvNS_9BwdParamsE)
        /*1664*/ 	.word	0x00000088


	//----- nvinfo : EIATTR_MIN_STACK_SIZE
	.align		4
.L_955:
        /*1668*/ 	.byte	0x04, 0x12
        /*166a*/ 	.short	(.L_957 - .L_956)
	.align		4
.L_956:
        /*166c*/ 	.word	index@(_ZN10layer_norm22ln_bwd_finalize_kernelINS_22Kernel_traits_finalizeILj1024E13__nv_bfloat16S2_fS2_fjLb1ELj1024ELj4ENS_18Kernel_traits_baseILj1024ES2_S2_fS2_fjLj1024EEEEELb1ELb1EEEvNS_9BwdParamsE)
        /*1670*/ 	.word	0x00000000


	//----- nvinfo : EIATTR_MIN_STACK_SIZE
	.align		4
.L_957:
        /*1674*/ 	.byte	0x04, 0x12
        /*1676*/ 	.short	(.L_959 - .L_958)
	.align		4
.L_958:
        /*1678*/ 	.word	index@(_ZN10layer_norm13ln_bwd_kernelINS_13Kernel_traitsI13__nv_bfloat16S2_fS2_fjLj1024ELj1ELj4ELj1ELj16ENS_18Kernel_traits_baseILj1024ES2_S2_fS2_fjLj128EEEEELb1ELb1ELb1ELb1EEEvNS_9BwdParamsE)
        /*167c*/ 	.word	0x00000040


	//----- nvinfo : EIATTR_MIN_STACK_SIZE
	.align		4
.L_959:
        /*1680*/ 	.byte	0x04, 0x12
        /*1682*/ 	.short	(.L_961 - .L_960)
	.align		4
.L_960:
        /*1684*/ 	.word	index@(_ZN10layer_norm13ln_bwd_kernelINS_13Kernel_traitsIf13__nv_bfloat16fS2_fjLj1024ELj1ELj4ELj1ELj16ENS_18Kernel_traits_baseILj1024EfS2_fS2_fjLj128EEEEELb0ELb0ELb0ELb0EEEvNS_9BwdParamsE)
        /*1688*/ 	.word	0x00000000


	//----- nvinfo : EIATTR_MIN_STACK_SIZE
	.align		4
.L_961:
        /*168c*/ 	.byte	0x04, 0x12
        /*168e*/ 	.short	(.L_963 - .L_962)
	.align		4
.L_962:
        /*1690*/ 	.word	index@(_ZN10layer_norm13ln_bwd_kernelINS_13Kernel_traitsIf13__nv_bfloat16fS2_fjLj1024ELj1ELj4ELj1ELj16ENS_18Kernel_traits_baseILj1024EfS2_fS2_fjLj128EEEEELb0ELb0ELb0ELb1EEEvNS_9BwdParamsE)
        /*1694*/ 	.word	0x00000000


	//----- nvinfo : EIATTR_MIN_STACK_SIZE
	.align		4
.L_963:
        /*1698*/ 	.byte	0x04, 0x12
        /*169a*/ 	.short	(.L_965 - .L_964)
	.align		4
.L_964:
        /*169c*/ 	.word	index@(_ZN10layer_norm13ln_bwd_kernelINS_13Kernel_traitsIf13__nv_bfloat16fS2_fjLj1024ELj1ELj4ELj1ELj16ENS_18Kernel_traits_baseILj1024EfS2_fS2_fjLj128EEEEELb0ELb0ELb1ELb0EEEvNS_9BwdParamsE)
        /*16a0*/ 	.word	0x00000000


	//----- nvinfo : EIATTR_MIN_STACK_SIZE
	.align		4
.L_965:
        /*16a4*/ 	.byte	0x04, 0x12
        /*16a6*/ 	.short	(.L_967 - .L_966)
	.align		4
.L_966:
        /*16a8*/ 	.word	index@(_ZN10layer_norm13ln_bwd_kernelINS_13Kernel_traitsIf13__nv_bfloat16fS2_fjLj1024ELj1ELj4ELj1ELj16ENS_18Kernel_traits_baseILj1024EfS2_fS2_fjLj128EEEEELb0ELb0ELb1ELb1EEEvNS_9BwdParamsE)
        /*16ac*/ 	.word	0x00000000


	//----- nvinfo : EIATTR_MIN_STACK_SIZE
	.align		4
.L_967:
        /*16b0*/ 	.byte	0x04, 0x12
        /*16b2*/ 	.short	(.L_969 - .L_968)
	.align		4
.L_968:
        /*16b4*/ 	.word	index@(_ZN10layer_norm13ln_bwd_kernelINS_13Kernel_traitsIf13__nv_bfloat16fS2_fjLj1024ELj1ELj4ELj1ELj16ENS_18Kernel_traits_baseILj1024EfS2_fS2_fjLj128EEEEELb0ELb1ELb0ELb0EEEvNS_9BwdParamsE)
        /*16b8*/ 	.word	0x00000090


	//----- nvinfo : EIATTR_MIN_STACK_SIZE
	.align		4
.L_969:
        /*16bc*/ 	.byte	0x04, 0x12
        /*16be*/ 	.short	(.L_971 - .L_970)
	.align		4
.L_970:
        /*16c0*/ 	.word	index@(_ZN10layer_norm13ln_bwd_kernelINS_13Kernel_traitsIf13__nv_bfloat16fS2_fjLj1024ELj1ELj4ELj1ELj16ENS_18Kernel_traits_baseILj1024EfS2_fS2_fjLj128EEEEELb0ELb1ELb0ELb1EEEvNS_9BwdParamsE)
        /*16c4*/ 	.word	0x00000070


	//----- nvinfo : EIATTR_MIN_STACK_SIZE
	.align		4
.L_971:
        /*16c8*/ 	.byte	0x04, 0x12
        /*16ca*/ 	.short	(.L_973 - .L_972)
	.align		4
.L_972:
        /*16cc*/ 	.word	index@(_ZN10layer_norm13ln_bwd_kernelINS_13Kernel_traitsIf13__nv_bfloat16fS2_fjLj1024ELj1ELj4ELj1ELj16ENS_18Kernel_traits_baseILj1024EfS2_fS2_fjLj128EEEEELb0ELb1ELb1ELb0EEEvNS_9BwdParamsE)
        /*16d0*/ 	.word	0x000000b8


	//----- nvinfo : EIATTR_MIN_STACK_SIZE
	.align		4
.L_973:
        /*16d4*/ 	.byte	0x04, 0x12
        /*16d6*/ 	.short	(.L_975 - .L_974)
	.align		4
.L_974:
        /*16d8*/ 	.word	index@(_ZN10layer_norm13ln_bwd_kernelINS_13Kernel_traitsIf13__nv_bfloat16fS2_fjLj1024ELj1ELj4ELj1ELj16ENS_18Kernel_traits_baseILj1024EfS2_fS2_fjLj128EEEEELb0ELb1ELb1ELb1EEEvNS_9BwdParamsE)
        /*16dc*/ 	.word	0x00000098


	//----- nvinfo : EIATTR_MIN_STACK_SIZE
	.align		4
.L_975:
        /*16e0*/ 	.byte	0x04, 0x12
        /*16e2*/ 	.short	(.L_977 - .L_976)
	.align		4
.L_976:
        /*16e4*/ 	.word	index@(_ZN10layer_norm13ln_bwd_kernelINS_13Kernel_traitsIf13__nv_bfloat16fS2_fjLj1024ELj1ELj4ELj1ELj16ENS_18Kernel_traits_baseILj1024EfS2_fS2_fjLj128EEEEELb1ELb0ELb0ELb0EEEvNS_9BwdParamsE)
        /*16e8*/ 	.word	0x00000000


	//----- nvinfo : EIATTR_MIN_STACK_SIZE
	.align		4
.L_977:
        /*16ec*/ 	.byte	0x04, 0x12
        /*16ee*/ 	.short	(.L_979 - .L_978)
	.align		4
.L_978:
        /*16f0*/ 	.word	index@(_ZN10layer_norm13ln_bwd_kernelINS_13Kernel_traitsIf13__nv_bfloat16fS2_fjLj1024ELj1ELj4ELj1ELj16ENS_18Kernel_traits_baseILj1024EfS2_fS2_fjLj128EEEEELb1ELb0ELb0ELb1EEEvNS_9BwdParamsE)
        /*16f4*/ 	.word	0x00000000


	//----- nvinfo : EIATTR_MIN_STACK_SIZE
	.align		4
.L_979:
        /*16f8*/ 	.byte	0x04, 0x12
        /*16fa*/ 	.short	(.L_981 - .L_980)
	.align		4
.L_980:
        /*16fc*/ 	.word	index@(_ZN10layer_norm22ln_bwd_finalize_kernelINS_22Kernel_traits_finalizeILj1024Ef13__nv_bfloat16fS2_fjLb0ELj1024ELj4ENS_18Kernel_traits_baseILj1024EfS2_fS2_fjLj1024EEEEELb0ELb0EEEvNS_9BwdParamsE)
        /*1700*/ 	.word	0x00000000


	//----- nvinfo : EIATTR_MIN_STACK_SIZE
	.align		4
.L_981:
        /*1704*/ 	.byte	0x04, 0x12
        /*1706*/ 	.short	(.L_983 - .L_982)
	.align		4
.L_982:
        /*1708*/ 	.word	index@(_ZN10layer_norm13ln_bwd_kernelINS_13Kernel_traitsIf13__nv_bfloat16fS2_fjLj1024ELj1ELj4ELj1ELj16ENS_18Kernel_traits_baseILj1024EfS2_fS2_fjLj128EEEEELb1ELb0ELb1ELb0EEEvNS_9BwdParamsE)
        /*170c*/ 	.word	0x00000000


	//----- nvinfo : EIATTR_MIN_STACK_SIZE
	.align		4
.L_983:
        /*1710*/ 	.byte	0x04, 0x12
        /*1712*/ 	.short	(.L_985 - .L_984)
	.align		4
.L_984:
        /*1714*/ 	.word	index@(_ZN10layer_norm22ln_bwd_finalize_kernelINS_22Kernel_traits_finalizeILj1024Ef13__nv_bfloat16fS2_fjLb0ELj1024ELj4ENS_18Kernel_traits_baseILj1024EfS2_fS2_fjLj1024EEEEELb0ELb1EEEvNS_9BwdParamsE)
        /*1718*/ 	.word	0x00000000


	//----- nvinfo : EIATTR_MIN_STACK_SIZE
	.align		4
.L_985:
        /*171c*/ 	.byte	0x04, 0x12
        /*171e*/ 	.short	(.L_987 - .L_986)
	.align		4
.L_986:
        /*1720*/ 	.word	index@(_ZN10layer_norm13ln_bwd_kernelINS_13Kernel_traitsIf13__nv_bfloat16fS2_fjLj1024ELj1ELj4ELj1ELj16ENS_18Kernel_traits_baseILj1024EfS2_fS2_fjLj128EEEEELb1ELb0ELb1ELb1EEEvNS_9BwdParamsE)
        /*1724*/ 	.word	0x00000000


	//----- nvinfo : EIATTR_MIN_STACK_SIZE
	.align		4
.L_987:
        /*1728*/ 	.byte	0x04, 0x12
        /*172a*/ 	.short	(.L_989 - .L_988)
	.align		4
.L_988:
        /*172c*/ 	.word	index@(_ZN10layer_norm13ln_bwd_kernelINS_13Kernel_traitsIf13__nv_bfloat16fS2_fjLj1024ELj1ELj4ELj1ELj16ENS_18Kernel_traits_baseILj1024EfS2_fS2_fjLj128EEEEELb1ELb1ELb0ELb0EEEvNS_9BwdParamsE)
        /*1730*/ 	.word	0x000000b0


	//----- nvinfo : EIATTR_MIN_STACK_SIZE
	.align		4
.L_989:
        /*1734*/ 	.byte	0x04, 0x12
        /*1736*/ 	.short	(.L_991 - .L_990)
	.align		4
.L_990:
        /*1738*/ 	.word	index@(_ZN10layer_norm13ln_bwd_kernelINS_13Kernel_traitsIf13__nv_bfloat16fS2_fjLj1024ELj1ELj4ELj1ELj16ENS_18Kernel_traits_baseILj1024EfS2_fS2_fjLj128EEEEELb1ELb1ELb0ELb1EEEvNS_9BwdParamsE)
        /*173c*/ 	.word	0x000000a0


	//----- nvinfo : EIATTR_MIN_STACK_SIZE
	.align		4
.L_991:
        /*1740*/ 	.byte	0x04, 0x12
        /*1742*/ 	.short	(.L_993 - .L_992)
	.align		4
.L_992:
        /*1744*/ 	.word	index@(_ZN10layer_norm22ln_bwd_finalize_kernelINS_22Kernel_traits_finalizeILj1024Ef13__nv_bfloat16fS2_fjLb1ELj1024ELj4ENS_18Kernel_traits_baseILj1024EfS2_fS2_fjLj1024EEEEELb1ELb0EEEvNS_9BwdParamsE)
        /*1748*/ 	.word	0x00000000


	//----- nvinfo : EIATTR_MIN_STACK_SIZE
	.align		4
.L_993:
        /*174c*/ 	.byte	0x04, 0x12
        /*174e*/ 	.short	(.L_995 - .L_994)
	.align		4
.L_994:
        /*1750*/ 	.word	index@(_ZN10layer_norm13ln_bwd_kernelINS_13Kernel_traitsIf13__nv_bfloat16fS2_fjLj1024ELj1ELj4ELj1ELj16ENS_18Kernel_traits_baseILj1024EfS2_fS2_fjLj128EEEEELb1ELb1ELb1ELb0EEEvNS_9BwdParamsE)
        /*1754*/ 	.word	0x000000e0


	//----- nvinfo : EIATTR_MIN_STACK_SIZE
	.align		4
.L_995:
        /*1758*/ 	.byte	0x04, 0x12
        /*175a*/ 	.short	(.L_997 - .L_996)
	.align		4
.L_996:
        /*175c*/ 	.word	index@(_ZN10layer_norm22ln_bwd_finalize_kernelINS_22Kernel_traits_finalizeILj1024Ef13__nv_bfloat16fS2_fjLb1ELj1024ELj4ENS_18Kernel_traits_baseILj1024EfS2_fS2_fjLj1024EEEEELb1ELb1EEEvNS_9BwdParamsE)
        /*1760*/ 	.word	0x00000000


	//----- nvinfo : EIATTR_MIN_STACK_SIZE
	.align		4
.L_997:
        /*1764*/ 	.byte	0x04, 0x12
        /*1766*/ 	.short	(.L_999 - .L_998)
	.align		4
.L_998:
        /*1768*/ 	.word	index@(_ZN10layer_norm13ln_bwd_kernelINS_13Kernel_traitsIf13__nv_bfloat16fS2_fjLj1024ELj1ELj4ELj1ELj16ENS_18Kernel_traits_baseILj1024EfS2_fS2_fjLj128EEEEELb1ELb1ELb1ELb1EEEvNS_9BwdParamsE)
        /*176c*/ 	.word	0x000000d8


	//----- nvinfo : EIATTR_MIN_STACK_SIZE
	.align		4
.L_999:
        /*1770*/ 	.byte	0x04, 0x12
        /*1772*/ 	.short	(.L_1001 - .L_1000)
	.align		4
.L_1000:
        /*1774*/ 	.word	index@(_ZN10layer_norm13ln_bwd_kernelINS_13Kernel_traitsIf6__halfS2_S2_fjLj1024ELj1ELj4ELj1ELj16ENS_18Kernel_traits_baseILj1024EfS2_S2_S2_fjLj128EEEEELb0ELb0ELb0ELb0EEEvNS_9BwdParamsE)
        /*1778*/ 	.word	0x00000000


	//----- nvinfo : EIATTR_MIN_STACK_SIZE
	.align		4
.L_1001:
        /*177c*/ 	.byte	0x04, 0x12
        /*177e*/ 	.short	(.L_1003 - .L_1002)
	.align		4
.L_1002:
        /*1780*/ 	.word	index@(_ZN10layer_norm13ln_bwd_kernelINS_13Kernel_traitsIf6__halfS2_S2_fjLj1024ELj1ELj4ELj1ELj16ENS_18Kernel_traits_baseILj1024EfS2_S2_S2_fjLj128EEEEELb0ELb0ELb0ELb1EEEvNS_9BwdParamsE)
        /*1784*/ 	.word	0x00000000


	//----- nvinfo : EIATTR_MIN_STACK_SIZE
	.align		4
.L_1003:
        /*1788*/ 	.byte	0x04, 0x12
        /*178a*/ 	.short	(.L_1005 - .L_1004)
	.align		4
.L_1004:
        /*178c*/ 	.word	index@(_ZN10layer_norm13ln_bwd_kernelINS_13Kernel_traitsIf6__halfS2_S2_fjLj1024ELj1ELj4ELj1ELj16ENS_18Kernel_traits_baseILj1024EfS2_S2_S2_fjLj128EEEEELb0ELb0ELb1ELb0EEEvNS_9BwdParamsE)
        /*1790*/ 	.word	0x00000000


	//----- nvinfo : EIATTR_MIN_STACK_SIZE
	.align		4
.L_1005:
        /*1794*/ 	.byte	0x04, 0x12
        /*1796*/ 	.short	(.L_1007 - .L_1006)
	.align		4
.L_1006:
        /*1798*/ 	.word	index@(_ZN10layer_norm13ln_bwd_kernelINS_13Kernel_traitsIf6__halfS2_S2_fjLj1024ELj1ELj4ELj1ELj16ENS_18Kernel_traits_baseILj1024EfS2_S2_S2_fjLj128EEEEELb0ELb0ELb1ELb1EEEvNS_9BwdParamsE)
        /*179c*/ 	.word	0x00000000


	//----- nvinfo : EIATTR_MIN_STACK_SIZE
	.align		4
.L_1007:
        /*17a0*/ 	.byte	0x04, 0x12
        /*17a2*/ 	.short	(.L_1009 - .L_1008)
	.align		4
.L_1008:
        /*17a4*/ 	.word	index@(_ZN10layer_norm13ln_bwd_kernelINS_13Kernel_traitsIf6__halfS2_S2_fjLj1024ELj1ELj4ELj1ELj16ENS_18Kernel_traits_baseILj1024EfS2_S2_S2_fjLj128EEEEELb0ELb1ELb0ELb0EEEvNS_9BwdParamsE)
        /*17a8*/ 	.word	0x00000030


	//----- nvinfo : EIATTR_MIN_STACK_SIZE
	.align		4
.L_1009:
        /*17ac*/ 	.byte	0x04, 0x12
        /*17ae*/ 	.short	(.L_1011 - .L_1010)
	.align		4
.L_1010:
        /*17b0*/ 	.word	index@(_ZN10layer_norm13ln_bwd_kernelINS_13Kernel_traitsIf6__halfS2_S2_fjLj1024ELj1ELj4ELj1ELj16ENS_18Kernel_traits_baseILj1024EfS2_S2_S2_fjLj128EEEEELb0ELb1ELb0ELb1EEEvNS_9BwdParamsE)
        /*17b4*/ 	.word	0x00000108


	//----- nvinfo : EIATTR_MIN_STACK_SIZE
	.align		4
.L_1011:
        /*17b8*/ 	.byte	0x04, 0x12
        /*17ba*/ 	.short	(.L_1013 - .L_1012)
	.align		4
.L_1012:
        /*17bc*/ 	.word	index@(_ZN10layer_norm13ln_bwd_kernelINS_13Kernel_traitsIf6__halfS2_S2_fjLj1024ELj1ELj4ELj1ELj16ENS_18Kernel_traits_baseILj1024EfS2_S2_S2_fjLj128EEEEELb0ELb1ELb1ELb0EEEvNS_9BwdParamsE)
        /*17c0*/ 	.word	0x00000060


	//----- nvinfo : EIATTR_MIN_STACK_SIZE
	.align		4
.L_1013:
        /*17c4*/ 	.byte	0x04, 0x12
        /*17c6*/ 	.short	(.L_1015 - .L_1014)
	.align		4
.L_1014:
        /*17c8*/ 	.word	index@(_ZN10layer_norm13ln_bwd_kernelINS_13Kernel_traitsIf6__halfS2_S2_fjLj1024ELj1ELj4ELj1ELj16ENS_18Kernel_traits_baseILj1024EfS2_S2_S2_fjLj128EEEEELb0ELb1ELb1ELb1EEEvNS_9BwdParamsE)
        /*17cc*/ 	.word	0x00000048


	//----- nvinfo : EIATTR_MIN_STACK_SIZE
	.align		4
.L_1015:
        /*17d0*/ 	.byte	0x04, 0x12
        /*17d2*/ 	.short	(.L_1017 - .L_1016)
	.align		4
.L_1016:
        /*17d4*/ 	.word	index@(_ZN10layer_norm13ln_bwd_kernelINS_13Kernel_traitsIf6__halfS2_S2_fjLj1024ELj1ELj4ELj1ELj16ENS_18Kernel_traits_baseILj1024EfS2_S2_S2_fjLj128EEEEELb1ELb0ELb0ELb0EEEvNS_9BwdParamsE)
        /*17d8*/ 	.word	0x00000000


	//----- nvinfo : EIATTR_MIN_STACK_SIZE
	.align		4
.L_1017:
        /*17dc*/ 	.byte	0x04, 0x12
        /*17de*/ 	.short	(.L_1019 - .L_1018)
	.align		4
.L_1018:
        /*17e0*/ 	.word	index@(_ZN10layer_norm13ln_bwd_kernelINS_13Kernel_traitsIf6__halfS2_S2_fjLj1024ELj1ELj4ELj1ELj16ENS_18Kernel_traits_baseILj1024EfS2_S2_S2_fjLj128EEEEELb1ELb0ELb0ELb1EEEvNS_9BwdParamsE)
        /*17e4*/ 	.word	0x00000028


	//----- nvinfo : EIATTR_MIN_STACK_SIZE
	.align		4
.L_1019:
        /*17e8*/ 	.byte	0x04, 0x12
        /*17ea*/ 	.short	(.L_1021 - .L_1020)
	.align		4
.L_1020:
        /*17ec*/ 	.word	index@(_ZN10layer_norm22ln_bwd_finalize_kernelINS_22Kernel_traits_finalizeILj1024Ef6__halfS2_S2_fjLb0ELj1024ELj4ENS_18Kernel_traits_baseILj1024EfS2_S2_S2_fjLj1024EEEEELb0ELb0EEEvNS_9BwdParamsE)
        /*17f0*/ 	.word	0x00000000


	//----- nvinfo : EIATTR_MIN_STACK_SIZE
	.align		4
.L_1021:
        /*17f4*/ 	.byte	0x04, 0x12
        /*17f6*/ 	.short	(.L_1023 - .L_1022)
	.align		4
.L_1022:
        /*17f8*/ 	.word	index@(_ZN10layer_norm13ln_bwd_kernelINS_13Kernel_traitsIf6__halfS2_S2_fjLj1024ELj1ELj4ELj1ELj16ENS_18Kernel_traits_baseILj1024EfS2_S2_S2_fjLj128EEEEELb1ELb0ELb1ELb0EEEvNS_9BwdParamsE)
        /*17fc*/ 	.word	0x00000000


	//----- nvinfo : EIATTR_MIN_STACK_SIZE
	.align		4
.L_1023:
        /*1800*/ 	.byte	0x04, 0x12
        /*1802*/ 	.short	(.L_1025 - .L_1024)
	.align		4
.L_1024:
        /*1804*/ 	.word	index@(_ZN10layer_norm22ln_bwd_finalize_kernelINS_22Kernel_traits_finalizeILj1024Ef6__halfS2_S2_fjLb0ELj1024ELj4ENS_18Kernel_traits_baseILj1024EfS2_S2_S2_fjLj1024EEEEELb0ELb1EEEvNS_9BwdParamsE)
        /*1808*/ 	.word	0x00000000


	//----- nvinfo : EIATTR_MIN_STACK_SIZE
	.align		4
.L_1025:
        /*180c*/ 	.byte	0x04, 0x12
        /*180e*/ 	.short	(.L_1027 - .L_1026)
	.align		4
.L_1026:
        /*1810*/ 	.word	index@(_ZN10layer_norm13ln_bwd_kernelINS_13Kernel_traitsIf6__halfS2_S2_fjLj1024ELj1ELj4ELj1ELj16ENS_18Kernel_traits_baseILj1024EfS2_S2_S2_fjLj128EEEEELb1ELb0ELb1ELb1EEEvNS_9BwdParamsE)
        /*1814*/ 	.word	0x00000000


	//----- nvinfo : EIATTR_MIN_STACK_SIZE
	.align		4
.L_1027:
        /*1818*/ 	.byte	0x04, 0x12
        /*181a*/ 	.short	(.L_1029 - .L_1028)
	.align		4
.L_1028:
        /*181c*/ 	.word	index@(_ZN10layer_norm13ln_bwd_kernelINS_13Kernel_traitsIf6__halfS2_S2_fjLj1024ELj1ELj4ELj1ELj16ENS_18Kernel_traits_baseILj1024EfS2_S2_S2_fjLj128EEEEELb1ELb1ELb0ELb0EEEvNS_9BwdParamsE)
        /*1820*/ 	.word	0x00000058


	//----- nvinfo : EIATTR_MIN_STACK_SIZE
	.align		4
.L_1029:
        /*1824*/ 	.byte	0x04, 0x12
        /*1826*/ 	.short	(.L_1031 - .L_1030)
	.align		4
.L_1030:
        /*1828*/ 	.word	index@(_ZN10layer_norm13ln_bwd_kernelINS_13Kernel_traitsIf6__halfS2_S2_fjLj1024ELj1ELj4ELj1ELj16ENS_18Kernel_traits_baseILj1024EfS2_S2_S2_fjLj128EEEEELb1ELb1ELb0ELb1EEEvNS_9BwdParamsE)
        /*182c*/ 	.word	0x00000128


	//----- nvinfo : EIATTR_MIN_STACK_SIZE
	.align		4
.L_1031:
        /*1830*/ 	.byte	0x04, 0x12
        /*1832*/ 	.short	(.L_1033 - .L_1032)
	.align		4
.L_1032:
        /*1834*/ 	.word	index@(_ZN10layer_norm22ln_bwd_finalize_kernelINS_22Kernel_traits_finalizeILj1024Ef6__halfS2_S2_fjLb1ELj1024ELj4ENS_18Kernel_traits_baseILj1024EfS2_S2_S2_fjLj1024EEEEELb1ELb0EEEvNS_9BwdParamsE)
        /*1838*/ 	.word	0x00000000


	//----- nvinfo : EIATTR_MIN_STACK_SIZE
	.align		4
.L_1033:
        /*183c*/ 	.byte	0x04, 0x12
        /*183e*/ 	.short	(.L_1035 - .L_1034)
	.align		4
.L_1034:
        /*1840*/ 	.word	index@(_ZN10layer_norm13ln_bwd_kernelINS_13Kernel_traitsIf6__halfS2_S2_fjLj1024ELj1ELj4ELj1ELj16ENS_18Kernel_traits_baseILj1024EfS2_S2_S2_fjLj128EEEEELb1ELb1ELb1ELb0EEEvNS_9BwdParamsE)
        /*1844*/ 	.word	0x00000080


	//----- nvinfo : EIATTR_MIN_STACK_SIZE
	.align		4
.L_1035:
        /*1848*/ 	.byte	0x04, 0x12
        /*184a*/ 	.short	(.L_1037 - .L_1036)
	.align		4
.L_1036:
        /*184c*/ 	.word	index@(_ZN10layer_norm22ln_bwd_finalize_kernelINS_22Kernel_traits_finalizeILj1024Ef6__halfS2_S2_fjLb1ELj1024ELj4ENS_18Kernel_traits_baseILj1024EfS2_S2_S2_fjLj1024EEEEELb1ELb1EEEvNS_9BwdParamsE)
        /*1850*/ 	.word	0x00000000


	//----- nvinfo : EIATTR_MIN_STACK_SIZE
	.align		4
.L_1037:
        /*1854*/ 	.byte	0x04, 0x12
        /*1856*/ 	.short	(.L_1039 - .L_1038)
	.align		4
.L_1038:
        /*1858*/ 	.word	index@(_ZN10layer_norm13ln_bwd_kernelINS_13Kernel_traitsIf6__halfS2_S2_fjLj1024ELj1ELj4ELj1ELj16ENS_18Kernel_traits_baseILj1024EfS2_S2_S2_fjLj128EEEEELb1ELb1ELb1ELb1EEEvNS_9BwdParamsE)
        /*185c*/ 	.word	0x00000070


	//----- nvinfo : EIATTR_MIN_STACK_SIZE
	.align		4
.L_1039:
        /*1860*/ 	.byte	0x04, 0x12
        /*1862*/ 	.short	(.L_1041 - .L_1040)
	.align		4
.L_1040:
        /*1864*/ 	.word	index@(_ZN10layer_norm13ln_bwd_kernelINS_13Kernel_traitsI6__halfS2_fS2_fjLj1024ELj1ELj4ELj1ELj16ENS_18Kernel_traits_baseILj1024ES2_S2_fS2_fjLj128EEEEELb0ELb0ELb0ELb0EEEvNS_9BwdParamsE)
        /*1868*/ 	.word	0x00000000


	//----- nvinfo : EIATTR_MIN_STACK_SIZE
	.align		4
.L_1041:
        /*186c*/ 	.byte	0x04, 0x12
        /*186e*/ 	.short	(.L_1043 - .L_1042)
	.align		4
.L_1042:
        /*1870*/ 	.word	index@(_ZN10layer_norm13ln_bwd_kernelINS_13Kernel_traitsI6__halfS2_fS2_fjLj1024ELj1ELj4ELj1ELj16ENS_18Kernel_traits_baseILj1024ES2_S2_fS2_fjLj128EEEEELb0ELb0ELb0ELb1EEEvNS_9BwdParamsE)
        /*1874*/ 	.word	0x00000000


	//----- nvinfo : EIATTR_MIN_STACK_SIZE
	.align		4
.L_1043:
        /*1878*/ 	.byte	0x04, 0x12
        /*187a*/ 	.short	(.L_1045 - .L_1044)
	.align		4
.L_1044:
        /*187c*/ 	.word	index@(_ZN10layer_norm13ln_bwd_kernelINS_13Kernel_traitsI6__halfS2_fS2_fjLj1024ELj1ELj4ELj1ELj16ENS_18Kernel_traits_baseILj1024ES2_S2_fS2_fjLj128EEEEELb0ELb0ELb1ELb0EEEvNS_9BwdParamsE)
        /*1880*/ 	.word	0x00000000


	//----- nvinfo : EIATTR_MIN_STACK_SIZE
	.align		4
.L_1045:
        /*1884*/ 	.byte	0x04, 0x12
        /*1886*/ 	.short	(.L_1047 - .L_1046)
	.align		4
.L_1046:
        /*1888*/ 	.word	index@(_ZN10layer_norm13ln_bwd_kernelINS_13Kernel_traitsI6__halfS2_fS2_fjLj1024ELj1ELj4ELj1ELj16ENS_18Kernel_traits_baseILj1024ES2_S2_fS2_fjLj128EEEEELb0ELb0ELb1ELb1EEEvNS_9BwdParamsE)
        /*188c*/ 	.word	0x00000000


	//----- nvinfo : EIATTR_MIN_STACK_SIZE
	.align		4
.L_1047:
        /*1890*/ 	.byte	0x04, 0x12
        /*1892*/ 	.short	(.L_1049 - .L_1048)
	.align		4
.L_1048:
        /*1894*/ 	.word	index@(_ZN10layer_norm13ln_bwd_kernelINS_13Kernel_traitsI6__halfS2_fS2_fjLj1024ELj1ELj4ELj1ELj16ENS_18Kernel_traits_baseILj1024ES2_S2_fS2_fjLj128EEEEELb0ELb1ELb0ELb0EEEvNS_9BwdParamsE)
        /*1898*/ 	.word	0x00000010


	//----- nvinfo : EIATTR_MIN_STACK_SIZE
	.align		4
.L_1049:
        /*189c*/ 	.byte	0x04, 0x12
        /*189e*/ 	.short	(.L_1051 - .L_1050)
	.align		4
.L_1050:
        /*18a0*/ 	.word	index@(_ZN10layer_norm13ln_bwd_kernelINS_13Kernel_traitsI6__halfS2_fS2_fjLj1024ELj1ELj4ELj1ELj16ENS_18Kernel_traits_baseILj1024ES2_S2_fS2_fjLj128EEEEELb0ELb1ELb0ELb1EEEvNS_9BwdParamsE)
        /*18a4*/ 	.word	0x00000048


	//----- nvinfo : EIATTR_MIN_STACK_SIZE
	.align		4
.L_1051:
        /*18a8*/ 	.byte	0x04, 0x12
        /*18aa*/ 	.short	(.L_1053 - .L_1052)
	.align		4
.L_1052:
        /*18ac*/ 	.word	index@(_ZN10layer_norm13ln_bwd_kernelINS_13Kernel_traitsI6__halfS2_fS2_fjLj1024ELj1ELj4ELj1ELj16ENS_18Kernel_traits_baseILj1024ES2_S2_fS2_fjLj128EEEEELb0ELb1ELb1ELb0EEEvNS_9BwdParamsE)
        /*18b0*/ 	.word	0x00000040


	//----- nvinfo : EIATTR_MIN_STACK_SIZE
	.align		4
.L_1053:
        /*18b4*/ 	.byte	0x04, 0x12
        /*18b6*/ 	.short	(.L_1055 - .L_1054)
	.align		4
.L_1054:
        /*18b8*/ 	.word	index@(_ZN10layer_norm13ln_bwd_kernelINS_13Kernel_traitsI6__halfS2_fS2_fjLj1024ELj1ELj4ELj1ELj16ENS_18Kernel_traits_baseILj1024ES2_S2_fS2_fjLj128EEEEELb0ELb1ELb1ELb1EEEvNS_9BwdParamsE)
        /*18bc*/ 	.word	0x00000008


	//----- nvinfo : EIATTR_MIN_STACK_SIZE
	.align		4
.L_1055:
        /*18c0*/ 	.byte	0x04, 0x12
        /*18c2*/ 	.short	(.L_1057 - .L_1056)
	.align		4
.L_1056:
        /*18c4*/ 	.word	index@(_ZN10layer_norm13ln_bwd_kernelINS_13Kernel_traitsI6__halfS2_fS2_fjLj1024ELj1ELj4ELj1ELj16ENS_18Kernel_traits_baseILj1024ES2_S2_fS2_fjLj128EEEEELb1ELb0ELb0ELb0EEEvNS_9BwdParamsE)
        /*18c8*/ 	.word	0x00000000


	//----- nvinfo : EIATTR_MIN_STACK_SIZE
	.align		4
.L_1057:
        /*18cc*/ 	.byte	0x04, 0x12
        /*18ce*/ 	.short	(.L_1059 - .L_1058)
	.align		4
.L_1058:
        /*18d0*/ 	.word	index@(_ZN10layer_norm13ln_bwd_kernelINS_13Kernel_traitsI6__halfS2_fS2_fjLj1024ELj1ELj4ELj1ELj16ENS_18Kernel_traits_baseILj1024ES2_S2_fS2_fjLj128EEEEELb1ELb0ELb0ELb1EEEvNS_9BwdParamsE)
        /*18d4*/ 	.word	0x00000000


	//----- nvinfo : EIATTR_MIN_STACK_SIZE
	.align		4
.L_1059:
        /*18d8*/ 	.byte	0x04, 0x12
        /*18da*/ 	.short	(.L_1061 - .L_1060)
	.align		4
.L_1060:
        /*18dc*/ 	.word	index@(_ZN10layer_norm22ln_bwd_finalize_kernelINS_22Kernel_traits_finalizeILj1024E6__halfS2_fS2_fjLb0ELj1024ELj4ENS_18Kernel_traits_baseILj1024ES2_S2_fS2_fjLj1024EEEEELb0ELb0EEEvNS_9BwdParamsE)
        /*18e0*/ 	.word	0x00000000


	//----- nvinfo : EIATTR_MIN_STACK_SIZE
	.align		4
.L_1061:
        /*18e4*/ 	.byte	0x04, 0x12
        /*18e6*/ 	.short	(.L_1063 - .L_1062)
	.align		4
.L_1062:
        /*18e8*/ 	.word	index@(_ZN10layer_norm13ln_bwd_kernelINS_13Kernel_traitsI6__halfS2_fS2_fjLj1024ELj1ELj4ELj1ELj16ENS_18Kernel_traits_baseILj1024ES2_S2_fS2_fjLj128EEEEELb1ELb0ELb1ELb0EEEvNS_9BwdParamsE)
        /*18ec*/ 	.word	0x00000000


	//----- nvinfo : EIATTR_MIN_STACK_SIZE
	.align		4
.L_1063:
        /*18f0*/ 	.byte	0x04, 0x12
        /*18f2*/ 	.short	(.L_1065 - .L_1064)
	.align		4
.L_1064:
        /*18f4*/ 	.word	index@(_ZN10layer_norm22ln_bwd_finalize_kernelINS_22Kernel_traits_finalizeILj1024E6__halfS2_fS2_fjLb0ELj1024ELj4ENS_18Kernel_traits_baseILj1024ES2_S2_fS2_fjLj1024EEEEELb0ELb1EEEvNS_9BwdParamsE)
        /*18f8*/ 	.word	0x00000000


	//----- nvinfo : EIATTR_MIN_STACK_SIZE
	.align		4
.L_1065:
        /*18fc*/ 	.byte	0x04, 0x12
        /*18fe*/ 	.short	(.L_1067 - .L_1066)
	.align		4
.L_1066:
        /*1900*/ 	.word	index@(_ZN10layer_norm13ln_bwd_kernelINS_13Kernel_traitsI6__halfS2_fS2_fjLj1024ELj1ELj4ELj1ELj16ENS_18Kernel_traits_baseILj1024ES2_S2_fS2_fjLj128EEEEELb1ELb0ELb1ELb1EEEvNS_9BwdParamsE)
        /*1904*/ 	.word	0x00000000


	//----- nvinfo : EIATTR_MIN_STACK_SIZE
	.align		4
.L_1067:
        /*1908*/ 	.byte	0x04, 0x12
        /*190a*/ 	.short	(.L_1069 - .L_1068)
	.align		4
.L_1068:
        /*190c*/ 	.word	index@(_ZN10layer_norm13ln_bwd_kernelINS_13Kernel_traitsI6__halfS2_fS2_fjLj1024ELj1ELj4ELj1ELj16ENS_18Kernel_traits_baseILj1024ES2_S2_fS2_fjLj128EEEEELb1ELb1ELb0ELb0EEEvNS_9BwdParamsE)
        /*1910*/ 	.word	0x00000028


	//----- nvinfo : EIATTR_MIN_STACK_SIZE
	.align		4
.L_1069:
        /*1914*/ 	.byte	0x04, 0x12
        /*1916*/ 	.short	(.L_1071 - .L_1070)
	.align		4
.L_1070:
        /*1918*/ 	.word	index@(_ZN10layer_norm13ln_bwd_kernelINS_13Kernel_traitsI6__halfS2_fS2_fjLj1024ELj1ELj4ELj1ELj16ENS_18Kernel_traits_baseILj1024ES2_S2_fS2_fjLj128EEEEELb1ELb1ELb0ELb1EEEvNS_9BwdParamsE)
        /*191c*/ 	.word	0x00000068


	//----- nvinfo : EIATTR_MIN_STACK_SIZE
	.align		4
.L_1071:
        /*1920*/ 	.byte	0x04, 0x12
        /*1922*/ 	.short	(.L_1073 - .L_1072)
	.align		4
.L_1072:
        /*1924*/ 	.word	index@(_ZN10layer_norm22ln_bwd_finalize_kernelINS_22Kernel_traits_finalizeILj1024E6__halfS2_fS2_fjLb1ELj1024ELj4ENS_18Kernel_traits_baseILj1024ES2_S2_fS2_fjLj1024EEEEELb1ELb0EEEvNS_9BwdParamsE)
        /*1928*/ 	.word	0x00000000


	//----- nvinfo : EIATTR_MIN_STACK_SIZE
	.align		4
.L_1073:
        /*192c*/ 	.byte	0x04, 0x12
        /*192e*/ 	.short	(.L_1075 - .L_1074)
	.align		4
.L_1074:
        /*1930*/ 	.word	index@(_ZN10layer_norm13ln_bwd_kernelINS_13Kernel_traitsI6__halfS2_fS2_fjLj1024ELj1ELj4ELj1ELj16ENS_18Kernel_traits_baseILj1024ES2_S2_fS2_fjLj128EEEEELb1ELb1ELb1ELb0EEEvNS_9BwdParamsE)
        /*1934*/ 	.word	0x00000058


	//----- nvinfo : EIATTR_MIN_STACK_SIZE
	.align		4
.L_1075:
        /*1938*/ 	.byte	0x04, 0x12
        /*193a*/ 	.short	(.L_1077 - .L_1076)
	.align		4
.L_1076:
        /*193c*/ 	.word	index@(_ZN10layer_norm22ln_bwd_finalize_kernelINS_22Kernel_traits_finalizeILj1024E6__halfS2_fS2_fjLb1ELj1024ELj4ENS_18Kernel_traits_baseILj1024ES2_S2_fS2_fjLj1024EEEEELb1ELb1EEEvNS_9BwdParamsE)
        /*1940*/ 	.word	0x00000000


	//----- nvinfo : EIATTR_MIN_STACK_SIZE
	.align		4
.L_1077:
        /*1944*/ 	.byte	0x04, 0x12
        /*1946*/ 	.short	(.L_1079 - .L_1078)
	.align		4
.L_1078:
        /*1948*/ 	.word	index@(_ZN10layer_norm13ln_bwd_kernelINS_13Kernel_traitsI6__halfS2_fS2_fjLj1024ELj1ELj4ELj1ELj16ENS_18Kernel_traits_baseILj1024ES2_S2_fS2_fjLj128EEEEELb1ELb1ELb1ELb1EEEvNS_9BwdParamsE)
        /*194c*/ 	.word	0x00000030


	//----- nvinfo : EIATTR_MIN_STACK_SIZE
	.align		4
.L_1079:
        /*1950*/ 	.byte	0x04, 0x12
        /*1952*/ 	.short	(.L_1081 - .L_1080)
	.align		4
.L_1080:
        /*1954*/ 	.word	index@(_ZN10layer_norm13ln_bwd_kernelINS_13Kernel_traitsIf6__halffS2_fjLj1024ELj1ELj4ELj1ELj16ENS_18Kernel_traits_baseILj1024EfS2_fS2_fjLj128EEEEELb0ELb0ELb0ELb0EEEvNS_9BwdParamsE)
        /*1958*/ 	.word	0x00000000


	//----- nvinfo : EIATTR_MIN_STACK_SIZE
	.align		4
.L_1081:
        /*195c*/ 	.byte	0x04, 0x12
        /*195e*/ 	.short	(.L_1083 - .L_1082)
	.align		4
.L_1082:
        /*1960*/ 	.word	index@(_ZN10layer_norm13ln_bwd_kernelINS_13Kernel_traitsIf6__halffS2_fjLj1024ELj1ELj4ELj1ELj16ENS_18Kernel_traits_baseILj1024EfS2_fS2_fjLj128EEEEELb0ELb0ELb0ELb1EEEvNS_9BwdParamsE)
        /*1964*/ 	.word	0x00000000


	//----- nvinfo : EIATTR_MIN_STACK_SIZE
	.align		4
.L_1083:
        /*1968*/ 	.byte	0x04, 0x12
        /*196a*/ 	.short	(.L_1085 - .L_1084)
	.align		4
.L_1084:
        /*196c*/ 	.word	index@(_ZN10layer_norm13ln_bwd_kernelINS_13Kernel_traitsIf6__halffS2_fjLj1024ELj1ELj4ELj1ELj16ENS_18Kernel_traits_baseILj1024EfS2_fS2_fjLj128EEEEELb0ELb0ELb1ELb0EEEvNS_9BwdParamsE)
        /*1970*/ 	.word	0x00000000


	//----- nvinfo : EIATTR_MIN_STACK_SIZE
	.align		4
.L_1085:
        /*1974*/ 	.byte	0x04, 0x12
        /*1976*/ 	.short	(.L_1087 - .L_1086)
	.align		4
.L_1086:
        /*1978*/ 	.word	index@(_ZN10layer_norm13ln_bwd_kernelINS_13Kernel_traitsIf6__halffS2_fjLj1024ELj1ELj4ELj1ELj16ENS_18Kernel_traits_baseILj1024EfS2_fS2_fjLj128EEEEELb0ELb0ELb1ELb1EEEvNS_9BwdParamsE)
        /*197c*/ 	.word	0x00000000


	//----- nvinfo : EIATTR_MIN_STACK_SIZE
	.align		4
.L_1087:
        /*1980*/ 	.byte	0x04, 0x12
        /*1982*/ 	.short	(.L_1089 - .L_1088)
	.align		4
.L_1088:
        /*1984*/ 	.word	index@(_ZN10layer_norm13ln_bwd_kernelINS_13Kernel_traitsIf6__halffS2_fjLj1024ELj1ELj4ELj1ELj16ENS_18Kernel_traits_baseILj1024EfS2_fS2_fjLj128EEEEELb0ELb1ELb0ELb0EEEvNS_9BwdParamsE)
        /*1988*/ 	.word	0x00000090


	//----- nvinfo : EIATTR_MIN_STACK_SIZE
	.align		4
.L_1089:
        /*198c*/ 	.byte	0x04, 0x12
        /*198e*/ 	.short	(.L_1091 - .L_1090)
	.align		4
.L_1090:
        /*1990*/ 	.word	index@(_ZN10layer_norm13ln_bwd_kernelINS_13Kernel_traitsIf6__halffS2_fjLj1024ELj1ELj4ELj1ELj16ENS_18Kernel_traits_baseILj1024EfS2_fS2_fjLj128EEEEELb0ELb1ELb0ELb1EEEvNS_9BwdParamsE)
        /*1994*/ 	.word	0x00000080


	//----- nvinfo : EIATTR_MIN_STACK_SIZE
	.align		4
.L_1091:
        /*1998*/ 	.byte	0x04, 0x12
        /*199a*/ 	.short	(.L_1093 - .L_1092)
	.align		4
.L_1092:
        /*199c*/ 	.word	index@(_ZN10layer_norm13ln_bwd_kernelINS_13Kernel_traitsIf6__halffS2_fjLj1024ELj1ELj4ELj1ELj16ENS_18Kernel_traits_baseILj1024EfS2_fS2_fjLj128EEEEELb0ELb1ELb1ELb0EEEvNS_9BwdParamsE)
        /*19a0*/ 	.word	0x000000b8


	//----- nvinfo : EIATTR_MIN_STACK_SIZE
	.align		4
.L_1093:
        /*19a4*/ 	.byte	0x04, 0x12
        /*19a6*/ 	.short	(.L_1095 - .L_1094)
	.align		4
.L_1094:
        /*19a8*/ 	.word	index@(_ZN10layer_norm13ln_bwd_kernelINS_13Kernel_traitsIf6__halffS2_fjLj1024ELj1ELj4ELj1ELj16ENS_18Kernel_traits_baseILj1024EfS2_fS2_fjLj128EEEEELb0ELb1ELb1ELb1EEEvNS_9BwdParamsE)
        /*19ac*/ 	.word	0x00000088


	//----- nvinfo : EIATTR_MIN_STACK_SIZE
	.align		4
.L_1095:
        /*19b0*/ 	.byte	0x04, 0x12
        /*19b2*/ 	.short	(.L_1097 - .L_1096)
	.align		4
.L_1096:
        /*19b4*/ 	.word	index@(_ZN10layer_norm13ln_bwd_kernelINS_13Kernel_traitsIf6__halffS2_fjLj1024ELj1ELj4ELj1ELj16ENS_18Kernel_traits_baseILj1024EfS2_fS2_fjLj128EEEEELb1ELb0ELb0ELb0EEEvNS_9BwdParamsE)
        /*19b8*/ 	.word	0x00000000


	//----- nvinfo : EIATTR_MIN_STACK_SIZE
	.align		4
.L_1097:
        /*19bc*/ 	.byte	0x04, 0x12
        /*19be*/ 	.short	(.L_1099 - .L_1098)
	.align		4
.L_1098:
        /*19c0*/ 	.word	index@(_ZN10layer_norm13ln_bwd_kernelINS_13Kernel_traitsIf6__halffS2_fjLj1024ELj1ELj4ELj1ELj16ENS_18Kernel_traits_baseILj1024EfS2_fS2_fjLj128EEEEELb1ELb0ELb0ELb1EEEvNS_9BwdParamsE)
        /*19c4*/ 	.word	0x00000000


	//----- nvinfo : EIATTR_MIN_STACK_SIZE
	.align		4
.L_1099:
        /*19c8*/ 	.byte	0x04, 0x12
        /*19ca*/ 	.short	(.L_1101 - .L_1100)
	.align		4
.L_1100:
        /*19cc*/ 	.word	index@(_ZN10layer_norm22ln_bwd_finalize_kernelINS_22Kernel_traits_finalizeILj1024Ef6__halffS2_fjLb0ELj1024ELj4ENS_18Kernel_traits_baseILj1024EfS2_fS2_fjLj1024EEEEELb0ELb0EEEvNS_9BwdParamsE)
        /*19d0*/ 	.word	0x00000000


	//----- nvinfo : EIATTR_MIN_STACK_SIZE
	.align		4
.L_1101:
        /*19d4*/ 	.byte	0x04, 0x12
        /*19d6*/ 	.short	(.L_1103 - .L_1102)
	.align		4
.L_1102:
        /*19d8*/ 	.word	index@(_ZN10layer_norm13ln_bwd_kernelINS_13Kernel_traitsIf6__halffS2_fjLj1024ELj1ELj4ELj1ELj16ENS_18Kernel_traits_baseILj1024EfS2_fS2_fjLj128EEEEELb1ELb0ELb1ELb0EEEvNS_9BwdParamsE)
        /*19dc*/ 	.word	0x00000000


	//----- nvinfo : EIATTR_MIN_STACK_SIZE
	.align		4
.L_1103:
        /*19e0*/ 	.byte	0x04, 0x12
        /*19e2*/ 	.short	(.L_1105 - .L_1104)
	.align		4
.L_1104:
        /*19e4*/ 	.word	index@(_ZN10layer_norm22ln_bwd_finalize_kernelINS_22Kernel_traits_finalizeILj1024Ef6__halffS2_fjLb0ELj1024ELj4ENS_18Kernel_traits_baseILj1024EfS2_fS2_fjLj1024EEEEELb0ELb1EEEvNS_9BwdParamsE)
        /*19e8*/ 	.word	0x00000000


	//----- nvinfo : EIATTR_MIN_STACK_SIZE
	.align		4
.L_1105:
        /*19ec*/ 	.byte	0x04, 0x12
        /*19ee*/ 	.short	(.L_1107 - .L_1106)
	.align		4
.L_1106:
        /*19f0*/ 	.word	index@(_ZN10layer_norm13ln_bwd_kernelINS_13Kernel_traitsIf6__halffS2_fjLj1024ELj1ELj4ELj1ELj16ENS_18Kernel_traits_baseILj1024EfS2_fS2_fjLj128EEEEELb1ELb0ELb1ELb1EEEvNS_9BwdParamsE)
        /*19f4*/ 	.word	0x00000000


	//----- nvinfo : EIATTR_MIN_STACK_SIZE
	.align		4
.L_1107:
        /*19f8*/ 	.byte	0x04, 0x12
        /*19fa*/ 	.short	(.L_1109 - .L_1108)
	.align		4
.L_1108:
        /*19fc*/ 	.word	index@(_ZN10layer_norm13ln_bwd_kernelINS_13Kernel_traitsIf6__halffS2_fjLj1024ELj1ELj4ELj1ELj16ENS_18Kernel_traits_baseILj1024EfS2_fS2_fjLj128EEEEELb1ELb1ELb0ELb0EEEvNS_9BwdParamsE)
        /*1a00*/ 	.word	0x000000b8


	//----- nvinfo : EIATTR_MIN_STACK_SIZE
	.align		4
.L_1109:
        /*1a04*/ 	.byte	0x04, 0x12
        /*1a06*/ 	.short	(.L_1111 - .L_1110)
	.align		4
.L_1110:
        /*1a08*/ 	.word	index@(_ZN10layer_norm13ln_bwd_kernelINS_13Kernel_traitsIf6__halffS2_fjLj1024ELj1ELj4ELj1ELj16ENS_18Kernel_traits_baseILj1024EfS2_fS2_fjLj128EEEEELb1ELb1ELb0ELb1EEEvNS_9BwdParamsE)
        /*1a0c*/ 	.word	0x000000b0


	//----- nvinfo : EIATTR_MIN_STACK_SIZE
	.align		4
.L_1111:
        /*1a10*/ 	.byte	0x04, 0x12
        /*1a12*/ 	.short	(.L_1113 - .L_1112)
	.align		4
.L_1112:
        /*1a14*/ 	.word	index@(_ZN10layer_norm22ln_bwd_finalize_kernelINS_22Kernel_traits_finalizeILj1024Ef6__halffS2_fjLb1ELj1024ELj4ENS_18Kernel_traits_baseILj1024EfS2_fS2_fjLj1024EEEEELb1ELb0EEEvNS_9BwdParamsE)
        /*1a18*/ 	.word	0x00000000


	//----- nvinfo : EIATTR_MIN_STACK_SIZE
	.align		4
.L_1113:
        /*1a1c*/ 	.byte	0x04, 0x12
        /*1a1e*/ 	.short	(.L_1115 - .L_1114)
	.align		4
.L_1114:
        /*1a20*/ 	.word	index@(_ZN10layer_norm13ln_bwd_kernelINS_13Kernel_traitsIf6__halffS2_fjLj1024ELj1ELj4ELj1ELj16ENS_18Kernel_traits_baseILj1024EfS2_fS2_fjLj128EEEEELb1ELb1ELb1ELb0EEEvNS_9BwdParamsE)
        /*1a24*/ 	.word	0x000000e0


	//----- nvinfo : EIATTR_MIN_STACK_SIZE
	.align		4
.L_1115:
        /*1a28*/ 	.byte	0x04, 0x12
        /*1a2a*/ 	.short	(.L_1117 - .L_1116)
	.align		4
.L_1116:
        /*1a2c*/ 	.word	index@(_ZN10layer_norm22ln_bwd_finalize_kernelINS_22Kernel_traits_finalizeILj1024Ef6__halffS2_fjLb1ELj1024ELj4ENS_18Kernel_traits_baseILj1024EfS2_fS2_fjLj1024EEEEELb1ELb1EEEvNS_9BwdParamsE)
        /*1a30*/ 	.word	0x00000000


	//----- nvinfo : EIATTR_MIN_STACK_SIZE
	.align		4
.L_1117:
        /*1a34*/ 	.byte	0x04, 0x12
        /*1a36*/ 	.short	(.L_1119 - .L_1118)
	.align		4
.L_1118:
        /*1a38*/ 	.word	index@(_ZN10layer_norm13ln_bwd_kernelINS_13Kernel_traitsIf6__halffS2_fjLj1024ELj1ELj4ELj1ELj16ENS_18Kernel_traits_baseILj1024EfS2_fS2_fjLj128EEEEELb1ELb1ELb1ELb1EEEvNS_9BwdParamsE)
        /*1a3c*/ 	.word	0x000000d8


	//----- nvinfo : EIATTR_MIN_STACK_SIZE
	.align		4
.L_1119:
        /*1a40*/ 	.byte	0x04, 0x12
        /*1a42*/ 	.short	(.L_1121 - .L_1120)
	.align		4
.L_1120:
        /*1a44*/ 	.word	index@(_ZN10layer_norm13ln_bwd_kernelINS_13Kernel_traitsI6__halfffffjLj1024ELj1ELj4ELj1ELj16ENS_18Kernel_traits_baseILj1024ES2_ffffjLj128EEEEELb0ELb0ELb0ELb0EEEvNS_9BwdParamsE)
        /*1a48*/ 	.word	0x00000000


	//----- nvinfo : EIATTR_MIN_STACK_SIZE
	.align		4
.L_1121:
        /*1a4c*/ 	.byte	0x04, 0x12
        /*1a4e*/ 	.short	(.L_1123 - .L_1122)
	.align		4
.L_1122:
        /*1a50*/ 	.word	index@(_ZN10layer_norm13ln_bwd_kernelINS_13Kernel_traitsI6__halfffffjLj1024ELj1ELj4ELj1ELj16ENS_18Kernel_traits_baseILj1024ES2_ffffjLj128EEEEELb0ELb0ELb0ELb1EEEvNS_9BwdParamsE)
        /*1a54*/ 	.word	0x00000008


	//----- nvinfo : EIATTR_MIN_STACK_SIZE
	.align		4
.L_1123:
        /*1a58*/ 	.byte	0x04, 0x12
        /*1a5a*/ 	.short	(.L_1125 - .L_1124)
	.align		4
.L_1124:
        /*1a5c*/ 	.word	index@(_ZN10layer_norm13ln_bwd_kernelINS_13Kernel_traitsI6__halfffffjLj1024ELj1ELj4ELj1ELj16ENS_18Kernel_traits_baseILj1024ES2_ffffjLj128EEEEELb0ELb0ELb1ELb0EEEvNS_9BwdParamsE)
        /*1a60*/ 	.word	0x00000000


	//----- nvinfo : EIATTR_MIN_STACK_SIZE
	.align		4
.L_1125:
        /*1a64*/ 	.byte	0x04, 0x12
        /*1a66*/ 	.short	(.L_1127 - .L_1126)
	.align		4
.L_1126:
        /*1a68*/ 	.word	index@(_ZN10layer_norm13ln_bwd_kernelINS_13Kernel_traitsI6__halfffffjLj1024ELj1ELj4ELj1ELj16ENS_18Kernel_traits_baseILj1024ES2_ffffjLj128EEEEELb0ELb0ELb1ELb1EEEvNS_9BwdParamsE)
        /*1a6c*/ 	.word	0x00000000


	//----- nvinfo : EIATTR_MIN_STACK_SIZE
	.align		4
.L_1127:
        /*1a70*/ 	.byte	0x04, 0x12
        /*1a72*/ 	.short	(.L_1129 - .L_1128)
	.align		4
.L_1128:
        /*1a74*/ 	.word	index@(_ZN10layer_norm13ln_bwd_kernelINS_13Kernel_traitsI6__halfffffjLj1024ELj1ELj4ELj1ELj16ENS_18Kernel_traits_baseILj1024ES2_ffffjLj128EEEEELb0ELb1ELb0ELb0EEEvNS_9BwdParamsE)
        /*1a78*/ 	.word	0x00000000


	//----- nvinfo : EIATTR_MIN_STACK_SIZE
	.align		4
.L_1129:
        /*1a7c*/ 	.byte	0x04, 0x12
        /*1a7e*/ 	.short	(.L_1131 - .L_1130)
	.align		4
.L_1130:
        /*1a80*/ 	.word	index@(_ZN10layer_norm13ln_bwd_kernelINS_13Kernel_traitsI6__halfffffjLj1024ELj1ELj4ELj1ELj16ENS_18Kernel_traits_baseILj1024ES2_ffffjLj128EEEEELb0ELb1ELb0ELb1EEEvNS_9BwdParamsE)
        /*1a84*/ 	.word	0x000000f8


	//----- nvinfo : EIATTR_MIN_STACK_SIZE
	.align		4
.L_1131:
        /*1a88*/ 	.byte	0x04, 0x12
        /*1a8a*/ 	.short	(.L_1133 - .L_1132)
	.align		4
.L_1132:
        /*1a8c*/ 	.word	index@(_ZN10layer_norm13ln_bwd_kernelINS_13Kernel_traitsI6__halfffffjLj1024ELj1ELj4ELj1ELj16ENS_18Kernel_traits_baseILj1024ES2_ffffjLj128EEEEELb0ELb1ELb1ELb0EEEvNS_9BwdParamsE)
        /*1a90*/ 	.word	0x00000018


	//----- nvinfo : EIATTR_MIN_STACK_SIZE
	.align		4
.L_1133:
        /*1a94*/ 	.byte	0x04, 0x12
        /*1a96*/ 	.short	(.L_1135 - .L_1134)
	.align		4
.L_1134:
        /*1a98*/ 	.word	index@(_ZN10layer_norm13ln_bwd_kernelINS_13Kernel_traitsI6__halfffffjLj1024ELj1ELj4ELj1ELj16ENS_18Kernel_traits_baseILj1024ES2_ffffjLj128EEEEELb0ELb1ELb1ELb1EEEvNS_9BwdParamsE)
        /*1a9c*/ 	.word	0x00000008


	//----- nvinfo : EIATTR_MIN_STACK_SIZE
	.align		4
.L_1135:
        /*1aa0*/ 	.byte	0x04, 0x12
        /*1aa2*/ 	.short	(.L_1137 - .L_1136)
	.align		4
.L_1136:
        /*1aa4*/ 	.word	index@(_ZN10layer_norm13ln_bwd_kernelINS_13Kernel_traitsI6__halfffffjLj1024ELj1ELj4ELj1ELj16ENS_18Kernel_traits_baseILj1024ES2_ffffjLj128EEEEELb1ELb0ELb0ELb0EEEvNS_9BwdParamsE)
        /*1aa8*/ 	.word	0x00000000


	//----- nvinfo : EIATTR_MIN_STACK_SIZE
	.align		4
.L_1137:
        /*1aac*/ 	.byte	0x04, 0x12
        /*1aae*/ 	.short	(.L_1139 - .L_1138)
	.align		4
.L_1138:
        /*1ab0*/ 	.word	index@(_ZN10layer_norm13ln_bwd_kernelINS_13Kernel_traitsI6__halfffffjLj1024ELj1ELj4ELj1ELj16ENS_18Kernel_traits_baseILj1024ES2_ffffjLj128EEEEELb1ELb0ELb0ELb1EEEvNS_9BwdParamsE)
        /*1ab4*/ 	.word	0x00000038


	//----- nvinfo : EIATTR_MIN_STACK_SIZE
	.align		4
.L_1139:
        /*1ab8*/ 	.byte	0x04, 0x12
        /*1aba*/ 	.short	(.L_1141 - .L_1140)
	.align		4
.L_1140:
        /*1abc*/ 	.word	index@(_ZN10layer_norm22ln_bwd_finalize_kernelINS_22Kernel_traits_finalizeILj1024E6__halfffffjLb0ELj1024ELj4ENS_18Kernel_traits_baseILj1024ES2_ffffjLj1024EEEEELb0ELb0EEEvNS_9BwdParamsE)
        /*1ac0*/ 	.word	0x00000000


	//----- nvinfo : EIATTR_MIN_STACK_SIZE
	.align		4
.L_1141:
        /*1ac4*/ 	.byte	0x04, 0x12
        /*1ac6*/ 	.short	(.L_1143 - .L_1142)
	.align		4
.L_1142:
        /*1ac8*/ 	.word	index@(_ZN10layer_norm13ln_bwd_kernelINS_13Kernel_traitsI6__halfffffjLj1024ELj1ELj4ELj1ELj16ENS_18Kernel_traits_baseILj1024ES2_ffffjLj128EEEEELb1ELb0ELb1ELb0EEEvNS_9BwdParamsE)
        /*1acc*/ 	.word	0x00000000


	//----- nvinfo : EIATTR_MIN_STACK_SIZE
	.align		4
.L_1143:
        /*1ad0*/ 	.byte	0x04, 0x12
        /*1ad2*/ 	.short	(.L_1145 - .L_1144)
	.align		4
.L_1144:
        /*1ad4*/ 	.word	index@(_ZN10layer_norm22ln_bwd_finalize_kernelINS_22Kernel_traits_finalizeILj1024E6__halfffffjLb0ELj1024ELj4ENS_18Kernel_traits_baseILj1024ES2_ffffjLj1024EEEEELb0ELb1EEEvNS_9BwdParamsE)
        /*1ad8*/ 	.word	0x00000000


	//----- nvinfo : EIATTR_MIN_STACK_SIZE
	.align		4
.L_1145:
        /*1adc*/ 	.byte	0x04, 0x12
        /*1ade*/ 	.short	(.L_1147 - .L_1146)
	.align		4
.L_1146:
        /*1ae0*/ 	.word	index@(_ZN10layer_norm13ln_bwd_kernelINS_13Kernel_traitsI6__halfffffjLj1024ELj1ELj4ELj1ELj16ENS_18Kernel_traits_baseILj1024ES2_ffffjLj128EEEEELb1ELb0ELb1ELb1EEEvNS_9BwdParamsE)
        /*1ae4*/ 	.word	0x00000000


	//----- nvinfo : EIATTR_MIN_STACK_SIZE
	.align		4
.L_1147:
        /*1ae8*/ 	.byte	0x04, 0x12
        /*1aea*/ 	.short	(.L_1149 - .L_1148)
	.align		4
.L_1148:
        /*1aec*/ 	.word	index@(_ZN10layer_norm13ln_bwd_kernelINS_13Kernel_traitsI6__halfffffjLj1024ELj1ELj4ELj1ELj16ENS_18Kernel_traits_baseILj1024ES2_ffffjLj128EEEEELb1ELb1ELb0ELb0EEEvNS_9BwdParamsE)
        /*1af0*/ 	.word	0x00000010


	//----- nvinfo : EIATTR_MIN_STACK_SIZE
	.align		4
.L_1149:
        /*1af4*/ 	.byte	0x04, 0x12
        /*1af6*/ 	.short	(.L_1151 - .L_1150)
	.align		4
.L_1150:
        /*1af8*/ 	.word	index@(_ZN10layer_norm13ln_bwd_kernelINS_13Kernel_traitsI6__halfffffjLj1024ELj1ELj4ELj1ELj16ENS_18Kernel_traits_baseILj1024ES2_ffffjLj128EEEEELb1ELb1ELb0ELb1EEEvNS_9BwdParamsE)
        /*1afc*/ 	.word	0x00000118


	//----- nvinfo : EIATTR_MIN_STACK_SIZE
	.align		4
.L_1151:
        /*1b00*/ 	.byte	0x04, 0x12
        /*1b02*/ 	.short	(.L_1153 - .L_1152)
	.align		4
.L_1152:
        /*1b04*/ 	.word	index@(_ZN10layer_norm22ln_bwd_finalize_kernelINS_22Kernel_traits_finalizeILj1024E6__halfffffjLb1ELj1024ELj4ENS_18Kernel_traits_baseILj1024ES2_ffffjLj1024EEEEELb1ELb0EEEvNS_9BwdParamsE)
        /*1b08*/ 	.word	0x00000000


	//----- nvinfo : EIATTR_MIN_STACK_SIZE
	.align		4
.L_1153:
        /*1b0c*/ 	.byte	0x04, 0x12
        /*1b0e*/ 	.short	(.L_1155 - .L_1154)
	.align		4
.L_1154:
        /*1b10*/ 	.word	index@(_ZN10layer_norm13ln_bwd_kernelINS_13Kernel_traitsI6__halfffffjLj1024ELj1ELj4ELj1ELj16ENS_18Kernel_traits_baseILj1024ES2_ffffjLj128EEEEELb1ELb1ELb1ELb0EEEvNS_9BwdParamsE)
        /*1b14*/ 	.word	0x00000048


	//----- nvinfo : EIATTR_MIN_STACK_SIZE
	.align		4
.L_1155:
        /*1b18*/ 	.byte	0x04, 0x12
        /*1b1a*/ 	.short	(.L_1157 - .L_1156)
	.align		4
.L_1156:
        /*1b1c*/ 	.word	index@(_ZN10layer_norm22ln_bwd_finalize_kernelINS_22Kernel_traits_finalizeILj1024E6__halfffffjLb1ELj1024ELj4ENS_18Kernel_traits_baseILj1024ES2_ffffjLj1024EEEEELb1ELb1EEEvNS_9BwdParamsE)
        /*1b20*/ 	.word	0x00000000


	//----- nvinfo : EIATTR_MIN_STACK_SIZE
	.align		4
.L_1157:
        /*1b24*/ 	.byte	0x04, 0x12
        /*1b26*/ 	.short	(.L_1159 - .L_1158)
	.align		4
.L_1158:
        /*1b28*/ 	.word	index@(_ZN10layer_norm13ln_bwd_kernelINS_13Kernel_traitsI6__halfffffjLj1024ELj1ELj4ELj1ELj16ENS_18Kernel_traits_baseILj1024ES2_ffffjLj128EEEEELb1ELb1ELb1ELb1EEEvNS_9BwdParamsE)
        /*1b2c*/ 	.word	0x00000038


	//----- nvinfo : EIATTR_MIN_STACK_SIZE
	.align		4
.L_1159:
        /*1b30*/ 	.byte	0x04, 0x12
        /*1b32*/ 	.short	(.L_1161 - .L_1160)
	.align		4
.L_1160:
        /*1b34*/ 	.word	index@(_ZN10layer_norm13ln_bwd_kernelINS_13Kernel_traitsIfffffjLj1024ELj1ELj4ELj1ELj16ENS_18Kernel_traits_baseILj1024EfffffjLj128EEEEELb0ELb0ELb0ELb0EEEvNS_9BwdParamsE)
        /*1b38*/ 	.word	0x00000000


	//----- nvinfo : EIATTR_MIN_STACK_SIZE
	.align		4
.L_1161:
        /*1b3c*/ 	.byte	0x04, 0x12
        /*1b3e*/ 	.short	(.L_1163 - .L_1162)
	.align		4
.L_1162:
        /*1b40*/ 	.word	index@(_ZN10layer_norm13ln_bwd_kernelINS_13Kernel_traitsIfffffjLj1024ELj1ELj4ELj1ELj16ENS_18Kernel_traits_baseILj1024EfffffjLj128EEEEELb0ELb0ELb0ELb1EEEvNS_9BwdParamsE)
        /*1b44*/ 	.word	0x00000048


	//----- nvinfo : EIATTR_MIN_STACK_SIZE
	.align		4
.L_1163:
        /*1b48*/ 	.byte	0x04, 0x12
        /*1b4a*/ 	.short	(.L_1165 - .L_1164)
	.align		4
.L_1164:
        /*1b4c*/ 	.word	index@(_ZN10layer_norm13ln_bwd_kernelINS_13Kernel_traitsIfffffjLj1024ELj1ELj4ELj1ELj16ENS_18Kernel_traits_baseILj1024EfffffjLj128EEEEELb0ELb0ELb1ELb0EEEvNS_9BwdParamsE)
        /*1b50*/ 	.word	0x00000000


	//----- nvinfo : EIATTR_MIN_STACK_SIZE
	.align		4
.L_1165:
        /*1b54*/ 	.byte	0x04, 0x12
        /*1b56*/ 	.short	(.L_1167 - .L_1166)
	.align		4
.L_1166:
        /*1b58*/ 	.word	index@(_ZN10layer_norm13ln_bwd_kernelINS_13Kernel_traitsIfffffjLj1024ELj1ELj4ELj1ELj16ENS_18Kernel_traits_baseILj1024EfffffjLj128EEEEELb0ELb0ELb1ELb1EEEvNS_9BwdParamsE)
        /*1b5c*/ 	.word	0x00000000


	//----- nvinfo : EIATTR_MIN_STACK_SIZE
	.align		4
.L_1167:
        /*1b60*/ 	.byte	0x04, 0x12
        /*1b62*/ 	.short	(.L_1169 - .L_1168)
	.align		4
.L_1168:
        /*1b64*/ 	.word	index@(_ZN10layer_norm13ln_bwd_kernelINS_13Kernel_traitsIfffffjLj1024ELj1ELj4ELj1ELj16ENS_18Kernel_traits_baseILj1024EfffffjLj128EEEEELb0ELb1ELb0ELb0EEEvNS_9BwdParamsE)
        /*1b68*/ 	.word	0x00000070


	//----- nvinfo : EIATTR_MIN_STACK_SIZE
	.align		4
.L_1169:
        /*1b6c*/ 	.byte	0x04, 0x12
        /*1b6e*/ 	.short	(.L_1171 - .L_1170)
	.align		4
.L_1170:
        /*1b70*/ 	.word	index@(_ZN10layer_norm13ln_bwd_kernelINS_13Kernel_traitsIfffffjLj1024ELj1ELj4ELj1ELj16ENS_18Kernel_traits_baseILj1024EfffffjLj128EEEEELb0ELb1ELb0ELb1EEEvNS_9BwdParamsE)
        /*1b74*/ 	.word	0x00000180


	//----- nvinfo : EIATTR_MIN_STACK_SIZE
	.align		4
.L_1171:
        /*1b78*/ 	.byte	0x04, 0x12
        /*1b7a*/ 	.short	(.L_1173 - .L_1172)
	.align		4
.L_1172:
        /*1b7c*/ 	.word	index@(_ZN10layer_norm13ln_bwd_kernelINS_13Kernel_traitsIfffffjLj1024ELj1ELj4ELj1ELj16ENS_18Kernel_traits_baseILj1024EfffffjLj128EEEEELb0ELb1ELb1ELb0EEEvNS_9BwdParamsE)
        /*1b80*/ 	.word	0x000000a0


	//----- nvinfo : EIATTR_MIN_STACK_SIZE
	.align		4
.L_1173:
        /*1b84*/ 	.byte	0x04, 0x12
        /*1b86*/ 	.short	(.L_1175 - .L_1174)
	.align		4
.L_1174:
        /*1b88*/ 	.word	index@(_ZN10layer_norm13ln_bwd_kernelINS_13Kernel_traitsIfffffjLj1024ELj1ELj4ELj1ELj16ENS_18Kernel_traits_baseILj1024EfffffjLj128EEEEELb0ELb1ELb1ELb1EEEvNS_9BwdParamsE)
        /*1b8c*/ 	.word	0x00000088


	//----- nvinfo : EIATTR_MIN_STACK_SIZE
	.align		4
.L_1175:
        /*1b90*/ 	.byte	0x04, 0x12
        /*1b92*/ 	.short	(.L_1177 - .L_1176)
	.align		4
.L_1176:
        /*1b94*/ 	.word	index@(_ZN10layer_norm13ln_bwd_kernelINS_13Kernel_traitsIfffffjLj1024ELj1ELj4ELj1ELj16ENS_18Kernel_traits_baseILj1024EfffffjLj128EEEEELb1ELb0ELb0ELb0EEEvNS_9BwdParamsE)
        /*1b98*/ 	.word	0x00000000


	//----- nvinfo : EIATTR_MIN_STACK_SIZE
	.align		4
.L_1177:
        /*1b9c*/ 	.byte	0x04, 0x12
        /*1b9e*/ 	.short	(.L_1179 - .L_1178)
	.align		4
.L_1178:
        /*1ba0*/ 	.word	index@(_ZN10layer_norm13ln_bwd_kernelINS_13Kernel_traitsIfffffjLj1024ELj1ELj4ELj1ELj16ENS_18Kernel_traits_baseILj1024EfffffjLj128EEEEELb1ELb0ELb0ELb1EEEvNS_9BwdParamsE)
        /*1ba4*/ 	.word	0x00000078


	//----- nvinfo : EIATTR_MIN_STACK_SIZE
	.align		4
.L_1179:
        /*1ba8*/ 	.byte	0x04, 0x12
        /*1baa*/ 	.short	(.L_1181 - .L_1180)
	.align		4
.L_1180:
        /*1bac*/ 	.word	index@(_ZN10layer_norm22ln_bwd_finalize_kernelINS_22Kernel_traits_finalizeILj1024EfffffjLb0ELj1024ELj4ENS_18Kernel_traits_baseILj1024EfffffjLj1024EEEEELb0ELb0EEEvNS_9BwdParamsE)
        /*1bb0*/ 	.word	0x00000000


	//----- nvinfo : EIATTR_MIN_STACK_SIZE
	.align		4
.L_1181:
        /*1bb4*/ 	.byte	0x04, 0x12
        /*1bb6*/ 	.short	(.L_1183 - .L_1182)
	.align		4
.L_1182:
        /*1bb8*/ 	.word	index@(_ZN10layer_norm13ln_bwd_kernelINS_13Kernel_traitsIfffffjLj1024ELj1ELj4ELj1ELj16ENS_18Kernel_traits_baseILj1024EfffffjLj128EEEEELb1ELb0ELb1ELb0EEEvNS_9BwdParamsE)
        /*1bbc*/ 	.word	0x00000000


	//----- nvinfo : EIATTR_MIN_STACK_SIZE
	.align		4
.L_1183:
        /*1bc0*/ 	.byte	0x04, 0x12
        /*1bc2*/ 	.short	(.L_1185 - .L_1184)
	.align		4
.L_1184:
        /*1bc4*/ 	.word	index@(_ZN10layer_norm22ln_bwd_finalize_kernelINS_22Kernel_traits_finalizeILj1024EfffffjLb0ELj1024ELj4ENS_18Kernel_traits_baseILj1024EfffffjLj1024EEEEELb0ELb1EEEvNS_9BwdParamsE)
        /*1bc8*/ 	.word	0x00000000


	//----- nvinfo : EIATTR_MIN_STACK_SIZE
	.align		4
.L_1185:
        /*1bcc*/ 	.byte	0x04, 0x12
        /*1bce*/ 	.short	(.L_1187 - .L_1186)
	.align		4
.L_1186:
        /*1bd0*/ 	.word	index@(_ZN10layer_norm13ln_bwd_kernelINS_13Kernel_traitsIfffffjLj1024ELj1ELj4ELj1ELj16ENS_18Kernel_traits_baseILj1024EfffffjLj128EEEEELb1ELb0ELb1ELb1EEEvNS_9BwdParamsE)
        /*1bd4*/ 	.word	0x00000000


	//----- nvinfo : EIATTR_MIN_STACK_SIZE
	.align		4
.L_1187:
        /*1bd8*/ 	.byte	0x04, 0x12
        /*1bda*/ 	.short	(.L_1189 - .L_1188)
	.align		4
.L_1188:
        /*1bdc*/ 	.word	index@(_ZN10layer_norm13ln_bwd_kernelINS_13Kernel_traitsIfffffjLj1024ELj1ELj4ELj1ELj16ENS_18Kernel_traits_baseILj1024EfffffjLj128EEEEELb1ELb1ELb0ELb0EEEvNS_9BwdParamsE)
        /*1be0*/ 	.word	0x00000098


	//----- nvinfo : EIATTR_MIN_STACK_SIZE
	.align		4
.L_1189:
        /*1be4*/ 	.byte	0x04, 0x12
        /*1be6*/ 	.short	(.L_1191 - .L_1190)
	.align		4
.L_1190:
        /*1be8*/ 	.word	index@(_ZN10layer_norm13ln_bwd_kernelINS_13Kernel_traitsIfffffjLj1024ELj1ELj4ELj1ELj16ENS_18Kernel_traits_baseILj1024EfffffjLj128EEEEELb1ELb1ELb0ELb1EEEvNS_9BwdParamsE)
        /*1bec*/ 	.word	0x000001b0


	//----- nvinfo : EIATTR_MIN_STACK_SIZE
	.align		4
.L_1191:
        /*1bf0*/ 	.byte	0x04, 0x12
        /*1bf2*/ 	.short	(.L_1193 - .L_1192)
	.align		4
.L_1192:
        /*1bf4*/ 	.word	index@(_ZN10layer_norm22ln_bwd_finalize_kernelINS_22Kernel_traits_finalizeILj1024EfffffjLb1ELj1024ELj4ENS_18Kernel_traits_baseILj1024EfffffjLj1024EEEEELb1ELb0EEEvNS_9BwdParamsE)
        /*1bf8*/ 	.word	0x00000000


	//----- nvinfo : EIATTR_MIN_STACK_SIZE
	.align		4
.L_1193:
        /*1bfc*/ 	.byte	0x04, 0x12
        /*1bfe*/ 	.short	(.L_1195 - .L_1194)
	.align		4
.L_1194:
        /*1c00*/ 	.word	index@(_ZN10layer_norm13ln_bwd_kernelINS_13Kernel_traitsIfffffjLj1024ELj1ELj4ELj1ELj16ENS_18Kernel_traits_baseILj1024EfffffjLj128EEEEELb1ELb1ELb1ELb0EEEvNS_9BwdParamsE)
        /*1c04*/ 	.word	0x000000d0


	//----- nvinfo : EIATTR_MIN_STACK_SIZE
	.align		4
.L_1195:
        /*1c08*/ 	.byte	0x04, 0x12
        /*1c0a*/ 	.short	(.L_1197 - .L_1196)
	.align		4
.L_1196:
        /*1c0c*/ 	.word	index@(_ZN10layer_norm22ln_bwd_finalize_kernelINS_22Kernel_traits_finalizeILj1024EfffffjLb1ELj1024ELj4ENS_18Kernel_traits_baseILj1024EfffffjLj1024EEEEELb1ELb1EEEvNS_9BwdParamsE)
        /*1c10*/ 	.word	0x00000000


	//----- nvinfo : EIATTR_MIN_STACK_SIZE
	.align		4
.L_1197:
        /*1c14*/ 	.byte	0x04, 0x12
        /*1c16*/ 	.short	(.L_1199 - .L_1198)
	.align		4
.L_1198:
        /*1c18*/ 	.word	index@(_ZN10layer_norm13ln_bwd_kernelINS_13Kernel_traitsIfffffjLj1024ELj1ELj4ELj1ELj16ENS_18Kernel_traits_baseILj1024EfffffjLj128EEEEELb1ELb1ELb1ELb1EEEvNS_9BwdParamsE)
        /*1c1c*/ 	.word	0x000000c0
.L_1199:


//--------------------- .nv.compat                --------------------------
	.section	.nv.compat,"",@"SHT_CUDA_COMPAT_INFO"
	.align	4
        /*0000*/ 	.byte	0x02, 0x09, 0x01, 0x00, 0x02, 0x02, 0x01, 0x00, 0x02, 0x05, 0x05, 0x00, 0x03, 0x07, 0x01, 0x01
        /*0010*/ 	.byte	0x02, 0x03, 0x00, 0x00, 0x02, 0x06, 0x01, 0x00, 0x04, 0x0b, 0x08, 0x00, 0x00, 0x00, 0x00, 0x00
        /*0020*/ 	.byte	0x00, 0x00, 0x00, 0x00


//--------------------- .nv.info._ZN10layer_norm13ln_bwd_kernelINS_13Kernel_traitsI13__nv_bfloat16S2_S2_S2_fjLj1024ELj1ELj4ELj1ELj16ENS_18Kernel_traits_baseILj1024ES2_S2_S2_S2_fjLj128EEEEELb0ELb0ELb0ELb0EEEvNS_9BwdParamsE --------------------------
	.section	.nv.info._ZN10layer_norm13ln_bwd_kernelINS_13Kernel_traitsI13__nv_bfloat16S2_S2_S2_fjLj1024ELj1ELj4ELj1ELj16ENS_18Kernel_traits_baseILj1024ES2_S2_S2_S2_fjLj128EEEEELb0ELb0ELb0ELb0EEEvNS_9BwdParamsE,"",@"SHT_CUDA_INFO"
	.sectionflags	@""
	.align	4


	//----- nvinfo : EIATTR_CUDA_API_VERSION
	.align		4
        /*0000*/ 	.byte	0x04, 0x37
        /*0002*/ 	.short	(.L_1201 - .L_1200)
.L_1200:
        /*0004*/ 	.word	0x00000082


	//----- nvinfo : EIATTR_KPARAM_INFO
	.align		4
.L_1201:
        /*0008*/ 	.byte	0x04, 0x17
        /*000a*/ 	.short	(.L_1203 - .L_1202)
.L_1202:
        /*000c*/ 	.word	0x00000000
        /*0010*/ 	.short	0x0000
        /*0012*/ 	.short	0x0000
        /*0014*/ 	.byte	0x00, 0xf0, 0xa1, 0x04


	//----- nvinfo : EIATTR_SPARSE_MMA_MASK
	.align		4
.L_1203:
        /*0018*/ 	.byte	0x03, 0x50
        /*001a*/ 	.short	0x0000


	//----- nvinfo : EIATTR_MAXREG_COUNT
	.align		4
        /*001c*/ 	.byte	0x03, 0x1b
        /*001e*/ 	.short	0x00ff


	//----- nvinfo : EIATTR_NUM_BARRIERS
	.align		4
        /*0020*/ 	.byte	0x02, 0x4c
        /*0022*/ 	.byte	0x01
	.zero		1


	//----- nvinfo : EIATTR_MERCURY_ISA_VERSION
	.align		4
        /*0024*/ 	.byte	0x03, 0x5f
        /*0026*/ 	.short	0x0101


	//----- nvinfo : EIATTR_COOP_GROUP_MASK_REGIDS
	.align		4
        /*0028*/ 	.byte	0x04, 0x29
        /*002a*/ 	.short	(.L_1205 - .L_1204)


	//   ....[0]....
.L_1204:
        /*002c*/ 	.word	0xffffffff


	//   ....[1]....
        /*0030*/ 	.word	0xffffffff


	//   ....[2]....
        /*0034*/ 	.word	0xffffffff


	//   ....[3]....
        /*0038*/ 	.word	0xffffffff


	//   ....[4]....
        /*003c*/ 	.word	0xffffffff


	//   ....[5]....
        /*0040*/ 	.word	0xffffffff


	//   ....[6]....
        /*0044*/ 	.word	0xffffffff


	//   ....[7]....
        /*0048*/ 	.word	0xffffffff


	//   ....[8]....
        /*004c*/ 	.word	0xffffffff


	//   ....[9]....
        /*0050*/ 	.word	0xffffffff


	//   ....[10]....
        /*0054*/ 	.word	0x050000cc


	//   ....[11]....
        /*0058*/ 	.word	0x050000cc


	//   ....[12]....
        /*005c*/ 	.word	0x050000cc


	//   ....[13]....
        /*0060*/ 	.word	0x050000cc


	//   ....[14]....
        /*0064*/ 	.word	0x050000cc


	//   ....[15]....
        /*0068*/ 	.word	0x050000cc


	//   ....[16]....
        /*006c*/ 	.word	0x050000cc


	//   ....[17]....
        /*0070*/ 	.word	0x050000cc


	//   ....[18]....
        /*0074*/ 	.word	0x050000cc


	//   ....[19]....
        /*0078*/ 	.word	0x050000cc


	//----- nvinfo : EIATTR_COOP_GROUP_INSTR_OFFSETS
	.align		4
.L_1205:
        /*007c*/ 	.byte	0x04, 0x28
        /*007e*/ 	.short	(.L_1207 - .L_1206)


	//   ....[0]....
.L_1206:
        /*0080*/ 	.word	0x00003bd0


	//   ....[1]....
        /*0084*/ 	.word	0x00003c00


	//   ....[2]....
        /*0088*/ 	.word	0x00003c60


	//   ....[3]....
        /*008c*/ 	.word	0x00003c80


	//   ....[4]....
        /*0090*/ 	.word	0x00003cb0


	//   ....[5]....
        /*0094*/ 	.word	0x00003cc0


	//   ....[6]....
        /*0098*/ 	.word	0x00003cf0


	//   ....[7]....
        /*009c*/ 	.word	0x00003d00


	//   ....[8]....
        /*00a0*/ 	.word	0x00003d40


	//   ....[9]....
        /*00a4*/ 	.word	0x00003d60


	//   ....[10]....
        /*00a8*/ 	.word	0x000081c0


	//   ....[11]....
        /*00ac*/ 	.word	0x00008260


	//   ....[12]....
        /*00b0*/ 	.word	0x00008310


	//   ....[13]....
        /*00b4*/ 	.word	0x00008380


	//   ....[14]....
        /*00b8*/ 	.word	0x000083f0


	//   ....[15]....
        /*00bc*/ 	.word	0x00008450


	//   ....[16]....
        /*00c0*/ 	.word	0x000084c0


	//   ....[17]....
        /*00c4*/ 	.word	0x00008520


	//   ....[18]....
        /*00c8*/ 	.word	0x000085a0


	//   ....[19]....
        /*00cc*/ 	.word	0x000085f0


	//----- nvinfo : EIATTR_VRC_CTA_INIT_COUNT
	.align		4
.L_1207:
        /*00d0*/ 	.byte	0x02, 0x4a
	.zero		1
	.zero		1


	//----- nvinfo : EIATTR_EXIT_INSTR_OFFSETS
	.align		4
        /*00d4*/ 	.byte	0x04, 0x1c
        /*00d6*/ 	.short	(.L_1209 - .L_1208)


	//   ....[0]....
.L_1208:
        /*00d8*/ 	.word	0x00008120


	//   ....[1]....
        /*00dc*/ 	.word	0x00008150


	//----- nvinfo : EIATTR_MAX_THREADS
	.align		4
.L_1209:
        /*00e0*/ 	.byte	0x04, 0x05
        /*00e2*/ 	.short	(.L_1211 - .L_1210)
.L_1210:
        /*00e4*/ 	.word	0x00000080
        /*00e8*/ 	.word	0x00000001
        /*00ec*/ 	.word	0x00000001


	//----- nvinfo : EIATTR_CRS_STACK_SIZE
	.align		4
.L_1211:
        /*00f0*/ 	.byte	0x04, 0x1e
        /*00f2*/ 	.short	(.L_1213 - .L_1212)
.L_1212:
        /*00f4*/ 	.word	0x00000000


	//----- nvinfo : EIATTR_CBANK_PARAM_SIZE
	.align		4
.L_1213:
        /*00f8*/ 	.byte	0x03, 0x19
        /*00fa*/ 	.short	0x0128


	//----- nvinfo : EIATTR_PARAM_CBANK
	.align		4
        /*00fc*/ 	.byte	0x04, 0x0a
        /*00fe*/ 	.short	(.L_1215 - .L_1214)
	.align		4
.L_1214:
        /*0100*/ 	.word	index@(.nv.constant0._ZN10layer_norm13ln_bwd_kernelINS_13Kernel_traitsI13__nv_bfloat16S2_S2_S2_fjLj1024ELj1ELj4ELj1ELj16ENS_18Kernel_traits_baseILj1024ES2_S2_S2_S2_fjLj128EEEEELb0ELb0ELb0ELb0EEEvNS_9BwdParamsE)
        /*0104*/ 	.short	0x0380
        /*0106*/ 	.short	0x0128


	//----- nvinfo : EIATTR_SW_WAR
	.align		4
.L_1215:
        /*0108*/ 	.byte	0x04, 0x36
        /*010a*/ 	.short	(.L_1217 - .L_1216)
.L_1216:
        /*010c*/ 	.word	0x00000008
.L_1217:


//--------------------- .nv.info._ZN10layer_norm13ln_bwd_kernelINS_13Kernel_traitsI13__nv_bfloat16S2_S2_S2_fjLj1024ELj1ELj4ELj1ELj16ENS_18Kernel_traits_baseILj1024ES2_S2_S2_S2_fjLj128EEEEELb0ELb0ELb0ELb1EEEvNS_9BwdParamsE --------------------------
	.section	.nv.info._ZN10layer_norm13ln_bwd_kernelINS_13Kernel_traitsI13__nv_bfloat16S2_S2_S2_fjLj1024ELj1ELj4ELj1ELj16ENS_18Kernel_traits_baseILj1024ES2_S2_S2_S2_fjLj128EEEEELb0ELb0ELb0ELb1EEEvNS_9BwdParamsE,"",@"SHT_CUDA_INFO"
	.sectionflags	@""
	.align	4


	//----- nvinfo : EIATTR_CUDA_API_VERSION
	.align		4
        /*0000*/ 	.byte	0x04, 0x37
        /*0002*/ 	.short	(.L_1219 - .L_1218)
.L_1218:
        /*0004*/ 	.word	0x00000082


	//----- nvinfo : EIATTR_KPARAM_INFO
	.align		4
.L_1219:
        /*0008*/ 	.byte	0x04, 0x17
        /*000a*/ 	.short	(.L_1221 - .L_1220)
.L_1220:
        /*000c*/ 	.word	0x00000000
        /*0010*/ 	.short	0x0000
        /*0012*/ 	.short	0x0000
        /*0014*/ 	.byte	0x00, 0xf0, 0xa1, 0x04


	//----- nvinfo : EIATTR_SPARSE_MMA_MASK
	.align		4
.L_1221:
        /*0018*/ 	.byte	0x03, 0x50
        /*001a*/ 	.short	0x0000


	//----- nvinfo : EIATTR_MAXREG_COUNT
	.align		4
        /*001c*/ 	.byte	0x03, 0x1b
        /*001e*/ 	.short	0x00ff


	//----- nvinfo : EIATTR_NUM_BARRIERS
	.align		4
        /*0020*/ 	.byte	0x02, 0x4c
        /*0022*/ 	.byte	0x01
	.zero		1


	//----- nvinfo : EIATTR_MERCURY_ISA_VERSION
	.align		4
        /*0024*/ 	.byte	0x03, 0x5f
        /*0026*/ 	.short	0x0101


	//----- nvinfo : EIATTR_COOP_GROUP_MASK_REGIDS
	.align		4
        /*0028*/ 	.byte	0x04, 0x29
        /*002a*/ 	.short	(.L_1223 - .L_1222)


	//   ....[0]....
.L_1222:
        /*002c*/ 	.word	0xffffffff


	//   ....[1]....
        /*0030*/ 	.word	0xffffffff


	//   ....[2]....
        /*0034*/ 	.word	0xffffffff


	//   ....[3]....
        /*0038*/ 	.word	0xffffffff


	//   ....[4]....
        /*003c*/ 	.word	0xffffffff


	//   ....[5]....
        /*0040*/ 	.word	0xffffffff


	//   ....[6]....
        /*0044*/ 	.word	0xffffffff


	//   ....[7]....
        /*0048*/ 	.word	0xffffffff


	//   ....[8]....
        /*004c*/ 	.word	0xffffffff


	//   ....[9]....
        /*0050*/ 	.word	0xffffffff


	//   ....[10]....
        /*0054*/ 	.word	0x05000053


	//   ....[11]....
        /*0058*/ 	.word	0x05000053


	//   ....[12]....
        /*005c*/ 	.word	0x05000053


	//   ....[13]....
        /*0060*/ 	.word	0x05000053


	//   ....[14]....
        /*0064*/ 	.word	0x05000053


	//   ....[15]....
        /*0068*/ 	.word	0x05000053


	//   ....[16]....
        /*006c*/ 	.word	0x05000053


	//   ....[17]....
        /*0070*/ 	.word	0x05000053


	//   ....[18]....
        /*0074*/ 	.word	0x05000053


	//   ....[19]....
        /*0078*/ 	.word	0x05000053


	//----- nvinfo : EIATTR_COOP_GROUP_INSTR_OFFSETS
	.align		4
.L_1223:
        /*007c*/ 	.byte	0x04, 0x28
        /*007e*/ 	.short	(.L_1225 - .L_1224)


	//   ....[0]....
.L_1224:
        /*0080*/ 	.word	0x00003780


	//   ....[1]....
        /*0084*/ 	.word	0x000037b0


	//   ....[2]....
        /*0088*/ 	.word	0x000037f0


	//   ....[3]....
        /*008c*/ 	.word	0x00003800


	//   ....[4]....
        /*0090*/ 	.word	0x00003830


	//   ....[5]....
        /*0094*/ 	.word	0x00003840


	//   ....[6]....
        /*0098*/ 	.word	0x00003880


	//   ....[7]....
        /*009c*/ 	.word	0x000038a0


	//   ....[8]....
        /*00a0*/ 	.word	0x000038e0


	//   ....[9]....
        /*00a4*/ 	.word	0x00003910


	//   ....[10]....
        /*00a8*/ 	.word	0x000078e0


	//   ....[11]....
        /*00ac*/ 	.word	0x00007970


	//   ....[12]....
        /*00b0*/ 	.word	0x000079e0


	//   ....[13]....
        /*00b4*/ 	.word	0x00007a30


	//   ....[14]....
        /*00b8*/ 	.word	0x00007aa0


	//   ....[15]....
        /*00bc*/ 	.word	0x00007af0


	//   ....[16]....
        /*00c0*/ 	.word	0x00007b80


	//   ....[17]....
        /*00c4*/ 	.word	0x00007bd0


	//   ....[18]....
        /*00c8*/ 	.word	0x00007c60


	//   ....[19]....
        /*00cc*/ 	.word	0x00007cb0


	//----- nvinfo : EIATTR_VRC_CTA_INIT_COUNT
	.align		4
.L_1225:
        /*00d0*/ 	.byte	0x02, 0x4a
	.zero		1
	.zero		1


	//----- nvinfo : EIATTR_EXIT_INSTR_OFFSETS
	.align		4
        /*00d4*/ 	.byte	0x04, 0x1c
        /*00d6*/ 	.short	(.L_1227 - .L_1226)


	//   ....[0]....
.L_1226:
        /*00d8*/ 	.word	0x00007870


	//----- nvinfo : EIATTR_MAX_THREADS
	.align		4
.L_1227:
        /*00dc*/ 	.byte	0x04, 0x05
        /*00de*/ 	.short	(.L_1229 - .L_1228)
.L_1228:
        /*00e0*/ 	.word	0x00000080
        /*00e4*/ 	.word	0x00000001
        /*00e8*/ 	.word	0x00000001


	//----- nvinfo : EIATTR_CRS_STACK_SIZE
	.align		4
.L_1229:
        /*00ec*/ 	.byte	0x04, 0x1e
        /*00ee*/ 	.short	(.L_1231 - .L_1230)
.L_1230:
        /*00f0*/ 	.word	0x00000000


	//----- nvinfo : EIATTR_CBANK_PARAM_SIZE
	.align		4
.L_1231:
        /*00f4*/ 	.byte	0x03, 0x19
        /*00f6*/ 	.short	0x0128


	//----- nvinfo : EIATTR_PARAM_CBANK
	.align		4
        /*00f8*/ 	.byte	0x04, 0x0a
        /*00fa*/ 	.short	(.L_1233 - .L_1232)
	.align		4
.L_1232:
        /*00fc*/ 	.word	index@(.nv.constant0._ZN10layer_norm13ln_bwd_kernelINS_13Kernel_traitsI13__nv_bfloat16S2_S2_S2_fjLj1024ELj1ELj4ELj1ELj16ENS_18Kernel_traits_baseILj1024ES2_S2_S2_S2_fjLj128EEEEELb0ELb0ELb0ELb1EEEvNS_9BwdParamsE)
        /*0100*/ 	.short	0x0380
        /*0102*/ 	.short	0x0128


	//----- nvinfo : EIATTR_SW_WAR
	.align		4
.L_1233:
        /*0104*/ 	.byte	0x04, 0x36
        /*0106*/ 	.short	(.L_1235 - .L_1234)
.L_1234:
        /*0108*/ 	.word	0x00000008
.L_1235:


//--------------------- .nv.info._ZN10layer_norm13ln_bwd_kernelINS_13Kernel_traitsI13__nv_bfloat16S2_S2_S2_fjLj1024ELj1ELj4ELj1ELj16ENS_18Kernel_traits_baseILj1024ES2_S2_S2_S2_fjLj128EEEEELb0ELb0ELb1ELb0EEEvNS_9BwdParamsE --------------------------
	.section	.nv.info._ZN10layer_norm13ln_bwd_kernelINS_13Kernel_traitsI13__nv_bfloat16S2_S2_S2_fjLj1024ELj1ELj4ELj1ELj16ENS_18Kernel_traits_baseILj1024ES2_S2_S2_S2_fjLj128EEEEELb0ELb0ELb1ELb0EEEvNS_9BwdParamsE,"",@"SHT_CUDA_INFO"
	.sectionflags	@""
	.align	4


	//----- nvinfo : EIATTR_CUDA_API_VERSION
	.align		4
        /*0000*/ 	.byte	0x04, 0x37
        /*0002*/ 	.short	(.L_1237 - .L_1236)
.L_1236:
        /*0004*/ 	.word	0x00000082


	//----- nvinfo : EIATTR_KPARAM_INFO
	.align		4
.L_1237:
        /*0008*/ 	.byte	0x04, 0x17
        /*000a*/ 	.short	(.L_1239 - .L_1238)
.L_1238:
        /*000c*/ 	.word	0x00000000
        /*0010*/ 	.short	0x0000
        /*0012*/ 	.short	0x0000
        /*0014*/ 	.byte	0x00, 0xf0, 0xa1, 0x04


	//----- nvinfo : EIATTR_SPARSE_MMA_MASK
	.align		4
.L_1239:
        /*0018*/ 	.byte	0x03, 0x50
        /*001a*/ 	.short	0x0000


	//----- nvinfo : EIATTR_MAXREG_COUNT
	.align		4
        /*001c*/ 	.byte	0x03, 0x1b
        /*001e*/ 	.short	0x00ff


	//----- nvinfo : EIATTR_NUM_BARRIERS
	.align		4
        /*0020*/ 	.byte	0x02, 0x4c
        /*0022*/ 	.byte	0x01
	.zero		1


	//----- nvinfo : EIATTR_MERCURY_ISA_VERSION
	.align		4
        /*0024*/ 	.byte	0x03, 0x5f
        /*0026*/ 	.short	0x0101


	//----- nvinfo : EIATTR_COOP_GROUP_MASK_REGIDS
	.align		4
        /*0028*/ 	.byte	0x04, 0x29
        /*002a*/ 	.short	(.L_1241 - .L_1240)


	//   ....[0]....
.L_1240:
        /*002c*/ 	.word	0xffffffff


	//   ....[1]....
        /*0030*/ 	.word	0xffffffff


	//   ....[2]....
        /*0034*/ 	.word	0xffffffff


	//   ....[3]....
        /*0038*/ 	.word	0xffffffff


	//   ....[4]....
        /*003c*/ 	.word	0xffffffff


	//   ....[5]....
        /*0040*/ 	.word	0xffffffff


	//   ....[6]....
        /*0044*/ 	.word	0xffffffff


	//   ....[7]....
        /*0048*/ 	.word	0xffffffff


	//   ....[8]....
        /*004c*/ 	.word	0xffffffff


	//   ....[9]....
        /*0050*/ 	.word	0xffffffff


	//   ....[10]....
        /*0054*/ 	.word	0x050000ca


	//   ....[11]....
        /*0058*/ 	.word	0x050000ca


	//   ....[12]....
        /*005c*/ 	.word	0x050000ca


	//   ....[13]....
        /*0060*/ 	.word	0x050000ca


	//   ....[14]....
        /*0064*/ 	.word	0x050000ca


	//   ....[15]....
        /*0068*/ 	.word	0x050000ca


	//   ....[16]....
        /*006c*/ 	.word	0x050000ca


	//   ....[17]....
        /*0070*/ 	.word	0x050000ca


	//   ....[18]....
        /*0074*/ 	.word	0x050000ca


	//   ....[19]....
        /*0078*/ 	.word	0x050000ca


	//----- nvinfo : EIATTR_COOP_GROUP_INSTR_OFFSETS
	.align		4
.L_1241:
        /*007c*/ 	.byte	0x04, 0x28
        /*007e*/ 	.short	(.L_1243 - .L_1242)


	//   ....[0]....
.L_1242:
        /*0080*/ 	.word	0x000025d0


	//   ....[1]....
        /*0084*/ 	.word	0x000025e0


	//   ....[2]....
        /*0088*/ 	.word	0x00002610


	//   ....[3]....
        /*008c*/ 	.word	0x00002620


	//   ....[4]....
        /*0090*/ 	.word	0x00002650


	//   ....[5]....
        /*0094*/ 	.word	0x00002660


	//   ....[6]....
        /*0098*/ 	.word	0x00002690


	//   ....[7]....
        /*009c*/ 	.word	0x000026a0


	//   ....[8]....
        /*00a0*/ 	.word	0x000026d0


	//   ....[9]....
        /*00a4*/ 	.word	0x000026e0


	//   ....[10]....
        /*00a8*/ 	.word	0x000085f0


	//   ....[11]....
        /*00ac*/ 	.word	0x00008680


	//   ....[12]....
        /*00b0*/ 	.word	0x000086f0


	//   ....[13]....
        /*00b4*/ 	.word	0x00008750


	//   ....[14]....
        /*00b8*/ 	.word	0x000087c0


	//   ....[15]....
        /*00bc*/ 	.word	0x00008820


	//   ....[16]....
        /*00c0*/ 	.word	0x00008890


	//   ....[17]....
        /*00c4*/ 	.word	0x000088f0


	//   ....[18]....
        /*00c8*/ 	.word	0x00008960


	//   ....[19]....
        /*00cc*/ 	.word	0x000089c0


	//----- nvinfo : EIATTR_VRC_CTA_INIT_COUNT
	.align		4
.L_1243:
        /*00d0*/ 	.byte	0x02, 0x4a
	.zero		1
	.zero		1


	//----- nvinfo : EIATTR_EXIT_INSTR_OFFSETS
	.align		4
        /*00d4*/ 	.byte	0x04, 0x1c
        /*00d6*/ 	.short	(.L_1245 - .L_1244)


	//   ....[0]....
.L_1244:
        /*00d8*/ 	.word	0x00008550


	//   ....[1]....
        /*00dc*/ 	.word	0x00008580


	//----- nvinfo : EIATTR_MAX_THREADS
	.align		4
.L_1245:
        /*00e0*/ 	.byte	0x04, 0x05
        /*00e2*/ 	.short	(.L_1247 - .L_1246)
.L_1246:
        /*00e4*/ 	.word	0x00000080
        /*00e8*/ 	.word	0x00000001
        /*00ec*/ 	.word	0x00000001


	//----- nvinfo : EIATTR_CRS_STACK_SIZE
	.align		4
.L_1247:
        /*00f0*/ 	.byte	0x04, 0x1e
        /*00f2*/ 	.short	(.L_1249 - .L_1248)
.L_1248:
        /*00f4*/ 	.word	0x00000000


	//----- nvinfo : EIATTR_CBANK_PARAM_SIZE
	.align		4
.L_1249:
        /*00f8*/ 	.byte	0x03, 0x19
        /*00fa*/ 	.short	0x0128


	//----- nvinfo : EIATTR_PARAM_CBANK
	.align		4
        /*00fc*/ 	.byte	0x04, 0x0a
        /*00fe*/ 	.short	(.L_1251 - .L_1250)
	.align		4
.L_1250:
        /*0100*/ 	.word	index@(.nv.constant0._ZN10layer_norm13ln_bwd_kernelINS_13Kernel_traitsI13__nv_bfloat16S2_S2_S2_fjLj1024ELj1ELj4ELj1ELj16ENS_18Kernel_traits_baseILj1024ES2_S2_S2_S2_fjLj128EEEEELb0ELb0ELb1ELb0EEEvNS_9BwdParamsE)
        /*0104*/ 	.short	0x0380
        /*0106*/ 	.short	0x0128


	//----- nvinfo : EIATTR_SW_WAR
	.align		4
.L_1251:
        /*0108*/ 	.byte	0x04, 0x36
        /*010a*/ 	.short	(.L_1253 - .L_1252)
.L_1252:
        /*010c*/ 	.word	0x00000008
.L_1253:


//--------------------- .nv.info._ZN10layer_norm13ln_bwd_kernelINS_13Kernel_traitsI13__nv_bfloat16S2_S2_S2_fjLj1024ELj1ELj4ELj1ELj16ENS_18Kernel_traits_baseILj1024ES2_S2_S2_S2_fjLj128EEEEELb0ELb0ELb1ELb1EEEvNS_9BwdParamsE --------------------------
	.section	.nv.info._ZN10layer_norm13ln_bwd_kernelINS_13Kernel_traitsI13__nv_bfloat16S2_S2_S2_fjLj1024ELj1ELj4ELj1ELj16ENS_18Kernel_traits_baseILj1024ES2_S2_S2_S2_fjLj128EEEEELb0ELb0ELb1ELb1EEEvNS_9BwdParamsE,"",@"SHT_CUDA_INFO"
	.sectionflags	@""
	.align	4


	//----- nvinfo : EIATTR_CUDA_API_VERSION
	.align		4
        /*0000*/ 	.byte	0x04, 0x37
        /*0002*/ 	.short	(.L_1255 - .L_1254)
.L_1254:
        /*0004*/ 	.word	0x00000082


	//----- nvinfo : EIATTR_KPARAM_INFO
	.align		4
.L_1255:
        /*0008*/ 	.byte	0x04, 0x17
        /*000a*/ 	.short	(.L_1257 - .L_1256)
.L_1256:
        /*000c*/ 	.word	0x00000000
        /*0010*/ 	.short	0x0000
        /*0012*/ 	.short	0x0000
        /*0014*/ 	.byte	0x00, 0xf0, 0xa1, 0x04


	//----- nvinfo : EIATTR_SPARSE_MMA_MASK
	.align		4
.L_1257:
        /*0018*/ 	.byte	0x03, 0x50
        /*001a*/ 	.short	0x0000


	//----- nvinfo : EIATTR_MAXREG_COUNT
	.align		4
        /*001c*/ 	.byte	0x03, 0x1b
        /*001e*/ 	.short	0x00ff


	//----- nvinfo : EIATTR_NUM_BARRIERS
	.align		4
        /*0020*/ 	.byte	0x02, 0x4c
        /*0022*/ 	.byte	0x01
	.zero		1


	//----- nvinfo : EIATTR_MERCURY_ISA_VERSION
	.align		4
        /*0024*/ 	.byte	0x03, 0x5f
        /*0026*/ 	.short	0x0101


	//----- nvinfo : EIATTR_COOP_GROUP_MASK_REGIDS
	.align		4
        /*0028*/ 	.byte	0x04, 0x29
        /*002a*/ 	.short	(.L_1259 - .L_1258)


	//   ....[0]....
.L_1258:
        /*002c*/ 	.word	0xffffffff


	//   ....[1]....
        /*0030*/ 	.word	0xffffffff


	//   ....[2]....
        /*0034*/ 	.word	0xffffffff


	//   ....[3]....
        /*0038*/ 	.word	0xffffffff


	//   ....[4]....
        /*003c*/ 	.word	0xffffffff


	//   ....[5]....
        /*0040*/ 	.word	0xffffffff


	//   ....[6]....
        /*0044*/ 	.word	0xffffffff


	//   ....[7]....
        /*0048*/ 	.word	0xffffffff


	//   ....[8]....
        /*004c*/ 	.word	0xffffffff


	//   ....[9]....
        /*0050*/ 	.word	0xffffffff


	//   ....[10]....
        /*0054*/ 	.word	0x050000c9


	//   ....[11]....
        /*0058*/ 	.word	0x050000c9


	//   ....[12]....
        /*005c*/ 	.word	0x050000c9


	//   ....[13]....
        /*0060*/ 	.word	0x050000c9


	//   ....[14]....
        /*0064*/ 	.word	0x050000c9


	//   ....[15]....
        /*0068*/ 	.word	0x050000c9


	//   ....[16]....
        /*006c*/ 	.word	0x050000c9


	//   ....[17]....
        /*0070*/ 	.word	0x050000c9


	//   ....[18]....
        /*0074*/ 	.word	0x050000c9


	//   ....[19]....
        /*0078*/ 	.word	0x050000c9


	//----- nvinfo : EIATTR_COOP_GROUP_INSTR_OFFSETS
	.align		4
.L_1259:
        /*007c*/ 	.byte	0x04, 0x28
        /*007e*/ 	.short	(.L_1261 - .L_1260)


	//   ....[0]....
.L_1260:
        /*0080*/ 	.word	0x00002080


	//   ....[1]....
        /*0084*/ 	.word	0x00002090


	//   ....[2]....
        /*0088*/ 	.word	0x000020c0


	//   ....[3]....
        /*008c*/ 	.word	0x000020d0


	//   ....[4]....
        /*0090*/ 	.word	0x00002110


	//   ....[5]....
        /*0094*/ 	.word	0x00002130


	//   ....[6]....
        /*0098*/ 	.word	0x00002160


	//   ....[7]....
        /*009c*/ 	.word	0x00002170


	//   ....[8]....
        /*00a0*/ 	.word	0x000021a0


	//   ....[9]....
        /*00a4*/ 	.word	0x000021b0


	//   ....[10]....
        /*00a8*/ 	.word	0x000079e0


	//   ....[11]....
        /*00ac*/ 	.word	0x00007a70


	//   ....[12]....
        /*00b0*/ 	.word	0x00007ae0


	//   ....[13]....
        /*00b4*/ 	.word	0x00007b40


	//   ....[14]....
        /*00b8*/ 	.word	0x00007bc0


	//   ....[15]....
        /*00bc*/ 	.word	0x00007c30


	//   ....[16]....
        /*00c0*/ 	.word	0x00007ca0


	//   ....[17]....
        /*00c4*/ 	.word	0x00007d00


	//   ....[18]....
        /*00c8*/ 	.word	0x00007d70


	//   ....[19]....
        /*00cc*/ 	.word	0x00007dd0


	//----- nvinfo : EIATTR_VRC_CTA_INIT_COUNT
	.align		4
.L_1261:
        /*00d0*/ 	.byte	0x02, 0x4a
	.zero		1
	.zero		1


	//----- nvinfo : EIATTR_EXIT_INSTR_OFFSETS
	.align		4
        /*00d4*/ 	.byte	0x04, 0x1c
        /*00d6*/ 	.short	(.L_1263 - .L_1262)


	//   ....[0]....
.L_1262:
        /*00d8*/ 	.word	0x00007970


	//----- nvinfo : EIATTR_MAX_THREADS
	.align		4
.L_1263:
        /*00dc*/ 	.byte	0x04, 0x05
        /*00de*/ 	.short	(.L_1265 - .L_1264)
.L_1264:
        /*00e0*/ 	.word	0x00000080
        /*00e4*/ 	.word	0x00000001
        /*00e8*/ 	.word	0x00000001


	//----- nvinfo : EIATTR_CRS_STACK_SIZE
	.align		4
.L_1265:
        /*00ec*/ 	.byte	0x04, 0x1e
        /*00ee*/ 	.short	(.L_1267 - .L_1266)
.L_1266:
        /*00f0*/ 	.word	0x00000000


	//----- nvinfo : EIATTR_CBANK_PARAM_SIZE
	.align		4
.L_1267:
        /*00f4*/ 	.byte	0x03, 0x19
        /*00f6*/ 	.short	0x0128


	//----- nvinfo : EIATTR_PARAM_CBANK
	.align		4
        /*00f8*/ 	.byte	0x04, 0x0a
        /*00fa*/ 	.short	(.L_1269 - .L_1268)
	.align		4
.L_1268:
        /*00fc*/ 	.word	index@(.nv.constant0._ZN10layer_norm13ln_bwd_kernelINS_13Kernel_traitsI13__nv_bfloat16S2_S2_S2_fjLj1024ELj1ELj4ELj1ELj16ENS_18Kernel_traits_baseILj1024ES2_S2_S2_S2_fjLj128EEEEELb0ELb0ELb1ELb1EEEvNS_9BwdParamsE)
        /*0100*/ 	.short	0x0380
        /*0102*/ 	.short	0x0128


	//----- nvinfo : EIATTR_SW_WAR
	.align		4
.L_1269:
        /*0104*/ 	.byte	0x04, 0x36
        /*0106*/ 	.short	(.L_1271 - .L_1270)
.L_1270:
        /*0108*/ 	.word	0x00000008
.L_1271:


//--------------------- .nv.info._ZN10layer_norm13ln_bwd_kernelINS_13Kernel_traitsI13__nv_bfloat16S2_S2_S2_fjLj1024ELj1ELj4ELj1ELj16ENS_18Kernel_traits_baseILj1024ES2_S2_S2_S2_fjLj128EEEEELb0ELb1ELb0ELb0EEEvNS_9BwdParamsE --------------------------
	.section	.nv.info._ZN10layer_norm13ln_bwd_kernelINS_13Kernel_traitsI13__nv_bfloat16S2_S2_S2_fjLj1024ELj1ELj4ELj1ELj16ENS_18Kernel_traits_baseILj1024ES2_S2_S2_S2_fjLj128EEEEELb0ELb1ELb0ELb0EEEvNS_9BwdParamsE,"",@"SHT_CUDA_INFO"
	.sectionflags	@""
	.align	4


	//----- nvinfo : EIATTR_CUDA_API_VERSION
	.align		4
        /*0000*/ 	.byte	0x04, 0x37
        /*0002*/ 	.short	(.L_1273 - .L_1272)
.L_1272:
        /*0004*/ 	.word	0x00000082


	//----- nvinfo : EIATTR_KPARAM_INFO
	.align		4
.L_1273:
        /*0008*/ 	.byte	0x04, 0x17
        /*000a*/ 	.short	(.L_1275 - .L_1274)
.L_1274:
        /*000c*/ 	.word	0x00000000
        /*0010*/ 	.short	0x0000
        /*0012*/ 	.short	0x0000
        /*0014*/ 	.byte	0x00, 0xf0, 0xa1, 0x04


	//----- nvinfo : EIATTR_SPARSE_MMA_MASK
	.align		4
.L_1275:
        /*0018*/ 	.byte	0x03, 0x50
        /*001a*/ 	.short	0x0000


	//----- nvinfo : EIATTR_MAXREG_COUNT
	.align		4
        /*001c*/ 	.byte	0x03, 0x1b
        /*001e*/ 	.short	0x00ff


	//----- nvinfo : EIATTR_NUM_BARRIERS
	.align		4
        /*0020*/ 	.byte	0x02, 0x4c
        /*0022*/ 	.byte	0x01
	.zero		1


	//----- nvinfo : EIATTR_MERCURY_ISA_VERSION
	.align		4
        /*0024*/ 	.byte	0x03, 0x5f
        /*0026*/ 	.short	0x0101


	//----- nvinfo : EIATTR_COOP_GROUP_MASK_REGIDS
	.align		4
        /*0028*/ 	.byte	0x04, 0x29
        /*002a*/ 	.short	(.L_1277 - .L_1276)


	//   ....[0]....
.L_1276:
        /*002c*/ 	.word	0xffffffff


	//   ....[1]....
        /*0030*/ 	.word	0xffffffff


	//   ....[2]....
        /*0034*/ 	.word	0xffffffff


	//   ....[3]....
        /*0038*/ 	.word	0xffffffff


	//   ....[4]....
        /*003c*/ 	.word	0xffffffff


	//   ....[5]....
        /*0040*/ 	.word	0xffffffff


	//   ....[6]....
        /*0044*/ 	.word	0xffffffff


	//   ....[7]....
        /*0048*/ 	.word	0xffffffff


	//   ....[8]....
        /*004c*/ 	.word	0xffffffff


	//   ....[9]....
        /*0050*/ 	.word	0xffffffff


	//   ....[10]....
        /*0054*/ 	.word	0x050000f4


	//   ....[11]....
        /*0058*/ 	.word	0x050000f4


	//   ....[12]....
        /*005c*/ 	.word	0x050000f4


	//   ....[13]....
        /*0060*/ 	.word	0x050000f4


	//   ....[14]....
        /*0064*/ 	.word	0x050000f4


	//   ....[15]....
        /*0068*/ 	.word	0x050000f4


	//   ....[16]....
        /*006c*/ 	.word	0x050000f4


	//   ....[17]....
        /*0070*/ 	.word	0x050000f4


	//   ....[18]....
        /*0074*/ 	.word	0x050000f4


	//   ....[19]....
        /*0078*/ 	.word	0x050000f4


	//----- nvinfo : EIATTR_COOP_GROUP_INSTR_OFFSETS
	.align		4
.L_1277:
        /*007c*/ 	.byte	0x04, 0x28
        /*007e*/ 	.short	(.L_1279 - .L_1278)


	//   ....[0]....
.L_1278:
        /*0080*/ 	.word	0x000040a0


	//   ....[1]....
        /*0084*/ 	.word	0x000040b0


	//   ....[2]....
        /*0088*/ 	.word	0x000040e0


	//   ....[3]....
        /*008c*/ 	.word	0x000040f0


	//   ....[4]....
        /*0090*/ 	.word	0x00004120


	//   ....[5]....
        /*0094*/ 	.word	0x00004130


	//   ....[6]....
        /*0098*/ 	.word	0x00004160


	//   ....[7]....
        /*009c*/ 	.word	0x00004170


	//   ....[8]....
        /*00a0*/ 	.word	0x000041a0


	//   ....[9]....
        /*00a4*/ 	.word	0x000041b0


	//   ....[10]....
        /*00a8*/ 	.word	0x0000b450


	//   ....[11]....
        /*00ac*/ 	.word	0x0000b4e0


	//   ....[12]....
        /*00b0*/ 	.word	0x0000b550


	//   ....[13]....
        /*00b4*/ 	.word	0x0000b5b0


	//   ....[14]....
        /*00b8*/ 	.word	0x0000b620


	//   ....[15]....
        /*00bc*/ 	.word	0x0000b680


	//   ....[16]....
        /*00c0*/ 	.word	0x0000b6f0


	//   ....[17]....
        /*00c4*/ 	.word	0x0000b750


	//   ....[18]....
        /*00c8*/ 	.word	0x0000b7c0


	//   ....[19]....
        /*00cc*/ 	.word	0x0000b820


	//----- nvinfo : EIATTR_VRC_CTA_INIT_COUNT
	.align		4
.L_1279:
        /*00d0*/ 	.byte	0x02, 0x4a
	.zero		1
	.zero		1


	//----- nvinfo : EIATTR_EXIT_INSTR_OFFSETS
	.align		4
        /*00d4*/ 	.byte	0x04, 0x1c
        /*00d6*/ 	.short	(.L_1281 - .L_1280)


	//   ....[0]....
.L_1280:
        /*00d8*/ 	.word	0x0000b360


	//   ....[1]....
        /*00dc*/ 	.word	0x0000b3e0


	//----- nvinfo : EIATTR_MAX_THREADS
	.align		4
.L_1281:
        /*00e0*/ 	.byte	0x04, 0x05
        /*00e2*/ 	.short	(.L_1283 - .L_1282)
.L_1282:
        /*00e4*/ 	.word	0x00000080
        /*00e8*/ 	.word	0x00000001
        /*00ec*/ 	.word	0x00000001


	//----- nvinfo : EIATTR_CRS_STACK_SIZE
	.align		4
.L_1283:
        /*00f0*/ 	.byte	0x04, 0x1e
        /*00f2*/ 	.short	(.L_1285 - .L_1284)
.L_1284:
        /*00f4*/ 	.word	0x00000000


	//----- nvinfo : EIATTR_CBANK_PARAM_SIZE
	.align		4
.L_1285:
        /*00f8*/ 	.byte	0x03, 0x19
        /*00fa*/ 	.short	0x0128


	//----- nvinfo : EIATTR_PARAM_CBANK
	.align		4
        /*00fc*/ 	.byte	0x04, 0x0a
        /*00fe*/ 	.short	(.L_1287 - .L_1286)
	.align		4
.L_1286:
        /*0100*/ 	.word	index@(.nv.constant0._ZN10layer_norm13ln_bwd_kernelINS_13Kernel_traitsI13__nv_bfloat16S2_S2_S2_fjLj1024ELj1ELj4ELj1ELj16ENS_18Kernel_traits_baseILj1024ES2_S2_S2_S2_fjLj128EEEEELb0ELb1ELb0ELb0EEEvNS_9BwdParamsE)
        /*0104*/ 	.short	0x0380
        /*0106*/ 	.short	0x0128


	//----- nvinfo : EIATTR_SW_WAR
	.align		4
.L_1287:
        /*0108*/ 	.byte	0x04, 0x36
        /*010a*/ 	.short	(.L_1289 - .L_1288)
.L_1288:
        /*010c*/ 	.word	0x00000008
.L_1289:


//--------------------- .nv.info._ZN10layer_norm13ln_bwd_kernelINS_13Kernel_traitsI13__nv_bfloat16S2_S2_S2_fjLj1024ELj1ELj4ELj1ELj16ENS_18Kernel_traits_baseILj1024ES2_S2_S2_S2_fjLj128EEEEELb0ELb1ELb0ELb1EEEvNS_9BwdParamsE --------------------------
	.section	.nv.info._ZN10layer_norm13ln_bwd_kernelINS_13Kernel_traitsI13__nv_bfloat16S2_S2_S2_fjLj1024ELj1ELj4ELj1ELj16ENS_18Kernel_traits_baseILj1024ES2_S2_S2_S2_fjLj128EEEEELb0ELb1ELb0ELb1EEEvNS_9BwdParamsE,"",@"SHT_CUDA_INFO"
	.sectionflags	@""
	.align	4


	//----- nvinfo : EIATTR_CUDA_API_VERSION
	.align		4
        /*0000*/ 	.byte	0x04, 0x37
        /*0002*/ 	.short	(.L_1291 - .L_1290)
.L_1290:
        /*0004*/ 	.word	0x00000082


	//----- nvinfo : EIATTR_KPARAM_INFO
	.align		4
.L_1291:
        /*0008*/ 	.byte	0x04, 0x17
        /*000a*/ 	.short	(.L_1293 - .L_1292)
.L_1292:
        /*000c*/ 	.word	0x00000000
        /*0010*/ 	.short	0x0000
        /*0012*/ 	.short	0x0000
        /*0014*/ 	.byte	0x00, 0xf0, 0xa1, 0x04


	//----- nvinfo : EIATTR_SPARSE_MMA_MASK
	.align		4
.L_1293:
        /*0018*/ 	.byte	0x03, 0x50
        /*001a*/ 	.short	0x0000


	//----- nvinfo : EIATTR_MAXREG_COUNT
	.align		4
        /*001c*/ 	.byte	0x03, 0x1b
        /*001e*/ 	.short	0x00ff


	//----- nvinfo : EIATTR_NUM_BARRIERS
	.align		4
        /*0020*/ 	.byte	0x02, 0x4c
        /*0022*/ 	.byte	0x01
	.zero		1


	//----- nvinfo : EIATTR_ANNOTATIONS
	.align		4
        /*0024*/ 	.byte	0x04, 0x55
        /*0026*/ 	.short	(.L_1295 - .L_1294)


	//   ....[0]....
.L_1294:
        /*0028*/ 	.word	0x00000001
        /*002c*/ 	.byte	0xc0, 0x04, 0x00, 0x00, 0x01, 0x00, 0x00, 0x00, 0xd0, 0x04, 0x00, 0x00, 0x01, 0x00, 0x00, 0x00
        /* <DEDUP_REMOVED lines=49> */
        /*034c*/ 	.byte	0x10, 0xb4, 0x00, 0x00


	//----- nvinfo : EIATTR_MERCURY_ISA_VERSION
	.align		4
.L_1295:
        /*0350*/ 	.byte	0x03, 0x5f
        /*0352*/ 	.short	0x0101


	//----- nvinfo : EIATTR_COOP_GROUP_MASK_REGIDS
	.align		4
        /*0354*/ 	.byte	0x04, 0x29
        /*0356*/ 	.short	(.L_1297 - .L_1296)


	//   ....[0]....
.L_1296:
        /*0358*/ 	.word	0xffffffff


	//   ....[1]....
        /*035c*/ 	.word	0xffffffff


	//   ....[2]....
        /*0360*/ 	.word	0xffffffff


	//   ....[3]....
        /*0364*/ 	.word	0xffffffff


	//   ....[4]....
        /*0368*/ 	.word	0xffffffff


	//   ....[5]....
        /*036c*/ 	.word	0xffffffff


	//   ....[6]....
        /*0370*/ 	.word	0xffffffff


	//   ....[7]....
        /*0374*/ 	.word	0xffffffff


	//   ....[8]....
        /*0378*/ 	.word	0xffffffff


	//   ....[9]....
        /*037c*/ 	.word	0xffffffff


	//   ....[10]....
        /*0380*/ 	.word	0x05000065


	//   ....[11]....
        /*0384*/ 	.word	0x05000065


	//   ....[12]....
        /*0388*/ 	.word	0x05000065


	//   ....[13]....
        /*038c*/ 	.word	0x05000065


	//   ....[14]....
        /*0390*/ 	.word	0x05000065


	//   ....[15]....
        /*0394*/ 	.word	0x05000065


	//   ....[16]....
        /*0398*/ 	.word	0x05000065


	//   ....[17]....
        /*039c*/ 	.word	0x05000065


	//   ....[18]....
        /*03a0*/ 	.word	0x05000065


	//   ....[19]....
        /*03a4*/ 	.word	0x05000065


	//----- nvinfo : EIATTR_COOP_GROUP_INSTR_OFFSETS
	.align		4
.L_1297:
        /*03a8*/ 	.byte	0x04, 0x28
        /*03aa*/ 	.short	(.L_1299 - .L_1298)


	//   ....[0]....
.L_1298:
        /*03ac*/ 	.word	0x00003d30


	//   ....[1]....
        /*03b0*/ 	.word	0x00003d40


	//   ....[2]....
        /*03b4*/ 	.word	0x00003d80


	//   ....[3]....
        /*03b8*/ 	.word	0x00003d90


	//   ....[4]....
        /*03bc*/ 	.word	0x00003dc0


	//   ....[5]....
        /*03c0*/ 	.word	0x00003dd0


	//   ....[6]....
        /*03c4*/ 	.word	0x00003e00


	//   ....[7]....
        /*03c8*/ 	.word	0x00003e10


	//   ....[8]....
        /*03cc*/ 	.word	0x00003e40


	//   ....[9]....
        /*03d0*/ 	.word	0x00003e50


	//   ....[10]....
        /*03d4*/ 	.word	0x0000b3b0


	//   ....[11]....
        /*03d8*/ 	.word	0x0000b450


	//   ....[12]....
        /*03dc*/ 	.word	0x0000b4c0


	//   ....[13]....
        /*03e0*/ 	.word	0x0000b530


	//   ....[14]....
        /*03e4*/ 	.word	0x0000b5a0


	//   ....[15]....
        /*03e8*/ 	.word	0x0000b610


	//   ....[16]....
        /*03ec*/ 	.word	0x0000b680


	//   ....[17]....
        /*03f0*/ 	.word	0x0000b6f0


	//   ....[18]....
        /*03f4*/ 	.word	0x0000b760


	//   ....[19]....
        /*03f8*/ 	.word	0x0000b7c0


	//----- nvinfo : EIATTR_VRC_CTA_INIT_COUNT
	.align		4
.L_1299:
        /*03fc*/ 	.byte	0x02, 0x4a
	.zero		1
	.zero		1


	//----- nvinfo : EIATTR_EXIT_INSTR_OFFSETS
	.align		4
        /*0400*/ 	.byte	0x04, 0x1c
        /*0402*/ 	.short	(.L_1301 - .L_1300)


	//   ....[0]....
.L_1300:
        /*0404*/ 	.word	0x0000b340


	//----- nvinfo : EIATTR_MAX_THREADS
	.align		4
.L_1301:
        /*0408*/ 	.byte	0x04, 0x05
        /*040a*/ 	.short	(.L_1303 - .L_1302)
.L_1302:
        /*040c*/ 	.word	0x00000080
        /*0410*/ 	.word	0x00000001
        /*0414*/ 	.word	0x00000001


	//----- nvinfo : EIATTR_CRS_STACK_SIZE
	.align		4
.L_1303:
        /*0418*/ 	.byte	0x04, 0x1e
        /*041a*/ 	.short	(.L_1305 - .L_1304)
.L_1304:
        /*041c*/ 	.word	0x00000000


	//----- nvinfo : EIATTR_CBANK_PARAM_SIZE
	.align		4
.L_1305:
        /*0420*/ 	.byte	0x03, 0x19
        /*0422*/ 	.short	0x0128


	//----- nvinfo : EIATTR_PARAM_CBANK
	.align		4
        /*0424*/ 	.byte	0x04, 0x0a
        /*0426*/ 	.short	(.L_1307 - .L_1306)
	.align		4
.L_1306:
        /*0428*/ 	.word	index@(.nv.constant0._ZN10layer_norm13ln_bwd_kernelINS_13Kernel_traitsI13__nv_bfloat16S2_S2_S2_fjLj1024ELj1ELj4ELj1ELj16ENS_18Kernel_traits_baseILj1024ES2_S2_S2_S2_fjLj128EEEEELb0ELb1ELb0ELb1EEEvNS_9BwdParamsE)
        /*042c*/ 	.short	0x0380
        /*042e*/ 	.short	0x0128


	//----- nvinfo : EIATTR_SW_WAR
	.align		4
.L_1307:
        /*0430*/ 	.byte	0x04, 0x36
        /*0432*/ 	.short	(.L_1309 - .L_1308)
.L_1308:
        /*0434*/ 	.word	0x00000008
.L_1309:


//--------------------- .nv.info._ZN10layer_norm13ln_bwd_kernelINS_13Kernel_traitsI13__nv_bfloat16S2_S2_S2_fjLj1024ELj1ELj4ELj1ELj16ENS_18Kernel_traits_baseILj1024ES2_S2_S2_S2_fjLj128EEEEELb0ELb1ELb1ELb0EEEvNS_9BwdParamsE --------------------------
	.section	.nv.info._ZN10layer_norm13ln_bwd_kernelINS_13Kernel_traitsI13__nv_bfloat16S2_S2_S2_fjLj1024ELj1ELj4ELj1ELj16ENS_18Kernel_traits_baseILj1024ES2_S2_S2_S2_fjLj128EEEEELb0ELb1ELb1ELb0EEEvNS_9BwdParamsE,"",@"SHT_CUDA_INFO"
	.sectionflags	@""
	.align	4


	//----- nvinfo : EIATTR_CUDA_API_VERSION
	.align		4
        /*0000*/ 	.byte	0x04, 0x37
        /*0002*/ 	.short	(.L_1311 - .L_1310)
.L_1310:
        /*0004*/ 	.word	0x00000082


	//----- nvinfo : EIATTR_KPARAM_INFO
	.align		4
.L_1311:
        /*0008*/ 	.byte	0x04, 0x17
        /*000a*/ 	.short	(.L_1313 - .L_1312)
.L_1312:
        /*000c*/ 	.word	0x00000000
        /*0010*/ 	.short	0x0000
        /*0012*/ 	.short	0x0000
        /*0014*/ 	.byte	0x00, 0xf0, 0xa1, 0x04


	//----- nvinfo : EIATTR_SPARSE_MMA_MASK
	.align		4
.L_1313:
        /*0018*/ 	.byte	0x03, 0x50
        /*001a*/ 	.short	0x0000


	//----- nvinfo : EIATTR_MAXREG_COUNT
	.align		4
        /*001c*/ 	.byte	0x03, 0x1b
        /*001e*/ 	.short	0x00ff


	//----- nvinfo : EIATTR_NUM_BARRIERS
	.align		4
        /*0020*/ 	.byte	0x02, 0x4c
        /*0022*/ 	.byte	0x01
	.zero		1


	//----- nvinfo : EIATTR_ANNOTATIONS
	.align		4
        /*0024*/ 	.byte	0x04, 0x55
        /*0026*/ 	.short	(.L_1315 - .L_1314)


	//   ....[0]....
.L_1314:
        /* <DEDUP_REMOVED lines=15> */
        /*010c*/ 	.byte	0xe0, 0x43, 0x00, 0x00, 0x01, 0x00, 0x00, 0x00, 0xf0, 0x43, 0x00, 0x00


	//----- nvinfo : EIATTR_MERCURY_ISA_VERSION
	.align		4
.L_1315:
        /*0118*/ 	.byte	0x03, 0x5f
        /*011a*/ 	.short	0x0101


	//----- nvinfo : EIATTR_COOP_GROUP_MASK_REGIDS
	.align		4
        /*011c*/ 	.byte	0x04, 0x29
        /*011e*/ 	.short	(.L_1317 - .L_1316)


	//   ....[0]....
.L_1316:
        /*0120*/ 	.word	0xffffffff


	//   ....[1]....
        /*0124*/ 	.word	0xffffffff


	//   ....[2]....
        /*0128*/ 	.word	0xffffffff


	//   ....[3]....
        /*012c*/ 	.word	0xffffffff


	//   ....[4]....
        /*0130*/ 	.word	0xffffffff


	//   ....[5]....
        /*0134*/ 	.word	0xffffffff


	//   ....[6]....
        /*0138*/ 	.word	0xffffffff


	//   ....[7]....
        /*013c*/ 	.word	0xffffffff


	//   ....[8]....
        /*0140*/ 	.word	0xffffffff


	//   ....[9]....
        /*0144*/ 	.word	0xffffffff


	//   ....[10]....
        /*0148*/ 	.word	0x05000012


	//   ....[11]....
        /*014c*/ 	.word	0x05000012


	//   ....[12]....
        /*0150*/ 	.word	0x05000012


	//   ....[13]....
        /*0154*/ 	.word	0x05000012


	//   ....[14]....
        /*0158*/ 	.word	0x05000012


	//   ....[15]....
        /*015c*/ 	.word	0x05000012


	//   ....[16]....
        /*0160*/ 	.word	0x05000012


	//   ....[17]....
        /*0164*/ 	.word	0x05000012


	//   ....[18]....
        /*0168*/ 	.word	0x05000012


	//   ....[19]....
        /*016c*/ 	.word	0x05000012


	//----- nvinfo : EIATTR_COOP_GROUP_INSTR_OFFSETS
	.align		4
.L_1317:
        /*0170*/ 	.byte	0x04, 0x28
        /*0172*/ 	.short	(.L_1319 - .L_1318)


	//   ....[0]....
.L_1318:
        /*0174*/ 	.word	0x00002a90


	//   ....[1]....
        /*0178*/ 	.word	0x00002ab0


	//   ....[2]....
        /*017c*/ 	.word	0x00002ad0


	//   ....[3]....
        /*0180*/ 	.word	0x00002af0


	//   ....[4]....
        /*0184*/ 	.word	0x00002b10


	//   ....[5]....
        /*0188*/ 	.word	0x00002b30


	//   ....[6]....
        /*018c*/ 	.word	0x00002b50


	//   ....[7]....
        /*0190*/ 	.word	0x00002b70


	//   ....[8]....
        /*0194*/ 	.word	0x00002b80


	//   ....[9]....
        /*0198*/ 	.word	0x00002ba0


	//   ....[10]....
        /*019c*/ 	.word	0x0000bdd0


	//   ....[11]....
        /*01a0*/ 	.word	0x0000be60


	//   ....[12]....
        /*01a4*/ 	.word	0x0000bec0


	//   ....[13]....
        /*01a8*/ 	.word	0x0000bf10


	//   ....[14]....
        /*01ac*/ 	.word	0x0000bf70


	//   ....[15]....
        /*01b0*/ 	.word	0x0000bfc0


	//   ....[16]....
        /*01b4*/ 	.word	0x0000c020


	//   ....[17]....
        /*01b8*/ 	.word	0x0000c070


	//   ....[18]....
        /*01bc*/ 	.word	0x0000c0d0


	//   ....[19]....
        /*01c0*/ 	.word	0x0000c120


	//----- nvinfo : EIATTR_VRC_CTA_INIT_COUNT
	.align		4
.L_1319:
        /*01c4*/ 	.byte	0x02, 0x4a
	.zero		1
	.zero		1


	//----- nvinfo : EIATTR_EXIT_INSTR_OFFSETS
	.align		4
        /*01c8*/ 	.byte	0x04, 0x1c
        /*01ca*/ 	.short	(.L_1321 - .L_1320)


	//   ....[0]....
.L_1320:
        /*01cc*/ 	.word	0x0000bce0


	//   ....[1]....
        /*01d0*/ 	.word	0x0000bd60


	//----- nvinfo : EIATTR_MAX_THREADS
	.align		4
.L_1321:
        /*01d4*/ 	.byte	0x04, 0x05
        /*01d6*/ 	.short	(.L_1323 - .L_1322)
.L_1322:
        /*01d8*/ 	.word	0x00000080
        /*01dc*/ 	.word	0x00000001
        /*01e0*/ 	.word	0x00000001


	//----- nvinfo : EIATTR_CRS_STACK_SIZE
	.align		4
.L_1323:
        /*01e4*/ 	.byte	0x04, 0x1e
        /*01e6*/ 	.short	(.L_1325 - .L_1324)
.L_1324:
        /*01e8*/ 	.word	0x00000000


	//----- nvinfo : EIATTR_CBANK_PARAM_SIZE
	.align		4
.L_1325:
        /*01ec*/ 	.byte	0x03, 0x19
        /*01ee*/ 	.short	0x0128


	//----- nvinfo : EIATTR_PARAM_CBANK
	.align		4
        /*01f0*/ 	.byte	0x04, 0x0a
        /*01f2*/ 	.short	(.L_1327 - .L_1326)
	.align		4
.L_1326:
        /*01f4*/ 	.word	index@(.nv.constant0._ZN10layer_norm13ln_bwd_kernelINS_13Kernel_traitsI13__nv_bfloat16S2_S2_S2_fjLj1024ELj1ELj4ELj1ELj16ENS_18Kernel_traits_baseILj1024ES2_S2_S2_S2_fjLj128EEEEELb0ELb1ELb1ELb0EEEvNS_9BwdParamsE)
        /*01f8*/ 	.short	0x0380
        /*01fa*/ 	.short	0x0128


	//----- nvinfo : EIATTR_SW_WAR
	.align		4
.L_1327:
        /*01fc*/ 	.byte	0x04, 0x36
        /*01fe*/ 	.short	(.L_1329 - .L_1328)
.L_1328:
        /*0200*/ 	.word	0x00000008
.L_1329:


//--------------------- .nv.info._ZN10layer_norm13ln_bwd_kernelINS_13Kernel_traitsI13__nv_bfloat16S2_S2_S2_fjLj1024ELj1ELj4ELj1ELj16ENS_18Kernel_traits_baseILj1024ES2_S2_S2_S2_fjLj128EEEEELb0ELb1ELb1ELb1EEEvNS_9BwdParamsE --------------------------
	.section	.nv.info._ZN10layer_norm13ln_bwd_kernelINS_13Kernel_traitsI13__nv_bfloat16S2_S2_S2_fjLj1024ELj1ELj4ELj1ELj16ENS_18Kernel_traits_baseILj1024ES2_S2_S2_S2_fjLj128EEEEELb0ELb1ELb1ELb1EEEvNS_9BwdParamsE,"",@"SHT_CUDA_INFO"
	.sectionflags	@""
	.align	4


	//----- nvinfo : EIATTR_CUDA_API_VERSION
	.align		4
        /*0000*/ 	.byte	0x04, 0x37
        /*0002*/ 	.short	(.L_1331 - .L_1330)
.L_1330:
        /*0004*/ 	.word	0x00000082


	//----- nvinfo : EIATTR_KPARAM_INFO
	.align		4
.L_1331:
        /*0008*/ 	.byte	0x04, 0x17
        /*000a*/ 	.short	(.L_1333 - .L_1332)
.L_1332:
        /*000c*/ 	.word	0x00000000
        /*0010*/ 	.short	0x0000
        /*0012*/ 	.short	0x0000
        /*0014*/ 	.byte	0x00, 0xf0, 0xa1, 0x04


	//----- nvinfo : EIATTR_SPARSE_MMA_MASK
	.align		4
.L_1333:
        /*0018*/ 	.byte	0x03, 0x50
        /*001a*/ 	.short	0x0000


	//----- nvinfo : EIATTR_MAXREG_COUNT
	.align		4
        /*001c*/ 	.byte	0x03, 0x1b
        /*001e*/ 	.short	0x00ff


	//----- nvinfo : EIATTR_NUM_BARRIERS
	.align		4
        /*0020*/ 	.byte	0x02, 0x4c
        /*0022*/ 	.byte	0x01
	.zero		1


	//----- nvinfo : EIATTR_MERCURY_ISA_VERSION
	.align		4
        /*0024*/ 	.byte	0x03, 0x5f
        /*0026*/ 	.short	0x0101


	//----- nvinfo : EIATTR_COOP_GROUP_MASK_REGIDS
	.align		4
        /*0028*/ 	.byte	0x04, 0x29
        /*002a*/ 	.short	(.L_1335 - .L_1334)


	//   ....[0]....
.L_1334:
        /*002c*/ 	.word	0xffffffff


	//   ....[1]....
        /*0030*/ 	.word	0xffffffff


	//   ....[2]....
        /*0034*/ 	.word	0xffffffff


	//   ....[3]....
        /*0038*/ 	.word	0xffffffff


	//   ....[4]....
        /*003c*/ 	.word	0xffffffff


	//   ....[5]....
        /*0040*/ 	.word	0xffffffff


	//   ....[6]....
        /*0044*/ 	.word	0xffffffff


	//   ....[7]....
        /*0048*/ 	.word	0xffffffff


	//   ....[8]....
        /*004c*/ 	.word	0xffffffff


	//   ....[9]....
        /*0050*/ 	.word	0xffffffff


	//   ....[10]....
        /*0054*/ 	.word	0x050000bf


	//   ....[11]....
        /*0058*/ 	.word	0x050000bf


	//   ....[12]....
        /*005c*/ 	.word	0x050000bf


	//   ....[13]....
        /*0060*/ 	.word	0x050000bf


	//   ....[14]....
        /*0064*/ 	.word	0x050000bf


	//   ....[15]....
        /*0068*/ 	.word	0x050000bf


	//   ....[16]....
        /*006c*/ 	.word	0x050000bf


	//   ....[17]....
        /*0070*/ 	.word	0x050000bf


	//   ....[18]....
        /*0074*/ 	.word	0x050000bf


	//   ....[19]....
        /*0078*/ 	.word	0x050000bf


	//----- nvinfo : EIATTR_COOP_GROUP_INSTR_OFFSETS
	.align		4
.L_1335:
        /*007c*/ 	.byte	0x04, 0x28
        /*007e*/ 	.short	(.L_1337 - .L_1336)


	//   ....[0]....
.L_1336:
        /*0080*/ 	.word	0x00002320


	//   ....[1]....
        /*0084*/ 	.word	0x00002330


	//   ....[2]....
        /*0088*/ 	.word	0x00002360


	//   ....[3]....
        /*008c*/ 	.word	0x00002370


	//   ....[4]....
        /*0090*/ 	.word	0x000023a0


	//   ....[5]....
        /*0094*/ 	.word	0x000023b0


	//   ....[6]....
        /*0098*/ 	.word	0x000023e0


	//   ....[7]....
        /*009c*/ 	.word	0x000023f0


	//   ....[8]....
        /*00a0*/ 	.word	0x00002420


	//   ....[9]....
        /*00a4*/ 	.word	0x00002430


	//   ....[10]....
        /*00a8*/ 	.word	0x0000ab40


	//   ....[11]....
        /*00ac*/ 	.word	0x0000abd0


	//   ....[12]....
        /*00b0*/ 	.word	0x0000ac30


	//   ....[13]....
        /*00b4*/ 	.word	0x0000ac90


	//   ....[14]....
        /*00b8*/ 	.word	0x0000acf0


	//   ....[15]....
        /*00bc*/ 	.word	0x0000ad50


	//   ....[16]....
        /*00c0*/ 	.word	0x0000adb0


	//   ....[17]....
        /*00c4*/ 	.word	0x0000ae10


	//   ....[18]....
        /*00c8*/ 	.word	0x0000ae70


	//   ....[19]....
        /*00cc*/ 	.word	0x0000aed0


	//----- nvinfo : EIATTR_VRC_CTA_INIT_COUNT
	.align		4
.L_1337:
        /*00d0*/ 	.byte	0x02, 0x4a
	.zero		1
	.zero		1


	//----- nvinfo : EIATTR_EXIT_INSTR_OFFSETS
	.align		4
        /*00d4*/ 	.byte	0x04, 0x1c
        /*00d6*/ 	.short	(.L_1339 - .L_1338)


	//   ....[0]....
.L_1338:
        /*00d8*/ 	.word	0x0000aae0


	//----- nvinfo : EIATTR_MAX_THREADS
	.align		4
.L_1339:
        /*00dc*/ 	.byte	0x04, 0x05
        /*00de*/ 	.short	(.L_1341 - .L_1340)
.L_1340:
        /*00e0*/ 	.word	0x00000080
        /*00e4*/ 	.word	0x00000001
        /*00e8*/ 	.word	0x00000001


	//----- nvinfo : EIATTR_CRS_STACK_SIZE
	.align		4
.L_1341:
        /*00ec*/ 	.byte	0x04, 0x1e
        /*00ee*/ 	.short	(.L_1343 - .L_1342)
.L_1342:
        /*00f0*/ 	.word	0x00000000


	//----- nvinfo : EIATTR_CBANK_PARAM_SIZE
	.align		4
.L_1343:
        /*00f4*/ 	.byte	0x03, 0x19
        /*00f6*/ 	.short	0x0128


	//----- nvinfo : EIATTR_PARAM_CBANK
	.align		4
        /*00f8*/ 	.byte	0x04, 0x0a
        /*00fa*/ 	.short	(.L_1345 - .L_1344)
	.align		4
.L_1344:
        /*00fc*/ 	.word	index@(.nv.constant0._ZN10layer_norm13ln_bwd_kernelINS_13Kernel_traitsI13__nv_bfloat16S2_S2_S2_fjLj1024ELj1ELj4ELj1ELj16ENS_18Kernel_traits_baseILj1024ES2_S2_S2_S2_fjLj128EEEEELb0ELb1ELb1ELb1EEEvNS_9BwdParamsE)
        /*0100*/ 	.short	0x0380
        /*0102*/ 	.short	0x0128


	//----- nvinfo : EIATTR_SW_WAR
	.align		4
.L_1345:
        /*0104*/ 	.byte	0x04, 0x36
        /*0106*/ 	.short	(.L_1347 - .L_1346)
.L_1346:
        /*0108*/ 	.word	0x00000008
.L_1347:


//--------------------- .nv.info._ZN10layer_norm13ln_bwd_kernelINS_13Kernel_traitsI13__nv_bfloat16S2_S2_S2_fjLj1024ELj1ELj4ELj1ELj16ENS_18Kernel_traits_baseILj1024ES2_S2_S2_S2_fjLj128EEEEELb1ELb0ELb0ELb0EEEvNS_9BwdParamsE --------------------------
	.section	.nv.info._ZN10layer_norm13ln_bwd_kernelINS_13Kernel_traitsI13__nv_bfloat16S2_S2_S2_fjLj1024ELj1ELj4ELj1ELj16ENS_18Kernel_traits_baseILj1024ES2_S2_S2_S2_fjLj128EEEEELb1ELb0ELb0ELb0EEEvNS_9BwdParamsE,"",@"SHT_CUDA_INFO"
	.sectionflags	@""
	.align	4


	//----- nvinfo : EIATTR_CUDA_API_VERSION
	.align		4
        /*0000*/ 	.byte	0x04, 0x37
        /*0002*/ 	.short	(.L_1349 - .L_1348)
.L_1348:
        /*0004*/ 	.word	0x00000082


	//----- nvinfo : EIATTR_KPARAM_INFO
	.align		4
.L_1349:
        /*0008*/ 	.byte	0x04, 0x17
        /*000a*/ 	.short	(.L_1351 - .L_1350)
.L_1350:
        /*000c*/ 	.word	0x00000000
        /*0010*/ 	.short	0x0000
        /*0012*/ 	.short	0x0000
        /*0014*/ 	.byte	0x00, 0xf0, 0xa1, 0x04


	//----- nvinfo : EIATTR_SPARSE_MMA_MASK
	.align		4
.L_1351:
        /*0018*/ 	.byte	0x03, 0x50
        /*001a*/ 	.short	0x0000


	//----- nvinfo : EIATTR_MAXREG_COUNT
	.align		4
        /*001c*/ 	.byte	0x03, 0x1b
        /*001e*/ 	.short	0x00ff


	//----- nvinfo : EIATTR_NUM_BARRIERS
	.align		4
        /*0020*/ 	.byte	0x02, 0x4c
        /*0022*/ 	.byte	0x01
	.zero		1


	//----- nvinfo : EIATTR_MERCURY_ISA_VERSION
	.align		4
        /*0024*/ 	.byte	0x03, 0x5f
        /*0026*/ 	.short	0x0101


	//----- nvinfo : EIATTR_COOP_GROUP_MASK_REGIDS
	.align		4
        /*0028*/ 	.byte	0x04, 0x29
        /*002a*/ 	.short	(.L_1353 - .L_1352)


	//   ....[0]....
.L_1352:
        /*002c*/ 	.word	0xffffffff


	//   ....[1]....
        /*0030*/ 	.word	0xffffffff


	//   ....[2]....
        /*0034*/ 	.word	0xffffffff


	//   ....[3]....
        /*0038*/ 	.word	0xffffffff


	//   ....[4]....
        /*003c*/ 	.word	0xffffffff


	//   ....[5]....
        /*0040*/ 	.word	0xffffffff


	//   ....[6]....
        /*0044*/ 	.word	0xffffffff


	//   ....[7]....
        /*0048*/ 	.word	0xffffffff


	//   ....[8]....
        /*004c*/ 	.word	0xffffffff


	//   ....[9]....
        /*0050*/ 	.word	0xffffffff


	//   ....[10]....
        /*0054*/ 	.word	0x050000cd


	//   ....[11]....
        /*0058*/ 	.word	0x050000cd


	//   ....[12]....
        /*005c*/ 	.word	0x050000cd


	//   ....[13]....
        /*0060*/ 	.word	0x050000cd


	//   ....[14]....
        /*0064*/ 	.word	0x050000cd


	//   ....[15]....
        /*0068*/ 	.word	0x050000cd


	//   ....[16]....
        /*006c*/ 	.word	0x050000cd


	//   ....[17]....
        /*0070*/ 	.word	0x050000cd


	//   ....[18]....
        /*0074*/ 	.word	0x050000cd


	//   ....[19]....
        /*0078*/ 	.word	0x050000cd


	//----- nvinfo : EIATTR_COOP_GROUP_INSTR_OFFSETS
	.align		4
.L_1353:
        /*007c*/ 	.byte	0x04, 0x28
        /*007e*/ 	.short	(.L_1355 - .L_1354)


	//   ....[0]....
.L_1354:
        /*0080*/ 	.word	0x000024a0


	//   ....[1]....
        /*0084*/ 	.word	0x000024d0


	//   ....[2]....
        /*0088*/ 	.word	0x00002520


	//   ....[3]....
        /*008c*/ 	.word	0x00002530


	//   ....[4]....
        /*0090*/ 	.word	0x00002560


	//   ....[5]....
        /*0094*/ 	.word	0x00002570


	//   ....[6]....
        /*0098*/ 	.word	0x000025a0


	//   ....[7]....
        /*009c*/ 	.word	0x000025b0


	//   ....[8]....
        /*00a0*/ 	.word	0x000025e0


	//   ....[9]....
        /*00a4*/ 	.word	0x000025f0


	//   ....[10]....
        /*00a8*/ 	.word	0x000083a0


	//   ....[11]....
        /*00ac*/ 	.word	0x00008440


	//   ....[12]....
        /*00b0*/ 	.word	0x000084e0


	//   ....[13]....
        /*00b4*/ 	.word	0x00008540


	//   ....[14]....
        /*00b8*/ 	.word	0x000085b0


	//   ....[15]....
        /*00bc*/ 	.word	0x00008610


	//   ....[16]....
        /*00c0*/ 	.word	0x00008680


	//   ....[17]....
        /*00c4*/ 	.word	0x000086e0


	//   ....[18]....
        /*00c8*/ 	.word	0x00008750


	//   ....[19]....
        /*00cc*/ 	.word	0x000087b0


	//----- nvinfo : EIATTR_VRC_CTA_INIT_COUNT
	.align		4
.L_1355:
        /*00d0*/ 	.byte	0x02, 0x4a
	.zero		1
	.zero		1


	//----- nvinfo : EIATTR_EXIT_INSTR_OFFSETS
	.align		4
        /*00d4*/ 	.byte	0x04, 0x1c
        /*00d6*/ 	.short	(.L_1357 - .L_1356)


	//   ....[0]....
.L_1356:
        /*00d8*/ 	.word	0x00008300


	//   ....[1]....
        /*00dc*/ 	.word	0x00008330


	//----- nvinfo : EIATTR_MAX_THREADS
	.align		4
.L_1357:
        /*00e0*/ 	.byte	0x04, 0x05
        /*00e2*/ 	.short	(.L_1359 - .L_1358)
.L_1358:
        /*00e4*/ 	.word	0x00000080
        /*00e8*/ 	.word	0x00000001
        /*00ec*/ 	.word	0x00000001


	//----- nvinfo : EIATTR_CRS_STACK_SIZE
	.align		4
.L_1359:
        /*00f0*/ 	.byte	0x04, 0x1e
        /*00f2*/ 	.short	(.L_1361 - .L_1360)
.L_1360:
        /*00f4*/ 	.word	0x00000000


	//----- nvinfo : EIATTR_CBANK_PARAM_SIZE
	.align		4
.L_1361:
        /*00f8*/ 	.byte	0x03, 0x19
        /*00fa*/ 	.short	0x0128


	//----- nvinfo : EIATTR_PARAM_CBANK
	.align		4
        /*00fc*/ 	.byte	0x04, 0x0a
        /*00fe*/ 	.short	(.L_1363 - .L_1362)
	.align		4
.L_1362:
        /*0100*/ 	.word	index@(.nv.constant0._ZN10layer_norm13ln_bwd_kernelINS_13Kernel_traitsI13__nv_bfloat16S2_S2_S2_fjLj1024ELj1ELj4ELj1ELj16ENS_18Kernel_traits_baseILj1024ES2_S2_S2_S2_fjLj128EEEEELb1ELb0ELb0ELb0EEEvNS_9BwdParamsE)
        /*0104*/ 	.short	0x0380
        /*0106*/ 	.short	0x0128


	//----- nvinfo : EIATTR_SW_WAR
	.align		4
.L_1363:
        /*0108*/ 	.byte	0x04, 0x36
        /*010a*/ 	.short	(.L_1365 - .L_1364)
.L_1364:
        /*010c*/ 	.word	0x00000008
.L_1365:


//--------------------- .nv.info._ZN10layer_norm13ln_bwd_kernelINS_13Kernel_traitsI13__nv_bfloat16S2_S2_S2_fjLj1024ELj1ELj4ELj1ELj16ENS_18Kernel_traits_baseILj1024ES2_S2_S2_S2_fjLj128EEEEELb1ELb0ELb0ELb1EEEvNS_9BwdParamsE --------------------------
	.section	.nv.info._ZN10layer_norm13ln_bwd_kernelINS_13Kernel_traitsI13__nv_bfloat16S2_S2_S2_fjLj1024ELj1ELj4ELj1ELj16ENS_18Kernel_traits_baseILj1024ES2_S2_S2_S2_fjLj128EEEEELb1ELb0ELb0ELb1EEEvNS_9BwdParamsE,"",@"SHT_CUDA_INFO"
	.sectionflags	@""
	.align	4


	//----- nvinfo : EIATTR_CUDA_API_VERSION
	.align		4
        /*0000*/ 	.byte	0x04, 0x37
        /*0002*/ 	.short	(.L_1367 - .L_1366)
.L_1366:
        /*0004*/ 	.word	0x00000082


	//----- nvinfo : EIATTR_KPARAM_INFO
	.align		4
.L_1367:
        /*0008*/ 	.byte	0x04, 0x17
        /*000a*/ 	.short	(.L_1369 - .L_1368)
.L_1368:
        /*000c*/ 	.word	0x00000000
        /*0010*/ 	.short	0x0000
        /*0012*/ 	.short	0x0000
        /*0014*/ 	.byte	0x00, 0xf0, 0xa1, 0x04


	//----- nvinfo : EIATTR_SPARSE_MMA_MASK
	.align		4
.L_1369:
        /*0018*/ 	.byte	0x03, 0x50
        /*001a*/ 	.short	0x0000


	//----- nvinfo : EIATTR_MAXREG_COUNT
	.align		4
        /*001c*/ 	.byte	0x03, 0x1b
        /*001e*/ 	.short	0x00ff


	//----- nvinfo : EIATTR_NUM_BARRIERS
	.align		4
        /*0020*/ 	.byte	0x02, 0x4c
        /*0022*/ 	.byte	0x01
	.zero		1


	//----- nvinfo : EIATTR_MERCURY_ISA_VERSION
	.align		4
        /*0024*/ 	.byte	0x03, 0x5f
        /*0026*/ 	.short	0x0101


	//----- nvinfo : EIATTR_COOP_GROUP_MASK_REGIDS
	.align		4
        /*0028*/ 	.byte	0x04, 0x29
        /*002a*/ 	.short	(.L_1371 - .L_1370)


	//   ....[0]....
.L_1370:
        /*002c*/ 	.word	0xffffffff


	//   ....[1]....
        /*0030*/ 	.word	0xffffffff


	//   ....[2]....
        /*0034*/ 	.word	0xffffffff


	//   ....[3]....
        /*0038*/ 	.word	0xffffffff


	//   ....[4]....
        /*003c*/ 	.word	0xffffffff


	//   ....[5]....
        /*0040*/ 	.word	0xffffffff


	//   ....[6]....
        /*0044*/ 	.word	0xffffffff


	//   ....[7]....
        /*0048*/ 	.word	0xffffffff


	//   ....[8]....
        /*004c*/ 	.word	0xffffffff


	//   ....[9]....
        /*0050*/ 	.word	0xffffffff


	//   ....[10]....
        /*0054*/ 	.word	0x0500002c


	//   ....[11]....
        /*0058*/ 	.word	0x0500002c


	//   ....[12]....
        /*005c*/ 	.word	0x0500002c


	//   ....[13]....
        /*0060*/ 	.word	0x0500002c


	//   ....[14]....
        /*0064*/ 	.word	0x0500002c


	//   ....[15]....
        /*0068*/ 	.word	0x0500002c


	//   ....[16]....
        /*006c*/ 	.word	0x0500002c


	//   ....[17]....
        /*0070*/ 	.word	0x0500002c


	//   ....[18]....
        /*0074*/ 	.word	0x0500002c


	//   ....[19]....
        /*0078*/ 	.word	0x0500002c


	//----- nvinfo : EIATTR_COOP_GROUP_INSTR_OFFSETS
	.align		4
.L_1371:
        /*007c*/ 	.byte	0x04, 0x28
        /*007e*/ 	.short	(.L_1373 - .L_1372)


	//   ....[0]....
.L_1372:
        /*0080*/ 	.word	0x000039b0


	//   ....[1]....
        /*0084*/ 	.word	0x000039c0


	//   ....[2]....
        /*0088*/ 	.word	0x000039f0


	//   ....[3]....
        /*008c*/ 	.word	0x00003a00


	//   ....[4]....
        /*0090*/ 	.word	0x00003a30


	//   ....[5]....
        /*0094*/ 	.word	0x00003a40


	//   ....[6]....
        /*0098*/ 	.word	0x00003a70


	//   ....[7]....
        /*009c*/ 	.word	0x00003a80


	//   ....[8]....
        /*00a0*/ 	.word	0x00003ab0


	//   ....[9]....
        /*00a4*/ 	.word	0x00003ac0


	//   ....[10]....
        /*00a8*/ 	.word	0x000091c0


	//   ....[11]....
        /*00ac*/ 	.word	0x00009250


	//   ....[12]....
        /*00b0*/ 	.word	0x000092c0


	//   ....[13]....
        /*00b4*/ 	.word	0x00009320


	//   ....[14]....
        /*00b8*/ 	.word	0x00009390


	//   ....[15]....
        /*00bc*/ 	.word	0x000093f0


	//   ....[16]....
        /*00c0*/ 	.word	0x00009460


	//   ....[17]....
        /*00c4*/ 	.word	0x000094c0


	//   ....[18]....
        /*00c8*/ 	.word	0x00009530


	//   ....[19]....
        /*00cc*/ 	.word	0x00009580


	//----- nvinfo : EIATTR_VRC_CTA_INIT_COUNT
	.align		4
.L_1373:
        /*00d0*/ 	.byte	0x02, 0x4a
	.zero		1
	.zero		1


	//----- nvinfo : EIATTR_EXIT_INSTR_OFFSETS
	.align		4
        /*00d4*/ 	.byte	0x04, 0x1c
        /*00d6*/ 	.short	(.L_1375 - .L_1374)


	//   ....[0]....
.L_1374:
        /*00d8*/ 	.word	0x00009150


	//----- nvinfo : EIATTR_MAX_THREADS
	.align		4
.L_1375:
        /*00dc*/ 	.byte	0x04, 0x05
        /*00de*/ 	.short	(.L_1377 - .L_1376)
.L_1376:
        /*00e0*/ 	.word	0x00000080
        /*00e4*/ 	.word	0x00000001
        /*00e8*/ 	.word	0x00000001


	//----- nvinfo : EIATTR_CRS_STACK_SIZE
	.align		4
.L_1377:
        /*00ec*/ 	.byte	0x04, 0x1e
        /*00ee*/ 	.short	(.L_1379 - .L_1378)
.L_1378:
        /*00f0*/ 	.word	0x00000000


	//----- nvinfo : EIATTR_CBANK_PARAM_SIZE
	.align		4
.L_1379:
        /*00f4*/ 	.byte	0x03, 0x19
        /*00f6*/ 	.short	0x0128


	//----- nvinfo : EIATTR_PARAM_CBANK
	.align		4
        /*00f8*/ 	.byte	0x04, 0x0a
        /*00fa*/ 	.short	(.L_1381 - .L_1380)
	.align		4
.L_1380:
        /*00fc*/ 	.word	index@(.nv.constant0._ZN10layer_norm13ln_bwd_kernelINS_13Kernel_traitsI13__nv_bfloat16S2_S2_S2_fjLj1024ELj1ELj4ELj1ELj16ENS_18Kernel_traits_baseILj1024ES2_S2_S2_S2_fjLj128EEEEELb1ELb0ELb0ELb1EEEvNS_9BwdParamsE)
        /*0100*/ 	.short	0x0380
        /*0102*/ 	.short	0x0128


	//----- nvinfo : EIATTR_SW_WAR
	.align		4
.L_1381:
        /*0104*/ 	.byte	0x04, 0x36
        /*0106*/ 	.short	(.L_1383 - .L_1382)
.L_1382:
        /*0108*/ 	.word	0x00000008
.L_1383:


//--------------------- .nv.info._ZN10layer_norm22ln_bwd_finalize_kernelINS_22Kernel_traits_finalizeILj1024E13__nv_bfloat16S2_S2_S2_fjLb0ELj1024ELj4ENS_18Kernel_traits_baseILj1024ES2_S2_S2_S2_fjLj1024EEEEELb0ELb0EEEvNS_9BwdParamsE --------------------------
	.section	.nv.info._ZN10layer_norm22ln_bwd_finalize_kernelINS_22Kernel_traits_finalizeILj1024E13__nv_bfloat16S2_S2_S2_fjLb0ELj1024ELj4ENS_18Kernel_traits_baseILj1024ES2_S2_S2_S2_fjLj1024EEEEELb0ELb0EEEvNS_9BwdParamsE,"",@"SHT_CUDA_INFO"
	.sectionflags	@""
	.align	4


	//----- nvinfo : EIATTR_CUDA_API_VERSION
	.align		4
        /*0000*/ 	.byte	0x04, 0x37
        /*0002*/ 	.short	(.L_1385 - .L_1384)
.L_1384:
        /*0004*/ 	.word	0x00000082


	//----- nvinfo : EIATTR_KPARAM_INFO
	.align		4
.L_1385:
        /*0008*/ 	.byte	0x04, 0x17
        /*000a*/ 	.short	(.L_1387 - .L_1386)
.L_1386:
        /*000c*/ 	.word	0x00000000
        /*0010*/ 	.short	0x0000
        /*0012*/ 	.short	0x0000
        /*0014*/ 	.byte	0x00, 0xf0, 0xa1, 0x04


	//----- nvinfo : EIATTR_SPARSE_MMA_MASK
	.align		4
.L_1387:
        /*0018*/ 	.byte	0x03, 0x50
        /*001a*/ 	.short	0x0000


	//----- nvinfo : EIATTR_MAXREG_COUNT
	.align		4
        /*001c*/ 	.byte	0x03, 0x1b
        /*001e*/ 	.short	0x0040


	//----- nvinfo : EIATTR_NUM_BARRIERS
	.align		4
        /*0020*/ 	.byte	0x02, 0x4c
        /*0022*/ 	.byte	0x01
	.zero		1


	//----- nvinfo : EIATTR_MERCURY_ISA_VERSION
	.align		4
        /*0024*/ 	.byte	0x03, 0x5f
        /*0026*/ 	.short	0x0101


	//----- nvinfo : EIATTR_COOP_GROUP_MASK_REGIDS
	.align		4
        /*0028*/ 	.byte	0x04, 0x29
        /*002a*/ 	.short	(.L_1389 - .L_1388)


	//   ....[0]....
.L_1388:
        /*002c*/ 	.word	0xffffffff


	//   ....[1]....
        /*0030*/ 	.word	0xffffffff


	//   ....[2]....
        /*0034*/ 	.word	0xffffffff


	//   ....[3]....
        /*0038*/ 	.word	0xffffffff


	//   ....[4]....
        /*003c*/ 	.word	0xffffffff


	//   ....[5]....
        /*0040*/ 	.word	0xffffffff


	//   ....[6]....
        /*0044*/ 	.word	0xffffffff


	//   ....[7]....
        /*0048*/ 	.word	0xffffffff


	//   ....[8]....
        /*004c*/ 	.word	0xffffffff


	//   ....[9]....
        /*0050*/ 	.word	0xffffffff


	//----- nvinfo : EIATTR_COOP_GROUP_INSTR_OFFSETS
	.align		4
.L_1389:
        /*0054*/ 	.byte	0x04, 0x28
        /*0056*/ 	.short	(.L_1391 - .L_1390)


	//   ....[0]....
.L_1390:
        /*0058*/ 	.word	0x000015e0


	//   ....[1]....
        /*005c*/ 	.word	0x000015f0


	//   ....[2]....
        /*0060*/ 	.word	0x00001620


	//   ....[3]....
        /*0064*/ 	.word	0x00001630


	//   ....[4]....
        /*0068*/ 	.word	0x00001660


	//   ....[5]....
        /*006c*/ 	.word	0x00001670


	//   ....[6]....
        /*0070*/ 	.word	0x000016b0


	//   ....[7]....
        /*0074*/ 	.word	0x000016e0


	//   ....[8]....
        /*0078*/ 	.word	0x00001710


	//   ....[9]....
        /*007c*/ 	.word	0x00001720


	//----- nvinfo : EIATTR_VRC_CTA_INIT_COUNT
	.align		4
.L_1391:
        /*0080*/ 	.byte	0x02, 0x4a
	.zero		1
	.zero		1


	//----- nvinfo : EIATTR_EXIT_INSTR_OFFSETS
	.align		4
        /*0084*/ 	.byte	0x04, 0x1c
        /*0086*/ 	.short	(.L_1393 - .L_1392)


	//   ....[0]....
.L_1392:
        /*0088*/ 	.word	0x00000060


	//   ....[1]....
        /*008c*/ 	.word	0x00001780


	//   ....[2]....
        /*0090*/ 	.word	0x000017b0


	//   ....[3]....
        /*0094*/ 	.word	0x00001870


	//----- nvinfo : EIATTR_MAX_THREADS
	.align		4
.L_1393:
        /*0098*/ 	.byte	0x04, 0x05
        /*009a*/ 	.short	(.L_1395 - .L_1394)
.L_1394:
        /*009c*/ 	.word	0x00000400
        /*00a0*/ 	.word	0x00000001
        /*00a4*/ 	.word	0x00000001


	//----- nvinfo : EIATTR_CRS_STACK_SIZE
	.align		4
.L_1395:
        /*00a8*/ 	.byte	0x04, 0x1e
        /*00aa*/ 	.short	(.L_1397 - .L_1396)
.L_1396:
        /*00ac*/ 	.word	0x00000000


	//----- nvinfo : EIATTR_CBANK_PARAM_SIZE
	.align		4
.L_1397:
        /*00b0*/ 	.byte	0x03, 0x19
        /*00b2*/ 	.short	0x0128


	//----- nvinfo : EIATTR_PARAM_CBANK
	.align		4
        /*00b4*/ 	.byte	0x04, 0x0a
        /*00b6*/ 	.short	(.L_1399 - .L_1398)
	.align		4
.L_1398:
        /*00b8*/ 	.word	index@(.nv.constant0._ZN10layer_norm22ln_bwd_finalize_kernelINS_22Kernel_traits_finalizeILj1024E13__nv_bfloat16S2_S2_S2_fjLb0ELj1024ELj4ENS_18Kernel_traits_baseILj1024ES2_S2_S2_S2_fjLj1024EEEEELb0ELb0EEEvNS_9BwdParamsE)
        /*00bc*/ 	.short	0x0380
        /*00be*/ 	.short	0x0128


	//----- nvinfo : EIATTR_SW_WAR
	.align		4
.L_1399:
        /*00c0*/ 	.byte	0x04, 0x36
        /*00c2*/ 	.short	(.L_1401 - .L_1400)
.L_1400:
        /*00c4*/ 	.word	0x00000008
.L_1401:


//--------------------- .nv.info._ZN10layer_norm13ln_bwd_kernelINS_13Kernel_traitsI13__nv_bfloat16S2_S2_S2_fjLj1024ELj1ELj4ELj1ELj16ENS_18Kernel_traits_baseILj1024ES2_S2_S2_S2_fjLj128EEEEELb1ELb0ELb1ELb0EEEvNS_9BwdParamsE --------------------------
	.section	.nv.info._ZN10layer_norm13ln_bwd_kernelINS_13Kernel_traitsI13__nv_bfloat16S2_S2_S2_fjLj1024ELj1ELj4ELj1ELj16ENS_18Kernel_traits_baseILj1024ES2_S2_S2_S2_fjLj128EEEEELb1ELb0ELb1ELb0EEEvNS_9BwdParamsE,"",@"SHT_CUDA_INFO"
	.sectionflags	@""
	.align	4


	//----- nvinfo : EIATTR_CUDA_API_VERSION
	.align		4
        /*0000*/ 	.byte	0x04, 0x37
        /*0002*/ 	.short	(.L_1403 - .L_1402)
.L_1402:
        /*0004*/ 	.word	0x00000082


	//----- nvinfo : EIATTR_KPARAM_INFO
	.align		4
.L_1403:
        /*0008*/ 	.byte	0x04, 0x17
        /*000a*/ 	.short	(.L_1405 - .L_1404)
.L_1404:
        /*000c*/ 	.word	0x00000000
        /*0010*/ 	.short	0x0000
        /*0012*/ 	.short	0x0000
        /*0014*/ 	.byte	0x00, 0xf0, 0xa1, 0x04


	//----- nvinfo : EIATTR_SPARSE_MMA_MASK
	.align		4
.L_1405:
        /*0018*/ 	.byte	0x03, 0x50
        /*001a*/ 	.short	0x0000


	//----- nvinfo : EIATTR_MAXREG_COUNT
	.align		4
        /*001c*/ 	.byte	0x03, 0x1b
        /*001e*/ 	.short	0x00ff


	//----- nvinfo : EIATTR_NUM_BARRIERS
	.align		4
        /*0020*/ 	.byte	0x02, 0x4c
        /*0022*/ 	.byte	0x01
	.zero		1


	//----- nvinfo : EIATTR_MERCURY_ISA_VERSION
	.align		4
        /*0024*/ 	.byte	0x03, 0x5f
        /*0026*/ 	.short	0x0101


	//----- nvinfo : EIATTR_COOP_GROUP_MASK_REGIDS
	.align		4
        /*0028*/ 	.byte	0x04, 0x29
        /*002a*/ 	.short	(.L_1407 - .L_1406)


	//   ....[0]....
.L_1406:
        /*002c*/ 	.word	0xffffffff


	//   ....[1]....
        /*0030*/ 	.word	0xffffffff


	//   ....[2]....
        /*0034*/ 	.word	0xffffffff


	//   ....[3]....
        /*0038*/ 	.word	0xffffffff


	//   ....[4]....
        /*003c*/ 	.word	0xffffffff


	//   ....[5]....
        /*0040*/ 	.word	0xffffffff


	//   ....[6]....
        /*0044*/ 	.word	0xffffffff


	//   ....[7]....
        /*0048*/ 	.word	0xffffffff


	//   ....[8]....
        /*004c*/ 	.word	0xffffffff


	//   ....[9]....
        /*0050*/ 	.word	0xffffffff


	//   ....[10]....
        /*0054*/ 	.word	0x050000b8


	//   ....[11]....
        /*0058*/ 	.word	0x050000b8


	//   ....[12]....
        /*005c*/ 	.word	0x050000b8


	//   ....[13]....
        /*0060*/ 	.word	0x050000b8


	//   ....[14]....
        /*0064*/ 	.word	0x050000b8


	//   ....[15]....
        /*0068*/ 	.word	0x050000b8


	//   ....[16]....
        /*006c*/ 	.word	0x050000b8


	//   ....[17]....
        /*0070*/ 	.word	0x050000b8


	//   ....[18]....
        /*0074*/ 	.word	0x050000b8


	//   ....[19]....
        /*0078*/ 	.word	0x050000b8


	//----- nvinfo : EIATTR_COOP_GROUP_INSTR_OFFSETS
	.align		4
.L_1407:
        /*007c*/ 	.byte	0x04, 0x28
        /*007e*/ 	.short	(.L_1409 - .L_1408)


	//   ....[0]....
.L_1408:
        /*0080*/ 	.word	0x000029f0


	//   ....[1]....
        /*0084*/ 	.word	0x00002a00


	//   ....[2]....
        /*0088*/ 	.word	0x00002a30


	//   ....[3]....
        /*008c*/ 	.word	0x00002a40


	//   ....[4]....
        /*0090*/ 	.word	0x00002a70


	//   ....[5]....
        /*0094*/ 	.word	0x00002a80


	//   ....[6]....
        /*0098*/ 	.word	0x00002ab0


	//   ....[7]....
        /*009c*/ 	.word	0x00002ac0


	//   ....[8]....
        /*00a0*/ 	.word	0x00002af0


	//   ....[9]....
        /*00a4*/ 	.word	0x00002b00


	//   ....[10]....
        /*00a8*/ 	.word	0x0000a900


	//   ....[11]....
        /*00ac*/ 	.word	0x0000a990


	//   ....[12]....
        /*00b0*/ 	.word	0x0000aa00


	//   ....[13]....
        /*00b4*/ 	.word	0x0000aa60


	//   ....[14]....
        /*00b8*/ 	.word	0x0000aad0


	//   ....[15]....
        /*00bc*/ 	.word	0x0000ab30


	//   ....[16]....
        /*00c0*/ 	.word	0x0000aba0


	//   ....[17]....
        /*00c4*/ 	.word	0x0000ac00


	//   ....[18]....
        /*00c8*/ 	.word	0x0000ac70


	//   ....[19]....
        /*00cc*/ 	.word	0x0000acd0


	//----- nvinfo : EIATTR_VRC_CTA_INIT_COUNT
	.align		4
.L_1409:
        /*00d0*/ 	.byte	0x02, 0x4a
	.zero		1
	.zero		1


	//----- nvinfo : EIATTR_EXIT_INSTR_OFFSETS
	.align		4
        /*00d4*/ 	.byte	0x04, 0x1c
        /*00d6*/ 	.short	(.L_1411 - .L_1410)


	//   ....[0]....
.L_1410:
        /*00d8*/ 	.word	0x0000a860


	//   ....[1]....
        /*00dc*/ 	.word	0x0000a890


	//----- nvinfo : EIATTR_MAX_THREADS
	.align		4
.L_1411:
        /*00e0*/ 	.byte	0x04, 0x05
        /*00e2*/ 	.short	(.L_1413 - .L_1412)
.L_1412:
        /*00e4*/ 	.word	0x00000080
        /*00e8*/ 	.word	0x00000001
        /*00ec*/ 	.word	0x00000001


	//----- nvinfo : EIATTR_CRS_STACK_SIZE
	.align		4
.L_1413:
        /*00f0*/ 	.byte	0x04, 0x1e
        /*00f2*/ 	.short	(.L_1415 - .L_1414)
.L_1414:
        /*00f4*/ 	.word	0x00000000


	//----- nvinfo : EIATTR_CBANK_PARAM_SIZE
	.align		4
.L_1415:
        /*00f8*/ 	.byte	0x03, 0x19
        /*00fa*/ 	.short	0x0128


	//----- nvinfo : EIATTR_PARAM_CBANK
	.align		4
        /*00fc*/ 	.byte	0x04, 0x0a
        /*00fe*/ 	.short	(.L_1417 - .L_1416)
	.align		4
.L_1416:
        /*0100*/ 	.word	index@(.nv.constant0._ZN10layer_norm13ln_bwd_kernelINS_13Kernel_traitsI13__nv_bfloat16S2_S2_S2_fjLj1024ELj1ELj4ELj1ELj16ENS_18Kernel_traits_baseILj1024ES2_S2_S2_S2_fjLj128EEEEELb1ELb0ELb1ELb0EEEvNS_9BwdParamsE)
        /*0104*/ 	.short	0x0380
        /*0106*/ 	.short	0x0128


	//----- nvinfo : EIATTR_SW_WAR
	.align		4
.L_1417:
        /*0108*/ 	.byte	0x04, 0x36
        /*010a*/ 	.short	(.L_1419 - .L_1418)
.L_1418:
        /*010c*/ 	.word	0x00000008
.L_1419:


//--------------------- .nv.info._ZN10layer_norm22ln_bwd_finalize_kernelINS_22Kernel_traits_finalizeILj1024E13__nv_bfloat16S2_S2_S2_fjLb0ELj1024ELj4ENS_18Kernel_traits_baseILj1024ES2_S2_S2_S2_fjLj1024EEEEELb0ELb1EEEvNS_9BwdParamsE --------------------------
	.section	.nv.info._ZN10layer_norm22ln_bwd_finalize_kernelINS_22Kernel_traits_finalizeILj1024E13__nv_bfloat16S2_S2_S2_fjLb0ELj1024ELj4ENS_18Kernel_traits_baseILj1024ES2_S2_S2_S2_fjLj1024EEEEELb0ELb1EEEvNS_9BwdParamsE,"",@"SHT_CUDA_INFO"
	.sectionflags	@""
	.align	4


	//----- nvinfo : EIATTR_CUDA_API_VERSION
	.align		4
        /*0000*/ 	.byte	0x04, 0x37
        /*0002*/ 	.short	(.L_1421 - .L_1420)
.L_1420:
        /*0004*/ 	.word	0x00000082


	//----- nvinfo : EIATTR_KPARAM_INFO
	.align		4
.L_1421:
        /*0008*/ 	.byte	0x04, 0x17
        /*000a*/ 	.short	(.L_1423 - .L_1422)
.L_1422:
        /*000c*/ 	.word	0x00000000
        /*0010*/ 	.short	0x0000
        /*0012*/ 	.short	0x0000
        /*0014*/ 	.byte	0x00, 0xf0, 0xa1, 0x04


	//----- nvinfo : EIATTR_SPARSE_MMA_MASK
	.align		4
.L_1423:
        /*0018*/ 	.byte	0x03, 0x50
        /*001a*/ 	.short	0x0000


	//----- nvinfo : EIATTR_MAXREG_COUNT
	.align		4
        /*001c*/ 	.byte	0x03, 0x1b
        /*001e*/ 	.short	0x0040


	//----- nvinfo : EIATTR_NUM_BARRIERS
	.align		4
        /*0020*/ 	.byte	0x02, 0x4c
        /*0022*/ 	.byte	0x01
	.zero		1


	//----- nvinfo : EIATTR_MERCURY_ISA_VERSION
	.align		4
        /*0024*/ 	.byte	0x03, 0x5f
        /*0026*/ 	.short	0x0101


	//----- nvinfo : EIATTR_COOP_GROUP_MASK_REGIDS
	.align		4
        /*0028*/ 	.byte	0x04, 0x29
        /*002a*/ 	.short	(.L_1425 - .L_1424)


	//   ....[0]....
.L_1424:
        /*002c*/ 	.word	0xffffffff


	//   ....[1]....
        /*0030*/ 	.word	0xffffffff


	//   ....[2]....
        /*0034*/ 	.word	0xffffffff


	//   ....[3]....
        /*0038*/ 	.word	0xffffffff


	//   ....[4]....
        /*003c*/ 	.word	0xffffffff


	//   ....[5]....
        /*0040*/ 	.word	0xffffffff


	//   ....[6]....
        /*0044*/ 	.word	0xffffffff


	//   ....[7]....
        /*0048*/ 	.word	0xffffffff


	//   ....[8]....
        /*004c*/ 	.word	0xffffffff


	//   ....[9]....
        /*0050*/ 	.word	0xffffffff


	//----- nvinfo : EIATTR_COOP_GROUP_INSTR_OFFSETS
	.align		4
.L_1425:
        /*0054*/ 	.byte	0x04, 0x28
        /*0056*/ 	.short	(.L_1427 - .L_1426)


	//   ....[0]....
.L_1426:
        /*0058*/ 	.word	0x00001630


	//   ....[1]....
        /*005c*/ 	.word	0x00001640


	//   ....[2]....
        /*0060*/ 	.word	0x00001670


	//   ....[3]....
        /*0064*/ 	.word	0x00001680


	//   ....[4]....
        /*0068*/ 	.word	0x000016b0


	//   ....[5]....
        /*006c*/ 	.word	0x000016d0


	//   ....[6]....
        /*0070*/ 	.word	0x00001700


	//   ....[7]....
        /*0074*/ 	.word	0x00001710


	//   ....[8]....
        /*0078*/ 	.word	0x00001740


	//   ....[9]....
        /*007c*/ 	.word	0x00001750


	//----- nvinfo : EIATTR_VRC_CTA_INIT_COUNT
	.align		4
.L_1427:
        /*0080*/ 	.byte	0x02, 0x4a
	.zero		1
	.zero		1


	//----- nvinfo : EIATTR_EXIT_INSTR_OFFSETS
	.align		4
        /*0084*/ 	.byte	0x04, 0x1c
        /*0086*/ 	.short	(.L_1429 - .L_1428)


	//   ....[0]....
.L_1428:
        /*0088*/ 	.word	0x00000070


	//   ....[1]....
        /*008c*/ 	.word	0x000017b0


	//   ....[2]....
        /*0090*/ 	.word	0x00001880


	//----- nvinfo : EIATTR_MAX_THREADS
	.align		4
.L_1429:
        /*0094*/ 	.byte	0x04, 0x05
        /*0096*/ 	.short	(.L_1431 - .L_1430)
.L_1430:
        /*0098*/ 	.word	0x00000400
        /*009c*/ 	.word	0x00000001
        /*00a0*/ 	.word	0x00000001


	//----- nvinfo : EIATTR_CRS_STACK_SIZE
	.align		4
.L_1431:
        /*00a4*/ 	.byte	0x04, 0x1e
        /*00a6*/ 	.short	(.L_1433 - .L_1432)
.L_1432:
        /*00a8*/ 	.word	0x00000000


	//----- nvinfo : EIATTR_CBANK_PARAM_SIZE
	.align		4
.L_1433:
        /*00ac*/ 	.byte	0x03, 0x19
        /*00ae*/ 	.short	0x0128


	//----- nvinfo : EIATTR_PARAM_CBANK
	.align		4
        /*00b0*/ 	.byte	0x04, 0x0a
        /*00b2*/ 	.short	(.L_1435 - .L_1434)
	.align		4
.L_1434:
        /*00b4*/ 	.word	index@(.nv.constant0._ZN10layer_norm22ln_bwd_finalize_kernelINS_22Kernel_traits_finalizeILj1024E13__nv_bfloat16S2_S2_S2_fjLb0ELj1024ELj4ENS_18Kernel_traits_baseILj1024ES2_S2_S2_S2_fjLj1024EEEEELb0ELb1EEEvNS_9BwdParamsE)
        /*00b8*/ 	.short	0x0380
        /*00ba*/ 	.short	0x0128


	//----- nvinfo : EIATTR_SW_WAR
	.align		4
.L_1435:
        /*00bc*/ 	.byte	0x04, 0x36
        /*00be*/ 	.short	(.L_1437 - .L_1436)
.L_1436:
        /*00c0*/ 	.word	0x00000008
.L_1437:


//--------------------- .nv.info._ZN10layer_norm13ln_bwd_kernelINS_13Kernel_traitsI13__nv_bfloat16S2_S2_S2_fjLj1024ELj1ELj4ELj1ELj16ENS_18Kernel_traits_baseILj1024ES2_S2_S2_S2_fjLj128EEEEELb1ELb0ELb1ELb1EEEvNS_9BwdParamsE --------------------------
	.section	.nv.info._ZN10layer_norm13ln_bwd_kernelINS_13Kernel_traitsI13__nv_bfloat16S2_S2_S2_fjLj1024ELj1ELj4ELj1ELj16ENS_18Kernel_traits_baseILj1024ES2_S2_S2_S2_fjLj128EEEEELb1ELb0ELb1ELb1EEEvNS_9BwdParamsE,"",@"SHT_CUDA_INFO"
	.sectionflags	@""
	.align	4


	//----- nvinfo : EIATTR_CUDA_API_VERSION
	.align		4
        /*0000*/ 	.byte	0x04, 0x37
        /*0002*/ 	.short	(.L_1439 - .L_1438)
.L_1438:
        /*0004*/ 	.word	0x00000082


	//----- nvinfo : EIATTR_KPARAM_INFO
	.align		4
.L_1439:
        /*0008*/ 	.byte	0x04, 0x17
        /*000a*/ 	.short	(.L_1441 - .L_1440)
.L_1440:
        /*000c*/ 	.word	0x00000000
        /*0010*/ 	.short	0x0000
        /*0012*/ 	.short	0x0000
        /*0014*/ 	.byte	0x00, 0xf0, 0xa1, 0x04


	//----- nvinfo : EIATTR_SPARSE_MMA_MASK
	.align		4
.L_1441:
        /*0018*/ 	.byte	0x03, 0x50
        /*001a*/ 	.short	0x0000


	//----- nvinfo : EIATTR_MAXREG_COUNT
	.align		4
        /*001c*/ 	.byte	0x03, 0x1b
        /*001e*/ 	.short	0x00ff


	//----- nvinfo : EIATTR_NUM_BARRIERS
	.align		4
        /*0020*/ 	.byte	0x02, 0x4c
        /*0022*/ 	.byte	0x01
	.zero		1


	//----- nvinfo : EIATTR_MERCURY_ISA_VERSION
	.align		4
        /*0024*/ 	.byte	0x03, 0x5f
        /*0026*/ 	.short	0x0101


	//----- nvinfo : EIATTR_COOP_GROUP_MASK_REGIDS
	.align		4
        /*0028*/ 	.byte	0x04, 0x29
        /*002a*/ 	.short	(.L_1443 - .L_1442)


	//   ....[0]....
.L_1442:
        /*002c*/ 	.word	0xffffffff


	//   ....[1]....
        /*0030*/ 	.word	0xffffffff


	//   ....[2]....
        /*0034*/ 	.word	0xffffffff


	//   ....[3]....
        /*0038*/ 	.word	0xffffffff


	//   ....[4]....
        /*003c*/ 	.word	0xffffffff


	//   ....[5]....
        /*0040*/ 	.word	0xffffffff


	//   ....[6]....
        /*0044*/ 	.word	0xffffffff


	//   ....[7]....
        /*0048*/ 	.word	0xffffffff


	//   ....[8]....
        /*004c*/ 	.word	0xffffffff


	//   ....[9]....
        /*0050*/ 	.word	0xffffffff


	//   ....[10]....
        /*0054*/ 	.word	0x050000b4


	//   ....[11]....
        /*0058*/ 	.word	0x050000b4


	//   ....[12]....
        /*005c*/ 	.word	0x050000b4


	//   ....[13]....
        /*0060*/ 	.word	0x050000b4


	//   ....[14]....
        /*0064*/ 	.word	0x050000b4


	//   ....[15]....
        /*0068*/ 	.word	0x050000b4


	//   ....[16]....
        /*006c*/ 	.word	0x050000b4


	//   ....[17]....
        /*0070*/ 	.word	0x050000b4


	//   ....[18]....
        /*0074*/ 	.word	0x050000b4


	//   ....[19]....
        /*0078*/ 	.word	0x050000b4


	//----- nvinfo : EIATTR_COOP_GROUP_INSTR_OFFSETS
	.align		4
.L_1443:
        /*007c*/ 	.byte	0x04, 0x28
        /*007e*/ 	.short	(.L_1445 - .L_1444)


	//   ....[0]....
.L_1444:
        /*0080*/ 	.word	0x000023a0


	//   ....[1]....
        /*0084*/ 	.word	0x000023b0


	//   ....[2]....
        /*0088*/ 	.word	0x000023e0


	//   ....[3]....
        /*008c*/ 	.word	0x000023f0


	//   ....[4]....
        /*0090*/ 	.word	0x00002420


	//   ....[5]....
        /*0094*/ 	.word	0x00002440


	//   ....[6]....
        /*0098*/ 	.word	0x00002470


	//   ....[7]....
        /*009c*/ 	.word	0x00002480


	//   ....[8]....
        /*00a0*/ 	.word	0x000024b0


	//   ....[9]....
        /*00a4*/ 	.word	0x000024c0


	//   ....[10]....
        /*00a8*/ 	.word	0x00009b00


	//   ....[11]....
        /*00ac*/ 	.word	0x00009b90


	//   ....[12]....
        /*00b0*/ 	.word	0x00009c00


	//   ....[13]....
        /*00b4*/ 	.word	0x00009c60


	//   ....[14]....
        /*00b8*/ 	.word	0x00009cd0


	//   ....[15]....
        /*00bc*/ 	.word	0x00009d40


	//   ....[16]....
        /*00c0*/ 	.word	0x00009db0


	//   ....[17]....
        /*00c4*/ 	.word	0x00009e10


	//   ....[18]....
        /*00c8*/ 	.word	0x00009e80


	//   ....[19]....
        /*00cc*/ 	.word	0x00009ee0


	//----- nvinfo : EIATTR_VRC_CTA_INIT_COUNT
	.align		4
.L_1445:
        /*00d0*/ 	.byte	0x02, 0x4a
	.zero		1
	.zero		1


	//----- nvinfo : EIATTR_EXIT_INSTR_OFFSETS
	.align		4
        /*00d4*/ 	.byte	0x04, 0x1c
        /*00d6*/ 	.short	(.L_1447 - .L_1446)


	//   ....[0]....
.L_1446:
        /*00d8*/ 	.word	0x00009a90


	//----- nvinfo : EIATTR_MAX_THREADS
	.align		4
.L_1447:
        /*00dc*/ 	.byte	0x04, 0x05
        /*00de*/ 	.short	(.L_1449 - .L_1448)
.L_1448:
        /*00e0*/ 	.word	0x00000080
        /*00e4*/ 	.word	0x00000001
        /*00e8*/ 	.word	0x00000001


	//----- nvinfo : EIATTR_CRS_STACK_SIZE
	.align		4
.L_1449:
        /*00ec*/ 	.byte	0x04, 0x1e
        /*00ee*/ 	.short	(.L_1451 - .L_1450)
.L_1450:
        /*00f0*/ 	.word	0x00000000


	//----- nvinfo : EIATTR_CBANK_PARAM_SIZE
	.align		4
.L_1451:
        /*00f4*/ 	.byte	0x03, 0x19
        /*00f6*/ 	.short	0x0128


	//----- nvinfo : EIATTR_PARAM_CBANK
	.align		4
        /*00f8*/ 	.byte	0x04, 0x0a
        /*00fa*/ 	.short	(.L_1453 - .L_1452)
	.align		4
.L_1452:
        /*00fc*/ 	.word	index@(.nv.constant0._ZN10layer_norm13ln_bwd_kernelINS_13Kernel_traitsI13__nv_bfloat16S2_S2_S2_fjLj1024ELj1ELj4ELj1ELj16ENS_18Kernel_traits_baseILj1024ES2_S2_S2_S2_fjLj128EEEEELb1ELb0ELb1ELb1EEEvNS_9BwdParamsE)
        /*0100*/ 	.short	0x0380
        /*0102*/ 	.short	0x0128


	//----- nvinfo : EIATTR_SW_WAR
	.align		4
.L_1453:
        /*0104*/ 	.byte	0x04, 0x36
        /*0106*/ 	.short	(.L_1455 - .L_1454)
.L_1454:
        /*0108*/ 	.word	0x00000008
.L_1455:


//--------------------- .nv.info._ZN10layer_norm13ln_bwd_kernelINS_13Kernel_traitsI13__nv_bfloat16S2_S2_S2_fjLj1024ELj1ELj4ELj1ELj16ENS_18Kernel_traits_baseILj1024ES2_S2_S2_S2_fjLj128EEEEELb1ELb1ELb0ELb0EEEvNS_9BwdParamsE --------------------------
	.section	.nv.info._ZN10layer_norm13ln_bwd_kernelINS_13Kernel_traitsI13__nv_bfloat16S2_S2_S2_fjLj1024ELj1ELj4ELj1ELj16ENS_18Kernel_traits_baseILj1024ES2_S2_S2_S2_fjLj128EEEEELb1ELb1ELb0ELb0EEEvNS_9BwdParamsE,"",@"SHT_CUDA_INFO"
	.sectionflags	@""
	.align	4


	//----- nvinfo : EIATTR_CUDA_API_VERSION
	.align		4
        /*0000*/ 	.byte	0x04, 0x37
        /*0002*/ 	.short	(.L_1457 - .L_1456)
.L_1456:
        /*0004*/ 	.word	0x00000082


	//----- nvinfo : EIATTR_KPARAM_INFO
	.align		4
.L_1457:
        /*0008*/ 	.byte	0x04, 0x17
        /*000a*/ 	.short	(.L_1459 - .L_1458)
.L_1458:
        /*000c*/ 	.word	0x00000000
        /*0010*/ 	.short	0x0000
        /*0012*/ 	.short	0x0000
        /*0014*/ 	.byte	0x00, 0xf0, 0xa1, 0x04


	//----- nvinfo : EIATTR_SPARSE_MMA_MASK
	.align		4
.L_1459:
        /*0018*/ 	.byte	0x03, 0x50
        /*001a*/ 	.short	0x0000


	//----- nvinfo : EIATTR_MAXREG_COUNT
	.align		4
        /*001c*/ 	.byte	0x03, 0x1b
        /*001e*/ 	.short	0x00ff


	//----- nvinfo : EIATTR_NUM_BARRIERS
	.align		4
        /*0020*/ 	.byte	0x02, 0x4c
        /*0022*/ 	.byte	0x01
	.zero		1


	//----- nvinfo : EIATTR_ANNOTATIONS
	.align		4
        /*0024*/ 	.byte	0x04, 0x55
        /*0026*/ 	.short	(.L_1461 - .L_1460)


	//   ....[0]....
.L_1460:
        /* <DEDUP_REMOVED lines=17> */


	//----- nvinfo : EIATTR_MERCURY_ISA_VERSION
	.align		4
.L_1461:
        /*0120*/ 	.byte	0x03, 0x5f
        /*0122*/ 	.short	0x0101


	//----- nvinfo : EIATTR_COOP_GROUP_MASK_REGIDS
	.align		4
        /*0124*/ 	.byte	0x04, 0x29
        /*0126*/ 	.short	(.L_1463 - .L_1462)


	//   ....[0]....
.L_1462:
        /*0128*/ 	.word	0xffffffff


	//   ....[1]....
        /*012c*/ 	.word	0xffffffff


	//   ....[2]....
        /*0130*/ 	.word	0xffffffff


	//   ....[3]....
        /*0134*/ 	.word	0xffffffff


	//   ....[4]....
        /*0138*/ 	.word	0xffffffff


	//   ....[5]....
        /*013c*/ 	.word	0xffffffff


	//   ....[6]....
        /*0140*/ 	.word	0xffffffff


	//   ....[7]....
        /*0144*/ 	.word	0xffffffff


	//   ....[8]....
        /*0148*/ 	.word	0xffffffff


	//   ....[9]....
        /*014c*/ 	.word	0xffffffff


	//   ....[10]....
        /*0150*/ 	.word	0x05000002


	//   ....[11]....
        /*0154*/ 	.word	0x05000002


	//   ....[12]....
        /*0158*/ 	.word	0x05000002


	//   ....[13]....
        /*015c*/ 	.word	0x05000002


	//   ....[14]....
        /*0160*/ 	.word	0x05000002


	//   ....[15]....
        /*0164*/ 	.word	0x05000002


	//   ....[16]....
        /*0168*/ 	.word	0x05000002


	//   ....[17]....
        /*016c*/ 	.word	0x05000002


	//   ....[18]....
        /*0170*/ 	.word	0x05000002


	//   ....[19]....
        /*0174*/ 	.word	0x05000002


	//----- nvinfo : EIATTR_COOP_GROUP_INSTR_OFFSETS
	.align		4
.L_1463:
        /*0178*/ 	.byte	0x04, 0x28
        /*017a*/ 	.short	(.L_1465 - .L_1464)


	//   ....[0]....
.L_1464:
        /*017c*/ 	.word	0x000028a0


	//   ....[1]....
        /*0180*/ 	.word	0x000028b0


	//   ....[2]....
        /*0184*/ 	.word	0x000028e0


	//   ....[3]....
        /*0188*/ 	.word	0x000028f0


	//   ....[4]....
        /*018c*/ 	.word	0x00002920


	//   ....[5]....
        /*0190*/ 	.word	0x00002930


	//   ....[6]....
        /*0194*/ 	.word	0x00002960


	//   ....[7]....
        /*0198*/ 	.word	0x00002970


	//   ....[8]....
        /*019c*/ 	.word	0x000029a0


	//   ....[9]....
        /*01a0*/ 	.word	0x000029b0


	//   ....[10]....
        /*01a4*/ 	.word	0x0000ddf0


	//   ....[11]....
        /*01a8*/ 	.word	0x0000de80


	//   ....[12]....
        /*01ac*/ 	.word	0x0000dee0


	//   ....[13]....
        /*01b0*/ 	.word	0x0000df40


	//   ....[14]....
        /*01b4*/ 	.word	0x0000dfa0


	//   ....[15]....
        /*01b8*/ 	.word	0x0000e000


	//   ....[16]....
        /*01bc*/ 	.word	0x0000e060


	//   ....[17]....
        /*01c0*/ 	.word	0x0000e0c0


	//   ....[18]....
        /*01c4*/ 	.word	0x0000e120


	//   ....[19]....
        /*01c8*/ 	.word	0x0000e180


	//----- nvinfo : EIATTR_VRC_CTA_INIT_COUNT
	.align		4
.L_1465:
        /*01cc*/ 	.byte	0x02, 0x4a
	.zero		1
	.zero		1


	//----- nvinfo : EIATTR_EXIT_INSTR_OFFSETS
	.align		4
        /*01d0*/ 	.byte	0x04, 0x1c
        /*01d2*/ 	.short	(.L_1467 - .L_1466)


	//   ....[0]....
.L_1466:
        /*01d4*/ 	.word	0x0000dd00


	//   ....[1]....
        /*01d8*/ 	.word	0x0000dd80


	//----- nvinfo : EIATTR_MAX_THREADS
	.align		4
.L_1467:
        /*01dc*/ 	.byte	0x04, 0x05
        /*01de*/ 	.short	(.L_1469 - .L_1468)
.L_1468:
        /*01e0*/ 	.word	0x00000080
        /*01e4*/ 	.word	0x00000001
        /*01e8*/ 	.word	0x00000001


	//----- nvinfo : EIATTR_CRS_STACK_SIZE
	.align		4
.L_1469:
        /*01ec*/ 	.byte	0x04, 0x1e
        /*01ee*/ 	.short	(.L_1471 - .L_1470)
.L_1470:
        /*01f0*/ 	.word	0x00000000


	//----- nvinfo : EIATTR_CBANK_PARAM_SIZE
	.align		4
.L_1471:
        /*01f4*/ 	.byte	0x03, 0x19
        /*01f6*/ 	.short	0x0128


	//----- nvinfo : EIATTR_PARAM_CBANK
	.align		4
        /*01f8*/ 	.byte	0x04, 0x0a
        /*01fa*/ 	.short	(.L_1473 - .L_1472)
	.align		4
.L_1472:
        /*01fc*/ 	.word	index@(.nv.constant0._ZN10layer_norm13ln_bwd_kernelINS_13Kernel_traitsI13__nv_bfloat16S2_S2_S2_fjLj1024ELj1ELj4ELj1ELj16ENS_18Kernel_traits_baseILj1024ES2_S2_S2_S2_fjLj128EEEEELb1ELb1ELb0ELb0EEEvNS_9BwdParamsE)
        /*0200*/ 	.short	0x0380
        /*0202*/ 	.short	0x0128


	//----- nvinfo : EIATTR_SW_WAR
	.align		4
.L_1473:
        /*0204*/ 	.byte	0x04, 0x36
        /*0206*/ 	.short	(.L_1475 - .L_1474)
.L_1474:
        /*0208*/ 	.word	0x00000008
.L_1475:


//--------------------- .nv.info._ZN10layer_norm13ln_bwd_kernelINS_13Kernel_traitsI13__nv_bfloat16S2_S2_S2_fjLj1024ELj1ELj4ELj1ELj16ENS_18Kernel_traits_baseILj1024ES2_S2_S2_S2_fjLj128EEEEELb1ELb1ELb0ELb1EEEvNS_9BwdParamsE --------------------------
	.section	.nv.info._ZN10layer_norm13ln_bwd_kernelINS_13Kernel_traitsI13__nv_bfloat16S2_S2_S2_fjLj1024ELj1ELj4ELj1ELj16ENS_18Kernel_traits_baseILj1024ES2_S2_S2_S2_fjLj128EEEEELb1ELb1ELb0ELb1EEEvNS_9BwdParamsE,"",@"SHT_CUDA_INFO"
	.sectionflags	@""
	.align	4


	//----- nvinfo : EIATTR_CUDA_API_VERSION
	.align		4
        /*0000*/ 	.byte	0x04, 0x37
        /*0002*/ 	.short	(.L_1477 - .L_1476)
.L_1476:
        /*0004*/ 	.word	0x00000082


	//----- nvinfo : EIATTR_KPARAM_INFO
	.align		4
.L_1477:
        /*0008*/ 	.byte	0x04, 0x17
        /*000a*/ 	.short	(.L_1479 - .L_1478)
.L_1478:
        /*000c*/ 	.word	0x00000000
        /*0010*/ 	.short	0x0000
        /*0012*/ 	.short	0x0000
        /*0014*/ 	.byte	0x00, 0xf0, 0xa1, 0x04


	//----- nvinfo : EIATTR_SPARSE_MMA_MASK
	.align		4
.L_1479:
        /*0018*/ 	.byte	0x03, 0x50
        /*001a*/ 	.short	0x0000


	//----- nvinfo : EIATTR_MAXREG_COUNT
	.align		4
        /*001c*/ 	.byte	0x03, 0x1b
        /*001e*/ 	.short	0x00ff


	//----- nvinfo : EIATTR_NUM_BARRIERS
	.align		4
        /*0020*/ 	.byte	0x02, 0x4c
        /*0022*/ 	.byte	0x01
	.zero		1


	//----- nvinfo : EIATTR_ANNOTATIONS
	.align		4
        /*0024*/ 	.byte	0x04, 0x55
        /*0026*/ 	.short	(.L_1481 - .L_1480)


	//   ....[0]....
.L_1480:
        /* <DEDUP_REMOVED lines=72> */


	//----- nvinfo : EIATTR_MERCURY_ISA_VERSION
	.align		4
.L_1481:
        /*0490*/ 	.byte	0x03, 0x5f
        /*0492*/ 	.short	0x0101


	//----- nvinfo : EIATTR_COOP_GROUP_MASK_REGIDS
	.align		4
        /*0494*/ 	.byte	0x04, 0x29
        /*0496*/ 	.short	(.L_1483 - .L_1482)


	//   ....[0]....
.L_1482:
        /*0498*/ 	.word	0xffffffff


	//   ....[1]....
        /*049c*/ 	.word	0xffffffff


	//   ....[2]....
        /*04a0*/ 	.word	0xffffffff


	//   ....[3]....
        /*04a4*/ 	.word	0xffffffff


	//   ....[4]....
        /*04a8*/ 	.word	0xffffffff


	//   ....[5]....
        /*04ac*/ 	.word	0xffffffff


	//   ....[6]....
        /*04b0*/ 	.word	0xffffffff


	//   ....[7]....
        /*04b4*/ 	.word	0xffffffff


	//   ....[8]....
        /*04b8*/ 	.word	0xffffffff


	//   ....[9]....
        /*04bc*/ 	.word	0xffffffff


	//   ....[10]....
        /*04c0*/ 	.word	0x050000c0


	//   ....[11]....
        /*04c4*/ 	.word	0x050000c0


	//   ....[12]....
        /*04c8*/ 	.word	0x050000c0


	//   ....[13]....
        /*04cc*/ 	.word	0x050000c0


	//   ....[14]....
        /*04d0*/ 	.word	0x050000c0


	//   ....[15]....
        /*04d4*/ 	.word	0x050000c0


	//   ....[16]....
        /*04d8*/ 	.word	0x050000c0


	//   ....[17]....
        /*04dc*/ 	.word	0x050000c0


	//   ....[18]....
        /*04e0*/ 	.word	0x050000c0


	//   ....[19]....
        /*04e4*/ 	.word	0x050000c0


	//----- nvinfo : EIATTR_COOP_GROUP_INSTR_OFFSETS
	.align		4
.L_1483:
        /*04e8*/ 	.byte	0x04, 0x28
        /*04ea*/ 	.short	(.L_1485 - .L_1484)


	//   ....[0]....
.L_1484:
        /*04ec*/ 	.word	0x00003f00


	//   ....[1]....
        /*04f0*/ 	.word	0x00003f10


	//   ....[2]....
        /*04f4*/ 	.word	0x00003f90


	//   ....[3]....
        /*04f8*/ 	.word	0x00003fa0


	//   ....[4]....
        /*04fc*/ 	.word	0x00004010


	//   ....[5]....
        /*0500*/ 	.word	0x00004020


	//   ....[6]....
        /*0504*/ 	.word	0x00004050


	//   ....[7]....
        /*0508*/ 	.word	0x00004060


	//   ....[8]....
        /*050c*/ 	.word	0x00004090


	//   ....[9]....
        /*0510*/ 	.word	0x000040a0


	//   ....[10]....
        /*0514*/ 	.word	0x0000d590


	//   ....[11]....
        /*0518*/ 	.word	0x0000d640


	//   ....[12]....
        /*051c*/ 	.word	0x0000d720


	//   ....[13]....
        /*0520*/ 	.word	0x0000d790


	//   ....[14]....
        /*0524*/ 	.word	0x0000d800


	//   ....[15]....
        /*0528*/ 	.word	0x0000d870


	//   ....[16]....
        /*052c*/ 	.word	0x0000d8e0


	//   ....[17]....
        /*0530*/ 	.word	0x0000d950


	//   ....[18]....
        /*0534*/ 	.word	0x0000d9c0


	//   ....[19]....
        /*0538*/ 	.word	0x0000da20


	//----- nvinfo : EIATTR_VRC_CTA_INIT_COUNT
	.align		4
.L_1485:
        /*053c*/ 	.byte	0x02, 0x4a
	.zero		1
	.zero		1


	//----- nvinfo : EIATTR_EXIT_INSTR_OFFSETS
	.align		4
        /*0540*/ 	.byte	0x04, 0x1c
        /*0542*/ 	.short	(.L_1487 - .L_1486)


	//   ....[0]....
.L_1486:
        /*0544*/ 	.word	0x0000d520


	//----- nvinfo : EIATTR_MAX_THREADS
	.align		4
.L_1487:
        /*0548*/ 	.byte	0x04, 0x05
        /*054a*/ 	.short	(.L_1489 - .L_1488)
.L_1488:
        /*054c*/ 	.word	0x00000080
        /*0550*/ 	.word	0x00000001
        /*0554*/ 	.word	0x00000001


	//----- nvinfo : EIATTR_CRS_STACK_SIZE
	.align		4
.L_1489:
        /*0558*/ 	.byte	0x04, 0x1e
        /*055a*/ 	.short	(.L_1491 - .L_1490)
.L_1490:
        /*055c*/ 	.word	0x00000000


	//----- nvinfo : EIATTR_CBANK_PARAM_SIZE
	.align		4
.L_1491:
        /*0560*/ 	.byte	0x03, 0x19
        /*0562*/ 	.short	0x0128


	//----- nvinfo : EIATTR_PARAM_CBANK
	.align		4
        /*0564*/ 	.byte	0x04, 0x0a
        /*0566*/ 	.short	(.L_1493 - .L_1492)
	.align		4
.L_1492:
        /*0568*/ 	.word	index@(.nv.constant0._ZN10layer_norm13ln_bwd_kernelINS_13Kernel_traitsI13__nv_bfloat16S2_S2_S2_fjLj1024ELj1ELj4ELj1ELj16ENS_18Kernel_traits_baseILj1024ES2_S2_S2_S2_fjLj128EEEEELb1ELb1ELb0ELb1EEEvNS_9BwdParamsE)
        /*056c*/ 	.short	0x0380
        /*056e*/ 	.short	0x0128


	//----- nvinfo : EIATTR_SW_WAR
	.align		4
.L_1493:
        /*0570*/ 	.byte	0x04, 0x36
        /*0572*/ 	.short	(.L_1495 - .L_1494)
.L_1494:
        /*0574*/ 	.word	0x00000008
.L_1495:


//--------------------- .nv.info._ZN10layer_norm22ln_bwd_finalize_kernelINS_22Kernel_traits_finalizeILj1024E13__nv_bfloat16S2_S2_S2_fjLb1ELj1024ELj4ENS_18Kernel_traits_baseILj1024ES2_S2_S2_S2_fjLj1024EEEEELb1ELb0EEEvNS_9BwdParamsE --------------------------
	.section	.nv.info._ZN10layer_norm22ln_bwd_finalize_kernelINS_22Kernel_traits_finalizeILj1024E13__nv_bfloat16S2_S2_S2_fjLb1ELj1024ELj4ENS_18Kernel_traits_baseILj1024ES2_S2_S2_S2_fjLj1024EEEEELb1ELb0EEEvNS_9BwdParamsE,"",@"SHT_CUDA_INFO"
	.sectionflags	@""
	.align	4


	//----- nvinfo : EIATTR_CUDA_API_VERSION
	.align		4
        /*0000*/ 	.byte	0x04, 0x37
        /*0002*/ 	.short	(.L_1497 - .L_1496)
.L_1496:
        /*0004*/ 	.word	0x00000082


	//----- nvinfo : EIATTR_KPARAM_INFO
	.align		4
.L_1497:
        /*0008*/ 	.byte	0x04, 0x17
        /*000a*/ 	.short	(.L_1499 - .L_1498)
.L_1498:
        /*000c*/ 	.word	0x00000000
        /*0010*/ 	.short	0x0000
        /*0012*/ 	.short	0x0000
        /*0014*/ 	.byte	0x00, 0xf0, 0xa1, 0x04


	//----- nvinfo : EIATTR_SPARSE_MMA_MASK
	.align		4
.L_1499:
        /*0018*/ 	.byte	0x03, 0x50
        /*001a*/ 	.short	0x0000


	//----- nvinfo : EIATTR_MAXREG_COUNT
	.align		4
        /*001c*/ 	.byte	0x03, 0x1b
        /*001e*/ 	.short	0x0040


	//----- nvinfo : EIATTR_NUM_BARRIERS
	.align		4
        /*0020*/ 	.byte	0x02, 0x4c
        /*0022*/ 	.byte	0x01
	.zero		1


	//----- nvinfo : EIATTR_MERCURY_ISA_VERSION
	.align		4
        /*0024*/ 	.byte	0x03, 0x5f
        /*0026*/ 	.short	0x0101


	//----- nvinfo : EIATTR_COOP_GROUP_MASK_REGIDS
	.align		4
        /*0028*/ 	.byte	0x04, 0x29
        /*002a*/ 	.short	(.L_1501 - .L_1500)


	//   ....[0]....
.L_1500:
        /*002c*/ 	.word	0xffffffff


	//   ....[1]....
        /*0030*/ 	.word	0xffffffff


	//   ....[2]....
        /*0034*/ 	.word	0xffffffff


	//   ....[3]....
        /*0038*/ 	.word	0xffffffff


	//   ....[4]....
        /*003c*/ 	.word	0xffffffff


	//   ....[5]....
        /*0040*/ 	.word	0xffffffff


	//   ....[6]....
        /*0044*/ 	.word	0xffffffff


	//   ....[7]....
        /*0048*/ 	.word	0xffffffff


	//   ....[8]....
        /*004c*/ 	.word	0xffffffff


	//   ....[9]....
        /*0050*/ 	.word	0xffffffff


	//   ....[10]....
        /*0054*/ 	.word	0xffffffff


	//   ....[11]....
        /*0058*/ 	.word	0xffffffff


	//   ....[12]....
        /*005c*/ 	.word	0xffffffff


	//   ....[13]....
        /*0060*/ 	.word	0xffffffff


	//   ....[14]....
        /*0064*/ 	.word	0xffffffff


	//----- nvinfo : EIATTR_COOP_GROUP_INSTR_OFFSETS
	.align		4
.L_1501:
        /*0068*/ 	.byte	0x04, 0x28
        /*006a*/ 	.short	(.L_1503 - .L_1502)


	//   ....[0]....
.L_1502:
        /*006c*/ 	.word	0x00001060


	//   ....[1]....
        /*0070*/ 	.word	0x00001070


	//   ....[2]....
        /*0074*/ 	.word	0x00001080


	//   ....[3]....
        /*0078*/ 	.word	0x000010b0


	//   ....[4]....
        /*007c*/ 	.word	0x000010d0


	//   ....[5]....
        /*0080*/ 	.word	0x000010e0


	//   ....[6]....
        /*0084*/ 	.word	0x00001110


	//   ....[7]....
        /*0088*/ 	.word	0x00001130


	//   ....[8]....
        /*008c*/ 	.word	0x00001140


	//   ....[9]....
        /*0090*/ 	.word	0x00001180


	//   ....[10]....
        /*0094*/ 	.word	0x000011b0


	//   ....[11]....
        /*0098*/ 	.word	0x000011c0


	//   ....[12]....
        /*009c*/ 	.word	0x00001200


	//   ....[13]....
        /*00a0*/ 	.word	0x00001220


	//   ....[14]....
        /*00a4*/ 	.word	0x00001230


	//----- nvinfo : EIATTR_VRC_CTA_INIT_COUNT
	.align		4
.L_1503:
        /*00a8*/ 	.byte	0x02, 0x4a
	.zero		1
	.zero		1


	//----- nvinfo : EIATTR_EXIT_INSTR_OFFSETS
	.align		4
        /*00ac*/ 	.byte	0x04, 0x1c
        /*00ae*/ 	.short	(.L_1505 - .L_1504)


	//   ....[0]....
.L_1504:
        /*00b0*/ 	.word	0x00000060


	//   ....[1]....
        /*00b4*/ 	.word	0x000012b0


	//   ....[2]....
        /*00b8*/ 	.word	0x000012e0


	//   ....[3]....
        /*00bc*/ 	.word	0x000013f0


	//----- nvinfo : EIATTR_MAX_THREADS
	.align		4
.L_1505:
        /*00c0*/ 	.byte	0x04, 0x05
        /*00c2*/ 	.short	(.L_1507 - .L_1506)
.L_1506:
        /*00c4*/ 	.word	0x00000400
        /*00c8*/ 	.word	0x00000001
        /*00cc*/ 	.word	0x00000001


	//----- nvinfo : EIATTR_CRS_STACK_SIZE
	.align		4
.L_1507:
        /*00d0*/ 	.byte	0x04, 0x1e
        /*00d2*/ 	.short	(.L_1509 - .L_1508)
.L_1508:
        /*00d4*/ 	.word	0x00000000


	//----- nvinfo : EIATTR_CBANK_PARAM_SIZE
	.align		4
.L_1509:
        /*00d8*/ 	.byte	0x03, 0x19
        /*00da*/ 	.short	0x0128


	//----- nvinfo : EIATTR_PARAM_CBANK
	.align		4
        /*00dc*/ 	.byte	0x04, 0x0a
        /*00de*/ 	.short	(.L_1511 - .L_1510)
	.align		4
.L_1510:
        /*00e0*/ 	.word	index@(.nv.constant0._ZN10layer_norm22ln_bwd_finalize_kernelINS_22Kernel_traits_finalizeILj1024E13__nv_bfloat16S2_S2_S2_fjLb1ELj1024ELj4ENS_18Kernel_traits_baseILj1024ES2_S2_S2_S2_fjLj1024EEEEELb1ELb0EEEvNS_9BwdParamsE)
        /*00e4*/ 	.short	0x0380
        /*00e6*/ 	.short	0x0128


	//----- nvinfo : EIATTR_SW_WAR
	.align		4
.L_1511:
        /*00e8*/ 	.byte	0x04, 0x36
        /*00ea*/ 	.short	(.L_1513 - .L_1512)
.L_1512:
        /*00ec*/ 	.word	0x00000008
.L_1513:


//--------------------- .nv.info._ZN10layer_norm13ln_bwd_kernelINS_13Kernel_traitsI13__nv_bfloat16S2_S2_S2_fjLj1024ELj1ELj4ELj1ELj16ENS_18Kernel_traits_baseILj1024ES2_S2_S2_S2_fjLj128EEEEELb1ELb1ELb1ELb0EEEvNS_9BwdParamsE --------------------------
	.section	.nv.info._ZN10layer_norm13ln_bwd_kernelINS_13Kernel_traitsI13__nv_bfloat16S2_S2_S2_fjLj1024ELj1ELj4ELj1ELj16ENS_18Kernel_traits_baseILj1024ES2_S2_S2_S2_fjLj128EEEEELb1ELb1ELb1ELb0EEEvNS_9BwdParamsE,"",@"SHT_CUDA_INFO"
	.sectionflags	@""
	.align	4


	//----- nvinfo : EIATTR_CUDA_API_VERSION
	.align		4
        /*0000*/ 	.byte	0x04, 0x37
        /*0002*/ 	.short	(.L_1515 - .L_1514)
.L_1514:
        /*0004*/ 	.word	0x00000082


	//----- nvinfo : EIATTR_KPARAM_INFO
	.align		4
.L_1515:
        /*0008*/ 	.byte	0x04, 0x17
        /*000a*/ 	.short	(.L_1517 - .L_1516)
.L_1516:
        /*000c*/ 	.word	0x00000000
        /*0010*/ 	.short	0x0000
        /*0012*/ 	.short	0x0000
        /*0014*/ 	.byte	0x00, 0xf0, 0xa1, 0x04


	//----- nvinfo : EIATTR_SPARSE_MMA_MASK
	.align		4
.L_1517:
        /*0018*/ 	.byte	0x03, 0x50
        /*001a*/ 	.short	0x0000


	//----- nvinfo : EIATTR_MAXREG_COUNT
	.align		4
        /*001c*/ 	.byte	0x03, 0x1b
        /*001e*/ 	.short	0x00ff


	//----- nvinfo : EIATTR_NUM_BARRIERS
	.align		4
        /*0020*/ 	.byte	0x02, 0x4c
        /*0022*/ 	.byte	0x01
	.zero		1


	//----- nvinfo : EIATTR_ANNOTATIONS
	.align		4
        /*0024*/ 	.byte	0x04, 0x55
        /*0026*/ 	.short	(.L_1519 - .L_1518)


	//   ....[0]....
.L_1518:
        /* <DEDUP_REMOVED lines=26> */


	//----- nvinfo : EIATTR_MERCURY_ISA_VERSION
	.align		4
.L_1519:
        /*01b8*/ 	.byte	0x03, 0x5f
        /*01ba*/ 	.short	0x0101


	//----- nvinfo : EIATTR_COOP_GROUP_MASK_REGIDS
	.align		4
        /*01bc*/ 	.byte	0x04, 0x29
        /*01be*/ 	.short	(.L_1521 - .L_1520)


	//   ....[0]....
.L_1520:
        /*01c0*/ 	.word	0xffffffff


	//   ....[1]....
        /*01c4*/ 	.word	0xffffffff


	//   ....[2]....
        /*01c8*/ 	.word	0xffffffff


	//   ....[3]....
        /*01cc*/ 	.word	0xffffffff


	//   ....[4]....
        /*01d0*/ 	.word	0xffffffff


	//   ....[5]....
        /*01d4*/ 	.word	0xffffffff


	//   ....[6]....
        /*01d8*/ 	.word	0xffffffff


	//   ....[7]....
        /*01dc*/ 	.word	0xffffffff


	//   ....[8]....
        /*01e0*/ 	.word	0xffffffff


	//   ....[9]....
        /*01e4*/ 	.word	0xffffffff


	//   ....[10]....
        /*01e8*/ 	.word	0x05000008


	//   ....[11]....
        /*01ec*/ 	.word	0x05000008


	//   ....[12]....
        /*01f0*/ 	.word	0x05000008


	//   ....[13]....
        /*01f4*/ 	.word	0x05000008


	//   ....[14]....
        /*01f8*/ 	.word	0x05000008


	//   ....[15]....
        /*01fc*/ 	.word	0x05000008


	//   ....[16]....
        /*0200*/ 	.word	0x05000008


	//   ....[17]....
        /*0204*/ 	.word	0x05000008


	//   ....[18]....
        /*0208*/ 	.word	0x05000008


	//   ....[19]....
        /*020c*/ 	.word	0x05000008


	//----- nvinfo : EIATTR_COOP_GROUP_INSTR_OFFSETS
	.align		4
.L_1521:
        /*0210*/ 	.byte	0x04, 0x28
        /*0212*/ 	.short	(.L_1523 - .L_1522)


	//   ....[0]....
.L_1522:
        /*0214*/ 	.word	0x00002e50


	//   ....[1]....
        /*0218*/ 	.word	0x00002e70


	//   ....[2]....
        /*021c*/ 	.word	0x00002e90


	//   ....[3]....
        /*0220*/ 	.word	0x00002eb0


	//   ....[4]....
        /*0224*/ 	.word	0x00002ed0


	//   ....[5]....
        /*0228*/ 	.word	0x00002ef0


	//   ....[6]....
        /*022c*/ 	.word	0x00002f10


	//   ....[7]....
        /*0230*/ 	.word	0x00002f30


	//   ....[8]....
        /*0234*/ 	.word	0x00002f40


	//   ....[9]....
        /*0238*/ 	.word	0x00002f60


	//   ....[10]....
        /*023c*/ 	.word	0x00011810


	//   ....[11]....
        /*0240*/ 	.word	0x000118a0


	//   ....[12]....
        /*0244*/ 	.word	0x00011900


	//   ....[13]....
        /*0248*/ 	.word	0x00011950


	//   ....[14]....
        /*024c*/ 	.word	0x000119b0


	//   ....[15]....
        /*0250*/ 	.word	0x00011a00


	//   ....[16]....
        /*0254*/ 	.word	0x00011a60


	//   ....[17]....
        /*0258*/ 	.word	0x00011ab0


	//   ....[18]....
        /*025c*/ 	.word	0x00011b10


	//   ....[19]....
        /*0260*/ 	.word	0x00011b60


	//----- nvinfo : EIATTR_VRC_CTA_INIT_COUNT
	.align		4
.L_1523:
        /*0264*/ 	.byte	0x02, 0x4a
	.zero		1
	.zero		1


	//----- nvinfo : EIATTR_EXIT_INSTR_OFFSETS
	.align		4
        /*0268*/ 	.byte	0x04, 0x1c
        /*026a*/ 	.short	(.L_1525 - .L_1524)


	//   ....[0]....
.L_1524:
        /*026c*/ 	.word	0x00011720


	//   ....[1]....
        /*0270*/ 	.word	0x000117a0


	//----- nvinfo : EIATTR_MAX_THREADS
	.align		4
.L_1525:
        /*0274*/ 	.byte	0x04, 0x05
        /*0276*/ 	.short	(.L_1527 - .L_1526)
.L_1526:
        /*0278*/ 	.word	0x00000080
        /*027c*/ 	.word	0x00000001
        /*0280*/ 	.word	0x00000001


	//----- nvinfo : EIATTR_CRS_STACK_SIZE
	.align		4
.L_1527:
        /*0284*/ 	.byte	0x04, 0x1e
        /*0286*/ 	.short	(.L_1529 - .L_1528)
.L_1528:
        /*0288*/ 	.word	0x00000000


	//----- nvinfo : EIATTR_CBANK_PARAM_SIZE
	.align		4
.L_1529:
        /*028c*/ 	.byte	0x03, 0x19
        /*028e*/ 	.short	0x0128


	//----- nvinfo : EIATTR_PARAM_CBANK
	.align		4
        /*0290*/ 	.byte	0x04, 0x0a
        /*0292*/ 	.short	(.L_1531 - .L_1530)
	.align		4
.L_1530:
        /*0294*/ 	.word	index@(.nv.constant0._ZN10layer_norm13ln_bwd_kernelINS_13Kernel_traitsI13__nv_bfloat16S2_S2_S2_fjLj1024ELj1ELj4ELj1ELj16ENS_18Kernel_traits_baseILj1024ES2_S2_S2_S2_fjLj128EEEEELb1ELb1ELb1ELb0EEEvNS_9BwdParamsE)
        /*0298*/ 	.short	0x0380
        /*029a*/ 	.short	0x0128


	//----- nvinfo : EIATTR_SW_WAR
	.align		4
.L_1531:
        /*029c*/ 	.byte	0x04, 0x36
        /*029e*/ 	.short	(.L_1533 - .L_1532)
.L_1532:
        /*02a0*/ 	.word	0x00000008
.L_1533:


//--------------------- .nv.info._ZN10layer_norm22ln_bwd_finalize_kernelINS_22Kernel_traits_finalizeILj1024E13__nv_bfloat16S2_S2_S2_fjLb1ELj1024ELj4ENS_18Kernel_traits_baseILj1024ES2_S2_S2_S2_fjLj1024EEEEELb1ELb1EEEvNS_9BwdParamsE --------------------------
	.section	.nv.info._ZN10layer_norm22ln_bwd_finalize_kernelINS_22Kernel_traits_finalizeILj1024E13__nv_bfloat16S2_S2_S2_fjLb1ELj1024ELj4ENS_18Kernel_traits_baseILj1024ES2_S2_S2_S2_fjLj1024EEEEELb1ELb1EEEvNS_9BwdParamsE,"",@"SHT_CUDA_INFO"
	.sectionflags	@""
	.align	4


	//----- nvinfo : EIATTR_CUDA_API_VERSION
	.align		4
        /*0000*/ 	.byte	0x04, 0x37
        /*0002*/ 	.short	(.L_1535 - .L_1534)
.L_1534:
        /*0004*/ 	.word	0x00000082


	//----- nvinfo : EIATTR_KPARAM_INFO
	.align		4
.L_1535:
        /*0008*/ 	.byte	0x04, 0x17
        /*000a*/ 	.short	(.L_1537 - .L_1536)
.L_1536:
        /*000c*/ 	.word	0x00000000
        /*0010*/ 	.short	0x0000
        /*0012*/ 	.short	0x0000
        /*0014*/ 	.byte	0x00, 0xf0, 0xa1, 0x04


	//----- nvinfo : EIATTR_SPARSE_MMA_MASK
	.align		4
.L_1537:
        /*0018*/ 	.byte	0x03, 0x50
        /*001a*/ 	.short	0x0000


	//----- nvinfo : EIATTR_MAXREG_COUNT
	.align		4
        /*001c*/ 	.byte	0x03, 0x1b
        /*001e*/ 	.short	0x0040


	//----- nvinfo : EIATTR_NUM_BARRIERS
	.align		4
        /*0020*/ 	.byte	0x02, 0x4c
        /*0022*/ 	.byte	0x01
	.zero		1


	//----- nvinfo : EIATTR_MERCURY_ISA_VERSION
	.align		4
        /*0024*/ 	.byte	0x03, 0x5f
        /*0026*/ 	.short	0x0101


	//----- nvinfo : EIATTR_COOP_GROUP_MASK_REGIDS
	.align		4
        /*0028*/ 	.byte	0x04, 0x29
        /*002a*/ 	.short	(.L_1539 - .L_1538)


	//   ....[0]....
.L_1538:
        /*002c*/ 	.word	0xffffffff


	//   ....[1]....
        /*0030*/ 	.word	0xffffffff


	//   ....[2]....
        /*0034*/ 	.word	0xffffffff


	//   ....[3]....
        /*0038*/ 	.word	0xffffffff


	//   ....[4]....
        /*003c*/ 	.word	0xffffffff


	//   ....[5]....
        /*0040*/ 	.word	0xffffffff


	//   ....[6]....
        /*0044*/ 	.word	0xffffffff


	//   ....[7]....
        /*0048*/ 	.word	0xffffffff


	//   ....[8]....
        /*004c*/ 	.word	0xffffffff


	//   ....[9]....
        /*0050*/ 	.word	0xffffffff


	//   ....[10]....
        /*0054*/ 	.word	0xffffffff


	//   ....[11]....
        /*0058*/ 	.word	0xffffffff


	//   ....[12]....
        /*005c*/ 	.word	0xffffffff


	//   ....[13]....
        /*0060*/ 	.word	0xffffffff


	//   ....[14]....
        /*0064*/ 	.word	0xffffffff


	//----- nvinfo : EIATTR_COOP_GROUP_INSTR_OFFSETS
	.align		4
.L_1539:
        /*0068*/ 	.byte	0x04, 0x28
        /*006a*/ 	.short	(.L_1541 - .L_1540)


	//   ....[0]....
.L_1540:
        /*006c*/ 	.word	0x00001070


	//   ....[1]....
        /*0070*/ 	.word	0x00001080


	//   ....[2]....
        /*0074*/ 	.word	0x00001090


	//   ....[3]....
        /*0078*/ 	.word	0x000010c0


	//   ....[4]....
        /*007c*/ 	.word	0x000010e0


	//   ....[5]....
        /*0080*/ 	.word	0x000010f0


	//   ....[6]....
        /*0084*/ 	.word	0x00001120


	//   ....[7]....
        /*0088*/ 	.word	0x00001140


	//   ....[8]....
        /*008c*/ 	.word	0x00001150


	//   ....[9]....
        /*0090*/ 	.word	0x00001180


	//   ....[10]....
        /*0094*/ 	.word	0x000011a0


	//   ....[11]....
        /*0098*/ 	.word	0x000011b0


	//   ....[12]....
        /*009c*/ 	.word	0x000011f0


	//   ....[13]....
        /*00a0*/ 	.word	0x00001210


	//   ....[14]....
        /*00a4*/ 	.word	0x00001220


	//----- nvinfo : EIATTR_VRC_CTA_INIT_COUNT
	.align		4
.L_1541:
        /*00a8*/ 	.byte	0x02, 0x4a
	.zero		1
	.zero		1


	//----- nvinfo : EIATTR_EXIT_INSTR_OFFSETS
	.align		4
        /*00ac*/ 	.byte	0x04, 0x1c
        /*00ae*/ 	.short	(.L_1543 - .L_1542)


	//   ....[0]....
.L_1542:
        /*00b0*/ 	.word	0x00000060


	//   ....[1]....
        /*00b4*/ 	.word	0x000012a0


	//   ....[2]....
        /*00b8*/ 	.word	0x000013c0


	//----- nvinfo : EIATTR_MAX_THREADS
	.align		4
.L_1543:
        /*00bc*/ 	.byte	0x04, 0x05
        /*00be*/ 	.short	(.L_1545 - .L_1544)
.L_1544:
        /*00c0*/ 	.word	0x00000400
        /*00c4*/ 	.word	0x00000001
        /*00c8*/ 	.word	0x00000001


	//----- nvinfo : EIATTR_CRS_STACK_SIZE
	.align		4
.L_1545:
        /*00cc*/ 	.byte	0x04, 0x1e
        /*00ce*/ 	.short	(.L_1547 - .L_1546)
.L_1546:
        /*00d0*/ 	.word	0x00000000


	//----- nvinfo : EIATTR_CBANK_PARAM_SIZE
	.align		4
.L_1547:
        /*00d4*/ 	.byte	0x03, 0x19
        /*00d6*/ 	.short	0x0128


	//----- nvinfo : EIATTR_PARAM_CBANK
	.align		4
        /*00d8*/ 	.byte	0x04, 0x0a
        /*00da*/ 	.short	(.L_1549 - .L_1548)
	.align		4
.L_1548:
        /*00dc*/ 	.word	index@(.nv.constant0._ZN10layer_norm22ln_bwd_finalize_kernelINS_22Kernel_traits_finalizeILj1024E13__nv_bfloat16S2_S2_S2_fjLb1ELj1024ELj4ENS_18Kernel_traits_baseILj1024ES2_S2_S2_S2_fjLj1024EEEEELb1ELb1EEEvNS_9BwdParamsE)
        /*00e0*/ 	.short	0x0380
        /*00e2*/ 	.short	0x0128


	//----- nvinfo : EIATTR_SW_WAR
	.align		4
.L_1549:
        /*00e4*/ 	.byte	0x04, 0x36
        /*00e6*/ 	.short	(.L_1551 - .L_1550)
.L_1550:
        /*00e8*/ 	.word	0x00000008
.L_1551:


//--------------------- .nv.info._ZN10layer_norm13ln_bwd_kernelINS_13Kernel_traitsI13__nv_bfloat16S2_S2_S2_fjLj1024ELj1ELj4ELj1ELj16ENS_18Kernel_traits_baseILj1024ES2_S2_S2_S2_fjLj128EEEEELb1ELb1ELb1ELb1EEEvNS_9BwdParamsE --------------------------
	.section	.nv.info._ZN10layer_norm13ln_bwd_kernelINS_13Kernel_traitsI13__nv_bfloat16S2_S2_S2_fjLj1024ELj1ELj4ELj1ELj16ENS_18Kernel_traits_baseILj1024ES2_S2_S2_S2_fjLj128EEEEELb1ELb1ELb1ELb1EEEvNS_9BwdParamsE,"",@"SHT_CUDA_INFO"
	.sectionflags	@""
	.align	4


	//----- nvinfo : EIATTR_CUDA_API_VERSION
	.align		4
        /*0000*/ 	.byte	0x04, 0x37
        /*0002*/ 	.short	(.L_1553 - .L_1552)
.L_1552:
        /*0004*/ 	.word	0x00000082


	//----- nvinfo : EIATTR_KPARAM_INFO
	.align		4
.L_1553:
        /*0008*/ 	.byte	0x04, 0x17
        /*000a*/ 	.short	(.L_1555 - .L_1554)
.L_1554:
        /*000c*/ 	.word	0x00000000
        /*0010*/ 	.short	0x0000
        /*0012*/ 	.short	0x0000
        /*0014*/ 	.byte	0x00, 0xf0, 0xa1, 0x04


	//----- nvinfo : EIATTR_SPARSE_MMA_MASK
	.align		4
.L_1555:
        /*0018*/ 	.byte	0x03, 0x50
        /*001a*/ 	.short	0x0000


	//----- nvinfo : EIATTR_MAXREG_COUNT
	.align		4
        /*001c*/ 	.byte	0x03, 0x1b
        /*001e*/ 	.short	0x00ff


	//----- nvinfo : EIATTR_NUM_BARRIERS
	.align		4
        /*0020*/ 	.byte	0x02, 0x4c
        /*0022*/ 	.byte	0x01
	.zero		1


	//----- nvinfo : EIATTR_MERCURY_ISA_VERSION
	.align		4
        /*0024*/ 	.byte	0x03, 0x5f
        /*0026*/ 	.short	0x0101


	//----- nvinfo : EIATTR_COOP_GROUP_MASK_REGIDS
	.align		4
        /*0028*/ 	.byte	0x04, 0x29
        /*002a*/ 	.short	(.L_1557 - .L_1556)


	//   ....[0]....
.L_1556:
        /*002c*/ 	.word	0xffffffff


	//   ....[1]....
        /*0030*/ 	.word	0xffffffff


	//   ....[2]....
        /*0034*/ 	.word	0xffffffff


	//   ....[3]....
        /*0038*/ 	.word	0xffffffff


	//   ....[4]....
        /*003c*/ 	.word	0xffffffff


	//   ....[5]....
        /*0040*/ 	.word	0xffffffff


	//   ....[6]....
        /*0044*/ 	.word	0xffffffff


	//   ....[7]....
        /*0048*/ 	.word	0xffffffff


	//   ....[8]....
        /*004c*/ 	.word	0xffffffff


	//   ....[9]....
        /*0050*/ 	.word	0xffffffff


	//   ....[10]....
        /*0054*/ 	.word	0x050000eb


	//   ....[11]....
        /*0058*/ 	.word	0x050000eb


	//   ....[12]....
        /*005c*/ 	.word	0x050000eb


	//   ....[13]....
        /*0060*/ 	.word	0x050000eb


	//   ....[14]....
        /*0064*/ 	.word	0x050000eb


	//   ....[15]....
        /*0068*/ 	.word	0x050000eb


	//   ....[16]....
        /*006c*/ 	.word	0x050000eb


	//   ....[17]....
        /*0070*/ 	.word	0x050000eb


	//   ....[18]....
        /*0074*/ 	.word	0x050000eb


	//   ....[19]....
        /*0078*/ 	.word	0x050000eb


	//----- nvinfo : EIATTR_COOP_GROUP_INSTR_OFFSETS
	.align		4
.L_1557:
        /*007c*/ 	.byte	0x04, 0x28
        /*007e*/ 	.short	(.L_1559 - .L_1558)


	//   ....[0]....
.L_1558:
        /*0080*/ 	.word	0x00002620


	//   ....[1]....
        /*0084*/ 	.word	0x00002640


	//   ....[2]....
        /*0088*/ 	.word	0x00002660


	//   ....[3]....
        /*008c*/ 	.word	0x00002680


	//   ....[4]....
        /*0090*/ 	.word	0x000026a0


	//   ....[5]....
        /*0094*/ 	.word	0x000026c0


	//   ....[6]....
        /*0098*/ 	.word	0x000026e0


	//   ....[7]....
        /*009c*/ 	.word	0x00002700


	//   ....[8]....
        /*00a0*/ 	.word	0x00002710


	//   ....[9]....
        /*00a4*/ 	.word	0x00002730


	//   ....[10]....
        /*00a8*/ 	.word	0x000104a0


	//   ....[11]....
        /*00ac*/ 	.word	0x00010530


	//   ....[12]....
        /*00b0*/ 	.word	0x00010590


	//   ....[13]....
        /*00b4*/ 	.word	0x000105e0


	//   ....[14]....
        /*00b8*/ 	.word	0x00010640


	//   ....[15]....
        /*00bc*/ 	.word	0x00010690


	//   ....[16]....
        /*00c0*/ 	.word	0x000106f0


	//   ....[17]....
        /*00c4*/ 	.word	0x00010740


	//   ....[18]....
        /*00c8*/ 	.word	0x000107a0


	//   ....[19]....
        /*00cc*/ 	.word	0x000107f0


	//----- nvinfo : EIATTR_VRC_CTA_INIT_COUNT
	.align		4
.L_1559:
        /*00d0*/ 	.byte	0x02, 0x4a
	.zero		1
	.zero		1


	//----- nvinfo : EIATTR_EXIT_INSTR_OFFSETS
	.align		4
        /*00d4*/ 	.byte	0x04, 0x1c
        /*00d6*/ 	.short	(.L_1561 - .L_1560)


	//   ....[0]....
.L_1560:
        /*00d8*/ 	.word	0x00010440


	//----- nvinfo : EIATTR_MAX_THREADS
	.align		4
.L_1561:
        /*00dc*/ 	.byte	0x04, 0x05
        /*00de*/ 	.short	(.L_1563 - .L_1562)
.L_1562:
        /*00e0*/ 	.word	0x00000080
        /*00e4*/ 	.word	0x00000001
        /*00e8*/ 	.word	0x00000001


	//----- nvinfo : EIATTR_CRS_STACK_SIZE
	.align		4
.L_1563:
        /*00ec*/ 	.byte	0x04, 0x1e
        /*00ee*/ 	.short	(.L_1565 - .L_1564)
.L_1564:
        /*00f0*/ 	.word	0x00000000


	//----- nvinfo : EIATTR_CBANK_PARAM_SIZE
	.align		4
.L_1565:
        /*00f4*/ 	.byte	0x03, 0x19
        /*00f6*/ 	.short	0x0128


	//----- nvinfo : EIATTR_PARAM_CBANK
	.align		4
        /*00f8*/ 	.byte	0x04, 0x0a
        /*00fa*/ 	.short	(.L_1567 - .L_1566)
	.align		4
.L_1566:
        /*00fc*/ 	.word	index@(.nv.constant0._ZN10layer_norm13ln_bwd_kernelINS_13Kernel_traitsI13__nv_bfloat16S2_S2_S2_fjLj1024ELj1ELj4ELj1ELj16ENS_18Kernel_traits_baseILj1024ES2_S2_S2_S2_fjLj128EEEEELb1ELb1ELb1ELb1EEEvNS_9BwdParamsE)
        /*0100*/ 	.short	0x0380
        /*0102*/ 	.short	0x0128


	//----- nvinfo : EIATTR_SW_WAR
	.align		4
.L_1567:
        /*0104*/ 	.byte	0x04, 0x36
        /*0106*/ 	.short	(.L_1569 - .L_1568)
.L_1568:
        /*0108*/ 	.word	0x00000008
.L_1569:


//--------------------- .nv.info._ZN10layer_norm13ln_bwd_kernelINS_13Kernel_traitsI6__halfS2_S2_S2_fjLj1024ELj1ELj4ELj1ELj16ENS_18Kernel_traits_baseILj1024ES2_S2_S2_S2_fjLj128EEEEELb0ELb0ELb0ELb0EEEvNS_9BwdParamsE --------------------------
	.section	.nv.info._ZN10layer_norm13ln_bwd_kernelINS_13Kernel_traitsI6__halfS2_S2_S2_fjLj1024ELj1ELj4ELj1ELj16ENS_18Kernel_traits_baseILj1024ES2_S2_S2_S2_fjLj128EEEEELb0ELb0ELb0ELb0EEEvNS_9BwdParamsE,"",@"SHT_CUDA_INFO"
	.sectionflags	@""
	.align	4


	//----- nvinfo : EIATTR_CUDA_API_VERSION
	.align		4
        /*0000*/ 	.byte	0x04, 0x37
        /*0002*/ 	.short	(.L_1571 - .L_1570)
.L_1570:
        /*0004*/ 	.word	0x00000082


	//----- nvinfo : EIATTR_KPARAM_INFO
	.align		4
.L_1571:
        /*0008*/ 	.byte	0x04, 0x17
        /*000a*/ 	.short	(.L_1573 - .L_1572)
.L_1572:
        /*000c*/ 	.word	0x00000000
        /*0010*/ 	.short	0x0000
        /*0012*/ 	.short	0x0000
        /*0014*/ 	.byte	0x00, 0xf0, 0xa1, 0x04


	//----- nvinfo : EIATTR_SPARSE_MMA_MASK
	.align		4
.L_1573:
        /*0018*/ 	.byte	0x03, 0x50
        /*001a*/ 	.short	0x0000


	//----- nvinfo : EIATTR_MAXREG_COUNT
	.align		4
        /*001c*/ 	.byte	0x03, 0x1b
        /*001e*/ 	.short	0x00ff


	//----- nvinfo : EIATTR_NUM_BARRIERS
	.align		4
        /*0020*/ 	.byte	0x02, 0x4c
        /*0022*/ 	.byte	0x01
	.zero		1


	//----- nvinfo : EIATTR_MERCURY_ISA_VERSION
	.align		4
        /*0024*/ 	.byte	0x03, 0x5f
        /*0026*/ 	.short	0x0101


	//----- nvinfo : EIATTR_COOP_GROUP_MASK_REGIDS
	.align		4
        /*0028*/ 	.byte	0x04, 0x29
        /*002a*/ 	.short	(.L_1575 - .L_1574)


	//   ....[0]....
.L_1574:
        /*002c*/ 	.word	0xffffffff


	//   ....[1]....
        /*0030*/ 	.word	0xffffffff


	//   ....[2]....
        /*0034*/ 	.word	0xffffffff


	//   ....[3]....
        /*0038*/ 	.word	0xffffffff


	//   ....[4]....
        /*003c*/ 	.word	0xffffffff


	//   ....[5]....
        /*0040*/ 	.word	0xffffffff


	//   ....[6]....
        /*0044*/ 	.word	0xffffffff


	//   ....[7]....
        /*0048*/ 	.word	0xffffffff


	//   ....[8]....
        /*004c*/ 	.word	0xffffffff


	//   ....[9]....
        /*0050*/ 	.word	0xffffffff


	//   ....[10]....
        /*0054*/ 	.word	0x050000b4


	//   ....[11]....
        /*0058*/ 	.word	0x050000b4


	//   ....[12]....
        /*005c*/ 	.word	0x050000b4


	//   ....[13]....
        /*0060*/ 	.word	0x050000b4


	//   ....[14]....
        /*0064*/ 	.word	0x050000b4


	//   ....[15]....
        /*0068*/ 	.word	0x050000b4


	//   ....[16]....
        /*006c*/ 	.word	0x050000b4


	//   ....[17]....
        /*0070*/ 	.word	0x050000b4


	//   ....[18]....
        /*0074*/ 	.word	0x050000b4


	//   ....[19]....
        /*0078*/ 	.word	0x050000b4


	//----- nvinfo : EIATTR_COOP_GROUP_INSTR_OFFSETS
	.align		4
.L_1575:
        /*007c*/ 	.byte	0x04, 0x28
        /*007e*/ 	.short	(.L_1577 - .L_1576)


	//   ....[0]....
.L_1576:
        /*0080*/ 	.word	0x000036d0


	//   ....[1]....
        /*0084*/ 	.word	0x000036e0


	//   ....[2]....
        /*0088*/ 	.word	0x00003710


	//   ....[3]....
        /*008c*/ 	.word	0x00003720


	//   ....[4]....
        /*0090*/ 	.word	0x00003750


	//   ....[5]....
        /*0094*/ 	.word	0x00003760


	//   ....[6]....
        /*0098*/ 	.word	0x00003790


	//   ....[7]....
        /*009c*/ 	.word	0x000037a0


	//   ....[8]....
        /*00a0*/ 	.word	0x000037d0


	//   ....[9]....
        /*00a4*/ 	.word	0x000037e0


	//   ....[10]....
        /*00a8*/ 	.word	0x00007ac0


	//   ....[11]....
        /*00ac*/ 	.word	0x00007b50


	//   ....[12]....
        /*00b0*/ 	.word	0x00007bc0


	//   ....[13]....
        /*00b4*/ 	.word	0x00007c20


	//   ....[14]....
        /*00b8*/ 	.word	0x00007c90


	//   ....[15]....
        /*00bc*/ 	.word	0x00007cf0


	//   ....[16]....
        /*00c0*/ 	.word	0x00007d60


	//   ....[17]....
        /*00c4*/ 	.word	0x00007dc0


	//   ....[18]....
        /*00c8*/ 	.word	0x00007e30


	//   ....[19]....
        /*00cc*/ 	.word	0x00007e90


	//----- nvinfo : EIATTR_VRC_CTA_INIT_COUNT
	.align		4
.L_1577:
        /*00d0*/ 	.byte	0x02, 0x4a
	.zero		1
	.zero		1


	//----- nvinfo : EIATTR_EXIT_INSTR_OFFSETS
	.align		4
        /*00d4*/ 	.byte	0x04, 0x1c
        /*00d6*/ 	.short	(.L_1579 - .L_1578)


	//   ....[0]....
.L_1578:
        /*00d8*/ 	.word	0x00007a20


	//   ....[1]....
        /*00dc*/ 	.word	0x00007a50


	//----- nvinfo : EIATTR_MAX_THREADS
	.align		4
.L_1579:
        /*00e0*/ 	.byte	0x04, 0x05
        /*00e2*/ 	.short	(.L_1581 - .L_1580)
.L_1580:
        /*00e4*/ 	.word	0x00000080
        /*00e8*/ 	.word	0x00000001
        /*00ec*/ 	.word	0x00000001


	//----- nvinfo : EIATTR_CRS_STACK_SIZE
	.align		4
.L_1581:
        /*00f0*/ 	.byte	0x04, 0x1e
        /*00f2*/ 	.short	(.L_1583 - .L_1582)
.L_1582:
        /*00f4*/ 	.word	0x00000000


	//----- nvinfo : EIATTR_CBANK_PARAM_SIZE
	.align		4
.L_1583:
        /*00f8*/ 	.byte	0x03, 0x19
        /*00fa*/ 	.short	0x0128


	//----- nvinfo : EIATTR_PARAM_CBANK
	.align		4
        /*00fc*/ 	.byte	0x04, 0x0a
        /*00fe*/ 	.short	(.L_1585 - .L_1584)
	.align		4
.L_1584:
        /*0100*/ 	.word	index@(.nv.constant0._ZN10layer_norm13ln_bwd_kernelINS_13Kernel_traitsI6__halfS2_S2_S2_fjLj1024ELj1ELj4ELj1ELj16ENS_18Kernel_traits_baseILj1024ES2_S2_S2_S2_fjLj128EEEEELb0ELb0ELb0ELb0EEEvNS_9BwdParamsE)
        /*0104*/ 	.short	0x0380
        /*0106*/ 	.short	0x0128


	//----- nvinfo : EIATTR_SW_WAR
	.align		4
.L_1585:
        /*0108*/ 	.byte	0x04, 0x36
        /*010a*/ 	.short	(.L_1587 - .L_1586)
.L_1586:
        /*010c*/ 	.word	0x00000008
.L_1587:


//--------------------- .nv.info._ZN10layer_norm13ln_bwd_kernelINS_13Kernel_traitsI6__halfS2_S2_S2_fjLj1024ELj1ELj4ELj1ELj16ENS_18Kernel_traits_baseILj1024ES2_S2_S2_S2_fjLj128EEEEELb0ELb0ELb0ELb1EEEvNS_9BwdParamsE --------------------------
	.section	.nv.info._ZN10layer_norm13ln_bwd_kernelINS_13Kernel_traitsI6__halfS2_S2_S2_fjLj1024ELj1ELj4ELj1ELj16ENS_18Kernel_traits_baseILj1024ES2_S2_S2_S2_fjLj128EEEEELb0ELb0ELb0ELb1EEEvNS_9BwdParamsE,"",@"SHT_CUDA_INFO"
	.sectionflags	@""
	.align	4


	//----- nvinfo : EIATTR_CUDA_API_VERSION
	.align		4
        /*0000*/ 	.byte	0x04, 0x37
        /*0002*/ 	.short	(.L_1589 - .L_1588)
.L_1588:
        /*0004*/ 	.word	0x00000082


	//----- nvinfo : EIATTR_KPARAM_INFO
	.align		4
.L_1589:
        /*0008*/ 	.byte	0x04, 0x17
        /*000a*/ 	.short	(.L_1591 - .L_1590)
.L_1590:
        /*000c*/ 	.word	0x00000000
        /*0010*/ 	.short	0x0000
        /*0012*/ 	.short	0x0000
        /*0014*/ 	.byte	0x00, 0xf0, 0xa1, 0x04


	//----- nvinfo : EIATTR_SPARSE_MMA_MASK
	.align		4
.L_1591:
        /*0018*/ 	.byte	0x03, 0x50
        /*001a*/ 	.short	0x0000


	//----- nvinfo : EIATTR_MAXREG_COUNT
	.align		4
        /*001c*/ 	.byte	0x03, 0x1b
        /*001e*/ 	.short	0x00ff


	//----- nvinfo : EIATTR_NUM_BARRIERS
	.align		4
        /*0020*/ 	.byte	0x02, 0x4c
        /*0022*/ 	.byte	0x01
	.zero		1


	//----- nvinfo : EIATTR_MERCURY_ISA_VERSION
	.align		4
        /*0024*/ 	.byte	0x03, 0x5f
        /*0026*/ 	.short	0x0101


	//----- nvinfo : EIATTR_COOP_GROUP_MASK_REGIDS
	.align		4
        /*0028*/ 	.byte	0x04, 0x29
        /*002a*/ 	.short	(.L_1593 - .L_1592)


	//   ....[0]....
.L_1592:
        /*002c*/ 	.word	0xffffffff


	//   ....[1]....
        /*0030*/ 	.word	0xffffffff


	//   ....[2]....
        /*0034*/ 	.word	0xffffffff


	//   ....[3]....
        /*0038*/ 	.word	0xffffffff


	//   ....[4]....
        /*003c*/ 	.word	0xffffffff


	//   ....[5]....
        /*0040*/ 	.word	0xffffffff


	//   ....[6]....
        /*0044*/ 	.word	0xffffffff


	//   ....[7]....
        /*0048*/ 	.word	0xffffffff


	//   ....[8]....
        /*004c*/ 	.word	0xffffffff


	//   ....[9]....
        /*0050*/ 	.word	0xffffffff


	//   ....[10]....
        /*0054*/ 	.word	0x05000059


	//   ....[11]....
        /*0058*/ 	.word	0x05000059


	//   ....[12]....
        /*005c*/ 	.word	0x05000059


	//   ....[13]....
        /*0060*/ 	.word	0x05000059


	//   ....[14]....
        /*0064*/ 	.word	0x05000059


	//   ....[15]....
        /*0068*/ 	.word	0x05000059


	//   ....[16]....
        /*006c*/ 	.word	0x05000059


	//   ....[17]....
        /*0070*/ 	.word	0x05000059


	//   ....[18]....
        /*0074*/ 	.word	0x05000059


	//   ....[19]....
        /*0078*/ 	.word	0x05000059


	//----- nvinfo : EIATTR_COOP_GROUP_INSTR_OFFSETS
	.align		4
.L_1593:
        /*007c*/ 	.byte	0x04, 0x28
        /*007e*/ 	.short	(.L_1595 - .L_1594)


	//   ....[0]....
.L_1594:
        /*0080*/ 	.word	0x00003270


	//   ....[1]....
        /*0084*/ 	.word	0x00003280


	//   ....[2]....
        /*0088*/ 	.word	0x000032b0


	//   ....[3]....
        /*008c*/ 	.word	0x000032c0


	//   ....[4]....
        /*0090*/ 	.word	0x000032f0


	//   ....[5]....
        /*0094*/ 	.word	0x00003300


	//   ....[6]....
        /*0098*/ 	.word	0x00003330


	//   ....[7]....
        /*009c*/ 	.word	0x00003340


	//   ....[8]....
        /*00a0*/ 	.word	0x00003370


	//   ....[9]....
        /*00a4*/ 	.word	0x00003380


	//   ....[10]....
        /*00a8*/ 	.word	0x00007230


	//   ....[11]....
        /*00ac*/ 	.word	0x000072c0


	//   ....[12]....
        /*00b0*/ 	.word	0x00007330


	//   ....[13]....
        /*00b4*/ 	.word	0x00007390


	//   ....[14]....
        /*00b8*/ 	.word	0x00007400


	//   ....[15]....
        /*00bc*/ 	.word	0x00007460


	//   ....[16]....
        /*00c0*/ 	.word	0x000074d0


	//   ....[17]....
        /*00c4*/ 	.word	0x00007530


	//   ....[18]....
        /*00c8*/ 	.word	0x000075a0


	//   ....[19]....
        /*00cc*/ 	.word	0x00007600


	//----- nvinfo : EIATTR_VRC_CTA_INIT_COUNT
	.align		4
.L_1595:
        /*00d0*/ 	.byte	0x02, 0x4a
	.zero		1
	.zero		1


	//----- nvinfo : EIATTR_EXIT_INSTR_OFFSETS
	.align		4
        /*00d4*/ 	.byte	0x04, 0x1c
        /*00d6*/ 	.short	(.L_1597 - .L_1596)


	//   ....[0]....
.L_1596:
        /*00d8*/ 	.word	0x000071c0


	//----- nvinfo : EIATTR_MAX_THREADS
	.align		4
.L_1597:
        /*00dc*/ 	.byte	0x04, 0x05
        /*00de*/ 	.short	(.L_1599 - .L_1598)
.L_1598:
        /*00e0*/ 	.word	0x00000080
        /*00e4*/ 	.word	0x00000001
        /*00e8*/ 	.word	0x00000001


	//----- nvinfo : EIATTR_CRS_STACK_SIZE
	.align		4
.L_1599:
        /*00ec*/ 	.byte	0x04, 0x1e
        /*00ee*/ 	.short	(.L_1601 - .L_1600)
.L_1600:
        /*00f0*/ 	.word	0x00000000


	//----- nvinfo : EIATTR_CBANK_PARAM_SIZE
	.align		4
.L_1601:
        /*00f4*/ 	.byte	0x03, 0x19
        /*00f6*/ 	.short	0x0128


	//----- nvinfo : EIATTR_PARAM_CBANK
	.align		4
        /*00f8*/ 	.byte	0x04, 0x0a
        /*00fa*/ 	.short	(.L_1603 - .L_1602)
	.align		4
.L_1602:
        /*00fc*/ 	.word	index@(.nv.constant0._ZN10layer_norm13ln_bwd_kernelINS_13Kernel_traitsI6__halfS2_S2_S2_fjLj1024ELj1ELj4ELj1ELj16ENS_18Kernel_traits_baseILj1024ES2_S2_S2_S2_fjLj128EEEEELb0ELb0ELb0ELb1EEEvNS_9BwdParamsE)
        /*0100*/ 	.short	0x0380
        /*0102*/ 	.short	0x0128


	//----- nvinfo : EIATTR_SW_WAR
	.align		4
.L_1603:
        /*0104*/ 	.byte	0x04, 0x36
        /*0106*/ 	.short	(.L_1605 - .L_1604)
.L_1604:
        /*0108*/ 	.word	0x00000008
.L_1605:


//--------------------- .nv.info._ZN10layer_norm13ln_bwd_kernelINS_13Kernel_traitsI6__halfS2_S2_S2_fjLj1024ELj1ELj4ELj1ELj16ENS_18Kernel_traits_baseILj1024ES2_S2_S2_S2_fjLj128EEEEELb0ELb0ELb1ELb0EEEvNS_9BwdParamsE --------------------------
	.section	.nv.info._ZN10layer_norm13ln_bwd_kernelINS_13Kernel_traitsI6__halfS2_S2_S2_fjLj1024ELj1ELj4ELj1ELj16ENS_18Kernel_traits_baseILj1024ES2_S2_S2_S2_fjLj128EEEEELb0ELb0ELb1ELb0EEEvNS_9BwdParamsE,"",@"SHT_CUDA_INFO"
	.sectionflags	@""
	.align	4


	//----- nvinfo : EIATTR_CUDA_API_VERSION
	.align		4
        /*0000*/ 	.byte	0x04, 0x37
        /*0002*/ 	.short	(.L_1607 - .L_1606)
.L_1606:
        /*0004*/ 	.word	0x00000082


	//----- nvinfo : EIATTR_KPARAM_INFO
	.align		4
.L_1607:
        /*0008*/ 	.byte	0x04, 0x17
        /*000a*/ 	.short	(.L_1609 - .L_1608)
.L_1608:
        /*000c*/ 	.word	0x00000000
        /*0010*/ 	.short	0x0000
        /*0012*/ 	.short	0x0000
        /*0014*/ 	.byte	0x00, 0xf0, 0xa1, 0x04


	//----- nvinfo : EIATTR_SPARSE_MMA_MASK
	.align		4
.L_1609:
        /*0018*/ 	.byte	0x03, 0x50
        /*001a*/ 	.short	0x0000


	//----- nvinfo : EIATTR_MAXREG_COUNT
	.align		4
        /*001c*/ 	.byte	0x03, 0x1b
        /*001e*/ 	.short	0x00ff


	//----- nvinfo : EIATTR_NUM_BARRIERS
	.align		4
        /*0020*/ 	.byte	0x02, 0x4c
        /*0022*/ 	.byte	0x01
	.zero		1


	//----- nvinfo : EIATTR_MERCURY_ISA_VERSION
	.align		4
        /*0024*/ 	.byte	0x03, 0x5f
        /*0026*/ 	.short	0x0101


	//----- nvinfo : EIATTR_COOP_GROUP_MASK_REGIDS
	.align		4
        /*0028*/ 	.byte	0x04, 0x29
        /*002a*/ 	.short	(.L_1611 - .L_1610)


	//   ....[0]....
.L_1610:
        /*002c*/ 	.word	0xffffffff


	//   ....[1]....
        /*0030*/ 	.word	0xffffffff


	//   ....[2]....
        /*0034*/ 	.word	0xffffffff


	//   ....[3]....
        /*0038*/ 	.word	0xffffffff


	//   ....[4]....
        /*003c*/ 	.word	0xffffffff


	//   ....[5]....
        /*0040*/ 	.word	0xffffffff


	//   ....[6]....
        /*0044*/ 	.word	0xffffffff


	//   ....[7]....
        /*0048*/ 	.word	0xffffffff


	//   ....[8]....
        /*004c*/ 	.word	0xffffffff


	//   ....[9]....
        /*0050*/ 	.word	0xffffffff


	//   ....[10]....
        /*0054*/ 	.word	0x050000b8


	//   ....[11]....
        /*0058*/ 	.word	0x050000b8


	//   ....[12]....
        /*005c*/ 	.word	0x050000b8


	//   ....[13]....
        /*0060*/ 	.word	0x050000b8


	//   ....[14]....
        /*0064*/ 	.word	0x050000b8


	//   ....[15]....
        /*0068*/ 	.word	0x050000b8


	//   ....[16]....
        /*006c*/ 	.word	0x050000b8


	//   ....[17]....
        /*0070*/ 	.word	0x050000b8


	//   ....[18]....
        /*0074*/ 	.word	0x050000b8


	//   ....[19]....
        /*0078*/ 	.word	0x050000b8


	//----- nvinfo : EIATTR_COOP_GROUP_INSTR_OFFSETS
	.align		4
.L_1611:
        /*007c*/ 	.byte	0x04, 0x28
        /*007e*/ 	.short	(.L_1613 - .L_1612)


	//   ....[0]....
.L_1612:
        /*0080*/ 	.word	0x000022f0


	//   ....[1]....
        /*0084*/ 	.word	0x00002300


	//   ....[2]....
        /*0088*/ 	.word	0x00002330


	//   ....[3]....
        /*008c*/ 	.word	0x00002340


	//   ....[4]....
        /*0090*/ 	.word	0x00002370


	//   ....[5]....
        /*0094*/ 	.word	0x00002380


	//   ....[6]....
        /*0098*/ 	.word	0x000023b0


	//   ....[7]....
        /*009c*/ 	.word	0x000023c0


	//   ....[8]....
        /*00a0*/ 	.word	0x000023f0


	//   ....[9]....
        /*00a4*/ 	.word	0x00002400


	//   ....[10]....
        /*00a8*/ 	.word	0x00008110


	//   ....[11]....
        /*00ac*/ 	.word	0x000081a0


	//   ....[12]....
        /*00b0*/ 	.word	0x00008210


	//   ....[13]....
        /*00b4*/ 	.word	0x00008270


	//   ....[14]....
        /*00b8*/ 	.word	0x000082e0


	//   ....[15]....
        /*00bc*/ 	.word	0x00008340


	//   ....[16]....
        /*00c0*/ 	.word	0x000083b0


	//   ....[17]....
        /*00c4*/ 	.word	0x00008410


	//   ....[18]....
        /*00c8*/ 	.word	0x00008480


	//   ....[19]....
        /*00cc*/ 	.word	0x000084e0


	//----- nvinfo : EIATTR_VRC_CTA_INIT_COUNT
	.align		4
.L_1613:
        /*00d0*/ 	.byte	0x02, 0x4a
	.zero		1
	.zero		1


	//----- nvinfo : EIATTR_EXIT_INSTR_OFFSETS
	.align		4
        /*00d4*/ 	.byte	0x04, 0x1c
        /*00d6*/ 	.short	(.L_1615 - .L_1614)


	//   ....[0]....
.L_1614:
        /*00d8*/ 	.word	0x00008070


	//   ....[1]....
        /*00dc*/ 	.word	0x000080a0


	//----- nvinfo : EIATTR_MAX_THREADS
	.align		4
.L_1615:
        /*00e0*/ 	.byte	0x04, 0x05
        /*00e2*/ 	.short	(.L_1617 - .L_1616)
.L_1616:
        /*00e4*/ 	.word	0x00000080
        /*00e8*/ 	.word	0x00000001
        /*00ec*/ 	.word	0x00000001


	//----- nvinfo : EIATTR_CRS_STACK_SIZE
	.align		4
.L_1617:
        /*00f0*/ 	.byte	0x04, 0x1e
        /*00f2*/ 	.short	(.L_1619 - .L_1618)
.L_1618:
        /*00f4*/ 	.word	0x00000000


	//----- nvinfo : EIATTR_CBANK_PARAM_SIZE
	.align		4
.L_1619:
        /*00f8*/ 	.byte	0x03, 0x19
        /*00fa*/ 	.short	0x0128


	//----- nvinfo : EIATTR_PARAM_CBANK
	.align		4
        /*00fc*/ 	.byte	0x04, 0x0a
        /*00fe*/ 	.short	(.L_1621 - .L_1620)
	.align		4
.L_1620:
        /*0100*/ 	.word	index@(.nv.constant0._ZN10layer_norm13ln_bwd_kernelINS_13Kernel_traitsI6__halfS2_S2_S2_fjLj1024ELj1ELj4ELj1ELj16ENS_18Kernel_traits_baseILj1024ES2_S2_S2_S2_fjLj128EEEEELb0ELb0ELb1ELb0EEEvNS_9BwdParamsE)
        /*0104*/ 	.short	0x0380
        /*0106*/ 	.short	0x0128


	//----- nvinfo : EIATTR_SW_WAR
	.align		4
.L_1621:
        /*0108*/ 	.byte	0x04, 0x36
        /*010a*/ 	.short	(.L_1623 - .L_1622)
.L_1622:
        /*010c*/ 	.word	0x00000008
.L_1623:


//--------------------- .nv.info._ZN10layer_norm13ln_bwd_kernelINS_13Kernel_traitsI6__halfS2_S2_S2_fjLj1024ELj1ELj4ELj1ELj16ENS_18Kernel_traits_baseILj1024ES2_S2_S2_S2_fjLj128EEEEELb0ELb0ELb1ELb1EEEvNS_9BwdParamsE --------------------------
	.section	.nv.info._ZN10layer_norm13ln_bwd_kernelINS_13Kernel_traitsI6__halfS2_S2_S2_fjLj1024ELj1ELj4ELj1ELj16ENS_18Kernel_traits_baseILj1024ES2_S2_S2_S2_fjLj128EEEEELb0ELb0ELb1ELb1EEEvNS_9BwdParamsE,"",@"SHT_CUDA_INFO"
	.sectionflags	@""
	.align	4


	//----- nvinfo : EIATTR_CUDA_API_VERSION
	.align		4
        /*0000*/ 	.byte	0x04, 0x37
        /*0002*/ 	.short	(.L_1625 - .L_1624)
.L_1624:
        /*0004*/ 	.word	0x00000082


	//----- nvinfo : EIATTR_KPARAM_INFO
	.align		4
.L_1625:
        /*0008*/ 	.byte	0x04, 0x17
        /*000a*/ 	.short	(.L_1627 - .L_1626)
.L_1626:
        /*000c*/ 	.word	0x00000000
        /*0010*/ 	.short	0x0000
        /*0012*/ 	.short	0x0000
        /*0014*/ 	.byte	0x00, 0xf0, 0xa1, 0x04


	//----- nvinfo : EIATTR_SPARSE_MMA_MASK
	.align		4
.L_1627:
        /*0018*/ 	.byte	0x03, 0x50
        /*001a*/ 	.short	0x0000


	//----- nvinfo : EIATTR_MAXREG_COUNT
	.align		4
        /*001c*/ 	.byte	0x03, 0x1b
        /*001e*/ 	.short	0x00ff


	//----- nvinfo : EIATTR_NUM_BARRIERS
	.align		4
        /*0020*/ 	.byte	0x02, 0x4c
        /*0022*/ 	.byte	0x01
	.zero		1


	//----- nvinfo : EIATTR_MERCURY_ISA_VERSION
	.align		4
        /*0024*/ 	.byte	0x03, 0x5f
        /*0026*/ 	.short	0x0101


	//----- nvinfo : EIATTR_COOP_GROUP_MASK_REGIDS
	.align		4
        /*0028*/ 	.byte	0x04, 0x29
        /*002a*/ 	.short	(.L_1629 - .L_1628)


	//   ....[0]....
.L_1628:
        /*002c*/ 	.word	0xffffffff


	//   ....[1]....
        /*0030*/ 	.word	0xffffffff


	//   ....[2]....
        /*0034*/ 	.word	0xffffffff


	//   ....[3]....
        /*0038*/ 	.word	0xffffffff


	//   ....[4]....
        /*003c*/ 	.word	0xffffffff


	//   ....[5]....
        /*0040*/ 	.word	0xffffffff


	//   ....[6]....
        /*0044*/ 	.word	0xffffffff


	//   ....[7]....
        /*0048*/ 	.word	0xffffffff


	//   ....[8]....
        /*004c*/ 	.word	0xffffffff


	//   ....[9]....
        /*0050*/ 	.word	0xffffffff


	//   ....[10]....
        /*0054*/ 	.word	0x050000b7


	//   ....[11]....
        /*0058*/ 	.word	0x050000b7


	//   ....[12]....
        /*005c*/ 	.word	0x050000b7


	//   ....[13]....
        /*0060*/ 	.word	0x050000b7


	//   ....[14]....
        /*0064*/ 	.word	0x050000b7


	//   ....[15]....
        /*0068*/ 	.word	0x050000b7


	//   ....[16]....
        /*006c*/ 	.word	0x050000b7


	//   ....[17]....
        /*0070*/ 	.word	0x050000b7


	//   ....[18]....
        /*0074*/ 	.word	0x050000b7


	//   ....[19]....
        /*0078*/ 	.word	0x050000b7


	//----- nvinfo : EIATTR_COOP_GROUP_INSTR_OFFSETS
	.align		4
.L_1629:
        /*007c*/ 	.byte	0x04, 0x28
        /*007e*/ 	.short	(.L_1631 - .L_1630)


	//   ....[0]....
.L_1630:
        /*0080*/ 	.word	0x00001d90


	//   ....[1]....
        /*0084*/ 	.word	0x00001da0


	//   ....[2]....
        /*0088*/ 	.word	0x00001dd0


	//   ....[3]....
        /*008c*/ 	.word	0x00001de0


	//   ....[4]....
        /*0090*/ 	.word	0x00001e10


	//   ....[5]....
        /*0094*/ 	.word	0x00001e20


	//   ....[6]....
        /*0098*/ 	.word	0x00001e50


	//   ....[7]....
        /*009c*/ 	.word	0x00001e60


	//   ....[8]....
        /*00a0*/ 	.word	0x00001e90


	//   ....[9]....
        /*00a4*/ 	.word	0x00001ea0


	//   ....[10]....
        /*00a8*/ 	.word	0x00007510


	//   ....[11]....
        /*00ac*/ 	.word	0x000075a0


	//   ....[12]....
        /*00b0*/ 	.word	0x00007610


	//   ....[13]....
        /*00b4*/ 	.word	0x00007670


	//   ....[14]....
        /*00b8*/ 	.word	0x000076e0


	//   ....[15]....
        /*00bc*/ 	.word	0x00007740


	//   ....[16]....
        /*00c0*/ 	.word	0x000077b0


	//   ....[17]....
        /*00c4*/ 	.word	0x00007810


	//   ....[18]....
        /*00c8*/ 	.word	0x00007880


	//   ....[19]....
        /*00cc*/ 	.word	0x000078e0


	//----- nvinfo : EIATTR_VRC_CTA_INIT_COUNT
	.align		4
.L_1631:
        /*00d0*/ 	.byte	0x02, 0x4a
	.zero		1
	.zero		1


	//----- nvinfo : EIATTR_EXIT_INSTR_OFFSETS
	.align		4
        /*00d4*/ 	.byte	0x04, 0x1c
        /*00d6*/ 	.short	(.L_1633 - .L_1632)


	//   ....[0]....
.L_1632:
        /*00d8*/ 	.word	0x000074a0


	//----- nvinfo : EIATTR_MAX_THREADS
	.align		4
.L_1633:
        /*00dc*/ 	.byte	0x04, 0x05
        /*00de*/ 	.short	(.L_1635 - .L_1634)
.L_1634:
        /*00e0*/ 	.word	0x00000080
        /*00e4*/ 	.word	0x00000001
        /*00e8*/ 	.word	0x00000001


	//----- nvinfo : EIATTR_CRS_STACK_SIZE
	.align		4
.L_1635:
        /*00ec*/ 	.byte	0x04, 0x1e
        /*00ee*/ 	.short	(.L_1637 - .L_1636)
.L_1636:
        /*00f0*/ 	.word	0x00000000


	//----- nvinfo : EIATTR_CBANK_PARAM_SIZE
	.align		4
.L_1637:
        /*00f4*/ 	.byte	0x03, 0x19
        /*00f6*/ 	.short	0x0128


	//----- nvinfo : EIATTR_PARAM_CBANK
	.align		4
        /*00f8*/ 	.byte	0x04, 0x0a
        /*00fa*/ 	.short	(.L_1639 - .L_1638)
	.align		4
.L_1638:
        /*00fc*/ 	.word	index@(.nv.constant0._ZN10layer_norm13ln_bwd_kernelINS_13Kernel_traitsI6__halfS2_S2_S2_fjLj1024ELj1ELj4ELj1ELj16ENS_18Kernel_traits_baseILj1024ES2_S2_S2_S2_fjLj128EEEEELb0ELb0ELb1ELb1EEEvNS_9BwdParamsE)
        /*0100*/ 	.short	0x0380
        /*0102*/ 	.short	0x0128


	//----- nvinfo : EIATTR_SW_WAR
	.align		4
.L_1639:
        /*0104*/ 	.byte	0x04, 0x36
        /*0106*/ 	.short	(.L_1641 - .L_1640)
.L_1640:
        /*0108*/ 	.word	0x00000008
.L_1641:


//--------------------- .nv.info._ZN10layer_norm13ln_bwd_kernelINS_13Kernel_traitsI6__halfS2_S2_S2_fjLj1024ELj1ELj4ELj1ELj16ENS_18Kernel_traits_baseILj1024ES2_S2_S2_S2_fjLj128EEEEELb0ELb1ELb0ELb0EEEvNS_9BwdParamsE --------------------------
	.section	.nv.info._ZN10layer_norm13ln_bwd_kernelINS_13Kernel_traitsI6__halfS2_S2_S2_fjLj1024ELj1ELj4ELj1ELj16ENS_18Kernel_traits_baseILj1024ES2_S2_S2_S2_fjLj128EEEEELb0ELb1ELb0ELb0EEEvNS_9BwdParamsE,"",@"SHT_CUDA_INFO"
	.sectionflags	@""
	.align	4


	//----- nvinfo : EIATTR_CUDA_API_VERSION
	.align		4
        /*0000*/ 	.byte	0x04, 0x37
        /*0002*/ 	.short	(.L_1643 - .L_1642)
.L_1642:
        /*0004*/ 	.word	0x00000082


	//----- nvinfo : EIATTR_KPARAM_INFO
	.align		4
.L_1643:
        /*0008*/ 	.byte	0x04, 0x17
        /*000a*/ 	.short	(.L_1645 - .L_1644)
.L_1644:
        /*000c*/ 	.word	0x00000000
        /*0010*/ 	.short	0x0000
        /*0012*/ 	.short	0x0000
        /*0014*/ 	.byte	0x00, 0xf0, 0xa1, 0x04


	//----- nvinfo : EIATTR_SPARSE_MMA_MASK
	.align		4
.L_1645:
        /*0018*/ 	.byte	0x03, 0x50
        /*001a*/ 	.short	0x0000


	//----- nvinfo : EIATTR_MAXREG_COUNT
	.align		4
        /*001c*/ 	.byte	0x03, 0x1b
        /*001e*/ 	.short	0x00ff


	//----- nvinfo : EIATTR_NUM_BARRIERS
	.align		4
        /*0020*/ 	.byte	0x02, 0x4c
        /*0022*/ 	.byte	0x01
	.zero		1


	//----- nvinfo : EIATTR_MERCURY_ISA_VERSION
	.align		4
        /*0024*/ 	.byte	0x03, 0x5f
        /*0026*/ 	.short	0x0101


	//----- nvinfo : EIATTR_COOP_GROUP_MASK_REGIDS
	.align		4
        /*0028*/ 	.byte	0x04, 0x29
        /*002a*/ 	.short	(.L_1647 - .L_1646)


	//   ....[0]....
.L_1646:
        /*002c*/ 	.word	0xffffffff


	//   ....[1]....
        /*0030*/ 	.word	0xffffffff


	//   ....[2]....
        /*0034*/ 	.word	0xffffffff


	//   ....[3]....
        /*0038*/ 	.word	0xffffffff


	//   ....[4]....
        /*003c*/ 	.word	0xffffffff


	//   ....[5]....
        /*0040*/ 	.word	0xffffffff


	//   ....[6]....
        /*0044*/ 	.word	0xffffffff


	//   ....[7]....
        /*0048*/ 	.word	0xffffffff


	//   ....[8]....
        /*004c*/ 	.word	0xffffffff


	//   ....[9]....
        /*0050*/ 	.word	0xffffffff


	//   ....[10]....
        /*0054*/ 	.word	0x050000e4


	//   ....[11]....
        /*0058*/ 	.word	0x050000e4


	//   ....[12]....
        /*005c*/ 	.word	0x050000e4


	//   ....[13]....
        /*0060*/ 	.word	0x050000e4


	//   ....[14]....
        /*0064*/ 	.word	0x050000e4


	//   ....[15]....
        /*0068*/ 	.word	0x050000e4


	//   ....[16]....
        /*006c*/ 	.word	0x050000e4


	//   ....[17]....
        /*0070*/ 	.word	0x050000e4


	//   ....[18]....
        /*0074*/ 	.word	0x050000e4


	//   ....[19]....
        /*0078*/ 	.word	0x050000e4


	//----- nvinfo : EIATTR_COOP_GROUP_INSTR_OFFSETS
	.align		4
.L_1647:
        /*007c*/ 	.byte	0x04, 0x28
        /*007e*/ 	.short	(.L_1649 - .L_1648)


	//   ....[0]....
.L_1648:
        /*0080*/ 	.word	0x000039a0


	//   ....[1]....
        /*0084*/ 	.word	0x000039b0


	//   ....[2]....
        /*0088*/ 	.word	0x000039e0


	//   ....[3]....
        /*008c*/ 	.word	0x000039f0


	//   ....[4]....
        /*0090*/ 	.word	0x00003a20


	//   ....[5]....
        /*0094*/ 	.word	0x00003a30


	//   ....[6]....
        /*0098*/ 	.word	0x00003a60


	//   ....[7]....
        /*009c*/ 	.word	0x00003a70


	//   ....[8]....
        /*00a0*/ 	.word	0x00003aa0


	//   ....[9]....
        /*00a4*/ 	.word	0x00003ab0


	//   ....[10]....
        /*00a8*/ 	.word	0x0000a790


	//   ....[11]....
        /*00ac*/ 	.word	0x0000a820


	//   ....[12]....
        /*00b0*/ 	.word	0x0000a890


	//   ....[13]....
        /*00b4*/ 	.word	0x0000a8f0


	//   ....[14]....
        /*00b8*/ 	.word	0x0000a960


	//   ....[15]....
        /*00bc*/ 	.word	0x0000a9c0


	//   ....[16]....
        /*00c0*/ 	.word	0x0000aa30


	//   ....[17]....
        /*00c4*/ 	.word	0x0000aa90


	//   ....[18]....
        /*00c8*/ 	.word	0x0000ab00


	//   ....[19]....
        /*00cc*/ 	.word	0x0000ab60


	//----- nvinfo : EIATTR_VRC_CTA_INIT_COUNT
	.align		4
.L_1649:
        /*00d0*/ 	.byte	0x02, 0x4a
	.zero		1
	.zero		1


	//----- nvinfo : EIATTR_EXIT_INSTR_OFFSETS
	.align		4
        /*00d4*/ 	.byte	0x04, 0x1c
        /*00d6*/ 	.short	(.L_1651 - .L_1650)


	//   ....[0]....
.L_1650:
        /*00d8*/ 	.word	0x0000a6a0


	//   ....[1]....
        /*00dc*/ 	.word	0x0000a720


	//----- nvinfo : EIATTR_MAX_THREADS
	.align		4
.L_1651:
        /*00e0*/ 	.byte	0x04, 0x05
        /*00e2*/ 	.short	(.L_1653 - .L_1652)
.L_1652:
        /*00e4*/ 	.word	0x00000080
        /*00e8*/ 	.word	0x00000001
        /*00ec*/ 	.word	0x00000001


	//----- nvinfo : EIATTR_CRS_STACK_SIZE
	.align		4
.L_1653:
        /*00f0*/ 	.byte	0x04, 0x1e
        /*00f2*/ 	.short	(.L_1655 - .L_1654)
.L_1654:
        /*00f4*/ 	.word	0x00000000


	//----- nvinfo : EIATTR_CBANK_PARAM_SIZE
	.align		4
.L_1655:
        /*00f8*/ 	.byte	0x03, 0x19
        /*00fa*/ 	.short	0x0128


	//----- nvinfo : EIATTR_PARAM_CBANK
	.align		4
        /*00fc*/ 	.byte	0x04, 0x0a
        /*00fe*/ 	.short	(.L_1657 - .L_1656)
	.align		4
.L_1656:
        /*0100*/ 	.word	index@(.nv.constant0._ZN10layer_norm13ln_bwd_kernelINS_13Kernel_traitsI6__halfS2_S2_S2_fjLj1024ELj1ELj4ELj1ELj16ENS_18Kernel_traits_baseILj1024ES2_S2_S2_S2_fjLj128EEEEELb0ELb1ELb0ELb0EEEvNS_9BwdParamsE)
        /*0104*/ 	.short	0x0380
        /*0106*/ 	.short	0x0128


	//----- nvinfo : EIATTR_SW_WAR
	.align		4
.L_1657:
        /*0108*/ 	.byte	0x04, 0x36
        /*010a*/ 	.short	(.L_1659 - .L_1658)
.L_1658:
        /*010c*/ 	.word	0x00000008
.L_1659:


//--------------------- .nv.info._ZN10layer_norm13ln_bwd_kernelINS_13Kernel_traitsI6__halfS2_S2_S2_fjLj1024ELj1ELj4ELj1ELj16ENS_18Kernel_traits_baseILj1024ES2_S2_S2_S2_fjLj128EEEEELb0ELb1ELb0ELb1EEEvNS_9BwdParamsE --------------------------
	.section	.nv.info._ZN10layer_norm13ln_bwd_kernelINS_13Kernel_traitsI6__halfS2_S2_S2_fjLj1024ELj1ELj4ELj1ELj16ENS_18Kernel_traits_baseILj1024ES2_S2_S2_S2_fjLj128EEEEELb0ELb1ELb0ELb1EEEvNS_9BwdParamsE,"",@"SHT_CUDA_INFO"
	.sectionflags	@""
	.align	4


	//----- nvinfo : EIATTR_CUDA_API_VERSION
	.align		4
        /*0000*/ 	.byte	0x04, 0x37
        /*0002*/ 	.short	(.L_1661 - .L_1660)
.L_1660:
        /*0004*/ 	.word	0x00000082


	//----- nvinfo : EIATTR_KPARAM_INFO
	.align		4
.L_1661:
        /*0008*/ 	.byte	0x04, 0x17
        /*000a*/ 	.short	(.L_1663 - .L_1662)
.L_1662:
        /*000c*/ 	.word	0x00000000
        /*0010*/ 	.short	0x0000
        /*0012*/ 	.short	0x0000
        /*0014*/ 	.byte	0x00, 0xf0, 0xa1, 0x04


	//----- nvinfo : EIATTR_SPARSE_MMA_MASK
	.align		4
.L_1663:
        /*0018*/ 	.byte	0x03, 0x50
        /*001a*/ 	.short	0x0000


	//----- nvinfo : EIATTR_MAXREG_COUNT
	.align		4
        /*001c*/ 	.byte	0x03, 0x1b
        /*001e*/ 	.short	0x00ff


	//----- nvinfo : EIATTR_NUM_BARRIERS
	.align		4
        /*0020*/ 	.byte	0x02, 0x4c
        /*0022*/ 	.byte	0x01
	.zero		1


	//----- nvinfo : EIATTR_ANNOTATIONS
	.align		4
        /*0024*/ 	.byte	0x04, 0x55
        /*0026*/ 	.short	(.L_1665 - .L_1664)


	//   ....[0]....
.L_1664:
        /* <DEDUP_REMOVED lines=52> */


	//----- nvinfo : EIATTR_MERCURY_ISA_VERSION
	.align		4
.L_1665:
        /*0350*/ 	.byte	0x03, 0x5f
        /*0352*/ 	.short	0x0101


	//----- nvinfo : EIATTR_COOP_GROUP_MASK_REGIDS
	.align		4
        /*0354*/ 	.byte	0x04, 0x29
        /*0356*/ 	.short	(.L_1667 - .L_1666)


	//   ....[0]....
.L_1666:
        /*0358*/ 	.word	0xffffffff


	//   ....[1]....
        /*035c*/ 	.word	0xffffffff


	//   ....[2]....
        /*0360*/ 	.word	0xffffffff


	//   ....[3]....
        /*0364*/ 	.word	0xffffffff


	//   ....[4]....
        /*0368*/ 	.word	0xffffffff


	//   ....[5]....
        /*036c*/ 	.word	0xffffffff


	//   ....[6]....
        /*0370*/ 	.word	0xffffffff


	//   ....[7]....
        /*0374*/ 	.word	0xffffffff


	//   ....[8]....
        /*0378*/ 	.word	0xffffffff


	//   ....[9]....
        /*037c*/ 	.word	0xffffffff


	//   ....[10]....
        /*0380*/ 	.word	0x05000075


	//   ....[11]....
        /*0384*/ 	.word	0x05000075


	//   ....[12]....
        /*0388*/ 	.word	0x05000075


	//   ....[13]....
        /*038c*/ 	.word	0x05000075


	//   ....[14]....
        /*0390*/ 	.word	0x05000075


	//   ....[15]....
        /*0394*/ 	.word	0x05000075


	//   ....[16]....
        /*0398*/ 	.word	0x05000075


	//   ....[17]....
        /*039c*/ 	.word	0x05000075


	//   ....[18]....
        /*03a0*/ 	.word	0x05000075


	//   ....[19]....
        /*03a4*/ 	.word	0x05000075


	//----- nvinfo : EIATTR_COOP_GROUP_INSTR_OFFSETS
	.align		4
.L_1667:
        /*03a8*/ 	.byte	0x04, 0x28
        /*03aa*/ 	.short	(.L_1669 - .L_1668)


	//   ....[0]....
.L_1668:
        /*03ac*/ 	.word	0x00003600


	//   ....[1]....
        /*03b0*/ 	.word	0x00003610


	//   ....[2]....
        /*03b4*/ 	.word	0x00003650


	//   ....[3]....
        /*03b8*/ 	.word	0x00003660


	//   ....[4]....
        /*03bc*/ 	.word	0x00003690


	//   ....[5]....
        /*03c0*/ 	.word	0x000036a0


	//   ....[6]....
        /*03c4*/ 	.word	0x000036d0


	//   ....[7]....
        /*03c8*/ 	.word	0x000036e0


	//   ....[8]....
        /*03cc*/ 	.word	0x00003710


	//   ....[9]....
        /*03d0*/ 	.word	0x00003720


	//   ....[10]....
        /*03d4*/ 	.word	0x0000a480


	//   ....[11]....
        /*03d8*/ 	.word	0x0000a520


	//   ....[12]....
        /*03dc*/ 	.word	0x0000a590


	//   ....[13]....
        /*03e0*/ 	.word	0x0000a600


	//   ....[14]....
        /*03e4*/ 	.word	0x0000a670


	//   ....[15]....
        /*03e8*/ 	.word	0x0000a6e0


	//   ....[16]....
        /*03ec*/ 	.word	0x0000a750


	//   ....[17]....
        /*03f0*/ 	.word	0x0000a7c0


	//   ....[18]....
        /*03f4*/ 	.word	0x0000a830


	//   ....[19]....
        /*03f8*/ 	.word	0x0000a890


	//----- nvinfo : EIATTR_VRC_CTA_INIT_COUNT
	.align		4
.L_1669:
        /*03fc*/ 	.byte	0x02, 0x4a
	.zero		1
	.zero		1


	//----- nvinfo : EIATTR_EXIT_INSTR_OFFSETS
	.align		4
        /*0400*/ 	.byte	0x04, 0x1c
        /*0402*/ 	.short	(.L_1671 - .L_1670)


	//   ....[0]....
.L_1670:
        /*0404*/ 	.word	0x0000a410


	//----- nvinfo : EIATTR_MAX_THREADS
	.align		4
.L_1671:
        /*0408*/ 	.byte	0x04, 0x05
        /*040a*/ 	.short	(.L_1673 - .L_1672)
.L_1672:
        /*040c*/ 	.word	0x00000080
        /*0410*/ 	.word	0x00000001
        /*0414*/ 	.word	0x00000001


	//----- nvinfo : EIATTR_CRS_STACK_SIZE
	.align		4
.L_1673:
        /*0418*/ 	.byte	0x04, 0x1e
        /*041a*/ 	.short	(.L_1675 - .L_1674)
.L_1674:
        /*041c*/ 	.word	0x00000000


	//----- nvinfo : EIATTR_CBANK_PARAM_SIZE
	.align		4
.L_1675:
        /*0420*/ 	.byte	0x03, 0x19
        /*0422*/ 	.short	0x0128


	//----- nvinfo : EIATTR_PARAM_CBANK
	.align		4
        /*0424*/ 	.byte	0x04, 0x0a
        /*0426*/ 	.short	(.L_1677 - .L_1676)
	.align		4
.L_1676:
        /*0428*/ 	.word	index@(.nv.constant0._ZN10layer_norm13ln_bwd_kernelINS_13Kernel_traitsI6__halfS2_S2_S2_fjLj1024ELj1ELj4ELj1ELj16ENS_18Kernel_traits_baseILj1024ES2_S2_S2_S2_fjLj128EEEEELb0ELb1ELb0ELb1EEEvNS_9BwdParamsE)
        /*042c*/ 	.short	0x0380
        /*042e*/ 	.short	0x0128


	//----- nvinfo : EIATTR_SW_WAR
	.align		4
.L_1677:
        /*0430*/ 	.byte	0x04, 0x36
        /*0432*/ 	.short	(.L_1679 - .L_1678)
.L_1678:
        /*0434*/ 	.word	0x00000008
.L_1679:


//--------------------- .nv.info._ZN10layer_norm13ln_bwd_kernelINS_13Kernel_traitsI6__halfS2_S2_S2_fjLj1024ELj1ELj4ELj1ELj16ENS_18Kernel_traits_baseILj1024ES2_S2_S2_S2_fjLj128EEEEELb0ELb1ELb1ELb0EEEvNS_9BwdParamsE --------------------------
	.section	.nv.info._ZN10layer_norm13ln_bwd_kernelINS_13Kernel_traitsI6__halfS2_S2_S2_fjLj1024ELj1ELj4ELj1ELj16ENS_18Kernel_traits_baseILj1024ES2_S2_S2_S2_fjLj128EEEEELb0ELb1ELb1ELb0EEEvNS_9BwdParamsE,"",@"SHT_CUDA_INFO"
	.sectionflags	@""
	.align	4


	//----- nvinfo : EIATTR_CUDA_API_VERSION
	.align		4
        /*0000*/ 	.byte	0x04, 0x37
        /*0002*/ 	.short	(.L_1681 - .L_1680)
.L_1680:
        /*0004*/ 	.word	0x00000082


	//----- nvinfo : EIATTR_KPARAM_INFO
	.align		4
.L_1681:
        /*0008*/ 	.byte	0x04, 0x17
        /*000a*/ 	.short	(.L_1683 - .L_1682)
.L_1682:
        /*000c*/ 	.word	0x00000000
        /*0010*/ 	.short	0x0000
        /*0012*/ 	.short	0x0000
        /*0014*/ 	.byte	0x00, 0xf0, 0xa1, 0x04


	//----- nvinfo : EIATTR_SPARSE_MMA_MASK
	.align		4
.L_1683:
        /*0018*/ 	.byte	0x03, 0x50
        /*001a*/ 	.short	0x0000


	//----- nvinfo : EIATTR_MAXREG_COUNT
	.align		4
        /*001c*/ 	.byte	0x03, 0x1b
        /*001e*/ 	.short	0x00ff


	//----- nvinfo : EIATTR_NUM_BARRIERS
	.align		4
        /*0020*/ 	.byte	0x02, 0x4c
        /*0022*/ 	.byte	0x01
	.zero		1


	//----- nvinfo : EIATTR_MERCURY_ISA_VERSION
	.align		4
        /*0024*/ 	.byte	0x03, 0x5f
        /*0026*/ 	.short	0x0101


	//----- nvinfo : EIATTR_COOP_GROUP_MASK_REGIDS
	.align		4
        /*0028*/ 	.byte	0x04, 0x29
        /*002a*/ 	.short	(.L_1685 - .L_1684)


	//   ....[0]....
.L_1684:
        /*002c*/ 	.word	0xffffffff


	//   ....[1]....
        /*0030*/ 	.word	0xffffffff


	//   ....[2]....
        /*0034*/ 	.word	0xffffffff


	//   ....[3]....
        /*0038*/ 	.word	0xffffffff


	//   ....[4]....
        /*003c*/ 	.word	0xffffffff


	//   ....[5]....
        /*0040*/ 	.word	0xffffffff


	//   ....[6]....
        /*0044*/ 	.word	0xffffffff


	//   ....[7]....
        /*0048*/ 	.word	0xffffffff


	//   ....[8]....
        /*004c*/ 	.word	0xffffffff


	//   ....[9]....
        /*0050*/ 	.word	0xffffffff


	//   ....[10]....
        /*0054*/ 	.word	0x050000b8


	//   ....[11]....
        /*0058*/ 	.word	0x050000b8


	//   ....[12]....
        /*005c*/ 	.word	0x050000b8


	//   ....[13]....
        /*0060*/ 	.word	0x050000b8


	//   ....[14]....
        /*0064*/ 	.word	0x050000b8


	//   ....[15]....
        /*0068*/ 	.word	0x050000b8


	//   ....[16]....
        /*006c*/ 	.word	0x050000b8


	//   ....[17]....
        /*0070*/ 	.word	0x050000b8


	//   ....[18]....
        /*0074*/ 	.word	0x050000b8


	//   ....[19]....
        /*0078*/ 	.word	0x050000b8


	//----- nvinfo : EIATTR_COOP_GROUP_INSTR_OFFSETS
	.align		4
.L_1685:
        /*007c*/ 	.byte	0x04, 0x28
        /*007e*/ 	.short	(.L_1687 - .L_1686)


	//   ....[0]....
.L_1686:
        /*0080*/ 	.word	0x000025c0


	//   ....[1]....
        /*0084*/ 	.word	0x000025d0


	//   ....[2]....
        /*0088*/ 	.word	0x00002600


	//   ....[3]....
        /*008c*/ 	.word	0x00002610


	//   ....[4]....
        /*0090*/ 	.word	0x00002640


	//   ....[5]....
        /*0094*/ 	.word	0x00002650


	//   ....[6]....
        /*0098*/ 	.word	0x00002680


	//   ....[7]....
        /*009c*/ 	.word	0x00002690


	//   ....[8]....
        /*00a0*/ 	.word	0x000026c0


	//   ....[9]....
        /*00a4*/ 	.word	0x000026d0


	//   ....[10]....
        /*00a8*/ 	.word	0x0000b1c0


	//   ....[11]....
        /*00ac*/ 	.word	0x0000b250


	//   ....[12]....
        /*00b0*/ 	.word	0x0000b2c0


	//   ....[13]....
        /*00b4*/ 	.word	0x0000b320


	//   ....[14]....
        /*00b8*/ 	.word	0x0000b390


	//   ....[15]....
        /*00bc*/ 	.word	0x0000b3f0


	//   ....[16]....
        /*00c0*/ 	.word	0x0000b460


	//   ....[17]....
        /*00c4*/ 	.word	0x0000b4c0


	//   ....[18]....
        /*00c8*/ 	.word	0x0000b530


	//   ....[19]....
        /*00cc*/ 	.word	0x0000b590


	//----- nvinfo : EIATTR_VRC_CTA_INIT_COUNT
	.align		4
.L_1687:
        /*00d0*/ 	.byte	0x02, 0x4a
	.zero		1
	.zero		1


	//----- nvinfo : EIATTR_EXIT_INSTR_OFFSETS
	.align		4
        /*00d4*/ 	.byte	0x04, 0x1c
        /*00d6*/ 	.short	(.L_1689 - .L_1688)


	//   ....[0]....
.L_1688:
        /*00d8*/ 	.word	0x0000b0d0


	//   ....[1]....
        /*00dc*/ 	.word	0x0000b150


	//----- nvinfo : EIATTR_MAX_THREADS
	.align		4
.L_1689:
        /*00e0*/ 	.byte	0x04, 0x05
        /*00e2*/ 	.short	(.L_1691 - .L_1690)
.L_1690:
        /*00e4*/ 	.word	0x00000080
        /*00e8*/ 	.word	0x00000001
        /*00ec*/ 	.word	0x00000001


	//----- nvinfo : EIATTR_CRS_STACK_SIZE
	.align		4
.L_1691:
        /*00f0*/ 	.byte	0x04, 0x1e
        /*00f2*/ 	.short	(.L_1693 - .L_1692)
.L_1692:
        /*00f4*/ 	.word	0x00000000


	//----- nvinfo : EIATTR_CBANK_PARAM_SIZE
	.align		4
.L_1693:
        /*00f8*/ 	.byte	0x03, 0x19
        /*00fa*/ 	.short	0x0128


	//----- nvinfo : EIATTR_PARAM_CBANK
	.align		4
        /*00fc*/ 	.byte	0x04, 0x0a
        /*00fe*/ 	.short	(.L_1695 - .L_1694)
	.align		4
.L_1694:
        /*0100*/ 	.word	index@(.nv.constant0._ZN10layer_norm13ln_bwd_kernelINS_13Kernel_traitsI6__halfS2_S2_S2_fjLj1024ELj1ELj4ELj1ELj16ENS_18Kernel_traits_baseILj1024ES2_S2_S2_S2_fjLj128EEEEELb0ELb1ELb1ELb0EEEvNS_9BwdParamsE)
        /*0104*/ 	.short	0x0380
        /*0106*/ 	.short	0x0128


	//----- nvinfo : EIATTR_SW_WAR
	.align		4
.L_1695:
        /*0108*/ 	.byte	0x04, 0x36
        /*010a*/ 	.short	(.L_1697 - .L_1696)
.L_1696:
        /*010c*/ 	.word	0x00000008
.L_1697:


//--------------------- .nv.info._ZN10layer_norm13ln_bwd_kernelINS_13Kernel_traitsI6__halfS2_S2_S2_fjLj1024ELj1ELj4ELj1ELj16ENS_18Kernel_traits_baseILj1024ES2_S2_S2_S2_fjLj128EEEEELb0ELb1ELb1ELb1EEEvNS_9BwdParamsE --------------------------
	.section	.nv.info._ZN10layer_norm13ln_bwd_kernelINS_13Kernel_traitsI6__halfS2_S2_S2_fjLj1024ELj1ELj4ELj1ELj16ENS_18Kernel_traits_baseILj1024ES2_S2_S2_S2_fjLj128EEEEELb0ELb1ELb1ELb1EEEvNS_9BwdParamsE,"",@"SHT_CUDA_INFO"
	.sectionflags	@""
	.align	4


	//----- nvinfo : EIATTR_CUDA_API_VERSION
	.align		4
        /*0000*/ 	.byte	0x04, 0x37
        /*0002*/ 	.short	(.L_1699 - .L_1698)
.L_1698:
        /*0004*/ 	.word	0x00000082


	//----- nvinfo : EIATTR_KPARAM_INFO
	.align		4
.L_1699:
        /*0008*/ 	.byte	0x04, 0x17
        /*000a*/ 	.short	(.L_1701 - .L_1700)
.L_1700:
        /*000c*/ 	.word	0x00000000
        /*0010*/ 	.short	0x0000
        /*0012*/ 	.short	0x0000
        /*0014*/ 	.byte	0x00, 0xf0, 0xa1, 0x04


	//----- nvinfo : EIATTR_SPARSE_MMA_MASK
	.align		4
.L_1701:
        /*0018*/ 	.byte	0x03, 0x50
        /*001a*/ 	.short	0x0000


	//----- nvinfo : EIATTR_MAXREG_COUNT
	.align		4
        /*001c*/ 	.byte	0x03, 0x1b
        /*001e*/ 	.short	0x00ff


	//----- nvinfo : EIATTR_NUM_BARRIERS
	.align		4
        /*0020*/ 	.byte	0x02, 0x4c
        /*0022*/ 	.byte	0x01
	.zero		1


	//----- nvinfo : EIATTR_MERCURY_ISA_VERSION
	.align		4
        /*0024*/ 	.byte	0x03, 0x5f
        /*0026*/ 	.short	0x0101


	//----- nvinfo : EIATTR_COOP_GROUP_MASK_REGIDS
	.align		4
        /*0028*/ 	.byte	0x04, 0x29
        /*002a*/ 	.short	(.L_1703 - .L_1702)


	//   ....[0]....
.L_1702:
        /*002c*/ 	.word	0xffffffff


	//   ....[1]....
        /*0030*/ 	.word	0xffffffff


	//   ....[2]....
        /*0034*/ 	.word	0xffffffff


	//   ....[3]....
        /*0038*/ 	.word	0xffffffff


	//   ....[4]....
        /*003c*/ 	.word	0xffffffff


	//   ....[5]....
        /*0040*/ 	.word	0xffffffff


	//   ....[6]....
        /*0044*/ 	.word	0xffffffff


	//   ....[7]....
        /*0048*/ 	.word	0xffffffff


	//   ....[8]....
        /*004c*/ 	.word	0xffffffff


	//   ....[9]....
        /*0050*/ 	.word	0xffffffff


	//   ....[10]....
        /*0054*/ 	.word	0x050000ed


	//   ....[11]....
        /*0058*/ 	.word	0x050000ed


	//   ....[12]....
        /*005c*/ 	.word	0x050000ed


	//   ....[13]....
        /*0060*/ 	.word	0x050000ed


	//   ....[14]....
        /*0064*/ 	.word	0x050000ed


	//   ....[15]....
        /*0068*/ 	.word	0x050000ed


	//   ....[16]....
        /*006c*/ 	.word	0x050000ed


	//   ....[17]....
        /*0070*/ 	.word	0x050000ed


	//   ....[18]....
        /*0074*/ 	.word	0x050000ed


	//   ....[19]....
        /*0078*/ 	.word	0x050000ed


	//----- nvinfo : EIATTR_COOP_GROUP_INSTR_OFFSETS
	.align		4
.L_1703:
        /*007c*/ 	.byte	0x04, 0x28
        /*007e*/ 	.short	(.L_1705 - .L_1704)


	//   ....[0]....
.L_1704:
        /*0080*/ 	.word	0x00001f30


	//   ....[1]....
        /*0084*/ 	.word	0x00001f40


	//   ....[2]....
        /*0088*/ 	.word	0x00001f70


	//   ....[3]....
        /*008c*/ 	.word	0x00001f80


	//   ....[4]....
        /*0090*/ 	.word	0x00001fb0


	//   ....[5]....
        /*0094*/ 	.word	0x00001fc0


	//   ....[6]....
        /*0098*/ 	.word	0x00001ff0


	//   ....[7]....
        /*009c*/ 	.word	0x00002000


	//   ....[8]....
        /*00a0*/ 	.word	0x00002030


	//   ....[9]....
        /*00a4*/ 	.word	0x00002040


	//   ....[10]....
        /*00a8*/ 	.word	0x0000a160


	//   ....[11]....
        /*00ac*/ 	.word	0x0000a1f0


	//   ....[12]....
        /*00b0*/ 	.word	0x0000a260


	//   ....[13]....
        /*00b4*/ 	.word	0x0000a2c0


	//   ....[14]....
        /*00b8*/ 	.word	0x0000a330


	//   ....[15]....
        /*00bc*/ 	.word	0x0000a390


	//   ....[16]....
        /*00c0*/ 	.word	0x0000a400


	//   ....[17]....
        /*00c4*/ 	.word	0x0000a460


	//   ....[18]....
        /*00c8*/ 	.word	0x0000a4d0


	//   ....[19]....
        /*00cc*/ 	.word	0x0000a530


	//----- nvinfo : EIATTR_VRC_CTA_INIT_COUNT
	.align		4
.L_1705:
        /*00d0*/ 	.byte	0x02, 0x4a
	.zero		1
	.zero		1


	//----- nvinfo : EIATTR_EXIT_INSTR_OFFSETS
	.align		4
        /*00d4*/ 	.byte	0x04, 0x1c
        /*00d6*/ 	.short	(.L_1707 - .L_1706)


	//   ....[0]....
.L_1706:
        /*00d8*/ 	.word	0x0000a0f0


	//----- nvinfo : EIATTR_MAX_THREADS
	.align		4
.L_1707:
        /*00dc*/ 	.byte	0x04, 0x05
        /*00de*/ 	.short	(.L_1709 - .L_1708)
.L_1708:
        /*00e0*/ 	.word	0x00000080
        /*00e4*/ 	.word	0x00000001
        /*00e8*/ 	.word	0x00000001


	//----- nvinfo : EIATTR_CRS_STACK_SIZE
	.align		4
.L_1709:
        /*00ec*/ 	.byte	0x04, 0x1e
        /*00ee*/ 	.short	(.L_1711 - .L_1710)
.L_1710:
        /*00f0*/ 	.word	0x00000000


	//----- nvinfo : EIATTR_CBANK_PARAM_SIZE
	.align		4
.L_1711:
        /*00f4*/ 	.byte	0x03, 0x19
        /*00f6*/ 	.short	0x0128


	//----- nvinfo : EIATTR_PARAM_CBANK
	.align		4
        /*00f8*/ 	.byte	0x04, 0x0a
        /*00fa*/ 	.short	(.L_1713 - .L_1712)
	.align		4
.L_1712:
        /*00fc*/ 	.word	index@(.nv.constant0._ZN10layer_norm13ln_bwd_kernelINS_13Kernel_traitsI6__halfS2_S2_S2_fjLj1024ELj1ELj4ELj1ELj16ENS_18Kernel_traits_baseILj1024ES2_S2_S2_S2_fjLj128EEEEELb0ELb1ELb1ELb1EEEvNS_9BwdParamsE)
        /*0100*/ 	.short	0x0380
        /*0102*/ 	.short	0x0128


	//----- nvinfo : EIATTR_SW_WAR
	.align		4
.L_1713:
        /*0104*/ 	.byte	0x04, 0x36
        /*0106*/ 	.short	(.L_1715 - .L_1714)
.L_1714:
        /*0108*/ 	.word	0x00000008
.L_1715:


//--------------------- .nv.info._ZN10layer_norm13ln_bwd_kernelINS_13Kernel_traitsI6__halfS2_S2_S2_fjLj1024ELj1ELj4ELj1ELj16ENS_18Kernel_traits_baseILj1024ES2_S2_S2_S2_fjLj128EEEEELb1ELb0ELb0ELb0EEEvNS_9BwdParamsE --------------------------
	.section	.nv.info._ZN10layer_norm13ln_bwd_kernelINS_13Kernel_traitsI6__halfS2_S2_S2_fjLj1024ELj1ELj4ELj1ELj16ENS_18Kernel_traits_baseILj1024ES2_S2_S2_S2_fjLj128EEEEELb1ELb0ELb0ELb0EEEvNS_9BwdParamsE,"",@"SHT_CUDA_INFO"
	.sectionflags	@""
	.align	4


	//----- nvinfo : EIATTR_CUDA_API_VERSION
	.align		4
        /*0000*/ 	.byte	0x04, 0x37
        /*0002*/ 	.short	(.L_1717 - .L_1716)
.L_1716:
        /*0004*/ 	.word	0x00000082


	//----- nvinfo : EIATTR_KPARAM_INFO
	.align		4
.L_1717:
        /*0008*/ 	.byte	0x04, 0x17
        /*000a*/ 	.short	(.L_1719 - .L_1718)
.L_1718:
        /*000c*/ 	.word	0x00000000
        /*0010*/ 	.short	0x0000
        /*0012*/ 	.short	0x0000
        /*0014*/ 	.byte	0x00, 0xf0, 0xa1, 0x04


	//----- nvinfo : EIATTR_SPARSE_MMA_MASK
	.align		4
.L_1719:
        /*0018*/ 	.byte	0x03, 0x50
        /*001a*/ 	.short	0x0000


	//----- nvinfo : EIATTR_MAXREG_COUNT
	.align		4
        /*001c*/ 	.byte	0x03, 0x1b
        /*001e*/ 	.short	0x00ff


	//----- nvinfo : EIATTR_NUM_BARRIERS
	.align		4
        /*0020*/ 	.byte	0x02, 0x4c
        /*0022*/ 	.byte	0x01
	.zero		1


	//----- nvinfo : EIATTR_MERCURY_ISA_VERSION
	.align		4
        /*0024*/ 	.byte	0x03, 0x5f
        /*0026*/ 	.short	0x0101


	//----- nvinfo : EIATTR_COOP_GROUP_MASK_REGIDS
	.align		4
        /*0028*/ 	.byte	0x04, 0x29
        /*002a*/ 	.short	(.L_1721 - .L_1720)


	//   ....[0]....
.L_1720:
        /*002c*/ 	.word	0xffffffff


	//   ....[1]....
        /*0030*/ 	.word	0xffffffff


	//   ....[2]....
        /*0034*/ 	.word	0xffffffff


	//   ....[3]....
        /*0038*/ 	.word	0xffffffff


	//   ....[4]....
        /*003c*/ 	.word	0xffffffff


	//   ....[5]....
        /*0040*/ 	.word	0xffffffff


	//   ....[6]....
        /*0044*/ 	.word	0xffffffff


	//   ....[7]....
        /*0048*/ 	.word	0xffffffff


	//   ....[8]....
        /*004c*/ 	.word	0xffffffff


	//   ....[9]....
        /*0050*/ 	.word	0xffffffff


	//   ....[10]....
        /*0054*/ 	.word	0x050000b7


	//   ....[11]....
        /*0058*/ 	.word	0x050000b7


	//   ....[12]....
        /*005c*/ 	.word	0x050000b7


	//   ....[13]....
        /*0060*/ 	.word	0x050000b7


	//   ....[14]....
        /*0064*/ 	.word	0x050000b7


	//   ....[15]....
        /*0068*/ 	.word	0x050000b7


	//   ....[16]....
        /*006c*/ 	.word	0x050000b7


	//   ....[17]....
        /*0070*/ 	.word	0x050000b7


	//   ....[18]....
        /*0074*/ 	.word	0x050000b7


	//   ....[19]....
        /*0078*/ 	.word	0x050000b7


	//----- nvinfo : EIATTR_COOP_GROUP_INSTR_OFFSETS
	.align		4
.L_1721:
        /*007c*/ 	.byte	0x04, 0x28
        /*007e*/ 	.short	(.L_1723 - .L_1722)


	//   ....[0]....
.L_1722:
        /*0080*/ 	.word	0x00002130


	//   ....[1]....
        /*0084*/ 	.word	0x00002140


	//   ....[2]....
        /*0088*/ 	.word	0x00002170


	//   ....[3]....
        /*008c*/ 	.word	0x00002180


	//   ....[4]....
        /*0090*/ 	.word	0x000021b0


	//   ....[5]....
        /*0094*/ 	.word	0x000021c0


	//   ....[6]....
        /*0098*/ 	.word	0x000021f0


	//   ....[7]....
        /*009c*/ 	.word	0x00002200


	//   ....[8]....
        /*00a0*/ 	.word	0x00002230


	//   ....[9]....
        /*00a4*/ 	.word	0x00002240


	//   ....[10]....
        /*00a8*/ 	.word	0x00007ef0


	//   ....[11]....
        /*00ac*/ 	.word	0x00007f80


	//   ....[12]....
        /*00b0*/ 	.word	0x00007ff0


	//   ....[13]....
        /*00b4*/ 	.word	0x00008050


	//   ....[14]....
        /*00b8*/ 	.word	0x000080c0


	//   ....[15]....
        /*00bc*/ 	.word	0x00008120


	//   ....[16]....
        /*00c0*/ 	.word	0x00008190


	//   ....[17]....
        /*00c4*/ 	.word	0x000081f0


	//   ....[18]....
        /*00c8*/ 	.word	0x00008260


	//   ....[19]....
        /*00cc*/ 	.word	0x000082c0


	//----- nvinfo : EIATTR_VRC_CTA_INIT_COUNT
	.align		4
.L_1723:
        /*00d0*/ 	.byte	0x02, 0x4a
	.zero		1
	.zero		1


	//----- nvinfo : EIATTR_EXIT_INSTR_OFFSETS
	.align		4
        /*00d4*/ 	.byte	0x04, 0x1c
        /*00d6*/ 	.short	(.L_1725 - .L_1724)


	//   ....[0]....
.L_1724:
        /*00d8*/ 	.word	0x00007e50


	//   ....[1]....
        /*00dc*/ 	.word	0x00007e80


	//----- nvinfo : EIATTR_MAX_THREADS
	.align		4
.L_1725:
        /*00e0*/ 	.byte	0x04, 0x05
        /*00e2*/ 	.short	(.L_1727 - .L_1726)
.L_1726:
        /*00e4*/ 	.word	0x00000080
        /*00e8*/ 	.word	0x00000001
        /*00ec*/ 	.word	0x00000001


	//----- nvinfo : EIATTR_CRS_STACK_SIZE
	.align		4
.L_1727:
        /*00f0*/ 	.byte	0x04, 0x1e
        /*00f2*/ 	.short	(.L_1729 - .L_1728)
.L_1728:
        /*00f4*/ 	.word	0x00000000


	//----- nvinfo : EIATTR_CBANK_PARAM_SIZE
	.align		4
.L_1729:
        /*00f8*/ 	.byte	0x03, 0x19
        /*00fa*/ 	.short	0x0128


	//----- nvinfo : EIATTR_PARAM_CBANK
	.align		4
        /*00fc*/ 	.byte	0x04, 0x0a
        /*00fe*/ 	.short	(.L_1731 - .L_1730)
	.align		4
.L_1730:
        /*0100*/ 	.word	index@(.nv.constant0._ZN10layer_norm13ln_bwd_kernelINS_13Kernel_traitsI6__halfS2_S2_S2_fjLj1024ELj1ELj4ELj1ELj16ENS_18Kernel_traits_baseILj1024ES2_S2_S2_S2_fjLj128EEEEELb1ELb0ELb0ELb0EEEvNS_9BwdParamsE)
        /*0104*/ 	.short	0x0380
        /*0106*/ 	.short	0x0128


	//----- nvinfo : EIATTR_SW_WAR
	.align		4
.L_1731:
        /*0108*/ 	.byte	0x04, 0x36
        /*010a*/ 	.short	(.L_1733 - .L_1732)
.L_1732:
        /*010c*/ 	.word	0x00000008
.L_1733:


//--------------------- .nv.info._ZN10layer_norm13ln_bwd_kernelINS_13Kernel_traitsI6__halfS2_S2_S2_fjLj1024ELj1ELj4ELj1ELj16ENS_18Kernel_traits_baseILj1024ES2_S2_S2_S2_fjLj128EEEEELb1ELb0ELb0ELb1EEEvNS_9BwdParamsE --------------------------
	.section	.nv.info._ZN10layer_norm13ln_bwd_kernelINS_13Kernel_traitsI6__halfS2_S2_S2_fjLj1024ELj1ELj4ELj1ELj16ENS_18Kernel_traits_baseILj1024ES2_S2_S2_S2_fjLj128EEEEELb1ELb0ELb0ELb1EEEvNS_9BwdParamsE,"",@"SHT_CUDA_INFO"
	.sectionflags	@""
	.align	4


	//----- nvinfo : EIATTR_CUDA_API_VERSION
	.align		4
        /*0000*/ 	.byte	0x04, 0x37
        /*0002*/ 	.short	(.L_1735 - .L_1734)
.L_1734:
        /*0004*/ 	.word	0x00000082


	//----- nvinfo : EIATTR_KPARAM_INFO
	.align		4
.L_1735:
        /*0008*/ 	.byte	0x04, 0x17
        /*000a*/ 	.short	(.L_1737 - .L_1736)
.L_1736:
        /*000c*/ 	.word	0x00000000
        /*0010*/ 	.short	0x0000
        /*0012*/ 	.short	0x0000
        /*0014*/ 	.byte	0x00, 0xf0, 0xa1, 0x04


	//----- nvinfo : EIATTR_SPARSE_MMA_MASK
	.align		4
.L_1737:
        /*0018*/ 	.byte	0x03, 0x50
        /*001a*/ 	.short	0x0000


	//----- nvinfo : EIATTR_MAXREG_COUNT
	.align		4
        /*001c*/ 	.byte	0x03, 0x1b
        /*001e*/ 	.short	0x00ff


	//----- nvinfo : EIATTR_NUM_BARRIERS
	.align		4
        /*0020*/ 	.byte	0x02, 0x4c
        /*0022*/ 	.byte	0x01
	.zero		1


	//----- nvinfo : EIATTR_MERCURY_ISA_VERSION
	.align		4
        /*0024*/ 	.byte	0x03, 0x5f
        /*0026*/ 	.short	0x0101


	//----- nvinfo : EIATTR_COOP_GROUP_MASK_REGIDS
	.align		4
        /*0028*/ 	.byte	0x04, 0x29
        /*002a*/ 	.short	(.L_1739 - .L_1738)


	//   ....[0]....
.L_1738:
        /*002c*/ 	.word	0xffffffff


	//   ....[1]....
        /*0030*/ 	.word	0xffffffff


	//   ....[2]....
        /*0034*/ 	.word	0xffffffff


	//   ....[3]....
        /*0038*/ 	.word	0xffffffff


	//   ....[4]....
        /*003c*/ 	.word	0xffffffff


	//   ....[5]....
        /*0040*/ 	.word	0xffffffff


	//   ....[6]....
        /*0044*/ 	.word	0xffffffff


	//   ....[7]....
        /*0048*/ 	.word	0xffffffff


	//   ....[8]....
        /*004c*/ 	.word	0xffffffff


	//   ....[9]....
        /*0050*/ 	.word	0xffffffff


	//   ....[10]....
        /*0054*/ 	.word	0x0500002c


	//   ....[11]....
        /*0058*/ 	.word	0x0500002c


	//   ....[12]....
        /*005c*/ 	.word	0x0500002c


	//   ....[13]....
        /*0060*/ 	.word	0x0500002c


	//   ....[14]....
        /*0064*/ 	.word	0x0500002c


	//   ....[15]....
        /*0068*/ 	.word	0x0500002c


	//   ....[16]....
        /*006c*/ 	.word	0x0500002c


	//   ....[17]....
        /*0070*/ 	.word	0x0500002c


	//   ....[18]....
        /*0074*/ 	.word	0x0500002c


	//   ....[19]....
        /*0078*/ 	.word	0x0500002c


	//----- nvinfo : EIATTR_COOP_GROUP_INSTR_OFFSETS
	.align		4
.L_1739:
        /*007c*/ 	.byte	0x04, 0x28
        /*007e*/ 	.short	(.L_1741 - .L_1740)


	//   ....[0]....
.L_1740:
        /*0080*/ 	.word	0x000033d0


	//   ....[1]....
        /*0084*/ 	.word	0x000033e0


	//   ....[2]....
        /*0088*/ 	.word	0x00003410


	//   ....[3]....
        /*008c*/ 	.word	0x00003420


	//   ....[4]....
        /*0090*/ 	.word	0x00003450


	//   ....[5]....
        /*0094*/ 	.word	0x00003460


	//   ....[6]....
        /*0098*/ 	.word	0x00003490


	//   ....[7]....
        /*009c*/ 	.word	0x000034a0


	//   ....[8]....
        /*00a0*/ 	.word	0x000034d0


	//   ....[9]....
        /*00a4*/ 	.word	0x000034e0


	//   ....[10]....
        /*00a8*/ 	.word	0x00008ba0


	//   ....[11]....
        /*00ac*/ 	.word	0x00008c30


	//   ....[12]....
        /*00b0*/ 	.word	0x00008ca0


	//   ....[13]....
        /*00b4*/ 	.word	0x00008d00


	//   ....[14]....
        /*00b8*/ 	.word	0x00008d70


	//   ....[15]....
        /*00bc*/ 	.word	0x00008dd0


	//   ....[16]....
        /*00c0*/ 	.word	0x00008e40


	//   ....[17]....
        /*00c4*/ 	.word	0x00008ea0


	//   ....[18]....
        /*00c8*/ 	.word	0x00008f10


	//   ....[19]....
        /*00cc*/ 	.word	0x00008f60


	//----- nvinfo : EIATTR_VRC_CTA_INIT_COUNT
	.align		4
.L_1741:
        /*00d0*/ 	.byte	0x02, 0x4a
	.zero		1
	.zero		1


	//----- nvinfo : EIATTR_EXIT_INSTR_OFFSETS
	.align		4
        /*00d4*/ 	.byte	0x04, 0x1c
        /*00d6*/ 	.short	(.L_1743 - .L_1742)


	//   ....[0]....
.L_1742:
        /*00d8*/ 	.word	0x00008b30


	//----- nvinfo : EIATTR_MAX_THREADS
	.align		4
.L_1743:
        /*00dc*/ 	.byte	0x04, 0x05
        /*00de*/ 	.short	(.L_1745 - .L_1744)
.L_1744:
        /*00e0*/ 	.word	0x00000080
        /*00e4*/ 	.word	0x00000001
        /*00e8*/ 	.word	0x00000001


	//----- nvinfo : EIATTR_CRS_STACK_SIZE
	.align		4
.L_1745:
        /*00ec*/ 	.byte	0x04, 0x1e
        /*00ee*/ 	.short	(.L_1747 - .L_1746)
.L_1746:
        /*00f0*/ 	.word	0x00000000


	//----- nvinfo : EIATTR_CBANK_PARAM_SIZE
	.align		4
.L_1747:
        /*00f4*/ 	.byte	0x03, 0x19
        /*00f6*/ 	.short	0x0128


	//----- nvinfo : EIATTR_PARAM_CBANK
	.align		4
        /*00f8*/ 	.byte	0x04, 0x0a
        /*00fa*/ 	.short	(.L_1749 - .L_1748)
	.align		4
.L_1748:
        /*00fc*/ 	.word	index@(.nv.constant0._ZN10layer_norm13ln_bwd_kernelINS_13Kernel_traitsI6__halfS2_S2_S2_fjLj1024ELj1ELj4ELj1ELj16ENS_18Kernel_traits_baseILj1024ES2_S2_S2_S2_fjLj128EEEEELb1ELb0ELb0ELb1EEEvNS_9BwdParamsE)
        /*0100*/ 	.short	0x0380
        /*0102*/ 	.short	0x0128


	//----- nvinfo : EIATTR_SW_WAR
	.align		4
.L_1749:
        /*0104*/ 	.byte	0x04, 0x36
        /*0106*/ 	.short	(.L_1751 - .L_1750)
.L_1750:
        /*0108*/ 	.word	0x00000008
.L_1751:


//--------------------- .nv.info._ZN10layer_norm22ln_bwd_finalize_kernelINS_22Kernel_traits_finalizeILj1024E6__halfS2_S2_S2_fjLb0ELj1024ELj4ENS_18Kernel_traits_baseILj1024ES2_S2_S2_S2_fjLj1024EEEEELb0ELb0EEEvNS_9BwdParamsE --------------------------
	.section	.nv.info._ZN10layer_norm22ln_bwd_finalize_kernelINS_22Kernel_traits_finalizeILj1024E6__halfS2_S2_S2_fjLb0ELj1024ELj4ENS_18Kernel_traits_baseILj1024ES2_S2_S2_S2_fjLj1024EEEEELb0ELb0EEEvNS_9BwdParamsE,"",@"SHT_CUDA_INFO"
	.sectionflags	@""
	.align	4


	//----- nvinfo : EIATTR_CUDA_API_VERSION
	.align		4
        /*0000*/ 	.byte	0x04, 0x37
        /*0002*/ 	.short	(.L_1753 - .L_1752)
.L_1752:
        /*0004*/ 	.word	0x00000082


	//----- nvinfo : EIATTR_KPARAM_INFO
	.align		4
.L_1753:
        /*0008*/ 	.byte	0x04, 0x17
        /*000a*/ 	.short	(.L_1755 - .L_1754)
.L_1754:
        /*000c*/ 	.word	0x00000000
        /*0010*/ 	.short	0x0000
        /*0012*/ 	.short	0x0000
        /*0014*/ 	.byte	0x00, 0xf0, 0xa1, 0x04


	//----- nvinfo : EIATTR_SPARSE_MMA_MASK
	.align		4
.L_1755:
        /*0018*/ 	.byte	0x03, 0x50
        /*001a*/ 	.short	0x0000


	//----- nvinfo : EIATTR_MAXREG_COUNT
	.align		4
        /*001c*/ 	.byte	0x03, 0x1b
        /*001e*/ 	.short	0x0040


	//----- nvinfo : EIATTR_NUM_BARRIERS
	.align		4
        /*0020*/ 	.byte	0x02, 0x4c
        /*0022*/ 	.byte	0x01
	.zero		1


	//----- nvinfo : EIATTR_MERCURY_ISA_VERSION
	.align		4
        /*0024*/ 	.byte	0x03, 0x5f
        /*0026*/ 	.short	0x0101


	//----- nvinfo : EIATTR_COOP_GROUP_MASK_REGIDS
	.align		4
        /*0028*/ 	.byte	0x04, 0x29
        /*002a*/ 	.short	(.L_1757 - .L_1756)


	//   ....[0]....
.L_1756:
        /*002c*/ 	.word	0xffffffff


	//   ....[1]....
        /*0030*/ 	.word	0xffffffff


	//   ....[2]....
        /*0034*/ 	.word	0xffffffff


	//   ....[3]....
        /*0038*/ 	.word	0xffffffff


	//   ....[4]....
        /*003c*/ 	.word	0xffffffff


	//   ....[5]....
        /*0040*/ 	.word	0xffffffff


	//   ....[6]....
        /*0044*/ 	.word	0xffffffff


	//   ....[7]....
        /*0048*/ 	.word	0xffffffff


	//   ....[8]....
        /*004c*/ 	.word	0xffffffff


	//   ....[9]....
        /*0050*/ 	.word	0xffffffff


	//----- nvinfo : EIATTR_COOP_GROUP_INSTR_OFFSETS
	.align		4
.L_1757:
        /*0054*/ 	.byte	0x04, 0x28
        /*0056*/ 	.short	(.L_1759 - .L_1758)


	//   ....[0]....
.L_1758:
        /*0058*/ 	.word	0x000015e0


	//   ....[1]....
        /*005c*/ 	.word	0x000015f0


	//   ....[2]....
        /*0060*/ 	.word	0x00001620


	//   ....[3]....
        /*0064*/ 	.word	0x00001630


	//   ....[4]....
        /*0068*/ 	.word	0x00001660


	//   ....[5]....
        /*006c*/ 	.word	0x00001670


	//   ....[6]....
        /*0070*/ 	.word	0x000016b0


	//   ....[7]....
        /*0074*/ 	.word	0x000016e0


	//   ....[8]....
        /*0078*/ 	.word	0x00001710


	//   ....[9]....
        /*007c*/ 	.word	0x00001720


	//----- nvinfo : EIATTR_VRC_CTA_INIT_COUNT
	.align		4
.L_1759:
        /*0080*/ 	.byte	0x02, 0x4a
	.zero		1
	.zero		1


	//----- nvinfo : EIATTR_EXIT_INSTR_OFFSETS
	.align		4
        /*0084*/ 	.byte	0x04, 0x1c
        /*0086*/ 	.short	(.L_1761 - .L_1760)


	//   ....[0]....
.L_1760:
        /*0088*/ 	.word	0x00000060


	//   ....[1]....
        /*008c*/ 	.word	0x00001780


	//   ....[2]....
        /*0090*/ 	.word	0x000017b0


	//   ....[3]....
        /*0094*/ 	.word	0x00001870


	//----- nvinfo : EIATTR_MAX_THREADS
	.align		4
.L_1761:
        /*0098*/ 	.byte	0x04, 0x05
        /*009a*/ 	.short	(.L_1763 - .L_1762)
.L_1762:
        /*009c*/ 	.word	0x00000400
        /*00a0*/ 	.word	0x00000001
        /*00a4*/ 	.word	0x00000001


	//----- nvinfo : EIATTR_CRS_STACK_SIZE
	.align		4
.L_1763:
        /*00a8*/ 	.byte	0x04, 0x1e
        /*00aa*/ 	.short	(.L_1765 - .L_1764)
.L_1764:
        /*00ac*/ 	.word	0x00000000


	//----- nvinfo : EIATTR_CBANK_PARAM_SIZE
	.align		4
.L_1765:
        /*00b0*/ 	.byte	0x03, 0x19
        /*00b2*/ 	.short	0x0128


	//----- nvinfo : EIATTR_PARAM_CBANK
	.align		4
        /*00b4*/ 	.byte	0x04, 0x0a
        /*00b6*/ 	.short	(.L_1767 - .L_1766)
	.align		4
.L_1766:
        /*00b8*/ 	.word	index@(.nv.constant0._ZN10layer_norm22ln_bwd_finalize_kernelINS_22Kernel_traits_finalizeILj1024E6__halfS2_S2_S2_fjLb0ELj1024ELj4ENS_18Kernel_traits_baseILj1024ES2_S2_S2_S2_fjLj1024EEEEELb0ELb0EEEvNS_9BwdParamsE)
        /*00bc*/ 	.short	0x0380
        /*00be*/ 	.short	0x0128


	//----- nvinfo : EIATTR_SW_WAR
	.align		4
.L_1767:
        /*00c0*/ 	.byte	0x04, 0x36
        /*00c2*/ 	.short	(.L_1769 - .L_1768)
.L_1768:
        /*00c4*/ 	.word	0x00000008
.L_1769:


//--------------------- .nv.info._ZN10layer_norm13ln_bwd_kernelINS_13Kernel_traitsI6__halfS2_S2_S2_fjLj1024ELj1ELj4ELj1ELj16ENS_18Kernel_traits_baseILj1024ES2_S2_S2_S2_fjLj128EEEEELb1ELb0ELb1ELb0EEEvNS_9BwdParamsE --------------------------
	.section	.nv.info._ZN10layer_norm13ln_bwd_kernelINS_13Kernel_traitsI6__halfS2_S2_S2_fjLj1024ELj1ELj4ELj1ELj16ENS_18Kernel_traits_baseILj1024ES2_S2_S2_S2_fjLj128EEEEELb1ELb0ELb1ELb0EEEvNS_9BwdParamsE,"",@"SHT_CUDA_INFO"
	.sectionflags	@""
	.align	4


	//----- nvinfo : EIATTR_CUDA_API_VERSION
	.align		4
        /*0000*/ 	.byte	0x04, 0x37
        /*0002*/ 	.short	(.L_1771 - .L_1770)
.L_1770:
        /*0004*/ 	.word	0x00000082


	//----- nvinfo : EIATTR_KPARAM_INFO
	.align		4
.L_1771:
        /*0008*/ 	.byte	0x04, 0x17
        /*000a*/ 	.short	(.L_1773 - .L_1772)
.L_1772:
        /*000c*/ 	.word	0x00000000
        /*0010*/ 	.short	0x0000
        /*0012*/ 	.short	0x0000
        /*0014*/ 	.byte	0x00, 0xf0, 0xa1, 0x04


	//----- nvinfo : EIATTR_SPARSE_MMA_MASK
	.align		4
.L_1773:
        /*0018*/ 	.byte	0x03, 0x50
        /*001a*/ 	.short	0x0000


	//----- nvinfo : EIATTR_MAXREG_COUNT
	.align		4
        /*001c*/ 	.byte	0x03, 0x1b
        /*001e*/ 	.short	0x00ff


	//----- nvinfo : EIATTR_NUM_BARRIERS
	.align		4
        /*0020*/ 	.byte	0x02, 0x4c
        /*0022*/ 	.byte	0x01
	.zero		1


	//----- nvinfo : EIATTR_MERCURY_ISA_VERSION
	.align		4
        /*0024*/ 	.byte	0x03, 0x5f
        /*0026*/ 	.short	0x0101


	//----- nvinfo : EIATTR_COOP_GROUP_MASK_REGIDS
	.align		4
        /*0028*/ 	.byte	0x04, 0x29
        /*002a*/ 	.short	(.L_1775 - .L_1774)


	//   ....[0]....
.L_1774:
        /*002c*/ 	.word	0xffffffff


	//   ....[1]....
        /*0030*/ 	.word	0xffffffff


	//   ....[2]....
        /*0034*/ 	.word	0xffffffff


	//   ....[3]....
        /*0038*/ 	.word	0xffffffff


	//   ....[4]....
        /*003c*/ 	.word	0xffffffff


	//   ....[5]....
        /*0040*/ 	.word	0xffffffff


	//   ....[6]....
        /*0044*/ 	.word	0xffffffff


	//   ....[7]....
        /*0048*/ 	.word	0xffffffff


	//   ....[8]....
        /*004c*/ 	.word	0xffffffff


	//   ....[9]....
        /*0050*/ 	.word	0xffffffff


	//   ....[10]....
        /*0054*/ 	.word	0x050000ba


	//   ....[11]....
        /*0058*/ 	.word	0x050000ba


	//   ....[12]....
        /*005c*/ 	.word	0x050000ba


	//   ....[13]....
        /*0060*/ 	.word	0x050000ba


	//   ....[14]....
        /*0064*/ 	.word	0x050000ba


	//   ....[15]....
        /*0068*/ 	.word	0x050000ba


	//   ....[16]....
        /*006c*/ 	.word	0x050000ba


	//   ....[17]....
        /*0070*/ 	.word	0x050000ba


	//   ....[18]....
        /*0074*/ 	.word	0x050000ba


	//   ....[19]....
        /*0078*/ 	.word	0x050000ba


	//----- nvinfo : EIATTR_COOP_GROUP_INSTR_OFFSETS
	.align		4
.L_1775:
        /*007c*/ 	.byte	0x04, 0x28
        /*007e*/ 	.short	(.L_1777 - .L_1776)


	//   ....[0]....
.L_1776:
        /*0080*/ 	.word	0x000026f0


	//   ....[1]....
        /*0084*/ 	.word	0x00002700


	//   ....[2]....
        /*0088*/ 	.word	0x00002730


	//   ....[3]....
        /*008c*/ 	.word	0x00002740


	//   ....[4]....
        /*0090*/ 	.word	0x00002770


	//   ....[5]....
        /*0094*/ 	.word	0x00002780


	//   ....[6]....
        /*0098*/ 	.word	0x000027b0


	//   ....[7]....
        /*009c*/ 	.word	0x000027c0


	//   ....[8]....
        /*00a0*/ 	.word	0x000027f0


	//   ....[9]....
        /*00a4*/ 	.word	0x00002800


	//   ....[10]....
        /*00a8*/ 	.word	0x0000a400


	//   ....[11]....
        /*00ac*/ 	.word	0x0000a490


	//   ....[12]....
        /*00b0*/ 	.word	0x0000a500


	//   ....[13]....
        /*00b4*/ 	.word	0x0000a560


	//   ....[14]....
        /*00b8*/ 	.word	0x0000a5d0


	//   ....[15]....
        /*00bc*/ 	.word	0x0000a630


	//   ....[16]....
        /*00c0*/ 	.word	0x0000a6a0


	//   ....[17]....
        /*00c4*/ 	.word	0x0000a700


	//   ....[18]....
        /*00c8*/ 	.word	0x0000a770


	//   ....[19]....
        /*00cc*/ 	.word	0x0000a7d0


	//----- nvinfo : EIATTR_VRC_CTA_INIT_COUNT
	.align		4
.L_1777:
        /*00d0*/ 	.byte	0x02, 0x4a
	.zero		1
	.zero		1


	//----- nvinfo : EIATTR_EXIT_INSTR_OFFSETS
	.align		4
        /*00d4*/ 	.byte	0x04, 0x1c
        /*00d6*/ 	.short	(.L_1779 - .L_1778)


	//   ....[0]....
.L_1778:
        /*00d8*/ 	.word	0x0000a360


	//   ....[1]....
        /*00dc*/ 	.word	0x0000a390


	//----- nvinfo : EIATTR_MAX_THREADS
	.align		4
.L_1779:
        /*00e0*/ 	.byte	0x04, 0x05
        /*00e2*/ 	.short	(.L_1781 - .L_1780)
.L_1780:
        /*00e4*/ 	.word	0x00000080
        /*00e8*/ 	.word	0x00000001
        /*00ec*/ 	.word	0x00000001


	//----- nvinfo : EIATTR_CRS_STACK_SIZE
	.align		4
.L_1781:
        /*00f0*/ 	.byte	0x04, 0x1e
        /*00f2*/ 	.short	(.L_1783 - .L_1782)
.L_1782:
        /*00f4*/ 	.word	0x00000000


	//----- nvinfo : EIATTR_CBANK_PARAM_SIZE
	.align		4
.L_1783:
        /*00f8*/ 	.byte	0x03, 0x19
        /*00fa*/ 	.short	0x0128


	//----- nvinfo : EIATTR_PARAM_CBANK
	.align		4
        /*00fc*/ 	.byte	0x04, 0x0a
        /*00fe*/ 	.short	(.L_1785 - .L_1784)
	.align		4
.L_1784:
        /*0100*/ 	.word	index@(.nv.constant0._ZN10layer_norm13ln_bwd_kernelINS_13Kernel_traitsI6__halfS2_S2_S2_fjLj1024ELj1ELj4ELj1ELj16ENS_18Kernel_traits_baseILj1024ES2_S2_S2_S2_fjLj128EEEEELb1ELb0ELb1ELb0EEEvNS_9BwdParamsE)
        /*0104*/ 	.short	0x0380
        /*0106*/ 	.short	0x0128


	//----- nvinfo : EIATTR_SW_WAR
	.align		4
.L_1785:
        /*0108*/ 	.byte	0x04, 0x36
        /*010a*/ 	.short	(.L_1787 - .L_1786)
.L_1786:
        /*010c*/ 	.word	0x00000008
.L_1787:


//--------------------- .nv.info._ZN10layer_norm22ln_bwd_finalize_kernelINS_22Kernel_traits_finalizeILj1024E6__halfS2_S2_S2_fjLb0ELj1024ELj4ENS_18Kernel_traits_baseILj1024ES2_S2_S2_S2_fjLj1024EEEEELb0ELb1EEEvNS_9BwdParamsE --------------------------
	.section	.nv.info._ZN10layer_norm22ln_bwd_finalize_kernelINS_22Kernel_traits_finalizeILj1024E6__halfS2_S2_S2_fjLb0ELj1024ELj4ENS_18Kernel_traits_baseILj1024ES2_S2_S2_S2_fjLj1024EEEEELb0ELb1EEEvNS_9BwdParamsE,"",@"SHT_CUDA_INFO"
	.sectionflags	@""
	.align	4


	//----- nvinfo : EIATTR_CUDA_API_VERSION
	.align		4
        /*0000*/ 	.byte	0x04, 0x37
        /*0002*/ 	.short	(.L_1789 - .L_1788)
.L_1788:
        /*0004*/ 	.word	0x00000082


	//----- nvinfo : EIATTR_KPARAM_INFO
	.align		4
.L_1789:
        /*0008*/ 	.byte	0x04, 0x17
        /*000a*/ 	.short	(.L_1791 - .L_1790)
.L_1790:
        /*000c*/ 	.word	0x00000000
        /*0010*/ 	.short	0x0000
        /*0012*/ 	.short	0x0000
        /*0014*/ 	.byte	0x00, 0xf0, 0xa1, 0x04


	//----- nvinfo : EIATTR_SPARSE_MMA_MASK
	.align		4
.L_1791:
        /*0018*/ 	.byte	0x03, 0x50
        /*001a*/ 	.short	0x0000


	//----- nvinfo : EIATTR_MAXREG_COUNT
	.align		4
        /*001c*/ 	.byte	0x03, 0x1b
        /*001e*/ 	.short	0x0040


	//----- nvinfo : EIATTR_NUM_BARRIERS
	.align		4
        /*0020*/ 	.byte	0x02, 0x4c
        /*0022*/ 	.byte	0x01
	.zero		1


	//----- nvinfo : EIATTR_MERCURY_ISA_VERSION
	.align		4
        /*0024*/ 	.byte	0x03, 0x5f
        /*0026*/ 	.short	0x0101


	//----- nvinfo : EIATTR_COOP_GROUP_MASK_REGIDS
	.align		4
        /*0028*/ 	.byte	0x04, 0x29
        /*002a*/ 	.short	(.L_1793 - .L_1792)


	//   ....[0]....
.L_1792:
        /*002c*/ 	.word	0xffffffff


	//   ....[1]....
        /*0030*/ 	.word	0xffffffff


	//   ....[2]....
        /*0034*/ 	.word	0xffffffff


	//   ....[3]....
        /*0038*/ 	.word	0xffffffff


	//   ....[4]....
        /*003c*/ 	.word	0xffffffff


	//   ....[5]....
        /*0040*/ 	.word	0xffffffff


	//   ....[6]....
        /*0044*/ 	.word	0xffffffff


	//   ....[7]....
        /*0048*/ 	.word	0xffffffff


	//   ....[8]....
        /*004c*/ 	.word	0xffffffff


	//   ....[9]....
        /*0050*/ 	.word	0xffffffff


	//----- nvinfo : EIATTR_COOP_GROUP_INSTR_OFFSETS
	.align		4
.L_1793:
        /*0054*/ 	.byte	0x04, 0x28
        /*0056*/ 	.short	(.L_1795 - .L_1794)


	//   ....[0]....
.L_1794:
        /*0058*/ 	.word	0x00001630


	//   ....[1]....
        /*005c*/ 	.word	0x00001640


	//   ....[2]....
        /*0060*/ 	.word	0x00001670


	//   ....[3]....
        /*0064*/ 	.word	0x00001680


	//   ....[4]....
        /*0068*/ 	.word	0x000016b0


	//   ....[5]....
        /*006c*/ 	.word	0x000016d0


	//   ....[6]....
        /*0070*/ 	.word	0x00001700


	//   ....[7]....
        /*0074*/ 	.word	0x00001710


	//   ....[8]....
        /*0078*/ 	.word	0x00001740


	//   ....[9]....
        /*007c*/ 	.word	0x00001750


	//----- nvinfo : EIATTR_VRC_CTA_INIT_COUNT
	.align		4
.L_1795:
        /*0080*/ 	.byte	0x02, 0x4a
	.zero		1
	.zero		1


	//----- nvinfo : EIATTR_EXIT_INSTR_OFFSETS
	.align		4
        /*0084*/ 	.byte	0x04, 0x1c
        /*0086*/ 	.short	(.L_1797 - .L_1796)


	//   ....[0]....
.L_1796:
        /*0088*/ 	.word	0x00000070


	//   ....[1]....
        /*008c*/ 	.word	0x000017b0


	//   ....[2]....
        /*0090*/ 	.word	0x00001880


	//----- nvinfo : EIATTR_MAX_THREADS
	.align		4
.L_1797:
        /*0094*/ 	.byte	0x04, 0x05
        /*0096*/ 	.short	(.L_1799 - .L_1798)
.L_1798:
        /*0098*/ 	.word	0x00000400
        /*009c*/ 	.word	0x00000001
        /*00a0*/ 	.word	0x00000001


	//----- nvinfo : EIATTR_CRS_STACK_SIZE
	.align		4
.L_1799:
        /*00a4*/ 	.byte	0x04, 0x1e
        /*00a6*/ 	.short	(.L_1801 - .L_1800)
.L_1800:
        /*00a8*/ 	.word	0x00000000


	//----- nvinfo : EIATTR_CBANK_PARAM_SIZE
	.align		4
.L_1801:
        /*00ac*/ 	.byte	0x03, 0x19
        /*00ae*/ 	.short	0x0128


	//----- nvinfo : EIATTR_PARAM_CBANK
	.align		4
        /*00b0*/ 	.byte	0x04, 0x0a
        /*00b2*/ 	.short	(.L_1803 - .L_1802)
	.align		4
.L_1802:
        /*00b4*/ 	.word	index@(.nv.constant0._ZN10layer_norm22ln_bwd_finalize_kernelINS_22Kernel_traits_finalizeILj1024E6__halfS2_S2_S2_fjLb0ELj1024ELj4ENS_18Kernel_traits_baseILj1024ES2_S2_S2_S2_fjLj1024EEEEELb0ELb1EEEvNS_9BwdParamsE)
        /*00b8*/ 	.short	0x0380
        /*00ba*/ 	.short	0x0128


	//----- nvinfo : EIATTR_SW_WAR
	.align		4
.L_1803:
        /*00bc*/ 	.byte	0x04, 0x36
        /*00be*/ 	.short	(.L_1805 - .L_1804)
.L_1804:
        /*00c0*/ 	.word	0x00000008
.L_1805:


//--------------------- .nv.info._ZN10layer_norm13ln_bwd_kernelINS_13Kernel_traitsI6__halfS2_S2_S2_fjLj1024ELj1ELj4ELj1ELj16ENS_18Kernel_traits_baseILj1024ES2_S2_S2_S2_fjLj128EEEEELb1ELb0ELb1ELb1EEEvNS_9BwdParamsE --------------------------
	.section	.nv.info._ZN10layer_norm13ln_bwd_kernelINS_13Kernel_traitsI6__halfS2_S2_S2_fjLj1024ELj1ELj4ELj1ELj16ENS_18Kernel_traits_baseILj1024ES2_S2_S2_S2_fjLj128EEEEELb1ELb0ELb1ELb1EEEvNS_9BwdParamsE,"",@"SHT_CUDA_INFO"
	.sectionflags	@""
	.align	4


	//----- nvinfo : EIATTR_CUDA_API_VERSION
	.align		4
        /*0000*/ 	.byte	0x04, 0x37
        /*0002*/ 	.short	(.L_1807 - .L_1806)
.L_1806:
        /*0004*/ 	.word	0x00000082


	//----- nvinfo : EIATTR_KPARAM_INFO
	.align		4
.L_1807:
        /*0008*/ 	.byte	0x04, 0x17
        /*000a*/ 	.short	(.L_1809 - .L_1808)
.L_1808:
        /*000c*/ 	.word	0x00000000
        /*0010*/ 	.short	0x0000
        /*0012*/ 	.short	0x0000
        /*0014*/ 	.byte	0x00, 0xf0, 0xa1, 0x04


	//----- nvinfo : EIATTR_SPARSE_MMA_MASK
	.align		4
.L_1809:
        /*0018*/ 	.byte	0x03, 0x50
        /*001a*/ 	.short	0x0000


	//----- nvinfo : EIATTR_MAXREG_COUNT
	.align		4
        /*001c*/ 	.byte	0x03, 0x1b
        /*001e*/ 	.short	0x00ff


	//----- nvinfo : EIATTR_NUM_BARRIERS
	.align		4
        /*0020*/ 	.byte	0x02, 0x4c
        /*0022*/ 	.byte	0x01
	.zero		1


	//----- nvinfo : EIATTR_MERCURY_ISA_VERSION
	.align		4
        /*0024*/ 	.byte	0x03, 0x5f
        /*0026*/ 	.short	0x0101


	//----- nvinfo : EIATTR_COOP_GROUP_MASK_REGIDS
	.align		4
        /*0028*/ 	.byte	0x04, 0x29
        /*002a*/ 	.short	(.L_1811 - .L_1810)


	//   ....[0]....
.L_1810:
        /*002c*/ 	.word	0xffffffff


	//   ....[1]....
        /*0030*/ 	.word	0xffffffff


	//   ....[2]....
        /*0034*/ 	.word	0xffffffff


	//   ....[3]....
        /*0038*/ 	.word	0xffffffff


	//   ....[4]....
        /*003c*/ 	.word	0xffffffff


	//   ....[5]....
        /*0040*/ 	.word	0xffffffff


	//   ....[6]....
        /*0044*/ 	.word	0xffffffff


	//   ....[7]....
        /*0048*/ 	.word	0xffffffff


	//   ....[8]....
        /*004c*/ 	.word	0xffffffff


	//   ....[9]....
        /*0050*/ 	.word	0xffffffff


	//   ....[10]....
        /*0054*/ 	.word	0x050000b2


	//   ....[11]....
        /*0058*/ 	.word	0x050000b2


	//   ....[12]....
        /*005c*/ 	.word	0x050000b2


	//   ....[13]....
        /*0060*/ 	.word	0x050000b2


	//   ....[14]....
        /*0064*/ 	.word	0x050000b2


	//   ....[15]....
        /*0068*/ 	.word	0x050000b2


	//   ....[16]....
        /*006c*/ 	.word	0x050000b2


	//   ....[17]....
        /*0070*/ 	.word	0x050000b2


	//   ....[18]....
        /*0074*/ 	.word	0x050000b2


	//   ....[19]....
        /*0078*/ 	.word	0x050000b2


	//----- nvinfo : EIATTR_COOP_GROUP_INSTR_OFFSETS
	.align		4
.L_1811:
        /*007c*/ 	.byte	0x04, 0x28
        /*007e*/ 	.short	(.L_1813 - .L_1812)


	//   ....[0]....
.L_1812:
        /*0080*/ 	.word	0x000020a0


	//   ....[1]....
        /*0084*/ 	.word	0x000020b0


	//   ....[2]....
        /*0088*/ 	.word	0x000020e0


	//   ....[3]....
        /*008c*/ 	.word	0x000020f0


	//   ....[4]....
        /*0090*/ 	.word	0x00002120


	//   ....[5]....
        /*0094*/ 	.word	0x00002130


	//   ....[6]....
        /*0098*/ 	.word	0x00002160


	//   ....[7]....
        /*009c*/ 	.word	0x00002170


	//   ....[8]....
        /*00a0*/ 	.word	0x000021a0


	//   ....[9]....
        /*00a4*/ 	.word	0x000021b0


	//   ....[10]....
        /*00a8*/ 	.word	0x000095f0


	//   ....[11]....
        /*00ac*/ 	.word	0x00009680


	//   ....[12]....
        /*00b0*/ 	.word	0x000096f0


	//   ....[13]....
        /*00b4*/ 	.word	0x00009750


	//   ....[14]....
        /*00b8*/ 	.word	0x000097c0


	//   ....[15]....
        /*00bc*/ 	.word	0x00009820


	//   ....[16]....
        /*00c0*/ 	.word	0x00009890


	//   ....[17]....
        /*00c4*/ 	.word	0x000098f0


	//   ....[18]....
        /*00c8*/ 	.word	0x00009960


	//   ....[19]....
        /*00cc*/ 	.word	0x000099c0


	//----- nvinfo : EIATTR_VRC_CTA_INIT_COUNT
	.align		4
.L_1813:
        /*00d0*/ 	.byte	0x02, 0x4a
	.zero		1
	.zero		1


	//----- nvinfo : EIATTR_EXIT_INSTR_OFFSETS
	.align		4
        /*00d4*/ 	.byte	0x04, 0x1c
        /*00d6*/ 	.short	(.L_1815 - .L_1814)


	//   ....[0]....
.L_1814:
        /*00d8*/ 	.word	0x00009580


	//----- nvinfo : EIATTR_MAX_THREADS
	.align		4
.L_1815:
        /*00dc*/ 	.byte	0x04, 0x05
        /*00de*/ 	.short	(.L_1817 - .L_1816)
.L_1816:
        /*00e0*/ 	.word	0x00000080
        /*00e4*/ 	.word	0x00000001
        /*00e8*/ 	.word	0x00000001


	//----- nvinfo : EIATTR_CRS_STACK_SIZE
	.align		4
.L_1817:
        /*00ec*/ 	.byte	0x04, 0x1e
        /*00ee*/ 	.short	(.L_1819 - .L_1818)
.L_1818:
        /*00f0*/ 	.word	0x00000000


	//----- nvinfo : EIATTR_CBANK_PARAM_SIZE
	.align		4
.L_1819:
        /*00f4*/ 	.byte	0x03, 0x19
        /*00f6*/ 	.short	0x0128


	//----- nvinfo : EIATTR_PARAM_CBANK
	.align		4
        /*00f8*/ 	.byte	0x04, 0x0a
        /*00fa*/ 	.short	(.L_1821 - .L_1820)
	.align		4
.L_1820:
        /*00fc*/ 	.word	index@(.nv.constant0._ZN10layer_norm13ln_bwd_kernelINS_13Kernel_traitsI6__halfS2_S2_S2_fjLj1024ELj1ELj4ELj1ELj16ENS_18Kernel_traits_baseILj1024ES2_S2_S2_S2_fjLj128EEEEELb1ELb0ELb1ELb1EEEvNS_9BwdParamsE)
        /*0100*/ 	.short	0x0380
        /*0102*/ 	.short	0x0128


	//----- nvinfo : EIATTR_SW_WAR
	.align		4
.L_1821:
        /*0104*/ 	.byte	0x04, 0x36
        /*0106*/ 	.short	(.L_1823 - .L_1822)
.L_1822:
        /*0108*/ 	.word	0x00000008
.L_1823:


//--------------------- .nv.info._ZN10layer_norm13ln_bwd_kernelINS_13Kernel_traitsI6__halfS2_S2_S2_fjLj1024ELj1ELj4ELj1ELj16ENS_18Kernel_traits_baseILj1024ES2_S2_S2_S2_fjLj128EEEEELb1ELb1ELb0ELb0EEEvNS_9BwdParamsE --------------------------
	.section	.nv.info._ZN10layer_norm13ln_bwd_kernelINS_13Kernel_traitsI6__halfS2_S2_S2_fjLj1024ELj1ELj4ELj1ELj16ENS_18Kernel_traits_baseILj1024ES2_S2_S2_S2_fjLj128EEEEELb1ELb1ELb0ELb0EEEvNS_9BwdParamsE,"",@"SHT_CUDA_INFO"
	.sectionflags	@""
	.align	4


	//----- nvinfo : EIATTR_CUDA_API_VERSION
	.align		4
        /*0000*/ 	.byte	0x04, 0x37
        /*0002*/ 	.short	(.L_1825 - .L_1824)
.L_1824:
        /*0004*/ 	.word	0x00000082


	//----- nvinfo : EIATTR_KPARAM_INFO
	.align		4
.L_1825:
        /*0008*/ 	.byte	0x04, 0x17
        /*000a*/ 	.short	(.L_1827 - .L_1826)
.L_1826:
        /*000c*/ 	.word	0x00000000
        /*0010*/ 	.short	0x0000
        /*0012*/ 	.short	0x0000
        /*0014*/ 	.byte	0x00, 0xf0, 0xa1, 0x04


	//----- nvinfo : EIATTR_SPARSE_MMA_MASK
	.align		4
.L_1827:
        /*0018*/ 	.byte	0x03, 0x50
        /*001a*/ 	.short	0x0000


	//----- nvinfo : EIATTR_MAXREG_COUNT
	.align		4
        /*001c*/ 	.byte	0x03, 0x1b
        /*001e*/ 	.short	0x00ff


	//----- nvinfo : EIATTR_NUM_BARRIERS
	.align		4
        /*0020*/ 	.byte	0x02, 0x4c
        /*0022*/ 	.byte	0x01
	.zero		1


	//----- nvinfo : EIATTR_MERCURY_ISA_VERSION
	.align		4
        /*0024*/ 	.byte	0x03, 0x5f
        /*0026*/ 	.short	0x0101


	//----- nvinfo : EIATTR_COOP_GROUP_MASK_REGIDS
	.align		4
        /*0028*/ 	.byte	0x04, 0x29
        /*002a*/ 	.short	(.L_1829 - .L_1828)


	//   ....[0]....
.L_1828:
        /*002c*/ 	.word	0xffffffff


	//   ....[1]....
        /*0030*/ 	.word	0xffffffff


	//   ....[2]....
        /*0034*/ 	.word	0xffffffff


	//   ....[3]....
        /*0038*/ 	.word	0xffffffff


	//   ....[4]....
        /*003c*/ 	.word	0xffffffff


	//   ....[5]....
        /*0040*/ 	.word	0xffffffff


	//   ....[6]....
        /*0044*/ 	.word	0xffffffff


	//   ....[7]....
        /*0048*/ 	.word	0xffffffff


	//   ....[8]....
        /*004c*/ 	.word	0xffffffff


	//   ....[9]....
        /*0050*/ 	.word	0xffffffff


	//   ....[10]....
        /*0054*/ 	.word	0x050000b6


	//   ....[11]....
        /*0058*/ 	.word	0x050000b6


	//   ....[12]....
        /*005c*/ 	.word	0x050000b6


	//   ....[13]....
        /*0060*/ 	.word	0x050000b6


	//   ....[14]....
        /*0064*/ 	.word	0x050000b6


	//   ....[15]....
        /*0068*/ 	.word	0x050000b6


	//   ....[16]....
        /*006c*/ 	.word	0x050000b6


	//   ....[17]....
        /*0070*/ 	.word	0x050000b6


	//   ....[18]....
        /*0074*/ 	.word	0x050000b6


	//   ....[19]....
        /*0078*/ 	.word	0x050000b6


	//----- nvinfo : EIATTR_COOP_GROUP_INSTR_OFFSETS
	.align		4
.L_1829:
        /*007c*/ 	.byte	0x04, 0x28
        /*007e*/ 	.short	(.L_1831 - .L_1830)


	//   ....[0]....
.L_1830:
        /*0080*/ 	.word	0x00002400


	//   ....[1]....
        /*0084*/ 	.word	0x00002410


	//   ....[2]....
        /*0088*/ 	.word	0x00002440


	//   ....[3]....
        /*008c*/ 	.word	0x00002450


	//   ....[4]....
        /*0090*/ 	.word	0x00002480


	//   ....[5]....
        /*0094*/ 	.word	0x00002490


	//   ....[6]....
        /*0098*/ 	.word	0x000024c0


	//   ....[7]....
        /*009c*/ 	.word	0x000024d0


	//   ....[8]....
        /*00a0*/ 	.word	0x00002500


	//   ....[9]....
        /*00a4*/ 	.word	0x00002510


	//   ....[10]....
        /*00a8*/ 	.word	0x0000d0d0


	//   ....[11]....
        /*00ac*/ 	.word	0x0000d170


	//   ....[12]....
        /*00b0*/ 	.word	0x0000d1d0


	//   ....[13]....
        /*00b4*/ 	.word	0x0000d230


	//   ....[14]....
        /*00b8*/ 	.word	0x0000d2a0


	//   ....[15]....
        /*00bc*/ 	.word	0x0000d300


	//   ....[16]....
        /*00c0*/ 	.word	0x0000d370


	//   ....[17]....
        /*00c4*/ 	.word	0x0000d3d0


	//   ....[18]....
        /*00c8*/ 	.word	0x0000d440


	//   ....[19]....
        /*00cc*/ 	.word	0x0000d4a0


	//----- nvinfo : EIATTR_VRC_CTA_INIT_COUNT
	.align		4
.L_1831:
        /*00d0*/ 	.byte	0x02, 0x4a
	.zero		1
	.zero		1


	//----- nvinfo : EIATTR_EXIT_INSTR_OFFSETS
	.align		4
        /*00d4*/ 	.byte	0x04, 0x1c
        /*00d6*/ 	.short	(.L_1833 - .L_1832)


	//   ....[0]....
.L_1832:
        /*00d8*/ 	.word	0x0000cff0


	//   ....[1]....
        /*00dc*/ 	.word	0x0000d070


	//----- nvinfo : EIATTR_MAX_THREADS
	.align		4
.L_1833:
        /*00e0*/ 	.byte	0x04, 0x05
        /*00e2*/ 	.short	(.L_1835 - .L_1834)
.L_1834:
        /*00e4*/ 	.word	0x00000080
        /*00e8*/ 	.word	0x00000001
        /*00ec*/ 	.word	0x00000001


	//----- nvinfo : EIATTR_CRS_STACK_SIZE
	.align		4
.L_1835:
        /*00f0*/ 	.byte	0x04, 0x1e
        /*00f2*/ 	.short	(.L_1837 - .L_1836)
.L_1836:
        /*00f4*/ 	.word	0x00000000


	//----- nvinfo : EIATTR_CBANK_PARAM_SIZE
	.align		4
.L_1837:
        /*00f8*/ 	.byte	0x03, 0x19
        /*00fa*/ 	.short	0x0128


	//----- nvinfo : EIATTR_PARAM_CBANK
	.align		4
        /*00fc*/ 	.byte	0x04, 0x0a
        /*00fe*/ 	.short	(.L_1839 - .L_1838)
	.align		4
.L_1838:
        /*0100*/ 	.word	index@(.nv.constant0._ZN10layer_norm13ln_bwd_kernelINS_13Kernel_traitsI6__halfS2_S2_S2_fjLj1024ELj1ELj4ELj1ELj16ENS_18Kernel_traits_baseILj1024ES2_S2_S2_S2_fjLj128EEEEELb1ELb1ELb0ELb0EEEvNS_9BwdParamsE)
        /*0104*/ 	.short	0x0380
        /*0106*/ 	.short	0x0128


	//----- nvinfo : EIATTR_SW_WAR
	.align		4
.L_1839:
        /*0108*/ 	.byte	0x04, 0x36
        /*010a*/ 	.short	(.L_1841 - .L_1840)
.L_1840:
        /*010c*/ 	.word	0x00000008
.L_1841:


//--------------------- .nv.info._ZN10layer_norm13ln_bwd_kernelINS_13Kernel_traitsI6__halfS2_S2_S2_fjLj1024ELj1ELj4ELj1ELj16ENS_18Kernel_traits_baseILj1024ES2_S2_S2_S2_fjLj128EEEEELb1ELb1ELb0ELb1EEEvNS_9BwdParamsE --------------------------
	.section	.nv.info._ZN10layer_norm13ln_bwd_kernelINS_13Kernel_traitsI6__halfS2_S2_S2_fjLj1024ELj1ELj4ELj1ELj16ENS_18Kernel_traits_baseILj1024ES2_S2_S2_S2_fjLj128EEEEELb1ELb1ELb0ELb1EEEvNS_9BwdParamsE,"",@"SHT_CUDA_INFO"
	.sectionflags	@""
	.align	4


	//----- nvinfo : EIATTR_CUDA_API_VERSION
	.align		4
        /*0000*/ 	.byte	0x04, 0x37
        /*0002*/ 	.short	(.L_1843 - .L_1842)
.L_1842:
        /*0004*/ 	.word	0x00000082


	//----- nvinfo : EIATTR_KPARAM_INFO
	.align		4
.L_1843:
        /*0008*/ 	.byte	0x04, 0x17
        /*000a*/ 	.short	(.L_1845 - .L_1844)
.L_1844:
        /*000c*/ 	.word	0x00000000
        /*0010*/ 	.short	0x0000
        /*0012*/ 	.short	0x0000
        /*0014*/ 	.byte	0x00, 0xf0, 0xa1, 0x04


	//----- nvinfo : EIATTR_SPARSE_MMA_MASK
	.align		4
.L_1845:
        /*0018*/ 	.byte	0x03, 0x50
        /*001a*/ 	.short	0x0000


	//----- nvinfo : EIATTR_MAXREG_COUNT
	.align		4
        /*001c*/ 	.byte	0x03, 0x1b
        /*001e*/ 	.short	0x00ff


	//----- nvinfo : EIATTR_NUM_BARRIERS
	.align		4
        /*0020*/ 	.byte	0x02, 0x4c
        /*0022*/ 	.byte	0x01
	.zero		1


	//----- nvinfo : EIATTR_ANNOTATIONS
	.align		4
        /*0024*/ 	.byte	0x04, 0x55
        /*0026*/ 	.short	(.L_1847 - .L_1846)


	//   ....[0]....
.L_1846:
        /* <DEDUP_REMOVED lines=72> */


	//----- nvinfo : EIATTR_MERCURY_ISA_VERSION
	.align		4
.L_1847:
        /*0490*/ 	.byte	0x03, 0x5f
        /*0492*/ 	.short	0x0101


	//----- nvinfo : EIATTR_COOP_GROUP_MASK_REGIDS
	.align		4
        /*0494*/ 	.byte	0x04, 0x29
        /*0496*/ 	.short	(.L_1849 - .L_1848)


	//   ....[0]....
.L_1848:
        /*0498*/ 	.word	0xffffffff


	//   ....[1]....
        /*049c*/ 	.word	0xffffffff


	//   ....[2]....
        /*04a0*/ 	.word	0xffffffff


	//   ....[3]....
        /*04a4*/ 	.word	0xffffffff


	//   ....[4]....
        /*04a8*/ 	.word	0xffffffff


	//   ....[5]....
        /*04ac*/ 	.word	0xffffffff


	//   ....[6]....
        /*04b0*/ 	.word	0xffffffff


	//   ....[7]....
        /*04b4*/ 	.word	0xffffffff


	//   ....[8]....
        /*04b8*/ 	.word	0xffffffff


	//   ....[9]....
        /*04bc*/ 	.word	0xffffffff


	//   ....[10]....
        /*04c0*/ 	.word	0x050000bd


	//   ....[11]....
        /*04c4*/ 	.word	0x050000bd


	//   ....[12]....
        /*04c8*/ 	.word	0x050000bd


	//   ....[13]....
        /*04cc*/ 	.word	0x050000bd


	//   ....[14]....
        /*04d0*/ 	.word	0x050000bd


	//   ....[15]....
        /*04d4*/ 	.word	0x050000bd


	//   ....[16]....
        /*04d8*/ 	.word	0x050000bd


	//   ....[17]....
        /*04dc*/ 	.word	0x050000bd


	//   ....[18]....
        /*04e0*/ 	.word	0x050000bd


	//   ....[19]....
        /*04e4*/ 	.word	0x050000bd


	//----- nvinfo : EIATTR_COOP_GROUP_INSTR_OFFSETS
	.align		4
.L_1849:
        /*04e8*/ 	.byte	0x04, 0x28
        /*04ea*/ 	.short	(.L_1851 - .L_1850)


	//   ....[0]....
.L_1850:
        /*04ec*/ 	.word	0x000037f0


	//   ....[1]....
        /*04f0*/ 	.word	0x00003800


	//   ....[2]....
        /*04f4*/ 	.word	0x00003880


	//   ....[3]....
        /*04f8*/ 	.word	0x00003890


	//   ....[4]....
        /*04fc*/ 	.word	0x00003900


	//   ....[5]....
        /*0500*/ 	.word	0x00003910


	//   ....[6]....
        /*0504*/ 	.word	0x00003940


	//   ....[7]....
        /*0508*/ 	.word	0x00003950


	//   ....[8]....
        /*050c*/ 	.word	0x00003980


	//   ....[9]....
        /*0510*/ 	.word	0x00003990


	//   ....[10]....
        /*0514*/ 	.word	0x0000c660


	//   ....[11]....
        /*0518*/ 	.word	0x0000c710


	//   ....[12]....
        /*051c*/ 	.word	0x0000c7f0


	//   ....[13]....
        /*0520*/ 	.word	0x0000c860


	//   ....[14]....
        /*0524*/ 	.word	0x0000c8d0


	//   ....[15]....
        /*0528*/ 	.word	0x0000c940


	//   ....[16]....
        /*052c*/ 	.word	0x0000c9b0


	//   ....[17]....
        /*0530*/ 	.word	0x0000ca20


	//   ....[18]....
        /*0534*/ 	.word	0x0000ca90


	//   ....[19]....
        /*0538*/ 	.word	0x0000caf0


	//----- nvinfo : EIATTR_VRC_CTA_INIT_COUNT
	.align		4
.L_1851:
        /*053c*/ 	.byte	0x02, 0x4a
	.zero		1
	.zero		1


	//----- nvinfo : EIATTR_EXIT_INSTR_OFFSETS
	.align		4
        /*0540*/ 	.byte	0x04, 0x1c
        /*0542*/ 	.short	(.L_1853 - .L_1852)


	//   ....[0]....
.L_1852:
        /*0544*/ 	.word	0x0000c5f0


	//----- nvinfo : EIATTR_MAX_THREADS
	.align		4
.L_1853:
        /*0548*/ 	.byte	0x04, 0x05
        /*054a*/ 	.short	(.L_1855 - .L_1854)
.L_1854:
        /*054c*/ 	.word	0x00000080
        /*0550*/ 	.word	0x00000001
        /*0554*/ 	.word	0x00000001


	//----- nvinfo : EIATTR_CRS_STACK_SIZE
	.align		4
.L_1855:
        /*0558*/ 	.byte	0x04, 0x1e
        /*055a*/ 	.short	(.L_1857 - .L_1856)
.L_1856:
        /*055c*/ 	.word	0x00000000


	//----- nvinfo : EIATTR_CBANK_PARAM_SIZE
	.align		4
.L_1857:
        /*0560*/ 	.byte	0x03, 0x19
        /*0562*/ 	.short	0x0128


	//----- nvinfo : EIATTR_PARAM_CBANK
	.align		4
        /*0564*/ 	.byte	0x04, 0x0a
        /*0566*/ 	.short	(.L_1859 - .L_1858)
	.align		4
.L_1858:
        /*0568*/ 	.word	index@(.nv.constant0._ZN10layer_norm13ln_bwd_kernelINS_13Kernel_traitsI6__halfS2_S2_S2_fjLj1024ELj1ELj4ELj1ELj16ENS_18Kernel_traits_baseILj1024ES2_S2_S2_S2_fjLj128EEEEELb1ELb1ELb0ELb1EEEvNS_9BwdParamsE)
        /*056c*/ 	.short	0x0380
        /*056e*/ 	.short	0x0128


	//----- nvinfo : EIATTR_SW_WAR
	.align		4
.L_1859:
        /*0570*/ 	.byte	0x04, 0x36
        /*0572*/ 	.short	(.L_1861 - .L_1860)
.L_1860:
        /*0574*/ 	.word	0x00000008
.L_1861:


//--------------------- .nv.info._ZN10layer_norm22ln_bwd_finalize_kernelINS_22Kernel_traits_finalizeILj1024E6__halfS2_S2_S2_fjLb1ELj1024ELj4ENS_18Kernel_traits_baseILj1024ES2_S2_S2_S2_fjLj1024EEEEELb1ELb0EEEvNS_9BwdParamsE --------------------------
	.section	.nv.info._ZN10layer_norm22ln_bwd_finalize_kernelINS_22Kernel_traits_finalizeILj1024E6__halfS2_S2_S2_fjLb1ELj1024ELj4ENS_18Kernel_traits_baseILj1024ES2_S2_S2_S2_fjLj1024EEEEELb1ELb0EEEvNS_9BwdParamsE,"",@"SHT_CUDA_INFO"
	.sectionflags	@""
	.align	4


	//----- nvinfo : EIATTR_CUDA_API_VERSION
	.align		4
        /*0000*/ 	.byte	0x04, 0x37
        /*0002*/ 	.short	(.L_1863 - .L_1862)
.L_1862:
        /*0004*/ 	.word	0x00000082


	//----- nvinfo : EIATTR_KPARAM_INFO
	.align		4
.L_1863:
        /*0008*/ 	.byte	0x04, 0x17
        /*000a*/ 	.short	(.L_1865 - .L_1864)
.L_1864:
        /*000c*/ 	.word	0x00000000
        /*0010*/ 	.short	0x0000
        /*0012*/ 	.short	0x0000
        /*0014*/ 	.byte	0x00, 0xf0, 0xa1, 0x04


	//----- nvinfo : EIATTR_SPARSE_MMA_MASK
	.align		4
.L_1865:
        /*0018*/ 	.byte	0x03, 0x50
        /*001a*/ 	.short	0x0000


	//----- nvinfo : EIATTR_MAXREG_COUNT
	.align		4
        /*001c*/ 	.byte	0x03, 0x1b
        /*001e*/ 	.short	0x0040


	//----- nvinfo : EIATTR_NUM_BARRIERS
	.align		4
        /*0020*/ 	.byte	0x02, 0x4c
        /*0022*/ 	.byte	0x01
	.zero		1


	//----- nvinfo : EIATTR_MERCURY_ISA_VERSION
	.align		4
        /*0024*/ 	.byte	0x03, 0x5f
        /*0026*/ 	.short	0x0101


	//----- nvinfo : EIATTR_COOP_GROUP_MASK_REGIDS
	.align		4
        /*0028*/ 	.byte	0x04, 0x29
        /*002a*/ 	.short	(.L_1867 - .L_1866)


	//   ....[0]....
.L_1866:
        /*002c*/ 	.word	0xffffffff


	//   ....[1]....
        /*0030*/ 	.word	0xffffffff


	//   ....[2]....
        /*0034*/ 	.word	0xffffffff


	//   ....[3]....
        /*0038*/ 	.word	0xffffffff


	//   ....[4]....
        /*003c*/ 	.word	0xffffffff


	//   ....[5]....
        /*0040*/ 	.word	0xffffffff


	//   ....[6]....
        /*0044*/ 	.word	0xffffffff


	//   ....[7]....
        /*0048*/ 	.word	0xffffffff


	//   ....[8]....
        /*004c*/ 	.word	0xffffffff


	//   ....[9]....
        /*0050*/ 	.word	0xffffffff


	//   ....[10]....
        /*0054*/ 	.word	0xffffffff


	//   ....[11]....
        /*0058*/ 	.word	0xffffffff


	//   ....[12]....
        /*005c*/ 	.word	0xffffffff


	//   ....[13]....
        /*0060*/ 	.word	0xffffffff


	//   ....[14]....
        /*0064*/ 	.word	0xffffffff


	//----- nvinfo : EIATTR_COOP_GROUP_INSTR_OFFSETS
	.align		4
.L_1867:
        /*0068*/ 	.byte	0x04, 0x28
        /*006a*/ 	.short	(.L_1869 - .L_1868)


	//   ....[0]....
.L_1868:
        /*006c*/ 	.word	0x00001060


	//   ....[1]....
        /*0070*/ 	.word	0x00001070


	//   ....[2]....
        /*0074*/ 	.word	0x00001080


	//   ....[3]....
        /*0078*/ 	.word	0x000010b0


	//   ....[4]....
        /*007c*/ 	.word	0x000010d0


	//   ....[5]....
        /*0080*/ 	.word	0x000010e0


	//   ....[6]....
        /*0084*/ 	.word	0x00001110


	//   ....[7]....
        /*0088*/ 	.word	0x00001130


	//   ....[8]....
        /*008c*/ 	.word	0x00001140


	//   ....[9]....
        /*0090*/ 	.word	0x00001180


	//   ....[10]....
        /*0094*/ 	.word	0x000011b0


	//   ....[11]....
        /*0098*/ 	.word	0x000011c0


	//   ....[12]....
        /*009c*/ 	.word	0x00001200


	//   ....[13]....
        /*00a0*/ 	.word	0x00001220


	//   ....[14]....
        /*00a4*/ 	.word	0x00001230


	//----- nvinfo : EIATTR_VRC_CTA_INIT_COUNT
	.align		4
.L_1869:
        /*00a8*/ 	.byte	0x02, 0x4a
	.zero		1
	.zero		1


	//----- nvinfo : EIATTR_EXIT_INSTR_OFFSETS
	.align		4
        /*00ac*/ 	.byte	0x04, 0x1c
        /*00ae*/ 	.short	(.L_1871 - .L_1870)


	//   ....[0]....
.L_1870:
        /*00b0*/ 	.word	0x00000060


	//   ....[1]....
        /*00b4*/ 	.word	0x000012b0


	//   ....[2]....
        /*00b8*/ 	.word	0x000012e0


	//   ....[3]....
        /*00bc*/ 	.word	0x000013f0


	//----- nvinfo : EIATTR_MAX_THREADS
	.align		4
.L_1871:
        /*00c0*/ 	.byte	0x04, 0x05
        /*00c2*/ 	.short	(.L_1873 - .L_1872)
.L_1872:
        /*00c4*/ 	.word	0x00000400
        /*00c8*/ 	.word	0x00000001
        /*00cc*/ 	.word	0x00000001


	//----- nvinfo : EIATTR_CRS_STACK_SIZE
	.align		4
.L_1873:
        /*00d0*/ 	.byte	0x04, 0x1e
        /*00d2*/ 	.short	(.L_1875 - .L_1874)
.L_1874:
        /*00d4*/ 	.word	0x00000000


	//----- nvinfo : EIATTR_CBANK_PARAM_SIZE
	.align		4
.L_1875:
        /*00d8*/ 	.byte	0x03, 0x19
        /*00da*/ 	.short	0x0128


	//----- nvinfo : EIATTR_PARAM_CBANK
	.align		4
        /*00dc*/ 	.byte	0x04, 0x0a
        /*00de*/ 	.short	(.L_1877 - .L_1876)
	.align		4
.L_1876:
        /*00e0*/ 	.word	index@(.nv.constant0._ZN10layer_norm22ln_bwd_finalize_kernelINS_22Kernel_traits_finalizeILj1024E6__halfS2_S2_S2_fjLb1ELj1024ELj4ENS_18Kernel_traits_baseILj1024ES2_S2_S2_S2_fjLj1024EEEEELb1ELb0EEEvNS_9BwdParamsE)
        /*00e4*/ 	.short	0x0380
        /*00e6*/ 	.short	0x0128


	//----- nvinfo : EIATTR_SW_WAR
	.align		4
.L_1877:
        /*00e8*/ 	.byte	0x04, 0x36
        /*00ea*/ 	.short	(.L_1879 - .L_1878)
.L_1878:
        /*00ec*/ 	.word	0x00000008
.L_1879:


//--------------------- .nv.info._ZN10layer_norm13ln_bwd_kernelINS_13Kernel_traitsI6__halfS2_S2_S2_fjLj1024ELj1ELj4ELj1ELj16ENS_18Kernel_traits_baseILj1024ES2_S2_S2_S2_fjLj128EEEEELb1ELb1ELb1ELb0EEEvNS_9BwdParamsE --------------------------
	.section	.nv.info._ZN10layer_norm13ln_bwd_kernelINS_13Kernel_traitsI6__halfS2_S2_S2_fjLj1024ELj1ELj4ELj1ELj16ENS_18Kernel_traits_baseILj1024ES2_S2_S2_S2_fjLj128EEEEELb1ELb1ELb1ELb0EEEvNS_9BwdParamsE,"",@"SHT_CUDA_INFO"
	.sectionflags	@""
	.align	4


	//----- nvinfo : EIATTR_CUDA_API_VERSION
	.align		4
        /*0000*/ 	.byte	0x04, 0x37
        /*0002*/ 	.short	(.L_1881 - .L_1880)
.L_1880:
        /*0004*/ 	.word	0x00000082


	//----- nvinfo : EIATTR_KPARAM_INFO
	.align		4
.L_1881:
        /*0008*/ 	.byte	0x04, 0x17
        /*000a*/ 	.short	(.L_1883 - .L_1882)
.L_1882:
        /*000c*/ 	.word	0x00000000
        /*0010*/ 	.short	0x0000
        /*0012*/ 	.short	0x0000
        /*0014*/ 	.byte	0x00, 0xf0, 0xa1, 0x04


	//----- nvinfo : EIATTR_SPARSE_MMA_MASK
	.align		4
.L_1883:
        /*0018*/ 	.byte	0x03, 0x50
        /*001a*/ 	.short	0x0000


	//----- nvinfo : EIATTR_MAXREG_COUNT
	.align		4
        /*001c*/ 	.byte	0x03, 0x1b
        /*001e*/ 	.short	0x00ff


	//----- nvinfo : EIATTR_NUM_BARRIERS
	.align		4
        /*0020*/ 	.byte	0x02, 0x4c
        /*0022*/ 	.byte	0x01
	.zero		1


	//----- nvinfo : EIATTR_MERCURY_ISA_VERSION
	.align		4
        /*0024*/ 	.byte	0x03, 0x5f
        /*0026*/ 	.short	0x0101


	//----- nvinfo : EIATTR_COOP_GROUP_MASK_REGIDS
	.align		4
        /*0028*/ 	.byte	0x04, 0x29
        /*002a*/ 	.short	(.L_1885 - .L_1884)


	//   ....[0]....
.L_1884:
        /*002c*/ 	.word	0xffffffff


	//   ....[1]....
        /*0030*/ 	.word	0xffffffff


	//   ....[2]....
        /*0034*/ 	.word	0xffffffff


	//   ....[3]....
        /*0038*/ 	.word	0xffffffff


	//   ....[4]....
        /*003c*/ 	.word	0xffffffff


	//   ....[5]....
        /*0040*/ 	.word	0xffffffff


	//   ....[6]....
        /*0044*/ 	.word	0xffffffff


	//   ....[7]....
        /*0048*/ 	.word	0xffffffff


	//   ....[8]....
        /*004c*/ 	.word	0xffffffff


	//   ....[9]....
        /*0050*/ 	.word	0xffffffff


	//   ....[10]....
        /*0054*/ 	.word	0x050000b8


	//   ....[11]....
        /*0058*/ 	.word	0x050000b8


	//   ....[12]....
        /*005c*/ 	.word	0x050000b8


	//   ....[13]....
        /*0060*/ 	.word	0x050000b8


	//   ....[14]....
        /*0064*/ 	.word	0x050000b8


	//   ....[15]....
        /*0068*/ 	.word	0x050000b8


	//   ....[16]....
        /*006c*/ 	.word	0x050000b8


	//   ....[17]....
        /*0070*/ 	.word	0x050000b8


	//   ....[18]....
        /*0074*/ 	.word	0x050000b8


	//   ....[19]....
        /*0078*/ 	.word	0x050000b8


	//----- nvinfo : EIATTR_COOP_GROUP_INSTR_OFFSETS
	.align		4
.L_1885:
        /*007c*/ 	.byte	0x04, 0x28
        /*007e*/ 	.short	(.L_1887 - .L_1886)


	//   ....[0]....
.L_1886:
        /*0080*/ 	.word	0x000029e0


	//   ....[1]....
        /*0084*/ 	.word	0x000029f0


	//   ....[2]....
        /*0088*/ 	.word	0x00002a20


	//   ....[3]....
        /*008c*/ 	.word	0x00002a30


	//   ....[4]....
        /*0090*/ 	.word	0x00002a60


	//   ....[5]....
        /*0094*/ 	.word	0x00002a70


	//   ....[6]....
        /*0098*/ 	.word	0x00002aa0


	//   ....[7]....
        /*009c*/ 	.word	0x00002ab0


	//   ....[8]....
        /*00a0*/ 	.word	0x00002ae0


	//   ....[9]....
        /*00a4*/ 	.word	0x00002af0


	//   ....[10]....
        /*00a8*/ 	.word	0x000107e0


	//   ....[11]....
        /*00ac*/ 	.word	0x00010870


	//   ....[12]....
        /*00b0*/ 	.word	0x000108e0


	//   ....[13]....
        /*00b4*/ 	.word	0x00010940


	//   ....[14]....
        /*00b8*/ 	.word	0x000109b0


	//   ....[15]....
        /*00bc*/ 	.word	0x00010a10


	//   ....[16]....
        /*00c0*/ 	.word	0x00010a80


	//   ....[17]....
        /*00c4*/ 	.word	0x00010ae0


	//   ....[18]....
        /*00c8*/ 	.word	0x00010b50


	//   ....[19]....
        /*00cc*/ 	.word	0x00010bb0


	//----- nvinfo : EIATTR_VRC_CTA_INIT_COUNT
	.align		4
.L_1887:
        /*00d0*/ 	.byte	0x02, 0x4a
	.zero		1
	.zero		1


	//----- nvinfo : EIATTR_EXIT_INSTR_OFFSETS
	.align		4
        /*00d4*/ 	.byte	0x04, 0x1c
        /*00d6*/ 	.short	(.L_1889 - .L_1888)


	//   ....[0]....
.L_1888:
        /*00d8*/ 	.word	0x000106f0


	//   ....[1]....
        /*00dc*/ 	.word	0x00010770


	//----- nvinfo : EIATTR_MAX_THREADS
	.align		4
.L_1889:
        /*00e0*/ 	.byte	0x04, 0x05
        /*00e2*/ 	.short	(.L_1891 - .L_1890)
.L_1890:
        /*00e4*/ 	.word	0x00000080
        /*00e8*/ 	.word	0x00000001
        /*00ec*/ 	.word	0x00000001


	//----- nvinfo : EIATTR_CRS_STACK_SIZE
	.align		4
.L_1891:
        /*00f0*/ 	.byte	0x04, 0x1e
        /*00f2*/ 	.short	(.L_1893 - .L_1892)
.L_1892:
        /*00f4*/ 	.word	0x00000000


	//----- nvinfo : EIATTR_CBANK_PARAM_SIZE
	.align		4
.L_1893:
        /*00f8*/ 	.byte	0x03, 0x19
        /*00fa*/ 	.short	0x0128


	//----- nvinfo : EIATTR_PARAM_CBANK
	.align		4
        /*00fc*/ 	.byte	0x04, 0x0a
        /*00fe*/ 	.short	(.L_1895 - .L_1894)
	.align		4
.L_1894:
        /*0100*/ 	.word	index@(.nv.constant0._ZN10layer_norm13ln_bwd_kernelINS_13Kernel_traitsI6__halfS2_S2_S2_fjLj1024ELj1ELj4ELj1ELj16ENS_18Kernel_traits_baseILj1024ES2_S2_S2_S2_fjLj128EEEEELb1ELb1ELb1ELb0EEEvNS_9BwdParamsE)
        /*0104*/ 	.short	0x0380
        /*0106*/ 	.short	0x0128


	//----- nvinfo : EIATTR_SW_WAR
	.align		4
.L_1895:
        /*0108*/ 	.byte	0x04, 0x36
        /*010a*/ 	.short	(.L_1897 - .L_1896)
.L_1896:
        /*010c*/ 	.word	0x00000008
.L_1897:


//--------------------- .nv.info._ZN10layer_norm22ln_bwd_finalize_kernelINS_22Kernel_traits_finalizeILj1024E6__halfS2_S2_S2_fjLb1ELj1024ELj4ENS_18Kernel_traits_baseILj1024ES2_S2_S2_S2_fjLj1024EEEEELb1ELb1EEEvNS_9BwdParamsE --------------------------
	.section	.nv.info._ZN10layer_norm22ln_bwd_finalize_kernelINS_22Kernel_traits_finalizeILj1024E6__halfS2_S2_S2_fjLb1ELj1024ELj4ENS_18Kernel_traits_baseILj1024ES2_S2_S2_S2_fjLj1024EEEEELb1ELb1EEEvNS_9BwdParamsE,"",@"SHT_CUDA_INFO"
	.sectionflags	@""
	.align	4


	//----- nvinfo : EIATTR_CUDA_API_VERSION
	.align		4
        /*0000*/ 	.byte	0x04, 0x37
        /*0002*/ 	.short	(.L_1899 - .L_1898)
.L_1898:
        /*0004*/ 	.word	0x00000082


	//----- nvinfo : EIATTR_KPARAM_INFO
	.align		4
.L_1899:
        /*0008*/ 	.byte	0x04, 0x17
        /*000a*/ 	.short	(.L_1901 - .L_1900)
.L_1900:
        /*000c*/ 	.word	0x00000000
        /*0010*/ 	.short	0x0000
        /*0012*/ 	.short	0x0000
        /*0014*/ 	.byte	0x00, 0xf0, 0xa1, 0x04


	//----- nvinfo : EIATTR_SPARSE_MMA_MASK
	.align		4
.L_1901:
        /*0018*/ 	.byte	0x03, 0x50
        /*001a*/ 	.short	0x0000


	//----- nvinfo : EIATTR_MAXREG_COUNT
	.align		4
        /*001c*/ 	.byte	0x03, 0x1b
        /*001e*/ 	.short	0x0040


	//----- nvinfo : EIATTR_NUM_BARRIERS
	.align		4
        /*0020*/ 	.byte	0x02, 0x4c
        /*0022*/ 	.byte	0x01
	.zero		1


	//----- nvinfo : EIATTR_MERCURY_ISA_VERSION
	.align		4
        /*0024*/ 	.byte	0x03, 0x5f
        /*0026*/ 	.short	0x0101


	//----- nvinfo : EIATTR_COOP_GROUP_MASK_REGIDS
	.align		4
        /*0028*/ 	.byte	0x04, 0x29
        /*002a*/ 	.short	(.L_1903 - .L_1902)


	//   ....[0]....
.L_1902:
        /*002c*/ 	.word	0xffffffff


	//   ....[1]....
        /*0030*/ 	.word	0xffffffff


	//   ....[2]....
        /*0034*/ 	.word	0xffffffff


	//   ....[3]....
        /*0038*/ 	.word	0xffffffff


	//   ....[4]....
        /*003c*/ 	.word	0xffffffff


	//   ....[5]....
        /*0040*/ 	.word	0xffffffff


	//   ....[6]....
        /*0044*/ 	.word	0xffffffff


	//   ....[7]....
        /*0048*/ 	.word	0xffffffff


	//   ....[8]....
        /*004c*/ 	.word	0xffffffff


	//   ....[9]....
        /*0050*/ 	.word	0xffffffff


	//   ....[10]....
        /*0054*/ 	.word	0xffffffff


	//   ....[11]....
        /*0058*/ 	.word	0xffffffff


	//   ....[12]....
        /*005c*/ 	.word	0xffffffff


	//   ....[13]....
        /*0060*/ 	.word	0xffffffff


	//   ....[14]....
        /*0064*/ 	.word	0xffffffff


	//----- nvinfo : EIATTR_COOP_GROUP_INSTR_OFFSETS
	.align		4
.L_1903:
        /*0068*/ 	.byte	0x04, 0x28
        /*006a*/ 	.short	(.L_1905 - .L_1904)


	//   ....[0]....
.L_1904:
        /*006c*/ 	.word	0x00001070


	//   ....[1]....
        /*0070*/ 	.word	0x00001080


	//   ....[2]....
        /*0074*/ 	.word	0x00001090


	//   ....[3]....
        /*0078*/ 	.word	0x000010c0


	//   ....[4]....
        /*007c*/ 	.word	0x000010e0


	//   ....[5]....
        /*0080*/ 	.word	0x000010f0


	//   ....[6]....
        /*0084*/ 	.word	0x00001120


	//   ....[7]....
        /*0088*/ 	.word	0x00001140


	//   ....[8]....
        /*008c*/ 	.word	0x00001150


	//   ....[9]....
        /*0090*/ 	.word	0x00001180


	//   ....[10]....
        /*0094*/ 	.word	0x000011a0


	//   ....[11]....
        /*0098*/ 	.word	0x000011b0


	//   ....[12]....
        /*009c*/ 	.word	0x000011f0


	//   ....[13]....
        /*00a0*/ 	.word	0x00001210


	//   ....[14]....
        /*00a4*/ 	.word	0x00001220


	//----- nvinfo : EIATTR_VRC_CTA_INIT_COUNT
	.align		4
.L_1905:
        /*00a8*/ 	.byte	0x02, 0x4a
	.zero		1
	.zero		1


	//----- nvinfo : EIATTR_EXIT_INSTR_OFFSETS
	.align		4
        /*00ac*/ 	.byte	0x04, 0x1c
        /*00ae*/ 	.short	(.L_1907 - .L_1906)


	//   ....[0]....
.L_1906:
        /*00b0*/ 	.word	0x00000060


	//   ....[1]....
        /*00b4*/ 	.word	0x000012a0


	//   ....[2]....
        /*00b8*/ 	.word	0x000013c0


	//----- nvinfo : EIATTR_MAX_THREADS
	.align		4
.L_1907:
        /*00bc*/ 	.byte	0x04, 0x05
        /*00be*/ 	.short	(.L_1909 - .L_1908)
.L_1908:
        /*00c0*/ 	.word	0x00000400
        /*00c4*/ 	.word	0x00000001
        /*00c8*/ 	.word	0x00000001


	//----- nvinfo : EIATTR_CRS_STACK_SIZE
	.align		4
.L_1909:
        /*00cc*/ 	.byte	0x04, 0x1e
        /*00ce*/ 	.short	(.L_1911 - .L_1910)
.L_1910:
        /*00d0*/ 	.word	0x00000000


	//----- nvinfo : EIATTR_CBANK_PARAM_SIZE
	.align		4
.L_1911:
        /*00d4*/ 	.byte	0x03, 0x19
        /*00d6*/ 	.short	0x0128


	//----- nvinfo : EIATTR_PARAM_CBANK
	.align		4
        /*00d8*/ 	.byte	0x04, 0x0a
        /*00da*/ 	.short	(.L_1913 - .L_1912)
	.align		4
.L_1912:
        /*00dc*/ 	.word	index@(.nv.constant0._ZN10layer_norm22ln_bwd_finalize_kernelINS_22Kernel_traits_finalizeILj1024E6__halfS2_S2_S2_fjLb1ELj1024ELj4ENS_18Kernel_traits_baseILj1024ES2_S2_S2_S2_fjLj1024EEEEELb1ELb1EEEvNS_9BwdParamsE)
        /*00e0*/ 	.short	0x0380
        /*00e2*/ 	.short	0x0128


	//----- nvinfo : EIATTR_SW_WAR
	.align		4
.L_1913:
        /*00e4*/ 	.byte	0x04, 0x36
        /*00e6*/ 	.short	(.L_1915 - .L_1914)
.L_1914:
        /*00e8*/ 	.word	0x00000008
.L_1915:


//--------------------- .nv.info._ZN10layer_norm13ln_bwd_kernelINS_13Kernel_traitsI6__halfS2_S2_S2_fjLj1024ELj1ELj4ELj1ELj16ENS_18Kernel_traits_baseILj1024ES2_S2_S2_S2_fjLj128EEEEELb1ELb1ELb1ELb1EEEvNS_9BwdParamsE --------------------------
	.section	.nv.info._ZN10layer_norm13ln_bwd_kernelINS_13Kernel_traitsI6__halfS2_S2_S2_fjLj1024ELj1ELj4ELj1ELj16ENS_18Kernel_traits_baseILj1024ES2_S2_S2_S2_fjLj128EEEEELb1ELb1ELb1ELb1EEEvNS_9BwdParamsE,"",@"SHT_CUDA_INFO"
	.sectionflags	@""
	.align	4


	//----- nvinfo : EIATTR_CUDA_API_VERSION
	.align		4
        /*0000*/ 	.byte	0x04, 0x37
        /*0002*/ 	.short	(.L_1917 - .L_1916)
.L_1916:
        /*0004*/ 	.word	0x00000082


	//----- nvinfo : EIATTR_KPARAM_INFO
	.align		4
.L_1917:
        /*0008*/ 	.byte	0x04, 0x17
        /*000a*/ 	.short	(.L_1919 - .L_1918)
.L_1918:
        /*000c*/ 	.word	0x00000000
        /*0010*/ 	.short	0x0000
        /*0012*/ 	.short	0x0000
        /*0014*/ 	.byte	0x00, 0xf0, 0xa1, 0x04


	//----- nvinfo : EIATTR_SPARSE_MMA_MASK
	.align		4
.L_1919:
        /*0018*/ 	.byte	0x03, 0x50
        /*001a*/ 	.short	0x0000


	//----- nvinfo : EIATTR_MAXREG_COUNT
	.align		4
        /*001c*/ 	.byte	0x03, 0x1b
        /*001e*/ 	.short	0x00ff


	//----- nvinfo : EIATTR_NUM_BARRIERS
	.align		4
        /*0020*/ 	.byte	0x02, 0x4c
        /*0022*/ 	.byte	0x01
	.zero		1


	//----- nvinfo : EIATTR_MERCURY_ISA_VERSION
	.align		4
        /*0024*/ 	.byte	0x03, 0x5f
        /*0026*/ 	.short	0x0101


	//----- nvinfo : EIATTR_COOP_GROUP_MASK_REGIDS
	.align		4
        /*0028*/ 	.byte	0x04, 0x29
        /*002a*/ 	.short	(.L_1921 - .L_1920)


	//   ....[0]....
.L_1920:
        /*002c*/ 	.word	0xffffffff


	//   ....[1]....
        /*0030*/ 	.word	0xffffffff


	//   ....[2]....
        /*0034*/ 	.word	0xffffffff


	//   ....[3]....
        /*0038*/ 	.word	0xffffffff


	//   ....[4]....
        /*003c*/ 	.word	0xffffffff


	//   ....[5]....
        /*0040*/ 	.word	0xffffffff


	//   ....[6]....
        /*0044*/ 	.word	0xffffffff


	//   ....[7]....
        /*0048*/ 	.word	0xffffffff


	//   ....[8]....
        /*004c*/ 	.word	0xffffffff


	//   ....[9]....
        /*0050*/ 	.word	0xffffffff


	//   ....[10]....
        /*0054*/ 	.word	0x050000ed


	//   ....[11]....
        /*0058*/ 	.word	0x050000ed


	//   ....[12]....
        /*005c*/ 	.word	0x050000ed


	//   ....[13]....
        /*0060*/ 	.word	0x050000ed


	//   ....[14]....
        /*0064*/ 	.word	0x050000ed


	//   ....[15]....
        /*0068*/ 	.word	0x050000ed


	//   ....[16]....
        /*006c*/ 	.word	0x050000ed


	//   ....[17]....
        /*0070*/ 	.word	0x050000ed


	//   ....[18]....
        /*0074*/ 	.word	0x050000ed


	//   ....[19]....
        /*0078*/ 	.word	0x050000ed


	//----- nvinfo : EIATTR_COOP_GROUP_INSTR_OFFSETS
	.align		4
.L_1921:
        /*007c*/ 	.byte	0x04, 0x28
        /*007e*/ 	.short	(.L_1923 - .L_1922)


	//   ....[0]....
.L_1922:
        /*0080*/ 	.word	0x00002250


	//   ....[1]....
        /*0084*/ 	.word	0x00002260


	//   ....[2]....
        /*0088*/ 	.word	0x00002290


	//   ....[3]....
        /*008c*/ 	.word	0x000022a0


	//   ....[4]....
        /*0090*/ 	.word	0x000022d0


	//   ....[5]....
        /*0094*/ 	.word	0x000022e0


	//   ....[6]....
        /*0098*/ 	.word	0x00002310


	//   ....[7]....
        /*009c*/ 	.word	0x00002320


	//   ....[8]....
        /*00a0*/ 	.word	0x00002350


	//   ....[9]....
        /*00a4*/ 	.word	0x00002360


	//   ....[10]....
        /*00a8*/ 	.word	0x0000f7f0


	//   ....[11]....
        /*00ac*/ 	.word	0x0000f880


	//   ....[12]....
        /*00b0*/ 	.word	0x0000f8f0


	//   ....[13]....
        /*00b4*/ 	.word	0x0000f950


	//   ....[14]....
        /*00b8*/ 	.word	0x0000f9c0


	//   ....[15]....
        /*00bc*/ 	.word	0x0000fa20


	//   ....[16]....
        /*00c0*/ 	.word	0x0000fa90


	//   ....[17]....
        /*00c4*/ 	.word	0x0000faf0


	//   ....[18]....
        /*00c8*/ 	.word	0x0000fb60


	//   ....[19]....
        /*00cc*/ 	.word	0x0000fbc0


	//----- nvinfo : EIATTR_VRC_CTA_INIT_COUNT
	.align		4
.L_1923:
        /*00d0*/ 	.byte	0x02, 0x4a
	.zero		1
	.zero		1


	//----- nvinfo : EIATTR_EXIT_INSTR_OFFSETS
	.align		4
        /*00d4*/ 	.byte	0x04, 0x1c
        /*00d6*/ 	.short	(.L_1925 - .L_1924)


	//   ....[0]....
.L_1924:
        /*00d8*/ 	.word	0x0000f780


	//----- nvinfo : EIATTR_MAX_THREADS
	.align		4
.L_1925:
        /*00dc*/ 	.byte	0x04, 0x05
        /*00de*/ 	.short	(.L_1927 - .L_1926)
.L_1926:
        /*00e0*/ 	.word	0x00000080
        /*00e4*/ 	.word	0x00000001
        /*00e8*/ 	.word	0x00000001


	//----- nvinfo : EIATTR_CRS_STACK_SIZE
	.align		4
.L_1927:
        /*00ec*/ 	.byte	0x04, 0x1e
        /*00ee*/ 	.short	(.L_1929 - .L_1928)
.L_1928:
        /*00f0*/ 	.word	0x00000000


	//----- nvinfo : EIATTR_CBANK_PARAM_SIZE
	.align		4
.L_1929:
        /*00f4*/ 	.byte	0x03, 0x19
        /*00f6*/ 	.short	0x0128


	//----- nvinfo : EIATTR_PARAM_CBANK
	.align		4
        /*00f8*/ 	.byte	0x04, 0x0a
        /*00fa*/ 	.short	(.L_1931 - .L_1930)
	.align		4
.L_1930:
        /*00fc*/ 	.word	index@(.nv.constant0._ZN10layer_norm13ln_bwd_kernelINS_13Kernel_traitsI6__halfS2_S2_S2_fjLj1024ELj1ELj4ELj1ELj16ENS_18Kernel_traits_baseILj1024ES2_S2_S2_S2_fjLj128EEEEELb1ELb1ELb1ELb1EEEvNS_9BwdParamsE)
        /*0100*/ 	.short	0x0380
        /*0102*/ 	.short	0x0128


	//----- nvinfo : EIATTR_SW_WAR
	.align		4
.L_1931:
        /*0104*/ 	.byte	0x04, 0x36
        /*0106*/ 	.short	(.L_1933 - .L_1932)
.L_1932:
        /*0108*/ 	.word	0x00000008
.L_1933:


//--------------------- .nv.info._ZN10layer_norm13ln_bwd_kernelINS_13Kernel_traitsIf13__nv_bfloat16S2_S2_fjLj1024ELj1ELj4ELj1ELj16ENS_18Kernel_traits_baseILj1024EfS2_S2_S2_fjLj128EEEEELb0ELb0ELb0ELb0EEEvNS_9BwdParamsE --------------------------
	.section	.nv.info._ZN10layer_norm13ln_bwd_kernelINS_13Kernel_traitsIf13__nv_bfloat16S2_S2_fjLj1024ELj1ELj4ELj1ELj16ENS_18Kernel_traits_baseILj1024EfS2_S2_S2_fjLj128EEEEELb0ELb0ELb0ELb0EEEvNS_9BwdParamsE,"",@"SHT_CUDA_INFO"
	.sectionflags	@""
	.align	4


	//----- nvinfo : EIATTR_CUDA_API_VERSION
	.align		4
        /*0000*/ 	.byte	0x04, 0x37
        /*0002*/ 	.short	(.L_1935 - .L_1934)
.L_1934:
        /*0004*/ 	.word	0x00000082


	//----- nvinfo : EIATTR_KPARAM_INFO
	.align		4
.L_1935:
        /*0008*/ 	.byte	0x04, 0x17
        /*000a*/ 	.short	(.L_1937 - .L_1936)
.L_1936:
        /*000c*/ 	.word	0x00000000
        /*0010*/ 	.short	0x0000
        /*0012*/ 	.short	0x0000
        /*0014*/ 	.byte	0x00, 0xf0, 0xa1, 0x04


	//----- nvinfo : EIATTR_SPARSE_MMA_MASK
	.align		4
.L_1937:
        /*0018*/ 	.byte	0x03, 0x50
        /*001a*/ 	.short	0x0000


	//----- nvinfo : EIATTR_MAXREG_COUNT
	.align		4
        /*001c*/ 	.byte	0x03, 0x1b
        /*001e*/ 	.short	0x00ff


	//----- nvinfo : EIATTR_NUM_BARRIERS
	.align		4
        /*0020*/ 	.byte	0x02, 0x4c
        /*0022*/ 	.byte	0x01
	.zero		1


	//----- nvinfo : EIATTR_MERCURY_ISA_VERSION
	.align		4
        /*0024*/ 	.byte	0x03, 0x5f
        /*0026*/ 	.short	0x0101


	//----- nvinfo : EIATTR_COOP_GROUP_MASK_REGIDS
	.align		4
        /*0028*/ 	.byte	0x04, 0x29
        /*002a*/ 	.short	(.L_1939 - .L_1938)


	//   ....[0]....
.L_1938:
        /*002c*/ 	.word	0xffffffff


	//   ....[1]....
        /*0030*/ 	.word	0xffffffff


	//   ....[2]....
        /*0034*/ 	.word	0xffffffff


	//   ....[3]....
        /*0038*/ 	.word	0xffffffff


	//   ....[4]....
        /*003c*/ 	.word	0xffffffff


	//   ....[5]....
        /*0040*/ 	.word	0xffffffff


	//   ....[6]....
        /*0044*/ 	.word	0xffffffff


	//   ....[7]....
        /*0048*/ 	.word	0xffffffff


	//   ....[8]....
        /*004c*/ 	.word	0xffffffff


	//   ....[9]....
        /*0050*/ 	.word	0xffffffff


	//   ....[10]....
        /*0054*/ 	.word	0x050000cc


	//   ....[11]....
        /*0058*/ 	.word	0x050000cc


	//   ....[12]....
        /*005c*/ 	.word	0x050000cc


	//   ....[13]....
        /*0060*/ 	.word	0x050000cc


	//   ....[14]....
        /*0064*/ 	.word	0x050000cc


	//   ....[15]....
        /*0068*/ 	.word	0x050000cc


	//   ....[16]....
        /*006c*/ 	.word	0x050000cc


	//   ....[17]....
        /*0070*/ 	.word	0x050000cc


	//   ....[18]....
        /*0074*/ 	.word	0x050000cc


	//   ....[19]....
        /*0078*/ 	.word	0x050000cc


	//----- nvinfo : EIATTR_COOP_GROUP_INSTR_OFFSETS
	.align		4
.L_1939:
        /*007c*/ 	.byte	0x04, 0x28
        /*007e*/ 	.short	(.L_1941 - .L_1940)


	//   ....[0]....
.L_1940:
        /*0080*/ 	.word	0x00003710


	//   ....[1]....
        /*0084*/ 	.word	0x00003740


	//   ....[2]....
        /*0088*/ 	.word	0x000037a0


	//   ....[3]....
        /*008c*/ 	.word	0x000037c0


	//   ....[4]....
        /*0090*/ 	.word	0x000037f0


	//   ....[5]....
        /*0094*/ 	.word	0x00003800


	//   ....[6]....
        /*0098*/ 	.word	0x00003830


	//   ....[7]....
        /*009c*/ 	.word	0x00003840


	//   ....[8]....
        /*00a0*/ 	.word	0x00003880


	//   ....[9]....
        /*00a4*/ 	.word	0x000038a0


	//   ....[10]....
        /*00a8*/ 	.word	0x00007d00


	//   ....[11]....
        /*00ac*/ 	.word	0x00007da0


	//   ....[12]....
        /*00b0*/ 	.word	0x00007e50


	//   ....[13]....
        /*00b4*/ 	.word	0x00007ec0


	//   ....[14]....
        /*00b8*/ 	.word	0x00007f30


	//   ....[15]....
        /*00bc*/ 	.word	0x00007f90


	//   ....[16]....
        /*00c0*/ 	.word	0x00008000


	//   ....[17]....
        /*00c4*/ 	.word	0x00008060


	//   ....[18]....
        /*00c8*/ 	.word	0x000080e0


	//   ....[19]....
        /*00cc*/ 	.word	0x00008130


	//----- nvinfo : EIATTR_VRC_CTA_INIT_COUNT
	.align		4
.L_1941:
        /*00d0*/ 	.byte	0x02, 0x4a
	.zero		1
	.zero		1


	//----- nvinfo : EIATTR_EXIT_INSTR_OFFSETS
	.align		4
        /*00d4*/ 	.byte	0x04, 0x1c
        /*00d6*/ 	.short	(.L_1943 - .L_1942)


	//   ....[0]....
.L_1942:
        /*00d8*/ 	.word	0x00007c60


	//   ....[1]....
        /*00dc*/ 	.word	0x00007c90


	//----- nvinfo : EIATTR_MAX_THREADS
	.align		4
.L_1943:
        /*00e0*/ 	.byte	0x04, 0x05
        /*00e2*/ 	.short	(.L_1945 - .L_1944)
.L_1944:
        /*00e4*/ 	.word	0x00000080
        /*00e8*/ 	.word	0x00000001
        /*00ec*/ 	.word	0x00000001


	//----- nvinfo : EIATTR_CRS_STACK_SIZE
	.align		4
.L_1945:
        /*00f0*/ 	.byte	0x04, 0x1e
        /*00f2*/ 	.short	(.L_1947 - .L_1946)
.L_1946:
        /*00f4*/ 	.word	0x00000000


	//----- nvinfo : EIATTR_CBANK_PARAM_SIZE
	.align		4
.L_1947:
        /*00f8*/ 	.byte	0x03, 0x19
        /*00fa*/ 	.short	0x0128


	//----- nvinfo : EIATTR_PARAM_CBANK
	.align		4
        /*00fc*/ 	.byte	0x04, 0x0a
        /*00fe*/ 	.short	(.L_1949 - .L_1948)
	.align		4
.L_1948:
        /*0100*/ 	.word	index@(.nv.constant0._ZN10layer_norm13ln_bwd_kernelINS_13Kernel_traitsIf13__nv_bfloat16S2_S2_fjLj1024ELj1ELj4ELj1ELj16ENS_18Kernel_traits_baseILj1024EfS2_S2_S2_fjLj128EEEEELb0ELb0ELb0ELb0EEEvNS_9BwdParamsE)
        /*0104*/ 	.short	0x0380
        /*0106*/ 	.short	0x0128


	//----- nvinfo : EIATTR_SW_WAR
	.align		4
.L_1949:
        /*0108*/ 	.byte	0x04, 0x36
        /*010a*/ 	.short	(.L_1951 - .L_1950)
.L_1950:
        /*010c*/ 	.word	0x00000008
.L_1951:


//--------------------- .nv.info._ZN10layer_norm13ln_bwd_kernelINS_13Kernel_traitsIf13__nv_bfloat16S2_S2_fjLj1024ELj1ELj4ELj1ELj16ENS_18Kernel_traits_baseILj1024EfS2_S2_S2_fjLj128EEEEELb0ELb0ELb0ELb1EEEvNS_9BwdParamsE --------------------------
	.section	.nv.info._ZN10layer_norm13ln_bwd_kernelINS_13Kernel_traitsIf13__nv_bfloat16S2_S2_fjLj1024ELj1ELj4ELj1ELj16ENS_18Kernel_traits_baseILj1024EfS2_S2_S2_fjLj128EEEEELb0ELb0ELb0ELb1EEEvNS_9BwdParamsE,"",@"SHT_CUDA_INFO"
	.sectionflags	@""
	.align	4


	//----- nvinfo : EIATTR_CUDA_API_VERSION
	.align		4
        /*0000*/ 	.byte	0x04, 0x37
        /*0002*/ 	.short	(.L_1953 - .L_1952)
.L_1952:
        /*0004*/ 	.word	0x00000082


	//----- nvinfo : EIATTR_KPARAM_INFO
	.align		4
.L_1953:
        /*0008*/ 	.byte	0x04, 0x17
        /*000a*/ 	.short	(.L_1955 - .L_1954)
.L_1954:
        /*000c*/ 	.word	0x00000000
        /*0010*/ 	.short	0x0000
        /*0012*/ 	.short	0x0000
        /*0014*/ 	.byte	0x00, 0xf0, 0xa1, 0x04


	//----- nvinfo : EIATTR_SPARSE_MMA_MASK
	.align		4
.L_1955:
        /*0018*/ 	.byte	0x03, 0x50
        /*001a*/ 	.short	0x0000


	//----- nvinfo : EIATTR_MAXREG_COUNT
	.align		4
        /*001c*/ 	.byte	0x03, 0x1b
        /*001e*/ 	.short	0x00ff


	//----- nvinfo : EIATTR_NUM_BARRIERS
	.align		4
        /*0020*/ 	.byte	0x02, 0x4c
        /*0022*/ 	.byte	0x01
	.zero		1


	//----- nvinfo : EIATTR_MERCURY_ISA_VERSION
	.align		4
        /*0024*/ 	.byte	0x03, 0x5f
        /*0026*/ 	.short	0x0101


	//----- nvinfo : EIATTR_COOP_GROUP_MASK_REGIDS
	.align		4
        /*0028*/ 	.byte	0x04, 0x29
        /*002a*/ 	.short	(.L_1957 - .L_1956)


	//   ....[0]....
.L_1956:
        /*002c*/ 	.word	0xffffffff


	//   ....[1]....
        /*0030*/ 	.word	0xffffffff


	//   ....[2]....
        /*0034*/ 	.word	0xffffffff


	//   ....[3]....
        /*0038*/ 	.word	0xffffffff


	//   ....[4]....
        /*003c*/ 	.word	0xffffffff


	//   ....[5]....
        /*0040*/ 	.word	0xffffffff


	//   ....[6]....
        /*0044*/ 	.word	0xffffffff


	//   ....[7]....
        /*0048*/ 	.word	0xffffffff


	//   ....[8]....
        /*004c*/ 	.word	0xffffffff


	//   ....[9]....
        /*0050*/ 	.word	0xffffffff


	//   ....[10]....
        /*0054*/ 	.word	0x0500005f


	//   ....[11]....
        /*0058*/ 	.word	0x0500005f


	//   ....[12]....
        /*005c*/ 	.word	0x0500005f


	//   ....[13]....
        /*0060*/ 	.word	0x0500005f


	//   ....[14]....
        /*0064*/ 	.word	0x0500005f


	//   ....[15]....
        /*0068*/ 	.word	0x0500005f


	//   ....[16]....
        /*006c*/ 	.word	0x0500005f


	//   ....[17]....
        /*0070*/ 	.word	0x0500005f


	//   ....[18]....
        /*0074*/ 	.word	0x0500005f


	//   ....[19]....
        /*0078*/ 	.word	0x0500005f


	//----- nvinfo : EIATTR_COOP_GROUP_INSTR_OFFSETS
	.align		4
.L_1957:
        /*007c*/ 	.byte	0x04, 0x28
        /*007e*/ 	.short	(.L_1959 - .L_1958)


	//   ....[0]....
.L_1958:
        /*0080*/ 	.word	0x000032b0


	//   ....[1]....
        /*0084*/ 	.word	0x000032e0


	//   ....[2]....
        /*0088*/ 	.word	0x00003320


	//   ....[3]....
        /*008c*/ 	.word	0x00003330


	//   ....[4]....
        /*0090*/ 	.word	0x00003360


	//   ....[5]....
        /*0094*/ 	.word	0x00003380


	//   ....[6]....
        /*0098*/ 	.word	0x000033b0


	//   ....[7]....
        /*009c*/ 	.word	0x000033d0


	//   ....[8]....
        /*00a0*/ 	.word	0x00003410


	//   ....[9]....
        /*00a4*/ 	.word	0x00003440


	//   ....[10]....
        /*00a8*/ 	.word	0x00007420


	//   ....[11]....
        /*00ac*/ 	.word	0x000074c0


	//   ....[12]....
        /*00b0*/ 	.word	0x00007540


	//   ....[13]....
        /*00b4*/ 	.word	0x00007590


	//   ....[14]....
        /*00b8*/ 	.word	0x00007610


	//   ....[15]....
        /*00bc*/ 	.word	0x00007660


	//   ....[16]....
        /*00c0*/ 	.word	0x000076e0


	//   ....[17]....
        /*00c4*/ 	.word	0x00007730


	//   ....[18]....
        /*00c8*/ 	.word	0x000077c0


	//   ....[19]....
        /*00cc*/ 	.word	0x00007810


	//----- nvinfo : EIATTR_VRC_CTA_INIT_COUNT
	.align		4
.L_1959:
        /*00d0*/ 	.byte	0x02, 0x4a
	.zero		1
	.zero		1


	//----- nvinfo : EIATTR_EXIT_INSTR_OFFSETS
	.align		4
        /*00d4*/ 	.byte	0x04, 0x1c
        /*00d6*/ 	.short	(.L_1961 - .L_1960)


	//   ....[0]....
.L_1960:
        /*00d8*/ 	.word	0x000073b0


	//----- nvinfo : EIATTR_MAX_THREADS
	.align		4
.L_1961:
        /*00dc*/ 	.byte	0x04, 0x05
        /*00de*/ 	.short	(.L_1963 - .L_1962)
.L_1962:
        /*00e0*/ 	.word	0x00000080
        /*00e4*/ 	.word	0x00000001
        /*00e8*/ 	.word	0x00000001


	//----- nvinfo : EIATTR_CRS_STACK_SIZE
	.align		4
.L_1963:
        /*00ec*/ 	.byte	0x04, 0x1e
        /*00ee*/ 	.short	(.L_1965 - .L_1964)
.L_1964:
        /*00f0*/ 	.word	0x00000000


	//----- nvinfo : EIATTR_CBANK_PARAM_SIZE
	.align		4
.L_1965:
        /*00f4*/ 	.byte	0x03, 0x19
        /*00f6*/ 	.short	0x0128


	//----- nvinfo : EIATTR_PARAM_CBANK
	.align		4
        /*00f8*/ 	.byte	0x04, 0x0a
        /*00fa*/ 	.short	(.L_1967 - .L_1966)
	.align		4
.L_1966:
        /*00fc*/ 	.word	index@(.nv.constant0._ZN10layer_norm13ln_bwd_kernelINS_13Kernel_traitsIf13__nv_bfloat16S2_S2_fjLj1024ELj1ELj4ELj1ELj16ENS_18Kernel_traits_baseILj1024EfS2_S2_S2_fjLj128EEEEELb0ELb0ELb0ELb1EEEvNS_9BwdParamsE)
        /*0100*/ 	.short	0x0380
        /*0102*/ 	.short	0x0128


	//----- nvinfo : EIATTR_SW_WAR
	.align		4
.L_1967:
        /*0104*/ 	.byte	0x04, 0x36
        /*0106*/ 	.short	(.L_1969 - .L_1968)
.L_1968:
        /*0108*/ 	.word	0x00000008
.L_1969:


//--------------------- .nv.info._ZN10layer_norm13ln_bwd_kernelINS_13Kernel_traitsIf13__nv_bfloat16S2_S2_fjLj1024ELj1ELj4ELj1ELj16ENS_18Kernel_traits_baseILj1024EfS2_S2_S2_fjLj128EEEEELb0ELb0ELb1ELb0EEEvNS_9BwdParamsE --------------------------
	.section	.nv.info._ZN10layer_norm13ln_bwd_kernelINS_13Kernel_traitsIf13__nv_bfloat16S2_S2_fjLj1024ELj1ELj4ELj1ELj16ENS_18Kernel_traits_baseILj1024EfS2_S2_S2_fjLj128EEEEELb0ELb0ELb1ELb0EEEvNS_9BwdParamsE,"",@"SHT_CUDA_INFO"
	.sectionflags	@""
	.align	4


	//----- nvinfo : EIATTR_CUDA_API_VERSION
	.align		4
        /*0000*/ 	.byte	0x04, 0x37
        /*0002*/ 	.short	(.L_1971 - .L_1970)
.L_1970:
        /*0004*/ 	.word	0x00000082


	//----- nvinfo : EIATTR_KPARAM_INFO
	.align		4
.L_1971:
        /*0008*/ 	.byte	0x04, 0x17
        /*000a*/ 	.short	(.L_1973 - .L_1972)
.L_1972:
        /*000c*/ 	.word	0x00000000
        /*0010*/ 	.short	0x0000
        /*0012*/ 	.short	0x0000
        /*0014*/ 	.byte	0x00, 0xf0, 0xa1, 0x04


	//----- nvinfo : EIATTR_SPARSE_MMA_MASK
	.align		4
.L_1973:
        /*0018*/ 	.byte	0x03, 0x50
        /*001a*/ 	.short	0x0000


	//----- nvinfo : EIATTR_MAXREG_COUNT
	.align		4
        /*001c*/ 	.byte	0x03, 0x1b
        /*001e*/ 	.short	0x00ff


	//----- nvinfo : EIATTR_NUM_BARRIERS
	.align		4
        /*0020*/ 	.byte	0x02, 0x4c
        /*0022*/ 	.byte	0x01
	.zero		1


	//----- nvinfo : EIATTR_MERCURY_ISA_VERSION
	.align		4
        /*0024*/ 	.byte	0x03, 0x5f
        /*0026*/ 	.short	0x0101


	//----- nvinfo : EIATTR_COOP_GROUP_MASK_REGIDS
	.align		4
        /*0028*/ 	.byte	0x04, 0x29
        /*002a*/ 	.short	(.L_1975 - .L_1974)


	//   ....[0]....
.L_1974:
        /*002c*/ 	.word	0xffffffff


	//   ....[1]....
        /*0030*/ 	.word	0xffffffff


	//   ....[2]....
        /*0034*/ 	.word	0xffffffff


	//   ....[3]....
        /*0038*/ 	.word	0xffffffff


	//   ....[4]....
        /*003c*/ 	.word	0xffffffff


	//   ....[5]....
        /*0040*/ 	.word	0xffffffff


	//   ....[6]....
        /*0044*/ 	.word	0xffffffff


	//   ....[7]....
        /*0048*/ 	.word	0xffffffff


	//   ....[8]....
        /*004c*/ 	.word	0xffffffff


	//   ....[9]....
        /*0050*/ 	.word	0xffffffff


	//   ....[10]....
        /*0054*/ 	.word	0x050000c8


	//   ....[11]....
        /*0058*/ 	.word	0x050000c8


	//   ....[12]....
        /*005c*/ 	.word	0x050000c8


	//   ....[13]....
        /*0060*/ 	.word	0x050000c8


	//   ....[14]....
        /*0064*/ 	.word	0x050000c8


	//   ....[15]....
        /*0068*/ 	.word	0x050000c8


	//   ....[16]....
        /*006c*/ 	.word	0x050000c8


	//   ....[17]....
        /*0070*/ 	.word	0x050000c8


	//   ....[18]....
        /*0074*/ 	.word	0x050000c8


	//   ....[19]....
        /*0078*/ 	.word	0x050000c8


	//----- nvinfo : EIATTR_COOP_GROUP_INSTR_OFFSETS
	.align		4
.L_1975:
        /*007c*/ 	.byte	0x04, 0x28
        /*007e*/ 	.short	(.L_1977 - .L_1976)


	//   ....[0]....
.L_1976:
        /*0080*/ 	.word	0x00002310


	//   ....[1]....
        /*0084*/ 	.word	0x00002320


	//   ....[2]....
        /*0088*/ 	.word	0x00002350


	//   ....[3]....
        /*008c*/ 	.word	0x00002360


	//   ....[4]....
        /*0090*/ 	.word	0x00002390


	//   ....[5]....
        /*0094*/ 	.word	0x000023a0


	//   ....[6]....
        /*0098*/ 	.word	0x000023d0


	//   ....[7]....
        /*009c*/ 	.word	0x000023e0


	//   ....[8]....
        /*00a0*/ 	.word	0x00002410


	//   ....[9]....
        /*00a4*/ 	.word	0x00002420


	//   ....[10]....
        /*00a8*/ 	.word	0x00008330


	//   ....[11]....
        /*00ac*/ 	.word	0x000083c0


	//   ....[12]....
        /*00b0*/ 	.word	0x00008430


	//   ....[13]....
        /*00b4*/ 	.word	0x00008490


	//   ....[14]....
        /*00b8*/ 	.word	0x00008500


	//   ....[15]....
        /*00bc*/ 	.word	0x00008560


	//   ....[16]....
        /*00c0*/ 	.word	0x000085d0


	//   ....[17]....
        /*00c4*/ 	.word	0x00008630


	//   ....[18]....
        /*00c8*/ 	.word	0x000086a0


	//   ....[19]....
        /*00cc*/ 	.word	0x00008700


	//----- nvinfo : EIATTR_VRC_CTA_INIT_COUNT
	.align		4
.L_1977:
        /*00d0*/ 	.byte	0x02, 0x4a
	.zero		1
	.zero		1


	//----- nvinfo : EIATTR_EXIT_INSTR_OFFSETS
	.align		4
        /*00d4*/ 	.byte	0x04, 0x1c
        /*00d6*/ 	.short	(.L_1979 - .L_1978)


	//   ....[0]....
.L_1978:
        /*00d8*/ 	.word	0x00008290


	//   ....[1]....
        /*00dc*/ 	.word	0x000082c0


	//----- nvinfo : EIATTR_MAX_THREADS
	.align		4
.L_1979:
        /*00e0*/ 	.byte	0x04, 0x05
        /*00e2*/ 	.short	(.L_1981 - .L_1980)
.L_1980:
        /*00e4*/ 	.word	0x00000080
        /*00e8*/ 	.word	0x00000001
        /*00ec*/ 	.word	0x00000001


	//----- nvinfo : EIATTR_CRS_STACK_SIZE
	.align		4
.L_1981:
        /*00f0*/ 	.byte	0x04, 0x1e
        /*00f2*/ 	.short	(.L_1983 - .L_1982)
.L_1982:
        /*00f4*/ 	.word	0x00000000


	//----- nvinfo : EIATTR_CBANK_PARAM_SIZE
	.align		4
.L_1983:
        /*00f8*/ 	.byte	0x03, 0x19
        /*00fa*/ 	.short	0x0128


	//----- nvinfo : EIATTR_PARAM_CBANK
	.align		4
        /*00fc*/ 	.byte	0x04, 0x0a
        /*00fe*/ 	.short	(.L_1985 - .L_1984)
	.align		4
.L_1984:
        /*0100*/ 	.word	index@(.nv.constant0._ZN10layer_norm13ln_bwd_kernelINS_13Kernel_traitsIf13__nv_bfloat16S2_S2_fjLj1024ELj1ELj4ELj1ELj16ENS_18Kernel_traits_baseILj1024EfS2_S2_S2_fjLj128EEEEELb0ELb0ELb1ELb0EEEvNS_9BwdParamsE)
        /*0104*/ 	.short	0x0380
        /*0106*/ 	.short	0x0128


	//----- nvinfo : EIATTR_SW_WAR
	.align		4
.L_1985:
        /*0108*/ 	.byte	0x04, 0x36
        /*010a*/ 	.short	(.L_1987 - .L_1986)
.L_1986:
        /*010c*/ 	.word	0x00000008
.L_1987:


//--------------------- .nv.info._ZN10layer_norm13ln_bwd_kernelINS_13Kernel_traitsIf13__nv_bfloat16S2_S2_fjLj1024ELj1ELj4ELj1ELj16ENS_18Kernel_traits_baseILj1024EfS2_S2_S2_fjLj128EEEEELb0ELb0ELb1ELb1EEEvNS_9BwdParamsE --------------------------
	.section	.nv.info._ZN10layer_norm13ln_bwd_kernelINS_13Kernel_traitsIf13__nv_bfloat16S2_S2_fjLj1024ELj1ELj4ELj1ELj16ENS_18Kernel_traits_baseILj1024EfS2_S2_S2_fjLj128EEEEELb0ELb0ELb1ELb1EEEvNS_9BwdParamsE,"",@"SHT_CUDA_INFO"
	.sectionflags	@""
	.align	4


	//----- nvinfo : EIATTR_CUDA_API_VERSION
	.align		4
        /*0000*/ 	.byte	0x04, 0x37
        /*0002*/ 	.short	(.L_1989 - .L_1988)
.L_1988:
        /*0004*/ 	.word	0x00000082


	//----- nvinfo : EIATTR_KPARAM_INFO
	.align		4
.L_1989:
        /*0008*/ 	.byte	0x04, 0x17
        /*000a*/ 	.short	(.L_1991 - .L_1990)
.L_1990:
        /*000c*/ 	.word	0x00000000
        /*0010*/ 	.short	0x0000
        /*0012*/ 	.short	0x0000
        /*0014*/ 	.byte	0x00, 0xf0, 0xa1, 0x04


	//----- nvinfo : EIATTR_SPARSE_MMA_MASK
	.align		4
.L_1991:
        /*0018*/ 	.byte	0x03, 0x50
        /*001a*/ 	.short	0x0000


	//----- nvinfo : EIATTR_MAXREG_COUNT
	.align		4
        /*001c*/ 	.byte	0x03, 0x1b
        /*001e*/ 	.short	0x00ff


	//----- nvinfo : EIATTR_NUM_BARRIERS
	.align		4
        /*0020*/ 	.byte	0x02, 0x4c
        /*0022*/ 	.byte	0x01
	.zero		1


	//----- nvinfo : EIATTR_MERCURY_ISA_VERSION
	.align		4
        /*0024*/ 	.byte	0x03, 0x5f
        /*0026*/ 	.short	0x0101


	//----- nvinfo : EIATTR_COOP_GROUP_MASK_REGIDS
	.align		4
        /*0028*/ 	.byte	0x04, 0x29
        /*002a*/ 	.short	(.L_1993 - .L_1992)


	//   ....[0]....
.L_1992:
        /*002c*/ 	.word	0xffffffff


	//   ....[1]....
        /*0030*/ 	.word	0xffffffff


	//   ....[2]....
        /*0034*/ 	.word	0xffffffff


	//   ....[3]....
        /*0038*/ 	.word	0xffffffff


	//   ....[4]....
        /*003c*/ 	.word	0xffffffff


	//   ....[5]....
        /*0040*/ 	.word	0xffffffff


	//   ....[6]....
        /*0044*/ 	.word	0xffffffff


	//   ....[7]....
        /*0048*/ 	.word	0xffffffff


	//   ....[8]....
        /*004c*/ 	.word	0xffffffff


	//   ....[9]....
        /*0050*/ 	.word	0xffffffff


	//   ....[10]....
        /*0054*/ 	.word	0x050000c7


	//   ....[11]....
        /*0058*/ 	.word	0x050000c7


	//   ....[12]....
        /*005c*/ 	.word	0x050000c7


	//   ....[13]....
        /*0060*/ 	.word	0x050000c7


	//   ....[14]....
        /*0064*/ 	.word	0x050000c7


	//   ....[15]....
        /*0068*/ 	.word	0x050000c7


	//   ....[16]....
        /*006c*/ 	.word	0x050000c7


	//   ....[17]....
        /*0070*/ 	.word	0x050000c7


	//   ....[18]....
        /*0074*/ 	.word	0x050000c7


	//   ....[19]....
        /*0078*/ 	.word	0x050000c7


	//----- nvinfo : EIATTR_COOP_GROUP_INSTR_OFFSETS
	.align		4
.L_1993:
        /*007c*/ 	.byte	0x04, 0x28
        /*007e*/ 	.short	(.L_1995 - .L_1994)


	//   ....[0]....
.L_1994:
        /*0080*/ 	.word	0x00001dd0


	//   ....[1]....
        /*0084*/ 	.word	0x00001de0


	//   ....[2]....
        /*0088*/ 	.word	0x00001e10


	//   ....[3]....
        /*008c*/ 	.word	0x00001e20


	//   ....[4]....
        /*0090*/ 	.word	0x00001e50


	//   ....[5]....
        /*0094*/ 	.word	0x00001e70


	//   ....[6]....
        /*0098*/ 	.word	0x00001ea0


	//   ....[7]....
        /*009c*/ 	.word	0x00001eb0


	//   ....[8]....
        /*00a0*/ 	.word	0x00001ef0


	//   ....[9]....
        /*00a4*/ 	.word	0x00001f00


	//   ....[10]....
        /*00a8*/ 	.word	0x00007730


	//   ....[11]....
        /*00ac*/ 	.word	0x000077c0


	//   ....[12]....
        /*00b0*/ 	.word	0x00007830


	//   ....[13]....
        /*00b4*/ 	.word	0x00007890


	//   ....[14]....
        /*00b8*/ 	.word	0x00007900


	//   ....[15]....
        /*00bc*/ 	.word	0x00007970


	//   ....[16]....
        /*00c0*/ 	.word	0x000079e0


	//   ....[17]....
        /*00c4*/ 	.word	0x00007a40


	//   ....[18]....
        /*00c8*/ 	.word	0x00007ac0


	//   ....[19]....
        /*00cc*/ 	.word	0x00007b20


	//----- nvinfo : EIATTR_VRC_CTA_INIT_COUNT
	.align		4
.L_1995:
        /*00d0*/ 	.byte	0x02, 0x4a
	.zero		1
	.zero		1


	//----- nvinfo : EIATTR_EXIT_INSTR_OFFSETS
	.align		4
        /*00d4*/ 	.byte	0x04, 0x1c
        /*00d6*/ 	.short	(.L_1997 - .L_1996)


	//   ....[0]....
.L_1996:
        /*00d8*/ 	.word	0x000076c0


	//----- nvinfo : EIATTR_MAX_THREADS
	.align		4
.L_1997:
        /*00dc*/ 	.byte	0x04, 0x05
        /*00de*/ 	.short	(.L_1999 - .L_1998)
.L_1998:
        /*00e0*/ 	.word	0x00000080
        /*00e4*/ 	.word	0x00000001
        /*00e8*/ 	.word	0x00000001


	//----- nvinfo : EIATTR_CRS_STACK_SIZE
	.align		4
.L_1999:
        /*00ec*/ 	.byte	0x04, 0x1e
        /*00ee*/ 	.short	(.L_2001 - .L_2000)
.L_2000:
        /*00f0*/ 	.word	0x00000000


	//----- nvinfo : EIATTR_CBANK_PARAM_SIZE
	.align		4
.L_2001:
        /*00f4*/ 	.byte	0x03, 0x19
        /*00f6*/ 	.short	0x0128


	//----- nvinfo : EIATTR_PARAM_CBANK
	.align		4
        /*00f8*/ 	.byte	0x04, 0x0a
        /*00fa*/ 	.short	(.L_2003 - .L_2002)
	.align		4
.L_2002:
        /*00fc*/ 	.word	index@(.nv.constant0._ZN10layer_norm13ln_bwd_kernelINS_13Kernel_traitsIf13__nv_bfloat16S2_S2_fjLj1024ELj1ELj4ELj1ELj16ENS_18Kernel_traits_baseILj1024EfS2_S2_S2_fjLj128EEEEELb0ELb0ELb1ELb1EEEvNS_9BwdParamsE)
        /*0100*/ 	.short	0x0380
        /*0102*/ 	.short	0x0128


	//----- nvinfo : EIATTR_SW_WAR
	.align		4
.L_2003:
        /*0104*/ 	.byte	0x04, 0x36
        /*0106*/ 	.short	(.L_2005 - .L_2004)
.L_2004:
        /*0108*/ 	.word	0x00000008
.L_2005:


//--------------------- .nv.info._ZN10layer_norm13ln_bwd_kernelINS_13Kernel_traitsIf13__nv_bfloat16S2_S2_fjLj1024ELj1ELj4ELj1ELj16ENS_18Kernel_traits_baseILj1024EfS2_S2_S2_fjLj128EEEEELb0ELb1ELb0ELb0EEEvNS_9BwdParamsE --------------------------
	.section	.nv.info._ZN10layer_norm13ln_bwd_kernelINS_13Kernel_traitsIf13__nv_bfloat16S2_S2_fjLj1024ELj1ELj4ELj1ELj16ENS_18Kernel_traits_baseILj1024EfS2_S2_S2_fjLj128EEEEELb0ELb1ELb0ELb0EEEvNS_9BwdParamsE,"",@"SHT_CUDA_INFO"
	.sectionflags	@""
	.align	4


	//----- nvinfo : EIATTR_CUDA_API_VERSION
	.align		4
        /*0000*/ 	.byte	0x04, 0x37
        /*0002*/ 	.short	(.L_2007 - .L_2006)
.L_2006:
        /*0004*/ 	.word	0x00000082


	//----- nvinfo : EIATTR_KPARAM_INFO
	.align		4
.L_2007:
        /*0008*/ 	.byte	0x04, 0x17
        /*000a*/ 	.short	(.L_2009 - .L_2008)
.L_2008:
        /*000c*/ 	.word	0x00000000
        /*0010*/ 	.short	0x0000
        /*0012*/ 	.short	0x0000
        /*0014*/ 	.byte	0x00, 0xf0, 0xa1, 0x04


	//----- nvinfo : EIATTR_SPARSE_MMA_MASK
	.align		4
.L_2009:
        /*0018*/ 	.byte	0x03, 0x50
        /*001a*/ 	.short	0x0000


	//----- nvinfo : EIATTR_MAXREG_COUNT
	.align		4
        /*001c*/ 	.byte	0x03, 0x1b
        /*001e*/ 	.short	0x00ff


	//----- nvinfo : EIATTR_NUM_BARRIERS
	.align		4
        /*0020*/ 	.byte	0x02, 0x4c
        /*0022*/ 	.byte	0x01
	.zero		1


	//----- nvinfo : EIATTR_ANNOTATIONS
	.align		4
        /*0024*/ 	.byte	0x04, 0x55
        /*0026*/ 	.short	(.L_2011 - .L_2010)


	//   ....[0]....
.L_2010:
        /* <DEDUP_REMOVED lines=18> */


	//----- nvinfo : EIATTR_MERCURY_ISA_VERSION
	.align		4
.L_2011:
        /*0130*/ 	.byte	0x03, 0x5f
        /*0132*/ 	.short	0x0101


	//----- nvinfo : EIATTR_COOP_GROUP_MASK_REGIDS
	.align		4
        /*0134*/ 	.byte	0x04, 0x29
        /*0136*/ 	.short	(.L_2013 - .L_2012)


	//   ....[0]....
.L_2012:
        /*0138*/ 	.word	0xffffffff


	//   ....[1]....
        /*013c*/ 	.word	0xffffffff


	//   ....[2]....
        /*0140*/ 	.word	0xffffffff


	//   ....[3]....
        /*0144*/ 	.word	0xffffffff


	//   ....[4]....
        /*0148*/ 	.word	0xffffffff


	//   ....[5]....
        /*014c*/ 	.word	0xffffffff


	//   ....[6]....
        /*0150*/ 	.word	0xffffffff


	//   ....[7]....
        /*0154*/ 	.word	0xffffffff


	//   ....[8]....
        /*0158*/ 	.word	0xffffffff


	//   ....[9]....
        /*015c*/ 	.word	0xffffffff


	//   ....[10]....
        /*0160*/ 	.word	0x050000ac


	//   ....[11]....
        /*0164*/ 	.word	0x050000ac


	//   ....[12]....
        /*0168*/ 	.word	0x050000ac


	//   ....[13]....
        /*016c*/ 	.word	0x050000ac


	//   ....[14]....
        /*0170*/ 	.word	0x050000ac


	//   ....[15]....
        /*0174*/ 	.word	0x050000ac


	//   ....[16]....
        /*0178*/ 	.word	0x050000ac


	//   ....[17]....
        /*017c*/ 	.word	0x050000ac


	//   ....[18]....
        /*0180*/ 	.word	0x050000ac


	//   ....[19]....
        /*0184*/ 	.word	0x050000ac


	//----- nvinfo : EIATTR_COOP_GROUP_INSTR_OFFSETS
	.align		4
.L_2013:
        /*0188*/ 	.byte	0x04, 0x28
        /*018a*/ 	.short	(.L_2015 - .L_2014)


	//   ....[0]....
.L_2014:
        /*018c*/ 	.word	0x00003bf0


	//   ....[1]....
        /*0190*/ 	.word	0x00003c10


	//   ....[2]....
        /*0194*/ 	.word	0x00003c30


	//   ....[3]....
        /*0198*/ 	.word	0x00003c50


	//   ....[4]....
        /*019c*/ 	.word	0x00003c70


	//   ....[5]....
        /*01a0*/ 	.word	0x00003c90


	//   ....[6]....
        /*01a4*/ 	.word	0x00003cb0


	//   ....[7]....
        /*01a8*/ 	.word	0x00003cd0


	//   ....[8]....
        /*01ac*/ 	.word	0x00003ce0


	//   ....[9]....
        /*01b0*/ 	.word	0x00003d00


	//   ....[10]....
        /*01b4*/ 	.word	0x0000aaf0


	//   ....[11]....
        /*01b8*/ 	.word	0x0000ab80


	//   ....[12]....
        /*01bc*/ 	.word	0x0000abe0


	//   ....[13]....
        /*01c0*/ 	.word	0x0000ac30


	//   ....[14]....
        /*01c4*/ 	.word	0x0000ac90


	//   ....[15]....
        /*01c8*/ 	.word	0x0000ace0


	//   ....[16]....
        /*01cc*/ 	.word	0x0000ad40


	//   ....[17]....
        /*01d0*/ 	.word	0x0000ad90


	//   ....[18]....
        /*01d4*/ 	.word	0x0000adf0


	//   ....[19]....
        /*01d8*/ 	.word	0x0000ae40


	//----- nvinfo : EIATTR_VRC_CTA_INIT_COUNT
	.align		4
.L_2015:
        /*01dc*/ 	.byte	0x02, 0x4a
	.zero		1
	.zero		1


	//----- nvinfo : EIATTR_EXIT_INSTR_OFFSETS
	.align		4
        /*01e0*/ 	.byte	0x04, 0x1c
        /*01e2*/ 	.short	(.L_2017 - .L_2016)


	//   ....[0]....
.L_2016:
        /*01e4*/ 	.word	0x0000aa00


	//   ....[1]....
        /*01e8*/ 	.word	0x0000aa80


	//----- nvinfo : EIATTR_MAX_THREADS
	.align		4
.L_2017:
        /*01ec*/ 	.byte	0x04, 0x05
        /*01ee*/ 	.short	(.L_2019 - .L_2018)
.L_2018:
        /*01f0*/ 	.word	0x00000080
        /*01f4*/ 	.word	0x00000001
        /*01f8*/ 	.word	0x00000001


	//----- nvinfo : EIATTR_CRS_STACK_SIZE
	.align		4
.L_2019:
        /*01fc*/ 	.byte	0x04, 0x1e
        /*01fe*/ 	.short	(.L_2021 - .L_2020)
.L_2020:
        /*0200*/ 	.word	0x00000000


	//----- nvinfo : EIATTR_CBANK_PARAM_SIZE
	.align		4
.L_2021:
        /*0204*/ 	.byte	0x03, 0x19
        /*0206*/ 	.short	0x0128


	//----- nvinfo : EIATTR_PARAM_CBANK
	.align		4
        /*0208*/ 	.byte	0x04, 0x0a
        /*020a*/ 	.short	(.L_2023 - .L_2022)
	.align		4
.L_2022:
        /*020c*/ 	.word	index@(.nv.constant0._ZN10layer_norm13ln_bwd_kernelINS_13Kernel_traitsIf13__nv_bfloat16S2_S2_fjLj1024ELj1ELj4ELj1ELj16ENS_18Kernel_traits_baseILj1024EfS2_S2_S2_fjLj128EEEEELb0ELb1ELb0ELb0EEEvNS_9BwdParamsE)
        /*0210*/ 	.short	0x0380
        /*0212*/ 	.short	0x0128


	//----- nvinfo : EIATTR_SW_WAR
	.align		4
.L_2023:
        /*0214*/ 	.byte	0x04, 0x36
        /*0216*/ 	.short	(.L_2025 - .L_2024)
.L_2024:
        /*0218*/ 	.word	0x00000008
.L_2025:


//--------------------- .nv.info._ZN10layer_norm13ln_bwd_kernelINS_13Kernel_traitsIf13__nv_bfloat16S2_S2_fjLj1024ELj1ELj4ELj1ELj16ENS_18Kernel_traits_baseILj1024EfS2_S2_S2_fjLj128EEEEELb0ELb1ELb0ELb1EEEvNS_9BwdParamsE --------------------------
	.section	.nv.info._ZN10layer_norm13ln_bwd_kernelINS_13Kernel_traitsIf13__nv_bfloat16S2_S2_fjLj1024ELj1ELj4ELj1ELj16ENS_18Kernel_traits_baseILj1024EfS2_S2_S2_fjLj128EEEEELb0ELb1ELb0ELb1EEEvNS_9BwdParamsE,"",@"SHT_CUDA_INFO"
	.sectionflags	@""
	.align	4


	//----- nvinfo : EIATTR_CUDA_API_VERSION
	.align		4
        /*0000*/ 	.byte	0x04, 0x37
        /*0002*/ 	.short	(.L_2027 - .L_2026)
.L_2026:
        /*0004*/ 	.word	0x00000082


	//----- nvinfo : EIATTR_KPARAM_INFO
	.align		4
.L_2027:
        /*0008*/ 	.byte	0x04, 0x17
        /*000a*/ 	.short	(.L_2029 - .L_2028)
.L_2028:
        /*000c*/ 	.word	0x00000000
        /*0010*/ 	.short	0x0000
        /*0012*/ 	.short	0x0000
        /*0014*/ 	.byte	0x00, 0xf0, 0xa1, 0x04


	//----- nvinfo : EIATTR_SPARSE_MMA_MASK
	.align		4
.L_2029:
        /*0018*/ 	.byte	0x03, 0x50
        /*001a*/ 	.short	0x0000


	//----- nvinfo : EIATTR_MAXREG_COUNT
	.align		4
        /*001c*/ 	.byte	0x03, 0x1b
        /*001e*/ 	.short	0x00ff


	//----- nvinfo : EIATTR_NUM_BARRIERS
	.align		4
        /*0020*/ 	.byte	0x02, 0x4c
        /*0022*/ 	.byte	0x01
	.zero		1


	//----- nvinfo : EIATTR_ANNOTATIONS
	.align		4
        /*0024*/ 	.byte	0x04, 0x55
        /*0026*/ 	.short	(.L_2031 - .L_2030)


	//   ....[0]....
.L_2030:
        /* <DEDUP_REMOVED lines=132> */


	//----- nvinfo : EIATTR_MERCURY_ISA_VERSION
	.align		4
.L_2031:
        /*0850*/ 	.byte	0x03, 0x5f
        /*0852*/ 	.short	0x0101


	//----- nvinfo : EIATTR_COOP_GROUP_MASK_REGIDS
	.align		4
        /*0854*/ 	.byte	0x04, 0x29
        /*0856*/ 	.short	(.L_2033 - .L_2032)


	//   ....[0]....
.L_2032:
        /*0858*/ 	.word	0xffffffff


	//   ....[1]....
        /*085c*/ 	.word	0xffffffff


	//   ....[2]....
        /*0860*/ 	.word	0xffffffff


	//   ....[3]....
        /*0864*/ 	.word	0xffffffff


	//   ....[4]....
        /*0868*/ 	.word	0xffffffff


	//   ....[5]....
        /*086c*/ 	.word	0xffffffff


	//   ....[6]....
        /*0870*/ 	.word	0xffffffff


	//   ....[7]....
        /*0874*/ 	.word	0xffffffff


	//   ....[8]....
        /*0878*/ 	.word	0xffffffff


	//   ....[9]....
        /*087c*/ 	.word	0xffffffff


	//   ....[10]....
        /*0880*/ 	.word	0x050000d4


	//   ....[11]....
        /*0884*/ 	.word	0x050000d4


	//   ....[12]....
        /*0888*/ 	.word	0x050000d4


	//   ....[13]....
        /*088c*/ 	.word	0x050000d4


	//   ....[14]....
        /*0890*/ 	.word	0x050000d4


	//   ....[15]....
        /*0894*/ 	.word	0x050000d4


	//   ....[16]....
        /*0898*/ 	.word	0x050000d4


	//   ....[17]....
        /*089c*/ 	.word	0x050000d4


	//   ....[18]....
        /*08a0*/ 	.word	0x050000d4


	//   ....[19]....
        /*08a4*/ 	.word	0x050000d4


	//----- nvinfo : EIATTR_COOP_GROUP_INSTR_OFFSETS
	.align		4
.L_2033:
        /*08a8*/ 	.byte	0x04, 0x28
        /*08aa*/ 	.short	(.L_2035 - .L_2034)


	//   ....[0]....
.L_2034:
        /*08ac*/ 	.word	0x00003980


	//   ....[1]....
        /*08b0*/ 	.word	0x00003990


	//   ....[2]....
        /*08b4*/ 	.word	0x00003a20


	//   ....[3]....
        /*08b8*/ 	.word	0x00003aa0


	//   ....[4]....
        /*08bc*/ 	.word	0x00003b20


	//   ....[5]....
        /*08c0*/ 	.word	0x00003b30


	//   ....[6]....
        /*08c4*/ 	.word	0x00003bb0


	//   ....[7]....
        /*08c8*/ 	.word	0x00003c30


	//   ....[8]....
        /*08cc*/ 	.word	0x00003c70


	//   ....[9]....
        /*08d0*/ 	.word	0x00003ca0


	//   ....[10]....
        /*08d4*/ 	.word	0x0000a7f0


	//   ....[11]....
        /*08d8*/ 	.word	0x0000a8b0


	//   ....[12]....
        /*08dc*/ 	.word	0x0000a980


	//   ....[13]....
        /*08e0*/ 	.word	0x0000aa50


	//   ....[14]....
        /*08e4*/ 	.word	0x0000ab20


	//   ....[15]....
        /*08e8*/ 	.word	0x0000abf0


	//   ....[16]....
        /*08ec*/ 	.word	0x0000ac90


	//   ....[17]....
        /*08f0*/ 	.word	0x0000acf0


	//   ....[18]....
        /*08f4*/ 	.word	0x0000ad50


	//   ....[19]....
        /*08f8*/ 	.word	0x0000adb0


	//----- nvinfo : EIATTR_VRC_CTA_INIT_COUNT
	.align		4
.L_2035:
        /*08fc*/ 	.byte	0x02, 0x4a
	.zero		1
	.zero		1


	//----- nvinfo : EIATTR_EXIT_INSTR_OFFSETS
	.align		4
        /*0900*/ 	.byte	0x04, 0x1c
        /*0902*/ 	.short	(.L_2037 - .L_2036)


	//   ....[0]....
.L_2036:
        /*0904*/ 	.word	0x0000a790


	//----- nvinfo : EIATTR_MAX_THREADS
	.align		4
.L_2037:
        /*0908*/ 	.byte	0x04, 0x05
        /*090a*/ 	.short	(.L_2039 - .L_2038)
.L_2038:
        /*090c*/ 	.word	0x00000080
        /*0910*/ 	.word	0x00000001
        /*0914*/ 	.word	0x00000001


	//----- nvinfo : EIATTR_CRS_STACK_SIZE
	.align		4
.L_2039:
        /*0918*/ 	.byte	0x04, 0x1e
        /*091a*/ 	.short	(.L_2041 - .L_2040)
.L_2040:
        /*091c*/ 	.word	0x00000000


	//----- nvinfo : EIATTR_CBANK_PARAM_SIZE
	.align		4
.L_2041:
        /*0920*/ 	.byte	0x03, 0x19
        /*0922*/ 	.short	0x0128


	//----- nvinfo : EIATTR_PARAM_CBANK
	.align		4
        /*0924*/ 	.byte	0x04, 0x0a
        /*0926*/ 	.short	(.L_2043 - .L_2042)
	.align		4
.L_2042:
        /*0928*/ 	.word	index@(.nv.constant0._ZN10layer_norm13ln_bwd_kernelINS_13Kernel_traitsIf13__nv_bfloat16S2_S2_fjLj1024ELj1ELj4ELj1ELj16ENS_18Kernel_traits_baseILj1024EfS2_S2_S2_fjLj128EEEEELb0ELb1ELb0ELb1EEEvNS_9BwdParamsE)
        /*092c*/ 	.short	0x0380
        /*092e*/ 	.short	0x0128


	//----- nvinfo : EIATTR_SW_WAR
	.align		4
.L_2043:
        /*0930*/ 	.byte	0x04, 0x36
        /*0932*/ 	.short	(.L_2045 - .L_2044)
.L_2044:
        /*0934*/ 	.word	0x00000008
.L_2045:


//--------------------- .nv.info._ZN10layer_norm13ln_bwd_kernelINS_13Kernel_traitsIf13__nv_bfloat16S2_S2_fjLj1024ELj1ELj4ELj1ELj16ENS_18Kernel_traits_baseILj1024EfS2_S2_S2_fjLj128EEEEELb0ELb1ELb1ELb0EEEvNS_9BwdParamsE --------------------------
	.section	.nv.info._ZN10layer_norm13ln_bwd_kernelINS_13Kernel_traitsIf13__nv_bfloat16S2_S2_fjLj1024ELj1ELj4ELj1ELj16ENS_18Kernel_traits_baseILj1024EfS2_S2_S2_fjLj128EEEEELb0ELb1ELb1ELb0EEEvNS_9BwdParamsE,"",@"SHT_CUDA_INFO"
	.sectionflags	@""
	.align	4


	//----- nvinfo : EIATTR_CUDA_API_VERSION
	.align		4
        /*0000*/ 	.byte	0x04, 0x37
        /*0002*/ 	.short	(.L_2047 - .L_2046)
.L_2046:
        /*0004*/ 	.word	0x00000082


	//----- nvinfo : EIATTR_KPARAM_INFO
	.align		4
.L_2047:
        /*0008*/ 	.byte	0x04, 0x17
        /*000a*/ 	.short	(.L_2049 - .L_2048)
.L_2048:
        /*000c*/ 	.word	0x00000000
        /*0010*/ 	.short	0x0000
        /*0012*/ 	.short	0x0000
        /*0014*/ 	.byte	0x00, 0xf0, 0xa1, 0x04


	//----- nvinfo : EIATTR_SPARSE_MMA_MASK
	.align		4
.L_2049:
        /*0018*/ 	.byte	0x03, 0x50
        /*001a*/ 	.short	0x0000


	//----- nvinfo : EIATTR_MAXREG_COUNT
	.align		4
        /*001c*/ 	.byte	0x03, 0x1b
        /*001e*/ 	.short	0x00ff


	//----- nvinfo : EIATTR_NUM_BARRIERS
	.align		4
        /*0020*/ 	.byte	0x02, 0x4c
        /*0022*/ 	.byte	0x01
	.zero		1


	//----- nvinfo : EIATTR_ANNOTATIONS
	.align		4
        /*0024*/ 	.byte	0x04, 0x55
        /*0026*/ 	.short	(.L_2051 - .L_2050)


	//   ....[0]....
.L_2050:
        /* <DEDUP_REMOVED lines=25> */


	//----- nvinfo : EIATTR_MERCURY_ISA_VERSION
	.align		4
.L_2051:
        /*01a8*/ 	.byte	0x03, 0x5f
        /*01aa*/ 	.short	0x0101


	//----- nvinfo : EIATTR_COOP_GROUP_MASK_REGIDS
	.align		4
        /*01ac*/ 	.byte	0x04, 0x29
        /*01ae*/ 	.short	(.L_2053 - .L_2052)


	//   ....[0]....
.L_2052:
        /*01b0*/ 	.word	0xffffffff


	//   ....[1]....
        /*01b4*/ 	.word	0xffffffff


	//   ....[2]....
        /*01b8*/ 	.word	0xffffffff


	//   ....[3]....
        /*01bc*/ 	.word	0xffffffff


	//   ....[4]....
        /*01c0*/ 	.word	0xffffffff


	//   ....[5]....
        /*01c4*/ 	.word	0xffffffff


	//   ....[6]....
        /*01c8*/ 	.word	0xffffffff


	//   ....[7]....
        /*01cc*/ 	.word	0xffffffff


	//   ....[8]....
        /*01d0*/ 	.word	0xffffffff


	//   ....[9]....
        /*01d4*/ 	.word	0xffffffff


	//   ....[10]....
        /*01d8*/ 	.word	0x05000002


	//   ....[11]....
        /*01dc*/ 	.word	0x05000002


	//   ....[12]....
        /*01e0*/ 	.word	0x05000002


	//   ....[13]....
        /*01e4*/ 	.word	0x05000002


	//   ....[14]....
        /*01e8*/ 	.word	0x05000002


	//   ....[15]....
        /*01ec*/ 	.word	0x05000002


	//   ....[16]....
        /*01f0*/ 	.word	0x05000002


	//   ....[17]....
        /*01f4*/ 	.word	0x05000002


	//   ....[18]....
        /*01f8*/ 	.word	0x05000002


	//   ....[19]....
        /*01fc*/ 	.word	0x05000002


	//----- nvinfo : EIATTR_COOP_GROUP_INSTR_OFFSETS
	.align		4
.L_2053:
        /*0200*/ 	.byte	0x04, 0x28
        /*0202*/ 	.short	(.L_2055 - .L_2054)


	//   ....[0]....
.L_2054:
        /*0204*/ 	.word	0x00002930


	//   ....[1]....
        /*0208*/ 	.word	0x00002950


	//   ....[2]....
        /*020c*/ 	.word	0x00002970


	//   ....[3]....
        /*0210*/ 	.word	0x00002990


	//   ....[4]....
        /*0214*/ 	.word	0x000029b0


	//   ....[5]....
        /*0218*/ 	.word	0x000029d0


	//   ....[6]....
        /*021c*/ 	.word	0x000029f0


	//   ....[7]....
        /*0220*/ 	.word	0x00002a10


	//   ....[8]....
        /*0224*/ 	.word	0x00002a20


	//   ....[9]....
        /*0228*/ 	.word	0x00002a40


	//   ....[10]....
        /*022c*/ 	.word	0x0000b320


	//   ....[11]....
        /*0230*/ 	.word	0x0000b3c0


	//   ....[12]....
        /*0234*/ 	.word	0x0000b440


	//   ....[13]....
        /*0238*/ 	.word	0x0000b4b0


	//   ....[14]....
        /*023c*/ 	.word	0x0000b530


	//   ....[15]....
        /*0240*/ 	.word	0x0000b5a0


	//   ....[16]....
        /*0244*/ 	.word	0x0000b620


	//   ....[17]....
        /*0248*/ 	.word	0x0000b690


	//   ....[18]....
        /*024c*/ 	.word	0x0000b710


	//   ....[19]....
        /*0250*/ 	.word	0x0000b760


	//----- nvinfo : EIATTR_VRC_CTA_INIT_COUNT
	.align		4
.L_2055:
        /*0254*/ 	.byte	0x02, 0x4a
	.zero		1
	.zero		1


	//----- nvinfo : EIATTR_EXIT_INSTR_OFFSETS
	.align		4
        /*0258*/ 	.byte	0x04, 0x1c
        /*025a*/ 	.short	(.L_2057 - .L_2056)


	//   ....[0]....
.L_2056:
        /*025c*/ 	.word	0x0000b240


	//   ....[1]....
        /*0260*/ 	.word	0x0000b2c0


	//----- nvinfo : EIATTR_MAX_THREADS
	.align		4
.L_2057:
        /*0264*/ 	.byte	0x04, 0x05
        /*0266*/ 	.short	(.L_2059 - .L_2058)
.L_2058:
        /*0268*/ 	.word	0x00000080
        /*026c*/ 	.word	0x00000001
        /*0270*/ 	.word	0x00000001


	//----- nvinfo : EIATTR_CRS_STACK_SIZE
	.align		4
.L_2059:
        /*0274*/ 	.byte	0x04, 0x1e
        /*0276*/ 	.short	(.L_2061 - .L_2060)
.L_2060:
        /*0278*/ 	.word	0x00000000


	//----- nvinfo : EIATTR_CBANK_PARAM_SIZE
	.align		4
.L_2061:
        /*027c*/ 	.byte	0x03, 0x19
        /*027e*/ 	.short	0x0128


	//----- nvinfo : EIATTR_PARAM_CBANK
	.align		4
        /*0280*/ 	.byte	0x04, 0x0a
        /*0282*/ 	.short	(.L_2063 - .L_2062)
	.align		4
.L_2062:
        /*0284*/ 	.word	index@(.nv.constant0._ZN10layer_norm13ln_bwd_kernelINS_13Kernel_traitsIf13__nv_bfloat16S2_S2_fjLj1024ELj1ELj4ELj1ELj16ENS_18Kernel_traits_baseILj1024EfS2_S2_S2_fjLj128EEEEELb0ELb1ELb1ELb0EEEvNS_9BwdParamsE)
        /*0288*/ 	.short	0x0380
        /*028a*/ 	.short	0x0128


	//----- nvinfo : EIATTR_SW_WAR
	.align		4
.L_2063:
        /*028c*/ 	.byte	0x04, 0x36
        /*028e*/ 	.short	(.L_2065 - .L_2064)
.L_2064:
        /*0290*/ 	.word	0x00000008
.L_2065:


//--------------------- .nv.info._ZN10layer_norm13ln_bwd_kernelINS_13Kernel_traitsIf13__nv_bfloat16S2_S2_fjLj1024ELj1ELj4ELj1ELj16ENS_18Kernel_traits_baseILj1024EfS2_S2_S2_fjLj128EEEEELb0ELb1ELb1ELb1EEEvNS_9BwdParamsE --------------------------
	.section	.nv.info._ZN10layer_norm13ln_bwd_kernelINS_13Kernel_traitsIf13__nv_bfloat16S2_S2_fjLj1024ELj1ELj4ELj1ELj16ENS_18Kernel_traits_baseILj1024EfS2_S2_S2_fjLj128EEEEELb0ELb1ELb1ELb1EEEvNS_9BwdParamsE,"",@"SHT_CUDA_INFO"
	.sectionflags	@""
	.align	4


	//----- nvinfo : EIATTR_CUDA_API_VERSION
	.align		4
        /*0000*/ 	.byte	0x04, 0x37
        /*0002*/ 	.short	(.L_2067 - .L_2066)
.L_2066:
        /*0004*/ 	.word	0x00000082


	//----- nvinfo : EIATTR_KPARAM_INFO
	.align		4
.L_2067:
        /*0008*/ 	.byte	0x04, 0x17
        /*000a*/ 	.short	(.L_2069 - .L_2068)
.L_2068:
        /*000c*/ 	.word	0x00000000
        /*0010*/ 	.short	0x0000
        /*0012*/ 	.short	0x0000
        /*0014*/ 	.byte	0x00, 0xf0, 0xa1, 0x04


	//----- nvinfo : EIATTR_SPARSE_MMA_MASK
	.align		4
.L_2069:
        /*0018*/ 	.byte	0x03, 0x50
        /*001a*/ 	.short	0x0000


	//----- nvinfo : EIATTR_MAXREG_COUNT
	.align		4
        /*001c*/ 	.byte	0x03, 0x1b
        /*001e*/ 	.short	0x00ff


	//----- nvinfo : EIATTR_NUM_BARRIERS
	.align		4
        /*0020*/ 	.byte	0x02, 0x4c
        /*0022*/ 	.byte	0x01
	.zero		1


	//----- nvinfo : EIATTR_ANNOTATIONS
	.align		4
        /*0024*/ 	.byte	0x04, 0x55
        /*0026*/ 	.short	(.L_2071 - .L_2070)


	//   ....[0]....
.L_2070:
        /* <DEDUP_REMOVED lines=20> */


	//----- nvinfo : EIATTR_MERCURY_ISA_VERSION
	.align		4
.L_2071:
        /*0158*/ 	.byte	0x03, 0x5f
        /*015a*/ 	.short	0x0101


	//----- nvinfo : EIATTR_COOP_GROUP_MASK_REGIDS
	.align		4
        /*015c*/ 	.byte	0x04, 0x29
        /*015e*/ 	.short	(.L_2073 - .L_2072)


	//   ....[0]....
.L_2072:
        /*0160*/ 	.word	0xffffffff


	//   ....[1]....
        /*0164*/ 	.word	0xffffffff


	//   ....[2]....
        /*0168*/ 	.word	0xffffffff


	//   ....[3]....
        /*016c*/ 	.word	0xffffffff


	//   ....[4]....
        /*0170*/ 	.word	0xffffffff


	//   ....[5]....
        /*0174*/ 	.word	0xffffffff


	//   ....[6]....
        /*0178*/ 	.word	0xffffffff


	//   ....[7]....
        /*017c*/ 	.word	0xffffffff


	//   ....[8]....
        /*0180*/ 	.word	0xffffffff


	//   ....[9]....
        /*0184*/ 	.word	0xffffffff


	//   ....[10]....
        /*0188*/ 	.word	0x050000f8


	//   ....[11]....
        /*018c*/ 	.word	0x050000f8


	//   ....[12]....
        /*0190*/ 	.word	0x050000f8


	//   ....[13]....
        /*0194*/ 	.word	0x050000f8


	//   ....[14]....
        /*0198*/ 	.word	0x050000f8


	//   ....[15]....
        /*019c*/ 	.word	0x050000f8


	//   ....[16]....
        /*01a0*/ 	.word	0x050000f8


	//   ....[17]....
        /*01a4*/ 	.word	0x050000f8


	//   ....[18]....
        /*01a8*/ 	.word	0x050000f8


	//   ....[19]....
        /*01ac*/ 	.word	0x050000f8


	//----- nvinfo : EIATTR_COOP_GROUP_INSTR_OFFSETS
	.align		4
.L_2073:
        /*01b0*/ 	.byte	0x04, 0x28
        /*01b2*/ 	.short	(.L_2075 - .L_2074)


	//   ....[0]....
.L_2074:
        /*01b4*/ 	.word	0x000021a0


	//   ....[1]....
        /*01b8*/ 	.word	0x000021c0


	//   ....[2]....
        /*01bc*/ 	.word	0x000021e0


	//   ....[3]....
        /*01c0*/ 	.word	0x00002200


	//   ....[4]....
        /*01c4*/ 	.word	0x00002220


	//   ....[5]....
        /*01c8*/ 	.word	0x00002240


	//   ....[6]....
        /*01cc*/ 	.word	0x00002260


	//   ....[7]....
        /*01d0*/ 	.word	0x00002280


	//   ....[8]....
        /*01d4*/ 	.word	0x00002290


	//   ....[9]....
        /*01d8*/ 	.word	0x000022c0


	//   ....[10]....
        /*01dc*/ 	.word	0x0000a290


	//   ....[11]....
        /*01e0*/ 	.word	0x0000a330


	//   ....[12]....
        /*01e4*/ 	.word	0x0000a3a0


	//   ....[13]....
        /*01e8*/ 	.word	0x0000a400


	//   ....[14]....
        /*01ec*/ 	.word	0x0000a470


	//   ....[15]....
        /*01f0*/ 	.word	0x0000a4d0


	//   ....[16]....
        /*01f4*/ 	.word	0x0000a540


	//   ....[17]....
        /*01f8*/ 	.word	0x0000a5a0


	//   ....[18]....
        /*01fc*/ 	.word	0x0000a610


	//   ....[19]....
        /*0200*/ 	.word	0x0000a660


	//----- nvinfo : EIATTR_VRC_CTA_INIT_COUNT
	.align		4
.L_2075:
        /*0204*/ 	.byte	0x02, 0x4a
	.zero		1
	.zero		1


	//----- nvinfo : EIATTR_EXIT_INSTR_OFFSETS
	.align		4
        /*0208*/ 	.byte	0x04, 0x1c
        /*020a*/ 	.short	(.L_2077 - .L_2076)


	//   ....[0]....
.L_2076:
        /*020c*/ 	.word	0x0000a230


	//----- nvinfo : EIATTR_MAX_THREADS
	.align		4
.L_2077:
        /*0210*/ 	.byte	0x04, 0x05
        /*0212*/ 	.short	(.L_2079 - .L_2078)
.L_2078:
        /*0214*/ 	.word	0x00000080
        /*0218*/ 	.word	0x00000001
        /*021c*/ 	.word	0x00000001


	//----- nvinfo : EIATTR_CRS_STACK_SIZE
	.align		4
.L_2079:
        /*0220*/ 	.byte	0x04, 0x1e
        /*0222*/ 	.short	(.L_2081 - .L_2080)
.L_2080:
        /*0224*/ 	.word	0x00000000


	//----- nvinfo : EIATTR_CBANK_PARAM_SIZE
	.align		4
.L_2081:
        /*0228*/ 	.byte	0x03, 0x19
        /*022a*/ 	.short	0x0128


	//----- nvinfo : EIATTR_PARAM_CBANK
	.align		4
        /*022c*/ 	.byte	0x04, 0x0a
        /*022e*/ 	.short	(.L_2083 - .L_2082)
	.align		4
.L_2082:
        /*0230*/ 	.word	index@(.nv.constant0._ZN10layer_norm13ln_bwd_kernelINS_13Kernel_traitsIf13__nv_bfloat16S2_S2_fjLj1024ELj1ELj4ELj1ELj16ENS_18Kernel_traits_baseILj1024EfS2_S2_S2_fjLj128EEEEELb0ELb1ELb1ELb1EEEvNS_9BwdParamsE)
        /*0234*/ 	.short	0x0380
        /*0236*/ 	.short	0x0128


	//----- nvinfo : EIATTR_SW_WAR
	.align		4
.L_2083:
        /*0238*/ 	.byte	0x04, 0x36
        /*023a*/ 	.short	(.L_2085 - .L_2084)
.L_2084:
        /*023c*/ 	.word	0x00000008
.L_2085:


//--------------------- .nv.info._ZN10layer_norm13ln_bwd_kernelINS_13Kernel_traitsIf13__nv_bfloat16S2_S2_fjLj1024ELj1ELj4ELj1ELj16ENS_18Kernel_traits_baseILj1024EfS2_S2_S2_fjLj128EEEEELb1ELb0ELb0ELb0EEEvNS_9BwdParamsE --------------------------
	.section	.nv.info._ZN10layer_norm13ln_bwd_kernelINS_13Kernel_traitsIf13__nv_bfloat16S2_S2_fjLj1024ELj1ELj4ELj1ELj16ENS_18Kernel_traits_baseILj1024EfS2_S2_S2_fjLj128EEEEELb1ELb0ELb0ELb0EEEvNS_9BwdParamsE,"",@"SHT_CUDA_INFO"
	.sectionflags	@""
	.align	4


	//----- nvinfo : EIATTR_CUDA_API_VERSION
	.align		4
        /*0000*/ 	.byte	0x04, 0x37
        /*0002*/ 	.short	(.L_2087 - .L_2086)
.L_2086:
        /*0004*/ 	.word	0x00000082


	//----- nvinfo : EIATTR_KPARAM_INFO
	.align		4
.L_2087:
        /*0008*/ 	.byte	0x04, 0x17
        /*000a*/ 	.short	(.L_2089 - .L_2088)
.L_2088:
        /*000c*/ 	.word	0x00000000
        /*0010*/ 	.short	0x0000
        /*0012*/ 	.short	0x0000
        /*0014*/ 	.byte	0x00, 0xf0, 0xa1, 0x04


	//----- nvinfo : EIATTR_SPARSE_MMA_MASK
	.align		4
.L_2089:
        /*0018*/ 	.byte	0x03, 0x50
        /*001a*/ 	.short	0x0000


	//----- nvinfo : EIATTR_MAXREG_COUNT
	.align		4
        /*001c*/ 	.byte	0x03, 0x1b
        /*001e*/ 	.short	0x00ff


	//----- nvinfo : EIATTR_NUM_BARRIERS
	.align		4
        /*0020*/ 	.byte	0x02, 0x4c
        /*0022*/ 	.byte	0x01
	.zero		1


	//----- nvinfo : EIATTR_MERCURY_ISA_VERSION
	.align		4
        /*0024*/ 	.byte	0x03, 0x5f
        /*0026*/ 	.short	0x0101


	//----- nvinfo : EIATTR_COOP_GROUP_MASK_REGIDS
	.align		4
        /*0028*/ 	.byte	0x04, 0x29
        /*002a*/ 	.short	(.L_2091 - .L_2090)


	//   ....[0]....
.L_2090:
        /*002c*/ 	.word	0xffffffff


	//   ....[1]....
        /*0030*/ 	.word	0xffffffff


	//   ....[2]....
        /*0034*/ 	.word	0xffffffff


	//   ....[3]....
        /*0038*/ 	.word	0xffffffff


	//   ....[4]....
        /*003c*/ 	.word	0xffffffff


	//   ....[5]....
        /*0040*/ 	.word	0xffffffff


	//   ....[6]....
        /*0044*/ 	.word	0xffffffff


	//   ....[7]....
        /*0048*/ 	.word	0xffffffff


	//   ....[8]....
        /*004c*/ 	.word	0xffffffff


	//   ....[9]....
        /*0050*/ 	.word	0xffffffff


	//   ....[10]....
        /*0054*/ 	.word	0x050000c1


	//   ....[11]....
        /*0058*/ 	.word	0x050000c1


	//   ....[12]....
        /*005c*/ 	.word	0x050000c1


	//   ....[13]....
        /*0060*/ 	.word	0x050000c1


	//   ....[14]....
        /*0064*/ 	.word	0x050000c1


	//   ....[15]....
        /*0068*/ 	.word	0x050000c1


	//   ....[16]....
        /*006c*/ 	.word	0x050000c1


	//   ....[17]....
        /*0070*/ 	.word	0x050000c1


	//   ....[18]....
        /*0074*/ 	.word	0x050000c1


	//   ....[19]....
        /*0078*/ 	.word	0x050000c1


	//----- nvinfo : EIATTR_COOP_GROUP_INSTR_OFFSETS
	.align		4
.L_2091:
        /*007c*/ 	.byte	0x04, 0x28
        /*007e*/ 	.short	(.L_2093 - .L_2092)


	//   ....[0]....
.L_2092:
        /*0080*/ 	.word	0x000021c0


	//   ....[1]....
        /*0084*/ 	.word	0x000021f0


	//   ....[2]....
        /*0088*/ 	.word	0x00002240


	//   ....[3]....
        /*008c*/ 	.word	0x00002250


	//   ....[4]....
        /*0090*/ 	.word	0x00002280


	//   ....[5]....
        /*0094*/ 	.word	0x00002290


	//   ....[6]....
        /*0098*/ 	.word	0x000022c0


	//   ....[7]....
        /*009c*/ 	.word	0x000022d0


	//   ....[8]....
        /*00a0*/ 	.word	0x00002300


	//   ....[9]....
        /*00a4*/ 	.word	0x00002310


	//   ....[10]....
        /*00a8*/ 	.word	0x000080c0


	//   ....[11]....
        /*00ac*/ 	.word	0x00008160


	//   ....[12]....
        /*00b0*/ 	.word	0x00008200


	//   ....[13]....
        /*00b4*/ 	.word	0x00008260


	//   ....[14]....
        /*00b8*/ 	.word	0x000082d0


	//   ....[15]....
        /*00bc*/ 	.word	0x00008330


	//   ....[16]....
        /*00c0*/ 	.word	0x000083a0


	//   ....[17]....
        /*00c4*/ 	.word	0x00008400


	//   ....[18]....
        /*00c8*/ 	.word	0x00008470


	//   ....[19]....
        /*00cc*/ 	.word	0x000084d0


	//----- nvinfo : EIATTR_VRC_CTA_INIT_COUNT
	.align		4
.L_2093:
        /*00d0*/ 	.byte	0x02, 0x4a
	.zero		1
	.zero		1


	//----- nvinfo : EIATTR_EXIT_INSTR_OFFSETS
	.align		4
        /*00d4*/ 	.byte	0x04, 0x1c
        /*00d6*/ 	.short	(.L_2095 - .L_2094)


	//   ....[0]....
.L_2094:
        /*00d8*/ 	.word	0x00008020


	//   ....[1]....
        /*00dc*/ 	.word	0x00008050


	//----- nvinfo : EIATTR_MAX_THREADS
	.align		4
.L_2095:
        /*00e0*/ 	.byte	0x04, 0x05
        /*00e2*/ 	.short	(.L_2097 - .L_2096)
.L_2096:
        /*00e4*/ 	.word	0x00000080
        /*00e8*/ 	.word	0x00000001
        /*00ec*/ 	.word	0x00000001


	//----- nvinfo : EIATTR_CRS_STACK_SIZE
	.align		4
.L_2097:
        /*00f0*/ 	.byte	0x04, 0x1e
        /*00f2*/ 	.short	(.L_2099 - .L_2098)
.L_2098:
        /*00f4*/ 	.word	0x00000000


	//----- nvinfo : EIATTR_CBANK_PARAM_SIZE
	.align		4
.L_2099:
        /*00f8*/ 	.byte	0x03, 0x19
        /*00fa*/ 	.short	0x0128


	//----- nvinfo : EIATTR_PARAM_CBANK
	.align		4
        /*00fc*/ 	.byte	0x04, 0x0a
        /*00fe*/ 	.short	(.L_2101 - .L_2100)
	.align		4
.L_2100:
        /*0100*/ 	.word	index@(.nv.constant0._ZN10layer_norm13ln_bwd_kernelINS_13Kernel_traitsIf13__nv_bfloat16S2_S2_fjLj1024ELj1ELj4ELj1ELj16ENS_18Kernel_traits_baseILj1024EfS2_S2_S2_fjLj128EEEEELb1ELb0ELb0ELb0EEEvNS_9BwdParamsE)
        /*0104*/ 	.short	0x0380
        /*0106*/ 	.short	0x0128


	//----- nvinfo : EIATTR_SW_WAR
	.align		4
.L_2101:
        /*0108*/ 	.byte	0x04, 0x36
        /*010a*/ 	.short	(.L_2103 - .L_2102)
.L_2102:
        /*010c*/ 	.word	0x00000008
.L_2103:


//--------------------- .nv.info._ZN10layer_norm13ln_bwd_kernelINS_13Kernel_traitsIf13__nv_bfloat16S2_S2_fjLj1024ELj1ELj4ELj1ELj16ENS_18Kernel_traits_baseILj1024EfS2_S2_S2_fjLj128EEEEELb1ELb0ELb0ELb1EEEvNS_9BwdParamsE --------------------------
	.section	.nv.info._ZN10layer_norm13ln_bwd_kernelINS_13Kernel_traitsIf13__nv_bfloat16S2_S2_fjLj1024ELj1ELj4ELj1ELj16ENS_18Kernel_traits_baseILj1024EfS2_S2_S2_fjLj128EEEEELb1ELb0ELb0ELb1EEEvNS_9BwdParamsE,"",@"SHT_CUDA_INFO"
	.sectionflags	@""
	.align	4


	//----- nvinfo : EIATTR_CUDA_API_VERSION
	.align		4
        /*0000*/ 	.byte	0x04, 0x37
        /*0002*/ 	.short	(.L_2105 - .L_2104)
.L_2104:
        /*0004*/ 	.word	0x00000082


	//----- nvinfo : EIATTR_KPARAM_INFO
	.align		4
.L_2105:
        /*0008*/ 	.byte	0x04, 0x17
        /*000a*/ 	.short	(.L_2107 - .L_2106)
.L_2106:
        /*000c*/ 	.word	0x00000000
        /*0010*/ 	.short	0x0000
        /*0012*/ 	.short	0x0000
        /*0014*/ 	.byte	0x00, 0xf0, 0xa1, 0x04


	//----- nvinfo : EIATTR_SPARSE_MMA_MASK
	.align		4
.L_2107:
        /*0018*/ 	.byte	0x03, 0x50
        /*001a*/ 	.short	0x0000


	//----- nvinfo : EIATTR_MAXREG_COUNT
	.align		4
        /*001c*/ 	.byte	0x03, 0x1b
        /*001e*/ 	.short	0x00ff


	//----- nvinfo : EIATTR_NUM_BARRIERS
	.align		4
        /*0020*/ 	.byte	0x02, 0x4c
        /*0022*/ 	.byte	0x01
	.zero		1


	//----- nvinfo : EIATTR_ANNOTATIONS
	.align		4
        /*0024*/ 	.byte	0x04, 0x55
        /*0026*/ 	.short	(.L_2109 - .L_2108)


	//   ....[0]....
.L_2108:
        /* <DEDUP_REMOVED lines=24> */


	//----- nvinfo : EIATTR_MERCURY_ISA_VERSION
	.align		4
.L_2109:
        /*0190*/ 	.byte	0x03, 0x5f
        /*0192*/ 	.short	0x0101


	//----- nvinfo : EIATTR_COOP_GROUP_MASK_REGIDS
	.align		4
        /*0194*/ 	.byte	0x04, 0x29
        /*0196*/ 	.short	(.L_2111 - .L_2110)


	//   ....[0]....
.L_2110:
        /*0198*/ 	.word	0xffffffff


	//   ....[1]....
        /*019c*/ 	.word	0xffffffff


	//   ....[2]....
        /*01a0*/ 	.word	0xffffffff


	//   ....[3]....
        /*01a4*/ 	.word	0xffffffff


	//   ....[4]....
        /*01a8*/ 	.word	0xffffffff


	//   ....[5]....
        /*01ac*/ 	.word	0xffffffff


	//   ....[6]....
        /*01b0*/ 	.word	0xffffffff


	//   ....[7]....
        /*01b4*/ 	.word	0xffffffff


	//   ....[8]....
        /*01b8*/ 	.word	0xffffffff


	//   ....[9]....
        /*01bc*/ 	.word	0xffffffff


	//   ....[10]....
        /*01c0*/ 	.word	0x05000062


	//   ....[11]....
        /*01c4*/ 	.word	0x05000062


	//   ....[12]....
        /*01c8*/ 	.word	0x05000062


	//   ....[13]....
        /*01cc*/ 	.word	0x05000062


	//   ....[14]....
        /*01d0*/ 	.word	0x05000062


	//   ....[15]....
        /*01d4*/ 	.word	0x05000062


	//   ....[16]....
        /*01d8*/ 	.word	0x05000062


	//   ....[17]....
        /*01dc*/ 	.word	0x05000062


	//   ....[18]....
        /*01e0*/ 	.word	0x05000062


	//   ....[19]....
        /*01e4*/ 	.word	0x05000062


	//----- nvinfo : EIATTR_COOP_GROUP_INSTR_OFFSETS
	.align		4
.L_2111:
        /*01e8*/ 	.byte	0x04, 0x28
        /*01ea*/ 	.short	(.L_2113 - .L_2112)


	//   ....[0]....
.L_2112:
        /*01ec*/ 	.word	0x000034f0


	//   ....[1]....
        /*01f0*/ 	.word	0x00003500


	//   ....[2]....
        /*01f4*/ 	.word	0x00003580


	//   ....[3]....
        /*01f8*/ 	.word	0x00003590


	//   ....[4]....
        /*01fc*/ 	.word	0x00003600


	//   ....[5]....
        /*0200*/ 	.word	0x00003610


	//   ....[6]....
        /*0204*/ 	.word	0x00003640


	//   ....[7]....
        /*0208*/ 	.word	0x00003650


	//   ....[8]....
        /*020c*/ 	.word	0x00003680


	//   ....[9]....
        /*0210*/ 	.word	0x00003690


	//   ....[10]....
        /*0214*/ 	.word	0x00009060


	//   ....[11]....
        /*0218*/ 	.word	0x00009110


	//   ....[12]....
        /*021c*/ 	.word	0x000091e0


	//   ....[13]....
        /*0220*/ 	.word	0x00009240


	//   ....[14]....
        /*0224*/ 	.word	0x000092b0


	//   ....[15]....
        /*0228*/ 	.word	0x00009300


	//   ....[16]....
        /*022c*/ 	.word	0x00009370


	//   ....[17]....
        /*0230*/ 	.word	0x000093c0


	//   ....[18]....
        /*0234*/ 	.word	0x00009430


	//   ....[19]....
        /*0238*/ 	.word	0x00009480


	//----- nvinfo : EIATTR_VRC_CTA_INIT_COUNT
	.align		4
.L_2113:
        /*023c*/ 	.byte	0x02, 0x4a
	.zero		1
	.zero		1


	//----- nvinfo : EIATTR_EXIT_INSTR_OFFSETS
	.align		4
        /*0240*/ 	.byte	0x04, 0x1c
        /*0242*/ 	.short	(.L_2115 - .L_2114)


	//   ....[0]....
.L_2114:
        /*0244*/ 	.word	0x00008ff0


	//----- nvinfo : EIATTR_MAX_THREADS
	.align		4
.L_2115:
        /*0248*/ 	.byte	0x04, 0x05
        /*024a*/ 	.short	(.L_2117 - .L_2116)
.L_2116:
        /*024c*/ 	.word	0x00000080
        /*0250*/ 	.word	0x00000001
        /*0254*/ 	.word	0x00000001


	//----- nvinfo : EIATTR_CRS_STACK_SIZE
	.align		4
.L_2117:
        /*0258*/ 	.byte	0x04, 0x1e
        /*025a*/ 	.short	(.L_2119 - .L_2118)
.L_2118:
        /*025c*/ 	.word	0x00000000


	//----- nvinfo : EIATTR_CBANK_PARAM_SIZE
	.align		4
.L_2119:
        /*0260*/ 	.byte	0x03, 0x19
        /*0262*/ 	.short	0x0128


	//----- nvinfo : EIATTR_PARAM_CBANK
	.align		4
        /*0264*/ 	.byte	0x04, 0x0a
        /*0266*/ 	.short	(.L_2121 - .L_2120)
	.align		4
.L_2120:
        /*0268*/ 	.word	index@(.nv.constant0._ZN10layer_norm13ln_bwd_kernelINS_13Kernel_traitsIf13__nv_bfloat16S2_S2_fjLj1024ELj1ELj4ELj1ELj16ENS_18Kernel_traits_baseILj1024EfS2_S2_S2_fjLj128EEEEELb1ELb0ELb0ELb1EEEvNS_9BwdParamsE)
        /*026c*/ 	.short	0x0380
        /*026e*/ 	.short	0x0128


	//----- nvinfo : EIATTR_SW_WAR
	.align		4
.L_2121:
        /*0270*/ 	.byte	0x04, 0x36
        /*0272*/ 	.short	(.L_2123 - .L_2122)
.L_2122:
        /*0274*/ 	.word	0x00000008
.L_2123:


//--------------------- .nv.info._ZN10layer_norm22ln_bwd_finalize_kernelINS_22Kernel_traits_finalizeILj1024Ef13__nv_bfloat16S2_S2_fjLb0ELj1024ELj4ENS_18Kernel_traits_baseILj1024EfS2_S2_S2_fjLj1024EEEEELb0ELb0EEEvNS_9BwdParamsE --------------------------
	.section	.nv.info._ZN10layer_norm22ln_bwd_finalize_kernelINS_22Kernel_traits_finalizeILj1024Ef13__nv_bfloat16S2_S2_fjLb0ELj1024ELj4ENS_18Kernel_traits_baseILj1024EfS2_S2_S2_fjLj1024EEEEELb0ELb0EEEvNS_9BwdParamsE,"",@"SHT_CUDA_INFO"
	.sectionflags	@""
	.align	4


	//----- nvinfo : EIATTR_CUDA_API_VERSION
	.align		4
        /*0000*/ 	.byte	0x04, 0x37
        /*0002*/ 	.short	(.L_2125 - .L_2124)
.L_2124:
        /*0004*/ 	.word	0x00000082


	//----- nvinfo : EIATTR_KPARAM_INFO
	.align		4
.L_2125:
        /*0008*/ 	.byte	0x04, 0x17
        /*000a*/ 	.short	(.L_2127 - .L_2126)
.L_2126:
        /*000c*/ 	.word	0x00000000
        /*0010*/ 	.short	0x0000
        /*0012*/ 	.short	0x0000
        /*0014*/ 	.byte	0x00, 0xf0, 0xa1, 0x04


	//----- nvinfo : EIATTR_SPARSE_MMA_MASK
	.align		4
.L_2127:
        /*0018*/ 	.byte	0x03, 0x50
        /*001a*/ 	.short	0x0000


	//----- nvinfo : EIATTR_MAXREG_COUNT
	.align		4
        /*001c*/ 	.byte	0x03, 0x1b
        /*001e*/ 	.short	0x0040


	//----- nvinfo : EIATTR_NUM_BARRIERS
	.align		4
        /*0020*/ 	.byte	0x02, 0x4c
        /*0022*/ 	.byte	0x01
	.zero		1


	//----- nvinfo : EIATTR_MERCURY_ISA_VERSION
	.align		4
        /*0024*/ 	.byte	0x03, 0x5f
        /*0026*/ 	.short	0x0101


	//----- nvinfo : EIATTR_COOP_GROUP_MASK_REGIDS
	.align		4
        /*0028*/ 	.byte	0x04, 0x29
        /*002a*/ 	.short	(.L_2129 - .L_2128)


	//   ....[0]....
.L_2128:
        /*002c*/ 	.word	0xffffffff


	//   ....[1]....
        /*0030*/ 	.word	0xffffffff


	//   ....[2]....
        /*0034*/ 	.word	0xffffffff


	//   ....[3]....
        /*0038*/ 	.word	0xffffffff


	//   ....[4]....
        /*003c*/ 	.word	0xffffffff


	//   ....[5]....
        /*0040*/ 	.word	0xffffffff


	//   ....[6]....
        /*0044*/ 	.word	0xffffffff


	//   ....[7]....
        /*0048*/ 	.word	0xffffffff


	//   ....[8]....
        /*004c*/ 	.word	0xffffffff


	//   ....[9]....
        /*0050*/ 	.word	0xffffffff


	//----- nvinfo : EIATTR_COOP_GROUP_INSTR_OFFSETS
	.align		4
.L_2129:
        /*0054*/ 	.byte	0x04, 0x28
        /*0056*/ 	.short	(.L_2131 - .L_2130)


	//   ....[0]....
.L_2130:
        /*0058*/ 	.word	0x000015e0


	//   ....[1]....
        /*005c*/ 	.word	0x000015f0


	//   ....[2]....
        /*0060*/ 	.word	0x00001620


	//   ....[3]....
        /*0064*/ 	.word	0x00001630


	//   ....[4]....
        /*0068*/ 	.word	0x00001660


	//   ....[5]....
        /*006c*/ 	.word	0x00001670


	//   ....[6]....
        /*0070*/ 	.word	0x000016b0


	//   ....[7]....
        /*0074*/ 	.word	0x000016e0


	//   ....[8]....
        /*0078*/ 	.word	0x00001710


	//   ....[9]....
        /*007c*/ 	.word	0x00001720


	//----- nvinfo : EIATTR_VRC_CTA_INIT_COUNT
	.align		4
.L_2131:
        /*0080*/ 	.byte	0x02, 0x4a
	.zero		1
	.zero		1


	//----- nvinfo : EIATTR_EXIT_INSTR_OFFSETS
	.align		4
        /*0084*/ 	.byte	0x04, 0x1c
        /*0086*/ 	.short	(.L_2133 - .L_2132)


	//   ....[0]....
.L_2132:
        /*0088*/ 	.word	0x00000060


	//   ....[1]....
        /*008c*/ 	.word	0x00001780


	//   ....[2]....
        /*0090*/ 	.word	0x000017b0


	//   ....[3]....
        /*0094*/ 	.word	0x00001850


	//----- nvinfo : EIATTR_MAX_THREADS
	.align		4
.L_2133:
        /*0098*/ 	.byte	0x04, 0x05
        /*009a*/ 	.short	(.L_2135 - .L_2134)
.L_2134:
        /*009c*/ 	.word	0x00000400
        /*00a0*/ 	.word	0x00000001
        /*00a4*/ 	.word	0x00000001


	//----- nvinfo : EIATTR_CRS_STACK_SIZE
	.align		4
.L_2135:
        /*00a8*/ 	.byte	0x04, 0x1e
        /*00aa*/ 	.short	(.L_2137 - .L_2136)
.L_2136:
        /*00ac*/ 	.word	0x00000000


	//----- nvinfo : EIATTR_CBANK_PARAM_SIZE
	.align		4
.L_2137:
        /*00b0*/ 	.byte	0x03, 0x19
        /*00b2*/ 	.short	0x0128


	//----- nvinfo : EIATTR_PARAM_CBANK
	.align		4
        /*00b4*/ 	.byte	0x04, 0x0a
        /*00b6*/ 	.short	(.L_2139 - .L_2138)
	.align		4
.L_2138:
        /*00b8*/ 	.word	index@(.nv.constant0._ZN10layer_norm22ln_bwd_finalize_kernelINS_22Kernel_traits_finalizeILj1024Ef13__nv_bfloat16S2_S2_fjLb0ELj1024ELj4ENS_18Kernel_traits_baseILj1024EfS2_S2_S2_fjLj1024EEEEELb0ELb0EEEvNS_9BwdParamsE)
        /*00bc*/ 	.short	0x0380
        /*00be*/ 	.short	0x0128


	//----- nvinfo : EIATTR_SW_WAR
	.align		4
.L_2139:
        /*00c0*/ 	.byte	0x04, 0x36
        /*00c2*/ 	.short	(.L_2141 - .L_2140)
.L_2140:
        /*00c4*/ 	.word	0x00000008
.L_2141:


//--------------------- .nv.info._ZN10layer_norm13ln_bwd_kernelINS_13Kernel_traitsIf13__nv_bfloat16S2_S2_fjLj1024ELj1ELj4ELj1ELj16ENS_18Kernel_traits_baseILj1024EfS2_S2_S2_fjLj128EEEEELb1ELb0ELb1ELb0EEEvNS_9BwdParamsE --------------------------
	.section	.nv.info._ZN10layer_norm13ln_bwd_kernelINS_13Kernel_traitsIf13__nv_bfloat16S2_S2_fjLj1024ELj1ELj4ELj1ELj16ENS_18Kernel_traits_baseILj1024EfS2_S2_S2_fjLj128EEEEELb1ELb0ELb1ELb0EEEvNS_9BwdParamsE,"",@"SHT_CUDA_INFO"
	.sectionflags	@""
	.align	4


	//----- nvinfo : EIATTR_CUDA_API_VERSION
	.align		4
        /*0000*/ 	.byte	0x04, 0x37
        /*0002*/ 	.short	(.L_2143 - .L_2142)
.L_2142:
        /*0004*/ 	.word	0x00000082


	//----- nvinfo : EIATTR_KPARAM_INFO
	.align		4
.L_2143:
        /*0008*/ 	.byte	0x04, 0x17
        /*000a*/ 	.short	(.L_2145 - .L_2144)
.L_2144:
        /*000c*/ 	.word	0x00000000
        /*0010*/ 	.short	0x0000
        /*0012*/ 	.short	0x0000
        /*0014*/ 	.byte	0x00, 0xf0, 0xa1, 0x04


	//----- nvinfo : EIATTR_SPARSE_MMA_MASK
	.align		4
.L_2145:
        /*0018*/ 	.byte	0x03, 0x50
        /*001a*/ 	.short	0x0000


	//----- nvinfo : EIATTR_MAXREG_COUNT
	.align		4
        /*001c*/ 	.byte	0x03, 0x1b
        /*001e*/ 	.short	0x00ff


	//----- nvinfo : EIATTR_NUM_BARRIERS
	.align		4
        /*0020*/ 	.byte	0x02, 0x4c
        /*0022*/ 	.byte	0x01
	.zero		1


	//----- nvinfo : EIATTR_MERCURY_ISA_VERSION
	.align		4
        /*0024*/ 	.byte	0x03, 0x5f
        /*0026*/ 	.short	0x0101


	//----- nvinfo : EIATTR_COOP_GROUP_MASK_REGIDS
	.align		4
        /*0028*/ 	.byte	0x04, 0x29
        /*002a*/ 	.short	(.L_2147 - .L_2146)


	//   ....[0]....
.L_2146:
        /*002c*/ 	.word	0xffffffff


	//   ....[1]....
        /*0030*/ 	.word	0xffffffff


	//   ....[2]....
        /*0034*/ 	.word	0xffffffff


	//   ....[3]....
        /*0038*/ 	.word	0xffffffff


	//   ....[4]....
        /*003c*/ 	.word	0xffffffff


	//   ....[5]....
        /*0040*/ 	.word	0xffffffff


	//   ....[6]....
        /*0044*/ 	.word	0xffffffff


	//   ....[7]....
        /*0048*/ 	.word	0xffffffff


	//   ....[8]....
        /*004c*/ 	.word	0xffffffff


	//   ....[9]....
        /*0050*/ 	.word	0xffffffff


	//   ....[10]....
        /*0054*/ 	.word	0x050000c0


	//   ....[11]....
        /*0058*/ 	.word	0x050000c0


	//   ....[12]....
        /*005c*/ 	.word	0x050000c0


	//   ....[13]....
        /*0060*/ 	.word	0x050000c0


	//   ....[14]....
        /*0064*/ 	.word	0x050000c0


	//   ....[15]....
        /*0068*/ 	.word	0x050000c0


	//   ....[16]....
        /*006c*/ 	.word	0x050000c0


	//   ....[17]....
        /*0070*/ 	.word	0x050000c0


	//   ....[18]....
        /*0074*/ 	.word	0x050000c0


	//   ....[19]....
        /*0078*/ 	.word	0x050000c0


	//----- nvinfo : EIATTR_COOP_GROUP_INSTR_OFFSETS
	.align		4
.L_2147:
        /*007c*/ 	.byte	0x04, 0x28
        /*007e*/ 	.short	(.L_2149 - .L_2148)


	//   ....[0]....
.L_2148:
        /*0080*/ 	.word	0x00002730


	//   ....[1]....
        /*0084*/ 	.word	0x00002740


	//   ....[2]....
        /*0088*/ 	.word	0x00002770


	//   ....[3]....
        /*008c*/ 	.word	0x00002780


	//   ....[4]....
        /*0090*/ 	.word	0x000027b0


	//   ....[5]....
        /*0094*/ 	.word	0x000027c0


	//   ....[6]....
        /*0098*/ 	.word	0x000027f0


	//   ....[7]....
        /*009c*/ 	.word	0x00002800


	//   ....[8]....
        /*00a0*/ 	.word	0x00002830


	//   ....[9]....
        /*00a4*/ 	.word	0x00002840


	//   ....[10]....
        /*00a8*/ 	.word	0x0000a640


	//   ....[11]....
        /*00ac*/ 	.word	0x0000a6d0


	//   ....[12]....
        /*00b0*/ 	.word	0x0000a740


	//   ....[13]....
        /*00b4*/ 	.word	0x0000a7a0


	//   ....[14]....
        /*00b8*/ 	.word	0x0000a810


	//   ....[15]....
        /*00bc*/ 	.word	0x0000a870


	//   ....[16]....
        /*00c0*/ 	.word	0x0000a8e0


	//   ....[17]....
        /*00c4*/ 	.word	0x0000a940


	//   ....[18]....
        /*00c8*/ 	.word	0x0000a9b0


	//   ....[19]....
        /*00cc*/ 	.word	0x0000aa10


	//----- nvinfo : EIATTR_VRC_CTA_INIT_COUNT
	.align		4
.L_2149:
        /*00d0*/ 	.byte	0x02, 0x4a
	.zero		1
	.zero		1


	//----- nvinfo : EIATTR_EXIT_INSTR_OFFSETS
	.align		4
        /*00d4*/ 	.byte	0x04, 0x1c
        /*00d6*/ 	.short	(.L_2151 - .L_2150)


	//   ....[0]....
.L_2150:
        /*00d8*/ 	.word	0x0000a5a0


	//   ....[1]....
        /*00dc*/ 	.word	0x0000a5d0


	//----- nvinfo : EIATTR_MAX_THREADS
	.align		4
.L_2151:
        /*00e0*/ 	.byte	0x04, 0x05
        /*00e2*/ 	.short	(.L_2153 - .L_2152)
.L_2152:
        /*00e4*/ 	.word	0x00000080
        /*00e8*/ 	.word	0x00000001
        /*00ec*/ 	.word	0x00000001


	//----- nvinfo : EIATTR_CRS_STACK_SIZE
	.align		4
.L_2153:
        /*00f0*/ 	.byte	0x04, 0x1e
        /*00f2*/ 	.short	(.L_2155 - .L_2154)
.L_2154:
        /*00f4*/ 	.word	0x00000000


	//----- nvinfo : EIATTR_CBANK_PARAM_SIZE
	.align		4
.L_2155:
        /*00f8*/ 	.byte	0x03, 0x19
        /*00fa*/ 	.short	0x0128


	//----- nvinfo : EIATTR_PARAM_CBANK
	.align		4
        /*00fc*/ 	.byte	0x04, 0x0a
        /*00fe*/ 	.short	(.L_2157 - .L_2156)
	.align		4
.L_2156:
        /*0100*/ 	.word	index@(.nv.constant0._ZN10layer_norm13ln_bwd_kernelINS_13Kernel_traitsIf13__nv_bfloat16S2_S2_fjLj1024ELj1ELj4ELj1ELj16ENS_18Kernel_traits_baseILj1024EfS2_S2_S2_fjLj128EEEEELb1ELb0ELb1ELb0EEEvNS_9BwdParamsE)
        /*0104*/ 	.short	0x0380
        /*0106*/ 	.short	0x0128


	//----- nvinfo : EIATTR_SW_WAR
	.align		4
.L_2157:
        /*0108*/ 	.byte	0x04, 0x36
        /*010a*/ 	.short	(.L_2159 - .L_2158)
.L_2158:
        /*010c*/ 	.word	0x00000008
.L_2159:


//--------------------- .nv.info._ZN10layer_norm22ln_bwd_finalize_kernelINS_22Kernel_traits_finalizeILj1024Ef13__nv_bfloat16S2_S2_fjLb0ELj1024ELj4ENS_18Kernel_traits_baseILj1024EfS2_S2_S2_fjLj1024EEEEELb0ELb1EEEvNS_9BwdParamsE --------------------------
	.section	.nv.info._ZN10layer_norm22ln_bwd_finalize_kernelINS_22Kernel_traits_finalizeILj1024Ef13__nv_bfloat16S2_S2_fjLb0ELj1024ELj4ENS_18Kernel_traits_baseILj1024EfS2_S2_S2_fjLj1024EEEEELb0ELb1EEEvNS_9BwdParamsE,"",@"SHT_CUDA_INFO"
	.sectionflags	@""
	.align	4


	//----- nvinfo : EIATTR_CUDA_API_VERSION
	.align		4
        /*0000*/ 	.byte	0x04, 0x37
        /*0002*/ 	.short	(.L_2161 - .L_2160)
.L_2160:
        /*0004*/ 	.word	0x00000082


	//----- nvinfo : EIATTR_KPARAM_INFO
	.align		4
.L_2161:
        /*0008*/ 	.byte	0x04, 0x17
        /*000a*/ 	.short	(.L_2163 - .L_2162)
.L_2162:
        /*000c*/ 	.word	0x00000000
        /*0010*/ 	.short	0x0000
        /*0012*/ 	.short	0x0000
        /*0014*/ 	.byte	0x00, 0xf0, 0xa1, 0x04


	//----- nvinfo : EIATTR_SPARSE_MMA_MASK
	.align		4
.L_2163:
        /*0018*/ 	.byte	0x03, 0x50
        /*001a*/ 	.short	0x0000


	//----- nvinfo : EIATTR_MAXREG_COUNT
	.align		4
        /*001c*/ 	.byte	0x03, 0x1b
        /*001e*/ 	.short	0x0040


	//----- nvinfo : EIATTR_NUM_BARRIERS
	.align		4
        /*0020*/ 	.byte	0x02, 0x4c
        /*0022*/ 	.byte	0x01
	.zero		1


	//----- nvinfo : EIATTR_MERCURY_ISA_VERSION
	.align		4
        /*0024*/ 	.byte	0x03, 0x5f
        /*0026*/ 	.short	0x0101


	//----- nvinfo : EIATTR_COOP_GROUP_MASK_REGIDS
	.align		4
        /*0028*/ 	.byte	0x04, 0x29
        /*002a*/ 	.short	(.L_2165 - .L_2164)


	//   ....[0]....
.L_2164:
        /*002c*/ 	.word	0xffffffff


	//   ....[1]....
        /*0030*/ 	.word	0xffffffff


	//   ....[2]....
        /*0034*/ 	.word	0xffffffff


	//   ....[3]....
        /*0038*/ 	.word	0xffffffff


	//   ....[4]....
        /*003c*/ 	.word	0xffffffff


	//   ....[5]....
        /*0040*/ 	.word	0xffffffff


	//   ....[6]....
        /*0044*/ 	.word	0xffffffff


	//   ....[7]....
        /*0048*/ 	.word	0xffffffff


	//   ....[8]....
        /*004c*/ 	.word	0xffffffff


	//   ....[9]....
        /*0050*/ 	.word	0xffffffff


	//----- nvinfo : EIATTR_COOP_GROUP_INSTR_OFFSETS
	.align		4
.L_2165:
        /*0054*/ 	.byte	0x04, 0x28
        /*0056*/ 	.short	(.L_2167 - .L_2166)


	//   ....[0]....
.L_2166:
        /*0058*/ 	.word	0x00001630


	//   ....[1]....
        /*005c*/ 	.word	0x00001640


	//   ....[2]....
        /*0060*/ 	.word	0x00001670


	//   ....[3]....
        /*0064*/ 	.word	0x00001680


	//   ....[4]....
        /*0068*/ 	.word	0x000016b0


	//   ....[5]....
        /*006c*/ 	.word	0x000016c0


	//   ....[6]....
        /*0070*/ 	.word	0x000016f0


	//   ....[7]....
        /*0074*/ 	.word	0x00001710


	//   ....[8]....
        /*0078*/ 	.word	0x00001740


	//   ....[9]....
        /*007c*/ 	.word	0x00001750


	//----- nvinfo : EIATTR_VRC_CTA_INIT_COUNT
	.align		4
.L_2167:
        /*0080*/ 	.byte	0x02, 0x4a
	.zero		1
	.zero		1


	//----- nvinfo : EIATTR_EXIT_INSTR_OFFSETS
	.align		4
        /*0084*/ 	.byte	0x04, 0x1c
        /*0086*/ 	.short	(.L_2169 - .L_2168)


	//   ....[0]....
.L_2168:
        /*0088*/ 	.word	0x00000070


	//   ....[1]....
        /*008c*/ 	.word	0x000017b0


	//   ....[2]....
        /*0090*/ 	.word	0x00001860


	//----- nvinfo : EIATTR_MAX_THREADS
	.align		4
.L_2169:
        /*0094*/ 	.byte	0x04, 0x05
        /*0096*/ 	.short	(.L_2171 - .L_2170)
.L_2170:
        /*0098*/ 	.word	0x00000400
        /*009c*/ 	.word	0x00000001
        /*00a0*/ 	.word	0x00000001


	//----- nvinfo : EIATTR_CRS_STACK_SIZE
	.align		4
.L_2171:
        /*00a4*/ 	.byte	0x04, 0x1e
        /*00a6*/ 	.short	(.L_2173 - .L_2172)
.L_2172:
        /*00a8*/ 	.word	0x00000000


	//----- nvinfo : EIATTR_CBANK_PARAM_SIZE
	.align		4
.L_2173:
        /*00ac*/ 	.byte	0x03, 0x19
        /*00ae*/ 	.short	0x0128


	//----- nvinfo : EIATTR_PARAM_CBANK
	.align		4
        /*00b0*/ 	.byte	0x04, 0x0a
        /*00b2*/ 	.short	(.L_2175 - .L_2174)
	.align		4
.L_2174:
        /*00b4*/ 	.word	index@(.nv.constant0._ZN10layer_norm22ln_bwd_finalize_kernelINS_22Kernel_traits_finalizeILj1024Ef13__nv_bfloat16S2_S2_fjLb0ELj1024ELj4ENS_18Kernel_traits_baseILj1024EfS2_S2_S2_fjLj1024EEEEELb0ELb1EEEvNS_9BwdParamsE)
        /*00b8*/ 	.short	0x0380
        /*00ba*/ 	.short	0x0128


	//----- nvinfo : EIATTR_SW_WAR
	.align		4
.L_2175:
        /*00bc*/ 	.byte	0x04, 0x36
        /*00be*/ 	.short	(.L_2177 - .L_2176)
.L_2176:
        /*00c0*/ 	.word	0x00000008
.L_2177:


//--------------------- .nv.info._ZN10layer_norm13ln_bwd_kernelINS_13Kernel_traitsIf13__nv_bfloat16S2_S2_fjLj1024ELj1ELj4ELj1ELj16ENS_18Kernel_traits_baseILj1024EfS2_S2_S2_fjLj128EEEEELb1ELb0ELb1ELb1EEEvNS_9BwdParamsE --------------------------
	.section	.nv.info._ZN10layer_norm13ln_bwd_kernelINS_13Kernel_traitsIf13__nv_bfloat16S2_S2_fjLj1024ELj1ELj4ELj1ELj16ENS_18Kernel_traits_baseILj1024EfS2_S2_S2_fjLj128EEEEELb1ELb0ELb1ELb1EEEvNS_9BwdParamsE,"",@"SHT_CUDA_INFO"
	.sectionflags	@""
	.align	4


	//----- nvinfo : EIATTR_CUDA_API_VERSION
	.align		4
        /*0000*/ 	.byte	0x04, 0x37
        /*0002*/ 	.short	(.L_2179 - .L_2178)
.L_2178:
        /*0004*/ 	.word	0x00000082


	//----- nvinfo : EIATTR_KPARAM_INFO
	.align		4
.L_2179:
        /*0008*/ 	.byte	0x04, 0x17
        /*000a*/ 	.short	(.L_2181 - .L_2180)
.L_2180:
        /*000c*/ 	.word	0x00000000
        /*0010*/ 	.short	0x0000
        /*0012*/ 	.short	0x0000
        /*0014*/ 	.byte	0x00, 0xf0, 0xa1, 0x04


	//----- nvinfo : EIATTR_SPARSE_MMA_MASK
	.align		4
.L_2181:
        /*0018*/ 	.byte	0x03, 0x50
        /*001a*/ 	.short	0x0000


	//----- nvinfo : EIATTR_MAXREG_COUNT
	.align		4
        /*001c*/ 	.byte	0x03, 0x1b
        /*001e*/ 	.short	0x00ff


	//----- nvinfo : EIATTR_NUM_BARRIERS
	.align		4
        /*0020*/ 	.byte	0x02, 0x4c
        /*0022*/ 	.byte	0x01
	.zero		1


	//----- nvinfo : EIATTR_MERCURY_ISA_VERSION
	.align		4
        /*0024*/ 	.byte	0x03, 0x5f
        /*0026*/ 	.short	0x0101


	//----- nvinfo : EIATTR_COOP_GROUP_MASK_REGIDS
	.align		4
        /*0028*/ 	.byte	0x04, 0x29
        /*002a*/ 	.short	(.L_2183 - .L_2182)


	//   ....[0]....
.L_2182:
        /*002c*/ 	.word	0xffffffff


	//   ....[1]....
        /*0030*/ 	.word	0xffffffff


	//   ....[2]....
        /*0034*/ 	.word	0xffffffff


	//   ....[3]....
        /*0038*/ 	.word	0xffffffff


	//   ....[4]....
        /*003c*/ 	.word	0xffffffff


	//   ....[5]....
        /*0040*/ 	.word	0xffffffff


	//   ....[6]....
        /*0044*/ 	.word	0xffffffff


	//   ....[7]....
        /*0048*/ 	.word	0xffffffff


	//   ....[8]....
        /*004c*/ 	.word	0xffffffff


	//   ....[9]....
        /*0050*/ 	.word	0xffffffff


	//   ....[10]....
        /*0054*/ 	.word	0x050000bd


	//   ....[11]....
        /*0058*/ 	.word	0x050000bd


	//   ....[12]....
        /*005c*/ 	.word	0x050000bd


	//   ....[13]....
        /*0060*/ 	.word	0x050000bd


	//   ....[14]....
        /*0064*/ 	.word	0x050000bd


	//   ....[15]....
        /*0068*/ 	.word	0x050000bd


	//   ....[16]....
        /*006c*/ 	.word	0x050000bd


	//   ....[17]....
        /*0070*/ 	.word	0x050000bd


	//   ....[18]....
        /*0074*/ 	.word	0x050000bd


	//   ....[19]....
        /*0078*/ 	.word	0x050000bd


	//----- nvinfo : EIATTR_COOP_GROUP_INSTR_OFFSETS
	.align		4
.L_2183:
        /*007c*/ 	.byte	0x04, 0x28
        /*007e*/ 	.short	(.L_2185 - .L_2184)


	//   ....[0]....
.L_2184:
        /*0080*/ 	.word	0x000020e0


	//   ....[1]....
        /*0084*/ 	.word	0x00002100


	//   ....[2]....
        /*0088*/ 	.word	0x00002130


	//   ....[3]....
        /*008c*/ 	.word	0x00002140


	//   ....[4]....
        /*0090*/ 	.word	0x00002170


	//   ....[5]....
        /*0094*/ 	.word	0x00002180


	//   ....[6]....
        /*0098*/ 	.word	0x000021b0


	//   ....[7]....
        /*009c*/ 	.word	0x000021c0


	//   ....[8]....
        /*00a0*/ 	.word	0x000021f0


	//   ....[9]....
        /*00a4*/ 	.word	0x00002200


	//   ....[10]....
        /*00a8*/ 	.word	0x00009840


	//   ....[11]....
        /*00ac*/ 	.word	0x000098e0


	//   ....[12]....
        /*00b0*/ 	.word	0x00009950


	//   ....[13]....
        /*00b4*/ 	.word	0x000099b0


	//   ....[14]....
        /*00b8*/ 	.word	0x00009a20


	//   ....[15]....
        /*00bc*/ 	.word	0x00009a80


	//   ....[16]....
        /*00c0*/ 	.word	0x00009af0


	//   ....[17]....
        /*00c4*/ 	.word	0x00009b50


	//   ....[18]....
        /*00c8*/ 	.word	0x00009bc0


	//   ....[19]....
        /*00cc*/ 	.word	0x00009c20


	//----- nvinfo : EIATTR_VRC_CTA_INIT_COUNT
	.align		4
.L_2185:
        /*00d0*/ 	.byte	0x02, 0x4a
	.zero		1
	.zero		1


	//----- nvinfo : EIATTR_EXIT_INSTR_OFFSETS
	.align		4
        /*00d4*/ 	.byte	0x04, 0x1c
        /*00d6*/ 	.short	(.L_2187 - .L_2186)


	//   ....[0]....
.L_2186:
        /*00d8*/ 	.word	0x000097d0


	//----- nvinfo : EIATTR_MAX_THREADS
	.align		4
.L_2187:
        /*00dc*/ 	.byte	0x04, 0x05
        /*00de*/ 	.short	(.L_2189 - .L_2188)
.L_2188:
        /*00e0*/ 	.word	0x00000080
        /*00e4*/ 	.word	0x00000001
        /*00e8*/ 	.word	0x00000001


	//----- nvinfo : EIATTR_CRS_STACK_SIZE
	.align		4
.L_2189:
        /*00ec*/ 	.byte	0x04, 0x1e
        /*00ee*/ 	.short	(.L_2191 - .L_2190)
.L_2190:
        /*00f0*/ 	.word	0x00000000


	//----- nvinfo : EIATTR_CBANK_PARAM_SIZE
	.align		4
.L_2191:
        /*00f4*/ 	.byte	0x03, 0x19
        /*00f6*/ 	.short	0x0128


	//----- nvinfo : EIATTR_PARAM_CBANK
	.align		4
        /*00f8*/ 	.byte	0x04, 0x0a
        /*00fa*/ 	.short	(.L_2193 - .L_2192)
	.align		4
.L_2192:
        /*00fc*/ 	.word	index@(.nv.constant0._ZN10layer_norm13ln_bwd_kernelINS_13Kernel_traitsIf13__nv_bfloat16S2_S2_fjLj1024ELj1ELj4ELj1ELj16ENS_18Kernel_traits_baseILj1024EfS2_S2_S2_fjLj128EEEEELb1ELb0ELb1ELb1EEEvNS_9BwdParamsE)
        /*0100*/ 	.short	0x0380
        /*0102*/ 	.short	0x0128


	//----- nvinfo : EIATTR_SW_WAR
	.align		4
.L_2193:
        /*0104*/ 	.byte	0x04, 0x36
        /*0106*/ 	.short	(.L_2195 - .L_2194)
.L_2194:
        /*0108*/ 	.word	0x00000008
.L_2195:


//--------------------- .nv.info._ZN10layer_norm13ln_bwd_kernelINS_13Kernel_traitsIf13__nv_bfloat16S2_S2_fjLj1024ELj1ELj4ELj1ELj16ENS_18Kernel_traits_baseILj1024EfS2_S2_S2_fjLj128EEEEELb1ELb1ELb0ELb0EEEvNS_9BwdParamsE --------------------------
	.section	.nv.info._ZN10layer_norm13ln_bwd_kernelINS_13Kernel_traitsIf13__nv_bfloat16S2_S2_fjLj1024ELj1ELj4ELj1ELj16ENS_18Kernel_traits_baseILj1024EfS2_S2_S2_fjLj128EEEEELb1ELb1ELb0ELb0EEEvNS_9BwdParamsE,"",@"SHT_CUDA_INFO"
	.sectionflags	@""
	.align	4


	//----- nvinfo : EIATTR_CUDA_API_VERSION
	.align		4
        /*0000*/ 	.byte	0x04, 0x37
        /*0002*/ 	.short	(.L_2197 - .L_2196)
.L_2196:
        /*0004*/ 	.word	0x00000082


	//----- nvinfo : EIATTR_KPARAM_INFO
	.align		4
.L_2197:
        /*0008*/ 	.byte	0x04, 0x17
        /*000a*/ 	.short	(.L_2199 - .L_2198)
.L_2198:
        /*000c*/ 	.word	0x00000000
        /*0010*/ 	.short	0x0000
        /*0012*/ 	.short	0x0000
        /*0014*/ 	.byte	0x00, 0xf0, 0xa1, 0x04


	//----- nvinfo : EIATTR_SPARSE_MMA_MASK
	.align		4
.L_2199:
        /*0018*/ 	.byte	0x03, 0x50
        /*001a*/ 	.short	0x0000


	//----- nvinfo : EIATTR_MAXREG_COUNT
	.align		4
        /*001c*/ 	.byte	0x03, 0x1b
        /*001e*/ 	.short	0x00ff


	//----- nvinfo : EIATTR_NUM_BARRIERS
	.align		4
        /*0020*/ 	.byte	0x02, 0x4c
        /*0022*/ 	.byte	0x01
	.zero		1


	//----- nvinfo : EIATTR_ANNOTATIONS
	.align		4
        /*0024*/ 	.byte	0x04, 0x55
        /*0026*/ 	.short	(.L_2201 - .L_2200)


	//   ....[0]....
.L_2200:
        /* <DEDUP_REMOVED lines=23> */


	//----- nvinfo : EIATTR_MERCURY_ISA_VERSION
	.align		4
.L_2201:
        /*0180*/ 	.byte	0x03, 0x5f
        /*0182*/ 	.short	0x0101


	//----- nvinfo : EIATTR_COOP_GROUP_MASK_REGIDS
	.align		4
        /*0184*/ 	.byte	0x04, 0x29
        /*0186*/ 	.short	(.L_2203 - .L_2202)


	//   ....[0]....
.L_2202:
        /*0188*/ 	.word	0xffffffff


	//   ....[1]....
        /*018c*/ 	.word	0xffffffff


	//   ....[2]....
        /*0190*/ 	.word	0xffffffff


	//   ....[3]....
        /*0194*/ 	.word	0xffffffff


	//   ....[4]....
        /*0198*/ 	.word	0xffffffff


	//   ....[5]....
        /*019c*/ 	.word	0xffffffff


	//   ....[6]....
        /*01a0*/ 	.word	0xffffffff


	//   ....[7]....
        /*01a4*/ 	.word	0xffffffff


	//   ....[8]....
        /*01a8*/ 	.word	0xffffffff


	//   ....[9]....
        /*01ac*/ 	.word	0xffffffff


	//   ....[10]....
        /*01b0*/ 	.word	0x05000013


	//   ....[11]....
        /*01b4*/ 	.word	0x05000013


	//   ....[12]....
        /*01b8*/ 	.word	0x05000013


	//   ....[13]....
        /*01bc*/ 	.word	0x05000013


	//   ....[14]....
        /*01c0*/ 	.word	0x05000013


	//   ....[15]....
        /*01c4*/ 	.word	0x05000013


	//   ....[16]....
        /*01c8*/ 	.word	0x05000013


	//   ....[17]....
        /*01cc*/ 	.word	0x05000013


	//   ....[18]....
        /*01d0*/ 	.word	0x05000013


	//   ....[19]....
        /*01d4*/ 	.word	0x05000013


	//----- nvinfo : EIATTR_COOP_GROUP_INSTR_OFFSETS
	.align		4
.L_2203:
        /*01d8*/ 	.byte	0x04, 0x28
        /*01da*/ 	.short	(.L_2205 - .L_2204)


	//   ....[0]....
.L_2204:
        /*01dc*/ 	.word	0x00002730


	//   ....[1]....
        /*01e0*/ 	.word	0x00002750


	//   ....[2]....
        /*01e4*/ 	.word	0x00002770


	//   ....[3]....
        /*01e8*/ 	.word	0x00002790


	//   ....[4]....
        /*01ec*/ 	.word	0x000027b0


	//   ....[5]....
        /*01f0*/ 	.word	0x000027d0


	//   ....[6]....
        /*01f4*/ 	.word	0x000027f0


	//   ....[7]....
        /*01f8*/ 	.word	0x00002810


	//   ....[8]....
        /*01fc*/ 	.word	0x00002820


	//   ....[9]....
        /*0200*/ 	.word	0x00002840


	//   ....[10]....
        /*0204*/ 	.word	0x0000be90


	//   ....[11]....
        /*0208*/ 	.word	0x0000bf30


	//   ....[12]....
        /*020c*/ 	.word	0x0000bfb0


	//   ....[13]....
        /*0210*/ 	.word	0x0000c020


	//   ....[14]....
        /*0214*/ 	.word	0x0000c0a0


	//   ....[15]....
        /*0218*/ 	.word	0x0000c110


	//   ....[16]....
        /*021c*/ 	.word	0x0000c190


	//   ....[17]....
        /*0220*/ 	.word	0x0000c200


	//   ....[18]....
        /*0224*/ 	.word	0x0000c280


	//   ....[19]....
        /*0228*/ 	.word	0x0000c2d0


	//----- nvinfo : EIATTR_VRC_CTA_INIT_COUNT
	.align		4
.L_2205:
        /*022c*/ 	.byte	0x02, 0x4a
	.zero		1
	.zero		1


	//----- nvinfo : EIATTR_EXIT_INSTR_OFFSETS
	.align		4
        /*0230*/ 	.byte	0x04, 0x1c
        /*0232*/ 	.short	(.L_2207 - .L_2206)


	//   ....[0]....
.L_2206:
        /*0234*/ 	.word	0x0000bda0


	//   ....[1]....
        /*0238*/ 	.word	0x0000be20


	//----- nvinfo : EIATTR_MAX_THREADS
	.align		4
.L_2207:
        /*023c*/ 	.byte	0x04, 0x05
        /*023e*/ 	.short	(.L_2209 - .L_2208)
.L_2208:
        /*0240*/ 	.word	0x00000080
        /*0244*/ 	.word	0x00000001
        /*0248*/ 	.word	0x00000001


	//----- nvinfo : EIATTR_CRS_STACK_SIZE
	.align		4
.L_2209:
        /*024c*/ 	.byte	0x04, 0x1e
        /*024e*/ 	.short	(.L_2211 - .L_2210)
.L_2210:
        /*0250*/ 	.word	0x00000000


	//----- nvinfo : EIATTR_CBANK_PARAM_SIZE
	.align		4
.L_2211:
        /*0254*/ 	.byte	0x03, 0x19
        /*0256*/ 	.short	0x0128


	//----- nvinfo : EIATTR_PARAM_CBANK
	.align		4
        /*0258*/ 	.byte	0x04, 0x0a
        /*025a*/ 	.short	(.L_2213 - .L_2212)
	.align		4
.L_2212:
        /*025c*/ 	.word	index@(.nv.constant0._ZN10layer_norm13ln_bwd_kernelINS_13Kernel_traitsIf13__nv_bfloat16S2_S2_fjLj1024ELj1ELj4ELj1ELj16ENS_18Kernel_traits_baseILj1024EfS2_S2_S2_fjLj128EEEEELb1ELb1ELb0ELb0EEEvNS_9BwdParamsE)
        /*0260*/ 	.short	0x0380
        /*0262*/ 	.short	0x0128


	//----- nvinfo : EIATTR_SW_WAR
	.align		4
.L_2213:
        /*0264*/ 	.byte	0x04, 0x36
        /*0266*/ 	.short	(.L_2215 - .L_2214)
.L_2214:
        /*0268*/ 	.word	0x00000008
.L_2215:


//--------------------- .nv.info._ZN10layer_norm13ln_bwd_kernelINS_13Kernel_traitsIf13__nv_bfloat16S2_S2_fjLj1024ELj1ELj4ELj1ELj16ENS_18Kernel_traits_baseILj1024EfS2_S2_S2_fjLj128EEEEELb1ELb1ELb0ELb1EEEvNS_9BwdParamsE --------------------------
	.section	.nv.info._ZN10layer_norm13ln_bwd_kernelINS_13Kernel_traitsIf13__nv_bfloat16S2_S2_fjLj1024ELj1ELj4ELj1ELj16ENS_18Kernel_traits_baseILj1024EfS2_S2_S2_fjLj128EEEEELb1ELb1ELb0ELb1EEEvNS_9BwdParamsE,"",@"SHT_CUDA_INFO"
	.sectionflags	@""
	.align	4


	//----- nvinfo : EIATTR_CUDA_API_VERSION
	.align		4
        /*0000*/ 	.byte	0x04, 0x37
        /*0002*/ 	.short	(.L_2217 - .L_2216)
.L_2216:
        /*0004*/ 	.word	0x00000082


	//----- nvinfo : EIATTR_KPARAM_INFO
	.align		4
.L_2217:
        /*0008*/ 	.byte	0x04, 0x17
        /*000a*/ 	.short	(.L_2219 - .L_2218)
.L_2218:
        /*000c*/ 	.word	0x00000000
        /*0010*/ 	.short	0x0000
        /*0012*/ 	.short	0x0000
        /*0014*/ 	.byte	0x00, 0xf0, 0xa1, 0x04


	//----- nvinfo : EIATTR_SPARSE_MMA_MASK
	.align		4
.L_2219:
        /*0018*/ 	.byte	0x03, 0x50
        /*001a*/ 	.short	0x0000


	//----- nvinfo : EIATTR_MAXREG_COUNT
	.align		4
        /*001c*/ 	.byte	0x03, 0x1b
        /*001e*/ 	.short	0x00ff


	//----- nvinfo : EIATTR_NUM_BARRIERS
	.align		4
        /*0020*/ 	.byte	0x02, 0x4c
        /*0022*/ 	.byte	0x01
	.zero		1


	//----- nvinfo : EIATTR_ANNOTATIONS
	.align		4
        /*0024*/ 	.byte	0x04, 0x55
        /*0026*/ 	.short	(.L_2221 - .L_2220)


	//   ....[0]....
.L_2220:
        /* <DEDUP_REMOVED lines=153> */


	//----- nvinfo : EIATTR_MERCURY_ISA_VERSION
	.align		4
.L_2221:
        /*09a0*/ 	.byte	0x03, 0x5f
        /*09a2*/ 	.short	0x0101


	//----- nvinfo : EIATTR_COOP_GROUP_MASK_REGIDS
	.align		4
        /*09a4*/ 	.byte	0x04, 0x29
        /*09a6*/ 	.short	(.L_2223 - .L_2222)


	//   ....[0]....
.L_2222:
        /*09a8*/ 	.word	0xffffffff


	//   ....[1]....
        /*09ac*/ 	.word	0xffffffff


	//   ....[2]....
        /*09b0*/ 	.word	0xffffffff


	//   ....[3]....
        /*09b4*/ 	.word	0xffffffff


	//   ....[4]....
        /*09b8*/ 	.word	0xffffffff


	//   ....[5]....
        /*09bc*/ 	.word	0xffffffff


	//   ....[6]....
        /*09c0*/ 	.word	0xffffffff


	//   ....[7]....
        /*09c4*/ 	.word	0xffffffff


	//   ....[8]....
        /*09c8*/ 	.word	0xffffffff


	//   ....[9]....
        /*09cc*/ 	.word	0xffffffff


	//   ....[10]....
        /*09d0*/ 	.word	0x050000d4


	//   ....[11]....
        /*09d4*/ 	.word	0x050000d4


	//   ....[12]....
        /*09d8*/ 	.word	0x050000d4


	//   ....[13]....
        /*09dc*/ 	.word	0x050000d4


	//   ....[14]....
        /*09e0*/ 	.word	0x050000d4


	//   ....[15]....
        /*09e4*/ 	.word	0x050000d4


	//   ....[16]....
        /*09e8*/ 	.word	0x050000d4


	//   ....[17]....
        /*09ec*/ 	.word	0x050000d4


	//   ....[18]....
        /*09f0*/ 	.word	0x050000d4


	//   ....[19]....
        /*09f4*/ 	.word	0x050000d4


	//----- nvinfo : EIATTR_COOP_GROUP_INSTR_OFFSETS
	.align		4
.L_2223:
        /*09f8*/ 	.byte	0x04, 0x28
        /*09fa*/ 	.short	(.L_2225 - .L_2224)


	//   ....[0]....
.L_2224:
        /*09fc*/ 	.word	0x00003bc0


	//   ....[1]....
        /*0a00*/ 	.word	0x00003bd0


	//   ....[2]....
        /*0a04*/ 	.word	0x00003c60


	//   ....[3]....
        /*0a08*/ 	.word	0x00003ce0


	//   ....[4]....
        /*0a0c*/ 	.word	0x00003d60


	//   ....[5]....
        /*0a10*/ 	.word	0x00003d70


	//   ....[6]....
        /*0a14*/ 	.word	0x00003df0


	//   ....[7]....
        /*0a18*/ 	.word	0x00003e70


	//   ....[8]....
        /*0a1c*/ 	.word	0x00003f40


	//   ....[9]....
        /*0a20*/ 	.word	0x00003f50


	//   ....[10]....
        /*0a24*/ 	.word	0x0000cac0


	//   ....[11]....
        /*0a28*/ 	.word	0x0000cb80


	//   ....[12]....
        /*0a2c*/ 	.word	0x0000cc50


	//   ....[13]....
        /*0a30*/ 	.word	0x0000cd20


	//   ....[14]....
        /*0a34*/ 	.word	0x0000cdf0


	//   ....[15]....
        /*0a38*/ 	.word	0x0000cec0


	//   ....[16]....
        /*0a3c*/ 	.word	0x0000cfa0


	//   ....[17]....
        /*0a40*/ 	.word	0x0000d040


	//   ....[18]....
        /*0a44*/ 	.word	0x0000d0a0


	//   ....[19]....
        /*0a48*/ 	.word	0x0000d100


	//----- nvinfo : EIATTR_VRC_CTA_INIT_COUNT
	.align		4
.L_2225:
        /*0a4c*/ 	.byte	0x02, 0x4a
	.zero		1
	.zero		1


	//----- nvinfo : EIATTR_EXIT_INSTR_OFFSETS
	.align		4
        /*0a50*/ 	.byte	0x04, 0x1c
        /*0a52*/ 	.short	(.L_2227 - .L_2226)


	//   ....[0]....
.L_2226:
        /*0a54*/ 	.word	0x0000ca60


	//----- nvinfo : EIATTR_MAX_THREADS
	.align		4
.L_2227:
        /*0a58*/ 	.byte	0x04, 0x05
        /*0a5a*/ 	.short	(.L_2229 - .L_2228)
.L_2228:
        /*0a5c*/ 	.word	0x00000080
        /*0a60*/ 	.word	0x00000001
        /*0a64*/ 	.word	0x00000001


	//----- nvinfo : EIATTR_CRS_STACK_SIZE
	.align		4
.L_2229:
        /*0a68*/ 	.byte	0x04, 0x1e
        /*0a6a*/ 	.short	(.L_2231 - .L_2230)
.L_2230:
        /*0a6c*/ 	.word	0x00000000


	//----- nvinfo : EIATTR_CBANK_PARAM_SIZE
	.align		4
.L_2231:
        /*0a70*/ 	.byte	0x03, 0x19
        /*0a72*/ 	.short	0x0128


	//----- nvinfo : EIATTR_PARAM_CBANK
	.align		4
        /*0a74*/ 	.byte	0x04, 0x0a
        /*0a76*/ 	.short	(.L_2233 - .L_2232)
	.align		4
.L_2232:
        /*0a78*/ 	.word	index@(.nv.constant0._ZN10layer_norm13ln_bwd_kernelINS_13Kernel_traitsIf13__nv_bfloat16S2_S2_fjLj1024ELj1ELj4ELj1ELj16ENS_18Kernel_traits_baseILj1024EfS2_S2_S2_fjLj128EEEEELb1ELb1ELb0ELb1EEEvNS_9BwdParamsE)
        /*0a7c*/ 	.short	0x0380
        /*0a7e*/ 	.short	0x0128


	//----- nvinfo : EIATTR_SW_WAR
	.align		4
.L_2233:
        /*0a80*/ 	.byte	0x04, 0x36
        /*0a82*/ 	.short	(.L_2235 - .L_2234)
.L_2234:
        /*0a84*/ 	.word	0x00000008
.L_2235:


//--------------------- .nv.info._ZN10layer_norm22ln_bwd_finalize_kernelINS_22Kernel_traits_finalizeILj1024Ef13__nv_bfloat16S2_S2_fjLb1ELj1024ELj4ENS_18Kernel_traits_baseILj1024EfS2_S2_S2_fjLj1024EEEEELb1ELb0EEEvNS_9BwdParamsE --------------------------
	.section	.nv.info._ZN10layer_norm22ln_bwd_finalize_kernelINS_22Kernel_traits_finalizeILj1024Ef13__nv_bfloat16S2_S2_fjLb1ELj1024ELj4ENS_18Kernel_traits_baseILj1024EfS2_S2_S2_fjLj1024EEEEELb1ELb0EEEvNS_9BwdParamsE,"",@"SHT_CUDA_INFO"
	.sectionflags	@""
	.align	4


	//----- nvinfo : EIATTR_CUDA_API_VERSION
	.align		4
        /*0000*/ 	.byte	0x04, 0x37
        /*0002*/ 	.short	(.L_2237 - .L_2236)
.L_2236:
        /*0004*/ 	.word	0x00000082


	//----- nvinfo : EIATTR_KPARAM_INFO
	.align		4
.L_2237:
        /*0008*/ 	.byte	0x04, 0x17
        /*000a*/ 	.short	(.L_2239 - .L_2238)
.L_2238:
        /*000c*/ 	.word	0x00000000
        /*0010*/ 	.short	0x0000
        /*0012*/ 	.short	0x0000
        /*0014*/ 	.byte	0x00, 0xf0, 0xa1, 0x04


	//----- nvinfo : EIATTR_SPARSE_MMA_MASK
	.align		4
.L_2239:
        /*0018*/ 	.byte	0x03, 0x50
        /*001a*/ 	.short	0x0000


	//----- nvinfo : EIATTR_MAXREG_COUNT
	.align		4
        /*001c*/ 	.byte	0x03, 0x1b
        /*001e*/ 	.short	0x0040


	//----- nvinfo : EIATTR_NUM_BARRIERS
	.align		4
        /*0020*/ 	.byte	0x02, 0x4c
        /*0022*/ 	.byte	0x01
	.zero		1


	//----- nvinfo : EIATTR_MERCURY_ISA_VERSION
	.align		4
        /*0024*/ 	.byte	0x03, 0x5f
        /*0026*/ 	.short	0x0101


	//----- nvinfo : EIATTR_COOP_GROUP_MASK_REGIDS
	.align		4
        /*0028*/ 	.byte	0x04, 0x29
        /*002a*/ 	.short	(.L_2241 - .L_2240)


	//   ....[0]....
.L_2240:
        /*002c*/ 	.word	0xffffffff


	//   ....[1]....
        /*0030*/ 	.word	0xffffffff


	//   ....[2]....
        /*0034*/ 	.word	0xffffffff


	//   ....[3]....
        /*0038*/ 	.word	0xffffffff


	//   ....[4]....
        /*003c*/ 	.word	0xffffffff


	//   ....[5]....
        /*0040*/ 	.word	0xffffffff


	//   ....[6]....
        /*0044*/ 	.word	0xffffffff


	//   ....[7]....
        /*0048*/ 	.word	0xffffffff


	//   ....[8]....
        /*004c*/ 	.word	0xffffffff


	//   ....[9]....
        /*0050*/ 	.word	0xffffffff


	//   ....[10]....
        /*0054*/ 	.word	0xffffffff


	//   ....[11]....
        /*0058*/ 	.word	0xffffffff


	//   ....[12]....
        /*005c*/ 	.word	0xffffffff


	//   ....[13]....
        /*0060*/ 	.word	0xffffffff


	//   ....[14]....
        /*0064*/ 	.word	0xffffffff


	//----- nvinfo : EIATTR_COOP_GROUP_INSTR_OFFSETS
	.align		4
.L_2241:
        /*0068*/ 	.byte	0x04, 0x28
        /*006a*/ 	.short	(.L_2243 - .L_2242)


	//   ....[0]....
.L_2242:
        /*006c*/ 	.word	0x00001040


	//   ....[1]....
        /*0070*/ 	.word	0x00001050


	//   ....[2]....
        /*0074*/ 	.word	0x00001060


	//   ....[3]....
        /*0078*/ 	.word	0x00001090


	//   ....[4]....
        /*007c*/ 	.word	0x000010b0


	//   ....[5]....
        /*0080*/ 	.word	0x000010c0


	//   ....[6]....
        /*0084*/ 	.word	0x000010f0


	//   ....[7]....
        /*0088*/ 	.word	0x00001110


	//   ....[8]....
        /*008c*/ 	.word	0x00001120


	//   ....[9]....
        /*0090*/ 	.word	0x00001160


	//   ....[10]....
        /*0094*/ 	.word	0x00001190


	//   ....[11]....
        /*0098*/ 	.word	0x000011a0


	//   ....[12]....
        /*009c*/ 	.word	0x000011e0


	//   ....[13]....
        /*00a0*/ 	.word	0x00001200


	//   ....[14]....
        /*00a4*/ 	.word	0x00001210


	//----- nvinfo : EIATTR_VRC_CTA_INIT_COUNT
	.align		4
.L_2243:
        /*00a8*/ 	.byte	0x02, 0x4a
	.zero		1
	.zero		1


	//----- nvinfo : EIATTR_EXIT_INSTR_OFFSETS
	.align		4
        /*00ac*/ 	.byte	0x04, 0x1c
        /*00ae*/ 	.short	(.L_2245 - .L_2244)


	//   ....[0]....
.L_2244:
        /*00b0*/ 	.word	0x00000060


	//   ....[1]....
        /*00b4*/ 	.word	0x00001290


	//   ....[2]....
        /*00b8*/ 	.word	0x000012c0


	//   ....[3]....
        /*00bc*/ 	.word	0x000013a0


	//----- nvinfo : EIATTR_MAX_THREADS
	.align		4
.L_2245:
        /*00c0*/ 	.byte	0x04, 0x05
        /*00c2*/ 	.short	(.L_2247 - .L_2246)
.L_2246:
        /*00c4*/ 	.word	0x00000400
        /*00c8*/ 	.word	0x00000001
        /*00cc*/ 	.word	0x00000001


	//----- nvinfo : EIATTR_CRS_STACK_SIZE
	.align		4
.L_2247:
        /*00d0*/ 	.byte	0x04, 0x1e
        /*00d2*/ 	.short	(.L_2249 - .L_2248)
.L_2248:
        /*00d4*/ 	.word	0x00000000


	//----- nvinfo : EIATTR_CBANK_PARAM_SIZE
	.align		4
.L_2249:
        /*00d8*/ 	.byte	0x03, 0x19
        /*00da*/ 	.short	0x0128


	//----- nvinfo : EIATTR_PARAM_CBANK
	.align		4
        /*00dc*/ 	.byte	0x04, 0x0a
        /*00de*/ 	.short	(.L_2251 - .L_2250)
	.align		4
.L_2250:
        /*00e0*/ 	.word	index@(.nv.constant0._ZN10layer_norm22ln_bwd_finalize_kernelINS_22Kernel_traits_finalizeILj1024Ef13__nv_bfloat16S2_S2_fjLb1ELj1024ELj4ENS_18Kernel_traits_baseILj1024EfS2_S2_S2_fjLj1024EEEEELb1ELb0EEEvNS_9BwdParamsE)
        /*00e4*/ 	.short	0x0380
        /*00e6*/ 	.short	0x0128


	//----- nvinfo : EIATTR_SW_WAR
	.align		4
.L_2251:
        /*00e8*/ 	.byte	0x04, 0x36
        /*00ea*/ 	.short	(.L_2253 - .L_2252)
.L_2252:
        /*00ec*/ 	.word	0x00000008
.L_2253:


//--------------------- .nv.info._ZN10layer_norm13ln_bwd_kernelINS_13Kernel_traitsIf13__nv_bfloat16S2_S2_fjLj1024ELj1ELj4ELj1ELj16ENS_18Kernel_traits_baseILj1024EfS2_S2_S2_fjLj128EEEEELb1ELb1ELb1ELb0EEEvNS_9BwdParamsE --------------------------
	.section	.nv.info._ZN10layer_norm13ln_bwd_kernelINS_13Kernel_traitsIf13__nv_bfloat16S2_S2_fjLj1024ELj1ELj4ELj1ELj16ENS_18Kernel_traits_baseILj1024EfS2_S2_S2_fjLj128EEEEELb1ELb1ELb1ELb0EEEvNS_9BwdParamsE,"",@"SHT_CUDA_INFO"
	.sectionflags	@""
	.align	4


	//----- nvinfo : EIATTR_CUDA_API_VERSION
	.align		4
        /*0000*/ 	.byte	0x04, 0x37
        /*0002*/ 	.short	(.L_2255 - .L_2254)
.L_2254:
        /*0004*/ 	.word	0x00000082


	//----- nvinfo : EIATTR_KPARAM_INFO
	.align		4
.L_2255:
        /*0008*/ 	.byte	0x04, 0x17
        /*000a*/ 	.short	(.L_2257 - .L_2256)
.L_2256:
        /*000c*/ 	.word	0x00000000
        /*0010*/ 	.short	0x0000
        /*0012*/ 	.short	0x0000
        /*0014*/ 	.byte	0x00, 0xf0, 0xa1, 0x04


	//----- nvinfo : EIATTR_SPARSE_MMA_MASK
	.align		4
.L_2257:
        /*0018*/ 	.byte	0x03, 0x50
        /*001a*/ 	.short	0x0000


	//----- nvinfo : EIATTR_MAXREG_COUNT
	.align		4
        /*001c*/ 	.byte	0x03, 0x1b
        /*001e*/ 	.short	0x00ff


	//----- nvinfo : EIATTR_NUM_BARRIERS
	.align		4
        /*0020*/ 	.byte	0x02, 0x4c
        /*0022*/ 	.byte	0x01
	.zero		1


	//----- nvinfo : EIATTR_ANNOTATIONS
	.align		4
        /*0024*/ 	.byte	0x04, 0x55
        /*0026*/ 	.short	(.L_2259 - .L_2258)


	//   ....[0]....
.L_2258:
        /* <DEDUP_REMOVED lines=33> */


	//----- nvinfo : EIATTR_MERCURY_ISA_VERSION
	.align		4
.L_2259:
        /*0228*/ 	.byte	0x03, 0x5f
        /*022a*/ 	.short	0x0101


	//----- nvinfo : EIATTR_COOP_GROUP_MASK_REGIDS
	.align		4
        /*022c*/ 	.byte	0x04, 0x29
        /*022e*/ 	.short	(.L_2261 - .L_2260)


	//   ....[0]....
.L_2260:
        /*0230*/ 	.word	0xffffffff


	//   ....[1]....
        /*0234*/ 	.word	0xffffffff


	//   ....[2]....
        /*0238*/ 	.word	0xffffffff


	//   ....[3]....
        /*023c*/ 	.word	0xffffffff


	//   ....[4]....
        /*0240*/ 	.word	0xffffffff


	//   ....[5]....
        /*0244*/ 	.word	0xffffffff


	//   ....[6]....
        /*0248*/ 	.word	0xffffffff


	//   ....[7]....
        /*024c*/ 	.word	0xffffffff


	//   ....[8]....
        /*0250*/ 	.word	0xffffffff


	//   ....[9]....
        /*0254*/ 	.word	0xffffffff


	//   ....[10]....
        /*0258*/ 	.word	0x05000002


	//   ....[11]....
        /*025c*/ 	.word	0x05000002


	//   ....[12]....
        /*0260*/ 	.word	0x05000002


	//   ....[13]....
        /*0264*/ 	.word	0x05000002


	//   ....[14]....
        /*0268*/ 	.word	0x05000002


	//   ....[15]....
        /*026c*/ 	.word	0x05000002


	//   ....[16]....
        /*0270*/ 	.word	0x05000002


	//   ....[17]....
        /*0274*/ 	.word	0x05000002


	//   ....[18]....
        /*0278*/ 	.word	0x05000002


	//   ....[19]....
        /*027c*/ 	.word	0x05000002


	//----- nvinfo : EIATTR_COOP_GROUP_INSTR_OFFSETS
	.align		4
.L_2261:
        /*0280*/ 	.byte	0x04, 0x28
        /*0282*/ 	.short	(.L_2263 - .L_2262)


	//   ....[0]....
.L_2262:
        /*0284*/ 	.word	0x00002e40


	//   ....[1]....
        /*0288*/ 	.word	0x00002e60


	//   ....[2]....
        /*028c*/ 	.word	0x00002e80


	//   ....[3]....
        /*0290*/ 	.word	0x00002ea0


	//   ....[4]....
        /*0294*/ 	.word	0x00002ec0


	//   ....[5]....
        /*0298*/ 	.word	0x00002ee0


	//   ....[6]....
        /*029c*/ 	.word	0x00002f00


	//   ....[7]....
        /*02a0*/ 	.word	0x00002f20


	//   ....[8]....
        /*02a4*/ 	.word	0x00002f30


	//   ....[9]....
        /*02a8*/ 	.word	0x00002f50


	//   ....[10]....
        /*02ac*/ 	.word	0x0000fee0


	//   ....[11]....
        /*02b0*/ 	.word	0x0000ff80


	//   ....[12]....
        /*02b4*/ 	.word	0x00010000


	//   ....[13]....
        /*02b8*/ 	.word	0x00010070


	//   ....[14]....
        /*02bc*/ 	.word	0x000100f0


	//   ....[15]....
        /*02c0*/ 	.word	0x00010160


	//   ....[16]....
        /*02c4*/ 	.word	0x000101e0


	//   ....[17]....
        /*02c8*/ 	.word	0x00010250


	//   ....[18]....
        /*02cc*/ 	.word	0x000102d0


	//   ....[19]....
        /*02d0*/ 	.word	0x00010320


	//----- nvinfo : EIATTR_VRC_CTA_INIT_COUNT
	.align		4
.L_2263:
        /*02d4*/ 	.byte	0x02, 0x4a
	.zero		1
	.zero		1


	//----- nvinfo : EIATTR_EXIT_INSTR_OFFSETS
	.align		4
        /*02d8*/ 	.byte	0x04, 0x1c
        /*02da*/ 	.short	(.L_2265 - .L_2264)


	//   ....[0]....
.L_2264:
        /*02dc*/ 	.word	0x0000fdf0


	//   ....[1]....
        /*02e0*/ 	.word	0x0000fe70


	//----- nvinfo : EIATTR_MAX_THREADS
	.align		4
.L_2265:
        /*02e4*/ 	.byte	0x04, 0x05
        /*02e6*/ 	.short	(.L_2267 - .L_2266)
.L_2266:
        /*02e8*/ 	.word	0x00000080
        /*02ec*/ 	.word	0x00000001
        /*02f0*/ 	.word	0x00000001


	//----- nvinfo : EIATTR_CRS_STACK_SIZE
	.align		4
.L_2267:
        /*02f4*/ 	.byte	0x04, 0x1e
        /*02f6*/ 	.short	(.L_2269 - .L_2268)
.L_2268:
        /*02f8*/ 	.word	0x00000000


	//----- nvinfo : EIATTR_CBANK_PARAM_SIZE
	.align		4
.L_2269:
        /*02fc*/ 	.byte	0x03, 0x19
        /*02fe*/ 	.short	0x0128


	//----- nvinfo : EIATTR_PARAM_CBANK
	.align		4
        /*0300*/ 	.byte	0x04, 0x0a
        /*0302*/ 	.short	(.L_2271 - .L_2270)
	.align		4
.L_2270:
        /*0304*/ 	.word	index@(.nv.constant0._ZN10layer_norm13ln_bwd_kernelINS_13Kernel_traitsIf13__nv_bfloat16S2_S2_fjLj1024ELj1ELj4ELj1ELj16ENS_18Kernel_traits_baseILj1024EfS2_S2_S2_fjLj128EEEEELb1ELb1ELb1ELb0EEEvNS_9BwdParamsE)
        /*0308*/ 	.short	0x0380
        /*030a*/ 	.short	0x0128


	//----- nvinfo : EIATTR_SW_WAR
	.align		4
.L_2271:
        /*030c*/ 	.byte	0x04, 0x36
        /*030e*/ 	.short	(.L_2273 - .L_2272)
.L_2272:
        /*0310*/ 	.word	0x00000008
.L_2273:


//--------------------- .nv.info._ZN10layer_norm22ln_bwd_finalize_kernelINS_22Kernel_traits_finalizeILj1024Ef13__nv_bfloat16S2_S2_fjLb1ELj1024ELj4ENS_18Kernel_traits_baseILj1024EfS2_S2_S2_fjLj1024EEEEELb1ELb1EEEvNS_9BwdParamsE --------------------------
	.section	.nv.info._ZN10layer_norm22ln_bwd_finalize_kernelINS_22Kernel_traits_finalizeILj1024Ef13__nv_bfloat16S2_S2_fjLb1ELj1024ELj4ENS_18Kernel_traits_baseILj1024EfS2_S2_S2_fjLj1024EEEEELb1ELb1EEEvNS_9BwdParamsE,"",@"SHT_CUDA_INFO"
	.sectionflags	@""
	.align	4


	//----- nvinfo : EIATTR_CUDA_API_VERSION
	.align		4
        /*0000*/ 	.byte	0x04, 0x37
        /*0002*/ 	.short	(.L_2275 - .L_2274)
.L_2274:
        /*0004*/ 	.word	0x00000082


	//----- nvinfo : EIATTR_KPARAM_INFO
	.align		4
.L_2275:
        /*0008*/ 	.byte	0x04, 0x17
        /*000a*/ 	.short	(.L_2277 - .L_2276)
.L_2276:
        /*000c*/ 	.word	0x00000000
        /*0010*/ 	.short	0x0000
        /*0012*/ 	.short	0x0000
        /*0014*/ 	.byte	0x00, 0xf0, 0xa1, 0x04


	//----- nvinfo : EIATTR_SPARSE_MMA_MASK
	.align		4
.L_2277:
        /*0018*/ 	.byte	0x03, 0x50
        /*001a*/ 	.short	0x0000


	//----- nvinfo : EIATTR_MAXREG_COUNT
	.align		4
        /*001c*/ 	.byte	0x03, 0x1b
        /*001e*/ 	.short	0x0040


	//----- nvinfo : EIATTR_NUM_BARRIERS
	.align		4
        /*0020*/ 	.byte	0x02, 0x4c
        /*0022*/ 	.byte	0x01
	.zero		1


	//----- nvinfo : EIATTR_MERCURY_ISA_VERSION
	.align		4
        /*0024*/ 	.byte	0x03, 0x5f
        /*0026*/ 	.short	0x0101


	//----- nvinfo : EIATTR_COOP_GROUP_MASK_REGIDS
	.align		4
        /*0028*/ 	.byte	0x04, 0x29
        /*002a*/ 	.short	(.L_2279 - .L_2278)


	//   ....[0]....
.L_2278:
        /*002c*/ 	.word	0xffffffff


	//   ....[1]....
        /*0030*/ 	.word	0xffffffff


	//   ....[2]....
        /*0034*/ 	.word	0xffffffff


	//   ....[3]....
        /*0038*/ 	.word	0xffffffff


	//   ....[4]....
        /*003c*/ 	.word	0xffffffff


	//   ....[5]....
        /*0040*/ 	.word	0xffffffff


	//   ....[6]....
        /*0044*/ 	.word	0xffffffff


	//   ....[7]....
        /*0048*/ 	.word	0xffffffff


	//   ....[8]....
        /*004c*/ 	.word	0xffffffff


	//   ....[9]....
        /*0050*/ 	.word	0xffffffff


	//   ....[10]....
        /*0054*/ 	.word	0xffffffff


	//   ....[11]....
        /*0058*/ 	.word	0xffffffff


	//   ....[12]....
        /*005c*/ 	.word	0xffffffff


	//   ....[13]....
        /*0060*/ 	.word	0xffffffff


	//   ....[14]....
        /*0064*/ 	.word	0xffffffff


	//----- nvinfo : EIATTR_COOP_GROUP_INSTR_OFFSETS
	.align		4
.L_2279:
        /*0068*/ 	.byte	0x04, 0x28
        /*006a*/ 	.short	(.L_2281 - .L_2280)


	//   ....[0]....
.L_2280:
        /*006c*/ 	.word	0x00001090


	//   ....[1]....
        /*0070*/ 	.word	0x000010a0


	//   ....[2]....
        /*0074*/ 	.word	0x000010b0


	//   ....[3]....
        /*0078*/ 	.word	0x000010e0


	//   ....[4]....
        /*007c*/ 	.word	0x00001100


	//   ....[5]....
        /*0080*/ 	.word	0x00001110


	//   ....[6]....
        /*0084*/ 	.word	0x00001140


	//   ....[7]....
        /*0088*/ 	.word	0x00001160


	//   ....[8]....
        /*008c*/ 	.word	0x00001170


	//   ....[9]....
        /*0090*/ 	.word	0x000011a0


	//   ....[10]....
        /*0094*/ 	.word	0x000011c0


	//   ....[11]....
        /*0098*/ 	.word	0x000011d0


	//   ....[12]....
        /*009c*/ 	.word	0x00001210


	//   ....[13]....
        /*00a0*/ 	.word	0x00001230


	//   ....[14]....
        /*00a4*/ 	.word	0x00001240


	//----- nvinfo : EIATTR_VRC_CTA_INIT_COUNT
	.align		4
.L_2281:
        /*00a8*/ 	.byte	0x02, 0x4a
	.zero		1
	.zero		1


	//----- nvinfo : EIATTR_EXIT_INSTR_OFFSETS
	.align		4
        /*00ac*/ 	.byte	0x04, 0x1c
        /*00ae*/ 	.short	(.L_2283 - .L_2282)


	//   ....[0]....
.L_2282:
        /*00b0*/ 	.word	0x00000060


	//   ....[1]....
        /*00b4*/ 	.word	0x000012c0


	//   ....[2]....
        /*00b8*/ 	.word	0x000013b0


	//----- nvinfo : EIATTR_MAX_THREADS
	.align		4
.L_2283:
        /*00bc*/ 	.byte	0x04, 0x05
        /*00be*/ 	.short	(.L_2285 - .L_2284)
.L_2284:
        /*00c0*/ 	.word	0x00000400
        /*00c4*/ 	.word	0x00000001
        /*00c8*/ 	.word	0x00000001


	//----- nvinfo : EIATTR_CRS_STACK_SIZE
	.align		4
.L_2285:
        /*00cc*/ 	.byte	0x04, 0x1e
        /*00ce*/ 	.short	(.L_2287 - .L_2286)
.L_2286:
        /*00d0*/ 	.word	0x00000000


	//----- nvinfo : EIATTR_CBANK_PARAM_SIZE
	.align		4
.L_2287:
        /*00d4*/ 	.byte	0x03, 0x19
        /*00d6*/ 	.short	0x0128


	//----- nvinfo : EIATTR_PARAM_CBANK
	.align		4
        /*00d8*/ 	.byte	0x04, 0x0a
        /*00da*/ 	.short	(.L_2289 - .L_2288)
	.align		4
.L_2288:
        /*00dc*/ 	.word	index@(.nv.constant0._ZN10layer_norm22ln_bwd_finalize_kernelINS_22Kernel_traits_finalizeILj1024Ef13__nv_bfloat16S2_S2_fjLb1ELj1024ELj4ENS_18Kernel_traits_baseILj1024EfS2_S2_S2_fjLj1024EEEEELb1ELb1EEEvNS_9BwdParamsE)
        /*00e0*/ 	.short	0x0380
        /*00e2*/ 	.short	0x0128


	//----- nvinfo : EIATTR_SW_WAR
	.align		4
.L_2289:
        /*00e4*/ 	.byte	0x04, 0x36
        /*00e6*/ 	.short	(.L_2291 - .L_2290)
.L_2290:
        /*00e8*/ 	.word	0x00000008
.L_2291:


//--------------------- .nv.info._ZN10layer_norm13ln_bwd_kernelINS_13Kernel_traitsIf13__nv_bfloat16S2_S2_fjLj1024ELj1ELj4ELj1ELj16ENS_18Kernel_traits_baseILj1024EfS2_S2_S2_fjLj128EEEEELb1ELb1ELb1ELb1EEEvNS_9BwdParamsE --------------------------
	.section	.nv.info._ZN10layer_norm13ln_bwd_kernelINS_13Kernel_traitsIf13__nv_bfloat16S2_S2_fjLj1024ELj1ELj4ELj1ELj16ENS_18Kernel_traits_baseILj1024EfS2_S2_S2_fjLj128EEEEELb1ELb1ELb1ELb1EEEvNS_9BwdParamsE,"",@"SHT_CUDA_INFO"
	.sectionflags	@""
	.align	4


	//----- nvinfo : EIATTR_CUDA_API_VERSION
	.align		4
        /*0000*/ 	.byte	0x04, 0x37
        /*0002*/ 	.short	(.L_2293 - .L_2292)
.L_2292:
        /*0004*/ 	.word	0x00000082


	//----- nvinfo : EIATTR_KPARAM_INFO
	.align		4
.L_2293:
        /*0008*/ 	.byte	0x04, 0x17
        /*000a*/ 	.short	(.L_2295 - .L_2294)
.L_2294:
        /*000c*/ 	.word	0x00000000
        /*0010*/ 	.short	0x0000
        /*0012*/ 	.short	0x0000
        /*0014*/ 	.byte	0x00, 0xf0, 0xa1, 0x04


	//----- nvinfo : EIATTR_SPARSE_MMA_MASK
	.align		4
.L_2295:
        /*0018*/ 	.byte	0x03, 0x50
        /*001a*/ 	.short	0x0000


	//----- nvinfo : EIATTR_MAXREG_COUNT
	.align		4
        /*001c*/ 	.byte	0x03, 0x1b
        /*001e*/ 	.short	0x00ff


	//----- nvinfo : EIATTR_NUM_BARRIERS
	.align		4
        /*0020*/ 	.byte	0x02, 0x4c
        /*0022*/ 	.byte	0x01
	.zero		1


	//----- nvinfo : EIATTR_ANNOTATIONS
	.align		4
        /*0024*/ 	.byte	0x04, 0x55
        /*0026*/ 	.short	(.L_2297 - .L_2296)


	//   ....[0]....
.L_2296:
        /* <DEDUP_REMOVED lines=19> */


	//----- nvinfo : EIATTR_MERCURY_ISA_VERSION
	.align		4
.L_2297:
        /*0148*/ 	.byte	0x03, 0x5f
        /*014a*/ 	.short	0x0101


	//----- nvinfo : EIATTR_COOP_GROUP_MASK_REGIDS
	.align		4
        /*014c*/ 	.byte	0x04, 0x29
        /*014e*/ 	.short	(.L_2299 - .L_2298)


	//   ....[0]....
.L_2298:
        /*0150*/ 	.word	0xffffffff


	//   ....[1]....
        /*0154*/ 	.word	0xffffffff


	//   ....[2]....
        /*0158*/ 	.word	0xffffffff


	//   ....[3]....
        /*015c*/ 	.word	0xffffffff


	//   ....[4]....
        /*0160*/ 	.word	0xffffffff


	//   ....[5]....
        /*0164*/ 	.word	0xffffffff


	//   ....[6]....
        /*0168*/ 	.word	0xffffffff


	//   ....[7]....
        /*016c*/ 	.word	0xffffffff


	//   ....[8]....
        /*0170*/ 	.word	0xffffffff


	//   ....[9]....
        /*0174*/ 	.word	0xffffffff


	//   ....[10]....
        /*0178*/ 	.word	0x050000f5


	//   ....[11]....
        /*017c*/ 	.word	0x050000f5


	//   ....[12]....
        /*0180*/ 	.word	0x050000f5


	//   ....[13]....
        /*0184*/ 	.word	0x050000f5


	//   ....[14]....
        /*0188*/ 	.word	0x050000f5


	//   ....[15]....
        /*018c*/ 	.word	0x050000f5


	//   ....[16]....
        /*0190*/ 	.word	0x050000f5


	//   ....[17]....
        /*0194*/ 	.word	0x050000f5


	//   ....[18]....
        /*0198*/ 	.word	0x050000f5


	//   ....[19]....
        /*019c*/ 	.word	0x050000f5


	//----- nvinfo : EIATTR_COOP_GROUP_INSTR_OFFSETS
	.align		4
.L_2299:
        /*01a0*/ 	.byte	0x04, 0x28
        /*01a2*/ 	.short	(.L_2301 - .L_2300)


	//   ....[0]....
.L_2300:
        /*01a4*/ 	.word	0x00002570


	//   ....[1]....
        /*01a8*/ 	.word	0x00002590


	//   ....[2]....
        /*01ac*/ 	.word	0x000025b0


	//   ....[3]....
        /*01b0*/ 	.word	0x000025d0


	//   ....[4]....
        /*01b4*/ 	.word	0x000025f0


	//   ....[5]....
        /*01b8*/ 	.word	0x00002610


	//   ....[6]....
        /*01bc*/ 	.word	0x00002630


	//   ....[7]....
        /*01c0*/ 	.word	0x00002650


	//   ....[8]....
        /*01c4*/ 	.word	0x00002660


	//   ....[9]....
        /*01c8*/ 	.word	0x00002680


	//   ....[10]....
        /*01cc*/ 	.word	0x0000eca0


	//   ....[11]....
        /*01d0*/ 	.word	0x0000ed40


	//   ....[12]....
        /*01d4*/ 	.word	0x0000edb0


	//   ....[13]....
        /*01d8*/ 	.word	0x0000ee10


	//   ....[14]....
        /*01dc*/ 	.word	0x0000ee80


	//   ....[15]....
        /*01e0*/ 	.word	0x0000eee0


	//   ....[16]....
        /*01e4*/ 	.word	0x0000ef50


	//   ....[17]....
        /*01e8*/ 	.word	0x0000efb0


	//   ....[18]....
        /*01ec*/ 	.word	0x0000f020


	//   ....[19]....
        /*01f0*/ 	.word	0x0000f070


	//----- nvinfo : EIATTR_VRC_CTA_INIT_COUNT
	.align		4
.L_2301:
        /*01f4*/ 	.byte	0x02, 0x4a
	.zero		1
	.zero		1


	//----- nvinfo : EIATTR_EXIT_INSTR_OFFSETS
	.align		4
        /*01f8*/ 	.byte	0x04, 0x1c
        /*01fa*/ 	.short	(.L_2303 - .L_2302)


	//   ....[0]....
.L_2302:
        /*01fc*/ 	.word	0x0000ec40


	//----- nvinfo : EIATTR_MAX_THREADS
	.align		4
.L_2303:
        /*0200*/ 	.byte	0x04, 0x05
        /*0202*/ 	.short	(.L_2305 - .L_2304)
.L_2304:
        /*0204*/ 	.word	0x00000080
        /*0208*/ 	.word	0x00000001
        /*020c*/ 	.word	0x00000001


	//----- nvinfo : EIATTR_CRS_STACK_SIZE
	.align		4
.L_2305:
        /*0210*/ 	.byte	0x04, 0x1e
        /*0212*/ 	.short	(.L_2307 - .L_2306)
.L_2306:
        /*0214*/ 	.word	0x00000000


	//----- nvinfo : EIATTR_CBANK_PARAM_SIZE
	.align		4
.L_2307:
        /*0218*/ 	.byte	0x03, 0x19
        /*021a*/ 	.short	0x0128


	//----- nvinfo : EIATTR_PARAM_CBANK
	.align		4
        /*021c*/ 	.byte	0x04, 0x0a
        /*021e*/ 	.short	(.L_2309 - .L_2308)
	.align		4
.L_2308:
        /*0220*/ 	.word	index@(.nv.constant0._ZN10layer_norm13ln_bwd_kernelINS_13Kernel_traitsIf13__nv_bfloat16S2_S2_fjLj1024ELj1ELj4ELj1ELj16ENS_18Kernel_traits_baseILj1024EfS2_S2_S2_fjLj128EEEEELb1ELb1ELb1ELb1EEEvNS_9BwdParamsE)
        /*0224*/ 	.short	0x0380
        /*0226*/ 	.short	0x0128


	//----- nvinfo : EIATTR_SW_WAR
	.align		4
.L_2309:
        /*0228*/ 	.byte	0x04, 0x36
        /*022a*/ 	.short	(.L_2311 - .L_2310)
.L_2310:
        /*022c*/ 	.word	0x00000008
.L_2311:


//--------------------- .nv.info._ZN10layer_norm13ln_bwd_kernelINS_13Kernel_traitsI13__nv_bfloat16S2_fS2_fjLj1024ELj1ELj4ELj1ELj16ENS_18Kernel_traits_baseILj1024ES2_S2_fS2_fjLj128EEEEELb0ELb0ELb0ELb0EEEvNS_9BwdParamsE --------------------------
	.section	.nv.info._ZN10layer_norm13ln_bwd_kernelINS_13Kernel_traitsI13__nv_bfloat16S2_fS2_fjLj1024ELj1ELj4ELj1ELj16ENS_18Kernel_traits_baseILj1024ES2_S2_fS2_fjLj128EEEEELb0ELb0ELb0ELb0EEEvNS_9BwdParamsE,"",@"SHT_CUDA_INFO"
	.sectionflags	@""
	.align	4


	//----- nvinfo : EIATTR_CUDA_API_VERSION
	.align		4
        /*0000*/ 	.byte	0x04, 0x37
        /*0002*/ 	.short	(.L_2313 - .L_2312)
.L_2312:
        /*0004*/ 	.word	0x00000082


	//----- nvinfo : EIATTR_KPARAM_INFO
	.align		4
.L_2313:
        /*0008*/ 	.byte	0x04, 0x17
        /*000a*/ 	.short	(.L_2315 - .L_2314)
.L_2314:
        /*000c*/ 	.word	0x00000000
        /*0010*/ 	.short	0x0000
        /*0012*/ 	.short	0x0000
        /*0014*/ 	.byte	0x00, 0xf0, 0xa1, 0x04


	//----- nvinfo : EIATTR_SPARSE_MMA_MASK
	.align		4
.L_2315:
        /*0018*/ 	.byte	0x03, 0x50
        /*001a*/ 	.short	0x0000


	//----- nvinfo : EIATTR_MAXREG_COUNT
	.align		4
        /*001c*/ 	.byte	0x03, 0x1b
        /*001e*/ 	.short	0x00ff


	//----- nvinfo : EIATTR_NUM_BARRIERS
	.align		4
        /*0020*/ 	.byte	0x02, 0x4c
        /*0022*/ 	.byte	0x01
	.zero		1


	//----- nvinfo : EIATTR_MERCURY_ISA_VERSION
	.align		4
        /*0024*/ 	.byte	0x03, 0x5f
        /*0026*/ 	.short	0x0101


	//----- nvinfo : EIATTR_COOP_GROUP_MASK_REGIDS
	.align		4
        /*0028*/ 	.byte	0x04, 0x29
        /*002a*/ 	.short	(.L_2317 - .L_2316)


	//   ....[0]....
.L_2316:
        /*002c*/ 	.word	0xffffffff


	//   ....[1]....
        /*0030*/ 	.word	0xffffffff


	//   ....[2]....
        /*0034*/ 	.word	0xffffffff


	//   ....[3]....
        /*0038*/ 	.word	0xffffffff


	//   ....[4]....
        /*003c*/ 	.word	0xffffffff


	//   ....[5]....
        /*0040*/ 	.word	0xffffffff


	//   ....[6]....
        /*0044*/ 	.word	0xffffffff


	//   ....[7]....
        /*0048*/ 	.word	0xffffffff


	//   ....[8]....
        /*004c*/ 	.word	0xffffffff


	//   ....[9]....
        /*0050*/ 	.word	0xffffffff


	//   ....[10]....
        /*0054*/ 	.word	0x050000a1


	//   ....[11]....
        /*0058*/ 	.word	0x050000a1


	//   ....[12]....
        /*005c*/ 	.word	0x050000a1


	//   ....[13]....
        /*0060*/ 	.word	0x050000a1


	//   ....[14]....
        /*0064*/ 	.word	0x050000a1


	//   ....[15]....
        /*0068*/ 	.word	0x050000a1


	//   ....[16]....
        /*006c*/ 	.word	0x050000a1


	//   ....[17]....
        /*0070*/ 	.word	0x050000a1


	//   ....[18]....
        /*0074*/ 	.word	0x050000a1


	//   ....[19]....
        /*0078*/ 	.word	0x050000a1


	//----- nvinfo : EIATTR_COOP_GROUP_INSTR_OFFSETS
	.align		4
.L_2317:
        /*007c*/ 	.byte	0x04, 0x28
        /*007e*/ 	.short	(.L_2319 - .L_2318)


	//   ....[0]....
.L_2318:
        /*0080*/ 	.word	0x000020f0


	//   ....[1]....
        /*0084*/ 	.word	0x00002100


	//   ....[2]....
        /*0088*/ 	.word	0x00002130


	//   ....[3]....
        /*008c*/ 	.word	0x00002140


	//   ....[4]....
        /*0090*/ 	.word	0x00002170


	//   ....[5]....
        /*0094*/ 	.word	0x00002180


	//   ....[6]....
        /*0098*/ 	.word	0x000021b0


	//   ....[7]....
        /*009c*/ 	.word	0x000021c0


	//   ....[8]....
        /*00a0*/ 	.word	0x000021f0


	//   ....[9]....
        /*00a4*/ 	.word	0x00002200


	//   ....[10]....
        /*00a8*/ 	.word	0x00005f60


	//   ....[11]....
        /*00ac*/ 	.word	0x00005ff0


	//   ....[12]....
        /*00b0*/ 	.word	0x00006060


	//   ....[13]....
        /*00b4*/ 	.word	0x000060c0


	//   ....[14]....
        /*00b8*/ 	.word	0x00006130


	//   ....[15]....
        /*00bc*/ 	.word	0x00006190


	//   ....[16]....
        /*00c0*/ 	.word	0x00006200


	//   ....[17]....
        /*00c4*/ 	.word	0x00006260


	//   ....[18]....
        /*00c8*/ 	.word	0x000062d0


	//   ....[19]....
        /*00cc*/ 	.word	0x00006330


	//----- nvinfo : EIATTR_VRC_CTA_INIT_COUNT
	.align		4
.L_2319:
        /*00d0*/ 	.byte	0x02, 0x4a
	.zero		1
	.zero		1


	//----- nvinfo : EIATTR_EXIT_INSTR_OFFSETS
	.align		4
        /*00d4*/ 	.byte	0x04, 0x1c
        /*00d6*/ 	.short	(.L_2321 - .L_2320)


	//   ....[0]....
.L_2320:
        /*00d8*/ 	.word	0x00005ec0


	//   ....[1]....
        /*00dc*/ 	.word	0x00005ef0


	//----- nvinfo : EIATTR_MAX_THREADS
	.align		4
.L_2321:
        /*00e0*/ 	.byte	0x04, 0x05
        /*00e2*/ 	.short	(.L_2323 - .L_2322)
.L_2322:
        /*00e4*/ 	.word	0x00000080
        /*00e8*/ 	.word	0x00000001
        /*00ec*/ 	.word	0x00000001


	//----- nvinfo : EIATTR_CRS_STACK_SIZE
	.align		4
.L_2323:
        /*00f0*/ 	.byte	0x04, 0x1e
        /*00f2*/ 	.short	(.L_2325 - .L_2324)
.L_2324:
        /*00f4*/ 	.word	0x00000000


	//----- nvinfo : EIATTR_CBANK_PARAM_SIZE
	.align		4
.L_2325:
        /*00f8*/ 	.byte	0x03, 0x19
        /*00fa*/ 	.short	0x0128


	//----- nvinfo : EIATTR_PARAM_CBANK
	.align		4
        /*00fc*/ 	.byte	0x04, 0x0a
        /*00fe*/ 	.short	(.L_2327 - .L_2326)
	.align		4
.L_2326:
        /*0100*/ 	.word	index@(.nv.constant0._ZN10layer_norm13ln_bwd_kernelINS_13Kernel_traitsI13__nv_bfloat16S2_fS2_fjLj1024ELj1ELj4ELj1ELj16ENS_18Kernel_traits_baseILj1024ES2_S2_fS2_fjLj128EEEEELb0ELb0ELb0ELb0EEEvNS_9BwdParamsE)
        /*0104*/ 	.short	0x0380
        /*0106*/ 	.short	0x0128


	//----- nvinfo : EIATTR_SW_WAR
	.align		4
.L_2327:
        /*0108*/ 	.byte	0x04, 0x36
        /*010a*/ 	.short	(.L_2329 - .L_2328)
.L_2328:
        /*010c*/ 	.word	0x00000008
.L_2329:


//--------------------- .nv.info._ZN10layer_norm13ln_bwd_kernelINS_13Kernel_traitsI13__nv_bfloat16S2_fS2_fjLj1024ELj1ELj4ELj1ELj16ENS_18Kernel_traits_baseILj1024ES2_S2_fS2_fjLj128EEEEELb0ELb0ELb0ELb1EEEvNS_9BwdParamsE --------------------------
	.section	.nv.info._ZN10layer_norm13ln_bwd_kernelINS_13Kernel_traitsI13__nv_bfloat16S2_fS2_fjLj1024ELj1ELj4ELj1ELj16ENS_18Kernel_traits_baseILj1024ES2_S2_fS2_fjLj128EEEEELb0ELb0ELb0ELb1EEEvNS_9BwdParamsE,"",@"SHT_CUDA_INFO"
	.sectionflags	@""
	.align	4


	//----- nvinfo : EIATTR_CUDA_API_VERSION
	.align		4
        /*0000*/ 	.byte	0x04, 0x37
        /*0002*/ 	.short	(.L_2331 - .L_2330)
.L_2330:
        /*0004*/ 	.word	0x00000082


	//----- nvinfo : EIATTR_KPARAM_INFO
	.align		4
.L_2331:
        /*0008*/ 	.byte	0x04, 0x17
        /*000a*/ 	.short	(.L_2333 - .L_2332)
.L_2332:
        /*000c*/ 	.word	0x00000000
        /*0010*/ 	.short	0x0000
        /*0012*/ 	.short	0x0000
        /*0014*/ 	.byte	0x00, 0xf0, 0xa1, 0x04


	//----- nvinfo : EIATTR_SPARSE_MMA_MASK
	.align		4
.L_2333:
        /*0018*/ 	.byte	0x03, 0x50
        /*001a*/ 	.short	0x0000


	//----- nvinfo : EIATTR_MAXREG_COUNT
	.align		4
        /*001c*/ 	.byte	0x03, 0x1b
        /*001e*/ 	.short	0x00ff


	//----- nvinfo : EIATTR_NUM_BARRIERS
	.align		4
        /*0020*/ 	.byte	0x02, 0x4c
        /*0022*/ 	.byte	0x01
	.zero		1


	//----- nvinfo : EIATTR_MERCURY_ISA_VERSION
	.align		4
        /*0024*/ 	.byte	0x03, 0x5f
        /*0026*/ 	.short	0x0101


	//----- nvinfo : EIATTR_COOP_GROUP_MASK_REGIDS
	.align		4
        /*0028*/ 	.byte	0x04, 0x29
        /*002a*/ 	.short	(.L_2335 - .L_2334)


	//   ....[0]....
.L_2334:
        /*002c*/ 	.word	0xffffffff


	//   ....[1]....
        /*0030*/ 	.word	0xffffffff


	//   ....[2]....
        /*0034*/ 	.word	0xffffffff


	//   ....[3]....
        /*0038*/ 	.word	0xffffffff


	//   ....[4]....
        /*003c*/ 	.word	0xffffffff


	//   ....[5]....
        /*0040*/ 	.word	0xffffffff


	//   ....[6]....
        /*0044*/ 	.word	0xffffffff


	//   ....[7]....
        /*0048*/ 	.word	0xffffffff


	//   ....[8]....
        /*004c*/ 	.word	0xffffffff


	//   ....[9]....
        /*0050*/ 	.word	0xffffffff


	//   ....[10]....
        /*0054*/ 	.word	0x050000d2


	//   ....[11]....
        /*0058*/ 	.word	0x050000d2


	//   ....[12]....
        /*005c*/ 	.word	0x050000d2


	//   ....[13]....
        /*0060*/ 	.word	0x050000d2


	//   ....[14]....
        /*0064*/ 	.word	0x050000d2


	//   ....[15]....
        /*0068*/ 	.word	0x050000d2


	//   ....[16]....
        /*006c*/ 	.word	0x050000d2


	//   ....[17]....
        /*0070*/ 	.word	0x050000d2


	//   ....[18]....
        /*0074*/ 	.word	0x050000d2


	//   ....[19]....
        /*0078*/ 	.word	0x050000d2


	//----- nvinfo : EIATTR_COOP_GROUP_INSTR_OFFSETS
	.align		4
.L_2335:
        /*007c*/ 	.byte	0x04, 0x28
        /*007e*/ 	.short	(.L_2337 - .L_2336)


	//   ....[0]....
.L_2336:
        /*0080*/ 	.word	0x00001dd0


	//   ....[1]....
        /*0084*/ 	.word	0x00001de0


	//   ....[2]....
        /*0088*/ 	.word	0x00001e10


	//   ....[3]....
        /*008c*/ 	.word	0x00001e20


	//   ....[4]....
        /*0090*/ 	.word	0x00001e50


	//   ....[5]....
        /*0094*/ 	.word	0x00001e60


	//   ....[6]....
        /*0098*/ 	.word	0x00001e90


	//   ....[7]....
        /*009c*/ 	.word	0x00001ea0


	//   ....[8]....
        /*00a0*/ 	.word	0x00001ed0


	//   ....[9]....
        /*00a4*/ 	.word	0x00001ee0


	//   ....[10]....
        /*00a8*/ 	.word	0x00005820


	//   ....[11]....
        /*00ac*/ 	.word	0x000058b0


	//   ....[12]....
        /*00b0*/ 	.word	0x00005920


	//   ....[13]....
        /*00b4*/ 	.word	0x00005980


	//   ....[14]....
        /*00b8*/ 	.word	0x000059f0


	//   ....[15]....
        /*00bc*/ 	.word	0x00005a50


	//   ....[16]....
        /*00c0*/ 	.word	0x00005ac0


	//   ....[17]....
        /*00c4*/ 	.word	0x00005b20


	//   ....[18]....
        /*00c8*/ 	.word	0x00005b90


	//   ....[19]....
        /*00cc*/ 	.word	0x00005bf0


	//----- nvinfo : EIATTR_VRC_CTA_INIT_COUNT
	.align		4
.L_2337:
        /*00d0*/ 	.byte	0x02, 0x4a
	.zero		1
	.zero		1


	//----- nvinfo : EIATTR_EXIT_INSTR_OFFSETS
	.align		4
        /*00d4*/ 	.byte	0x04, 0x1c
        /*00d6*/ 	.short	(.L_2339 - .L_2338)


	//   ....[0]....
.L_2338:
        /*00d8*/ 	.word	0x000057b0


	//----- nvinfo : EIATTR_MAX_THREADS
	.align		4
.L_2339:
        /*00dc*/ 	.byte	0x04, 0x05
        /*00de*/ 	.short	(.L_2341 - .L_2340)
.L_2340:
        /*00e0*/ 	.word	0x00000080
        /*00e4*/ 	.word	0x00000001
        /*00e8*/ 	.word	0x00000001


	//----- nvinfo : EIATTR_CRS_STACK_SIZE
	.align		4
.L_2341:
        /*00ec*/ 	.byte	0x04, 0x1e
        /*00ee*/ 	.short	(.L_2343 - .L_2342)
.L_2342:
        /*00f0*/ 	.word	0x00000000


	//----- nvinfo : EIATTR_CBANK_PARAM_SIZE
	.align		4
.L_2343:
        /*00f4*/ 	.byte	0x03, 0x19
        /*00f6*/ 	.short	0x0128


	//----- nvinfo : EIATTR_PARAM_CBANK
	.align		4
        /*00f8*/ 	.byte	0x04, 0x0a
        /*00fa*/ 	.short	(.L_2345 - .L_2344)
	.align		4
.L_2344:
        /*00fc*/ 	.word	index@(.nv.constant0._ZN10layer_norm13ln_bwd_kernelINS_13Kernel_traitsI13__nv_bfloat16S2_fS2_fjLj1024ELj1ELj4ELj1ELj16ENS_18Kernel_traits_baseILj1024ES2_S2_fS2_fjLj128EEEEELb0ELb0ELb0ELb1EEEvNS_9BwdParamsE)
        /*0100*/ 	.short	0x0380
        /*0102*/ 	.short	0x0128


	//----- nvinfo : EIATTR_SW_WAR
	.align		4
.L_2345:
        /*0104*/ 	.byte	0x04, 0x36
        /*0106*/ 	.short	(.L_2347 - .L_2346)
.L_2346:
        /*0108*/ 	.word	0x00000008
.L_2347:


//--------------------- .nv.info._ZN10layer_norm13ln_bwd_kernelINS_13Kernel_traitsI13__nv_bfloat16S2_fS2_fjLj1024ELj1ELj4ELj1ELj16ENS_18Kernel_traits_baseILj1024ES2_S2_fS2_fjLj128EEEEELb0ELb0ELb1ELb0EEEvNS_9BwdParamsE --------------------------
	.section	.nv.info._ZN10layer_norm13ln_bwd_kernelINS_13Kernel_traitsI13__nv_bfloat16S2_fS2_fjLj1024ELj1ELj4ELj1ELj16ENS_18Kernel_traits_baseILj1024ES2_S2_fS2_fjLj128EEEEELb0ELb0ELb1ELb0EEEvNS_9BwdParamsE,"",@"SHT_CUDA_INFO"
	.sectionflags	@""
	.align	4


	//----- nvinfo : EIATTR_CUDA_API_VERSION
	.align		4
        /*0000*/ 	.byte	0x04, 0x37
        /*0002*/ 	.short	(.L_2349 - .L_2348)
.L_2348:
        /*0004*/ 	.word	0x00000082


	//----- nvinfo : EIATTR_KPARAM_INFO
	.align		4
.L_2349:
        /*0008*/ 	.byte	0x04, 0x17
        /*000a*/ 	.short	(.L_2351 - .L_2350)
.L_2350:
        /*000c*/ 	.word	0x00000000
        /*0010*/ 	.short	0x0000
        /*0012*/ 	.short	0x0000
        /*0014*/ 	.byte	0x00, 0xf0, 0xa1, 0x04


	//----- nvinfo : EIATTR_SPARSE_MMA_MASK
	.align		4
.L_2351:
        /*0018*/ 	.byte	0x03, 0x50
        /*001a*/ 	.short	0x0000


	//----- nvinfo : EIATTR_MAXREG_COUNT
	.align		4
        /*001c*/ 	.byte	0x03, 0x1b
        /*001e*/ 	.short	0x00ff


	//----- nvinfo : EIATTR_NUM_BARRIERS
	.align		4
        /*0020*/ 	.byte	0x02, 0x4c
        /*0022*/ 	.byte	0x01
	.zero		1


	//----- nvinfo : EIATTR_MERCURY_ISA_VERSION
	.align		4
        /*0024*/ 	.byte	0x03, 0x5f
        /*0026*/ 	.short	0x0101


	//----- nvinfo : EIATTR_COOP_GROUP_MASK_REGIDS
	.align		4
        /*0028*/ 	.byte	0x04, 0x29
        /*002a*/ 	.short	(.L_2353 - .L_2352)


	//   ....[0]....
.L_2352:
        /*002c*/ 	.word	0xffffffff


	//   ....[1]....
        /*0030*/ 	.word	0xffffffff


	//   ....[2]....
        /*0034*/ 	.word	0xffffffff


	//   ....[3]....
        /*0038*/ 	.word	0xffffffff


	//   ....[4]....
        /*003c*/ 	.word	0xffffffff


	//   ....[5]....
        /*0040*/ 	.word	0xffffffff


	//   ....[6]....
        /*0044*/ 	.word	0xffffffff


	//   ....[7]....
        /*0048*/ 	.word	0xffffffff


	//   ....[8]....
        /*004c*/ 	.word	0xffffffff


	//   ....[9]....
        /*0050*/ 	.word	0xffffffff


	//   ....[10]....
        /*0054*/ 	.word	0x050000a2


	//   ....[11]....
        /*0058*/ 	.word	0x050000a2


	//   ....[12]....
        /*005c*/ 	.word	0x050000a2


	//   ....[13]....
        /*0060*/ 	.word	0x050000a2


	//   ....[14]....
        /*0064*/ 	.word	0x050000a2


	//   ....[15]....
        /*0068*/ 	.word	0x050000a2


	//   ....[16]....
        /*006c*/ 	.word	0x050000a2


	//   ....[17]....
        /*0070*/ 	.word	0x050000a2


	//   ....[18]....
        /*0074*/ 	.word	0x050000a2


	//   ....[19]....
        /*0078*/ 	.word	0x050000a2


	//----- nvinfo : EIATTR_COOP_GROUP_INSTR_OFFSETS
	.align		4
.L_2353:
        /*007c*/ 	.byte	0x04, 0x28
        /*007e*/ 	.short	(.L_2355 - .L_2354)


	//   ....[0]....
.L_2354:
        /*0080*/ 	.word	0x000023c0


	//   ....[1]....
        /*0084*/ 	.word	0x000023d0


	//   ....[2]....
        /*0088*/ 	.word	0x00002400


	//   ....[3]....
        /*008c*/ 	.word	0x00002410


	//   ....[4]....
        /*0090*/ 	.word	0x00002440


	//   ....[5]....
        /*0094*/ 	.word	0x00002450


	//   ....[6]....
        /*0098*/ 	.word	0x00002480


	//   ....[7]....
        /*009c*/ 	.word	0x00002490


	//   ....[8]....
        /*00a0*/ 	.word	0x000024c0


	//   ....[9]....
        /*00a4*/ 	.word	0x000024d0


	//   ....[10]....
        /*00a8*/ 	.word	0x00008fe0


	//   ....[11]....
        /*00ac*/ 	.word	0x00009080


	//   ....[12]....
        /*00b0*/ 	.word	0x000090e0


	//   ....[13]....
        /*00b4*/ 	.word	0x00009140


	//   ....[14]....
        /*00b8*/ 	.word	0x000091b0


	//   ....[15]....
        /*00bc*/ 	.word	0x00009210


	//   ....[16]....
        /*00c0*/ 	.word	0x00009280


	//   ....[17]....
        /*00c4*/ 	.word	0x000092e0


	//   ....[18]....
        /*00c8*/ 	.word	0x00009350


	//   ....[19]....
        /*00cc*/ 	.word	0x000093b0


	//----- nvinfo : EIATTR_VRC_CTA_INIT_COUNT
	.align		4
.L_2355:
        /*00d0*/ 	.byte	0x02, 0x4a
	.zero		1
	.zero		1


	//----- nvinfo : EIATTR_EXIT_INSTR_OFFSETS
	.align		4
        /*00d4*/ 	.byte	0x04, 0x1c
        /*00d6*/ 	.short	(.L_2357 - .L_2356)


	//   ....[0]....
.L_2356:
        /*00d8*/ 	.word	0x00008f50


	//   ....[1]....
        /*00dc*/ 	.word	0x00008f80


	//----- nvinfo : EIATTR_MAX_THREADS
	.align		4
.L_2357:
        /*00e0*/ 	.byte	0x04, 0x05
        /*00e2*/ 	.short	(.L_2359 - .L_2358)
.L_2358:
        /*00e4*/ 	.word	0x00000080
        /*00e8*/ 	.word	0x00000001
        /*00ec*/ 	.word	0x00000001


	//----- nvinfo : EIATTR_CRS_STACK_SIZE
	.align		4
.L_2359:
        /*00f0*/ 	.byte	0x04, 0x1e
        /*00f2*/ 	.short	(.L_2361 - .L_2360)
.L_2360:
        /*00f4*/ 	.word	0x00000000


	//----- nvinfo : EIATTR_CBANK_PARAM_SIZE
	.align		4
.L_2361:
        /*00f8*/ 	.byte	0x03, 0x19
        /*00fa*/ 	.short	0x0128


	//----- nvinfo : EIATTR_PARAM_CBANK
	.align		4
        /*00fc*/ 	.byte	0x04, 0x0a
        /*00fe*/ 	.short	(.L_2363 - .L_2362)
	.align		4
.L_2362:
        /*0100*/ 	.word	index@(.nv.constant0._ZN10layer_norm13ln_bwd_kernelINS_13Kernel_traitsI13__nv_bfloat16S2_fS2_fjLj1024ELj1ELj4ELj1ELj16ENS_18Kernel_traits_baseILj1024ES2_S2_fS2_fjLj128EEEEELb0ELb0ELb1ELb0EEEvNS_9BwdParamsE)
        /*0104*/ 	.short	0x0380
        /*0106*/ 	.short	0x0128


	//----- nvinfo : EIATTR_SW_WAR
	.align		4
.L_2363:
        /*0108*/ 	.byte	0x04, 0x36
        /*010a*/ 	.short	(.L_2365 - .L_2364)
.L_2364:
        /*010c*/ 	.word	0x00000008
.L_2365:


//--------------------- .nv.info._ZN10layer_norm13ln_bwd_kernelINS_13Kernel_traitsI13__nv_bfloat16S2_fS2_fjLj1024ELj1ELj4ELj1ELj16ENS_18Kernel_traits_baseILj1024ES2_S2_fS2_fjLj128EEEEELb0ELb0ELb1ELb1EEEvNS_9BwdParamsE --------------------------
	.section	.nv.info._ZN10layer_norm13ln_bwd_kernelINS_13Kernel_traitsI13__nv_bfloat16S2_fS2_fjLj1024ELj1ELj4ELj1ELj16ENS_18Kernel_traits_baseILj1024ES2_S2_fS2_fjLj128EEEEELb0ELb0ELb1ELb1EEEvNS_9BwdParamsE,"",@"SHT_CUDA_INFO"
	.sectionflags	@""
	.align	4


	//----- nvinfo : EIATTR_CUDA_API_VERSION
	.align		4
        /*0000*/ 	.byte	0x04, 0x37
        /*0002*/ 	.short	(.L_2367 - .L_2366)
.L_2366:
        /*0004*/ 	.word	0x00000082


	//----- nvinfo : EIATTR_KPARAM_INFO
	.align		4
.L_2367:
        /*0008*/ 	.byte	0x04, 0x17
        /*000a*/ 	.short	(.L_2369 - .L_2368)
.L_2368:
        /*000c*/ 	.word	0x00000000
        /*0010*/ 	.short	0x0000
        /*0012*/ 	.short	0x0000
        /*0014*/ 	.byte	0x00, 0xf0, 0xa1, 0x04


	//----- nvinfo : EIATTR_SPARSE_MMA_MASK
	.align		4
.L_2369:
        /*0018*/ 	.byte	0x03, 0x50
        /*001a*/ 	.short	0x0000


	//----- nvinfo : EIATTR_MAXREG_COUNT
	.align		4
        /*001c*/ 	.byte	0x03, 0x1b
        /*001e*/ 	.short	0x00ff


	//----- nvinfo : EIATTR_NUM_BARRIERS
	.align		4
        /*0020*/ 	.byte	0x02, 0x4c
        /*0022*/ 	.byte	0x01
	.zero		1


	//----- nvinfo : EIATTR_MERCURY_ISA_VERSION
	.align		4
        /*0024*/ 	.byte	0x03, 0x5f
        /*0026*/ 	.short	0x0101


	//----- nvinfo : EIATTR_COOP_GROUP_MASK_REGIDS
	.align		4
        /*0028*/ 	.byte	0x04, 0x29
        /*002a*/ 	.short	(.L_2371 - .L_2370)


	//   ....[0]....
.L_2370:
        /*002c*/ 	.word	0xffffffff


	//   ....[1]....
        /*0030*/ 	.word	0xffffffff


	//   ....[2]....
        /*0034*/ 	.word	0xffffffff


	//   ....[3]....
        /*0038*/ 	.word	0xffffffff


	//   ....[4]....
        /*003c*/ 	.word	0xffffffff


	//   ....[5]....
        /*0040*/ 	.word	0xffffffff


	//   ....[6]....
        /*0044*/ 	.word	0xffffffff


	//   ....[7]....
        /*0048*/ 	.word	0xffffffff


	//   ....[8]....
        /*004c*/ 	.word	0xffffffff


	//   ....[9]....
        /*0050*/ 	.word	0xffffffff


	//   ....[10]....
        /*0054*/ 	.word	0x050000d9


	//   ....[11]....
        /*0058*/ 	.word	0x050000d9


	//   ....[12]....
        /*005c*/ 	.word	0x050000d9


	//   ....[13]....
        /*0060*/ 	.word	0x050000d9


	//   ....[14]....
        /*0064*/ 	.word	0x050000d9


	//   ....[15]....
        /*0068*/ 	.word	0x050000d9


	//   ....[16]....
        /*006c*/ 	.word	0x050000d9


	//   ....[17]....
        /*0070*/ 	.word	0x050000d9


	//   ....[18]....
        /*0074*/ 	.word	0x050000d9


	//   ....[19]....
        /*0078*/ 	.word	0x050000d9


	//----- nvinfo : EIATTR_COOP_GROUP_INSTR_OFFSETS
	.align		4
.L_2371:
        /*007c*/ 	.byte	0x04, 0x28
        /*007e*/ 	.short	(.L_2373 - .L_2372)


	//   ....[0]....
.L_2372:
        /*0080*/ 	.word	0x00001e70


	//   ....[1]....
        /*0084*/ 	.word	0x00001e80


	//   ....[2]....
        /*0088*/ 	.word	0x00001eb0


	//   ....[3]....
        /*008c*/ 	.word	0x00001ec0


	//   ....[4]....
        /*0090*/ 	.word	0x00001ef0


	//   ....[5]....
        /*0094*/ 	.word	0x00001f00


	//   ....[6]....
        /*0098*/ 	.word	0x00001f30


	//   ....[7]....
        /*009c*/ 	.word	0x00001f40


	//   ....[8]....
        /*00a0*/ 	.word	0x00001f70


	//   ....[9]....
        /*00a4*/ 	.word	0x00001f80


	//   ....[10]....
        /*00a8*/ 	.word	0x00008410


	//   ....[11]....
        /*00ac*/ 	.word	0x000084a0


	//   ....[12]....
        /*00b0*/ 	.word	0x00008510


	//   ....[13]....
        /*00b4*/ 	.word	0x00008570


	//   ....[14]....
        /*00b8*/ 	.word	0x000085e0


	//   ....[15]....
        /*00bc*/ 	.word	0x00008640


	//   ....[16]....
        /*00c0*/ 	.word	0x000086b0


	//   ....[17]....
        /*00c4*/ 	.word	0x00008710


	//   ....[18]....
        /*00c8*/ 	.word	0x00008780


	//   ....[19]....
        /*00cc*/ 	.word	0x000087e0


	//----- nvinfo : EIATTR_VRC_CTA_INIT_COUNT
	.align		4
.L_2373:
        /*00d0*/ 	.byte	0x02, 0x4a
	.zero		1
	.zero		1


	//----- nvinfo : EIATTR_EXIT_INSTR_OFFSETS
	.align		4
        /*00d4*/ 	.byte	0x04, 0x1c
        /*00d6*/ 	.short	(.L_2375 - .L_2374)


	//   ....[0]....
.L_2374:
        /*00d8*/ 	.word	0x000083a0


	//----- nvinfo : EIATTR_MAX_THREADS
	.align		4
.L_2375:
        /*00dc*/ 	.byte	0x04, 0x05
        /*00de*/ 	.short	(.L_2377 - .L_2376)
.L_2376:
        /*00e0*/ 	.word	0x00000080
        /*00e4*/ 	.word	0x00000001
        /*00e8*/ 	.word	0x00000001


	//----- nvinfo : EIATTR_CRS_STACK_SIZE
	.align		4
.L_2377:
        /*00ec*/ 	.byte	0x04, 0x1e
        /*00ee*/ 	.short	(.L_2379 - .L_2378)
.L_2378:
        /*00f0*/ 	.word	0x00000000


	//----- nvinfo : EIATTR_CBANK_PARAM_SIZE
	.align		4
.L_2379:
        /*00f4*/ 	.byte	0x03, 0x19
        /*00f6*/ 	.short	0x0128


	//----- nvinfo : EIATTR_PARAM_CBANK
	.align		4
        /*00f8*/ 	.byte	0x04, 0x0a
        /*00fa*/ 	.short	(.L_2381 - .L_2380)
	.align		4
.L_2380:
        /*00fc*/ 	.word	index@(.nv.constant0._ZN10layer_norm13ln_bwd_kernelINS_13Kernel_traitsI13__nv_bfloat16S2_fS2_fjLj1024ELj1ELj4ELj1ELj16ENS_18Kernel_traits_baseILj1024ES2_S2_fS2_fjLj128EEEEELb0ELb0ELb1ELb1EEEvNS_9BwdParamsE)
        /*0100*/ 	.short	0x0380
        /*0102*/ 	.short	0x0128


	//----- nvinfo : EIATTR_SW_WAR
	.align		4
.L_2381:
        /*0104*/ 	.byte	0x04, 0x36
        /*0106*/ 	.short	(.L_2383 - .L_2382)
.L_2382:
        /*0108*/ 	.word	0x00000008
.L_2383:


//--------------------- .nv.info._ZN10layer_norm13ln_bwd_kernelINS_13Kernel_traitsI13__nv_bfloat16S2_fS2_fjLj1024ELj1ELj4ELj1ELj16ENS_18Kernel_traits_baseILj1024ES2_S2_fS2_fjLj128EEEEELb0ELb1ELb0ELb0EEEvNS_9BwdParamsE --------------------------
	.section	.nv.info._ZN10layer_norm13ln_bwd_kernelINS_13Kernel_traitsI13__nv_bfloat16S2_fS2_fjLj1024ELj1ELj4ELj1ELj16ENS_18Kernel_traits_baseILj1024ES2_S2_fS2_fjLj128EEEEELb0ELb1ELb0ELb0EEEvNS_9BwdParamsE,"",@"SHT_CUDA_INFO"
	.sectionflags	@""
	.align	4


	//----- nvinfo : EIATTR_CUDA_API_VERSION
	.align		4
        /*0000*/ 	.byte	0x04, 0x37
        /*0002*/ 	.short	(.L_2385 - .L_2384)
.L_2384:
        /*0004*/ 	.word	0x00000082


	//----- nvinfo : EIATTR_KPARAM_INFO
	.align		4
.L_2385:
        /*0008*/ 	.byte	0x04, 0x17
        /*000a*/ 	.short	(.L_2387 - .L_2386)
.L_2386:
        /*000c*/ 	.word	0x00000000
        /*0010*/ 	.short	0x0000
        /*0012*/ 	.short	0x0000
        /*0014*/ 	.byte	0x00, 0xf0, 0xa1, 0x04


	//----- nvinfo : EIATTR_SPARSE_MMA_MASK
	.align		4
.L_2387:
        /*0018*/ 	.byte	0x03, 0x50
        /*001a*/ 	.short	0x0000


	//----- nvinfo : EIATTR_MAXREG_COUNT
	.align		4
        /*001c*/ 	.byte	0x03, 0x1b
        /*001e*/ 	.short	0x00ff


	//----- nvinfo : EIATTR_NUM_BARRIERS
	.align		4
        /*0020*/ 	.byte	0x02, 0x4c
        /*0022*/ 	.byte	0x01
	.zero		1


	//----- nvinfo : EIATTR_ANNOTATIONS
	.align		4
        /*0024*/ 	.byte	0x04, 0x55
        /*0026*/ 	.short	(.L_2389 - .L_2388)


	//   ....[0]....
.L_2388:
        /* <DEDUP_REMOVED lines=38> */


	//----- nvinfo : EIATTR_MERCURY_ISA_VERSION
	.align		4
.L_2389:
        /*0278*/ 	.byte	0x03, 0x5f
        /*027a*/ 	.short	0x0101


	//----- nvinfo : EIATTR_COOP_GROUP_MASK_REGIDS
	.align		4
        /*027c*/ 	.byte	0x04, 0x29
        /*027e*/ 	.short	(.L_2391 - .L_2390)


	//   ....[0]....
.L_2390:
        /*0280*/ 	.word	0xffffffff


	//   ....[1]....
        /*0284*/ 	.word	0xffffffff


	//   ....[2]....
        /*0288*/ 	.word	0xffffffff


	//   ....[3]....
        /*028c*/ 	.word	0xffffffff


	//   ....[4]....
        /*0290*/ 	.word	0xffffffff


	//   ....[5]....
        /*0294*/ 	.word	0xffffffff


	//   ....[6]....
        /*0298*/ 	.word	0xffffffff


	//   ....[7]....
        /*029c*/ 	.word	0xffffffff


	//   ....[8]....
        /*02a0*/ 	.word	0xffffffff


	//   ....[9]....
        /*02a4*/ 	.word	0xffffffff


	//   ....[10]....
        /*02a8*/ 	.word	0x050000b0


	//   ....[11]....
        /*02ac*/ 	.word	0x050000b0


	//   ....[12]....
        /*02b0*/ 	.word	0x050000b0


	//   ....[13]....
        /*02b4*/ 	.word	0x050000b0


	//   ....[14]....
        /*02b8*/ 	.word	0x050000b0


	//   ....[15]....
        /*02bc*/ 	.word	0x050000b0


	//   ....[16]....
        /*02c0*/ 	.word	0x050000b0


	//   ....[17]....
        /*02c4*/ 	.word	0x050000b0


	//   ....[18]....
        /*02c8*/ 	.word	0x050000b0


	//   ....[19]....
        /*02cc*/ 	.word	0x050000b0


	//----- nvinfo : EIATTR_COOP_GROUP_INSTR_OFFSETS
	.align		4
.L_2391:
        /*02d0*/ 	.byte	0x04, 0x28
        /*02d2*/ 	.short	(.L_2393 - .L_2392)


	//   ....[0]....
.L_2392:
        /*02d4*/ 	.word	0x00002970


	//   ....[1]....
        /*02d8*/ 	.word	0x00002990


	//   ....[2]....
        /*02dc*/ 	.word	0x000029b0


	//   ....[3]....
        /*02e0*/ 	.word	0x000029d0


	//   ....[4]....
        /*02e4*/ 	.word	0x000029f0


	//   ....[5]....
        /*02e8*/ 	.word	0x00002a10


	//   ....[6]....
        /*02ec*/ 	.word	0x00002a30


	//   ....[7]....
        /*02f0*/ 	.word	0x00002a50


	//   ....[8]....
        /*02f4*/ 	.word	0x00002a60


	//   ....[9]....
        /*02f8*/ 	.word	0x00002a80


	//   ....[10]....
        /*02fc*/ 	.word	0x000098c0


	//   ....[11]....
        /*0300*/ 	.word	0x00009960


	//   ....[12]....
        /*0304*/ 	.word	0x000099e0


	//   ....[13]....
        /*0308*/ 	.word	0x00009a50


	//   ....[14]....
        /*030c*/ 	.word	0x00009ad0


	//   ....[15]....
        /*0310*/ 	.word	0x00009b40


	//   ....[16]....
        /*0314*/ 	.word	0x00009bc0


	//   ....[17]....
        /*0318*/ 	.word	0x00009c30


	//   ....[18]....
        /*031c*/ 	.word	0x00009cb0


	//   ....[19]....
        /*0320*/ 	.word	0x00009d00


	//----- nvinfo : EIATTR_VRC_CTA_INIT_COUNT
	.align		4
.L_2393:
        /*0324*/ 	.byte	0x02, 0x4a
	.zero		1
	.zero		1


	//----- nvinfo : EIATTR_EXIT_INSTR_OFFSETS
	.align		4
        /*0328*/ 	.byte	0x04, 0x1c
        /*032a*/ 	.short	(.L_2395 - .L_2394)


	//   ....[0]....
.L_2394:
        /*032c*/ 	.word	0x000097d0


	//   ....[1]....
        /*0330*/ 	.word	0x00009850


	//----- nvinfo : EIATTR_MAX_THREADS
	.align		4
.L_2395:
        /*0334*/ 	.byte	0x04, 0x05
        /*0336*/ 	.short	(.L_2397 - .L_2396)
.L_2396:
        /*0338*/ 	.word	0x00000080
        /*033c*/ 	.word	0x00000001
        /*0340*/ 	.word	0x00000001


	//----- nvinfo : EIATTR_CRS_STACK_SIZE
	.align		4
.L_2397:
        /*0344*/ 	.byte	0x04, 0x1e
        /*0346*/ 	.short	(.L_2399 - .L_2398)
.L_2398:
        /*0348*/ 	.word	0x00000000


	//----- nvinfo : EIATTR_CBANK_PARAM_SIZE
	.align		4
.L_2399:
        /*034c*/ 	.byte	0x03, 0x19
        /*034e*/ 	.short	0x0128


	//----- nvinfo : EIATTR_PARAM_CBANK
	.align		4
        /*0350*/ 	.byte	0x04, 0x0a
        /*0352*/ 	.short	(.L_2401 - .L_2400)
	.align		4
.L_2400:
        /*0354*/ 	.word	index@(.nv.constant0._ZN10layer_norm13ln_bwd_kernelINS_13Kernel_traitsI13__nv_bfloat16S2_fS2_fjLj1024ELj1ELj4ELj1ELj16ENS_18Kernel_traits_baseILj1024ES2_S2_fS2_fjLj128EEEEELb0ELb1ELb0ELb0EEEvNS_9BwdParamsE)
        /*0358*/ 	.short	0x0380
        /*035a*/ 	.short	0x0128


	//----- nvinfo : EIATTR_SW_WAR
	.align		4
.L_2401:
        /*035c*/ 	.byte	0x04, 0x36
        /*035e*/ 	.short	(.L_2403 - .L_2402)
.L_2402:
        /*0360*/ 	.word	0x00000008
.L_2403:


//--------------------- .nv.info._ZN10layer_norm13ln_bwd_kernelINS_13Kernel_traitsI13__nv_bfloat16S2_fS2_fjLj1024ELj1ELj4ELj1ELj16ENS_18Kernel_traits_baseILj1024ES2_S2_fS2_fjLj128EEEEELb0ELb1ELb0ELb1EEEvNS_9BwdParamsE --------------------------
	.section	.nv.info._ZN10layer_norm13ln_bwd_kernelINS_13Kernel_traitsI13__nv_bfloat16S2_fS2_fjLj1024ELj1ELj4ELj1ELj16ENS_18Kernel_traits_baseILj1024ES2_S2_fS2_fjLj128EEEEELb0ELb1ELb0ELb1EEEvNS_9BwdParamsE,"",@"SHT_CUDA_INFO"
	.sectionflags	@""
	.align	4


	//----- nvinfo : EIATTR_CUDA_API_VERSION
	.align		4
        /*0000*/ 	.byte	0x04, 0x37
        /*0002*/ 	.short	(.L_2405 - .L_2404)
.L_2404:
        /*0004*/ 	.word	0x00000082


	//----- nvinfo : EIATTR_KPARAM_INFO
	.align		4
.L_2405:
        /*0008*/ 	.byte	0x04, 0x17
        /*000a*/ 	.short	(.L_2407 - .L_2406)
.L_2406:
        /*000c*/ 	.word	0x00000000
        /*0010*/ 	.short	0x0000
        /*0012*/ 	.short	0x0000
        /*0014*/ 	.byte	0x00, 0xf0, 0xa1, 0x04


	//----- nvinfo : EIATTR_SPARSE_MMA_MASK
	.align		4
.L_2407:
        /*0018*/ 	.byte	0x03, 0x50
        /*001a*/ 	.short	0x0000


	//----- nvinfo : EIATTR_MAXREG_COUNT
	.align		4
        /*001c*/ 	.byte	0x03, 0x1b
        /*001e*/ 	.short	0x00ff


	//----- nvinfo : EIATTR_NUM_BARRIERS
	.align		4
        /*0020*/ 	.byte	0x02, 0x4c
        /*0022*/ 	.byte	0x01
	.zero		1


	//----- nvinfo : EIATTR_ANNOTATIONS
	.align		4
        /*0024*/ 	.byte	0x04, 0x55
        /*0026*/ 	.short	(.L_2409 - .L_2408)


	//   ....[0]....
.L_2408:
        /* <DEDUP_REMOVED lines=16> */


	//----- nvinfo : EIATTR_MERCURY_ISA_VERSION
	.align		4
.L_2409:
        /*0118*/ 	.byte	0x03, 0x5f
        /*011a*/ 	.short	0x0101


	//----- nvinfo : EIATTR_COOP_GROUP_MASK_REGIDS
	.align		4
        /*011c*/ 	.byte	0x04, 0x29
        /*011e*/ 	.short	(.L_2411 - .L_2410)


	//   ....[0]....
.L_2410:
        /*0120*/ 	.word	0xffffffff


	//   ....[1]....
        /*0124*/ 	.word	0xffffffff


	//   ....[2]....
        /*0128*/ 	.word	0xffffffff


	//   ....[3]....
        /*012c*/ 	.word	0xffffffff


	//   ....[4]....
        /*0130*/ 	.word	0xffffffff


	//   ....[5]....
        /*0134*/ 	.word	0xffffffff


	//   ....[6]....
        /*0138*/ 	.word	0xffffffff


	//   ....[7]....
        /*013c*/ 	.word	0xffffffff


	//   ....[8]....
        /*0140*/ 	.word	0xffffffff


	//   ....[9]....
        /*0144*/ 	.word	0xffffffff


	//   ....[10]....
        /*0148*/ 	.word	0x05000063


	//   ....[11]....
        /*014c*/ 	.word	0x05000063


	//   ....[12]....
        /*0150*/ 	.word	0x05000063


	//   ....[13]....
        /*0154*/ 	.word	0x05000063


	//   ....[14]....
        /*0158*/ 	.word	0x05000063


	//   ....[15]....
        /*015c*/ 	.word	0x05000063


	//   ....[16]....
        /*0160*/ 	.word	0x05000063


	//   ....[17]....
        /*0164*/ 	.word	0x05000063


	//   ....[18]....
        /*0168*/ 	.word	0x05000063


	//   ....[19]....
        /*016c*/ 	.word	0x05000063


	//----- nvinfo : EIATTR_COOP_GROUP_INSTR_OFFSETS
	.align		4
.L_2411:
        /*0170*/ 	.byte	0x04, 0x28
        /*0172*/ 	.short	(.L_2413 - .L_2412)


	//   ....[0]....
.L_2412:
        /*0174*/ 	.word	0x00002330


	//   ....[1]....
        /*0178*/ 	.word	0x00002350


	//   ....[2]....
        /*017c*/ 	.word	0x00002370


	//   ....[3]....
        /*0180*/ 	.word	0x00002390


	//   ....[4]....
        /*0184*/ 	.word	0x000023b0


	//   ....[5]....
        /*0188*/ 	.word	0x000023d0


	//   ....[6]....
        /*018c*/ 	.word	0x000023f0


	//   ....[7]....
        /*0190*/ 	.word	0x00002410


	//   ....[8]....
        /*0194*/ 	.word	0x00002420


	//   ....[9]....
        /*0198*/ 	.word	0x00002440


	//   ....[10]....
        /*019c*/ 	.word	0x00008db0


	//   ....[11]....
        /*01a0*/ 	.word	0x00008e40


	//   ....[12]....
        /*01a4*/ 	.word	0x00008ea0


	//   ....[13]....
        /*01a8*/ 	.word	0x00008ef0


	//   ....[14]....
        /*01ac*/ 	.word	0x00008f50


	//   ....[15]....
        /*01b0*/ 	.word	0x00008fa0


	//   ....[16]....
        /*01b4*/ 	.word	0x00009000


	//   ....[17]....
        /*01b8*/ 	.word	0x00009050


	//   ....[18]....
        /*01bc*/ 	.word	0x000090b0


	//   ....[19]....
        /*01c0*/ 	.word	0x00009100


	//----- nvinfo : EIATTR_VRC_CTA_INIT_COUNT
	.align		4
.L_2413:
        /*01c4*/ 	.byte	0x02, 0x4a
	.zero		1
	.zero		1


	//----- nvinfo : EIATTR_EXIT_INSTR_OFFSETS
	.align		4
        /*01c8*/ 	.byte	0x04, 0x1c
        /*01ca*/ 	.short	(.L_2415 - .L_2414)


	//   ....[0]....
.L_2414:
        /*01cc*/ 	.word	0x00008d40


	//----- nvinfo : EIATTR_MAX_THREADS
	.align		4
.L_2415:
        /*01d0*/ 	.byte	0x04, 0x05
        /*01d2*/ 	.short	(.L_2417 - .L_2416)
.L_2416:
        /*01d4*/ 	.word	0x00000080
        /*01d8*/ 	.word	0x00000001
        /*01dc*/ 	.word	0x00000001


	//----- nvinfo : EIATTR_CRS_STACK_SIZE
	.align		4
.L_2417:
        /*01e0*/ 	.byte	0x04, 0x1e
        /*01e2*/ 	.short	(.L_2419 - .L_2418)
.L_2418:
        /*01e4*/ 	.word	0x00000000


	//----- nvinfo : EIATTR_CBANK_PARAM_SIZE
	.align		4
.L_2419:
        /*01e8*/ 	.byte	0x03, 0x19
        /*01ea*/ 	.short	0x0128


	//----- nvinfo : EIATTR_PARAM_CBANK
	.align		4
        /*01ec*/ 	.byte	0x04, 0x0a
        /*01ee*/ 	.short	(.L_2421 - .L_2420)
	.align		4
.L_2420:
        /*01f0*/ 	.word	index@(.nv.constant0._ZN10layer_norm13ln_bwd_kernelINS_13Kernel_traitsI13__nv_bfloat16S2_fS2_fjLj1024ELj1ELj4ELj1ELj16ENS_18Kernel_traits_baseILj1024ES2_S2_fS2_fjLj128EEEEELb0ELb1ELb0ELb1EEEvNS_9BwdParamsE)
        /*01f4*/ 	.short	0x0380
        /*01f6*/ 	.short	0x0128


	//----- nvinfo : EIATTR_SW_WAR
	.align		4
.L_2421:
        /*01f8*/ 	.byte	0x04, 0x36
        /*01fa*/ 	.short	(.L_2423 - .L_2422)
.L_2422:
        /*01fc*/ 	.word	0x00000008
.L_2423:


//--------------------- .nv.info._ZN10layer_norm13ln_bwd_kernelINS_13Kernel_traitsI13__nv_bfloat16S2_fS2_fjLj1024ELj1ELj4ELj1ELj16ENS_18Kernel_traits_baseILj1024ES2_S2_fS2_fjLj128EEEEELb0ELb1ELb1ELb0EEEvNS_9BwdParamsE --------------------------
	.section	.nv.info._ZN10layer_norm13ln_bwd_kernelINS_13Kernel_traitsI13__nv_bfloat16S2_fS2_fjLj1024ELj1ELj4ELj1ELj16ENS_18Kernel_traits_baseILj1024ES2_S2_fS2_fjLj128EEEEELb0ELb1ELb1ELb0EEEvNS_9BwdParamsE,"",@"SHT_CUDA_INFO"
	.sectionflags	@""
	.align	4


	//----- nvinfo : EIATTR_CUDA_API_VERSION
	.align		4
        /*0000*/ 	.byte	0x04, 0x37
        /*0002*/ 	.short	(.L_2425 - .L_2424)
.L_2424:
        /*0004*/ 	.word	0x00000082


	//----- nvinfo : EIATTR_KPARAM_INFO
	.align		4
.L_2425:
        /*0008*/ 	.byte	0x04, 0x17
        /*000a*/ 	.short	(.L_2427 - .L_2426)
.L_2426:
        /*000c*/ 	.word	0x00000000
        /*0010*/ 	.short	0x0000
        /*0012*/ 	.short	0x0000
        /*0014*/ 	.byte	0x00, 0xf0, 0xa1, 0x04


	//----- nvinfo : EIATTR_SPARSE_MMA_MASK
	.align		4
.L_2427:
        /*0018*/ 	.byte	0x03, 0x50
        /*001a*/ 	.short	0x0000


	//----- nvinfo : EIATTR_MAXREG_COUNT
	.align		4
        /*001c*/ 	.byte	0x03, 0x1b
        /*001e*/ 	.short	0x00ff


	//----- nvinfo : EIATTR_NUM_BARRIERS
	.align		4
        /*0020*/ 	.byte	0x02, 0x4c
        /*0022*/ 	.byte	0x01
	.zero		1


	//----- nvinfo : EIATTR_ANNOTATIONS
	.align		4
        /*0024*/ 	.byte	0x04, 0x55
        /*0026*/ 	.short	(.L_2429 - .L_2428)


	//   ....[0]....
.L_2428:
        /* <DEDUP_REMOVED lines=64> */


	//----- nvinfo : EIATTR_MERCURY_ISA_VERSION
	.align		4
.L_2429:
        /*0418*/ 	.byte	0x03, 0x5f
        /*041a*/ 	.short	0x0101


	//----- nvinfo : EIATTR_COOP_GROUP_MASK_REGIDS
	.align		4
        /*041c*/ 	.byte	0x04, 0x29
        /*041e*/ 	.short	(.L_2431 - .L_2430)


	//   ....[0]....
.L_2430:
        /*0420*/ 	.word	0xffffffff


	//   ....[1]....
        /*0424*/ 	.word	0xffffffff


	//   ....[2]....
        /*0428*/ 	.word	0xffffffff


	//   ....[3]....
        /*042c*/ 	.word	0xffffffff


	//   ....[4]....
        /*0430*/ 	.word	0xffffffff


	//   ....[5]....
        /*0434*/ 	.word	0xffffffff


	//   ....[6]....
        /*0438*/ 	.word	0xffffffff


	//   ....[7]....
        /*043c*/ 	.word	0xffffffff


	//   ....[8]....
        /*0440*/ 	.word	0xffffffff


	//   ....[9]....
        /*0444*/ 	.word	0xffffffff


	//   ....[10]....
        /*0448*/ 	.word	0x05000002


	//   ....[11]....
        /*044c*/ 	.word	0x05000002


	//   ....[12]....
        /*0450*/ 	.word	0x05000002


	//   ....[13]....
        /*0454*/ 	.word	0x05000002


	//   ....[14]....
        /*0458*/ 	.word	0x05000002


	//   ....[15]....
        /*045c*/ 	.word	0x05000002


	//   ....[16]....
        /*0460*/ 	.word	0x05000002


	//   ....[17]....
        /*0464*/ 	.word	0x05000002


	//   ....[18]....
        /*0468*/ 	.word	0x05000002


	//   ....[19]....
        /*046c*/ 	.word	0x05000002


	//----- nvinfo : EIATTR_COOP_GROUP_INSTR_OFFSETS
	.align		4
.L_2431:
        /*0470*/ 	.byte	0x04, 0x28
        /*0472*/ 	.short	(.L_2433 - .L_2432)


	//   ....[0]....
.L_2432:
        /*0474*/ 	.word	0x00002d70


	//   ....[1]....
        /*0478*/ 	.word	0x00002d90


	//   ....[2]....
        /*047c*/ 	.word	0x00002db0


	//   ....[3]....
        /*0480*/ 	.word	0x00002dd0


	//   ....[4]....
        /*0484*/ 	.word	0x00002df0


	//   ....[5]....
        /*0488*/ 	.word	0x00002e10


	//   ....[6]....
        /*048c*/ 	.word	0x00002e30


	//   ....[7]....
        /*0490*/ 	.word	0x00002e50


	//   ....[8]....
        /*0494*/ 	.word	0x00002e60


	//   ....[9]....
        /*0498*/ 	.word	0x00002e80


	//   ....[10]....
        /*049c*/ 	.word	0x0000cb50


	//   ....[11]....
        /*04a0*/ 	.word	0x0000cbf0


	//   ....[12]....
        /*04a4*/ 	.word	0x0000cc70


	//   ....[13]....
        /*04a8*/ 	.word	0x0000cce0


	//   ....[14]....
        /*04ac*/ 	.word	0x0000cd60


	//   ....[15]....
        /*04b0*/ 	.word	0x0000cdd0


	//   ....[16]....
        /*04b4*/ 	.word	0x0000ce50


	//   ....[17]....
        /*04b8*/ 	.word	0x0000cec0


	//   ....[18]....
        /*04bc*/ 	.word	0x0000cf40


	//   ....[19]....
        /*04c0*/ 	.word	0x0000cf90


	//----- nvinfo : EIATTR_VRC_CTA_INIT_COUNT
	.align		4
.L_2433:
        /*04c4*/ 	.byte	0x02, 0x4a
	.zero		1
	.zero		1


	//----- nvinfo : EIATTR_EXIT_INSTR_OFFSETS
	.align		4
        /*04c8*/ 	.byte	0x04, 0x1c
        /*04ca*/ 	.short	(.L_2435 - .L_2434)


	//   ....[0]....
.L_2434:
        /*04cc*/ 	.word	0x0000ca60


	//   ....[1]....
        /*04d0*/ 	.word	0x0000cae0


	//----- nvinfo : EIATTR_MAX_THREADS
	.align		4
.L_2435:
        /*04d4*/ 	.byte	0x04, 0x05
        /*04d6*/ 	.short	(.L_2437 - .L_2436)
.L_2436:
        /*04d8*/ 	.word	0x00000080
        /*04dc*/ 	.word	0x00000001
        /*04e0*/ 	.word	0x00000001


	//----- nvinfo : EIATTR_CRS_STACK_SIZE
	.align		4
.L_2437:
        /*04e4*/ 	.byte	0x04, 0x1e
        /*04e6*/ 	.short	(.L_2439 - .L_2438)
.L_2438:
        /*04e8*/ 	.word	0x00000000


	//----- nvinfo : EIATTR_CBANK_PARAM_SIZE
	.align		4
.L_2439:
        /*04ec*/ 	.byte	0x03, 0x19
        /*04ee*/ 	.short	0x0128


	//----- nvinfo : EIATTR_PARAM_CBANK
	.align		4
        /*04f0*/ 	.byte	0x04, 0x0a
        /*04f2*/ 	.short	(.L_2441 - .L_2440)
	.align		4
.L_2440:
        /*04f4*/ 	.word	index@(.nv.constant0._ZN10layer_norm13ln_bwd_kernelINS_13Kernel_traitsI13__nv_bfloat16S2_fS2_fjLj1024ELj1ELj4ELj1ELj16ENS_18Kernel_traits_baseILj1024ES2_S2_fS2_fjLj128EEEEELb0ELb1ELb1ELb0EEEvNS_9BwdParamsE)
        /*04f8*/ 	.short	0x0380
        /*04fa*/ 	.short	0x0128


	//----- nvinfo : EIATTR_SW_WAR
	.align		4
.L_2441:
        /*04fc*/ 	.byte	0x04, 0x36
        /*04fe*/ 	.short	(.L_2443 - .L_2442)
.L_2442:
        /*0500*/ 	.word	0x00000008
.L_2443:


//--------------------- .nv.info._ZN10layer_norm13ln_bwd_kernelINS_13Kernel_traitsI13__nv_bfloat16S2_fS2_fjLj1024ELj1ELj4ELj1ELj16ENS_18Kernel_traits_baseILj1024ES2_S2_fS2_fjLj128EEEEELb0ELb1ELb1ELb1EEEvNS_9BwdParamsE --------------------------
	.section	.nv.info._ZN10layer_norm13ln_bwd_kernelINS_13Kernel_traitsI13__nv_bfloat16S2_fS2_fjLj1024ELj1ELj4ELj1ELj16ENS_18Kernel_traits_baseILj1024ES2_S2_fS2_fjLj128EEEEELb0ELb1ELb1ELb1EEEvNS_9BwdParamsE,"",@"SHT_CUDA_INFO"
	.sectionflags	@""
	.align	4


	//----- nvinfo : EIATTR_CUDA_API_VERSION
	.align		4
        /*0000*/ 	.byte	0x04, 0x37
        /*0002*/ 	.short	(.L_2445 - .L_2444)
.L_2444:
        /*0004*/ 	.word	0x00000082


	//----- nvinfo : EIATTR_KPARAM_INFO
	.align		4
.L_2445:
        /*0008*/ 	.byte	0x04, 0x17
        /*000a*/ 	.short	(.L_2447 - .L_2446)
.L_2446:
        /*000c*/ 	.word	0x00000000
        /*0010*/ 	.short	0x0000
        /*0012*/ 	.short	0x0000
        /*0014*/ 	.byte	0x00, 0xf0, 0xa1, 0x04


	//----- nvinfo : EIATTR_SPARSE_MMA_MASK
	.align		4
.L_2447:
        /*0018*/ 	.byte	0x03, 0x50
        /*001a*/ 	.short	0x0000


	//----- nvinfo : EIATTR_MAXREG_COUNT
	.align		4
        /*001c*/ 	.byte	0x03, 0x1b
        /*001e*/ 	.short	0x00ff


	//----- nvinfo : EIATTR_NUM_BARRIERS
	.align		4
        /*0020*/ 	.byte	0x02, 0x4c
        /*0022*/ 	.byte	0x01
	.zero		1


	//----- nvinfo : EIATTR_ANNOTATIONS
	.align		4
        /*0024*/ 	.byte	0x04, 0x55
        /*0026*/ 	.short	(.L_2449 - .L_2448)


	//   ....[0]....
.L_2448:
        /*0028*/ 	.word	0x00000001
        /*002c*/ 	.byte	0x50, 0x07, 0x00, 0x00, 0x01, 0x00, 0x00, 0x00, 0xa0, 0x21, 0x00, 0x00, 0x01, 0x00, 0x00, 0x00
        /*003c*/ 	.byte	0xf0, 0x22, 0x00, 0x00, 0x01, 0x00, 0x00, 0x00, 0x10, 0x23, 0x00, 0x00, 0x01, 0x00, 0x00, 0x00
        /*004c*/ 	.byte	0x20, 0x23, 0x00, 0x00, 0x01, 0x00, 0x00, 0x00, 0x70, 0xb9, 0x00, 0x00


	//----- nvinfo : EIATTR_MERCURY_ISA_VERSION
	.align		4
.L_2449:
        /*0058*/ 	.byte	0x03, 0x5f
        /*005a*/ 	.short	0x0101


	//----- nvinfo : EIATTR_COOP_GROUP_MASK_REGIDS
	.align		4
        /*005c*/ 	.byte	0x04, 0x29
        /*005e*/ 	.short	(.L_2451 - .L_2450)


	//   ....[0]....
.L_2450:
        /*0060*/ 	.word	0xffffffff


	//   ....[1]....
        /*0064*/ 	.word	0xffffffff


	//   ....[2]....
        /*0068*/ 	.word	0xffffffff


	//   ....[3]....
        /*006c*/ 	.word	0xffffffff


	//   ....[4]....
        /*0070*/ 	.word	0xffffffff


	//   ....[5]....
        /*0074*/ 	.word	0xffffffff


	//   ....[6]....
        /*0078*/ 	.word	0xffffffff


	//   ....[7]....
        /*007c*/ 	.word	0xffffffff


	//   ....[8]....
        /*0080*/ 	.word	0xffffffff


	//   ....[9]....
        /*0084*/ 	.word	0xffffffff


	//   ....[10]....
        /*0088*/ 	.word	0x050000f8


	//   ....[11]....
        /*008c*/ 	.word	0x050000f8


	//   ....[12]....
        /*0090*/ 	.word	0x050000f8


	//   ....[13]....
        /*0094*/ 	.word	0x050000f8


	//   ....[14]....
        /*0098*/ 	.word	0x050000f8


	//   ....[15]....
        /*009c*/ 	.word	0x050000f8


	//   ....[16]....
        /*00a0*/ 	.word	0x050000f8


	//   ....[17]....
        /*00a4*/ 	.word	0x050000f8


	//   ....[18]....
        /*00a8*/ 	.word	0x050000f8


	//   ....[19]....
        /*00ac*/ 	.word	0x050000f8


	//----- nvinfo : EIATTR_COOP_GROUP_INSTR_OFFSETS
	.align		4
.L_2451:
        /*00b0*/ 	.byte	0x04, 0x28
        /*00b2*/ 	.short	(.L_2453 - .L_2452)


	//   ....[0]....
.L_2452:
        /*00b4*/ 	.word	0x000021e0


	//   ....[1]....
        /*00b8*/ 	.word	0x000021f0


	//   ....[2]....
        /*00bc*/ 	.word	0x00002220


	//   ....[3]....
        /*00c0*/ 	.word	0x00002240


	//   ....[4]....
        /*00c4*/ 	.word	0x00002260


	//   ....[5]....
        /*00c8*/ 	.word	0x00002280


	//   ....[6]....
        /*00cc*/ 	.word	0x000022a0


	//   ....[7]....
        /*00d0*/ 	.word	0x000022c0


	//   ....[8]....
        /*00d4*/ 	.word	0x000022d0


	//   ....[9]....
        /*00d8*/ 	.word	0x00002300


	//   ....[10]....
        /*00dc*/ 	.word	0x0000b630


	//   ....[11]....
        /*00e0*/ 	.word	0x0000b6d0


	//   ....[12]....
        /*00e4*/ 	.word	0x0000b730


	//   ....[13]....
        /*00e8*/ 	.word	0x0000b780


	//   ....[14]....
        /*00ec*/ 	.word	0x0000b7e0


	//   ....[15]....
        /*00f0*/ 	.word	0x0000b830


	//   ....[16]....
        /*00f4*/ 	.word	0x0000b890


	//   ....[17]....
        /*00f8*/ 	.word	0x0000b8e0


	//   ....[18]....
        /*00fc*/ 	.word	0x0000b940


	//   ....[19]....
        /*0100*/ 	.word	0x0000b990


	//----- nvinfo : EIATTR_VRC_CTA_INIT_COUNT
	.align		4
.L_2453:
        /*0104*/ 	.byte	0x02, 0x4a
	.zero		1
	.zero		1


	//----- nvinfo : EIATTR_EXIT_INSTR_OFFSETS
	.align		4
        /*0108*/ 	.byte	0x04, 0x1c
        /*010a*/ 	.short	(.L_2455 - .L_2454)


	//   ....[0]....
.L_2454:
        /*010c*/ 	.word	0x0000b5d0


	//----- nvinfo : EIATTR_MAX_THREADS
	.align		4
.L_2455:
        /*0110*/ 	.byte	0x04, 0x05
        /*0112*/ 	.short	(.L_2457 - .L_2456)
.L_2456:
        /*0114*/ 	.word	0x00000080
        /*0118*/ 	.word	0x00000001
        /*011c*/ 	.word	0x00000001


	//----- nvinfo : EIATTR_CRS_STACK_SIZE
	.align		4
.L_2457:
        /*0120*/ 	.byte	0x04, 0x1e
        /*0122*/ 	.short	(.L_2459 - .L_2458)
.L_2458:
        /*0124*/ 	.word	0x00000000


	//----- nvinfo : EIATTR_CBANK_PARAM_SIZE
	.align		4
.L_2459:
        /*0128*/ 	.byte	0x03, 0x19
        /*012a*/ 	.short	0x0128


	//----- nvinfo : EIATTR_PARAM_CBANK
	.align		4
        /*012c*/ 	.byte	0x04, 0x0a
        /*012e*/ 	.short	(.L_2461 - .L_2460)
	.align		4
.L_2460:
        /*0130*/ 	.word	index@(.nv.constant0._ZN10layer_norm13ln_bwd_kernelINS_13Kernel_traitsI13__nv_bfloat16S2_fS2_fjLj1024ELj1ELj4ELj1ELj16ENS_18Kernel_traits_baseILj1024ES2_S2_fS2_fjLj128EEEEELb0ELb1ELb1ELb1EEEvNS_9BwdParamsE)
        /*0134*/ 	.short	0x0380
        /*0136*/ 	.short	0x0128


	//----- nvinfo : EIATTR_SW_WAR
	.align		4
.L_2461:
        /*0138*/ 	.byte	0x04, 0x36
        /*013a*/ 	.short	(.L_2463 - .L_2462)
.L_2462:
        /*013c*/ 	.word	0x00000008
.L_2463:


//--------------------- .nv.info._ZN10layer_norm13ln_bwd_kernelINS_13Kernel_traitsI13__nv_bfloat16S2_fS2_fjLj1024ELj1ELj4ELj1ELj16ENS_18Kernel_traits_baseILj1024ES2_S2_fS2_fjLj128EEEEELb1ELb0ELb0ELb0EEEvNS_9BwdParamsE --------------------------
	.section	.nv.info._ZN10layer_norm13ln_bwd_kernelINS_13Kernel_traitsI13__nv_bfloat16S2_fS2_fjLj1024ELj1ELj4ELj1ELj16ENS_18Kernel_traits_baseILj1024ES2_S2_fS2_fjLj128EEEEELb1ELb0ELb0ELb0EEEvNS_9BwdParamsE,"",@"SHT_CUDA_INFO"
	.sectionflags	@""
	.align	4


	//----- nvinfo : EIATTR_CUDA_API_VERSION
	.align		4
        /*0000*/ 	.byte	0x04, 0x37
        /*0002*/ 	.short	(.L_2465 - .L_2464)
.L_2464:
        /*0004*/ 	.word	0x00000082


	//----- nvinfo : EIATTR_KPARAM_INFO
	.align		4
.L_2465:
        /*0008*/ 	.byte	0x04, 0x17
        /*000a*/ 	.short	(.L_2467 - .L_2466)
.L_2466:
        /*000c*/ 	.word	0x00000000
        /*0010*/ 	.short	0x0000
        /*0012*/ 	.short	0x0000
        /*0014*/ 	.byte	0x00, 0xf0, 0xa1, 0x04


	//----- nvinfo : EIATTR_SPARSE_MMA_MASK
	.align		4
.L_2467:
        /*0018*/ 	.byte	0x03, 0x50
        /*001a*/ 	.short	0x0000


	//----- nvinfo : EIATTR_MAXREG_COUNT
	.align		4
        /*001c*/ 	.byte	0x03, 0x1b
        /*001e*/ 	.short	0x00ff


	//----- nvinfo : EIATTR_NUM_BARRIERS
	.align		4
        /*0020*/ 	.byte	0x02, 0x4c
        /*0022*/ 	.byte	0x01
	.zero		1


	//----- nvinfo : EIATTR_MERCURY_ISA_VERSION
	.align		4
        /*0024*/ 	.byte	0x03, 0x5f
        /*0026*/ 	.short	0x0101


	//----- nvinfo : EIATTR_COOP_GROUP_MASK_REGIDS
	.align		4
        /*0028*/ 	.byte	0x04, 0x29
        /*002a*/ 	.short	(.L_2469 - .L_2468)


	//   ....[0]....
.L_2468:
        /*002c*/ 	.word	0xffffffff


	//   ....[1]....
        /*0030*/ 	.word	0xffffffff


	//   ....[2]....
        /*0034*/ 	.word	0xffffffff


	//   ....[3]....
        /*0038*/ 	.word	0xffffffff


	//   ....[4]....
        /*003c*/ 	.word	0xffffffff


	//   ....[5]....
        /*0040*/ 	.word	0xffffffff


	//   ....[6]....
        /*0044*/ 	.word	0xffffffff


	//   ....[7]....
        /*0048*/ 	.word	0xffffffff


	//   ....[8]....
        /*004c*/ 	.word	0xffffffff


	//   ....[9]....
        /*0050*/ 	.word	0xffffffff


	//   ....[10]....
        /*0054*/ 	.word	0x050000a1


	//   ....[11]....
        /*0058*/ 	.word	0x050000a1


	//   ....[12]....
        /*005c*/ 	.word	0x050000a1


	//   ....[13]....
        /*0060*/ 	.word	0x050000a1


	//   ....[14]....
        /*0064*/ 	.word	0x050000a1


	//   ....[15]....
        /*0068*/ 	.word	0x050000a1


	//   ....[16]....
        /*006c*/ 	.word	0x050000a1


	//   ....[17]....
        /*0070*/ 	.word	0x050000a1


	//   ....[18]....
        /*0074*/ 	.word	0x050000a1


	//   ....[19]....
        /*0078*/ 	.word	0x050000a1


	//----- nvinfo : EIATTR_COOP_GROUP_INSTR_OFFSETS
	.align		4
.L_2469:
        /*007c*/ 	.byte	0x04, 0x28
        /*007e*/ 	.short	(.L_2471 - .L_2470)


	//   ....[0]....
.L_2470:
        /*0080*/ 	.word	0x000021b0


	//   ....[1]....
        /*0084*/ 	.word	0x000021c0


	//   ....[2]....
        /*0088*/ 	.word	0x000021f0


	//   ....[3]....
        /*008c*/ 	.word	0x00002200


	//   ....[4]....
        /*0090*/ 	.word	0x00002230


	//   ....[5]....
        /*0094*/ 	.word	0x00002240


	//   ....[6]....
        /*0098*/ 	.word	0x00002270


	//   ....[7]....
        /*009c*/ 	.word	0x00002280


	//   ....[8]....
        /*00a0*/ 	.word	0x000022b0


	//   ....[9]....
        /*00a4*/ 	.word	0x000022c0


	//   ....[10]....
        /*00a8*/ 	.word	0x00007900


	//   ....[11]....
        /*00ac*/ 	.word	0x00007990


	//   ....[12]....
        /*00b0*/ 	.word	0x00007a00


	//   ....[13]....
        /*00b4*/ 	.word	0x00007a60


	//   ....[14]....
        /*00b8*/ 	.word	0x00007ad0


	//   ....[15]....
        /*00bc*/ 	.word	0x00007b30


	//   ....[16]....
        /*00c0*/ 	.word	0x00007ba0


	//   ....[17]....
        /*00c4*/ 	.word	0x00007c00


	//   ....[18]....
        /*00c8*/ 	.word	0x00007c70


	//   ....[19]....
        /*00cc*/ 	.word	0x00007cd0


	//----- nvinfo : EIATTR_VRC_CTA_INIT_COUNT
	.align		4
.L_2471:
        /*00d0*/ 	.byte	0x02, 0x4a
	.zero		1
	.zero		1


	//----- nvinfo : EIATTR_EXIT_INSTR_OFFSETS
	.align		4
        /*00d4*/ 	.byte	0x04, 0x1c
        /*00d6*/ 	.short	(.L_2473 - .L_2472)


	//   ....[0]....
.L_2472:
        /*00d8*/ 	.word	0x00007860


	//   ....[1]....
        /*00dc*/ 	.word	0x00007890


	//----- nvinfo : EIATTR_MAX_THREADS
	.align		4
.L_2473:
        /*00e0*/ 	.byte	0x04, 0x05
        /*00e2*/ 	.short	(.L_2475 - .L_2474)
.L_2474:
        /*00e4*/ 	.word	0x00000080
        /*00e8*/ 	.word	0x00000001
        /*00ec*/ 	.word	0x00000001


	//----- nvinfo : EIATTR_CRS_STACK_SIZE
	.align		4
.L_2475:
        /*00f0*/ 	.byte	0x04, 0x1e
        /*00f2*/ 	.short	(.L_2477 - .L_2476)
.L_2476:
        /*00f4*/ 	.word	0x00000000


	//----- nvinfo : EIATTR_CBANK_PARAM_SIZE
	.align		4
.L_2477:
        /*00f8*/ 	.byte	0x03, 0x19
        /*00fa*/ 	.short	0x0128


	//----- nvinfo : EIATTR_PARAM_CBANK
	.align		4
        /*00fc*/ 	.byte	0x04, 0x0a
        /*00fe*/ 	.short	(.L_2479 - .L_2478)
	.align		4
.L_2478:
        /*0100*/ 	.word	index@(.nv.constant0._ZN10layer_norm13ln_bwd_kernelINS_13Kernel_traitsI13__nv_bfloat16S2_fS2_fjLj1024ELj1ELj4ELj1ELj16ENS_18Kernel_traits_baseILj1024ES2_S2_fS2_fjLj128EEEEELb1ELb0ELb0ELb0EEEvNS_9BwdParamsE)
        /*0104*/ 	.short	0x0380
        /*0106*/ 	.short	0x0128


	//----- nvinfo : EIATTR_SW_WAR
	.align		4
.L_2479:
        /*0108*/ 	.byte	0x04, 0x36
        /*010a*/ 	.short	(.L_2481 - .L_2480)
.L_2480:
        /*010c*/ 	.word	0x00000008
.L_2481:


//--------------------- .nv.info._ZN10layer_norm13ln_bwd_kernelINS_13Kernel_traitsI13__nv_bfloat16S2_fS2_fjLj1024ELj1ELj4ELj1ELj16ENS_18Kernel_traits_baseILj1024ES2_S2_fS2_fjLj128EEEEELb1ELb0ELb0ELb1EEEvNS_9BwdParamsE --------------------------
	.section	.nv.info._ZN10layer_norm13ln_bwd_kernelINS_13Kernel_traitsI13__nv_bfloat16S2_fS2_fjLj1024ELj1ELj4ELj1ELj16ENS_18Kernel_traits_baseILj1024ES2_S2_fS2_fjLj128EEEEELb1ELb0ELb0ELb1EEEvNS_9BwdParamsE,"",@"SHT_CUDA_INFO"
	.sectionflags	@""
	.align	4


	//----- nvinfo : EIATTR_CUDA_API_VERSION
	.align		4
        /*0000*/ 	.byte	0x04, 0x37
        /*0002*/ 	.short	(.L_2483 - .L_2482)
.L_2482:
        /*0004*/ 	.word	0x00000082


	//----- nvinfo : EIATTR_KPARAM_INFO
	.align		4
.L_2483:
        /*0008*/ 	.byte	0x04, 0x17
        /*000a*/ 	.short	(.L_2485 - .L_2484)
.L_2484:
        /*000c*/ 	.word	0x00000000
        /*0010*/ 	.short	0x0000
        /*0012*/ 	.short	0x0000
        /*0014*/ 	.byte	0x00, 0xf0, 0xa1, 0x04


	//----- nvinfo : EIATTR_SPARSE_MMA_MASK
	.align		4
.L_2485:
        /*0018*/ 	.byte	0x03, 0x50
        /*001a*/ 	.short	0x0000


	//----- nvinfo : EIATTR_MAXREG_COUNT
	.align		4
        /*001c*/ 	.byte	0x03, 0x1b
        /*001e*/ 	.short	0x00ff


	//----- nvinfo : EIATTR_NUM_BARRIERS
	.align		4
        /*0020*/ 	.byte	0x02, 0x4c
        /*0022*/ 	.byte	0x01
	.zero		1


	//----- nvinfo : EIATTR_MERCURY_ISA_VERSION
	.align		4
        /*0024*/ 	.byte	0x03, 0x5f
        /*0026*/ 	.short	0x0101


	//----- nvinfo : EIATTR_COOP_GROUP_MASK_REGIDS
	.align		4
        /*0028*/ 	.byte	0x04, 0x29
        /*002a*/ 	.short	(.L_2487 - .L_2486)


	//   ....[0]....
.L_2486:
        /*002c*/ 	.word	0xffffffff


	//   ....[1]....
        /*0030*/ 	.word	0xffffffff


	//   ....[2]....
        /*0034*/ 	.word	0xffffffff


	//   ....[3]....
        /*0038*/ 	.word	0xffffffff


	//   ....[4]....
        /*003c*/ 	.word	0xffffffff


	//   ....[5]....
        /*0040*/ 	.word	0xffffffff


	//   ....[6]....
        /*0044*/ 	.word	0xffffffff


	//   ....[7]....
        /*0048*/ 	.word	0xffffffff


	//   ....[8]....
        /*004c*/ 	.word	0xffffffff


	//   ....[9]....
        /*0050*/ 	.word	0xffffffff


	//   ....[10]....
        /*0054*/ 	.word	0x050000d9


	//   ....[11]....
        /*0058*/ 	.word	0x050000d9


	//   ....[12]....
        /*005c*/ 	.word	0x050000d9


	//   ....[13]....
        /*0060*/ 	.word	0x050000d9


	//   ....[14]....
        /*0064*/ 	.word	0x050000d9


	//   ....[15]....
        /*0068*/ 	.word	0x050000d9


	//   ....[16]....
        /*006c*/ 	.word	0x050000d9


	//   ....[17]....
        /*0070*/ 	.word	0x050000d9


	//   ....[18]....
        /*0074*/ 	.word	0x050000d9


	//   ....[19]....
        /*0078*/ 	.word	0x050000d9


	//----- nvinfo : EIATTR_COOP_GROUP_INSTR_OFFSETS
	.align		4
.L_2487:
        /*007c*/ 	.byte	0x04, 0x28
        /*007e*/ 	.short	(.L_2489 - .L_2488)


	//   ....[0]....
.L_2488:
        /*0080*/ 	.word	0x00001e40


	//   ....[1]....
        /*0084*/ 	.word	0x00001e50


	//   ....[2]....
        /*0088*/ 	.word	0x00001e80


	//   ....[3]....
        /*008c*/ 	.word	0x00001e90


	//   ....[4]....
        /*0090*/ 	.word	0x00001ec0


	//   ....[5]....
        /*0094*/ 	.word	0x00001ed0


	//   ....[6]....
        /*0098*/ 	.word	0x00001f00


	//   ....[7]....
        /*009c*/ 	.word	0x00001f10


	//   ....[8]....
        /*00a0*/ 	.word	0x00001f40


	//   ....[9]....
        /*00a4*/ 	.word	0x00001f50


	//   ....[10]....
        /*00a8*/ 	.word	0x00007170


	//   ....[11]....
        /*00ac*/ 	.word	0x00007200


	//   ....[12]....
        /*00b0*/ 	.word	0x00007270


	//   ....[13]....
        /*00b4*/ 	.word	0x000072d0


	//   ....[14]....
        /*00b8*/ 	.word	0x00007340


	//   ....[15]....
        /*00bc*/ 	.word	0x000073a0


	//   ....[16]....
        /*00c0*/ 	.word	0x00007410


	//   ....[17]....
        /*00c4*/ 	.word	0x00007470


	//   ....[18]....
        /*00c8*/ 	.word	0x000074e0


	//   ....[19]....
        /*00cc*/ 	.word	0x00007540


	//----- nvinfo : EIATTR_VRC_CTA_INIT_COUNT
	.align		4
.L_2489:
        /*00d0*/ 	.byte	0x02, 0x4a
	.zero		1
	.zero		1


	//----- nvinfo : EIATTR_EXIT_INSTR_OFFSETS
	.align		4
        /*00d4*/ 	.byte	0x04, 0x1c
        /*00d6*/ 	.short	(.L_2491 - .L_2490)


	//   ....[0]....
.L_2490:
        /*00d8*/ 	.word	0x00007100


	//----- nvinfo : EIATTR_MAX_THREADS
	.align		4
.L_2491:
        /*00dc*/ 	.byte	0x04, 0x05
        /*00de*/ 	.short	(.L_2493 - .L_2492)
.L_2492:
        /*00e0*/ 	.word	0x00000080
        /*00e4*/ 	.word	0x00000001
        /*00e8*/ 	.word	0x00000001


	//----- nvinfo : EIATTR_CRS_STACK_SIZE
	.align		4
.L_2493:
        /*00ec*/ 	.byte	0x04, 0x1e
        /*00ee*/ 	.short	(.L_2495 - .L_2494)
.L_2494:
        /*00f0*/ 	.word	0x00000000


	//----- nvinfo : EIATTR_CBANK_PARAM_SIZE
	.align		4
.L_2495:
        /*00f4*/ 	.byte	0x03, 0x19
        /*00f6*/ 	.short	0x0128


	//----- nvinfo : EIATTR_PARAM_CBANK
	.align		4
        /*00f8*/ 	.byte	0x04, 0x0a
        /*00fa*/ 	.short	(.L_2497 - .L_2496)
	.align		4
.L_2496:
        /*00fc*/ 	.word	index@(.nv.constant0._ZN10layer_norm13ln_bwd_kernelINS_13Kernel_traitsI13__nv_bfloat16S2_fS2_fjLj1024ELj1ELj4ELj1ELj16ENS_18Kernel_traits_baseILj1024ES2_S2_fS2_fjLj128EEEEELb1ELb0ELb0ELb1EEEvNS_9BwdParamsE)
        /*0100*/ 	.short	0x0380
        /*0102*/ 	.short	0x0128


	//----- nvinfo : EIATTR_SW_WAR
	.align		4
.L_2497:
        /*0104*/ 	.byte	0x04, 0x36
        /*0106*/ 	.short	(.L_2499 - .L_2498)
.L_2498:
        /*0108*/ 	.word	0x00000008
.L_2499:


//--------------------- .nv.info._ZN10layer_norm22ln_bwd_finalize_kernelINS_22Kernel_traits_finalizeILj1024E13__nv_bfloat16S2_fS2_fjLb0ELj1024ELj4ENS_18Kernel_traits_baseILj1024ES2_S2_fS2_fjLj1024EEEEELb0ELb0EEEvNS_9BwdParamsE --------------------------
	.section	.nv.info._ZN10layer_norm22ln_bwd_finalize_kernelINS_22Kernel_traits_finalizeILj1024E13__nv_bfloat16S2_fS2_fjLb0ELj1024ELj4ENS_18Kernel_traits_baseILj1024ES2_S2_fS2_fjLj1024EEEEELb0ELb0EEEvNS_9BwdParamsE,"",@"SHT_CUDA_INFO"
	.sectionflags	@""
	.align	4


	//----- nvinfo : EIATTR_CUDA_API_VERSION
	.align		4
        /*0000*/ 	.byte	0x04, 0x37
        /*0002*/ 	.short	(.L_2501 - .L_2500)
.L_2500:
        /*0004*/ 	.word	0x00000082


	//----- nvinfo : EIATTR_KPARAM_INFO
	.align		4
.L_2501:
        /*0008*/ 	.byte	0x04, 0x17
        /*000a*/ 	.short	(.L_2503 - .L_2502)
.L_2502:
        /*000c*/ 	.word	0x00000000
        /*0010*/ 	.short	0x0000
        /*0012*/ 	.short	0x0000
        /*0014*/ 	.byte	0x00, 0xf0, 0xa1, 0x04


	//----- nvinfo : EIATTR_SPARSE_MMA_MASK
	.align		4
.L_2503:
        /*0018*/ 	.byte	0x03, 0x50
        /*001a*/ 	.short	0x0000


	//----- nvinfo : EIATTR_MAXREG_COUNT
	.align		4
        /*001c*/ 	.byte	0x03, 0x1b
        /*001e*/ 	.short	0x0040


	//----- nvinfo : EIATTR_NUM_BARRIERS
	.align		4
        /*0020*/ 	.byte	0x02, 0x4c
        /*0022*/ 	.byte	0x01
	.zero		1


	//----- nvinfo : EIATTR_MERCURY_ISA_VERSION
	.align		4
        /*0024*/ 	.byte	0x03, 0x5f
        /*0026*/ 	.short	0x0101


	//----- nvinfo : EIATTR_COOP_GROUP_MASK_REGIDS
	.align		4
        /*0028*/ 	.byte	0x04, 0x29
        /*002a*/ 	.short	(.L_2505 - .L_2504)


	//   ....[0]....
.L_2504:
        /*002c*/ 	.word	0xffffffff


	//   ....[1]....
        /*0030*/ 	.word	0xffffffff


	//   ....[2]....
        /*0034*/ 	.word	0xffffffff


	//   ....[3]....
        /*0038*/ 	.word	0xffffffff


	//   ....[4]....
        /*003c*/ 	.word	0xffffffff


	//   ....[5]....
        /*0040*/ 	.word	0xffffffff


	//   ....[6]....
        /*0044*/ 	.word	0xffffffff


	//   ....[7]....
        /*0048*/ 	.word	0xffffffff


	//   ....[8]....
        /*004c*/ 	.word	0xffffffff


	//   ....[9]....
        /*0050*/ 	.word	0xffffffff


	//----- nvinfo : EIATTR_COOP_GROUP_INSTR_OFFSETS
	.align		4
.L_2505:
        /*0054*/ 	.byte	0x04, 0x28
        /*0056*/ 	.short	(.L_2507 - .L_2506)


	//   ....[0]....
.L_2506:
        /*0058*/ 	.word	0x000015e0


	//   ....[1]....
        /*005c*/ 	.word	0x000015f0


	//   ....[2]....
        /*0060*/ 	.word	0x00001620


	//   ....[3]....
        /*0064*/ 	.word	0x00001630


	//   ....[4]....
        /*0068*/ 	.word	0x00001660


	//   ....[5]....
        /*006c*/ 	.word	0x00001670


	//   ....[6]....
        /*0070*/ 	.word	0x000016b0


	//   ....[7]....
        /*0074*/ 	.word	0x000016e0


	//   ....[8]....
        /*0078*/ 	.word	0x00001710


	//   ....[9]....
        /*007c*/ 	.word	0x00001720


	//----- nvinfo : EIATTR_VRC_CTA_INIT_COUNT
	.align		4
.L_2507:
        /*0080*/ 	.byte	0x02, 0x4a
	.zero		1
	.zero		1


	//----- nvinfo : EIATTR_EXIT_INSTR_OFFSETS
	.align		4
        /*0084*/ 	.byte	0x04, 0x1c
        /*0086*/ 	.short	(.L_2509 - .L_2508)


	//   ....[0]....
.L_2508:
        /*0088*/ 	.word	0x00000060


	//   ....[1]....
        /*008c*/ 	.word	0x00001780


	//   ....[2]....
        /*0090*/ 	.word	0x000017b0


	//   ....[3]....
        /*0094*/ 	.word	0x00001870


	//----- nvinfo : EIATTR_MAX_THREADS
	.align		4
.L_2509:
        /*0098*/ 	.byte	0x04, 0x05
        /*009a*/ 	.short	(.L_2511 - .L_2510)
.L_2510:
        /*009c*/ 	.word	0x00000400
        /*00a0*/ 	.word	0x00000001
        /*00a4*/ 	.word	0x00000001


	//----- nvinfo : EIATTR_CRS_STACK_SIZE
	.align		4
.L_2511:
        /*00a8*/ 	.byte	0x04, 0x1e
        /*00aa*/ 	.short	(.L_2513 - .L_2512)
.L_2512:
        /*00ac*/ 	.word	0x00000000


	//----- nvinfo : EIATTR_CBANK_PARAM_SIZE
	.align		4
.L_2513:
        /*00b0*/ 	.byte	0x03, 0x19
        /*00b2*/ 	.short	0x0128


	//----- nvinfo : EIATTR_PARAM_CBANK
	.align		4
        /*00b4*/ 	.byte	0x04, 0x0a
        /*00b6*/ 	.short	(.L_2515 - .L_2514)
	.align		4
.L_2514:
        /*00b8*/ 	.word	index@(.nv.constant0._ZN10layer_norm22ln_bwd_finalize_kernelINS_22Kernel_traits_finalizeILj1024E13__nv_bfloat16S2_fS2_fjLb0ELj1024ELj4ENS_18Kernel_traits_baseILj1024ES2_S2_fS2_fjLj1024EEEEELb0ELb0EEEvNS_9BwdParamsE)
        /*00bc*/ 	.short	0x0380
        /*00be*/ 	.short	0x0128


	//----- nvinfo : EIATTR_SW_WAR
	.align		4
.L_2515:
        /*00c0*/ 	.byte	0x04, 0x36
        /*00c2*/ 	.short	(.L_2517 - .L_2516)
.L_2516:
        /*00c4*/ 	.word	0x00000008
.L_2517:


//--------------------- .nv.info._ZN10layer_norm13ln_bwd_kernelINS_13Kernel_traitsI13__nv_bfloat16S2_fS2_fjLj1024ELj1ELj4ELj1ELj16ENS_18Kernel_traits_baseILj1024ES2_S2_fS2_fjLj128EEEEELb1ELb0ELb1ELb0EEEvNS_9BwdParamsE --------------------------
	.section	.nv.info._ZN10layer_norm13ln_bwd_kernelINS_13Kernel_traitsI13__nv_bfloat16S2_fS2_fjLj1024ELj1ELj4ELj1ELj16ENS_18Kernel_traits_baseILj1024ES2_S2_fS2_fjLj128EEEEELb1ELb0ELb1ELb0EEEvNS_9BwdParamsE,"",@"SHT_CUDA_INFO"
	.sectionflags	@""
	.align	4


	//----- nvinfo : EIATTR_CUDA_API_VERSION
	.align		4
        /*0000*/ 	.byte	0x04, 0x37
        /*0002*/ 	.short	(.L_2519 - .L_2518)
.L_2518:
        /*0004*/ 	.word	0x00000082


	//----- nvinfo : EIATTR_KPARAM_INFO
	.align		4
.L_2519:
        /*0008*/ 	.byte	0x04, 0x17
        /*000a*/ 	.short	(.L_2521 - .L_2520)
.L_2520:
        /*000c*/ 	.word	0x00000000
        /*0010*/ 	.short	0x0000
        /*0012*/ 	.short	0x0000
        /*0014*/ 	.byte	0x00, 0xf0, 0xa1, 0x04


	//----- nvinfo : EIATTR_SPARSE_MMA_MASK
	.align		4
.L_2521:
        /*0018*/ 	.byte	0x03, 0x50
        /*001a*/ 	.short	0x0000


	//----- nvinfo : EIATTR_MAXREG_COUNT
	.align		4
        /*001c*/ 	.byte	0x03, 0x1b
        /*001e*/ 	.short	0x00ff


	//----- nvinfo : EIATTR_NUM_BARRIERS
	.align		4
        /*0020*/ 	.byte	0x02, 0x4c
        /*0022*/ 	.byte	0x01
	.zero		1


	//----- nvinfo : EIATTR_MERCURY_ISA_VERSION
	.align		4
        /*0024*/ 	.byte	0x03, 0x5f
        /*0026*/ 	.short	0x0101


	//----- nvinfo : EIATTR_COOP_GROUP_MASK_REGIDS
	.align		4
        /*0028*/ 	.byte	0x04, 0x29
        /*002a*/ 	.short	(.L_2523 - .L_2522)


	//   ....[0]....
.L_2522:
        /*002c*/ 	.word	0xffffffff


	//   ....[1]....
        /*0030*/ 	.word	0xffffffff


	//   ....[2]....
        /*0034*/ 	.word	0xffffffff


	//   ....[3]....
        /*0038*/ 	.word	0xffffffff


	//   ....[4]....
        /*003c*/ 	.word	0xffffffff


	//   ....[5]....
        /*0040*/ 	.word	0xffffffff


	//   ....[6]....
        /*0044*/ 	.word	0xffffffff


	//   ....[7]....
        /*0048*/ 	.word	0xffffffff


	//   ....[8]....
        /*004c*/ 	.word	0xffffffff


	//   ....[9]....
        /*0050*/ 	.word	0xffffffff


	//   ....[10]....
        /*0054*/ 	.word	0x050000a4


	//   ....[11]....
        /*0058*/ 	.word	0x050000a4


	//   ....[12]....
        /*005c*/ 	.word	0x050000a4


	//   ....[13]....
        /*0060*/ 	.word	0x050000a4


	//   ....[14]....
        /*0064*/ 	.word	0x050000a4


	//   ....[15]....
        /*0068*/ 	.word	0x050000a4


	//   ....[16]....
        /*006c*/ 	.word	0x050000a4


	//   ....[17]....
        /*0070*/ 	.word	0x050000a4


	//   ....[18]....
        /*0074*/ 	.word	0x050000a4


	//   ....[19]....
        /*0078*/ 	.word	0x050000a4


	//----- nvinfo : EIATTR_COOP_GROUP_INSTR_OFFSETS
	.align		4
.L_2523:
        /*007c*/ 	.byte	0x04, 0x28
        /*007e*/ 	.short	(.L_2525 - .L_2524)


	//   ....[0]....
.L_2524:
        /*0080*/ 	.word	0x000027a0


	//   ....[1]....
        /*0084*/ 	.word	0x000027b0


	//   ....[2]....
        /*0088*/ 	.word	0x000027e0


	//   ....[3]....
        /*008c*/ 	.word	0x000027f0


	//   ....[4]....
        /*0090*/ 	.word	0x00002820


	//   ....[5]....
        /*0094*/ 	.word	0x00002830


	//   ....[6]....
        /*0098*/ 	.word	0x00002860


	//   ....[7]....
        /*009c*/ 	.word	0x00002870


	//   ....[8]....
        /*00a0*/ 	.word	0x000028a0


	//   ....[9]....
        /*00a4*/ 	.word	0x000028b0


	//   ....[10]....
        /*00a8*/ 	.word	0x0000a080


	//   ....[11]....
        /*00ac*/ 	.word	0x0000a110


	//   ....[12]....
        /*00b0*/ 	.word	0x0000a180


	//   ....[13]....
        /*00b4*/ 	.word	0x0000a1e0


	//   ....[14]....
        /*00b8*/ 	.word	0x0000a250


	//   ....[15]....
        /*00bc*/ 	.word	0x0000a2b0


	//   ....[16]....
        /*00c0*/ 	.word	0x0000a320


	//   ....[17]....
        /*00c4*/ 	.word	0x0000a380


	//   ....[18]....
        /*00c8*/ 	.word	0x0000a3f0


	//   ....[19]....
        /*00cc*/ 	.word	0x0000a450


	//----- nvinfo : EIATTR_VRC_CTA_INIT_COUNT
	.align		4
.L_2525:
        /*00d0*/ 	.byte	0x02, 0x4a
	.zero		1
	.zero		1


	//----- nvinfo : EIATTR_EXIT_INSTR_OFFSETS
	.align		4
        /*00d4*/ 	.byte	0x04, 0x1c
        /*00d6*/ 	.short	(.L_2527 - .L_2526)


	//   ....[0]....
.L_2526:
        /*00d8*/ 	.word	0x00009fe0


	//   ....[1]....
        /*00dc*/ 	.word	0x0000a010


	//----- nvinfo : EIATTR_MAX_THREADS
	.align		4
.L_2527:
        /*00e0*/ 	.byte	0x04, 0x05
        /*00e2*/ 	.short	(.L_2529 - .L_2528)
.L_2528:
        /*00e4*/ 	.word	0x00000080
        /*00e8*/ 	.word	0x00000001
        /*00ec*/ 	.word	0x00000001


	//----- nvinfo : EIATTR_CRS_STACK_SIZE
	.align		4
.L_2529:
        /*00f0*/ 	.byte	0x04, 0x1e
        /*00f2*/ 	.short	(.L_2531 - .L_2530)
.L_2530:
        /*00f4*/ 	.word	0x00000000


	//----- nvinfo : EIATTR_CBANK_PARAM_SIZE
	.align		4
.L_2531:
        /*00f8*/ 	.byte	0x03, 0x19
        /*00fa*/ 	.short	0x0128


	//----- nvinfo : EIATTR_PARAM_CBANK
	.align		4
        /*00fc*/ 	.byte	0x04, 0x0a
        /*00fe*/ 	.short	(.L_2533 - .L_2532)
	.align		4
.L_2532:
        /*0100*/ 	.word	index@(.nv.constant0._ZN10layer_norm13ln_bwd_kernelINS_13Kernel_traitsI13__nv_bfloat16S2_fS2_fjLj1024ELj1ELj4ELj1ELj16ENS_18Kernel_traits_baseILj1024ES2_S2_fS2_fjLj128EEEEELb1ELb0ELb1ELb0EEEvNS_9BwdParamsE)
        /*0104*/ 	.short	0x0380
        /*0106*/ 	.short	0x0128


	//----- nvinfo : EIATTR_SW_WAR
	.align		4
.L_2533:
        /*0108*/ 	.byte	0x04, 0x36
        /*010a*/ 	.short	(.L_2535 - .L_2534)
.L_2534:
        /*010c*/ 	.word	0x00000008
.L_2535:


//--------------------- .nv.info._ZN10layer_norm22ln_bwd_finalize_kernelINS_22Kernel_traits_finalizeILj1024E13__nv_bfloat16S2_fS2_fjLb0ELj1024ELj4ENS_18Kernel_traits_baseILj1024ES2_S2_fS2_fjLj1024EEEEELb0ELb1EEEvNS_9BwdParamsE --------------------------
	.section	.nv.info._ZN10layer_norm22ln_bwd_finalize_kernelINS_22Kernel_traits_finalizeILj1024E13__nv_bfloat16S2_fS2_fjLb0ELj1024ELj4ENS_18Kernel_traits_baseILj1024ES2_S2_fS2_fjLj1024EEEEELb0ELb1EEEvNS_9BwdParamsE,"",@"SHT_CUDA_INFO"
	.sectionflags	@""
	.align	4


	//----- nvinfo : EIATTR_CUDA_API_VERSION
	.align		4
        /*0000*/ 	.byte	0x04, 0x37
        /*0002*/ 	.short	(.L_2537 - .L_2536)
.L_2536:
        /*0004*/ 	.word	0x00000082


	//----- nvinfo : EIATTR_KPARAM_INFO
	.align		4
.L_2537:
        /*0008*/ 	.byte	0x04, 0x17
        /*000a*/ 	.short	(.L_2539 - .L_2538)
.L_2538:
        /*000c*/ 	.word	0x00000000
        /*0010*/ 	.short	0x0000
        /*0012*/ 	.short	0x0000
        /*0014*/ 	.byte	0x00, 0xf0, 0xa1, 0x04


	//----- nvinfo : EIATTR_SPARSE_MMA_MASK
	.align		4
.L_2539:
        /*0018*/ 	.byte	0x03, 0x50
        /*001a*/ 	.short	0x0000


	//----- nvinfo : EIATTR_MAXREG_COUNT
	.align		4
        /*001c*/ 	.byte	0x03, 0x1b
        /*001e*/ 	.short	0x0040


	//----- nvinfo : EIATTR_NUM_BARRIERS
	.align		4
        /*0020*/ 	.byte	0x02, 0x4c
        /*0022*/ 	.byte	0x01
	.zero		1


	//----- nvinfo : EIATTR_MERCURY_ISA_VERSION
	.align		4
        /*0024*/ 	.byte	0x03, 0x5f
        /*0026*/ 	.short	0x0101


	//----- nvinfo : EIATTR_COOP_GROUP_MASK_REGIDS
	.align		4
        /*0028*/ 	.byte	0x04, 0x29
        /*002a*/ 	.short	(.L_2541 - .L_2540)


	//   ....[0]....
.L_2540:
        /*002c*/ 	.word	0xffffffff


	//   ....[1]....
        /*0030*/ 	.word	0xffffffff


	//   ....[2]....
        /*0034*/ 	.word	0xffffffff


	//   ....[3]....
        /*0038*/ 	.word	0xffffffff


	//   ....[4]....
        /*003c*/ 	.word	0xffffffff


	//   ....[5]....
        /*0040*/ 	.word	0xffffffff


	//   ....[6]....
        /*0044*/ 	.word	0xffffffff


	//   ....[7]....
        /*0048*/ 	.word	0xffffffff


	//   ....[8]....
        /*004c*/ 	.word	0xffffffff


	//   ....[9]....
        /*0050*/ 	.word	0xffffffff


	//----- nvinfo : EIATTR_COOP_GROUP_INSTR_OFFSETS
	.align		4
.L_2541:
        /*0054*/ 	.byte	0x04, 0x28
        /*0056*/ 	.short	(.L_2543 - .L_2542)


	//   ....[0]....
.L_2542:
        /*0058*/ 	.word	0x00001630


	//   ....[1]....
        /*005c*/ 	.word	0x00001640


	//   ....[2]....
        /*0060*/ 	.word	0x00001670


	//   ....[3]....
        /*0064*/ 	.word	0x00001680


	//   ....[4]....
        /*0068*/ 	.word	0x000016b0


	//   ....[5]....
        /*006c*/ 	.word	0x000016d0


	//   ....[6]....
        /*0070*/ 	.word	0x00001700


	//   ....[7]....
        /*0074*/ 	.word	0x00001710


	//   ....[8]....
        /*0078*/ 	.word	0x00001740


	//   ....[9]....
        /*007c*/ 	.word	0x00001750


	//----- nvinfo : EIATTR_VRC_CTA_INIT_COUNT
	.align		4
.L_2543:
        /*0080*/ 	.byte	0x02, 0x4a
	.zero		1
	.zero		1


	//----- nvinfo : EIATTR_EXIT_INSTR_OFFSETS
	.align		4
        /*0084*/ 	.byte	0x04, 0x1c
        /*0086*/ 	.short	(.L_2545 - .L_2544)


	//   ....[0]....
.L_2544:
        /*0088*/ 	.word	0x00000070


	//   ....[1]....
        /*008c*/ 	.word	0x000017b0


	//   ....[2]....
        /*0090*/ 	.word	0x00001880


	//----- nvinfo : EIATTR_MAX_THREADS
	.align		4
.L_2545:
        /*0094*/ 	.byte	0x04, 0x05
        /*0096*/ 	.short	(.L_2547 - .L_2546)
.L_2546:
        /*0098*/ 	.word	0x00000400
        /*009c*/ 	.word	0x00000001
        /*00a0*/ 	.word	0x00000001


	//----- nvinfo : EIATTR_CRS_STACK_SIZE
	.align		4
.L_2547:
        /*00a4*/ 	.byte	0x04, 0x1e
        /*00a6*/ 	.short	(.L_2549 - .L_2548)
.L_2548:
        /*00a8*/ 	.word	0x00000000


	//----- nvinfo : EIATTR_CBANK_PARAM_SIZE
	.align		4
.L_2549:
        /*00ac*/ 	.byte	0x03, 0x19
        /*00ae*/ 	.short	0x0128


	//----- nvinfo : EIATTR_PARAM_CBANK
	.align		4
        /*00b0*/ 	.byte	0x04, 0x0a
        /*00b2*/ 	.short	(.L_2551 - .L_2550)
	.align		4
.L_2550:
        /*00b4*/ 	.word	index@(.nv.constant0._ZN10layer_norm22ln_bwd_finalize_kernelINS_22Kernel_traits_finalizeILj1024E13__nv_bfloat16S2_fS2_fjLb0ELj1024ELj4ENS_18Kernel_traits_baseILj1024ES2_S2_fS2_fjLj1024EEEEELb0ELb1EEEvNS_9BwdParamsE)
        /*00b8*/ 	.short	0x0380
        /*00ba*/ 	.short	0x0128


	//----- nvinfo : EIATTR_SW_WAR
	.align		4
.L_2551:
        /*00bc*/ 	.byte	0x04, 0x36
        /*00be*/ 	.short	(.L_2553 - .L_2552)
.L_2552:
        /*00c0*/ 	.word	0x00000008
.L_2553:


//--------------------- .nv.info._ZN10layer_norm13ln_bwd_kernelINS_13Kernel_traitsI13__nv_bfloat16S2_fS2_fjLj1024ELj1ELj4ELj1ELj16ENS_18Kernel_traits_baseILj1024ES2_S2_fS2_fjLj128EEEEELb1ELb0ELb1ELb1EEEvNS_9BwdParamsE --------------------------
	.section	.nv.info._ZN10layer_norm13ln_bwd_kernelINS_13Kernel_traitsI13__nv_bfloat16S2_fS2_fjLj1024ELj1ELj4ELj1ELj16ENS_18Kernel_traits_baseILj1024ES2_S2_fS2_fjLj128EEEEELb1ELb0ELb1ELb1EEEvNS_9BwdParamsE,"",@"SHT_CUDA_INFO"
	.sectionflags	@""
	.align	4


	//----- nvinfo : EIATTR_CUDA_API_VERSION
	.align		4
        /*0000*/ 	.byte	0x04, 0x37
        /*0002*/ 	.short	(.L_2555 - .L_2554)
.L_2554:
        /*0004*/ 	.word	0x00000082


	//----- nvinfo : EIATTR_KPARAM_INFO
	.align		4
.L_2555:
        /*0008*/ 	.byte	0x04, 0x17
        /*000a*/ 	.short	(.L_2557 - .L_2556)
.L_2556:
        /*000c*/ 	.word	0x00000000
        /*0010*/ 	.short	0x0000
        /*0012*/ 	.short	0x0000
        /*0014*/ 	.byte	0x00, 0xf0, 0xa1, 0x04


	//----- nvinfo : EIATTR_SPARSE_MMA_MASK
	.align		4
.L_2557:
        /*0018*/ 	.byte	0x03, 0x50
        /*001a*/ 	.short	0x0000


	//----- nvinfo : EIATTR_MAXREG_COUNT
	.align		4
        /*001c*/ 	.byte	0x03, 0x1b
        /*001e*/ 	.short	0x00ff


	//----- nvinfo : EIATTR_NUM_BARRIERS
	.align		4
        /*0020*/ 	.byte	0x02, 0x4c
        /*0022*/ 	.byte	0x01
	.zero		1


	//----- nvinfo : EIATTR_MERCURY_ISA_VERSION
	.align		4
        /*0024*/ 	.byte	0x03, 0x5f
        /*0026*/ 	.short	0x0101


	//----- nvinfo : EIATTR_COOP_GROUP_MASK_REGIDS
	.align		4
        /*0028*/ 	.byte	0x04, 0x29
        /*002a*/ 	.short	(.L_2559 - .L_2558)


	//   ....[0]....
.L_2558:
        /*002c*/ 	.word	0xffffffff


	//   ....[1]....
        /*0030*/ 	.word	0xffffffff


	//   ....[2]....
        /*0034*/ 	.word	0xffffffff


	//   ....[3]....
        /*0038*/ 	.word	0xffffffff


	//   ....[4]....
        /*003c*/ 	.word	0xffffffff


	//   ....[5]....
        /*0040*/ 	.word	0xffffffff


	//   ....[6]....
        /*0044*/ 	.word	0xffffffff


	//   ....[7]....
        /*0048*/ 	.word	0xffffffff


	//   ....[8]....
        /*004c*/ 	.word	0xffffffff


	//   ....[9]....
        /*0050*/ 	.word	0xffffffff


	//   ....[10]....
        /*0054*/ 	.word	0x050000cd


	//   ....[11]....
        /*0058*/ 	.word	0x050000cd


	//   ....[12]....
        /*005c*/ 	.word	0x050000cd


	//   ....[13]....
        /*0060*/ 	.word	0x050000cd


	//   ....[14]....
        /*0064*/ 	.word	0x050000cd


	//   ....[15]....
        /*0068*/ 	.word	0x050000cd


	//   ....[16]....
        /*006c*/ 	.word	0x050000cd


	//   ....[17]....
        /*0070*/ 	.word	0x050000cd


	//   ....[18]....
        /*0074*/ 	.word	0x050000cd


	//   ....[19]....
        /*0078*/ 	.word	0x050000cd


	//----- nvinfo : EIATTR_COOP_GROUP_INSTR_OFFSETS
	.align		4
.L_2559:
        /*007c*/ 	.byte	0x04, 0x28
        /*007e*/ 	.short	(.L_2561 - .L_2560)


	//   ....[0]....
.L_2560:
        /*0080*/ 	.word	0x00002180


	//   ....[1]....
        /*0084*/ 	.word	0x00002190


	//   ....[2]....
        /*0088*/ 	.word	0x000021c0


	//   ....[3]....
        /*008c*/ 	.word	0x000021d0


	//   ....[4]....
        /*0090*/ 	.word	0x00002200


	//   ....[5]....
        /*0094*/ 	.word	0x00002210


	//   ....[6]....
        /*0098*/ 	.word	0x00002240


	//   ....[7]....
        /*009c*/ 	.word	0x00002250


	//   ....[8]....
        /*00a0*/ 	.word	0x00002280


	//   ....[9]....
        /*00a4*/ 	.word	0x00002290


	//   ....[10]....
        /*00a8*/ 	.word	0x000093e0


	//   ....[11]....
        /*00ac*/ 	.word	0x00009470


	//   ....[12]....
        /*00b0*/ 	.word	0x000094e0


	//   ....[13]....
        /*00b4*/ 	.word	0x00009540


	//   ....[14]....
        /*00b8*/ 	.word	0x000095b0


	//   ....[15]....
        /*00bc*/ 	.word	0x00009610


	//   ....[16]....
        /*00c0*/ 	.word	0x00009680


	//   ....[17]....
        /*00c4*/ 	.word	0x000096e0


	//   ....[18]....
        /*00c8*/ 	.word	0x00009750


	//   ....[19]....
        /*00cc*/ 	.word	0x000097b0


	//----- nvinfo : EIATTR_VRC_CTA_INIT_COUNT
	.align		4
.L_2561:
        /*00d0*/ 	.byte	0x02, 0x4a
	.zero		1
	.zero		1


	//----- nvinfo : EIATTR_EXIT_INSTR_OFFSETS
	.align		4
        /*00d4*/ 	.byte	0x04, 0x1c
        /*00d6*/ 	.short	(.L_2563 - .L_2562)


	//   ....[0]....
.L_2562:
        /*00d8*/ 	.word	0x00009370


	//----- nvinfo : EIATTR_MAX_THREADS
	.align		4
.L_2563:
        /*00dc*/ 	.byte	0x04, 0x05
        /*00de*/ 	.short	(.L_2565 - .L_2564)
.L_2564:
        /*00e0*/ 	.word	0x00000080
        /*00e4*/ 	.word	0x00000001
        /*00e8*/ 	.word	0x00000001


	//----- nvinfo : EIATTR_CRS_STACK_SIZE
	.align		4
.L_2565:
        /*00ec*/ 	.byte	0x04, 0x1e
        /*00ee*/ 	.short	(.L_2567 - .L_2566)
.L_2566:
        /*00f0*/ 	.word	0x00000000


	//----- nvinfo : EIATTR_CBANK_PARAM_SIZE
	.align		4
.L_2567:
        /*00f4*/ 	.byte	0x03, 0x19
        /*00f6*/ 	.short	0x0128


	//----- nvinfo : EIATTR_PARAM_CBANK
	.align		4
        /*00f8*/ 	.byte	0x04, 0x0a
        /*00fa*/ 	.short	(.L_2569 - .L_2568)
	.align		4
.L_2568:
        /*00fc*/ 	.word	index@(.nv.constant0._ZN10layer_norm13ln_bwd_kernelINS_13Kernel_traitsI13__nv_bfloat16S2_fS2_fjLj1024ELj1ELj4ELj1ELj16ENS_18Kernel_traits_baseILj1024ES2_S2_fS2_fjLj128EEEEELb1ELb0ELb1ELb1EEEvNS_9BwdParamsE)
        /*0100*/ 	.short	0x0380
        /*0102*/ 	.short	0x0128


	//----- nvinfo : EIATTR_SW_WAR
	.align		4
.L_2569:
        /*0104*/ 	.byte	0x04, 0x36
        /*0106*/ 	.short	(.L_2571 - .L_2570)
.L_2570:
        /*0108*/ 	.word	0x00000008
.L_2571:


//--------------------- .nv.info._ZN10layer_norm13ln_bwd_kernelINS_13Kernel_traitsI13__nv_bfloat16S2_fS2_fjLj1024ELj1ELj4ELj1ELj16ENS_18Kernel_traits_baseILj1024ES2_S2_fS2_fjLj128EEEEELb1ELb1ELb0ELb0EEEvNS_9BwdParamsE --------------------------
	.section	.nv.info._ZN10layer_norm13ln_bwd_kernelINS_13Kernel_traitsI13__nv_bfloat16S2_fS2_fjLj1024ELj1ELj4ELj1ELj16ENS_18Kernel_traits_baseILj1024ES2_S2_fS2_fjLj128EEEEELb1ELb1ELb0ELb0EEEvNS_9BwdParamsE,"",@"SHT_CUDA_INFO"
	.sectionflags	@""
	.align	4


	//----- nvinfo : EIATTR_CUDA_API_VERSION
	.align		4
        /*0000*/ 	.byte	0x04, 0x37
        /*0002*/ 	.short	(.L_2573 - .L_2572)
.L_2572:
        /*0004*/ 	.word	0x00000082


	//----- nvinfo : EIATTR_KPARAM_INFO
	.align		4
.L_2573:
        /*0008*/ 	.byte	0x04, 0x17
        /*000a*/ 	.short	(.L_2575 - .L_2574)
.L_2574:
        /*000c*/ 	.word	0x00000000
        /*0010*/ 	.short	0x0000
        /*0012*/ 	.short	0x0000
        /*0014*/ 	.byte	0x00, 0xf0, 0xa1, 0x04


	//----- nvinfo : EIATTR_SPARSE_MMA_MASK
	.align		4
.L_2575:
        /*0018*/ 	.byte	0x03, 0x50
        /*001a*/ 	.short	0x0000


	//----- nvinfo : EIATTR_MAXREG_COUNT
	.align		4
        /*001c*/ 	.byte	0x03, 0x1b
        /*001e*/ 	.short	0x00ff


	//----- nvinfo : EIATTR_NUM_BARRIERS
	.align		4
        /*0020*/ 	.byte	0x02, 0x4c
        /*0022*/ 	.byte	0x01
	.zero		1


	//----- nvinfo : EIATTR_ANNOTATIONS
	.align		4
        /*0024*/ 	.byte	0x04, 0x55
        /*0026*/ 	.short	(.L_2577 - .L_2576)


	//   ....[0]....
.L_2576:
        /* <DEDUP_REMOVED lines=48> */


	//----- nvinfo : EIATTR_MERCURY_ISA_VERSION
	.align		4
.L_2577:
        /*0318*/ 	.byte	0x03, 0x5f
        /*031a*/ 	.short	0x0101


	//----- nvinfo : EIATTR_COOP_GROUP_MASK_REGIDS
	.align		4
        /*031c*/ 	.byte	0x04, 0x29
        /*031e*/ 	.short	(.L_2579 - .L_2578)


	//   ....[0]....
.L_2578:
        /*0320*/ 	.word	0xffffffff


	//   ....[1]....
        /*0324*/ 	.word	0xffffffff


	//   ....[2]....
        /*0328*/ 	.word	0xffffffff


	//   ....[3]....
        /*032c*/ 	.word	0xffffffff


	//   ....[4]....
        /*0330*/ 	.word	0xffffffff


	//   ....[5]....
        /*0334*/ 	.word	0xffffffff


	//   ....[6]....
        /*0338*/ 	.word	0xffffffff


	//   ....[7]....
        /*033c*/ 	.word	0xffffffff


	//   ....[8]....
        /*0340*/ 	.word	0xffffffff


	//   ....[9]....
        /*0344*/ 	.word	0xffffffff


	//   ....[10]....
        /*0348*/ 	.word	0x050000b4


	//   ....[11]....
        /*034c*/ 	.word	0x050000b4


	//   ....[12]....
        /*0350*/ 	.word	0x050000b4


	//   ....[13]....
        /*0354*/ 	.word	0x050000b4


	//   ....[14]....
        /*0358*/ 	.word	0x050000b4


	//   ....[15]....
        /*035c*/ 	.word	0x050000b4


	//   ....[16]....
        /*0360*/ 	.word	0x050000b4


	//   ....[17]....
        /*0364*/ 	.word	0x050000b4


	//   ....[18]....
        /*0368*/ 	.word	0x050000b4


	//   ....[19]....
        /*036c*/ 	.word	0x050000b4


	//----- nvinfo : EIATTR_COOP_GROUP_INSTR_OFFSETS
	.align		4
.L_2579:
        /*0370*/ 	.byte	0x04, 0x28
        /*0372*/ 	.short	(.L_2581 - .L_2580)


	//   ....[0]....
.L_2580:
        /*0374*/ 	.word	0x00002b40


	//   ....[1]....
        /*0378*/ 	.word	0x00002b60


	//   ....[2]....
        /*037c*/ 	.word	0x00002b80


	//   ....[3]....
        /*0380*/ 	.word	0x00002ba0


	//   ....[4]....
        /*0384*/ 	.word	0x00002bc0


	//   ....[5]....
        /*0388*/ 	.word	0x00002be0


	//   ....[6]....
        /*038c*/ 	.word	0x00002c00


	//   ....[7]....
        /*0390*/ 	.word	0x00002c20


	//   ....[8]....
        /*0394*/ 	.word	0x00002c30


	//   ....[9]....
        /*0398*/ 	.word	0x00002c50


	//   ....[10]....
        /*039c*/ 	.word	0x0000ee70


	//   ....[11]....
        /*03a0*/ 	.word	0x0000ef10


	//   ....[12]....
        /*03a4*/ 	.word	0x0000ef90


	//   ....[13]....
        /*03a8*/ 	.word	0x0000f000


	//   ....[14]....
        /*03ac*/ 	.word	0x0000f080


	//   ....[15]....
        /*03b0*/ 	.word	0x0000f0f0


	//   ....[16]....
        /*03b4*/ 	.word	0x0000f170


	//   ....[17]....
        /*03b8*/ 	.word	0x0000f1e0


	//   ....[18]....
        /*03bc*/ 	.word	0x0000f260


	//   ....[19]....
        /*03c0*/ 	.word	0x0000f2b0


	//----- nvinfo : EIATTR_VRC_CTA_INIT_COUNT
	.align		4
.L_2581:
        /*03c4*/ 	.byte	0x02, 0x4a
	.zero		1
	.zero		1


	//----- nvinfo : EIATTR_EXIT_INSTR_OFFSETS
	.align		4
        /*03c8*/ 	.byte	0x04, 0x1c
        /*03ca*/ 	.short	(.L_2583 - .L_2582)


	//   ....[0]....
.L_2582:
        /*03cc*/ 	.word	0x0000ed80


	//   ....[1]....
        /*03d0*/ 	.word	0x0000ee00


	//----- nvinfo : EIATTR_MAX_THREADS
	.align		4
.L_2583:
        /*03d4*/ 	.byte	0x04, 0x05
        /*03d6*/ 	.short	(.L_2585 - .L_2584)
.L_2584:
        /*03d8*/ 	.word	0x00000080
        /*03dc*/ 	.word	0x00000001
        /*03e0*/ 	.word	0x00000001


	//----- nvinfo : EIATTR_CRS_STACK_SIZE
	.align		4
.L_2585:
        /*03e4*/ 	.byte	0x04, 0x1e
        /*03e6*/ 	.short	(.L_2587 - .L_2586)
.L_2586:
        /*03e8*/ 	.word	0x00000000


	//----- nvinfo : EIATTR_CBANK_PARAM_SIZE
	.align		4
.L_2587:
        /*03ec*/ 	.byte	0x03, 0x19
        /*03ee*/ 	.short	0x0128


	//----- nvinfo : EIATTR_PARAM_CBANK
	.align		4
        /*03f0*/ 	.byte	0x04, 0x0a
        /*03f2*/ 	.short	(.L_2589 - .L_2588)
	.align		4
.L_2588:
        /*03f4*/ 	.word	index@(.nv.constant0._ZN10layer_norm13ln_bwd_kernelINS_13Kernel_traitsI13__nv_bfloat16S2_fS2_fjLj1024ELj1ELj4ELj1ELj16ENS_18Kernel_traits_baseILj1024ES2_S2_fS2_fjLj128EEEEELb1ELb1ELb0ELb0EEEvNS_9BwdParamsE)
        /*03f8*/ 	.short	0x0380
        /*03fa*/ 	.short	0x0128


	//----- nvinfo : EIATTR_SW_WAR
	.align		4
.L_2589:
        /*03fc*/ 	.byte	0x04, 0x36
        /*03fe*/ 	.short	(.L_2591 - .L_2590)
.L_2590:
        /*0400*/ 	.word	0x00000008
.L_2591:


//--------------------- .nv.info._ZN10layer_norm13ln_bwd_kernelINS_13Kernel_traitsI13__nv_bfloat16S2_fS2_fjLj1024ELj1ELj4ELj1ELj16ENS_18Kernel_traits_baseILj1024ES2_S2_fS2_fjLj128EEEEELb1ELb1ELb0ELb1EEEvNS_9BwdParamsE --------------------------
	.section	.nv.info._ZN10layer_norm13ln_bwd_kernelINS_13Kernel_traitsI13__nv_bfloat16S2_fS2_fjLj1024ELj1ELj4ELj1ELj16ENS_18Kernel_traits_baseILj1024ES2_S2_fS2_fjLj128EEEEELb1ELb1ELb0ELb1EEEvNS_9BwdParamsE,"",@"SHT_CUDA_INFO"
	.sectionflags	@""
	.align	4


	//----- nvinfo : EIATTR_CUDA_API_VERSION
	.align		4
        /*0000*/ 	.byte	0x04, 0x37
        /*0002*/ 	.short	(.L_2593 - .L_2592)
.L_2592:
        /*0004*/ 	.word	0x00000082


	//----- nvinfo : EIATTR_KPARAM_INFO
	.align		4
.L_2593:
        /*0008*/ 	.byte	0x04, 0x17
        /*000a*/ 	.short	(.L_2595 - .L_2594)
.L_2594:
        /*000c*/ 	.word	0x00000000
        /*0010*/ 	.short	0x0000
        /*0012*/ 	.short	0x0000
        /*0014*/ 	.byte	0x00, 0xf0, 0xa1, 0x04


	//----- nvinfo : EIATTR_SPARSE_MMA_MASK
	.align		4
.L_2595:
        /*0018*/ 	.byte	0x03, 0x50
        /*001a*/ 	.short	0x0000


	//----- nvinfo : EIATTR_MAXREG_COUNT
	.align		4
        /*001c*/ 	.byte	0x03, 0x1b
        /*001e*/ 	.short	0x00ff


	//----- nvinfo : EIATTR_NUM_BARRIERS
	.align		4
        /*0020*/ 	.byte	0x02, 0x4c
        /*0022*/ 	.byte	0x01
	.zero		1


	//----- nvinfo : EIATTR_ANNOTATIONS
	.align		4
        /*0024*/ 	.byte	0x04, 0x55
        /*0026*/ 	.short	(.L_2597 - .L_2596)


	//   ....[0]....
.L_2596:
        /* <DEDUP_REMOVED lines=25> */


	//----- nvinfo : EIATTR_MERCURY_ISA_VERSION
	.align		4
.L_2597:
        /*01a8*/ 	.byte	0x03, 0x5f
        /*01aa*/ 	.short	0x0101


	//----- nvinfo : EIATTR_COOP_GROUP_MASK_REGIDS
	.align		4
        /*01ac*/ 	.byte	0x04, 0x29
        /*01ae*/ 	.short	(.L_2599 - .L_2598)


	//   ....[0]....
.L_2598:
        /*01b0*/ 	.word	0xffffffff


	//   ....[1]....
        /*01b4*/ 	.word	0xffffffff


	//   ....[2]....
        /*01b8*/ 	.word	0xffffffff


	//   ....[3]....
        /*01bc*/ 	.word	0xffffffff


	//   ....[4]....
        /*01c0*/ 	.word	0xffffffff


	//   ....[5]....
        /*01c4*/ 	.word	0xffffffff


	//   ....[6]....
        /*01c8*/ 	.word	0xffffffff


	//   ....[7]....
        /*01cc*/ 	.word	0xffffffff


	//   ....[8]....
        /*01d0*/ 	.word	0xffffffff


	//   ....[9]....
        /*01d4*/ 	.word	0xffffffff


	//   ....[10]....
        /*01d8*/ 	.word	0x05000063


	//   ....[11]....
        /*01dc*/ 	.word	0x05000063


	//   ....[12]....
        /*01e0*/ 	.word	0x05000063


	//   ....[13]....
        /*01e4*/ 	.word	0x05000063


	//   ....[14]....
        /*01e8*/ 	.word	0x05000063


	//   ....[15]....
        /*01ec*/ 	.word	0x05000063


	//   ....[16]....
        /*01f0*/ 	.word	0x05000063


	//   ....[17]....
        /*01f4*/ 	.word	0x05000063


	//   ....[18]....
        /*01f8*/ 	.word	0x05000063


	//   ....[19]....
        /*01fc*/ 	.word	0x05000063


	//----- nvinfo : EIATTR_COOP_GROUP_INSTR_OFFSETS
	.align		4
.L_2599:
        /*0200*/ 	.byte	0x04, 0x28
        /*0202*/ 	.short	(.L_2601 - .L_2600)


	//   ....[0]....
.L_2600:
        /*0204*/ 	.word	0x00002510


	//   ....[1]....
        /*0208*/ 	.word	0x00002530


	//   ....[2]....
        /*020c*/ 	.word	0x00002550


	//   ....[3]....
        /*0210*/ 	.word	0x00002570


	//   ....[4]....
        /*0214*/ 	.word	0x00002590


	//   ....[5]....
        /*0218*/ 	.word	0x000025b0


	//   ....[6]....
        /*021c*/ 	.word	0x000025d0


	//   ....[7]....
        /*0220*/ 	.word	0x000025f0


	//   ....[8]....
        /*0224*/ 	.word	0x00002600


	//   ....[9]....
        /*0228*/ 	.word	0x00002620


	//   ....[10]....
        /*022c*/ 	.word	0x0000bf50


	//   ....[11]....
        /*0230*/ 	.word	0x0000bfe0


	//   ....[12]....
        /*0234*/ 	.word	0x0000c040


	//   ....[13]....
        /*0238*/ 	.word	0x0000c090


	//   ....[14]....
        /*023c*/ 	.word	0x0000c0f0


	//   ....[15]....
        /*0240*/ 	.word	0x0000c140


	//   ....[16]....
        /*0244*/ 	.word	0x0000c1a0


	//   ....[17]....
        /*0248*/ 	.word	0x0000c1f0


	//   ....[18]....
        /*024c*/ 	.word	0x0000c250


	//   ....[19]....
        /*0250*/ 	.word	0x0000c2a0


	//----- nvinfo : EIATTR_VRC_CTA_INIT_COUNT
	.align		4
.L_2601:
        /*0254*/ 	.byte	0x02, 0x4a
	.zero		1
	.zero		1


	//----- nvinfo : EIATTR_EXIT_INSTR_OFFSETS
	.align		4
        /*0258*/ 	.byte	0x04, 0x1c
        /*025a*/ 	.short	(.L_2603 - .L_2602)


	//   ....[0]....
.L_2602:
        /*025c*/ 	.word	0x0000bee0


	//----- nvinfo : EIATTR_MAX_THREADS
	.align		4
.L_2603:
        /*0260*/ 	.byte	0x04, 0x05
        /*0262*/ 	.short	(.L_2605 - .L_2604)
.L_2604:
        /*0264*/ 	.word	0x00000080
        /*0268*/ 	.word	0x00000001
        /*026c*/ 	.word	0x00000001


	//----- nvinfo : EIATTR_CRS_STACK_SIZE
	.align		4
.L_2605:
        /*0270*/ 	.byte	0x04, 0x1e
        /*0272*/ 	.short	(.L_2607 - .L_2606)
.L_2606:
        /*0274*/ 	.word	0x00000000


	//----- nvinfo : EIATTR_CBANK_PARAM_SIZE
	.align		4
.L_2607:
        /*0278*/ 	.byte	0x03, 0x19
        /*027a*/ 	.short	0x0128


	//----- nvinfo : EIATTR_PARAM_CBANK
	.align		4
        /*027c*/ 	.byte	0x04, 0x0a
        /*027e*/ 	.short	(.L_2609 - .L_2608)
	.align		4
.L_2608:
        /*0280*/ 	.word	index@(.nv.constant0._ZN10layer_norm13ln_bwd_kernelINS_13Kernel_traitsI13__nv_bfloat16S2_fS2_fjLj1024ELj1ELj4ELj1ELj16ENS_18Kernel_traits_baseILj1024ES2_S2_fS2_fjLj128EEEEELb1ELb1ELb0ELb1EEEvNS_9BwdParamsE)
        /*0284*/ 	.short	0x0380
        /*0286*/ 	.short	0x0128


	//----- nvinfo : EIATTR_SW_WAR
	.align		4
.L_2609:
        /*0288*/ 	.byte	0x04, 0x36
        /*028a*/ 	.short	(.L_2611 - .L_2610)
.L_2610:
        /*028c*/ 	.word	0x00000008
.L_2611:


//--------------------- .nv.info._ZN10layer_norm22ln_bwd_finalize_kernelINS_22Kernel_traits_finalizeILj1024E13__nv_bfloat16S2_fS2_fjLb1ELj1024ELj4ENS_18Kernel_traits_baseILj1024ES2_S2_fS2_fjLj1024EEEEELb1ELb0EEEvNS_9BwdParamsE --------------------------
	.section	.nv.info._ZN10layer_norm22ln_bwd_finalize_kernelINS_22Kernel_traits_finalizeILj1024E13__nv_bfloat16S2_fS2_fjLb1ELj1024ELj4ENS_18Kernel_traits_baseILj1024ES2_S2_fS2_fjLj1024EEEEELb1ELb0EEEvNS_9BwdParamsE,"",@"SHT_CUDA_INFO"
	.sectionflags	@""
	.align	4


	//----- nvinfo : EIATTR_CUDA_API_VERSION
	.align		4
        /*0000*/ 	.byte	0x04, 0x37
        /*0002*/ 	.short	(.L_2613 - .L_2612)
.L_2612:
        /*0004*/ 	.word	0x00000082


	//----- nvinfo : EIATTR_KPARAM_INFO
	.align		4
.L_2613:
        /*0008*/ 	.byte	0x04, 0x17
        /*000a*/ 	.short	(.L_2615 - .L_2614)
.L_2614:
        /*000c*/ 	.word	0x00000000
        /*0010*/ 	.short	0x0000
        /*0012*/ 	.short	0x0000
        /*0014*/ 	.byte	0x00, 0xf0, 0xa1, 0x04


	//----- nvinfo : EIATTR_SPARSE_MMA_MASK
	.align		4
.L_2615:
        /*0018*/ 	.byte	0x03, 0x50
        /*001a*/ 	.short	0x0000


	//----- nvinfo : EIATTR_MAXREG_COUNT
	.align		4
        /*001c*/ 	.byte	0x03, 0x1b
        /*001e*/ 	.short	0x0040


	//----- nvinfo : EIATTR_NUM_BARRIERS
	.align		4
        /*0020*/ 	.byte	0x02, 0x4c
        /*0022*/ 	.byte	0x01
	.zero		1


	//----- nvinfo : EIATTR_MERCURY_ISA_VERSION
	.align		4
        /*0024*/ 	.byte	0x03, 0x5f
        /*0026*/ 	.short	0x0101


	//----- nvinfo : EIATTR_COOP_GROUP_MASK_REGIDS
	.align		4
        /*0028*/ 	.byte	0x04, 0x29
        /*002a*/ 	.short	(.L_2617 - .L_2616)


	//   ....[0]....
.L_2616:
        /*002c*/ 	.word	0xffffffff


	//   ....[1]....
        /*0030*/ 	.word	0xffffffff


	//   ....[2]....
        /*0034*/ 	.word	0xffffffff


	//   ....[3]....
        /*0038*/ 	.word	0xffffffff


	//   ....[4]....
        /*003c*/ 	.word	0xffffffff


	//   ....[5]....
        /*0040*/ 	.word	0xffffffff


	//   ....[6]....
        /*0044*/ 	.word	0xffffffff


	//   ....[7]....
        /*0048*/ 	.word	0xffffffff


	//   ....[8]....
        /*004c*/ 	.word	0xffffffff


	//   ....[9]....
        /*0050*/ 	.word	0xffffffff


	//   ....[10]....
        /*0054*/ 	.word	0xffffffff


	//   ....[11]....
        /*0058*/ 	.word	0xffffffff


	//   ....[12]....
        /*005c*/ 	.word	0xffffffff


	//   ....[13]....
        /*0060*/ 	.word	0xffffffff


	//   ....[14]....
        /*0064*/ 	.word	0xffffffff


	//----- nvinfo : EIATTR_COOP_GROUP_INSTR_OFFSETS
	.align		4
.L_2617:
        /*0068*/ 	.byte	0x04, 0x28
        /*006a*/ 	.short	(.L_2619 - .L_2618)


	//   ....[0]....
.L_2618:
        /*006c*/ 	.word	0x00001060


	//   ....[1]....
        /*0070*/ 	.word	0x00001070


	//   ....[2]....
        /*0074*/ 	.word	0x00001080


	//   ....[3]....
        /*0078*/ 	.word	0x000010b0


	//   ....[4]....
        /*007c*/ 	.word	0x000010d0


	//   ....[5]....
        /*0080*/ 	.word	0x000010e0


	//   ....[6]....
        /*0084*/ 	.word	0x00001110


	//   ....[7]....
        /*0088*/ 	.word	0x00001130


	//   ....[8]....
        /*008c*/ 	.word	0x00001140


	//   ....[9]....
        /*0090*/ 	.word	0x00001180


	//   ....[10]....
        /*0094*/ 	.word	0x000011b0


	//   ....[11]....
        /*0098*/ 	.word	0x000011c0


	//   ....[12]....
        /*009c*/ 	.word	0x00001200


	//   ....[13]....
        /*00a0*/ 	.word	0x00001220


	//   ....[14]....
        /*00a4*/ 	.word	0x00001230


	//----- nvinfo : EIATTR_VRC_CTA_INIT_COUNT
	.align		4
.L_2619:
        /*00a8*/ 	.byte	0x02, 0x4a
	.zero		1
	.zero		1


	//----- nvinfo : EIATTR_EXIT_INSTR_OFFSETS
	.align		4
        /*00ac*/ 	.byte	0x04, 0x1c
        /*00ae*/ 	.short	(.L_2621 - .L_2620)


	//   ....[0]....
.L_2620:
        /*00b0*/ 	.word	0x00000060


	//   ....[1]....
        /*00b4*/ 	.word	0x000012b0


	//   ....[2]....
        /*00b8*/ 	.word	0x000012e0


	//   ....[3]....
        /*00bc*/ 	.word	0x000013f0


	//----- nvinfo : EIATTR_MAX_THREADS
	.align		4
.L_2621:
        /*00c0*/ 	.byte	0x04, 0x05
        /*00c2*/ 	.short	(.L_2623 - .L_2622)
.L_2622:
        /*00c4*/ 	.word	0x00000400
        /*00c8*/ 	.word	0x00000001
        /*00cc*/ 	.word	0x00000001


	//----- nvinfo : EIATTR_CRS_STACK_SIZE
	.align		4
.L_2623:
        /*00d0*/ 	.byte	0x04, 0x1e
        /*00d2*/ 	.short	(.L_2625 - .L_2624)
.L_2624:
        /*00d4*/ 	.word	0x00000000


	//----- nvinfo : EIATTR_CBANK_PARAM_SIZE
	.align		4
.L_2625:
        /*00d8*/ 	.byte	0x03, 0x19
        /*00da*/ 	.short	0x0128


	//----- nvinfo : EIATTR_PARAM_CBANK
	.align		4
        /*00dc*/ 	.byte	0x04, 0x0a
        /*00de*/ 	.short	(.L_2627 - .L_2626)
	.align		4
.L_2626:
        /*00e0*/ 	.word	index@(.nv.constant0._ZN10layer_norm22ln_bwd_finalize_kernelINS_22Kernel_traits_finalizeILj1024E13__nv_bfloat16S2_fS2_fjLb1ELj1024ELj4ENS_18Kernel_traits_baseILj1024ES2_S2_fS2_fjLj1024EEEEELb1ELb0EEEvNS_9BwdParamsE)
        /*00e4*/ 	.short	0x0380
        /*00e6*/ 	.short	0x0128


	//----- nvinfo : EIATTR_SW_WAR
	.align		4
.L_2627:
        /*00e8*/ 	.byte	0x04, 0x36
        /*00ea*/ 	.short	(.L_2629 - .L_2628)
.L_2628:
        /*00ec*/ 	.word	0x00000008
.L_2629:


//--------------------- .nv.info._ZN10layer_norm13ln_bwd_kernelINS_13Kernel_traitsI13__nv_bfloat16S2_fS2_fjLj1024ELj1ELj4ELj1ELj16ENS_18Kernel_traits_baseILj1024ES2_S2_fS2_fjLj128EEEEELb1ELb1ELb1ELb0EEEvNS_9BwdParamsE --------------------------
	.section	.nv.info._ZN10layer_norm13ln_bwd_kernelINS_13Kernel_traitsI13__nv_bfloat16S2_fS2_fjLj1024ELj1ELj4ELj1ELj16ENS_18Kernel_traits_baseILj1024ES2_S2_fS2_fjLj128EEEEELb1ELb1ELb1ELb0EEEvNS_9BwdParamsE,"",@"SHT_CUDA_INFO"
	.sectionflags	@""
	.align	4


	//----- nvinfo : EIATTR_CUDA_API_VERSION
	.align		4
        /*0000*/ 	.byte	0x04, 0x37
        /*0002*/ 	.short	(.L_2631 - .L_2630)
.L_2630:
        /*0004*/ 	.word	0x00000082


	//----- nvinfo : EIATTR_KPARAM_INFO
	.align		4
.L_2631:
        /*0008*/ 	.byte	0x04, 0x17
        /*000a*/ 	.short	(.L_2633 - .L_2632)
.L_2632:
        /*000c*/ 	.word	0x00000000
        /*0010*/ 	.short	0x0000
        /*0012*/ 	.short	0x0000
        /*0014*/ 	.byte	0x00, 0xf0, 0xa1, 0x04


	//----- nvinfo : EIATTR_SPARSE_MMA_MASK
	.align		4
.L_2633:
        /*0018*/ 	.byte	0x03, 0x50
        /*001a*/ 	.short	0x0000


	//----- nvinfo : EIATTR_MAXREG_COUNT
	.align		4
        /*001c*/ 	.byte	0x03, 0x1b
        /*001e*/ 	.short	0x00ff


	//----- nvinfo : EIATTR_NUM_BARRIERS
	.align		4
        /*0020*/ 	.byte	0x02, 0x4c
        /*0022*/ 	.byte	0x01
	.zero		1


	//----- nvinfo : EIATTR_ANNOTATIONS
	.align		4
        /*0024*/ 	.byte	0x04, 0x55
        /*0026*/ 	.short	(.L_2635 - .L_2634)


	//   ....[0]....
.L_2634:
        /* <DEDUP_REMOVED lines=84> */


	//----- nvinfo : EIATTR_MERCURY_ISA_VERSION
	.align		4
.L_2635:
        /*0550*/ 	.byte	0x03, 0x5f
        /*0552*/ 	.short	0x0101


	//----- nvinfo : EIATTR_COOP_GROUP_MASK_REGIDS
	.align		4
        /*0554*/ 	.byte	0x04, 0x29
        /*0556*/ 	.short	(.L_2637 - .L_2636)


	//   ....[0]....
.L_2636:
        /*0558*/ 	.word	0xffffffff


	//   ....[1]....
        /*055c*/ 	.word	0xffffffff


	//   ....[2]....
        /*0560*/ 	.word	0xffffffff


	//   ....[3]....
        /*0564*/ 	.word	0xffffffff


	//   ....[4]....
        /*0568*/ 	.word	0xffffffff


	//   ....[5]....
        /*056c*/ 	.word	0xffffffff


	//   ....[6]....
        /*0570*/ 	.word	0xffffffff


	//   ....[7]....
        /*0574*/ 	.word	0xffffffff


	//   ....[8]....
        /*0578*/ 	.word	0xffffffff


	//   ....[9]....
        /*057c*/ 	.word	0xffffffff


	//   ....[10]....
        /*0580*/ 	.word	0x05000002


	//   ....[11]....
        /*0584*/ 	.word	0x05000002


	//   ....[12]....
        /*0588*/ 	.word	0x05000002


	//   ....[13]....
        /*058c*/ 	.word	0x05000002


	//   ....[14]....
        /*0590*/ 	.word	0x05000002


	//   ....[15]....
        /*0594*/ 	.word	0x05000002


	//   ....[16]....
        /*0598*/ 	.word	0x05000002


	//   ....[17]....
        /*059c*/ 	.word	0x05000002


	//   ....[18]....
        /*05a0*/ 	.word	0x05000002


	//   ....[19]....
        /*05a4*/ 	.word	0x05000002


	//----- nvinfo : EIATTR_COOP_GROUP_INSTR_OFFSETS
	.align		4
.L_2637:
        /*05a8*/ 	.byte	0x04, 0x28
        /*05aa*/ 	.short	(.L_2639 - .L_2638)


	//   ....[0]....
.L_2638:
        /*05ac*/ 	.word	0x00002ed0


	//   ....[1]....
        /*05b0*/ 	.word	0x00002ef0


	//   ....[2]....
        /*05b4*/ 	.word	0x00002f10


	//   ....[3]....
        /*05b8*/ 	.word	0x00002f30


	//   ....[4]....
        /*05bc*/ 	.word	0x00002f50


	//   ....[5]....
        /*05c0*/ 	.word	0x00002f70


	//   ....[6]....
        /*05c4*/ 	.word	0x00002f90


	//   ....[7]....
        /*05c8*/ 	.word	0x00002fb0


	//   ....[8]....
        /*05cc*/ 	.word	0x00002fc0


	//   ....[9]....
        /*05d0*/ 	.word	0x00002fe0


	//   ....[10]....
        /*05d4*/ 	.word	0x00013b90


	//   ....[11]....
        /*05d8*/ 	.word	0x00013c30


	//   ....[12]....
        /*05dc*/ 	.word	0x00013cb0


	//   ....[13]....
        /*05e0*/ 	.word	0x00013d20


	//   ....[14]....
        /*05e4*/ 	.word	0x00013da0


	//   ....[15]....
        /*05e8*/ 	.word	0x00013e10


	//   ....[16]....
        /*05ec*/ 	.word	0x00013e90


	//   ....[17]....
        /*05f0*/ 	.word	0x00013f00


	//   ....[18]....
        /*05f4*/ 	.word	0x00013f80


	//   ....[19]....
        /*05f8*/ 	.word	0x00013fd0


	//----- nvinfo : EIATTR_VRC_CTA_INIT_COUNT
	.align		4
.L_2639:
        /*05fc*/ 	.byte	0x02, 0x4a
	.zero		1
	.zero		1


	//----- nvinfo : EIATTR_EXIT_INSTR_OFFSETS
	.align		4
        /*0600*/ 	.byte	0x04, 0x1c
        /*0602*/ 	.short	(.L_2641 - .L_2640)


	//   ....[0]....
.L_2640:
        /*0604*/ 	.word	0x00013aa0


	//   ....[1]....
        /*0608*/ 	.word	0x00013b20


	//----- nvinfo : EIATTR_MAX_THREADS
	.align		4
.L_2641:
        /*060c*/ 	.byte	0x04, 0x05
        /*060e*/ 	.short	(.L_2643 - .L_2642)
.L_2642:
        /*0610*/ 	.word	0x00000080
        /*0614*/ 	.word	0x00000001
        /*0618*/ 	.word	0x00000001


	//----- nvinfo : EIATTR_CRS_STACK_SIZE
	.align		4
.L_2643:
        /*061c*/ 	.byte	0x04, 0x1e
        /*061e*/ 	.short	(.L_2645 - .L_2644)
.L_2644:
        /*0620*/ 	.word	0x00000000


	//----- nvinfo : EIATTR_CBANK_PARAM_SIZE
	.align		4
.L_2645:
        /*0624*/ 	.byte	0x03, 0x19
        /*0626*/ 	.short	0x0128


	//----- nvinfo : EIATTR_PARAM_CBANK
	.align		4
        /*0628*/ 	.byte	0x04, 0x0a
        /*062a*/ 	.short	(.L_2647 - .L_2646)
	.align		4
.L_2646:
        /*062c*/ 	.word	index@(.nv.constant0._ZN10layer_norm13ln_bwd_kernelINS_13Kernel_traitsI13__nv_bfloat16S2_fS2_fjLj1024ELj1ELj4ELj1ELj16ENS_18Kernel_traits_baseILj1024ES2_S2_fS2_fjLj128EEEEELb1ELb1ELb1ELb0EEEvNS_9BwdParamsE)
        /*0630*/ 	.short	0x0380
        /*0632*/ 	.short	0x0128


	//----- nvinfo : EIATTR_SW_WAR
	.align		4
.L_2647:
        /*0634*/ 	.byte	0x04, 0x36
        /*0636*/ 	.short	(.L_2649 - .L_2648)
.L_2648:
        /*0638*/ 	.word	0x00000008
.L_2649:


//--------------------- .nv.info._ZN10layer_norm22ln_bwd_finalize_kernelINS_22Kernel_traits_finalizeILj1024E13__nv_bfloat16S2_fS2_fjLb1ELj1024ELj4ENS_18Kernel_traits_baseILj1024ES2_S2_fS2_fjLj1024EEEEELb1ELb1EEEvNS_9BwdParamsE --------------------------
	.section	.nv.info._ZN10layer_norm22ln_bwd_finalize_kernelINS_22Kernel_traits_finalizeILj1024E13__nv_bfloat16S2_fS2_fjLb1ELj1024ELj4ENS_18Kernel_traits_baseILj1024ES2_S2_fS2_fjLj1024EEEEELb1ELb1EEEvNS_9BwdParamsE,"",@"SHT_CUDA_INFO"
	.sectionflags	@""
	.align	4


	//----- nvinfo : EIATTR_CUDA_API_VERSION
	.align		4
        /*0000*/ 	.byte	0x04, 0x37
        /*0002*/ 	.short	(.L_2651 - .L_2650)
.L_2650:
        /*0004*/ 	.word	0x00000082


	//----- nvinfo : EIATTR_KPARAM_INFO
	.align		4
.L_2651:
        /*0008*/ 	.byte	0x04, 0x17
        /*000a*/ 	.short	(.L_2653 - .L_2652)
.L_2652:
        /*000c*/ 	.word	0x00000000
        /*0010*/ 	.short	0x0000
        /*0012*/ 	.short	0x0000
        /*0014*/ 	.byte	0x00, 0xf0, 0xa1, 0x04


	//----- nvinfo : EIATTR_SPARSE_MMA_MASK
	.align		4
.L_2653:
        /*0018*/ 	.byte	0x03, 0x50
        /*001a*/ 	.short	0x0000


	//----- nvinfo : EIATTR_MAXREG_COUNT
	.align		4
        /*001c*/ 	.byte	0x03, 0x1b
        /*001e*/ 	.short	0x0040


	//----- nvinfo : EIATTR_NUM_BARRIERS
	.align		4
        /*0020*/ 	.byte	0x02, 0x4c
        /*0022*/ 	.byte	0x01
	.zero		1


	//----- nvinfo : EIATTR_MERCURY_ISA_VERSION
	.align		4
        /*0024*/ 	.byte	0x03, 0x5f
        /*0026*/ 	.short	0x0101


	//----- nvinfo : EIATTR_COOP_GROUP_MASK_REGIDS
	.align		4
        /*0028*/ 	.byte	0x04, 0x29
        /*002a*/ 	.short	(.L_2655 - .L_2654)


	//   ....[0]....
.L_2654:
        /*002c*/ 	.word	0xffffffff


	//   ....[1]....
        /*0030*/ 	.word	0xffffffff


	//   ....[2]....
        /*0034*/ 	.word	0xffffffff


	//   ....[3]....
        /*0038*/ 	.word	0xffffffff


	//   ....[4]....
        /*003c*/ 	.word	0xffffffff


	//   ....[5]....
        /*0040*/ 	.word	0xffffffff


	//   ....[6]....
        /*0044*/ 	.word	0xffffffff


	//   ....[7]....
        /*0048*/ 	.word	0xffffffff


	//   ....[8]....
        /*004c*/ 	.word	0xffffffff


	//   ....[9]....
        /*0050*/ 	.word	0xffffffff


	//   ....[10]....
        /*0054*/ 	.word	0xffffffff


	//   ....[11]....
        /*0058*/ 	.word	0xffffffff


	//   ....[12]....
        /*005c*/ 	.word	0xffffffff


	//   ....[13]....
        /*0060*/ 	.word	0xffffffff


	//   ....[14]....
        /*0064*/ 	.word	0xffffffff


	//----- nvinfo : EIATTR_COOP_GROUP_INSTR_OFFSETS
	.align		4
.L_2655:
        /*0068*/ 	.byte	0x04, 0x28
        /*006a*/ 	.short	(.L_2657 - .L_2656)


	//   ....[0]....
.L_2656:
        /*006c*/ 	.word	0x00001070


	//   ....[1]....
        /*0070*/ 	.word	0x00001080


	//   ....[2]....
        /*0074*/ 	.word	0x00001090


	//   ....[3]....
        /*0078*/ 	.word	0x000010c0


	//   ....[4]....
        /*007c*/ 	.word	0x000010e0


	//   ....[5]....
        /*0080*/ 	.word	0x000010f0


	//   ....[6]....
        /*0084*/ 	.word	0x00001120


	//   ....[7]....
        /*0088*/ 	.word	0x00001140


	//   ....[8]....
        /*008c*/ 	.word	0x00001150


	//   ....[9]....
        /*0090*/ 	.word	0x00001180


	//   ....[10]....
        /*0094*/ 	.word	0x000011a0


	//   ....[11]....
        /*0098*/ 	.word	0x000011b0


	//   ....[12]....
        /*009c*/ 	.word	0x000011f0


	//   ....[13]....
        /*00a0*/ 	.word	0x00001210


	//   ....[14]....
        /*00a4*/ 	.word	0x00001220


	//----- nvinfo : EIATTR_VRC_CTA_INIT_COUNT
	.align		4
.L_2657:
        /*00a8*/ 	.byte	0x02, 0x4a
	.zero		1
	.zero		1


	//----- nvinfo : EIATTR_EXIT_INSTR_OFFSETS
	.align		4
        /*00ac*/ 	.byte	0x04, 0x1c
        /*00ae*/ 	.short	(.L_2659 - .L_2658)


	//   ....[0]....
.L_2658:
        /*00b0*/ 	.word	0x00000060


	//   ....[1]....
        /*00b4*/ 	.word	0x000012a0


	//   ....[2]....
        /*00b8*/ 	.word	0x000013c0


	//----- nvinfo : EIATTR_MAX_THREADS
	.align		4
.L_2659:
        /*00bc*/ 	.byte	0x04, 0x05
        /*00be*/ 	.short	(.L_2661 - .L_2660)
.L_2660:
        /*00c0*/ 	.word	0x00000400
        /*00c4*/ 	.word	0x00000001
        /*00c8*/ 	.word	0x00000001


	//----- nvinfo : EIATTR_CRS_STACK_SIZE
	.align		4
.L_2661:
        /*00cc*/ 	.byte	0x04, 0x1e
        /*00ce*/ 	.short	(.L_2663 - .L_2662)
.L_2662:
        /*00d0*/ 	.word	0x00000000


	//----- nvinfo : EIATTR_CBANK_PARAM_SIZE
	.align		4
.L_2663:
        /*00d4*/ 	.byte	0x03, 0x19
        /*00d6*/ 	.short	0x0128


	//----- nvinfo : EIATTR_PARAM_CBANK
	.align		4
        /*00d8*/ 	.byte	0x04, 0x0a
        /*00da*/ 	.short	(.L_2665 - .L_2664)
	.align		4
.L_2664:
        /*00dc*/ 	.word	index@(.nv.constant0._ZN10layer_norm22ln_bwd_finalize_kernelINS_22Kernel_traits_finalizeILj1024E13__nv_bfloat16S2_fS2_fjLb1ELj1024ELj4ENS_18Kernel_traits_baseILj1024ES2_S2_fS2_fjLj1024EEEEELb1ELb1EEEvNS_9BwdParamsE)
        /*00e0*/ 	.short	0x0380
        /*00e2*/ 	.short	0x0128


	//----- nvinfo : EIATTR_SW_WAR
	.align		4
.L_2665:
        /*00e4*/ 	.byte	0x04, 0x36
        /*00e6*/ 	.short	(.L_2667 - .L_2666)
.L_2666:
        /*00e8*/ 	.word	0x00000008
.L_2667:


//--------------------- .nv.info._ZN10layer_norm13ln_bwd_kernelINS_13Kernel_traitsI13__nv_bfloat16S2_fS2_fjLj1024ELj1ELj4ELj1ELj16ENS_18Kernel_traits_baseILj1024ES2_S2_fS2_fjLj128EEEEELb1ELb1ELb1ELb1EEEvNS_9BwdParamsE --------------------------
	.section	.nv.info._ZN10layer_norm13ln_bwd_kernelINS_13Kernel_traitsI13__nv_bfloat16S2_fS2_fjLj1024ELj1ELj4ELj1ELj16ENS_18Kernel_traits_baseILj1024ES2_S2_fS2_fjLj128EEEEELb1ELb1ELb1ELb1EEEvNS_9BwdParamsE,"",@"SHT_CUDA_INFO"
	.sectionflags	@""
	.align	4


	//----- nvinfo : EIATTR_CUDA_API_VERSION
	.align		4
        /*0000*/ 	.byte	0x04, 0x37
        /*0002*/ 	.short	(.L_2669 - .L_2668)
.L_2668:
        /*0004*/ 	.word	0x00000082


	//----- nvinfo : EIATTR_KPARAM_INFO
	.align		4
.L_2669:
        /*0008*/ 	.byte	0x04, 0x17
        /*000a*/ 	.short	(.L_2671 - .L_2670)
.L_2670:
        /*000c*/ 	.word	0x00000000
        /*0010*/ 	.short	0x0000
        /*0012*/ 	.short	0x0000
        /*0014*/ 	.byte	0x00, 0xf0, 0xa1, 0x04


	//----- nvinfo : EIATTR_SPARSE_MMA_MASK
	.align		4
.L_2671:
        /*0018*/ 	.byte	0x03, 0x50
        /*001a*/ 	.short	0x0000


	//----- nvinfo : EIATTR_MAXREG_COUNT
	.align		4
        /*001c*/ 	.byte	0x03, 0x1b
        /*001e*/ 	.short	0x00ff


	//----- nvinfo : EIATTR_NUM_BARRIERS
	.align		4
        /*0020*/ 	.byte	0x02, 0x4c
        /*0022*/ 	.byte	0x01
	.zero		1


	//----- nvinfo : EIATTR_ANNOTATIONS
	.align		4
        /*0024*/ 	.byte	0x04, 0x55
        /*0026*/ 	.short	(.L_2673 - .L_2672)


	//   ....[0]....
.L_2672:
        /* <DEDUP_REMOVED lines=29> */


	//----- nvinfo : EIATTR_MERCURY_ISA_VERSION
	.align		4
.L_2673:
        /*01e8*/ 	.byte	0x03, 0x5f
        /*01ea*/ 	.short	0x0101


	//----- nvinfo : EIATTR_COOP_GROUP_MASK_REGIDS
	.align		4
        /*01ec*/ 	.byte	0x04, 0x29
        /*01ee*/ 	.short	(.L_2675 - .L_2674)


	//   ....[0]....
.L_2674:
        /*01f0*/ 	.word	0xffffffff


	//   ....[1]....
        /*01f4*/ 	.word	0xffffffff


	//   ....[2]....
        /*01f8*/ 	.word	0xffffffff


	//   ....[3]....
        /*01fc*/ 	.word	0xffffffff


	//   ....[4]....
        /*0200*/ 	.word	0xffffffff


	//   ....[5]....
        /*0204*/ 	.word	0xffffffff


	//   ....[6]....
        /*0208*/ 	.word	0xffffffff


	//   ....[7]....
        /*020c*/ 	.word	0xffffffff


	//   ....[8]....
        /*0210*/ 	.word	0xffffffff


	//   ....[9]....
        /*0214*/ 	.word	0xffffffff


	//   ....[10]....
        /*0218*/ 	.word	0x050000f8


	//   ....[11]....
        /*021c*/ 	.word	0x050000f8


	//   ....[12]....
        /*0220*/ 	.word	0x050000f8


	//   ....[13]....
        /*0224*/ 	.word	0x050000f8


	//   ....[14]....
        /*0228*/ 	.word	0x050000f8


	//   ....[15]....
        /*022c*/ 	.word	0x050000f8


	//   ....[16]....
        /*0230*/ 	.word	0x050000f8


	//   ....[17]....
        /*0234*/ 	.word	0x050000f8


	//   ....[18]....
        /*0238*/ 	.word	0x050000f8


	//   ....[19]....
        /*023c*/ 	.word	0x050000f8


	//----- nvinfo : EIATTR_COOP_GROUP_INSTR_OFFSETS
	.align		4
.L_2675:
        /*0240*/ 	.byte	0x04, 0x28
        /*0242*/ 	.short	(.L_2677 - .L_2676)


	//   ....[0]....
.L_2676:
        /*0244*/ 	.word	0x00002630


	//   ....[1]....
        /*0248*/ 	.word	0x00002650


	//   ....[2]....
        /*024c*/ 	.word	0x00002670


	//   ....[3]....
        /*0250*/ 	.word	0x00002690


	//   ....[4]....
        /*0254*/ 	.word	0x000026b0


	//   ....[5]....
        /*0258*/ 	.word	0x000026d0


	//   ....[6]....
        /*025c*/ 	.word	0x000026f0


	//   ....[7]....
        /*0260*/ 	.word	0x00002710


	//   ....[8]....
        /*0264*/ 	.word	0x00002720


	//   ....[9]....
        /*0268*/ 	.word	0x00002750


	//   ....[10]....
        /*026c*/ 	.word	0x00012720


	//   ....[11]....
        /*0270*/ 	.word	0x000127c0


	//   ....[12]....
        /*0274*/ 	.word	0x00012830


	//   ....[13]....
        /*0278*/ 	.word	0x00012890


	//   ....[14]....
        /*027c*/ 	.word	0x00012900


	//   ....[15]....
        /*0280*/ 	.word	0x00012960


	//   ....[16]....
        /*0284*/ 	.word	0x000129d0


	//   ....[17]....
        /*0288*/ 	.word	0x00012a30


	//   ....[18]....
        /*028c*/ 	.word	0x00012aa0


	//   ....[19]....
        /*0290*/ 	.word	0x00012af0


	//----- nvinfo : EIATTR_VRC_CTA_INIT_COUNT
	.align		4
.L_2677:
        /*0294*/ 	.byte	0x02, 0x4a
	.zero		1
	.zero		1


	//----- nvinfo : EIATTR_EXIT_INSTR_OFFSETS
	.align		4
        /*0298*/ 	.byte	0x04, 0x1c
        /*029a*/ 	.short	(.L_2679 - .L_2678)


	//   ....[0]....
.L_2678:
        /*029c*/ 	.word	0x000126c0


	//----- nvinfo : EIATTR_MAX_THREADS
	.align		4
.L_2679:
        /*02a0*/ 	.byte	0x04, 0x05
        /*02a2*/ 	.short	(.L_2681 - .L_2680)
.L_2680:
        /*02a4*/ 	.word	0x00000080
        /*02a8*/ 	.word	0x00000001
        /*02ac*/ 	.word	0x00000001


	//----- nvinfo : EIATTR_CRS_STACK_SIZE
	.align		4
.L_2681:
        /*02b0*/ 	.byte	0x04, 0x1e
        /*02b2*/ 	.short	(.L_2683 - .L_2682)
.L_2682:
        /*02b4*/ 	.word	0x00000000


	//----- nvinfo : EIATTR_CBANK_PARAM_SIZE
	.align		4
.L_2683:
        /*02b8*/ 	.byte	0x03, 0x19
        /*02ba*/ 	.short	0x0128


	//----- nvinfo : EIATTR_PARAM_CBANK
	.align		4
        /*02bc*/ 	.byte	0x04, 0x0a
        /*02be*/ 	.short	(.L_2685 - .L_2684)
	.align		4
.L_2684:
        /*02c0*/ 	.word	index@(.nv.constant0._ZN10layer_norm13ln_bwd_kernelINS_13Kernel_traitsI13__nv_bfloat16S2_fS2_fjLj1024ELj1ELj4ELj1ELj16ENS_18Kernel_traits_baseILj1024ES2_S2_fS2_fjLj128EEEEELb1ELb1ELb1ELb1EEEvNS_9BwdParamsE)
        /*02c4*/ 	.short	0x0380
        /*02c6*/ 	.short	0x0128


	//----- nvinfo : EIATTR_SW_WAR
	.align		4
.L_2685:
        /*02c8*/ 	.byte	0x04, 0x36
        /*02ca*/ 	.short	(.L_2687 - .L_2686)
.L_2686:
        /*02cc*/ 	.word	0x00000008
.L_2687:


//--------------------- .nv.info._ZN10layer_norm13ln_bwd_kernelINS_13Kernel_traitsIf13__nv_bfloat16fS2_fjLj1024ELj1ELj4ELj1ELj16ENS_18Kernel_traits_baseILj1024EfS2_fS2_fjLj128EEEEELb0ELb0ELb0ELb0EEEvNS_9BwdParamsE --------------------------
	.section	.nv.info._ZN10layer_norm13ln_bwd_kernelINS_13Kernel_traitsIf13__nv_bfloat16fS2_fjLj1024ELj1ELj4ELj1ELj16ENS_18Kernel_traits_baseILj1024EfS2_fS2_fjLj128EEEEELb0ELb0ELb0ELb0EEEvNS_9BwdParamsE,"",@"SHT_CUDA_INFO"
	.sectionflags	@""
	.align	4


	//----- nvinfo : EIATTR_CUDA_API_VERSION
	.align		4
        /*0000*/ 	.byte	0x04, 0x37
        /*0002*/ 	.short	(.L_2689 - .L_2688)
.L_2688:
        /*0004*/ 	.word	0x00000082


	//----- nvinfo : EIATTR_KPARAM_INFO
	.align		4
.L_2689:
        /*0008*/ 	.byte	0x04, 0x17
        /*000a*/ 	.short	(.L_2691 - .L_2690)
.L_2690:
        /*000c*/ 	.word	0x00000000
        /*0010*/ 	.short	0x0000
        /*0012*/ 	.short	0x0000
        /*0014*/ 	.byte	0x00, 0xf0, 0xa1, 0x04


	//----- nvinfo : EIATTR_SPARSE_MMA_MASK
	.align		4
.L_2691:
        /*0018*/ 	.byte	0x03, 0x50
        /*001a*/ 	.short	0x0000


	//----- nvinfo : EIATTR_MAXREG_COUNT
	.align		4
        /*001c*/ 	.byte	0x03, 0x1b
        /*001e*/ 	.short	0x00ff


	//----- nvinfo : EIATTR_NUM_BARRIERS
	.align		4
        /*0020*/ 	.byte	0x02, 0x4c
        /*0022*/ 	.byte	0x01
	.zero		1


	//----- nvinfo : EIATTR_MERCURY_ISA_VERSION
	.align		4
        /*0024*/ 	.byte	0x03, 0x5f
        /*0026*/ 	.short	0x0101


	//----- nvinfo : EIATTR_COOP_GROUP_MASK_REGIDS
	.align		4
        /*0028*/ 	.byte	0x04, 0x29
        /*002a*/ 	.short	(.L_2693 - .L_2692)


	//   ....[0]....
.L_2692:
        /*002c*/ 	.word	0xffffffff


	//   ....[1]....
        /*0030*/ 	.word	0xffffffff


	//   ....[2]....
        /*0034*/ 	.word	0xffffffff


	//   ....[3]....
        /*0038*/ 	.word	0xffffffff


	//   ....[4]....
        /*003c*/ 	.word	0xffffffff


	//   ....[5]....
        /*0040*/ 	.word	0xffffffff


	//   ....[6]....
        /*0044*/ 	.word	0xffffffff


	//   ....[7]....
        /*0048*/ 	.word	0xffffffff


	//   ....[8]....
        /*004c*/ 	.word	0xffffffff


	//   ....[9]....
        /*0050*/ 	.word	0xffffffff


	//   ....[10]....
        /*0054*/ 	.word	0x050000ad


	//   ....[11]....
        /*0058*/ 	.word	0x050000ad


	//   ....[12]....
        /*005c*/ 	.word	0x050000ad


	//   ....[13]....
        /*0060*/ 	.word	0x050000ad


	//   ....[14]....
        /*0064*/ 	.word	0x050000ad


	//   ....[15]....
        /*0068*/ 	.word	0x050000ad


	//   ....[16]....
        /*006c*/ 	.word	0x050000ad


	//   ....[17]....
        /*0070*/ 	.word	0x050000ad


	//   ....[18]....
        /*0074*/ 	.word	0x050000ad


	//   ....[19]....
        /*0078*/ 	.word	0x050000ad


	//----- nvinfo : EIATTR_COOP_GROUP_INSTR_OFFSETS
	.align		4
.L_2693:
        /*007c*/ 	.byte	0x04, 0x28
        /*007e*/ 	.short	(.L_2695 - .L_2694)


	//   ....[0]....
.L_2694:
        /*0080*/ 	.word	0x00001e30


	//   ....[1]....
        /*0084*/ 	.word	0x00001e40


	//   ....[2]....
        /*0088*/ 	.word	0x00001e70


	//   ....[3]....
        /*008c*/ 	.word	0x00001e80


	//   ....[4]....
        /*0090*/ 	.word	0x00001eb0


	//   ....[5]....
        /*0094*/ 	.word	0x00001ec0


	//   ....[6]....
        /*0098*/ 	.word	0x00001ef0


	//   ....[7]....
        /*009c*/ 	.word	0x00001f00


	//   ....[8]....
        /*00a0*/ 	.word	0x00001f30


	//   ....[9]....
        /*00a4*/ 	.word	0x00001f40


	//   ....[10]....
        /*00a8*/ 	.word	0x00005ca0


	//   ....[11]....
        /*00ac*/ 	.word	0x00005d30


	//   ....[12]....
        /*00b0*/ 	.word	0x00005da0


	//   ....[13]....
        /*00b4*/ 	.word	0x00005e00


	//   ....[14]....
        /*00b8*/ 	.word	0x00005e70


	//   ....[15]....
        /*00bc*/ 	.word	0x00005ed0


	//   ....[16]....
        /*00c0*/ 	.word	0x00005f40


	//   ....[17]....
        /*00c4*/ 	.word	0x00005fa0


	//   ....[18]....
        /*00c8*/ 	.word	0x00006010


	//   ....[19]....
        /*00cc*/ 	.word	0x00006070


	//----- nvinfo : EIATTR_VRC_CTA_INIT_COUNT
	.align		4
.L_2695:
        /*00d0*/ 	.byte	0x02, 0x4a
	.zero		1
	.zero		1


	//----- nvinfo : EIATTR_EXIT_INSTR_OFFSETS
	.align		4
        /*00d4*/ 	.byte	0x04, 0x1c
        /*00d6*/ 	.short	(.L_2697 - .L_2696)


	//   ....[0]....
.L_2696:
        /*00d8*/ 	.word	0x00005c00


	//   ....[1]....
        /*00dc*/ 	.word	0x00005c30


	//----- nvinfo : EIATTR_MAX_THREADS
	.align		4
.L_2697:
        /*00e0*/ 	.byte	0x04, 0x05
        /*00e2*/ 	.short	(.L_2699 - .L_2698)
.L_2698:
        /*00e4*/ 	.word	0x00000080
        /*00e8*/ 	.word	0x00000001
        /*00ec*/ 	.word	0x00000001


	//----- nvinfo : EIATTR_CRS_STACK_SIZE
	.align		4
.L_2699:
        /*00f0*/ 	.byte	0x04, 0x1e
        /*00f2*/ 	.short	(.L_2701 - .L_2700)
.L_2700:
        /*00f4*/ 	.word	0x00000000


	//----- nvinfo : EIATTR_CBANK_PARAM_SIZE
	.align		4
.L_2701:
        /*00f8*/ 	.byte	0x03, 0x19
        /*00fa*/ 	.short	0x0128


	//----- nvinfo : EIATTR_PARAM_CBANK
	.align		4
        /*00fc*/ 	.byte	0x04, 0x0a
        /*00fe*/ 	.short	(.L_2703 - .L_2702)
	.align		4
.L_2702:
        /*0100*/ 	.word	index@(.nv.constant0._ZN10layer_norm13ln_bwd_kernelINS_13Kernel_traitsIf13__nv_bfloat16fS2_fjLj1024ELj1ELj4ELj1ELj16ENS_18Kernel_traits_baseILj1024EfS2_fS2_fjLj128EEEEELb0ELb0ELb0ELb0EEEvNS_9BwdParamsE)
        /*0104*/ 	.short	0x0380
        /*0106*/ 	.short	0x0128


	//----- nvinfo : EIATTR_SW_WAR
	.align		4
.L_2703:
        /*0108*/ 	.byte	0x04, 0x36
        /*010a*/ 	.short	(.L_2705 - .L_2704)
.L_2704:
        /*010c*/ 	.word	0x00000008
.L_2705:


//--------------------- .nv.info._ZN10layer_norm13ln_bwd_kernelINS_13Kernel_traitsIf13__nv_bfloat16fS2_fjLj1024ELj1ELj4ELj1ELj16ENS_18Kernel_traits_baseILj1024EfS2_fS2_fjLj128EEEEELb0ELb0ELb0ELb1EEEvNS_9BwdParamsE --------------------------
	.section	.nv.info._ZN10layer_norm13ln_bwd_kernelINS_13Kernel_traitsIf13__nv_bfloat16fS2_fjLj1024ELj1ELj4ELj1ELj16ENS_18Kernel_traits_baseILj1024EfS2_fS2_fjLj128EEEEELb0ELb0ELb0ELb1EEEvNS_9BwdParamsE,"",@"SHT_CUDA_INFO"
	.sectionflags	@""
	.align	4


	//----- nvinfo : EIATTR_CUDA_API_VERSION
	.align		4
        /*0000*/ 	.byte	0x04, 0x37
        /*0002*/ 	.short	(.L_2707 - .L_2706)
.L_2706:
        /*0004*/ 	.word	0x00000082


	//----- nvinfo : EIATTR_KPARAM_INFO
	.align		4
.L_2707:
        /*0008*/ 	.byte	0x04, 0x17
        /*000a*/ 	.short	(.L_2709 - .L_2708)
.L_2708:
        /*000c*/ 	.word	0x00000000
        /*0010*/ 	.short	0x0000
        /*0012*/ 	.short	0x0000
        /*0014*/ 	.byte	0x00, 0xf0, 0xa1, 0x04


	//----- nvinfo : EIATTR_SPARSE_MMA_MASK
	.align		4
.L_2709:
        /*0018*/ 	.byte	0x03, 0x50
        /*001a*/ 	.short	0x0000


	//----- nvinfo : EIATTR_MAXREG_COUNT
	.align		4
        /*001c*/ 	.byte	0x03, 0x1b
        /*001e*/ 	.short	0x00ff


	//----- nvinfo : EIATTR_NUM_BARRIERS
	.align		4
        /*0020*/ 	.byte	0x02, 0x4c
        /*0022*/ 	.byte	0x01
	.zero		1


	//----- nvinfo : EIATTR_MERCURY_ISA_VERSION
	.align		4
        /*0024*/ 	.byte	0x03, 0x5f
        /*0026*/ 	.short	0x0101


	//----- nvinfo : EIATTR_COOP_GROUP_MASK_REGIDS
	.align		4
        /*0028*/ 	.byte	0x04, 0x29
        /*002a*/ 	.short	(.L_2711 - .L_2710)


	//   ....[0]....
.L_2710:
        /*002c*/ 	.word	0xffffffff


	//   ....[1]....
        /*0030*/ 	.word	0xffffffff


	//   ....[2]....
        /*0034*/ 	.word	0xffffffff


	//   ....[3]....
        /*0038*/ 	.word	0xffffffff


	//   ....[4]....
        /*003c*/ 	.word	0xffffffff


	//   ....[5]....
        /*0040*/ 	.word	0xffffffff


	//   ....[6]....
        /*0044*/ 	.word	0xffffffff


	//   ....[7]....
        /*0048*/ 	.word	0xffffffff


	//   ....[8]....
        /*004c*/ 	.word	0xffffffff


	//   ....[9]....
        /*0050*/ 	.word	0xffffffff


	//   ....[10]....
        /*0054*/ 	.word	0x050000ce


	//   ....[11]....
        /*0058*/ 	.word	0x050000ce


	//   ....[12]....
        /*005c*/ 	.word	0x050000ce


	//   ....[13]....
        /*0060*/ 	.word	0x050000ce


	//   ....[14]....
        /*0064*/ 	.word	0x050000ce


	//   ....[15]....
        /*0068*/ 	.word	0x050000ce


	//   ....[16]....
        /*006c*/ 	.word	0x050000ce


	//   ....[17]....
        /*0070*/ 	.word	0x050000ce


	//   ....[18]....
        /*0074*/ 	.word	0x050000ce


	//   ....[19]....
        /*0078*/ 	.word	0x050000ce


	//----- nvinfo : EIATTR_COOP_GROUP_INSTR_OFFSETS
	.align		4
.L_2711:
        /*007c*/ 	.byte	0x04, 0x28
        /*007e*/ 	.short	(.L_2713 - .L_2712)


	//   ....[0]....
.L_2712:
        /*0080*/ 	.word	0x00001af0


	//   ....[1]....
        /*0084*/ 	.word	0x00001b00


	//   ....[2]....
        /*0088*/ 	.word	0x00001b30


	//   ....[3]....
        /*008c*/ 	.word	0x00001b40


	//   ....[4]....
        /*0090*/ 	.word	0x00001b70


	//   ....[5]....
        /*0094*/ 	.word	0x00001b80


	//   ....[6]....
        /*0098*/ 	.word	0x00001bb0


	//   ....[7]....
        /*009c*/ 	.word	0x00001bc0


	//   ....[8]....
        /*00a0*/ 	.word	0x00001bf0


	//   ....[9]....
        /*00a4*/ 	.word	0x00001c00


	//   ....[10]....
        /*00a8*/ 	.word	0x00005530


	//   ....[11]....
        /*00ac*/ 	.word	0x000055c0


	//   ....[12]....
        /*00b0*/ 	.word	0x00005630


	//   ....[13]....
        /*00b4*/ 	.word	0x00005690


	//   ....[14]....
        /*00b8*/ 	.word	0x00005700


	//   ....[15]....
        /*00bc*/ 	.word	0x00005760


	//   ....[16]....
        /*00c0*/ 	.word	0x000057d0


	//   ....[17]....
        /*00c4*/ 	.word	0x00005830


	//   ....[18]....
        /*00c8*/ 	.word	0x000058a0


	//   ....[19]....
        /*00cc*/ 	.word	0x00005900


	//----- nvinfo : EIATTR_VRC_CTA_INIT_COUNT
	.align		4
.L_2713:
        /*00d0*/ 	.byte	0x02, 0x4a
	.zero		1
	.zero		1


	//----- nvinfo : EIATTR_EXIT_INSTR_OFFSETS
	.align		4
        /*00d4*/ 	.byte	0x04, 0x1c
        /*00d6*/ 	.short	(.L_2715 - .L_2714)


	//   ....[0]....
.L_2714:
        /*00d8*/ 	.word	0x000054c0


	//----- nvinfo : EIATTR_MAX_THREADS
	.align		4
.L_2715:
        /*00dc*/ 	.byte	0x04, 0x05
        /*00de*/ 	.short	(.L_2717 - .L_2716)
.L_2716:
        /*00e0*/ 	.word	0x00000080
        /*00e4*/ 	.word	0x00000001
        /*00e8*/ 	.word	0x00000001


	//----- nvinfo : EIATTR_CRS_STACK_SIZE
	.align		4
.L_2717:
        /*00ec*/ 	.byte	0x04, 0x1e
        /*00ee*/ 	.short	(.L_2719 - .L_2718)
.L_2718:
        /*00f0*/ 	.word	0x00000000


	//----- nvinfo : EIATTR_CBANK_PARAM_SIZE
	.align		4
.L_2719:
        /*00f4*/ 	.byte	0x03, 0x19
        /*00f6*/ 	.short	0x0128


	//----- nvinfo : EIATTR_PARAM_CBANK
	.align		4
        /*00f8*/ 	.byte	0x04, 0x0a
        /*00fa*/ 	.short	(.L_2721 - .L_2720)
	.align		4
.L_2720:
        /*00fc*/ 	.word	index@(.nv.constant0._ZN10layer_norm13ln_bwd_kernelINS_13Kernel_traitsIf13__nv_bfloat16fS2_fjLj1024ELj1ELj4ELj1ELj16ENS_18Kernel_traits_baseILj1024EfS2_fS2_fjLj128EEEEELb0ELb0ELb0ELb1EEEvNS_9BwdParamsE)
        /*0100*/ 	.short	0x0380
        /*0102*/ 	.short	0x0128


	//----- nvinfo : EIATTR_SW_WAR
	.align		4
.L_2721:
        /*0104*/ 	.byte	0x04, 0x36
        /*0106*/ 	.short	(.L_2723 - .L_2722)
.L_2722:
        /*0108*/ 	.word	0x00000008
.L_2723:


//--------------------- .nv.info._ZN10layer_norm13ln_bwd_kernelINS_13Kernel_traitsIf13__nv_bfloat16fS2_fjLj1024ELj1ELj4ELj1ELj16ENS_18Kernel_traits_baseILj1024EfS2_fS2_fjLj128EEEEELb0ELb0ELb1ELb0EEEvNS_9BwdParamsE --------------------------
	.section	.nv.info._ZN10layer_norm13ln_bwd_kernelINS_13Kernel_traitsIf13__nv_bfloat16fS2_fjLj1024ELj1ELj4ELj1ELj16ENS_18Kernel_traits_baseILj1024EfS2_fS2_fjLj128EEEEELb0ELb0ELb1ELb0EEEvNS_9BwdParamsE,"",@"SHT_CUDA_INFO"
	.sectionflags	@""
	.align	4


	//----- nvinfo : EIATTR_CUDA_API_VERSION
	.align		4
        /*0000*/ 	.byte	0x04, 0x37
        /*0002*/ 	.short	(.L_2725 - .L_2724)
.L_2724:
        /*0004*/ 	.word	0x00000082


	//----- nvinfo : EIATTR_KPARAM_INFO
	.align		4
.L_2725:
        /*0008*/ 	.byte	0x04, 0x17
        /*000a*/ 	.short	(.L_2727 - .L_2726)
.L_2726:
        /*000c*/ 	.word	0x00000000
        /*0010*/ 	.short	0x0000
        /*0012*/ 	.short	0x0000
        /*0014*/ 	.byte	0x00, 0xf0, 0xa1, 0x04


	//----- nvinfo : EIATTR_SPARSE_MMA_MASK
	.align		4
.L_2727:
        /*0018*/ 	.byte	0x03, 0x50
        /*001a*/ 	.short	0x0000


	//----- nvinfo : EIATTR_MAXREG_COUNT
	.align		4
        /*001c*/ 	.byte	0x03, 0x1b
        /*001e*/ 	.short	0x00ff


	//----- nvinfo : EIATTR_NUM_BARRIERS
	.align		4
        /*0020*/ 	.byte	0x02, 0x4c
        /*0022*/ 	.byte	0x01
	.zero		1


	//----- nvinfo : EIATTR_MERCURY_ISA_VERSION
	.align		4
        /*0024*/ 	.byte	0x03, 0x5f
        /*0026*/ 	.short	0x0101


	//----- nvinfo : EIATTR_COOP_GROUP_MASK_REGIDS
	.align		4
        /*0028*/ 	.byte	0x04, 0x29
        /*002a*/ 	.short	(.L_2729 - .L_2728)


	//   ....[0]....
.L_2728:
        /*002c*/ 	.word	0xffffffff


	//   ....[1]....
        /*0030*/ 	.word	0xffffffff


	//   ....[2]....
        /*0034*/ 	.word	0xffffffff


	//   ....[3]....
        /*0038*/ 	.word	0xffffffff


	//   ....[4]....
        /*003c*/ 	.word	0xffffffff


	//   ....[5]....
        /*0040*/ 	.word	0xffffffff


	//   ....[6]....
        /*0044*/ 	.word	0xffffffff


	//   ....[7]....
        /*0048*/ 	.word	0xffffffff


	//   ....[8]....
        /*004c*/ 	.word	0xffffffff


	//   ....[9]....
        /*0050*/ 	.word	0xffffffff


	//   ....[10]....
        /*0054*/ 	.word	0x050000ac


	//   ....[11]....
        /*0058*/ 	.word	0x050000ac


	//   ....[12]....
        /*005c*/ 	.word	0x050000ac


	//   ....[13]....
        /*0060*/ 	.word	0x050000ac


	//   ....[14]....
        /*0064*/ 	.word	0x050000ac


	//   ....[15]....
        /*0068*/ 	.word	0x050000ac


	//   ....[16]....
        /*006c*/ 	.word	0x050000ac


	//   ....[17]....
        /*0070*/ 	.word	0x050000ac


	//   ....[18]....
        /*0074*/ 	.word	0x050000ac


	//   ....[19]....
        /*0078*/ 	.word	0x050000ac


	//----- nvinfo : EIATTR_COOP_GROUP_INSTR_OFFSETS
	.align		4
.L_2729:
        /*007c*/ 	.byte	0x04, 0x28
        /*007e*/ 	.short	(.L_2731 - .L_2730)


	//   ....[0]....
.L_2730:
        /*0080*/ 	.word	0x00002100


	//   ....[1]....
        /*0084*/ 	.word	0x00002110


	//   ....[2]....
        /*0088*/ 	.word	0x00002140


	//   ....[3]....
        /*008c*/ 	.word	0x00002150


	//   ....[4]....
        /*0090*/ 	.word	0x00002180


	//   ....[5]....
        /*0094*/ 	.word	0x00002190


	//   ....[6]....
        /*0098*/ 	.word	0x000021c0


	//   ....[7]....
        /*009c*/ 	.word	0x000021d0


	//   ....[8]....
        /*00a0*/ 	.word	0x00002200


	//   ....[9]....
        /*00a4*/ 	.word	0x00002210


	//   ....[10]....
        /*00a8*/ 	.word	0x00008d20


	//   ....[11]....
        /*00ac*/ 	.word	0x00008dc0


	//   ....[12]....
        /*00b0*/ 	.word	0x00008e20


	//   ....[13]....
        /*00b4*/ 	.word	0x00008e80


	//   ....[14]....
        /*00b8*/ 	.word	0x00008ef0


	//   ....[15]....
        /*00bc*/ 	.word	0x00008f50


	//   ....[16]....
        /*00c0*/ 	.word	0x00008fc0


	//   ....[17]....
        /*00c4*/ 	.word	0x00009020


	//   ....[18]....
        /*00c8*/ 	.word	0x00009090


	//   ....[19]....
        /*00cc*/ 	.word	0x000090f0


	//----- nvinfo : EIATTR_VRC_CTA_INIT_COUNT
	.align		4
.L_2731:
        /*00d0*/ 	.byte	0x02, 0x4a
	.zero		1
	.zero		1


	//----- nvinfo : EIATTR_EXIT_INSTR_OFFSETS
	.align		4
        /*00d4*/ 	.byte	0x04, 0x1c
        /*00d6*/ 	.short	(.L_2733 - .L_2732)


	//   ....[0]....
.L_2732:
        /*00d8*/ 	.word	0x00008c90


	//   ....[1]....
        /*00dc*/ 	.word	0x00008cc0


	//----- nvinfo : EIATTR_MAX_THREADS
	.align		4
.L_2733:
        /*00e0*/ 	.byte	0x04, 0x05
        /*00e2*/ 	.short	(.L_2735 - .L_2734)
.L_2734:
        /*00e4*/ 	.word	0x00000080
        /*00e8*/ 	.word	0x00000001
        /*00ec*/ 	.word	0x00000001


	//----- nvinfo : EIATTR_CRS_STACK_SIZE
	.align		4
.L_2735:
        /*00f0*/ 	.byte	0x04, 0x1e
        /*00f2*/ 	.short	(.L_2737 - .L_2736)
.L_2736:
        /*00f4*/ 	.word	0x00000000


	//----- nvinfo : EIATTR_CBANK_PARAM_SIZE
	.align		4
.L_2737:
        /*00f8*/ 	.byte	0x03, 0x19
        /*00fa*/ 	.short	0x0128


	//----- nvinfo : EIATTR_PARAM_CBANK
	.align		4
        /*00fc*/ 	.byte	0x04, 0x0a
        /*00fe*/ 	.short	(.L_2739 - .L_2738)
	.align		4
.L_2738:
        /*0100*/ 	.word	index@(.nv.constant0._ZN10layer_norm13ln_bwd_kernelINS_13Kernel_traitsIf13__nv_bfloat16fS2_fjLj1024ELj1ELj4ELj1ELj16ENS_18Kernel_traits_baseILj1024EfS2_fS2_fjLj128EEEEELb0ELb0ELb1ELb0EEEvNS_9BwdParamsE)
        /*0104*/ 	.short	0x0380
        /*0106*/ 	.short	0x0128


	//----- nvinfo : EIATTR_SW_WAR
	.align		4
.L_2739:
        /*0108*/ 	.byte	0x04, 0x36
        /*010a*/ 	.short	(.L_2741 - .L_2740)
.L_2740:
        /*010c*/ 	.word	0x00000008
.L_2741:


//--------------------- .nv.info._ZN10layer_norm13ln_bwd_kernelINS_13Kernel_traitsIf13__nv_bfloat16fS2_fjLj1024ELj1ELj4ELj1ELj16ENS_18Kernel_traits_baseILj1024EfS2_fS2_fjLj128EEEEELb0ELb0ELb1ELb1EEEvNS_9BwdParamsE --------------------------
	.section	.nv.info._ZN10layer_norm13ln_bwd_kernelINS_13Kernel_traitsIf13__nv_bfloat16fS2_fjLj1024ELj1ELj4ELj1ELj16ENS_18Kernel_traits_baseILj1024EfS2_fS2_fjLj128EEEEELb0ELb0ELb1ELb1EEEvNS_9BwdParamsE,"",@"SHT_CUDA_INFO"
	.sectionflags	@""
	.align	4


	//----- nvinfo : EIATTR_CUDA_API_VERSION
	.align		4
        /*0000*/ 	.byte	0x04, 0x37
        /*0002*/ 	.short	(.L_2743 - .L_2742)
.L_2742:
        /*0004*/ 	.word	0x00000082


	//----- nvinfo : EIATTR_KPARAM_INFO
	.align		4
.L_2743:
        /*0008*/ 	.byte	0x04, 0x17
        /*000a*/ 	.short	(.L_2745 - .L_2744)
.L_2744:
        /*000c*/ 	.word	0x00000000
        /*0010*/ 	.short	0x0000
        /*0012*/ 	.short	0x0000
        /*0014*/ 	.byte	0x00, 0xf0, 0xa1, 0x04


	//----- nvinfo : EIATTR_SPARSE_MMA_MASK
	.align		4
.L_2745:
        /*0018*/ 	.byte	0x03, 0x50
        /*001a*/ 	.short	0x0000


	//----- nvinfo : EIATTR_MAXREG_COUNT
	.align		4
        /*001c*/ 	.byte	0x03, 0x1b
        /*001e*/ 	.short	0x00ff


	//----- nvinfo : EIATTR_NUM_BARRIERS
	.align		4
        /*0020*/ 	.byte	0x02, 0x4c
        /*0022*/ 	.byte	0x01
	.zero		1


	//----- nvinfo : EIATTR_MERCURY_ISA_VERSION
	.align		4
        /*0024*/ 	.byte	0x03, 0x5f
        /*0026*/ 	.short	0x0101


	//----- nvinfo : EIATTR_COOP_GROUP_MASK_REGIDS
	.align		4
        /*0028*/ 	.byte	0x04, 0x29
        /*002a*/ 	.short	(.L_2747 - .L_2746)


	//   ....[0]....
.L_2746:
        /*002c*/ 	.word	0xffffffff


	//   ....[1]....
        /*0030*/ 	.word	0xffffffff


	//   ....[2]....
        /*0034*/ 	.word	0xffffffff


	//   ....[3]....
        /*0038*/ 	.word	0xffffffff


	//   ....[4]....
        /*003c*/ 	.word	0xffffffff


	//   ....[5]....
        /*0040*/ 	.word	0xffffffff


	//   ....[6]....
        /*0044*/ 	.word	0xffffffff


	//   ....[7]....
        /*0048*/ 	.word	0xffffffff


	//   ....[8]....
        /*004c*/ 	.word	0xffffffff


	//   ....[9]....
        /*0050*/ 	.word	0xffffffff


	//   ....[10]....
        /*0054*/ 	.word	0x050000d9


	//   ....[11]....
        /*0058*/ 	.word	0x050000d9


	//   ....[12]....
        /*005c*/ 	.word	0x050000d9


	//   ....[13]....
        /*0060*/ 	.word	0x050000d9


	//   ....[14]....
        /*0064*/ 	.word	0x050000d9


	//   ....[15]....
        /*0068*/ 	.word	0x050000d9


	//   ....[16]....
        /*006c*/ 	.word	0x050000d9


	//   ....[17]....
        /*0070*/ 	.word	0x050000d9


	//   ....[18]....
        /*0074*/ 	.word	0x050000d9


	//   ....[19]....
        /*0078*/ 	.word	0x050000d9


	//----- nvinfo : EIATTR_COOP_GROUP_INSTR_OFFSETS
	.align		4
.L_2747:
        /*007c*/ 	.byte	0x04, 0x28
        /*007e*/ 	.short	(.L_2749 - .L_2748)


	//   ....[0]....
.L_2748:
        /*0080*/ 	.word	0x00001bb0


	//   ....[1]....
        /*0084*/ 	.word	0x00001bc0


	//   ....[2]....
        /*0088*/ 	.word	0x00001bf0


	//   ....[3]....
        /*008c*/ 	.word	0x00001c00


	//   ....[4]....
        /*0090*/ 	.word	0x00001c30


	//   ....[5]....
        /*0094*/ 	.word	0x00001c40


	//   ....[6]....
        /*0098*/ 	.word	0x00001c70


	//   ....[7]....
        /*009c*/ 	.word	0x00001c80


	//   ....[8]....
        /*00a0*/ 	.word	0x00001cb0


	//   ....[9]....
        /*00a4*/ 	.word	0x00001cc0


	//   ....[10]....
        /*00a8*/ 	.word	0x00008150


	//   ....[11]....
        /*00ac*/ 	.word	0x000081e0


	//   ....[12]....
        /*00b0*/ 	.word	0x00008250


	//   ....[13]....
        /*00b4*/ 	.word	0x000082b0


	//   ....[14]....
        /*00b8*/ 	.word	0x00008320


	//   ....[15]....
        /*00bc*/ 	.word	0x00008380


	//   ....[16]....
        /*00c0*/ 	.word	0x000083f0


	//   ....[17]....
        /*00c4*/ 	.word	0x00008450


	//   ....[18]....
        /*00c8*/ 	.word	0x000084c0


	//   ....[19]....
        /*00cc*/ 	.word	0x00008520


	//----- nvinfo : EIATTR_VRC_CTA_INIT_COUNT
	.align		4
.L_2749:
        /*00d0*/ 	.byte	0x02, 0x4a
	.zero		1
	.zero		1


	//----- nvinfo : EIATTR_EXIT_INSTR_OFFSETS
	.align		4
        /*00d4*/ 	.byte	0x04, 0x1c
        /*00d6*/ 	.short	(.L_2751 - .L_2750)


	//   ....[0]....
.L_2750:
        /*00d8*/ 	.word	0x000080e0


	//----- nvinfo : EIATTR_MAX_THREADS
	.align		4
.L_2751:
        /*00dc*/ 	.byte	0x04, 0x05
        /*00de*/ 	.short	(.L_2753 - .L_2752)
.L_2752:
        /*00e0*/ 	.word	0x00000080
        /*00e4*/ 	.word	0x00000001
        /*00e8*/ 	.word	0x00000001


	//----- nvinfo : EIATTR_CRS_STACK_SIZE
	.align		4
.L_2753:
        /*00ec*/ 	.byte	0x04, 0x1e
        /*00ee*/ 	.short	(.L_2755 - .L_2754)
.L_2754:
        /*00f0*/ 	.word	0x00000000


	//----- nvinfo : EIATTR_CBANK_PARAM_SIZE
	.align		4
.L_2755:
        /*00f4*/ 	.byte	0x03, 0x19
        /*00f6*/ 	.short	0x0128


	//----- nvinfo : EIATTR_PARAM_CBANK
	.align		4
        /*00f8*/ 	.byte	0x04, 0x0a
        /*00fa*/ 	.short	(.L_2757 - .L_2756)
	.align		4
.L_2756:
        /*00fc*/ 	.word	index@(.nv.constant0._ZN10layer_norm13ln_bwd_kernelINS_13Kernel_traitsIf13__nv_bfloat16fS2_fjLj1024ELj1ELj4ELj1ELj16ENS_18Kernel_traits_baseILj1024EfS2_fS2_fjLj128EEEEELb0ELb0ELb1ELb1EEEvNS_9BwdParamsE)
        /*0100*/ 	.short	0x0380
        /*0102*/ 	.short	0x0128


	//----- nvinfo : EIATTR_SW_WAR
	.align		4
.L_2757:
        /*0104*/ 	.byte	0x04, 0x36
        /*0106*/ 	.short	(.L_2759 - .L_2758)
.L_2758:
        /*0108*/ 	.word	0x00000008
.L_2759:


//--------------------- .nv.info._ZN10layer_norm13ln_bwd_kernelINS_13Kernel_traitsIf13__nv_bfloat16fS2_fjLj1024ELj1ELj4ELj1ELj16ENS_18Kernel_traits_baseILj1024EfS2_fS2_fjLj128EEEEELb0ELb1ELb0ELb0EEEvNS_9BwdParamsE --------------------------
	.section	.nv.info._ZN10layer_norm13ln_bwd_kernelINS_13Kernel_traitsIf13__nv_bfloat16fS2_fjLj1024ELj1ELj4ELj1ELj16ENS_18Kernel_traits_baseILj1024EfS2_fS2_fjLj128EEEEELb0ELb1ELb0ELb0EEEvNS_9BwdParamsE,"",@"SHT_CUDA_INFO"
	.sectionflags	@""
	.align	4


	//----- nvinfo : EIATTR_CUDA_API_VERSION
	.align		4
        /*0000*/ 	.byte	0x04, 0x37
        /*0002*/ 	.short	(.L_2761 - .L_2760)
.L_2760:
        /*0004*/ 	.word	0x00000082


	//----- nvinfo : EIATTR_KPARAM_INFO
	.align		4
.L_2761:
        /*0008*/ 	.byte	0x04, 0x17
        /*000a*/ 	.short	(.L_2763 - .L_2762)
.L_2762:
        /*000c*/ 	.word	0x00000000
        /*0010*/ 	.short	0x0000
        /*0012*/ 	.short	0x0000
        /*0014*/ 	.byte	0x00, 0xf0, 0xa1, 0x04


	//----- nvinfo : EIATTR_SPARSE_MMA_MASK
	.align		4
.L_2763:
        /*0018*/ 	.byte	0x03, 0x50
        /*001a*/ 	.short	0x0000


	//----- nvinfo : EIATTR_MAXREG_COUNT
	.align		4
        /*001c*/ 	.byte	0x03, 0x1b
        /*001e*/ 	.short	0x00ff


	//----- nvinfo : EIATTR_NUM_BARRIERS
	.align		4
        /*0020*/ 	.byte	0x02, 0x4c
        /*0022*/ 	.byte	0x01
	.zero		1


	//----- nvinfo : EIATTR_ANNOTATIONS
	.align		4
        /*0024*/ 	.byte	0x04, 0x55
        /*0026*/ 	.short	(.L_2765 - .L_2764)


	//   ....[0]....
.L_2764:
        /* <DEDUP_REMOVED lines=38> */


	//----- nvinfo : EIATTR_MERCURY_ISA_VERSION
	.align		4
.L_2765:
        /*0270*/ 	.byte	0x03, 0x5f
        /*0272*/ 	.short	0x0101


	//----- nvinfo : EIATTR_COOP_GROUP_MASK_REGIDS
	.align		4
        /*0274*/ 	.byte	0x04, 0x29
        /*0276*/ 	.short	(.L_2767 - .L_2766)


	//   ....[0]....
.L_2766:
        /*0278*/ 	.word	0xffffffff


	//   ....[1]....
        /*027c*/ 	.word	0xffffffff


	//   ....[2]....
        /*0280*/ 	.word	0xffffffff


	//   ....[3]....
        /*0284*/ 	.word	0xffffffff


	//   ....[4]....
        /*0288*/ 	.word	0xffffffff


	//   ....[5]....
        /*028c*/ 	.word	0xffffffff


	//   ....[6]....
        /*0290*/ 	.word	0xffffffff


	//   ....[7]....
        /*0294*/ 	.word	0xffffffff


	//   ....[8]....
        /*0298*/ 	.word	0xffffffff


	//   ....[9]....
        /*029c*/ 	.word	0xffffffff


	//   ....[10]....
        /*02a0*/ 	.word	0x05000013


	//   ....[11]....
        /*02a4*/ 	.word	0x05000013


	//   ....[12]....
        /*02a8*/ 	.word	0x05000013


	//   ....[13]....
        /*02ac*/ 	.word	0x05000013


	//   ....[14]....
        /*02b0*/ 	.word	0x05000013


	//   ....[15]....
        /*02b4*/ 	.word	0x05000013


	//   ....[16]....
        /*02b8*/ 	.word	0x05000013


	//   ....[17]....
        /*02bc*/ 	.word	0x05000013


	//   ....[18]....
        /*02c0*/ 	.word	0x05000013


	//   ....[19]....
        /*02c4*/ 	.word	0x05000013


	//----- nvinfo : EIATTR_COOP_GROUP_INSTR_OFFSETS
	.align		4
.L_2767:
        /*02c8*/ 	.byte	0x04, 0x28
        /*02ca*/ 	.short	(.L_2769 - .L_2768)


	//   ....[0]....
.L_2768:
        /*02cc*/ 	.word	0x00002590


	//   ....[1]....
        /*02d0*/ 	.word	0x000025b0


	//   ....[2]....
        /*02d4*/ 	.word	0x000025d0


	//   ....[3]....
        /*02d8*/ 	.word	0x000025f0


	//   ....[4]....
        /*02dc*/ 	.word	0x00002610


	//   ....[5]....
        /*02e0*/ 	.word	0x00002630


	//   ....[6]....
        /*02e4*/ 	.word	0x00002650


	//   ....[7]....
        /*02e8*/ 	.word	0x00002670


	//   ....[8]....
        /*02ec*/ 	.word	0x00002680


	//   ....[9]....
        /*02f0*/ 	.word	0x000026a0


	//   ....[10]....
        /*02f4*/ 	.word	0x00008a50


	//   ....[11]....
        /*02f8*/ 	.word	0x00008af0


	//   ....[12]....
        /*02fc*/ 	.word	0x00008b70


	//   ....[13]....
        /*0300*/ 	.word	0x00008be0


	//   ....[14]....
        /*0304*/ 	.word	0x00008c60


	//   ....[15]....
        /*0308*/ 	.word	0x00008cd0


	//   ....[16]....
        /*030c*/ 	.word	0x00008d50


	//   ....[17]....
        /*0310*/ 	.word	0x00008dc0


	//   ....[18]....
        /*0314*/ 	.word	0x00008e40


	//   ....[19]....
        /*0318*/ 	.word	0x00008e90


	//----- nvinfo : EIATTR_VRC_CTA_INIT_COUNT
	.align		4
.L_2769:
        /*031c*/ 	.byte	0x02, 0x4a
	.zero		1
	.zero		1


	//----- nvinfo : EIATTR_EXIT_INSTR_OFFSETS
	.align		4
        /*0320*/ 	.byte	0x04, 0x1c
        /*0322*/ 	.short	(.L_2771 - .L_2770)


	//   ....[0]....
.L_2770:
        /*0324*/ 	.word	0x00008960


	//   ....[1]....
        /*0328*/ 	.word	0x000089e0


	//----- nvinfo : EIATTR_MAX_THREADS
	.align		4
.L_2771:
        /*032c*/ 	.byte	0x04, 0x05
        /*032e*/ 	.short	(.L_2773 - .L_2772)
.L_2772:
        /*0330*/ 	.word	0x00000080
        /*0334*/ 	.word	0x00000001
        /*0338*/ 	.word	0x00000001


	//----- nvinfo : EIATTR_CRS_STACK_SIZE
	.align		4
.L_2773:
        /*033c*/ 	.byte	0x04, 0x1e
        /*033e*/ 	.short	(.L_2775 - .L_2774)
.L_2774:
        /*0340*/ 	.word	0x00000000


	//----- nvinfo : EIATTR_CBANK_PARAM_SIZE
	.align		4
.L_2775:
        /*0344*/ 	.byte	0x03, 0x19
        /*0346*/ 	.short	0x0128


	//----- nvinfo : EIATTR_PARAM_CBANK
	.align		4
        /*0348*/ 	.byte	0x04, 0x0a
        /*034a*/ 	.short	(.L_2777 - .L_2776)
	.align		4
.L_2776:
        /*034c*/ 	.word	index@(.nv.constant0._ZN10layer_norm13ln_bwd_kernelINS_13Kernel_traitsIf13__nv_bfloat16fS2_fjLj1024ELj1ELj4ELj1ELj16ENS_18Kernel_traits_baseILj1024EfS2_fS2_fjLj128EEEEELb0ELb1ELb0ELb0EEEvNS_9BwdParamsE)
        /*0350*/ 	.short	0x0380
        /*0352*/ 	.short	0x0128


	//----- nvinfo : EIATTR_SW_WAR
	.align		4
.L_2777:
        /*0354*/ 	.byte	0x04, 0x36
        /*0356*/ 	.short	(.L_2779 - .L_2778)
.L_2778:
        /*0358*/ 	.word	0x00000008
.L_2779:


//--------------------- .nv.info._ZN10layer_norm13ln_bwd_kernelINS_13Kernel_traitsIf13__nv_bfloat16fS2_fjLj1024ELj1ELj4ELj1ELj16ENS_18Kernel_traits_baseILj1024EfS2_fS2_fjLj128EEEEELb0ELb1ELb0ELb1EEEvNS_9BwdParamsE --------------------------
	.section	.nv.info._ZN10layer_norm13ln_bwd_kernelINS_13Kernel_traitsIf13__nv_bfloat16fS2_fjLj1024ELj1ELj4ELj1ELj16ENS_18Kernel_traits_baseILj1024EfS2_fS2_fjLj128EEEEELb0ELb1ELb0ELb1EEEvNS_9BwdParamsE,"",@"SHT_CUDA_INFO"
	.sectionflags	@""
	.align	4


	//----- nvinfo : EIATTR_CUDA_API_VERSION
	.align		4
        /*0000*/ 	.byte	0x04, 0x37
        /*0002*/ 	.short	(.L_2781 - .L_2780)
.L_2780:
        /*0004*/ 	.word	0x00000082


	//----- nvinfo : EIATTR_KPARAM_INFO
	.align		4
.L_2781:
        /*0008*/ 	.byte	0x04, 0x17
        /*000a*/ 	.short	(.L_2783 - .L_2782)
.L_2782:
        /*000c*/ 	.word	0x00000000
        /*0010*/ 	.short	0x0000
        /*0012*/ 	.short	0x0000
        /*0014*/ 	.byte	0x00, 0xf0, 0xa1, 0x04


	//----- nvinfo : EIATTR_SPARSE_MMA_MASK
	.align		4
.L_2783:
        /*0018*/ 	.byte	0x03, 0x50
        /*001a*/ 	.short	0x0000


	//----- nvinfo : EIATTR_MAXREG_COUNT
	.align		4
        /*001c*/ 	.byte	0x03, 0x1b
        /*001e*/ 	.short	0x00ff


	//----- nvinfo : EIATTR_NUM_BARRIERS
	.align		4
        /*0020*/ 	.byte	0x02, 0x4c
        /*0022*/ 	.byte	0x01
	.zero		1


	//----- nvinfo : EIATTR_ANNOTATIONS
	.align		4
        /*0024*/ 	.byte	0x04, 0x55
        /*0026*/ 	.short	(.L_2785 - .L_2784)


	//   ....[0]....
.L_2784:
        /* <DEDUP_REMOVED lines=49> */


	//----- nvinfo : EIATTR_MERCURY_ISA_VERSION
	.align		4
.L_2785:
        /*0328*/ 	.byte	0x03, 0x5f
        /*032a*/ 	.short	0x0101


	//----- nvinfo : EIATTR_COOP_GROUP_MASK_REGIDS
	.align		4
        /*032c*/ 	.byte	0x04, 0x29
        /*032e*/ 	.short	(.L_2787 - .L_2786)


	//   ....[0]....
.L_2786:
        /*0330*/ 	.word	0xffffffff


	//   ....[1]....
        /*0334*/ 	.word	0xffffffff


	//   ....[2]....
        /*0338*/ 	.word	0xffffffff


	//   ....[3]....
        /*033c*/ 	.word	0xffffffff


	//   ....[4]....
        /*0340*/ 	.word	0xffffffff


	//   ....[5]....
        /*0344*/ 	.word	0xffffffff


	//   ....[6]....
        /*0348*/ 	.word	0xffffffff


	//   ....[7]....
        /*034c*/ 	.word	0xffffffff


	//   ....[8]....
        /*0350*/ 	.word	0xffffffff


	//   ....[9]....
        /*0354*/ 	.word	0xffffffff


	//   ....[10]....
        /*0358*/ 	.word	0x05000087


	//   ....[11]....
        /*035c*/ 	.word	0x05000087


	//   ....[12]....
        /*0360*/ 	.word	0x05000087


	//   ....[13]....
        /*0364*/ 	.word	0x05000087


	//   ....[14]....
        /*0368*/ 	.word	0x05000087


	//   ....[15]....
        /*036c*/ 	.word	0x05000087


	//   ....[16]....
        /*0370*/ 	.word	0x05000087


	//   ....[17]....
        /*0374*/ 	.word	0x05000087


	//   ....[18]....
        /*0378*/ 	.word	0x05000087


	//   ....[19]....
        /*037c*/ 	.word	0x05000087


	//----- nvinfo : EIATTR_COOP_GROUP_INSTR_OFFSETS
	.align		4
.L_2787:
        /*0380*/ 	.byte	0x04, 0x28
        /*0382*/ 	.short	(.L_2789 - .L_2788)


	//   ....[0]....
.L_2788:
        /*0384*/ 	.word	0x000020e0


	//   ....[1]....
        /*0388*/ 	.word	0x00002100


	//   ....[2]....
        /*038c*/ 	.word	0x00002120


	//   ....[3]....
        /*0390*/ 	.word	0x00002140


	//   ....[4]....
        /*0394*/ 	.word	0x00002160


	//   ....[5]....
        /*0398*/ 	.word	0x00002180


	//   ....[6]....
        /*039c*/ 	.word	0x000021a0


	//   ....[7]....
        /*03a0*/ 	.word	0x000021c0


	//   ....[8]....
        /*03a4*/ 	.word	0x000021d0


	//   ....[9]....
        /*03a8*/ 	.word	0x000021f0


	//   ....[10]....
        /*03ac*/ 	.word	0x000083b0


	//   ....[11]....
        /*03b0*/ 	.word	0x00008440


	//   ....[12]....
        /*03b4*/ 	.word	0x000084a0


	//   ....[13]....
        /*03b8*/ 	.word	0x000084f0


	//   ....[14]....
        /*03bc*/ 	.word	0x00008550


	//   ....[15]....
        /*03c0*/ 	.word	0x000085a0


	//   ....[16]....
        /*03c4*/ 	.word	0x00008600


	//   ....[17]....
        /*03c8*/ 	.word	0x00008650


	//   ....[18]....
        /*03cc*/ 	.word	0x000086b0


	//   ....[19]....
        /*03d0*/ 	.word	0x00008700


	//----- nvinfo : EIATTR_VRC_CTA_INIT_COUNT
	.align		4
.L_2789:
        /*03d4*/ 	.byte	0x02, 0x4a
	.zero		1
	.zero		1


	//----- nvinfo : EIATTR_EXIT_INSTR_OFFSETS
	.align		4
        /*03d8*/ 	.byte	0x04, 0x1c
        /*03da*/ 	.short	(.L_2791 - .L_2790)


	//   ....[0]....
.L_2790:
        /*03dc*/ 	.word	0x00008340


	//----- nvinfo : EIATTR_MAX_THREADS
	.align		4
.L_2791:
        /*03e0*/ 	.byte	0x04, 0x05
        /*03e2*/ 	.short	(.L_2793 - .L_2792)
.L_2792:
        /*03e4*/ 	.word	0x00000080
        /*03e8*/ 	.word	0x00000001
        /*03ec*/ 	.word	0x00000001


	//----- nvinfo : EIATTR_CRS_STACK_SIZE
	.align		4
.L_2793:
        /*03f0*/ 	.byte	0x04, 0x1e
        /*03f2*/ 	.short	(.L_2795 - .L_2794)
.L_2794:
        /*03f4*/ 	.word	0x00000000


	//----- nvinfo : EIATTR_CBANK_PARAM_SIZE
	.align		4
.L_2795:
        /*03f8*/ 	.byte	0x03, 0x19
        /*03fa*/ 	.short	0x0128


	//----- nvinfo : EIATTR_PARAM_CBANK
	.align		4
        /*03fc*/ 	.byte	0x04, 0x0a
        /*03fe*/ 	.short	(.L_2797 - .L_2796)
	.align		4
.L_2796:
        /*0400*/ 	.word	index@(.nv.constant0._ZN10layer_norm13ln_bwd_kernelINS_13Kernel_traitsIf13__nv_bfloat16fS2_fjLj1024ELj1ELj4ELj1ELj16ENS_18Kernel_traits_baseILj1024EfS2_fS2_fjLj128EEEEELb0ELb1ELb0ELb1EEEvNS_9BwdParamsE)
        /*0404*/ 	.short	0x0380
        /*0406*/ 	.short	0x0128


	//----- nvinfo : EIATTR_SW_WAR
	.align		4
.L_2797:
        /*0408*/ 	.byte	0x04, 0x36
        /*040a*/ 	.short	(.L_2799 - .L_2798)
.L_2798:
        /*040c*/ 	.word	0x00000008
.L_2799:


//--------------------- .nv.info._ZN10layer_norm13ln_bwd_kernelINS_13Kernel_traitsIf13__nv_bfloat16fS2_fjLj1024ELj1ELj4ELj1ELj16ENS_18Kernel_traits_baseILj1024EfS2_fS2_fjLj128EEEEELb0ELb1ELb1ELb0EEEvNS_9BwdParamsE --------------------------
	.section	.nv.info._ZN10layer_norm13ln_bwd_kernelINS_13Kernel_traitsIf13__nv_bfloat16fS2_fjLj1024ELj1ELj4ELj1ELj16ENS_18Kernel_traits_baseILj1024EfS2_fS2_fjLj128EEEEELb0ELb1ELb1ELb0EEEvNS_9BwdParamsE,"",@"SHT_CUDA_INFO"
	.sectionflags	@""
	.align	4


	//----- nvinfo : EIATTR_CUDA_API_VERSION
	.align		4
        /*0000*/ 	.byte	0x04, 0x37
        /*0002*/ 	.short	(.L_2801 - .L_2800)
.L_2800:
        /*0004*/ 	.word	0x00000082


	//----- nvinfo : EIATTR_KPARAM_INFO
	.align		4
.L_2801:
        /*0008*/ 	.byte	0x04, 0x17
        /*000a*/ 	.short	(.L_2803 - .L_2802)
.L_2802:
        /*000c*/ 	.word	0x00000000
        /*0010*/ 	.short	0x0000
        /*0012*/ 	.short	0x0000
        /*0014*/ 	.byte	0x00, 0xf0, 0xa1, 0x04


	//----- nvinfo : EIATTR_SPARSE_MMA_MASK
	.align		4
.L_2803:
        /*0018*/ 	.byte	0x03, 0x50
        /*001a*/ 	.short	0x0000


	//----- nvinfo : EIATTR_MAXREG_COUNT
	.align		4
        /*001c*/ 	.byte	0x03, 0x1b
        /*001e*/ 	.short	0x00ff


	//----- nvinfo : EIATTR_NUM_BARRIERS
	.align		4
        /*0020*/ 	.byte	0x02, 0x4c
        /*0022*/ 	.byte	0x01
	.zero		1


	//----- nvinfo : EIATTR_ANNOTATIONS
	.align		4
        /*0024*/ 	.byte	0x04, 0x55
        /*0026*/ 	.short	(.L_2805 - .L_2804)


	//   ....[0]....
.L_2804:
        /* <DEDUP_REMOVED lines=62> */


	//----- nvinfo : EIATTR_MERCURY_ISA_VERSION
	.align		4
.L_2805:
        /*03f8*/ 	.byte	0x03, 0x5f
        /*03fa*/ 	.short	0x0101


	//----- nvinfo : EIATTR_COOP_GROUP_MASK_REGIDS
	.align		4
        /*03fc*/ 	.byte	0x04, 0x29
        /*03fe*/ 	.short	(.L_2807 - .L_2806)


	//   ....[0]....
.L_2806:
        /*0400*/ 	.word	0xffffffff


	//   ....[1]....
        /*0404*/ 	.word	0xffffffff


	//   ....[2]....
        /*0408*/ 	.word	0xffffffff


	//   ....[3]....
        /*040c*/ 	.word	0xffffffff


	//   ....[4]....
        /*0410*/ 	.word	0xffffffff


	//   ....[5]....
        /*0414*/ 	.word	0xffffffff


	//   ....[6]....
        /*0418*/ 	.word	0xffffffff


	//   ....[7]....
        /*041c*/ 	.word	0xffffffff


	//   ....[8]....
        /*0420*/ 	.word	0xffffffff


	//   ....[9]....
        /*0424*/ 	.word	0xffffffff


	//   ....[10]....
        /*0428*/ 	.word	0x05000002


	//   ....[11]....
        /*042c*/ 	.word	0x05000002


	//   ....[12]....
        /*0430*/ 	.word	0x05000002


	//   ....[13]....
        /*0434*/ 	.word	0x05000002


	//   ....[14]....
        /*0438*/ 	.word	0x05000002


	//   ....[15]....
        /*043c*/ 	.word	0x05000002


	//   ....[16]....
        /*0440*/ 	.word	0x05000002


	//   ....[17]....
        /*0444*/ 	.word	0x05000002


	//   ....[18]....
        /*0448*/ 	.word	0x05000002


	//   ....[19]....
        /*044c*/ 	.word	0x05000002


	//----- nvinfo : EIATTR_COOP_GROUP_INSTR_OFFSETS
	.align		4
.L_2807:
        /*0450*/ 	.byte	0x04, 0x28
        /*0452*/ 	.short	(.L_2809 - .L_2808)


	//   ....[0]....
.L_2808:
        /*0454*/ 	.word	0x00002940


	//   ....[1]....
        /*0458*/ 	.word	0x00002960


	//   ....[2]....
        /*045c*/ 	.word	0x00002980


	//   ....[3]....
        /*0460*/ 	.word	0x000029a0


	//   ....[4]....
        /*0464*/ 	.word	0x000029c0


	//   ....[5]....
        /*0468*/ 	.word	0x000029e0


	//   ....[6]....
        /*046c*/ 	.word	0x00002a00


	//   ....[7]....
        /*0470*/ 	.word	0x00002a20


	//   ....[8]....
        /*0474*/ 	.word	0x00002a30


	//   ....[9]....
        /*0478*/ 	.word	0x00002a50


	//   ....[10]....
        /*047c*/ 	.word	0x0000bea0


	//   ....[11]....
        /*0480*/ 	.word	0x0000bf40


	//   ....[12]....
        /*0484*/ 	.word	0x0000bfc0


	//   ....[13]....
        /*0488*/ 	.word	0x0000c030


	//   ....[14]....
        /*048c*/ 	.word	0x0000c0b0


	//   ....[15]....
        /*0490*/ 	.word	0x0000c120


	//   ....[16]....
        /*0494*/ 	.word	0x0000c1a0


	//   ....[17]....
        /*0498*/ 	.word	0x0000c210


	//   ....[18]....
        /*049c*/ 	.word	0x0000c290


	//   ....[19]....
        /*04a0*/ 	.word	0x0000c2e0


	//----- nvinfo : EIATTR_VRC_CTA_INIT_COUNT
	.align		4
.L_2809:
        /*04a4*/ 	.byte	0x02, 0x4a
	.zero		1
	.zero		1


	//----- nvinfo : EIATTR_EXIT_INSTR_OFFSETS
	.align		4
        /*04a8*/ 	.byte	0x04, 0x1c
        /*04aa*/ 	.short	(.L_2811 - .L_2810)


	//   ....[0]....
.L_2810:
        /*04ac*/ 	.word	0x0000bdb0


	//   ....[1]....
        /*04b0*/ 	.word	0x0000be30


	//----- nvinfo : EIATTR_MAX_THREADS
	.align		4
.L_2811:
        /*04b4*/ 	.byte	0x04, 0x05
        /*04b6*/ 	.short	(.L_2813 - .L_2812)
.L_2812:
        /*04b8*/ 	.word	0x00000080
        /*04bc*/ 	.word	0x00000001
        /*04c0*/ 	.word	0x00000001


	//----- nvinfo : EIATTR_CRS_STACK_SIZE
	.align		4
.L_2813:
        /*04c4*/ 	.byte	0x04, 0x1e
        /*04c6*/ 	.short	(.L_2815 - .L_2814)
.L_2814:
        /*04c8*/ 	.word	0x00000000


	//----- nvinfo : EIATTR_CBANK_PARAM_SIZE
	.align		4
.L_2815:
        /*04cc*/ 	.byte	0x03, 0x19
        /*04ce*/ 	.short	0x0128


	//----- nvinfo : EIATTR_PARAM_CBANK
	.align		4
        /*04d0*/ 	.byte	0x04, 0x0a
        /*04d2*/ 	.short	(.L_2817 - .L_2816)
	.align		4
.L_2816:
        /*04d4*/ 	.word	index@(.nv.constant0._ZN10layer_norm13ln_bwd_kernelINS_13Kernel_traitsIf13__nv_bfloat16fS2_fjLj1024ELj1ELj4ELj1ELj16ENS_18Kernel_traits_baseILj1024EfS2_fS2_fjLj128EEEEELb0ELb1ELb1ELb0EEEvNS_9BwdParamsE)
        /*04d8*/ 	.short	0x0380
        /*04da*/ 	.short	0x0128


	//----- nvinfo : EIATTR_SW_WAR
	.align		4
.L_2817:
        /*04dc*/ 	.byte	0x04, 0x36
        /*04de*/ 	.short	(.L_2819 - .L_2818)
.L_2818:
        /*04e0*/ 	.word	0x00000008
.L_2819:


//--------------------- .nv.info._ZN10layer_norm13ln_bwd_kernelINS_13Kernel_traitsIf13__nv_bfloat16fS2_fjLj1024ELj1ELj4ELj1ELj16ENS_18Kernel_traits_baseILj1024EfS2_fS2_fjLj128EEEEELb0ELb1ELb1ELb1EEEvNS_9BwdParamsE --------------------------
	.section	.nv.info._ZN10layer_norm13ln_bwd_kernelINS_13Kernel_traitsIf13__nv_bfloat16fS2_fjLj1024ELj1ELj4ELj1ELj16ENS_18Kernel_traits_baseILj1024EfS2_fS2_fjLj128EEEEELb0ELb1ELb1ELb1EEEvNS_9BwdParamsE,"",@"SHT_CUDA_INFO"
	.sectionflags	@""
	.align	4


	//----- nvinfo : EIATTR_CUDA_API_VERSION
	.align		4
        /*0000*/ 	.byte	0x04, 0x37
        /*0002*/ 	.short	(.L_2821 - .L_2820)
.L_2820:
        /*0004*/ 	.word	0x00000082


	//----- nvinfo : EIATTR_KPARAM_INFO
	.align		4
.L_2821:
        /*0008*/ 	.byte	0x04, 0x17
        /*000a*/ 	.short	(.L_2823 - .L_2822)
.L_2822:
        /*000c*/ 	.word	0x00000000
        /*0010*/ 	.short	0x0000
        /*0012*/ 	.short	0x0000
        /*0014*/ 	.byte	0x00, 0xf0, 0xa1, 0x04


	//----- nvinfo : EIATTR_SPARSE_MMA_MASK
	.align		4
.L_2823:
        /*0018*/ 	.byte	0x03, 0x50
        /*001a*/ 	.short	0x0000


	//----- nvinfo : EIATTR_MAXREG_COUNT
	.align		4
        /*001c*/ 	.byte	0x03, 0x1b
        /*001e*/ 	.short	0x00ff


	//----- nvinfo : EIATTR_NUM_BARRIERS
	.align		4
        /*0020*/ 	.byte	0x02, 0x4c
        /*0022*/ 	.byte	0x01
	.zero		1


	//----- nvinfo : EIATTR_ANNOTATIONS
	.align		4
        /*0024*/ 	.byte	0x04, 0x55
        /*0026*/ 	.short	(.L_2825 - .L_2824)


	//   ....[0]....
.L_2824:
        /* <DEDUP_REMOVED lines=32> */


	//----- nvinfo : EIATTR_MERCURY_ISA_VERSION
	.align		4
.L_2825:
        /*0218*/ 	.byte	0x03, 0x5f
        /*021a*/ 	.short	0x0101


	//----- nvinfo : EIATTR_COOP_GROUP_MASK_REGIDS
	.align		4
        /*021c*/ 	.byte	0x04, 0x29
        /*021e*/ 	.short	(.L_2827 - .L_2826)


	//   ....[0]....
.L_2826:
        /*0220*/ 	.word	0xffffffff


	//   ....[1]....
        /*0224*/ 	.word	0xffffffff


	//   ....[2]....
        /*0228*/ 	.word	0xffffffff


	//   ....[3]....
        /*022c*/ 	.word	0xffffffff


	//   ....[4]....
        /*0230*/ 	.word	0xffffffff


	//   ....[5]....
        /*0234*/ 	.word	0xffffffff


	//   ....[6]....
        /*0238*/ 	.word	0xffffffff


	//   ....[7]....
        /*023c*/ 	.word	0xffffffff


	//   ....[8]....
        /*0240*/ 	.word	0xffffffff


	//   ....[9]....
        /*0244*/ 	.word	0xffffffff


	//   ....[10]....
        /*0248*/ 	.word	0x050000f8


	//   ....[11]....
        /*024c*/ 	.word	0x050000f8


	//   ....[12]....
        /*0250*/ 	.word	0x050000f8


	//   ....[13]....
        /*0254*/ 	.word	0x050000f8


	//   ....[14]....
        /*0258*/ 	.word	0x050000f8


	//   ....[15]....
        /*025c*/ 	.word	0x050000f8


	//   ....[16]....
        /*0260*/ 	.word	0x050000f8


	//   ....[17]....
        /*0264*/ 	.word	0x050000f8


	//   ....[18]....
        /*0268*/ 	.word	0x050000f8


	//   ....[19]....
        /*026c*/ 	.word	0x050000f8


	//----- nvinfo : EIATTR_COOP_GROUP_INSTR_OFFSETS
	.align		4
.L_2827:
        /*0270*/ 	.byte	0x04, 0x28
        /*0272*/ 	.short	(.L_2829 - .L_2828)


	//   ....[0]....
.L_2828:
        /*0274*/ 	.word	0x00002110


	//   ....[1]....
        /*0278*/ 	.word	0x00002130


	//   ....[2]....
        /*027c*/ 	.word	0x00002150


	//   ....[3]....
        /*0280*/ 	.word	0x00002170


	//   ....[4]....
        /*0284*/ 	.word	0x00002190


	//   ....[5]....
        /*0288*/ 	.word	0x000021b0


	//   ....[6]....
        /*028c*/ 	.word	0x000021d0


	//   ....[7]....
        /*0290*/ 	.word	0x000021f0


	//   ....[8]....
        /*0294*/ 	.word	0x00002200


	//   ....[9]....
        /*0298*/ 	.word	0x00002230


	//   ....[10]....
        /*029c*/ 	.word	0x0000a960


	//   ....[11]....
        /*02a0*/ 	.word	0x0000aa00


	//   ....[12]....
        /*02a4*/ 	.word	0x0000aa70


	//   ....[13]....
        /*02a8*/ 	.word	0x0000aad0


	//   ....[14]....
        /*02ac*/ 	.word	0x0000ab40


	//   ....[15]....
        /*02b0*/ 	.word	0x0000aba0


	//   ....[16]....
        /*02b4*/ 	.word	0x0000ac10


	//   ....[17]....
        /*02b8*/ 	.word	0x0000ac70


	//   ....[18]....
        /*02bc*/ 	.word	0x0000ace0


	//   ....[19]....
        /*02c0*/ 	.word	0x0000ad30


	//----- nvinfo : EIATTR_VRC_CTA_INIT_COUNT
	.align		4
.L_2829:
        /*02c4*/ 	.byte	0x02, 0x4a
	.zero		1
	.zero		1


	//----- nvinfo : EIATTR_EXIT_INSTR_OFFSETS
	.align		4
        /*02c8*/ 	.byte	0x04, 0x1c
        /*02ca*/ 	.short	(.L_2831 - .L_2830)


	//   ....[0]....
.L_2830:
        /*02cc*/ 	.word	0x0000a900


	//----- nvinfo : EIATTR_MAX_THREADS
	.align		4
.L_2831:
        /*02d0*/ 	.byte	0x04, 0x05
        /*02d2*/ 	.short	(.L_2833 - .L_2832)
.L_2832:
        /*02d4*/ 	.word	0x00000080
        /*02d8*/ 	.word	0x00000001
        /*02dc*/ 	.word	0x00000001


	//----- nvinfo : EIATTR_CRS_STACK_SIZE
	.align		4
.L_2833:
        /*02e0*/ 	.byte	0x04, 0x1e
        /*02e2*/ 	.short	(.L_2835 - .L_2834)
.L_2834:
        /*02e4*/ 	.word	0x00000000


	//----- nvinfo : EIATTR_CBANK_PARAM_SIZE
	.align		4
.L_2835:
        /*02e8*/ 	.byte	0x03, 0x19
        /*02ea*/ 	.short	0x0128


	//----- nvinfo : EIATTR_PARAM_CBANK
	.align		4
        /*02ec*/ 	.byte	0x04, 0x0a
        /*02ee*/ 	.short	(.L_2837 - .L_2836)
	.align		4
.L_2836:
        /*02f0*/ 	.word	index@(.nv.constant0._ZN10layer_norm13ln_bwd_kernelINS_13Kernel_traitsIf13__nv_bfloat16fS2_fjLj1024ELj1ELj4ELj1ELj16ENS_18Kernel_traits_baseILj1024EfS2_fS2_fjLj128EEEEELb0ELb1ELb1ELb1EEEvNS_9BwdParamsE)
        /*02f4*/ 	.short	0x0380
        /*02f6*/ 	.short	0x0128


	//----- nvinfo : EIATTR_SW_WAR
	.align		4
.L_2837:
        /*02f8*/ 	.byte	0x04, 0x36
        /*02fa*/ 	.short	(.L_2839 - .L_2838)
.L_2838:
        /*02fc*/ 	.word	0x00000008
.L_2839:


//--------------------- .nv.info._ZN10layer_norm13ln_bwd_kernelINS_13Kernel_traitsIf13__nv_bfloat16fS2_fjLj1024ELj1ELj4ELj1ELj16ENS_18Kernel_traits_baseILj1024EfS2_fS2_fjLj128EEEEELb1ELb0ELb0ELb0EEEvNS_9BwdParamsE --------------------------
	.section	.nv.info._ZN10layer_norm13ln_bwd_kernelINS_13Kernel_traitsIf13__nv_bfloat16fS2_fjLj1024ELj1ELj4ELj1ELj16ENS_18Kernel_traits_baseILj1024EfS2_fS2_fjLj128EEEEELb1ELb0ELb0ELb0EEEvNS_9BwdParamsE,"",@"SHT_CUDA_INFO"
	.sectionflags	@""
	.align	4


	//----- nvinfo : EIATTR_CUDA_API_VERSION
	.align		4
        /*0000*/ 	.byte	0x04, 0x37
        /*0002*/ 	.short	(.L_2841 - .L_2840)
.L_2840:
        /*0004*/ 	.word	0x00000082


	//----- nvinfo : EIATTR_KPARAM_INFO
	.align		4
.L_2841:
        /*0008*/ 	.byte	0x04, 0x17
        /*000a*/ 	.short	(.L_2843 - .L_2842)
.L_2842:
        /*000c*/ 	.word	0x00000000
        /*0010*/ 	.short	0x0000
        /*0012*/ 	.short	0x0000
        /*0014*/ 	.byte	0x00, 0xf0, 0xa1, 0x04


	//----- nvinfo : EIATTR_SPARSE_MMA_MASK
	.align		4
.L_2843:
        /*0018*/ 	.byte	0x03, 0x50
        /*001a*/ 	.short	0x0000


	//----- nvinfo : EIATTR_MAXREG_COUNT
	.align		4
        /*001c*/ 	.byte	0x03, 0x1b
        /*001e*/ 	.short	0x00ff


	//----- nvinfo : EIATTR_NUM_BARRIERS
	.align		4
        /*0020*/ 	.byte	0x02, 0x4c
        /*0022*/ 	.byte	0x01
	.zero		1


	//----- nvinfo : EIATTR_MERCURY_ISA_VERSION
	.align		4
        /*0024*/ 	.byte	0x03, 0x5f
        /*0026*/ 	.short	0x0101


	//----- nvinfo : EIATTR_COOP_GROUP_MASK_REGIDS
	.align		4
        /*0028*/ 	.byte	0x04, 0x29
        /*002a*/ 	.short	(.L_2845 - .L_2844)


	//   ....[0]....
.L_2844:
        /*002c*/ 	.word	0xffffffff


	//   ....[1]....
        /*0030*/ 	.word	0xffffffff


	//   ....[2]....
        /*0034*/ 	.word	0xffffffff


	//   ....[3]....
        /*0038*/ 	.word	0xffffffff


	//   ....[4]....
        /*003c*/ 	.word	0xffffffff


	//   ....[5]....
        /*0040*/ 	.word	0xffffffff


	//   ....[6]....
        /*0044*/ 	.word	0xffffffff


	//   ....[7]....
        /*0048*/ 	.word	0xffffffff


	//   ....[8]....
        /*004c*/ 	.word	0xffffffff


	//   ....[9]....
        /*0050*/ 	.word	0xffffffff


	//   ....[10]....
        /*0054*/ 	.word	0x050000ad


	//   ....[11]....
        /*0058*/ 	.word	0x050000ad


	//   ....[12]....
        /*005c*/ 	.word	0x050000ad


	//   ....[13]....
        /*0060*/ 	.word	0x050000ad


	//   ....[14]....
        /*0064*/ 	.word	0x050000ad


	//   ....[15]....
        /*0068*/ 	.word	0x050000ad


	//   ....[16]....
        /*006c*/ 	.word	0x050000ad


	//   ....[17]....
        /*0070*/ 	.word	0x050000ad


	//   ....[18]....
        /*0074*/ 	.word	0x050000ad


	//   ....[19]....
        /*0078*/ 	.word	0x050000ad


	//----- nvinfo : EIATTR_COOP_GROUP_INSTR_OFFSETS
	.align		4
.L_2845:
        /*007c*/ 	.byte	0x04, 0x28
        /*007e*/ 	.short	(.L_2847 - .L_2846)


	//   ....[0]....
.L_2846:
        /*0080*/ 	.word	0x00001ef0


	//   ....[1]....
        /*0084*/ 	.word	0x00001f00


	//   ....[2]....
        /*0088*/ 	.word	0x00001f30


	//   ....[3]....
        /*008c*/ 	.word	0x00001f40


	//   ....[4]....
        /*0090*/ 	.word	0x00001f70


	//   ....[5]....
        /*0094*/ 	.word	0x00001f80


	//   ....[6]....
        /*0098*/ 	.word	0x00001fb0


	//   ....[7]....
        /*009c*/ 	.word	0x00001fc0


	//   ....[8]....
        /*00a0*/ 	.word	0x00001ff0


	//   ....[9]....
        /*00a4*/ 	.word	0x00002000


	//   ....[10]....
        /*00a8*/ 	.word	0x00007640


	//   ....[11]....
        /*00ac*/ 	.word	0x000076d0


	//   ....[12]....
        /*00b0*/ 	.word	0x00007740


	//   ....[13]....
        /*00b4*/ 	.word	0x000077a0


	//   ....[14]....
        /*00b8*/ 	.word	0x00007810


	//   ....[15]....
        /*00bc*/ 	.word	0x00007870


	//   ....[16]....
        /*00c0*/ 	.word	0x000078e0


	//   ....[17]....
        /*00c4*/ 	.word	0x00007940


	//   ....[18]....
        /*00c8*/ 	.word	0x000079b0


	//   ....[19]....
        /*00cc*/ 	.word	0x00007a10


	//----- nvinfo : EIATTR_VRC_CTA_INIT_COUNT
	.align		4
.L_2847:
        /*00d0*/ 	.byte	0x02, 0x4a
	.zero		1
	.zero		1


	//----- nvinfo : EIATTR_EXIT_INSTR_OFFSETS
	.align		4
        /*00d4*/ 	.byte	0x04, 0x1c
        /*00d6*/ 	.short	(.L_2849 - .L_2848)


	//   ....[0]....
.L_2848:
        /*00d8*/ 	.word	0x000075a0


	//   ....[1]....
        /*00dc*/ 	.word	0x000075d0


	//----- nvinfo : EIATTR_MAX_THREADS
	.align		4
.L_2849:
        /*00e0*/ 	.byte	0x04, 0x05
        /*00e2*/ 	.short	(.L_2851 - .L_2850)
.L_2850:
        /*00e4*/ 	.word	0x00000080
        /*00e8*/ 	.word	0x00000001
        /*00ec*/ 	.word	0x00000001


	//----- nvinfo : EIATTR_CRS_STACK_SIZE
	.align		4
.L_2851:
        /*00f0*/ 	.byte	0x04, 0x1e
        /*00f2*/ 	.short	(.L_2853 - .L_2852)
.L_2852:
        /*00f4*/ 	.word	0x00000000


	//----- nvinfo : EIATTR_CBANK_PARAM_SIZE
	.align		4
.L_2853:
        /*00f8*/ 	.byte	0x03, 0x19
        /*00fa*/ 	.short	0x0128


	//----- nvinfo : EIATTR_PARAM_CBANK
	.align		4
        /*00fc*/ 	.byte	0x04, 0x0a
        /*00fe*/ 	.short	(.L_2855 - .L_2854)
	.align		4
.L_2854:
        /*0100*/ 	.word	index@(.nv.constant0._ZN10layer_norm13ln_bwd_kernelINS_13Kernel_traitsIf13__nv_bfloat16fS2_fjLj1024ELj1ELj4ELj1ELj16ENS_18Kernel_traits_baseILj1024EfS2_fS2_fjLj128EEEEELb1ELb0ELb0ELb0EEEvNS_9BwdParamsE)
        /*0104*/ 	.short	0x0380
        /*0106*/ 	.short	0x0128


	//----- nvinfo : EIATTR_SW_WAR
	.align		4
.L_2855:
        /*0108*/ 	.byte	0x04, 0x36
        /*010a*/ 	.short	(.L_2857 - .L_2856)
.L_2856:
        /*010c*/ 	.word	0x00000008
.L_2857:


//--------------------- .nv.info._ZN10layer_norm13ln_bwd_kernelINS_13Kernel_traitsIf13__nv_bfloat16fS2_fjLj1024ELj1ELj4ELj1ELj16ENS_18Kernel_traits_baseILj1024EfS2_fS2_fjLj128EEEEELb1ELb0ELb0ELb1EEEvNS_9BwdParamsE --------------------------
	.section	.nv.info._ZN10layer_norm13ln_bwd_kernelINS_13Kernel_traitsIf13__nv_bfloat16fS2_fjLj1024ELj1ELj4ELj1ELj16ENS_18Kernel_traits_baseILj1024EfS2_fS2_fjLj128EEEEELb1ELb0ELb0ELb1EEEvNS_9BwdParamsE,"",@"SHT_CUDA_INFO"
	.sectionflags	@""
	.align	4


	//----- nvinfo : EIATTR_CUDA_API_VERSION
	.align		4
        /*0000*/ 	.byte	0x04, 0x37
        /*0002*/ 	.short	(.L_2859 - .L_2858)
.L_2858:
        /*0004*/ 	.word	0x00000082


	//----- nvinfo : EIATTR_KPARAM_INFO
	.align		4
.L_2859:
        /*0008*/ 	.byte	0x04, 0x17
        /*000a*/ 	.short	(.L_2861 - .L_2860)
.L_2860:
        /*000c*/ 	.word	0x00000000
        /*0010*/ 	.short	0x0000
        /*0012*/ 	.short	0x0000
        /*0014*/ 	.byte	0x00, 0xf0, 0xa1, 0x04


	//----- nvinfo : EIATTR_SPARSE_MMA_MASK
	.align		4
.L_2861:
        /*0018*/ 	.byte	0x03, 0x50
        /*001a*/ 	.short	0x0000


	//----- nvinfo : EIATTR_MAXREG_COUNT
	.align		4
        /*001c*/ 	.byte	0x03, 0x1b
        /*001e*/ 	.short	0x00ff


	//----- nvinfo : EIATTR_NUM_BARRIERS
	.align		4
        /*0020*/ 	.byte	0x02, 0x4c
        /*0022*/ 	.byte	0x01
	.zero		1


	//----- nvinfo : EIATTR_MERCURY_ISA_VERSION
	.align		4
        /*0024*/ 	.byte	0x03, 0x5f
        /*0026*/ 	.short	0x0101


	//----- nvinfo : EIATTR_COOP_GROUP_MASK_REGIDS
	.align		4
        /*0028*/ 	.byte	0x04, 0x29
        /*002a*/ 	.short	(.L_2863 - .L_2862)


	//   ....[0]....
.L_2862:
        /*002c*/ 	.word	0xffffffff


	//   ....[1]....
        /*0030*/ 	.word	0xffffffff


	//   ....[2]....
        /*0034*/ 	.word	0xffffffff


	//   ....[3]....
        /*0038*/ 	.word	0xffffffff


	//   ....[4]....
        /*003c*/ 	.word	0xffffffff


	//   ....[5]....
        /*0040*/ 	.word	0xffffffff


	//   ....[6]....
        /*0044*/ 	.word	0xffffffff


	//   ....[7]....
        /*0048*/ 	.word	0xffffffff


	//   ....[8]....
        /*004c*/ 	.word	0xffffffff


	//   ....[9]....
        /*0050*/ 	.word	0xffffffff


	//   ....[10]....
        /*0054*/ 	.word	0x05000092


	//   ....[11]....
        /*0058*/ 	.word	0x05000092


	//   ....[12]....
        /*005c*/ 	.word	0x05000092


	//   ....[13]....
        /*0060*/ 	.word	0x05000092


	//   ....[14]....
        /*0064*/ 	.word	0x05000092


	//   ....[15]....
        /*0068*/ 	.word	0x05000092


	//   ....[16]....
        /*006c*/ 	.word	0x05000092


	//   ....[17]....
        /*0070*/ 	.word	0x05000092


	//   ....[18]....
        /*0074*/ 	.word	0x05000092


	//   ....[19]....
        /*0078*/ 	.word	0x05000092


	//----- nvinfo : EIATTR_COOP_GROUP_INSTR_OFFSETS
	.align		4
.L_2863:
        /*007c*/ 	.byte	0x04, 0x28
        /*007e*/ 	.short	(.L_2865 - .L_2864)


	//   ....[0]....
.L_2864:
        /*0080*/ 	.word	0x00001b80


	//   ....[1]....
        /*0084*/ 	.word	0x00001b90


	//   ....[2]....
        /*0088*/ 	.word	0x00001bc0


	//   ....[3]....
        /*008c*/ 	.word	0x00001bd0


	//   ....[4]....
        /*0090*/ 	.word	0x00001c00


	//   ....[5]....
        /*0094*/ 	.word	0x00001c10


	//   ....[6]....
        /*0098*/ 	.word	0x00001c40


	//   ....[7]....
        /*009c*/ 	.word	0x00001c50


	//   ....[8]....
        /*00a0*/ 	.word	0x00001c80


	//   ....[9]....
        /*00a4*/ 	.word	0x00001c90


	//   ....[10]....
        /*00a8*/ 	.word	0x00006ea0


	//   ....[11]....
        /*00ac*/ 	.word	0x00006f30


	//   ....[12]....
        /*00b0*/ 	.word	0x00006fa0


	//   ....[13]....
        /*00b4*/ 	.word	0x00007000


	//   ....[14]....
        /*00b8*/ 	.word	0x00007070


	//   ....[15]....
        /*00bc*/ 	.word	0x000070d0


	//   ....[16]....
        /*00c0*/ 	.word	0x00007140


	//   ....[17]....
        /*00c4*/ 	.word	0x000071a0


	//   ....[18]....
        /*00c8*/ 	.word	0x00007210


	//   ....[19]....
        /*00cc*/ 	.word	0x00007270


	//----- nvinfo : EIATTR_VRC_CTA_INIT_COUNT
	.align		4
.L_2865:
        /*00d0*/ 	.byte	0x02, 0x4a
	.zero		1
	.zero		1


	//----- nvinfo : EIATTR_EXIT_INSTR_OFFSETS
	.align		4
        /*00d4*/ 	.byte	0x04, 0x1c
        /*00d6*/ 	.short	(.L_2867 - .L_2866)


	//   ....[0]....
.L_2866:
        /*00d8*/ 	.word	0x00006e30


	//----- nvinfo : EIATTR_MAX_THREADS
	.align		4
.L_2867:
        /*00dc*/ 	.byte	0x04, 0x05
        /*00de*/ 	.short	(.L_2869 - .L_2868)
.L_2868:
        /*00e0*/ 	.word	0x00000080
        /*00e4*/ 	.word	0x00000001
        /*00e8*/ 	.word	0x00000001


	//----- nvinfo : EIATTR_CRS_STACK_SIZE
	.align		4
.L_2869:
        /*00ec*/ 	.byte	0x04, 0x1e
        /*00ee*/ 	.short	(.L_2871 - .L_2870)
.L_2870:
        /*00f0*/ 	.word	0x00000000


	//----- nvinfo : EIATTR_CBANK_PARAM_SIZE
	.align		4
.L_2871:
        /*00f4*/ 	.byte	0x03, 0x19
        /*00f6*/ 	.short	0x0128


	//----- nvinfo : EIATTR_PARAM_CBANK
	.align		4
        /*00f8*/ 	.byte	0x04, 0x0a
        /*00fa*/ 	.short	(.L_2873 - .L_2872)
	.align		4
.L_2872:
        /*00fc*/ 	.word	index@(.nv.constant0._ZN10layer_norm13ln_bwd_kernelINS_13Kernel_traitsIf13__nv_bfloat16fS2_fjLj1024ELj1ELj4ELj1ELj16ENS_18Kernel_traits_baseILj1024EfS2_fS2_fjLj128EEEEELb1ELb0ELb0ELb1EEEvNS_9BwdParamsE)
        /*0100*/ 	.short	0x0380
        /*0102*/ 	.short	0x0128


	//----- nvinfo : EIATTR_SW_WAR
	.align		4
.L_2873:
        /*0104*/ 	.byte	0x04, 0x36
        /*0106*/ 	.short	(.L_2875 - .L_2874)
.L_2874:
        /*0108*/ 	.word	0x00000008
.L_2875:


//--------------------- .nv.info._ZN10layer_norm22ln_bwd_finalize_kernelINS_22Kernel_traits_finalizeILj1024Ef13__nv_bfloat16fS2_fjLb0ELj1024ELj4ENS_18Kernel_traits_baseILj1024EfS2_fS2_fjLj1024EEEEELb0ELb0EEEvNS_9BwdParamsE --------------------------
	.section	.nv.info._ZN10layer_norm22ln_bwd_finalize_kernelINS_22Kernel_traits_finalizeILj1024Ef13__nv_bfloat16fS2_fjLb0ELj1024ELj4ENS_18Kernel_traits_baseILj1024EfS2_fS2_fjLj1024EEEEELb0ELb0EEEvNS_9BwdParamsE,"",@"SHT_CUDA_INFO"
	.sectionflags	@""
	.align	4


	//----- nvinfo : EIATTR_CUDA_API_VERSION
	.align		4
        /*0000*/ 	.byte	0x04, 0x37
        /*0002*/ 	.short	(.L_2877 - .L_2876)
.L_2876:
        /*0004*/ 	.word	0x00000082


	//----- nvinfo : EIATTR_KPARAM_INFO
	.align		4
.L_2877:
        /*0008*/ 	.byte	0x04, 0x17
        /*000a*/ 	.short	(.L_2879 - .L_2878)
.L_2878:
        /*000c*/ 	.word	0x00000000
        /*0010*/ 	.short	0x0000
        /*0012*/ 	.short	0x0000
        /*0014*/ 	.byte	0x00, 0xf0, 0xa1, 0x04


	//----- nvinfo : EIATTR_SPARSE_MMA_MASK
	.align		4
.L_2879:
        /*0018*/ 	.byte	0x03, 0x50
        /*001a*/ 	.short	0x0000


	//----- nvinfo : EIATTR_MAXREG_COUNT
	.align		4
        /*001c*/ 	.byte	0x03, 0x1b
        /*001e*/ 	.short	0x0040


	//----- nvinfo : EIATTR_NUM_BARRIERS
	.align		4
        /*0020*/ 	.byte	0x02, 0x4c
        /*0022*/ 	.byte	0x01
	.zero		1


	//----- nvinfo : EIATTR_MERCURY_ISA_VERSION
	.align		4
        /*0024*/ 	.byte	0x03, 0x5f
        /*0026*/ 	.short	0x0101


	//----- nvinfo : EIATTR_COOP_GROUP_MASK_REGIDS
	.align		4
        /*0028*/ 	.byte	0x04, 0x29
        /*002a*/ 	.short	(.L_2881 - .L_2880)


	//   ....[0]....
.L_2880:
        /*002c*/ 	.word	0xffffffff


	//   ....[1]....
        /*0030*/ 	.word	0xffffffff


	//   ....[2]....
        /*0034*/ 	.word	0xffffffff


	//   ....[3]....
        /*0038*/ 	.word	0xffffffff


	//   ....[4]....
        /*003c*/ 	.word	0xffffffff


	//   ....[5]....
        /*0040*/ 	.word	0xffffffff


	//   ....[6]....
        /*0044*/ 	.word	0xffffffff


	//   ....[7]....
        /*0048*/ 	.word	0xffffffff


	//   ....[8]....
        /*004c*/ 	.word	0xffffffff


	//   ....[9]....
        /*0050*/ 	.word	0xffffffff


	//----- nvinfo : EIATTR_COOP_GROUP_INSTR_OFFSETS
	.align		4
.L_2881:
        /*0054*/ 	.byte	0x04, 0x28
        /*0056*/ 	.short	(.L_2883 - .L_2882)


	//   ....[0]....
.L_2882:
        /*0058*/ 	.word	0x000015e0


	//   ....[1]....
        /*005c*/ 	.word	0x000015f0


	//   ....[2]....
        /*0060*/ 	.word	0x00001620


	//   ....[3]....
        /*0064*/ 	.word	0x00001630


	//   ....[4]....
        /*0068*/ 	.word	0x00001660


	//   ....[5]....
        /*006c*/ 	.word	0x00001670


	//   ....[6]....
        /*0070*/ 	.word	0x000016b0


	//   ....[7]....
        /*0074*/ 	.word	0x000016e0


	//   ....[8]....
        /*0078*/ 	.word	0x00001710


	//   ....[9]....
        /*007c*/ 	.word	0x00001720


	//----- nvinfo : EIATTR_VRC_CTA_INIT_COUNT
	.align		4
.L_2883:
        /*0080*/ 	.byte	0x02, 0x4a
	.zero		1
	.zero		1


	//----- nvinfo : EIATTR_EXIT_INSTR_OFFSETS
	.align		4
        /*0084*/ 	.byte	0x04, 0x1c
        /*0086*/ 	.short	(.L_2885 - .L_2884)


	//   ....[0]....
.L_2884:
        /*0088*/ 	.word	0x00000060


	//   ....[1]....
        /*008c*/ 	.word	0x00001780


	//   ....[2]....
        /*0090*/ 	.word	0x000017b0


	//   ....[3]....
        /*0094*/ 	.word	0x00001850


	//----- nvinfo : EIATTR_MAX_THREADS
	.align		4
.L_2885:
        /*0098*/ 	.byte	0x04, 0x05
        /*009a*/ 	.short	(.L_2887 - .L_2886)
.L_2886:
        /*009c*/ 	.word	0x00000400
        /*00a0*/ 	.word	0x00000001
        /*00a4*/ 	.word	0x00000001


	//----- nvinfo : EIATTR_CRS_STACK_SIZE
	.align		4
.L_2887:
        /*00a8*/ 	.byte	0x04, 0x1e
        /*00aa*/ 	.short	(.L_2889 - .L_2888)
.L_2888:
        /*00ac*/ 	.word	0x00000000


	//----- nvinfo : EIATTR_CBANK_PARAM_SIZE
	.align		4
.L_2889:
        /*00b0*/ 	.byte	0x03, 0x19
        /*00b2*/ 	.short	0x0128


	//----- nvinfo : EIATTR_PARAM_CBANK
	.align		4
        /*00b4*/ 	.byte	0x04, 0x0a
        /*00b6*/ 	.short	(.L_2891 - .L_2890)
	.align		4
.L_2890:
        /*00b8*/ 	.word	index@(.nv.constant0._ZN10layer_norm22ln_bwd_finalize_kernelINS_22Kernel_traits_finalizeILj1024Ef13__nv_bfloat16fS2_fjLb0ELj1024ELj4ENS_18Kernel_traits_baseILj1024EfS2_fS2_fjLj1024EEEEELb0ELb0EEEvNS_9BwdParamsE)
        /*00bc*/ 	.short	0x0380
        /*00be*/ 	.short	0x0128


	//----- nvinfo : EIATTR_SW_WAR
	.align		4
.L_2891:
        /*00c0*/ 	.byte	0x04, 0x36
        /*00c2*/ 	.short	(.L_2893 - .L_2892)
.L_2892:
        /*00c4*/ 	.word	0x00000008
.L_2893:


//--------------------- .nv.info._ZN10layer_norm13ln_bwd_kernelINS_13Kernel_traitsIf13__nv_bfloat16fS2_fjLj1024ELj1ELj4ELj1ELj16ENS_18Kernel_traits_baseILj1024EfS2_fS2_fjLj128EEEEELb1ELb0ELb1ELb0EEEvNS_9BwdParamsE --------------------------
	.section	.nv.info._ZN10layer_norm13ln_bwd_kernelINS_13Kernel_traitsIf13__nv_bfloat16fS2_fjLj1024ELj1ELj4ELj1ELj16ENS_18Kernel_traits_baseILj1024EfS2_fS2_fjLj128EEEEELb1ELb0ELb1ELb0EEEvNS_9BwdParamsE,"",@"SHT_CUDA_INFO"
	.sectionflags	@""
	.align	4


	//----- nvinfo : EIATTR_CUDA_API_VERSION
	.align		4
        /*0000*/ 	.byte	0x04, 0x37
        /*0002*/ 	.short	(.L_2895 - .L_2894)
.L_2894:
        /*0004*/ 	.word	0x00000082


	//----- nvinfo : EIATTR_KPARAM_INFO
	.align		4
.L_2895:
        /*0008*/ 	.byte	0x04, 0x17
        /*000a*/ 	.short	(.L_2897 - .L_2896)
.L_2896:
        /*000c*/ 	.word	0x00000000
        /*0010*/ 	.short	0x0000
        /*0012*/ 	.short	0x0000
        /*0014*/ 	.byte	0x00, 0xf0, 0xa1, 0x04


	//----- nvinfo : EIATTR_SPARSE_MMA_MASK
	.align		4
.L_2897:
        /*0018*/ 	.byte	0x03, 0x50
        /*001a*/ 	.short	0x0000


	//----- nvinfo : EIATTR_MAXREG_COUNT
	.align		4
        /*001c*/ 	.byte	0x03, 0x1b
        /*001e*/ 	.short	0x00ff


	//----- nvinfo : EIATTR_NUM_BARRIERS
	.align		4
        /*0020*/ 	.byte	0x02, 0x4c
        /*0022*/ 	.byte	0x01
	.zero		1


	//----- nvinfo : EIATTR_MERCURY_ISA_VERSION
	.align		4
        /*0024*/ 	.byte	0x03, 0x5f
        /*0026*/ 	.short	0x0101


	//----- nvinfo : EIATTR_COOP_GROUP_MASK_REGIDS
	.align		4
        /*0028*/ 	.byte	0x04, 0x29
        /*002a*/ 	.short	(.L_2899 - .L_2898)


	//   ....[0]....
.L_2898:
        /*002c*/ 	.word	0xffffffff


	//   ....[1]....
        /*0030*/ 	.word	0xffffffff


	//   ....[2]....
        /*0034*/ 	.word	0xffffffff


	//   ....[3]....
        /*0038*/ 	.word	0xffffffff


	//   ....[4]....
        /*003c*/ 	.word	0xffffffff


	//   ....[5]....
        /*0040*/ 	.word	0xffffffff


	//   ....[6]....
        /*0044*/ 	.word	0xffffffff


	//   ....[7]....
        /*0048*/ 	.word	0xffffffff


	//   ....[8]....
        /*004c*/ 	.word	0xffffffff


	//   ....[9]....
        /*0050*/ 	.word	0xffffffff


	//   ....[10]....
        /*0054*/ 	.word	0x050000b0


	//   ....[11]....
        /*0058*/ 	.word	0x050000b0


	//   ....[12]....
        /*005c*/ 	.word	0x050000b0


	//   ....[13]....
        /*0060*/ 	.word	0x050000b0


	//   ....[14]....
        /*0064*/ 	.word	0x050000b0


	//   ....[15]....
        /*0068*/ 	.word	0x050000b0


	//   ....[16]....
        /*006c*/ 	.word	0x050000b0


	//   ....[17]....
        /*0070*/ 	.word	0x050000b0


	//   ....[18]....
        /*0074*/ 	.word	0x050000b0


	//   ....[19]....
        /*0078*/ 	.word	0x050000b0


	//----- nvinfo : EIATTR_COOP_GROUP_INSTR_OFFSETS
	.align		4
.L_2899:
        /*007c*/ 	.byte	0x04, 0x28
        /*007e*/ 	.short	(.L_2901 - .L_2900)


	//   ....[0]....
.L_2900:
        /*0080*/ 	.word	0x000024e0


	//   ....[1]....
        /*0084*/ 	.word	0x000024f0


	//   ....[2]....
        /*0088*/ 	.word	0x00002520


	//   ....[3]....
        /*008c*/ 	.word	0x00002530


	//   ....[4]....
        /*0090*/ 	.word	0x00002560


	//   ....[5]....
        /*0094*/ 	.word	0x00002570


	//   ....[6]....
        /*0098*/ 	.word	0x000025a0


	//   ....[7]....
        /*009c*/ 	.word	0x000025b0


	//   ....[8]....
        /*00a0*/ 	.word	0x000025e0


	//   ....[9]....
        /*00a4*/ 	.word	0x000025f0


	//   ....[10]....
        /*00a8*/ 	.word	0x00009db0


	//   ....[11]....
        /*00ac*/ 	.word	0x00009e50


	//   ....[12]....
        /*00b0*/ 	.word	0x00009eb0


	//   ....[13]....
        /*00b4*/ 	.word	0x00009f10


	//   ....[14]....
        /*00b8*/ 	.word	0x00009f80


	//   ....[15]....
        /*00bc*/ 	.word	0x00009fe0


	//   ....[16]....
        /*00c0*/ 	.word	0x0000a050


	//   ....[17]....
        /*00c4*/ 	.word	0x0000a0b0


	//   ....[18]....
        /*00c8*/ 	.word	0x0000a120


	//   ....[19]....
        /*00cc*/ 	.word	0x0000a180


	//----- nvinfo : EIATTR_VRC_CTA_INIT_COUNT
	.align		4
.L_2901:
        /*00d0*/ 	.byte	0x02, 0x4a
	.zero		1
	.zero		1


	//----- nvinfo : EIATTR_EXIT_INSTR_OFFSETS
	.align		4
        /*00d4*/ 	.byte	0x04, 0x1c
        /*00d6*/ 	.short	(.L_2903 - .L_2902)


	//   ....[0]....
.L_2902:
        /*00d8*/ 	.word	0x00009d20


	//   ....[1]....
        /*00dc*/ 	.word	0x00009d50


	//----- nvinfo : EIATTR_MAX_THREADS
	.align		4
.L_2903:
        /*00e0*/ 	.byte	0x04, 0x05
        /*00e2*/ 	.short	(.L_2905 - .L_2904)
.L_2904:
        /*00e4*/ 	.word	0x00000080
        /*00e8*/ 	.word	0x00000001
        /*00ec*/ 	.word	0x00000001


	//----- nvinfo : EIATTR_CRS_STACK_SIZE
	.align		4
.L_2905:
        /*00f0*/ 	.byte	0x04, 0x1e
        /*00f2*/ 	.short	(.L_2907 - .L_2906)
.L_2906:
        /*00f4*/ 	.word	0x00000000


	//----- nvinfo : EIATTR_CBANK_PARAM_SIZE
	.align		4
.L_2907:
        /*00f8*/ 	.byte	0x03, 0x19
        /*00fa*/ 	.short	0x0128


	//----- nvinfo : EIATTR_PARAM_CBANK
	.align		4
        /*00fc*/ 	.byte	0x04, 0x0a
        /*00fe*/ 	.short	(.L_2909 - .L_2908)
	.align		4
.L_2908:
        /*0100*/ 	.word	index@(.nv.constant0._ZN10layer_norm13ln_bwd_kernelINS_13Kernel_traitsIf13__nv_bfloat16fS2_fjLj1024ELj1ELj4ELj1ELj16ENS_18Kernel_traits_baseILj1024EfS2_fS2_fjLj128EEEEELb1ELb0ELb1ELb0EEEvNS_9BwdParamsE)
        /*0104*/ 	.short	0x0380
        /*0106*/ 	.short	0x0128


	//----- nvinfo : EIATTR_SW_WAR
	.align		4
.L_2909:
        /*0108*/ 	.byte	0x04, 0x36
        /*010a*/ 	.short	(.L_2911 - .L_2910)
.L_2910:
        /*010c*/ 	.word	0x00000008
.L_2911:


//--------------------- .nv.info._ZN10layer_norm22ln_bwd_finalize_kernelINS_22Kernel_traits_finalizeILj1024Ef13__nv_bfloat16fS2_fjLb0ELj1024ELj4ENS_18Kernel_traits_baseILj1024EfS2_fS2_fjLj1024EEEEELb0ELb1EEEvNS_9BwdParamsE --------------------------
	.section	.nv.info._ZN10layer_norm22ln_bwd_finalize_kernelINS_22Kernel_traits_finalizeILj1024Ef13__nv_bfloat16fS2_fjLb0ELj1024ELj4ENS_18Kernel_traits_baseILj1024EfS2_fS2_fjLj1024EEEEELb0ELb1EEEvNS_9BwdParamsE,"",@"SHT_CUDA_INFO"
	.sectionflags	@""
	.align	4


	//----- nvinfo : EIATTR_CUDA_API_VERSION
	.align		4
        /*0000*/ 	.byte	0x04, 0x37
        /*0002*/ 	.short	(.L_2913 - .L_2912)
.L_2912:
        /*0004*/ 	.word	0x00000082


	//----- nvinfo : EIATTR_KPARAM_INFO
	.align		4
.L_2913:
        /*0008*/ 	.byte	0x04, 0x17
        /*000a*/ 	.short	(.L_2915 - .L_2914)
.L_2914:
        /*000c*/ 	.word	0x00000000
        /*0010*/ 	.short	0x0000
        /*0012*/ 	.short	0x0000
        /*0014*/ 	.byte	0x00, 0xf0, 0xa1, 0x04


	//----- nvinfo : EIATTR_SPARSE_MMA_MASK
	.align		4
.L_2915:
        /*0018*/ 	.byte	0x03, 0x50
        /*001a*/ 	.short	0x0000


	//----- nvinfo : EIATTR_MAXREG_COUNT
	.align		4
        /*001c*/ 	.byte	0x03, 0x1b
        /*001e*/ 	.short	0x0040


	//----- nvinfo : EIATTR_NUM_BARRIERS
	.align		4
        /*0020*/ 	.byte	0x02, 0x4c
        /*0022*/ 	.byte	0x01
	.zero		1


	//----- nvinfo : EIATTR_MERCURY_ISA_VERSION
	.align		4
        /*0024*/ 	.byte	0x03, 0x5f
        /*0026*/ 	.short	0x0101


	//----- nvinfo : EIATTR_COOP_GROUP_MASK_REGIDS
	.align		4
        /*0028*/ 	.byte	0x04, 0x29
        /*002a*/ 	.short	(.L_2917 - .L_2916)


	//   ....[0]....
.L_2916:
        /*002c*/ 	.word	0xffffffff


	//   ....[1]....
        /*0030*/ 	.word	0xffffffff


	//   ....[2]....
        /*0034*/ 	.word	0xffffffff


	//   ....[3]....
        /*0038*/ 	.word	0xffffffff


	//   ....[4]....
        /*003c*/ 	.word	0xffffffff


	//   ....[5]....
        /*0040*/ 	.word	0xffffffff


	//   ....[6]....
        /*0044*/ 	.word	0xffffffff


	//   ....[7]....
        /*0048*/ 	.word	0xffffffff


	//   ....[8]....
        /*004c*/ 	.word	0xffffffff


	//   ....[9]....
        /*0050*/ 	.word	0xffffffff


	//----- nvinfo : EIATTR_COOP_GROUP_INSTR_OFFSETS
	.align		4
.L_2917:
        /*0054*/ 	.byte	0x04, 0x28
        /*0056*/ 	.short	(.L_2919 - .L_2918)


	//   ....[0]....
.L_2918:
        /*0058*/ 	.word	0x00001630


	//   ....[1]....
        /*005c*/ 	.word	0x00001640


	//   ....[2]....
        /*0060*/ 	.word	0x00001670


	//   ....[3]....
        /*0064*/ 	.word	0x00001680


	//   ....[4]....
        /*0068*/ 	.word	0x000016b0


	//   ....[5]....
        /*006c*/ 	.word	0x000016c0


	//   ....[6]....
        /*0070*/ 	.word	0x000016f0


	//   ....[7]....
        /*0074*/ 	.word	0x00001710


	//   ....[8]....
        /*0078*/ 	.word	0x00001740


	//   ....[9]....
        /*007c*/ 	.word	0x00001750


	//----- nvinfo : EIATTR_VRC_CTA_INIT_COUNT
	.align		4
.L_2919:
        /*0080*/ 	.byte	0x02, 0x4a
	.zero		1
	.zero		1


	//----- nvinfo : EIATTR_EXIT_INSTR_OFFSETS
	.align		4
        /*0084*/ 	.byte	0x04, 0x1c
        /*0086*/ 	.short	(.L_2921 - .L_2920)


	//   ....[0]....
.L_2920:
        /*0088*/ 	.word	0x00000070


	//   ....[1]....
        /*008c*/ 	.word	0x000017b0


	//   ....[2]....
        /*0090*/ 	.word	0x00001860


	//----- nvinfo : EIATTR_MAX_THREADS
	.align		4
.L_2921:
        /*0094*/ 	.byte	0x04, 0x05
        /*0096*/ 	.short	(.L_2923 - .L_2922)
.L_2922:
        /*0098*/ 	.word	0x00000400
        /*009c*/ 	.word	0x00000001
        /*00a0*/ 	.word	0x00000001


	//----- nvinfo : EIATTR_CRS_STACK_SIZE
	.align		4
.L_2923:
        /*00a4*/ 	.byte	0x04, 0x1e
        /*00a6*/ 	.short	(.L_2925 - .L_2924)
.L_2924:
        /*00a8*/ 	.word	0x00000000


	//----- nvinfo : EIATTR_CBANK_PARAM_SIZE
	.align		4
.L_2925:
        /*00ac*/ 	.byte	0x03, 0x19
        /*00ae*/ 	.short	0x0128


	//----- nvinfo : EIATTR_PARAM_CBANK
	.align		4
        /*00b0*/ 	.byte	0x04, 0x0a
        /*00b2*/ 	.short	(.L_2927 - .L_2926)
	.align		4
.L_2926:
        /*00b4*/ 	.word	index@(.nv.constant0._ZN10layer_norm22ln_bwd_finalize_kernelINS_22Kernel_traits_finalizeILj1024Ef13__nv_bfloat16fS2_fjLb0ELj1024ELj4ENS_18Kernel_traits_baseILj1024EfS2_fS2_fjLj1024EEEEELb0ELb1EEEvNS_9BwdParamsE)
        /*00b8*/ 	.short	0x0380
        /*00ba*/ 	.short	0x0128


	//----- nvinfo : EIATTR_SW_WAR
	.align		4
.L_2927:
        /*00bc*/ 	.byte	0x04, 0x36
        /*00be*/ 	.short	(.L_2929 - .L_2928)
.L_2928:
        /*00c0*/ 	.word	0x00000008
.L_2929:


//--------------------- .nv.info._ZN10layer_norm13ln_bwd_kernelINS_13Kernel_traitsIf13__nv_bfloat16fS2_fjLj1024ELj1ELj4ELj1ELj16ENS_18Kernel_traits_baseILj1024EfS2_fS2_fjLj128EEEEELb1ELb0ELb1ELb1EEEvNS_9BwdParamsE --------------------------
	.section	.nv.info._ZN10layer_norm13ln_bwd_kernelINS_13Kernel_traitsIf13__nv_bfloat16fS2_fjLj1024ELj1ELj4ELj1ELj16ENS_18Kernel_traits_baseILj1024EfS2_fS2_fjLj128EEEEELb1ELb0ELb1ELb1EEEvNS_9BwdParamsE,"",@"SHT_CUDA_INFO"
	.sectionflags	@""
	.align	4


	//----- nvinfo : EIATTR_CUDA_API_VERSION
	.align		4
        /*0000*/ 	.byte	0x04, 0x37
        /*0002*/ 	.short	(.L_2931 - .L_2930)
.L_2930:
        /*0004*/ 	.word	0x00000082


	//----- nvinfo : EIATTR_KPARAM_INFO
	.align		4
.L_2931:
        /*0008*/ 	.byte	0x04, 0x17
        /*000a*/ 	.short	(.L_2933 - .L_2932)
.L_2932:
        /*000c*/ 	.word	0x00000000
        /*0010*/ 	.short	0x0000
        /*0012*/ 	.short	0x0000
        /*0014*/ 	.byte	0x00, 0xf0, 0xa1, 0x04


	//----- nvinfo : EIATTR_SPARSE_MMA_MASK
	.align		4
.L_2933:
        /*0018*/ 	.byte	0x03, 0x50
        /*001a*/ 	.short	0x0000


	//----- nvinfo : EIATTR_MAXREG_COUNT
	.align		4
        /*001c*/ 	.byte	0x03, 0x1b
        /*001e*/ 	.short	0x00ff


	//----- nvinfo : EIATTR_NUM_BARRIERS
	.align		4
        /*0020*/ 	.byte	0x02, 0x4c
        /*0022*/ 	.byte	0x01
	.zero		1


	//----- nvinfo : EIATTR_MERCURY_ISA_VERSION
	.align		4
        /*0024*/ 	.byte	0x03, 0x5f
        /*0026*/ 	.short	0x0101


	//----- nvinfo : EIATTR_COOP_GROUP_MASK_REGIDS
	.align		4
        /*0028*/ 	.byte	0x04, 0x29
        /*002a*/ 	.short	(.L_2935 - .L_2934)


	//   ....[0]....
.L_2934:
        /*002c*/ 	.word	0xffffffff


	//   ....[1]....
        /*0030*/ 	.word	0xffffffff


	//   ....[2]....
        /*0034*/ 	.word	0xffffffff


	//   ....[3]....
        /*0038*/ 	.word	0xffffffff


	//   ....[4]....
        /*003c*/ 	.word	0xffffffff


	//   ....[5]....
        /*0040*/ 	.word	0xffffffff


	//   ....[6]....
        /*0044*/ 	.word	0xffffffff


	//   ....[7]....
        /*0048*/ 	.word	0xffffffff


	//   ....[8]....
        /*004c*/ 	.word	0xffffffff


	//   ....[9]....
        /*0050*/ 	.word	0xffffffff


	//   ....[10]....
        /*0054*/ 	.word	0x050000c9


	//   ....[11]....
        /*0058*/ 	.word	0x050000c9


	//   ....[12]....
        /*005c*/ 	.word	0x050000c9


	//   ....[13]....
        /*0060*/ 	.word	0x050000c9


	//   ....[14]....
        /*0064*/ 	.word	0x050000c9


	//   ....[15]....
        /*0068*/ 	.word	0x050000c9


	//   ....[16]....
        /*006c*/ 	.word	0x050000c9


	//   ....[17]....
        /*0070*/ 	.word	0x050000c9


	//   ....[18]....
        /*0074*/ 	.word	0x050000c9


	//   ....[19]....
        /*0078*/ 	.word	0x050000c9


	//----- nvinfo : EIATTR_COOP_GROUP_INSTR_OFFSETS
	.align		4
.L_2935:
        /*007c*/ 	.byte	0x04, 0x28
        /*007e*/ 	.short	(.L_2937 - .L_2936)


	//   ....[0]....
.L_2936:
        /*0080*/ 	.word	0x00001ec0


	//   ....[1]....
        /*0084*/ 	.word	0x00001ed0


	//   ....[2]....
        /*0088*/ 	.word	0x00001f00


	//   ....[3]....
        /*008c*/ 	.word	0x00001f10


	//   ....[4]....
        /*0090*/ 	.word	0x00001f40


	//   ....[5]....
        /*0094*/ 	.word	0x00001f50


	//   ....[6]....
        /*0098*/ 	.word	0x00001f80


	//   ....[7]....
        /*009c*/ 	.word	0x00001f90


	//   ....[8]....
        /*00a0*/ 	.word	0x00001fc0


	//   ....[9]....
        /*00a4*/ 	.word	0x00001fd0


	//   ....[10]....
        /*00a8*/ 	.word	0x00009120


	//   ....[11]....
        /*00ac*/ 	.word	0x000091b0


	//   ....[12]....
        /*00b0*/ 	.word	0x00009220


	//   ....[13]....
        /*00b4*/ 	.word	0x00009280


	//   ....[14]....
        /*00b8*/ 	.word	0x000092f0


	//   ....[15]....
        /*00bc*/ 	.word	0x00009350


	//   ....[16]....
        /*00c0*/ 	.word	0x000093c0


	//   ....[17]....
        /*00c4*/ 	.word	0x00009420


	//   ....[18]....
        /*00c8*/ 	.word	0x00009490


	//   ....[19]....
        /*00cc*/ 	.word	0x000094f0


	//----- nvinfo : EIATTR_VRC_CTA_INIT_COUNT
	.align		4
.L_2937:
        /*00d0*/ 	.byte	0x02, 0x4a
	.zero		1
	.zero		1


	//----- nvinfo : EIATTR_EXIT_INSTR_OFFSETS
	.align		4
        /*00d4*/ 	.byte	0x04, 0x1c
        /*00d6*/ 	.short	(.L_2939 - .L_2938)


	//   ....[0]....
.L_2938:
        /*00d8*/ 	.word	0x000090b0


	//----- nvinfo : EIATTR_MAX_THREADS
	.align		4
.L_2939:
        /*00dc*/ 	.byte	0x04, 0x05
        /*00de*/ 	.short	(.L_2941 - .L_2940)
.L_2940:
        /*00e0*/ 	.word	0x00000080
        /*00e4*/ 	.word	0x00000001
        /*00e8*/ 	.word	0x00000001


	//----- nvinfo : EIATTR_CRS_STACK_SIZE
	.align		4
.L_2941:
        /*00ec*/ 	.byte	0x04, 0x1e
        /*00ee*/ 	.short	(.L_2943 - .L_2942)
.L_2942:
        /*00f0*/ 	.word	0x00000000


	//----- nvinfo : EIATTR_CBANK_PARAM_SIZE
	.align		4
.L_2943:
        /*00f4*/ 	.byte	0x03, 0x19
        /*00f6*/ 	.short	0x0128


	//----- nvinfo : EIATTR_PARAM_CBANK
	.align		4
        /*00f8*/ 	.byte	0x04, 0x0a
        /*00fa*/ 	.short	(.L_2945 - .L_2944)
	.align		4
.L_2944:
        /*00fc*/ 	.word	index@(.nv.constant0._ZN10layer_norm13ln_bwd_kernelINS_13Kernel_traitsIf13__nv_bfloat16fS2_fjLj1024ELj1ELj4ELj1ELj16ENS_18Kernel_traits_baseILj1024EfS2_fS2_fjLj128EEEEELb1ELb0ELb1ELb1EEEvNS_9BwdParamsE)
        /*0100*/ 	.short	0x0380
        /*0102*/ 	.short	0x0128


	//----- nvinfo : EIATTR_SW_WAR
	.align		4
.L_2945:
        /*0104*/ 	.byte	0x04, 0x36
        /*0106*/ 	.short	(.L_2947 - .L_2946)
.L_2946:
        /*0108*/ 	.word	0x00000008
.L_2947:


//--------------------- .nv.info._ZN10layer_norm13ln_bwd_kernelINS_13Kernel_traitsIf13__nv_bfloat16fS2_fjLj1024ELj1ELj4ELj1ELj16ENS_18Kernel_traits_baseILj1024EfS2_fS2_fjLj128EEEEELb1ELb1ELb0ELb0EEEvNS_9BwdParamsE --------------------------
	.section	.nv.info._ZN10layer_norm13ln_bwd_kernelINS_13Kernel_traitsIf13__nv_bfloat16fS2_fjLj1024ELj1ELj4ELj1ELj16ENS_18Kernel_traits_baseILj1024EfS2_fS2_fjLj128EEEEELb1ELb1ELb0ELb0EEEvNS_9BwdParamsE,"",@"SHT_CUDA_INFO"
	.sectionflags	@""
	.align	4


	//----- nvinfo : EIATTR_CUDA_API_VERSION
	.align		4
        /*0000*/ 	.byte	0x04, 0x37
        /*0002*/ 	.short	(.L_2949 - .L_2948)
.L_2948:
        /*0004*/ 	.word	0x00000082


	//----- nvinfo : EIATTR_KPARAM_INFO
	.align		4
.L_2949:
        /*0008*/ 	.byte	0x04, 0x17
        /*000a*/ 	.short	(.L_2951 - .L_2950)
.L_2950:
        /*000c*/ 	.word	0x00000000
        /*0010*/ 	.short	0x0000
        /*0012*/ 	.short	0x0000
        /*0014*/ 	.byte	0x00, 0xf0, 0xa1, 0x04


	//----- nvinfo : EIATTR_SPARSE_MMA_MASK
	.align		4
.L_2951:
        /*0018*/ 	.byte	0x03, 0x50
        /*001a*/ 	.short	0x0000


	//----- nvinfo : EIATTR_MAXREG_COUNT
	.align		4
        /*001c*/ 	.byte	0x03, 0x1b
        /*001e*/ 	.short	0x00ff


	//----- nvinfo : EIATTR_NUM_BARRIERS
	.align		4
        /*0020*/ 	.byte	0x02, 0x4c
        /*0022*/ 	.byte	0x01
	.zero		1


	//----- nvinfo : EIATTR_ANNOTATIONS
	.align		4
        /*0024*/ 	.byte	0x04, 0x55
        /*0026*/ 	.short	(.L_2953 - .L_2952)


	//   ....[0]....
.L_2952:
        /* <DEDUP_REMOVED lines=55> */


	//----- nvinfo : EIATTR_MERCURY_ISA_VERSION
	.align		4
.L_2953:
        /*0388*/ 	.byte	0x03, 0x5f
        /*038a*/ 	.short	0x0101


	//----- nvinfo : EIATTR_COOP_GROUP_MASK_REGIDS
	.align		4
        /*038c*/ 	.byte	0x04, 0x29
        /*038e*/ 	.short	(.L_2955 - .L_2954)


	//   ....[0]....
.L_2954:
        /*0390*/ 	.word	0xffffffff


	//   ....[1]....
        /*0394*/ 	.word	0xffffffff


	//   ....[2]....
        /*0398*/ 	.word	0xffffffff


	//   ....[3]....
        /*039c*/ 	.word	0xffffffff


	//   ....[4]....
        /*03a0*/ 	.word	0xffffffff


	//   ....[5]....
        /*03a4*/ 	.word	0xffffffff


	//   ....[6]....
        /*03a8*/ 	.word	0xffffffff


	//   ....[7]....
        /*03ac*/ 	.word	0xffffffff


	//   ....[8]....
        /*03b0*/ 	.word	0xffffffff


	//   ....[9]....
        /*03b4*/ 	.word	0xffffffff


	//   ....[10]....
        /*03b8*/ 	.word	0x0500000d


	//   ....[11]....
        /*03bc*/ 	.word	0x0500000d


	//   ....[12]....
        /*03c0*/ 	.word	0x0500000d


	//   ....[13]....
        /*03c4*/ 	.word	0x0500000d


	//   ....[14]....
        /*03c8*/ 	.word	0x0500000d


	//   ....[15]....
        /*03cc*/ 	.word	0x0500000d


	//   ....[16]....
        /*03d0*/ 	.word	0x0500000d


	//   ....[17]....
        /*03d4*/ 	.word	0x0500000d


	//   ....[18]....
        /*03d8*/ 	.word	0x0500000d


	//   ....[19]....
        /*03dc*/ 	.word	0x0500000d


	//----- nvinfo : EIATTR_COOP_GROUP_INSTR_OFFSETS
	.align		4
.L_2955:
        /*03e0*/ 	.byte	0x04, 0x28
        /*03e2*/ 	.short	(.L_2957 - .L_2956)


	//   ....[0]....
.L_2956:
        /*03e4*/ 	.word	0x00002720


	//   ....[1]....
        /*03e8*/ 	.word	0x00002740


	//   ....[2]....
        /*03ec*/ 	.word	0x00002760


	//   ....[3]....
        /*03f0*/ 	.word	0x00002780


	//   ....[4]....
        /*03f4*/ 	.word	0x000027a0


	//   ....[5]....
        /*03f8*/ 	.word	0x000027c0


	//   ....[6]....
        /*03fc*/ 	.word	0x000027e0


	//   ....[7]....
        /*0400*/ 	.word	0x00002800


	//   ....[8]....
        /*0404*/ 	.word	0x00002820


	//   ....[9]....
        /*0408*/ 	.word	0x00002830


	//   ....[10]....
        /*040c*/ 	.word	0x0000b940


	//   ....[11]....
        /*0410*/ 	.word	0x0000b9e0


	//   ....[12]....
        /*0414*/ 	.word	0x0000ba60


	//   ....[13]....
        /*0418*/ 	.word	0x0000bad0


	//   ....[14]....
        /*041c*/ 	.word	0x0000bb50


	//   ....[15]....
        /*0420*/ 	.word	0x0000bbc0


	//   ....[16]....
        /*0424*/ 	.word	0x0000bc40


	//   ....[17]....
        /*0428*/ 	.word	0x0000bcb0


	//   ....[18]....
        /*042c*/ 	.word	0x0000bd30


	//   ....[19]....
        /*0430*/ 	.word	0x0000bd80


	//----- nvinfo : EIATTR_VRC_CTA_INIT_COUNT
	.align		4
.L_2957:
        /*0434*/ 	.byte	0x02, 0x4a
	.zero		1
	.zero		1


	//----- nvinfo : EIATTR_EXIT_INSTR_OFFSETS
	.align		4
        /*0438*/ 	.byte	0x04, 0x1c
        /*043a*/ 	.short	(.L_2959 - .L_2958)


	//   ....[0]....
.L_2958:
        /*043c*/ 	.word	0x0000b850


	//   ....[1]....
        /*0440*/ 	.word	0x0000b8d0


	//----- nvinfo : EIATTR_MAX_THREADS
	.align		4
.L_2959:
        /*0444*/ 	.byte	0x04, 0x05
        /*0446*/ 	.short	(.L_2961 - .L_2960)
.L_2960:
        /*0448*/ 	.word	0x00000080
        /*044c*/ 	.word	0x00000001
        /*0450*/ 	.word	0x00000001


	//----- nvinfo : EIATTR_CRS_STACK_SIZE
	.align		4
.L_2961:
        /*0454*/ 	.byte	0x04, 0x1e
        /*0456*/ 	.short	(.L_2963 - .L_2962)
.L_2962:
        /*0458*/ 	.word	0x00000000


	//----- nvinfo : EIATTR_CBANK_PARAM_SIZE
	.align		4
.L_2963:
        /*045c*/ 	.byte	0x03, 0x19
        /*045e*/ 	.short	0x0128


	//----- nvinfo : EIATTR_PARAM_CBANK
	.align		4
        /*0460*/ 	.byte	0x04, 0x0a
        /*0462*/ 	.short	(.L_2965 - .L_2964)
	.align		4
.L_2964:
        /*0464*/ 	.word	index@(.nv.constant0._ZN10layer_norm13ln_bwd_kernelINS_13Kernel_traitsIf13__nv_bfloat16fS2_fjLj1024ELj1ELj4ELj1ELj16ENS_18Kernel_traits_baseILj1024EfS2_fS2_fjLj128EEEEELb1ELb1ELb0ELb0EEEvNS_9BwdParamsE)
        /*0468*/ 	.short	0x0380
        /*046a*/ 	.short	0x0128


	//----- nvinfo : EIATTR_SW_WAR
	.align		4
.L_2965:
        /*046c*/ 	.byte	0x04, 0x36
        /*046e*/ 	.short	(.L_2967 - .L_2966)
.L_2966:
        /*0470*/ 	.word	0x00000008
.L_2967:


//--------------------- .nv.info._ZN10layer_norm13ln_bwd_kernelINS_13Kernel_traitsIf13__nv_bfloat16fS2_fjLj1024ELj1ELj4ELj1ELj16ENS_18Kernel_traits_baseILj1024EfS2_fS2_fjLj128EEEEELb1ELb1ELb0ELb1EEEvNS_9BwdParamsE --------------------------
	.section	.nv.info._ZN10layer_norm13ln_bwd_kernelINS_13Kernel_traitsIf13__nv_bfloat16fS2_fjLj1024ELj1ELj4ELj1ELj16ENS_18Kernel_traits_baseILj1024EfS2_fS2_fjLj128EEEEELb1ELb1ELb0ELb1EEEvNS_9BwdParamsE,"",@"SHT_CUDA_INFO"
	.sectionflags	@""
	.align	4


	//----- nvinfo : EIATTR_CUDA_API_VERSION
	.align		4
        /*0000*/ 	.byte	0x04, 0x37
        /*0002*/ 	.short	(.L_2969 - .L_2968)
.L_2968:
        /*0004*/ 	.word	0x00000082


	//----- nvinfo : EIATTR_KPARAM_INFO
	.align		4
.L_2969:
        /*0008*/ 	.byte	0x04, 0x17
        /*000a*/ 	.short	(.L_2971 - .L_2970)
.L_2970:
        /*000c*/ 	.word	0x00000000
        /*0010*/ 	.short	0x0000
        /*0012*/ 	.short	0x0000
        /*0014*/ 	.byte	0x00, 0xf0, 0xa1, 0x04


	//----- nvinfo : EIATTR_SPARSE_MMA_MASK
	.align		4
.L_2971:
        /*0018*/ 	.byte	0x03, 0x50
        /*001a*/ 	.short	0x0000


	//----- nvinfo : EIATTR_MAXREG_COUNT
	.align		4
        /*001c*/ 	.byte	0x03, 0x1b
        /*001e*/ 	.short	0x00ff


	//----- nvinfo : EIATTR_NUM_BARRIERS
	.align		4
        /*0020*/ 	.byte	0x02, 0x4c
        /*0022*/ 	.byte	0x01
	.zero		1


	//----- nvinfo : EIATTR_ANNOTATIONS
	.align		4
        /*0024*/ 	.byte	0x04, 0x55
        /*0026*/ 	.short	(.L_2973 - .L_2972)


	//   ....[0]....
.L_2972:
        /* <DEDUP_REMOVED lines=67> */


	//----- nvinfo : EIATTR_MERCURY_ISA_VERSION
	.align		4
.L_2973:
        /*0440*/ 	.byte	0x03, 0x5f
        /*0442*/ 	.short	0x0101


	//----- nvinfo : EIATTR_COOP_GROUP_MASK_REGIDS
	.align		4
        /*0444*/ 	.byte	0x04, 0x29
        /*0446*/ 	.short	(.L_2975 - .L_2974)


	//   ....[0]....
.L_2974:
        /*0448*/ 	.word	0xffffffff


	//   ....[1]....
        /*044c*/ 	.word	0xffffffff


	//   ....[2]....
        /*0450*/ 	.word	0xffffffff


	//   ....[3]....
        /*0454*/ 	.word	0xffffffff


	//   ....[4]....
        /*0458*/ 	.word	0xffffffff


	//   ....[5]....
        /*045c*/ 	.word	0xffffffff


	//   ....[6]....
        /*0460*/ 	.word	0xffffffff


	//   ....[7]....
        /*0464*/ 	.word	0xffffffff


	//   ....[8]....
        /*0468*/ 	.word	0xffffffff


	//   ....[9]....
        /*046c*/ 	.word	0xffffffff


	//   ....[10]....
        /*0470*/ 	.word	0x0500008b


	//   ....[11]....
        /*0474*/ 	.word	0x0500008b


	//   ....[12]....
        /*0478*/ 	.word	0x0500008b


	//   ....[13]....
        /*047c*/ 	.word	0x0500008b


	//   ....[14]....
        /*0480*/ 	.word	0x0500008b


	//   ....[15]....
        /*0484*/ 	.word	0x0500008b


	//   ....[16]....
        /*0488*/ 	.word	0x0500008b


	//   ....[17]....
        /*048c*/ 	.word	0x0500008b


	//   ....[18]....
        /*0490*/ 	.word	0x0500008b


	//   ....[19]....
        /*0494*/ 	.word	0x0500008b


	//----- nvinfo : EIATTR_COOP_GROUP_INSTR_OFFSETS
	.align		4
.L_2975:
        /*0498*/ 	.byte	0x04, 0x28
        /*049a*/ 	.short	(.L_2977 - .L_2976)


	//   ....[0]....
.L_2976:
        /*049c*/ 	.word	0x00002200


	//   ....[1]....
        /*04a0*/ 	.word	0x00002220


	//   ....[2]....
        /*04a4*/ 	.word	0x00002240


	//   ....[3]....
        /*04a8*/ 	.word	0x00002260


	//   ....[4]....
        /*04ac*/ 	.word	0x00002280


	//   ....[5]....
        /*04b0*/ 	.word	0x000022a0


	//   ....[6]....
        /*04b4*/ 	.word	0x000022c0


	//   ....[7]....
        /*04b8*/ 	.word	0x000022e0


	//   ....[8]....
        /*04bc*/ 	.word	0x000022f0


	//   ....[9]....
        /*04c0*/ 	.word	0x00002310


	//   ....[10]....
        /*04c4*/ 	.word	0x0000a840


	//   ....[11]....
        /*04c8*/ 	.word	0x0000a8d0


	//   ....[12]....
        /*04cc*/ 	.word	0x0000a930


	//   ....[13]....
        /*04d0*/ 	.word	0x0000a980


	//   ....[14]....
        /*04d4*/ 	.word	0x0000a9e0


	//   ....[15]....
        /*04d8*/ 	.word	0x0000aa30


	//   ....[16]....
        /*04dc*/ 	.word	0x0000aa90


	//   ....[17]....
        /*04e0*/ 	.word	0x0000aae0


	//   ....[18]....
        /*04e4*/ 	.word	0x0000ab40


	//   ....[19]....
        /*04e8*/ 	.word	0x0000ab90


	//----- nvinfo : EIATTR_VRC_CTA_INIT_COUNT
	.align		4
.L_2977:
        /*04ec*/ 	.byte	0x02, 0x4a
	.zero		1
	.zero		1


	//----- nvinfo : EIATTR_EXIT_INSTR_OFFSETS
	.align		4
        /*04f0*/ 	.byte	0x04, 0x1c
        /*04f2*/ 	.short	(.L_2979 - .L_2978)


	//   ....[0]....
.L_2978:
        /*04f4*/ 	.word	0x0000a7d0


	//----- nvinfo : EIATTR_MAX_THREADS
	.align		4
.L_2979:
        /*04f8*/ 	.byte	0x04, 0x05
        /*04fa*/ 	.short	(.L_2981 - .L_2980)
.L_2980:
        /*04fc*/ 	.word	0x00000080
        /*0500*/ 	.word	0x00000001
        /*0504*/ 	.word	0x00000001


	//----- nvinfo : EIATTR_CRS_STACK_SIZE
	.align		4
.L_2981:
        /*0508*/ 	.byte	0x04, 0x1e
        /*050a*/ 	.short	(.L_2983 - .L_2982)
.L_2982:
        /*050c*/ 	.word	0x00000000


	//----- nvinfo : EIATTR_CBANK_PARAM_SIZE
	.align		4
.L_2983:
        /*0510*/ 	.byte	0x03, 0x19
        /*0512*/ 	.short	0x0128


	//----- nvinfo : EIATTR_PARAM_CBANK
	.align		4
        /*0514*/ 	.byte	0x04, 0x0a
        /*0516*/ 	.short	(.L_2985 - .L_2984)
	.align		4
.L_2984:
        /*0518*/ 	.word	index@(.nv.constant0._ZN10layer_norm13ln_bwd_kernelINS_13Kernel_traitsIf13__nv_bfloat16fS2_fjLj1024ELj1ELj4ELj1ELj16ENS_18Kernel_traits_baseILj1024EfS2_fS2_fjLj128EEEEELb1ELb1ELb0ELb1EEEvNS_9BwdParamsE)
        /*051c*/ 	.short	0x0380
        /*051e*/ 	.short	0x0128


	//----- nvinfo : EIATTR_SW_WAR
	.align		4
.L_2985:
        /*0520*/ 	.byte	0x04, 0x36
        /*0522*/ 	.short	(.L_2987 - .L_2986)
.L_2986:
        /*0524*/ 	.word	0x00000008
.L_2987:


//--------------------- .nv.info._ZN10layer_norm22ln_bwd_finalize_kernelINS_22Kernel_traits_finalizeILj1024Ef13__nv_bfloat16fS2_fjLb1ELj1024ELj4ENS_18Kernel_traits_baseILj1024EfS2_fS2_fjLj1024EEEEELb1ELb0EEEvNS_9BwdParamsE --------------------------
	.section	.nv.info._ZN10layer_norm22ln_bwd_finalize_kernelINS_22Kernel_traits_finalizeILj1024Ef13__nv_bfloat16fS2_fjLb1ELj1024ELj4ENS_18Kernel_traits_baseILj1024EfS2_fS2_fjLj1024EEEEELb1ELb0EEEvNS_9BwdParamsE,"",@"SHT_CUDA_INFO"
	.sectionflags	@""
	.align	4


	//----- nvinfo : EIATTR_CUDA_API_VERSION
	.align		4
        /*0000*/ 	.byte	0x04, 0x37
        /*0002*/ 	.short	(.L_2989 - .L_2988)
.L_2988:
        /*0004*/ 	.word	0x00000082


	//----- nvinfo : EIATTR_KPARAM_INFO
	.align		4
.L_2989:
        /*0008*/ 	.byte	0x04, 0x17
        /*000a*/ 	.short	(.L_2991 - .L_2990)
.L_2990:
        /*000c*/ 	.word	0x00000000
        /*0010*/ 	.short	0x0000
        /*0012*/ 	.short	0x0000
        /*0014*/ 	.byte	0x00, 0xf0, 0xa1, 0x04


	//----- nvinfo : EIATTR_SPARSE_MMA_MASK
	.align		4
.L_2991:
        /*0018*/ 	.byte	0x03, 0x50
        /*001a*/ 	.short	0x0000


	//----- nvinfo : EIATTR_MAXREG_COUNT
	.align		4
        /*001c*/ 	.byte	0x03, 0x1b
        /*001e*/ 	.short	0x0040


	//----- nvinfo : EIATTR_NUM_BARRIERS
	.align		4
        /*0020*/ 	.byte	0x02, 0x4c
        /*0022*/ 	.byte	0x01
	.zero		1


	//----- nvinfo : EIATTR_MERCURY_ISA_VERSION
	.align		4
        /*0024*/ 	.byte	0x03, 0x5f
        /*0026*/ 	.short	0x0101


	//----- nvinfo : EIATTR_COOP_GROUP_MASK_REGIDS
	.align		4
        /*0028*/ 	.byte	0x04, 0x29
        /*002a*/ 	.short	(.L_2993 - .L_2992)


	//   ....[0]....
.L_2992:
        /*002c*/ 	.word	0xffffffff


	//   ....[1]....
        /*0030*/ 	.word	0xffffffff


	//   ....[2]....
        /*0034*/ 	.word	0xffffffff


	//   ....[3]....
        /*0038*/ 	.word	0xffffffff


	//   ....[4]....
        /*003c*/ 	.word	0xffffffff


	//   ....[5]....
        /*0040*/ 	.word	0xffffffff


	//   ....[6]....
        /*0044*/ 	.word	0xffffffff


	//   ....[7]....
        /*0048*/ 	.word	0xffffffff


	//   ....[8]....
        /*004c*/ 	.word	0xffffffff


	//   ....[9]....
        /*0050*/ 	.word	0xffffffff


	//   ....[10]....
        /*0054*/ 	.word	0xffffffff


	//   ....[11]....
        /*0058*/ 	.word	0xffffffff


	//   ....[12]....
        /*005c*/ 	.word	0xffffffff


	//   ....[13]....
        /*0060*/ 	.word	0xffffffff


	//   ....[14]....
        /*0064*/ 	.word	0xffffffff


	//----- nvinfo : EIATTR_COOP_GROUP_INSTR_OFFSETS
	.align		4
.L_2993:
        /*0068*/ 	.byte	0x04, 0x28
        /*006a*/ 	.short	(.L_2995 - .L_2994)


	//   ....[0]....
.L_2994:
        /*006c*/ 	.word	0x00001040


	//   ....[1]....
        /*0070*/ 	.word	0x00001050


	//   ....[2]....
        /*0074*/ 	.word	0x00001060


	//   ....[3]....
        /*0078*/ 	.word	0x00001090


	//   ....[4]....
        /*007c*/ 	.word	0x000010b0


	//   ....[5]....
        /*0080*/ 	.word	0x000010c0


	//   ....[6]....
        /*0084*/ 	.word	0x000010f0


	//   ....[7]....
        /*0088*/ 	.word	0x00001110


	//   ....[8]....
        /*008c*/ 	.word	0x00001120


	//   ....[9]....
        /*0090*/ 	.word	0x00001160


	//   ....[10]....
        /*0094*/ 	.word	0x00001190


	//   ....[11]....
        /*0098*/ 	.word	0x000011a0


	//   ....[12]....
        /*009c*/ 	.word	0x000011e0


	//   ....[13]....
        /*00a0*/ 	.word	0x00001200


	//   ....[14]....
        /*00a4*/ 	.word	0x00001210


	//----- nvinfo : EIATTR_VRC_CTA_INIT_COUNT
	.align		4
.L_2995:
        /*00a8*/ 	.byte	0x02, 0x4a
	.zero		1
	.zero		1


	//----- nvinfo : EIATTR_EXIT_INSTR_OFFSETS
	.align		4
        /*00ac*/ 	.byte	0x04, 0x1c
        /*00ae*/ 	.short	(.L_2997 - .L_2996)


	//   ....[0]....
.L_2996:
        /*00b0*/ 	.word	0x00000060


	//   ....[1]....
        /*00b4*/ 	.word	0x00001290


	//   ....[2]....
        /*00b8*/ 	.word	0x000012c0


	//   ....[3]....
        /*00bc*/ 	.word	0x000013a0


	//----- nvinfo : EIATTR_MAX_THREADS
	.align		4
.L_2997:
        /*00c0*/ 	.byte	0x04, 0x05
        /*00c2*/ 	.short	(.L_2999 - .L_2998)
.L_2998:
        /*00c4*/ 	.word	0x00000400
        /*00c8*/ 	.word	0x00000001
        /*00cc*/ 	.word	0x00000001


	//----- nvinfo : EIATTR_CRS_STACK_SIZE
	.align		4
.L_2999:
        /*00d0*/ 	.byte	0x04, 0x1e
        /*00d2*/ 	.short	(.L_3001 - .L_3000)
.L_3000:
        /*00d4*/ 	.word	0x00000000


	//----- nvinfo : EIATTR_CBANK_PARAM_SIZE
	.align		4
.L_3001:
        /*00d8*/ 	.byte	0x03, 0x19
        /*00da*/ 	.short	0x0128


	//----- nvinfo : EIATTR_PARAM_CBANK
	.align		4
        /*00dc*/ 	.byte	0x04, 0x0a
        /*00de*/ 	.short	(.L_3003 - .L_3002)
	.align		4
.L_3002:
        /*00e0*/ 	.word	index@(.nv.constant0._ZN10layer_norm22ln_bwd_finalize_kernelINS_22Kernel_traits_finalizeILj1024Ef13__nv_bfloat16fS2_fjLb1ELj1024ELj4ENS_18Kernel_traits_baseILj1024EfS2_fS2_fjLj1024EEEEELb1ELb0EEEvNS_9BwdParamsE)
        /*00e4*/ 	.short	0x0380
        /*00e6*/ 	.short	0x0128


	//----- nvinfo : EIATTR_SW_WAR
	.align		4
.L_3003:
        /*00e8*/ 	.byte	0x04, 0x36
        /*00ea*/ 	.short	(.L_3005 - .L_3004)
.L_3004:
        /*00ec*/ 	.word	0x00000008
.L_3005:


//--------------------- .nv.info._ZN10layer_norm13ln_bwd_kernelINS_13Kernel_traitsIf13__nv_bfloat16fS2_fjLj1024ELj1ELj4ELj1ELj16ENS_18Kernel_traits_baseILj1024EfS2_fS2_fjLj128EEEEELb1ELb1ELb1ELb0EEEvNS_9BwdParamsE --------------------------
	.section	.nv.info._ZN10layer_norm13ln_bwd_kernelINS_13Kernel_traitsIf13__nv_bfloat16fS2_fjLj1024ELj1ELj4ELj1ELj16ENS_18Kernel_traits_baseILj1024EfS2_fS2_fjLj128EEEEELb1ELb1ELb1ELb0EEEvNS_9BwdParamsE,"",@"SHT_CUDA_INFO"
	.sectionflags	@""
	.align	4


	//----- nvinfo : EIATTR_CUDA_API_VERSION
	.align		4
        /*0000*/ 	.byte	0x04, 0x37
        /*0002*/ 	.short	(.L_3007 - .L_3006)
.L_3006:
        /*0004*/ 	.word	0x00000082


	//----- nvinfo : EIATTR_KPARAM_INFO
	.align		4
.L_3007:
        /*0008*/ 	.byte	0x04, 0x17
        /*000a*/ 	.short	(.L_3009 - .L_3008)
.L_3008:
        /*000c*/ 	.word	0x00000000
        /*0010*/ 	.short	0x0000
        /*0012*/ 	.short	0x0000
        /*0014*/ 	.byte	0x00, 0xf0, 0xa1, 0x04


	//----- nvinfo : EIATTR_SPARSE_MMA_MASK
	.align		4
.L_3009:
        /*0018*/ 	.byte	0x03, 0x50
        /*001a*/ 	.short	0x0000


	//----- nvinfo : EIATTR_MAXREG_COUNT
	.align		4
        /*001c*/ 	.byte	0x03, 0x1b
        /*001e*/ 	.short	0x00ff


	//----- nvinfo : EIATTR_NUM_BARRIERS
	.align		4
        /*0020*/ 	.byte	0x02, 0x4c
        /*0022*/ 	.byte	0x01
	.zero		1


	//----- nvinfo : EIATTR_ANNOTATIONS
	.align		4
        /*0024*/ 	.byte	0x04, 0x55
        /*0026*/ 	.short	(.L_3011 - .L_3010)


	//   ....[0]....
.L_3010:
        /* <DEDUP_REMOVED lines=86> */


	//----- nvinfo : EIATTR_MERCURY_ISA_VERSION
	.align		4
.L_3011:
        /*0578*/ 	.byte	0x03, 0x5f
        /*057a*/ 	.short	0x0101


	//----- nvinfo : EIATTR_COOP_GROUP_MASK_REGIDS
	.align		4
        /*057c*/ 	.byte	0x04, 0x29
        /*057e*/ 	.short	(.L_3013 - .L_3012)


	//   ....[0]....
.L_3012:
        /*0580*/ 	.word	0xffffffff


	//   ....[1]....
        /*0584*/ 	.word	0xffffffff


	//   ....[2]....
        /*0588*/ 	.word	0xffffffff


	//   ....[3]....
        /*058c*/ 	.word	0xffffffff


	//   ....[4]....
        /*0590*/ 	.word	0xffffffff


	//   ....[5]....
        /*0594*/ 	.word	0xffffffff


	//   ....[6]....
        /*0598*/ 	.word	0xffffffff


	//   ....[7]....
        /*059c*/ 	.word	0xffffffff


	//   ....[8]....
        /*05a0*/ 	.word	0xffffffff


	//   ....[9]....
        /*05a4*/ 	.word	0xffffffff


	//   ....[10]....
        /*05a8*/ 	.word	0x05000002


	//   ....[11]....
        /*05ac*/ 	.word	0x05000002


	//   ....[12]....
        /*05b0*/ 	.word	0x05000002


	//   ....[13]....
        /*05b4*/ 	.word	0x05000002


	//   ....[14]....
        /*05b8*/ 	.word	0x05000002


	//   ....[15]....
        /*05bc*/ 	.word	0x05000002


	//   ....[16]....
        /*05c0*/ 	.word	0x05000002


	//   ....[17]....
        /*05c4*/ 	.word	0x05000002


	//   ....[18]....
        /*05c8*/ 	.word	0x05000002


	//   ....[19]....
        /*05cc*/ 	.word	0x05000002


	//----- nvinfo : EIATTR_COOP_GROUP_INSTR_OFFSETS
	.align		4
.L_3013:
        /*05d0*/ 	.byte	0x04, 0x28
        /*05d2*/ 	.short	(.L_3015 - .L_3014)


	//   ....[0]....
.L_3014:
        /*05d4*/ 	.word	0x00002f40


	//   ....[1]....
        /*05d8*/ 	.word	0x00002f60


	//   ....[2]....
        /*05dc*/ 	.word	0x00002f80


	//   ....[3]....
        /*05e0*/ 	.word	0x00002fa0


	//   ....[4]....
        /*05e4*/ 	.word	0x00002fc0


	//   ....[5]....
        /*05e8*/ 	.word	0x00002fe0


	//   ....[6]....
        /*05ec*/ 	.word	0x00003000


	//   ....[7]....
        /*05f0*/ 	.word	0x00003020


	//   ....[8]....
        /*05f4*/ 	.word	0x00003030


	//   ....[9]....
        /*05f8*/ 	.word	0x00003050


	//   ....[10]....
        /*05fc*/ 	.word	0x00011af0


	//   ....[11]....
        /*0600*/ 	.word	0x00011b90


	//   ....[12]....
        /*0604*/ 	.word	0x00011c10


	//   ....[13]....
        /*0608*/ 	.word	0x00011c80


	//   ....[14]....
        /*060c*/ 	.word	0x00011d00


	//   ....[15]....
        /*0610*/ 	.word	0x00011d70


	//   ....[16]....
        /*0614*/ 	.word	0x00011df0


	//   ....[17]....
        /*0618*/ 	.word	0x00011e60


	//   ....[18]....
        /*061c*/ 	.word	0x00011ee0


	//   ....[19]....
        /*0620*/ 	.word	0x00011f30


	//----- nvinfo : EIATTR_VRC_CTA_INIT_COUNT
	.align		4
.L_3015:
        /*0624*/ 	.byte	0x02, 0x4a
	.zero		1
	.zero		1


	//----- nvinfo : EIATTR_EXIT_INSTR_OFFSETS
	.align		4
        /*0628*/ 	.byte	0x04, 0x1c
        /*062a*/ 	.short	(.L_3017 - .L_3016)


	//   ....[0]....
.L_3016:
        /*062c*/ 	.word	0x00011a10


	//   ....[1]....
        /*0630*/ 	.word	0x00011a90


	//----- nvinfo : EIATTR_MAX_THREADS
	.align		4
.L_3017:
        /*0634*/ 	.byte	0x04, 0x05
        /*0636*/ 	.short	(.L_3019 - .L_3018)
.L_3018:
        /*0638*/ 	.word	0x00000080
        /*063c*/ 	.word	0x00000001
        /*0640*/ 	.word	0x00000001


	//----- nvinfo : EIATTR_CRS_STACK_SIZE
	.align		4
.L_3019:
        /*0644*/ 	.byte	0x04, 0x1e
        /*0646*/ 	.short	(.L_3021 - .L_3020)
.L_3020:
        /*0648*/ 	.word	0x00000000


	//----- nvinfo : EIATTR_CBANK_PARAM_SIZE
	.align		4
.L_3021:
        /*064c*/ 	.byte	0x03, 0x19
        /*064e*/ 	.short	0x0128


	//----- nvinfo : EIATTR_PARAM_CBANK
	.align		4
        /*0650*/ 	.byte	0x04, 0x0a
        /*0652*/ 	.short	(.L_3023 - .L_3022)
	.align		4
.L_3022:
        /*0654*/ 	.word	index@(.nv.constant0._ZN10layer_norm13ln_bwd_kernelINS_13Kernel_traitsIf13__nv_bfloat16fS2_fjLj1024ELj1ELj4ELj1ELj16ENS_18Kernel_traits_baseILj1024EfS2_fS2_fjLj128EEEEELb1ELb1ELb1ELb0EEEvNS_9BwdParamsE)
        /*0658*/ 	.short	0x0380
        /*065a*/ 	.short	0x0128


	//----- nvinfo : EIATTR_SW_WAR
	.align		4
.L_3023:
        /*065c*/ 	.byte	0x04, 0x36
        /*065e*/ 	.short	(.L_3025 - .L_3024)
.L_3024:
        /*0660*/ 	.word	0x00000008
.L_3025:


//--------------------- .nv.info._ZN10layer_norm22ln_bwd_finalize_kernelINS_22Kernel_traits_finalizeILj1024Ef13__nv_bfloat16fS2_fjLb1ELj1024ELj4ENS_18Kernel_traits_baseILj1024EfS2_fS2_fjLj1024EEEEELb1ELb1EEEvNS_9BwdParamsE --------------------------
	.section	.nv.info._ZN10layer_norm22ln_bwd_finalize_kernelINS_22Kernel_traits_finalizeILj1024Ef13__nv_bfloat16fS2_fjLb1ELj1024ELj4ENS_18Kernel_traits_baseILj1024EfS2_fS2_fjLj1024EEEEELb1ELb1EEEvNS_9BwdParamsE,"",@"SHT_CUDA_INFO"
	.sectionflags	@""
	.align	4


	//----- nvinfo : EIATTR_CUDA_API_VERSION
	.align		4
        /*0000*/ 	.byte	0x04, 0x37
        /*0002*/ 	.short	(.L_3027 - .L_3026)
.L_3026:
        /*0004*/ 	.word	0x00000082


	//----- nvinfo : EIATTR_KPARAM_INFO
	.align		4
.L_3027:
        /*0008*/ 	.byte	0x04, 0x17
        /*000a*/ 	.short	(.L_3029 - .L_3028)
.L_3028:
        /*000c*/ 	.word	0x00000000
        /*0010*/ 	.short	0x0000
        /*0012*/ 	.short	0x0000
        /*0014*/ 	.byte	0x00, 0xf0, 0xa1, 0x04


	//----- nvinfo : EIATTR_SPARSE_MMA_MASK
	.align		4
.L_3029:
        /*0018*/ 	.byte	0x03, 0x50
        /*001a*/ 	.short	0x0000


	//----- nvinfo : EIATTR_MAXREG_COUNT
	.align		4
        /*001c*/ 	.byte	0x03, 0x1b
        /*001e*/ 	.short	0x0040


	//----- nvinfo : EIATTR_NUM_BARRIERS
	.align		4
        /*0020*/ 	.byte	0x02, 0x4c
        /*0022*/ 	.byte	0x01
	.zero		1


	//----- nvinfo : EIATTR_MERCURY_ISA_VERSION
	.align		4
        /*0024*/ 	.byte	0x03, 0x5f
        /*0026*/ 	.short	0x0101


	//----- nvinfo : EIATTR_COOP_GROUP_MASK_REGIDS
	.align		4
        /*0028*/ 	.byte	0x04, 0x29
        /*002a*/ 	.short	(.L_3031 - .L_3030)


	//   ....[0]....
.L_3030:
        /*002c*/ 	.word	0xffffffff


	//   ....[1]....
        /*0030*/ 	.word	0xffffffff


	//   ....[2]....
        /*0034*/ 	.word	0xffffffff


	//   ....[3]....
        /*0038*/ 	.word	0xffffffff


	//   ....[4]....
        /*003c*/ 	.word	0xffffffff


	//   ....[5]....
        /*0040*/ 	.word	0xffffffff


	//   ....[6]....
        /*0044*/ 	.word	0xffffffff


	//   ....[7]....
        /*0048*/ 	.word	0xffffffff


	//   ....[8]....
        /*004c*/ 	.word	0xffffffff


	//   ....[9]....
        /*0050*/ 	.word	0xffffffff


	//   ....[10]....
        /*0054*/ 	.word	0xffffffff


	//   ....[11]....
        /*0058*/ 	.word	0xffffffff


	//   ....[12]....
        /*005c*/ 	.word	0xffffffff


	//   ....[13]....
        /*0060*/ 	.word	0xffffffff


	//   ....[14]....
        /*0064*/ 	.word	0xffffffff


	//----- nvinfo : EIATTR_COOP_GROUP_INSTR_OFFSETS
	.align		4
.L_3031:
        /*0068*/ 	.byte	0x04, 0x28
        /*006a*/ 	.short	(.L_3033 - .L_3032)


	//   ....[0]....
.L_3032:
        /*006c*/ 	.word	0x00001090


	//   ....[1]....
        /*0070*/ 	.word	0x000010a0


	//   ....[2]....
        /*0074*/ 	.word	0x000010b0


	//   ....[3]....
        /*0078*/ 	.word	0x000010e0


	//   ....[4]....
        /*007c*/ 	.word	0x00001100


	//   ....[5]....
        /*0080*/ 	.word	0x00001110


	//   ....[6]....
        /*0084*/ 	.word	0x00001140


	//   ....[7]....
        /*0088*/ 	.word	0x00001160


	//   ....[8]....
        /*008c*/ 	.word	0x00001170


	//   ....[9]....
        /*0090*/ 	.word	0x000011a0


	//   ....[10]....
        /*0094*/ 	.word	0x000011c0


	//   ....[11]....
        /*0098*/ 	.word	0x000011d0


	//   ....[12]....
        /*009c*/ 	.word	0x00001210


	//   ....[13]....
        /*00a0*/ 	.word	0x00001230


	//   ....[14]....
        /*00a4*/ 	.word	0x00001240


	//----- nvinfo : EIATTR_VRC_CTA_INIT_COUNT
	.align		4
.L_3033:
        /*00a8*/ 	.byte	0x02, 0x4a
	.zero		1
	.zero		1


	//----- nvinfo : EIATTR_EXIT_INSTR_OFFSETS
	.align		4
        /*00ac*/ 	.byte	0x04, 0x1c
        /*00ae*/ 	.short	(.L_3035 - .L_3034)


	//   ....[0]....
.L_3034:
        /*00b0*/ 	.word	0x00000060


	//   ....[1]....
        /*00b4*/ 	.word	0x000012c0


	//   ....[2]....
        /*00b8*/ 	.word	0x000013b0


	//----- nvinfo : EIATTR_MAX_THREADS
	.align		4
.L_3035:
        /*00bc*/ 	.byte	0x04, 0x05
        /*00be*/ 	.short	(.L_3037 - .L_3036)
.L_3036:
        /*00c0*/ 	.word	0x00000400
        /*00c4*/ 	.word	0x00000001
        /*00c8*/ 	.word	0x00000001


	//----- nvinfo : EIATTR_CRS_STACK_SIZE
	.align		4
.L_3037:
        /*00cc*/ 	.byte	0x04, 0x1e
        /*00ce*/ 	.short	(.L_3039 - .L_3038)
.L_3038:
        /*00d0*/ 	.word	0x00000000


	//----- nvinfo : EIATTR_CBANK_PARAM_SIZE
	.align		4
.L_3039:
        /*00d4*/ 	.byte	0x03, 0x19
        /*00d6*/ 	.short	0x0128


	//----- nvinfo : EIATTR_PARAM_CBANK
	.align		4
        /*00d8*/ 	.byte	0x04, 0x0a
        /*00da*/ 	.short	(.L_3041 - .L_3040)
	.align		4
.L_3040:
        /*00dc*/ 	.word	index@(.nv.constant0._ZN10layer_norm22ln_bwd_finalize_kernelINS_22Kernel_traits_finalizeILj1024Ef13__nv_bfloat16fS2_fjLb1ELj1024ELj4ENS_18Kernel_traits_baseILj1024EfS2_fS2_fjLj1024EEEEELb1ELb1EEEvNS_9BwdParamsE)
        /*00e0*/ 	.short	0x0380
        /*00e2*/ 	.short	0x0128


	//----- nvinfo : EIATTR_SW_WAR
	.align		4
.L_3041:
        /*00e4*/ 	.byte	0x04, 0x36
        /*00e6*/ 	.short	(.L_3043 - .L_3042)
.L_3042:
        /*00e8*/ 	.word	0x00000008
.L_3043:


//--------------------- .nv.info._ZN10layer_norm13ln_bwd_kernelINS_13Kernel_traitsIf13__nv_bfloat16fS2_fjLj1024ELj1ELj4ELj1ELj16ENS_18Kernel_traits_baseILj1024EfS2_fS2_fjLj128EEEEELb1ELb1ELb1ELb1EEEvNS_9BwdParamsE --------------------------
	.section	.nv.info._ZN10layer_norm13ln_bwd_kernelINS_13Kernel_traitsIf13__nv_bfloat16fS2_fjLj1024ELj1ELj4ELj1ELj16ENS_18Kernel_traits_baseILj1024EfS2_fS2_fjLj128EEEEELb1ELb1ELb1ELb1EEEvNS_9BwdParamsE,"",@"SHT_CUDA_INFO"
	.sectionflags	@""
	.align	4


	//----- nvinfo : EIATTR_CUDA_API_VERSION
	.align		4
        /*0000*/ 	.byte	0x04, 0x37
        /*0002*/ 	.short	(.L_3045 - .L_3044)
.L_3044:
        /*0004*/ 	.word	0x00000082


	//----- nvinfo : EIATTR_KPARAM_INFO
	.align		4
.L_3045:
        /*0008*/ 	.byte	0x04, 0x17
        /*000a*/ 	.short	(.L_3047 - .L_3046)
.L_3046:
        /*000c*/ 	.word	0x00000000
        /*0010*/ 	.short	0x0000
        /*0012*/ 	.short	0x0000
        /*0014*/ 	.byte	0x00, 0xf0, 0xa1, 0x04


	//----- nvinfo : EIATTR_SPARSE_MMA_MASK
	.align		4
.L_3047:
        /*0018*/ 	.byte	0x03, 0x50
        /*001a*/ 	.short	0x0000


	//----- nvinfo : EIATTR_MAXREG_COUNT
	.align		4
        /*001c*/ 	.byte	0x03, 0x1b
        /*001e*/ 	.short	0x00ff


	//----- nvinfo : EIATTR_NUM_BARRIERS
	.align		4
        /*0020*/ 	.byte	0x02, 0x4c
        /*0022*/ 	.byte	0x01
	.zero		1


	//----- nvinfo : EIATTR_ANNOTATIONS
	.align		4
        /*0024*/ 	.byte	0x04, 0x55
        /*0026*/ 	.short	(.L_3049 - .L_3048)


	//   ....[0]....
.L_3048:
        /* <DEDUP_REMOVED lines=151> */


	//----- nvinfo : EIATTR_MERCURY_ISA_VERSION
	.align		4
.L_3049:
        /*0988*/ 	.byte	0x03, 0x5f
        /*098a*/ 	.short	0x0101


	//----- nvinfo : EIATTR_COOP_GROUP_MASK_REGIDS
	.align		4
        /*098c*/ 	.byte	0x04, 0x29
        /*098e*/ 	.short	(.L_3051 - .L_3050)


	//   ....[0]....
.L_3050:
        /*0990*/ 	.word	0xffffffff


	//   ....[1]....
        /*0994*/ 	.word	0xffffffff


	//   ....[2]....
        /*0998*/ 	.word	0xffffffff


	//   ....[3]....
        /*099c*/ 	.word	0xffffffff


	//   ....[4]....
        /*09a0*/ 	.word	0xffffffff


	//   ....[5]....
        /*09a4*/ 	.word	0xffffffff


	//   ....[6]....
        /*09a8*/ 	.word	0xffffffff


	//   ....[7]....
        /*09ac*/ 	.word	0xffffffff


	//   ....[8]....
        /*09b0*/ 	.word	0xffffffff


	//   ....[9]....
        /*09b4*/ 	.word	0xffffffff


	//   ....[10]....
        /*09b8*/ 	.word	0x05000002


	//   ....[11]....
        /*09bc*/ 	.word	0x05000002


	//   ....[12]....
        /*09c0*/ 	.word	0x05000002


	//   ....[13]....
        /*09c4*/ 	.word	0x05000002


	//   ....[14]....
        /*09c8*/ 	.word	0x05000002


	//   ....[15]....
        /*09cc*/ 	.word	0x05000002


	//   ....[16]....
        /*09d0*/ 	.word	0x05000002


	//   ....[17]....
        /*09d4*/ 	.word	0x05000002


	//   ....[18]....
        /*09d8*/ 	.word	0x05000002


	//   ....[19]....
        /*09dc*/ 	.word	0x05000002


	//----- nvinfo : EIATTR_COOP_GROUP_INSTR_OFFSETS
	.align		4
.L_3051:
        /*09e0*/ 	.byte	0x04, 0x28
        /*09e2*/ 	.short	(.L_3053 - .L_3052)


	//   ....[0]....
.L_3052:
        /*09e4*/ 	.word	0x00002720


	//   ....[1]....
        /*09e8*/ 	.word	0x00002740


	//   ....[2]....
        /*09ec*/ 	.word	0x00002760


	//   ....[3]....
        /*09f0*/ 	.word	0x00002780


	//   ....[4]....
        /*09f4*/ 	.word	0x000027a0


	//   ....[5]....
        /*09f8*/ 	.word	0x000027c0


	//   ....[6]....
        /*09fc*/ 	.word	0x000027e0


	//   ....[7]....
        /*0a00*/ 	.word	0x00002800


	//   ....[8]....
        /*0a04*/ 	.word	0x00002820


	//   ....[9]....
        /*0a08*/ 	.word	0x00002840


	//   ....[10]....
        /*0a0c*/ 	.word	0x000113d0


	//   ....[11]....
        /*0a10*/ 	.word	0x00011480


	//   ....[12]....
        /*0a14*/ 	.word	0x000114f0


	//   ....[13]....
        /*0a18*/ 	.word	0x00011550


	//   ....[14]....
        /*0a1c*/ 	.word	0x000115c0


	//   ....[15]....
        /*0a20*/ 	.word	0x00011620


	//   ....[16]....
        /*0a24*/ 	.word	0x00011690


	//   ....[17]....
        /*0a28*/ 	.word	0x00011700


	//   ....[18]....
        /*0a2c*/ 	.word	0x00011780


	//   ....[19]....
        /*0a30*/ 	.word	0x000117e0


	//----- nvinfo : EIATTR_VRC_CTA_INIT_COUNT
	.align		4
.L_3053:
        /*0a34*/ 	.byte	0x02, 0x4a
	.zero		1
	.zero		1


	//----- nvinfo : EIATTR_EXIT_INSTR_OFFSETS
	.align		4
        /*0a38*/ 	.byte	0x04, 0x1c
        /*0a3a*/ 	.short	(.L_3055 - .L_3054)


	//   ....[0]....
.L_3054:
        /*0a3c*/ 	.word	0x00011360


	//----- nvinfo : EIATTR_MAX_THREADS
	.align		4
.L_3055:
        /*0a40*/ 	.byte	0x04, 0x05
        /*0a42*/ 	.short	(.L_3057 - .L_3056)
.L_3056:
        /*0a44*/ 	.word	0x00000080
        /*0a48*/ 	.word	0x00000001
        /*0a4c*/ 	.word	0x00000001


	//----- nvinfo : EIATTR_CRS_STACK_SIZE
	.align		4
.L_3057:
        /*0a50*/ 	.byte	0x04, 0x1e
        /*0a52*/ 	.short	(.L_3059 - .L_3058)
.L_3058:
        /*0a54*/ 	.word	0x00000000


	//----- nvinfo : EIATTR_CBANK_PARAM_SIZE
	.align		4
.L_3059:
        /*0a58*/ 	.byte	0x03, 0x19
        /*0a5a*/ 	.short	0x0128


	//----- nvinfo : EIATTR_PARAM_CBANK
	.align		4
        /*0a5c*/ 	.byte	0x04, 0x0a
        /*0a5e*/ 	.short	(.L_3061 - .L_3060)
	.align		4
.L_3060:
        /*0a60*/ 	.word	index@(.nv.constant0._ZN10layer_norm13ln_bwd_kernelINS_13Kernel_traitsIf13__nv_bfloat16fS2_fjLj1024ELj1ELj4ELj1ELj16ENS_18Kernel_traits_baseILj1024EfS2_fS2_fjLj128EEEEELb1ELb1ELb1ELb1EEEvNS_9BwdParamsE)
        /*0a64*/ 	.short	0x0380
        /*0a66*/ 	.short	0x0128


	//----- nvinfo : EIATTR_SW_WAR
	.align		4
.L_3061:
        /*0a68*/ 	.byte	0x04, 0x36
        /*0a6a*/ 	.short	(.L_3063 - .L_3062)
.L_3062:
        /*0a6c*/ 	.word	0x00000008
.L_3063:


//--------------------- .nv.info._ZN10layer_norm13ln_bwd_kernelINS_13Kernel_traitsIf6__halfS2_S2_fjLj1024ELj1ELj4ELj1ELj16ENS_18Kernel_traits_baseILj1024EfS2_S2_S2_fjLj128EEEEELb0ELb0ELb0ELb0EEEvNS_9BwdParamsE --------------------------
	.section	.nv.info._ZN10layer_norm13ln_bwd_kernelINS_13Kernel_traitsIf6__halfS2_S2_fjLj1024ELj1ELj4ELj1ELj16ENS_18Kernel_traits_baseILj1024EfS2_S2_S2_fjLj128EEEEELb0ELb0ELb0ELb0EEEvNS_9BwdParamsE,"",@"SHT_CUDA_INFO"
	.sectionflags	@""
	.align	4


	//----- nvinfo : EIATTR_CUDA_API_VERSION
	.align		4
        /*0000*/ 	.byte	0x04, 0x37
        /*0002*/ 	.short	(.L_3065 - .L_3064)
.L_3064:
        /*0004*/ 	.word	0x00000082


	//----- nvinfo : EIATTR_KPARAM_INFO
	.align		4
.L_3065:
        /*0008*/ 	.byte	0x04, 0x17
        /*000a*/ 	.short	(.L_3067 - .L_3066)
.L_3066:
        /*000c*/ 	.word	0x00000000
        /*0010*/ 	.short	0x0000
        /*0012*/ 	.short	0x0000
        /*0014*/ 	.byte	0x00, 0xf0, 0xa1, 0x04


	//----- nvinfo : EIATTR_SPARSE_MMA_MASK
	.align		4
.L_3067:
        /*0018*/ 	.byte	0x03, 0x50
        /*001a*/ 	.short	0x0000


	//----- nvinfo : EIATTR_MAXREG_COUNT
	.align		4
        /*001c*/ 	.byte	0x03, 0x1b
        /*001e*/ 	.short	0x00ff


	//----- nvinfo : EIATTR_NUM_BARRIERS
	.align		4
        /*0020*/ 	.byte	0x02, 0x4c
        /*0022*/ 	.byte	0x01
	.zero		1


	//----- nvinfo : EIATTR_MERCURY_ISA_VERSION
	.align		4
        /*0024*/ 	.byte	0x03, 0x5f
        /*0026*/ 	.short	0x0101


	//----- nvinfo : EIATTR_COOP_GROUP_MASK_REGIDS
	.align		4
        /*0028*/ 	.byte	0x04, 0x29
        /*002a*/ 	.short	(.L_3069 - .L_3068)


	//   ....[0]....
.L_3068:
        /*002c*/ 	.word	0xffffffff


	//   ....[1]....
        /*0030*/ 	.word	0xffffffff


	//   ....[2]....
        /*0034*/ 	.word	0xffffffff


	//   ....[3]....
        /*0038*/ 	.word	0xffffffff


	//   ....[4]....
        /*003c*/ 	.word	0xffffffff


	//   ....[5]....
        /*0040*/ 	.word	0xffffffff


	//   ....[6]....
        /*0044*/ 	.word	0xffffffff


	//   ....[7]....
        /*0048*/ 	.word	0xffffffff


	//   ....[8]....
        /*004c*/ 	.word	0xffffffff


	//   ....[9]....
        /*0050*/ 	.word	0xffffffff


	//   ....[10]....
        /*0054*/ 	.word	0x050000c4


	//   ....[11]....
        /*0058*/ 	.word	0x050000c4


	//   ....[12]....
        /*005c*/ 	.word	0x050000c4


	//   ....[13]....
        /*0060*/ 	.word	0x050000c4


	//   ....[14]....
        /*0064*/ 	.word	0x050000c4


	//   ....[15]....
        /*0068*/ 	.word	0x050000c4


	//   ....[16]....
        /*006c*/ 	.word	0x050000c4


	//   ....[17]....
        /*0070*/ 	.word	0x050000c4


	//   ....[18]....
        /*0074*/ 	.word	0x050000c4


	//   ....[19]....
        /*0078*/ 	.word	0x050000c4


	//----- nvinfo : EIATTR_COOP_GROUP_INSTR_OFFSETS
	.align		4
.L_3069:
        /*007c*/ 	.byte	0x04, 0x28
        /*007e*/ 	.short	(.L_3071 - .L_3070)


	//   ....[0]....
.L_3070:
        /*0080*/ 	.word	0x00003310


	//   ....[1]....
        /*0084*/ 	.word	0x00003320


	//   ....[2]....
        /*0088*/ 	.word	0x00003350


	//   ....[3]....
        /*008c*/ 	.word	0x00003360


	//   ....[4]....
        /*0090*/ 	.word	0x00003390


	//   ....[5]....
        /*0094*/ 	.word	0x000033a0


	//   ....[6]....
        /*0098*/ 	.word	0x000033d0


	//   ....[7]....
        /*009c*/ 	.word	0x000033e0


	//   ....[8]....
        /*00a0*/ 	.word	0x00003410


	//   ....[9]....
        /*00a4*/ 	.word	0x00003420


	//   ....[10]....
        /*00a8*/ 	.word	0x00007700


	//   ....[11]....
        /*00ac*/ 	.word	0x00007790


	//   ....[12]....
        /*00b0*/ 	.word	0x00007800


	//   ....[13]....
        /*00b4*/ 	.word	0x00007860


	//   ....[14]....
        /*00b8*/ 	.word	0x000078d0


	//   ....[15]....
        /*00bc*/ 	.word	0x00007930


	//   ....[16]....
        /*00c0*/ 	.word	0x000079a0


	//   ....[17]....
        /*00c4*/ 	.word	0x00007a00


	//   ....[18]....
        /*00c8*/ 	.word	0x00007a70


	//   ....[19]....
        /*00cc*/ 	.word	0x00007ad0


	//----- nvinfo : EIATTR_VRC_CTA_INIT_COUNT
	.align		4
.L_3071:
        /*00d0*/ 	.byte	0x02, 0x4a
	.zero		1
	.zero		1


	//----- nvinfo : EIATTR_EXIT_INSTR_OFFSETS
	.align		4
        /*00d4*/ 	.byte	0x04, 0x1c
        /*00d6*/ 	.short	(.L_3073 - .L_3072)


	//   ....[0]....
.L_3072:
        /*00d8*/ 	.word	0x00007660


	//   ....[1]....
        /*00dc*/ 	.word	0x00007690


	//----- nvinfo : EIATTR_MAX_THREADS
	.align		4
.L_3073:
        /*00e0*/ 	.byte	0x04, 0x05
        /*00e2*/ 	.short	(.L_3075 - .L_3074)
.L_3074:
        /*00e4*/ 	.word	0x00000080
        /*00e8*/ 	.word	0x00000001
        /*00ec*/ 	.word	0x00000001


	//----- nvinfo : EIATTR_CRS_STACK_SIZE
	.align		4
.L_3075:
        /*00f0*/ 	.byte	0x04, 0x1e
        /*00f2*/ 	.short	(.L_3077 - .L_3076)
.L_3076:
        /*00f4*/ 	.word	0x00000000


	//----- nvinfo : EIATTR_CBANK_PARAM_SIZE
	.align		4
.L_3077:
        /*00f8*/ 	.byte	0x03, 0x19
        /*00fa*/ 	.short	0x0128


	//----- nvinfo : EIATTR_PARAM_CBANK
	.align		4
        /*00fc*/ 	.byte	0x04, 0x0a
        /*00fe*/ 	.short	(.L_3079 - .L_3078)
	.align		4
.L_3078:
        /*0100*/ 	.word	index@(.nv.constant0._ZN10layer_norm13ln_bwd_kernelINS_13Kernel_traitsIf6__halfS2_S2_fjLj1024ELj1ELj4ELj1ELj16ENS_18Kernel_traits_baseILj1024EfS2_S2_S2_fjLj128EEEEELb0ELb0ELb0ELb0EEEvNS_9BwdParamsE)
        /*0104*/ 	.short	0x0380
        /*0106*/ 	.short	0x0128


	//----- nvinfo : EIATTR_SW_WAR
	.align		4
.L_3079:
        /*0108*/ 	.byte	0x04, 0x36
        /*010a*/ 	.short	(.L_3081 - .L_3080)
.L_3080:
        /*010c*/ 	.word	0x00000008
.L_3081:


//--------------------- .nv.info._ZN10layer_norm13ln_bwd_kernelINS_13Kernel_traitsIf6__halfS2_S2_fjLj1024ELj1ELj4ELj1ELj16ENS_18Kernel_traits_baseILj1024EfS2_S2_S2_fjLj128EEEEELb0ELb0ELb0ELb1EEEvNS_9BwdParamsE --------------------------
	.section	.nv.info._ZN10layer_norm13ln_bwd_kernelINS_13Kernel_traitsIf6__halfS2_S2_fjLj1024ELj1ELj4ELj1ELj16ENS_18Kernel_traits_baseILj1024EfS2_S2_S2_fjLj128EEEEELb0ELb0ELb0ELb1EEEvNS_9BwdParamsE,"",@"SHT_CUDA_INFO"
	.sectionflags	@""
	.align	4


	//----- nvinfo : EIATTR_CUDA_API_VERSION
	.align		4
        /*0000*/ 	.byte	0x04, 0x37
        /*0002*/ 	.short	(.L_3083 - .L_3082)
.L_3082:
        /*0004*/ 	.word	0x00000082


	//----- nvinfo : EIATTR_KPARAM_INFO
	.align		4
.L_3083:
        /*0008*/ 	.byte	0x04, 0x17
        /*000a*/ 	.short	(.L_3085 - .L_3084)
.L_3084:
        /*000c*/ 	.word	0x00000000
        /*0010*/ 	.short	0x0000
        /*0012*/ 	.short	0x0000
        /*0014*/ 	.byte	0x00, 0xf0, 0xa1, 0x04


	//----- nvinfo : EIATTR_SPARSE_MMA_MASK
	.align		4
.L_3085:
        /*0018*/ 	.byte	0x03, 0x50
        /*001a*/ 	.short	0x0000


	//----- nvinfo : EIATTR_MAXREG_COUNT
	.align		4
        /*001c*/ 	.byte	0x03, 0x1b
        /*001e*/ 	.short	0x00ff


	//----- nvinfo : EIATTR_NUM_BARRIERS
	.align		4
        /*0020*/ 	.byte	0x02, 0x4c
        /*0022*/ 	.byte	0x01
	.zero		1


	//----- nvinfo : EIATTR_MERCURY_ISA_VERSION
	.align		4
        /*0024*/ 	.byte	0x03, 0x5f
        /*0026*/ 	.short	0x0101


	//----- nvinfo : EIATTR_COOP_GROUP_MASK_REGIDS
	.align		4
        /*0028*/ 	.byte	0x04, 0x29
        /*002a*/ 	.short	(.L_3087 - .L_3086)


	//   ....[0]....
.L_3086:
        /*002c*/ 	.word	0xffffffff


	//   ....[1]....
        /*0030*/ 	.word	0xffffffff


	//   ....[2]....
        /*0034*/ 	.word	0xffffffff


	//   ....[3]....
        /*0038*/ 	.word	0xffffffff


	//   ....[4]....
        /*003c*/ 	.word	0xffffffff


	//   ....[5]....
        /*0040*/ 	.word	0xffffffff


	//   ....[6]....
        /*0044*/ 	.word	0xffffffff


	//   ....[7]....
        /*0048*/ 	.word	0xffffffff


	//   ....[8]....
        /*004c*/ 	.word	0xffffffff


	//   ....[9]....
        /*0050*/ 	.word	0xffffffff


	//   ....[10]....
        /*0054*/ 	.word	0x05000065


	//   ....[11]....
        /*0058*/ 	.word	0x05000065


	//   ....[12]....
        /*005c*/ 	.word	0x05000065


	//   ....[13]....
        /*0060*/ 	.word	0x05000065


	//   ....[14]....
        /*0064*/ 	.word	0x05000065


	//   ....[15]....
        /*0068*/ 	.word	0x05000065


	//   ....[16]....
        /*006c*/ 	.word	0x05000065


	//   ....[17]....
        /*0070*/ 	.word	0x05000065


	//   ....[18]....
        /*0074*/ 	.word	0x05000065


	//   ....[19]....
        /*0078*/ 	.word	0x05000065


	//----- nvinfo : EIATTR_COOP_GROUP_INSTR_OFFSETS
	.align		4
.L_3087:
        /*007c*/ 	.byte	0x04, 0x28
        /*007e*/ 	.short	(.L_3089 - .L_3088)


	//   ....[0]....
.L_3088:
        /*0080*/ 	.word	0x00002eb0


	//   ....[1]....
        /*0084*/ 	.word	0x00002ec0


	//   ....[2]....
        /*0088*/ 	.word	0x00002ef0


	//   ....[3]....
        /*008c*/ 	.word	0x00002f00


	//   ....[4]....
        /*0090*/ 	.word	0x00002f30


	//   ....[5]....
        /*0094*/ 	.word	0x00002f40


	//   ....[6]....
        /*0098*/ 	.word	0x00002f70


	//   ....[7]....
        /*009c*/ 	.word	0x00002f80


	//   ....[8]....
        /*00a0*/ 	.word	0x00002fb0


	//   ....[9]....
        /*00a4*/ 	.word	0x00002fc0


	//   ....[10]....
        /*00a8*/ 	.word	0x00006e80


	//   ....[11]....
        /*00ac*/ 	.word	0x00006f10


	//   ....[12]....
        /*00b0*/ 	.word	0x00006f80


	//   ....[13]....
        /*00b4*/ 	.word	0x00006fe0


	//   ....[14]....
        /*00b8*/ 	.word	0x00007050


	//   ....[15]....
        /*00bc*/ 	.word	0x000070b0


	//   ....[16]....
        /*00c0*/ 	.word	0x00007120


	//   ....[17]....
        /*00c4*/ 	.word	0x00007180


	//   ....[18]....
        /*00c8*/ 	.word	0x000071f0


	//   ....[19]....
        /*00cc*/ 	.word	0x00007240


	//----- nvinfo : EIATTR_VRC_CTA_INIT_COUNT
	.align		4
.L_3089:
        /*00d0*/ 	.byte	0x02, 0x4a
	.zero		1
	.zero		1


	//----- nvinfo : EIATTR_EXIT_INSTR_OFFSETS
	.align		4
        /*00d4*/ 	.byte	0x04, 0x1c
        /*00d6*/ 	.short	(.L_3091 - .L_3090)


	//   ....[0]....
.L_3090:
        /*00d8*/ 	.word	0x00006e10


	//----- nvinfo : EIATTR_MAX_THREADS
	.align		4
.L_3091:
        /*00dc*/ 	.byte	0x04, 0x05
        /*00de*/ 	.short	(.L_3093 - .L_3092)
.L_3092:
        /*00e0*/ 	.word	0x00000080
        /*00e4*/ 	.word	0x00000001
        /*00e8*/ 	.word	0x00000001


	//----- nvinfo : EIATTR_CRS_STACK_SIZE
	.align		4
.L_3093:
        /*00ec*/ 	.byte	0x04, 0x1e
        /*00ee*/ 	.short	(.L_3095 - .L_3094)
.L_3094:
        /*00f0*/ 	.word	0x00000000


	//----- nvinfo : EIATTR_CBANK_PARAM_SIZE
	.align		4
.L_3095:
        /*00f4*/ 	.byte	0x03, 0x19
        /*00f6*/ 	.short	0x0128


	//----- nvinfo : EIATTR_PARAM_CBANK
	.align		4
        /*00f8*/ 	.byte	0x04, 0x0a
        /*00fa*/ 	.short	(.L_3097 - .L_3096)
	.align		4
.L_3096:
        /*00fc*/ 	.word	index@(.nv.constant0._ZN10layer_norm13ln_bwd_kernelINS_13Kernel_traitsIf6__halfS2_S2_fjLj1024ELj1ELj4ELj1ELj16ENS_18Kernel_traits_baseILj1024EfS2_S2_S2_fjLj128EEEEELb0ELb0ELb0ELb1EEEvNS_9BwdParamsE)
        /*0100*/ 	.short	0x0380
        /*0102*/ 	.short	0x0128


	//----- nvinfo : EIATTR_SW_WAR
	.align		4
.L_3097:
        /*0104*/ 	.byte	0x04, 0x36
        /*0106*/ 	.short	(.L_3099 - .L_3098)
.L_3098:
        /*0108*/ 	.word	0x00000008
.L_3099:


//--------------------- .nv.info._ZN10layer_norm13ln_bwd_kernelINS_13Kernel_traitsIf6__halfS2_S2_fjLj1024ELj1ELj4ELj1ELj16ENS_18Kernel_traits_baseILj1024EfS2_S2_S2_fjLj128EEEEELb0ELb0ELb1ELb0EEEvNS_9BwdParamsE --------------------------
	.section	.nv.info._ZN10layer_norm13ln_bwd_kernelINS_13Kernel_traitsIf6__halfS2_S2_fjLj1024ELj1ELj4ELj1ELj16ENS_18Kernel_traits_baseILj1024EfS2_S2_S2_fjLj128EEEEELb0ELb0ELb1ELb0EEEvNS_9BwdParamsE,"",@"SHT_CUDA_INFO"
	.sectionflags	@""
	.align	4


	//----- nvinfo : EIATTR_CUDA_API_VERSION
	.align		4
        /*0000*/ 	.byte	0x04, 0x37
        /*0002*/ 	.short	(.L_3101 - .L_3100)
.L_3100:
        /*0004*/ 	.word	0x00000082


	//----- nvinfo : EIATTR_KPARAM_INFO
	.align		4
.L_3101:
        /*0008*/ 	.byte	0x04, 0x17
        /*000a*/ 	.short	(.L_3103 - .L_3102)
.L_3102:
        /*000c*/ 	.word	0x00000000
        /*0010*/ 	.short	0x0000
        /*0012*/ 	.short	0x0000
        /*0014*/ 	.byte	0x00, 0xf0, 0xa1, 0x04


	//----- nvinfo : EIATTR_SPARSE_MMA_MASK
	.align		4
.L_3103:
        /*0018*/ 	.byte	0x03, 0x50
        /*001a*/ 	.short	0x0000


	//----- nvinfo : EIATTR_MAXREG_COUNT
	.align		4
        /*001c*/ 	.byte	0x03, 0x1b
        /*001e*/ 	.short	0x00ff


	//----- nvinfo : EIATTR_NUM_BARRIERS
	.align		4
        /*0020*/ 	.byte	0x02, 0x4c
        /*0022*/ 	.byte	0x01
	.zero		1


	//----- nvinfo : EIATTR_MERCURY_ISA_VERSION
	.align		4
        /*0024*/ 	.byte	0x03, 0x5f
        /*0026*/ 	.short	0x0101


	//----- nvinfo : EIATTR_COOP_GROUP_MASK_REGIDS
	.align		4
        /*0028*/ 	.byte	0x04, 0x29
        /*002a*/ 	.short	(.L_3105 - .L_3104)


	//   ....[0]....
.L_3104:
        /*002c*/ 	.word	0xffffffff


	//   ....[1]....
        /*0030*/ 	.word	0xffffffff


	//   ....[2]....
        /*0034*/ 	.word	0xffffffff


	//   ....[3]....
        /*0038*/ 	.word	0xffffffff


	//   ....[4]....
        /*003c*/ 	.word	0xffffffff


	//   ....[5]....
        /*0040*/ 	.word	0xffffffff


	//   ....[6]....
        /*0044*/ 	.word	0xffffffff


	//   ....[7]....
        /*0048*/ 	.word	0xffffffff


	//   ....[8]....
        /*004c*/ 	.word	0xffffffff


	//   ....[9]....
        /*0050*/ 	.word	0xffffffff


	//   ....[10]....
        /*0054*/ 	.word	0x050000c8


	//   ....[11]....
        /*0058*/ 	.word	0x050000c8


	//   ....[12]....
        /*005c*/ 	.word	0x050000c8


	//   ....[13]....
        /*0060*/ 	.word	0x050000c8


	//   ....[14]....
        /*0064*/ 	.word	0x050000c8


	//   ....[15]....
        /*0068*/ 	.word	0x050000c8


	//   ....[16]....
        /*006c*/ 	.word	0x050000c8


	//   ....[17]....
        /*0070*/ 	.word	0x050000c8


	//   ....[18]....
        /*0074*/ 	.word	0x050000c8


	//   ....[19]....
        /*0078*/ 	.word	0x050000c8


	//----- nvinfo : EIATTR_COOP_GROUP_INSTR_OFFSETS
	.align		4
.L_3105:
        /*007c*/ 	.byte	0x04, 0x28
        /*007e*/ 	.short	(.L_3107 - .L_3106)


	//   ....[0]....
.L_3106:
        /*0080*/ 	.word	0x00002110


	//   ....[1]....
        /*0084*/ 	.word	0x00002120


	//   ....[2]....
        /*0088*/ 	.word	0x00002150


	//   ....[3]....
        /*008c*/ 	.word	0x00002160


	//   ....[4]....
        /*0090*/ 	.word	0x00002190


	//   ....[5]....
        /*0094*/ 	.word	0x000021a0


	//   ....[6]....
        /*0098*/ 	.word	0x000021d0


	//   ....[7]....
        /*009c*/ 	.word	0x000021e0


	//   ....[8]....
        /*00a0*/ 	.word	0x00002210


	//   ....[9]....
        /*00a4*/ 	.word	0x00002220


	//   ....[10]....
        /*00a8*/ 	.word	0x00007f30


	//   ....[11]....
        /*00ac*/ 	.word	0x00007fc0


	//   ....[12]....
        /*00b0*/ 	.word	0x00008030


	//   ....[13]....
        /*00b4*/ 	.word	0x00008090


	//   ....[14]....
        /*00b8*/ 	.word	0x00008100


	//   ....[15]....
        /*00bc*/ 	.word	0x00008160


	//   ....[16]....
        /*00c0*/ 	.word	0x000081d0


	//   ....[17]....
        /*00c4*/ 	.word	0x00008230


	//   ....[18]....
        /*00c8*/ 	.word	0x000082a0


	//   ....[19]....
        /*00cc*/ 	.word	0x00008300


	//----- nvinfo : EIATTR_VRC_CTA_INIT_COUNT
	.align		4
.L_3107:
        /*00d0*/ 	.byte	0x02, 0x4a
	.zero		1
	.zero		1


	//----- nvinfo : EIATTR_EXIT_INSTR_OFFSETS
	.align		4
        /*00d4*/ 	.byte	0x04, 0x1c
        /*00d6*/ 	.short	(.L_3109 - .L_3108)


	//   ....[0]....
.L_3108:
        /*00d8*/ 	.word	0x00007e90


	//   ....[1]....
        /*00dc*/ 	.word	0x00007ec0


	//----- nvinfo : EIATTR_MAX_THREADS
	.align		4
.L_3109:
        /*00e0*/ 	.byte	0x04, 0x05
        /*00e2*/ 	.short	(.L_3111 - .L_3110)
.L_3110:
        /*00e4*/ 	.word	0x00000080
        /*00e8*/ 	.word	0x00000001
        /*00ec*/ 	.word	0x00000001


	//----- nvinfo : EIATTR_CRS_STACK_SIZE
	.align		4
.L_3111:
        /*00f0*/ 	.byte	0x04, 0x1e
        /*00f2*/ 	.short	(.L_3113 - .L_3112)
.L_3112:
        /*00f4*/ 	.word	0x00000000


	//----- nvinfo : EIATTR_CBANK_PARAM_SIZE
	.align		4
.L_3113:
        /*00f8*/ 	.byte	0x03, 0x19
        /*00fa*/ 	.short	0x0128


	//----- nvinfo : EIATTR_PARAM_CBANK
	.align		4
        /*00fc*/ 	.byte	0x04, 0x0a
        /*00fe*/ 	.short	(.L_3115 - .L_3114)
	.align		4
.L_3114:
        /*0100*/ 	.word	index@(.nv.constant0._ZN10layer_norm13ln_bwd_kernelINS_13Kernel_traitsIf6__halfS2_S2_fjLj1024ELj1ELj4ELj1ELj16ENS_18Kernel_traits_baseILj1024EfS2_S2_S2_fjLj128EEEEELb0ELb0ELb1ELb0EEEvNS_9BwdParamsE)
        /*0104*/ 	.short	0x0380
        /*0106*/ 	.short	0x0128


	//----- nvinfo : EIATTR_SW_WAR
	.align		4
.L_3115:
        /*0108*/ 	.byte	0x04, 0x36
        /*010a*/ 	.short	(.L_3117 - .L_3116)
.L_3116:
        /*010c*/ 	.word	0x00000008
.L_3117:


//--------------------- .nv.info._ZN10layer_norm13ln_bwd_kernelINS_13Kernel_traitsIf6__halfS2_S2_fjLj1024ELj1ELj4ELj1ELj16ENS_18Kernel_traits_baseILj1024EfS2_S2_S2_fjLj128EEEEELb0ELb0ELb1ELb1EEEvNS_9BwdParamsE --------------------------
	.section	.nv.info._ZN10layer_norm13ln_bwd_kernelINS_13Kernel_traitsIf6__halfS2_S2_fjLj1024ELj1ELj4ELj1ELj16ENS_18Kernel_traits_baseILj1024EfS2_S2_S2_fjLj128EEEEELb0ELb0ELb1ELb1EEEvNS_9BwdParamsE,"",@"SHT_CUDA_INFO"
	.sectionflags	@""
	.align	4


	//----- nvinfo : EIATTR_CUDA_API_VERSION
	.align		4
        /*0000*/ 	.byte	0x04, 0x37
        /*0002*/ 	.short	(.L_3119 - .L_3118)
.L_3118:
        /*0004*/ 	.word	0x00000082


	//----- nvinfo : EIATTR_KPARAM_INFO
	.align		4
.L_3119:
        /*0008*/ 	.byte	0x04, 0x17
        /*000a*/ 	.short	(.L_3121 - .L_3120)
.L_3120:
        /*000c*/ 	.word	0x00000000
        /*0010*/ 	.short	0x0000
        /*0012*/ 	.short	0x0000
        /*0014*/ 	.byte	0x00, 0xf0, 0xa1, 0x04


	//----- nvinfo : EIATTR_SPARSE_MMA_MASK
	.align		4
.L_3121:
        /*0018*/ 	.byte	0x03, 0x50
        /*001a*/ 	.short	0x0000


	//----- nvinfo : EIATTR_MAXREG_COUNT
	.align		4
        /*001c*/ 	.byte	0x03, 0x1b
        /*001e*/ 	.short	0x00ff


	//----- nvinfo : EIATTR_NUM_BARRIERS
	.align		4
        /*0020*/ 	.byte	0x02, 0x4c
        /*0022*/ 	.byte	0x01
	.zero		1


	//----- nvinfo : EIATTR_MERCURY_ISA_VERSION
	.align		4
        /*0024*/ 	.byte	0x03, 0x5f
        /*0026*/ 	.short	0x0101


	//----- nvinfo : EIATTR_COOP_GROUP_MASK_REGIDS
	.align		4
        /*0028*/ 	.byte	0x04, 0x29
        /*002a*/ 	.short	(.L_3123 - .L_3122)


	//   ....[0]....
.L_3122:
        /*002c*/ 	.word	0xffffffff


	//   ....[1]....
        /*0030*/ 	.word	0xffffffff


	//   ....[2]....
        /*0034*/ 	.word	0xffffffff


	//   ....[3]....
        /*0038*/ 	.word	0xffffffff


	//   ....[4]....
        /*003c*/ 	.word	0xffffffff


	//   ....[5]....
        /*0040*/ 	.word	0xffffffff


	//   ....[6]....
        /*0044*/ 	.word	0xffffffff


	//   ....[7]....
        /*0048*/ 	.word	0xffffffff


	//   ....[8]....
        /*004c*/ 	.word	0xffffffff


	//   ....[9]....
        /*0050*/ 	.word	0xffffffff


	//   ....[10]....
        /*0054*/ 	.word	0x050000c9


	//   ....[11]....
        /*0058*/ 	.word	0x050000c9


	//   ....[12]....
        /*005c*/ 	.word	0x050000c9


	//   ....[13]....
        /*0060*/ 	.word	0x050000c9


	//   ....[14]....
        /*0064*/ 	.word	0x050000c9


	//   ....[15]....
        /*0068*/ 	.word	0x050000c9


	//   ....[16]....
        /*006c*/ 	.word	0x050000c9


	//   ....[17]....
        /*0070*/ 	.word	0x050000c9


	//   ....[18]....
        /*0074*/ 	.word	0x050000c9


	//   ....[19]....
        /*0078*/ 	.word	0x050000c9


	//----- nvinfo : EIATTR_COOP_GROUP_INSTR_OFFSETS
	.align		4
.L_3123:
        /*007c*/ 	.byte	0x04, 0x28
        /*007e*/ 	.short	(.L_3125 - .L_3124)


	//   ....[0]....
.L_3124:
        /*0080*/ 	.word	0x00001bc0


	//   ....[1]....
        /*0084*/ 	.word	0x00001bd0


	//   ....[2]....
        /*0088*/ 	.word	0x00001c00


	//   ....[3]....
        /*008c*/ 	.word	0x00001c10


	//   ....[4]....
        /*0090*/ 	.word	0x00001c40


	//   ....[5]....
        /*0094*/ 	.word	0x00001c50


	//   ....[6]....
        /*0098*/ 	.word	0x00001c80


	//   ....[7]....
        /*009c*/ 	.word	0x00001c90


	//   ....[8]....
        /*00a0*/ 	.word	0x00001cc0


	//   ....[9]....
        /*00a4*/ 	.word	0x00001cd0


	//   ....[10]....
        /*00a8*/ 	.word	0x00007340


	//   ....[11]....
        /*00ac*/ 	.word	0x000073d0


	//   ....[12]....
        /*00b0*/ 	.word	0x00007440


	//   ....[13]....
        /*00b4*/ 	.word	0x000074a0


	//   ....[14]....
        /*00b8*/ 	.word	0x00007510


	//   ....[15]....
        /*00bc*/ 	.word	0x00007570


	//   ....[16]....
        /*00c0*/ 	.word	0x000075e0


	//   ....[17]....
        /*00c4*/ 	.word	0x00007640


	//   ....[18]....
        /*00c8*/ 	.word	0x000076b0


	//   ....[19]....
        /*00cc*/ 	.word	0x00007710


	//----- nvinfo : EIATTR_VRC_CTA_INIT_COUNT
	.align		4
.L_3125:
        /*00d0*/ 	.byte	0x02, 0x4a
	.zero		1
	.zero		1


	//----- nvinfo : EIATTR_EXIT_INSTR_OFFSETS
	.align		4
        /*00d4*/ 	.byte	0x04, 0x1c
        /*00d6*/ 	.short	(.L_3127 - .L_3126)


	//   ....[0]....
.L_3126:
        /*00d8*/ 	.word	0x000072d0


	//----- nvinfo : EIATTR_MAX_THREADS
	.align		4
.L_3127:
        /*00dc*/ 	.byte	0x04, 0x05
        /*00de*/ 	.short	(.L_3129 - .L_3128)
.L_3128:
        /*00e0*/ 	.word	0x00000080
        /*00e4*/ 	.word	0x00000001
        /*00e8*/ 	.word	0x00000001


	//----- nvinfo : EIATTR_CRS_STACK_SIZE
	.align		4
.L_3129:
        /*00ec*/ 	.byte	0x04, 0x1e
        /*00ee*/ 	.short	(.L_3131 - .L_3130)
.L_3130:
        /*00f0*/ 	.word	0x00000000


	//----- nvinfo : EIATTR_CBANK_PARAM_SIZE
	.align		4
.L_3131:
        /*00f4*/ 	.byte	0x03, 0x19
        /*00f6*/ 	.short	0x0128


	//----- nvinfo : EIATTR_PARAM_CBANK
	.align		4
        /*00f8*/ 	.byte	0x04, 0x0a
        /*00fa*/ 	.short	(.L_3133 - .L_3132)
	.align		4
.L_3132:
        /*00fc*/ 	.word	index@(.nv.constant0._ZN10layer_norm13ln_bwd_kernelINS_13Kernel_traitsIf6__halfS2_S2_fjLj1024ELj1ELj4ELj1ELj16ENS_18Kernel_traits_baseILj1024EfS2_S2_S2_fjLj128EEEEELb0ELb0ELb1ELb1EEEvNS_9BwdParamsE)
        /*0100*/ 	.short	0x0380
        /*0102*/ 	.short	0x0128


	//----- nvinfo : EIATTR_SW_WAR
	.align		4
.L_3133:
        /*0104*/ 	.byte	0x04, 0x36
        /*0106*/ 	.short	(.L_3135 - .L_3134)
.L_3134:
        /*0108*/ 	.word	0x00000008
.L_3135:


//--------------------- .nv.info._ZN10layer_norm13ln_bwd_kernelINS_13Kernel_traitsIf6__halfS2_S2_fjLj1024ELj1ELj4ELj1ELj16ENS_18Kernel_traits_baseILj1024EfS2_S2_S2_fjLj128EEEEELb0ELb1ELb0ELb0EEEvNS_9BwdParamsE --------------------------
	.section	.nv.info._ZN10layer_norm13ln_bwd_kernelINS_13Kernel_traitsIf6__halfS2_S2_fjLj1024ELj1ELj4ELj1ELj16ENS_18Kernel_traits_baseILj1024EfS2_S2_S2_fjLj128EEEEELb0ELb1ELb0ELb0EEEvNS_9BwdParamsE,"",@"SHT_CUDA_INFO"
	.sectionflags	@""
	.align	4


	//----- nvinfo : EIATTR_CUDA_API_VERSION
	.align		4
        /*0000*/ 	.byte	0x04, 0x37
        /*0002*/ 	.short	(.L_3137 - .L_3136)
.L_3136:
        /*0004*/ 	.word	0x00000082


	//----- nvinfo : EIATTR_KPARAM_INFO
	.align		4
.L_3137:
        /*0008*/ 	.byte	0x04, 0x17
        /*000a*/ 	.short	(.L_3139 - .L_3138)
.L_3138:
        /*000c*/ 	.word	0x00000000
        /*0010*/ 	.short	0x0000
        /*0012*/ 	.short	0x0000
        /*0014*/ 	.byte	0x00, 0xf0, 0xa1, 0x04


	//----- nvinfo : EIATTR_SPARSE_MMA_MASK
	.align		4
.L_3139:
        /*0018*/ 	.byte	0x03, 0x50
        /*001a*/ 	.short	0x0000


	//----- nvinfo : EIATTR_MAXREG_COUNT
	.align		4
        /*001c*/ 	.byte	0x03, 0x1b
        /*001e*/ 	.short	0x00ff


	//----- nvinfo : EIATTR_NUM_BARRIERS
	.align		4
        /*0020*/ 	.byte	0x02, 0x4c
        /*0022*/ 	.byte	0x01
	.zero		1


	//----- nvinfo : EIATTR_ANNOTATIONS
	.align		4
        /*0024*/ 	.byte	0x04, 0x55
        /*0026*/ 	.short	(.L_3141 - .L_3140)


	//   ....[0]....
.L_3140:
        /* <DEDUP_REMOVED lines=18> */


	//----- nvinfo : EIATTR_MERCURY_ISA_VERSION
	.align		4
.L_3141:
        /*0130*/ 	.byte	0x03, 0x5f
        /*0132*/ 	.short	0x0101


	//----- nvinfo : EIATTR_COOP_GROUP_MASK_REGIDS
	.align		4
        /*0134*/ 	.byte	0x04, 0x29
        /*0136*/ 	.short	(.L_3143 - .L_3142)


	//   ....[0]....
.L_3142:
        /*0138*/ 	.word	0xffffffff


	//   ....[1]....
        /*013c*/ 	.word	0xffffffff


	//   ....[2]....
        /*0140*/ 	.word	0xffffffff


	//   ....[3]....
        /*0144*/ 	.word	0xffffffff


	//   ....[4]....
        /*0148*/ 	.word	0xffffffff


	//   ....[5]....
        /*014c*/ 	.word	0xffffffff


	//   ....[6]....
        /*0150*/ 	.word	0xffffffff


	//   ....[7]....
        /*0154*/ 	.word	0xffffffff


	//   ....[8]....
        /*0158*/ 	.word	0xffffffff


	//   ....[9]....
        /*015c*/ 	.word	0xffffffff


	//   ....[10]....
        /*0160*/ 	.word	0x050000ac


	//   ....[11]....
        /*0164*/ 	.word	0x050000ac


	//   ....[12]....
        /*0168*/ 	.word	0x050000ac


	//   ....[13]....
        /*016c*/ 	.word	0x050000ac


	//   ....[14]....
        /*0170*/ 	.word	0x050000ac


	//   ....[15]....
        /*0174*/ 	.word	0x050000ac


	//   ....[16]....
        /*0178*/ 	.word	0x050000ac


	//   ....[17]....
        /*017c*/ 	.word	0x050000ac


	//   ....[18]....
        /*0180*/ 	.word	0x050000ac


	//   ....[19]....
        /*0184*/ 	.word	0x050000ac


	//----- nvinfo : EIATTR_COOP_GROUP_INSTR_OFFSETS
	.align		4
.L_3143:
        /*0188*/ 	.byte	0x04, 0x28
        /*018a*/ 	.short	(.L_3145 - .L_3144)


	//   ....[0]....
.L_3144:
        /*018c*/ 	.word	0x000037e0


	//   ....[1]....
        /*0190*/ 	.word	0x00003800


	//   ....[2]....
        /*0194*/ 	.word	0x00003820


	//   ....[3]....
        /*0198*/ 	.word	0x00003840


	//   ....[4]....
        /*019c*/ 	.word	0x00003860


	//   ....[5]....
        /*01a0*/ 	.word	0x00003880


	//   ....[6]....
        /*01a4*/ 	.word	0x000038a0


	//   ....[7]....
        /*01a8*/ 	.word	0x000038c0


	//   ....[8]....
        /*01ac*/ 	.word	0x000038d0


	//   ....[9]....
        /*01b0*/ 	.word	0x000038f0


	//   ....[10]....
        /*01b4*/ 	.word	0x0000a0e0


	//   ....[11]....
        /*01b8*/ 	.word	0x0000a170


	//   ....[12]....
        /*01bc*/ 	.word	0x0000a1d0


	//   ....[13]....
        /*01c0*/ 	.word	0x0000a220


	//   ....[14]....
        /*01c4*/ 	.word	0x0000a280


	//   ....[15]....
        /*01c8*/ 	.word	0x0000a2d0


	//   ....[16]....
        /*01cc*/ 	.word	0x0000a330


	//   ....[17]....
        /*01d0*/ 	.word	0x0000a380


	//   ....[18]....
        /*01d4*/ 	.word	0x0000a3e0


	//   ....[19]....
        /*01d8*/ 	.word	0x0000a430


	//----- nvinfo : EIATTR_VRC_CTA_INIT_COUNT
	.align		4
.L_3145:
        /*01dc*/ 	.byte	0x02, 0x4a
	.zero		1
	.zero		1


	//----- nvinfo : EIATTR_EXIT_INSTR_OFFSETS
	.align		4
        /*01e0*/ 	.byte	0x04, 0x1c
        /*01e2*/ 	.short	(.L_3147 - .L_3146)


	//   ....[0]....
.L_3146:
        /*01e4*/ 	.word	0x00009ff0


	//   ....[1]....
        /*01e8*/ 	.word	0x0000a070


	//----- nvinfo : EIATTR_MAX_THREADS
	.align		4
.L_3147:
        /*01ec*/ 	.byte	0x04, 0x05
        /*01ee*/ 	.short	(.L_3149 - .L_3148)
.L_3148:
        /*01f0*/ 	.word	0x00000080
        /*01f4*/ 	.word	0x00000001
        /*01f8*/ 	.word	0x00000001


	//----- nvinfo : EIATTR_CRS_STACK_SIZE
	.align		4
.L_3149:
        /*01fc*/ 	.byte	0x04, 0x1e
        /*01fe*/ 	.short	(.L_3151 - .L_3150)
.L_3150:
        /*0200*/ 	.word	0x00000000


	//----- nvinfo : EIATTR_CBANK_PARAM_SIZE
	.align		4
.L_3151:
        /*0204*/ 	.byte	0x03, 0x19
        /*0206*/ 	.short	0x0128


	//----- nvinfo : EIATTR_PARAM_CBANK
	.align		4
        /*0208*/ 	.byte	0x04, 0x0a
        /*020a*/ 	.short	(.L_3153 - .L_3152)
	.align		4
.L_3152:
        /*020c*/ 	.word	index@(.nv.constant0._ZN10layer_norm13ln_bwd_kernelINS_13Kernel_traitsIf6__halfS2_S2_fjLj1024ELj1ELj4ELj1ELj16ENS_18Kernel_traits_baseILj1024EfS2_S2_S2_fjLj128EEEEELb0ELb1ELb0ELb0EEEvNS_9BwdParamsE)
        /*0210*/ 	.short	0x0380
        /*0212*/ 	.short	0x0128


	//----- nvinfo : EIATTR_SW_WAR
	.align		4
.L_3153:
        /*0214*/ 	.byte	0x04, 0x36
        /*0216*/ 	.short	(.L_3155 - .L_3154)
.L_3154:
        /*0218*/ 	.word	0x00000008
.L_3155:


//--------------------- .nv.info._ZN10layer_norm13ln_bwd_kernelINS_13Kernel_traitsIf6__halfS2_S2_fjLj1024ELj1ELj4ELj1ELj16ENS_18Kernel_traits_baseILj1024EfS2_S2_S2_fjLj128EEEEELb0ELb1ELb0ELb1EEEvNS_9BwdParamsE --------------------------
	.section	.nv.info._ZN10layer_norm13ln_bwd_kernelINS_13Kernel_traitsIf6__halfS2_S2_fjLj1024ELj1ELj4ELj1ELj16ENS_18Kernel_traits_baseILj1024EfS2_S2_S2_fjLj128EEEEELb0ELb1ELb0ELb1EEEvNS_9BwdParamsE,"",@"SHT_CUDA_INFO"
	.sectionflags	@""
	.align	4


	//----- nvinfo : EIATTR_CUDA_API_VERSION
	.align		4
        /*0000*/ 	.byte	0x04, 0x37
        /*0002*/ 	.short	(.L_3157 - .L_3156)
.L_3156:
        /*0004*/ 	.word	0x00000082


	//----- nvinfo : EIATTR_KPARAM_INFO
	.align		4
.L_3157:
        /*0008*/ 	.byte	0x04, 0x17
        /*000a*/ 	.short	(.L_3159 - .L_3158)
.L_3158:
        /*000c*/ 	.word	0x00000000
        /*0010*/ 	.short	0x0000
        /*0012*/ 	.short	0x0000
        /*0014*/ 	.byte	0x00, 0xf0, 0xa1, 0x04


	//----- nvinfo : EIATTR_SPARSE_MMA_MASK
	.align		4
.L_3159:
        /*0018*/ 	.byte	0x03, 0x50
        /*001a*/ 	.short	0x0000


	//----- nvinfo : EIATTR_MAXREG_COUNT
	.align		4
        /*001c*/ 	.byte	0x03, 0x1b
        /*001e*/ 	.short	0x00ff


	//----- nvinfo : EIATTR_NUM_BARRIERS
	.align		4
        /*0020*/ 	.byte	0x02, 0x4c
        /*0022*/ 	.byte	0x01
	.zero		1


	//----- nvinfo : EIATTR_ANNOTATIONS
	.align		4
        /*0024*/ 	.byte	0x04, 0x55
        /*0026*/ 	.short	(.L_3161 - .L_3160)


	//   ....[0]....
.L_3160:
        /* <DEDUP_REMOVED lines=132> */


	//----- nvinfo : EIATTR_MERCURY_ISA_VERSION
	.align		4
.L_3161:
        /*0850*/ 	.byte	0x03, 0x5f
        /*0852*/ 	.short	0x0101


	//----- nvinfo : EIATTR_COOP_GROUP_MASK_REGIDS
	.align		4
        /*0854*/ 	.byte	0x04, 0x29
        /*0856*/ 	.short	(.L_3163 - .L_3162)


	//   ....[0]....
.L_3162:
        /*0858*/ 	.word	0xffffffff


	//   ....[1]....
        /*085c*/ 	.word	0xffffffff


	//   ....[2]....
        /*0860*/ 	.word	0xffffffff


	//   ....[3]....
        /*0864*/ 	.word	0xffffffff


	//   ....[4]....
        /*0868*/ 	.word	0xffffffff


	//   ....[5]....
        /*086c*/ 	.word	0xffffffff


	//   ....[6]....
        /*0870*/ 	.word	0xffffffff


	//   ....[7]....
        /*0874*/ 	.word	0xffffffff


	//   ....[8]....
        /*0878*/ 	.word	0xffffffff


	//   ....[9]....
        /*087c*/ 	.word	0xffffffff


	//   ....[10]....
        /*0880*/ 	.word	0x050000cf


	//   ....[11]....
        /*0884*/ 	.word	0x050000cf


	//   ....[12]....
        /*0888*/ 	.word	0x050000cf


	//   ....[13]....
        /*088c*/ 	.word	0x050000cf


	//   ....[14]....
        /*0890*/ 	.word	0x050000cf


	//   ....[15]....
        /*0894*/ 	.word	0x050000cf


	//   ....[16]....
        /*0898*/ 	.word	0x050000cf


	//   ....[17]....
        /*089c*/ 	.word	0x050000cf


	//   ....[18]....
        /*08a0*/ 	.word	0x050000cf


	//   ....[19]....
        /*08a4*/ 	.word	0x050000cf


	//----- nvinfo : EIATTR_COOP_GROUP_INSTR_OFFSETS
	.align		4
.L_3163:
        /*08a8*/ 	.byte	0x04, 0x28
        /*08aa*/ 	.short	(.L_3165 - .L_3164)


	//   ....[0]....
.L_3164:
        /*08ac*/ 	.word	0x00003580


	//   ....[1]....
        /*08b0*/ 	.word	0x00003590


	//   ....[2]....
        /*08b4*/ 	.word	0x00003620


	//   ....[3]....
        /*08b8*/ 	.word	0x000036a0


	//   ....[4]....
        /*08bc*/ 	.word	0x00003720


	//   ....[5]....
        /*08c0*/ 	.word	0x00003730


	//   ....[6]....
        /*08c4*/ 	.word	0x000037b0


	//   ....[7]....
        /*08c8*/ 	.word	0x00003830


	//   ....[8]....
        /*08cc*/ 	.word	0x00003870


	//   ....[9]....
        /*08d0*/ 	.word	0x000038a0


	//   ....[10]....
        /*08d4*/ 	.word	0x00009df0


	//   ....[11]....
        /*08d8*/ 	.word	0x00009eb0


	//   ....[12]....
        /*08dc*/ 	.word	0x00009f80


	//   ....[13]....
        /*08e0*/ 	.word	0x0000a050


	//   ....[14]....
        /*08e4*/ 	.word	0x0000a120


	//   ....[15]....
        /*08e8*/ 	.word	0x0000a1f0


	//   ....[16]....
        /*08ec*/ 	.word	0x0000a290


	//   ....[17]....
        /*08f0*/ 	.word	0x0000a2f0


	//   ....[18]....
        /*08f4*/ 	.word	0x0000a350


	//   ....[19]....
        /*08f8*/ 	.word	0x0000a3b0


	//----- nvinfo : EIATTR_VRC_CTA_INIT_COUNT
	.align		4
.L_3165:
        /*08fc*/ 	.byte	0x02, 0x4a
	.zero		1
	.zero		1


	//----- nvinfo : EIATTR_EXIT_INSTR_OFFSETS
	.align		4
        /*0900*/ 	.byte	0x04, 0x1c
        /*0902*/ 	.short	(.L_3167 - .L_3166)


	//   ....[0]....
.L_3166:
        /*0904*/ 	.word	0x00009d90


	//----- nvinfo : EIATTR_MAX_THREADS
	.align		4
.L_3167:
        /*0908*/ 	.byte	0x04, 0x05
        /*090a*/ 	.short	(.L_3169 - .L_3168)
.L_3168:
        /*090c*/ 	.word	0x00000080
        /*0910*/ 	.word	0x00000001
        /*0914*/ 	.word	0x00000001


	//----- nvinfo : EIATTR_CRS_STACK_SIZE
	.align		4
.L_3169:
        /*0918*/ 	.byte	0x04, 0x1e
        /*091a*/ 	.short	(.L_3171 - .L_3170)
.L_3170:
        /*091c*/ 	.word	0x00000000


	//----- nvinfo : EIATTR_CBANK_PARAM_SIZE
	.align		4
.L_3171:
        /*0920*/ 	.byte	0x03, 0x19
        /*0922*/ 	.short	0x0128


	//----- nvinfo : EIATTR_PARAM_CBANK
	.align		4
        /*0924*/ 	.byte	0x04, 0x0a
        /*0926*/ 	.short	(.L_3173 - .L_3172)
	.align		4
.L_3172:
        /*0928*/ 	.word	index@(.nv.constant0._ZN10layer_norm13ln_bwd_kernelINS_13Kernel_traitsIf6__halfS2_S2_fjLj1024ELj1ELj4ELj1ELj16ENS_18Kernel_traits_baseILj1024EfS2_S2_S2_fjLj128EEEEELb0ELb1ELb0ELb1EEEvNS_9BwdParamsE)
        /*092c*/ 	.short	0x0380
        /*092e*/ 	.short	0x0128


	//----- nvinfo : EIATTR_SW_WAR
	.align		4
.L_3173:
        /*0930*/ 	.byte	0x04, 0x36
        /*0932*/ 	.short	(.L_3175 - .L_3174)
.L_3174:
        /*0934*/ 	.word	0x00000008
.L_3175:


//--------------------- .nv.info._ZN10layer_norm13ln_bwd_kernelINS_13Kernel_traitsIf6__halfS2_S2_fjLj1024ELj1ELj4ELj1ELj16ENS_18Kernel_traits_baseILj1024EfS2_S2_S2_fjLj128EEEEELb0ELb1ELb1ELb0EEEvNS_9BwdParamsE --------------------------
	.section	.nv.info._ZN10layer_norm13ln_bwd_kernelINS_13Kernel_traitsIf6__halfS2_S2_fjLj1024ELj1ELj4ELj1ELj16ENS_18Kernel_traits_baseILj1024EfS2_S2_S2_fjLj128EEEEELb0ELb1ELb1ELb0EEEvNS_9BwdParamsE,"",@"SHT_CUDA_INFO"
	.sectionflags	@""
	.align	4


	//----- nvinfo : EIATTR_CUDA_API_VERSION
	.align		4
        /*0000*/ 	.byte	0x04, 0x37
        /*0002*/ 	.short	(.L_3177 - .L_3176)
.L_3176:
        /*0004*/ 	.word	0x00000082


	//----- nvinfo : EIATTR_KPARAM_INFO
	.align		4
.L_3177:
        /*0008*/ 	.byte	0x04, 0x17
        /*000a*/ 	.short	(.L_3179 - .L_3178)
.L_3178:
        /*000c*/ 	.word	0x00000000
        /*0010*/ 	.short	0x0000
        /*0012*/ 	.short	0x0000
        /*0014*/ 	.byte	0x00, 0xf0, 0xa1, 0x04


	//----- nvinfo : EIATTR_SPARSE_MMA_MASK
	.align		4
.L_3179:
        /*0018*/ 	.byte	0x03, 0x50
        /*001a*/ 	.short	0x0000


	//----- nvinfo : EIATTR_MAXREG_COUNT
	.align		4
        /*001c*/ 	.byte	0x03, 0x1b
        /*001e*/ 	.short	0x00ff


	//----- nvinfo : EIATTR_NUM_BARRIERS
	.align		4
        /*0020*/ 	.byte	0x02, 0x4c
        /*0022*/ 	.byte	0x01
	.zero		1


	//----- nvinfo : EIATTR_ANNOTATIONS
	.align		4
        /*0024*/ 	.byte	0x04, 0x55
        /*0026*/ 	.short	(.L_3181 - .L_3180)


	//   ....[0]....
.L_3180:
        /* <DEDUP_REMOVED lines=25> */


	//----- nvinfo : EIATTR_MERCURY_ISA_VERSION
	.align		4
.L_3181:
        /*01a8*/ 	.byte	0x03, 0x5f
        /*01aa*/ 	.short	0x0101


	//----- nvinfo : EIATTR_COOP_GROUP_MASK_REGIDS
	.align		4
        /*01ac*/ 	.byte	0x04, 0x29
        /*01ae*/ 	.short	(.L_3183 - .L_3182)


	//   ....[0]....
.L_3182:
        /*01b0*/ 	.word	0xffffffff


	//   ....[1]....
        /*01b4*/ 	.word	0xffffffff


	//   ....[2]....
        /*01b8*/ 	.word	0xffffffff


	//   ....[3]....
        /*01bc*/ 	.word	0xffffffff


	//   ....[4]....
        /*01c0*/ 	.word	0xffffffff


	//   ....[5]....
        /*01c4*/ 	.word	0xffffffff


	//   ....[6]....
        /*01c8*/ 	.word	0xffffffff


	//   ....[7]....
        /*01cc*/ 	.word	0xffffffff


	//   ....[8]....
        /*01d0*/ 	.word	0xffffffff


	//   ....[9]....
        /*01d4*/ 	.word	0xffffffff


	//   ....[10]....
        /*01d8*/ 	.word	0x05000002


	//   ....[11]....
        /*01dc*/ 	.word	0x05000002


	//   ....[12]....
        /*01e0*/ 	.word	0x05000002


	//   ....[13]....
        /*01e4*/ 	.word	0x05000002


	//   ....[14]....
        /*01e8*/ 	.word	0x05000002


	//   ....[15]....
        /*01ec*/ 	.word	0x05000002


	//   ....[16]....
        /*01f0*/ 	.word	0x05000002


	//   ....[17]....
        /*01f4*/ 	.word	0x05000002


	//   ....[18]....
        /*01f8*/ 	.word	0x05000002


	//   ....[19]....
        /*01fc*/ 	.word	0x05000002


	//----- nvinfo : EIATTR_COOP_GROUP_INSTR_OFFSETS
	.align		4
.L_3183:
        /*0200*/ 	.byte	0x04, 0x28
        /*0202*/ 	.short	(.L_3185 - .L_3184)


	//   ....[0]....
.L_3184:
        /*0204*/ 	.word	0x00002750


	//   ....[1]....
        /*0208*/ 	.word	0x00002770


	//   ....[2]....
        /*020c*/ 	.word	0x00002790


	//   ....[3]....
        /*0210*/ 	.word	0x000027b0


	//   ....[4]....
        /*0214*/ 	.word	0x000027d0


	//   ....[5]....
        /*0218*/ 	.word	0x000027f0


	//   ....[6]....
        /*021c*/ 	.word	0x00002810


	//   ....[7]....
        /*0220*/ 	.word	0x00002830


	//   ....[8]....
        /*0224*/ 	.word	0x00002840


	//   ....[9]....
        /*0228*/ 	.word	0x00002860


	//   ....[10]....
        /*022c*/ 	.word	0x0000ab40


	//   ....[11]....
        /*0230*/ 	.word	0x0000abe0


	//   ....[12]....
        /*0234*/ 	.word	0x0000ac60


	//   ....[13]....
        /*0238*/ 	.word	0x0000acd0


	//   ....[14]....
        /*023c*/ 	.word	0x0000ad50


	//   ....[15]....
        /*0240*/ 	.word	0x0000adc0


	//   ....[16]....
        /*0244*/ 	.word	0x0000ae40


	//   ....[17]....
        /*0248*/ 	.word	0x0000aeb0


	//   ....[18]....
        /*024c*/ 	.word	0x0000af30


	//   ....[19]....
        /*0250*/ 	.word	0x0000af80


	//----- nvinfo : EIATTR_VRC_CTA_INIT_COUNT
	.align		4
.L_3185:
        /*0254*/ 	.byte	0x02, 0x4a
	.zero		1
	.zero		1


	//----- nvinfo : EIATTR_EXIT_INSTR_OFFSETS
	.align		4
        /*0258*/ 	.byte	0x04, 0x1c
        /*025a*/ 	.short	(.L_3187 - .L_3186)


	//   ....[0]....
.L_3186:
        /*025c*/ 	.word	0x0000aa60


	//   ....[1]....
        /*0260*/ 	.word	0x0000aae0


	//----- nvinfo : EIATTR_MAX_THREADS
	.align		4
.L_3187:
        /*0264*/ 	.byte	0x04, 0x05
        /*0266*/ 	.short	(.L_3189 - .L_3188)
.L_3188:
        /*0268*/ 	.word	0x00000080
        /*026c*/ 	.word	0x00000001
        /*0270*/ 	.word	0x00000001


	//----- nvinfo : EIATTR_CRS_STACK_SIZE
	.align		4
.L_3189:
        /*0274*/ 	.byte	0x04, 0x1e
        /*0276*/ 	.short	(.L_3191 - .L_3190)
.L_3190:
        /*0278*/ 	.word	0x00000000


	//----- nvinfo : EIATTR_CBANK_PARAM_SIZE
	.align		4
.L_3191:
        /*027c*/ 	.byte	0x03, 0x19
        /*027e*/ 	.short	0x0128


	//----- nvinfo : EIATTR_PARAM_CBANK
	.align		4
        /*0280*/ 	.byte	0x04, 0x0a
        /*0282*/ 	.short	(.L_3193 - .L_3192)
	.align		4
.L_3192:
        /*0284*/ 	.word	index@(.nv.constant0._ZN10layer_norm13ln_bwd_kernelINS_13Kernel_traitsIf6__halfS2_S2_fjLj1024ELj1ELj4ELj1ELj16ENS_18Kernel_traits_baseILj1024EfS2_S2_S2_fjLj128EEEEELb0ELb1ELb1ELb0EEEvNS_9BwdParamsE)
        /*0288*/ 	.short	0x0380
        /*028a*/ 	.short	0x0128


	//----- nvinfo : EIATTR_SW_WAR
	.align		4
.L_3193:
        /*028c*/ 	.byte	0x04, 0x36
        /*028e*/ 	.short	(.L_3195 - .L_3194)
.L_3194:
        /*0290*/ 	.word	0x00000008
.L_3195:


//--------------------- .nv.info._ZN10layer_norm13ln_bwd_kernelINS_13Kernel_traitsIf6__halfS2_S2_fjLj1024ELj1ELj4ELj1ELj16ENS_18Kernel_traits_baseILj1024EfS2_S2_S2_fjLj128EEEEELb0ELb1ELb1ELb1EEEvNS_9BwdParamsE --------------------------
	.section	.nv.info._ZN10layer_norm13ln_bwd_kernelINS_13Kernel_traitsIf6__halfS2_S2_fjLj1024ELj1ELj4ELj1ELj16ENS_18Kernel_traits_baseILj1024EfS2_S2_S2_fjLj128EEEEELb0ELb1ELb1ELb1EEEvNS_9BwdParamsE,"",@"SHT_CUDA_INFO"
	.sectionflags	@""
	.align	4


	//----- nvinfo : EIATTR_CUDA_API_VERSION
	.align		4
        /*0000*/ 	.byte	0x04, 0x37
        /*0002*/ 	.short	(.L_3197 - .L_3196)
.L_3196:
        /*0004*/ 	.word	0x00000082


	//----- nvinfo : EIATTR_KPARAM_INFO
	.align		4
.L_3197:
        /*0008*/ 	.byte	0x04, 0x17
        /*000a*/ 	.short	(.L_3199 - .L_3198)
.L_3198:
        /*000c*/ 	.word	0x00000000
        /*0010*/ 	.short	0x0000
        /*0012*/ 	.short	0x0000
        /*0014*/ 	.byte	0x00, 0xf0, 0xa1, 0x04


	//----- nvinfo : EIATTR_SPARSE_MMA_MASK
	.align		4
.L_3199:
        /*0018*/ 	.byte	0x03, 0x50
        /*001a*/ 	.short	0x0000


	//----- nvinfo : EIATTR_MAXREG_COUNT
	.align		4
        /*001c*/ 	.byte	0x03, 0x1b
        /*001e*/ 	.short	0x00ff


	//----- nvinfo : EIATTR_NUM_BARRIERS
	.align		4
        /*0020*/ 	.byte	0x02, 0x4c
        /*0022*/ 	.byte	0x01
	.zero		1


	//----- nvinfo : EIATTR_ANNOTATIONS
	.align		4
        /*0024*/ 	.byte	0x04, 0x55
        /*0026*/ 	.short	(.L_3201 - .L_3200)


	//   ....[0]....
.L_3200:
        /* <DEDUP_REMOVED lines=19> */


	//----- nvinfo : EIATTR_MERCURY_ISA_VERSION
	.align		4
.L_3201:
        /*0148*/ 	.byte	0x03, 0x5f
        /*014a*/ 	.short	0x0101


	//----- nvinfo : EIATTR_COOP_GROUP_MASK_REGIDS
	.align		4
        /*014c*/ 	.byte	0x04, 0x29
        /*014e*/ 	.short	(.L_3203 - .L_3202)


	//   ....[0]....
.L_3202:
        /*0150*/ 	.word	0xffffffff


	//   ....[1]....
        /*0154*/ 	.word	0xffffffff


	//   ....[2]....
        /*0158*/ 	.word	0xffffffff


	//   ....[3]....
        /*015c*/ 	.word	0xffffffff


	//   ....[4]....
        /*0160*/ 	.word	0xffffffff


	//   ....[5]....
        /*0164*/ 	.word	0xffffffff


	//   ....[6]....
        /*0168*/ 	.word	0xffffffff


	//   ....[7]....
        /*016c*/ 	.word	0xffffffff


	//   ....[8]....
        /*0170*/ 	.word	0xffffffff


	//   ....[9]....
        /*0174*/ 	.word	0xffffffff


	//   ....[10]....
        /*0178*/ 	.word	0x050000f8


	//   ....[11]....
        /*017c*/ 	.word	0x050000f8


	//   ....[12]....
        /*0180*/ 	.word	0x050000f8


	//   ....[13]....
        /*0184*/ 	.word	0x050000f8


	//   ....[14]....
        /*0188*/ 	.word	0x050000f8


	//   ....[15]....
        /*018c*/ 	.word	0x050000f8


	//   ....[16]....
        /*0190*/ 	.word	0x050000f8


	//   ....[17]....
        /*0194*/ 	.word	0x050000f8


	//   ....[18]....
        /*0198*/ 	.word	0x050000f8


	//   ....[19]....
        /*019c*/ 	.word	0x050000f8


	//----- nvinfo : EIATTR_COOP_GROUP_INSTR_OFFSETS
	.align		4
.L_3203:
        /*01a0*/ 	.byte	0x04, 0x28
        /*01a2*/ 	.short	(.L_3205 - .L_3204)


	//   ....[0]....
.L_3204:
        /*01a4*/ 	.word	0x00001f40


	//   ....[1]....
        /*01a8*/ 	.word	0x00001f60


	//   ....[2]....
        /*01ac*/ 	.word	0x00001f80


	//   ....[3]....
        /*01b0*/ 	.word	0x00001fa0


	//   ....[4]....
        /*01b4*/ 	.word	0x00001fc0


	//   ....[5]....
        /*01b8*/ 	.word	0x00001fe0


	//   ....[6]....
        /*01bc*/ 	.word	0x00002000


	//   ....[7]....
        /*01c0*/ 	.word	0x00002020


	//   ....[8]....
        /*01c4*/ 	.word	0x00002030


	//   ....[9]....
        /*01c8*/ 	.word	0x00002060


	//   ....[10]....
        /*01cc*/ 	.word	0x00009a30


	//   ....[11]....
        /*01d0*/ 	.word	0x00009ad0


	//   ....[12]....
        /*01d4*/ 	.word	0x00009b40


	//   ....[13]....
        /*01d8*/ 	.word	0x00009ba0


	//   ....[14]....
        /*01dc*/ 	.word	0x00009c10


	//   ....[15]....
        /*01e0*/ 	.word	0x00009c70


	//   ....[16]....
        /*01e4*/ 	.word	0x00009ce0


	//   ....[17]....
        /*01e8*/ 	.word	0x00009d40


	//   ....[18]....
        /*01ec*/ 	.word	0x00009db0


	//   ....[19]....
        /*01f0*/ 	.word	0x00009e00


	//----- nvinfo : EIATTR_VRC_CTA_INIT_COUNT
	.align		4
.L_3205:
        /*01f4*/ 	.byte	0x02, 0x4a
	.zero		1
	.zero		1


	//----- nvinfo : EIATTR_EXIT_INSTR_OFFSETS
	.align		4
        /*01f8*/ 	.byte	0x04, 0x1c
        /*01fa*/ 	.short	(.L_3207 - .L_3206)


	//   ....[0]....
.L_3206:
        /*01fc*/ 	.word	0x000099d0


	//----- nvinfo : EIATTR_MAX_THREADS
	.align		4
.L_3207:
        /*0200*/ 	.byte	0x04, 0x05
        /*0202*/ 	.short	(.L_3209 - .L_3208)
.L_3208:
        /*0204*/ 	.word	0x00000080
        /*0208*/ 	.word	0x00000001
        /*020c*/ 	.word	0x00000001


	//----- nvinfo : EIATTR_CRS_STACK_SIZE
	.align		4
.L_3209:
        /*0210*/ 	.byte	0x04, 0x1e
        /*0212*/ 	.short	(.L_3211 - .L_3210)
.L_3210:
        /*0214*/ 	.word	0x00000000


	//----- nvinfo : EIATTR_CBANK_PARAM_SIZE
	.align		4
.L_3211:
        /*0218*/ 	.byte	0x03, 0x19
        /*021a*/ 	.short	0x0128


	//----- nvinfo : EIATTR_PARAM_CBANK
	.align		4
        /*021c*/ 	.byte	0x04, 0x0a
        /*021e*/ 	.short	(.L_3213 - .L_3212)
	.align		4
.L_3212:
        /*0220*/ 	.word	index@(.nv.constant0._ZN10layer_norm13ln_bwd_kernelINS_13Kernel_traitsIf6__halfS2_S2_fjLj1024ELj1ELj4ELj1ELj16ENS_18Kernel_traits_baseILj1024EfS2_S2_S2_fjLj128EEEEELb0ELb1ELb1ELb1EEEvNS_9BwdParamsE)
        /*0224*/ 	.short	0x0380
        /*0226*/ 	.short	0x0128


	//----- nvinfo : EIATTR_SW_WAR
	.align		4
.L_3213:
        /*0228*/ 	.byte	0x04, 0x36
        /*022a*/ 	.short	(.L_3215 - .L_3214)
.L_3214:
        /*022c*/ 	.word	0x00000008
.L_3215:


//--------------------- .nv.info._ZN10layer_norm13ln_bwd_kernelINS_13Kernel_traitsIf6__halfS2_S2_fjLj1024ELj1ELj4ELj1ELj16ENS_18Kernel_traits_baseILj1024EfS2_S2_S2_fjLj128EEEEELb1ELb0ELb0ELb0EEEvNS_9BwdParamsE --------------------------
	.section	.nv.info._ZN10layer_norm13ln_bwd_kernelINS_13Kernel_traitsIf6__halfS2_S2_fjLj1024ELj1ELj4ELj1ELj16ENS_18Kernel_traits_baseILj1024EfS2_S2_S2_fjLj128EEEEELb1ELb0ELb0ELb0EEEvNS_9BwdParamsE,"",@"SHT_CUDA_INFO"
	.sectionflags	@""
	.align	4


	//----- nvinfo : EIATTR_CUDA_API_VERSION
	.align		4
        /*0000*/ 	.byte	0x04, 0x37
        /*0002*/ 	.short	(.L_3217 - .L_3216)
.L_3216:
        /*0004*/ 	.word	0x00000082


	//----- nvinfo : EIATTR_KPARAM_INFO
	.align		4
.L_3217:
        /*0008*/ 	.byte	0x04, 0x17
        /*000a*/ 	.short	(.L_3219 - .L_3218)
.L_3218:
        /*000c*/ 	.word	0x00000000
        /*0010*/ 	.short	0x0000
        /*0012*/ 	.short	0x0000
        /*0014*/ 	.byte	0x00, 0xf0, 0xa1, 0x04


	//----- nvinfo : EIATTR_SPARSE_MMA_MASK
	.align		4
.L_3219:
        /*0018*/ 	.byte	0x03, 0x50
        /*001a*/ 	.short	0x0000


	//----- nvinfo : EIATTR_MAXREG_COUNT
	.align		4
        /*001c*/ 	.byte	0x03, 0x1b
        /*001e*/ 	.short	0x00ff


	//----- nvinfo : EIATTR_NUM_BARRIERS
	.align		4
        /*0020*/ 	.byte	0x02, 0x4c
        /*0022*/ 	.byte	0x01
	.zero		1


	//----- nvinfo : EIATTR_MERCURY_ISA_VERSION
	.align		4
        /*0024*/ 	.byte	0x03, 0x5f
        /*0026*/ 	.short	0x0101


	//----- nvinfo : EIATTR_COOP_GROUP_MASK_REGIDS
	.align		4
        /*0028*/ 	.byte	0x04, 0x29
        /*002a*/ 	.short	(.L_3221 - .L_3220)


	//   ....[0]....
.L_3220:
        /*002c*/ 	.word	0xffffffff


	//   ....[1]....
        /*0030*/ 	.word	0xffffffff


	//   ....[2]....
        /*0034*/ 	.word	0xffffffff


	//   ....[3]....
        /*0038*/ 	.word	0xffffffff


	//   ....[4]....
        /*003c*/ 	.word	0xffffffff


	//   ....[5]....
        /*0040*/ 	.word	0xffffffff


	//   ....[6]....
        /*0044*/ 	.word	0xffffffff


	//   ....[7]....
        /*0048*/ 	.word	0xffffffff


	//   ....[8]....
        /*004c*/ 	.word	0xffffffff


	//   ....[9]....
        /*0050*/ 	.word	0xffffffff


	//   ....[10]....
        /*0054*/ 	.word	0x050000c1


	//   ....[11]....
        /*0058*/ 	.word	0x050000c1


	//   ....[12]....
        /*005c*/ 	.word	0x050000c1


	//   ....[13]....
        /*0060*/ 	.word	0x050000c1


	//   ....[14]....
        /*0064*/ 	.word	0x050000c1


	//   ....[15]....
        /*0068*/ 	.word	0x050000c1


	//   ....[16]....
        /*006c*/ 	.word	0x050000c1


	//   ....[17]....
        /*0070*/ 	.word	0x050000c1


	//   ....[18]....
        /*0074*/ 	.word	0x050000c1


	//   ....[19]....
        /*0078*/ 	.word	0x050000c1


	//----- nvinfo : EIATTR_COOP_GROUP_INSTR_OFFSETS
	.align		4
.L_3221:
        /*007c*/ 	.byte	0x04, 0x28
        /*007e*/ 	.short	(.L_3223 - .L_3222)


	//   ....[0]....
.L_3222:
        /*0080*/ 	.word	0x00001f70


	//   ....[1]....
        /*0084*/ 	.word	0x00001f80


	//   ....[2]....
        /*0088*/ 	.word	0x00001fb0


	//   ....[3]....
        /*008c*/ 	.word	0x00001fc0


	//   ....[4]....
        /*0090*/ 	.word	0x00001ff0


	//   ....[5]....
        /*0094*/ 	.word	0x00002000


	//   ....[6]....
        /*0098*/ 	.word	0x00002030


	//   ....[7]....
        /*009c*/ 	.word	0x00002040


	//   ....[8]....
        /*00a0*/ 	.word	0x00002070


	//   ....[9]....
        /*00a4*/ 	.word	0x00002080


	//   ....[10]....
        /*00a8*/ 	.word	0x00007d30


	//   ....[11]....
        /*00ac*/ 	.word	0x00007dc0


	//   ....[12]....
        /*00b0*/ 	.word	0x00007e30


	//   ....[13]....
        /*00b4*/ 	.word	0x00007e90


	//   ....[14]....
        /*00b8*/ 	.word	0x00007f00


	//   ....[15]....
        /*00bc*/ 	.word	0x00007f60


	//   ....[16]....
        /*00c0*/ 	.word	0x00007fd0


	//   ....[17]....
        /*00c4*/ 	.word	0x00008030


	//   ....[18]....
        /*00c8*/ 	.word	0x000080a0


	//   ....[19]....
        /*00cc*/ 	.word	0x00008100


	//----- nvinfo : EIATTR_VRC_CTA_INIT_COUNT
	.align		4
.L_3223:
        /*00d0*/ 	.byte	0x02, 0x4a
	.zero		1
	.zero		1


	//----- nvinfo : EIATTR_EXIT_INSTR_OFFSETS
	.align		4
        /*00d4*/ 	.byte	0x04, 0x1c
        /*00d6*/ 	.short	(.L_3225 - .L_3224)


	//   ....[0]....
.L_3224:
        /*00d8*/ 	.word	0x00007c90


	//   ....[1]....
        /*00dc*/ 	.word	0x00007cc0


	//----- nvinfo : EIATTR_MAX_THREADS
	.align		4
.L_3225:
        /*00e0*/ 	.byte	0x04, 0x05
        /*00e2*/ 	.short	(.L_3227 - .L_3226)
.L_3226:
        /*00e4*/ 	.word	0x00000080
        /*00e8*/ 	.word	0x00000001
        /*00ec*/ 	.word	0x00000001


	//----- nvinfo : EIATTR_CRS_STACK_SIZE
	.align		4
.L_3227:
        /*00f0*/ 	.byte	0x04, 0x1e
        /*00f2*/ 	.short	(.L_3229 - .L_3228)
.L_3228:
        /*00f4*/ 	.word	0x00000000


	//----- nvinfo : EIATTR_CBANK_PARAM_SIZE
	.align		4
.L_3229:
        /*00f8*/ 	.byte	0x03, 0x19
        /*00fa*/ 	.short	0x0128


	//----- nvinfo : EIATTR_PARAM_CBANK
	.align		4
        /*00fc*/ 	.byte	0x04, 0x0a
        /*00fe*/ 	.short	(.L_3231 - .L_3230)
	.align		4
.L_3230:
        /*0100*/ 	.word	index@(.nv.constant0._ZN10layer_norm13ln_bwd_kernelINS_13Kernel_traitsIf6__halfS2_S2_fjLj1024ELj1ELj4ELj1ELj16ENS_18Kernel_traits_baseILj1024EfS2_S2_S2_fjLj128EEEEELb1ELb0ELb0ELb0EEEvNS_9BwdParamsE)
        /*0104*/ 	.short	0x0380
        /*0106*/ 	.short	0x0128


	//----- nvinfo : EIATTR_SW_WAR
	.align		4
.L_3231:
        /*0108*/ 	.byte	0x04, 0x36
        /*010a*/ 	.short	(.L_3233 - .L_3232)
.L_3232:
        /*010c*/ 	.word	0x00000008
.L_3233:


//--------------------- .nv.info._ZN10layer_norm13ln_bwd_kernelINS_13Kernel_traitsIf6__halfS2_S2_fjLj1024ELj1ELj4ELj1ELj16ENS_18Kernel_traits_baseILj1024EfS2_S2_S2_fjLj128EEEEELb1ELb0ELb0ELb1EEEvNS_9BwdParamsE --------------------------
	.section	.nv.info._ZN10layer_norm13ln_bwd_kernelINS_13Kernel_traitsIf6__halfS2_S2_fjLj1024ELj1ELj4ELj1ELj16ENS_18Kernel_traits_baseILj1024EfS2_S2_S2_fjLj128EEEEELb1ELb0ELb0ELb1EEEvNS_9BwdParamsE,"",@"SHT_CUDA_INFO"
	.sectionflags	@""
	.align	4


	//----- nvinfo : EIATTR_CUDA_API_VERSION
	.align		4
        /*0000*/ 	.byte	0x04, 0x37
        /*0002*/ 	.short	(.L_3235 - .L_3234)
.L_3234:
        /*0004*/ 	.word	0x00000082


	//----- nvinfo : EIATTR_KPARAM_INFO
	.align		4
.L_3235:
        /*0008*/ 	.byte	0x04, 0x17
        /*000a*/ 	.short	(.L_3237 - .L_3236)
.L_3236:
        /*000c*/ 	.word	0x00000000
        /*0010*/ 	.short	0x0000
        /*0012*/ 	.short	0x0000
        /*0014*/ 	.byte	0x00, 0xf0, 0xa1, 0x04


	//----- nvinfo : EIATTR_SPARSE_MMA_MASK
	.align		4
.L_3237:
        /*0018*/ 	.byte	0x03, 0x50
        /*001a*/ 	.short	0x0000


	//----- nvinfo : EIATTR_MAXREG_COUNT
	.align		4
        /*001c*/ 	.byte	0x03, 0x1b
        /*001e*/ 	.short	0x00ff


	//----- nvinfo : EIATTR_NUM_BARRIERS
	.align		4
        /*0020*/ 	.byte	0x02, 0x4c
        /*0022*/ 	.byte	0x01
	.zero		1


	//----- nvinfo : EIATTR_ANNOTATIONS
	.align		4
        /*0024*/ 	.byte	0x04, 0x55
        /*0026*/ 	.short	(.L_3239 - .L_3238)


	//   ....[0]....
.L_3238:
        /* <DEDUP_REMOVED lines=24> */


	//----- nvinfo : EIATTR_MERCURY_ISA_VERSION
	.align		4
.L_3239:
        /*0190*/ 	.byte	0x03, 0x5f
        /*0192*/ 	.short	0x0101


	//----- nvinfo : EIATTR_COOP_GROUP_MASK_REGIDS
	.align		4
        /*0194*/ 	.byte	0x04, 0x29
        /*0196*/ 	.short	(.L_3241 - .L_3240)


	//   ....[0]....
.L_3240:
        /*0198*/ 	.word	0xffffffff


	//   ....[1]....
        /*019c*/ 	.word	0xffffffff


	//   ....[2]....
        /*01a0*/ 	.word	0xffffffff


	//   ....[3]....
        /*01a4*/ 	.word	0xffffffff


	//   ....[4]....
        /*01a8*/ 	.word	0xffffffff


	//   ....[5]....
        /*01ac*/ 	.word	0xffffffff


	//   ....[6]....
        /*01b0*/ 	.word	0xffffffff


	//   ....[7]....
        /*01b4*/ 	.word	0xffffffff


	//   ....[8]....
        /*01b8*/ 	.word	0xffffffff


	//   ....[9]....
        /*01bc*/ 	.word	0xffffffff


	//   ....[10]....
        /*01c0*/ 	.word	0x05000067


	//   ....[11]....
        /*01c4*/ 	.word	0x05000067


	//   ....[12]....
        /*01c8*/ 	.word	0x05000067


	//   ....[13]....
        /*01cc*/ 	.word	0x05000067


	//   ....[14]....
        /*01d0*/ 	.word	0x05000067


	//   ....[15]....
        /*01d4*/ 	.word	0x05000067


	//   ....[16]....
        /*01d8*/ 	.word	0x05000067


	//   ....[17]....
        /*01dc*/ 	.word	0x05000067


	//   ....[18]....
        /*01e0*/ 	.word	0x05000067


	//   ....[19]....
        /*01e4*/ 	.word	0x05000067


	//----- nvinfo : EIATTR_COOP_GROUP_INSTR_OFFSETS
	.align		4
.L_3241:
        /*01e8*/ 	.byte	0x04, 0x28
        /*01ea*/ 	.short	(.L_3243 - .L_3242)


	//   ....[0]....
.L_3242:
        /*01ec*/ 	.word	0x000030f0


	//   ....[1]....
        /*01f0*/ 	.word	0x00003100


	//   ....[2]....
        /*01f4*/ 	.word	0x00003180


	//   ....[3]....
        /*01f8*/ 	.word	0x00003190


	//   ....[4]....
        /*01fc*/ 	.word	0x00003200


	//   ....[5]....
        /*0200*/ 	.word	0x00003210


	//   ....[6]....
        /*0204*/ 	.word	0x00003240


	//   ....[7]....
        /*0208*/ 	.word	0x00003250


	//   ....[8]....
        /*020c*/ 	.word	0x00003280


	//   ....[9]....
        /*0210*/ 	.word	0x00003290


	//   ....[10]....
        /*0214*/ 	.word	0x00008a60


	//   ....[11]....
        /*0218*/ 	.word	0x00008b10


	//   ....[12]....
        /*021c*/ 	.word	0x00008be0


	//   ....[13]....
        /*0220*/ 	.word	0x00008c40


	//   ....[14]....
        /*0224*/ 	.word	0x00008cb0


	//   ....[15]....
        /*0228*/ 	.word	0x00008d00


	//   ....[16]....
        /*022c*/ 	.word	0x00008d70


	//   ....[17]....
        /*0230*/ 	.word	0x00008dc0


	//   ....[18]....
        /*0234*/ 	.word	0x00008e30


	//   ....[19]....
        /*0238*/ 	.word	0x00008e80


	//----- nvinfo : EIATTR_VRC_CTA_INIT_COUNT
	.align		4
.L_3243:
        /*023c*/ 	.byte	0x02, 0x4a
	.zero		1
	.zero		1


	//----- nvinfo : EIATTR_EXIT_INSTR_OFFSETS
	.align		4
        /*0240*/ 	.byte	0x04, 0x1c
        /*0242*/ 	.short	(.L_3245 - .L_3244)


	//   ....[0]....
.L_3244:
        /*0244*/ 	.word	0x000089f0


	//----- nvinfo : EIATTR_MAX_THREADS
	.align		4
.L_3245:
        /*0248*/ 	.byte	0x04, 0x05
        /*024a*/ 	.short	(.L_3247 - .L_3246)
.L_3246:
        /*024c*/ 	.word	0x00000080
        /*0250*/ 	.word	0x00000001
        /*0254*/ 	.word	0x00000001


	//----- nvinfo : EIATTR_CRS_STACK_SIZE
	.align		4
.L_3247:
        /*0258*/ 	.byte	0x04, 0x1e
        /*025a*/ 	.short	(.L_3249 - .L_3248)
.L_3248:
        /*025c*/ 	.word	0x00000000


	//----- nvinfo : EIATTR_CBANK_PARAM_SIZE
	.align		4
.L_3249:
        /*0260*/ 	.byte	0x03, 0x19
        /*0262*/ 	.short	0x0128


	//----- nvinfo : EIATTR_PARAM_CBANK
	.align		4
        /*0264*/ 	.byte	0x04, 0x0a
        /*0266*/ 	.short	(.L_3251 - .L_3250)
	.align		4
.L_3250:
        /*0268*/ 	.word	index@(.nv.constant0._ZN10layer_norm13ln_bwd_kernelINS_13Kernel_traitsIf6__halfS2_S2_fjLj1024ELj1ELj4ELj1ELj16ENS_18Kernel_traits_baseILj1024EfS2_S2_S2_fjLj128EEEEELb1ELb0ELb0ELb1EEEvNS_9BwdParamsE)
        /*026c*/ 	.short	0x0380
        /*026e*/ 	.short	0x0128


	//----- nvinfo : EIATTR_SW_WAR
	.align		4
.L_3251:
        /*0270*/ 	.byte	0x04, 0x36
        /*0272*/ 	.short	(.L_3253 - .L_3252)
.L_3252:
        /*0274*/ 	.word	0x00000008
.L_3253:


//--------------------- .nv.info._ZN10layer_norm22ln_bwd_finalize_kernelINS_22Kernel_traits_finalizeILj1024Ef6__halfS2_S2_fjLb0ELj1024ELj4ENS_18Kernel_traits_baseILj1024EfS2_S2_S2_fjLj1024EEEEELb0ELb0EEEvNS_9BwdParamsE --------------------------
	.section	.nv.info._ZN10layer_norm22ln_bwd_finalize_kernelINS_22Kernel_traits_finalizeILj1024Ef6__halfS2_S2_fjLb0ELj1024ELj4ENS_18Kernel_traits_baseILj1024EfS2_S2_S2_fjLj1024EEEEELb0ELb0EEEvNS_9BwdParamsE,"",@"SHT_CUDA_INFO"
	.sectionflags	@""
	.align	4


	//----- nvinfo : EIATTR_CUDA_API_VERSION
	.align		4
        /*0000*/ 	.byte	0x04, 0x37
        /*0002*/ 	.short	(.L_3255 - .L_3254)
.L_3254:
        /*0004*/ 	.word	0x00000082


	//----- nvinfo : EIATTR_KPARAM_INFO
	.align		4
.L_3255:
        /*0008*/ 	.byte	0x04, 0x17
        /*000a*/ 	.short	(.L_3257 - .L_3256)
.L_3256:
        /*000c*/ 	.word	0x00000000
        /*0010*/ 	.short	0x0000
        /*0012*/ 	.short	0x0000
        /*0014*/ 	.byte	0x00, 0xf0, 0xa1, 0x04


	//----- nvinfo : EIATTR_SPARSE_MMA_MASK
	.align		4
.L_3257:
        /*0018*/ 	.byte	0x03, 0x50
        /*001a*/ 	.short	0x0000


	//----- nvinfo : EIATTR_MAXREG_COUNT
	.align		4
        /*001c*/ 	.byte	0x03, 0x1b
        /*001e*/ 	.short	0x0040


	//----- nvinfo : EIATTR_NUM_BARRIERS
	.align		4
        /*0020*/ 	.byte	0x02, 0x4c
        /*0022*/ 	.byte	0x01
	.zero		1


	//----- nvinfo : EIATTR_MERCURY_ISA_VERSION
	.align		4
        /*0024*/ 	.byte	0x03, 0x5f
        /*0026*/ 	.short	0x0101


	//----- nvinfo : EIATTR_COOP_GROUP_MASK_REGIDS
	.align		4
        /*0028*/ 	.byte	0x04, 0x29
        /*002a*/ 	.short	(.L_3259 - .L_3258)


	//   ....[0]....
.L_3258:
        /*002c*/ 	.word	0xffffffff


	//   ....[1]....
        /*0030*/ 	.word	0xffffffff


	//   ....[2]....
        /*0034*/ 	.word	0xffffffff


	//   ....[3]....
        /*0038*/ 	.word	0xffffffff


	//   ....[4]....
        /*003c*/ 	.word	0xffffffff


	//   ....[5]....
        /*0040*/ 	.word	0xffffffff


	//   ....[6]....
        /*0044*/ 	.word	0xffffffff


	//   ....[7]....
        /*0048*/ 	.word	0xffffffff


	//   ....[8]....
        /*004c*/ 	.word	0xffffffff


	//   ....[9]....
        /*0050*/ 	.word	0xffffffff


	//----- nvinfo : EIATTR_COOP_GROUP_INSTR_OFFSETS
	.align		4
.L_3259:
        /*0054*/ 	.byte	0x04, 0x28
        /*0056*/ 	.short	(.L_3261 - .L_3260)


	//   ....[0]....
.L_3260:
        /*0058*/ 	.word	0x000015e0


	//   ....[1]....
        /*005c*/ 	.word	0x000015f0


	//   ....[2]....
        /*0060*/ 	.word	0x00001620


	//   ....[3]....
        /*0064*/ 	.word	0x00001630


	//   ....[4]....
        /*0068*/ 	.word	0x00001660


	//   ....[5]....
        /*006c*/ 	.word	0x00001670


	//   ....[6]....
        /*0070*/ 	.word	0x000016b0


	//   ....[7]....
        /*0074*/ 	.word	0x000016e0


	//   ....[8]....
        /*0078*/ 	.word	0x00001710


	//   ....[9]....
        /*007c*/ 	.word	0x00001720


	//----- nvinfo : EIATTR_VRC_CTA_INIT_COUNT
	.align		4
.L_3261:
        /*0080*/ 	.byte	0x02, 0x4a
	.zero		1
	.zero		1


	//----- nvinfo : EIATTR_EXIT_INSTR_OFFSETS
	.align		4
        /*0084*/ 	.byte	0x04, 0x1c
        /*0086*/ 	.short	(.L_3263 - .L_3262)


	//   ....[0]....
.L_3262:
        /*0088*/ 	.word	0x00000060


	//   ....[1]....
        /*008c*/ 	.word	0x00001780


	//   ....[2]....
        /*0090*/ 	.word	0x000017b0


	//   ....[3]....
        /*0094*/ 	.word	0x00001850


	//----- nvinfo : EIATTR_MAX_THREADS
	.align		4
.L_3263:
        /*0098*/ 	.byte	0x04, 0x05
        /*009a*/ 	.short	(.L_3265 - .L_3264)
.L_3264:
        /*009c*/ 	.word	0x00000400
        /*00a0*/ 	.word	0x00000001
        /*00a4*/ 	.word	0x00000001


	//----- nvinfo : EIATTR_CRS_STACK_SIZE
	.align		4
.L_3265:
        /*00a8*/ 	.byte	0x04, 0x1e
        /*00aa*/ 	.short	(.L_3267 - .L_3266)
.L_3266:
        /*00ac*/ 	.word	0x00000000


	//----- nvinfo : EIATTR_CBANK_PARAM_SIZE
	.align		4
.L_3267:
        /*00b0*/ 	.byte	0x03, 0x19
        /*00b2*/ 	.short	0x0128


	//----- nvinfo : EIATTR_PARAM_CBANK
	.align		4
        /*00b4*/ 	.byte	0x04, 0x0a
        /*00b6*/ 	.short	(.L_3269 - .L_3268)
	.align		4
.L_3268:
        /*00b8*/ 	.word	index@(.nv.constant0._ZN10layer_norm22ln_bwd_finalize_kernelINS_22Kernel_traits_finalizeILj1024Ef6__halfS2_S2_fjLb0ELj1024ELj4ENS_18Kernel_traits_baseILj1024EfS2_S2_S2_fjLj1024EEEEELb0ELb0EEEvNS_9BwdParamsE)
        /*00bc*/ 	.short	0x0380
        /*00be*/ 	.short	0x0128


	//----- nvinfo : EIATTR_SW_WAR
	.align		4
.L_3269:
        /*00c0*/ 	.byte	0x04, 0x36
        /*00c2*/ 	.short	(.L_3271 - .L_3270)
.L_3270:
        /*00c4*/ 	.word	0x00000008
.L_3271:


//--------------------- .nv.info._ZN10layer_norm13ln_bwd_kernelINS_13Kernel_traitsIf6__halfS2_S2_fjLj1024ELj1ELj4ELj1ELj16ENS_18Kernel_traits_baseILj1024EfS2_S2_S2_fjLj128EEEEELb1ELb0ELb1ELb0EEEvNS_9BwdParamsE --------------------------
	.section	.nv.info._ZN10layer_norm13ln_bwd_kernelINS_13Kernel_traitsIf6__halfS2_S2_fjLj1024ELj1ELj4ELj1ELj16ENS_18Kernel_traits_baseILj1024EfS2_S2_S2_fjLj128EEEEELb1ELb0ELb1ELb0EEEvNS_9BwdParamsE,"",@"SHT_CUDA_INFO"
	.sectionflags	@""
	.align	4


	//----- nvinfo : EIATTR_CUDA_API_VERSION
	.align		4
        /*0000*/ 	.byte	0x04, 0x37
        /*0002*/ 	.short	(.L_3273 - .L_3272)
.L_3272:
        /*0004*/ 	.word	0x00000082


	//----- nvinfo : EIATTR_KPARAM_INFO
	.align		4
.L_3273:
        /*0008*/ 	.byte	0x04, 0x17
        /*000a*/ 	.short	(.L_3275 - .L_3274)
.L_3274:
        /*000c*/ 	.word	0x00000000
        /*0010*/ 	.short	0x0000
        /*0012*/ 	.short	0x0000
        /*0014*/ 	.byte	0x00, 0xf0, 0xa1, 0x04


	//----- nvinfo : EIATTR_SPARSE_MMA_MASK
	.align		4
.L_3275:
        /*0018*/ 	.byte	0x03, 0x50
        /*001a*/ 	.short	0x0000


	//----- nvinfo : EIATTR_MAXREG_COUNT
	.align		4
        /*001c*/ 	.byte	0x03, 0x1b
        /*001e*/ 	.short	0x00ff


	//----- nvinfo : EIATTR_NUM_BARRIERS
	.align		4
        /*0020*/ 	.byte	0x02, 0x4c
        /*0022*/ 	.byte	0x01
	.zero		1


	//----- nvinfo : EIATTR_MERCURY_ISA_VERSION
	.align		4
        /*0024*/ 	.byte	0x03, 0x5f
        /*0026*/ 	.short	0x0101


	//----- nvinfo : EIATTR_COOP_GROUP_MASK_REGIDS
	.align		4
        /*0028*/ 	.byte	0x04, 0x29
        /*002a*/ 	.short	(.L_3277 - .L_3276)


	//   ....[0]....
.L_3276:
        /*002c*/ 	.word	0xffffffff


	//   ....[1]....
        /*0030*/ 	.word	0xffffffff


	//   ....[2]....
        /*0034*/ 	.word	0xffffffff


	//   ....[3]....
        /*0038*/ 	.word	0xffffffff


	//   ....[4]....
        /*003c*/ 	.word	0xffffffff


	//   ....[5]....
        /*0040*/ 	.word	0xffffffff


	//   ....[6]....
        /*0044*/ 	.word	0xffffffff


	//   ....[7]....
        /*0048*/ 	.word	0xffffffff


	//   ....[8]....
        /*004c*/ 	.word	0xffffffff


	//   ....[9]....
        /*0050*/ 	.word	0xffffffff


	//   ....[10]....
        /*0054*/ 	.word	0x050000c2


	//   ....[11]....
        /*0058*/ 	.word	0x050000c2


	//   ....[12]....
        /*005c*/ 	.word	0x050000c2


	//   ....[13]....
        /*0060*/ 	.word	0x050000c2


	//   ....[14]....
        /*0064*/ 	.word	0x050000c2


	//   ....[15]....
        /*0068*/ 	.word	0x050000c2


	//   ....[16]....
        /*006c*/ 	.word	0x050000c2


	//   ....[17]....
        /*0070*/ 	.word	0x050000c2


	//   ....[18]....
        /*0074*/ 	.word	0x050000c2


	//   ....[19]....
        /*0078*/ 	.word	0x050000c2


	//----- nvinfo : EIATTR_COOP_GROUP_INSTR_OFFSETS
	.align		4
.L_3277:
        /*007c*/ 	.byte	0x04, 0x28
        /*007e*/ 	.short	(.L_3279 - .L_3278)


	//   ....[0]....
.L_3278:
        /*0080*/ 	.word	0x00002530


	//   ....[1]....
        /*0084*/ 	.word	0x00002540


	//   ....[2]....
        /*0088*/ 	.word	0x00002570


	//   ....[3]....
        /*008c*/ 	.word	0x00002580


	//   ....[4]....
        /*0090*/ 	.word	0x000025b0


	//   ....[5]....
        /*0094*/ 	.word	0x000025c0


	//   ....[6]....
        /*0098*/ 	.word	0x000025f0


	//   ....[7]....
        /*009c*/ 	.word	0x00002600


	//   ....[8]....
        /*00a0*/ 	.word	0x00002630


	//   ....[9]....
        /*00a4*/ 	.word	0x00002640


	//   ....[10]....
        /*00a8*/ 	.word	0x0000a240


	//   ....[11]....
        /*00ac*/ 	.word	0x0000a2d0


	//   ....[12]....
        /*00b0*/ 	.word	0x0000a340


	//   ....[13]....
        /*00b4*/ 	.word	0x0000a3a0


	//   ....[14]....
        /*00b8*/ 	.word	0x0000a410


	//   ....[15]....
        /*00bc*/ 	.word	0x0000a470


	//   ....[16]....
        /*00c0*/ 	.word	0x0000a4e0


	//   ....[17]....
        /*00c4*/ 	.word	0x0000a540


	//   ....[18]....
        /*00c8*/ 	.word	0x0000a5b0


	//   ....[19]....
        /*00cc*/ 	.word	0x0000a610


	//----- nvinfo : EIATTR_VRC_CTA_INIT_COUNT
	.align		4
.L_3279:
        /*00d0*/ 	.byte	0x02, 0x4a
	.zero		1
	.zero		1


	//----- nvinfo : EIATTR_EXIT_INSTR_OFFSETS
	.align		4
        /*00d4*/ 	.byte	0x04, 0x1c
        /*00d6*/ 	.short	(.L_3281 - .L_3280)


	//   ....[0]....
.L_3280:
        /*00d8*/ 	.word	0x0000a1a0


	//   ....[1]....
        /*00dc*/ 	.word	0x0000a1d0


	//----- nvinfo : EIATTR_MAX_THREADS
	.align		4
.L_3281:
        /*00e0*/ 	.byte	0x04, 0x05
        /*00e2*/ 	.short	(.L_3283 - .L_3282)
.L_3282:
        /*00e4*/ 	.word	0x00000080
        /*00e8*/ 	.word	0x00000001
        /*00ec*/ 	.word	0x00000001


	//----- nvinfo : EIATTR_CRS_STACK_SIZE
	.align		4
.L_3283:
        /*00f0*/ 	.byte	0x04, 0x1e
        /*00f2*/ 	.short	(.L_3285 - .L_3284)
.L_3284:
        /*00f4*/ 	.word	0x00000000


	//----- nvinfo : EIATTR_CBANK_PARAM_SIZE
	.align		4
.L_3285:
        /*00f8*/ 	.byte	0x03, 0x19
        /*00fa*/ 	.short	0x0128


	//----- nvinfo : EIATTR_PARAM_CBANK
	.align		4
        /*00fc*/ 	.byte	0x04, 0x0a
        /*00fe*/ 	.short	(.L_3287 - .L_3286)
	.align		4
.L_3286:
        /*0100*/ 	.word	index@(.nv.constant0._ZN10layer_norm13ln_bwd_kernelINS_13Kernel_traitsIf6__halfS2_S2_fjLj1024ELj1ELj4ELj1ELj16ENS_18Kernel_traits_baseILj1024EfS2_S2_S2_fjLj128EEEEELb1ELb0ELb1ELb0EEEvNS_9BwdParamsE)
        /*0104*/ 	.short	0x0380
        /*0106*/ 	.short	0x0128


	//----- nvinfo : EIATTR_SW_WAR
	.align		4
.L_3287:
        /*0108*/ 	.byte	0x04, 0x36
        /*010a*/ 	.short	(.L_3289 - .L_3288)
.L_3288:
        /*010c*/ 	.word	0x00000008
.L_3289:


//--------------------- .nv.info._ZN10layer_norm22ln_bwd_finalize_kernelINS_22Kernel_traits_finalizeILj1024Ef6__halfS2_S2_fjLb0ELj1024ELj4ENS_18Kernel_traits_baseILj1024EfS2_S2_S2_fjLj1024EEEEELb0ELb1EEEvNS_9BwdParamsE --------------------------
	.section	.nv.info._ZN10layer_norm22ln_bwd_finalize_kernelINS_22Kernel_traits_finalizeILj1024Ef6__halfS2_S2_fjLb0ELj1024ELj4ENS_18Kernel_traits_baseILj1024EfS2_S2_S2_fjLj1024EEEEELb0ELb1EEEvNS_9BwdParamsE,"",@"SHT_CUDA_INFO"
	.sectionflags	@""
	.align	4


	//----- nvinfo : EIATTR_CUDA_API_VERSION
	.align		4
        /*0000*/ 	.byte	0x04, 0x37
        /*0002*/ 	.short	(.L_3291 - .L_3290)
.L_3290:
        /*0004*/ 	.word	0x00000082


	//----- nvinfo : EIATTR_KPARAM_INFO
	.align		4
.L_3291:
        /*0008*/ 	.byte	0x04, 0x17
        /*000a*/ 	.short	(.L_3293 - .L_3292)
.L_3292:
        /*000c*/ 	.word	0x00000000
        /*0010*/ 	.short	0x0000
        /*0012*/ 	.short	0x0000
        /*0014*/ 	.byte	0x00, 0xf0, 0xa1, 0x04


	//----- nvinfo : EIATTR_SPARSE_MMA_MASK
	.align		4
.L_3293:
        /*0018*/ 	.byte	0x03, 0x50
        /*001a*/ 	.short	0x0000


	//----- nvinfo : EIATTR_MAXREG_COUNT
	.align		4
        /*001c*/ 	.byte	0x03, 0x1b
        /*001e*/ 	.short	0x0040


	//----- nvinfo : EIATTR_NUM_BARRIERS
	.align		4
        /*0020*/ 	.byte	0x02, 0x4c
        /*0022*/ 	.byte	0x01
	.zero		1


	//----- nvinfo : EIATTR_MERCURY_ISA_VERSION
	.align		4
        /*0024*/ 	.byte	0x03, 0x5f
        /*0026*/ 	.short	0x0101


	//----- nvinfo : EIATTR_COOP_GROUP_MASK_REGIDS
	.align		4
        /*0028*/ 	.byte	0x04, 0x29
        /*002a*/ 	.short	(.L_3295 - .L_3294)


	//   ....[0]....
.L_3294:
        /*002c*/ 	.word	0xffffffff


	//   ....[1]....
        /*0030*/ 	.word	0xffffffff


	//   ....[2]....
        /*0034*/ 	.word	0xffffffff


	//   ....[3]....
        /*0038*/ 	.word	0xffffffff


	//   ....[4]....
        /*003c*/ 	.word	0xffffffff


	//   ....[5]....
        /*0040*/ 	.word	0xffffffff


	//   ....[6]....
        /*0044*/ 	.word	0xffffffff


	//   ....[7]....
        /*0048*/ 	.word	0xffffffff


	//   ....[8]....
        /*004c*/ 	.word	0xffffffff


	//   ....[9]....
        /*0050*/ 	.word	0xffffffff


	//----- nvinfo : EIATTR_COOP_GROUP_INSTR_OFFSETS
	.align		4
.L_3295:
        /*0054*/ 	.byte	0x04, 0x28
        /*0056*/ 	.short	(.L_3297 - .L_3296)


	//   ....[0]....
.L_3296:
        /*0058*/ 	.word	0x00001630


	//   ....[1]....
        /*005c*/ 	.word	0x00001640


	//   ....[2]....
        /*0060*/ 	.word	0x00001670


	//   ....[3]....
        /*0064*/ 	.word	0x00001680


	//   ....[4]....
        /*0068*/ 	.word	0x000016b0


	//   ....[5]....
        /*006c*/ 	.word	0x000016c0


	//   ....[6]....
        /*0070*/ 	.word	0x000016f0


	//   ....[7]....
        /*0074*/ 	.word	0x00001710


	//   ....[8]....
        /*0078*/ 	.word	0x00001740


	//   ....[9]....
        /*007c*/ 	.word	0x00001750


	//----- nvinfo : EIATTR_VRC_CTA_INIT_COUNT
	.align		4
.L_3297:
        /*0080*/ 	.byte	0x02, 0x4a
	.zero		1
	.zero		1


	//----- nvinfo : EIATTR_EXIT_INSTR_OFFSETS
	.align		4
        /*0084*/ 	.byte	0x04, 0x1c
        /*0086*/ 	.short	(.L_3299 - .L_3298)


	//   ....[0]....
.L_3298:
        /*0088*/ 	.word	0x00000070


	//   ....[1]....
        /*008c*/ 	.word	0x000017b0


	//   ....[2]....
        /*0090*/ 	.word	0x00001860


	//----- nvinfo : EIATTR_MAX_THREADS
	.align		4
.L_3299:
        /*0094*/ 	.byte	0x04, 0x05
        /*0096*/ 	.short	(.L_3301 - .L_3300)
.L_3300:
        /*0098*/ 	.word	0x00000400
        /*009c*/ 	.word	0x00000001
        /*00a0*/ 	.word	0x00000001


	//----- nvinfo : EIATTR_CRS_STACK_SIZE
	.align		4
.L_3301:
        /*00a4*/ 	.byte	0x04, 0x1e
        /*00a6*/ 	.short	(.L_3303 - .L_3302)
.L_3302:
        /*00a8*/ 	.word	0x00000000


	//----- nvinfo : EIATTR_CBANK_PARAM_SIZE
	.align		4
.L_3303:
        /*00ac*/ 	.byte	0x03, 0x19
        /*00ae*/ 	.short	0x0128


	//----- nvinfo : EIATTR_PARAM_CBANK
	.align		4
        /*00b0*/ 	.byte	0x04, 0x0a
        /*00b2*/ 	.short	(.L_3305 - .L_3304)
	.align		4
.L_3304:
        /*00b4*/ 	.word	index@(.nv.constant0._ZN10layer_norm22ln_bwd_finalize_kernelINS_22Kernel_traits_finalizeILj1024Ef6__halfS2_S2_fjLb0ELj1024ELj4ENS_18Kernel_traits_baseILj1024EfS2_S2_S2_fjLj1024EEEEELb0ELb1EEEvNS_9BwdParamsE)
        /*00b8*/ 	.short	0x0380
        /*00ba*/ 	.short	0x0128


	//----- nvinfo : EIATTR_SW_WAR
	.align		4
.L_3305:
        /*00bc*/ 	.byte	0x04, 0x36
        /*00be*/ 	.short	(.L_3307 - .L_3306)
.L_3306:
        /*00c0*/ 	.word	0x00000008
.L_3307:


//--------------------- .nv.info._ZN10layer_norm13ln_bwd_kernelINS_13Kernel_traitsIf6__halfS2_S2_fjLj1024ELj1ELj4ELj1ELj16ENS_18Kernel_traits_baseILj1024EfS2_S2_S2_fjLj128EEEEELb1ELb0ELb1ELb1EEEvNS_9BwdParamsE --------------------------
	.section	.nv.info._ZN10layer_norm13ln_bwd_kernelINS_13Kernel_traitsIf6__halfS2_S2_fjLj1024ELj1ELj4ELj1ELj16ENS_18Kernel_traits_baseILj1024EfS2_S2_S2_fjLj128EEEEELb1ELb0ELb1ELb1EEEvNS_9BwdParamsE,"",@"SHT_CUDA_INFO"
	.sectionflags	@""
	.align	4


	//----- nvinfo : EIATTR_CUDA_API_VERSION
	.align		4
        /*0000*/ 	.byte	0x04, 0x37
        /*0002*/ 	.short	(.L_3309 - .L_3308)
.L_3308:
        /*0004*/ 	.word	0x00000082


	//----- nvinfo : EIATTR_KPARAM_INFO
	.align		4
.L_3309:
        /*0008*/ 	.byte	0x04, 0x17
        /*000a*/ 	.short	(.L_3311 - .L_3310)
.L_3310:
        /*000c*/ 	.word	0x00000000
        /*0010*/ 	.short	0x0000
        /*0012*/ 	.short	0x0000
        /*0014*/ 	.byte	0x00, 0xf0, 0xa1, 0x04


	//----- nvinfo : EIATTR_SPARSE_MMA_MASK
	.align		4
.L_3311:
        /*0018*/ 	.byte	0x03, 0x50
        /*001a*/ 	.short	0x0000


	//----- nvinfo : EIATTR_MAXREG_COUNT
	.align		4
        /*001c*/ 	.byte	0x03, 0x1b
        /*001e*/ 	.short	0x00ff


	//----- nvinfo : EIATTR_NUM_BARRIERS
	.align		4
        /*0020*/ 	.byte	0x02, 0x4c
        /*0022*/ 	.byte	0x01
	.zero		1


	//----- nvinfo : EIATTR_MERCURY_ISA_VERSION
	.align		4
        /*0024*/ 	.byte	0x03, 0x5f
        /*0026*/ 	.short	0x0101


	//----- nvinfo : EIATTR_COOP_GROUP_MASK_REGIDS
	.align		4
        /*0028*/ 	.byte	0x04, 0x29
        /*002a*/ 	.short	(.L_3313 - .L_3312)


	//   ....[0]....
.L_3312:
        /*002c*/ 	.word	0xffffffff


	//   ....[1]....
        /*0030*/ 	.word	0xffffffff


	//   ....[2]....
        /*0034*/ 	.word	0xffffffff


	//   ....[3]....
        /*0038*/ 	.word	0xffffffff


	//   ....[4]....
        /*003c*/ 	.word	0xffffffff


	//   ....[5]....
        /*0040*/ 	.word	0xffffffff


	//   ....[6]....
        /*0044*/ 	.word	0xffffffff


	//   ....[7]....
        /*0048*/ 	.word	0xffffffff


	//   ....[8]....
        /*004c*/ 	.word	0xffffffff


	//   ....[9]....
        /*0050*/ 	.word	0xffffffff


	//   ....[10]....
        /*0054*/ 	.word	0x050000bd


	//   ....[11]....
        /*0058*/ 	.word	0x050000bd


	//   ....[12]....
        /*005c*/ 	.word	0x050000bd


	//   ....[13]....
        /*0060*/ 	.word	0x050000bd


	//   ....[14]....
        /*0064*/ 	.word	0x050000bd


	//   ....[15]....
        /*0068*/ 	.word	0x050000bd


	//   ....[16]....
        /*006c*/ 	.word	0x050000bd


	//   ....[17]....
        /*0070*/ 	.word	0x050000bd


	//   ....[18]....
        /*0074*/ 	.word	0x050000bd


	//   ....[19]....
        /*0078*/ 	.word	0x050000bd


	//----- nvinfo : EIATTR_COOP_GROUP_INSTR_OFFSETS
	.align		4
.L_3313:
        /*007c*/ 	.byte	0x04, 0x28
        /*007e*/ 	.short	(.L_3315 - .L_3314)


	//   ....[0]....
.L_3314:
        /*0080*/ 	.word	0x00001ee0


	//   ....[1]....
        /*0084*/ 	.word	0x00001ef0


	//   ....[2]....
        /*0088*/ 	.word	0x00001f20


	//   ....[3]....
        /*008c*/ 	.word	0x00001f30


	//   ....[4]....
        /*0090*/ 	.word	0x00001f60


	//   ....[5]....
        /*0094*/ 	.word	0x00001f70


	//   ....[6]....
        /*0098*/ 	.word	0x00001fa0


	//   ....[7]....
        /*009c*/ 	.word	0x00001fb0


	//   ....[8]....
        /*00a0*/ 	.word	0x00001fe0


	//   ....[9]....
        /*00a4*/ 	.word	0x00001ff0


	//   ....[10]....
        /*00a8*/ 	.word	0x00009430


	//   ....[11]....
        /*00ac*/ 	.word	0x000094c0


	//   ....[12]....
        /*00b0*/ 	.word	0x00009530


	//   ....[13]....
        /*00b4*/ 	.word	0x00009590


	//   ....[14]....
        /*00b8*/ 	.word	0x00009600


	//   ....[15]....
        /*00bc*/ 	.word	0x00009660


	//   ....[16]....
        /*00c0*/ 	.word	0x000096d0


	//   ....[17]....
        /*00c4*/ 	.word	0x00009730


	//   ....[18]....
        /*00c8*/ 	.word	0x000097a0


	//   ....[19]....
        /*00cc*/ 	.word	0x00009800


	//----- nvinfo : EIATTR_VRC_CTA_INIT_COUNT
	.align		4
.L_3315:
        /*00d0*/ 	.byte	0x02, 0x4a
	.zero		1
	.zero		1


	//----- nvinfo : EIATTR_EXIT_INSTR_OFFSETS
	.align		4
        /*00d4*/ 	.byte	0x04, 0x1c
        /*00d6*/ 	.short	(.L_3317 - .L_3316)


	//   ....[0]....
.L_3316:
        /*00d8*/ 	.word	0x000093c0


	//----- nvinfo : EIATTR_MAX_THREADS
	.align		4
.L_3317:
        /*00dc*/ 	.byte	0x04, 0x05
        /*00de*/ 	.short	(.L_3319 - .L_3318)
.L_3318:
        /*00e0*/ 	.word	0x00000080
        /*00e4*/ 	.word	0x00000001
        /*00e8*/ 	.word	0x00000001


	//----- nvinfo : EIATTR_CRS_STACK_SIZE
	.align		4
.L_3319:
        /*00ec*/ 	.byte	0x04, 0x1e
        /*00ee*/ 	.short	(.L_3321 - .L_3320)
.L_3320:
        /*00f0*/ 	.word	0x00000000


	//----- nvinfo : EIATTR_CBANK_PARAM_SIZE
	.align		4
.L_3321:
        /*00f4*/ 	.byte	0x03, 0x19
        /*00f6*/ 	.short	0x0128


	//----- nvinfo : EIATTR_PARAM_CBANK
	.align		4
        /*00f8*/ 	.byte	0x04, 0x0a
        /*00fa*/ 	.short	(.L_3323 - .L_3322)
	.align		4
.L_3322:
        /*00fc*/ 	.word	index@(.nv.constant0._ZN10layer_norm13ln_bwd_kernelINS_13Kernel_traitsIf6__halfS2_S2_fjLj1024ELj1ELj4ELj1ELj16ENS_18Kernel_traits_baseILj1024EfS2_S2_S2_fjLj128EEEEELb1ELb0ELb1ELb1EEEvNS_9BwdParamsE)
        /*0100*/ 	.short	0x0380
        /*0102*/ 	.short	0x0128


	//----- nvinfo : EIATTR_SW_WAR
	.align		4
.L_3323:
        /*0104*/ 	.byte	0x04, 0x36
        /*0106*/ 	.short	(.L_3325 - .L_3324)
.L_3324:
        /*0108*/ 	.word	0x00000008
.L_3325:


//--------------------- .nv.info._ZN10layer_norm13ln_bwd_kernelINS_13Kernel_traitsIf6__halfS2_S2_fjLj1024ELj1ELj4ELj1ELj16ENS_18Kernel_traits_baseILj1024EfS2_S2_S2_fjLj128EEEEELb1ELb1ELb0ELb0EEEvNS_9BwdParamsE --------------------------
	.section	.nv.info._ZN10layer_norm13ln_bwd_kernelINS_13Kernel_traitsIf6__halfS2_S2_fjLj1024ELj1ELj4ELj1ELj16ENS_18Kernel_traits_baseILj1024EfS2_S2_S2_fjLj128EEEEELb1ELb1ELb0ELb0EEEvNS_9BwdParamsE,"",@"SHT_CUDA_INFO"
	.sectionflags	@""
	.align	4


	//----- nvinfo : EIATTR_CUDA_API_VERSION
	.align		4
        /*0000*/ 	.byte	0x04, 0x37
        /*0002*/ 	.short	(.L_3327 - .L_3326)
.L_3326:
        /*0004*/ 	.word	0x00000082


	//----- nvinfo : EIATTR_KPARAM_INFO
	.align		4
.L_3327:
        /*0008*/ 	.byte	0x04, 0x17
        /*000a*/ 	.short	(.L_3329 - .L_3328)
.L_3328:
        /*000c*/ 	.word	0x00000000
        /*0010*/ 	.short	0x0000
        /*0012*/ 	.short	0x0000
        /*0014*/ 	.byte	0x00, 0xf0, 0xa1, 0x04


	//----- nvinfo : EIATTR_SPARSE_MMA_MASK
	.align		4
.L_3329:
        /*0018*/ 	.byte	0x03, 0x50
        /*001a*/ 	.short	0x0000


	//----- nvinfo : EIATTR_MAXREG_COUNT
	.align		4
        /*001c*/ 	.byte	0x03, 0x1b
        /*001e*/ 	.short	0x00ff


	//----- nvinfo : EIATTR_NUM_BARRIERS
	.align		4
        /*0020*/ 	.byte	0x02, 0x4c
        /*0022*/ 	.byte	0x01
	.zero		1


	//----- nvinfo : EIATTR_ANNOTATIONS
	.align		4
        /*0024*/ 	.byte	0x04, 0x55
        /*0026*/ 	.short	(.L_3331 - .L_3330)


	//   ....[0]....
.L_3330:
        /* <DEDUP_REMOVED lines=23> */


	//----- nvinfo : EIATTR_MERCURY_ISA_VERSION
	.align		4
.L_3331:
        /*0180*/ 	.byte	0x03, 0x5f
        /*0182*/ 	.short	0x0101


	//----- nvinfo : EIATTR_COOP_GROUP_MASK_REGIDS
	.align		4
        /*0184*/ 	.byte	0x04, 0x29
        /*0186*/ 	.short	(.L_3333 - .L_3332)


	//   ....[0]....
.L_3332:
        /*0188*/ 	.word	0xffffffff


	//   ....[1]....
        /*018c*/ 	.word	0xffffffff


	//   ....[2]....
        /*0190*/ 	.word	0xffffffff


	//   ....[3]....
        /*0194*/ 	.word	0xffffffff


	//   ....[4]....
        /*0198*/ 	.word	0xffffffff


	//   ....[5]....
        /*019c*/ 	.word	0xffffffff


	//   ....[6]....
        /*01a0*/ 	.word	0xffffffff


	//   ....[7]....
        /*01a4*/ 	.word	0xffffffff


	//   ....[8]....
        /*01a8*/ 	.word	0xffffffff


	//   ....[9]....
        /*01ac*/ 	.word	0xffffffff


	//   ....[10]....
        /*01b0*/ 	.word	0x05000013


	//   ....[11]....
        /*01b4*/ 	.word	0x05000013


	//   ....[12]....
        /*01b8*/ 	.word	0x05000013


	//   ....[13]....
        /*01bc*/ 	.word	0x05000013


	//   ....[14]....
        /*01c0*/ 	.word	0x05000013


	//   ....[15]....
        /*01c4*/ 	.word	0x05000013


	//   ....[16]....
        /*01c8*/ 	.word	0x05000013


	//   ....[17]....
        /*01cc*/ 	.word	0x05000013


	//   ....[18]....
        /*01d0*/ 	.word	0x05000013


	//   ....[19]....
        /*01d4*/ 	.word	0x05000013


	//----- nvinfo : EIATTR_COOP_GROUP_INSTR_OFFSETS
	.align		4
.L_3333:
        /*01d8*/ 	.byte	0x04, 0x28
        /*01da*/ 	.short	(.L_3335 - .L_3334)


	//   ....[0]....
.L_3334:
        /*01dc*/ 	.word	0x00002530


	//   ....[1]....
        /*01e0*/ 	.word	0x00002550


	//   ....[2]....
        /*01e4*/ 	.word	0x00002570


	//   ....[3]....
        /*01e8*/ 	.word	0x00002590


	//   ....[4]....
        /*01ec*/ 	.word	0x000025b0


	//   ....[5]....
        /*01f0*/ 	.word	0x000025d0


	//   ....[6]....
        /*01f4*/ 	.word	0x000025f0


	//   ....[7]....
        /*01f8*/ 	.word	0x00002610


	//   ....[8]....
        /*01fc*/ 	.word	0x00002620


	//   ....[9]....
        /*0200*/ 	.word	0x00002640


	//   ....[10]....
        /*0204*/ 	.word	0x0000b690


	//   ....[11]....
        /*0208*/ 	.word	0x0000b730


	//   ....[12]....
        /*020c*/ 	.word	0x0000b7b0


	//   ....[13]....
        /*0210*/ 	.word	0x0000b820


	//   ....[14]....
        /*0214*/ 	.word	0x0000b8a0


	//   ....[15]....
        /*0218*/ 	.word	0x0000b910


	//   ....[16]....
        /*021c*/ 	.word	0x0000b990


	//   ....[17]....
        /*0220*/ 	.word	0x0000ba00


	//   ....[18]....
        /*0224*/ 	.word	0x0000ba80


	//   ....[19]....
        /*0228*/ 	.word	0x0000bad0


	//----- nvinfo : EIATTR_VRC_CTA_INIT_COUNT
	.align		4
.L_3335:
        /*022c*/ 	.byte	0x02, 0x4a
	.zero		1
	.zero		1


	//----- nvinfo : EIATTR_EXIT_INSTR_OFFSETS
	.align		4
        /*0230*/ 	.byte	0x04, 0x1c
        /*0232*/ 	.short	(.L_3337 - .L_3336)


	//   ....[0]....
.L_3336:
        /*0234*/ 	.word	0x0000b5a0


	//   ....[1]....
        /*0238*/ 	.word	0x0000b620


	//----- nvinfo : EIATTR_MAX_THREADS
	.align		4
.L_3337:
        /*023c*/ 	.byte	0x04, 0x05
        /*023e*/ 	.short	(.L_3339 - .L_3338)
.L_3338:
        /*0240*/ 	.word	0x00000080
        /*0244*/ 	.word	0x00000001
        /*0248*/ 	.word	0x00000001


	//----- nvinfo : EIATTR_CRS_STACK_SIZE
	.align		4
.L_3339:
        /*024c*/ 	.byte	0x04, 0x1e
        /*024e*/ 	.short	(.L_3341 - .L_3340)
.L_3340:
        /*0250*/ 	.word	0x00000000


	//----- nvinfo : EIATTR_CBANK_PARAM_SIZE
	.align		4
.L_3341:
        /*0254*/ 	.byte	0x03, 0x19
        /*0256*/ 	.short	0x0128


	//----- nvinfo : EIATTR_PARAM_CBANK
	.align		4
        /*0258*/ 	.byte	0x04, 0x0a
        /*025a*/ 	.short	(.L_3343 - .L_3342)
	.align		4
.L_3342:
        /*025c*/ 	.word	index@(.nv.constant0._ZN10layer_norm13ln_bwd_kernelINS_13Kernel_traitsIf6__halfS2_S2_fjLj1024ELj1ELj4ELj1ELj16ENS_18Kernel_traits_baseILj1024EfS2_S2_S2_fjLj128EEEEELb1ELb1ELb0ELb0EEEvNS_9BwdParamsE)
        /*0260*/ 	.short	0x0380
        /*0262*/ 	.short	0x0128


	//----- nvinfo : EIATTR_SW_WAR
	.align		4
.L_3343:
        /*0264*/ 	.byte	0x04, 0x36
        /*0266*/ 	.short	(.L_3345 - .L_3344)
.L_3344:
        /*0268*/ 	.word	0x00000008
.L_3345:


//--------------------- .nv.info._ZN10layer_norm13ln_bwd_kernelINS_13Kernel_traitsIf6__halfS2_S2_fjLj1024ELj1ELj4ELj1ELj16ENS_18Kernel_traits_baseILj1024EfS2_S2_S2_fjLj128EEEEELb1ELb1ELb0ELb1EEEvNS_9BwdParamsE --------------------------
	.section	.nv.info._ZN10layer_norm13ln_bwd_kernelINS_13Kernel_traitsIf6__halfS2_S2_fjLj1024ELj1ELj4ELj1ELj16ENS_18Kernel_traits_baseILj1024EfS2_S2_S2_fjLj128EEEEELb1ELb1ELb0ELb1EEEvNS_9BwdParamsE,"",@"SHT_CUDA_INFO"
	.sectionflags	@""
	.align	4


	//----- nvinfo : EIATTR_CUDA_API_VERSION
	.align		4
        /*0000*/ 	.byte	0x04, 0x37
        /*0002*/ 	.short	(.L_3347 - .L_3346)
.L_3346:
        /*0004*/ 	.word	0x00000082


	//----- nvinfo : EIATTR_KPARAM_INFO
	.align		4
.L_3347:
        /*0008*/ 	.byte	0x04, 0x17
        /*000a*/ 	.short	(.L_3349 - .L_3348)
.L_3348:
        /*000c*/ 	.word	0x00000000
        /*0010*/ 	.short	0x0000
        /*0012*/ 	.short	0x0000
        /*0014*/ 	.byte	0x00, 0xf0, 0xa1, 0x04


	//----- nvinfo : EIATTR_SPARSE_MMA_MASK
	.align		4
.L_3349:
        /*0018*/ 	.byte	0x03, 0x50
        /*001a*/ 	.short	0x0000


	//----- nvinfo : EIATTR_MAXREG_COUNT
	.align		4
        /*001c*/ 	.byte	0x03, 0x1b
        /*001e*/ 	.short	0x00ff


	//----- nvinfo : EIATTR_NUM_BARRIERS
	.align		4
        /*0020*/ 	.byte	0x02, 0x4c
        /*0022*/ 	.byte	0x01
	.zero		1


	//----- nvinfo : EIATTR_ANNOTATIONS
	.align		4
        /*0024*/ 	.byte	0x04, 0x55
        /*0026*/ 	.short	(.L_3351 - .L_3350)


	//   ....[0]....
.L_3350:
        /* <DEDUP_REMOVED lines=153> */


	//----- nvinfo : EIATTR_MERCURY_ISA_VERSION
	.align		4
.L_3351:
        /*09a0*/ 	.byte	0x03, 0x5f
        /*09a2*/ 	.short	0x0101


	//----- nvinfo : EIATTR_COOP_GROUP_MASK_REGIDS
	.align		4
        /*09a4*/ 	.byte	0x04, 0x29
        /*09a6*/ 	.short	(.L_3353 - .L_3352)


	//   ....[0]....
.L_3352:
        /*09a8*/ 	.word	0xffffffff


	//   ....[1]....
        /*09ac*/ 	.word	0xffffffff


	//   ....[2]....
        /*09b0*/ 	.word	0xffffffff


	//   ....[3]....
        /*09b4*/ 	.word	0xffffffff


	//   ....[4]....
        /*09b8*/ 	.word	0xffffffff


	//   ....[5]....
        /*09bc*/ 	.word	0xffffffff


	//   ....[6]....
        /*09c0*/ 	.word	0xffffffff


	//   ....[7]....
        /*09c4*/ 	.word	0xffffffff


	//   ....[8]....
        /*09c8*/ 	.word	0xffffffff


	//   ....[9]....
        /*09cc*/ 	.word	0xffffffff


	//   ....[10]....
        /*09d0*/ 	.word	0x050000cf


	//   ....[11]....
        /*09d4*/ 	.word	0x050000cf


	//   ....[12]....
        /*09d8*/ 	.word	0x050000cf


	//   ....[13]....
        /*09dc*/ 	.word	0x050000cf


	//   ....[14]....
        /*09e0*/ 	.word	0x050000cf


	//   ....[15]....
        /*09e4*/ 	.word	0x050000cf


	//   ....[16]....
        /*09e8*/ 	.word	0x050000cf


	//   ....[17]....
        /*09ec*/ 	.word	0x050000cf


	//   ....[18]....
        /*09f0*/ 	.word	0x050000cf


	//   ....[19]....
        /*09f4*/ 	.word	0x050000cf


	//----- nvinfo : EIATTR_COOP_GROUP_INSTR_OFFSETS
	.align		4
.L_3353:
        /*09f8*/ 	.byte	0x04, 0x28
        /*09fa*/ 	.short	(.L_3355 - .L_3354)


	//   ....[0]....
.L_3354:
        /*09fc*/ 	.word	0x000037c0


	//   ....[1]....
        /*0a00*/ 	.word	0x000037d0


	//   ....[2]....
        /*0a04*/ 	.word	0x00003860


	//   ....[3]....
        /*0a08*/ 	.word	0x000038e0


	//   ....[4]....
        /*0a0c*/ 	.word	0x00003960


	//   ....[5]....
        /*0a10*/ 	.word	0x00003970


	//   ....[6]....
        /*0a14*/ 	.word	0x000039f0


	//   ....[7]....
        /*0a18*/ 	.word	0x00003a70


	//   ....[8]....
        /*0a1c*/ 	.word	0x00003b40


	//   ....[9]....
        /*0a20*/ 	.word	0x00003b50


	//   ....[10]....
        /*0a24*/ 	.word	0x0000c100


	//   ....[11]....
        /*0a28*/ 	.word	0x0000c1c0


	//   ....[12]....
        /*0a2c*/ 	.word	0x0000c290


	//   ....[13]....
        /*0a30*/ 	.word	0x0000c360


	//   ....[14]....
        /*0a34*/ 	.word	0x0000c430


	//   ....[15]....
        /*0a38*/ 	.word	0x0000c500


	//   ....[16]....
        /*0a3c*/ 	.word	0x0000c5e0


	//   ....[17]....
        /*0a40*/ 	.word	0x0000c680


	//   ....[18]....
        /*0a44*/ 	.word	0x0000c6e0


	//   ....[19]....
        /*0a48*/ 	.word	0x0000c740


	//----- nvinfo : EIATTR_VRC_CTA_INIT_COUNT
	.align		4
.L_3355:
        /*0a4c*/ 	.byte	0x02, 0x4a
	.zero		1
	.zero		1


	//----- nvinfo : EIATTR_EXIT_INSTR_OFFSETS
	.align		4
        /*0a50*/ 	.byte	0x04, 0x1c
        /*0a52*/ 	.short	(.L_3357 - .L_3356)


	//   ....[0]....
.L_3356:
        /*0a54*/ 	.word	0x0000c0a0


	//----- nvinfo : EIATTR_MAX_THREADS
	.align		4
.L_3357:
        /*0a58*/ 	.byte	0x04, 0x05
        /*0a5a*/ 	.short	(.L_3359 - .L_3358)
.L_3358:
        /*0a5c*/ 	.word	0x00000080
        /*0a60*/ 	.word	0x00000001
        /*0a64*/ 	.word	0x00000001


	//----- nvinfo : EIATTR_CRS_STACK_SIZE
	.align		4
.L_3359:
        /*0a68*/ 	.byte	0x04, 0x1e
        /*0a6a*/ 	.short	(.L_3361 - .L_3360)
.L_3360:
        /*0a6c*/ 	.word	0x00000000


	//----- nvinfo : EIATTR_CBANK_PARAM_SIZE
	.align		4
.L_3361:
        /*0a70*/ 	.byte	0x03, 0x19
        /*0a72*/ 	.short	0x0128


	//----- nvinfo : EIATTR_PARAM_CBANK
	.align		4
        /*0a74*/ 	.byte	0x04, 0x0a
        /*0a76*/ 	.short	(.L_3363 - .L_3362)
	.align		4
.L_3362:
        /*0a78*/ 	.word	index@(.nv.constant0._ZN10layer_norm13ln_bwd_kernelINS_13Kernel_traitsIf6__halfS2_S2_fjLj1024ELj1ELj4ELj1ELj16ENS_18Kernel_traits_baseILj1024EfS2_S2_S2_fjLj128EEEEELb1ELb1ELb0ELb1EEEvNS_9BwdParamsE)
        /*0a7c*/ 	.short	0x0380
        /*0a7e*/ 	.short	0x0128


	//----- nvinfo : EIATTR_SW_WAR
	.align		4
.L_3363:
        /*0a80*/ 	.byte	0x04, 0x36
        /*0a82*/ 	.short	(.L_3365 - .L_3364)
.L_3364:
        /*0a84*/ 	.word	0x00000008
.L_3365:


//--------------------- .nv.info._ZN10layer_norm22ln_bwd_finalize_kernelINS_22Kernel_traits_finalizeILj1024Ef6__halfS2_S2_fjLb1ELj1024ELj4ENS_18Kernel_traits_baseILj1024EfS2_S2_S2_fjLj1024EEEEELb1ELb0EEEvNS_9BwdParamsE --------------------------
	.section	.nv.info._ZN10layer_norm22ln_bwd_finalize_kernelINS_22Kernel_traits_finalizeILj1024Ef6__halfS2_S2_fjLb1ELj1024ELj4ENS_18Kernel_traits_baseILj1024EfS2_S2_S2_fjLj1024EEEEELb1ELb0EEEvNS_9BwdParamsE,"",@"SHT_CUDA_INFO"
	.sectionflags	@""
	.align	4


	//----- nvinfo : EIATTR_CUDA_API_VERSION
	.align		4
        /*0000*/ 	.byte	0x04, 0x37
        /*0002*/ 	.short	(.L_3367 - .L_3366)
.L_3366:
        /*0004*/ 	.word	0x00000082


	//----- nvinfo : EIATTR_KPARAM_INFO
	.align		4
.L_3367:
        /*0008*/ 	.byte	0x04, 0x17
        /*000a*/ 	.short	(.L_3369 - .L_3368)
.L_3368:
        /*000c*/ 	.word	0x00000000
        /*0010*/ 	.short	0x0000
        /*0012*/ 	.short	0x0000
        /*0014*/ 	.byte	0x00, 0xf0, 0xa1, 0x04


	//----- nvinfo : EIATTR_SPARSE_MMA_MASK
	.align		4
.L_3369:
        /*0018*/ 	.byte	0x03, 0x50
        /*001a*/ 	.short	0x0000


	//----- nvinfo : EIATTR_MAXREG_COUNT
	.align		4
        /*001c*/ 	.byte	0x03, 0x1b
        /*001e*/ 	.short	0x0040


	//----- nvinfo : EIATTR_NUM_BARRIERS
	.align		4
        /*0020*/ 	.byte	0x02, 0x4c
        /*0022*/ 	.byte	0x01
	.zero		1


	//----- nvinfo : EIATTR_MERCURY_ISA_VERSION
	.align		4
        /*0024*/ 	.byte	0x03, 0x5f
        /*0026*/ 	.short	0x0101


	//----- nvinfo : EIATTR_COOP_GROUP_MASK_REGIDS
	.align		4
        /*0028*/ 	.byte	0x04, 0x29
        /*002a*/ 	.short	(.L_3371 - .L_3370)


	//   ....[0]....
.L_3370:
        /*002c*/ 	.word	0xffffffff


	//   ....[1]....
        /*0030*/ 	.word	0xffffffff


	//   ....[2]....
        /*0034*/ 	.word	0xffffffff


	//   ....[3]....
        /*0038*/ 	.word	0xffffffff


	//   ....[4]....
        /*003c*/ 	.word	0xffffffff


	//   ....[5]....
        /*0040*/ 	.word	0xffffffff


	//   ....[6]....
        /*0044*/ 	.word	0xffffffff


	//   ....[7]....
        /*0048*/ 	.word	0xffffffff


	//   ....[8]....
        /*004c*/ 	.word	0xffffffff


	//   ....[9]....
        /*0050*/ 	.word	0xffffffff


	//   ....[10]....
        /*0054*/ 	.word	0xffffffff


	//   ....[11]....
        /*0058*/ 	.word	0xffffffff


	//   ....[12]....
        /*005c*/ 	.word	0xffffffff


	//   ....[13]....
        /*0060*/ 	.word	0xffffffff


	//   ....[14]....
        /*0064*/ 	.word	0xffffffff


	//----- nvinfo : EIATTR_COOP_GROUP_INSTR_OFFSETS
	.align		4
.L_3371:
        /*0068*/ 	.byte	0x04, 0x28
        /*006a*/ 	.short	(.L_3373 - .L_3372)


	//   ....[0]....
.L_3372:
        /*006c*/ 	.word	0x00001040


	//   ....[1]....
        /*0070*/ 	.word	0x00001050


	//   ....[2]....
        /*0074*/ 	.word	0x00001060


	//   ....[3]....
        /*0078*/ 	.word	0x00001090


	//   ....[4]....
        /*007c*/ 	.word	0x000010b0


	//   ....[5]....
        /*0080*/ 	.word	0x000010c0


	//   ....[6]....
        /*0084*/ 	.word	0x000010f0


	//   ....[7]....
        /*0088*/ 	.word	0x00001110


	//   ....[8]....
        /*008c*/ 	.word	0x00001120


	//   ....[9]....
        /*0090*/ 	.word	0x00001160


	//   ....[10]....
        /*0094*/ 	.word	0x00001190


	//   ....[11]....
        /*0098*/ 	.word	0x000011a0


	//   ....[12]....
        /*009c*/ 	.word	0x000011e0


	//   ....[13]....
        /*00a0*/ 	.word	0x00001200


	//   ....[14]....
        /*00a4*/ 	.word	0x00001210


	//----- nvinfo : EIATTR_VRC_CTA_INIT_COUNT
	.align		4
.L_3373:
        /*00a8*/ 	.byte	0x02, 0x4a
	.zero		1
	.zero		1


	//----- nvinfo : EIATTR_EXIT_INSTR_OFFSETS
	.align		4
        /*00ac*/ 	.byte	0x04, 0x1c
        /*00ae*/ 	.short	(.L_3375 - .L_3374)


	//   ....[0]....
.L_3374:
        /*00b0*/ 	.word	0x00000060


	//   ....[1]....
        /*00b4*/ 	.word	0x00001290


	//   ....[2]....
        /*00b8*/ 	.word	0x000012c0


	//   ....[3]....
        /*00bc*/ 	.word	0x000013a0


	//----- nvinfo : EIATTR_MAX_THREADS
	.align		4
.L_3375:
        /*00c0*/ 	.byte	0x04, 0x05
        /*00c2*/ 	.short	(.L_3377 - .L_3376)
.L_3376:
        /*00c4*/ 	.word	0x00000400
        /*00c8*/ 	.word	0x00000001
        /*00cc*/ 	.word	0x00000001


	//----- nvinfo : EIATTR_CRS_STACK_SIZE
	.align		4
.L_3377:
        /*00d0*/ 	.byte	0x04, 0x1e
        /*00d2*/ 	.short	(.L_3379 - .L_3378)
.L_3378:
        /*00d4*/ 	.word	0x00000000


	//----- nvinfo : EIATTR_CBANK_PARAM_SIZE
	.align		4
.L_3379:
        /*00d8*/ 	.byte	0x03, 0x19
        /*00da*/ 	.short	0x0128


	//----- nvinfo : EIATTR_PARAM_CBANK
	.align		4
        /*00dc*/ 	.byte	0x04, 0x0a
        /*00de*/ 	.short	(.L_3381 - .L_3380)
	.align		4
.L_3380:
        /*00e0*/ 	.word	index@(.nv.constant0._ZN10layer_norm22ln_bwd_finalize_kernelINS_22Kernel_traits_finalizeILj1024Ef6__halfS2_S2_fjLb1ELj1024ELj4ENS_18Kernel_traits_baseILj1024EfS2_S2_S2_fjLj1024EEEEELb1ELb0EEEvNS_9BwdParamsE)
        /*00e4*/ 	.short	0x0380
        /*00e6*/ 	.short	0x0128


	//----- nvinfo : EIATTR_SW_WAR
	.align		4
.L_3381:
        /*00e8*/ 	.byte	0x04, 0x36
        /*00ea*/ 	.short	(.L_3383 - .L_3382)
.L_3382:
        /*00ec*/ 	.word	0x00000008
.L_3383:


//--------------------- .nv.info._ZN10layer_norm13ln_bwd_kernelINS_13Kernel_traitsIf6__halfS2_S2_fjLj1024ELj1ELj4ELj1ELj16ENS_18Kernel_traits_baseILj1024EfS2_S2_S2_fjLj128EEEEELb1ELb1ELb1ELb0EEEvNS_9BwdParamsE --------------------------
	.section	.nv.info._ZN10layer_norm13ln_bwd_kernelINS_13Kernel_traitsIf6__halfS2_S2_fjLj1024ELj1ELj4ELj1ELj16ENS_18Kernel_traits_baseILj1024EfS2_S2_S2_fjLj128EEEEELb1ELb1ELb1ELb0EEEvNS_9BwdParamsE,"",@"SHT_CUDA_INFO"
	.sectionflags	@""
	.align	4


	//----- nvinfo : EIATTR_CUDA_API_VERSION
	.align		4
        /*0000*/ 	.byte	0x04, 0x37
        /*0002*/ 	.short	(.L_3385 - .L_3384)
.L_3384:
        /*0004*/ 	.word	0x00000082


	//----- nvinfo : EIATTR_KPARAM_INFO
	.align		4
.L_3385:
        /*0008*/ 	.byte	0x04, 0x17
        /*000a*/ 	.short	(.L_3387 - .L_3386)
.L_3386:
        /*000c*/ 	.word	0x00000000
        /*0010*/ 	.short	0x0000
        /*0012*/ 	.short	0x0000
        /*0014*/ 	.byte	0x00, 0xf0, 0xa1, 0x04


	//----- nvinfo : EIATTR_SPARSE_MMA_MASK
	.align		4
.L_3387:
        /*0018*/ 	.byte	0x03, 0x50
        /*001a*/ 	.short	0x0000


	//----- nvinfo : EIATTR_MAXREG_COUNT
	.align		4
        /*001c*/ 	.byte	0x03, 0x1b
        /*001e*/ 	.short	0x00ff


	//----- nvinfo : EIATTR_NUM_BARRIERS
	.align		4
        /*0020*/ 	.byte	0x02, 0x4c
        /*0022*/ 	.byte	0x01
	.zero		1


	//----- nvinfo : EIATTR_ANNOTATIONS
	.align		4
        /*0024*/ 	.byte	0x04, 0x55
        /*0026*/ 	.short	(.L_3389 - .L_3388)


	//   ....[0]....
.L_3388:
        /* <DEDUP_REMOVED lines=33> */


	//----- nvinfo : EIATTR_MERCURY_ISA_VERSION
	.align		4
.L_3389:
        /*0228*/ 	.byte	0x03, 0x5f
        /*022a*/ 	.short	0x0101


	//----- nvinfo : EIATTR_COOP_GROUP_MASK_REGIDS
	.align		4
        /*022c*/ 	.byte	0x04, 0x29
        /*022e*/ 	.short	(.L_3391 - .L_3390)


	//   ....[0]....
.L_3390:
        /*0230*/ 	.word	0xffffffff


	//   ....[1]....
        /*0234*/ 	.word	0xffffffff


	//   ....[2]....
        /*0238*/ 	.word	0xffffffff


	//   ....[3]....
        /*023c*/ 	.word	0xffffffff


	//   ....[4]....
        /*0240*/ 	.word	0xffffffff


	//   ....[5]....
        /*0244*/ 	.word	0xffffffff


	//   ....[6]....
        /*0248*/ 	.word	0xffffffff


	//   ....[7]....
        /*024c*/ 	.word	0xffffffff


	//   ....[8]....
        /*0250*/ 	.word	0xffffffff


	//   ....[9]....
        /*0254*/ 	.word	0xffffffff


	//   ....[10]....
        /*0258*/ 	.word	0x05000002


	//   ....[11]....
        /*025c*/ 	.word	0x05000002


	//   ....[12]....
        /*0260*/ 	.word	0x05000002


	//   ....[13]....
        /*0264*/ 	.word	0x05000002


	//   ....[14]....
        /*0268*/ 	.word	0x05000002


	//   ....[15]....
        /*026c*/ 	.word	0x05000002


	//   ....[16]....
        /*0270*/ 	.word	0x05000002


	//   ....[17]....
        /*0274*/ 	.word	0x05000002


	//   ....[18]....
        /*0278*/ 	.word	0x05000002


	//   ....[19]....
        /*027c*/ 	.word	0x05000002


	//----- nvinfo : EIATTR_COOP_GROUP_INSTR_OFFSETS
	.align		4
.L_3391:
        /*0280*/ 	.byte	0x04, 0x28
        /*0282*/ 	.short	(.L_3393 - .L_3392)


	//   ....[0]....
.L_3392:
        /*0284*/ 	.word	0x00002c70


	//   ....[1]....
        /*0288*/ 	.word	0x00002c90


	//   ....[2]....
        /*028c*/ 	.word	0x00002cb0


	//   ....[3]....
        /*0290*/ 	.word	0x00002cd0


	//   ....[4]....
        /*0294*/ 	.word	0x00002cf0


	//   ....[5]....
        /*0298*/ 	.word	0x00002d10


	//   ....[6]....
        /*029c*/ 	.word	0x00002d30


	//   ....[7]....
        /*02a0*/ 	.word	0x00002d50


	//   ....[8]....
        /*02a4*/ 	.word	0x00002d60


	//   ....[9]....
        /*02a8*/ 	.word	0x00002d80


	//   ....[10]....
        /*02ac*/ 	.word	0x0000f700


	//   ....[11]....
        /*02b0*/ 	.word	0x0000f7a0


	//   ....[12]....
        /*02b4*/ 	.word	0x0000f820


	//   ....[13]....
        /*02b8*/ 	.word	0x0000f890


	//   ....[14]....
        /*02bc*/ 	.word	0x0000f910


	//   ....[15]....
        /*02c0*/ 	.word	0x0000f980


	//   ....[16]....
        /*02c4*/ 	.word	0x0000fa00


	//   ....[17]....
        /*02c8*/ 	.word	0x0000fa70


	//   ....[18]....
        /*02cc*/ 	.word	0x0000faf0


	//   ....[19]....
        /*02d0*/ 	.word	0x0000fb40


	//----- nvinfo : EIATTR_VRC_CTA_INIT_COUNT
	.align		4
.L_3393:
        /*02d4*/ 	.byte	0x02, 0x4a
	.zero		1
	.zero		1


	//----- nvinfo : EIATTR_EXIT_INSTR_OFFSETS
	.align		4
        /*02d8*/ 	.byte	0x04, 0x1c
        /*02da*/ 	.short	(.L_3395 - .L_3394)


	//   ....[0]....
.L_3394:
        /*02dc*/ 	.word	0x0000f620


	//   ....[1]....
        /*02e0*/ 	.word	0x0000f6a0


	//----- nvinfo : EIATTR_MAX_THREADS
	.align		4
.L_3395:
        /*02e4*/ 	.byte	0x04, 0x05
        /*02e6*/ 	.short	(.L_3397 - .L_3396)
.L_3396:
        /*02e8*/ 	.word	0x00000080
        /*02ec*/ 	.word	0x00000001
        /*02f0*/ 	.word	0x00000001


	//----- nvinfo : EIATTR_CRS_STACK_SIZE
	.align		4
.L_3397:
        /*02f4*/ 	.byte	0x04, 0x1e
        /*02f6*/ 	.short	(.L_3399 - .L_3398)
.L_3398:
        /*02f8*/ 	.word	0x00000000


	//----- nvinfo : EIATTR_CBANK_PARAM_SIZE
	.align		4
.L_3399:
        /*02fc*/ 	.byte	0x03, 0x19
        /*02fe*/ 	.short	0x0128


	//----- nvinfo : EIATTR_PARAM_CBANK
	.align		4
        /*0300*/ 	.byte	0x04, 0x0a
        /*0302*/ 	.short	(.L_3401 - .L_3400)
	.align		4
.L_3400:
        /*0304*/ 	.word	index@(.nv.constant0._ZN10layer_norm13ln_bwd_kernelINS_13Kernel_traitsIf6__halfS2_S2_fjLj1024ELj1ELj4ELj1ELj16ENS_18Kernel_traits_baseILj1024EfS2_S2_S2_fjLj128EEEEELb1ELb1ELb1ELb0EEEvNS_9BwdParamsE)
        /*0308*/ 	.short	0x0380
        /*030a*/ 	.short	0x0128


	//----- nvinfo : EIATTR_SW_WAR
	.align		4
.L_3401:
        /*030c*/ 	.byte	0x04, 0x36
        /*030e*/ 	.short	(.L_3403 - .L_3402)
.L_3402:
        /*0310*/ 	.word	0x00000008
.L_3403:


//--------------------- .nv.info._ZN10layer_norm22ln_bwd_finalize_kernelINS_22Kernel_traits_finalizeILj1024Ef6__halfS2_S2_fjLb1ELj1024ELj4ENS_18Kernel_traits_baseILj1024EfS2_S2_S2_fjLj1024EEEEELb1ELb1EEEvNS_9BwdParamsE --------------------------
	.section	.nv.info._ZN10layer_norm22ln_bwd_finalize_kernelINS_22Kernel_traits_finalizeILj1024Ef6__halfS2_S2_fjLb1ELj1024ELj4ENS_18Kernel_traits_baseILj1024EfS2_S2_S2_fjLj1024EEEEELb1ELb1EEEvNS_9BwdParamsE,"",@"SHT_CUDA_INFO"
	.sectionflags	@""
	.align	4


	//----- nvinfo : EIATTR_CUDA_API_VERSION
	.align		4
        /*0000*/ 	.byte	0x04, 0x37
        /*0002*/ 	.short	(.L_3405 - .L_3404)
.L_3404:
        /*0004*/ 	.word	0x00000082


	//----- nvinfo : EIATTR_KPARAM_INFO
	.align		4
.L_3405:
        /*0008*/ 	.byte	0x04, 0x17
        /*000a*/ 	.short	(.L_3407 - .L_3406)
.L_3406:
        /*000c*/ 	.word	0x00000000
        /*0010*/ 	.short	0x0000
        /*0012*/ 	.short	0x0000
        /*0014*/ 	.byte	0x00, 0xf0, 0xa1, 0x04


	//----- nvinfo : EIATTR_SPARSE_MMA_MASK
	.align		4
.L_3407:
        /*0018*/ 	.byte	0x03, 0x50
        /*001a*/ 	.short	0x0000


	//----- nvinfo : EIATTR_MAXREG_COUNT
	.align		4
        /*001c*/ 	.byte	0x03, 0x1b
        /*001e*/ 	.short	0x0040


	//----- nvinfo : EIATTR_NUM_BARRIERS
	.align		4
        /*0020*/ 	.byte	0x02, 0x4c
        /*0022*/ 	.byte	0x01
	.zero		1


	//----- nvinfo : EIATTR_MERCURY_ISA_VERSION
	.align		4
        /*0024*/ 	.byte	0x03, 0x5f
        /*0026*/ 	.short	0x0101


	//----- nvinfo : EIATTR_COOP_GROUP_MASK_REGIDS
	.align		4
        /*0028*/ 	.byte	0x04, 0x29
        /*002a*/ 	.short	(.L_3409 - .L_3408)


	//   ....[0]....
.L_3408:
        /*002c*/ 	.word	0xffffffff


	//   ....[1]....
        /*0030*/ 	.word	0xffffffff


	//   ....[2]....
        /*0034*/ 	.word	0xffffffff


	//   ....[3]....
        /*0038*/ 	.word	0xffffffff


	//   ....[4]....
        /*003c*/ 	.word	0xffffffff


	//   ....[5]....
        /*0040*/ 	.word	0xffffffff


	//   ....[6]....
        /*0044*/ 	.word	0xffffffff


	//   ....[7]....
        /*0048*/ 	.word	0xffffffff


	//   ....[8]....
        /*004c*/ 	.word	0xffffffff


	//   ....[9]....
        /*0050*/ 	.word	0xffffffff


	//   ....[10]....
        /*0054*/ 	.word	0xffffffff


	//   ....[11]....
        /*0058*/ 	.word	0xffffffff


	//   ....[12]....
        /*005c*/ 	.word	0xffffffff


	//   ....[13]....
        /*0060*/ 	.word	0xffffffff


	//   ....[14]....
        /*0064*/ 	.word	0xffffffff


	//----- nvinfo : EIATTR_COOP_GROUP_INSTR_OFFSETS
	.align		4
.L_3409:
        /*0068*/ 	.byte	0x04, 0x28
        /*006a*/ 	.short	(.L_3411 - .L_3410)


	//   ....[0]....
.L_3410:
        /*006c*/ 	.word	0x00001090


	//   ....[1]....
        /*0070*/ 	.word	0x000010a0


	//   ....[2]....
        /*0074*/ 	.word	0x000010b0


	//   ....[3]....
        /*0078*/ 	.word	0x000010e0


	//   ....[4]....
        /*007c*/ 	.word	0x00001100


	//   ....[5]....
        /*0080*/ 	.word	0x00001110


	//   ....[6]....
        /*0084*/ 	.word	0x00001140


	//   ....[7]....
        /*0088*/ 	.word	0x00001160


	//   ....[8]....
        /*008c*/ 	.word	0x00001170


	//   ....[9]....
        /*0090*/ 	.word	0x000011a0


	//   ....[10]....
        /*0094*/ 	.word	0x000011c0


	//   ....[11]....
        /*0098*/ 	.word	0x000011d0


	//   ....[12]....
        /*009c*/ 	.word	0x00001210


	//   ....[13]....
        /*00a0*/ 	.word	0x00001230


	//   ....[14]....
        /*00a4*/ 	.word	0x00001240


	//----- nvinfo : EIATTR_VRC_CTA_INIT_COUNT
	.align		4
.L_3411:
        /*00a8*/ 	.byte	0x02, 0x4a
	.zero		1
	.zero		1


	//----- nvinfo : EIATTR_EXIT_INSTR_OFFSETS
	.align		4
        /*00ac*/ 	.byte	0x04, 0x1c
        /*00ae*/ 	.short	(.L_3413 - .L_3412)


	//   ....[0]....
.L_3412:
        /*00b0*/ 	.word	0x00000060


	//   ....[1]....
        /*00b4*/ 	.word	0x000012c0


	//   ....[2]....
        /*00b8*/ 	.word	0x000013b0


	//----- nvinfo : EIATTR_MAX_THREADS
	.align		4
.L_3413:
        /*00bc*/ 	.byte	0x04, 0x05
        /*00be*/ 	.short	(.L_3415 - .L_3414)
.L_3414:
        /*00c0*/ 	.word	0x00000400
        /*00c4*/ 	.word	0x00000001
        /*00c8*/ 	.word	0x00000001


	//----- nvinfo : EIATTR_CRS_STACK_SIZE
	.align		4
.L_3415:
        /*00cc*/ 	.byte	0x04, 0x1e
        /*00ce*/ 	.short	(.L_3417 - .L_3416)
.L_3416:
        /*00d0*/ 	.word	0x00000000


	//----- nvinfo : EIATTR_CBANK_PARAM_SIZE
	.align		4
.L_3417:
        /*00d4*/ 	.byte	0x03, 0x19
        /*00d6*/ 	.short	0x0128


	//----- nvinfo : EIATTR_PARAM_CBANK
	.align		4
        /*00d8*/ 	.byte	0x04, 0x0a
        /*00da*/ 	.short	(.L_3419 - .L_3418)
	.align		4
.L_3418:
        /*00dc*/ 	.word	index@(.nv.constant0._ZN10layer_norm22ln_bwd_finalize_kernelINS_22Kernel_traits_finalizeILj1024Ef6__halfS2_S2_fjLb1ELj1024ELj4ENS_18Kernel_traits_baseILj1024EfS2_S2_S2_fjLj1024EEEEELb1ELb1EEEvNS_9BwdParamsE)
        /*00e0*/ 	.short	0x0380
        /*00e2*/ 	.short	0x0128


	//----- nvinfo : EIATTR_SW_WAR
	.align		4
.L_3419:
        /*00e4*/ 	.byte	0x04, 0x36
        /*00e6*/ 	.short	(.L_3421 - .L_3420)
.L_3420:
        /*00e8*/ 	.word	0x00000008
.L_3421:


//--------------------- .nv.info._ZN10layer_norm13ln_bwd_kernelINS_13Kernel_traitsIf6__halfS2_S2_fjLj1024ELj1ELj4ELj1ELj16ENS_18Kernel_traits_baseILj1024EfS2_S2_S2_fjLj128EEEEELb1ELb1ELb1ELb1EEEvNS_9BwdParamsE --------------------------
	.section	.nv.info._ZN10layer_norm13ln_bwd_kernelINS_13Kernel_traitsIf6__halfS2_S2_fjLj1024ELj1ELj4ELj1ELj16ENS_18Kernel_traits_baseILj1024EfS2_S2_S2_fjLj128EEEEELb1ELb1ELb1ELb1EEEvNS_9BwdParamsE,"",@"SHT_CUDA_INFO"
	.sectionflags	@""
	.align	4


	//----- nvinfo : EIATTR_CUDA_API_VERSION
	.align		4
        /*0000*/ 	.byte	0x04, 0x37
        /*0002*/ 	.short	(.L_3423 - .L_3422)
.L_3422:
        /*0004*/ 	.word	0x00000082


	//----- nvinfo : EIATTR_KPARAM_INFO
	.align		4
.L_3423:
        /*0008*/ 	.byte	0x04, 0x17
        /*000a*/ 	.short	(.L_3425 - .L_3424)
.L_3424:
        /*000c*/ 	.word	0x00000000
        /*0010*/ 	.short	0x0000
        /*0012*/ 	.short	0x0000
        /*0014*/ 	.byte	0x00, 0xf0, 0xa1, 0x04


	//----- nvinfo : EIATTR_SPARSE_MMA_MASK
	.align		4
.L_3425:
        /*0018*/ 	.byte	0x03, 0x50
        /*001a*/ 	.short	0x0000


	//----- nvinfo : EIATTR_MAXREG_COUNT
	.align		4
        /*001c*/ 	.byte	0x03, 0x1b
        /*001e*/ 	.short	0x00ff


	//----- nvinfo : EIATTR_NUM_BARRIERS
	.align		4
        /*0020*/ 	.byte	0x02, 0x4c
        /*0022*/ 	.byte	0x01
	.zero		1


	//----- nvinfo : EIATTR_ANNOTATIONS
	.align		4
        /*0024*/ 	.byte	0x04, 0x55
        /*0026*/ 	.short	(.L_3427 - .L_3426)


	//   ....[0]....
.L_3426:
        /* <DEDUP_REMOVED lines=21> */


	//----- nvinfo : EIATTR_MERCURY_ISA_VERSION
	.align		4
.L_3427:
        /*0168*/ 	.byte	0x03, 0x5f
        /*016a*/ 	.short	0x0101


	//----- nvinfo : EIATTR_COOP_GROUP_MASK_REGIDS
	.align		4
        /*016c*/ 	.byte	0x04, 0x29
        /*016e*/ 	.short	(.L_3429 - .L_3428)


	//   ....[0]....
.L_3428:
        /*0170*/ 	.word	0xffffffff


	//   ....[1]....
        /*0174*/ 	.word	0xffffffff


	//   ....[2]....
        /*0178*/ 	.word	0xffffffff


	//   ....[3]....
        /*017c*/ 	.word	0xffffffff


	//   ....[4]....
        /*0180*/ 	.word	0xffffffff


	//   ....[5]....
        /*0184*/ 	.word	0xffffffff


	//   ....[6]....
        /*0188*/ 	.word	0xffffffff


	//   ....[7]....
        /*018c*/ 	.word	0xffffffff


	//   ....[8]....
        /*0190*/ 	.word	0xffffffff


	//   ....[9]....
        /*0194*/ 	.word	0xffffffff


	//   ....[10]....
        /*0198*/ 	.word	0x050000f5


	//   ....[11]....
        /*019c*/ 	.word	0x050000f5


	//   ....[12]....
        /*01a0*/ 	.word	0x050000f5


	//   ....[13]....
        /*01a4*/ 	.word	0x050000f5


	//   ....[14]....
        /*01a8*/ 	.word	0x050000f5


	//   ....[15]....
        /*01ac*/ 	.word	0x050000f5


	//   ....[16]....
        /*01b0*/ 	.word	0x050000f5


	//   ....[17]....
        /*01b4*/ 	.word	0x050000f5


	//   ....[18]....
        /*01b8*/ 	.word	0x050000f5


	//   ....[19]....
        /*01bc*/ 	.word	0x050000f5


	//----- nvinfo : EIATTR_COOP_GROUP_INSTR_OFFSETS
	.align		4
.L_3429:
        /*01c0*/ 	.byte	0x04, 0x28
        /*01c2*/ 	.short	(.L_3431 - .L_3430)


	//   ....[0]....
.L_3430:
        /*01c4*/ 	.word	0x00002370


	//   ....[1]....
        /*01c8*/ 	.word	0x00002390


	//   ....[2]....
        /*01cc*/ 	.word	0x000023b0


	//   ....[3]....
        /*01d0*/ 	.word	0x000023d0


	//   ....[4]....
        /*01d4*/ 	.word	0x000023f0


	//   ....[5]....
        /*01d8*/ 	.word	0x00002410


	//   ....[6]....
        /*01dc*/ 	.word	0x00002430


	//   ....[7]....
        /*01e0*/ 	.word	0x00002450


	//   ....[8]....
        /*01e4*/ 	.word	0x00002460


	//   ....[9]....
        /*01e8*/ 	.word	0x00002480


	//   ....[10]....
        /*01ec*/ 	.word	0x0000e4a0


	//   ....[11]....
        /*01f0*/ 	.word	0x0000e540


	//   ....[12]....
        /*01f4*/ 	.word	0x0000e5b0


	//   ....[13]....
        /*01f8*/ 	.word	0x0000e610


	//   ....[14]....
        /*01fc*/ 	.word	0x0000e680


	//   ....[15]....
        /*0200*/ 	.word	0x0000e6e0


	//   ....[16]....
        /*0204*/ 	.word	0x0000e750


	//   ....[17]....
        /*0208*/ 	.word	0x0000e7b0


	//   ....[18]....
        /*020c*/ 	.word	0x0000e820


	//   ....[19]....
        /*0210*/ 	.word	0x0000e870


	//----- nvinfo : EIATTR_VRC_CTA_INIT_COUNT
	.align		4
.L_3431:
        /*0214*/ 	.byte	0x02, 0x4a
	.zero		1
	.zero		1


	//----- nvinfo : EIATTR_EXIT_INSTR_OFFSETS
	.align		4
        /*0218*/ 	.byte	0x04, 0x1c
        /*021a*/ 	.short	(.L_3433 - .L_3432)


	//   ....[0]....
.L_3432:
        /*021c*/ 	.word	0x0000e440


	//----- nvinfo : EIATTR_MAX_THREADS
	.align		4
.L_3433:
        /*0220*/ 	.byte	0x04, 0x05
        /*0222*/ 	.short	(.L_3435 - .L_3434)
.L_3434:
        /*0224*/ 	.word	0x00000080
        /*0228*/ 	.word	0x00000001
        /*022c*/ 	.word	0x00000001


	//----- nvinfo : EIATTR_CRS_STACK_SIZE
	.align		4
.L_3435:
        /*0230*/ 	.byte	0x04, 0x1e
        /*0232*/ 	.short	(.L_3437 - .L_3436)
.L_3436:
        /*0234*/ 	.word	0x00000000


	//----- nvinfo : EIATTR_CBANK_PARAM_SIZE
	.align		4
.L_3437:
        /*0238*/ 	.byte	0x03, 0x19
        /*023a*/ 	.short	0x0128


	//----- nvinfo : EIATTR_PARAM_CBANK
	.align		4
        /*023c*/ 	.byte	0x04, 0x0a
        /*023e*/ 	.short	(.L_3439 - .L_3438)
	.align		4
.L_3438:
        /*0240*/ 	.word	index@(.nv.constant0._ZN10layer_norm13ln_bwd_kernelINS_13Kernel_traitsIf6__halfS2_S2_fjLj1024ELj1ELj4ELj1ELj16ENS_18Kernel_traits_baseILj1024EfS2_S2_S2_fjLj128EEEEELb1ELb1ELb1ELb1EEEvNS_9BwdParamsE)
        /*0244*/ 	.short	0x0380
        /*0246*/ 	.short	0x0128


	//----- nvinfo : EIATTR_SW_WAR
	.align		4
.L_3439:
        /*0248*/ 	.byte	0x04, 0x36
        /*024a*/ 	.short	(.L_3441 - .L_3440)
.L_3440:
        /*024c*/ 	.word	0x00000008
.L_3441:


//--------------------- .nv.info._ZN10layer_norm13ln_bwd_kernelINS_13Kernel_traitsI6__halfS2_fS2_fjLj1024ELj1ELj4ELj1ELj16ENS_18Kernel_traits_baseILj1024ES2_S2_fS2_fjLj128EEEEELb0ELb0ELb0ELb0EEEvNS_9BwdParamsE --------------------------
	.section	.nv.info._ZN10layer_norm13ln_bwd_kernelINS_13Kernel_traitsI6__halfS2_fS2_fjLj1024ELj1ELj4ELj1ELj16ENS_18Kernel_traits_baseILj1024ES2_S2_fS2_fjLj128EEEEELb0ELb0ELb0ELb0EEEvNS_9BwdParamsE,"",@"SHT_CUDA_INFO"
	.sectionflags	@""
	.align	4


	//----- nvinfo : EIATTR_CUDA_API_VERSION
	.align		4
        /*0000*/ 	.byte	0x04, 0x37
        /*0002*/ 	.short	(.L_3443 - .L_3442)
.L_3442:
        /*0004*/ 	.word	0x00000082


	//----- nvinfo : EIATTR_KPARAM_INFO
	.align		4
.L_3443:
        /*0008*/ 	.byte	0x04, 0x17
        /*000a*/ 	.short	(.L_3445 - .L_3444)
.L_3444:
        /*000c*/ 	.word	0x00000000
        /*0010*/ 	.short	0x0000
        /*0012*/ 	.short	0x0000
        /*0014*/ 	.byte	0x00, 0xf0, 0xa1, 0x04


	//----- nvinfo : EIATTR_SPARSE_MMA_MASK
	.align		4
.L_3445:
        /*0018*/ 	.byte	0x03, 0x50
        /*001a*/ 	.short	0x0000


	//----- nvinfo : EIATTR_MAXREG_COUNT
	.align		4
        /*001c*/ 	.byte	0x03, 0x1b
        /*001e*/ 	.short	0x00ff


	//----- nvinfo : EIATTR_NUM_BARRIERS
	.align		4
        /*0020*/ 	.byte	0x02, 0x4c
        /*0022*/ 	.byte	0x01
	.zero		1


	//----- nvinfo : EIATTR_MERCURY_ISA_VERSION
	.align		4
        /*0024*/ 	.byte	0x03, 0x5f
        /*0026*/ 	.short	0x0101


	//----- nvinfo : EIATTR_COOP_GROUP_MASK_REGIDS
	.align		4
        /*0028*/ 	.byte	0x04, 0x29
        /*002a*/ 	.short	(.L_3447 - .L_3446)


	//   ....[0]....
.L_3446:
        /*002c*/ 	.word	0xffffffff


	//   ....[1]....
        /*0030*/ 	.word	0xffffffff


	//   ....[2]....
        /*0034*/ 	.word	0xffffffff


	//   ....[3]....
        /*0038*/ 	.word	0xffffffff


	//   ....[4]....
        /*003c*/ 	.word	0xffffffff


	//   ....[5]....
        /*0040*/ 	.word	0xffffffff


	//   ....[6]....
        /*0044*/ 	.word	0xffffffff


	//   ....[7]....
        /*0048*/ 	.word	0xffffffff


	//   ....[8]....
        /*004c*/ 	.word	0xffffffff


	//   ....[9]....
        /*0050*/ 	.word	0xffffffff


	//   ....[10]....
        /*0054*/ 	.word	0x050000a1


	//   ....[11]....
        /*0058*/ 	.word	0x050000a1


	//   ....[12]....
        /*005c*/ 	.word	0x050000a1


	//   ....[13]....
        /*0060*/ 	.word	0x050000a1


	//   ....[14]....
        /*0064*/ 	.word	0x050000a1


	//   ....[15]....
        /*0068*/ 	.word	0x050000a1


	//   ....[16]....
        /*006c*/ 	.word	0x050000a1


	//   ....[17]....
        /*0070*/ 	.word	0x050000a1


	//   ....[18]....
        /*0074*/ 	.word	0x050000a1


	//   ....[19]....
        /*0078*/ 	.word	0x050000a1


	//----- nvinfo : EIATTR_COOP_GROUP_INSTR_OFFSETS
	.align		4
.L_3447:
        /*007c*/ 	.byte	0x04, 0x28
        /*007e*/ 	.short	(.L_3449 - .L_3448)


	//   ....[0]....
.L_3448:
        /*0080*/ 	.word	0x00001ef0


	//   ....[1]....
        /*0084*/ 	.word	0x00001f00


	//   ....[2]....
        /*0088*/ 	.word	0x00001f30


	//   ....[3]....
        /*008c*/ 	.word	0x00001f40


	//   ....[4]....
        /*0090*/ 	.word	0x00001f70


	//   ....[5]....
        /*0094*/ 	.word	0x00001f80


	//   ....[6]....
        /*0098*/ 	.word	0x00001fb0


	//   ....[7]....
        /*009c*/ 	.word	0x00001fc0


	//   ....[8]....
        /*00a0*/ 	.word	0x00001ff0


	//   ....[9]....
        /*00a4*/ 	.word	0x00002000


	//   ....[10]....
        /*00a8*/ 	.word	0x00005d60


	//   ....[11]....
        /*00ac*/ 	.word	0x00005df0


	//   ....[12]....
        /*00b0*/ 	.word	0x00005e60


	//   ....[13]....
        /*00b4*/ 	.word	0x00005ec0


	//   ....[14]....
        /*00b8*/ 	.word	0x00005f30


	//   ....[15]....
        /*00bc*/ 	.word	0x00005f90


	//   ....[16]....
        /*00c0*/ 	.word	0x00006000


	//   ....[17]....
        /*00c4*/ 	.word	0x00006060


	//   ....[18]....
        /*00c8*/ 	.word	0x000060d0


	//   ....[19]....
        /*00cc*/ 	.word	0x00006130


	//----- nvinfo : EIATTR_VRC_CTA_INIT_COUNT
	.align		4
.L_3449:
        /*00d0*/ 	.byte	0x02, 0x4a
	.zero		1
	.zero		1


	//----- nvinfo : EIATTR_EXIT_INSTR_OFFSETS
	.align		4
        /*00d4*/ 	.byte	0x04, 0x1c
        /*00d6*/ 	.short	(.L_3451 - .L_3450)


	//   ....[0]....
.L_3450:
        /*00d8*/ 	.word	0x00005cc0


	//   ....[1]....
        /*00dc*/ 	.word	0x00005cf0


	//----- nvinfo : EIATTR_MAX_THREADS
	.align		4
.L_3451:
        /*00e0*/ 	.byte	0x04, 0x05
        /*00e2*/ 	.short	(.L_3453 - .L_3452)
.L_3452:
        /*00e4*/ 	.word	0x00000080
        /*00e8*/ 	.word	0x00000001
        /*00ec*/ 	.word	0x00000001


	//----- nvinfo : EIATTR_CRS_STACK_SIZE
	.align		4
.L_3453:
        /*00f0*/ 	.byte	0x04, 0x1e
        /*00f2*/ 	.short	(.L_3455 - .L_3454)
.L_3454:
        /*00f4*/ 	.word	0x00000000


	//----- nvinfo : EIATTR_CBANK_PARAM_SIZE
	.align		4
.L_3455:
        /*00f8*/ 	.byte	0x03, 0x19
        /*00fa*/ 	.short	0x0128


	//----- nvinfo : EIATTR_PARAM_CBANK
	.align		4
        /*00fc*/ 	.byte	0x04, 0x0a
        /*00fe*/ 	.short	(.L_3457 - .L_3456)
	.align		4
.L_3456:
        /*0100*/ 	.word	index@(.nv.constant0._ZN10layer_norm13ln_bwd_kernelINS_13Kernel_traitsI6__halfS2_fS2_fjLj1024ELj1ELj4ELj1ELj16ENS_18Kernel_traits_baseILj1024ES2_S2_fS2_fjLj128EEEEELb0ELb0ELb0ELb0EEEvNS_9BwdParamsE)
        /*0104*/ 	.short	0x0380
        /*0106*/ 	.short	0x0128


	//----- nvinfo : EIATTR_SW_WAR
	.align		4
.L_3457:
        /*0108*/ 	.byte	0x04, 0x36
        /*010a*/ 	.short	(.L_3459 - .L_3458)
.L_3458:
        /*010c*/ 	.word	0x00000008
.L_3459:


//--------------------- .nv.info._ZN10layer_norm13ln_bwd_kernelINS_13Kernel_traitsI6__halfS2_fS2_fjLj1024ELj1ELj4ELj1ELj16ENS_18Kernel_traits_baseILj1024ES2_S2_fS2_fjLj128EEEEELb0ELb0ELb0ELb1EEEvNS_9BwdParamsE --------------------------
	.section	.nv.info._ZN10layer_norm13ln_bwd_kernelINS_13Kernel_traitsI6__halfS2_fS2_fjLj1024ELj1ELj4ELj1ELj16ENS_18Kernel_traits_baseILj1024ES2_S2_fS2_fjLj128EEEEELb0ELb0ELb0ELb1EEEvNS_9BwdParamsE,"",@"SHT_CUDA_INFO"
	.sectionflags	@""
	.align	4


	//----- nvinfo : EIATTR_CUDA_API_VERSION
	.align		4
        /*0000*/ 	.byte	0x04, 0x37
        /*0002*/ 	.short	(.L_3461 - .L_3460)
.L_3460:
        /*0004*/ 	.word	0x00000082


	//----- nvinfo : EIATTR_KPARAM_INFO
	.align		4
.L_3461:
        /*0008*/ 	.byte	0x04, 0x17
        /*000a*/ 	.short	(.L_3463 - .L_3462)
.L_3462:
        /*000c*/ 	.word	0x00000000
        /*0010*/ 	.short	0x0000
        /*0012*/ 	.short	0x0000
        /*0014*/ 	.byte	0x00, 0xf0, 0xa1, 0x04


	//----- nvinfo : EIATTR_SPARSE_MMA_MASK
	.align		4
.L_3463:
        /*0018*/ 	.byte	0x03, 0x50
        /*001a*/ 	.short	0x0000


	//----- nvinfo : EIATTR_MAXREG_COUNT
	.align		4
        /*001c*/ 	.byte	0x03, 0x1b
        /*001e*/ 	.short	0x00ff


	//----- nvinfo : EIATTR_NUM_BARRIERS
	.align		4
        /*0020*/ 	.byte	0x02, 0x4c
        /*0022*/ 	.byte	0x01
	.zero		1


	//----- nvinfo : EIATTR_MERCURY_ISA_VERSION
	.align		4
        /*0024*/ 	.byte	0x03, 0x5f
        /*0026*/ 	.short	0x0101


	//----- nvinfo : EIATTR_COOP_GROUP_MASK_REGIDS
	.align		4
        /*0028*/ 	.byte	0x04, 0x29
        /*002a*/ 	.short	(.L_3465 - .L_3464)


	//   ....[0]....
.L_3464:
        /*002c*/ 	.word	0xffffffff


	//   ....[1]....
        /*0030*/ 	.word	0xffffffff


	//   ....[2]....
        /*0034*/ 	.word	0xffffffff


	//   ....[3]....
        /*0038*/ 	.word	0xffffffff


	//   ....[4]....
        /*003c*/ 	.word	0xffffffff


	//   ....[5]....
        /*0040*/ 	.word	0xffffffff


	//   ....[6]....
        /*0044*/ 	.word	0xffffffff


	//   ....[7]....
        /*0048*/ 	.word	0xffffffff


	//   ....[8]....
        /*004c*/ 	.word	0xffffffff


	//   ....[9]....
        /*0050*/ 	.word	0xffffffff


	//   ....[10]....
        /*0054*/ 	.word	0x050000d6


	//   ....[11]....
        /*0058*/ 	.word	0x050000d6


	//   ....[12]....
        /*005c*/ 	.word	0x050000d6


	//   ....[13]....
        /*0060*/ 	.word	0x050000d6


	//   ....[14]....
        /*0064*/ 	.word	0x050000d6


	//   ....[15]....
        /*0068*/ 	.word	0x050000d6


	//   ....[16]....
        /*006c*/ 	.word	0x050000d6


	//   ....[17]....
        /*0070*/ 	.word	0x050000d6


	//   ....[18]....
        /*0074*/ 	.word	0x050000d6


	//   ....[19]....
        /*0078*/ 	.word	0x050000d6


	//----- nvinfo : EIATTR_COOP_GROUP_INSTR_OFFSETS
	.align		4
.L_3465:
        /*007c*/ 	.byte	0x04, 0x28
        /*007e*/ 	.short	(.L_3467 - .L_3466)


	//   ....[0]....
.L_3466:
        /*0080*/ 	.word	0x00001bc0


	//   ....[1]....
        /*0084*/ 	.word	0x00001bd0


	//   ....[2]....
        /*0088*/ 	.word	0x00001c00


	//   ....[3]....
        /*008c*/ 	.word	0x00001c10


	//   ....[4]....
        /*0090*/ 	.word	0x00001c40


	//   ....[5]....
        /*0094*/ 	.word	0x00001c50


	//   ....[6]....
        /*0098*/ 	.word	0x00001c80


	//   ....[7]....
        /*009c*/ 	.word	0x00001c90


	//   ....[8]....
        /*00a0*/ 	.word	0x00001cc0


	//   ....[9]....
        /*00a4*/ 	.word	0x00001cd0


	//   ....[10]....
        /*00a8*/ 	.word	0x00005610


	//   ....[11]....
        /*00ac*/ 	.word	0x000056a0


	//   ....[12]....
        /*00b0*/ 	.word	0x00005710


	//   ....[13]....
        /*00b4*/ 	.word	0x00005770


	//   ....[14]....
        /*00b8*/ 	.word	0x000057e0


	//   ....[15]....
        /*00bc*/ 	.word	0x00005840


	//   ....[16]....
        /*00c0*/ 	.word	0x000058b0


	//   ....[17]....
        /*00c4*/ 	.word	0x00005910


	//   ....[18]....
        /*00c8*/ 	.word	0x00005980


	//   ....[19]....
        /*00cc*/ 	.word	0x000059e0


	//----- nvinfo : EIATTR_VRC_CTA_INIT_COUNT
	.align		4
.L_3467:
        /*00d0*/ 	.byte	0x02, 0x4a
	.zero		1
	.zero		1


	//----- nvinfo : EIATTR_EXIT_INSTR_OFFSETS
	.align		4
        /*00d4*/ 	.byte	0x04, 0x1c
        /*00d6*/ 	.short	(.L_3469 - .L_3468)


	//   ....[0]....
.L_3468:
        /*00d8*/ 	.word	0x000055a0


	//----- nvinfo : EIATTR_MAX_THREADS
	.align		4
.L_3469:
        /*00dc*/ 	.byte	0x04, 0x05
        /*00de*/ 	.short	(.L_3471 - .L_3470)
.L_3470:
        /*00e0*/ 	.word	0x00000080
        /*00e4*/ 	.word	0x00000001
        /*00e8*/ 	.word	0x00000001


	//----- nvinfo : EIATTR_CRS_STACK_SIZE
	.align		4
.L_3471:
        /*00ec*/ 	.byte	0x04, 0x1e
        /*00ee*/ 	.short	(.L_3473 - .L_3472)
.L_3472:
        /*00f0*/ 	.word	0x00000000


	//----- nvinfo : EIATTR_CBANK_PARAM_SIZE
	.align		4
.L_3473:
        /*00f4*/ 	.byte	0x03, 0x19
        /*00f6*/ 	.short	0x0128


	//----- nvinfo : EIATTR_PARAM_CBANK
	.align		4
        /*00f8*/ 	.byte	0x04, 0x0a
        /*00fa*/ 	.short	(.L_3475 - .L_3474)
	.align		4
.L_3474:
        /*00fc*/ 	.word	index@(.nv.constant0._ZN10layer_norm13ln_bwd_kernelINS_13Kernel_traitsI6__halfS2_fS2_fjLj1024ELj1ELj4ELj1ELj16ENS_18Kernel_traits_baseILj1024ES2_S2_fS2_fjLj128EEEEELb0ELb0ELb0ELb1EEEvNS_9BwdParamsE)
        /*0100*/ 	.short	0x0380
        /*0102*/ 	.short	0x0128


	//----- nvinfo : EIATTR_SW_WAR
	.align		4
.L_3475:
        /*0104*/ 	.byte	0x04, 0x36
        /*0106*/ 	.short	(.L_3477 - .L_3476)
.L_3476:
        /*0108*/ 	.word	0x00000008
.L_3477:


//--------------------- .nv.info._ZN10layer_norm13ln_bwd_kernelINS_13Kernel_traitsI6__halfS2_fS2_fjLj1024ELj1ELj4ELj1ELj16ENS_18Kernel_traits_baseILj1024ES2_S2_fS2_fjLj128EEEEELb0ELb0ELb1ELb0EEEvNS_9BwdParamsE --------------------------
	.section	.nv.info._ZN10layer_norm13ln_bwd_kernelINS_13Kernel_traitsI6__halfS2_fS2_fjLj1024ELj1ELj4ELj1ELj16ENS_18Kernel_traits_baseILj1024ES2_S2_fS2_fjLj128EEEEELb0ELb0ELb1ELb0EEEvNS_9BwdParamsE,"",@"SHT_CUDA_INFO"
	.sectionflags	@""
	.align	4


	//----- nvinfo : EIATTR_CUDA_API_VERSION
	.align		4
        /*0000*/ 	.byte	0x04, 0x37
        /*0002*/ 	.short	(.L_3479 - .L_3478)
.L_3478:
        /*0004*/ 	.word	0x00000082


	//----- nvinfo : EIATTR_KPARAM_INFO
	.align		4
.L_3479:
        /*0008*/ 	.byte	0x04, 0x17
        /*000a*/ 	.short	(.L_3481 - .L_3480)
.L_3480:
        /*000c*/ 	.word	0x00000000
        /*0010*/ 	.short	0x0000
        /*0012*/ 	.short	0x0000
        /*0014*/ 	.byte	0x00, 0xf0, 0xa1, 0x04


	//----- nvinfo : EIATTR_SPARSE_MMA_MASK
	.align		4
.L_3481:
        /*0018*/ 	.byte	0x03, 0x50
        /*001a*/ 	.short	0x0000


	//----- nvinfo : EIATTR_MAXREG_COUNT
	.align		4
        /*001c*/ 	.byte	0x03, 0x1b
        /*001e*/ 	.short	0x00ff


	//----- nvinfo : EIATTR_NUM_BARRIERS
	.align		4
        /*0020*/ 	.byte	0x02, 0x4c
        /*0022*/ 	.byte	0x01
	.zero		1


	//----- nvinfo : EIATTR_MERCURY_ISA_VERSION
	.align		4
        /*0024*/ 	.byte	0x03, 0x5f
        /*0026*/ 	.short	0x0101


	//----- nvinfo : EIATTR_COOP_GROUP_MASK_REGIDS
	.align		4
        /*0028*/ 	.byte	0x04, 0x29
        /*002a*/ 	.short	(.L_3483 - .L_3482)


	//   ....[0]....
.L_3482:
        /*002c*/ 	.word	0xffffffff


	//   ....[1]....
        /*0030*/ 	.word	0xffffffff


	//   ....[2]....
        /*0034*/ 	.word	0xffffffff


	//   ....[3]....
        /*0038*/ 	.word	0xffffffff


	//   ....[4]....
        /*003c*/ 	.word	0xffffffff


	//   ....[5]....
        /*0040*/ 	.word	0xffffffff


	//   ....[6]....
        /*0044*/ 	.word	0xffffffff


	//   ....[7]....
        /*0048*/ 	.word	0xffffffff


	//   ....[8]....
        /*004c*/ 	.word	0xffffffff


	//   ....[9]....
        /*0050*/ 	.word	0xffffffff


	//   ....[10]....
        /*0054*/ 	.word	0x050000a4


	//   ....[11]....
        /*0058*/ 	.word	0x050000a4


	//   ....[12]....
        /*005c*/ 	.word	0x050000a4


	//   ....[13]....
        /*0060*/ 	.word	0x050000a4


	//   ....[14]....
        /*0064*/ 	.word	0x050000a4


	//   ....[15]....
        /*0068*/ 	.word	0x050000a4


	//   ....[16]....
        /*006c*/ 	.word	0x050000a4


	//   ....[17]....
        /*0070*/ 	.word	0x050000a4


	//   ....[18]....
        /*0074*/ 	.word	0x050000a4


	//   ....[19]....
        /*0078*/ 	.word	0x050000a4


	//----- nvinfo : EIATTR_COOP_GROUP_INSTR_OFFSETS
	.align		4
.L_3483:
        /*007c*/ 	.byte	0x04, 0x28
        /*007e*/ 	.short	(.L_3485 - .L_3484)


	//   ....[0]....
.L_3484:
        /*0080*/ 	.word	0x000021c0


	//   ....[1]....
        /*0084*/ 	.word	0x000021d0


	//   ....[2]....
        /*0088*/ 	.word	0x00002200


	//   ....[3]....
        /*008c*/ 	.word	0x00002210


	//   ....[4]....
        /*0090*/ 	.word	0x00002240


	//   ....[5]....
        /*0094*/ 	.word	0x00002250


	//   ....[6]....
        /*0098*/ 	.word	0x00002280


	//   ....[7]....
        /*009c*/ 	.word	0x00002290


	//   ....[8]....
        /*00a0*/ 	.word	0x000022c0


	//   ....[9]....
        /*00a4*/ 	.word	0x000022d0


	//   ....[10]....
        /*00a8*/ 	.word	0x00008df0


	//   ....[11]....
        /*00ac*/ 	.word	0x00008e80


	//   ....[12]....
        /*00b0*/ 	.word	0x00008ef0


	//   ....[13]....
        /*00b4*/ 	.word	0x00008f50


	//   ....[14]....
        /*00b8*/ 	.word	0x00008fc0


	//   ....[15]....
        /*00bc*/ 	.word	0x00009020


	//   ....[16]....
        /*00c0*/ 	.word	0x00009090


	//   ....[17]....
        /*00c4*/ 	.word	0x000090f0


	//   ....[18]....
        /*00c8*/ 	.word	0x00009160


	//   ....[19]....
        /*00cc*/ 	.word	0x000091c0


	//----- nvinfo : EIATTR_VRC_CTA_INIT_COUNT
	.align		4
.L_3485:
        /*00d0*/ 	.byte	0x02, 0x4a
	.zero		1
	.zero		1


	//----- nvinfo : EIATTR_EXIT_INSTR_OFFSETS
	.align		4
        /*00d4*/ 	.byte	0x04, 0x1c
        /*00d6*/ 	.short	(.L_3487 - .L_3486)


	//   ....[0]....
.L_3486:
        /*00d8*/ 	.word	0x00008d50


	//   ....[1]....
        /*00dc*/ 	.word	0x00008d80


	//----- nvinfo : EIATTR_MAX_THREADS
	.align		4
.L_3487:
        /*00e0*/ 	.byte	0x04, 0x05
        /*00e2*/ 	.short	(.L_3489 - .L_3488)
.L_3488:
        /*00e4*/ 	.word	0x00000080
        /*00e8*/ 	.word	0x00000001
        /*00ec*/ 	.word	0x00000001


	//----- nvinfo : EIATTR_CRS_STACK_SIZE
	.align		4
.L_3489:
        /*00f0*/ 	.byte	0x04, 0x1e
        /*00f2*/ 	.short	(.L_3491 - .L_3490)
.L_3490:
        /*00f4*/ 	.word	0x00000000


	//----- nvinfo : EIATTR_CBANK_PARAM_SIZE
	.align		4
.L_3491:
        /*00f8*/ 	.byte	0x03, 0x19
        /*00fa*/ 	.short	0x0128


	//----- nvinfo : EIATTR_PARAM_CBANK
	.align		4
        /*00fc*/ 	.byte	0x04, 0x0a
        /*00fe*/ 	.short	(.L_3493 - .L_3492)
	.align		4
.L_3492:
        /*0100*/ 	.word	index@(.nv.constant0._ZN10layer_norm13ln_bwd_kernelINS_13Kernel_traitsI6__halfS2_fS2_fjLj1024ELj1ELj4ELj1ELj16ENS_18Kernel_traits_baseILj1024ES2_S2_fS2_fjLj128EEEEELb0ELb0ELb1ELb0EEEvNS_9BwdParamsE)
        /*0104*/ 	.short	0x0380
        /*0106*/ 	.short	0x0128


	//----- nvinfo : EIATTR_SW_WAR
	.align		4
.L_3493:
        /*0108*/ 	.byte	0x04, 0x36
        /*010a*/ 	.short	(.L_3495 - .L_3494)
.L_3494:
        /*010c*/ 	.word	0x00000008
.L_3495:


//--------------------- .nv.info._ZN10layer_norm13ln_bwd_kernelINS_13Kernel_traitsI6__halfS2_fS2_fjLj1024ELj1ELj4ELj1ELj16ENS_18Kernel_traits_baseILj1024ES2_S2_fS2_fjLj128EEEEELb0ELb0ELb1ELb1EEEvNS_9BwdParamsE --------------------------
	.section	.nv.info._ZN10layer_norm13ln_bwd_kernelINS_13Kernel_traitsI6__halfS2_fS2_fjLj1024ELj1ELj4ELj1ELj16ENS_18Kernel_traits_baseILj1024ES2_S2_fS2_fjLj128EEEEELb0ELb0ELb1ELb1EEEvNS_9BwdParamsE,"",@"SHT_CUDA_INFO"
	.sectionflags	@""
	.align	4


	//----- nvinfo : EIATTR_CUDA_API_VERSION
	.align		4
        /*0000*/ 	.byte	0x04, 0x37
        /*0002*/ 	.short	(.L_3497 - .L_3496)
.L_3496:
        /*0004*/ 	.word	0x00000082


	//----- nvinfo : EIATTR_KPARAM_INFO
	.align		4
.L_3497:
        /*0008*/ 	.byte	0x04, 0x17
        /*000a*/ 	.short	(.L_3499 - .L_3498)
.L_3498:
        /*000c*/ 	.word	0x00000000
        /*0010*/ 	.short	0x0000
        /*0012*/ 	.short	0x0000
        /*0014*/ 	.byte	0x00, 0xf0, 0xa1, 0x04


	//----- nvinfo : EIATTR_SPARSE_MMA_MASK
	.align		4
.L_3499:
        /*0018*/ 	.byte	0x03, 0x50
        /*001a*/ 	.short	0x0000


	//----- nvinfo : EIATTR_MAXREG_COUNT
	.align		4
        /*001c*/ 	.byte	0x03, 0x1b
        /*001e*/ 	.short	0x00ff


	//----- nvinfo : EIATTR_NUM_BARRIERS
	.align		4
        /*0020*/ 	.byte	0x02, 0x4c
        /*0022*/ 	.byte	0x01
	.zero		1


	//----- nvinfo : EIATTR_MERCURY_ISA_VERSION
	.align		4
        /*0024*/ 	.byte	0x03, 0x5f
        /*0026*/ 	.short	0x0101


	//----- nvinfo : EIATTR_COOP_GROUP_MASK_REGIDS
	.align		4
        /*0028*/ 	.byte	0x04, 0x29
        /*002a*/ 	.short	(.L_3501 - .L_3500)


	//   ....[0]....
.L_3500:
        /*002c*/ 	.word	0xffffffff


	//   ....[1]....
        /*0030*/ 	.word	0xffffffff


	//   ....[2]....
        /*0034*/ 	.word	0xffffffff


	//   ....[3]....
        /*0038*/ 	.word	0xffffffff


	//   ....[4]....
        /*003c*/ 	.word	0xffffffff


	//   ....[5]....
        /*0040*/ 	.word	0xffffffff


	//   ....[6]....
        /*0044*/ 	.word	0xffffffff


	//   ....[7]....
        /*0048*/ 	.word	0xffffffff


	//   ....[8]....
        /*004c*/ 	.word	0xffffffff


	//   ....[9]....
        /*0050*/ 	.word	0xffffffff


	//   ....[10]....
        /*0054*/ 	.word	0x050000cd


	//   ....[11]....
        /*0058*/ 	.word	0x050000cd


	//   ....[12]....
        /*005c*/ 	.word	0x050000cd


	//   ....[13]....
        /*0060*/ 	.word	0x050000cd


	//   ....[14]....
        /*0064*/ 	.word	0x050000cd


	//   ....[15]....
        /*0068*/ 	.word	0x050000cd


	//   ....[16]....
        /*006c*/ 	.word	0x050000cd


	//   ....[17]....
        /*0070*/ 	.word	0x050000cd


	//   ....[18]....
        /*0074*/ 	.word	0x050000cd


	//   ....[19]....
        /*0078*/ 	.word	0x050000cd


	//----- nvinfo : EIATTR_COOP_GROUP_INSTR_OFFSETS
	.align		4
.L_3501:
        /*007c*/ 	.byte	0x04, 0x28
        /*007e*/ 	.short	(.L_3503 - .L_3502)


	//   ....[0]....
.L_3502:
        /*0080*/ 	.word	0x00001c70


	//   ....[1]....
        /*0084*/ 	.word	0x00001c80


	//   ....[2]....
        /*0088*/ 	.word	0x00001cb0


	//   ....[3]....
        /*008c*/ 	.word	0x00001cc0


	//   ....[4]....
        /*0090*/ 	.word	0x00001cf0


	//   ....[5]....
        /*0094*/ 	.word	0x00001d00


	//   ....[6]....
        /*0098*/ 	.word	0x00001d30


	//   ....[7]....
        /*009c*/ 	.word	0x00001d40


	//   ....[8]....
        /*00a0*/ 	.word	0x00001d70


	//   ....[9]....
        /*00a4*/ 	.word	0x00001d80


	//   ....[10]....
        /*00a8*/ 	.word	0x00008260


	//   ....[11]....
        /*00ac*/ 	.word	0x000082f0


	//   ....[12]....
        /*00b0*/ 	.word	0x00008360


	//   ....[13]....
        /*00b4*/ 	.word	0x000083c0


	//   ....[14]....
        /*00b8*/ 	.word	0x00008430


	//   ....[15]....
        /*00bc*/ 	.word	0x00008490


	//   ....[16]....
        /*00c0*/ 	.word	0x00008500


	//   ....[17]....
        /*00c4*/ 	.word	0x00008560


	//   ....[18]....
        /*00c8*/ 	.word	0x000085d0


	//   ....[19]....
        /*00cc*/ 	.word	0x00008630


	//----- nvinfo : EIATTR_VRC_CTA_INIT_COUNT
	.align		4
.L_3503:
        /*00d0*/ 	.byte	0x02, 0x4a
	.zero		1
	.zero		1


	//----- nvinfo : EIATTR_EXIT_INSTR_OFFSETS
	.align		4
        /*00d4*/ 	.byte	0x04, 0x1c
        /*00d6*/ 	.short	(.L_3505 - .L_3504)


	//   ....[0]....
.L_3504:
        /*00d8*/ 	.word	0x000081f0


	//----- nvinfo : EIATTR_MAX_THREADS
	.align		4
.L_3505:
        /*00dc*/ 	.byte	0x04, 0x05
        /*00de*/ 	.short	(.L_3507 - .L_3506)
.L_3506:
        /*00e0*/ 	.word	0x00000080
        /*00e4*/ 	.word	0x00000001
        /*00e8*/ 	.word	0x00000001


	//----- nvinfo : EIATTR_CRS_STACK_SIZE
	.align		4
.L_3507:
        /*00ec*/ 	.byte	0x04, 0x1e
        /*00ee*/ 	.short	(.L_3509 - .L_3508)
.L_3508:
        /*00f0*/ 	.word	0x00000000


	//----- nvinfo : EIATTR_CBANK_PARAM_SIZE
	.align		4
.L_3509:
        /*00f4*/ 	.byte	0x03, 0x19
        /*00f6*/ 	.short	0x0128


	//----- nvinfo : EIATTR_PARAM_CBANK
	.align		4
        /*00f8*/ 	.byte	0x04, 0x0a
        /*00fa*/ 	.short	(.L_3511 - .L_3510)
	.align		4
.L_3510:
        /*00fc*/ 	.word	index@(.nv.constant0._ZN10layer_norm13ln_bwd_kernelINS_13Kernel_traitsI6__halfS2_fS2_fjLj1024ELj1ELj4ELj1ELj16ENS_18Kernel_traits_baseILj1024ES2_S2_fS2_fjLj128EEEEELb0ELb0ELb1ELb1EEEvNS_9BwdParamsE)
        /*0100*/ 	.short	0x0380
        /*0102*/ 	.short	0x0128


	//----- nvinfo : EIATTR_SW_WAR
	.align		4
.L_3511:
        /*0104*/ 	.byte	0x04, 0x36
        /*0106*/ 	.short	(.L_3513 - .L_3512)
.L_3512:
        /*0108*/ 	.word	0x00000008
.L_3513:


//--------------------- .nv.info._ZN10layer_norm13ln_bwd_kernelINS_13Kernel_traitsI6__halfS2_fS2_fjLj1024ELj1ELj4ELj1ELj16ENS_18Kernel_traits_baseILj1024ES2_S2_fS2_fjLj128EEEEELb0ELb1ELb0ELb0EEEvNS_9BwdParamsE --------------------------
	.section	.nv.info._ZN10layer_norm13ln_bwd_kernelINS_13Kernel_traitsI6__halfS2_fS2_fjLj1024ELj1ELj4ELj1ELj16ENS_18Kernel_traits_baseILj1024ES2_S2_fS2_fjLj128EEEEELb0ELb1ELb0ELb0EEEvNS_9BwdParamsE,"",@"SHT_CUDA_INFO"
	.sectionflags	@""
	.align	4


	//----- nvinfo : EIATTR_CUDA_API_VERSION
	.align		4
        /*0000*/ 	.byte	0x04, 0x37
        /*0002*/ 	.short	(.L_3515 - .L_3514)
.L_3514:
        /*0004*/ 	.word	0x00000082


	//----- nvinfo : EIATTR_KPARAM_INFO
	.align		4
.L_3515:
        /*0008*/ 	.byte	0x04, 0x17
        /*000a*/ 	.short	(.L_3517 - .L_3516)
.L_3516:
        /*000c*/ 	.word	0x00000000
        /*0010*/ 	.short	0x0000
        /*0012*/ 	.short	0x0000
        /*0014*/ 	.byte	0x00, 0xf0, 0xa1, 0x04


	//----- nvinfo : EIATTR_SPARSE_MMA_MASK
	.align		4
.L_3517:
        /*0018*/ 	.byte	0x03, 0x50
        /*001a*/ 	.short	0x0000


	//----- nvinfo : EIATTR_MAXREG_COUNT
	.align		4
        /*001c*/ 	.byte	0x03, 0x1b
        /*001e*/ 	.short	0x00ff


	//----- nvinfo : EIATTR_NUM_BARRIERS
	.align		4
        /*0020*/ 	.byte	0x02, 0x4c
        /*0022*/ 	.byte	0x01
	.zero		1


	//----- nvinfo : EIATTR_ANNOTATIONS
	.align		4
        /*0024*/ 	.byte	0x04, 0x55
        /*0026*/ 	.short	(.L_3519 - .L_3518)


	//   ....[0]....
.L_3518:
        /*0028*/ 	.word	0x00000001
        /*002c*/ 	.byte	0xb0, 0x00, 0x00, 0x00, 0x01, 0x00, 0x00, 0x00, 0x30, 0x01, 0x00, 0x00, 0x01, 0x00, 0x00, 0x00
        /*003c*/ 	.byte	0xd0, 0x09, 0x00, 0x00, 0x01, 0x00, 0x00, 0x00, 0x60, 0x0a, 0x00, 0x00, 0x01, 0x00, 0x00, 0x00
        /*004c*/ 	.byte	0xc0, 0x14, 0x00, 0x00, 0x01, 0x00, 0x00, 0x00, 0xd0, 0x2d, 0x00, 0x00, 0x01, 0x00, 0x00, 0x00
        /*005c*/ 	.byte	0x00, 0x56, 0x00, 0x00, 0x01, 0x00, 0x00, 0x00, 0x30, 0x74, 0x00, 0x00


	//----- nvinfo : EIATTR_MERCURY_ISA_VERSION
	.align		4
.L_3519:
        /*0068*/ 	.byte	0x03, 0x5f
        /*006a*/ 	.short	0x0101


	//----- nvinfo : EIATTR_COOP_GROUP_MASK_REGIDS
	.align		4
        /*006c*/ 	.byte	0x04, 0x29
        /*006e*/ 	.short	(.L_3521 - .L_3520)


	//   ....[0]....
.L_3520:
        /*0070*/ 	.word	0xffffffff


	//   ....[1]....
        /*0074*/ 	.word	0xffffffff


	//   ....[2]....
        /*0078*/ 	.word	0xffffffff


	//   ....[3]....
        /*007c*/ 	.word	0xffffffff


	//   ....[4]....
        /*0080*/ 	.word	0xffffffff


	//   ....[5]....
        /*0084*/ 	.word	0xffffffff


	//   ....[6]....
        /*0088*/ 	.word	0xffffffff


	//   ....[7]....
        /*008c*/ 	.word	0xffffffff


	//   ....[8]....
        /*0090*/ 	.word	0xffffffff


	//   ....[9]....
        /*0094*/ 	.word	0xffffffff


	//   ....[10]....
        /*0098*/ 	.word	0x050000bc


	//   ....[11]....
        /*009c*/ 	.word	0x050000bc


	//   ....[12]....
        /*00a0*/ 	.word	0x050000bc


	//   ....[13]....
        /*00a4*/ 	.word	0x050000bc


	//   ....[14]....
        /*00a8*/ 	.word	0x050000bc


	//   ....[15]....
        /*00ac*/ 	.word	0x050000bc


	//   ....[16]....
        /*00b0*/ 	.word	0x050000bc


	//   ....[17]....
        /*00b4*/ 	.word	0x050000bc


	//   ....[18]....
        /*00b8*/ 	.word	0x050000bc


	//   ....[19]....
        /*00bc*/ 	.word	0x050000bc


	//----- nvinfo : EIATTR_COOP_GROUP_INSTR_OFFSETS
	.align		4
.L_3521:
        /*00c0*/ 	.byte	0x04, 0x28
        /*00c2*/ 	.short	(.L_3523 - .L_3522)


	//   ....[0]....
.L_3522:
        /*00c4*/ 	.word	0x00002200


	//   ....[1]....
        /*00c8*/ 	.word	0x00002210


	//   ....[2]....
        /*00cc*/ 	.word	0x00002240


	//   ....[3]....
        /*00d0*/ 	.word	0x00002250


	//   ....[4]....
        /*00d4*/ 	.word	0x00002280


	//   ....[5]....
        /*00d8*/ 	.word	0x00002290


	//   ....[6]....
        /*00dc*/ 	.word	0x000022c0


	//   ....[7]....
        /*00e0*/ 	.word	0x000022d0


	//   ....[8]....
        /*00e4*/ 	.word	0x00002300


	//   ....[9]....
        /*00e8*/ 	.word	0x00002310


	//   ....[10]....
        /*00ec*/ 	.word	0x00008d30


	//   ....[11]....
        /*00f0*/ 	.word	0x00008dd0


	//   ....[12]....
        /*00f4*/ 	.word	0x00008e30


	//   ....[13]....
        /*00f8*/ 	.word	0x00008e90


	//   ....[14]....
        /*00fc*/ 	.word	0x00008f00


	//   ....[15]....
        /*0100*/ 	.word	0x00008f60


	//   ....[16]....
        /*0104*/ 	.word	0x00008fd0


	//   ....[17]....
        /*0108*/ 	.word	0x00009030


	//   ....[18]....
        /*010c*/ 	.word	0x000090a0


	//   ....[19]....
        /*0110*/ 	.word	0x00009100


	//----- nvinfo : EIATTR_VRC_CTA_INIT_COUNT
	.align		4
.L_3523:
        /*0114*/ 	.byte	0x02, 0x4a
	.zero		1
	.zero		1


	//----- nvinfo : EIATTR_EXIT_INSTR_OFFSETS
	.align		4
        /*0118*/ 	.byte	0x04, 0x1c
        /*011a*/ 	.short	(.L_3525 - .L_3524)


	//   ....[0]....
.L_3524:
        /*011c*/ 	.word	0x00008c50


	//   ....[1]....
        /*0120*/ 	.word	0x00008cd0


	//----- nvinfo : EIATTR_MAX_THREADS
	.align		4
.L_3525:
        /*0124*/ 	.byte	0x04, 0x05
        /*0126*/ 	.short	(.L_3527 - .L_3526)
.L_3526:
        /*0128*/ 	.word	0x00000080
        /*012c*/ 	.word	0x00000001
        /*0130*/ 	.word	0x00000001


	//----- nvinfo : EIATTR_CRS_STACK_SIZE
	.align		4
.L_3527:
        /*0134*/ 	.byte	0x04, 0x1e
        /*0136*/ 	.short	(.L_3529 - .L_3528)
.L_3528:
        /*0138*/ 	.word	0x00000000


	//----- nvinfo : EIATTR_CBANK_PARAM_SIZE
	.align		4
.L_3529:
        /*013c*/ 	.byte	0x03, 0x19
        /*013e*/ 	.short	0x0128


	//----- nvinfo : EIATTR_PARAM_CBANK
	.align		4
        /*0140*/ 	.byte	0x04, 0x0a
        /*0142*/ 	.short	(.L_3531 - .L_3530)
	.align		4
.L_3530:
        /*0144*/ 	.word	index@(.nv.constant0._ZN10layer_norm13ln_bwd_kernelINS_13Kernel_traitsI6__halfS2_fS2_fjLj1024ELj1ELj4ELj1ELj16ENS_18Kernel_traits_baseILj1024ES2_S2_fS2_fjLj128EEEEELb0ELb1ELb0ELb0EEEvNS_9BwdParamsE)
        /*0148*/ 	.short	0x0380
        /*014a*/ 	.short	0x0128


	//----- nvinfo : EIATTR_SW_WAR
	.align		4
.L_3531:
        /*014c*/ 	.byte	0x04, 0x36
        /*014e*/ 	.short	(.L_3533 - .L_3532)
.L_3532:
        /*0150*/ 	.word	0x00000008
.L_3533:


//--------------------- .nv.info._ZN10layer_norm13ln_bwd_kernelINS_13Kernel_traitsI6__halfS2_fS2_fjLj1024ELj1ELj4ELj1ELj16ENS_18Kernel_traits_baseILj1024ES2_S2_fS2_fjLj128EEEEELb0ELb1ELb0ELb1EEEvNS_9BwdParamsE --------------------------
	.section	.nv.info._ZN10layer_norm13ln_bwd_kernelINS_13Kernel_traitsI6__halfS2_fS2_fjLj1024ELj1ELj4ELj1ELj16ENS_18Kernel_traits_baseILj1024ES2_S2_fS2_fjLj128EEEEELb0ELb1ELb0ELb1EEEvNS_9BwdParamsE,"",@"SHT_CUDA_INFO"
	.sectionflags	@""
	.align	4


	//----- nvinfo : EIATTR_CUDA_API_VERSION
	.align		4
        /*0000*/ 	.byte	0x04, 0x37
        /*0002*/ 	.short	(.L_3535 - .L_3534)
.L_3534:
        /*0004*/ 	.word	0x00000082


	//----- nvinfo : EIATTR_KPARAM_INFO
	.align		4
.L_3535:
        /*0008*/ 	.byte	0x04, 0x17
        /*000a*/ 	.short	(.L_3537 - .L_3536)
.L_3536:
        /*000c*/ 	.word	0x00000000
        /*0010*/ 	.short	0x0000
        /*0012*/ 	.short	0x0000
        /*0014*/ 	.byte	0x00, 0xf0, 0xa1, 0x04


	//----- nvinfo : EIATTR_SPARSE_MMA_MASK
	.align		4
.L_3537:
        /*0018*/ 	.byte	0x03, 0x50
        /*001a*/ 	.short	0x0000


	//----- nvinfo : EIATTR_MAXREG_COUNT
	.align		4
        /*001c*/ 	.byte	0x03, 0x1b
        /*001e*/ 	.short	0x00ff


	//----- nvinfo : EIATTR_NUM_BARRIERS
	.align		4
        /*0020*/ 	.byte	0x02, 0x4c
        /*0022*/ 	.byte	0x01
	.zero		1


	//----- nvinfo : EIATTR_ANNOTATIONS
	.align		4
        /*0024*/ 	.byte	0x04, 0x55
        /*0026*/ 	.short	(.L_3539 - .L_3538)


	//   ....[0]....
.L_3538:
        /* <DEDUP_REMOVED lines=18> */


	//----- nvinfo : EIATTR_MERCURY_ISA_VERSION
	.align		4
.L_3539:
        /*0138*/ 	.byte	0x03, 0x5f
        /*013a*/ 	.short	0x0101


	//----- nvinfo : EIATTR_COOP_GROUP_MASK_REGIDS
	.align		4
        /*013c*/ 	.byte	0x04, 0x29
        /*013e*/ 	.short	(.L_3541 - .L_3540)


	//   ....[0]....
.L_3540:
        /*0140*/ 	.word	0xffffffff


	//   ....[1]....
        /*0144*/ 	.word	0xffffffff


	//   ....[2]....
        /*0148*/ 	.word	0xffffffff


	//   ....[3]....
        /*014c*/ 	.word	0xffffffff


	//   ....[4]....
        /*0150*/ 	.word	0xffffffff


	//   ....[5]....
        /*0154*/ 	.word	0xffffffff


	//   ....[6]....
        /*0158*/ 	.word	0xffffffff


	//   ....[7]....
        /*015c*/ 	.word	0xffffffff


	//   ....[8]....
        /*0160*/ 	.word	0xffffffff


	//   ....[9]....
        /*0164*/ 	.word	0xffffffff


	//   ....[10]....
        /*0168*/ 	.word	0x05000063


	//   ....[11]....
        /*016c*/ 	.word	0x05000063


	//   ....[12]....
        /*0170*/ 	.word	0x05000063


	//   ....[13]....
        /*0174*/ 	.word	0x05000063


	//   ....[14]....
        /*0178*/ 	.word	0x05000063


	//   ....[15]....
        /*017c*/ 	.word	0x05000063


	//   ....[16]....
        /*0180*/ 	.word	0x05000063


	//   ....[17]....
        /*0184*/ 	.word	0x05000063


	//   ....[18]....
        /*0188*/ 	.word	0x05000063


	//   ....[19]....
        /*018c*/ 	.word	0x05000063


	//----- nvinfo : EIATTR_COOP_GROUP_INSTR_OFFSETS
	.align		4
.L_3541:
        /*0190*/ 	.byte	0x04, 0x28
        /*0192*/ 	.short	(.L_3543 - .L_3542)


	//   ....[0]....
.L_3542:
        /*0194*/ 	.word	0x00002090


	//   ....[1]....
        /*0198*/ 	.word	0x000020b0


	//   ....[2]....
        /*019c*/ 	.word	0x000020d0


	//   ....[3]....
        /*01a0*/ 	.word	0x000020f0


	//   ....[4]....
        /*01a4*/ 	.word	0x00002110


	//   ....[5]....
        /*01a8*/ 	.word	0x00002130


	//   ....[6]....
        /*01ac*/ 	.word	0x00002150


	//   ....[7]....
        /*01b0*/ 	.word	0x00002170


	//   ....[8]....
        /*01b4*/ 	.word	0x00002180


	//   ....[9]....
        /*01b8*/ 	.word	0x000021a0


	//   ....[10]....
        /*01bc*/ 	.word	0x00008450


	//   ....[11]....
        /*01c0*/ 	.word	0x000084e0


	//   ....[12]....
        /*01c4*/ 	.word	0x00008540


	//   ....[13]....
        /*01c8*/ 	.word	0x00008590


	//   ....[14]....
        /*01cc*/ 	.word	0x000085f0


	//   ....[15]....
        /*01d0*/ 	.word	0x00008640


	//   ....[16]....
        /*01d4*/ 	.word	0x000086a0


	//   ....[17]....
        /*01d8*/ 	.word	0x000086f0


	//   ....[18]....
        /*01dc*/ 	.word	0x00008750


	//   ....[19]....
        /*01e0*/ 	.word	0x000087a0


	//----- nvinfo : EIATTR_VRC_CTA_INIT_COUNT
	.align		4
.L_3543:
        /*01e4*/ 	.byte	0x02, 0x4a
	.zero		1
	.zero		1


	//----- nvinfo : EIATTR_EXIT_INSTR_OFFSETS
	.align		4
        /*01e8*/ 	.byte	0x04, 0x1c
        /*01ea*/ 	.short	(.L_3545 - .L_3544)


	//   ....[0]....
.L_3544:
        /*01ec*/ 	.word	0x000083e0


	//----- nvinfo : EIATTR_MAX_THREADS
	.align		4
.L_3545:
        /*01f0*/ 	.byte	0x04, 0x05
        /*01f2*/ 	.short	(.L_3547 - .L_3546)
.L_3546:
        /*01f4*/ 	.word	0x00000080
        /*01f8*/ 	.word	0x00000001
        /*01fc*/ 	.word	0x00000001


	//----- nvinfo : EIATTR_CRS_STACK_SIZE
	.align		4
.L_3547:
        /*0200*/ 	.byte	0x04, 0x1e
        /*0202*/ 	.short	(.L_3549 - .L_3548)
.L_3548:
        /*0204*/ 	.word	0x00000000


	//----- nvinfo : EIATTR_CBANK_PARAM_SIZE
	.align		4
.L_3549:
        /*0208*/ 	.byte	0x03, 0x19
        /*020a*/ 	.short	0x0128


	//----- nvinfo : EIATTR_PARAM_CBANK
	.align		4
        /*020c*/ 	.byte	0x04, 0x0a
        /*020e*/ 	.short	(.L_3551 - .L_3550)
	.align		4
.L_3550:
        /*0210*/ 	.word	index@(.nv.constant0._ZN10layer_norm13ln_bwd_kernelINS_13Kernel_traitsI6__halfS2_fS2_fjLj1024ELj1ELj4ELj1ELj16ENS_18Kernel_traits_baseILj1024ES2_S2_fS2_fjLj128EEEEELb0ELb1ELb0ELb1EEEvNS_9BwdParamsE)
        /*0214*/ 	.short	0x0380
        /*0216*/ 	.short	0x0128


	//----- nvinfo : EIATTR_SW_WAR
	.align		4
.L_3551:
        /*0218*/ 	.byte	0x04, 0x36
        /*021a*/ 	.short	(.L_3553 - .L_3552)
.L_3552:
        /*021c*/ 	.word	0x00000008
.L_3553:


//--------------------- .nv.info._ZN10layer_norm13ln_bwd_kernelINS_13Kernel_traitsI6__halfS2_fS2_fjLj1024ELj1ELj4ELj1ELj16ENS_18Kernel_traits_baseILj1024ES2_S2_fS2_fjLj128EEEEELb0ELb1ELb1ELb0EEEvNS_9BwdParamsE --------------------------
	.section	.nv.info._ZN10layer_norm13ln_bwd_kernelINS_13Kernel_traitsI6__halfS2_fS2_fjLj1024ELj1ELj4ELj1ELj16ENS_18Kernel_traits_baseILj1024ES2_S2_fS2_fjLj128EEEEELb0ELb1ELb1ELb0EEEvNS_9BwdParamsE,"",@"SHT_CUDA_INFO"
	.sectionflags	@""
	.align	4


	//----- nvinfo : EIATTR_CUDA_API_VERSION
	.align		4
        /*0000*/ 	.byte	0x04, 0x37
        /*0002*/ 	.short	(.L_3555 - .L_3554)
.L_3554:
        /*0004*/ 	.word	0x00000082


	//----- nvinfo : EIATTR_KPARAM_INFO
	.align		4
.L_3555:
        /*0008*/ 	.byte	0x04, 0x17
        /*000a*/ 	.short	(.L_3557 - .L_3556)
.L_3556:
        /*000c*/ 	.word	0x00000000
        /*0010*/ 	.short	0x0000
        /*0012*/ 	.short	0x0000
        /*0014*/ 	.byte	0x00, 0xf0, 0xa1, 0x04


	//----- nvinfo : EIATTR_SPARSE_MMA_MASK
	.align		4
.L_3557:
        /*0018*/ 	.byte	0x03, 0x50
        /*001a*/ 	.short	0x0000


	//----- nvinfo : EIATTR_MAXREG_COUNT
	.align		4
        /*001c*/ 	.byte	0x03, 0x1b
        /*001e*/ 	.short	0x00ff


	//----- nvinfo : EIATTR_NUM_BARRIERS
	.align		4
        /*0020*/ 	.byte	0x02, 0x4c
        /*0022*/ 	.byte	0x01
	.zero		1


	//----- nvinfo : EIATTR_ANNOTATIONS
	.align		4
        /*0024*/ 	.byte	0x04, 0x55
        /*0026*/ 	.short	(.L_3559 - .L_3558)


	//   ....[0]....
.L_3558:
        /* <DEDUP_REMOVED lines=32> */


	//----- nvinfo : EIATTR_MERCURY_ISA_VERSION
	.align		4
.L_3559:
        /*0218*/ 	.byte	0x03, 0x5f
        /*021a*/ 	.short	0x0101


	//----- nvinfo : EIATTR_COOP_GROUP_MASK_REGIDS
	.align		4
        /*021c*/ 	.byte	0x04, 0x29
        /*021e*/ 	.short	(.L_3561 - .L_3560)


	//   ....[0]....
.L_3560:
        /*0220*/ 	.word	0xffffffff


	//   ....[1]....
        /*0224*/ 	.word	0xffffffff


	//   ....[2]....
        /*0228*/ 	.word	0xffffffff


	//   ....[3]....
        /*022c*/ 	.word	0xffffffff


	//   ....[4]....
        /*0230*/ 	.word	0xffffffff


	//   ....[5]....
        /*0234*/ 	.word	0xffffffff


	//   ....[6]....
        /*0238*/ 	.word	0xffffffff


	//   ....[7]....
        /*023c*/ 	.word	0xffffffff


	//   ....[8]....
        /*0240*/ 	.word	0xffffffff


	//   ....[9]....
        /*0244*/ 	.word	0xffffffff


	//   ....[10]....
        /*0248*/ 	.word	0x05000002


	//   ....[11]....
        /*024c*/ 	.word	0x05000002


	//   ....[12]....
        /*0250*/ 	.word	0x05000002


	//   ....[13]....
        /*0254*/ 	.word	0x05000002


	//   ....[14]....
        /*0258*/ 	.word	0x05000002


	//   ....[15]....
        /*025c*/ 	.word	0x05000002


	//   ....[16]....
        /*0260*/ 	.word	0x05000002


	//   ....[17]....
        /*0264*/ 	.word	0x05000002


	//   ....[18]....
        /*0268*/ 	.word	0x05000002


	//   ....[19]....
        /*026c*/ 	.word	0x05000002


	//----- nvinfo : EIATTR_COOP_GROUP_INSTR_OFFSETS
	.align		4
.L_3561:
        /*0270*/ 	.byte	0x04, 0x28
        /*0272*/ 	.short	(.L_3563 - .L_3562)


	//   ....[0]....
.L_3562:
        /*0274*/ 	.word	0x000025e0


	//   ....[1]....
        /*0278*/ 	.word	0x00002600


	//   ....[2]....
        /*027c*/ 	.word	0x00002620


	//   ....[3]....
        /*0280*/ 	.word	0x00002640


	//   ....[4]....
        /*0284*/ 	.word	0x00002660


	//   ....[5]....
        /*0288*/ 	.word	0x00002680


	//   ....[6]....
        /*028c*/ 	.word	0x000026a0


	//   ....[7]....
        /*0290*/ 	.word	0x000026c0


	//   ....[8]....
        /*0294*/ 	.word	0x000026d0


	//   ....[9]....
        /*0298*/ 	.word	0x000026f0


	//   ....[10]....
        /*029c*/ 	.word	0x0000be90


	//   ....[11]....
        /*02a0*/ 	.word	0x0000bf20


	//   ....[12]....
        /*02a4*/ 	.word	0x0000bf80


	//   ....[13]....
        /*02a8*/ 	.word	0x0000bfd0


	//   ....[14]....
        /*02ac*/ 	.word	0x0000c030


	//   ....[15]....
        /*02b0*/ 	.word	0x0000c080


	//   ....[16]....
        /*02b4*/ 	.word	0x0000c0e0


	//   ....[17]....
        /*02b8*/ 	.word	0x0000c130


	//   ....[18]....
        /*02bc*/ 	.word	0x0000c190


	//   ....[19]....
        /*02c0*/ 	.word	0x0000c1e0


	//----- nvinfo : EIATTR_VRC_CTA_INIT_COUNT
	.align		4
.L_3563:
        /*02c4*/ 	.byte	0x02, 0x4a
	.zero		1
	.zero		1


	//----- nvinfo : EIATTR_EXIT_INSTR_OFFSETS
	.align		4
        /*02c8*/ 	.byte	0x04, 0x1c
        /*02ca*/ 	.short	(.L_3565 - .L_3564)


	//   ....[0]....
.L_3564:
        /*02cc*/ 	.word	0x0000bda0


	//   ....[1]....
        /*02d0*/ 	.word	0x0000be20


	//----- nvinfo : EIATTR_MAX_THREADS
	.align		4
.L_3565:
        /*02d4*/ 	.byte	0x04, 0x05
        /*02d6*/ 	.short	(.L_3567 - .L_3566)
.L_3566:
        /*02d8*/ 	.word	0x00000080
        /*02dc*/ 	.word	0x00000001
        /*02e0*/ 	.word	0x00000001


	//----- nvinfo : EIATTR_CRS_STACK_SIZE
	.align		4
.L_3567:
        /*02e4*/ 	.byte	0x04, 0x1e
        /*02e6*/ 	.short	(.L_3569 - .L_3568)
.L_3568:
        /*02e8*/ 	.word	0x00000000


	//----- nvinfo : EIATTR_CBANK_PARAM_SIZE
	.align		4
.L_3569:
        /*02ec*/ 	.byte	0x03, 0x19
        /*02ee*/ 	.short	0x0128


	//----- nvinfo : EIATTR_PARAM_CBANK
	.align		4
        /*02f0*/ 	.byte	0x04, 0x0a
        /*02f2*/ 	.short	(.L_3571 - .L_3570)
	.align		4
.L_3570:
        /*02f4*/ 	.word	index@(.nv.constant0._ZN10layer_norm13ln_bwd_kernelINS_13Kernel_traitsI6__halfS2_fS2_fjLj1024ELj1ELj4ELj1ELj16ENS_18Kernel_traits_baseILj1024ES2_S2_fS2_fjLj128EEEEELb0ELb1ELb1ELb0EEEvNS_9BwdParamsE)
        /*02f8*/ 	.short	0x0380
        /*02fa*/ 	.short	0x0128


	//----- nvinfo : EIATTR_SW_WAR
	.align		4
.L_3571:
        /*02fc*/ 	.byte	0x04, 0x36
        /*02fe*/ 	.short	(.L_3573 - .L_3572)
.L_3572:
        /*0300*/ 	.word	0x00000008
.L_3573:


//--------------------- .nv.info._ZN10layer_norm13ln_bwd_kernelINS_13Kernel_traitsI6__halfS2_fS2_fjLj1024ELj1ELj4ELj1ELj16ENS_18Kernel_traits_baseILj1024ES2_S2_fS2_fjLj128EEEEELb0ELb1ELb1ELb1EEEvNS_9BwdParamsE --------------------------
	.section	.nv.info._ZN10layer_norm13ln_bwd_kernelINS_13Kernel_traitsI6__halfS2_fS2_fjLj1024ELj1ELj4ELj1ELj16ENS_18Kernel_traits_baseILj1024ES2_S2_fS2_fjLj128EEEEELb0ELb1ELb1ELb1EEEvNS_9BwdParamsE,"",@"SHT_CUDA_INFO"
	.sectionflags	@""
	.align	4


	//----- nvinfo : EIATTR_CUDA_API_VERSION
	.align		4
        /*0000*/ 	.byte	0x04, 0x37
        /*0002*/ 	.short	(.L_3575 - .L_3574)
.L_3574:
        /*0004*/ 	.word	0x00000082


	//----- nvinfo : EIATTR_KPARAM_INFO
	.align		4
.L_3575:
        /*0008*/ 	.byte	0x04, 0x17
        /*000a*/ 	.short	(.L_3577 - .L_3576)
.L_3576:
        /*000c*/ 	.word	0x00000000
        /*0010*/ 	.short	0x0000
        /*0012*/ 	.short	0x0000
        /*0014*/ 	.byte	0x00, 0xf0, 0xa1, 0x04


	//----- nvinfo : EIATTR_SPARSE_MMA_MASK
	.align		4
.L_3577:
        /*0018*/ 	.byte	0x03, 0x50
        /*001a*/ 	.short	0x0000


	//----- nvinfo : EIATTR_MAXREG_COUNT
	.align		4
        /*001c*/ 	.byte	0x03, 0x1b
        /*001e*/ 	.short	0x00ff


	//----- nvinfo : EIATTR_NUM_BARRIERS
	.align		4
        /*0020*/ 	.byte	0x02, 0x4c
        /*0022*/ 	.byte	0x01
	.zero		1


	//----- nvinfo : EIATTR_ANNOTATIONS
	.align		4
        /*0024*/ 	.byte	0x04, 0x55
        /*0026*/ 	.short	(.L_3579 - .L_3578)


	//   ....[0]....
.L_3578:
        /*0028*/ 	.word	0x00000001
        /*002c*/ 	.byte	0xd0, 0x05, 0x00, 0x00, 0x01, 0x00, 0x00, 0x00, 0x50, 0x1f, 0x00, 0x00, 0x01, 0x00, 0x00, 0x00
        /*003c*/ 	.byte	0xa0, 0x20, 0x00, 0x00, 0x01, 0x00, 0x00, 0x00, 0xc0, 0x20, 0x00, 0x00, 0x01, 0x00, 0x00, 0x00
        /*004c*/ 	.byte	0xd0, 0x20, 0x00, 0x00, 0x01, 0x00, 0x00, 0x00, 0x20, 0xaf, 0x00, 0x00


	//----- nvinfo : EIATTR_MERCURY_ISA_VERSION
	.align		4
.L_3579:
        /*0058*/ 	.byte	0x03, 0x5f
        /*005a*/ 	.short	0x0101


	//----- nvinfo : EIATTR_COOP_GROUP_MASK_REGIDS
	.align		4
        /*005c*/ 	.byte	0x04, 0x29
        /*005e*/ 	.short	(.L_3581 - .L_3580)


	//   ....[0]....
.L_3580:
        /*0060*/ 	.word	0xffffffff


	//   ....[1]....
        /*0064*/ 	.word	0xffffffff


	//   ....[2]....
        /*0068*/ 	.word	0xffffffff


	//   ....[3]....
        /*006c*/ 	.word	0xffffffff


	//   ....[4]....
        /*0070*/ 	.word	0xffffffff


	//   ....[5]....
        /*0074*/ 	.word	0xffffffff


	//   ....[6]....
        /*0078*/ 	.word	0xffffffff


	//   ....[7]....
        /*007c*/ 	.word	0xffffffff


	//   ....[8]....
        /*0080*/ 	.word	0xffffffff


	//   ....[9]....
        /*0084*/ 	.word	0xffffffff


	//   ....[10]....
        /*0088*/ 	.word	0x050000f8


	//   ....[11]....
        /*008c*/ 	.word	0x050000f8


	//   ....[12]....
        /*0090*/ 	.word	0x050000f8


	//   ....[13]....
        /*0094*/ 	.word	0x050000f8


	//   ....[14]....
        /*0098*/ 	.word	0x050000f8


	//   ....[15]....
        /*009c*/ 	.word	0x050000f8


	//   ....[16]....
        /*00a0*/ 	.word	0x050000f8


	//   ....[17]....
        /*00a4*/ 	.word	0x050000f8


	//   ....[18]....
        /*00a8*/ 	.word	0x050000f8


	//   ....[19]....
        /*00ac*/ 	.word	0x050000f8


	//----- nvinfo : EIATTR_COOP_GROUP_INSTR_OFFSETS
	.align		4
.L_3581:
        /*00b0*/ 	.byte	0x04, 0x28
        /*00b2*/ 	.short	(.L_3583 - .L_3582)


	//   ....[0]....
.L_3582:
        /*00b4*/ 	.word	0x00001f90


	//   ....[1]....
        /*00b8*/ 	.word	0x00001fb0


	//   ....[2]....
        /*00bc*/ 	.word	0x00001fd0


	//   ....[3]....
        /*00c0*/ 	.word	0x00001ff0


	//   ....[4]....
        /*00c4*/ 	.word	0x00002010


	//   ....[5]....
        /*00c8*/ 	.word	0x00002030


	//   ....[6]....
        /*00cc*/ 	.word	0x00002050


	//   ....[7]....
        /*00d0*/ 	.word	0x00002070


	//   ....[8]....
        /*00d4*/ 	.word	0x00002080


	//   ....[9]....
        /*00d8*/ 	.word	0x000020b0


	//   ....[10]....
        /*00dc*/ 	.word	0x0000abf0


	//   ....[11]....
        /*00e0*/ 	.word	0x0000ac80


	//   ....[12]....
        /*00e4*/ 	.word	0x0000ace0


	//   ....[13]....
        /*00e8*/ 	.word	0x0000ad30


	//   ....[14]....
        /*00ec*/ 	.word	0x0000ad90


	//   ....[15]....
        /*00f0*/ 	.word	0x0000ade0


	//   ....[16]....
        /*00f4*/ 	.word	0x0000ae40


	//   ....[17]....
        /*00f8*/ 	.word	0x0000ae90


	//   ....[18]....
        /*00fc*/ 	.word	0x0000aef0


	//   ....[19]....
        /*0100*/ 	.word	0x0000af40


	//----- nvinfo : EIATTR_VRC_CTA_INIT_COUNT
	.align		4
.L_3583:
        /*0104*/ 	.byte	0x02, 0x4a
	.zero		1
	.zero		1


	//----- nvinfo : EIATTR_EXIT_INSTR_OFFSETS
	.align		4
        /*0108*/ 	.byte	0x04, 0x1c
        /*010a*/ 	.short	(.L_3585 - .L_3584)


	//   ....[0]....
.L_3584:
        /*010c*/ 	.word	0x0000ab90


	//----- nvinfo : EIATTR_MAX_THREADS
	.align		4
.L_3585:
        /*0110*/ 	.byte	0x04, 0x05
        /*0112*/ 	.short	(.L_3587 - .L_3586)
.L_3586:
        /*0114*/ 	.word	0x00000080
        /*0118*/ 	.word	0x00000001
        /*011c*/ 	.word	0x00000001


	//----- nvinfo : EIATTR_CRS_STACK_SIZE
	.align		4
.L_3587:
        /*0120*/ 	.byte	0x04, 0x1e
        /*0122*/ 	.short	(.L_3589 - .L_3588)
.L_3588:
        /*0124*/ 	.word	0x00000000


	//----- nvinfo : EIATTR_CBANK_PARAM_SIZE
	.align		4
.L_3589:
        /*0128*/ 	.byte	0x03, 0x19
        /*012a*/ 	.short	0x0128


	//----- nvinfo : EIATTR_PARAM_CBANK
	.align		4
        /*012c*/ 	.byte	0x04, 0x0a
        /*012e*/ 	.short	(.L_3591 - .L_3590)
	.align		4
.L_3590:
        /*0130*/ 	.word	index@(.nv.constant0._ZN10layer_norm13ln_bwd_kernelINS_13Kernel_traitsI6__halfS2_fS2_fjLj1024ELj1ELj4ELj1ELj16ENS_18Kernel_traits_baseILj1024ES2_S2_fS2_fjLj128EEEEELb0ELb1ELb1ELb1EEEvNS_9BwdParamsE)
        /*0134*/ 	.short	0x0380
        /*0136*/ 	.short	0x0128


	//----- nvinfo : EIATTR_SW_WAR
	.align		4
.L_3591:
        /*0138*/ 	.byte	0x04, 0x36
        /*013a*/ 	.short	(.L_3593 - .L_3592)
.L_3592:
        /*013c*/ 	.word	0x00000008
.L_3593:


//--------------------- .nv.info._ZN10layer_norm13ln_bwd_kernelINS_13Kernel_traitsI6__halfS2_fS2_fjLj1024ELj1ELj4ELj1ELj16ENS_18Kernel_traits_baseILj1024ES2_S2_fS2_fjLj128EEEEELb1ELb0ELb0ELb0EEEvNS_9BwdParamsE --------------------------
	.section	.nv.info._ZN10layer_norm13ln_bwd_kernelINS_13Kernel_traitsI6__halfS2_fS2_fjLj1024ELj1ELj4ELj1ELj16ENS_18Kernel_traits_baseILj1024ES2_S2_fS2_fjLj128EEEEELb1ELb0ELb0ELb0EEEvNS_9BwdParamsE,"",@"SHT_CUDA_INFO"
	.sectionflags	@""
	.align	4


	//----- nvinfo : EIATTR_CUDA_API_VERSION
	.align		4
        /*0000*/ 	.byte	0x04, 0x37
        /*0002*/ 	.short	(.L_3595 - .L_3594)
.L_3594:
        /*0004*/ 	.word	0x00000082


	//----- nvinfo : EIATTR_KPARAM_INFO
	.align		4
.L_3595:
        /*0008*/ 	.byte	0x04, 0x17
        /*000a*/ 	.short	(.L_3597 - .L_3596)
.L_3596:
        /*000c*/ 	.word	0x00000000
        /*0010*/ 	.short	0x0000
        /*0012*/ 	.short	0x0000
        /*0014*/ 	.byte	0x00, 0xf0, 0xa1, 0x04


	//----- nvinfo : EIATTR_SPARSE_MMA_MASK
	.align		4
.L_3597:
        /*0018*/ 	.byte	0x03, 0x50
        /*001a*/ 	.short	0x0000


	//----- nvinfo : EIATTR_MAXREG_COUNT
	.align		4
        /*001c*/ 	.byte	0x03, 0x1b
        /*001e*/ 	.short	0x00ff


	//----- nvinfo : EIATTR_NUM_BARRIERS
	.align		4
        /*0020*/ 	.byte	0x02, 0x4c
        /*0022*/ 	.byte	0x01
	.zero		1


	//----- nvinfo : EIATTR_MERCURY_ISA_VERSION
	.align		4
        /*0024*/ 	.byte	0x03, 0x5f
        /*0026*/ 	.short	0x0101


	//----- nvinfo : EIATTR_COOP_GROUP_MASK_REGIDS
	.align		4
        /*0028*/ 	.byte	0x04, 0x29
        /*002a*/ 	.short	(.L_3599 - .L_3598)


	//   ....[0]....
.L_3598:
        /*002c*/ 	.word	0xffffffff


	//   ....[1]....
        /*0030*/ 	.word	0xffffffff


	//   ....[2]....
        /*0034*/ 	.word	0xffffffff


	//   ....[3]....
        /*0038*/ 	.word	0xffffffff


	//   ....[4]....
        /*003c*/ 	.word	0xffffffff


	//   ....[5]....
        /*0040*/ 	.word	0xffffffff


	//   ....[6]....
        /*0044*/ 	.word	0xffffffff


	//   ....[7]....
        /*0048*/ 	.word	0xffffffff


	//   ....[8]....
        /*004c*/ 	.word	0xffffffff


	//   ....[9]....
        /*0050*/ 	.word	0xffffffff


	//   ....[10]....
        /*0054*/ 	.word	0x050000a1


	//   ....[11]....
        /*0058*/ 	.word	0x050000a1


	//   ....[12]....
        /*005c*/ 	.word	0x050000a1


	//   ....[13]....
        /*0060*/ 	.word	0x050000a1


	//   ....[14]....
        /*0064*/ 	.word	0x050000a1


	//   ....[15]....
        /*0068*/ 	.word	0x050000a1


	//   ....[16]....
        /*006c*/ 	.word	0x050000a1


	//   ....[17]....
        /*0070*/ 	.word	0x050000a1


	//   ....[18]....
        /*0074*/ 	.word	0x050000a1


	//   ....[19]....
        /*0078*/ 	.word	0x050000a1


	//----- nvinfo : EIATTR_COOP_GROUP_INSTR_OFFSETS
	.align		4
.L_3599:
        /*007c*/ 	.byte	0x04, 0x28
        /*007e*/ 	.short	(.L_3601 - .L_3600)


	//   ....[0]....
.L_3600:
        /*0080*/ 	.word	0x00001fb0


	//   ....[1]....
        /*0084*/ 	.word	0x00001fc0


	//   ....[2]....
        /*0088*/ 	.word	0x00001ff0


	//   ....[3]....
        /*008c*/ 	.word	0x00002000


	//   ....[4]....
        /*0090*/ 	.word	0x00002030


	//   ....[5]....
        /*0094*/ 	.word	0x00002040


	//   ....[6]....
        /*0098*/ 	.word	0x00002070


	//   ....[7]....
        /*009c*/ 	.word	0x00002080


	//   ....[8]....
        /*00a0*/ 	.word	0x000020b0


	//   ....[9]....
        /*00a4*/ 	.word	0x000020c0


	//   ....[10]....
        /*00a8*/ 	.word	0x00007700


	//   ....[11]....
        /*00ac*/ 	.word	0x00007790


	//   ....[12]....
        /*00b0*/ 	.word	0x00007800


	//   ....[13]....
        /*00b4*/ 	.word	0x00007860


	//   ....[14]....
        /*00b8*/ 	.word	0x000078d0


	//   ....[15]....
        /*00bc*/ 	.word	0x00007930


	//   ....[16]....
        /*00c0*/ 	.word	0x000079a0


	//   ....[17]....
        /*00c4*/ 	.word	0x00007a00


	//   ....[18]....
        /*00c8*/ 	.word	0x00007a70


	//   ....[19]....
        /*00cc*/ 	.word	0x00007ad0


	//----- nvinfo : EIATTR_VRC_CTA_INIT_COUNT
	.align		4
.L_3601:
        /*00d0*/ 	.byte	0x02, 0x4a
	.zero		1
	.zero		1


	//----- nvinfo : EIATTR_EXIT_INSTR_OFFSETS
	.align		4
        /*00d4*/ 	.byte	0x04, 0x1c
        /*00d6*/ 	.short	(.L_3603 - .L_3602)


	//   ....[0]....
.L_3602:
        /*00d8*/ 	.word	0x00007660


	//   ....[1]....
        /*00dc*/ 	.word	0x00007690


	//----- nvinfo : EIATTR_MAX_THREADS
	.align		4
.L_3603:
        /*00e0*/ 	.byte	0x04, 0x05
        /*00e2*/ 	.short	(.L_3605 - .L_3604)
.L_3604:
        /*00e4*/ 	.word	0x00000080
        /*00e8*/ 	.word	0x00000001
        /*00ec*/ 	.word	0x00000001


	//----- nvinfo : EIATTR_CRS_STACK_SIZE
	.align		4
.L_3605:
        /*00f0*/ 	.byte	0x04, 0x1e
        /*00f2*/ 	.short	(.L_3607 - .L_3606)
.L_3606:
        /*00f4*/ 	.word	0x00000000


	//----- nvinfo : EIATTR_CBANK_PARAM_SIZE
	.align		4
.L_3607:
        /*00f8*/ 	.byte	0x03, 0x19
        /*00fa*/ 	.short	0x0128


	//----- nvinfo : EIATTR_PARAM_CBANK
	.align		4
        /*00fc*/ 	.byte	0x04, 0x0a
        /*00fe*/ 	.short	(.L_3609 - .L_3608)
	.align		4
.L_3608:
        /*0100*/ 	.word	index@(.nv.constant0._ZN10layer_norm13ln_bwd_kernelINS_13Kernel_traitsI6__halfS2_fS2_fjLj1024ELj1ELj4ELj1ELj16ENS_18Kernel_traits_baseILj1024ES2_S2_fS2_fjLj128EEEEELb1ELb0ELb0ELb0EEEvNS_9BwdParamsE)
        /*0104*/ 	.short	0x0380
        /*0106*/ 	.short	0x0128


	//----- nvinfo : EIATTR_SW_WAR
	.align		4
.L_3609:
        /*0108*/ 	.byte	0x04, 0x36
        /*010a*/ 	.short	(.L_3611 - .L_3610)
.L_3610:
        /*010c*/ 	.word	0x00000008
.L_3611:


//--------------------- .nv.info._ZN10layer_norm13ln_bwd_kernelINS_13Kernel_traitsI6__halfS2_fS2_fjLj1024ELj1ELj4ELj1ELj16ENS_18Kernel_traits_baseILj1024ES2_S2_fS2_fjLj128EEEEELb1ELb0ELb0ELb1EEEvNS_9BwdParamsE --------------------------
	.section	.nv.info._ZN10layer_norm13ln_bwd_kernelINS_13Kernel_traitsI6__halfS2_fS2_fjLj1024ELj1ELj4ELj1ELj16ENS_18Kernel_traits_baseILj1024ES2_S2_fS2_fjLj128EEEEELb1ELb0ELb0ELb1EEEvNS_9BwdParamsE,"",@"SHT_CUDA_INFO"
	.sectionflags	@""
	.align	4


	//----- nvinfo : EIATTR_CUDA_API_VERSION
	.align		4
        /*0000*/ 	.byte	0x04, 0x37
        /*0002*/ 	.short	(.L_3613 - .L_3612)
.L_3612:
        /*0004*/ 	.word	0x00000082


	//----- nvinfo : EIATTR_KPARAM_INFO
	.align		4
.L_3613:
        /*0008*/ 	.byte	0x04, 0x17
        /*000a*/ 	.short	(.L_3615 - .L_3614)
.L_3614:
        /*000c*/ 	.word	0x00000000
        /*0010*/ 	.short	0x0000
        /*0012*/ 	.short	0x0000
        /*0014*/ 	.byte	0x00, 0xf0, 0xa1, 0x04


	//----- nvinfo : EIATTR_SPARSE_MMA_MASK
	.align		4
.L_3615:
        /*0018*/ 	.byte	0x03, 0x50
        /*001a*/ 	.short	0x0000


	//----- nvinfo : EIATTR_MAXREG_COUNT
	.align		4
        /*001c*/ 	.byte	0x03, 0x1b
        /*001e*/ 	.short	0x00ff


	//----- nvinfo : EIATTR_NUM_BARRIERS
	.align		4
        /*0020*/ 	.byte	0x02, 0x4c
        /*0022*/ 	.byte	0x01
	.zero		1


	//----- nvinfo : EIATTR_MERCURY_ISA_VERSION
	.align		4
        /*0024*/ 	.byte	0x03, 0x5f
        /*0026*/ 	.short	0x0101


	//----- nvinfo : EIATTR_COOP_GROUP_MASK_REGIDS
	.align		4
        /*0028*/ 	.byte	0x04, 0x29
        /*002a*/ 	.short	(.L_3617 - .L_3616)


	//   ....[0]....
.L_3616:
        /*002c*/ 	.word	0xffffffff


	//   ....[1]....
        /*0030*/ 	.word	0xffffffff


	//   ....[2]....
        /*0034*/ 	.word	0xffffffff


	//   ....[3]....
        /*0038*/ 	.word	0xffffffff


	//   ....[4]....
        /*003c*/ 	.word	0xffffffff


	//   ....[5]....
        /*0040*/ 	.word	0xffffffff


	//   ....[6]....
        /*0044*/ 	.word	0xffffffff


	//   ....[7]....
        /*0048*/ 	.word	0xffffffff


	//   ....[8]....
        /*004c*/ 	.word	0xffffffff


	//   ....[9]....
        /*0050*/ 	.word	0xffffffff


	//   ....[10]....
        /*0054*/ 	.word	0x050000dd


	//   ....[11]....
        /*0058*/ 	.word	0x050000dd


	//   ....[12]....
        /*005c*/ 	.word	0x050000dd


	//   ....[13]....
        /*0060*/ 	.word	0x050000dd


	//   ....[14]....
        /*0064*/ 	.word	0x050000dd


	//   ....[15]....
        /*0068*/ 	.word	0x050000dd


	//   ....[16]....
        /*006c*/ 	.word	0x050000dd


	//   ....[17]....
        /*0070*/ 	.word	0x050000dd


	//   ....[18]....
        /*0074*/ 	.word	0x050000dd


	//   ....[19]....
        /*0078*/ 	.word	0x050000dd


	//----- nvinfo : EIATTR_COOP_GROUP_INSTR_OFFSETS
	.align		4
.L_3617:
        /*007c*/ 	.byte	0x04, 0x28
        /*007e*/ 	.short	(.L_3619 - .L_3618)


	//   ....[0]....
.L_3618:
        /*0080*/ 	.word	0x00001c40


	//   ....[1]....
        /*0084*/ 	.word	0x00001c50


	//   ....[2]....
        /*0088*/ 	.word	0x00001c80


	//   ....[3]....
        /*008c*/ 	.word	0x00001c90


	//   ....[4]....
        /*0090*/ 	.word	0x00001cc0


	//   ....[5]....
        /*0094*/ 	.word	0x00001cd0


	//   ....[6]....
        /*0098*/ 	.word	0x00001d00


	//   ....[7]....
        /*009c*/ 	.word	0x00001d10


	//   ....[8]....
        /*00a0*/ 	.word	0x00001d40


	//   ....[9]....
        /*00a4*/ 	.word	0x00001d50


	//   ....[10]....
        /*00a8*/ 	.word	0x00006f70


	//   ....[11]....
        /*00ac*/ 	.word	0x00007000


	//   ....[12]....
        /*00b0*/ 	.word	0x00007070


	//   ....[13]....
        /*00b4*/ 	.word	0x000070d0


	//   ....[14]....
        /*00b8*/ 	.word	0x00007140


	//   ....[15]....
        /*00bc*/ 	.word	0x000071a0


	//   ....[16]....
        /*00c0*/ 	.word	0x00007210


	//   ....[17]....
        /*00c4*/ 	.word	0x00007270


	//   ....[18]....
        /*00c8*/ 	.word	0x000072e0


	//   ....[19]....
        /*00cc*/ 	.word	0x00007340


	//----- nvinfo : EIATTR_VRC_CTA_INIT_COUNT
	.align		4
.L_3619:
        /*00d0*/ 	.byte	0x02, 0x4a
	.zero		1
	.zero		1


	//----- nvinfo : EIATTR_EXIT_INSTR_OFFSETS
	.align		4
        /*00d4*/ 	.byte	0x04, 0x1c
        /*00d6*/ 	.short	(.L_3621 - .L_3620)


	//   ....[0]....
.L_3620:
        /*00d8*/ 	.word	0x00006f00


	//----- nvinfo : EIATTR_MAX_THREADS
	.align		4
.L_3621:
        /*00dc*/ 	.byte	0x04, 0x05
        /*00de*/ 	.short	(.L_3623 - .L_3622)
.L_3622:
        /*00e0*/ 	.word	0x00000080
        /*00e4*/ 	.word	0x00000001
        /*00e8*/ 	.word	0x00000001


	//----- nvinfo : EIATTR_CRS_STACK_SIZE
	.align		4
.L_3623:
        /*00ec*/ 	.byte	0x04, 0x1e
        /*00ee*/ 	.short	(.L_3625 - .L_3624)
.L_3624:
        /*00f0*/ 	.word	0x00000000


	//----- nvinfo : EIATTR_CBANK_PARAM_SIZE
	.align		4
.L_3625:
        /*00f4*/ 	.byte	0x03, 0x19
        /*00f6*/ 	.short	0x0128


	//----- nvinfo : EIATTR_PARAM_CBANK
	.align		4
        /*00f8*/ 	.byte	0x04, 0x0a
        /*00fa*/ 	.short	(.L_3627 - .L_3626)
	.align		4
.L_3626:
        /*00fc*/ 	.word	index@(.nv.constant0._ZN10layer_norm13ln_bwd_kernelINS_13Kernel_traitsI6__halfS2_fS2_fjLj1024ELj1ELj4ELj1ELj16ENS_18Kernel_traits_baseILj1024ES2_S2_fS2_fjLj128EEEEELb1ELb0ELb0ELb1EEEvNS_9BwdParamsE)
        /*0100*/ 	.short	0x0380
        /*0102*/ 	.short	0x0128


	//----- nvinfo : EIATTR_SW_WAR
	.align		4
.L_3627:
        /*0104*/ 	.byte	0x04, 0x36
        /*0106*/ 	.short	(.L_3629 - .L_3628)
.L_3628:
        /*0108*/ 	.word	0x00000008
.L_3629:


//--------------------- .nv.info._ZN10layer_norm22ln_bwd_finalize_kernelINS_22Kernel_traits_finalizeILj1024E6__halfS2_fS2_fjLb0ELj1024ELj4ENS_18Kernel_traits_baseILj1024ES2_S2_fS2_fjLj1024EEEEELb0ELb0EEEvNS_9BwdParamsE --------------------------
	.section	.nv.info._ZN10layer_norm22ln_bwd_finalize_kernelINS_22Kernel_traits_finalizeILj1024E6__halfS2_fS2_fjLb0ELj1024ELj4ENS_18Kernel_traits_baseILj1024ES2_S2_fS2_fjLj1024EEEEELb0ELb0EEEvNS_9BwdParamsE,"",@"SHT_CUDA_INFO"
	.sectionflags	@""
	.align	4


	//----- nvinfo : EIATTR_CUDA_API_VERSION
	.align		4
        /*0000*/ 	.byte	0x04, 0x37
        /*0002*/ 	.short	(.L_3631 - .L_3630)
.L_3630:
        /*0004*/ 	.word	0x00000082


	//----- nvinfo : EIATTR_KPARAM_INFO
	.align		4
.L_3631:
        /*0008*/ 	.byte	0x04, 0x17
        /*000a*/ 	.short	(.L_3633 - .L_3632)
.L_3632:
        /*000c*/ 	.word	0x00000000
        /*0010*/ 	.short	0x0000
        /*0012*/ 	.short	0x0000
        /*0014*/ 	.byte	0x00, 0xf0, 0xa1, 0x04


	//----- nvinfo : EIATTR_SPARSE_MMA_MASK
	.align		4
.L_3633:
        /*0018*/ 	.byte	0x03, 0x50
        /*001a*/ 	.short	0x0000


	//----- nvinfo : EIATTR_MAXREG_COUNT
	.align		4
        /*001c*/ 	.byte	0x03, 0x1b
        /*001e*/ 	.short	0x0040


	//----- nvinfo : EIATTR_NUM_BARRIERS
	.align		4
        /*0020*/ 	.byte	0x02, 0x4c
        /*0022*/ 	.byte	0x01
	.zero		1


	//----- nvinfo : EIATTR_MERCURY_ISA_VERSION
	.align		4
        /*0024*/ 	.byte	0x03, 0x5f
        /*0026*/ 	.short	0x0101


	//----- nvinfo : EIATTR_COOP_GROUP_MASK_REGIDS
	.align		4
        /*0028*/ 	.byte	0x04, 0x29
        /*002a*/ 	.short	(.L_3635 - .L_3634)


	//   ....[0]....
.L_3634:
        /*002c*/ 	.word	0xffffffff


	//   ....[1]....
        /*0030*/ 	.word	0xffffffff


	//   ....[2]....
        /*0034*/ 	.word	0xffffffff


	//   ....[3]....
        /*0038*/ 	.word	0xffffffff


	//   ....[4]....
        /*003c*/ 	.word	0xffffffff


	//   ....[5]....
        /*0040*/ 	.word	0xffffffff


	//   ....[6]....
        /*0044*/ 	.word	0xffffffff


	//   ....[7]....
        /*0048*/ 	.word	0xffffffff


	//   ....[8]....
        /*004c*/ 	.word	0xffffffff


	//   ....[9]....
        /*0050*/ 	.word	0xffffffff


	//----- nvinfo : EIATTR_COOP_GROUP_INSTR_OFFSETS
	.align		4
.L_3635:
        /*0054*/ 	.byte	0x04, 0x28
        /*0056*/ 	.short	(.L_3637 - .L_3636)


	//   ....[0]....
.L_3636:
        /*0058*/ 	.word	0x000015e0


	//   ....[1]....
        /*005c*/ 	.word	0x000015f0


	//   ....[2]....
        /*0060*/ 	.word	0x00001620


	//   ....[3]....
        /*0064*/ 	.word	0x00001630


	//   ....[4]....
        /*0068*/ 	.word	0x00001660


	//   ....[5]....
        /*006c*/ 	.word	0x00001670


	//   ....[6]....
        /*0070*/ 	.word	0x000016b0


	//   ....[7]....
        /*0074*/ 	.word	0x000016e0


	//   ....[8]....
        /*0078*/ 	.word	0x00001710


	//   ....[9]....
        /*007c*/ 	.word	0x00001720


	//----- nvinfo : EIATTR_VRC_CTA_INIT_COUNT
	.align		4
.L_3637:
        /*0080*/ 	.byte	0x02, 0x4a
	.zero		1
	.zero		1


	//----- nvinfo : EIATTR_EXIT_INSTR_OFFSETS
	.align		4
        /*0084*/ 	.byte	0x04, 0x1c
        /*0086*/ 	.short	(.L_3639 - .L_3638)


	//   ....[0]....
.L_3638:
        /*0088*/ 	.word	0x00000060


	//   ....[1]....
        /*008c*/ 	.word	0x00001780


	//   ....[2]....
        /*0090*/ 	.word	0x000017b0


	//   ....[3]....
        /*0094*/ 	.word	0x00001870


	//----- nvinfo : EIATTR_MAX_THREADS
	.align		4
.L_3639:
        /*0098*/ 	.byte	0x04, 0x05
        /*009a*/ 	.short	(.L_3641 - .L_3640)
.L_3640:
        /*009c*/ 	.word	0x00000400
        /*00a0*/ 	.word	0x00000001
        /*00a4*/ 	.word	0x00000001


	//----- nvinfo : EIATTR_CRS_STACK_SIZE
	.align		4
.L_3641:
        /*00a8*/ 	.byte	0x04, 0x1e
        /*00aa*/ 	.short	(.L_3643 - .L_3642)
.L_3642:
        /*00ac*/ 	.word	0x00000000


	//----- nvinfo : EIATTR_CBANK_PARAM_SIZE
	.align		4
.L_3643:
        /*00b0*/ 	.byte	0x03, 0x19
        /*00b2*/ 	.short	0x0128


	//----- nvinfo : EIATTR_PARAM_CBANK
	.align		4
        /*00b4*/ 	.byte	0x04, 0x0a
        /*00b6*/ 	.short	(.L_3645 - .L_3644)
	.align		4
.L_3644:
        /*00b8*/ 	.word	index@(.nv.constant0._ZN10layer_norm22ln_bwd_finalize_kernelINS_22Kernel_traits_finalizeILj1024E6__halfS2_fS2_fjLb0ELj1024ELj4ENS_18Kernel_traits_baseILj1024ES2_S2_fS2_fjLj1024EEEEELb0ELb0EEEvNS_9BwdParamsE)
        /*00bc*/ 	.short	0x0380
        /*00be*/ 	.short	0x0128


	//----- nvinfo : EIATTR_SW_WAR
	.align		4
.L_3645:
        /*00c0*/ 	.byte	0x04, 0x36
        /*00c2*/ 	.short	(.L_3647 - .L_3646)
.L_3646:
        /*00c4*/ 	.word	0x00000008
.L_3647:


//--------------------- .nv.info._ZN10layer_norm13ln_bwd_kernelINS_13Kernel_traitsI6__halfS2_fS2_fjLj1024ELj1ELj4ELj1ELj16ENS_18Kernel_traits_baseILj1024ES2_S2_fS2_fjLj128EEEEELb1ELb0ELb1ELb0EEEvNS_9BwdParamsE --------------------------
	.section	.nv.info._ZN10layer_norm13ln_bwd_kernelINS_13Kernel_traitsI6__halfS2_fS2_fjLj1024ELj1ELj4ELj1ELj16ENS_18Kernel_traits_baseILj1024ES2_S2_fS2_fjLj128EEEEELb1ELb0ELb1ELb0EEEvNS_9BwdParamsE,"",@"SHT_CUDA_INFO"
	.sectionflags	@""
	.align	4


	//----- nvinfo : EIATTR_CUDA_API_VERSION
	.align		4
        /*0000*/ 	.byte	0x04, 0x37
        /*0002*/ 	.short	(.L_3649 - .L_3648)
.L_3648:
        /*0004*/ 	.word	0x00000082


	//----- nvinfo : EIATTR_KPARAM_INFO
	.align		4
.L_3649:
        /*0008*/ 	.byte	0x04, 0x17
        /*000a*/ 	.short	(.L_3651 - .L_3650)
.L_3650:
        /*000c*/ 	.word	0x00000000
        /*0010*/ 	.short	0x0000
        /*0012*/ 	.short	0x0000
        /*0014*/ 	.byte	0x00, 0xf0, 0xa1, 0x04


	//----- nvinfo : EIATTR_SPARSE_MMA_MASK
	.align		4
.L_3651:
        /*0018*/ 	.byte	0x03, 0x50
        /*001a*/ 	.short	0x0000


	//----- nvinfo : EIATTR_MAXREG_COUNT
	.align		4
        /*001c*/ 	.byte	0x03, 0x1b
        /*001e*/ 	.short	0x00ff


	//----- nvinfo : EIATTR_NUM_BARRIERS
	.align		4
        /*0020*/ 	.byte	0x02, 0x4c
        /*0022*/ 	.byte	0x01
	.zero		1


	//----- nvinfo : EIATTR_MERCURY_ISA_VERSION
	.align		4
        /*0024*/ 	.byte	0x03, 0x5f
        /*0026*/ 	.short	0x0101


	//----- nvinfo : EIATTR_COOP_GROUP_MASK_REGIDS
	.align		4
        /*0028*/ 	.byte	0x04, 0x29
        /*002a*/ 	.short	(.L_3653 - .L_3652)


	//   ....[0]....
.L_3652:
        /*002c*/ 	.word	0xffffffff


	//   ....[1]....
        /*0030*/ 	.word	0xffffffff


	//   ....[2]....
        /*0034*/ 	.word	0xffffffff


	//   ....[3]....
        /*0038*/ 	.word	0xffffffff


	//   ....[4]....
        /*003c*/ 	.word	0xffffffff


	//   ....[5]....
        /*0040*/ 	.word	0xffffffff


	//   ....[6]....
        /*0044*/ 	.word	0xffffffff


	//   ....[7]....
        /*0048*/ 	.word	0xffffffff


	//   ....[8]....
        /*004c*/ 	.word	0xffffffff


	//   ....[9]....
        /*0050*/ 	.word	0xffffffff


	//   ....[10]....
        /*0054*/ 	.word	0x050000a4


	//   ....[11]....
        /*0058*/ 	.word	0x050000a4


	//   ....[12]....
        /*005c*/ 	.word	0x050000a4


	//   ....[13]....
        /*0060*/ 	.word	0x050000a4


	//   ....[14]....
        /*0064*/ 	.word	0x050000a4


	//   ....[15]....
        /*0068*/ 	.word	0x050000a4


	//   ....[16]....
        /*006c*/ 	.word	0x050000a4


	//   ....[17]....
        /*0070*/ 	.word	0x050000a4


	//   ....[18]....
        /*0074*/ 	.word	0x050000a4


	//   ....[19]....
        /*0078*/ 	.word	0x050000a4


	//----- nvinfo : EIATTR_COOP_GROUP_INSTR_OFFSETS
	.align		4
.L_3653:
        /*007c*/ 	.byte	0x04, 0x28
        /*007e*/ 	.short	(.L_3655 - .L_3654)


	//   ....[0]....
.L_3654:
        /*0080*/ 	.word	0x000025a0


	//   ....[1]....
        /*0084*/ 	.word	0x000025b0


	//   ....[2]....
        /*0088*/ 	.word	0x000025e0


	//   ....[3]....
        /*008c*/ 	.word	0x000025f0


	//   ....[4]....
        /*0090*/ 	.word	0x00002620


	//   ....[5]....
        /*0094*/ 	.word	0x00002630


	//   ....[6]....
        /*0098*/ 	.word	0x00002660


	//   ....[7]....
        /*009c*/ 	.word	0x00002670


	//   ....[8]....
        /*00a0*/ 	.word	0x000026a0


	//   ....[9]....
        /*00a4*/ 	.word	0x000026b0


	//   ....[10]....
        /*00a8*/ 	.word	0x00009e80


	//   ....[11]....
        /*00ac*/ 	.word	0x00009f10


	//   ....[12]....
        /*00b0*/ 	.word	0x00009f80


	//   ....[13]....
        /*00b4*/ 	.word	0x00009fe0


	//   ....[14]....
        /*00b8*/ 	.word	0x0000a050


	//   ....[15]....
        /*00bc*/ 	.word	0x0000a0b0


	//   ....[16]....
        /*00c0*/ 	.word	0x0000a120


	//   ....[17]....
        /*00c4*/ 	.word	0x0000a180


	//   ....[18]....
        /*00c8*/ 	.word	0x0000a1f0


	//   ....[19]....
        /*00cc*/ 	.word	0x0000a250


	//----- nvinfo : EIATTR_VRC_CTA_INIT_COUNT
	.align		4
.L_3655:
        /*00d0*/ 	.byte	0x02, 0x4a
	.zero		1
	.zero		1


	//----- nvinfo : EIATTR_EXIT_INSTR_OFFSETS
	.align		4
        /*00d4*/ 	.byte	0x04, 0x1c
        /*00d6*/ 	.short	(.L_3657 - .L_3656)


	//   ....[0]....
.L_3656:
        /*00d8*/ 	.word	0x00009de0


	//   ....[1]....
        /*00dc*/ 	.word	0x00009e10


	//----- nvinfo : EIATTR_MAX_THREADS
	.align		4
.L_3657:
        /*00e0*/ 	.byte	0x04, 0x05
        /*00e2*/ 	.short	(.L_3659 - .L_3658)
.L_3658:
        /*00e4*/ 	.word	0x00000080
        /*00e8*/ 	.word	0x00000001
        /*00ec*/ 	.word	0x00000001


	//----- nvinfo : EIATTR_CRS_STACK_SIZE
	.align		4
.L_3659:
        /*00f0*/ 	.byte	0x04, 0x1e
        /*00f2*/ 	.short	(.L_3661 - .L_3660)
.L_3660:
        /*00f4*/ 	.word	0x00000000


	//----- nvinfo : EIATTR_CBANK_PARAM_SIZE
	.align		4
.L_3661:
        /*00f8*/ 	.byte	0x03, 0x19
        /*00fa*/ 	.short	0x0128


	//----- nvinfo : EIATTR_PARAM_CBANK
	.align		4
        /*00fc*/ 	.byte	0x04, 0x0a
        /*00fe*/ 	.short	(.L_3663 - .L_3662)
	.align		4
.L_3662:
        /*0100*/ 	.word	index@(.nv.constant0._ZN10layer_norm13ln_bwd_kernelINS_13Kernel_traitsI6__halfS2_fS2_fjLj1024ELj1ELj4ELj1ELj16ENS_18Kernel_traits_baseILj1024ES2_S2_fS2_fjLj128EEEEELb1ELb0ELb1ELb0EEEvNS_9BwdParamsE)
        /*0104*/ 	.short	0x0380
        /*0106*/ 	.short	0x0128


	//----- nvinfo : EIATTR_SW_WAR
	.align		4
.L_3663:
        /*0108*/ 	.byte	0x04, 0x36
        /*010a*/ 	.short	(.L_3665 - .L_3664)
.L_3664:
        /*010c*/ 	.word	0x00000008
.L_3665:


//--------------------- .nv.info._ZN10layer_norm22ln_bwd_finalize_kernelINS_22Kernel_traits_finalizeILj1024E6__halfS2_fS2_fjLb0ELj1024ELj4ENS_18Kernel_traits_baseILj1024ES2_S2_fS2_fjLj1024EEEEELb0ELb1EEEvNS_9BwdParamsE --------------------------
	.section	.nv.info._ZN10layer_norm22ln_bwd_finalize_kernelINS_22Kernel_traits_finalizeILj1024E6__halfS2_fS2_fjLb0ELj1024ELj4ENS_18Kernel_traits_baseILj1024ES2_S2_fS2_fjLj1024EEEEELb0ELb1EEEvNS_9BwdParamsE,"",@"SHT_CUDA_INFO"
	.sectionflags	@""
	.align	4


	//----- nvinfo : EIATTR_CUDA_API_VERSION
	.align		4
        /*0000*/ 	.byte	0x04, 0x37
        /*0002*/ 	.short	(.L_3667 - .L_3666)
.L_3666:
        /*0004*/ 	.word	0x00000082


	//----- nvinfo : EIATTR_KPARAM_INFO
	.align		4
.L_3667:
        /*0008*/ 	.byte	0x04, 0x17
        /*000a*/ 	.short	(.L_3669 - .L_3668)
.L_3668:
        /*000c*/ 	.word	0x00000000
        /*0010*/ 	.short	0x0000
        /*0012*/ 	.short	0x0000
        /*0014*/ 	.byte	0x00, 0xf0, 0xa1, 0x04


	//----- nvinfo : EIATTR_SPARSE_MMA_MASK
	.align		4
.L_3669:
        /*0018*/ 	.byte	0x03, 0x50
        /*001a*/ 	.short	0x0000


	//----- nvinfo : EIATTR_MAXREG_COUNT
	.align		4
        /*001c*/ 	.byte	0x03, 0x1b
        /*001e*/ 	.short	0x0040


	//----- nvinfo : EIATTR_NUM_BARRIERS
	.align		4
        /*0020*/ 	.byte	0x02, 0x4c
        /*0022*/ 	.byte	0x01
	.zero		1


	//----- nvinfo : EIATTR_MERCURY_ISA_VERSION
	.align		4
        /*0024*/ 	.byte	0x03, 0x5f
        /*0026*/ 	.short	0x0101


	//----- nvinfo : EIATTR_COOP_GROUP_MASK_REGIDS
	.align		4
        /*0028*/ 	.byte	0x04, 0x29
        /*002a*/ 	.short	(.L_3671 - .L_3670)


	//   ....[0]....
.L_3670:
        /*002c*/ 	.word	0xffffffff


	//   ....[1]....
        /*0030*/ 	.word	0xffffffff


	//   ....[2]....
        /*0034*/ 	.word	0xffffffff


	//   ....[3]....
        /*0038*/ 	.word	0xffffffff


	//   ....[4]....
        /*003c*/ 	.word	0xffffffff


	//   ....[5]....
        /*0040*/ 	.word	0xffffffff


	//   ....[6]....
        /*0044*/ 	.word	0xffffffff


	//   ....[7]....
        /*0048*/ 	.word	0xffffffff


	//   ....[8]....
        /*004c*/ 	.word	0xffffffff


	//   ....[9]....
        /*0050*/ 	.word	0xffffffff


	//----- nvinfo : EIATTR_COOP_GROUP_INSTR_OFFSETS
	.align		4
.L_3671:
        /*0054*/ 	.byte	0x04, 0x28
        /*0056*/ 	.short	(.L_3673 - .L_3672)


	//   ....[0]....
.L_3672:
        /*0058*/ 	.word	0x00001630


	//   ....[1]....
        /*005c*/ 	.word	0x00001640


	//   ....[2]....
        /*0060*/ 	.word	0x00001670


	//   ....[3]....
        /*0064*/ 	.word	0x00001680


	//   ....[4]....
        /*0068*/ 	.word	0x000016b0


	//   ....[5]....
        /*006c*/ 	.word	0x000016d0


	//   ....[6]....
        /*0070*/ 	.word	0x00001700


	//   ....[7]....
        /*0074*/ 	.word	0x00001710


	//   ....[8]....
        /*0078*/ 	.word	0x00001740


	//   ....[9]....
        /*007c*/ 	.word	0x00001750


	//----- nvinfo : EIATTR_VRC_CTA_INIT_COUNT
	.align		4
.L_3673:
        /*0080*/ 	.byte	0x02, 0x4a
	.zero		1
	.zero		1


	//----- nvinfo : EIATTR_EXIT_INSTR_OFFSETS
	.align		4
        /*0084*/ 	.byte	0x04, 0x1c
        /*0086*/ 	.short	(.L_3675 - .L_3674)


	//   ....[0]....
.L_3674:
        /*0088*/ 	.word	0x00000070


	//   ....[1]....
        /*008c*/ 	.word	0x000017b0


	//   ....[2]....
        /*0090*/ 	.word	0x00001880


	//----- nvinfo : EIATTR_MAX_THREADS
	.align		4
.L_3675:
        /*0094*/ 	.byte	0x04, 0x05
        /*0096*/ 	.short	(.L_3677 - .L_3676)
.L_3676:
        /*0098*/ 	.word	0x00000400
        /*009c*/ 	.word	0x00000001
        /*00a0*/ 	.word	0x00000001


	//----- nvinfo : EIATTR_CRS_STACK_SIZE
	.align		4
.L_3677:
        /*00a4*/ 	.byte	0x04, 0x1e
        /*00a6*/ 	.short	(.L_3679 - .L_3678)
.L_3678:
        /*00a8*/ 	.word	0x00000000


	//----- nvinfo : EIATTR_CBANK_PARAM_SIZE
	.align		4
.L_3679:
        /*00ac*/ 	.byte	0x03, 0x19
        /*00ae*/ 	.short	0x0128


	//----- nvinfo : EIATTR_PARAM_CBANK
	.align		4
        /*00b0*/ 	.byte	0x04, 0x0a
        /*00b2*/ 	.short	(.L_3681 - .L_3680)
	.align		4
.L_3680:
        /*00b4*/ 	.word	index@(.nv.constant0._ZN10layer_norm22ln_bwd_finalize_kernelINS_22Kernel_traits_finalizeILj1024E6__halfS2_fS2_fjLb0ELj1024ELj4ENS_18Kernel_traits_baseILj1024ES2_S2_fS2_fjLj1024EEEEELb0ELb1EEEvNS_9BwdParamsE)
        /*00b8*/ 	.short	0x0380
        /*00ba*/ 	.short	0x0128


	//----- nvinfo : EIATTR_SW_WAR
	.align		4
.L_3681:
        /*00bc*/ 	.byte	0x04, 0x36
        /*00be*/ 	.short	(.L_3683 - .L_3682)
.L_3682:
        /*00c0*/ 	.word	0x00000008
.L_3683:


//--------------------- .nv.info._ZN10layer_norm13ln_bwd_kernelINS_13Kernel_traitsI6__halfS2_fS2_fjLj1024ELj1ELj4ELj1ELj16ENS_18Kernel_traits_baseILj1024ES2_S2_fS2_fjLj128EEEEELb1ELb0ELb1ELb1EEEvNS_9BwdParamsE --------------------------
	.section	.nv.info._ZN10layer_norm13ln_bwd_kernelINS_13Kernel_traitsI6__halfS2_fS2_fjLj1024ELj1ELj4ELj1ELj16ENS_18Kernel_traits_baseILj1024ES2_S2_fS2_fjLj128EEEEELb1ELb0ELb1ELb1EEEvNS_9BwdParamsE,"",@"SHT_CUDA_INFO"
	.sectionflags	@""
	.align	4


	//----- nvinfo : EIATTR_CUDA_API_VERSION
	.align		4
        /*0000*/ 	.byte	0x04, 0x37
        /*0002*/ 	.short	(.L_3685 - .L_3684)
.L_3684:
        /*0004*/ 	.word	0x00000082


	//----- nvinfo : EIATTR_KPARAM_INFO
	.align		4
.L_3685:
        /*0008*/ 	.byte	0x04, 0x17
        /*000a*/ 	.short	(.L_3687 - .L_3686)
.L_3686:
        /*000c*/ 	.word	0x00000000
        /*0010*/ 	.short	0x0000
        /*0012*/ 	.short	0x0000
        /*0014*/ 	.byte	0x00, 0xf0, 0xa1, 0x04


	//----- nvinfo : EIATTR_SPARSE_MMA_MASK
	.align		4
.L_3687:
        /*0018*/ 	.byte	0x03, 0x50
        /*001a*/ 	.short	0x0000


	//----- nvinfo : EIATTR_MAXREG_COUNT
	.align		4
        /*001c*/ 	.byte	0x03, 0x1b
        /*001e*/ 	.short	0x00ff


	//----- nvinfo : EIATTR_NUM_BARRIERS
	.align		4
        /*0020*/ 	.byte	0x02, 0x4c
        /*0022*/ 	.byte	0x01
	.zero		1


	//----- nvinfo : EIATTR_MERCURY_ISA_VERSION
	.align		4
        /*0024*/ 	.byte	0x03, 0x5f
        /*0026*/ 	.short	0x0101


	//----- nvinfo : EIATTR_COOP_GROUP_MASK_REGIDS
	.align		4
        /*0028*/ 	.byte	0x04, 0x29
        /*002a*/ 	.short	(.L_3689 - .L_3688)


	//   ....[0]....
.L_3688:
        /*002c*/ 	.word	0xffffffff


	//   ....[1]....
        /*0030*/ 	.word	0xffffffff


	//   ....[2]....
        /*0034*/ 	.word	0xffffffff


	//   ....[3]....
        /*0038*/ 	.word	0xffffffff


	//   ....[4]....
        /*003c*/ 	.word	0xffffffff


	//   ....[5]....
        /*0040*/ 	.word	0xffffffff


	//   ....[6]....
        /*0044*/ 	.word	0xffffffff


	//   ....[7]....
        /*0048*/ 	.word	0xffffffff


	//   ....[8]....
        /*004c*/ 	.word	0xffffffff


	//   ....[9]....
        /*0050*/ 	.word	0xffffffff


	//   ....[10]....
        /*0054*/ 	.word	0x050000cd


	//   ....[11]....
        /*0058*/ 	.word	0x050000cd


	//   ....[12]....
        /*005c*/ 	.word	0x050000cd


	//   ....[13]....
        /*0060*/ 	.word	0x050000cd


	//   ....[14]....
        /*0064*/ 	.word	0x050000cd


	//   ....[15]....
        /*0068*/ 	.word	0x050000cd


	//   ....[16]....
        /*006c*/ 	.word	0x050000cd


	//   ....[17]....
        /*0070*/ 	.word	0x050000cd


	//   ....[18]....
        /*0074*/ 	.word	0x050000cd


	//   ....[19]....
        /*0078*/ 	.word	0x050000cd


	//----- nvinfo : EIATTR_COOP_GROUP_INSTR_OFFSETS
	.align		4
.L_3689:
        /*007c*/ 	.byte	0x04, 0x28
        /*007e*/ 	.short	(.L_3691 - .L_3690)


	//   ....[0]....
.L_3690:
        /*0080*/ 	.word	0x00001f80


	//   ....[1]....
        /*0084*/ 	.word	0x00001f90


	//   ....[2]....
        /*0088*/ 	.word	0x00001fc0


	//   ....[3]....
        /*008c*/ 	.word	0x00001fd0


	//   ....[4]....
        /*0090*/ 	.word	0x00002000


	//   ....[5]....
        /*0094*/ 	.word	0x00002010


	//   ....[6]....
        /*0098*/ 	.word	0x00002040


	//   ....[7]....
        /*009c*/ 	.word	0x00002050


	//   ....[8]....
        /*00a0*/ 	.word	0x00002080


	//   ....[9]....
        /*00a4*/ 	.word	0x00002090


	//   ....[10]....
        /*00a8*/ 	.word	0x000091e0


	//   ....[11]....
        /*00ac*/ 	.word	0x00009270


	//   ....[12]....
        /*00b0*/ 	.word	0x000092e0


	//   ....[13]....
        /*00b4*/ 	.word	0x00009340


	//   ....[14]....
        /*00b8*/ 	.word	0x000093b0


	//   ....[15]....
        /*00bc*/ 	.word	0x00009410


	//   ....[16]....
        /*00c0*/ 	.word	0x00009480


	//   ....[17]....
        /*00c4*/ 	.word	0x000094e0


	//   ....[18]....
        /*00c8*/ 	.word	0x00009550


	//   ....[19]....
        /*00cc*/ 	.word	0x000095b0


	//----- nvinfo : EIATTR_VRC_CTA_INIT_COUNT
	.align		4
.L_3691:
        /*00d0*/ 	.byte	0x02, 0x4a
	.zero		1
	.zero		1


	//----- nvinfo : EIATTR_EXIT_INSTR_OFFSETS
	.align		4
        /*00d4*/ 	.byte	0x04, 0x1c
        /*00d6*/ 	.short	(.L_3693 - .L_3692)


	//   ....[0]....
.L_3692:
        /*00d8*/ 	.word	0x00009170


	//----- nvinfo : EIATTR_MAX_THREADS
	.align		4
.L_3693:
        /*00dc*/ 	.byte	0x04, 0x05
        /*00de*/ 	.short	(.L_3695 - .L_3694)
.L_3694:
        /*00e0*/ 	.word	0x00000080
        /*00e4*/ 	.word	0x00000001
        /*00e8*/ 	.word	0x00000001


	//----- nvinfo : EIATTR_CRS_STACK_SIZE
	.align		4
.L_3695:
        /*00ec*/ 	.byte	0x04, 0x1e
        /*00ee*/ 	.short	(.L_3697 - .L_3696)
.L_3696:
        /*00f0*/ 	.word	0x00000000


	//----- nvinfo : EIATTR_CBANK_PARAM_SIZE
	.align		4
.L_3697:
        /*00f4*/ 	.byte	0x03, 0x19
        /*00f6*/ 	.short	0x0128


	//----- nvinfo : EIATTR_PARAM_CBANK
	.align		4
        /*00f8*/ 	.byte	0x04, 0x0a
        /*00fa*/ 	.short	(.L_3699 - .L_3698)
	.align		4
.L_3698:
        /*00fc*/ 	.word	index@(.nv.constant0._ZN10layer_norm13ln_bwd_kernelINS_13Kernel_traitsI6__halfS2_fS2_fjLj1024ELj1ELj4ELj1ELj16ENS_18Kernel_traits_baseILj1024ES2_S2_fS2_fjLj128EEEEELb1ELb0ELb1ELb1EEEvNS_9BwdParamsE)
        /*0100*/ 	.short	0x0380
        /*0102*/ 	.short	0x0128


	//----- nvinfo : EIATTR_SW_WAR
	.align		4
.L_3699:
        /*0104*/ 	.byte	0x04, 0x36
        /*0106*/ 	.short	(.L_3701 - .L_3700)
.L_3700:
        /*0108*/ 	.word	0x00000008
.L_3701:


//--------------------- .nv.info._ZN10layer_norm13ln_bwd_kernelINS_13Kernel_traitsI6__halfS2_fS2_fjLj1024ELj1ELj4ELj1ELj16ENS_18Kernel_traits_baseILj1024ES2_S2_fS2_fjLj128EEEEELb1ELb1ELb0ELb0EEEvNS_9BwdParamsE --------------------------
	.section	.nv.info._ZN10layer_norm13ln_bwd_kernelINS_13Kernel_traitsI6__halfS2_fS2_fjLj1024ELj1ELj4ELj1ELj16ENS_18Kernel_traits_baseILj1024ES2_S2_fS2_fjLj128EEEEELb1ELb1ELb0ELb0EEEvNS_9BwdParamsE,"",@"SHT_CUDA_INFO"
	.sectionflags	@""
	.align	4


	//----- nvinfo : EIATTR_CUDA_API_VERSION
	.align		4
        /*0000*/ 	.byte	0x04, 0x37
        /*0002*/ 	.short	(.L_3703 - .L_3702)
.L_3702:
        /*0004*/ 	.word	0x00000082


	//----- nvinfo : EIATTR_KPARAM_INFO
	.align		4
.L_3703:
        /*0008*/ 	.byte	0x04, 0x17
        /*000a*/ 	.short	(.L_3705 - .L_3704)
.L_3704:
        /*000c*/ 	.word	0x00000000
        /*0010*/ 	.short	0x0000
        /*0012*/ 	.short	0x0000
        /*0014*/ 	.byte	0x00, 0xf0, 0xa1, 0x04


	//----- nvinfo : EIATTR_SPARSE_MMA_MASK
	.align		4
.L_3705:
        /*0018*/ 	.byte	0x03, 0x50
        /*001a*/ 	.short	0x0000


	//----- nvinfo : EIATTR_MAXREG_COUNT
	.align		4
        /*001c*/ 	.byte	0x03, 0x1b
        /*001e*/ 	.short	0x00ff


	//----- nvinfo : EIATTR_NUM_BARRIERS
	.align		4
        /*0020*/ 	.byte	0x02, 0x4c
        /*0022*/ 	.byte	0x01
	.zero		1


	//----- nvinfo : EIATTR_ANNOTATIONS
	.align		4
        /*0024*/ 	.byte	0x04, 0x55
        /*0026*/ 	.short	(.L_3707 - .L_3706)


	//   ....[0]....
.L_3706:
        /* <DEDUP_REMOVED lines=20> */


	//----- nvinfo : EIATTR_MERCURY_ISA_VERSION
	.align		4
.L_3707:
        /*0158*/ 	.byte	0x03, 0x5f
        /*015a*/ 	.short	0x0101


	//----- nvinfo : EIATTR_COOP_GROUP_MASK_REGIDS
	.align		4
        /*015c*/ 	.byte	0x04, 0x29
        /*015e*/ 	.short	(.L_3709 - .L_3708)


	//   ....[0]....
.L_3708:
        /*0160*/ 	.word	0xffffffff


	//   ....[1]....
        /*0164*/ 	.word	0xffffffff


	//   ....[2]....
        /*0168*/ 	.word	0xffffffff


	//   ....[3]....
        /*016c*/ 	.word	0xffffffff


	//   ....[4]....
        /*0170*/ 	.word	0xffffffff


	//   ....[5]....
        /*0174*/ 	.word	0xffffffff


	//   ....[6]....
        /*0178*/ 	.word	0xffffffff


	//   ....[7]....
        /*017c*/ 	.word	0xffffffff


	//   ....[8]....
        /*0180*/ 	.word	0xffffffff


	//   ....[9]....
        /*0184*/ 	.word	0xffffffff


	//   ....[10]....
        /*0188*/ 	.word	0x050000bc


	//   ....[11]....
        /*018c*/ 	.word	0x050000bc


	//   ....[12]....
        /*0190*/ 	.word	0x050000bc


	//   ....[13]....
        /*0194*/ 	.word	0x050000bc


	//   ....[14]....
        /*0198*/ 	.word	0x050000bc


	//   ....[15]....
        /*019c*/ 	.word	0x050000bc


	//   ....[16]....
        /*01a0*/ 	.word	0x050000bc


	//   ....[17]....
        /*01a4*/ 	.word	0x050000bc


	//   ....[18]....
        /*01a8*/ 	.word	0x050000bc


	//   ....[19]....
        /*01ac*/ 	.word	0x050000bc


	//----- nvinfo : EIATTR_COOP_GROUP_INSTR_OFFSETS
	.align		4
.L_3709:
        /*01b0*/ 	.byte	0x04, 0x28
        /*01b2*/ 	.short	(.L_3711 - .L_3710)


	//   ....[0]....
.L_3710:
        /*01b4*/ 	.word	0x000023e0


	//   ....[1]....
        /*01b8*/ 	.word	0x00002400


	//   ....[2]....
        /*01bc*/ 	.word	0x00002420


	//   ....[3]....
        /*01c0*/ 	.word	0x00002440


	//   ....[4]....
        /*01c4*/ 	.word	0x00002460


	//   ....[5]....
        /*01c8*/ 	.word	0x00002480


	//   ....[6]....
        /*01cc*/ 	.word	0x000024a0


	//   ....[7]....
        /*01d0*/ 	.word	0x000024c0


	//   ....[8]....
        /*01d4*/ 	.word	0x000024d0


	//   ....[9]....
        /*01d8*/ 	.word	0x000024f0


	//   ....[10]....
        /*01dc*/ 	.word	0x0000e2b0


	//   ....[11]....
        /*01e0*/ 	.word	0x0000e340


	//   ....[12]....
        /*01e4*/ 	.word	0x0000e3a0


	//   ....[13]....
        /*01e8*/ 	.word	0x0000e3f0


	//   ....[14]....
        /*01ec*/ 	.word	0x0000e450


	//   ....[15]....
        /*01f0*/ 	.word	0x0000e4a0


	//   ....[16]....
        /*01f4*/ 	.word	0x0000e500


	//   ....[17]....
        /*01f8*/ 	.word	0x0000e550


	//   ....[18]....
        /*01fc*/ 	.word	0x0000e5b0


	//   ....[19]....
        /*0200*/ 	.word	0x0000e600


	//----- nvinfo : EIATTR_VRC_CTA_INIT_COUNT
	.align		4
.L_3711:
        /*0204*/ 	.byte	0x02, 0x4a
	.zero		1
	.zero		1


	//----- nvinfo : EIATTR_EXIT_INSTR_OFFSETS
	.align		4
        /*0208*/ 	.byte	0x04, 0x1c
        /*020a*/ 	.short	(.L_3713 - .L_3712)


	//   ....[0]....
.L_3712:
        /*020c*/ 	.word	0x0000e1c0


	//   ....[1]....
        /*0210*/ 	.word	0x0000e240


	//----- nvinfo : EIATTR_MAX_THREADS
	.align		4
.L_3713:
        /*0214*/ 	.byte	0x04, 0x05
        /*0216*/ 	.short	(.L_3715 - .L_3714)
.L_3714:
        /*0218*/ 	.word	0x00000080
        /*021c*/ 	.word	0x00000001
        /*0220*/ 	.word	0x00000001


	//----- nvinfo : EIATTR_CRS_STACK_SIZE
	.align		4
.L_3715:
        /*0224*/ 	.byte	0x04, 0x1e
        /*0226*/ 	.short	(.L_3717 - .L_3716)
.L_3716:
        /*0228*/ 	.word	0x00000000


	//----- nvinfo : EIATTR_CBANK_PARAM_SIZE
	.align		4
.L_3717:
        /*022c*/ 	.byte	0x03, 0x19
        /*022e*/ 	.short	0x0128


	//----- nvinfo : EIATTR_PARAM_CBANK
	.align		4
        /*0230*/ 	.byte	0x04, 0x0a
        /*0232*/ 	.short	(.L_3719 - .L_3718)
	.align		4
.L_3718:
        /*0234*/ 	.word	index@(.nv.constant0._ZN10layer_norm13ln_bwd_kernelINS_13Kernel_traitsI6__halfS2_fS2_fjLj1024ELj1ELj4ELj1ELj16ENS_18Kernel_traits_baseILj1024ES2_S2_fS2_fjLj128EEEEELb1ELb1ELb0ELb0EEEvNS_9BwdParamsE)
        /*0238*/ 	.short	0x0380
        /*023a*/ 	.short	0x0128


	//----- nvinfo : EIATTR_SW_WAR
	.align		4
.L_3719:
        /*023c*/ 	.byte	0x04, 0x36
        /*023e*/ 	.short	(.L_3721 - .L_3720)
.L_3720:
        /*0240*/ 	.word	0x00000008
.L_3721:


//--------------------- .nv.info._ZN10layer_norm13ln_bwd_kernelINS_13Kernel_traitsI6__halfS2_fS2_fjLj1024ELj1ELj4ELj1ELj16ENS_18Kernel_traits_baseILj1024ES2_S2_fS2_fjLj128EEEEELb1ELb1ELb0ELb1EEEvNS_9BwdParamsE --------------------------
	.section	.nv.info._ZN10layer_norm13ln_bwd_kernelINS_13Kernel_traitsI6__halfS2_fS2_fjLj1024ELj1ELj4ELj1ELj16ENS_18Kernel_traits_baseILj1024ES2_S2_fS2_fjLj128EEEEELb1ELb1ELb0ELb1EEEvNS_9BwdParamsE,"",@"SHT_CUDA_INFO"
	.sectionflags	@""
	.align	4


	//----- nvinfo : EIATTR_CUDA_API_VERSION
	.align		4
        /*0000*/ 	.byte	0x04, 0x37
        /*0002*/ 	.short	(.L_3723 - .L_3722)
.L_3722:
        /*0004*/ 	.word	0x00000082


	//----- nvinfo : EIATTR_KPARAM_INFO
	.align		4
.L_3723:
        /*0008*/ 	.byte	0x04, 0x17
        /*000a*/ 	.short	(.L_3725 - .L_3724)
.L_3724:
        /*000c*/ 	.word	0x00000000
        /*0010*/ 	.short	0x0000
        /*0012*/ 	.short	0x0000
        /*0014*/ 	.byte	0x00, 0xf0, 0xa1, 0x04


	//----- nvinfo : EIATTR_SPARSE_MMA_MASK
	.align		4
.L_3725:
        /*0018*/ 	.byte	0x03, 0x50
        /*001a*/ 	.short	0x0000


	//----- nvinfo : EIATTR_MAXREG_COUNT
	.align		4
        /*001c*/ 	.byte	0x03, 0x1b
        /*001e*/ 	.short	0x00ff


	//----- nvinfo : EIATTR_NUM_BARRIERS
	.align		4
        /*0020*/ 	.byte	0x02, 0x4c
        /*0022*/ 	.byte	0x01
	.zero		1


	//----- nvinfo : EIATTR_ANNOTATIONS
	.align		4
        /*0024*/ 	.byte	0x04, 0x55
        /*0026*/ 	.short	(.L_3727 - .L_3726)


	//   ....[0]....
.L_3726:
        /* <DEDUP_REMOVED lines=27> */


	//----- nvinfo : EIATTR_MERCURY_ISA_VERSION
	.align		4
.L_3727:
        /*01c8*/ 	.byte	0x03, 0x5f
        /*01ca*/ 	.short	0x0101


	//----- nvinfo : EIATTR_COOP_GROUP_MASK_REGIDS
	.align		4
        /*01cc*/ 	.byte	0x04, 0x29
        /*01ce*/ 	.short	(.L_3729 - .L_3728)


	//   ....[0]....
.L_3728:
        /*01d0*/ 	.word	0xffffffff


	//   ....[1]....
        /*01d4*/ 	.word	0xffffffff


	//   ....[2]....
        /*01d8*/ 	.word	0xffffffff


	//   ....[3]....
        /*01dc*/ 	.word	0xffffffff


	//   ....[4]....
        /*01e0*/ 	.word	0xffffffff


	//   ....[5]....
        /*01e4*/ 	.word	0xffffffff


	//   ....[6]....
        /*01e8*/ 	.word	0xffffffff


	//   ....[7]....
        /*01ec*/ 	.word	0xffffffff


	//   ....[8]....
        /*01f0*/ 	.word	0xffffffff


	//   ....[9]....
        /*01f4*/ 	.word	0xffffffff


	//   ....[10]....
        /*01f8*/ 	.word	0x05000063


	//   ....[11]....
        /*01fc*/ 	.word	0x05000063


	//   ....[12]....
        /*0200*/ 	.word	0x05000063


	//   ....[13]....
        /*0204*/ 	.word	0x05000063


	//   ....[14]....
        /*0208*/ 	.word	0x05000063


	//   ....[15]....
        /*020c*/ 	.word	0x05000063


	//   ....[16]....
        /*0210*/ 	.word	0x05000063


	//   ....[17]....
        /*0214*/ 	.word	0x05000063


	//   ....[18]....
        /*0218*/ 	.word	0x05000063


	//   ....[19]....
        /*021c*/ 	.word	0x05000063


	//----- nvinfo : EIATTR_COOP_GROUP_INSTR_OFFSETS
	.align		4
.L_3729:
        /*0220*/ 	.byte	0x04, 0x28
        /*0222*/ 	.short	(.L_3731 - .L_3730)


	//   ....[0]....
.L_3730:
        /*0224*/ 	.word	0x00002270


	//   ....[1]....
        /*0228*/ 	.word	0x00002290


	//   ....[2]....
        /*022c*/ 	.word	0x000022b0


	//   ....[3]....
        /*0230*/ 	.word	0x000022d0


	//   ....[4]....
        /*0234*/ 	.word	0x000022f0


	//   ....[5]....
        /*0238*/ 	.word	0x00002310


	//   ....[6]....
        /*023c*/ 	.word	0x00002330


	//   ....[7]....
        /*0240*/ 	.word	0x00002350


	//   ....[8]....
        /*0244*/ 	.word	0x00002360


	//   ....[9]....
        /*0248*/ 	.word	0x00002380


	//   ....[10]....
        /*024c*/ 	.word	0x0000b5d0


	//   ....[11]....
        /*0250*/ 	.word	0x0000b660


	//   ....[12]....
        /*0254*/ 	.word	0x0000b6c0


	//   ....[13]....
        /*0258*/ 	.word	0x0000b710


	//   ....[14]....
        /*025c*/ 	.word	0x0000b770


	//   ....[15]....
        /*0260*/ 	.word	0x0000b7c0


	//   ....[16]....
        /*0264*/ 	.word	0x0000b820


	//   ....[17]....
        /*0268*/ 	.word	0x0000b870


	//   ....[18]....
        /*026c*/ 	.word	0x0000b8d0


	//   ....[19]....
        /*0270*/ 	.word	0x0000b920


	//----- nvinfo : EIATTR_VRC_CTA_INIT_COUNT
	.align		4
.L_3731:
        /*0274*/ 	.byte	0x02, 0x4a
	.zero		1
	.zero		1


	//----- nvinfo : EIATTR_EXIT_INSTR_OFFSETS
	.align		4
        /*0278*/ 	.byte	0x04, 0x1c
        /*027a*/ 	.short	(.L_3733 - .L_3732)


	//   ....[0]....
.L_3732:
        /*027c*/ 	.word	0x0000b560


	//----- nvinfo : EIATTR_MAX_THREADS
	.align		4
.L_3733:
        /*0280*/ 	.byte	0x04, 0x05
        /*0282*/ 	.short	(.L_3735 - .L_3734)
.L_3734:
        /*0284*/ 	.word	0x00000080
        /*0288*/ 	.word	0x00000001
        /*028c*/ 	.word	0x00000001


	//----- nvinfo : EIATTR_CRS_STACK_SIZE
	.align		4
.L_3735:
        /*0290*/ 	.byte	0x04, 0x1e
        /*0292*/ 	.short	(.L_3737 - .L_3736)
.L_3736:
        /*0294*/ 	.word	0x00000000


	//----- nvinfo : EIATTR_CBANK_PARAM_SIZE
	.align		4
.L_3737:
        /*0298*/ 	.byte	0x03, 0x19
        /*029a*/ 	.short	0x0128


	//----- nvinfo : EIATTR_PARAM_CBANK
	.align		4
        /*029c*/ 	.byte	0x04, 0x0a
        /*029e*/ 	.short	(.L_3739 - .L_3738)
	.align		4
.L_3738:
        /*02a0*/ 	.word	index@(.nv.constant0._ZN10layer_norm13ln_bwd_kernelINS_13Kernel_traitsI6__halfS2_fS2_fjLj1024ELj1ELj4ELj1ELj16ENS_18Kernel_traits_baseILj1024ES2_S2_fS2_fjLj128EEEEELb1ELb1ELb0ELb1EEEvNS_9BwdParamsE)
        /*02a4*/ 	.short	0x0380
        /*02a6*/ 	.short	0x0128


	//----- nvinfo : EIATTR_SW_WAR
	.align		4
.L_3739:
        /*02a8*/ 	.byte	0x04, 0x36
        /*02aa*/ 	.short	(.L_3741 - .L_3740)
.L_3740:
        /*02ac*/ 	.word	0x00000008
.L_3741:


//--------------------- .nv.info._ZN10layer_norm22ln_bwd_finalize_kernelINS_22Kernel_traits_finalizeILj1024E6__halfS2_fS2_fjLb1ELj1024ELj4ENS_18Kernel_traits_baseILj1024ES2_S2_fS2_fjLj1024EEEEELb1ELb0EEEvNS_9BwdParamsE --------------------------
	.section	.nv.info._ZN10layer_norm22ln_bwd_finalize_kernelINS_22Kernel_traits_finalizeILj1024E6__halfS2_fS2_fjLb1ELj1024ELj4ENS_18Kernel_traits_baseILj1024ES2_S2_fS2_fjLj1024EEEEELb1ELb0EEEvNS_9BwdParamsE,"",@"SHT_CUDA_INFO"
	.sectionflags	@""
	.align	4


	//----- nvinfo : EIATTR_CUDA_API_VERSION
	.align		4
        /*0000*/ 	.byte	0x04, 0x37
        /*0002*/ 	.short	(.L_3743 - .L_3742)
.L_3742:
        /*0004*/ 	.word	0x00000082


	//----- nvinfo : EIATTR_KPARAM_INFO
	.align		4
.L_3743:
        /*0008*/ 	.byte	0x04, 0x17
        /*000a*/ 	.short	(.L_3745 - .L_3744)
.L_3744:
        /*000c*/ 	.word	0x00000000
        /*0010*/ 	.short	0x0000
        /*0012*/ 	.short	0x0000
        /*0014*/ 	.byte	0x00, 0xf0, 0xa1, 0x04


	//----- nvinfo : EIATTR_SPARSE_MMA_MASK
	.align		4
.L_3745:
        /*0018*/ 	.byte	0x03, 0x50
        /*001a*/ 	.short	0x0000


	//----- nvinfo : EIATTR_MAXREG_COUNT
	.align		4
        /*001c*/ 	.byte	0x03, 0x1b
        /*001e*/ 	.short	0x0040


	//----- nvinfo : EIATTR_NUM_BARRIERS
	.align		4
        /*0020*/ 	.byte	0x02, 0x4c
        /*0022*/ 	.byte	0x01
	.zero		1


	//----- nvinfo : EIATTR_MERCURY_ISA_VERSION
	.align		4
        /*0024*/ 	.byte	0x03, 0x5f
        /*0026*/ 	.short	0x0101


	//----- nvinfo : EIATTR_COOP_GROUP_MASK_REGIDS
	.align		4
        /*0028*/ 	.byte	0x04, 0x29
        /*002a*/ 	.short	(.L_3747 - .L_3746)


	//   ....[0]....
.L_3746:
        /*002c*/ 	.word	0xffffffff


	//   ....[1]....
        /*0030*/ 	.word	0xffffffff


	//   ....[2]....
        /*0034*/ 	.word	0xffffffff


	//   ....[3]....
        /*0038*/ 	.word	0xffffffff


	//   ....[4]....
        /*003c*/ 	.word	0xffffffff


	//   ....[5]....
        /*0040*/ 	.word	0xffffffff


	//   ....[6]....
        /*0044*/ 	.word	0xffffffff


	//   ....[7]....
        /*0048*/ 	.word	0xffffffff


	//   ....[8]....
        /*004c*/ 	.word	0xffffffff


	//   ....[9]....
        /*0050*/ 	.word	0xffffffff


	//   ....[10]....
        /*0054*/ 	.word	0xffffffff


	//   ....[11]....
        /*0058*/ 	.word	0xffffffff


	//   ....[12]....
        /*005c*/ 	.word	0xffffffff


	//   ....[13]....
        /*0060*/ 	.word	0xffffffff


	//   ....[14]....
        /*0064*/ 	.word	0xffffffff


	//----- nvinfo : EIATTR_COOP_GROUP_INSTR_OFFSETS
	.align		4
.L_3747:
        /*0068*/ 	.byte	0x04, 0x28
        /*006a*/ 	.short	(.L_3749 - .L_3748)


	//   ....[0]....
.L_3748:
        /*006c*/ 	.word	0x00001060


	//   ....[1]....
        /*0070*/ 	.word	0x00001070


	//   ....[2]....
        /*0074*/ 	.word	0x00001080


	//   ....[3]....
        /*0078*/ 	.word	0x000010b0


	//   ....[4]....
        /*007c*/ 	.word	0x000010d0


	//   ....[5]....
        /*0080*/ 	.word	0x000010e0


	//   ....[6]....
        /*0084*/ 	.word	0x00001110


	//   ....[7]....
        /*0088*/ 	.word	0x00001130


	//   ....[8]....
        /*008c*/ 	.word	0x00001140


	//   ....[9]....
        /*0090*/ 	.word	0x00001180


	//   ....[10]....
        /*0094*/ 	.word	0x000011b0


	//   ....[11]....
        /*0098*/ 	.word	0x000011c0


	//   ....[12]....
        /*009c*/ 	.word	0x00001200


	//   ....[13]....
        /*00a0*/ 	.word	0x00001220


	//   ....[14]....
        /*00a4*/ 	.word	0x00001230


	//----- nvinfo : EIATTR_VRC_CTA_INIT_COUNT
	.align		4
.L_3749:
        /*00a8*/ 	.byte	0x02, 0x4a
	.zero		1
	.zero		1


	//----- nvinfo : EIATTR_EXIT_INSTR_OFFSETS
	.align		4
        /*00ac*/ 	.byte	0x04, 0x1c
        /*00ae*/ 	.short	(.L_3751 - .L_3750)


	//   ....[0]....
.L_3750:
        /*00b0*/ 	.word	0x00000060


	//   ....[1]....
        /*00b4*/ 	.word	0x000012b0


	//   ....[2]....
        /*00b8*/ 	.word	0x000012e0


	//   ....[3]....
        /*00bc*/ 	.word	0x000013f0


	//----- nvinfo : EIATTR_MAX_THREADS
	.align		4
.L_3751:
        /*00c0*/ 	.byte	0x04, 0x05
        /*00c2*/ 	.short	(.L_3753 - .L_3752)
.L_3752:
        /*00c4*/ 	.word	0x00000400
        /*00c8*/ 	.word	0x00000001
        /*00cc*/ 	.word	0x00000001


	//----- nvinfo : EIATTR_CRS_STACK_SIZE
	.align		4
.L_3753:
        /*00d0*/ 	.byte	0x04, 0x1e
        /*00d2*/ 	.short	(.L_3755 - .L_3754)
.L_3754:
        /*00d4*/ 	.word	0x00000000


	//----- nvinfo : EIATTR_CBANK_PARAM_SIZE
	.align		4
.L_3755:
        /*00d8*/ 	.byte	0x03, 0x19
        /*00da*/ 	.short	0x0128


	//----- nvinfo : EIATTR_PARAM_CBANK
	.align		4
        /*00dc*/ 	.byte	0x04, 0x0a
        /*00de*/ 	.short	(.L_3757 - .L_3756)
	.align		4
.L_3756:
        /*00e0*/ 	.word	index@(.nv.constant0._ZN10layer_norm22ln_bwd_finalize_kernelINS_22Kernel_traits_finalizeILj1024E6__halfS2_fS2_fjLb1ELj1024ELj4ENS_18Kernel_traits_baseILj1024ES2_S2_fS2_fjLj1024EEEEELb1ELb0EEEvNS_9BwdParamsE)
        /*00e4*/ 	.short	0x0380
        /*00e6*/ 	.short	0x0128


	//----- nvinfo : EIATTR_SW_WAR
	.align		4
.L_3757:
        /*00e8*/ 	.byte	0x04, 0x36
        /*00ea*/ 	.short	(.L_3759 - .L_3758)
.L_3758:
        /*00ec*/ 	.word	0x00000008
.L_3759:


//--------------------- .nv.info._ZN10layer_norm13ln_bwd_kernelINS_13Kernel_traitsI6__halfS2_fS2_fjLj1024ELj1ELj4ELj1ELj16ENS_18Kernel_traits_baseILj1024ES2_S2_fS2_fjLj128EEEEELb1ELb1ELb1ELb0EEEvNS_9BwdParamsE --------------------------
	.section	.nv.info._ZN10layer_norm13ln_bwd_kernelINS_13Kernel_traitsI6__halfS2_fS2_fjLj1024ELj1ELj4ELj1ELj16ENS_18Kernel_traits_baseILj1024ES2_S2_fS2_fjLj128EEEEELb1ELb1ELb1ELb0EEEvNS_9BwdParamsE,"",@"SHT_CUDA_INFO"
	.sectionflags	@""
	.align	4


	//----- nvinfo : EIATTR_CUDA_API_VERSION
	.align		4
        /*0000*/ 	.byte	0x04, 0x37
        /*0002*/ 	.short	(.L_3761 - .L_3760)
.L_3760:
        /*0004*/ 	.word	0x00000082


	//----- nvinfo : EIATTR_KPARAM_INFO
	.align		4
.L_3761:
        /*0008*/ 	.byte	0x04, 0x17
        /*000a*/ 	.short	(.L_3763 - .L_3762)
.L_3762:
        /*000c*/ 	.word	0x00000000
        /*0010*/ 	.short	0x0000
        /*0012*/ 	.short	0x0000
        /*0014*/ 	.byte	0x00, 0xf0, 0xa1, 0x04


	//----- nvinfo : EIATTR_SPARSE_MMA_MASK
	.align		4
.L_3763:
        /*0018*/ 	.byte	0x03, 0x50
        /*001a*/ 	.short	0x0000


	//----- nvinfo : EIATTR_MAXREG_COUNT
	.align		4
        /*001c*/ 	.byte	0x03, 0x1b
        /*001e*/ 	.short	0x00ff


	//----- nvinfo : EIATTR_NUM_BARRIERS
	.align		4
        /*0020*/ 	.byte	0x02, 0x4c
        /*0022*/ 	.byte	0x01
	.zero		1


	//----- nvinfo : EIATTR_ANNOTATIONS
	.align		4
        /*0024*/ 	.byte	0x04, 0x55
        /*0026*/ 	.short	(.L_3765 - .L_3764)


	//   ....[0]....
.L_3764:
        /* <DEDUP_REMOVED lines=53> */


	//----- nvinfo : EIATTR_MERCURY_ISA_VERSION
	.align		4
.L_3765:
        /*0368*/ 	.byte	0x03, 0x5f
        /*036a*/ 	.short	0x0101


	//----- nvinfo : EIATTR_COOP_GROUP_MASK_REGIDS
	.align		4
        /*036c*/ 	.byte	0x04, 0x29
        /*036e*/ 	.short	(.L_3767 - .L_3766)


	//   ....[0]....
.L_3766:
        /*0370*/ 	.word	0xffffffff


	//   ....[1]....
        /*0374*/ 	.word	0xffffffff


	//   ....[2]....
        /*0378*/ 	.word	0xffffffff


	//   ....[3]....
        /*037c*/ 	.word	0xffffffff


	//   ....[4]....
        /*0380*/ 	.word	0xffffffff


	//   ....[5]....
        /*0384*/ 	.word	0xffffffff


	//   ....[6]....
        /*0388*/ 	.word	0xffffffff


	//   ....[7]....
        /*038c*/ 	.word	0xffffffff


	//   ....[8]....
        /*0390*/ 	.word	0xffffffff


	//   ....[9]....
        /*0394*/ 	.word	0xffffffff


	//   ....[10]....
        /*0398*/ 	.word	0x05000002


	//   ....[11]....
        /*039c*/ 	.word	0x05000002


	//   ....[12]....
        /*03a0*/ 	.word	0x05000002


	//   ....[13]....
        /*03a4*/ 	.word	0x05000002


	//   ....[14]....
        /*03a8*/ 	.word	0x05000002


	//   ....[15]....
        /*03ac*/ 	.word	0x05000002


	//   ....[16]....
        /*03b0*/ 	.word	0x05000002


	//   ....[17]....
        /*03b4*/ 	.word	0x05000002


	//   ....[18]....
        /*03b8*/ 	.word	0x05000002


	//   ....[19]....
        /*03bc*/ 	.word	0x05000002


	//----- nvinfo : EIATTR_COOP_GROUP_INSTR_OFFSETS
	.align		4
.L_3767:
        /*03c0*/ 	.byte	0x04, 0x28
        /*03c2*/ 	.short	(.L_3769 - .L_3768)


	//   ....[0]....
.L_3768:
        /*03c4*/ 	.word	0x00002b60


	//   ....[1]....
        /*03c8*/ 	.word	0x00002b80


	//   ....[2]....
        /*03cc*/ 	.word	0x00002ba0


	//   ....[3]....
        /*03d0*/ 	.word	0x00002bc0


	//   ....[4]....
        /*03d4*/ 	.word	0x00002be0


	//   ....[5]....
        /*03d8*/ 	.word	0x00002c00


	//   ....[6]....
        /*03dc*/ 	.word	0x00002c20


	//   ....[7]....
        /*03e0*/ 	.word	0x00002c40


	//   ....[8]....
        /*03e4*/ 	.word	0x00002c50


	//   ....[9]....
        /*03e8*/ 	.word	0x00002c70


	//   ....[10]....
        /*03ec*/ 	.word	0x00012f50


	//   ....[11]....
        /*03f0*/ 	.word	0x00012ff0


	//   ....[12]....
        /*03f4*/ 	.word	0x00013070


	//   ....[13]....
        /*03f8*/ 	.word	0x000130e0


	//   ....[14]....
        /*03fc*/ 	.word	0x00013160


	//   ....[15]....
        /*0400*/ 	.word	0x000131d0


	//   ....[16]....
        /*0404*/ 	.word	0x00013250


	//   ....[17]....
        /*0408*/ 	.word	0x000132c0


	//   ....[18]....
        /*040c*/ 	.word	0x00013340


	//   ....[19]....
        /*0410*/ 	.word	0x00013390


	//----- nvinfo : EIATTR_VRC_CTA_INIT_COUNT
	.align		4
.L_3769:
        /*0414*/ 	.byte	0x02, 0x4a
	.zero		1
	.zero		1


	//----- nvinfo : EIATTR_EXIT_INSTR_OFFSETS
	.align		4
        /*0418*/ 	.byte	0x04, 0x1c
        /*041a*/ 	.short	(.L_3771 - .L_3770)


	//   ....[0]....
.L_3770:
        /*041c*/ 	.word	0x00012e60


	//   ....[1]....
        /*0420*/ 	.word	0x00012ee0


	//----- nvinfo : EIATTR_MAX_THREADS
	.align		4
.L_3771:
        /*0424*/ 	.byte	0x04, 0x05
        /*0426*/ 	.short	(.L_3773 - .L_3772)
.L_3772:
        /*0428*/ 	.word	0x00000080
        /*042c*/ 	.word	0x00000001
        /*0430*/ 	.word	0x00000001


	//----- nvinfo : EIATTR_CRS_STACK_SIZE
	.align		4
.L_3773:
        /*0434*/ 	.byte	0x04, 0x1e
        /*0436*/ 	.short	(.L_3775 - .L_3774)
.L_3774:
        /*0438*/ 	.word	0x00000000


	//----- nvinfo : EIATTR_CBANK_PARAM_SIZE
	.align		4
.L_3775:
        /*043c*/ 	.byte	0x03, 0x19
        /*043e*/ 	.short	0x0128


	//----- nvinfo : EIATTR_PARAM_CBANK
	.align		4
        /*0440*/ 	.byte	0x04, 0x0a
        /*0442*/ 	.short	(.L_3777 - .L_3776)
	.align		4
.L_3776:
        /*0444*/ 	.word	index@(.nv.constant0._ZN10layer_norm13ln_bwd_kernelINS_13Kernel_traitsI6__halfS2_fS2_fjLj1024ELj1ELj4ELj1ELj16ENS_18Kernel_traits_baseILj1024ES2_S2_fS2_fjLj128EEEEELb1ELb1ELb1ELb0EEEvNS_9BwdParamsE)
        /*0448*/ 	.short	0x0380
        /*044a*/ 	.short	0x0128


	//----- nvinfo : EIATTR_SW_WAR
	.align		4
.L_3777:
        /*044c*/ 	.byte	0x04, 0x36
        /*044e*/ 	.short	(.L_3779 - .L_3778)
.L_3778:
        /*0450*/ 	.word	0x00000008
.L_3779:


//--------------------- .nv.info._ZN10layer_norm22ln_bwd_finalize_kernelINS_22Kernel_traits_finalizeILj1024E6__halfS2_fS2_fjLb1ELj1024ELj4ENS_18Kernel_traits_baseILj1024ES2_S2_fS2_fjLj1024EEEEELb1ELb1EEEvNS_9BwdParamsE --------------------------
	.section	.nv.info._ZN10layer_norm22ln_bwd_finalize_kernelINS_22Kernel_traits_finalizeILj1024E6__halfS2_fS2_fjLb1ELj1024ELj4ENS_18Kernel_traits_baseILj1024ES2_S2_fS2_fjLj1024EEEEELb1ELb1EEEvNS_9BwdParamsE,"",@"SHT_CUDA_INFO"
	.sectionflags	@""
	.align	4


	//----- nvinfo : EIATTR_CUDA_API_VERSION
	.align		4
        /*0000*/ 	.byte	0x04, 0x37
        /*0002*/ 	.short	(.L_3781 - .L_3780)
.L_3780:
        /*0004*/ 	.word	0x00000082


	//----- nvinfo : EIATTR_KPARAM_INFO
	.align		4
.L_3781:
        /*0008*/ 	.byte	0x04, 0x17
        /*000a*/ 	.short	(.L_3783 - .L_3782)
.L_3782:
        /*000c*/ 	.word	0x00000000
        /*0010*/ 	.short	0x0000
        /*0012*/ 	.short	0x0000
        /*0014*/ 	.byte	0x00, 0xf0, 0xa1, 0x04


	//----- nvinfo : EIATTR_SPARSE_MMA_MASK
	.align		4
.L_3783:
        /*0018*/ 	.byte	0x03, 0x50
        /*001a*/ 	.short	0x0000


	//----- nvinfo : EIATTR_MAXREG_COUNT
	.align		4
        /*001c*/ 	.byte	0x03, 0x1b
        /*001e*/ 	.short	0x0040


	//----- nvinfo : EIATTR_NUM_BARRIERS
	.align		4
        /*0020*/ 	.byte	0x02, 0x4c
        /*0022*/ 	.byte	0x01
	.zero		1


	//----- nvinfo : EIATTR_MERCURY_ISA_VERSION
	.align		4
        /*0024*/ 	.byte	0x03, 0x5f
        /*0026*/ 	.short	0x0101


	//----- nvinfo : EIATTR_COOP_GROUP_MASK_REGIDS
	.align		4
        /*0028*/ 	.byte	0x04, 0x29
        /*002a*/ 	.short	(.L_3785 - .L_3784)


	//   ....[0]....
.L_3784:
        /*002c*/ 	.word	0xffffffff


	//   ....[1]....
        /*0030*/ 	.word	0xffffffff


	//   ....[2]....
        /*0034*/ 	.word	0xffffffff


	//   ....[3]....
        /*0038*/ 	.word	0xffffffff


	//   ....[4]....
        /*003c*/ 	.word	0xffffffff


	//   ....[5]....
        /*0040*/ 	.word	0xffffffff


	//   ....[6]....
        /*0044*/ 	.word	0xffffffff


	//   ....[7]....
        /*0048*/ 	.word	0xffffffff


	//   ....[8]....
        /*004c*/ 	.word	0xffffffff


	//   ....[9]....
        /*0050*/ 	.word	0xffffffff


	//   ....[10]....
        /*0054*/ 	.word	0xffffffff


	//   ....[11]....
        /*0058*/ 	.word	0xffffffff


	//   ....[12]....
        /*005c*/ 	.word	0xffffffff


	//   ....[13]....
        /*0060*/ 	.word	0xffffffff


	//   ....[14]....
        /*0064*/ 	.word	0xffffffff


	//----- nvinfo : EIATTR_COOP_GROUP_INSTR_OFFSETS
	.align		4
.L_3785:
        /*0068*/ 	.byte	0x04, 0x28
        /*006a*/ 	.short	(.L_3787 - .L_3786)


	//   ....[0]....
.L_3786:
        /*006c*/ 	.word	0x00001070


	//   ....[1]....
        /*0070*/ 	.word	0x00001080


	//   ....[2]....
        /*0074*/ 	.word	0x00001090


	//   ....[3]....
        /*0078*/ 	.word	0x000010c0


	//   ....[4]....
        /*007c*/ 	.word	0x000010e0


	//   ....[5]....
        /*0080*/ 	.word	0x000010f0


	//   ....[6]....
        /*0084*/ 	.word	0x00001120


	//   ....[7]....
        /*0088*/ 	.word	0x00001140


	//   ....[8]....
        /*008c*/ 	.word	0x00001150


	//   ....[9]....
        /*0090*/ 	.word	0x00001180


	//   ....[10]....
        /*0094*/ 	.word	0x000011a0


	//   ....[11]....
        /*0098*/ 	.word	0x000011b0


	//   ....[12]....
        /*009c*/ 	.word	0x000011f0


	//   ....[13]....
        /*00a0*/ 	.word	0x00001210


	//   ....[14]....
        /*00a4*/ 	.word	0x00001220


	//----- nvinfo : EIATTR_VRC_CTA_INIT_COUNT
	.align		4
.L_3787:
        /*00a8*/ 	.byte	0x02, 0x4a
	.zero		1
	.zero		1


	//----- nvinfo : EIATTR_EXIT_INSTR_OFFSETS
	.align		4
        /*00ac*/ 	.byte	0x04, 0x1c
        /*00ae*/ 	.short	(.L_3789 - .L_3788)


	//   ....[0]....
.L_3788:
        /*00b0*/ 	.word	0x00000060


	//   ....[1]....
        /*00b4*/ 	.word	0x000012a0


	//   ....[2]....
        /*00b8*/ 	.word	0x000013c0


	//----- nvinfo : EIATTR_MAX_THREADS
	.align		4
.L_3789:
        /*00bc*/ 	.byte	0x04, 0x05
        /*00be*/ 	.short	(.L_3791 - .L_3790)
.L_3790:
        /*00c0*/ 	.word	0x00000400
        /*00c4*/ 	.word	0x00000001
        /*00c8*/ 	.word	0x00000001


	//----- nvinfo : EIATTR_CRS_STACK_SIZE
	.align		4
.L_3791:
        /*00cc*/ 	.byte	0x04, 0x1e
        /*00ce*/ 	.short	(.L_3793 - .L_3792)
.L_3792:
        /*00d0*/ 	.word	0x00000000


	//----- nvinfo : EIATTR_CBANK_PARAM_SIZE
	.align		4
.L_3793:
        /*00d4*/ 	.byte	0x03, 0x19
        /*00d6*/ 	.short	0x0128


	//----- nvinfo : EIATTR_PARAM_CBANK
	.align		4
        /*00d8*/ 	.byte	0x04, 0x0a
        /*00da*/ 	.short	(.L_3795 - .L_3794)
	.align		4
.L_3794:
        /*00dc*/ 	.word	index@(.nv.constant0._ZN10layer_norm22ln_bwd_finalize_kernelINS_22Kernel_traits_finalizeILj1024E6__halfS2_fS2_fjLb1ELj1024ELj4ENS_18Kernel_traits_baseILj1024ES2_S2_fS2_fjLj1024EEEEELb1ELb1EEEvNS_9BwdParamsE)
        /*00e0*/ 	.short	0x0380
        /*00e2*/ 	.short	0x0128


	//----- nvinfo : EIATTR_SW_WAR
	.align		4
.L_3795:
        /*00e4*/ 	.byte	0x04, 0x36
        /*00e6*/ 	.short	(.L_3797 - .L_3796)
.L_3796:
        /*00e8*/ 	.word	0x00000008
.L_3797:


//--------------------- .nv.info._ZN10layer_norm13ln_bwd_kernelINS_13Kernel_traitsI6__halfS2_fS2_fjLj1024ELj1ELj4ELj1ELj16ENS_18Kernel_traits_baseILj1024ES2_S2_fS2_fjLj128EEEEELb1ELb1ELb1ELb1EEEvNS_9BwdParamsE --------------------------
	.section	.nv.info._ZN10layer_norm13ln_bwd_kernelINS_13Kernel_traitsI6__halfS2_fS2_fjLj1024ELj1ELj4ELj1ELj16ENS_18Kernel_traits_baseILj1024ES2_S2_fS2_fjLj128EEEEELb1ELb1ELb1ELb1EEEvNS_9BwdParamsE,"",@"SHT_CUDA_INFO"
	.sectionflags	@""
	.align	4


	//----- nvinfo : EIATTR_CUDA_API_VERSION
	.align		4
        /*0000*/ 	.byte	0x04, 0x37
        /*0002*/ 	.short	(.L_3799 - .L_3798)
.L_3798:
        /*0004*/ 	.word	0x00000082


	//----- nvinfo : EIATTR_KPARAM_INFO
	.align		4
.L_3799:
        /*0008*/ 	.byte	0x04, 0x17
        /*000a*/ 	.short	(.L_3801 - .L_3800)
.L_3800:
        /*000c*/ 	.word	0x00000000
        /*0010*/ 	.short	0x0000
        /*0012*/ 	.short	0x0000
        /*0014*/ 	.byte	0x00, 0xf0, 0xa1, 0x04


	//----- nvinfo : EIATTR_SPARSE_MMA_MASK
	.align		4
.L_3801:
        /*0018*/ 	.byte	0x03, 0x50
        /*001a*/ 	.short	0x0000


	//----- nvinfo : EIATTR_MAXREG_COUNT
	.align		4
        /*001c*/ 	.byte	0x03, 0x1b
        /*001e*/ 	.short	0x00ff


	//----- nvinfo : EIATTR_NUM_BARRIERS
	.align		4
        /*0020*/ 	.byte	0x02, 0x4c
        /*0022*/ 	.byte	0x01
	.zero		1


	//----- nvinfo : EIATTR_ANNOTATIONS
	.align		4
        /*0024*/ 	.byte	0x04, 0x55
        /*0026*/ 	.short	(.L_3803 - .L_3802)


	//   ....[0]....
.L_3802:
        /* <DEDUP_REMOVED lines=33> */


	//----- nvinfo : EIATTR_MERCURY_ISA_VERSION
	.align		4
.L_3803:
        /*0220*/ 	.byte	0x03, 0x5f
        /*0222*/ 	.short	0x0101


	//----- nvinfo : EIATTR_COOP_GROUP_MASK_REGIDS
	.align		4
        /*0224*/ 	.byte	0x04, 0x29
        /*0226*/ 	.short	(.L_3805 - .L_3804)


	//   ....[0]....
.L_3804:
        /*0228*/ 	.word	0xffffffff


	//   ....[1]....
        /*022c*/ 	.word	0xffffffff


	//   ....[2]....
        /*0230*/ 	.word	0xffffffff


	//   ....[3]....
        /*0234*/ 	.word	0xffffffff


	//   ....[4]....
        /*0238*/ 	.word	0xffffffff


	//   ....[5]....
        /*023c*/ 	.word	0xffffffff


	//   ....[6]....
        /*0240*/ 	.word	0xffffffff


	//   ....[7]....
        /*0244*/ 	.word	0xffffffff


	//   ....[8]....
        /*0248*/ 	.word	0xffffffff


	//   ....[9]....
        /*024c*/ 	.word	0xffffffff


	//   ....[10]....
        /*0250*/ 	.word	0x050000cb


	//   ....[11]....
        /*0254*/ 	.word	0x050000cb


	//   ....[12]....
        /*0258*/ 	.word	0x050000cb


	//   ....[13]....
        /*025c*/ 	.word	0x050000cb


	//   ....[14]....
        /*0260*/ 	.word	0x050000cb


	//   ....[15]....
        /*0264*/ 	.word	0x050000cb


	//   ....[16]....
        /*0268*/ 	.word	0x050000cb


	//   ....[17]....
        /*026c*/ 	.word	0x050000cb


	//   ....[18]....
        /*0270*/ 	.word	0x050000cb


	//   ....[19]....
        /*0274*/ 	.word	0x050000cb


	//----- nvinfo : EIATTR_COOP_GROUP_INSTR_OFFSETS
	.align		4
.L_3805:
        /*0278*/ 	.byte	0x04, 0x28
        /*027a*/ 	.short	(.L_3807 - .L_3806)


	//   ....[0]....
.L_3806:
        /*027c*/ 	.word	0x00002430


	//   ....[1]....
        /*0280*/ 	.word	0x00002450


	//   ....[2]....
        /*0284*/ 	.word	0x00002470


	//   ....[3]....
        /*0288*/ 	.word	0x00002490


	//   ....[4]....
        /*028c*/ 	.word	0x000024b0


	//   ....[5]....
        /*0290*/ 	.word	0x000024d0


	//   ....[6]....
        /*0294*/ 	.word	0x000024f0


	//   ....[7]....
        /*0298*/ 	.word	0x00002510


	//   ....[8]....
        /*029c*/ 	.word	0x00002520


	//   ....[9]....
        /*02a0*/ 	.word	0x00002550


	//   ....[10]....
        /*02a4*/ 	.word	0x00011f90


	//   ....[11]....
        /*02a8*/ 	.word	0x00012030


	//   ....[12]....
        /*02ac*/ 	.word	0x000120b0


	//   ....[13]....
        /*02b0*/ 	.word	0x00012120


	//   ....[14]....
        /*02b4*/ 	.word	0x000121a0


	//   ....[15]....
        /*02b8*/ 	.word	0x00012210


	//   ....[16]....
        /*02bc*/ 	.word	0x00012290


	//   ....[17]....
        /*02c0*/ 	.word	0x00012300


	//   ....[18]....
        /*02c4*/ 	.word	0x00012380


	//   ....[19]....
        /*02c8*/ 	.word	0x000123d0


	//----- nvinfo : EIATTR_VRC_CTA_INIT_COUNT
	.align		4
.L_3807:
        /*02cc*/ 	.byte	0x02, 0x4a
	.zero		1
	.zero		1


	//----- nvinfo : EIATTR_EXIT_INSTR_OFFSETS
	.align		4
        /*02d0*/ 	.byte	0x04, 0x1c
        /*02d2*/ 	.short	(.L_3809 - .L_3808)


	//   ....[0]....
.L_3808:
        /*02d4*/ 	.word	0x00011f20


	//----- nvinfo : EIATTR_MAX_THREADS
	.align		4
.L_3809:
        /*02d8*/ 	.byte	0x04, 0x05
        /*02da*/ 	.short	(.L_3811 - .L_3810)
.L_3810:
        /*02dc*/ 	.word	0x00000080
        /*02e0*/ 	.word	0x00000001
        /*02e4*/ 	.word	0x00000001


	//----- nvinfo : EIATTR_CRS_STACK_SIZE
	.align		4
.L_3811:
        /*02e8*/ 	.byte	0x04, 0x1e
        /*02ea*/ 	.short	(.L_3813 - .L_3812)
.L_3812:
        /*02ec*/ 	.word	0x00000000


	//----- nvinfo : EIATTR_CBANK_PARAM_SIZE
	.align		4
.L_3813:
        /*02f0*/ 	.byte	0x03, 0x19
        /*02f2*/ 	.short	0x0128


	//----- nvinfo : EIATTR_PARAM_CBANK
	.align		4
        /*02f4*/ 	.byte	0x04, 0x0a
        /*02f6*/ 	.short	(.L_3815 - .L_3814)
	.align		4
.L_3814:
        /*02f8*/ 	.word	index@(.nv.constant0._ZN10layer_norm13ln_bwd_kernelINS_13Kernel_traitsI6__halfS2_fS2_fjLj1024ELj1ELj4ELj1ELj16ENS_18Kernel_traits_baseILj1024ES2_S2_fS2_fjLj128EEEEELb1ELb1ELb1ELb1EEEvNS_9BwdParamsE)
        /*02fc*/ 	.short	0x0380
        /*02fe*/ 	.short	0x0128


	//----- nvinfo : EIATTR_SW_WAR
	.align		4
.L_3815:
        /*0300*/ 	.byte	0x04, 0x36
        /*0302*/ 	.short	(.L_3817 - .L_3816)
.L_3816:
        /*0304*/ 	.word	0x00000008
.L_3817:


//--------------------- .nv.info._ZN10layer_norm13ln_bwd_kernelINS_13Kernel_traitsIf6__halffS2_fjLj1024ELj1ELj4ELj1ELj16ENS_18Kernel_traits_baseILj1024EfS2_fS2_fjLj128EEEEELb0ELb0ELb0ELb0EEEvNS_9BwdParamsE --------------------------
	.section	.nv.info._ZN10layer_norm13ln_bwd_kernelINS_13Kernel_traitsIf6__halffS2_fjLj1024ELj1ELj4ELj1ELj16ENS_18Kernel_traits_baseILj1024EfS2_fS2_fjLj128EEEEELb0ELb0ELb0ELb0EEEvNS_9BwdParamsE,"",@"SHT_CUDA_INFO"
	.sectionflags	@""
	.align	4


	//----- nvinfo : EIATTR_CUDA_API_VERSION
	.align		4
        /*0000*/ 	.byte	0x04, 0x37
        /*0002*/ 	.short	(.L_3819 - .L_3818)
.L_3818:
        /*0004*/ 	.word	0x00000082


	//----- nvinfo : EIATTR_KPARAM_INFO
	.align		4
.L_3819:
        /*0008*/ 	.byte	0x04, 0x17
        /*000a*/ 	.short	(.L_3821 - .L_3820)
.L_3820:
        /*000c*/ 	.word	0x00000000
        /*0010*/ 	.short	0x0000
        /*0012*/ 	.short	0x0000
        /*0014*/ 	.byte	0x00, 0xf0, 0xa1, 0x04


	//----- nvinfo : EIATTR_SPARSE_MMA_MASK
	.align		4
.L_3821:
        /*0018*/ 	.byte	0x03, 0x50
        /*001a*/ 	.short	0x0000


	//----- nvinfo : EIATTR_MAXREG_COUNT
	.align		4
        /*001c*/ 	.byte	0x03, 0x1b
        /*001e*/ 	.short	0x00ff


	//----- nvinfo : EIATTR_NUM_BARRIERS
	.align		4
        /*0020*/ 	.byte	0x02, 0x4c
        /*0022*/ 	.byte	0x01
	.zero		1


	//----- nvinfo : EIATTR_MERCURY_ISA_VERSION
	.align		4
        /*0024*/ 	.byte	0x03, 0x5f
        /*0026*/ 	.short	0x0101


	//----- nvinfo : EIATTR_COOP_GROUP_MASK_REGIDS
	.align		4
        /*0028*/ 	.byte	0x04, 0x29
        /*002a*/ 	.short	(.L_3823 - .L_3822)


	//   ....[0]....
.L_3822:
        /*002c*/ 	.word	0xffffffff


	//   ....[1]....
        /*0030*/ 	.word	0xffffffff


	//   ....[2]....
        /*0034*/ 	.word	0xffffffff


	//   ....[3]....
        /*0038*/ 	.word	0xffffffff


	//   ....[4]....
        /*003c*/ 	.word	0xffffffff


	//   ....[5]....
        /*0040*/ 	.word	0xffffffff


	//   ....[6]....
        /*0044*/ 	.word	0xffffffff


	//   ....[7]....
        /*0048*/ 	.word	0xffffffff


	//   ....[8]....
        /*004c*/ 	.word	0xffffffff


	//   ....[9]....
        /*0050*/ 	.word	0xffffffff


	//   ....[10]....
        /*0054*/ 	.word	0x050000ad


	//   ....[11]....
        /*0058*/ 	.word	0x050000ad


	//   ....[12]....
        /*005c*/ 	.word	0x050000ad


	//   ....[13]....
        /*0060*/ 	.word	0x050000ad


	//   ....[14]....
        /*0064*/ 	.word	0x050000ad


	//   ....[15]....
        /*0068*/ 	.word	0x050000ad


	//   ....[16]....
        /*006c*/ 	.word	0x050000ad


	//   ....[17]....
        /*0070*/ 	.word	0x050000ad


	//   ....[18]....
        /*0074*/ 	.word	0x050000ad


	//   ....[19]....
        /*0078*/ 	.word	0x050000ad


	//----- nvinfo : EIATTR_COOP_GROUP_INSTR_OFFSETS
	.align		4
.L_3823:
        /*007c*/ 	.byte	0x04, 0x28
        /*007e*/ 	.short	(.L_3825 - .L_3824)


	//   ....[0]....
.L_3824:
        /*0080*/ 	.word	0x00001d30


	//   ....[1]....
        /*0084*/ 	.word	0x00001d40


	//   ....[2]....
        /*0088*/ 	.word	0x00001d70


	//   ....[3]....
        /*008c*/ 	.word	0x00001d80


	//   ....[4]....
        /*0090*/ 	.word	0x00001db0


	//   ....[5]....
        /*0094*/ 	.word	0x00001dc0


	//   ....[6]....
        /*0098*/ 	.word	0x00001df0


	//   ....[7]....
        /*009c*/ 	.word	0x00001e00


	//   ....[8]....
        /*00a0*/ 	.word	0x00001e30


	//   ....[9]....
        /*00a4*/ 	.word	0x00001e40


	//   ....[10]....
        /*00a8*/ 	.word	0x00005ba0


	//   ....[11]....
        /*00ac*/ 	.word	0x00005c30


	//   ....[12]....
        /*00b0*/ 	.word	0x00005ca0


	//   ....[13]....
        /*00b4*/ 	.word	0x00005d00


	//   ....[14]....
        /*00b8*/ 	.word	0x00005d70


	//   ....[15]....
        /*00bc*/ 	.word	0x00005dd0


	//   ....[16]....
        /*00c0*/ 	.word	0x00005e40


	//   ....[17]....
        /*00c4*/ 	.word	0x00005ea0


	//   ....[18]....
        /*00c8*/ 	.word	0x00005f10


	//   ....[19]....
        /*00cc*/ 	.word	0x00005f70


	//----- nvinfo : EIATTR_VRC_CTA_INIT_COUNT
	.align		4
.L_3825:
        /*00d0*/ 	.byte	0x02, 0x4a
	.zero		1
	.zero		1


	//----- nvinfo : EIATTR_EXIT_INSTR_OFFSETS
	.align		4
        /*00d4*/ 	.byte	0x04, 0x1c
        /*00d6*/ 	.short	(.L_3827 - .L_3826)


	//   ....[0]....
.L_3826:
        /*00d8*/ 	.word	0x00005b00


	//   ....[1]....
        /*00dc*/ 	.word	0x00005b30


	//----- nvinfo : EIATTR_MAX_THREADS
	.align		4
.L_3827:
        /*00e0*/ 	.byte	0x04, 0x05
        /*00e2*/ 	.short	(.L_3829 - .L_3828)
.L_3828:
        /*00e4*/ 	.word	0x00000080
        /*00e8*/ 	.word	0x00000001
        /*00ec*/ 	.word	0x00000001


	//----- nvinfo : EIATTR_CRS_STACK_SIZE
	.align		4
.L_3829:
        /*00f0*/ 	.byte	0x04, 0x1e
        /*00f2*/ 	.short	(.L_3831 - .L_3830)
.L_3830:
        /*00f4*/ 	.word	0x00000000


	//----- nvinfo : EIATTR_CBANK_PARAM_SIZE
	.align		4
.L_3831:
        /*00f8*/ 	.byte	0x03, 0x19
        /*00fa*/ 	.short	0x0128


	//----- nvinfo : EIATTR_PARAM_CBANK
	.align		4
        /*00fc*/ 	.byte	0x04, 0x0a
        /*00fe*/ 	.short	(.L_3833 - .L_3832)
	.align		4
.L_3832:
        /*0100*/ 	.word	index@(.nv.constant0._ZN10layer_norm13ln_bwd_kernelINS_13Kernel_traitsIf6__halffS2_fjLj1024ELj1ELj4ELj1ELj16ENS_18Kernel_traits_baseILj1024EfS2_fS2_fjLj128EEEEELb0ELb0ELb0ELb0EEEvNS_9BwdParamsE)
        /*0104*/ 	.short	0x0380
        /*0106*/ 	.short	0x0128


	//----- nvinfo : EIATTR_SW_WAR
	.align		4
.L_3833:
        /*0108*/ 	.byte	0x04, 0x36
        /*010a*/ 	.short	(.L_3835 - .L_3834)
.L_3834:
        /*010c*/ 	.word	0x00000008
.L_3835:


//--------------------- .nv.info._ZN10layer_norm13ln_bwd_kernelINS_13Kernel_traitsIf6__halffS2_fjLj1024ELj1ELj4ELj1ELj16ENS_18Kernel_traits_baseILj1024EfS2_fS2_fjLj128EEEEELb0ELb0ELb0ELb1EEEvNS_9BwdParamsE --------------------------
	.section	.nv.info._ZN10layer_norm13ln_bwd_kernelINS_13Kernel_traitsIf6__halffS2_fjLj1024ELj1ELj4ELj1ELj16ENS_18Kernel_traits_baseILj1024EfS2_fS2_fjLj128EEEEELb0ELb0ELb0ELb1EEEvNS_9BwdParamsE,"",@"SHT_CUDA_INFO"
	.sectionflags	@""
	.align	4


	//----- nvinfo : EIATTR_CUDA_API_VERSION
	.align		4
        /*0000*/ 	.byte	0x04, 0x37
        /*0002*/ 	.short	(.L_3837 - .L_3836)
.L_3836:
        /*0004*/ 	.word	0x00000082


	//----- nvinfo : EIATTR_KPARAM_INFO
	.align		4
.L_3837:
        /*0008*/ 	.byte	0x04, 0x17
        /*000a*/ 	.short	(.L_3839 - .L_3838)
.L_3838:
        /*000c*/ 	.word	0x00000000
        /*0010*/ 	.short	0x0000
        /*0012*/ 	.short	0x0000
        /*0014*/ 	.byte	0x00, 0xf0, 0xa1, 0x04


	//----- nvinfo : EIATTR_SPARSE_MMA_MASK
	.align		4
.L_3839:
        /*0018*/ 	.byte	0x03, 0x50
        /*001a*/ 	.short	0x0000


	//----- nvinfo : EIATTR_MAXREG_COUNT
	.align		4
        /*001c*/ 	.byte	0x03, 0x1b
        /*001e*/ 	.short	0x00ff


	//----- nvinfo : EIATTR_NUM_BARRIERS
	.align		4
        /*0020*/ 	.byte	0x02, 0x4c
        /*0022*/ 	.byte	0x01
	.zero		1


	//----- nvinfo : EIATTR_MERCURY_ISA_VERSION
	.align		4
        /*0024*/ 	.byte	0x03, 0x5f
        /*0026*/ 	.short	0x0101


	//----- nvinfo : EIATTR_COOP_GROUP_MASK_REGIDS
	.align		4
        /*0028*/ 	.byte	0x04, 0x29
        /*002a*/ 	.short	(.L_3841 - .L_3840)


	//   ....[0]....
.L_3840:
        /*002c*/ 	.word	0xffffffff


	//   ....[1]....
        /*0030*/ 	.word	0xffffffff


	//   ....[2]....
        /*0034*/ 	.word	0xffffffff


	//   ....[3]....
        /*0038*/ 	.word	0xffffffff


	//   ....[4]....
        /*003c*/ 	.word	0xffffffff


	//   ....[5]....
        /*0040*/ 	.word	0xffffffff


	//   ....[6]....
        /*0044*/ 	.word	0xffffffff


	//   ....[7]....
        /*0048*/ 	.word	0xffffffff


	//   ....[8]....
        /*004c*/ 	.word	0xffffffff


	//   ....[9]....
        /*0050*/ 	.word	0xffffffff


	//   ....[10]....
        /*0054*/ 	.word	0x05000098


	//   ....[11]....
        /*0058*/ 	.word	0x05000098


	//   ....[12]....
        /*005c*/ 	.word	0x05000098


	//   ....[13]....
        /*0060*/ 	.word	0x05000098


	//   ....[14]....
        /*0064*/ 	.word	0x05000098


	//   ....[15]....
        /*0068*/ 	.word	0x05000098


	//   ....[16]....
        /*006c*/ 	.word	0x05000098


	//   ....[17]....
        /*0070*/ 	.word	0x05000098


	//   ....[18]....
        /*0074*/ 	.word	0x05000098


	//   ....[19]....
        /*0078*/ 	.word	0x05000098


	//----- nvinfo : EIATTR_COOP_GROUP_INSTR_OFFSETS
	.align		4
.L_3841:
        /*007c*/ 	.byte	0x04, 0x28
        /*007e*/ 	.short	(.L_3843 - .L_3842)


	//   ....[0]....
.L_3842:
        /*0080*/ 	.word	0x000019f0


	//   ....[1]....
        /*0084*/ 	.word	0x00001a00


	//   ....[2]....
        /*0088*/ 	.word	0x00001a30


	//   ....[3]....
        /*008c*/ 	.word	0x00001a40


	//   ....[4]....
        /*0090*/ 	.word	0x00001a70


	//   ....[5]....
        /*0094*/ 	.word	0x00001a80


	//   ....[6]....
        /*0098*/ 	.word	0x00001ab0


	//   ....[7]....
        /*009c*/ 	.word	0x00001ac0


	//   ....[8]....
        /*00a0*/ 	.word	0x00001af0


	//   ....[9]....
        /*00a4*/ 	.word	0x00001b00


	//   ....[10]....
        /*00a8*/ 	.word	0x00005430


	//   ....[11]....
        /*00ac*/ 	.word	0x000054c0


	//   ....[12]....
        /*00b0*/ 	.word	0x00005530


	//   ....[13]....
        /*00b4*/ 	.word	0x00005590


	//   ....[14]....
        /*00b8*/ 	.word	0x00005600


	//   ....[15]....
        /*00bc*/ 	.word	0x00005660


	//   ....[16]....
        /*00c0*/ 	.word	0x000056d0


	//   ....[17]....
        /*00c4*/ 	.word	0x00005730


	//   ....[18]....
        /*00c8*/ 	.word	0x000057a0


	//   ....[19]....
        /*00cc*/ 	.word	0x00005800


	//----- nvinfo : EIATTR_VRC_CTA_INIT_COUNT
	.align		4
.L_3843:
        /*00d0*/ 	.byte	0x02, 0x4a
	.zero		1
	.zero		1


	//----- nvinfo : EIATTR_EXIT_INSTR_OFFSETS
	.align		4
        /*00d4*/ 	.byte	0x04, 0x1c
        /*00d6*/ 	.short	(.L_3845 - .L_3844)


	//   ....[0]....
.L_3844:
        /*00d8*/ 	.word	0x000053c0


	//----- nvinfo : EIATTR_MAX_THREADS
	.align		4
.L_3845:
        /*00dc*/ 	.byte	0x04, 0x05
        /*00de*/ 	.short	(.L_3847 - .L_3846)
.L_3846:
        /*00e0*/ 	.word	0x00000080
        /*00e4*/ 	.word	0x00000001
        /*00e8*/ 	.word	0x00000001


	//----- nvinfo : EIATTR_CRS_STACK_SIZE
	.align		4
.L_3847:
        /*00ec*/ 	.byte	0x04, 0x1e
        /*00ee*/ 	.short	(.L_3849 - .L_3848)
.L_3848:
        /*00f0*/ 	.word	0x00000000


	//----- nvinfo : EIATTR_CBANK_PARAM_SIZE
	.align		4
.L_3849:
        /*00f4*/ 	.byte	0x03, 0x19
        /*00f6*/ 	.short	0x0128


	//----- nvinfo : EIATTR_PARAM_CBANK
	.align		4
        /*00f8*/ 	.byte	0x04, 0x0a
        /*00fa*/ 	.short	(.L_3851 - .L_3850)
	.align		4
.L_3850:
        /*00fc*/ 	.word	index@(.nv.constant0._ZN10layer_norm13ln_bwd_kernelINS_13Kernel_traitsIf6__halffS2_fjLj1024ELj1ELj4ELj1ELj16ENS_18Kernel_traits_baseILj1024EfS2_fS2_fjLj128EEEEELb0ELb0ELb0ELb1EEEvNS_9BwdParamsE)
        /*0100*/ 	.short	0x0380
        /*0102*/ 	.short	0x0128


	//----- nvinfo : EIATTR_SW_WAR
	.align		4
.L_3851:
        /*0104*/ 	.byte	0x04, 0x36
        /*0106*/ 	.short	(.L_3853 - .L_3852)
.L_3852:
        /*0108*/ 	.word	0x00000008
.L_3853:


//--------------------- .nv.info._ZN10layer_norm13ln_bwd_kernelINS_13Kernel_traitsIf6__halffS2_fjLj1024ELj1ELj4ELj1ELj16ENS_18Kernel_traits_baseILj1024EfS2_fS2_fjLj128EEEEELb0ELb0ELb1ELb0EEEvNS_9BwdParamsE --------------------------
	.section	.nv.info._ZN10layer_norm13ln_bwd_kernelINS_13Kernel_traitsIf6__halffS2_fjLj1024ELj1ELj4ELj1ELj16ENS_18Kernel_traits_baseILj1024EfS2_fS2_fjLj128EEEEELb0ELb0ELb1ELb0EEEvNS_9BwdParamsE,"",@"SHT_CUDA_INFO"
	.sectionflags	@""
	.align	4


	//----- nvinfo : EIATTR_CUDA_API_VERSION
	.align		4
        /*0000*/ 	.byte	0x04, 0x37
        /*0002*/ 	.short	(.L_3855 - .L_3854)
.L_3854:
        /*0004*/ 	.word	0x00000082


	//----- nvinfo : EIATTR_KPARAM_INFO
	.align		4
.L_3855:
        /*0008*/ 	.byte	0x04, 0x17
        /*000a*/ 	.short	(.L_3857 - .L_3856)
.L_3856:
        /*000c*/ 	.word	0x00000000
        /*0010*/ 	.short	0x0000
        /*0012*/ 	.short	0x0000
        /*0014*/ 	.byte	0x00, 0xf0, 0xa1, 0x04


	//----- nvinfo : EIATTR_SPARSE_MMA_MASK
	.align		4
.L_3857:
        /*0018*/ 	.byte	0x03, 0x50
        /*001a*/ 	.short	0x0000


	//----- nvinfo : EIATTR_MAXREG_COUNT
	.align		4
        /*001c*/ 	.byte	0x03, 0x1b
        /*001e*/ 	.short	0x00ff


	//----- nvinfo : EIATTR_NUM_BARRIERS
	.align		4
        /*0020*/ 	.byte	0x02, 0x4c
        /*0022*/ 	.byte	0x01
	.zero		1


	//----- nvinfo : EIATTR_MERCURY_ISA_VERSION
	.align		4
        /*0024*/ 	.byte	0x03, 0x5f
        /*0026*/ 	.short	0x0101


	//----- nvinfo : EIATTR_COOP_GROUP_MASK_REGIDS
	.align		4
        /*0028*/ 	.byte	0x04, 0x29
        /*002a*/ 	.short	(.L_3859 - .L_3858)


	//   ....[0]....
.L_3858:
        /*002c*/ 	.word	0xffffffff


	//   ....[1]....
        /*0030*/ 	.word	0xffffffff


	//   ....[2]....
        /*0034*/ 	.word	0xffffffff


	//   ....[3]....
        /*0038*/ 	.word	0xffffffff


	//   ....[4]....
        /*003c*/ 	.word	0xffffffff


	//   ....[5]....
        /*0040*/ 	.word	0xffffffff


	//   ....[6]....
        /*0044*/ 	.word	0xffffffff


	//   ....[7]....
        /*0048*/ 	.word	0xffffffff


	//   ....[8]....
        /*004c*/ 	.word	0xffffffff


	//   ....[9]....
        /*0050*/ 	.word	0xffffffff


	//   ....[10]....
        /*0054*/ 	.word	0x050000ac


	//   ....[11]....
        /*0058*/ 	.word	0x050000ac


	//   ....[12]....
        /*005c*/ 	.word	0x050000ac


	//   ....[13]....
        /*0060*/ 	.word	0x050000ac


	//   ....[14]....
        /*0064*/ 	.word	0x050000ac


	//   ....[15]....
        /*0068*/ 	.word	0x050000ac


	//   ....[16]....
        /*006c*/ 	.word	0x050000ac


	//   ....[17]....
        /*0070*/ 	.word	0x050000ac


	//   ....[18]....
        /*0074*/ 	.word	0x050000ac


	//   ....[19]....
        /*0078*/ 	.word	0x050000ac


	//----- nvinfo : EIATTR_COOP_GROUP_INSTR_OFFSETS
	.align		4
.L_3859:
        /*007c*/ 	.byte	0x04, 0x28
        /*007e*/ 	.short	(.L_3861 - .L_3860)


	//   ....[0]....
.L_3860:
        /*0080*/ 	.word	0x00002000


	//   ....[1]....
        /*0084*/ 	.word	0x00002010


	//   ....[2]....
        /*0088*/ 	.word	0x00002040


	//   ....[3]....
        /*008c*/ 	.word	0x00002050


	//   ....[4]....
        /*0090*/ 	.word	0x00002080


	//   ....[5]....
        /*0094*/ 	.word	0x00002090


	//   ....[6]....
        /*0098*/ 	.word	0x000020c0


	//   ....[7]....
        /*009c*/ 	.word	0x000020d0


	//   ....[8]....
        /*00a0*/ 	.word	0x00002100


	//   ....[9]....
        /*00a4*/ 	.word	0x00002110


	//   ....[10]....
        /*00a8*/ 	.word	0x00008c20


	//   ....[11]....
        /*00ac*/ 	.word	0x00008cc0


	//   ....[12]....
        /*00b0*/ 	.word	0x00008d20


	//   ....[13]....
        /*00b4*/ 	.word	0x00008d80


	//   ....[14]....
        /*00b8*/ 	.word	0x00008df0


	//   ....[15]....
        /*00bc*/ 	.word	0x00008e50


	//   ....[16]....
        /*00c0*/ 	.word	0x00008ec0


	//   ....[17]....
        /*00c4*/ 	.word	0x00008f20


	//   ....[18]....
        /*00c8*/ 	.word	0x00008f90


	//   ....[19]....
        /*00cc*/ 	.word	0x00008ff0


	//----- nvinfo : EIATTR_VRC_CTA_INIT_COUNT
	.align		4
.L_3861:
        /*00d0*/ 	.byte	0x02, 0x4a
	.zero		1
	.zero		1


	//----- nvinfo : EIATTR_EXIT_INSTR_OFFSETS
	.align		4
        /*00d4*/ 	.byte	0x04, 0x1c
        /*00d6*/ 	.short	(.L_3863 - .L_3862)


	//   ....[0]....
.L_3862:
        /*00d8*/ 	.word	0x00008b90


	//   ....[1]....
        /*00dc*/ 	.word	0x00008bc0


	//----- nvinfo : EIATTR_MAX_THREADS
	.align		4
.L_3863:
        /*00e0*/ 	.byte	0x04, 0x05
        /*00e2*/ 	.short	(.L_3865 - .L_3864)
.L_3864:
        /*00e4*/ 	.word	0x00000080
        /*00e8*/ 	.word	0x00000001
        /*00ec*/ 	.word	0x00000001


	//----- nvinfo : EIATTR_CRS_STACK_SIZE
	.align		4
.L_3865:
        /*00f0*/ 	.byte	0x04, 0x1e
        /*00f2*/ 	.short	(.L_3867 - .L_3866)
.L_3866:
        /*00f4*/ 	.word	0x00000000


	//----- nvinfo : EIATTR_CBANK_PARAM_SIZE
	.align		4
.L_3867:
        /*00f8*/ 	.byte	0x03, 0x19
        /*00fa*/ 	.short	0x0128


	//----- nvinfo : EIATTR_PARAM_CBANK
	.align		4
        /*00fc*/ 	.byte	0x04, 0x0a
        /*00fe*/ 	.short	(.L_3869 - .L_3868)
	.align		4
.L_3868:
        /*0100*/ 	.word	index@(.nv.constant0._ZN10layer_norm13ln_bwd_kernelINS_13Kernel_traitsIf6__halffS2_fjLj1024ELj1ELj4ELj1ELj16ENS_18Kernel_traits_baseILj1024EfS2_fS2_fjLj128EEEEELb0ELb0ELb1ELb0EEEvNS_9BwdParamsE)
        /*0104*/ 	.short	0x0380
        /*0106*/ 	.short	0x0128


	//----- nvinfo : EIATTR_SW_WAR
	.align		4
.L_3869:
        /*0108*/ 	.byte	0x04, 0x36
        /*010a*/ 	.short	(.L_3871 - .L_3870)
.L_3870:
        /*010c*/ 	.word	0x00000008
.L_3871:


//--------------------- .nv.info._ZN10layer_norm13ln_bwd_kernelINS_13Kernel_traitsIf6__halffS2_fjLj1024ELj1ELj4ELj1ELj16ENS_18Kernel_traits_baseILj1024EfS2_fS2_fjLj128EEEEELb0ELb0ELb1ELb1EEEvNS_9BwdParamsE --------------------------
	.section	.nv.info._ZN10layer_norm13ln_bwd_kernelINS_13Kernel_traitsIf6__halffS2_fjLj1024ELj1ELj4ELj1ELj16ENS_18Kernel_traits_baseILj1024EfS2_fS2_fjLj128EEEEELb0ELb0ELb1ELb1EEEvNS_9BwdParamsE,"",@"SHT_CUDA_INFO"
	.sectionflags	@""
	.align	4


	//----- nvinfo : EIATTR_CUDA_API_VERSION
	.align		4
        /*0000*/ 	.byte	0x04, 0x37
        /*0002*/ 	.short	(.L_3873 - .L_3872)
.L_3872:
        /*0004*/ 	.word	0x00000082


	//----- nvinfo : EIATTR_KPARAM_INFO
	.align		4
.L_3873:
        /*0008*/ 	.byte	0x04, 0x17
        /*000a*/ 	.short	(.L_3875 - .L_3874)
.L_3874:
        /*000c*/ 	.word	0x00000000
        /*0010*/ 	.short	0x0000
        /*0012*/ 	.short	0x0000
        /*0014*/ 	.byte	0x00, 0xf0, 0xa1, 0x04


	//----- nvinfo : EIATTR_SPARSE_MMA_MASK
	.align		4
.L_3875:
        /*0018*/ 	.byte	0x03, 0x50
        /*001a*/ 	.short	0x0000


	//----- nvinfo : EIATTR_MAXREG_COUNT
	.align		4
        /*001c*/ 	.byte	0x03, 0x1b
        /*001e*/ 	.short	0x00ff


	//----- nvinfo : EIATTR_NUM_BARRIERS
	.align		4
        /*0020*/ 	.byte	0x02, 0x4c
        /*0022*/ 	.byte	0x01
	.zero		1


	//----- nvinfo : EIATTR_MERCURY_ISA_VERSION
	.align		4
        /*0024*/ 	.byte	0x03, 0x5f
        /*0026*/ 	.short	0x0101


	//----- nvinfo : EIATTR_COOP_GROUP_MASK_REGIDS
	.align		4
        /*0028*/ 	.byte	0x04, 0x29
        /*002a*/ 	.short	(.L_3877 - .L_3876)


	//   ....[0]....
.L_3876:
        /*002c*/ 	.word	0xffffffff


	//   ....[1]....
        /*0030*/ 	.word	0xffffffff


	//   ....[2]....
        /*0034*/ 	.word	0xffffffff


	//   ....[3]....
        /*0038*/ 	.word	0xffffffff


	//   ....[4]....
        /*003c*/ 	.word	0xffffffff


	//   ....[5]....
        /*0040*/ 	.word	0xffffffff


	//   ....[6]....
        /*0044*/ 	.word	0xffffffff


	//   ....[7]....
        /*0048*/ 	.word	0xffffffff


	//   ....[8]....
        /*004c*/ 	.word	0xffffffff


	//   ....[9]....
        /*0050*/ 	.word	0xffffffff


	//   ....[10]....
        /*0054*/ 	.word	0x050000c4


	//   ....[11]....
        /*0058*/ 	.word	0x050000c4


	//   ....[12]....
        /*005c*/ 	.word	0x050000c4


	//   ....[13]....
        /*0060*/ 	.word	0x050000c4


	//   ....[14]....
        /*0064*/ 	.word	0x050000c4


	//   ....[15]....
        /*0068*/ 	.word	0x050000c4


	//   ....[16]....
        /*006c*/ 	.word	0x050000c4


	//   ....[17]....
        /*0070*/ 	.word	0x050000c4


	//   ....[18]....
        /*0074*/ 	.word	0x050000c4


	//   ....[19]....
        /*0078*/ 	.word	0x050000c4


	//----- nvinfo : EIATTR_COOP_GROUP_INSTR_OFFSETS
	.align		4
.L_3877:
        /*007c*/ 	.byte	0x04, 0x28
        /*007e*/ 	.short	(.L_3879 - .L_3878)


	//   ....[0]....
.L_3878:
        /*0080*/ 	.word	0x00001ab0


	//   ....[1]....
        /*0084*/ 	.word	0x00001ac0


	//   ....[2]....
        /*0088*/ 	.word	0x00001af0


	//   ....[3]....
        /*008c*/ 	.word	0x00001b00


	//   ....[4]....
        /*0090*/ 	.word	0x00001b30


	//   ....[5]....
        /*0094*/ 	.word	0x00001b40


	//   ....[6]....
        /*0098*/ 	.word	0x00001b70


	//   ....[7]....
        /*009c*/ 	.word	0x00001b80


	//   ....[8]....
        /*00a0*/ 	.word	0x00001bb0


	//   ....[9]....
        /*00a4*/ 	.word	0x00001bc0


	//   ....[10]....
        /*00a8*/ 	.word	0x00008050


	//   ....[11]....
        /*00ac*/ 	.word	0x000080e0


	//   ....[12]....
        /*00b0*/ 	.word	0x00008150


	//   ....[13]....
        /*00b4*/ 	.word	0x000081b0


	//   ....[14]....
        /*00b8*/ 	.word	0x00008220


	//   ....[15]....
        /*00bc*/ 	.word	0x00008280


	//   ....[16]....
        /*00c0*/ 	.word	0x000082f0


	//   ....[17]....
        /*00c4*/ 	.word	0x00008350


	//   ....[18]....
        /*00c8*/ 	.word	0x000083c0


	//   ....[19]....
        /*00cc*/ 	.word	0x00008420


	//----- nvinfo : EIATTR_VRC_CTA_INIT_COUNT
	.align		4
.L_3879:
        /*00d0*/ 	.byte	0x02, 0x4a
	.zero		1
	.zero		1


	//----- nvinfo : EIATTR_EXIT_INSTR_OFFSETS
	.align		4
        /*00d4*/ 	.byte	0x04, 0x1c
        /*00d6*/ 	.short	(.L_3881 - .L_3880)


	//   ....[0]....
.L_3880:
        /*00d8*/ 	.word	0x00007fe0


	//----- nvinfo : EIATTR_MAX_THREADS
	.align		4
.L_3881:
        /*00dc*/ 	.byte	0x04, 0x05
        /*00de*/ 	.short	(.L_3883 - .L_3882)
.L_3882:
        /*00e0*/ 	.word	0x00000080
        /*00e4*/ 	.word	0x00000001
        /*00e8*/ 	.word	0x00000001


	//----- nvinfo : EIATTR_CRS_STACK_SIZE
	.align		4
.L_3883:
        /*00ec*/ 	.byte	0x04, 0x1e
        /*00ee*/ 	.short	(.L_3885 - .L_3884)
.L_3884:
        /*00f0*/ 	.word	0x00000000


	//----- nvinfo : EIATTR_CBANK_PARAM_SIZE
	.align		4
.L_3885:
        /*00f4*/ 	.byte	0x03, 0x19
        /*00f6*/ 	.short	0x0128


	//----- nvinfo : EIATTR_PARAM_CBANK
	.align		4
        /*00f8*/ 	.byte	0x04, 0x0a
        /*00fa*/ 	.short	(.L_3887 - .L_3886)
	.align		4
.L_3886:
        /*00fc*/ 	.word	index@(.nv.constant0._ZN10layer_norm13ln_bwd_kernelINS_13Kernel_traitsIf6__halffS2_fjLj1024ELj1ELj4ELj1ELj16ENS_18Kernel_traits_baseILj1024EfS2_fS2_fjLj128EEEEELb0ELb0ELb1ELb1EEEvNS_9BwdParamsE)
        /*0100*/ 	.short	0x0380
        /*0102*/ 	.short	0x0128


	//----- nvinfo : EIATTR_SW_WAR
	.align		4
.L_3887:
        /*0104*/ 	.byte	0x04, 0x36
        /*0106*/ 	.short	(.L_3889 - .L_3888)
.L_3888:
        /*0108*/ 	.word	0x00000008
.L_3889:


//--------------------- .nv.info._ZN10layer_norm13ln_bwd_kernelINS_13Kernel_traitsIf6__halffS2_fjLj1024ELj1ELj4ELj1ELj16ENS_18Kernel_traits_baseILj1024EfS2_fS2_fjLj128EEEEELb0ELb1ELb0ELb0EEEvNS_9BwdParamsE --------------------------
	.section	.nv.info._ZN10layer_norm13ln_bwd_kernelINS_13Kernel_traitsIf6__halffS2_fjLj1024ELj1ELj4ELj1ELj16ENS_18Kernel_traits_baseILj1024EfS2_fS2_fjLj128EEEEELb0ELb1ELb0ELb0EEEvNS_9BwdParamsE,"",@"SHT_CUDA_INFO"
	.sectionflags	@""
	.align	4


	//----- nvinfo : EIATTR_CUDA_API_VERSION
	.align		4
        /*0000*/ 	.byte	0x04, 0x37
        /*0002*/ 	.short	(.L_3891 - .L_3890)
.L_3890:
        /*0004*/ 	.word	0x00000082


	//----- nvinfo : EIATTR_KPARAM_INFO
	.align		4
.L_3891:
        /*0008*/ 	.byte	0x04, 0x17
        /*000a*/ 	.short	(.L_3893 - .L_3892)
.L_3892:
        /*000c*/ 	.word	0x00000000
        /*0010*/ 	.short	0x0000
        /*0012*/ 	.short	0x0000
        /*0014*/ 	.byte	0x00, 0xf0, 0xa1, 0x04


	//----- nvinfo : EIATTR_SPARSE_MMA_MASK
	.align		4
.L_3893:
        /*0018*/ 	.byte	0x03, 0x50
        /*001a*/ 	.short	0x0000


	//----- nvinfo : EIATTR_MAXREG_COUNT
	.align		4
        /*001c*/ 	.byte	0x03, 0x1b
        /*001e*/ 	.short	0x00ff


	//----- nvinfo : EIATTR_NUM_BARRIERS
	.align		4
        /*0020*/ 	.byte	0x02, 0x4c
        /*0022*/ 	.byte	0x01
	.zero		1


	//----- nvinfo : EIATTR_ANNOTATIONS
	.align		4
        /*0024*/ 	.byte	0x04, 0x55
        /*0026*/ 	.short	(.L_3895 - .L_3894)


	//   ....[0]....
.L_3894:
        /* <DEDUP_REMOVED lines=38> */


	//----- nvinfo : EIATTR_MERCURY_ISA_VERSION
	.align		4
.L_3895:
        /*0270*/ 	.byte	0x03, 0x5f
        /*0272*/ 	.short	0x0101


	//----- nvinfo : EIATTR_COOP_GROUP_MASK_REGIDS
	.align		4
        /*0274*/ 	.byte	0x04, 0x29
        /*0276*/ 	.short	(.L_3897 - .L_3896)


	//   ....[0]....
.L_3896:
        /*0278*/ 	.word	0xffffffff


	//   ....[1]....
        /*027c*/ 	.word	0xffffffff


	//   ....[2]....
        /*0280*/ 	.word	0xffffffff


	//   ....[3]....
        /*0284*/ 	.word	0xffffffff


	//   ....[4]....
        /*0288*/ 	.word	0xffffffff


	//   ....[5]....
        /*028c*/ 	.word	0xffffffff


	//   ....[6]....
        /*0290*/ 	.word	0xffffffff


	//   ....[7]....
        /*0294*/ 	.word	0xffffffff


	//   ....[8]....
        /*0298*/ 	.word	0xffffffff


	//   ....[9]....
        /*029c*/ 	.word	0xffffffff


	//   ....[10]....
        /*02a0*/ 	.word	0x05000013


	//   ....[11]....
        /*02a4*/ 	.word	0x05000013


	//   ....[12]....
        /*02a8*/ 	.word	0x05000013


	//   ....[13]....
        /*02ac*/ 	.word	0x05000013


	//   ....[14]....
        /*02b0*/ 	.word	0x05000013


	//   ....[15]....
        /*02b4*/ 	.word	0x05000013


	//   ....[16]....
        /*02b8*/ 	.word	0x05000013


	//   ....[17]....
        /*02bc*/ 	.word	0x05000013


	//   ....[18]....
        /*02c0*/ 	.word	0x05000013


	//   ....[19]....
        /*02c4*/ 	.word	0x05000013


	//----- nvinfo : EIATTR_COOP_GROUP_INSTR_OFFSETS
	.align		4
.L_3897:
        /*02c8*/ 	.byte	0x04, 0x28
        /*02ca*/ 	.short	(.L_3899 - .L_3898)


	//   ....[0]....
.L_3898:
        /*02cc*/ 	.word	0x00002490


	//   ....[1]....
        /*02d0*/ 	.word	0x000024b0


	//   ....[2]....
        /*02d4*/ 	.word	0x000024d0


	//   ....[3]....
        /*02d8*/ 	.word	0x000024f0


	//   ....[4]....
        /*02dc*/ 	.word	0x00002510


	//   ....[5]....
        /*02e0*/ 	.word	0x00002530


	//   ....[6]....
        /*02e4*/ 	.word	0x00002550


	//   ....[7]....
        /*02e8*/ 	.word	0x00002570


	//   ....[8]....
        /*02ec*/ 	.word	0x00002580


	//   ....[9]....
        /*02f0*/ 	.word	0x000025a0


	//   ....[10]....
        /*02f4*/ 	.word	0x00008550


	//   ....[11]....
        /*02f8*/ 	.word	0x000085f0


	//   ....[12]....
        /*02fc*/ 	.word	0x00008670


	//   ....[13]....
        /*0300*/ 	.word	0x000086e0


	//   ....[14]....
        /*0304*/ 	.word	0x00008760


	//   ....[15]....
        /*0308*/ 	.word	0x000087d0


	//   ....[16]....
        /*030c*/ 	.word	0x00008850


	//   ....[17]....
        /*0310*/ 	.word	0x000088c0


	//   ....[18]....
        /*0314*/ 	.word	0x00008940


	//   ....[19]....
        /*0318*/ 	.word	0x00008990


	//----- nvinfo : EIATTR_VRC_CTA_INIT_COUNT
	.align		4
.L_3899:
        /*031c*/ 	.byte	0x02, 0x4a
	.zero		1
	.zero		1


	//----- nvinfo : EIATTR_EXIT_INSTR_OFFSETS
	.align		4
        /*0320*/ 	.byte	0x04, 0x1c
        /*0322*/ 	.short	(.L_3901 - .L_3900)


	//   ....[0]....
.L_3900:
        /*0324*/ 	.word	0x00008460


	//   ....[1]....
        /*0328*/ 	.word	0x000084e0


	//----- nvinfo : EIATTR_MAX_THREADS
	.align		4
.L_3901:
        /*032c*/ 	.byte	0x04, 0x05
        /*032e*/ 	.short	(.L_3903 - .L_3902)
.L_3902:
        /*0330*/ 	.word	0x00000080
        /*0334*/ 	.word	0x00000001
        /*0338*/ 	.word	0x00000001


	//----- nvinfo : EIATTR_CRS_STACK_SIZE
	.align		4
.L_3903:
        /*033c*/ 	.byte	0x04, 0x1e
        /*033e*/ 	.short	(.L_3905 - .L_3904)
.L_3904:
        /*0340*/ 	.word	0x00000000


	//----- nvinfo : EIATTR_CBANK_PARAM_SIZE
	.align		4
.L_3905:
        /*0344*/ 	.byte	0x03, 0x19
        /*0346*/ 	.short	0x0128


	//----- nvinfo : EIATTR_PARAM_CBANK
	.align		4
        /*0348*/ 	.byte	0x04, 0x0a
        /*034a*/ 	.short	(.L_3907 - .L_3906)
	.align		4
.L_3906:
        /*034c*/ 	.word	index@(.nv.constant0._ZN10layer_norm13ln_bwd_kernelINS_13Kernel_traitsIf6__halffS2_fjLj1024ELj1ELj4ELj1ELj16ENS_18Kernel_traits_baseILj1024EfS2_fS2_fjLj128EEEEELb0ELb1ELb0ELb0EEEvNS_9BwdParamsE)
        /*0350*/ 	.short	0x0380
        /*0352*/ 	.short	0x0128


	//----- nvinfo : EIATTR_SW_WAR
	.align		4
.L_3907:
        /*0354*/ 	.byte	0x04, 0x36
        /*0356*/ 	.short	(.L_3909 - .L_3908)
.L_3908:
        /*0358*/ 	.word	0x00000008
.L_3909:


//--------------------- .nv.info._ZN10layer_norm13ln_bwd_kernelINS_13Kernel_traitsIf6__halffS2_fjLj1024ELj1ELj4ELj1ELj16ENS_18Kernel_traits_baseILj1024EfS2_fS2_fjLj128EEEEELb0ELb1ELb0ELb1EEEvNS_9BwdParamsE --------------------------
	.section	.nv.info._ZN10layer_norm13ln_bwd_kernelINS_13Kernel_traitsIf6__halffS2_fjLj1024ELj1ELj4ELj1ELj16ENS_18Kernel_traits_baseILj1024EfS2_fS2_fjLj128EEEEELb0ELb1ELb0ELb1EEEvNS_9BwdParamsE,"",@"SHT_CUDA_INFO"
	.sectionflags	@""
	.align	4


	//----- nvinfo : EIATTR_CUDA_API_VERSION
	.align		4
        /*0000*/ 	.byte	0x04, 0x37
        /*0002*/ 	.short	(.L_3911 - .L_3910)
.L_3910:
        /*0004*/ 	.word	0x00000082


	//----- nvinfo : EIATTR_KPARAM_INFO
	.align		4
.L_3911:
        /*0008*/ 	.byte	0x04, 0x17
        /*000a*/ 	.short	(.L_3913 - .L_3912)
.L_3912:
        /*000c*/ 	.word	0x00000000
        /*0010*/ 	.short	0x0000
        /*0012*/ 	.short	0x0000
        /*0014*/ 	.byte	0x00, 0xf0, 0xa1, 0x04


	//----- nvinfo : EIATTR_SPARSE_MMA_MASK
	.align		4
.L_3913:
        /*0018*/ 	.byte	0x03, 0x50
        /*001a*/ 	.short	0x0000


	//----- nvinfo : EIATTR_MAXREG_COUNT
	.align		4
        /*001c*/ 	.byte	0x03, 0x1b
        /*001e*/ 	.short	0x00ff


	//----- nvinfo : EIATTR_NUM_BARRIERS
	.align		4
        /*0020*/ 	.byte	0x02, 0x4c
        /*0022*/ 	.byte	0x01
	.zero		1


	//----- nvinfo : EIATTR_ANNOTATIONS
	.align		4
        /*0024*/ 	.byte	0x04, 0x55
        /*0026*/ 	.short	(.L_3915 - .L_3914)


	//   ....[0]....
.L_3914:
        /* <DEDUP_REMOVED lines=54> */


	//----- nvinfo : EIATTR_MERCURY_ISA_VERSION
	.align		4
.L_3915:
        /*0370*/ 	.byte	0x03, 0x5f
        /*0372*/ 	.short	0x0101


	//----- nvinfo : EIATTR_COOP_GROUP_MASK_REGIDS
	.align		4
        /*0374*/ 	.byte	0x04, 0x29
        /*0376*/ 	.short	(.L_3917 - .L_3916)


	//   ....[0]....
.L_3916:
        /*0378*/ 	.word	0xffffffff


	//   ....[1]....
        /*037c*/ 	.word	0xffffffff


	//   ....[2]....
        /*0380*/ 	.word	0xffffffff


	//   ....[3]....
        /*0384*/ 	.word	0xffffffff


	//   ....[4]....
        /*0388*/ 	.word	0xffffffff


	//   ....[5]....
        /*038c*/ 	.word	0xffffffff


	//   ....[6]....
        /*0390*/ 	.word	0xffffffff


	//   ....[7]....
        /*0394*/ 	.word	0xffffffff


	//   ....[8]....
        /*0398*/ 	.word	0xffffffff


	//   ....[9]....
        /*039c*/ 	.word	0xffffffff


	//   ....[10]....
        /*03a0*/ 	.word	0x05000087


	//   ....[11]....
        /*03a4*/ 	.word	0x05000087


	//   ....[12]....
        /*03a8*/ 	.word	0x05000087


	//   ....[13]....
        /*03ac*/ 	.word	0x05000087


	//   ....[14]....
        /*03b0*/ 	.word	0x05000087


	//   ....[15]....
        /*03b4*/ 	.word	0x05000087


	//   ....[16]....
        /*03b8*/ 	.word	0x05000087


	//   ....[17]....
        /*03bc*/ 	.word	0x05000087


	//   ....[18]....
        /*03c0*/ 	.word	0x05000087


	//   ....[19]....
        /*03c4*/ 	.word	0x05000087


	//----- nvinfo : EIATTR_COOP_GROUP_INSTR_OFFSETS
	.align		4
.L_3917:
        /*03c8*/ 	.byte	0x04, 0x28
        /*03ca*/ 	.short	(.L_3919 - .L_3918)


	//   ....[0]....
.L_3918:
        /*03cc*/ 	.word	0x00001f80


	//   ....[1]....
        /*03d0*/ 	.word	0x00001fa0


	//   ....[2]....
        /*03d4*/ 	.word	0x00001fc0


	//   ....[3]....
        /*03d8*/ 	.word	0x00001fe0


	//   ....[4]....
        /*03dc*/ 	.word	0x00002000


	//   ....[5]....
        /*03e0*/ 	.word	0x00002020


	//   ....[6]....
        /*03e4*/ 	.word	0x00002040


	//   ....[7]....
        /*03e8*/ 	.word	0x00002060


	//   ....[8]....
        /*03ec*/ 	.word	0x00002070


	//   ....[9]....
        /*03f0*/ 	.word	0x00002090


	//   ....[10]....
        /*03f4*/ 	.word	0x00007e30


	//   ....[11]....
        /*03f8*/ 	.word	0x00007ec0


	//   ....[12]....
        /*03fc*/ 	.word	0x00007f20


	//   ....[13]....
        /*0400*/ 	.word	0x00007f70


	//   ....[14]....
        /*0404*/ 	.word	0x00007fd0


	//   ....[15]....
        /*0408*/ 	.word	0x00008020


	//   ....[16]....
        /*040c*/ 	.word	0x00008080


	//   ....[17]....
        /*0410*/ 	.word	0x000080d0


	//   ....[18]....
        /*0414*/ 	.word	0x00008130


	//   ....[19]....
        /*0418*/ 	.word	0x00008180


	//----- nvinfo : EIATTR_VRC_CTA_INIT_COUNT
	.align		4
.L_3919:
        /*041c*/ 	.byte	0x02, 0x4a
	.zero		1
	.zero		1


	//----- nvinfo : EIATTR_EXIT_INSTR_OFFSETS
	.align		4
        /*0420*/ 	.byte	0x04, 0x1c
        /*0422*/ 	.short	(.L_3921 - .L_3920)


	//   ....[0]....
.L_3920:
        /*0424*/ 	.word	0x00007dc0


	//----- nvinfo : EIATTR_MAX_THREADS
	.align		4
.L_3921:
        /*0428*/ 	.byte	0x04, 0x05
        /*042a*/ 	.short	(.L_3923 - .L_3922)
.L_3922:
        /*042c*/ 	.word	0x00000080
        /*0430*/ 	.word	0x00000001
        /*0434*/ 	.word	0x00000001


	//----- nvinfo : EIATTR_CRS_STACK_SIZE
	.align		4
.L_3923:
        /*0438*/ 	.byte	0x04, 0x1e
        /*043a*/ 	.short	(.L_3925 - .L_3924)
.L_3924:
        /*043c*/ 	.word	0x00000000


	//----- nvinfo : EIATTR_CBANK_PARAM_SIZE
	.align		4
.L_3925:
        /*0440*/ 	.byte	0x03, 0x19
        /*0442*/ 	.short	0x0128


	//----- nvinfo : EIATTR_PARAM_CBANK
	.align		4
        /*0444*/ 	.byte	0x04, 0x0a
        /*0446*/ 	.short	(.L_3927 - .L_3926)
	.align		4
.L_3926:
        /*0448*/ 	.word	index@(.nv.constant0._ZN10layer_norm13ln_bwd_kernelINS_13Kernel_traitsIf6__halffS2_fjLj1024ELj1ELj4ELj1ELj16ENS_18Kernel_traits_baseILj1024EfS2_fS2_fjLj128EEEEELb0ELb1ELb0ELb1EEEvNS_9BwdParamsE)
        /*044c*/ 	.short	0x0380
        /*044e*/ 	.short	0x0128


	//----- nvinfo : EIATTR_SW_WAR
	.align		4
.L_3927:
        /*0450*/ 	.byte	0x04, 0x36
        /*0452*/ 	.short	(.L_3929 - .L_3928)
.L_3928:
        /*0454*/ 	.word	0x00000008
.L_3929:


//--------------------- .nv.info._ZN10layer_norm13ln_bwd_kernelINS_13Kernel_traitsIf6__halffS2_fjLj1024ELj1ELj4ELj1ELj16ENS_18Kernel_traits_baseILj1024EfS2_fS2_fjLj128EEEEELb0ELb1ELb1ELb0EEEvNS_9BwdParamsE --------------------------
	.section	.nv.info._ZN10layer_norm13ln_bwd_kernelINS_13Kernel_traitsIf6__halffS2_fjLj1024ELj1ELj4ELj1ELj16ENS_18Kernel_traits_baseILj1024EfS2_fS2_fjLj128EEEEELb0ELb1ELb1ELb0EEEvNS_9BwdParamsE,"",@"SHT_CUDA_INFO"
	.sectionflags	@""
	.align	4


	//----- nvinfo : EIATTR_CUDA_API_VERSION
	.align		4
        /*0000*/ 	.byte	0x04, 0x37
        /*0002*/ 	.short	(.L_3931 - .L_3930)
.L_3930:
        /*0004*/ 	.word	0x00000082


	//----- nvinfo : EIATTR_KPARAM_INFO
	.align		4
.L_3931:
        /*0008*/ 	.byte	0x04, 0x17
        /*000a*/ 	.short	(.L_3933 - .L_3932)
.L_3932:
        /*000c*/ 	.word	0x00000000
        /*0010*/ 	.short	0x0000
        /*0012*/ 	.short	0x0000
        /*0014*/ 	.byte	0x00, 0xf0, 0xa1, 0x04


	//----- nvinfo : EIATTR_SPARSE_MMA_MASK
	.align		4
.L_3933:
        /*0018*/ 	.byte	0x03, 0x50
        /*001a*/ 	.short	0x0000


	//----- nvinfo : EIATTR_MAXREG_COUNT
	.align		4
        /*001c*/ 	.byte	0x03, 0x1b
        /*001e*/ 	.short	0x00ff


	//----- nvinfo : EIATTR_NUM_BARRIERS
	.align		4
        /*0020*/ 	.byte	0x02, 0x4c
        /*0022*/ 	.byte	0x01
	.zero		1


	//----- nvinfo : EIATTR_ANNOTATIONS
	.align		4
        /*0024*/ 	.byte	0x04, 0x55
        /*0026*/ 	.short	(.L_3935 - .L_3934)


	//   ....[0]....
.L_3934:
        /* <DEDUP_REMOVED lines=62> */


	//----- nvinfo : EIATTR_MERCURY_ISA_VERSION
	.align		4
.L_3935:
        /*03f8*/ 	.byte	0x03, 0x5f
        /*03fa*/ 	.short	0x0101


	//----- nvinfo : EIATTR_COOP_GROUP_MASK_REGIDS
	.align		4
        /*03fc*/ 	.byte	0x04, 0x29
        /*03fe*/ 	.short	(.L_3937 - .L_3936)


	//   ....[0]....
.L_3936:
        /*0400*/ 	.word	0xffffffff


	//   ....[1]....
        /*0404*/ 	.word	0xffffffff


	//   ....[2]....
        /*0408*/ 	.word	0xffffffff


	//   ....[3]....
        /*040c*/ 	.word	0xffffffff


	//   ....[4]....
        /*0410*/ 	.word	0xffffffff


	//   ....[5]....
        /*0414*/ 	.word	0xffffffff


	//   ....[6]....
        /*0418*/ 	.word	0xffffffff


	//   ....[7]....
        /*041c*/ 	.word	0xffffffff


	//   ....[8]....
        /*0420*/ 	.word	0xffffffff


	//   ....[9]....
        /*0424*/ 	.word	0xffffffff


	//   ....[10]....
        /*0428*/ 	.word	0x05000002


	//   ....[11]....
        /*042c*/ 	.word	0x05000002


	//   ....[12]....
        /*0430*/ 	.word	0x05000002


	//   ....[13]....
        /*0434*/ 	.word	0x05000002


	//   ....[14]....
        /*0438*/ 	.word	0x05000002


	//   ....[15]....
        /*043c*/ 	.word	0x05000002


	//   ....[16]....
        /*0440*/ 	.word	0x05000002


	//   ....[17]....
        /*0444*/ 	.word	0x05000002


	//   ....[18]....
        /*0448*/ 	.word	0x05000002


	//   ....[19]....
        /*044c*/ 	.word	0x05000002


	//----- nvinfo : EIATTR_COOP_GROUP_INSTR_OFFSETS
	.align		4
.L_3937:
        /*0450*/ 	.byte	0x04, 0x28
        /*0452*/ 	.short	(.L_3939 - .L_3938)


	//   ....[0]....
.L_3938:
        /*0454*/ 	.word	0x00002860


	//   ....[1]....
        /*0458*/ 	.word	0x00002880


	//   ....[2]....
        /*045c*/ 	.word	0x000028a0


	//   ....[3]....
        /*0460*/ 	.word	0x000028c0


	//   ....[4]....
        /*0464*/ 	.word	0x000028e0


	//   ....[5]....
        /*0468*/ 	.word	0x00002900


	//   ....[6]....
        /*046c*/ 	.word	0x00002920


	//   ....[7]....
        /*0470*/ 	.word	0x00002940


	//   ....[8]....
        /*0474*/ 	.word	0x00002950


	//   ....[9]....
        /*0478*/ 	.word	0x00002970


	//   ....[10]....
        /*047c*/ 	.word	0x0000b9c0


	//   ....[11]....
        /*0480*/ 	.word	0x0000ba60


	//   ....[12]....
        /*0484*/ 	.word	0x0000bae0


	//   ....[13]....
        /*0488*/ 	.word	0x0000bb50


	//   ....[14]....
        /*048c*/ 	.word	0x0000bbd0


	//   ....[15]....
        /*0490*/ 	.word	0x0000bc40


	//   ....[16]....
        /*0494*/ 	.word	0x0000bcc0


	//   ....[17]....
        /*0498*/ 	.word	0x0000bd30


	//   ....[18]....
        /*049c*/ 	.word	0x0000bdb0


	//   ....[19]....
        /*04a0*/ 	.word	0x0000be00


	//----- nvinfo : EIATTR_VRC_CTA_INIT_COUNT
	.align		4
.L_3939:
        /*04a4*/ 	.byte	0x02, 0x4a
	.zero		1
	.zero		1


	//----- nvinfo : EIATTR_EXIT_INSTR_OFFSETS
	.align		4
        /*04a8*/ 	.byte	0x04, 0x1c
        /*04aa*/ 	.short	(.L_3941 - .L_3940)


	//   ....[0]....
.L_3940:
        /*04ac*/ 	.word	0x0000b8d0


	//   ....[1]....
        /*04b0*/ 	.word	0x0000b950


	//----- nvinfo : EIATTR_MAX_THREADS
	.align		4
.L_3941:
        /*04b4*/ 	.byte	0x04, 0x05
        /*04b6*/ 	.short	(.L_3943 - .L_3942)
.L_3942:
        /*04b8*/ 	.word	0x00000080
        /*04bc*/ 	.word	0x00000001
        /*04c0*/ 	.word	0x00000001


	//----- nvinfo : EIATTR_CRS_STACK_SIZE
	.align		4
.L_3943:
        /*04c4*/ 	.byte	0x04, 0x1e
        /*04c6*/ 	.short	(.L_3945 - .L_3944)
.L_3944:
        /*04c8*/ 	.word	0x00000000


	//----- nvinfo : EIATTR_CBANK_PARAM_SIZE
	.align		4
.L_3945:
        /*04cc*/ 	.byte	0x03, 0x19
        /*04ce*/ 	.short	0x0128


	//----- nvinfo : EIATTR_PARAM_CBANK
	.align		4
        /*04d0*/ 	.byte	0x04, 0x0a
        /*04d2*/ 	.short	(.L_3947 - .L_3946)
	.align		4
.L_3946:
        /*04d4*/ 	.word	index@(.nv.constant0._ZN10layer_norm13ln_bwd_kernelINS_13Kernel_traitsIf6__halffS2_fjLj1024ELj1ELj4ELj1ELj16ENS_18Kernel_traits_baseILj1024EfS2_fS2_fjLj128EEEEELb0ELb1ELb1ELb0EEEvNS_9BwdParamsE)
        /*04d8*/ 	.short	0x0380
        /*04da*/ 	.short	0x0128


	//----- nvinfo : EIATTR_SW_WAR
	.align		4
.L_3947:
        /*04dc*/ 	.byte	0x04, 0x36
        /*04de*/ 	.short	(.L_3949 - .L_3948)
.L_3948:
        /*04e0*/ 	.word	0x00000008
.L_3949:


//--------------------- .nv.info._ZN10layer_norm13ln_bwd_kernelINS_13Kernel_traitsIf6__halffS2_fjLj1024ELj1ELj4ELj1ELj16ENS_18Kernel_traits_baseILj1024EfS2_fS2_fjLj128EEEEELb0ELb1ELb1ELb1EEEvNS_9BwdParamsE --------------------------
	.section	.nv.info._ZN10layer_norm13ln_bwd_kernelINS_13Kernel_traitsIf6__halffS2_fjLj1024ELj1ELj4ELj1ELj16ENS_18Kernel_traits_baseILj1024EfS2_fS2_fjLj128EEEEELb0ELb1ELb1ELb1EEEvNS_9BwdParamsE,"",@"SHT_CUDA_INFO"
	.sectionflags	@""
	.align	4


	//----- nvinfo : EIATTR_CUDA_API_VERSION
	.align		4
        /*0000*/ 	.byte	0x04, 0x37
        /*0002*/ 	.short	(.L_3951 - .L_3950)
.L_3950:
        /*0004*/ 	.word	0x00000082


	//----- nvinfo : EIATTR_KPARAM_INFO
	.align		4
.L_3951:
        /*0008*/ 	.byte	0x04, 0x17
        /*000a*/ 	.short	(.L_3953 - .L_3952)
.L_3952:
        /*000c*/ 	.word	0x00000000
        /*0010*/ 	.short	0x0000
        /*0012*/ 	.short	0x0000
        /*0014*/ 	.byte	0x00, 0xf0, 0xa1, 0x04


	//----- nvinfo : EIATTR_SPARSE_MMA_MASK
	.align		4
.L_3953:
        /*0018*/ 	.byte	0x03, 0x50
        /*001a*/ 	.short	0x0000


	//----- nvinfo : EIATTR_MAXREG_COUNT
	.align		4
        /*001c*/ 	.byte	0x03, 0x1b
        /*001e*/ 	.short	0x00ff


	//----- nvinfo : EIATTR_NUM_BARRIERS
	.align		4
        /*0020*/ 	.byte	0x02, 0x4c
        /*0022*/ 	.byte	0x01
	.zero		1


	//----- nvinfo : EIATTR_ANNOTATIONS
	.align		4
        /*0024*/ 	.byte	0x04, 0x55
        /*0026*/ 	.short	(.L_3955 - .L_3954)


	//   ....[0]....
.L_3954:
        /* <DEDUP_REMOVED lines=29> */


	//----- nvinfo : EIATTR_MERCURY_ISA_VERSION
	.align		4
.L_3955:
        /*01e8*/ 	.byte	0x03, 0x5f
        /*01ea*/ 	.short	0x0101


	//----- nvinfo : EIATTR_COOP_GROUP_MASK_REGIDS
	.align		4
        /*01ec*/ 	.byte	0x04, 0x29
        /*01ee*/ 	.short	(.L_3957 - .L_3956)


	//   ....[0]....
.L_3956:
        /*01f0*/ 	.word	0xffffffff


	//   ....[1]....
        /*01f4*/ 	.word	0xffffffff


	//   ....[2]....
        /*01f8*/ 	.word	0xffffffff


	//   ....[3]....
        /*01fc*/ 	.word	0xffffffff


	//   ....[4]....
        /*0200*/ 	.word	0xffffffff


	//   ....[5]....
        /*0204*/ 	.word	0xffffffff


	//   ....[6]....
        /*0208*/ 	.word	0xffffffff


	//   ....[7]....
        /*020c*/ 	.word	0xffffffff


	//   ....[8]....
        /*0210*/ 	.word	0xffffffff


	//   ....[9]....
        /*0214*/ 	.word	0xffffffff


	//   ....[10]....
        /*0218*/ 	.word	0x050000f8


	//   ....[11]....
        /*021c*/ 	.word	0x050000f8


	//   ....[12]....
        /*0220*/ 	.word	0x050000f8


	//   ....[13]....
        /*0224*/ 	.word	0x050000f8


	//   ....[14]....
        /*0228*/ 	.word	0x050000f8


	//   ....[15]....
        /*022c*/ 	.word	0x050000f8


	//   ....[16]....
        /*0230*/ 	.word	0x050000f8


	//   ....[17]....
        /*0234*/ 	.word	0x050000f8


	//   ....[18]....
        /*0238*/ 	.word	0x050000f8


	//   ....[19]....
        /*023c*/ 	.word	0x050000f8


	//----- nvinfo : EIATTR_COOP_GROUP_INSTR_OFFSETS
	.align		4
.L_3957:
        /*0240*/ 	.byte	0x04, 0x28
        /*0242*/ 	.short	(.L_3959 - .L_3958)


	//   ....[0]....
.L_3958:
        /*0244*/ 	.word	0x00001fb0


	//   ....[1]....
        /*0248*/ 	.word	0x00001fd0


	//   ....[2]....
        /*024c*/ 	.word	0x00001ff0


	//   ....[3]....
        /*0250*/ 	.word	0x00002010


	//   ....[4]....
        /*0254*/ 	.word	0x00002030


	//   ....[5]....
        /*0258*/ 	.word	0x00002050


	//   ....[6]....
        /*025c*/ 	.word	0x00002070


	//   ....[7]....
        /*0260*/ 	.word	0x00002090


	//   ....[8]....
        /*0264*/ 	.word	0x000020a0


	//   ....[9]....
        /*0268*/ 	.word	0x000020d0


	//   ....[10]....
        /*026c*/ 	.word	0x0000a400


	//   ....[11]....
        /*0270*/ 	.word	0x0000a4a0


	//   ....[12]....
        /*0274*/ 	.word	0x0000a510


	//   ....[13]....
        /*0278*/ 	.word	0x0000a570


	//   ....[14]....
        /*027c*/ 	.word	0x0000a5e0


	//   ....[15]....
        /*0280*/ 	.word	0x0000a640


	//   ....[16]....
        /*0284*/ 	.word	0x0000a6b0


	//   ....[17]....
        /*0288*/ 	.word	0x0000a710


	//   ....[18]....
        /*028c*/ 	.word	0x0000a780


	//   ....[19]....
        /*0290*/ 	.word	0x0000a7d0


	//----- nvinfo : EIATTR_VRC_CTA_INIT_COUNT
	.align		4
.L_3959:
        /*0294*/ 	.byte	0x02, 0x4a
	.zero		1
	.zero		1


	//----- nvinfo : EIATTR_EXIT_INSTR_OFFSETS
	.align		4
        /*0298*/ 	.byte	0x04, 0x1c
        /*029a*/ 	.short	(.L_3961 - .L_3960)


	//   ....[0]....
.L_3960:
        /*029c*/ 	.word	0x0000a3a0


	//----- nvinfo : EIATTR_MAX_THREADS
	.align		4
.L_3961:
        /*02a0*/ 	.byte	0x04, 0x05
        /*02a2*/ 	.short	(.L_3963 - .L_3962)
.L_3962:
        /*02a4*/ 	.word	0x00000080
        /*02a8*/ 	.word	0x00000001
        /*02ac*/ 	.word	0x00000001


	//----- nvinfo : EIATTR_CRS_STACK_SIZE
	.align		4
.L_3963:
        /*02b0*/ 	.byte	0x04, 0x1e
        /*02b2*/ 	.short	(.L_3965 - .L_3964)
.L_3964:
        /*02b4*/ 	.word	0x00000000


	//----- nvinfo : EIATTR_CBANK_PARAM_SIZE
	.align		4
.L_3965:
        /*02b8*/ 	.byte	0x03, 0x19
        /*02ba*/ 	.short	0x0128


	//----- nvinfo : EIATTR_PARAM_CBANK
	.align		4
        /*02bc*/ 	.byte	0x04, 0x0a
        /*02be*/ 	.short	(.L_3967 - .L_3966)
	.align		4
.L_3966:
        /*02c0*/ 	.word	index@(.nv.constant0._ZN10layer_norm13ln_bwd_kernelINS_13Kernel_traitsIf6__halffS2_fjLj1024ELj1ELj4ELj1ELj16ENS_18Kernel_traits_baseILj1024EfS2_fS2_fjLj128EEEEELb0ELb1ELb1ELb1EEEvNS_9BwdParamsE)
        /*02c4*/ 	.short	0x0380
        /*02c6*/ 	.short	0x0128


	//----- nvinfo : EIATTR_SW_WAR
	.align		4
.L_3967:
        /*02c8*/ 	.byte	0x04, 0x36
        /*02ca*/ 	.short	(.L_3969 - .L_3968)
.L_3968:
        /*02cc*/ 	.word	0x00000008
.L_3969:


//--------------------- .nv.info._ZN10layer_norm13ln_bwd_kernelINS_13Kernel_traitsIf6__halffS2_fjLj1024ELj1ELj4ELj1ELj16ENS_18Kernel_traits_baseILj1024EfS2_fS2_fjLj128EEEEELb1ELb0ELb0ELb0EEEvNS_9BwdParamsE --------------------------
	.section	.nv.info._ZN10layer_norm13ln_bwd_kernelINS_13Kernel_traitsIf6__halffS2_fjLj1024ELj1ELj4ELj1ELj16ENS_18Kernel_traits_baseILj1024EfS2_fS2_fjLj128EEEEELb1ELb0ELb0ELb0EEEvNS_9BwdParamsE,"",@"SHT_CUDA_INFO"
	.sectionflags	@""
	.align	4


	//----- nvinfo : EIATTR_CUDA_API_VERSION
	.align		4
        /*0000*/ 	.byte	0x04, 0x37
        /*0002*/ 	.short	(.L_3971 - .L_3970)
.L_3970:
        /*0004*/ 	.word	0x00000082


	//----- nvinfo : EIATTR_KPARAM_INFO
	.align		4
.L_3971:
        /*0008*/ 	.byte	0x04, 0x17
        /*000a*/ 	.short	(.L_3973 - .L_3972)
.L_3972:
        /*000c*/ 	.word	0x00000000
        /*0010*/ 	.short	0x0000
        /*0012*/ 	.short	0x0000
        /*0014*/ 	.byte	0x00, 0xf0, 0xa1, 0x04


	//----- nvinfo : EIATTR_SPARSE_MMA_MASK
	.align		4
.L_3973:
        /*0018*/ 	.byte	0x03, 0x50
        /*001a*/ 	.short	0x0000


	//----- nvinfo : EIATTR_MAXREG_COUNT
	.align		4
        /*001c*/ 	.byte	0x03, 0x1b
        /*001e*/ 	.short	0x00ff


	//----- nvinfo : EIATTR_NUM_BARRIERS
	.align		4
        /*0020*/ 	.byte	0x02, 0x4c
        /*0022*/ 	.byte	0x01
	.zero		1


	//----- nvinfo : EIATTR_MERCURY_ISA_VERSION
	.align		4
        /*0024*/ 	.byte	0x03, 0x5f
        /*0026*/ 	.short	0x0101


	//----- nvinfo : EIATTR_COOP_GROUP_MASK_REGIDS
	.align		4
        /*0028*/ 	.byte	0x04, 0x29
        /*002a*/ 	.short	(.L_3975 - .L_3974)


	//   ....[0]....
.L_3974:
        /*002c*/ 	.word	0xffffffff


	//   ....[1]....
        /*0030*/ 	.word	0xffffffff


	//   ....[2]....
        /*0034*/ 	.word	0xffffffff


	//   ....[3]....
        /*0038*/ 	.word	0xffffffff


	//   ....[4]....
        /*003c*/ 	.word	0xffffffff


	//   ....[5]....
        /*0040*/ 	.word	0xffffffff


	//   ....[6]....
        /*0044*/ 	.word	0xffffffff


	//   ....[7]....
        /*0048*/ 	.word	0xffffffff


	//   ....[8]....
        /*004c*/ 	.word	0xffffffff


	//   ....[9]....
        /*0050*/ 	.word	0xffffffff


	//   ....[10]....
        /*0054*/ 	.word	0x050000ad


	//   ....[11]....
        /*0058*/ 	.word	0x050000ad


	//   ....[12]....
        /*005c*/ 	.word	0x050000ad


	//   ....[13]....
        /*0060*/ 	.word	0x050000ad


	//   ....[14]....
        /*0064*/ 	.word	0x050000ad


	//   ....[15]....
        /*0068*/ 	.word	0x050000ad


	//   ....[16]....
        /*006c*/ 	.word	0x050000ad


	//   ....[17]....
        /*0070*/ 	.word	0x050000ad


	//   ....[18]....
        /*0074*/ 	.word	0x050000ad


	//   ....[19]....
        /*0078*/ 	.word	0x050000ad


	//----- nvinfo : EIATTR_COOP_GROUP_INSTR_OFFSETS
	.align		4
.L_3975:
        /*007c*/ 	.byte	0x04, 0x28
        /*007e*/ 	.short	(.L_3977 - .L_3976)


	//   ....[0]....
.L_3976:
        /*0080*/ 	.word	0x00001df0


	//   ....[1]....
        /*0084*/ 	.word	0x00001e00


	//   ....[2]....
        /*0088*/ 	.word	0x00001e30


	//   ....[3]....
        /*008c*/ 	.word	0x00001e40


	//   ....[4]....
        /*0090*/ 	.word	0x00001e70


	//   ....[5]....
        /*0094*/ 	.word	0x00001e80


	//   ....[6]....
        /*0098*/ 	.word	0x00001eb0


	//   ....[7]....
        /*009c*/ 	.word	0x00001ec0


	//   ....[8]....
        /*00a0*/ 	.word	0x00001ef0


	//   ....[9]....
        /*00a4*/ 	.word	0x00001f00


	//   ....[10]....
        /*00a8*/ 	.word	0x00007540


	//   ....[11]....
        /*00ac*/ 	.word	0x000075d0


	//   ....[12]....
        /*00b0*/ 	.word	0x00007640


	//   ....[13]....
        /*00b4*/ 	.word	0x000076a0


	//   ....[14]....
        /*00b8*/ 	.word	0x00007710


	//   ....[15]....
        /*00bc*/ 	.word	0x00007770


	//   ....[16]....
        /*00c0*/ 	.word	0x000077e0


	//   ....[17]....
        /*00c4*/ 	.word	0x00007840


	//   ....[18]....
        /*00c8*/ 	.word	0x000078b0


	//   ....[19]....
        /*00cc*/ 	.word	0x00007910


	//----- nvinfo : EIATTR_VRC_CTA_INIT_COUNT
	.align		4
.L_3977:
        /*00d0*/ 	.byte	0x02, 0x4a
	.zero		1
	.zero		1


	//----- nvinfo : EIATTR_EXIT_INSTR_OFFSETS
	.align		4
        /*00d4*/ 	.byte	0x04, 0x1c
        /*00d6*/ 	.short	(.L_3979 - .L_3978)


	//   ....[0]....
.L_3978:
        /*00d8*/ 	.word	0x000074a0


	//   ....[1]....
        /*00dc*/ 	.word	0x000074d0


	//----- nvinfo : EIATTR_MAX_THREADS
	.align		4
.L_3979:
        /*00e0*/ 	.byte	0x04, 0x05
        /*00e2*/ 	.short	(.L_3981 - .L_3980)
.L_3980:
        /*00e4*/ 	.word	0x00000080
        /*00e8*/ 	.word	0x00000001
        /*00ec*/ 	.word	0x00000001


	//----- nvinfo : EIATTR_CRS_STACK_SIZE
	.align		4
.L_3981:
        /*00f0*/ 	.byte	0x04, 0x1e
        /*00f2*/ 	.short	(.L_3983 - .L_3982)
.L_3982:
        /*00f4*/ 	.word	0x00000000


	//----- nvinfo : EIATTR_CBANK_PARAM_SIZE
	.align		4
.L_3983:
        /*00f8*/ 	.byte	0x03, 0x19
        /*00fa*/ 	.short	0x0128


	//----- nvinfo : EIATTR_PARAM_CBANK
	.align		4
        /*00fc*/ 	.byte	0x04, 0x0a
        /*00fe*/ 	.short	(.L_3985 - .L_3984)
	.align		4
.L_3984:
        /*0100*/ 	.word	index@(.nv.constant0._ZN10layer_norm13ln_bwd_kernelINS_13Kernel_traitsIf6__halffS2_fjLj1024ELj1ELj4ELj1ELj16ENS_18Kernel_traits_baseILj1024EfS2_fS2_fjLj128EEEEELb1ELb0ELb0ELb0EEEvNS_9BwdParamsE)
        /*0104*/ 	.short	0x0380
        /*0106*/ 	.short	0x0128


	//----- nvinfo : EIATTR_SW_WAR
	.align		4
.L_3985:
        /*0108*/ 	.byte	0x04, 0x36
        /*010a*/ 	.short	(.L_3987 - .L_3986)
.L_3986:
        /*010c*/ 	.word	0x00000008
.L_3987:


//--------------------- .nv.info._ZN10layer_norm13ln_bwd_kernelINS_13Kernel_traitsIf6__halffS2_fjLj1024ELj1ELj4ELj1ELj16ENS_18Kernel_traits_baseILj1024EfS2_fS2_fjLj128EEEEELb1ELb0ELb0ELb1EEEvNS_9BwdParamsE --------------------------
	.section	.nv.info._ZN10layer_norm13ln_bwd_kernelINS_13Kernel_traitsIf6__halffS2_fjLj1024ELj1ELj4ELj1ELj16ENS_18Kernel_traits_baseILj1024EfS2_fS2_fjLj128EEEEELb1ELb0ELb0ELb1EEEvNS_9BwdParamsE,"",@"SHT_CUDA_INFO"
	.sectionflags	@""
	.align	4


	//----- nvinfo : EIATTR_CUDA_API_VERSION
	.align		4
        /*0000*/ 	.byte	0x04, 0x37
        /*0002*/ 	.short	(.L_3989 - .L_3988)
.L_3988:
        /*0004*/ 	.word	0x00000082


	//----- nvinfo : EIATTR_KPARAM_INFO
	.align		4
.L_3989:
        /*0008*/ 	.byte	0x04, 0x17
        /*000a*/ 	.short	(.L_3991 - .L_3990)
.L_3990:
        /*000c*/ 	.word	0x00000000
        /*0010*/ 	.short	0x0000
        /*0012*/ 	.short	0x0000
        /*0014*/ 	.byte	0x00, 0xf0, 0xa1, 0x04


	//----- nvinfo : EIATTR_SPARSE_MMA_MASK
	.align		4
.L_3991:
        /*0018*/ 	.byte	0x03, 0x50
        /*001a*/ 	.short	0x0000


	//----- nvinfo : EIATTR_MAXREG_COUNT
	.align		4
        /*001c*/ 	.byte	0x03, 0x1b
        /*001e*/ 	.short	0x00ff


	//----- nvinfo : EIATTR_NUM_BARRIERS
	.align		4
        /*0020*/ 	.byte	0x02, 0x4c
        /*0022*/ 	.byte	0x01
	.zero		1


	//----- nvinfo : EIATTR_MERCURY_ISA_VERSION
	.align		4
        /*0024*/ 	.byte	0x03, 0x5f
        /*0026*/ 	.short	0x0101


	//----- nvinfo : EIATTR_COOP_GROUP_MASK_REGIDS
	.align		4
        /*0028*/ 	.byte	0x04, 0x29
        /*002a*/ 	.short	(.L_3993 - .L_3992)


	//   ....[0]....
.L_3992:
        /*002c*/ 	.word	0xffffffff


	//   ....[1]....
        /*0030*/ 	.word	0xffffffff


	//   ....[2]....
        /*0034*/ 	.word	0xffffffff


	//   ....[3]....
        /*0038*/ 	.word	0xffffffff


	//   ....[4]....
        /*003c*/ 	.word	0xffffffff


	//   ....[5]....
        /*0040*/ 	.word	0xffffffff


	//   ....[6]....
        /*0044*/ 	.word	0xffffffff


	//   ....[7]....
        /*0048*/ 	.word	0xffffffff


	//   ....[8]....
        /*004c*/ 	.word	0xffffffff


	//   ....[9]....
        /*0050*/ 	.word	0xffffffff


	//   ....[10]....
        /*0054*/ 	.word	0x05000086


	//   ....[11]....
        /*0058*/ 	.word	0x05000086


	//   ....[12]....
        /*005c*/ 	.word	0x05000086


	//   ....[13]....
        /*0060*/ 	.word	0x05000086


	//   ....[14]....
        /*0064*/ 	.word	0x05000086


	//   ....[15]....
        /*0068*/ 	.word	0x05000086


	//   ....[16]....
        /*006c*/ 	.word	0x05000086


	//   ....[17]....
        /*0070*/ 	.word	0x05000086


	//   ....[18]....
        /*0074*/ 	.word	0x05000086


	//   ....[19]....
        /*0078*/ 	.word	0x05000086


	//----- nvinfo : EIATTR_COOP_GROUP_INSTR_OFFSETS
	.align		4
.L_3993:
        /*007c*/ 	.byte	0x04, 0x28
        /*007e*/ 	.short	(.L_3995 - .L_3994)


	//   ....[0]....
.L_3994:
        /*0080*/ 	.word	0x00001a80


	//   ....[1]....
        /*0084*/ 	.word	0x00001a90


	//   ....[2]....
        /*0088*/ 	.word	0x00001ac0


	//   ....[3]....
        /*008c*/ 	.word	0x00001ad0


	//   ....[4]....
        /*0090*/ 	.word	0x00001b00


	//   ....[5]....
        /*0094*/ 	.word	0x00001b10


	//   ....[6]....
        /*0098*/ 	.word	0x00001b40


	//   ....[7]....
        /*009c*/ 	.word	0x00001b50


	//   ....[8]....
        /*00a0*/ 	.word	0x00001b80


	//   ....[9]....
        /*00a4*/ 	.word	0x00001b90


	//   ....[10]....
        /*00a8*/ 	.word	0x00006da0


	//   ....[11]....
        /*00ac*/ 	.word	0x00006e30


	//   ....[12]....
        /*00b0*/ 	.word	0x00006ea0


	//   ....[13]....
        /*00b4*/ 	.word	0x00006f00


	//   ....[14]....
        /*00b8*/ 	.word	0x00006f70


	//   ....[15]....
        /*00bc*/ 	.word	0x00006fd0


	//   ....[16]....
        /*00c0*/ 	.word	0x00007040


	//   ....[17]....
        /*00c4*/ 	.word	0x000070a0


	//   ....[18]....
        /*00c8*/ 	.word	0x00007110


	//   ....[19]....
        /*00cc*/ 	.word	0x00007170


	//----- nvinfo : EIATTR_VRC_CTA_INIT_COUNT
	.align		4
.L_3995:
        /*00d0*/ 	.byte	0x02, 0x4a
	.zero		1
	.zero		1


	//----- nvinfo : EIATTR_EXIT_INSTR_OFFSETS
	.align		4
        /*00d4*/ 	.byte	0x04, 0x1c
        /*00d6*/ 	.short	(.L_3997 - .L_3996)


	//   ....[0]....
.L_3996:
        /*00d8*/ 	.word	0x00006d30


	//----- nvinfo : EIATTR_MAX_THREADS
	.align		4
.L_3997:
        /*00dc*/ 	.byte	0x04, 0x05
        /*00de*/ 	.short	(.L_3999 - .L_3998)
.L_3998:
        /*00e0*/ 	.word	0x00000080
        /*00e4*/ 	.word	0x00000001
        /*00e8*/ 	.word	0x00000001


	//----- nvinfo : EIATTR_CRS_STACK_SIZE
	.align		4
.L_3999:
        /*00ec*/ 	.byte	0x04, 0x1e
        /*00ee*/ 	.short	(.L_4001 - .L_4000)
.L_4000:
        /*00f0*/ 	.word	0x00000000


	//----- nvinfo : EIATTR_CBANK_PARAM_SIZE
	.align		4
.L_4001:
        /*00f4*/ 	.byte	0x03, 0x19
        /*00f6*/ 	.short	0x0128


	//----- nvinfo : EIATTR_PARAM_CBANK
	.align		4
        /*00f8*/ 	.byte	0x04, 0x0a
        /*00fa*/ 	.short	(.L_4003 - .L_4002)
	.align		4
.L_4002:
        /*00fc*/ 	.word	index@(.nv.constant0._ZN10layer_norm13ln_bwd_kernelINS_13Kernel_traitsIf6__halffS2_fjLj1024ELj1ELj4ELj1ELj16ENS_18Kernel_traits_baseILj1024EfS2_fS2_fjLj128EEEEELb1ELb0ELb0ELb1EEEvNS_9BwdParamsE)
        /*0100*/ 	.short	0x0380
        /*0102*/ 	.short	0x0128


	//----- nvinfo : EIATTR_SW_WAR
	.align		4
.L_4003:
        /*0104*/ 	.byte	0x04, 0x36
        /*0106*/ 	.short	(.L_4005 - .L_4004)
.L_4004:
        /*0108*/ 	.word	0x00000008
.L_4005:


//--------------------- .nv.info._ZN10layer_norm22ln_bwd_finalize_kernelINS_22Kernel_traits_finalizeILj1024Ef6__halffS2_fjLb0ELj1024ELj4ENS_18Kernel_traits_baseILj1024EfS2_fS2_fjLj1024EEEEELb0ELb0EEEvNS_9BwdParamsE --------------------------
	.section	.nv.info._ZN10layer_norm22ln_bwd_finalize_kernelINS_22Kernel_traits_finalizeILj1024Ef6__halffS2_fjLb0ELj1024ELj4ENS_18Kernel_traits_baseILj1024EfS2_fS2_fjLj1024EEEEELb0ELb0EEEvNS_9BwdParamsE,"",@"SHT_CUDA_INFO"
	.sectionflags	@""
	.align	4


	//----- nvinfo : EIATTR_CUDA_API_VERSION
	.align		4
        /*0000*/ 	.byte	0x04, 0x37
        /*0002*/ 	.short	(.L_4007 - .L_4006)
.L_4006:
        /*0004*/ 	.word	0x00000082


	//----- nvinfo : EIATTR_KPARAM_INFO
	.align		4
.L_4007:
        /*0008*/ 	.byte	0x04, 0x17
        /*000a*/ 	.short	(.L_4009 - .L_4008)
.L_4008:
        /*000c*/ 	.word	0x00000000
        /*0010*/ 	.short	0x0000
        /*0012*/ 	.short	0x0000
        /*0014*/ 	.byte	0x00, 0xf0, 0xa1, 0x04


	//----- nvinfo : EIATTR_SPARSE_MMA_MASK
	.align		4
.L_4009:
        /*0018*/ 	.byte	0x03, 0x50
        /*001a*/ 	.short	0x0000


	//----- nvinfo : EIATTR_MAXREG_COUNT
	.align		4
        /*001c*/ 	.byte	0x03, 0x1b
        /*001e*/ 	.short	0x0040


	//----- nvinfo : EIATTR_NUM_BARRIERS
	.align		4
        /*0020*/ 	.byte	0x02, 0x4c
        /*0022*/ 	.byte	0x01
	.zero		1


	//----- nvinfo : EIATTR_MERCURY_ISA_VERSION
	.align		4
        /*0024*/ 	.byte	0x03, 0x5f
        /*0026*/ 	.short	0x0101


	//----- nvinfo : EIATTR_COOP_GROUP_MASK_REGIDS
	.align		4
        /*0028*/ 	.byte	0x04, 0x29
        /*002a*/ 	.short	(.L_4011 - .L_4010)


	//   ....[0]....
.L_4010:
        /*002c*/ 	.word	0xffffffff


	//   ....[1]....
        /*0030*/ 	.word	0xffffffff


	//   ....[2]....
        /*0034*/ 	.word	0xffffffff


	//   ....[3]....
        /*0038*/ 	.word	0xffffffff


	//   ....[4]....
        /*003c*/ 	.word	0xffffffff


	//   ....[5]....
        /*0040*/ 	.word	0xffffffff


	//   ....[6]....
        /*0044*/ 	.word	0xffffffff


	//   ....[7]....
        /*0048*/ 	.word	0xffffffff


	//   ....[8]....
        /*004c*/ 	.word	0xffffffff


	//   ....[9]....
        /*0050*/ 	.word	0xffffffff


	//----- nvinfo : EIATTR_COOP_GROUP_INSTR_OFFSETS
	.align		4
.L_4011:
        /*0054*/ 	.byte	0x04, 0x28
        /*0056*/ 	.short	(.L_4013 - .L_4012)


	//   ....[0]....
.L_4012:
        /*0058*/ 	.word	0x000015e0


	//   ....[1]....
        /*005c*/ 	.word	0x000015f0


	//   ....[2]....
        /*0060*/ 	.word	0x00001620


	//   ....[3]....
        /*0064*/ 	.word	0x00001630


	//   ....[4]....
        /*0068*/ 	.word	0x00001660


	//   ....[5]....
        /*006c*/ 	.word	0x00001670


	//   ....[6]....
        /*0070*/ 	.word	0x000016b0


	//   ....[7]....
        /*0074*/ 	.word	0x000016e0


	//   ....[8]....
        /*0078*/ 	.word	0x00001710


	//   ....[9]....
        /*007c*/ 	.word	0x00001720


	//----- nvinfo : EIATTR_VRC_CTA_INIT_COUNT
	.align		4
.L_4013:
        /*0080*/ 	.byte	0x02, 0x4a
	.zero		1
	.zero		1


	//----- nvinfo : EIATTR_EXIT_INSTR_OFFSETS
	.align		4
        /*0084*/ 	.byte	0x04, 0x1c
        /*0086*/ 	.short	(.L_4015 - .L_4014)


	//   ....[0]....
.L_4014:
        /*0088*/ 	.word	0x00000060


	//   ....[1]....
        /*008c*/ 	.word	0x00001780


	//   ....[2]....
        /*0090*/ 	.word	0x000017b0


	//   ....[3]....
        /*0094*/ 	.word	0x00001850


	//----- nvinfo : EIATTR_MAX_THREADS
	.align		4
.L_4015:
        /*0098*/ 	.byte	0x04, 0x05
        /*009a*/ 	.short	(.L_4017 - .L_4016)
.L_4016:
        /*009c*/ 	.word	0x00000400
        /*00a0*/ 	.word	0x00000001
        /*00a4*/ 	.word	0x00000001


	//----- nvinfo : EIATTR_CRS_STACK_SIZE
	.align		4
.L_4017:
        /*00a8*/ 	.byte	0x04, 0x1e
        /*00aa*/ 	.short	(.L_4019 - .L_4018)
.L_4018:
        /*00ac*/ 	.word	0x00000000


	//----- nvinfo : EIATTR_CBANK_PARAM_SIZE
	.align		4
.L_4019:
        /*00b0*/ 	.byte	0x03, 0x19
        /*00b2*/ 	.short	0x0128


	//----- nvinfo : EIATTR_PARAM_CBANK
	.align		4
        /*00b4*/ 	.byte	0x04, 0x0a
        /*00b6*/ 	.short	(.L_4021 - .L_4020)
	.align		4
.L_4020:
        /*00b8*/ 	.word	index@(.nv.constant0._ZN10layer_norm22ln_bwd_finalize_kernelINS_22Kernel_traits_finalizeILj1024Ef6__halffS2_fjLb0ELj1024ELj4ENS_18Kernel_traits_baseILj1024EfS2_fS2_fjLj1024EEEEELb0ELb0EEEvNS_9BwdParamsE)
        /*00bc*/ 	.short	0x0380
        /*00be*/ 	.short	0x0128


	//----- nvinfo : EIATTR_SW_WAR
	.align		4
.L_4021:
        /*00c0*/ 	.byte	0x04, 0x36
        /*00c2*/ 	.short	(.L_4023 - .L_4022)
.L_4022:
        /*00c4*/ 	.word	0x00000008
.L_4023:


//--------------------- .nv.info._ZN10layer_norm13ln_bwd_kernelINS_13Kernel_traitsIf6__halffS2_fjLj1024ELj1ELj4ELj1ELj16ENS_18Kernel_traits_baseILj1024EfS2_fS2_fjLj128EEEEELb1ELb0ELb1ELb0EEEvNS_9BwdParamsE --------------------------
	.section	.nv.info._ZN10layer_norm13ln_bwd_kernelINS_13Kernel_traitsIf6__halffS2_fjLj1024ELj1ELj4ELj1ELj16ENS_18Kernel_traits_baseILj1024EfS2_fS2_fjLj128EEEEELb1ELb0ELb1ELb0EEEvNS_9BwdParamsE,"",@"SHT_CUDA_INFO"
	.sectionflags	@""
	.align	4


	//----- nvinfo : EIATTR_CUDA_API_VERSION
	.align		4
        /*0000*/ 	.byte	0x04, 0x37
        /*0002*/ 	.short	(.L_4025 - .L_4024)
.L_4024:
        /*0004*/ 	.word	0x00000082


	//----- nvinfo : EIATTR_KPARAM_INFO
	.align		4
.L_4025:
        /*0008*/ 	.byte	0x04, 0x17
        /*000a*/ 	.short	(.L_4027 - .L_4026)
.L_4026:
        /*000c*/ 	.word	0x00000000
        /*0010*/ 	.short	0x0000
        /*0012*/ 	.short	0x0000
        /*0014*/ 	.byte	0x00, 0xf0, 0xa1, 0x04


	//----- nvinfo : EIATTR_SPARSE_MMA_MASK
	.align		4
.L_4027:
        /*0018*/ 	.byte	0x03, 0x50
        /*001a*/ 	.short	0x0000


	//----- nvinfo : EIATTR_MAXREG_COUNT
	.align		4
        /*001c*/ 	.byte	0x03, 0x1b
        /*001e*/ 	.short	0x00ff


	//----- nvinfo : EIATTR_NUM_BARRIERS
	.align		4
        /*0020*/ 	.byte	0x02, 0x4c
        /*0022*/ 	.byte	0x01
	.zero		1


	//----- nvinfo : EIATTR_MERCURY_ISA_VERSION
	.align		4
        /*0024*/ 	.byte	0x03, 0x5f
        /*0026*/ 	.short	0x0101


	//----- nvinfo : EIATTR_COOP_GROUP_MASK_REGIDS
	.align		4
        /*0028*/ 	.byte	0x04, 0x29
        /*002a*/ 	.short	(.L_4029 - .L_4028)


	//   ....[0]....
.L_4028:
        /*002c*/ 	.word	0xffffffff


	//   ....[1]....
        /*0030*/ 	.word	0xffffffff


	//   ....[2]....
        /*0034*/ 	.word	0xffffffff


	//   ....[3]....
        /*0038*/ 	.word	0xffffffff


	//   ....[4]....
        /*003c*/ 	.word	0xffffffff


	//   ....[5]....
        /*0040*/ 	.word	0xffffffff


	//   ....[6]....
        /*0044*/ 	.word	0xffffffff


	//   ....[7]....
        /*0048*/ 	.word	0xffffffff


	//   ....[8]....
        /*004c*/ 	.word	0xffffffff


	//   ....[9]....
        /*0050*/ 	.word	0xffffffff


	//   ....[10]....
        /*0054*/ 	.word	0x050000b0


	//   ....[11]....
        /*0058*/ 	.word	0x050000b0


	//   ....[12]....
        /*005c*/ 	.word	0x050000b0


	//   ....[13]....
        /*0060*/ 	.word	0x050000b0


	//   ....[14]....
        /*0064*/ 	.word	0x050000b0


	//   ....[15]....
        /*0068*/ 	.word	0x050000b0


	//   ....[16]....
        /*006c*/ 	.word	0x050000b0


	//   ....[17]....
        /*0070*/ 	.word	0x050000b0


	//   ....[18]....
        /*0074*/ 	.word	0x050000b0


	//   ....[19]....
        /*0078*/ 	.word	0x050000b0


	//----- nvinfo : EIATTR_COOP_GROUP_INSTR_OFFSETS
	.align		4
.L_4029:
        /*007c*/ 	.byte	0x04, 0x28
        /*007e*/ 	.short	(.L_4031 - .L_4030)


	//   ....[0]....
.L_4030:
        /*0080*/ 	.word	0x000023e0


	//   ....[1]....
        /*0084*/ 	.word	0x000023f0


	//   ....[2]....
        /*0088*/ 	.word	0x00002420


	//   ....[3]....
        /*008c*/ 	.word	0x00002430


	//   ....[4]....
        /*0090*/ 	.word	0x00002460


	//   ....[5]....
        /*0094*/ 	.word	0x00002470


	//   ....[6]....
        /*0098*/ 	.word	0x000024a0


	//   ....[7]....
        /*009c*/ 	.word	0x000024b0


	//   ....[8]....
        /*00a0*/ 	.word	0x000024e0


	//   ....[9]....
        /*00a4*/ 	.word	0x000024f0


	//   ....[10]....
        /*00a8*/ 	.word	0x00009cb0


	//   ....[11]....
        /*00ac*/ 	.word	0x00009d50


	//   ....[12]....
        /*00b0*/ 	.word	0x00009db0


	//   ....[13]....
        /*00b4*/ 	.word	0x00009e10


	//   ....[14]....
        /*00b8*/ 	.word	0x00009e80


	//   ....[15]....
        /*00bc*/ 	.word	0x00009ee0


	//   ....[16]....
        /*00c0*/ 	.word	0x00009f50


	//   ....[17]....
        /*00c4*/ 	.word	0x00009fb0


	//   ....[18]....
        /*00c8*/ 	.word	0x0000a020


	//   ....[19]....
        /*00cc*/ 	.word	0x0000a080


	//----- nvinfo : EIATTR_VRC_CTA_INIT_COUNT
	.align		4
.L_4031:
        /*00d0*/ 	.byte	0x02, 0x4a
	.zero		1
	.zero		1


	//----- nvinfo : EIATTR_EXIT_INSTR_OFFSETS
	.align		4
        /*00d4*/ 	.byte	0x04, 0x1c
        /*00d6*/ 	.short	(.L_4033 - .L_4032)


	//   ....[0]....
.L_4032:
        /*00d8*/ 	.word	0x00009c20


	//   ....[1]....
        /*00dc*/ 	.word	0x00009c50


	//----- nvinfo : EIATTR_MAX_THREADS
	.align		4
.L_4033:
        /*00e0*/ 	.byte	0x04, 0x05
        /*00e2*/ 	.short	(.L_4035 - .L_4034)
.L_4034:
        /*00e4*/ 	.word	0x00000080
        /*00e8*/ 	.word	0x00000001
        /*00ec*/ 	.word	0x00000001


	//----- nvinfo : EIATTR_CRS_STACK_SIZE
	.align		4
.L_4035:
        /*00f0*/ 	.byte	0x04, 0x1e
        /*00f2*/ 	.short	(.L_4037 - .L_4036)
.L_4036:
        /*00f4*/ 	.word	0x00000000


	//----- nvinfo : EIATTR_CBANK_PARAM_SIZE
	.align		4
.L_4037:
        /*00f8*/ 	.byte	0x03, 0x19
        /*00fa*/ 	.short	0x0128


	//----- nvinfo : EIATTR_PARAM_CBANK
	.align		4
        /*00fc*/ 	.byte	0x04, 0x0a
        /*00fe*/ 	.short	(.L_4039 - .L_4038)
	.align		4
.L_4038:
        /*0100*/ 	.word	index@(.nv.constant0._ZN10layer_norm13ln_bwd_kernelINS_13Kernel_traitsIf6__halffS2_fjLj1024ELj1ELj4ELj1ELj16ENS_18Kernel_traits_baseILj1024EfS2_fS2_fjLj128EEEEELb1ELb0ELb1ELb0EEEvNS_9BwdParamsE)
        /*0104*/ 	.short	0x0380
        /*0106*/ 	.short	0x0128


	//----- nvinfo : EIATTR_SW_WAR
	.align		4
.L_4039:
        /*0108*/ 	.byte	0x04, 0x36
        /*010a*/ 	.short	(.L_4041 - .L_4040)
.L_4040:
        /*010c*/ 	.word	0x00000008
.L_4041:


//--------------------- .nv.info._ZN10layer_norm22ln_bwd_finalize_kernelINS_22Kernel_traits_finalizeILj1024Ef6__halffS2_fjLb0ELj1024ELj4ENS_18Kernel_traits_baseILj1024EfS2_fS2_fjLj1024EEEEELb0ELb1EEEvNS_9BwdParamsE --------------------------
	.section	.nv.info._ZN10layer_norm22ln_bwd_finalize_kernelINS_22Kernel_traits_finalizeILj1024Ef6__halffS2_fjLb0ELj1024ELj4ENS_18Kernel_traits_baseILj1024EfS2_fS2_fjLj1024EEEEELb0ELb1EEEvNS_9BwdParamsE,"",@"SHT_CUDA_INFO"
	.sectionflags	@""
	.align	4


	//----- nvinfo : EIATTR_CUDA_API_VERSION
	.align		4
        /*0000*/ 	.byte	0x04, 0x37
        /*0002*/ 	.short	(.L_4043 - .L_4042)
.L_4042:
        /*0004*/ 	.word	0x00000082


	//----- nvinfo : EIATTR_KPARAM_INFO
	.align		4
.L_4043:
        /*0008*/ 	.byte	0x04, 0x17
        /*000a*/ 	.short	(.L_4045 - .L_4044)
.L_4044:
        /*000c*/ 	.word	0x00000000
        /*0010*/ 	.short	0x0000
        /*0012*/ 	.short	0x0000
        /*0014*/ 	.byte	0x00, 0xf0, 0xa1, 0x04


	//----- nvinfo : EIATTR_SPARSE_MMA_MASK
	.align		4
.L_4045:
        /*0018*/ 	.byte	0x03, 0x50
        /*001a*/ 	.short	0x0000


	//----- nvinfo : EIATTR_MAXREG_COUNT
	.align		4
        /*001c*/ 	.byte	0x03, 0x1b
        /*001e*/ 	.short	0x0040


	//----- nvinfo : EIATTR_NUM_BARRIERS
	.align		4
        /*0020*/ 	.byte	0x02, 0x4c
        /*0022*/ 	.byte	0x01
	.zero		1


	//----- nvinfo : EIATTR_MERCURY_ISA_VERSION
	.align		4
        /*0024*/ 	.byte	0x03, 0x5f
        /*0026*/ 	.short	0x0101


	//----- nvinfo : EIATTR_COOP_GROUP_MASK_REGIDS
	.align		4
        /*0028*/ 	.byte	0x04, 0x29
        /*002a*/ 	.short	(.L_4047 - .L_4046)


	//   ....[0]....
.L_4046:
        /*002c*/ 	.word	0xffffffff


	//   ....[1]....
        /*0030*/ 	.word	0xffffffff


	//   ....[2]....
        /*0034*/ 	.word	0xffffffff


	//   ....[3]....
        /*0038*/ 	.word	0xffffffff


	//   ....[4]....
        /*003c*/ 	.word	0xffffffff


	//   ....[5]....
        /*0040*/ 	.word	0xffffffff


	//   ....[6]....
        /*0044*/ 	.word	0xffffffff


	//   ....[7]....
        /*0048*/ 	.word	0xffffffff


	//   ....[8]....
        /*004c*/ 	.word	0xffffffff


	//   ....[9]....
        /*0050*/ 	.word	0xffffffff


	//----- nvinfo : EIATTR_COOP_GROUP_INSTR_OFFSETS
	.align		4
.L_4047:
        /*0054*/ 	.byte	0x04, 0x28
        /*0056*/ 	.short	(.L_4049 - .L_4048)


	//   ....[0]....
.L_4048:
        /*0058*/ 	.word	0x00001630


	//   ....[1]....
        /*005c*/ 	.word	0x00001640


	//   ....[2]....
        /*0060*/ 	.word	0x00001670


	//   ....[3]....
        /*0064*/ 	.word	0x00001680


	//   ....[4]....
        /*0068*/ 	.word	0x000016b0


	//   ....[5]....
        /*006c*/ 	.word	0x000016c0


	//   ....[6]....
        /*0070*/ 	.word	0x000016f0


	//   ....[7]....
        /*0074*/ 	.word	0x00001710


	//   ....[8]....
        /*0078*/ 	.word	0x00001740


	//   ....[9]....
        /*007c*/ 	.word	0x00001750


	//----- nvinfo : EIATTR_VRC_CTA_INIT_COUNT
	.align		4
.L_4049:
        /*0080*/ 	.byte	0x02, 0x4a
	.zero		1
	.zero		1


	//----- nvinfo : EIATTR_EXIT_INSTR_OFFSETS
	.align		4
        /*0084*/ 	.byte	0x04, 0x1c
        /*0086*/ 	.short	(.L_4051 - .L_4050)


	//   ....[0]....
.L_4050:
        /*0088*/ 	.word	0x00000070


	//   ....[1]....
        /*008c*/ 	.word	0x000017b0


	//   ....[2]....
        /*0090*/ 	.word	0x00001860


	//----- nvinfo : EIATTR_MAX_THREADS
	.align		4
.L_4051:
        /*0094*/ 	.byte	0x04, 0x05
        /*0096*/ 	.short	(.L_4053 - .L_4052)
.L_4052:
        /*0098*/ 	.word	0x00000400
        /*009c*/ 	.word	0x00000001
        /*00a0*/ 	.word	0x00000001


	//----- nvinfo : EIATTR_CRS_STACK_SIZE
	.align		4
.L_4053:
        /*00a4*/ 	.byte	0x04, 0x1e
        /*00a6*/ 	.short	(.L_4055 - .L_4054)
.L_4054:
        /*00a8*/ 	.word	0x00000000


	//----- nvinfo : EIATTR_CBANK_PARAM_SIZE
	.align		4
.L_4055:
        /*00ac*/ 	.byte	0x03, 0x19
        /*00ae*/ 	.short	0x0128


	//----- nvinfo : EIATTR_PARAM_CBANK
	.align		4
        /*00b0*/ 	.byte	0x04, 0x0a
        /*00b2*/ 	.short	(.L_4057 - .L_4056)
	.align		4
.L_4056:
        /*00b4*/ 	.word	index@(.nv.constant0._ZN10layer_norm22ln_bwd_finalize_kernelINS_22Kernel_traits_finalizeILj1024Ef6__halffS2_fjLb0ELj1024ELj4ENS_18Kernel_traits_baseILj1024EfS2_fS2_fjLj1024EEEEELb0ELb1EEEvNS_9BwdParamsE)
        /*00b8*/ 	.short	0x0380
        /*00ba*/ 	.short	0x0128


	//----- nvinfo : EIATTR_SW_WAR
	.align		4
.L_4057:
        /*00bc*/ 	.byte	0x04, 0x36
        /*00be*/ 	.short	(.L_4059 - .L_4058)
.L_4058:
        /*00c0*/ 	.word	0x00000008
.L_4059:


//--------------------- .nv.info._ZN10layer_norm13ln_bwd_kernelINS_13Kernel_traitsIf6__halffS2_fjLj1024ELj1ELj4ELj1ELj16ENS_18Kernel_traits_baseILj1024EfS2_fS2_fjLj128EEEEELb1ELb0ELb1ELb1EEEvNS_9BwdParamsE --------------------------
	.section	.nv.info._ZN10layer_norm13ln_bwd_kernelINS_13Kernel_traitsIf6__halffS2_fjLj1024ELj1ELj4ELj1ELj16ENS_18Kernel_traits_baseILj1024EfS2_fS2_fjLj128EEEEELb1ELb0ELb1ELb1EEEvNS_9BwdParamsE,"",@"SHT_CUDA_INFO"
	.sectionflags	@""
	.align	4


	//----- nvinfo : EIATTR_CUDA_API_VERSION
	.align		4
        /*0000*/ 	.byte	0x04, 0x37
        /*0002*/ 	.short	(.L_4061 - .L_4060)
.L_4060:
        /*0004*/ 	.word	0x00000082


	//----- nvinfo : EIATTR_KPARAM_INFO
	.align		4
.L_4061:
        /*0008*/ 	.byte	0x04, 0x17
        /*000a*/ 	.short	(.L_4063 - .L_4062)
.L_4062:
        /*000c*/ 	.word	0x00000000
        /*0010*/ 	.short	0x0000
        /*0012*/ 	.short	0x0000
        /*0014*/ 	.byte	0x00, 0xf0, 0xa1, 0x04


	//----- nvinfo : EIATTR_SPARSE_MMA_MASK
	.align		4
.L_4063:
        /*0018*/ 	.byte	0x03, 0x50
        /*001a*/ 	.short	0x0000


	//----- nvinfo : EIATTR_MAXREG_COUNT
	.align		4
        /*001c*/ 	.byte	0x03, 0x1b
        /*001e*/ 	.short	0x00ff


	//----- nvinfo : EIATTR_NUM_BARRIERS
	.align		4
        /*0020*/ 	.byte	0x02, 0x4c
        /*0022*/ 	.byte	0x01
	.zero		1


	//----- nvinfo : EIATTR_MERCURY_ISA_VERSION
	.align		4
        /*0024*/ 	.byte	0x03, 0x5f
        /*0026*/ 	.short	0x0101


	//----- nvinfo : EIATTR_COOP_GROUP_MASK_REGIDS
	.align		4
        /*0028*/ 	.byte	0x04, 0x29
        /*002a*/ 	.short	(.L_4065 - .L_4064)


	//   ....[0]....
.L_4064:
        /*002c*/ 	.word	0xffffffff


	//   ....[1]....
        /*0030*/ 	.word	0xffffffff


	//   ....[2]....
        /*0034*/ 	.word	0xffffffff


	//   ....[3]....
        /*0038*/ 	.word	0xffffffff


	//   ....[4]....
        /*003c*/ 	.word	0xffffffff


	//   ....[5]....
        /*0040*/ 	.word	0xffffffff


	//   ....[6]....
        /*0044*/ 	.word	0xffffffff


	//   ....[7]....
        /*0048*/ 	.word	0xffffffff


	//   ....[8]....
        /*004c*/ 	.word	0xffffffff


	//   ....[9]....
        /*0050*/ 	.word	0xffffffff


	//   ....[10]....
        /*0054*/ 	.word	0x050000c9


	//   ....[11]....
        /*0058*/ 	.word	0x050000c9


	//   ....[12]....
        /*005c*/ 	.word	0x050000c9


	//   ....[13]....
        /*0060*/ 	.word	0x050000c9


	//   ....[14]....
        /*0064*/ 	.word	0x050000c9


	//   ....[15]....
        /*0068*/ 	.word	0x050000c9


	//   ....[16]....
        /*006c*/ 	.word	0x050000c9


	//   ....[17]....
        /*0070*/ 	.word	0x050000c9


	//   ....[18]....
        /*0074*/ 	.word	0x050000c9


	//   ....[19]....
        /*0078*/ 	.word	0x050000c9


	//----- nvinfo : EIATTR_COOP_GROUP_INSTR_OFFSETS
	.align		4
.L_4065:
        /*007c*/ 	.byte	0x04, 0x28
        /*007e*/ 	.short	(.L_4067 - .L_4066)


	//   ....[0]....
.L_4066:
        /*0080*/ 	.word	0x00001dc0


	//   ....[1]....
        /*0084*/ 	.word	0x00001dd0


	//   ....[2]....
        /*0088*/ 	.word	0x00001e00


	//   ....[3]....
        /*008c*/ 	.word	0x00001e10


	//   ....[4]....
        /*0090*/ 	.word	0x00001e40


	//   ....[5]....
        /*0094*/ 	.word	0x00001e50


	//   ....[6]....
        /*0098*/ 	.word	0x00001e80


	//   ....[7]....
        /*009c*/ 	.word	0x00001e90


	//   ....[8]....
        /*00a0*/ 	.word	0x00001ec0


	//   ....[9]....
        /*00a4*/ 	.word	0x00001ed0


	//   ....[10]....
        /*00a8*/ 	.word	0x00009020


	//   ....[11]....
        /*00ac*/ 	.word	0x000090b0


	//   ....[12]....
        /*00b0*/ 	.word	0x00009120


	//   ....[13]....
        /*00b4*/ 	.word	0x00009180


	//   ....[14]....
        /*00b8*/ 	.word	0x000091f0


	//   ....[15]....
        /*00bc*/ 	.word	0x00009250


	//   ....[16]....
        /*00c0*/ 	.word	0x000092c0


	//   ....[17]....
        /*00c4*/ 	.word	0x00009320


	//   ....[18]....
        /*00c8*/ 	.word	0x00009390


	//   ....[19]....
        /*00cc*/ 	.word	0x000093f0


	//----- nvinfo : EIATTR_VRC_CTA_INIT_COUNT
	.align		4
.L_4067:
        /*00d0*/ 	.byte	0x02, 0x4a
	.zero		1
	.zero		1


	//----- nvinfo : EIATTR_EXIT_INSTR_OFFSETS
	.align		4
        /*00d4*/ 	.byte	0x04, 0x1c
        /*00d6*/ 	.short	(.L_4069 - .L_4068)


	//   ....[0]....
.L_4068:
        /*00d8*/ 	.word	0x00008fb0


	//----- nvinfo : EIATTR_MAX_THREADS
	.align		4
.L_4069:
        /*00dc*/ 	.byte	0x04, 0x05
        /*00de*/ 	.short	(.L_4071 - .L_4070)
.L_4070:
        /*00e0*/ 	.word	0x00000080
        /*00e4*/ 	.word	0x00000001
        /*00e8*/ 	.word	0x00000001


	//----- nvinfo : EIATTR_CRS_STACK_SIZE
	.align		4
.L_4071:
        /*00ec*/ 	.byte	0x04, 0x1e
        /*00ee*/ 	.short	(.L_4073 - .L_4072)
.L_4072:
        /*00f0*/ 	.word	0x00000000


	//----- nvinfo : EIATTR_CBANK_PARAM_SIZE
	.align		4
.L_4073:
        /*00f4*/ 	.byte	0x03, 0x19
        /*00f6*/ 	.short	0x0128


	//----- nvinfo : EIATTR_PARAM_CBANK
	.align		4
        /*00f8*/ 	.byte	0x04, 0x0a
        /*00fa*/ 	.short	(.L_4075 - .L_4074)
	.align		4
.L_4074:
        /*00fc*/ 	.word	index@(.nv.constant0._ZN10layer_norm13ln_bwd_kernelINS_13Kernel_traitsIf6__halffS2_fjLj1024ELj1ELj4ELj1ELj16ENS_18Kernel_traits_baseILj1024EfS2_fS2_fjLj128EEEEELb1ELb0ELb1ELb1EEEvNS_9BwdParamsE)
        /*0100*/ 	.short	0x0380
        /*0102*/ 	.short	0x0128


	//----- nvinfo : EIATTR_SW_WAR
	.align		4
.L_4075:
        /*0104*/ 	.byte	0x04, 0x36
        /*0106*/ 	.short	(.L_4077 - .L_4076)
.L_4076:
        /*0108*/ 	.word	0x00000008
.L_4077:


//--------------------- .nv.info._ZN10layer_norm13ln_bwd_kernelINS_13Kernel_traitsIf6__halffS2_fjLj1024ELj1ELj4ELj1ELj16ENS_18Kernel_traits_baseILj1024EfS2_fS2_fjLj128EEEEELb1ELb1ELb0ELb0EEEvNS_9BwdParamsE --------------------------
	.section	.nv.info._ZN10layer_norm13ln_bwd_kernelINS_13Kernel_traitsIf6__halffS2_fjLj1024ELj1ELj4ELj1ELj16ENS_18Kernel_traits_baseILj1024EfS2_fS2_fjLj128EEEEELb1ELb1ELb0ELb0EEEvNS_9BwdParamsE,"",@"SHT_CUDA_INFO"
	.sectionflags	@""
	.align	4


	//----- nvinfo : EIATTR_CUDA_API_VERSION
	.align		4
        /*0000*/ 	.byte	0x04, 0x37
        /*0002*/ 	.short	(.L_4079 - .L_4078)
.L_4078:
        /*0004*/ 	.word	0x00000082


	//----- nvinfo : EIATTR_KPARAM_INFO
	.align		4
.L_4079:
        /*0008*/ 	.byte	0x04, 0x17
        /*000a*/ 	.short	(.L_4081 - .L_4080)
.L_4080:
        /*000c*/ 	.word	0x00000000
        /*0010*/ 	.short	0x0000
        /*0012*/ 	.short	0x0000
        /*0014*/ 	.byte	0x00, 0xf0, 0xa1, 0x04


	//----- nvinfo : EIATTR_SPARSE_MMA_MASK
	.align		4
.L_4081:
        /*0018*/ 	.byte	0x03, 0x50
        /*001a*/ 	.short	0x0000


	//----- nvinfo : EIATTR_MAXREG_COUNT
	.align		4
        /*001c*/ 	.byte	0x03, 0x1b
        /*001e*/ 	.short	0x00ff


	//----- nvinfo : EIATTR_NUM_BARRIERS
	.align		4
        /*0020*/ 	.byte	0x02, 0x4c
        /*0022*/ 	.byte	0x01
	.zero		1


	//----- nvinfo : EIATTR_ANNOTATIONS
	.align		4
        /*0024*/ 	.byte	0x04, 0x55
        /*0026*/ 	.short	(.L_4083 - .L_4082)


	//   ....[0]....
.L_4082:
        /* <DEDUP_REMOVED lines=55> */


	//----- nvinfo : EIATTR_MERCURY_ISA_VERSION
	.align		4
.L_4083:
        /*0380*/ 	.byte	0x03, 0x5f
        /*0382*/ 	.short	0x0101


	//----- nvinfo : EIATTR_COOP_GROUP_MASK_REGIDS
	.align		4
        /*0384*/ 	.byte	0x04, 0x29
        /*0386*/ 	.short	(.L_4085 - .L_4084)


	//   ....[0]....
.L_4084:
        /*0388*/ 	.word	0xffffffff


	//   ....[1]....
        /*038c*/ 	.word	0xffffffff


	//   ....[2]....
        /*0390*/ 	.word	0xffffffff


	//   ....[3]....
        /*0394*/ 	.word	0xffffffff


	//   ....[4]....
        /*0398*/ 	.word	0xffffffff


	//   ....[5]....
        /*039c*/ 	.word	0xffffffff


	//   ....[6]....
        /*03a0*/ 	.word	0xffffffff


	//   ....[7]....
        /*03a4*/ 	.word	0xffffffff


	//   ....[8]....
        /*03a8*/ 	.word	0xffffffff


	//   ....[9]....
        /*03ac*/ 	.word	0xffffffff


	//   ....[10]....
        /*03b0*/ 	.word	0x0500000d


	//   ....[11]....
        /*03b4*/ 	.word	0x0500000d


	//   ....[12]....
        /*03b8*/ 	.word	0x0500000d


	//   ....[13]....
        /*03bc*/ 	.word	0x0500000d


	//   ....[14]....
        /*03c0*/ 	.word	0x0500000d


	//   ....[15]....
        /*03c4*/ 	.word	0x0500000d


	//   ....[16]....
        /*03c8*/ 	.word	0x0500000d


	//   ....[17]....
        /*03cc*/ 	.word	0x0500000d


	//   ....[18]....
        /*03d0*/ 	.word	0x0500000d


	//   ....[19]....
        /*03d4*/ 	.word	0x0500000d


	//----- nvinfo : EIATTR_COOP_GROUP_INSTR_OFFSETS
	.align		4
.L_4085:
        /*03d8*/ 	.byte	0x04, 0x28
        /*03da*/ 	.short	(.L_4087 - .L_4086)


	//   ....[0]....
.L_4086:
        /*03dc*/ 	.word	0x00002630


	//   ....[1]....
        /*03e0*/ 	.word	0x00002650


	//   ....[2]....
        /*03e4*/ 	.word	0x00002670


	//   ....[3]....
        /*03e8*/ 	.word	0x00002690


	//   ....[4]....
        /*03ec*/ 	.word	0x000026b0


	//   ....[5]....
        /*03f0*/ 	.word	0x000026d0


	//   ....[6]....
        /*03f4*/ 	.word	0x000026f0


	//   ....[7]....
        /*03f8*/ 	.word	0x00002710


	//   ....[8]....
        /*03fc*/ 	.word	0x00002730


	//   ....[9]....
        /*0400*/ 	.word	0x00002740


	//   ....[10]....
        /*0404*/ 	.word	0x0000b430


	//   ....[11]....
        /*0408*/ 	.word	0x0000b4d0


	//   ....[12]....
        /*040c*/ 	.word	0x0000b550


	//   ....[13]....
        /*0410*/ 	.word	0x0000b5c0


	//   ....[14]....
        /*0414*/ 	.word	0x0000b640


	//   ....[15]....
        /*0418*/ 	.word	0x0000b6b0


	//   ....[16]....
        /*041c*/ 	.word	0x0000b730


	//   ....[17]....
        /*0420*/ 	.word	0x0000b7a0


	//   ....[18]....
        /*0424*/ 	.word	0x0000b820


	//   ....[19]....
        /*0428*/ 	.word	0x0000b870


	//----- nvinfo : EIATTR_VRC_CTA_INIT_COUNT
	.align		4
.L_4087:
        /*042c*/ 	.byte	0x02, 0x4a
	.zero		1
	.zero		1


	//----- nvinfo : EIATTR_EXIT_INSTR_OFFSETS
	.align		4
        /*0430*/ 	.byte	0x04, 0x1c
        /*0432*/ 	.short	(.L_4089 - .L_4088)


	//   ....[0]....
.L_4088:
        /*0434*/ 	.word	0x0000b340


	//   ....[1]....
        /*0438*/ 	.word	0x0000b3c0


	//----- nvinfo : EIATTR_MAX_THREADS
	.align		4
.L_4089:
        /*043c*/ 	.byte	0x04, 0x05
        /*043e*/ 	.short	(.L_4091 - .L_4090)
.L_4090:
        /*0440*/ 	.word	0x00000080
        /*0444*/ 	.word	0x00000001
        /*0448*/ 	.word	0x00000001


	//----- nvinfo : EIATTR_CRS_STACK_SIZE
	.align		4
.L_4091:
        /*044c*/ 	.byte	0x04, 0x1e
        /*044e*/ 	.short	(.L_4093 - .L_4092)
.L_4092:
        /*0450*/ 	.word	0x00000000


	//----- nvinfo : EIATTR_CBANK_PARAM_SIZE
	.align		4
.L_4093:
        /*0454*/ 	.byte	0x03, 0x19
        /*0456*/ 	.short	0x0128


	//----- nvinfo : EIATTR_PARAM_CBANK
	.align		4
        /*0458*/ 	.byte	0x04, 0x0a
        /*045a*/ 	.short	(.L_4095 - .L_4094)
	.align		4
.L_4094:
        /*045c*/ 	.word	index@(.nv.constant0._ZN10layer_norm13ln_bwd_kernelINS_13Kernel_traitsIf6__halffS2_fjLj1024ELj1ELj4ELj1ELj16ENS_18Kernel_traits_baseILj1024EfS2_fS2_fjLj128EEEEELb1ELb1ELb0ELb0EEEvNS_9BwdParamsE)
        /*0460*/ 	.short	0x0380
        /*0462*/ 	.short	0x0128


	//----- nvinfo : EIATTR_SW_WAR
	.align		4
.L_4095:
        /*0464*/ 	.byte	0x04, 0x36
        /*0466*/ 	.short	(.L_4097 - .L_4096)
.L_4096:
        /*0468*/ 	.word	0x00000008
.L_4097:


//--------------------- .nv.info._ZN10layer_norm13ln_bwd_kernelINS_13Kernel_traitsIf6__halffS2_fjLj1024ELj1ELj4ELj1ELj16ENS_18Kernel_traits_baseILj1024EfS2_fS2_fjLj128EEEEELb1ELb1ELb0ELb1EEEvNS_9BwdParamsE --------------------------
	.section	.nv.info._ZN10layer_norm13ln_bwd_kernelINS_13Kernel_traitsIf6__halffS2_fjLj1024ELj1ELj4ELj1ELj16ENS_18Kernel_traits_baseILj1024EfS2_fS2_fjLj128EEEEELb1ELb1ELb0ELb1EEEvNS_9BwdParamsE,"",@"SHT_CUDA_INFO"
	.sectionflags	@""
	.align	4


	//----- nvinfo : EIATTR_CUDA_API_VERSION
	.align		4
        /*0000*/ 	.byte	0x04, 0x37
        /*0002*/ 	.short	(.L_4099 - .L_4098)
.L_4098:
        /*0004*/ 	.word	0x00000082


	//----- nvinfo : EIATTR_KPARAM_INFO
	.align		4
.L_4099:
        /*0008*/ 	.byte	0x04, 0x17
        /*000a*/ 	.short	(.L_4101 - .L_4100)
.L_4100:
        /*000c*/ 	.word	0x00000000
        /*0010*/ 	.short	0x0000
        /*0012*/ 	.short	0x0000
        /*0014*/ 	.byte	0x00, 0xf0, 0xa1, 0x04


	//----- nvinfo : EIATTR_SPARSE_MMA_MASK
	.align		4
.L_4101:
        /*0018*/ 	.byte	0x03, 0x50
        /*001a*/ 	.short	0x0000


	//----- nvinfo : EIATTR_MAXREG_COUNT
	.align		4
        /*001c*/ 	.byte	0x03, 0x1b
        /*001e*/ 	.short	0x00ff


	//----- nvinfo : EIATTR_NUM_BARRIERS
	.align		4
        /*0020*/ 	.byte	0x02, 0x4c
        /*0022*/ 	.byte	0x01
	.zero		1


	//----- nvinfo : EIATTR_ANNOTATIONS
	.align		4
        /*0024*/ 	.byte	0x04, 0x55
        /*0026*/ 	.short	(.L_4103 - .L_4102)


	//   ....[0]....
.L_4102:
        /* <DEDUP_REMOVED lines=69> */


	//----- nvinfo : EIATTR_MERCURY_ISA_VERSION
	.align		4
.L_4103:
        /*0468*/ 	.byte	0x03, 0x5f
        /*046a*/ 	.short	0x0101


	//----- nvinfo : EIATTR_COOP_GROUP_MASK_REGIDS
	.align		4
        /*046c*/ 	.byte	0x04, 0x29
        /*046e*/ 	.short	(.L_4105 - .L_4104)


	//   ....[0]....
.L_4104:
        /*0470*/ 	.word	0xffffffff


	//   ....[1]....
        /*0474*/ 	.word	0xffffffff


	//   ....[2]....
        /*0478*/ 	.word	0xffffffff


	//   ....[3]....
        /*047c*/ 	.word	0xffffffff


	//   ....[4]....
        /*0480*/ 	.word	0xffffffff


	//   ....[5]....
        /*0484*/ 	.word	0xffffffff


	//   ....[6]....
        /*0488*/ 	.word	0xffffffff


	//   ....[7]....
        /*048c*/ 	.word	0xffffffff


	//   ....[8]....
        /*0490*/ 	.word	0xffffffff


	//   ....[9]....
        /*0494*/ 	.word	0xffffffff


	//   ....[10]....
        /*0498*/ 	.word	0x0500008b


	//   ....[11]....
        /*049c*/ 	.word	0x0500008b


	//   ....[12]....
        /*04a0*/ 	.word	0x0500008b


	//   ....[13]....
        /*04a4*/ 	.word	0x0500008b


	//   ....[14]....
        /*04a8*/ 	.word	0x0500008b


	//   ....[15]....
        /*04ac*/ 	.word	0x0500008b


	//   ....[16]....
        /*04b0*/ 	.word	0x0500008b


	//   ....[17]....
        /*04b4*/ 	.word	0x0500008b


	//   ....[18]....
        /*04b8*/ 	.word	0x0500008b


	//   ....[19]....
        /*04bc*/ 	.word	0x0500008b


	//----- nvinfo : EIATTR_COOP_GROUP_INSTR_OFFSETS
	.align		4
.L_4105:
        /*04c0*/ 	.byte	0x04, 0x28
        /*04c2*/ 	.short	(.L_4107 - .L_4106)


	//   ....[0]....
.L_4106:
        /*04c4*/ 	.word	0x000020e0


	//   ....[1]....
        /*04c8*/ 	.word	0x00002100


	//   ....[2]....
        /*04cc*/ 	.word	0x00002120


	//   ....[3]....
        /*04d0*/ 	.word	0x00002140


	//   ....[4]....
        /*04d4*/ 	.word	0x00002160


	//   ....[5]....
        /*04d8*/ 	.word	0x00002180


	//   ....[6]....
        /*04dc*/ 	.word	0x000021a0


	//   ....[7]....
        /*04e0*/ 	.word	0x000021c0


	//   ....[8]....
        /*04e4*/ 	.word	0x000021d0


	//   ....[9]....
        /*04e8*/ 	.word	0x000021f0


	//   ....[10]....
        /*04ec*/ 	.word	0x0000a350


	//   ....[11]....
        /*04f0*/ 	.word	0x0000a3e0


	//   ....[12]....
        /*04f4*/ 	.word	0x0000a440


	//   ....[13]....
        /*04f8*/ 	.word	0x0000a490


	//   ....[14]....
        /*04fc*/ 	.word	0x0000a4f0


	//   ....[15]....
        /*0500*/ 	.word	0x0000a540


	//   ....[16]....
        /*0504*/ 	.word	0x0000a5a0


	//   ....[17]....
        /*0508*/ 	.word	0x0000a5f0


	//   ....[18]....
        /*050c*/ 	.word	0x0000a650


	//   ....[19]....
        /*0510*/ 	.word	0x0000a6a0


	//----- nvinfo : EIATTR_VRC_CTA_INIT_COUNT
	.align		4
.L_4107:
        /*0514*/ 	.byte	0x02, 0x4a
	.zero		1
	.zero		1


	//----- nvinfo : EIATTR_EXIT_INSTR_OFFSETS
	.align		4
        /*0518*/ 	.byte	0x04, 0x1c
        /*051a*/ 	.short	(.L_4109 - .L_4108)


	//   ....[0]....
.L_4108:
        /*051c*/ 	.word	0x0000a2e0


	//----- nvinfo : EIATTR_MAX_THREADS
	.align		4
.L_4109:
        /*0520*/ 	.byte	0x04, 0x05
        /*0522*/ 	.short	(.L_4111 - .L_4110)
.L_4110:
        /*0524*/ 	.word	0x00000080
        /*0528*/ 	.word	0x00000001
        /*052c*/ 	.word	0x00000001


	//----- nvinfo : EIATTR_CRS_STACK_SIZE
	.align		4
.L_4111:
        /*0530*/ 	.byte	0x04, 0x1e
        /*0532*/ 	.short	(.L_4113 - .L_4112)
.L_4112:
        /*0534*/ 	.word	0x00000000


	//----- nvinfo : EIATTR_CBANK_PARAM_SIZE
	.align		4
.L_4113:
        /*0538*/ 	.byte	0x03, 0x19
        /*053a*/ 	.short	0x0128


	//----- nvinfo : EIATTR_PARAM_CBANK
	.align		4
        /*053c*/ 	.byte	0x04, 0x0a
        /*053e*/ 	.short	(.L_4115 - .L_4114)
	.align		4
.L_4114:
        /*0540*/ 	.word	index@(.nv.constant0._ZN10layer_norm13ln_bwd_kernelINS_13Kernel_traitsIf6__halffS2_fjLj1024ELj1ELj4ELj1ELj16ENS_18Kernel_traits_baseILj1024EfS2_fS2_fjLj128EEEEELb1ELb1ELb0ELb1EEEvNS_9BwdParamsE)
        /*0544*/ 	.short	0x0380
        /*0546*/ 	.short	0x0128


	//----- nvinfo : EIATTR_SW_WAR
	.align		4
.L_4115:
        /*0548*/ 	.byte	0x04, 0x36
        /*054a*/ 	.short	(.L_4117 - .L_4116)
.L_4116:
        /*054c*/ 	.word	0x00000008
.L_4117:


//--------------------- .nv.info._ZN10layer_norm22ln_bwd_finalize_kernelINS_22Kernel_traits_finalizeILj1024Ef6__halffS2_fjLb1ELj1024ELj4ENS_18Kernel_traits_baseILj1024EfS2_fS2_fjLj1024EEEEELb1ELb0EEEvNS_9BwdParamsE --------------------------
	.section	.nv.info._ZN10layer_norm22ln_bwd_finalize_kernelINS_22Kernel_traits_finalizeILj1024Ef6__halffS2_fjLb1ELj1024ELj4ENS_18Kernel_traits_baseILj1024EfS2_fS2_fjLj1024EEEEELb1ELb0EEEvNS_9BwdParamsE,"",@"SHT_CUDA_INFO"
	.sectionflags	@""
	.align	4


	//----- nvinfo : EIATTR_CUDA_API_VERSION
	.align		4
        /*0000*/ 	.byte	0x04, 0x37
        /*0002*/ 	.short	(.L_4119 - .L_4118)
.L_4118:
        /*0004*/ 	.word	0x00000082


	//----- nvinfo : EIATTR_KPARAM_INFO
	.align		4
.L_4119:
        /*0008*/ 	.byte	0x04, 0x17
        /*000a*/ 	.short	(.L_4121 - .L_4120)
.L_4120:
        /*000c*/ 	.word	0x00000000
        /*0010*/ 	.short	0x0000
        /*0012*/ 	.short	0x0000
        /*0014*/ 	.byte	0x00, 0xf0, 0xa1, 0x04


	//----- nvinfo : EIATTR_SPARSE_MMA_MASK
	.align		4
.L_4121:
        /*0018*/ 	.byte	0x03, 0x50
        /*001a*/ 	.short	0x0000


	//----- nvinfo : EIATTR_MAXREG_COUNT
	.align		4
        /*001c*/ 	.byte	0x03, 0x1b
        /*001e*/ 	.short	0x0040


	//----- nvinfo : EIATTR_NUM_BARRIERS
	.align		4
        /*0020*/ 	.byte	0x02, 0x4c
        /*0022*/ 	.byte	0x01
	.zero		1


	//----- nvinfo : EIATTR_MERCURY_ISA_VERSION
	.align		4
        /*0024*/ 	.byte	0x03, 0x5f
        /*0026*/ 	.short	0x0101


	//----- nvinfo : EIATTR_COOP_GROUP_MASK_REGIDS
	.align		4
        /*0028*/ 	.byte	0x04, 0x29
        /*002a*/ 	.short	(.L_4123 - .L_4122)


	//   ....[0]....
.L_4122:
        /*002c*/ 	.word	0xffffffff


	//   ....[1]....
        /*0030*/ 	.word	0xffffffff


	//   ....[2]....
        /*0034*/ 	.word	0xffffffff


	//   ....[3]....
        /*0038*/ 	.word	0xffffffff


	//   ....[4]....
        /*003c*/ 	.word	0xffffffff


	//   ....[5]....
        /*0040*/ 	.word	0xffffffff


	//   ....[6]....
        /*0044*/ 	.word	0xffffffff


	//   ....[7]....
        /*0048*/ 	.word	0xffffffff


	//   ....[8]....
        /*004c*/ 	.word	0xffffffff


	//   ....[9]....
        /*0050*/ 	.word	0xffffffff


	//   ....[10]....
        /*0054*/ 	.word	0xffffffff


	//   ....[11]....
        /*0058*/ 	.word	0xffffffff


	//   ....[12]....
        /*005c*/ 	.word	0xffffffff


	//   ....[13]....
        /*0060*/ 	.word	0xffffffff


	//   ....[14]....
        /*0064*/ 	.word	0xffffffff


	//----- nvinfo : EIATTR_COOP_GROUP_INSTR_OFFSETS
	.align		4
.L_4123:
        /*0068*/ 	.byte	0x04, 0x28
        /*006a*/ 	.short	(.L_4125 - .L_4124)


	//   ....[0]....
.L_4124:
        /*006c*/ 	.word	0x00001040


	//   ....[1]....
        /*0070*/ 	.word	0x00001050


	//   ....[2]....
        /*0074*/ 	.word	0x00001060


	//   ....[3]....
        /*0078*/ 	.word	0x00001090


	//   ....[4]....
        /*007c*/ 	.word	0x000010b0


	//   ....[5]....
        /*0080*/ 	.word	0x000010c0


	//   ....[6]....
        /*0084*/ 	.word	0x000010f0


	//   ....[7]....
        /*0088*/ 	.word	0x00001110


	//   ....[8]....
        /*008c*/ 	.word	0x00001120


	//   ....[9]....
        /*0090*/ 	.word	0x00001160


	//   ....[10]....
        /*0094*/ 	.word	0x00001190


	//   ....[11]....
        /*0098*/ 	.word	0x000011a0


	//   ....[12]....
        /*009c*/ 	.word	0x000011e0


	//   ....[13]....
        /*00a0*/ 	.word	0x00001200


	//   ....[14]....
        /*00a4*/ 	.word	0x00001210


	//----- nvinfo : EIATTR_VRC_CTA_INIT_COUNT
	.align		4
.L_4125:
        /*00a8*/ 	.byte	0x02, 0x4a
	.zero		1
	.zero		1


	//----- nvinfo : EIATTR_EXIT_INSTR_OFFSETS
	.align		4
        /*00ac*/ 	.byte	0x04, 0x1c
        /*00ae*/ 	.short	(.L_4127 - .L_4126)


	//   ....[0]....
.L_4126:
        /*00b0*/ 	.word	0x00000060


	//   ....[1]....
        /*00b4*/ 	.word	0x00001290


	//   ....[2]....
        /*00b8*/ 	.word	0x000012c0


	//   ....[3]....
        /*00bc*/ 	.word	0x000013a0


	//----- nvinfo : EIATTR_MAX_THREADS
	.align		4
.L_4127:
        /*00c0*/ 	.byte	0x04, 0x05
        /*00c2*/ 	.short	(.L_4129 - .L_4128)
.L_4128:
        /*00c4*/ 	.word	0x00000400
        /*00c8*/ 	.word	0x00000001
        /*00cc*/ 	.word	0x00000001


	//----- nvinfo : EIATTR_CRS_STACK_SIZE
	.align		4
.L_4129:
        /*00d0*/ 	.byte	0x04, 0x1e
        /*00d2*/ 	.short	(.L_4131 - .L_4130)
.L_4130:
        /*00d4*/ 	.word	0x00000000


	//----- nvinfo : EIATTR_CBANK_PARAM_SIZE
	.align		4
.L_4131:
        /*00d8*/ 	.byte	0x03, 0x19
        /*00da*/ 	.short	0x0128


	//----- nvinfo : EIATTR_PARAM_CBANK
	.align		4
        /*00dc*/ 	.byte	0x04, 0x0a
        /*00de*/ 	.short	(.L_4133 - .L_4132)
	.align		4
.L_4132:
        /*00e0*/ 	.word	index@(.nv.constant0._ZN10layer_norm22ln_bwd_finalize_kernelINS_22Kernel_traits_finalizeILj1024Ef6__halffS2_fjLb1ELj1024ELj4ENS_18Kernel_traits_baseILj1024EfS2_fS2_fjLj1024EEEEELb1ELb0EEEvNS_9BwdParamsE)
        /*00e4*/ 	.short	0x0380
        /*00e6*/ 	.short	0x0128


	//----- nvinfo : EIATTR_SW_WAR
	.align		4
.L_4133:
        /*00e8*/ 	.byte	0x04, 0x36
        /*00ea*/ 	.short	(.L_4135 - .L_4134)
.L_4134:
        /*00ec*/ 	.word	0x00000008
.L_4135:


//--------------------- .nv.info._ZN10layer_norm13ln_bwd_kernelINS_13Kernel_traitsIf6__halffS2_fjLj1024ELj1ELj4ELj1ELj16ENS_18Kernel_traits_baseILj1024EfS2_fS2_fjLj128EEEEELb1ELb1ELb1ELb0EEEvNS_9BwdParamsE --------------------------
	.section	.nv.info._ZN10layer_norm13ln_bwd_kernelINS_13Kernel_traitsIf6__halffS2_fjLj1024ELj1ELj4ELj1ELj16ENS_18Kernel_traits_baseILj1024EfS2_fS2_fjLj128EEEEELb1ELb1ELb1ELb0EEEvNS_9BwdParamsE,"",@"SHT_CUDA_INFO"
	.sectionflags	@""
	.align	4


	//----- nvinfo : EIATTR_CUDA_API_VERSION
	.align		4
        /*0000*/ 	.byte	0x04, 0x37
        /*0002*/ 	.short	(.L_4137 - .L_4136)
.L_4136:
        /*0004*/ 	.word	0x00000082


	//----- nvinfo : EIATTR_KPARAM_INFO
	.align		4
.L_4137:
        /*0008*/ 	.byte	0x04, 0x17
        /*000a*/ 	.short	(.L_4139 - .L_4138)
.L_4138:
        /*000c*/ 	.word	0x00000000
        /*0010*/ 	.short	0x0000
        /*0012*/ 	.short	0x0000
        /*0014*/ 	.byte	0x00, 0xf0, 0xa1, 0x04


	//----- nvinfo : EIATTR_SPARSE_MMA_MASK
	.align		4
.L_4139:
        /*0018*/ 	.byte	0x03, 0x50
        /*001a*/ 	.short	0x0000


	//----- nvinfo : EIATTR_MAXREG_COUNT
	.align		4
        /*001c*/ 	.byte	0x03, 0x1b
        /*001e*/ 	.short	0x00ff


	//----- nvinfo : EIATTR_NUM_BARRIERS
	.align		4
        /*0020*/ 	.byte	0x02, 0x4c
        /*0022*/ 	.byte	0x01
	.zero		1


	//----- nvinfo : EIATTR_ANNOTATIONS
	.align		4
        /*0024*/ 	.byte	0x04, 0x55
        /*0026*/ 	.short	(.L_4141 - .L_4140)


	//   ....[0]....
.L_4140:
        /* <DEDUP_REMOVED lines=86> */


	//----- nvinfo : EIATTR_MERCURY_ISA_VERSION
	.align		4
.L_4141:
        /*0578*/ 	.byte	0x03, 0x5f
        /*057a*/ 	.short	0x0101


	//----- nvinfo : EIATTR_COOP_GROUP_MASK_REGIDS
	.align		4
        /*057c*/ 	.byte	0x04, 0x29
        /*057e*/ 	.short	(.L_4143 - .L_4142)


	//   ....[0]....
.L_4142:
        /*0580*/ 	.word	0xffffffff


	//   ....[1]....
        /*0584*/ 	.word	0xffffffff


	//   ....[2]....
        /*0588*/ 	.word	0xffffffff


	//   ....[3]....
        /*058c*/ 	.word	0xffffffff


	//   ....[4]....
        /*0590*/ 	.word	0xffffffff


	//   ....[5]....
        /*0594*/ 	.word	0xffffffff


	//   ....[6]....
        /*0598*/ 	.word	0xffffffff


	//   ....[7]....
        /*059c*/ 	.word	0xffffffff


	//   ....[8]....
        /*05a0*/ 	.word	0xffffffff


	//   ....[9]....
        /*05a4*/ 	.word	0xffffffff


	//   ....[10]....
        /*05a8*/ 	.word	0x05000002


	//   ....[11]....
        /*05ac*/ 	.word	0x05000002


	//   ....[12]....
        /*05b0*/ 	.word	0x05000002


	//   ....[13]....
        /*05b4*/ 	.word	0x05000002


	//   ....[14]....
        /*05b8*/ 	.word	0x05000002


	//   ....[15]....
        /*05bc*/ 	.word	0x05000002


	//   ....[16]....
        /*05c0*/ 	.word	0x05000002


	//   ....[17]....
        /*05c4*/ 	.word	0x05000002


	//   ....[18]....
        /*05c8*/ 	.word	0x05000002


	//   ....[19]....
        /*05cc*/ 	.word	0x05000002


	//----- nvinfo : EIATTR_COOP_GROUP_INSTR_OFFSETS
	.align		4
.L_4143:
        /*05d0*/ 	.byte	0x04, 0x28
        /*05d2*/ 	.short	(.L_4145 - .L_4144)


	//   ....[0]....
.L_4144:
        /*05d4*/ 	.word	0x00002e40


	//   ....[1]....
        /*05d8*/ 	.word	0x00002e60


	//   ....[2]....
        /*05dc*/ 	.word	0x00002e80


	//   ....[3]....
        /*05e0*/ 	.word	0x00002ea0


	//   ....[4]....
        /*05e4*/ 	.word	0x00002ec0


	//   ....[5]....
        /*05e8*/ 	.word	0x00002ee0


	//   ....[6]....
        /*05ec*/ 	.word	0x00002f00


	//   ....[7]....
        /*05f0*/ 	.word	0x00002f20


	//   ....[8]....
        /*05f4*/ 	.word	0x00002f30


	//   ....[9]....
        /*05f8*/ 	.word	0x00002f50


	//   ....[10]....
        /*05fc*/ 	.word	0x000115f0


	//   ....[11]....
        /*0600*/ 	.word	0x00011690


	//   ....[12]....
        /*0604*/ 	.word	0x00011710


	//   ....[13]....
        /*0608*/ 	.word	0x00011780


	//   ....[14]....
        /*060c*/ 	.word	0x00011800


	//   ....[15]....
        /*0610*/ 	.word	0x00011870


	//   ....[16]....
        /*0614*/ 	.word	0x000118f0


	//   ....[17]....
        /*0618*/ 	.word	0x00011960


	//   ....[18]....
        /*061c*/ 	.word	0x000119e0


	//   ....[19]....
        /*0620*/ 	.word	0x00011a30


	//----- nvinfo : EIATTR_VRC_CTA_INIT_COUNT
	.align		4
.L_4145:
        /*0624*/ 	.byte	0x02, 0x4a
	.zero		1
	.zero		1


	//----- nvinfo : EIATTR_EXIT_INSTR_OFFSETS
	.align		4
        /*0628*/ 	.byte	0x04, 0x1c
        /*062a*/ 	.short	(.L_4147 - .L_4146)


	//   ....[0]....
.L_4146:
        /*062c*/ 	.word	0x00011510


	//   ....[1]....
        /*0630*/ 	.word	0x00011590


	//----- nvinfo : EIATTR_MAX_THREADS
	.align		4
.L_4147:
        /*0634*/ 	.byte	0x04, 0x05
        /*0636*/ 	.short	(.L_4149 - .L_4148)
.L_4148:
        /*0638*/ 	.word	0x00000080
        /*063c*/ 	.word	0x00000001
        /*0640*/ 	.word	0x00000001


	//----- nvinfo : EIATTR_CRS_STACK_SIZE
	.align		4
.L_4149:
        /*0644*/ 	.byte	0x04, 0x1e
        /*0646*/ 	.short	(.L_4151 - .L_4150)
.L_4150:
        /*0648*/ 	.word	0x00000000


	//----- nvinfo : EIATTR_CBANK_PARAM_SIZE
	.align		4
.L_4151:
        /*064c*/ 	.byte	0x03, 0x19
        /*064e*/ 	.short	0x0128


	//----- nvinfo : EIATTR_PARAM_CBANK
	.align		4
        /*0650*/ 	.byte	0x04, 0x0a
        /*0652*/ 	.short	(.L_4153 - .L_4152)
	.align		4
.L_4152:
        /*0654*/ 	.word	index@(.nv.constant0._ZN10layer_norm13ln_bwd_kernelINS_13Kernel_traitsIf6__halffS2_fjLj1024ELj1ELj4ELj1ELj16ENS_18Kernel_traits_baseILj1024EfS2_fS2_fjLj128EEEEELb1ELb1ELb1ELb0EEEvNS_9BwdParamsE)
        /*0658*/ 	.short	0x0380
        /*065a*/ 	.short	0x0128


	//----- nvinfo : EIATTR_SW_WAR
	.align		4
.L_4153:
        /*065c*/ 	.byte	0x04, 0x36
        /*065e*/ 	.short	(.L_4155 - .L_4154)
.L_4154:
        /*0660*/ 	.word	0x00000008
.L_4155:


//--------------------- .nv.info._ZN10layer_norm22ln_bwd_finalize_kernelINS_22Kernel_traits_finalizeILj1024Ef6__halffS2_fjLb1ELj1024ELj4ENS_18Kernel_traits_baseILj1024EfS2_fS2_fjLj1024EEEEELb1ELb1EEEvNS_9BwdParamsE --------------------------
	.section	.nv.info._ZN10layer_norm22ln_bwd_finalize_kernelINS_22Kernel_traits_finalizeILj1024Ef6__halffS2_fjLb1ELj1024ELj4ENS_18Kernel_traits_baseILj1024EfS2_fS2_fjLj1024EEEEELb1ELb1EEEvNS_9BwdParamsE,"",@"SHT_CUDA_INFO"
	.sectionflags	@""
	.align	4


	//----- nvinfo : EIATTR_CUDA_API_VERSION
	.align		4
        /*0000*/ 	.byte	0x04, 0x37
        /*0002*/ 	.short	(.L_4157 - .L_4156)
.L_4156:
        /*0004*/ 	.word	0x00000082


	//----- nvinfo : EIATTR_KPARAM_INFO
	.align		4
.L_4157:
        /*0008*/ 	.byte	0x04, 0x17
        /*000a*/ 	.short	(.L_4159 - .L_4158)
.L_4158:
        /*000c*/ 	.word	0x00000000
        /*0010*/ 	.short	0x0000
        /*0012*/ 	.short	0x0000
        /*0014*/ 	.byte	0x00, 0xf0, 0xa1, 0x04


	//----- nvinfo : EIATTR_SPARSE_MMA_MASK
	.align		4
.L_4159:
        /*0018*/ 	.byte	0x03, 0x50
        /*001a*/ 	.short	0x0000


	//----- nvinfo : EIATTR_MAXREG_COUNT
	.align		4
        /*001c*/ 	.byte	0x03, 0x1b
        /*001e*/ 	.short	0x0040


	//----- nvinfo : EIATTR_NUM_BARRIERS
	.align		4
        /*0020*/ 	.byte	0x02, 0x4c
        /*0022*/ 	.byte	0x01
	.zero		1


	//----- nvinfo : EIATTR_MERCURY_ISA_VERSION
	.align		4
        /*0024*/ 	.byte	0x03, 0x5f
        /*0026*/ 	.short	0x0101


	//----- nvinfo : EIATTR_COOP_GROUP_MASK_REGIDS
	.align		4
        /*0028*/ 	.byte	0x04, 0x29
        /*002a*/ 	.short	(.L_4161 - .L_4160)


	//   ....[0]....
.L_4160:
        /*002c*/ 	.word	0xffffffff


	//   ....[1]....
        /*0030*/ 	.word	0xffffffff


	//   ....[2]....
        /*0034*/ 	.word	0xffffffff


	//   ....[3]....
        /*0038*/ 	.word	0xffffffff


	//   ....[4]....
        /*003c*/ 	.word	0xffffffff


	//   ....[5]....
        /*0040*/ 	.word	0xffffffff


	//   ....[6]....
        /*0044*/ 	.word	0xffffffff


	//   ....[7]....
        /*0048*/ 	.word	0xffffffff


	//   ....[8]....
        /*004c*/ 	.word	0xffffffff


	//   ....[9]....
        /*0050*/ 	.word	0xffffffff


	//   ....[10]....
        /*0054*/ 	.word	0xffffffff


	//   ....[11]....
        /*0058*/ 	.word	0xffffffff


	//   ....[12]....
        /*005c*/ 	.word	0xffffffff


	//   ....[13]....
        /*0060*/ 	.word	0xffffffff


	//   ....[14]....
        /*0064*/ 	.word	0xffffffff


	//----- nvinfo : EIATTR_COOP_GROUP_INSTR_OFFSETS
	.align		4
.L_4161:
        /*0068*/ 	.byte	0x04, 0x28
        /*006a*/ 	.short	(.L_4163 - .L_4162)


	//   ....[0]....
.L_4162:
        /*006c*/ 	.word	0x00001090


	//   ....[1]....
        /*0070*/ 	.word	0x000010a0


	//   ....[2]....
        /*0074*/ 	.word	0x000010b0


	//   ....[3]....
        /*0078*/ 	.word	0x000010e0


	//   ....[4]....
        /*007c*/ 	.word	0x00001100


	//   ....[5]....
        /*0080*/ 	.word	0x00001110


	//   ....[6]....
        /*0084*/ 	.word	0x00001140


	//   ....[7]....
        /*0088*/ 	.word	0x00001160


	//   ....[8]....
        /*008c*/ 	.word	0x00001170


	//   ....[9]....
        /*0090*/ 	.word	0x000011a0


	//   ....[10]....
        /*0094*/ 	.word	0x000011c0


	//   ....[11]....
        /*0098*/ 	.word	0x000011d0


	//   ....[12]....
        /*009c*/ 	.word	0x00001210


	//   ....[13]....
        /*00a0*/ 	.word	0x00001230


	//   ....[14]....
        /*00a4*/ 	.word	0x00001240


	//----- nvinfo : EIATTR_VRC_CTA_INIT_COUNT
	.align		4
.L_4163:
        /*00a8*/ 	.byte	0x02, 0x4a
	.zero		1
	.zero		1


	//----- nvinfo : EIATTR_EXIT_INSTR_OFFSETS
	.align		4
        /*00ac*/ 	.byte	0x04, 0x1c
        /*00ae*/ 	.short	(.L_4165 - .L_4164)


	//   ....[0]....
.L_4164:
        /*00b0*/ 	.word	0x00000060


	//   ....[1]....
        /*00b4*/ 	.word	0x000012c0


	//   ....[2]....
        /*00b8*/ 	.word	0x000013b0


	//----- nvinfo : EIATTR_MAX_THREADS
	.align		4
.L_4165:
        /*00bc*/ 	.byte	0x04, 0x05
        /*00be*/ 	.short	(.L_4167 - .L_4166)
.L_4166:
        /*00c0*/ 	.word	0x00000400
        /*00c4*/ 	.word	0x00000001
        /*00c8*/ 	.word	0x00000001


	//----- nvinfo : EIATTR_CRS_STACK_SIZE
	.align		4
.L_4167:
        /*00cc*/ 	.byte	0x04, 0x1e
        /*00ce*/ 	.short	(.L_4169 - .L_4168)
.L_4168:
        /*00d0*/ 	.word	0x00000000


	//----- nvinfo : EIATTR_CBANK_PARAM_SIZE
	.align		4
.L_4169:
        /*00d4*/ 	.byte	0x03, 0x19
        /*00d6*/ 	.short	0x0128


	//----- nvinfo : EIATTR_PARAM_CBANK
	.align		4
        /*00d8*/ 	.byte	0x04, 0x0a
        /*00da*/ 	.short	(.L_4171 - .L_4170)
	.align		4
.L_4170:
        /*00dc*/ 	.word	index@(.nv.constant0._ZN10layer_norm22ln_bwd_finalize_kernelINS_22Kernel_traits_finalizeILj1024Ef6__halffS2_fjLb1ELj1024ELj4ENS_18Kernel_traits_baseILj1024EfS2_fS2_fjLj1024EEEEELb1ELb1EEEvNS_9BwdParamsE)
        /*00e0*/ 	.short	0x0380
        /*00e2*/ 	.short	0x0128


	//----- nvinfo : EIATTR_SW_WAR
	.align		4
.L_4171:
        /*00e4*/ 	.byte	0x04, 0x36
        /*00e6*/ 	.short	(.L_4173 - .L_4172)
.L_4172:
        /*00e8*/ 	.word	0x00000008
.L_4173:


//--------------------- .nv.info._ZN10layer_norm13ln_bwd_kernelINS_13Kernel_traitsIf6__halffS2_fjLj1024ELj1ELj4ELj1ELj16ENS_18Kernel_traits_baseILj1024EfS2_fS2_fjLj128EEEEELb1ELb1ELb1ELb1EEEvNS_9BwdParamsE --------------------------
	.section	.nv.info._ZN10layer_norm13ln_bwd_kernelINS_13Kernel_traitsIf6__halffS2_fjLj1024ELj1ELj4ELj1ELj16ENS_18Kernel_traits_baseILj1024EfS2_fS2_fjLj128EEEEELb1ELb1ELb1ELb1EEEvNS_9BwdParamsE,"",@"SHT_CUDA_INFO"
	.sectionflags	@""
	.align	4


	//----- nvinfo : EIATTR_CUDA_API_VERSION
	.align		4
        /*0000*/ 	.byte	0x04, 0x37
        /*0002*/ 	.short	(.L_4175 - .L_4174)
.L_4174:
        /*0004*/ 	.word	0x00000082


	//----- nvinfo : EIATTR_KPARAM_INFO
	.align		4
.L_4175:
        /*0008*/ 	.byte	0x04, 0x17
        /*000a*/ 	.short	(.L_4177 - .L_4176)
.L_4176:
        /*000c*/ 	.word	0x00000000
        /*0010*/ 	.short	0x0000
        /*0012*/ 	.short	0x0000
        /*0014*/ 	.byte	0x00, 0xf0, 0xa1, 0x04


	//----- nvinfo : EIATTR_SPARSE_MMA_MASK
	.align		4
.L_4177:
        /*0018*/ 	.byte	0x03, 0x50
        /*001a*/ 	.short	0x0000


	//----- nvinfo : EIATTR_MAXREG_COUNT
	.align		4
        /*001c*/ 	.byte	0x03, 0x1b
        /*001e*/ 	.short	0x00ff


	//----- nvinfo : EIATTR_NUM_BARRIERS
	.align		4
        /*0020*/ 	.byte	0x02, 0x4c
        /*0022*/ 	.byte	0x01
	.zero		1


	//----- nvinfo : EIATTR_ANNOTATIONS
	.align		4
        /*0024*/ 	.byte	0x04, 0x55
        /*0026*/ 	.short	(.L_4179 - .L_4178)


	//   ....[0]....
.L_4178:
        /* <DEDUP_REMOVED lines=151> */


	//----- nvinfo : EIATTR_MERCURY_ISA_VERSION
	.align		4
.L_4179:
        /*0988*/ 	.byte	0x03, 0x5f
        /*098a*/ 	.short	0x0101


	//----- nvinfo : EIATTR_COOP_GROUP_MASK_REGIDS
	.align		4
        /*098c*/ 	.byte	0x04, 0x29
        /*098e*/ 	.short	(.L_4181 - .L_4180)


	//   ....[0]....
.L_4180:
        /*0990*/ 	.word	0xffffffff


	//   ....[1]....
        /*0994*/ 	.word	0xffffffff


	//   ....[2]....
        /*0998*/ 	.word	0xffffffff


	//   ....[3]....
        /*099c*/ 	.word	0xffffffff


	//   ....[4]....
        /*09a0*/ 	.word	0xffffffff


	//   ....[5]....
        /*09a4*/ 	.word	0xffffffff


	//   ....[6]....
        /*09a8*/ 	.word	0xffffffff


	//   ....[7]....
        /*09ac*/ 	.word	0xffffffff


	//   ....[8]....
        /*09b0*/ 	.word	0xffffffff


	//   ....[9]....
        /*09b4*/ 	.word	0xffffffff


	//   ....[10]....
        /*09b8*/ 	.word	0x05000002


	//   ....[11]....
        /*09bc*/ 	.word	0x05000002


	//   ....[12]....
        /*09c0*/ 	.word	0x05000002


	//   ....[13]....
        /*09c4*/ 	.word	0x05000002


	//   ....[14]....
        /*09c8*/ 	.word	0x05000002


	//   ....[15]....
        /*09cc*/ 	.word	0x05000002


	//   ....[16]....
        /*09d0*/ 	.word	0x05000002


	//   ....[17]....
        /*09d4*/ 	.word	0x05000002


	//   ....[18]....
        /*09d8*/ 	.word	0x05000002


	//   ....[19]....
        /*09dc*/ 	.word	0x05000002


	//----- nvinfo : EIATTR_COOP_GROUP_INSTR_OFFSETS
	.align		4
.L_4181:
        /*09e0*/ 	.byte	0x04, 0x28
        /*09e2*/ 	.short	(.L_4183 - .L_4182)


	//   ....[0]....
.L_4182:
        /*09e4*/ 	.word	0x000025b0


	//   ....[1]....
        /*09e8*/ 	.word	0x000025d0


	//   ....[2]....
        /*09ec*/ 	.word	0x000025f0


	//   ....[3]....
        /*09f0*/ 	.word	0x00002610


	//   ....[4]....
        /*09f4*/ 	.word	0x00002630


	//   ....[5]....
        /*09f8*/ 	.word	0x00002650


	//   ....[6]....
        /*09fc*/ 	.word	0x00002670


	//   ....[7]....
        /*0a00*/ 	.word	0x00002690


	//   ....[8]....
        /*0a04*/ 	.word	0x000026b0


	//   ....[9]....
        /*0a08*/ 	.word	0x000026d0


	//   ....[10]....
        /*0a0c*/ 	.word	0x00010e60


	//   ....[11]....
        /*0a10*/ 	.word	0x00010f10


	//   ....[12]....
        /*0a14*/ 	.word	0x00010f80


	//   ....[13]....
        /*0a18*/ 	.word	0x00010fe0


	//   ....[14]....
        /*0a1c*/ 	.word	0x00011050


	//   ....[15]....
        /*0a20*/ 	.word	0x000110b0


	//   ....[16]....
        /*0a24*/ 	.word	0x00011120


	//   ....[17]....
        /*0a28*/ 	.word	0x00011190


	//   ....[18]....
        /*0a2c*/ 	.word	0x00011210


	//   ....[19]....
        /*0a30*/ 	.word	0x00011270


	//----- nvinfo : EIATTR_VRC_CTA_INIT_COUNT
	.align		4
.L_4183:
        /*0a34*/ 	.byte	0x02, 0x4a
	.zero		1
	.zero		1


	//----- nvinfo : EIATTR_EXIT_INSTR_OFFSETS
	.align		4
        /*0a38*/ 	.byte	0x04, 0x1c
        /*0a3a*/ 	.short	(.L_4185 - .L_4184)


	//   ....[0]....
.L_4184:
        /*0a3c*/ 	.word	0x00010df0


	//----- nvinfo : EIATTR_MAX_THREADS
	.align		4
.L_4185:
        /*0a40*/ 	.byte	0x04, 0x05
        /*0a42*/ 	.short	(.L_4187 - .L_4186)
.L_4186:
        /*0a44*/ 	.word	0x00000080
        /*0a48*/ 	.word	0x00000001
        /*0a4c*/ 	.word	0x00000001


	//----- nvinfo : EIATTR_CRS_STACK_SIZE
	.align		4
.L_4187:
        /*0a50*/ 	.byte	0x04, 0x1e
        /*0a52*/ 	.short	(.L_4189 - .L_4188)
.L_4188:
        /*0a54*/ 	.word	0x00000000


	//----- nvinfo : EIATTR_CBANK_PARAM_SIZE
	.align		4
.L_4189:
        /*0a58*/ 	.byte	0x03, 0x19
        /*0a5a*/ 	.short	0x0128


	//----- nvinfo : EIATTR_PARAM_CBANK
	.align		4
        /*0a5c*/ 	.byte	0x04, 0x0a
        /*0a5e*/ 	.short	(.L_4191 - .L_4190)
	.align		4
.L_4190:
        /*0a60*/ 	.word	index@(.nv.constant0._ZN10layer_norm13ln_bwd_kernelINS_13Kernel_traitsIf6__halffS2_fjLj1024ELj1ELj4ELj1ELj16ENS_18Kernel_traits_baseILj1024EfS2_fS2_fjLj128EEEEELb1ELb1ELb1ELb1EEEvNS_9BwdParamsE)
        /*0a64*/ 	.short	0x0380
        /*0a66*/ 	.short	0x0128


	//----- nvinfo : EIATTR_SW_WAR
	.align		4
.L_4191:
        /*0a68*/ 	.byte	0x04, 0x36
        /*0a6a*/ 	.short	(.L_4193 - .L_4192)
.L_4192:
        /*0a6c*/ 	.word	0x00000008
.L_4193:


//--------------------- .nv.info._ZN10layer_norm13ln_bwd_kernelINS_13Kernel_traitsI6__halfffffjLj1024ELj1ELj4ELj1ELj16ENS_18Kernel_traits_baseILj1024ES2_ffffjLj128EEEEELb0ELb0ELb0ELb0EEEvNS_9BwdParamsE --------------------------
	.section	.nv.info._ZN10layer_norm13ln_bwd_kernelINS_13Kernel_traitsI6__halfffffjLj1024ELj1ELj4ELj1ELj16ENS_18Kernel_traits_baseILj1024ES2_ffffjLj128EEEEELb0ELb0ELb0ELb0EEEvNS_9BwdParamsE,"",@"SHT_CUDA_INFO"
	.sectionflags	@""
	.align	4


	//----- nvinfo : EIATTR_CUDA_API_VERSION
	.align		4
        /*0000*/ 	.byte	0x04, 0x37
        /*0002*/ 	.short	(.L_4195 - .L_4194)
.L_4194:
        /*0004*/ 	.word	0x00000082


	//----- nvinfo : EIATTR_KPARAM_INFO
	.align		4
.L_4195:
        /*0008*/ 	.byte	0x04, 0x17
        /*000a*/ 	.short	(.L_4197 - .L_4196)
.L_4196:
        /*000c*/ 	.word	0x00000000
        /*0010*/ 	.short	0x0000
        /*0012*/ 	.short	0x0000
        /*0014*/ 	.byte	0x00, 0xf0, 0xa1, 0x04


	//----- nvinfo : EIATTR_SPARSE_MMA_MASK
	.align		4
.L_4197:
        /*0018*/ 	.byte	0x03, 0x50
        /*001a*/ 	.short	0x0000


	//----- nvinfo : EIATTR_MAXREG_COUNT
	.align		4
        /*001c*/ 	.byte	0x03, 0x1b
        /*001e*/ 	.short	0x00ff


	//----- nvinfo : EIATTR_NUM_BARRIERS
	.align		4
        /*0020*/ 	.byte	0x02, 0x4c
        /*0022*/ 	.byte	0x01
	.zero		1


	//----- nvinfo : EIATTR_MERCURY_ISA_VERSION
	.align		4
        /*0024*/ 	.byte	0x03, 0x5f
        /*0026*/ 	.short	0x0101


	//----- nvinfo : EIATTR_COOP_GROUP_MASK_REGIDS
	.align		4
        /*0028*/ 	.byte	0x04, 0x29
        /*002a*/ 	.short	(.L_4199 - .L_4198)


	//   ....[0]....
.L_4198:
        /*002c*/ 	.word	0xffffffff


	//   ....[1]....
        /*0030*/ 	.word	0xffffffff


	//   ....[2]....
        /*0034*/ 	.word	0xffffffff


	//   ....[3]....
        /*0038*/ 	.word	0xffffffff


	//   ....[4]....
        /*003c*/ 	.word	0xffffffff


	//   ....[5]....
        /*0040*/ 	.word	0xffffffff


	//   ....[6]....
        /*0044*/ 	.word	0xffffffff


	//   ....[7]....
        /*0048*/ 	.word	0xffffffff


	//   ....[8]....
        /*004c*/ 	.word	0xffffffff


	//   ....[9]....
        /*0050*/ 	.word	0xffffffff


	//   ....[10]....
        /*0054*/ 	.word	0x050000b7


	//   ....[11]....
        /*0058*/ 	.word	0x050000b7


	//   ....[12]....
        /*005c*/ 	.word	0x050000b7


	//   ....[13]....
        /*0060*/ 	.word	0x050000b7


	//   ....[14]....
        /*0064*/ 	.word	0x050000b7


	//   ....[15]....
        /*0068*/ 	.word	0x050000b7


	//   ....[16]....
        /*006c*/ 	.word	0x050000b7


	//   ....[17]....
        /*0070*/ 	.word	0x050000b7


	//   ....[18]....
        /*0074*/ 	.word	0x050000b7


	//   ....[19]....
        /*0078*/ 	.word	0x050000b7


	//----- nvinfo : EIATTR_COOP_GROUP_INSTR_OFFSETS
	.align		4
.L_4199:
        /*007c*/ 	.byte	0x04, 0x28
        /*007e*/ 	.short	(.L_4201 - .L_4200)


	//   ....[0]....
.L_4200:
        /*0080*/ 	.word	0x00003990


	//   ....[1]....
        /*0084*/ 	.word	0x000039a0


	//   ....[2]....
        /*0088*/ 	.word	0x000039d0


	//   ....[3]....
        /*008c*/ 	.word	0x000039e0


	//   ....[4]....
        /*0090*/ 	.word	0x00003a10


	//   ....[5]....
        /*0094*/ 	.word	0x00003a20


	//   ....[6]....
        /*0098*/ 	.word	0x00003a50


	//   ....[7]....
        /*009c*/ 	.word	0x00003a60


	//   ....[8]....
        /*00a0*/ 	.word	0x00003a90


	//   ....[9]....
        /*00a4*/ 	.word	0x00003aa0


	//   ....[10]....
        /*00a8*/ 	.word	0x00007be0


	//   ....[11]....
        /*00ac*/ 	.word	0x00007c70


	//   ....[12]....
        /*00b0*/ 	.word	0x00007ce0


	//   ....[13]....
        /*00b4*/ 	.word	0x00007d40


	//   ....[14]....
        /*00b8*/ 	.word	0x00007db0


	//   ....[15]....
        /*00bc*/ 	.word	0x00007e10


	//   ....[16]....
        /*00c0*/ 	.word	0x00007e80


	//   ....[17]....
        /*00c4*/ 	.word	0x00007ee0


	//   ....[18]....
        /*00c8*/ 	.word	0x00007f50


	//   ....[19]....
        /*00cc*/ 	.word	0x00007fb0


	//----- nvinfo : EIATTR_VRC_CTA_INIT_COUNT
	.align		4
.L_4201:
        /*00d0*/ 	.byte	0x02, 0x4a
	.zero		1
	.zero		1


	//----- nvinfo : EIATTR_EXIT_INSTR_OFFSETS
	.align		4
        /*00d4*/ 	.byte	0x04, 0x1c
        /*00d6*/ 	.short	(.L_4203 - .L_4202)


	//   ....[0]....
.L_4202:
        /*00d8*/ 	.word	0x00007b40


	//   ....[1]....
        /*00dc*/ 	.word	0x00007b70


	//----- nvinfo : EIATTR_MAX_THREADS
	.align		4
.L_4203:
        /*00e0*/ 	.byte	0x04, 0x05
        /*00e2*/ 	.short	(.L_4205 - .L_4204)
.L_4204:
        /*00e4*/ 	.word	0x00000080
        /*00e8*/ 	.word	0x00000001
        /*00ec*/ 	.word	0x00000001


	//----- nvinfo : EIATTR_CRS_STACK_SIZE
	.align		4
.L_4205:
        /*00f0*/ 	.byte	0x04, 0x1e
        /*00f2*/ 	.short	(.L_4207 - .L_4206)
.L_4206:
        /*00f4*/ 	.word	0x00000000


	//----- nvinfo : EIATTR_CBANK_PARAM_SIZE
	.align		4
.L_4207:
        /*00f8*/ 	.byte	0x03, 0x19
        /*00fa*/ 	.short	0x0128


	//----- nvinfo : EIATTR_PARAM_CBANK
	.align		4
        /*00fc*/ 	.byte	0x04, 0x0a
        /*00fe*/ 	.short	(.L_4209 - .L_4208)
	.align		4
.L_4208:
        /*0100*/ 	.word	index@(.nv.constant0._ZN10layer_norm13ln_bwd_kernelINS_13Kernel_traitsI6__halfffffjLj1024ELj1ELj4ELj1ELj16ENS_18Kernel_traits_baseILj1024ES2_ffffjLj128EEEEELb0ELb0ELb0ELb0EEEvNS_9BwdParamsE)
        /*0104*/ 	.short	0x0380
        /*0106*/ 	.short	0x0128


	//----- nvinfo : EIATTR_SW_WAR
	.align		4
.L_4209:
        /*0108*/ 	.byte	0x04, 0x36
        /*010a*/ 	.short	(.L_4211 - .L_4210)
.L_4210:
        /*010c*/ 	.word	0x00000008
.L_4211:


//--------------------- .nv.info._ZN10layer_norm13ln_bwd_kernelINS_13Kernel_traitsI6__halfffffjLj1024ELj1ELj4ELj1ELj16ENS_18Kernel_traits_baseILj1024ES2_ffffjLj128EEEEELb0ELb0ELb0ELb1EEEvNS_9BwdParamsE --------------------------
	.section	.nv.info._ZN10layer_norm13ln_bwd_kernelINS_13Kernel_traitsI6__halfffffjLj1024ELj1ELj4ELj1ELj16ENS_18Kernel_traits_baseILj1024ES2_ffffjLj128EEEEELb0ELb0ELb0ELb1EEEvNS_9BwdParamsE,"",@"SHT_CUDA_INFO"
	.sectionflags	@""
	.align	4


	//----- nvinfo : EIATTR_CUDA_API_VERSION
	.align		4
        /*0000*/ 	.byte	0x04, 0x37
        /*0002*/ 	.short	(.L_4213 - .L_4212)
.L_4212:
        /*0004*/ 	.word	0x00000082


	//----- nvinfo : EIATTR_KPARAM_INFO
	.align		4
.L_4213:
        /*0008*/ 	.byte	0x04, 0x17
        /*000a*/ 	.short	(.L_4215 - .L_4214)
.L_4214:
        /*000c*/ 	.word	0x00000000
        /*0010*/ 	.short	0x0000
        /*0012*/ 	.short	0x0000
        /*0014*/ 	.byte	0x00, 0xf0, 0xa1, 0x04


	//----- nvinfo : EIATTR_SPARSE_MMA_MASK
	.align		4
.L_4215:
        /*0018*/ 	.byte	0x03, 0x50
        /*001a*/ 	.short	0x0000


	//----- nvinfo : EIATTR_MAXREG_COUNT
	.align		4
        /*001c*/ 	.byte	0x03, 0x1b
        /*001e*/ 	.short	0x00ff


	//----- nvinfo : EIATTR_NUM_BARRIERS
	.align		4
        /*0020*/ 	.byte	0x02, 0x4c
        /*0022*/ 	.byte	0x01
	.zero		1


	//----- nvinfo : EIATTR_ANNOTATIONS
	.align		4
        /*0024*/ 	.byte	0x04, 0x55
        /*0026*/ 	.short	(.L_4217 - .L_4216)


	//   ....[0]....
.L_4216:
        /*0028*/ 	.word	0x00000001
        /*002c*/ 	.byte	0x70, 0x03, 0x00, 0x00, 0x01, 0x00, 0x00, 0x00, 0xf0, 0x2b, 0x00, 0x00, 0x01, 0x00, 0x00, 0x00
        /*003c*/ 	.byte	0x30, 0x30, 0x00, 0x00, 0x01, 0x00, 0x00, 0x00, 0xe0, 0x58, 0x00, 0x00, 0x01, 0x00, 0x00, 0x00
        /*004c*/ 	.byte	0x10, 0x68, 0x00, 0x00


	//----- nvinfo : EIATTR_MERCURY_ISA_VERSION
	.align		4
.L_4217:
        /*0050*/ 	.byte	0x03, 0x5f
        /*0052*/ 	.short	0x0101


	//----- nvinfo : EIATTR_COOP_GROUP_MASK_REGIDS
	.align		4
        /*0054*/ 	.byte	0x04, 0x29
        /*0056*/ 	.short	(.L_4219 - .L_4218)


	//   ....[0]....
.L_4218:
        /*0058*/ 	.word	0xffffffff


	//   ....[1]....
        /*005c*/ 	.word	0xffffffff


	//   ....[2]....
        /*0060*/ 	.word	0xffffffff


	//   ....[3]....
        /*0064*/ 	.word	0xffffffff


	//   ....[4]....
        /*0068*/ 	.word	0xffffffff


	//   ....[5]....
        /*006c*/ 	.word	0xffffffff


	//   ....[6]....
        /*0070*/ 	.word	0xffffffff


	//   ....[7]....
        /*0074*/ 	.word	0xffffffff


	//   ....[8]....
        /*0078*/ 	.word	0xffffffff


	//   ....[9]....
        /*007c*/ 	.word	0xffffffff


	//   ....[10]....
        /*0080*/ 	.word	0x0500004a


	//   ....[11]....
        /*0084*/ 	.word	0x0500004a


	//   ....[12]....
        /*0088*/ 	.word	0x0500004a


	//   ....[13]....
        /*008c*/ 	.word	0x0500004a


	//   ....[14]....
        /*0090*/ 	.word	0x0500004a


	//   ....[15]....
        /*0094*/ 	.word	0x0500004a


	//   ....[16]....
        /*0098*/ 	.word	0x0500004a


	//   ....[17]....
        /*009c*/ 	.word	0x0500004a


	//   ....[18]....
        /*00a0*/ 	.word	0x0500004a


	//   ....[19]....
        /*00a4*/ 	.word	0x0500004a


	//----- nvinfo : EIATTR_COOP_GROUP_INSTR_OFFSETS
	.align		4
.L_4219:
        /*00a8*/ 	.byte	0x04, 0x28
        /*00aa*/ 	.short	(.L_4221 - .L_4220)


	//   ....[0]....
.L_4220:
        /*00ac*/ 	.word	0x00003010


	//   ....[1]....
        /*00b0*/ 	.word	0x00003020


	//   ....[2]....
        /*00b4*/ 	.word	0x00003060


	//   ....[3]....
        /*00b8*/ 	.word	0x00003070


	//   ....[4]....
        /*00bc*/ 	.word	0x000030a0


	//   ....[5]....
        /*00c0*/ 	.word	0x000030b0


	//   ....[6]....
        /*00c4*/ 	.word	0x000030e0


	//   ....[7]....
        /*00c8*/ 	.word	0x000030f0


	//   ....[8]....
        /*00cc*/ 	.word	0x00003120


	//   ....[9]....
        /*00d0*/ 	.word	0x00003130


	//   ....[10]....
        /*00d4*/ 	.word	0x000067b0


	//   ....[11]....
        /*00d8*/ 	.word	0x00006850


	//   ....[12]....
        /*00dc*/ 	.word	0x000068c0


	//   ....[13]....
        /*00e0*/ 	.word	0x00006910


	//   ....[14]....
        /*00e4*/ 	.word	0x00006980


	//   ....[15]....
        /*00e8*/ 	.word	0x000069d0


	//   ....[16]....
        /*00ec*/ 	.word	0x00006a40


	//   ....[17]....
        /*00f0*/ 	.word	0x00006a90


	//   ....[18]....
        /*00f4*/ 	.word	0x00006b00


	//   ....[19]....
        /*00f8*/ 	.word	0x00006b50


	//----- nvinfo : EIATTR_VRC_CTA_INIT_COUNT
	.align		4
.L_4221:
        /*00fc*/ 	.byte	0x02, 0x4a
	.zero		1
	.zero		1


	//----- nvinfo : EIATTR_EXIT_INSTR_OFFSETS
	.align		4
        /*0100*/ 	.byte	0x04, 0x1c
        /*0102*/ 	.short	(.L_4223 - .L_4222)


	//   ....[0]....
.L_4222:
        /*0104*/ 	.word	0x00006740


	//----- nvinfo : EIATTR_MAX_THREADS
	.align		4
.L_4223:
        /*0108*/ 	.byte	0x04, 0x05
        /*010a*/ 	.short	(.L_4225 - .L_4224)
.L_4224:
        /*010c*/ 	.word	0x00000080
        /*0110*/ 	.word	0x00000001
        /*0114*/ 	.word	0x00000001


	//----- nvinfo : EIATTR_CRS_STACK_SIZE
	.align		4
.L_4225:
        /*0118*/ 	.byte	0x04, 0x1e
        /*011a*/ 	.short	(.L_4227 - .L_4226)
.L_4226:
        /*011c*/ 	.word	0x00000000


	//----- nvinfo : EIATTR_CBANK_PARAM_SIZE
	.align		4
.L_4227:
        /*0120*/ 	.byte	0x03, 0x19
        /*0122*/ 	.short	0x0128


	//----- nvinfo : EIATTR_PARAM_CBANK
	.align		4
        /*0124*/ 	.byte	0x04, 0x0a
        /*0126*/ 	.short	(.L_4229 - .L_4228)
	.align		4
.L_4228:
        /*0128*/ 	.word	index@(.nv.constant0._ZN10layer_norm13ln_bwd_kernelINS_13Kernel_traitsI6__halfffffjLj1024ELj1ELj4ELj1ELj16ENS_18Kernel_traits_baseILj1024ES2_ffffjLj128EEEEELb0ELb0ELb0ELb1EEEvNS_9BwdParamsE)
        /*012c*/ 	.short	0x0380
        /*012e*/ 	.short	0x0128


	//----- nvinfo : EIATTR_SW_WAR
	.align		4
.L_4229:
        /*0130*/ 	.byte	0x04, 0x36
        /*0132*/ 	.short	(.L_4231 - .L_4230)
.L_4230:
        /*0134*/ 	.word	0x00000008
.L_4231:


//--------------------- .nv.info._ZN10layer_norm13ln_bwd_kernelINS_13Kernel_traitsI6__halfffffjLj1024ELj1ELj4ELj1ELj16ENS_18Kernel_traits_baseILj1024ES2_ffffjLj128EEEEELb0ELb0ELb1ELb0EEEvNS_9BwdParamsE --------------------------
	.section	.nv.info._ZN10layer_norm13ln_bwd_kernelINS_13Kernel_traitsI6__halfffffjLj1024ELj1ELj4ELj1ELj16ENS_18Kernel_traits_baseILj1024ES2_ffffjLj128EEEEELb0ELb0ELb1ELb0EEEvNS_9BwdParamsE,"",@"SHT_CUDA_INFO"
	.sectionflags	@""
	.align	4


	//----- nvinfo : EIATTR_CUDA_API_VERSION
	.align		4
        /*0000*/ 	.byte	0x04, 0x37
        /*0002*/ 	.short	(.L_4233 - .L_4232)
.L_4232:
        /*0004*/ 	.word	0x00000082


	//----- nvinfo : EIATTR_KPARAM_INFO
	.align		4
.L_4233:
        /*0008*/ 	.byte	0x04, 0x17
        /*000a*/ 	.short	(.L_4235 - .L_4234)
.L_4234:
        /*000c*/ 	.word	0x00000000
        /*0010*/ 	.short	0x0000
        /*0012*/ 	.short	0x0000
        /*0014*/ 	.byte	0x00, 0xf0, 0xa1, 0x04


	//----- nvinfo : EIATTR_SPARSE_MMA_MASK
	.align		4
.L_4235:
        /*0018*/ 	.byte	0x03, 0x50
        /*001a*/ 	.short	0x0000


	//----- nvinfo : EIATTR_MAXREG_COUNT
	.align		4
        /*001c*/ 	.byte	0x03, 0x1b
        /*001e*/ 	.short	0x00ff


	//----- nvinfo : EIATTR_NUM_BARRIERS
	.align		4
        /*0020*/ 	.byte	0x02, 0x4c
        /*0022*/ 	.byte	0x01
	.zero		1


	//----- nvinfo : EIATTR_MERCURY_ISA_VERSION
	.align		4
        /*0024*/ 	.byte	0x03, 0x5f
        /*0026*/ 	.short	0x0101


	//----- nvinfo : EIATTR_COOP_GROUP_MASK_REGIDS
	.align		4
        /*0028*/ 	.byte	0x04, 0x29
        /*002a*/ 	.short	(.L_4237 - .L_4236)


	//   ....[0]....
.L_4236:
        /*002c*/ 	.word	0xffffffff


	//   ....[1]....
        /*0030*/ 	.word	0xffffffff


	//   ....[2]....
        /*0034*/ 	.word	0xffffffff


	//   ....[3]....
        /*0038*/ 	.word	0xffffffff


	//   ....[4]....
        /*003c*/ 	.word	0xffffffff


	//   ....[5]....
        /*0040*/ 	.word	0xffffffff


	//   ....[6]....
        /*0044*/ 	.word	0xffffffff


	//   ....[7]....
        /*0048*/ 	.word	0xffffffff


	//   ....[8]....
        /*004c*/ 	.word	0xffffffff


	//   ....[9]....
        /*0050*/ 	.word	0xffffffff


	//   ....[10]....
        /*0054*/ 	.word	0x050000b6


	//   ....[11]....
        /*0058*/ 	.word	0x050000b6


	//   ....[12]....
        /*005c*/ 	.word	0x050000b6


	//   ....[13]....
        /*0060*/ 	.word	0x050000b6


	//   ....[14]....
        /*0064*/ 	.word	0x050000b6


	//   ....[15]....
        /*0068*/ 	.word	0x050000b6


	//   ....[16]....
        /*006c*/ 	.word	0x050000b6


	//   ....[17]....
        /*0070*/ 	.word	0x050000b6


	//   ....[18]....
        /*0074*/ 	.word	0x050000b6


	//   ....[19]....
        /*0078*/ 	.word	0x050000b6


	//----- nvinfo : EIATTR_COOP_GROUP_INSTR_OFFSETS
	.align		4
.L_4237:
        /*007c*/ 	.byte	0x04, 0x28
        /*007e*/ 	.short	(.L_4239 - .L_4238)


	//   ....[0]....
.L_4238:
        /*0080*/ 	.word	0x000028c0


	//   ....[1]....
        /*0084*/ 	.word	0x000028d0


	//   ....[2]....
        /*0088*/ 	.word	0x00002900


	//   ....[3]....
        /*008c*/ 	.word	0x00002910


	//   ....[4]....
        /*0090*/ 	.word	0x00002940


	//   ....[5]....
        /*0094*/ 	.word	0x00002950


	//   ....[6]....
        /*0098*/ 	.word	0x00002980


	//   ....[7]....
        /*009c*/ 	.word	0x00002990


	//   ....[8]....
        /*00a0*/ 	.word	0x000029c0


	//   ....[9]....
        /*00a4*/ 	.word	0x000029d0


	//   ....[10]....
        /*00a8*/ 	.word	0x00007f50


	//   ....[11]....
        /*00ac*/ 	.word	0x00007fe0


	//   ....[12]....
        /*00b0*/ 	.word	0x00008050


	//   ....[13]....
        /*00b4*/ 	.word	0x000080b0


	//   ....[14]....
        /*00b8*/ 	.word	0x00008120


	//   ....[15]....
        /*00bc*/ 	.word	0x00008180


	//   ....[16]....
        /*00c0*/ 	.word	0x000081f0


	//   ....[17]....
        /*00c4*/ 	.word	0x00008250


	//   ....[18]....
        /*00c8*/ 	.word	0x000082c0


	//   ....[19]....
        /*00cc*/ 	.word	0x00008320


	//----- nvinfo : EIATTR_VRC_CTA_INIT_COUNT
	.align		4
.L_4239:
        /*00d0*/ 	.byte	0x02, 0x4a
	.zero		1
	.zero		1


	//----- nvinfo : EIATTR_EXIT_INSTR_OFFSETS
	.align		4
        /*00d4*/ 	.byte	0x04, 0x1c
        /*00d6*/ 	.short	(.L_4241 - .L_4240)


	//   ....[0]....
.L_4240:
        /*00d8*/ 	.word	0x00007eb0


	//   ....[1]....
        /*00dc*/ 	.word	0x00007ee0


	//----- nvinfo : EIATTR_MAX_THREADS
	.align		4
.L_4241:
        /*00e0*/ 	.byte	0x04, 0x05
        /*00e2*/ 	.short	(.L_4243 - .L_4242)
.L_4242:
        /*00e4*/ 	.word	0x00000080
        /*00e8*/ 	.word	0x00000001
        /*00ec*/ 	.word	0x00000001


	//----- nvinfo : EIATTR_CRS_STACK_SIZE
	.align		4
.L_4243:
        /*00f0*/ 	.byte	0x04, 0x1e
        /*00f2*/ 	.short	(.L_4245 - .L_4244)
.L_4244:
        /*00f4*/ 	.word	0x00000000


	//----- nvinfo : EIATTR_CBANK_PARAM_SIZE
	.align		4
.L_4245:
        /*00f8*/ 	.byte	0x03, 0x19
        /*00fa*/ 	.short	0x0128


	//----- nvinfo : EIATTR_PARAM_CBANK
	.align		4
        /*00fc*/ 	.byte	0x04, 0x0a
        /*00fe*/ 	.short	(.L_4247 - .L_4246)
	.align		4
.L_4246:
        /*0100*/ 	.word	index@(.nv.constant0._ZN10layer_norm13ln_bwd_kernelINS_13Kernel_traitsI6__halfffffjLj1024ELj1ELj4ELj1ELj16ENS_18Kernel_traits_baseILj1024ES2_ffffjLj128EEEEELb0ELb0ELb1ELb0EEEvNS_9BwdParamsE)
        /*0104*/ 	.short	0x0380
        /*0106*/ 	.short	0x0128


	//----- nvinfo : EIATTR_SW_WAR
	.align		4
.L_4247:
        /*0108*/ 	.byte	0x04, 0x36
        /*010a*/ 	.short	(.L_4249 - .L_4248)
.L_4248:
        /*010c*/ 	.word	0x00000008
.L_4249:


//--------------------- .nv.info._ZN10layer_norm13ln_bwd_kernelINS_13Kernel_traitsI6__halfffffjLj1024ELj1ELj4ELj1ELj16ENS_18Kernel_traits_baseILj1024ES2_ffffjLj128EEEEELb0ELb0ELb1ELb1EEEvNS_9BwdParamsE --------------------------
	.section	.nv.info._ZN10layer_norm13ln_bwd_kernelINS_13Kernel_traitsI6__halfffffjLj1024ELj1ELj4ELj1ELj16ENS_18Kernel_traits_baseILj1024ES2_ffffjLj128EEEEELb0ELb0ELb1ELb1EEEvNS_9BwdParamsE,"",@"SHT_CUDA_INFO"
	.sectionflags	@""
	.align	4


	//----- nvinfo : EIATTR_CUDA_API_VERSION
	.align		4
        /*0000*/ 	.byte	0x04, 0x37
        /*0002*/ 	.short	(.L_4251 - .L_4250)
.L_4250:
        /*0004*/ 	.word	0x00000082


	//----- nvinfo : EIATTR_KPARAM_INFO
	.align		4
.L_4251:
        /*0008*/ 	.byte	0x04, 0x17
        /*000a*/ 	.short	(.L_4253 - .L_4252)
.L_4252:
        /*000c*/ 	.word	0x00000000
        /*0010*/ 	.short	0x0000
        /*0012*/ 	.short	0x0000
        /*0014*/ 	.byte	0x00, 0xf0, 0xa1, 0x04


	//----- nvinfo : EIATTR_SPARSE_MMA_MASK
	.align		4
.L_4253:
        /*0018*/ 	.byte	0x03, 0x50
        /*001a*/ 	.short	0x0000


	//----- nvinfo : EIATTR_MAXREG_COUNT
	.align		4
        /*001c*/ 	.byte	0x03, 0x1b
        /*001e*/ 	.short	0x00ff


	//----- nvinfo : EIATTR_NUM_BARRIERS
	.align		4
        /*0020*/ 	.byte	0x02, 0x4c
        /*0022*/ 	.byte	0x01
	.zero		1


	//----- nvinfo : EIATTR_MERCURY_ISA_VERSION
	.align		4
        /*0024*/ 	.byte	0x03, 0x5f
        /*0026*/ 	.short	0x0101


	//----- nvinfo : EIATTR_COOP_GROUP_MASK_REGIDS
	.align		4
        /*0028*/ 	.byte	0x04, 0x29
        /*002a*/ 	.short	(.L_4255 - .L_4254)


	//   ....[0]....
.L_4254:
        /*002c*/ 	.word	0xffffffff


	//   ....[1]....
        /*0030*/ 	.word	0xffffffff


	//   ....[2]....
        /*0034*/ 	.word	0xffffffff


	//   ....[3]....
        /*0038*/ 	.word	0xffffffff


	//   ....[4]....
        /*003c*/ 	.word	0xffffffff


	//   ....[5]....
        /*0040*/ 	.word	0xffffffff


	//   ....[6]....
        /*0044*/ 	.word	0xffffffff


	//   ....[7]....
        /*0048*/ 	.word	0xffffffff


	//   ....[8]....
        /*004c*/ 	.word	0xffffffff


	//   ....[9]....
        /*0050*/ 	.word	0xffffffff


	//   ....[10]....
        /*0054*/ 	.word	0x050000d0


	//   ....[11]....
        /*0058*/ 	.word	0x050000d0


	//   ....[12]....
        /*005c*/ 	.word	0x050000d0


	//   ....[13]....
        /*0060*/ 	.word	0x050000d0


	//   ....[14]....
        /*0064*/ 	.word	0x050000d0


	//   ....[15]....
        /*0068*/ 	.word	0x050000d0


	//   ....[16]....
        /*006c*/ 	.word	0x050000d0


	//   ....[17]....
        /*0070*/ 	.word	0x050000d0


	//   ....[18]....
        /*0074*/ 	.word	0x050000d0


	//   ....[19]....
        /*0078*/ 	.word	0x050000d0


	//----- nvinfo : EIATTR_COOP_GROUP_INSTR_OFFSETS
	.align		4
.L_4255:
        /*007c*/ 	.byte	0x04, 0x28
        /*007e*/ 	.short	(.L_4257 - .L_4256)


	//   ....[0]....
.L_4256:
        /*0080*/ 	.word	0x00001e70


	//   ....[1]....
        /*0084*/ 	.word	0x00001e80


	//   ....[2]....
        /*0088*/ 	.word	0x00001eb0


	//   ....[3]....
        /*008c*/ 	.word	0x00001ec0


	//   ....[4]....
        /*0090*/ 	.word	0x00001ef0


	//   ....[5]....
        /*0094*/ 	.word	0x00001f00


	//   ....[6]....
        /*0098*/ 	.word	0x00001f30


	//   ....[7]....
        /*009c*/ 	.word	0x00001f40


	//   ....[8]....
        /*00a0*/ 	.word	0x00001f70


	//   ....[9]....
        /*00a4*/ 	.word	0x00001f80


	//   ....[10]....
        /*00a8*/ 	.word	0x000066e0


	//   ....[11]....
        /*00ac*/ 	.word	0x00006770


	//   ....[12]....
        /*00b0*/ 	.word	0x000067e0


	//   ....[13]....
        /*00b4*/ 	.word	0x00006840


	//   ....[14]....
        /*00b8*/ 	.word	0x000068b0


	//   ....[15]....
        /*00bc*/ 	.word	0x00006910


	//   ....[16]....
        /*00c0*/ 	.word	0x00006980


	//   ....[17]....
        /*00c4*/ 	.word	0x000069e0


	//   ....[18]....
        /*00c8*/ 	.word	0x00006a50


	//   ....[19]....
        /*00cc*/ 	.word	0x00006ab0


	//----- nvinfo : EIATTR_VRC_CTA_INIT_COUNT
	.align		4
.L_4257:
        /*00d0*/ 	.byte	0x02, 0x4a
	.zero		1
	.zero		1


	//----- nvinfo : EIATTR_EXIT_INSTR_OFFSETS
	.align		4
        /*00d4*/ 	.byte	0x04, 0x1c
        /*00d6*/ 	.short	(.L_4259 - .L_4258)


	//   ....[0]....
.L_4258:
        /*00d8*/ 	.word	0x00006670


	//----- nvinfo : EIATTR_MAX_THREADS
	.align		4
.L_4259:
        /*00dc*/ 	.byte	0x04, 0x05
        /*00de*/ 	.short	(.L_4261 - .L_4260)
.L_4260:
        /*00e0*/ 	.word	0x00000080
        /*00e4*/ 	.word	0x00000001
        /*00e8*/ 	.word	0x00000001


	//----- nvinfo : EIATTR_CRS_STACK_SIZE
	.align		4
.L_4261:
        /*00ec*/ 	.byte	0x04, 0x1e
        /*00ee*/ 	.short	(.L_4263 - .L_4262)
.L_4262:
        /*00f0*/ 	.word	0x00000000


	//----- nvinfo : EIATTR_CBANK_PARAM_SIZE
	.align		4
.L_4263:
        /*00f4*/ 	.byte	0x03, 0x19
        /*00f6*/ 	.short	0x0128


	//----- nvinfo : EIATTR_PARAM_CBANK
	.align		4
        /*00f8*/ 	.byte	0x04, 0x0a
        /*00fa*/ 	.short	(.L_4265 - .L_4264)
	.align		4
.L_4264:
        /*00fc*/ 	.word	index@(.nv.constant0._ZN10layer_norm13ln_bwd_kernelINS_13Kernel_traitsI6__halfffffjLj1024ELj1ELj4ELj1ELj16ENS_18Kernel_traits_baseILj1024ES2_ffffjLj128EEEEELb0ELb0ELb1ELb1EEEvNS_9BwdParamsE)
        /*0100*/ 	.short	0x0380
        /*0102*/ 	.short	0x0128


	//----- nvinfo : EIATTR_SW_WAR
	.align		4
.L_4265:
        /*0104*/ 	.byte	0x04, 0x36
        /*0106*/ 	.short	(.L_4267 - .L_4266)
.L_4266:
        /*0108*/ 	.word	0x00000008
.L_4267:


//--------------------- .nv.info._ZN10layer_norm13ln_bwd_kernelINS_13Kernel_traitsI6__halfffffjLj1024ELj1ELj4ELj1ELj16ENS_18Kernel_traits_baseILj1024ES2_ffffjLj128EEEEELb0ELb1ELb0ELb0EEEvNS_9BwdParamsE --------------------------
	.section	.nv.info._ZN10layer_norm13ln_bwd_kernelINS_13Kernel_traitsI6__halfffffjLj1024ELj1ELj4ELj1ELj16ENS_18Kernel_traits_baseILj1024ES2_ffffjLj128EEEEELb0ELb1ELb0ELb0EEEvNS_9BwdParamsE,"",@"SHT_CUDA_INFO"
	.sectionflags	@""
	.align	4


	//----- nvinfo : EIATTR_CUDA_API_VERSION
	.align		4
        /*0000*/ 	.byte	0x04, 0x37
        /*0002*/ 	.short	(.L_4269 - .L_4268)
.L_4268:
        /*0004*/ 	.word	0x00000082


	//----- nvinfo : EIATTR_KPARAM_INFO
	.align		4
.L_4269:
        /*0008*/ 	.byte	0x04, 0x17
        /*000a*/ 	.short	(.L_4271 - .L_4270)
.L_4270:
        /*000c*/ 	.word	0x00000000
        /*0010*/ 	.short	0x0000
        /*0012*/ 	.short	0x0000
        /*0014*/ 	.byte	0x00, 0xf0, 0xa1, 0x04


	//----- nvinfo : EIATTR_SPARSE_MMA_MASK
	.align		4
.L_4271:
        /*0018*/ 	.byte	0x03, 0x50
        /*001a*/ 	.short	0x0000


	//----- nvinfo : EIATTR_MAXREG_COUNT
	.align		4
        /*001c*/ 	.byte	0x03, 0x1b
        /*001e*/ 	.short	0x00ff


	//----- nvinfo : EIATTR_NUM_BARRIERS
	.align		4
        /*0020*/ 	.byte	0x02, 0x4c
        /*0022*/ 	.byte	0x01
	.zero		1


	//----- nvinfo : EIATTR_MERCURY_ISA_VERSION
	.align		4
        /*0024*/ 	.byte	0x03, 0x5f
        /*0026*/ 	.short	0x0101


	//----- nvinfo : EIATTR_COOP_GROUP_MASK_REGIDS
	.align		4
        /*0028*/ 	.byte	0x04, 0x29
        /*002a*/ 	.short	(.L_4273 - .L_4272)


	//   ....[0]....
.L_4272:
        /*002c*/ 	.word	0xffffffff


	//   ....[1]....
        /*0030*/ 	.word	0xffffffff


	//   ....[2]....
        /*0034*/ 	.word	0xffffffff


	//   ....[3]....
        /*0038*/ 	.word	0xffffffff


	//   ....[4]....
        /*003c*/ 	.word	0xffffffff


	//   ....[5]....
        /*0040*/ 	.word	0xffffffff


	//   ....[6]....
        /*0044*/ 	.word	0xffffffff


	//   ....[7]....
        /*0048*/ 	.word	0xffffffff


	//   ....[8]....
        /*004c*/ 	.word	0xffffffff


	//   ....[9]....
        /*0050*/ 	.word	0xffffffff


	//   ....[10]....
        /*0054*/ 	.word	0x050000aa


	//   ....[11]....
        /*0058*/ 	.word	0x050000aa


	//   ....[12]....
        /*005c*/ 	.word	0x050000aa


	//   ....[13]....
        /*0060*/ 	.word	0x050000aa


	//   ....[14]....
        /*0064*/ 	.word	0x050000aa


	//   ....[15]....
        /*0068*/ 	.word	0x050000aa


	//   ....[16]....
        /*006c*/ 	.word	0x050000aa


	//   ....[17]....
        /*0070*/ 	.word	0x050000aa


	//   ....[18]....
        /*0074*/ 	.word	0x050000aa


	//   ....[19]....
        /*0078*/ 	.word	0x050000aa


	//----- nvinfo : EIATTR_COOP_GROUP_INSTR_OFFSETS
	.align		4
.L_4273:
        /*007c*/ 	.byte	0x04, 0x28
        /*007e*/ 	.short	(.L_4275 - .L_4274)


	//   ....[0]....
.L_4274:
        /*0080*/ 	.word	0x000040b0


	//   ....[1]....
        /*0084*/ 	.word	0x000040c0


	//   ....[2]....
        /*0088*/ 	.word	0x000040f0


	//   ....[3]....
        /*008c*/ 	.word	0x00004100


	//   ....[4]....
        /*0090*/ 	.word	0x00004130


	//   ....[5]....
        /*0094*/ 	.word	0x00004140


	//   ....[6]....
        /*0098*/ 	.word	0x00004170


	//   ....[7]....
        /*009c*/ 	.word	0x00004180


	//   ....[8]....
        /*00a0*/ 	.word	0x000041b0


	//   ....[9]....
        /*00a4*/ 	.word	0x000041c0


	//   ....[10]....
        /*00a8*/ 	.word	0x0000a4c0


	//   ....[11]....
        /*00ac*/ 	.word	0x0000a560


	//   ....[12]....
        /*00b0*/ 	.word	0x0000a5c0


	//   ....[13]....
        /*00b4*/ 	.word	0x0000a610


	//   ....[14]....
        /*00b8*/ 	.word	0x0000a680


	//   ....[15]....
        /*00bc*/ 	.word	0x0000a6d0


	//   ....[16]....
        /*00c0*/ 	.word	0x0000a740


	//   ....[17]....
        /*00c4*/ 	.word	0x0000a790


	//   ....[18]....
        /*00c8*/ 	.word	0x0000a800


	//   ....[19]....
        /*00cc*/ 	.word	0x0000a850


	//----- nvinfo : EIATTR_VRC_CTA_INIT_COUNT
	.align		4
.L_4275:
        /*00d0*/ 	.byte	0x02, 0x4a
	.zero		1
	.zero		1


	//----- nvinfo : EIATTR_EXIT_INSTR_OFFSETS
	.align		4
        /*00d4*/ 	.byte	0x04, 0x1c
        /*00d6*/ 	.short	(.L_4277 - .L_4276)


	//   ....[0]....
.L_4276:
        /*00d8*/ 	.word	0x0000a3e0


	//   ....[1]....
        /*00dc*/ 	.word	0x0000a460


	//----- nvinfo : EIATTR_MAX_THREADS
	.align		4
.L_4277:
        /*00e0*/ 	.byte	0x04, 0x05
        /*00e2*/ 	.short	(.L_4279 - .L_4278)
.L_4278:
        /*00e4*/ 	.word	0x00000080
        /*00e8*/ 	.word	0x00000001
        /*00ec*/ 	.word	0x00000001


	//----- nvinfo : EIATTR_CRS_STACK_SIZE
	.align		4
.L_4279:
        /*00f0*/ 	.byte	0x04, 0x1e
        /*00f2*/ 	.short	(.L_4281 - .L_4280)
.L_4280:
        /*00f4*/ 	.word	0x00000000


	//----- nvinfo : EIATTR_CBANK_PARAM_SIZE
	.align		4
.L_4281:
        /*00f8*/ 	.byte	0x03, 0x19
        /*00fa*/ 	.short	0x0128


	//----- nvinfo : EIATTR_PARAM_CBANK
	.align		4
        /*00fc*/ 	.byte	0x04, 0x0a
        /*00fe*/ 	.short	(.L_4283 - .L_4282)
	.align		4
.L_4282:
        /*0100*/ 	.word	index@(.nv.constant0._ZN10layer_norm13ln_bwd_kernelINS_13Kernel_traitsI6__halfffffjLj1024ELj1ELj4ELj1ELj16ENS_18Kernel_traits_baseILj1024ES2_ffffjLj128EEEEELb0ELb1ELb0ELb0EEEvNS_9BwdParamsE)
        /*0104*/ 	.short	0x0380
        /*0106*/ 	.short	0x0128


	//----- nvinfo : EIATTR_SW_WAR
	.align		4
.L_4283:
        /*0108*/ 	.byte	0x04, 0x36
        /*010a*/ 	.short	(.L_4285 - .L_4284)
.L_4284:
        /*010c*/ 	.word	0x00000008
.L_4285:


//--------------------- .nv.info._ZN10layer_norm13ln_bwd_kernelINS_13Kernel_traitsI6__halfffffjLj1024ELj1ELj4ELj1ELj16ENS_18Kernel_traits_baseILj1024ES2_ffffjLj128EEEEELb0ELb1ELb0ELb1EEEvNS_9BwdParamsE --------------------------
	.section	.nv.info._ZN10layer_norm13ln_bwd_kernelINS_13Kernel_traitsI6__halfffffjLj1024ELj1ELj4ELj1ELj16ENS_18Kernel_traits_baseILj1024ES2_ffffjLj128EEEEELb0ELb1ELb0ELb1EEEvNS_9BwdParamsE,"",@"SHT_CUDA_INFO"
	.sectionflags	@""
	.align	4


	//----- nvinfo : EIATTR_CUDA_API_VERSION
	.align		4
        /*0000*/ 	.byte	0x04, 0x37
        /*0002*/ 	.short	(.L_4287 - .L_4286)
.L_4286:
        /*0004*/ 	.word	0x00000082


	//----- nvinfo : EIATTR_KPARAM_INFO
	.align		4
.L_4287:
        /*0008*/ 	.byte	0x04, 0x17
        /*000a*/ 	.short	(.L_4289 - .L_4288)
.L_4288:
        /*000c*/ 	.word	0x00000000
        /*0010*/ 	.short	0x0000
        /*0012*/ 	.short	0x0000
        /*0014*/ 	.byte	0x00, 0xf0, 0xa1, 0x04


	//----- nvinfo : EIATTR_SPARSE_MMA_MASK
	.align		4
.L_4289:
        /*0018*/ 	.byte	0x03, 0x50
        /*001a*/ 	.short	0x0000


	//----- nvinfo : EIATTR_MAXREG_COUNT
	.align		4
        /*001c*/ 	.byte	0x03, 0x1b
        /*001e*/ 	.short	0x00ff


	//----- nvinfo : EIATTR_NUM_BARRIERS
	.align		4
        /*0020*/ 	.byte	0x02, 0x4c
        /*0022*/ 	.byte	0x01
	.zero		1


	//----- nvinfo : EIATTR_ANNOTATIONS
	.align		4
        /*0024*/ 	.byte	0x04, 0x55
        /*0026*/ 	.short	(.L_4291 - .L_4290)


	//   ....[0]....
.L_4290:
        /* <DEDUP_REMOVED lines=122> */


	//----- nvinfo : EIATTR_MERCURY_ISA_VERSION
	.align		4
.L_4291:
        /*07b0*/ 	.byte	0x03, 0x5f
        /*07b2*/ 	.short	0x0101


	//----- nvinfo : EIATTR_COOP_GROUP_MASK_REGIDS
	.align		4
        /*07b4*/ 	.byte	0x04, 0x29
        /*07b6*/ 	.short	(.L_4293 - .L_4292)


	//   ....[0]....
.L_4292:
        /*07b8*/ 	.word	0xffffffff


	//   ....[1]....
        /*07bc*/ 	.word	0xffffffff


	//   ....[2]....
        /*07c0*/ 	.word	0xffffffff


	//   ....[3]....
        /*07c4*/ 	.word	0xffffffff


	//   ....[4]....
        /*07c8*/ 	.word	0xffffffff


	//   ....[5]....
        /*07cc*/ 	.word	0xffffffff


	//   ....[6]....
        /*07d0*/ 	.word	0xffffffff


	//   ....[7]....
        /*07d4*/ 	.word	0xffffffff


	//   ....[8]....
        /*07d8*/ 	.word	0xffffffff


	//   ....[9]....
        /*07dc*/ 	.word	0xffffffff


	//   ....[10]....
        /*07e0*/ 	.word	0x05000036


	//   ....[11]....
        /*07e4*/ 	.word	0x05000036


	//   ....[12]....
        /*07e8*/ 	.word	0x05000036


	//   ....[13]....
        /*07ec*/ 	.word	0x05000036


	//   ....[14]....
        /*07f0*/ 	.word	0x05000036


	//   ....[15]....
        /*07f4*/ 	.word	0x05000036


	//   ....[16]....
        /*07f8*/ 	.word	0x05000036


	//   ....[17]....
        /*07fc*/ 	.word	0x05000036


	//   ....[18]....
        /*0800*/ 	.word	0x05000036


	//   ....[19]....
        /*0804*/ 	.word	0x05000036


	//----- nvinfo : EIATTR_COOP_GROUP_INSTR_OFFSETS
	.align		4
.L_4293:
        /*0808*/ 	.byte	0x04, 0x28
        /*080a*/ 	.short	(.L_4295 - .L_4294)


	//   ....[0]....
.L_4294:
        /*080c*/ 	.word	0x00003810


	//   ....[1]....
        /*0810*/ 	.word	0x00003910


	//   ....[2]....
        /*0814*/ 	.word	0x00003990


	//   ....[3]....
        /*0818*/ 	.word	0x00003a10


	//   ....[4]....
        /*081c*/ 	.word	0x00003a20


	//   ....[5]....
        /*0820*/ 	.word	0x00003aa0


	//   ....[6]....
        /*0824*/ 	.word	0x00003ab0


	//   ....[7]....
        /*0828*/ 	.word	0x00003b40


	//   ....[8]....
        /*082c*/ 	.word	0x00003b50


	//   ....[9]....
        /*0830*/ 	.word	0x00003b70


	//   ....[10]....
        /*0834*/ 	.word	0x00009990


	//   ....[11]....
        /*0838*/ 	.word	0x00009a60


	//   ....[12]....
        /*083c*/ 	.word	0x00009b90


	//   ....[13]....
        /*0840*/ 	.word	0x00009c60


	//   ....[14]....
        /*0844*/ 	.word	0x00009d30


	//   ....[15]....
        /*0848*/ 	.word	0x00009e00


	//   ....[16]....
        /*084c*/ 	.word	0x00009e70


	//   ....[17]....
        /*0850*/ 	.word	0x00009ed0


	//   ....[18]....
        /*0854*/ 	.word	0x00009f30


	//   ....[19]....
        /*0858*/ 	.word	0x00009f90


	//----- nvinfo : EIATTR_VRC_CTA_INIT_COUNT
	.align		4
.L_4295:
        /*085c*/ 	.byte	0x02, 0x4a
	.zero		1
	.zero		1


	//----- nvinfo : EIATTR_EXIT_INSTR_OFFSETS
	.align		4
        /*0860*/ 	.byte	0x04, 0x1c
        /*0862*/ 	.short	(.L_4297 - .L_4296)


	//   ....[0]....
.L_4296:
        /*0864*/ 	.word	0x00009920


	//----- nvinfo : EIATTR_MAX_THREADS
	.align		4
.L_4297:
        /*0868*/ 	.byte	0x04, 0x05
        /*086a*/ 	.short	(.L_4299 - .L_4298)
.L_4298:
        /*086c*/ 	.word	0x00000080
        /*0870*/ 	.word	0x00000001
        /*0874*/ 	.word	0x00000001


	//----- nvinfo : EIATTR_CRS_STACK_SIZE
	.align		4
.L_4299:
        /*0878*/ 	.byte	0x04, 0x1e
        /*087a*/ 	.short	(.L_4301 - .L_4300)
.L_4300:
        /*087c*/ 	.word	0x00000000


	//----- nvinfo : EIATTR_CBANK_PARAM_SIZE
	.align		4
.L_4301:
        /*0880*/ 	.byte	0x03, 0x19
        /*0882*/ 	.short	0x0128


	//----- nvinfo : EIATTR_PARAM_CBANK
	.align		4
        /*0884*/ 	.byte	0x04, 0x0a
        /*0886*/ 	.short	(.L_4303 - .L_4302)
	.align		4
.L_4302:
        /*0888*/ 	.word	index@(.nv.constant0._ZN10layer_norm13ln_bwd_kernelINS_13Kernel_traitsI6__halfffffjLj1024ELj1ELj4ELj1ELj16ENS_18Kernel_traits_baseILj1024ES2_ffffjLj128EEEEELb0ELb1ELb0ELb1EEEvNS_9BwdParamsE)
        /*088c*/ 	.short	0x0380
        /*088e*/ 	.short	0x0128


	//----- nvinfo : EIATTR_SW_WAR
	.align		4
.L_4303:
        /*0890*/ 	.byte	0x04, 0x36
        /*0892*/ 	.short	(.L_4305 - .L_4304)
.L_4304:
        /*0894*/ 	.word	0x00000008
.L_4305:


//--------------------- .nv.info._ZN10layer_norm13ln_bwd_kernelINS_13Kernel_traitsI6__halfffffjLj1024ELj1ELj4ELj1ELj16ENS_18Kernel_traits_baseILj1024ES2_ffffjLj128EEEEELb0ELb1ELb1ELb0EEEvNS_9BwdParamsE --------------------------
	.section	.nv.info._ZN10layer_norm13ln_bwd_kernelINS_13Kernel_traitsI6__halfffffjLj1024ELj1ELj4ELj1ELj16ENS_18Kernel_traits_baseILj1024ES2_ffffjLj128EEEEELb0ELb1ELb1ELb0EEEvNS_9BwdParamsE,"",@"SHT_CUDA_INFO"
	.sectionflags	@""
	.align	4


	//----- nvinfo : EIATTR_CUDA_API_VERSION
	.align		4
        /*0000*/ 	.byte	0x04, 0x37
        /*0002*/ 	.short	(.L_4307 - .L_4306)
.L_4306:
        /*0004*/ 	.word	0x00000082


	//----- nvinfo : EIATTR_KPARAM_INFO
	.align		4
.L_4307:
        /*0008*/ 	.byte	0x04, 0x17
        /*000a*/ 	.short	(.L_4309 - .L_4308)
.L_4308:
        /*000c*/ 	.word	0x00000000
        /*0010*/ 	.short	0x0000
        /*0012*/ 	.short	0x0000
        /*0014*/ 	.byte	0x00, 0xf0, 0xa1, 0x04


	//----- nvinfo : EIATTR_SPARSE_MMA_MASK
	.align		4
.L_4309:
        /*0018*/ 	.byte	0x03, 0x50
        /*001a*/ 	.short	0x0000


	//----- nvinfo : EIATTR_MAXREG_COUNT
	.align		4
        /*001c*/ 	.byte	0x03, 0x1b
        /*001e*/ 	.short	0x00ff


	//----- nvinfo : EIATTR_NUM_BARRIERS
	.align		4
        /*0020*/ 	.byte	0x02, 0x4c
        /*0022*/ 	.byte	0x01
	.zero		1


	//----- nvinfo : EIATTR_ANNOTATIONS
	.align		4
        /*0024*/ 	.byte	0x04, 0x55
        /*0026*/ 	.short	(.L_4311 - .L_4310)


	//   ....[0]....
.L_4310:
        /* <DEDUP_REMOVED lines=11> */


	//----- nvinfo : EIATTR_MERCURY_ISA_VERSION
	.align		4
.L_4311:
        /*00c8*/ 	.byte	0x03, 0x5f
        /*00ca*/ 	.short	0x0101


	//----- nvinfo : EIATTR_COOP_GROUP_MASK_REGIDS
	.align		4
        /*00cc*/ 	.byte	0x04, 0x29
        /*00ce*/ 	.short	(.L_4313 - .L_4312)


	//   ....[0]....
.L_4312:
        /*00d0*/ 	.word	0xffffffff


	//   ....[1]....
        /*00d4*/ 	.word	0xffffffff


	//   ....[2]....
        /*00d8*/ 	.word	0xffffffff


	//   ....[3]....
        /*00dc*/ 	.word	0xffffffff


	//   ....[4]....
        /*00e0*/ 	.word	0xffffffff


	//   ....[5]....
        /*00e4*/ 	.word	0xffffffff


	//   ....[6]....
        /*00e8*/ 	.word	0xffffffff


	//   ....[7]....
        /*00ec*/ 	.word	0xffffffff


	//   ....[8]....
        /*00f0*/ 	.word	0xffffffff


	//   ....[9]....
        /*00f4*/ 	.word	0xffffffff


	//   ....[10]....
        /*00f8*/ 	.word	0x05000002


	//   ....[11]....
        /*00fc*/ 	.word	0x05000002


	//   ....[12]....
        /*0100*/ 	.word	0x05000002


	//   ....[13]....
        /*0104*/ 	.word	0x05000002


	//   ....[14]....
        /*0108*/ 	.word	0x05000002


	//   ....[15]....
        /*010c*/ 	.word	0x05000002


	//   ....[16]....
        /*0110*/ 	.word	0x05000002


	//   ....[17]....
        /*0114*/ 	.word	0x05000002


	//   ....[18]....
        /*0118*/ 	.word	0x05000002


	//   ....[19]....
        /*011c*/ 	.word	0x05000002


	//----- nvinfo : EIATTR_COOP_GROUP_INSTR_OFFSETS
	.align		4
.L_4313:
        /*0120*/ 	.byte	0x04, 0x28
        /*0122*/ 	.short	(.L_4315 - .L_4314)


	//   ....[0]....
.L_4314:
        /*0124*/ 	.word	0x00003020


	//   ....[1]....
        /*0128*/ 	.word	0x00003030


	//   ....[2]....
        /*012c*/ 	.word	0x00003060


	//   ....[3]....
        /*0130*/ 	.word	0x00003070


	//   ....[4]....
        /*0134*/ 	.word	0x000030a0


	//   ....[5]....
        /*0138*/ 	.word	0x000030b0


	//   ....[6]....
        /*013c*/ 	.word	0x000030e0


	//   ....[7]....
        /*0140*/ 	.word	0x000030f0


	//   ....[8]....
        /*0144*/ 	.word	0x00003120


	//   ....[9]....
        /*0148*/ 	.word	0x00003130


	//   ....[10]....
        /*014c*/ 	.word	0x0000b480


	//   ....[11]....
        /*0150*/ 	.word	0x0000b520


	//   ....[12]....
        /*0154*/ 	.word	0x0000b580


	//   ....[13]....
        /*0158*/ 	.word	0x0000b5f0


	//   ....[14]....
        /*015c*/ 	.word	0x0000b650


	//   ....[15]....
        /*0160*/ 	.word	0x0000b6a0


	//   ....[16]....
        /*0164*/ 	.word	0x0000b710


	//   ....[17]....
        /*0168*/ 	.word	0x0000b790


	//   ....[18]....
        /*016c*/ 	.word	0x0000b7f0


	//   ....[19]....
        /*0170*/ 	.word	0x0000b840


	//----- nvinfo : EIATTR_VRC_CTA_INIT_COUNT
	.align		4
.L_4315:
        /*0174*/ 	.byte	0x02, 0x4a
	.zero		1
	.zero		1


	//----- nvinfo : EIATTR_EXIT_INSTR_OFFSETS
	.align		4
        /*0178*/ 	.byte	0x04, 0x1c
        /*017a*/ 	.short	(.L_4317 - .L_4316)


	//   ....[0]....
.L_4316:
        /*017c*/ 	.word	0x0000b390


	//   ....[1]....
        /*0180*/ 	.word	0x0000b410


	//----- nvinfo : EIATTR_MAX_THREADS
	.align		4
.L_4317:
        /*0184*/ 	.byte	0x04, 0x05
        /*0186*/ 	.short	(.L_4319 - .L_4318)
.L_4318:
        /*0188*/ 	.word	0x00000080
        /*018c*/ 	.word	0x00000001
        /*0190*/ 	.word	0x00000001


	//----- nvinfo : EIATTR_CRS_STACK_SIZE
	.align		4
.L_4319:
        /*0194*/ 	.byte	0x04, 0x1e
        /*0196*/ 	.short	(.L_4321 - .L_4320)
.L_4320:
        /*0198*/ 	.word	0x00000000


	//----- nvinfo : EIATTR_CBANK_PARAM_SIZE
	.align		4
.L_4321:
        /*019c*/ 	.byte	0x03, 0x19
        /*019e*/ 	.short	0x0128


	//----- nvinfo : EIATTR_PARAM_CBANK
	.align		4
        /*01a0*/ 	.byte	0x04, 0x0a
        /*01a2*/ 	.short	(.L_4323 - .L_4322)
	.align		4
.L_4322:
        /*01a4*/ 	.word	index@(.nv.constant0._ZN10layer_norm13ln_bwd_kernelINS_13Kernel_traitsI6__halfffffjLj1024ELj1ELj4ELj1ELj16ENS_18Kernel_traits_baseILj1024ES2_ffffjLj128EEEEELb0ELb1ELb1ELb0EEEvNS_9BwdParamsE)
        /*01a8*/ 	.short	0x0380
        /*01aa*/ 	.short	0x0128


	//----- nvinfo : EIATTR_SW_WAR
	.align		4
.L_4323:
        /*01ac*/ 	.byte	0x04, 0x36
        /*01ae*/ 	.short	(.L_4325 - .L_4324)
.L_4324:
        /*01b0*/ 	.word	0x00000008
.L_4325:


//--------------------- .nv.info._ZN10layer_norm13ln_bwd_kernelINS_13Kernel_traitsI6__halfffffjLj1024ELj1ELj4ELj1ELj16ENS_18Kernel_traits_baseILj1024ES2_ffffjLj128EEEEELb0ELb1ELb1ELb1EEEvNS_9BwdParamsE --------------------------
	.section	.nv.info._ZN10layer_norm13ln_bwd_kernelINS_13Kernel_traitsI6__halfffffjLj1024ELj1ELj4ELj1ELj16ENS_18Kernel_traits_baseILj1024ES2_ffffjLj128EEEEELb0ELb1ELb1ELb1EEEvNS_9BwdParamsE,"",@"SHT_CUDA_INFO"
	.sectionflags	@""
	.align	4


	//----- nvinfo : EIATTR_CUDA_API_VERSION
	.align		4
        /*0000*/ 	.byte	0x04, 0x37
        /*0002*/ 	.short	(.L_4327 - .L_4326)
.L_4326:
        /*0004*/ 	.word	0x00000082


	//----- nvinfo : EIATTR_KPARAM_INFO
	.align		4
.L_4327:
        /*0008*/ 	.byte	0x04, 0x17
        /*000a*/ 	.short	(.L_4329 - .L_4328)
.L_4328:
        /*000c*/ 	.word	0x00000000
        /*0010*/ 	.short	0x0000
        /*0012*/ 	.short	0x0000
        /*0014*/ 	.byte	0x00, 0xf0, 0xa1, 0x04


	//----- nvinfo : EIATTR_SPARSE_MMA_MASK
	.align		4
.L_4329:
        /*0018*/ 	.byte	0x03, 0x50
        /*001a*/ 	.short	0x0000


	//----- nvinfo : EIATTR_MAXREG_COUNT
	.align		4
        /*001c*/ 	.byte	0x03, 0x1b
        /*001e*/ 	.short	0x00ff


	//----- nvinfo : EIATTR_NUM_BARRIERS
	.align		4
        /*0020*/ 	.byte	0x02, 0x4c
        /*0022*/ 	.byte	0x01
	.zero		1


	//----- nvinfo : EIATTR_ANNOTATIONS
	.align		4
        /*0024*/ 	.byte	0x04, 0x55
        /*0026*/ 	.short	(.L_4331 - .L_4330)


	//   ....[0]....
.L_4330:
        /*0028*/ 	.word	0x00000001
        /*002c*/ 	.byte	0xa0, 0x07, 0x00, 0x00, 0x01, 0x00, 0x00, 0x00, 0x80, 0x0c, 0x00, 0x00, 0x01, 0x00, 0x00, 0x00
        /*003c*/ 	.byte	0x90, 0x0c, 0x00, 0x00, 0x01, 0x00, 0x00, 0x00, 0x80, 0x21, 0x00, 0x00


	//----- nvinfo : EIATTR_MERCURY_ISA_VERSION
	.align		4
.L_4331:
        /*0048*/ 	.byte	0x03, 0x5f
        /*004a*/ 	.short	0x0101


	//----- nvinfo : EIATTR_COOP_GROUP_MASK_REGIDS
	.align		4
        /*004c*/ 	.byte	0x04, 0x29
        /*004e*/ 	.short	(.L_4333 - .L_4332)


	//   ....[0]....
.L_4332:
        /*0050*/ 	.word	0xffffffff


	//   ....[1]....
        /*0054*/ 	.word	0xffffffff


	//   ....[2]....
        /*0058*/ 	.word	0xffffffff


	//   ....[3]....
        /*005c*/ 	.word	0xffffffff


	//   ....[4]....
        /*0060*/ 	.word	0xffffffff


	//   ....[5]....
        /*0064*/ 	.word	0xffffffff


	//   ....[6]....
        /*0068*/ 	.word	0xffffffff


	//   ....[7]....
        /*006c*/ 	.word	0xffffffff


	//   ....[8]....
        /*0070*/ 	.word	0xffffffff


	//   ....[9]....
        /*0074*/ 	.word	0xffffffff


	//   ....[10]....
        /*0078*/ 	.word	0x050000f3


	//   ....[11]....
        /*007c*/ 	.word	0x050000f3


	//   ....[12]....
        /*0080*/ 	.word	0x050000f3


	//   ....[13]....
        /*0084*/ 	.word	0x050000f3


	//   ....[14]....
        /*0088*/ 	.word	0x050000f3


	//   ....[15]....
        /*008c*/ 	.word	0x050000f3


	//   ....[16]....
        /*0090*/ 	.word	0x050000f3


	//   ....[17]....
        /*0094*/ 	.word	0x050000f3


	//   ....[18]....
        /*0098*/ 	.word	0x050000f3


	//   ....[19]....
        /*009c*/ 	.word	0x050000f3


	//----- nvinfo : EIATTR_COOP_GROUP_INSTR_OFFSETS
	.align		4
.L_4333:
        /*00a0*/ 	.byte	0x04, 0x28
        /*00a2*/ 	.short	(.L_4335 - .L_4334)


	//   ....[0]....
.L_4334:
        /*00a4*/ 	.word	0x000021c0


	//   ....[1]....
        /*00a8*/ 	.word	0x000021d0


	//   ....[2]....
        /*00ac*/ 	.word	0x00002200


	//   ....[3]....
        /*00b0*/ 	.word	0x00002220


	//   ....[4]....
        /*00b4*/ 	.word	0x00002240


	//   ....[5]....
        /*00b8*/ 	.word	0x00002250


	//   ....[6]....
        /*00bc*/ 	.word	0x00002280


	//   ....[7]....
        /*00c0*/ 	.word	0x00002290


	//   ....[8]....
        /*00c4*/ 	.word	0x000022c0


	//   ....[9]....
        /*00c8*/ 	.word	0x000022d0


	//   ....[10]....
        /*00cc*/ 	.word	0x00009c80


	//   ....[11]....
        /*00d0*/ 	.word	0x00009d20


	//   ....[12]....
        /*00d4*/ 	.word	0x00009d80


	//   ....[13]....
        /*00d8*/ 	.word	0x00009dd0


	//   ....[14]....
        /*00dc*/ 	.word	0x00009e30


	//   ....[15]....
        /*00e0*/ 	.word	0x00009e80


	//   ....[16]....
        /*00e4*/ 	.word	0x00009ee0


	//   ....[17]....
        /*00e8*/ 	.word	0x00009f40


	//   ....[18]....
        /*00ec*/ 	.word	0x00009fb0


	//   ....[19]....
        /*00f0*/ 	.word	0x0000a000


	//----- nvinfo : EIATTR_VRC_CTA_INIT_COUNT
	.align		4
.L_4335:
        /*00f4*/ 	.byte	0x02, 0x4a
	.zero		1
	.zero		1


	//----- nvinfo : EIATTR_EXIT_INSTR_OFFSETS
	.align		4
        /*00f8*/ 	.byte	0x04, 0x1c
        /*00fa*/ 	.short	(.L_4337 - .L_4336)


	//   ....[0]....
.L_4336:
        /*00fc*/ 	.word	0x00009c20


	//----- nvinfo : EIATTR_MAX_THREADS
	.align		4
.L_4337:
        /*0100*/ 	.byte	0x04, 0x05
        /*0102*/ 	.short	(.L_4339 - .L_4338)
.L_4338:
        /*0104*/ 	.word	0x00000080
        /*0108*/ 	.word	0x00000001
        /*010c*/ 	.word	0x00000001


	//----- nvinfo : EIATTR_CRS_STACK_SIZE
	.align		4
.L_4339:
        /*0110*/ 	.byte	0x04, 0x1e
        /*0112*/ 	.short	(.L_4341 - .L_4340)
.L_4340:
        /*0114*/ 	.word	0x00000000


	//----- nvinfo : EIATTR_CBANK_PARAM_SIZE
	.align		4
.L_4341:
        /*0118*/ 	.byte	0x03, 0x19
        /*011a*/ 	.short	0x0128


	//----- nvinfo : EIATTR_PARAM_CBANK
	.align		4
        /*011c*/ 	.byte	0x04, 0x0a
        /*011e*/ 	.short	(.L_4343 - .L_4342)
	.align		4
.L_4342:
        /*0120*/ 	.word	index@(.nv.constant0._ZN10layer_norm13ln_bwd_kernelINS_13Kernel_traitsI6__halfffffjLj1024ELj1ELj4ELj1ELj16ENS_18Kernel_traits_baseILj1024ES2_ffffjLj128EEEEELb0ELb1ELb1ELb1EEEvNS_9BwdParamsE)
        /*0124*/ 	.short	0x0380
        /*0126*/ 	.short	0x0128


	//----- nvinfo : EIATTR_SW_WAR
	.align		4
.L_4343:
        /*0128*/ 	.byte	0x04, 0x36
        /*012a*/ 	.short	(.L_4345 - .L_4344)
.L_4344:
        /*012c*/ 	.word	0x00000008
.L_4345:


//--------------------- .nv.info._ZN10layer_norm13ln_bwd_kernelINS_13Kernel_traitsI6__halfffffjLj1024ELj1ELj4ELj1ELj16ENS_18Kernel_traits_baseILj1024ES2_ffffjLj128EEEEELb1ELb0ELb0ELb0EEEvNS_9BwdParamsE --------------------------
	.section	.nv.info._ZN10layer_norm13ln_bwd_kernelINS_13Kernel_traitsI6__halfffffjLj1024ELj1ELj4ELj1ELj16ENS_18Kernel_traits_baseILj1024ES2_ffffjLj128EEEEELb1ELb0ELb0ELb0EEEvNS_9BwdParamsE,"",@"SHT_CUDA_INFO"
	.sectionflags	@""
	.align	4


	//----- nvinfo : EIATTR_CUDA_API_VERSION
	.align		4
        /*0000*/ 	.byte	0x04, 0x37
        /*0002*/ 	.short	(.L_4347 - .L_4346)
.L_4346:
        /*0004*/ 	.word	0x00000082


	//----- nvinfo : EIATTR_KPARAM_INFO
	.align		4
.L_4347:
        /*0008*/ 	.byte	0x04, 0x17
        /*000a*/ 	.short	(.L_4349 - .L_4348)
.L_4348:
        /*000c*/ 	.word	0x00000000
        /*0010*/ 	.short	0x0000
        /*0012*/ 	.short	0x0000
        /*0014*/ 	.byte	0x00, 0xf0, 0xa1, 0x04


	//----- nvinfo : EIATTR_SPARSE_MMA_MASK
	.align		4
.L_4349:
        /*0018*/ 	.byte	0x03, 0x50
        /*001a*/ 	.short	0x0000


	//----- nvinfo : EIATTR_MAXREG_COUNT
	.align		4
        /*001c*/ 	.byte	0x03, 0x1b
        /*001e*/ 	.short	0x00ff


	//----- nvinfo : EIATTR_NUM_BARRIERS
	.align		4
        /*0020*/ 	.byte	0x02, 0x4c
        /*0022*/ 	.byte	0x01
	.zero		1


	//----- nvinfo : EIATTR_MERCURY_ISA_VERSION
	.align		4
        /*0024*/ 	.byte	0x03, 0x5f
        /*0026*/ 	.short	0x0101


	//----- nvinfo : EIATTR_COOP_GROUP_MASK_REGIDS
	.align		4
        /*0028*/ 	.byte	0x04, 0x29
        /*002a*/ 	.short	(.L_4351 - .L_4350)


	//   ....[0]....
.L_4350:
        /*002c*/ 	.word	0xffffffff


	//   ....[1]....
        /*0030*/ 	.word	0xffffffff


	//   ....[2]....
        /*0034*/ 	.word	0xffffffff


	//   ....[3]....
        /*0038*/ 	.word	0xffffffff


	//   ....[4]....
        /*003c*/ 	.word	0xffffffff


	//   ....[5]....
        /*0040*/ 	.word	0xffffffff


	//   ....[6]....
        /*0044*/ 	.word	0xffffffff


	//   ....[7]....
        /*0048*/ 	.word	0xffffffff


	//   ....[8]....
        /*004c*/ 	.word	0xffffffff


	//   ....[9]....
        /*0050*/ 	.word	0xffffffff


	//   ....[10]....
        /*0054*/ 	.word	0x050000b9


	//   ....[11]....
        /*0058*/ 	.word	0x050000b9


	//   ....[12]....
        /*005c*/ 	.word	0x050000b9


	//   ....[13]....
        /*0060*/ 	.word	0x050000b9


	//   ....[14]....
        /*0064*/ 	.word	0x050000b9


	//   ....[15]....
        /*0068*/ 	.word	0x050000b9


	//   ....[16]....
        /*006c*/ 	.word	0x050000b9


	//   ....[17]....
        /*0070*/ 	.word	0x050000b9


	//   ....[18]....
        /*0074*/ 	.word	0x050000b9


	//   ....[19]....
        /*0078*/ 	.word	0x050000b9


	//----- nvinfo : EIATTR_COOP_GROUP_INSTR_OFFSETS
	.align		4
.L_4351:
        /*007c*/ 	.byte	0x04, 0x28
        /*007e*/ 	.short	(.L_4353 - .L_4352)


	//   ....[0]....
.L_4352:
        /*0080*/ 	.word	0x00002680


	//   ....[1]....
        /*0084*/ 	.word	0x00002690


	//   ....[2]....
        /*0088*/ 	.word	0x000026c0


	//   ....[3]....
        /*008c*/ 	.word	0x000026d0


	//   ....[4]....
        /*0090*/ 	.word	0x00002700


	//   ....[5]....
        /*0094*/ 	.word	0x00002710


	//   ....[6]....
        /*0098*/ 	.word	0x00002740


	//   ....[7]....
        /*009c*/ 	.word	0x00002750


	//   ....[8]....
        /*00a0*/ 	.word	0x00002780


	//   ....[9]....
        /*00a4*/ 	.word	0x00002790


	//   ....[10]....
        /*00a8*/ 	.word	0x00008260


	//   ....[11]....
        /*00ac*/ 	.word	0x000082f0


	//   ....[12]....
        /*00b0*/ 	.word	0x00008360


	//   ....[13]....
        /*00b4*/ 	.word	0x000083c0


	//   ....[14]....
        /*00b8*/ 	.word	0x00008430


	//   ....[15]....
        /*00bc*/ 	.word	0x00008490


	//   ....[16]....
        /*00c0*/ 	.word	0x00008500


	//   ....[17]....
        /*00c4*/ 	.word	0x00008560


	//   ....[18]....
        /*00c8*/ 	.word	0x000085d0


	//   ....[19]....
        /*00cc*/ 	.word	0x00008630


	//----- nvinfo : EIATTR_VRC_CTA_INIT_COUNT
	.align		4
.L_4353:
        /*00d0*/ 	.byte	0x02, 0x4a
	.zero		1
	.zero		1


	//----- nvinfo : EIATTR_EXIT_INSTR_OFFSETS
	.align		4
        /*00d4*/ 	.byte	0x04, 0x1c
        /*00d6*/ 	.short	(.L_4355 - .L_4354)


	//   ....[0]....
.L_4354:
        /*00d8*/ 	.word	0x000081c0


	//   ....[1]....
        /*00dc*/ 	.word	0x000081f0


	//----- nvinfo : EIATTR_MAX_THREADS
	.align		4
.L_4355:
        /*00e0*/ 	.byte	0x04, 0x05
        /*00e2*/ 	.short	(.L_4357 - .L_4356)
.L_4356:
        /*00e4*/ 	.word	0x00000080
        /*00e8*/ 	.word	0x00000001
        /*00ec*/ 	.word	0x00000001


	//----- nvinfo : EIATTR_CRS_STACK_SIZE
	.align		4
.L_4357:
        /*00f0*/ 	.byte	0x04, 0x1e
        /*00f2*/ 	.short	(.L_4359 - .L_4358)
.L_4358:
        /*00f4*/ 	.word	0x00000000


	//----- nvinfo : EIATTR_CBANK_PARAM_SIZE
	.align		4
.L_4359:
        /*00f8*/ 	.byte	0x03, 0x19
        /*00fa*/ 	.short	0x0128


	//----- nvinfo : EIATTR_PARAM_CBANK
	.align		4
        /*00fc*/ 	.byte	0x04, 0x0a
        /*00fe*/ 	.short	(.L_4361 - .L_4360)
	.align		4
.L_4360:
        /*0100*/ 	.word	index@(.nv.constant0._ZN10layer_norm13ln_bwd_kernelINS_13Kernel_traitsI6__halfffffjLj1024ELj1ELj4ELj1ELj16ENS_18Kernel_traits_baseILj1024ES2_ffffjLj128EEEEELb1ELb0ELb0ELb0EEEvNS_9BwdParamsE)
        /*0104*/ 	.short	0x0380
        /*0106*/ 	.short	0x0128


	//----- nvinfo : EIATTR_SW_WAR
	.align		4
.L_4361:
        /*0108*/ 	.byte	0x04, 0x36
        /*010a*/ 	.short	(.L_4363 - .L_4362)
.L_4362:
        /*010c*/ 	.word	0x00000008
.L_4363:


//--------------------- .nv.info._ZN10layer_norm13ln_bwd_kernelINS_13Kernel_traitsI6__halfffffjLj1024ELj1ELj4ELj1ELj16ENS_18Kernel_traits_baseILj1024ES2_ffffjLj128EEEEELb1ELb0ELb0ELb1EEEvNS_9BwdParamsE --------------------------
	.section	.nv.info._ZN10layer_norm13ln_bwd_kernelINS_13Kernel_traitsI6__halfffffjLj1024ELj1ELj4ELj1ELj16ENS_18Kernel_traits_baseILj1024ES2_ffffjLj128EEEEELb1ELb0ELb0ELb1EEEvNS_9BwdParamsE,"",@"SHT_CUDA_INFO"
	.sectionflags	@""
	.align	4


	//----- nvinfo : EIATTR_CUDA_API_VERSION
	.align		4
        /*0000*/ 	.byte	0x04, 0x37
        /*0002*/ 	.short	(.L_4365 - .L_4364)
.L_4364:
        /*0004*/ 	.word	0x00000082


	//----- nvinfo : EIATTR_KPARAM_INFO
	.align		4
.L_4365:
        /*0008*/ 	.byte	0x04, 0x17
        /*000a*/ 	.short	(.L_4367 - .L_4366)
.L_4366:
        /*000c*/ 	.word	0x00000000
        /*0010*/ 	.short	0x0000
        /*0012*/ 	.short	0x0000
        /*0014*/ 	.byte	0x00, 0xf0, 0xa1, 0x04


	//----- nvinfo : EIATTR_SPARSE_MMA_MASK
	.align		4
.L_4367:
        /*0018*/ 	.byte	0x03, 0x50
        /*001a*/ 	.short	0x0000


	//----- nvinfo : EIATTR_MAXREG_COUNT
	.align		4
        /*001c*/ 	.byte	0x03, 0x1b
        /*001e*/ 	.short	0x00ff


	//----- nvinfo : EIATTR_NUM_BARRIERS
	.align		4
        /*0020*/ 	.byte	0x02, 0x4c
        /*0022*/ 	.byte	0x01
	.zero		1


	//----- nvinfo : EIATTR_ANNOTATIONS
	.align		4
        /*0024*/ 	.byte	0x04, 0x55
        /*0026*/ 	.short	(.L_4369 - .L_4368)


	//   ....[0]....
.L_4368:
        /* <DEDUP_REMOVED lines=34> */


	//----- nvinfo : EIATTR_MERCURY_ISA_VERSION
	.align		4
.L_4369:
        /*0230*/ 	.byte	0x03, 0x5f
        /*0232*/ 	.short	0x0101


	//----- nvinfo : EIATTR_COOP_GROUP_MASK_REGIDS
	.align		4
        /*0234*/ 	.byte	0x04, 0x29
        /*0236*/ 	.short	(.L_4371 - .L_4370)


	//   ....[0]....
.L_4370:
        /*0238*/ 	.word	0xffffffff


	//   ....[1]....
        /*023c*/ 	.word	0xffffffff


	//   ....[2]....
        /*0240*/ 	.word	0xffffffff


	//   ....[3]....
        /*0244*/ 	.word	0xffffffff


	//   ....[4]....
        /*0248*/ 	.word	0xffffffff


	//   ....[5]....
        /*024c*/ 	.word	0xffffffff


	//   ....[6]....
        /*0250*/ 	.word	0xffffffff


	//   ....[7]....
        /*0254*/ 	.word	0xffffffff


	//   ....[8]....
        /*0258*/ 	.word	0xffffffff


	//   ....[9]....
        /*025c*/ 	.word	0xffffffff


	//   ....[10]....
        /*0260*/ 	.word	0x05000051


	//   ....[11]....
        /*0264*/ 	.word	0x05000051


	//   ....[12]....
        /*0268*/ 	.word	0x05000051


	//   ....[13]....
        /*026c*/ 	.word	0x05000051


	//   ....[14]....
        /*0270*/ 	.word	0x05000051


	//   ....[15]....
        /*0274*/ 	.word	0x05000051


	//   ....[16]....
        /*0278*/ 	.word	0x05000051


	//   ....[17]....
        /*027c*/ 	.word	0x05000051


	//   ....[18]....
        /*0280*/ 	.word	0x05000051


	//   ....[19]....
        /*0284*/ 	.word	0x05000051


	//----- nvinfo : EIATTR_COOP_GROUP_INSTR_OFFSETS
	.align		4
.L_4371:
        /*0288*/ 	.byte	0x04, 0x28
        /*028a*/ 	.short	(.L_4373 - .L_4372)


	//   ....[0]....
.L_4372:
        /*028c*/ 	.word	0x00003360


	//   ....[1]....
        /*0290*/ 	.word	0x00003370


	//   ....[2]....
        /*0294*/ 	.word	0x000033f0


	//   ....[3]....
        /*0298*/ 	.word	0x00003400


	//   ....[4]....
        /*029c*/ 	.word	0x00003480


	//   ....[5]....
        /*02a0*/ 	.word	0x00003490


	//   ....[6]....
        /*02a4*/ 	.word	0x000034f0


	//   ....[7]....
        /*02a8*/ 	.word	0x00003500


	//   ....[8]....
        /*02ac*/ 	.word	0x00003530


	//   ....[9]....
        /*02b0*/ 	.word	0x00003540


	//   ....[10]....
        /*02b4*/ 	.word	0x000084a0


	//   ....[11]....
        /*02b8*/ 	.word	0x00008560


	//   ....[12]....
        /*02bc*/ 	.word	0x00008640


	//   ....[13]....
        /*02c0*/ 	.word	0x000086f0


	//   ....[14]....
        /*02c4*/ 	.word	0x00008760


	//   ....[15]....
        /*02c8*/ 	.word	0x000087d0


	//   ....[16]....
        /*02cc*/ 	.word	0x00008840


	//   ....[17]....
        /*02d0*/ 	.word	0x000088b0


	//   ....[18]....
        /*02d4*/ 	.word	0x00008920


	//   ....[19]....
        /*02d8*/ 	.word	0x00008980


	//----- nvinfo : EIATTR_VRC_CTA_INIT_COUNT
	.align		4
.L_4373:
        /*02dc*/ 	.byte	0x02, 0x4a
	.zero		1
	.zero		1


	//----- nvinfo : EIATTR_EXIT_INSTR_OFFSETS
	.align		4
        /*02e0*/ 	.byte	0x04, 0x1c
        /*02e2*/ 	.short	(.L_4375 - .L_4374)


	//   ....[0]....
.L_4374:
        /*02e4*/ 	.word	0x00008430


	//----- nvinfo : EIATTR_MAX_THREADS
	.align		4
.L_4375:
        /*02e8*/ 	.byte	0x04, 0x05
        /*02ea*/ 	.short	(.L_4377 - .L_4376)
.L_4376:
        /*02ec*/ 	.word	0x00000080
        /*02f0*/ 	.word	0x00000001
        /*02f4*/ 	.word	0x00000001


	//----- nvinfo : EIATTR_CRS_STACK_SIZE
	.align		4
.L_4377:
        /*02f8*/ 	.byte	0x04, 0x1e
        /*02fa*/ 	.short	(.L_4379 - .L_4378)
.L_4378:
        /*02fc*/ 	.word	0x00000000


	//----- nvinfo : EIATTR_CBANK_PARAM_SIZE
	.align		4
.L_4379:
        /*0300*/ 	.byte	0x03, 0x19
        /*0302*/ 	.short	0x0128


	//----- nvinfo : EIATTR_PARAM_CBANK
	.align		4
        /*0304*/ 	.byte	0x04, 0x0a
        /*0306*/ 	.short	(.L_4381 - .L_4380)
	.align		4
.L_4380:
        /*0308*/ 	.word	index@(.nv.constant0._ZN10layer_norm13ln_bwd_kernelINS_13Kernel_traitsI6__halfffffjLj1024ELj1ELj4ELj1ELj16ENS_18Kernel_traits_baseILj1024ES2_ffffjLj128EEEEELb1ELb0ELb0ELb1EEEvNS_9BwdParamsE)
        /*030c*/ 	.short	0x0380
        /*030e*/ 	.short	0x0128


	//----- nvinfo : EIATTR_SW_WAR
	.align		4
.L_4381:
        /*0310*/ 	.byte	0x04, 0x36
        /*0312*/ 	.short	(.L_4383 - .L_4382)
.L_4382:
        /*0314*/ 	.word	0x00000008
.L_4383:


//--------------------- .nv.info._ZN10layer_norm22ln_bwd_finalize_kernelINS_22Kernel_traits_finalizeILj1024E6__halfffffjLb0ELj1024ELj4ENS_18Kernel_traits_baseILj1024ES2_ffffjLj1024EEEEELb0ELb0EEEvNS_9BwdParamsE --------------------------
	.section	.nv.info._ZN10layer_norm22ln_bwd_finalize_kernelINS_22Kernel_traits_finalizeILj1024E6__halfffffjLb0ELj1024ELj4ENS_18Kernel_traits_baseILj1024ES2_ffffjLj1024EEEEELb0ELb0EEEvNS_9BwdParamsE,"",@"SHT_CUDA_INFO"
	.sectionflags	@""
	.align	4


	//----- nvinfo : EIATTR_CUDA_API_VERSION
	.align		4
        /*0000*/ 	.byte	0x04, 0x37
        /*0002*/ 	.short	(.L_4385 - .L_4384)
.L_4384:
        /*0004*/ 	.word	0x00000082


	//----- nvinfo : EIATTR_KPARAM_INFO
	.align		4
.L_4385:
        /*0008*/ 	.byte	0x04, 0x17
        /*000a*/ 	.short	(.L_4387 - .L_4386)
.L_4386:
        /*000c*/ 	.word	0x00000000
        /*0010*/ 	.short	0x0000
        /*0012*/ 	.short	0x0000
        /*0014*/ 	.byte	0x00, 0xf0, 0xa1, 0x04


	//----- nvinfo : EIATTR_SPARSE_MMA_MASK
	.align		4
.L_4387:
        /*0018*/ 	.byte	0x03, 0x50
        /*001a*/ 	.short	0x0000


	//----- nvinfo : EIATTR_MAXREG_COUNT
	.align		4
        /*001c*/ 	.byte	0x03, 0x1b
        /*001e*/ 	.short	0x0040


	//----- nvinfo : EIATTR_NUM_BARRIERS
	.align		4
        /*0020*/ 	.byte	0x02, 0x4c
        /*0022*/ 	.byte	0x01
	.zero		1


	//----- nvinfo : EIATTR_MERCURY_ISA_VERSION
	.align		4
        /*0024*/ 	.byte	0x03, 0x5f
        /*0026*/ 	.short	0x0101


	//----- nvinfo : EIATTR_COOP_GROUP_MASK_REGIDS
	.align		4
        /*0028*/ 	.byte	0x04, 0x29
        /*002a*/ 	.short	(.L_4389 - .L_4388)


	//   ....[0]....
.L_4388:
        /*002c*/ 	.word	0xffffffff


	//   ....[1]....
        /*0030*/ 	.word	0xffffffff


	//   ....[2]....
        /*0034*/ 	.word	0xffffffff


	//   ....[3]....
        /*0038*/ 	.word	0xffffffff


	//   ....[4]....
        /*003c*/ 	.word	0xffffffff


	//   ....[5]....
        /*0040*/ 	.word	0xffffffff


	//   ....[6]....
        /*0044*/ 	.word	0xffffffff


	//   ....[7]....
        /*0048*/ 	.word	0xffffffff


	//   ....[8]....
        /*004c*/ 	.word	0xffffffff


	//   ....[9]....
        /*0050*/ 	.word	0xffffffff


	//----- nvinfo : EIATTR_COOP_GROUP_INSTR_OFFSETS
	.align		4
.L_4389:
        /*0054*/ 	.byte	0x04, 0x28
        /*0056*/ 	.short	(.L_4391 - .L_4390)


	//   ....[0]....
.L_4390:
        /*0058*/ 	.word	0x000015e0


	//   ....[1]....
        /*005c*/ 	.word	0x000015f0


	//   ....[2]....
        /*0060*/ 	.word	0x00001620


	//   ....[3]....
        /*0064*/ 	.word	0x00001630


	//   ....[4]....
        /*0068*/ 	.word	0x00001660


	//   ....[5]....
        /*006c*/ 	.word	0x00001670


	//   ....[6]....
        /*0070*/ 	.word	0x000016b0


	//   ....[7]....
        /*0074*/ 	.word	0x000016e0


	//   ....[8]....
        /*0078*/ 	.word	0x00001710


	//   ....[9]....
        /*007c*/ 	.word	0x00001720


	//----- nvinfo : EIATTR_VRC_CTA_INIT_COUNT
	.align		4
.L_4391:
        /*0080*/ 	.byte	0x02, 0x4a
	.zero		1
	.zero		1


	//----- nvinfo : EIATTR_EXIT_INSTR_OFFSETS
	.align		4
        /*0084*/ 	.byte	0x04, 0x1c
        /*0086*/ 	.short	(.L_4393 - .L_4392)


	//   ....[0]....
.L_4392:
        /*0088*/ 	.word	0x00000060


	//   ....[1]....
        /*008c*/ 	.word	0x00001780


	//   ....[2]....
        /*0090*/ 	.word	0x000017b0


	//   ....[3]....
        /*0094*/ 	.word	0x00001870


	//----- nvinfo : EIATTR_MAX_THREADS
	.align		4
.L_4393:
        /*0098*/ 	.byte	0x04, 0x05
        /*009a*/ 	.short	(.L_4395 - .L_4394)
.L_4394:
        /*009c*/ 	.word	0x00000400
        /*00a0*/ 	.word	0x00000001
        /*00a4*/ 	.word	0x00000001


	//----- nvinfo : EIATTR_CRS_STACK_SIZE
	.align		4
.L_4395:
        /*00a8*/ 	.byte	0x04, 0x1e
        /*00aa*/ 	.short	(.L_4397 - .L_4396)
.L_4396:
        /*00ac*/ 	.word	0x00000000


	//----- nvinfo : EIATTR_CBANK_PARAM_SIZE
	.align		4
.L_4397:
        /*00b0*/ 	.byte	0x03, 0x19
        /*00b2*/ 	.short	0x0128


	//----- nvinfo : EIATTR_PARAM_CBANK
	.align		4
        /*00b4*/ 	.byte	0x04, 0x0a
        /*00b6*/ 	.short	(.L_4399 - .L_4398)
	.align		4
.L_4398:
        /*00b8*/ 	.word	index@(.nv.constant0._ZN10layer_norm22ln_bwd_finalize_kernelINS_22Kernel_traits_finalizeILj1024E6__halfffffjLb0ELj1024ELj4ENS_18Kernel_traits_baseILj1024ES2_ffffjLj1024EEEEELb0ELb0EEEvNS_9BwdParamsE)
        /*00bc*/ 	.short	0x0380
        /*00be*/ 	.short	0x0128


	//----- nvinfo : EIATTR_SW_WAR
	.align		4
.L_4399:
        /*00c0*/ 	.byte	0x04, 0x36
        /*00c2*/ 	.short	(.L_4401 - .L_4400)
.L_4400:
        /*00c4*/ 	.word	0x00000008
.L_4401:


//--------------------- .nv.info._ZN10layer_norm13ln_bwd_kernelINS_13Kernel_traitsI6__halfffffjLj1024ELj1ELj4ELj1ELj16ENS_18Kernel_traits_baseILj1024ES2_ffffjLj128EEEEELb1ELb0ELb1ELb0EEEvNS_9BwdParamsE --------------------------
	.section	.nv.info._ZN10layer_norm13ln_bwd_kernelINS_13Kernel_traitsI6__halfffffjLj1024ELj1ELj4ELj1ELj16ENS_18Kernel_traits_baseILj1024ES2_ffffjLj128EEEEELb1ELb0ELb1ELb0EEEvNS_9BwdParamsE,"",@"SHT_CUDA_INFO"
	.sectionflags	@""
	.align	4


	//----- nvinfo : EIATTR_CUDA_API_VERSION
	.align		4
        /*0000*/ 	.byte	0x04, 0x37
        /*0002*/ 	.short	(.L_4403 - .L_4402)
.L_4402:
        /*0004*/ 	.word	0x00000082


	//----- nvinfo : EIATTR_KPARAM_INFO
	.align		4
.L_4403:
        /*0008*/ 	.byte	0x04, 0x17
        /*000a*/ 	.short	(.L_4405 - .L_4404)
.L_4404:
        /*000c*/ 	.word	0x00000000
        /*0010*/ 	.short	0x0000
        /*0012*/ 	.short	0x0000
        /*0014*/ 	.byte	0x00, 0xf0, 0xa1, 0x04


	//----- nvinfo : EIATTR_SPARSE_MMA_MASK
	.align		4
.L_4405:
        /*0018*/ 	.byte	0x03, 0x50
        /*001a*/ 	.short	0x0000


	//----- nvinfo : EIATTR_MAXREG_COUNT
	.align		4
        /*001c*/ 	.byte	0x03, 0x1b
        /*001e*/ 	.short	0x00ff


	//----- nvinfo : EIATTR_NUM_BARRIERS
	.align		4
        /*0020*/ 	.byte	0x02, 0x4c
        /*0022*/ 	.byte	0x01
	.zero		1


	//----- nvinfo : EIATTR_MERCURY_ISA_VERSION
	.align		4
        /*0024*/ 	.byte	0x03, 0x5f
        /*0026*/ 	.short	0x0101


	//----- nvinfo : EIATTR_COOP_GROUP_MASK_REGIDS
	.align		4
        /*0028*/ 	.byte	0x04, 0x29
        /*002a*/ 	.short	(.L_4407 - .L_4406)


	//   ....[0]....
.L_4406:
        /*002c*/ 	.word	0xffffffff


	//   ....[1]....
        /*0030*/ 	.word	0xffffffff


	//   ....[2]....
        /*0034*/ 	.word	0xffffffff


	//   ....[3]....
        /*0038*/ 	.word	0xffffffff


	//   ....[4]....
        /*003c*/ 	.word	0xffffffff


	//   ....[5]....
        /*0040*/ 	.word	0xffffffff


	//   ....[6]....
        /*0044*/ 	.word	0xffffffff


	//   ....[7]....
        /*0048*/ 	.word	0xffffffff


	//   ....[8]....
        /*004c*/ 	.word	0xffffffff


	//   ....[9]....
        /*0050*/ 	.word	0xffffffff


	//   ....[10]....
        /*0054*/ 	.word	0x050000c5


	//   ....[11]....
        /*0058*/ 	.word	0x050000c5


	//   ....[12]....
        /*005c*/ 	.word	0x050000c5


	//   ....[13]....
        /*0060*/ 	.word	0x050000c5


	//   ....[14]....
        /*0064*/ 	.word	0x050000c5


	//   ....[15]....
        /*0068*/ 	.word	0x050000c5


	//   ....[16]....
        /*006c*/ 	.word	0x050000c5


	//   ....[17]....
        /*0070*/ 	.word	0x050000c5


	//   ....[18]....
        /*0074*/ 	.word	0x050000c5


	//   ....[19]....
        /*0078*/ 	.word	0x050000c5


	//----- nvinfo : EIATTR_COOP_GROUP_INSTR_OFFSETS
	.align		4
.L_4407:
        /*007c*/ 	.byte	0x04, 0x28
        /*007e*/ 	.short	(.L_4409 - .L_4408)


	//   ....[0]....
.L_4408:
        /*0080*/ 	.word	0x000031d0


	//   ....[1]....
        /*0084*/ 	.word	0x000031e0


	//   ....[2]....
        /*0088*/ 	.word	0x00003210


	//   ....[3]....
        /*008c*/ 	.word	0x00003220


	//   ....[4]....
        /*0090*/ 	.word	0x00003250


	//   ....[5]....
        /*0094*/ 	.word	0x00003260


	//   ....[6]....
        /*0098*/ 	.word	0x00003290


	//   ....[7]....
        /*009c*/ 	.word	0x000032a0


	//   ....[8]....
        /*00a0*/ 	.word	0x000032d0


	//   ....[9]....
        /*00a4*/ 	.word	0x000032e0


	//   ....[10]....
        /*00a8*/ 	.word	0x0000a090


	//   ....[11]....
        /*00ac*/ 	.word	0x0000a120


	//   ....[12]....
        /*00b0*/ 	.word	0x0000a190


	//   ....[13]....
        /*00b4*/ 	.word	0x0000a1f0


	//   ....[14]....
        /*00b8*/ 	.word	0x0000a260


	//   ....[15]....
        /*00bc*/ 	.word	0x0000a2c0


	//   ....[16]....
        /*00c0*/ 	.word	0x0000a330


	//   ....[17]....
        /*00c4*/ 	.word	0x0000a390


	//   ....[18]....
        /*00c8*/ 	.word	0x0000a400


	//   ....[19]....
        /*00cc*/ 	.word	0x0000a460


	//----- nvinfo : EIATTR_VRC_CTA_INIT_COUNT
	.align		4
.L_4409:
        /*00d0*/ 	.byte	0x02, 0x4a
	.zero		1
	.zero		1


	//----- nvinfo : EIATTR_EXIT_INSTR_OFFSETS
	.align		4
        /*00d4*/ 	.byte	0x04, 0x1c
        /*00d6*/ 	.short	(.L_4411 - .L_4410)


	//   ....[0]....
.L_4410:
        /*00d8*/ 	.word	0x00009ff0


	//   ....[1]....
        /*00dc*/ 	.word	0x0000a020


	//----- nvinfo : EIATTR_MAX_THREADS
	.align		4
.L_4411:
        /*00e0*/ 	.byte	0x04, 0x05
        /*00e2*/ 	.short	(.L_4413 - .L_4412)
.L_4412:
        /*00e4*/ 	.word	0x00000080
        /*00e8*/ 	.word	0x00000001
        /*00ec*/ 	.word	0x00000001


	//----- nvinfo : EIATTR_CRS_STACK_SIZE
	.align		4
.L_4413:
        /*00f0*/ 	.byte	0x04, 0x1e
        /*00f2*/ 	.short	(.L_4415 - .L_4414)
.L_4414:
        /*00f4*/ 	.word	0x00000000


	//----- nvinfo : EIATTR_CBANK_PARAM_SIZE
	.align		4
.L_4415:
        /*00f8*/ 	.byte	0x03, 0x19
        /*00fa*/ 	.short	0x0128


	//----- nvinfo : EIATTR_PARAM_CBANK
	.align		4
        /*00fc*/ 	.byte	0x04, 0x0a
        /*00fe*/ 	.short	(.L_4417 - .L_4416)
	.align		4
.L_4416:
        /*0100*/ 	.word	index@(.nv.constant0._ZN10layer_norm13ln_bwd_kernelINS_13Kernel_traitsI6__halfffffjLj1024ELj1ELj4ELj1ELj16ENS_18Kernel_traits_baseILj1024ES2_ffffjLj128EEEEELb1ELb0ELb1ELb0EEEvNS_9BwdParamsE)
        /*0104*/ 	.short	0x0380
        /*0106*/ 	.short	0x0128


	//----- nvinfo : EIATTR_SW_WAR
	.align		4
.L_4417:
        /*0108*/ 	.byte	0x04, 0x36
        /*010a*/ 	.short	(.L_4419 - .L_4418)
.L_4418:
        /*010c*/ 	.word	0x00000008
.L_4419:


//--------------------- .nv.info._ZN10layer_norm22ln_bwd_finalize_kernelINS_22Kernel_traits_finalizeILj1024E6__halfffffjLb0ELj1024ELj4ENS_18Kernel_traits_baseILj1024ES2_ffffjLj1024EEEEELb0ELb1EEEvNS_9BwdParamsE --------------------------
	.section	.nv.info._ZN10layer_norm22ln_bwd_finalize_kernelINS_22Kernel_traits_finalizeILj1024E6__halfffffjLb0ELj1024ELj4ENS_18Kernel_traits_baseILj1024ES2_ffffjLj1024EEEEELb0ELb1EEEvNS_9BwdParamsE,"",@"SHT_CUDA_INFO"
	.sectionflags	@""
	.align	4


	//----- nvinfo : EIATTR_CUDA_API_VERSION
	.align		4
        /*0000*/ 	.byte	0x04, 0x37
        /*0002*/ 	.short	(.L_4421 - .L_4420)
.L_4420:
        /*0004*/ 	.word	0x00000082


	//----- nvinfo : EIATTR_KPARAM_INFO
	.align		4
.L_4421:
        /*0008*/ 	.byte	0x04, 0x17
        /*000a*/ 	.short	(.L_4423 - .L_4422)
.L_4422:
        /*000c*/ 	.word	0x00000000
        /*0010*/ 	.short	0x0000
        /*0012*/ 	.short	0x0000
        /*0014*/ 	.byte	0x00, 0xf0, 0xa1, 0x04


	//----- nvinfo : EIATTR_SPARSE_MMA_MASK
	.align		4
.L_4423:
        /*0018*/ 	.byte	0x03, 0x50
        /*001a*/ 	.short	0x0000


	//----- nvinfo : EIATTR_MAXREG_COUNT
	.align		4
        /*001c*/ 	.byte	0x03, 0x1b
        /*001e*/ 	.short	0x0040


	//----- nvinfo : EIATTR_NUM_BARRIERS
	.align		4
        /*0020*/ 	.byte	0x02, 0x4c
        /*0022*/ 	.byte	0x01
	.zero		1


	//----- nvinfo : EIATTR_MERCURY_ISA_VERSION
	.align		4
        /*0024*/ 	.byte	0x03, 0x5f
        /*0026*/ 	.short	0x0101


	//----- nvinfo : EIATTR_COOP_GROUP_MASK_REGIDS
	.align		4
        /*0028*/ 	.byte	0x04, 0x29
        /*002a*/ 	.short	(.L_4425 - .L_4424)


	//   ....[0]....
.L_4424:
        /*002c*/ 	.word	0xffffffff


	//   ....[1]....
        /*0030*/ 	.word	0xffffffff


	//   ....[2]....
        /*0034*/ 	.word	0xffffffff


	//   ....[3]....
        /*0038*/ 	.word	0xffffffff


	//   ....[4]....
        /*003c*/ 	.word	0xffffffff


	//   ....[5]....
        /*0040*/ 	.word	0xffffffff


	//   ....[6]....
        /*0044*/ 	.word	0xffffffff


	//   ....[7]....
        /*0048*/ 	.word	0xffffffff


	//   ....[8]....
        /*004c*/ 	.word	0xffffffff


	//   ....[9]....
        /*0050*/ 	.word	0xffffffff


	//----- nvinfo : EIATTR_COOP_GROUP_INSTR_OFFSETS
	.align		4
.L_4425:
        /*0054*/ 	.byte	0x04, 0x28
        /*0056*/ 	.short	(.L_4427 - .L_4426)


	//   ....[0]....
.L_4426:
        /*0058*/ 	.word	0x00001630


	//   ....[1]....
        /*005c*/ 	.word	0x00001640


	//   ....[2]....
        /*0060*/ 	.word	0x00001670


	//   ....[3]....
        /*0064*/ 	.word	0x00001680


	//   ....[4]....
        /*0068*/ 	.word	0x000016b0


	//   ....[5]....
        /*006c*/ 	.word	0x000016d0


	//   ....[6]....
        /*0070*/ 	.word	0x00001700


	//   ....[7]....
        /*0074*/ 	.word	0x00001710


	//   ....[8]....
        /*0078*/ 	.word	0x00001740


	//   ....[9]....
        /*007c*/ 	.word	0x00001750


	//----- nvinfo : EIATTR_VRC_CTA_INIT_COUNT
	.align		4
.L_4427:
        /*0080*/ 	.byte	0x02, 0x4a
	.zero		1
	.zero		1


	//----- nvinfo : EIATTR_EXIT_INSTR_OFFSETS
	.align		4
        /*0084*/ 	.byte	0x04, 0x1c
        /*0086*/ 	.short	(.L_4429 - .L_4428)


	//   ....[0]....
.L_4428:
        /*0088*/ 	.word	0x00000070


	//   ....[1]....
        /*008c*/ 	.word	0x000017b0


	//   ....[2]....
        /*0090*/ 	.word	0x00001880


	//----- nvinfo : EIATTR_MAX_THREADS
	.align		4
.L_4429:
        /*0094*/ 	.byte	0x04, 0x05
        /*0096*/ 	.short	(.L_4431 - .L_4430)
.L_4430:
        /*0098*/ 	.word	0x00000400
        /*009c*/ 	.word	0x00000001
        /*00a0*/ 	.word	0x00000001


	//----- nvinfo : EIATTR_CRS_STACK_SIZE
	.align		4
.L_4431:
        /*00a4*/ 	.byte	0x04, 0x1e
        /*00a6*/ 	.short	(.L_4433 - .L_4432)
.L_4432:
        /*00a8*/ 	.word	0x00000000


	//----- nvinfo : EIATTR_CBANK_PARAM_SIZE
	.align		4
.L_4433:
        /*00ac*/ 	.byte	0x03, 0x19
        /*00ae*/ 	.short	0x0128


	//----- nvinfo : EIATTR_PARAM_CBANK
	.align		4
        /*00b0*/ 	.byte	0x04, 0x0a
        /*00b2*/ 	.short	(.L_4435 - .L_4434)
	.align		4
.L_4434:
        /*00b4*/ 	.word	index@(.nv.constant0._ZN10layer_norm22ln_bwd_finalize_kernelINS_22Kernel_traits_finalizeILj1024E6__halfffffjLb0ELj1024ELj4ENS_18Kernel_traits_baseILj1024ES2_ffffjLj1024EEEEELb0ELb1EEEvNS_9BwdParamsE)
        /*00b8*/ 	.short	0x0380
        /*00ba*/ 	.short	0x0128


	//----- nvinfo : EIATTR_SW_WAR
	.align		4
.L_4435:
        /*00bc*/ 	.byte	0x04, 0x36
        /*00be*/ 	.short	(.L_4437 - .L_4436)
.L_4436:
        /*00c0*/ 	.word	0x00000008
.L_4437:


//--------------------- .nv.info._ZN10layer_norm13ln_bwd_kernelINS_13Kernel_traitsI6__halfffffjLj1024ELj1ELj4ELj1ELj16ENS_18Kernel_traits_baseILj1024ES2_ffffjLj128EEEEELb1ELb0ELb1ELb1EEEvNS_9BwdParamsE --------------------------
	.section	.nv.info._ZN10layer_norm13ln_bwd_kernelINS_13Kernel_traitsI6__halfffffjLj1024ELj1ELj4ELj1ELj16ENS_18Kernel_traits_baseILj1024ES2_ffffjLj128EEEEELb1ELb0ELb1ELb1EEEvNS_9BwdParamsE,"",@"SHT_CUDA_INFO"
	.sectionflags	@""
	.align	4


	//----- nvinfo : EIATTR_CUDA_API_VERSION
	.align		4
        /*0000*/ 	.byte	0x04, 0x37
        /*0002*/ 	.short	(.L_4439 - .L_4438)
.L_4438:
        /*0004*/ 	.word	0x00000082


	//----- nvinfo : EIATTR_KPARAM_INFO
	.align		4
.L_4439:
        /*0008*/ 	.byte	0x04, 0x17
        /*000a*/ 	.short	(.L_4441 - .L_4440)
.L_4440:
        /*000c*/ 	.word	0x00000000
        /*0010*/ 	.short	0x0000
        /*0012*/ 	.short	0x0000
        /*0014*/ 	.byte	0x00, 0xf0, 0xa1, 0x04


	//----- nvinfo : EIATTR_SPARSE_MMA_MASK
	.align		4
.L_4441:
        /*0018*/ 	.byte	0x03, 0x50
        /*001a*/ 	.short	0x0000


	//----- nvinfo : EIATTR_MAXREG_COUNT
	.align		4
        /*001c*/ 	.byte	0x03, 0x1b
        /*001e*/ 	.short	0x00ff


	//----- nvinfo : EIATTR_NUM_BARRIERS
	.align		4
        /*0020*/ 	.byte	0x02, 0x4c
        /*0022*/ 	.byte	0x01
	.zero		1


	//----- nvinfo : EIATTR_MERCURY_ISA_VERSION
	.align		4
        /*0024*/ 	.byte	0x03, 0x5f
        /*0026*/ 	.short	0x0101


	//----- nvinfo : EIATTR_COOP_GROUP_MASK_REGIDS
	.align		4
        /*0028*/ 	.byte	0x04, 0x29
        /*002a*/ 	.short	(.L_4443 - .L_4442)


	//   ....[0]....
.L_4442:
        /*002c*/ 	.word	0xffffffff


	//   ....[1]....
        /*0030*/ 	.word	0xffffffff


	//   ....[2]....
        /*0034*/ 	.word	0xffffffff


	//   ....[3]....
        /*0038*/ 	.word	0xffffffff


	//   ....[4]....
        /*003c*/ 	.word	0xffffffff


	//   ....[5]....
        /*0040*/ 	.word	0xffffffff


	//   ....[6]....
        /*0044*/ 	.word	0xffffffff


	//   ....[7]....
        /*0048*/ 	.word	0xffffffff


	//   ....[8]....
        /*004c*/ 	.word	0xffffffff


	//   ....[9]....
        /*0050*/ 	.word	0xffffffff


	//   ....[10]....
        /*0054*/ 	.word	0x050000cc


	//   ....[11]....
        /*0058*/ 	.word	0x050000cc


	//   ....[12]....
        /*005c*/ 	.word	0x050000cc


	//   ....[13]....
        /*0060*/ 	.word	0x050000cc


	//   ....[14]....
        /*0064*/ 	.word	0x050000cc


	//   ....[15]....
        /*0068*/ 	.word	0x050000cc


	//   ....[16]....
        /*006c*/ 	.word	0x050000cc


	//   ....[17]....
        /*0070*/ 	.word	0x050000cc


	//   ....[18]....
        /*0074*/ 	.word	0x050000cc


	//   ....[19]....
        /*0078*/ 	.word	0x050000cc


	//----- nvinfo : EIATTR_COOP_GROUP_INSTR_OFFSETS
	.align		4
.L_4443:
        /*007c*/ 	.byte	0x04, 0x28
        /*007e*/ 	.short	(.L_4445 - .L_4444)


	//   ....[0]....
.L_4444:
        /*0080*/ 	.word	0x00002380


	//   ....[1]....
        /*0084*/ 	.word	0x00002390


	//   ....[2]....
        /*0088*/ 	.word	0x000023c0


	//   ....[3]....
        /*008c*/ 	.word	0x000023d0


	//   ....[4]....
        /*0090*/ 	.word	0x00002400


	//   ....[5]....
        /*0094*/ 	.word	0x00002410


	//   ....[6]....
        /*0098*/ 	.word	0x00002440


	//   ....[7]....
        /*009c*/ 	.word	0x00002450


	//   ....[8]....
        /*00a0*/ 	.word	0x00002480


	//   ....[9]....
        /*00a4*/ 	.word	0x00002490


	//   ....[10]....
        /*00a8*/ 	.word	0x000092d0


	//   ....[11]....
        /*00ac*/ 	.word	0x00009360


	//   ....[12]....
        /*00b0*/ 	.word	0x000093d0


	//   ....[13]....
        /*00b4*/ 	.word	0x00009430


	//   ....[14]....
        /*00b8*/ 	.word	0x000094a0


	//   ....[15]....
        /*00bc*/ 	.word	0x00009500


	//   ....[16]....
        /*00c0*/ 	.word	0x00009570


	//   ....[17]....
        /*00c4*/ 	.word	0x000095d0


	//   ....[18]....
        /*00c8*/ 	.word	0x00009640


	//   ....[19]....
        /*00cc*/ 	.word	0x000096a0


	//----- nvinfo : EIATTR_VRC_CTA_INIT_COUNT
	.align		4
.L_4445:
        /*00d0*/ 	.byte	0x02, 0x4a
	.zero		1
	.zero		1


	//----- nvinfo : EIATTR_EXIT_INSTR_OFFSETS
	.align		4
        /*00d4*/ 	.byte	0x04, 0x1c
        /*00d6*/ 	.short	(.L_4447 - .L_4446)


	//   ....[0]....
.L_4446:
        /*00d8*/ 	.word	0x00009260


	//----- nvinfo : EIATTR_MAX_THREADS
	.align		4
.L_4447:
        /*00dc*/ 	.byte	0x04, 0x05
        /*00de*/ 	.short	(.L_4449 - .L_4448)
.L_4448:
        /*00e0*/ 	.word	0x00000080
        /*00e4*/ 	.word	0x00000001
        /*00e8*/ 	.word	0x00000001


	//----- nvinfo : EIATTR_CRS_STACK_SIZE
	.align		4
.L_4449:
        /*00ec*/ 	.byte	0x04, 0x1e
        /*00ee*/ 	.short	(.L_4451 - .L_4450)
.L_4450:
        /*00f0*/ 	.word	0x00000000


	//----- nvinfo : EIATTR_CBANK_PARAM_SIZE
	.align		4
.L_4451:
        /*00f4*/ 	.byte	0x03, 0x19
        /*00f6*/ 	.short	0x0128


	//----- nvinfo : EIATTR_PARAM_CBANK
	.align		4
        /*00f8*/ 	.byte	0x04, 0x0a
        /*00fa*/ 	.short	(.L_4453 - .L_4452)
	.align		4
.L_4452:
        /*00fc*/ 	.word	index@(.nv.constant0._ZN10layer_norm13ln_bwd_kernelINS_13Kernel_traitsI6__halfffffjLj1024ELj1ELj4ELj1ELj16ENS_18Kernel_traits_baseILj1024ES2_ffffjLj128EEEEELb1ELb0ELb1ELb1EEEvNS_9BwdParamsE)
        /*0100*/ 	.short	0x0380
        /*0102*/ 	.short	0x0128


	//----- nvinfo : EIATTR_SW_WAR
	.align		4
.L_4453:
        /*0104*/ 	.byte	0x04, 0x36
        /*0106*/ 	.short	(.L_4455 - .L_4454)
.L_4454:
        /*0108*/ 	.word	0x00000008
.L_4455:


//--------------------- .nv.info._ZN10layer_norm13ln_bwd_kernelINS_13Kernel_traitsI6__halfffffjLj1024ELj1ELj4ELj1ELj16ENS_18Kernel_traits_baseILj1024ES2_ffffjLj128EEEEELb1ELb1ELb0ELb0EEEvNS_9BwdParamsE --------------------------
	.section	.nv.info._ZN10layer_norm13ln_bwd_kernelINS_13Kernel_traitsI6__halfffffjLj1024ELj1ELj4ELj1ELj16ENS_18Kernel_traits_baseILj1024ES2_ffffjLj128EEEEELb1ELb1ELb0ELb0EEEvNS_9BwdParamsE,"",@"SHT_CUDA_INFO"
	.sectionflags	@""
	.align	4


	//----- nvinfo : EIATTR_CUDA_API_VERSION
	.align		4
        /*0000*/ 	.byte	0x04, 0x37
        /*0002*/ 	.short	(.L_4457 - .L_4456)
.L_4456:
        /*0004*/ 	.word	0x00000082


	//----- nvinfo : EIATTR_KPARAM_INFO
	.align		4
.L_4457:
        /*0008*/ 	.byte	0x04, 0x17
        /*000a*/ 	.short	(.L_4459 - .L_4458)
.L_4458:
        /*000c*/ 	.word	0x00000000
        /*0010*/ 	.short	0x0000
        /*0012*/ 	.short	0x0000
        /*0014*/ 	.byte	0x00, 0xf0, 0xa1, 0x04


	//----- nvinfo : EIATTR_SPARSE_MMA_MASK
	.align		4
.L_4459:
        /*0018*/ 	.byte	0x03, 0x50
        /*001a*/ 	.short	0x0000


	//----- nvinfo : EIATTR_MAXREG_COUNT
	.align		4
        /*001c*/ 	.byte	0x03, 0x1b
        /*001e*/ 	.short	0x00ff


	//----- nvinfo : EIATTR_NUM_BARRIERS
	.align		4
        /*0020*/ 	.byte	0x02, 0x4c
        /*0022*/ 	.byte	0x01
	.zero		1


	//----- nvinfo : EIATTR_ANNOTATIONS
	.align		4
        /*0024*/ 	.byte	0x04, 0x55
        /*0026*/ 	.short	(.L_4461 - .L_4460)


	//   ....[0]....
.L_4460:
        /*0028*/ 	.word	0x00000001
        /*002c*/ 	.byte	0xe0, 0x08, 0x00, 0x00, 0x01, 0x00, 0x00, 0x00, 0x20, 0x09, 0x00, 0x00, 0x01, 0x00, 0x00, 0x00
        /*003c*/ 	.byte	0x60, 0x09, 0x00, 0x00, 0x01, 0x00, 0x00, 0x00, 0xa0, 0x09, 0x00, 0x00, 0x01, 0x00, 0x00, 0x00
        /*004c*/ 	.byte	0xe0, 0x09, 0x00, 0x00, 0x01, 0x00, 0x00, 0x00, 0x20, 0x0a, 0x00, 0x00, 0x01, 0x00, 0x00, 0x00
        /*005c*/ 	.byte	0x40, 0x14, 0x00, 0x00, 0x01, 0x00, 0x00, 0x00, 0x50, 0x14, 0x00, 0x00, 0x01, 0x00, 0x00, 0x00
        /*006c*/ 	.byte	0x80, 0x14, 0x00, 0x00, 0x01, 0x00, 0x00, 0x00, 0xa0, 0x14, 0x00, 0x00, 0x01, 0x00, 0x00, 0x00
        /*007c*/ 	.byte	0xa0, 0x17, 0x00, 0x00, 0x01, 0x00, 0x00, 0x00, 0xb0, 0x17, 0x00, 0x00


	//----- nvinfo : EIATTR_MERCURY_ISA_VERSION
	.align		4
.L_4461:
        /*0088*/ 	.byte	0x03, 0x5f
        /*008a*/ 	.short	0x0101


	//----- nvinfo : EIATTR_COOP_GROUP_MASK_REGIDS
	.align		4
        /*008c*/ 	.byte	0x04, 0x29
        /*008e*/ 	.short	(.L_4463 - .L_4462)


	//   ....[0]....
.L_4462:
        /*0090*/ 	.word	0xffffffff


	//   ....[1]....
        /*0094*/ 	.word	0xffffffff


	//   ....[2]....
        /*0098*/ 	.word	0xffffffff


	//   ....[3]....
        /*009c*/ 	.word	0xffffffff


	//   ....[4]....
        /*00a0*/ 	.word	0xffffffff


	//   ....[5]....
        /*00a4*/ 	.word	0xffffffff


	//   ....[6]....
        /*00a8*/ 	.word	0xffffffff


	//   ....[7]....
        /*00ac*/ 	.word	0xffffffff


	//   ....[8]....
        /*00b0*/ 	.word	0xffffffff


	//   ....[9]....
        /*00b4*/ 	.word	0xffffffff


	//   ....[10]....
        /*00b8*/ 	.word	0x0500001a


	//   ....[11]....
        /*00bc*/ 	.word	0x0500001a


	//   ....[12]....
        /*00c0*/ 	.word	0x0500001a


	//   ....[13]....
        /*00c4*/ 	.word	0x0500001a


	//   ....[14]....
        /*00c8*/ 	.word	0x0500001a


	//   ....[15]....
        /*00cc*/ 	.word	0x0500001a


	//   ....[16]....
        /*00d0*/ 	.word	0x0500001a


	//   ....[17]....
        /*00d4*/ 	.word	0x0500001a


	//   ....[18]....
        /*00d8*/ 	.word	0x0500001a


	//   ....[19]....
        /*00dc*/ 	.word	0x0500001a


	//----- nvinfo : EIATTR_COOP_GROUP_INSTR_OFFSETS
	.align		4
.L_4463:
        /*00e0*/ 	.byte	0x04, 0x28
        /*00e2*/ 	.short	(.L_4465 - .L_4464)


	//   ....[0]....
.L_4464:
        /*00e4*/ 	.word	0x00002e00


	//   ....[1]....
        /*00e8*/ 	.word	0x00002e10


	//   ....[2]....
        /*00ec*/ 	.word	0x00002e40


	//   ....[3]....
        /*00f0*/ 	.word	0x00002e50


	//   ....[4]....
        /*00f4*/ 	.word	0x00002e80


	//   ....[5]....
        /*00f8*/ 	.word	0x00002e90


	//   ....[6]....
        /*00fc*/ 	.word	0x00002ec0


	//   ....[7]....
        /*0100*/ 	.word	0x00002ed0


	//   ....[8]....
        /*0104*/ 	.word	0x00002f00


	//   ....[9]....
        /*0108*/ 	.word	0x00002f10


	//   ....[10]....
        /*010c*/ 	.word	0x0000be50


	//   ....[11]....
        /*0110*/ 	.word	0x0000bef0


	//   ....[12]....
        /*0114*/ 	.word	0x0000bf50


	//   ....[13]....
        /*0118*/ 	.word	0x0000bfc0


	//   ....[14]....
        /*011c*/ 	.word	0x0000c020


	//   ....[15]....
        /*0120*/ 	.word	0x0000c070


	//   ....[16]....
        /*0124*/ 	.word	0x0000c0d0


	//   ....[17]....
        /*0128*/ 	.word	0x0000c130


	//   ....[18]....
        /*012c*/ 	.word	0x0000c1a0


	//   ....[19]....
        /*0130*/ 	.word	0x0000c1f0


	//----- nvinfo : EIATTR_VRC_CTA_INIT_COUNT
	.align		4
.L_4465:
        /*0134*/ 	.byte	0x02, 0x4a
	.zero		1
	.zero		1


	//----- nvinfo : EIATTR_EXIT_INSTR_OFFSETS
	.align		4
        /*0138*/ 	.byte	0x04, 0x1c
        /*013a*/ 	.short	(.L_4467 - .L_4466)


	//   ....[0]....
.L_4466:
        /*013c*/ 	.word	0x0000bd60


	//   ....[1]....
        /*0140*/ 	.word	0x0000bde0


	//----- nvinfo : EIATTR_MAX_THREADS
	.align		4
.L_4467:
        /*0144*/ 	.byte	0x04, 0x05
        /*0146*/ 	.short	(.L_4469 - .L_4468)
.L_4468:
        /*0148*/ 	.word	0x00000080
        /*014c*/ 	.word	0x00000001
        /*0150*/ 	.word	0x00000001


	//----- nvinfo : EIATTR_CRS_STACK_SIZE
	.align		4
.L_4469:
        /*0154*/ 	.byte	0x04, 0x1e
        /*0156*/ 	.short	(.L_4471 - .L_4470)
.L_4470:
        /*0158*/ 	.word	0x00000000


	//----- nvinfo : EIATTR_CBANK_PARAM_SIZE
	.align		4
.L_4471:
        /*015c*/ 	.byte	0x03, 0x19
        /*015e*/ 	.short	0x0128


	//----- nvinfo : EIATTR_PARAM_CBANK
	.align		4
        /*0160*/ 	.byte	0x04, 0x0a
        /*0162*/ 	.short	(.L_4473 - .L_4472)
	.align		4
.L_4472:
        /*0164*/ 	.word	index@(.nv.constant0._ZN10layer_norm13ln_bwd_kernelINS_13Kernel_traitsI6__halfffffjLj1024ELj1ELj4ELj1ELj16ENS_18Kernel_traits_baseILj1024ES2_ffffjLj128EEEEELb1ELb1ELb0ELb0EEEvNS_9BwdParamsE)
        /*0168*/ 	.short	0x0380
        /*016a*/ 	.short	0x0128


	//----- nvinfo : EIATTR_SW_WAR
	.align		4
.L_4473:
        /*016c*/ 	.byte	0x04, 0x36
        /*016e*/ 	.short	(.L_4475 - .L_4474)
.L_4474:
        /*0170*/ 	.word	0x00000008
.L_4475:


//--------------------- .nv.info._ZN10layer_norm13ln_bwd_kernelINS_13Kernel_traitsI6__halfffffjLj1024ELj1ELj4ELj1ELj16ENS_18Kernel_traits_baseILj1024ES2_ffffjLj128EEEEELb1ELb1ELb0ELb1EEEvNS_9BwdParamsE --------------------------
	.section	.nv.info._ZN10layer_norm13ln_bwd_kernelINS_13Kernel_traitsI6__halfffffjLj1024ELj1ELj4ELj1ELj16ENS_18Kernel_traits_baseILj1024ES2_ffffjLj128EEEEELb1ELb1ELb0ELb1EEEvNS_9BwdParamsE,"",@"SHT_CUDA_INFO"
	.sectionflags	@""
	.align	4


	//----- nvinfo : EIATTR_CUDA_API_VERSION
	.align		4
        /*0000*/ 	.byte	0x04, 0x37
        /*0002*/ 	.short	(.L_4477 - .L_4476)
.L_4476:
        /*0004*/ 	.word	0x00000082


	//----- nvinfo : EIATTR_KPARAM_INFO
	.align		4
.L_4477:
        /*0008*/ 	.byte	0x04, 0x17
        /*000a*/ 	.short	(.L_4479 - .L_4478)
.L_4478:
        /*000c*/ 	.word	0x00000000
        /*0010*/ 	.short	0x0000
        /*0012*/ 	.short	0x0000
        /*0014*/ 	.byte	0x00, 0xf0, 0xa1, 0x04


	//----- nvinfo : EIATTR_SPARSE_MMA_MASK
	.align		4
.L_4479:
        /*0018*/ 	.byte	0x03, 0x50
        /*001a*/ 	.short	0x0000


	//----- nvinfo : EIATTR_MAXREG_COUNT
	.align		4
        /*001c*/ 	.byte	0x03, 0x1b
        /*001e*/ 	.short	0x00ff


	//----- nvinfo : EIATTR_NUM_BARRIERS
	.align		4
        /*0020*/ 	.byte	0x02, 0x4c
        /*0022*/ 	.byte	0x01
	.zero		1


	//----- nvinfo : EIATTR_ANNOTATIONS
	.align		4
        /*0024*/ 	.byte	0x04, 0x55
        /*0026*/ 	.short	(.L_4481 - .L_4480)


	//   ....[0]....
.L_4480:
        /* <DEDUP_REMOVED lines=142> */


	//----- nvinfo : EIATTR_MERCURY_ISA_VERSION
	.align		4
.L_4481:
        /*08f0*/ 	.byte	0x03, 0x5f
        /*08f2*/ 	.short	0x0101


	//----- nvinfo : EIATTR_COOP_GROUP_MASK_REGIDS
	.align		4
        /*08f4*/ 	.byte	0x04, 0x29
        /*08f6*/ 	.short	(.L_4483 - .L_4482)


	//   ....[0]....
.L_4482:
        /*08f8*/ 	.word	0xffffffff


	//   ....[1]....
        /*08fc*/ 	.word	0xffffffff


	//   ....[2]....
        /*0900*/ 	.word	0xffffffff


	//   ....[3]....
        /*0904*/ 	.word	0xffffffff


	//   ....[4]....
        /*0908*/ 	.word	0xffffffff


	//   ....[5]....
        /*090c*/ 	.word	0xffffffff


	//   ....[6]....
        /*0910*/ 	.word	0xffffffff


	//   ....[7]....
        /*0914*/ 	.word	0xffffffff


	//   ....[8]....
        /*0918*/ 	.word	0xffffffff


	//   ....[9]....
        /*091c*/ 	.word	0xffffffff


	//   ....[10]....
        /*0920*/ 	.word	0x050000d8


	//   ....[11]....
        /*0924*/ 	.word	0x050000d8


	//   ....[12]....
        /*0928*/ 	.word	0x050000d8


	//   ....[13]....
        /*092c*/ 	.word	0x050000d8


	//   ....[14]....
        /*0930*/ 	.word	0x050000d8


	//   ....[15]....
        /*0934*/ 	.word	0x050000d8


	//   ....[16]....
        /*0938*/ 	.word	0x050000d8


	//   ....[17]....
        /*093c*/ 	.word	0x050000d8


	//   ....[18]....
        /*0940*/ 	.word	0x050000d8


	//   ....[19]....
        /*0944*/ 	.word	0x050000d8


	//----- nvinfo : EIATTR_COOP_GROUP_INSTR_OFFSETS
	.align		4
.L_4483:
        /*0948*/ 	.byte	0x04, 0x28
        /*094a*/ 	.short	(.L_4485 - .L_4484)


	//   ....[0]....
.L_4484:
        /*094c*/ 	.word	0x00003ab0


	//   ....[1]....
        /*0950*/ 	.word	0x00003ae0


	//   ....[2]....
        /*0954*/ 	.word	0x00003bc0


	//   ....[3]....
        /*0958*/ 	.word	0x00003c40


	//   ....[4]....
        /*095c*/ 	.word	0x00003cc0


	//   ....[5]....
        /*0960*/ 	.word	0x00003cd0


	//   ....[6]....
        /*0964*/ 	.word	0x00003d50


	//   ....[7]....
        /*0968*/ 	.word	0x00003dd0


	//   ....[8]....
        /*096c*/ 	.word	0x00003e60


	//   ....[9]....
        /*0970*/ 	.word	0x00003e70


	//   ....[10]....
        /*0974*/ 	.word	0x0000bfa0


	//   ....[11]....
        /*0978*/ 	.word	0x0000c080


	//   ....[12]....
        /*097c*/ 	.word	0x0000c1a0


	//   ....[13]....
        /*0980*/ 	.word	0x0000c270


	//   ....[14]....
        /*0984*/ 	.word	0x0000c340


	//   ....[15]....
        /*0988*/ 	.word	0x0000c410


	//   ....[16]....
        /*098c*/ 	.word	0x0000c4f0


	//   ....[17]....
        /*0990*/ 	.word	0x0000c550


	//   ....[18]....
        /*0994*/ 	.word	0x0000c5b0


	//   ....[19]....
        /*0998*/ 	.word	0x0000c610


	//----- nvinfo : EIATTR_VRC_CTA_INIT_COUNT
	.align		4
.L_4485:
        /*099c*/ 	.byte	0x02, 0x4a
	.zero		1
	.zero		1


	//----- nvinfo : EIATTR_EXIT_INSTR_OFFSETS
	.align		4
        /*09a0*/ 	.byte	0x04, 0x1c
        /*09a2*/ 	.short	(.L_4487 - .L_4486)


	//   ....[0]....
.L_4486:
        /*09a4*/ 	.word	0x0000bf40


	//----- nvinfo : EIATTR_MAX_THREADS
	.align		4
.L_4487:
        /*09a8*/ 	.byte	0x04, 0x05
        /*09aa*/ 	.short	(.L_4489 - .L_4488)
.L_4488:
        /*09ac*/ 	.word	0x00000080
        /*09b0*/ 	.word	0x00000001
        /*09b4*/ 	.word	0x00000001


	//----- nvinfo : EIATTR_CRS_STACK_SIZE
	.align		4
.L_4489:
        /*09b8*/ 	.byte	0x04, 0x1e
        /*09ba*/ 	.short	(.L_4491 - .L_4490)
.L_4490:
        /*09bc*/ 	.word	0x00000000


	//----- nvinfo : EIATTR_CBANK_PARAM_SIZE
	.align		4
.L_4491:
        /*09c0*/ 	.byte	0x03, 0x19
        /*09c2*/ 	.short	0x0128


	//----- nvinfo : EIATTR_PARAM_CBANK
	.align		4
        /*09c4*/ 	.byte	0x04, 0x0a
        /*09c6*/ 	.short	(.L_4493 - .L_4492)
	.align		4
.L_4492:
        /*09c8*/ 	.word	index@(.nv.constant0._ZN10layer_norm13ln_bwd_kernelINS_13Kernel_traitsI6__halfffffjLj1024ELj1ELj4ELj1ELj16ENS_18Kernel_traits_baseILj1024ES2_ffffjLj128EEEEELb1ELb1ELb0ELb1EEEvNS_9BwdParamsE)
        /*09cc*/ 	.short	0x0380
        /*09ce*/ 	.short	0x0128


	//----- nvinfo : EIATTR_SW_WAR
	.align		4
.L_4493:
        /*09d0*/ 	.byte	0x04, 0x36
        /*09d2*/ 	.short	(.L_4495 - .L_4494)
.L_4494:
        /*09d4*/ 	.word	0x00000008
.L_4495:


//--------------------- .nv.info._ZN10layer_norm22ln_bwd_finalize_kernelINS_22Kernel_traits_finalizeILj1024E6__halfffffjLb1ELj1024ELj4ENS_18Kernel_traits_baseILj1024ES2_ffffjLj1024EEEEELb1ELb0EEEvNS_9BwdParamsE --------------------------
	.section	.nv.info._ZN10layer_norm22ln_bwd_finalize_kernelINS_22Kernel_traits_finalizeILj1024E6__halfffffjLb1ELj1024ELj4ENS_18Kernel_traits_baseILj1024ES2_ffffjLj1024EEEEELb1ELb0EEEvNS_9BwdParamsE,"",@"SHT_CUDA_INFO"
	.sectionflags	@""
	.align	4


	//----- nvinfo : EIATTR_CUDA_API_VERSION
	.align		4
        /*0000*/ 	.byte	0x04, 0x37
        /*0002*/ 	.short	(.L_4497 - .L_4496)
.L_4496:
        /*0004*/ 	.word	0x00000082


	//----- nvinfo : EIATTR_KPARAM_INFO
	.align		4
.L_4497:
        /*0008*/ 	.byte	0x04, 0x17
        /*000a*/ 	.short	(.L_4499 - .L_4498)
.L_4498:
        /*000c*/ 	.word	0x00000000
        /*0010*/ 	.short	0x0000
        /*0012*/ 	.short	0x0000
        /*0014*/ 	.byte	0x00, 0xf0, 0xa1, 0x04


	//----- nvinfo : EIATTR_SPARSE_MMA_MASK
	.align		4
.L_4499:
        /*0018*/ 	.byte	0x03, 0x50
        /*001a*/ 	.short	0x0000


	//----- nvinfo : EIATTR_MAXREG_COUNT
	.align		4
        /*001c*/ 	.byte	0x03, 0x1b
        /*001e*/ 	.short	0x0040


	//----- nvinfo : EIATTR_NUM_BARRIERS
	.align		4
        /*0020*/ 	.byte	0x02, 0x4c
        /*0022*/ 	.byte	0x01
	.zero		1


	//----- nvinfo : EIATTR_MERCURY_ISA_VERSION
	.align		4
        /*0024*/ 	.byte	0x03, 0x5f
        /*0026*/ 	.short	0x0101


	//----- nvinfo : EIATTR_COOP_GROUP_MASK_REGIDS
	.align		4
        /*0028*/ 	.byte	0x04, 0x29
        /*002a*/ 	.short	(.L_4501 - .L_4500)


	//   ....[0]....
.L_4500:
        /*002c*/ 	.word	0xffffffff


	//   ....[1]....
        /*0030*/ 	.word	0xffffffff


	//   ....[2]....
        /*0034*/ 	.word	0xffffffff


	//   ....[3]....
        /*0038*/ 	.word	0xffffffff


	//   ....[4]....
        /*003c*/ 	.word	0xffffffff


	//   ....[5]....
        /*0040*/ 	.word	0xffffffff


	//   ....[6]....
        /*0044*/ 	.word	0xffffffff


	//   ....[7]....
        /*0048*/ 	.word	0xffffffff


	//   ....[8]....
        /*004c*/ 	.word	0xffffffff


	//   ....[9]....
        /*0050*/ 	.word	0xffffffff


	//   ....[10]....
        /*0054*/ 	.word	0xffffffff


	//   ....[11]....
        /*0058*/ 	.word	0xffffffff


	//   ....[12]....
        /*005c*/ 	.word	0xffffffff


	//   ....[13]....
        /*0060*/ 	.word	0xffffffff


	//   ....[14]....
        /*0064*/ 	.word	0xffffffff


	//----- nvinfo : EIATTR_COOP_GROUP_INSTR_OFFSETS
	.align		4
.L_4501:
        /*0068*/ 	.byte	0x04, 0x28
        /*006a*/ 	.short	(.L_4503 - .L_4502)


	//   ....[0]....
.L_4502:
        /*006c*/ 	.word	0x00001060


	//   ....[1]....
        /*0070*/ 	.word	0x00001070


	//   ....[2]....
        /*0074*/ 	.word	0x00001080


	//   ....[3]....
        /*0078*/ 	.word	0x000010b0


	//   ....[4]....
        /*007c*/ 	.word	0x000010d0


	//   ....[5]....
        /*0080*/ 	.word	0x000010e0


	//   ....[6]....
        /*0084*/ 	.word	0x00001110


	//   ....[7]....
        /*0088*/ 	.word	0x00001130


	//   ....[8]....
        /*008c*/ 	.word	0x00001140


	//   ....[9]....
        /*0090*/ 	.word	0x00001180


	//   ....[10]....
        /*0094*/ 	.word	0x000011b0


	//   ....[11]....
        /*0098*/ 	.word	0x000011c0


	//   ....[12]....
        /*009c*/ 	.word	0x00001200


	//   ....[13]....
        /*00a0*/ 	.word	0x00001220


	//   ....[14]....
        /*00a4*/ 	.word	0x00001230


	//----- nvinfo : EIATTR_VRC_CTA_INIT_COUNT
	.align		4
.L_4503:
        /*00a8*/ 	.byte	0x02, 0x4a
	.zero		1
	.zero		1


	//----- nvinfo : EIATTR_EXIT_INSTR_OFFSETS
	.align		4
        /*00ac*/ 	.byte	0x04, 0x1c
        /*00ae*/ 	.short	(.L_4505 - .L_4504)


	//   ....[0]....
.L_4504:
        /*00b0*/ 	.word	0x00000060


	//   ....[1]....
        /*00b4*/ 	.word	0x000012b0


	//   ....[2]....
        /*00b8*/ 	.word	0x000012e0


	//   ....[3]....
        /*00bc*/ 	.word	0x000013f0


	//----- nvinfo : EIATTR_MAX_THREADS
	.align		4
.L_4505:
        /*00c0*/ 	.byte	0x04, 0x05
        /*00c2*/ 	.short	(.L_4507 - .L_4506)
.L_4506:
        /*00c4*/ 	.word	0x00000400
        /*00c8*/ 	.word	0x00000001
        /*00cc*/ 	.word	0x00000001


	//----- nvinfo : EIATTR_CRS_STACK_SIZE
	.align		4
.L_4507:
        /*00d0*/ 	.byte	0x04, 0x1e
        /*00d2*/ 	.short	(.L_4509 - .L_4508)
.L_4508:
        /*00d4*/ 	.word	0x00000000


	//----- nvinfo : EIATTR_CBANK_PARAM_SIZE
	.align		4
.L_4509:
        /*00d8*/ 	.byte	0x03, 0x19
        /*00da*/ 	.short	0x0128


	//----- nvinfo : EIATTR_PARAM_CBANK
	.align		4
        /*00dc*/ 	.byte	0x04, 0x0a
        /*00de*/ 	.short	(.L_4511 - .L_4510)
	.align		4
.L_4510:
        /*00e0*/ 	.word	index@(.nv.constant0._ZN10layer_norm22ln_bwd_finalize_kernelINS_22Kernel_traits_finalizeILj1024E6__halfffffjLb1ELj1024ELj4ENS_18Kernel_traits_baseILj1024ES2_ffffjLj1024EEEEELb1ELb0EEEvNS_9BwdParamsE)
        /*00e4*/ 	.short	0x0380
        /*00e6*/ 	.short	0x0128


	//----- nvinfo : EIATTR_SW_WAR
	.align		4
.L_4511:
        /*00e8*/ 	.byte	0x04, 0x36
        /*00ea*/ 	.short	(.L_4513 - .L_4512)
.L_4512:
        /*00ec*/ 	.word	0x00000008
.L_4513:


//--------------------- .nv.info._ZN10layer_norm13ln_bwd_kernelINS_13Kernel_traitsI6__halfffffjLj1024ELj1ELj4ELj1ELj16ENS_18Kernel_traits_baseILj1024ES2_ffffjLj128EEEEELb1ELb1ELb1ELb0EEEvNS_9BwdParamsE --------------------------
	.section	.nv.info._ZN10layer_norm13ln_bwd_kernelINS_13Kernel_traitsI6__halfffffjLj1024ELj1ELj4ELj1ELj16ENS_18Kernel_traits_baseILj1024ES2_ffffjLj128EEEEELb1ELb1ELb1ELb0EEEvNS_9BwdParamsE,"",@"SHT_CUDA_INFO"
	.sectionflags	@""
	.align	4


	//----- nvinfo : EIATTR_CUDA_API_VERSION
	.align		4
        /*0000*/ 	.byte	0x04, 0x37
        /*0002*/ 	.short	(.L_4515 - .L_4514)
.L_4514:
        /*0004*/ 	.word	0x00000082


	//----- nvinfo : EIATTR_KPARAM_INFO
	.align		4
.L_4515:
        /*0008*/ 	.byte	0x04, 0x17
        /*000a*/ 	.short	(.L_4517 - .L_4516)
.L_4516:
        /*000c*/ 	.word	0x00000000
        /*0010*/ 	.short	0x0000
        /*0012*/ 	.short	0x0000
        /*0014*/ 	.byte	0x00, 0xf0, 0xa1, 0x04


	//----- nvinfo : EIATTR_SPARSE_MMA_MASK
	.align		4
.L_4517:
        /*0018*/ 	.byte	0x03, 0x50
        /*001a*/ 	.short	0x0000


	//----- nvinfo : EIATTR_MAXREG_COUNT
	.align		4
        /*001c*/ 	.byte	0x03, 0x1b
        /*001e*/ 	.short	0x00ff


	//----- nvinfo : EIATTR_NUM_BARRIERS
	.align		4
        /*0020*/ 	.byte	0x02, 0x4c
        /*0022*/ 	.byte	0x01
	.zero		1


	//----- nvinfo : EIATTR_ANNOTATIONS
	.align		4
        /*0024*/ 	.byte	0x04, 0x55
        /*0026*/ 	.short	(.L_4519 - .L_4518)


	//   ....[0]....
.L_4518:
        /* <DEDUP_REMOVED lines=38> */


	//----- nvinfo : EIATTR_MERCURY_ISA_VERSION
	.align		4
.L_4519:
        /*0278*/ 	.byte	0x03, 0x5f
        /*027a*/ 	.short	0x0101


	//----- nvinfo : EIATTR_COOP_GROUP_MASK_REGIDS
	.align		4
        /*027c*/ 	.byte	0x04, 0x29
        /*027e*/ 	.short	(.L_4521 - .L_4520)


	//   ....[0]....
.L_4520:
        /*0280*/ 	.word	0xffffffff


	//   ....[1]....
        /*0284*/ 	.word	0xffffffff


	//   ....[2]....
        /*0288*/ 	.word	0xffffffff


	//   ....[3]....
        /*028c*/ 	.word	0xffffffff


	//   ....[4]....
        /*0290*/ 	.word	0xffffffff


	//   ....[5]....
        /*0294*/ 	.word	0xffffffff


	//   ....[6]....
        /*0298*/ 	.word	0xffffffff


	//   ....[7]....
        /*029c*/ 	.word	0xffffffff


	//   ....[8]....
        /*02a0*/ 	.word	0xffffffff


	//   ....[9]....
        /*02a4*/ 	.word	0xffffffff


	//   ....[10]....
        /*02a8*/ 	.word	0x05000007


	//   ....[11]....
        /*02ac*/ 	.word	0x05000007


	//   ....[12]....
        /*02b0*/ 	.word	0x05000007


	//   ....[13]....
        /*02b4*/ 	.word	0x05000007


	//   ....[14]....
        /*02b8*/ 	.word	0x05000007


	//   ....[15]....
        /*02bc*/ 	.word	0x05000007


	//   ....[16]....
        /*02c0*/ 	.word	0x05000007


	//   ....[17]....
        /*02c4*/ 	.word	0x05000007


	//   ....[18]....
        /*02c8*/ 	.word	0x05000007


	//   ....[19]....
        /*02cc*/ 	.word	0x05000007


	//----- nvinfo : EIATTR_COOP_GROUP_INSTR_OFFSETS
	.align		4
.L_4521:
        /*02d0*/ 	.byte	0x04, 0x28
        /*02d2*/ 	.short	(.L_4523 - .L_4522)


	//   ....[0]....
.L_4522:
        /*02d4*/ 	.word	0x00003bb0


	//   ....[1]....
        /*02d8*/ 	.word	0x00003bd0


	//   ....[2]....
        /*02dc*/ 	.word	0x00003bf0


	//   ....[3]....
        /*02e0*/ 	.word	0x00003c10


	//   ....[4]....
        /*02e4*/ 	.word	0x00003c30


	//   ....[5]....
        /*02e8*/ 	.word	0x00003c50


	//   ....[6]....
        /*02ec*/ 	.word	0x00003c70


	//   ....[7]....
        /*02f0*/ 	.word	0x00003c90


	//   ....[8]....
        /*02f4*/ 	.word	0x00003ca0


	//   ....[9]....
        /*02f8*/ 	.word	0x00003cc0


	//   ....[10]....
        /*02fc*/ 	.word	0x0000f7b0


	//   ....[11]....
        /*0300*/ 	.word	0x0000f840


	//   ....[12]....
        /*0304*/ 	.word	0x0000f8a0


	//   ....[13]....
        /*0308*/ 	.word	0x0000f8f0


	//   ....[14]....
        /*030c*/ 	.word	0x0000f950


	//   ....[15]....
        /*0310*/ 	.word	0x0000f9a0


	//   ....[16]....
        /*0314*/ 	.word	0x0000fa00


	//   ....[17]....
        /*0318*/ 	.word	0x0000fa50


	//   ....[18]....
        /*031c*/ 	.word	0x0000fab0


	//   ....[19]....
        /*0320*/ 	.word	0x0000fb00


	//----- nvinfo : EIATTR_VRC_CTA_INIT_COUNT
	.align		4
.L_4523:
        /*0324*/ 	.byte	0x02, 0x4a
	.zero		1
	.zero		1


	//----- nvinfo : EIATTR_EXIT_INSTR_OFFSETS
	.align		4
        /*0328*/ 	.byte	0x04, 0x1c
        /*032a*/ 	.short	(.L_4525 - .L_4524)


	//   ....[0]....
.L_4524:
        /*032c*/ 	.word	0x0000f6c0


	//   ....[1]....
        /*0330*/ 	.word	0x0000f740


	//----- nvinfo : EIATTR_MAX_THREADS
	.align		4
.L_4525:
        /*0334*/ 	.byte	0x04, 0x05
        /*0336*/ 	.short	(.L_4527 - .L_4526)
.L_4526:
        /*0338*/ 	.word	0x00000080
        /*033c*/ 	.word	0x00000001
        /*0340*/ 	.word	0x00000001


	//----- nvinfo : EIATTR_CRS_STACK_SIZE
	.align		4
.L_4527:
        /*0344*/ 	.byte	0x04, 0x1e
        /*0346*/ 	.short	(.L_4529 - .L_4528)
.L_4528:
        /*0348*/ 	.word	0x00000000


	//----- nvinfo : EIATTR_CBANK_PARAM_SIZE
	.align		4
.L_4529:
        /*034c*/ 	.byte	0x03, 0x19
        /*034e*/ 	.short	0x0128


	//----- nvinfo : EIATTR_PARAM_CBANK
	.align		4
        /*0350*/ 	.byte	0x04, 0x0a
        /*0352*/ 	.short	(.L_4531 - .L_4530)
	.align		4
.L_4530:
        /*0354*/ 	.word	index@(.nv.constant0._ZN10layer_norm13ln_bwd_kernelINS_13Kernel_traitsI6__halfffffjLj1024ELj1ELj4ELj1ELj16ENS_18Kernel_traits_baseILj1024ES2_ffffjLj128EEEEELb1ELb1ELb1ELb0EEEvNS_9BwdParamsE)
        /*0358*/ 	.short	0x0380
        /*035a*/ 	.short	0x0128


	//----- nvinfo : EIATTR_SW_WAR
	.align		4
.L_4531:
        /*035c*/ 	.byte	0x04, 0x36
        /*035e*/ 	.short	(.L_4533 - .L_4532)
.L_4532:
        /*0360*/ 	.word	0x00000008
.L_4533:


//--------------------- .nv.info._ZN10layer_norm22ln_bwd_finalize_kernelINS_22Kernel_traits_finalizeILj1024E6__halfffffjLb1ELj1024ELj4ENS_18Kernel_traits_baseILj1024ES2_ffffjLj1024EEEEELb1ELb1EEEvNS_9BwdParamsE --------------------------
	.section	.nv.info._ZN10layer_norm22ln_bwd_finalize_kernelINS_22Kernel_traits_finalizeILj1024E6__halfffffjLb1ELj1024ELj4ENS_18Kernel_traits_baseILj1024ES2_ffffjLj1024EEEEELb1ELb1EEEvNS_9BwdParamsE,"",@"SHT_CUDA_INFO"
	.sectionflags	@""
	.align	4


	//----- nvinfo : EIATTR_CUDA_API_VERSION
	.align		4
        /*0000*/ 	.byte	0x04, 0x37
        /*0002*/ 	.short	(.L_4535 - .L_4534)
.L_4534:
        /*0004*/ 	.word	0x00000082


	//----- nvinfo : EIATTR_KPARAM_INFO
	.align		4
.L_4535:
        /*0008*/ 	.byte	0x04, 0x17
        /*000a*/ 	.short	(.L_4537 - .L_4536)
.L_4536:
        /*000c*/ 	.word	0x00000000
        /*0010*/ 	.short	0x0000
        /*0012*/ 	.short	0x0000
        /*0014*/ 	.byte	0x00, 0xf0, 0xa1, 0x04


	//----- nvinfo : EIATTR_SPARSE_MMA_MASK
	.align		4
.L_4537:
        /*0018*/ 	.byte	0x03, 0x50
        /*001a*/ 	.short	0x0000


	//----- nvinfo : EIATTR_MAXREG_COUNT
	.align		4
        /*001c*/ 	.byte	0x03, 0x1b
        /*001e*/ 	.short	0x0040


	//----- nvinfo : EIATTR_NUM_BARRIERS
	.align		4
        /*0020*/ 	.byte	0x02, 0x4c
        /*0022*/ 	.byte	0x01
	.zero		1


	//----- nvinfo : EIATTR_MERCURY_ISA_VERSION
	.align		4
        /*0024*/ 	.byte	0x03, 0x5f
        /*0026*/ 	.short	0x0101


	//----- nvinfo : EIATTR_COOP_GROUP_MASK_REGIDS
	.align		4
        /*0028*/ 	.byte	0x04, 0x29
        /*002a*/ 	.short	(.L_4539 - .L_4538)


	//   ....[0]....
.L_4538:
        /*002c*/ 	.word	0xffffffff


	//   ....[1]....
        /*0030*/ 	.word	0xffffffff


	//   ....[2]....
        /*0034*/ 	.word	0xffffffff


	//   ....[3]....
        /*0038*/ 	.word	0xffffffff


	//   ....[4]....
        /*003c*/ 	.word	0xffffffff


	//   ....[5]....
        /*0040*/ 	.word	0xffffffff


	//   ....[6]....
        /*0044*/ 	.word	0xffffffff


	//   ....[7]....
        /*0048*/ 	.word	0xffffffff


	//   ....[8]....
        /*004c*/ 	.word	0xffffffff


	//   ....[9]....
        /*0050*/ 	.word	0xffffffff


	//   ....[10]....
        /*0054*/ 	.word	0xffffffff


	//   ....[11]....
        /*0058*/ 	.word	0xffffffff


	//   ....[12]....
        /*005c*/ 	.word	0xffffffff


	//   ....[13]....
        /*0060*/ 	.word	0xffffffff


	//   ....[14]....
        /*0064*/ 	.word	0xffffffff


	//----- nvinfo : EIATTR_COOP_GROUP_INSTR_OFFSETS
	.align		4
.L_4539:
        /*0068*/ 	.byte	0x04, 0x28
        /*006a*/ 	.short	(.L_4541 - .L_4540)


	//   ....[0]....
.L_4540:
        /*006c*/ 	.word	0x00001070


	//   ....[1]....
        /*0070*/ 	.word	0x00001080


	//   ....[2]....
        /*0074*/ 	.word	0x00001090


	//   ....[3]....
        /*0078*/ 	.word	0x000010c0


	//   ....[4]....
        /*007c*/ 	.word	0x000010e0


	//   ....[5]....
        /*0080*/ 	.word	0x000010f0


	//   ....[6]....
        /*0084*/ 	.word	0x00001120


	//   ....[7]....
        /*0088*/ 	.word	0x00001140


	//   ....[8]....
        /*008c*/ 	.word	0x00001150


	//   ....[9]....
        /*0090*/ 	.word	0x00001180


	//   ....[10]....
        /*0094*/ 	.word	0x000011a0


	//   ....[11]....
        /*0098*/ 	.word	0x000011b0


	//   ....[12]....
        /*009c*/ 	.word	0x000011f0


	//   ....[13]....
        /*00a0*/ 	.word	0x00001210


	//   ....[14]....
        /*00a4*/ 	.word	0x00001220


	//----- nvinfo : EIATTR_VRC_CTA_INIT_COUNT
	.align		4
.L_4541:
        /*00a8*/ 	.byte	0x02, 0x4a
	.zero		1
	.zero		1


	//----- nvinfo : EIATTR_EXIT_INSTR_OFFSETS
	.align		4
        /*00ac*/ 	.byte	0x04, 0x1c
        /*00ae*/ 	.short	(.L_4543 - .L_4542)


	//   ....[0]....
.L_4542:
        /*00b0*/ 	.word	0x00000060


	//   ....[1]....
        /*00b4*/ 	.word	0x000012a0


	//   ....[2]....
        /*00b8*/ 	.word	0x000013c0


	//----- nvinfo : EIATTR_MAX_THREADS
	.align		4
.L_4543:
        /*00bc*/ 	.byte	0x04, 0x05
        /*00be*/ 	.short	(.L_4545 - .L_4544)
.L_4544:
        /*00c0*/ 	.word	0x00000400
        /*00c4*/ 	.word	0x00000001
        /*00c8*/ 	.word	0x00000001


	//----- nvinfo : EIATTR_CRS_STACK_SIZE
	.align		4
.L_4545:
        /*00cc*/ 	.byte	0x04, 0x1e
        /*00ce*/ 	.short	(.L_4547 - .L_4546)
.L_4546:
        /*00d0*/ 	.word	0x00000000


	//----- nvinfo : EIATTR_CBANK_PARAM_SIZE
	.align		4
.L_4547:
        /*00d4*/ 	.byte	0x03, 0x19
        /*00d6*/ 	.short	0x0128


	//----- nvinfo : EIATTR_PARAM_CBANK
	.align		4
        /*00d8*/ 	.byte	0x04, 0x0a
        /*00da*/ 	.short	(.L_4549 - .L_4548)
	.align		4
.L_4548:
        /*00dc*/ 	.word	index@(.nv.constant0._ZN10layer_norm22ln_bwd_finalize_kernelINS_22Kernel_traits_finalizeILj1024E6__halfffffjLb1ELj1024ELj4ENS_18Kernel_traits_baseILj1024ES2_ffffjLj1024EEEEELb1ELb1EEEvNS_9BwdParamsE)
        /*00e0*/ 	.short	0x0380
        /*00e2*/ 	.short	0x0128


	//----- nvinfo : EIATTR_SW_WAR
	.align		4
.L_4549:
        /*00e4*/ 	.byte	0x04, 0x36
        /*00e6*/ 	.short	(.L_4551 - .L_4550)
.L_4550:
        /*00e8*/ 	.word	0x00000008
.L_4551:


//--------------------- .nv.info._ZN10layer_norm13ln_bwd_kernelINS_13Kernel_traitsI6__halfffffjLj1024ELj1ELj4ELj1ELj16ENS_18Kernel_traits_baseILj1024ES2_ffffjLj128EEEEELb1ELb1ELb1ELb1EEEvNS_9BwdParamsE --------------------------
	.section	.nv.info._ZN10layer_norm13ln_bwd_kernelINS_13Kernel_traitsI6__halfffffjLj1024ELj1ELj4ELj1ELj16ENS_18Kernel_traits_baseILj1024ES2_ffffjLj128EEEEELb1ELb1ELb1ELb1EEEvNS_9BwdParamsE,"",@"SHT_CUDA_INFO"
	.sectionflags	@""
	.align	4


	//----- nvinfo : EIATTR_CUDA_API_VERSION
	.align		4
        /*0000*/ 	.byte	0x04, 0x37
        /*0002*/ 	.short	(.L_4553 - .L_4552)
.L_4552:
        /*0004*/ 	.word	0x00000082


	//----- nvinfo : EIATTR_KPARAM_INFO
	.align		4
.L_4553:
        /*0008*/ 	.byte	0x04, 0x17
        /*000a*/ 	.short	(.L_4555 - .L_4554)
.L_4554:
        /*000c*/ 	.word	0x00000000
        /*0010*/ 	.short	0x0000
        /*0012*/ 	.short	0x0000
        /*0014*/ 	.byte	0x00, 0xf0, 0xa1, 0x04


	//----- nvinfo : EIATTR_SPARSE_MMA_MASK
	.align		4
.L_4555:
        /*0018*/ 	.byte	0x03, 0x50
        /*001a*/ 	.short	0x0000


	//----- nvinfo : EIATTR_MAXREG_COUNT
	.align		4
        /*001c*/ 	.byte	0x03, 0x1b
        /*001e*/ 	.short	0x00ff


	//----- nvinfo : EIATTR_NUM_BARRIERS
	.align		4
        /*0020*/ 	.byte	0x02, 0x4c
        /*0022*/ 	.byte	0x01
	.zero		1


	//----- nvinfo : EIATTR_ANNOTATIONS
	.align		4
        /*0024*/ 	.byte	0x04, 0x55
        /*0026*/ 	.short	(.L_4557 - .L_4556)


	//   ....[0]....
.L_4556:
        /* <DEDUP_REMOVED lines=24> */


	//----- nvinfo : EIATTR_MERCURY_ISA_VERSION
	.align		4
.L_4557:
        /*0190*/ 	.byte	0x03, 0x5f
        /*0192*/ 	.short	0x0101


	//----- nvinfo : EIATTR_COOP_GROUP_MASK_REGIDS
	.align		4
        /*0194*/ 	.byte	0x04, 0x29
        /*0196*/ 	.short	(.L_4559 - .L_4558)


	//   ....[0]....
.L_4558:
        /*0198*/ 	.word	0xffffffff


	//   ....[1]....
        /*019c*/ 	.word	0xffffffff


	//   ....[2]....
        /*01a0*/ 	.word	0xffffffff


	//   ....[3]....
        /*01a4*/ 	.word	0xffffffff


	//   ....[4]....
        /*01a8*/ 	.word	0xffffffff


	//   ....[5]....
        /*01ac*/ 	.word	0xffffffff


	//   ....[6]....
        /*01b0*/ 	.word	0xffffffff


	//   ....[7]....
        /*01b4*/ 	.word	0xffffffff


	//   ....[8]....
        /*01b8*/ 	.word	0xffffffff


	//   ....[9]....
        /*01bc*/ 	.word	0xffffffff


	//   ....[10]....
        /*01c0*/ 	.word	0x050000df


	//   ....[11]....
        /*01c4*/ 	.word	0x050000df


	//   ....[12]....
        /*01c8*/ 	.word	0x050000df


	//   ....[13]....
        /*01cc*/ 	.word	0x050000df


	//   ....[14]....
        /*01d0*/ 	.word	0x050000df


	//   ....[15]....
        /*01d4*/ 	.word	0x050000df


	//   ....[16]....
        /*01d8*/ 	.word	0x050000df


	//   ....[17]....
        /*01dc*/ 	.word	0x050000df


	//   ....[18]....
        /*01e0*/ 	.word	0x050000df


	//   ....[19]....
        /*01e4*/ 	.word	0x050000df


	//----- nvinfo : EIATTR_COOP_GROUP_INSTR_OFFSETS
	.align		4
.L_4559:
        /*01e8*/ 	.byte	0x04, 0x28
        /*01ea*/ 	.short	(.L_4561 - .L_4560)


	//   ....[0]....
.L_4560:
        /*01ec*/ 	.word	0x00002900


	//   ....[1]....
        /*01f0*/ 	.word	0x00002920


	//   ....[2]....
        /*01f4*/ 	.word	0x00002940


	//   ....[3]....
        /*01f8*/ 	.word	0x00002960


	//   ....[4]....
        /*01fc*/ 	.word	0x00002980


	//   ....[5]....
        /*0200*/ 	.word	0x000029a0


	//   ....[6]....
        /*0204*/ 	.word	0x000029c0


	//   ....[7]....
        /*0208*/ 	.word	0x000029e0


	//   ....[8]....
        /*020c*/ 	.word	0x000029f0


	//   ....[9]....
        /*0210*/ 	.word	0x00002a20


	//   ....[10]....
        /*0214*/ 	.word	0x0000de50


	//   ....[11]....
        /*0218*/ 	.word	0x0000dee0


	//   ....[12]....
        /*021c*/ 	.word	0x0000df40


	//   ....[13]....
        /*0220*/ 	.word	0x0000df90


	//   ....[14]....
        /*0224*/ 	.word	0x0000dff0


	//   ....[15]....
        /*0228*/ 	.word	0x0000e040


	//   ....[16]....
        /*022c*/ 	.word	0x0000e0a0


	//   ....[17]....
        /*0230*/ 	.word	0x0000e0f0


	//   ....[18]....
        /*0234*/ 	.word	0x0000e150


	//   ....[19]....
        /*0238*/ 	.word	0x0000e1a0


	//----- nvinfo : EIATTR_VRC_CTA_INIT_COUNT
	.align		4
.L_4561:
        /*023c*/ 	.byte	0x02, 0x4a
	.zero		1
	.zero		1


	//----- nvinfo : EIATTR_EXIT_INSTR_OFFSETS
	.align		4
        /*0240*/ 	.byte	0x04, 0x1c
        /*0242*/ 	.short	(.L_4563 - .L_4562)


	//   ....[0]....
.L_4562:
        /*0244*/ 	.word	0x0000dde0


	//----- nvinfo : EIATTR_MAX_THREADS
	.align		4
.L_4563:
        /*0248*/ 	.byte	0x04, 0x05
        /*024a*/ 	.short	(.L_4565 - .L_4564)
.L_4564:
        /*024c*/ 	.word	0x00000080
        /*0250*/ 	.word	0x00000001
        /*0254*/ 	.word	0x00000001


	//----- nvinfo : EIATTR_CRS_STACK_SIZE
	.align		4
.L_4565:
        /*0258*/ 	.byte	0x04, 0x1e
        /*025a*/ 	.short	(.L_4567 - .L_4566)
.L_4566:
        /*025c*/ 	.word	0x00000000


	//----- nvinfo : EIATTR_CBANK_PARAM_SIZE
	.align		4
.L_4567:
        /*0260*/ 	.byte	0x03, 0x19
        /*0262*/ 	.short	0x0128


	//----- nvinfo : EIATTR_PARAM_CBANK
	.align		4
        /*0264*/ 	.byte	0x04, 0x0a
        /*0266*/ 	.short	(.L_4569 - .L_4568)
	.align		4
.L_4568:
        /*0268*/ 	.word	index@(.nv.constant0._ZN10layer_norm13ln_bwd_kernelINS_13Kernel_traitsI6__halfffffjLj1024ELj1ELj4ELj1ELj16ENS_18Kernel_traits_baseILj1024ES2_ffffjLj128EEEEELb1ELb1ELb1ELb1EEEvNS_9BwdParamsE)
        /*026c*/ 	.short	0x0380
        /*026e*/ 	.short	0x0128


	//----- nvinfo : EIATTR_SW_WAR
	.align		4
.L_4569:
        /*0270*/ 	.byte	0x04, 0x36
        /*0272*/ 	.short	(.L_4571 - .L_4570)
.L_4570:
        /*0274*/ 	.word	0x00000008
.L_4571:


//--------------------- .nv.info._ZN10layer_norm13ln_bwd_kernelINS_13Kernel_traitsIfffffjLj1024ELj1ELj4ELj1ELj16ENS_18Kernel_traits_baseILj1024EfffffjLj128EEEEELb0ELb0ELb0ELb0EEEvNS_9BwdParamsE --------------------------
	.section	.nv.info._ZN10layer_norm13ln_bwd_kernelINS_13Kernel_traitsIfffffjLj1024ELj1ELj4ELj1ELj16ENS_18Kernel_traits_baseILj1024EfffffjLj128EEEEELb0ELb0ELb0ELb0EEEvNS_9BwdParamsE,"",@"SHT_CUDA_INFO"
	.sectionflags	@""
	.align	4


	//----- nvinfo : EIATTR_CUDA_API_VERSION
	.align		4
        /*0000*/ 	.byte	0x04, 0x37
        /*0002*/ 	.short	(.L_4573 - .L_4572)
.L_4572:
        /*0004*/ 	.word	0x00000082


	//----- nvinfo : EIATTR_KPARAM_INFO
	.align		4
.L_4573:
        /*0008*/ 	.byte	0x04, 0x17
        /*000a*/ 	.short	(.L_4575 - .L_4574)
.L_4574:
        /*000c*/ 	.word	0x00000000
        /*0010*/ 	.short	0x0000
        /*0012*/ 	.short	0x0000
        /*0014*/ 	.byte	0x00, 0xf0, 0xa1, 0x04


	//----- nvinfo : EIATTR_SPARSE_MMA_MASK
	.align		4
.L_4575:
        /*0018*/ 	.byte	0x03, 0x50
        /*001a*/ 	.short	0x0000


	//----- nvinfo : EIATTR_MAXREG_COUNT
	.align		4
        /*001c*/ 	.byte	0x03, 0x1b
        /*001e*/ 	.short	0x00ff


	//----- nvinfo : EIATTR_NUM_BARRIERS
	.align		4
        /*0020*/ 	.byte	0x02, 0x4c
        /*0022*/ 	.byte	0x01
	.zero		1


	//----- nvinfo : EIATTR_MERCURY_ISA_VERSION
	.align		4
        /*0024*/ 	.byte	0x03, 0x5f
        /*0026*/ 	.short	0x0101


	//----- nvinfo : EIATTR_COOP_GROUP_MASK_REGIDS
	.align		4
        /*0028*/ 	.byte	0x04, 0x29
        /*002a*/ 	.short	(.L_4577 - .L_4576)


	//   ....[0]....
.L_4576:
        /*002c*/ 	.word	0xffffffff


	//   ....[1]....
        /*0030*/ 	.word	0xffffffff


	//   ....[2]....
        /*0034*/ 	.word	0xffffffff


	//   ....[3]....
        /*0038*/ 	.word	0xffffffff


	//   ....[4]....
        /*003c*/ 	.word	0xffffffff


	//   ....[5]....
        /*0040*/ 	.word	0xffffffff


	//   ....[6]....
        /*0044*/ 	.word	0xffffffff


	//   ....[7]....
        /*0048*/ 	.word	0xffffffff


	//   ....[8]....
        /*004c*/ 	.word	0xffffffff


	//   ....[9]....
        /*0050*/ 	.word	0xffffffff


	//   ....[10]....
        /*0054*/ 	.word	0x050000d1


	//   ....[11]....
        /*0058*/ 	.word	0x050000d1


	//   ....[12]....
        /*005c*/ 	.word	0x050000d1


	//   ....[13]....
        /*0060*/ 	.word	0x050000d1


	//   ....[14]....
        /*0064*/ 	.word	0x050000d1


	//   ....[15]....
        /*0068*/ 	.word	0x050000d1


	//   ....[16]....
        /*006c*/ 	.word	0x050000d1


	//   ....[17]....
        /*0070*/ 	.word	0x050000d1


	//   ....[18]....
        /*0074*/ 	.word	0x050000d1


	//   ....[19]....
        /*0078*/ 	.word	0x050000d1


	//----- nvinfo : EIATTR_COOP_GROUP_INSTR_OFFSETS
	.align		4
.L_4577:
        /*007c*/ 	.byte	0x04, 0x28
        /*007e*/ 	.short	(.L_4579 - .L_4578)


	//   ....[0]....
.L_4578:
        /*0080*/ 	.word	0x000032b0


	//   ....[1]....
        /*0084*/ 	.word	0x000032c0


	//   ....[2]....
        /*0088*/ 	.word	0x000032f0


	//   ....[3]....
        /*008c*/ 	.word	0x00003300


	//   ....[4]....
        /*0090*/ 	.word	0x00003330


	//   ....[5]....
        /*0094*/ 	.word	0x00003340


	//   ....[6]....
        /*0098*/ 	.word	0x00003370


	//   ....[7]....
        /*009c*/ 	.word	0x00003380


	//   ....[8]....
        /*00a0*/ 	.word	0x000033b0


	//   ....[9]....
        /*00a4*/ 	.word	0x000033c0


	//   ....[10]....
        /*00a8*/ 	.word	0x00007500


	//   ....[11]....
        /*00ac*/ 	.word	0x00007590


	//   ....[12]....
        /*00b0*/ 	.word	0x00007600


	//   ....[13]....
        /*00b4*/ 	.word	0x00007660


	//   ....[14]....
        /*00b8*/ 	.word	0x000076d0


	//   ....[15]....
        /*00bc*/ 	.word	0x00007730


	//   ....[16]....
        /*00c0*/ 	.word	0x000077a0


	//   ....[17]....
        /*00c4*/ 	.word	0x00007800


	//   ....[18]....
        /*00c8*/ 	.word	0x00007870


	//   ....[19]....
        /*00cc*/ 	.word	0x000078d0


	//----- nvinfo : EIATTR_VRC_CTA_INIT_COUNT
	.align		4
.L_4579:
        /*00d0*/ 	.byte	0x02, 0x4a
	.zero		1
	.zero		1


	//----- nvinfo : EIATTR_EXIT_INSTR_OFFSETS
	.align		4
        /*00d4*/ 	.byte	0x04, 0x1c
        /*00d6*/ 	.short	(.L_4581 - .L_4580)


	//   ....[0]....
.L_4580:
        /*00d8*/ 	.word	0x00007460


	//   ....[1]....
        /*00dc*/ 	.word	0x00007490


	//----- nvinfo : EIATTR_MAX_THREADS
	.align		4
.L_4581:
        /*00e0*/ 	.byte	0x04, 0x05
        /*00e2*/ 	.short	(.L_4583 - .L_4582)
.L_4582:
        /*00e4*/ 	.word	0x00000080
        /*00e8*/ 	.word	0x00000001
        /*00ec*/ 	.word	0x00000001


	//----- nvinfo : EIATTR_CRS_STACK_SIZE
	.align		4
.L_4583:
        /*00f0*/ 	.byte	0x04, 0x1e
        /*00f2*/ 	.short	(.L_4585 - .L_4584)
.L_4584:
        /*00f4*/ 	.word	0x00000000


	//----- nvinfo : EIATTR_CBANK_PARAM_SIZE
	.align		4
.L_4585:
        /*00f8*/ 	.byte	0x03, 0x19
        /*00fa*/ 	.short	0x0128


	//----- nvinfo : EIATTR_PARAM_CBANK
	.align		4
        /*00fc*/ 	.byte	0x04, 0x0a
        /*00fe*/ 	.short	(.L_4587 - .L_4586)
	.align		4
.L_4586:
        /*0100*/ 	.word	index@(.nv.constant0._ZN10layer_norm13ln_bwd_kernelINS_13Kernel_traitsIfffffjLj1024ELj1ELj4ELj1ELj16ENS_18Kernel_traits_baseILj1024EfffffjLj128EEEEELb0ELb0ELb0ELb0EEEvNS_9BwdParamsE)
        /*0104*/ 	.short	0x0380
        /*0106*/ 	.short	0x0128


	//----- nvinfo : EIATTR_SW_WAR
	.align		4
.L_4587:
        /*0108*/ 	.byte	0x04, 0x36
        /*010a*/ 	.short	(.L_4589 - .L_4588)
.L_4588:
        /*010c*/ 	.word	0x00000008
.L_4589:


//--------------------- .nv.info._ZN10layer_norm13ln_bwd_kernelINS_13Kernel_traitsIfffffjLj1024ELj1ELj4ELj1ELj16ENS_18Kernel_traits_baseILj1024EfffffjLj128EEEEELb0ELb0ELb0ELb1EEEvNS_9BwdParamsE --------------------------
	.section	.nv.info._ZN10layer_norm13ln_bwd_kernelINS_13Kernel_traitsIfffffjLj1024ELj1ELj4ELj1ELj16ENS_18Kernel_traits_baseILj1024EfffffjLj128EEEEELb0ELb0ELb0ELb1EEEvNS_9BwdParamsE,"",@"SHT_CUDA_INFO"
	.sectionflags	@""
	.align	4


	//----- nvinfo : EIATTR_CUDA_API_VERSION
	.align		4
        /*0000*/ 	.byte	0x04, 0x37
        /*0002*/ 	.short	(.L_4591 - .L_4590)
.L_4590:
        /*0004*/ 	.word	0x00000082


	//----- nvinfo : EIATTR_KPARAM_INFO
	.align		4
.L_4591:
        /*0008*/ 	.byte	0x04, 0x17
        /*000a*/ 	.short	(.L_4593 - .L_4592)
.L_4592:
        /*000c*/ 	.word	0x00000000
        /*0010*/ 	.short	0x0000
        /*0012*/ 	.short	0x0000
        /*0014*/ 	.byte	0x00, 0xf0, 0xa1, 0x04


	//----- nvinfo : EIATTR_SPARSE_MMA_MASK
	.align		4
.L_4593:
        /*0018*/ 	.byte	0x03, 0x50
        /*001a*/ 	.short	0x0000


	//----- nvinfo : EIATTR_MAXREG_COUNT
	.align		4
        /*001c*/ 	.byte	0x03, 0x1b
        /*001e*/ 	.short	0x00ff


	//----- nvinfo : EIATTR_NUM_BARRIERS
	.align		4
        /*0020*/ 	.byte	0x02, 0x4c
        /*0022*/ 	.byte	0x01
	.zero		1


	//----- nvinfo : EIATTR_ANNOTATIONS
	.align		4
        /*0024*/ 	.byte	0x04, 0x55
        /*0026*/ 	.short	(.L_4595 - .L_4594)


	//   ....[0]....
.L_4594:
        /* <DEDUP_REMOVED lines=44> */


	//----- nvinfo : EIATTR_MERCURY_ISA_VERSION
	.align		4
.L_4595:
        /*02d0*/ 	.byte	0x03, 0x5f
        /*02d2*/ 	.short	0x0101


	//----- nvinfo : EIATTR_COOP_GROUP_MASK_REGIDS
	.align		4
        /*02d4*/ 	.byte	0x04, 0x29
        /*02d6*/ 	.short	(.L_4597 - .L_4596)


	//   ....[0]....
.L_4596:
        /*02d8*/ 	.word	0xffffffff


	//   ....[1]....
        /*02dc*/ 	.word	0xffffffff


	//   ....[2]....
        /*02e0*/ 	.word	0xffffffff


	//   ....[3]....
        /*02e4*/ 	.word	0xffffffff


	//   ....[4]....
        /*02e8*/ 	.word	0xffffffff


	//   ....[5]....
        /*02ec*/ 	.word	0xffffffff


	//   ....[6]....
        /*02f0*/ 	.word	0xffffffff


	//   ....[7]....
        /*02f4*/ 	.word	0xffffffff


	//   ....[8]....
        /*02f8*/ 	.word	0xffffffff


	//   ....[9]....
        /*02fc*/ 	.word	0xffffffff


	//   ....[10]....
        /*0300*/ 	.word	0x05000045


	//   ....[11]....
        /*0304*/ 	.word	0x05000045


	//   ....[12]....
        /*0308*/ 	.word	0x05000045


	//   ....[13]....
        /*030c*/ 	.word	0x05000045


	//   ....[14]....
        /*0310*/ 	.word	0x05000045


	//   ....[15]....
        /*0314*/ 	.word	0x05000045


	//   ....[16]....
        /*0318*/ 	.word	0x05000045


	//   ....[17]....
        /*031c*/ 	.word	0x05000045


	//   ....[18]....
        /*0320*/ 	.word	0x05000045


	//   ....[19]....
        /*0324*/ 	.word	0x05000045


	//----- nvinfo : EIATTR_COOP_GROUP_INSTR_OFFSETS
	.align		4
.L_4597:
        /*0328*/ 	.byte	0x04, 0x28
        /*032a*/ 	.short	(.L_4599 - .L_4598)


	//   ....[0]....
.L_4598:
        /*032c*/ 	.word	0x00002b50


	//   ....[1]....
        /*0330*/ 	.word	0x00002b60


	//   ....[2]....
        /*0334*/ 	.word	0x00002be0


	//   ....[3]....
        /*0338*/ 	.word	0x00002bf0


	//   ....[4]....
        /*033c*/ 	.word	0x00002c70


	//   ....[5]....
        /*0340*/ 	.word	0x00002c80


	//   ....[6]....
        /*0344*/ 	.word	0x00002d00


	//   ....[7]....
        /*0348*/ 	.word	0x00002d10


	//   ....[8]....
        /*034c*/ 	.word	0x00002d60


	//   ....[9]....
        /*0350*/ 	.word	0x00002d70


	//   ....[10]....
        /*0354*/ 	.word	0x00006530


	//   ....[11]....
        /*0358*/ 	.word	0x000065f0


	//   ....[12]....
        /*035c*/ 	.word	0x000066d0


	//   ....[13]....
        /*0360*/ 	.word	0x000067b0


	//   ....[14]....
        /*0364*/ 	.word	0x00006830


	//   ....[15]....
        /*0368*/ 	.word	0x000068a0


	//   ....[16]....
        /*036c*/ 	.word	0x00006910


	//   ....[17]....
        /*0370*/ 	.word	0x00006980


	//   ....[18]....
        /*0374*/ 	.word	0x000069f0


	//   ....[19]....
        /*0378*/ 	.word	0x00006a50


	//----- nvinfo : EIATTR_VRC_CTA_INIT_COUNT
	.align		4
.L_4599:
        /*037c*/ 	.byte	0x02, 0x4a
	.zero		1
	.zero		1


	//----- nvinfo : EIATTR_EXIT_INSTR_OFFSETS
	.align		4
        /*0380*/ 	.byte	0x04, 0x1c
        /*0382*/ 	.short	(.L_4601 - .L_4600)


	//   ....[0]....
.L_4600:
        /*0384*/ 	.word	0x000064c0


	//----- nvinfo : EIATTR_MAX_THREADS
	.align		4
.L_4601:
        /*0388*/ 	.byte	0x04, 0x05
        /*038a*/ 	.short	(.L_4603 - .L_4602)
.L_4602:
        /*038c*/ 	.word	0x00000080
        /*0390*/ 	.word	0x00000001
        /*0394*/ 	.word	0x00000001


	//----- nvinfo : EIATTR_CRS_STACK_SIZE
	.align		4
.L_4603:
        /*0398*/ 	.byte	0x04, 0x1e
        /*039a*/ 	.short	(.L_4605 - .L_4604)
.L_4604:
        /*039c*/ 	.word	0x00000000


	//----- nvinfo : EIATTR_CBANK_PARAM_SIZE
	.align		4
.L_4605:
        /*03a0*/ 	.byte	0x03, 0x19
        /*03a2*/ 	.short	0x0128


	//----- nvinfo : EIATTR_PARAM_CBANK
	.align		4
        /*03a4*/ 	.byte	0x04, 0x0a
        /*03a6*/ 	.short	(.L_4607 - .L_4606)
	.align		4
.L_4606:
        /*03a8*/ 	.word	index@(.nv.constant0._ZN10layer_norm13ln_bwd_kernelINS_13Kernel_traitsIfffffjLj1024ELj1ELj4ELj1ELj16ENS_18Kernel_traits_baseILj1024EfffffjLj128EEEEELb0ELb0ELb0ELb1EEEvNS_9BwdParamsE)
        /*03ac*/ 	.short	0x0380
        /*03ae*/ 	.short	0x0128


	//----- nvinfo : EIATTR_SW_WAR
	.align		4
.L_4607:
        /*03b0*/ 	.byte	0x04, 0x36
        /*03b2*/ 	.short	(.L_4609 - .L_4608)
.L_4608:
        /*03b4*/ 	.word	0x00000008
.L_4609:


//--------------------- .nv.info._ZN10layer_norm13ln_bwd_kernelINS_13Kernel_traitsIfffffjLj1024ELj1ELj4ELj1ELj16ENS_18Kernel_traits_baseILj1024EfffffjLj128EEEEELb0ELb0ELb1ELb0EEEvNS_9BwdParamsE --------------------------
	.section	.nv.info._ZN10layer_norm13ln_bwd_kernelINS_13Kernel_traitsIfffffjLj1024ELj1ELj4ELj1ELj16ENS_18Kernel_traits_baseILj1024EfffffjLj128EEEEELb0ELb0ELb1ELb0EEEvNS_9BwdParamsE,"",@"SHT_CUDA_INFO"
	.sectionflags	@""
	.align	4


	//----- nvinfo : EIATTR_CUDA_API_VERSION
	.align		4
        /*0000*/ 	.byte	0x04, 0x37
        /*0002*/ 	.short	(.L_4611 - .L_4610)
.L_4610:
        /*0004*/ 	.word	0x00000082


	//----- nvinfo : EIATTR_KPARAM_INFO
	.align		4
.L_4611:
        /*0008*/ 	.byte	0x04, 0x17
        /*000a*/ 	.short	(.L_4613 - .L_4612)
.L_4612:
        /*000c*/ 	.word	0x00000000
        /*0010*/ 	.short	0x0000
        /*0012*/ 	.short	0x0000
        /*0014*/ 	.byte	0x00, 0xf0, 0xa1, 0x04


	//----- nvinfo : EIATTR_SPARSE_MMA_MASK
	.align		4
.L_4613:
        /*0018*/ 	.byte	0x03, 0x50
        /*001a*/ 	.short	0x0000


	//----- nvinfo : EIATTR_MAXREG_COUNT
	.align		4
        /*001c*/ 	.byte	0x03, 0x1b
        /*001e*/ 	.short	0x00ff


	//----- nvinfo : EIATTR_NUM_BARRIERS
	.align		4
        /*0020*/ 	.byte	0x02, 0x4c
        /*0022*/ 	.byte	0x01
	.zero		1


	//----- nvinfo : EIATTR_MERCURY_ISA_VERSION
	.align		4
        /*0024*/ 	.byte	0x03, 0x5f
        /*0026*/ 	.short	0x0101


	//----- nvinfo : EIATTR_COOP_GROUP_MASK_REGIDS
	.align		4
        /*0028*/ 	.byte	0x04, 0x29
        /*002a*/ 	.short	(.L_4615 - .L_4614)


	//   ....[0]....
.L_4614:
        /*002c*/ 	.word	0xffffffff


	//   ....[1]....
        /*0030*/ 	.word	0xffffffff


	//   ....[2]....
        /*0034*/ 	.word	0xffffffff


	//   ....[3]....
        /*0038*/ 	.word	0xffffffff


	//   ....[4]....
        /*003c*/ 	.word	0xffffffff


	//   ....[5]....
        /*0040*/ 	.word	0xffffffff


	//   ....[6]....
        /*0044*/ 	.word	0xffffffff


	//   ....[7]....
        /*0048*/ 	.word	0xffffffff


	//   ....[8]....
        /*004c*/ 	.word	0xffffffff


	//   ....[9]....
        /*0050*/ 	.word	0xffffffff


	//   ....[10]....
        /*0054*/ 	.word	0x050000aa


	//   ....[11]....
        /*0058*/ 	.word	0x050000aa


	//   ....[12]....
        /*005c*/ 	.word	0x050000aa


	//   ....[13]....
        /*0060*/ 	.word	0x050000aa


	//   ....[14]....
        /*0064*/ 	.word	0x050000aa


	//   ....[15]....
        /*0068*/ 	.word	0x050000aa


	//   ....[16]....
        /*006c*/ 	.word	0x050000aa


	//   ....[17]....
        /*0070*/ 	.word	0x050000aa


	//   ....[18]....
        /*0074*/ 	.word	0x050000aa


	//   ....[19]....
        /*0078*/ 	.word	0x050000aa


	//----- nvinfo : EIATTR_COOP_GROUP_INSTR_OFFSETS
	.align		4
.L_4615:
        /*007c*/ 	.byte	0x04, 0x28
        /*007e*/ 	.short	(.L_4617 - .L_4616)


	//   ....[0]....
.L_4616:
        /*0080*/ 	.word	0x000023c0


	//   ....[1]....
        /*0084*/ 	.word	0x000023d0


	//   ....[2]....
        /*0088*/ 	.word	0x00002400


	//   ....[3]....
        /*008c*/ 	.word	0x00002410


	//   ....[4]....
        /*0090*/ 	.word	0x00002440


	//   ....[5]....
        /*0094*/ 	.word	0x00002450


	//   ....[6]....
        /*0098*/ 	.word	0x00002480


	//   ....[7]....
        /*009c*/ 	.word	0x00002490


	//   ....[8]....
        /*00a0*/ 	.word	0x000024c0


	//   ....[9]....
        /*00a4*/ 	.word	0x000024d0


	//   ....[10]....
        /*00a8*/ 	.word	0x00007870


	//   ....[11]....
        /*00ac*/ 	.word	0x00007900


	//   ....[12]....
        /*00b0*/ 	.word	0x00007970


	//   ....[13]....
        /*00b4*/ 	.word	0x000079d0


	//   ....[14]....
        /*00b8*/ 	.word	0x00007a40


	//   ....[15]....
        /*00bc*/ 	.word	0x00007aa0


	//   ....[16]....
        /*00c0*/ 	.word	0x00007b10


	//   ....[17]....
        /*00c4*/ 	.word	0x00007b70


	//   ....[18]....
        /*00c8*/ 	.word	0x00007be0


	//   ....[19]....
        /*00cc*/ 	.word	0x00007c40


	//----- nvinfo : EIATTR_VRC_CTA_INIT_COUNT
	.align		4
.L_4617:
        /*00d0*/ 	.byte	0x02, 0x4a
	.zero		1
	.zero		1


	//----- nvinfo : EIATTR_EXIT_INSTR_OFFSETS
	.align		4
        /*00d4*/ 	.byte	0x04, 0x1c
        /*00d6*/ 	.short	(.L_4619 - .L_4618)


	//   ....[0]....
.L_4618:
        /*00d8*/ 	.word	0x000077d0


	//   ....[1]....
        /*00dc*/ 	.word	0x00007800


	//----- nvinfo : EIATTR_MAX_THREADS
	.align		4
.L_4619:
        /*00e0*/ 	.byte	0x04, 0x05
        /*00e2*/ 	.short	(.L_4621 - .L_4620)
.L_4620:
        /*00e4*/ 	.word	0x00000080
        /*00e8*/ 	.word	0x00000001
        /*00ec*/ 	.word	0x00000001


	//----- nvinfo : EIATTR_CRS_STACK_SIZE
	.align		4
.L_4621:
        /*00f0*/ 	.byte	0x04, 0x1e
        /*00f2*/ 	.short	(.L_4623 - .L_4622)
.L_4622:
        /*00f4*/ 	.word	0x00000000


	//----- nvinfo : EIATTR_CBANK_PARAM_SIZE
	.align		4
.L_4623:
        /*00f8*/ 	.byte	0x03, 0x19
        /*00fa*/ 	.short	0x0128


	//----- nvinfo : EIATTR_PARAM_CBANK
	.align		4
        /*00fc*/ 	.byte	0x04, 0x0a
        /*00fe*/ 	.short	(.L_4625 - .L_4624)
	.align		4
.L_4624:
        /*0100*/ 	.word	index@(.nv.constant0._ZN10layer_norm13ln_bwd_kernelINS_13Kernel_traitsIfffffjLj1024ELj1ELj4ELj1ELj16ENS_18Kernel_traits_baseILj1024EfffffjLj128EEEEELb0ELb0ELb1ELb0EEEvNS_9BwdParamsE)
        /*0104*/ 	.short	0x0380
        /*0106*/ 	.short	0x0128


	//----- nvinfo : EIATTR_SW_WAR
	.align		4
.L_4625:
        /*0108*/ 	.byte	0x04, 0x36
        /*010a*/ 	.short	(.L_4627 - .L_4626)
.L_4626:
        /*010c*/ 	.word	0x00000008
.L_4627:


//--------------------- .nv.info._ZN10layer_norm13ln_bwd_kernelINS_13Kernel_traitsIfffffjLj1024ELj1ELj4ELj1ELj16ENS_18Kernel_traits_baseILj1024EfffffjLj128EEEEELb0ELb0ELb1ELb1EEEvNS_9BwdParamsE --------------------------
	.section	.nv.info._ZN10layer_norm13ln_bwd_kernelINS_13Kernel_traitsIfffffjLj1024ELj1ELj4ELj1ELj16ENS_18Kernel_traits_baseILj1024EfffffjLj128EEEEELb0ELb0ELb1ELb1EEEvNS_9BwdParamsE,"",@"SHT_CUDA_INFO"
	.sectionflags	@""
	.align	4


	//----- nvinfo : EIATTR_CUDA_API_VERSION
	.align		4
        /*0000*/ 	.byte	0x04, 0x37
        /*0002*/ 	.short	(.L_4629 - .L_4628)
.L_4628:
        /*0004*/ 	.word	0x00000082


	//----- nvinfo : EIATTR_KPARAM_INFO
	.align		4
.L_4629:
        /*0008*/ 	.byte	0x04, 0x17
        /*000a*/ 	.short	(.L_4631 - .L_4630)
.L_4630:
        /*000c*/ 	.word	0x00000000
        /*0010*/ 	.short	0x0000
        /*0012*/ 	.short	0x0000
        /*0014*/ 	.byte	0x00, 0xf0, 0xa1, 0x04


	//----- nvinfo : EIATTR_SPARSE_MMA_MASK
	.align		4
.L_4631:
        /*0018*/ 	.byte	0x03, 0x50
        /*001a*/ 	.short	0x0000


	//----- nvinfo : EIATTR_MAXREG_COUNT
	.align		4
        /*001c*/ 	.byte	0x03, 0x1b
        /*001e*/ 	.short	0x00ff


	//----- nvinfo : EIATTR_NUM_BARRIERS
	.align		4
        /*0020*/ 	.byte	0x02, 0x4c
        /*0022*/ 	.byte	0x01
	.zero		1


	//----- nvinfo : EIATTR_MERCURY_ISA_VERSION
	.align		4
        /*0024*/ 	.byte	0x03, 0x5f
        /*0026*/ 	.short	0x0101


	//----- nvinfo : EIATTR_COOP_GROUP_MASK_REGIDS
	.align		4
        /*0028*/ 	.byte	0x04, 0x29
        /*002a*/ 	.short	(.L_4633 - .L_4632)


	//   ....[0]....
.L_4632:
        /*002c*/ 	.word	0xffffffff


	//   ....[1]....
        /*0030*/ 	.word	0xffffffff


	//   ....[2]....
        /*0034*/ 	.word	0xffffffff


	//   ....[3]....
        /*0038*/ 	.word	0xffffffff


	//   ....[4]....
        /*003c*/ 	.word	0xffffffff


	//   ....[5]....
        /*0040*/ 	.word	0xffffffff


	//   ....[6]....
        /*0044*/ 	.word	0xffffffff


	//   ....[7]....
        /*0048*/ 	.word	0xffffffff


	//   ....[8]....
        /*004c*/ 	.word	0xffffffff


	//   ....[9]....
        /*0050*/ 	.word	0xffffffff


	//   ....[10]....
        /*0054*/ 	.word	0x050000d8


	//   ....[11]....
        /*0058*/ 	.word	0x050000d8


	//   ....[12]....
        /*005c*/ 	.word	0x050000d8


	//   ....[13]....
        /*0060*/ 	.word	0x050000d8


	//   ....[14]....
        /*0064*/ 	.word	0x050000d8


	//   ....[15]....
        /*0068*/ 	.word	0x050000d8


	//   ....[16]....
        /*006c*/ 	.word	0x050000d8


	//   ....[17]....
        /*0070*/ 	.word	0x050000d8


	//   ....[18]....
        /*0074*/ 	.word	0x050000d8


	//   ....[19]....
        /*0078*/ 	.word	0x050000d8


	//----- nvinfo : EIATTR_COOP_GROUP_INSTR_OFFSETS
	.align		4
.L_4633:
        /*007c*/ 	.byte	0x04, 0x28
        /*007e*/ 	.short	(.L_4635 - .L_4634)


	//   ....[0]....
.L_4634:
        /*0080*/ 	.word	0x00001b00


	//   ....[1]....
        /*0084*/ 	.word	0x00001b10


	//   ....[2]....
        /*0088*/ 	.word	0x00001b40


	//   ....[3]....
        /*008c*/ 	.word	0x00001b50


	//   ....[4]....
        /*0090*/ 	.word	0x00001b80


	//   ....[5]....
        /*0094*/ 	.word	0x00001b90


	//   ....[6]....
        /*0098*/ 	.word	0x00001bc0


	//   ....[7]....
        /*009c*/ 	.word	0x00001bd0


	//   ....[8]....
        /*00a0*/ 	.word	0x00001c00


	//   ....[9]....
        /*00a4*/ 	.word	0x00001c10


	//   ....[10]....
        /*00a8*/ 	.word	0x00006390


	//   ....[11]....
        /*00ac*/ 	.word	0x00006420


	//   ....[12]....
        /*00b0*/ 	.word	0x00006490


	//   ....[13]....
        /*00b4*/ 	.word	0x000064f0


	//   ....[14]....
        /*00b8*/ 	.word	0x00006560


	//   ....[15]....
        /*00bc*/ 	.word	0x000065c0


	//   ....[16]....
        /*00c0*/ 	.word	0x00006630


	//   ....[17]....
        /*00c4*/ 	.word	0x00006690


	//   ....[18]....
        /*00c8*/ 	.word	0x00006700


	//   ....[19]....
        /*00cc*/ 	.word	0x00006760


	//----- nvinfo : EIATTR_VRC_CTA_INIT_COUNT
	.align		4
.L_4635:
        /*00d0*/ 	.byte	0x02, 0x4a
	.zero		1
	.zero		1


	//----- nvinfo : EIATTR_EXIT_INSTR_OFFSETS
	.align		4
        /*00d4*/ 	.byte	0x04, 0x1c
        /*00d6*/ 	.short	(.L_4637 - .L_4636)


	//   ....[0]....
.L_4636:
        /*00d8*/ 	.word	0x00006320


	//----- nvinfo : EIATTR_MAX_THREADS
	.align		4
.L_4637:
        /*00dc*/ 	.byte	0x04, 0x05
        /*00de*/ 	.short	(.L_4639 - .L_4638)
.L_4638:
        /*00e0*/ 	.word	0x00000080
        /*00e4*/ 	.word	0x00000001
        /*00e8*/ 	.word	0x00000001


	//----- nvinfo : EIATTR_CRS_STACK_SIZE
	.align		4
.L_4639:
        /*00ec*/ 	.byte	0x04, 0x1e
        /*00ee*/ 	.short	(.L_4641 - .L_4640)
.L_4640:
        /*00f0*/ 	.word	0x00000000


	//----- nvinfo : EIATTR_CBANK_PARAM_SIZE
	.align		4
.L_4641:
        /*00f4*/ 	.byte	0x03, 0x19
        /*00f6*/ 	.short	0x0128


	//----- nvinfo : EIATTR_PARAM_CBANK
	.align		4
        /*00f8*/ 	.byte	0x04, 0x0a
        /*00fa*/ 	.short	(.L_4643 - .L_4642)
	.align		4
.L_4642:
        /*00fc*/ 	.word	index@(.nv.constant0._ZN10layer_norm13ln_bwd_kernelINS_13Kernel_traitsIfffffjLj1024ELj1ELj4ELj1ELj16ENS_18Kernel_traits_baseILj1024EfffffjLj128EEEEELb0ELb0ELb1ELb1EEEvNS_9BwdParamsE)
        /*0100*/ 	.short	0x0380
        /*0102*/ 	.short	0x0128


	//----- nvinfo : EIATTR_SW_WAR
	.align		4
.L_4643:
        /*0104*/ 	.byte	0x04, 0x36
        /*0106*/ 	.short	(.L_4645 - .L_4644)
.L_4644:
        /*0108*/ 	.word	0x00000008
.L_4645:


//--------------------- .nv.info._ZN10layer_norm13ln_bwd_kernelINS_13Kernel_traitsIfffffjLj1024ELj1ELj4ELj1ELj16ENS_18Kernel_traits_baseILj1024EfffffjLj128EEEEELb0ELb1ELb0ELb0EEEvNS_9BwdParamsE --------------------------
	.section	.nv.info._ZN10layer_norm13ln_bwd_kernelINS_13Kernel_traitsIfffffjLj1024ELj1ELj4ELj1ELj16ENS_18Kernel_traits_baseILj1024EfffffjLj128EEEEELb0ELb1ELb0ELb0EEEvNS_9BwdParamsE,"",@"SHT_CUDA_INFO"
	.sectionflags	@""
	.align	4


	//----- nvinfo : EIATTR_CUDA_API_VERSION
	.align		4
        /*0000*/ 	.byte	0x04, 0x37
        /*0002*/ 	.short	(.L_4647 - .L_4646)
.L_4646:
        /*0004*/ 	.word	0x00000082


	//----- nvinfo : EIATTR_KPARAM_INFO
	.align		4
.L_4647:
        /*0008*/ 	.byte	0x04, 0x17
        /*000a*/ 	.short	(.L_4649 - .L_4648)
.L_4648:
        /*000c*/ 	.word	0x00000000
        /*0010*/ 	.short	0x0000
        /*0012*/ 	.short	0x0000
        /*0014*/ 	.byte	0x00, 0xf0, 0xa1, 0x04


	//----- nvinfo : EIATTR_SPARSE_MMA_MASK
	.align		4
.L_4649:
        /*0018*/ 	.byte	0x03, 0x50
        /*001a*/ 	.short	0x0000


	//----- nvinfo : EIATTR_MAXREG_COUNT
	.align		4
        /*001c*/ 	.byte	0x03, 0x1b
        /*001e*/ 	.short	0x00ff


	//----- nvinfo : EIATTR_NUM_BARRIERS
	.align		4
        /*0020*/ 	.byte	0x02, 0x4c
        /*0022*/ 	.byte	0x01
	.zero		1


	//----- nvinfo : EIATTR_ANNOTATIONS
	.align		4
        /*0024*/ 	.byte	0x04, 0x55
        /*0026*/ 	.short	(.L_4651 - .L_4650)


	//   ....[0]....
.L_4650:
        /* <DEDUP_REMOVED lines=43> */


	//----- nvinfo : EIATTR_MERCURY_ISA_VERSION
	.align		4
.L_4651:
        /*02c8*/ 	.byte	0x03, 0x5f
        /*02ca*/ 	.short	0x0101


	//----- nvinfo : EIATTR_COOP_GROUP_MASK_REGIDS
	.align		4
        /*02cc*/ 	.byte	0x04, 0x29
        /*02ce*/ 	.short	(.L_4653 - .L_4652)


	//   ....[0]....
.L_4652:
        /*02d0*/ 	.word	0xffffffff


	//   ....[1]....
        /*02d4*/ 	.word	0xffffffff


	//   ....[2]....
        /*02d8*/ 	.word	0xffffffff


	//   ....[3]....
        /*02dc*/ 	.word	0xffffffff


	//   ....[4]....
        /*02e0*/ 	.word	0xffffffff


	//   ....[5]....
        /*02e4*/ 	.word	0xffffffff


	//   ....[6]....
        /*02e8*/ 	.word	0xffffffff


	//   ....[7]....
        /*02ec*/ 	.word	0xffffffff


	//   ....[8]....
        /*02f0*/ 	.word	0xffffffff


	//   ....[9]....
        /*02f4*/ 	.word	0xffffffff


	//   ....[10]....
        /*02f8*/ 	.word	0x05000008


	//   ....[11]....
        /*02fc*/ 	.word	0x05000008


	//   ....[12]....
        /*0300*/ 	.word	0x05000008


	//   ....[13]....
        /*0304*/ 	.word	0x05000008


	//   ....[14]....
        /*0308*/ 	.word	0x05000008


	//   ....[15]....
        /*030c*/ 	.word	0x05000008


	//   ....[16]....
        /*0310*/ 	.word	0x05000008


	//   ....[17]....
        /*0314*/ 	.word	0x05000008


	//   ....[18]....
        /*0318*/ 	.word	0x05000008


	//   ....[19]....
        /*031c*/ 	.word	0x05000008


	//----- nvinfo : EIATTR_COOP_GROUP_INSTR_OFFSETS
	.align		4
.L_4653:
        /*0320*/ 	.byte	0x04, 0x28
        /*0322*/ 	.short	(.L_4655 - .L_4654)


	//   ....[0]....
.L_4654:
        /*0324*/ 	.word	0x00003a80


	//   ....[1]....
        /*0328*/ 	.word	0x00003aa0


	//   ....[2]....
        /*032c*/ 	.word	0x00003ac0


	//   ....[3]....
        /*0330*/ 	.word	0x00003ae0


	//   ....[4]....
        /*0334*/ 	.word	0x00003b00


	//   ....[5]....
        /*0338*/ 	.word	0x00003b20


	//   ....[6]....
        /*033c*/ 	.word	0x00003b40


	//   ....[7]....
        /*0340*/ 	.word	0x00003b60


	//   ....[8]....
        /*0344*/ 	.word	0x00003b70


	//   ....[9]....
        /*0348*/ 	.word	0x00003b90


	//   ....[10]....
        /*034c*/ 	.word	0x00009820


	//   ....[11]....
        /*0350*/ 	.word	0x000098c0


	//   ....[12]....
        /*0354*/ 	.word	0x00009940


	//   ....[13]....
        /*0358*/ 	.word	0x000099b0


	//   ....[14]....
        /*035c*/ 	.word	0x00009a30


	//   ....[15]....
        /*0360*/ 	.word	0x00009aa0


	//   ....[16]....
        /*0364*/ 	.word	0x00009b20


	//   ....[17]....
        /*0368*/ 	.word	0x00009b90


	//   ....[18]....
        /*036c*/ 	.word	0x00009c10


	//   ....[19]....
        /*0370*/ 	.word	0x00009c60


	//----- nvinfo : EIATTR_VRC_CTA_INIT_COUNT
	.align		4
.L_4655:
        /*0374*/ 	.byte	0x02, 0x4a
	.zero		1
	.zero		1


	//----- nvinfo : EIATTR_EXIT_INSTR_OFFSETS
	.align		4
        /*0378*/ 	.byte	0x04, 0x1c
        /*037a*/ 	.short	(.L_4657 - .L_4656)


	//   ....[0]....
.L_4656:
        /*037c*/ 	.word	0x00009740


	//   ....[1]....
        /*0380*/ 	.word	0x000097c0


	//----- nvinfo : EIATTR_MAX_THREADS
	.align		4
.L_4657:
        /*0384*/ 	.byte	0x04, 0x05
        /*0386*/ 	.short	(.L_4659 - .L_4658)
.L_4658:
        /*0388*/ 	.word	0x00000080
        /*038c*/ 	.word	0x00000001
        /*0390*/ 	.word	0x00000001


	//----- nvinfo : EIATTR_CRS_STACK_SIZE
	.align		4
.L_4659:
        /*0394*/ 	.byte	0x04, 0x1e
        /*0396*/ 	.short	(.L_4661 - .L_4660)
.L_4660:
        /*0398*/ 	.word	0x00000000


	//----- nvinfo : EIATTR_CBANK_PARAM_SIZE
	.align		4
.L_4661:
        /*039c*/ 	.byte	0x03, 0x19
        /*039e*/ 	.short	0x0128


	//----- nvinfo : EIATTR_PARAM_CBANK
	.align		4
        /*03a0*/ 	.byte	0x04, 0x0a
        /*03a2*/ 	.short	(.L_4663 - .L_4662)
	.align		4
.L_4662:
        /*03a4*/ 	.word	index@(.nv.constant0._ZN10layer_norm13ln_bwd_kernelINS_13Kernel_traitsIfffffjLj1024ELj1ELj4ELj1ELj16ENS_18Kernel_traits_baseILj1024EfffffjLj128EEEEELb0ELb1ELb0ELb0EEEvNS_9BwdParamsE)
        /*03a8*/ 	.short	0x0380
        /*03aa*/ 	.short	0x0128


	//----- nvinfo : EIATTR_SW_WAR
	.align		4
.L_4663:
        /*03ac*/ 	.byte	0x04, 0x36
        /*03ae*/ 	.short	(.L_4665 - .L_4664)
.L_4664:
        /*03b0*/ 	.word	0x00000008
.L_4665:


//--------------------- .nv.info._ZN10layer_norm13ln_bwd_kernelINS_13Kernel_traitsIfffffjLj1024ELj1ELj4ELj1ELj16ENS_18Kernel_traits_baseILj1024EfffffjLj128EEEEELb0ELb1ELb0ELb1EEEvNS_9BwdParamsE --------------------------
	.section	.nv.info._ZN10layer_norm13ln_bwd_kernelINS_13Kernel_traitsIfffffjLj1024ELj1ELj4ELj1ELj16ENS_18Kernel_traits_baseILj1024EfffffjLj128EEEEELb0ELb1ELb0ELb1EEEvNS_9BwdParamsE,"",@"SHT_CUDA_INFO"
	.sectionflags	@""
	.align	4


	//----- nvinfo : EIATTR_CUDA_API_VERSION
	.align		4
        /*0000*/ 	.byte	0x04, 0x37
        /*0002*/ 	.short	(.L_4667 - .L_4666)
.L_4666:
        /*0004*/ 	.word	0x00000082


	//----- nvinfo : EIATTR_KPARAM_INFO
	.align		4
.L_4667:
        /*0008*/ 	.byte	0x04, 0x17
        /*000a*/ 	.short	(.L_4669 - .L_4668)
.L_4668:
        /*000c*/ 	.word	0x00000000
        /*0010*/ 	.short	0x0000
        /*0012*/ 	.short	0x0000
        /*0014*/ 	.byte	0x00, 0xf0, 0xa1, 0x04


	//----- nvinfo : EIATTR_SPARSE_MMA_MASK
	.align		4
.L_4669:
        /*0018*/ 	.byte	0x03, 0x50
        /*001a*/ 	.short	0x0000


	//----- nvinfo : EIATTR_MAXREG_COUNT
	.align		4
        /*001c*/ 	.byte	0x03, 0x1b
        /*001e*/ 	.short	0x00ff


	//----- nvinfo : EIATTR_NUM_BARRIERS
	.align		4
        /*0020*/ 	.byte	0x02, 0x4c
        /*0022*/ 	.byte	0x01
	.zero		1


	//----- nvinfo : EIATTR_ANNOTATIONS
	.align		4
        /*0024*/ 	.byte	0x04, 0x55
        /*0026*/ 	.short	(.L_4671 - .L_4670)


	//   ....[0]....
.L_4670:
        /* <DEDUP_REMOVED lines=192> */


	//----- nvinfo : EIATTR_MERCURY_ISA_VERSION
	.align		4
.L_4671:
        /*0c10*/ 	.byte	0x03, 0x5f
        /*0c12*/ 	.short	0x0101


	//----- nvinfo : EIATTR_COOP_GROUP_MASK_REGIDS
	.align		4
        /*0c14*/ 	.byte	0x04, 0x29
        /*0c16*/ 	.short	(.L_4673 - .L_4672)


	//   ....[0]....
.L_4672:
        /*0c18*/ 	.word	0xffffffff


	//   ....[1]....
        /*0c1c*/ 	.word	0xffffffff


	//   ....[2]....
        /*0c20*/ 	.word	0xffffffff


	//   ....[3]....
        /*0c24*/ 	.word	0xffffffff


	//   ....[4]....
        /*0c28*/ 	.word	0xffffffff


	//   ....[5]....
        /*0c2c*/ 	.word	0xffffffff


	//   ....[6]....
        /*0c30*/ 	.word	0xffffffff


	//   ....[7]....
        /*0c34*/ 	.word	0xffffffff


	//   ....[8]....
        /*0c38*/ 	.word	0xffffffff


	//   ....[9]....
        /*0c3c*/ 	.word	0xffffffff


	//   ....[10]....
        /*0c40*/ 	.word	0x05000074


	//   ....[11]....
        /*0c44*/ 	.word	0x05000074


	//   ....[12]....
        /*0c48*/ 	.word	0x05000074


	//   ....[13]....
        /*0c4c*/ 	.word	0x05000074


	//   ....[14]....
        /*0c50*/ 	.word	0x05000074


	//   ....[15]....
        /*0c54*/ 	.word	0x05000074


	//   ....[16]....
        /*0c58*/ 	.word	0x05000074


	//   ....[17]....
        /*0c5c*/ 	.word	0x05000074


	//   ....[18]....
        /*0c60*/ 	.word	0x05000074


	//   ....[19]....
        /*0c64*/ 	.word	0x05000074


	//----- nvinfo : EIATTR_COOP_GROUP_INSTR_OFFSETS
	.align		4
.L_4673:
        /*0c68*/ 	.byte	0x04, 0x28
        /*0c6a*/ 	.short	(.L_4675 - .L_4674)


	//   ....[0]....
.L_4674:
        /*0c6c*/ 	.word	0x000033b0


	//   ....[1]....
        /*0c70*/ 	.word	0x000033c0


	//   ....[2]....
        /*0c74*/ 	.word	0x00003450


	//   ....[3]....
        /*0c78*/ 	.word	0x000034d0


	//   ....[4]....
        /*0c7c*/ 	.word	0x00003550


	//   ....[5]....
        /*0c80*/ 	.word	0x00003560


	//   ....[6]....
        /*0c84*/ 	.word	0x000035e0


	//   ....[7]....
        /*0c88*/ 	.word	0x00003660


	//   ....[8]....
        /*0c8c*/ 	.word	0x000037f0


	//   ....[9]....
        /*0c90*/ 	.word	0x00003800


	//   ....[10]....
        /*0c94*/ 	.word	0x00008eb0


	//   ....[11]....
        /*0c98*/ 	.word	0x00008f70


	//   ....[12]....
        /*0c9c*/ 	.word	0x00009040


	//   ....[13]....
        /*0ca0*/ 	.word	0x00009110


	//   ....[14]....
        /*0ca4*/ 	.word	0x000091e0


	//   ....[15]....
        /*0ca8*/ 	.word	0x000092b0


	//   ....[16]....
        /*0cac*/ 	.word	0x00009390


	//   ....[17]....
        /*0cb0*/ 	.word	0x00009460


	//   ....[18]....
        /*0cb4*/ 	.word	0x00009530


	//   ....[19]....
        /*0cb8*/ 	.word	0x000095b0


	//----- nvinfo : EIATTR_VRC_CTA_INIT_COUNT
	.align		4
.L_4675:
        /*0cbc*/ 	.byte	0x02, 0x4a
	.zero		1
	.zero		1


	//----- nvinfo : EIATTR_EXIT_INSTR_OFFSETS
	.align		4
        /*0cc0*/ 	.byte	0x04, 0x1c
        /*0cc2*/ 	.short	(.L_4677 - .L_4676)


	//   ....[0]....
.L_4676:
        /*0cc4*/ 	.word	0x00008e50


	//----- nvinfo : EIATTR_MAX_THREADS
	.align		4
.L_4677:
        /*0cc8*/ 	.byte	0x04, 0x05
        /*0cca*/ 	.short	(.L_4679 - .L_4678)
.L_4678:
        /*0ccc*/ 	.word	0x00000080
        /*0cd0*/ 	.word	0x00000001
        /*0cd4*/ 	.word	0x00000001


	//----- nvinfo : EIATTR_CRS_STACK_SIZE
	.align		4
.L_4679:
        /*0cd8*/ 	.byte	0x04, 0x1e
        /*0cda*/ 	.short	(.L_4681 - .L_4680)
.L_4680:
        /*0cdc*/ 	.word	0x00000000


	//----- nvinfo : EIATTR_CBANK_PARAM_SIZE
	.align		4
.L_4681:
        /*0ce0*/ 	.byte	0x03, 0x19
        /*0ce2*/ 	.short	0x0128


	//----- nvinfo : EIATTR_PARAM_CBANK
	.align		4
        /*0ce4*/ 	.byte	0x04, 0x0a
        /*0ce6*/ 	.short	(.L_4683 - .L_4682)
	.align		4
.L_4682:
        /*0ce8*/ 	.word	index@(.nv.constant0._ZN10layer_norm13ln_bwd_kernelINS_13Kernel_traitsIfffffjLj1024ELj1ELj4ELj1ELj16ENS_18Kernel_traits_baseILj1024EfffffjLj128EEEEELb0ELb1ELb0ELb1EEEvNS_9BwdParamsE)
        /*0cec*/ 	.short	0x0380
        /*0cee*/ 	.short	0x0128


	//----- nvinfo : EIATTR_SW_WAR
	.align		4
.L_4683:
        /*0cf0*/ 	.byte	0x04, 0x36
        /*0cf2*/ 	.short	(.L_4685 - .L_4684)
.L_4684:
        /*0cf4*/ 	.word	0x00000008
.L_4685:


//--------------------- .nv.info._ZN10layer_norm13ln_bwd_kernelINS_13Kernel_traitsIfffffjLj1024ELj1ELj4ELj1ELj16ENS_18Kernel_traits_baseILj1024EfffffjLj128EEEEELb0ELb1ELb1ELb0EEEvNS_9BwdParamsE --------------------------
	.section	.nv.info._ZN10layer_norm13ln_bwd_kernelINS_13Kernel_traitsIfffffjLj1024ELj1ELj4ELj1ELj16ENS_18Kernel_traits_baseILj1024EfffffjLj128EEEEELb0ELb1ELb1ELb0EEEvNS_9BwdParamsE,"",@"SHT_CUDA_INFO"
	.sectionflags	@""
	.align	4


	//----- nvinfo : EIATTR_CUDA_API_VERSION
	.align		4
        /*0000*/ 	.byte	0x04, 0x37
        /*0002*/ 	.short	(.L_4687 - .L_4686)
.L_4686:
        /*0004*/ 	.word	0x00000082


	//----- nvinfo : EIATTR_KPARAM_INFO
	.align		4
.L_4687:
        /*0008*/ 	.byte	0x04, 0x17
        /*000a*/ 	.short	(.L_4689 - .L_4688)
.L_4688:
        /*000c*/ 	.word	0x00000000
        /*0010*/ 	.short	0x0000
        /*0012*/ 	.short	0x0000
        /*0014*/ 	.byte	0x00, 0xf0, 0xa1, 0x04


	//----- nvinfo : EIATTR_SPARSE_MMA_MASK
	.align		4
.L_4689:
        /*0018*/ 	.byte	0x03, 0x50
        /*001a*/ 	.short	0x0000


	//----- nvinfo : EIATTR_MAXREG_COUNT
	.align		4
        /*001c*/ 	.byte	0x03, 0x1b
        /*001e*/ 	.short	0x00ff


	//----- nvinfo : EIATTR_NUM_BARRIERS
	.align		4
        /*0020*/ 	.byte	0x02, 0x4c
        /*0022*/ 	.byte	0x01
	.zero		1


	//----- nvinfo : EIATTR_ANNOTATIONS
	.align		4
        /*0024*/ 	.byte	0x04, 0x55
        /*0026*/ 	.short	(.L_4691 - .L_4690)


	//   ....[0]....
.L_4690:
        /* <DEDUP_REMOVED lines=49> */


	//----- nvinfo : EIATTR_MERCURY_ISA_VERSION
	.align		4
.L_4691:
        /*0328*/ 	.byte	0x03, 0x5f
        /*032a*/ 	.short	0x0101


	//----- nvinfo : EIATTR_COOP_GROUP_MASK_REGIDS
	.align		4
        /*032c*/ 	.byte	0x04, 0x29
        /*032e*/ 	.short	(.L_4693 - .L_4692)


	//   ....[0]....
.L_4692:
        /*0330*/ 	.word	0xffffffff


	//   ....[1]....
        /*0334*/ 	.word	0xffffffff


	//   ....[2]....
        /*0338*/ 	.word	0xffffffff


	//   ....[3]....
        /*033c*/ 	.word	0xffffffff


	//   ....[4]....
        /*0340*/ 	.word	0xffffffff


	//   ....[5]....
        /*0344*/ 	.word	0xffffffff


	//   ....[6]....
        /*0348*/ 	.word	0xffffffff


	//   ....[7]....
        /*034c*/ 	.word	0xffffffff


	//   ....[8]....
        /*0350*/ 	.word	0xffffffff


	//   ....[9]....
        /*0354*/ 	.word	0xffffffff


	//   ....[10]....
        /*0358*/ 	.word	0x05000006


	//   ....[11]....
        /*035c*/ 	.word	0x05000006


	//   ....[12]....
        /*0360*/ 	.word	0x05000006


	//   ....[13]....
        /*0364*/ 	.word	0x05000006


	//   ....[14]....
        /*0368*/ 	.word	0x05000006


	//   ....[15]....
        /*036c*/ 	.word	0x05000006


	//   ....[16]....
        /*0370*/ 	.word	0x05000006


	//   ....[17]....
        /*0374*/ 	.word	0x05000006


	//   ....[18]....
        /*0378*/ 	.word	0x05000006


	//   ....[19]....
        /*037c*/ 	.word	0x05000006


	//----- nvinfo : EIATTR_COOP_GROUP_INSTR_OFFSETS
	.align		4
.L_4693:
        /*0380*/ 	.byte	0x04, 0x28
        /*0382*/ 	.short	(.L_4695 - .L_4694)


	//   ....[0]....
.L_4694:
        /*0384*/ 	.word	0x00002cc0


	//   ....[1]....
        /*0388*/ 	.word	0x00002ce0


	//   ....[2]....
        /*038c*/ 	.word	0x00002d00


	//   ....[3]....
        /*0390*/ 	.word	0x00002d20


	//   ....[4]....
        /*0394*/ 	.word	0x00002d40


	//   ....[5]....
        /*0398*/ 	.word	0x00002d60


	//   ....[6]....
        /*039c*/ 	.word	0x00002d80


	//   ....[7]....
        /*03a0*/ 	.word	0x00002da0


	//   ....[8]....
        /*03a4*/ 	.word	0x00002db0


	//   ....[9]....
        /*03a8*/ 	.word	0x00002dd0


	//   ....[10]....
        /*03ac*/ 	.word	0x0000a9b0


	//   ....[11]....
        /*03b0*/ 	.word	0x0000aa50


	//   ....[12]....
        /*03b4*/ 	.word	0x0000aad0


	//   ....[13]....
        /*03b8*/ 	.word	0x0000ab40


	//   ....[14]....
        /*03bc*/ 	.word	0x0000abc0


	//   ....[15]....
        /*03c0*/ 	.word	0x0000ac30


	//   ....[16]....
        /*03c4*/ 	.word	0x0000acb0


	//   ....[17]....
        /*03c8*/ 	.word	0x0000ad20


	//   ....[18]....
        /*03cc*/ 	.word	0x0000ada0


	//   ....[19]....
        /*03d0*/ 	.word	0x0000adf0


	//----- nvinfo : EIATTR_VRC_CTA_INIT_COUNT
	.align		4
.L_4695:
        /*03d4*/ 	.byte	0x02, 0x4a
	.zero		1
	.zero		1


	//----- nvinfo : EIATTR_EXIT_INSTR_OFFSETS
	.align		4
        /*03d8*/ 	.byte	0x04, 0x1c
        /*03da*/ 	.short	(.L_4697 - .L_4696)


	//   ....[0]....
.L_4696:
        /*03dc*/ 	.word	0x0000a8c0


	//   ....[1]....
        /*03e0*/ 	.word	0x0000a940


	//----- nvinfo : EIATTR_MAX_THREADS
	.align		4
.L_4697:
        /*03e4*/ 	.byte	0x04, 0x05
        /*03e6*/ 	.short	(.L_4699 - .L_4698)
.L_4698:
        /*03e8*/ 	.word	0x00000080
        /*03ec*/ 	.word	0x00000001
        /*03f0*/ 	.word	0x00000001


	//----- nvinfo : EIATTR_CRS_STACK_SIZE
	.align		4
.L_4699:
        /*03f4*/ 	.byte	0x04, 0x1e
        /*03f6*/ 	.short	(.L_4701 - .L_4700)
.L_4700:
        /*03f8*/ 	.word	0x00000000


	//----- nvinfo : EIATTR_CBANK_PARAM_SIZE
	.align		4
.L_4701:
        /*03fc*/ 	.byte	0x03, 0x19
        /*03fe*/ 	.short	0x0128


	//----- nvinfo : EIATTR_PARAM_CBANK
	.align		4
        /*0400*/ 	.byte	0x04, 0x0a
        /*0402*/ 	.short	(.L_4703 - .L_4702)
	.align		4
.L_4702:
        /*0404*/ 	.word	index@(.nv.constant0._ZN10layer_norm13ln_bwd_kernelINS_13Kernel_traitsIfffffjLj1024ELj1ELj4ELj1ELj16ENS_18Kernel_traits_baseILj1024EfffffjLj128EEEEELb0ELb1ELb1ELb0EEEvNS_9BwdParamsE)
        /*0408*/ 	.short	0x0380
        /*040a*/ 	.short	0x0128


	//----- nvinfo : EIATTR_SW_WAR
	.align		4
.L_4703:
        /*040c*/ 	.byte	0x04, 0x36
        /*040e*/ 	.short	(.L_4705 - .L_4704)
.L_4704:
        /*0410*/ 	.word	0x00000008
.L_4705:


//--------------------- .nv.info._ZN10layer_norm13ln_bwd_kernelINS_13Kernel_traitsIfffffjLj1024ELj1ELj4ELj1ELj16ENS_18Kernel_traits_baseILj1024EfffffjLj128EEEEELb0ELb1ELb1ELb1EEEvNS_9BwdParamsE --------------------------
	.section	.nv.info._ZN10layer_norm13ln_bwd_kernelINS_13Kernel_traitsIfffffjLj1024ELj1ELj4ELj1ELj16ENS_18Kernel_traits_baseILj1024EfffffjLj128EEEEELb0ELb1ELb1ELb1EEEvNS_9BwdParamsE,"",@"SHT_CUDA_INFO"
	.sectionflags	@""
	.align	4


	//----- nvinfo : EIATTR_CUDA_API_VERSION
	.align		4
        /*0000*/ 	.byte	0x04, 0x37
        /*0002*/ 	.short	(.L_4707 - .L_4706)
.L_4706:
        /*0004*/ 	.word	0x00000082


	//----- nvinfo : EIATTR_KPARAM_INFO
	.align		4
.L_4707:
        /*0008*/ 	.byte	0x04, 0x17
        /*000a*/ 	.short	(.L_4709 - .L_4708)
.L_4708:
        /*000c*/ 	.word	0x00000000
        /*0010*/ 	.short	0x0000
        /*0012*/ 	.short	0x0000
        /*0014*/ 	.byte	0x00, 0xf0, 0xa1, 0x04


	//----- nvinfo : EIATTR_SPARSE_MMA_MASK
	.align		4
.L_4709:
        /*0018*/ 	.byte	0x03, 0x50
        /*001a*/ 	.short	0x0000


	//----- nvinfo : EIATTR_MAXREG_COUNT
	.align		4
        /*001c*/ 	.byte	0x03, 0x1b
        /*001e*/ 	.short	0x00ff


	//----- nvinfo : EIATTR_NUM_BARRIERS
	.align		4
        /*0020*/ 	.byte	0x02, 0x4c
        /*0022*/ 	.byte	0x01
	.zero		1


	//----- nvinfo : EIATTR_ANNOTATIONS
	.align		4
        /*0024*/ 	.byte	0x04, 0x55
        /*0026*/ 	.short	(.L_4711 - .L_4710)


	//   ....[0]....
.L_4710:
        /* <DEDUP_REMOVED lines=26> */


	//----- nvinfo : EIATTR_MERCURY_ISA_VERSION
	.align		4
.L_4711:
        /*01b8*/ 	.byte	0x03, 0x5f
        /*01ba*/ 	.short	0x0101


	//----- nvinfo : EIATTR_COOP_GROUP_MASK_REGIDS
	.align		4
        /*01bc*/ 	.byte	0x04, 0x29
        /*01be*/ 	.short	(.L_4713 - .L_4712)


	//   ....[0]....
.L_4712:
        /*01c0*/ 	.word	0xffffffff


	//   ....[1]....
        /*01c4*/ 	.word	0xffffffff


	//   ....[2]....
        /*01c8*/ 	.word	0xffffffff


	//   ....[3]....
        /*01cc*/ 	.word	0xffffffff


	//   ....[4]....
        /*01d0*/ 	.word	0xffffffff


	//   ....[5]....
        /*01d4*/ 	.word	0xffffffff


	//   ....[6]....
        /*01d8*/ 	.word	0xffffffff


	//   ....[7]....
        /*01dc*/ 	.word	0xffffffff


	//   ....[8]....
        /*01e0*/ 	.word	0xffffffff


	//   ....[9]....
        /*01e4*/ 	.word	0xffffffff


	//   ....[10]....
        /*01e8*/ 	.word	0x050000f3


	//   ....[11]....
        /*01ec*/ 	.word	0x050000f3


	//   ....[12]....
        /*01f0*/ 	.word	0x050000f3


	//   ....[13]....
        /*01f4*/ 	.word	0x050000f3


	//   ....[14]....
        /*01f8*/ 	.word	0x050000f3


	//   ....[15]....
        /*01fc*/ 	.word	0x050000f3


	//   ....[16]....
        /*0200*/ 	.word	0x050000f3


	//   ....[17]....
        /*0204*/ 	.word	0x050000f3


	//   ....[18]....
        /*0208*/ 	.word	0x050000f3


	//   ....[19]....
        /*020c*/ 	.word	0x050000f3


	//----- nvinfo : EIATTR_COOP_GROUP_INSTR_OFFSETS
	.align		4
.L_4713:
        /*0210*/ 	.byte	0x04, 0x28
        /*0212*/ 	.short	(.L_4715 - .L_4714)


	//   ....[0]....
.L_4714:
        /*0214*/ 	.word	0x00001fe0


	//   ....[1]....
        /*0218*/ 	.word	0x00002000


	//   ....[2]....
        /*021c*/ 	.word	0x00002020


	//   ....[3]....
        /*0220*/ 	.word	0x00002040


	//   ....[4]....
        /*0224*/ 	.word	0x00002060


	//   ....[5]....
        /*0228*/ 	.word	0x00002080


	//   ....[6]....
        /*022c*/ 	.word	0x000020a0


	//   ....[7]....
        /*0230*/ 	.word	0x000020c0


	//   ....[8]....
        /*0234*/ 	.word	0x000020d0


	//   ....[9]....
        /*0238*/ 	.word	0x000020f0


	//   ....[10]....
        /*023c*/ 	.word	0x00009180


	//   ....[11]....
        /*0240*/ 	.word	0x00009220


	//   ....[12]....
        /*0244*/ 	.word	0x00009290


	//   ....[13]....
        /*0248*/ 	.word	0x000092f0


	//   ....[14]....
        /*024c*/ 	.word	0x00009360


	//   ....[15]....
        /*0250*/ 	.word	0x000093c0


	//   ....[16]....
        /*0254*/ 	.word	0x00009430


	//   ....[17]....
        /*0258*/ 	.word	0x00009490


	//   ....[18]....
        /*025c*/ 	.word	0x00009500


	//   ....[19]....
        /*0260*/ 	.word	0x00009550


	//----- nvinfo : EIATTR_VRC_CTA_INIT_COUNT
	.align		4
.L_4715:
        /*0264*/ 	.byte	0x02, 0x4a
	.zero		1
	.zero		1


	//----- nvinfo : EIATTR_EXIT_INSTR_OFFSETS
	.align		4
        /*0268*/ 	.byte	0x04, 0x1c
        /*026a*/ 	.short	(.L_4717 - .L_4716)


	//   ....[0]....
.L_4716:
        /*026c*/ 	.word	0x00009120


	//----- nvinfo : EIATTR_MAX_THREADS
	.align		4
.L_4717:
        /*0270*/ 	.byte	0x04, 0x05
        /*0272*/ 	.short	(.L_4719 - .L_4718)
.L_4718:
        /*0274*/ 	.word	0x00000080
        /*0278*/ 	.word	0x00000001
        /*027c*/ 	.word	0x00000001


	//----- nvinfo : EIATTR_CRS_STACK_SIZE
	.align		4
.L_4719:
        /*0280*/ 	.byte	0x04, 0x1e
        /*0282*/ 	.short	(.L_4721 - .L_4720)
.L_4720:
        /*0284*/ 	.word	0x00000000


	//----- nvinfo : EIATTR_CBANK_PARAM_SIZE
	.align		4
.L_4721:
        /*0288*/ 	.byte	0x03, 0x19
        /*028a*/ 	.short	0x0128


	//----- nvinfo : EIATTR_PARAM_CBANK
	.align		4
        /*028c*/ 	.byte	0x04, 0x0a
        /*028e*/ 	.short	(.L_4723 - .L_4722)
	.align		4
.L_4722:
        /*0290*/ 	.word	index@(.nv.constant0._ZN10layer_norm13ln_bwd_kernelINS_13Kernel_traitsIfffffjLj1024ELj1ELj4ELj1ELj16ENS_18Kernel_traits_baseILj1024EfffffjLj128EEEEELb0ELb1ELb1ELb1EEEvNS_9BwdParamsE)
        /*0294*/ 	.short	0x0380
        /*0296*/ 	.short	0x0128


	//----- nvinfo : EIATTR_SW_WAR
	.align		4
.L_4723:
        /*0298*/ 	.byte	0x04, 0x36
        /*029a*/ 	.short	(.L_4725 - .L_4724)
.L_4724:
        /*029c*/ 	.word	0x00000008
.L_4725:


//--------------------- .nv.info._ZN10layer_norm13ln_bwd_kernelINS_13Kernel_traitsIfffffjLj1024ELj1ELj4ELj1ELj16ENS_18Kernel_traits_baseILj1024EfffffjLj128EEEEELb1ELb0ELb0ELb0EEEvNS_9BwdParamsE --------------------------
	.section	.nv.info._ZN10layer_norm13ln_bwd_kernelINS_13Kernel_traitsIfffffjLj1024ELj1ELj4ELj1ELj16ENS_18Kernel_traits_baseILj1024EfffffjLj128EEEEELb1ELb0ELb0ELb0EEEvNS_9BwdParamsE,"",@"SHT_CUDA_INFO"
	.sectionflags	@""
	.align	4


	//----- nvinfo : EIATTR_CUDA_API_VERSION
	.align		4
        /*0000*/ 	.byte	0x04, 0x37
        /*0002*/ 	.short	(.L_4727 - .L_4726)
.L_4726:
        /*0004*/ 	.word	0x00000082


	//----- nvinfo : EIATTR_KPARAM_INFO
	.align		4
.L_4727:
        /*0008*/ 	.byte	0x04, 0x17
        /*000a*/ 	.short	(.L_4729 - .L_4728)
.L_4728:
        /*000c*/ 	.word	0x00000000
        /*0010*/ 	.short	0x0000
        /*0012*/ 	.short	0x0000
        /*0014*/ 	.byte	0x00, 0xf0, 0xa1, 0x04


	//----- nvinfo : EIATTR_SPARSE_MMA_MASK
	.align		4
.L_4729:
        /*0018*/ 	.byte	0x03, 0x50
        /*001a*/ 	.short	0x0000


	//----- nvinfo : EIATTR_MAXREG_COUNT
	.align		4
        /*001c*/ 	.byte	0x03, 0x1b
        /*001e*/ 	.short	0x00ff


	//----- nvinfo : EIATTR_NUM_BARRIERS
	.align		4
        /*0020*/ 	.byte	0x02, 0x4c
        /*0022*/ 	.byte	0x01
	.zero		1


	//----- nvinfo : EIATTR_MERCURY_ISA_VERSION
	.align		4
        /*0024*/ 	.byte	0x03, 0x5f
        /*0026*/ 	.short	0x0101


	//----- nvinfo : EIATTR_COOP_GROUP_MASK_REGIDS
	.align		4
        /*0028*/ 	.byte	0x04, 0x29
        /*002a*/ 	.short	(.L_4731 - .L_4730)


	//   ....[0]....
.L_4730:
        /*002c*/ 	.word	0xffffffff


	//   ....[1]....
        /*0030*/ 	.word	0xffffffff


	//   ....[2]....
        /*0034*/ 	.word	0xffffffff


	//   ....[3]....
        /*0038*/ 	.word	0xffffffff


	//   ....[4]....
        /*003c*/ 	.word	0xffffffff


	//   ....[5]....
        /*0040*/ 	.word	0xffffffff


	//   ....[6]....
        /*0044*/ 	.word	0xffffffff


	//   ....[7]....
        /*0048*/ 	.word	0xffffffff


	//   ....[8]....
        /*004c*/ 	.word	0xffffffff


	//   ....[9]....
        /*0050*/ 	.word	0xffffffff


	//   ....[10]....
        /*0054*/ 	.word	0x050000d9


	//   ....[11]....
        /*0058*/ 	.word	0x050000d9


	//   ....[12]....
        /*005c*/ 	.word	0x050000d9


	//   ....[13]....
        /*0060*/ 	.word	0x050000d9


	//   ....[14]....
        /*0064*/ 	.word	0x050000d9


	//   ....[15]....
        /*0068*/ 	.word	0x050000d9


	//   ....[16]....
        /*006c*/ 	.word	0x050000d9


	//   ....[17]....
        /*0070*/ 	.word	0x050000d9


	//   ....[18]....
        /*0074*/ 	.word	0x050000d9


	//   ....[19]....
        /*0078*/ 	.word	0x050000d9


	//----- nvinfo : EIATTR_COOP_GROUP_INSTR_OFFSETS
	.align		4
.L_4731:
        /*007c*/ 	.byte	0x04, 0x28
        /*007e*/ 	.short	(.L_4733 - .L_4732)


	//   ....[0]....
.L_4732:
        /*0080*/ 	.word	0x00002180


	//   ....[1]....
        /*0084*/ 	.word	0x00002190


	//   ....[2]....
        /*0088*/ 	.word	0x000021c0


	//   ....[3]....
        /*008c*/ 	.word	0x000021d0


	//   ....[4]....
        /*0090*/ 	.word	0x00002200


	//   ....[5]....
        /*0094*/ 	.word	0x00002210


	//   ....[6]....
        /*0098*/ 	.word	0x00002240


	//   ....[7]....
        /*009c*/ 	.word	0x00002250


	//   ....[8]....
        /*00a0*/ 	.word	0x00002280


	//   ....[9]....
        /*00a4*/ 	.word	0x00002290


	//   ....[10]....
        /*00a8*/ 	.word	0x00007d60


	//   ....[11]....
        /*00ac*/ 	.word	0x00007df0


	//   ....[12]....
        /*00b0*/ 	.word	0x00007e60


	//   ....[13]....
        /*00b4*/ 	.word	0x00007ec0


	//   ....[14]....
        /*00b8*/ 	.word	0x00007f30


	//   ....[15]....
        /*00bc*/ 	.word	0x00007f90


	//   ....[16]....
        /*00c0*/ 	.word	0x00008000


	//   ....[17]....
        /*00c4*/ 	.word	0x00008060


	//   ....[18]....
        /*00c8*/ 	.word	0x000080d0


	//   ....[19]....
        /*00cc*/ 	.word	0x00008130


	//----- nvinfo : EIATTR_VRC_CTA_INIT_COUNT
	.align		4
.L_4733:
        /*00d0*/ 	.byte	0x02, 0x4a
	.zero		1
	.zero		1


	//----- nvinfo : EIATTR_EXIT_INSTR_OFFSETS
	.align		4
        /*00d4*/ 	.byte	0x04, 0x1c
        /*00d6*/ 	.short	(.L_4735 - .L_4734)


	//   ....[0]....
.L_4734:
        /*00d8*/ 	.word	0x00007cc0


	//   ....[1]....
        /*00dc*/ 	.word	0x00007cf0


	//----- nvinfo : EIATTR_MAX_THREADS
	.align		4
.L_4735:
        /*00e0*/ 	.byte	0x04, 0x05
        /*00e2*/ 	.short	(.L_4737 - .L_4736)
.L_4736:
        /*00e4*/ 	.word	0x00000080
        /*00e8*/ 	.word	0x00000001
        /*00ec*/ 	.word	0x00000001


	//----- nvinfo : EIATTR_CRS_STACK_SIZE
	.align		4
.L_4737:
        /*00f0*/ 	.byte	0x04, 0x1e
        /*00f2*/ 	.short	(.L_4739 - .L_4738)
.L_4738:
        /*00f4*/ 	.word	0x00000000


	//----- nvinfo : EIATTR_CBANK_PARAM_SIZE
	.align		4
.L_4739:
        /*00f8*/ 	.byte	0x03, 0x19
        /*00fa*/ 	.short	0x0128


	//----- nvinfo : EIATTR_PARAM_CBANK
	.align		4
        /*00fc*/ 	.byte	0x04, 0x0a
        /*00fe*/ 	.short	(.L_4741 - .L_4740)
	.align		4
.L_4740:
        /*0100*/ 	.word	index@(.nv.constant0._ZN10layer_norm13ln_bwd_kernelINS_13Kernel_traitsIfffffjLj1024ELj1ELj4ELj1ELj16ENS_18Kernel_traits_baseILj1024EfffffjLj128EEEEELb1ELb0ELb0ELb0EEEvNS_9BwdParamsE)
        /*0104*/ 	.short	0x0380
        /*0106*/ 	.short	0x0128


	//----- nvinfo : EIATTR_SW_WAR
	.align		4
.L_4741:
        /*0108*/ 	.byte	0x04, 0x36
        /*010a*/ 	.short	(.L_4743 - .L_4742)
.L_4742:
        /*010c*/ 	.word	0x00000008
.L_4743:


//--------------------- .nv.info._ZN10layer_norm13ln_bwd_kernelINS_13Kernel_traitsIfffffjLj1024ELj1ELj4ELj1ELj16ENS_18Kernel_traits_baseILj1024EfffffjLj128EEEEELb1ELb0ELb0ELb1EEEvNS_9BwdParamsE --------------------------
	.section	.nv.info._ZN10layer_norm13ln_bwd_kernelINS_13Kernel_traitsIfffffjLj1024ELj1ELj4ELj1ELj16ENS_18Kernel_traits_baseILj1024EfffffjLj128EEEEELb1ELb0ELb0ELb1EEEvNS_9BwdParamsE,"",@"SHT_CUDA_INFO"
	.sectionflags	@""
	.align	4


	//----- nvinfo : EIATTR_CUDA_API_VERSION
	.align		4
        /*0000*/ 	.byte	0x04, 0x37
        /*0002*/ 	.short	(.L_4745 - .L_4744)
.L_4744:
        /*0004*/ 	.word	0x00000082


	//----- nvinfo : EIATTR_KPARAM_INFO
	.align		4
.L_4745:
        /*0008*/ 	.byte	0x04, 0x17
        /*000a*/ 	.short	(.L_4747 - .L_4746)
.L_4746:
        /*000c*/ 	.word	0x00000000
        /*0010*/ 	.short	0x0000
        /*0012*/ 	.short	0x0000
        /*0014*/ 	.byte	0x00, 0xf0, 0xa1, 0x04


	//----- nvinfo : EIATTR_SPARSE_MMA_MASK
	.align		4
.L_4747:
        /*0018*/ 	.byte	0x03, 0x50
        /*001a*/ 	.short	0x0000


	//----- nvinfo : EIATTR_MAXREG_COUNT
	.align		4
        /*001c*/ 	.byte	0x03, 0x1b
        /*001e*/ 	.short	0x00ff


	//----- nvinfo : EIATTR_NUM_BARRIERS
	.align		4
        /*0020*/ 	.byte	0x02, 0x4c
        /*0022*/ 	.byte	0x01
	.zero		1


	//----- nvinfo : EIATTR_ANNOTATIONS
	.align		4
        /*0024*/ 	.byte	0x04, 0x55
        /*0026*/ 	.short	(.L_4749 - .L_4748)


	//   ....[0]....
.L_4748:
        /* <DEDUP_REMOVED lines=74> */


	//----- nvinfo : EIATTR_MERCURY_ISA_VERSION
	.align		4
.L_4749:
        /*04b0*/ 	.byte	0x03, 0x5f
        /*04b2*/ 	.short	0x0101


	//----- nvinfo : EIATTR_COOP_GROUP_MASK_REGIDS
	.align		4
        /*04b4*/ 	.byte	0x04, 0x29
        /*04b6*/ 	.short	(.L_4751 - .L_4750)


	//   ....[0]....
.L_4750:
        /*04b8*/ 	.word	0xffffffff


	//   ....[1]....
        /*04bc*/ 	.word	0xffffffff


	//   ....[2]....
        /*04c0*/ 	.word	0xffffffff


	//   ....[3]....
        /*04c4*/ 	.word	0xffffffff


	//   ....[4]....
        /*04c8*/ 	.word	0xffffffff


	//   ....[5]....
        /*04cc*/ 	.word	0xffffffff


	//   ....[6]....
        /*04d0*/ 	.word	0xffffffff


	//   ....[7]....
        /*04d4*/ 	.word	0xffffffff


	//   ....[8]....
        /*04d8*/ 	.word	0xffffffff


	//   ....[9]....
        /*04dc*/ 	.word	0xffffffff


	//   ....[10]....
        /*04e0*/ 	.word	0x05000057


	//   ....[11]....
        /*04e4*/ 	.word	0x05000057


	//   ....[12]....
        /*04e8*/ 	.word	0x05000057


	//   ....[13]....
        /*04ec*/ 	.word	0x05000057


	//   ....[14]....
        /*04f0*/ 	.word	0x05000057


	//   ....[15]....
        /*04f4*/ 	.word	0x05000057


	//   ....[16]....
        /*04f8*/ 	.word	0x05000057


	//   ....[17]....
        /*04fc*/ 	.word	0x05000057


	//   ....[18]....
        /*0500*/ 	.word	0x05000057


	//   ....[19]....
        /*0504*/ 	.word	0x05000057


	//----- nvinfo : EIATTR_COOP_GROUP_INSTR_OFFSETS
	.align		4
.L_4751:
        /*0508*/ 	.byte	0x04, 0x28
        /*050a*/ 	.short	(.L_4753 - .L_4752)


	//   ....[0]....
.L_4752:
        /*050c*/ 	.word	0x00002f00


	//   ....[1]....
        /*0510*/ 	.word	0x00002f10


	//   ....[2]....
        /*0514*/ 	.word	0x00002f90


	//   ....[3]....
        /*0518*/ 	.word	0x00002fa0


	//   ....[4]....
        /*051c*/ 	.word	0x00003020


	//   ....[5]....
        /*0520*/ 	.word	0x00003030


	//   ....[6]....
        /*0524*/ 	.word	0x000030b0


	//   ....[7]....
        /*0528*/ 	.word	0x000030c0


	//   ....[8]....
        /*052c*/ 	.word	0x000031c0


	//   ....[9]....
        /*0530*/ 	.word	0x000031d0


	//   ....[10]....
        /*0534*/ 	.word	0x000081d0


	//   ....[11]....
        /*0538*/ 	.word	0x00008280


	//   ....[12]....
        /*053c*/ 	.word	0x00008360


	//   ....[13]....
        /*0540*/ 	.word	0x00008440


	//   ....[14]....
        /*0544*/ 	.word	0x00008520


	//   ....[15]....
        /*0548*/ 	.word	0x000085f0


	//   ....[16]....
        /*054c*/ 	.word	0x00008660


	//   ....[17]....
        /*0550*/ 	.word	0x000086d0


	//   ....[18]....
        /*0554*/ 	.word	0x00008740


	//   ....[19]....
        /*0558*/ 	.word	0x000087a0


	//----- nvinfo : EIATTR_VRC_CTA_INIT_COUNT
	.align		4
.L_4753:
        /*055c*/ 	.byte	0x02, 0x4a
	.zero		1
	.zero		1


	//----- nvinfo : EIATTR_EXIT_INSTR_OFFSETS
	.align		4
        /*0560*/ 	.byte	0x04, 0x1c
        /*0562*/ 	.short	(.L_4755 - .L_4754)


	//   ....[0]....
.L_4754:
        /*0564*/ 	.word	0x00008170


	//----- nvinfo : EIATTR_MAX_THREADS
	.align		4
.L_4755:
        /*0568*/ 	.byte	0x04, 0x05
        /*056a*/ 	.short	(.L_4757 - .L_4756)
.L_4756:
        /*056c*/ 	.word	0x00000080
        /*0570*/ 	.word	0x00000001
        /*0574*/ 	.word	0x00000001


	//----- nvinfo : EIATTR_CRS_STACK_SIZE
	.align		4
.L_4757:
        /*0578*/ 	.byte	0x04, 0x1e
        /*057a*/ 	.short	(.L_4759 - .L_4758)
.L_4758:
        /*057c*/ 	.word	0x00000000


	//----- nvinfo : EIATTR_CBANK_PARAM_SIZE
	.align		4
.L_4759:
        /*0580*/ 	.byte	0x03, 0x19
        /*0582*/ 	.short	0x0128


	//----- nvinfo : EIATTR_PARAM_CBANK
	.align		4
        /*0584*/ 	.byte	0x04, 0x0a
        /*0586*/ 	.short	(.L_4761 - .L_4760)
	.align		4
.L_4760:
        /*0588*/ 	.word	index@(.nv.constant0._ZN10layer_norm13ln_bwd_kernelINS_13Kernel_traitsIfffffjLj1024ELj1ELj4ELj1ELj16ENS_18Kernel_traits_baseILj1024EfffffjLj128EEEEELb1ELb0ELb0ELb1EEEvNS_9BwdParamsE)
        /*058c*/ 	.short	0x0380
        /*058e*/ 	.short	0x0128


	//----- nvinfo : EIATTR_SW_WAR
	.align		4
.L_4761:
        /*0590*/ 	.byte	0x04, 0x36
        /*0592*/ 	.short	(.L_4763 - .L_4762)
.L_4762:
        /*0594*/ 	.word	0x00000008
.L_4763:


//--------------------- .nv.info._ZN10layer_norm22ln_bwd_finalize_kernelINS_22Kernel_traits_finalizeILj1024EfffffjLb0ELj1024ELj4ENS_18Kernel_traits_baseILj1024EfffffjLj1024EEEEELb0ELb0EEEvNS_9BwdParamsE --------------------------
	.section	.nv.info._ZN10layer_norm22ln_bwd_finalize_kernelINS_22Kernel_traits_finalizeILj1024EfffffjLb0ELj1024ELj4ENS_18Kernel_traits_baseILj1024EfffffjLj1024EEEEELb0ELb0EEEvNS_9BwdParamsE,"",@"SHT_CUDA_INFO"
	.sectionflags	@""
	.align	4


	//----- nvinfo : EIATTR_CUDA_API_VERSION
	.align		4
        /*0000*/ 	.byte	0x04, 0x37
        /*0002*/ 	.short	(.L_4765 - .L_4764)
.L_4764:
        /*0004*/ 	.word	0x00000082


	//----- nvinfo : EIATTR_KPARAM_INFO
	.align		4
.L_4765:
        /*0008*/ 	.byte	0x04, 0x17
        /*000a*/ 	.short	(.L_4767 - .L_4766)
.L_4766:
        /*000c*/ 	.word	0x00000000
        /*0010*/ 	.short	0x0000
        /*0012*/ 	.short	0x0000
        /*0014*/ 	.byte	0x00, 0xf0, 0xa1, 0x04


	//----- nvinfo : EIATTR_SPARSE_MMA_MASK
	.align		4
.L_4767:
        /*0018*/ 	.byte	0x03, 0x50
        /*001a*/ 	.short	0x0000


	//----- nvinfo : EIATTR_MAXREG_COUNT
	.align		4
        /*001c*/ 	.byte	0x03, 0x1b
        /*001e*/ 	.short	0x0040


	//----- nvinfo : EIATTR_NUM_BARRIERS
	.align		4
        /*0020*/ 	.byte	0x02, 0x4c
        /*0022*/ 	.byte	0x01
	.zero		1


	//----- nvinfo : EIATTR_MERCURY_ISA_VERSION
	.align		4
        /*0024*/ 	.byte	0x03, 0x5f
        /*0026*/ 	.short	0x0101


	//----- nvinfo : EIATTR_COOP_GROUP_MASK_REGIDS
	.align		4
        /*0028*/ 	.byte	0x04, 0x29
        /*002a*/ 	.short	(.L_4769 - .L_4768)


	//   ....[0]....
.L_4768:
        /*002c*/ 	.word	0xffffffff


	//   ....[1]....
        /*0030*/ 	.word	0xffffffff


	//   ....[2]....
        /*0034*/ 	.word	0xffffffff


	//   ....[3]....
        /*0038*/ 	.word	0xffffffff


	//   ....[4]....
        /*003c*/ 	.word	0xffffffff


	//   ....[5]....
        /*0040*/ 	.word	0xffffffff


	//   ....[6]....
        /*0044*/ 	.word	0xffffffff


	//   ....[7]....
        /*0048*/ 	.word	0xffffffff


	//   ....[8]....
        /*004c*/ 	.word	0xffffffff


	//   ....[9]....
        /*0050*/ 	.word	0xffffffff


	//----- nvinfo : EIATTR_COOP_GROUP_INSTR_OFFSETS
	.align		4
.L_4769:
        /*0054*/ 	.byte	0x04, 0x28
        /*0056*/ 	.short	(.L_4771 - .L_4770)


	//   ....[0]....
.L_4770:
        /*0058*/ 	.word	0x000015e0


	//   ....[1]....
        /*005c*/ 	.word	0x000015f0


	//   ....[2]....
        /*0060*/ 	.word	0x00001620


	//   ....[3]....
        /*0064*/ 	.word	0x00001630


	//   ....[4]....
        /*0068*/ 	.word	0x00001660


	//   ....[5]....
        /*006c*/ 	.word	0x00001670


	//   ....[6]....
        /*0070*/ 	.word	0x000016b0


	//   ....[7]....
        /*0074*/ 	.word	0x000016e0


	//   ....[8]....
        /*0078*/ 	.word	0x00001710


	//   ....[9]....
        /*007c*/ 	.word	0x00001720


	//----- nvinfo : EIATTR_VRC_CTA_INIT_COUNT
	.align		4
.L_4771:
        /*0080*/ 	.byte	0x02, 0x4a
	.zero		1
	.zero		1


	//----- nvinfo : EIATTR_EXIT_INSTR_OFFSETS
	.align		4
        /*0084*/ 	.byte	0x04, 0x1c
        /*0086*/ 	.short	(.L_4773 - .L_4772)


	//   ....[0]....
.L_4772:
        /*0088*/ 	.word	0x00000060


	//   ....[1]....
        /*008c*/ 	.word	0x00001780


	//   ....[2]....
        /*0090*/ 	.word	0x000017b0


	//   ....[3]....
        /*0094*/ 	.word	0x00001850


	//----- nvinfo : EIATTR_MAX_THREADS
	.align		4
.L_4773:
        /*0098*/ 	.byte	0x04, 0x05
        /*009a*/ 	.short	(.L_4775 - .L_4774)
.L_4774:
        /*009c*/ 	.word	0x00000400
        /*00a0*/ 	.word	0x00000001
        /*00a4*/ 	.word	0x00000001


	//----- nvinfo : EIATTR_CRS_STACK_SIZE
	.align		4
.L_4775:
        /*00a8*/ 	.byte	0x04, 0x1e
        /*00aa*/ 	.short	(.L_4777 - .L_4776)
.L_4776:
        /*00ac*/ 	.word	0x00000000


	//----- nvinfo : EIATTR_CBANK_PARAM_SIZE
	.align		4
.L_4777:
        /*00b0*/ 	.byte	0x03, 0x19
        /*00b2*/ 	.short	0x0128


	//----- nvinfo : EIATTR_PARAM_CBANK
	.align		4
        /*00b4*/ 	.byte	0x04, 0x0a
        /*00b6*/ 	.short	(.L_4779 - .L_4778)
	.align		4
.L_4778:
        /*00b8*/ 	.word	index@(.nv.constant0._ZN10layer_norm22ln_bwd_finalize_kernelINS_22Kernel_traits_finalizeILj1024EfffffjLb0ELj1024ELj4ENS_18Kernel_traits_baseILj1024EfffffjLj1024EEEEELb0ELb0EEEvNS_9BwdParamsE)
        /*00bc*/ 	.short	0x0380
        /*00be*/ 	.short	0x0128


	//----- nvinfo : EIATTR_SW_WAR
	.align		4
.L_4779:
        /*00c0*/ 	.byte	0x04, 0x36
        /*00c2*/ 	.short	(.L_4781 - .L_4780)
.L_4780:
        /*00c4*/ 	.word	0x00000008
.L_4781:


//--------------------- .nv.info._ZN10layer_norm13ln_bwd_kernelINS_13Kernel_traitsIfffffjLj1024ELj1ELj4ELj1ELj16ENS_18Kernel_traits_baseILj1024EfffffjLj128EEEEELb1ELb0ELb1ELb0EEEvNS_9BwdParamsE --------------------------
	.section	.nv.info._ZN10layer_norm13ln_bwd_kernelINS_13Kernel_traitsIfffffjLj1024ELj1ELj4ELj1ELj16ENS_18Kernel_traits_baseILj1024EfffffjLj128EEEEELb1ELb0ELb1ELb0EEEvNS_9BwdParamsE,"",@"SHT_CUDA_INFO"
	.sectionflags	@""
	.align	4


	//----- nvinfo : EIATTR_CUDA_API_VERSION
	.align		4
        /*0000*/ 	.byte	0x04, 0x37
        /*0002*/ 	.short	(.L_4783 - .L_4782)
.L_4782:
        /*0004*/ 	.word	0x00000082


	//----- nvinfo : EIATTR_KPARAM_INFO
	.align		4
.L_4783:
        /*0008*/ 	.byte	0x04, 0x17
        /*000a*/ 	.short	(.L_4785 - .L_4784)
.L_4784:
        /*000c*/ 	.word	0x00000000
        /*0010*/ 	.short	0x0000
        /*0012*/ 	.short	0x0000
        /*0014*/ 	.byte	0x00, 0xf0, 0xa1, 0x04


	//----- nvinfo : EIATTR_SPARSE_MMA_MASK
	.align		4
.L_4785:
        /*0018*/ 	.byte	0x03, 0x50
        /*001a*/ 	.short	0x0000


	//----- nvinfo : EIATTR_MAXREG_COUNT
	.align		4
        /*001c*/ 	.byte	0x03, 0x1b
        /*001e*/ 	.short	0x00ff


	//----- nvinfo : EIATTR_NUM_BARRIERS
	.align		4
        /*0020*/ 	.byte	0x02, 0x4c
        /*0022*/ 	.byte	0x01
	.zero		1


	//----- nvinfo : EIATTR_MERCURY_ISA_VERSION
	.align		4
        /*0024*/ 	.byte	0x03, 0x5f
        /*0026*/ 	.short	0x0101


	//----- nvinfo : EIATTR_COOP_GROUP_MASK_REGIDS
	.align		4
        /*0028*/ 	.byte	0x04, 0x29
        /*002a*/ 	.short	(.L_4787 - .L_4786)


	//   ....[0]....
.L_4786:
        /*002c*/ 	.word	0xffffffff


	//   ....[1]....
        /*0030*/ 	.word	0xffffffff


	//   ....[2]....
        /*0034*/ 	.word	0xffffffff


	//   ....[3]....
        /*0038*/ 	.word	0xffffffff


	//   ....[4]....
        /*003c*/ 	.word	0xffffffff


	//   ....[5]....
        /*0040*/ 	.word	0xffffffff


	//   ....[6]....
        /*0044*/ 	.word	0xffffffff


	//   ....[7]....
        /*0048*/ 	.word	0xffffffff


	//   ....[8]....
        /*004c*/ 	.word	0xffffffff


	//   ....[9]....
        /*0050*/ 	.word	0xffffffff


	//   ....[10]....
        /*0054*/ 	.word	0x050000e3


	//   ....[11]....
        /*0058*/ 	.word	0x050000e3


	//   ....[12]....
        /*005c*/ 	.word	0x050000e3


	//   ....[13]....
        /*0060*/ 	.word	0x050000e3


	//   ....[14]....
        /*0064*/ 	.word	0x050000e3


	//   ....[15]....
        /*0068*/ 	.word	0x050000e3


	//   ....[16]....
        /*006c*/ 	.word	0x050000e3


	//   ....[17]....
        /*0070*/ 	.word	0x050000e3


	//   ....[18]....
        /*0074*/ 	.word	0x050000e3


	//   ....[19]....
        /*0078*/ 	.word	0x050000e3


	//----- nvinfo : EIATTR_COOP_GROUP_INSTR_OFFSETS
	.align		4
.L_4787:
        /*007c*/ 	.byte	0x04, 0x28
        /*007e*/ 	.short	(.L_4789 - .L_4788)


	//   ....[0]....
.L_4788:
        /*0080*/ 	.word	0x00002d40


	//   ....[1]....
        /*0084*/ 	.word	0x00002d50


	//   ....[2]....
        /*0088*/ 	.word	0x00002d80


	//   ....[3]....
        /*008c*/ 	.word	0x00002d90


	//   ....[4]....
        /*0090*/ 	.word	0x00002dc0


	//   ....[5]....
        /*0094*/ 	.word	0x00002dd0


	//   ....[6]....
        /*0098*/ 	.word	0x00002e00


	//   ....[7]....
        /*009c*/ 	.word	0x00002e10


	//   ....[8]....
        /*00a0*/ 	.word	0x00002e40


	//   ....[9]....
        /*00a4*/ 	.word	0x00002e50


	//   ....[10]....
        /*00a8*/ 	.word	0x00009bf0


	//   ....[11]....
        /*00ac*/ 	.word	0x00009c80


	//   ....[12]....
        /*00b0*/ 	.word	0x00009cf0


	//   ....[13]....
        /*00b4*/ 	.word	0x00009d50


	//   ....[14]....
        /*00b8*/ 	.word	0x00009dc0


	//   ....[15]....
        /*00bc*/ 	.word	0x00009e20


	//   ....[16]....
        /*00c0*/ 	.word	0x00009e90


	//   ....[17]....
        /*00c4*/ 	.word	0x00009ef0


	//   ....[18]....
        /*00c8*/ 	.word	0x00009f60


	//   ....[19]....
        /*00cc*/ 	.word	0x00009fc0


	//----- nvinfo : EIATTR_VRC_CTA_INIT_COUNT
	.align		4
.L_4789:
        /*00d0*/ 	.byte	0x02, 0x4a
	.zero		1
	.zero		1


	//----- nvinfo : EIATTR_EXIT_INSTR_OFFSETS
	.align		4
        /*00d4*/ 	.byte	0x04, 0x1c
        /*00d6*/ 	.short	(.L_4791 - .L_4790)


	//   ....[0]....
.L_4790:
        /*00d8*/ 	.word	0x00009b50


	//   ....[1]....
        /*00dc*/ 	.word	0x00009b80


	//----- nvinfo : EIATTR_MAX_THREADS
	.align		4
.L_4791:
        /*00e0*/ 	.byte	0x04, 0x05
        /*00e2*/ 	.short	(.L_4793 - .L_4792)
.L_4792:
        /*00e4*/ 	.word	0x00000080
        /*00e8*/ 	.word	0x00000001
        /*00ec*/ 	.word	0x00000001


	//----- nvinfo : EIATTR_CRS_STACK_SIZE
	.align		4
.L_4793:
        /*00f0*/ 	.byte	0x04, 0x1e
        /*00f2*/ 	.short	(.L_4795 - .L_4794)
.L_4794:
        /*00f4*/ 	.word	0x00000000


	//----- nvinfo : EIATTR_CBANK_PARAM_SIZE
	.align		4
.L_4795:
        /*00f8*/ 	.byte	0x03, 0x19
        /*00fa*/ 	.short	0x0128


	//----- nvinfo : EIATTR_PARAM_CBANK
	.align		4
        /*00fc*/ 	.byte	0x04, 0x0a
        /*00fe*/ 	.short	(.L_4797 - .L_4796)
	.align		4
.L_4796:
        /*0100*/ 	.word	index@(.nv.constant0._ZN10layer_norm13ln_bwd_kernelINS_13Kernel_traitsIfffffjLj1024ELj1ELj4ELj1ELj16ENS_18Kernel_traits_baseILj1024EfffffjLj128EEEEELb1ELb0ELb1ELb0EEEvNS_9BwdParamsE)
        /*0104*/ 	.short	0x0380
        /*0106*/ 	.short	0x0128


	//----- nvinfo : EIATTR_SW_WAR
	.align		4
.L_4797:
        /*0108*/ 	.byte	0x04, 0x36
        /*010a*/ 	.short	(.L_4799 - .L_4798)
.L_4798:
        /*010c*/ 	.word	0x00000008
.L_4799:


//--------------------- .nv.info._ZN10layer_norm22ln_bwd_finalize_kernelINS_22Kernel_traits_finalizeILj1024EfffffjLb0ELj1024ELj4ENS_18Kernel_traits_baseILj1024EfffffjLj1024EEEEELb0ELb1EEEvNS_9BwdParamsE --------------------------
	.section	.nv.info._ZN10layer_norm22ln_bwd_finalize_kernelINS_22Kernel_traits_finalizeILj1024EfffffjLb0ELj1024ELj4ENS_18Kernel_traits_baseILj1024EfffffjLj1024EEEEELb0ELb1EEEvNS_9BwdParamsE,"",@"SHT_CUDA_INFO"
	.sectionflags	@""
	.align	4


	//----- nvinfo : EIATTR_CUDA_API_VERSION
	.align		4
        /*0000*/ 	.byte	0x04, 0x37
        /*0002*/ 	.short	(.L_4801 - .L_4800)
.L_4800:
        /*0004*/ 	.word	0x00000082


	//----- nvinfo : EIATTR_KPARAM_INFO
	.align		4
.L_4801:
        /*0008*/ 	.byte	0x04, 0x17
        /*000a*/ 	.short	(.L_4803 - .L_4802)
.L_4802:
        /*000c*/ 	.word	0x00000000
        /*0010*/ 	.short	0x0000
        /*0012*/ 	.short	0x0000
        /*0014*/ 	.byte	0x00, 0xf0, 0xa1, 0x04


	//----- nvinfo : EIATTR_SPARSE_MMA_MASK
	.align		4
.L_4803:
        /*0018*/ 	.byte	0x03, 0x50
        /*001a*/ 	.short	0x0000


	//----- nvinfo : EIATTR_MAXREG_COUNT
	.align		4
        /*001c*/ 	.byte	0x03, 0x1b
        /*001e*/ 	.short	0x0040


	//----- nvinfo : EIATTR_NUM_BARRIERS
	.align		4
        /*0020*/ 	.byte	0x02, 0x4c
        /*0022*/ 	.byte	0x01
	.zero		1


	//----- nvinfo : EIATTR_MERCURY_ISA_VERSION
	.align		4
        /*0024*/ 	.byte	0x03, 0x5f
        /*0026*/ 	.short	0x0101


	//----- nvinfo : EIATTR_COOP_GROUP_MASK_REGIDS
	.align		4
        /*0028*/ 	.byte	0x04, 0x29
        /*002a*/ 	.short	(.L_4805 - .L_4804)


	//   ....[0]....
.L_4804:
        /*002c*/ 	.word	0xffffffff


	//   ....[1]....
        /*0030*/ 	.word	0xffffffff


	//   ....[2]....
        /*0034*/ 	.word	0xffffffff


	//   ....[3]....
        /*0038*/ 	.word	0xffffffff


	//   ....[4]....
        /*003c*/ 	.word	0xffffffff


	//   ....[5]....
        /*0040*/ 	.word	0xffffffff


	//   ....[6]....
        /*0044*/ 	.word	0xffffffff


	//   ....[7]....
        /*0048*/ 	.word	0xffffffff


	//   ....[8]....
        /*004c*/ 	.word	0xffffffff


	//   ....[9]....
        /*0050*/ 	.word	0xffffffff


	//----- nvinfo : EIATTR_COOP_GROUP_INSTR_OFFSETS
	.align		4
.L_4805:
        /*0054*/ 	.byte	0x04, 0x28
        /*0056*/ 	.short	(.L_4807 - .L_4806)


	//   ....[0]....
.L_4806:
        /*0058*/ 	.word	0x00001630


	//   ....[1]....
        /*005c*/ 	.word	0x00001640


	//   ....[2]....
        /*0060*/ 	.word	0x00001670


	//   ....[3]....
        /*0064*/ 	.word	0x00001680


	//   ....[4]....
        /*0068*/ 	.word	0x000016b0


	//   ....[5]....
        /*006c*/ 	.word	0x000016c0


	//   ....[6]....
        /*0070*/ 	.word	0x000016f0


	//   ....[7]....
        /*0074*/ 	.word	0x00001710


	//   ....[8]....
        /*0078*/ 	.word	0x00001740


	//   ....[9]....
        /*007c*/ 	.word	0x00001750


	//----- nvinfo : EIATTR_VRC_CTA_INIT_COUNT
	.align		4
.L_4807:
        /*0080*/ 	.byte	0x02, 0x4a
	.zero		1
	.zero		1


	//----- nvinfo : EIATTR_EXIT_INSTR_OFFSETS
	.align		4
        /*0084*/ 	.byte	0x04, 0x1c
        /*0086*/ 	.short	(.L_4809 - .L_4808)


	//   ....[0]....
.L_4808:
        /*0088*/ 	.word	0x00000070


	//   ....[1]....
        /*008c*/ 	.word	0x000017b0


	//   ....[2]....
        /*0090*/ 	.word	0x00001860


	//----- nvinfo : EIATTR_MAX_THREADS
	.align		4
.L_4809:
        /*0094*/ 	.byte	0x04, 0x05
        /*0096*/ 	.short	(.L_4811 - .L_4810)
.L_4810:
        /*0098*/ 	.word	0x00000400
        /*009c*/ 	.word	0x00000001
        /*00a0*/ 	.word	0x00000001


	//----- nvinfo : EIATTR_CRS_STACK_SIZE
	.align		4
.L_4811:
        /*00a4*/ 	.byte	0x04, 0x1e
        /*00a6*/ 	.short	(.L_4813 - .L_4812)
.L_4812:
        /*00a8*/ 	.word	0x00000000


	//----- nvinfo : EIATTR_CBANK_PARAM_SIZE
	.align		4
.L_4813:
        /*00ac*/ 	.byte	0x03, 0x19
        /*00ae*/ 	.short	0x0128


	//----- nvinfo : EIATTR_PARAM_CBANK
	.align		4
        /*00b0*/ 	.byte	0x04, 0x0a
        /*00b2*/ 	.short	(.L_4815 - .L_4814)
	.align		4
.L_4814:
        /*00b4*/ 	.word	index@(.nv.constant0._ZN10layer_norm22ln_bwd_finalize_kernelINS_22Kernel_traits_finalizeILj1024EfffffjLb0ELj1024ELj4ENS_18Kernel_traits_baseILj1024EfffffjLj1024EEEEELb0ELb1EEEvNS_9BwdParamsE)
        /*00b8*/ 	.short	0x0380
        /*00ba*/ 	.short	0x0128


	//----- nvinfo : EIATTR_SW_WAR
	.align		4
.L_4815:
        /*00bc*/ 	.byte	0x04, 0x36
        /*00be*/ 	.short	(.L_4817 - .L_4816)
.L_4816:
        /*00c0*/ 	.word	0x00000008
.L_4817:


//--------------------- .nv.info._ZN10layer_norm13ln_bwd_kernelINS_13Kernel_traitsIfffffjLj1024ELj1ELj4ELj1ELj16ENS_18Kernel_traits_baseILj1024EfffffjLj128EEEEELb1ELb0ELb1ELb1EEEvNS_9BwdParamsE --------------------------
	.section	.nv.info._ZN10layer_norm13ln_bwd_kernelINS_13Kernel_traitsIfffffjLj1024ELj1ELj4ELj1ELj16ENS_18Kernel_traits_baseILj1024EfffffjLj128EEEEELb1ELb0ELb1ELb1EEEvNS_9BwdParamsE,"",@"SHT_CUDA_INFO"
	.sectionflags	@""
	.align	4


	//----- nvinfo : EIATTR_CUDA_API_VERSION
	.align		4
        /*0000*/ 	.byte	0x04, 0x37
        /*0002*/ 	.short	(.L_4819 - .L_4818)
.L_4818:
        /*0004*/ 	.word	0x00000082


	//----- nvinfo : EIATTR_KPARAM_INFO
	.align		4
.L_4819:
        /*0008*/ 	.byte	0x04, 0x17
        /*000a*/ 	.short	(.L_4821 - .L_4820)
.L_4820:
        /*000c*/ 	.word	0x00000000
        /*0010*/ 	.short	0x0000
        /*0012*/ 	.short	0x0000
        /*0014*/ 	.byte	0x00, 0xf0, 0xa1, 0x04


	//----- nvinfo : EIATTR_SPARSE_MMA_MASK
	.align		4
.L_4821:
        /*0018*/ 	.byte	0x03, 0x50
        /*001a*/ 	.short	0x0000


	//----- nvinfo : EIATTR_MAXREG_COUNT
	.align		4
        /*001c*/ 	.byte	0x03, 0x1b
        /*001e*/ 	.short	0x00ff


	//----- nvinfo : EIATTR_NUM_BARRIERS
	.align		4
        /*0020*/ 	.byte	0x02, 0x4c
        /*0022*/ 	.byte	0x01
	.zero		1


	//----- nvinfo : EIATTR_MERCURY_ISA_VERSION
	.align		4
        /*0024*/ 	.byte	0x03, 0x5f
        /*0026*/ 	.short	0x0101


	//----- nvinfo : EIATTR_COOP_GROUP_MASK_REGIDS
	.align		4
        /*0028*/ 	.byte	0x04, 0x29
        /*002a*/ 	.short	(.L_4823 - .L_4822)


	//   ....[0]....
.L_4822:
        /*002c*/ 	.word	0xffffffff


	//   ....[1]....
        /*0030*/ 	.word	0xffffffff


	//   ....[2]....
        /*0034*/ 	.word	0xffffffff


	//   ....[3]....
        /*0038*/ 	.word	0xffffffff


	//   ....[4]....
        /*003c*/ 	.word	0xffffffff


	//   ....[5]....
        /*0040*/ 	.word	0xffffffff


	//   ....[6]....
        /*0044*/ 	.word	0xffffffff


	//   ....[7]....
        /*0048*/ 	.word	0xffffffff


	//   ....[8]....
        /*004c*/ 	.word	0xffffffff


	//   ....[9]....
        /*0050*/ 	.word	0xffffffff


	//   ....[10]....
        /*0054*/ 	.word	0x050000dc


	//   ....[11]....
        /*0058*/ 	.word	0x050000dc


	//   ....[12]....
        /*005c*/ 	.word	0x050000dc


	//   ....[13]....
        /*0060*/ 	.word	0x050000dc


	//   ....[14]....
        /*0064*/ 	.word	0x050000dc


	//   ....[15]....
        /*0068*/ 	.word	0x050000dc


	//   ....[16]....
        /*006c*/ 	.word	0x050000dc


	//   ....[17]....
        /*0070*/ 	.word	0x050000dc


	//   ....[18]....
        /*0074*/ 	.word	0x050000dc


	//   ....[19]....
        /*0078*/ 	.word	0x050000dc


	//----- nvinfo : EIATTR_COOP_GROUP_INSTR_OFFSETS
	.align		4
.L_4823:
        /*007c*/ 	.byte	0x04, 0x28
        /*007e*/ 	.short	(.L_4825 - .L_4824)


	//   ....[0]....
.L_4824:
        /*0080*/ 	.word	0x00002080


	//   ....[1]....
        /*0084*/ 	.word	0x00002090


	//   ....[2]....
        /*0088*/ 	.word	0x000020c0


	//   ....[3]....
        /*008c*/ 	.word	0x000020d0


	//   ....[4]....
        /*0090*/ 	.word	0x00002100


	//   ....[5]....
        /*0094*/ 	.word	0x00002110


	//   ....[6]....
        /*0098*/ 	.word	0x00002140


	//   ....[7]....
        /*009c*/ 	.word	0x00002150


	//   ....[8]....
        /*00a0*/ 	.word	0x00002180


	//   ....[9]....
        /*00a4*/ 	.word	0x00002190


	//   ....[10]....
        /*00a8*/ 	.word	0x00008fc0


	//   ....[11]....
        /*00ac*/ 	.word	0x00009060


	//   ....[12]....
        /*00b0*/ 	.word	0x000090c0


	//   ....[13]....
        /*00b4*/ 	.word	0x00009120


	//   ....[14]....
        /*00b8*/ 	.word	0x00009190


	//   ....[15]....
        /*00bc*/ 	.word	0x000091f0


	//   ....[16]....
        /*00c0*/ 	.word	0x00009260


	//   ....[17]....
        /*00c4*/ 	.word	0x000092c0


	//   ....[18]....
        /*00c8*/ 	.word	0x00009330


	//   ....[19]....
        /*00cc*/ 	.word	0x00009390


	//----- nvinfo : EIATTR_VRC_CTA_INIT_COUNT
	.align		4
.L_4825:
        /*00d0*/ 	.byte	0x02, 0x4a
	.zero		1
	.zero		1


	//----- nvinfo : EIATTR_EXIT_INSTR_OFFSETS
	.align		4
        /*00d4*/ 	.byte	0x04, 0x1c
        /*00d6*/ 	.short	(.L_4827 - .L_4826)


	//   ....[0]....
.L_4826:
        /*00d8*/ 	.word	0x00008f60


	//----- nvinfo : EIATTR_MAX_THREADS
	.align		4
.L_4827:
        /*00dc*/ 	.byte	0x04, 0x05
        /*00de*/ 	.short	(.L_4829 - .L_4828)
.L_4828:
        /*00e0*/ 	.word	0x00000080
        /*00e4*/ 	.word	0x00000001
        /*00e8*/ 	.word	0x00000001


	//----- nvinfo : EIATTR_CRS_STACK_SIZE
	.align		4
.L_4829:
        /*00ec*/ 	.byte	0x04, 0x1e
        /*00ee*/ 	.short	(.L_4831 - .L_4830)
.L_4830:
        /*00f0*/ 	.word	0x00000000


	//----- nvinfo : EIATTR_CBANK_PARAM_SIZE
	.align		4
.L_4831:
        /*00f4*/ 	.byte	0x03, 0x19
        /*00f6*/ 	.short	0x0128


	//----- nvinfo : EIATTR_PARAM_CBANK
	.align		4
        /*00f8*/ 	.byte	0x04, 0x0a
        /*00fa*/ 	.short	(.L_4833 - .L_4832)
	.align		4
.L_4832:
        /*00fc*/ 	.word	index@(.nv.constant0._ZN10layer_norm13ln_bwd_kernelINS_13Kernel_traitsIfffffjLj1024ELj1ELj4ELj1ELj16ENS_18Kernel_traits_baseILj1024EfffffjLj128EEEEELb1ELb0ELb1ELb1EEEvNS_9BwdParamsE)
        /*0100*/ 	.short	0x0380
        /*0102*/ 	.short	0x0128


	//----- nvinfo : EIATTR_SW_WAR
	.align		4
.L_4833:
        /*0104*/ 	.byte	0x04, 0x36
        /*0106*/ 	.short	(.L_4835 - .L_4834)
.L_4834:
        /*0108*/ 	.word	0x00000008
.L_4835:


//--------------------- .nv.info._ZN10layer_norm13ln_bwd_kernelINS_13Kernel_traitsIfffffjLj1024ELj1ELj4ELj1ELj16ENS_18Kernel_traits_baseILj1024EfffffjLj128EEEEELb1ELb1ELb0ELb0EEEvNS_9BwdParamsE --------------------------
	.section	.nv.info._ZN10layer_norm13ln_bwd_kernelINS_13Kernel_traitsIfffffjLj1024ELj1ELj4ELj1ELj16ENS_18Kernel_traits_baseILj1024EfffffjLj128EEEEELb1ELb1ELb0ELb0EEEvNS_9BwdParamsE,"",@"SHT_CUDA_INFO"
	.sectionflags	@""
	.align	4


	//----- nvinfo : EIATTR_CUDA_API_VERSION
	.align		4
        /*0000*/ 	.byte	0x04, 0x37
        /*0002*/ 	.short	(.L_4837 - .L_4836)
.L_4836:
        /*0004*/ 	.word	0x00000082


	//----- nvinfo : EIATTR_KPARAM_INFO
	.align		4
.L_4837:
        /*0008*/ 	.byte	0x04, 0x17
        /*000a*/ 	.short	(.L_4839 - .L_4838)
.L_4838:
        /*000c*/ 	.word	0x00000000
        /*0010*/ 	.short	0x0000
        /*0012*/ 	.short	0x0000
        /*0014*/ 	.byte	0x00, 0xf0, 0xa1, 0x04


	//----- nvinfo : EIATTR_SPARSE_MMA_MASK
	.align		4
.L_4839:
        /*0018*/ 	.byte	0x03, 0x50
        /*001a*/ 	.short	0x0000


	//----- nvinfo : EIATTR_MAXREG_COUNT
	.align		4
        /*001c*/ 	.byte	0x03, 0x1b
        /*001e*/ 	.short	0x00ff


	//----- nvinfo : EIATTR_NUM_BARRIERS
	.align		4
        /*0020*/ 	.byte	0x02, 0x4c
        /*0022*/ 	.byte	0x01
	.zero		1


	//----- nvinfo : EIATTR_ANNOTATIONS
	.align		4
        /*0024*/ 	.byte	0x04, 0x55
        /*0026*/ 	.short	(.L_4841 - .L_4840)


	//   ....[0]....
.L_4840:
        /* <DEDUP_REMOVED lines=43> */


	//----- nvinfo : EIATTR_MERCURY_ISA_VERSION
	.align		4
.L_4841:
        /*02c0*/ 	.byte	0x03, 0x5f
        /*02c2*/ 	.short	0x0101


	//----- nvinfo : EIATTR_COOP_GROUP_MASK_REGIDS
	.align		4
        /*02c4*/ 	.byte	0x04, 0x29
        /*02c6*/ 	.short	(.L_4843 - .L_4842)


	//   ....[0]....
.L_4842:
        /*02c8*/ 	.word	0xffffffff


	//   ....[1]....
        /*02cc*/ 	.word	0xffffffff


	//   ....[2]....
        /*02d0*/ 	.word	0xffffffff


	//   ....[3]....
        /*02d4*/ 	.word	0xffffffff


	//   ....[4]....
        /*02d8*/ 	.word	0xffffffff


	//   ....[5]....
        /*02dc*/ 	.word	0xffffffff


	//   ....[6]....
        /*02e0*/ 	.word	0xffffffff


	//   ....[7]....
        /*02e4*/ 	.word	0xffffffff


	//   ....[8]....
        /*02e8*/ 	.word	0xffffffff


	//   ....[9]....
        /*02ec*/ 	.word	0xffffffff


	//   ....[10]....
        /*02f0*/ 	.word	0x05000012


	//   ....[11]....
        /*02f4*/ 	.word	0x05000012


	//   ....[12]....
        /*02f8*/ 	.word	0x05000012


	//   ....[13]....
        /*02fc*/ 	.word	0x05000012


	//   ....[14]....
        /*0300*/ 	.word	0x05000012


	//   ....[15]....
        /*0304*/ 	.word	0x05000012


	//   ....[16]....
        /*0308*/ 	.word	0x05000012


	//   ....[17]....
        /*030c*/ 	.word	0x05000012


	//   ....[18]....
        /*0310*/ 	.word	0x05000012


	//   ....[19]....
        /*0314*/ 	.word	0x05000012


	//----- nvinfo : EIATTR_COOP_GROUP_INSTR_OFFSETS
	.align		4
.L_4843:
        /*0318*/ 	.byte	0x04, 0x28
        /*031a*/ 	.short	(.L_4845 - .L_4844)


	//   ....[0]....
.L_4844:
        /*031c*/ 	.word	0x000029d0


	//   ....[1]....
        /*0320*/ 	.word	0x000029f0


	//   ....[2]....
        /*0324*/ 	.word	0x00002a10


	//   ....[3]....
        /*0328*/ 	.word	0x00002a30


	//   ....[4]....
        /*032c*/ 	.word	0x00002a50


	//   ....[5]....
        /*0330*/ 	.word	0x00002a70


	//   ....[6]....
        /*0334*/ 	.word	0x00002a90


	//   ....[7]....
        /*0338*/ 	.word	0x00002ab0


	//   ....[8]....
        /*033c*/ 	.word	0x00002ac0


	//   ....[9]....
        /*0340*/ 	.word	0x00002ae0


	//   ....[10]....
        /*0344*/ 	.word	0x0000b390


	//   ....[11]....
        /*0348*/ 	.word	0x0000b430


	//   ....[12]....
        /*034c*/ 	.word	0x0000b4b0


	//   ....[13]....
        /*0350*/ 	.word	0x0000b520


	//   ....[14]....
        /*0354*/ 	.word	0x0000b5a0


	//   ....[15]....
        /*0358*/ 	.word	0x0000b610


	//   ....[16]....
        /*035c*/ 	.word	0x0000b690


	//   ....[17]....
        /*0360*/ 	.word	0x0000b700


	//   ....[18]....
        /*0364*/ 	.word	0x0000b780


	//   ....[19]....
        /*0368*/ 	.word	0x0000b7d0


	//----- nvinfo : EIATTR_VRC_CTA_INIT_COUNT
	.align		4
.L_4845:
        /*036c*/ 	.byte	0x02, 0x4a
	.zero		1
	.zero		1


	//----- nvinfo : EIATTR_EXIT_INSTR_OFFSETS
	.align		4
        /*0370*/ 	.byte	0x04, 0x1c
        /*0372*/ 	.short	(.L_4847 - .L_4846)


	//   ....[0]....
.L_4846:
        /*0374*/ 	.word	0x0000b2a0


	//   ....[1]....
        /*0378*/ 	.word	0x0000b320


	//----- nvinfo : EIATTR_MAX_THREADS
	.align		4
.L_4847:
        /*037c*/ 	.byte	0x04, 0x05
        /*037e*/ 	.short	(.L_4849 - .L_4848)
.L_4848:
        /*0380*/ 	.word	0x00000080
        /*0384*/ 	.word	0x00000001
        /*0388*/ 	.word	0x00000001


	//----- nvinfo : EIATTR_CRS_STACK_SIZE
	.align		4
.L_4849:
        /*038c*/ 	.byte	0x04, 0x1e
        /*038e*/ 	.short	(.L_4851 - .L_4850)
.L_4850:
        /*0390*/ 	.word	0x00000000


	//----- nvinfo : EIATTR_CBANK_PARAM_SIZE
	.align		4
.L_4851:
        /*0394*/ 	.byte	0x03, 0x19
        /*0396*/ 	.short	0x0128


	//----- nvinfo : EIATTR_PARAM_CBANK
	.align		4
        /*0398*/ 	.byte	0x04, 0x0a
        /*039a*/ 	.short	(.L_4853 - .L_4852)
	.align		4
.L_4852:
        /*039c*/ 	.word	index@(.nv.constant0._ZN10layer_norm13ln_bwd_kernelINS_13Kernel_traitsIfffffjLj1024ELj1ELj4ELj1ELj16ENS_18Kernel_traits_baseILj1024EfffffjLj128EEEEELb1ELb1ELb0ELb0EEEvNS_9BwdParamsE)
        /*03a0*/ 	.short	0x0380
        /*03a2*/ 	.short	0x0128


	//----- nvinfo : EIATTR_SW_WAR
	.align		4
.L_4853:
        /*03a4*/ 	.byte	0x04, 0x36
        /*03a6*/ 	.short	(.L_4855 - .L_4854)
.L_4854:
        /*03a8*/ 	.word	0x00000008
.L_4855:


//--------------------- .nv.info._ZN10layer_norm13ln_bwd_kernelINS_13Kernel_traitsIfffffjLj1024ELj1ELj4ELj1ELj16ENS_18Kernel_traits_baseILj1024EfffffjLj128EEEEELb1ELb1ELb0ELb1EEEvNS_9BwdParamsE --------------------------
	.section	.nv.info._ZN10layer_norm13ln_bwd_kernelINS_13Kernel_traitsIfffffjLj1024ELj1ELj4ELj1ELj16ENS_18Kernel_traits_baseILj1024EfffffjLj128EEEEELb1ELb1ELb0ELb1EEEvNS_9BwdParamsE,"",@"SHT_CUDA_INFO"
	.sectionflags	@""
	.align	4


	//----- nvinfo : EIATTR_CUDA_API_VERSION
	.align		4
        /*0000*/ 	.byte	0x04, 0x37
        /*0002*/ 	.short	(.L_4857 - .L_4856)
.L_4856:
        /*0004*/ 	.word	0x00000082


	//----- nvinfo : EIATTR_KPARAM_INFO
	.align		4
.L_4857:
        /*0008*/ 	.byte	0x04, 0x17
        /*000a*/ 	.short	(.L_4859 - .L_4858)
.L_4858:
        /*000c*/ 	.word	0x00000000
        /*0010*/ 	.short	0x0000
        /*0012*/ 	.short	0x0000
        /*0014*/ 	.byte	0x00, 0xf0, 0xa1, 0x04


	//----- nvinfo : EIATTR_SPARSE_MMA_MASK
	.align		4
.L_4859:
        /*0018*/ 	.byte	0x03, 0x50
        /*001a*/ 	.short	0x0000


	//----- nvinfo : EIATTR_MAXREG_COUNT
	.align		4
        /*001c*/ 	.byte	0x03, 0x1b
        /*001e*/ 	.short	0x00ff


	//----- nvinfo : EIATTR_NUM_BARRIERS
	.align		4
        /*0020*/ 	.byte	0x02, 0x4c
        /*0022*/ 	.byte	0x01
	.zero		1


	//----- nvinfo : EIATTR_ANNOTATIONS
	.align		4
        /*0024*/ 	.byte	0x04, 0x55
        /*0026*/ 	.short	(.L_4861 - .L_4860)


	//   ....[0]....
.L_4860:
        /* <DEDUP_REMOVED lines=220> */


	//----- nvinfo : EIATTR_MERCURY_ISA_VERSION
	.align		4
.L_4861:
        /*0dd0*/ 	.byte	0x03, 0x5f
        /*0dd2*/ 	.short	0x0101


	//----- nvinfo : EIATTR_COOP_GROUP_MASK_REGIDS
	.align		4
        /*0dd4*/ 	.byte	0x04, 0x29
        /*0dd6*/ 	.short	(.L_4863 - .L_4862)


	//   ....[0]....
.L_4862:
        /*0dd8*/ 	.word	0xffffffff


	//   ....[1]....
        /*0ddc*/ 	.word	0xffffffff


	//   ....[2]....
        /*0de0*/ 	.word	0xffffffff


	//   ....[3]....
        /*0de4*/ 	.word	0xffffffff


	//   ....[4]....
        /*0de8*/ 	.word	0xffffffff


	//   ....[5]....
        /*0dec*/ 	.word	0xffffffff


	//   ....[6]....
        /*0df0*/ 	.word	0xffffffff


	//   ....[7]....
        /*0df4*/ 	.word	0xffffffff


	//   ....[8]....
        /*0df8*/ 	.word	0xffffffff


	//   ....[9]....
        /*0dfc*/ 	.word	0xffffffff


	//   ....[10]....
        /*0e00*/ 	.word	0x05000023


	//   ....[11]....
        /*0e04*/ 	.word	0x05000023


	//   ....[12]....
        /*0e08*/ 	.word	0x05000023


	//   ....[13]....
        /*0e0c*/ 	.word	0x05000023


	//   ....[14]....
        /*0e10*/ 	.word	0x05000023


	//   ....[15]....
        /*0e14*/ 	.word	0x05000023


	//   ....[16]....
        /*0e18*/ 	.word	0x05000023


	//   ....[17]....
        /*0e1c*/ 	.word	0x05000023


	//   ....[18]....
        /*0e20*/ 	.word	0x05000023


	//   ....[19]....
        /*0e24*/ 	.word	0x05000023


	//----- nvinfo : EIATTR_COOP_GROUP_INSTR_OFFSETS
	.align		4
.L_4863:
        /*0e28*/ 	.byte	0x04, 0x28
        /*0e2a*/ 	.short	(.L_4865 - .L_4864)


	//   ....[0]....
.L_4864:
        /*0e2c*/ 	.word	0x00003730


	//   ....[1]....
        /*0e30*/ 	.word	0x00003740


	//   ....[2]....
        /*0e34*/ 	.word	0x00003770


	//   ....[3]....
        /*0e38*/ 	.word	0x00003790


	//   ....[4]....
        /*0e3c*/ 	.word	0x000037b0


	//   ....[5]....
        /*0e40*/ 	.word	0x000037d0


	//   ....[6]....
        /*0e44*/ 	.word	0x000037f0


	//   ....[7]....
        /*0e48*/ 	.word	0x00003810


	//   ....[8]....
        /*0e4c*/ 	.word	0x00003c30


	//   ....[9]....
        /*0e50*/ 	.word	0x00003c40


	//   ....[10]....
        /*0e54*/ 	.word	0x0000b350


	//   ....[11]....
        /*0e58*/ 	.word	0x0000b3f0


	//   ....[12]....
        /*0e5c*/ 	.word	0x0000b460


	//   ....[13]....
        /*0e60*/ 	.word	0x0000b4c0


	//   ....[14]....
        /*0e64*/ 	.word	0x0000b530


	//   ....[15]....
        /*0e68*/ 	.word	0x0000b590


	//   ....[16]....
        /*0e6c*/ 	.word	0x0000b600


	//   ....[17]....
        /*0e70*/ 	.word	0x0000b660


	//   ....[18]....
        /*0e74*/ 	.word	0x0000b9f0


	//   ....[19]....
        /*0e78*/ 	.word	0x0000bb20


	//----- nvinfo : EIATTR_VRC_CTA_INIT_COUNT
	.align		4
.L_4865:
        /*0e7c*/ 	.byte	0x02, 0x4a
	.zero		1
	.zero		1


	//----- nvinfo : EIATTR_EXIT_INSTR_OFFSETS
	.align		4
        /*0e80*/ 	.byte	0x04, 0x1c
        /*0e82*/ 	.short	(.L_4867 - .L_4866)


	//   ....[0]....
.L_4866:
        /*0e84*/ 	.word	0x0000b2f0


	//----- nvinfo : EIATTR_MAX_THREADS
	.align		4
.L_4867:
        /*0e88*/ 	.byte	0x04, 0x05
        /*0e8a*/ 	.short	(.L_4869 - .L_4868)
.L_4868:
        /*0e8c*/ 	.word	0x00000080
        /*0e90*/ 	.word	0x00000001
        /*0e94*/ 	.word	0x00000001


	//----- nvinfo : EIATTR_CRS_STACK_SIZE
	.align		4
.L_4869:
        /*0e98*/ 	.byte	0x04, 0x1e
        /*0e9a*/ 	.short	(.L_4871 - .L_4870)
.L_4870:
        /*0e9c*/ 	.word	0x00000000


	//----- nvinfo : EIATTR_CBANK_PARAM_SIZE
	.align		4
.L_4871:
        /*0ea0*/ 	.byte	0x03, 0x19
        /*0ea2*/ 	.short	0x0128


	//----- nvinfo : EIATTR_PARAM_CBANK
	.align		4
        /*0ea4*/ 	.byte	0x04, 0x0a
        /*0ea6*/ 	.short	(.L_4873 - .L_4872)
	.align		4
.L_4872:
        /*0ea8*/ 	.word	index@(.nv.constant0._ZN10layer_norm13ln_bwd_kernelINS_13Kernel_traitsIfffffjLj1024ELj1ELj4ELj1ELj16ENS_18Kernel_traits_baseILj1024EfffffjLj128EEEEELb1ELb1ELb0ELb1EEEvNS_9BwdParamsE)
        /*0eac*/ 	.short	0x0380
        /*0eae*/ 	.short	0x0128


	//----- nvinfo : EIATTR_SW_WAR
	.align		4
.L_4873:
        /*0eb0*/ 	.byte	0x04, 0x36
        /*0eb2*/ 	.short	(.L_4875 - .L_4874)
.L_4874:
        /*0eb4*/ 	.word	0x00000008
.L_4875:


//--------------------- .nv.info._ZN10layer_norm22ln_bwd_finalize_kernelINS_22Kernel_traits_finalizeILj1024EfffffjLb1ELj1024ELj4ENS_18Kernel_traits_baseILj1024EfffffjLj1024EEEEELb1ELb0EEEvNS_9BwdParamsE --------------------------
	.section	.nv.info._ZN10layer_norm22ln_bwd_finalize_kernelINS_22Kernel_traits_finalizeILj1024EfffffjLb1ELj1024ELj4ENS_18Kernel_traits_baseILj1024EfffffjLj1024EEEEELb1ELb0EEEvNS_9BwdParamsE,"",@"SHT_CUDA_INFO"
	.sectionflags	@""
	.align	4


	//----- nvinfo : EIATTR_CUDA_API_VERSION
	.align		4
        /*0000*/ 	.byte	0x04, 0x37
        /*0002*/ 	.short	(.L_4877 - .L_4876)
.L_4876:
        /*0004*/ 	.word	0x00000082


	//----- nvinfo : EIATTR_KPARAM_INFO
	.align		4
.L_4877:
        /*0008*/ 	.byte	0x04, 0x17
        /*000a*/ 	.short	(.L_4879 - .L_4878)
.L_4878:
        /*000c*/ 	.word	0x00000000
        /*0010*/ 	.short	0x0000
        /*0012*/ 	.short	0x0000
        /*0014*/ 	.byte	0x00, 0xf0, 0xa1, 0x04


	//----- nvinfo : EIATTR_SPARSE_MMA_MASK
	.align		4
.L_4879:
        /*0018*/ 	.byte	0x03, 0x50
        /*001a*/ 	.short	0x0000


	//----- nvinfo : EIATTR_MAXREG_COUNT
	.align		4
        /*001c*/ 	.byte	0x03, 0x1b
        /*001e*/ 	.short	0x0040


	//----- nvinfo : EIATTR_NUM_BARRIERS
	.align		4
        /*0020*/ 	.byte	0x02, 0x4c
        /*0022*/ 	.byte	0x01
	.zero		1


	//----- nvinfo : EIATTR_MERCURY_ISA_VERSION
	.align		4
        /*0024*/ 	.byte	0x03, 0x5f
        /*0026*/ 	.short	0x0101


	//----- nvinfo : EIATTR_COOP_GROUP_MASK_REGIDS
	.align		4
        /*0028*/ 	.byte	0x04, 0x29
        /*002a*/ 	.short	(.L_4881 - .L_4880)


	//   ....[0]....
.L_4880:
        /*002c*/ 	.word	0xffffffff


	//   ....[1]....
        /*0030*/ 	.word	0xffffffff


	//   ....[2]....
        /*0034*/ 	.word	0xffffffff


	//   ....[3]....
        /*0038*/ 	.word	0xffffffff


	//   ....[4]....
        /*003c*/ 	.word	0xffffffff


	//   ....[5]....
        /*0040*/ 	.word	0xffffffff


	//   ....[6]....
        /*0044*/ 	.word	0xffffffff


	//   ....[7]....
        /*0048*/ 	.word	0xffffffff


	//   ....[8]....
        /*004c*/ 	.word	0xffffffff


	//   ....[9]....
        /*0050*/ 	.word	0xffffffff


	//   ....[10]....
        /*0054*/ 	.word	0xffffffff


	//   ....[11]....
        /*0058*/ 	.word	0xffffffff


	//   ....[12]....
        /*005c*/ 	.word	0xffffffff


	//   ....[13]....
        /*0060*/ 	.word	0xffffffff


	//   ....[14]....
        /*0064*/ 	.word	0xffffffff


	//----- nvinfo : EIATTR_COOP_GROUP_INSTR_OFFSETS
	.align		4
.L_4881:
        /*0068*/ 	.byte	0x04, 0x28
        /*006a*/ 	.short	(.L_4883 - .L_4882)


	//   ....[0]....
.L_4882:
        /*006c*/ 	.word	0x00001040


	//   ....[1]....
        /*0070*/ 	.word	0x00001050


	//   ....[2]....
        /*0074*/ 	.word	0x00001060


	//   ....[3]....
        /*0078*/ 	.word	0x00001090


	//   ....[4]....
        /*007c*/ 	.word	0x000010b0


	//   ....[5]....
        /*0080*/ 	.word	0x000010c0


	//   ....[6]....
        /*0084*/ 	.word	0x000010f0


	//   ....[7]....
        /*0088*/ 	.word	0x00001110


	//   ....[8]....
        /*008c*/ 	.word	0x00001120


	//   ....[9]....
        /*0090*/ 	.word	0x00001160


	//   ....[10]....
        /*0094*/ 	.word	0x00001190


	//   ....[11]....
        /*0098*/ 	.word	0x000011a0


	//   ....[12]....
        /*009c*/ 	.word	0x000011e0


	//   ....[13]....
        /*00a0*/ 	.word	0x00001200


	//   ....[14]....
        /*00a4*/ 	.word	0x00001210


	//----- nvinfo : EIATTR_VRC_CTA_INIT_COUNT
	.align		4
.L_4883:
        /*00a8*/ 	.byte	0x02, 0x4a
	.zero		1
	.zero		1


	//----- nvinfo : EIATTR_EXIT_INSTR_OFFSETS
	.align		4
        /*00ac*/ 	.byte	0x04, 0x1c
        /*00ae*/ 	.short	(.L_4885 - .L_4884)


	//   ....[0]....
.L_4884:
        /*00b0*/ 	.word	0x00000060


	//   ....[1]....
        /*00b4*/ 	.word	0x00001290


	//   ....[2]....
        /*00b8*/ 	.word	0x000012c0


	//   ....[3]....
        /*00bc*/ 	.word	0x000013a0


	//----- nvinfo : EIATTR_MAX_THREADS
	.align		4
.L_4885:
        /*00c0*/ 	.byte	0x04, 0x05
        /*00c2*/ 	.short	(.L_4887 - .L_4886)
.L_4886:
        /*00c4*/ 	.word	0x00000400
        /*00c8*/ 	.word	0x00000001
        /*00cc*/ 	.word	0x00000001


	//----- nvinfo : EIATTR_CRS_STACK_SIZE
	.align		4
.L_4887:
        /*00d0*/ 	.byte	0x04, 0x1e
        /*00d2*/ 	.short	(.L_4889 - .L_4888)
.L_4888:
        /*00d4*/ 	.word	0x00000000


	//----- nvinfo : EIATTR_CBANK_PARAM_SIZE
	.align		4
.L_4889:
        /*00d8*/ 	.byte	0x03, 0x19
        /*00da*/ 	.short	0x0128


	//----- nvinfo : EIATTR_PARAM_CBANK
	.align		4
        /*00dc*/ 	.byte	0x04, 0x0a
        /*00de*/ 	.short	(.L_4891 - .L_4890)
	.align		4
.L_4890:
        /*00e0*/ 	.word	index@(.nv.constant0._ZN10layer_norm22ln_bwd_finalize_kernelINS_22Kernel_traits_finalizeILj1024EfffffjLb1ELj1024ELj4ENS_18Kernel_traits_baseILj1024EfffffjLj1024EEEEELb1ELb0EEEvNS_9BwdParamsE)
        /*00e4*/ 	.short	0x0380
        /*00e6*/ 	.short	0x0128


	//----- nvinfo : EIATTR_SW_WAR
	.align		4
.L_4891:
        /*00e8*/ 	.byte	0x04, 0x36
        /*00ea*/ 	.short	(.L_4893 - .L_4892)
.L_4892:
        /*00ec*/ 	.word	0x00000008
.L_4893:


//--------------------- .nv.info._ZN10layer_norm13ln_bwd_kernelINS_13Kernel_traitsIfffffjLj1024ELj1ELj4ELj1ELj16ENS_18Kernel_traits_baseILj1024EfffffjLj128EEEEELb1ELb1ELb1ELb0EEEvNS_9BwdParamsE --------------------------
	.section	.nv.info._ZN10layer_norm13ln_bwd_kernelINS_13Kernel_traitsIfffffjLj1024ELj1ELj4ELj1ELj16ENS_18Kernel_traits_baseILj1024EfffffjLj128EEEEELb1ELb1ELb1ELb0EEEvNS_9BwdParamsE,"",@"SHT_CUDA_INFO"
	.sectionflags	@""
	.align	4


	//----- nvinfo : EIATTR_CUDA_API_VERSION
	.align		4
        /*0000*/ 	.byte	0x04, 0x37
        /*0002*/ 	.short	(.L_4895 - .L_4894)
.L_4894:
        /*0004*/ 	.word	0x00000082


	//----- nvinfo : EIATTR_KPARAM_INFO
	.align		4
.L_4895:
        /*0008*/ 	.byte	0x04, 0x17
        /*000a*/ 	.short	(.L_4897 - .L_4896)
.L_4896:
        /*000c*/ 	.word	0x00000000
        /*0010*/ 	.short	0x0000
        /*0012*/ 	.short	0x0000
        /*0014*/ 	.byte	0x00, 0xf0, 0xa1, 0x04


	//----- nvinfo : EIATTR_SPARSE_MMA_MASK
	.align		4
.L_4897:
        /*0018*/ 	.byte	0x03, 0x50
        /*001a*/ 	.short	0x0000


	//----- nvinfo : EIATTR_MAXREG_COUNT
	.align		4
        /*001c*/ 	.byte	0x03, 0x1b
        /*001e*/ 	.short	0x00ff


	//----- nvinfo : EIATTR_NUM_BARRIERS
	.align		4
        /*0020*/ 	.byte	0x02, 0x4c
        /*0022*/ 	.byte	0x01
	.zero		1


	//----- nvinfo : EIATTR_ANNOTATIONS
	.align		4
        /*0024*/ 	.byte	0x04, 0x55
        /*0026*/ 	.short	(.L_4899 - .L_4898)


	//   ....[0]....
.L_4898:
        /* <DEDUP_REMOVED lines=77> */


	//----- nvinfo : EIATTR_MERCURY_ISA_VERSION
	.align		4
.L_4899:
        /*04e0*/ 	.byte	0x03, 0x5f
        /*04e2*/ 	.short	0x0101


	//----- nvinfo : EIATTR_COOP_GROUP_MASK_REGIDS
	.align		4
        /*04e4*/ 	.byte	0x04, 0x29
        /*04e6*/ 	.short	(.L_4901 - .L_4900)


	//   ....[0]....
.L_4900:
        /*04e8*/ 	.word	0xffffffff


	//   ....[1]....
        /*04ec*/ 	.word	0xffffffff


	//   ....[2]....
        /*04f0*/ 	.word	0xffffffff


	//   ....[3]....
        /*04f4*/ 	.word	0xffffffff


	//   ....[4]....
        /*04f8*/ 	.word	0xffffffff


	//   ....[5]....
        /*04fc*/ 	.word	0xffffffff


	//   ....[6]....
        /*0500*/ 	.word	0xffffffff


	//   ....[7]....
        /*0504*/ 	.word	0xffffffff


	//   ....[8]....
        /*0508*/ 	.word	0xffffffff


	//   ....[9]....
        /*050c*/ 	.word	0xffffffff


	//   ....[10]....
        /*0510*/ 	.word	0x05000007


	//   ....[11]....
        /*0514*/ 	.word	0x05000007


	//   ....[12]....
        /*0518*/ 	.word	0x05000007


	//   ....[13]....
        /*051c*/ 	.word	0x05000007


	//   ....[14]....
        /*0520*/ 	.word	0x05000007


	//   ....[15]....
        /*0524*/ 	.word	0x05000007


	//   ....[16]....
        /*0528*/ 	.word	0x05000007


	//   ....[17]....
        /*052c*/ 	.word	0x05000007


	//   ....[18]....
        /*0530*/ 	.word	0x05000007


	//   ....[19]....
        /*0534*/ 	.word	0x05000007


	//----- nvinfo : EIATTR_COOP_GROUP_INSTR_OFFSETS
	.align		4
.L_4901:
        /*0538*/ 	.byte	0x04, 0x28
        /*053a*/ 	.short	(.L_4903 - .L_4902)


	//   ....[0]....
.L_4902:
        /*053c*/ 	.word	0x00003760


	//   ....[1]....
        /*0540*/ 	.word	0x00003780


	//   ....[2]....
        /*0544*/ 	.word	0x000037a0


	//   ....[3]....
        /*0548*/ 	.word	0x000037c0


	//   ....[4]....
        /*054c*/ 	.word	0x000037e0


	//   ....[5]....
        /*0550*/ 	.word	0x00003800


	//   ....[6]....
        /*0554*/ 	.word	0x00003820


	//   ....[7]....
        /*0558*/ 	.word	0x00003840


	//   ....[8]....
        /*055c*/ 	.word	0x00003860


	//   ....[9]....
        /*0560*/ 	.word	0x00003870


	//   ....[10]....
        /*0564*/ 	.word	0x0000e4a0


	//   ....[11]....
        /*0568*/ 	.word	0x0000e540


	//   ....[12]....
        /*056c*/ 	.word	0x0000e5c0


	//   ....[13]....
        /*0570*/ 	.word	0x0000e630


	//   ....[14]....
        /*0574*/ 	.word	0x0000e6b0


	//   ....[15]....
        /*0578*/ 	.word	0x0000e720


	//   ....[16]....
        /*057c*/ 	.word	0x0000e7a0


	//   ....[17]....
        /*0580*/ 	.word	0x0000e810


	//   ....[18]....
        /*0584*/ 	.word	0x0000e890


	//   ....[19]....
        /*0588*/ 	.word	0x0000e8e0


	//----- nvinfo : EIATTR_VRC_CTA_INIT_COUNT
	.align		4
.L_4903:
        /*058c*/ 	.byte	0x02, 0x4a
	.zero		1
	.zero		1


	//----- nvinfo : EIATTR_EXIT_INSTR_OFFSETS
	.align		4
        /*0590*/ 	.byte	0x04, 0x1c
        /*0592*/ 	.short	(.L_4905 - .L_4904)


	//   ....[0]....
.L_4904:
        /*0594*/ 	.word	0x0000e3b0


	//   ....[1]....
        /*0598*/ 	.word	0x0000e430


	//----- nvinfo : EIATTR_MAX_THREADS
	.align		4
.L_4905:
        /*059c*/ 	.byte	0x04, 0x05
        /*059e*/ 	.short	(.L_4907 - .L_4906)
.L_4906:
        /*05a0*/ 	.word	0x00000080
        /*05a4*/ 	.word	0x00000001
        /*05a8*/ 	.word	0x00000001


	//----- nvinfo : EIATTR_CRS_STACK_SIZE
	.align		4
.L_4907:
        /*05ac*/ 	.byte	0x04, 0x1e
        /*05ae*/ 	.short	(.L_4909 - .L_4908)
.L_4908:
        /*05b0*/ 	.word	0x00000000


	//----- nvinfo : EIATTR_CBANK_PARAM_SIZE
	.align		4
.L_4909:
        /*05b4*/ 	.byte	0x03, 0x19
        /*05b6*/ 	.short	0x0128


	//----- nvinfo : EIATTR_PARAM_CBANK
	.align		4
        /*05b8*/ 	.byte	0x04, 0x0a
        /*05ba*/ 	.short	(.L_4911 - .L_4910)
	.align		4
.L_4910:
        /*05bc*/ 	.word	index@(.nv.constant0._ZN10layer_norm13ln_bwd_kernelINS_13Kernel_traitsIfffffjLj1024ELj1ELj4ELj1ELj16ENS_18Kernel_traits_baseILj1024EfffffjLj128EEEEELb1ELb1ELb1ELb0EEEvNS_9BwdParamsE)
        /*05c0*/ 	.short	0x0380
        /*05c2*/ 	.short	0x0128


	//----- nvinfo : EIATTR_SW_WAR
	.align		4
.L_4911:
        /*05c4*/ 	.byte	0x04, 0x36
        /*05c6*/ 	.short	(.L_4913 - .L_4912)
.L_4912:
        /*05c8*/ 	.word	0x00000008
.L_4913:


//--------------------- .nv.info._ZN10layer_norm22ln_bwd_finalize_kernelINS_22Kernel_traits_finalizeILj1024EfffffjLb1ELj1024ELj4ENS_18Kernel_traits_baseILj1024EfffffjLj1024EEEEELb1ELb1EEEvNS_9BwdParamsE --------------------------
	.section	.nv.info._ZN10layer_norm22ln_bwd_finalize_kernelINS_22Kernel_traits_finalizeILj1024EfffffjLb1ELj1024ELj4ENS_18Kernel_traits_baseILj1024EfffffjLj1024EEEEELb1ELb1EEEvNS_9BwdParamsE,"",@"SHT_CUDA_INFO"
	.sectionflags	@""
	.align	4


	//----- nvinfo : EIATTR_CUDA_API_VERSION
	.align		4
        /*0000*/ 	.byte	0x04, 0x37
        /*0002*/ 	.short	(.L_4915 - .L_4914)
.L_4914:
        /*0004*/ 	.word	0x00000082


	//----- nvinfo : EIATTR_KPARAM_INFO
	.align		4
.L_4915:
        /*0008*/ 	.byte	0x04, 0x17
        /*000a*/ 	.short	(.L_4917 - .L_4916)
.L_4916:
        /*000c*/ 	.word	0x00000000
        /*0010*/ 	.short	0x0000
        /*0012*/ 	.short	0x0000
        /*0014*/ 	.byte	0x00, 0xf0, 0xa1, 0x04


	//----- nvinfo : EIATTR_SPARSE_MMA_MASK
	.align		4
.L_4917:
        /*0018*/ 	.byte	0x03, 0x50
        /*001a*/ 	.short	0x0000


	//----- nvinfo : EIATTR_MAXREG_COUNT
	.align		4
        /*001c*/ 	.byte	0x03, 0x1b
        /*001e*/ 	.short	0x0040


	//----- nvinfo : EIATTR_NUM_BARRIERS
	.align		4
        /*0020*/ 	.byte	0x02, 0x4c
        /*0022*/ 	.byte	0x01
	.zero		1


	//----- nvinfo : EIATTR_MERCURY_ISA_VERSION
	.align		4
        /*0024*/ 	.byte	0x03, 0x5f
        /*0026*/ 	.short	0x0101


	//----- nvinfo : EIATTR_COOP_GROUP_MASK_REGIDS
	.align		4
        /*0028*/ 	.byte	0x04, 0x29
        /*002a*/ 	.short	(.L_4919 - .L_4918)


	//   ....[0]....
.L_4918:
        /*002c*/ 	.word	0xffffffff


	//   ....[1]....
        /*0030*/ 	.word	0xffffffff


	//   ....[2]....
        /*0034*/ 	.word	0xffffffff


	//   ....[3]....
        /*0038*/ 	.word	0xffffffff


	//   ....[4]....
        /*003c*/ 	.word	0xffffffff


	//   ....[5]....
        /*0040*/ 	.word	0xffffffff


	//   ....[6]....
        /*0044*/ 	.word	0xffffffff


	//   ....[7]....
        /*0048*/ 	.word	0xffffffff


	//   ....[8]....
        /*004c*/ 	.word	0xffffffff


	//   ....[9]....
        /*0050*/ 	.word	0xffffffff


	//   ....[10]....
        /*0054*/ 	.word	0xffffffff


	//   ....[11]....
        /*0058*/ 	.word	0xffffffff


	//   ....[12]....
        /*005c*/ 	.word	0xffffffff


	//   ....[13]....
        /*0060*/ 	.word	0xffffffff


	//   ....[14]....
        /*0064*/ 	.word	0xffffffff


	//----- nvinfo : EIATTR_COOP_GROUP_INSTR_OFFSETS
	.align		4
.L_4919:
        /*0068*/ 	.byte	0x04, 0x28
        /*006a*/ 	.short	(.L_4921 - .L_4920)


	//   ....[0]....
.L_4920:
        /*006c*/ 	.word	0x00001090


	//   ....[1]....
        /*0070*/ 	.word	0x000010a0


	//   ....[2]....
        /*0074*/ 	.word	0x000010b0


	//   ....[3]....
        /*0078*/ 	.word	0x000010e0


	//   ....[4]....
        /*007c*/ 	.word	0x00001100


	//   ....[5]....
        /*0080*/ 	.word	0x00001110


	//   ....[6]....
        /*0084*/ 	.word	0x00001140


	//   ....[7]....
        /*0088*/ 	.word	0x00001160


	//   ....[8]....
        /*008c*/ 	.word	0x00001170


	//   ....[9]....
        /*0090*/ 	.word	0x000011a0


	//   ....[10]....
        /*0094*/ 	.word	0x000011c0


	//   ....[11]....
        /*0098*/ 	.word	0x000011d0


	//   ....[12]....
        /*009c*/ 	.word	0x00001210


	//   ....[13]....
        /*00a0*/ 	.word	0x00001230


	//   ....[14]....
        /*00a4*/ 	.word	0x00001240


	//----- nvinfo : EIATTR_VRC_CTA_INIT_COUNT
	.align		4
.L_4921:
        /*00a8*/ 	.byte	0x02, 0x4a
	.zero		1
	.zero		1


	//----- nvinfo : EIATTR_EXIT_INSTR_OFFSETS
	.align		4
        /*00ac*/ 	.byte	0x04, 0x1c
        /*00ae*/ 	.short	(.L_4923 - .L_4922)


	//   ....[0]....
.L_4922:
        /*00b0*/ 	.word	0x00000060


	//   ....[1]....
        /*00b4*/ 	.word	0x000012c0


	//   ....[2]....
        /*00b8*/ 	.word	0x000013b0


	//----- nvinfo : EIATTR_MAX_THREADS
	.align		4
.L_4923:
        /*00bc*/ 	.byte	0x04, 0x05
        /*00be*/ 	.short	(.L_4925 - .L_4924)
.L_4924:
        /*00c0*/ 	.word	0x00000400
        /*00c4*/ 	.word	0x00000001
        /*00c8*/ 	.word	0x00000001


	//----- nvinfo : EIATTR_CRS_STACK_SIZE
	.align		4
.L_4925:
        /*00cc*/ 	.byte	0x04, 0x1e
        /*00ce*/ 	.short	(.L_4927 - .L_4926)
.L_4926:
        /*00d0*/ 	.word	0x00000000


	//----- nvinfo : EIATTR_CBANK_PARAM_SIZE
	.align		4
.L_4927:
        /*00d4*/ 	.byte	0x03, 0x19
        /*00d6*/ 	.short	0x0128


	//----- nvinfo : EIATTR_PARAM_CBANK
	.align		4
        /*00d8*/ 	.byte	0x04, 0x0a
        /*00da*/ 	.short	(.L_4929 - .L_4928)
	.align		4
.L_4928:
        /*00dc*/ 	.word	index@(.nv.constant0._ZN10layer_norm22ln_bwd_finalize_kernelINS_22Kernel_traits_finalizeILj1024EfffffjLb1ELj1024ELj4ENS_18Kernel_traits_baseILj1024EfffffjLj1024EEEEELb1ELb1EEEvNS_9BwdParamsE)
        /*00e0*/ 	.short	0x0380
        /*00e2*/ 	.short	0x0128


	//----- nvinfo : EIATTR_SW_WAR
	.align		4
.L_4929:
        /*00e4*/ 	.byte	0x04, 0x36
        /*00e6*/ 	.short	(.L_4931 - .L_4930)
.L_4930:
        /*00e8*/ 	.word	0x00000008
.L_4931:


//--------------------- .nv.info._ZN10layer_norm13ln_bwd_kernelINS_13Kernel_traitsIfffffjLj1024ELj1ELj4ELj1ELj16ENS_18Kernel_traits_baseILj1024EfffffjLj128EEEEELb1ELb1ELb1ELb1EEEvNS_9BwdParamsE --------------------------
	.section	.nv.info._ZN10layer_norm13ln_bwd_kernelINS_13Kernel_traitsIfffffjLj1024ELj1ELj4ELj1ELj16ENS_18Kernel_traits_baseILj1024EfffffjLj128EEEEELb1ELb1ELb1ELb1EEEvNS_9BwdParamsE,"",@"SHT_CUDA_INFO"
	.sectionflags	@""
	.align	4


	//----- nvinfo : EIATTR_CUDA_API_VERSION
	.align		4
        /*0000*/ 	.byte	0x04, 0x37
        /*0002*/ 	.short	(.L_4933 - .L_4932)
.L_4932:
        /*0004*/ 	.word	0x00000082


	//----- nvinfo : EIATTR_KPARAM_INFO
	.align		4
.L_4933:
        /*0008*/ 	.byte	0x04, 0x17
        /*000a*/ 	.short	(.L_4935 - .L_4934)
.L_4934:
        /*000c*/ 	.word	0x00000000
        /*0010*/ 	.short	0x0000
        /*0012*/ 	.short	0x0000
        /*0014*/ 	.byte	0x00, 0xf0, 0xa1, 0x04


	//----- nvinfo : EIATTR_SPARSE_MMA_MASK
	.align		4
.L_4935:
        /*0018*/ 	.byte	0x03, 0x50
        /*001a*/ 	.short	0x0000


	//----- nvinfo : EIATTR_MAXREG_COUNT
	.align		4
        /*001c*/ 	.byte	0x03, 0x1b
        /*001e*/ 	.short	0x00ff


	//----- nvinfo : EIATTR_NUM_BARRIERS
	.align		4
        /*0020*/ 	.byte	0x02, 0x4c
        /*0022*/ 	.byte	0x01
	.zero		1


	//----- nvinfo : EIATTR_ANNOTATIONS
	.align		4
        /*0024*/ 	.byte	0x04, 0x55
        /*0026*/ 	.short	(.L_4937 - .L_4936)


	//   ....[0]....
.L_4936:
        /* <DEDUP_REMOVED lines=62> */


	//----- nvinfo : EIATTR_MERCURY_ISA_VERSION
	.align		4
.L_4937:
        /*03f0*/ 	.byte	0x03, 0x5f
        /*03f2*/ 	.short	0x0101


	//----- nvinfo : EIATTR_COOP_GROUP_MASK_REGIDS
	.align		4
        /*03f4*/ 	.byte	0x04, 0x29
        /*03f6*/ 	.short	(.L_4939 - .L_4938)


	//   ....[0]....
.L_4938:
        /*03f8*/ 	.word	0xffffffff


	//   ....[1]....
        /*03fc*/ 	.word	0xffffffff


	//   ....[2]....
        /*0400*/ 	.word	0xffffffff


	//   ....[3]....
        /*0404*/ 	.word	0xffffffff


	//   ....[4]....
        /*0408*/ 	.word	0xffffffff


	//   ....[5]....
        /*040c*/ 	.word	0xffffffff


	//   ....[6]....
        /*0410*/ 	.word	0xffffffff


	//   ....[7]....
        /*0414*/ 	.word	0xffffffff


	//   ....[8]....
        /*0418*/ 	.word	0xffffffff


	//   ....[9]....
        /*041c*/ 	.word	0xffffffff


	//   ....[10]....
        /*0420*/ 	.word	0x050000d3


	//   ....[11]....
        /*0424*/ 	.word	0x050000d3


	//   ....[12]....
        /*0428*/ 	.word	0x050000d3


	//   ....[13]....
        /*042c*/ 	.word	0x050000d3


	//   ....[14]....
        /*0430*/ 	.word	0x050000d3


	//   ....[15]....
        /*0434*/ 	.word	0x050000d3


	//   ....[16]....
        /*0438*/ 	.word	0x050000d3


	//   ....[17]....
        /*043c*/ 	.word	0x050000d3


	//   ....[18]....
        /*0440*/ 	.word	0x050000d3


	//   ....[19]....
        /*0444*/ 	.word	0x050000d3


	//----- nvinfo : EIATTR_COOP_GROUP_INSTR_OFFSETS
	.align		4
.L_4939:
        /*0448*/ 	.byte	0x04, 0x28
        /*044a*/ 	.short	(.L_4941 - .L_4940)


	//   ....[0]....
.L_4940:
        /*044c*/ 	.word	0x00002730


	//   ....[1]....
        /*0450*/ 	.word	0x00002750


	//   ....[2]....
        /*0454*/ 	.word	0x00002770


	//   ....[3]....
        /*0458*/ 	.word	0x00002790


	//   ....[4]....
        /*045c*/ 	.word	0x000027b0


	//   ....[5]....
        /*0460*/ 	.word	0x000027d0


	//   ....[6]....
        /*0464*/ 	.word	0x000027f0


	//   ....[7]....
        /*0468*/ 	.word	0x00002810


	//   ....[8]....
        /*046c*/ 	.word	0x00002830


	//   ....[9]....
        /*0470*/ 	.word	0x00002850


	//   ....[10]....
        /*0474*/ 	.word	0x0000ca80


	//   ....[11]....
        /*0478*/ 	.word	0x0000cb20


	//   ....[12]....
        /*047c*/ 	.word	0x0000cb90


	//   ....[13]....
        /*0480*/ 	.word	0x0000cbf0


	//   ....[14]....
        /*0484*/ 	.word	0x0000cc60


	//   ....[15]....
        /*0488*/ 	.word	0x0000ccc0


	//   ....[16]....
        /*048c*/ 	.word	0x0000cd30


	//   ....[17]....
        /*0490*/ 	.word	0x0000cda0


	//   ....[18]....
        /*0494*/ 	.word	0x0000ce20


	//   ....[19]....
        /*0498*/ 	.word	0x0000ce80


	//----- nvinfo : EIATTR_VRC_CTA_INIT_COUNT
	.align		4
.L_4941:
        /*049c*/ 	.byte	0x02, 0x4a
	.zero		1
	.zero		1


	//----- nvinfo : EIATTR_EXIT_INSTR_OFFSETS
	.align		4
        /*04a0*/ 	.byte	0x04, 0x1c
        /*04a2*/ 	.short	(.L_4943 - .L_4942)


	//   ....[0]....
.L_4942:
        /*04a4*/ 	.word	0x0000ca20


	//----- nvinfo : EIATTR_MAX_THREADS
	.align		4
.L_4943:
        /*04a8*/ 	.byte	0x04, 0x05
        /*04aa*/ 	.short	(.L_4945 - .L_4944)
.L_4944:
        /*04ac*/ 	.word	0x00000080
        /*04b0*/ 	.word	0x00000001
        /*04b4*/ 	.word	0x00000001


	//----- nvinfo : EIATTR_CRS_STACK_SIZE
	.align		4
.L_4945:
        /*04b8*/ 	.byte	0x04, 0x1e
        /*04ba*/ 	.short	(.L_4947 - .L_4946)
.L_4946:
        /*04bc*/ 	.word	0x00000000


	//----- nvinfo : EIATTR_CBANK_PARAM_SIZE
	.align		4
.L_4947:
        /*04c0*/ 	.byte	0x03, 0x19
        /*04c2*/ 	.short	0x0128


	//----- nvinfo : EIATTR_PARAM_CBANK
	.align		4
        /*04c4*/ 	.byte	0x04, 0x0a
        /*04c6*/ 	.short	(.L_4949 - .L_4948)
	.align		4
.L_4948:
        /*04c8*/ 	.word	index@(.nv.constant0._ZN10layer_norm13ln_bwd_kernelINS_13Kernel_traitsIfffffjLj1024ELj1ELj4ELj1ELj16ENS_18Kernel_traits_baseILj1024EfffffjLj128EEEEELb1ELb1ELb1ELb1EEEvNS_9BwdParamsE)
        /*04cc*/ 	.short	0x0380
        /*04ce*/ 	.short	0x0128


	//----- nvinfo : EIATTR_SW_WAR
	.align		4
.L_4949:
        /*04d0*/ 	.byte	0x04, 0x36
        /*04d2*/ 	.short	(.L_4951 - .L_4950)
.L_4950:
        /*04d4*/ 	.word	0x00000008
.L_4951:


//--------------------- .nv.callgraph             --------------------------
	.section	.nv.callgraph,"",@"SHT_CUDA_CALLGRAPH"
	.align	4
	.sectionentsize	8
	.align		4
        /*0000*/ 	.word	0x00000000
	.align		4
        /*0004*/ 	.word	0xffffffff
	.align		4
        /*0008*/ 	.word	0x00000000
	.align		4
        /*000c*/ 	.word	0xfffffffe
	.align		4
        /*0010*/ 	.word	0x00000000
	.align		4
        /*0014*/ 	.word	0xfffffffd
	.align		4
        /*0018*/ 	.word	0x00000000
	.align		4
        /*001c*/ 	.word	0xfffffffc


//--------------------- .text._ZN10layer_norm13ln_bwd_kernelINS_13Kernel_traitsI13__nv_bfloat16S2_S2_S2_fjLj1024ELj1ELj4ELj1ELj16ENS_18Kernel_traits_baseILj1024ES2_S2_S2_S2_fjLj128EEEEELb0ELb0ELb0ELb0EEEvNS_9BwdParamsE --------------------------
	.section	.text._ZN10layer_norm13ln_bwd_kernelINS_13Kernel_traitsI13__nv_bfloat16S2_S2_S2_fjLj1024ELj1ELj4ELj1ELj16ENS_18Kernel_traits_baseILj1024ES2_S2_S2_S2_fjLj128EEEEELb0ELb0ELb0ELb0EEEvNS_9BwdParamsE,"ax",@progbits
	.align	128
        .global         _ZN10layer_norm13ln_bwd_kernelINS_13Kernel_traitsI13__nv_bfloat16S2_S2_S2_fjLj1024ELj1ELj4ELj1ELj16ENS_18Kernel_traits_baseILj1024ES2_S2_S2_S2_fjLj128EEEEELb0ELb0ELb0ELb0EEEvNS_9BwdParamsE
        .type           _ZN10layer_norm13ln_bwd_kernelINS_13Kernel_traitsI13__nv_bfloat16S2_S2_S2_fjLj1024ELj1ELj4ELj1ELj16ENS_18Kernel_traits_baseILj1024ES2_S2_S2_S2_fjLj128EEEEELb0ELb0ELb0ELb0EEEvNS_9BwdParamsE,@function
        .size           _ZN10layer_norm13ln_bwd_kernelINS_13Kernel_traitsI13__nv_bfloat16S2_S2_S2_fjLj1024ELj1ELj4ELj1ELj16ENS_18Kernel_traits_baseILj1024ES2_S2_S2_S2_fjLj128EEEEELb0ELb0ELb0ELb0EEEvNS_9BwdParamsE,(.L_x_19946 - _ZN10layer_norm13ln_bwd_kernelINS_13Kernel_traitsI13__nv_bfloat16S2_S2_S2_fjLj1024ELj1ELj4ELj1ELj16ENS_18Kernel_traits_baseILj1024ES2_S2_S2_S2_fjLj128EEEEELb0ELb0ELb0ELb0EEEvNS_9BwdParamsE)
        .other          _ZN10layer_norm13ln_bwd_kernelINS_13Kernel_traitsI13__nv_bfloat16S2_S2_S2_fjLj1024ELj1ELj4ELj1ELj16ENS_18Kernel_traits_baseILj1024ES2_S2_S2_S2_fjLj128EEEEELb0ELb0ELb0ELb0EEEvNS_9BwdParamsE,@"STO_CUDA_ENTRY STV_DEFAULT"
_ZN10layer_norm13ln_bwd_kernelINS_13Kernel_traitsI13__nv_bfloat16S2_S2_S2_fjLj1024ELj1ELj4ELj1ELj16ENS_18Kernel_traits_baseILj1024ES2_S2_S2_S2_fjLj128EEEEELb0ELb0ELb0ELb0EEEvNS_9BwdParamsE:
.text._ZN10layer_norm13ln_bwd_kernelINS_13Kernel_traitsI13__nv_bfloat16S2_S2_S2_fjLj1024ELj1ELj4ELj1ELj16ENS_18Kernel_traits_baseILj1024ES2_S2_S2_S2_fjLj128EEEEELb0ELb0ELb0ELb0EEEvNS_9BwdParamsE:
[----:B------:R-:W-:Y:S01]  /*0000*/  LDC R1, c[0x0][0x37c] ;  /* 0x0000df00ff017b82 */ /* 0x000fe20000000800 */
[----:B------:R-:W0:Y:S01]  /*0010*/  S2R R0, SR_TID.X ;  /* 0x0000000000007919 */ /* 0x000e220000002100 */
[----:B------:R-:W1:Y:S01]  /*0020*/  LDCU UR4, c[0x0][0x388] ;  /* 0x00007100ff0477ac */ /* 0x000e620008000800 */
[----:B------:R-:W2:Y:S01]  /*0030*/  LDCU.64 UR6, c[0x0][0x358] ;  /* 0x00006b00ff0677ac */ /* 0x000ea20008000a00 */
[----:B------:R-:W3:Y:S01]  /*0040*/  LDCU UR5, c[0x0][0x384] ;  /* 0x00007080ff0577ac */ /* 0x000ee20008000800 */
[----:B------:R-:W4:Y:S01]  /*0050*/  LDCU UR14, c[0x0][0x388] ;  /* 0x00007100ff0e77ac */ /* 0x000f220008000800 */
[----:B------:R-:W0:Y:S01]  /*0060*/  LDCU.U8 UR8, c[0x0][0x410] ;  /* 0x00008200ff0877ac */ /* 0x000e220008000000 */
[----:B-1----:R-:W-:Y:S01]  /*0070*/  MOV R2, UR4 ;  /* 0x0000000400027c02 */ /* 0x002fe20008000f00 */
[----:B------:R-:W1:Y:S03]  /*0080*/  LDCU UR9, c[0x0][0x400] ;  /* 0x00008000ff0977ac */ /* 0x000e660008000800 */
[----:B------:R-:W-:Y:S01]  /*0090*/  SHF.R.S32.HI R3, RZ, 0x1f, R2 ;  /* 0x0000001fff037819 */ /* 0x000fe20000011402 */
[----:B------:R-:W1:Y:S03]  /*00a0*/  LDCU.64 UR12, c[0x0][0x478] ;  /* 0x00008f00ff0c77ac */ /* 0x000e660008000a00 */
[----:B------:R-:W-:Y:S01]  /*00b0*/  LEA.HI R3, R3, R2, RZ, 0x3 ;  /* 0x0000000203037211 */ /* 0x000fe200078f18ff */
[----:B------:R-:W1:Y:S01]  /*00c0*/  LDCU.64 UR10, c[0x0][0x438] ;  /* 0x00008700ff0a77ac */ /* 0x000e620008000a00 */
[----:B0-----:R-:W-:-:S04]  /*00d0*/  LOP3.LUT R15, R0, 0x1f, RZ, 0xc0, !PT ;  /* 0x0000001f000f7812 */ /* 0x001fc800078ec0ff */
[----:B------:R-:W-:-:S04]  /*00e0*/  LOP3.LUT R4, R15, 0x1f, RZ, 0x3c, !PT ;  /* 0x0000001f0f047812 */ /* 0x000fc800078e3cff */
[----:B------:R-:W-:-:S04]  /*00f0*/  LEA.HI.SX32 R3, R3, R4, 0x1d ;  /* 0x0000000403037211 */ /* 0x000fc800078feaff */
[C---:B------:R-:W-:Y:S02]  /*0100*/  ISETP.GE.U32.AND P0, PT, R3.reuse, 0x20, PT ;  /* 0x000000200300780c */ /* 0x040fe40003f06070 */
[C---:B------:R-:W-:Y:S02]  /*0110*/  ISETP.GE.U32.AND P1, PT, R3.reuse, 0x40, PT ;  /* 0x000000400300780c */ /* 0x040fe40003f26070 */
[C---:B------:R-:W-:Y:S02]  /*0120*/  ISETP.GE.U32.AND P2, PT, R3.reuse, 0x60, PT ;  /* 0x000000600300780c */ /* 0x040fe40003f46070 */
[----:B------:R-:W-:-:S07]  /*0130*/  ISETP.GE.U32.AND P3, PT, R3, 0x80, PT ;  /* 0x000000800300780c */ /* 0x000fce0003f66070 */
[----:B------:R-:W0:Y:S08]  /*0140*/  @P0 LDC.64 R4, c[0x0][0x3d0] ;  /* 0x0000f400ff040b82 */ /* 0x000e300000000a00 */
[----:B------:R-:W3:Y:S08]  /*0150*/  @P1 LDC.64 R6, c[0x0][0x3d0] ;  /* 0x0000f400ff061b82 */ /* 0x000ef00000000a00 */
[----:B------:R-:W4:Y:S08]  /*0160*/  @P2 LDC.64 R10, c[0x0][0x3d0] ;  /* 0x0000f400ff0a2b82 */ /* 0x000f300000000a00 */
[----:B------:R-:W1:Y:S01]  /*0170*/  @P3 LDC.64 R12, c[0x0][0x3d0] ;  /* 0x0000f400ff0c3b82 */ /* 0x000e620000000a00 */
[C---:B0-----:R-:W-:Y:S01]  /*0180*/  @P0 IMAD.WIDE.U32 R4, R15.reuse, 0x10, R4 ;  /* 0x000000100f040825 */ /* 0x041fe200078e0004 */
[----:B------:R-:W-:-:S04]  /*0190*/  @P0 LOP3.LUT R15, R15, 0x20, RZ, 0xfc, !PT ;  /* 0x000000200f0f0812 */ /* 0x000fc800078efcff */
[----:B--2---:R0:W5:Y:S01]  /*01a0*/  @P0 LDG.E.128 R40, desc[UR6][R4.64] ;  /* 0x0000000604280981 */ /* 0x004162000c1e1d00 */
[C---:B---3--:R-:W-:Y:S01]  /*01b0*/  @P1 IMAD.WIDE.U32 R8, R15.reuse, 0x10, R6 ;  /* 0x000000100f081825 */ /* 0x048fe200078e0006 */
[----:B------:R-:W-:-:S04]  /*01c0*/  @P1 IADD3 R15, PT, PT, R15, 0x20, RZ ;  /* 0x000000200f0f1810 */ /* 0x000fc80007ffe0ff */
[----:B------:R2:W5:Y:S01]  /*01d0*/  @P1 LDG.E.128 R44, desc[UR6][R8.64] ;  /* 0x00000006082c1981 */ /* 0x000562000c1e1d00 */
[C---:B----4-:R-:W-:Y:S01]  /*01e0*/  @P2 IMAD.WIDE.U32 R10, R15.reuse, 0x10, R10 ;  /* 0x000000100f0a2825 */ /* 0x050fe200078e000a */
[----:B------:R-:W-:-:S04]  /*01f0*/  @P2 IADD3 R15, PT, PT, R15, 0x20, RZ ;  /* 0x000000200f0f2810 */ /* 0x000fc80007ffe0ff */
[----:B------:R2:W5:Y:S01]  /*0200*/  @P2 LDG.E.128 R48, desc[UR6][R10.64] ;  /* 0x000000060a302981 */ /* 0x000562000c1e1d00 */
[----:B-1----:R-:W-:-:S05]  /*0210*/  @P3 IMAD.WIDE.U32 R6, R15, 0x10, R12 ;  /* 0x000000100f063825 */ /* 0x002fca00078e000c */
[----:B------:R2:W5:Y:S01]  /*0220*/  @P3 LDG.E.128 R52, desc[UR6][R6.64] ;  /* 0x0000000606343981 */ /* 0x000562000c1e1d00 */
[----:B------:R-:W1:Y:S01]  /*0230*/  S2UR UR4, SR_CTAID.X ;  /* 0x00000000000479c3 */ /* 0x000e620000002500 */
[----:B0-----:R-:W-:Y:S01]  /*0240*/  SHF.R.U32.HI R5, RZ, 0x5, R0 ;  /* 0x00000005ff057819 */ /* 0x001fe20000011600 */
[----:B------:R-:W-:Y:S01]  /*0250*/  BSSY B0, `(.L_x_0) ;  /* 0x00006f0000007945 */ /* 0x000fe20003800000 */
[----:B-1----:R-:W-:-:S06]  /*0260*/  USHF.L.U32 UR4, UR4, 0x2, URZ ;  /* 0x0000000204047899 */ /* 0x002fcc00080006ff */
[----:B------:R-:W-:-:S04]  /*0270*/  LOP3.LUT R5, R5, UR4, RZ, 0xfc, !PT ;  /* 0x0000000405057c12 */ /* 0x000fc8000f8efcff */
[----:B------:R-:W-:Y:S02]  /*0280*/  ISETP.GE.AND P0, PT, R5, UR5, PT ;  /* 0x0000000505007c0c */ /* 0x000fe4000bf06270 */
[----:B------:R-:W-:Y:S02]  /*0290*/  CS2R R56, SRZ ;  /* 0x0000000000387805 */ /* 0x000fe4000001ff00 */
[----:B------:R-:W-:Y:S02]  /*02a0*/  CS2R R58, SRZ ;  /* 0x00000000003a7805 */ /* 0x000fe4000001ff00 */
[----:B------:R-:W-:Y:S02]  /*02b0*/  CS2R R60, SRZ ;  /* 0x00000000003c7805 */ /* 0x000fe4000001ff00 */
[----:B------:R-:W-:Y:S02]  /*02c0*/  CS2R R62, SRZ ;  /* 0x00000000003e7805 */ /* 0x000fe4000001ff00 */
[----:B------:R-:W-:-:S02]  /*02d0*/  CS2R R92, SRZ ;  /* 0x00000000005c7805 */ /* 0x000fc4000001ff00 */
[----:B------:R-:W-:Y:S02]  /*02e0*/  CS2R R94, SRZ ;  /* 0x00000000005e7805 */ /* 0x000fe4000001ff00 */
        /* <DEDUP_REMOVED lines=25> */
[----:B------:R-:W-:Y:S01]  /*0480*/  CS2R R114, SRZ ;  /* 0x0000000000727805 */ /* 0x000fe2000001ff00 */
[----:B--2---:R-:W-:Y:S06]  /*0490*/  @P0 BRA `(.L_x_1) ;  /* 0x0000006c002c0947 */ /* 0x004fec0003800000 */
[----:B------:R-:W0:Y:S01]  /*04a0*/  LDCU.64 UR4, c[0x0][0x3e0] ;  /* 0x00007c00ff0477ac */ /* 0x000e220008000a00 */
[----:B-----5:R-:W-:Y:S02]  /*04b0*/  PRMT R4, R43, 0x7632, R4 ;  /* 0x000076322b047816 */ /* 0x020fe40000000004 */
[----:B------:R-:W-:Y:S02]  /*04c0*/  CS2R R56, SRZ ;  /* 0x0000000000387805 */ /* 0x000fe4000001ff00 */
[----:B------:R-:W-:Y:S02]  /*04d0*/  PRMT R6, R42, 0x7632, R6 ;  /* 0x000076322a067816 */ /* 0x000fe40000000006 */
[----:B------:R-:W-:Y:S02]  /*04e0*/  CS2R R58, SRZ ;  /* 0x00000000003a7805 */ /* 0x000fe4000001ff00 */
[----:B------:R-:W-:Y:S02]  /*04f0*/  PRMT R7, R41, 0x7632, R7 ;  /* 0x0000763229077816 */ /* 0x000fe40000000007 */
[----:B------:R-:W-:-:S02]  /*0500*/  CS2R R60, SRZ ;  /* 0x00000000003c7805 */ /* 0x000fc4000001ff00 */
[----:B------:R-:W-:Y:S02]  /*0510*/  PRMT R8, R40, 0x7632, R8 ;  /* 0x0000763228087816 */ /* 0x000fe40000000008 */
        /* <DEDUP_REMOVED lines=11> */
[----:B0-----:R-:W-:Y:S02]  /*05d0*/  ISETP.NE.U32.AND P0, PT, RZ, UR4, PT ;  /* 0x00000004ff007c0c */ /* 0x001fe4000bf05070 */
[----:B------:R-:W-:Y:S02]  /*05e0*/  CS2R R70, SRZ ;  /* 0x0000000000467805 */ /* 0x000fe4000001ff00 */
[----:B------:R-:W-:Y:S02]  /*05f0*/  PRMT R14, R50, 0x7632, R14 ;  /* 0x00007632320e7816 */ /* 0x000fe4000000000e */
[----:B------:R-:W-:Y:S02]  /*0600*/  CS2R R72, SRZ ;  /* 0x0000000000487805 */ /* 0x000fe4000001ff00 */
[----:B------:R-:W-:Y:S02]  /*0610*/  ISETP.NE.AND.EX P0, PT, RZ, UR5, PT, P0 ;  /* 0x00000005ff007c0c */ /* 0x000fe4000bf05300 */
        /* <DEDUP_REMOVED lines=26> */
[----:B------:R-:W-:-:S07]  /*07c0*/  CS2R R114, SRZ ;  /* 0x0000000000727805 */ /* 0x000fce000001ff00 */
.L_x_48:
[----:B------:R-:W0:Y:S08]  /*07d0*/  @P0 LDC.64 R140, c[0x0][0x3e0] ;  /* 0x0000f800ff8c0b82 */ /* 0x000e300000000a00 */
[----:B------:R-:W1:Y:S08]  /*07e0*/  LDC.64 R144, c[0x0][0x3c0] ;  /* 0x0000f000ff907b82 */ /* 0x000e700000000a00 */
[----:B------:R-:W2:Y:S01]  /*07f0*/  LDC.64 R142, c[0x0][0x3c8] ;  /* 0x0000f200ff8e7b82 */ /* 0x000ea20000000a00 */
[----:B0-----:R-:W-:-:S06]  /*0800*/  @P0 IMAD.WIDE R140, R5, 0x2, R140 ;  /* 0x00000002058c0825 */ /* 0x001fcc00078e028c */
[----:B------:R-:W3:Y:S01]  /*0810*/  @P0 LDG.E.U16 R140, desc[UR6][R140.64] ;  /* 0x000000068c8c0981 */ /* 0x000ee2000c1e1500 */
[----:B-1----:R-:W-:-:S06]  /*0820*/  IMAD.WIDE R144, R5, 0x4, R144 ;  /* 0x0000000405907825 */ /* 0x002fcc00078e0290 */
[----:B------:R-:W4:Y:S01]  /*0830*/  LDG.E R144, desc[UR6][R144.64] ;  /* 0x0000000690907981 */ /* 0x000f22000c1e1900 */
[----:B--2---:R-:W-:-:S05]  /*0840*/  IMAD.WIDE R142, R5, 0x4, R142 ;  /* 0x00000004058e7825 */ /* 0x004fca00078e028e */
[----:B-----5:R0:W5:Y:S01]  /*0850*/  LDG.E R39, desc[UR6][R142.64] ;  /* 0x000000068e277981 */ /* 0x020162000c1e1900 */
[----:B------:R-:W1:Y:S01]  /*0860*/  S2R R0, SR_TID.X ;  /* 0x0000000000007919 */ /* 0x000e620000002100 */
[----:B------:R-:W-:Y:S02]  /*0870*/  MOV R2, UR14 ;  /* 0x0000000e00027c02 */ /* 0x000fe40008000f00 */
[----:B------:R-:W-:-:S03]  /*0880*/  ISETP.NE.U32.AND P1, PT, RZ, UR10, PT ;  /* 0x0000000aff007c0c */ /* 0x000fc6000bf25070 */
[----:B------:R-:W-:Y:S01]  /*0890*/  IMAD R21, R5, R2, RZ ;  /* 0x0000000205157224 */ /* 0x000fe200078e02ff */
[----:B------:R-:W-:-:S04]  /*08a0*/  ISETP.NE.AND.EX P1, PT, RZ, UR11, PT, P1 ;  /* 0x0000000bff007c0c */ /* 0x000fc8000bf25310 */
[----:B------:R-:W-:Y:S01]  /*08b0*/  SHF.R.S32.HI R146, RZ, 0x1f, R21 ;  /* 0x0000001fff927819 */ /* 0x000fe20000011415 */
[----:B------:R-:W-:Y:S01]  /*08c0*/  BSSY.RECONVERGENT B1, `(.L_x_2) ;  /* 0x000032e000017945 */ /* 0x000fe20003800200 */
[----:B------:R-:W-:Y:S02]  /*08d0*/  ISETP.NE.AND P2, PT, RZ, UR8, PT ;  /* 0x00000008ff007c0c */ /* 0x000fe4000bf45270 */
[----:B------:R-:W-:Y:S01]  /*08e0*/  LEA.HI R21, R146, R21, RZ, 0x3 ;  /* 0x0000001592157211 */ /* 0x000fe200078f18ff */
[----:B------:R-:W-:Y:S01]  /*08f0*/  HFMA2 R37, -RZ, RZ, 1.875, 0 ;  /* 0x3f800000ff257431 */ /* 0x000fe200000001ff */
[----:B-1----:R-:W-:-:S04]  /*0900*/  LOP3.LUT R146, R0, 0x1f, RZ, 0xc0, !PT ;  /* 0x0000001f00927812 */ /* 0x002fc800078ec0ff */
[----:B------:R-:W-:Y:S02]  /*0910*/  LEA.HI.SX32 R21, R21, R146, 0x1d ;  /* 0x0000009215157211 */ /* 0x000fe400078feaff */
[----:B---3--:R-:W-:Y:S02]  /*0920*/  @P0 SHF.L.U32 R37, R140, 0x10, RZ ;  /* 0x000000108c250819 */ /* 0x008fe400000006ff */
[----:B----4-:R-:W-:Y:S01]  /*0930*/  FSEL R196, R144, RZ, !P2 ;  /* 0x000000ff90c47208 */ /* 0x010fe20005000000 */
[----:B0-----:R-:W-:Y:S06]  /*0940*/  @P1 BRA `(.L_x_3) ;  /* 0x0000001800341947 */ /* 0x001fec0003800000 */
[C---:B------:R-:W-:Y:S01]  /*0950*/  ISETP.GE.U32.AND P2, PT, R3.reuse, 0x20, PT ;  /* 0x000000200300780c */ /* 0x040fe20003f46070 */
[----:B------:R-:W-:Y:S01]  /*0960*/  BSSY.RECONVERGENT B2, `(.L_x_4) ;  /* 0x0000067000027945 */ /* 0x000fe20003800200 */
[C---:B------:R-:W-:Y:S02]  /*0970*/  ISETP.GE.U32.AND P3, PT, R3.reuse, 0x40, PT ;  /* 0x000000400300780c */ /* 0x040fe40003f66070 */
[C---:B------:R-:W-:Y:S02]  /*0980*/  ISETP.GE.U32.AND P4, PT, R3.reuse, 0x60, PT ;  /* 0x000000600300780c */ /* 0x040fe40003f86070 */
[----:B------:R-:W-:Y:S02]  /*0990*/  ISETP.GE.U32.AND P5, PT, R3, 0x80, PT ;  /* 0x000000800300780c */ /* 0x000fe40003fa6070 */
[----:B------:R-:W-:Y:S02]  /*09a0*/  MOV R197, RZ ;  /* 0x000000ff00c57202 */ /* 0x000fe40000000f00 */
[----:B------:R-:W-:-:S02]  /*09b0*/  MOV R198, RZ ;  /* 0x000000ff00c67202 */ /* 0x000fc40000000f00 */
[----:B------:R-:W-:Y:S01]  /*09c0*/  MOV R199, R21 ;  /* 0x0000001500c77202 */ /* 0x000fe20000000f00 */
[----:B------:R-:W-:Y:S06]  /*09d0*/  @!P2 BRA `(.L_x_5) ;  /* 0x00000004007ca947 */ /* 0x000fec0003800000 */
[----:B------:R-:W0:Y:S08]  /*09e0*/  LDC.64 R140, c[0x0][0x3a8] ;  /* 0x0000ea00ff8c7b82 */ /* 0x000e300000000a00 */
[----:B------:R-:W1:Y:S01]  /*09f0*/  LDC.64 R144, c[0x0][0x428] ;  /* 0x00010a00ff907b82 */ /* 0x000e620000000a00 */
[----:B0-----:R-:W-:-:S06]  /*0a00*/  IMAD.WIDE.U32 R140, R21, 0x10, R140 ;  /* 0x00000010158c7825 */ /* 0x001fcc00078e008c */
[----:B------:R-:W2:Y:S01]  /*0a10*/  LDG.E.128 R140, desc[UR6][R140.64] ;  /* 0x000000068c8c7981 */ /* 0x000ea2000c1e1d00 */
[----:B-1----:R-:W-:-:S06]  /*0a20*/  IMAD.WIDE.U32 R144, R21, 0x10, R144 ;  /* 0x0000001015907825 */ /* 0x002fcc00078e0090 */
[----:B------:R-:W3:Y:S01]  /*0a30*/  LDG.E.128 R144, desc[UR6][R144.64] ;  /* 0x0000000690907981 */ /* 0x000ee2000c1e1d00 */
[----:B------:R-:W-:Y:S02]  /*0a40*/  SHF.L.U32 R189, R41, 0x10, RZ ;  /* 0x0000001029bd7819 */ /* 0x000fe400000006ff */
[----:B------:R-:W-:Y:S02]  /*0a50*/  SHF.L.U32 R193, R40, 0x10, RZ ;  /* 0x0000001028c17819 */ /* 0x000fe400000006ff */
[----:B------:R-:W-:Y:S02]  /*0a60*/  SHF.L.U32 R192, R8, 0x10, RZ ;  /* 0x0000001008c07819 */ /* 0x000fe400000006ff */
[----:B------:R-:W-:Y:S02]  /*0a70*/  SHF.L.U32 R188, R7, 0x10, RZ ;  /* 0x0000001007bc7819 */ /* 0x000fe400000006ff */
[C---:B--2---:R-:W-:Y:S02]  /*0a80*/  SHF.L.U32 R181, R140.reuse, 0x10, RZ ;  /* 0x000000108cb57819 */ /* 0x044fe400000006ff */
[----:B------:R-:W-:-:S02]  /*0a90*/  PRMT R180, R140, 0x7632, R180 ;  /* 0x000076328cb47816 */ /* 0x000fc400000000b4 */
[----:B------:R-:W-:Y:S01]  /*0aa0*/  SHF.L.U32 R183, R141, 0x10, RZ ;  /* 0x000000108db77819 */ /* 0x000fe200000006ff */
[----:B------:R-:W-:Y:S01]  /*0ab0*/  FADD.FTZ R140, -R196, R181 ;  /* 0x000000b5c48c7221 */ /* 0x000fe20000010100 */
[----:B------:R-:W-:Y:S02]  /*0ac0*/  SHF.L.U32 R185, R142, 0x10, RZ ;  /* 0x000000108eb97819 */ /* 0x000fe400000006ff */
[----:B------:R-:W-:Y:S01]  /*0ad0*/  PRMT R197, R143, 0x7632, R197 ;  /* 0x000076328fc57816 */ /* 0x000fe200000000c5 */
[----:B-----5:R-:W-:Y:S01]  /*0ae0*/  FMUL.FTZ R195, R39, R140 ;  /* 0x0000008c27c37220 */ /* 0x020fe20000410000 */
[----:B------:R-:W-:Y:S01]  /*0af0*/  SHF.L.U32 R199, R143, 0x10, RZ ;  /* 0x000000108fc77819 */ /* 0x000fe200000006ff */
[----:B------:R-:W-:Y:S01]  /*0b00*/  FADD.FTZ R140, -R196, R183 ;  /* 0x000000b7c48c7221 */ /* 0x000fe20000010100 */
[C---:B---3--:R-:W-:Y:S02]  /*0b10*/  PRMT R186, R146.reuse, 0x7632, R186 ;  /* 0x0000763292ba7816 */ /* 0x048fe400000000ba */
[----:B------:R-:W-:Y:S01]  /*0b20*/  SHF.L.U32 R146, R146, 0x10, RZ ;  /* 0x0000001092927819 */ /* 0x000fe200000006ff */
[----:B------:R-:W-:Y:S01]  /*0b30*/  FMUL.FTZ R191, R39, R140 ;  /* 0x0000008c27bf7220 */ /* 0x000fe20000410000 */
[----:B------:R-:W-:Y:S01]  /*0b40*/  SHF.L.U32 R143, R42, 0x10, RZ ;  /* 0x000000102a8f7819 */ /* 0x000fe200000006ff */
[----:B------:R-:W-:Y:S01]  /*0b50*/  FADD.FTZ R140, -R196, R185 ;  /* 0x000000b9c48c7221 */ /* 0x000fe20000010100 */
[----:B------:R-:W-:Y:S01]  /*0b60*/  PRMT R184, R142, 0x7632, R184 ;  /* 0x000076328eb87816 */ /* 0x000fe200000000b8 */
[----:B------:R-:W-:Y:S01]  /*0b70*/  FADD.FTZ R88, R88, R146 ;  /* 0x0000009258587221 */ /* 0x000fe20000010000 */
[----:B------:R-:W-:Y:S01]  /*0b80*/  PRMT R142, R145, 0x7632, R142 ;  /* 0x00007632918e7816 */ /* 0x000fe2000000008e */
[----:B------:R-:W-:Y:S01]  /*0b90*/  FMUL.FTZ R185, R143, R146 ;  /* 0x000000928fb97220 */ /* 0x000fe20000410000 */
[----:B------:R-:W-:Y:S01]  /*0ba0*/  SHF.L.U32 R145, R145, 0x10, RZ ;  /* 0x0000001091917819 */ /* 0x000fe200000006ff */
[----:B------:R-:W-:Y:S01]  /*0bb0*/  FMUL.FTZ R187, R39, R140 ;  /* 0x0000008c27bb7220 */ /* 0x000fe20000410000 */
[----:B------:R-:W-:Y:S01]  /*0bc0*/  PRMT R182, R141, 0x7632, R182 ;  /* 0x000076328db67816 */ /* 0x000fe200000000b6 */
[----:B------:R-:W-:Y:S01]  /*0bd0*/  FADD.FTZ R140, -R196, R199 ;  /* 0x000000c7c48c7221 */ /* 0x000fe20000010100 */
[----:B------:R-:W-:Y:S01]  /*0be0*/  SHF.L.U32 R143, R180, 0x10, RZ ;  /* 0x00000010b48f7819 */ /* 0x000fe200000006ff */
[-C--:B------:R-:W-:Y:S01]  /*0bf0*/  FMUL.FTZ R189, R189, R145.reuse ;  /* 0x00000091bdbd7220 */ /* 0x080fe20000410000 */
[----:B------:R-:W-:Y:S01]  /*0c00*/  FADD.FTZ R86, R86, R145 ;  /* 0x0000009156567221 */ /* 0x000fe20000010000 */
[----:B------:R-:W-:Y:S01]  /*0c10*/  FFMA.FTZ R58, R191, R145, R58 ;  /* 0x00000091bf3a7223 */ /* 0x000fe2000001003a */
[----:B------:R-:W-:Y:S01]  /*0c20*/  PRMT R141, R144, 0x7632, R141 ;  /* 0x00007632908d7816 */ /* 0x000fe2000000008d */
[----:B------:R-:W-:Y:S01]  /*0c30*/  FADD.FTZ R194, -R196, R143 ;  /* 0x0000008fc4c27221 */ /* 0x000fe20000010100 */
[----:B------:R-:W-:Y:S01]  /*0c40*/  SHF.L.U32 R145, R182, 0x10, RZ ;  /* 0x00000010b6917819 */ /* 0x000fe200000006ff */
[C---:B------:R-:W-:Y:S01]  /*0c50*/  FMUL.FTZ R183, R39.reuse, R140 ;  /* 0x0000008c27b77220 */ /* 0x040fe20000410000 */
[----:B------:R-:W-:Y:S01]  /*0c60*/  SHF.L.U32 R144, R144, 0x10, RZ ;  /* 0x0000001090907819 */ /* 0x000fe200000006ff */
[----:B------:R-:W-:Y:S01]  /*0c70*/  FMUL.FTZ R194, R39, R194 ;  /* 0x000000c227c27220 */ /* 0x000fe20000410000 */
[----:B------:R-:W-:Y:S01]  /*0c80*/  SHF.L.U32 R141, R141, 0x10, RZ ;  /* 0x000000108d8d7819 */ /* 0x000fe200000006ff */
[----:B------:R-:W-:Y:S01]  /*0c90*/  FADD.FTZ R190, -R196, R145 ;  /* 0x00000091c4be7221 */ /* 0x000fe20000010100 */
[----:B------:R-:W-:Y:S01]  /*0ca0*/  SHF.L.U32 R142, R142, 0x10, RZ ;  /* 0x000000108e8e7819 */ /* 0x000fe200000006ff */
[----:B------:R-:W-:Y:S01]  /*0cb0*/  FMUL.FTZ R193, R193, R144 ;  /* 0x00000090c1c17220 */ /* 0x000fe20000410000 */
[----:B------:R-:W-:Y:S01]  /*0cc0*/  SHF.L.U32 R145, R184, 0x10, RZ ;  /* 0x00000010b8917819 */ /* 0x000fe200000006ff */
[-C--:B------:R-:W-:Y:S01]  /*0cd0*/  FMUL.FTZ R192, R192, R141.reuse ;  /* 0x0000008dc0c07220 */ /* 0x080fe20000410000 */
[----:B------:R-:W-:Y:S01]  /*0ce0*/  FADD.FTZ R85, R85, R141 ;  /* 0x0000008d55557221 */ /* 0x000fe20000010000 */
[----:B------:R-:W-:Y:S01]  /*0cf0*/  FMUL.FTZ R190, R39, R190 ;  /* 0x000000be27be7220 */ /* 0x000fe20000410000 */
[----:B------:R-:W-:Y:S01]  /*0d00*/  FFMA.FTZ R57, R194, R141, R57 ;  /* 0x0000008dc2397223 */ /* 0x000fe20000010039 */
[----:B------:R-:W-:Y:S01]  /*0d10*/  FADD.FTZ R141, RZ, R193 ;  /* 0x000000c1ff8d7221 */ /* 0x000fe20000010000 */
[----:B------:R-:W-:Y:S01]  /*0d20*/  FFMA.FTZ R143, R195, R193, RZ ;  /* 0x000000c1c38f7223 */ /* 0x000fe200000100ff */
[-C--:B------:R-:W-:Y:S01]  /*0d30*/  FMUL.FTZ R188, R188, R142.reuse ;  /* 0x0000008ebcbc7220 */ /* 0x080fe20000410000 */
[----:B------:R-:W-:Y:S01]  /*0d40*/  FADD.FTZ R87, R87, R142 ;  /* 0x0000008e57577221 */ /* 0x000fe20000010000 */
[----:B------:R-:W-:Y:S01]  /*0d50*/  FFMA.FTZ R59, R190, R142, R59 ;  /* 0x0000008ebe3b7223 */ /* 0x000fe2000001003b */
[----:B------:R-:W-:Y:S01]  /*0d60*/  FADD.FTZ R140, R141, R192 ;  /* 0x000000c08d8c7221 */ /* 0x000fe20000010000 */
[----:B------:R-:W-:Y:S01]  /*0d70*/  FFMA.FTZ R142, R194, R192, R143 ;  /* 0x000000c0c28e7223 */ /* 0x000fe2000001008f */
[----:B------:R-:W-:Y:S01]  /*0d80*/  FADD.FTZ R84, R84, R144 ;  /* 0x0000009054547221 */ /* 0x000fe20000010000 */
[----:B------:R-:W-:Y:S01]  /*0d90*/  FFMA.FTZ R56, R195, R144, R56 ;  /* 0x00000090c3387223 */ /* 0x000fe20000010038 */
[----:B------:R-:W-:Y:S01]  /*0da0*/  FADD.FTZ R141, R140, R189 ;  /* 0x000000bd8c8d7221 */ /* 0x000fe20000010000 */
[----:B------:R-:W-:Y:S01]  /*0db0*/  FFMA.FTZ R143, R191, R189, R142 ;  /* 0x000000bdbf8f7223 */ /* 0x000fe2000001008e */
[----:B------:R-:W-:Y:S01]  /*0dc0*/  FFMA.FTZ R60, R187, R146, R60 ;  /* 0x00000092bb3c7223 */ /* 0x000fe2000001003c */
[----:B------:R-:W-:Y:S01]  /*0dd0*/  SHF.L.U32 R144, R6, 0x10, RZ ;  /* 0x0000001006907819 */ /* 0x000fe200000006ff */
[----:B------:R-:W-:Y:S01]  /*0de0*/  FADD.FTZ R140, R141, R188 ;  /* 0x000000bc8d8c7221 */ /* 0x000fe20000010000 */
[----:B------:R-:W-:Y:S01]  /*0df0*/  SHF.L.U32 R146, R186, 0x10, RZ ;  /* 0x00000010ba927819 */ /* 0x000fe200000006ff */
[----:B------:R-:W-:Y:S01]  /*0e00*/  FADD.FTZ R186, -R196, R145 ;  /* 0x00000091c4ba7221 */ /* 0x000fe20000010100 */
[----:B------:R-:W-:Y:S01]  /*0e10*/  FFMA.FTZ R142, R190, R188, R143 ;  /* 0x000000bcbe8e7223 */ /* 0x000fe2000001008f */
[----:B------:R-:W-:Y:S01]  /*0e20*/  PRMT R198, R147, 0x7632, R198 ;  /* 0x0000763293c67816 */ /* 0x000fe200000000c6 */
[----:B------:R-:W-:Y:S01]  /*0e30*/  FADD.FTZ R141, R140, R185 ;  /* 0x000000b98c8d7221 */ /* 0x000fe20000010000 */
[----:B------:R-:W-:Y:S01]  /*0e40*/  SHF.L.U32 R197, R197, 0x10, RZ ;  /* 0x00000010c5c57819 */ /* 0x000fe200000006ff */
[----:B------:R-:W-:Y:S01]  /*0e50*/  FMUL.FTZ R184, R144, R146 ;  /* 0x0000009290b87220 */ /* 0x000fe20000410000 */
[----:B------:R-:W-:Y:S01]  /*0e60*/  SHF.L.U32 R147, R147, 0x10, RZ ;  /* 0x0000001093937819 */ /* 0x000fe200000006ff */
[----:B------:R-:W-:Y:S01]  /*0e70*/  FMUL.FTZ R186, R39, R186 ;  /* 0x000000ba27ba7220 */ /* 0x000fe20000410000 */
[----:B------:R-:W-:Y:S01]  /*0e80*/  SHF.L.U32 R181, R43, 0x10, RZ ;  /* 0x000000102bb57819 */ /* 0x000fe200000006ff */
[----:B------:R-:W-:Y:S01]  /*0e90*/  FFMA.FTZ R143, R187, R185, R142 ;  /* 0x000000b9bb8f7223 */ /* 0x000fe2000001008e */
[----:B------:R-:W-:Y:S01]  /*0ea0*/  SHF.L.U32 R180, R4, 0x10, RZ ;  /* 0x0000001004b47819 */ /* 0x000fe200000006ff */
[----:B------:R-:W-:Y:S01]  /*0eb0*/  FADD.FTZ R182, -R196, R197 ;  /* 0x000000c5c4b67221 */ /* 0x000fe20000010100 */
[----:B------:R-:W-:Y:S01]  /*0ec0*/  SHF.L.U32 R198, R198, 0x10, RZ ;  /* 0x00000010c6c67819 */ /* 0x000fe200000006ff */
[----:B------:R-:W-:Y:S01]  /*0ed0*/  FMUL.FTZ R181, R181, R147 ;  /* 0x00000093b5b57220 */ /* 0x000fe20000410000 */
[----:B------:R-:W-:Y:S01]  /*0ee0*/  FADD.FTZ R140, R141, R184 ;  /* 0x000000b88d8c7221 */ /* 0x000fe20000010000 */
[----:B------:R-:W-:Y:S01]  /*0ef0*/  FFMA.FTZ R142, R186, R184, R143 ;  /* 0x000000b8ba8e7223 */ /* 0x000fe2000001008f */
[----:B------:R-:W-:Y:S01]  /*0f00*/  FMUL.FTZ R182, R39, R182 ;  /* 0x000000b627b67220 */ /* 0x000fe20000410000 */
        /* <DEDUP_REMOVED lines=9> */
[----:B------:R-:W-:Y:S01]  /*0fa0*/  IADD3 R199, PT, PT, R21, 0x20, RZ ;  /* 0x0000002015c77810 */ /* 0x000fe20007ffe0ff */
[----:B------:R-:W-:Y:S01]  /*0fb0*/  FADD.FTZ R197, R197, R180 ;  /* 0x000000b4c5c57221 */ /* 0x000fe20000010000 */
[----:B------:R-:W-:-:S07]  /*0fc0*/  FFMA.FTZ R198, R182, R180, R141 ;  /* 0x000000b4b6c67223 */ /* 0x000fce000001008d */
.L_x_5:
[----:B------:R-:W-:Y:S05]  /*0fd0*/  BSYNC.RECONVERGENT B2 ;  /* 0x0000000000027941 */ /* 0x000fea0003800200 */
.L_x_4:
[----:B------:R-:W-:Y:S04]  /*0fe0*/  BSSY.RECONVERGENT B2, `(.L_x_6) ;  /* 0x0000061000027945 */ /* 0x000fe80003800200 */
[----:B------:R-:W-:Y:S05]  /*0ff0*/  @!P3 BRA `(.L_x_7) ;  /* 0x00000004007cb947 */ /* 0x000fea0003800000 */
        /* <DEDUP_REMOVED lines=10> */
[----:B------:R-:W-:Y:S02]  /*10a0*/  IADD3 R199, PT, PT, R199, 0x20, RZ ;  /* 0x00000020c7c77810 */ /* 0x000fe40007ffe0ff */
[----:B--2---:R-:W-:-:S02]  /*10b0*/  SHF.L.U32 R165, R140, 0x10, RZ ;  /* 0x000000108ca57819 */ /* 0x004fc400000006ff */
[----:B------:R-:W-:Y:S02]  /*10c0*/  PRMT R148, R140, 0x7632, R148 ;  /* 0x000076328c947816 */ /* 0x000fe40000000094 */
[----:B------:R-:W-:Y:S01]  /*10d0*/  SHF.L.U32 R167, R141, 0x10, RZ ;  /* 0x000000108da77819 */ /* 0x000fe200000006ff */
[----:B------:R-:W-:Y:S01]  /*10e0*/  FADD.FTZ R140, -R196, R165 ;  /* 0x000000a5c48c7221 */ /* 0x000fe20000010100 */
[----:B------:R-:W-:Y:S02]  /*10f0*/  SHF.L.U32 R169, R142, 0x10, RZ ;  /* 0x000000108ea97819 */ /* 0x000fe400000006ff */
[----:B------:R-:W-:Y:S01]  /*1100*/  PRMT R200, R143, 0x7632, R200 ;  /* 0x000076328fc87816 */ /* 0x000fe200000000c8 */
[----:B-----5:R-:W-:Y:S01]  /*1110*/  FMUL.FTZ R179, R39, R140 ;  /* 0x0000008c27b37220 */ /* 0x020fe20000410000 */
[----:B------:R-:W-:Y:S01]  /*1120*/  SHF.L.U32 R201, R143, 0x10, RZ ;  /* 0x000000108fc97819 */ /* 0x000fe200000006ff */
[----:B------:R-:W-:Y:S01]  /*1130*/  FADD.FTZ R140, -R196, R167 ;  /* 0x000000a7c48c7221 */ /* 0x000fe20000010100 */
[----:B---3--:R-:W-:-:S02]  /*1140*/  PRMT R170, R146, 0x7632, R170 ;  /* 0x0000763292aa7816 */ /* 0x008fc400000000aa */
        /* <DEDUP_REMOVED lines=31> */
[----:B------:R-:W-:Y:S01]  /*1340*/  FADD.FTZ R197, R197, R177 ;  /* 0x000000b1c5c57221 */ /* 0x000fe20000010000 */
[----:B------:R-:W-:Y:S01]  /*1350*/  FFMA.FTZ R141, R179, R177, R198 ;  /* 0x000000b1b38d7223 */ /* 0x000fe200000100c6 */
[-C--:B------:R-:W-:Y:S01]  /*1360*/  FMUL.FTZ R172, R172, R142.reuse ;  /* 0x0000008eacac7220 */ /* 0x080fe20000410000 */
[----:B------:R-:W-:Y:S01]  /*1370*/  FADD.FTZ R123, R123, R142 ;  /* 0x0000008e7b7b7221 */ /* 0x000fe20000010000 */
[----:B------:R-:W-:Y:S01]  /*1380*/  FFMA.FTZ R95, R174, R142, R95 ;  /* 0x0000008eae5f7223 */ /* 0x000fe2000001005f */
[----:B------:R-:W-:Y:S01]  /*1390*/  FADD.FTZ R140, R197, R176 ;  /* 0x000000b0c58c7221 */ /* 0x000fe20000010000 */
[----:B------:R-:W-:Y:S01]  /*13a0*/  FFMA.FTZ R142, R178, R176, R141 ;  /* 0x000000b0b28e7223 */ /* 0x000fe2000001008d */
[----:B------:R-:W-:Y:S01]  /*13b0*/  SHF.L.U32 R145, R170, 0x10, RZ ;  /* 0x00000010aa917819 */ /* 0x000fe200000006ff */
[----:B------:R-:W-:Y:S01]  /*13c0*/  FADD.FTZ R170, -R196, R143 ;  /* 0x0000008fc4aa7221 */ /* 0x000fe20000010100 */
[----:B------:R-:W-:Y:S01]  /*13d0*/  PRMT R202, R147, 0x7632, R202 ;  /* 0x0000763293ca7816 */ /* 0x000fe200000000ca */
[----:B------:R-:W-:Y:S01]  /*13e0*/  FADD.FTZ R141, R140, R173 ;  /* 0x000000ad8c8d7221 */ /* 0x000fe20000010000 */
[----:B------:R-:W-:Y:S01]  /*13f0*/  FFMA.FTZ R143, R175, R173, R142 ;  /* 0x000000adaf8f7223 */ /* 0x000fe2000001008e */
[----:B------:R-:W-:Y:S01]  /*1400*/  SHF.L.U32 R147, R147, 0x10, RZ ;  /* 0x0000001093937819 */ /* 0x000fe200000006ff */
[----:B------:R-:W-:Y:S01]  /*1410*/  FADD.FTZ R120, R120, R144 ;  /* 0x0000009078787221 */ /* 0x000fe20000010000 */
[----:B------:R-:W-:Y:S01]  /*1420*/  SHF.L.U32 R165, R47, 0x10, RZ ;  /* 0x000000102fa57819 */ /* 0x000fe200000006ff */
[----:B------:R-:W-:Y:S01]  /*1430*/  FFMA.FTZ R92, R179, R144, R92 ;  /* 0x00000090b35c7223 */ /* 0x000fe2000001005c */
[----:B------:R-:W-:Y:S01]  /*1440*/  SHF.L.U32 R144, R10, 0x10, RZ ;  /* 0x000000100a907819 */ /* 0x000fe200000006ff */
[----:B------:R-:W-:Y:S01]  /*1450*/  FADD.FTZ R140, R141, R172 ;  /* 0x000000ac8d8c7221 */ /* 0x000fe20000010000 */
[----:B------:R-:W-:Y:S01]  /*1460*/  FFMA.FTZ R142, R174, R172, R143 ;  /* 0x000000acae8e7223 */ /* 0x000fe2000001008f */
[-C--:B------:R-:W-:Y:S01]  /*1470*/  FMUL.FTZ R165, R165, R147.reuse ;  /* 0x00000093a5a57220 */ /* 0x080fe20000410000 */
[----:B------:R-:W-:Y:S01]  /*1480*/  FADD.FTZ R126, R126, R147 ;  /* 0x000000937e7e7221 */ /* 0x000fe20000010000 */
[----:B------:R-:W-:Y:S01]  /*1490*/  FFMA.FTZ R98, R167, R147, R98 ;  /* 0x00000093a7627223 */ /* 0x000fe20000010062 */
[----:B------:R-:W-:Y:S01]  /*14a0*/  SHF.L.U32 R147, R200, 0x10, RZ ;  /* 0x00000010c8937819 */ /* 0x000fe200000006ff */
[----:B------:R-:W-:Y:S01]  /*14b0*/  FMUL.FTZ R168, R144, R145 ;  /* 0x0000009190a87220 */ /* 0x000fe20000410000 */
[----:B------:R-:W-:Y:S01]  /*14c0*/  FMUL.FTZ R170, R39, R170 ;  /* 0x000000aa27aa7220 */ /* 0x000fe20000410000 */
[----:B------:R-:W-:Y:S01]  /*14d0*/  FADD.FTZ R141, R140, R169 ;  /* 0x000000a98c8d7221 */ /* 0x000fe20000010000 */
[----:B------:R-:W-:Y:S01]  /*14e0*/  FFMA.FTZ R143, R171, R169, R142 ;  /* 0x000000a9ab8f7223 */ /* 0x000fe2000001008e */
[----:B------:R-:W-:Y:S01]  /*14f0*/  SHF.L.U32 R148, R9, 0x10, RZ ;  /* 0x0000001009947819 */ /* 0x000fe200000006ff */
[----:B------:R-:W-:Y:S01]  /*1500*/  FADD.FTZ R166, -R196, R147 ;  /* 0x00000093c4a67221 */ /* 0x000fe20000010100 */
[----:B------:R-:W-:Y:S01]  /*1510*/  SHF.L.U32 R202, R202, 0x10, RZ ;  /* 0x00000010caca7819 */ /* 0x000fe200000006ff */
[----:B------:R-:W-:Y:S01]  /*1520*/  FADD.FTZ R140, R141, R168 ;  /* 0x000000a88d8c7221 */ /* 0x000fe20000010000 */
[----:B------:R-:W-:Y:S01]  /*1530*/  FFMA.FTZ R142, R170, R168, R143 ;  /* 0x000000a8aa8e7223 */ /* 0x000fe2000001008f */
[----:B------:R-:W-:Y:S01]  /*1540*/  FMUL.FTZ R166, R39, R166 ;  /* 0x000000a627a67220 */ /* 0x000fe20000410000 */
[----:B------:R-:W-:Y:S01]  /*1550*/  FFMA.FTZ R96, R171, R146, R96 ;  /* 0x00000092ab607223 */ /* 0x000fe20000010060 */
[-C--:B------:R-:W-:Y:S01]  /*1560*/  FMUL.FTZ R148, R148, R202.reuse ;  /* 0x000000ca94947220 */ /* 0x080fe20000410000 */
[----:B------:R-:W-:Y:S01]  /*1570*/  FADD.FTZ R197, R140, R165 ;  /* 0x000000a58cc57221 */ /* 0x000fe20000010000 */
[----:B------:R-:W-:Y:S01]  /*1580*/  FFMA.FTZ R141, R167, R165, R142 ;  /* 0x000000a5a78d7223 */ /* 0x000fe2000001008e */
[----:B------:R-:W-:Y:S01]  /*1590*/  FADD.FTZ R125, R125, R145 ;  /* 0x000000917d7d7221 */ /* 0x000fe20000010000 */
[----:B------:R-:W-:Y:S01]  /*15a0*/  FFMA.FTZ R97, R170, R145, R97 ;  /* 0x00000091aa617223 */ /* 0x000fe20000010061 */
[----:B------:R-:W-:Y:S01]  /*15b0*/  FADD.FTZ R127, R127, R202 ;  /* 0x000000ca7f7f7221 */ /* 0x000fe20000010000 */
[C---:B------:R-:W-:Y:S01]  /*15c0*/  FFMA.FTZ R99, R166.reuse, R202, R99 ;  /* 0x000000caa6637223 */ /* 0x040fe20000010063 */
[----:B------:R-:W-:Y:S01]  /*15d0*/  FADD.FTZ R197, R197, R148 ;  /* 0x00000094c5c57221 */ /* 0x000fe20000010000 */
[----:B------:R-:W-:-:S07]  /*15e0*/  FFMA.FTZ R198, R166, R148, R141 ;  /* 0x00000094a6c67223 */ /* 0x000fce000001008d */
.L_x_7:
[----:B------:R-:W-:Y:S05]  /*15f0*/  BSYNC.RECONVERGENT B2 ;  /* 0x0000000000027941 */ /* 0x000fea0003800200 */
.L_x_6:
[----:B------:R-:W-:Y:S04]  /*1600*/  BSSY.RECONVERGENT B2, `(.L_x_8) ;  /* 0x0000061000027945 */ /* 0x000fe80003800200 */
[----:B------:R-:W-:Y:S05]  /*1610*/  @!P4 BRA `(.L_x_9) ;  /* 0x00000004007cc947 */ /* 0x000fea0003800000 */
[----:B------:R-:W0:Y:S08]  /*1620*/  LDC.64 R24, c[0x0][0x3a8] ;  /* 0x0000ea00ff187b82 */ /* 0x000e300000000a00 */
[----:B------:R-:W1:Y:S01]  /*1630*/  LDC.64 R22, c[0x0][0x428] ;  /* 0x00010a00ff167b82 */ /* 0x000e620000000a00 */
[----:B0-----:R-:W-:-:S06]  /*1640*/  IMAD.WIDE.U32 R24, R199, 0x10, R24 ;  /* 0x00000010c7187825 */ /* 0x001fcc00078e0018 */
[----:B------:R-:W2:Y:S01]  /*1650*/  LDG.E.128 R24, desc[UR6][R24.64] ;  /* 0x0000000618187981 */ /* 0x000ea2000c1e1d00 */
[----:B-1----:R-:W-:-:S05]  /*1660*/  IMAD.WIDE.U32 R22, R199, 0x10, R22 ;  /* 0x00000010c7167825 */ /* 0x002fca00078e0016 */
[----:B------:R0:W3:Y:S01]  /*1670*/  LDG.E.128 R28, desc[UR6][R22.64] ;  /* 0x00000006161c7981 */ /* 0x0000e2000c1e1d00 */
[----:B------:R-:W-:Y:S02]  /*1680*/  IADD3 R199, PT, PT, R199, 0x20, RZ ;  /* 0x00000020c7c77810 */ /* 0x000fe40007ffe0ff */
[----:B--2---:R-:W-:Y:S02]  /*1690*/  SHF.L.U32 R33, R24, 0x10, RZ ;  /* 0x0000001018217819 */ /* 0x004fe400000006ff */
[C---:B------:R-:W-:Y:S02]  /*16a0*/  SHF.L.U32 R141, R25.reuse, 0x10, RZ ;  /* 0x00000010198d7819 */ /* 0x040fe400000006ff */
[----:B------:R-:W-:Y:S01]  /*16b0*/  SHF.L.U32 R143, R26, 0x10, RZ ;  /* 0x000000101a8f7819 */ /* 0x000fe200000006ff */
[----:B0-----:R-:W-:Y:S01]  /*16c0*/  FADD.FTZ R22, -R196, R33 ;  /* 0x00000021c4167221 */ /* 0x001fe20000010100 */
[----:B------:R-:W-:Y:S02]  /*16d0*/  PRMT R32, R24, 0x7632, R32 ;  /* 0x0000763218207816 */ /* 0x000fe40000000020 */
[----:B------:R-:W-:Y:S01]  /*16e0*/  PRMT R35, R25, 0x7632, R35 ;  /* 0x0000763219237816 */ /* 0x000fe20000000023 */
[----:B-----5:R-:W-:Y:S01]  /*16f0*/  FMUL.FTZ R23, R39, R22 ;  /* 0x0000001627177220 */ /* 0x020fe20000410000 */
[----:B------:R-:W-:Y:S01]  /*1700*/  SHF.L.U32 R24, R48, 0x10, RZ ;  /* 0x0000001030187819 */ /* 0x000fe200000006ff */
[----:B------:R-:W-:Y:S01]  /*1710*/  FADD.FTZ R140, -R196, R143 ;  /* 0x0000008fc48c7221 */ /* 0x000fe20000010100 */
[----:B---3--:R-:W-:-:S02]  /*1720*/  SHF.L.U32 R25, R28, 0x10, RZ ;  /* 0x000000101c197819 */ /* 0x008fc400000006ff */
[C---:B------:R-:W-:Y:S02]  /*1730*/  PRMT R142, R30.reuse, 0x7632, R142 ;  /* 0x000076321e8e7816 */ /* 0x040fe4000000008e */
[----:B------:R-:W-:Y:S01]  /*1740*/  SHF.L.U32 R145, R30, 0x10, RZ ;  /* 0x000000101e917819 */ /* 0x000fe200000006ff */
[----:B------:R-:W-:Y:S01]  /*1750*/  FADD.FTZ R30, -R196, R141 ;  /* 0x0000008dc41e7221 */ /* 0x000fe20000010100 */
[----:B------:R-:W-:Y:S01]  /*1760*/  SHF.L.U32 R147, R27, 0x10, RZ ;  /* 0x000000101b937819 */ /* 0x000fe200000006ff */
[----:B------:R-:W-:Y:S01]  /*1770*/  FMUL.FTZ R22, R25, R24 ;  /* 0x0000001819167220 */ /* 0x000fe20000410000 */
[----:B------:R-:W-:Y:S01]  /*1780*/  PRMT R38, R26, 0x7632, R38 ;  /* 0x000076321a267816 */ /* 0x000fe20000000026 */
[----:B------:R-:W-:Y:S01]  /*1790*/  FADD.FTZ R100, R100, R25 ;  /* 0x0000001964647221 */ /* 0x000fe20000010000 */
[----:B------:R-:W-:Y:S01]  /*17a0*/  PRMT R36, R29, 0x7632, R36 ;  /* 0x000076321d247816 */ /* 0x000fe20000000024 */
[----:B------:R-:W-:Y:S01]  /*17b0*/  FFMA.FTZ R68, R23, R25, R68 ;  /* 0x0000001917447223 */ /* 0x000fe20000010044 */
[----:B------:R-:W-:Y:S01]  /*17c0*/  PRMT R144, R27, 0x7632, R144 ;  /* 0x000076321b907816 */ /* 0x000fe20000000090 */
[C---:B------:R-:W-:Y:S01]  /*17d0*/  FMUL.FTZ R25, R39.reuse, R30 ;  /* 0x0000001e27197220 */ /* 0x040fe20000410000 */
[----:B------:R-:W-:Y:S01]  /*17e0*/  PRMT R34, R28, 0x7632, R34 ;  /* 0x000076321c227816 */ /* 0x000fe20000000022 */
[----:B------:R-:W-:Y:S01]  /*17f0*/  FMUL.FTZ R27, R39, R140 ;  /* 0x0000008c271b7220 */ /* 0x000fe20000410000 */
[----:B------:R-:W-:Y:S01]  /*1800*/  SHF.L.U32 R29, R29, 0x10, RZ ;  /* 0x000000101d1d7819 */ /* 0x000fe200000006ff */
[----:B------:R-:W-:Y:S01]  /*1810*/  FADD.FTZ R140, -R196, R147 ;  /* 0x00000093c48c7221 */ /* 0x000fe20000010100 */
[----:B------:R-:W-:Y:S01]  /*1820*/  SHF.L.U32 R26, R49, 0x10, RZ ;  /* 0x00000010311a7819 */ /* 0x000fe200000006ff */
[----:B------:R-:W-:Y:S01]  /*1830*/  FADD.FTZ R104, R104, R145 ;  /* 0x0000009168687221 */ /* 0x000fe20000010000 */
[----:B------:R-:W-:Y:S01]  /*1840*/  PRMT R146, R31, 0x7632, R146 ;  /* 0x000076321f927816 */ /* 0x000fe20000000092 */
[----:B------:R-:W-:Y:S01]  /*1850*/  FADD.FTZ R102, R102, R29 ;  /* 0x0000001d66667221 */ /* 0x000fe20000010000 */
[----:B------:R-:W-:Y:S01]  /*1860*/  SHF.L.U32 R28, R50, 0x10, RZ ;  /* 0x00000010321c7819 */ /* 0x000fe200000006ff */
[----:B------:R-:W-:Y:S01]  /*1870*/  FMUL.FTZ R24, R29, R26 ;  /* 0x0000001a1d187220 */ /* 0x000fe20000410000 */
[----:B------:R-:W-:Y:S01]  /*1880*/  SHF.L.U32 R31, R31, 0x10, RZ ;  /* 0x000000101f1f7819 */ /* 0x000fe200000006ff */
[----:B------:R-:W-:Y:S01]  /*1890*/  FFMA.FTZ R70, R25, R29, R70 ;  /* 0x0000001d19467223 */ /* 0x000fe20000010046 */
[----:B------:R-:W-:Y:S01]  /*18a0*/  SHF.L.U32 R30, R51, 0x10, RZ ;  /* 0x00000010331e7819 */ /* 0x000fe200000006ff */
[----:B------:R-:W-:Y:S01]  /*18b0*/  FMUL.FTZ R26, R145, R28 ;  /* 0x0000001c911a7220 */ /* 0x000fe20000410000 */
[----:B------:R-:W-:Y:S01]  /*18c0*/  SHF.L.U32 R33, R32, 0x10, RZ ;  /* 0x0000001020217819 */ /* 0x000fe200000006ff */
[----:B------:R-:W-:Y:S01]  /*18d0*/  FMUL.FTZ R29, R39, R140 ;  /* 0x0000008c271d7220 */ /* 0x000fe20000410000 */
[----:B------:R-:W-:Y:S01]  /*18e0*/  FADD.FTZ R106, R106, R31 ;  /* 0x0000001f6a6a7221 */ /* 0x000fe20000010000 */
[----:B------:R-:W-:Y:S01]  /*18f0*/  FMUL.FTZ R28, R31, R30 ;  /* 0x0000001e1f1c7220 */ /* 0x000fe20000410000 */
[----:B------:R-:W-:Y:S01]  /*1900*/  SHF.L.U32 R34, R34, 0x10, RZ ;  /* 0x0000001022227819 */ /* 0x000fe200000006ff */
[----:B------:R-:W-:Y:S01]  /*1910*/  FADD.FTZ R30, -R196, R33 ;  /* 0x00000021c41e7221 */ /* 0x000fe20000010100 */
[----:B------:R-:W-:Y:S01]  /*1920*/  FFMA.FTZ R74, R29, R31, R74 ;  /* 0x0000001f1d4a7223 */ /* 0x000fe2000001004a */
[----:B------:R-:W-:Y:S01]  /*1930*/  SHF.L.U32 R31, R16, 0x10, RZ ;  /* 0x00000010101f7819 */ /* 0x000fe200000006ff */
[----:B------:R-:W-:Y:S01]  /*1940*/  FFMA.FTZ R72, R27, R145, R72 ;  /* 0x000000911b487223 */ /* 0x000fe20000010048 */
[----:B------:R-:W-:Y:S01]  /*1950*/  SHF.L.U32 R35, R35, 0x10, RZ ;  /* 0x0000001023237819 */ /* 0x000fe200000006ff */
[----:B------:R-:W-:Y:S01]  /*1960*/  FMUL.FTZ R30, R39, R30 ;  /* 0x0000001e271e7220 */ /* 0x000fe20000410000 */
[----:B------:R-:W-:Y:S01]  /*1970*/  FADD.FTZ R101, R101, R34 ;  /* 0x0000002265657221 */ /* 0x000fe20000010000 */
[----:B------:R-:W-:Y:S01]  /*1980*/  FMUL.FTZ R31, R34, R31 ;  /* 0x0000001f221f7220 */ /* 0x000fe20000410000 */
[----:B------:R-:W-:Y:S01]  /*1990*/  SHF.L.U32 R33, R15, 0x10, RZ ;  /* 0x000000100f217819 */ /* 0x000fe200000006ff */
[----:B------:R-:W-:Y:S01]  /*19a0*/  FFMA.FTZ R69, R30, R34, R69 ;  /* 0x000000221e457223 */ /* 0x000fe20000010045 */
[----:B------:R-:W-:Y:S01]  /*19b0*/  FADD.FTZ R32, -R196, R35 ;  /* 0x00000023c4207221 */ /* 0x000fe20000010100 */
[----:B------:R-:W-:Y:S01]  /*19c0*/  FADD.FTZ R34, R197, R22 ;  /* 0x00000016c5227221 */ /* 0x000fe20000010000 */
[----:B------:R-:W-:Y:S01]  /*19d0*/  FFMA.FTZ R35, R23, R22, R198 ;  /* 0x0000001617237223 */ /* 0x000fe200000100c6 */
[----:B------:R-:W-:Y:S01]  /*19e0*/  SHF.L.U32 R36, R36, 0x10, RZ ;  /* 0x0000001024247819 */ /* 0x000fe200000006ff */
[----:B------:R-:W-:Y:S01]  /*19f0*/  FMUL.FTZ R32, R39, R32 ;  /* 0x0000002027207220 */ /* 0x000fe20000410000 */
[----:B------:R-:W-:Y:S01]  /*1a00*/  FADD.FTZ R141, R34, R31 ;  /* 0x0000001f228d7221 */ /* 0x000fe20000010000 */
[----:B------:R-:W-:Y:S01]  /*1a10*/  FFMA.FTZ R34, R30, R31, R35 ;  /* 0x0000001f1e227223 */ /* 0x000fe20000010023 */
[----:B------:R-:W-:Y:S01]  /*1a20*/  SHF.L.U32 R143, R38, 0x10, RZ ;  /* 0x00000010268f7819 */ /* 0x000fe200000006ff */
[----:B------:R-:W-:Y:S01]  /*1a30*/  FMUL.FTZ R33, R36, R33 ;  /* 0x0000002124217220 */ /* 0x000fe20000410000 */
[----:B------:R-:W-:Y:S01]  /*1a40*/  FADD.FTZ R38, R141, R24 ;  /* 0x000000188d267221 */ /* 0x000fe20000010000 */
[----:B------:R-:W-:Y:S01]  /*1a50*/  FFMA.FTZ R35, R25, R24, R34 ;  /* 0x0000001819237223 */ /* 0x000fe20000010022 */
[----:B------:R-:W-:Y:S01]  /*1a60*/  FADD.FTZ R103, R103, R36 ;  /* 0x0000002467677221 */ /* 0x000fe20000010000 */
[----:B------:R-:W-:Y:S01]  /*1a70*/  FFMA.FTZ R71, R32, R36, R71 ;  /* 0x0000002420477223 */ /* 0x000fe20000010047 */
[----:B------:R-:W-:Y:S01]  /*1a80*/  SHF.L.U32 R145, R144, 0x10, RZ ;  /* 0x0000001090917819 */ /* 0x000fe200000006ff */
[----:B------:R-:W-:Y:S01]  /*1a90*/  FADD.FTZ R141, R38, R33 ;  /* 0x00000021268d7221 */ /* 0x000fe20000010000 */
[----:B------:R-:W-:Y:S01]  /*1aa0*/  SHF.L.U32 R36, R14, 0x10, RZ ;  /* 0x000000100e247819 */ /* 0x000fe200000006ff */
[----:B------:R-:W-:Y:S01]  /*1ab0*/  FFMA.FTZ R38, R32, R33, R35 ;  /* 0x0000002120267223 */ /* 0x000fe20000010023 */
[----:B------:R-:W-:Y:S01]  /*1ac0*/  SHF.L.U32 R144, R142, 0x10, RZ ;  /* 0x000000108e907819 */ /* 0x000fe200000006ff */
[----:B------:R-:W-:Y:S01]  /*1ad0*/  FADD.FTZ R142, -R196, R143 ;  /* 0x0000008fc48e7221 */ /* 0x000fe20000010100 */
[----:B------:R-:W-:Y:S01]  /*1ae0*/  SHF.L.U32 R140, R13, 0x10, RZ ;  /* 0x000000100d8c7819 */ /* 0x000fe200000006ff */
[----:B------:R-:W-:Y:S01]  /*1af0*/  FADD.FTZ R141, R141, R26 ;  /* 0x0000001a8d8d7221 */ /* 0x000fe20000010000 */
[----:B------:R-:W-:Y:S01]  /*1b00*/  SHF.L.U32 R146, R146, 0x10, RZ ;  /* 0x0000001092927819 */ /* 0x000fe200000006ff */
[----:B------:R-:W-:Y:S01]  /*1b10*/  FMUL.FTZ R34, R144, R36 ;  /* 0x0000002490227220 */ /* 0x000fe20000410000 */
[----:B------:R-:W-:Y:S01]  /*1b20*/  FMUL.FTZ R36, R39, R142 ;  /* 0x0000008e27247220 */ /* 0x000fe20000410000 */
[----:B------:R-:W-:Y:S01]  /*1b30*/  FFMA.FTZ R143, R27, R26, R38 ;  /* 0x0000001a1b8f7223 */ /* 0x000fe20000010026 */
[----:B------:R-:W-:Y:S01]  /*1b40*/  FADD.FTZ R38, -R196, R145 ;  /* 0x00000091c4267221 */ /* 0x000fe20000010100 */
[----:B------:R-:W-:Y:S01]  /*1b50*/  FMUL.FTZ R35, R146, R140 ;  /* 0x0000008c92237220 */ /* 0x000fe20000410000 */
[----:B------:R-:W-:Y:S01]  /*1b60*/  FADD.FTZ R141, R141, R34 ;  /* 0x000000228d8d7221 */ /* 0x000fe20000010000 */
[C---:B------:R-:W-:Y:S01]  /*1b70*/  FFMA.FTZ R140, R36.reuse, R34, R143 ;  /* 0x00000022248c7223 */ /* 0x040fe2000001008f */
[----:B------:R-:W-:Y:S01]  /*1b80*/  FMUL.FTZ R38, R39, R38 ;  /* 0x0000002627267220 */ /* 0x000fe20000410000 */
[----:B------:R-:W-:Y:S01]  /*1b90*/  FADD.FTZ R105, R105, R144 ;  /* 0x0000009069697221 */ /* 0x000fe20000010000 */
[----:B------:R-:W-:Y:S01]  /*1ba0*/  FADD.FTZ R142, R141, R28 ;  /* 0x0000001c8d8e7221 */ /* 0x000fe20000010000 */
[----:B------:R-:W-:Y:S01]  /*1bb0*/  FFMA.FTZ R140, R29, R28, R140 ;  /* 0x0000001c1d8c7223 */ /* 0x000fe2000001008c */
[----:B------:R-:W-:Y:S01]  /*1bc0*/  FFMA.FTZ R73, R36, R144, R73 ;  /* 0x0000009024497223 */ /* 0x000fe20000010049 */
[----:B------:R-:W-:Y:S01]  /*1bd0*/  FADD.FTZ R107, R107, R146 ;  /* 0x000000926b6b7221 */ /* 0x000fe20000010000 */
[----:B------:R-:W-:Y:S01]  /*1be0*/  FFMA.FTZ R75, R38, R146, R75 ;  /* 0x00000092264b7223 */ /* 0x000fe2000001004b */
[----:B------:R-:W-:Y:S01]  /*1bf0*/  FADD.FTZ R197, R142, R35 ;  /* 0x000000238ec57221 */ /* 0x000fe20000010000 */
[----:B------:R-:W-:-:S07]  /*1c00*/  FFMA.FTZ R198, R38, R35, R140 ;  /* 0x0000002326c67223 */ /* 0x000fce000001008c */
.L_x_9:
[----:B------:R-:W-:Y:S05]  /*1c10*/  BSYNC.RECONVERGENT B2 ;  /* 0x0000000000027941 */ /* 0x000fea0003800200 */
.L_x_8:
        /* <DEDUP_REMOVED lines=9> */
[C---:B--2---:R-:W-:Y:S02]  /*1cb0*/  PRMT R149, R140.reuse, 0x7632, R149 ;  /* 0x000076328c957816 */ /* 0x044fe40000000095 */
[----:B------:R-:W-:Y:S02]  /*1cc0*/  SHF.L.U32 R151, R140, 0x10, RZ ;  /* 0x000000108c977819 */ /* 0x000fe400000006ff */
[----:B------:R-:W-:Y:S02]  /*1cd0*/  PRMT R150, R141, 0x7632, R150 ;  /* 0x000076328d967816 */ /* 0x000fe40000000096 */
[----:B------:R-:W-:Y:S01]  /*1ce0*/  PRMT R152, R142, 0x7632, R152 ;  /* 0x000076328e987816 */ /* 0x000fe20000000098 */
[----:B------:R-:W-:Y:S01]  /*1cf0*/  FADD.FTZ R140, -R196, R151 ;  /* 0x00000097c48c7221 */ /* 0x000fe20000010100 */
[----:B------:R-:W-:-:S02]  /*1d00*/  SHF.L.U32 R149, R149, 0x10, RZ ;  /* 0x0000001095957819 */ /* 0x000fc400000006ff */
[----:B------:R-:W-:Y:S02]  /*1d10*/  SHF.L.U32 R155, R142, 0x10, RZ ;  /* 0x000000108e9b7819 */ /* 0x000fe400000006ff */
[----:B------:R-:W-:Y:S01]  /*1d20*/  SHF.L.U32 R153, R141, 0x10, RZ ;  /* 0x000000108d997819 */ /* 0x000fe200000006ff */
[C---:B------:R-:W-:Y:S01]  /*1d30*/  FADD.FTZ R158, -R196.reuse, R149 ;  /* 0x00000095c49e7221 */ /* 0x040fe20000010100 */
[C---:B------:R-:W-:Y:S01]  /*1d40*/  PRMT R156, R143.reuse, 0x7632, R156 ;  /* 0x000076328f9c7816 */ /* 0x040fe2000000009c */
[----:B------:R-:W-:Y:S01]  /*1d50*/  FADD.FTZ R154, -R196, R155 ;  /* 0x0000009bc49a7221 */ /* 0x000fe20000010100 */
[----:B------:R-:W-:Y:S01]  /*1d60*/  SHF.L.U32 R157, R143, 0x10, RZ ;  /* 0x000000108f9d7819 */ /* 0x000fe200000006ff */
[C---:B-----5:R-:W-:Y:S01]  /*1d70*/  FMUL.FTZ R149, R39.reuse, R140 ;  /* 0x0000008c27957220 */ /* 0x060fe20000410000 */
[----:B------:R-:W-:Y:S01]  /*1d80*/  SHF.L.U32 R141, R150, 0x10, RZ ;  /* 0x00000010968d7819 */ /* 0x000fe200000006ff */
[----:B------:R-:W-:Y:S01]  /*1d90*/  FADD.FTZ R142, -R196, R153 ;  /* 0x00000099c48e7221 */ /* 0x000fe20000010100 */
[----:B------:R-:W-:Y:S01]  /*1da0*/  SHF.L.U32 R143, R152, 0x10, RZ ;  /* 0x00000010988f7819 */ /* 0x000fe200000006ff */
[C---:B------:R-:W-:Y:S01]  /*1db0*/  FMUL.FTZ R153, R39.reuse, R154 ;  /* 0x0000009a27997220 */ /* 0x040fe20000410000 */
[----:B---3--:R-:W-:Y:S01]  /*1dc0*/  SHF.L.U32 R155, R146, 0x10, RZ ;  /* 0x00000010929b7819 */ /* 0x008fe200000006ff */
[----:B------:R-:W-:Y:S01]  /*1dd0*/  FADD.FTZ R160, -R196, R141 ;  /* 0x0000008dc4a07221 */ /* 0x000fe20000010100 */
[----:B------:R-:W-:Y:S01]  /*1de0*/  SHF.L.U32 R140, R54, 0x10, RZ ;  /* 0x00000010368c7819 */ /* 0x000fe200000006ff */
[----:B------:R-:W-:Y:S01]  /*1df0*/  FADD.FTZ R162, -R196, R143 ;  /* 0x0000008fc4a27221 */ /* 0x000fe20000010100 */
[----:B------:R-:W-:Y:S01]  /*1e00*/  PRMT R141, R144, 0x7632, R141 ;  /* 0x00007632908d7816 */ /* 0x000fe2000000008d */
[----:B------:R-:W-:Y:S01]  /*1e10*/  FMUL.FTZ R158, R39, R158 ;  /* 0x0000009e279e7220 */ /* 0x000fe20000410000 */
[----:B------:R-:W-:Y:S01]  /*1e20*/  SHF.L.U32 R150, R52, 0x10, RZ ;  /* 0x0000001034967819 */ /* 0x000fe200000006ff */
[----:B------:R-:W-:Y:S01]  /*1e30*/  FMUL.FTZ R154, R140, R155 ;  /* 0x0000009b8c9a7220 */ /* 0x000fe20000410000 */
[----:B------:R-:W-:Y:S01]  /*1e40*/  SHF.L.U32 R143, R144, 0x10, RZ ;  /* 0x00000010908f7819 */ /* 0x000fe200000006ff */
[----:B------:R-:W-:Y:S01]  /*1e50*/  FADD.FTZ R112, R112, R155 ;  /* 0x0000009b70707221 */ /* 0x000fe20000010000 */
[----:B------:R-:W-:Y:S01]  /*1e60*/  SHF.L.U32 R151, R156, 0x10, RZ ;  /* 0x000000109c977819 */ /* 0x000fe200000006ff */
[----:B------:R-:W-:Y:S01]  /*1e70*/  FADD.FTZ R156, -R196, R157 ;  /* 0x0000009dc49c7221 */ /* 0x000fe20000010100 */
[----:B------:R-:W-:Y:S01]  /*1e80*/  SHF.L.U32 R157, R20, 0x10, RZ ;  /* 0x00000010149d7819 */ /* 0x000fe200000006ff */
[-C--:B------:R-:W-:Y:S01]  /*1e90*/  FMUL.FTZ R150, R150, R143.reuse ;  /* 0x0000008f96967220 */ /* 0x080fe20000410000 */
[----:B------:R-:W-:Y:S01]  /*1ea0*/  SHF.L.U32 R140, R141, 0x10, RZ ;  /* 0x000000108d8c7819 */ /* 0x000fe200000006ff */
[----:B------:R-:W-:Y:S01]  /*1eb0*/  FADD.FTZ R164, -R196, R151 ;  /* 0x00000097c4a47221 */ /* 0x000fe20000010100 */
[----:B------:R-:W-:Y:S01]  /*1ec0*/  PRMT R144, R145, 0x7632, R144 ;  /* 0x0000763291907816 */ /* 0x000fe20000000090 */
[----:B------:R-:W-:Y:S01]  /*1ed0*/  FFMA.FTZ R141, R149, R150, R198 ;  /* 0x00000096958d7223 */ /* 0x000fe200000100c6 */
[----:B------:R-:W-:Y:S01]  /*1ee0*/  SHF.L.U32 R145, R145, 0x10, RZ ;  /* 0x0000001091917819 */ /* 0x000fe200000006ff */
[-C--:B------:R-:W-:Y:S01]  /*1ef0*/  FMUL.FTZ R157, R157, R140.reuse ;  /* 0x0000008c9d9d7220 */ /* 0x080fe20000410000 */
[----:B------:R-:W-:Y:S01]  /*1f00*/  FADD.FTZ R109, R109, R140 ;  /* 0x0000008c6d6d7221 */ /* 0x000fe20000010000 */
[----:B------:R-:W-:Y:S01]  /*1f10*/  FFMA.FTZ R77, R158, R140, R77 ;  /* 0x0000008c9e4d7223 */ /* 0x000fe2000001004d */
[----:B------:R-:W-:Y:S01]  /*1f20*/  SHF.L.U32 R152, R53, 0x10, RZ ;  /* 0x0000001035987819 */ /* 0x000fe200000006ff */
[----:B------:R-:W-:Y:S01]  /*1f30*/  FADD.FTZ R140, R197, R150 ;  /* 0x00000096c58c7221 */ /* 0x000fe20000010000 */
[----:B------:R-:W-:Y:S01]  /*1f40*/  PRMT R161, R146, 0x7632, R161 ;  /* 0x0000763292a17816 */ /* 0x000fe200000000a1 */
[----:B------:R-:W-:Y:S01]  /*1f50*/  FMUL.FTZ R151, R39, R142 ;  /* 0x0000008e27977220 */ /* 0x000fe20000410000 */
[C---:B------:R-:W-:Y:S01]  /*1f60*/  PRMT R146, R147.reuse, 0x7632, R146 ;  /* 0x0000763293927816 */ /* 0x040fe20000000092 */
[----:B------:R-:W-:Y:S01]  /*1f70*/  FADD.FTZ R108, R108, R143 ;  /* 0x0000008f6c6c7221 */ /* 0x000fe20000010000 */
[----:B------:R-:W-:Y:S01]  /*1f80*/  SHF.L.U32 R147, R147, 0x10, RZ ;  /* 0x0000001093937819 */ /* 0x000fe200000006ff */
[----:B------:R-:W-:Y:S01]  /*1f90*/  FFMA.FTZ R76, R149, R143, R76 ;  /* 0x0000008f954c7223 */ /* 0x000fe2000001004c */
[----:B------:R-:W-:Y:S01]  /*1fa0*/  SHF.L.U32 R142, R55, 0x10, RZ ;  /* 0x00000010378e7819 */ /* 0x000fe200000006ff */
[----:B------:R-:W-:Y:S01]  /*1fb0*/  FADD.FTZ R143, R140, R157 ;  /* 0x0000009d8c8f7221 */ /* 0x000fe20000010000 */
[----:B------:R-:W-:Y:S01]  /*1fc0*/  SHF.L.U32 R144, R144, 0x10, RZ ;  /* 0x0000001090907819 */ /* 0x000fe200000006ff */
[----:B------:R-:W-:Y:S01]  /*1fd0*/  FMUL.FTZ R152, R152, R145 ;  /* 0x0000009198987220 */ /* 0x000fe20000410000 */
[----:B------:R-:W-:Y:S01]  /*1fe0*/  FFMA.FTZ R140, R158, R157, R141 ;  /* 0x0000009d9e8c7223 */ /* 0x000fe2000001008d */
[----:B------:R-:W-:Y:S01]  /*1ff0*/  FFMA.FTZ R80, R153, R155, R80 ;  /* 0x0000009b99507223 */ /* 0x000fe20000010050 */
[C---:B------:R-:W-:Y:S01]  /*2000*/  FMUL.FTZ R155, R39.reuse, R156 ;  /* 0x0000009c279b7220 */ /* 0x040fe20000410000 */
[----:B------:R-:W-:Y:S01]  /*2010*/  FMUL.FTZ R160, R39, R160 ;  /* 0x000000a027a07220 */ /* 0x000fe20000410000 */
[----:B------:R-:W-:Y:S01]  /*2020*/  FMUL.FTZ R156, R142, R147 ;  /* 0x000000938e9c7220 */ /* 0x000fe20000410000 */
[----:B------:R-:W-:Y:S01]  /*2030*/  FMUL.FTZ R159, R159, R144 ;  /* 0x000000909f9f7220 */ /* 0x000fe20000410000 */
[----:B------:R-:W-:Y:S01]  /*2040*/  FADD.FTZ R142, R143, R152 ;  /* 0x000000988f8e7221 */ /* 0x000fe20000010000 */
[C---:B------:R-:W-:Y:S01]  /*2050*/  FFMA.FTZ R141, R151.reuse, R152, R140 ;  /* 0x00000098978d7223 */ /* 0x040fe2000001008c */
        /* <DEDUP_REMOVED lines=8> */
[----:B------:R-:W-:Y:S01]  /*20e0*/  FMUL.FTZ R162, R39, R162 ;  /* 0x000000a227a27220 */ /* 0x000fe20000410000 */
[----:B------:R-:W-:Y:S01]  /*20f0*/  FADD.FTZ R142, R143, R154 ;  /* 0x0000009a8f8e7221 */ /* 0x000fe20000010000 */
[----:B------:R-:W-:Y:S01]  /*2100*/  SHF.L.U32 R146, R146, 0x10, RZ ;  /* 0x0000001092927819 */ /* 0x000fe200000006ff */
[----:B------:R-:W-:Y:S01]  /*2110*/  FMUL.FTZ R161, R144, R145 ;  /* 0x0000009190a17220 */ /* 0x000fe20000410000 */
[----:B------:R-:W-:Y:S01]  /*2120*/  FFMA.FTZ R140, R153, R154, R140 ;  /* 0x0000009a998c7223 */ /* 0x000fe2000001008c */
[----:B------:R-:W-:Y:S01]  /*2130*/  FMUL.FTZ R164, R39, R164 ;  /* 0x000000a427a47220 */ /* 0x000fe20000410000 */
[----:B------:R-:W-:Y:S01]  /*2140*/  FADD.FTZ R114, R114, R147 ;  /* 0x0000009372727221 */ /* 0x000fe20000010000 */
[----:B------:R-:W-:Y:S01]  /*2150*/  FADD.FTZ R141, R142, R161 ;  /* 0x000000a18e8d7221 */ /* 0x000fe20000010000 */
[C---:B------:R-:W-:Y:S01]  /*2160*/  FFMA.FTZ R140, R162.reuse, R161, R140 ;  /* 0x000000a1a28c7223 */ /* 0x040fe2000001008c */
[----:B------:R-:W-:Y:S01]  /*2170*/  FMUL.FTZ R163, R163, R146 ;  /* 0x00000092a3a37220 */ /* 0x000fe20000410000 */
[----:B------:R-:W-:Y:S01]  /*2180*/  FFMA.FTZ R82, R155, R147, R82 ;  /* 0x000000939b527223 */ /* 0x000fe20000010052 */
        /* <DEDUP_REMOVED lines=8> */
[----:B------:R-:W-:Y:S06]  /*2210*/  BRA `(.L_x_10) ;  /* 0x0000001800607947 */ /* 0x000fec0003800000 */
.L_x_3:
        /* <DEDUP_REMOVED lines=13> */
[C---:B-1----:R-:W-:Y:S02]  /*22f0*/  IMAD.WIDE.U32 R144, R21.reuse, 0x10, R132 ;  /* 0x0000001015907825 */ /* 0x042fe400078e0084 */
[----:B------:R-:W0:Y:S04]  /*2300*/  LDC.64 R132, c[0x0][0x438] ;  /* 0x00010e00ff847b82 */ /* 0x000e280000000a00 */
[----:B------:R-:W3:Y:S01]  /*2310*/  LDG.E.128 R144, desc[UR6][R144.64] ;  /* 0x0000000690907981 */ /* 0x000ee2000c1e1d00 */
[----:B0-----:R-:W-:-:S06]  /*2320*/  IMAD.WIDE.U32 R132, R21, 0x10, R132 ;  /* 0x0000001015847825 */ /* 0x001fcc00078e0084 */
[----:B------:R-:W5:Y:S01]  /*2330*/  LDG.E.128 R132, desc[UR6][R132.64] ;  /* 0x0000000684847981 */ /* 0x000f62000c1e1d00 */
        /* <DEDUP_REMOVED lines=89> */
.L_x_12:
[----:B------:R-:W-:Y:S05]  /*28d0*/  BSYNC.RECONVERGENT B2 ;  /* 0x0000000000027941 */ /* 0x000fea0003800200 */
.L_x_11:
[----:B------:R-:W-:Y:S04]  /*28e0*/  BSSY.RECONVERGENT B2, `(.L_x_13) ;  /* 0x0000064000027945 */ /* 0x000fe80003800200 */
[----:B------:R-:W-:Y:S05]  /*28f0*/  @!P3 BRA `(.L_x_14) ;  /* 0x000000040088b947 */ /* 0x000fea0003800000 */
        /* <DEDUP_REMOVED lines=11> */
[----:B------:R-:W-:Y:S02]  /*29b0*/  IADD3 R199, PT, PT, R199, 0x20, RZ ;  /* 0x00000020c7c77810 */ /* 0x000fe40007ffe0ff */
[C---:B--2---:R-:W-:Y:S02]  /*29c0*/  SHF.L.U32 R165, R140.reuse, 0x10, RZ ;  /* 0x000000108ca57819 */ /* 0x044fe400000006ff */
[----:B------:R-:W-:Y:S02]  /*29d0*/  PRMT R148, R140, 0x7632, R148 ;  /* 0x000076328c947816 */ /* 0x000fe40000000094 */
[----:B------:R-:W-:Y:S01]  /*29e0*/  SHF.L.U32 R167, R141, 0x10, RZ ;  /* 0x000000108da77819 */ /* 0x000fe200000006ff */
[----:B------:R-:W-:Y:S01]  /*29f0*/  FADD.FTZ R140, -R196, R165 ;  /* 0x000000a5c48c7221 */ /* 0x000fe20000010100 */
[----:B------:R-:W-:-:S02]  /*2a00*/  SHF.L.U32 R169, R142, 0x10, RZ ;  /* 0x000000108ea97819 */ /* 0x000fc400000006ff */
[----:B------:R-:W-:Y:S01]  /*2a10*/  PRMT R168, R142, 0x7632, R168 ;  /* 0x000076328ea87816 */ /* 0x000fe200000000a8 */
[----:B-----5:R-:W-:Y:S01]  /*2a20*/  FMUL.FTZ R179, R39, R140 ;  /* 0x0000008c27b37220 */ /* 0x020fe20000410000 */
[C---:B------:R-:W-:Y:S01]  /*2a30*/  FADD.FTZ R140, -R196.reuse, R167 ;  /* 0x000000a7c48c7221 */ /* 0x040fe20000010100 */
[----:B------:R-:W-:Y:S02]  /*2a40*/  SHF.L.U32 R203, R143, 0x10, RZ ;  /* 0x000000108fcb7819 */ /* 0x000fe400000006ff */
[----:B---3--:R-:W-:Y:S01]  /*2a50*/  PRMT R142, R145, 0x7632, R142 ;  /* 0x00007632918e7816 */ /* 0x008fe2000000008e */
[----:B------:R-:W-:Y:S01]  /*2a60*/  FMUL.FTZ R175, R39, R140 ;  /* 0x0000008c27af7220 */ /* 0x000fe20000410000 */
[----:B------:R-:W-:Y:S01]  /*2a70*/  FADD.FTZ R140, -R196, R169 ;  /* 0x000000a9c48c7221 */ /* 0x000fe20000010100 */
[----:B------:R-:W-:Y:S02]  /*2a80*/  PRMT R170, R143, 0x7632, R170 ;  /* 0x000076328faa7816 */ /* 0x000fe400000000aa */
[----:B------:R-:W-:Y:S01]  /*2a90*/  SHF.L.U32 R145, R145, 0x10, RZ ;  /* 0x0000001091917819 */ /* 0x000fe200000006ff */
[----:B------:R-:W-:Y:S01]  /*2aa0*/  FMUL.FTZ R171, R39, R140 ;  /* 0x0000008c27ab7220 */ /* 0x000fe20000410000 */
[----:B------:R-:W-:Y:S01]  /*2ab0*/  SHF.L.U32 R143, R144, 0x10, RZ ;  /* 0x00000010908f7819 */ /* 0x000fe200000006ff */
[----:B------:R-:W-:Y:S01]  /*2ac0*/  FADD.FTZ R140, -R196, R203 ;  /* 0x000000cbc48c7221 */ /* 0x000fe20000010100 */
[----:B------:R-:W-:Y:S01]  /*2ad0*/  PRMT R166, R141, 0x7632, R166 ;  /* 0x000076328da67816 */ /* 0x000fe200000000a6 */
[----:B------:R-:W-:Y:S01]  /*2ae0*/  FMUL.FTZ R173, R174, R145 ;  /* 0x00000091aead7220 */ /* 0x000fe20000410000 */
[----:B------:R-:W-:Y:S01]  /*2af0*/  PRMT R141, R144, 0x7632, R141 ;  /* 0x00007632908d7816 */ /* 0x000fe2000000008d */
[-C--:B------:R-:W-:Y:S01]  /*2b00*/  FMUL.FTZ R177, R172, R143.reuse ;  /* 0x0000008facb17220 */ /* 0x080fe20000410000 */
[----:B------:R-:W-:Y:S01]  /*2b10*/  PRMT R144, R146, 0x7632, R144 ;  /* 0x0000763292907816 */ /* 0x000fe20000000090 */
[----:B------:R-:W-:Y:S01]  /*2b20*/  FADD.FTZ R120, R120, R143 ;  /* 0x0000008f78787221 */ /* 0x000fe20000010000 */
[----:B------:R-:W-:Y:S01]  /*2b30*/  SHF.L.U32 R201, R146, 0x10, RZ ;  /* 0x0000001092c97819 */ /* 0x000fe200000006ff */
[----:B------:R-:W-:Y:S01]  /*2b40*/  FFMA.FTZ R92, R179, R143, R92 ;  /* 0x0000008fb35c7223 */ /* 0x000fe2000001005c */
[C---:B------:R-:W-:Y:S01]  /*2b50*/  PRMT R146, R147.reuse, 0x7632, R146 ;  /* 0x0000763293927816 */ /* 0x040fe20000000092 */
[----:B------:R-:W-:Y:S01]  /*2b60*/  FADD.FTZ R122, R122, R145 ;  /* 0x000000917a7a7221 */ /* 0x000fe20000010000 */
[----:B------:R-:W-:Y:S01]  /*2b70*/  SHF.L.U32 R147, R147, 0x10, RZ ;  /* 0x0000001093937819 */ /* 0x000fe200000006ff */
[----:B------:R-:W-:Y:S01]  /*2b80*/  FFMA.FTZ R94, R175, R145, R94 ;  /* 0x00000091af5e7223 */ /* 0x000fe2000001005e */
[----:B------:R-:W-:Y:S01]  /*2b90*/  SHF.L.U32 R174, R47, 0x10, RZ ;  /* 0x000000102fae7819 */ /* 0x000fe200000006ff */
[----:B------:R-:W-:Y:S01]  /*2ba0*/  FMUL.FTZ R167, R39, R140 ;  /* 0x0000008c27a77220 */ /* 0x000fe20000410000 */
[----:B------:R-:W-:Y:S01]  /*2bb0*/  SHF.L.U32 R143, R148, 0x10, RZ ;  /* 0x00000010948f7819 */ /* 0x000fe200000006ff */
[----:B------:R-:W-:Y:S01]  /*2bc0*/  FADD.FTZ R126, R126, R147 ;  /* 0x000000937e7e7221 */ /* 0x000fe20000010000 */
[----:B------:R-:W-:Y:S01]  /*2bd0*/  SHF.L.U32 R145, R166, 0x10, RZ ;  /* 0x00000010a6917819 */ /* 0x000fe200000006ff */
[-C--:B------:R-:W-:Y:S01]  /*2be0*/  FMUL.FTZ R165, R174, R147.reuse ;  /* 0x00000093aea57220 */ /* 0x080fe20000410000 */
[----:B------:R-:W-:Y:S01]  /*2bf0*/  SHF.L.U32 R172, R46, 0x10, RZ ;  /* 0x000000102eac7819 */ /* 0x000fe200000006ff */
[----:B------:R-:W-:Y:S01]  /*2c00*/  FFMA.FTZ R98, R167, R147, R98 ;  /* 0x00000093a7627223 */ /* 0x000fe20000010062 */
[----:B------:R-:W-:Y:S01]  /*2c10*/  SHF.L.U32 R140, R141, 0x10, RZ ;  /* 0x000000108d8c7819 */ /* 0x000fe200000006ff */
[C---:B------:R-:W-:Y:S01]  /*2c20*/  FADD.FTZ R178, -R196.reuse, R143 ;  /* 0x0000008fc4b27221 */ /* 0x040fe20000010100 */
[----:B------:R-:W-:Y:S01]  /*2c30*/  SHF.L.U32 R141, R11, 0x10, RZ ;  /* 0x000000100b8d7819 */ /* 0x000fe200000006ff */
[----:B------:R-:W-:Y:S01]  /*2c40*/  FADD.FTZ R174, -R196, R145 ;  /* 0x00000091c4ae7221 */ /* 0x000fe20000010100 */
[----:B------:R-:W-:Y:S01]  /*2c50*/  SHF.L.U32 R142, R142, 0x10, RZ ;  /* 0x000000108e8e7819 */ /* 0x000fe200000006ff */
[----:B------:R-:W-:Y:S01]  /*2c60*/  FMUL.FTZ R169, R172, R201 ;  /* 0x000000c9aca97220 */ /* 0x000fe20000410000 */
[----:B------:R-:W-:Y:S01]  /*2c70*/  SHF.L.U32 R147, R12, 0x10, RZ ;  /* 0x000000100c937819 */ /* 0x000fe200000006ff */
[C---:B------:R-:W-:Y:S01]  /*2c80*/  FMUL.FTZ R178, R39.reuse, R178 ;  /* 0x000000b227b27220 */ /* 0x040fe20000410000 */
[----:B------:R-:W-:Y:S01]  /*2c90*/  FMUL.FTZ R174, R39, R174 ;  /* 0x000000ae27ae7220 */ /* 0x000fe20000410000 */
[----:B------:R-:W-:Y:S01]  /*2ca0*/  FMUL.FTZ R172, R141, R142 ;  /* 0x0000008e8dac7220 */ /* 0x000fe20000410000 */
[----:B------:R-:W-:Y:S01]  /*2cb0*/  FADD.FTZ R197, R197, R177 ;  /* 0x000000b1c5c57221 */ /* 0x000fe20000010000 */
[-C--:B------:R-:W-:Y:S01]  /*2cc0*/  FMUL.FTZ R176, R147, R140.reuse ;  /* 0x0000008c93b07220 */ /* 0x080fe20000410000 */
[----:B------:R-:W-:Y:S01]  /*2cd0*/  FFMA.FTZ R141, R179, R177, R198 ;  /* 0x000000b1b38d7223 */ /* 0x000fe200000100c6 */
[----:B------:R-:W-:Y:S01]  /*2ce0*/  SHF.L.U32 R143, R168, 0x10, RZ ;  /* 0x00000010a88f7819 */ /* 0x000fe200000006ff */
[----:B------:R-:W-:Y:S01]  /*2cf0*/  FADD.FTZ R121, R121, R140 ;  /* 0x0000008c79797221 */ /* 0x000fe20000010000 */
[----:B------:R-:W-:Y:S01]  /*2d00*/  FFMA.FTZ R93, R178, R140, R93 ;  /* 0x0000008cb25d7223 */ /* 0x000fe2000001005d */
[----:B------:R-:W-:Y:S01]  /*2d10*/  FADD.FTZ R123, R123, R142 ;  /* 0x0000008e7b7b7221 */ /* 0x000fe20000010000 */
[----:B------:R-:W-:Y:S01]  /*2d20*/  FFMA.FTZ R95, R174, R142, R95 ;  /* 0x0000008eae5f7223 */ /* 0x000fe2000001005f */
[----:B------:R-:W-:Y:S01]  /*2d30*/  FADD.FTZ R140, R197, R176 ;  /* 0x000000b0c58c7221 */ /* 0x000fe20000010000 */
[----:B------:R-:W-:Y:S01]  /*2d40*/  FFMA.FTZ R142, R178, R176, R141 ;  /* 0x000000b0b28e7223 */ /* 0x000fe2000001008d */
[----:B------:R-:W-:Y:S01]  /*2d50*/  SHF.L.U32 R145, R170, 0x10, RZ ;  /* 0x00000010aa917819 */ /* 0x000fe200000006ff */
[----:B------:R-:W-:Y:S01]  /*2d60*/  FADD.FTZ R170, -R196, R143 ;  /* 0x0000008fc4aa7221 */ /* 0x000fe20000010100 */
[----:B------:R-:W-:Y:S01]  /*2d70*/  FADD.FTZ R141, R140, R173 ;  /* 0x000000ad8c8d7221 */ /* 0x000fe20000010000 */
[----:B------:R-:W-:Y:S01]  /*2d80*/  FFMA.FTZ R143, R175, R173, R142 ;  /* 0x000000adaf8f7223 */ /* 0x000fe2000001008e */
[----:B------:R-:W-:Y:S01]  /*2d90*/  SHF.L.U32 R147, R10, 0x10, RZ ;  /* 0x000000100a937819 */ /* 0x000fe200000006ff */
[----:B------:R-:W-:Y:S01]  /*2da0*/  FMUL.FTZ R170, R39, R170 ;  /* 0x000000aa27aa7220 */ /* 0x000fe20000410000 */
[----:B------:R-:W-:Y:S01]  /*2db0*/  SHF.L.U32 R144, R144, 0x10, RZ ;  /* 0x0000001090907819 */ /* 0x000fe200000006ff */
[----:B------:R-:W-:Y:S01]  /*2dc0*/  FADD.FTZ R140, R141, R172 ;  /* 0x000000ac8d8c7221 */ /* 0x000fe20000010000 */
[----:B------:R-:W-:Y:S01]  /*2dd0*/  FFMA.FTZ R142, R174, R172, R143 ;  /* 0x000000acae8e7223 */ /* 0x000fe2000001008f */
[----:B------:R-:W-:Y:S01]  /*2de0*/  FADD.FTZ R124, R124, R201 ;  /* 0x000000c97c7c7221 */ /* 0x000fe20000010000 */
[----:B------:R-:W-:Y:S01]  /*2df0*/  FFMA.FTZ R96, R171, R201, R96 ;  /* 0x000000c9ab607223 */ /* 0x000fe20000010060 */
        /* <DEDUP_REMOVED lines=9> */
[----:B------:R-:W-:Y:S01]  /*2e90*/  FADD.FTZ R125, R125, R144 ;  /* 0x000000907d7d7221 */ /* 0x000fe20000010000 */
[----:B------:R-:W-:Y:S01]  /*2ea0*/  FMUL.FTZ R148, R201, R146 ;  /* 0x00000092c9947220 */ /* 0x000fe20000410000 */
[----:B------:R-:W-:Y:S01]  /*2eb0*/  FADD.FTZ R197, R140, R165 ;  /* 0x000000a58cc57221 */ /* 0x000fe20000010000 */
[----:B------:R-:W-:Y:S01]  /*2ec0*/  FFMA.FTZ R141, R167, R165, R142 ;  /* 0x000000a5a78d7223 */ /* 0x000fe2000001008e */
[----:B------:R-:W-:Y:S01]  /*2ed0*/  FFMA.FTZ R97, R170, R144, R97 ;  /* 0x00000090aa617223 */ /* 0x000fe20000010061 */
[----:B------:R-:W-:Y:S01]  /*2ee0*/  FADD.FTZ R127, R127, R146 ;  /* 0x000000927f7f7221 */ /* 0x000fe20000010000 */
[C---:B------:R-:W-:Y:S01]  /*2ef0*/  FFMA.FTZ R99, R166.reuse, R146, R99 ;  /* 0x00000092a6637223 */ /* 0x040fe20000010063 */
[----:B------:R-:W-:Y:S01]  /*2f00*/  FADD.FTZ R197, R197, R148 ;  /* 0x00000094c5c57221 */ /* 0x000fe20000010000 */
[----:B------:R-:W-:-:S07]  /*2f10*/  FFMA.FTZ R198, R166, R148, R141 ;  /* 0x00000094a6c67223 */ /* 0x000fce000001008d */
.L_x_14:
[----:B------:R-:W-:Y:S05]  /*2f20*/  BSYNC.RECONVERGENT B2 ;  /* 0x0000000000027941 */ /* 0x000fea0003800200 */
.L_x_13:
        /* <DEDUP_REMOVED lines=9> */
[----:B0-----:R-:W-:-:S05]  /*2fc0*/  IMAD.WIDE.U32 R22, R199, 0x10, R22 ;  /* 0x00000010c7167825 */ /* 0x001fca00078e0016 */
[----:B------:R0:W5:Y:S01]  /*2fd0*/  LDG.E.128 R128, desc[UR6][R22.64] ;  /* 0x0000000616807981 */ /* 0x000162000c1e1d00 */
[----:B------:R-:W-:Y:S02]  /*2fe0*/  SHF.L.U32 R144, R14, 0x10, RZ ;  /* 0x000000100e907819 */ /* 0x000fe400000006ff */
[----:B------:R-:W-:Y:S02]  /*2ff0*/  IADD3 R199, PT, PT, R199, 0x20, RZ ;  /* 0x00000020c7c77810 */ /* 0x000fe40007ffe0ff */
[C---:B--2---:R-:W-:Y:S02]  /*3000*/  SHF.L.U32 R33, R24.reuse, 0x10, RZ ;  /* 0x0000001018217819 */ /* 0x044fe400000006ff */
[C---:B------:R-:W-:Y:S02]  /*3010*/  SHF.L.U32 R141, R25.reuse, 0x10, RZ ;  /* 0x00000010198d7819 */ /* 0x040fe400000006ff */
[----:B------:R-:W-:Y:S01]  /*3020*/  PRMT R32, R24, 0x7632, R32 ;  /* 0x0000763218207816 */ /* 0x000fe20000000020 */
[----:B0-----:R-:W-:Y:S01]  /*3030*/  FADD.FTZ R22, -R196, R33 ;  /* 0x00000021c4167221 */ /* 0x001fe20000010100 */
[----:B------:R-:W-:-:S02]  /*3040*/  PRMT R35, R25, 0x7632, R35 ;  /* 0x0000763219237816 */ /* 0x000fc40000000023 */
[----:B------:R-:W-:Y:S01]  /*3050*/  SHF.L.U32 R24, R48, 0x10, RZ ;  /* 0x0000001030187819 */ /* 0x000fe200000006ff */
[----:B-----5:R-:W-:Y:S01]  /*3060*/  FMUL.FTZ R23, R39, R22 ;  /* 0x0000001627177220 */ /* 0x020fe20000410000 */
[----:B---3--:R-:W-:Y:S02]  /*3070*/  SHF.L.U32 R25, R28, 0x10, RZ ;  /* 0x000000101c197819 */ /* 0x008fe400000006ff */
[C---:B------:R-:W-:Y:S02]  /*3080*/  PRMT R140, R26.reuse, 0x7632, R140 ;  /* 0x000076321a8c7816 */ /* 0x040fe4000000008c */
[----:B------:R-:W-:Y:S01]  /*3090*/  SHF.L.U32 R143, R26, 0x10, RZ ;  /* 0x000000101a8f7819 */ /* 0x000fe200000006ff */
[----:B------:R-:W-:Y:S01]  /*30a0*/  FADD.FTZ R26, -R196, R141 ;  /* 0x0000008dc41a7221 */ /* 0x000fe20000010100 */
[C---:B------:R-:W-:Y:S01]  /*30b0*/  SHF.L.U32 R147, R27.reuse, 0x10, RZ ;  /* 0x000000101b937819 */ /* 0x040fe200000006ff */
[-C--:B------:R-:W-:Y:S01]  /*30c0*/  FMUL.FTZ R22, R24, R25.reuse ;  /* 0x0000001918167220 */ /* 0x080fe20000410000 */
[----:B------:R-:W-:Y:S01]  /*30d0*/  PRMT R146, R27, 0x7632, R146 ;  /* 0x000076321b927816 */ /* 0x000fe20000000092 */
[----:B------:R-:W-:Y:S01]  /*30e0*/  FADD.FTZ R100, R100, R25 ;  /* 0x0000001964647221 */ /* 0x000fe20000010000 */
[----:B------:R-:W-:Y:S01]  /*30f0*/  PRMT R36, R29, 0x7632, R36 ;  /* 0x000076321d247816 */ /* 0x000fe20000000024 */
[----:B------:R-:W-:Y:S01]  /*3100*/  FFMA.FTZ R68, R23, R25, R68 ;  /* 0x0000001917447223 */ /* 0x000fe20000010044 */
[----:B------:R-:W-:Y:S01]  /*3110*/  SHF.L.U32 R29, R29, 0x10, RZ ;  /* 0x000000101d1d7819 */ /* 0x000fe200000006ff */
[----:B------:R-:W-:Y:S01]  /*3120*/  FMUL.FTZ R25, R39, R26 ;  /* 0x0000001a27197220 */ /* 0x000fe20000410000 */
[----:B------:R-:W-:Y:S01]  /*3130*/  SHF.L.U32 R27, R49, 0x10, RZ ;  /* 0x00000010311b7819 */ /* 0x000fe200000006ff */
[----:B------:R-:W-:Y:S01]  /*3140*/  FADD.FTZ R26, -R196, R143 ;  /* 0x0000008fc41a7221 */ /* 0x000fe20000010100 */
[----:B------:R-:W-:Y:S01]  /*3150*/  PRMT R142, R30, 0x7632, R142 ;  /* 0x000076321e8e7816 */ /* 0x000fe2000000008e */
[----:B------:R-:W-:Y:S01]  /*3160*/  FADD.FTZ R102, R102, R29 ;  /* 0x0000001d66667221 */ /* 0x000fe20000010000 */
[----:B------:R-:W-:Y:S01]  /*3170*/  SHF.L.U32 R145, R30, 0x10, RZ ;  /* 0x000000101e917819 */ /* 0x000fe200000006ff */
[----:B------:R-:W-:Y:S01]  /*3180*/  FADD.FTZ R30, -R196, R147 ;  /* 0x00000093c41e7221 */ /* 0x000fe20000010100 */
[----:B------:R-:W-:Y:S01]  /*3190*/  PRMT R200, R31, 0x7632, R200 ;  /* 0x000076321fc87816 */ /* 0x000fe200000000c8 */
[-C--:B------:R-:W-:Y:S01]  /*31a0*/  FMUL.FTZ R24, R27, R29.reuse ;  /* 0x0000001d1b187220 */ /* 0x080fe20000410000 */
[----:B------:R-:W-:Y:S01]  /*31b0*/  SHF.L.U32 R38, R31, 0x10, RZ ;  /* 0x000000101f267819 */ /* 0x000fe200000006ff */
[----:B------:R-:W-:Y:S01]  /*31c0*/  FFMA.FTZ R70, R25, R29, R70 ;  /* 0x0000001d19467223 */ /* 0x000fe20000010046 */
[----:B------:R-:W-:Y:S01]  /*31d0*/  SHF.L.U32 R31, R32, 0x10, RZ ;  /* 0x00000010201f7819 */ /* 0x000fe200000006ff */
[C---:B------:R-:W-:Y:S01]  /*31e0*/  FMUL.FTZ R29, R39.reuse, R30 ;  /* 0x0000001e271d7220 */ /* 0x040fe20000410000 */
[----:B------:R-:W-:Y:S01]  /*31f0*/  PRMT R34, R28, 0x7632, R34 ;  /* 0x000076321c227816 */ /* 0x000fe20000000022 */
[----:B------:R-:W-:Y:S01]  /*3200*/  FMUL.FTZ R27, R39, R26 ;  /* 0x0000001a271b7220 */ /* 0x000fe20000410000 */
[----:B------:R-:W-:Y:S01]  /*3210*/  SHF.L.U32 R28, R50, 0x10, RZ ;  /* 0x00000010321c7819 */ /* 0x000fe200000006ff */
[----:B------:R-:W-:Y:S01]  /*3220*/  FADD.FTZ R30, -R196, R31 ;  /* 0x0000001fc41e7221 */ /* 0x000fe20000010100 */
[----:B------:R-:W-:Y:S01]  /*3230*/  SHF.L.U32 R33, R51, 0x10, RZ ;  /* 0x0000001033217819 */ /* 0x000fe200000006ff */
[----:B------:R-:W-:Y:S01]  /*3240*/  FADD.FTZ R106, R106, R38 ;  /* 0x000000266a6a7221 */ /* 0x000fe20000010000 */
[----:B------:R-:W-:Y:S01]  /*3250*/  SHF.L.U32 R32, R16, 0x10, RZ ;  /* 0x0000001010207819 */ /* 0x000fe200000006ff */
[----:B------:R-:W-:Y:S01]  /*3260*/  FMUL.FTZ R30, R39, R30 ;  /* 0x0000001e271e7220 */ /* 0x000fe20000410000 */
[----:B------:R-:W-:Y:S01]  /*3270*/  SHF.L.U32 R35, R35, 0x10, RZ ;  /* 0x0000001023237819 */ /* 0x000fe200000006ff */
[----:B------:R-:W-:Y:S01]  /*3280*/  FMUL.FTZ R26, R28, R145 ;  /* 0x000000911c1a7220 */ /* 0x000fe20000410000 */
[----:B------:R-:W-:Y:S01]  /*3290*/  SHF.L.U32 R34, R34, 0x10, RZ ;  /* 0x0000001022227819 */ /* 0x000fe200000006ff */
[-C--:B------:R-:W-:Y:S01]  /*32a0*/  FMUL.FTZ R28, R33, R38.reuse ;  /* 0x00000026211c7220 */ /* 0x080fe20000410000 */
[----:B------:R-:W-:Y:S01]  /*32b0*/  FFMA.FTZ R74, R29, R38, R74 ;  /* 0x000000261d4a7223 */ /* 0x000fe2000001004a */
[----:B------:R-:W-:Y:S01]  /*32c0*/  SHF.L.U32 R38, R36, 0x10, RZ ;  /* 0x0000001024267819 */ /* 0x000fe200000006ff */
[----:B------:R-:W-:Y:S01]  /*32d0*/  FADD.FTZ R36, -R196, R35 ;  /* 0x00000023c4247221 */ /* 0x000fe20000010100 */
[-C--:B------:R-:W-:Y:S01]  /*32e0*/  FMUL.FTZ R31, R32, R34.reuse ;  /* 0x00000022201f7220 */ /* 0x080fe20000410000 */
[----:B------:R-:W-:Y:S01]  /*32f0*/  FADD.FTZ R101, R101, R34 ;  /* 0x0000002265657221 */ /* 0x000fe20000010000 */
[----:B------:R-:W-:Y:S01]  /*3300*/  FFMA.FTZ R69, R30, R34, R69 ;  /* 0x000000221e457223 */ /* 0x000fe20000010045 */
[----:B------:R-:W-:Y:S01]  /*3310*/  FADD.FTZ R34, R197, R22 ;  /* 0x00000016c5227221 */ /* 0x000fe20000010000 */
[----:B------:R-:W-:Y:S01]  /*3320*/  FFMA.FTZ R35, R23, R22, R198 ;  /* 0x0000001617237223 */ /* 0x000fe200000100c6 */
[----:B------:R-:W-:Y:S01]  /*3330*/  SHF.L.U32 R33, R15, 0x10, RZ ;  /* 0x000000100f217819 */ /* 0x000fe200000006ff */
[----:B------:R-:W-:Y:S01]  /*3340*/  FMUL.FTZ R32, R39, R36 ;  /* 0x0000002427207220 */ /* 0x000fe20000410000 */
[----:B------:R-:W-:Y:S01]  /*3350*/  FADD.FTZ R141, R34, R31 ;  /* 0x0000001f228d7221 */ /* 0x000fe20000010000 */
[----:B------:R-:W-:Y:S01]  /*3360*/  FFMA.FTZ R34, R30, R31, R35 ;  /* 0x0000001f1e227223 */ /* 0x000fe20000010023 */
[----:B------:R-:W-:Y:S01]  /*3370*/  FADD.FTZ R103, R103, R38 ;  /* 0x0000002667677221 */ /* 0x000fe20000010000 */
[-C--:B------:R-:W-:Y:S01]  /*3380*/  FMUL.FTZ R33, R33, R38.reuse ;  /* 0x0000002621217220 */ /* 0x080fe20000410000 */
[----:B------:R-:W-:Y:S01]  /*3390*/  FFMA.FTZ R71, R32, R38, R71 ;  /* 0x0000002620477223 */ /* 0x000fe20000010047 */
[----:B------:R-:W-:Y:S01]  /*33a0*/  SHF.L.U32 R143, R140, 0x10, RZ ;  /* 0x000000108c8f7819 */ /* 0x000fe200000006ff */
[----:B------:R-:W-:Y:S01]  /*33b0*/  FADD.FTZ R38, R141, R24 ;  /* 0x000000188d267221 */ /* 0x000fe20000010000 */
[----:B------:R-:W-:Y:S01]  /*33c0*/  FFMA.FTZ R35, R25, R24, R34 ;  /* 0x0000001819237223 */ /* 0x000fe20000010022 */
[----:B------:R-:W-:Y:S01]  /*33d0*/  SHF.L.U32 R142, R142, 0x10, RZ ;  /* 0x000000108e8e7819 */ /* 0x000fe200000006ff */
[----:B------:R-:W-:Y:S01]  /*33e0*/  FADD.FTZ R104, R104, R145 ;  /* 0x0000009168687221 */ /* 0x000fe20000010000 */
[----:B------:R-:W-:Y:S01]  /*33f0*/  FADD.FTZ R141, R38, R33 ;  /* 0x00000021268d7221 */ /* 0x000fe20000010000 */
[----:B------:R-:W-:Y:S01]  /*3400*/  FADD.FTZ R36, -R196, R143 ;  /* 0x0000008fc4247221 */ /* 0x000fe20000010100 */
[----:B------:R-:W-:Y:S01]  /*3410*/  FFMA.FTZ R38, R32, R33, R35 ;  /* 0x0000002120267223 */ /* 0x000fe20000010023 */
        /* <DEDUP_REMOVED lines=10> */
[C---:B------:R-:W-:Y:S01]  /*34c0*/  FFMA.FTZ R140, R36.reuse, R34, R143 ;  /* 0x00000022248c7223 */ /* 0x040fe2000001008f */
[----:B------:R-:W-:Y:S01]  /*34d0*/  FADD.FTZ R105, R105, R142 ;  /* 0x0000008e69697221 */ /* 0x000fe20000010000 */
[----:B------:R-:W-:Y:S01]  /*34e0*/  FFMA.FTZ R73, R36, R142, R73 ;  /* 0x0000008e24497223 */ /* 0x000fe20000010049 */
[----:B------:R-:W-:Y:S01]  /*34f0*/  FMUL.FTZ R35, R147, R200 ;  /* 0x000000c893237220 */ /* 0x000fe20000410000 */
[----:B------:R-:W-:Y:S01]  /*3500*/  FMUL.FTZ R38, R39, R38 ;  /* 0x0000002627267220 */ /* 0x000fe20000410000 */
[----:B------:R-:W-:Y:S01]  /*3510*/  FADD.FTZ R142, R141, R28 ;  /* 0x0000001c8d8e7221 */ /* 0x000fe20000010000 */
[----:B------:R-:W-:Y:S01]  /*3520*/  FFMA.FTZ R140, R29, R28, R140 ;  /* 0x0000001c1d8c7223 */ /* 0x000fe2000001008c */
[----:B------:R-:W-:Y:S01]  /*3530*/  FADD.FTZ R107, R107, R200 ;  /* 0x000000c86b6b7221 */ /* 0x000fe20000010000 */
[----:B------:R-:W-:Y:S01]  /*3540*/  FFMA.FTZ R75, R38, R200, R75 ;  /* 0x000000c8264b7223 */ /* 0x000fe2000001004b */
[----:B------:R-:W-:Y:S01]  /*3550*/  FADD.FTZ R197, R142, R35 ;  /* 0x000000238ec57221 */ /* 0x000fe20000010000 */
[----:B------:R-:W-:-:S07]  /*3560*/  FFMA.FTZ R198, R38, R35, R140 ;  /* 0x0000002326c67223 */ /* 0x000fce000001008c */
.L_x_16:
[----:B------:R-:W-:Y:S05]  /*3570*/  BSYNC.RECONVERGENT B2 ;  /* 0x0000000000027941 */ /* 0x000fea0003800200 */
.L_x_15:
        /* <DEDUP_REMOVED lines=97> */
[----:B------:R-:W-:-:S07]  /*3b90*/  FFMA.FTZ R198, R164, R163, R140 ;  /* 0x000000a3a4c67223 */ /* 0x000fce000001008c */
.L_x_10:
[----:B------:R-:W-:Y:S05]  /*3ba0*/  BSYNC.RECONVERGENT B1 ;  /* 0x0000000000017941 */ /* 0x000fea0003800200 */
.L_x_2:
[----:B------:R-:W-:-:S03]  /*3bb0*/  UMOV UR4, 0xffffffff ;  /* 0xffffffff00047882 */ /* 0x000fc60000000000 */
[----:B------:R-:W-:Y:S05]  /*3bc0*/  BRA.DIV UR4, `(.L_x_17) ;  /* 0x0000004604647947 */ /* 0x000fea000b800000 */
[----:B------:R-:W0:Y:S01]  /*3bd0*/  SHFL.BFLY PT, R140, R197, 0x1, 0x1f ;  /* 0x0c201f00c58c7f89 */ /* 0x000e2200000e0000 */
[----:B------:R-:W-:Y:S02]  /*3be0*/  PRMT R200, R66, 0x7632, R200 ;  /* 0x0000763242c87816 */ /* 0x000fe400000000c8 */
[----:B------:R-:W-:Y:S01]  /*3bf0*/  PRMT R201, R64, 0x7632, R201 ;  /* 0x0000763240c97816 */ /* 0x000fe200000000c9 */
[----:B------:R-:W1:Y:S01]  /*3c00*/  SHFL.BFLY PT, R141, R198, 0x1, 0x1f ;  /* 0x0c201f00c68d7f89 */ /* 0x000e6200000e0000 */
[C---:B------:R-:W-:Y:S02]  /*3c10*/  PRMT R202, R130.reuse, 0x7632, R202 ;  /* 0x0000763282ca7816 */ /* 0x040fe400000000ca */
[----:B------:R-:W-:Y:S02]  /*3c20*/  PRMT R199, R130, 0x7632, R199 ;  /* 0x0000763282c77816 */ /* 0x000fe400000000c7 */
[----:B------:R-:W-:Y:S01]  /*3c30*/  PRMT R203, R129, 0x7632, R203 ;  /* 0x0000763281cb7816 */ /* 0x000fe200000000cb */
[----:B0-----:R-:W-:Y:S01]  /*3c40*/  FADD.FTZ R140, R140, R197 ;  /* 0x000000c58c8c7221 */ /* 0x001fe20000010000 */
[----:B-1----:R-:W-:-:S04]  /*3c50*/  FADD.FTZ R141, R141, R198 ;  /* 0x000000c68d8d7221 */ /* 0x002fc80000010000 */
[----:B------:R-:W0:Y:S01]  /*3c60*/  SHFL.BFLY PT, R143, R140, 0x2, 0x1f ;  /* 0x0c401f008c8f7f89 */ /* 0x000e2200000e0000 */
[----:B------:R-:W-:-:S03]  /*3c70*/  PRMT R198, R129, 0x7632, R198 ;  /* 0x0000763281c67816 */ /* 0x000fc600000000c6 */
[----:B------:R-:W1:Y:S01]  /*3c80*/  SHFL.BFLY PT, R142, R141, 0x2, 0x1f ;  /* 0x0c401f008d8e7f89 */ /* 0x000e6200000e0000 */
[----:B0-----:R-:W-:Y:S01]  /*3c90*/  FADD.FTZ R143, R140, R143 ;  /* 0x0000008f8c8f7221 */ /* 0x001fe20000010000 */
[----:B-1----:R-:W-:-:S04]  /*3ca0*/  FADD.FTZ R142, R141, R142 ;  /* 0x0000008e8d8e7221 */ /* 0x002fc80000010000 */
[----:B------:R-:W0:Y:S04]  /*3cb0*/  SHFL.BFLY PT, R144, R143, 0x4, 0x1f ;  /* 0x0c801f008f907f89 */ /* 0x000e2800000e0000 */
[----:B------:R-:W1:Y:S01]  /*3cc0*/  SHFL.BFLY PT, R145, R142, 0x4, 0x1f ;  /* 0x0c801f008e917f89 */ /* 0x000e6200000e0000 */
[----:B0-----:R-:W-:Y:S01]  /*3cd0*/  FADD.FTZ R144, R143, R144 ;  /* 0x000000908f907221 */ /* 0x001fe20000010000 */
[----:B-1----:R-:W-:-:S04]  /*3ce0*/  FADD.FTZ R145, R142, R145 ;  /* 0x000000918e917221 */ /* 0x002fc80000010000 */
[----:B------:R-:W0:Y:S04]  /*3cf0*/  SHFL.BFLY PT, R147, R144, 0x8, 0x1f ;  /* 0x0d001f0090937f89 */ /* 0x000e2800000e0000 */
[----:B------:R-:W1:Y:S01]  /*3d00*/  SHFL.BFLY PT, R146, R145, 0x8, 0x1f ;  /* 0x0d001f0091927f89 */ /* 0x000e6200000e0000 */
[--C-:B0-----:R-:W-:Y:S01]  /*3d10*/  FADD.FTZ R196, R144, R147.reuse ;  /* 0x0000009390c47221 */ /* 0x101fe20000010000 */
[----:B------:R-:W-:Y:S01]  /*3d20*/  PRMT R147, R66, 0x7632, R147 ;  /* 0x0000763242937816 */ /* 0x000fe20000000093 */
[----:B-1----:R-:W-:-:S03]  /*3d30*/  FADD.FTZ R140, R145, R146 ;  /* 0x00000092918c7221 */ /* 0x002fc60000010000 */
[----:B------:R0:W1:Y:S01]  /*3d40*/  SHFL.BFLY PT, R141, R196, 0x10, 0x1f ;  /* 0x0e001f00c48d7f89 */ /* 0x00006200000e0000 */
[----:B------:R-:W-:-:S03]  /*3d50*/  PRMT R146, R64, 0x7632, R146 ;  /* 0x0000763240927816 */ /* 0x000fc60000000092 */
[----:B------:R0:W2:Y:S04]  /*3d60*/  SHFL.BFLY PT, R197, R140, 0x10, 0x1f ;  /* 0x0e001f008cc57f89 */ /* 0x0000a800000e0000 */
.L_x_60:
[----:B-1----:R-:W-:Y:S01]  /*3d70*/  FADD.FTZ R141, R196, R141 ;  /* 0x0000008dc48d7221 */ /* 0x002fe20000010000 */
[----:B------:R-:W-:Y:S01]  /*3d80*/  ISETP.NE.AND P6, PT, RZ, UR8, PT ;  /* 0x00000008ff007c0c */ /* 0x000fe2000bfc5270 */
[----:B0-2---:R-:W-:Y:S01]  /*3d90*/  FADD.FTZ R196, R140, R197 ;  /* 0x000000c58cc47221 */ /* 0x005fe20000010000 */
[----:B------:R-:W-:Y:S01]  /*3da0*/  BSSY.RECONVERGENT B1, `(.L_x_18) ;  /* 0x0000336000017945 */ /* 0x000fe20003800200 */
[----:B------:R-:W-:Y:S02]  /*3db0*/  FMUL.FTZ R141, R141, UR9 ;  /* 0x000000098d8d7c20 */ /* 0x000fe40008410000 */
[----:B------:R-:W-:-:S03]  /*3dc0*/  FMUL.FTZ R196, R196, UR9 ;  /* 0x00000009c4c47c20 */ /* 0x000fc60008410000 */
[----:B------:R-:W-:Y:S01]  /*3dd0*/  FSEL R197, R141, RZ, !P6 ;  /* 0x000000ff8dc57208 */ /* 0x000fe20007000000 */
[----:B------:R-:W-:Y:S06]  /*3de0*/  @P1 BRA `(.L_x_19) ;  /* 0x0000001400981947 */ /* 0x000fec0003800000 */
[----:B------:R-:W-:Y:S04]  /*3df0*/  BSSY.RECONVERGENT B2, `(.L_x_20) ;  /* 0x0000059000027945 */ /* 0x000fe80003800200 */
[----:B------:R-:W-:Y:S05]  /*3e00*/  @!P2 BRA `(.L_x_21) ;  /* 0x00000004005ca947 */ /* 0x000fea0003800000 */
[----:B------:R-:W-:-:S04]  /*3e10*/  ISETP.NE.U32.AND P1, PT, RZ, UR12, PT ;  /* 0x0000000cff007c0c */ /* 0x000fc8000bf25070 */
[----:B------:R-:W-:-:S13]  /*3e20*/  ISETP.NE.AND.EX P1, PT, RZ, UR13, PT, P1 ;  /* 0x0000000dff007c0c */ /* 0x000fda000bf25310 */
[----:B------:R-:W-:Y:S05]  /*3e30*/  @P1 BRA `(.L_x_22) ;  /* 0x0000000000941947 */ /* 0x000fea0003800000 */
[-CC-:B------:R-:W-:Y:S01]  /*3e40*/  FFMA.FTZ R140, R195, R196.reuse, R197.reuse ;  /* 0x000000c4c38c7223 */ /* 0x180fe200000100c5 */
[-CC-:B------:R-:W-:Y:S01]  /*3e50*/  FFMA.FTZ R141, R194, R196.reuse, R197.reuse ;  /* 0x000000c4c28d7223 */ /* 0x180fe200000100c5 */
[-CC-:B------:R-:W-:Y:S01]  /*3e60*/  FFMA.FTZ R144, R191, R196.reuse, R197.reuse ;  /* 0x000000c4bf907223 */ /* 0x180fe200000100c5 */
[-CC-:B------:R-:W-:Y:S01]  /*3e70*/  FFMA.FTZ R143, R190, R196.reuse, R197.reuse ;  /* 0x000000c4be8f7223 */ /* 0x180fe200000100c5 */
[-CC-:B------:R-:W-:Y:S01]  /*3e80*/  FFMA.FTZ R198, R187, R196.reuse, R197.reuse ;  /* 0x000000c4bbc67223 */ /* 0x180fe200000100c5 */
[-CC-:B------:R-:W-:Y:S01]  /*3e90*/  FFMA.FTZ R145, R186, R196.reuse, R197.reuse ;  /* 0x000000c4ba917223 */ /* 0x180fe200000100c5 */
[-CC-:B------:R-:W-:Y:S01]  /*3ea0*/  FFMA.FTZ R202, R183, R196.reuse, R197.reuse ;  /* 0x000000c4b7ca7223 */ /* 0x180fe200000100c5 */
[----:B------:R-:W-:Y:S01]  /*3eb0*/  FFMA.FTZ R147, R182, R196, R197 ;  /* 0x000000c4b6937223 */ /* 0x000fe200000100c5 */
[----:B------:R-:W-:Y:S01]  /*3ec0*/  FADD.FTZ R140, R193, -R140 ;  /* 0x8000008cc18c7221 */ /* 0x000fe20000010000 */
[----:B------:R-:W-:Y:S01]  /*3ed0*/  FADD.FTZ R142, R192, -R141 ;  /* 0x8000008dc08e7221 */ /* 0x000fe20000010000 */
[----:B------:R-:W-:Y:S01]  /*3ee0*/  FADD.FTZ R144, R189, -R144 ;  /* 0x80000090bd907221 */ /* 0x000fe20000010000 */
[----:B------:R-:W-:Y:S01]  /*3ef0*/  FADD.FTZ R146, R188, -R143 ;  /* 0x8000008fbc927221 */ /* 0x000fe20000010000 */
[----:B------:R-:W-:Y:S01]  /*3f00*/  FADD.FTZ R198, R185, -R198 ;  /* 0x800000c6b9c67221 */ /* 0x000fe20000010000 */
[----:B------:R-:W-:Y:S01]  /*3f10*/  FADD.FTZ R200, R184, -R145 ;  /* 0x80000091b8c87221 */ /* 0x000fe20000010000 */
[----:B------:R-:W-:Y:S01]  /*3f20*/  FADD.FTZ R202, R181, -R202 ;  /* 0x800000cab5ca7221 */ /* 0x000fe20000010000 */
[----:B------:R-:W-:Y:S01]  /*3f30*/  FADD.FTZ R204, R180, -R147 ;  /* 0x80000093b4cc7221 */ /* 0x000fe20000010000 */
[C---:B-----5:R-:W-:Y:S01]  /*3f40*/  FMUL.FTZ R140, R39.reuse, R140 ;  /* 0x0000008c278c7220 */ /* 0x060fe20000410000 */
[C---:B------:R-:W-:Y:S01]  /*3f50*/  FMUL.FTZ R142, R39.reuse, R142 ;  /* 0x0000008e278e7220 */ /* 0x040fe20000410000 */
[C---:B------:R-:W-:Y:S01]  /*3f60*/  FMUL.FTZ R144, R39.reuse, R144 ;  /* 0x0000009027907220 */ /* 0x040fe20000410000 */
[C---:B------:R-:W-:Y:S01]  /*3f70*/  FMUL.FTZ R146, R39.reuse, R146 ;  /* 0x0000009227927220 */ /* 0x040fe20000410000 */
[C---:B------:R-:W-:Y:S01]  /*3f80*/  FMUL.FTZ R198, R39.reuse, R198 ;  /* 0x000000c627c67220 */ /* 0x040fe20000410000 */
[C---:B------:R-:W-:Y:S01]  /*3f90*/  FMUL.FTZ R200, R39.reuse, R200 ;  /* 0x000000c827c87220 */ /* 0x040fe20000410000 */
[C---:B------:R-:W-:Y:S01]  /*3fa0*/  FMUL.FTZ R202, R39.reuse, R202 ;  /* 0x000000ca27ca7220 */ /* 0x040fe20000410000 */
[----:B------:R-:W-:Y:S01]  /*3fb0*/  FMUL.FTZ R204, R39, R204 ;  /* 0x000000cc27cc7220 */ /* 0x000fe20000410000 */
[-C--:B------:R-:W-:Y:S01]  /*3fc0*/  FMUL.FTZ R140, R140, R37.reuse ;  /* 0x000000258c8c7220 */ /* 0x080fe20000410000 */
[-C--:B------:R-:W-:Y:S01]  /*3fd0*/  FMUL.FTZ R141, R142, R37.reuse ;  /* 0x000000258e8d7220 */ /* 0x080fe20000410000 */
[-C--:B------:R-:W-:Y:S01]  /*3fe0*/  FMUL.FTZ R144, R144, R37.reuse ;  /* 0x0000002590907220 */ /* 0x080fe20000410000 */
[-C--:B------:R-:W-:Y:S01]  /*3ff0*/  FMUL.FTZ R143, R146, R37.reuse ;  /* 0x00000025928f7220 */ /* 0x080fe20000410000 */
[-C--:B------:R-:W-:Y:S01]  /*4000*/  FMUL.FTZ R142, R198, R37.reuse ;  /* 0x00000025c68e7220 */ /* 0x080fe20000410000 */
[-C--:B------:R-:W-:Y:S01]  /*4010*/  FMUL.FTZ R145, R200, R37.reuse ;  /* 0x00000025c8917220 */ /* 0x080fe20000410000 */
[-C--:B------:R-:W-:Y:S01]  /*4020*/  FMUL.FTZ R202, R202, R37.reuse ;  /* 0x00000025caca7220 */ /* 0x080fe20000410000 */
[----:B------:R-:W-:Y:S01]  /*4030*/  FMUL.FTZ R147, R204, R37 ;  /* 0x00000025cc937220 */ /* 0x000fe20000410000 */
[----:B------:R-:W-:-:S02]  /*4040*/  F2FP.BF16.F32.PACK_AB R140, R141, R140 ;  /* 0x0000008c8d8c723e */ /* 0x000fc400000010ff */
[----:B------:R-:W-:Y:S02]  /*4050*/  F2FP.BF16.F32.PACK_AB R141, R143, R144 ;  /* 0x000000908f8d723e */ /* 0x000fe400000010ff */
[----:B------:R-:W-:Y:S02]  /*4060*/  F2FP.BF16.F32.PACK_AB R142, R145, R142 ;  /* 0x0000008e918e723e */ /* 0x000fe400000010ff */
[----:B------:R-:W-:Y:S01]  /*4070*/  F2FP.BF16.F32.PACK_AB R143, R147, R202 ;  /* 0x000000ca938f723e */ /* 0x000fe200000010ff */
[----:B------:R-:W-:Y:S06]  /*4080*/  BRA `(.L_x_23) ;  /* 0x0000000000a07947 */ /* 0x000fec0003800000 */
.L_x_22:
        /* <DEDUP_REMOVED lines=25> */
[C---:B------:R-:W-:Y:S01]  /*4220*/  F2FP.BF16.F32.PACK_AB R118, R117.reuse, R144 ;  /* 0x000000907576723e */ /* 0x040fe200000010ff */
[-C--:B------:R-:W-:Y:S01]  /*4230*/  FMUL.FTZ R199, R117, R37.reuse ;  /* 0x0000002575c77220 */ /* 0x080fe20000410000 */
[----:B------:R-:W-:Y:S01]  /*4240*/  F2FP.BF16.F32.PACK_AB R119, R200, R198 ;  /* 0x000000c6c877723e */ /* 0x000fe200000010ff */
[-C--:B------:R-:W-:Y:S01]  /*4250*/  FMUL.FTZ R144, R140, R37.reuse ;  /* 0x000000258c907220 */ /* 0x080fe20000410000 */
[----:B------:R-:W-:Y:S01]  /*4260*/  F2FP.BF16.F32.PACK_AB R117, R142, R140 ;  /* 0x0000008c8e75723e */ /* 0x000fe200000010ff */
[-C--:B------:R-:W-:Y:S01]  /*4270*/  FMUL.FTZ R143, R198, R37.reuse ;  /* 0x00000025c68f7220 */ /* 0x080fe20000410000 */
[-C--:B------:R-:W-:Y:S01]  /*4280*/  FMUL.FTZ R200, R200, R37.reuse ;  /* 0x00000025c8c87220 */ /* 0x080fe20000410000 */
[-C--:B------:R-:W-:Y:S01]  /*4290*/  FMUL.FTZ R147, R142, R37.reuse ;  /* 0x000000258e937220 */ /* 0x080fe20000410000 */
[-C--:B------:R-:W-:Y:S01]  /*42a0*/  FMUL.FTZ R140, R116, R37.reuse ;  /* 0x00000025748c7220 */ /* 0x080fe20000410000 */
[C---:B------:R-:W-:Y:S01]  /*42b0*/  FMUL.FTZ R145, R141.reuse, R37 ;  /* 0x000000258d917220 */ /* 0x040fe20000410000 */
[----:B------:R-:W-:-:S02]  /*42c0*/  F2FP.BF16.F32.PACK_AB R116, R141, R116 ;  /* 0x000000748d74723e */ /* 0x000fc400000010ff */
[----:B------:R-:W-:Y:S02]  /*42d0*/  F2FP.BF16.F32.PACK_AB R143, R200, R143 ;  /* 0x0000008fc88f723e */ /* 0x000fe400000010ff */
[----:B------:R-:W-:Y:S02]  /*42e0*/  F2FP.BF16.F32.PACK_AB R142, R199, R146 ;  /* 0x00000092c78e723e */ /* 0x000fe400000010ff */
[----:B------:R-:W-:Y:S02]  /*42f0*/  F2FP.BF16.F32.PACK_AB R141, R147, R144 ;  /* 0x00000090938d723e */ /* 0x000fe400000010ff */
[----:B------:R-:W-:-:S07]  /*4300*/  F2FP.BF16.F32.PACK_AB R140, R145, R140 ;  /* 0x0000008c918c723e */ /* 0x000fce00000010ff */
.L_x_23:
[----:B------:R-:W0:Y:S08]  /*4310*/  @P1 LDC.64 R146, c[0x0][0x478] ;  /* 0x00011e00ff921b82 */ /* 0x000e300000000a00 */
[----:B------:R-:W1:Y:S01]  /*4320*/  LDC.64 R144, c[0x0][0x468] ;  /* 0x00011a00ff907b82 */ /* 0x000e620000000a00 */
[----:B0-----:R-:W-:-:S05]  /*4330*/  @P1 IMAD.WIDE.U32 R146, R21, 0x10, R146 ;  /* 0x0000001015921825 */ /* 0x001fca00078e0092 */
[----:B------:R0:W-:Y:S01]  /*4340*/  @P1 STG.E.128 desc[UR6][R146.64], R116 ;  /* 0x0000007492001986 */ /* 0x0001e2000c101d06 */
[C---:B-1----:R-:W-:Y:S01]  /*4350*/  IMAD.WIDE.U32 R144, R21.reuse, 0x10, R144 ;  /* 0x0000001015907825 */ /* 0x042fe200078e0090 */
[----:B------:R-:W-:-:S04]  /*4360*/  IADD3 R21, PT, PT, R21, 0x20, RZ ;  /* 0x0000002015157810 */ /* 0x000fc80007ffe0ff */
[----:B------:R0:W-:Y:S03]  /*4370*/  STG.E.128 desc[UR6][R144.64], R140 ;  /* 0x0000008c90007986 */ /* 0x0001e6000c101d06 */
.L_x_21:
[----:B------:R-:W-:Y:S05]  /*4380*/  BSYNC.RECONVERGENT B2 ;  /* 0x0000000000027941 */ /* 0x000fea0003800200 */
.L_x_20:
[----:B------:R-:W-:Y:S04]  /*4390*/  BSSY.RECONVERGENT B2, `(.L_x_24) ;  /* 0x0000059000027945 */ /* 0x000fe80003800200 */
[----:B------:R-:W-:Y:S05]  /*43a0*/  @!P3 BRA `(.L_x_25) ;  /* 0x00000004005cb947 */ /* 0x000fea0003800000 */
[----:B------:R-:W-:-:S04]  /*43b0*/  ISETP.NE.U32.AND P1, PT, RZ, UR12, PT ;  /* 0x0000000cff007c0c */ /* 0x000fc8000bf25070 */
[----:B------:R-:W-:-:S13]  /*43c0*/  ISETP.NE.AND.EX P1, PT, RZ, UR13, PT, P1 ;  /* 0x0000000dff007c0c */ /* 0x000fda000bf25310 */
[----:B------:R-:W-:Y:S05]  /*43d0*/  @!P1 BRA `(.L_x_26) ;  /* 0x0000000000a49947 */ /* 0x000fea0003800000 */
[-CC-:B0-----:R-:W-:Y:S01]  /*43e0*/  FFMA.FTZ R142, R167, R196.reuse, R197.reuse ;  /* 0x000000c4a78e7223 */ /* 0x181fe200000100c5 */
        /* <DEDUP_REMOVED lines=38> */
[----:B------:R-:W-:Y:S01]  /*4650*/  F2FP.BF16.F32.PACK_AB R140, R145, R140 ;  /* 0x0000008c918c723e */ /* 0x000fe200000010ff */
[----:B------:R-:W-:Y:S06]  /*4660*/  BRA `(.L_x_27) ;  /* 0x0000000000907947 */ /* 0x000fec0003800000 */
.L_x_26:
        /* <DEDUP_REMOVED lines=35> */
[----:B------:R-:W-:-:S07]  /*48a0*/  F2FP.BF16.F32.PACK_AB R143, R147, R202 ;  /* 0x000000ca938f723e */ /* 0x000fce00000010ff */
.L_x_27:
[----:B------:R-:W0:Y:S08]  /*48b0*/  @P1 LDC.64 R146, c[0x0][0x478] ;  /* 0x00011e00ff921b82 */ /* 0x000e300000000a00 */
[----:B------:R-:W1:Y:S01]  /*48c0*/  LDC.64 R144, c[0x0][0x468] ;  /* 0x00011a00ff907b82 */ /* 0x000e620000000a00 */
[----:B0-----:R-:W-:-:S05]  /*48d0*/  @P1 IMAD.WIDE.U32 R146, R21, 0x10, R146 ;  /* 0x0000001015921825 */ /* 0x001fca00078e0092 */
[----:B------:R2:W-:Y:S01]  /*48e0*/  @P1 STG.E.128 desc[UR6][R146.64], R116 ;  /* 0x0000007492001986 */ /* 0x0005e2000c101d06 */
[C---:B-1----:R-:W-:Y:S01]  /*48f0*/  IMAD.WIDE.U32 R144, R21.reuse, 0x10, R144 ;  /* 0x0000001015907825 */ /* 0x042fe200078e0090 */
[----:B------:R-:W-:-:S04]  /*4900*/  IADD3 R21, PT, PT, R21, 0x20, RZ ;  /* 0x0000002015157810 */ /* 0x000fc80007ffe0ff */
[----:B------:R2:W-:Y:S03]  /*4910*/  STG.E.128 desc[UR6][R144.64], R140 ;  /* 0x0000008c90007986 */ /* 0x0005e6000c101d06 */
.L_x_25:
[----:B------:R-:W-:Y:S05]  /*4920*/  BSYNC.RECONVERGENT B2 ;  /* 0x0000000000027941 */ /* 0x000fea0003800200 */
.L_x_24:
[----:B------:R-:W-:Y:S04]  /*4930*/  BSSY.RECONVERGENT B2, `(.L_x_28) ;  /* 0x0000059000027945 */ /* 0x000fe80003800200 */
[----:B------:R-:W-:Y:S05]  /*4940*/  @!P4 BRA `(.L_x_29) ;  /* 0x00000004005cc947 */ /* 0x000fea0003800000 */
[----:B------:R-:W-:-:S04]  /*4950*/  ISETP.NE.U32.AND P1, PT, RZ, UR12, PT ;  /* 0x0000000cff007c0c */ /* 0x000fc8000bf25070 */
[----:B------:R-:W-:-:S13]  /*4960*/  ISETP.NE.AND.EX P1, PT, RZ, UR13, PT, P1 ;  /* 0x0000000dff007c0c */ /* 0x000fda000bf25310 */
[----:B------:R-:W-:Y:S05]  /*4970*/  @!P1 BRA `(.L_x_30) ;  /* 0x0000000000a49947 */ /* 0x000fea0003800000 */
[-CC-:B0-2---:R-:W-:Y:S01]  /*4980*/  FFMA.FTZ R140, R38, R196.reuse, R197.reuse ;  /* 0x000000c4268c7223 */ /* 0x185fe200000100c5 */
        /* <DEDUP_REMOVED lines=40> */
.L_x_30:
        /* <DEDUP_REMOVED lines=36> */
.L_x_31:
[----:B------:R-:W0:Y:S08]  /*4e50*/  @P1 LDC.64 R146, c[0x0][0x478] ;  /* 0x00011e00ff921b82 */ /* 0x000e300000000a00 */
[----:B------:R-:W1:Y:S01]  /*4e60*/  LDC.64 R144, c[0x0][0x468] ;  /* 0x00011a00ff907b82 */ /* 0x000e620000000a00 */
[----:B0-----:R-:W-:-:S05]  /*4e70*/  @P1 IMAD.WIDE.U32 R146, R21, 0x10, R146 ;  /* 0x0000001015921825 */ /* 0x001fca00078e0092 */
[----:B------:R3:W-:Y:S01]  /*4e80*/  @P1 STG.E.128 desc[UR6][R146.64], R116 ;  /* 0x0000007492001986 */ /* 0x0007e2000c101d06 */
[C---:B-1----:R-:W-:Y:S01]  /*4e90*/  IMAD.WIDE.U32 R144, R21.reuse, 0x10, R144 ;  /* 0x0000001015907825 */ /* 0x042fe200078e0090 */
[----:B------:R-:W-:-:S04]  /*4ea0*/  IADD3 R21, PT, PT, R21, 0x20, RZ ;  /* 0x0000002015157810 */ /* 0x000fc80007ffe0ff */
[----:B------:R3:W-:Y:S03]  /*4eb0*/  STG.E.128 desc[UR6][R144.64], R140 ;  /* 0x0000008c90007986 */ /* 0x0007e6000c101d06 */
.L_x_29:
[----:B------:R-:W-:Y:S05]  /*4ec0*/  BSYNC.RECONVERGENT B2 ;  /* 0x0000000000027941 */ /* 0x000fea0003800200 */
.L_x_28:
[----:B------:R-:W-:Y:S05]  /*4ed0*/  @!P5 BRA `(.L_x_32) ;  /* 0x000000200088d947 */ /* 0x000fea0003800000 */
[----:B------:R-:W-:-:S04]  /*4ee0*/  ISETP.NE.U32.AND P1, PT, RZ, UR12, PT ;  /* 0x0000000cff007c0c */ /* 0x000fc8000bf25070 */
[----:B------:R-:W-:-:S13]  /*4ef0*/  ISETP.NE.AND.EX P1, PT, RZ, UR13, PT, P1 ;  /* 0x0000000dff007c0c */ /* 0x000fda000bf25310 */
[----:B------:R-:W-:Y:S05]  /*4f00*/  @!P1 BRA `(.L_x_33) ;  /* 0x0000000000a49947 */ /* 0x000fea0003800000 */
[-CC-:B0-23--:R-:W-:Y:S01]  /*4f10*/  FFMA.FTZ R140, R164, R196.reuse, R197.reuse ;  /* 0x000000c4a48c7223 */ /* 0x18dfe200000100c5 */
[-CC-:B------:R-:W-:Y:S01]  /*4f20*/  FFMA.FTZ R143, R155, R196.reuse, R197.reuse ;  /* 0x000000c49b8f7223 */ /* 0x180fe200000100c5 */
[-CC-:B------:R-:W-:Y:S01]  /*4f30*/  FFMA.FTZ R141, R153, R196.reuse, R197.reuse ;  /* 0x000000c4998d7223 */ /* 0x180fe200000100c5 */
[-CC-:B------:R-:W-:Y:S01]  /*4f40*/  FFMA.FTZ R118, R162, R196.reuse, R197.reuse ;  /* 0x000000c4a2767223 */ /* 0x180fe200000100c5 */
[-CC-:B------:R-:W-:Y:S01]  /*4f50*/  FFMA.FTZ R119, R151, R196.reuse, R197.reuse ;  /* 0x000000c497777223 */ /* 0x180fe200000100c5 */
[-CC-:B------:R-:W-:Y:S01]  /*4f60*/  FFMA.FTZ R116, R160, R196.reuse, R197.reuse ;  /* 0x000000c4a0747223 */ /* 0x180fe200000100c5 */
[----:B------:R-:W-:Y:S01]  /*4f70*/  FADD.FTZ R198, R163, -R140 ;  /* 0x8000008ca3c67221 */ /* 0x000fe20000010000 */
[-C--:B------:R-:W-:Y:S01]  /*4f80*/  FFMA.FTZ R117, R149, R196.reuse, R197 ;  /* 0x000000c495757223 */ /* 0x080fe200000100c5 */
[----:B------:R-:W-:Y:S01]  /*4f90*/  FADD.FTZ R144, R156, -R143 ;  /* 0x8000008f9c907221 */ /* 0x000fe20000010000 */
[----:B------:R-:W-:Y:S01]  /*4fa0*/  FFMA.FTZ R196, R158, R196, R197 ;  /* 0x000000c49ec47223 */ /* 0x000fe200000100c5 */
[----:B------:R-:W-:Y:S01]  /*4fb0*/  FADD.FTZ R140, R154, -R141 ;  /* 0x8000008d9a8c7221 */ /* 0x000fe20000010000 */
[----:B------:R-:W-:Y:S01]  /*4fc0*/  FADD.FTZ R146, R161, -R118 ;  /* 0x80000076a1927221 */ /* 0x000fe20000010000 */
[----:B------:R-:W-:Y:S01]  /*4fd0*/  FADD.FTZ R118, R152, -R119 ;  /* 0x8000007798767221 */ /* 0x000fe20000010000 */
[----:B------:R-:W-:Y:S01]  /*4fe0*/  FADD.FTZ R142, R159, -R116 ;  /* 0x800000749f8e7221 */ /* 0x000fe20000010000 */
[C---:B-----5:R-:W-:Y:S01]  /*4ff0*/  FMUL.FTZ R119, R39.reuse, R198 ;  /* 0x000000c627777220 */ /* 0x060fe20000410000 */
[----:B------:R-:W-:Y:S01]  /*5000*/  FADD.FTZ R116, R150, -R117 ;  /* 0x8000007596747221 */ /* 0x000fe20000010000 */
[----:B------:R-:W-:Y:S01]  /*5010*/  FMUL.FTZ R198, R39, R144 ;  /* 0x0000009027c67220 */ /* 0x000fe20000410000 */
[----:B------:R-:W-:Y:S01]  /*5020*/  FADD.FTZ R196, R157, -R196 ;  /* 0x800000c49dc47221 */ /* 0x000fe20000010000 */
[C---:B------:R-:W-:Y:S01]  /*5030*/  FMUL.FTZ R144, R39.reuse, R140 ;  /* 0x0000008c27907220 */ /* 0x040fe20000410000 */
[C---:B------:R-:W-:Y:S01]  /*5040*/  FMUL.FTZ R146, R39.reuse, R146 ;  /* 0x0000009227927220 */ /* 0x040fe20000410000 */
[C---:B------:R-:W-:Y:S01]  /*5050*/  FMUL.FTZ R140, R39.reuse, R118 ;  /* 0x00000076278c7220 */ /* 0x040fe20000410000 */
[C---:B------:R-:W-:Y:S01]  /*5060*/  FMUL.FTZ R142, R39.reuse, R142 ;  /* 0x0000008e278e7220 */ /* 0x040fe20000410000 */
[C---:B------:R-:W-:Y:S01]  /*5070*/  FMUL.FTZ R116, R39.reuse, R116 ;  /* 0x0000007427747220 */ /* 0x040fe20000410000 */
[----:B------:R-:W-:Y:S01]  /*5080*/  FMUL.FTZ R196, R39, R196 ;  /* 0x000000c427c47220 */ /* 0x000fe20000410000 */
[-C--:B------:R-:W-:Y:S01]  /*5090*/  FMUL.FTZ R39, R144, R37.reuse ;  /* 0x0000002590277220 */ /* 0x080fe20000410000 */
[----:B------:R-:W-:Y:S01]  /*50a0*/  F2FP.BF16.F32.PACK_AB R118, R146, R144 ;  /* 0x000000909276723e */ /* 0x000fe200000010ff */
[-C--:B------:R-:W-:Y:S01]  /*50b0*/  FMUL.FTZ R141, R140, R37.reuse ;  /* 0x000000258c8d7220 */ /* 0x080fe20000410000 */
[----:B------:R-:W-:Y:S01]  /*50c0*/  F2FP.BF16.F32.PACK_AB R117, R142, R140 ;  /* 0x0000008c8e75723e */ /* 0x000fe200000010ff */
[CC--:B------:R-:W-:Y:S01]  /*50d0*/  FMUL.FTZ R200, R119.reuse, R37.reuse ;  /* 0x0000002577c87220 */ /* 0x0c0fe20000410000 */
        /* <DEDUP_REMOVED lines=8> */
[----:B------:R-:W-:Y:S02]  /*5160*/  F2FP.BF16.F32.PACK_AB R142, R146, R39 ;  /* 0x00000027928e723e */ /* 0x000fe400000010ff */
[----:B------:R-:W-:Y:S02]  /*5170*/  F2FP.BF16.F32.PACK_AB R141, R144, R141 ;  /* 0x0000008d908d723e */ /* 0x000fe400000010ff */
[----:B------:R-:W-:Y:S01]  /*5180*/  F2FP.BF16.F32.PACK_AB R140, R37, R140 ;  /* 0x0000008c258c723e */ /* 0x000fe200000010ff */
[----:B------:R-:W-:Y:S06]  /*5190*/  BRA `(.L_x_34) ;  /* 0x0000000000907947 */ /* 0x000fec0003800000 */
.L_x_33:
[-CC-:B0-23--:R-:W-:Y:S01]  /*51a0*/  FFMA.FTZ R142, R158, R196.reuse, R197.reuse ;  /* 0x000000c49e8e7223 */ /* 0x18dfe200000100c5 */
        /* <DEDUP_REMOVED lines=35> */
.L_x_34:
[----:B------:R-:W0:Y:S08]  /*53e0*/  @P1 LDC.64 R146, c[0x0][0x478] ;  /* 0x00011e00ff921b82 */ /* 0x000e300000000a00 */
[----:B------:R-:W1:Y:S01]  /*53f0*/  LDC.64 R144, c[0x0][0x468] ;  /* 0x00011a00ff907b82 */ /* 0x000e620000000a00 */
[----:B0-----:R-:W-:-:S05]  /*5400*/  @P1 IMAD.WIDE.U32 R146, R21, 0x10, R146 ;  /* 0x0000001015921825 */ /* 0x001fca00078e0092 */
[----:B------:R0:W-:Y:S01]  /*5410*/  @P1 STG.E.128 desc[UR6][R146.64], R116 ;  /* 0x0000007492001986 */ /* 0x0001e2000c101d06 */
[----:B-1----:R-:W-:-:S05]  /*5420*/  IMAD.WIDE.U32 R144, R21, 0x10, R144 ;  /* 0x0000001015907825 */ /* 0x002fca00078e0090 */
[----:B------:R0:W-:Y:S01]  /*5430*/  STG.E.128 desc[UR6][R144.64], R140 ;  /* 0x0000008c90007986 */ /* 0x0001e2000c101d06 */
[----:B------:R-:W-:Y:S05]  /*5440*/  BRA `(.L_x_32) ;  /* 0x0000001c002c7947 */ /* 0x000fea0003800000 */
.L_x_19:
[----:B------:R-:W-:-:S04]  /*5450*/  UISETP.NE.U32.AND UP0, UPT, UR12, URZ, UPT ;  /* 0x000000ff0c00728c */ /* 0x000fc8000bf05070 */
[----:B------:R-:W-:-:S09]  /*5460*/  UISETP.NE.AND.EX UP0, UPT, UR13, URZ, UPT, UP0 ;  /* 0x000000ff0d00728c */ /* 0x000fd2000bf05300 */
[----:B------:R-:W-:Y:S05]  /*5470*/  BRA.U UP0, `(.L_x_35) ;  /* 0x0000000d005c7547 */ /* 0x000fea000b800000 */
[----:B------:R-:W-:Y:S01]  /*5480*/  ISETP.GT.U32.AND P1, PT, R3, 0x1f, PT ;  /* 0x0000001f0300780c */ /* 0x000fe20003f24070 */
[----:B------:R-:W-:-:S12]  /*5490*/  BSSY.RECONVERGENT B2, `(.L_x_36) ;  /* 0x0000036000027945 */ /* 0x000fd80003800200 */
[----:B------:R-:W-:Y:S05]  /*54a0*/  @!P1 BRA `(.L_x_37) ;  /* 0x0000000000d09947 */ /* 0x000fea0003800000 */
[-CC-:B------:R-:W-:Y:S01]  /*54b0*/  FFMA.FTZ R200, R183, R196.reuse, R197.reuse ;  /* 0x000000c4b7c87223 */ /* 0x180fe200000100c5 */
[-C--:B------:R-:W-:Y:S01]  /*54c0*/  FFMA.FTZ R145, R182, R196.reuse, R197 ;  /* 0x000000c4b6917223 */ /* 0x080fe200000100c5 */
[----:B------:R-:W-:Y:S01]  /*54d0*/  PRMT R141, R135, 0x7632, R141 ;  /* 0x00007632878d7816 */ /* 0x000fe2000000008d */
[-C--:B------:R-:W-:Y:S01]  /*54e0*/  FFMA.FTZ R202, R187, R196.reuse, R197 ;  /* 0x000000c4bbca7223 */ /* 0x080fe200000100c5 */
[----:B------:R-:W-:Y:S01]  /*54f0*/  FADD.FTZ R210, R181, -R200 ;  /* 0x800000c8b5d27221 */ /* 0x000fe20000010000 */
[----:B------:R-:W-:Y:S01]  /*5500*/  SHF.L.U32 R144, R135, 0x10, RZ ;  /* 0x0000001087907819 */ /* 0x000fe200000006ff */
[----:B------:R-:W-:Y:S01]  /*5510*/  FADD.FTZ R145, R180, -R145 ;  /* 0x80000091b4917221 */ /* 0x000fe20000010000 */
[----:B------:R-:W-:Y:S01]  /*5520*/  SHF.L.U32 R200, R141, 0x10, RZ ;  /* 0x000000108dc87819 */ /* 0x000fe200000006ff */
[----:B------:R-:W-:Y:S01]  /*5530*/  FFMA.FTZ R143, R186, R196, R197 ;  /* 0x000000c4ba8f7223 */ /* 0x000fe200000100c5 */
[C---:B------:R-:W-:Y:S01]  /*5540*/  PRMT R140, R134.reuse, 0x7632, R140 ;  /* 0x00007632868c7816 */ /* 0x040fe2000000008c */
[C---:B-----5:R-:W-:Y:S01]  /*5550*/  FFMA.FTZ R210, R39.reuse, R210, R144 ;  /* 0x000000d227d27223 */ /* 0x060fe20000010090 */
[----:B------:R-:W-:Y:S01]  /*5560*/  SHF.L.U32 R142, R134, 0x10, RZ ;  /* 0x00000010868e7819 */ /* 0x000fe200000006ff */
[----:B------:R-:W-:Y:S01]  /*5570*/  FFMA.FTZ R212, R39, R145, R200 ;  /* 0x0000009127d47223 */ /* 0x000fe200000100c8 */
[----:B------:R-:W-:Y:S01]  /*5580*/  SHF.L.U32 R140, R140, 0x10, RZ ;  /* 0x000000108c8c7819 */ /* 0x000fe200000006ff */
[----:B------:R-:W0:Y:S01]  /*5590*/  LDC.64 R144, c[0x0][0x468] ;  /* 0x00011a00ff907b82 */ /* 0x000e220000000a00 */
[----:B------:R-:W-:Y:S01]  /*55a0*/  FADD.FTZ R141, R185, -R202 ;  /* 0x800000cab98d7221 */ /* 0x000fe20000010000 */
[----:B------:R-:W-:Y:S01]  /*55b0*/  FADD.FTZ R143, R184, -R143 ;  /* 0x8000008fb88f7221 */ /* 0x000fe20000010000 */
[-CC-:B------:R-:W-:Y:S01]  /*55c0*/  FFMA.FTZ R204, R191, R196.reuse, R197.reuse ;  /* 0x000000c4bfcc7223 */ /* 0x180fe200000100c5 */
[-C--:B------:R-:W-:Y:S01]  /*55d0*/  FFMA.FTZ R203, R190, R196.reuse, R197 ;  /* 0x000000c4becb7223 */ /* 0x080fe200000100c5 */
[C---:B------:R-:W-:Y:S01]  /*55e0*/  FFMA.FTZ R206, R39.reuse, R141, R142 ;  /* 0x0000008d27ce7223 */ /* 0x040fe2000001008e */
[--C-:B------:R-:W-:Y:S01]  /*55f0*/  FFMA.FTZ R208, R39, R143, R140.reuse ;  /* 0x0000008f27d07223 */ /* 0x100fe2000001008c */
[----:B------:R-:W-:Y:S01]  /*5600*/  PRMT R141, R133, 0x7632, R141 ;  /* 0x00007632858d7816 */ /* 0x000fe2000000008d */
[-CC-:B------:R-:W-:Y:S01]  /*5610*/  FFMA.FTZ R202, R195, R196.reuse, R197.reuse ;  /* 0x000000c4c3ca7223 */ /* 0x180fe200000100c5 */
[----:B------:R-:W-:Y:S01]  /*5620*/  PRMT R140, R132, 0x7632, R140 ;  /* 0x00007632848c7816 */ /* 0x000fe2000000008c */
[----:B------:R-:W-:Y:S01]  /*5630*/  FFMA.FTZ R143, R194, R196, R197 ;  /* 0x000000c4c28f7223 */ /* 0x000fe200000100c5 */
[----:B------:R-:W-:Y:S01]  /*5640*/  SHF.L.U32 R200, R133, 0x10, RZ ;  /* 0x0000001085c87819 */ /* 0x000fe200000006ff */
[----:B------:R-:W-:Y:S01]  /*5650*/  FADD.FTZ R201, R189, -R204 ;  /* 0x800000ccbdc97221 */ /* 0x000fe20000010000 */
[----:B------:R-:W-:Y:S01]  /*5660*/  SHF.L.U32 R142, R132, 0x10, RZ ;  /* 0x00000010848e7819 */ /* 0x000fe200000006ff */
[----:B------:R-:W-:Y:S01]  /*5670*/  FADD.FTZ R203, R188, -R203 ;  /* 0x800000cbbccb7221 */ /* 0x000fe20000010000 */
[----:B------:R-:W-:Y:S01]  /*5680*/  SHF.L.U32 R204, R141, 0x10, RZ ;  /* 0x000000108dcc7819 */ /* 0x000fe200000006ff */
[----:B------:R-:W-:Y:S01]  /*5690*/  FADD.FTZ R141, R193, -R202 ;  /* 0x800000cac18d7221 */ /* 0x000fe20000010000 */
[----:B------:R-:W-:Y:S01]  /*56a0*/  SHF.L.U32 R140, R140, 0x10, RZ ;  /* 0x000000108c8c7819 */ /* 0x000fe200000006ff */
[----:B------:R-:W-:Y:S01]  /*56b0*/  FADD.FTZ R143, R192, -R143 ;  /* 0x8000008fc08f7221 */ /* 0x000fe20000010000 */
[C---:B------:R-:W-:Y:S01]  /*56c0*/  FFMA.FTZ R202, R39.reuse, R201, R200 ;  /* 0x000000c927ca7223 */ /* 0x040fe200000100c8 */
[C---:B------:R-:W-:Y:S01]  /*56d0*/  FFMA.FTZ R204, R39.reuse, R203, R204 ;  /* 0x000000cb27cc7223 */ /* 0x040fe200000100cc */
[C---:B------:R-:W-:Y:S01]  /*56e0*/  FFMA.FTZ R142, R39.reuse, R141, R142 ;  /* 0x0000008d278e7223 */ /* 0x040fe2000001008e */
[----:B------:R-:W-:Y:S01]  /*56f0*/  FFMA.FTZ R200, R39, R143, R140 ;  /* 0x0000008f27c87223 */ /* 0x000fe2000001008c */
        /* <DEDUP_REMOVED lines=8> */
[----:B------:R-:W-:Y:S01]  /*5780*/  F2FP.BF16.F32.PACK_AB R143, R212, R143 ;  /* 0x0000008fd48f723e */ /* 0x000fe200000010ff */
[----:B0-----:R-:W-:Y:S01]  /*5790*/  IMAD.WIDE.U32 R144, R21, 0x10, R144 ;  /* 0x0000001015907825 */ /* 0x001fe200078e0090 */
[----:B------:R-:W-:-:S02]  /*57a0*/  F2FP.BF16.F32.PACK_AB R142, R203, R206 ;  /* 0x000000cecb8e723e */ /* 0x000fc400000010ff */
[----:B------:R-:W-:Y:S02]  /*57b0*/  F2FP.BF16.F32.PACK_AB R141, R204, R141 ;  /* 0x0000008dcc8d723e */ /* 0x000fe400000010ff */
[----:B------:R-:W-:Y:S02]  /*57c0*/  F2FP.BF16.F32.PACK_AB R140, R201, R140 ;  /* 0x0000008cc98c723e */ /* 0x000fe400000010ff */
[----:B------:R-:W-:-:S03]  /*57d0*/  IADD3 R21, PT, PT, R21, 0x20, RZ ;  /* 0x0000002015157810 */ /* 0x000fc60007ffe0ff */
[----:B------:R0:W-:Y:S04]  /*57e0*/  STG.E.128 desc[UR6][R144.64], R140 ;  /* 0x0000008c90007986 */ /* 0x0001e8000c101d06 */
.L_x_37:
[----:B------:R-:W-:Y:S05]  /*57f0*/  BSYNC.RECONVERGENT B2 ;  /* 0x0000000000027941 */ /* 0x000fea0003800200 */
.L_x_36:
[----:B------:R-:W-:Y:S04]  /*5800*/  BSSY.RECONVERGENT B2, `(.L_x_38) ;  /* 0x0000036000027945 */ /* 0x000fe80003800200 */
[----:B------:R-:W-:Y:S05]  /*5810*/  @!P3 BRA `(.L_x_39) ;  /* 0x0000000000d0b947 */ /* 0x000fea0003800000 */
[-CC-:B------:R-:W-:Y:S01]  /*5820*/  FFMA.FTZ R200, R167, R196.reuse, R197.reuse ;  /* 0x000000c4a7c87223 */ /* 0x180fe200000100c5 */
[-C--:B0-----:R-:W-:Y:S01]  /*5830*/  FFMA.FTZ R145, R166, R196.reuse, R197 ;  /* 0x000000c4a6917223 */ /* 0x081fe200000100c5 */
        /* <DEDUP_REMOVED lines=50> */
.L_x_39:
[----:B------:R-:W-:Y:S05]  /*5b60*/  BSYNC.RECONVERGENT B2 ;  /* 0x0000000000027941 */ /* 0x000fea0003800200 */
.L_x_38:
[----:B------:R-:W-:Y:S04]  /*5b70*/  BSSY.RECONVERGENT B2, `(.L_x_40) ;  /* 0x0000034000027945 */ /* 0x000fe80003800200 */
[----:B------:R-:W-:Y:S05]  /*5b80*/  @!P4 BRA `(.L_x_41) ;  /* 0x0000000000c8c947 */ /* 0x000fea0003800000 */
[----:B01----:R-:W-:Y:S01]  /*5b90*/  SHF.L.U32 R142, R199, 0x10, RZ ;  /* 0x00000010c78e7819 */ /* 0x003fe200000006ff */
[-CC-:B------:R-:W-:Y:S01]  /*5ba0*/  FFMA.FTZ R145, R36, R196.reuse, R197.reuse ;  /* 0x000000c424917223 */ /* 0x180fe200000100c5 */
[-CC-:B------:R-:W-:Y:S01]  /*5bb0*/  FFMA.FTZ R199, R29, R196.reuse, R197.reuse ;  /* 0x000000c41dc77223 */ /* 0x180fe200000100c5 */
[----:B------:R-:W-:Y:S01]  /*5bc0*/  SHF.L.U32 R144, R131, 0x10, RZ ;  /* 0x0000001083907819 */ /* 0x000fe200000006ff */
[-C--:B------:R-:W-:Y:S01]  /*5bd0*/  FFMA.FTZ R143, R27, R196.reuse, R197 ;  /* 0x000000c41b8f7223 */ /* 0x080fe200000100c5 */
[----:B------:R-:W-:Y:S01]  /*5be0*/  FADD.FTZ R145, R34, -R145 ;  /* 0x8000009122917221 */ /* 0x000fe20000010000 */
[----:B------:R-:W-:Y:S01]  /*5bf0*/  FADD.FTZ R199, R28, -R199 ;  /* 0x800000c71cc77221 */ /* 0x000fe20000010000 */
[----:B------:R-:W-:Y:S01]  /*5c00*/  PRMT R141, R131, 0x7632, R141 ;  /* 0x00007632838d7816 */ /* 0x000fe2000000008d */
[-C--:B------:R-:W-:Y:S01]  /*5c10*/  FFMA.FTZ R202, R38, R196.reuse, R197 ;  /* 0x000000c426ca7223 */ /* 0x080fe200000100c5 */
[C---:B-----5:R-:W-:Y:S01]  /*5c20*/  FFMA.FTZ R206, R39.reuse, R145, R142 ;  /* 0x0000009127ce7223 */ /* 0x060fe2000001008e */
[----:B------:R-:W-:Y:S01]  /*5c30*/  FFMA.FTZ R208, R39, R199, R144 ;  /* 0x000000c727d07223 */ /* 0x000fe20000010090 */
[----:B------:R-:W-:Y:S01]  /*5c40*/  SHF.L.U32 R140, R130, 0x10, RZ ;  /* 0x00000010828c7819 */ /* 0x000fe200000006ff */
[----:B------:R-:W0:Y:S01]  /*5c50*/  LDC.64 R144, c[0x0][0x468] ;  /* 0x00011a00ff907b82 */ /* 0x000e220000000a00 */
[----:B------:R-:W-:Y:S01]  /*5c60*/  SHF.L.U32 R200, R141, 0x10, RZ ;  /* 0x000000108dc87819 */ /* 0x000fe200000006ff */
[----:B------:R-:W-:Y:S01]  /*5c70*/  FADD.FTZ R143, R26, -R143 ;  /* 0x8000008f1a8f7221 */ /* 0x000fe20000010000 */
[----:B------:R-:W-:Y:S01]  /*5c80*/  FADD.FTZ R141, R35, -R202 ;  /* 0x800000ca238d7221 */ /* 0x000fe20000010000 */
[-CC-:B------:R-:W-:Y:S01]  /*5c90*/  FFMA.FTZ R212, R32, R196.reuse, R197.reuse ;  /* 0x000000c420d47223 */ /* 0x180fe200000100c5 */
[----:B------:R-:W-:Y:S01]  /*5ca0*/  SHF.L.U32 R202, R198, 0x10, RZ ;  /* 0x00000010c6ca7819 */ /* 0x000fe200000006ff */
[C---:B------:R-:W-:Y:S01]  /*5cb0*/  FFMA.FTZ R204, R39.reuse, R143, R140 ;  /* 0x0000008f27cc7223 */ /* 0x040fe2000001008c */
[----:B------:R-:W-:Y:S01]  /*5cc0*/  FFMA.FTZ R210, R39, R141, R200 ;  /* 0x0000008d27d27223 */ /* 0x000fe200000100c8 */
[-CC-:B------:R-:W-:Y:S01]  /*5cd0*/  FFMA.FTZ R143, R25, R196.reuse, R197.reuse ;  /* 0x000000c4198f7223 */ /* 0x180fe200000100c5 */
[----:B------:R-:W-:Y:S01]  /*5ce0*/  PRMT R140, R128, 0x7632, R140 ;  /* 0x00007632808c7816 */ /* 0x000fe2000000008c */
[-CC-:B------:R-:W-:Y:S01]  /*5cf0*/  FFMA.FTZ R141, R23, R196.reuse, R197.reuse ;  /* 0x000000c4178d7223 */ /* 0x180fe200000100c5 */
[----:B------:R-:W-:Y:S01]  /*5d00*/  FFMA.FTZ R200, R30, R196, R197 ;  /* 0x000000c41ec87223 */ /* 0x000fe200000100c5 */
[----:B------:R-:W-:Y:S01]  /*5d10*/  SHF.L.U32 R198, R129, 0x10, RZ ;  /* 0x0000001081c67819 */ /* 0x000fe200000006ff */
[----:B------:R-:W-:Y:S01]  /*5d20*/  FADD.FTZ R199, R24, -R143 ;  /* 0x8000008f18c77221 */ /* 0x000fe20000010000 */
[----:B------:R-:W-:Y:S01]  /*5d30*/  SHF.L.U32 R142, R128, 0x10, RZ ;  /* 0x00000010808e7819 */ /* 0x000fe200000006ff */
[----:B------:R-:W-:Y:S01]  /*5d40*/  FADD.FTZ R201, R33, -R212 ;  /* 0x800000d421c97221 */ /* 0x000fe20000010000 */
[----:B------:R-:W-:Y:S01]  /*5d50*/  SHF.L.U32 R140, R140, 0x10, RZ ;  /* 0x000000108c8c7819 */ /* 0x000fe200000006ff */
[----:B------:R-:W-:Y:S01]  /*5d60*/  FADD.FTZ R141, R22, -R141 ;  /* 0x8000008d168d7221 */ /* 0x000fe20000010000 */
        /* <DEDUP_REMOVED lines=20> */
.L_x_41:
[----:B------:R-:W-:Y:S05]  /*5eb0*/  BSYNC.RECONVERGENT B2 ;  /* 0x0000000000027941 */ /* 0x000fea0003800200 */
.L_x_40:
[----:B------:R-:W-:Y:S05]  /*5ec0*/  @!P5 BRA `(.L_x_32) ;  /* 0x00000010008cd947 */ /* 0x000fea0003800000 */
[----:B012---:R-:W-:Y:S01]  /*5ed0*/  PRMT R140, R67, 0x7632, R140 ;  /* 0x00007632438c7816 */ /* 0x007fe2000000008c */
[-CC-:B------:R-:W-:Y:S01]  /*5ee0*/  FFMA.FTZ R142, R164, R196.reuse, R197.reuse ;  /* 0x000000c4a48e7223 */ /* 0x180fe200000100c5 */
[-CC-:B------:R-:W-:Y:S01]  /*5ef0*/  FFMA.FTZ R143, R155, R196.reuse, R197.reuse ;  /* 0x000000c49b8f7223 */ /* 0x180fe200000100c5 */
[-C--:B------:R-:W-:Y:S01]  /*5f00*/  FFMA.FTZ R141, R153, R196.reuse, R197 ;  /* 0x000000c4998d7223 */ /* 0x080fe200000100c5 */
[----:B------:R-:W-:Y:S01]  /*5f10*/  SHF.L.U32 R140, R140, 0x10, RZ ;  /* 0x000000108c8c7819 */ /* 0x000fe200000006ff */
[----:B------:R-:W-:Y:S01]  /*5f20*/  FADD.FTZ R142, R163, -R142 ;  /* 0x8000008ea38e7221 */ /* 0x000fe20000010000 */
[----:B------:R-:W-:Y:S01]  /*5f30*/  FADD.FTZ R202, R156, -R143 ;  /* 0x8000008f9cca7221 */ /* 0x000fe20000010000 */
[----:B------:R-:W-:Y:S01]  /*5f40*/  FADD.FTZ R143, R154, -R141 ;  /* 0x8000008d9a8f7221 */ /* 0x000fe20000010000 */
[--C-:B------:R-:W-:Y:S01]  /*5f50*/  FFMA.FTZ R198, R162, R196, R197.reuse ;  /* 0x000000c4a2c67223 */ /* 0x100fe200000100c5 */
[----:B-----5:R-:W-:Y:S01]  /*5f60*/  FFMA.FTZ R204, R39, R142, R140 ;  /* 0x0000008e27cc7223 */ /* 0x020fe2000001008c */
[----:B------:R-:W-:Y:S01]  /*5f70*/  SHF.L.U32 R140, R67, 0x10, RZ ;  /* 0x00000010438c7819 */ /* 0x000fe200000006ff */
[-CC-:B------:R-:W-:Y:S01]  /*5f80*/  FFMA.FTZ R199, R151, R196.reuse, R197.reuse ;  /* 0x000000c497c77223 */ /* 0x180fe200000100c5 */
[----:B------:R-:W-:Y:S01]  /*5f90*/  SHF.L.U32 R142, R66, 0x10, RZ ;  /* 0x00000010428e7819 */ /* 0x000fe200000006ff */
[----:B------:R-:W-:Y:S01]  /*5fa0*/  FFMA.FTZ R208, R160, R196, R197 ;  /* 0x000000c4a0d07223 */ /* 0x000fe200000100c5 */
[----:B------:R-:W-:Y:S01]  /*5fb0*/  SHF.L.U32 R144, R147, 0x10, RZ ;  /* 0x0000001093907819 */ /* 0x000fe200000006ff */
[----:B------:R-:W-:Y:S01]  /*5fc0*/  FFMA.FTZ R202, R39, R202, R140 ;  /* 0x000000ca27ca7223 */ /* 0x000fe2000001008c */
[----:B------:R-:W-:Y:S01]  /*5fd0*/  FADD.FTZ R147, R161, -R198 ;  /* 0x800000c6a1937221 */ /* 0x000fe20000010000 */
[----:B------:R-:W0:Y:S01]  /*5fe0*/  LDC.64 R140, c[0x0][0x468] ;  /* 0x00011a00ff8c7b82 */ /* 0x000e220000000a00 */
[----:B------:R-:W-:Y:S01]  /*5ff0*/  FFMA.FTZ R198, R39, R143, R142 ;  /* 0x0000008f27c67223 */ /* 0x000fe2000001008e */
[----:B------:R-:W-:Y:S01]  /*6000*/  PRMT R143, R65, 0x7632, R143 ;  /* 0x00007632418f7816 */ /* 0x000fe2000000008f */
[-CC-:B------:R-:W-:Y:S01]  /*6010*/  FFMA.FTZ R145, R149, R196.reuse, R197.reuse ;  /* 0x000000c495917223 */ /* 0x180fe200000100c5 */
[----:B------:R-:W-:Y:S01]  /*6020*/  FFMA.FTZ R206, R158, R196, R197 ;  /* 0x000000c49ece7223 */ /* 0x000fe200000100c5 */
        /* <DEDUP_REMOVED lines=11> */
[----:B------:R-:W-:Y:S01]  /*60e0*/  FMUL.FTZ R204, R204, R37 ;  /* 0x00000025cccc7220 */ /* 0x000fe20000410000 */
        /* <DEDUP_REMOVED lines=8> */
[----:B------:R-:W-:Y:S01]  /*6170*/  FMUL.FTZ R146, R146, R37 ;  /* 0x0000002592927220 */ /* 0x000fe20000410000 */
[----:B0-----:R-:W-:Y:S01]  /*6180*/  IMAD.WIDE.U32 R144, R21, 0x10, R140 ;  /* 0x0000001015907825 */ /* 0x001fe200078e008c */
[----:B------:R-:W-:-:S02]  /*6190*/  F2FP.BF16.F32.PACK_AB R143, R204, R143 ;  /* 0x0000008fcc8f723e */ /* 0x000fc400000010ff */
[----:B------:R-:W-:Y:S02]  /*61a0*/  F2FP.BF16.F32.PACK_AB R142, R197, R198 ;  /* 0x000000c6c58e723e */ /* 0x000fe400000010ff */
[----:B------:R-:W-:Y:S02]  /*61b0*/  F2FP.BF16.F32.PACK_AB R141, R196, R147 ;  /* 0x00000093c48d723e */ /* 0x000fe400000010ff */
[----:B------:R-:W-:-:S05]  /*61c0*/  F2FP.BF16.F32.PACK_AB R140, R146, R39 ;  /* 0x00000027928c723e */ /* 0x000fca00000010ff */
[----:B------:R4:W-:Y:S01]  /*61d0*/  STG.E.128 desc[UR6][R144.64], R140 ;  /* 0x0000008c90007986 */ /* 0x0009e2000c101d06 */
[----:B------:R-:W-:Y:S05]  /*61e0*/  BRA `(.L_x_32) ;  /* 0x0000000c00c47947 */ /* 0x000fea0003800000 */
.L_x_35:
[----:B------:R-:W-:Y:S04]  /*61f0*/  BSSY.RECONVERGENT B2, `(.L_x_42) ;  /* 0x000003d000027945 */ /* 0x000fe80003800200 */
[----:B------:R-:W-:Y:S05]  /*6200*/  @!P2 BRA `(.L_x_43) ;  /* 0x0000000000eca947 */ /* 0x000fea0003800000 */
[-CC-:B------:R-:W-:Y:S01]  /*6210*/  FFMA.FTZ R116, R195, R196.reuse, R197.reuse ;  /* 0x000000c4c3747223 */ /* 0x180fe200000100c5 */
[-C--:B------:R-:W-:Y:S01]  /*6220*/  FFMA.FTZ R145, R190, R196.reuse, R197 ;  /* 0x000000c4be917223 */ /* 0x080fe200000100c5 */
[----:B------:R-:W-:Y:S01]  /*6230*/  PRMT R141, R133, 0x7632, R141 ;  /* 0x00007632858d7816 */ /* 0x000fe2000000008d */
[-C--:B------:R-:W-:Y:S01]  /*6240*/  FFMA.FTZ R119, R194, R196.reuse, R197 ;  /* 0x000000c4c2777223 */ /* 0x080fe200000100c5 */
[----:B------:R-:W-:Y:S01]  /*6250*/  SHF.L.U32 R118, R132, 0x10, RZ ;  /* 0x0000001084767819 */ /* 0x000fe200000006ff */
[----:B------:R-:W-:Y:S01]  /*6260*/  FADD.FTZ R116, R193, -R116 ;  /* 0x80000074c1747221 */ /* 0x000fe20000010000 */
[----:B------:R-:W-:Y:S01]  /*6270*/  SHF.L.U32 R141, R141, 0x10, RZ ;  /* 0x000000108d8d7819 */ /* 0x000fe200000006ff */
[----:B------:R-:W-:Y:S01]  /*6280*/  FADD.FTZ R144, R188, -R145 ;  /* 0x80000091bc907221 */ /* 0x000fe20000010000 */
[----:B------:R-:W-:Y:S01]  /*6290*/  PRMT R117, R132, 0x7632, R117 ;  /* 0x0000763284757816 */ /* 0x000fe20000000075 */
[----:B------:R-:W-:Y:S01]  /*62a0*/  FFMA.FTZ R142, R191, R196, R197 ;  /* 0x000000c4bf8e7223 */ /* 0x000fe200000100c5 */
[C---:B-----5:R-:W-:Y:S01]  /*62b0*/  FFMA.FTZ R116, R39.reuse, R116, R118 ;  /* 0x0000007427747223 */ /* 0x060fe20000010076 */
[----:B------:R-:W-:Y:S01]  /*62c0*/  FFMA.FTZ R118, R39, R144, R141 ;  /* 0x0000009027767223 */ /* 0x000fe2000001008d */
[----:B------:R-:W-:Y:S01]  /*62d0*/  SHF.L.U32 R117, R117, 0x10, RZ ;  /* 0x0000001075757819 */ /* 0x000fe200000006ff */
[----:B------:R-:W0:Y:S01]  /*62e0*/  LDC.64 R146, c[0x0][0x478] ;  /* 0x00011e00ff927b82 */ /* 0x000e220000000a00 */
[----:B------:R-:W-:Y:S01]  /*62f0*/  SHF.L.U32 R143, R133, 0x10, RZ ;  /* 0x00000010858f7819 */ /* 0x000fe200000006ff */
[--C-:B------:R-:W-:Y:S01]  /*6300*/  FADD.FTZ R140, R192, -R119.reuse ;  /* 0x80000077c08c7221 */ /* 0x100fe20000010000 */
[----:B------:R-:W-:Y:S01]  /*6310*/  FADD.FTZ R142, R189, -R142 ;  /* 0x8000008ebd8e7221 */ /* 0x000fe20000010000 */
[----:B------:R-:W-:Y:S01]  /*6320*/  PRMT R119, R134, 0x7632, R119 ;  /* 0x0000763286777816 */ /* 0x000fe20000000077 */
[----:B------:R-:W-:Y:S01]  /*6330*/  FFMA.FTZ R141, R186, R196, R197 ;  /* 0x000000c4ba8d7223 */ /* 0x000fe200000100c5 */
[C---:B------:R-:W-:Y:S01]  /*6340*/  FFMA.FTZ R117, R39.reuse, R140, R117 ;  /* 0x0000008c27757223 */ /* 0x040fe20000010075 */
[----:B------:R-:W-:Y:S01]  /*6350*/  FFMA.FTZ R142, R39, R142, R143 ;  /* 0x0000008e278e7223 */ /* 0x000fe2000001008f */
[----:B------:R-:W1:Y:S01]  /*6360*/  LDC.64 R144, c[0x0][0x468] ;  /* 0x00011a00ff907b82 */ /* 0x000e620000000a00 */
[-C--:B------:R-:W-:Y:S01]  /*6370*/  FFMA.FTZ R140, R187, R196.reuse, R197 ;  /* 0x000000c4bb8c7223 */ /* 0x080fe200000100c5 */
        /* <DEDUP_REMOVED lines=13> */
[-C--:B------:R-:W-:Y:S01]  /*6450*/  FMUL.FTZ R140, R116, R37.reuse ;  /* 0x00000025748c7220 */ /* 0x080fe20000410000 */
[C---:B------:R-:W-:Y:S01]  /*6460*/  FFMA.FTZ R206, R39.reuse, R206, R199 ;  /* 0x000000ce27ce7223 */ /* 0x040fe200000100c7 */
[----:B------:R-:W-:Y:S01]  /*6470*/  FFMA.FTZ R208, R39, R208, R143 ;  /* 0x000000d027d07223 */ /* 0x000fe2000001008f */
[C---:B------:R-:W-:Y:S01]  /*6480*/  F2FP.BF16.F32.PACK_AB R116, R117.reuse, R116 ;  /* 0x000000747574723e */ /* 0x040fe200000010ff */
[-C--:B------:R-:W-:Y:S01]  /*6490*/  FMUL.FTZ R141, R117, R37.reuse ;  /* 0x00000025758d7220 */ /* 0x080fe20000410000 */
[-C--:B------:R-:W-:Y:S01]  /*64a0*/  FMUL.FTZ R143, R142, R37.reuse ;  /* 0x000000258e8f7220 */ /* 0x080fe20000410000 */
[C---:B------:R-:W-:Y:S01]  /*64b0*/  F2FP.BF16.F32.PACK_AB R117, R118.reuse, R142 ;  /* 0x0000008e7675723e */ /* 0x040fe200000010ff */
[-C--:B------:R-:W-:Y:S01]  /*64c0*/  FMUL.FTZ R142, R118, R37.reuse ;  /* 0x00000025768e7220 */ /* 0x080fe20000410000 */
[-C--:B------:R-:W-:Y:S01]  /*64d0*/  FMUL.FTZ R199, R198, R37.reuse ;  /* 0x00000025c6c77220 */ /* 0x080fe20000410000 */
[C---:B------:R-:W-:Y:S01]  /*64e0*/  F2FP.BF16.F32.PACK_AB R118, R119.reuse, R198 ;  /* 0x000000c67776723e */ /* 0x040fe200000010ff */
[-C--:B------:R-:W-:Y:S01]  /*64f0*/  FMUL.FTZ R198, R119, R37.reuse ;  /* 0x0000002577c67220 */ /* 0x080fe20000410000 */
[-C--:B------:R-:W-:Y:S01]  /*6500*/  FMUL.FTZ R204, R206, R37.reuse ;  /* 0x00000025cecc7220 */ /* 0x080fe20000410000 */
[C---:B------:R-:W-:Y:S01]  /*6510*/  FMUL.FTZ R205, R208.reuse, R37 ;  /* 0x00000025d0cd7220 */ /* 0x040fe20000410000 */
[----:B------:R-:W-:Y:S01]  /*6520*/  F2FP.BF16.F32.PACK_AB R140, R141, R140 ;  /* 0x0000008c8d8c723e */ /* 0x000fe200000010ff */
[----:B0-----:R-:W-:Y:S01]  /*6530*/  IMAD.WIDE.U32 R146, R21, 0x10, R146 ;  /* 0x0000001015927825 */ /* 0x001fe200078e0092 */
[----:B------:R-:W-:-:S02]  /*6540*/  F2FP.BF16.F32.PACK_AB R119, R208, R206 ;  /* 0x000000ced077723e */ /* 0x000fc400000010ff */
[----:B------:R-:W-:Y:S01]  /*6550*/  F2FP.BF16.F32.PACK_AB R141, R142, R143 ;  /* 0x0000008f8e8d723e */ /* 0x000fe200000010ff */
[----:B-1----:R-:W-:Y:S01]  /*6560*/  IMAD.WIDE.U32 R144, R21, 0x10, R144 ;  /* 0x0000001015907825 */ /* 0x002fe200078e0090 */
[----:B------:R-:W-:Y:S01]  /*6570*/  F2FP.BF16.F32.PACK_AB R142, R198, R199 ;  /* 0x000000c7c68e723e */ /* 0x000fe200000010ff */
[----:B------:R0:W-:Y:S01]  /*6580*/  STG.E.128 desc[UR6][R146.64], R116 ;  /* 0x0000007492007986 */ /* 0x0001e2000c101d06 */
[----:B------:R-:W-:Y:S02]  /*6590*/  F2FP.BF16.F32.PACK_AB R143, R205, R204 ;  /* 0x000000cccd8f723e */ /* 0x000fe400000010ff */
[----:B------:R-:W-:-:S03]  /*65a0*/  IADD3 R21, PT, PT, R21, 0x20, RZ ;  /* 0x0000002015157810 */ /* 0x000fc60007ffe0ff */
[----:B------:R0:W-:Y:S04]  /*65b0*/  STG.E.128 desc[UR6][R144.64], R140 ;  /* 0x0000008c90007986 */ /* 0x0001e8000c101d06 */
.L_x_43:
[----:B------:R-:W-:Y:S05]  /*65c0*/  BSYNC.RECONVERGENT B2 ;  /* 0x0000000000027941 */ /* 0x000fea0003800200 */
.L_x_42:
[----:B------:R-:W-:Y:S04]  /*65d0*/  BSSY.RECONVERGENT B2, `(.L_x_44) ;  /* 0x000003d000027945 */ /* 0x000fe80003800200 */
[----:B------:R-:W-:Y:S05]  /*65e0*/  @!P3 BRA `(.L_x_45) ;  /* 0x0000000000ecb947 */ /* 0x000fea0003800000 */
[-CC-:B0-----:R-:W-:Y:S01]  /*65f0*/  FFMA.FTZ R116, R179, R196.reuse, R197.reuse ;  /* 0x000000c4b3747223 */ /* 0x181fe200000100c5 */
        /* <DEDUP_REMOVED lines=58> */
.L_x_45:
[----:B------:R-:W-:Y:S05]  /*69a0*/  BSYNC.RECONVERGENT B2 ;  /* 0x0000000000027941 */ /* 0x000fea0003800200 */
.L_x_44:
[----:B------:R-:W-:Y:S04]  /*69b0*/  BSSY.RECONVERGENT B2, `(.L_x_46) ;  /* 0x000003b000027945 */ /* 0x000fe80003800200 */
[----:B------:R-:W-:Y:S05]  /*69c0*/  @!P4 BRA `(.L_x_47) ;  /* 0x0000000000e4c947 */ /* 0x000fea0003800000 */
[-CC-:B01----:R-:W-:Y:S01]  /*69d0*/  FFMA.FTZ R141, R25, R196.reuse, R197.reuse ;  /* 0x000000c4198d7223 */ /* 0x183fe200000100c5 */
[-CC-:B------:R-:W-:Y:S01]  /*69e0*/  FFMA.FTZ R146, R32, R196.reuse, R197.reuse ;  /* 0x000000c420927223 */ /* 0x180fe200000100c5 */
[-C--:B------:R-:W-:Y:S01]  /*69f0*/  FFMA.FTZ R117, R23, R196.reuse, R197 ;  /* 0x000000c417757223 */ /* 0x080fe200000100c5 */
[----:B------:R-:W-:Y:S01]  /*6a00*/  SHF.L.U32 R143, R129, 0x10, RZ ;  /* 0x00000010818f7819 */ /* 0x000fe200000006ff */
[----:B------:R-:W-:Y:S01]  /*6a10*/  FADD.FTZ R144, R24, -R141 ;  /* 0x8000008d18907221 */ /* 0x000fe20000010000 */
[----:B------:R-:W-:Y:S01]  /*6a20*/  SHF.L.U32 R140, R128, 0x10, RZ ;  /* 0x00000010808c7819 */ /* 0x000fe200000006ff */
[----:B------:R-:W-:Y:S01]  /*6a30*/  FFMA.FTZ R142, R30, R196, R197 ;  /* 0x000000c41e8e7223 */ /* 0x000fe200000100c5 */
[----:B------:R-:W-:Y:S01]  /*6a40*/  PRMT R119, R128, 0x7632, R119 ;  /* 0x0000763280777816 */ /* 0x000fe20000000077 */
[----:B------:R-:W-:Y:S01]  /*6a50*/  FADD.FTZ R118, R22, -R117 ;  /* 0x8000007516767221 */ /* 0x000fe20000010000 */
[----:B------:R-:W-:Y:S01]  /*6a60*/  SHF.L.U32 R116, R203, 0x10, RZ ;  /* 0x00000010cb747819 */ /* 0x000fe200000006ff */
[----:B------:R-:W-:Y:S01]  /*6a70*/  FADD.FTZ R141, R33, -R146 ;  /* 0x80000092218d7221 */ /* 0x000fe20000010000 */
[----:B-----5:R-:W-:Y:S01]  /*6a80*/  FFMA.FTZ R117, R39, R144, R143 ;  /* 0x0000009027757223 */ /* 0x020fe2000001008f */
[----:B------:R-:W0:Y:S01]  /*6a90*/  LDC.64 R146, c[0x0][0x478] ;  /* 0x00011e00ff927b82 */ /* 0x000e220000000a00 */
[----:B------:R-:W-:Y:S01]  /*6aa0*/  SHF.L.U32 R119, R119, 0x10, RZ ;  /* 0x0000001077777819 */ /* 0x000fe200000006ff */
[----:B------:R-:W-:Y:S01]  /*6ab0*/  FADD.FTZ R142, R31, -R142 ;  /* 0x8000008e1f8e7221 */ /* 0x000fe20000010000 */
[C---:B------:R-:W-:Y:S01]  /*6ac0*/  FFMA.FTZ R140, R39.reuse, R118, R140 ;  /* 0x00000076278c7223 */ /* 0x040fe2000001008c */
[----:B------:R-:W-:Y:S01]  /*6ad0*/  FFMA.FTZ R118, R39, R141, R116 ;  /* 0x0000008d27767223 */ /* 0x000fe20000010074 */
[-CC-:B------:R-:W-:Y:S01]  /*6ae0*/  FFMA.FTZ R141, R27, R196.reuse, R197.reuse ;  /* 0x000000c41b8d7223 */ /* 0x180fe200000100c5 */
[----:B------:R-:W-:Y:S01]  /*6af0*/  FFMA.FTZ R143, R36, R196, R197 ;  /* 0x000000c4248f7223 */ /* 0x000fe200000100c5 */
[----:B------:R-:W-:Y:S01]  /*6b00*/  FFMA.FTZ R119, R39, R142, R119 ;  /* 0x0000008e27777223 */ /* 0x000fe20000010077 */
[----:B------:R-:W1:Y:S01]  /*6b10*/  LDC.64 R144, c[0x0][0x468] ;  /* 0x00011a00ff907b82 */ /* 0x000e620000000a00 */
[-C--:B------:R-:W-:Y:S01]  /*6b20*/  FFMA.FTZ R199, R29, R196.reuse, R197 ;  /* 0x000000c41dc77223 */ /* 0x080fe200000100c5 */
[C---:B------:R-:W-:Y:S01]  /*6b30*/  PRMT R203, R131.reuse, 0x7632, R203 ;  /* 0x0000763283cb7816 */ /* 0x040fe200000000cb */
        /* <DEDUP_REMOVED lines=13> */
[----:B------:R-:W-:Y:S01]  /*6c10*/  FMUL.FTZ R198, R117, R37 ;  /* 0x0000002575c67220 */ /* 0x000fe20000410000 */
[C---:B------:R-:W-:Y:S01]  /*6c20*/  F2FP.BF16.F32.PACK_AB R117, R118.reuse, R117 ;  /* 0x000000757675723e */ /* 0x040fe200000010ff */
[-C--:B------:R-:W-:Y:S01]  /*6c30*/  FMUL.FTZ R141, R118, R37.reuse ;  /* 0x00000025768d7220 */ /* 0x080fe20000410000 */
[-C--:B------:R-:W-:Y:S01]  /*6c40*/  FMUL.FTZ R143, R140, R37.reuse ;  /* 0x000000258c8f7220 */ /* 0x080fe20000410000 */
[C---:B------:R-:W-:Y:S01]  /*6c50*/  F2FP.BF16.F32.PACK_AB R116, R119.reuse, R140 ;  /* 0x0000008c7774723e */ /* 0x040fe200000010ff */
[-C--:B------:R-:W-:Y:S01]  /*6c60*/  FMUL.FTZ R199, R142, R37.reuse ;  /* 0x000000258ec77220 */ /* 0x080fe20000410000 */
[C---:B------:R-:W-:Y:S01]  /*6c70*/  F2FP.BF16.F32.PACK_AB R118, R202.reuse, R142 ;  /* 0x0000008eca76723e */ /* 0x040fe200000010ff */
[-C--:B------:R-:W-:Y:S01]  /*6c80*/  FMUL.FTZ R140, R119, R37.reuse ;  /* 0x00000025778c7220 */ /* 0x080fe20000410000 */
        /* <DEDUP_REMOVED lines=13> */
.L_x_47:
[----:B------:R-:W-:Y:S05]  /*6d60*/  BSYNC.RECONVERGENT B2 ;  /* 0x0000000000027941 */ /* 0x000fea0003800200 */
.L_x_46:
[----:B------:R-:W-:Y:S05]  /*6d70*/  @!P5 BRA `(.L_x_32) ;  /* 0x0000000000e0d947 */ /* 0x000fea0003800000 */
[----:B012---:R-:W0:Y:S01]  /*6d80*/  LDC.64 R144, c[0x0][0x478] ;  /* 0x00011e00ff907b82 */ /* 0x007e220000000a00 */
[----:B------:R-:W-:Y:S01]  /*6d90*/  PRMT R118, R67, 0x7632, R118 ;  /* 0x0000763243767816 */ /* 0x000fe20000000076 */
[-CC-:B------:R-:W-:Y:S01]  /*6da0*/  FFMA.FTZ R117, R149, R196.reuse, R197.reuse ;  /* 0x000000c495757223 */ /* 0x180fe200000100c5 */
[----:B------:R-:W-:Y:S01]  /*6db0*/  SHF.L.U32 R119, R64, 0x10, RZ ;  /* 0x0000001040777819 */ /* 0x000fe200000006ff */
[-CC-:B------:R-:W-:Y:S01]  /*6dc0*/  FFMA.FTZ R198, R164, R196.reuse, R197.reuse ;  /* 0x000000c4a4c67223 */ /* 0x180fe200000100c5 */
[----:B------:R-:W-:Y:S01]  /*6dd0*/  SHF.L.U32 R204, R118, 0x10, RZ ;  /* 0x0000001076cc7819 */ /* 0x000fe200000006ff */
[-C--:B------:R-:W-:Y:S01]  /*6de0*/  FFMA.FTZ R141, R155, R196.reuse, R197 ;  /* 0x000000c49b8d7223 */ /* 0x080fe200000100c5 */
[----:B------:R-:W-:Y:S01]  /*6df0*/  FADD.FTZ R118, R150, -R117 ;  /* 0x8000007596767221 */ /* 0x000fe20000010000 */
[----:B------:R-:W1:Y:S01]  /*6e00*/  LDC.64 R146, c[0x0][0x468] ;  /* 0x00011a00ff927b82 */ /* 0x000e620000000a00 */
[-CC-:B------:R-:W-:Y:S01]  /*6e10*/  FFMA.FTZ R140, R158, R196.reuse, R197.reuse ;  /* 0x000000c49e8c7223 */ /* 0x180fe200000100c5 */
[-CC-:B------:R-:W-:Y:S01]  /*6e20*/  FFMA.FTZ R143, R151, R196.reuse, R197.reuse ;  /* 0x000000c4978f7223 */ /* 0x180fe200000100c5 */
[-CC-:B------:R-:W-:Y:S01]  /*6e30*/  FFMA.FTZ R142, R160, R196.reuse, R197.reuse ;  /* 0x000000c4a08e7223 */ /* 0x180fe200000100c5 */
[-CC-:B------:R-:W-:Y:S01]  /*6e40*/  FFMA.FTZ R199, R153, R196.reuse, R197.reuse ;  /* 0x000000c499c77223 */ /* 0x180fe200000100c5 */
[----:B------:R-:W-:Y:S01]  /*6e50*/  FFMA.FTZ R202, R162, R196, R197 ;  /* 0x000000c4a2ca7223 */ /* 0x000fe200000100c5 */
[----:B------:R-:W-:Y:S01]  /*6e60*/  SHF.L.U32 R116, R201, 0x10, RZ ;  /* 0x00000010c9747819 */ /* 0x000fe200000006ff */
[----:B------:R-:W-:Y:S01]  /*6e70*/  FADD.FTZ R198, R163, -R198 ;  /* 0x800000c6a3c67221 */ /* 0x000fe20000010000 */
[----:B------:R-:W-:Y:S01]  /*6e80*/  SHF.L.U32 R197, R67, 0x10, RZ ;  /* 0x0000001043c57819 */ /* 0x000fe200000006ff */
[----:B------:R-:W-:Y:S01]  /*6e90*/  FADD.FTZ R196, R156, -R141 ;  /* 0x8000008d9cc47221 */ /* 0x000fe20000010000 */
[--C-:B-----5:R-:W-:Y:S01]  /*6ea0*/  FFMA.FTZ R117, R39, R118, R119.reuse ;  /* 0x0000007627757223 */ /* 0x120fe20000010077 */
[----:B------:R-:W-:Y:S01]  /*6eb0*/  FADD.FTZ R141, R157, -R140 ;  /* 0x8000008c9d8d7221 */ /* 0x000fe20000010000 */
[----:B------:R-:W-:Y:S01]  /*6ec0*/  PRMT R119, R65, 0x7632, R119 ;  /* 0x0000763241777816 */ /* 0x000fe20000000077 */
[C---:B------:R-:W-:Y:S01]  /*6ed0*/  FFMA.FTZ R201, R39.reuse, R198, R204 ;  /* 0x000000c627c97223 */ /* 0x040fe200000100cc */
[C---:B------:R-:W-:Y:S01]  /*6ee0*/  FFMA.FTZ R204, R39.reuse, R196, R197 ;  /* 0x000000c427cc7223 */ /* 0x040fe200000100c5 */
        /* <DEDUP_REMOVED lines=10> */
[----:B------:R-:W-:Y:S01]  /*6f90*/  FFMA.FTZ R196, R39, R196, R119 ;  /* 0x000000c427c47223 */ /* 0x000fe20000010077 */
[----:B0-----:R-:W-:-:S04]  /*6fa0*/  IMAD.WIDE.U32 R144, R21, 0x10, R144 ;  /* 0x0000001015907825 */ /* 0x001fc800078e0090 */
[C---:B------:R-:W-:Y:S01]  /*6fb0*/  FFMA.FTZ R198, R39.reuse, R198, R141 ;  /* 0x000000c627c67223 */ /* 0x040fe2000001008d */
[----:B------:R-:W-:Y:S01]  /*6fc0*/  FFMA.FTZ R200, R39, R143, R200 ;  /* 0x0000008f27c87223 */ /* 0x000fe200000100c8 */
[----:B------:R-:W-:Y:S01]  /*6fd0*/  F2FP.BF16.F32.PACK_AB R116, R118, R117 ;  /* 0x000000757674723e */ /* 0x000fe200000010ff */
[----:B-1----:R-:W-:-:S04]  /*6fe0*/  IMAD.WIDE.U32 R146, R21, 0x10, R146 ;  /* 0x0000001015927825 */ /* 0x002fc800078e0092 */
[-C--:B------:R-:W-:Y:S01]  /*6ff0*/  FMUL.FTZ R21, R117, R37.reuse ;  /* 0x0000002575157220 */ /* 0x080fe20000410000 */
[-C--:B------:R-:W-:Y:S01]  /*7000*/  FMUL.FTZ R141, R142, R37.reuse ;  /* 0x000000258e8d7220 */ /* 0x080fe20000410000 */
[----:B------:R-:W-:Y:S01]  /*7010*/  F2FP.BF16.F32.PACK_AB R117, R196, R142 ;  /* 0x0000008ec475723e */ /* 0x000fe200000010ff */
[-C--:B------:R-:W-:Y:S01]  /*7020*/  FMUL.FTZ R143, R204, R37.reuse ;  /* 0x00000025cc8f7220 */ /* 0x080fe20000410000 */
[CC--:B------:R-:W-:Y:S01]  /*7030*/  FMUL.FTZ R202, R201.reuse, R37.reuse ;  /* 0x00000025c9ca7220 */ /* 0x0c0fe20000410000 */
[-C--:B------:R-:W-:Y:S01]  /*7040*/  FMUL.FTZ R140, R118, R37.reuse ;  /* 0x00000025768c7220 */ /* 0x080fe20000410000 */
[-C--:B------:R-:W-:Y:S01]  /*7050*/  FMUL.FTZ R196, R196, R37.reuse ;  /* 0x00000025c4c47220 */ /* 0x080fe20000410000 */
[-C--:B------:R-:W-:Y:S01]  /*7060*/  FMUL.FTZ R39, R198, R37.reuse ;  /* 0x00000025c6277220 */ /* 0x080fe20000410000 */
[C---:B------:R-:W-:Y:S01]  /*7070*/  FMUL.FTZ R142, R200.reuse, R37 ;  /* 0x00000025c88e7220 */ /* 0x040fe20000410000 */
[----:B------:R-:W-:Y:S02]  /*7080*/  F2FP.BF16.F32.PACK_AB R119, R201, R204 ;  /* 0x000000ccc977723e */ /* 0x000fe400000010ff */
[----:B------:R-:W-:-:S02]  /*7090*/  F2FP.BF16.F32.PACK_AB R118, R200, R198 ;  /* 0x000000c6c876723e */ /* 0x000fc400000010ff */
[----:B------:R-:W-:Y:S02]  /*70a0*/  F2FP.BF16.F32.PACK_AB R143, R202, R143 ;  /* 0x0000008fca8f723e */ /* 0x000fe400000010ff */
[----:B------:R-:W-:Y:S01]  /*70b0*/  F2FP.BF16.F32.PACK_AB R140, R140, R21 ;  /* 0x000000158c8c723e */ /* 0x000fe200000010ff */
[----:B------:R3:W-:Y:S01]  /*70c0*/  STG.E.128 desc[UR6][R144.64], R116 ;  /* 0x0000007490007986 */ /* 0x0007e2000c101d06 */
[----:B------:R-:W-:Y:S02]  /*70d0*/  F2FP.BF16.F32.PACK_AB R141, R196, R141 ;  /* 0x0000008dc48d723e */ /* 0x000fe400000010ff */
[----:B------:R-:W-:-:S05]  /*70e0*/  F2FP.BF16.F32.PACK_AB R142, R142, R39 ;  /* 0x000000278e8e723e */ /* 0x000fca00000010ff */
[----:B------:R3:W-:Y:S02]  /*70f0*/  STG.E.128 desc[UR6][R146.64], R140 ;  /* 0x0000008c92007986 */ /* 0x0007e4000c101d06 */
.L_x_32:
[----:B------:R-:W-:Y:S05]  /*7100*/  BSYNC.RECONVERGENT B1 ;  /* 0x0000000000017941 */ /* 0x000fea0003800200 */
.L_x_18:
[----:B01234-:R-:W0:Y:S02]  /*7110*/  LDC.64 R140, c[0x0][0x380] ;  /* 0x0000e000ff8c7b82 */ /* 0x01fe240000000a00 */
[----:B0-----:R-:W-:-:S04]  /*7120*/  LEA R5, R140, R5, 0x2 ;  /* 0x000000058c057211 */ /* 0x001fc800078e10ff */
[----:B------:R-:W-:-:S13]  /*7130*/  ISETP.GE.AND P1, PT, R5, R141, PT ;  /* 0x0000008d0500720c */ /* 0x000fda0003f26270 */
[----:B------:R-:W-:Y:S05]  /*7140*/  @!P1 BRA `(.L_x_48) ;  /* 0xffffff9400a09947 */ /* 0x000fea000383ffff */
.L_x_1:
[----:B------:R-:W-:Y:S05]  /*7150*/  BSYNC B0 ;  /* 0x0000000000007941 */ /* 0x000fea0003800000 */
.L_x_0:
[----:B------:R-:W0:Y:S01]  /*7160*/  S2R R6, SR_CgaCtaId ;  /* 0x0000000000067919 */ /* 0x000e220000008800 */
[C---:B------:R-:W-:Y:S01]  /*7170*/  SHF.L.U32 R4, R0.reuse, 0x7, RZ ;  /* 0x0000000700047819 */ /* 0x040fe200000006ff */
[----:B------:R-:W-:Y:S05]  /*7180*/  WARPSYNC.ALL ;  /* 0x0000000000007948 */ /* 0x000fea0003800000 */
[----:B------:R-:W-:Y:S01]  /*7190*/  SHF.L.U32 R3, R0, 0x5, RZ ;  /* 0x0000000500037819 */ /* 0x000fe200000006ff */
[----:B------:R-:W1:Y:S01]  /*71a0*/  S2UR UR4, SR_CTAID.X ;  /* 0x00000000000479c3 */ /* 0x000e620000002500 */
[----:B------:R-:W-:Y:S01]  /*71b0*/  MOV R5, 0x400 ;  /* 0x0000040000057802 */ /* 0x000fe20000000f00 */
[----:B------:R-:W2:Y:S01]  /*71c0*/  LDCU.128 UR16, c[0x0][0x440] ;  /* 0x00008800ff1077ac */ /* 0x000ea20008000c00 */
[----:B------:R-:W-:-:S02]  /*71d0*/  LOP3.LUT R4, R4, 0x3000, RZ, 0xc0, !PT ;  /* 0x0000300004047812 */ /* 0x000fc400078ec0ff */
[----:B-----5:R-:W-:Y:S02]  /*71e0*/  LOP3.LUT R39, R0, 0x7f, RZ, 0x3c, !PT ;  /* 0x0000007f00277812 */ /* 0x020fe400078e3cff */
[----:B------:R-:W-:Y:S02]  /*71f0*/  LOP3.LUT R3, R4, 0x3e0, R3, 0xf8, !PT ;  /* 0x000003e004037812 */ /* 0x000fe400078ef803 */
[----:B------:R-:W-:-:S04]  /*7200*/  IADD3 R39, PT, PT, R39, R2, RZ ;  /* 0x0000000227277210 */ /* 0x000fc80007ffe0ff */
[C---:B------:R-:W-:Y:S02]  /*7210*/  ISETP.GE.U32.AND P5, PT, R39.reuse, 0x80, PT ;  /* 0x000000802700780c */ /* 0x040fe40003fa6070 */
[C---:B------:R-:W-:Y:S02]  /*7220*/  ISETP.GE.U32.AND P4, PT, R39.reuse, 0x180, PT ;  /* 0x000001802700780c */ /* 0x040fe40003f86070 */
[C---:B------:R-:W-:Y:S02]  /*7230*/  ISETP.GE.U32.AND P3, PT, R39.reuse, 0x200, PT ;  /* 0x000002002700780c */ /* 0x040fe40003f66070 */
[----:B------:R-:W-:Y:S02]  /*7240*/  ISETP.GE.U32.AND P2, PT, R39, 0x280, PT ;  /* 0x000002802700780c */ /* 0x000fe40003f46070 */
[----:B0-----:R-:W-:Y:S01]  /*7250*/  LEA R5, R6, R5, 0x18 ;  /* 0x0000000506057211 */ /* 0x001fe200078ec0ff */
[----:B-1----:R-:W-:-:S03]  /*7260*/  IMAD R41, R2, UR4, RZ ;  /* 0x0000000402297c24 */ /* 0x002fc6000f8e02ff */
[-C--:B------:R-:W-:Y:S02]  /*7270*/  IADD3 R3, PT, PT, R3, R5.reuse, RZ ;  /* 0x0000000503037210 */ /* 0x080fe40007ffe0ff */
[----:B------:R-:W-:Y:S02]  /*7280*/  LEA R6, R0, R5, 0x2 ;  /* 0x0000000500067211 */ /* 0x000fe400078e10ff */
[----:B------:R-:W-:Y:S01]  /*7290*/  IADD3 R0, P0, PT, R41, R0, RZ ;  /* 0x0000000029007210 */ /* 0x000fe20007f1e0ff */
[----:B------:R-:W-:Y:S03]  /*72a0*/  STS.128 [R3], R84 ;  /* 0x0000005403007388 */ /* 0x000fe60000000c00 */
[----:B------:R-:W-:Y:S01]  /*72b0*/  SHF.L.U32 R43, R0, 0x2, RZ ;  /* 0x00000002002b7819 */ /* 0x000fe200000006ff */
[----:B------:R-:W-:Y:S04]  /*72c0*/  STS.128 [R3+0x10], R88 ;  /* 0x0000105803007388 */ /* 0x000fe80000000c00 */
[----:B------:R-:W-:Y:S04]  /*72d0*/  STS.128 [R3+0x400], R120 ;  /* 0x0004007803007388 */ /* 0x000fe80000000c00 */
[----:B------:R-:W-:Y:S04]  /*72e0*/  STS.128 [R3+0x410], R124 ;  /* 0x0004107c03007388 */ /* 0x000fe80000000c00 */
[----:B------:R-:W-:Y:S04]  /*72f0*/  STS.128 [R3+0x800], R100 ;  /* 0x0008006403007388 */ /* 0x000fe80000000c00 */
[----:B------:R-:W-:Y:S04]  /*7300*/  STS.128 [R3+0x810], R104 ;  /* 0x0008106803007388 */ /* 0x000fe80000000c00 */
[----:B------:R-:W-:Y:S04]  /*7310*/  STS.128 [R3+0xc00], R108 ;  /* 0x000c006c03007388 */ /* 0x000fe80000000c00 */
[----:B------:R-:W-:Y:S01]  /*7320*/  STS.128 [R3+0xc10], R112 ;  /* 0x000c107003007388 */ /* 0x000fe20000000c00 */
[----:B------:R-:W-:Y:S06]  /*7330*/  BAR.SYNC.DEFER_BLOCKING 0x0 ;  /* 0x0000000000007b1d */ /* 0x000fec0000010000 */
[----:B------:R-:W0:Y:S04]  /*7340*/  LDS R4, [R6] ;  /* 0x0000000006047984 */ /* 0x000e280000000800 */
[----:B------:R-:W1:Y:S04]  /*7350*/  LDS R5, [R6+0x1000] ;  /* 0x0010000006057984 */ /* 0x000e680000000800 */
[----:B------:R-:W3:Y:S04]  /*7360*/  LDS R7, [R6+0x200] ;  /* 0x0002000006077984 */ /* 0x000ee80000000800 */
[----:B------:R-:W4:Y:S04]  /*7370*/  LDS R14, [R6+0x1200] ;  /* 0x00120000060e7984 */ /* 0x000f280000000800 */
[----:B------:R-:W2:Y:S04]  /*7380*/  LDS R8, [R6+0x400] ;  /* 0x0004000006087984 */ /* 0x000ea80000000800 */
[----:B------:R-:W2:Y:S04]  /*7390*/  LDS R15, [R6+0x1400] ;  /* 0x00140000060f7984 */ /* 0x000ea80000000800 */
[----:B------:R-:W2:Y:S04]  /*73a0*/  LDS R9, [R6+0x600] ;  /* 0x0006000006097984 */ /* 0x000ea80000000800 */
[----:B------:R-:W2:Y:S04]  /*73b0*/  LDS R16, [R6+0x1600] ;  /* 0x0016000006107984 */ /* 0x000ea80000000800 */
[----:B------:R-:W2:Y:S04]  /*73c0*/  LDS R10, [R6+0x800] ;  /* 0x00080000060a7984 */ /* 0x000ea80000000800 */
[----:B------:R-:W2:Y:S04]  /*73d0*/  LDS R17, [R6+0x1800] ;  /* 0x0018000006117984 */ /* 0x000ea80000000800 */
[----:B------:R-:W2:Y:S01]  /*73e0*/  LDS R11, [R6+0xa00] ;  /* 0x000a0000060b7984 */ /* 0x000ea20000000800 */
[----:B0-----:R-:W-:-:S03]  /*73f0*/  FADD.FTZ R4, RZ, R4 ;  /* 0x00000004ff047221 */ /* 0x001fc60000010000 */
[----:B------:R-:W0:Y:S01]  /*7400*/  LDS R18, [R6+0x1a00] ;  /* 0x001a000006127984 */ /* 0x000e220000000800 */
[----:B-1----:R-:W-:-:S03]  /*7410*/  FADD.FTZ R4, R4, R5 ;  /* 0x0000000504047221 */ /* 0x002fc60000010000 */
[----:B------:R-:W1:Y:S01]  /*7420*/  LDS R12, [R6+0xc00] ;  /* 0x000c0000060c7984 */ /* 0x000e620000000800 */
[----:B---3--:R-:W-:-:S03]  /*7430*/  FADD.FTZ R7, RZ, R7 ;  /* 0x00000007ff077221 */ /* 0x008fc60000010000 */
[----:B------:R-:W3:Y:S01]  /*7440*/  LDS R19, [R6+0x1c00] ;  /* 0x001c000006137984 */ /* 0x000ee20000000800 */
[----:B----4-:R-:W-:-:S03]  /*7450*/  FADD.FTZ R7, R7, R14 ;  /* 0x0000000e07077221 */ /* 0x010fc60000010000 */
[----:B------:R-:W4:Y:S01]  /*7460*/  LDS R13, [R6+0xe00] ;  /* 0x000e0000060d7984 */ /* 0x000f220000000800 */
[----:B--2---:R-:W-:-:S03]  /*7470*/  FADD.FTZ R8, RZ, R8 ;  /* 0x00000008ff087221 */ /* 0x004fc60000010000 */
[----:B------:R-:W2:Y:S01]  /*7480*/  LDS R20, [R6+0x1e00] ;  /* 0x001e000006147984 */ /* 0x000ea20000000800 */
[----:B------:R-:W-:-:S03]  /*7490*/  FADD.FTZ R8, R8, R15 ;  /* 0x0000000f08087221 */ /* 0x000fc60000010000 */
[----:B------:R-:W2:Y:S01]  /*74a0*/  LDS R21, [R6+0x2000] ;  /* 0x0020000006157984 */ /* 0x000ea20000000800 */
[----:B------:R-:W-:-:S03]  /*74b0*/  FADD.FTZ R9, RZ, R9 ;  /* 0x00000009ff097221 */ /* 0x000fc60000010000 */
        /* <DEDUP_REMOVED lines=9> */
[----:B0-----:R-:W-:-:S03]  /*7550*/  FADD.FTZ R11, R11, R18 ;  /* 0x000000120b0b7221 */ /* 0x001fc60000010000 */
[----:B------:R-:W0:Y:S01]  /*7560*/  LDS R27, [R6+0x2c00] ;  /* 0x002c0000061b7984 */ /* 0x000e220000000800 */
[----:B-1----:R-:W-:-:S03]  /*7570*/  FADD.FTZ R12, RZ, R12 ;  /* 0x0000000cff0c7221 */ /* 0x002fc60000010000 */
[----:B------:R-:W1:Y:S01]  /*7580*/  LDS R28, [R6+0x2e00] ;  /* 0x002e0000061c7984 */ /* 0x000e620000000800 */
[----:B---3--:R-:W-:-:S03]  /*7590*/  FADD.FTZ R12, R12, R19 ;  /* 0x000000130c0c7221 */ /* 0x008fc60000010000 */
[----:B------:R-:W3:Y:S01]  /*75a0*/  LDS R29, [R6+0x3000] ;  /* 0x00300000061d7984 */ /* 0x000ee20000000800 */
[----:B----4-:R-:W-:-:S03]  /*75b0*/  FADD.FTZ R13, RZ, R13 ;  /* 0x0000000dff0d7221 */ /* 0x010fc60000010000 */
[----:B------:R-:W4:Y:S01]  /*75c0*/  LDS R30, [R6+0x3200] ;  /* 0x00320000061e7984 */ /* 0x000f220000000800 */
[----:B--2---:R-:W-:-:S03]  /*75d0*/  FADD.FTZ R13, R13, R20 ;  /* 0x000000140d0d7221 */ /* 0x004fc60000010000 */
[----:B------:R-:W2:Y:S01]  /*75e0*/  LDS R31, [R6+0x3400] ;  /* 0x00340000061f7984 */ /* 0x000ea20000000800 */
[----:B------:R-:W-:-:S03]  /*75f0*/  FADD.FTZ R4, R4, R21 ;  /* 0x0000001504047221 */ /* 0x000fc60000010000 */
        /* <DEDUP_REMOVED lines=9> */
[----:B------:R-:W-:Y:S01]  /*7690*/  FADD.FTZ R11, R11, R26 ;  /* 0x0000001a0b0b7221 */ /* 0x000fe20000010000 */
[----:B------:R-:W-:Y:S01]  /*76a0*/  BAR.SYNC.DEFER_BLOCKING 0x0 ;  /* 0x0000000000007b1d */ /* 0x000fe20000010000 */
[----:B0-----:R-:W-:Y:S01]  /*76b0*/  FADD.FTZ R12, R12, R27 ;  /* 0x0000001b0c0c7221 */ /* 0x001fe20000010000 */
[----:B-1----:R-:W-:Y:S01]  /*76c0*/  FADD.FTZ R13, R13, R28 ;  /* 0x0000001c0d0d7221 */ /* 0x002fe20000010000 */
[----:B---3--:R-:W-:Y:S01]  /*76d0*/  FADD.FTZ R29, R4, R29 ;  /* 0x0000001d041d7221 */ /* 0x008fe20000010000 */
[----:B----4-:R-:W-:Y:S01]  /*76e0*/  FADD.FTZ R7, R7, R30 ;  /* 0x0000001e07077221 */ /* 0x010fe20000010000 */
[----:B--2---:R-:W-:Y:S01]  /*76f0*/  FADD.FTZ R31, R8, R31 ;  /* 0x0000001f081f7221 */ /* 0x004fe20000010000 */
[----:B------:R-:W-:Y:S01]  /*7700*/  FADD.FTZ R9, R9, R32 ;  /* 0x0000002009097221 */ /* 0x000fe20000010000 */
[----:B------:R-:W-:Y:S01]  /*7710*/  STS.128 [R3], R56 ;  /* 0x0000003803007388 */ /* 0x000fe20000000c00 */
[----:B------:R-:W-:-:S03]  /*7720*/  FADD.FTZ R33, R10, R33 ;  /* 0x000000210a217221 */ /* 0x000fc60000010000 */
[----:B------:R-:W-:Y:S01]  /*7730*/  STS.128 [R3+0x10], R60 ;  /* 0x0000103c03007388 */ /* 0x000fe20000000c00 */
[----:B------:R-:W-:-:S03]  /*7740*/  FADD.FTZ R11, R11, R34 ;  /* 0x000000220b0b7221 */ /* 0x000fc60000010000 */
[----:B------:R-:W-:Y:S01]  /*7750*/  STS.128 [R3+0x400], R92 ;  /* 0x0004005c03007388 */ /* 0x000fe20000000c00 */
[----:B------:R-:W-:-:S03]  /*7760*/  FADD.FTZ R35, R12, R35 ;  /* 0x000000230c237221 */ /* 0x000fc60000010000 */
[----:B------:R-:W-:Y:S01]  /*7770*/  STS.128 [R3+0x410], R96 ;  /* 0x0004106003007388 */ /* 0x000fe20000000c00 */
[----:B------:R-:W-:-:S03]  /*7780*/  FADD.FTZ R13, R13, R36 ;  /* 0x000000240d0d7221 */ /* 0x000fc60000010000 */
[----:B------:R-:W-:Y:S04]  /*7790*/  STS.128 [R3+0x800], R68 ;  /* 0x0008004403007388 */ /* 0x000fe80000000c00 */
[----:B------:R-:W-:Y:S04]  /*77a0*/  STS.128 [R3+0x810], R72 ;  /* 0x0008104803007388 */ /* 0x000fe80000000c00 */
[----:B------:R-:W-:Y:S04]  /*77b0*/  STS.128 [R3+0xc00], R76 ;  /* 0x000c004c03007388 */ /* 0x000fe80000000c00 */
[----:B------:R0:W-:Y:S01]  /*77c0*/  STS.128 [R3+0xc10], R80 ;  /* 0x000c105003007388 */ /* 0x0001e20000000c00 */
[----:B------:R-:W-:Y:S01]  /*77d0*/  BAR.SYNC.DEFER_BLOCKING 0x0 ;  /* 0x0000000000007b1d */ /* 0x000fe20000010000 */
[----:B0-----:R-:W-:-:S02]  /*77e0*/  IADD3.X R3, PT, PT, RZ, RZ, RZ, P0, !PT ;  /* 0x000000ffff037210 */ /* 0x001fc400007fe4ff */
[C---:B------:R-:W-:Y:S02]  /*77f0*/  IADD3 R45, P0, PT, R43.reuse, UR18, RZ ;  /* 0x000000122b2d7c10 */ /* 0x040fe4000ff1e0ff */
[----:B------:R-:W-:Y:S02]  /*7800*/  SHF.L.U64.HI R44, R0, 0x2, R3 ;  /* 0x00000002002c7819 */ /* 0x000fe40000010203 */
[----:B------:R-:W-:Y:S02]  /*7810*/  IADD3 R43, P1, PT, R43, UR16, RZ ;  /* 0x000000102b2b7c10 */ /* 0x000fe4000ff3e0ff */
[----:B------:R-:W-:Y:S02]  /*7820*/  IADD3.X R46, PT, PT, R44, UR19, RZ, P0, !PT ;  /* 0x000000132c2e7c10 */ /* 0x000fe400087fe4ff */
[----:B------:R-:W-:Y:S01]  /*7830*/  ISETP.GE.U32.AND P0, PT, R39, 0x100, PT ;  /* 0x000001002700780c */ /* 0x000fe20003f06070 */
[----:B------:R-:W0:Y:S01]  /*7840*/  LDS R37, [R6] ;  /* 0x0000000006257984 */ /* 0x000e220000000800 */
[----:B------:R-:W-:-:S02]  /*7850*/  @P5 MOV R2, R45 ;  /* 0x0000002d00025202 */ /* 0x000fc40000000f00 */
[-C--:B------:R-:W-:Y:S01]  /*7860*/  @P5 MOV R3, R46.reuse ;  /* 0x0000002e00035202 */ /* 0x080fe20000000f00 */
[----:B------:R-:W1:Y:S01]  /*7870*/  LDS R38, [R6+0x1000] ;  /* 0x0010000006267984 */ /* 0x000e620000000800 */
[----:B------:R-:W-:Y:S02]  /*7880*/  IADD3.X R44, PT, PT, R44, UR17, RZ, P1, !PT ;  /* 0x000000112c2c7c10 */ /* 0x000fe40008ffe4ff */
[----:B------:R-:W-:Y:S01]  /*7890*/  @P5 IADD3 R45, P1, PT, R45, 0x200, RZ ;  /* 0x000002002d2d5810 */ /* 0x000fe20007f3e0ff */
[----:B------:R-:W2:Y:S03]  /*78a0*/  LDS R40, [R6+0x2000] ;  /* 0x0020000006287984 */ /* 0x000ea60000000800 */
[----:B------:R-:W-:Y:S01]  /*78b0*/  @P5 IADD3.X R46, PT, PT, RZ, R46, RZ, P1, !PT ;  /* 0x0000002eff2e5210 */ /* 0x000fe20000ffe4ff */
[----:B------:R-:W3:Y:S01]  /*78c0*/  LDS R42, [R6+0x3000] ;  /* 0x00300000062a7984 */ /* 0x000ee20000000800 */
[----:B------:R-:W-:-:S03]  /*78d0*/  ISETP.GE.U32.AND P1, PT, R39, 0x300, PT ;  /* 0x000003002700780c */ /* 0x000fc60003f26070 */
[----:B------:R-:W4:Y:S04]  /*78e0*/  LDS R0, [R6+0x200] ;  /* 0x0002000006007984 */ /* 0x000f280000000800 */
[----:B------:R-:W4:Y:S04]  /*78f0*/  LDS R21, [R6+0x400] ;  /* 0x0004000006157984 */ /* 0x000f280000000800 */
[----:B------:R-:W4:Y:S04]  /*7900*/  LDS R14, [R6+0x600] ;  /* 0x00060000060e7984 */ /* 0x000f280000000800 */
[----:B------:R-:W4:Y:S04]  /*7910*/  LDS R17, [R6+0x1600] ;  /* 0x0016000006117984 */ /* 0x000f280000000800 */
[----:B------:R-:W4:Y:S04]  /*7920*/  LDS R23, [R6+0x2600] ;  /* 0x0026000006177984 */ /* 0x000f280000000800 */
[----:B------:R-:W4:Y:S01]  /*7930*/  LDS R41, [R6+0x3600] ;  /* 0x0036000006297984 */ /* 0x000f220000000800 */
[----:B0-----:R-:W-:-:S03]  /*7940*/  FADD.FTZ R37, RZ, R37 ;  /* 0x00000025ff257221 */ /* 0x001fc60000010000 */
[----:B------:R-:W0:Y:S01]  /*7950*/  LDS R15, [R6+0x800] ;  /* 0x00080000060f7984 */ /* 0x000e220000000800 */
[----:B-1----:R-:W-:-:S03]  /*7960*/  FADD.FTZ R37, R37, R38 ;  /* 0x0000002625257221 */ /* 0x002fc60000010000 */
[----:B------:R-:W1:Y:S01]  /*7970*/  LDS R16, [R6+0x1800] ;  /* 0x0018000006107984 */ /* 0x000e620000000800 */
[----:B--2---:R-:W-:-:S03]  /*7980*/  FADD.FTZ R37, R37, R40 ;  /* 0x0000002825257221 */ /* 0x004fc60000010000 */
[----:B------:R-:W2:Y:S01]  /*7990*/  LDS R38, [R6+0x1400] ;  /* 0x0014000006267984 */ /* 0x000ea20000000800 */
[----:B---3--:R-:W-:-:S03]  /*79a0*/  FADD.FTZ R37, R37, R42 ;  /* 0x0000002a25257221 */ /* 0x008fc60000010000 */
[----:B------:R-:W3:Y:S01]  /*79b0*/  LDS R40, [R6+0x2400] ;  /* 0x0024000006287984 */ /* 0x000ee20000000800 */
[----:B----4-:R-:W-:-:S03]  /*79c0*/  FADD.FTZ R0, RZ, R0 ;  /* 0x00000000ff007221 */ /* 0x010fc60000010000 */
[----:B------:R4:W-:Y:S01]  /*79d0*/  @P5 STG.E desc[UR6][R2.64], R37 ;  /* 0x0000002502005986 */ /* 0x0009e2000c101906 */
[----:B------:R-:W-:-:S03]  /*79e0*/  FADD.FTZ R21, RZ, R21 ;  /* 0x00000015ff157221 */ /* 0x000fc60000010000 */
[----:B------:R-:W-:Y:S01]  /*79f0*/  LDS R37, [R6+0x2200] ;  /* 0x0022000006257984 */ /* 0x000fe20000000800 */
[----:B------:R-:W-:-:S03]  /*7a00*/  FADD.FTZ R14, RZ, R14 ;  /* 0x0000000eff0e7221 */ /* 0x000fc60000010000 */
[----:B------:R-:W3:Y:S01]  /*7a10*/  LDS R42, [R6+0x3400] ;  /* 0x00340000062a7984 */ /* 0x000ee20000000800 */
[----:B------:R-:W-:Y:S01]  /*7a20*/  FADD.FTZ R14, R14, R17 ;  /* 0x000000110e0e7221 */ /* 0x000fe20000010000 */
[----:B----4-:R-:W-:Y:S02]  /*7a30*/  @P5 MOV R2, R43 ;  /* 0x0000002b00025202 */ /* 0x010fe40000000f00 */
[----:B------:R-:W4:Y:S01]  /*7a40*/  LDS R18, [R6+0x2800] ;  /* 0x0028000006127984 */ /* 0x000f220000000800 */
[-C--:B------:R-:W-:Y:S01]  /*7a50*/  @P5 MOV R3, R44.reuse ;  /* 0x0000002c00035202 */ /* 0x080fe20000000f00 */
[----:B------:R-:W-:Y:S01]  /*7a60*/  FADD.FTZ R14, R14, R23 ;  /* 0x000000170e0e7221 */ /* 0x000fe20000010000 */
[----:B------:R-:W-:Y:S01]  /*7a70*/  @P5 IADD3 R43, P6, PT, R43, 0x200, RZ ;  /* 0x000002002b2b5810 */ /* 0x000fe20007fde0ff */
[----:B------:R-:W4:Y:S02]  /*7a80*/  LDS R20, [R6+0x3800] ;  /* 0x0038000006147984 */ /* 0x000f240000000800 */
[----:B------:R-:W-:Y:S01]  /*7a90*/  FADD.FTZ R41, R14, R41 ;  /* 0x000000290e297221 */ /* 0x000fe20000010000 */
[----:B------:R-:W-:Y:S01]  /*7aa0*/  @P5 IADD3.X R44, PT, PT, RZ, R44, RZ, P6, !PT ;  /* 0x0000002cff2c5210 */ /* 0x000fe200037fe4ff */
[----:B------:R2:W-:Y:S01]  /*7ab0*/  @P5 STG.E desc[UR6][R2.64], R29 ;  /* 0x0000001d02005986 */ /* 0x0005e2000c101906 */
[----:B------:R-:W-:-:S02]  /*7ac0*/  @P0 MOV R4, R43 ;  /* 0x0000002b00040202 */ /* 0x000fc40000000f00 */
[----:B------:R-:W-:Y:S01]  /*7ad0*/  @P0 MOV R5, R44 ;  /* 0x0000002c00050202 */ /* 0x000fe20000000f00 */
[----:B------:R-:W4:Y:S01]  /*7ae0*/  LDS R29, [R6+0x1200] ;  /* 0x00120000061d7984 */ /* 0x000f220000000800 */
[----:B------:R-:W-:Y:S01]  /*7af0*/  ISETP.GE.U32.AND P5, PT, R39, 0x380, PT ;  /* 0x000003802700780c */ /* 0x000fe20003fa6070 */
[----:B0-----:R-:W-:Y:S02]  /*7b00*/  FADD.FTZ R15, RZ, R15 ;  /* 0x0000000fff0f7221 */ /* 0x001fe40000010000 */
[----:B------:R-:W-:Y:S02]  /*7b10*/  LDS R19, [R6+0x1a00] ;  /* 0x001a000006137984 */ /* 0x000fe40000000800 */
[----:B-1----:R-:W-:Y:S01]  /*7b20*/  FADD.FTZ R15, R15, R16 ;  /* 0x000000100f0f7221 */ /* 0x002fe20000010000 */
[----:B--2---:R-:W-:Y:S01]  /*7b30*/  FADD.FTZ R21, R21, R38 ;  /* 0x0000002615157221 */ /* 0x004fe20000010000 */
[----:B------:R-:W-:Y:S01]  /*7b40*/  @P0 MOV R2, R45 ;  /* 0x0000002d00020202 */ /* 0x000fe20000000f00 */
[----:B------:R-:W0:Y:S01]  /*7b50*/  LDS R8, [R6+0xc00] ;  /* 0x000c000006087984 */ /* 0x000e220000000800 */
[----:B------:R-:W-:Y:S01]  /*7b60*/  @P0 IADD3 R45, P6, PT, R45, 0x200, RZ ;  /* 0x000002002d2d0810 */ /* 0x000fe20007fde0ff */
[----:B---3--:R-:W-:Y:S01]  /*7b70*/  FADD.FTZ R21, R21, R40 ;  /* 0x0000002815157221 */ /* 0x008fe20000010000 */
[-C--:B------:R-:W-:Y:S01]  /*7b80*/  @P0 MOV R3, R46.reuse ;  /* 0x0000002e00030202 */ /* 0x080fe20000000f00 */
[----:B------:R-:W1:Y:S01]  /*7b90*/  LDS R17, [R6+0x1c00] ;  /* 0x001c000006117984 */ /* 0x000e620000000800 */
[----:B------:R-:W-:-:S02]  /*7ba0*/  @P0 IADD3.X R46, PT, PT, RZ, R46, RZ, P6, !PT ;  /* 0x0000002eff2e0210 */ /* 0x000fc400037fe4ff */
[----:B------:R-:W-:Y:S01]  /*7bb0*/  @P0 IADD3 R43, P6, PT, R43, 0x200, RZ ;  /* 0x000002002b2b0810 */ /* 0x000fe20007fde0ff */
[----:B------:R-:W-:Y:S03]  /*7bc0*/  LDS R27, [R6+0x3a00] ;  /* 0x003a0000061b7984 */ /* 0x000fe60000000800 */
[----:B------:R-:W-:Y:S01]  /*7bd0*/  @P0 IADD3.X R44, PT, PT, RZ, R44, RZ, P6, !PT ;  /* 0x0000002cff2c0210 */ /* 0x000fe200037fe4ff */
[----:B------:R-:W2:Y:S01]  /*7be0*/  LDS R23, [R6+0x2c00] ;  /* 0x002c000006177984 */ /* 0x000ea20000000800 */
[----:B------:R-:W-:Y:S01]  /*7bf0*/  ISETP.GE.U32.AND P6, PT, R39, 0x400, PT ;  /* 0x000004002700780c */ /* 0x000fe20003fc6070 */
[----:B------:R-:W-:Y:S02]  /*7c00*/  FADD.FTZ R25, R21, R42 ;  /* 0x0000002a15197221 */ /* 0x000fe40000010000 */
[----:B------:R-:W3:Y:S01]  /*7c10*/  LDS R39, [R6+0x3200] ;  /* 0x0032000006277984 */ /* 0x000ee20000000800 */
[----:B----4-:R-:W-:-:S03]  /*7c20*/  FADD.FTZ R15, R15, R18 ;  /* 0x000000120f0f7221 */ /* 0x010fc60000010000 */
[----:B------:R-:W-:Y:S01]  /*7c30*/  LDS R21, [R6+0x2a00] ;  /* 0x002a000006157984 */ /* 0x000fe20000000800 */
[----:B------:R-:W-:-:S03]  /*7c40*/  FADD.FTZ R15, R15, R20 ;  /* 0x000000140f0f7221 */ /* 0x000fc60000010000 */
[----:B------:R-:W-:Y:S01]  /*7c50*/  LDS R10, [R6+0x1e00] ;  /* 0x001e0000060a7984 */ /* 0x000fe20000000800 */
[----:B------:R-:W-:-:S03]  /*7c60*/  FADD.FTZ R0, R0, R29 ;  /* 0x0000001d00007221 */ /* 0x000fc60000010000 */
[----:B------:R-:W4:Y:S01]  /*7c70*/  LDS R29, [R6+0x3c00] ;  /* 0x003c0000061d7984 */ /* 0x000f220000000800 */
[----:B------:R-:W-:Y:S01]  /*7c80*/  FADD.FTZ R0, R0, R37 ;  /* 0x0000002500007221 */ /* 0x000fe20000010000 */
[----:B0-----:R-:W-:-:S04]  /*7c90*/  FADD.FTZ R8, RZ, R8 ;  /* 0x00000008ff087221 */ /* 0x001fc80000010000 */
[----:B-1----:R-:W-:-:S04]  /*7ca0*/  FADD.FTZ R8, R8, R17 ;  /* 0x0000001108087221 */ /* 0x002fc80000010000 */
[----:B--2---:R-:W-:Y:S01]  /*7cb0*/  FADD.FTZ R8, R8, R23 ;  /* 0x0000001708087221 */ /* 0x004fe20000010000 */
[----:B---3--:R-:W-:Y:S02]  /*7cc0*/  FADD.FTZ R39, R0, R39 ;  /* 0x0000002700277221 */ /* 0x008fe40000010000 */
[----:B------:R-:W0:Y:S04]  /*7cd0*/  LDS R0, [R6+0xa00] ;  /* 0x000a000006007984 */ /* 0x000e280000000800 */
[----:B------:R1:W-:Y:S04]  /*7ce0*/  @P0 STG.E desc[UR6][R2.64], R39 ;  /* 0x0000002702000986 */ /* 0x0003e8000c101906 */
[----:B------:R-:W-:Y:S04]  /*7cf0*/  @P0 STG.E desc[UR6][R4.64], R7 ;  /* 0x0000000704000986 */ /* 0x000fe8000c101906 */
[----:B------:R-:W2:Y:S01]  /*7d00*/  LDS R7, [R6+0xe00] ;  /* 0x000e000006077984 */ /* 0x000ea20000000800 */
[----:B----4-:R-:W-:Y:S01]  /*7d10*/  FADD.FTZ R29, R8, R29 ;  /* 0x0000001d081d7221 */ /* 0x010fe20000010000 */
[----:B-1----:R-:W-:-:S02]  /*7d20*/  @P4 MOV R2, R45 ;  /* 0x0000002d00024202 */ /* 0x002fc40000000f00 */
[----:B------:R-:W-:Y:S02]  /*7d30*/  @P4 MOV R3, R46 ;  /* 0x0000002e00034202 */ /* 0x000fe40000000f00 */
[----:B------:R-:W-:-:S03]  /*7d40*/  @P4 IADD3 R45, P0, PT, R45, 0x200, RZ ;  /* 0x000002002d2d4810 */ /* 0x000fc60007f1e0ff */
[----:B------:R1:W-:Y:S01]  /*7d50*/  @P4 STG.E desc[UR6][R2.64], R25 ;  /* 0x0000001902004986 */ /* 0x0003e2000c101906 */
[----:B------:R-:W-:-:S03]  /*7d60*/  @P4 IADD3.X R46, PT, PT, RZ, R46, RZ, P0, !PT ;  /* 0x0000002eff2e4210 */ /* 0x000fc600007fe4ff */
[----:B------:R-:W3:Y:S01]  /*7d70*/  LDS R25, [R6+0x2e00] ;  /* 0x002e000006197984 */ /* 0x000ee20000000800 */
[----:B-1----:R-:W-:Y:S02]  /*7d80*/  @P4 MOV R2, R43 ;  /* 0x0000002b00024202 */ /* 0x002fe40000000f00 */
[-C--:B------:R-:W-:Y:S02]  /*7d90*/  @P4 MOV R3, R44.reuse ;  /* 0x0000002c00034202 */ /* 0x080fe40000000f00 */
[----:B------:R-:W-:Y:S01]  /*7da0*/  @P4 IADD3 R43, P0, PT, R43, 0x200, RZ ;  /* 0x000002002b2b4810 */ /* 0x000fe20007f1e0ff */
[----:B0-----:R-:W-:Y:S02]  /*7db0*/  FADD.FTZ R0, RZ, R0 ;  /* 0x00000000ff007221 */ /* 0x001fe40000010000 */
[----:B------:R0:W-:Y:S01]  /*7dc0*/  @P4 STG.E desc[UR6][R2.64], R31 ;  /* 0x0000001f02004986 */ /* 0x0001e2000c101906 */
[----:B------:R-:W-:Y:S01]  /*7dd0*/  @P4 IADD3.X R44, PT, PT, RZ, R44, RZ, P0, !PT ;  /* 0x0000002cff2c4210 */ /* 0x000fe200007fe4ff */
[----:B------:R-:W-:-:S02]  /*7de0*/  FADD.FTZ R0, R0, R19 ;  /* 0x0000001300007221 */ /* 0x000fc40000010000 */
[----:B------:R-:W1:Y:S02]  /*7df0*/  LDS R31, [R6+0x3e00] ;  /* 0x003e0000061f7984 */ /* 0x000e640000000800 */
[----:B------:R-:W-:-:S04]  /*7e00*/  FADD.FTZ R0, R0, R21 ;  /* 0x0000001500007221 */ /* 0x000fc80000010000 */
[----:B------:R-:W-:Y:S01]  /*7e10*/  FADD.FTZ R27, R0, R27 ;  /* 0x0000001b001b7221 */ /* 0x000fe20000010000 */
[----:B--2---:R-:W-:Y:S01]  /*7e20*/  FADD.FTZ R7, RZ, R7 ;  /* 0x00000007ff077221 */ /* 0x004fe20000010000 */
[----:B0-----:R-:W-:Y:S02]  /*7e30*/  @P3 MOV R2, R45 ;  /* 0x0000002d00023202 */ /* 0x001fe40000000f00 */
[----:B------:R-:W-:Y:S01]  /*7e40*/  @P3 MOV R3, R46 ;  /* 0x0000002e00033202 */ /* 0x000fe20000000f00 */
[----:B------:R-:W-:Y:S01]  /*7e50*/  FADD.FTZ R10, R7, R10 ;  /* 0x0000000a070a7221 */ /* 0x000fe20000010000 */
[----:B------:R-:W-:-:S03]  /*7e60*/  @P3 IADD3 R45, P0, PT, R45, 0x200, RZ ;  /* 0x000002002d2d3810 */ /* 0x000fc60007f1e0ff */
[----:B------:R0:W-:Y:S01]  /*7e70*/  @P3 STG.E desc[UR6][R2.64], R41 ;  /* 0x0000002902003986 */ /* 0x0001e2000c101906 */
[----:B------:R-:W-:Y:S01]  /*7e80*/  @P3 IADD3.X R46, PT, PT, RZ, R46, RZ, P0, !PT ;  /* 0x0000002eff2e3210 */ /* 0x000fe200007fe4ff */
[----:B---3--:R-:W-:Y:S01]  /*7e90*/  FADD.FTZ R10, R10, R25 ;  /* 0x000000190a0a7221 */ /* 0x008fe20000010000 */
[----:B0-----:R-:W-:Y:S02]  /*7ea0*/  @P3 MOV R2, R43 ;  /* 0x0000002b00023202 */ /* 0x001fe40000000f00 */
[----:B------:R-:W-:Y:S02]  /*7eb0*/  @P3 MOV R3, R44 ;  /* 0x0000002c00033202 */ /* 0x000fe40000000f00 */
[----:B------:R-:W-:-:S03]  /*7ec0*/  @P3 IADD3 R43, P4, PT, R43, 0x200, RZ ;  /* 0x000002002b2b3810 */ /* 0x000fc60007f9e0ff */
[----:B------:R0:W-:Y:S01]  /*7ed0*/  @P3 STG.E desc[UR6][R2.64], R9 ;  /* 0x0000000902003986 */ /* 0x0001e2000c101906 */
[----:B------:R-:W-:Y:S01]  /*7ee0*/  @P3 IADD3.X R44, PT, PT, RZ, R44, RZ, P4, !PT ;  /* 0x0000002cff2c3210 */ /* 0x000fe200027fe4ff */
[----:B-1----:R-:W-:Y:S01]  /*7ef0*/  FADD.FTZ R31, R10, R31 ;  /* 0x0000001f0a1f7221 */ /* 0x002fe20000010000 */
[----:B0-----:R-:W-:Y:S02]  /*7f00*/  @P2 MOV R2, R45 ;  /* 0x0000002d00022202 */ /* 0x001fe40000000f00 */
[----:B------:R-:W-:Y:S02]  /*7f10*/  @P2 MOV R3, R46 ;  /* 0x0000002e00032202 */ /* 0x000fe40000000f00 */
[----:B------:R-:W-:-:S03]  /*7f20*/  @P2 IADD3 R45, P0, PT, R45, 0x200, RZ ;  /* 0x000002002d2d2810 */ /* 0x000fc60007f1e0ff */
[----:B------:R0:W-:Y:S01]  /*7f30*/  @P2 STG.E desc[UR6][R2.64], R15 ;  /* 0x0000000f02002986 */ /* 0x0001e2000c101906 */
[----:B------:R-:W-:Y:S02]  /*7f40*/  @P2 IADD3.X R46, PT, PT, RZ, R46, RZ, P0, !PT ;  /* 0x0000002eff2e2210 */ /* 0x000fe400007fe4ff */
[----:B0-----:R-:W-:Y:S02]  /*7f50*/  @P2 MOV R2, R43 ;  /* 0x0000002b00022202 */ /* 0x001fe40000000f00 */
[----:B------:R-:W-:Y:S02]  /*7f60*/  @P2 MOV R3, R44 ;  /* 0x0000002c00032202 */ /* 0x000fe40000000f00 */
[----:B------:R-:W-:-:S03]  /*7f70*/  @P2 IADD3 R43, P3, PT, R43, 0x200, RZ ;  /* 0x000002002b2b2810 */ /* 0x000fc60007f7e0ff */
[----:B------:R0:W-:Y:S01]  /*7f80*/  @P2 STG.E desc[UR6][R2.64], R33 ;  /* 0x0000002102002986 */ /* 0x0001e2000c101906 */
[----:B------:R-:W-:Y:S02]  /*7f90*/  @P2 IADD3.X R44, PT, PT, RZ, R44, RZ, P3, !PT ;  /* 0x0000002cff2c2210 */ /* 0x000fe40001ffe4ff */
[----:B------:R-:W-:Y:S02]  /*7fa0*/  @P1 MOV R4, R43 ;  /* 0x0000002b00041202 */ /* 0x000fe40000000f00 */
[----:B------:R-:W-:Y:S02]  /*7fb0*/  @P1 IADD3 R43, P2, PT, R43, 0x200, RZ ;  /* 0x000002002b2b1810 */ /* 0x000fe40007f5e0ff */
[-C--:B------:R-:W-:Y:S02]  /*7fc0*/  @P1 MOV R5, R44.reuse ;  /* 0x0000002c00051202 */ /* 0x080fe40000000f00 */
[----:B------:R-:W-:Y:S02]  /*7fd0*/  @P1 IADD3.X R44, PT, PT, RZ, R44, RZ, P2, !PT ;  /* 0x0000002cff2c1210 */ /* 0x000fe400017fe4ff */
[----:B------:R-:W-:-:S02]  /*7fe0*/  @P5 MOV R6, R43 ;  /* 0x0000002b00065202 */ /* 0x000fc40000000f00 */
[----:B0-----:R-:W-:Y:S02]  /*7ff0*/  @P1 MOV R2, R45 ;  /* 0x0000002d00021202 */ /* 0x001fe40000000f00 */
[----:B------:R-:W-:Y:S02]  /*8000*/  @P1 IADD3 R45, P0, PT, R45, 0x200, RZ ;  /* 0x000002002d2d1810 */ /* 0x000fe40007f1e0ff */
[-C--:B------:R-:W-:Y:S02]  /*8010*/  @P1 MOV R3, R46.reuse ;  /* 0x0000002e00031202 */ /* 0x080fe40000000f00 */
[----:B------:R-:W-:Y:S02]  /*8020*/  @P1 IADD3.X R46, PT, PT, RZ, R46, RZ, P0, !PT ;  /* 0x0000002eff2e1210 */ /* 0x000fe400007fe4ff */
[----:B------:R-:W-:Y:S01]  /*8030*/  @P5 MOV R7, R44 ;  /* 0x0000002c00075202 */ /* 0x000fe20000000f00 */
[----:B------:R0:W-:Y:S01]  /*8040*/  @P1 STG.E desc[UR6][R2.64], R27 ;  /* 0x0000001b02001986 */ /* 0x0001e2000c101906 */
[----:B------:R-:W-:-:S03]  /*8050*/  @P5 IADD3 R43, P2, PT, R43, 0x200, RZ ;  /* 0x000002002b2b5810 */ /* 0x000fc60007f5e0ff */
[----:B------:R1:W-:Y:S01]  /*8060*/  @P1 STG.E desc[UR6][R4.64], R11 ;  /* 0x0000000b04001986 */ /* 0x0003e2000c101906 */
[----:B------:R-:W-:Y:S02]  /*8070*/  @P5 IADD3.X R44, PT, PT, RZ, R44, RZ, P2, !PT ;  /* 0x0000002cff2c5210 */ /* 0x000fe400017fe4ff */
[----:B0-----:R-:W-:Y:S02]  /*8080*/  @P5 MOV R2, R45 ;  /* 0x0000002d00025202 */ /* 0x001fe40000000f00 */
[-C--:B------:R-:W-:Y:S02]  /*8090*/  @P5 MOV R3, R46.reuse ;  /* 0x0000002e00035202 */ /* 0x080fe40000000f00 */
[----:B------:R-:W-:Y:S02]  /*80a0*/  @P5 IADD3 R45, P0, PT, R45, 0x200, RZ ;  /* 0x000002002d2d5810 */ /* 0x000fe40007f1e0ff */
[----:B-1----:R-:W-:Y:S01]  /*80b0*/  MOV R4, R43 ;  /* 0x0000002b00047202 */ /* 0x002fe20000000f00 */
[----:B------:R0:W-:Y:S01]  /*80c0*/  @P5 STG.E desc[UR6][R2.64], R29 ;  /* 0x0000001d02005986 */ /* 0x0001e2000c101906 */
[----:B------:R-:W-:-:S02]  /*80d0*/  @P5 IADD3.X R46, PT, PT, RZ, R46, RZ, P0, !PT ;  /* 0x0000002eff2e5210 */ /* 0x000fc400007fe4ff */
[----:B------:R-:W-:Y:S01]  /*80e0*/  MOV R5, R44 ;  /* 0x0000002c00057202 */ /* 0x000fe20000000f00 */
[----:B------:R1:W-:Y:S01]  /*80f0*/  @P5 STG.E desc[UR6][R6.64], R35 ;  /* 0x0000002306005986 */ /* 0x0003e2000c101906 */
[----:B0-----:R-:W-:Y:S02]  /*8100*/  MOV R2, R45 ;  /* 0x0000002d00027202 */ /* 0x001fe40000000f00 */
[----:B------:R-:W-:Y:S01]  /*8110*/  MOV R3, R46 ;  /* 0x0000002e00037202 */ /* 0x000fe20000000f00 */
[----:B------:R-:W-:Y:S06]  /*8120*/  @!P6 EXIT ;  /* 0x000000000000e94d */ /* 0x000fec0003800000 */
[----:B------:R-:W-:Y:S04]  /*8130*/  STG.E desc[UR6][R2.64], R31 ;  /* 0x0000001f02007986 */ /* 0x000fe8000c101906 */
[----:B------:R-:W-:Y:S01]  /*8140*/  STG.E desc[UR6][R4.64], R13 ;  /* 0x0000000d04007986 */ /* 0x000fe2000c101906 */
[----:B------:R-:W-:Y:S05]  /*8150*/  EXIT ;  /* 0x000000000000794d */ /* 0x000fea0003800000 */
.L_x_17:
[----:B------:R-:W-:Y:S01]  /*8160*/  HFMA2 R206, -RZ, RZ, 0, 5.9604644775390625e-08 ;  /* 0x00000001ffce7431 */ /* 0x000fe200000001ff */
[----:B------:R-:W-:Y:S01]  /*8170*/  BSSY B1, `(.L_x_49) ;  /* 0x0000007000017945 */ /* 0x000fe20003800000 */
[----:B------:R-:W-:Y:S02]  /*8180*/  MOV R205, R197 ;  /* 0x000000c500cd7202 */ /* 0x000fe40000000f00 */
[----:B------:R-:W-:Y:S02]  /*8190*/  MOV R207, 0x1f ;  /* 0x0000001f00cf7802 */ /* 0x000fe40000000f00 */
[----:B------:R-:W-:-:S07]  /*81a0*/  MOV R204, 0xffffffff ;  /* 0xffffffff00cc7802 */ /* 0x000fce0000000f00 */
[----:B-----5:R-:W-:Y:S05]  /*81b0*/  WARPSYNC.COLLECTIVE R204, `(.L_x_50) ;  /* 0x00000000cc087348 */ /* 0x020fea0003c00000 */
[----:B------:R0:W1:Y:S02]  /*81c0*/  SHFL.BFLY P6, R146, R205, R206, R207 ;  /* 0x0c0000cecd927389 */ /* 0x00006400000c00cf */
[----:B01---5:R-:W-:Y:S05]  /*81d0*/  ENDCOLLECTIVE ;  /* 0x000000000000791b */ /* 0x023fea0003800000 */
.L_x_50:
[----:B------:R-:W-:Y:S05]  /*81e0*/  BSYNC B1 ;  /* 0x0000000000017941 */ /* 0x000fea0003800000 */
.L_x_49:
[----:B------:R-:W-:Y:S01]  /*81f0*/  MOV R205, R198 ;  /* 0x000000c600cd7202 */ /* 0x000fe20000000f00 */
[----:B------:R-:W-:Y:S01]  /*8200*/  HFMA2 R206, -RZ, RZ, 0, 5.9604644775390625e-08 ;  /* 0x00000001ffce7431 */ /* 0x000fe200000001ff */
[----:B------:R-:W-:Y:S02]  /*8210*/  MOV R207, 0x1f ;  /* 0x0000001f00cf7802 */ /* 0x000fe40000000f00 */
[----:B------:R-:W-:Y:S02]  /*8220*/  MOV R204, 0xffffffff ;  /* 0xffffffff00cc7802 */ /* 0x000fe40000000f00 */
[----:B------:R-:W-:Y:S02]  /*8230*/  MOV R140, R146 ;  /* 0x00000092008c7202 */ /* 0x000fe40000000f00 */
[----:B------:R-:W-:-:S07]  /*8240*/  PRMT R200, R66, 0x7632, R200 ;  /* 0x0000763242c87816 */ /* 0x000fce00000000c8 */
[----:B------:R-:W-:Y:S05]  /*8250*/  WARPSYNC.COLLECTIVE R204, `(.L_x_51) ;  /* 0x00000000cc087348 */ /* 0x000fea0003c00000 */
[----:B------:R0:W1:Y:S02]  /*8260*/  SHFL.BFLY P6, R146, R205, R206, R207 ;  /* 0x0c0000cecd927389 */ /* 0x00006400000c00cf */
[----:B01----:R-:W-:Y:S05]  /*8270*/  ENDCOLLECTIVE ;  /* 0x000000000000791b */ /* 0x003fea0003800000 */
.L_x_51:
[----:B------:R-:W-:Y:S01]  /*8280*/  PRMT R201, R64, 0x7632, R201 ;  /* 0x0000763240c97816 */ /* 0x000fe200000000c9 */
[----:B------:R-:W-:Y:S01]  /*8290*/  FADD.FTZ R140, R140, R197 ;  /* 0x000000c58c8c7221 */ /* 0x000fe20000010000 */
[C---:B------:R-:W-:Y:S02]  /*82a0*/  PRMT R202, R130.reuse, 0x7632, R202 ;  /* 0x0000763282ca7816 */ /* 0x040fe400000000ca */
[----:B------:R-:W-:Y:S02]  /*82b0*/  PRMT R199, R130, 0x7632, R199 ;  /* 0x0000763282c77816 */ /* 0x000fe400000000c7 */
[----:B------:R-:W-:Y:S02]  /*82c0*/  PRMT R203, R129, 0x7632, R203 ;  /* 0x0000763281cb7816 */ /* 0x000fe400000000cb */
[----:B------:R-:W-:Y:S01]  /*82d0*/  MOV R205, R140 ;  /* 0x0000008c00cd7202 */ /* 0x000fe20000000f00 */
[----:B------:R-:W-:Y:S01]  /*82e0*/  HFMA2 R206, -RZ, RZ, 0, 1.1920928955078125e-07 ;  /* 0x00000002ffce7431 */ /* 0x000fe200000001ff */
[----:B------:R-:W-:-:S07]  /*82f0*/  MOV R141, R146 ;  /* 0x00000092008d7202 */ /* 0x000fce0000000f00 */
[----:B------:R-:W-:Y:S05]  /*8300*/  WARPSYNC.COLLECTIVE R204, `(.L_x_52) ;  /* 0x00000000cc087348 */ /* 0x000fea0003c00000 */
[----:B------:R0:W1:Y:S02]  /*8310*/  SHFL.BFLY P6, R146, R205, R206, R207 ;  /* 0x0c0000cecd927389 */ /* 0x00006400000c00cf */
[----:B01----:R-:W-:Y:S05]  /*8320*/  ENDCOLLECTIVE ;  /* 0x000000000000791b */ /* 0x003fea0003800000 */
.L_x_52:
[--C-:B------:R-:W-:Y:S01]  /*8330*/  FADD.FTZ R141, R141, R198.reuse ;  /* 0x000000c68d8d7221 */ /* 0x100fe20000010000 */
[----:B------:R-:W-:-:S04]  /*8340*/  PRMT R198, R129, 0x7632, R198 ;  /* 0x0000763281c67816 */ /* 0x000fc800000000c6 */
[----:B------:R-:W-:Y:S02]  /*8350*/  MOV R205, R141 ;  /* 0x0000008d00cd7202 */ /* 0x000fe40000000f00 */
[----:B------:R-:W-:-:S07]  /*8360*/  MOV R143, R146 ;  /* 0x00000092008f7202 */ /* 0x000fce0000000f00 */
[----:B------:R-:W-:Y:S05]  /*8370*/  WARPSYNC.COLLECTIVE R204, `(.L_x_53) ;  /* 0x00000000cc087348 */ /* 0x000fea0003c00000 */
[----:B------:R0:W1:Y:S02]  /*8380*/  SHFL.BFLY P6, R146, R205, R206, R207 ;  /* 0x0c0000cecd927389 */ /* 0x00006400000c00cf */
[----:B01----:R-:W-:Y:S05]  /*8390*/  ENDCOLLECTIVE ;  /* 0x000000000000791b */ /* 0x003fea0003800000 */
.L_x_53:
[----:B------:R-:W-:-:S05]  /*83a0*/  FADD.FTZ R143, R140, R143 ;  /* 0x0000008f8c8f7221 */ /* 0x000fca0000010000 */
[----:B------:R-:W-:Y:S01]  /*83b0*/  MOV R205, R143 ;  /* 0x0000008f00cd7202 */ /* 0x000fe20000000f00 */
[----:B------:R-:W-:Y:S01]  /*83c0*/  HFMA2 R206, -RZ, RZ, 0, 2.384185791015625e-07 ;  /* 0x00000004ffce7431 */ /* 0x000fe200000001ff */
[----:B------:R-:W-:-:S07]  /*83d0*/  MOV R142, R146 ;  /* 0x00000092008e7202 */ /* 0x000fce0000000f00 */
[----:B------:R-:W-:Y:S05]  /*83e0*/  WARPSYNC.COLLECTIVE R204, `(.L_x_54) ;  /* 0x00000000cc087348 */ /* 0x000fea0003c00000 */
[----:B------:R0:W1:Y:S02]  /*83f0*/  SHFL.BFLY P6, R146, R205, R206, R207 ;  /* 0x0c0000cecd927389 */ /* 0x00006400000c00cf */
[----:B01----:R-:W-:Y:S05]  /*8400*/  ENDCOLLECTIVE ;  /* 0x000000000000791b */ /* 0x003fea0003800000 */
.L_x_54:
[----:B------:R-:W-:-:S05]  /*8410*/  FADD.FTZ R142, R141, R142 ;  /* 0x0000008e8d8e7221 */ /* 0x000fca0000010000 */
[----:B------:R-:W-:Y:S02]  /*8420*/  MOV R205, R142 ;  /* 0x0000008e00cd7202 */ /* 0x000fe40000000f00 */
[----:B------:R-:W-:-:S07]  /*8430*/  MOV R144, R146 ;  /* 0x0000009200907202 */ /* 0x000fce0000000f00 */
[----:B------:R-:W-:Y:S05]  /*8440*/  WARPSYNC.COLLECTIVE R204, `(.L_x_55) ;  /* 0x00000000cc087348 */ /* 0x000fea0003c00000 */
[----:B------:R0:W1:Y:S02]  /*8450*/  SHFL.BFLY P6, R146, R205, R206, R207 ;  /* 0x0c0000cecd927389 */ /* 0x00006400000c00cf */
[----:B01----:R-:W-:Y:S05]  /*8460*/  ENDCOLLECTIVE ;  /* 0x000000000000791b */ /* 0x003fea0003800000 */
.L_x_55:
[----:B------:R-:W-:-:S05]  /*8470*/  FADD.FTZ R144, R143, R144 ;  /* 0x000000908f907221 */ /* 0x000fca0000010000 */
[----:B------:R-:W-:Y:S01]  /*8480*/  MOV R205, R144 ;  /* 0x0000009000cd7202 */ /* 0x000fe20000000f00 */
[----:B------:R-:W-:Y:S01]  /*8490*/  HFMA2 R206, -RZ, RZ, 0, 4.76837158203125e-07 ;  /* 0x00000008ffce7431 */ /* 0x000fe200000001ff */
[----:B------:R-:W-:-:S07]  /*84a0*/  MOV R145, R146 ;  /* 0x0000009200917202 */ /* 0x000fce0000000f00 */
[----:B------:R-:W-:Y:S05]  /*84b0*/  WARPSYNC.COLLECTIVE R204, `(.L_x_56) ;  /* 0x00000000cc087348 */ /* 0x000fea0003c00000 */
[----:B------:R0:W1:Y:S02]  /*84c0*/  SHFL.BFLY P6, R146, R205, R206, R207 ;  /* 0x0c0000cecd927389 */ /* 0x00006400000c00cf */
[----:B01----:R-:W-:Y:S05]  /*84d0*/  ENDCOLLECTIVE ;  /* 0x000000000000791b */ /* 0x003fea0003800000 */
.L_x_56:
[----:B------:R-:W-:-:S05]  /*84e0*/  FADD.FTZ R145, R142, R145 ;  /* 0x000000918e917221 */ /* 0x000fca0000010000 */
[----:B------:R-:W-:Y:S02]  /*84f0*/  MOV R205, R145 ;  /* 0x0000009100cd7202 */ /* 0x000fe40000000f00 */
[----:B------:R-:W-:-:S07]  /*8500*/  MOV R147, R146 ;  /* 0x0000009200937202 */ /* 0x000fce0000000f00 */
[----:B------:R-:W-:Y:S05]  /*8510*/  WARPSYNC.COLLECTIVE R204, `(.L_x_57) ;  /* 0x00000000cc087348 */ /* 0x000fea0003c00000 */
[----:B------:R0:W1:Y:S02]  /*8520*/  SHFL.BFLY P6, R146, R205, R206, R207 ;  /* 0x0c0000cecd927389 */ /* 0x00006400000c00cf */
[----:B01----:R-:W-:Y:S05]  /*8530*/  ENDCOLLECTIVE ;  /* 0x000000000000791b */ /* 0x003fea0003800000 */
.L_x_57:
[--C-:B------:R-:W-:Y:S01]  /*8540*/  FADD.FTZ R196, R144, R147.reuse ;  /* 0x0000009390c47221 */ /* 0x100fe20000010000 */
[----:B------:R-:W-:-:S04]  /*8550*/  PRMT R147, R66, 0x7632, R147 ;  /* 0x0000763242937816 */ /* 0x000fc80000000093 */
[----:B------:R-:W-:Y:S01]  /*8560*/  MOV R205, R196 ;  /* 0x000000c400cd7202 */ /* 0x000fe20000000f00 */
[----:B------:R-:W-:Y:S02]  /*8570*/  HFMA2 R206, -RZ, RZ, 0, 9.5367431640625e-07 ;  /* 0x00000010ffce7431 */ /* 0x000fe400000001ff */
[----:B------:R-:W-:-:S07]  /*8580*/  FADD.FTZ R140, R145, R146 ;  /* 0x00000092918c7221 */ /* 0x000fce0000010000 */
[----:B------:R-:W-:Y:S05]  /*8590*/  WARPSYNC.COLLECTIVE R204, `(.L_x_58) ;  /* 0x00000000cc087348 */ /* 0x000fea0003c00000 */
[----:B------:R0:W1:Y:S02]  /*85a0*/  SHFL.BFLY P6, R146, R205, R206, R207 ;  /* 0x0c0000cecd927389 */ /* 0x00006400000c00cf */
[----:B01----:R-:W-:Y:S05]  /*85b0*/  ENDCOLLECTIVE ;  /* 0x000000000000791b */ /* 0x003fea0003800000 */
.L_x_58:
[----:B------:R-:W-:Y:S02]  /*85c0*/  MOV R205, R140 ;  /* 0x0000008c00cd7202 */ /* 0x000fe40000000f00 */
[----:B------:R-:W-:-:S07]  /*85d0*/  MOV R141, R146 ;  /* 0x00000092008d7202 */ /* 0x000fce0000000f00 */
[----:B------:R-:W-:Y:S05]  /*85e0*/  WARPSYNC.COLLECTIVE R204, `(.L_x_59) ;  /* 0x00000000cc087348 */ /* 0x000fea0003c00000 */
[----:B------:R0:W1:Y:S02]  /*85f0*/  SHFL.BFLY P6, R146, R205, R206, R207 ;  /* 0x0c0000cecd927389 */ /* 0x00006400000c00cf */
[----:B01----:R-:W-:Y:S05]  /*8600*/  ENDCOLLECTIVE ;  /* 0x000000000000791b */ /* 0x003fea0003800000 */
.L_x_59:
[----:B------:R-:W-:Y:S02]  /*8610*/  MOV R197, R146 ;  /* 0x0000009200c57202 */ /* 0x000fe40000000f00 */
[----:B------:R-:W-:Y:S01]  /*8620*/  PRMT R146, R64, 0x7632, R146 ;  /* 0x0000763240927816 */ /* 0x000fe20000000092 */
[----:B------:R-:W-:Y:S06]  /*8630*/  BRA `(.L_x_60) ;  /* 0xffffffb400cc7947 */ /* 0x000fec000383ffff */
.L_x_61:
[----:B------:R-:W-:-:S00]  /*8640*/  BRA `(.L_x_61) ;  /* 0xfffffffc00fc7947 */ /* 0x000fc0000383ffff */
[----:B------:R-:W-:-:S00]  /*8650*/  NOP ;  /* 0x0000000000007918 */ /* 0x000fc00000000000 */
        /* <DEDUP_REMOVED lines=10> */
.L_x_19946:


//--------------------- .text._ZN10layer_norm13ln_bwd_kernelINS_13Kernel_traitsI13__nv_bfloat16S2_S2_S2_fjLj1024ELj1ELj4ELj1ELj16ENS_18Kernel_traits_baseILj1024ES2_S2_S2_S2_fjLj128EEEEELb0ELb0ELb0ELb1EEEvNS_9BwdParamsE --------------------------
	.section	.text._ZN10layer_norm13ln_bwd_kernelINS_13Kernel_traitsI13__nv_bfloat16S2_S2_S2_fjLj1024ELj1ELj4ELj1ELj16ENS_18Kernel_traits_baseILj1024ES2_S2_S2_S2_fjLj128EEEEELb0ELb0ELb0ELb1EEEvNS_9BwdParamsE,"ax",@progbits
	.align	128
        .global         _ZN10layer_norm13ln_bwd_kernelINS_13Kernel_traitsI13__nv_bfloat16S2_S2_S2_fjLj1024ELj1ELj4ELj1ELj16ENS_18Kernel_traits_baseILj1024ES2_S2_S2_S2_fjLj128EEEEELb0ELb0ELb0ELb1EEEvNS_9BwdParamsE
        .type           _ZN10layer_norm13ln_bwd_kernelINS_13Kernel_traitsI13__nv_bfloat16S2_S2_S2_fjLj1024ELj1ELj4ELj1ELj16ENS_18Kernel_traits_baseILj1024ES2_S2_S2_S2_fjLj128EEEEELb0ELb0ELb0ELb1EEEvNS_9BwdParamsE,@function
        .size           _ZN10layer_norm13ln_bwd_kernelINS_13Kernel_traitsI13__nv_bfloat16S2_S2_S2_fjLj1024ELj1ELj4ELj1ELj16ENS_18Kernel_traits_baseILj1024ES2_S2_S2_S2_fjLj128EEEEELb0ELb0ELb0ELb1EEEvNS_9BwdParamsE,(.L_x_19947 - _ZN10layer_norm13ln_bwd_kernelINS_13Kernel_traitsI13__nv_bfloat16S2_S2_S2_fjLj1024ELj1ELj4ELj1ELj16ENS_18Kernel_traits_baseILj1024ES2_S2_S2_S2_fjLj128EEEEELb0ELb0ELb0ELb1EEEvNS_9BwdParamsE)
        .other          _ZN10layer_norm13ln_bwd_kernelINS_13Kernel_traitsI13__nv_bfloat16S2_S2_S2_fjLj1024ELj1ELj4ELj1ELj16ENS_18Kernel_traits_baseILj1024ES2_S2_S2_S2_fjLj128EEEEELb0ELb0ELb0ELb1EEEvNS_9BwdParamsE,@"STO_CUDA_ENTRY STV_DEFAULT"
_ZN10layer_norm13ln_bwd_kernelINS_13Kernel_traitsI13__nv_bfloat16S2_S2_S2_fjLj1024ELj1ELj4ELj1ELj16ENS_18Kernel_traits_baseILj1024ES2_S2_S2_S2_fjLj128EEEEELb0ELb0ELb0ELb1EEEvNS_9BwdParamsE:
.text._ZN10layer_norm13ln_bwd_kernelINS_13Kernel_traitsI13__nv_bfloat16S2_S2_S2_fjLj1024ELj1ELj4ELj1ELj16ENS_18Kernel_traits_baseILj1024ES2_S2_S2_S2_fjLj128EEEEELb0ELb0ELb0ELb1EEEvNS_9BwdParamsE:
[----:B------:R-:W-:Y:S01]  /*0000*/  LDC R1, c[0x0][0x37c] ;  /* 0x0000df00ff017b82 */ /* 0x000fe20000000800 */
[----:B------:R-:W0:Y:S07]  /*0010*/  S2R R0, SR_TID.X ;  /* 0x0000000000007919 */ /* 0x000e2e0000002100 */
[----:B------:R-:W1:Y:S01]  /*0020*/  S2UR UR4, SR_CTAID.X ;  /* 0x00000000000479c3 */ /* 0x000e620000002500 */
[----:B------:R-:W2:Y:S01]  /*0030*/  LDCU UR5, c[0x0][0x384] ;  /* 0x00007080ff0577ac */ /* 0x000ea20008000800 */
[----:B------:R-:W-:Y:S01]  /*0040*/  BSSY B0, `(.L_x_62) ;  /* 0x00006c9000007945 */ /* 0x000fe20003800000 */
[----:B------:R-:W-:-:S02]  /*0050*/  CS2R R48, SRZ ;  /* 0x0000000000307805 */ /* 0x000fc4000001ff00 */
[----:B------:R-:W-:Y:S01]  /*0060*/  CS2R R50, SRZ ;  /* 0x0000000000327805 */ /* 0x000fe2000001ff00 */
[----:B------:R-:W3:Y:S01]  /*0070*/  LDCU.64 UR6, c[0x0][0x358] ;  /* 0x00006b00ff0677ac */ /* 0x000ee20008000a00 */
[----:B------:R-:W-:Y:S02]  /*0080*/  CS2R R52, SRZ ;  /* 0x0000000000347805 */ /* 0x000fe4000001ff00 */
[----:B------:R-:W-:Y:S02]  /*0090*/  CS2R R54, SRZ ;  /* 0x0000000000367805 */ /* 0x000fe4000001ff00 */
[----:B------:R-:W-:Y:S01]  /*00a0*/  CS2R R4, SRZ ;  /* 0x0000000000047805 */ /* 0x000fe2000001ff00 */
[----:B------:R-:W4:Y:S01]  /*00b0*/  LDCU UR9, c[0x0][0x388] ;  /* 0x00007100ff0977ac */ /* 0x000f220008000800 */
[----:B------:R-:W-:Y:S02]  /*00c0*/  CS2R R6, SRZ ;  /* 0x0000000000067805 */ /* 0x000fe4000001ff00 */
[----:B------:R-:W-:-:S02]  /*00d0*/  CS2R R8, SRZ ;  /* 0x0000000000087805 */ /* 0x000fc4000001ff00 */
[----:B------:R-:W-:Y:S01]  /*00e0*/  CS2R R10, SRZ ;  /* 0x00000000000a7805 */ /* 0x000fe2000001ff00 */
[----:B------:R-:W0:Y:S01]  /*00f0*/  LDCU.U8 UR8, c[0x0][0x410] ;  /* 0x00008200ff0877ac */ /* 0x000e220008000000 */
[----:B------:R-:W-:Y:S02]  /*0100*/  CS2R R12, SRZ ;  /* 0x00000000000c7805 */ /* 0x000fe4000001ff00 */
[----:B------:R-:W-:Y:S02]  /*0110*/  CS2R R14, SRZ ;  /* 0x00000000000e7805 */ /* 0x000fe4000001ff00 */
[----:B------:R-:W-:Y:S01]  /*0120*/  CS2R R16, SRZ ;  /* 0x0000000000107805 */ /* 0x000fe2000001ff00 */
[----:B------:R-:W0:Y:S01]  /*0130*/  LDCU UR12, c[0x0][0x400] ;  /* 0x00008000ff0c77ac */ /* 0x000e220008000800 */
[----:B------:R-:W-:Y:S02]  /*0140*/  CS2R R18, SRZ ;  /* 0x0000000000127805 */ /* 0x000fe4000001ff00 */
[----:B------:R-:W-:-:S02]  /*0150*/  CS2R R20, SRZ ;  /* 0x0000000000147805 */ /* 0x000fc4000001ff00 */
[----:B------:R-:W-:Y:S01]  /*0160*/  CS2R R22, SRZ ;  /* 0x0000000000167805 */ /* 0x000fe2000001ff00 */
[----:B------:R-:W2:Y:S01]  /*0170*/  LDCU.64 UR14, c[0x0][0x478] ;  /* 0x00008f00ff0e77ac */ /* 0x000ea20008000a00 */
[----:B------:R-:W-:Y:S02]  /*0180*/  CS2R R56, SRZ ;  /* 0x0000000000387805 */ /* 0x000fe4000001ff00 */
[----:B------:R-:W-:Y:S02]  /*0190*/  CS2R R58, SRZ ;  /* 0x00000000003a7805 */ /* 0x000fe4000001ff00 */
[----:B------:R-:W-:Y:S01]  /*01a0*/  CS2R R60, SRZ ;  /* 0x00000000003c7805 */ /* 0x000fe2000001ff00 */
[----:B-1----:R-:W-:Y:S01]  /*01b0*/  USHF.L.U32 UR4, UR4, 0x2, URZ ;  /* 0x0000000204047899 */ /* 0x002fe200080006ff */
[----:B------:R-:W-:Y:S01]  /*01c0*/  CS2R R62, SRZ ;  /* 0x00000000003e7805 */ /* 0x000fe2000001ff00 */
[----:B------:R-:W1:Y:S01]  /*01d0*/  LDCU.64 UR10, c[0x0][0x438] ;  /* 0x00008700ff0a77ac */ /* 0x000e620008000a00 */
[----:B------:R-:W-:-:S02]  /*01e0*/  CS2R R64, SRZ ;  /* 0x0000000000407805 */ /* 0x000fc4000001ff00 */
[----:B------:R-:W-:Y:S02]  /*01f0*/  CS2R R66, SRZ ;  /* 0x0000000000427805 */ /* 0x000fe4000001ff00 */
[----:B------:R-:W-:Y:S02]  /*0200*/  CS2R R36, SRZ ;  /* 0x0000000000247805 */ /* 0x000fe4000001ff00 */
[----:B0-----:R-:W-:Y:S02]  /*0210*/  SHF.R.U32.HI R2, RZ, 0x5, R0 ;  /* 0x00000005ff027819 */ /* 0x001fe40000011600 */
[----:B------:R-:W-:Y:S02]  /*0220*/  CS2R R38, SRZ ;  /* 0x0000000000267805 */ /* 0x000fe4000001ff00 */
[----:B------:R-:W-:Y:S02]  /*0230*/  CS2R R40, SRZ ;  /* 0x0000000000287805 */ /* 0x000fe4000001ff00 */
[----:B------:R-:W-:-:S02]  /*0240*/  CS2R R42, SRZ ;  /* 0x00000000002a7805 */ /* 0x000fc4000001ff00 */
[----:B------:R-:W-:Y:S02]  /*0250*/  LOP3.LUT R145, R2, UR4, RZ, 0xfc, !PT ;  /* 0x0000000402917c12 */ /* 0x000fe4000f8efcff */
[----:B------:R-:W-:Y:S02]  /*0260*/  CS2R R26, SRZ ;  /* 0x00000000001a7805 */ /* 0x000fe4000001ff00 */
[----:B------:R-:W-:Y:S02]  /*0270*/  CS2R R24, SRZ ;  /* 0x0000000000187805 */ /* 0x000fe4000001ff00 */
[----:B------:R-:W-:Y:S02]  /*0280*/  CS2R R30, SRZ ;  /* 0x00000000001e7805 */ /* 0x000fe4000001ff00 */
[----:B--2---:R-:W-:Y:S02]  /*0290*/  ISETP.GE.AND P0, PT, R145, UR5, PT ;  /* 0x0000000591007c0c */ /* 0x004fe4000bf06270 */
[----:B------:R-:W-:-:S02]  /*02a0*/  CS2R R28, SRZ ;  /* 0x00000000001c7805 */ /* 0x000fc4000001ff00 */
[----:B------:R-:W-:Y:S02]  /*02b0*/  CS2R R34, SRZ ;  /* 0x0000000000227805 */ /* 0x000fe4000001ff00 */
[----:B------:R-:W-:Y:S02]  /*02c0*/  CS2R R32, SRZ ;  /* 0x0000000000207805 */ /* 0x000fe4000001ff00 */
[----:B------:R-:W-:Y:S02]  /*02d0*/  CS2R R126, SRZ ;  /* 0x00000000007e7805 */ /* 0x000fe4000001ff00 */
[----:B------:R-:W-:-:S03]  /*02e0*/  CS2R R124, SRZ ;  /* 0x00000000007c7805 */ /* 0x000fc6000001ff00 */
[----:B-1-34-:R-:W-:Y:S05]  /*02f0*/  @P0 BRA `(.L_x_63) ;  /* 0x0000006800740947 */ /* 0x01afea0003800000 */
[----:B------:R-:W0:Y:S01]  /*0300*/  LDC.64 R4, c[0x0][0x3d0] ;  /* 0x0000f400ff047b82 */ /* 0x000e220000000a00 */
[----:B------:R-:W-:Y:S01]  /*0310*/  LOP3.LUT R3, R0, 0x1f, RZ, 0xc0, !PT ;  /* 0x0000001f00037812 */ /* 0x000fe200078ec0ff */
[----:B------:R-:W1:Y:S04]  /*0320*/  LDCU.64 UR4, c[0x0][0x3e0] ;  /* 0x00007c00ff0477ac */ /* 0x000e680008000a00 */
[----:B0-----:R-:W-:-:S05]  /*0330*/  IMAD.WIDE.U32 R4, R3, 0x10, R4 ;  /* 0x0000001003047825 */ /* 0x001fca00078e0004 */
[----:B------:R-:W2:Y:S04]  /*0340*/  LDG.E.128 R60, desc[UR6][R4.64+0x600] ;  /* 0x00060006043c7981 */ /* 0x000ea8000c1e1d00 */
[----:B------:R-:W3:Y:S04]  /*0350*/  LDG.E.128 R56, desc[UR6][R4.64+0x400] ;  /* 0x0004000604387981 */ /* 0x000ee8000c1e1d00 */
[----:B------:R-:W4:Y:S04]  /*0360*/  LDG.E.128 R52, desc[UR6][R4.64+0x200] ;  /* 0x0002000604347981 */ /* 0x000f28000c1e1d00 */
[----:B------:R0:W5:Y:S01]  /*0370*/  LDG.E.128 R48, desc[UR6][R4.64] ;  /* 0x0000000604307981 */ /* 0x000162000c1e1d00 */
[----:B-1----:R-:W-:Y:S01]  /*0380*/  ISETP.NE.U32.AND P0, PT, RZ, UR4, PT ;  /* 0x00000004ff007c0c */ /* 0x002fe2000bf05070 */
[----:B------:R-:W-:Y:S01]  /*0390*/  BSSY B1, `(.L_x_64) ;  /* 0x0000654000017945 */ /* 0x000fe20003800000 */
[----:B------:R-:W-:-:S02]  /*03a0*/  CS2R R128, SRZ ;  /* 0x0000000000807805 */ /* 0x000fc4000001ff00 */
[----:B------:R-:W-:Y:S02]  /*03b0*/  CS2R R126, SRZ ;  /* 0x00000000007e7805 */ /* 0x000fe4000001ff00 */
[----:B------:R-:W-:Y:S02]  /*03c0*/  ISETP.NE.AND.EX P0, PT, RZ, UR5, PT, P0 ;  /* 0x00000005ff007c0c */ /* 0x000fe4000bf05300 */
[----:B------:R-:W-:Y:S02]  /*03d0*/  CS2R R124, SRZ ;  /* 0x00000000007c7805 */ /* 0x000fe4000001ff00 */
[----:B------:R-:W-:Y:S02]  /*03e0*/  CS2R R2, SRZ ;  /* 0x0000000000027805 */ /* 0x000fe4000001ff00 */
[----:B------:R-:W-:Y:S02]  /*03f0*/  CS2R R6, SRZ ;  /* 0x0000000000067805 */ /* 0x000fe4000001ff00 */
[----:B------:R-:W-:-:S02]  /*0400*/  CS2R R8, SRZ ;  /* 0x0000000000087805 */ /* 0x000fc4000001ff00 */
[----:B0-----:R-:W-:Y:S02]  /*0410*/  CS2R R4, SRZ ;  /* 0x0000000000047805 */ /* 0x001fe4000001ff00 */
        /* <DEDUP_REMOVED lines=25> */
[----:B--2---:R-:W-:Y:S02]  /*05b0*/  PRMT R133, R60, 0x7632, R133 ;  /* 0x000076323c857816 */ /* 0x004fe40000000085 */
[----:B------:R-:W-:Y:S02]  /*05c0*/  PRMT R132, R61, 0x7632, R132 ;  /* 0x000076323d847816 */ /* 0x000fe40000000084 */
[----:B------:R-:W-:Y:S02]  /*05d0*/  PRMT R131, R62, 0x7632, R131 ;  /* 0x000076323e837816 */ /* 0x000fe40000000083 */
[----:B------:R-:W-:-:S02]  /*05e0*/  PRMT R130, R63, 0x7632, R130 ;  /* 0x000076323f827816 */ /* 0x000fc40000000082 */
[----:B---3--:R-:W-:Y:S02]  /*05f0*/  PRMT R137, R56, 0x7632, R137 ;  /* 0x0000763238897816 */ /* 0x008fe40000000089 */
[----:B------:R-:W-:Y:S02]  /*0600*/  PRMT R136, R57, 0x7632, R136 ;  /* 0x0000763239887816 */ /* 0x000fe40000000088 */
[----:B------:R-:W-:Y:S02]  /*0610*/  PRMT R135, R58, 0x7632, R135 ;  /* 0x000076323a877816 */ /* 0x000fe40000000087 */
[----:B------:R-:W-:Y:S02]  /*0620*/  PRMT R134, R59, 0x7632, R134 ;  /* 0x000076323b867816 */ /* 0x000fe40000000086 */
[----:B----4-:R-:W-:Y:S02]  /*0630*/  PRMT R141, R52, 0x7632, R141 ;  /* 0x00007632348d7816 */ /* 0x010fe4000000008d */
[----:B------:R-:W-:-:S02]  /*0640*/  PRMT R140, R53, 0x7632, R140 ;  /* 0x00007632358c7816 */ /* 0x000fc4000000008c */
[----:B------:R-:W-:Y:S02]  /*0650*/  PRMT R139, R54, 0x7632, R139 ;  /* 0x00007632368b7816 */ /* 0x000fe4000000008b */
[----:B------:R-:W-:Y:S02]  /*0660*/  PRMT R138, R55, 0x7632, R138 ;  /* 0x00007632378a7816 */ /* 0x000fe4000000008a */
[----:B-----5:R-:W-:Y:S02]  /*0670*/  PRMT R144, R49, 0x7632, R144 ;  /* 0x0000763231907816 */ /* 0x020fe40000000090 */
[----:B------:R-:W-:Y:S02]  /*0680*/  PRMT R143, R50, 0x7632, R143 ;  /* 0x00007632328f7816 */ /* 0x000fe4000000008f */
[----:B------:R-:W-:-:S07]  /*0690*/  PRMT R142, R51, 0x7632, R142 ;  /* 0x00007632338e7816 */ /* 0x000fce000000008e */
.L_x_72:
        /* <DEDUP_REMOVED lines=8> */
[----:B------:R0:W5:Y:S01]  /*0720*/  LDG.E R151, desc[UR6][R82.64] ;  /* 0x0000000652977981 */ /* 0x000162000c1e1900 */
[----:B------:R-:W1:Y:S01]  /*0730*/  S2R R0, SR_TID.X ;  /* 0x0000000000007919 */ /* 0x000e620000002100 */
[----:B------:R-:W-:Y:S01]  /*0740*/  ISETP.NE.U32.AND P1, PT, RZ, UR10, PT ;  /* 0x0000000aff007c0c */ /* 0x000fe2000bf25070 */
[----:B------:R-:W-:-:S03]  /*0750*/  IMAD R86, R145, UR9, RZ ;  /* 0x0000000991567c24 */ /* 0x000fc6000f8e02ff */
[----:B------:R-:W-:Y:S02]  /*0760*/  ISETP.NE.AND.EX P1, PT, RZ, UR11, PT, P1 ;  /* 0x0000000bff007c0c */ /* 0x000fe4000bf25310 */
[----:B------:R-:W-:Y:S02]  /*0770*/  SHF.R.S32.HI R87, RZ, 0x1f, R86 ;  /* 0x0000001fff577819 */ /* 0x000fe40000011456 */
        /* <DEDUP_REMOVED lines=8> */
[----:B------:R-:W0:Y:S01]  /*0800*/  LDC.64 R92, c[0x0][0x3a8] ;  /* 0x0000ea00ff5c7b82 */ /* 0x000e220000000a00 */
[C---:B------:R-:W-:Y:S02]  /*0810*/  IADD3 R148, PT, PT, R150.reuse, 0x40, RZ ;  /* 0x0000004096947810 */ /* 0x040fe40007ffe0ff */
[----:B------:R-:W-:-:S05]  /*0820*/  IADD3 R149, PT, PT, R150, 0x20, RZ ;  /* 0x0000002096957810 */ /* 0x000fca0007ffe0ff */
[----:B------:R-:W1:Y:S01]  /*0830*/  LDC.64 R108, c[0x0][0x428] ;  /* 0x00010a00ff6c7b82 */ /* 0x000e620000000a00 */
[----:B------:R-:W-:Y:S01]  /*0840*/  IADD3 R147, PT, PT, R150, 0x60, RZ ;  /* 0x0000006096937810 */ /* 0x000fe20007ffe0ff */
[----:B0-----:R-:W-:-:S04]  /*0850*/  IMAD.WIDE.U32 R88, R148, 0x10, R92 ;  /* 0x0000001094587825 */ /* 0x001fc800078e005c */
[C-C-:B------:R-:W-:Y:S02]  /*0860*/  IMAD.WIDE.U32 R80, R150.reuse, 0x10, R92.reuse ;  /* 0x0000001096507825 */ /* 0x140fe400078e005c */
[----:B------:R-:W2:Y:S02]  /*0870*/  LDG.E.128 R88, desc[UR6][R88.64] ;  /* 0x0000000658587981 */ /* 0x000ea4000c1e1d00 */
[--C-:B------:R-:W-:Y:S02]  /*0880*/  IMAD.WIDE.U32 R84, R149, 0x10, R92.reuse ;  /* 0x0000001095547825 */ /* 0x100fe400078e005c */
[----:B------:R-:W3:Y:S02]  /*0890*/  LDG.E.128 R80, desc[UR6][R80.64] ;  /* 0x0000000650507981 */ /* 0x000ee4000c1e1d00 */
[----:B------:R-:W-:Y:S02]  /*08a0*/  IMAD.WIDE.U32 R92, R147, 0x10, R92 ;  /* 0x00000010935c7825 */ /* 0x000fe400078e005c */
[----:B------:R-:W4:Y:S04]  /*08b0*/  LDG.E.128 R84, desc[UR6][R84.64] ;  /* 0x0000000654547981 */ /* 0x000f28000c1e1d00 */
[----:B------:R-:W4:Y:S01]  /*08c0*/  LDG.E.128 R92, desc[UR6][R92.64] ;  /* 0x000000065c5c7981 */ /* 0x000f22000c1e1d00 */
[----:B-1----:R-:W-:-:S04]  /*08d0*/  IMAD.WIDE.U32 R96, R150, 0x10, R108 ;  /* 0x0000001096607825 */ /* 0x002fc800078e006c */
[--C-:B------:R-:W-:Y:S02]  /*08e0*/  IMAD.WIDE.U32 R104, R148, 0x10, R108.reuse ;  /* 0x0000001094687825 */ /* 0x100fe400078e006c */
[----:B------:R-:W4:Y:S02]  /*08f0*/  LDG.E.128 R96, desc[UR6][R96.64] ;  /* 0x0000000660607981 */ /* 0x000f24000c1e1d00 */
[--C-:B------:R-:W-:Y:S02]  /*0900*/  IMAD.WIDE.U32 R100, R149, 0x10, R108.reuse ;  /* 0x0000001095647825 */ /* 0x100fe400078e006c */
[----:B------:R-:W4:Y:S02]  /*0910*/  LDG.E.128 R104, desc[UR6][R104.64] ;  /* 0x0000000668687981 */ /* 0x000f24000c1e1d00 */
[----:B------:R-:W-:Y:S02]  /*0920*/  IMAD.WIDE.U32 R108, R147, 0x10, R108 ;  /* 0x00000010936c7825 */ /* 0x000fe400078e006c */
[----:B------:R-:W4:Y:S04]  /*0930*/  LDG.E.128 R100, desc[UR6][R100.64] ;  /* 0x0000000664647981 */ /* 0x000f28000c1e1d00 */
[----:B------:R-:W4:Y:S01]  /*0940*/  LDG.E.128 R108, desc[UR6][R108.64] ;  /* 0x000000066c6c7981 */ /* 0x000f22000c1e1d00 */
[----:B------:R-:W-:-:S04]  /*0950*/  PRMT R199, R48, 0x7632, R199 ;  /* 0x0000763230c77816 */ /* 0x000fc800000000c7 */
[----:B------:R-:W-:Y:S02]  /*0960*/  SHF.L.U32 R199, R199, 0x10, RZ ;  /* 0x00000010c7c77819 */ /* 0x000fe400000006ff */
[----:B------:R-:W-:Y:S02]  /*0970*/  SHF.L.U32 R185, R63, 0x10, RZ ;  /* 0x000000103fb97819 */ /* 0x000fe400000006ff */
[----:B------:R-:W-:Y:S02]  /*0980*/  SHF.L.U32 R179, R62, 0x10, RZ ;  /* 0x000000103eb37819 */ /* 0x000fe400000006ff */
[----:B------:R-:W-:Y:S02]  /*0990*/  SHF.L.U32 R173, R61, 0x10, RZ ;  /* 0x000000103dad7819 */ /* 0x000fe400000006ff */
[----:B------:R-:W-:Y:S02]  /*09a0*/  SHF.L.U32 R169, R60, 0x10, RZ ;  /* 0x000000103ca97819 */ /* 0x000fe400000006ff */
[----:B------:R-:W-:-:S02]  /*09b0*/  SHF.L.U32 R165, R58, 0x10, RZ ;  /* 0x000000103aa57819 */ /* 0x000fc400000006ff */
[----:B------:R-:W-:Y:S02]  /*09c0*/  SHF.L.U32 R167, R59, 0x10, RZ ;  /* 0x000000103ba77819 */ /* 0x000fe400000006ff */
[C---:B--2---:R-:W-:Y:S02]  /*09d0*/  PRMT R161, R89.reuse, 0x7632, R161 ;  /* 0x0000763259a17816 */ /* 0x044fe400000000a1 */
[----:B------:R-:W-:Y:S02]  /*09e0*/  SHF.L.U32 R184, R89, 0x10, RZ ;  /* 0x0000001059b87819 */ /* 0x000fe400000006ff */
[C---:B------:R-:W-:Y:S02]  /*09f0*/  PRMT R89, R90.reuse, 0x7632, R89 ;  /* 0x000076325a597816 */ /* 0x040fe40000000059 */
[----:B------:R-:W-:Y:S02]  /*0a00*/  SHF.L.U32 R182, R90, 0x10, RZ ;  /* 0x000000105ab67819 */ /* 0x000fe400000006ff */
[----:B---3--:R-:W-:-:S02]  /*0a10*/  PRMT R152, R80, 0x7632, R152 ;  /* 0x0000763250987816 */ /* 0x008fc40000000098 */
[C---:B------:R-:W-:Y:S02]  /*0a20*/  PRMT R154, R81.reuse, 0x7632, R154 ;  /* 0x00007632519a7816 */ /* 0x040fe4000000009a */
[----:B------:R-:W-:Y:S02]  /*0a30*/  SHF.L.U32 R192, R81, 0x10, RZ ;  /* 0x0000001051c07819 */ /* 0x000fe400000006ff */
[C---:B------:R-:W-:Y:S02]  /*0a40*/  PRMT R90, R91.reuse, 0x7632, R90 ;  /* 0x000076325b5a7816 */ /* 0x040fe4000000005a */
[----:B------:R-:W-:Y:S02]  /*0a50*/  SHF.L.U32 R180, R91, 0x10, RZ ;  /* 0x000000105bb47819 */ /* 0x000fe400000006ff */
[----:B------:R-:W-:Y:S02]  /*0a60*/  PRMT R81, R82, 0x7632, R81 ;  /* 0x0000763252517816 */ /* 0x000fe40000000051 */
[----:B----4-:R-:W-:-:S02]  /*0a70*/  PRMT R91, R92, 0x7632, R91 ;  /* 0x000076325c5b7816 */ /* 0x010fc4000000005b */
[----:B------:R-:W-:Y:S02]  /*0a80*/  SHF.L.U32 R176, R92, 0x10, RZ ;  /* 0x000000105cb07819 */ /* 0x000fe400000006ff */
[----:B------:R-:W-:Y:S02]  /*0a90*/  PRMT R163, R95, 0x7632, R163 ;  /* 0x000076325fa37816 */ /* 0x000fe400000000a3 */
[----:B------:R-:W-:Y:S02]  /*0aa0*/  SHF.L.U32 R82, R82, 0x10, RZ ;  /* 0x0000001052527819 */ /* 0x000fe400000006ff */
[C---:B------:R-:W-:Y:S02]  /*0ab0*/  PRMT R92, R93.reuse, 0x7632, R92 ;  /* 0x000076325d5c7816 */ /* 0x040fe4000000005c */
[----:B------:R-:W-:Y:S02]  /*0ac0*/  SHF.L.U32 R174, R93, 0x10, RZ ;  /* 0x000000105dae7819 */ /* 0x000fe400000006ff */
[----:B------:R-:W-:-:S02]  /*0ad0*/  PRMT R93, R94, 0x7632, R93 ;  /* 0x000076325e5d7816 */ /* 0x000fc4000000005d */
[C---:B------:R-:W-:Y:S02]  /*0ae0*/  PRMT R155, R83.reuse, 0x7632, R155 ;  /* 0x00007632539b7816 */ /* 0x040fe4000000009b */
[----:B------:R-:W-:Y:S02]  /*0af0*/  SHF.L.U32 R190, R83, 0x10, RZ ;  /* 0x0000001053be7819 */ /* 0x000fe400000006ff */
[----:B------:R-:W-:Y:S02]  /*0b00*/  SHF.L.U32 R152, R152, 0x10, RZ ;  /* 0x0000001098987819 */ /* 0x000fe400000006ff */
[C---:B------:R-:W-:Y:S02]  /*0b10*/  PRMT R83, R84.reuse, 0x7632, R83 ;  /* 0x0000763254537816 */ /* 0x040fe40000000053 */
[----:B------:R-:W-:Y:S02]  /*0b20*/  SHF.L.U32 R156, R84, 0x10, RZ ;  /* 0x00000010549c7819 */ /* 0x000fe400000006ff */
[----:B------:R-:W-:Y:S01]  /*0b30*/  SHF.L.U32 R194, R163, 0x10, RZ ;  /* 0x00000010a3c27819 */ /* 0x000fe200000006ff */
[----:B------:R-:W-:Y:S01]  /*0b40*/  FADD.FTZ R193, -R153, R82 ;  /* 0x0000005299c17221 */ /* 0x000fe20000010100 */
[----:B------:R-:W-:-:S02]  /*0b50*/  SHF.L.U32 R170, R94, 0x10, RZ ;  /* 0x000000105eaa7819 */ /* 0x000fc400000006ff */
[----:B------:R-:W-:Y:S02]  /*0b60*/  SHF.L.U32 R154, R154, 0x10, RZ ;  /* 0x000000109a9a7819 */ /* 0x000fe400000006ff */
[----:B------:R-:W-:Y:S02]  /*0b70*/  SHF.L.U32 R92, R92, 0x10, RZ ;  /* 0x000000105c5c7819 */ /* 0x000fe400000006ff */
[C---:B------:R-:W-:Y:S02]  /*0b80*/  PRMT R157, R85.reuse, 0x7632, R157 ;  /* 0x00007632559d7816 */ /* 0x040fe4000000009d */
[----:B------:R-:W-:Y:S02]  /*0b90*/  SHF.L.U32 R188, R85, 0x10, RZ ;  /* 0x0000001055bc7819 */ /* 0x000fe400000006ff */
[----:B------:R-:W-:Y:S01]  /*0ba0*/  SHF.L.U32 R94, R93, 0x10, RZ ;  /* 0x000000105d5e7819 */ /* 0x000fe200000006ff */
[----:B------:R-:W-:Y:S01]  /*0bb0*/  FADD.FTZ R196, -R153, R152 ;  /* 0x0000009899c47221 */ /* 0x000fe20000010100 */
[----:B------:R-:W-:-:S02]  /*0bc0*/  SHF.L.U32 R80, R80, 0x10, RZ ;  /* 0x0000001050507819 */ /* 0x000fc400000006ff */
[C---:B------:R-:W-:Y:S02]  /*0bd0*/  PRMT R85, R86.reuse, 0x7632, R85 ;  /* 0x0000763256557816 */ /* 0x040fe40000000055 */
[----:B------:R-:W-:Y:S02]  /*0be0*/  SHF.L.U32 R158, R86, 0x10, RZ ;  /* 0x00000010569e7819 */ /* 0x000fe400000006ff */
[----:B------:R-:W-:Y:S01]  /*0bf0*/  SHF.L.U32 R82, R81, 0x10, RZ ;  /* 0x0000001051527819 */ /* 0x000fe200000006ff */
[----:B------:R-:W-:Y:S01]  /*0c00*/  FADD.FTZ R187, -R153, R156 ;  /* 0x0000009c99bb7221 */ /* 0x000fe20000010100 */
[----:B------:R-:W-:Y:S01]  /*0c10*/  SHF.L.U32 R86, R83, 0x10, RZ ;  /* 0x0000001053567819 */ /* 0x000fe200000006ff */
[----:B------:R-:W-:Y:S01]  /*0c20*/  FADD.FTZ R152, -R153, R194 ;  /* 0x000000c299987221 */ /* 0x000fe20000010100 */
[----:B------:R-:W-:Y:S01]  /*0c30*/  SHF.L.U32 R84, R155, 0x10, RZ ;  /* 0x000000109b547819 */ /* 0x000fe200000006ff */
[C---:B------:R-:W-:Y:S01]  /*0c40*/  FADD.FTZ R155, -R153.reuse, R154 ;  /* 0x0000009a999b7221 */ /* 0x040fe20000010100 */
[C---:B------:R-:W-:Y:S01]  /*0c50*/  FADD.FTZ R156, -R153.reuse, R92 ;  /* 0x0000005c999c7221 */ /* 0x040fe20000010100 */
[C---:B------:R-:W-:Y:S01]  /*0c60*/  PRMT R205, R96.reuse, 0x7632, R205 ;  /* 0x0000763260cd7816 */ /* 0x040fe200000000cd */
[----:B------:R-:W-:Y:S01]  /*0c70*/  FADD.FTZ R154, -R153, R94 ;  /* 0x0000005e999a7221 */ /* 0x000fe20000010100 */
[----:B------:R-:W-:-:S02]  /*0c80*/  SHF.L.U32 R81, R96, 0x10, RZ ;  /* 0x0000001060517819 */ /* 0x000fc400000006ff */
[----:B------:R-:W-:Y:S01]  /*0c90*/  SHF.L.U32 R194, R48, 0x10, RZ ;  /* 0x0000001030c27819 */ /* 0x000fe200000006ff */
[C---:B------:R-:W-:Y:S01]  /*0ca0*/  FADD.FTZ R80, -R153.reuse, R80 ;  /* 0x0000005099507221 */ /* 0x040fe20000010100 */
[C---:B------:R-:W-:Y:S01]  /*0cb0*/  PRMT R212, R104.reuse, 0x7632, R212 ;  /* 0x0000763268d47816 */ /* 0x040fe200000000d4 */
[C---:B------:R-:W-:Y:S01]  /*0cc0*/  FADD.FTZ R189, -R153.reuse, R82 ;  /* 0x0000005299bd7221 */ /* 0x040fe20000010100 */
[----:B------:R-:W-:Y:S01]  /*0cd0*/  SHF.L.U32 R92, R104, 0x10, RZ ;  /* 0x00000010685c7819 */ /* 0x000fe200000006ff */
[----:B------:R-:W-:Y:S01]  /*0ce0*/  FADD.FTZ R177, -R153, R86 ;  /* 0x0000005699b17221 */ /* 0x000fe20000010100 */
[C---:B------:R-:W-:Y:S02]  /*0cf0*/  PRMT R242, R105.reuse, 0x7632, R242 ;  /* 0x0000763269f27816 */ /* 0x040fe400000000f2 */
[----:B------:R-:W-:Y:S02]  /*0d00*/  SHF.L.U32 R104, R105, 0x10, RZ ;  /* 0x0000001069687819 */ /* 0x000fe400000006ff */
[----:B------:R-:W-:-:S02]  /*0d10*/  PRMT R244, R106, 0x7632, R244 ;  /* 0x000076326af47816 */ /* 0x000fc400000000f4 */
[----:B------:R-:W-:Y:S02]  /*0d20*/  SHF.L.U32 R94, R106, 0x10, RZ ;  /* 0x000000106a5e7819 */ /* 0x000fe400000006ff */
[----:B------:R-:W-:Y:S02]  /*0d30*/  SHF.L.U32 R82, R97, 0x10, RZ ;  /* 0x0000001061527819 */ /* 0x000fe400000006ff */
[C---:B------:R-:W-:Y:S02]  /*0d40*/  PRMT R248, R107.reuse, 0x7632, R248 ;  /* 0x000076326bf87816 */ /* 0x040fe400000000f8 */
[----:B------:R-:W-:Y:S02]  /*0d50*/  SHF.L.U32 R106, R107, 0x10, RZ ;  /* 0x000000106b6a7819 */ /* 0x000fe400000006ff */
[----:B------:R-:W-:Y:S01]  /*0d60*/  SHF.L.U32 R105, R49, 0x10, RZ ;  /* 0x0000001031697819 */ /* 0x000fe200000006ff */
[----:B------:R-:W-:Y:S01]  /*0d70*/  FMUL.FTZ R201, R194, R81 ;  /* 0x00000051c2c97220 */ /* 0x000fe20000410000 */
[----:B------:R-:W-:-:S02]  /*0d80*/  SHF.L.U32 R86, R98, 0x10, RZ ;  /* 0x0000001062567819 */ /* 0x000fc400000006ff */
[----:B------:R-:W-:Y:S02]  /*0d90*/  SHF.L.U32 R107, R50, 0x10, RZ ;  /* 0x00000010326b7819 */ /* 0x000fe400000006ff */
[----:B------:R-:W-:Y:S01]  /*0da0*/  SHF.L.U32 R205, R205, 0x10, RZ ;  /* 0x00000010cdcd7819 */ /* 0x000fe200000006ff */
[----:B-----5:R-:W-:Y:S01]  /*0db0*/  FMUL.FTZ R80, R151, R80 ;  /* 0x0000005097507220 */ /* 0x020fe20000410000 */
[----:B------:R-:W-:Y:S01]  /*0dc0*/  PRMT R203, R97, 0x7632, R203 ;  /* 0x0000763261cb7816 */ /* 0x000fe200000000cb */
[----:B------:R-:W-:Y:S01]  /*0dd0*/  FMUL.FTZ R238, R105, R82 ;  /* 0x0000005269ee7220 */ /* 0x000fe20000410000 */
[----:B------:R-:W-:Y:S01]  /*0de0*/  FMUL.FTZ R234, R107, R86 ;  /* 0x000000566bea7220 */ /* 0x000fe20000410000 */
[----:B------:R-:W-:Y:S01]  /*0df0*/  FMUL.FTZ R199, R199, R205 ;  /* 0x000000cdc7c77220 */ /* 0x000fe20000410000 */
[----:B------:R-:W-:Y:S01]  /*0e00*/  FADD.FTZ R105, RZ, R201 ;  /* 0x000000c9ff697221 */ /* 0x000fe20000010000 */
[----:B------:R-:W-:Y:S01]  /*0e10*/  FADD.FTZ R192, -R153, R192 ;  /* 0x000000c099c07221 */ /* 0x000fe20000010100 */
[C---:B------:R-:W-:Y:S01]  /*0e20*/  PRMT R209, R110.reuse, 0x7632, R209 ;  /* 0x000076326ed17816 */ /* 0x040fe200000000d1 */
[----:B------:R-:W-:Y:S01]  /*0e30*/  FMUL.FTZ R196, R151, R196 ;  /* 0x000000c497c47220 */ /* 0x000fe20000410000 */
[----:B------:R-:W-:Y:S01]  /*0e40*/  SHF.L.U32 R252, R110, 0x10, RZ ;  /* 0x000000106efc7819 */ /* 0x000fe200000006ff */
[----:B------:R-:W-:Y:S01]  /*0e50*/  FFMA.FTZ R107, R80, R201, RZ ;  /* 0x000000c9506b7223 */ /* 0x000fe200000100ff */
[----:B------:R-:W-:-:S02]  /*0e60*/  SHF.L.U32 R160, R88, 0x10, RZ ;  /* 0x0000001058a07819 */ /* 0x000fc400000006ff */
[----:B------:R-:W-:Y:S02]  /*0e70*/  SHF.L.U32 R110, R144, 0x10, RZ ;  /* 0x00000010906e7819 */ /* 0x000fe400000006ff */
[----:B------:R-:W-:Y:S01]  /*0e80*/  SHF.L.U32 R203, R203, 0x10, RZ ;  /* 0x00000010cbcb7819 */ /* 0x000fe200000006ff */
[----:B------:R-:W-:Y:S01]  /*0e90*/  FADD.FTZ R105, R105, R199 ;  /* 0x000000c769697221 */ /* 0x000fe20000010000 */
[----:B------:R-:W-:Y:S01]  /*0ea0*/  SHF.L.U32 R90, R90, 0x10, RZ ;  /* 0x000000105a5a7819 */ /* 0x000fe200000006ff */
[----:B------:R-:W-:Y:S01]  /*0eb0*/  FMUL.FTZ R197, R151, R192 ;  /* 0x000000c097c57220 */ /* 0x000fe20000410000 */
[----:B------:R-:W-:Y:S01]  /*0ec0*/  FFMA.FTZ R107, R196, R199, R107 ;  /* 0x000000c7c46b7223 */ /* 0x000fe2000001006b */
[C---:B------:R-:W-:Y:S01]  /*0ed0*/  FADD.FTZ R175, -R153.reuse, R160 ;  /* 0x000000a099af7221 */ /* 0x040fe20000010100 */
[----:B------:R-:W-:Y:S01]  /*0ee0*/  PRMT R236, R98, 0x7632, R236 ;  /* 0x0000763262ec7816 */ /* 0x000fe200000000ec */
[----:B------:R-:W-:Y:S01]  /*0ef0*/  FMUL.FTZ R195, R110, R203 ;  /* 0x000000cb6ec37220 */ /* 0x000fe20000410000 */
[----:B------:R-:W-:Y:S01]  /*0f00*/  FADD.FTZ R160, -R153, R90 ;  /* 0x0000005a99a07221 */ /* 0x000fe20000010100 */
[----:B------:R-:W-:Y:S01]  /*0f10*/  FADD.FTZ R110, R105, R238 ;  /* 0x000000ee696e7221 */ /* 0x000fe20000010000 */
[----:B------:R-:W-:Y:S01]  /*0f20*/  PRMT R159, R87, 0x7632, R159 ;  /* 0x00007632579f7816 */ /* 0x000fe2000000009f */
[----:B------:R-:W-:Y:S01]  /*0f30*/  FMUL.FTZ R192, R151, R155 ;  /* 0x0000009b97c07220 */ /* 0x000fe20000410000 */
[----:B------:R-:W-:Y:S01]  /*0f40*/  SHF.L.U32 R186, R87, 0x10, RZ ;  /* 0x0000001057ba7819 */ /* 0x000fe200000006ff */
[----:B------:R-:W-:Y:S01]  /*0f50*/  FFMA.FTZ R107, R197, R238, R107 ;  /* 0x000000eec56b7223 */ /* 0x000fe2000001006b */
[----:B------:R-:W-:-:S02]  /*0f60*/  PRMT R220, R102, 0x7632, R220 ;  /* 0x0000763266dc7816 */ /* 0x000fc400000000dc */
[----:B------:R-:W-:Y:S01]  /*0f70*/  SHF.L.U32 R90, R102, 0x10, RZ ;  /* 0x00000010665a7819 */ /* 0x000fe200000006ff */
[----:B------:R-:W-:Y:S01]  /*0f80*/  FADD.FTZ R190, -R153, R190 ;  /* 0x000000be99be7221 */ /* 0x000fe20000010100 */
[----:B------:R-:W-:Y:S02]  /*0f90*/  PRMT R87, R88, 0x7632, R87 ;  /* 0x0000763258577816 */ /* 0x000fe40000000057 */
[C---:B------:R-:W-:Y:S02]  /*0fa0*/  PRMT R216, R103.reuse, 0x7632, R216 ;  /* 0x0000763267d87816 */ /* 0x040fe400000000d8 */
[----:B------:R-:W-:Y:S01]  /*0fb0*/  SHF.L.U32 R102, R103, 0x10, RZ ;  /* 0x0000001067667819 */ /* 0x000fe200000006ff */
[----:B------:R-:W-:Y:S01]  /*0fc0*/  FADD.FTZ R105, R110, R195 ;  /* 0x000000c36e697221 */ /* 0x000fe20000010000 */
[----:B------:R-:W-:Y:S02]  /*0fd0*/  SHF.L.U32 R88, R157, 0x10, RZ ;  /* 0x000000109d587819 */ /* 0x000fe400000006ff */
[----:B------:R-:W-:-:S02]  /*0fe0*/  SHF.L.U32 R103, R143, 0x10, RZ ;  /* 0x000000108f677819 */ /* 0x000fc400000006ff */
[----:B------:R-:W-:Y:S01]  /*0ff0*/  SHF.L.U32 R236, R236, 0x10, RZ ;  /* 0x00000010ecec7819 */ /* 0x000fe200000006ff */
[----:B------:R-:W-:Y:S01]  /*1000*/  FMUL.FTZ R193, R151, R193 ;  /* 0x000000c197c17220 */ /* 0x000fe20000410000 */
[----:B------:R-:W-:Y:S01]  /*1010*/  FFMA.FTZ R110, R192, R195, R107 ;  /* 0x000000c3c06e7223 */ /* 0x000fe2000001006b */
[----:B------:R-:W-:Y:S01]  /*1020*/  FADD.FTZ R183, -R153, R84 ;  /* 0x0000005499b77221 */ /* 0x000fe20000010100 */
[----:B------:R-:W-:Y:S01]  /*1030*/  PRMT R207, R109, 0x7632, R207 ;  /* 0x000076326dcf7816 */ /* 0x000fe200000000cf */
[----:B------:R-:W-:Y:S01]  /*1040*/  FMUL.FTZ R191, R151, R190 ;  /* 0x000000be97bf7220 */ /* 0x000fe20000410000 */
[----:B------:R-:W-:Y:S01]  /*1050*/  SHF.L.U32 R246, R109, 0x10, RZ ;  /* 0x000000106df67819 */ /* 0x000fe200000006ff */
[----:B------:R-:W-:Y:S01]  /*1060*/  FADD.FTZ R171, -R153, R88 ;  /* 0x0000005899ab7221 */ /* 0x000fe20000010100 */
[----:B------:R-:W-:Y:S01]  /*1070*/  PRMT R232, R99, 0x7632, R232 ;  /* 0x0000763263e87816 */ /* 0x000fe200000000e8 */
[----:B------:R-:W-:Y:S01]  /*1080*/  FMUL.FTZ R190, R103, R236 ;  /* 0x000000ec67be7220 */ /* 0x000fe20000410000 */
[----:B------:R-:W-:Y:S01]  /*1090*/  SHF.L.U32 R84, R99, 0x10, RZ ;  /* 0x0000001063547819 */ /* 0x000fe200000006ff */
[----:B------:R-:W-:Y:S01]  /*10a0*/  FADD.FTZ R105, R105, R234 ;  /* 0x000000ea69697221 */ /* 0x000fe20000010000 */
[----:B------:R-:W-:Y:S01]  /*10b0*/  SHF.L.U32 R109, R51, 0x10, RZ ;  /* 0x00000010336d7819 */ /* 0x000fe200000006ff */
[----:B------:R-:W-:Y:S01]  /*10c0*/  FMUL.FTZ R189, R151, R189 ;  /* 0x000000bd97bd7220 */ /* 0x000fe20000410000 */
[C---:B------:R-:W-:Y:S01]  /*10d0*/  PRMT R228, R100.reuse, 0x7632, R228 ;  /* 0x0000763264e47816 */ /* 0x040fe200000000e4 */
[----:B------:R-:W-:Y:S01]  /*10e0*/  FFMA.FTZ R110, R193, R234, R110 ;  /* 0x000000eac16e7223 */ /* 0x000fe2000001006e */
[----:B------:R-:W-:-:S02]  /*10f0*/  SHF.L.U32 R88, R100, 0x10, RZ ;  /* 0x0000001064587819 */ /* 0x000fc400000006ff */
[----:B------:R-:W-:Y:S01]  /*1100*/  SHF.L.U32 R211, R111, 0x10, RZ ;  /* 0x000000106fd37819 */ /* 0x000fe200000006ff */
[----:B------:R-:W-:Y:S01]  /*1110*/  FADD.FTZ R188, -R153, R188 ;  /* 0x000000bc99bc7221 */ /* 0x000fe20000010100 */
[C---:B------:R-:W-:Y:S02]  /*1120*/  PRMT R224, R101.reuse, 0x7632, R224 ;  /* 0x0000763265e07816 */ /* 0x040fe400000000e0 */
[----:B------:R-:W-:Y:S01]  /*1130*/  SHF.L.U32 R100, R101, 0x10, RZ ;  /* 0x0000001065647819 */ /* 0x000fe200000006ff */
[----:B------:R-:W-:Y:S01]  /*1140*/  FMUL.FTZ R230, R109, R84 ;  /* 0x000000546de67220 */ /* 0x000fe20000410000 */
[----:B------:R-:W-:Y:S01]  /*1150*/  SHF.L.U32 R101, R142, 0x10, RZ ;  /* 0x000000108e657819 */ /* 0x000fe200000006ff */
[----:B------:R-:W-:Y:S01]  /*1160*/  FADD.FTZ R105, R105, R190 ;  /* 0x000000be69697221 */ /* 0x000fe20000010000 */
[----:B------:R-:W-:Y:S01]  /*1170*/  SHF.L.U32 R232, R232, 0x10, RZ ;  /* 0x00000010e8e87819 */ /* 0x000fe200000006ff */
[----:B------:R-:W-:Y:S01]  /*1180*/  FFMA.FTZ R110, R189, R190, R110 ;  /* 0x000000bebd6e7223 */ /* 0x000fe2000001006e */
[----:B------:R-:W-:Y:S01]  /*1190*/  PRMT R213, R111, 0x7632, R213 ;  /* 0x000076326fd57816 */ /* 0x000fe200000000d5 */
[----:B------:R-:W-:Y:S01]  /*11a0*/  FMUL.FTZ R194, R185, R211 ;  /* 0x000000d3b9c27220 */ /* 0x000fe20000410000 */
[----:B------:R-:W-:Y:S01]  /*11b0*/  SHF.L.U32 R111, R52, 0x10, RZ ;  /* 0x00000010346f7819 */ /* 0x000fe200000006ff */
[----:B------:R-:W-:Y:S01]  /*11c0*/  FMUL.FTZ R185, R151, R188 ;  /* 0x000000bc97b97220 */ /* 0x000fe20000410000 */
[----:B------:R-:W-:Y:S01]  /*11d0*/  FADD.FTZ R181, -R153, R158 ;  /* 0x0000009e99b57221 */ /* 0x000fe20000010100 */
[----:B------:R-:W-:Y:S01]  /*11e0*/  FMUL.FTZ R188, R101, R232 ;  /* 0x000000e865bc7220 */ /* 0x000fe20000410000 */
[----:B------:R-:W-:Y:S01]  /*11f0*/  FADD.FTZ R105, R105, R230 ;  /* 0x000000e669697221 */ /* 0x000fe20000010000 */
[----:B------:R-:W-:Y:S01]  /*1200*/  SHF.L.U32 R168, R95, 0x10, RZ ;  /* 0x000000105fa87819 */ /* 0x000fe200000006ff */
[----:B------:R-:W-:Y:S01]  /*1210*/  FMUL.FTZ R183, R151, R183 ;  /* 0x000000b797b77220 */ /* 0x000fe20000410000 */
[----:B------:R-:W-:Y:S01]  /*1220*/  SHF.L.U32 R178, R85, 0x10, RZ ;  /* 0x0000001055b27819 */ /* 0x000fe200000006ff */
[----:B------:R-:W-:Y:S01]  /*1230*/  FFMA.FTZ R110, R191, R230, R110 ;  /* 0x000000e6bf6e7223 */ /* 0x000fe2000001006e */
[----:B------:R-:W-:-:S02]  /*1240*/  SHF.L.U32 R172, R159, 0x10, RZ ;  /* 0x000000109fac7819 */ /* 0x000fc400000006ff */
[----:B------:R-:W-:Y:S02]  /*1250*/  SHF.L.U32 R166, R87, 0x10, RZ ;  /* 0x0000001057a67819 */ /* 0x000fe400000006ff */
[----:B------:R-:W-:Y:S02]  /*1260*/  SHF.L.U32 R164, R161, 0x10, RZ ;  /* 0x00000010a1a47819 */ /* 0x000fe400000006ff */
[----:B------:R-:W-:Y:S02]  /*1270*/  SHF.L.U32 R162, R89, 0x10, RZ ;  /* 0x0000001059a27819 */ /* 0x000fe400000006ff */
[----:B------:R-:W-:Y:S01]  /*1280*/  SHF.L.U32 R158, R91, 0x10, RZ ;  /* 0x000000105b9e7819 */ /* 0x000fe200000006ff */
[----:B------:R-:W-:Y:S01]  /*1290*/  FADD.FTZ R186, -R153, R186 ;  /* 0x000000ba99ba7221 */ /* 0x000fe20000010100 */
[----:B------:R-:W-:Y:S01]  /*12a0*/  SHF.L.U32 R99, R141, 0x10, RZ ;  /* 0x000000108d637819 */ /* 0x000fe200000006ff */
[----:B------:R-:W-:Y:S01]  /*12b0*/  FMUL.FTZ R226, R111, R88 ;  /* 0x000000586fe27220 */ /* 0x000fe20000410000 */
[----:B------:R-:W-:Y:S01]  /*12c0*/  SHF.L.U32 R228, R228, 0x10, RZ ;  /* 0x00000010e4e47819 */ /* 0x000fe200000006ff */
[----:B------:R-:W-:Y:S01]  /*12d0*/  FADD.FTZ R105, R105, R188 ;  /* 0x000000bc69697221 */ /* 0x000fe20000010000 */
[----:B------:R-:W-:Y:S01]  /*12e0*/  FMUL.FTZ R187, R151, R187 ;  /* 0x000000bb97bb7220 */ /* 0x000fe20000410000 */
[----:B------:R-:W-:Y:S01]  /*12f0*/  FFMA.FTZ R110, R183, R188, R110 ;  /* 0x000000bcb76e7223 */ /* 0x000fe2000001006e */
[C---:B------:R-:W-:Y:S01]  /*1300*/  FADD.FTZ R184, -R153.reuse, R184 ;  /* 0x000000b899b87221 */ /* 0x040fe20000010100 */
        /* <DEDUP_REMOVED lines=11> */
[----:B------:R-:W-:Y:S01]  /*13c0*/  FADD.FTZ R158, -R153, R158 ;  /* 0x0000009e999e7221 */ /* 0x000fe20000010100 */
[----:B------:R-:W-:Y:S01]  /*13d0*/  FMUL.FTZ R198, R179, R252 ;  /* 0x000000fcb3c67220 */ /* 0x000fe20000410000 */
[----:B------:R-:W-:Y:S01]  /*13e0*/  SHF.L.U32 R153, R53, 0x10, RZ ;  /* 0x0000001035997819 */ /* 0x000fe200000006ff */
[----:B------:R-:W-:Y:S01]  /*13f0*/  FMUL.FTZ R179, R151, R186 ;  /* 0x000000ba97b37220 */ /* 0x000fe20000410000 */
[----:B------:R-:W-:Y:S01]  /*1400*/  FMUL.FTZ R186, R99, R228 ;  /* 0x000000e463ba7220 */ /* 0x000fe20000410000 */
[----:B------:R-:W-:Y:S01]  /*1410*/  FADD.FTZ R105, R105, R226 ;  /* 0x000000e269697221 */ /* 0x000fe20000010000 */
[----:B------:R-:W-:Y:S01]  /*1420*/  FMUL.FTZ R177, R151, R177 ;  /* 0x000000b197b17220 */ /* 0x000fe20000410000 */
[----:B------:R-:W-:Y:S01]  /*1430*/  FFMA.FTZ R110, R187, R226, R110 ;  /* 0x000000e2bb6e7223 */ /* 0x000fe2000001006e */
[----:B------:R-:W-:Y:S01]  /*1440*/  SHF.L.U32 R97, R140, 0x10, RZ ;  /* 0x000000108c617819 */ /* 0x000fe200000006ff */
[----:B------:R-:W-:Y:S01]  /*1450*/  FMUL.FTZ R222, R153, R100 ;  /* 0x0000006499de7220 */ /* 0x000fe20000410000 */
[----:B------:R-:W-:Y:S01]  /*1460*/  SHF.L.U32 R224, R224, 0x10, RZ ;  /* 0x00000010e0e07819 */ /* 0x000fe200000006ff */
[----:B------:R-:W-:Y:S01]  /*1470*/  FADD.FTZ R105, R105, R186 ;  /* 0x000000ba69697221 */ /* 0x000fe20000010000 */
[----:B------:R-:W-:Y:S01]  /*1480*/  FFMA.FTZ R110, R177, R186, R110 ;  /* 0x000000bab16e7223 */ /* 0x000fe2000001006e */
[----:B------:R-:W-:Y:S01]  /*1490*/  FMUL.FTZ R200, R173, R246 ;  /* 0x000000f6adc87220 */ /* 0x000fe20000410000 */
[----:B------:R-:W-:Y:S01]  /*14a0*/  SHF.L.U32 R157, R54, 0x10, RZ ;  /* 0x00000010369d7819 */ /* 0x000fe200000006ff */
[----:B------:R-:W-:Y:S01]  /*14b0*/  FMUL.FTZ R173, R151, R184 ;  /* 0x000000b897ad7220 */ /* 0x000fe20000410000 */
[----:B------:R-:W-:Y:S01]  /*14c0*/  FMUL.FTZ R184, R97, R224 ;  /* 0x000000e061b87220 */ /* 0x000fe20000410000 */
[----:B------:R-:W-:Y:S01]  /*14d0*/  FADD.FTZ R105, R105, R222 ;  /* 0x000000de69697221 */ /* 0x000fe20000010000 */
[----:B------:R-:W-:Y:S01]  /*14e0*/  SHF.L.U32 R240, R108, 0x10, RZ ;  /* 0x000000106cf07819 */ /* 0x000fe200000006ff */
[----:B------:R-:W-:Y:S01]  /*14f0*/  FMUL.FTZ R171, R151, R171 ;  /* 0x000000ab97ab7220 */ /* 0x000fe20000410000 */
[----:B------:R-:W-:Y:S01]  /*1500*/  FFMA.FTZ R110, R185, R222, R110 ;  /* 0x000000deb96e7223 */ /* 0x000fe2000001006e */
[----:B------:R-:W-:Y:S01]  /*1510*/  SHF.L.U32 R95, R139, 0x10, RZ ;  /* 0x000000108b5f7819 */ /* 0x000fe200000006ff */
[----:B------:R-:W-:Y:S01]  /*1520*/  FMUL.FTZ R218, R157, R90 ;  /* 0x0000005a9dda7220 */ /* 0x000fe20000410000 */
[----:B------:R-:W-:Y:S01]  /*1530*/  SHF.L.U32 R220, R220, 0x10, RZ ;  /* 0x00000010dcdc7819 */ /* 0x000fe200000006ff */
[----:B------:R-:W-:Y:S01]  /*1540*/  FADD.FTZ R105, R105, R184 ;  /* 0x000000b869697221 */ /* 0x000fe20000010000 */
[----:B------:R-:W-:Y:S01]  /*1550*/  FMUL.FTZ R181, R151, R181 ;  /* 0x000000b597b57220 */ /* 0x000fe20000410000 */
[----:B------:R-:W-:Y:S01]  /*1560*/  FFMA.FTZ R110, R171, R184, R110 ;  /* 0x000000b8ab6e7223 */ /* 0x000fe2000001006e */
[----:B------:R-:W-:Y:S01]  /*1570*/  FMUL.FTZ R202, R169, R240 ;  /* 0x000000f0a9ca7220 */ /* 0x000fe20000410000 */
[----:B------:R-:W-:Y:S01]  /*1580*/  SHF.L.U32 R159, R55, 0x10, RZ ;  /* 0x00000010379f7819 */ /* 0x000fe200000006ff */
[----:B------:R-:W-:Y:S01]  /*1590*/  FMUL.FTZ R169, R151, R182 ;  /* 0x000000b697a97220 */ /* 0x000fe20000410000 */
        /* <DEDUP_REMOVED lines=23> */
[----:B------:R-:W-:Y:S01]  /*1710*/  SHF.L.U32 R163, R57, 0x10, RZ ;  /* 0x0000001039a37819 */ /* 0x000fe200000006ff */
        /* <DEDUP_REMOVED lines=9> */
[C---:B------:R-:W-:Y:S01]  /*17b0*/  FMUL.FTZ R163, R151.reuse, R176 ;  /* 0x000000b097a37220 */ /* 0x040fe20000410000 */
[----:B------:R-:W-:Y:S01]  /*17c0*/  FMUL.FTZ R111, R151, R164 ;  /* 0x000000a4976f7220 */ /* 0x000fe20000410000 */
[----:B------:R-:W-:Y:S01]  /*17d0*/  FMUL.FTZ R176, R89, R242 ;  /* 0x000000f259b07220 */ /* 0x000fe20000410000 */
[----:B------:R-:W-:Y:S01]  /*17e0*/  FADD.FTZ R105, R105, R208 ;  /* 0x000000d069697221 */ /* 0x000fe20000010000 */
[----:B------:R-:W-:Y:S01]  /*17f0*/  FFMA.FTZ R110, R173, R208, R110 ;  /* 0x000000d0ad6e7223 */ /* 0x000fe2000001006e */
[----:B------:R-:W-:-:S02]  /*1800*/  PRMT R250, R108, 0x7632, R250 ;  /* 0x000076326cfa7816 */ /* 0x000fc400000000fa */
[----:B------:R-:W-:Y:S01]  /*1810*/  SHF.L.U32 R87, R135, 0x10, RZ ;  /* 0x0000001087577819 */ /* 0x000fe200000006ff */
[----:B------:R-:W-:Y:S01]  /*1820*/  FADD.FTZ R105, R105, R176 ;  /* 0x000000b069697221 */ /* 0x000fe20000010000 */
        /* <DEDUP_REMOVED lines=8> */
[----:B------:R-:W-:Y:S01]  /*18b0*/  FFMA.FTZ R110, R169, R206, R110 ;  /* 0x000000cea96e7223 */ /* 0x000fe2000001006e */
[----:B------:R-:W-:Y:S01]  /*18c0*/  FMUL.FTZ R157, R151, R170 ;  /* 0x000000aa979d7220 */ /* 0x000fe20000410000 */
[----:B------:R-:W-:Y:S01]  /*18d0*/  SHF.L.U32 R85, R134, 0x10, RZ ;  /* 0x0000001086557819 */ /* 0x000fe200000006ff */
[----:B------:R-:W-:Y:S01]  /*18e0*/  FMUL.FTZ R170, R83, R250 ;  /* 0x000000fa53aa7220 */ /* 0x000fe20000410000 */
[----:B------:R-:W-:Y:S01]  /*18f0*/  SHF.L.U32 R248, R248, 0x10, RZ ;  /* 0x00000010f8f87819 */ /* 0x000fe200000006ff */
[----:B------:R-:W-:Y:S01]  /*1900*/  FADD.FTZ R83, R105, R174 ;  /* 0x000000ae69537221 */ /* 0x000fe20000010000 */
[----:B------:R-:W-:Y:S01]  /*1910*/  FFMA.FTZ R110, R109, R174, R110 ;  /* 0x000000ae6d6e7223 */ /* 0x000fe2000001006e */
[----:B------:R-:W-:-:S02]  /*1920*/  FMUL.FTZ R107, R151, R160 ;  /* 0x000000a0976b7220 */ /* 0x000fc40000410000 */
[----:B------:R-:W-:Y:S01]  /*1930*/  FMUL.FTZ R172, R85, R248 ;  /* 0x000000f855ac7220 */ /* 0x000fe20000410000 */
[----:B------:R-:W-:Y:S01]  /*1940*/  FADD.FTZ R83, R83, R204 ;  /* 0x000000cc53537221 */ /* 0x000fe20000010000 */
[----:B------:R-:W-:-:S03]  /*1950*/  FFMA.FTZ R110, R167, R204, R110 ;  /* 0x000000cca76e7223 */ /* 0x000fc6000001006e */
[----:B------:R-:W-:Y:S01]  /*1960*/  FADD.FTZ R83, R83, R172 ;  /* 0x000000ac53537221 */ /* 0x000fe20000010000 */
[----:B------:R-:W-:Y:S01]  /*1970*/  FFMA.FTZ R110, R107, R172, R110 ;  /* 0x000000ac6b6e7223 */ /* 0x000fe2000001006e */
[----:B------:R-:W-:Y:S02]  /*1980*/  FMUL.FTZ R105, R151, R158 ;  /* 0x0000009e97697220 */ /* 0x000fe40000410000 */
[----:B------:R-:W-:Y:S01]  /*1990*/  FADD.FTZ R83, R83, R202 ;  /* 0x000000ca53537221 */ /* 0x000fe20000010000 */
[----:B------:R-:W-:Y:S01]  /*19a0*/  FFMA.FTZ R110, R163, R202, R110 ;  /* 0x000000caa36e7223 */ /* 0x000fe2000001006e */
[----:B------:R-:W-:Y:S02]  /*19b0*/  SHF.L.U32 R108, R132, 0x10, RZ ;  /* 0x00000010846c7819 */ /* 0x000fe400000006ff */
        /* <DEDUP_REMOVED lines=8> */
[----:B------:R-:W-:-:S02]  /*1a40*/  SHF.L.U32 R98, R131, 0x10, RZ ;  /* 0x0000001083627819 */ /* 0x000fc400000006ff */
[----:B------:R-:W-:Y:S01]  /*1a50*/  SHF.L.U32 R209, R209, 0x10, RZ ;  /* 0x00000010d1d17819 */ /* 0x000fe200000006ff */
[----:B------:R-:W-:Y:S01]  /*1a60*/  FADD.FTZ R83, R83, R168 ;  /* 0x000000a853537221 */ /* 0x000fe20000010000 */
[----:B------:R-:W-:Y:S01]  /*1a70*/  FFMA.FTZ R110, R103, R168, R110 ;  /* 0x000000a8676e7223 */ /* 0x000fe2000001006e */
[----:B------:R-:W-:Y:S02]  /*1a80*/  FMUL.FTZ R101, R151, R154 ;  /* 0x0000009a97657220 */ /* 0x000fe40000410000 */
[----:B------:R-:W-:Y:S01]  /*1a90*/  FMUL.FTZ R166, R98, R209 ;  /* 0x000000d162a67220 */ /* 0x000fe20000410000 */
[----:B------:R-:W-:Y:S01]  /*1aa0*/  FADD.FTZ R83, R83, R198 ;  /* 0x000000c653537221 */ /* 0x000fe20000010000 */
[----:B------:R-:W-:Y:S01]  /*1ab0*/  FFMA.FTZ R110, R157, R198, R110 ;  /* 0x000000c69d6e7223 */ /* 0x000fe2000001006e */
[----:B------:R-:W-:Y:S02]  /*1ac0*/  SHF.L.U32 R96, R130, 0x10, RZ ;  /* 0x0000001082607819 */ /* 0x000fe400000006ff */
[----:B------:R-:W-:Y:S01]  /*1ad0*/  SHF.L.U32 R213, R213, 0x10, RZ ;  /* 0x00000010d5d57819 */ /* 0x000fe200000006ff */
[----:B------:R-:W-:Y:S01]  /*1ae0*/  FADD.FTZ R83, R83, R166 ;  /* 0x000000a653537221 */ /* 0x000fe20000010000 */
[----:B------:R-:W-:Y:S01]  /*1af0*/  FFMA.FTZ R110, R101, R166, R110 ;  /* 0x000000a6656e7223 */ /* 0x000fe2000001006e */
[----:B------:R-:W-:-:S02]  /*1b00*/  FMUL.FTZ R99, R151, R152 ;  /* 0x0000009897637220 */ /* 0x000fc40000410000 */
[----:B------:R-:W-:Y:S01]  /*1b10*/  FMUL.FTZ R164, R96, R213 ;  /* 0x000000d560a47220 */ /* 0x000fe20000410000 */
[----:B------:R-:W-:Y:S01]  /*1b20*/  FADD.FTZ R83, R83, R194 ;  /* 0x000000c253537221 */ /* 0x000fe20000010000 */
[----:B------:R-:W-:Y:S01]  /*1b30*/  FFMA.FTZ R96, R155, R194, R110 ;  /* 0x000000c29b607223 */ /* 0x000fe2000001006e */
[----:B------:R-:W-:Y:S01]  /*1b40*/  FMUL.FTZ R239, R80, R81 ;  /* 0x0000005150ef7220 */ /* 0x000fe20000410000 */
[----:B------:R-:W-:Y:S01]  /*1b50*/  FMUL.FTZ R237, R197, R82 ;  /* 0x00000052c5ed7220 */ /* 0x000fe20000410000 */
[----:B------:R-:W-:Y:S01]  /*1b60*/  FADD.FTZ R98, R83, R164 ;  /* 0x000000a453627221 */ /* 0x000fe20000010000 */
[----:B------:R-:W-:Y:S01]  /*1b70*/  FMUL.FTZ R235, R193, R86 ;  /* 0x00000056c1eb7220 */ /* 0x000fe20000410000 */
        /* <DEDUP_REMOVED lines=13> */
[----:B------:R-:W-:Y:S01]  /*1c50*/  FFMA.FTZ R96, R99, R164, R96 ;  /* 0x000000a463607223 */ /* 0x000fe20000010060 */
        /* <DEDUP_REMOVED lines=16> */
[----:B------:R-:W-:Y:S06]  /*1d60*/  BRA `(.L_x_66) ;  /* 0x00000014007c7947 */ /* 0x000fec0003800000 */
.L_x_65:
[----:B------:R-:W0:Y:S01]  /*1d70*/  LDC.64 R76, c[0x0][0x3a8] ;  /* 0x0000ea00ff4c7b82 */ /* 0x000e220000000a00 */
[C---:B------:R-:W-:Y:S01]  /*1d80*/  IADD3 R149, PT, PT, R150.reuse, 0x20, RZ ;  /* 0x0000002096957810 */ /* 0x040fe20007ffe0ff */
[----:B0-----:R-:W-:-:S04]  /*1d90*/  IMAD.WIDE.U32 R64, R150, 0x10, R76 ;  /* 0x0000001096407825 */ /* 0x001fc800078e004c */
[----:B------:R-:W-:Y:S02]  /*1da0*/  IMAD.WIDE.U32 R68, R149, 0x10, R76 ;  /* 0x0000001095447825 */ /* 0x000fe400078e004c */
[----:B------:R-:W2:Y:S04]  /*1db0*/  LDG.E.128 R64, desc[UR6][R64.64] ;  /* 0x0000000640407981 */ /* 0x000ea8000c1e1d00 */
[----:B------:R-:W3:Y:S01]  /*1dc0*/  LDG.E.128 R68, desc[UR6][R68.64] ;  /* 0x0000000644447981 */ /* 0x000ee2000c1e1d00 */
[C---:B------:R-:W-:Y:S02]  /*1dd0*/  IADD3 R148, PT, PT, R150.reuse, 0x40, RZ ;  /* 0x0000004096947810 */ /* 0x040fe40007ffe0ff */
[----:B------:R-:W-:-:S03]  /*1de0*/  IADD3 R147, PT, PT, R150, 0x60, RZ ;  /* 0x0000006096937810 */ /* 0x000fc60007ffe0ff */
[----:B------:R-:W-:-:S04]  /*1df0*/  IMAD.WIDE.U32 R72, R148, 0x10, R76 ;  /* 0x0000001094487825 */ /* 0x000fc800078e004c */
[----:B------:R-:W-:Y:S02]  /*1e00*/  IMAD.WIDE.U32 R80, R147, 0x10, R76 ;  /* 0x0000001093507825 */ /* 0x000fe400078e004c */
[----:B------:R-:W0:Y:S01]  /*1e10*/  LDC.64 R76, c[0x0][0x428] ;  /* 0x00010a00ff4c7b82 */ /* 0x000e220000000a00 */
[----:B------:R-:W4:Y:S04]  /*1e20*/  LDG.E.128 R72, desc[UR6][R72.64] ;  /* 0x0000000648487981 */ /* 0x000f28000c1e1d00 */
[----:B------:R-:W4:Y:S01]  /*1e30*/  LDG.E.128 R80, desc[UR6][R80.64] ;  /* 0x0000000650507981 */ /* 0x000f22000c1e1d00 */
[----:B0-----:R-:W-:-:S06]  /*1e40*/  IMAD.WIDE.U32 R84, R150, 0x10, R76 ;  /* 0x0000001096547825 */ /* 0x001fcc00078e004c */
[----:B------:R-:W4:Y:S01]  /*1e50*/  LDG.E.128 R84, desc[UR6][R84.64] ;  /* 0x0000000654547981 */ /* 0x000f22000c1e1d00 */
[----:B------:R-:W-:-:S04]  /*1e60*/  IMAD.WIDE.U32 R88, R149, 0x10, R76 ;  /* 0x0000001095587825 */ /* 0x000fc800078e004c */
[--C-:B------:R-:W-:Y:S02]  /*1e70*/  IMAD.WIDE.U32 R96, R147, 0x10, R76.reuse ;  /* 0x0000001093607825 */ /* 0x100fe400078e004c */
[----:B------:R-:W4:Y:S02]  /*1e80*/  LDG.E.128 R88, desc[UR6][R88.64] ;  /* 0x0000000658587981 */ /* 0x000f24000c1e1d00 */
[C---:B------:R-:W-:Y:S02]  /*1e90*/  IMAD.WIDE.U32 R92, R148.reuse, 0x10, R76 ;  /* 0x00000010945c7825 */ /* 0x040fe400078e004c */
[----:B------:R-:W4:Y:S01]  /*1ea0*/  LDG.E.128 R96, desc[UR6][R96.64] ;  /* 0x0000000660607981 */ /* 0x000f22000c1e1d00 */
[----:B------:R-:W0:Y:S03]  /*1eb0*/  LDC.64 R76, c[0x0][0x438] ;  /* 0x00010e00ff4c7b82 */ /* 0x000e260000000a00 */
[----:B------:R-:W4:Y:S01]  /*1ec0*/  LDG.E.128 R92, desc[UR6][R92.64] ;  /* 0x000000065c5c7981 */ /* 0x000f22000c1e1d00 */
[----:B0-----:R-:W-:Y:S01]  /*1ed0*/  IMAD.WIDE.U32 R100, R148, 0x10, R76 ;  /* 0x0000001094647825 */ /* 0x001fe200078e004c */
[----:B------:R-:W-:-:S04]  /*1ee0*/  PRMT R199, R48, 0x7632, R199 ;  /* 0x0000763230c77816 */ /* 0x000fc800000000c7 */
[----:B------:R-:W-:Y:S02]  /*1ef0*/  SHF.L.U32 R199, R199, 0x10, RZ ;  /* 0x00000010c7c77819 */ /* 0x000fe400000006ff */
[----:B------:R-:W-:Y:S02]  /*1f00*/  SHF.L.U32 R195, R144, 0x10, RZ ;  /* 0x0000001090c37819 */ /* 0x000fe400000006ff */
[----:B------:R-:W-:Y:S02]  /*1f10*/  SHF.L.U32 R179, R63, 0x10, RZ ;  /* 0x000000103fb37819 */ /* 0x000fe400000006ff */
[C---:B--2---:R-:W-:Y:S02]  /*1f20*/  PRMT R102, R64.reuse, 0x7632, R102 ;  /* 0x0000763240667816 */ /* 0x044fe40000000066 */
[----:B------:R-:W-:Y:S02]  /*1f30*/  SHF.L.U32 R104, R64, 0x10, RZ ;  /* 0x0000001040687819 */ /* 0x000fe400000006ff */
[----:B------:R-:W-:-:S02]  /*1f40*/  PRMT R103, R65, 0x7632, R103 ;  /* 0x0000763241677816 */ /* 0x000fc40000000067 */
[----:B------:R-:W-:Y:S01]  /*1f50*/  SHF.L.U32 R192, R65, 0x10, RZ ;  /* 0x0000001041c07819 */ /* 0x000fe200000006ff */
[----:B------:R-:W-:Y:S01]  /*1f60*/  IMAD.WIDE.U32 R64, R150, 0x10, R76 ;  /* 0x0000001096407825 */ /* 0x000fe200078e004c */
[C---:B---3--:R-:W-:Y:S02]  /*1f70*/  PRMT R108, R68.reuse, 0x7632, R108 ;  /* 0x00007632446c7816 */ /* 0x048fe4000000006c */
[----:B------:R-:W-:Y:S02]  /*1f80*/  SHF.L.U32 R110, R68, 0x10, RZ ;  /* 0x00000010446e7819 */ /* 0x000fe400000006ff */
[C---:B------:R-:W-:Y:S02]  /*1f90*/  PRMT R109, R69.reuse, 0x7632, R109 ;  /* 0x00007632456d7816 */ /* 0x040fe4000000006d */
[----:B------:R-:W-:Y:S01]  /*1fa0*/  SHF.L.U32 R188, R69, 0x10, RZ ;  /* 0x0000001045bc7819 */ /* 0x000fe200000006ff */
[----:B------:R-:W-:-:S04]  /*1fb0*/  IMAD.WIDE.U32 R68, R149, 0x10, R76 ;  /* 0x0000001095447825 */ /* 0x000fc800078e004c */
[----:B------:R-:W-:Y:S01]  /*1fc0*/  IMAD.WIDE.U32 R76, R147, 0x10, R76 ;  /* 0x00000010934c7825 */ /* 0x000fe200078e004c */
[C---:B------:R-:W-:Y:S02]  /*1fd0*/  PRMT R105, R66.reuse, 0x7632, R105 ;  /* 0x0000763242697816 */ /* 0x040fe40000000069 */
[----:B------:R-:W-:Y:S02]  /*1fe0*/  SHF.L.U32 R106, R66, 0x10, RZ ;  /* 0x00000010426a7819 */ /* 0x000fe400000006ff */
[C---:B------:R-:W-:Y:S01]  /*1ff0*/  PRMT R107, R67.reuse, 0x7632, R107 ;  /* 0x00007632436b7816 */ /* 0x040fe2000000006b */
[----:B------:R-:W5:Y:S01]  /*2000*/  LDG.E.128 R76, desc[UR6][R76.64] ;  /* 0x000000064c4c7981 */ /* 0x000f62000c1e1d00 */
[----:B------:R-:W-:Y:S02]  /*2010*/  SHF.L.U32 R190, R67, 0x10, RZ ;  /* 0x0000001043be7819 */ /* 0x000fe400000006ff */
[C---:B------:R-:W-:Y:S01]  /*2020*/  PRMT R111, R70.reuse, 0x7632, R111 ;  /* 0x00007632466f7816 */ /* 0x040fe2000000006f */
[----:B------:R-:W5:Y:S01]  /*2030*/  LDG.E.128 R64, desc[UR6][R64.64] ;  /* 0x0000000640407981 */ /* 0x000f62000c1e1d00 */
[----:B------:R-:W-:-:S02]  /*2040*/  SHF.L.U32 R152, R70, 0x10, RZ ;  /* 0x0000001046987819 */ /* 0x000fc400000006ff */
[C---:B------:R-:W-:Y:S02]  /*2050*/  PRMT R154, R71.reuse, 0x7632, R154 ;  /* 0x00007632479a7816 */ /* 0x040fe4000000009a */
[----:B------:R-:W-:Y:S02]  /*2060*/  SHF.L.U32 R186, R71, 0x10, RZ ;  /* 0x0000001047ba7819 */ /* 0x000fe400000006ff */
[----:B------:R-:W5:Y:S01]  /*2070*/  LDG.E.128 R68, desc[UR6][R68.64] ;  /* 0x0000000644447981 */ /* 0x000f62000c1e1d00 */
[----:B----4-:R-:W-:Y:S02]  /*2080*/  PRMT R160, R80, 0x7632, R160 ;  /* 0x0000763250a07816 */ /* 0x010fe400000000a0 */
[C---:B------:R-:W-:Y:S02]  /*2090*/  PRMT R161, R81.reuse, 0x7632, R161 ;  /* 0x0000763251a17816 */ /* 0x040fe400000000a1 */
[----:B------:R-:W-:Y:S02]  /*20a0*/  SHF.L.U32 R170, R81, 0x10, RZ ;  /* 0x0000001051aa7819 */ /* 0x000fe400000006ff */
[----:B------:R-:W-:Y:S01]  /*20b0*/  PRMT R81, R82, 0x7632, R81 ;  /* 0x0000763252517816 */ /* 0x000fe20000000051 */
[----:B------:R-:W-:Y:S01]  /*20c0*/  FADD.FTZ R187, -R153, R110 ;  /* 0x0000006e99bb7221 */ /* 0x000fe20000010100 */
[----:B------:R-:W-:-:S02]  /*20d0*/  SHF.L.U32 R154, R154, 0x10, RZ ;  /* 0x000000109a9a7819 */ /* 0x000fc400000006ff */
[----:B------:R-:W-:Y:S02]  /*20e0*/  SHF.L.U32 R110, R160, 0x10, RZ ;  /* 0x00000010a06e7819 */ /* 0x000fe400000006ff */
[----:B------:R-:W-:Y:S01]  /*20f0*/  SHF.L.U32 R194, R81, 0x10, RZ ;  /* 0x0000001051c27819 */ /* 0x000fe200000006ff */
[C---:B------:R-:W-:Y:S01]  /*2100*/  FADD.FTZ R168, -R153.reuse, R154 ;  /* 0x0000009a99a87221 */ /* 0x040fe20000010100 */
[----:B------:R-:W-:Y:S01]  /*2110*/  SHF.L.U32 R166, R82, 0x10, RZ ;  /* 0x0000001052a67819 */ /* 0x000fe200000006ff */
[----:B------:R-:W-:Y:S01]  /*2120*/  FADD.FTZ R154, -R153, R110 ;  /* 0x0000006e999a7221 */ /* 0x000fe20000010100 */
[----:B------:R-:W-:Y:S01]  /*2130*/  SHF.L.U32 R82, R103, 0x10, RZ ;  /* 0x0000001067527819 */ /* 0x000fe200000006ff */
[----:B------:R-:W-:Y:S01]  /*2140*/  FADD.FTZ R110, -R153, R194 ;  /* 0x000000c2996e7221 */ /* 0x000fe20000010100 */
[C---:B------:R-:W-:Y:S02]  /*2150*/  PRMT R205, R84.reuse, 0x7632, R205 ;  /* 0x0000763254cd7816 */ /* 0x040fe400000000cd */
[----:B------:R-:W-:-:S02]  /*2160*/  SHF.L.U32 R81, R84, 0x10, RZ ;  /* 0x0000001054517819 */ /* 0x000fc400000006ff */
[----:B------:R-:W-:Y:S01]  /*2170*/  SHF.L.U32 R194, R48, 0x10, RZ ;  /* 0x0000001030c27819 */ /* 0x000fe200000006ff */
[C---:B------:R-:W-:Y:S01]  /*2180*/  FADD.FTZ R103, -R153.reuse, R82 ;  /* 0x0000005299677221 */ /* 0x040fe20000010100 */
[----:B------:R-:W-:Y:S01]  /*2190*/  SHF.L.U32 R172, R80, 0x10, RZ ;  /* 0x0000001050ac7819 */ /* 0x000fe200000006ff */
[----:B------:R-:W-:Y:S01]  /*21a0*/  FADD.FTZ R80, -R153, R104 ;  /* 0x0000006899507221 */ /* 0x000fe20000010100 */
[----:B------:R-:W-:Y:S02]  /*21b0*/  SHF.L.U32 R102, R102, 0x10, RZ ;  /* 0x0000001066667819 */ /* 0x000fe400000006ff */
[----:B------:R-:W-:Y:S02]  /*21c0*/  SHF.L.U32 R180, R109, 0x10, RZ ;  /* 0x000000106db47819 */ /* 0x000fe400000006ff */
[----:B------:R-:W-:Y:S02]  /*21d0*/  SHF.L.U32 R174, R111, 0x10, RZ ;  /* 0x000000106fae7819 */ /* 0x000fe400000006ff */
[----:B------:R-:W-:-:S02]  /*21e0*/  SHF.L.U32 R82, R85, 0x10, RZ ;  /* 0x0000001055527819 */ /* 0x000fc400000006ff */
[----:B------:R-:W-:Y:S02]  /*21f0*/  PRMT R236, R86, 0x7632, R236 ;  /* 0x0000763256ec7816 */ /* 0x000fe400000000ec */
[----:B------:R-:W-:Y:S01]  /*2200*/  SHF.L.U32 R109, R49, 0x10, RZ ;  /* 0x00000010316d7819 */ /* 0x000fe200000006ff */
[----:B------:R-:W-:Y:S01]  /*2210*/  FMUL.FTZ R201, R194, R81 ;  /* 0x00000051c2c97220 */ /* 0x000fe20000410000 */
[----:B------:R-:W-:Y:S02]  /*2220*/  SHF.L.U32 R86, R86, 0x10, RZ ;  /* 0x0000001056567819 */ /* 0x000fe400000006ff */
[----:B------:R-:W-:Y:S02]  /*2230*/  SHF.L.U32 R111, R50, 0x10, RZ ;  /* 0x00000010326f7819 */ /* 0x000fe400000006ff */
[----:B------:R-:W-:Y:S01]  /*2240*/  SHF.L.U32 R205, R205, 0x10, RZ ;  /* 0x00000010cdcd7819 */ /* 0x000fe200000006ff */
[----:B------:R-:W-:Y:S01]  /*2250*/  FADD.FTZ R196, -R153, R102 ;  /* 0x0000006699c47221 */ /* 0x000fe20000010100 */
[----:B-----5:R-:W-:Y:S01]  /*2260*/  FMUL.FTZ R80, R151, R80 ;  /* 0x0000005097507220 */ /* 0x020fe20000410000 */
[----:B------:R-:W-:Y:S01]  /*2270*/  PRMT R203, R85, 0x7632, R203 ;  /* 0x0000763255cb7816 */ /* 0x000fe200000000cb */
[----:B------:R-:W-:Y:S01]  /*2280*/  FMUL.FTZ R238, R109, R82 ;  /* 0x000000526dee7220 */ /* 0x000fe20000410000 */
[----:B------:R-:W-:Y:S01]  /*2290*/  FMUL.FTZ R234, R111, R86 ;  /* 0x000000566fea7220 */ /* 0x000fe20000410000 */
[----:B------:R-:W-:Y:S01]  /*22a0*/  FMUL.FTZ R199, R199, R205 ;  /* 0x000000cdc7c77220 */ /* 0x000fe20000410000 */
[----:B------:R-:W-:Y:S01]  /*22b0*/  FADD.FTZ R109, RZ, R201 ;  /* 0x000000c9ff6d7221 */ /* 0x000fe20000010000 */
[----:B------:R-:W-:Y:S01]  /*22c0*/  FADD.FTZ R192, -R153, R192 ;  /* 0x000000c099c07221 */ /* 0x000fe20000010100 */
[----:B------:R-:W-:Y:S01]  /*22d0*/  FMUL.FTZ R196, R151, R196 ;  /* 0x000000c497c47220 */ /* 0x000fe20000410000 */
[----:B------:R-:W-:Y:S01]  /*22e0*/  FFMA.FTZ R111, R80, R201, RZ ;  /* 0x000000c9506f7223 */ /* 0x000fe200000100ff */
[----:B------:R-:W-:Y:S01]  /*22f0*/  SHF.L.U32 R203, R203, 0x10, RZ ;  /* 0x00000010cbcb7819 */ /* 0x000fe200000006ff */
[----:B------:R-:W-:Y:S01]  /*2300*/  FADD.FTZ R109, R109, R199 ;  /* 0x000000c76d6d7221 */ /* 0x000fe20000010000 */
[----:B------:R-:W-:Y:S01]  /*2310*/  PRMT R156, R73, 0x7632, R156 ;  /* 0x00007632499c7816 */ /* 0x000fe2000000009c */
[----:B------:R-:W-:Y:S01]  /*2320*/  FMUL.FTZ R197, R151, R192 ;  /* 0x000000c097c57220 */ /* 0x000fe20000410000 */
[----:B------:R-:W-:Y:S01]  /*2330*/  PRMT R155, R72, 0x7632, R155 ;  /* 0x00007632489b7816 */ /* 0x000fe2000000009b */
[----:B------:R-:W-:Y:S01]  /*2340*/  FFMA.FTZ R111, R196, R199, R111 ;  /* 0x000000c7c46f7223 */ /* 0x000fe2000001006f */
[----:B------:R-:W-:-:S02]  /*2350*/  PRMT R157, R74, 0x7632, R157 ;  /* 0x000076324a9d7816 */ /* 0x000fc4000000009d */
[----:B------:R-:W-:Y:S02]  /*2360*/  PRMT R159, R75, 0x7632, R159 ;  /* 0x000076324b9f7816 */ /* 0x000fe4000000009f */
[----:B------:R-:W-:Y:S02]  /*2370*/  PRMT R163, R83, 0x7632, R163 ;  /* 0x0000763253a37816 */ /* 0x000fe400000000a3 */
[----:B------:R-:W-:Y:S02]  /*2380*/  SHF.L.U32 R184, R72, 0x10, RZ ;  /* 0x0000001048b87819 */ /* 0x000fe400000006ff */
[----:B------:R-:W-:Y:S02]  /*2390*/  SHF.L.U32 R182, R73, 0x10, RZ ;  /* 0x0000001049b67819 */ /* 0x000fe400000006ff */
[----:B------:R-:W-:Y:S02]  /*23a0*/  SHF.L.U32 R178, R74, 0x10, RZ ;  /* 0x000000104ab27819 */ /* 0x000fe400000006ff */
[----:B------:R-:W-:Y:S01]  /*23b0*/  SHF.L.U32 R176, R75, 0x10, RZ ;  /* 0x000000104bb07819 */ /* 0x000fe200000006ff */
[C---:B------:R-:W-:Y:S01]  /*23c0*/  FADD.FTZ R193, -R153.reuse, R106 ;  /* 0x0000006a99c17221 */ /* 0x040fe20000010100 */
[----:B------:R0:W5:Y:S01]  /*23d0*/  LDG.E.128 R72, desc[UR6][R100.64] ;  /* 0x0000000664487981 */ /* 0x000162000c1e1d00 */
[----:B------:R-:W-:Y:S01]  /*23e0*/  SHF.L.U32 R108, R108, 0x10, RZ ;  /* 0x000000106c6c7819 */ /* 0x000fe200000006ff */
[----:B------:R-:W-:Y:S01]  /*23f0*/  FADD.FTZ R181, -R153, R152 ;  /* 0x0000009899b57221 */ /* 0x000fe20000010100 */
[----:B------:R-:W-:Y:S01]  /*2400*/  SHF.L.U32 R156, R156, 0x10, RZ ;  /* 0x000000109c9c7819 */ /* 0x000fe200000006ff */
[----:B------:R-:W-:Y:S01]  /*2410*/  FMUL.FTZ R195, R195, R203 ;  /* 0x000000cbc3c37220 */ /* 0x000fe20000410000 */
[----:B------:R-:W-:Y:S01]  /*2420*/  FADD.FTZ R109, R109, R238 ;  /* 0x000000ee6d6d7221 */ /* 0x000fe20000010000 */
[----:B------:R-:W-:Y:S01]  /*2430*/  SHF.L.U32 R164, R83, 0x10, RZ ;  /* 0x0000001053a47819 */ /* 0x000fe200000006ff */
[----:B------:R-:W-:Y:S01]  /*2440*/  FMUL.FTZ R192, R151, R103 ;  /* 0x0000006797c07220 */ /* 0x000fe20000410000 */
[----:B------:R-:W-:Y:S01]  /*2450*/  SHF.L.U32 R104, R107, 0x10, RZ ;  /* 0x000000106b687819 */ /* 0x000fe200000006ff */
[----:B------:R-:W-:Y:S01]  /*2460*/  FFMA.FTZ R111, R197, R238, R111 ;  /* 0x000000eec56f7223 */ /* 0x000fe2000001006f */
[----:B0-----:R-:W-:-:S02]  /*2470*/  SHF.L.U32 R100, R105, 0x10, RZ ;  /* 0x0000001069647819 */ /* 0x001fc400000006ff */
[----:B------:R-:W-:Y:S02]  /*2480*/  SHF.L.U32 R162, R155, 0x10, RZ ;  /* 0x000000109ba27819 */ /* 0x000fe400000006ff */
[----:B------:R-:W-:Y:S02]  /*2490*/  SHF.L.U32 R158, R157, 0x10, RZ ;  /* 0x000000109d9e7819 */ /* 0x000fe400000006ff */
[----:B------:R-:W-:Y:S02]  /*24a0*/  SHF.L.U32 R106, R159, 0x10, RZ ;  /* 0x000000109f6a7819 */ /* 0x000fe400000006ff */
[----:B------:R-:W-:Y:S02]  /*24b0*/  SHF.L.U32 R152, R161, 0x10, RZ ;  /* 0x00000010a1987819 */ /* 0x000fe400000006ff */
[----:B------:R-:W-:Y:S01]  /*24c0*/  SHF.L.U32 R198, R163, 0x10, RZ ;  /* 0x00000010a3c67819 */ /* 0x000fe200000006ff */
[----:B------:R-:W-:Y:S01]  /*24d0*/  FADD.FTZ R190, -R153, R190 ;  /* 0x000000be99be7221 */ /* 0x000fe20000010100 */
[----:B------:R-:W-:Y:S01]  /*24e0*/  SHF.L.U32 R107, R143, 0x10, RZ ;  /* 0x000000108f6b7819 */ /* 0x000fe200000006ff */
[----:B------:R-:W-:Y:S01]  /*24f0*/  FADD.FTZ R109, R109, R195 ;  /* 0x000000c36d6d7221 */ /* 0x000fe20000010000 */
[----:B------:R-:W-:Y:S01]  /*2500*/  SHF.L.U32 R236, R236, 0x10, RZ ;  /* 0x00000010ecec7819 */ /* 0x000fe200000006ff */
[C---:B------:R-:W-:Y:S01]  /*2510*/  FADD.FTZ R189, -R153.reuse, R100 ;  /* 0x0000006499bd7221 */ /* 0x040fe20000010100 */
[C---:B------:R-:W-:Y:S01]  /*2520*/  FADD.FTZ R177, -R153.reuse, R108 ;  /* 0x0000006c99b17221 */ /* 0x040fe20000010100 */
[----:B------:R-:W-:Y:S01]  /*2530*/  FADD.FTZ R160, -R153, R156 ;  /* 0x0000009c99a07221 */ /* 0x000fe20000010100 */
        /* <DEDUP_REMOVED lines=20> */
[----:B------:R-:W-:Y:S01]  /*2680*/  PRMT R232, R87, 0x7632, R232 ;  /* 0x0000763257e87816 */ /* 0x000fe200000000e8 */
[----:B------:R-:W-:Y:S01]  /*2690*/  FMUL.FTZ R191, R151, R190 ;  /* 0x000000be97bf7220 */ /* 0x000fe20000410000 */
        /* <DEDUP_REMOVED lines=11> */
[C---:B------:R-:W-:Y:S01]  /*2750*/  PRMT R228, R88.reuse, 0x7632, R228 ;  /* 0x0000763258e47816 */ /* 0x040fe200000000e4 */
[----:B------:R-:W-:Y:S01]  /*2760*/  FMUL.FTZ R185, R151, R188 ;  /* 0x000000bc97b97220 */ /* 0x000fe20000410000 */
[----:B------:R-:W-:Y:S01]  /*2770*/  SHF.L.U32 R88, R88, 0x10, RZ ;  /* 0x0000001058587819 */ /* 0x000fe200000006ff */
[----:B------:R-:W-:Y:S01]  /*2780*/  FMUL.FTZ R188, R105, R232 ;  /* 0x000000e869bc7220 */ /* 0x000fe20000410000 */
[----:B------:R-:W-:Y:S01]  /*2790*/  SHF.L.U32 R155, R52, 0x10, RZ ;  /* 0x00000010349b7819 */ /* 0x000fe200000006ff */
        /* <DEDUP_REMOVED lines=13> */
[----:B------:R-:W-:Y:S01]  /*2870*/  FMUL.FTZ R179, R151, R186 ;  /* 0x000000ba97b37220 */ /* 0x000fe20000410000 */
[----:B------:R-:W-:Y:S01]  /*2880*/  PRMT R224, R89, 0x7632, R224 ;  /* 0x0000763259e07816 */ /* 0x000fe200000000e0 */
[----:B------:R-:W-:Y:S01]  /*2890*/  FMUL.FTZ R186, R101, R228 ;  /* 0x000000e465ba7220 */ /* 0x000fe20000410000 */
[----:B------:R-:W-:Y:S01]  /*28a0*/  SHF.L.U32 R100, R89, 0x10, RZ ;  /* 0x0000001059647819 */ /* 0x000fe200000006ff */
[----:B------:R-:W-:Y:S01]  /*28b0*/  FADD.FTZ R109, R109, R226 ;  /* 0x000000e26d6d7221 */ /* 0x000fe20000010000 */
[----:B------:R-:W-:Y:S01]  /*28c0*/  SHF.L.U32 R157, R53, 0x10, RZ ;  /* 0x00000010359d7819 */ /* 0x000fe200000006ff */
[----:B------:R-:W-:Y:S01]  /*28d0*/  FMUL.FTZ R177, R151, R177 ;  /* 0x000000b197b17220 */ /* 0x000fe20000410000 */
[----:B------:R-:W-:Y:S01]  /*28e0*/  SHF.L.U32 R252, R98, 0x10, RZ ;  /* 0x0000001062fc7819 */ /* 0x000fe200000006ff */
[----:B------:R-:W-:Y:S01]  /*28f0*/  FFMA.FTZ R111, R187, R226, R111 ;  /* 0x000000e2bb6f7223 */ /* 0x000fe2000001006f */
[----:B------:R-:W-:Y:S01]  /*2900*/  SHF.L.U32 R175, R62, 0x10, RZ ;  /* 0x000000103eaf7819 */ /* 0x000fe200000006ff */
[----:B------:R-:W-:Y:S01]  /*2910*/  FMUL.FTZ R200, R173, R246 ;  /* 0x000000f6adc87220 */ /* 0x000fe20000410000 */
[----:B------:R-:W-:Y:S01]  /*2920*/  PRMT R213, R99, 0x7632, R213 ;  /* 0x0000763263d57816 */ /* 0x000fe200000000d5 */
[----:B------:R-:W-:Y:S01]  /*2930*/  FMUL.FTZ R222, R157, R100 ;  /* 0x000000649dde7220 */ /* 0x000fe20000410000 */
[----:B------:R-:W-:Y:S01]  /*2940*/  SHF.L.U32 R240, R96, 0x10, RZ ;  /* 0x0000001060f07819 */ /* 0x000fe200000006ff */
[----:B------:R-:W-:Y:S01]  /*2950*/  FMUL.FTZ R173, R151, R182 ;  /* 0x000000b697ad7220 */ /* 0x000fe20000410000 */
[----:B------:R-:W-:Y:S01]  /*2960*/  SHF.L.U32 R99, R140, 0x10, RZ ;  /* 0x000000108c637819 */ /* 0x000fe200000006ff */
[----:B------:R-:W-:Y:S01]  /*2970*/  FADD.FTZ R109, R109, R186 ;  /* 0x000000ba6d6d7221 */ /* 0x000fe20000010000 */
[----:B------:R-:W-:-:S02]  /*2980*/  SHF.L.U32 R171, R60, 0x10, RZ ;  /* 0x000000103cab7819 */ /* 0x000fc400000006ff */
[----:B------:R-:W-:Y:S01]  /*2990*/  SHF.L.U32 R224, R224, 0x10, RZ ;  /* 0x00000010e0e07819 */ /* 0x000fe200000006ff */
[----:B------:R-:W-:Y:S01]  /*29a0*/  FFMA.FTZ R182, R177, R186, R111 ;  /* 0x000000bab1b67223 */ /* 0x000fe2000001006f */
[----:B------:R-:W-:Y:S01]  /*29b0*/  PRMT R244, R94, 0x7632, R244 ;  /* 0x000076325ef47816 */ /* 0x000fe200000000f4 */
[----:B------:R-:W-:Y:S01]  /*29c0*/  FMUL.FTZ R198, R175, R252 ;  /* 0x000000fcafc67220 */ /* 0x000fe20000410000 */
[----:B------:R-:W-:Y:S01]  /*29d0*/  PRMT R220, R90, 0x7632, R220 ;  /* 0x000076325adc7816 */ /* 0x000fe200000000dc */
[----:B------:R-:W-:Y:S01]  /*29e0*/  FMUL.FTZ R175, R151, R184 ;  /* 0x000000b897af7220 */ /* 0x000fe20000410000 */
[----:B------:R-:W-:Y:S02]  /*29f0*/  SHF.L.U32 R94, R94, 0x10, RZ ;  /* 0x000000105e5e7819 */ /* 0x000fe400000006ff */
[----:B------:R-:W-:Y:S01]  /*2a00*/  SHF.L.U32 R167, R58, 0x10, RZ ;  /* 0x000000103aa77819 */ /* 0x000fe200000006ff */
[----:B------:R-:W-:Y:S01]  /*2a10*/  FMUL.FTZ R202, R171, R240 ;  /* 0x000000f0abca7220 */ /* 0x000fe20000410000 */
[----:B------:R-:W-:Y:S01]  /*2a20*/  SHF.L.U32 R90, R90, 0x10, RZ ;  /* 0x000000105a5a7819 */ /* 0x000fe200000006ff */
[----:B------:R-:W-:Y:S01]  /*2a30*/  FMUL.FTZ R184, R99, R224 ;  /* 0x000000e063b87220 */ /* 0x000fe20000410000 */
[----:B------:R-:W-:Y:S01]  /*2a40*/  SHF.L.U32 R159, R54, 0x10, RZ ;  /* 0x00000010369f7819 */ /* 0x000fe200000006ff */
[----:B------:R-:W-:Y:S01]  /*2a50*/  FADD.FTZ R109, R109, R222 ;  /* 0x000000de6d6d7221 */ /* 0x000fe20000010000 */
[----:B------:R-:W-:Y:S01]  /*2a60*/  FMUL.FTZ R171, R151, R180 ;  /* 0x000000b497ab7220 */ /* 0x000fe20000410000 */
[----:B------:R-:W-:Y:S01]  /*2a70*/  FFMA.FTZ R182, R185, R222, R182 ;  /* 0x000000deb9b67223 */ /* 0x000fe200000100b6 */
[----:B------:R-:W-:Y:S01]  /*2a80*/  PRMT R207, R97, 0x7632, R207 ;  /* 0x0000763261cf7816 */ /* 0x000fe200000000cf */
[----:B------:R-:W-:Y:S01]  /*2a90*/  FMUL.FTZ R206, R167, R94 ;  /* 0x0000005ea7ce7220 */ /* 0x000fe20000410000 */
[----:B------:R-:W-:Y:S01]  /*2aa0*/  SHF.L.U32 R104, R93, 0x10, RZ ;  /* 0x000000105d687819 */ /* 0x000fe200000006ff */
        /* <DEDUP_REMOVED lines=16> */
[----:B------:R-:W-:-:S02]  /*2bb0*/  PRMT R248, R95, 0x7632, R248 ;  /* 0x000076325ff87816 */ /* 0x000fc400000000f8 */
[----:B------:R-:W-:Y:S01]  /*2bc0*/  SHF.L.U32 R106, R95, 0x10, RZ ;  /* 0x000000105f6a7819 */ /* 0x000fe200000006ff */
[----:B------:R-:W-:Y:S01]  /*2bd0*/  FMUL.FTZ R214, R161, R102 ;  /* 0x00000066a1d67220 */ /* 0x000fe20000410000 */
[----:B------:R-:W-:Y:S01]  /*2be0*/  SHF.L.U32 R95, R138, 0x10, RZ ;  /* 0x000000108a5f7819 */ /* 0x000fe200000006ff */
[----:B------:R-:W-:Y:S01]  /*2bf0*/  FADD.FTZ R109, R109, R182 ;  /* 0x000000b66d6d7221 */ /* 0x000fe20000010000 */
[----:B------:R-:W-:Y:S01]  /*2c00*/  SHF.L.U32 R216, R216, 0x10, RZ ;  /* 0x00000010d8d87819 */ /* 0x000fe200000006ff */
[----:B------:R-:W-:Y:S01]  /*2c10*/  FFMA.FTZ R176, R165, R182, R176 ;  /* 0x000000b6a5b07223 */ /* 0x000fe200000100b0 */
[C---:B------:R-:W-:Y:S01]  /*2c20*/  PRMT R212, R92.reuse, 0x7632, R212 ;  /* 0x000076325cd47816 */ /* 0x040fe200000000d4 */
[----:B------:R-:W-:Y:S01]  /*2c30*/  FADD.FTZ R109, R109, R214 ;  /* 0x000000d66d6d7221 */ /* 0x000fe20000010000 */
[----:B------:R-:W-:Y:S01]  /*2c40*/  SHF.L.U32 R92, R92, 0x10, RZ ;  /* 0x000000105c5c7819 */ /* 0x000fe200000006ff */
[----:B------:R-:W-:Y:S01]  /*2c50*/  FMUL.FTZ R180, R95, R216 ;  /* 0x000000d85fb47220 */ /* 0x000fe20000410000 */
[----:B------:R-:W-:Y:S01]  /*2c60*/  SHF.L.U32 R163, R56, 0x10, RZ ;  /* 0x0000001038a37819 */ /* 0x000fe200000006ff */
[----:B------:R-:W-:Y:S01]  /*2c70*/  FMUL.FTZ R159, R151, R168 ;  /* 0x000000a8979f7220 */ /* 0x000fe20000410000 */
[----:B------:R-:W-:Y:S01]  /*2c80*/  SHF.L.U32 R169, R59, 0x10, RZ ;  /* 0x000000103ba97819 */ /* 0x000fe200000006ff */
[----:B------:R-:W-:Y:S01]  /*2c90*/  FFMA.FTZ R176, R179, R214, R176 ;  /* 0x000000d6b3b07223 */ /* 0x000fe200000100b0 */
[----:B------:R-:W-:Y:S01]  /*2ca0*/  PRMT R242, R93, 0x7632, R242 ;  /* 0x000076325df27816 */ /* 0x000fe200000000f2 */
[----:B------:R-:W-:Y:S01]  /*2cb0*/  FMUL.FTZ R210, R163, R92 ;  /* 0x0000005ca3d27220 */ /* 0x000fe20000410000 */
[----:B------:R-:W-:Y:S01]  /*2cc0*/  SHF.L.U32 R93, R137, 0x10, RZ ;  /* 0x00000010895d7819 */ /* 0x000fe200000006ff */
[----:B------:R-:W-:Y:S01]  /*2cd0*/  FADD.FTZ R109, R109, R180 ;  /* 0x000000b46d6d7221 */ /* 0x000fe20000010000 */
[----:B------:R-:W-:Y:S01]  /*2ce0*/  SHF.L.U32 R212, R212, 0x10, RZ ;  /* 0x00000010d4d47819 */ /* 0x000fe200000006ff */
[----:B------:R-:W-:Y:S01]  /*2cf0*/  FFMA.FTZ R176, R159, R180, R176 ;  /* 0x000000b49fb07223 */ /* 0x000fe200000100b0 */
[----:B------:R-:W-:Y:S01]  /*2d00*/  FMUL.FTZ R204, R169, R106 ;  /* 0x0000006aa9cc7220 */ /* 0x000fe20000410000 */
        /* <DEDUP_REMOVED lines=9> */
[----:B------:R-:W-:Y:S02]  /*2da0*/  SHF.L.U32 R83, R132, 0x10, RZ ;  /* 0x0000001084537819 */ /* 0x000fe400000006ff */
        /* <DEDUP_REMOVED lines=13> */
[----:B------:R-:W-:Y:S01]  /*2e80*/  FFMA.FTZ R162, R169, R206, R162 ;  /* 0x000000cea9a27223 */ /* 0x000fe200000100a2 */
[----:B------:R-:W-:Y:S02]  /*2e90*/  SHF.L.U32 R87, R134, 0x10, RZ ;  /* 0x0000001086577819 */ /* 0x000fe400000006ff */
[----:B------:R-:W-:Y:S01]  /*2ea0*/  SHF.L.U32 R248, R248, 0x10, RZ ;  /* 0x00000010f8f87819 */ /* 0x000fe200000006ff */
[----:B------:R-:W-:Y:S01]  /*2eb0*/  FADD.FTZ R83, R83, R174 ;  /* 0x000000ae53537221 */ /* 0x000fe20000010000 */
[----:B------:R-:W-:Y:S01]  /*2ec0*/  FFMA.FTZ R162, R109, R174, R162 ;  /* 0x000000ae6da27223 */ /* 0x000fe200000100a2 */
[----:B------:R-:W-:Y:S01]  /*2ed0*/  PRMT R250, R96, 0x7632, R250 ;  /* 0x0000763260fa7816 */ /* 0x000fe200000000fa */
[----:B------:R-:W-:Y:S01]  /*2ee0*/  FMUL.FTZ R163, R151, R172 ;  /* 0x000000ac97a37220 */ /* 0x000fe20000410000 */
[----:B------:R-:W-:Y:S01]  /*2ef0*/  FMUL.FTZ R172, R87, R248 ;  /* 0x000000f857ac7220 */ /* 0x000fe20000410000 */
[----:B------:R-:W-:Y:S01]  /*2f00*/  FADD.FTZ R83, R83, R204 ;  /* 0x000000cc53537221 */ /* 0x000fe20000010000 */
[----:B------:R-:W-:Y:S01]  /*2f10*/  FMUL.FTZ R107, R151, R156 ;  /* 0x0000009c976b7220 */ /* 0x000fe20000410000 */
[----:B------:R-:W-:Y:S01]  /*2f20*/  FFMA.FTZ R162, R167, R204, R162 ;  /* 0x000000cca7a27223 */ /* 0x000fe200000100a2 */
[----:B------:R-:W-:Y:S01]  /*2f30*/  SHF.L.U32 R85, R133, 0x10, RZ ;  /* 0x0000001085557819 */ /* 0x000fe200000006ff */
[----:B------:R-:W-:Y:S01]  /*2f40*/  FADD.FTZ R83, R83, R172 ;  /* 0x000000ac53537221 */ /* 0x000fe20000010000 */
[----:B------:R-:W-:Y:S01]  /*2f50*/  SHF.L.U32 R250, R250, 0x10, RZ ;  /* 0x00000010fafa7819 */ /* 0x000fe200000006ff */
[----:B------:R-:W-:Y:S01]  /*2f60*/  FFMA.FTZ R162, R107, R172, R162 ;  /* 0x000000ac6ba27223 */ /* 0x000fe200000100a2 */
[----:B------:R-:W-:Y:S01]  /*2f70*/  FMUL.FTZ R161, R151, R170 ;  /* 0x000000aa97a17220 */ /* 0x000fe20000410000 */
[----:B------:R-:W-:Y:S01]  /*2f80*/  FADD.FTZ R83, R83, R202 ;  /* 0x000000ca53537221 */ /* 0x000fe20000010000 */
[----:B------:R-:W-:Y:S01]  /*2f90*/  FMUL.FTZ R105, R151, R154 ;  /* 0x0000009a97697220 */ /* 0x000fe20000410000 */
[----:B------:R-:W-:Y:S01]  /*2fa0*/  FMUL.FTZ R170, R85, R250 ;  /* 0x000000fa55aa7220 */ /* 0x000fe20000410000 */
[----:B------:R-:W-:-:S03]  /*2fb0*/  FFMA.FTZ R162, R163, R202, R162 ;  /* 0x000000caa3a27223 */ /* 0x000fc600000100a2 */
[----:B------:R-:W-:Y:S01]  /*2fc0*/  FADD.FTZ R83, R83, R170 ;  /* 0x000000aa53537221 */ /* 0x000fe20000010000 */
[----:B------:R-:W-:Y:S01]  /*2fd0*/  FFMA.FTZ R162, R105, R170, R162 ;  /* 0x000000aa69a27223 */ /* 0x000fe200000100a2 */
[----:B------:R-:W-:Y:S02]  /*2fe0*/  PRMT R209, R98, 0x7632, R209 ;  /* 0x0000763262d17816 */ /* 0x000fe400000000d1 */
        /* <DEDUP_REMOVED lines=13> */
[----:B------:R-:W-:Y:S01]  /*30c0*/  FADD.FTZ R83, R83, R198 ;  /* 0x000000c653537221 */ /* 0x000fe20000010000 */
[----:B------:R-:W-:Y:S01]  /*30d0*/  FMUL.FTZ R101, R151, R110 ;  /* 0x0000006e97657220 */ /* 0x000fe20000410000 */
[----:B------:R-:W-:-:S02]  /*30e0*/  FFMA.FTZ R96, R157, R198, R96 ;  /* 0x000000c69d607223 */ /* 0x000fc40000010060 */
[----:B------:R-:W-:Y:S02]  /*30f0*/  FADD.FTZ R83, R83, R166 ;  /* 0x000000a653537221 */ /* 0x000fe40000010000 */
[----:B------:R-:W-:Y:S01]  /*3100*/  FFMA.FTZ R96, R101, R166, R96 ;  /* 0x000000a665607223 */ /* 0x000fe20000010060 */
[----:B------:R-:W-:Y:S01]  /*3110*/  FMUL.FTZ R99, R151, R108 ;  /* 0x0000006c97637220 */ /* 0x000fe20000410000 */
[----:B------:R-:W-:Y:S02]  /*3120*/  FADD.FTZ R83, R83, R194 ;  /* 0x000000c253537221 */ /* 0x000fe40000010000 */
[----:B------:R-:W-:Y:S01]  /*3130*/  FFMA.FTZ R96, R155, R194, R96 ;  /* 0x000000c29b607223 */ /* 0x000fe20000010060 */
        /* <DEDUP_REMOVED lines=33> */
[----:B------:R-:W-:-:S07]  /*3350*/  FMUL.FTZ R83, R99, R213 ;  /* 0x000000d563537220 */ /* 0x000fce0000410000 */
.L_x_66:
[----:B------:R-:W-:Y:S01]  /*3360*/  UMOV UR4, 0xffffffff ;  /* 0xffffffff00047882 */ /* 0x000fe20000000000 */
[----:B------:R-:W-:Y:S01]  /*3370*/  FADD.FTZ R124, R239, R124 ;  /* 0x0000007cef7c7221 */ /* 0x000fe20000010000 */
        /* <DEDUP_REMOVED lines=63> */
[----:B------:R-:W-:Y:S06]  /*3770*/  BRA.DIV UR4, `(.L_x_67) ;  /* 0x0000004204407947 */ /* 0x000fec000b800000 */
[----:B------:R-:W0:Y:S01]  /*3780*/  SHFL.BFLY PT, R81, R98, 0x1, 0x1f ;  /* 0x0c201f0062517f89 */ /* 0x000e2200000e0000 */
[----:B------:R-:W-:Y:S02]  /*3790*/  PRMT R83, R76, 0x7632, R83 ;  /* 0x000076324c537816 */ /* 0x000fe40000000053 */
[----:B-----5:R-:W-:Y:S01]  /*37a0*/  PRMT R85, R73, 0x7632, R85 ;  /* 0x0000763249557816 */ /* 0x020fe20000000055 */
[----:B------:R-:W1:Y:S01]  /*37b0*/  SHFL.BFLY PT, R87, R96, 0x1, 0x1f ;  /* 0x0c201f0060577f89 */ /* 0x000e6200000e0000 */
[----:B------:R-:W-:Y:S01]  /*37c0*/  PRMT R86, R72, 0x7632, R86 ;  /* 0x0000763248567816 */ /* 0x000fe20000000056 */
        /* <DEDUP_REMOVED lines=8> */
[----:B0-----:R-:W-:Y:S01]  /*3850*/  FADD.FTZ R91, R88, R91 ;  /* 0x0000005b585b7221 */ /* 0x001fe20000010000 */
[----:B------:R-:W-:Y:S01]  /*3860*/  PRMT R88, R70, 0x7632, R88 ;  /* 0x0000763246587816 */ /* 0x000fe20000000058 */
[----:B-1----:R-:W-:-:S03]  /*3870*/  FADD.FTZ R90, R89, R87 ;  /* 0x00000057595a7221 */ /* 0x002fc60000010000 */
[----:B------:R-:W0:Y:S01]  /*3880*/  SHFL.BFLY PT, R92, R91, 0x8, 0x1f ;  /* 0x0d001f005b5c7f89 */ /* 0x000e2200000e0000 */
[----:B------:R-:W-:-:S03]  /*3890*/  PRMT R89, R69, 0x7632, R89 ;  /* 0x0000763245597816 */ /* 0x000fc60000000059 */
[----:B------:R-:W1:Y:S01]  /*38a0*/  SHFL.BFLY PT, R87, R90, 0x8, 0x1f ;  /* 0x0d001f005a577f89 */ /* 0x000e6200000e0000 */
[----:B0-----:R-:W-:Y:S01]  /*38b0*/  FADD.FTZ R81, R91, R92 ;  /* 0x0000005c5b517221 */ /* 0x001fe20000010000 */
[----:B------:R-:W-:Y:S01]  /*38c0*/  PRMT R91, R76, 0x7632, R91 ;  /* 0x000076324c5b7816 */ /* 0x000fe2000000005b */
[----:B-1----:R-:W-:-:S03]  /*38d0*/  FADD.FTZ R82, R90, R87 ;  /* 0x000000575a527221 */ /* 0x002fc60000010000 */
[----:B------:R0:W1:Y:S01]  /*38e0*/  SHFL.BFLY PT, R92, R81, 0x10, 0x1f ;  /* 0x0e001f00515c7f89 */ /* 0x00006200000e0000 */
[----:B------:R-:W-:Y:S02]  /*38f0*/  PRMT R87, R71, 0x7632, R87 ;  /* 0x0000763247577816 */ /* 0x000fe40000000057 */
[----:B------:R-:W-:Y:S01]  /*3900*/  PRMT R90, R68, 0x7632, R90 ;  /* 0x00007632445a7816 */ /* 0x000fe2000000005a */
[----:B------:R0:W2:Y:S06]  /*3910*/  SHFL.BFLY PT, R93, R82, 0x10, 0x1f ;  /* 0x0e001f00525d7f89 */ /* 0x0000ac00000e0000 */
.L_x_84:
[----:B-1----:R-:W-:Y:S01]  /*3920*/  FADD.FTZ R92, R81, R92 ;  /* 0x0000005c515c7221 */ /* 0x002fe20000010000 */
[----:B0-2---:R-:W-:-:S03]  /*3930*/  FADD.FTZ R82, R82, R93 ;  /* 0x0000005d52527221 */ /* 0x005fc60000010000 */
[----:B------:R-:W-:Y:S01]  /*3940*/  FMUL.FTZ R84, R92, UR12 ;  /* 0x0000000c5c547c20 */ /* 0x000fe20008410000 */
[----:B------:R-:W-:-:S04]  /*3950*/  FMUL.FTZ R82, R82, UR12 ;  /* 0x0000000c52527c20 */ /* 0x000fc80008410000 */
[----:B------:R-:W-:Y:S01]  /*3960*/  FSEL R84, R84, RZ, !P2 ;  /* 0x000000ff54547208 */ /* 0x000fe20005000000 */
[----:B------:R-:W-:Y:S06]  /*3970*/  @P1 BRA `(.L_x_68) ;  /* 0x0000001400401947 */ /* 0x000fec0003800000 */
[----:B------:R-:W-:-:S04]  /*3980*/  UISETP.NE.U32.AND UP0, UPT, UR14, URZ, UPT ;  /* 0x000000ff0e00728c */ /* 0x000fc8000bf05070 */
[----:B------:R-:W-:-:S09]  /*3990*/  UISETP.NE.AND.EX UP0, UPT, UR15, URZ, UPT, UP0 ;  /* 0x000000ff0f00728c */ /* 0x000fd2000bf05300 */
[----:B------:R-:W-:Y:S05]  /*39a0*/  BRA.U UP0, `(.L_x_69) ;  /* 0x0000000900687547 */ /* 0x000fea000b800000 */
[C-C-:B------:R-:W-:Y:S01]  /*39b0*/  FFMA.FTZ R80, R82.reuse, R80, R84.reuse ;  /* 0x0000005052507223 */ /* 0x140fe20000010054 */
[C-C-:B------:R-:W-:Y:S01]  /*39c0*/  FFMA.FTZ R196, R82.reuse, R196, R84.reuse ;  /* 0x000000c452c47223 */ /* 0x140fe20000010054 */
[C-C-:B------:R-:W-:Y:S01]  /*39d0*/  FFMA.FTZ R197, R82.reuse, R197, R84.reuse ;  /* 0x000000c552c57223 */ /* 0x140fe20000010054 */
[--C-:B------:R-:W-:Y:S01]  /*39e0*/  FFMA.FTZ R192, R82, R192, R84.reuse ;  /* 0x000000c052c07223 */ /* 0x100fe20000010054 */
[----:B------:R-:W-:Y:S01]  /*39f0*/  FADD.FTZ R80, -R80, R201 ;  /* 0x000000c950507221 */ /* 0x000fe20000010100 */
[C-C-:B------:R-:W-:Y:S01]  /*3a00*/  FFMA.FTZ R193, R82.reuse, R193, R84.reuse ;  /* 0x000000c152c17223 */ /* 0x140fe20000010054 */
[C-C-:B------:R-:W-:Y:S01]  /*3a10*/  FFMA.FTZ R189, R82.reuse, R189, R84.reuse ;  /* 0x000000bd52bd7223 */ /* 0x140fe20000010054 */
[C-C-:B------:R-:W-:Y:S01]  /*3a20*/  FFMA.FTZ R191, R82.reuse, R191, R84.reuse ;  /* 0x000000bf52bf7223 */ /* 0x140fe20000010054 */
[----:B------:R-:W-:Y:S01]  /*3a30*/  FMUL.FTZ R83, R151, R80 ;  /* 0x0000005097537220 */ /* 0x000fe20000410000 */
[C-C-:B------:R-:W-:Y:S01]  /*3a40*/  FFMA.FTZ R183, R82.reuse, R183, R84.reuse ;  /* 0x000000b752b77223 */ /* 0x140fe20000010054 */
[----:B------:R-:W0:Y:S01]  /*3a50*/  LDC.64 R80, c[0x0][0x468] ;  /* 0x00011a00ff507b82 */ /* 0x000e220000000a00 */
[C-C-:B------:R-:W-:Y:S01]  /*3a60*/  FFMA.FTZ R187, R82.reuse, R187, R84.reuse ;  /* 0x000000bb52bb7223 */ /* 0x140fe20000010054 */
        /* <DEDUP_REMOVED lines=22> */
[----:B------:R-:W-:Y:S01]  /*3bd0*/  FFMA.FTZ R99, R82, R99, R84 ;  /* 0x0000006352637223 */ /* 0x000fe20000010054 */
[----:B------:R-:W-:Y:S01]  /*3be0*/  FADD.FTZ R196, -R196, R199 ;  /* 0x000000c7c4c47221 */ /* 0x000fe20000010100 */
        /* <DEDUP_REMOVED lines=30> */
[C---:B------:R-:W-:Y:S01]  /*3dd0*/  FMUL.FTZ R85, R151.reuse, R196 ;  /* 0x000000c497557220 */ /* 0x040fe20000410000 */
        /* <DEDUP_REMOVED lines=64> */
[----:B------:R-:W-:Y:S01]  /*41e0*/  F2FP.BF16.F32.PACK_AB R82, R93, R82 ;  /* 0x000000525d52723e */ /* 0x000fe200000010ff */
[--C-:B------:R-:W-:Y:S01]  /*41f0*/  IMAD.WIDE.U32 R150, R150, 0x10, R80.reuse ;  /* 0x0000001096967825 */ /* 0x100fe200078e0050 */
[----:B------:R-:W-:Y:S02]  /*4200*/  F2FP.BF16.F32.PACK_AB R91, R108, R91 ;  /* 0x0000005b6c5b723e */ /* 0x000fe400000010ff */
[----:B------:R-:W-:Y:S01]  /*4210*/  F2FP.BF16.F32.PACK_AB R88, R102, R155 ;  /* 0x0000009b6658723e */ /* 0x000fe200000010ff */
[--C-:B------:R-:W-:Y:S01]  /*4220*/  IMAD.WIDE.U32 R148, R148, 0x10, R80.reuse ;  /* 0x0000001094947825 */ /* 0x100fe200078e0050 */
[----:B------:R-:W-:Y:S02]  /*4230*/  F2FP.BF16.F32.PACK_AB R95, R146, R95 ;  /* 0x0000005f925f723e */ /* 0x000fe400000010ff */
[----:B------:R-:W-:Y:S01]  /*4240*/  F2FP.BF16.F32.PACK_AB R93, R152, R175 ;  /* 0x000000af985d723e */ /* 0x000fe200000010ff */
[----:B------:R-:W-:Y:S01]  /*4250*/  IMAD.WIDE.U32 R98, R147, 0x10, R80 ;  /* 0x0000001093627825 */ /* 0x000fe200078e0050 */
[----:B------:R-:W-:-:S02]  /*4260*/  F2FP.BF16.F32.PACK_AB R81, R86, R87 ;  /* 0x000000575651723e */ /* 0x000fc400000010ff */
[----:B------:R-:W-:Y:S02]  /*4270*/  F2FP.BF16.F32.PACK_AB R80, R85, R84 ;  /* 0x000000545550723e */ /* 0x000fe400000010ff */
[----:B------:R-:W-:Y:S02]  /*4280*/  F2FP.BF16.F32.PACK_AB R87, R100, R111 ;  /* 0x0000006f6457723e */ /* 0x000fe400000010ff */
[----:B------:R-:W-:Y:S01]  /*4290*/  F2FP.BF16.F32.PACK_AB R86, R94, R107 ;  /* 0x0000006b5e56723e */ /* 0x000fe200000010ff */
[----:B------:R3:W-:Y:S01]  /*42a0*/  STG.E.128 desc[UR6][R150.64], R80 ;  /* 0x0000005096007986 */ /* 0x0007e2000c101d06 */
[----:B------:R-:W-:Y:S02]  /*42b0*/  F2FP.BF16.F32.PACK_AB R85, R92, R103 ;  /* 0x000000675c55723e */ /* 0x000fe400000010ff */
[----:B------:R-:W-:Y:S02]  /*42c0*/  F2FP.BF16.F32.PACK_AB R84, R90, R89 ;  /* 0x000000595a54723e */ /* 0x000fe400000010ff */
[----:B------:R-:W-:-:S02]  /*42d0*/  F2FP.BF16.F32.PACK_AB R90, R106, R163 ;  /* 0x000000a36a5a723e */ /* 0x000fc400000010ff */
[----:B------:R-:W-:Y:S01]  /*42e0*/  F2FP.BF16.F32.PACK_AB R89, R104, R159 ;  /* 0x0000009f6859723e */ /* 0x000fe200000010ff */
[----:B------:R3:W-:Y:S01]  /*42f0*/  STG.E.128 desc[UR6][R96.64], R84 ;  /* 0x0000005460007986 */ /* 0x0007e2000c101d06 */
[----:B------:R-:W-:Y:S02]  /*4300*/  F2FP.BF16.F32.PACK_AB R94, R154, R179 ;  /* 0x000000b39a5e723e */ /* 0x000fe400000010ff */
[----:B------:R-:W-:Y:S01]  /*4310*/  F2FP.BF16.F32.PACK_AB R92, R110, R171 ;  /* 0x000000ab6e5c723e */ /* 0x000fe200000010ff */
[----:B------:R3:W-:Y:S04]  /*4320*/  STG.E.128 desc[UR6][R148.64], R88 ;  /* 0x0000005894007986 */ /* 0x0007e8000c101d06 */
[----:B------:R3:W-:Y:S01]  /*4330*/  STG.E.128 desc[UR6][R98.64], R92 ;  /* 0x0000005c62007986 */ /* 0x0007e2000c101d06 */
[----:B------:R-:W-:Y:S05]  /*4340*/  BRA `(.L_x_70) ;  /* 0x0000002400507947 */ /* 0x000fea0003800000 */
.L_x_69:
        /* <DEDUP_REMOVED lines=32> */
[----:B------:R-:W0:Y:S01]  /*4550*/  LDC.64 R92, c[0x0][0x468] ;  /* 0x00011a00ff5c7b82 */ /* 0x000e220000000a00 */
[----:B------:R-:W-:Y:S01]  /*4560*/  FADD.FTZ R80, -R80, R201 ;  /* 0x000000c950507221 */ /* 0x000fe20000010100 */
[----:B------:R-:W-:Y:S01]  /*4570*/  FADD.FTZ R196, -R196, R199 ;  /* 0x000000c7c4c47221 */ /* 0x000fe20000010100 */
[----:B------:R-:W-:Y:S01]  /*4580*/  FADD.FTZ R234, -R193, R234 ;  /* 0x000000eac1ea7221 */ /* 0x000fe20000010100 */
[----:B------:R-:W-:Y:S01]  /*4590*/  FADD.FTZ R190, -R189, R190 ;  /* 0x000000bebdbe7221 */ /* 0x000fe20000010100 */
[----:B------:R-:W-:Y:S01]  /*45a0*/  FADD.FTZ R238, -R197, R238 ;  /* 0x000000eec5ee7221 */ /* 0x000fe20000010100 */
[----:B------:R-:W-:Y:S01]  /*45b0*/  FADD.FTZ R192, -R192, R195 ;  /* 0x000000c3c0c07221 */ /* 0x000fe20000010100 */
[----:B------:R-:W-:Y:S01]  /*45c0*/  FADD.FTZ R230, -R191, R230 ;  /* 0x000000e6bfe67221 */ /* 0x000fe20000010100 */
[----:B------:R-:W1:Y:S01]  /*45d0*/  LDC.64 R84, c[0x0][0x478] ;  /* 0x00011e00ff547b82 */ /* 0x000e620000000a00 */
        /* <DEDUP_REMOVED lines=17> */
[-C--:B------:R-:W-:Y:S01]  /*46f0*/  FMUL.FTZ R80, R81, R146.reuse ;  /* 0x0000009251507220 */ /* 0x080fe20000410000 */
[----:B------:R-:W-:Y:S01]  /*4700*/  F2FP.BF16.F32.PACK_AB R88, R196, R81 ;  /* 0x00000051c458723e */ /* 0x000fe200000010ff */
[-C--:B------:R-:W-:Y:S01]  /*4710*/  FMUL.FTZ R94, R89, R146.reuse ;  /* 0x00000092595e7220 */ /* 0x080fe20000410000 */
[-C--:B------:R-:W-:Y:S01]  /*4720*/  FMUL.FTZ R82, R83, R146.reuse ;  /* 0x0000009253527220 */ /* 0x080fe20000410000 */
[-C--:B------:R-:W-:Y:S01]  /*4730*/  FMUL.FTZ R96, R91, R146.reuse ;  /* 0x000000925b607220 */ /* 0x080fe20000410000 */
[----:B------:R-:W-:Y:S01]  /*4740*/  F2FP.BF16.F32.PACK_AB R90, R190, R83 ;  /* 0x00000053be5a723e */ /* 0x000fe200000010ff */
[-C--:B------:R-:W-:Y:S01]  /*4750*/  FMUL.FTZ R81, R192, R146.reuse ;  /* 0x00000092c0517220 */ /* 0x080fe20000410000 */
        /* <DEDUP_REMOVED lines=17> */
[----:B-1----:R-:W-:Y:S01]  /*4870*/  IMAD.WIDE.U32 R86, R150, 0x10, R84 ;  /* 0x0000001096567825 */ /* 0x002fe200078e0054 */
[----:B------:R-:W-:-:S03]  /*4880*/  F2FP.BF16.F32.PACK_AB R89, R192, R89 ;  /* 0x00000059c059723e */ /* 0x000fc600000010ff */
[CC--:B------:R-:W-:Y:S01]  /*4890*/  FMUL.FTZ R83, R188.reuse, R146.reuse ;  /* 0x00000092bc537220 */ /* 0x0c0fe20000410000 */
[----:B------:R-:W-:Y:S01]  /*48a0*/  F2FP.BF16.F32.PACK_AB R91, R188, R91 ;  /* 0x0000005bbc5b723e */ /* 0x000fe200000010ff */
[----:B------:R-:W-:Y:S01]  /*48b0*/  FMUL.FTZ R97, R190, R146 ;  /* 0x00000092be617220 */ /* 0x000fe20000410000 */
        /* <DEDUP_REMOVED lines=24> */
[----:B------:R-:W-:Y:S01]  /*4a40*/  F2FP.BF16.F32.PACK_AB R81, R81, R94 ;  /* 0x0000005e5151723e */ /* 0x000fe200000010ff */
[----:B------:R1:W-:Y:S01]  /*4a50*/  STG.E.128 desc[UR6][R86.64], R88 ;  /* 0x0000005856007986 */ /* 0x0003e2000c101d06 */
[----:B------:R-:W-:Y:S01]  /*4a60*/  F2FP.BF16.F32.PACK_AB R80, R95, R80 ;  /* 0x000000505f50723e */ /* 0x000fe200000010ff */
[----:B------:R-:W-:Y:S01]  /*4a70*/  IMAD.WIDE.U32 R94, R149, 0x10, R84 ;  /* 0x00000010955e7825 */ /* 0x000fe200078e0054 */
[----:B------:R-:W-:-:S03]  /*4a80*/  F2FP.BF16.F32.PACK_AB R83, R83, R96 ;  /* 0x000000605353723e */ /* 0x000fc600000010ff */
[----:B------:R-:W-:Y:S01]  /*4a90*/  FMUL.FTZ R96, R157, R146 ;  /* 0x000000929d607220 */ /* 0x000fe20000410000 */
[----:B------:R-:W-:Y:S01]  /*4aa0*/  F2FP.BF16.F32.PACK_AB R82, R97, R82 ;  /* 0x000000526152723e */ /* 0x000fe200000010ff */
[----:B------:R-:W-:-:S04]  /*4ab0*/  IMAD.WIDE.U32 R100, R148, 0x10, R84 ;  /* 0x0000001094647825 */ /* 0x000fc800078e0054 */
[-C--:B------:R-:W-:Y:S01]  /*4ac0*/  FMUL.FTZ R97, R182, R146.reuse ;  /* 0x00000092b6617220 */ /* 0x080fe20000410000 */
[-C--:B------:R-:W-:Y:S01]  /*4ad0*/  FMUL.FTZ R108, R163, R146.reuse ;  /* 0x00000092a36c7220 */ /* 0x080fe20000410000 */
[----:B------:R-:W-:Y:S01]  /*4ae0*/  FMUL.FTZ R110, R165, R146 ;  /* 0x00000092a56e7220 */ /* 0x000fe20000410000 */
[----:B------:R-:W-:Y:S01]  /*4af0*/  IMAD.WIDE.U32 R102, R147, 0x10, R84 ;  /* 0x0000001093667825 */ /* 0x000fe200078e0054 */
[----:B------:R-:W-:-:S03]  /*4b00*/  F2FP.BF16.F32.PACK_AB R84, R186, R99 ;  /* 0x00000063ba54723e */ /* 0x000fc600000010ff */
[----:B------:R-:W-:Y:S01]  /*4b10*/  FMUL.FTZ R98, R167, R146 ;  /* 0x00000092a7627220 */ /* 0x000fe20000410000 */
[----:B------:R-:W-:Y:S01]  /*4b20*/  F2FP.BF16.F32.PACK_AB R85, R184, R109 ;  /* 0x0000006db855723e */ /* 0x000fe200000010ff */
[----:B0-----:R-:W-:-:S04]  /*4b30*/  IMAD.WIDE.U32 R150, R150, 0x10, R92 ;  /* 0x0000001096967825 */ /* 0x001fc800078e005c */
[-C--:B------:R-:W-:Y:S01]  /*4b40*/  FMUL.FTZ R184, R184, R146.reuse ;  /* 0x00000092b8b87220 */ /* 0x080fe20000410000 */
[----:B-1----:R-:W-:Y:S01]  /*4b50*/  F2FP.BF16.F32.PACK_AB R86, R182, R111 ;  /* 0x0000006fb656723e */ /* 0x002fe200000010ff */
[--C-:B------:R-:W-:Y:S01]  /*4b60*/  IMAD.WIDE.U32 R104, R149, 0x10, R92.reuse ;  /* 0x0000001095687825 */ /* 0x100fe200078e005c */
[----:B------:R-:W-:Y:S01]  /*4b70*/  F2FP.BF16.F32.PACK_AB R87, R180, R153 ;  /* 0x00000099b457723e */ /* 0x000fe200000010ff */
[----:B------:R0:W-:Y:S02]  /*4b80*/  STG.E.128 desc[UR6][R150.64], R80 ;  /* 0x0000005096007986 */ /* 0x0001e4000c101d06 */
[----:B------:R-:W-:Y:S01]  /*4b90*/  FMUL.FTZ R88, R99, R146 ;  /* 0x0000009263587220 */ /* 0x000fe20000410000 */
[----:B------:R-:W-:-:S04]  /*4ba0*/  IMAD.WIDE.U32 R148, R148, 0x10, R92 ;  /* 0x0000001094947825 */ /* 0x000fc800078e005c */
[-C--:B------:R-:W-:Y:S01]  /*4bb0*/  FMUL.FTZ R89, R109, R146.reuse ;  /* 0x000000926d597220 */ /* 0x080fe20000410000 */
[-C--:B------:R-:W-:Y:S01]  /*4bc0*/  FMUL.FTZ R90, R111, R146.reuse ;  /* 0x000000926f5a7220 */ /* 0x080fe20000410000 */
[----:B------:R-:W-:Y:S01]  /*4bd0*/  FMUL.FTZ R91, R153, R146 ;  /* 0x00000092995b7220 */ /* 0x000fe20000410000 */
[----:B------:R-:W-:-:S04]  /*4be0*/  IMAD.WIDE.U32 R106, R147, 0x10, R92 ;  /* 0x00000010936a7825 */ /* 0x000fc800078e005c */
[-C--:B------:R-:W-:Y:S01]  /*4bf0*/  FMUL.FTZ R93, R186, R146.reuse ;  /* 0x00000092ba5d7220 */ /* 0x080fe20000410000 */
[-C--:B------:R-:W-:Y:S01]  /*4c00*/  FMUL.FTZ R180, R180, R146.reuse ;  /* 0x00000092b4b47220 */ /* 0x080fe20000410000 */
[----:B------:R1:W-:Y:S01]  /*4c10*/  STG.E.128 desc[UR6][R94.64], R84 ;  /* 0x000000545e007986 */ /* 0x0003e2000c101d06 */
[-C--:B------:R-:W-:Y:S01]  /*4c20*/  FMUL.FTZ R92, R155, R146.reuse ;  /* 0x000000929b5c7220 */ /* 0x080fe20000410000 */
[-C--:B------:R-:W-:Y:S01]  /*4c30*/  FMUL.FTZ R99, R178, R146.reuse ;  /* 0x00000092b2637220 */ /* 0x080fe20000410000 */
[-C--:B------:R-:W-:Y:S01]  /*4c40*/  FMUL.FTZ R109, R176, R146.reuse ;  /* 0x00000092b06d7220 */ /* 0x080fe20000410000 */
[-C--:B------:R-:W-:Y:S01]  /*4c50*/  FMUL.FTZ R111, R174, R146.reuse ;  /* 0x00000092ae6f7220 */ /* 0x080fe20000410000 */
[-C--:B------:R-:W-:Y:S01]  /*4c60*/  FMUL.FTZ R147, R170, R146.reuse ;  /* 0x00000092aa937220 */ /* 0x080fe20000410000 */
[-C--:B------:R-:W-:Y:S01]  /*4c70*/  FMUL.FTZ R153, R166, R146.reuse ;  /* 0x00000092a6997220 */ /* 0x080fe20000410000 */
[----:B------:R-:W-:Y:S02]  /*4c80*/  F2FP.BF16.F32.PACK_AB R91, R180, R91 ;  /* 0x0000005bb45b723e */ /* 0x000fe400000010ff */
[C---:B0-----:R-:W-:Y:S01]  /*4c90*/  F2FP.BF16.F32.PACK_AB R83, R172.reuse, R161 ;  /* 0x000000a1ac53723e */ /* 0x041fe200000010ff */
[-C--:B------:R-:W-:Y:S01]  /*4ca0*/  FMUL.FTZ R172, R172, R146.reuse ;  /* 0x00000092acac7220 */ /* 0x080fe20000410000 */
[----:B------:R-:W-:Y:S01]  /*4cb0*/  F2FP.BF16.F32.PACK_AB R80, R178, R155 ;  /* 0x0000009bb250723e */ /* 0x000fe200000010ff */
[-C--:B------:R-:W-:Y:S01]  /*4cc0*/  FMUL.FTZ R151, R168, R146.reuse ;  /* 0x00000092a8977220 */ /* 0x080fe20000410000 */
[----:B------:R-:W-:Y:S01]  /*4cd0*/  FMUL.FTZ R155, R164, R146 ;  /* 0x00000092a49b7220 */ /* 0x000fe20000410000 */
[----:B------:R-:W-:-:S02]  /*4ce0*/  F2FP.BF16.F32.PACK_AB R90, R97, R90 ;  /* 0x0000005a615a723e */ /* 0x000fc400000010ff */
[----:B------:R-:W-:Y:S01]  /*4cf0*/  F2FP.BF16.F32.PACK_AB R89, R184, R89 ;  /* 0x00000059b859723e */ /* 0x000fe200000010ff */
[-C--:B-1----:R-:W-:Y:S01]  /*4d00*/  FMUL.FTZ R94, R159, R146.reuse ;  /* 0x000000929f5e7220 */ /* 0x082fe20000410000 */
[-C--:B------:R-:W-:Y:S01]  /*4d10*/  FMUL.FTZ R95, R161, R146.reuse ;  /* 0x00000092a15f7220 */ /* 0x080fe20000410000 */
[----:B------:R-:W-:Y:S01]  /*4d20*/  FMUL.FTZ R146, R169, R146 ;  /* 0x00000092a9927220 */ /* 0x000fe20000410000 */
[----:B------:R-:W-:Y:S02]  /*4d30*/  F2FP.BF16.F32.PACK_AB R88, R93, R88 ;  /* 0x000000585d58723e */ /* 0x000fe400000010ff */
[----:B------:R-:W-:Y:S02]  /*4d40*/  F2FP.BF16.F32.PACK_AB R81, R176, R157 ;  /* 0x0000009db051723e */ /* 0x000fe400000010ff */
[----:B------:R-:W-:Y:S01]  /*4d50*/  F2FP.BF16.F32.PACK_AB R82, R174, R159 ;  /* 0x0000009fae52723e */ /* 0x000fe200000010ff */
[----:B------:R2:W-:Y:S01]  /*4d60*/  STG.E.128 desc[UR6][R104.64], R88 ;  /* 0x0000005868007986 */ /* 0x0005e2000c101d06 */
[----:B------:R-:W-:-:S02]  /*4d70*/  F2FP.BF16.F32.PACK_AB R95, R172, R95 ;  /* 0x0000005fac5f723e */ /* 0x000fc400000010ff */
[----:B------:R-:W-:Y:S01]  /*4d80*/  F2FP.BF16.F32.PACK_AB R94, R111, R94 ;  /* 0x0000005e6f5e723e */ /* 0x000fe200000010ff */
[----:B------:R2:W-:Y:S01]  /*4d90*/  STG.E.128 desc[UR6][R100.64], R80 ;  /* 0x0000005064007986 */ /* 0x0005e2000c101d06 */
[----:B------:R-:W-:Y:S02]  /*4da0*/  F2FP.BF16.F32.PACK_AB R93, R109, R96 ;  /* 0x000000606d5d723e */ /* 0x000fe400000010ff */
[----:B------:R-:W-:Y:S02]  /*4db0*/  F2FP.BF16.F32.PACK_AB R92, R99, R92 ;  /* 0x0000005c635c723e */ /* 0x000fe400000010ff */
[----:B------:R-:W-:Y:S02]  /*4dc0*/  F2FP.BF16.F32.PACK_AB R84, R170, R163 ;  /* 0x000000a3aa54723e */ /* 0x000fe400000010ff */
[----:B------:R-:W-:Y:S01]  /*4dd0*/  F2FP.BF16.F32.PACK_AB R85, R168, R165 ;  /* 0x000000a5a855723e */ /* 0x000fe200000010ff */
[----:B------:R2:W-:Y:S01]  /*4de0*/  STG.E.128 desc[UR6][R148.64], R92 ;  /* 0x0000005c94007986 */ /* 0x0005e2000c101d06 */
[----:B------:R-:W-:-:S02]  /*4df0*/  F2FP.BF16.F32.PACK_AB R86, R166, R167 ;  /* 0x000000a7a656723e */ /* 0x000fc400000010ff */
[----:B------:R-:W-:Y:S02]  /*4e00*/  F2FP.BF16.F32.PACK_AB R87, R164, R169 ;  /* 0x000000a9a457723e */ /* 0x000fe400000010ff */
[----:B------:R-:W-:Y:S02]  /*4e10*/  F2FP.BF16.F32.PACK_AB R99, R155, R146 ;  /* 0x000000929b63723e */ /* 0x000fe400000010ff */
[----:B------:R-:W-:Y:S01]  /*4e20*/  F2FP.BF16.F32.PACK_AB R98, R153, R98 ;  /* 0x000000629962723e */ /* 0x000fe200000010ff */
[----:B------:R2:W-:Y:S01]  /*4e30*/  STG.E.128 desc[UR6][R102.64], R84 ;  /* 0x0000005466007986 */ /* 0x0005e2000c101d06 */
[----:B------:R-:W-:Y:S02]  /*4e40*/  F2FP.BF16.F32.PACK_AB R97, R151, R110 ;  /* 0x0000006e9761723e */ /* 0x000fe400000010ff */
[----:B------:R-:W-:-:S05]  /*4e50*/  F2FP.BF16.F32.PACK_AB R96, R147, R108 ;  /* 0x0000006c9360723e */ /* 0x000fca00000010ff */
[----:B------:R2:W-:Y:S01]  /*4e60*/  STG.E.128 desc[UR6][R106.64], R96 ;  /* 0x000000606a007986 */ /* 0x0005e2000c101d06 */
[----:B------:R-:W-:Y:S05]  /*4e70*/  BRA `(.L_x_70) ;  /* 0x0000001800847947 */ /* 0x000fea0003800000 */
.L_x_68:
[----:B------:R-:W-:-:S04]  /*4e80*/  UISETP.NE.U32.AND UP0, UPT, UR14, URZ, UPT ;  /* 0x000000ff0e00728c */ /* 0x000fc8000bf05070 */
[----:B------:R-:W-:-:S09]  /*4e90*/  UISETP.NE.AND.EX UP0, UPT, UR15, URZ, UPT, UP0 ;  /* 0x000000ff0f00728c */ /* 0x000fd2000bf05300 */
[----:B------:R-:W-:Y:S05]  /*4ea0*/  BRA.U UP0, `(.L_x_71) ;  /* 0x0000000d000c7547 */ /* 0x000fea000b800000 */
[C-C-:B------:R-:W-:Y:S01]  /*4eb0*/  FFMA.FTZ R80, R82.reuse, R80, R84.reuse ;  /* 0x0000005052507223 */ /* 0x140fe20000010054 */
[C-C-:B------:R-:W-:Y:S01]  /*4ec0*/  FFMA.FTZ R183, R82.reuse, R183, R84.reuse ;  /* 0x000000b752b77223 */ /* 0x140fe20000010054 */
[C-C-:B------:R-:W-:Y:S01]  /*4ed0*/  FFMA.FTZ R193, R82.reuse, R193, R84.reuse ;  /* 0x000000c152c17223 */ /* 0x140fe20000010054 */
[----:B------:R-:W-:Y:S01]  /*4ee0*/  FFMA.FTZ R217, R82, R103, R84 ;  /* 0x0000006752d97223 */ /* 0x000fe20000010054 */
[----:B------:R-:W-:Y:S01]  /*4ef0*/  FADD.FTZ R91, -R80, R201 ;  /* 0x000000c9505b7221 */ /* 0x000fe20000010100 */
[----:B------:R-:W-:Y:S01]  /*4f00*/  PRMT R80, R67, 0x7632, R80 ;  /* 0x0000763243507816 */ /* 0x000fe20000000050 */
[C-C-:B------:R-:W-:Y:S01]  /*4f10*/  FFMA.FTZ R196, R82.reuse, R196, R84.reuse ;  /* 0x000000c452c47223 */ /* 0x140fe20000010054 */
[C-C-:B------:R-:W-:Y:S01]  /*4f20*/  FFMA.FTZ R197, R82.reuse, R197, R84.reuse ;  /* 0x000000c552c57223 */ /* 0x140fe20000010054 */
[--C-:B------:R-:W-:Y:S01]  /*4f30*/  FFMA.FTZ R192, R82, R192, R84.reuse ;  /* 0x000000c052c07223 */ /* 0x100fe20000010054 */
[----:B------:R-:W-:Y:S01]  /*4f40*/  SHF.L.U32 R80, R80, 0x10, RZ ;  /* 0x0000001050507819 */ /* 0x000fe200000006ff */
        /* <DEDUP_REMOVED lines=26> */
[----:B------:R-:W-:Y:S01]  /*50f0*/  SHF.L.U32 R82, R66, 0x10, RZ ;  /* 0x0000001042527819 */ /* 0x000fe200000006ff */
[----:B------:R-:W-:Y:S01]  /*5100*/  FADD.FTZ R97, -R193, R234 ;  /* 0x000000eac1617221 */ /* 0x000fe20000010100 */
[----:B------:R-:W-:Y:S01]  /*5110*/  SHF.L.U32 R84, R67, 0x10, RZ ;  /* 0x0000001043547819 */ /* 0x000fe200000006ff */
[--C-:B------:R-:W-:Y:S01]  /*5120*/  FFMA.FTZ R103, R151, R103, R80.reuse ;  /* 0x0000006797677223 */ /* 0x100fe20000010050 */
[----:B------:R-:W-:Y:S01]  /*5130*/  PRMT R80, R65, 0x7632, R80 ;  /* 0x0000763241507816 */ /* 0x000fe20000000050 */
[----:B------:R-:W-:Y:S01]  /*5140*/  FFMA.FTZ R97, R151, R97, R82 ;  /* 0x0000006197617223 */ /* 0x000fe20000010052 */
[----:B------:R-:W-:Y:S01]  /*5150*/  FADD.FTZ R101, -R191, R230 ;  /* 0x000000e6bf657221 */ /* 0x000fe20000010100 */
[----:B------:R-:W-:Y:S01]  /*5160*/  SHF.L.U32 R82, R64, 0x10, RZ ;  /* 0x0000001040527819 */ /* 0x000fe200000006ff */
[----:B------:R-:W-:Y:S01]  /*5170*/  FADD.FTZ R93, -R197, R238 ;  /* 0x000000eec55d7221 */ /* 0x000fe20000010100 */
[----:B------:R-:W-:Y:S01]  /*5180*/  SHF.L.U32 R92, R80, 0x10, RZ ;  /* 0x00000010505c7819 */ /* 0x000fe200000006ff */
[C---:B------:R-:W-:Y:S01]  /*5190*/  FFMA.FTZ R101, R151.reuse, R101, R84 ;  /* 0x0000006597657223 */ /* 0x040fe20000010054 */
[----:B------:R-:W-:Y:S01]  /*51a0*/  PRMT R80, R64, 0x7632, R80 ;  /* 0x0000763240507816 */ /* 0x000fe20000000050 */
[----:B------:R-:W-:Y:S01]  /*51b0*/  FFMA.FTZ R91, R151, R91, R82 ;  /* 0x0000005b975b7223 */ /* 0x000fe20000010052 */
[----:B------:R-:W-:Y:S01]  /*51c0*/  SHF.L.U32 R84, R65, 0x10, RZ ;  /* 0x0000001041547819 */ /* 0x000fe200000006ff */
[----:B------:R-:W-:Y:S01]  /*51d0*/  FADD.FTZ R109, -R171, R184 ;  /* 0x000000b8ab6d7221 */ /* 0x000fe20000010100 */
[----:B------:R-:W-:Y:S01]  /*51e0*/  SHF.L.U32 R82, R89, 0x10, RZ ;  /* 0x0000001059527819 */ /* 0x000fe200000006ff */
[----:B------:R-:W-:Y:S01]  /*51f0*/  FADD.FTZ R196, -R196, R199 ;  /* 0x000000c7c4c47221 */ /* 0x000fe20000010100 */
[----:B------:R-:W-:Y:S01]  /*5200*/  SHF.L.U32 R80, R80, 0x10, RZ ;  /* 0x0000001050507819 */ /* 0x000fe200000006ff */
[----:B------:R-:W-:Y:S01]  /*5210*/  FFMA.FTZ R93, R151, R93, R84 ;  /* 0x0000005d975d7223 */ /* 0x000fe20000010054 */
[----:B------:R-:W-:Y:S01]  /*5220*/  SHF.L.U32 R84, R87, 0x10, RZ ;  /* 0x0000001057547819 */ /* 0x000fe200000006ff */
[----:B------:R-:W-:Y:S01]  /*5230*/  FFMA.FTZ R109, R151, R109, R82 ;  /* 0x0000006d976d7223 */ /* 0x000fe20000010052 */
[----:B------:R-:W-:Y:S01]  /*5240*/  SHF.L.U32 R82, R69, 0x10, RZ ;  /* 0x0000001045527819 */ /* 0x000fe200000006ff */
[----:B------:R-:W-:Y:S01]  /*5250*/  FFMA.FTZ R87, R151, R196, R80 ;  /* 0x000000c497577223 */ /* 0x000fe20000010050 */
[----:B------:R-:W-:Y:S01]  /*5260*/  FADD.FTZ R107, -R185, R222 ;  /* 0x000000deb96b7221 */ /* 0x000fe20000010100 */
[----:B------:R-:W-:Y:S01]  /*5270*/  SHF.L.U32 R80, R68, 0x10, RZ ;  /* 0x0000001044507819 */ /* 0x000fe200000006ff */
[----:B------:R-:W-:Y:S01]  /*5280*/  FADD.FTZ R187, -R187, R226 ;  /* 0x000000e2bbbb7221 */ /* 0x000fe20000010100 */
[----:B------:R-:W-:Y:S01]  /*5290*/  FADD.FTZ R161, -R81, R178 ;  /* 0x000000b251a17221 */ /* 0x000fe20000010100 */
[----:B------:R-:W-:Y:S01]  /*52a0*/  PRMT R81, R66, 0x7632, R81 ;  /* 0x0000763242517816 */ /* 0x000fe20000000051 */
[----:B------:R-:W-:Y:S01]  /*52b0*/  FFMA.FTZ R107, R151, R107, R82 ;  /* 0x0000006b976b7223 */ /* 0x000fe20000010052 */
[----:B------:R-:W-:Y:S01]  /*52c0*/  SHF.L.U32 R86, R86, 0x10, RZ ;  /* 0x0000001056567819 */ /* 0x000fe200000006ff */
[----:B------:R-:W-:Y:S01]  /*52d0*/  FADD.FTZ R157, -R159, R180 ;  /* 0x000000b49f9d7221 */ /* 0x000fe20000010100 */
[----:B------:R-:W-:Y:S01]  /*52e0*/  FFMA.FTZ R89, R151, R187, R80 ;  /* 0x000000bb97597223 */ /* 0x000fe20000010050 */
[----:B------:R-:W-:Y:S01]  /*52f0*/  PRMT R82, R75, 0x7632, R82 ;  /* 0x000076324b527816 */ /* 0x000fe20000000052 */
        /* <DEDUP_REMOVED lines=14> */
[----:B------:R-:W-:Y:S01]  /*53e0*/  FADD.FTZ R169, -R205, R174 ;  /* 0x000000aecda97221 */ /* 0x000fe20000010100 */
[C---:B------:R-:W-:Y:S01]  /*53f0*/  FFMA.FTZ R111, R151.reuse, R111, R84 ;  /* 0x0000006f976f7223 */ /* 0x040fe20000010054 */
[----:B------:R-:W-:Y:S01]  /*5400*/  FFMA.FTZ R167, R151, R167, R82 ;  /* 0x000000a797a77223 */ /* 0x000fe20000010052 */
[----:B------:R-:W-:Y:S01]  /*5410*/  FADD.FTZ R163, -R173, R208 ;  /* 0x000000d0ada37221 */ /* 0x000fe20000010100 */
[----:B------:R-:W-:Y:S01]  /*5420*/  SHF.L.U32 R88, R88, 0x10, RZ ;  /* 0x0000001058587819 */ /* 0x000fe200000006ff */
[----:B------:R-:W-:Y:S01]  /*5430*/  FADD.FTZ R171, -R207, R204 ;  /* 0x000000cccfab7221 */ /* 0x000fe20000010100 */
[----:B------:R-:W-:Y:S01]  /*5440*/  SHF.L.U32 R84, R75, 0x10, RZ ;  /* 0x000000104b547819 */ /* 0x000fe200000006ff */
[----:B------:R-:W-:Y:S01]  /*5450*/  FADD.FTZ R173, -R209, R172 ;  /* 0x000000acd1ad7221 */ /* 0x000fe20000010100 */
[----:B------:R-:W-:Y:S01]  /*5460*/  SHF.L.U32 R82, R73, 0x10, RZ ;  /* 0x0000001049527819 */ /* 0x000fe200000006ff */
[----:B------:R-:W-:Y:S01]  /*5470*/  FFMA.FTZ R169, R151, R169, R80 ;  /* 0x000000a997a97223 */ /* 0x000fe20000010050 */
[----:B------:R-:W-:Y:S01]  /*5480*/  PRMT R81, R79, 0x7632, R81 ;  /* 0x000076324f517816 */ /* 0x000fe20000000051 */
[----:B------:R-:W-:Y:S01]  /*5490*/  FADD.FTZ R159, -R175, R210 ;  /* 0x000000d2af9f7221 */ /* 0x000fe20000010100 */
[----:B------:R-:W-:Y:S01]  /*54a0*/  SHF.L.U32 R80, R72, 0x10, RZ ;  /* 0x0000001048507819 */ /* 0x000fe200000006ff */
[C---:B------:R-:W-:Y:S01]  /*54b0*/  FFMA.FTZ R153, R151.reuse, R153, R88 ;  /* 0x0000009997997223 */ /* 0x040fe20000010058 */
[C---:B------:R-:W-:Y:S01]  /*54c0*/  FFMA.FTZ R171, R151.reuse, R171, R84 ;  /* 0x000000ab97ab7223 */ /* 0x040fe20000010054 */
[C---:B------:R-:W-:Y:S01]  /*54d0*/  FFMA.FTZ R173, R151.reuse, R173, R86 ;  /* 0x000000ad97ad7223 */ /* 0x040fe20000010056 */
[----:B------:R-:W-:Y:S01]  /*54e0*/  FFMA.FTZ R163, R151, R163, R82 ;  /* 0x000000a397a37223 */ /* 0x000fe20000010052 */
[----:B------:R-:W-:Y:S01]  /*54f0*/  SHF.L.U32 R88, R71, 0x10, RZ ;  /* 0x0000001047587819 */ /* 0x000fe200000006ff */
[----:B------:R-:W-:Y:S01]  /*5500*/  FADD.FTZ R155, -R179, R214 ;  /* 0x000000d6b39b7221 */ /* 0x000fe20000010100 */
[----:B------:R-:W-:Y:S01]  /*5510*/  SHF.L.U32 R84, R83, 0x10, RZ ;  /* 0x0000001053547819 */ /* 0x000fe200000006ff */
[----:B------:R-:W-:Y:S01]  /*5520*/  FADD.FTZ R175, -R213, R170 ;  /* 0x000000aad5af7221 */ /* 0x000fe20000010100 */
[----:B------:R-:W-:Y:S01]  /*5530*/  SHF.L.U32 R86, R81, 0x10, RZ ;  /* 0x0000001051567819 */ /* 0x000fe200000006ff */
[----:B------:R-:W-:Y:S01]  /*5540*/  FADD.FTZ R185, -R223, R194 ;  /* 0x000000c2dfb97221 */ /* 0x000fe20000010100 */
[----:B------:R-:W-:Y:S01]  /*5550*/  SHF.L.U32 R82, R79, 0x10, RZ ;  /* 0x000000104f527819 */ /* 0x000fe200000006ff */
[----:B------:R-:W-:Y:S01]  /*5560*/  FADD.FTZ R225, -R225, R164 ;  /* 0x000000a4e1e17221 */ /* 0x000fe20000010100 */
[C---:B------:R-:W-:Y:S01]  /*5570*/  FFMA.FTZ R159, R151.reuse, R159, R80 ;  /* 0x0000009f979f7223 */ /* 0x040fe20000010050 */
[----:B------:R-:W-:Y:S01]  /*5580*/  PRMT R81, R78, 0x7632, R81 ;  /* 0x000076324e517816 */ /* 0x000fe20000000051 */
[----:B------:R-:W-:Y:S01]  /*5590*/  FFMA.FTZ R155, R151, R155, R88 ;  /* 0x0000009b979b7223 */ /* 0x000fe20000010058 */
[----:B------:R-:W-:Y:S01]  /*55a0*/  PRMT R80, R77, 0x7632, R80 ;  /* 0x000076324d507816 */ /* 0x000fe20000000050 */
[C---:B------:R-:W-:Y:S01]  /*55b0*/  FFMA.FTZ R175, R151.reuse, R175, R84 ;  /* 0x000000af97af7223 */ /* 0x040fe20000010054 */
        /* <DEDUP_REMOVED lines=13> */
[----:B------:R-:W-:Y:S01]  /*5690*/  FADD.FTZ R183, -R221, R166 ;  /* 0x000000a6ddb77221 */ /* 0x000fe20000010100 */
[----:B------:R-:W-:Y:S01]  /*56a0*/  SHF.L.U32 R80, R76, 0x10, RZ ;  /* 0x000000104c507819 */ /* 0x000fe200000006ff */
[----:B------:R-:W-:Y:S01]  /*56b0*/  FADD.FTZ R211, -R211, R202 ;  /* 0x000000cad3d37221 */ /* 0x000fe20000010100 */
[C---:B------:R-:W-:Y:S01]  /*56c0*/  FFMA.FTZ R99, R151.reuse, R99, R94 ;  /* 0x0000006397637223 */ /* 0x040fe2000001005e */
[C---:B------:R-:W-:Y:S01]  /*56d0*/  FFMA.FTZ R95, R151.reuse, R95, R92 ;  /* 0x0000005f975f7223 */ /* 0x040fe2000001005c */
[C---:B------:R-:W-:Y:S01]  /*56e0*/  FFMA.FTZ R105, R151.reuse, R105, R90 ;  /* 0x0000006997697223 */ /* 0x040fe2000001005a */
[C---:B------:R-:W-:Y:S01]  /*56f0*/  FFMA.FTZ R181, R151.reuse, R181, R86 ;  /* 0x000000b597b57223 */ /* 0x040fe20000010056 */
[C---:B------:R-:W-:Y:S01]  /*5700*/  FFMA.FTZ R183, R151.reuse, R183, R88 ;  /* 0x000000b797b77223 */ /* 0x040fe20000010058 */
[C---:B------:R-:W-:Y:S01]  /*5710*/  FFMA.FTZ R177, R151.reuse, R177, R82 ;  /* 0x000000b197b17223 */ /* 0x040fe20000010052 */
[C---:B------:R-:W-:Y:S01]  /*5720*/  FFMA.FTZ R179, R151.reuse, R179, R84 ;  /* 0x000000b397b37223 */ /* 0x040fe20000010054 */
[----:B------:R-:W-:Y:S01]  /*5730*/  FFMA.FTZ R151, R151, R211, R80 ;  /* 0x000000d397977223 */ /* 0x000fe20000010050 */
[-C--:B------:R-:W-:Y:S01]  /*5740*/  FMUL.FTZ R83, R101, R146.reuse ;  /* 0x0000009265537220 */ /* 0x080fe20000410000 */
[----:B------:R-:W0:Y:S01]  /*5750*/  LDC.64 R80, c[0x0][0x468] ;  /* 0x00011a00ff507b82 */ /* 0x000e220000000a00 */
        /* <DEDUP_REMOVED lines=47> */
[----:B------:R-:W-:Y:S01]  /*5a50*/  F2FP.BF16.F32.PACK_AB R90, R106, R167 ;  /* 0x000000a76a5a723e */ /* 0x000fe200000010ff */
[----:B------:R0:W-:Y:S01]  /*5a60*/  STG.E.128 desc[UR6][R96.64], R84 ;  /* 0x0000005460007986 */ /* 0x0001e2000c101d06 */
[----:B------:R-:W-:-:S02]  /*5a70*/  F2FP.BF16.F32.PACK_AB R89, R104, R163 ;  /* 0x000000a36859723e */ /* 0x000fc400000010ff */
[----:B------:R-:W-:Y:S02]  /*5a80*/  F2FP.BF16.F32.PACK_AB R94, R152, R181 ;  /* 0x000000b5985e723e */ /* 0x000fe400000010ff */
[----:B------:R-:W-:Y:S01]  /*5a90*/  F2FP.BF16.F32.PACK_AB R93, R110, R177 ;  /* 0x000000b16e5d723e */ /* 0x000fe200000010ff */
[----:B------:R0:W-:Y:S01]  /*5aa0*/  STG.E.128 desc[UR6][R148.64], R88 ;  /* 0x0000005894007986 */ /* 0x0001e2000c101d06 */
[----:B------:R-:W-:-:S05]  /*5ab0*/  F2FP.BF16.F32.PACK_AB R92, R175, R146 ;  /* 0x00000092af5c723e */ /* 0x000fca00000010ff */
[----:B------:R0:W-:Y:S01]  /*5ac0*/  STG.E.128 desc[UR6][R98.64], R92 ;  /* 0x0000005c62007986 */ /* 0x0001e2000c101d06 */
[----:B------:R-:W-:Y:S05]  /*5ad0*/  BRA `(.L_x_70) ;  /* 0x0000000c006c7947 */ /* 0x000fea0003800000 */
.L_x_71:
        /* <DEDUP_REMOVED lines=32> */
[----:B------:R-:W-:Y:S01]  /*5ce0*/  PRMT R81, R64, 0x7632, R81 ;  /* 0x0000763240517816 */ /* 0x000fe20000000051 */
[----:B------:R-:W-:Y:S01]  /*5cf0*/  FADD.FTZ R80, -R80, R201 ;  /* 0x000000c950507221 */ /* 0x000fe20000010100 */
[----:B------:R-:W-:Y:S01]  /*5d00*/  SHF.L.U32 R82, R64, 0x10, RZ ;  /* 0x0000001040527819 */ /* 0x000fe200000006ff */
[----:B------:R-:W-:Y:S01]  /*5d10*/  FADD.FTZ R238, -R197, R238 ;  /* 0x000000eec5ee7221 */ /* 0x000fe20000010100 */
[----:B------:R-:W-:Y:S01]  /*5d20*/  SHF.L.U32 R93, R65, 0x10, RZ ;  /* 0x00000010415d7819 */ /* 0x000fe200000006ff */
[----:B------:R-:W-:Y:S01]  /*5d30*/  FADD.FTZ R166, -R101, R166 ;  /* 0x000000a665a67221 */ /* 0x000fe20000010100 */
[----:B------:R-:W-:Y:S01]  /*5d40*/  SHF.L.U32 R83, R81, 0x10, RZ ;  /* 0x0000001051537819 */ /* 0x000fe200000006ff */
[C---:B------:R-:W-:Y:S01]  /*5d50*/  FFMA.FTZ R81, R151.reuse, R80, R82 ;  /* 0x0000005097517223 */ /* 0x040fe20000010052 */
[C---:B------:R-:W-:Y:S01]  /*5d60*/  PRMT R80, R66.reuse, 0x7632, R80 ;  /* 0x0000763242507816 */ /* 0x040fe20000000050 */
[----:B------:R-:W-:Y:S01]  /*5d70*/  FFMA.FTZ R95, R151, R238, R93 ;  /* 0x000000ee975f7223 */ /* 0x000fe2000001005d */
[----:B------:R-:W-:Y:S01]  /*5d80*/  SHF.L.U32 R93, R66, 0x10, RZ ;  /* 0x00000010425d7819 */ /* 0x000fe200000006ff */
[----:B------:R-:W-:Y:S01]  /*5d90*/  FADD.FTZ R234, -R193, R234 ;  /* 0x000000eac1ea7221 */ /* 0x000fe20000010100 */
[----:B------:R-:W-:Y:S01]  /*5da0*/  SHF.L.U32 R101, R80, 0x10, RZ ;  /* 0x0000001050657819 */ /* 0x000fe200000006ff */
[----:B------:R-:W-:Y:S01]  /*5db0*/  FADD.FTZ R164, -R99, R164 ;  /* 0x000000a463a47221 */ /* 0x000fe20000010100 */
[----:B------:R-:W-:Y:S01]  /*5dc0*/  PRMT R80, R67, 0x7632, R80 ;  /* 0x0000763243507816 */ /* 0x000fe20000000050 */
[----:B------:R-:W-:Y:S01]  /*5dd0*/  FFMA.FTZ R99, R151, R234, R93 ;  /* 0x000000ea97637223 */ /* 0x000fe2000001005d */
[----:B------:R-:W-:Y:S01]  /*5de0*/  FADD.FTZ R188, -R183, R188 ;  /* 0x000000bcb7bc7221 */ /* 0x000fe20000010100 */
[----:B------:R-:W-:Y:S01]  /*5df0*/  PRMT R84, R65, 0x7632, R84 ;  /* 0x0000763241547816 */ /* 0x000fe20000000054 */
[----:B------:R-:W-:Y:S01]  /*5e00*/  FADD.FTZ R184, -R171, R184 ;  /* 0x000000b8abb87221 */ /* 0x000fe20000010100 */
        /* <DEDUP_REMOVED lines=8> */
[----:B------:R-:W-:Y:S01]  /*5e90*/  FADD.FTZ R168, -R103, R168 ;  /* 0x000000a867a87221 */ /* 0x000fe20000010100 */
[----:B------:R-:W-:Y:S01]  /*5ea0*/  SHF.L.U32 R89, R69, 0x10, RZ ;  /* 0x0000001045597819 */ /* 0x000fe200000006ff */
[----:B------:R-:W-:Y:S01]  /*5eb0*/  FADD.FTZ R222, -R185, R222 ;  /* 0x000000deb9de7221 */ /* 0x000fe20000010100 */
[----:B------:R-:W-:Y:S01]  /*5ec0*/  FFMA.FTZ R180, R151, R180, R93 ;  /* 0x000000b497b47223 */ /* 0x000fe2000001005d */
[----:B------:R-:W-:Y:S01]  /*5ed0*/  SHF.L.U32 R93, R70, 0x10, RZ ;  /* 0x00000010465d7819 */ /* 0x000fe200000006ff */
[----:B------:R-:W-:Y:S01]  /*5ee0*/  FADD.FTZ R218, -R181, R218 ;  /* 0x000000dab5da7221 */ /* 0x000fe20000010100 */
[----:B------:R-:W-:Y:S01]  /*5ef0*/  FFMA.FTZ R192, R151, R192, R97 ;  /* 0x000000c097c07223 */ /* 0x000fe20000010061 */
[----:B------:R-:W-:Y:S01]  /*5f00*/  SHF.L.U32 R103, R90, 0x10, RZ ;  /* 0x000000105a677819 */ /* 0x000fe200000006ff */
[----:B------:R-:W-:Y:S01]  /*5f10*/  FADD.FTZ R226, -R187, R226 ;  /* 0x000000e2bbe27221 */ /* 0x000fe20000010100 */
[----:B------:R-:W-:Y:S01]  /*5f20*/  SHF.L.U32 R87, R68, 0x10, RZ ;  /* 0x0000001044577819 */ /* 0x000fe200000006ff */
[----:B------:R-:W-:Y:S01]  /*5f30*/  FADD.FTZ R186, -R177, R186 ;  /* 0x000000bab1ba7221 */ /* 0x000fe20000010100 */
[----:B------:R-:W-:Y:S01]  /*5f40*/  SHF.L.U32 R97, R67, 0x10, RZ ;  /* 0x0000001043617819 */ /* 0x000fe200000006ff */
[----:B------:R-:W-:Y:S01]  /*5f50*/  FADD.FTZ R230, -R191, R230 ;  /* 0x000000e6bfe67221 */ /* 0x000fe20000010100 */
[----:B------:R-:W-:Y:S01]  /*5f60*/  FADD.FTZ R178, -R153, R178 ;  /* 0x000000b299b27221 */ /* 0x000fe20000010100 */
[----:B------:R-:W-:Y:S01]  /*5f70*/  FADD.FTZ R176, -R111, R176 ;  /* 0x000000b06fb07221 */ /* 0x000fe20000010100 */
[----:B------:R-:W-:Y:S01]  /*5f80*/  FADD.FTZ R174, -R109, R174 ;  /* 0x000000ae6dae7221 */ /* 0x000fe20000010100 */
[----:B------:R-:W-:Y:S01]  /*5f90*/  FADD.FTZ R172, -R107, R172 ;  /* 0x000000ac6bac7221 */ /* 0x000fe20000010100 */
[C---:B------:R-:W-:Y:S01]  /*5fa0*/  FFMA.FTZ R111, R151.reuse, R222, R89 ;  /* 0x000000de976f7223 */ /* 0x040fe20000010059 */
[----:B------:R-:W-:Y:S01]  /*5fb0*/  FFMA.FTZ R153, R151, R218, R93 ;  /* 0x000000da97997223 */ /* 0x000fe2000001005d */
[C---:B------:R-:W-:Y:S01]  /*5fc0*/  PRMT R80, R74.reuse, 0x7632, R80 ;  /* 0x000076324a507816 */ /* 0x040fe20000000050 */
[----:B------:R-:W-:Y:S01]  /*5fd0*/  FADD.FTZ R107, -R105, R170 ;  /* 0x000000aa696b7221 */ /* 0x000fe20000010100 */
[C---:B------:R-:W-:Y:S01]  /*5fe0*/  FFMA.FTZ R186, R151.reuse, R186, R103 ;  /* 0x000000ba97ba7223 */ /* 0x040fe20000010067 */
[----:B------:R-:W-:Y:S01]  /*5ff0*/  FFMA.FTZ R109, R151, R226, R87 ;  /* 0x000000e2976d7223 */ /* 0x000fe20000010057 */
[----:B------:R-:W-:Y:S01]  /*6000*/  SHF.L.U32 R89, R85, 0x10, RZ ;  /* 0x0000001055597819 */ /* 0x000fe200000006ff */
[----:B------:R-:W-:Y:S01]  /*6010*/  FADD.FTZ R206, -R169, R206 ;  /* 0x000000cea9ce7221 */ /* 0x000fe20000010100 */
[----:B------:R-:W-:Y:S01]  /*6020*/  SHF.L.U32 R93, R74, 0x10, RZ ;  /* 0x000000104a5d7819 */ /* 0x000fe200000006ff */
[----:B------:R-:W-:Y:S01]  /*6030*/  FFMA.FTZ R105, R151, R230, R97 ;  /* 0x000000e697697223 */ /* 0x000fe20000010061 */
[----:B------:R-:W-:Y:S01]  /*6040*/  SHF.L.U32 R87, R86, 0x10, RZ ;  /* 0x0000001056577819 */ /* 0x000fe200000006ff */
[----:B------:R-:W0:Y:S01]  /*6050*/  LDC.64 R102, c[0x0][0x478] ;  /* 0x00011e00ff667b82 */ /* 0x000e220000000a00 */
[----:B------:R-:W-:Y:S01]  /*6060*/  SHF.L.U32 R85, R72, 0x10, RZ ;  /* 0x0000001048557819 */ /* 0x000fe200000006ff */
[----:B------:R-:W-:Y:S01]  /*6070*/  FADD.FTZ R210, -R175, R210 ;  /* 0x000000d2afd27221 */ /* 0x000fe20000010100 */
[----:B------:R-:W-:Y:S01]  /*6080*/  SHF.L.U32 R97, R88, 0x10, RZ ;  /* 0x0000001058617819 */ /* 0x000fe200000006ff */
[----:B------:R-:W-:Y:S01]  /*6090*/  FADD.FTZ R182, -R165, R182 ;  /* 0x000000b6a5b67221 */ /* 0x000fe20000010100 */
[----:B------:R-:W-:Y:S01]  /*60a0*/  SHF.L.U32 R80, R80, 0x10, RZ ;  /* 0x0000001050507819 */ /* 0x000fe200000006ff */
[----:B------:R-:W-:Y:S01]  /*60b0*/  FADD.FTZ R200, -R161, R200 ;  /* 0x000000c8a1c87221 */ /* 0x000fe20000010100 */
[----:B------:R-:W-:Y:S01]  /*60c0*/  FADD.FTZ R198, -R157, R198 ;  /* 0x000000c69dc67221 */ /* 0x000fe20000010100 */
[C---:B------:R-:W-:Y:S01]  /*60d0*/  FFMA.FTZ R161, R151.reuse, R206, R93 ;  /* 0x000000ce97a17223 */ /* 0x040fe2000001005d */
[C---:B------:R-:W-:Y:S01]  /*60e0*/  FFMA.FTZ R178, R151.reuse, R178, R87 ;  /* 0x000000b297b27223 */ /* 0x040fe20000010057 */
[C---:B------:R-:W-:Y:S01]  /*60f0*/  FFMA.FTZ R157, R151.reuse, R210, R85 ;  /* 0x000000d2979d7223 */ /* 0x040fe20000010055 */
[----:B------:R-:W1:Y:S01]  /*6100*/  LDC.64 R92, c[0x0][0x468] ;  /* 0x00011a00ff5c7b82 */ /* 0x000e620000000a00 */
[----:B------:R-:W-:Y:S01]  /*6110*/  FFMA.FTZ R182, R151, R182, R97 ;  /* 0x000000b697b67223 */ /* 0x000fe20000010061 */
        /* <DEDUP_REMOVED lines=8> */
[----:B------:R-:W-:Y:S01]  /*61a0*/  PRMT R82, R75, 0x7632, R82 ;  /* 0x000076324b527816 */ /* 0x000fe20000000052 */
[----:B------:R-:W-:Y:S01]  /*61b0*/  FADD.FTZ R202, -R163, R202 ;  /* 0x000000caa3ca7221 */ /* 0x000fe20000010100 */
[----:B------:R-:W-:Y:S01]  /*61c0*/  SHF.L.U32 R80, R91, 0x10, RZ ;  /* 0x000000105b507819 */ /* 0x000fe200000006ff */
[----:B------:R-:W-:Y:S01]  /*61d0*/  FFMA.FTZ R176, R151, R176, R89 ;  /* 0x000000b097b07223 */ /* 0x000fe20000010059 */
[----:B------:R-:W-:Y:S01]  /*61e0*/  FADD.FTZ R194, -R155, R194 ;  /* 0x000000c29bc27221 */ /* 0x000fe20000010100 */
[C---:B------:R-:W-:Y:S01]  /*61f0*/  FFMA.FTZ R159, R151.reuse, R208, R87 ;  /* 0x000000d0979f7223 */ /* 0x040fe20000010057 */
[----:B------:R-:W-:Y:S01]  /*6200*/  SHF.L.U32 R89, R84, 0x10, RZ ;  /* 0x0000001054597819 */ /* 0x000fe200000006ff */
[C---:B------:R-:W-:Y:S01]  /*6210*/  FFMA.FTZ R163, R151.reuse, R204, R85 ;  /* 0x000000cc97a37223 */ /* 0x040fe20000010055 */
[C---:B------:R-:W-:Y:S01]  /*6220*/  FFMA.FTZ R155, R151.reuse, R214, R97 ;  /* 0x000000d6979b7223 */ /* 0x040fe20000010061 */
[----:B------:R-:W-:Y:S01]  /*6230*/  SHF.L.U32 R87, R82, 0x10, RZ ;  /* 0x0000001052577819 */ /* 0x000fe200000006ff */
[----:B------:R-:W-:Y:S01]  /*6240*/  FFMA.FTZ R97, R151, R107, R80 ;  /* 0x0000006b97617223 */ /* 0x000fe20000010050 */
[----:B------:R-:W-:Y:S01]  /*6250*/  SHF.L.U32 R85, R76, 0x10, RZ ;  /* 0x000000104c557819 */ /* 0x000fe200000006ff */
[----:B------:R-:W-:Y:S01]  /*6260*/  FADD.FTZ R196, -R196, R199 ;  /* 0x000000c7c4c47221 */ /* 0x000fe20000010100 */
[----:B------:R-:W-:Y:S01]  /*6270*/  PRMT R84, R78, 0x7632, R84 ;  /* 0x000076324e547816 */ /* 0x000fe20000000054 */
[----:B------:R-:W-:Y:S01]  /*6280*/  FADD.FTZ R190, -R189, R190 ;  /* 0x000000bebdbe7221 */ /* 0x000fe20000010100 */
[----:B------:R-:W-:Y:S01]  /*6290*/  PRMT R80, R77, 0x7632, R80 ;  /* 0x000076324d507816 */ /* 0x000fe20000000050 */
[C---:B------:R-:W-:Y:S01]  /*62a0*/  FFMA.FTZ R164, R151.reuse, R164, R89 ;  /* 0x000000a497a47223 */ /* 0x040fe20000010059 */
[C---:B------:R-:W-:Y:S01]  /*62b0*/  FFMA.FTZ R172, R151.reuse, R172, R87 ;  /* 0x000000ac97ac7223 */ /* 0x040fe20000010057 */
[C---:B------:R-:W-:Y:S01]  /*62c0*/  FFMA.FTZ R202, R151.reuse, R202, R85 ;  /* 0x000000ca97ca7223 */ /* 0x040fe20000010055 */
[----:B------:R-:W-:Y:S01]  /*62d0*/  SHF.L.U32 R89, R84, 0x10, RZ ;  /* 0x0000001054597819 */ /* 0x000fe200000006ff */
[C---:B------:R-:W-:Y:S01]  /*62e0*/  FFMA.FTZ R83, R151.reuse, R196, R83 ;  /* 0x000000c497537223 */ /* 0x040fe20000010053 */
[----:B------:R-:W-:Y:S01]  /*62f0*/  FFMA.FTZ R101, R151, R190, R101 ;  /* 0x000000be97657223 */ /* 0x000fe20000010065 */
[----:B------:R-:W-:Y:S01]  /*6300*/  SHF.L.U32 R82, R77, 0x10, RZ ;  /* 0x000000104d527819 */ /* 0x000fe200000006ff */
[----:B------:R-:W-:Y:S01]  /*6310*/  FMUL.FTZ R84, R95, R146 ;  /* 0x000000925f547220 */ /* 0x000fe20000410000 */
[----:B------:R-:W-:Y:S01]  /*6320*/  SHF.L.U32 R85, R80, 0x10, RZ ;  /* 0x0000001050557819 */ /* 0x000fe200000006ff */
[C---:B------:R-:W-:Y:S01]  /*6330*/  FFMA.FTZ R166, R151.reuse, R166, R89 ;  /* 0x000000a697a67223 */ /* 0x040fe20000010059 */
[----:B------:R-:W-:Y:S01]  /*6340*/  SHF.L.U32 R87, R78, 0x10, RZ ;  /* 0x000000104e577819 */ /* 0x000fe200000006ff */
[----:B------:R-:W-:Y:S01]  /*6350*/  FFMA.FTZ R165, R151, R200, R82 ;  /* 0x000000c897a57223 */ /* 0x000fe20000010052 */
[----:B------:R-:W-:Y:S01]  /*6360*/  SHF.L.U32 R91, R79, 0x10, RZ ;  /* 0x000000104f5b7819 */ /* 0x000fe200000006ff */
[----:B------:R-:W-:Y:S01]  /*6370*/  FFMA.FTZ R168, R151, R168, R85 ;  /* 0x000000a897a87223 */ /* 0x000fe20000010055 */
[----:B------:R-:W-:Y:S01]  /*6380*/  FMUL.FTZ R80, R81, R146 ;  /* 0x0000009251507220 */ /* 0x000fe20000410000 */
[----:B------:R-:W-:Y:S01]  /*6390*/  FFMA.FTZ R167, R151, R198, R87 ;  /* 0x000000c697a77223 */ /* 0x000fe20000010057 */
[----:B------:R-:W-:Y:S01]  /*63a0*/  F2FP.BF16.F32.PACK_AB R88, R83, R81 ;  /* 0x000000515358723e */ /* 0x000fe200000010ff */
[----:B------:R-:W-:Y:S01]  /*63b0*/  FFMA.FTZ R169, R151, R194, R91 ;  /* 0x000000c297a97223 */ /* 0x000fe2000001005b */
[----:B------:R-:W-:Y:S01]  /*63c0*/  F2FP.BF16.F32.PACK_AB R89, R192, R95 ;  /* 0x0000005fc059723e */ /* 0x000fe200000010ff */
[----:B0-----:R-:W-:Y:S01]  /*63d0*/  IMAD.WIDE.U32 R86, R150, 0x10, R102 ;  /* 0x0000001096567825 */ /* 0x001fe200078e0066 */
[----:B------:R-:W-:-:S03]  /*63e0*/  F2FP.BF16.F32.PACK_AB R90, R101, R99 ;  /* 0x00000063655a723e */ /* 0x000fc600000010ff */
[-C--:B------:R-:W-:Y:S01]  /*63f0*/  FMUL.FTZ R82, R99, R146.reuse ;  /* 0x0000009263527220 */ /* 0x080fe20000410000 */
[-C--:B------:R-:W-:Y:S01]  /*6400*/  FMUL.FTZ R94, R105, R146.reuse ;  /* 0x00000092695e7220 */ /* 0x080fe20000410000 */
[C---:B------:R-:W-:Y:S01]  /*6410*/  F2FP.BF16.F32.PACK_AB R91, R188.reuse, R105 ;  /* 0x00000069bc5b723e */ /* 0x040fe200000010ff */
[-C--:B------:R-:W-:Y:S01]  /*6420*/  FMUL.FTZ R95, R188, R146.reuse ;  /* 0x00000092bc5f7220 */ /* 0x080fe20000410000 */
[-C--:B------:R-:W-:Y:S01]  /*6430*/  FMUL.FTZ R101, R101, R146.reuse ;  /* 0x0000009265657220 */ /* 0x080fe20000410000 */
[-C--:B------:R-:W-:Y:S01]  /*6440*/  FMUL.FTZ R81, R192, R146.reuse ;  /* 0x00000092c0517220 */ /* 0x080fe20000410000 */
[----:B------:R-:W-:Y:S01]  /*6450*/  FMUL.FTZ R85, R83, R146 ;  /* 0x0000009253557220 */ /* 0x000fe20000410000 */
[----:B------:R0:W-:Y:S01]  /*6460*/  STG.E.128 desc[UR6][R86.64], R88 ;  /* 0x0000005856007986 */ /* 0x0001e2000c101d06 */
[----:B------:R-:W-:Y:S01]  /*6470*/  F2FP.BF16.F32.PACK_AB R83, R95, R94 ;  /* 0x0000005e5f53723e */ /* 0x000fe200000010ff */
[----:B-1----:R-:W-:Y:S01]  /*6480*/  IMAD.WIDE.U32 R150, R150, 0x10, R92 ;  /* 0x0000001096967825 */ /* 0x002fe200078e005c */
[----:B------:R-:W-:-:S03]  /*6490*/  F2FP.BF16.F32.PACK_AB R82, R101, R82 ;  /* 0x000000526552723e */ /* 0x000fc600000010ff */
[----:B------:R-:W-:Y:S01]  /*64a0*/  FMUL.FTZ R99, R182, R146 ;  /* 0x00000092b6637220 */ /* 0x000fe20000410000 */
[----:B------:R-:W-:Y:S01]  /*64b0*/  F2FP.BF16.F32.PACK_AB R81, R81, R84 ;  /* 0x000000545151723e */ /* 0x000fe200000010ff */
[----:B------:R-:W-:Y:S01]  /*64c0*/  IMAD.WIDE.U32 R94, R149, 0x10, R102 ;  /* 0x00000010955e7825 */ /* 0x000fe200078e0066 */
[----:B------:R-:W-:-:S03]  /*64d0*/  F2FP.BF16.F32.PACK_AB R80, R85, R80 ;  /* 0x000000505550723e */ /* 0x000fc600000010ff */
[-C--:B------:R-:W-:Y:S01]  /*64e0*/  FMUL.FTZ R98, R159, R146.reuse ;  /* 0x000000929f627220 */ /* 0x080fe20000410000 */
[----:B------:R-:W-:Y:S01]  /*64f0*/  F2FP.BF16.F32.PACK_AB R84, R186, R109 ;  /* 0x0000006dba54723e */ /* 0x000fe200000010ff */
[----:B------:R-:W-:Y:S01]  /*6500*/  IMAD.WIDE.U32 R100, R148, 0x10, R102 ;  /* 0x0000001094647825 */ /* 0x000fe200078e0066 */
[C---:B------:R-:W-:Y:S01]  /*6510*/  F2FP.BF16.F32.PACK_AB R85, R184.reuse, R111 ;  /* 0x0000006fb855723e */ /* 0x040fe200000010ff */
[----:B------:R1:W-:Y:S02]  /*6520*/  STG.E.128 desc[UR6][R150.64], R80 ;  /* 0x0000005096007986 */ /* 0x0003e4000c101d06 */
[----:B------:R-:W-:Y:S01]  /*6530*/  FMUL.FTZ R184, R184, R146 ;  /* 0x00000092b8b87220 */ /* 0x000fe20000410000 */
[----:B------:R-:W-:-:S04]  /*6540*/  IMAD.WIDE.U32 R104, R149, 0x10, R92 ;  /* 0x0000001095687825 */ /* 0x000fc800078e005c */
[-C--:B------:R-:W-:Y:S01]  /*6550*/  FMUL.FTZ R96, R97, R146.reuse ;  /* 0x0000009261607220 */ /* 0x080fe20000410000 */
[----:B------:R-:W-:Y:S01]  /*6560*/  FMUL.FTZ R108, R167, R146 ;  /* 0x00000092a76c7220 */ /* 0x000fe20000410000 */
[----:B0-----:R-:W-:Y:S01]  /*6570*/  F2FP.BF16.F32.PACK_AB R86, R182, R153 ;  /* 0x00000099b656723e */ /* 0x001fe200000010ff */
[----:B------:R-:W-:Y:S01]  /*6580*/  IMAD.WIDE.U32 R148, R148, 0x10, R92 ;  /* 0x0000001094947825 */ /* 0x000fe200078e005c */
[----:B------:R-:W-:-:S03]  /*6590*/  F2FP.BF16.F32.PACK_AB R87, R180, R155 ;  /* 0x0000009bb457723e */ /* 0x000fc600000010ff */
[-C--:B------:R-:W-:Y:S01]  /*65a0*/  FMUL.FTZ R88, R109, R146.reuse ;  /* 0x000000926d587220 */ /* 0x080fe20000410000 */
[----:B------:R-:W-:Y:S01]  /*65b0*/  FMUL.FTZ R89, R111, R146 ;  /* 0x000000926f597220 */ /* 0x000fe20000410000 */
[----:B------:R-:W-:-:S04]  /*65c0*/  IMAD.WIDE.U32 R106, R147, 0x10, R92 ;  /* 0x00000010936a7825 */ /* 0x000fc800078e005c */
[-C--:B------:R-:W-:Y:S01]  /*65d0*/  FMUL.FTZ R93, R186, R146.reuse ;  /* 0x00000092ba5d7220 */ /* 0x080fe20000410000 */
[-C--:B------:R-:W-:Y:S01]  /*65e0*/  FMUL.FTZ R90, R153, R146.reuse ;  /* 0x00000092995a7220 */ /* 0x080fe20000410000 */
[-C--:B------:R-:W-:Y:S01]  /*65f0*/  FMUL.FTZ R91, R155, R146.reuse ;  /* 0x000000929b5b7220 */ /* 0x080fe20000410000 */
[-C--:B------:R-:W-:Y:S01]  /*6600*/  FMUL.FTZ R180, R180, R146.reuse ;  /* 0x00000092b4b47220 */ /* 0x080fe20000410000 */
[----:B------:R-:W-:Y:S01]  /*6610*/  IMAD.WIDE.U32 R102, R147, 0x10, R102 ;  /* 0x0000001093667825 */ /* 0x000fe200078e0066 */
[----:B------:R0:W-:Y:S01]  /*6620*/  STG.E.128 desc[UR6][R94.64], R84 ;  /* 0x000000545e007986 */ /* 0x0001e2000c101d06 */
[----:B-1----:R-:W-:Y:S02]  /*6630*/  F2FP.BF16.F32.PACK_AB R83, R172, R163 ;  /* 0x000000a3ac53723e */ /* 0x002fe400000010ff */
        /* <DEDUP_REMOVED lines=12> */
[-C--:B0-----:R-:W-:Y:S01]  /*6700*/  FMUL.FTZ R94, R161, R146.reuse ;  /* 0x00000092a15e7220 */ /* 0x081fe20000410000 */
[----:B------:R-:W-:Y:S01]  /*6710*/  FMUL.FTZ R95, R163, R146 ;  /* 0x00000092a35f7220 */ /* 0x000fe20000410000 */
[----:B------:R-:W-:Y:S01]  /*6720*/  F2FP.BF16.F32.PACK_AB R84, R97, R202 ;  /* 0x000000ca6154723e */ /* 0x000fe200000010ff */
[-C--:B------:R-:W-:Y:S01]  /*6730*/  FMUL.FTZ R97, R165, R146.reuse ;  /* 0x00000092a5617220 */ /* 0x080fe20000410000 */
[C---:B------:R-:W-:Y:S01]  /*6740*/  F2FP.BF16.F32.PACK_AB R85, R168.reuse, R165 ;  /* 0x000000a5a855723e */ /* 0x040fe200000010ff */
[-C--:B------:R-:W-:Y:S01]  /*6750*/  FMUL.FTZ R168, R168, R146.reuse ;  /* 0x00000092a8a87220 */ /* 0x080fe20000410000 */
[----:B------:R-:W-:Y:S01]  /*6760*/  FMUL.FTZ R146, R169, R146 ;  /* 0x00000092a9927220 */ /* 0x000fe20000410000 */
        /* <DEDUP_REMOVED lines=14> */
[----:B------:R1:W-:Y:S01]  /*6850*/  STG.E.128 desc[UR6][R102.64], R84 ;  /* 0x0000005466007986 */ /* 0x0003e2000c101d06 */
[----:B------:R-:W-:Y:S02]  /*6860*/  F2FP.BF16.F32.PACK_AB R97, R168, R97 ;  /* 0x00000061a861723e */ /* 0x000fe400000010ff */
[----:B------:R-:W-:-:S05]  /*6870*/  F2FP.BF16.F32.PACK_AB R96, R96, R151 ;  /* 0x000000976060723e */ /* 0x000fca00000010ff */
[----:B------:R1:W-:Y:S02]  /*6880*/  STG.E.128 desc[UR6][R106.64], R96 ;  /* 0x000000606a007986 */ /* 0x0003e4000c101d06 */
.L_x_70:
[----:B0123--:R-:W0:Y:S02]  /*6890*/  LDC.64 R80, c[0x0][0x380] ;  /* 0x0000e000ff507b82 */ /* 0x00fe240000000a00 */
[----:B0-----:R-:W-:-:S04]  /*68a0*/  LEA R145, R80, R145, 0x2 ;  /* 0x0000009150917211 */ /* 0x001fc800078e10ff */
[----:B------:R-:W-:-:S13]  /*68b0*/  ISETP.GE.AND P1, PT, R145, R81, PT ;  /* 0x000000519100720c */ /* 0x000fda0003f26270 */
[----:B------:R-:W-:Y:S05]  /*68c0*/  @!P1 BRA `(.L_x_72) ;  /* 0xffffff9c00749947 */ /* 0x000fea000383ffff */
[----:B------:R-:W-:Y:S05]  /*68d0*/  BSYNC B1 ;  /* 0x0000000000017941 */ /* 0x000fea0003800000 */
.L_x_64:
[----:B------:R-:W-:Y:S02]  /*68e0*/  MOV R55, R4 ;  /* 0x0000000400377202 */ /* 0x000fe40000000f00 */
[----:B------:R-:W-:Y:S02]  /*68f0*/  MOV R4, R5 ;  /* 0x0000000500047202 */ /* 0x000fe40000000f00 */
[----:B------:R-:W-:Y:S02]  /*6900*/  MOV R5, R6 ;  /* 0x0000000600057202 */ /* 0x000fe40000000f00 */
[----:B------:R-:W-:Y:S02]  /*6910*/  MOV R6, R7 ;  /* 0x0000000700067202 */ /* 0x000fe40000000f00 */
[----:B------:R-:W-:Y:S02]  /*6920*/  MOV R7, R8 ;  /* 0x0000000800077202 */ /* 0x000fe40000000f00 */
[----:B------:R-:W-:-:S02]  /*6930*/  MOV R8, R9 ;  /* 0x0000000900087202 */ /* 0x000fc40000000f00 */
        /* <DEDUP_REMOVED lines=56> */
[----:B------:R-:W-:-:S07]  /*6cc0*/  MOV R125, R123 ;  /* 0x0000007b007d7202 */ /* 0x000fce0000000f00 */
.L_x_63:
[----:B------:R-:W-:Y:S05]  /*6cd0*/  BSYNC B0 ;  /* 0x0000000000007941 */ /* 0x000fea0003800000 */
.L_x_62:
[----:B------:R-:W0:Y:S01]  /*6ce0*/  S2R R45, SR_CgaCtaId ;  /* 0x00000000002d7919 */ /* 0x000e220000008800 */
[C---:B------:R-:W-:Y:S01]  /*6cf0*/  SHF.L.U32 R3, R0.reuse, 0x7, RZ ;  /* 0x0000000700037819 */ /* 0x040fe200000006ff */
[----:B------:R-:W-:Y:S05]  /*6d00*/  WARPSYNC.ALL ;  /* 0x0000000000007948 */ /* 0x000fea0003800000 */
[----:B------:R-:W-:Y:S01]  /*6d10*/  SHF.L.U32 R2, R0, 0x5, RZ ;  /* 0x0000000500027819 */ /* 0x000fe200000006ff */
[----:B------:R-:W1:Y:S01]  /*6d20*/  S2UR UR4, SR_CTAID.X ;  /* 0x00000000000479c3 */ /* 0x000e620000002500 */
[----:B------:R-:W-:Y:S01]  /*6d30*/  MOV R44, 0x400 ;  /* 0x00000400002c7802 */ /* 0x000fe20000000f00 */
[----:B------:R-:W2:Y:S01]  /*6d40*/  LDCU.128 UR16, c[0x0][0x440] ;  /* 0x00008800ff1077ac */ /* 0x000ea20008000c00 */
[----:B------:R-:W-:-:S04]  /*6d50*/  LOP3.LUT R3, R3, 0x3000, RZ, 0xc0, !PT ;  /* 0x0000300003037812 */ /* 0x000fc800078ec0ff */
[----:B------:R-:W-:Y:S02]  /*6d60*/  LOP3.LUT R2, R3, 0x3e0, R2, 0xf8, !PT ;  /* 0x000003e003027812 */ /* 0x000fe400078ef802 */
[----:B0-----:R-:W-:-:S04]  /*6d70*/  LEA R45, R45, R44, 0x18 ;  /* 0x0000002c2d2d7211 */ /* 0x001fc800078ec0ff */
[-C--:B------:R-:W-:Y:S02]  /*6d80*/  IADD3 R2, PT, PT, R2, R45.reuse, RZ ;  /* 0x0000002d02027210 */ /* 0x080fe40007ffe0ff */
[----:B------:R-:W-:-:S03]  /*6d90*/  LEA R45, R0, R45, 0x2 ;  /* 0x0000002d002d7211 */ /* 0x000fc600078e10ff */
[----:B------:R-:W-:Y:S04]  /*6da0*/  STS.128 [R2], R12 ;  /* 0x0000000c02007388 */ /* 0x000fe80000000c00 */
        /* <DEDUP_REMOVED lines=9> */
[----:B------:R-:W3:Y:S04]  /*6e40*/  LDS R44, [R45+0x1000] ;  /* 0x001000002d2c7984 */ /* 0x000ee80000000800 */
[----:B------:R-:W4:Y:S04]  /*6e50*/  LDS R12, [R45+0x200] ;  /* 0x000200002d0c7984 */ /* 0x000f280000000800 */
[----:B------:R-:W5:Y:S04]  /*6e60*/  LDS R19, [R45+0x1200] ;  /* 0x001200002d137984 */ /* 0x000f680000000800 */
[----:B------:R-:W2:Y:S04]  /*6e70*/  LDS R13, [R45+0x400] ;  /* 0x000400002d0d7984 */ /* 0x000ea80000000800 */
[----:B------:R-:W1:Y:S04]  /*6e80*/  LDS R20, [R45+0x1400] ;  /* 0x001400002d147984 */ /* 0x000e680000000800 */
[----:B------:R-:W1:Y:S04]  /*6e90*/  LDS R14, [R45+0x600] ;  /* 0x000600002d0e7984 */ /* 0x000e680000000800 */
[----:B------:R-:W1:Y:S04]  /*6ea0*/  LDS R21, [R45+0x1600] ;  /* 0x001600002d157984 */ /* 0x000e680000000800 */
[----:B------:R-:W1:Y:S04]  /*6eb0*/  LDS R15, [R45+0x800] ;  /* 0x000800002d0f7984 */ /* 0x000e680000000800 */
[----:B------:R-:W1:Y:S04]  /*6ec0*/  LDS R22, [R45+0x1800] ;  /* 0x001800002d167984 */ /* 0x000e680000000800 */
[----:B------:R-:W1:Y:S01]  /*6ed0*/  LDS R16, [R45+0xa00] ;  /* 0x000a00002d107984 */ /* 0x000e620000000800 */
[----:B0-----:R-:W-:-:S03]  /*6ee0*/  FADD.FTZ R3, RZ, R3 ;  /* 0x00000003ff037221 */ /* 0x001fc60000010000 */
[----:B------:R-:W0:Y:S01]  /*6ef0*/  LDS R23, [R45+0x1a00] ;  /* 0x001a00002d177984 */ /* 0x000e220000000800 */
[----:B---3--:R-:W-:-:S03]  /*6f00*/  FADD.FTZ R3, R3, R44 ;  /* 0x0000002c03037221 */ /* 0x008fc60000010000 */
[----:B------:R-:W3:Y:S01]  /*6f10*/  LDS R17, [R45+0xc00] ;  /* 0x000c00002d117984 */ /* 0x000ee20000000800 */
[----:B----4-:R-:W-:-:S03]  /*6f20*/  FADD.FTZ R12, RZ, R12 ;  /* 0x0000000cff0c7221 */ /* 0x010fc60000010000 */
[----:B------:R-:W4:Y:S01]  /*6f30*/  LDS R36, [R45+0x1c00] ;  /* 0x001c00002d247984 */ /* 0x000f220000000800 */
[----:B-----5:R-:W-:-:S03]  /*6f40*/  FADD.FTZ R12, R12, R19 ;  /* 0x000000130c0c7221 */ /* 0x020fc60000010000 */
[----:B------:R-:W5:Y:S01]  /*6f50*/  LDS R18, [R45+0xe00] ;  /* 0x000e00002d127984 */ /* 0x000f620000000800 */
[----:B--2---:R-:W-:-:S03]  /*6f60*/  FADD.FTZ R13, RZ, R13 ;  /* 0x0000000dff0d7221 */ /* 0x004fc60000010000 */
[----:B------:R-:W2:Y:S01]  /*6f70*/  LDS R37, [R45+0x1e00] ;  /* 0x001e00002d257984 */ /* 0x000ea20000000800 */
[----:B-1----:R-:W-:-:S03]  /*6f80*/  FADD.FTZ R13, R13, R20 ;  /* 0x000000140d0d7221 */ /* 0x002fc60000010000 */
[----:B------:R-:W1:Y:S01]  /*6f90*/  LDS R38, [R45+0x2000] ;  /* 0x002000002d267984 */ /* 0x000e620000000800 */
[----:B------:R-:W-:-:S03]  /*6fa0*/  FADD.FTZ R14, RZ, R14 ;  /* 0x0000000eff0e7221 */ /* 0x000fc60000010000 */
[----:B------:R-:W1:Y:S01]  /*6fb0*/  LDS R39, [R45+0x2200] ;  /* 0x002200002d277984 */ /* 0x000e620000000800 */
[----:B------:R-:W-:-:S03]  /*6fc0*/  FADD.FTZ R14, R14, R21 ;  /* 0x000000150e0e7221 */ /* 0x000fc60000010000 */
[----:B------:R-:W1:Y:S01]  /*6fd0*/  LDS R40, [R45+0x2400] ;  /* 0x002400002d287984 */ /* 0x000e620000000800 */
[----:B------:R-:W-:-:S03]  /*6fe0*/  FADD.FTZ R15, RZ, R15 ;  /* 0x0000000fff0f7221 */ /* 0x000fc60000010000 */
[----:B------:R-:W1:Y:S01]  /*6ff0*/  LDS R41, [R45+0x2600] ;  /* 0x002600002d297984 */ /* 0x000e620000000800 */
[----:B------:R-:W-:-:S03]  /*7000*/  FADD.FTZ R15, R15, R22 ;  /* 0x000000160f0f7221 */ /* 0x000fc60000010000 */
[----:B------:R-:W1:Y:S01]  /*7010*/  LDS R42, [R45+0x2800] ;  /* 0x002800002d2a7984 */ /* 0x000e620000000800 */
[----:B------:R-:W-:-:S03]  /*7020*/  FADD.FTZ R16, RZ, R16 ;  /* 0x00000010ff107221 */ /* 0x000fc60000010000 */
[----:B------:R-:W1:Y:S01]  /*7030*/  LDS R43, [R45+0x2a00] ;  /* 0x002a00002d2b7984 */ /* 0x000e620000000800 */
[----:B0-----:R-:W-:-:S03]  /*7040*/  FADD.FTZ R16, R16, R23 ;  /* 0x0000001710107221 */ /* 0x001fc60000010000 */
[----:B------:R-:W0:Y:S01]  /*7050*/  LDS R46, [R45+0x2c00] ;  /* 0x002c00002d2e7984 */ /* 0x000e220000000800 */
[----:B---3--:R-:W-:-:S03]  /*7060*/  FADD.FTZ R17, RZ, R17 ;  /* 0x00000011ff117221 */ /* 0x008fc60000010000 */
[----:B------:R-:W3:Y:S01]  /*7070*/  LDS R47, [R45+0x2e00] ;  /* 0x002e00002d2f7984 */ /* 0x000ee20000000800 */
[----:B----4-:R-:W-:-:S03]  /*7080*/  FADD.FTZ R17, R17, R36 ;  /* 0x0000002411117221 */ /* 0x010fc60000010000 */
[----:B------:R-:W-:Y:S01]  /*7090*/  LDS R56, [R45+0x3000] ;  /* 0x003000002d387984 */ /* 0x000fe20000000800 */
[----:B-----5:R-:W-:-:S03]  /*70a0*/  FADD.FTZ R18, RZ, R18 ;  /* 0x00000012ff127221 */ /* 0x020fc60000010000 */
[----:B------:R-:W4:Y:S01]  /*70b0*/  LDS R57, [R45+0x3200] ;  /* 0x003200002d397984 */ /* 0x000f220000000800 */
[----:B--2---:R-:W-:-:S03]  /*70c0*/  FADD.FTZ R18, R18, R37 ;  /* 0x0000002512127221 */ /* 0x004fc60000010000 */
[----:B------:R-:W2:Y:S01]  /*70d0*/  LDS R58, [R45+0x3400] ;  /* 0x003400002d3a7984 */ /* 0x000ea20000000800 */
[----:B-1----:R-:W-:-:S03]  /*70e0*/  FADD.FTZ R3, R3, R38 ;  /* 0x0000002603037221 */ /* 0x002fc60000010000 */
[----:B------:R-:W1:Y:S01]  /*70f0*/  LDS R59, [R45+0x3600] ;  /* 0x003600002d3b7984 */ /* 0x000e620000000800 */
[----:B------:R-:W-:-:S03]  /*7100*/  FADD.FTZ R12, R12, R39 ;  /* 0x000000270c0c7221 */ /* 0x000fc60000010000 */
[----:B------:R-:W5:Y:S01]  /*7110*/  LDS R60, [R45+0x3800] ;  /* 0x003800002d3c7984 */ /* 0x000f620000000800 */
[----:B------:R-:W-:-:S03]  /*7120*/  FADD.FTZ R13, R13, R40 ;  /* 0x000000280d0d7221 */ /* 0x000fc60000010000 */
[----:B------:R-:W5:Y:S01]  /*7130*/  LDS R61, [R45+0x3a00] ;  /* 0x003a00002d3d7984 */ /* 0x000f620000000800 */
[----:B------:R-:W-:-:S03]  /*7140*/  FADD.FTZ R14, R14, R41 ;  /* 0x000000290e0e7221 */ /* 0x000fc60000010000 */
[----:B------:R-:W5:Y:S01]  /*7150*/  LDS R62, [R45+0x3c00] ;  /* 0x003c00002d3e7984 */ /* 0x000f620000000800 */
[----:B------:R-:W-:-:S03]  /*7160*/  FADD.FTZ R15, R15, R42 ;  /* 0x0000002a0f0f7221 */ /* 0x000fc60000010000 */
[----:B------:R-:W5:Y:S01]  /*7170*/  LDS R63, [R45+0x3e00] ;  /* 0x003e00002d3f7984 */ /* 0x000f620000000800 */
[----:B------:R-:W-:Y:S01]  /*7180*/  FADD.FTZ R16, R16, R43 ;  /* 0x0000002b10107221 */ /* 0x000fe20000010000 */
[----:B------:R-:W-:Y:S01]  /*7190*/  BAR.SYNC.DEFER_BLOCKING 0x0 ;  /* 0x0000000000007b1d */ /* 0x000fe20000010000 */
[----:B0-----:R-:W-:Y:S01]  /*71a0*/  FADD.FTZ R17, R17, R46 ;  /* 0x0000002e11117221 */ /* 0x001fe20000010000 */
[----:B---3--:R-:W-:Y:S01]  /*71b0*/  FADD.FTZ R18, R18, R47 ;  /* 0x0000002f12127221 */ /* 0x008fe20000010000 */
[----:B----4-:R-:W-:Y:S01]  /*71c0*/  FADD.FTZ R57, R12, R57 ;  /* 0x000000390c397221 */ /* 0x010fe20000010000 */
[----:B--2---:R-:W-:Y:S01]  /*71d0*/  FADD.FTZ R13, R13, R58 ;  /* 0x0000003a0d0d7221 */ /* 0x004fe20000010000 */
[----:B-1----:R-:W-:Y:S01]  /*71e0*/  FADD.FTZ R59, R14, R59 ;  /* 0x0000003b0e3b7221 */ /* 0x002fe20000010000 */
[----:B------:R-:W-:Y:S01]  /*71f0*/  STS.128 [R2], R124 ;  /* 0x0000007c02007388 */ /* 0x000fe20000000c00 */
[----:B-----5:R-:W-:-:S03]  /*7200*/  FADD.FTZ R15, R15, R60 ;  /* 0x0000003c0f0f7221 */ /* 0x020fc60000010000 */
        /* <DEDUP_REMOVED lines=8> */
[----:B------:R0:W-:Y:S04]  /*7290*/  STS.128 [R2+0xc00], R4 ;  /* 0x000c000402007388 */ /* 0x0001e80000000c00 */
[----:B------:R1:W-:Y:S01]  /*72a0*/  STS.128 [R2+0xc10], R8 ;  /* 0x000c100802007388 */ /* 0x0003e20000000c00 */
[----:B------:R-:W-:Y:S01]  /*72b0*/  BAR.SYNC.DEFER_BLOCKING 0x0 ;  /* 0x0000000000007b1d */ /* 0x000fe20000010000 */
[----:B0-----:R-:W-:-:S07]  /*72c0*/  FADD.FTZ R7, R3, R56 ;  /* 0x0000003803077221 */ /* 0x001fce0000010000 */
[----:B-1----:R-:W0:Y:S01]  /*72d0*/  LDC R8, c[0x0][0x388] ;  /* 0x0000e200ff087b82 */ /* 0x002e220000000800 */
[----:B------:R-:W1:Y:S04]  /*72e0*/  LDS R44, [R45] ;  /* 0x000000002d2c7984 */ /* 0x000e680000000800 */
[----:B------:R-:W2:Y:S04]  /*72f0*/  LDS R25, [R45+0x1000] ;  /* 0x001000002d197984 */ /* 0x000ea80000000800 */
[----:B------:R-:W3:Y:S04]  /*7300*/  LDS R2, [R45+0x2000] ;  /* 0x002000002d027984 */ /* 0x000ee80000000800 */
[----:B------:R-:W4:Y:S01]  /*7310*/  LDS R64, [R45+0x200] ;  /* 0x000200002d407984 */ /* 0x000f220000000800 */
[----:B0-----:R-:W-:-:S03]  /*7320*/  IMAD R9, R8, UR4, RZ ;  /* 0x0000000408097c24 */ /* 0x001fc6000f8e02ff */
[----:B------:R-:W0:Y:S02]  /*7330*/  LDS R27, [R45+0x1200] ;  /* 0x001200002d1b7984 */ /* 0x000e240000000800 */
[----:B------:R-:W-:Y:S02]  /*7340*/  IADD3 R0, P0, PT, R9, R0, RZ ;  /* 0x0000000009007210 */ /* 0x000fe40007f1e0ff */
[----:B------:R-:W5:Y:S04]  /*7350*/  LDS R5, [R45+0x3000] ;  /* 0x003000002d057984 */ /* 0x000f680000000800 */
[----:B------:R-:W5:Y:S04]  /*7360*/  LDS R4, [R45+0x2200] ;  /* 0x002200002d047984 */ /* 0x000f680000000800 */
[----:B------:R-:W5:Y:S04]  /*7370*/  LDS R3, [R45+0x400] ;  /* 0x000400002d037984 */ /* 0x000f680000000800 */
[----:B------:R-:W5:Y:S04]  /*7380*/  LDS R6, [R45+0x600] ;  /* 0x000600002d067984 */ /* 0x000f680000000800 */
[----:B------:R-:W5:Y:S01]  /*7390*/  LDS R19, [R45+0x1400] ;  /* 0x001400002d137984 */ /* 0x000f620000000800 */
[----:B-1----:R-:W-:-:S03]  /*73a0*/  FADD.FTZ R44, RZ, R44 ;  /* 0x0000002cff2c7221 */ /* 0x002fc60000010000 */
[----:B------:R-:W1:Y:S01]  /*73b0*/  LDS R8, [R45+0x800] ;  /* 0x000800002d087984 */ /* 0x000e620000000800 */
[----:B--2---:R-:W-:-:S03]  /*73c0*/  FADD.FTZ R25, R44, R25 ;  /* 0x000000192c197221 */ /* 0x004fc60000010000 */
[----:B------:R-:W2:Y:S01]  /*73d0*/  LDS R21, [R45+0x1600] ;  /* 0x001600002d157984 */ /* 0x000ea20000000800 */
[----:B---3--:R-:W-:-:S03]  /*73e0*/  FADD.FTZ R2, R25, R2 ;  /* 0x0000000219027221 */ /* 0x008fc60000010000 */
[----:B------:R-:W3:Y:S01]  /*73f0*/  LDS R9, [R45+0xa00] ;  /* 0x000a00002d097984 */ /* 0x000ee20000000800 */
[----:B----4-:R-:W-:-:S03]  /*7400*/  FADD.FTZ R64, RZ, R64 ;  /* 0x00000040ff407221 */ /* 0x010fc60000010000 */
[----:B------:R-:W4:Y:S01]  /*7410*/  LDS R29, [R45+0x2400] ;  /* 0x002400002d1d7984 */ /* 0x000f220000000800 */
[----:B0-----:R-:W-:-:S03]  /*7420*/  FADD.FTZ R27, R64, R27 ;  /* 0x0000001b401b7221 */ /* 0x001fc60000010000 */
[----:B------:R-:W0:Y:S01]  /*7430*/  LDS R23, [R45+0x1800] ;  /* 0x001800002d177984 */ /* 0x000e220000000800 */
[----:B-----5:R-:W-:-:S03]  /*7440*/  FADD.FTZ R37, R2, R5 ;  /* 0x0000000502257221 */ /* 0x020fc60000010000 */
[----:B------:R-:W5:Y:S01]  /*7450*/  LDS R10, [R45+0xc00] ;  /* 0x000c00002d0a7984 */ /* 0x000f620000000800 */
[----:B------:R-:W-:Y:S01]  /*7460*/  IADD3.X R5, PT, PT, RZ, RZ, RZ, P0, !PT ;  /* 0x000000ffff057210 */ /* 0x000fe200007fe4ff */
[----:B------:R-:W-:Y:S02]  /*7470*/  FADD.FTZ R27, R27, R4 ;  /* 0x000000041b1b7221 */ /* 0x000fe40000010000 */
[----:B------:R-:W5:Y:S01]  /*7480*/  LDS R20, [R45+0x3200] ;  /* 0x003200002d147984 */ /* 0x000f620000000800 */
[C---:B------:R-:W-:Y:S02]  /*7490*/  SHF.L.U32 R4, R0.reuse, 0x2, RZ ;  /* 0x0000000200047819 */ /* 0x040fe400000006ff */
[----:B------:R-:W-:Y:S01]  /*74a0*/  SHF.L.U64.HI R5, R0, 0x2, R5 ;  /* 0x0000000200057819 */ /* 0x000fe20000010205 */
[----:B------:R-:W5:Y:S01]  /*74b0*/  LDS R31, [R45+0x2600] ;  /* 0x002600002d1f7984 */ /* 0x000f620000000800 */
[----:B------:R-:W-:Y:S01]  /*74c0*/  FADD.FTZ R0, RZ, R3 ;  /* 0x00000003ff007221 */ /* 0x000fe20000010000 */
[C---:B------:R-:W-:Y:S01]  /*74d0*/  IADD3 R2, P0, PT, R4.reuse, UR18, RZ ;  /* 0x0000001204027c10 */ /* 0x040fe2000ff1e0ff */
[----:B------:R-:W-:Y:S01]  /*74e0*/  FADD.FTZ R6, RZ, R6 ;  /* 0x00000006ff067221 */ /* 0x000fe20000010000 */
[----:B------:R-:W5:Y:S01]  /*74f0*/  LDS R12, [R45+0x1a00] ;  /* 0x001a00002d0c7984 */ /* 0x000f620000000800 */
[----:B------:R-:W-:Y:S01]  /*7500*/  IADD3 R4, P1, PT, R4, UR16, RZ ;  /* 0x0000001004047c10 */ /* 0x000fe2000ff3e0ff */
[----:B------:R-:W-:-:S02]  /*7510*/  FADD.FTZ R0, R0, R19 ;  /* 0x0000001300007221 */ /* 0x000fc40000010000 */
[----:B------:R-:W5:Y:S01]  /*7520*/  LDS R11, [R45+0xe00] ;  /* 0x000e00002d0b7984 */ /* 0x000f620000000800 */
[C---:B------:R-:W-:Y:S02]  /*7530*/  IADD3.X R3, PT, PT, R5.reuse, UR19, RZ, P0, !PT ;  /* 0x0000001305037c10 */ /* 0x040fe400087fe4ff */
[----:B------:R-:W-:Y:S01]  /*7540*/  IADD3.X R5, PT, PT, R5, UR17, RZ, P1, !PT ;  /* 0x0000001105057c10 */ /* 0x000fe20008ffe4ff */
[----:B------:R-:W5:Y:S01]  /*7550*/  LDS R39, [R45+0x3400] ;  /* 0x003400002d277984 */ /* 0x000f620000000800 */
[----:B-1----:R-:W-:-:S03]  /*7560*/  FADD.FTZ R8, RZ, R8 ;  /* 0x00000008ff087221 */ /* 0x002fc60000010000 */
[----:B------:R-:W1:Y:S01]  /*7570*/  LDS R33, [R45+0x2800] ;  /* 0x002800002d217984 */ /* 0x000e620000000800 */
[----:B--2---:R-:W-:-:S03]  /*7580*/  FADD.FTZ R6, R6, R21 ;  /* 0x0000001506067221 */ /* 0x004fc60000010000 */
[----:B------:R-:W2:Y:S01]  /*7590*/  LDS R25, [R45+0x1c00] ;  /* 0x001c00002d197984 */ /* 0x000ea20000000800 */
[----:B---3--:R-:W-:-:S03]  /*75a0*/  FADD.FTZ R9, RZ, R9 ;  /* 0x00000009ff097221 */ /* 0x008fc60000010000 */
[----:B------:R-:W3:Y:S01]  /*75b0*/  LDS R41, [R45+0x3600] ;  /* 0x003600002d297984 */ /* 0x000ee20000000800 */
[----:B----4-:R-:W-:-:S03]  /*75c0*/  FADD.FTZ R0, R0, R29 ;  /* 0x0000001d00007221 */ /* 0x010fc60000010000 */
[----:B------:R-:W4:Y:S01]  /*75d0*/  LDS R16, [R45+0x2a00] ;  /* 0x002a00002d107984 */ /* 0x000f220000000800 */
[----:B0-----:R-:W-:-:S03]  /*75e0*/  FADD.FTZ R8, R8, R23 ;  /* 0x0000001708087221 */ /* 0x001fc60000010000 */
[----:B------:R-:W0:Y:S01]  /*75f0*/  LDS R14, [R45+0x1e00] ;  /* 0x001e00002d0e7984 */ /* 0x000e220000000800 */
[----:B-----5:R-:W-:-:S03]  /*7600*/  FADD.FTZ R10, RZ, R10 ;  /* 0x0000000aff0a7221 */ /* 0x020fc60000010000 */
[----:B------:R-:W5:Y:S01]  /*7610*/  LDS R43, [R45+0x3800] ;  /* 0x003800002d2b7984 */ /* 0x000f620000000800 */
[----:B------:R-:W-:-:S03]  /*7620*/  FADD.FTZ R27, R27, R20 ;  /* 0x000000141b1b7221 */ /* 0x000fc60000010000 */
[----:B------:R-:W5:Y:S01]  /*7630*/  LDS R35, [R45+0x2c00] ;  /* 0x002c00002d237984 */ /* 0x000f620000000800 */
[----:B------:R-:W-:-:S03]  /*7640*/  FADD.FTZ R6, R6, R31 ;  /* 0x0000001f06067221 */ /* 0x000fc60000010000 */
[----:B------:R-:W5:Y:S01]  /*7650*/  LDS R22, [R45+0x3a00] ;  /* 0x003a00002d167984 */ /* 0x000f620000000800 */
[----:B------:R-:W-:-:S03]  /*7660*/  FADD.FTZ R9, R9, R12 ;  /* 0x0000000c09097221 */ /* 0x000fc60000010000 */
[----:B------:R-:W5:Y:S01]  /*7670*/  LDS R18, [R45+0x2e00] ;  /* 0x002e00002d127984 */ /* 0x000f620000000800 */
[----:B------:R-:W-:-:S03]  /*7680*/  FADD.FTZ R11, RZ, R11 ;  /* 0x0000000bff0b7221 */ /* 0x000fc60000010000 */
[----:B------:R-:W5:Y:S01]  /*7690*/  LDS R47, [R45+0x3c00] ;  /* 0x003c00002d2f7984 */ /* 0x000f620000000800 */
[----:B------:R-:W-:-:S03]  /*76a0*/  FADD.FTZ R39, R0, R39 ;  /* 0x0000002700277221 */ /* 0x000fc60000010000 */
[----:B------:R-:W5:Y:S01]  /*76b0*/  LDS R24, [R45+0x3e00] ;  /* 0x003e00002d187984 */ /* 0x000f620000000800 */
[----:B-1----:R-:W-:Y:S01]  /*76c0*/  FADD.FTZ R8, R8, R33 ;  /* 0x0000002108087221 */ /* 0x002fe20000010000 */
[----:B--2---:R-:W-:Y:S02]  /*76d0*/  FADD.FTZ R10, R10, R25 ;  /* 0x000000190a0a7221 */ /* 0x004fe40000010000 */
[----:B------:R-:W-:Y:S01]  /*76e0*/  STG.E desc[UR6][R2.64], R37 ;  /* 0x0000002502007986 */ /* 0x000fe2000c101906 */
[----:B---3--:R-:W-:-:S03]  /*76f0*/  FADD.FTZ R41, R6, R41 ;  /* 0x0000002906297221 */ /* 0x008fc60000010000 */
[----:B------:R-:W-:Y:S01]  /*7700*/  STG.E desc[UR6][R4.64], R7 ;  /* 0x0000000704007986 */ /* 0x000fe2000c101906 */
[----:B----4-:R-:W-:-:S03]  /*7710*/  FADD.FTZ R9, R9, R16 ;  /* 0x0000001009097221 */ /* 0x010fc60000010000 */
[----:B------:R-:W-:Y:S01]  /*7720*/  STG.E desc[UR6][R2.64+0x200], R27 ;  /* 0x0002001b02007986 */ /* 0x000fe2000c101906 */
[----:B0-----:R-:W-:-:S03]  /*7730*/  FADD.FTZ R11, R11, R14 ;  /* 0x0000000e0b0b7221 */ /* 0x001fc60000010000 */
[----:B------:R-:W-:Y:S01]  /*7740*/  STG.E desc[UR6][R4.64+0x200], R57 ;  /* 0x0002003904007986 */ /* 0x000fe2000c101906 */
[----:B-----5:R-:W-:-:S03]  /*7750*/  FADD.FTZ R43, R8, R43 ;  /* 0x0000002b082b7221 */ /* 0x020fc60000010000 */
[----:B------:R-:W-:Y:S01]  /*7760*/  STG.E desc[UR6][R2.64+0x400], R39 ;  /* 0x0004002702007986 */ /* 0x000fe2000c101906 */
[----:B------:R-:W-:-:S03]  /*7770*/  FADD.FTZ R10, R10, R35 ;  /* 0x000000230a0a7221 */ /* 0x000fc60000010000 */
        /* <DEDUP_REMOVED lines=8> */
[----:B------:R-:W-:Y:S04]  /*7800*/  STG.E desc[UR6][R4.64+0x800], R15 ;  /* 0x0008000f04007986 */ /* 0x000fe8000c101906 */
[----:B------:R-:W-:Y:S04]  /*7810*/  STG.E desc[UR6][R2.64+0xa00], R9 ;  /* 0x000a000902007986 */ /* 0x000fe8000c101906 */
[----:B------:R-:W-:Y:S04]  /*7820*/  STG.E desc[UR6][R4.64+0xa00], R61 ;  /* 0x000a003d04007986 */ /* 0x000fe8000c101906 */
[----:B------:R-:W-:Y:S04]  /*7830*/  STG.E desc[UR6][R2.64+0xc00], R47 ;  /* 0x000c002f02007986 */ /* 0x000fe8000c101906 */
[----:B------:R-:W-:Y:S04]  /*7840*/  STG.E desc[UR6][R4.64+0xc00], R17 ;  /* 0x000c001104007986 */ /* 0x000fe8000c101906 */
[----:B------:R-:W-:Y:S04]  /*7850*/  STG.E desc[UR6][R2.64+0xe00], R11 ;  /* 0x000e000b02007986 */ /* 0x000fe8000c101906 */
[----:B------:R-:W-:Y:S01]  /*7860*/  STG.E desc[UR6][R4.64+0xe00], R63 ;  /* 0x000e003f04007986 */ /* 0x000fe2000c101906 */
[----:B------:R-:W-:Y:S05]  /*7870*/  EXIT ;  /* 0x000000000000794d */ /* 0x000fea0003800000 */
.L_x_67:
        /* <DEDUP_REMOVED lines=8> */
.L_x_74:
[----:B------:R-:W-:Y:S05]  /*7900*/  BSYNC B2 ;  /* 0x0000000000027941 */ /* 0x000fea0003800000 */
.L_x_73:
[----:B------:R-:W-:Y:S01]  /*7910*/  MOV R86, R96 ;  /* 0x0000006000567202 */ /* 0x000fe20000000f00 */
[----:B------:R-:W-:Y:S01]  /*7920*/  HFMA2 R85, -RZ, RZ, 0, 5.9604644775390625e-08 ;  /* 0x00000001ff557431 */ /* 0x000fe200000001ff */
[----:B------:R-:W-:Y:S02]  /*7930*/  MOV R84, 0x1f ;  /* 0x0000001f00547802 */ /* 0x000fe40000000f00 */
[----:B------:R-:W-:Y:S02]  /*7940*/  MOV R83, 0xffffffff ;  /* 0xffffffff00537802 */ /* 0x000fe40000000f00 */
[----:B------:R-:W-:-:S07]  /*7950*/  MOV R81, R87 ;  /* 0x0000005700517202 */ /* 0x000fce0000000f00 */
[----:B------:R-:W-:Y:S05]  /*7960*/  WARPSYNC.COLLECTIVE R83, `(.L_x_75) ;  /* 0x0000000053087348 */ /* 0x000fea0003c00000 */
[----:B------:R0:W1:Y:S02]  /*7970*/  SHFL.BFLY P3, R87, R86, R85, R84 ;  /* 0x0c00005556577389 */ /* 0x0000640000060054 */
[----:B01----:R-:W-:Y:S05]  /*7980*/  ENDCOLLECTIVE ;  /* 0x000000000000791b */ /* 0x003fea0003800000 */
.L_x_75:
[----:B------:R-:W-:-:S05]  /*7990*/  FADD.FTZ R81, R81, R98 ;  /* 0x0000006251517221 */ /* 0x000fca0000010000 */
[----:B------:R-:W-:Y:S01]  /*79a0*/  MOV R86, R81 ;  /* 0x0000005100567202 */ /* 0x000fe20000000f00 */
[----:B------:R-:W-:Y:S02]  /*79b0*/  HFMA2 R85, -RZ, RZ, 0, 1.1920928955078125e-07 ;  /* 0x00000002ff557431 */ /* 0x000fe400000001ff */
[----:B------:R-:W-:-:S07]  /*79c0*/  FADD.FTZ R82, R87, R96 ;  /* 0x0000006057527221 */ /* 0x000fce0000010000 */
[----:B------:R-:W-:Y:S05]  /*79d0*/  WARPSYNC.COLLECTIVE R83, `(.L_x_76) ;  /* 0x0000000053087348 */ /* 0x000fea0003c00000 */
[----:B------:R0:W1:Y:S02]  /*79e0*/  SHFL.BFLY P3, R87, R86, R85, R84 ;  /* 0x0c00005556577389 */ /* 0x0000640000060054 */
[----:B01----:R-:W-:Y:S05]  /*79f0*/  ENDCOLLECTIVE ;  /* 0x000000000000791b */ /* 0x003fea0003800000 */
.L_x_76:
[----:B------:R-:W-:Y:S02]  /*7a00*/  MOV R86, R82 ;  /* 0x0000005200567202 */ /* 0x000fe40000000f00 */
[----:B------:R-:W-:-:S07]  /*7a10*/  MOV R88, R87 ;  /* 0x0000005700587202 */ /* 0x000fce0000000f00 */
[----:B------:R-:W-:Y:S05]  /*7a20*/  WARPSYNC.COLLECTIVE R83, `(.L_x_77) ;  /* 0x0000000053087348 */ /* 0x000fea0003c00000 */
[----:B------:R0:W1:Y:S02]  /*7a30*/  SHFL.BFLY P3, R87, R86, R85, R84 ;  /* 0x0c00005556577389 */ /* 0x0000640000060054 */
[----:B01----:R-:W-:Y:S05]  /*7a40*/  ENDCOLLECTIVE ;  /* 0x000000000000791b */ /* 0x003fea0003800000 */
.L_x_77:
[----:B------:R-:W-:-:S05]  /*7a50*/  FADD.FTZ R88, R81, R88 ;  /* 0x0000005851587221 */ /* 0x000fca0000010000 */
[----:B------:R-:W-:Y:S01]  /*7a60*/  MOV R86, R88 ;  /* 0x0000005800567202 */ /* 0x000fe20000000f00 */
[----:B------:R-:W-:Y:S02]  /*7a70*/  HFMA2 R85, -RZ, RZ, 0, 2.384185791015625e-07 ;  /* 0x00000004ff557431 */ /* 0x000fe400000001ff */
[----:B------:R-:W-:-:S07]  /*7a80*/  FADD.FTZ R89, R82, R87 ;  /* 0x0000005752597221 */ /* 0x000fce0000010000 */
[----:B------:R-:W-:Y:S05]  /*7a90*/  WARPSYNC.COLLECTIVE R83, `(.L_x_78) ;  /* 0x0000000053087348 */ /* 0x000fea0003c00000 */
[----:B------:R0:W1:Y:S02]  /*7aa0*/  SHFL.BFLY P3, R87, R86, R85, R84 ;  /* 0x0c00005556577389 */ /* 0x0000640000060054 */
[----:B01----:R-:W-:Y:S05]  /*7ab0*/  ENDCOLLECTIVE ;  /* 0x000000000000791b */ /* 0x003fea0003800000 */
.L_x_78:
[----:B------:R-:W-:Y:S02]  /*7ac0*/  MOV R86, R89 ;  /* 0x0000005900567202 */ /* 0x000fe40000000f00 */
[----:B------:R-:W-:-:S07]  /*7ad0*/  MOV R91, R87 ;  /* 0x00000057005b7202 */ /* 0x000fce0000000f00 */
[----:B------:R-:W-:Y:S05]  /*7ae0*/  WARPSYNC.COLLECTIVE R83, `(.L_x_79) ;  /* 0x0000000053087348 */ /* 0x000fea0003c00000 */
[----:B------:R0:W1:Y:S02]  /*7af0*/  SHFL.BFLY P3, R87, R86, R85, R84 ;  /* 0x0c00005556577389 */ /* 0x0000640000060054 */
[----:B01----:R-:W-:Y:S05]  /*7b00*/  ENDCOLLECTIVE ;  /* 0x000000000000791b */ /* 0x003fea0003800000 */
.L_x_79:
[----:B------:R-:W-:Y:S01]  /*7b10*/  FADD.FTZ R91, R88, R91 ;  /* 0x0000005b585b7221 */ /* 0x000fe20000010000 */
[----:B------:R-:W-:-:S04]  /*7b20*/  PRMT R88, R70, 0x7632, R88 ;  /* 0x0000763246587816 */ /* 0x000fc80000000058 */
[----:B------:R-:W-:Y:S01]  /*7b30*/  MOV R86, R91 ;  /* 0x0000005b00567202 */ /* 0x000fe20000000f00 */
[----:B------:R-:W-:Y:S02]  /*7b40*/  HFMA2 R85, -RZ, RZ, 0, 4.76837158203125e-07 ;  /* 0x00000008ff557431 */ /* 0x000fe400000001ff */
[----:B------:R-:W-:Y:S01]  /*7b50*/  FADD.FTZ R90, R89, R87 ;  /* 0x00000057595a7221 */ /* 0x000fe20000010000 */
[----:B------:R-:W-:-:S07]  /*7b60*/  PRMT R89, R69, 0x7632, R89 ;  /* 0x0000763245597816 */ /* 0x000fce0000000059 */
[----:B------:R-:W-:Y:S05]  /*7b70*/  WARPSYNC.COLLECTIVE R83, `(.L_x_80) ;  /* 0x0000000053087348 */ /* 0x000fea0003c00000 */
[----:B------:R0:W1:Y:S02]  /*7b80*/  SHFL.BFLY P3, R87, R86, R85, R84 ;  /* 0x0c00005556577389 */ /* 0x0000640000060054 */
[----:B01----:R-:W-:Y:S05]  /*7b90*/  ENDCOLLECTIVE ;  /* 0x000000000000791b */ /* 0x003fea0003800000 */
.L_x_80:
[----:B------:R-:W-:Y:S02]  /*7ba0*/  MOV R86, R90 ;  /* 0x0000005a00567202 */ /* 0x000fe40000000f00 */
[----:B------:R-:W-:-:S07]  /*7bb0*/  MOV R92, R87 ;  /* 0x00000057005c7202 */ /* 0x000fce0000000f00 */
[----:B------:R-:W-:Y:S05]  /*7bc0*/  WARPSYNC.COLLECTIVE R83, `(.L_x_81) ;  /* 0x0000000053087348 */ /* 0x000fea0003c00000 */
[----:B------:R0:W1:Y:S02]  /*7bd0*/  SHFL.BFLY P3, R87, R86, R85, R84 ;  /* 0x0c00005556577389 */ /* 0x0000640000060054 */
[----:B01----:R-:W-:Y:S05]  /*7be0*/  ENDCOLLECTIVE ;  /* 0x000000000000791b */ /* 0x003fea0003800000 */
.L_x_81:
[----:B------:R-:W-:Y:S01]  /*7bf0*/  FADD.FTZ R81, R91, R92 ;  /* 0x0000005c5b517221 */ /* 0x000fe20000010000 */
[----:B------:R-:W-:-:S04]  /*7c00*/  PRMT R91, R76, 0x7632, R91 ;  /* 0x000076324c5b7816 */ /* 0x000fc8000000005b */
[----:B------:R-:W-:Y:S01]  /*7c10*/  MOV R86, R81 ;  /* 0x0000005100567202 */ /* 0x000fe20000000f00 */
[----:B------:R-:W-:Y:S02]  /*7c20*/  HFMA2 R85, -RZ, RZ, 0, 9.5367431640625e-07 ;  /* 0x00000010ff557431 */ /* 0x000fe400000001ff */
[----:B------:R-:W-:Y:S01]  /*7c30*/  FADD.FTZ R82, R90, R87 ;  /* 0x000000575a527221 */ /* 0x000fe20000010000 */
[----:B------:R-:W-:-:S07]  /*7c40*/  PRMT R90, R68, 0x7632, R90 ;  /* 0x00007632445a7816 */ /* 0x000fce000000005a */
[----:B------:R-:W-:Y:S05]  /*7c50*/  WARPSYNC.COLLECTIVE R83, `(.L_x_82) ;  /* 0x0000000053087348 */ /* 0x000fea0003c00000 */
[----:B------:R0:W1:Y:S02]  /*7c60*/  SHFL.BFLY P3, R87, R86, R85, R84 ;  /* 0x0c00005556577389 */ /* 0x0000640000060054 */
[----:B01----:R-:W-:Y:S05]  /*7c70*/  ENDCOLLECTIVE ;  /* 0x000000000000791b */ /* 0x003fea0003800000 */
.L_x_82:
[----:B------:R-:W-:Y:S02]  /*7c80*/  MOV R86, R82 ;  /* 0x0000005200567202 */ /* 0x000fe40000000f00 */
[----:B------:R-:W-:-:S07]  /*7c90*/  MOV R92, R87 ;  /* 0x00000057005c7202 */ /* 0x000fce0000000f00 */
[----:B------:R-:W-:Y:S05]  /*7ca0*/  WARPSYNC.COLLECTIVE R83, `(.L_x_83) ;  /* 0x0000000053087348 */ /* 0x000fea0003c00000 */
[----:B------:R0:W1:Y:S02]  /*7cb0*/  SHFL.BFLY P3, R87, R86, R85, R84 ;  /* 0x0c00005556577389 */ /* 0x0000640000060054 */
[----:B01----:R-:W-:Y:S05]  /*7cc0*/  ENDCOLLECTIVE ;  /* 0x000000000000791b */ /* 0x003fea0003800000 */
.L_x_83:
[----:B------:R-:W-:Y:S02]  /*7cd0*/  PRMT R83, R76, 0x7632, R83 ;  /* 0x000076324c537816 */ /* 0x000fe40000000053 */
[----:B------:R-:W-:Y:S02]  /*7ce0*/  PRMT R85, R73, 0x7632, R85 ;  /* 0x0000763249557816 */ /* 0x000fe40000000055 */
[----:B------:R-:W-:Y:S02]  /*7cf0*/  PRMT R86, R72, 0x7632, R86 ;  /* 0x0000763248567816 */ /* 0x000fe40000000056 */
[----:B------:R-:W-:Y:S02]  /*7d00*/  MOV R93, R87 ;  /* 0x00000057005d7202 */ /* 0x000fe40000000f00 */
[----:B------:R-:W-:Y:S01]  /*7d10*/  PRMT R87, R71, 0x7632, R87 ;  /* 0x0000763247577816 */ /* 0x000fe20000000057 */
[----:B------:R-:W-:Y:S06]  /*7d20*/  BRA `(.L_x_84) ;  /* 0xffffffb800fc7947 */ /* 0x000fec000383ffff */
.L_x_85:
        /* <DEDUP_REMOVED lines=13> */
.L_x_19947:


//--------------------- .text._ZN10layer_norm13ln_bwd_kernelINS_13Kernel_traitsI13__nv_bfloat16S2_S2_S2_fjLj1024ELj1ELj4ELj1ELj16ENS_18Kernel_traits_baseILj1024ES2_S2_S2_S2_fjLj128EEEEELb0ELb0ELb1ELb0EEEvNS_9BwdParamsE --------------------------
	.section	.text._ZN10layer_norm13ln_bwd_kernelINS_13Kernel_traitsI13__nv_bfloat16S2_S2_S2_fjLj1024ELj1ELj4ELj1ELj16ENS_18Kernel_traits_baseILj1024ES2_S2_S2_S2_fjLj128EEEEELb0ELb0ELb1ELb0EEEvNS_9BwdParamsE,"ax",@progbits
	.align	128
        .global         _ZN10layer_norm13ln_bwd_kernelINS_13Kernel_traitsI13__nv_bfloat16S2_S2_S2_fjLj1024ELj1ELj4ELj1ELj16ENS_18Kernel_traits_baseILj1024ES2_S2_S2_S2_fjLj128EEEEELb0ELb0ELb1ELb0EEEvNS_9BwdParamsE
        .type           _ZN10layer_norm13ln_bwd_kernelINS_13Kernel_traitsI13__nv_bfloat16S2_S2_S2_fjLj1024ELj1ELj4ELj1ELj16ENS_18Kernel_traits_baseILj1024ES2_S2_S2_S2_fjLj128EEEEELb0ELb0ELb1ELb0EEEvNS_9BwdParamsE,@function
        .size           _ZN10layer_norm13ln_bwd_kernelINS_13Kernel_traitsI13__nv_bfloat16S2_S2_S2_fjLj1024ELj1ELj4ELj1ELj16ENS_18Kernel_traits_baseILj1024ES2_S2_S2_S2_fjLj128EEEEELb0ELb0ELb1ELb0EEEvNS_9BwdParamsE,(.L_x_19948 - _ZN10layer_norm13ln_bwd_kernelINS_13Kernel_traitsI13__nv_bfloat16S2_S2_S2_fjLj1024ELj1ELj4ELj1ELj16ENS_18Kernel_traits_baseILj1024ES2_S2_S2_S2_fjLj128EEEEELb0ELb0ELb1ELb0EEEvNS_9BwdParamsE)
        .other          _ZN10layer_norm13ln_bwd_kernelINS_13Kernel_traitsI13__nv_bfloat16S2_S2_S2_fjLj1024ELj1ELj4ELj1ELj16ENS_18Kernel_traits_baseILj1024ES2_S2_S2_S2_fjLj128EEEEELb0ELb0ELb1ELb0EEEvNS_9BwdParamsE,@"STO_CUDA_ENTRY STV_DEFAULT"
_ZN10layer_norm13ln_bwd_kernelINS_13Kernel_traitsI13__nv_bfloat16S2_S2_S2_fjLj1024ELj1ELj4ELj1ELj16ENS_18Kernel_traits_baseILj1024ES2_S2_S2_S2_fjLj128EEEEELb0ELb0ELb1ELb0EEEvNS_9BwdParamsE:
.text._ZN10layer_norm13ln_bwd_kernelINS_13Kernel_traitsI13__nv_bfloat16S2_S2_S2_fjLj1024ELj1ELj4ELj1ELj16ENS_18Kernel_traits_baseILj1024ES2_S2_S2_S2_fjLj128EEEEELb0ELb0ELb1ELb0EEEvNS_9BwdParamsE:
[----:B------:R-:W-:Y:S01]  /*0000*/  LDC R1, c[0x0][0x37c] ;  /* 0x0000df00ff017b82 */ /* 0x000fe20000000800 */
[----:B------:R-:W0:Y:S01]  /*0010*/  S2R R144, SR_TID.X ;  /* 0x0000000000907919 */ /* 0x000e220000002100 */
[----:B------:R-:W1:Y:S01]  /*0020*/  LDCU UR4, c[0x0][0x388] ;  /* 0x00007100ff0477ac */ /* 0x000e620008000800 */
[----:B------:R-:W2:Y:S01]  /*0030*/  LDCU.64 UR6, c[0x0][0x358] ;  /* 0x00006b00ff0677ac */ /* 0x000ea20008000a00 */
[----:B------:R-:W3:Y:S01]  /*0040*/  LDCU UR5, c[0x0][0x384] ;  /* 0x00007080ff0577ac */ /* 0x000ee20008000800 */
[----:B------:R-:W4:Y:S01]  /*0050*/  LDCU UR14, c[0x0][0x40c] ;  /* 0x00008180ff0e77ac */ /* 0x000f220008000800 */
[----:B------:R-:W0:Y:S01]  /*0060*/  LDCU UR15, c[0x0][0x388] ;  /* 0x00007100ff0f77ac */ /* 0x000e220008000800 */
[----:B-1----:R-:W-:Y:S01]  /*0070*/  MOV R21, UR4 ;  /* 0x0000000400157c02 */ /* 0x002fe20008000f00 */
[----:B------:R-:W1:Y:S03]  /*0080*/  LDCU.U8 UR8, c[0x0][0x410] ;  /* 0x00008200ff0877ac */ /* 0x000e660008000000 */
[----:B------:R-:W-:Y:S01]  /*0090*/  SHF.R.S32.HI R0, RZ, 0x1f, R21 ;  /* 0x0000001fff007819 */ /* 0x000fe20000011415 */
[----:B------:R-:W1:Y:S03]  /*00a0*/  LDCU UR9, c[0x0][0x400] ;  /* 0x00008000ff0977ac */ /* 0x000e660008000800 */
[----:B------:R-:W-:Y:S01]  /*00b0*/  LEA.HI R0, R0, R21, RZ, 0x3 ;  /* 0x0000001500007211 */ /* 0x000fe200078f18ff */
[----:B------:R-:W1:Y:S01]  /*00c0*/  LDCU.64 UR12, c[0x0][0x438] ;  /* 0x00008700ff0c77ac */ /* 0x000e620008000a00 */
[----:B0-----:R-:W-:Y:S01]  /*00d0*/  LOP3.LUT R205, R144, 0x1f, RZ, 0xc0, !PT ;  /* 0x0000001f90cd7812 */ /* 0x001fe200078ec0ff */
[----:B------:R-:W0:Y:S03]  /*00e0*/  LDCU.64 UR20, c[0x0][0x478] ;  /* 0x00008f00ff1477ac */ /* 0x000e260008000a00 */
[----:B------:R-:W-:Y:S01]  /*00f0*/  LOP3.LUT R19, R205, 0x1f, RZ, 0x3c, !PT ;  /* 0x0000001fcd137812 */ /* 0x000fe200078e3cff */
[----:B------:R-:W0:Y:S01]  /*0100*/  LDCU.64 UR10, c[0x0][0x3c0] ;  /* 0x00007800ff0a77ac */ /* 0x000e220008000a00 */
[----:B------:R-:W-:-:S02]  /*0110*/  MOV R13, R205 ;  /* 0x000000cd000d7202 */ /* 0x000fc40000000f00 */
[----:B------:R-:W-:-:S04]  /*0120*/  LEA.HI.SX32 R19, R0, R19, 0x1d ;  /* 0x0000001300137211 */ /* 0x000fc800078feaff */
[C---:B------:R-:W-:Y:S02]  /*0130*/  ISETP.GE.U32.AND P0, PT, R19.reuse, 0x20, PT ;  /* 0x000000201300780c */ /* 0x040fe40003f06070 */
[C---:B------:R-:W-:Y:S02]  /*0140*/  ISETP.GE.U32.AND P1, PT, R19.reuse, 0x40, PT ;  /* 0x000000401300780c */ /* 0x040fe40003f26070 */
[C---:B------:R-:W-:Y:S02]  /*0150*/  ISETP.GE.U32.AND P2, PT, R19.reuse, 0x60, PT ;  /* 0x000000601300780c */ /* 0x040fe40003f46070 */
[----:B------:R-:W-:-:S07]  /*0160*/  ISETP.GE.U32.AND P3, PT, R19, 0x80, PT ;  /* 0x000000801300780c */ /* 0x000fce0003f66070 */
[----:B------:R-:W2:Y:S08]  /*0170*/  @P0 LDC.64 R2, c[0x0][0x3d0] ;  /* 0x0000f400ff020b82 */ /* 0x000eb00000000a00 */
[----:B------:R-:W3:Y:S08]  /*0180*/  @P1 LDC.64 R4, c[0x0][0x3d0] ;  /* 0x0000f400ff041b82 */ /* 0x000ef00000000a00 */
[----:B------:R-:W4:Y:S08]  /*0190*/  @P2 LDC.64 R8, c[0x0][0x3d0] ;  /* 0x0000f400ff082b82 */ /* 0x000f300000000a00 */
[----:B------:R-:W1:Y:S01]  /*01a0*/  @P3 LDC.64 R10, c[0x0][0x3d0] ;  /* 0x0000f400ff0a3b82 */ /* 0x000e620000000a00 */
[C---:B--2---:R-:W-:Y:S01]  /*01b0*/  @P0 IMAD.WIDE.U32 R2, R13.reuse, 0x10, R2 ;  /* 0x000000100d020825 */ /* 0x044fe200078e0002 */
[----:B------:R-:W-:-:S02]  /*01c0*/  @P0 LOP3.LUT R13, R13, 0x20, RZ, 0xfc, !PT ;  /* 0x000000200d0d0812 */ /* 0x000fc400078efcff */
[----:B------:R-:W-:Y:S02]  /*01d0*/  SHF.R.U32.HI R18, RZ, 0x5, R144 ;  /* 0x00000005ff127819 */ /* 0x000fe40000011690 */
[----:B------:R2:W5:Y:S01]  /*01e0*/  @P0 LDG.E.128 R40, desc[UR6][R2.64] ;  /* 0x0000000602280981 */ /* 0x000562000c1e1d00 */
        /* <DEDUP_REMOVED lines=45> */
[----:B0-2---:R-:W-:Y:S06]  /*04c0*/  @P0 BRA `(.L_x_87) ;  /* 0x00000070002c0947 */ /* 0x005fec0003800000 */
        /* <DEDUP_REMOVED lines=47> */
[----:B------:R-:W-:-:S07]  /*07c0*/  CS2R R118, SRZ ;  /* 0x0000000000767805 */ /* 0x000fce000001ff00 */
.L_x_126:
[----:B------:R-:W0:Y:S08]  /*07d0*/  LDC.64 R142, c[0x0][0x3f8] ;  /* 0x0000fe00ff8e7b82 */ /* 0x000e300000000a00 */
[----:B------:R-:W1:Y:S08]  /*07e0*/  LDC.64 R20, c[0x0][0x3c8] ;  /* 0x0000f200ff147b82 */ /* 0x000e700000000a00 */
[----:B------:R-:W2:Y:S01]  /*07f0*/  LDC.64 R140, c[0x0][0x3f0] ;  /* 0x0000fc00ff8c7b82 */ /* 0x000ea20000000a00 */
[----:B0-----:R-:W-:-:S05]  /*0800*/  IMAD.WIDE R142, R18, 0x4, R142 ;  /* 0x00000004128e7825 */ /* 0x001fca00078e028e */
[----:B------:R-:W3:Y:S01]  /*0810*/  LDG.E R22, desc[UR6][R142.64] ;  /* 0x000000068e167981 */ /* 0x000ee2000c1e1900 */
[----:B-1----:R-:W-:-:S06]  /*0820*/  IMAD.WIDE R20, R18, 0x4, R20 ;  /* 0x0000000412147825 */ /* 0x002fcc00078e0214 */
[----:B------:R0:W5:Y:S01]  /*0830*/  LDG.E R20, desc[UR6][R20.64] ;  /* 0x0000000614147981 */ /* 0x000162000c1e1900 */
[----:B--2---:R-:W-:-:S05]  /*0840*/  IMAD.WIDE R140, R18, 0x4, R140 ;  /* 0x00000004128c7825 */ /* 0x004fca00078e028c */
[----:B------:R0:W5:Y:S01]  /*0850*/  LDG.E R197, desc[UR6][R140.64] ;  /* 0x000000068cc57981 */ /* 0x000162000c1e1900 */
[----:B------:R-:W-:Y:S01]  /*0860*/  BSSY.RECONVERGENT B0, `(.L_x_88) ;  /* 0x00001d3000007945 */ /* 0x000fe20003800200 */
[----:B------:R-:W-:Y:S02]  /*0870*/  CS2R R200, SRZ ;  /* 0x0000000000c87805 */ /* 0x000fe4000001ff00 */
[----:B---3--:R-:W-:-:S13]  /*0880*/  ISETP.GE.AND P1, PT, R22, 0x1, PT ;  /* 0x000000011600780c */ /* 0x008fda0003f26270 */
[----:B0-----:R-:W-:Y:S05]  /*0890*/  @!P1 BRA `(.L_x_89) ;  /* 0x0000001800cc9947 */ /* 0x001fea0003800000 */
[----:B------:R-:W-:Y:S02]  /*08a0*/  SHF.R.S32.HI R21, RZ, 0x1f, R18 ;  /* 0x0000001fff157819 */ /* 0x000fe40000011412 */
[----:B------:R-:W-:-:S04]  /*08b0*/  LEA R140, P0, R18, UR10, 0x2 ;  /* 0x0000000a128c7c11 */ /* 0x000fc8000f8010ff */
[----:B------:R-:W-:-:S05]  /*08c0*/  LEA.HI.X R141, R18, UR11, R21, 0x2, P0 ;  /* 0x0000000b128d7c11 */ /* 0x000fca00080f1415 */
[----:B------:R-:W2:Y:S01]  /*08d0*/  LDG.E R140, desc[UR6][R140.64] ;  /* 0x000000068c8c7981 */ /* 0x000ea2000c1e1900 */
[----:B------:R-:W-:Y:S01]  /*08e0*/  MOV R21, UR15 ;  /* 0x0000000f00157c02 */ /* 0x000fe20008000f00 */
[----:B------:R-:W-:Y:S01]  /*08f0*/  BSSY.RECONVERGENT B2, `(.L_x_90) ;  /* 0x0000078000027945 */ /* 0x000fe20003800200 */
[----:B------:R-:W-:Y:S02]  /*0900*/  IADD3 R144, PT, PT, R22, -0x1, RZ ;  /* 0xffffffff16907810 */ /* 0x000fe40007ffe0ff */
[----:B------:R-:W-:Y:S02]  /*0910*/  CS2R R200, SRZ ;  /* 0x0000000000c87805 */ /* 0x000fe4000001ff00 */
[C---:B------:R-:W-:Y:S01]  /*0920*/  ISETP.GE.U32.AND P5, PT, R19.reuse, 0x20, PT ;  /* 0x000000201300780c */ /* 0x040fe20003fa6070 */
[-C--:B------:R-:W-:Y:S01]  /*0930*/  IMAD R142, R18, R21.reuse, RZ ;  /* 0x00000015128e7224 */ /* 0x080fe200078e02ff */
[----:B------:R-:W-:Y:S01]  /*0940*/  ISETP.NE.AND P0, PT, RZ, UR8, PT ;  /* 0x00000008ff007c0c */ /* 0x000fe2000bf05270 */
[----:B------:R-:W-:Y:S01]  /*0950*/  IMAD R144, R144, R21, RZ ;  /* 0x0000001590907224 */ /* 0x000fe200078e02ff */
[----:B------:R-:W-:-:S02]  /*0960*/  ISETP.GE.U32.AND P4, PT, R19, 0x40, PT ;  /* 0x000000401300780c */ /* 0x000fc40003f86070 */
[----:B------:R-:W-:Y:S02]  /*0970*/  SHF.R.S32.HI R143, RZ, 0x1f, R142 ;  /* 0x0000001fff8f7819 */ /* 0x000fe4000001148e */
[----:B------:R-:W-:Y:S02]  /*0980*/  SHF.R.S32.HI R145, RZ, 0x1f, R144 ;  /* 0x0000001fff917819 */ /* 0x000fe40000011490 */
[----:B------:R-:W-:Y:S02]  /*0990*/  LEA.HI R142, R143, R142, RZ, 0x3 ;  /* 0x0000008e8f8e7211 */ /* 0x000fe400078f18ff */
[----:B------:R-:W-:Y:S02]  /*09a0*/  LEA.HI R144, R145, R144, RZ, 0x3 ;  /* 0x0000009091907211 */ /* 0x000fe400078f18ff */
[----:B------:R-:W-:Y:S02]  /*09b0*/  LEA.HI.SX32 R199, R142, R205, 0x1d ;  /* 0x000000cd8ec77211 */ /* 0x000fe400078feaff */
[----:B------:R-:W-:-:S02]  /*09c0*/  ISETP.GE.U32.AND P3, PT, R19, 0x60, PT ;  /* 0x000000601300780c */ /* 0x000fc40003f66070 */
[----:B------:R-:W-:Y:S02]  /*09d0*/  ISETP.GE.U32.AND P2, PT, R19, 0x80, PT ;  /* 0x000000801300780c */ /* 0x000fe40003f46070 */
[----:B------:R-:W-:Y:S02]  /*09e0*/  LEA.HI.SX32 R205, R144, R205, 0x1d ;  /* 0x000000cd90cd7211 */ /* 0x000fe400078feaff */
[----:B------:R-:W-:Y:S02]  /*09f0*/  MOV R203, R199 ;  /* 0x000000c700cb7202 */ /* 0x000fe40000000f00 */
[----:B--2---:R-:W-:Y:S01]  /*0a00*/  FSEL R202, R140, RZ, !P0 ;  /* 0x000000ff8cca7208 */ /* 0x004fe20004000000 */
[----:B------:R-:W-:Y:S06]  /*0a10*/  @!P5 BRA `(.L_x_91) ;  /* 0x000000040094d947 */ /* 0x000fec0003800000 */
[----:B------:R-:W0:Y:S08]  /*0a20*/  LDC.64 R24, c[0x0][0x3a8] ;  /* 0x0000ea00ff187b82 */ /* 0x000e300000000a00 */
[----:B------:R-:W1:Y:S01]  /*0a30*/  LDC.64 R28, c[0x0][0x428] ;  /* 0x00010a00ff1c7b82 */ /* 0x000e620000000a00 */
[----:B0-----:R-:W-:-:S06]  /*0a40*/  IMAD.WIDE.U32 R24, R203, 0x10, R24 ;  /* 0x00000010cb187825 */ /* 0x001fcc00078e0018 */
[----:B------:R-:W2:Y:S01]  /*0a50*/  LDG.E.128 R24, desc[UR6][R24.64] ;  /* 0x0000000618187981 */ /* 0x000ea2000c1e1d00 */
[----:B-1----:R-:W-:-:S06]  /*0a60*/  IMAD.WIDE.U32 R28, R205, 0x10, R28 ;  /* 0x00000010cd1c7825 */ /* 0x002fcc00078e001c */
[----:B------:R-:W3:Y:S01]  /*0a70*/  LDG.E.128 R28, desc[UR6][R28.64] ;  /* 0x000000061c1c7981 */ /* 0x000ee2000c1e1d00 */
[----:B------:R-:W-:-:S04]  /*0a80*/  ISETP.NE.U32.AND P0, PT, RZ, UR12, PT ;  /* 0x0000000cff007c0c */ /* 0x000fc8000bf05070 */
[----:B------:R-:W-:-:S13]  /*0a90*/  ISETP.NE.AND.EX P0, PT, RZ, UR13, PT, P0 ;  /* 0x0000000dff007c0c */ /* 0x000fda000bf05300 */
[----:B------:R-:W0:Y:S02]  /*0aa0*/  @P0 LDC.64 R32, c[0x0][0x438] ;  /* 0x00010e00ff200b82 */ /* 0x000e240000000a00 */
[----:B0-----:R-:W-:-:S05]  /*0ab0*/  @P0 IMAD.WIDE.U32 R32, R203, 0x10, R32 ;  /* 0x00000010cb200825 */ /* 0x001fca00078e0020 */
[----:B------:R0:W5:Y:S01]  /*0ac0*/  @P0 LDG.E.128 R120, desc[UR6][R32.64] ;  /* 0x0000000620780981 */ /* 0x000162000c1e1d00 */
[----:B------:R-:W-:Y:S02]  /*0ad0*/  IADD3 R205, PT, PT, R205, 0x20, RZ ;  /* 0x00000020cdcd7810 */ /* 0x000fe40007ffe0ff */
[----:B------:R-:W-:Y:S02]  /*0ae0*/  IADD3 R203, PT, PT, R203, 0x20, RZ ;  /* 0x00000020cbcb7810 */ /* 0x000fe40007ffe0ff */
[----:B--2---:R-:W-:Y:S01]  /*0af0*/  SHF.L.U32 R3, R24, 0x10, RZ ;  /* 0x0000001018037819 */ /* 0x004fe200000006ff */
[----:B------:R-:W-:Y:S01]  /*0b00*/  IMAD.U32 R143, R26, 0x10000, RZ ;  /* 0x000100001a8f7824 */ /* 0x000fe200078e00ff */
[C---:B------:R-:W-:Y:S02]  /*0b10*/  PRMT R140, R25.reuse, 0x7632, R140 ;  /* 0x00007632198c7816 */ /* 0x040fe4000000008c */
[----:B------:R-:W-:Y:S01]  /*0b20*/  SHF.L.U32 R25, R25, 0x10, RZ ;  /* 0x0000001019197819 */ /* 0x000fe200000006ff */
[----:B------:R-:W-:Y:S01]  /*0b30*/  FADD.FTZ R3, -R202, R3 ;  /* 0x00000003ca037221 */ /* 0x000fe20000010100 */
[----:B------:R-:W-:-:S02]  /*0b40*/  PRMT R34, R24, 0x7632, R34 ;  /* 0x0000763218227816 */ /* 0x000fc40000000022 */
[----:B------:R-:W-:Y:S01]  /*0b50*/  SHF.L.U32 R24, R40, 0x10, RZ ;  /* 0x0000001028187819 */ /* 0x000fe200000006ff */
[----:B-----5:R-:W-:Y:S01]  /*0b60*/  FMUL.FTZ R3, R20, R3 ;  /* 0x0000000314037220 */ /* 0x020fe20000410000 */
[----:B---3--:R-:W-:Y:S01]  /*0b70*/  SHF.L.U32 R23, R28, 0x10, RZ ;  /* 0x000000101c177819 */ /* 0x008fe200000006ff */
[----:B------:R-:W-:Y:S01]  /*0b80*/  FADD.FTZ R25, -R202, R25 ;  /* 0x00000019ca197221 */ /* 0x000fe20000010100 */
[----:B------:R-:W-:Y:S02]  /*0b90*/  PRMT R141, R26, 0x7632, R141 ;  /* 0x000076321a8d7816 */ /* 0x000fe4000000008d */
[----:B0-----:R-:W-:Y:S01]  /*0ba0*/  PRMT R32, R29, 0x7632, R32 ;  /* 0x000076321d207816 */ /* 0x001fe20000000020 */
[-C--:B------:R-:W-:Y:S01]  /*0bb0*/  FMUL.FTZ R24, R24, R23.reuse ;  /* 0x0000001718187220 */ /* 0x080fe20000410000 */
[----:B------:R-:W-:Y:S01]  /*0bc0*/  FADD.FTZ R88, R88, R23 ;  /* 0x0000001758587221 */ /* 0x000fe20000010000 */
[----:B------:R-:W-:Y:S01]  /*0bd0*/  FFMA.FTZ R56, R3, R23, R56 ;  /* 0x0000001703387223 */ /* 0x000fe20000010038 */
[----:B------:R-:W-:Y:S01]  /*0be0*/  FMUL.FTZ R23, R20, R25 ;  /* 0x0000001914177220 */ /* 0x000fe20000410000 */
[----:B------:R-:W-:Y:S01]  /*0bf0*/  SHF.L.U32 R147, R27, 0x10, RZ ;  /* 0x000000101b937819 */ /* 0x000fe200000006ff */
[----:B------:R-:W-:Y:S01]  /*0c00*/  FADD.FTZ R25, -R202, R143 ;  /* 0x0000008fca197221 */ /* 0x000fe20000010100 */
[----:B------:R-:W-:Y:S01]  /*0c10*/  SHF.L.U32 R29, R29, 0x10, RZ ;  /* 0x000000101d1d7819 */ /* 0x000fe200000006ff */
[----:B------:R-:W-:Y:S01]  /*0c20*/  IMAD.U32 R141, R141, 0x10000, RZ ;  /* 0x000100008d8d7824 */ /* 0x000fe200078e00ff */
[----:B------:R-:W-:Y:S01]  /*0c30*/  SHF.L.U32 R26, R41, 0x10, RZ ;  /* 0x00000010291a7819 */ /* 0x000fe200000006ff */
[----:B------:R-:W-:Y:S01]  /*0c40*/  FMUL.FTZ R25, R20, R25 ;  /* 0x0000001914197220 */ /* 0x000fe20000410000 */
[----:B------:R-:W-:Y:S01]  /*0c50*/  PRMT R145, R27, 0x7632, R145 ;  /* 0x000076321b917816 */ /* 0x000fe20000000091 */
[----:B------:R-:W-:Y:S01]  /*0c60*/  FADD.FTZ R90, R90, R29 ;  /* 0x0000001d5a5a7221 */ /* 0x000fe20000010000 */
[----:B------:R-:W-:Y:S01]  /*0c70*/  PRMT R35, R28, 0x7632, R35 ;  /* 0x000076321c237816 */ /* 0x000fe20000000023 */
[-C--:B------:R-:W-:Y:S01]  /*0c80*/  FMUL.FTZ R26, R26, R29.reuse ;  /* 0x0000001d1a1a7220 */ /* 0x080fe20000410000 */
[----:B------:R-:W-:Y:S01]  /*0c90*/  SHF.L.U32 R27, R30, 0x10, RZ ;  /* 0x000000101e1b7819 */ /* 0x000fe200000006ff */
[----:B------:R-:W-:Y:S01]  /*0ca0*/  FFMA.FTZ R58, R23, R29, R58 ;  /* 0x0000001d173a7223 */ /* 0x000fe2000001003a */
[----:B------:R-:W-:Y:S01]  /*0cb0*/  SHF.L.U32 R28, R42, 0x10, RZ ;  /* 0x000000102a1c7819 */ /* 0x000fe200000006ff */
[----:B------:R-:W-:Y:S01]  /*0cc0*/  FADD.FTZ R147, -R202, R147 ;  /* 0x00000093ca937221 */ /* 0x000fe20000010100 */
[----:B------:R-:W-:Y:S01]  /*0cd0*/  SHF.L.U32 R29, R34, 0x10, RZ ;  /* 0x00000010221d7819 */ /* 0x000fe200000006ff */
[----:B------:R-:W-:Y:S01]  /*0ce0*/  FADD.FTZ R92, R92, R27 ;  /* 0x0000001b5c5c7221 */ /* 0x000fe20000010000 */
[----:B------:R-:W-:Y:S01]  /*0cf0*/  PRMT R146, R31, 0x7632, R146 ;  /* 0x000076321f927816 */ /* 0x000fe20000000092 */
[-C--:B------:R-:W-:Y:S01]  /*0d00*/  FMUL.FTZ R28, R28, R27.reuse ;  /* 0x0000001b1c1c7220 */ /* 0x080fe20000410000 */
[----:B------:R-:W-:Y:S01]  /*0d10*/  PRMT R144, R30, 0x7632, R144 ;  /* 0x000076321e907816 */ /* 0x000fe20000000090 */
[----:B------:R-:W-:Y:S01]  /*0d20*/  FFMA.FTZ R60, R25, R27, R60 ;  /* 0x0000001b193c7223 */ /* 0x000fe2000001003c */
[----:B------:R-:W-:Y:S01]  /*0d30*/  SHF.L.U32 R31, R31, 0x10, RZ ;  /* 0x000000101f1f7819 */ /* 0x000fe200000006ff */
[----:B------:R-:W-:Y:S01]  /*0d40*/  IMAD.U32 R30, R43, 0x10000, RZ ;  /* 0x000100002b1e7824 */ /* 0x000fe200078e00ff */
[----:B------:R-:W-:Y:S01]  /*0d50*/  SHF.L.U32 R33, R140, 0x10, RZ ;  /* 0x000000108c217819 */ /* 0x000fe200000006ff */
[----:B------:R-:W-:Y:S01]  /*0d60*/  FMUL.FTZ R27, R20, R147 ;  /* 0x00000093141b7220 */ /* 0x000fe20000410000 */
[----:B------:R-:W-:Y:S01]  /*0d70*/  FADD.FTZ R29, -R202, R29 ;  /* 0x0000001dca1d7221 */ /* 0x000fe20000010100 */
[-C--:B------:R-:W-:Y:S01]  /*0d80*/  FMUL.FTZ R30, R30, R31.reuse ;  /* 0x0000001f1e1e7220 */ /* 0x080fe20000410000 */
[----:B------:R-:W-:Y:S01]  /*0d90*/  FADD.FTZ R94, R94, R31 ;  /* 0x0000001f5e5e7221 */ /* 0x000fe20000010000 */
[----:B------:R-:W-:Y:S01]  /*0da0*/  FFMA.FTZ R62, R27, R31, R62 ;  /* 0x0000001f1b3e7223 */ /* 0x000fe2000001003e */
[----:B------:R-:W-:Y:S01]  /*0db0*/  FADD.FTZ R33, -R202, R33 ;  /* 0x00000021ca217221 */ /* 0x000fe20000010100 */
[----:B------:R-:W-:Y:S01]  /*0dc0*/  SHF.L.U32 R31, R14, 0x10, RZ ;  /* 0x000000100e1f7819 */ /* 0x000fe200000006ff */
[----:B------:R-:W-:Y:S01]  /*0dd0*/  FADD.FTZ R141, -R202, R141 ;  /* 0x0000008dca8d7221 */ /* 0x000fe20000010100 */
[----:B------:R-:W-:Y:S01]  /*0de0*/  SHF.L.U32 R140, R35, 0x10, RZ ;  /* 0x00000010238c7819 */ /* 0x000fe200000006ff */
[----:B------:R-:W-:Y:S01]  /*0df0*/  FMUL.FTZ R34, R20, R33 ;  /* 0x0000002114227220 */ /* 0x000fe20000410000 */
[----:B------:R-:W-:Y:S01]  /*0e00*/  SHF.L.U32 R142, R32, 0x10, RZ ;  /* 0x00000010208e7819 */ /* 0x000fe200000006ff */
[----:B------:R-:W-:Y:S01]  /*0e10*/  FMUL.FTZ R32, R20, R29 ;  /* 0x0000001d14207220 */ /* 0x000fe20000410000 */
[----:B------:R-:W-:Y:S01]  /*0e20*/  SHF.L.U32 R35, R15, 0x10, RZ ;  /* 0x000000100f237819 */ /* 0x000fe200000006ff */
[-C--:B------:R-:W-:Y:S01]  /*0e30*/  FMUL.FTZ R29, R31, R140.reuse ;  /* 0x0000008c1f1d7220 */ /* 0x080fe20000410000 */
[----:B------:R-:W-:Y:S01]  /*0e40*/  FADD.FTZ R89, R89, R140 ;  /* 0x0000008c59597221 */ /* 0x000fe20000010000 */
[----:B------:R-:W-:Y:S01]  /*0e50*/  FFMA.FTZ R57, R32, R140, R57 ;  /* 0x0000008c20397223 */ /* 0x000fe20000010039 */
[----:B------:R-:W-:Y:S01]  /*0e60*/  FADD.FTZ R140, RZ, R24 ;  /* 0x00000018ff8c7221 */ /* 0x000fe20000010000 */
[-C--:B------:R-:W-:Y:S01]  /*0e70*/  FMUL.FTZ R31, R35, R142.reuse ;  /* 0x0000008e231f7220 */ /* 0x080fe20000410000 */
[----:B------:R-:W-:Y:S01]  /*0e80*/  FADD.FTZ R91, R91, R142 ;  /* 0x0000008e5b5b7221 */ /* 0x000fe20000010000 */
[----:B------:R-:W-:Y:S01]  /*0e90*/  FFMA.FTZ R59, R34, R142, R59 ;  /* 0x0000008e223b7223 */ /* 0x000fe2000001003b */
[----:B------:R-:W-:Y:S01]  /*0ea0*/  FFMA.FTZ R33, R3, R24, RZ ;  /* 0x0000001803217223 */ /* 0x000fe200000100ff */
[----:B------:R-:W-:Y:S01]  /*0eb0*/  SHF.L.U32 R142, R16, 0x10, RZ ;  /* 0x00000010108e7819 */ /* 0x000fe200000006ff */
[----:B------:R-:W-:Y:S01]  /*0ec0*/  FADD.FTZ R35, R140, R29 ;  /* 0x0000001d8c237221 */ /* 0x000fe20000010000 */
[----:B------:R-:W-:Y:S01]  /*0ed0*/  SHF.L.U32 R144, R144, 0x10, RZ ;  /* 0x0000001090907819 */ /* 0x000fe200000006ff */
[----:B------:R-:W-:Y:S01]  /*0ee0*/  FFMA.FTZ R140, R32, R29, R33 ;  /* 0x0000001d208c7223 */ /* 0x000fe20000010021 */
[----:B------:R-:W-:Y:S01]  /*0ef0*/  FMUL.FTZ R148, R20, R141 ;  /* 0x0000008d14947220 */ /* 0x000fe20000410000 */
[----:B------:R-:W-:-:S02]  /*0f00*/  SHF.L.U32 R143, R17, 0x10, RZ ;  /* 0x00000010118f7819 */ /* 0x000fc400000006ff */
[----:B------:R-:W-:Y:S01]  /*0f10*/  FMUL.FTZ R33, R142, R144 ;  /* 0x000000908e217220 */ /* 0x000fe20000410000 */
[----:B------:R-:W-:Y:S01]  /*0f20*/  FADD.FTZ R142, R35, R26 ;  /* 0x0000001a238e7221 */ /* 0x000fe20000010000 */
[----:B------:R-:W-:Y:S01]  /*0f30*/  FFMA.FTZ R35, R23, R26, R140 ;  /* 0x0000001a17237223 */ /* 0x000fe2000001008c */
[----:B------:R-:W-:Y:S01]  /*0f40*/  SHF.L.U32 R146, R146, 0x10, RZ ;  /* 0x0000001092927819 */ /* 0x000fe200000006ff */
[----:B------:R-:W-:Y:S01]  /*0f50*/  FADD.FTZ R93, R93, R144 ;  /* 0x000000905d5d7221 */ /* 0x000fe20000010000 */
[----:B------:R-:W-:Y:S01]  /*0f60*/  FADD.FTZ R141, R142, R31 ;  /* 0x0000001f8e8d7221 */ /* 0x000fe20000010000 */
[----:B------:R-:W-:Y:S01]  /*0f70*/  FFMA.FTZ R140, R34, R31, R35 ;  /* 0x0000001f228c7223 */ /* 0x000fe20000010023 */
[----:B------:R-:W-:Y:S01]  /*0f80*/  SHF.L.U32 R145, R145, 0x10, RZ ;  /* 0x0000001091917819 */ /* 0x000fe200000006ff */
[----:B------:R-:W-:Y:S01]  /*0f90*/  FMUL.FTZ R35, R143, R146 ;  /* 0x000000928f237220 */ /* 0x000fe20000410000 */
[----:B------:R-:W-:Y:S01]  /*0fa0*/  FADD.FTZ R142, R141, R28 ;  /* 0x0000001c8d8e7221 */ /* 0x000fe20000010000 */
[----:B------:R-:W-:Y:S01]  /*0fb0*/  FFMA.FTZ R141, R25, R28, R140 ;  /* 0x0000001c198d7223 */ /* 0x000fe2000001008c */
[----:B------:R-:W-:Y:S01]  /*0fc0*/  FFMA.FTZ R61, R148, R144, R61 ;  /* 0x00000090943d7223 */ /* 0x000fe2000001003d */
[----:B------:R-:W-:Y:S01]  /*0fd0*/  FADD.FTZ R145, -R202, R145 ;  /* 0x00000091ca917221 */ /* 0x000fe20000010100 */
[----:B------:R-:W-:Y:S01]  /*0fe0*/  FADD.FTZ R143, R142, R33 ;  /* 0x000000218e8f7221 */ /* 0x000fe20000010000 */
[----:B------:R-:W-:Y:S01]  /*0ff0*/  FFMA.FTZ R140, R148, R33, R141 ;  /* 0x00000021948c7223 */ /* 0x000fe2000001008d */
[----:B------:R-:W-:Y:S01]  /*1000*/  FADD.FTZ R95, R95, R146 ;  /* 0x000000925f5f7221 */ /* 0x000fe20000010000 */
[----:B------:R-:W-:Y:S01]  /*1010*/  FMUL.FTZ R150, R20, R145 ;  /* 0x0000009114967220 */ /* 0x000fe20000410000 */
[----:B------:R-:W-:Y:S01]  /*1020*/  FADD.FTZ R142, R143, R30 ;  /* 0x0000001e8f8e7221 */ /* 0x000fe20000010000 */
[----:B------:R-:W-:-:S02]  /*1030*/  FFMA.FTZ R141, R27, R30, R140 ;  /* 0x0000001e1b8d7223 */ /* 0x000fc4000001008c */
[----:B------:R-:W-:Y:S01]  /*1040*/  FFMA.FTZ R63, R150, R146, R63 ;  /* 0x00000092963f7223 */ /* 0x000fe2000001003f */
[----:B------:R-:W-:Y:S01]  /*1050*/  FADD.FTZ R201, R142, R35 ;  /* 0x000000238ec97221 */ /* 0x000fe20000010000 */
[----:B------:R-:W-:-:S07]  /*1060*/  FFMA.FTZ R200, R150, R35, R141 ;  /* 0x0000002396c87223 */ /* 0x000fce000001008d */
.L_x_91:
[----:B------:R-:W-:Y:S05]  /*1070*/  BSYNC.RECONVERGENT B2 ;  /* 0x0000000000027941 */ /* 0x000fea0003800200 */
.L_x_90:
        /* <DEDUP_REMOVED lines=10> */
[----:B------:R-:W0:Y:S01]  /*1120*/  @P0 LDC.64 R152, c[0x0][0x438] ;  /* 0x00010e00ff980b82 */ /* 0x000e220000000a00 */
[----:B------:R-:W-:Y:S01]  /*1130*/  SHF.L.U32 R154, R45, 0x10, RZ ;  /* 0x000000102d9a7819 */ /* 0x000fe200000006ff */
[----:B0-----:R-:W-:-:S05]  /*1140*/  @P0 IMAD.WIDE.U32 R152, R203, 0x10, R152 ;  /* 0x00000010cb980825 */ /* 0x001fca00078e0098 */
[----:B------:R0:W5:Y:S01]  /*1150*/  @P0 LDG.E.128 R124, desc[UR6][R152.64] ;  /* 0x00000006987c0981 */ /* 0x000162000c1e1d00 */
[----:B------:R-:W-:Y:S02]  /*1160*/  SHF.L.U32 R156, R46, 0x10, RZ ;  /* 0x000000102e9c7819 */ /* 0x000fe400000006ff */
[----:B------:R-:W-:Y:S02]  /*1170*/  SHF.L.U32 R158, R47, 0x10, RZ ;  /* 0x000000102f9e7819 */ /* 0x000fe400000006ff */
[----:B------:R-:W-:Y:S02]  /*1180*/  IADD3 R205, PT, PT, R205, 0x20, RZ ;  /* 0x00000020cdcd7810 */ /* 0x000fe40007ffe0ff */
[----:B------:R-:W-:Y:S02]  /*1190*/  IADD3 R203, PT, PT, R203, 0x20, RZ ;  /* 0x00000020cbcb7810 */ /* 0x000fe40007ffe0ff */
[C---:B--2---:R-:W-:Y:S01]  /*11a0*/  SHF.L.U32 R149, R140.reuse, 0x10, RZ ;  /* 0x000000108c957819 */ /* 0x044fe200000006ff */
[----:B------:R-:W-:Y:S01]  /*11b0*/  IMAD.U32 R163, R143, 0x10000, RZ ;  /* 0x000100008fa37824 */ /* 0x000fe200078e00ff */
[----:B------:R-:W-:-:S02]  /*11c0*/  PRMT R157, R140, 0x7632, R157 ;  /* 0x000076328c9d7816 */ /* 0x000fc4000000009d */
[----:B------:R-:W-:Y:S01]  /*11d0*/  PRMT R166, R143, 0x7632, R166 ;  /* 0x000076328fa67816 */ /* 0x000fe200000000a6 */
[C---:B------:R-:W-:Y:S01]  /*11e0*/  FADD.FTZ R149, -R202.reuse, R149 ;  /* 0x00000095ca957221 */ /* 0x040fe20000010100 */
[----:B------:R-:W-:Y:S01]  /*11f0*/  SHF.L.U32 R151, R141, 0x10, RZ ;  /* 0x000000108d977819 */ /* 0x000fe200000006ff */
[----:B------:R-:W-:Y:S01]  /*1200*/  FADD.FTZ R163, -R202, R163 ;  /* 0x000000a3caa37221 */ /* 0x000fe20000010100 */
[----:B------:R-:W-:Y:S01]  /*1210*/  SHF.L.U32 R140, R44, 0x10, RZ ;  /* 0x000000102c8c7819 */ /* 0x000fe200000006ff */
[----:B-----5:R-:W-:Y:S01]  /*1220*/  FMUL.FTZ R149, R20, R149 ;  /* 0x0000009514957220 */ /* 0x020fe20000410000 */
[----:B---3--:R-:W-:Y:S01]  /*1230*/  SHF.L.U32 R143, R144, 0x10, RZ ;  /* 0x00000010908f7819 */ /* 0x008fe200000006ff */
[----:B------:R-:W-:Y:S01]  /*1240*/  FADD.FTZ R151, -R202, R151 ;  /* 0x00000097ca977221 */ /* 0x000fe20000010100 */
[C---:B------:R-:W-:Y:S02]  /*1250*/  PRMT R164, R142.reuse, 0x7632, R164 ;  /* 0x000076328ea47816 */ /* 0x040fe400000000a4 */
[----:B------:R-:W-:Y:S01]  /*1260*/  SHF.L.U32 R161, R142, 0x10, RZ ;  /* 0x000000108ea17819 */ /* 0x000fe200000006ff */
[-C--:B0-----:R-:W-:Y:S01]  /*1270*/  FMUL.FTZ R152, R140, R143.reuse ;  /* 0x0000008f8c987220 */ /* 0x081fe20000410000 */
[----:B------:R-:W-:Y:S01]  /*1280*/  FADD.FTZ R96, R96, R143 ;  /* 0x0000008f60607221 */ /* 0x000fe20000010000 */
[----:B------:R-:W-:Y:S01]  /*1290*/  FFMA.FTZ R64, R149, R143, R64 ;  /* 0x0000008f95407223 */ /* 0x000fe20000010040 */
[----:B------:R-:W-:Y:S01]  /*12a0*/  IMAD.U32 R143, R157, 0x10000, RZ ;  /* 0x000100009d8f7824 */ /* 0x000fe200078e00ff */
[----:B------:R-:W-:Y:S01]  /*12b0*/  PRMT R142, R145, 0x7632, R142 ;  /* 0x00007632918e7816 */ /* 0x000fe2000000008e */
[----:B------:R-:W-:Y:S01]  /*12c0*/  FMUL.FTZ R151, R20, R151 ;  /* 0x0000009714977220 */ /* 0x000fe20000410000 */
[----:B------:R-:W-:Y:S01]  /*12d0*/  PRMT R159, R141, 0x7632, R159 ;  /* 0x000076328d9f7816 */ /* 0x000fe2000000009f */
[C---:B------:R-:W-:Y:S01]  /*12e0*/  FADD.FTZ R143, -R202.reuse, R143 ;  /* 0x0000008fca8f7221 */ /* 0x040fe20000010100 */
[----:B------:R-:W-:Y:S01]  /*12f0*/  SHF.L.U32 R145, R145, 0x10, RZ ;  /* 0x0000001091917819 */ /* 0x000fe200000006ff */
[----:B------:R-:W-:Y:S01]  /*1300*/  FADD.FTZ R153, -R202, R161 ;  /* 0x000000a1ca997221 */ /* 0x000fe20000010100 */
[----:B------:R-:W-:Y:S01]  /*1310*/  PRMT R141, R144, 0x7632, R141 ;  /* 0x00007632908d7816 */ /* 0x000fe2000000008d */
[----:B------:R-:W-:Y:S01]  /*1320*/  FMUL.FTZ R160, R20, R143 ;  /* 0x0000008f14a07220 */ /* 0x000fe20000410000 */
[----:B------:R-:W-:Y:S01]  /*1330*/  SHF.L.U32 R157, R10, 0x10, RZ ;  /* 0x000000100a9d7819 */ /* 0x000fe200000006ff */
[-C--:B------:R-:W-:Y:S01]  /*1340*/  FMUL.FTZ R154, R154, R145.reuse ;  /* 0x000000919a9a7220 */ /* 0x080fe20000410000 */
[----:B------:R-:W-:Y:S01]  /*1350*/  FADD.FTZ R98, R98, R145 ;  /* 0x0000009162627221 */ /* 0x000fe20000010000 */
[----:B------:R-:W-:Y:S01]  /*1360*/  FFMA.FTZ R66, R151, R145, R66 ;  /* 0x0000009197427223 */ /* 0x000fe20000010042 */
[----:B------:R-:W-:Y:S01]  /*1370*/  SHF.L.U32 R140, R141, 0x10, RZ ;  /* 0x000000108d8c7819 */ /* 0x000fe200000006ff */
[----:B------:R-:W-:Y:S01]  /*1380*/  FFMA.FTZ R141, R149, R152, R200 ;  /* 0x00000098958d7223 */ /* 0x000fe200000100c8 */
[----:B------:R-:W-:Y:S01]  /*1390*/  SHF.L.U32 R145, R159, 0x10, RZ ;  /* 0x000000109f917819 */ /* 0x000fe200000006ff */
[----:B------:R-:W-:Y:S01]  /*13a0*/  FMUL.FTZ R153, R20, R153 ;  /* 0x0000009914997220 */ /* 0x000fe20000410000 */
[----:B------:R-:W-:Y:S01]  /*13b0*/  SHF.L.U32 R159, R11, 0x10, RZ ;  /* 0x000000100b9f7819 */ /* 0x000fe200000006ff */
[-C--:B------:R-:W-:Y:S01]  /*13c0*/  FMUL.FTZ R157, R157, R140.reuse ;  /* 0x0000008c9d9d7220 */ /* 0x080fe20000410000 */
[----:B------:R-:W-:Y:S01]  /*13d0*/  FADD.FTZ R97, R97, R140 ;  /* 0x0000008c61617221 */ /* 0x000fe20000010000 */
[----:B------:R-:W-:Y:S01]  /*13e0*/  FFMA.FTZ R65, R160, R140, R65 ;  /* 0x0000008ca0417223 */ /* 0x000fe20000010041 */
[----:B------:R-:W-:Y:S01]  /*13f0*/  FADD.FTZ R145, -R202, R145 ;  /* 0x00000091ca917221 */ /* 0x000fe20000010100 */
[----:B------:R-:W-:Y:S01]  /*1400*/  FADD.FTZ R140, R201, R152 ;  /* 0x00000098c98c7221 */ /* 0x000fe20000010000 */
[----:B------:R-:W-:-:S02]  /*1410*/  SHF.L.U32 R142, R142, 0x10, RZ ;  /* 0x000000108e8e7819 */ /* 0x000fc400000006ff */
[----:B------:R-:W-:Y:S01]  /*1420*/  FMUL.FTZ R162, R20, R145 ;  /* 0x0000009114a27220 */ /* 0x000fe20000410000 */
[----:B------:R-:W-:Y:S01]  /*1430*/  FADD.FTZ R143, R140, R157 ;  /* 0x0000009d8c8f7221 */ /* 0x000fe20000010000 */
[----:B------:R-:W-:Y:S01]  /*1440*/  SHF.L.U32 R155, R146, 0x10, RZ ;  /* 0x00000010929b7819 */ /* 0x000fe200000006ff */
[----:B------:R-:W-:Y:S01]  /*1450*/  FFMA.FTZ R140, R160, R157, R141 ;  /* 0x0000009da08c7223 */ /* 0x000fe2000001008d */
[----:B------:R-:W-:Y:S01]  /*1460*/  PRMT R144, R146, 0x7632, R144 ;  /* 0x0000763292907816 */ /* 0x000fe20000000090 */
[-C--:B------:R-:W-:Y:S01]  /*1470*/  FMUL.FTZ R159, R159, R142.reuse ;  /* 0x0000008e9f9f7220 */ /* 0x080fe20000410000 */
[----:B------:R-:W-:Y:S01]  /*1480*/  FADD.FTZ R99, R99, R142 ;  /* 0x0000008e63637221 */ /* 0x000fe20000010000 */
[----:B------:R-:W-:Y:S01]  /*1490*/  FFMA.FTZ R67, R162, R142, R67 ;  /* 0x0000008ea2437223 */ /* 0x000fe20000010043 */
[----:B------:R-:W-:Y:S01]  /*14a0*/  SHF.L.U32 R145, R164, 0x10, RZ ;  /* 0x00000010a4917819 */ /* 0x000fe200000006ff */
[----:B------:R-:W-:Y:S01]  /*14b0*/  FADD.FTZ R142, R143, R154 ;  /* 0x0000009a8f8e7221 */ /* 0x000fe20000010000 */
[----:B------:R-:W-:Y:S01]  /*14c0*/  PRMT R146, R147, 0x7632, R146 ;  /* 0x0000763293927816 */ /* 0x000fe20000000092 */
[----:B------:R-:W-:Y:S01]  /*14d0*/  FFMA.FTZ R141, R151, R154, R140 ;  /* 0x0000009a978d7223 */ /* 0x000fe2000001008c */
[----:B------:R-:W-:Y:S01]  /*14e0*/  SHF.L.U32 R147, R147, 0x10, RZ ;  /* 0x0000001093937819 */ /* 0x000fe200000006ff */
[-C--:B------:R-:W-:Y:S01]  /*14f0*/  FMUL.FTZ R156, R156, R155.reuse ;  /* 0x0000009b9c9c7220 */ /* 0x080fe20000410000 */
[----:B------:R-:W-:Y:S01]  /*1500*/  FADD.FTZ R100, R100, R155 ;  /* 0x0000009b64647221 */ /* 0x000fe20000010000 */
[----:B------:R-:W-:Y:S01]  /*1510*/  FFMA.FTZ R68, R153, R155, R68 ;  /* 0x0000009b99447223 */ /* 0x000fe20000010044 */
[----:B------:R-:W-:Y:S01]  /*1520*/  FMUL.FTZ R155, R20, R163 ;  /* 0x000000a3149b7220 */ /* 0x000fe20000410000 */
[----:B------:R-:W-:Y:S01]  /*1530*/  SHF.L.U32 R161, R12, 0x10, RZ ;  /* 0x000000100ca17819 */ /* 0x000fe200000006ff */
[----:B------:R-:W-:-:S02]  /*1540*/  IMAD.U32 R144, R144, 0x10000, RZ ;  /* 0x0001000090907824 */ /* 0x000fc400078e00ff */
[----:B------:R-:W-:Y:S01]  /*1550*/  FADD.FTZ R145, -R202, R145 ;  /* 0x00000091ca917221 */ /* 0x000fe20000010100 */
        /* <DEDUP_REMOVED lines=22> */
[----:B------:R-:W-:Y:S01]  /*16c0*/  FFMA.FTZ R71, R166, R146, R71 ;  /* 0x00000092a6477223 */ /* 0x000fe20000010047 */
[----:B------:R-:W-:Y:S01]  /*16d0*/  FADD.FTZ R201, R142, R163 ;  /* 0x000000a38ec97221 */ /* 0x000fe20000010000 */
[----:B------:R-:W-:-:S07]  /*16e0*/  FFMA.FTZ R200, R166, R163, R141 ;  /* 0x000000a3a6c87223 */ /* 0x000fce000001008d */
.L_x_93:
[----:B------:R-:W-:Y:S05]  /*16f0*/  BSYNC.RECONVERGENT B2 ;  /* 0x0000000000027941 */ /* 0x000fea0003800200 */
.L_x_92:
        /* <DEDUP_REMOVED lines=18> */
[C---:B--2---:R-:W-:Y:S02]  /*1820*/  SHF.L.U32 R165, R140.reuse, 0x10, RZ ;  /* 0x000000108ca57819 */ /* 0x044fe400000006ff */
[----:B------:R-:W-:-:S02]  /*1830*/  PRMT R173, R140, 0x7632, R173 ;  /* 0x000076328cad7816 */ /* 0x000fc400000000ad */
[C---:B------:R-:W-:Y:S01]  /*1840*/  PRMT R182, R143.reuse, 0x7632, R182 ;  /* 0x000076328fb67816 */ /* 0x040fe200000000b6 */
[----:B------:R-:W-:Y:S01]  /*1850*/  FADD.FTZ R165, -R202, R165 ;  /* 0x000000a5caa57221 */ /* 0x000fe20000010100 */
[----:B------:R-:W-:Y:S02]  /*1860*/  SHF.L.U32 R179, R143, 0x10, RZ ;  /* 0x000000108fb37819 */ /* 0x000fe400000006ff */
[----:B------:R-:W-:Y:S01]  /*1870*/  SHF.L.U32 R140, R48, 0x10, RZ ;  /* 0x00000010308c7819 */ /* 0x000fe200000006ff */
[----:B-----5:R-:W-:Y:S01]  /*1880*/  FMUL.FTZ R165, R20, R165 ;  /* 0x000000a514a57220 */ /* 0x020fe20000410000 */
[----:B---3--:R-:W-:Y:S01]  /*1890*/  SHF.L.U32 R143, R144, 0x10, RZ ;  /* 0x00000010908f7819 */ /* 0x008fe200000006ff */
[----:B------:R-:W-:Y:S01]  /*18a0*/  FADD.FTZ R179, -R202, R179 ;  /* 0x000000b3cab37221 */ /* 0x000fe20000010100 */
[----:B------:R-:W-:Y:S02]  /*18b0*/  SHF.L.U32 R167, R141, 0x10, RZ ;  /* 0x000000108da77819 */ /* 0x000fe400000006ff */
[----:B------:R-:W-:Y:S01]  /*18c0*/  PRMT R180, R142, 0x7632, R180 ;  /* 0x000076328eb47816 */ /* 0x000fe200000000b4 */
[-C--:B0-----:R-:W-:Y:S01]  /*18d0*/  FMUL.FTZ R168, R140, R143.reuse ;  /* 0x0000008f8ca87220 */ /* 0x081fe20000410000 */
[----:B------:R-:W-:Y:S01]  /*18e0*/  FADD.FTZ R128, R128, R143 ;  /* 0x0000008f80807221 */ /* 0x000fe20000010000 */
[----:B------:R-:W-:Y:S01]  /*18f0*/  FFMA.FTZ R104, R165, R143, R104 ;  /* 0x0000008fa5687223 */ /* 0x000fe20000010068 */
[----:B------:R-:W-:Y:S01]  /*1900*/  FADD.FTZ R167, -R202, R167 ;  /* 0x000000a7caa77221 */ /* 0x000fe20000010100 */
[----:B------:R-:W-:-:S02]  /*1910*/  SHF.L.U32 R143, R173, 0x10, RZ ;  /* 0x00000010ad8f7819 */ /* 0x000fc400000006ff */
[----:B------:R-:W-:Y:S01]  /*1920*/  SHF.L.U32 R177, R142, 0x10, RZ ;  /* 0x000000108eb17819 */ /* 0x000fe200000006ff */
[----:B------:R-:W-:Y:S01]  /*1930*/  FMUL.FTZ R167, R20, R167 ;  /* 0x000000a714a77220 */ /* 0x000fe20000410000 */
[----:B------:R-:W-:Y:S01]  /*1940*/  PRMT R175, R141, 0x7632, R175 ;  /* 0x000076328daf7816 */ /* 0x000fe200000000af */
[----:B------:R-:W-:Y:S01]  /*1950*/  FADD.FTZ R143, -R202, R143 ;  /* 0x0000008fca8f7221 */ /* 0x000fe20000010100 */
[C---:B------:R-:W-:Y:S01]  /*1960*/  PRMT R142, R145.reuse, 0x7632, R142 ;  /* 0x00007632918e7816 */ /* 0x040fe2000000008e */
[----:B------:R-:W-:Y:S01]  /*1970*/  IMAD.U32 R145, R145, 0x10000, RZ ;  /* 0x0001000091917824 */ /* 0x000fe200078e00ff */
        /* <DEDUP_REMOVED lines=9> */
[----:B------:R-:W-:Y:S01]  /*1a10*/  FADD.FTZ R169, -R202, R177 ;  /* 0x000000b1caa97221 */ /* 0x000fe20000010100 */
[----:B------:R-:W-:Y:S01]  /*1a20*/  SHF.L.U32 R142, R142, 0x10, RZ ;  /* 0x000000108e8e7819 */ /* 0x000fe200000006ff */
[-C--:B------:R-:W-:Y:S01]  /*1a30*/  FMUL.FTZ R173, R173, R140.reuse ;  /* 0x0000008cadad7220 */ /* 0x080fe20000410000 */
[----:B------:R-:W-:Y:S01]  /*1a40*/  FADD.FTZ R129, R129, R140 ;  /* 0x0000008c81817221 */ /* 0x000fe20000010000 */
[----:B------:R-:W-:Y:S01]  /*1a50*/  FFMA.FTZ R105, R176, R140, R105 ;  /* 0x0000008cb0697223 */ /* 0x000fe20000010069 */
[----:B------:R-:W-:Y:S01]  /*1a60*/  FADD.FTZ R145, -R202, R145 ;  /* 0x00000091ca917221 */ /* 0x000fe20000010100 */
[----:B------:R-:W-:Y:S01]  /*1a70*/  FADD.FTZ R140, R201, R168 ;  /* 0x000000a8c98c7221 */ /* 0x000fe20000010000 */
[----:B------:R-:W-:Y:S01]  /*1a80*/  IMAD.U32 R175, R7, 0x10000, RZ ;  /* 0x0001000007af7824 */ /* 0x000fe200078e00ff */
[----:B------:R-:W-:Y:S01]  /*1a90*/  SHF.L.U32 R171, R146, 0x10, RZ ;  /* 0x0000001092ab7819 */ /* 0x000fe200000006ff */
[----:B------:R-:W-:Y:S01]  /*1aa0*/  FMUL.FTZ R178, R20, R145 ;  /* 0x0000009114b27220 */ /* 0x000fe20000410000 */
[----:B------:R-:W-:Y:S01]  /*1ab0*/  FADD.FTZ R143, R140, R173 ;  /* 0x000000ad8c8f7221 */ /* 0x000fe20000010000 */
[----:B------:R-:W-:Y:S01]  /*1ac0*/  FFMA.FTZ R140, R176, R173, R141 ;  /* 0x000000adb08c7223 */ /* 0x000fe2000001008d */
[----:B------:R-:W-:Y:S01]  /*1ad0*/  FMUL.FTZ R169, R20, R169 ;  /* 0x000000a914a97220 */ /* 0x000fe20000410000 */
        /* <DEDUP_REMOVED lines=14> */
[----:B------:R-:W-:Y:S01]  /*1bc0*/  FADD.FTZ R145, -R202, R145 ;  /* 0x00000091ca917221 */ /* 0x000fe20000010100 */
        /* <DEDUP_REMOVED lines=26> */
.L_x_95:
[----:B------:R-:W-:Y:S05]  /*1d70*/  BSYNC.RECONVERGENT B2 ;  /* 0x0000000000027941 */ /* 0x000fea0003800200 */
.L_x_94:
        /* <DEDUP_REMOVED lines=14> */
[----:B0-----:R-:W-:Y:S02]  /*1e60*/  SHF.L.U32 R184, R52, 0x10, RZ ;  /* 0x0000001034b87819 */ /* 0x001fe400000006ff */
[C---:B--2---:R-:W-:Y:S01]  /*1e70*/  PRMT R186, R141.reuse, 0x7632, R186 ;  /* 0x000076328dba7816 */ /* 0x044fe200000000ba */
[C---:B------:R-:W-:Y:S01]  /*1e80*/  IMAD.U32 R183, R140.reuse, 0x10000, RZ ;  /* 0x000100008cb77824 */ /* 0x040fe200078e00ff */
[----:B------:R-:W-:Y:S02]  /*1e90*/  PRMT R181, R140, 0x7632, R181 ;  /* 0x000076328cb57816 */ /* 0x000fe400000000b5 */
[----:B------:R-:W-:Y:S01]  /*1ea0*/  SHF.L.U32 R141, R141, 0x10, RZ ;  /* 0x000000108d8d7819 */ /* 0x000fe200000006ff */
[----:B------:R-:W-:Y:S01]  /*1eb0*/  FADD.FTZ R183, -R202, R183 ;  /* 0x000000b7cab77221 */ /* 0x000fe20000010100 */
[----:B------:R-:W-:-:S02]  /*1ec0*/  PRMT R140, R142, 0x7632, R140 ;  /* 0x000076328e8c7816 */ /* 0x000fc4000000008c */
[----:B------:R-:W-:Y:S01]  /*1ed0*/  SHF.L.U32 R187, R142, 0x10, RZ ;  /* 0x000000108ebb7819 */ /* 0x000fe200000006ff */
[C---:B------:R-:W-:Y:S01]  /*1ee0*/  FADD.FTZ R185, -R202.reuse, R141 ;  /* 0x0000008dcab97221 */ /* 0x040fe20000010100 */
[C---:B------:R-:W-:Y:S02]  /*1ef0*/  PRMT R142, R143.reuse, 0x7632, R142 ;  /* 0x000076328f8e7816 */ /* 0x040fe4000000008e */
[----:B------:R-:W-:Y:S01]  /*1f00*/  SHF.L.U32 R143, R143, 0x10, RZ ;  /* 0x000000108f8f7819 */ /* 0x000fe200000006ff */
[----:B------:R-:W-:Y:S01]  /*1f10*/  FADD.FTZ R187, -R202, R187 ;  /* 0x000000bbcabb7221 */ /* 0x000fe20000010100 */
[----:B------:R-:W-:Y:S02]  /*1f20*/  SHF.L.U32 R181, R181, 0x10, RZ ;  /* 0x00000010b5b57819 */ /* 0x000fe400000006ff */
[----:B------:R-:W-:Y:S01]  /*1f30*/  SHF.L.U32 R189, R140, 0x10, RZ ;  /* 0x000000108cbd7819 */ /* 0x000fe200000006ff */
[----:B------:R-:W-:Y:S01]  /*1f40*/  FADD.FTZ R193, -R202, R143 ;  /* 0x0000008fcac17221 */ /* 0x000fe20000010100 */
[----:B------:R-:W-:Y:S01]  /*1f50*/  SHF.L.U32 R141, R186, 0x10, RZ ;  /* 0x00000010ba8d7819 */ /* 0x000fe200000006ff */
[----:B------:R-:W-:Y:S01]  /*1f60*/  FADD.FTZ R143, -R202, R181 ;  /* 0x000000b5ca8f7221 */ /* 0x000fe20000010100 */
[----:B-----5:R-:W-:Y:S01]  /*1f70*/  FMUL.FTZ R181, R20, R183 ;  /* 0x000000b714b57220 */ /* 0x020fe20000410000 */
[----:B------:R-:W-:Y:S01]  /*1f80*/  FADD.FTZ R195, -R202, R189 ;  /* 0x000000bdcac37221 */ /* 0x000fe20000010100 */
[----:B---3--:R-:W-:Y:S01]  /*1f90*/  SHF.L.U32 R189, R146, 0x10, RZ ;  /* 0x0000001092bd7819 */ /* 0x008fe200000006ff */
[----:B------:R-:W-:Y:S01]  /*1fa0*/  FADD.FTZ R191, -R202, R141 ;  /* 0x0000008dcabf7221 */ /* 0x000fe20000010100 */
[----:B------:R-:W-:Y:S01]  /*1fb0*/  FMUL.FTZ R183, R20, R185 ;  /* 0x000000b914b77220 */ /* 0x000fe20000410000 */
[----:B------:R-:W-:Y:S01]  /*1fc0*/  SHF.L.U32 R141, R144, 0x10, RZ ;  /* 0x00000010908d7819 */ /* 0x000fe200000006ff */
[----:B------:R-:W-:Y:S01]  /*1fd0*/  FMUL.FTZ R185, R20, R187 ;  /* 0x000000bb14b97220 */ /* 0x000fe20000410000 */
[----:B------:R-:W-:Y:S01]  /*1fe0*/  SHF.L.U32 R203, R142, 0x10, RZ ;  /* 0x000000108ecb7819 */ /* 0x000fe200000006ff */
[-C--:B------:R-:W-:Y:S01]  /*1ff0*/  FMUL.FTZ R188, R188, R189.reuse ;  /* 0x000000bdbcbc7220 */ /* 0x080fe20000410000 */
[----:B------:R-:W-:Y:S01]  /*2000*/  PRMT R140, R144, 0x7632, R140 ;  /* 0x00007632908c7816 */ /* 0x000fe2000000008c */
[----:B------:R-:W-:Y:S01]  /*2010*/  FADD.FTZ R116, R116, R189 ;  /* 0x000000bd74747221 */ /* 0x000fe20000010000 */
[----:B------:R-:W-:Y:S01]  /*2020*/  PRMT R142, R145, 0x7632, R142 ;  /* 0x00007632918e7816 */ /* 0x000fe2000000008e */
[----:B------:R-:W-:Y:S01]  /*2030*/  FFMA.FTZ R84, R185, R189, R84 ;  /* 0x000000bdb9547223 */ /* 0x000fe20000010054 */
[-C--:B------:R-:W-:Y:S01]  /*2040*/  FMUL.FTZ R184, R184, R141.reuse ;  /* 0x0000008db8b87220 */ /* 0x080fe20000410000 */
[----:B------:R-:W-:Y:S01]  /*2050*/  FADD.FTZ R112, R112, R141 ;  /* 0x0000008d70707221 */ /* 0x000fe20000010000 */
[----:B------:R-:W-:Y:S01]  /*2060*/  FFMA.FTZ R80, R181, R141, R80 ;  /* 0x0000008db5507223 */ /* 0x000fe20000010050 */
[----:B------:R-:W-:Y:S01]  /*2070*/  SHF.L.U32 R189, R0, 0x10, RZ ;  /* 0x0000001000bd7819 */ /* 0x000fe200000006ff */
[----:B------:R-:W-:Y:S01]  /*2080*/  FMUL.FTZ R192, R20, R143 ;  /* 0x0000008f14c07220 */ /* 0x000fe20000410000 */
[----:B------:R-:W-:Y:S01]  /*2090*/  SHF.L.U32 R140, R140, 0x10, RZ ;  /* 0x000000108c8c7819 */ /* 0x000fe200000006ff */
[----:B------:R-:W-:Y:S01]  /*20a0*/  FMUL.FTZ R194, R20, R191 ;  /* 0x000000bf14c27220 */ /* 0x000fe20000410000 */
[----:B------:R-:W-:Y:S01]  /*20b0*/  SHF.L.U32 R141, R2, 0x10, RZ ;  /* 0x00000010028d7819 */ /* 0x000fe200000006ff */
[----:B------:R-:W-:Y:S01]  /*20c0*/  IMAD.U32 R145, R145, 0x10000, RZ ;  /* 0x0001000091917824 */ /* 0x000fe200078e00ff */
[----:B------:R-:W-:Y:S01]  /*20d0*/  SHF.L.U32 R142, R142, 0x10, RZ ;  /* 0x000000108e8e7819 */ /* 0x000fe200000006ff */
[-C--:B------:R-:W-:Y:S01]  /*20e0*/  FMUL.FTZ R189, R189, R140.reuse ;  /* 0x0000008cbdbd7220 */ /* 0x080fe20000410000 */
[----:B------:R-:W-:Y:S01]  /*20f0*/  FADD.FTZ R113, R113, R140 ;  /* 0x0000008c71717221 */ /* 0x000fe20000010000 */
[----:B------:R-:W-:Y:S01]  /*2100*/  FFMA.FTZ R81, R192, R140, R81 ;  /* 0x0000008cc0517223 */ /* 0x000fe20000010051 */
[----:B------:R-:W-:Y:S01]  /*2110*/  SHF.L.U32 R186, R53, 0x10, RZ ;  /* 0x0000001035ba7819 */ /* 0x000fe200000006ff */
[----:B------:R-:W-:Y:S01]  /*2120*/  FADD.FTZ R140, R201, R184 ;  /* 0x000000b8c98c7221 */ /* 0x000fe20000010000 */
[----:B------:R-:W-:Y:S01]  /*2130*/  FMUL.FTZ R191, R141, R142 ;  /* 0x0000008e8dbf7220 */ /* 0x000fe20000410000 */
[----:B------:R-:W-:Y:S01]  /*2140*/  FFMA.FTZ R141, R181, R184, R200 ;  /* 0x000000b8b58d7223 */ /* 0x000fe200000100c8 */
[----:B------:R-:W-:Y:S01]  /*2150*/  PRMT R144, R146, 0x7632, R144 ;  /* 0x0000763292907816 */ /* 0x000fe20000000090 */
[----:B------:R-:W-:Y:S01]  /*2160*/  FADD.FTZ R143, R140, R189 ;  /* 0x000000bd8c8f7221 */ /* 0x000fe20000010000 */
[----:B------:R-:W-:Y:S01]  /*2170*/  FMUL.FTZ R186, R186, R145 ;  /* 0x00000091baba7220 */ /* 0x000fe20000410000 */
[----:B------:R-:W-:Y:S01]  /*2180*/  FFMA.FTZ R140, R192, R189, R141 ;  /* 0x000000bdc08c7223 */ /* 0x000fe2000001008d */
[----:B------:R-:W-:Y:S01]  /*2190*/  FADD.FTZ R115, R115, R142 ;  /* 0x0000008e73737221 */ /* 0x000fe20000010000 */
[----:B------:R-:W-:Y:S01]  /*21a0*/  FFMA.FTZ R83, R194, R142, R83 ;  /* 0x0000008ec2537223 */ /* 0x000fe20000010053 */
[----:B------:R-:W-:Y:S01]  /*21b0*/  FADD.FTZ R142, R143, R186 ;  /* 0x000000ba8f8e7221 */ /* 0x000fe20000010000 */
[----:B------:R-:W-:Y:S01]  /*21c0*/  FFMA.FTZ R141, R183, R186, R140 ;  /* 0x000000bab78d7223 */ /* 0x000fe2000001008c */
[----:B------:R-:W-:Y:S01]  /*21d0*/  FMUL.FTZ R187, R20, R193 ;  /* 0x000000c114bb7220 */ /* 0x000fe20000410000 */
[----:B------:R-:W-:Y:S01]  /*21e0*/  SHF.L.U32 R144, R144, 0x10, RZ ;  /* 0x0000001090907819 */ /* 0x000fe200000006ff */
[----:B------:R-:W-:-:S02]  /*21f0*/  IMAD.U32 R193, R4, 0x10000, RZ ;  /* 0x0001000004c17824 */ /* 0x000fc400078e00ff */
[----:B------:R-:W-:Y:S01]  /*2200*/  FADD.FTZ R143, R142, R191 ;  /* 0x000000bf8e8f7221 */ /* 0x000fe20000010000 */
[----:B------:R-:W-:Y:S01]  /*2210*/  FFMA.FTZ R140, R194, R191, R141 ;  /* 0x000000bfc28c7223 */ /* 0x000fe2000001008d */
[----:B------:R-:W-:Y:S01]  /*2220*/  PRMT R146, R147, 0x7632, R146 ;  /* 0x0000763293927816 */ /* 0x000fe20000000092 */
[----:B------:R-:W-:Y:S01]  /*2230*/  FMUL.FTZ R193, R193, R144 ;  /* 0x00000090c1c17220 */ /* 0x000fe20000410000 */
[----:B------:R-:W-:Y:S01]  /*2240*/  SHF.L.U32 R147, R147, 0x10, RZ ;  /* 0x0000001093937819 */ /* 0x000fe200000006ff */
[----:B------:R-:W-:Y:S01]  /*2250*/  FMUL.FTZ R196, R20, R195 ;  /* 0x000000c314c47220 */ /* 0x000fe20000410000 */
[----:B------:R-:W-:Y:S01]  /*2260*/  FADD.FTZ R142, R143, R188 ;  /* 0x000000bc8f8e7221 */ /* 0x000fe20000010000 */
[----:B------:R-:W-:Y:S01]  /*2270*/  FFMA.FTZ R140, R185, R188, R140 ;  /* 0x000000bcb98c7223 */ /* 0x000fe2000001008c */
[----:B------:R-:W-:Y:S01]  /*2280*/  FADD.FTZ R114, R114, R145 ;  /* 0x0000009172727221 */ /* 0x000fe20000010000 */
        /* <DEDUP_REMOVED lines=20> */
.L_x_89:
[----:B------:R-:W-:Y:S01]  /*23d0*/  MOV R21, UR15 ;  /* 0x0000000f00157c02 */ /* 0x000fe20008000f00 */
[----:B------:R-:W-:-:S04]  /*23e0*/  UISETP.NE.U32.AND UP0, UPT, UR12, URZ, UPT ;  /* 0x000000ff0c00728c */ /* 0x000fc8000bf05070 */
[----:B------:R-:W-:Y:S01]  /*23f0*/  IMAD R140, R18, R21, RZ ;  /* 0x00000015128c7224 */ /* 0x000fe200078e02ff */
[----:B------:R-:W-:-:S04]  /*2400*/  UISETP.NE.AND.EX UP0, UPT, UR13, URZ, UPT, UP0 ;  /* 0x000000ff0d00728c */ /* 0x000fc8000bf05300 */
[----:B------:R-:W-:-:S04]  /*2410*/  SHF.R.S32.HI R141, RZ, 0x1f, R140 ;  /* 0x0000001fff8d7819 */ /* 0x000fc8000001148c */
[----:B------:R-:W-:-:S04]  /*2420*/  LEA.HI R140, R141, R140, RZ, 0x3 ;  /* 0x0000008c8d8c7211 */ /* 0x000fc800078f18ff */
[----:B------:R-:W-:Y:S01]  /*2430*/  LEA.HI.SX32 R199, R140, R205, 0x1d ;  /* 0x000000cd8cc77211 */ /* 0x000fe200078feaff */
[----:B------:R-:W-:Y:S06]  /*2440*/  BRA.U !UP0, `(.L_x_96) ;  /* 0x0000000108507547 */ /* 0x000fec000b800000 */
[C---:B------:R-:W-:Y:S02]  /*2450*/  ISETP.GE.U32.AND P0, PT, R19.reuse, 0x20, PT ;  /* 0x000000201300780c */ /* 0x040fe40003f06070 */
[C---:B------:R-:W-:Y:S02]  /*2460*/  ISETP.GE.U32.AND P2, PT, R19.reuse, 0x40, PT ;  /* 0x000000401300780c */ /* 0x040fe40003f46070 */
[C---:B------:R-:W-:Y:S02]  /*2470*/  ISETP.GE.U32.AND P3, PT, R19.reuse, 0x60, PT ;  /* 0x000000601300780c */ /* 0x040fe40003f66070 */
[----:B------:R-:W-:Y:S02]  /*2480*/  ISETP.GE.U32.AND P4, PT, R19, 0x80, PT ;  /* 0x000000801300780c */ /* 0x000fe40003f86070 */
[----:B------:R-:W-:-:S05]  /*2490*/  MOV R203, R199 ;  /* 0x000000c700cb7202 */ /* 0x000fca0000000f00 */
[----:B------:R-:W0:Y:S08]  /*24a0*/  @P0 LDC.64 R144, c[0x0][0x438] ;  /* 0x00010e00ff900b82 */ /* 0x000e300000000a00 */
[----:B------:R-:W1:Y:S08]  /*24b0*/  @P2 LDC.64 R146, c[0x0][0x438] ;  /* 0x00010e00ff922b82 */ /* 0x000e700000000a00 */
[----:B------:R-:W2:Y:S08]  /*24c0*/  @P3 LDC.64 R140, c[0x0][0x438] ;  /* 0x00010e00ff8c3b82 */ /* 0x000eb00000000a00 */
[----:B------:R-:W3:Y:S01]  /*24d0*/  @P4 LDC.64 R142, c[0x0][0x438] ;  /* 0x00010e00ff8e4b82 */ /* 0x000ee20000000a00 */
[C---:B0-----:R-:W-:Y:S01]  /*24e0*/  @P0 IMAD.WIDE.U32 R144, R203.reuse, 0x10, R144 ;  /* 0x00000010cb900825 */ /* 0x041fe200078e0090 */
[----:B------:R-:W-:-:S04]  /*24f0*/  @P0 IADD3 R203, PT, PT, R203, 0x20, RZ ;  /* 0x00000020cbcb0810 */ /* 0x000fc80007ffe0ff */
[----:B------:R0:W5:Y:S01]  /*2500*/  @P0 LDG.E.128 R120, desc[UR6][R144.64] ;  /* 0x0000000690780981 */ /* 0x000162000c1e1d00 */
[C---:B-1----:R-:W-:Y:S01]  /*2510*/  @P2 IMAD.WIDE.U32 R146, R203.reuse, 0x10, R146 ;  /* 0x00000010cb922825 */ /* 0x042fe200078e0092 */
[----:B------:R-:W-:-:S04]  /*2520*/  @P2 IADD3 R203, PT, PT, R203, 0x20, RZ ;  /* 0x00000020cbcb2810 */ /* 0x000fc80007ffe0ff */
[----:B------:R0:W5:Y:S01]  /*2530*/  @P2 LDG.E.128 R124, desc[UR6][R146.64] ;  /* 0x00000006927c2981 */ /* 0x000162000c1e1d00 */
[C---:B--2---:R-:W-:Y:S01]  /*2540*/  @P3 IMAD.WIDE.U32 R140, R203.reuse, 0x10, R140 ;  /* 0x00000010cb8c3825 */ /* 0x044fe200078e008c */
[----:B------:R-:W-:-:S04]  /*2550*/  @P3 IADD3 R203, PT, PT, R203, 0x20, RZ ;  /* 0x00000020cbcb3810 */ /* 0x000fc80007ffe0ff */
[----:B------:R0:W5:Y:S01]  /*2560*/  @P3 LDG.E.128 R36, desc[UR6][R140.64] ;  /* 0x000000068c243981 */ /* 0x000162000c1e1d00 */
[----:B---3--:R-:W-:-:S05]  /*2570*/  @P4 IMAD.WIDE.U32 R142, R203, 0x10, R142 ;  /* 0x00000010cb8e4825 */ /* 0x008fca00078e008e */
[----:B------:R0:W5:Y:S02]  /*2580*/  @P4 LDG.E.128 R136, desc[UR6][R142.64] ;  /* 0x000000068e884981 */ /* 0x000164000c1e1d00 */
.L_x_96:
[----:B------:R-:W-:Y:S05]  /*2590*/  BSYNC.RECONVERGENT B0 ;  /* 0x0000000000007941 */ /* 0x000fea0003800200 */
.L_x_88:
[----:B------:R-:W-:Y:S01]  /*25a0*/  UMOV UR4, 0xffffffff ;  /* 0xffffffff00047882 */ /* 0x000fe20000000000 */
[----:B-----5:R-:W-:Y:S02]  /*25b0*/  ISETP.GE.AND P2, PT, R197, 0x1, PT ;  /* 0x00000001c500780c */ /* 0x020fe40003f46270 */
[----:B------:R-:W-:Y:S11]  /*25c0*/  BRA.DIV UR4, `(.L_x_97) ;  /* 0x0000005e04f07947 */ /* 0x000ff6000b800000 */
[----:B0-----:R-:W0:Y:S04]  /*25d0*/  SHFL.BFLY PT, R140, R201, 0x1, 0x1f ;  /* 0x0c201f00c98c7f89 */ /* 0x001e2800000e0000 */
        /* <DEDUP_REMOVED lines=15> */
[----:B------:R0:W1:Y:S04]  /*26d0*/  SHFL.BFLY PT, R140, R147, 0x10, 0x1f ;  /* 0x0e001f00938c7f89 */ /* 0x00006800000e0000 */
[----:B------:R0:W2:Y:S02]  /*26e0*/  SHFL.BFLY PT, R141, R146, 0x10, 0x1f ;  /* 0x0e001f00928d7f89 */ /* 0x0000a400000e0000 */
.L_x_138:
[----:B------:R-:W3:Y:S01]  /*26f0*/  S2R R144, SR_TID.X ;  /* 0x0000000000907919 */ /* 0x000ee20000002100 */
[----:B------:R-:W-:Y:S01]  /*2700*/  @P2 IADD3 R142, PT, PT, R197, -0x1, RZ ;  /* 0xffffffffc58e2810 */ /* 0x000fe20007ffe0ff */
[----:B01----:R-:W-:Y:S01]  /*2710*/  FADD.FTZ R147, R147, R140 ;  /* 0x0000008c93937221 */ /* 0x003fe20000010000 */
[----:B------:R-:W-:Y:S01]  /*2720*/  ISETP.GE.U32.AND P3, PT, R19, 0x20, PT ;  /* 0x000000201300780c */ /* 0x000fe20003f66070 */
[----:B--2---:R-:W-:Y:S01]  /*2730*/  FADD.FTZ R146, R146, R141 ;  /* 0x0000008d92927221 */ /* 0x004fe20000010000 */
[----:B------:R-:W-:Y:S01]  /*2740*/  ISETP.NE.AND P0, PT, RZ, UR8, PT ;  /* 0x00000008ff007c0c */ /* 0x000fe2000bf05270 */
[----:B------:R-:W-:Y:S02]  /*2750*/  @P2 IMAD R142, R142, R21, RZ ;  /* 0x000000158e8e2224 */ /* 0x000fe400078e02ff */
[----:B------:R-:W-:Y:S01]  /*2760*/  FMUL.FTZ R147, R147, UR9 ;  /* 0x0000000993937c20 */ /* 0x000fe20008410000 */
[----:B------:R-:W-:Y:S01]  /*2770*/  BSSY.RECONVERGENT B0, `(.L_x_98) ;  /* 0x0000140000007945 */ /* 0x000fe20003800200 */
[----:B------:R-:W-:-:S02]  /*2780*/  IMAD.MOV.U32 R145, RZ, RZ, RZ ;  /* 0x000000ffff917224 */ /* 0x000fc400078e00ff */
[----:B------:R-:W-:Y:S01]  /*2790*/  FMUL.FTZ R146, R146, UR9 ;  /* 0x0000000992927c20 */ /* 0x000fe20008410000 */
[----:B------:R-:W-:Y:S02]  /*27a0*/  @P2 SHF.R.S32.HI R143, RZ, 0x1f, R142 ;  /* 0x0000001fff8f2819 */ /* 0x000fe4000001148e */
[----:B------:R-:W-:Y:S02]  /*27b0*/  FSEL R147, R147, RZ, !P0 ;  /* 0x000000ff93937208 */ /* 0x000fe40004000000 */
[----:B------:R-:W-:Y:S02]  /*27c0*/  @P2 LEA.HI R142, R143, R142, RZ, 0x3 ;  /* 0x0000008e8f8e2211 */ /* 0x000fe400078f18ff */
[----:B---3--:R-:W-:-:S04]  /*27d0*/  LOP3.LUT R205, R144, 0x1f, RZ, 0xc0, !PT ;  /* 0x0000001f90cd7812 */ /* 0x008fc800078ec0ff */
[----:B------:R-:W-:Y:S01]  /*27e0*/  @P2 LEA.HI.SX32 R145, R142, R205, 0x1d ;  /* 0x000000cd8e912211 */ /* 0x000fe200078feaff */
[----:B------:R-:W-:Y:S06]  /*27f0*/  @!P3 BRA `(.L_x_99) ;  /* 0x0000001000dcb947 */ /* 0x000fec0003800000 */
[----:B------:R-:W-:Y:S01]  /*2800*/  UISETP.NE.U32.AND UP0, UPT, UR12, URZ, UPT ;  /* 0x000000ff0c00728c */ /* 0x000fe2000bf05070 */
[----:B------:R-:W-:Y:S01]  /*2810*/  BSSY.RECONVERGENT B2, `(.L_x_100) ;  /* 0x000012b000027945 */ /* 0x000fe20003800200 */
[----:B------:R-:W-:Y:S02]  /*2820*/  PRMT R140, R121, 0x7632, R140 ;  /* 0x00007632798c7816 */ /* 0x000fe4000000008c */
[----:B------:R-:W-:Y:S01]  /*2830*/  UISETP.NE.AND.EX UP0, UPT, UR13, URZ, UPT, UP0 ;  /* 0x000000ff0d00728c */ /* 0x000fe2000bf05300 */
[----:B------:R-:W-:-:S08]  /*2840*/  PRMT R141, R120, 0x7632, R141 ;  /* 0x00007632788d7816 */ /* 0x000fd0000000008d */
[----:B------:R-:W-:Y:S05]  /*2850*/  BRA.U UP0, `(.L_x_101) ;  /* 0x0000000900507547 */ /* 0x000fea000b800000 */
[----:B------:R-:W-:Y:S02]  /*2860*/  MOV R142, UR20 ;  /* 0x00000014008e7c02 */ /* 0x000fe40008000f00 */
[----:B------:R-:W-:Y:S02]  /*2870*/  MOV R200, UR21 ;  /* 0x0000001500c87c02 */ /* 0x000fe40008000f00 */
[----:B------:R-:W-:-:S04]  /*2880*/  ISETP.NE.U32.AND P0, PT, R142, RZ, PT ;  /* 0x000000ff8e00720c */ /* 0x000fc80003f05070 */
[----:B------:R-:W-:-:S13]  /*2890*/  ISETP.NE.AND.EX P0, PT, R200, RZ, PT, P0 ;  /* 0x000000ffc800720c */ /* 0x000fda0003f05300 */
[----:B------:R-:W-:Y:S05]  /*28a0*/  @P0 BRA `(.L_x_102) ;  /* 0x0000000400240947 */ /* 0x000fea0003800000 */
[----:B------:R-:W0:Y:S01]  /*28b0*/  @P2 LDC R140, c[0x0][0x40c] ;  /* 0x00010300ff8c2b82 */ /* 0x000e220000000800 */
[-CC-:B------:R-:W-:Y:S01]  /*28c0*/  FFMA.FTZ R141, R3, R146.reuse, R147.reuse ;  /* 0x00000092038d7223 */ /* 0x180fe20000010093 */
[-CC-:B------:R-:W-:Y:S01]  /*28d0*/  FFMA.FTZ R202, R32, R146.reuse, R147.reuse ;  /* 0x0000009220ca7223 */ /* 0x180fe20000010093 */
[----:B------:R-:W-:Y:S01]  /*28e0*/  @P2 ISETP.GT.AND P0, PT, R22, RZ, PT ;  /* 0x000000ff1600220c */ /* 0x000fe20003f04270 */
[-C--:B------:R-:W-:Y:S01]  /*28f0*/  FFMA.FTZ R197, R25, R146.reuse, R147 ;  /* 0x0000009219c57223 */ /* 0x080fe20000010093 */
[----:B------:R-:W-:Y:S01]  /*2900*/  @P2 FADD.FTZ R141, R24, -R141 ;  /* 0x8000008d188d2221 */ /* 0x000fe20000010000 */
[----:B------:R-:W-:Y:S01]  /*2910*/  @P2 FADD.FTZ R143, R29, -R202 ;  /* 0x800000ca1d8f2221 */ /* 0x000fe20000010000 */
[----:B------:R-:W-:Y:S01]  /*2920*/  @P2 ISETP.GT.AND P1, PT, R22, RZ, PT ;  /* 0x000000ff1600220c */ /* 0x000fe20003f24270 */
[----:B------:R-:W1:Y:S01]  /*2930*/  @P2 LDC R204, c[0x0][0x40c] ;  /* 0x00010300ffcc2b82 */ /* 0x000e620000000800 */
[C---:B------:R-:W-:Y:S01]  /*2940*/  @P2 FMUL.FTZ R141, R20.reuse, R141 ;  /* 0x0000008d148d2220 */ /* 0x040fe20000410000 */
[----:B------:R-:W-:Y:S01]  /*2950*/  @P2 FMUL.FTZ R143, R20, R143 ;  /* 0x0000008f148f2220 */ /* 0x000fe20000410000 */
[-CC-:B------:R-:W-:Y:S01]  /*2960*/  FFMA.FTZ R202, R148, R146.reuse, R147.reuse ;  /* 0x0000009294ca7223 */ /* 0x180fe20000010093 */
[----:B------:R-:W-:Y:S01]  /*2970*/  FFMA.FTZ R203, R27, R146, R147 ;  /* 0x000000921bcb7223 */ /* 0x000fe20000010093 */
[----:B------:R-:W-:Y:S01]  /*2980*/  @P2 FADD.FTZ R197, R28, -R197 ;  /* 0x800000c51cc52221 */ /* 0x000fe20000010000 */
[----:B------:R-:W-:Y:S01]  /*2990*/  @P2 FSEL R141, R141, RZ, P0 ;  /* 0x000000ff8d8d2208 */ /* 0x000fe20000000000 */
[----:B------:R-:W-:Y:S01]  /*29a0*/  @P2 FADD.FTZ R201, R33, -R202 ;  /* 0x800000ca21c92221 */ /* 0x000fe20000010000 */
[----:B------:R-:W-:Y:S01]  /*29b0*/  @P2 FSEL R143, R143, RZ, P1 ;  /* 0x000000ff8f8f2208 */ /* 0x000fe20000800000 */
[----:B------:R-:W2:Y:S01]  /*29c0*/  @P2 LDC R208, c[0x0][0x40c] ;  /* 0x00010300ffd02b82 */ /* 0x000ea20000000800 */
[----:B------:R-:W-:Y:S01]  /*29d0*/  @P2 FADD.FTZ R203, R30, -R203 ;  /* 0x800000cb1ecb2221 */ /* 0x000fe20000010000 */
[----:B------:R-:W-:Y:S01]  /*29e0*/  @P2 FMUL.FTZ R197, R20, R197 ;  /* 0x000000c514c52220 */ /* 0x000fe20000410000 */
[----:B------:R-:W-:Y:S01]  /*29f0*/  @P2 ISETP.GT.AND P0, PT, R22, RZ, PT ;  /* 0x000000ff1600220c */ /* 0x000fe20003f04270 */
[----:B------:R-:W-:Y:S01]  /*2a00*/  @P2 FMUL.FTZ R201, R20, R201 ;  /* 0x000000c914c92220 */ /* 0x000fe20000410000 */
[----:B------:R-:W-:Y:S01]  /*2a10*/  @P2 ISETP.GT.AND P3, PT, R22, RZ, PT ;  /* 0x000000ff1600220c */ /* 0x000fe20003f64270 */
[----:B------:R-:W-:Y:S01]  /*2a20*/  @P2 FMUL.FTZ R203, R20, R203 ;  /* 0x000000cb14cb2220 */ /* 0x000fe20000410000 */
[----:B0-----:R-:W-:Y:S01]  /*2a30*/  @P2 FMUL.FTZ R141, R141, R140 ;  /* 0x0000008c8d8d2220 */ /* 0x001fe20000410000 */
[----:B------:R-:W0:Y:S01]  /*2a40*/  @P2 LDC R206, c[0x0][0x40c] ;  /* 0x00010300ffce2b82 */ /* 0x000e220000000800 */
[----:B------:R-:W-:Y:S01]  /*2a50*/  FFMA.FTZ R140, R34, R146, R147 ;  /* 0x00000092228c7223 */ /* 0x000fe20000010093 */
[----:B------:R-:W-:-:S02]  /*2a60*/  @P2 ISETP.GT.AND P1, PT, R22, RZ, PT ;  /* 0x000000ff1600220c */ /* 0x000fc40003f24270 */
[----:B------:R-:W-:Y:S02]  /*2a70*/  @P2 F2FP.BF16.F32.PACK_AB R141, RZ, R141 ;  /* 0x0000008dff8d223e */ /* 0x000fe400000010ff */
[C---:B------:R-:W-:Y:S01]  /*2a80*/  @P2 ISETP.GT.AND P4, PT, R22.reuse, RZ, PT ;  /* 0x000000ff1600220c */ /* 0x040fe20003f84270 */
[----:B-1----:R-:W-:Y:S01]  /*2a90*/  @P2 FMUL.FTZ R143, R143, R204 ;  /* 0x000000cc8f8f2220 */ /* 0x002fe20000410000 */
[----:B------:R-:W1:Y:S01]  /*2aa0*/  @P2 LDC R210, c[0x0][0x40c] ;  /* 0x00010300ffd22b82 */ /* 0x000e620000000800 */
[----:B------:R-:W-:Y:S01]  /*2ab0*/  @P2 PRMT R72, R141, 0x7610, R72 ;  /* 0x000076108d482816 */ /* 0x000fe20000000048 */
[----:B------:R-:W-:Y:S01]  /*2ac0*/  FFMA.FTZ R141, R23, R146, R147 ;  /* 0x00000092178d7223 */ /* 0x000fe20000010093 */
[----:B------:R-:W-:Y:S02]  /*2ad0*/  @P2 ISETP.GT.AND P5, PT, R22, RZ, PT ;  /* 0x000000ff1600220c */ /* 0x000fe40003fa4270 */
[----:B------:R-:W-:Y:S01]  /*2ae0*/  @P2 F2FP.BF16.F32.PACK_AB R143, RZ, R143 ;  /* 0x0000008fff8f223e */ /* 0x000fe200000010ff */
[----:B------:R-:W-:Y:S01]  /*2af0*/  @P2 FADD.FTZ R141, R26, -R141 ;  /* 0x8000008d1a8d2221 */ /* 0x000fe20000010000 */
[----:B------:R-:W-:Y:S01]  /*2b00*/  @P2 FSEL R197, R197, RZ, P3 ;  /* 0x000000ffc5c52208 */ /* 0x000fe20001800000 */
[----:B------:R-:W3:Y:S01]  /*2b10*/  @P2 LDC R204, c[0x0][0x40c] ;  /* 0x00010300ffcc2b82 */ /* 0x000ee20000000800 */
[----:B------:R-:W-:Y:S01]  /*2b20*/  @P2 PRMT R72, R72, 0x5410, R143 ;  /* 0x0000541048482816 */ /* 0x000fe2000000008f */
[----:B------:R-:W-:Y:S01]  /*2b30*/  @P2 FADD.FTZ R143, R31, -R140 ;  /* 0x8000008c1f8f2221 */ /* 0x000fe20000010000 */
[C---:B------:R-:W-:Y:S01]  /*2b40*/  @P2 FMUL.FTZ R141, R20.reuse, R141 ;  /* 0x0000008d148d2220 */ /* 0x040fe20000410000 */
[----:B------:R-:W-:Y:S01]  /*2b50*/  @P2 FSEL R201, R201, RZ, P4 ;  /* 0x000000ffc9c92208 */ /* 0x000fe20002000000 */
[----:B--2---:R-:W-:Y:S01]  /*2b60*/  @P2 FMUL.FTZ R197, R197, R208 ;  /* 0x000000d0c5c52220 */ /* 0x004fe20000410000 */
[----:B------:R-:W-:Y:S01]  /*2b70*/  @P2 FMUL.FTZ R143, R20, R143 ;  /* 0x0000008f148f2220 */ /* 0x000fe20000410000 */
[----:B------:R-:W-:Y:S01]  /*2b80*/  @P2 FSEL R203, R203, RZ, P5 ;  /* 0x000000ffcbcb2208 */ /* 0x000fe20002800000 */
[----:B------:R-:W2:Y:S01]  /*2b90*/  @P2 LDC R212, c[0x0][0x40c] ;  /* 0x00010300ffd42b82 */ /* 0x000ea20000000800 */
[----:B------:R-:W-:-:S02]  /*2ba0*/  @P2 FSEL R141, R141, RZ, P0 ;  /* 0x000000ff8d8d2208 */ /* 0x000fc40000000000 */
[----:B------:R-:W-:Y:S02]  /*2bb0*/  @P2 FSEL R143, R143, RZ, P1 ;  /* 0x000000ff8f8f2208 */ /* 0x000fe40000800000 */
[----:B------:R-:W-:-:S03]  /*2bc0*/  @P2 F2FP.BF16.F32.PACK_AB R197, RZ, R197 ;  /* 0x000000c5ffc5223e */ /* 0x000fc600000010ff */
[----:B0-----:R-:W-:Y:S01]  /*2bd0*/  @P2 FMUL.FTZ R143, R143, R206 ;  /* 0x000000ce8f8f2220 */ /* 0x001fe20000410000 */
[----:B-1----:R-:W-:Y:S01]  /*2be0*/  @P2 FMUL.FTZ R201, R201, R210 ;  /* 0x000000d2c9c92220 */ /* 0x002fe20000410000 */
[----:B------:R-:W-:-:S03]  /*2bf0*/  @P2 PRMT R74, R197, 0x7610, R74 ;  /* 0x00007610c54a2816 */ /* 0x000fc6000000004a */
[----:B------:R-:W-:Y:S02]  /*2c00*/  @P2 F2FP.BF16.F32.PACK_AB R143, RZ, R143 ;  /* 0x0000008fff8f223e */ /* 0x000fe400000010ff */
[----:B------:R-:W-:Y:S01]  /*2c10*/  @P2 F2FP.BF16.F32.PACK_AB R201, RZ, R201 ;  /* 0x000000c9ffc9223e */ /* 0x000fe200000010ff */
[----:B---3--:R-:W-:-:S03]  /*2c20*/  @P2 FMUL.FTZ R141, R141, R204 ;  /* 0x000000cc8d8d2220 */ /* 0x008fc60000410000 */
[----:B------:R-:W-:Y:S02]  /*2c30*/  @P2 PRMT R74, R74, 0x5410, R201 ;  /* 0x000054104a4a2816 */ /* 0x000fe400000000c9 */
[----:B------:R-:W-:Y:S01]  /*2c40*/  @P2 F2FP.BF16.F32.PACK_AB R141, RZ, R141 ;  /* 0x0000008dff8d223e */ /* 0x000fe200000010ff */
[----:B--2---:R-:W-:-:S03]  /*2c50*/  @P2 FMUL.FTZ R203, R203, R212 ;  /* 0x000000d4cbcb2220 */ /* 0x004fc60000410000 */
[----:B------:R-:W-:Y:S02]  /*2c60*/  @P2 PRMT R73, R141, 0x7610, R73 ;  /* 0x000076108d492816 */ /* 0x000fe40000000049 */
[----:B------:R-:W-:Y:S02]  /*2c70*/  @P2 F2FP.BF16.F32.PACK_AB R203, RZ, R203 ;  /* 0x000000cbffcb223e */ /* 0x000fe400000010ff */
[----:B------:R-:W-:Y:S02]  /*2c80*/  @P2 PRMT R73, R73, 0x5410, R143 ;  /* 0x0000541049492816 */ /* 0x000fe4000000008f */
[----:B------:R-:W-:Y:S01]  /*2c90*/  @P2 PRMT R75, R203, 0x7610, R75 ;  /* 0x00007610cb4b2816 */ /* 0x000fe2000000004b */
[----:B------:R-:W-:Y:S06]  /*2ca0*/  @!P2 BRA `(.L_x_103) ;  /* 0x0000000c0084a947 */ /* 0x000fec0003800000 */
[----:B------:R-:W-:Y:S01]  /*2cb0*/  FFMA.FTZ R140, R150, R146, R147 ;  /* 0x00000092968c7223 */ /* 0x000fe20000010093 */
[----:B------:R-:W-:-:S03]  /*2cc0*/  ISETP.GT.AND P0, PT, R22, RZ, PT ;  /* 0x000000ff1600720c */ /* 0x000fc60003f04270 */
[----:B------:R-:W-:-:S04]  /*2cd0*/  FADD.FTZ R141, R35, -R140 ;  /* 0x8000008c238d7221 */ /* 0x000fc80000010000 */
[----:B------:R-:W-:-:S05]  /*2ce0*/  FMUL.FTZ R141, R20, R141 ;  /* 0x0000008d148d7220 */ /* 0x000fca0000410000 */
[----:B------:R-:W-:-:S05]  /*2cf0*/  FSEL R141, R141, RZ, P0 ;  /* 0x000000ff8d8d7208 */ /* 0x000fca0000000000 */
[----:B------:R-:W-:-:S05]  /*2d00*/  FMUL.FTZ R141, R141, UR14 ;  /* 0x0000000e8d8d7c20 */ /* 0x000fca0008410000 */
[----:B------:R-:W-:-:S04]  /*2d10*/  F2FP.BF16.F32.PACK_AB R141, RZ, R141 ;  /* 0x0000008dff8d723e */ /* 0x000fc800000010ff */
[----:B------:R-:W-:Y:S01]  /*2d20*/  PRMT R75, R75, 0x5410, R141 ;  /* 0x000054104b4b7816 */ /* 0x000fe2000000008d */
[----:B------:R-:W-:Y:S06]  /*2d30*/  BRA `(.L_x_103) ;  /* 0x0000000c00607947 */ /* 0x000fec0003800000 */
.L_x_102:
[----:B------:R-:W0:Y:S01]  /*2d40*/  @P2 LDC R141, c[0x0][0x40c] ;  /* 0x00010300ff8d2b82 */ /* 0x000e220000000800 */
[-CC-:B------:R-:W-:Y:S01]  /*2d50*/  FFMA.FTZ R78, R32, R146.reuse, R147.reuse ;  /* 0x00000092204e7223 */ /* 0x180fe20000010093 */
[-CC-:B------:R-:W-:Y:S01]  /*2d60*/  FFMA.FTZ R77, R3, R146.reuse, R147.reuse ;  /* 0x00000092034d7223 */ /* 0x180fe20000010093 */
[----:B------:R-:W-:Y:S01]  /*2d70*/  ISETP.GT.AND P0, PT, R22, RZ, PT ;  /* 0x000000ff1600720c */ /* 0x000fe20003f04270 */
[-C--:B------:R-:W-:Y:S01]  /*2d80*/  FFMA.FTZ R143, R25, R146.reuse, R147 ;  /* 0x00000092198f7223 */ /* 0x080fe20000010093 */
[----:B------:R-:W-:Y:S01]  /*2d90*/  FADD.FTZ R79, R29, -R78 ;  /* 0x8000004e1d4f7221 */ /* 0x000fe20000010000 */
[----:B------:R-:W-:Y:S01]  /*2da0*/  FADD.FTZ R77, R24, -R77 ;  /* 0x8000004d184d7221 */ /* 0x000fe20000010000 */
[-C--:B------:R-:W-:Y:S01]  /*2db0*/  FFMA.FTZ R202, R148, R146.reuse, R147 ;  /* 0x0000009294ca7223 */ /* 0x080fe20000010093 */
[----:B------:R-:W1:Y:S01]  /*2dc0*/  @P2 LDC R76, c[0x0][0x40c] ;  /* 0x00010300ff4c2b82 */ /* 0x000e620000000800 */
[C---:B------:R-:W-:Y:S01]  /*2dd0*/  FMUL.FTZ R79, R20.reuse, R79 ;  /* 0x0000004f144f7220 */ /* 0x040fe20000410000 */
[----:B------:R-:W-:Y:S01]  /*2de0*/  FMUL.FTZ R77, R20, R77 ;  /* 0x0000004d144d7220 */ /* 0x000fe20000410000 */
[----:B------:R-:W-:Y:S01]  /*2df0*/  FADD.FTZ R143, R28, -R143 ;  /* 0x8000008f1c8f7221 */ /* 0x000fe20000010000 */
[-CC-:B------:R-:W-:Y:S01]  /*2e00*/  FFMA.FTZ R197, R27, R146.reuse, R147.reuse ;  /* 0x000000921bc57223 */ /* 0x180fe20000010093 */
[----:B------:R-:W-:Y:S01]  /*2e10*/  FFMA.FTZ R214, R150, R146, R147 ;  /* 0x0000009296d67223 */ /* 0x000fe20000010093 */
[----:B------:R-:W-:Y:S01]  /*2e20*/  FSEL R204, R79, RZ, P0 ;  /* 0x000000ff4fcc7208 */ /* 0x000fe20000000000 */
[----:B------:R-:W-:Y:S01]  /*2e30*/  FMUL.FTZ R143, R20, R143 ;  /* 0x0000008f148f7220 */ /* 0x000fe20000410000 */
[----:B------:R-:W-:Y:S01]  /*2e40*/  FSEL R203, R77, RZ, P0 ;  /* 0x000000ff4dcb7208 */ /* 0x000fe20000000000 */
[----:B------:R-:W2:Y:S01]  /*2e50*/  @P2 LDC R201, c[0x0][0x40c] ;  /* 0x00010300ffc92b82 */ /* 0x000ea20000000800 */
[----:B------:R-:W-:-:S02]  /*2e60*/  FADD.FTZ R197, R30, -R197 ;  /* 0x800000c51ec57221 */ /* 0x000fc40000010000 */
[----:B------:R-:W-:Y:S02]  /*2e70*/  FSEL R208, R143, RZ, P0 ;  /* 0x000000ff8fd07208 */ /* 0x000fe40000000000 */
[----:B------:R-:W-:Y:S01]  /*2e80*/  FMUL.FTZ R197, R20, R197 ;  /* 0x000000c514c57220 */ /* 0x000fe20000410000 */
[----:B0-----:R-:W-:Y:S02]  /*2e90*/  @P2 FMUL.FTZ R77, R204, R141 ;  /* 0x0000008dcc4d2220 */ /* 0x001fe40000410000 */
[----:B------:R-:W0:Y:S02]  /*2ea0*/  @P2 LDC R211, c[0x0][0x40c] ;  /* 0x00010300ffd32b82 */ /* 0x000e240000000800 */
[----:B------:R-:W-:Y:S02]  /*2eb0*/  FSEL R210, R197, RZ, P0 ;  /* 0x000000ffc5d27208 */ /* 0x000fe40000000000 */
[----:B------:R-:W-:Y:S01]  /*2ec0*/  @P2 F2FP.BF16.F32.PACK_AB R140, RZ, R77 ;  /* 0x0000004dff8c223e */ /* 0x000fe200000010ff */
[----:B------:R-:W-:Y:S01]  /*2ed0*/  FFMA.FTZ R77, R23, R146, R147 ;  /* 0x00000092174d7223 */ /* 0x000fe20000010093 */
[----:B-1----:R-:W-:-:S02]  /*2ee0*/  @P2 FMUL.FTZ R76, R203, R76 ;  /* 0x0000004ccb4c2220 */ /* 0x002fc40000410000 */
[----:B------:R-:W1:Y:S01]  /*2ef0*/  @P2 LDC R78, c[0x0][0x40c] ;  /* 0x00010300ff4e2b82 */ /* 0x000e620000000800 */
[----:B------:R-:W-:Y:S02]  /*2f00*/  FADD.FTZ R77, R26, -R77 ;  /* 0x8000004d1a4d7221 */ /* 0x000fe40000010000 */
[----:B------:R-:W-:Y:S02]  /*2f10*/  @P2 F2FP.BF16.F32.PACK_AB R79, RZ, R76 ;  /* 0x0000004cff4f223e */ /* 0x000fe400000010ff */
[----:B------:R-:W-:Y:S01]  /*2f20*/  FMUL.FTZ R77, R20, R77 ;  /* 0x0000004d144d7220 */ /* 0x000fe20000410000 */
[----:B------:R-:W-:Y:S02]  /*2f30*/  FFMA.FTZ R76, R34, R146, R147 ;  /* 0x00000092224c7223 */ /* 0x000fe40000010093 */
[----:B------:R-:W3:Y:S01]  /*2f40*/  @P2 LDC R212, c[0x0][0x40c] ;  /* 0x00010300ffd42b82 */ /* 0x000ee20000000800 */
[----:B------:R-:W-:Y:S01]  /*2f50*/  @P2 PRMT R72, R79, 0x7610, R72 ;  /* 0x000076104f482816 */ /* 0x000fe20000000048 */
[----:B------:R-:W-:Y:S01]  /*2f60*/  FADD.FTZ R141, R31, -R76 ;  /* 0x8000004c1f8d7221 */ /* 0x000fe20000010000 */
[----:B------:R-:W-:Y:S01]  /*2f70*/  FSEL R206, R77, RZ, P0 ;  /* 0x000000ff4dce7208 */ /* 0x000fe20000000000 */
[----:B------:R-:W-:Y:S01]  /*2f80*/  FADD.FTZ R77, R33, -R202 ;  /* 0x800000ca214d7221 */ /* 0x000fe20000010000 */
[----:B------:R-:W-:Y:S01]  /*2f90*/  @P2 PRMT R72, R72, 0x5410, R140 ;  /* 0x0000541048482816 */ /* 0x000fe2000000008c */
[----:B------:R-:W-:-:S02]  /*2fa0*/  FMUL.FTZ R141, R20, R141 ;  /* 0x0000008d148d7220 */ /* 0x000fc40000410000 */
[----:B------:R-:W4:Y:S01]  /*2fb0*/  @P2 LDC R213, c[0x0][0x40c] ;  /* 0x00010300ffd52b82 */ /* 0x000f220000000800 */
[----:B------:R-:W-:Y:S01]  /*2fc0*/  FMUL.FTZ R77, R20, R77 ;  /* 0x0000004d144d7220 */ /* 0x000fe20000410000 */
[----:B--2---:R-:W-:Y:S01]  /*2fd0*/  @P2 FMUL.FTZ R76, R206, R201 ;  /* 0x000000c9ce4c2220 */ /* 0x004fe20000410000 */
[----:B------:R-:W-:-:S03]  /*2fe0*/  FSEL R207, R141, RZ, P0 ;  /* 0x000000ff8dcf7208 */ /* 0x000fc60000000000 */
[----:B------:R-:W-:Y:S01]  /*2ff0*/  FSEL R209, R77, RZ, P0 ;  /* 0x000000ff4dd17208 */ /* 0x000fe20000000000 */
[----:B0-----:R-:W-:Y:S01]  /*3000*/  @P2 FMUL.FTZ R77, R208, R211 ;  /* 0x000000d3d04d2220 */ /* 0x001fe20000410000 */
[----:B------:R-:W-:Y:S01]  /*3010*/  @P2 F2FP.BF16.F32.PACK_AB R141, RZ, R76 ;  /* 0x0000004cff8d223e */ /* 0x000fe200000010ff */
[----:B-1----:R-:W-:-:S03]  /*3020*/  @P2 FMUL.FTZ R76, R207, R78 ;  /* 0x0000004ecf4c2220 */ /* 0x002fc60000410000 */
[----:B------:R-:W-:Y:S01]  /*3030*/  @P2 F2FP.BF16.F32.PACK_AB R197, RZ, R77 ;  /* 0x0000004dffc5223e */ /* 0x000fe200000010ff */
[----:B------:R-:W-:Y:S01]  /*3040*/  FADD.FTZ R77, R35, -R214 ;  /* 0x800000d6234d7221 */ /* 0x000fe20000010000 */
[----:B------:R-:W-:Y:S02]  /*3050*/  @P2 F2FP.BF16.F32.PACK_AB R143, RZ, R76 ;  /* 0x0000004cff8f223e */ /* 0x000fe400000010ff */
[----:B------:R-:W-:Y:S01]  /*3060*/  F2FP.BF16.F32.PACK_AB R76, R204, R203 ;  /* 0x000000cbcc4c723e */ /* 0x000fe200000010ff */
[----:B---3--:R-:W-:Y:S01]  /*3070*/  @P2 FMUL.FTZ R78, R209, R212 ;  /* 0x000000d4d14e2220 */ /* 0x008fe20000410000 */
[----:B------:R-:W-:Y:S01]  /*3080*/  FMUL.FTZ R203, R20, R77 ;  /* 0x0000004d14cb7220 */ /* 0x000fe20000410000 */
[----:B------:R-:W-:Y:S02]  /*3090*/  @P2 PRMT R73, R141, 0x7610, R73 ;  /* 0x000076108d492816 */ /* 0x000fe40000000049 */
[----:B------:R-:W-:Y:S02]  /*30a0*/  @P2 PRMT R74, R197, 0x7610, R74 ;  /* 0x00007610c54a2816 */ /* 0x000fe4000000004a */
[----:B------:R-:W-:Y:S01]  /*30b0*/  @P2 F2FP.BF16.F32.PACK_AB R201, RZ, R78 ;  /* 0x0000004effc9223e */ /* 0x000fe200000010ff */
[----:B----4-:R-:W-:Y:S01]  /*30c0*/  @P2 FMUL.FTZ R202, R210, R213 ;  /* 0x000000d5d2ca2220 */ /* 0x010fe20000410000 */
[----:B------:R-:W-:-:S02]  /*30d0*/  FSEL R203, R203, RZ, P0 ;  /* 0x000000ffcbcb7208 */ /* 0x000fc40000000000 */
[----:B------:R-:W-:Y:S02]  /*30e0*/  F2FP.BF16.F32.PACK_AB R77, R207, R206 ;  /* 0x000000cecf4d723e */ /* 0x000fe400000010ff */
[----:B------:R-:W-:Y:S02]  /*30f0*/  @P2 F2FP.BF16.F32.PACK_AB R202, RZ, R202 ;  /* 0x000000caffca223e */ /* 0x000fe400000010ff */
[----:B------:R-:W-:Y:S02]  /*3100*/  F2FP.BF16.F32.PACK_AB R78, R209, R208 ;  /* 0x000000d0d14e723e */ /* 0x000fe400000010ff */
[----:B------:R-:W-:Y:S02]  /*3110*/  @P2 PRMT R73, R73, 0x5410, R143 ;  /* 0x0000541049492816 */ /* 0x000fe4000000008f */
[----:B------:R-:W-:Y:S02]  /*3120*/  F2FP.BF16.F32.PACK_AB R79, R203, R210 ;  /* 0x000000d2cb4f723e */ /* 0x000fe400000010ff */
[----:B------:R-:W-:-:S02]  /*3130*/  @P2 PRMT R74, R74, 0x5410, R201 ;  /* 0x000054104a4a2816 */ /* 0x000fc400000000c9 */
[----:B------:R-:W-:Y:S01]  /*3140*/  @P2 PRMT R75, R202, 0x7610, R75 ;  /* 0x00007610ca4b2816 */ /* 0x000fe2000000004b */
[----:B------:R-:W-:Y:S06]  /*3150*/  @!P2 BRA `(.L_x_103) ;  /* 0x000000080058a947 */ /* 0x000fec0003800000 */
[----:B------:R-:W-:-:S05]  /*3160*/  FMUL.FTZ R140, R203, UR14 ;  /* 0x0000000ecb8c7c20 */ /* 0x000fca0008410000 */
[----:B------:R-:W-:-:S04]  /*3170*/  F2FP.BF16.F32.PACK_AB R140, RZ, R140 ;  /* 0x0000008cff8c723e */ /* 0x000fc800000010ff */
[----:B------:R-:W-:Y:S01]  /*3180*/  PRMT R75, R75, 0x5410, R140 ;  /* 0x000054104b4b7816 */ /* 0x000fe2000000008c */
[----:B------:R-:W-:Y:S06]  /*3190*/  BRA `(.L_x_103) ;  /* 0x0000000800487947 */ /* 0x000fec0003800000 */
.L_x_101:
[----:B------:R-:W-:Y:S02]  /*31a0*/  MOV R142, UR20 ;  /* 0x00000014008e7c02 */ /* 0x000fe40008000f00 */
[----:B------:R-:W-:Y:S02]  /*31b0*/  MOV R200, UR21 ;  /* 0x0000001500c87c02 */ /* 0x000fe40008000f00 */
[----:B------:R-:W-:-:S04]  /*31c0*/  ISETP.NE.U32.AND P0, PT, R142, RZ, PT ;  /* 0x000000ff8e00720c */ /* 0x000fc80003f05070 */
[----:B------:R-:W-:-:S13]  /*31d0*/  ISETP.NE.AND.EX P0, PT, R200, RZ, PT, P0 ;  /* 0x000000ffc800720c */ /* 0x000fda0003f05300 */
[----:B------:R-:W-:Y:S05]  /*31e0*/  @P0 BRA `(.L_x_104) ;  /* 0x0000000400180947 */ /* 0x000fea0003800000 */
[----:B------:R-:W-:Y:S01]  /*31f0*/  ISETP.GT.AND P0, PT, R22, RZ, PT ;  /* 0x000000ff1600720c */ /* 0x000fe20003f04270 */
[----:B------:R-:W0:Y:S01]  /*3200*/  @P2 LDC R202, c[0x0][0x40c] ;  /* 0x00010300ffca2b82 */ /* 0x000e220000000800 */
[----:B------:R-:W-:Y:S02]  /*3210*/  SHF.L.U32 R143, R141, 0x10, RZ ;  /* 0x000000108d8f7819 */ /* 0x000fe400000006ff */
[----:B------:R-:W-:Y:S02]  /*3220*/  SHF.L.U32 R141, R120, 0x10, RZ ;  /* 0x00000010788d7819 */ /* 0x000fe400000006ff */
[----:B------:R-:W-:-:S03]  /*3230*/  SHF.L.U32 R207, R123, 0x10, RZ ;  /* 0x000000107bcf7819 */ /* 0x000fc600000006ff */
[----:B------:R-:W1:Y:S04]  /*3240*/  @P2 LDC R206, c[0x0][0x40c] ;  /* 0x00010300ffce2b82 */ /* 0x000e680000000800 */
[-CC-:B------:R-:W-:Y:S01]  /*3250*/  @P0 FFMA.FTZ R208, R34, R146.reuse, R147.reuse ;  /* 0x0000009222d00223 */ /* 0x180fe20000010093 */
[-CC-:B------:R-:W-:Y:S01]  /*3260*/  @P0 FFMA.FTZ R204, R32, R146.reuse, R147.reuse ;  /* 0x0000009220cc0223 */ /* 0x180fe20000010093 */
[----:B------:R-:W-:Y:S01]  /*3270*/  @P0 SHF.L.U32 R197, R140, 0x10, RZ ;  /* 0x000000108cc50819 */ /* 0x000fe200000006ff */
[----:B------:R-:W-:Y:S01]  /*3280*/  @P0 FFMA.FTZ R201, R3, R146, R147 ;  /* 0x0000009203c90223 */ /* 0x000fe20000010093 */
[----:B------:R-:W-:Y:S01]  /*3290*/  @!P0 PRMT R140, R121, 0x7632, R140 ;  /* 0x00007632798c8816 */ /* 0x000fe2000000008c */
[----:B------:R-:W-:Y:S01]  /*32a0*/  @P0 FADD.FTZ R208, R31, -R208 ;  /* 0x800000d01fd00221 */ /* 0x000fe20000010000 */
[----:B------:R-:W-:Y:S01]  /*32b0*/  @P0 FADD.FTZ R204, R29, -R204 ;  /* 0x800000cc1dcc0221 */ /* 0x000fe20000010000 */
[----:B------:R-:W-:Y:S01]  /*32c0*/  @P0 FADD.FTZ R201, R24, -R201 ;  /* 0x800000c918c90221 */ /* 0x000fe20000010000 */
[----:B------:R-:W-:Y:S01]  /*32d0*/  @!P0 SHF.L.U32 R140, R140, 0x10, RZ ;  /* 0x000000108c8c8819 */ /* 0x000fe200000006ff */
[C---:B------:R-:W-:Y:S01]  /*32e0*/  @P0 FFMA.FTZ R140, R20.reuse, R208, R197 ;  /* 0x000000d0148c0223 */ /* 0x040fe200000100c5 */
[C---:B------:R-:W-:Y:S01]  /*32f0*/  @P0 FFMA.FTZ R143, R20.reuse, R204, R143 ;  /* 0x000000cc148f0223 */ /* 0x040fe2000001008f */
[----:B------:R-:W2:Y:S01]  /*3300*/  @P2 LDC R208, c[0x0][0x40c] ;  /* 0x00010300ffd02b82 */ /* 0x000ea20000000800 */
[----:B------:R-:W-:Y:S01]  /*3310*/  @P0 FFMA.FTZ R141, R20, R201, R141 ;  /* 0x000000c9148d0223 */ /* 0x000fe2000001008d */
[-CC-:B------:R-:W-:Y:S01]  /*3320*/  @P0 FFMA.FTZ R201, R23, R146.reuse, R147.reuse ;  /* 0x0000009217c90223 */ /* 0x180fe20000010093 */
[----:B------:R-:W-:Y:S01]  /*3330*/  SHF.L.U32 R197, R121, 0x10, RZ ;  /* 0x0000001079c57819 */ /* 0x000fe200000006ff */
[----:B------:R-:W-:Y:S01]  /*3340*/  @P0 FFMA.FTZ R211, R25, R146, R147 ;  /* 0x0000009219d30223 */ /* 0x000fe20000010093 */
[----:B0-----:R-:W-:Y:S01]  /*3350*/  @P2 FMUL.FTZ R141, R141, R202 ;  /* 0x000000ca8d8d2220 */ /* 0x001fe20000410000 */
[----:B------:R-:W-:Y:S01]  /*3360*/  @P0 FADD.FTZ R201, R26, -R201 ;  /* 0x800000c91ac90221 */ /* 0x000fe20000010000 */
[----:B------:R-:W-:Y:S01]  /*3370*/  PRMT R202, R122, 0x7632, R202 ;  /* 0x000076327aca7816 */ /* 0x000fe200000000ca */
[----:B------:R-:W0:Y:S01]  /*3380*/  @P2 LDC R204, c[0x0][0x40c] ;  /* 0x00010300ffcc2b82 */ /* 0x000e220000000800 */
[----:B-1----:R-:W-:Y:S01]  /*3390*/  @P2 FMUL.FTZ R143, R143, R206 ;  /* 0x000000ce8f8f2220 */ /* 0x002fe20000410000 */
[----:B------:R-:W-:Y:S01]  /*33a0*/  @P0 FFMA.FTZ R197, R20, R201, R197 ;  /* 0x000000c914c50223 */ /* 0x000fe200000100c5 */
[----:B------:R-:W-:-:S02]  /*33b0*/  IMAD.U32 R201, R122, 0x10000, RZ ;  /* 0x000100007ac97824 */ /* 0x000fc400078e00ff */
[-CC-:B------:R-:W-:Y:S01]  /*33c0*/  @P0 FFMA.FTZ R206, R148, R146.reuse, R147.reuse ;  /* 0x0000009294ce0223 */ /* 0x180fe20000010093 */
[----:B------:R-:W-:Y:S01]  /*33d0*/  @P0 FFMA.FTZ R213, R27, R146, R147 ;  /* 0x000000921bd50223 */ /* 0x000fe20000010093 */
[----:B------:R-:W-:Y:S01]  /*33e0*/  @P0 FADD.FTZ R211, R28, -R211 ;  /* 0x800000d31cd30221 */ /* 0x000fe20000010000 */
[----:B------:R-:W-:Y:S01]  /*33f0*/  SHF.L.U32 R203, R202, 0x10, RZ ;  /* 0x00000010cacb7819 */ /* 0x000fe200000006ff */
[----:B------:R-:W1:Y:S01]  /*3400*/  @P2 LDC R209, c[0x0][0x40c] ;  /* 0x00010300ffd12b82 */ /* 0x000e620000000800 */
[----:B------:R-:W-:Y:S01]  /*3410*/  @P0 FADD.FTZ R206, R33, -R206 ;  /* 0x800000ce21ce0221 */ /* 0x000fe20000010000 */
[----:B------:R-:W-:Y:S01]  /*3420*/  @P0 FADD.FTZ R202, R30, -R213 ;  /* 0x800000d51eca0221 */ /* 0x000fe20000010000 */
[C---:B------:R-:W-:Y:S01]  /*3430*/  @P0 FFMA.FTZ R201, R20.reuse, R211, R201 ;  /* 0x000000d314c90223 */ /* 0x040fe200000100c9 */
[----:B------:R-:W-:Y:S01]  /*3440*/  @P2 F2FP.BF16.F32.PACK_AB R141, RZ, R141 ;  /* 0x0000008dff8d223e */ /* 0x000fe200000010ff */
[C---:B------:R-:W-:Y:S01]  /*3450*/  @P0 FFMA.FTZ R203, R20.reuse, R206, R203 ;  /* 0x000000ce14cb0223 */ /* 0x040fe200000100cb */
[----:B------:R-:W-:Y:S01]  /*3460*/  @P0 FFMA.FTZ R207, R20, R202, R207 ;  /* 0x000000ca14cf0223 */ /* 0x000fe200000100cf */
[----:B------:R-:W-:Y:S01]  /*3470*/  @P2 F2FP.BF16.F32.PACK_AB R143, RZ, R143 ;  /* 0x0000008fff8f223e */ /* 0x000fe200000010ff */
[----:B------:R-:W3:Y:S01]  /*3480*/  @P2 LDC R210, c[0x0][0x40c] ;  /* 0x00010300ffd22b82 */ /* 0x000ee20000000800 */
[----:B--2---:R-:W-:Y:S01]  /*3490*/  @P2 FMUL.FTZ R201, R201, R208 ;  /* 0x000000d0c9c92220 */ /* 0x004fe20000410000 */
[----:B------:R-:W-:-:S04]  /*34a0*/  @P2 PRMT R72, R141, 0x7610, R72 ;  /* 0x000076108d482816 */ /* 0x000fc80000000048 */
[----:B------:R-:W-:Y:S02]  /*34b0*/  @P2 F2FP.BF16.F32.PACK_AB R201, RZ, R201 ;  /* 0x000000c9ffc9223e */ /* 0x000fe400000010ff */
[----:B------:R-:W2:Y:S01]  /*34c0*/  @P2 LDC R212, c[0x0][0x40c] ;  /* 0x00010300ffd42b82 */ /* 0x000ea20000000800 */
[----:B0-----:R-:W-:Y:S01]  /*34d0*/  @P2 FMUL.FTZ R197, R197, R204 ;  /* 0x000000ccc5c52220 */ /* 0x001fe20000410000 */
[----:B------:R-:W-:Y:S02]  /*34e0*/  @P2 PRMT R74, R201, 0x7610, R74 ;  /* 0x00007610c94a2816 */ /* 0x000fe4000000004a */
[----:B------:R-:W-:Y:S02]  /*34f0*/  @P2 PRMT R72, R72, 0x5410, R143 ;  /* 0x0000541048482816 */ /* 0x000fe4000000008f */
[----:B------:R-:W-:Y:S01]  /*3500*/  @P2 F2FP.BF16.F32.PACK_AB R197, RZ, R197 ;  /* 0x000000c5ffc5223e */ /* 0x000fe200000010ff */
[----:B-1----:R-:W-:-:S03]  /*3510*/  @P2 FMUL.FTZ R140, R140, R209 ;  /* 0x000000d18c8c2220 */ /* 0x002fc60000410000 */
[----:B------:R-:W-:Y:S02]  /*3520*/  @P2 PRMT R73, R197, 0x7610, R73 ;  /* 0x00007610c5492816 */ /* 0x000fe40000000049 */
[----:B------:R-:W-:Y:S01]  /*3530*/  @P2 F2FP.BF16.F32.PACK_AB R140, RZ, R140 ;  /* 0x0000008cff8c223e */ /* 0x000fe200000010ff */
[----:B---3--:R-:W-:-:S03]  /*3540*/  @P2 FMUL.FTZ R203, R203, R210 ;  /* 0x000000d2cbcb2220 */ /* 0x008fc60000410000 */
[----:B------:R-:W-:Y:S02]  /*3550*/  @P2 PRMT R73, R73, 0x5410, R140 ;  /* 0x0000541049492816 */ /* 0x000fe4000000008c */
[----:B------:R-:W-:Y:S01]  /*3560*/  @P2 F2FP.BF16.F32.PACK_AB R203, RZ, R203 ;  /* 0x000000cbffcb223e */ /* 0x000fe200000010ff */
[----:B--2---:R-:W-:-:S03]  /*3570*/  @P2 FMUL.FTZ R207, R207, R212 ;  /* 0x000000d4cfcf2220 */ /* 0x004fc60000410000 */
[----:B------:R-:W-:Y:S02]  /*3580*/  @P2 PRMT R74, R74, 0x5410, R203 ;  /* 0x000054104a4a2816 */ /* 0x000fe400000000cb */
[----:B------:R-:W-:-:S04]  /*3590*/  @P2 F2FP.BF16.F32.PACK_AB R207, RZ, R207 ;  /* 0x000000cfffcf223e */ /* 0x000fc800000010ff */
[----:B------:R-:W-:Y:S01]  /*35a0*/  @P2 PRMT R75, R207, 0x7610, R75 ;  /* 0x00007610cf4b2816 */ /* 0x000fe2000000004b */
[----:B------:R-:W-:Y:S06]  /*35b0*/  @!P2 BRA `(.L_x_103) ;  /* 0x000000040040a947 */ /* 0x000fec0003800000 */
[----:B------:R-:W-:Y:S01]  /*35c0*/  PRMT R140, R123, 0x7632, R140 ;  /* 0x000076327b8c7816 */ /* 0x000fe2000000008c */
[----:B------:R-:W-:-:S03]  /*35d0*/  @P0 FFMA.FTZ R202, R150, R146, R147 ;  /* 0x0000009296ca0223 */ /* 0x000fc60000010093 */
[----:B------:R-:W-:Y:S01]  /*35e0*/  SHF.L.U32 R141, R140, 0x10, RZ ;  /* 0x000000108c8d7819 */ /* 0x000fe200000006ff */
[----:B------:R-:W-:-:S04]  /*35f0*/  @P0 FADD.FTZ R202, R35, -R202 ;  /* 0x800000ca23ca0221 */ /* 0x000fc80000010000 */
[----:B------:R-:W-:-:S04]  /*3600*/  @P0 FFMA.FTZ R141, R20, R202, R141 ;  /* 0x000000ca148d0223 */ /* 0x000fc8000001008d */
[----:B------:R-:W-:-:S05]  /*3610*/  FMUL.FTZ R141, R141, UR14 ;  /* 0x0000000e8d8d7c20 */ /* 0x000fca0008410000 */
[----:B------:R-:W-:-:S04]  /*3620*/  F2FP.BF16.F32.PACK_AB R141, RZ, R141 ;  /* 0x0000008dff8d723e */ /* 0x000fc800000010ff */
[----:B------:R-:W-:Y:S01]  /*3630*/  PRMT R75, R75, 0x5410, R141 ;  /* 0x000054104b4b7816 */ /* 0x000fe2000000008d */
[----:B------:R-:W-:Y:S06]  /*3640*/  BRA `(.L_x_103) ;  /* 0x00000004001c7947 */ /* 0x000fec0003800000 */
.L_x_104:
[----:B------:R-:W-:Y:S01]  /*3650*/  ISETP.GT.AND P0, PT, R22, RZ, PT ;  /* 0x000000ff1600720c */ /* 0x000fe20003f04270 */
[----:B------:R-:W0:Y:S01]  /*3660*/  @P2 LDC R78, c[0x0][0x40c] ;  /* 0x00010300ff4e2b82 */ /* 0x000e220000000800 */
[----:B------:R-:W-:Y:S01]  /*3670*/  SHF.L.U32 R141, R141, 0x10, RZ ;  /* 0x000000108d8d7819 */ /* 0x000fe200000006ff */
[-C--:B------:R-:W-:Y:S01]  /*3680*/  @P1 FFMA.FTZ R79, R3, R146.reuse, R147 ;  /* 0x00000092034f1223 */ /* 0x080fe20000010093 */
[----:B------:R-:W-:Y:S01]  /*3690*/  SHF.L.U32 R201, R140, 0x10, RZ ;  /* 0x000000108cc97819 */ /* 0x000fe200000006ff */
[----:B------:R-:W-:Y:S01]  /*36a0*/  IMAD.U32 R209, R123, 0x10000, RZ ;  /* 0x000100007bd17824 */ /* 0x000fe200078e00ff */
[----:B------:R-:W-:Y:S01]  /*36b0*/  SHF.L.U32 R77, R120, 0x10, RZ ;  /* 0x00000010784d7819 */ /* 0x000fe200000006ff */
[----:B------:R-:W-:Y:S01]  /*36c0*/  @P1 FADD.FTZ R79, R24, -R79 ;  /* 0x8000004f184f1221 */ /* 0x000fe20000010000 */
[----:B------:R-:W-:Y:S01]  /*36d0*/  SHF.L.U32 R203, R122, 0x10, RZ ;  /* 0x000000107acb7819 */ /* 0x000fe200000006ff */
[----:B------:R-:W1:Y:S02]  /*36e0*/  @P2 LDC R140, c[0x0][0x40c] ;  /* 0x00010300ff8c2b82 */ /* 0x000e640000000800 */
[----:B------:R-:W-:Y:S01]  /*36f0*/  @P1 FFMA.FTZ R77, R20, R79, R77 ;  /* 0x0000004f144d1223 */ /* 0x000fe2000001004d */
[----:B------:R-:W-:Y:S01]  /*3700*/  SHF.L.U32 R79, R121, 0x10, RZ ;  /* 0x00000010794f7819 */ /* 0x000fe200000006ff */
[-CC-:B------:R-:W-:Y:S01]  /*3710*/  @P0 FFMA.FTZ R76, R32, R146.reuse, R147.reuse ;  /* 0x00000092204c0223 */ /* 0x180fe20000010093 */
[-CC-:B------:R-:W-:Y:S01]  /*3720*/  @P0 FFMA.FTZ R143, R23, R146.reuse, R147.reuse ;  /* 0x00000092178f0223 */ /* 0x180fe20000010093 */
[-CC-:B------:R-:W-:Y:S01]  /*3730*/  @P0 FFMA.FTZ R197, R25, R146.reuse, R147.reuse ;  /* 0x0000009219c50223 */ /* 0x180fe20000010093 */
[----:B------:R-:W-:Y:S01]  /*3740*/  @P0 FFMA.FTZ R210, R148, R146, R147 ;  /* 0x0000009294d20223 */ /* 0x000fe20000010093 */
[----:B------:R-:W-:Y:S01]  /*3750*/  @P0 FADD.FTZ R76, R29, -R76 ;  /* 0x8000004c1d4c0221 */ /* 0x000fe20000010000 */
[----:B------:R-:W2:Y:S01]  /*3760*/  @P2 LDC R202, c[0x0][0x40c] ;  /* 0x00010300ffca2b82 */ /* 0x000ea20000000800 */
[----:B------:R-:W-:Y:S01]  /*3770*/  @P0 FADD.FTZ R143, R26, -R143 ;  /* 0x8000008f1a8f0221 */ /* 0x000fe20000010000 */
[----:B------:R-:W-:Y:S01]  /*3780*/  @P0 FADD.FTZ R208, R28, -R197 ;  /* 0x800000c51cd00221 */ /* 0x000fe20000010000 */
[----:B------:R-:W-:Y:S01]  /*3790*/  @P0 FFMA.FTZ R141, R20, R76, R141 ;  /* 0x0000004c148d0223 */ /* 0x000fe2000001008d */
[----:B------:R-:W-:Y:S01]  /*37a0*/  PRMT R76, R122, 0x7632, R76 ;  /* 0x000076327a4c7816 */ /* 0x000fe2000000004c */
[----:B------:R-:W-:Y:S01]  /*37b0*/  @P0 FFMA.FTZ R79, R20, R143, R79 ;  /* 0x0000008f144f0223 */ /* 0x000fe2000001004f */
[-CC-:B------:R-:W-:Y:S01]  /*37c0*/  @P0 FFMA.FTZ R143, R27, R146.reuse, R147.reuse ;  /* 0x000000921b8f0223 */ /* 0x180fe20000010093 */
[----:B------:R-:W-:Y:S01]  /*37d0*/  @P0 FADD.FTZ R197, R33, -R210 ;  /* 0x800000d221c50221 */ /* 0x000fe20000010000 */
[----:B------:R-:W3:Y:S01]  /*37e0*/  @P2 LDC R212, c[0x0][0x40c] ;  /* 0x00010300ffd42b82 */ /* 0x000ee20000000800 */
[----:B------:R-:W-:Y:S01]  /*37f0*/  SHF.L.U32 R206, R76, 0x10, RZ ;  /* 0x000000104cce7819 */ /* 0x000fe200000006ff */
[----:B------:R-:W-:Y:S01]  /*3800*/  @P0 FFMA.FTZ R76, R34, R146, R147 ;  /* 0x00000092224c0223 */ /* 0x000fe20000010093 */
[----:B------:R-:W-:Y:S01]  /*3810*/  @P0 FFMA.FTZ R203, R20, R208, R203 ;  /* 0x000000d014cb0223 */ /* 0x000fe200000100cb */
[----:B------:R-:W-:Y:S01]  /*3820*/  @P0 FFMA.FTZ R208, R150, R146, R147 ;  /* 0x0000009296d00223 */ /* 0x000fe20000010093 */
[----:B------:R-:W-:Y:S01]  /*3830*/  @P0 FADD.FTZ R143, R30, -R143 ;  /* 0x8000008f1e8f0221 */ /* 0x000fe20000010000 */
[----:B------:R-:W-:Y:S01]  /*3840*/  @P0 FADD.FTZ R76, R31, -R76 ;  /* 0x8000004c1f4c0221 */ /* 0x000fe20000010000 */
[C---:B------:R-:W-:Y:S01]  /*3850*/  @P0 FFMA.FTZ R206, R20.reuse, R197, R206 ;  /* 0x000000c514ce0223 */ /* 0x040fe200000100ce */
[----:B------:R-:W4:Y:S01]  /*3860*/  @P2 LDC R214, c[0x0][0x40c] ;  /* 0x00010300ffd62b82 */ /* 0x000f220000000800 */
[----:B------:R-:W-:Y:S01]  /*3870*/  @P0 FADD.FTZ R211, R35, -R208 ;  /* 0x800000d023d30221 */ /* 0x000fe20000010000 */
[C---:B------:R-:W-:Y:S01]  /*3880*/  @P0 FFMA.FTZ R201, R20.reuse, R76, R201 ;  /* 0x0000004c14c90223 */ /* 0x040fe200000100c9 */
[----:B------:R-:W-:Y:S01]  /*3890*/  PRMT R76, R123, 0x7632, R76 ;  /* 0x000076327b4c7816 */ /* 0x000fe2000000004c */
[----:B------:R-:W-:-:S03]  /*38a0*/  @P0 FFMA.FTZ R209, R20, R143, R209 ;  /* 0x0000008f14d10223 */ /* 0x000fc600000100d1 */
[----:B------:R-:W-:Y:S01]  /*38b0*/  SHF.L.U32 R210, R76, 0x10, RZ ;  /* 0x000000104cd27819 */ /* 0x000fe200000006ff */
[----:B------:R-:W5:Y:S01]  /*38c0*/  @P2 LDC R204, c[0x0][0x40c] ;  /* 0x00010300ffcc2b82 */ /* 0x000f620000000800 */
[----:B0-----:R-:W-:Y:S01]  /*38d0*/  @P2 FMUL.FTZ R76, R77, R78 ;  /* 0x0000004e4d4c2220 */ /* 0x001fe20000410000 */
[----:B-1----:R-:W-:Y:S01]  /*38e0*/  @P2 FMUL.FTZ R78, R141, R140 ;  /* 0x0000008c8d4e2220 */ /* 0x002fe20000410000 */
[----:B--2---:R-:W-:Y:S01]  /*38f0*/  @P2 FMUL.FTZ R197, R79, R202 ;  /* 0x000000ca4fc52220 */ /* 0x004fe20000410000 */
[----:B------:R-:W-:Y:S02]  /*3900*/  @P0 FFMA.FTZ R210, R20, R211, R210 ;  /* 0x000000d314d20223 */ /* 0x000fe400000100d2 */
[----:B------:R-:W-:Y:S02]  /*3910*/  @P2 F2FP.BF16.F32.PACK_AB R140, RZ, R76 ;  /* 0x0000004cff8c223e */ /* 0x000fe400000010ff */
[----:B------:R-:W0:Y:S01]  /*3920*/  @P2 LDC R207, c[0x0][0x40c] ;  /* 0x00010300ffcf2b82 */ /* 0x000e220000000800 */
[----:B------:R-:W-:Y:S01]  /*3930*/  @P2 F2FP.BF16.F32.PACK_AB R143, RZ, R78 ;  /* 0x0000004eff8f223e */ /* 0x000fe200000010ff */
[----:B---3--:R-:W-:Y:S01]  /*3940*/  @P2 FMUL.FTZ R78, R203, R212 ;  /* 0x000000d4cb4e2220 */ /* 0x008fe20000410000 */
[----:B------:R-:W-:-:S02]  /*3950*/  @P2 F2FP.BF16.F32.PACK_AB R197, RZ, R197 ;  /* 0x000000c5ffc5223e */ /* 0x000fc400000010ff */
[----:B------:R-:W-:Y:S02]  /*3960*/  @P2 PRMT R72, R140, 0x7610, R72 ;  /* 0x000076108c482816 */ /* 0x000fe40000000048 */
[----:B------:R-:W-:Y:S01]  /*3970*/  @P2 PRMT R73, R197, 0x7610, R73 ;  /* 0x00007610c5492816 */ /* 0x000fe20000000049 */
[----:B------:R-:W1:Y:S01]  /*3980*/  @P2 LDC R213, c[0x0][0x40c] ;  /* 0x00010300ffd52b82 */ /* 0x000e620000000800 */
[----:B----4-:R-:W-:Y:S01]  /*3990*/  @P2 FMUL.FTZ R208, R209, R214 ;  /* 0x000000d6d1d02220 */ /* 0x010fe20000410000 */
[----:B------:R-:W-:-:S04]  /*39a0*/  @P2 PRMT R72, R72, 0x5410, R143 ;  /* 0x0000541048482816 */ /* 0x000fc8000000008f */
[----:B------:R-:W-:Y:S01]  /*39b0*/  @P2 F2FP.BF16.F32.PACK_AB R208, RZ, R208 ;  /* 0x000000d0ffd0223e */ /* 0x000fe200000010ff */
[----:B-----5:R-:W-:Y:S01]  /*39c0*/  @P2 FMUL.FTZ R76, R201, R204 ;  /* 0x000000ccc94c2220 */ /* 0x020fe20000410000 */
[----:B------:R-:W-:Y:S02]  /*39d0*/  @P2 F2FP.BF16.F32.PACK_AB R204, RZ, R78 ;  /* 0x0000004effcc223e */ /* 0x000fe400000010ff */
[----:B------:R-:W-:Y:S02]  /*39e0*/  @P2 PRMT R75, R208, 0x7610, R75 ;  /* 0x00007610d04b2816 */ /* 0x000fe4000000004b */
[----:B------:R-:W-:Y:S02]  /*39f0*/  @P2 F2FP.BF16.F32.PACK_AB R202, RZ, R76 ;  /* 0x0000004cffca223e */ /* 0x000fe400000010ff */
[----:B------:R-:W-:Y:S01]  /*3a00*/  @P2 PRMT R74, R204, 0x7610, R74 ;  /* 0x00007610cc4a2816 */ /* 0x000fe2000000004a */
[----:B0-----:R-:W-:Y:S01]  /*3a10*/  @P2 FMUL.FTZ R207, R206, R207 ;  /* 0x000000cfcecf2220 */ /* 0x001fe20000410000 */
[----:B------:R-:W-:-:S02]  /*3a20*/  F2FP.BF16.F32.PACK_AB R76, R141, R77 ;  /* 0x0000004d8d4c723e */ /* 0x000fc400000010ff */
[----:B------:R-:W-:Y:S02]  /*3a30*/  F2FP.BF16.F32.PACK_AB R77, R201, R79 ;  /* 0x0000004fc94d723e */ /* 0x000fe400000010ff */
[----:B------:R-:W-:Y:S02]  /*3a40*/  @P2 F2FP.BF16.F32.PACK_AB R207, RZ, R207 ;  /* 0x000000cfffcf223e */ /* 0x000fe400000010ff */
[----:B------:R-:W-:Y:S01]  /*3a50*/  F2FP.BF16.F32.PACK_AB R78, R206, R203 ;  /* 0x000000cbce4e723e */ /* 0x000fe200000010ff */
[C---:B-1----:R-:W-:Y:S01]  /*3a60*/  @P2 FMUL.FTZ R211, R210.reuse, R213 ;  /* 0x000000d5d2d32220 */ /* 0x042fe20000410000 */
[----:B------:R-:W-:Y:S02]  /*3a70*/  F2FP.BF16.F32.PACK_AB R79, R210, R209 ;  /* 0x000000d1d24f723e */ /* 0x000fe400000010ff */
[----:B------:R-:W-:Y:S02]  /*3a80*/  @P2 PRMT R73, R73, 0x5410, R202 ;  /* 0x0000541049492816 */ /* 0x000fe400000000ca */
[----:B------:R-:W-:-:S02]  /*3a90*/  @P2 F2FP.BF16.F32.PACK_AB R211, RZ, R211 ;  /* 0x000000d3ffd3223e */ /* 0x000fc400000010ff */
[----:B------:R-:W-:Y:S02]  /*3aa0*/  @P2 PRMT R74, R74, 0x5410, R207 ;  /* 0x000054104a4a2816 */ /* 0x000fe400000000cf */
[----:B------:R-:W-:-:S07]  /*3ab0*/  @P2 PRMT R75, R75, 0x5410, R211 ;  /* 0x000054104b4b2816 */ /* 0x000fce00000000d3 */
.L_x_103:
[----:B------:R-:W-:Y:S05]  /*3ac0*/  BSYNC.RECONVERGENT B2 ;  /* 0x0000000000027941 */ /* 0x000fea0003800200 */
.L_x_100:
[----:B------:R-:W-:Y:S02]  /*3ad0*/  ISETP.NE.U32.AND P0, PT, R142, RZ, PT ;  /* 0x000000ff8e00720c */ /* 0x000fe40003f05070 */
[----:B------:R-:W0:Y:S02]  /*3ae0*/  @P2 LDC.64 R142, c[0x0][0x468] ;  /* 0x00011a00ff8e2b82 */ /* 0x000e240000000a00 */
[----:B------:R-:W-:-:S13]  /*3af0*/  ISETP.NE.AND.EX P0, PT, R200, RZ, PT, P0 ;  /* 0x000000ffc800720c */ /* 0x000fda0003f05300 */
[----:B------:R-:W1:Y:S01]  /*3b00*/  @P0 LDC.64 R140, c[0x0][0x478] ;  /* 0x00011e00ff8c0b82 */ /* 0x000e620000000a00 */
[C---:B0-----:R-:W-:Y:S01]  /*3b10*/  @P2 IMAD.WIDE.U32 R142, R145.reuse, 0x10, R142 ;  /* 0x00000010918e2825 */ /* 0x041fe200078e008e */
[----:B------:R-:W-:-:S03]  /*3b20*/  IADD3 R145, PT, PT, R145, 0x20, RZ ;  /* 0x0000002091917810 */ /* 0x000fc60007ffe0ff */
[C---:B-1----:R-:W-:Y:S01]  /*3b30*/  @P0 IMAD.WIDE.U32 R140, R199.reuse, 0x10, R140 ;  /* 0x00000010c78c0825 */ /* 0x042fe200078e008c */
[----:B------:R-:W-:-:S04]  /*3b40*/  IADD3 R199, PT, PT, R199, 0x20, RZ ;  /* 0x00000020c7c77810 */ /* 0x000fc80007ffe0ff */
[----:B------:R0:W-:Y:S04]  /*3b50*/  @P0 STG.E.128 desc[UR6][R140.64], R76 ;  /* 0x0000004c8c000986 */ /* 0x0001e8000c101d06 */
[----:B------:R0:W-:Y:S02]  /*3b60*/  @P2 STG.E.128 desc[UR6][R142.64], R72 ;  /* 0x000000488e002986 */ /* 0x0001e4000c101d06 */
.L_x_99:
[----:B------:R-:W-:Y:S05]  /*3b70*/  BSYNC.RECONVERGENT B0 ;  /* 0x0000000000007941 */ /* 0x000fea0003800200 */
.L_x_98:
[----:B------:R-:W-:Y:S01]  /*3b80*/  ISETP.GE.U32.AND P0, PT, R19, 0x40, PT ;  /* 0x000000401300780c */ /* 0x000fe20003f06070 */
[----:B------:R-:W-:-:S12]  /*3b90*/  BSSY.RECONVERGENT B0, `(.L_x_105) ;  /* 0x0000135000007945 */ /* 0x000fd80003800200 */
[----:B------:R-:W-:Y:S05]  /*3ba0*/  @!P0 BRA `(.L_x_106) ;  /* 0x0000001000cc8947 */ /* 0x000fea0003800000 */
[----:B------:R-:W-:Y:S01]  /*3bb0*/  UISETP.NE.U32.AND UP0, UPT, UR12, URZ, UPT ;  /* 0x000000ff0c00728c */ /* 0x000fe2000bf05070 */
[----:B------:R-:W-:Y:S03]  /*3bc0*/  BSSY.RECONVERGENT B2, `(.L_x_107) ;  /* 0x0000129000027945 */ /* 0x000fe60003800200 */
[----:B------:R-:W-:-:S09]  /*3bd0*/  UISETP.NE.AND.EX UP0, UPT, UR13, URZ, UPT, UP0 ;  /* 0x000000ff0d00728c */ /* 0x000fd2000bf05300 */
[----:B------:R-:W-:Y:S05]  /*3be0*/  BRA.U !UP0, `(.L_x_108) ;  /* 0x0000000908507547 */ /* 0x000fea000b800000 */
[----:B------:R-:W-:-:S04]  /*3bf0*/  UISETP.NE.U32.AND UP0, UPT, UR20, URZ, UPT ;  /* 0x000000ff1400728c */ /* 0x000fc8000bf05070 */
[----:B------:R-:W-:-:S06]  /*3c00*/  UISETP.NE.AND.EX UP0, UPT, UR21, URZ, UPT, UP0 ;  /* 0x000000ff1500728c */ /* 0x000fcc000bf05300 */
[----:B------:R-:W-:-:S13]  /*3c10*/  PLOP3.LUT P0, PT, PT, PT, UP0, 0x80, 0x8 ;  /* 0x000000000008781c */ /* 0x000fda0003f0f008 */
[----:B------:R-:W-:Y:S05]  /*3c20*/  @!P0 BRA `(.L_x_109) ;  /* 0x0000000400288947 */ /* 0x000fea0003800000 */
[----:B------:R-:W-:Y:S01]  /*3c30*/  ISETP.GT.AND P1, PT, R22, RZ, PT ;  /* 0x000000ff1600720c */ /* 0x000fe20003f24270 */
[----:B------:R-:W1:Y:S01]  /*3c40*/  @P2 LDC R200, c[0x0][0x40c] ;  /* 0x00010300ffc82b82 */ /* 0x000e620000000800 */
[C---:B0-----:R-:W-:Y:S02]  /*3c50*/  PRMT R76, R124.reuse, 0x7632, R76 ;  /* 0x000076327c4c7816 */ /* 0x041fe4000000004c */
[----:B------:R-:W-:Y:S02]  /*3c60*/  SHF.L.U32 R77, R124, 0x10, RZ ;  /* 0x000000107c4d7819 */ /* 0x000fe400000006ff */
[----:B------:R-:W-:Y:S02]  /*3c70*/  SHF.L.U32 R78, R76, 0x10, RZ ;  /* 0x000000104c4e7819 */ /* 0x000fe400000006ff */
[----:B------:R-:W-:Y:S01]  /*3c80*/  PRMT R76, R125, 0x7632, R76 ;  /* 0x000076327d4c7816 */ /* 0x000fe2000000004c */
[----:B------:R-:W0:Y:S01]  /*3c90*/  @P2 LDC R202, c[0x0][0x40c] ;  /* 0x00010300ffca2b82 */ /* 0x000e220000000800 */
[----:B------:R-:W-:-:S02]  /*3ca0*/  SHF.L.U32 R201, R126, 0x10, RZ ;  /* 0x000000107ec97819 */ /* 0x000fc400000006ff */
[----:B------:R-:W-:Y:S01]  /*3cb0*/  SHF.L.U32 R143, R76, 0x10, RZ ;  /* 0x000000104c8f7819 */ /* 0x000fe200000006ff */
[-CC-:B------:R-:W-:Y:S01]  /*3cc0*/  @P1 FFMA.FTZ R79, R149, R146.reuse, R147.reuse ;  /* 0x00000092954f1223 */ /* 0x180fe20000010093 */
[-CC-:B------:R-:W-:Y:S01]  /*3cd0*/  @P1 FFMA.FTZ R140, R160, R146.reuse, R147.reuse ;  /* 0x00000092a08c1223 */ /* 0x180fe20000010093 */
[----:B------:R-:W-:Y:S01]  /*3ce0*/  PRMT R76, R126, 0x7632, R76 ;  /* 0x000076327e4c7816 */ /* 0x000fe2000000004c */
[-C--:B------:R-:W-:Y:S01]  /*3cf0*/  @P1 FFMA.FTZ R197, R155, R146.reuse, R147 ;  /* 0x000000929bc51223 */ /* 0x080fe20000010093 */
[----:B------:R-:W-:Y:S01]  /*3d00*/  @P1 FADD.FTZ R79, R152, -R79 ;  /* 0x8000004f984f1221 */ /* 0x000fe20000010000 */
[----:B------:R-:W-:Y:S01]  /*3d10*/  @P1 FADD.FTZ R141, R157, -R140 ;  /* 0x8000008c9d8d1221 */ /* 0x000fe20000010000 */
[----:B------:R-:W2:Y:S01]  /*3d20*/  @P2 LDC R208, c[0x0][0x40c] ;  /* 0x00010300ffd02b82 */ /* 0x000ea20000000800 */
[-C--:B------:R-:W-:Y:S01]  /*3d30*/  @P1 FFMA.FTZ R140, R162, R146.reuse, R147 ;  /* 0x00000092a28c1223 */ /* 0x080fe20000010093 */
[C---:B------:R-:W-:Y:S01]  /*3d40*/  @P1 FFMA.FTZ R77, R20.reuse, R79, R77 ;  /* 0x0000004f144d1223 */ /* 0x040fe2000001004d */
[----:B------:R-:W-:Y:S01]  /*3d50*/  @P1 FFMA.FTZ R79, R151, R146, R147 ;  /* 0x00000092974f1223 */ /* 0x000fe20000010093 */
[----:B------:R-:W-:Y:S01]  /*3d60*/  @P1 FFMA.FTZ R78, R20, R141, R78 ;  /* 0x0000008d144e1223 */ /* 0x000fe2000001004e */
[----:B------:R-:W-:Y:S01]  /*3d70*/  SHF.L.U32 R141, R125, 0x10, RZ ;  /* 0x000000107d8d7819 */ /* 0x000fe200000006ff */
[----:B------:R-:W-:-:S02]  /*3d80*/  IMAD.U32 R203, R76, 0x10000, RZ ;  /* 0x000100004ccb7824 */ /* 0x000fc400078e00ff */
[----:B------:R-:W-:Y:S01]  /*3d90*/  @P1 FADD.FTZ R79, R154, -R79 ;  /* 0x8000004f9a4f1221 */ /* 0x000fe20000010000 */
[----:B------:R-:W3:Y:S01]  /*3da0*/  @P2 LDC R204, c[0x0][0x40c] ;  /* 0x00010300ffcc2b82 */ /* 0x000ee20000000800 */
[----:B------:R-:W-:Y:S01]  /*3db0*/  @P1 FADD.FTZ R140, R159, -R140 ;  /* 0x8000008c9f8c1221 */ /* 0x000fe20000010000 */
[-C--:B------:R-:W-:Y:S01]  /*3dc0*/  @P1 FFMA.FTZ R76, R164, R146.reuse, R147 ;  /* 0x00000092a44c1223 */ /* 0x080fe20000010093 */
[C---:B------:R-:W-:Y:S01]  /*3dd0*/  @P1 FFMA.FTZ R141, R20.reuse, R79, R141 ;  /* 0x0000004f148d1223 */ /* 0x040fe2000001008d */
[----:B------:R-:W-:Y:S01]  /*3de0*/  @P1 FFMA.FTZ R79, R153, R146, R147 ;  /* 0x00000092994f1223 */ /* 0x000fe20000010093 */
[----:B------:R-:W-:Y:S01]  /*3df0*/  @P1 FFMA.FTZ R143, R20, R140, R143 ;  /* 0x0000008c148f1223 */ /* 0x000fe2000001008f */
[----:B------:R-:W-:Y:S01]  /*3e00*/  @P1 FFMA.FTZ R140, R166, R146, R147 ;  /* 0x00000092a68c1223 */ /* 0x000fe20000010093 */
[----:B------:R-:W-:Y:S01]  /*3e10*/  SHF.L.U32 R207, R127, 0x10, RZ ;  /* 0x000000107fcf7819 */ /* 0x000fe200000006ff */
[----:B------:R-:W4:Y:S01]  /*3e20*/  @P2 LDC R209, c[0x0][0x40c] ;  /* 0x00010300ffd12b82 */ /* 0x000f220000000800 */
[----:B------:R-:W-:Y:S01]  /*3e30*/  @P1 FADD.FTZ R79, R156, -R79 ;  /* 0x8000004f9c4f1221 */ /* 0x000fe20000010000 */
[----:B------:R-:W-:Y:S01]  /*3e40*/  @P1 FADD.FTZ R142, R158, -R197 ;  /* 0x800000c59e8e1221 */ /* 0x000fe20000010000 */
[----:B------:R-:W-:-:S02]  /*3e50*/  @P1 FADD.FTZ R197, R163, -R140 ;  /* 0x8000008ca3c51221 */ /* 0x000fc40000010000 */
[C---:B------:R-:W-:Y:S01]  /*3e60*/  @P1 FFMA.FTZ R201, R20.reuse, R79, R201 ;  /* 0x0000004f14c91223 */ /* 0x040fe200000100c9 */
[----:B------:R-:W-:Y:S01]  /*3e70*/  PRMT R79, R127, 0x7632, R79 ;  /* 0x000076327f4f7816 */ /* 0x000fe2000000004f */
[C---:B------:R-:W-:Y:S01]  /*3e80*/  @P1 FFMA.FTZ R207, R20.reuse, R142, R207 ;  /* 0x0000008e14cf1223 */ /* 0x040fe200000100cf */
[----:B------:R-:W5:Y:S02]  /*3e90*/  @P2 LDC R210, c[0x0][0x40c] ;  /* 0x00010300ffd22b82 */ /* 0x000f640000000800 */
[----:B------:R-:W-:Y:S01]  /*3ea0*/  SHF.L.U32 R206, R79, 0x10, RZ ;  /* 0x000000104fce7819 */ /* 0x000fe200000006ff */
[----:B------:R-:W-:Y:S01]  /*3eb0*/  @P1 FADD.FTZ R79, R161, -R76 ;  /* 0x8000004ca14f1221 */ /* 0x000fe20000010000 */
[----:B-1----:R-:W-:Y:S01]  /*3ec0*/  @P2 FMUL.FTZ R76, R77, R200 ;  /* 0x000000c84d4c2220 */ /* 0x002fe20000410000 */
[----:B--2---:R-:W-:Y:S02]  /*3ed0*/  @P2 FMUL.FTZ R200, R201, R208 ;  /* 0x000000d0c9c82220 */ /* 0x004fe40000410000 */
[C---:B------:R-:W-:Y:S01]  /*3ee0*/  @P1 FFMA.FTZ R203, R20.reuse, R79, R203 ;  /* 0x0000004f14cb1223 */ /* 0x040fe200000100cb */
[----:B------:R-:W1:Y:S01]  /*3ef0*/  @P2 LDC R212, c[0x0][0x40c] ;  /* 0x00010300ffd42b82 */ /* 0x000e620000000800 */
[----:B------:R-:W-:Y:S01]  /*3f00*/  @P2 F2FP.BF16.F32.PACK_AB R79, RZ, R76 ;  /* 0x0000004cff4f223e */ /* 0x000fe200000010ff */
[----:B0-----:R-:W-:Y:S01]  /*3f10*/  @P2 FMUL.FTZ R76, R141, R202 ;  /* 0x000000ca8d4c2220 */ /* 0x001fe20000410000 */
[----:B------:R-:W-:Y:S01]  /*3f20*/  @P1 FFMA.FTZ R206, R20, R197, R206 ;  /* 0x000000c514ce1223 */ /* 0x000fe200000100ce */
[----:B---3--:R-:W-:Y:S01]  /*3f30*/  @P2 FMUL.FTZ R197, R143, R204 ;  /* 0x000000cc8fc52220 */ /* 0x008fe20000410000 */
[----:B------:R-:W-:-:S02]  /*3f40*/  @P2 F2FP.BF16.F32.PACK_AB R200, RZ, R200 ;  /* 0x000000c8ffc8223e */ /* 0x000fc400000010ff */
[----:B------:R-:W-:Y:S01]  /*3f50*/  @P2 F2FP.BF16.F32.PACK_AB R142, RZ, R76 ;  /* 0x0000004cff8e223e */ /* 0x000fe200000010ff */
[----:B----4-:R-:W-:Y:S01]  /*3f60*/  @P2 FMUL.FTZ R140, R78, R209 ;  /* 0x000000d14e8c2220 */ /* 0x010fe20000410000 */
[----:B------:R-:W-:Y:S02]  /*3f70*/  @P2 F2FP.BF16.F32.PACK_AB R197, RZ, R197 ;  /* 0x000000c5ffc5223e */ /* 0x000fe400000010ff */
[----:B------:R-:W-:Y:S02]  /*3f80*/  @P2 PRMT R72, R79, 0x7610, R72 ;  /* 0x000076104f482816 */ /* 0x000fe40000000048 */
[----:B------:R-:W-:Y:S02]  /*3f90*/  @P2 F2FP.BF16.F32.PACK_AB R140, RZ, R140 ;  /* 0x0000008cff8c223e */ /* 0x000fe400000010ff */
[----:B------:R-:W-:Y:S01]  /*3fa0*/  @P2 PRMT R73, R142, 0x7610, R73 ;  /* 0x000076108e492816 */ /* 0x000fe20000000049 */
[----:B-----5:R-:W-:Y:S01]  /*3fb0*/  @P2 FMUL.FTZ R202, R203, R210 ;  /* 0x000000d2cbca2220 */ /* 0x020fe20000410000 */
[----:B------:R-:W-:-:S02]  /*3fc0*/  @P2 PRMT R74, R200, 0x7610, R74 ;  /* 0x00007610c84a2816 */ /* 0x000fc4000000004a */
[----:B------:R-:W-:Y:S02]  /*3fd0*/  F2FP.BF16.F32.PACK_AB R76, R78, R77 ;  /* 0x0000004d4e4c723e */ /* 0x000fe400000010ff */
[----:B------:R-:W-:Y:S02]  /*3fe0*/  @P2 F2FP.BF16.F32.PACK_AB R202, RZ, R202 ;  /* 0x000000caffca223e */ /* 0x000fe400000010ff */
[----:B------:R-:W-:Y:S01]  /*3ff0*/  F2FP.BF16.F32.PACK_AB R77, R143, R141 ;  /* 0x0000008d8f4d723e */ /* 0x000fe200000010ff */
[----:B-1----:R-:W-:Y:S01]  /*4000*/  @P2 FMUL.FTZ R204, R207, R212 ;  /* 0x000000d4cfcc2220 */ /* 0x002fe20000410000 */
[----:B------:R-:W-:Y:S02]  /*4010*/  F2FP.BF16.F32.PACK_AB R78, R203, R201 ;  /* 0x000000c9cb4e723e */ /* 0x000fe400000010ff */
[----:B------:R-:W-:Y:S02]  /*4020*/  @P2 PRMT R72, R72, 0x5410, R140 ;  /* 0x0000541048482816 */ /* 0x000fe4000000008c */
[----:B------:R-:W-:-:S02]  /*4030*/  @P2 F2FP.BF16.F32.PACK_AB R204, RZ, R204 ;  /* 0x000000ccffcc223e */ /* 0x000fc400000010ff */
[----:B------:R-:W-:Y:S02]  /*4040*/  @P2 PRMT R73, R73, 0x5410, R197 ;  /* 0x0000541049492816 */ /* 0x000fe400000000c5 */
[----:B------:R-:W-:Y:S02]  /*4050*/  F2FP.BF16.F32.PACK_AB R79, R206, R207 ;  /* 0x000000cfce4f723e */ /* 0x000fe400000010ff */
[----:B------:R-:W-:Y:S02]  /*4060*/  @P2 PRMT R74, R74, 0x5410, R202 ;  /* 0x000054104a4a2816 */ /* 0x000fe400000000ca */
[----:B------:R-:W-:Y:S01]  /*4070*/  @P2 PRMT R75, R204, 0x7610, R75 ;  /* 0x00007610cc4b2816 */ /* 0x000fe2000000004b */
[----:B------:R-:W-:Y:S06]  /*4080*/  @!P2 BRA `(.L_x_110) ;  /* 0x0000000c0070a947 */ /* 0x000fec0003800000 */
[----:B------:R-:W-:-:S05]  /*4090*/  FMUL.FTZ R206, R206, UR14 ;  /* 0x0000000ecece7c20 */ /* 0x000fca0008410000 */
[----:B------:R-:W-:-:S04]  /*40a0*/  F2FP.BF16.F32.PACK_AB R206, RZ, R206 ;  /* 0x000000ceffce723e */ /* 0x000fc800000010ff */
[----:B------:R-:W-:Y:S01]  /*40b0*/  PRMT R75, R75, 0x5410, R206 ;  /* 0x000054104b4b7816 */ /* 0x000fe200000000ce */
[----:B------:R-:W-:Y:S06]  /*40c0*/  BRA `(.L_x_110) ;  /* 0x0000000c00607947 */ /* 0x000fec0003800000 */
.L_x_109:
[----:B------:R-:W-:Y:S01]  /*40d0*/  ISETP.GT.AND P1, PT, R22, RZ, PT ;  /* 0x000000ff1600720c */ /* 0x000fe20003f24270 */
[----:B------:R-:W1:Y:S01]  /*40e0*/  @P2 LDC R200, c[0x0][0x40c] ;  /* 0x00010300ffc82b82 */ /* 0x000e620000000800 */
[C---:B0-----:R-:W-:Y:S02]  /*40f0*/  SHF.L.U32 R141, R124.reuse, 0x10, RZ ;  /* 0x000000107c8d7819 */ /* 0x041fe400000006ff */
[----:B------:R-:W-:Y:S02]  /*4100*/  PRMT R140, R124, 0x7632, R140 ;  /* 0x000076327c8c7816 */ /* 0x000fe4000000008c */
[----:B------:R-:W-:Y:S02]  /*4110*/  SHF.L.U32 R197, R125, 0x10, RZ ;  /* 0x000000107dc57819 */ /* 0x000fe400000006ff */
[----:B------:R-:W-:Y:S01]  /*4120*/  SHF.L.U32 R203, R126, 0x10, RZ ;  /* 0x000000107ecb7819 */ /* 0x000fe200000006ff */
[----:B------:R-:W0:Y:S01]  /*4130*/  @P2 LDC R206, c[0x0][0x40c] ;  /* 0x00010300ffce2b82 */ /* 0x000e220000000800 */
[----:B------:R-:W-:-:S03]  /*4140*/  SHF.L.U32 R209, R127, 0x10, RZ ;  /* 0x000000107fd17819 */ /* 0x000fc600000006ff */
[-CC-:B------:R-:W-:Y:S01]  /*4150*/  @P1 FFMA.FTZ R143, R149, R146.reuse, R147.reuse ;  /* 0x00000092958f1223 */ /* 0x180fe20000010093 */
[-CC-:B------:R-:W-:Y:S01]  /*4160*/  @P1 FFMA.FTZ R202, R160, R146.reuse, R147.reuse ;  /* 0x00000092a0ca1223 */ /* 0x180fe20000010093 */
[-CC-:B------:R-:W-:Y:S01]  /*4170*/  @P1 FFMA.FTZ R201, R151, R146.reuse, R147.reuse ;  /* 0x0000009297c91223 */ /* 0x180fe20000010093 */
[----:B------:R-:W-:Y:S01]  /*4180*/  @P1 FFMA.FTZ R211, R153, R146, R147 ;  /* 0x0000009299d31223 */ /* 0x000fe20000010093 */
[----:B------:R-:W-:Y:S01]  /*4190*/  @P1 FADD.FTZ R142, R152, -R143 ;  /* 0x8000008f988e1221 */ /* 0x000fe20000010000 */
[----:B------:R-:W-:Y:S01]  /*41a0*/  SHF.L.U32 R143, R140, 0x10, RZ ;  /* 0x000000108c8f7819 */ /* 0x000fe200000006ff */
[----:B------:R-:W-:Y:S01]  /*41b0*/  @P1 FADD.FTZ R202, R157, -R202 ;  /* 0x800000ca9dca1221 */ /* 0x000fe20000010000 */
[----:B------:R-:W-:Y:S01]  /*41c0*/  @P1 FADD.FTZ R140, R154, -R201 ;  /* 0x800000c99a8c1221 */ /* 0x000fe20000010000 */
[C---:B------:R-:W-:Y:S01]  /*41d0*/  @P1 FFMA.FTZ R141, R20.reuse, R142, R141 ;  /* 0x0000008e148d1223 */ /* 0x040fe2000001008d */
[----:B------:R-:W2:Y:S01]  /*41e0*/  @P2 LDC R204, c[0x0][0x40c] ;  /* 0x00010300ffcc2b82 */ /* 0x000ea20000000800 */
[C---:B------:R-:W-:Y:S01]  /*41f0*/  @P1 FFMA.FTZ R143, R20.reuse, R202, R143 ;  /* 0x000000ca148f1223 */ /* 0x040fe2000001008f */
[----:B------:R-:W-:Y:S01]  /*4200*/  @P1 FFMA.FTZ R197, R20, R140, R197 ;  /* 0x0000008c14c51223 */ /* 0x000fe200000100c5 */
[----:B-1----:R-:W-:Y:S01]  /*4210*/  @P2 FMUL.FTZ R141, R141, R200 ;  /* 0x000000c88d8d2220 */ /* 0x002fe20000410000 */
[----:B------:R-:W-:Y:S01]  /*4220*/  PRMT R140, R125, 0x7632, R140 ;  /* 0x000076327d8c7816 */ /* 0x000fe2000000008c */
[-CC-:B------:R-:W-:Y:S01]  /*4230*/  @P1 FFMA.FTZ R200, R162, R146.reuse, R147.reuse ;  /* 0x00000092a2c81223 */ /* 0x180fe20000010093 */
[----:B------:R-:W-:Y:S01]  /*4240*/  @P1 FFMA.FTZ R213, R155, R146, R147 ;  /* 0x000000929bd51223 */ /* 0x000fe20000010093 */
[----:B------:R-:W-:Y:S01]  /*4250*/  @P1 FADD.FTZ R211, R156, -R211 ;  /* 0x800000d39cd31221 */ /* 0x000fe20000010000 */
[----:B------:R-:W1:Y:S01]  /*4260*/  @P2 LDC R142, c[0x0][0x40c] ;  /* 0x00010300ff8e2b82 */ /* 0x000e620000000800 */
[----:B------:R-:W-:Y:S01]  /*4270*/  SHF.L.U32 R201, R140, 0x10, RZ ;  /* 0x000000108cc97819 */ /* 0x000fe200000006ff */
[----:B------:R-:W-:Y:S01]  /*4280*/  @P1 FADD.FTZ R200, R159, -R200 ;  /* 0x800000c89fc81221 */ /* 0x000fe20000010000 */
[----:B------:R-:W-:Y:S01]  /*4290*/  PRMT R140, R126, 0x7632, R140 ;  /* 0x000076327e8c7816 */ /* 0x000fe2000000008c */
[C---:B------:R-:W-:Y:S01]  /*42a0*/  @P1 FFMA.FTZ R203, R20.reuse, R211, R203 ;  /* 0x000000d314cb1223 */ /* 0x040fe200000100cb */
[----:B------:R-:W-:Y:S01]  /*42b0*/  @P2 F2FP.BF16.F32.PACK_AB R141, RZ, R141 ;  /* 0x0000008dff8d223e */ /* 0x000fe200000010ff */
[----:B------:R-:W-:Y:S01]  /*42c0*/  @P1 FFMA.FTZ R201, R20, R200, R201 ;  /* 0x000000c814c91223 */ /* 0x000fe200000100c9 */
[----:B------:R-:W-:Y:S01]  /*42d0*/  @P1 FFMA.FTZ R200, R164, R146, R147 ;  /* 0x00000092a4c81223 */ /* 0x000fe20000010093 */
[----:B------:R-:W3:Y:S01]  /*42e0*/  @P2 LDC R202, c[0x0][0x40c] ;  /* 0x00010300ffca2b82 */ /* 0x000ee20000000800 */
[----:B------:R-:W-:Y:S01]  /*42f0*/  SHF.L.U32 R207, R140, 0x10, RZ ;  /* 0x000000108ccf7819 */ /* 0x000fe200000006ff */
[----:B------:R-:W-:Y:S01]  /*4300*/  @P1 FADD.FTZ R140, R158, -R213 ;  /* 0x800000d59e8c1221 */ /* 0x000fe20000010000 */
[----:B------:R-:W-:Y:S01]  /*4310*/  @P1 FADD.FTZ R200, R161, -R200 ;  /* 0x800000c8a1c81221 */ /* 0x000fe20000010000 */
[----:B0-----:R-:W-:Y:S01]  /*4320*/  @P2 FMUL.FTZ R203, R203, R206 ;  /* 0x000000cecbcb2220 */ /* 0x001fe20000410000 */
[----:B------:R-:W-:Y:S01]  /*4330*/  @P2 PRMT R72, R141, 0x7610, R72 ;  /* 0x000076108d482816 */ /* 0x000fe20000000048 */
[C---:B------:R-:W-:Y:S01]  /*4340*/  @P1 FFMA.FTZ R209, R20.reuse, R140, R209 ;  /* 0x0000008c14d11223 */ /* 0x040fe200000100d1 */
[----:B------:R-:W-:Y:S01]  /*4350*/  @P1 FFMA.FTZ R207, R20, R200, R207 ;  /* 0x000000c814cf1223 */ /* 0x000fe200000100cf */
[----:B------:R-:W0:Y:S01]  /*4360*/  @P2 LDC R208, c[0x0][0x40c] ;  /* 0x00010300ffd02b82 */ /* 0x000e220000000800 */
[----:B--2---:R-:W-:Y:S01]  /*4370*/  @P2 FMUL.FTZ R143, R143, R204 ;  /* 0x000000cc8f8f2220 */ /* 0x004fe20000410000 */
[----:B------:R-:W-:-:S04]  /*4380*/  @P2 F2FP.BF16.F32.PACK_AB R203, RZ, R203 ;  /* 0x000000cbffcb223e */ /* 0x000fc800000010ff */
[----:B------:R-:W-:Y:S02]  /*4390*/  @P2 F2FP.BF16.F32.PACK_AB R143, RZ, R143 ;  /* 0x0000008fff8f223e */ /* 0x000fe400000010ff */
[----:B------:R-:W2:Y:S01]  /*43a0*/  @P2 LDC R210, c[0x0][0x40c] ;  /* 0x00010300ffd22b82 */ /* 0x000ea20000000800 */
[----:B-1----:R-:W-:Y:S01]  /*43b0*/  @P2 FMUL.FTZ R197, R197, R142 ;  /* 0x0000008ec5c52220 */ /* 0x002fe20000410000 */
[----:B------:R-:W-:Y:S02]  /*43c0*/  @P2 PRMT R74, R203, 0x7610, R74 ;  /* 0x00007610cb4a2816 */ /* 0x000fe4000000004a */
[----:B------:R-:W-:Y:S02]  /*43d0*/  @P2 PRMT R72, R72, 0x5410, R143 ;  /* 0x0000541048482816 */ /* 0x000fe4000000008f */
[----:B------:R-:W-:Y:S01]  /*43e0*/  @P2 F2FP.BF16.F32.PACK_AB R197, RZ, R197 ;  /* 0x000000c5ffc5223e */ /* 0x000fe200000010ff */
[----:B---3--:R-:W-:-:S03]  /*43f0*/  @P2 FMUL.FTZ R201, R201, R202 ;  /* 0x000000cac9c92220 */ /* 0x008fc60000410000 */
[----:B------:R-:W-:Y:S02]  /*4400*/  @P2 PRMT R73, R197, 0x7610, R73 ;  /* 0x00007610c5492816 */ /* 0x000fe40000000049 */
[----:B------:R-:W-:Y:S01]  /*4410*/  @P2 F2FP.BF16.F32.PACK_AB R201, RZ, R201 ;  /* 0x000000c9ffc9223e */ /* 0x000fe200000010ff */
[----:B0-----:R-:W-:-:S03]  /*4420*/  @P2 FMUL.FTZ R207, R207, R208 ;  /* 0x000000d0cfcf2220 */ /* 0x001fc60000410000 */
        /* <DEDUP_REMOVED lines=16> */
.L_x_108:
[----:B------:R-:W-:-:S04]  /*4530*/  UISETP.NE.U32.AND UP0, UPT, UR20, URZ, UPT ;  /* 0x000000ff1400728c */ /* 0x000fc8000bf05070 */
[----:B------:R-:W-:-:S06]  /*4540*/  UISETP.NE.AND.EX UP0, UPT, UR21, URZ, UPT, UP0 ;  /* 0x000000ff1500728c */ /* 0x000fcc000bf05300 */
[----:B------:R-:W-:-:S13]  /*4550*/  PLOP3.LUT P0, PT, PT, PT, UP0, 0x80, 0x8 ;  /* 0x000000000008781c */ /* 0x000fda0003f0f008 */
[----:B------:R-:W-:Y:S05]  /*4560*/  @!P0 BRA `(.L_x_111) ;  /* 0x0000000400188947 */ /* 0x000fea0003800000 */
[----:B0-----:R-:W0:Y:S01]  /*4570*/  @P2 LDC R141, c[0x0][0x40c] ;  /* 0x00010300ff8d2b82 */ /* 0x001e220000000800 */
        /* <DEDUP_REMOVED lines=11> */
[----:B------:R-:W-:Y:S01]  /*4630*/  FADD.FTZ R207, R158, -R207 ;  /* 0x800000cf9ecf7221 */ /* 0x000fe20000010000 */
[----:B------:R-:W-:Y:S01]  /*4640*/  FFMA.FTZ R212, R166, R146, R147 ;  /* 0x00000092a6d47223 */ /* 0x000fe20000010093 */
[----:B------:R-:W-:-:S02]  /*4650*/  FSEL R201, R76, RZ, P1 ;  /* 0x000000ff4cc97208 */ /* 0x000fc40000800000 */
[----:B------:R-:W-:Y:S01]  /*4660*/  FSEL R202, R77, RZ, P1 ;  /* 0x000000ff4dca7208 */ /* 0x000fe20000800000 */
[----:B------:R-:W2:Y:S04]  /*4670*/  @P2 LDC R142, c[0x0][0x40c] ;  /* 0x00010300ff8e2b82 */ /* 0x000ea80000000800 */
[----:B0-----:R-:W-:-:S04]  /*4680*/  @P2 FMUL.FTZ R77, R202, R141 ;  /* 0x0000008dca4d2220 */ /* 0x001fc80000410000 */
[----:B------:R-:W0:Y:S01]  /*4690*/  @P2 LDC R209, c[0x0][0x40c] ;  /* 0x00010300ffd12b82 */ /* 0x000e220000000800 */
[-CC-:B------:R-:W-:Y:S01]  /*46a0*/  FFMA.FTZ R141, R153, R146.reuse, R147.reuse ;  /* 0x00000092998d7223 */ /* 0x180fe20000010093 */
[----:B------:R-:W-:Y:S01]  /*46b0*/  @P2 F2FP.BF16.F32.PACK_AB R140, RZ, R77 ;  /* 0x0000004dff8c223e */ /* 0x000fe200000010ff */
[----:B------:R-:W-:Y:S02]  /*46c0*/  FFMA.FTZ R77, R151, R146, R147 ;  /* 0x00000092974d7223 */ /* 0x000fe40000010093 */
[----:B------:R-:W-:Y:S01]  /*46d0*/  FADD.FTZ R141, R156, -R141 ;  /* 0x8000008d9c8d7221 */ /* 0x000fe20000010000 */
[----:B-1----:R-:W-:Y:S02]  /*46e0*/  @P2 FMUL.FTZ R76, R201, R78 ;  /* 0x0000004ec94c2220 */ /* 0x002fe40000410000 */
[----:B------:R-:W1:Y:S01]  /*46f0*/  @P2 LDC R197, c[0x0][0x40c] ;  /* 0x00010300ffc52b82 */ /* 0x000e620000000800 */
[----:B------:R-:W-:Y:S01]  /*4700*/  FADD.FTZ R77, R154, -R77 ;  /* 0x8000004d9a4d7221 */ /* 0x000fe20000010000 */
[----:B------:R-:W-:Y:S01]  /*4710*/  FFMA.FTZ R78, R162, R146, R147 ;  /* 0x00000092a24e7223 */ /* 0x000fe20000010093 */
[----:B------:R-:W-:-:S02]  /*4720*/  @P2 F2FP.BF16.F32.PACK_AB R79, RZ, R76 ;  /* 0x0000004cff4f223e */ /* 0x000fc400000010ff */
[C---:B------:R-:W-:Y:S01]  /*4730*/  FMUL.FTZ R76, R20.reuse, R77 ;  /* 0x0000004d144c7220 */ /* 0x040fe20000410000 */
[----:B------:R-:W-:Y:S01]  /*4740*/  FADD.FTZ R77, R159, -R78 ;  /* 0x8000004e9f4d7221 */ /* 0x000fe20000010000 */
[C---:B------:R-:W-:Y:S01]  /*4750*/  FMUL.FTZ R78, R20.reuse, R141 ;  /* 0x0000008d144e7220 */ /* 0x040fe20000410000 */
[----:B------:R-:W3:Y:S01]  /*4760*/  @P2 LDC R210, c[0x0][0x40c] ;  /* 0x00010300ffd22b82 */ /* 0x000ee20000000800 */
[----:B------:R-:W-:Y:S01]  /*4770*/  @P2 PRMT R72, R79, 0x7610, R72 ;  /* 0x000076104f482816 */ /* 0x000fe20000000048 */
[----:B------:R-:W-:Y:S01]  /*4780*/  FMUL.FTZ R77, R20, R77 ;  /* 0x0000004d144d7220 */ /* 0x000fe20000410000 */
[----:B------:R-:W-:Y:S02]  /*4790*/  FSEL R203, R76, RZ, P1 ;  /* 0x000000ff4ccb7208 */ /* 0x000fe40000800000 */
[----:B------:R-:W-:Y:S02]  /*47a0*/  FSEL R206, R78, RZ, P1 ;  /* 0x000000ff4ece7208 */ /* 0x000fe40000800000 */
[----:B------:R-:W-:Y:S01]  /*47b0*/  FSEL R204, R77, RZ, P1 ;  /* 0x000000ff4dcc7208 */ /* 0x000fe20000800000 */
[----:B------:R-:W4:Y:S01]  /*47c0*/  @P2 LDC R211, c[0x0][0x40c] ;  /* 0x00010300ffd32b82 */ /* 0x000f220000000800 */
[----:B--2---:R-:W-:Y:S01]  /*47d0*/  @P2 FMUL.FTZ R76, R203, R142 ;  /* 0x0000008ecb4c2220 */ /* 0x004fe20000410000 */
[C---:B------:R-:W-:Y:S01]  /*47e0*/  FMUL.FTZ R142, R20.reuse, R143 ;  /* 0x0000008f148e7220 */ /* 0x040fe20000410000 */
[----:B------:R-:W-:Y:S01]  /*47f0*/  FMUL.FTZ R143, R20, R207 ;  /* 0x000000cf148f7220 */ /* 0x000fe20000410000 */
[----:B0-----:R-:W-:Y:S01]  /*4800*/  @P2 FMUL.FTZ R77, R206, R209 ;  /* 0x000000d1ce4d2220 */ /* 0x001fe20000410000 */
[----:B------:R-:W-:-:S02]  /*4810*/  @P2 PRMT R72, R72, 0x5410, R140 ;  /* 0x0000541048482816 */ /* 0x000fc4000000008c */
[----:B------:R-:W-:Y:S01]  /*4820*/  @P2 F2FP.BF16.F32.PACK_AB R141, RZ, R76 ;  /* 0x0000004cff8d223e */ /* 0x000fe200000010ff */
[----:B-1----:R-:W-:Y:S01]  /*4830*/  @P2 FMUL.FTZ R76, R204, R197 ;  /* 0x000000c5cc4c2220 */ /* 0x002fe20000410000 */
[----:B------:R-:W-:Y:S02]  /*4840*/  FSEL R208, R143, RZ, P1 ;  /* 0x000000ff8fd07208 */ /* 0x000fe40000800000 */
[----:B------:R-:W-:Y:S02]  /*4850*/  FSEL R207, R142, RZ, P1 ;  /* 0x000000ff8ecf7208 */ /* 0x000fe40000800000 */
[----:B------:R-:W-:Y:S01]  /*4860*/  @P2 F2FP.BF16.F32.PACK_AB R143, RZ, R77 ;  /* 0x0000004dff8f223e */ /* 0x000fe200000010ff */
[----:B------:R-:W-:Y:S01]  /*4870*/  FADD.FTZ R77, R163, -R212 ;  /* 0x800000d4a34d7221 */ /* 0x000fe20000010000 */
[----:B------:R-:W-:Y:S01]  /*4880*/  @P2 F2FP.BF16.F32.PACK_AB R142, RZ, R76 ;  /* 0x0000004cff8e223e */ /* 0x000fe200000010ff */
[----:B---3--:R-:W-:Y:S01]  /*4890*/  @P2 FMUL.FTZ R78, R207, R210 ;  /* 0x000000d2cf4e2220 */ /* 0x008fe20000410000 */
[----:B------:R-:W-:Y:S01]  /*48a0*/  F2FP.BF16.F32.PACK_AB R76, R202, R201 ;  /* 0x000000c9ca4c723e */ /* 0x000fe200000010ff */
[----:B------:R-:W-:Y:S01]  /*48b0*/  FMUL.FTZ R201, R20, R77 ;  /* 0x0000004d14c97220 */ /* 0x000fe20000410000 */
[----:B------:R-:W-:-:S02]  /*48c0*/  @P2 PRMT R73, R141, 0x7610, R73 ;  /* 0x000076108d492816 */ /* 0x000fc40000000049 */
[----:B------:R-:W-:Y:S02]  /*48d0*/  @P2 F2FP.BF16.F32.PACK_AB R197, RZ, R78 ;  /* 0x0000004effc5223e */ /* 0x000fe400000010ff */
[----:B------:R-:W-:Y:S01]  /*48e0*/  FSEL R201, R201, RZ, P1 ;  /* 0x000000ffc9c97208 */ /* 0x000fe20000800000 */
[----:B----4-:R-:W-:Y:S01]  /*48f0*/  @P2 FMUL.FTZ R200, R208, R211 ;  /* 0x000000d3d0c82220 */ /* 0x010fe20000410000 */
[----:B------:R-:W-:Y:S02]  /*4900*/  @P2 PRMT R74, R143, 0x7610, R74 ;  /* 0x000076108f4a2816 */ /* 0x000fe4000000004a */
[----:B------:R-:W-:Y:S02]  /*4910*/  F2FP.BF16.F32.PACK_AB R77, R204, R203 ;  /* 0x000000cbcc4d723e */ /* 0x000fe400000010ff */
[----:B------:R-:W-:Y:S02]  /*4920*/  @P2 F2FP.BF16.F32.PACK_AB R200, RZ, R200 ;  /* 0x000000c8ffc8223e */ /* 0x000fe400000010ff */
[----:B------:R-:W-:-:S02]  /*4930*/  F2FP.BF16.F32.PACK_AB R78, R207, R206 ;  /* 0x000000cecf4e723e */ /* 0x000fc400000010ff */
        /* <DEDUP_REMOVED lines=9> */
.L_x_111:
[----:B------:R-:W1:Y:S01]  /*49d0*/  @P2 LDC R200, c[0x0][0x40c] ;  /* 0x00010300ffc82b82 */ /* 0x000e620000000800 */
[-CC-:B0-----:R-:W-:Y:S01]  /*49e0*/  FFMA.FTZ R141, R149, R146.reuse, R147.reuse ;  /* 0x00000092958d7223 */ /* 0x181fe20000010093 */
[-CC-:B------:R-:W-:Y:S01]  /*49f0*/  FFMA.FTZ R142, R160, R146.reuse, R147.reuse ;  /* 0x00000092a08e7223 */ /* 0x180fe20000010093 */
[----:B------:R-:W-:Y:S01]  /*4a00*/  @P2 ISETP.GT.AND P1, PT, R22, RZ, PT ;  /* 0x000000ff1600220c */ /* 0x000fe20003f24270 */
[-C--:B------:R-:W-:Y:S01]  /*4a10*/  FFMA.FTZ R197, R151, R146.reuse, R147 ;  /* 0x0000009297c57223 */ /* 0x080fe20000010093 */
[----:B------:R-:W-:Y:S01]  /*4a20*/  @P2 FADD.FTZ R141, R152, -R141 ;  /* 0x8000008d988d2221 */ /* 0x000fe20000010000 */
[----:B------:R-:W-:Y:S01]  /*4a30*/  @P2 FADD.FTZ R143, R157, -R142 ;  /* 0x8000008e9d8f2221 */ /* 0x000fe20000010000 */
[----:B------:R-:W-:Y:S01]  /*4a40*/  @P2 ISETP.GT.AND P3, PT, R22, RZ, PT ;  /* 0x000000ff1600220c */ /* 0x000fe20003f64270 */
[----:B------:R-:W0:Y:S01]  /*4a50*/  @P2 LDC R140, c[0x0][0x40c] ;  /* 0x00010300ff8c2b82 */ /* 0x000e220000000800 */
[C---:B------:R-:W-:Y:S01]  /*4a60*/  @P2 FMUL.FTZ R141, R20.reuse, R141 ;  /* 0x0000008d148d2220 */ /* 0x040fe20000410000 */
[----:B------:R-:W-:Y:S01]  /*4a70*/  @P2 FMUL.FTZ R143, R20, R143 ;  /* 0x0000008f148f2220 */ /* 0x000fe20000410000 */
[----:B------:R-:W-:Y:S01]  /*4a80*/  @P2 FADD.FTZ R197, R154, -R197 ;  /* 0x800000c59ac52221 */ /* 0x000fe20000010000 */
[-CC-:B------:R-:W-:Y:S01]  /*4a90*/  FFMA.FTZ R201, R153, R146.reuse, R147.reuse ;  /* 0x0000009299c97223 */ /* 0x180fe20000010093 */
[-CC-:B------:R-:W-:Y:S01]  /*4aa0*/  FFMA.FTZ R207, R155, R146.reuse, R147.reuse ;  /* 0x000000929bcf7223 */ /* 0x180fe20000010093 */
[----:B------:R-:W-:Y:S01]  /*4ab0*/  @P2 FSEL R141, R141, RZ, P1 ;  /* 0x000000ff8d8d2208 */ /* 0x000fe20000800000 */
[----:B------:R-:W-:Y:S01]  /*4ac0*/  @P2 FMUL.FTZ R197, R20, R197 ;  /* 0x000000c514c52220 */ /* 0x000fe20000410000 */
[----:B------:R-:W2:Y:S01]  /*4ad0*/  @P2 LDC R202, c[0x0][0x40c] ;  /* 0x00010300ffca2b82 */ /* 0x000ea20000000800 */
[----:B------:R-:W-:Y:S01]  /*4ae0*/  @P2 ISETP.GT.AND P1, PT, R22, RZ, PT ;  /* 0x000000ff1600220c */ /* 0x000fe20003f24270 */
[----:B------:R-:W-:Y:S01]  /*4af0*/  FFMA.FTZ R208, R166, R146, R147 ;  /* 0x00000092a6d07223 */ /* 0x000fe20000010093 */
[----:B------:R-:W-:Y:S01]  /*4b00*/  @P2 FADD.FTZ R201, R156, -R201 ;  /* 0x800000c99cc92221 */ /* 0x000fe20000010000 */
[----:B------:R-:W-:Y:S01]  /*4b10*/  @P2 FSEL R197, R197, RZ, P3 ;  /* 0x000000ffc5c52208 */ /* 0x000fe20001800000 */
[----:B------:R-:W-:Y:S01]  /*4b20*/  @P2 FADD.FTZ R207, R158, -R207 ;  /* 0x800000cf9ecf2221 */ /* 0x000fe20000010000 */
[----:B------:R-:W-:Y:S01]  /*4b30*/  @P2 FSEL R143, R143, RZ, P1 ;  /* 0x000000ff8f8f2208 */ /* 0x000fe20000800000 */
[----:B------:R-:W-:Y:S01]  /*4b40*/  @P2 FADD.FTZ R209, R163, -R208 ;  /* 0x800000d0a3d12221 */ /* 0x000fe20000010000 */
[----:B------:R-:W3:Y:S01]  /*4b50*/  @P2 LDC R206, c[0x0][0x40c] ;  /* 0x00010300ffce2b82 */ /* 0x000ee20000000800 */
[C---:B------:R-:W-:Y:S01]  /*4b60*/  @P2 FMUL.FTZ R201, R20.reuse, R201 ;  /* 0x000000c914c92220 */ /* 0x040fe20000410000 */
[----:B------:R-:W-:Y:S01]  /*4b70*/  @P2 FMUL.FTZ R207, R20, R207 ;  /* 0x000000cf14cf2220 */ /* 0x000fe20000410000 */
[----:B-1----:R-:W-:Y:S01]  /*4b80*/  @P2 FMUL.FTZ R143, R143, R200 ;  /* 0x000000c88f8f2220 */ /* 0x002fe20000410000 */
[----:B------:R-:W-:Y:S01]  /*4b90*/  @P2 ISETP.GT.AND P3, PT, R22, RZ, PT ;  /* 0x000000ff1600220c */ /* 0x000fe20003f64270 */
[----:B------:R-:W-:Y:S01]  /*4ba0*/  @P2 FMUL.FTZ R209, R20, R209 ;  /* 0x000000d114d12220 */ /* 0x000fe20000410000 */
[----:B------:R-:W-:-:S02]  /*4bb0*/  @P2 ISETP.GT.AND P5, PT, R22, RZ, PT ;  /* 0x000000ff1600220c */ /* 0x000fc40003fa4270 */
[----:B------:R-:W1:Y:S01]  /*4bc0*/  @P2 LDC R200, c[0x0][0x40c] ;  /* 0x00010300ffc82b82 */ /* 0x000e620000000800 */
[----:B0-----:R-:W-:Y:S01]  /*4bd0*/  @P2 FMUL.FTZ R141, R141, R140 ;  /* 0x0000008c8d8d2220 */ /* 0x001fe20000410000 */
[--C-:B------:R-:W-:Y:S01]  /*4be0*/  FFMA.FTZ R140, R162, R146, R147.reuse ;  /* 0x00000092a28c7223 */ /* 0x100fe20000010093 */
[C---:B------:R-:W-:Y:S02]  /*4bf0*/  @P2 ISETP.GT.AND P1, PT, R22.reuse, RZ, PT ;  /* 0x000000ff1600220c */ /* 0x040fe40003f24270 */
[----:B------:R-:W-:Y:S02]  /*4c00*/  @P2 ISETP.GT.AND P4, PT, R22, RZ, PT ;  /* 0x000000ff1600220c */ /* 0x000fe40003f84270 */
[----:B------:R-:W-:Y:S01]  /*4c10*/  @P2 F2FP.BF16.F32.PACK_AB R141, RZ, R141 ;  /* 0x0000008dff8d223e */ /* 0x000fe200000010ff */
[----:B------:R-:W0:Y:S01]  /*4c20*/  @P2 LDC R142, c[0x0][0x40c] ;  /* 0x00010300ff8e2b82 */ /* 0x000e220000000800 */
[----:B--2---:R-:W-:Y:S01]  /*4c30*/  @P2 FMUL.FTZ R197, R197, R202 ;  /* 0x000000cac5c52220 */ /* 0x004fe20000410000 */
[----:B------:R-:W-:Y:S01]  /*4c40*/  FFMA.FTZ R202, R164, R146, R147 ;  /* 0x00000092a4ca7223 */ /* 0x000fe20000010093 */
[----:B------:R-:W-:Y:S01]  /*4c50*/  @P2 PRMT R72, R141, 0x7610, R72 ;  /* 0x000076108d482816 */ /* 0x000fe20000000048 */
[----:B------:R-:W-:Y:S01]  /*4c60*/  @P2 FADD.FTZ R141, R159, -R140 ;  /* 0x8000008c9f8d2221 */ /* 0x000fe20000010000 */
[----:B------:R-:W-:Y:S01]  /*4c70*/  @P2 ISETP.GT.AND P6, PT, R22, RZ, PT ;  /* 0x000000ff1600220c */ /* 0x000fe20003fc4270 */
[----:B------:R-:W-:Y:S01]  /*4c80*/  @P2 FADD.FTZ R203, R161, -R202 ;  /* 0x800000caa1cb2221 */ /* 0x000fe20000010000 */
[----:B------:R-:W-:Y:S01]  /*4c90*/  @P2 FSEL R201, R201, RZ, P3 ;  /* 0x000000ffc9c92208 */ /* 0x000fe20001800000 */
[----:B------:R-:W2:Y:S01]  /*4ca0*/  @P2 LDC R204, c[0x0][0x40c] ;  /* 0x00010300ffcc2b82 */ /* 0x000ea20000000800 */
[C---:B------:R-:W-:Y:S01]  /*4cb0*/  @P2 FMUL.FTZ R141, R20.reuse, R141 ;  /* 0x0000008d148d2220 */ /* 0x040fe20000410000 */
[----:B------:R-:W-:Y:S01]  /*4cc0*/  @P2 FMUL.FTZ R203, R20, R203 ;  /* 0x000000cb14cb2220 */ /* 0x000fe20000410000 */
[----:B------:R-:W-:-:S02]  /*4cd0*/  @P2 FSEL R207, R207, RZ, P5 ;  /* 0x000000ffcfcf2208 */ /* 0x000fc40002800000 */
[----:B------:R-:W-:Y:S02]  /*4ce0*/  @P2 FSEL R209, R209, RZ, P6 ;  /* 0x000000ffd1d12208 */ /* 0x000fe40003000000 */
[----:B------:R-:W-:Y:S01]  /*4cf0*/  @P2 FSEL R141, R141, RZ, P1 ;  /* 0x000000ff8d8d2208 */ /* 0x000fe20000800000 */
[----:B------:R-:W4:Y:S01]  /*4d00*/  @P2 LDC R210, c[0x0][0x40c] ;  /* 0x00010300ffd22b82 */ /* 0x000f220000000800 */
[----:B------:R-:W-:Y:S01]  /*4d10*/  @P2 FSEL R203, R203, RZ, P4 ;  /* 0x000000ffcbcb2208 */ /* 0x000fe20002000000 */
[----:B-1----:R-:W-:Y:S01]  /*4d20*/  @P2 FMUL.FTZ R201, R201, R200 ;  /* 0x000000c8c9c92220 */ /* 0x002fe20000410000 */
[----:B---3--:R-:W-:Y:S01]  /*4d30*/  @P2 FMUL.FTZ R207, R207, R206 ;  /* 0x000000cecfcf2220 */ /* 0x008fe20000410000 */
[----:B------:R-:W-:Y:S02]  /*4d40*/  @P2 F2FP.BF16.F32.PACK_AB R197, RZ, R197 ;  /* 0x000000c5ffc5223e */ /* 0x000fe400000010ff */
[----:B------:R-:W-:Y:S01]  /*4d50*/  @P2 F2FP.BF16.F32.PACK_AB R143, RZ, R143 ;  /* 0x0000008fff8f223e */ /* 0x000fe200000010ff */
[----:B0-----:R-:W-:Y:S01]  /*4d60*/  @P2 FMUL.FTZ R141, R141, R142 ;  /* 0x0000008e8d8d2220 */ /* 0x001fe20000410000 */
[----:B------:R-:W-:-:S02]  /*4d70*/  @P2 F2FP.BF16.F32.PACK_AB R201, RZ, R201 ;  /* 0x000000c9ffc9223e */ /* 0x000fc400000010ff */
[----:B------:R-:W-:Y:S02]  /*4d80*/  @P2 F2FP.BF16.F32.PACK_AB R207, RZ, R207 ;  /* 0x000000cfffcf223e */ /* 0x000fe400000010ff */
[----:B------:R-:W-:Y:S02]  /*4d90*/  @P2 F2FP.BF16.F32.PACK_AB R141, RZ, R141 ;  /* 0x0000008dff8d223e */ /* 0x000fe400000010ff */
[----:B------:R-:W-:Y:S01]  /*4da0*/  @P2 PRMT R73, R197, 0x7610, R73 ;  /* 0x00007610c5492816 */ /* 0x000fe20000000049 */
[----:B--2---:R-:W-:Y:S01]  /*4db0*/  @P2 FMUL.FTZ R203, R203, R204 ;  /* 0x000000cccbcb2220 */ /* 0x004fe20000410000 */
[----:B------:R-:W-:Y:S02]  /*4dc0*/  @P2 PRMT R74, R201, 0x7610, R74 ;  /* 0x00007610c94a2816 */ /* 0x000fe4000000004a */
[----:B------:R-:W-:Y:S02]  /*4dd0*/  @P2 PRMT R75, R207, 0x7610, R75 ;  /* 0x00007610cf4b2816 */ /* 0x000fe4000000004b */
[----:B------:R-:W-:-:S02]  /*4de0*/  @P2 F2FP.BF16.F32.PACK_AB R203, RZ, R203 ;  /* 0x000000cbffcb223e */ /* 0x000fc400000010ff */
[----:B------:R-:W-:Y:S01]  /*4df0*/  @P2 PRMT R72, R72, 0x5410, R143 ;  /* 0x0000541048482816 */ /* 0x000fe2000000008f */
[----:B----4-:R-:W-:Y:S01]  /*4e00*/  @P2 FMUL.FTZ R209, R209, R210 ;  /* 0x000000d2d1d12220 */ /* 0x010fe20000410000 */
[----:B------:R-:W-:Y:S02]  /*4e10*/  @P2 PRMT R73, R73, 0x5410, R141 ;  /* 0x0000541049492816 */ /* 0x000fe4000000008d */
[----:B------:R-:W-:Y:S02]  /*4e20*/  @P2 PRMT R74, R74, 0x5410, R203 ;  /* 0x000054104a4a2816 */ /* 0x000fe400000000cb */
[----:B------:R-:W-:-:S04]  /*4e30*/  @P2 F2FP.BF16.F32.PACK_AB R209, RZ, R209 ;  /* 0x000000d1ffd1223e */ /* 0x000fc800000010ff */
[----:B------:R-:W-:-:S07]  /*4e40*/  @P2 PRMT R75, R75, 0x5410, R209 ;  /* 0x000054104b4b2816 */ /* 0x000fce00000000d1 */
.L_x_110:
[----:B------:R-:W-:Y:S05]  /*4e50*/  BSYNC.RECONVERGENT B2 ;  /* 0x0000000000027941 */ /* 0x000fea0003800200 */
.L_x_107:
[----:B------:R-:W0:Y:S08]  /*4e60*/  @P0 LDC.64 R142, c[0x0][0x478] ;  /* 0x00011e00ff8e0b82 */ /* 0x000e300000000a00 */
[----:B------:R-:W1:Y:S01]  /*4e70*/  @P2 LDC.64 R140, c[0x0][0x468] ;  /* 0x00011a00ff8c2b82 */ /* 0x000e620000000a00 */
[----:B0-----:R-:W-:-:S04]  /*4e80*/  @P0 IMAD.WIDE.U32 R142, R199, 0x10, R142 ;  /* 0x00000010c78e0825 */ /* 0x001fc800078e008e */
[----:B------:R-:W-:Y:S01]  /*4e90*/  VIADD R199, R199, 0x20 ;  /* 0x00000020c7c77836 */ /* 0x000fe20000000000 */
[----:B------:R2:W-:Y:S01]  /*4ea0*/  @P0 STG.E.128 desc[UR6][R142.64], R76 ;  /* 0x0000004c8e000986 */ /* 0x0005e2000c101d06 */
[C---:B-1----:R-:W-:Y:S01]  /*4eb0*/  @P2 IMAD.WIDE.U32 R140, R145.reuse, 0x10, R140 ;  /* 0x00000010918c2825 */ /* 0x042fe200078e008c */
[----:B------:R-:W-:-:S04]  /*4ec0*/  IADD3 R145, PT, PT, R145, 0x20, RZ ;  /* 0x0000002091917810 */ /* 0x000fc80007ffe0ff */
[----:B------:R2:W-:Y:S03]  /*4ed0*/  @P2 STG.E.128 desc[UR6][R140.64], R72 ;  /* 0x000000488c002986 */ /* 0x0005e6000c101d06 */
.L_x_106:
[----:B------:R-:W-:Y:S05]  /*4ee0*/  BSYNC.RECONVERGENT B0 ;  /* 0x0000000000007941 */ /* 0x000fea0003800200 */
.L_x_105:
        /* <DEDUP_REMOVED lines=13> */
[C---:B0-2---:R-:W-:Y:S02]  /*4fc0*/  PRMT R76, R36.reuse, 0x7632, R76 ;  /* 0x00007632244c7816 */ /* 0x045fe4000000004c */
        /* <DEDUP_REMOVED lines=15> */
[-C--:B------:R-:W-:Y:S01]  /*50c0*/  @P1 FFMA.FTZ R79, R167, R146.reuse, R147 ;  /* 0x00000092a74f1223 */ /* 0x080fe20000010093 */
[----:B------:R-:W-:Y:S01]  /*50d0*/  @P1 FFMA.FTZ R78, R20, R141, R78 ;  /* 0x0000008d144e1223 */ /* 0x000fe2000001004e */
[----:B------:R-:W-:Y:S01]  /*50e0*/  SHF.L.U32 R141, R37, 0x10, RZ ;  /* 0x00000010258d7819 */ /* 0x000fe200000006ff */
[----:B------:R-:W-:Y:S01]  /*50f0*/  @P1 FADD.FTZ R140, R175, -R140 ;  /* 0x8000008caf8c1221 */ /* 0x000fe20000010000 */
[----:B------:R-:W-:Y:S01]  /*5100*/  @P1 FADD.FTZ R79, R170, -R79 ;  /* 0x8000004faa4f1221 */ /* 0x000fe20000010000 */
[----:B------:R-:W3:Y:S01]  /*5110*/  @P2 LDC R204, c[0x0][0x40c] ;  /* 0x00010300ffcc2b82 */ /* 0x000ee20000000800 */
[----:B------:R-:W-:Y:S01]  /*5120*/  SHF.L.U32 R203, R76, 0x10, RZ ;  /* 0x000000104ccb7819 */ /* 0x000fe200000006ff */
        /* <DEDUP_REMOVED lines=49> */
.L_x_116:
[----:B------:R-:W-:Y:S01]  /*5440*/  ISETP.GT.AND P1, PT, R22, RZ, PT ;  /* 0x000000ff1600720c */ /* 0x000fe20003f24270 */
[----:B------:R-:W1:Y:S01]  /*5450*/  @P2 LDC R200, c[0x0][0x40c] ;  /* 0x00010300ffc82b82 */ /* 0x000e620000000800 */
[C---:B0-2---:R-:W-:Y:S01]  /*5460*/  PRMT R140, R36.reuse, 0x7632, R140 ;  /* 0x00007632248c7816 */ /* 0x045fe2000000008c */
[----:B------:R-:W-:Y:S01]  /*5470*/  IMAD.U32 R141, R36, 0x10000, RZ ;  /* 0x00010000248d7824 */ /* 0x000fe200078e00ff */
[----:B------:R-:W-:Y:S02]  /*5480*/  SHF.L.U32 R197, R37, 0x10, RZ ;  /* 0x0000001025c57819 */ /* 0x000fe400000006ff */
[----:B------:R-:W-:Y:S02]  /*5490*/  SHF.L.U32 R203, R38, 0x10, RZ ;  /* 0x0000001026cb7819 */ /* 0x000fe400000006ff */
[----:B------:R-:W-:Y:S01]  /*54a0*/  SHF.L.U32 R209, R39, 0x10, RZ ;  /* 0x0000001027d17819 */ /* 0x000fe200000006ff */
[----:B------:R-:W0:Y:S04]  /*54b0*/  @P2 LDC R206, c[0x0][0x40c] ;  /* 0x00010300ffce2b82 */ /* 0x000e280000000800 */
        /* <DEDUP_REMOVED lines=62> */
.L_x_115:
[----:B------:R-:W-:-:S04]  /*58a0*/  UISETP.NE.U32.AND UP0, UPT, UR20, URZ, UPT ;  /* 0x000000ff1400728c */ /* 0x000fc8000bf05070 */
[----:B------:R-:W-:-:S06]  /*58b0*/  UISETP.NE.AND.EX UP0, UPT, UR21, URZ, UPT, UP0 ;  /* 0x000000ff1500728c */ /* 0x000fcc000bf05300 */
[----:B------:R-:W-:-:S13]  /*58c0*/  PLOP3.LUT P0, PT, PT, PT, UP0, 0x80, 0x8 ;  /* 0x000000000008781c */ /* 0x000fda0003f0f008 */
[----:B------:R-:W-:Y:S05]  /*58d0*/  @!P0 BRA `(.L_x_118) ;  /* 0x0000000400188947 */ /* 0x000fea0003800000 */
[----:B0-2---:R-:W0:Y:S01]  /*58e0*/  @P2 LDC R141, c[0x0][0x40c] ;  /* 0x00010300ff8d2b82 */ /* 0x005e220000000800 */
        /* <DEDUP_REMOVED lines=69> */
.L_x_118:
[----:B------:R-:W1:Y:S01]  /*5d40*/  @P2 LDC R200, c[0x0][0x40c] ;  /* 0x00010300ffc82b82 */ /* 0x000e620000000800 */
[-CC-:B0-2---:R-:W-:Y:S01]  /*5d50*/  FFMA.FTZ R141, R165, R146.reuse, R147.reuse ;  /* 0x00000092a58d7223 */ /* 0x185fe20000010093 */
        /* <DEDUP_REMOVED lines=70> */
.L_x_117:
[----:B------:R-:W-:Y:S05]  /*61c0*/  BSYNC.RECONVERGENT B2 ;  /* 0x0000000000027941 */ /* 0x000fea0003800200 */
.L_x_114:
[----:B------:R-:W0:Y:S08]  /*61d0*/  @P0 LDC.64 R142, c[0x0][0x478] ;  /* 0x00011e00ff8e0b82 */ /* 0x000e300000000a00 */
[----:B------:R-:W1:Y:S01]  /*61e0*/  @P2 LDC.64 R140, c[0x0][0x468] ;  /* 0x00011a00ff8c2b82 */ /* 0x000e620000000a00 */
[C---:B0-----:R-:W-:Y:S01]  /*61f0*/  @P0 IMAD.WIDE.U32 R142, R199.reuse, 0x10, R142 ;  /* 0x00000010c78e0825 */ /* 0x041fe200078e008e */
[----:B------:R-:W-:-:S04]  /*6200*/  IADD3 R199, PT, PT, R199, 0x20, RZ ;  /* 0x00000020c7c77810 */ /* 0x000fc80007ffe0ff */
[----:B------:R3:W-:Y:S01]  /*6210*/  @P0 STG.E.128 desc[UR6][R142.64], R76 ;  /* 0x0000004c8e000986 */ /* 0x0007e2000c101d06 */
[C---:B-1----:R-:W-:Y:S01]  /*6220*/  @P2 IMAD.WIDE.U32 R140, R145.reuse, 0x10, R140 ;  /* 0x00000010918c2825 */ /* 0x042fe200078e008c */
[----:B------:R-:W-:-:S04]  /*6230*/  IADD3 R145, PT, PT, R145, 0x20, RZ ;  /* 0x0000002091917810 */ /* 0x000fc80007ffe0ff */
[----:B------:R3:W-:Y:S03]  /*6240*/  @P2 STG.E.128 desc[UR6][R140.64], R72 ;  /* 0x000000488c002986 */ /* 0x0007e6000c101d06 */
.L_x_113:
[----:B------:R-:W-:Y:S05]  /*6250*/  BSYNC.RECONVERGENT B0 ;  /* 0x0000000000007941 */ /* 0x000fea0003800200 */
.L_x_112:
        /* <DEDUP_REMOVED lines=12> */
[C---:B0-23--:R-:W-:Y:S01]  /*6320*/  IMAD.U32 R77, R136.reuse, 0x10000, RZ ;  /* 0x00010000884d7824 */ /* 0x04dfe200078e00ff */
[----:B------:R-:W-:Y:S01]  /*6330*/  PRMT R22, R136, 0x7632, R22 ;  /* 0x0000763288167816 */ /* 0x000fe20000000016 */
[----:B------:R-:W0:Y:S01]  /*6340*/  @P2 LDC R200, c[0x0][0x40c] ;  /* 0x00010300ffc82b82 */ /* 0x000e220000000800 */
[----:B------:R-:W-:Y:S02]  /*6350*/  SHF.L.U32 R141, R137, 0x10, RZ ;  /* 0x00000010898d7819 */ /* 0x000fe400000006ff */
[----:B------:R-:W-:-:S05]  /*6360*/  SHF.L.U32 R201, R139, 0x10, RZ ;  /* 0x000000108bc97819 */ /* 0x000fca00000006ff */
[----:B------:R-:W1:Y:S02]  /*6370*/  @P2 LDC R202, c[0x0][0x40c] ;  /* 0x00010300ffca2b82 */ /* 0x000e640000000800 */
[-CC-:B------:R-:W-:Y:S01]  /*6380*/  @P1 FFMA.FTZ R79, R181, R146.reuse, R147.reuse ;  /* 0x00000092b54f1223 */ /* 0x180fe20000010093 */
[-CC-:B------:R-:W-:Y:S01]  /*6390*/  @P1 FFMA.FTZ R143, R183, R146.reuse, R147.reuse ;  /* 0x00000092b78f1223 */ /* 0x180fe20000010093 */
[-CC-:B------:R-:W-:Y:S01]  /*63a0*/  @P1 FFMA.FTZ R76, R192, R146.reuse, R147.reuse ;  /* 0x00000092c04c1223 */ /* 0x180fe20000010093 */
[-C--:B------:R-:W-:Y:S01]  /*63b0*/  @P1 FFMA.FTZ R78, R194, R146.reuse, R147 ;  /* 0x00000092c24e1223 */ /* 0x080fe20000010093 */
[----:B------:R-:W-:Y:S01]  /*63c0*/  @P1 FADD.FTZ R79, R184, -R79 ;  /* 0x8000004fb84f1221 */ /* 0x000fe20000010000 */
[-CC-:B------:R-:W-:Y:S01]  /*63d0*/  @P1 FFMA.FTZ R197, R185, R146.reuse, R147.reuse ;  /* 0x00000092b9c51223 */ /* 0x180fe20000010093 */
[-CC-:B------:R-:W-:Y:S01]  /*63e0*/  @P1 FFMA.FTZ R140, R196, R146.reuse, R147.reuse ;  /* 0x00000092c48c1223 */ /* 0x180fe20000010093 */
[-C--:B------:R-:W-:Y:S01]  /*63f0*/  @P1 FFMA.FTZ R142, R198, R146.reuse, R147 ;  /* 0x00000092c68e1223 */ /* 0x080fe20000010093 */
[----:B------:R-:W-:Y:S01]  /*6400*/  @P1 FFMA.FTZ R77, R20, R79, R77 ;  /* 0x0000004f144d1223 */ /* 0x000fe2000001004d */
[----:B------:R-:W-:Y:S01]  /*6410*/  SHF.L.U32 R79, R22, 0x10, RZ ;  /* 0x00000010164f7819 */ /* 0x000fe200000006ff */
[----:B------:R-:W-:Y:S01]  /*6420*/  @P1 FFMA.FTZ R203, R187, R146, R147 ;  /* 0x00000092bbcb1223 */ /* 0x000fe20000010093 */
[----:B------:R-:W-:Y:S01]  /*6430*/  @P1 FADD.FTZ R22, R186, -R143 ;  /* 0x8000008fba161221 */ /* 0x000fe20000010000 */
[----:B------:R-:W2:Y:S01]  /*6440*/  @P2 LDC R146, c[0x0][0x40c] ;  /* 0x00010300ff922b82 */ /* 0x000ea20000000800 */
[----:B------:R-:W-:Y:S01]  /*6450*/  @P1 FADD.FTZ R76, R189, -R76 ;  /* 0x8000004cbd4c1221 */ /* 0x000fe20000010000 */
[----:B------:R-:W-:Y:S01]  /*6460*/  @P1 FADD.FTZ R78, R191, -R78 ;  /* 0x8000004ebf4e1221 */ /* 0x000fe20000010000 */
[C---:B------:R-:W-:Y:S01]  /*6470*/  @P1 FFMA.FTZ R141, R20.reuse, R22, R141 ;  /* 0x00000016148d1223 */ /* 0x040fe2000001008d */
[----:B------:R-:W-:Y:S01]  /*6480*/  PRMT R22, R137, 0x7632, R22 ;  /* 0x0000763289167816 */ /* 0x000fe20000000016 */
[----:B------:R-:W-:Y:S01]  /*6490*/  @P1 FFMA.FTZ R79, R20, R76, R79 ;  /* 0x0000004c144f1223 */ /* 0x000fe2000001004f */
[----:B------:R-:W-:Y:S01]  /*64a0*/  PRMT R76, R138, 0x7632, R76 ;  /* 0x000076328a4c7816 */ /* 0x000fe2000000004c */
[----:B------:R-:W-:Y:S01]  /*64b0*/  @P1 FADD.FTZ R140, R193, -R140 ;  /* 0x8000008cc18c1221 */ /* 0x000fe20000010000 */
[----:B------:R-:W3:Y:S01]  /*64c0*/  @P2 LDC R208, c[0x0][0x40c] ;  /* 0x00010300ffd02b82 */ /* 0x000ee20000000800 */
[----:B------:R-:W-:Y:S01]  /*64d0*/  SHF.L.U32 R143, R22, 0x10, RZ ;  /* 0x00000010168f7819 */ /* 0x000fe200000006ff */
[----:B------:R-:W-:Y:S01]  /*64e0*/  @P1 FADD.FTZ R22, R188, -R197 ;  /* 0x800000c5bc161221 */ /* 0x000fe20000010000 */
[----:B------:R-:W-:Y:S01]  /*64f0*/  SHF.L.U32 R147, R138, 0x10, RZ ;  /* 0x000000108a937819 */ /* 0x000fe200000006ff */
[----:B------:R-:W-:Y:S01]  /*6500*/  @P1 FADD.FTZ R207, R195, -R142 ;  /* 0x8000008ec3cf1221 */ /* 0x000fe20000010000 */
[----:B------:R-:W-:Y:S01]  /*6510*/  SHF.L.U32 R197, R76, 0x10, RZ ;  /* 0x000000104cc57819 */ /* 0x000fe200000006ff */
[C---:B------:R-:W-:Y:S01]  /*6520*/  @P1 FFMA.FTZ R143, R20.reuse, R78, R143 ;  /* 0x0000004e148f1223 */ /* 0x040fe2000001008f */
[----:B------:R-:W-:Y:S01]  /*6530*/  PRMT R78, R139, 0x7632, R78 ;  /* 0x000076328b4e7816 */ /* 0x000fe2000000004e */
[----:B------:R-:W4:Y:S01]  /*6540*/  @P2 LDC R206, c[0x0][0x40c] ;  /* 0x00010300ffce2b82 */ /* 0x000f220000000800 */
[----:B0-----:R-:W-:Y:S01]  /*6550*/  @P2 FMUL.FTZ R76, R79, R200 ;  /* 0x000000c84f4c2220 */ /* 0x001fe20000410000 */
[----:B------:R-:W-:Y:S01]  /*6560*/  @P1 FFMA.FTZ R147, R20, R22, R147 ;  /* 0x0000001614931223 */ /* 0x000fe20000010093 */
[----:B------:R-:W-:Y:S01]  /*6570*/  SHF.L.U32 R204, R78, 0x10, RZ ;  /* 0x000000104ecc7819 */ /* 0x000fe200000006ff */
[----:B------:R-:W-:Y:S01]  /*6580*/  @P1 FADD.FTZ R78, R190, -R203 ;  /* 0x800000cbbe4e1221 */ /* 0x000fe20000010000 */
[----:B------:R-:W-:-:S03]  /*6590*/  @P1 FFMA.FTZ R197, R20, R140, R197 ;  /* 0x0000008c14c51223 */ /* 0x000fc600000100c5 */
[----:B------:R-:W0:Y:S01]  /*65a0*/  @P2 LDC R210, c[0x0][0x40c] ;  /* 0x00010300ffd22b82 */ /* 0x000e220000000800 */
[C---:B------:R-:W-:Y:S01]  /*65b0*/  @P1 FFMA.FTZ R201, R20.reuse, R78, R201 ;  /* 0x0000004e14c91223 */ /* 0x040fe200000100c9 */
[----:B------:R-:W-:Y:S01]  /*65c0*/  @P1 FFMA.FTZ R204, R20, R207, R204 ;  /* 0x000000cf14cc1223 */ /* 0x000fe200000100cc */
[----:B--2---:R-:W-:Y:S01]  /*65d0*/  @P2 FMUL.FTZ R22, R77, R146 ;  /* 0x000000924d162220 */ /* 0x004fe20000410000 */
[----:B------:R-:W-:Y:S01]  /*65e0*/  @P2 F2FP.BF16.F32.PACK_AB R20, RZ, R76 ;  /* 0x0000004cff14223e */ /* 0x000fe200000010ff */
[----:B-1----:R-:W-:-:S03]  /*65f0*/  @P2 FMUL.FTZ R76, R141, R202 ;  /* 0x000000ca8d4c2220 */ /* 0x002fc60000410000 */
[----:B------:R-:W1:Y:S01]  /*6600*/  @P2 LDC R212, c[0x0][0x40c] ;  /* 0x00010300ffd42b82 */ /* 0x000e620000000800 */
[----:B---3--:R-:W-:Y:S01]  /*6610*/  @P2 FMUL.FTZ R146, R147, R208 ;  /* 0x000000d093922220 */ /* 0x008fe20000410000 */
[----:B------:R-:W-:Y:S02]  /*6620*/  @P2 F2FP.BF16.F32.PACK_AB R22, RZ, R22 ;  /* 0x00000016ff16223e */ /* 0x000fe400000010ff */
[----:B------:R-:W-:Y:S02]  /*6630*/  @P2 F2FP.BF16.F32.PACK_AB R140, RZ, R76 ;  /* 0x0000004cff8c223e */ /* 0x000fe400000010ff */
[----:B------:R-:W-:Y:S01]  /*6640*/  @P2 F2FP.BF16.F32.PACK_AB R146, RZ, R146 ;  /* 0x00000092ff92223e */ /* 0x000fe200000010ff */
[----:B----4-:R-:W-:Y:S01]  /*6650*/  @P2 FMUL.FTZ R78, R143, R206 ;  /* 0x000000ce8f4e2220 */ /* 0x010fe20000410000 */
[----:B------:R-:W-:Y:S02]  /*6660*/  @P2 PRMT R72, R22, 0x7610, R72 ;  /* 0x0000761016482816 */ /* 0x000fe40000000048 */
[----:B------:R-:W-:-:S02]  /*6670*/  @P2 PRMT R73, R140, 0x7610, R73 ;  /* 0x000076108c492816 */ /* 0x000fc40000000049 */
[----:B------:R-:W-:Y:S02]  /*6680*/  @P2 F2FP.BF16.F32.PACK_AB R142, RZ, R78 ;  /* 0x0000004eff8e223e */ /* 0x000fe400000010ff */
[----:B------:R-:W-:Y:S01]  /*6690*/  @P2 PRMT R74, R146, 0x7610, R74 ;  /* 0x00007610924a2816 */ /* 0x000fe2000000004a */
[----:B0-----:R-:W-:Y:S01]  /*66a0*/  @P2 FMUL.FTZ R200, R197, R210 ;  /* 0x000000d2c5c82220 */ /* 0x001fe20000410000 */
[----:B------:R-:W-:Y:S02]  /*66b0*/  F2FP.BF16.F32.PACK_AB R76, R79, R77 ;  /* 0x0000004d4f4c723e */ /* 0x000fe400000010ff */
[----:B------:R-:W-:Y:S02]  /*66c0*/  F2FP.BF16.F32.PACK_AB R77, R143, R141 ;  /* 0x0000008d8f4d723e */ /* 0x000fe400000010ff */
[----:B------:R-:W-:Y:S02]  /*66d0*/  @P2 F2FP.BF16.F32.PACK_AB R200, RZ, R200 ;  /* 0x000000c8ffc8223e */ /* 0x000fe400000010ff */
[----:B------:R-:W-:Y:S01]  /*66e0*/  F2FP.BF16.F32.PACK_AB R78, R197, R147 ;  /* 0x00000093c54e723e */ /* 0x000fe200000010ff */
[----:B-1----:R-:W-:Y:S01]  /*66f0*/  @P2 FMUL.FTZ R202, R201, R212 ;  /* 0x000000d4c9ca2220 */ /* 0x002fe20000410000 */
[----:B------:R-:W-:-:S02]  /*6700*/  @P2 PRMT R72, R72, 0x5410, R20 ;  /* 0x0000541048482816 */ /* 0x000fc40000000014 */
[----:B------:R-:W-:Y:S02]  /*6710*/  @P2 PRMT R73, R73, 0x5410, R142 ;  /* 0x0000541049492816 */ /* 0x000fe4000000008e */
[----:B------:R-:W-:Y:S02]  /*6720*/  @P2 F2FP.BF16.F32.PACK_AB R202, RZ, R202 ;  /* 0x000000caffca223e */ /* 0x000fe400000010ff */
        /* <DEDUP_REMOVED lines=8> */
.L_x_123:
[----:B------:R-:W-:Y:S01]  /*67b0*/  ISETP.GT.AND P1, PT, R22, RZ, PT ;  /* 0x000000ff1600720c */ /* 0x000fe20003f24270 */
[----:B0-23--:R-:W0:Y:S01]  /*67c0*/  @P2 LDC R142, c[0x0][0x40c] ;  /* 0x00010300ff8e2b82 */ /* 0x00de220000000800 */
[C---:B------:R-:W-:Y:S02]  /*67d0*/  SHF.L.U32 R141, R136.reuse, 0x10, RZ ;  /* 0x00000010888d7819 */ /* 0x040fe400000006ff */
[----:B------:R-:W-:Y:S02]  /*67e0*/  PRMT R22, R136, 0x7632, R22 ;  /* 0x0000763288167816 */ /* 0x000fe40000000016 */
[----:B------:R-:W-:Y:S02]  /*67f0*/  SHF.L.U32 R197, R137, 0x10, RZ ;  /* 0x0000001089c57819 */ /* 0x000fe400000006ff */
[----:B------:R-:W-:Y:S01]  /*6800*/  SHF.L.U32 R203, R138, 0x10, RZ ;  /* 0x000000108acb7819 */ /* 0x000fe200000006ff */
[----:B------:R-:W1:Y:S01]  /*6810*/  @P2 LDC R204, c[0x0][0x40c] ;  /* 0x00010300ffcc2b82 */ /* 0x000e620000000800 */
[----:B------:R-:W-:-:S03]  /*6820*/  SHF.L.U32 R209, R139, 0x10, RZ ;  /* 0x000000108bd17819 */ /* 0x000fc600000006ff */
[-CC-:B------:R-:W-:Y:S01]  /*6830*/  @P1 FFMA.FTZ R143, R181, R146.reuse, R147.reuse ;  /* 0x00000092b58f1223 */ /* 0x180fe20000010093 */
[-CC-:B------:R-:W-:Y:S01]  /*6840*/  @P1 FFMA.FTZ R200, R192, R146.reuse, R147.reuse ;  /* 0x00000092c0c81223 */ /* 0x180fe20000010093 */
[-CC-:B------:R-:W-:Y:S01]  /*6850*/  @P1 FFMA.FTZ R201, R183, R146.reuse, R147.reuse ;  /* 0x00000092b7c91223 */ /* 0x180fe20000010093 */
[----:B------:R-:W-:Y:S01]  /*6860*/  @P1 FFMA.FTZ R211, R185, R146, R147 ;  /* 0x00000092b9d31223 */ /* 0x000fe20000010093 */
[----:B------:R-:W-:Y:S01]  /*6870*/  @P1 FADD.FTZ R140, R184, -R143 ;  /* 0x8000008fb88c1221 */ /* 0x000fe20000010000 */
[----:B------:R-:W-:Y:S01]  /*6880*/  @P1 FADD.FTZ R200, R189, -R200 ;  /* 0x800000c8bdc81221 */ /* 0x000fe20000010000 */
[----:B------:R-:W-:Y:S02]  /*6890*/  IMAD.U32 R143, R22, 0x10000, RZ ;  /* 0x00010000168f7824 */ /* 0x000fe400078e00ff */
[----:B------:R-:W-:Y:S01]  /*68a0*/  @P1 FADD.FTZ R22, R186, -R201 ;  /* 0x800000c9ba161221 */ /* 0x000fe20000010000 */
[C---:B------:R-:W-:Y:S01]  /*68b0*/  @P1 FFMA.FTZ R141, R20.reuse, R140, R141 ;  /* 0x0000008c148d1223 */ /* 0x040fe2000001008d */
[----:B------:R-:W2:Y:S01]  /*68c0*/  @P2 LDC R202, c[0x0][0x40c] ;  /* 0x00010300ffca2b82 */ /* 0x000ea20000000800 */
[C---:B------:R-:W-:Y:S01]  /*68d0*/  @P1 FFMA.FTZ R143, R20.reuse, R200, R143 ;  /* 0x000000c8148f1223 */ /* 0x040fe2000001008f */
[----:B------:R-:W-:Y:S01]  /*68e0*/  @P1 FFMA.FTZ R197, R20, R22, R197 ;  /* 0x0000001614c51223 */ /* 0x000fe200000100c5 */
[----:B0-----:R-:W-:Y:S01]  /*68f0*/  @P2 FMUL.FTZ R141, R141, R142 ;  /* 0x0000008e8d8d2220 */ /* 0x001fe20000410000 */
[----:B------:R-:W-:Y:S01]  /*6900*/  PRMT R22, R137, 0x7632, R22 ;  /* 0x0000763289167816 */ /* 0x000fe20000000016 */
[-CC-:B------:R-:W-:Y:S01]  /*6910*/  @P1 FFMA.FTZ R142, R194, R146.reuse, R147.reuse ;  /* 0x00000092c28e1223 */ /* 0x180fe20000010093 */
[----:B------:R-:W-:Y:S01]  /*6920*/  @P1 FFMA.FTZ R213, R187, R146, R147 ;  /* 0x00000092bbd51223 */ /* 0x000fe20000010093 */
[----:B------:R-:W-:Y:S01]  /*6930*/  @P1 FADD.FTZ R211, R188, -R211 ;  /* 0x800000d3bcd31221 */ /* 0x000fe20000010000 */
[----:B------:R-:W0:Y:S01]  /*6940*/  @P2 LDC R140, c[0x0][0x40c] ;  /* 0x00010300ff8c2b82 */ /* 0x000e220000000800 */
        /* <DEDUP_REMOVED lines=11> */
[----:B-1----:R-:W-:Y:S01]  /*6a00*/  @P2 FMUL.FTZ R203, R203, R204 ;  /* 0x000000cccbcb2220 */ /* 0x002fe20000410000 */
[----:B------:R-:W-:Y:S01]  /*6a10*/  @P2 PRMT R72, R141, 0x7610, R72 ;  /* 0x000076108d482816 */ /* 0x000fe20000000048 */
[C---:B------:R-:W-:Y:S01]  /*6a20*/  @P1 FFMA.FTZ R209, R20.reuse, R22, R209 ;  /* 0x0000001614d11223 */ /* 0x040fe200000100d1 */
[----:B------:R-:W-:Y:S01]  /*6a30*/  @P1 FFMA.FTZ R207, R20, R142, R207 ;  /* 0x0000008e14cf1223 */ /* 0x000fe200000100cf */
[----:B------:R-:W1:Y:S01]  /*6a40*/  @P2 LDC R206, c[0x0][0x40c] ;  /* 0x00010300ffce2b82 */ /* 0x000e620000000800 */
[----:B--2---:R-:W-:Y:S01]  /*6a50*/  @P2 FMUL.FTZ R143, R143, R202 ;  /* 0x000000ca8f8f2220 */ /* 0x004fe20000410000 */
[----:B------:R-:W-:-:S04]  /*6a60*/  @P2 F2FP.BF16.F32.PACK_AB R203, RZ, R203 ;  /* 0x000000cbffcb223e */ /* 0x000fc800000010ff */
[----:B------:R-:W-:Y:S02]  /*6a70*/  @P2 F2FP.BF16.F32.PACK_AB R143, RZ, R143 ;  /* 0x0000008fff8f223e */ /* 0x000fe400000010ff */
[----:B------:R-:W2:Y:S01]  /*6a80*/  @P2 LDC R208, c[0x0][0x40c] ;  /* 0x00010300ffd02b82 */ /* 0x000ea20000000800 */
[----:B0-----:R-:W-:Y:S01]  /*6a90*/  @P2 FMUL.FTZ R197, R197, R140 ;  /* 0x0000008cc5c52220 */ /* 0x001fe20000410000 */
[----:B------:R-:W-:Y:S02]  /*6aa0*/  @P2 PRMT R74, R203, 0x7610, R74 ;  /* 0x00007610cb4a2816 */ /* 0x000fe4000000004a */
[----:B------:R-:W-:Y:S02]  /*6ab0*/  @P2 PRMT R72, R72, 0x5410, R143 ;  /* 0x0000541048482816 */ /* 0x000fe4000000008f */
[----:B------:R-:W-:Y:S01]  /*6ac0*/  @P2 F2FP.BF16.F32.PACK_AB R197, RZ, R197 ;  /* 0x000000c5ffc5223e */ /* 0x000fe200000010ff */
[----:B---3--:R-:W-:-:S03]  /*6ad0*/  @P2 FMUL.FTZ R201, R201, R200 ;  /* 0x000000c8c9c92220 */ /* 0x008fc60000410000 */
[----:B------:R-:W-:Y:S02]  /*6ae0*/  @P2 PRMT R73, R197, 0x7610, R73 ;  /* 0x00007610c5492816 */ /* 0x000fe40000000049 */
[----:B------:R-:W-:Y:S01]  /*6af0*/  @P2 F2FP.BF16.F32.PACK_AB R201, RZ, R201 ;  /* 0x000000c9ffc9223e */ /* 0x000fe200000010ff */
[----:B-1----:R-:W-:-:S03]  /*6b00*/  @P2 FMUL.FTZ R207, R207, R206 ;  /* 0x000000cecfcf2220 */ /* 0x002fc60000410000 */
        /* <DEDUP_REMOVED lines=16> */
.L_x_122:
[----:B------:R-:W-:-:S04]  /*6c10*/  UISETP.NE.U32.AND UP0, UPT, UR20, URZ, UPT ;  /* 0x000000ff1400728c */ /* 0x000fc8000bf05070 */
[----:B------:R-:W-:-:S06]  /*6c20*/  UISETP.NE.AND.EX UP0, UPT, UR21, URZ, UPT, UP0 ;  /* 0x000000ff1500728c */ /* 0x000fcc000bf05300 */
[----:B------:R-:W-:-:S13]  /*6c30*/  PLOP3.LUT P0, PT, PT, PT, UP0, 0x80, 0x8 ;  /* 0x000000000008781c */ /* 0x000fda0003f0f008 */
[----:B------:R-:W-:Y:S05]  /*6c40*/  @!P0 BRA `(.L_x_125) ;  /* 0x0000000400188947 */ /* 0x000fea0003800000 */
[----:B0-23--:R-:W0:Y:S01]  /*6c50*/  @P2 LDC R140, c[0x0][0x40c] ;  /* 0x00010300ff8c2b82 */ /* 0x00de220000000800 */
[----:B------:R-:W-:Y:S01]  /*6c60*/  ISETP.GT.AND P1, PT, R22, RZ, PT ;  /* 0x000000ff1600720c */ /* 0x000fe20003f24270 */
[-CC-:B------:R-:W-:Y:S01]  /*6c70*/  FFMA.FTZ R77, R181, R146.reuse, R147.reuse ;  /* 0x00000092b54d7223 */ /* 0x180fe20000010093 */
[-CC-:B------:R-:W-:Y:S01]  /*6c80*/  FFMA.FTZ R22, R192, R146.reuse, R147.reuse ;  /* 0x00000092c0167223 */ /* 0x180fe20000010093 */
[-CC-:B------:R-:W-:Y:S01]  /*6c90*/  FFMA.FTZ R76, R194, R146.reuse, R147.reuse ;  /* 0x00000092c24c7223 */ /* 0x180fe20000010093 */
[-C--:B------:R-:W-:Y:S01]  /*6ca0*/  FFMA.FTZ R143, R183, R146.reuse, R147 ;  /* 0x00000092b78f7223 */ /* 0x080fe20000010093 */
[----:B------:R-:W-:Y:S01]  /*6cb0*/  FADD.FTZ R77, R184, -R77 ;  /* 0x8000004db84d7221 */ /* 0x000fe20000010000 */
[----:B------:R-:W-:Y:S01]  /*6cc0*/  FADD.FTZ R79, R189, -R22 ;  /* 0x80000016bd4f7221 */ /* 0x000fe20000010000 */
[----:B------:R-:W1:Y:S01]  /*6cd0*/  @P2 LDC R141, c[0x0][0x40c] ;  /* 0x00010300ff8d2b82 */ /* 0x000e620000000800 */
[-CC-:B------:R-:W-:Y:S01]  /*6ce0*/  FFMA.FTZ R201, R185, R146.reuse, R147.reuse ;  /* 0x00000092b9c97223 */ /* 0x180fe20000010093 */
[-CC-:B------:R-:W-:Y:S01]  /*6cf0*/  FFMA.FTZ R78, R196, R146.reuse, R147.reuse ;  /* 0x00000092c44e7223 */ /* 0x180fe20000010093 */
[-CC-:B------:R-:W-:Y:S01]  /*6d00*/  FFMA.FTZ R200, R198, R146.reuse, R147.reuse ;  /* 0x00000092c6c87223 */ /* 0x180fe20000010093 */
[----:B------:R-:W-:Y:S01]  /*6d10*/  FADD.FTZ R197, R191, -R76 ;  /* 0x8000004cbfc57221 */ /* 0x000fe20000010000 */
[----:B------:R-:W-:Y:S01]  /*6d20*/  FFMA.FTZ R147, R187, R146, R147 ;  /* 0x00000092bb937223 */ /* 0x000fe20000010093 */
[C---:B------:R-:W-:Y:S01]  /*6d30*/  FMUL.FTZ R22, R20.reuse, R77 ;  /* 0x0000004d14167220 */ /* 0x040fe20000410000 */
[----:B------:R-:W-:Y:S01]  /*6d40*/  FMUL.FTZ R76, R20, R79 ;  /* 0x0000004f144c7220 */ /* 0x000fe20000410000 */
[----:B------:R-:W2:Y:S01]  /*6d50*/  @P2 LDC R142, c[0x0][0x40c] ;  /* 0x00010300ff8e2b82 */ /* 0x000ea20000000800 */
[----:B------:R-:W-:Y:S01]  /*6d60*/  FADD.FTZ R143, R186, -R143 ;  /* 0x8000008fba8f7221 */ /* 0x000fe20000010000 */
[----:B------:R-:W-:Y:S01]  /*6d70*/  FADD.FTZ R201, R188, -R201 ;  /* 0x800000c9bcc97221 */ /* 0x000fe20000010000 */
[----:B------:R-:W-:Y:S01]  /*6d80*/  FADD.FTZ R213, R195, -R200 ;  /* 0x800000c8c3d57221 */ /* 0x000fe20000010000 */
[----:B------:R-:W-:Y:S01]  /*6d90*/  FADD.FTZ R211, R190, -R147 ;  /* 0x80000093bed37221 */ /* 0x000fe20000010000 */
[----:B------:R-:W-:Y:S01]  /*6da0*/  FSEL R147, R22, RZ, P1 ;  /* 0x000000ff16937208 */ /* 0x000fe20000800000 */
[----:B------:R-:W-:Y:S01]  /*6db0*/  FADD.FTZ R203, R193, -R78 ;  /* 0x8000004ec1cb7221 */ /* 0x000fe20000010000 */
[----:B------:R-:W-:Y:S01]  /*6dc0*/  FSEL R200, R76, RZ, P1 ;  /* 0x000000ff4cc87208 */ /* 0x000fe20000800000 */
[----:B------:R-:W3:Y:S01]  /*6dd0*/  @P2 LDC R206, c[0x0][0x40c] ;  /* 0x00010300ffce2b82 */ /* 0x000ee20000000800 */
[C---:B------:R-:W-:Y:S01]  /*6de0*/  FMUL.FTZ R77, R20.reuse, R143 ;  /* 0x0000008f144d7220 */ /* 0x040fe20000410000 */
[C---:B------:R-:W-:Y:S01]  /*6df0*/  FMUL.FTZ R79, R20.reuse, R201 ;  /* 0x000000c9144f7220 */ /* 0x040fe20000410000 */
[----:B0-----:R-:W-:Y:S01]  /*6e00*/  @P2 FMUL.FTZ R22, R147, R140 ;  /* 0x0000008c93162220 */ /* 0x001fe20000410000 */
[C---:B------:R-:W-:Y:S01]  /*6e10*/  FMUL.FTZ R78, R20.reuse, R197 ;  /* 0x000000c5144e7220 */ /* 0x040fe20000410000 */
[C---:B------:R-:W-:Y:S01]  /*6e20*/  FMUL.FTZ R140, R20.reuse, R203 ;  /* 0x000000cb148c7220 */ /* 0x040fe20000410000 */
[----:B------:R-:W-:Y:S01]  /*6e30*/  FSEL R197, R77, RZ, P1 ;  /* 0x000000ff4dc57208 */ /* 0x000fe20000800000 */
[----:B------:R-:W-:Y:S01]  /*6e40*/  FMUL.FTZ R146, R20, R213 ;  /* 0x000000d514927220 */ /* 0x000fe20000410000 */
[----:B------:R-:W0:Y:S01]  /*6e50*/  @P2 LDC R207, c[0x0][0x40c] ;  /* 0x00010300ffcf2b82 */ /* 0x000e220000000800 */
[----:B-1----:R-:W-:Y:S01]  /*6e60*/  @P2 FMUL.FTZ R76, R200, R141 ;  /* 0x0000008dc84c2220 */ /* 0x002fe20000410000 */
[----:B------:R-:W-:Y:S01]  /*6e70*/  FMUL.FTZ R141, R20, R211 ;  /* 0x000000d3148d7220 */ /* 0x000fe20000410000 */
[----:B------:R-:W-:-:S02]  /*6e80*/  FSEL R201, R79, RZ, P1 ;  /* 0x000000ff4fc97208 */ /* 0x000fc40000800000 */
[----:B------:R-:W-:Y:S02]  /*6e90*/  FSEL R202, R78, RZ, P1 ;  /* 0x000000ff4eca7208 */ /* 0x000fe40000800000 */
[----:B------:R-:W-:Y:S01]  /*6ea0*/  @P2 F2FP.BF16.F32.PACK_AB R20, RZ, R76 ;  /* 0x0000004cff14223e */ /* 0x000fe200000010ff */
[----:B------:R-:W1:Y:S01]  /*6eb0*/  @P2 LDC R209, c[0x0][0x40c] ;  /* 0x00010300ffd12b82 */ /* 0x000e620000000800 */
[----:B------:R-:W-:Y:S01]  /*6ec0*/  FSEL R204, R140, RZ, P1 ;  /* 0x000000ff8ccc7208 */ /* 0x000fe20000800000 */
[----:B--2---:R-:W-:Y:S01]  /*6ed0*/  @P2 FMUL.FTZ R76, R197, R142 ;  /* 0x0000008ec54c2220 */ /* 0x004fe20000410000 */
[----:B------:R-:W-:Y:S02]  /*6ee0*/  FSEL R203, R141, RZ, P1 ;  /* 0x000000ff8dcb7208 */ /* 0x000fe40000800000 */
[----:B------:R-:W-:Y:S02]  /*6ef0*/  @P2 F2FP.BF16.F32.PACK_AB R22, RZ, R22 ;  /* 0x00000016ff16223e */ /* 0x000fe400000010ff */
[----:B------:R-:W-:Y:S01]  /*6f00*/  @P2 F2FP.BF16.F32.PACK_AB R79, RZ, R76 ;  /* 0x0000004cff4f223e */ /* 0x000fe200000010ff */
[----:B------:R-:W2:Y:S01]  /*6f10*/  @P2 LDC R208, c[0x0][0x40c] ;  /* 0x00010300ffd02b82 */ /* 0x000ea20000000800 */
[----:B---3--:R-:W-:Y:S01]  /*6f20*/  @P2 FMUL.FTZ R78, R201, R206 ;  /* 0x000000cec94e2220 */ /* 0x008fe20000410000 */
[----:B------:R-:W-:-:S02]  /*6f30*/  @P2 PRMT R72, R22, 0x7610, R72 ;  /* 0x0000761016482816 */ /* 0x000fc40000000048 */
[----:B------:R-:W-:Y:S02]  /*6f40*/  FSEL R146, R146, RZ, P1 ;  /* 0x000000ff92927208 */ /* 0x000fe40000800000 */
[----:B------:R-:W-:Y:S01]  /*6f50*/  @P2 F2FP.BF16.F32.PACK_AB R141, RZ, R78 ;  /* 0x0000004eff8d223e */ /* 0x000fe200000010ff */
[----:B0-----:R-:W-:Y:S01]  /*6f60*/  @P2 FMUL.FTZ R77, R202, R207 ;  /* 0x000000cfca4d2220 */ /* 0x001fe20000410000 */
[----:B------:R-:W-:Y:S02]  /*6f70*/  @P2 PRMT R73, R79, 0x7610, R73 ;  /* 0x000076104f492816 */ /* 0x000fe40000000049 */
[----:B------:R-:W-:Y:S02]  /*6f80*/  @P2 PRMT R74, R141, 0x7610, R74 ;  /* 0x000076108d4a2816 */ /* 0x000fe4000000004a */
[----:B------:R-:W-:Y:S02]  /*6f90*/  @P2 F2FP.BF16.F32.PACK_AB R140, RZ, R77 ;  /* 0x0000004dff8c223e */ /* 0x000fe400000010ff */
[----:B------:R-:W-:Y:S01]  /*6fa0*/  F2FP.BF16.F32.PACK_AB R76, R200, R147 ;  /* 0x00000093c84c723e */ /* 0x000fe200000010ff */
[----:B-1----:R-:W-:Y:S01]  /*6fb0*/  @P2 FMUL.FTZ R142, R204, R209 ;  /* 0x000000d1cc8e2220 */ /* 0x002fe20000410000 */
[----:B------:R-:W-:-:S02]  /*6fc0*/  F2FP.BF16.F32.PACK_AB R77, R202, R197 ;  /* 0x000000c5ca4d723e */ /* 0x000fc400000010ff */
[----:B------:R-:W-:Y:S02]  /*6fd0*/  F2FP.BF16.F32.PACK_AB R78, R204, R201 ;  /* 0x000000c9cc4e723e */ /* 0x000fe400000010ff */
[----:B------:R-:W-:Y:S02]  /*6fe0*/  @P2 F2FP.BF16.F32.PACK_AB R142, RZ, R142 ;  /* 0x0000008eff8e223e */ /* 0x000fe400000010ff */
[----:B------:R-:W-:Y:S01]  /*6ff0*/  @P2 PRMT R72, R72, 0x5410, R20 ;  /* 0x0000541048482816 */ /* 0x000fe20000000014 */
[----:B--2---:R-:W-:Y:S01]  /*7000*/  @P2 FMUL.FTZ R143, R203, R208 ;  /* 0x000000d0cb8f2220 */ /* 0x004fe20000410000 */
[----:B------:R-:W-:Y:S02]  /*7010*/  @P2 PRMT R73, R73, 0x5410, R140 ;  /* 0x0000541049492816 */ /* 0x000fe4000000008c */
[----:B------:R-:W-:Y:S02]  /*7020*/  F2FP.BF16.F32.PACK_AB R79, R146, R203 ;  /* 0x000000cb924f723e */ /* 0x000fe400000010ff */
[----:B------:R-:W-:-:S02]  /*7030*/  @P2 F2FP.BF16.F32.PACK_AB R143, RZ, R143 ;  /* 0x0000008fff8f223e */ /* 0x000fc400000010ff */
[----:B------:R-:W-:Y:S02]  /*7040*/  @P2 PRMT R74, R74, 0x5410, R142 ;  /* 0x000054104a4a2816 */ /* 0x000fe4000000008e */
[----:B------:R-:W-:Y:S01]  /*7050*/  @P2 PRMT R75, R143, 0x7610, R75 ;  /* 0x000076108f4b2816 */ /* 0x000fe2000000004b */
[----:B------:R-:W-:Y:S06]  /*7060*/  @!P2 BRA `(.L_x_124) ;  /* 0x000000040014a947 */ /* 0x000fec0003800000 */
[----:B------:R-:W-:-:S05]  /*7070*/  FMUL.FTZ R20, R146, UR14 ;  /* 0x0000000e92147c20 */ /* 0x000fca0008410000 */
[----:B------:R-:W-:-:S04]  /*7080*/  F2FP.BF16.F32.PACK_AB R20, RZ, R20 ;  /* 0x00000014ff14723e */ /* 0x000fc800000010ff */
[----:B------:R-:W-:Y:S01]  /*7090*/  PRMT R75, R75, 0x5410, R20 ;  /* 0x000054104b4b7816 */ /* 0x000fe20000000014 */
[----:B------:R-:W-:Y:S06]  /*70a0*/  BRA `(.L_x_124) ;  /* 0x0000000400047947 */ /* 0x000fec0003800000 */
.L_x_125:
[----:B0-23--:R-:W0:Y:S01]  /*70b0*/  @P2 LDC R140, c[0x0][0x40c] ;  /* 0x00010300ff8c2b82 */ /* 0x00de220000000800 */
[-CC-:B------:R-:W-:Y:S01]  /*70c0*/  FFMA.FTZ R141, R181, R146.reuse, R147.reuse ;  /* 0x00000092b58d7223 */ /* 0x180fe20000010093 */
[----:B------:R-:W-:Y:S01]  /*70d0*/  ISETP.GT.AND P1, PT, R22, RZ, PT ;  /* 0x000000ff1600720c */ /* 0x000fe20003f24270 */
[-CC-:B------:R-:W-:Y:S01]  /*70e0*/  FFMA.FTZ R22, R192, R146.reuse, R147.reuse ;  /* 0x00000092c0167223 */ /* 0x180fe20000010093 */
[-C--:B------:R-:W-:Y:S01]  /*70f0*/  FFMA.FTZ R197, R183, R146.reuse, R147 ;  /* 0x00000092b7c57223 */ /* 0x080fe20000010093 */
[----:B------:R-:W-:Y:S01]  /*7100*/  @P2 FADD.FTZ R141, R184, -R141 ;  /* 0x8000008db88d2221 */ /* 0x000fe20000010000 */
[-CC-:B------:R-:W-:Y:S01]  /*7110*/  FFMA.FTZ R200, R194, R146.reuse, R147.reuse ;  /* 0x00000092c2c87223 */ /* 0x180fe20000010093 */
[-CC-:B------:R-:W-:Y:S01]  /*7120*/  FFMA.FTZ R201, R185, R146.reuse, R147.reuse ;  /* 0x00000092b9c97223 */ /* 0x180fe20000010093 */
[----:B------:R-:W1:Y:S01]  /*7130*/  @P2 LDC R142, c[0x0][0x40c] ;  /* 0x00010300ff8e2b82 */ /* 0x000e620000000800 */
[----:B------:R-:W-:Y:S01]  /*7140*/  @P2 FMUL.FTZ R141, R20, R141 ;  /* 0x0000008d148d2220 */ /* 0x000fe20000410000 */
[-CC-:B------:R-:W-:Y:S01]  /*7150*/  FFMA.FTZ R204, R196, R146.reuse, R147.reuse ;  /* 0x00000092c4cc7223 */ /* 0x180fe20000010093 */
[-CC-:B------:R-:W-:Y:S01]  /*7160*/  FFMA.FTZ R207, R187, R146.reuse, R147.reuse ;  /* 0x00000092bbcf7223 */ /* 0x180fe20000010093 */
[----:B------:R-:W-:Y:S01]  /*7170*/  FFMA.FTZ R210, R198, R146, R147 ;  /* 0x00000092c6d27223 */ /* 0x000fe20000010093 */
[----:B------:R-:W-:Y:S01]  /*7180*/  @P2 FADD.FTZ R147, R186, -R197 ;  /* 0x800000c5ba932221 */ /* 0x000fe20000010000 */
[----:B------:R-:W-:Y:S01]  /*7190*/  @P2 FSEL R141, R141, RZ, P1 ;  /* 0x000000ff8d8d2208 */ /* 0x000fe20000800000 */
[----:B------:R-:W-:Y:S01]  /*71a0*/  @P2 FADD.FTZ R201, R188, -R201 ;  /* 0x800000c9bcc92221 */ /* 0x000fe20000010000 */
[----:B------:R-:W2:Y:S01]  /*71b0*/  @P2 LDC R202, c[0x0][0x40c] ;  /* 0x00010300ffca2b82 */ /* 0x000ea20000000800 */
[----:B------:R-:W-:Y:S01]  /*71c0*/  @P2 FADD.FTZ R207, R190, -R207 ;  /* 0x800000cfbecf2221 */ /* 0x000fe20000010000 */
[----:B------:R-:W-:Y:S01]  /*71d0*/  @P2 FADD.FTZ R143, R189, -R22 ;  /* 0x80000016bd8f2221 */ /* 0x000fe20000010000 */
[----:B------:R-:W-:Y:S01]  /*71e0*/  @P2 FADD.FTZ R197, R191, -R200 ;  /* 0x800000c8bfc52221 */ /* 0x000fe20000010000 */
[----:B------:R-:W-:Y:S01]  /*71f0*/  @P2 FADD.FTZ R203, R193, -R204 ;  /* 0x800000ccc1cb2221 */ /* 0x000fe20000010000 */
[----:B------:R-:W-:Y:S01]  /*7200*/  FADD.FTZ R209, R195, -R210 ;  /* 0x800000d2c3d17221 */ /* 0x000fe20000010000 */
[C---:B------:R-:W-:Y:S01]  /*7210*/  @P2 FMUL.FTZ R147, R20.reuse, R147 ;  /* 0x0000009314932220 */ /* 0x040fe20000410000 */
[C---:B------:R-:W-:Y:S01]  /*7220*/  @P2 FMUL.FTZ R201, R20.reuse, R201 ;  /* 0x000000c914c92220 */ /* 0x040fe20000410000 */
[----:B------:R-:W3:Y:S01]  /*7230*/  @P2 LDC R208, c[0x0][0x40c] ;  /* 0x00010300ffd02b82 */ /* 0x000ee20000000800 */
[----:B0-----:R-:W-:Y:S01]  /*7240*/  @P2 FMUL.FTZ R141, R141, R140 ;  /* 0x0000008c8d8d2220 */ /* 0x001fe20000410000 */
[C---:B------:R-:W-:Y:S01]  /*7250*/  @P2 FMUL.FTZ R207, R20.reuse, R207 ;  /* 0x000000cf14cf2220 */ /* 0x040fe20000410000 */
[C---:B------:R-:W-:Y:S01]  /*7260*/  @P2 FMUL.FTZ R143, R20.reuse, R143 ;  /* 0x0000008f148f2220 */ /* 0x040fe20000410000 */
[C---:B------:R-:W-:Y:S01]  /*7270*/  @P2 FMUL.FTZ R197, R20.reuse, R197 ;  /* 0x000000c514c52220 */ /* 0x040fe20000410000 */
[C---:B------:R-:W-:Y:S01]  /*7280*/  @P2 FMUL.FTZ R203, R20.reuse, R203 ;  /* 0x000000cb14cb2220 */ /* 0x040fe20000410000 */
[----:B------:R-:W-:Y:S01]  /*7290*/  FMUL.FTZ R20, R20, R209 ;  /* 0x000000d114147220 */ /* 0x000fe20000410000 */
[----:B------:R-:W-:Y:S01]  /*72a0*/  @P2 FSEL R147, R147, RZ, P1 ;  /* 0x000000ff93932208 */ /* 0x000fe20000800000 */
[----:B------:R-:W0:Y:S01]  /*72b0*/  @P2 LDC R140, c[0x0][0x40c] ;  /* 0x00010300ff8c2b82 */ /* 0x000e220000000800 */
[----:B------:R-:W-:-:S02]  /*72c0*/  @P2 FSEL R201, R201, RZ, P1 ;  /* 0x000000ffc9c92208 */ /* 0x000fc40000800000 */
[----:B------:R-:W-:Y:S01]  /*72d0*/  @P2 FSEL R207, R207, RZ, P1 ;  /* 0x000000ffcfcf2208 */ /* 0x000fe20000800000 */
[----:B-1----:R-:W-:Y:S01]  /*72e0*/  @P2 FMUL.FTZ R147, R147, R142 ;  /* 0x0000008e93932220 */ /* 0x002fe20000410000 */
[----:B------:R-:W-:Y:S02]  /*72f0*/  @P2 FSEL R143, R143, RZ, P1 ;  /* 0x000000ff8f8f2208 */ /* 0x000fe40000800000 */
[----:B------:R-:W-:Y:S01]  /*7300*/  @P2 FSEL R197, R197, RZ, P1 ;  /* 0x000000ffc5c52208 */ /* 0x000fe20000800000 */
[----:B------:R-:W1:Y:S01]  /*7310*/  @P2 LDC R146, c[0x0][0x40c] ;  /* 0x00010300ff922b82 */ /* 0x000e620000000800 */
[----:B------:R-:W-:Y:S01]  /*7320*/  @P2 FSEL R203, R203, RZ, P1 ;  /* 0x000000ffcbcb2208 */ /* 0x000fe20000800000 */
[----:B--2---:R-:W-:Y:S01]  /*7330*/  @P2 FMUL.FTZ R201, R201, R202 ;  /* 0x000000cac9c92220 */ /* 0x004fe20000410000 */
[----:B------:R-:W-:Y:S02]  /*7340*/  FSEL R20, R20, RZ, P1 ;  /* 0x000000ff14147208 */ /* 0x000fe40000800000 */
[----:B------:R-:W-:-:S02]  /*7350*/  @P2 F2FP.BF16.F32.PACK_AB R141, RZ, R141 ;  /* 0x0000008dff8d223e */ /* 0x000fc400000010ff */
[----:B------:R-:W-:Y:S01]  /*7360*/  @P2 F2FP.BF16.F32.PACK_AB R147, RZ, R147 ;  /* 0x00000093ff93223e */ /* 0x000fe200000010ff */
[----:B------:R-:W2:Y:S01]  /*7370*/  @P2 LDC R206, c[0x0][0x40c] ;  /* 0x00010300ffce2b82 */ /* 0x000ea20000000800 */
[----:B---3--:R-:W-:Y:S01]  /*7380*/  @P2 FMUL.FTZ R207, R207, R208 ;  /* 0x000000d0cfcf2220 */ /* 0x008fe20000410000 */
[----:B------:R-:W-:Y:S02]  /*7390*/  @P2 F2FP.BF16.F32.PACK_AB R201, RZ, R201 ;  /* 0x000000c9ffc9223e */ /* 0x000fe400000010ff */
[----:B------:R-:W-:Y:S02]  /*73a0*/  @P2 PRMT R72, R141, 0x7610, R72 ;  /* 0x000076108d482816 */ /* 0x000fe40000000048 */
[----:B------:R-:W-:Y:S02]  /*73b0*/  @P2 F2FP.BF16.F32.PACK_AB R207, RZ, R207 ;  /* 0x000000cfffcf223e */ /* 0x000fe400000010ff */
[----:B------:R-:W3:Y:S01]  /*73c0*/  @P2 LDC R211, c[0x0][0x40c] ;  /* 0x00010300ffd32b82 */ /* 0x000ee20000000800 */
[----:B0-----:R-:W-:Y:S01]  /*73d0*/  @P2 FMUL.FTZ R143, R143, R140 ;  /* 0x0000008c8f8f2220 */ /* 0x001fe20000410000 */
[----:B------:R-:W-:-:S02]  /*73e0*/  @P2 PRMT R73, R147, 0x7610, R73 ;  /* 0x0000761093492816 */ /* 0x000fc40000000049 */
[----:B------:R-:W-:Y:S02]  /*73f0*/  @P2 PRMT R74, R201, 0x7610, R74 ;  /* 0x00007610c94a2816 */ /* 0x000fe4000000004a */
[----:B------:R-:W-:Y:S01]  /*7400*/  @P2 F2FP.BF16.F32.PACK_AB R143, RZ, R143 ;  /* 0x0000008fff8f223e */ /* 0x000fe200000010ff */
[----:B-1----:R-:W-:Y:S01]  /*7410*/  @P2 FMUL.FTZ R197, R197, R146 ;  /* 0x00000092c5c52220 */ /* 0x002fe20000410000 */
[----:B------:R-:W-:Y:S02]  /*7420*/  @P2 PRMT R75, R207, 0x7610, R75 ;  /* 0x00007610cf4b2816 */ /* 0x000fe4000000004b */
[----:B------:R-:W-:Y:S02]  /*7430*/  @P2 PRMT R72, R72, 0x5410, R143 ;  /* 0x0000541048482816 */ /* 0x000fe4000000008f */
[----:B------:R-:W-:Y:S01]  /*7440*/  @P2 F2FP.BF16.F32.PACK_AB R197, RZ, R197 ;  /* 0x000000c5ffc5223e */ /* 0x000fe200000010ff */
[----:B--2---:R-:W-:-:S03]  /*7450*/  @P2 FMUL.FTZ R203, R203, R206 ;  /* 0x000000cecbcb2220 */ /* 0x004fc60000410000 */
[----:B------:R-:W-:Y:S02]  /*7460*/  @P2 PRMT R73, R73, 0x5410, R197 ;  /* 0x0000541049492816 */ /* 0x000fe400000000c5 */
[----:B------:R-:W-:Y:S01]  /*7470*/  @P2 F2FP.BF16.F32.PACK_AB R203, RZ, R203 ;  /* 0x000000cbffcb223e */ /* 0x000fe200000010ff */
[----:B---3--:R-:W-:-:S03]  /*7480*/  @P2 FMUL.FTZ R20, R20, R211 ;  /* 0x000000d314142220 */ /* 0x008fc60000410000 */
[----:B------:R-:W-:Y:S02]  /*7490*/  @P2 PRMT R74, R74, 0x5410, R203 ;  /* 0x000054104a4a2816 */ /* 0x000fe400000000cb */
[----:B------:R-:W-:-:S04]  /*74a0*/  @P2 F2FP.BF16.F32.PACK_AB R20, RZ, R20 ;  /* 0x00000014ff14223e */ /* 0x000fc800000010ff */
[----:B------:R-:W-:-:S07]  /*74b0*/  @P2 PRMT R75, R75, 0x5410, R20 ;  /* 0x000054104b4b2816 */ /* 0x000fce0000000014 */
.L_x_124:
[----:B------:R-:W-:Y:S05]  /*74c0*/  BSYNC.RECONVERGENT B2 ;  /* 0x0000000000027941 */ /* 0x000fea0003800200 */
.L_x_121:
[----:B------:R-:W0:Y:S08]  /*74d0*/  @P0 LDC.64 R142, c[0x0][0x478] ;  /* 0x00011e00ff8e0b82 */ /* 0x000e300000000a00 */
[----:B------:R-:W1:Y:S01]  /*74e0*/  @P2 LDC.64 R140, c[0x0][0x468] ;  /* 0x00011a00ff8c2b82 */ /* 0x000e620000000a00 */
[----:B0-----:R-:W-:-:S05]  /*74f0*/  @P0 IMAD.WIDE.U32 R142, R199, 0x10, R142 ;  /* 0x00000010c78e0825 */ /* 0x001fca00078e008e */
[----:B------:R4:W-:Y:S01]  /*7500*/  @P0 STG.E.128 desc[UR6][R142.64], R76 ;  /* 0x0000004c8e000986 */ /* 0x0009e2000c101d06 */
[----:B-1----:R-:W-:-:S05]  /*7510*/  @P2 IMAD.WIDE.U32 R140, R145, 0x10, R140 ;  /* 0x00000010918c2825 */ /* 0x002fca00078e008c */
[----:B------:R4:W-:Y:S02]  /*7520*/  @P2 STG.E.128 desc[UR6][R140.64], R72 ;  /* 0x000000488c002986 */ /* 0x0009e4000c101d06 */
.L_x_120:
[----:B------:R-:W-:Y:S05]  /*7530*/  BSYNC.RECONVERGENT B0 ;  /* 0x0000000000007941 */ /* 0x000fea0003800200 */
.L_x_119:
[----:B0-234-:R-:W0:Y:S02]  /*7540*/  LDC.64 R140, c[0x0][0x380] ;  /* 0x0000e000ff8c7b82 */ /* 0x01de240000000a00 */
[----:B0-----:R-:W-:-:S04]  /*7550*/  LEA R18, R140, R18, 0x2 ;  /* 0x000000128c127211 */ /* 0x001fc800078e10ff */
[----:B------:R-:W-:-:S13]  /*7560*/  ISETP.GE.AND P0, PT, R18, R141, PT ;  /* 0x0000008d1200720c */ /* 0x000fda0003f06270 */
[----:B------:R-:W-:Y:S05]  /*7570*/  @!P0 BRA `(.L_x_126) ;  /* 0xffffff9000948947 */ /* 0x000fea000383ffff */
.L_x_87:
[----:B------:R-:W-:Y:S05]  /*7580*/  BSYNC B1 ;  /* 0x0000000000017941 */ /* 0x000fea0003800000 */
.L_x_86:
        /* <DEDUP_REMOVED lines=8> */
[----:B------:R-:W-:Y:S02]  /*7610*/  LOP3.LUT R38, R144, 0x7f, RZ, 0x3c, !PT ;  /* 0x0000007f90267812 */ /* 0x000fe400078e3cff */
[----:B------:R-:W-:Y:S02]  /*7620*/  LOP3.LUT R0, R3, 0x3e0, R0, 0xf8, !PT ;  /* 0x000003e003007812 */ /* 0x000fe400078ef800 */
[----:B------:R-:W-:-:S04]  /*7630*/  IADD3 R38, PT, PT, R38, R21, RZ ;  /* 0x0000001526267210 */ /* 0x000fc80007ffe0ff */
[C---:B------:R-:W-:Y:S02]  /*7640*/  ISETP.GE.U32.AND P5, PT, R38.reuse, 0x80, PT ;  /* 0x000000802600780c */ /* 0x040fe40003fa6070 */
[C---:B------:R-:W-:Y:S02]  /*7650*/  ISETP.GE.U32.AND P4, PT, R38.reuse, 0x180, PT ;  /* 0x000001802600780c */ /* 0x040fe40003f86070 */
[C---:B------:R-:W-:Y:S02]  /*7660*/  ISETP.GE.U32.AND P3, PT, R38.reuse, 0x200, PT ;  /* 0x000002002600780c */ /* 0x040fe40003f66070 */
[----:B------:R-:W-:Y:S02]  /*7670*/  ISETP.GE.U32.AND P2, PT, R38, 0x280, PT ;  /* 0x000002802600780c */ /* 0x000fe40003f46070 */
[----:B0-----:R-:W-:Y:S01]  /*7680*/  LEA R5, R5, R4, 0x18 ;  /* 0x0000000405057211 */ /* 0x001fe200078ec0ff */
[----:B-1---5:R-:W-:-:S03]  /*7690*/  IMAD R43, R21, UR4, RZ ;  /* 0x00000004152b7c24 */ /* 0x022fc6000f8e02ff */
[----:B------:R-:W-:Y:S01]  /*76a0*/  IADD3 R0, PT, PT, R0, R5, RZ ;  /* 0x0000000500007210 */ /* 0x000fe20007ffe0ff */
[----:B------:R-:W-:Y:S01]  /*76b0*/  IMAD R6, R144, 0x4, R5 ;  /* 0x0000000490067824 */ /* 0x000fe200078e0205 */
[----:B------:R-:W-:-:S03]  /*76c0*/  IADD3 R44, P0, PT, R43, R144, RZ ;  /* 0x000000902b2c7210 */ /* 0x000fc60007f1e0ff */
[----:B------:R-:W-:Y:S01]  /*76d0*/  STS.128 [R0], R88 ;  /* 0x0000005800007388 */ /* 0x000fe20000000c00 */
[----:B------:R-:W-:Y:S02]  /*76e0*/  IADD3.X R21, PT, PT, RZ, RZ, RZ, P0, !PT ;  /* 0x000000ffff157210 */ /* 0x000fe400007fe4ff */
[C---:B------:R-:W-:Y:S01]  /*76f0*/  SHF.L.U32 R43, R44.reuse, 0x2, RZ ;  /* 0x000000022c2b7819 */ /* 0x040fe200000006ff */
[----:B------:R-:W-:Y:S01]  /*7700*/  STS.128 [R0+0x10], R92 ;  /* 0x0000105c00007388 */ /* 0x000fe20000000c00 */
[----:B------:R-:W-:Y:S02]  /*7710*/  SHF.L.U64.HI R44, R44, 0x2, R21 ;  /* 0x000000022c2c7819 */ /* 0x000fe40000010215 */
[C---:B--2---:R-:W-:Y:S01]  /*7720*/  IADD3 R45, P0, PT, R43.reuse, UR18, RZ ;  /* 0x000000122b2d7c10 */ /* 0x044fe2000ff1e0ff */
[----:B------:R-:W-:Y:S01]  /*7730*/  STS.128 [R0+0x400], R96 ;  /* 0x0004006000007388 */ /* 0x000fe20000000c00 */
[----:B------:R-:W-:Y:S02]  /*7740*/  IADD3 R43, P1, PT, R43, UR16, RZ ;  /* 0x000000102b2b7c10 */ /* 0x000fe4000ff3e0ff */
[----:B------:R-:W-:Y:S01]  /*7750*/  IADD3.X R46, PT, PT, R44, UR19, RZ, P0, !PT ;  /* 0x000000132c2e7c10 */ /* 0x000fe200087fe4ff */
[----:B------:R-:W-:Y:S01]  /*7760*/  STS.128 [R0+0x410], R100 ;  /* 0x0004106400007388 */ /* 0x000fe20000000c00 */
[----:B------:R-:W-:-:S02]  /*7770*/  ISETP.GE.U32.AND P0, PT, R38, 0x100, PT ;  /* 0x000001002600780c */ /* 0x000fc40003f06070 */
[----:B------:R-:W-:Y:S01]  /*7780*/  IADD3.X R44, PT, PT, R44, UR17, RZ, P1, !PT ;  /* 0x000000112c2c7c10 */ /* 0x000fe20008ffe4ff */
[----:B------:R-:W-:Y:S04]  /*7790*/  STS.128 [R0+0x800], R128 ;  /* 0x0008008000007388 */ /* 0x000fe80000000c00 */
[----:B------:R-:W-:Y:S04]  /*77a0*/  STS.128 [R0+0x810], R132 ;  /* 0x0008108400007388 */ /* 0x000fe80000000c00 */
[----:B------:R-:W-:Y:S04]  /*77b0*/  STS.128 [R0+0xc00], R112 ;  /* 0x000c007000007388 */ /* 0x000fe80000000c00 */
[----:B------:R-:W-:Y:S01]  /*77c0*/  STS.128 [R0+0xc10], R116 ;  /* 0x000c107400007388 */ /* 0x000fe20000000c00 */
[----:B------:R-:W-:Y:S06]  /*77d0*/  BAR.SYNC.DEFER_BLOCKING 0x0 ;  /* 0x0000000000007b1d */ /* 0x000fec0000010000 */
[----:B------:R-:W0:Y:S04]  /*77e0*/  LDS R2, [R6] ;  /* 0x0000000006027984 */ /* 0x000e280000000800 */
[----:B------:R-:W1:Y:S04]  /*77f0*/  LDS R3, [R6+0x1000] ;  /* 0x0010000006037984 */ /* 0x000e680000000800 */
[----:B------:R-:W2:Y:S04]  /*7800*/  LDS R7, [R6+0x200] ;  /* 0x0002000006077984 */ /* 0x000ea80000000800 */
[----:B------:R-:W3:Y:S04]  /*7810*/  LDS R14, [R6+0x1200] ;  /* 0x00120000060e7984 */ /* 0x000ee80000000800 */
[----:B------:R-:W4:Y:S04]  /*7820*/  LDS R8, [R6+0x400] ;  /* 0x0004000006087984 */ /* 0x000f280000000800 */
        /* <DEDUP_REMOVED lines=8> */
[----:B-1----:R-:W-:Y:S01]  /*78b0*/  FADD.FTZ R2, R2, R3 ;  /* 0x0000000302027221 */ /* 0x002fe20000010000 */
[----:B------:R-:W-:Y:S02]  /*78c0*/  @P5 MOV R3, R46 ;  /* 0x0000002e00035202 */ /* 0x000fe40000000f00 */
[----:B------:R-:W1:Y:S01]  /*78d0*/  LDS R12, [R6+0xc00] ;  /* 0x000c0000060c7984 */ /* 0x000e620000000800 */
[----:B--2---:R-:W-:-:S03]  /*78e0*/  FADD.FTZ R7, RZ, R7 ;  /* 0x00000007ff077221 */ /* 0x004fc60000010000 */
[----:B------:R-:W2:Y:S01]  /*78f0*/  LDS R19, [R6+0x1c00] ;  /* 0x001c000006137984 */ /* 0x000ea20000000800 */
[----:B---3--:R-:W-:-:S03]  /*7900*/  FADD.FTZ R7, R7, R14 ;  /* 0x0000000e07077221 */ /* 0x008fc60000010000 */
[----:B------:R-:W3:Y:S01]  /*7910*/  LDS R13, [R6+0xe00] ;  /* 0x000e0000060d7984 */ /* 0x000ee20000000800 */
[----:B----4-:R-:W-:-:S03]  /*7920*/  FADD.FTZ R8, RZ, R8 ;  /* 0x00000008ff087221 */ /* 0x010fc60000010000 */
[----:B------:R-:W4:Y:S01]  /*7930*/  LDS R20, [R6+0x1e00] ;  /* 0x001e000006147984 */ /* 0x000f220000000800 */
[----:B------:R-:W-:-:S03]  /*7940*/  FADD.FTZ R8, R8, R15 ;  /* 0x0000000f08087221 */ /* 0x000fc60000010000 */
[----:B------:R-:W4:Y:S01]  /*7950*/  LDS R5, [R6+0x2000] ;  /* 0x0020000006057984 */ /* 0x000f220000000800 */
[----:B------:R-:W-:-:S03]  /*7960*/  FADD.FTZ R9, RZ, R9 ;  /* 0x00000009ff097221 */ /* 0x000fc60000010000 */
        /* <DEDUP_REMOVED lines=9> */
[----:B0-----:R-:W-:-:S03]  /*7a00*/  FADD.FTZ R11, R11, R18 ;  /* 0x000000120b0b7221 */ /* 0x001fc60000010000 */
[----:B------:R-:W0:Y:S01]  /*7a10*/  LDS R27, [R6+0x2c00] ;  /* 0x002c0000061b7984 */ /* 0x000e220000000800 */
        /* <DEDUP_REMOVED lines=8> */
[----:B------:R-:W-:-:S03]  /*7aa0*/  FADD.FTZ R2, R2, R5 ;  /* 0x0000000502027221 */ /* 0x000fc60000010000 */
        /* <DEDUP_REMOVED lines=9> */
[----:B------:R-:W-:Y:S01]  /*7b40*/  FADD.FTZ R11, R11, R26 ;  /* 0x0000001a0b0b7221 */ /* 0x000fe20000010000 */
[----:B------:R-:W-:Y:S01]  /*7b50*/  BAR.SYNC.DEFER_BLOCKING 0x0 ;  /* 0x0000000000007b1d */ /* 0x000fe20000010000 */
[----:B0-----:R-:W-:Y:S01]  /*7b60*/  FADD.FTZ R12, R12, R27 ;  /* 0x0000001b0c0c7221 */ /* 0x001fe20000010000 */
[----:B-1----:R-:W-:Y:S01]  /*7b70*/  FADD.FTZ R13, R13, R28 ;  /* 0x0000001c0d0d7221 */ /* 0x002fe20000010000 */
[----:B--2---:R-:W-:Y:S01]  /*7b80*/  FADD.FTZ R29, R2, R29 ;  /* 0x0000001d021d7221 */ /* 0x004fe20000010000 */
[----:B------:R-:W-:Y:S02]  /*7b90*/  @P5 MOV R2, R45 ;  /* 0x0000002d00025202 */ /* 0x000fe40000000f00 */
[----:B------:R-:W-:Y:S01]  /*7ba0*/  @P5 IADD3 R45, P1, PT, R45, 0x200, RZ ;  /* 0x000002002d2d5810 */ /* 0x000fe20007f3e0ff */
[----:B---3--:R-:W-:-:S03]  /*7bb0*/  FADD.FTZ R7, R7, R30 ;  /* 0x0000001e07077221 */ /* 0x008fc60000010000 */
[----:B------:R-:W-:Y:S01]  /*7bc0*/  @P5 IADD3.X R46, PT, PT, RZ, R46, RZ, P1, !PT ;  /* 0x0000002eff2e5210 */ /* 0x000fe20000ffe4ff */
[----:B----4-:R-:W-:Y:S01]  /*7bd0*/  FADD.FTZ R31, R8, R31 ;  /* 0x0000001f081f7221 */ /* 0x010fe20000010000 */
[----:B------:R-:W-:Y:S01]  /*7be0*/  ISETP.GE.U32.AND P1, PT, R38, 0x300, PT ;  /* 0x000003002600780c */ /* 0x000fe20003f26070 */
        /* <DEDUP_REMOVED lines=20> */
[----:B------:R-:W-:Y:S04]  /*7d30*/  LDS R40, [R6+0x2400] ;  /* 0x0024000006287984 */ /* 0x000fe80000000800 */
[----:B------:R-:W4:Y:S04]  /*7d40*/  LDS R14, [R6+0x600] ;  /* 0x00060000060e7984 */ /* 0x000f280000000800 */
[----:B------:R-:W-:Y:S04]  /*7d50*/  LDS R42, [R6+0x3400] ;  /* 0x00340000062a7984 */ /* 0x000fe80000000800 */
[----:B------:R-:W4:Y:S01]  /*7d60*/  LDS R17, [R6+0x1600] ;  /* 0x0016000006117984 */ /* 0x000f220000000800 */
[----:B0-----:R-:W-:-:S03]  /*7d70*/  FADD.FTZ R4, RZ, R4 ;  /* 0x00000004ff047221 */ /* 0x001fc60000010000 */
[----:B------:R-:W0:Y:S01]  /*7d80*/  LDS R23, [R6+0x2600] ;  /* 0x0026000006177984 */ /* 0x000e220000000800 */
[----:B-1----:R-:W-:-:S03]  /*7d90*/  FADD.FTZ R4, R4, R37 ;  /* 0x0000002504047221 */ /* 0x002fc60000010000 */
[----:B------:R-:W1:Y:S01]  /*7da0*/  LDS R15, [R6+0x800] ;  /* 0x00080000060f7984 */ /* 0x000e620000000800 */
[----:B--2---:R-:W-:-:S03]  /*7db0*/  FADD.FTZ R4, R4, R39 ;  /* 0x0000002704047221 */ /* 0x004fc60000010000 */
[----:B------:R-:W-:Y:S01]  /*7dc0*/  LDS R37, [R6+0x2200] ;  /* 0x0022000006257984 */ /* 0x000fe20000000800 */
[----:B---3--:R-:W-:-:S03]  /*7dd0*/  FADD.FTZ R41, R4, R41 ;  /* 0x0000002904297221 */ /* 0x008fc60000010000 */
[----:B------:R-:W-:Y:S01]  /*7de0*/  LDS R39, [R6+0x3200] ;  /* 0x0032000006277984 */ /* 0x000fe20000000800 */
[----:B----4-:R-:W-:-:S03]  /*7df0*/  FADD.FTZ R0, RZ, R0 ;  /* 0x00000000ff007221 */ /* 0x010fc60000010000 */
[----:B------:R2:W-:Y:S01]  /*7e00*/  @P5 STG.E desc[UR6][R2.64], R41 ;  /* 0x0000002902005986 */ /* 0x0005e2000c101906 */
[----:B------:R-:W-:-:S03]  /*7e10*/  FADD.FTZ R21, RZ, R21 ;  /* 0x00000015ff157221 */ /* 0x000fc60000010000 */
[----:B------:R-:W3:Y:S04]  /*7e20*/  LDS R41, [R6+0x3600] ;  /* 0x0036000006297984 */ /* 0x000ee80000000800 */
[----:B------:R-:W4:Y:S01]  /*7e30*/  LDS R16, [R6+0x1800] ;  /* 0x0018000006107984 */ /* 0x000f220000000800 */
[----:B------:R-:W-:Y:S01]  /*7e40*/  FADD.FTZ R14, RZ, R14 ;  /* 0x0000000eff0e7221 */ /* 0x000fe20000010000 */
[----:B--2---:R-:W-:Y:S02]  /*7e50*/  @P5 MOV R2, R43 ;  /* 0x0000002b00025202 */ /* 0x004fe40000000f00 */
[----:B------:R-:W2:Y:S01]  /*7e60*/  LDS R18, [R6+0x2800] ;  /* 0x0028000006127984 */ /* 0x000ea20000000800 */
[----:B------:R-:W-:Y:S02]  /*7e70*/  @P5 MOV R3, R44 ;  /* 0x0000002c00035202 */ /* 0x000fe40000000f00 */
[----:B------:R-:W-:Y:S01]  /*7e80*/  @P5 IADD3 R43, P6, PT, R43, 0x200, RZ ;  /* 0x000002002b2b5810 */ /* 0x000fe20007fde0ff */
[----:B------:R-:W2:Y:S01]  /*7e90*/  LDS R20, [R6+0x3800] ;  /* 0x0038000006147984 */ /* 0x000ea20000000800 */
[----:B------:R-:W-:-:S02]  /*7ea0*/  FADD.FTZ R14, R14, R17 ;  /* 0x000000110e0e7221 */ /* 0x000fc40000010000 */
[----:B------:R-:W-:Y:S01]  /*7eb0*/  @P5 IADD3.X R44, PT, PT, RZ, R44, RZ, P6, !PT ;  /* 0x0000002cff2c5210 */ /* 0x000fe200037fe4ff */
[----:B------:R1:W-:Y:S01]  /*7ec0*/  @P5 STG.E desc[UR6][R2.64], R29 ;  /* 0x0000001d02005986 */ /* 0x0003e2000c101906 */
[----:B------:R-:W-:Y:S02]  /*7ed0*/  @P0 MOV R4, R43 ;  /* 0x0000002b00040202 */ /* 0x000fe40000000f00 */
[----:B------:R-:W-:Y:S01]  /*7ee0*/  @P0 MOV R5, R44 ;  /* 0x0000002c00050202 */ /* 0x000fe20000000f00 */
[----:B------:R-:W2:Y:S01]  /*7ef0*/  LDS R29, [R6+0x1200] ;  /* 0x00120000061d7984 */ /* 0x000ea20000000800 */
[----:B------:R-:W-:Y:S01]  /*7f00*/  ISETP.GE.U32.AND P5, PT, R38, 0x380, PT ;  /* 0x000003802600780c */ /* 0x000fe20003fa6070 */
[----:B0-----:R-:W-:Y:S01]  /*7f10*/  FADD.FTZ R14, R14, R23 ;  /* 0x000000170e0e7221 */ /* 0x001fe20000010000 */
[----:B-1----:R-:W-:Y:S01]  /*7f20*/  FADD.FTZ R15, RZ, R15 ;  /* 0x0000000fff0f7221 */ /* 0x002fe20000010000 */
[----:B------:R-:W-:Y:S01]  /*7f30*/  LDS R19, [R6+0x1a00] ;  /* 0x001a000006137984 */ /* 0x000fe20000000800 */
[----:B------:R-:W-:Y:S01]  /*7f40*/  @P0 IMAD.MOV.U32 R2, RZ, RZ, R45 ;  /* 0x000000ffff020224 */ /* 0x000fe200078e002d */
[----:B------:R-:W-:-:S02]  /*7f50*/  @P0 IADD3 R45, P6, PT, R45, 0x200, RZ ;  /* 0x000002002d2d0810 */ /* 0x000fc40007fde0ff */
[----:B------:R-:W0:Y:S01]  /*7f60*/  LDS R8, [R6+0xc00] ;  /* 0x000c000006087984 */ /* 0x000e220000000800 */
[-C--:B------:R-:W-:Y:S02]  /*7f70*/  @P0 MOV R3, R46.reuse ;  /* 0x0000002e00030202 */ /* 0x080fe40000000f00 */
[----:B------:R-:W-:Y:S01]  /*7f80*/  @P0 IADD3.X R46, PT, PT, RZ, R46, RZ, P6, !PT ;  /* 0x0000002eff2e0210 */ /* 0x000fe200037fe4ff */
[----:B------:R-:W1:Y:S01]  /*7f90*/  LDS R17, [R6+0x1c00] ;  /* 0x001c000006117984 */ /* 0x000e620000000800 */
[----:B------:R-:W-:-:S03]  /*7fa0*/  @P0 IADD3 R43, P6, PT, R43, 0x200, RZ ;  /* 0x000002002b2b0810 */ /* 0x000fc60007fde0ff */
[----:B------:R-:W-:Y:S01]  /*7fb0*/  LDS R27, [R6+0x3a00] ;  /* 0x003a0000061b7984 */ /* 0x000fe20000000800 */
[----:B------:R-:W-:Y:S01]  /*7fc0*/  @P0 IADD3.X R44, PT, PT, RZ, R44, RZ, P6, !PT ;  /* 0x0000002cff2c0210 */ /* 0x000fe200037fe4ff */
[----:B---3--:R-:W-:Y:S01]  /*7fd0*/  FADD.FTZ R41, R14, R41 ;  /* 0x000000290e297221 */ /* 0x008fe20000010000 */
[----:B------:R-:W-:Y:S01]  /*7fe0*/  ISETP.GE.U32.AND P6, PT, R38, 0x400, PT ;  /* 0x000004002600780c */ /* 0x000fe20003fc6070 */
[----:B------:R-:W3:Y:S01]  /*7ff0*/  LDS R23, [R6+0x2c00] ;  /* 0x002c000006177984 */ /* 0x000ee20000000800 */
[----:B----4-:R-:W-:-:S03]  /*8000*/  FADD.FTZ R15, R15, R16 ;  /* 0x000000100f0f7221 */ /* 0x010fc60000010000 */
[----:B------:R-:W4:Y:S01]  /*8010*/  LDS R38, [R6+0x1400] ;  /* 0x0014000006267984 */ /* 0x000f220000000800 */
[----:B--2---:R-:W-:-:S03]  /*8020*/  FADD.FTZ R15, R15, R18 ;  /* 0x000000120f0f7221 */ /* 0x004fc60000010000 */
[----:B------:R-:W-:Y:S01]  /*8030*/  LDS R10, [R6+0x1e00] ;  /* 0x001e0000060a7984 */ /* 0x000fe20000000800 */
[----:B------:R-:W-:Y:S01]  /*8040*/  FADD.FTZ R15, R15, R20 ;  /* 0x000000140f0f7221 */ /* 0x000fe20000010000 */
[----:B------:R-:W-:Y:S02]  /*8050*/  FADD.FTZ R0, R0, R29 ;  /* 0x0000001d00007221 */ /* 0x000fe40000010000 */
[----:B------:R-:W2:Y:S02]  /*8060*/  LDS R29, [R6+0x3c00] ;  /* 0x003c0000061d7984 */ /* 0x000ea40000000800 */
[----:B------:R-:W-:-:S04]  /*8070*/  FADD.FTZ R0, R0, R37 ;  /* 0x0000002500007221 */ /* 0x000fc80000010000 */
[----:B------:R-:W-:Y:S02]  /*8080*/  FADD.FTZ R39, R0, R39 ;  /* 0x0000002700277221 */ /* 0x000fe40000010000 */
[----:B------:R-:W2:Y:S01]  /*8090*/  LDS R0, [R6+0xa00] ;  /* 0x000a000006007984 */ /* 0x000ea20000000800 */
[----:B0-----:R-:W-:-:S03]  /*80a0*/  FADD.FTZ R8, RZ, R8 ;  /* 0x00000008ff087221 */ /* 0x001fc60000010000 */
[----:B------:R0:W-:Y:S01]  /*80b0*/  @P0 STG.E desc[UR6][R2.64], R39 ;  /* 0x0000002702000986 */ /* 0x0001e2000c101906 */
[----:B-1----:R-:W-:-:S03]  /*80c0*/  FADD.FTZ R8, R8, R17 ;  /* 0x0000001108087221 */ /* 0x002fc60000010000 */
[----:B------:R-:W-:Y:S04]  /*80d0*/  @P0 STG.E desc[UR6][R4.64], R7 ;  /* 0x0000000704000986 */ /* 0x000fe8000c101906 */
[----:B------:R-:W1:Y:S01]  /*80e0*/  LDS R7, [R6+0xe00] ;  /* 0x000e000006077984 */ /* 0x000e620000000800 */
[----:B---3--:R-:W-:Y:S01]  /*80f0*/  FADD.FTZ R8, R8, R23 ;  /* 0x0000001708087221 */ /* 0x008fe20000010000 */
[----:B----4-:R-:W-:Y:S01]  /*8100*/  FADD.FTZ R21, R21, R38 ;  /* 0x0000002615157221 */ /* 0x010fe20000010000 */
[----:B0-----:R-:W-:Y:S02]  /*8110*/  @P4 MOV R2, R45 ;  /* 0x0000002d00024202 */ /* 0x001fe40000000f00 */
[----:B------:R-:W-:Y:S01]  /*8120*/  @P4 MOV R3, R46 ;  /* 0x0000002e00034202 */ /* 0x000fe20000000f00 */
[----:B------:R-:W-:Y:S01]  /*8130*/  FADD.FTZ R21, R21, R40 ;  /* 0x0000002815157221 */ /* 0x000fe20000010000 */
[----:B------:R-:W-:-:S03]  /*8140*/  @P4 IADD3 R45, P0, PT, R45, 0x200, RZ ;  /* 0x000002002d2d4810 */ /* 0x000fc60007f1e0ff */
[----:B------:R-:W-:Y:S02]  /*8150*/  FADD.FTZ R25, R21, R42 ;  /* 0x0000002a15197221 */ /* 0x000fe40000010000 */
[----:B------:R-:W0:Y:S01]  /*8160*/  LDS R21, [R6+0x2a00] ;  /* 0x002a000006157984 */ /* 0x000e220000000800 */
[----:B------:R-:W-:-:S03]  /*8170*/  @P4 IMAD.X R46, RZ, RZ, R46, P0 ;  /* 0x000000ffff2e4224 */ /* 0x000fc600000e062e */
[----:B------:R3:W-:Y:S01]  /*8180*/  @P4 STG.E desc[UR6][R2.64], R25 ;  /* 0x0000001902004986 */ /* 0x0007e2000c101906 */
[----:B--2---:R-:W-:-:S03]  /*8190*/  FADD.FTZ R29, R8, R29 ;  /* 0x0000001d081d7221 */ /* 0x004fc60000010000 */
[----:B------:R-:W2:Y:S01]  /*81a0*/  LDS R25, [R6+0x2e00] ;  /* 0x002e000006197984 */ /* 0x000ea20000000800 */
[----:B------:R-:W-:Y:S01]  /*81b0*/  FADD.FTZ R0, RZ, R0 ;  /* 0x00000000ff007221 */ /* 0x000fe20000010000 */
[----:B---3--:R-:W-:Y:S02]  /*81c0*/  @P4 MOV R2, R43 ;  /* 0x0000002b00024202 */ /* 0x008fe40000000f00 */
[----:B------:R-:W-:Y:S01]  /*81d0*/  @P4 MOV R3, R44 ;  /* 0x0000002c00034202 */ /* 0x000fe20000000f00 */
[----:B------:R-:W-:Y:S01]  /*81e0*/  FADD.FTZ R0, R0, R19 ;  /* 0x0000001300007221 */ /* 0x000fe20000010000 */
[----:B------:R-:W-:-:S03]  /*81f0*/  @P4 IADD3 R43, P0, PT, R43, 0x200, RZ ;  /* 0x000002002b2b4810 */ /* 0x000fc60007f1e0ff */
[----:B------:R3:W-:Y:S01]  /*8200*/  @P4 STG.E desc[UR6][R2.64], R31 ;  /* 0x0000001f02004986 */ /* 0x0007e2000c101906 */
[----:B------:R-:W-:Y:S01]  /*8210*/  @P4 IADD3.X R44, PT, PT, RZ, R44, RZ, P0, !PT ;  /* 0x0000002cff2c4210 */ /* 0x000fe200007fe4ff */
[----:B-1----:R-:W-:Y:S02]  /*8220*/  FADD.FTZ R7, RZ, R7 ;  /* 0x00000007ff077221 */ /* 0x002fe40000010000 */
[----:B------:R-:W1:Y:S02]  /*8230*/  LDS R31, [R6+0x3e00] ;  /* 0x003e0000061f7984 */ /* 0x000e640000000800 */
[----:B------:R-:W-:Y:S01]  /*8240*/  FADD.FTZ R10, R7, R10 ;  /* 0x0000000a070a7221 */ /* 0x000fe20000010000 */
[----:B---3--:R-:W-:Y:S02]  /*8250*/  @P3 MOV R2, R45 ;  /* 0x0000002d00023202 */ /* 0x008fe40000000f00 */
[----:B------:R-:W-:Y:S02]  /*8260*/  @P3 MOV R3, R46 ;  /* 0x0000002e00033202 */ /* 0x000fe40000000f00 */
[----:B------:R-:W-:Y:S01]  /*8270*/  @P3 IADD3 R45, P0, PT, R45, 0x200, RZ ;  /* 0x000002002d2d3810 */ /* 0x000fe20007f1e0ff */
[----:B0-----:R-:W-:-:S02]  /*8280*/  FADD.FTZ R0, R0, R21 ;  /* 0x0000001500007221 */ /* 0x001fc40000010000 */
[----:B------:R0:W-:Y:S01]  /*8290*/  @P3 STG.E desc[UR6][R2.64], R41 ;  /* 0x0000002902003986 */ /* 0x0001e2000c101906 */
[----:B------:R-:W-:Y:S01]  /*82a0*/  @P3 IADD3.X R46, PT, PT, RZ, R46, RZ, P0, !PT ;  /* 0x0000002eff2e3210 */ /* 0x000fe200007fe4ff */
[----:B------:R-:W-:Y:S01]  /*82b0*/  FADD.FTZ R27, R0, R27 ;  /* 0x0000001b001b7221 */ /* 0x000fe20000010000 */
[----:B--2---:R-:W-:Y:S01]  /*82c0*/  FADD.FTZ R10, R10, R25 ;  /* 0x000000190a0a7221 */ /* 0x004fe20000010000 */
        /* <DEDUP_REMOVED lines=10> */
[----:B------:R-:W-:Y:S01]  /*8370*/  @P2 IADD3.X R46, PT, PT, RZ, R46, RZ, P0, !PT ;  /* 0x0000002eff2e2210 */ /* 0x000fe200007fe4ff */
[----:B0-----:R-:W-:Y:S01]  /*8380*/  @P2 IMAD.MOV.U32 R2, RZ, RZ, R43 ;  /* 0x000000ffff022224 */ /* 0x001fe200078e002b */
        /* <DEDUP_REMOVED lines=17> */
[----:B------:R-:W-:Y:S01]  /*84a0*/  @P5 IADD3.X R44, PT, PT, RZ, R44, RZ, P2, !PT ;  /* 0x0000002cff2c5210 */ /* 0x000fe200017fe4ff */
[----:B0-----:R-:W-:Y:S01]  /*84b0*/  @P5 IMAD.MOV.U32 R2, RZ, RZ, R45 ;  /* 0x000000ffff025224 */ /* 0x001fe200078e002d */
[-C--:B------:R-:W-:Y:S02]  /*84c0*/  @P5 MOV R3, R46.reuse ;  /* 0x0000002e00035202 */ /* 0x080fe40000000f00 */
[----:B------:R-:W-:Y:S02]  /*84d0*/  @P5 IADD3 R45, P0, PT, R45, 0x200, RZ ;  /* 0x000002002d2d5810 */ /* 0x000fe40007f1e0ff */
[----:B-1----:R-:W-:Y:S01]  /*84e0*/  MOV R4, R43 ;  /* 0x0000002b00047202 */ /* 0x002fe20000000f00 */
[----:B------:R0:W-:Y:S01]  /*84f0*/  @P5 STG.E desc[UR6][R2.64], R29 ;  /* 0x0000001d02005986 */ /* 0x0001e2000c101906 */
[----:B------:R-:W-:Y:S02]  /*8500*/  @P5 IADD3.X R46, PT, PT, RZ, R46, RZ, P0, !PT ;  /* 0x0000002eff2e5210 */ /* 0x000fe400007fe4ff */
[----:B------:R-:W-:Y:S01]  /*8510*/  MOV R5, R44 ;  /* 0x0000002c00057202 */ /* 0x000fe20000000f00 */
[----:B------:R1:W-:Y:S01]  /*8520*/  @P5 STG.E desc[UR6][R6.64], R35 ;  /* 0x0000002306005986 */ /* 0x0003e2000c101906 */
[----:B0-----:R-:W-:-:S02]  /*8530*/  MOV R2, R45 ;  /* 0x0000002d00027202 */ /* 0x001fc40000000f00 */
[----:B------:R-:W-:Y:S01]  /*8540*/  MOV R3, R46 ;  /* 0x0000002e00037202 */ /* 0x000fe20000000f00 */
[----:B------:R-:W-:Y:S06]  /*8550*/  @!P6 EXIT ;  /* 0x000000000000e94d */ /* 0x000fec0003800000 */
[----:B------:R-:W-:Y:S04]  /*8560*/  STG.E desc[UR6][R2.64], R31 ;  /* 0x0000001f02007986 */ /* 0x000fe8000c101906 */
[----:B------:R-:W-:Y:S01]  /*8570*/  STG.E desc[UR6][R4.64], R13 ;  /* 0x0000000d04007986 */ /* 0x000fe2000c101906 */
[----:B------:R-:W-:Y:S05]  /*8580*/  EXIT ;  /* 0x000000000000794d */ /* 0x000fea0003800000 */
.L_x_97:
[----:B------:R-:W-:Y:S01]  /*8590*/  HFMA2 R204, -RZ, RZ, 0, 5.9604644775390625e-08 ;  /* 0x00000001ffcc7431 */ /* 0x000fe200000001ff */
[----:B------:R-:W-:Y:S01]  /*85a0*/  BSSY B0, `(.L_x_127) ;  /* 0x0000007000007945 */ /* 0x000fe20003800000 */
[----:B------:R-:W-:Y:S01]  /*85b0*/  IMAD.MOV.U32 R205, RZ, RZ, R201 ;  /* 0x000000ffffcd7224 */ /* 0x000fe200078e00c9 */
[----:B------:R-:W-:Y:S02]  /*85c0*/  MOV R207, 0x1f ;  /* 0x0000001f00cf7802 */ /* 0x000fe40000000f00 */
[----:B------:R-:W-:-:S07]  /*85d0*/  MOV R202, 0xffffffff ;  /* 0xffffffff00ca7802 */ /* 0x000fce0000000f00 */
[----:B0-----:R-:W-:Y:S05]  /*85e0*/  WARPSYNC.COLLECTIVE R202, `(.L_x_128) ;  /* 0x00000000ca087348 */ /* 0x001fea0003c00000 */
[----:B------:R1:W2:Y:S02]  /*85f0*/  SHFL.BFLY P0, R203, R205, R204, R207 ;  /* 0x0c0000cccdcb7389 */ /* 0x0002a400000000cf */
[----:B012---:R-:W-:Y:S05]  /*8600*/  ENDCOLLECTIVE ;  /* 0x000000000000791b */ /* 0x007fea0003800000 */
.L_x_128:
[----:B------:R-:W-:Y:S05]  /*8610*/  BSYNC B0 ;  /* 0x0000000000007941 */ /* 0x000fea0003800000 */
.L_x_127:
        /* <DEDUP_REMOVED lines=8> */
.L_x_129:
[----:B------:R-:W-:-:S04]  /*86a0*/  FADD.FTZ R140, R140, R201 ;  /* 0x000000c98c8c7221 */ /* 0x000fc80000010000 */
[----:B------:R-:W-:Y:S02]  /*86b0*/  IMAD.MOV.U32 R205, RZ, RZ, R140 ;  /* 0x000000ffffcd7224 */ /* 0x000fe400078e008c */
[----:B------:R-:W-:Y:S01]  /*86c0*/  HFMA2 R204, -RZ, RZ, 0, 1.1920928955078125e-07 ;  /* 0x00000002ffcc7431 */ /* 0x000fe200000001ff */
[----:B------:R-:W-:-:S07]  /*86d0*/  MOV R141, R203 ;  /* 0x000000cb008d7202 */ /* 0x000fce0000000f00 */
[----:B------:R-:W-:Y:S05]  /*86e0*/  WARPSYNC.COLLECTIVE R202, `(.L_x_130) ;  /* 0x00000000ca087348 */ /* 0x000fea0003c00000 */
[----:B------:R0:W1:Y:S02]  /*86f0*/  SHFL.BFLY P0, R203, R205, R204, R207 ;  /* 0x0c0000cccdcb7389 */ /* 0x00006400000000cf */
[----:B01----:R-:W-:Y:S05]  /*8700*/  ENDCOLLECTIVE ;  /* 0x000000000000791b */ /* 0x003fea0003800000 */
.L_x_130:
[----:B------:R-:W-:-:S05]  /*8710*/  FADD.FTZ R141, R141, R200 ;  /* 0x000000c88d8d7221 */ /* 0x000fca0000010000 */
[----:B------:R-:W-:Y:S02]  /*8720*/  MOV R205, R141 ;  /* 0x0000008d00cd7202 */ /* 0x000fe40000000f00 */
[----:B------:R-:W-:-:S07]  /*8730*/  MOV R143, R203 ;  /* 0x000000cb008f7202 */ /* 0x000fce0000000f00 */
[----:B------:R-:W-:Y:S05]  /*8740*/  WARPSYNC.COLLECTIVE R202, `(.L_x_131) ;  /* 0x00000000ca087348 */ /* 0x000fea0003c00000 */
[----:B------:R0:W1:Y:S02]  /*8750*/  SHFL.BFLY P0, R203, R205, R204, R207 ;  /* 0x0c0000cccdcb7389 */ /* 0x00006400000000cf */
[----:B01----:R-:W-:Y:S05]  /*8760*/  ENDCOLLECTIVE ;  /* 0x000000000000791b */ /* 0x003fea0003800000 */
.L_x_131:
[----:B------:R-:W-:-:S05]  /*8770*/  FADD.FTZ R143, R140, R143 ;  /* 0x0000008f8c8f7221 */ /* 0x000fca0000010000 */
[----:B------:R-:W-:Y:S01]  /*8780*/  MOV R205, R143 ;  /* 0x0000008f00cd7202 */ /* 0x000fe20000000f00 */
[----:B------:R-:W-:Y:S01]  /*8790*/  HFMA2 R204, -RZ, RZ, 0, 2.384185791015625e-07 ;  /* 0x00000004ffcc7431 */ /* 0x000fe200000001ff */
[----:B------:R-:W-:-:S07]  /*87a0*/  MOV R142, R203 ;  /* 0x000000cb008e7202 */ /* 0x000fce0000000f00 */
[----:B------:R-:W-:Y:S05]  /*87b0*/  WARPSYNC.COLLECTIVE R202, `(.L_x_132) ;  /* 0x00000000ca087348 */ /* 0x000fea0003c00000 */
[----:B------:R0:W1:Y:S02]  /*87c0*/  SHFL.BFLY P0, R203, R205, R204, R207 ;  /* 0x0c0000cccdcb7389 */ /* 0x00006400000000cf */
[----:B01----:R-:W-:Y:S05]  /*87d0*/  ENDCOLLECTIVE ;  /* 0x000000000000791b */ /* 0x003fea0003800000 */
.L_x_132:
[----:B------:R-:W-:-:S05]  /*87e0*/  FADD.FTZ R142, R141, R142 ;  /* 0x0000008e8d8e7221 */ /* 0x000fca0000010000 */
[----:B------:R-:W-:Y:S02]  /*87f0*/  MOV R205, R142 ;  /* 0x0000008e00cd7202 */ /* 0x000fe40000000f00 */
[----:B------:R-:W-:-:S07]  /*8800*/  MOV R144, R203 ;  /* 0x000000cb00907202 */ /* 0x000fce0000000f00 */
[----:B------:R-:W-:Y:S05]  /*8810*/  WARPSYNC.COLLECTIVE R202, `(.L_x_133) ;  /* 0x00000000ca087348 */ /* 0x000fea0003c00000 */
[----:B------:R0:W1:Y:S02]  /*8820*/  SHFL.BFLY P0, R203, R205, R204, R207 ;  /* 0x0c0000cccdcb7389 */ /* 0x00006400000000cf */
[----:B01----:R-:W-:Y:S05]  /*8830*/  ENDCOLLECTIVE ;  /* 0x000000000000791b */ /* 0x003fea0003800000 */
.L_x_133:
[----:B------:R-:W-:-:S04]  /*8840*/  FADD.FTZ R144, R143, R144 ;  /* 0x000000908f907221 */ /* 0x000fc80000010000 */
[----:B------:R-:W-:Y:S02]  /*8850*/  IMAD.MOV.U32 R205, RZ, RZ, R144 ;  /* 0x000000ffffcd7224 */ /* 0x000fe400078e0090 */
[----:B------:R-:W-:Y:S01]  /*8860*/  HFMA2 R204, -RZ, RZ, 0, 4.76837158203125e-07 ;  /* 0x00000008ffcc7431 */ /* 0x000fe200000001ff */
[----:B------:R-:W-:-:S07]  /*8870*/  MOV R145, R203 ;  /* 0x000000cb00917202 */ /* 0x000fce0000000f00 */
[----:B------:R-:W-:Y:S05]  /*8880*/  WARPSYNC.COLLECTIVE R202, `(.L_x_134) ;  /* 0x00000000ca087348 */ /* 0x000fea0003c00000 */
[----:B------:R0:W1:Y:S02]  /*8890*/  SHFL.BFLY P0, R203, R205, R204, R207 ;  /* 0x0c0000cccdcb7389 */ /* 0x00006400000000cf */
[----:B01----:R-:W-:Y:S05]  /*88a0*/  ENDCOLLECTIVE ;  /* 0x000000000000791b */ /* 0x003fea0003800000 */
.L_x_134:
[----:B------:R-:W-:-:S05]  /*88b0*/  FADD.FTZ R145, R142, R145 ;  /* 0x000000918e917221 */ /* 0x000fca0000010000 */
[----:B------:R-:W-:Y:S02]  /*88c0*/  MOV R205, R145 ;  /* 0x0000009100cd7202 */ /* 0x000fe40000000f00 */
[----:B------:R-:W-:-:S07]  /*88d0*/  MOV R147, R203 ;  /* 0x000000cb00937202 */ /* 0x000fce0000000f00 */
[----:B------:R-:W-:Y:S05]  /*88e0*/  WARPSYNC.COLLECTIVE R202, `(.L_x_135) ;  /* 0x00000000ca087348 */ /* 0x000fea0003c00000 */
[----:B------:R0:W1:Y:S02]  /*88f0*/  SHFL.BFLY P0, R203, R205, R204, R207 ;  /* 0x0c0000cccdcb7389 */ /* 0x00006400000000cf */
[----:B01----:R-:W-:Y:S05]  /*8900*/  ENDCOLLECTIVE ;  /* 0x000000000000791b */ /* 0x003fea0003800000 */
.L_x_135:
[----:B------:R-:W-:-:S05]  /*8910*/  FADD.FTZ R147, R144, R147 ;  /* 0x0000009390937221 */ /* 0x000fca0000010000 */
[----:B------:R-:W-:Y:S01]  /*8920*/  MOV R205, R147 ;  /* 0x0000009300cd7202 */ /* 0x000fe20000000f00 */
[----:B------:R-:W-:Y:S01]  /*8930*/  HFMA2 R204, -RZ, RZ, 0, 9.5367431640625e-07 ;  /* 0x00000010ffcc7431 */ /* 0x000fe200000001ff */
[----:B------:R-:W-:-:S07]  /*8940*/  MOV R146, R203 ;  /* 0x000000cb00927202 */ /* 0x000fce0000000f00 */
[----:B------:R-:W-:Y:S05]  /*8950*/  WARPSYNC.COLLECTIVE R202, `(.L_x_136) ;  /* 0x00000000ca087348 */ /* 0x000fea0003c00000 */
[----:B------:R0:W1:Y:S02]  /*8960*/  SHFL.BFLY P0, R203, R205, R204, R207 ;  /* 0x0c0000cccdcb7389 */ /* 0x00006400000000cf */
[----:B01----:R-:W-:Y:S05]  /*8970*/  ENDCOLLECTIVE ;  /* 0x000000000000791b */ /* 0x003fea0003800000 */
.L_x_136:
[----:B------:R-:W-:-:S05]  /*8980*/  FADD.FTZ R146, R145, R146 ;  /* 0x0000009291927221 */ /* 0x000fca0000010000 */
[----:B------:R-:W-:Y:S02]  /*8990*/  MOV R205, R146 ;  /* 0x0000009200cd7202 */ /* 0x000fe40000000f00 */
[----:B------:R-:W-:-:S07]  /*89a0*/  MOV R140, R203 ;  /* 0x000000cb008c7202 */ /* 0x000fce0000000f00 */
[----:B------:R-:W-:Y:S05]  /*89b0*/  WARPSYNC.COLLECTIVE R202, `(.L_x_137) ;  /* 0x00000000ca087348 */ /* 0x000fea0003c00000 */
[----:B------:R0:W1:Y:S02]  /*89c0*/  SHFL.BFLY P0, R203, R205, R204, R207 ;  /* 0x0c0000cccdcb7389 */ /* 0x00006400000000cf */
[----:B01----:R-:W-:Y:S05]  /*89d0*/  ENDCOLLECTIVE ;  /* 0x000000000000791b */ /* 0x003fea0003800000 */
.L_x_137:
[----:B------:R-:W-:Y:S01]  /*89e0*/  MOV R141, R203 ;  /* 0x000000cb008d7202 */ /* 0x000fe20000000f00 */
[----:B------:R-:W-:Y:S06]  /*89f0*/  BRA `(.L_x_138) ;  /* 0xffffff9c003c7947 */ /* 0x000fec000383ffff */
.L_x_139:
        /* <DEDUP_REMOVED lines=16> */
.L_x_19948:


//--------------------- .text._ZN10layer_norm13ln_bwd_kernelINS_13Kernel_traitsI13__nv_bfloat16S2_S2_S2_fjLj1024ELj1ELj4ELj1ELj16ENS_18Kernel_traits_baseILj1024ES2_S2_S2_S2_fjLj128EEEEELb0ELb0ELb1ELb1EEEvNS_9BwdParamsE --------------------------
	.section	.text._ZN10layer_norm13ln_bwd_kernelINS_13Kernel_traitsI13__nv_bfloat16S2_S2_S2_fjLj1024ELj1ELj4ELj1ELj16ENS_18Kernel_traits_baseILj1024ES2_S2_S2_S2_fjLj128EEEEELb0ELb0ELb1ELb1EEEvNS_9BwdParamsE,"ax",@progbits
	.align	128
        .global         _ZN10layer_norm13ln_bwd_kernelINS_13Kernel_traitsI13__nv_bfloat16S2_S2_S2_fjLj1024ELj1ELj4ELj1ELj16ENS_18Kernel_traits_baseILj1024ES2_S2_S2_S2_fjLj128EEEEELb0ELb0ELb1ELb1EEEvNS_9BwdParamsE
        .type           _ZN10layer_norm13ln_bwd_kernelINS_13Kernel_traitsI13__nv_bfloat16S2_S2_S2_fjLj1024ELj1ELj4ELj1ELj16ENS_18Kernel_traits_baseILj1024ES2_S2_S2_S2_fjLj128EEEEELb0ELb0ELb1ELb1EEEvNS_9BwdParamsE,@function
        .size           _ZN10layer_norm13ln_bwd_kernelINS_13Kernel_traitsI13__nv_bfloat16S2_S2_S2_fjLj1024ELj1ELj4ELj1ELj16ENS_18Kernel_traits_baseILj1024ES2_S2_S2_S2_fjLj128EEEEELb0ELb0ELb1ELb1EEEvNS_9BwdParamsE,(.L_x_19949 - _ZN10layer_norm13ln_bwd_kernelINS_13Kernel_traitsI13__nv_bfloat16S2_S2_S2_fjLj1024ELj1ELj4ELj1ELj16ENS_18Kernel_traits_baseILj1024ES2_S2_S2_S2_fjLj128EEEEELb0ELb0ELb1ELb1EEEvNS_9BwdParamsE)
        .other          _ZN10layer_norm13ln_bwd_kernelINS_13Kernel_traitsI13__nv_bfloat16S2_S2_S2_fjLj1024ELj1ELj4ELj1ELj16ENS_18Kernel_traits_baseILj1024ES2_S2_S2_S2_fjLj128EEEEELb0ELb0ELb1ELb1EEEvNS_9BwdParamsE,@"STO_CUDA_ENTRY STV_DEFAULT"
_ZN10layer_norm13ln_bwd_kernelINS_13Kernel_traitsI13__nv_bfloat16S2_S2_S2_fjLj1024ELj1ELj4ELj1ELj16ENS_18Kernel_traits_baseILj1024ES2_S2_S2_S2_fjLj128EEEEELb0ELb0ELb1ELb1EEEvNS_9BwdParamsE:
.text._ZN10layer_norm13ln_bwd_kernelINS_13Kernel_traitsI13__nv_bfloat16S2_S2_S2_fjLj1024ELj1ELj4ELj1ELj16ENS_18Kernel_traits_baseILj1024ES2_S2_S2_S2_fjLj128EEEEELb0ELb0ELb1ELb1EEEvNS_9BwdParamsE:
        /* <DEDUP_REMOVED lines=15> */
[----:B------:R-:W0:Y:S01]  /*00f0*/  LDCU UR9, c[0x0][0x388] ;  /* 0x00007100ff0977ac */ /* 0x000e220008000800 */
[----:B------:R-:W-:Y:S02]  /*0100*/  CS2R R60, SRZ ;  /* 0x00000000003c7805 */ /* 0x000fe4000001ff00 */
[----:B------:R-:W-:Y:S02]  /*0110*/  CS2R R62, SRZ ;  /* 0x00000000003e7805 */ /* 0x000fe4000001ff00 */
[----:B------:R-:W-:Y:S01]  /*0120*/  CS2R R56, SRZ ;  /* 0x0000000000387805 */ /* 0x000fe2000001ff00 */
[----:B------:R-:W0:Y:S01]  /*0130*/  LDCU.U8 UR8, c[0x0][0x410] ;  /* 0x00008200ff0877ac */ /* 0x000e220008000000 */
[----:B------:R-:W-:Y:S02]  /*0140*/  CS2R R58, SRZ ;  /* 0x00000000003a7805 */ /* 0x000fe4000001ff00 */
[----:B------:R-:W-:-:S02]  /*0150*/  CS2R R52, SRZ ;  /* 0x0000000000347805 */ /* 0x000fc4000001ff00 */
[----:B------:R-:W-:Y:S01]  /*0160*/  CS2R R54, SRZ ;  /* 0x0000000000367805 */ /* 0x000fe2000001ff00 */
[----:B------:R-:W2:Y:S01]  /*0170*/  LDCU UR12, c[0x0][0x400] ;  /* 0x00008000ff0c77ac */ /* 0x000ea20008000800 */
        /* <DEDUP_REMOVED lines=9> */
[----:B0-----:R-:W-:Y:S01]  /*0210*/  SHF.R.U32.HI R0, RZ, 0x5, R196 ;  /* 0x00000005ff007819 */ /* 0x001fe200000116c4 */
[----:B------:R-:W0:Y:S01]  /*0220*/  LDCU.64 UR20, c[0x0][0x478] ;  /* 0x00008f00ff1477ac */ /* 0x000e220008000a00 */
[----:B------:R-:W-:Y:S02]  /*0230*/  CS2R R38, SRZ ;  /* 0x0000000000267805 */ /* 0x000fe4000001ff00 */
[----:B------:R-:W-:Y:S02]  /*0240*/  CS2R R32, SRZ ;  /* 0x0000000000207805 */ /* 0x000fe4000001ff00 */
[----:B------:R-:W-:Y:S01]  /*0250*/  LOP3.LUT R111, R0, UR4, RZ, 0xfc, !PT ;  /* 0x00000004006f7c12 */ /* 0x000fe2000f8efcff */
[----:B------:R-:W0:Y:S01]  /*0260*/  LDCU.64 UR10, c[0x0][0x3c0] ;  /* 0x00007800ff0a77ac */ /* 0x000e220008000a00 */
[----:B------:R-:W-:-:S02]  /*0270*/  CS2R R34, SRZ ;  /* 0x0000000000227805 */ /* 0x000fc4000001ff00 */
[----:B------:R-:W-:Y:S02]  /*0280*/  CS2R R30, SRZ ;  /* 0x00000000001e7805 */ /* 0x000fe4000001ff00 */
[----:B--2---:R-:W-:Y:S02]  /*0290*/  ISETP.GE.AND P0, PT, R111, UR5, PT ;  /* 0x000000056f007c0c */ /* 0x004fe4000bf06270 */
[----:B------:R-:W-:Y:S02]  /*02a0*/  CS2R R28, SRZ ;  /* 0x00000000001c7805 */ /* 0x000fe4000001ff00 */
[----:B------:R-:W-:Y:S02]  /*02b0*/  CS2R R26, SRZ ;  /* 0x00000000001a7805 */ /* 0x000fe4000001ff00 */
[----:B------:R-:W-:Y:S02]  /*02c0*/  CS2R R24, SRZ ;  /* 0x0000000000187805 */ /* 0x000fe4000001ff00 */
[----:B------:R-:W-:-:S02]  /*02d0*/  CS2R R22, SRZ ;  /* 0x0000000000167805 */ /* 0x000fc4000001ff00 */
[----:B------:R-:W-:Y:S02]  /*02e0*/  CS2R R20, SRZ ;  /* 0x0000000000147805 */ /* 0x000fe4000001ff00 */
[----:B------:R-:W-:Y:S02]  /*02f0*/  CS2R R18, SRZ ;  /* 0x0000000000127805 */ /* 0x000fe4000001ff00 */
[----:B------:R-:W-:Y:S01]  /*0300*/  CS2R R16, SRZ ;  /* 0x0000000000107805 */ /* 0x000fe2000001ff00 */
[----:B01-34-:R-:W-:Y:S06]  /*0310*/  @P0 BRA `(.L_x_141) ;  /* 0x0000006800ac0947 */ /* 0x01bfec0003800000 */
[----:B------:R-:W0:Y:S01]  /*0320*/  LDC.64 R80, c[0x0][0x3d0] ;  /* 0x0000f400ff507b82 */ /* 0x000e220000000a00 */
[----:B------:R-:W-:-:S05]  /*0330*/  LOP3.LUT R193, R196, 0x1f, RZ, 0xc0, !PT ;  /* 0x0000001fc4c17812 */ /* 0x000fca00078ec0ff */
[----:B0-----:R-:W-:-:S05]  /*0340*/  IMAD.WIDE.U32 R80, R193, 0x10, R80 ;  /* 0x00000010c1507825 */ /* 0x001fca00078e0050 */
[----:B------:R-:W2:Y:S04]  /*0350*/  LDG.E.128 R116, desc[UR6][R80.64+0x600] ;  /* 0x0006000650747981 */ /* 0x000ea8000c1e1d00 */
[----:B------:R-:W3:Y:S04]  /*0360*/  LDG.E.128 R4, desc[UR6][R80.64+0x400] ;  /* 0x0004000650047981 */ /* 0x000ee8000c1e1d00 */
[----:B------:R-:W4:Y:S04]  /*0370*/  LDG.E.128 R8, desc[UR6][R80.64+0x200] ;  /* 0x0002000650087981 */ /* 0x000f28000c1e1d00 */
[----:B------:R-:W5:Y:S01]  /*0380*/  LDG.E.128 R12, desc[UR6][R80.64] ;  /* 0x00000006500c7981 */ /* 0x000f62000c1e1d00 */
[----:B------:R-:W-:Y:S01]  /*0390*/  HFMA2 R76, -RZ, RZ, 0, 0 ;  /* 0x00000000ff4c7431 */ /* 0x000fe200000001ff */
[----:B--2---:R-:W-:-:S02]  /*03a0*/  PRMT R0, R116, 0x7632, R0 ;  /* 0x0000763274007816 */ /* 0x004fc40000000000 */
[----:B------:R-:W-:Y:S02]  /*03b0*/  PRMT R2, R117, 0x7632, R2 ;  /* 0x0000763275027816 */ /* 0x000fe40000000002 */
[----:B------:R-:W-:Y:S02]  /*03c0*/  PRMT R110, R118, 0x7632, R110 ;  /* 0x00007632766e7816 */ /* 0x000fe4000000006e */
[----:B------:R-:W-:Y:S02]  /*03d0*/  PRMT R112, R119, 0x7632, R112 ;  /* 0x0000763277707816 */ /* 0x000fe40000000070 */
[----:B---3--:R-:W-:Y:S02]  /*03e0*/  PRMT R113, R4, 0x7632, R113 ;  /* 0x0000763204717816 */ /* 0x008fe40000000071 */
[----:B------:R-:W-:Y:S02]  /*03f0*/  PRMT R114, R5, 0x7632, R114 ;  /* 0x0000763205727816 */ /* 0x000fe40000000072 */
[----:B------:R-:W-:-:S02]  /*0400*/  PRMT R115, R6, 0x7632, R115 ;  /* 0x0000763206737816 */ /* 0x000fc40000000073 */
[----:B------:R-:W-:Y:S02]  /*0410*/  PRMT R120, R7, 0x7632, R120 ;  /* 0x0000763207787816 */ /* 0x000fe40000000078 */
[----:B----4-:R-:W-:Y:S02]  /*0420*/  PRMT R179, R8, 0x7632, R179 ;  /* 0x0000763208b37816 */ /* 0x010fe400000000b3 */
[----:B------:R-:W-:Y:S02]  /*0430*/  PRMT R180, R9, 0x7632, R180 ;  /* 0x0000763209b47816 */ /* 0x000fe400000000b4 */
[----:B------:R-:W-:Y:S02]  /*0440*/  PRMT R181, R10, 0x7632, R181 ;  /* 0x000076320ab57816 */ /* 0x000fe400000000b5 */
[----:B------:R-:W-:Y:S02]  /*0450*/  PRMT R182, R11, 0x7632, R182 ;  /* 0x000076320bb67816 */ /* 0x000fe400000000b6 */
[----:B-----5:R-:W-:-:S02]  /*0460*/  PRMT R183, R12, 0x7632, R183 ;  /* 0x000076320cb77816 */ /* 0x020fc400000000b7 */
[----:B------:R-:W-:Y:S02]  /*0470*/  PRMT R184, R13, 0x7632, R184 ;  /* 0x000076320db87816 */ /* 0x000fe400000000b8 */
[----:B------:R-:W-:Y:S02]  /*0480*/  PRMT R185, R14, 0x7632, R185 ;  /* 0x000076320eb97816 */ /* 0x000fe400000000b9 */
[----:B------:R-:W-:-:S07]  /*0490*/  PRMT R186, R15, 0x7632, R186 ;  /* 0x000076320fba7816 */ /* 0x000fce00000000ba */
.L_x_166:
[----:B------:R-:W0:Y:S08]  /*04a0*/  LDC.64 R108, c[0x0][0x3f8] ;  /* 0x0000fe00ff6c7b82 */ /* 0x000e300000000a00 */
[----:B------:R-:W1:Y:S08]  /*04b0*/  LDC.64 R106, c[0x0][0x3c8] ;  /* 0x0000f200ff6a7b82 */ /* 0x000e700000000a00 */
[----:B------:R-:W2:Y:S01]  /*04c0*/  LDC.64 R104, c[0x0][0x3f0] ;  /* 0x0000fc00ff687b82 */ /* 0x000ea20000000a00 */
[----:B0-----:R-:W-:-:S06]  /*04d0*/  IMAD.WIDE R108, R111, 0x4, R108 ;  /* 0x000000046f6c7825 */ /* 0x001fcc00078e026c */
[----:B------:R-:W3:Y:S01]  /*04e0*/  LDG.E R108, desc[UR6][R108.64] ;  /* 0x000000066c6c7981 */ /* 0x000ee2000c1e1900 */
[----:B-1----:R-:W-:-:S05]  /*04f0*/  IMAD.WIDE R106, R111, 0x4, R106 ;  /* 0x000000046f6a7825 */ /* 0x002fca00078e026a */
[----:B------:R0:W5:Y:S01]  /*0500*/  LDG.E R121, desc[UR6][R106.64] ;  /* 0x000000066a797981 */ /* 0x000162000c1e1900 */
[----:B--2---:R-:W-:-:S05]  /*0510*/  IMAD.WIDE R104, R111, 0x4, R104 ;  /* 0x000000046f687825 */ /* 0x004fca00078e0268 */
[----:B------:R0:W5:Y:S01]  /*0520*/  LDG.E R177, desc[UR6][R104.64] ;  /* 0x0000000668b17981 */ /* 0x000162000c1e1900 */
[----:B------:R-:W-:Y:S01]  /*0530*/  BSSY.RECONVERGENT B1, `(.L_x_142) ;  /* 0x00001b1000017945 */ /* 0x000fe20003800200 */
[----:B------:R-:W-:Y:S02]  /*0540*/  CS2R R196, SRZ ;  /* 0x0000000000c47805 */ /* 0x000fe4000001ff00 */
[----:B---3--:R-:W-:-:S13]  /*0550*/  ISETP.GE.AND P3, PT, R108, 0x1, PT ;  /* 0x000000016c00780c */ /* 0x008fda0003f66270 */
[----:B0-----:R-:W-:Y:S05]  /*0560*/  @!P3 BRA `(.L_x_143) ;  /* 0x000000180060b947 */ /* 0x001fea0003800000 */
[----:B------:R-:W-:Y:S01]  /*0570*/  IADD3 R107, PT, PT, R108, -0x1, RZ ;  /* 0xffffffff6c6b7810 */ /* 0x000fe20007ffe0ff */
[----:B------:R-:W0:Y:S01]  /*0580*/  LDC.64 R124, c[0x0][0x3a8] ;  /* 0x0000ea00ff7c7b82 */ /* 0x000e220000000a00 */
[----:B------:R-:W-:-:S03]  /*0590*/  IMAD R3, R111, UR9, RZ ;  /* 0x000000096f037c24 */ /* 0x000fc6000f8e02ff */
[----:B------:R-:W-:Y:S02]  /*05a0*/  IMAD R107, R107, UR9, RZ ;  /* 0x000000096b6b7c24 */ /* 0x000fe4000f8e02ff */
[----:B------:R-:W-:Y:S02]  /*05b0*/  SHF.R.S32.HI R106, RZ, 0x1f, R3 ;  /* 0x0000001fff6a7819 */ /* 0x000fe40000011403 */
[----:B------:R-:W1:Y:S01]  /*05c0*/  LDC.64 R104, c[0x0][0x428] ;  /* 0x00010a00ff687b82 */ /* 0x000e620000000a00 */
[----:B------:R-:W-:Y:S02]  /*05d0*/  SHF.R.S32.HI R122, RZ, 0x1f, R107 ;  /* 0x0000001fff7a7819 */ /* 0x000fe4000001146b */
[----:B------:R-:W-:Y:S02]  /*05e0*/  LEA.HI R106, R106, R3, RZ, 0x3 ;  /* 0x000000036a6a7211 */ /* 0x000fe400078f18ff */
[----:B------:R-:W-:Y:S02]  /*05f0*/  LEA.HI R122, R122, R107, RZ, 0x3 ;  /* 0x0000006b7a7a7211 */ /* 0x000fe400078f18ff */
[----:B------:R-:W-:-:S02]  /*0600*/  LEA.HI.SX32 R161, R106, R193, 0x1d ;  /* 0x000000c16aa17211 */ /* 0x000fc400078feaff */
[----:B------:R-:W-:Y:S02]  /*0610*/  LEA.HI.SX32 R107, R122, R193, 0x1d ;  /* 0x000000c17a6b7211 */ /* 0x000fe400078feaff */
[----:B------:R-:W-:Y:S02]  /*0620*/  IADD3 R163, PT, PT, R161, 0x20, RZ ;  /* 0x00000020a1a37810 */ /* 0x000fe40007ffe0ff */
[----:B------:R-:W-:Y:S02]  /*0630*/  IADD3 R137, PT, PT, R107, 0x20, RZ ;  /* 0x000000206b897810 */ /* 0x000fe40007ffe0ff */
[C---:B------:R-:W-:Y:S01]  /*0640*/  IADD3 R165, PT, PT, R161.reuse, 0x40, RZ ;  /* 0x00000040a1a57810 */ /* 0x040fe20007ffe0ff */
[----:B0-----:R-:W-:Y:S01]  /*0650*/  IMAD.WIDE.U32 R148, R161, 0x10, R124 ;  /* 0x00000010a1947825 */ /* 0x001fe200078e007c */
[----:B------:R-:W-:Y:S02]  /*0660*/  IADD3 R129, PT, PT, R107, 0x40, RZ ;  /* 0x000000406b817810 */ /* 0x000fe40007ffe0ff */
[----:B------:R-:W-:-:S02]  /*0670*/  IADD3 R167, PT, PT, R161, 0x60, RZ ;  /* 0x00000060a1a77810 */ /* 0x000fc40007ffe0ff */
[----:B------:R-:W-:Y:S02]  /*0680*/  SHF.R.S32.HI R106, RZ, 0x1f, R111 ;  /* 0x0000001fff6a7819 */ /* 0x000fe4000001146f */
[----:B------:R-:W-:Y:S01]  /*0690*/  LEA R122, P0, R111, UR10, 0x2 ;  /* 0x0000000a6f7a7c11 */ /* 0x000fe2000f8010ff */
[----:B-1----:R-:W-:Y:S01]  /*06a0*/  IMAD.WIDE.U32 R144, R107, 0x10, R104 ;  /* 0x000000106b907825 */ /* 0x002fe200078e0068 */
[----:B------:R-:W2:Y:S03]  /*06b0*/  LDG.E.128 R148, desc[UR6][R148.64] ;  /* 0x0000000694947981 */ /* 0x000ea6000c1e1d00 */
[----:B------:R-:W-:Y:S01]  /*06c0*/  IMAD.WIDE.U32 R140, R163, 0x10, R124 ;  /* 0x00000010a38c7825 */ /* 0x000fe200078e007c */
[----:B------:R-:W-:Y:S01]  /*06d0*/  LEA.HI.X R123, R111, UR11, R106, 0x2, P0 ;  /* 0x0000000b6f7b7c11 */ /* 0x000fe200080f146a */
[----:B------:R-:W3:Y:S02]  /*06e0*/  LDG.E.128 R144, desc[UR6][R144.64] ;  /* 0x0000000690907981 */ /* 0x000ee4000c1e1d00 */
[----:B------:R-:W-:-:S02]  /*06f0*/  IMAD.WIDE.U32 R136, R137, 0x10, R104 ;  /* 0x0000001089887825 */ /* 0x000fc400078e0068 */
[----:B------:R-:W4:Y:S02]  /*0700*/  LDG.E.128 R140, desc[UR6][R140.64] ;  /* 0x000000068c8c7981 */ /* 0x000f24000c1e1d00 */
[----:B------:R-:W-:Y:S02]  /*0710*/  IMAD.WIDE.U32 R132, R165, 0x10, R124 ;  /* 0x00000010a5847825 */ /* 0x000fe400078e007c */
[----:B------:R-:W4:Y:S02]  /*0720*/  LDG.E.128 R136, desc[UR6][R136.64] ;  /* 0x0000000688887981 */ /* 0x000f24000c1e1d00 */
[----:B------:R-:W-:Y:S02]  /*0730*/  IMAD.WIDE.U32 R128, R129, 0x10, R104 ;  /* 0x0000001081807825 */ /* 0x000fe400078e0068 */
[----:B------:R0:W4:Y:S02]  /*0740*/  LDG.E R3, desc[UR6][R122.64] ;  /* 0x000000067a037981 */ /* 0x000124000c1e1900 */
[----:B------:R-:W-:-:S02]  /*0750*/  IMAD.WIDE.U32 R124, R167, 0x10, R124 ;  /* 0x00000010a77c7825 */ /* 0x000fc400078e007c */
[----:B------:R-:W4:Y:S04]  /*0760*/  LDG.E.128 R128, desc[UR6][R128.64] ;  /* 0x0000000680807981 */ /* 0x000f28000c1e1d00 */
[----:B------:R-:W4:Y:S04]  /*0770*/  LDG.E.128 R132, desc[UR6][R132.64] ;  /* 0x0000000684847981 */ /* 0x000f28000c1e1d00 */
[----:B------:R-:W4:Y:S01]  /*0780*/  LDG.E.128 R124, desc[UR6][R124.64] ;  /* 0x000000067c7c7981 */ /* 0x000f22000c1e1d00 */
[----:B------:R-:W-:-:S05]  /*0790*/  IADD3 R107, PT, PT, R107, 0x60, RZ ;  /* 0x000000606b6b7810 */ /* 0x000fca0007ffe0ff */
[----:B------:R-:W-:-:S06]  /*07a0*/  IMAD.WIDE.U32 R104, R107, 0x10, R104 ;  /* 0x000000106b687825 */ /* 0x000fcc00078e0068 */
[----:B------:R-:W4:Y:S01]  /*07b0*/  LDG.E.128 R104, desc[UR6][R104.64] ;  /* 0x0000000668687981 */ /* 0x000f22000c1e1d00 */
[----:B------:R-:W-:Y:S02]  /*07c0*/  MOV R109, UR14 ;  /* 0x0000000e006d7c02 */ /* 0x000fe40008000f00 */
[----:B------:R-:W-:Y:S02]  /*07d0*/  MOV R178, UR15 ;  /* 0x0000000f00b27c02 */ /* 0x000fe40008000f00 */
[----:B------:R-:W-:-:S04]  /*07e0*/  ISETP.NE.U32.AND P0, PT, R109, RZ, PT ;  /* 0x000000ff6d00720c */ /* 0x000fc80003f05070 */
[----:B------:R-:W-:-:S13]  /*07f0*/  ISETP.NE.AND.EX P0, PT, R178, RZ, PT, P0 ;  /* 0x000000ffb200720c */ /* 0x000fda0003f05300 */
[----:B------:R-:W0:Y:S08]  /*0800*/  @P0 LDC.64 R152, c[0x0][0x438] ;  /* 0x00010e00ff980b82 */ /* 0x000e300000000a00 */
[----:B------:R-:W1:Y:S08]  /*0810*/  @P0 LDC.64 R154, c[0x0][0x438] ;  /* 0x00010e00ff9a0b82 */ /* 0x000e700000000a00 */
[----:B------:R-:W1:Y:S08]  /*0820*/  @P0 LDC.64 R156, c[0x0][0x438] ;  /* 0x00010e00ff9c0b82 */ /* 0x000e700000000a00 */
[----:B------:R-:W1:Y:S01]  /*0830*/  @P0 LDC.64 R158, c[0x0][0x438] ;  /* 0x00010e00ff9e0b82 */ /* 0x000e620000000a00 */
[----:B0-----:R-:W-:Y:S01]  /*0840*/  @P0 IMAD.WIDE.U32 R122, R161, 0x10, R152 ;  /* 0x00000010a17a0825 */ /* 0x001fe200078e0098 */
[----:B------:R-:W-:-:S04]  /*0850*/  ISETP.NE.AND P1, PT, RZ, UR8, PT ;  /* 0x00000008ff007c0c */ /* 0x000fc8000bf25270 */
[----:B------:R-:W5:Y:S01]  /*0860*/  @P0 LDG.E.128 R88, desc[UR6][R122.64] ;  /* 0x000000067a580981 */ /* 0x000f62000c1e1d00 */
[----:B-1----:R-:W-:-:S05]  /*0870*/  @P0 IMAD.WIDE.U32 R152, R163, 0x10, R154 ;  /* 0x00000010a3980825 */ /* 0x002fca00078e009a */
[----:B------:R0:W5:Y:S01]  /*0880*/  @P0 LDG.E.128 R92, desc[UR6][R152.64] ;  /* 0x00000006985c0981 */ /* 0x000162000c1e1d00 */
[----:B------:R-:W-:-:S05]  /*0890*/  @P0 IMAD.WIDE.U32 R154, R165, 0x10, R156 ;  /* 0x00000010a59a0825 */ /* 0x000fca00078e009c */
[----:B------:R-:W5:Y:S01]  /*08a0*/  @P0 LDG.E.128 R96, desc[UR6][R154.64] ;  /* 0x000000069a600981 */ /* 0x000f62000c1e1d00 */
[----:B------:R-:W-:Y:S01]  /*08b0*/  @P0 IMAD.WIDE.U32 R156, R167, 0x10, R158 ;  /* 0x00000010a79c0825 */ /* 0x000fe200078e009e */
[----:B0-----:R-:W-:Y:S02]  /*08c0*/  SHF.L.U32 R152, R12, 0x10, RZ ;  /* 0x000000100c987819 */ /* 0x001fe400000006ff */
[----:B------:R-:W-:Y:S02]  /*08d0*/  SHF.L.U32 R153, R183, 0x10, RZ ;  /* 0x00000010b7997819 */ /* 0x000fe400000006ff */
[----:B------:R0:W5:Y:S02]  /*08e0*/  @P0 LDG.E.128 R100, desc[UR6][R156.64] ;  /* 0x000000069c640981 */ /* 0x000164000c1e1d00 */
[----:B0-----:R-:W-:Y:S02]  /*08f0*/  SHF.L.U32 R156, R14, 0x10, RZ ;  /* 0x000000100e9c7819 */ /* 0x001fe400000006ff */
[----:B--2---:R-:W-:-:S02]  /*0900*/  PRMT R168, R149, 0x7632, R168 ;  /* 0x0000763295a87816 */ /* 0x004fc400000000a8 */
[----:B------:R-:W-:Y:S02]  /*0910*/  SHF.L.U32 R174, R149, 0x10, RZ ;  /* 0x0000001095ae7819 */ /* 0x000fe400000006ff */
[C---:B---3--:R-:W-:Y:S02]  /*0920*/  PRMT R149, R145.reuse, 0x7632, R149 ;  /* 0x0000763291957816 */ /* 0x048fe40000000095 */
[----:B------:R-:W-:Y:S02]  /*0930*/  SHF.L.U32 R159, R145, 0x10, RZ ;  /* 0x00000010919f7819 */ /* 0x000fe400000006ff */
[C---:B----4-:R-:W-:Y:S02]  /*0940*/  PRMT R194, R143.reuse, 0x7632, R194 ;  /* 0x000076328fc27816 */ /* 0x050fe400000000c2 */
[----:B------:R-:W-:Y:S02]  /*0950*/  SHF.L.U32 R195, R143, 0x10, RZ ;  /* 0x000000108fc37819 */ /* 0x000fe400000006ff */
[----:B------:R-:W-:-:S02]  /*0960*/  PRMT R172, R136, 0x7632, R172 ;  /* 0x0000763288ac7816 */ /* 0x000fc400000000ac */
[----:B------:R-:W-:Y:S02]  /*0970*/  SHF.L.U32 R145, R136, 0x10, RZ ;  /* 0x0000001088917819 */ /* 0x000fe400000006ff */
[----:B------:R-:W-:Y:S02]  /*0980*/  SHF.L.U32 R176, R150, 0x10, RZ ;  /* 0x0000001096b07819 */ /* 0x000fe400000006ff */
[C---:B------:R-:W-:Y:S02]  /*0990*/  PRMT R136, R137.reuse, 0x7632, R136 ;  /* 0x0000763289887816 */ /* 0x040fe40000000088 */
[----:B------:R-:W-:Y:S02]  /*09a0*/  SHF.L.U32 R143, R137, 0x10, RZ ;  /* 0x00000010898f7819 */ /* 0x000fe400000006ff */
[----:B------:R-:W-:Y:S02]  /*09b0*/  FSEL R3, R3, RZ, !P1 ;  /* 0x000000ff03037208 */ /* 0x000fe40004800000 */
[----:B------:R-:W-:-:S02]  /*09c0*/  PRMT R190, R141, 0x7632, R190 ;  /* 0x000076328dbe7816 */ /* 0x000fc400000000be */
[----:B------:R-:W-:Y:S02]  /*09d0*/  PRMT R192, R142, 0x7632, R192 ;  /* 0x000076328ec07816 */ /* 0x000fe400000000c0 */
[C---:B------:R-:W-:Y:S02]  /*09e0*/  PRMT R164, R139.reuse, 0x7632, R164 ;  /* 0x000076328ba47816 */ /* 0x040fe400000000a4 */
[----:B------:R-:W-:Y:S02]  /*09f0*/  SHF.L.U32 R137, R139, 0x10, RZ ;  /* 0x000000108b897819 */ /* 0x000fe400000006ff */
[C---:B------:R-:W-:Y:S02]  /*0a00*/  PRMT R162, R129.reuse, 0x7632, R162 ;  /* 0x0000763281a27816 */ /* 0x040fe400000000a2 */
[----:B------:R-:W-:Y:S02]  /*0a10*/  SHF.L.U32 R171, R129, 0x10, RZ ;  /* 0x0000001081ab7819 */ /* 0x000fe400000006ff */
[----:B------:R-:W-:-:S02]  /*0a20*/  PRMT R166, R131, 0x7632, R166 ;  /* 0x0000763283a67816 */ /* 0x000fc400000000a6 */
[----:B------:R-:W-:Y:S02]  /*0a30*/  SHF.L.U32 R169, R131, 0x10, RZ ;  /* 0x0000001083a97819 */ /* 0x000fe400000006ff */
[----:B------:R-:W-:Y:S02]  /*0a40*/  PRMT R158, R148, 0x7632, R158 ;  /* 0x00007632949e7816 */ /* 0x000fe4000000009e */
[----:B------:R-:W-:Y:S02]  /*0a50*/  PRMT R175, R150, 0x7632, R175 ;  /* 0x0000763296af7816 */ /* 0x000fe400000000af */
[----:B------:R-:W-:Y:S02]  /*0a60*/  PRMT R187, R151, 0x7632, R187 ;  /* 0x0000763297bb7816 */ /* 0x000fe400000000bb */
[----:B------:R-:W-:Y:S02]  /*0a70*/  PRMT R189, R140, 0x7632, R189 ;  /* 0x000076328cbd7816 */ /* 0x000fe400000000bd */
[----:B------:R-:W-:-:S02]  /*0a80*/  PRMT R139, R132, 0x7632, R139 ;  /* 0x00007632848b7816 */ /* 0x000fc4000000008b */
[----:B------:R-:W-:Y:S02]  /*0a90*/  PRMT R197, R133, 0x7632, R197 ;  /* 0x0000763285c57816 */ /* 0x000fe400000000c5 */
[----:B------:R-:W-:Y:S02]  /*0aa0*/  PRMT R198, R134, 0x7632, R198 ;  /* 0x0000763286c67816 */ /* 0x000fe400000000c6 */
[----:B------:R-:W-:Y:S02]  /*0ab0*/  PRMT R199, R135, 0x7632, R199 ;  /* 0x0000763287c77816 */ /* 0x000fe400000000c7 */
[----:B------:R-:W-:Y:S02]  /*0ac0*/  PRMT R129, R124, 0x7632, R129 ;  /* 0x000076327c817816 */ /* 0x000fe40000000081 */
[----:B------:R-:W-:Y:S02]  /*0ad0*/  PRMT R131, R125, 0x7632, R131 ;  /* 0x000076327d837816 */ /* 0x000fe40000000083 */
[----:B------:R-:W-:-:S02]  /*0ae0*/  PRMT R201, R126, 0x7632, R201 ;  /* 0x000076327ec97816 */ /* 0x000fc400000000c9 */
[----:B------:R-:W-:Y:S02]  /*0af0*/  PRMT R203, R127, 0x7632, R203 ;  /* 0x000076327fcb7816 */ /* 0x000fe400000000cb */
[----:B------:R-:W-:Y:S01]  /*0b00*/  SHF.L.U32 R160, R148, 0x10, RZ ;  /* 0x0000001094a07819 */ /* 0x000fe200000006ff */
[----:B------:R-:W-:Y:S01]  /*0b10*/  FADD.FTZ R210, -R3, R174 ;  /* 0x000000ae03d27221 */ /* 0x000fe20000010100 */
[----:B------:R-:W-:Y:S01]  /*0b20*/  SHF.L.U32 R188, R151, 0x10, RZ ;  /* 0x0000001097bc7819 */ /* 0x000fe200000006ff */
[----:B------:R-:W-:Y:S01]  /*0b30*/  FADD.FTZ R214, -R3, R176 ;  /* 0x000000b003d67221 */ /* 0x000fe20000010100 */
[----:B------:R-:W-:Y:S02]  /*0b40*/  SHF.L.U32 R196, R132, 0x10, RZ ;  /* 0x0000001084c47819 */ /* 0x000fe400000006ff */
[C---:B------:R-:W-:Y:S02]  /*0b50*/  PRMT R148, R146.reuse, 0x7632, R148 ;  /* 0x0000763292947816 */ /* 0x040fe40000000094 */
[----:B------:R-:W-:-:S02]  /*0b60*/  SHF.L.U32 R151, R146, 0x10, RZ ;  /* 0x0000001092977819 */ /* 0x000fc400000006ff */
[----:B------:R-:W-:Y:S02]  /*0b70*/  SHF.L.U32 R193, R142, 0x10, RZ ;  /* 0x000000108ec17819 */ /* 0x000fe400000006ff */
[----:B------:R-:W-:Y:S02]  /*0b80*/  SHF.L.U32 R202, R126, 0x10, RZ ;  /* 0x000000107eca7819 */ /* 0x000fe400000006ff */
[----:B------:R-:W-:Y:S02]  /*0b90*/  SHF.L.U32 R168, R168, 0x10, RZ ;  /* 0x00000010a8a87819 */ /* 0x000fe400000006ff */
[----:B------:R-:W-:Y:S02]  /*0ba0*/  SHF.L.U32 R190, R190, 0x10, RZ ;  /* 0x00000010bebe7819 */ /* 0x000fe400000006ff */
[----:B------:R-:W-:Y:S02]  /*0bb0*/  SHF.L.U32 R192, R192, 0x10, RZ ;  /* 0x00000010c0c07819 */ /* 0x000fe400000006ff */
        /* <DEDUP_REMOVED lines=20> */
[----:B------:R-:W-:Y:S01]  /*0d00*/  SHF.L.U32 R194, R203, 0x10, RZ ;  /* 0x00000010cbc27819 */ /* 0x000fe200000006ff */
[C---:B------:R-:W-:Y:S01]  /*0d10*/  FADD.FTZ R160, -R3.reuse, R160 ;  /* 0x000000a003a07221 */ /* 0x040fe20000010100 */
[C---:B------:R-:W-:Y:S01]  /*0d20*/  PRMT R163, R128.reuse, 0x7632, R163 ;  /* 0x0000763280a37816 */ /* 0x040fe200000000a3 */
[C---:B------:R-:W-:Y:S01]  /*0d30*/  FADD.FTZ R216, -R3.reuse, R188 ;  /* 0x000000bc03d87221 */ /* 0x040fe20000010100 */
        /* <DEDUP_REMOVED lines=10> */
[----:B------:R-:W-:Y:S01]  /*0de0*/  SHF.L.U32 R161, R144, 0x10, RZ ;  /* 0x0000001090a17819 */ /* 0x000fe200000006ff */
        /* <DEDUP_REMOVED lines=23> */
[----:B-----5:R-:W-:Y:S01]  /*0f60*/  FMUL.FTZ R3, R121, R160 ;  /* 0x000000a079037220 */ /* 0x020fe20000410000 */
[----:B------:R-:W-:Y:S01]  /*0f70*/  SHF.L.U32 R158, R13, 0x10, RZ ;  /* 0x000000100d9e7819 */ /* 0x000fe200000006ff */
[-C--:B------:R-:W-:Y:S01]  /*0f80*/  FMUL.FTZ R160, R152, R161.reuse ;  /* 0x000000a198a07220 */ /* 0x080fe20000410000 */
[----:B------:R-:W-:Y:S01]  /*0f90*/  FADD.FTZ R60, R60, R161 ;  /* 0x000000a13c3c7221 */ /* 0x000fe20000010000 */
[----:B------:R-:W-:Y:S01]  /*0fa0*/  FFMA.FTZ R16, R3, R161, R16 ;  /* 0x000000a103107223 */ /* 0x000fe20000010010 */
[----:B------:R-:W-:Y:S01]  /*0fb0*/  FMUL.FTZ R161, R121, R210 ;  /* 0x000000d279a17220 */ /* 0x000fe20000410000 */
[----:B------:R-:W-:-:S02]  /*0fc0*/  PRMT R150, R144, 0x7632, R150 ;  /* 0x0000763290967816 */ /* 0x000fc40000000096 */
[C---:B------:R-:W-:Y:S02]  /*0fd0*/  PRMT R187, R104.reuse, 0x7632, R187 ;  /* 0x0000763268bb7816 */ /* 0x040fe400000000bb */
[----:B------:R-:W-:Y:S02]  /*0fe0*/  SHF.L.U32 R195, R104, 0x10, RZ ;  /* 0x0000001068c37819 */ /* 0x000fe400000006ff */
[C---:B------:R-:W-:Y:S02]  /*0ff0*/  PRMT R144, R147.reuse, 0x7632, R144 ;  /* 0x0000763293907816 */ /* 0x040fe40000000090 */
[C---:B------:R-:W-:Y:S02]  /*1000*/  PRMT R104, R106.reuse, 0x7632, R104 ;  /* 0x000076326a687816 */ /* 0x040fe40000000068 */
[----:B------:R-:W-:Y:S01]  /*1010*/  SHF.L.U32 R191, R106, 0x10, RZ ;  /* 0x000000106abf7819 */ /* 0x000fe200000006ff */
[-C--:B------:R-:W-:Y:S01]  /*1020*/  FMUL.FTZ R158, R158, R159.reuse ;  /* 0x0000009f9e9e7220 */ /* 0x080fe20000410000 */
[----:B------:R-:W-:Y:S01]  /*1030*/  SHF.L.U32 R147, R147, 0x10, RZ ;  /* 0x0000001093937819 */ /* 0x000fe200000006ff */
[----:B------:R-:W-:Y:S01]  /*1040*/  FADD.FTZ R62, R62, R159 ;  /* 0x0000009f3e3e7221 */ /* 0x000fe20000010000 */
[----:B------:R-:W-:Y:S01]  /*1050*/  SHF.L.U32 R106, R15, 0x10, RZ ;  /* 0x000000100f6a7819 */ /* 0x000fe200000006ff */
[----:B------:R-:W-:Y:S01]  /*1060*/  FFMA.FTZ R18, R161, R159, R18 ;  /* 0x0000009fa1127223 */ /* 0x000fe20000010012 */
[C---:B------:R-:W-:Y:S01]  /*1070*/  FMUL.FTZ R159, R121.reuse, R214 ;  /* 0x000000d6799f7220 */ /* 0x040fe20000410000 */
[----:B------:R-:W-:Y:S01]  /*1080*/  SHF.L.U32 R150, R150, 0x10, RZ ;  /* 0x0000001096967819 */ /* 0x000fe200000006ff */
[----:B------:R-:W-:Y:S01]  /*1090*/  FMUL.FTZ R154, R121, R208 ;  /* 0x000000d0799a7220 */ /* 0x000fe20000410000 */
[----:B------:R-:W-:Y:S01]  /*10a0*/  FMUL.FTZ R155, R106, R147 ;  /* 0x000000936a9b7220 */ /* 0x000fe20000410000 */
[-C--:B------:R-:W-:Y:S01]  /*10b0*/  FMUL.FTZ R156, R156, R151.reuse ;  /* 0x000000979c9c7220 */ /* 0x080fe20000410000 */
[----:B------:R-:W-:Y:S01]  /*10c0*/  FADD.FTZ R56, R56, R151 ;  /* 0x0000009738387221 */ /* 0x000fe20000010000 */
[----:B------:R-:W-:Y:S01]  /*10d0*/  FFMA.FTZ R20, R159, R151, R20 ;  /* 0x000000979f147223 */ /* 0x000fe20000010014 */
[----:B------:R-:W-:Y:S01]  /*10e0*/  SHF.L.U32 R106, R149, 0x10, RZ ;  /* 0x00000010956a7819 */ /* 0x000fe200000006ff */
[-C--:B------:R-:W-:Y:S01]  /*10f0*/  FMUL.FTZ R153, R153, R150.reuse ;  /* 0x0000009699997220 */ /* 0x080fe20000410000 */
[----:B------:R-:W-:Y:S01]  /*1100*/  SHF.L.U32 R151, R184, 0x10, RZ ;  /* 0x00000010b8977819 */ /* 0x000fe200000006ff */
[----:B------:R-:W-:Y:S01]  /*1110*/  FADD.FTZ R61, R61, R150 ;  /* 0x000000963d3d7221 */ /* 0x000fe20000010000 */
[----:B------:R-:W-:Y:S01]  /*1120*/  FFMA.FTZ R17, R154, R150, R17 ;  /* 0x000000969a117223 */ /* 0x000fe20000010011 */
[----:B------:R-:W-:Y:S01]  /*1130*/  SHF.L.U32 R149, R185, 0x10, RZ ;  /* 0x00000010b9957819 */ /* 0x000fe200000006ff */
[C---:B------:R-:W-:Y:S01]  /*1140*/  FMUL.FTZ R152, R121.reuse, R212 ;  /* 0x000000d479987220 */ /* 0x040fe20000410000 */
[----:B------:R-:W-:Y:S01]  /*1150*/  SHF.L.U32 R148, R148, 0x10, RZ ;  /* 0x0000001094947819 */ /* 0x000fe200000006ff */
[C---:B------:R-:W-:Y:S01]  /*1160*/  FMUL.FTZ R150, R121.reuse, R146 ;  /* 0x0000009279967220 */ /* 0x040fe20000410000 */
[----:B------:R-:W-:Y:S01]  /*1170*/  FMUL.FTZ R157, R121, R216 ;  /* 0x000000d8799d7220 */ /* 0x000fe20000410000 */
[-C--:B------:R-:W-:Y:S01]  /*1180*/  FMUL.FTZ R151, R151, R106.reuse ;  /* 0x0000006a97977220 */ /* 0x080fe20000410000 */
[----:B------:R-:W-:Y:S01]  /*1190*/  FADD.FTZ R63, R63, R106 ;  /* 0x0000006a3f3f7221 */ /* 0x000fe20000010000 */
[----:B------:R-:W-:Y:S01]  /*11a0*/  FFMA.FTZ R19, R152, R106, R19 ;  /* 0x0000006a98137223 */ /* 0x000fe20000010013 */
[-C--:B------:R-:W-:Y:S01]  /*11b0*/  FMUL.FTZ R149, R149, R148.reuse ;  /* 0x0000009495957220 */ /* 0x080fe20000410000 */
[----:B------:R-:W-:Y:S01]  /*11c0*/  FADD.FTZ R57, R57, R148 ;  /* 0x0000009439397221 */ /* 0x000fe20000010000 */
[----:B------:R-:W-:Y:S01]  /*11d0*/  FFMA.FTZ R21, R150, R148, R21 ;  /* 0x0000009496157223 */ /* 0x000fe20000010015 */
[----:B------:R-:W-:Y:S01]  /*11e0*/  SHF.L.U32 R106, R186, 0x10, RZ ;  /* 0x00000010ba6a7819 */ /* 0x000fe200000006ff */
[----:B------:R-:W-:Y:S01]  /*11f0*/  FMUL.FTZ R148, R121, R142 ;  /* 0x0000008e79947220 */ /* 0x000fe20000410000 */
[----:B------:R-:W-:Y:S01]  /*1200*/  SHF.L.U32 R144, R144, 0x10, RZ ;  /* 0x0000001090907819 */ /* 0x000fe200000006ff */
[----:B------:R-:W-:Y:S01]  /*1210*/  FADD.FTZ R58, R58, R147 ;  /* 0x000000933a3a7221 */ /* 0x000fe20000010000 */
[----:B------:R-:W-:Y:S01]  /*1220*/  FFMA.FTZ R22, R157, R147, R22 ;  /* 0x000000939d167223 */ /* 0x000fe20000010016 */
[----:B------:R-:W-:Y:S01]  /*1230*/  SHF.L.U32 R142, R8, 0x10, RZ ;  /* 0x00000010088e7819 */ /* 0x000fe200000006ff */
[----:B------:R-:W-:Y:S01]  /*1240*/  FMUL.FTZ R147, R121, R140 ;  /* 0x0000008c79937220 */ /* 0x000fe20000410000 */
[-C--:B------:R-:W-:Y:S01]  /*1250*/  FMUL.FTZ R146, R106, R144.reuse ;  /* 0x000000906a927220 */ /* 0x080fe20000410000 */
[----:B------:R-:W-:Y:S01]  /*1260*/  FADD.FTZ R59, R59, R144 ;  /* 0x000000903b3b7221 */ /* 0x000fe20000010000 */
[----:B------:R-:W-:Y:S01]  /*1270*/  FFMA.FTZ R23, R148, R144, R23 ;  /* 0x0000009094177223 */ /* 0x000fe20000010017 */
[----:B------:R-:W-:Y:S01]  /*1280*/  SHF.L.U32 R106, R9, 0x10, RZ ;  /* 0x00000010096a7819 */ /* 0x000fe200000006ff */
[-C--:B------:R-:W-:Y:S01]  /*1290*/  FMUL.FTZ R144, R142, R145.reuse ;  /* 0x000000918e907220 */ /* 0x080fe20000410000 */
[----:B------:R-:W-:Y:S01]  /*12a0*/  FADD.FTZ R52, R52, R145 ;  /* 0x0000009134347221 */ /* 0x000fe20000010000 */
[----:B------:R-:W-:Y:S01]  /*12b0*/  FFMA.FTZ R24, R147, R145, R24 ;  /* 0x0000009193187223 */ /* 0x000fe20000010018 */
[----:B------:R-:W-:Y:S01]  /*12c0*/  FMUL.FTZ R145, R121, R138 ;  /* 0x0000008a79917220 */ /* 0x000fe20000410000 */
[----:B------:R-:W-:Y:S01]  /*12d0*/  SHF.L.U32 R140, R10, 0x10, RZ ;  /* 0x000000100a8c7819 */ /* 0x000fe200000006ff */
[-C--:B------:R-:W-:Y:S01]  /*12e0*/  FMUL.FTZ R142, R106, R143.reuse ;  /* 0x0000008f6a8e7220 */ /* 0x080fe20000410000 */
[----:B------:R-:W-:Y:S01]  /*12f0*/  FADD.FTZ R54, R54, R143 ;  /* 0x0000008f36367221 */ /* 0x000fe20000010000 */
[----:B------:R-:W-:Y:S01]  /*1300*/  FFMA.FTZ R26, R145, R143, R26 ;  /* 0x0000008f911a7223 */ /* 0x000fe2000001001a */
[----:B------:R-:W-:Y:S01]  /*1310*/  FMUL.FTZ R143, R121, R134 ;  /* 0x00000086798f7220 */ /* 0x000fe20000410000 */
[----:B------:R-:W-:Y:S01]  /*1320*/  FMUL.FTZ R140, R140, R141 ;  /* 0x0000008d8c8c7220 */ /* 0x000fe20000410000 */
[----:B------:R-:W-:-:S02]  /*1330*/  FADD.FTZ R48, R48, R141 ;  /* 0x0000008d30307221 */ /* 0x000fc40000010000 */
[----:B------:R-:W-:Y:S01]  /*1340*/  FFMA.FTZ R28, R143, R141, R28 ;  /* 0x0000008d8f1c7223 */ /* 0x000fe2000001001c */
[C---:B------:R-:W-:Y:S01]  /*1350*/  FMUL.FTZ R141, R121.reuse, R130 ;  /* 0x00000082798d7220 */ /* 0x040fe20000410000 */
[----:B------:R-:W-:Y:S02]  /*1360*/  SHF.L.U32 R135, R180, 0x10, RZ ;  /* 0x00000010b4877819 */ /* 0x000fe400000006ff */
[----:B------:R-:W-:Y:S01]  /*1370*/  SHF.L.U32 R130, R136, 0x10, RZ ;  /* 0x0000001088827819 */ /* 0x000fe200000006ff */
[C---:B------:R-:W-:Y:S01]  /*1380*/  FMUL.FTZ R136, R121.reuse, R220 ;  /* 0x000000dc79887220 */ /* 0x040fe20000410000 */
[----:B------:R-:W-:Y:S01]  /*1390*/  SHF.L.U32 R164, R164, 0x10, RZ ;  /* 0x00000010a4a47819 */ /* 0x000fe200000006ff */
[----:B------:R-:W-:Y:S02]  /*13a0*/  FMUL.FTZ R132, R121, R132 ;  /* 0x0000008479847220 */ /* 0x000fe40000410000 */
[-C--:B------:R-:W-:Y:S01]  /*13b0*/  FMUL.FTZ R135, R135, R130.reuse ;  /* 0x0000008287877220 */ /* 0x080fe20000410000 */
[----:B------:R-:W-:Y:S01]  /*13c0*/  FADD.FTZ R55, R55, R130 ;  /* 0x0000008237377221 */ /* 0x000fe20000010000 */
[----:B------:R-:W-:Y:S01]  /*13d0*/  FFMA.FTZ R27, R136, R130, R27 ;  /* 0x00000082881b7223 */ /* 0x000fe2000001001b */
[----:B------:R-:W-:-:S02]  /*13e0*/  SHF.L.U32 R130, R182, 0x10, RZ ;  /* 0x00000010b6827819 */ /* 0x000fc400000006ff */
[----:B------:R-:W-:Y:S02]  /*13f0*/  SHF.L.U32 R134, R11, 0x10, RZ ;  /* 0x000000100b867819 */ /* 0x000fe400000006ff */
[----:B------:R-:W-:Y:S02]  /*1400*/  SHF.L.U32 R106, R179, 0x10, RZ ;  /* 0x00000010b36a7819 */ /* 0x000fe400000006ff */
[----:B------:R-:W-:Y:S01]  /*1410*/  SHF.L.U32 R172, R172, 0x10, RZ ;  /* 0x00000010acac7819 */ /* 0x000fe200000006ff */
        /* <DEDUP_REMOVED lines=9> */
[C---:B------:R-:W-:Y:S01]  /*14b0*/  FMUL.FTZ R129, R121.reuse, R126 ;  /* 0x0000007e79817220 */ /* 0x040fe20000410000 */
[----:B------:R-:W-:Y:S01]  /*14c0*/  FMUL.FTZ R131, R121, R128 ;  /* 0x0000008079837220 */ /* 0x000fe20000410000 */
[----:B------:R-:W-:Y:S01]  /*14d0*/  FMUL.FTZ R126, R164, R171 ;  /* 0x000000aba47e7220 */ /* 0x000fe20000410000 */
[----:B------:R-:W-:Y:S01]  /*14e0*/  SHF.L.U32 R164, R7, 0x10, RZ ;  /* 0x0000001007a47819 */ /* 0x000fe200000006ff */
[----:B------:R-:W-:Y:S01]  /*14f0*/  FMUL.FTZ R128, R106, R173 ;  /* 0x000000ad6a807220 */ /* 0x000fe20000410000 */
[C---:B------:R-:W-:Y:S01]  /*1500*/  FMUL.FTZ R125, R121.reuse, R124 ;  /* 0x0000007c797d7220 */ /* 0x040fe20000410000 */
        /* <DEDUP_REMOVED lines=8> */
[----:B------:R-:W-:Y:S01]  /*1590*/  SHF.L.U32 R164, R113, 0x10, RZ ;  /* 0x0000001071a47819 */ /* 0x000fe200000006ff */
[-C--:B------:R-:W-:Y:S01]  /*15a0*/  FMUL.FTZ R124, R106, R167.reuse ;  /* 0x000000a76a7c7220 */ /* 0x080fe20000410000 */
[----:B------:R-:W-:Y:S01]  /*15b0*/  SHF.L.U32 R169, R163, 0x10, RZ ;  /* 0x00000010a3a97819 */ /* 0x000fe200000006ff */
[----:B------:R-:W-:Y:S01]  /*15c0*/  FMUL.FTZ R122, R121, R122 ;  /* 0x0000007a797a7220 */ /* 0x000fe20000410000 */
[----:B------:R-:W-:Y:S01]  /*15d0*/  FADD.FTZ R40, R40, R167 ;  /* 0x000000a728287221 */ /* 0x000fe20000010000 */
[----:B------:R-:W-:Y:S01]  /*15e0*/  FFMA.FTZ R72, R127, R167, R72 ;  /* 0x000000a77f487223 */ /* 0x000fe20000010048 */
[----:B------:R-:W-:Y:S01]  /*15f0*/  FADD.FTZ R106, RZ, R160 ;  /* 0x000000a0ff6a7221 */ /* 0x000fe20000010000 */
[-C--:B------:R-:W-:Y:S01]  /*1600*/  FMUL.FTZ R133, R133, R170.reuse ;  /* 0x000000aa85857220 */ /* 0x080fe20000410000 */
[----:B------:R-:W-:Y:S01]  /*1610*/  FADD.FTZ R49, R49, R170 ;  /* 0x000000aa31317221 */ /* 0x000fe20000010000 */
[----:B------:R-:W-:Y:S01]  /*1620*/  FFMA.FTZ R29, R134, R170, R29 ;  /* 0x000000aa861d7223 */ /* 0x000fe2000001001d */
[----:B------:R-:W-:Y:S01]  /*1630*/  FADD.FTZ R46, R46, R171 ;  /* 0x000000ab2e2e7221 */ /* 0x000fe20000010000 */
[----:B------:R-:W-:Y:S01]  /*1640*/  FFMA.FTZ R78, R129, R171, R78 ;  /* 0x000000ab814e7223 */ /* 0x000fe2000001004e */
[----:B------:R-:W-:Y:S01]  /*1650*/  FFMA.FTZ R167, R3, R160, RZ ;  /* 0x000000a003a77223 */ /* 0x000fe200000100ff */
[----:B------:R-:W-:Y:S01]  /*1660*/  SHF.L.U32 R170, R114, 0x10, RZ ;  /* 0x0000001072aa7819 */ /* 0x000fe200000006ff */
[-C--:B------:R-:W-:Y:S01]  /*1670*/  FMUL.FTZ R163, R164, R169.reuse ;  /* 0x000000a9a4a37220 */ /* 0x080fe20000410000 */
[----:B------:R-:W-:Y:S01]  /*1680*/  SHF.L.U32 R171, R162, 0x10, RZ ;  /* 0x00000010a2ab7819 */ /* 0x000fe200000006ff */
[----:B------:R-:W-:Y:S01]  /*1690*/  FADD.FTZ R45, R45, R169 ;  /* 0x000000a92d2d7221 */ /* 0x000fe20000010000 */
[----:B------:R-:W-:Y:S01]  /*16a0*/  FFMA.FTZ R77, R122, R169, R77 ;  /* 0x000000a97a4d7223 */ /* 0x000fe2000001004d */
[----:B------:R-:W-:Y:S01]  /*16b0*/  FADD.FTZ R169, R106, R153 ;  /* 0x000000996aa97221 */ /* 0x000fe20000010000 */
[----:B------:R-:W-:Y:S01]  /*16c0*/  FFMA.FTZ R106, R154, R153, R167 ;  /* 0x000000999a6a7223 */ /* 0x000fe200000100a7 */
[----:B------:R-:W-:-:S02]  /*16d0*/  FMUL.FTZ R162, R170, R171 ;  /* 0x000000abaaa27220 */ /* 0x000fc40000410000 */
[----:B------:R-:W-:Y:S01]  /*16e0*/  FADD.FTZ R170, R169, R158 ;  /* 0x0000009ea9aa7221 */ /* 0x000fe20000010000 */
[----:B------:R-:W-:-:S03]  /*16f0*/  FFMA.FTZ R167, R161, R158, R106 ;  /* 0x0000009ea1a77223 */ /* 0x000fc6000001006a */
[----:B------:R-:W-:Y:S01]  /*1700*/  FADD.FTZ R169, R170, R151 ;  /* 0x00000097aaa97221 */ /* 0x000fe20000010000 */
[----:B------:R-:W-:Y:S01]  /*1710*/  FFMA.FTZ R106, R152, R151, R167 ;  /* 0x00000097986a7223 */ /* 0x000fe200000100a7 */
[----:B------:R-:W-:Y:S02]  /*1720*/  FMUL.FTZ R138, R121, R218 ;  /* 0x000000da798a7220 */ /* 0x000fe40000410000 */
[----:B------:R-:W-:Y:S01]  /*1730*/  FADD.FTZ R170, R169, R156 ;  /* 0x0000009ca9aa7221 */ /* 0x000fe20000010000 */
[----:B------:R-:W-:Y:S01]  /*1740*/  FFMA.FTZ R167, R159, R156, R106 ;  /* 0x0000009c9fa77223 */ /* 0x000fe2000001006a */
[----:B------:R-:W-:Y:S02]  /*1750*/  FADD.FTZ R53, R53, R172 ;  /* 0x000000ac35357221 */ /* 0x000fe40000010000 */
[----:B------:R-:W-:Y:S01]  /*1760*/  FADD.FTZ R170, R170, R149 ;  /* 0x00000095aaaa7221 */ /* 0x000fe20000010000 */
[----:B------:R-:W-:Y:S01]  /*1770*/  FFMA.FTZ R106, R150, R149, R167 ;  /* 0x00000095966a7223 */ /* 0x000fe200000100a7 */
[----:B------:R-:W-:Y:S01]  /*1780*/  FFMA.FTZ R25, R138, R172, R25 ;  /* 0x000000ac8a197223 */ /* 0x000fe20000010019 */
[----:B------:R-:W-:Y:S01]  /*1790*/  SHF.L.U32 R172, R165, 0x10, RZ ;  /* 0x00000010a5ac7819 */ /* 0x000fe200000006ff */
[----:B------:R-:W-:Y:S01]  /*17a0*/  FADD.FTZ R165, R170, R155 ;  /* 0x0000009baaa57221 */ /* 0x000fe20000010000 */
[----:B------:R-:W-:Y:S01]  /*17b0*/  FFMA.FTZ R167, R157, R155, R106 ;  /* 0x0000009b9da77223 */ /* 0x000fe2000001006a */
[----:B------:R-:W-:-:S02]  /*17c0*/  FMUL.FTZ R164, R121, R202 ;  /* 0x000000ca79a47220 */ /* 0x000fc40000410000 */
[----:B------:R-:W-:Y:S01]  /*17d0*/  FADD.FTZ R165, R165, R146 ;  /* 0x00000092a5a57221 */ /* 0x000fe20000010000 */
[----:B------:R-:W-:Y:S01]  /*17e0*/  FFMA.FTZ R170, R148, R146, R167 ;  /* 0x0000009294aa7223 */ /* 0x000fe200000100a7 */
[----:B------:R-:W-:Y:S01]  /*17f0*/  FADD.FTZ R47, R47, R171 ;  /* 0x000000ab2f2f7221 */ /* 0x000fe20000010000 */
[----:B------:R-:W-:Y:S01]  /*1800*/  FFMA.FTZ R79, R164, R171, R79 ;  /* 0x000000aba44f7223 */ /* 0x000fe2000001004f */
[----:B------:R-:W-:Y:S01]  /*1810*/  FADD.FTZ R106, R165, R144 ;  /* 0x00000090a56a7221 */ /* 0x000fe20000010000 */
[----:B------:R-:W-:Y:S01]  /*1820*/  SHF.L.U32 R175, R115, 0x10, RZ ;  /* 0x0000001073af7819 */ /* 0x000fe200000006ff */
[----:B------:R-:W-:Y:S01]  /*1830*/  FFMA.FTZ R165, R147, R144, R170 ;  /* 0x0000009093a57223 */ /* 0x000fe200000100aa */
[----:B------:R-:W-:Y:S01]  /*1840*/  SHF.L.U32 R171, R120, 0x10, RZ ;  /* 0x0000001078ab7819 */ /* 0x000fe200000006ff */
[C---:B------:R-:W-:Y:S01]  /*1850*/  FMUL.FTZ R176, R121.reuse, R176 ;  /* 0x000000b079b07220 */ /* 0x040fe20000410000 */
[----:B------:R-:W-:Y:S01]  /*1860*/  SHF.L.U32 R166, R166, 0x10, RZ ;  /* 0x00000010a6a67819 */ /* 0x000fe200000006ff */
[----:B------:R-:W-:Y:S01]  /*1870*/  FMUL.FTZ R174, R121, R174 ;  /* 0x000000ae79ae7220 */ /* 0x000fe20000410000 */
[----:B------:R-:W-:Y:S01]  /*1880*/  FADD.FTZ R167, R106, R137 ;  /* 0x000000896aa77221 */ /* 0x000fe20000010000 */
[----:B------:R-:W-:Y:S01]  /*1890*/  FFMA.FTZ R106, R138, R137, R165 ;  /* 0x000000898a6a7223 */ /* 0x000fe200000100a5 */
[-C--:B------:R-:W-:Y:S01]  /*18a0*/  FMUL.FTZ R175, R175, R172.reuse ;  /* 0x000000acafaf7220 */ /* 0x080fe20000410000 */
[----:B------:R-:W-:Y:S01]  /*18b0*/  FADD.FTZ R41, R41, R172 ;  /* 0x000000ac29297221 */ /* 0x000fe20000010000 */
[----:B------:R-:W-:Y:S01]  /*18c0*/  FFMA.FTZ R73, R176, R172, R73 ;  /* 0x000000acb0497223 */ /* 0x000fe20000010049 */
[-C--:B------:R-:W-:Y:S01]  /*18d0*/  FMUL.FTZ R172, R171, R166.reuse ;  /* 0x000000a6abac7220 */ /* 0x080fe20000410000 */
[----:B------:R-:W-:Y:S01]  /*18e0*/  FADD.FTZ R43, R43, R166 ;  /* 0x000000a62b2b7221 */ /* 0x000fe20000010000 */
[----:B------:R-:W-:Y:S01]  /*18f0*/  FFMA.FTZ R75, R174, R166, R75 ;  /* 0x000000a6ae4b7223 */ /* 0x000fe2000001004b */
[----:B------:R-:W-:Y:S01]  /*1900*/  FADD.FTZ R166, R167, R142 ;  /* 0x0000008ea7a67221 */ /* 0x000fe20000010000 */
[----:B------:R-:W-:-:S03]  /*1910*/  FFMA.FTZ R165, R145, R142, R106 ;  /* 0x0000008e91a57223 */ /* 0x000fc6000001006a */
[----:B------:R-:W-:Y:S01]  /*1920*/  FADD.FTZ R167, R166, R135 ;  /* 0x00000087a6a77221 */ /* 0x000fe20000010000 */
[----:B------:R-:W-:-:S03]  /*1930*/  FFMA.FTZ R106, R136, R135, R165 ;  /* 0x00000087886a7223 */ /* 0x000fc600000100a5 */
[----:B------:R-:W-:Y:S01]  /*1940*/  FADD.FTZ R166, R167, R140 ;  /* 0x0000008ca7a67221 */ /* 0x000fe20000010000 */
[----:B------:R-:W-:-:S03]  /*1950*/  FFMA.FTZ R165, R143, R140, R106 ;  /* 0x0000008c8fa57223 */ /* 0x000fc6000001006a */
[----:B------:R-:W-:Y:S01]  /*1960*/  FADD.FTZ R166, R166, R133 ;  /* 0x00000085a6a67221 */ /* 0x000fe20000010000 */
[----:B------:R-:W-:Y:S01]  /*1970*/  FFMA.FTZ R106, R134, R133, R165 ;  /* 0x00000085866a7223 */ /* 0x000fe200000100a5 */
[----:B------:R-:W-:Y:S02]  /*1980*/  SHF.L.U32 R193, R105, 0x10, RZ ;  /* 0x0000001069c17819 */ /* 0x000fe400000006ff */
[----:B------:R-:W-:Y:S01]  /*1990*/  SHF.L.U32 R202, R117, 0x10, RZ ;  /* 0x0000001075ca7819 */ /* 0x000fe200000006ff */
[----:B------:R-:W-:Y:S01]  /*19a0*/  FADD.FTZ R165, R166, R139 ;  /* 0x0000008ba6a57221 */ /* 0x000fe20000010000 */
[----:B------:R-:W-:Y:S01]  /*19b0*/  FFMA.FTZ R167, R141, R139, R106 ;  /* 0x0000008b8da77223 */ /* 0x000fe2000001006a */
[----:B------:R-:W-:Y:S02]  /*19c0*/  FMUL.FTZ R171, R121, R168 ;  /* 0x000000a879ab7220 */ /* 0x000fe40000410000 */
        /* <DEDUP_REMOVED lines=10> */
[----:B------:R-:W-:Y:S01]  /*1a70*/  FADD.FTZ R191, R106, R163 ;  /* 0x000000a36abf7221 */ /* 0x000fe20000010000 */
[----:B------:R-:W-:Y:S01]  /*1a80*/  FFMA.FTZ R106, R122, R163, R165 ;  /* 0x000000a37a6a7223 */ /* 0x000fe200000100a5 */
[----:B------:R-:W-:Y:S01]  /*1a90*/  FADD.FTZ R38, R38, R193 ;  /* 0x000000c126267221 */ /* 0x000fe20000010000 */
[----:B------:R-:W-:Y:S01]  /*1aa0*/  FFMA.FTZ R70, R171, R193, R70 ;  /* 0x000000c1ab467223 */ /* 0x000fe20000010046 */
[----:B------:R-:W-:Y:S01]  /*1ab0*/  FADD.FTZ R191, R191, R126 ;  /* 0x0000007ebfbf7221 */ /* 0x000fe20000010000 */
[----:B------:R-:W-:Y:S01]  /*1ac0*/  PRMT R189, R105, 0x7632, R189 ;  /* 0x0000763269bd7816 */ /* 0x000fe200000000bd */
[----:B------:R-:W-:Y:S01]  /*1ad0*/  FADD.FTZ R44, R44, R173 ;  /* 0x000000ad2c2c7221 */ /* 0x000fe20000010000 */
[----:B------:R-:W-:Y:S01]  /*1ae0*/  FFMA.FTZ R76, R131, R173, R76 ;  /* 0x000000ad834c7223 */ /* 0x000fe2000001004c */
[----:B------:R-:W-:Y:S01]  /*1af0*/  FFMA.FTZ R193, R129, R126, R106 ;  /* 0x0000007e81c17223 */ /* 0x000fe2000001006a */
[----:B------:R-:W-:Y:S01]  /*1b00*/  PRMT R105, R107, 0x7632, R105 ;  /* 0x000076326b697816 */ /* 0x000fe20000000069 */
[----:B------:R-:W-:Y:S01]  /*1b10*/  FMUL.FTZ R173, R121, R200 ;  /* 0x000000c879ad7220 */ /* 0x000fe20000410000 */
[----:B------:R-:W-:Y:S01]  /*1b20*/  SHF.L.U32 R107, R107, 0x10, RZ ;  /* 0x000000106b6b7819 */ /* 0x000fe200000006ff */
[----:B------:R-:W-:Y:S01]  /*1b30*/  FMUL.FTZ R167, R121, R196 ;  /* 0x000000c479a77220 */ /* 0x000fe20000410000 */
[----:B------:R-:W-:Y:S01]  /*1b40*/  SHF.L.U32 R200, R119, 0x10, RZ ;  /* 0x0000001077c87819 */ /* 0x000fe200000006ff */
[----:B------:R-:W-:Y:S01]  /*1b50*/  FADD.FTZ R191, R191, R162 ;  /* 0x000000a2bfbf7221 */ /* 0x000fe20000010000 */
[----:B------:R-:W-:Y:S01]  /*1b60*/  FFMA.FTZ R106, R164, R162, R193 ;  /* 0x000000a2a46a7223 */ /* 0x000fe200000100c1 */
[----:B------:R-:W-:Y:S01]  /*1b70*/  FADD.FTZ R34, R34, R107 ;  /* 0x0000006b22227221 */ /* 0x000fe20000010000 */
[-C--:B------:R-:W-:Y:S01]  /*1b80*/  FFMA.FTZ R66, R167, R107.reuse, R66 ;  /* 0x0000006ba7427223 */ /* 0x080fe20000010042 */
[----:B------:R-:W-:Y:S01]  /*1b90*/  FMUL.FTZ R165, R200, R107 ;  /* 0x0000006bc8a57220 */ /* 0x000fe20000410000 */
        /* <DEDUP_REMOVED lines=16> */
[C---:B------:R-:W-:Y:S01]  /*1ca0*/  FFMA.FTZ R107, R173.reuse, R170, R196 ;  /* 0x000000aaad6b7223 */ /* 0x040fe200000100c4 */
[----:B------:R-:W-:Y:S01]  /*1cb0*/  FADD.FTZ R36, R36, R195 ;  /* 0x000000c324247221 */ /* 0x000fe20000010000 */
[----:B------:R-:W-:Y:S01]  /*1cc0*/  FFMA.FTZ R68, R173, R195, R68 ;  /* 0x000000c3ad447223 */ /* 0x000fe20000010044 */
[----:B------:R-:W-:Y:S01]  /*1cd0*/  SHF.L.U32 R195, R2, 0x10, RZ ;  /* 0x0000001002c37819 */ /* 0x000fe200000006ff */
[----:B------:R-:W-:Y:S01]  /*1ce0*/  FADD.FTZ R191, R106, R187 ;  /* 0x000000bb6abf7221 */ /* 0x000fe20000010000 */
[C---:B------:R-:W-:Y:S01]  /*1cf0*/  FFMA.FTZ R106, R188.reuse, R187, R107 ;  /* 0x000000bbbc6a7223 */ /* 0x040fe2000001006b */
[----:B------:R-:W-:Y:S02]  /*1d00*/  FMUL.FTZ R190, R121, R190 ;  /* 0x000000be79be7220 */ /* 0x000fe40000410000 */
[----:B------:R-:W-:Y:S01]  /*1d10*/  FMUL.FTZ R189, R195, R200 ;  /* 0x000000c8c3bd7220 */ /* 0x000fe20000410000 */
[----:B------:R-:W-:Y:S01]  /*1d20*/  FADD.FTZ R196, R191, R168 ;  /* 0x000000a8bfc47221 */ /* 0x000fe20000010000 */
[----:B------:R-:W-:Y:S01]  /*1d30*/  FFMA.FTZ R107, R171, R168, R106 ;  /* 0x000000a8ab6b7223 */ /* 0x000fe2000001006a */
[----:B------:R-:W-:Y:S01]  /*1d40*/  FADD.FTZ R37, R37, R198 ;  /* 0x000000c625257221 */ /* 0x000fe20000010000 */
[----:B------:R-:W-:Y:S01]  /*1d50*/  FFMA.FTZ R69, R188, R198, R69 ;  /* 0x000000c6bc457223 */ /* 0x000fe20000010045 */
[----:B------:R-:W-:Y:S01]  /*1d60*/  FADD.FTZ R39, R39, R200 ;  /* 0x000000c827277221 */ /* 0x000fe20000010000 */
[----:B------:R-:W-:Y:S01]  /*1d70*/  FFMA.FTZ R71, R190, R200, R71 ;  /* 0x000000c8be477223 */ /* 0x000fe20000010047 */
[----:B------:R-:W-:-:S02]  /*1d80*/  SHF.L.U32 R193, R110, 0x10, RZ ;  /* 0x000000106ec17819 */ /* 0x000fc400000006ff */
[----:B------:R-:W-:Y:S01]  /*1d90*/  SHF.L.U32 R198, R104, 0x10, RZ ;  /* 0x0000001068c67819 */ /* 0x000fe200000006ff */
[----:B------:R-:W-:Y:S01]  /*1da0*/  FFMA.FTZ R104, R190, R189, R107 ;  /* 0x000000bdbe687223 */ /* 0x000fe2000001006b */
[----:B------:R-:W-:Y:S01]  /*1db0*/  SHF.L.U32 R200, R105, 0x10, RZ ;  /* 0x0000001069c87819 */ /* 0x000fe200000006ff */
[----:B------:R-:W-:Y:S01]  /*1dc0*/  FADD.FTZ R105, R196, R189 ;  /* 0x000000bdc4697221 */ /* 0x000fe20000010000 */
[----:B------:R-:W-:Y:S01]  /*1dd0*/  FMUL.FTZ R192, R121, R192 ;  /* 0x000000c079c07220 */ /* 0x000fe20000410000 */
[----:B------:R-:W-:Y:S01]  /*1de0*/  FMUL.FTZ R191, R193, R198 ;  /* 0x000000c6c1bf7220 */ /* 0x000fe20000410000 */
[----:B------:R-:W-:Y:S01]  /*1df0*/  FFMA.FTZ R104, R169, R166, R104 ;  /* 0x000000a6a9687223 */ /* 0x000fe20000010068 */
[----:B------:R-:W-:Y:S01]  /*1e00*/  FADD.FTZ R106, R105, R166 ;  /* 0x000000a6696a7221 */ /* 0x000fe20000010000 */
[----:B------:R-:W-:Y:S02]  /*1e10*/  SHF.L.U32 R195, R112, 0x10, RZ ;  /* 0x0000001070c37819 */ /* 0x000fe400000006ff */
[----:B------:R-:W-:Y:S01]  /*1e20*/  FFMA.FTZ R104, R192, R191, R104 ;  /* 0x000000bfc0687223 */ /* 0x000fe20000010068 */
[----:B------:R-:W-:Y:S01]  /*1e30*/  FADD.FTZ R106, R106, R191 ;  /* 0x000000bf6a6a7221 */ /* 0x000fe20000010000 */
[----:B------:R-:W-:Y:S01]  /*1e40*/  FMUL.FTZ R194, R121, R194 ;  /* 0x000000c279c27220 */ /* 0x000fe20000410000 */
[----:B------:R-:W-:Y:S01]  /*1e50*/  FMUL.FTZ R195, R195, R200 ;  /* 0x000000c8c3c37220 */ /* 0x000fe20000410000 */
[----:B------:R-:W-:Y:S01]  /*1e60*/  FFMA.FTZ R104, R167, R165, R104 ;  /* 0x000000a5a7687223 */ /* 0x000fe20000010068 */
[----:B------:R-:W-:Y:S01]  /*1e70*/  FADD.FTZ R106, R106, R165 ;  /* 0x000000a56a6a7221 */ /* 0x000fe20000010000 */
[----:B------:R-:W-:Y:S01]  /*1e80*/  FADD.FTZ R33, R33, R198 ;  /* 0x000000c621217221 */ /* 0x000fe20000010000 */
[----:B------:R-:W-:Y:S01]  /*1e90*/  FFMA.FTZ R65, R192, R198, R65 ;  /* 0x000000c6c0417223 */ /* 0x000fe20000010041 */
[----:B------:R-:W-:Y:S01]  /*1ea0*/  FADD.FTZ R35, R35, R200 ;  /* 0x000000c823237221 */ /* 0x000fe20000010000 */
[----:B------:R-:W-:Y:S01]  /*1eb0*/  FFMA.FTZ R67, R194, R200, R67 ;  /* 0x000000c8c2437223 */ /* 0x000fe20000010043 */
[----:B------:R-:W-:Y:S01]  /*1ec0*/  FADD.FTZ R196, R106, R195 ;  /* 0x000000c36ac47221 */ /* 0x000fe20000010000 */
[----:B------:R-:W-:Y:S01]  /*1ed0*/  FFMA.FTZ R197, R194, R195, R104 ;  /* 0x000000c3c2c57223 */ /* 0x000fe20000010068 */
[----:B------:R-:W-:Y:S06]  /*1ee0*/  BRA `(.L_x_144) ;  /* 0x0000000000547947 */ /* 0x000fec0003800000 */
.L_x_143:
[----:B------:R-:W-:Y:S02]  /*1ef0*/  MOV R109, UR14 ;  /* 0x0000000e006d7c02 */ /* 0x000fe40008000f00 */
[----:B------:R-:W-:Y:S02]  /*1f00*/  MOV R178, UR15 ;  /* 0x0000000f00b27c02 */ /* 0x000fe40008000f00 */
[----:B------:R-:W-:-:S04]  /*1f10*/  ISETP.NE.U32.AND P0, PT, R109, RZ, PT ;  /* 0x000000ff6d00720c */ /* 0x000fc80003f05070 */
[----:B------:R-:W-:-:S13]  /*1f20*/  ISETP.NE.AND.EX P0, PT, R178, RZ, PT, P0 ;  /* 0x000000ffb200720c */ /* 0x000fda0003f05300 */
[----:B------:R-:W-:Y:S05]  /*1f30*/  @!P0 BRA `(.L_x_144) ;  /* 0x0000000000408947 */ /* 0x000fea0003800000 */
[----:B------:R-:W0:Y:S01]  /*1f40*/  LDC.64 R100, c[0x0][0x438] ;  /* 0x00010e00ff647b82 */ /* 0x000e220000000a00 */
[----:B------:R-:W-:-:S05]  /*1f50*/  IMAD R88, R111, UR9, RZ ;  /* 0x000000096f587c24 */ /* 0x000fca000f8e02ff */
[----:B------:R-:W-:-:S04]  /*1f60*/  SHF.R.S32.HI R89, RZ, 0x1f, R88 ;  /* 0x0000001fff597819 */ /* 0x000fc80000011458 */
[----:B------:R-:W-:-:S04]  /*1f70*/  LEA.HI R88, R89, R88, RZ, 0x3 ;  /* 0x0000005859587211 */ /* 0x000fc800078f18ff */
[----:B------:R-:W-:-:S04]  /*1f80*/  LEA.HI.SX32 R89, R88, R193, 0x1d ;  /* 0x000000c158597211 */ /* 0x000fc800078feaff */
[C---:B------:R-:W-:Y:S02]  /*1f90*/  IADD3 R93, PT, PT, R89.reuse, 0x20, RZ ;  /* 0x00000020595d7810 */ /* 0x040fe40007ffe0ff */
[C---:B------:R-:W-:Y:S02]  /*1fa0*/  IADD3 R97, PT, PT, R89.reuse, 0x40, RZ ;  /* 0x0000004059617810 */ /* 0x040fe40007ffe0ff */
[C---:B------:R-:W-:Y:S01]  /*1fb0*/  IADD3 R91, PT, PT, R89.reuse, 0x60, RZ ;  /* 0x00000060595b7810 */ /* 0x040fe20007ffe0ff */
[----:B0-----:R-:W-:-:S04]  /*1fc0*/  IMAD.WIDE.U32 R88, R89, 0x10, R100 ;  /* 0x0000001059587825 */ /* 0x001fc800078e0064 */
[----:B------:R-:W-:-:S04]  /*1fd0*/  IMAD.WIDE.U32 R92, R93, 0x10, R100 ;  /* 0x000000105d5c7825 */ /* 0x000fc800078e0064 */
[--C-:B------:R-:W-:Y:S02]  /*1fe0*/  IMAD.WIDE.U32 R96, R97, 0x10, R100.reuse ;  /* 0x0000001061607825 */ /* 0x100fe400078e0064 */
[----:B------:R-:W5:Y:S02]  /*1ff0*/  LDG.E.128 R92, desc[UR6][R92.64] ;  /* 0x000000065c5c7981 */ /* 0x000f64000c1e1d00 */
[----:B------:R-:W-:Y:S02]  /*2000*/  IMAD.WIDE.U32 R100, R91, 0x10, R100 ;  /* 0x000000105b647825 */ /* 0x000fe400078e0064 */
[----:B------:R-:W5:Y:S04]  /*2010*/  LDG.E.128 R88, desc[UR6][R88.64] ;  /* 0x0000000658587981 */ /* 0x000f68000c1e1d00 */
[----:B------:R-:W5:Y:S04]  /*2020*/  LDG.E.128 R96, desc[UR6][R96.64] ;  /* 0x0000000660607981 */ /* 0x000f68000c1e1d00 */
[----:B------:R-:W5:Y:S02]  /*2030*/  LDG.E.128 R100, desc[UR6][R100.64] ;  /* 0x0000000664647981 */ /* 0x000f64000c1e1d00 */
.L_x_144:
[----:B------:R-:W-:Y:S05]  /*2040*/  BSYNC.RECONVERGENT B1 ;  /* 0x0000000000017941 */ /* 0x000fea0003800200 */
.L_x_142:
[----:B------:R-:W-:Y:S01]  /*2050*/  UMOV UR4, 0xffffffff ;  /* 0xffffffff00047882 */ /* 0x000fe20000000000 */
[----:B-----5:R-:W-:Y:S02]  /*2060*/  ISETP.GE.AND P2, PT, R177, 0x1, PT ;  /* 0x00000001b100780c */ /* 0x020fe40003f46270 */
[----:B------:R-:W-:Y:S11]  /*2070*/  BRA.DIV UR4, `(.L_x_145) ;  /* 0x0000005a04407947 */ /* 0x000ff6000b800000 */
        /* <DEDUP_REMOVED lines=20> */
.L_x_178:
[----:B------:R-:W3:Y:S01]  /*21c0*/  S2R R196, SR_TID.X ;  /* 0x0000000000c47919 */ /* 0x000ee20000002100 */
[----:B------:R-:W-:Y:S01]  /*21d0*/  ISETP.NE.U32.AND P1, PT, R109, RZ, PT ;  /* 0x000000ff6d00720c */ /* 0x000fe20003f25070 */
[----:B------:R-:W-:Y:S01]  /*21e0*/  IMAD R107, R111, UR9, RZ ;  /* 0x000000096f6b7c24 */ /* 0x000fe2000f8e02ff */
[----:B------:R-:W-:Y:S01]  /*21f0*/  @P2 IADD3 R177, PT, PT, R177, -0x1, RZ ;  /* 0xffffffffb1b12810 */ /* 0x000fe20007ffe0ff */
[----:B-1----:R-:W-:Y:S01]  /*2200*/  FADD.FTZ R200, R199, R200 ;  /* 0x000000c8c7c87221 */ /* 0x002fe20000010000 */
[----:B------:R-:W-:Y:S01]  /*2210*/  ISETP.NE.AND.EX P1, PT, R178, RZ, PT, P1 ;  /* 0x000000ffb200720c */ /* 0x000fe20003f25310 */
[----:B--2---:R-:W-:Y:S01]  /*2220*/  FADD.FTZ R109, R197, R202 ;  /* 0x000000cac56d7221 */ /* 0x004fe20000010000 */
[----:B------:R-:W-:Y:S01]  /*2230*/  SHF.R.S32.HI R198, RZ, 0x1f, R107 ;  /* 0x0000001fffc67819 */ /* 0x000fe2000001146b */
[----:B------:R-:W-:Y:S02]  /*2240*/  @P2 IMAD R177, R177, UR9, RZ ;  /* 0x00000009b1b12c24 */ /* 0x000fe4000f8e02ff */
[----:B------:R-:W-:Y:S01]  /*2250*/  FMUL.FTZ R178, R200, UR12 ;  /* 0x0000000cc8b27c20 */ /* 0x000fe20008410000 */
[----:B------:R-:W-:Y:S01]  /*2260*/  ISETP.NE.AND P4, PT, RZ, UR8, PT ;  /* 0x00000008ff007c0c */ /* 0x000fe2000bf85270 */
[----:B------:R-:W-:Y:S01]  /*2270*/  BSSY.RECONVERGENT B1, `(.L_x_146) ;  /* 0x000012f000017945 */ /* 0x000fe20003800200 */
[----:B------:R-:W-:Y:S01]  /*2280*/  LEA.HI R198, R198, R107, RZ, 0x3 ;  /* 0x0000006bc6c67211 */ /* 0x000fe200078f18ff */
[----:B------:R-:W-:Y:S01]  /*2290*/  FMUL.FTZ R109, R109, UR12 ;  /* 0x0000000c6d6d7c20 */ /* 0x000fe20008410000 */
[----:B------:R-:W-:-:S02]  /*22a0*/  @P2 SHF.R.S32.HI R106, RZ, 0x1f, R177 ;  /* 0x0000001fff6a2819 */ /* 0x000fc400000114b1 */
[----:B------:R-:W-:Y:S02]  /*22b0*/  FSEL R178, R178, RZ, !P4 ;  /* 0x000000ffb2b27208 */ /* 0x000fe40006000000 */
[----:B------:R-:W-:Y:S01]  /*22c0*/  @P2 LEA.HI R106, R106, R177, RZ, 0x3 ;  /* 0x000000b16a6a2211 */ /* 0x000fe200078f18ff */
[----:B------:R-:W-:Y:S01]  /*22d0*/  HFMA2 R177, -RZ, RZ, 0, 0 ;  /* 0x00000000ffb17431 */ /* 0x000fe200000001ff */
[----:B---3--:R-:W-:-:S04]  /*22e0*/  LOP3.LUT R193, R196, 0x1f, RZ, 0xc0, !PT ;  /* 0x0000001fc4c17812 */ /* 0x008fc800078ec0ff */
[-C--:B------:R-:W-:Y:S02]  /*22f0*/  @P2 LEA.HI.SX32 R177, R106, R193.reuse, 0x1d ;  /* 0x000000c16ab12211 */ /* 0x080fe400078feaff */
[----:B0-----:R-:W-:Y:S01]  /*2300*/  LEA.HI.SX32 R197, R198, R193, 0x1d ;  /* 0x000000c1c6c57211 */ /* 0x001fe200078feaff */
[----:B------:R-:W-:Y:S06]  /*2310*/  @P1 BRA `(.L_x_147) ;  /* 0x0000000800501947 */ /* 0x000fec0003800000 */
        /* <DEDUP_REMOVED lines=24> */
[C---:B------:R-:W-:Y:S01]  /*24a0*/  @P2 FMUL.FTZ R198, R121.reuse, R198 ;  /* 0x000000c679c62220 */ /* 0x040fe20000410000 */
[C---:B------:R-:W-:Y:S01]  /*24b0*/  @P2 ISETP.GT.AND P1, PT, R108.reuse, RZ, PT ;  /* 0x000000ff6c00220c */ /* 0x040fe20003f24270 */
[C---:B------:R-:W-:Y:S01]  /*24c0*/  @P2 FMUL.FTZ R200, R121.reuse, R200 ;  /* 0x000000c879c82220 */ /* 0x040fe20000410000 */
[----:B------:R-:W-:Y:S01]  /*24d0*/  @P2 ISETP.GT.AND P4, PT, R108, RZ, PT ;  /* 0x000000ff6c00220c */ /* 0x000fe20003f84270 */
[----:B------:R-:W-:Y:S01]  /*24e0*/  @P2 FMUL.FTZ R202, R121, R202 ;  /* 0x000000ca79ca2220 */ /* 0x000fe20000410000 */
[----:B0-----:R-:W-:Y:S01]  /*24f0*/  @P2 FMUL.FTZ R104, R104, R105 ;  /* 0x0000006968682220 */ /* 0x001fe20000410000 */
[----:B------:R-:W0:Y:S01]  /*2500*/  @P2 LDC R205, c[0x0][0x40c] ;  /* 0x00010300ffcd2b82 */ /* 0x000e220000000800 */
[----:B------:R-:W-:Y:S01]  /*2510*/  FFMA.FTZ R105, R161, R109, R178 ;  /* 0x0000006da1697223 */ /* 0x000fe200000100b2 */
[----:B------:R-:W-:-:S02]  /*2520*/  @P2 ISETP.GT.AND P3, PT, R108, RZ, PT ;  /* 0x000000ff6c00220c */ /* 0x000fc40003f64270 */
[----:B------:R-:W-:Y:S02]  /*2530*/  @P2 F2FP.BF16.F32.PACK_AB R104, RZ, R104 ;  /* 0x00000068ff68223e */ /* 0x000fe400000010ff */
[----:B------:R-:W-:Y:S01]  /*2540*/  @P2 ISETP.GT.AND P5, PT, R108, RZ, PT ;  /* 0x000000ff6c00220c */ /* 0x000fe20003fa4270 */
[----:B-1----:R-:W-:Y:S01]  /*2550*/  @P2 FMUL.FTZ R106, R106, R203 ;  /* 0x000000cb6a6a2220 */ /* 0x002fe20000410000 */
[----:B------:R-:W1:Y:S01]  /*2560*/  @P2 LDC R209, c[0x0][0x40c] ;  /* 0x00010300ffd12b82 */ /* 0x000e620000000800 */
[----:B------:R-:W-:Y:S01]  /*2570*/  @P2 PRMT R80, R104, 0x7610, R80 ;  /* 0x0000761068502816 */ /* 0x000fe20000000050 */
[----:B------:R-:W-:Y:S01]  /*2580*/  @P2 FADD.FTZ R104, R158, -R105 ;  /* 0x800000699e682221 */ /* 0x000fe20000010000 */
[----:B------:R-:W-:Y:S02]  /*2590*/  @P2 ISETP.GT.AND P6, PT, R108, RZ, PT ;  /* 0x000000ff6c00220c */ /* 0x000fe40003fc4270 */
[----:B------:R-:W-:Y:S01]  /*25a0*/  @P2 F2FP.BF16.F32.PACK_AB R106, RZ, R106 ;  /* 0x0000006aff6a223e */ /* 0x000fe200000010ff */
[----:B------:R-:W-:Y:S01]  /*25b0*/  @P2 FMUL.FTZ R104, R121, R104 ;  /* 0x0000006879682220 */ /* 0x000fe20000410000 */
[----:B------:R-:W-:Y:S01]  /*25c0*/  @P2 FSEL R198, R198, RZ, P4 ;  /* 0x000000ffc6c62208 */ /* 0x000fe20002000000 */
[----:B------:R-:W3:Y:S01]  /*25d0*/  @P2 LDC R203, c[0x0][0x40c] ;  /* 0x00010300ffcb2b82 */ /* 0x000ee20000000800 */
[----:B------:R-:W-:Y:S01]  /*25e0*/  @P2 PRMT R80, R80, 0x5410, R106 ;  /* 0x0000541050502816 */ /* 0x000fe2000000006a */
[----:B------:R-:W-:Y:S01]  /*25f0*/  FFMA.FTZ R106, R152, R109, R178 ;  /* 0x0000006d986a7223 */ /* 0x000fe200000100b2 */
[----:B------:R-:W-:Y:S01]  /*2600*/  @P2 FSEL R104, R104, RZ, P1 ;  /* 0x000000ff68682208 */ /* 0x000fe20000800000 */
[----:B--2---:R-:W-:Y:S01]  /*2610*/  @P2 FMUL.FTZ R198, R198, R207 ;  /* 0x000000cfc6c62220 */ /* 0x004fe20000410000 */
[----:B------:R-:W-:Y:S01]  /*2620*/  @P2 FSEL R200, R200, RZ, P5 ;  /* 0x000000ffc8c82208 */ /* 0x000fe20002800000 */
[----:B------:R-:W-:Y:S01]  /*2630*/  @P2 FADD.FTZ R106, R151, -R106 ;  /* 0x8000006a976a2221 */ /* 0x000fe20000010000 */
[----:B------:R-:W-:Y:S01]  /*2640*/  @P2 FSEL R202, R202, RZ, P6 ;  /* 0x000000ffcaca2208 */ /* 0x000fe20003000000 */
[----:B------:R-:W2:Y:S01]  /*2650*/  @P2 LDC R211, c[0x0][0x40c] ;  /* 0x00010300ffd32b82 */ /* 0x000ea20000000800 */
[----:B------:R-:W-:Y:S01]  /*2660*/  @P2 F2FP.BF16.F32.PACK_AB R198, RZ, R198 ;  /* 0x000000c6ffc6223e */ /* 0x000fe200000010ff */
[----:B------:R-:W-:-:S03]  /*2670*/  @P2 FMUL.FTZ R106, R121, R106 ;  /* 0x0000006a796a2220 */ /* 0x000fc60000410000 */
[----:B------:R-:W-:Y:S02]  /*2680*/  @P2 PRMT R82, R198, 0x7610, R82 ;  /* 0x00007610c6522816 */ /* 0x000fe40000000052 */
[----:B------:R-:W-:Y:S01]  /*2690*/  @P2 FSEL R106, R106, RZ, P3 ;  /* 0x000000ff6a6a2208 */ /* 0x000fe20001800000 */
[----:B-1----:R-:W-:-:S04]  /*26a0*/  @P2 FMUL.FTZ R200, R200, R209 ;  /* 0x000000d1c8c82220 */ /* 0x002fc80000410000 */
[----:B0-----:R-:W-:Y:S01]  /*26b0*/  @P2 FMUL.FTZ R106, R106, R205 ;  /* 0x000000cd6a6a2220 */ /* 0x001fe20000410000 */
[----:B------:R-:W-:Y:S01]  /*26c0*/  @P2 F2FP.BF16.F32.PACK_AB R200, RZ, R200 ;  /* 0x000000c8ffc8223e */ /* 0x000fe200000010ff */
[----:B---3--:R-:W-:-:S03]  /*26d0*/  @P2 FMUL.FTZ R104, R104, R203 ;  /* 0x000000cb68682220 */ /* 0x008fc60000410000 */
[----:B------:R-:W-:Y:S02]  /*26e0*/  @P2 F2FP.BF16.F32.PACK_AB R106, RZ, R106 ;  /* 0x0000006aff6a223e */ /* 0x000fe400000010ff */
        /* <DEDUP_REMOVED lines=17> */
.L_x_148:
        /* <DEDUP_REMOVED lines=13> */
[-CC-:B------:R-:W-:Y:S01]  /*28d0*/  FFMA.FTZ R213, R148, R109.reuse, R178.reuse ;  /* 0x0000006d94d57223 */ /* 0x180fe200000100b2 */
[----:B------:R-:W-:Y:S01]  /*28e0*/  FSEL R204, R86, RZ, P1 ;  /* 0x000000ff56cc7208 */ /* 0x000fe20000800000 */
[----:B------:R-:W-:Y:S01]  /*28f0*/  FFMA.FTZ R86, R152, R109, R178 ;  /* 0x0000006d98567223 */ /* 0x000fe200000100b2 */
[----:B------:R-:W-:Y:S01]  /*2900*/  FSEL R203, R84, RZ, P1 ;  /* 0x000000ff54cb7208 */ /* 0x000fe20000800000 */
[----:B------:R-:W2:Y:S01]  /*2910*/  @P2 LDC R202, c[0x0][0x40c] ;  /* 0x00010300ffca2b82 */ /* 0x000ea20000000800 */
[----:B------:R-:W-:Y:S01]  /*2920*/  FMUL.FTZ R198, R121, R198 ;  /* 0x000000c679c67220 */ /* 0x000fe20000410000 */
[----:B------:R-:W-:Y:S01]  /*2930*/  FADD.FTZ R86, R151, -R86 ;  /* 0x8000005697567221 */ /* 0x000fe20000010000 */
[----:B------:R-:W-:-:S03]  /*2940*/  FMUL.FTZ R200, R121, R200 ;  /* 0x000000c879c87220 */ /* 0x000fc60000410000 */
[----:B------:R-:W-:Y:S01]  /*2950*/  FMUL.FTZ R86, R121, R86 ;  /* 0x0000005679567220 */ /* 0x000fe20000410000 */
[----:B0-----:R-:W-:Y:S01]  /*2960*/  @P2 FMUL.FTZ R85, R204, R87 ;  /* 0x00000057cc552220 */ /* 0x001fe20000410000 */
[----:B------:R-:W0:Y:S01]  /*2970*/  @P2 LDC R210, c[0x0][0x40c] ;  /* 0x00010300ffd22b82 */ /* 0x000e220000000800 */
[----:B------:R-:W-:Y:S02]  /*2980*/  FSEL R208, R198, RZ, P1 ;  /* 0x000000ffc6d07208 */ /* 0x000fe40000800000 */
[----:B------:R-:W-:Y:S02]  /*2990*/  FSEL R206, R86, RZ, P1 ;  /* 0x000000ff56ce7208 */ /* 0x000fe40000800000 */
[----:B------:R-:W-:Y:S01]  /*29a0*/  FSEL R209, R200, RZ, P1 ;  /* 0x000000ffc8d17208 */ /* 0x000fe20000800000 */
[----:B-1----:R-:W-:Y:S01]  /*29b0*/  @P2 FMUL.FTZ R84, R203, R104 ;  /* 0x00000068cb542220 */ /* 0x002fe20000410000 */
[----:B------:R-:W-:Y:S01]  /*29c0*/  @P2 F2FP.BF16.F32.PACK_AB R104, RZ, R85 ;  /* 0x00000055ff68223e */ /* 0x000fe200000010ff */
[-CC-:B------:R-:W-:Y:S01]  /*29d0*/  FFMA.FTZ R85, R161, R109.reuse, R178.reuse ;  /* 0x0000006da1557223 */ /* 0x180fe200000100b2 */
[----:B------:R-:W1:Y:S02]  /*29e0*/  @P2 LDC R201, c[0x0][0x40c] ;  /* 0x00010300ffc92b82 */ /* 0x000e640000000800 */
[----:B------:R-:W-:Y:S01]  /*29f0*/  @P2 F2FP.BF16.F32.PACK_AB R87, RZ, R84 ;  /* 0x00000054ff57223e */ /* 0x000fe200000010ff */
[----:B------:R-:W-:Y:S01]  /*2a00*/  FADD.FTZ R84, R158, -R85 ;  /* 0x800000559e547221 */ /* 0x000fe20000010000 */
[----:B------:R-:W-:-:S02]  /*2a10*/  FFMA.FTZ R85, R159, R109, R178 ;  /* 0x0000006d9f557223 */ /* 0x000fc400000100b2 */
[----:B------:R-:W-:Y:S01]  /*2a20*/  @P2 PRMT R80, R87, 0x7610, R80 ;  /* 0x0000761057502816 */ /* 0x000fe20000000050 */
[C---:B------:R-:W-:Y:S01]  /*2a30*/  FMUL.FTZ R84, R121.reuse, R84 ;  /* 0x0000005479547220 */ /* 0x040fe20000410000 */
[----:B------:R-:W3:Y:S01]  /*2a40*/  @P2 LDC R211, c[0x0][0x40c] ;  /* 0x00010300ffd32b82 */ /* 0x000ee20000000800 */
[----:B------:R-:W-:Y:S01]  /*2a50*/  FADD.FTZ R106, R156, -R85 ;  /* 0x800000559c6a7221 */ /* 0x000fe20000010000 */
[----:B------:R-:W-:Y:S02]  /*2a60*/  @P2 PRMT R80, R80, 0x5410, R104 ;  /* 0x0000541050502816 */ /* 0x000fe40000000068 */
[----:B------:R-:W-:Y:S01]  /*2a70*/  FSEL R205, R84, RZ, P1 ;  /* 0x000000ff54cd7208 */ /* 0x000fe20000800000 */
[----:B------:R-:W-:-:S03]  /*2a80*/  FMUL.FTZ R106, R121, R106 ;  /* 0x0000006a796a7220 */ /* 0x000fc60000410000 */
[----:B------:R-:W4:Y:S01]  /*2a90*/  @P2 LDC R212, c[0x0][0x40c] ;  /* 0x00010300ffd42b82 */ /* 0x000f220000000800 */
[----:B--2---:R-:W-:Y:S01]  /*2aa0*/  @P2 FMUL.FTZ R84, R205, R202 ;  /* 0x000000cacd542220 */ /* 0x004fe20000410000 */
[----:B------:R-:W-:Y:S01]  /*2ab0*/  FSEL R207, R106, RZ, P1 ;  /* 0x000000ff6acf7208 */ /* 0x000fe20000800000 */
[----:B------:R-:W-:-:S03]  /*2ac0*/  FADD.FTZ R202, R146, -R213 ;  /* 0x800000d592ca7221 */ /* 0x000fc60000010000 */
[----:B------:R-:W-:Y:S01]  /*2ad0*/  @P2 F2FP.BF16.F32.PACK_AB R105, RZ, R84 ;  /* 0x00000054ff69223e */ /* 0x000fe200000010ff */
[----:B0-----:R-:W-:Y:S01]  /*2ae0*/  @P2 FMUL.FTZ R85, R207, R210 ;  /* 0x000000d2cf552220 */ /* 0x001fe20000410000 */
[----:B-1----:R-:W-:Y:S01]  /*2af0*/  @P2 FMUL.FTZ R84, R206, R201 ;  /* 0x000000c9ce542220 */ /* 0x002fe20000410000 */
[----:B------:R-:W-:Y:S01]  /*2b00*/  FMUL.FTZ R202, R121, R202 ;  /* 0x000000ca79ca7220 */ /* 0x000fe20000410000 */
[----:B------:R-:W-:Y:S02]  /*2b10*/  @P2 PRMT R81, R105, 0x7610, R81 ;  /* 0x0000761069512816 */ /* 0x000fe40000000051 */
[----:B------:R-:W-:Y:S02]  /*2b20*/  @P2 F2FP.BF16.F32.PACK_AB R198, RZ, R85 ;  /* 0x00000055ffc6223e */ /* 0x000fe400000010ff */
[----:B------:R-:W-:Y:S01]  /*2b30*/  @P2 F2FP.BF16.F32.PACK_AB R106, RZ, R84 ;  /* 0x00000054ff6a223e */ /* 0x000fe200000010ff */
[----:B---3--:R-:W-:Y:S01]  /*2b40*/  @P2 FMUL.FTZ R86, R208, R211 ;  /* 0x000000d3d0562220 */ /* 0x008fe20000410000 */
[----:B------:R-:W-:-:S02]  /*2b50*/  FSEL R202, R202, RZ, P1 ;  /* 0x000000ffcaca7208 */ /* 0x000fc40000800000 */
[----:B------:R-:W-:Y:S02]  /*2b60*/  @P2 PRMT R82, R198, 0x7610, R82 ;  /* 0x00007610c6522816 */ /* 0x000fe40000000052 */
[----:B------:R-:W-:Y:S02]  /*2b70*/  @P2 F2FP.BF16.F32.PACK_AB R200, RZ, R86 ;  /* 0x00000056ffc8223e */ /* 0x000fe400000010ff */
[----:B------:R-:W-:Y:S01]  /*2b80*/  F2FP.BF16.F32.PACK_AB R84, R204, R203 ;  /* 0x000000cbcc54723e */ /* 0x000fe200000010ff */
[----:B----4-:R-:W-:Y:S01]  /*2b90*/  @P2 FMUL.FTZ R201, R209, R212 ;  /* 0x000000d4d1c92220 */ /* 0x010fe20000410000 */
[----:B------:R-:W-:Y:S02]  /*2ba0*/  F2FP.BF16.F32.PACK_AB R85, R206, R205 ;  /* 0x000000cdce55723e */ /* 0x000fe400000010ff */
[----:B------:R-:W-:Y:S02]  /*2bb0*/  F2FP.BF16.F32.PACK_AB R86, R208, R207 ;  /* 0x000000cfd056723e */ /* 0x000fe400000010ff */
        /* <DEDUP_REMOVED lines=10> */
.L_x_147:
        /* <DEDUP_REMOVED lines=19> */
[----:B------:R-:W-:Y:S01]  /*2d90*/  @P1 FADD.FTZ R203, R153, -R202 ;  /* 0x800000ca99cb1221 */ /* 0x000fe20000010000 */
[----:B------:R-:W2:Y:S01]  /*2da0*/  @P2 LDC R209, c[0x0][0x40c] ;  /* 0x00010300ffd12b82 */ /* 0x000ea20000000800 */
[C---:B------:R-:W-:Y:S01]  /*2db0*/  @P1 FFMA.FTZ R106, R121.reuse, R105, R106 ;  /* 0x00000069796a1223 */ /* 0x040fe2000001006a */
[C---:B------:R-:W-:Y:S01]  /*2dc0*/  @P1 FFMA.FTZ R200, R121.reuse, R207, R200 ;  /* 0x000000cf79c81223 */ /* 0x040fe200000100c8 */
[----:B------:R-:W-:Y:S01]  /*2dd0*/  @P1 FFMA.FTZ R198, R121, R203, R198 ;  /* 0x000000cb79c61223 */ /* 0x000fe200000100c6 */
[--C-:B------:R-:W-:Y:S01]  /*2de0*/  @P1 FFMA.FTZ R202, R152, R109, R178.reuse ;  /* 0x0000006d98ca1223 */ /* 0x100fe200000100b2 */
[----:B0-----:R-:W-:Y:S01]  /*2df0*/  @P2 FMUL.FTZ R106, R106, R201 ;  /* 0x000000c96a6a2220 */ /* 0x001fe20000410000 */
[----:B------:R-:W-:Y:S01]  /*2e00*/  PRMT R105, R90, 0x7632, R105 ;  /* 0x000076325a697816 */ /* 0x000fe20000000069 */
[----:B------:R-:W-:Y:S01]  /*2e10*/  @P1 FFMA.FTZ R210, R157, R109, R178 ;  /* 0x0000006d9dd21223 */ /* 0x000fe200000100b2 */
[----:B------:R-:W0:Y:S01]  /*2e20*/  @P2 LDC R201, c[0x0][0x40c] ;  /* 0x00010300ffc92b82 */ /* 0x000e220000000800 */
[----:B------:R-:W-:Y:S01]  /*2e30*/  @P1 FADD.FTZ R202, R151, -R202 ;  /* 0x800000ca97ca1221 */ /* 0x000fe20000010000 */
[----:B------:R-:W-:Y:S01]  /*2e40*/  SHF.L.U32 R204, R105, 0x10, RZ ;  /* 0x0000001069cc7819 */ /* 0x000fe200000006ff */
[----:B------:R-:W-:Y:S01]  /*2e50*/  @P1 FADD.FTZ R105, R149, -R208 ;  /* 0x800000d095691221 */ /* 0x000fe20000010000 */
[----:B------:R-:W-:Y:S01]  /*2e60*/  @P1 FADD.FTZ R211, R155, -R210 ;  /* 0x800000d29bd31221 */ /* 0x000fe20000010000 */
[----:B-1----:R-:W-:Y:S01]  /*2e70*/  @P2 FMUL.FTZ R198, R198, R205 ;  /* 0x000000cdc6c62220 */ /* 0x002fe20000410000 */
[----:B------:R-:W-:Y:S01]  /*2e80*/  @P1 FFMA.FTZ R205, R159, R109, R178 ;  /* 0x0000006d9fcd1223 */ /* 0x000fe200000100b2 */
[C---:B------:R-:W-:Y:S01]  /*2e90*/  @P1 FFMA.FTZ R104, R121.reuse, R202, R104 ;  /* 0x000000ca79681223 */ /* 0x040fe20000010068 */
[----:B------:R-:W1:Y:S01]  /*2ea0*/  @P2 LDC R207, c[0x0][0x40c] ;  /* 0x00010300ffcf2b82 */ /* 0x000e620000000800 */
[----:B------:R-:W-:Y:S01]  /*2eb0*/  SHF.L.U32 R202, R90, 0x10, RZ ;  /* 0x000000105aca7819 */ /* 0x000fe200000006ff */
[----:B------:R-:W-:Y:S01]  /*2ec0*/  @P1 FADD.FTZ R205, R156, -R205 ;  /* 0x800000cd9ccd1221 */ /* 0x000fe20000010000 */
[C---:B------:R-:W-:Y:S01]  /*2ed0*/  @P1 FFMA.FTZ R204, R121.reuse, R105, R204 ;  /* 0x0000006979cc1223 */ /* 0x040fe200000100cc */
[C---:B------:R-:W-:Y:S01]  /*2ee0*/  @P1 FFMA.FTZ R206, R121.reuse, R211, R206 ;  /* 0x000000d379ce1223 */ /* 0x040fe200000100ce */
[----:B------:R-:W-:Y:S01]  /*2ef0*/  @P2 F2FP.BF16.F32.PACK_AB R106, RZ, R106 ;  /* 0x0000006aff6a223e */ /* 0x000fe200000010ff */
        /* <DEDUP_REMOVED lines=8> */
[----:B------:R-:W-:-:S04]  /*2f80*/  @P2 PRMT R80, R80, 0x5410, R198 ;  /* 0x0000541050502816 */ /* 0x000fc800000000c6 */
[----:B------:R-:W-:Y:S01]  /*2f90*/  @P2 F2FP.BF16.F32.PACK_AB R200, RZ, R200 ;  /* 0x000000c8ffc8223e */ /* 0x000fe200000010ff */
[----:B-1----:R-:W-:-:S03]  /*2fa0*/  @P2 FMUL.FTZ R202, R202, R207 ;  /* 0x000000cfcaca2220 */ /* 0x002fc60000410000 */
[----:B------:R-:W-:Y:S02]  /*2fb0*/  @P2 PRMT R81, R200, 0x7610, R81 ;  /* 0x00007610c8512816 */ /* 0x000fe40000000051 */
[----:B------:R-:W-:Y:S01]  /*2fc0*/  @P2 F2FP.BF16.F32.PACK_AB R202, RZ, R202 ;  /* 0x000000caffca223e */ /* 0x000fe200000010ff */
[----:B---3--:R-:W-:-:S03]  /*2fd0*/  @P2 FMUL.FTZ R104, R104, R203 ;  /* 0x000000cb68682220 */ /* 0x008fc60000410000 */
[----:B------:R-:W-:Y:S02]  /*2fe0*/  @P2 PRMT R82, R202, 0x7610, R82 ;  /* 0x00007610ca522816 */ /* 0x000fe40000000052 */
[----:B------:R-:W-:Y:S02]  /*2ff0*/  @P2 F2FP.BF16.F32.PACK_AB R104, RZ, R104 ;  /* 0x00000068ff68223e */ /* 0x000fe400000010ff */
[----:B------:R-:W-:Y:S01]  /*3000*/  @P2 PRMT R82, R82, 0x5410, R204 ;  /* 0x0000541052522816 */ /* 0x000fe200000000cc */
[----:B--2---:R-:W-:Y:S01]  /*3010*/  @P2 FMUL.FTZ R206, R206, R213 ;  /* 0x000000d5cece2220 */ /* 0x004fe20000410000 */
[----:B------:R-:W-:-:S04]  /*3020*/  @P2 PRMT R81, R81, 0x5410, R104 ;  /* 0x0000541051512816 */ /* 0x000fc80000000068 */
        /* <DEDUP_REMOVED lines=12> */
.L_x_150:
[----:B------:R-:W-:Y:S01]  /*30f0*/  ISETP.GT.AND P1, PT, R108, RZ, PT ;  /* 0x000000ff6c00720c */ /* 0x000fe20003f24270 */
[----:B------:R-:W-:Y:S01]  /*3100*/  @P3 FFMA.FTZ R85, R3, R109, R178 ;  /* 0x0000006d03553223 */ /* 0x000fe200000100b2 */
[----:B------:R-:W-:Y:S01]  /*3110*/  SHF.L.U32 R105, R105, 0x10, RZ ;  /* 0x0000001069697819 */ /* 0x000fe200000006ff */
[----:B------:R-:W0:Y:S01]  /*3120*/  @P2 LDC R87, c[0x0][0x40c] ;  /* 0x00010300ff572b82 */ /* 0x000e220000000800 */
[----:B------:R-:W-:Y:S01]  /*3130*/  SHF.L.U32 R84, R88, 0x10, RZ ;  /* 0x0000001058547819 */ /* 0x000fe200000006ff */
[----:B------:R-:W-:Y:S01]  /*3140*/  @P3 FADD.FTZ R85, R160, -R85 ;  /* 0x80000055a0553221 */ /* 0x000fe20000010000 */
[----:B------:R-:W-:Y:S02]  /*3150*/  SHF.L.U32 R201, R104, 0x10, RZ ;  /* 0x0000001068c97819 */ /* 0x000fe400000006ff */
[----:B------:R-:W-:Y:S01]  /*3160*/  SHF.L.U32 R198, R89, 0x10, RZ ;  /* 0x0000001059c67819 */ /* 0x000fe200000006ff */
[----:B------:R-:W-:Y:S01]  /*3170*/  @P3 FFMA.FTZ R84, R121, R85, R84 ;  /* 0x0000005579543223 */ /* 0x000fe20000010054 */
[C---:B------:R-:W-:Y:S01]  /*3180*/  PRMT R85, R90.reuse, 0x7632, R85 ;  /* 0x000076325a557816 */ /* 0x040fe20000000055 */
[----:B------:R-:W1:Y:S01]  /*3190*/  @P2 LDC R203, c[0x0][0x40c] ;  /* 0x00010300ffcb2b82 */ /* 0x000e620000000800 */
[----:B------:R-:W-:Y:S01]  /*31a0*/  SHF.L.U32 R204, R90, 0x10, RZ ;  /* 0x000000105acc7819 */ /* 0x000fe200000006ff */
[-CC-:B------:R-:W-:Y:S01]  /*31b0*/  @P1 FFMA.FTZ R86, R154, R109.reuse, R178.reuse ;  /* 0x0000006d9a561223 */ /* 0x180fe200000100b2 */
[----:B------:R-:W-:Y:S01]  /*31c0*/  SHF.L.U32 R205, R85, 0x10, RZ ;  /* 0x0000001055cd7819 */ /* 0x000fe200000006ff */
[-CC-:B------:R-:W-:Y:S01]  /*31d0*/  @P1 FFMA.FTZ R104, R152, R109.reuse, R178.reuse ;  /* 0x0000006d98681223 */ /* 0x180fe200000100b2 */
[-C--:B------:R-:W-:Y:S01]  /*31e0*/  @P1 FFMA.FTZ R85, R161, R109.reuse, R178 ;  /* 0x0000006da1551223 */ /* 0x080fe200000100b2 */
[----:B------:R-:W-:Y:S01]  /*31f0*/  @P1 FADD.FTZ R86, R153, -R86 ;  /* 0x8000005699561221 */ /* 0x000fe20000010000 */
[-C--:B------:R-:W-:Y:S01]  /*3200*/  @P1 FFMA.FTZ R207, R159, R109.reuse, R178 ;  /* 0x0000006d9fcf1223 */ /* 0x080fe200000100b2 */
[----:B------:R-:W2:Y:S01]  /*3210*/  @P2 LDC R211, c[0x0][0x40c] ;  /* 0x00010300ffd32b82 */ /* 0x000ea20000000800 */
[----:B------:R-:W-:Y:S01]  /*3220*/  @P1 FADD.FTZ R104, R151, -R104 ;  /* 0x8000006897681221 */ /* 0x000fe20000010000 */
[C---:B------:R-:W-:Y:S01]  /*3230*/  @P1 FFMA.FTZ R105, R121.reuse, R86, R105 ;  /* 0x0000005679691223 */ /* 0x040fe20000010069 */
[----:B------:R-:W-:Y:S01]  /*3240*/  @P1 FADD.FTZ R85, R158, -R85 ;  /* 0x800000559e551221 */ /* 0x000fe20000010000 */
[----:B------:R-:W-:Y:S01]  /*3250*/  @P1 FFMA.FTZ R106, R150, R109, R178 ;  /* 0x0000006d966a1223 */ /* 0x000fe200000100b2 */
[----:B------:R-:W-:Y:S01]  /*3260*/  @P1 FADD.FTZ R207, R156, -R207 ;  /* 0x800000cf9ccf1221 */ /* 0x000fe20000010000 */
[C---:B------:R-:W-:Y:S01]  /*3270*/  @P1 FFMA.FTZ R201, R121.reuse, R104, R201 ;  /* 0x0000006879c91223 */ /* 0x040fe200000100c9 */
[----:B------:R-:W-:Y:S01]  /*3280*/  @P1 FFMA.FTZ R198, R121, R85, R198 ;  /* 0x0000005579c61223 */ /* 0x000fe200000100c6 */
[----:B------:R-:W3:Y:S01]  /*3290*/  @P2 LDC R86, c[0x0][0x40c] ;  /* 0x00010300ff562b82 */ /* 0x000ee20000000800 */
[----:B------:R-:W-:Y:S01]  /*32a0*/  @P1 FFMA.FTZ R104, R157, R109, R178 ;  /* 0x0000006d9d681223 */ /* 0x000fe200000100b2 */
[----:B------:R-:W-:Y:S01]  /*32b0*/  @P1 FADD.FTZ R106, R149, -R106 ;  /* 0x8000006a956a1221 */ /* 0x000fe20000010000 */
[----:B------:R-:W-:Y:S01]  /*32c0*/  @P1 FFMA.FTZ R204, R121, R207, R204 ;  /* 0x000000cf79cc1223 */ /* 0x000fe200000100cc */
[C---:B------:R-:W-:Y:S01]  /*32d0*/  PRMT R85, R91.reuse, 0x7632, R85 ;  /* 0x000076325b557816 */ /* 0x040fe20000000055 */
[----:B------:R-:W-:Y:S01]  /*32e0*/  @P1 FFMA.FTZ R207, R148, R109, R178 ;  /* 0x0000006d94cf1223 */ /* 0x000fe200000100b2 */
[----:B------:R-:W-:Y:S01]  /*32f0*/  SHF.L.U32 R208, R91, 0x10, RZ ;  /* 0x000000105bd07819 */ /* 0x000fe200000006ff */
[----:B------:R-:W-:Y:S01]  /*3300*/  @P1 FADD.FTZ R104, R155, -R104 ;  /* 0x800000689b681221 */ /* 0x000fe20000010000 */
[----:B------:R-:W4:Y:S01]  /*3310*/  @P2 LDC R213, c[0x0][0x40c] ;  /* 0x00010300ffd52b82 */ /* 0x000f220000000800 */
[----:B------:R-:W-:Y:S01]  /*3320*/  @P1 FFMA.FTZ R205, R121, R106, R205 ;  /* 0x0000006a79cd1223 */ /* 0x000fe200000100cd */
[----:B------:R-:W-:Y:S01]  /*3330*/  SHF.L.U32 R209, R85, 0x10, RZ ;  /* 0x0000001055d17819 */ /* 0x000fe200000006ff */
[----:B------:R-:W-:Y:S01]  /*3340*/  @P1 FADD.FTZ R106, R146, -R207 ;  /* 0x800000cf926a1221 */ /* 0x000fe20000010000 */
[C---:B------:R-:W-:Y:S01]  /*3350*/  @P1 FFMA.FTZ R208, R121.reuse, R104, R208 ;  /* 0x0000006879d01223 */ /* 0x040fe200000100d0 */
[----:B0-----:R-:W-:Y:S01]  /*3360*/  @P2 FMUL.FTZ R85, R84, R87 ;  /* 0x0000005754552220 */ /* 0x001fe20000410000 */
[----:B-1----:R-:W-:Y:S01]  /*3370*/  @P2 FMUL.FTZ R87, R198, R203 ;  /* 0x000000cbc6572220 */ /* 0x002fe20000410000 */
[----:B------:R-:W-:Y:S01]  /*3380*/  @P1 FFMA.FTZ R209, R121, R106, R209 ;  /* 0x0000006a79d11223 */ /* 0x000fe200000100d1 */
[----:B------:R-:W0:Y:S01]  /*3390*/  @P2 LDC R202, c[0x0][0x40c] ;  /* 0x00010300ffca2b82 */ /* 0x000e220000000800 */
[----:B------:R-:W-:-:S02]  /*33a0*/  F2FP.BF16.F32.PACK_AB R84, R105, R84 ;  /* 0x000000546954723e */ /* 0x000fc400000010ff */
[----:B------:R-:W-:Y:S02]  /*33b0*/  @P2 F2FP.BF16.F32.PACK_AB R104, RZ, R85 ;  /* 0x00000055ff68223e */ /* 0x000fe400000010ff */
[----:B------:R-:W-:Y:S02]  /*33c0*/  @P2 F2FP.BF16.F32.PACK_AB R200, RZ, R87 ;  /* 0x00000057ffc8223e */ /* 0x000fe400000010ff */
[----:B------:R-:W-:Y:S01]  /*33d0*/  @P2 PRMT R80, R104, 0x7610, R80 ;  /* 0x0000761068502816 */ /* 0x000fe20000000050 */
[----:B------:R-:W1:Y:S01]  /*33e0*/  @P2 LDC R206, c[0x0][0x40c] ;  /* 0x00010300ffce2b82 */ /* 0x000e620000000800 */
[----:B---3--:R-:W-:Y:S01]  /*33f0*/  @P2 FMUL.FTZ R86, R105, R86 ;  /* 0x0000005669562220 */ /* 0x008fe20000410000 */
[----:B------:R-:W-:-:S04]  /*3400*/  @P2 PRMT R81, R200, 0x7610, R81 ;  /* 0x00007610c8512816 */ /* 0x000fc80000000051 */
[----:B------:R-:W-:Y:S01]  /*3410*/  @P2 F2FP.BF16.F32.PACK_AB R106, RZ, R86 ;  /* 0x00000056ff6a223e */ /* 0x000fe200000010ff */
[----:B--2---:R-:W-:Y:S01]  /*3420*/  @P2 FMUL.FTZ R86, R204, R211 ;  /* 0x000000d3cc562220 */ /* 0x004fe20000410000 */
[----:B------:R-:W2:Y:S01]  /*3430*/  @P2 LDC R210, c[0x0][0x40c] ;  /* 0x00010300ffd22b82 */ /* 0x000ea20000000800 */
[----:B----4-:R-:W-:Y:S01]  /*3440*/  @P2 FMUL.FTZ R207, R208, R213 ;  /* 0x000000d5d0cf2220 */ /* 0x010fe20000410000 */
[----:B------:R-:W-:Y:S02]  /*3450*/  @P2 PRMT R80, R80, 0x5410, R106 ;  /* 0x0000541050502816 */ /* 0x000fe4000000006a */
[----:B------:R-:W-:Y:S02]  /*3460*/  @P2 F2FP.BF16.F32.PACK_AB R203, RZ, R86 ;  /* 0x00000056ffcb223e */ /* 0x000fe400000010ff */
[----:B------:R-:W-:Y:S01]  /*3470*/  @P2 F2FP.BF16.F32.PACK_AB R207, RZ, R207 ;  /* 0x000000cfffcf223e */ /* 0x000fe200000010ff */
[----:B0-----:R-:W-:Y:S01]  /*3480*/  @P2 FMUL.FTZ R85, R201, R202 ;  /* 0x000000cac9552220 */ /* 0x001fe20000410000 */
[----:B------:R-:W-:-:S02]  /*3490*/  @P2 PRMT R82, R203, 0x7610, R82 ;  /* 0x00007610cb522816 */ /* 0x000fc40000000052 */
[----:B------:R-:W-:Y:S02]  /*34a0*/  @P2 PRMT R83, R207, 0x7610, R83 ;  /* 0x00007610cf532816 */ /* 0x000fe40000000053 */
[----:B------:R-:W-:Y:S02]  /*34b0*/  @P2 F2FP.BF16.F32.PACK_AB R202, RZ, R85 ;  /* 0x00000055ffca223e */ /* 0x000fe400000010ff */
[----:B------:R-:W-:Y:S01]  /*34c0*/  F2FP.BF16.F32.PACK_AB R85, R201, R198 ;  /* 0x000000c6c955723e */ /* 0x000fe200000010ff */
[C---:B-1----:R-:W-:Y:S01]  /*34d0*/  @P2 FMUL.FTZ R87, R205.reuse, R206 ;  /* 0x000000cecd572220 */ /* 0x042fe20000410000 */
[----:B------:R-:W-:Y:S02]  /*34e0*/  F2FP.BF16.F32.PACK_AB R86, R205, R204 ;  /* 0x000000cccd56723e */ /* 0x000fe400000010ff */
[----:B------:R-:W-:Y:S02]  /*34f0*/  @P2 PRMT R81, R81, 0x5410, R202 ;  /* 0x0000541051512816 */ /* 0x000fe400000000ca */
[----:B------:R-:W-:-:S02]  /*3500*/  @P2 F2FP.BF16.F32.PACK_AB R206, RZ, R87 ;  /* 0x00000057ffce223e */ /* 0x000fc400000010ff */
[C---:B------:R-:W-:Y:S01]  /*3510*/  F2FP.BF16.F32.PACK_AB R87, R209.reuse, R208 ;  /* 0x000000d0d157723e */ /* 0x040fe200000010ff */
[----:B--2---:R-:W-:Y:S01]  /*3520*/  @P2 FMUL.FTZ R210, R209, R210 ;  /* 0x000000d2d1d22220 */ /* 0x004fe20000410000 */
[----:B------:R-:W-:-:S04]  /*3530*/  @P2 PRMT R82, R82, 0x5410, R206 ;  /* 0x0000541052522816 */ /* 0x000fc800000000ce */
[----:B------:R-:W-:-:S04]  /*3540*/  @P2 F2FP.BF16.F32.PACK_AB R210, RZ, R210 ;  /* 0x000000d2ffd2223e */ /* 0x000fc800000010ff */
[----:B------:R-:W-:-:S07]  /*3550*/  @P2 PRMT R83, R83, 0x5410, R210 ;  /* 0x0000541053532816 */ /* 0x000fce00000000d2 */
.L_x_149:
[----:B------:R-:W-:Y:S05]  /*3560*/  BSYNC.RECONVERGENT B1 ;  /* 0x0000000000017941 */ /* 0x000fea0003800200 */
.L_x_146:
[----:B------:R-:W-:Y:S01]  /*3570*/  ISETP.NE.U32.AND P1, PT, R107, RZ, PT ;  /* 0x000000ff6b00720c */ /* 0x000fe20003f25070 */
[----:B------:R-:W0:Y:S01]  /*3580*/  @P2 LDC.64 R104, c[0x0][0x468] ;  /* 0x00011a00ff682b82 */ /* 0x000e220000000a00 */
[----:B------:R-:W-:Y:S02]  /*3590*/  BSSY.RECONVERGENT B1, `(.L_x_151) ;  /* 0x0000128000017945 */ /* 0x000fe40003800200 */
[----:B------:R-:W-:-:S13]  /*35a0*/  ISETP.NE.AND.EX P1, PT, R199, RZ, PT, P1 ;  /* 0x000000ffc700720c */ /* 0x000fda0003f25310 */
[----:B------:R-:W1:Y:S01]  /*35b0*/  @P1 LDC.64 R106, c[0x0][0x478] ;  /* 0x00011e00ff6a1b82 */ /* 0x000e620000000a00 */
[----:B0-----:R-:W-:-:S04]  /*35c0*/  @P2 IMAD.WIDE.U32 R104, R177, 0x10, R104 ;  /* 0x00000010b1682825 */ /* 0x001fc800078e0068 */
[----:B-1----:R-:W-:-:S05]  /*35d0*/  @P1 IMAD.WIDE.U32 R106, R197, 0x10, R106 ;  /* 0x00000010c56a1825 */ /* 0x002fca00078e006a */
[----:B------:R0:W-:Y:S04]  /*35e0*/  @P1 STG.E.128 desc[UR6][R106.64], R84 ;  /* 0x000000546a001986 */ /* 0x0001e8000c101d06 */
[----:B------:R0:W-:Y:S01]  /*35f0*/  @P2 STG.E.128 desc[UR6][R104.64], R80 ;  /* 0x0000005068002986 */ /* 0x0001e2000c101d06 */
[----:B------:R-:W-:Y:S05]  /*3600*/  @!P0 BRA `(.L_x_152) ;  /* 0x0000000800448947 */ /* 0x000fea0003800000 */
[----:B------:R-:W-:Y:S05]  /*3610*/  @!P1 BRA `(.L_x_153) ;  /* 0x0000000400289947 */ /* 0x000fea0003800000 */
[----:B------:R-:W-:Y:S01]  /*3620*/  ISETP.GT.AND P3, PT, R108, RZ, PT ;  /* 0x000000ff6c00720c */ /* 0x000fe20003f64270 */
[----:B------:R-:W1:Y:S01]  /*3630*/  @P2 LDC R201, c[0x0][0x40c] ;  /* 0x00010300ffc92b82 */ /* 0x000e620000000800 */
[C---:B0-----:R-:W-:Y:S02]  /*3640*/  SHF.L.U32 R84, R92.reuse, 0x10, RZ ;  /* 0x000000105c547819 */ /* 0x041fe400000006ff */
[----:B------:R-:W-:Y:S02]  /*3650*/  SHF.L.U32 R106, R93, 0x10, RZ ;  /* 0x000000105d6a7819 */ /* 0x000fe400000006ff */
[----:B------:R-:W-:Y:S02]  /*3660*/  PRMT R86, R92, 0x7632, R86 ;  /* 0x000076325c567816 */ /* 0x000fe40000000056 */
[----:B------:R-:W-:Y:S01]  /*3670*/  SHF.L.U32 R200, R94, 0x10, RZ ;  /* 0x000000105ec87819 */ /* 0x000fe200000006ff */
[----:B------:R-:W0:Y:S01]  /*3680*/  @P2 LDC R207, c[0x0][0x40c] ;  /* 0x00010300ffcf2b82 */ /* 0x000e220000000800 */
[----:B------:R-:W-:-:S02]  /*3690*/  SHF.L.U32 R86, R86, 0x10, RZ ;  /* 0x0000001056567819 */ /* 0x000fc400000006ff */
[----:B------:R-:W-:Y:S01]  /*36a0*/  SHF.L.U32 R204, R95, 0x10, RZ ;  /* 0x000000105fcc7819 */ /* 0x000fe200000006ff */
[-CC-:B------:R-:W-:Y:S01]  /*36b0*/  @P3 FFMA.FTZ R85, R147, R109.reuse, R178.reuse ;  /* 0x0000006d93553223 */ /* 0x180fe200000100b2 */
[-CC-:B------:R-:W-:Y:S01]  /*36c0*/  @P3 FFMA.FTZ R104, R138, R109.reuse, R178.reuse ;  /* 0x0000006d8a683223 */ /* 0x180fe200000100b2 */
[-CC-:B------:R-:W-:Y:S01]  /*36d0*/  @P3 FFMA.FTZ R198, R136, R109.reuse, R178.reuse ;  /* 0x0000006d88c63223 */ /* 0x180fe200000100b2 */
[----:B------:R-:W-:Y:S01]  /*36e0*/  @P3 FFMA.FTZ R199, R132, R109, R178 ;  /* 0x0000006d84c73223 */ /* 0x000fe200000100b2 */
[----:B------:R-:W-:Y:S01]  /*36f0*/  @P3 FADD.FTZ R85, R144, -R85 ;  /* 0x8000005590553221 */ /* 0x000fe20000010000 */
[----:B------:R-:W2:Y:S01]  /*3700*/  @P2 LDC R209, c[0x0][0x40c] ;  /* 0x00010300ffd12b82 */ /* 0x000ea20000000800 */
[--C-:B------:R-:W-:Y:S01]  /*3710*/  @P3 FADD.FTZ R87, R137, -R104.reuse ;  /* 0x8000006889573221 */ /* 0x100fe20000010000 */
[----:B------:R-:W-:Y:S01]  /*3720*/  PRMT R104, R93, 0x7632, R104 ;  /* 0x000076325d687816 */ /* 0x000fe20000000068 */
[----:B------:R-:W-:Y:S01]  /*3730*/  @P3 FFMA.FTZ R84, R121, R85, R84 ;  /* 0x0000005579543223 */ /* 0x000fe20000010054 */
[----:B------:R-:W-:Y:S01]  /*3740*/  @P3 FFMA.FTZ R85, R145, R109, R178 ;  /* 0x0000006d91553223 */ /* 0x000fe200000100b2 */
[----:B------:R-:W-:Y:S01]  /*3750*/  @P3 FADD.FTZ R198, R135, -R198 ;  /* 0x800000c687c63221 */ /* 0x000fe20000010000 */
[----:B------:R-:W-:Y:S01]  /*3760*/  SHF.L.U32 R107, R104, 0x10, RZ ;  /* 0x00000010686b7819 */ /* 0x000fe200000006ff */
[C---:B------:R-:W-:Y:S01]  /*3770*/  @P3 FFMA.FTZ R86, R121.reuse, R87, R86 ;  /* 0x0000005779563223 */ /* 0x040fe20000010056 */
[----:B------:R-:W-:Y:S01]  /*3780*/  @P3 FADD.FTZ R85, R142, -R85 ;  /* 0x800000558e553221 */ /* 0x000fe20000010000 */
[----:B------:R-:W3:Y:S01]  /*3790*/  @P2 LDC R203, c[0x0][0x40c] ;  /* 0x00010300ffcb2b82 */ /* 0x000ee20000000800 */
[----:B------:R-:W-:Y:S01]  /*37a0*/  PRMT R87, R94, 0x7632, R87 ;  /* 0x000076325e577816 */ /* 0x000fe20000000057 */
[----:B------:R-:W-:Y:S01]  /*37b0*/  @P3 FFMA.FTZ R104, R134, R109, R178 ;  /* 0x0000006d86683223 */ /* 0x000fe200000100b2 */
[----:B------:R-:W-:Y:S01]  /*37c0*/  @P3 FFMA.FTZ R106, R121, R85, R106 ;  /* 0x00000055796a3223 */ /* 0x000fe2000001006a */
[-CC-:B------:R-:W-:Y:S01]  /*37d0*/  @P3 FFMA.FTZ R85, R143, R109.reuse, R178.reuse ;  /* 0x0000006d8f553223 */ /* 0x180fe200000100b2 */
[----:B------:R-:W-:Y:S01]  /*37e0*/  @P3 FFMA.FTZ R107, R121, R198, R107 ;  /* 0x000000c6796b3223 */ /* 0x000fe2000001006b */
[----:B------:R-:W-:Y:S01]  /*37f0*/  @P3 FFMA.FTZ R198, R141, R109, R178 ;  /* 0x0000006d8dc63223 */ /* 0x000fe200000100b2 */
[----:B------:R-:W-:Y:S01]  /*3800*/  SHF.L.U32 R202, R87, 0x10, RZ ;  /* 0x0000001057ca7819 */ /* 0x000fe200000006ff */
[----:B------:R-:W4:Y:S01]  /*3810*/  @P2 LDC R206, c[0x0][0x40c] ;  /* 0x00010300ffce2b82 */ /* 0x000f220000000800 */
[----:B------:R-:W-:Y:S01]  /*3820*/  @P3 FADD.FTZ R85, R140, -R85 ;  /* 0x800000558c553221 */ /* 0x000fe20000010000 */
[----:B------:R-:W-:Y:S01]  /*3830*/  @P3 FADD.FTZ R87, R133, -R104 ;  /* 0x8000006885573221 */ /* 0x000fe20000010000 */
[----:B------:R-:W-:Y:S01]  /*3840*/  @P3 FADD.FTZ R105, R139, -R198 ;  /* 0x800000c68b693221 */ /* 0x000fe20000010000 */
[----:B------:R-:W-:Y:S01]  /*3850*/  @P3 FADD.FTZ R198, R130, -R199 ;  /* 0x800000c782c63221 */ /* 0x000fe20000010000 */
[----:B------:R-:W-:Y:S01]  /*3860*/  @P3 FFMA.FTZ R200, R121, R85, R200 ;  /* 0x0000005579c83223 */ /* 0x000fe200000100c8 */
[----:B------:R-:W-:Y:S01]  /*3870*/  PRMT R85, R95, 0x7632, R85 ;  /* 0x000076325f557816 */ /* 0x000fe20000000055 */
[C---:B------:R-:W-:Y:S01]  /*3880*/  @P3 FFMA.FTZ R202, R121.reuse, R87, R202 ;  /* 0x0000005779ca3223 */ /* 0x040fe200000100ca */
[----:B------:R-:W5:Y:S01]  /*3890*/  @P2 LDC R211, c[0x0][0x40c] ;  /* 0x00010300ffd32b82 */ /* 0x000f620000000800 */
[----:B------:R-:W-:Y:S01]  /*38a0*/  @P3 FFMA.FTZ R204, R121, R105, R204 ;  /* 0x0000006979cc3223 */ /* 0x000fe200000100cc */
[----:B------:R-:W-:Y:S01]  /*38b0*/  SHF.L.U32 R205, R85, 0x10, RZ ;  /* 0x0000001055cd7819 */ /* 0x000fe200000006ff */
[----:B-1----:R-:W-:Y:S01]  /*38c0*/  @P2 FMUL.FTZ R85, R84, R201 ;  /* 0x000000c954552220 */ /* 0x002fe20000410000 */
[----:B--2---:R-:W-:Y:S01]  /*38d0*/  @P2 FMUL.FTZ R199, R200, R209 ;  /* 0x000000d1c8c72220 */ /* 0x004fe20000410000 */
[----:B------:R-:W-:-:S02]  /*38e0*/  F2FP.BF16.F32.PACK_AB R84, R86, R84 ;  /* 0x000000545654723e */ /* 0x000fc400000010ff */
[----:B------:R-:W-:Y:S01]  /*38f0*/  @P3 FFMA.FTZ R205, R121, R198, R205 ;  /* 0x000000c679cd3223 */ /* 0x000fe200000100cd */
[----:B------:R-:W1:Y:S01]  /*3900*/  @P2 LDC R213, c[0x0][0x40c] ;  /* 0x00010300ffd52b82 */ /* 0x000e620000000800 */
[----:B------:R-:W-:Y:S01]  /*3910*/  @P2 F2FP.BF16.F32.PACK_AB R87, RZ, R85 ;  /* 0x00000055ff57223e */ /* 0x000fe200000010ff */
[----:B0-----:R-:W-:Y:S01]  /*3920*/  @P2 FMUL.FTZ R85, R106, R207 ;  /* 0x000000cf6a552220 */ /* 0x001fe20000410000 */
[----:B---3--:R-:W-:Y:S01]  /*3930*/  @P2 FMUL.FTZ R104, R86, R203 ;  /* 0x000000cb56682220 */ /* 0x008fe20000410000 */
[----:B------:R-:W-:Y:S02]  /*3940*/  @P2 F2FP.BF16.F32.PACK_AB R199, RZ, R199 ;  /* 0x000000c7ffc7223e */ /* 0x000fe400000010ff */
[----:B------:R-:W-:Y:S01]  /*3950*/  @P2 PRMT R80, R87, 0x7610, R80 ;  /* 0x0000761057502816 */ /* 0x000fe20000000050 */
[----:B----4-:R-:W-:Y:S01]  /*3960*/  @P2 FMUL.FTZ R198, R107, R206 ;  /* 0x000000ce6bc62220 */ /* 0x010fe20000410000 */
[----:B------:R-:W-:Y:S02]  /*3970*/  @P2 F2FP.BF16.F32.PACK_AB R105, RZ, R85 ;  /* 0x00000055ff69223e */ /* 0x000fe400000010ff */
[----:B------:R-:W-:-:S02]  /*3980*/  @P2 F2FP.BF16.F32.PACK_AB R104, RZ, R104 ;  /* 0x00000068ff68223e */ /* 0x000fc400000010ff */
[----:B------:R-:W-:Y:S02]  /*3990*/  @P2 F2FP.BF16.F32.PACK_AB R198, RZ, R198 ;  /* 0x000000c6ffc6223e */ /* 0x000fe400000010ff */
[----:B------:R-:W-:Y:S01]  /*39a0*/  @P2 PRMT R81, R105, 0x7610, R81 ;  /* 0x0000761069512816 */ /* 0x000fe20000000051 */
[C---:B-----5:R-:W-:Y:S01]  /*39b0*/  @P2 FMUL.FTZ R201, R202.reuse, R211 ;  /* 0x000000d3cac92220 */ /* 0x060fe20000410000 */
[----:B------:R-:W-:Y:S02]  /*39c0*/  @P2 PRMT R82, R199, 0x7610, R82 ;  /* 0x00007610c7522816 */ /* 0x000fe40000000052 */
        /* <DEDUP_REMOVED lines=15> */
.L_x_153:
[----:B------:R-:W-:Y:S01]  /*3ac0*/  ISETP.GT.AND P3, PT, R108, RZ, PT ;  /* 0x000000ff6c00720c */ /* 0x000fe20003f64270 */
[----:B------:R-:W1:Y:S01]  /*3ad0*/  @P2 LDC R199, c[0x0][0x40c] ;  /* 0x00010300ffc72b82 */ /* 0x000e620000000800 */
[C---:B0-----:R-:W-:Y:S02]  /*3ae0*/  SHF.L.U32 R104, R92.reuse, 0x10, RZ ;  /* 0x000000105c687819 */ /* 0x041fe400000006ff */
[----:B------:R-:W-:Y:S02]  /*3af0*/  SHF.L.U32 R198, R93, 0x10, RZ ;  /* 0x000000105dc67819 */ /* 0x000fe400000006ff */
[----:B------:R-:W-:Y:S02]  /*3b00*/  PRMT R105, R92, 0x7632, R105 ;  /* 0x000076325c697816 */ /* 0x000fe40000000069 */
        /* <DEDUP_REMOVED lines=14> */
[----:B------:R-:W-:Y:S01]  /*3bf0*/  PRMT R105, R93, 0x7632, R105 ;  /* 0x000076325d697816 */ /* 0x000fe20000000069 */
[----:B-1----:R-:W-:Y:S01]  /*3c00*/  @P2 FMUL.FTZ R104, R104, R199 ;  /* 0x000000c768682220 */ /* 0x002fe20000410000 */
[----:B------:R-:W-:Y:S01]  /*3c10*/  @P3 FADD.FTZ R202, R135, -R202 ;  /* 0x800000ca87ca3221 */ /* 0x000fe20000010000 */
[-CC-:B------:R-:W-:Y:S01]  /*3c20*/  @P3 FFMA.FTZ R208, R134, R109.reuse, R178.reuse ;  /* 0x0000006d86d03223 */ /* 0x180fe200000100b2 */
[----:B------:R-:W1:Y:S01]  /*3c30*/  @P2 LDC R107, c[0x0][0x40c] ;  /* 0x00010300ff6b2b82 */ /* 0x000e620000000800 */
[----:B------:R-:W-:Y:S01]  /*3c40*/  SHF.L.U32 R200, R105, 0x10, RZ ;  /* 0x0000001069c87819 */ /* 0x000fe200000006ff */
[--C-:B------:R-:W-:Y:S01]  /*3c50*/  @P3 FFMA.FTZ R210, R141, R109, R178.reuse ;  /* 0x0000006d8dd23223 */ /* 0x100fe200000100b2 */
[----:B------:R-:W-:Y:S01]  /*3c60*/  PRMT R105, R94, 0x7632, R105 ;  /* 0x000076325e697816 */ /* 0x000fe20000000069 */
[----:B0-----:R-:W-:Y:S01]  /*3c70*/  @P2 FMUL.FTZ R106, R106, R201 ;  /* 0x000000c96a6a2220 */ /* 0x001fe20000410000 */
[----:B------:R-:W-:Y:S01]  /*3c80*/  @P3 FFMA.FTZ R201, R143, R109, R178 ;  /* 0x0000006d8fc93223 */ /* 0x000fe200000100b2 */
[----:B------:R-:W-:-:S02]  /*3c90*/  @P3 FFMA.FTZ R200, R121, R202, R200 ;  /* 0x000000ca79c83223 */ /* 0x000fc400000100c8 */
[----:B------:R-:W0:Y:S01]  /*3ca0*/  @P2 LDC R203, c[0x0][0x40c] ;  /* 0x00010300ffcb2b82 */ /* 0x000e220000000800 */
[----:B------:R-:W-:Y:S01]  /*3cb0*/  SHF.L.U32 R202, R94, 0x10, RZ ;  /* 0x000000105eca7819 */ /* 0x000fe200000006ff */
[----:B------:R-:W-:Y:S01]  /*3cc0*/  @P3 FADD.FTZ R201, R140, -R201 ;  /* 0x800000c98cc93221 */ /* 0x000fe20000010000 */
[----:B------:R-:W-:Y:S01]  /*3cd0*/  SHF.L.U32 R204, R105, 0x10, RZ ;  /* 0x0000001069cc7819 */ /* 0x000fe200000006ff */
[----:B------:R-:W-:Y:S01]  /*3ce0*/  @P3 FADD.FTZ R105, R133, -R208 ;  /* 0x800000d085693221 */ /* 0x000fe20000010000 */
[----:B------:R-:W-:Y:S01]  /*3cf0*/  @P3 FADD.FTZ R207, R139, -R210 ;  /* 0x800000d28bcf3221 */ /* 0x000fe20000010000 */
[C---:B------:R-:W-:Y:S01]  /*3d00*/  @P3 FFMA.FTZ R202, R121.reuse, R201, R202 ;  /* 0x000000c979ca3223 */ /* 0x040fe200000100ca */
[----:B------:R-:W-:Y:S01]  /*3d10*/  @P2 F2FP.BF16.F32.PACK_AB R104, RZ, R104 ;  /* 0x00000068ff68223e */ /* 0x000fe200000010ff */
[----:B------:R-:W3:Y:S01]  /*3d20*/  @P2 LDC R199, c[0x0][0x40c] ;  /* 0x00010300ffc72b82 */ /* 0x000ee20000000800 */
[C---:B------:R-:W-:Y:S01]  /*3d30*/  @P3 FFMA.FTZ R204, R121.reuse, R105, R204 ;  /* 0x0000006979cc3223 */ /* 0x040fe200000100cc */
[----:B------:R-:W-:Y:S01]  /*3d40*/  @P3 FFMA.FTZ R206, R121, R207, R206 ;  /* 0x000000cf79ce3223 */ /* 0x000fe200000100ce */
[----:B------:R-:W-:-:S02]  /*3d50*/  @P2 F2FP.BF16.F32.PACK_AB R106, RZ, R106 ;  /* 0x0000006aff6a223e */ /* 0x000fc400000010ff */
[----:B--2---:R-:W-:Y:S01]  /*3d60*/  @P2 FMUL.FTZ R204, R204, R205 ;  /* 0x000000cdcccc2220 */ /* 0x004fe20000410000 */
[----:B------:R-:W-:Y:S02]  /*3d70*/  @P2 PRMT R80, R104, 0x7610, R80 ;  /* 0x0000761068502816 */ /* 0x000fe40000000050 */
[----:B------:R-:W2:Y:S01]  /*3d80*/  @P2 LDC R209, c[0x0][0x40c] ;  /* 0x00010300ffd12b82 */ /* 0x000ea20000000800 */
[----:B-1----:R-:W-:Y:S01]  /*3d90*/  @P2 FMUL.FTZ R198, R198, R107 ;  /* 0x0000006bc6c62220 */ /* 0x002fe20000410000 */
[----:B------:R-:W-:Y:S02]  /*3da0*/  @P2 F2FP.BF16.F32.PACK_AB R204, RZ, R204 ;  /* 0x000000ccffcc223e */ /* 0x000fe400000010ff */
[----:B------:R-:W-:Y:S02]  /*3db0*/  @P2 PRMT R80, R80, 0x5410, R106 ;  /* 0x0000541050502816 */ /* 0x000fe4000000006a */
[----:B------:R-:W-:Y:S01]  /*3dc0*/  @P2 F2FP.BF16.F32.PACK_AB R198, RZ, R198 ;  /* 0x000000c6ffc6223e */ /* 0x000fe200000010ff */
[----:B0-----:R-:W-:-:S03]  /*3dd0*/  @P2 FMUL.FTZ R202, R202, R203 ;  /* 0x000000cbcaca2220 */ /* 0x001fc60000410000 */
        /* <DEDUP_REMOVED lines=20> */
.L_x_152:
        /* <DEDUP_REMOVED lines=8> */
[-CC-:B------:R-:W-:Y:S01]  /*3fa0*/  FFMA.FTZ R206, R141, R109.reuse, R178.reuse ;  /* 0x0000006d8dce7223 */ /* 0x180fe200000100b2 */
[----:B------:R-:W1:Y:S01]  /*3fb0*/  @P2 LDC R87, c[0x0][0x40c] ;  /* 0x00010300ff572b82 */ /* 0x000e620000000800 */
[C---:B------:R-:W-:Y:S01]  /*3fc0*/  FMUL.FTZ R85, R121.reuse, R86 ;  /* 0x0000005679557220 */ /* 0x040fe20000410000 */
[----:B------:R-:W-:Y:S01]  /*3fd0*/  FMUL.FTZ R84, R121, R84 ;  /* 0x0000005479547220 */ /* 0x000fe20000410000 */
[-C--:B------:R-:W-:Y:S01]  /*3fe0*/  FFMA.FTZ R86, R136, R109.reuse, R178 ;  /* 0x0000006d88567223 */ /* 0x080fe200000100b2 */
[----:B------:R-:W-:Y:S01]  /*3ff0*/  FADD.FTZ R204, R133, -R204 ;  /* 0x800000cc85cc7221 */ /* 0x000fe20000010000 */
[----:B------:R-:W-:Y:S01]  /*4000*/  FADD.FTZ R206, R139, -R206 ;  /* 0x800000ce8bce7221 */ /* 0x000fe20000010000 */
[----:B------:R-:W-:Y:S01]  /*4010*/  FSEL R201, R85, RZ, P3 ;  /* 0x000000ff55c97208 */ /* 0x000fe20001800000 */
[----:B------:R-:W-:Y:S01]  /*4020*/  FADD.FTZ R86, R135, -R86 ;  /* 0x8000005687567221 */ /* 0x000fe20000010000 */
[----:B------:R-:W-:Y:S01]  /*4030*/  FSEL R200, R84, RZ, P3 ;  /* 0x000000ff54c87208 */ /* 0x000fe20001800000 */
[----:B------:R-:W2:Y:S01]  /*4040*/  @P2 LDC R105, c[0x0][0x40c] ;  /* 0x00010300ff692b82 */ /* 0x000ea20000000800 */
[----:B------:R-:W-:Y:S01]  /*4050*/  FMUL.FTZ R107, R121, R206 ;  /* 0x000000ce796b7220 */ /* 0x000fe20000410000 */
[----:B------:R-:W-:-:S04]  /*4060*/  FFMA.FTZ R209, R132, R109, R178 ;  /* 0x0000006d84d17223 */ /* 0x000fc800000100b2 */
[----:B------:R-:W-:Y:S01]  /*4070*/  FSEL R206, R107, RZ, P3 ;  /* 0x000000ff6bce7208 */ /* 0x000fe20001800000 */
[----:B0-----:R-:W-:Y:S01]  /*4080*/  @P2 FMUL.FTZ R85, R201, R104 ;  /* 0x00000068c9552220 */ /* 0x001fe20000410000 */
[----:B------:R-:W0:Y:S04]  /*4090*/  @P2 LDC R198, c[0x0][0x40c] ;  /* 0x00010300ffc62b82 */ /* 0x000e280000000800 */
[----:B------:R-:W-:Y:S01]  /*40a0*/  @P2 F2FP.BF16.F32.PACK_AB R104, RZ, R85 ;  /* 0x00000055ff68223e */ /* 0x000fe200000010ff */
[--C-:B------:R-:W-:Y:S01]  /*40b0*/  FFMA.FTZ R85, R145, R109, R178.reuse ;  /* 0x0000006d91557223 */ /* 0x100fe200000100b2 */
[----:B-1----:R-:W-:Y:S02]  /*40c0*/  @P2 FMUL.FTZ R84, R200, R87 ;  /* 0x00000057c8542220 */ /* 0x002fe40000410000 */
[----:B------:R-:W1:Y:S03]  /*40d0*/  @P2 LDC R208, c[0x0][0x40c] ;  /* 0x00010300ffd02b82 */ /* 0x000e660000000800 */
[----:B------:R-:W-:Y:S01]  /*40e0*/  @P2 F2FP.BF16.F32.PACK_AB R87, RZ, R84 ;  /* 0x00000054ff57223e */ /* 0x000fe200000010ff */
[----:B------:R-:W-:Y:S01]  /*40f0*/  FADD.FTZ R84, R142, -R85 ;  /* 0x800000558e547221 */ /* 0x000fe20000010000 */
[----:B------:R-:W-:-:S03]  /*4100*/  FFMA.FTZ R85, R143, R109, R178 ;  /* 0x0000006d8f557223 */ /* 0x000fc600000100b2 */
[----:B------:R-:W3:Y:S01]  /*4110*/  @P2 LDC R199, c[0x0][0x40c] ;  /* 0x00010300ffc72b82 */ /* 0x000ee20000000800 */
[C---:B------:R-:W-:Y:S01]  /*4120*/  FMUL.FTZ R84, R121.reuse, R84 ;  /* 0x0000005479547220 */ /* 0x040fe20000410000 */
[----:B------:R-:W-:Y:S01]  /*4130*/  FADD.FTZ R106, R140, -R85 ;  /* 0x800000558c6a7221 */ /* 0x000fe20000010000 */
[----:B------:R-:W-:Y:S01]  /*4140*/  FMUL.FTZ R85, R121, R86 ;  /* 0x0000005679557220 */ /* 0x000fe20000410000 */
[----:B------:R-:W-:Y:S02]  /*4150*/  @P2 PRMT R80, R87, 0x7610, R80 ;  /* 0x0000761057502816 */ /* 0x000fe40000000050 */
[----:B------:R-:W-:Y:S01]  /*4160*/  FSEL R202, R84, RZ, P3 ;  /* 0x000000ff54ca7208 */ /* 0x000fe20001800000 */
[C---:B------:R-:W-:Y:S01]  /*4170*/  FMUL.FTZ R86, R121.reuse, R106 ;  /* 0x0000006a79567220 */ /* 0x040fe20000410000 */
[----:B------:R-:W4:Y:S01]  /*4180*/  @P2 LDC R207, c[0x0][0x40c] ;  /* 0x00010300ffcf2b82 */ /* 0x000f220000000800 */
[----:B------:R-:W-:Y:S01]  /*4190*/  FMUL.FTZ R106, R121, R204 ;  /* 0x000000cc796a7220 */ /* 0x000fe20000410000 */
[----:B------:R-:W-:Y:S01]  /*41a0*/  FSEL R203, R85, RZ, P3 ;  /* 0x000000ff55cb7208 */ /* 0x000fe20001800000 */
[----:B--2---:R-:W-:Y:S01]  /*41b0*/  @P2 FMUL.FTZ R84, R202, R105 ;  /* 0x00000069ca542220 */ /* 0x004fe20000410000 */
[----:B------:R-:W-:-:S02]  /*41c0*/  FSEL R204, R86, RZ, P3 ;  /* 0x000000ff56cc7208 */ /* 0x000fc40001800000 */
[----:B------:R-:W-:Y:S02]  /*41d0*/  FSEL R205, R106, RZ, P3 ;  /* 0x000000ff6acd7208 */ /* 0x000fe40001800000 */
[----:B------:R-:W-:Y:S01]  /*41e0*/  @P2 F2FP.BF16.F32.PACK_AB R105, RZ, R84 ;  /* 0x00000054ff69223e */ /* 0x000fe200000010ff */
[----:B0-----:R-:W-:Y:S01]  /*41f0*/  @P2 FMUL.FTZ R84, R203, R198 ;  /* 0x000000c6cb542220 */ /* 0x001fe20000410000 */
[----:B------:R-:W-:Y:S01]  /*4200*/  @P2 PRMT R80, R80, 0x5410, R104 ;  /* 0x0000541050502816 */ /* 0x000fe20000000068 */
[----:B-1----:R-:W-:Y:S01]  /*4210*/  @P2 FMUL.FTZ R86, R205, R208 ;  /* 0x000000d0cd562220 */ /* 0x002fe20000410000 */
[----:B------:R-:W-:Y:S01]  /*4220*/  FADD.FTZ R208, R130, -R209 ;  /* 0x800000d182d07221 */ /* 0x000fe20000010000 */
[----:B------:R-:W-:Y:S02]  /*4230*/  @P2 PRMT R81, R105, 0x7610, R81 ;  /* 0x0000761069512816 */ /* 0x000fe40000000051 */
[----:B------:R-:W-:Y:S01]  /*4240*/  @P2 F2FP.BF16.F32.PACK_AB R106, RZ, R84 ;  /* 0x00000054ff6a223e */ /* 0x000fe200000010ff */
[----:B---3--:R-:W-:Y:S01]  /*4250*/  @P2 FMUL.FTZ R85, R204, R199 ;  /* 0x000000c7cc552220 */ /* 0x008fe20000410000 */
[----:B------:R-:W-:Y:S01]  /*4260*/  F2FP.BF16.F32.PACK_AB R84, R201, R200 ;  /* 0x000000c8c954723e */ /* 0x000fe200000010ff */
[----:B------:R-:W-:Y:S01]  /*4270*/  FMUL.FTZ R200, R121, R208 ;  /* 0x000000d079c87220 */ /* 0x000fe20000410000 */
[----:B------:R-:W-:-:S02]  /*4280*/  @P2 F2FP.BF16.F32.PACK_AB R198, RZ, R86 ;  /* 0x00000056ffc6223e */ /* 0x000fc400000010ff */
        /* <DEDUP_REMOVED lines=16> */
.L_x_155:
[----:B0-----:R-:W0:Y:S01]  /*4390*/  @P2 LDC R107, c[0x0][0x40c] ;  /* 0x00010300ff6b2b82 */ /* 0x001e220000000800 */
        /* <DEDUP_REMOVED lines=10> */
[----:B------:R-:W-:Y:S01]  /*4440*/  @P2 FADD.FTZ R106, R135, -R106 ;  /* 0x8000006a876a2221 */ /* 0x000fe20000010000 */
[-CC-:B------:R-:W-:Y:S01]  /*4450*/  FFMA.FTZ R200, R134, R109.reuse, R178.reuse ;  /* 0x0000006d86c87223 */ /* 0x180fe200000100b2 */
[-C--:B------:R-:W-:Y:S01]  /*4460*/  FFMA.FTZ R202, R141, R109.reuse, R178 ;  /* 0x0000006d8dca7223 */ /* 0x080fe200000100b2 */
[----:B------:R-:W-:Y:S01]  /*4470*/  @P2 FSEL R104, R104, RZ, P3 ;  /* 0x000000ff68682208 */ /* 0x000fe20001800000 */
[----:B------:R-:W-:Y:S01]  /*4480*/  @P2 FMUL.FTZ R106, R121, R106 ;  /* 0x0000006a796a2220 */ /* 0x000fe20000410000 */
[----:B------:R-:W2:Y:S01]  /*4490*/  @P2 LDC R105, c[0x0][0x40c] ;  /* 0x00010300ff692b82 */ /* 0x000ea20000000800 */
[----:B------:R-:W-:Y:S01]  /*44a0*/  @P2 FSEL R198, R198, RZ, P4 ;  /* 0x000000ffc6c62208 */ /* 0x000fe20002000000 */
[----:B------:R-:W-:Y:S01]  /*44b0*/  @P2 FADD.FTZ R200, R133, -R200 ;  /* 0x800000c885c82221 */ /* 0x000fe20000010000 */
[----:B------:R-:W-:Y:S01]  /*44c0*/  @P2 ISETP.GT.AND P3, PT, R108, RZ, PT ;  /* 0x000000ff6c00220c */ /* 0x000fe20003f64270 */
[--C-:B------:R-:W-:Y:S01]  /*44d0*/  FFMA.FTZ R207, R132, R109, R178.reuse ;  /* 0x0000006d84cf7223 */ /* 0x100fe200000100b2 */
[----:B------:R-:W-:Y:S01]  /*44e0*/  @P2 ISETP.GT.AND P6, PT, R108, RZ, PT ;  /* 0x000000ff6c00220c */ /* 0x000fe20003fc4270 */
[----:B------:R-:W-:Y:S01]  /*44f0*/  @P2 FMUL.FTZ R200, R121, R200 ;  /* 0x000000c879c82220 */ /* 0x000fe20000410000 */
[----:B------:R-:W-:Y:S01]  /*4500*/  @P2 FSEL R106, R106, RZ, P3 ;  /* 0x000000ff6a6a2208 */ /* 0x000fe20001800000 */
[----:B0-----:R-:W-:Y:S01]  /*4510*/  @P2 FMUL.FTZ R104, R104, R107 ;  /* 0x0000006b68682220 */ /* 0x001fe20000410000 */
[----:B------:R-:W0:Y:S01]  /*4520*/  @P2 LDC R205, c[0x0][0x40c] ;  /* 0x00010300ffcd2b82 */ /* 0x000e220000000800 */
[----:B------:R-:W-:Y:S01]  /*4530*/  FFMA.FTZ R107, R147, R109, R178 ;  /* 0x0000006d936b7223 */ /* 0x000fe200000100b2 */
[----:B------:R-:W-:Y:S01]  /*4540*/  @P2 FADD.FTZ R202, R139, -R202 ;  /* 0x800000ca8bca2221 */ /* 0x000fe20000010000 */
[----:B------:R-:W-:Y:S01]  /*4550*/  @P2 FADD.FTZ R204, R130, -R207 ;  /* 0x800000cf82cc2221 */ /* 0x000fe20000010000 */
[----:B------:R-:W-:-:S02]  /*4560*/  @P2 F2FP.BF16.F32.PACK_AB R104, RZ, R104 ;  /* 0x00000068ff68223e */ /* 0x000fc400000010ff */
[C---:B------:R-:W-:Y:S01]  /*4570*/  @P2 FMUL.FTZ R202, R121.reuse, R202 ;  /* 0x000000ca79ca2220 */ /* 0x040fe20000410000 */
[----:B-1----:R-:W-:Y:S01]  /*4580*/  @P2 FMUL.FTZ R198, R198, R201 ;  /* 0x000000c9c6c62220 */ /* 0x002fe20000410000 */
[----:B------:R-:W1:Y:S01]  /*4590*/  @P2 LDC R199, c[0x0][0x40c] ;  /* 0x00010300ffc72b82 */ /* 0x000e620000000800 */
[----:B------:R-:W-:Y:S01]  /*45a0*/  @P2 PRMT R81, R104, 0x7610, R81 ;  /* 0x0000761068512816 */ /* 0x000fe20000000051 */
[----:B------:R-:W-:Y:S01]  /*45b0*/  @P2 FADD.FTZ R104, R144, -R107 ;  /* 0x8000006b90682221 */ /* 0x000fe20000010000 */
[----:B------:R-:W-:Y:S01]  /*45c0*/  @P2 FSEL R200, R200, RZ, P6 ;  /* 0x000000ffc8c82208 */ /* 0x000fe20003000000 */
[C---:B------:R-:W-:Y:S01]  /*45d0*/  @P2 FMUL.FTZ R204, R121.reuse, R204 ;  /* 0x000000cc79cc2220 */ /* 0x040fe20000410000 */
[----:B------:R-:W-:Y:S01]  /*45e0*/  @P2 ISETP.GT.AND P3, PT, R108, RZ, PT ;  /* 0x000000ff6c00220c */ /* 0x000fe20003f64270 */
[----:B------:R-:W-:Y:S01]  /*45f0*/  @P2 FMUL.FTZ R104, R121, R104 ;  /* 0x0000006879682220 */ /* 0x000fe20000410000 */
[----:B--2---:R-:W-:Y:S01]  /*4600*/  @P2 FMUL.FTZ R105, R106, R105 ;  /* 0x000000696a692220 */ /* 0x004fe20000410000 */
[----:B------:R-:W2:Y:S01]  /*4610*/  @P2 LDC R203, c[0x0][0x40c] ;  /* 0x00010300ffcb2b82 */ /* 0x000ea20000000800 */
[----:B------:R-:W-:Y:S01]  /*4620*/  FFMA.FTZ R106, R138, R109, R178 ;  /* 0x0000006d8a6a7223 */ /* 0x000fe200000100b2 */
[----:B------:R-:W-:-:S02]  /*4630*/  @P2 ISETP.GT.AND P6, PT, R108, RZ, PT ;  /* 0x000000ff6c00220c */ /* 0x000fc40003fc4270 */
[C---:B------:R-:W-:Y:S01]  /*4640*/  @P2 ISETP.GT.AND P4, PT, R108.reuse, RZ, PT ;  /* 0x000000ff6c00220c */ /* 0x040fe20003f84270 */
[----:B------:R-:W-:Y:S01]  /*4650*/  @P2 FADD.FTZ R106, R137, -R106 ;  /* 0x8000006a896a2221 */ /* 0x000fe20000010000 */
[----:B------:R-:W-:Y:S02]  /*4660*/  @P2 ISETP.GT.AND P5, PT, R108, RZ, PT ;  /* 0x000000ff6c00220c */ /* 0x000fe40003fa4270 */
[----:B------:R-:W3:Y:S01]  /*4670*/  @P2 LDC R209, c[0x0][0x40c] ;  /* 0x00010300ffd12b82 */ /* 0x000ee20000000800 */
[----:B------:R-:W-:Y:S01]  /*4680*/  @P2 FMUL.FTZ R106, R121, R106 ;  /* 0x0000006a796a2220 */ /* 0x000fe20000410000 */
[----:B------:R-:W-:Y:S02]  /*4690*/  @P2 FSEL R202, R202, RZ, P3 ;  /* 0x000000ffcaca2208 */ /* 0x000fe40001800000 */
[----:B------:R-:W-:Y:S02]  /*46a0*/  @P2 FSEL R104, R104, RZ, P6 ;  /* 0x000000ff68682208 */ /* 0x000fe40003000000 */
[----:B------:R-:W-:Y:S01]  /*46b0*/  @P2 FSEL R204, R204, RZ, P4 ;  /* 0x000000ffcccc2208 */ /* 0x000fe20002000000 */
[----:B0-----:R-:W-:Y:S01]  /*46c0*/  @P2 FMUL.FTZ R202, R202, R205 ;  /* 0x000000cdcaca2220 */ /* 0x001fe20000410000 */
[----:B------:R-:W0:Y:S01]  /*46d0*/  @P2 LDC R201, c[0x0][0x40c] ;  /* 0x00010300ffc92b82 */ /* 0x000e220000000800 */
[----:B------:R-:W-:Y:S01]  /*46e0*/  @P2 FSEL R106, R106, RZ, P5 ;  /* 0x000000ff6a6a2208 */ /* 0x000fe20002800000 */
[----:B-1----:R-:W-:Y:S01]  /*46f0*/  @P2 FMUL.FTZ R104, R104, R199 ;  /* 0x000000c768682220 */ /* 0x002fe20000410000 */
[----:B------:R-:W-:-:S02]  /*4700*/  @P2 F2FP.BF16.F32.PACK_AB R198, RZ, R198 ;  /* 0x000000c6ffc6223e */ /* 0x000fc400000010ff */
[----:B------:R-:W-:Y:S02]  /*4710*/  @P2 F2FP.BF16.F32.PACK_AB R202, RZ, R202 ;  /* 0x000000caffca223e */ /* 0x000fe400000010ff */
[----:B------:R-:W-:Y:S01]  /*4720*/  @P2 F2FP.BF16.F32.PACK_AB R104, RZ, R104 ;  /* 0x00000068ff68223e */ /* 0x000fe200000010ff */
[----:B--2---:R-:W-:Y:S01]  /*4730*/  @P2 FMUL.FTZ R200, R200, R203 ;  /* 0x000000cbc8c82220 */ /* 0x004fe20000410000 */
[----:B------:R-:W-:Y:S02]  /*4740*/  @P2 F2FP.BF16.F32.PACK_AB R105, RZ, R105 ;  /* 0x00000069ff69223e */ /* 0x000fe400000010ff */
[----:B------:R-:W-:Y:S02]  /*4750*/  @P2 PRMT R82, R198, 0x7610, R82 ;  /* 0x00007610c6522816 */ /* 0x000fe40000000052 */
[----:B------:R-:W-:Y:S02]  /*4760*/  @P2 F2FP.BF16.F32.PACK_AB R200, RZ, R200 ;  /* 0x000000c8ffc8223e */ /* 0x000fe400000010ff */
[----:B------:R-:W-:Y:S01]  /*4770*/  @P2 PRMT R83, R202, 0x7610, R83 ;  /* 0x00007610ca532816 */ /* 0x000fe20000000053 */
[----:B---3--:R-:W-:Y:S01]  /*4780*/  @P2 FMUL.FTZ R204, R204, R209 ;  /* 0x000000d1cccc2220 */ /* 0x008fe20000410000 */
[----:B------:R-:W-:-:S02]  /*4790*/  @P2 PRMT R80, R104, 0x7610, R80 ;  /* 0x0000761068502816 */ /* 0x000fc40000000050 */
[----:B------:R-:W-:Y:S02]  /*47a0*/  @P2 PRMT R81, R81, 0x5410, R105 ;  /* 0x0000541051512816 */ /* 0x000fe40000000069 */
[----:B------:R-:W-:Y:S02]  /*47b0*/  @P2 F2FP.BF16.F32.PACK_AB R204, RZ, R204 ;  /* 0x000000ccffcc223e */ /* 0x000fe400000010ff */
[----:B------:R-:W-:Y:S01]  /*47c0*/  @P2 PRMT R82, R82, 0x5410, R200 ;  /* 0x0000541052522816 */ /* 0x000fe200000000c8 */
[----:B0-----:R-:W-:Y:S01]  /*47d0*/  @P2 FMUL.FTZ R106, R106, R201 ;  /* 0x000000c96a6a2220 */ /* 0x001fe20000410000 */
[----:B------:R-:W-:-:S04]  /*47e0*/  @P2 PRMT R83, R83, 0x5410, R204 ;  /* 0x0000541053532816 */ /* 0x000fc800000000cc */
[----:B------:R-:W-:-:S04]  /*47f0*/  @P2 F2FP.BF16.F32.PACK_AB R106, RZ, R106 ;  /* 0x0000006aff6a223e */ /* 0x000fc800000010ff */
[----:B------:R-:W-:-:S07]  /*4800*/  @P2 PRMT R80, R80, 0x5410, R106 ;  /* 0x0000541050502816 */ /* 0x000fce000000006a */
.L_x_154:
[----:B------:R-:W-:Y:S05]  /*4810*/  BSYNC.RECONVERGENT B1 ;  /* 0x0000000000017941 */ /* 0x000fea0003800200 */
.L_x_151:
[----:B------:R-:W0:Y:S01]  /*4820*/  @P1 LDC.64 R106, c[0x0][0x478] ;  /* 0x00011e00ff6a1b82 */ /* 0x000e220000000a00 */
[----:B------:R-:W-:Y:S01]  /*4830*/  @P1 IADD3 R199, PT, PT, R197, 0x20, RZ ;  /* 0x00000020c5c71810 */ /* 0x000fe20007ffe0ff */
[----:B------:R-:W-:Y:S01]  /*4840*/  BSSY.RECONVERGENT B1, `(.L_x_156) ;  /* 0x0000128000017945 */ /* 0x000fe20003800200 */
[----:B------:R-:W-:-:S05]  /*4850*/  @P2 IADD3 R201, PT, PT, R177, 0x20, RZ ;  /* 0x00000020b1c92810 */ /* 0x000fca0007ffe0ff */
[----:B------:R-:W1:Y:S01]  /*4860*/  @P2 LDC.64 R104, c[0x0][0x468] ;  /* 0x00011a00ff682b82 */ /* 0x000e620000000a00 */
[----:B0-----:R-:W-:-:S05]  /*4870*/  @P1 IMAD.WIDE.U32 R106, R199, 0x10, R106 ;  /* 0x00000010c76a1825 */ /* 0x001fca00078e006a */
[----:B------:R0:W-:Y:S01]  /*4880*/  @P1 STG.E.128 desc[UR6][R106.64], R84 ;  /* 0x000000546a001986 */ /* 0x0001e2000c101d06 */
[----:B-1----:R-:W-:-:S05]  /*4890*/  @P2 IMAD.WIDE.U32 R104, R201, 0x10, R104 ;  /* 0x00000010c9682825 */ /* 0x002fca00078e0068 */
[----:B------:R0:W-:Y:S01]  /*48a0*/  @P2 STG.E.128 desc[UR6][R104.64], R80 ;  /* 0x0000005068002986 */ /* 0x0001e2000c101d06 */
[----:B------:R-:W-:Y:S05]  /*48b0*/  @!P0 BRA `(.L_x_157) ;  /* 0x0000000800448947 */ /* 0x000fea0003800000 */
[----:B------:R-:W-:Y:S05]  /*48c0*/  @!P1 BRA `(.L_x_158) ;  /* 0x0000000400289947 */ /* 0x000fea0003800000 */
[----:B------:R-:W-:Y:S01]  /*48d0*/  ISETP.GT.AND P3, PT, R108, RZ, PT ;  /* 0x000000ff6c00720c */ /* 0x000fe20003f64270 */
[----:B------:R-:W1:Y:S01]  /*48e0*/  @P2 LDC R201, c[0x0][0x40c] ;  /* 0x00010300ffc92b82 */ /* 0x000e620000000800 */
[C---:B0-----:R-:W-:Y:S02]  /*48f0*/  SHF.L.U32 R84, R96.reuse, 0x10, RZ ;  /* 0x0000001060547819 */ /* 0x041fe400000006ff */
[----:B------:R-:W-:Y:S02]  /*4900*/  PRMT R86, R96, 0x7632, R86 ;  /* 0x0000763260567816 */ /* 0x000fe40000000056 */
[----:B------:R-:W-:Y:S02]  /*4910*/  SHF.L.U32 R106, R97, 0x10, RZ ;  /* 0x00000010616a7819 */ /* 0x000fe400000006ff */
        /* <DEDUP_REMOVED lines=9> */
[--C-:B------:R-:W-:Y:S01]  /*49b0*/  @P3 FADD.FTZ R87, R163, -R104.reuse ;  /* 0x80000068a3573221 */ /* 0x100fe20000010000 */
[----:B------:R-:W2:Y:S01]  /*49c0*/  @P2 LDC R209, c[0x0][0x40c] ;  /* 0x00010300ffd12b82 */ /* 0x000ea20000000800 */
[----:B------:R-:W-:Y:S01]  /*49d0*/  PRMT R104, R97, 0x7632, R104 ;  /* 0x0000763261687816 */ /* 0x000fe20000000068 */
[----:B------:R-:W-:Y:S01]  /*49e0*/  @P3 FFMA.FTZ R84, R121, R85, R84 ;  /* 0x0000005579543223 */ /* 0x000fe20000010054 */
[----:B------:R-:W-:Y:S01]  /*49f0*/  @P3 FFMA.FTZ R85, R129, R109, R178 ;  /* 0x0000006d81553223 */ /* 0x000fe200000100b2 */
[C---:B------:R-:W-:Y:S01]  /*4a00*/  @P3 FFMA.FTZ R86, R121.reuse, R87, R86 ;  /* 0x0000005779563223 */ /* 0x040fe20000010056 */
[----:B------:R-:W-:Y:S01]  /*4a10*/  @P3 FFMA.FTZ R87, R164, R109, R178 ;  /* 0x0000006da4573223 */ /* 0x000fe200000100b2 */
[----:B------:R-:W-:Y:S01]  /*4a20*/  SHF.L.U32 R107, R104, 0x10, RZ ;  /* 0x00000010686b7819 */ /* 0x000fe200000006ff */
[----:B------:R-:W-:Y:S01]  /*4a30*/  @P3 FADD.FTZ R85, R126, -R85 ;  /* 0x800000557e553221 */ /* 0x000fe20000010000 */
[----:B------:R-:W3:Y:S01]  /*4a40*/  @P2 LDC R203, c[0x0][0x40c] ;  /* 0x00010300ffcb2b82 */ /* 0x000ee20000000800 */
[--C-:B------:R-:W-:Y:S01]  /*4a50*/  @P3 FADD.FTZ R104, R162, -R87.reuse ;  /* 0x80000057a2683221 */ /* 0x100fe20000010000 */
[----:B------:R-:W-:Y:S01]  /*4a60*/  PRMT R87, R98, 0x7632, R87 ;  /* 0x0000763262577816 */ /* 0x000fe20000000057 */
        /* <DEDUP_REMOVED lines=48> */
.L_x_158:
[----:B------:R-:W-:Y:S01]  /*4d70*/  ISETP.GT.AND P3, PT, R108, RZ, PT ;  /* 0x000000ff6c00720c */ /* 0x000fe20003f64270 */
[----:B------:R-:W1:Y:S01]  /*4d80*/  @P2 LDC R199, c[0x0][0x40c] ;  /* 0x00010300ffc72b82 */ /* 0x000e620000000800 */
[C---:B0-----:R-:W-:Y:S02]  /*4d90*/  PRMT R105, R96.reuse, 0x7632, R105 ;  /* 0x0000763260697816 */ /* 0x041fe40000000069 */
[----:B------:R-:W-:Y:S02]  /*4da0*/  SHF.L.U32 R104, R96, 0x10, RZ ;  /* 0x0000001060687819 */ /* 0x000fe400000006ff */
        /* <DEDUP_REMOVED lines=14> */
[----:B------:R-:W-:Y:S01]  /*4e90*/  @P3 FFMA.FTZ R106, R121, R105, R106 ;  /* 0x00000069796a3223 */ /* 0x000fe2000001006a */
[----:B------:R-:W-:Y:S01]  /*4ea0*/  PRMT R105, R97, 0x7632, R105 ;  /* 0x0000763261697816 */ /* 0x000fe20000000069 */
[----:B------:R-:W-:Y:S01]  /*4eb0*/  @P3 FFMA.FTZ R198, R121, R203, R198 ;  /* 0x000000cb79c63223 */ /* 0x000fe200000100c6 */
[----:B-1----:R-:W-:Y:S01]  /*4ec0*/  @P2 FMUL.FTZ R104, R104, R199 ;  /* 0x000000c768682220 */ /* 0x002fe20000410000 */
[-CC-:B------:R-:W-:Y:S01]  /*4ed0*/  @P3 FFMA.FTZ R199, R164, R109.reuse, R178.reuse ;  /* 0x0000006da4c73223 */ /* 0x180fe200000100b2 */
[----:B------:R-:W-:Y:S01]  /*4ee0*/  SHF.L.U32 R200, R105, 0x10, RZ ;  /* 0x0000001069c87819 */ /* 0x000fe200000006ff */
[----:B------:R-:W1:Y:S01]  /*4ef0*/  @P2 LDC R107, c[0x0][0x40c] ;  /* 0x00010300ff6b2b82 */ /* 0x000e620000000800 */
[----:B------:R-:W-:Y:S01]  /*4f00*/  PRMT R105, R98, 0x7632, R105 ;  /* 0x0000763262697816 */ /* 0x000fe20000000069 */
[----:B------:R-:W-:Y:S01]  /*4f10*/  @P3 FADD.FTZ R199, R162, -R199 ;  /* 0x800000c7a2c73221 */ /* 0x000fe20000010000 */
[----:B------:R-:W-:Y:S01]  /*4f20*/  @P3 FFMA.FTZ R210, R125, R109, R178 ;  /* 0x0000006d7dd23223 */ /* 0x000fe200000100b2 */
[----:B------:R-:W-:Y:S01]  /*4f30*/  @P2 F2FP.BF16.F32.PACK_AB R104, RZ, R104 ;  /* 0x00000068ff68223e */ /* 0x000fe200000010ff */
[----:B0-----:R-:W-:Y:S01]  /*4f40*/  @P2 FMUL.FTZ R106, R106, R201 ;  /* 0x000000c96a6a2220 */ /* 0x001fe20000410000 */
[----:B------:R-:W-:Y:S01]  /*4f50*/  @P3 FFMA.FTZ R200, R121, R199, R200 ;  /* 0x000000c779c83223 */ /* 0x000fe200000100c8 */
[----:B------:R-:W-:Y:S01]  /*4f60*/  @P3 FFMA.FTZ R199, R127, R109, R178 ;  /* 0x0000006d7fc73223 */ /* 0x000fe200000100b2 */
[----:B------:R-:W0:Y:S01]  /*4f70*/  @P2 LDC R203, c[0x0][0x40c] ;  /* 0x00010300ffcb2b82 */ /* 0x000e220000000800 */
[----:B------:R-:W-:Y:S01]  /*4f80*/  SHF.L.U32 R204, R105, 0x10, RZ ;  /* 0x0000001069cc7819 */ /* 0x000fe200000006ff */
[----:B------:R-:W-:Y:S01]  /*4f90*/  @P3 FADD.FTZ R105, R175, -R208 ;  /* 0x800000d0af693221 */ /* 0x000fe20000010000 */
[----:B------:R-:W-:Y:S01]  /*4fa0*/  @P3 FADD.FTZ R199, R124, -R199 ;  /* 0x800000c77cc73221 */ /* 0x000fe20000010000 */
[----:B------:R-:W-:Y:S01]  /*4fb0*/  @P3 FADD.FTZ R201, R123, -R210 ;  /* 0x800000d27bc93221 */ /* 0x000fe20000010000 */
[----:B------:R-:W-:Y:S01]  /*4fc0*/  @P2 F2FP.BF16.F32.PACK_AB R106, RZ, R106 ;  /* 0x0000006aff6a223e */ /* 0x000fe200000010ff */
[C---:B------:R-:W-:Y:S01]  /*4fd0*/  @P3 FFMA.FTZ R204, R121.reuse, R105, R204 ;  /* 0x0000006979cc3223 */ /* 0x040fe200000100cc */
[C---:B------:R-:W-:Y:S01]  /*4fe0*/  @P3 FFMA.FTZ R202, R121.reuse, R199, R202 ;  /* 0x000000c779ca3223 */ /* 0x040fe200000100ca */
[----:B------:R-:W3:Y:S01]  /*4ff0*/  @P2 LDC R207, c[0x0][0x40c] ;  /* 0x00010300ffcf2b82 */ /* 0x000ee20000000800 */
[----:B------:R-:W-:Y:S01]  /*5000*/  @P3 FFMA.FTZ R206, R121, R201, R206 ;  /* 0x000000c979ce3223 */ /* 0x000fe200000100ce */
[----:B------:R-:W-:Y:S01]  /*5010*/  @P2 PRMT R80, R104, 0x7610, R80 ;  /* 0x0000761068502816 */ /* 0x000fe20000000050 */
[----:B--2---:R-:W-:-:S03]  /*5020*/  @P2 FMUL.FTZ R202, R202, R205 ;  /* 0x000000cdcaca2220 */ /* 0x004fc60000410000 */
[----:B------:R-:W-:Y:S02]  /*5030*/  @P2 PRMT R80, R80, 0x5410, R106 ;  /* 0x0000541050502816 */ /* 0x000fe4000000006a */
[----:B------:R-:W2:Y:S01]  /*5040*/  @P2 LDC R209, c[0x0][0x40c] ;  /* 0x00010300ffd12b82 */ /* 0x000ea20000000800 */
[----:B-1----:R-:W-:Y:S01]  /*5050*/  @P2 FMUL.FTZ R198, R198, R107 ;  /* 0x0000006bc6c62220 */ /* 0x002fe20000410000 */
[----:B------:R-:W-:-:S04]  /*5060*/  @P2 F2FP.BF16.F32.PACK_AB R202, RZ, R202 ;  /* 0x000000caffca223e */ /* 0x000fc800000010ff */
[----:B------:R-:W-:Y:S01]  /*5070*/  @P2 F2FP.BF16.F32.PACK_AB R198, RZ, R198 ;  /* 0x000000c6ffc6223e */ /* 0x000fe200000010ff */
[----:B0-----:R-:W-:Y:S01]  /*5080*/  @P2 FMUL.FTZ R200, R200, R203 ;  /* 0x000000cbc8c82220 */ /* 0x001fe20000410000 */
[----:B------:R-:W-:Y:S02]  /*5090*/  @P2 PRMT R82, R202, 0x7610, R82 ;  /* 0x00007610ca522816 */ /* 0x000fe40000000052 */
        /* <DEDUP_REMOVED lines=19> */
.L_x_157:
        /* <DEDUP_REMOVED lines=19> */
[----:B------:R-:W-:-:S04]  /*5300*/  FADD.FTZ R206, R123, -R206 ;  /* 0x800000ce7bce7221 */ /* 0x000fc80000010000 */
[----:B------:R-:W-:Y:S01]  /*5310*/  FMUL.FTZ R107, R121, R206 ;  /* 0x000000ce796b7220 */ /* 0x000fe20000410000 */
[----:B0-----:R-:W-:Y:S02]  /*5320*/  @P2 FMUL.FTZ R85, R201, R104 ;  /* 0x00000068c9552220 */ /* 0x001fe40000410000 */
[----:B------:R-:W0:Y:S02]  /*5330*/  @P2 LDC R198, c[0x0][0x40c] ;  /* 0x00010300ffc62b82 */ /* 0x000e240000000800 */
[----:B------:R-:W-:Y:S02]  /*5340*/  FSEL R206, R107, RZ, P3 ;  /* 0x000000ff6bce7208 */ /* 0x000fe40001800000 */
        /* <DEDUP_REMOVED lines=47> */
.L_x_160:
[----:B------:R-:W1:Y:S01]  /*5640*/  @P2 LDC R199, c[0x0][0x40c] ;  /* 0x00010300ffc72b82 */ /* 0x000e620000000800 */
[-CC-:B0-----:R-:W-:Y:S01]  /*5650*/  FFMA.FTZ R105, R129, R109.reuse, R178.reuse ;  /* 0x0000006d81697223 */ /* 0x181fe200000100b2 */
[C---:B------:R-:W-:Y:S01]  /*5660*/  @P2 ISETP.GT.AND P3, PT, R108.reuse, RZ, PT ;  /* 0x000000ff6c00220c */ /* 0x040fe20003f64270 */
[-CC-:B------:R-:W-:Y:S01]  /*5670*/  FFMA.FTZ R201, R127, R109.reuse, R178.reuse ;  /* 0x0000006d7fc97223 */ /* 0x180fe200000100b2 */
[----:B------:R-:W-:Y:S01]  /*5680*/  @P2 ISETP.GT.AND P4, PT, R108, RZ, PT ;  /* 0x000000ff6c00220c */ /* 0x000fe20003f84270 */
[----:B------:R-:W-:Y:S01]  /*5690*/  @P2 FADD.FTZ R104, R126, -R105 ;  /* 0x800000697e682221 */ /* 0x000fe20000010000 */
[-CC-:B------:R-:W-:Y:S01]  /*56a0*/  FFMA.FTZ R105, R164, R109.reuse, R178.reuse ;  /* 0x0000006da4697223 */ /* 0x180fe200000100b2 */
[----:B------:R-:W-:Y:S01]  /*56b0*/  @P2 FADD.FTZ R198, R124, -R201 ;  /* 0x800000c97cc62221 */ /* 0x000fe20000010000 */
[----:B------:R-:W0:Y:S01]  /*56c0*/  @P2 LDC R107, c[0x0][0x40c] ;  /* 0x00010300ff6b2b82 */ /* 0x000e220000000800 */
[C---:B------:R-:W-:Y:S01]  /*56d0*/  @P2 FMUL.FTZ R104, R121.reuse, R104 ;  /* 0x0000006879682220 */ /* 0x040fe20000410000 */
[----:B------:R-:W-:Y:S01]  /*56e0*/  @P2 FADD.FTZ R106, R162, -R105 ;  /* 0x80000069a26a2221 */ /* 0x000fe20000010000 */
[----:B------:R-:W-:Y:S01]  /*56f0*/  @P2 FMUL.FTZ R198, R121, R198 ;  /* 0x000000c679c62220 */ /* 0x000fe20000410000 */
[-CC-:B------:R-:W-:Y:S01]  /*5700*/  FFMA.FTZ R200, R176, R109.reuse, R178.reuse ;  /* 0x0000006db0c87223 */ /* 0x180fe200000100b2 */
[-C--:B------:R-:W-:Y:S01]  /*5710*/  FFMA.FTZ R202, R125, R109.reuse, R178 ;  /* 0x0000006d7dca7223 */ /* 0x080fe200000100b2 */
[----:B------:R-:W-:Y:S01]  /*5720*/  @P2 FSEL R104, R104, RZ, P3 ;  /* 0x000000ff68682208 */ /* 0x000fe20001800000 */
[----:B------:R-:W-:Y:S01]  /*5730*/  @P2 FMUL.FTZ R106, R121, R106 ;  /* 0x0000006a796a2220 */ /* 0x000fe20000410000 */
[----:B------:R-:W2:Y:S01]  /*5740*/  @P2 LDC R203, c[0x0][0x40c] ;  /* 0x00010300ffcb2b82 */ /* 0x000ea20000000800 */
[----:B------:R-:W-:Y:S01]  /*5750*/  @P2 ISETP.GT.AND P3, PT, R108, RZ, PT ;  /* 0x000000ff6c00220c */ /* 0x000fe20003f64270 */
[----:B------:R-:W-:Y:S01]  /*5760*/  @P2 FADD.FTZ R200, R175, -R200 ;  /* 0x800000c8afc82221 */ /* 0x000fe20000010000 */
[----:B------:R-:W-:Y:S01]  /*5770*/  @P2 FSEL R198, R198, RZ, P4 ;  /* 0x000000ffc6c62208 */ /* 0x000fe20002000000 */
[----:B------:R-:W-:Y:S01]  /*5780*/  FFMA.FTZ R207, R174, R109, R178 ;  /* 0x0000006daecf7223 */ /* 0x000fe200000100b2 */
[----:B------:R-:W-:Y:S01]  /*5790*/  @P2 FSEL R106, R106, RZ, P3 ;  /* 0x000000ff6a6a2208 */ /* 0x000fe20001800000 */
[----:B------:R-:W-:Y:S01]  /*57a0*/  @P2 FMUL.FTZ R200, R121, R200 ;  /* 0x000000c879c82220 */ /* 0x000fe20000410000 */
[----:B------:R-:W-:Y:S01]  /*57b0*/  @P2 ISETP.GT.AND P6, PT, R108, RZ, PT ;  /* 0x000000ff6c00220c */ /* 0x000fe20003fc4270 */
[----:B------:R-:W3:Y:S01]  /*57c0*/  @P2 LDC R205, c[0x0][0x40c] ;  /* 0x00010300ffcd2b82 */ /* 0x000ee20000000800 */
[----:B------:R-:W-:Y:S01]  /*57d0*/  @P2 FADD.FTZ R202, R123, -R202 ;  /* 0x800000ca7bca2221 */ /* 0x000fe20000010000 */
[----:B-1----:R-:W-:Y:S01]  /*57e0*/  @P2 FMUL.FTZ R105, R106, R199 ;  /* 0x000000c76a692220 */ /* 0x002fe20000410000 */
[----:B------:R-:W-:Y:S01]  /*57f0*/  FFMA.FTZ R106, R122, R109, R178 ;  /* 0x0000006d7a6a7223 */ /* 0x000fe200000100b2 */
[----:B------:R-:W-:Y:S01]  /*5800*/  @P2 FADD.FTZ R204, R172, -R207 ;  /* 0x800000cfaccc2221 */ /* 0x000fe20000010000 */
[----:B------:R-:W-:Y:S01]  /*5810*/  @P2 FMUL.FTZ R202, R121, R202 ;  /* 0x000000ca79ca2220 */ /* 0x000fe20000410000 */
[----:B------:R-:W-:Y:S01]  /*5820*/  @P2 FSEL R200, R200, RZ, P6 ;  /* 0x000000ffc8c82208 */ /* 0x000fe20003000000 */
[----:B------:R-:W-:Y:S01]  /*5830*/  @P2 FADD.FTZ R106, R163, -R106 ;  /* 0x8000006aa36a2221 */ /* 0x000fe20000010000 */
[----:B0-----:R-:W-:Y:S01]  /*5840*/  @P2 FMUL.FTZ R104, R104, R107 ;  /* 0x0000006b68682220 */ /* 0x001fe20000410000 */
[----:B------:R-:W0:Y:S01]  /*5850*/  @P2 LDC R199, c[0x0][0x40c] ;  /* 0x00010300ffc72b82 */ /* 0x000e220000000800 */
[----:B------:R-:W-:Y:S01]  /*5860*/  FFMA.FTZ R107, R131, R109, R178 ;  /* 0x0000006d836b7223 */ /* 0x000fe200000100b2 */
[C---:B------:R-:W-:Y:S01]  /*5870*/  @P2 ISETP.GT.AND P3, PT, R108.reuse, RZ, PT ;  /* 0x000000ff6c00220c */ /* 0x040fe20003f64270 */
[C---:B------:R-:W-:Y:S01]  /*5880*/  @P2 FMUL.FTZ R204, R121.reuse, R204 ;  /* 0x000000cc79cc2220 */ /* 0x040fe20000410000 */
[----:B------:R-:W-:Y:S01]  /*5890*/  @P2 F2FP.BF16.F32.PACK_AB R104, RZ, R104 ;  /* 0x00000068ff68223e */ /* 0x000fe200000010ff */
[----:B------:R-:W-:Y:S01]  /*58a0*/  @P2 FMUL.FTZ R106, R121, R106 ;  /* 0x0000006a796a2220 */ /* 0x000fe20000410000 */
[----:B------:R-:W-:Y:S01]  /*58b0*/  @P2 ISETP.GT.AND P6, PT, R108, RZ, PT ;  /* 0x000000ff6c00220c */ /* 0x000fe20003fc4270 */
[----:B--2---:R-:W-:Y:S01]  /*58c0*/  @P2 FMUL.FTZ R198, R198, R203 ;  /* 0x000000cbc6c62220 */ /* 0x004fe20000410000 */
[----:B------:R-:W1:Y:S01]  /*58d0*/  @P2 LDC R209, c[0x0][0x40c] ;  /* 0x00010300ffd12b82 */ /* 0x000e620000000800 */
[----:B------:R-:W-:Y:S01]  /*58e0*/  @P2 PRMT R81, R104, 0x7610, R81 ;  /* 0x0000761068512816 */ /* 0x000fe20000000051 */
[----:B------:R-:W-:Y:S01]  /*58f0*/  @P2 FADD.FTZ R104, R128, -R107 ;  /* 0x8000006b80682221 */ /* 0x000fe20000010000 */
[----:B------:R-:W-:-:S02]  /*5900*/  @P2 ISETP.GT.AND P4, PT, R108, RZ, PT ;  /* 0x000000ff6c00220c */ /* 0x000fc40003f84270 */
[----:B------:R-:W-:Y:S01]  /*5910*/  @P2 ISETP.GT.AND P5, PT, R108, RZ, PT ;  /* 0x000000ff6c00220c */ /* 0x000fe20003fa4270 */
[----:B------:R-:W-:Y:S01]  /*5920*/  @P2 FMUL.FTZ R104, R121, R104 ;  /* 0x0000006879682220 */ /* 0x000fe20000410000 */
[----:B------:R-:W-:Y:S01]  /*5930*/  @P2 FSEL R202, R202, RZ, P3 ;  /* 0x000000ffcaca2208 */ /* 0x000fe20001800000 */
[----:B------:R-:W2:Y:S01]  /*5940*/  @P2 LDC R203, c[0x0][0x40c] ;  /* 0x00010300ffcb2b82 */ /* 0x000ea20000000800 */
[----:B------:R-:W-:Y:S02]  /*5950*/  @P2 FSEL R204, R204, RZ, P4 ;  /* 0x000000ffcccc2208 */ /* 0x000fe40002000000 */
[----:B------:R-:W-:Y:S01]  /*5960*/  @P2 FSEL R104, R104, RZ, P6 ;  /* 0x000000ff68682208 */ /* 0x000fe20003000000 */
[----:B---3--:R-:W-:Y:S01]  /*5970*/  @P2 FMUL.FTZ R202, R202, R205 ;  /* 0x000000cdcaca2220 */ /* 0x008fe20000410000 */
[----:B------:R-:W-:Y:S02]  /*5980*/  @P2 FSEL R106, R106, RZ, P5 ;  /* 0x000000ff6a6a2208 */ /* 0x000fe40002800000 */
[----:B------:R-:W-:Y:S01]  /*5990*/  @P2 F2FP.BF16.F32.PACK_AB R198, RZ, R198 ;  /* 0x000000c6ffc6223e */ /* 0x000fe200000010ff */
[----:B------:R-:W3:Y:S01]  /*59a0*/  @P2 LDC R201, c[0x0][0x40c] ;  /* 0x00010300ffc92b82 */ /* 0x000ee20000000800 */
[----:B0-----:R-:W-:Y:S01]  /*59b0*/  @P2 FMUL.FTZ R104, R104, R199 ;  /* 0x000000c768682220 */ /* 0x001fe20000410000 */
[----:B------:R-:W-:-:S02]  /*59c0*/  @P2 F2FP.BF16.F32.PACK_AB R202, RZ, R202 ;  /* 0x000000caffca223e */ /* 0x000fc400000010ff */
[----:B------:R-:W-:Y:S02]  /*59d0*/  @P2 F2FP.BF16.F32.PACK_AB R105, RZ, R105 ;  /* 0x00000069ff69223e */ /* 0x000fe400000010ff */
[----:B------:R-:W-:Y:S01]  /*59e0*/  @P2 F2FP.BF16.F32.PACK_AB R104, RZ, R104 ;  /* 0x00000068ff68223e */ /* 0x000fe200000010ff */
[----:B-1----:R-:W-:Y:S01]  /*59f0*/  @P2 FMUL.FTZ R204, R204, R209 ;  /* 0x000000d1cccc2220 */ /* 0x002fe20000410000 */
[----:B------:R-:W-:Y:S02]  /*5a00*/  @P2 PRMT R82, R198, 0x7610, R82 ;  /* 0x00007610c6522816 */ /* 0x000fe40000000052 */
[----:B------:R-:W-:Y:S02]  /*5a10*/  @P2 PRMT R83, R202, 0x7610, R83 ;  /* 0x00007610ca532816 */ /* 0x000fe40000000053 */
[----:B------:R-:W-:Y:S02]  /*5a20*/  @P2 F2FP.BF16.F32.PACK_AB R204, RZ, R204 ;  /* 0x000000ccffcc223e */ /* 0x000fe400000010ff */
[----:B------:R-:W-:Y:S01]  /*5a30*/  @P2 PRMT R80, R104, 0x7610, R80 ;  /* 0x0000761068502816 */ /* 0x000fe20000000050 */
[----:B--2---:R-:W-:Y:S01]  /*5a40*/  @P2 FMUL.FTZ R200, R200, R203 ;  /* 0x000000cbc8c82220 */ /* 0x004fe20000410000 */
[----:B------:R-:W-:-:S02]  /*5a50*/  @P2 PRMT R81, R81, 0x5410, R105 ;  /* 0x0000541051512816 */ /* 0x000fc40000000069 */
[----:B------:R-:W-:Y:S02]  /*5a60*/  @P2 PRMT R83, R83, 0x5410, R204 ;  /* 0x0000541053532816 */ /* 0x000fe400000000cc */
[----:B------:R-:W-:Y:S01]  /*5a70*/  @P2 F2FP.BF16.F32.PACK_AB R200, RZ, R200 ;  /* 0x000000c8ffc8223e */ /* 0x000fe200000010ff */
[----:B---3--:R-:W-:-:S03]  /*5a80*/  @P2 FMUL.FTZ R106, R106, R201 ;  /* 0x000000c96a6a2220 */ /* 0x008fc60000410000 */
[----:B------:R-:W-:Y:S02]  /*5a90*/  @P2 PRMT R82, R82, 0x5410, R200 ;  /* 0x0000541052522816 */ /* 0x000fe400000000c8 */
[----:B------:R-:W-:-:S04]  /*5aa0*/  @P2 F2FP.BF16.F32.PACK_AB R106, RZ, R106 ;  /* 0x0000006aff6a223e */ /* 0x000fc800000010ff */
[----:B------:R-:W-:-:S07]  /*5ab0*/  @P2 PRMT R80, R80, 0x5410, R106 ;  /* 0x0000541050502816 */ /* 0x000fce000000006a */
.L_x_159:
[----:B------:R-:W-:Y:S05]  /*5ac0*/  BSYNC.RECONVERGENT B1 ;  /* 0x0000000000017941 */ /* 0x000fea0003800200 */
.L_x_156:
        /* <DEDUP_REMOVED lines=12> */
[----:B0-----:R-:W0:Y:S01]  /*5b90*/  @P2 LDC R107, c[0x0][0x40c] ;  /* 0x00010300ff6b2b82 */ /* 0x001e220000000800 */
[C---:B------:R-:W-:Y:S02]  /*5ba0*/  SHF.L.U32 R84, R100.reuse, 0x10, RZ ;  /* 0x0000001064547819 */ /* 0x040fe400000006ff */
[----:B------:R-:W-:Y:S02]  /*5bb0*/  SHF.L.U32 R106, R101, 0x10, RZ ;  /* 0x00000010656a7819 */ /* 0x000fe400000006ff */
[----:B------:R-:W-:Y:S02]  /*5bc0*/  PRMT R86, R100, 0x7632, R86 ;  /* 0x0000763264567816 */ /* 0x000fe40000000056 */
[----:B------:R-:W-:Y:S01]  /*5bd0*/  SHF.L.U32 R202, R103, 0x10, RZ ;  /* 0x0000001067ca7819 */ /* 0x000fe200000006ff */
[----:B------:R-:W1:Y:S01]  /*5be0*/  @P2 LDC R199, c[0x0][0x40c] ;  /* 0x00010300ffc72b82 */ /* 0x000e620000000800 */
[----:B------:R-:W-:-:S03]  /*5bf0*/  SHF.L.U32 R86, R86, 0x10, RZ ;  /* 0x0000001056567819 */ /* 0x000fc600000006ff */
[-CC-:B------:R-:W-:Y:S01]  /*5c00*/  @P0 FFMA.FTZ R85, R173, R109.reuse, R178.reuse ;  /* 0x0000006dad550223 */ /* 0x180fe200000100b2 */
[-CC-:B------:R-:W-:Y:S01]  /*5c10*/  @P0 FFMA.FTZ R104, R188, R109.reuse, R178.reuse ;  /* 0x0000006dbc680223 */ /* 0x180fe200000100b2 */
[-CC-:B------:R-:W-:Y:S01]  /*5c20*/  @P0 FFMA.FTZ R87, R171, R109.reuse, R178.reuse ;  /* 0x0000006dab570223 */ /* 0x180fe200000100b2 */
[-CC-:B------:R-:W-:Y:S01]  /*5c30*/  @P0 FFMA.FTZ R198, R190, R109.reuse, R178.reuse ;  /* 0x0000006dbec60223 */ /* 0x180fe200000100b2 */
[-CC-:B------:R-:W-:Y:S01]  /*5c40*/  @P0 FFMA.FTZ R105, R169, R109.reuse, R178.reuse ;  /* 0x0000006da9690223 */ /* 0x180fe200000100b2 */
[-CC-:B------:R-:W-:Y:S01]  /*5c50*/  @P0 FFMA.FTZ R200, R192, R109.reuse, R178.reuse ;  /* 0x0000006dc0c80223 */ /* 0x180fe200000100b2 */
[-CC-:B------:R-:W-:Y:S01]  /*5c60*/  @P0 FFMA.FTZ R206, R194, R109.reuse, R178.reuse ;  /* 0x0000006dc2ce0223 */ /* 0x180fe200000100b2 */
[----:B------:R-:W-:Y:S01]  /*5c70*/  @P0 FFMA.FTZ R204, R167, R109, R178 ;  /* 0x0000006da7cc0223 */ /* 0x000fe200000100b2 */
[----:B------:R-:W2:Y:S01]  /*5c80*/  @P2 LDC R205, c[0x0][0x40c] ;  /* 0x00010300ffcd2b82 */ /* 0x000ea20000000800 */
[----:B------:R-:W-:Y:S01]  /*5c90*/  @P0 FADD.FTZ R85, R170, -R85 ;  /* 0x80000055aa550221 */ /* 0x000fe20000010000 */
[----:B------:R-:W-:Y:S01]  /*5ca0*/  @P0 FADD.FTZ R87, R168, -R87 ;  /* 0x80000057a8570221 */ /* 0x000fe20000010000 */
[----:B------:R-:W-:Y:S01]  /*5cb0*/  @P0 FADD.FTZ R198, R189, -R198 ;  /* 0x800000c6bdc60221 */ /* 0x000fe20000010000 */
[----:B------:R-:W-:Y:S01]  /*5cc0*/  @P0 FADD.FTZ R104, R187, -R104 ;  /* 0x80000068bb680221 */ /* 0x000fe20000010000 */
[----:B------:R-:W-:Y:S01]  /*5cd0*/  @P0 FFMA.FTZ R84, R121, R85, R84 ;  /* 0x0000005579540223 */ /* 0x000fe20000010054 */
[----:B------:R-:W-:Y:S01]  /*5ce0*/  PRMT R85, R101, 0x7632, R85 ;  /* 0x0000763265557816 */ /* 0x000fe20000000055 */
[----:B------:R-:W-:Y:S01]  /*5cf0*/  @P0 FFMA.FTZ R106, R121, R87, R106 ;  /* 0x00000057796a0223 */ /* 0x000fe2000001006a */
[----:B------:R-:W3:Y:S01]  /*5d00*/  @P2 LDC R109, c[0x0][0x40c] ;  /* 0x00010300ff6d2b82 */ /* 0x000ee20000000800 */
[----:B------:R-:W-:Y:S01]  /*5d10*/  PRMT R87, R103, 0x7632, R87 ;  /* 0x0000763267577816 */ /* 0x000fe20000000057 */
[----:B------:R-:W-:Y:S01]  /*5d20*/  @P0 FADD.FTZ R105, R166, -R105 ;  /* 0x80000069a6690221 */ /* 0x000fe20000010000 */
[----:B------:R-:W-:Y:S01]  /*5d30*/  SHF.L.U32 R108, R85, 0x10, RZ ;  /* 0x00000010556c7819 */ /* 0x000fe200000006ff */
[----:B------:R-:W-:Y:S01]  /*5d40*/  @P0 FFMA.FTZ R86, R121, R104, R86 ;  /* 0x0000006879560223 */ /* 0x000fe20000010056 */
[C---:B------:R-:W-:Y:S01]  /*5d50*/  PRMT R85, R102.reuse, 0x7632, R85 ;  /* 0x0000763266557816 */ /* 0x040fe20000000055 */
[----:B------:R-:W-:Y:S01]  /*5d60*/  @P0 FADD.FTZ R200, R191, -R200 ;  /* 0x800000c8bfc80221 */ /* 0x000fe20000010000 */
[----:B------:R-:W-:Y:S01]  /*5d70*/  SHF.L.U32 R178, R102, 0x10, RZ ;  /* 0x0000001066b27819 */ /* 0x000fe200000006ff */
[----:B------:R-:W4:Y:S01]  /*5d80*/  @P2 LDC R203, c[0x0][0x40c] ;  /* 0x00010300ffcb2b82 */ /* 0x000f220000000800 */
[----:B------:R-:W-:Y:S01]  /*5d90*/  @P0 FFMA.FTZ R108, R121, R198, R108 ;  /* 0x000000c6796c0223 */ /* 0x000fe2000001006c */
[----:B------:R-:W-:Y:S01]  /*5da0*/  SHF.L.U32 R198, R85, 0x10, RZ ;  /* 0x0000001055c67819 */ /* 0x000fe200000006ff */
[----:B0-----:R-:W-:Y:S01]  /*5db0*/  @P2 FMUL.FTZ R85, R84, R107 ;  /* 0x0000006b54552220 */ /* 0x001fe20000410000 */
[----:B------:R-:W-:Y:S01]  /*5dc0*/  SHF.L.U32 R201, R87, 0x10, RZ ;  /* 0x0000001057c97819 */ /* 0x000fe200000006ff */
[----:B------:R-:W-:Y:S01]  /*5dd0*/  @P0 FADD.FTZ R87, R165, -R204 ;  /* 0x800000cca5570221 */ /* 0x000fe20000010000 */
[----:B------:R-:W-:Y:S01]  /*5de0*/  @P0 FFMA.FTZ R178, R121, R105, R178 ;  /* 0x0000006979b20223 */ /* 0x000fe200000100b2 */
[----:B------:R-:W-:Y:S01]  /*5df0*/  @P0 FADD.FTZ R206, R195, -R206 ;  /* 0x800000cec3ce0221 */ /* 0x000fe20000010000 */
[----:B------:R-:W0:Y:S01]  /*5e00*/  @P2 LDC R207, c[0x0][0x40c] ;  /* 0x00010300ffcf2b82 */ /* 0x000e220000000800 */
[C---:B------:R-:W-:Y:S01]  /*5e10*/  @P0 FFMA.FTZ R202, R121.reuse, R87, R202 ;  /* 0x0000005779ca0223 */ /* 0x040fe200000100ca */
[----:B------:R-:W-:Y:S01]  /*5e20*/  @P2 F2FP.BF16.F32.PACK_AB R87, RZ, R85 ;  /* 0x00000055ff57223e */ /* 0x000fe200000010ff */
[C---:B------:R-:W-:Y:S01]  /*5e30*/  @P0 FFMA.FTZ R198, R121.reuse, R200, R198 ;  /* 0x000000c879c60223 */ /* 0x040fe200000100c6 */
[----:B-1----:R-:W-:Y:S01]  /*5e40*/  @P2 FMUL.FTZ R85, R106, R199 ;  /* 0x000000c76a552220 */ /* 0x002fe20000410000 */
[----:B------:R-:W-:Y:S01]  /*5e50*/  @P0 FFMA.FTZ R201, R121, R206, R201 ;  /* 0x000000ce79c90223 */ /* 0x000fe200000100c9 */
[----:B------:R-:W-:-:S02]  /*5e60*/  @P2 PRMT R80, R87, 0x7610, R80 ;  /* 0x0000761057502816 */ /* 0x000fc40000000050 */
[----:B------:R-:W1:Y:S01]  /*5e70*/  @P2 LDC R209, c[0x0][0x40c] ;  /* 0x00010300ffd12b82 */ /* 0x000e620000000800 */
[----:B---3--:R-:W-:Y:S01]  /*5e80*/  @P2 FMUL.FTZ R104, R86, R109 ;  /* 0x0000006d56682220 */ /* 0x008fe20000410000 */
[----:B--2---:R-:W-:Y:S01]  /*5e90*/  @P2 FMUL.FTZ R109, R178, R205 ;  /* 0x000000cdb26d2220 */ /* 0x004fe20000410000 */
[----:B------:R-:W-:Y:S02]  /*5ea0*/  @P2 F2FP.BF16.F32.PACK_AB R105, RZ, R85 ;  /* 0x00000055ff69223e */ /* 0x000fe400000010ff */
[----:B------:R-:W-:Y:S02]  /*5eb0*/  F2FP.BF16.F32.PACK_AB R84, R86, R84 ;  /* 0x000000545654723e */ /* 0x000fe400000010ff */
[----:B------:R-:W-:Y:S01]  /*5ec0*/  @P2 F2FP.BF16.F32.PACK_AB R109, RZ, R109 ;  /* 0x0000006dff6d223e */ /* 0x000fe200000010ff */
[----:B----4-:R-:W-:Y:S01]  /*5ed0*/  @P2 FMUL.FTZ R107, R108, R203 ;  /* 0x000000cb6c6b2220 */ /* 0x010fe20000410000 */
[----:B------:R-:W-:Y:S02]  /*5ee0*/  @P2 F2FP.BF16.F32.PACK_AB R104, RZ, R104 ;  /* 0x00000068ff68223e */ /* 0x000fe400000010ff */
[----:B------:R-:W-:-:S02]  /*5ef0*/  @P2 PRMT R81, R105, 0x7610, R81 ;  /* 0x0000761069512816 */ /* 0x000fc40000000051 */
[----:B------:R-:W-:Y:S02]  /*5f00*/  @P2 F2FP.BF16.F32.PACK_AB R107, RZ, R107 ;  /* 0x0000006bff6b223e */ /* 0x000fe400000010ff */
[----:B------:R-:W-:Y:S01]  /*5f10*/  @P2 PRMT R82, R109, 0x7610, R82 ;  /* 0x000076106d522816 */ /* 0x000fe20000000052 */
[----:B0-----:R-:W-:Y:S01]  /*5f20*/  @P2 FMUL.FTZ R121, R198, R207 ;  /* 0x000000cfc6792220 */ /* 0x001fe20000410000 */
[----:B------:R-:W-:Y:S02]  /*5f30*/  F2FP.BF16.F32.PACK_AB R85, R108, R106 ;  /* 0x0000006a6c55723e */ /* 0x000fe400000010ff */
[----:B------:R-:W-:Y:S02]  /*5f40*/  F2FP.BF16.F32.PACK_AB R86, R198, R178 ;  /* 0x000000b2c656723e */ /* 0x000fe400000010ff */
[----:B------:R-:W-:Y:S02]  /*5f50*/  @P2 F2FP.BF16.F32.PACK_AB R121, RZ, R121 ;  /* 0x00000079ff79223e */ /* 0x000fe400000010ff */
[----:B------:R-:W-:Y:S01]  /*5f60*/  @P2 PRMT R80, R80, 0x5410, R104 ;  /* 0x0000541050502816 */ /* 0x000fe20000000068 */
[----:B-1----:R-:W-:Y:S01]  /*5f70*/  @P2 FMUL.FTZ R199, R202, R209 ;  /* 0x000000d1cac72220 */ /* 0x002fe20000410000 */
[----:B------:R-:W-:-:S02]  /*5f80*/  @P2 PRMT R81, R81, 0x5410, R107 ;  /* 0x0000541051512816 */ /* 0x000fc4000000006b */
[----:B------:R-:W-:Y:S02]  /*5f90*/  F2FP.BF16.F32.PACK_AB R87, R201, R202 ;  /* 0x000000cac957723e */ /* 0x000fe400000010ff */
[----:B------:R-:W-:Y:S02]  /*5fa0*/  @P2 F2FP.BF16.F32.PACK_AB R199, RZ, R199 ;  /* 0x000000c7ffc7223e */ /* 0x000fe400000010ff */
[----:B------:R-:W-:Y:S02]  /*5fb0*/  @P2 PRMT R82, R82, 0x5410, R121 ;  /* 0x0000541052522816 */ /* 0x000fe40000000079 */
[----:B------:R-:W-:Y:S01]  /*5fc0*/  @P2 PRMT R83, R199, 0x7610, R83 ;  /* 0x00007610c7532816 */ /* 0x000fe20000000053 */
[----:B------:R-:W-:Y:S06]  /*5fd0*/  @!P2 BRA `(.L_x_164) ;  /* 0x0000000c0048a947 */ /* 0x000fec0003800000 */
[----:B------:R-:W-:-:S05]  /*5fe0*/  FMUL.FTZ R201, R201, UR13 ;  /* 0x0000000dc9c97c20 */ /* 0x000fca0008410000 */
[----:B------:R-:W-:-:S04]  /*5ff0*/  F2FP.BF16.F32.PACK_AB R201, RZ, R201 ;  /* 0x000000c9ffc9723e */ /* 0x000fc800000010ff */
[----:B------:R-:W-:Y:S01]  /*6000*/  PRMT R83, R83, 0x5410, R201 ;  /* 0x0000541053537816 */ /* 0x000fe200000000c9 */
[----:B------:R-:W-:Y:S06]  /*6010*/  BRA `(.L_x_164) ;  /* 0x0000000c00387947 */ /* 0x000fec0003800000 */
.L_x_163:
        /* <DEDUP_REMOVED lines=70> */
.L_x_162:
[----:B------:R-:W-:Y:S05]  /*6480*/  @!P1 BRA `(.L_x_165) ;  /* 0x0000000400189947 */ /* 0x000fea0003800000 */
[----:B0-----:R-:W0:Y:S01]  /*6490*/  @P2 LDC R87, c[0x0][0x40c] ;  /* 0x00010300ff572b82 */ /* 0x001e220000000800 */
[----:B------:R-:W-:Y:S01]  /*64a0*/  ISETP.GT.AND P0, PT, R108, RZ, PT ;  /* 0x000000ff6c00720c */ /* 0x000fe20003f04270 */
[-CC-:B------:R-:W-:Y:S01]  /*64b0*/  FFMA.FTZ R85, R173, R109.reuse, R178.reuse ;  /* 0x0000006dad557223 */ /* 0x180fe200000100b2 */
[-CC-:B------:R-:W-:Y:S01]  /*64c0*/  FFMA.FTZ R86, R188, R109.reuse, R178.reuse ;  /* 0x0000006dbc567223 */ /* 0x180fe200000100b2 */
[-CC-:B------:R-:W-:Y:S01]  /*64d0*/  FFMA.FTZ R105, R171, R109.reuse, R178.reuse ;  /* 0x0000006dab697223 */ /* 0x180fe200000100b2 */
[-CC-:B------:R-:W-:Y:S01]  /*64e0*/  FFMA.FTZ R108, R190, R109.reuse, R178.reuse ;  /* 0x0000006dbe6c7223 */ /* 0x180fe200000100b2 */
[-CC-:B------:R-:W-:Y:S01]  /*64f0*/  FFMA.FTZ R107, R169, R109.reuse, R178.reuse ;  /* 0x0000006da96b7223 */ /* 0x180fe200000100b2 */
[-CC-:B------:R-:W-:Y:S01]  /*6500*/  FFMA.FTZ R198, R192, R109.reuse, R178.reuse ;  /* 0x0000006dc0c67223 */ /* 0x180fe200000100b2 */
[----:B------:R-:W1:Y:S01]  /*6510*/  @P2 LDC R104, c[0x0][0x40c] ;  /* 0x00010300ff682b82 */ /* 0x000e620000000800 */
[-CC-:B------:R-:W-:Y:S01]  /*6520*/  FFMA.FTZ R210, R194, R109.reuse, R178.reuse ;  /* 0x0000006dc2d27223 */ /* 0x180fe200000100b2 */
[----:B------:R-:W-:Y:S01]  /*6530*/  FFMA.FTZ R202, R167, R109, R178 ;  /* 0x0000006da7ca7223 */ /* 0x000fe200000100b2 */
[----:B------:R-:W-:Y:S01]  /*6540*/  FADD.FTZ R84, R170, -R85 ;  /* 0x80000055aa547221 */ /* 0x000fe20000010000 */
[----:B------:R-:W-:Y:S01]  /*6550*/  FADD.FTZ R86, R187, -R86 ;  /* 0x80000056bb567221 */ /* 0x000fe20000010000 */
[----:B------:R-:W-:Y:S01]  /*6560*/  FADD.FTZ R106, R168, -R105 ;  /* 0x80000069a86a7221 */ /* 0x000fe20000010000 */
[----:B------:R-:W-:Y:S01]  /*6570*/  FADD.FTZ R178, R166, -R107 ;  /* 0x8000006ba6b27221 */ /* 0x000fe20000010000 */
[C---:B------:R-:W-:Y:S01]  /*6580*/  FMUL.FTZ R84, R121.reuse, R84 ;  /* 0x0000005479547220 */ /* 0x040fe20000410000 */
[----:B------:R-:W2:Y:S01]  /*6590*/  @P2 LDC R109, c[0x0][0x40c] ;  /* 0x00010300ff6d2b82 */ /* 0x000ea20000000800 */
[----:B------:R-:W-:Y:S01]  /*65a0*/  FMUL.FTZ R85, R121, R86 ;  /* 0x0000005679557220 */ /* 0x000fe20000410000 */
[----:B------:R-:W-:Y:S01]  /*65b0*/  FADD.FTZ R200, R191, -R198 ;  /* 0x800000c6bfc87221 */ /* 0x000fe20000010000 */
[----:B------:R-:W-:Y:S01]  /*65c0*/  FADD.FTZ R108, R189, -R108 ;  /* 0x8000006cbd6c7221 */ /* 0x000fe20000010000 */
[----:B------:R-:W-:Y:S01]  /*65d0*/  FADD.FTZ R210, R195, -R210 ;  /* 0x800000d2c3d27221 */ /* 0x000fe20000010000 */
[----:B------:R-:W-:Y:S01]  /*65e0*/  FSEL R198, R84, RZ, P0 ;  /* 0x000000ff54c67208 */ /* 0x000fe20000000000 */
[----:B------:R-:W-:Y:S01]  /*65f0*/  FMUL.FTZ R86, R121, R106 ;  /* 0x0000006a79567220 */ /* 0x000fe20000410000 */
[----:B------:R-:W-:Y:S01]  /*6600*/  FADD.FTZ R202, R165, -R202 ;  /* 0x800000caa5ca7221 */ /* 0x000fe20000010000 */
[----:B------:R-:W3:Y:S01]  /*6610*/  @P2 LDC R205, c[0x0][0x40c] ;  /* 0x00010300ffcd2b82 */ /* 0x000ee20000000800 */
[----:B------:R-:W-:Y:S01]  /*6620*/  FMUL.FTZ R106, R121, R178 ;  /* 0x000000b2796a7220 */ /* 0x000fe20000410000 */
[----:B------:R-:W-:Y:S01]  /*6630*/  FSEL R199, R85, RZ, P0 ;  /* 0x000000ff55c77208 */ /* 0x000fe20000000000 */
[C---:B------:R-:W-:Y:S01]  /*6640*/  FMUL.FTZ R105, R121.reuse, R108 ;  /* 0x0000006c79697220 */ /* 0x040fe20000410000 */
[C---:B------:R-:W-:Y:S01]  /*6650*/  FMUL.FTZ R107, R121.reuse, R200 ;  /* 0x000000c8796b7220 */ /* 0x040fe20000410000 */
[C---:B------:R-:W-:Y:S01]  /*6660*/  FMUL.FTZ R178, R121.reuse, R210 ;  /* 0x000000d279b27220 */ /* 0x040fe20000410000 */
[----:B0-----:R-:W-:Y:S01]  /*6670*/  @P2 FMUL.FTZ R84, R198, R87 ;  /* 0x00000057c6542220 */ /* 0x001fe20000410000 */
[----:B------:R-:W-:Y:S01]  /*6680*/  FMUL.FTZ R121, R121, R202 ;  /* 0x000000ca79797220 */ /* 0x000fe20000410000 */
[----:B------:R-:W0:Y:S01]  /*6690*/  @P2 LDC R204, c[0x0][0x40c] ;  /* 0x00010300ffcc2b82 */ /* 0x000e220000000800 */
[----:B------:R-:W-:Y:S01]  /*66a0*/  FSEL R200, R86, RZ, P0 ;  /* 0x000000ff56c87208 */ /* 0x000fe20000000000 */
[----:B-1----:R-:W-:Y:S01]  /*66b0*/  @P2 FMUL.FTZ R85, R199, R104 ;  /* 0x00000068c7552220 */ /* 0x002fe20000410000 */
[----:B------:R-:W-:-:S02]  /*66c0*/  FSEL R202, R106, RZ, P0 ;  /* 0x000000ff6aca7208 */ /* 0x000fc40000000000 */
[----:B------:R-:W-:Y:S02]  /*66d0*/  @P2 F2FP.BF16.F32.PACK_AB R87, RZ, R84 ;  /* 0x00000054ff57223e */ /* 0x000fe400000010ff */
[----:B------:R-:W-:Y:S01]  /*66e0*/  FSEL R201, R105, RZ, P0 ;  /* 0x000000ff69c97208 */ /* 0x000fe20000000000 */
        /* <DEDUP_REMOVED lines=32> */
.L_x_165:
[----:B0-----:R-:W0:Y:S01]  /*68f0*/  @P2 LDC R107, c[0x0][0x40c] ;  /* 0x00010300ff6b2b82 */ /* 0x001e220000000800 */
[-CC-:B------:R-:W-:Y:S01]  /*6900*/  FFMA.FTZ R105, R173, R109.reuse, R178.reuse ;  /* 0x0000006dad697223 */ /* 0x180fe200000100b2 */
[----:B------:R-:W-:Y:S01]  /*6910*/  ISETP.GT.AND P0, PT, R108, RZ, PT ;  /* 0x000000ff6c00720c */ /* 0x000fe20003f04270 */
[-CC-:B------:R-:W-:Y:S01]  /*6920*/  FFMA.FTZ R106, R188, R109.reuse, R178.reuse ;  /* 0x0000006dbc6a7223 */ /* 0x180fe200000100b2 */
[-CC-:B------:R-:W-:Y:S01]  /*6930*/  FFMA.FTZ R199, R171, R109.reuse, R178.reuse ;  /* 0x0000006dabc77223 */ /* 0x180fe200000100b2 */
        /* <DEDUP_REMOVED lines=19> */
[----:B0-----:R-:W-:Y:S01]  /*6a70*/  @P2 FMUL.FTZ R104, R104, R107 ;  /* 0x0000006b68682220 */ /* 0x001fe20000410000 */
[----:B------:R-:W0:Y:S01]  /*6a80*/  @P2 LDC R105, c[0x0][0x40c] ;  /* 0x00010300ff692b82 */ /* 0x000e220000000800 */
[C---:B------:R-:W-:Y:S01]  /*6a90*/  @P2 FMUL.FTZ R202, R121.reuse, R202 ;  /* 0x000000ca79ca2220 */ /* 0x040fe20000410000 */
[C---:B------:R-:W-:Y:S01]  /*6aa0*/  @P2 FMUL.FTZ R106, R121.reuse, R106 ;  /* 0x0000006a796a2220 */ /* 0x040fe20000410000 */
[C---:B------:R-:W-:Y:S01]  /*6ab0*/  @P2 FMUL.FTZ R178, R121.reuse, R178 ;  /* 0x000000b279b22220 */ /* 0x040fe20000410000 */
[----:B------:R-:W-:Y:S01]  /*6ac0*/  @P2 F2FP.BF16.F32.PACK_AB R104, RZ, R104 ;  /* 0x00000068ff68223e */ /* 0x000fe200000010ff */
[C---:B------:R-:W-:Y:S01]  /*6ad0*/  @P2 FMUL.FTZ R200, R121.reuse, R200 ;  /* 0x000000c879c82220 */ /* 0x040fe20000410000 */
[----:B------:R-:W-:Y:S01]  /*6ae0*/  FMUL.FTZ R204, R121, R204 ;  /* 0x000000cc79cc7220 */ /* 0x000fe20000410000 */
[----:B------:R-:W-:Y:S01]  /*6af0*/  @P2 FSEL R108, R108, RZ, P0 ;  /* 0x000000ff6c6c2208 */ /* 0x000fe20000000000 */
[----:B------:R-:W3:Y:S01]  /*6b00*/  @P2 LDC R107, c[0x0][0x40c] ;  /* 0x00010300ff6b2b82 */ /* 0x000ee20000000800 */
[----:B------:R-:W-:-:S02]  /*6b10*/  @P2 FSEL R198, R198, RZ, P0 ;  /* 0x000000ffc6c62208 */ /* 0x000fc40000000000 */
[----:B------:R-:W-:Y:S02]  /*6b20*/  @P2 FSEL R202, R202, RZ, P0 ;  /* 0x000000ffcaca2208 */ /* 0x000fe40000000000 */
[----:B------:R-:W-:Y:S01]  /*6b30*/  @P2 PRMT R80, R104, 0x7610, R80 ;  /* 0x0000761068502816 */ /* 0x000fe20000000050 */
[----:B-1----:R-:W-:Y:S01]  /*6b40*/  @P2 FMUL.FTZ R198, R198, R203 ;  /* 0x000000cbc6c62220 */ /* 0x002fe20000410000 */
[----:B------:R-:W-:Y:S01]  /*6b50*/  @P2 FSEL R106, R106, RZ, P0 ;  /* 0x000000ff6a6a2208 */ /* 0x000fe20000000000 */
[----:B------:R-:W1:Y:S01]  /*6b60*/  @P2 LDC R109, c[0x0][0x40c] ;  /* 0x00010300ff6d2b82 */ /* 0x000e620000000800 */
[----:B------:R-:W-:Y:S01]  /*6b70*/  @P2 FSEL R178, R178, RZ, P0 ;  /* 0x000000ffb2b22208 */ /* 0x000fe20000000000 */
[----:B--2---:R-:W-:Y:S01]  /*6b80*/  @P2 FMUL.FTZ R202, R202, R207 ;  /* 0x000000cfcaca2220 */ /* 0x004fe20000410000 */
[----:B------:R-:W-:Y:S02]  /*6b90*/  @P2 FSEL R200, R200, RZ, P0 ;  /* 0x000000ffc8c82208 */ /* 0x000fe40000000000 */
[----:B------:R-:W-:-:S02]  /*6ba0*/  FSEL R104, R204, RZ, P0 ;  /* 0x000000ffcc687208 */ /* 0x000fc40000000000 */
[----:B------:R-:W-:Y:S01]  /*6bb0*/  @P2 F2FP.BF16.F32.PACK_AB R198, RZ, R198 ;  /* 0x000000c6ffc6223e */ /* 0x000fe200000010ff */
[----:B------:R-:W2:Y:S01]  /*6bc0*/  @P2 LDC R205, c[0x0][0x40c] ;  /* 0x00010300ffcd2b82 */ /* 0x000ea20000000800 */
[----:B0-----:R-:W-:Y:S01]  /*6bd0*/  @P2 FMUL.FTZ R106, R106, R105 ;  /* 0x000000696a6a2220 */ /* 0x001fe20000410000 */
[----:B------:R-:W-:Y:S02]  /*6be0*/  @P2 F2FP.BF16.F32.PACK_AB R202, RZ, R202 ;  /* 0x000000caffca223e */ /* 0x000fe400000010ff */
[----:B------:R-:W-:Y:S02]  /*6bf0*/  @P2 PRMT R82, R198, 0x7610, R82 ;  /* 0x00007610c6522816 */ /* 0x000fe40000000052 */
[----:B------:R-:W-:Y:S02]  /*6c00*/  @P2 F2FP.BF16.F32.PACK_AB R106, RZ, R106 ;  /* 0x0000006aff6a223e */ /* 0x000fe400000010ff */
[----:B------:R-:W0:Y:S01]  /*6c10*/  @P2 LDC R209, c[0x0][0x40c] ;  /* 0x00010300ffd12b82 */ /* 0x000e220000000800 */
[----:B---3--:R-:W-:Y:S01]  /*6c20*/  @P2 FMUL.FTZ R108, R108, R107 ;  /* 0x0000006b6c6c2220 */ /* 0x008fe20000410000 */
[----:B------:R-:W-:-:S02]  /*6c30*/  @P2 PRMT R83, R202, 0x7610, R83 ;  /* 0x00007610ca532816 */ /* 0x000fc40000000053 */
[----:B------:R-:W-:Y:S02]  /*6c40*/  @P2 PRMT R80, R80, 0x5410, R106 ;  /* 0x0000541050502816 */ /* 0x000fe4000000006a */
[----:B------:R-:W-:Y:S01]  /*6c50*/  @P2 F2FP.BF16.F32.PACK_AB R108, RZ, R108 ;  /* 0x0000006cff6c223e */ /* 0x000fe200000010ff */
[----:B-1----:R-:W-:-:S03]  /*6c60*/  @P2 FMUL.FTZ R178, R178, R109 ;  /* 0x0000006db2b22220 */ /* 0x002fc60000410000 */
[----:B------:R-:W-:Y:S02]  /*6c70*/  @P2 PRMT R81, R108, 0x7610, R81 ;  /* 0x000076106c512816 */ /* 0x000fe40000000051 */
[----:B------:R-:W-:Y:S01]  /*6c80*/  @P2 F2FP.BF16.F32.PACK_AB R178, RZ, R178 ;  /* 0x000000b2ffb2223e */ /* 0x000fe200000010ff */
[----:B--2---:R-:W-:-:S03]  /*6c90*/  @P2 FMUL.FTZ R200, R200, R205 ;  /* 0x000000cdc8c82220 */ /* 0x004fc60000410000 */
[----:B------:R-:W-:Y:S02]  /*6ca0*/  @P2 PRMT R81, R81, 0x5410, R178 ;  /* 0x0000541051512816 */ /* 0x000fe400000000b2 */
[----:B------:R-:W-:Y:S01]  /*6cb0*/  @P2 F2FP.BF16.F32.PACK_AB R200, RZ, R200 ;  /* 0x000000c8ffc8223e */ /* 0x000fe200000010ff */
[----:B0-----:R-:W-:-:S03]  /*6cc0*/  @P2 FMUL.FTZ R104, R104, R209 ;  /* 0x000000d168682220 */ /* 0x001fc60000410000 */
[----:B------:R-:W-:Y:S02]  /*6cd0*/  @P2 PRMT R82, R82, 0x5410, R200 ;  /* 0x0000541052522816 */ /* 0x000fe400000000c8 */
[----:B------:R-:W-:-:S04]  /*6ce0*/  @P2 F2FP.BF16.F32.PACK_AB R104, RZ, R104 ;  /* 0x00000068ff68223e */ /* 0x000fc800000010ff */
[----:B------:R-:W-:-:S07]  /*6cf0*/  @P2 PRMT R83, R83, 0x5410, R104 ;  /* 0x0000541053532816 */ /* 0x000fce0000000068 */
.L_x_164:
[----:B------:R-:W-:Y:S05]  /*6d00*/  BSYNC.RECONVERGENT B1 ;  /* 0x0000000000017941 */ /* 0x000fea0003800200 */
.L_x_161:
[----:B------:R-:W0:Y:S01]  /*6d10*/  @P1 LDC.64 R108, c[0x0][0x478] ;  /* 0x00011e00ff6c1b82 */ /* 0x000e220000000a00 */
[----:B------:R-:W-:Y:S02]  /*6d20*/  @P1 IADD3 R197, PT, PT, R197, 0x60, RZ ;  /* 0x00000060c5c51810 */ /* 0x000fe40007ffe0ff */
[----:B------:R-:W-:-:S05]  /*6d30*/  @P2 IADD3 R177, PT, PT, R177, 0x60, RZ ;  /* 0x00000060b1b12810 */ /* 0x000fca0007ffe0ff */
[----:B------:R-:W1:Y:S08]  /*6d40*/  @P2 LDC.64 R106, c[0x0][0x468] ;  /* 0x00011a00ff6a2b82 */ /* 0x000e700000000a00 */
[----:B------:R-:W2:Y:S01]  /*6d50*/  LDC.64 R104, c[0x0][0x380] ;  /* 0x0000e000ff687b82 */ /* 0x000ea20000000a00 */
[----:B0-----:R-:W-:-:S05]  /*6d60*/  @P1 IMAD.WIDE.U32 R108, R197, 0x10, R108 ;  /* 0x00000010c56c1825 */ /* 0x001fca00078e006c */
[----:B------:R0:W-:Y:S01]  /*6d70*/  @P1 STG.E.128 desc[UR6][R108.64], R84 ;  /* 0x000000546c001986 */ /* 0x0001e2000c101d06 */
[----:B-1----:R-:W-:-:S05]  /*6d80*/  @P2 IMAD.WIDE.U32 R106, R177, 0x10, R106 ;  /* 0x00000010b16a2825 */ /* 0x002fca00078e006a */
[----:B------:R0:W-:Y:S01]  /*6d90*/  @P2 STG.E.128 desc[UR6][R106.64], R80 ;  /* 0x000000506a002986 */ /* 0x0001e2000c101d06 */
[----:B--2---:R-:W-:-:S04]  /*6da0*/  LEA R111, R104, R111, 0x2 ;  /* 0x0000006f686f7211 */ /* 0x004fc800078e10ff */
[----:B------:R-:W-:-:S13]  /*6db0*/  ISETP.GE.AND P0, PT, R111, R105, PT ;  /* 0x000000696f00720c */ /* 0x000fda0003f06270 */
[----:B0-----:R-:W-:Y:S05]  /*6dc0*/  @!P0 BRA `(.L_x_166) ;  /* 0xffffff9400b48947 */ /* 0x001fea000383ffff */
.L_x_141:
[----:B------:R-:W-:Y:S05]  /*6dd0*/  BSYNC B0 ;  /* 0x0000000000007941 */ /* 0x000fea0003800000 */
.L_x_140:
        /* <DEDUP_REMOVED lines=38> */
[----:B-----5:R-:W-:Y:S02]  /*7040*/  FADD.FTZ R3, R3, R12 ;  /* 0x0000000c03037221 */ /* 0x020fe40000010000 */
[----:B------:R-:W5:Y:S01]  /*7050*/  LDC R12, c[0x0][0x388] ;  /* 0x0000e200ff0c7b82 */ /* 0x000f620000000800 */
[----:B------:R-:W4:Y:S01]  /*7060*/  LDS R10, [R6+0xe00] ;  /* 0x000e0000060a7984 */ /* 0x000f220000000800 */
[----:B--2---:R-:W-:-:S03]  /*7070*/  FADD.FTZ R4, RZ, R4 ;  /* 0x00000004ff047221 */ /* 0x004fc60000010000 */
[----:B------:R-:W2:Y:S01]  /*7080*/  LDS R33, [R6+0x1e00] ;  /* 0x001e000006217984 */ /* 0x000ea20000000800 */
[----:B-1----:R-:W-:-:S03]  /*7090*/  FADD.FTZ R4, R4, R13 ;  /* 0x0000000d04047221 */ /* 0x002fc60000010000 */
[----:B------:R-:W1:Y:S01]  /*70a0*/  LDS R35, [R6+0x2000] ;  /* 0x0020000006237984 */ /* 0x000e620000000800 */
[----:B------:R-:W-:-:S03]  /*70b0*/  FADD.FTZ R5, RZ, R5 ;  /* 0x00000005ff057221 */ /* 0x000fc60000010000 */
[----:B------:R-:W5:Y:S01]  /*70c0*/  LDS R36, [R6+0x2200] ;  /* 0x0022000006247984 */ /* 0x000f620000000800 */
[----:B------:R-:W-:-:S03]  /*70d0*/  FADD.FTZ R5, R5, R14 ;  /* 0x0000000e05057221 */ /* 0x000fc60000010000 */
[----:B------:R-:W5:Y:S01]  /*70e0*/  LDS R37, [R6+0x2400] ;  /* 0x0024000006257984 */ /* 0x000f620000000800 */
[----:B------:R-:W-:-:S03]  /*70f0*/  FADD.FTZ R7, RZ, R7 ;  /* 0x00000007ff077221 */ /* 0x000fc60000010000 */
[----:B------:R-:W5:Y:S01]  /*7100*/  LDS R38, [R6+0x2600] ;  /* 0x0026000006267984 */ /* 0x000f620000000800 */
[----:B------:R-:W-:-:S03]  /*7110*/  FADD.FTZ R7, R7, R32 ;  /* 0x0000002007077221 */ /* 0x000fc60000010000 */
[----:B------:R-:W5:Y:S01]  /*7120*/  LDS R40, [R6+0x2800] ;  /* 0x0028000006287984 */ /* 0x000f620000000800 */
[----:B------:R-:W-:-:S03]  /*7130*/  FADD.FTZ R8, RZ, R8 ;  /* 0x00000008ff087221 */ /* 0x000fc60000010000 */
[----:B------:R-:W5:Y:S01]  /*7140*/  LDS R39, [R6+0x2a00] ;  /* 0x002a000006277984 */ /* 0x000f620000000800 */
[----:B0-----:R-:W-:-:S03]  /*7150*/  FADD.FTZ R8, R8, R15 ;  /* 0x0000000f08087221 */ /* 0x001fc60000010000 */
[----:B------:R-:W0:Y:S01]  /*7160*/  LDS R42, [R6+0x2c00] ;  /* 0x002c0000062a7984 */ /* 0x000e220000000800 */
[----:B---3--:R-:W-:-:S03]  /*7170*/  FADD.FTZ R9, RZ, R9 ;  /* 0x00000009ff097221 */ /* 0x008fc60000010000 */
[----:B------:R-:W3:Y:S01]  /*7180*/  LDS R41, [R6+0x2e00] ;  /* 0x002e000006297984 */ /* 0x000ee20000000800 */
[----:B----4-:R-:W-:-:S03]  /*7190*/  FADD.FTZ R9, R9, R34 ;  /* 0x0000002209097221 */ /* 0x010fc60000010000 */
[----:B------:R-:W4:Y:S01]  /*71a0*/  LDS R43, [R6+0x3000] ;  /* 0x00300000062b7984 */ /* 0x000f220000000800 */
[----:B------:R-:W-:-:S03]  /*71b0*/  FADD.FTZ R10, RZ, R10 ;  /* 0x0000000aff0a7221 */ /* 0x000fc60000010000 */
[----:B------:R-:W4:Y:S01]  /*71c0*/  LDS R44, [R6+0x3200] ;  /* 0x00320000062c7984 */ /* 0x000f220000000800 */
[----:B--2---:R-:W-:-:S03]  /*71d0*/  FADD.FTZ R10, R10, R33 ;  /* 0x000000210a0a7221 */ /* 0x004fc60000010000 */
[----:B------:R-:W2:Y:S01]  /*71e0*/  LDS R45, [R6+0x3400] ;  /* 0x00340000062d7984 */ /* 0x000ea20000000800 */
[----:B-1----:R-:W-:-:S03]  /*71f0*/  FADD.FTZ R2, R2, R35 ;  /* 0x0000002302027221 */ /* 0x002fc60000010000 */
[----:B------:R-:W1:Y:S01]  /*7200*/  LDS R46, [R6+0x3600] ;  /* 0x00360000062e7984 */ /* 0x000e620000000800 */
[----:B-----5:R-:W-:-:S03]  /*7210*/  FADD.FTZ R3, R3, R36 ;  /* 0x0000002403037221 */ /* 0x020fc60000010000 */
        /* <DEDUP_REMOVED lines=12> */
[----:B------:R-:W-:Y:S01]  /*72e0*/  FADD.FTZ R11, R3, R44 ;  /* 0x0000002c030b7221 */ /* 0x000fe20000010000 */
[----:B------:R-:W-:Y:S02]  /*72f0*/  IMAD R3, R12, UR4, RZ ;  /* 0x000000040c037c24 */ /* 0x000fe4000f8e02ff */
[----:B--2---:R-:W-:Y:S01]  /*7300*/  FADD.FTZ R45, R4, R45 ;  /* 0x0000002d042d7221 */ /* 0x004fe20000010000 */
[----:B-1----:R-:W-:Y:S01]  /*7310*/  FADD.FTZ R13, R5, R46 ;  /* 0x0000002e050d7221 */ /* 0x002fe20000010000 */
[----:B------:R-:W-:Y:S01]  /*7320*/  STS.128 [R0], R16 ;  /* 0x0000001000007388 */ /* 0x000fe20000000c00 */
[----:B-----5:R-:W-:-:S03]  /*7330*/  FADD.FTZ R7, R7, R48 ;  /* 0x0000003007077221 */ /* 0x020fc60000010000 */
[----:B------:R-:W-:Y:S01]  /*7340*/  STS.128 [R0+0x10], R20 ;  /* 0x0000101400007388 */ /* 0x000fe20000000c00 */
[----:B------:R-:W-:-:S03]  /*7350*/  FADD.FTZ R47, R8, R47 ;  /* 0x0000002f082f7221 */ /* 0x000fc60000010000 */
[----:B------:R0:W-:Y:S01]  /*7360*/  STS.128 [R0+0x400], R24 ;  /* 0x0004001800007388 */ /* 0x0001e20000000c00 */
[----:B------:R-:W-:-:S03]  /*7370*/  FADD.FTZ R9, R9, R50 ;  /* 0x0000003209097221 */ /* 0x000fc60000010000 */
[----:B------:R-:W-:Y:S01]  /*7380*/  STS.128 [R0+0x410], R28 ;  /* 0x0004101c00007388 */ /* 0x000fe20000000c00 */
[----:B------:R-:W-:-:S03]  /*7390*/  FADD.FTZ R49, R10, R49 ;  /* 0x000000310a317221 */ /* 0x000fc60000010000 */
[----:B------:R-:W-:Y:S04]  /*73a0*/  STS.128 [R0+0x800], R76 ;  /* 0x0008004c00007388 */ /* 0x000fe80000000c00 */
[----:B------:R-:W-:Y:S04]  /*73b0*/  STS.128 [R0+0x810], R72 ;  /* 0x0008104800007388 */ /* 0x000fe80000000c00 */
[----:B------:R-:W-:Y:S01]  /*73c0*/  STS.128 [R0+0xc00], R68 ;  /* 0x000c004400007388 */ /* 0x000fe20000000c00 */
[----:B0-----:R-:W-:-:S03]  /*73d0*/  IADD3 R24, P0, PT, R3, R196, RZ ;  /* 0x000000c403187210 */ /* 0x001fc60007f1e0ff */
[----:B------:R-:W-:Y:S01]  /*73e0*/  STS.128 [R0+0xc10], R64 ;  /* 0x000c104000007388 */ /* 0x000fe20000000c00 */
[----:B------:R-:W-:Y:S02]  /*73f0*/  IADD3.X R3, PT, PT, RZ, RZ, RZ, P0, !PT ;  /* 0x000000ffff037210 */ /* 0x000fe400007fe4ff */
[C---:B------:R-:W-:Y:S01]  /*7400*/  SHF.L.U32 R4, R24.reuse, 0x2, RZ ;  /* 0x0000000218047819 */ /* 0x040fe200000006ff */
[----:B------:R-:W-:Y:S01]  /*7410*/  BAR.SYNC.DEFER_BLOCKING 0x0 ;  /* 0x0000000000007b1d */ /* 0x000fe20000010000 */
[----:B------:R-:W-:Y:S02]  /*7420*/  SHF.L.U64.HI R24, R24, 0x2, R3 ;  /* 0x0000000218187819 */ /* 0x000fe40000010203 */
[C---:B------:R-:W-:Y:S02]  /*7430*/  IADD3 R2, P0, PT, R4.reuse, UR18, RZ ;  /* 0x0000001204027c10 */ /* 0x040fe4000ff1e0ff */
[----:B------:R-:W-:Y:S02]  /*7440*/  IADD3 R4, P1, PT, R4, UR16, RZ ;  /* 0x0000001004047c10 */ /* 0x000fe4000ff3e0ff */
[----:B------:R-:W-:Y:S01]  /*7450*/  IADD3.X R3, PT, PT, R24, UR19, RZ, P0, !PT ;  /* 0x0000001318037c10 */ /* 0x000fe200087fe4ff */
[----:B------:R-:W0:Y:S04]  /*7460*/  LDS R51, [R6] ;  /* 0x0000000006337984 */ /* 0x000e280000000800 */
[----:B------:R-:W1:Y:S04]  /*7470*/  LDS R16, [R6+0x200] ;  /* 0x0002000006107984 */ /* 0x000e680000000800 */
[----:B------:R-:W2:Y:S04]  /*7480*/  LDS R18, [R6+0x1000] ;  /* 0x0010000006127984 */ /* 0x000ea80000000800 */
[----:B------:R-:W3:Y:S04]  /*7490*/  LDS R17, [R6+0x1200] ;  /* 0x0012000006117984 */ /* 0x000ee80000000800 */
[----:B------:R-:W4:Y:S04]  /*74a0*/  LDS R21, [R6+0x2000] ;  /* 0x0020000006157984 */ /* 0x000f280000000800 */
[----:B------:R-:W5:Y:S04]  /*74b0*/  LDS R23, [R6+0x2200] ;  /* 0x0022000006177984 */ /* 0x000f680000000800 */
[----:B------:R-:W5:Y:S04]  /*74c0*/  LDS R15, [R6+0x3000] ;  /* 0x00300000060f7984 */ /* 0x000f680000000800 */
[----:B------:R-:W5:Y:S04]  /*74d0*/  LDS R0, [R6+0x400] ;  /* 0x0004000006007984 */ /* 0x000f680000000800 */
[----:B------:R-:W5:Y:S04]  /*74e0*/  LDS R8, [R6+0x600] ;  /* 0x0006000006087984 */ /* 0x000f680000000800 */
[----:B------:R-:W5:Y:S01]  /*74f0*/  LDS R19, [R6+0x1400] ;  /* 0x0014000006137984 */ /* 0x000f620000000800 */
[----:B0-----:R-:W-:-:S03]  /*7500*/  FADD.FTZ R51, RZ, R51 ;  /* 0x00000033ff337221 */ /* 0x001fc60000010000 */
[----:B------:R-:W0:Y:S01]  /*7510*/  LDS R10, [R6+0x800] ;  /* 0x00080000060a7984 */ /* 0x000e220000000800 */
[----:B-1----:R-:W-:-:S03]  /*7520*/  FADD.FTZ R16, RZ, R16 ;  /* 0x00000010ff107221 */ /* 0x002fc60000010000 */
[----:B------:R-:W1:Y:S01]  /*7530*/  LDS R12, [R6+0xa00] ;  /* 0x000a0000060c7984 */ /* 0x000e620000000800 */
[----:B--2---:R-:W-:-:S03]  /*7540*/  FADD.FTZ R18, R51, R18 ;  /* 0x0000001233127221 */ /* 0x004fc60000010000 */
[----:B------:R-:W2:Y:S01]  /*7550*/  LDS R20, [R6+0x3200] ;  /* 0x0032000006147984 */ /* 0x000ea20000000800 */
[----:B---3--:R-:W-:-:S03]  /*7560*/  FADD.FTZ R16, R16, R17 ;  /* 0x0000001110107221 */ /* 0x008fc60000010000 */
[----:B------:R-:W3:Y:S01]  /*7570*/  LDS R27, [R6+0x2400] ;  /* 0x00240000061b7984 */ /* 0x000ee20000000800 */
[----:B----4-:R-:W-:-:S03]  /*7580*/  FADD.FTZ R18, R18, R21 ;  /* 0x0000001512127221 */ /* 0x010fc60000010000 */
[----:B------:R-:W4:Y:S01]  /*7590*/  LDS R17, [R6+0x1600] ;  /* 0x0016000006117984 */ /* 0x000f220000000800 */
[----:B-----5:R-:W-:-:S03]  /*75a0*/  FADD.FTZ R5, R16, R23 ;  /* 0x0000001710057221 */ /* 0x020fc60000010000 */
[----:B------:R-:W5:Y:S01]  /*75b0*/  LDS R21, [R6+0x1800] ;  /* 0x0018000006157984 */ /* 0x000f620000000800 */
[----:B------:R-:W-:-:S03]  /*75c0*/  FADD.FTZ R37, R18, R15 ;  /* 0x0000000f12257221 */ /* 0x000fc60000010000 */
[----:B------:R-:W5:Y:S01]  /*75d0*/  LDS R14, [R6+0xc00] ;  /* 0x000c0000060e7984 */ /* 0x000f620000000800 */
[----:B------:R-:W-:-:S03]  /*75e0*/  FADD.FTZ R0, RZ, R0 ;  /* 0x00000000ff007221 */ /* 0x000fc60000010000 */
[----:B------:R-:W5:Y:S01]  /*75f0*/  LDS R29, [R6+0x2600] ;  /* 0x00260000061d7984 */ /* 0x000f620000000800 */
[----:B------:R-:W-:-:S03]  /*7600*/  FADD.FTZ R8, RZ, R8 ;  /* 0x00000008ff087221 */ /* 0x000fc60000010000 */
[----:B------:R-:W5:Y:S01]  /*7610*/  LDS R23, [R6+0x1a00] ;  /* 0x001a000006177984 */ /* 0x000f620000000800 */
[----:B------:R-:W-:-:S03]  /*7620*/  FADD.FTZ R0, R0, R19 ;  /* 0x0000001300007221 */ /* 0x000fc60000010000 */
[----:B------:R-:W5:Y:S04]  /*7630*/  LDS R15, [R6+0xe00] ;  /* 0x000e0000060f7984 */ /* 0x000f680000000800 */
[----:B------:R-:W5:Y:S01]  /*7640*/  LDS R41, [R6+0x3400] ;  /* 0x0034000006297984 */ /* 0x000f620000000800 */
[----:B0-----:R-:W-:-:S03]  /*7650*/  FADD.FTZ R10, RZ, R10 ;  /* 0x0000000aff0a7221 */ /* 0x001fc60000010000 */
[----:B------:R-:W0:Y:S01]  /*7660*/  LDS R31, [R6+0x2800] ;  /* 0x00280000061f7984 */ /* 0x000e220000000800 */
[----:B-1----:R-:W-:-:S03]  /*7670*/  FADD.FTZ R12, RZ, R12 ;  /* 0x0000000cff0c7221 */ /* 0x002fc60000010000 */
[----:B------:R-:W1:Y:S01]  /*7680*/  LDS R25, [R6+0x1c00] ;  /* 0x001c000006197984 */ /* 0x000e620000000800 */
[----:B--2---:R-:W-:Y:S01]  /*7690*/  FADD.FTZ R39, R5, R20 ;  /* 0x0000001405277221 */ /* 0x004fe20000010000 */
[----:B------:R-:W-:Y:S02]  /*76a0*/  IADD3.X R5, PT, PT, R24, UR17, RZ, P1, !PT ;  /* 0x0000001118057c10 */ /* 0x000fe40008ffe4ff */
[----:B------:R-:W2:Y:S01]  /*76b0*/  LDS R51, [R6+0x3600] ;  /* 0x0036000006337984 */ /* 0x000ea20000000800 */
[----:B---3--:R-:W-:-:S03]  /*76c0*/  FADD.FTZ R0, R0, R27 ;  /* 0x0000001b00007221 */ /* 0x008fc60000010000 */
[----:B------:R-:W3:Y:S01]  /*76d0*/  LDS R33, [R6+0x2a00] ;  /* 0x002a000006217984 */ /* 0x000ee20000000800 */
[----:B----4-:R-:W-:-:S03]  /*76e0*/  FADD.FTZ R8, R8, R17 ;  /* 0x0000001108087221 */ /* 0x010fc60000010000 */
[----:B------:R-:W4:Y:S01]  /*76f0*/  LDS R16, [R6+0x1e00] ;  /* 0x001e000006107984 */ /* 0x000f220000000800 */
[----:B-----5:R-:W-:-:S03]  /*7700*/  FADD.FTZ R10, R10, R21 ;  /* 0x000000150a0a7221 */ /* 0x020fc60000010000 */
[----:B------:R-:W5:Y:S01]  /*7710*/  LDS R53, [R6+0x3800] ;  /* 0x0038000006357984 */ /* 0x000f620000000800 */
[----:B------:R-:W-:-:S03]  /*7720*/  FADD.FTZ R14, RZ, R14 ;  /* 0x0000000eff0e7221 */ /* 0x000fc60000010000 */
        /* <DEDUP_REMOVED lines=9> */
[----:B0-----:R-:W-:Y:S01]  /*77c0*/  FADD.FTZ R10, R10, R31 ;  /* 0x0000001f0a0a7221 */ /* 0x001fe20000010000 */
[----:B-1----:R-:W-:Y:S02]  /*77d0*/  FADD.FTZ R14, R14, R25 ;  /* 0x000000190e0e7221 */ /* 0x002fe40000010000 */
[----:B------:R-:W-:Y:S01]  /*77e0*/  STG.E desc[UR6][R2.64], R37 ;  /* 0x0000002502007986 */ /* 0x000fe2000c101906 */
[----:B--2---:R-:W-:-:S03]  /*77f0*/  FADD.FTZ R51, R8, R51 ;  /* 0x0000003308337221 */ /* 0x004fc60000010000 */
[----:B------:R-:W-:Y:S01]  /*7800*/  STG.E desc[UR6][R4.64], R43 ;  /* 0x0000002b04007986 */ /* 0x000fe2000c101906 */
[----:B---3--:R-:W-:-:S03]  /*7810*/  FADD.FTZ R12, R12, R33 ;  /* 0x000000210c0c7221 */ /* 0x008fc60000010000 */
[----:B------:R-:W-:Y:S01]  /*7820*/  STG.E desc[UR6][R2.64+0x200], R39 ;  /* 0x0002002702007986 */ /* 0x000fe2000c101906 */
[----:B----4-:R-:W-:-:S03]  /*7830*/  FADD.FTZ R15, R15, R16 ;  /* 0x000000100f0f7221 */ /* 0x010fc60000010000 */
        /* <DEDUP_REMOVED lines=20> */
.L_x_145:
[----:B------:R-:W-:Y:S01]  /*7980*/  HFMA2 R203, -RZ, RZ, 0, 5.9604644775390625e-08 ;  /* 0x00000001ffcb7431 */ /* 0x000fe200000001ff */
[----:B------:R-:W-:Y:S01]  /*7990*/  BSSY B1, `(.L_x_167) ;  /* 0x0000007000017945 */ /* 0x000fe20003800000 */
[----:B------:R-:W-:Y:S02]  /*79a0*/  MOV R204, R196 ;  /* 0x000000c400cc7202 */ /* 0x000fe40000000f00 */
[----:B------:R-:W-:Y:S02]  /*79b0*/  MOV R206, 0x1f ;  /* 0x0000001f00ce7802 */ /* 0x000fe40000000f00 */
[----:B------:R-:W-:-:S07]  /*79c0*/  MOV R201, 0xffffffff ;  /* 0xffffffff00c97802 */ /* 0x000fce0000000f00 */
[----:B------:R-:W-:Y:S05]  /*79d0*/  WARPSYNC.COLLECTIVE R201, `(.L_x_168) ;  /* 0x00000000c9087348 */ /* 0x000fea0003c00000 */
[----:B------:R0:W1:Y:S02]  /*79e0*/  SHFL.BFLY P1, R202, R204, R203, R206 ;  /* 0x0c0000cbccca7389 */ /* 0x00006400000200ce */
[----:B01----:R-:W-:Y:S05]  /*79f0*/  ENDCOLLECTIVE ;  /* 0x000000000000791b */ /* 0x003fea0003800000 */
.L_x_168:
[----:B------:R-:W-:Y:S05]  /*7a00*/  BSYNC B1 ;  /* 0x0000000000017941 */ /* 0x000fea0003800000 */
.L_x_167:
        /* <DEDUP_REMOVED lines=8> */
.L_x_169:
[----:B------:R-:W-:-:S05]  /*7a90*/  FADD.FTZ R105, R105, R196 ;  /* 0x000000c469697221 */ /* 0x000fca0000010000 */
[----:B------:R-:W-:Y:S01]  /*7aa0*/  MOV R204, R105 ;  /* 0x0000006900cc7202 */ /* 0x000fe20000000f00 */
[----:B------:R-:W-:Y:S01]  /*7ab0*/  HFMA2 R203, -RZ, RZ, 0, 1.1920928955078125e-07 ;  /* 0x00000002ffcb7431 */ /* 0x000fe200000001ff */
[----:B------:R-:W-:-:S07]  /*7ac0*/  MOV R104, R202 ;  /* 0x000000ca00687202 */ /* 0x000fce0000000f00 */
[----:B------:R-:W-:Y:S05]  /*7ad0*/  WARPSYNC.COLLECTIVE R201, `(.L_x_170) ;  /* 0x00000000c9087348 */ /* 0x000fea0003c00000 */
[----:B------:R0:W1:Y:S02]  /*7ae0*/  SHFL.BFLY P1, R202, R204, R203, R206 ;  /* 0x0c0000cbccca7389 */ /* 0x00006400000200ce */
[----:B01----:R-:W-:Y:S05]  /*7af0*/  ENDCOLLECTIVE ;  /* 0x000000000000791b */ /* 0x003fea0003800000 */
.L_x_170:
[----:B------:R-:W-:-:S05]  /*7b00*/  FADD.FTZ R104, R104, R197 ;  /* 0x000000c568687221 */ /* 0x000fca0000010000 */
[----:B------:R-:W-:Y:S02]  /*7b10*/  MOV R204, R104 ;  /* 0x0000006800cc7202 */ /* 0x000fe40000000f00 */
[----:B------:R-:W-:-:S07]  /*7b20*/  MOV R106, R202 ;  /* 0x000000ca006a7202 */ /* 0x000fce0000000f00 */
[----:B------:R-:W-:Y:S05]  /*7b30*/  WARPSYNC.COLLECTIVE R201, `(.L_x_171) ;  /* 0x00000000c9087348 */ /* 0x000fea0003c00000 */
[----:B------:R0:W1:Y:S02]  /*7b40*/  SHFL.BFLY P1, R202, R204, R203, R206 ;  /* 0x0c0000cbccca7389 */ /* 0x00006400000200ce */
[----:B01----:R-:W-:Y:S05]  /*7b50*/  ENDCOLLECTIVE ;  /* 0x000000000000791b */ /* 0x003fea0003800000 */
.L_x_171:
[----:B------:R-:W-:Y:S01]  /*7b60*/  FADD.FTZ R106, R105, R106 ;  /* 0x0000006a696a7221 */ /* 0x000fe20000010000 */
[----:B------:R-:W-:-:S04]  /*7b70*/  PRMT R105, R88, 0x7632, R105 ;  /* 0x0000763258697816 */ /* 0x000fc80000000069 */
[----:B------:R-:W-:Y:S01]  /*7b80*/  MOV R204, R106 ;  /* 0x0000006a00cc7202 */ /* 0x000fe20000000f00 */
[----:B------:R-:W-:Y:S01]  /*7b90*/  HFMA2 R203, -RZ, RZ, 0, 2.384185791015625e-07 ;  /* 0x00000004ffcb7431 */ /* 0x000fe200000001ff */
[----:B------:R-:W-:-:S07]  /*7ba0*/  MOV R107, R202 ;  /* 0x000000ca006b7202 */ /* 0x000fce0000000f00 */
[----:B------:R-:W-:Y:S05]  /*7bb0*/  WARPSYNC.COLLECTIVE R201, `(.L_x_172) ;  /* 0x00000000c9087348 */ /* 0x000fea0003c00000 */
[----:B------:R0:W1:Y:S02]  /*7bc0*/  SHFL.BFLY P1, R202, R204, R203, R206 ;  /* 0x0c0000cbccca7389 */ /* 0x00006400000200ce */
[----:B01----:R-:W-:Y:S05]  /*7bd0*/  ENDCOLLECTIVE ;  /* 0x000000000000791b */ /* 0x003fea0003800000 */
.L_x_172:
[----:B------:R-:W-:Y:S01]  /*7be0*/  FADD.FTZ R107, R104, R107 ;  /* 0x0000006b686b7221 */ /* 0x000fe20000010000 */
[----:B------:R-:W-:-:S04]  /*7bf0*/  PRMT R104, R89, 0x7632, R104 ;  /* 0x0000763259687816 */ /* 0x000fc80000000068 */
[----:B------:R-:W-:Y:S02]  /*7c00*/  MOV R204, R107 ;  /* 0x0000006b00cc7202 */ /* 0x000fe40000000f00 */
[----:B------:R-:W-:-:S07]  /*7c10*/  MOV R193, R202 ;  /* 0x000000ca00c17202 */ /* 0x000fce0000000f00 */
[----:B------:R-:W-:Y:S05]  /*7c20*/  WARPSYNC.COLLECTIVE R201, `(.L_x_173) ;  /* 0x00000000c9087348 */ /* 0x000fea0003c00000 */
[----:B------:R0:W1:Y:S02]  /*7c30*/  SHFL.BFLY P1, R202, R204, R203, R206 ;  /* 0x0c0000cbccca7389 */ /* 0x00006400000200ce */
[----:B01----:R-:W-:Y:S05]  /*7c40*/  ENDCOLLECTIVE ;  /* 0x000000000000791b */ /* 0x003fea0003800000 */
.L_x_173:
[----:B------:R-:W-:-:S05]  /*7c50*/  FADD.FTZ R193, R106, R193 ;  /* 0x000000c16ac17221 */ /* 0x000fca0000010000 */
[----:B------:R-:W-:Y:S01]  /*7c60*/  MOV R204, R193 ;  /* 0x000000c100cc7202 */ /* 0x000fe20000000f00 */
[----:B------:R-:W-:Y:S01]  /*7c70*/  HFMA2 R203, -RZ, RZ, 0, 4.76837158203125e-07 ;  /* 0x00000008ffcb7431 */ /* 0x000fe200000001ff */
[----:B------:R-:W-:-:S07]  /*7c80*/  MOV R198, R202 ;  /* 0x000000ca00c67202 */ /* 0x000fce0000000f00 */
[----:B------:R-:W-:Y:S05]  /*7c90*/  WARPSYNC.COLLECTIVE R201, `(.L_x_174) ;  /* 0x00000000c9087348 */ /* 0x000fea0003c00000 */
[----:B------:R0:W1:Y:S02]  /*7ca0*/  SHFL.BFLY P1, R202, R204, R203, R206 ;  /* 0x0c0000cbccca7389 */ /* 0x00006400000200ce */
[----:B01----:R-:W-:Y:S05]  /*7cb0*/  ENDCOLLECTIVE ;  /* 0x000000000000791b */ /* 0x003fea0003800000 */
.L_x_174:
[----:B------:R-:W-:-:S05]  /*7cc0*/  FADD.FTZ R198, R107, R198 ;  /* 0x000000c66bc67221 */ /* 0x000fca0000010000 */
[----:B------:R-:W-:Y:S02]  /*7cd0*/  MOV R204, R198 ;  /* 0x000000c600cc7202 */ /* 0x000fe40000000f00 */
[----:B------:R-:W-:-:S07]  /*7ce0*/  MOV R196, R202 ;  /* 0x000000ca00c47202 */ /* 0x000fce0000000f00 */
[----:B------:R-:W-:Y:S05]  /*7cf0*/  WARPSYNC.COLLECTIVE R201, `(.L_x_175) ;  /* 0x00000000c9087348 */ /* 0x000fea0003c00000 */
[----:B------:R0:W1:Y:S02]  /*7d00*/  SHFL.BFLY P1, R202, R204, R203, R206 ;  /* 0x0c0000cbccca7389 */ /* 0x00006400000200ce */
[----:B01----:R-:W-:Y:S05]  /*7d10*/  ENDCOLLECTIVE ;  /* 0x000000000000791b */ /* 0x003fea0003800000 */
.L_x_175:
[----:B------:R-:W-:-:S05]  /*7d20*/  FADD.FTZ R199, R193, R196 ;  /* 0x000000c4c1c77221 */ /* 0x000fca0000010000 */
[----:B------:R-:W-:Y:S01]  /*7d30*/  MOV R204, R199 ;  /* 0x000000c700cc7202 */ /* 0x000fe20000000f00 */
[----:B------:R-:W-:Y:S01]  /*7d40*/  HFMA2 R203, -RZ, RZ, 0, 9.5367431640625e-07 ;  /* 0x00000010ffcb7431 */ /* 0x000fe200000001ff */
[----:B------:R-:W-:-:S07]  /*7d50*/  MOV R197, R202 ;  /* 0x000000ca00c57202 */ /* 0x000fce0000000f00 */
[----:B------:R-:W-:Y:S05]  /*7d60*/  WARPSYNC.COLLECTIVE R201, `(.L_x_176) ;  /* 0x00000000c9087348 */ /* 0x000fea0003c00000 */
[----:B------:R0:W1:Y:S02]  /*7d70*/  SHFL.BFLY P1, R202, R204, R203, R206 ;  /* 0x0c0000cbccca7389 */ /* 0x00006400000200ce */
[----:B01----:R-:W-:Y:S05]  /*7d80*/  ENDCOLLECTIVE ;  /* 0x000000000000791b */ /* 0x003fea0003800000 */
.L_x_176:
[----:B------:R-:W-:-:S05]  /*7d90*/  FADD.FTZ R197, R198, R197 ;  /* 0x000000c5c6c57221 */ /* 0x000fca0000010000 */
[----:B------:R-:W-:Y:S02]  /*7da0*/  MOV R204, R197 ;  /* 0x000000c500cc7202 */ /* 0x000fe40000000f00 */
[----:B------:R-:W-:-:S07]  /*7db0*/  MOV R200, R202 ;  /* 0x000000ca00c87202 */ /* 0x000fce0000000f00 */
[----:B------:R-:W-:Y:S05]  /*7dc0*/  WARPSYNC.COLLECTIVE R201, `(.L_x_177) ;  /* 0x00000000c9087348 */ /* 0x000fea0003c00000 */
[----:B------:R0:W1:Y:S02]  /*7dd0*/  SHFL.BFLY P1, R202, R204, R203, R206 ;  /* 0x0c0000cbccca7389 */ /* 0x00006400000200ce */
[----:B01----:R-:W-:Y:S05]  /*7de0*/  ENDCOLLECTIVE ;  /* 0x000000000000791b */ /* 0x003fea0003800000 */
.L_x_177:
[----:B------:R-:W-:Y:S05]  /*7df0*/  BRA `(.L_x_178) ;  /* 0xffffffa000f07947 */ /* 0x000fea000383ffff */
.L_x_179:
        /* <DEDUP_REMOVED lines=16> */
.L_x_19949:


//--------------------- .text._ZN10layer_norm13ln_bwd_kernelINS_13Kernel_traitsI13__nv_bfloat16S2_S2_S2_fjLj1024ELj1ELj4ELj1ELj16ENS_18Kernel_traits_baseILj1024ES2_S2_S2_S2_fjLj128EEEEELb0ELb1ELb0ELb0EEEvNS_9BwdParamsE --------------------------
	.section	.text._ZN10layer_norm13ln_bwd_kernelINS_13Kernel_traitsI13__nv_bfloat16S2_S2_S2_fjLj1024ELj1ELj4ELj1ELj16ENS_18Kernel_traits_baseILj1024ES2_S2_S2_S2_fjLj128EEEEELb0ELb1ELb0ELb0EEEvNS_9BwdParamsE,"ax",@progbits
	.align	128
        .global         _ZN10layer_norm13ln_bwd_kernelINS_13Kernel_traitsI13__nv_bfloat16S2_S2_S2_fjLj1024ELj1ELj4ELj1ELj16ENS_18Kernel_traits_baseILj1024ES2_S2_S2_S2_fjLj128EEEEELb0ELb1ELb0ELb0EEEvNS_9BwdParamsE
        .type           _ZN10layer_norm13ln_bwd_kernelINS_13Kernel_traitsI13__nv_bfloat16S2_S2_S2_fjLj1024ELj1ELj4ELj1ELj16ENS_18Kernel_traits_baseILj1024ES2_S2_S2_S2_fjLj128EEEEELb0ELb1ELb0ELb0EEEvNS_9BwdParamsE,@function
        .size           _ZN10layer_norm13ln_bwd_kernelINS_13Kernel_traitsI13__nv_bfloat16S2_S2_S2_fjLj1024ELj1ELj4ELj1ELj16ENS_18Kernel_traits_baseILj1024ES2_S2_S2_S2_fjLj128EEEEELb0ELb1ELb0ELb0EEEvNS_9BwdParamsE,(.L_x_19950 - _ZN10layer_norm13ln_bwd_kernelINS_13Kernel_traitsI13__nv_bfloat16S2_S2_S2_fjLj1024ELj1ELj4ELj1ELj16ENS_18Kernel_traits_baseILj1024ES2_S2_S2_S2_fjLj128EEEEELb0ELb1ELb0ELb0EEEvNS_9BwdParamsE)
        .other          _ZN10layer_norm13ln_bwd_kernelINS_13Kernel_traitsI13__nv_bfloat16S2_S2_S2_fjLj1024ELj1ELj4ELj1ELj16ENS_18Kernel_traits_baseILj1024ES2_S2_S2_S2_fjLj128EEEEELb0ELb1ELb0ELb0EEEvNS_9BwdParamsE,@"STO_CUDA_ENTRY STV_DEFAULT"
_ZN10layer_norm13ln_bwd_kernelINS_13Kernel_traitsI13__nv_bfloat16S2_S2_S2_fjLj1024ELj1ELj4ELj1ELj16ENS_18Kernel_traits_baseILj1024ES2_S2_S2_S2_fjLj128EEEEELb0ELb1ELb0ELb0EEEvNS_9BwdParamsE:
.text._ZN10layer_norm13ln_bwd_kernelINS_13Kernel_traitsI13__nv_bfloat16S2_S2_S2_fjLj1024ELj1ELj4ELj1ELj16ENS_18Kernel_traits_baseILj1024ES2_S2_S2_S2_fjLj128EEEEELb0ELb1ELb0ELb0EEEvNS_9BwdParamsE:
        /* <DEDUP_REMOVED lines=24> */
[----:B0-----:R-:W-:Y:S01]  /*0180*/  @P0 IMAD.WIDE.U32 R2, R57, 0x10, R2 ;  /* 0x0000001039020825 */ /* 0x001fe200078e0002 */
[----:B------:R-:W-:-:S04]  /*0190*/  SHF.R.U32.HI R194, RZ, 0x5, R180 ;  /* 0x00000005ffc27819 */ /* 0x000fc800000116b4 */
[----:B--2---:R0:W5:Y:S02]  /*01a0*/  @P0 LDG.E.128 R24, desc[UR6][R2.64] ;  /* 0x0000000602180981 */ /* 0x004164000c1e1d00 */
[----:B------:R-:W2:Y:S01]  /*01b0*/  @P2 LDC.64 R14, c[0x0][0x3d0] ;  /* 0x0000f400ff0e2b82 */ /* 0x000ea20000000a00 */
[C---:B---3--:R-:W-:Y:S01]  /*01c0*/  @P0 IMAD.WIDE.U32 R4, R57.reuse, 0x10, R4 ;  /* 0x0000001039040825 */ /* 0x048fe200078e0004 */
[----:B------:R-:W-:-:S04]  /*01d0*/  @P0 LOP3.LUT R57, R57, 0x20, RZ, 0xfc, !PT ;  /* 0x0000002039390812 */ /* 0x000fc800078efcff */
[----:B------:R0:W5:Y:S02]  /*01e0*/  @P0 LDG.E.128 R28, desc[UR6][R4.64] ;  /* 0x00000006041c0981 */ /* 0x000164000c1e1d00 */
[----:B------:R-:W3:Y:S01]  /*01f0*/  @P2 LDC.64 R16, c[0x0][0x3e8] ;  /* 0x0000fa00ff102b82 */ /* 0x000ee20000000a00 */
[----:B----4-:R-:W-:-:S05]  /*0200*/  @P1 IMAD.WIDE.U32 R10, R57, 0x10, R6 ;  /* 0x00000010390a1825 */ /* 0x010fca00078e0006 */
[----:B------:R0:W5:Y:S02]  /*0210*/  @P1 LDG.E.128 R32, desc[UR6][R10.64] ;  /* 0x000000060a201981 */ /* 0x000164000c1e1d00 */
[----:B------:R-:W4:Y:S01]  /*0220*/  @P3 LDC.64 R18, c[0x0][0x3d0] ;  /* 0x0000f400ff123b82 */ /* 0x000f220000000a00 */
[C---:B-1----:R-:W-:Y:S01]  /*0230*/  @P1 IMAD.WIDE.U32 R12, R57.reuse, 0x10, R8 ;  /* 0x00000010390c1825 */ /* 0x042fe200078e0008 */
[----:B------:R-:W-:-:S04]  /*0240*/  @P1 IADD3 R57, PT, PT, R57, 0x20, RZ ;  /* 0x0000002039391810 */ /* 0x000fc80007ffe0ff */
[----:B------:R0:W5:Y:S02]  /*0250*/  @P1 LDG.E.128 R36, desc[UR6][R12.64] ;  /* 0x000000060c241981 */ /* 0x000164000c1e1d00 */
[----:B------:R-:W1:Y:S01]  /*0260*/  @P3 LDC.64 R20, c[0x0][0x3e8] ;  /* 0x0000fa00ff143b82 */ /* 0x000e620000000a00 */
[----:B--2---:R-:W-:-:S05]  /*0270*/  @P2 IMAD.WIDE.U32 R14, R57, 0x10, R14 ;  /* 0x00000010390e2825 */ /* 0x004fca00078e000e */
[----:B------:R0:W5:Y:S01]  /*0280*/  @P2 LDG.E.128 R40, desc[UR6][R14.64] ;  /* 0x000000060e282981 */ /* 0x000162000c1e1d00 */
[C---:B---3--:R-:W-:Y:S01]  /*0290*/  @P2 IMAD.WIDE.U32 R16, R57.reuse, 0x10, R16 ;  /* 0x0000001039102825 */ /* 0x048fe200078e0010 */
[----:B------:R-:W-:-:S04]  /*02a0*/  @P2 IADD3 R57, PT, PT, R57, 0x20, RZ ;  /* 0x0000002039392810 */ /* 0x000fc80007ffe0ff */
[----:B------:R0:W5:Y:S01]  /*02b0*/  @P2 LDG.E.128 R44, desc[UR6][R16.64] ;  /* 0x00000006102c2981 */ /* 0x000162000c1e1d00 */
[----:B----4-:R-:W-:-:S05]  /*02c0*/  @P3 IMAD.WIDE.U32 R6, R57, 0x10, R18 ;  /* 0x0000001039063825 */ /* 0x010fca00078e0012 */
        /* <DEDUP_REMOVED lines=55> */
[----:B------:R-:W-:Y:S01]  /*0640*/  CS2R R142, SRZ ;  /* 0x00000000008e7805 */ /* 0x000fe2000001ff00 */
[----:B0-----:R-:W-:Y:S06]  /*0650*/  @P0 BRA `(.L_x_181) ;  /* 0x0000009400400947 */ /* 0x001fec0003800000 */
        /* <DEDUP_REMOVED lines=67> */
.L_x_229:
[----:B------:R-:W0:Y:S08]  /*0a90*/  @P0 LDC.64 R172, c[0x0][0x3e0] ;  /* 0x0000f800ffac0b82 */ /* 0x000e300000000a00 */
[----:B------:R-:W1:Y:S01]  /*0aa0*/  LDC.64 R174, c[0x0][0x3c0] ;  /* 0x0000f000ffae7b82 */ /* 0x000e620000000a00 */
[C---:B0-----:R-:W-:Y:S01]  /*0ab0*/  @P0 IMAD.WIDE R176, R194.reuse, 0x2, R172 ;  /* 0x00000002c2b00825 */ /* 0x041fe200078e02ac */
[----:B------:R-:W0:Y:S06]  /*0ac0*/  S2R R180, SR_TID.X ;  /* 0x0000000000b47919 */ /* 0x000e2c0000002100 */
[----:B------:R-:W2:Y:S01]  /*0ad0*/  LDC.64 R172, c[0x0][0x3c8] ;  /* 0x0000f200ffac7b82 */ /* 0x000ea20000000a00 */
[----:B------:R3:W4:Y:S01]  /*0ae0*/  @P0 LDG.E.U16 R176, desc[UR6][R176.64] ;  /* 0x00000006b0b00981 */ /* 0x000722000c1e1500 */
[----:B-1----:R-:W-:-:S06]  /*0af0*/  IMAD.WIDE R174, R194, 0x4, R174 ;  /* 0x00000004c2ae7825 */ /* 0x002fcc00078e02ae */
[----:B------:R-:W4:Y:S01]  /*0b00*/  LDG.E R174, desc[UR6][R174.64] ;  /* 0x00000006aeae7981 */ /* 0x000f22000c1e1900 */
[----:B------:R-:W-:Y:S02]  /*0b10*/  MOV R23, UR14 ;  /* 0x0000000e00177c02 */ /* 0x000fe40008000f00 */
[----:B------:R-:W-:-:S03]  /*0b20*/  ISETP.NE.U32.AND P1, PT, RZ, UR10, PT ;  /* 0x0000000aff007c0c */ /* 0x000fc6000bf25070 */
[C---:B------:R-:W-:Y:S01]  /*0b30*/  IMAD R178, R194.reuse, R23, RZ ;  /* 0x00000017c2b27224 */ /* 0x040fe200078e02ff */
[----:B------:R-:W-:Y:S01]  /*0b40*/  ISETP.NE.AND.EX P1, PT, RZ, UR11, PT, P1 ;  /* 0x0000000bff007c0c */ /* 0x000fe2000bf25310 */
[----:B--2---:R-:W-:-:S03]  /*0b50*/  IMAD.WIDE R172, R194, 0x4, R172 ;  /* 0x00000004c2ac7825 */ /* 0x004fc600078e02ac */
[----:B---3--:R-:W-:Y:S01]  /*0b60*/  SHF.R.S32.HI R177, RZ, 0x1f, R178 ;  /* 0x0000001fffb17819 */ /* 0x008fe200000114b2 */
[----:B------:R-:W-:Y:S01]  /*0b70*/  BSSY.RECONVERGENT B1, `(.L_x_182) ;  /* 0x0000350000017945 */ /* 0x000fe20003800200 */
[----:B------:R-:W-:Y:S01]  /*0b80*/  ISETP.NE.AND P2, PT, RZ, UR8, PT ;  /* 0x00000008ff007c0c */ /* 0x000fe2000bf45270 */
[----:B-----5:R0:W5:Y:S01]  /*0b90*/  LDG.E R215, desc[UR6][R172.64] ;  /* 0x00000006acd77981 */ /* 0x020162000c1e1900 */
[----:B------:R-:W-:Y:S01]  /*0ba0*/  LEA.HI R177, R177, R178, RZ, 0x3 ;  /* 0x000000b2b1b17211 */ /* 0x000fe200078f18ff */
[----:B------:R-:W-:Y:S01]  /*0bb0*/  HFMA2 R224, -RZ, RZ, 1.875, 0 ;  /* 0x3f800000ffe07431 */ /* 0x000fe200000001ff */
[----:B0-----:R-:W-:-:S04]  /*0bc0*/  LOP3.LUT R172, R180, 0x1f, RZ, 0xc0, !PT ;  /* 0x0000001fb4ac7812 */ /* 0x001fc800078ec0ff */
[----:B------:R-:W-:Y:S02]  /*0bd0*/  LEA.HI.SX32 R193, R177, R172, 0x1d ;  /* 0x000000acb1c17211 */ /* 0x000fe400078feaff */
[----:B------:R-:W-:Y:S02]  /*0be0*/  P2R R172, PR, RZ, 0x4 ;  /* 0x00000004ffac7803 */ /* 0x000fe40000000000 */
[----:B----4-:R-:W-:Y:S02]  /*0bf0*/  @P0 SHF.L.U32 R224, R176, 0x10, RZ ;  /* 0x00000010b0e00819 */ /* 0x010fe400000006ff */
[----:B------:R-:W-:Y:S01]  /*0c00*/  FSEL R244, R174, RZ, !P2 ;  /* 0x000000ffaef47208 */ /* 0x000fe20005000000 */
[----:B------:R-:W-:Y:S06]  /*0c10*/  @P1 BRA `(.L_x_183) ;  /* 0x0000001800741947 */ /* 0x000fec0003800000 */
        /* <DEDUP_REMOVED lines=15> */
[----:B------:R-:W-:Y:S02]  /*0d10*/  PRMT R202, R25, 0x7632, R202 ;  /* 0x0000763219ca7816 */ /* 0x000fe400000000ca */
[----:B------:R-:W-:Y:S02]  /*0d20*/  PRMT R191, R24, 0x7632, R191 ;  /* 0x0000763218bf7816 */ /* 0x000fe400000000bf */
[----:B------:R-:W-:Y:S02]  /*0d30*/  PRMT R206, R27, 0x7632, R206 ;  /* 0x000076321bce7816 */ /* 0x000fe400000000ce */
[----:B------:R-:W-:Y:S02]  /*0d40*/  SHF.L.U32 R191, R191, 0x10, RZ ;  /* 0x00000010bfbf7819 */ /* 0x000fe400000006ff */
[----:B------:R-:W-:Y:S02]  /*0d50*/  SHF.L.U32 R206, R206, 0x10, RZ ;  /* 0x00000010cece7819 */ /* 0x000fe400000006ff */
[----:B------:R-:W-:-:S02]  /*0d60*/  SHF.L.U32 R230, R26, 0x10, RZ ;  /* 0x000000101ae67819 */ /* 0x000fc400000006ff */
[----:B------:R-:W-:Y:S02]  /*0d70*/  SHF.L.U32 R242, R27, 0x10, RZ ;  /* 0x000000101bf27819 */ /* 0x000fe400000006ff */
[----:B------:R-:W-:Y:S02]  /*0d80*/  IADD3 R245, PT, PT, R193, 0x20, RZ ;  /* 0x00000020c1f57810 */ /* 0x000fe40007ffe0ff */
[----:B--2---:R-:W-:Y:S02]  /*0d90*/  PRMT R187, R172, 0x7632, R187 ;  /* 0x00007632acbb7816 */ /* 0x004fe400000000bb */
[----:B------:R-:W-:Y:S02]  /*0da0*/  PRMT R188, R173, 0x7632, R188 ;  /* 0x00007632adbc7816 */ /* 0x000fe400000000bc */
[----:B------:R-:W-:Y:S02]  /*0db0*/  SHF.L.U32 R189, R187, 0x10, RZ ;  /* 0x00000010bbbd7819 */ /* 0x000fe400000006ff */
[----:B------:R-:W-:-:S02]  /*0dc0*/  SHF.L.U32 R199, R188, 0x10, RZ ;  /* 0x00000010bcc77819 */ /* 0x000fc400000006ff */
[----:B---3--:R-:W-:Y:S01]  /*0dd0*/  PRMT R190, R177, 0x7632, R190 ;  /* 0x00007632b1be7816 */ /* 0x008fe200000000be */
[----:B------:R-:W-:Y:S01]  /*0de0*/  FADD.FTZ R192, -R244, R189 ;  /* 0x000000bdf4c07221 */ /* 0x000fe20000010100 */
[----:B------:R-:W-:Y:S02]  /*0df0*/  PRMT R187, R176, 0x7632, R187 ;  /* 0x00007632b0bb7816 */ /* 0x000fe400000000bb */
[----:B------:R-:W-:Y:S01]  /*0e00*/  SHF.L.U32 R189, R202, 0x10, RZ ;  /* 0x00000010cabd7819 */ /* 0x000fe200000006ff */
[----:B-----5:R-:W-:Y:S01]  /*0e10*/  FMUL.FTZ R192, R215, R192 ;  /* 0x000000c0d7c07220 */ /* 0x020fe20000410000 */
[----:B------:R-:W-:Y:S01]  /*0e20*/  SHF.L.U32 R202, R190, 0x10, RZ ;  /* 0x00000010beca7819 */ /* 0x000fe200000006ff */
[----:B------:R-:W-:Y:S01]  /*0e30*/  FADD.FTZ R190, -R244, R199 ;  /* 0x000000c7f4be7221 */ /* 0x000fe20000010100 */
[----:B------:R-:W-:Y:S02]  /*0e40*/  SHF.L.U32 R188, R187, 0x10, RZ ;  /* 0x00000010bbbc7819 */ /* 0x000fe400000006ff */
[----:B------:R-:W-:Y:S01]  /*0e50*/  PRMT R187, R174, 0x7632, R187 ;  /* 0x00007632aebb7816 */ /* 0x000fe200000000bb */
[----:B------:R-:W-:Y:S01]  /*0e60*/  FMUL.FTZ R190, R215, R190 ;  /* 0x000000bed7be7220 */ /* 0x000fe20000410000 */
[-C--:B------:R-:W-:Y:S01]  /*0e70*/  FMUL.FTZ R189, R189, R202.reuse ;  /* 0x000000cabdbd7220 */ /* 0x080fe20000410000 */
[----:B------:R-:W-:Y:S01]  /*0e80*/  FADD.FTZ R83, R83, R202 ;  /* 0x000000ca53537221 */ /* 0x000fe20000010000 */
[----:B------:R-:W-:Y:S01]  /*0e90*/  SHF.L.U32 R199, R187, 0x10, RZ ;  /* 0x00000010bbc77819 */ /* 0x000fe200000006ff */
[----:B------:R-:W-:Y:S01]  /*0ea0*/  FFMA.FTZ R59, R190, R202, R59 ;  /* 0x000000cabe3b7223 */ /* 0x000fe2000001003b */
[-C--:B------:R-:W-:Y:S01]  /*0eb0*/  FMUL.FTZ R191, R191, R188.reuse ;  /* 0x000000bcbfbf7220 */ /* 0x080fe20000410000 */
[----:B------:R-:W-:Y:S01]  /*0ec0*/  FADD.FTZ R81, R81, R188 ;  /* 0x000000bc51517221 */ /* 0x000fe20000010000 */
[----:B------:R-:W-:Y:S01]  /*0ed0*/  FFMA.FTZ R57, R192, R188, R57 ;  /* 0x000000bcc0397223 */ /* 0x000fe20000010039 */
[----:B------:R-:W-:Y:S01]  /*0ee0*/  PRMT R202, R26, 0x7632, R202 ;  /* 0x000076321aca7816 */ /* 0x000fe200000000ca */
[----:B------:R-:W-:Y:S01]  /*0ef0*/  FADD.FTZ R188, -R244, R199 ;  /* 0x000000c7f4bc7221 */ /* 0x000fe20000010100 */
[----:B------:R-:W-:-:S02]  /*0f00*/  PRMT R187, R178, 0x7632, R187 ;  /* 0x00007632b2bb7816 */ /* 0x000fc400000000bb */
[----:B------:R-:W-:Y:S01]  /*0f10*/  SHF.L.U32 R202, R202, 0x10, RZ ;  /* 0x00000010caca7819 */ /* 0x000fe200000006ff */
[----:B------:R-:W-:Y:S01]  /*0f20*/  FMUL.FTZ R188, R215, R188 ;  /* 0x000000bcd7bc7220 */ /* 0x000fe20000410000 */
[----:B------:R-:W-:Y:S02]  /*0f30*/  SHF.L.U32 R199, R187, 0x10, RZ ;  /* 0x00000010bbc77819 */ /* 0x000fe400000006ff */
[----:B------:R-:W-:Y:S02]  /*0f40*/  SHF.L.U32 R225, R173, 0x10, RZ ;  /* 0x00000010ade17819 */ /* 0x000fe400000006ff */
[----:B------:R-:W-:Y:S01]  /*0f50*/  SHF.L.U32 R173, R176, 0x10, RZ ;  /* 0x00000010b0ad7819 */ /* 0x000fe200000006ff */
[-C--:B------:R-:W-:Y:S01]  /*0f60*/  FMUL.FTZ R187, R202, R199.reuse ;  /* 0x000000c7cabb7220 */ /* 0x080fe20000410000 */
[----:B------:R-:W-:Y:S01]  /*0f70*/  FADD.FTZ R85, R85, R199 ;  /* 0x000000c755557221 */ /* 0x000fe20000010000 */
[----:B------:R-:W-:Y:S01]  /*0f80*/  FFMA.FTZ R61, R188, R199, R61 ;  /* 0x000000c7bc3d7223 */ /* 0x000fe2000001003d */
[----:B------:R-:W-:Y:S01]  /*0f90*/  PRMT R199, R175, 0x7632, R199 ;  /* 0x00007632afc77816 */ /* 0x000fe200000000c7 */
[----:B------:R-:W-:Y:S01]  /*0fa0*/  FADD.FTZ R80, R80, R173 ;  /* 0x000000ad50507221 */ /* 0x000fe20000010000 */
[----:B------:R-:W-:-:S02]  /*0fb0*/  SHF.L.U32 R177, R177, 0x10, RZ ;  /* 0x00000010b1b17819 */ /* 0x000fc400000006ff */
[----:B------:R-:W-:Y:S02]  /*0fc0*/  SHF.L.U32 R207, R199, 0x10, RZ ;  /* 0x00000010c7cf7819 */ /* 0x000fe400000006ff */
[C---:B------:R-:W-:Y:S01]  /*0fd0*/  PRMT R199, R179.reuse, 0x7632, R199 ;  /* 0x00007632b3c77816 */ /* 0x040fe200000000c7 */
[----:B------:R-:W-:Y:S01]  /*0fe0*/  FADD.FTZ R82, R82, R177 ;  /* 0x000000b152527221 */ /* 0x000fe20000010000 */
[----:B------:R-:W-:Y:S01]  /*0ff0*/  SHF.L.U32 R179, R179, 0x10, RZ ;  /* 0x00000010b3b37819 */ /* 0x000fe200000006ff */
[----:B------:R-:W-:Y:S01]  /*1000*/  FADD.FTZ R202, -R244, R207 ;  /* 0x000000cff4ca7221 */ /* 0x000fe20000010100 */
[----:B------:R-:W-:Y:S02]  /*1010*/  SHF.L.U32 R207, R172, 0x10, RZ ;  /* 0x00000010accf7819 */ /* 0x000fe400000006ff */
[----:B------:R-:W-:Y:S01]  /*1020*/  SHF.L.U32 R222, R199, 0x10, RZ ;  /* 0x00000010c7de7819 */ /* 0x000fe200000006ff */
[C---:B------:R-:W-:Y:S01]  /*1030*/  FMUL.FTZ R202, R215.reuse, R202 ;  /* 0x000000cad7ca7220 */ /* 0x040fe20000410000 */
[----:B------:R-:W-:Y:S01]  /*1040*/  FMUL.FTZ R242, R242, R179 ;  /* 0x000000b3f2f27220 */ /* 0x000fe20000410000 */
[----:B------:R-:W-:Y:S01]  /*1050*/  FADD.FTZ R172, -R244, R207 ;  /* 0x000000cff4ac7221 */ /* 0x000fe20000010100 */
[----:B------:R-:W-:Y:S01]  /*1060*/  FADD.FTZ R86, R86, R179 ;  /* 0x000000b356567221 */ /* 0x000fe20000010000 */
[----:B------:R-:W-:Y:S01]  /*1070*/  FMUL.FTZ R199, R206, R222 ;  /* 0x000000decec77220 */ /* 0x000fe20000410000 */
[----:B------:R-:W-:Y:S01]  /*1080*/  SHF.L.U32 R206, R24, 0x10, RZ ;  /* 0x0000001018ce7819 */ /* 0x000fe200000006ff */
[----:B------:R-:W-:Y:S01]  /*1090*/  FMUL.FTZ R207, R215, R172 ;  /* 0x000000acd7cf7220 */ /* 0x000fe20000410000 */
[----:B------:R-:W-:Y:S01]  /*10a0*/  FADD.FTZ R172, -R244, R225 ;  /* 0x000000e1f4ac7221 */ /* 0x000fe20000010100 */
[----:B------:R-:W-:Y:S01]  /*10b0*/  FADD.FTZ R87, R87, R222 ;  /* 0x000000de57577221 */ /* 0x000fe20000010000 */
[----:B------:R-:W-:Y:S01]  /*10c0*/  FFMA.FTZ R63, R202, R222, R63 ;  /* 0x000000deca3f7223 */ /* 0x000fe2000001003f */
[-C--:B------:R-:W-:Y:S01]  /*10d0*/  FFMA.FTZ R56, R207, R173.reuse, R56 ;  /* 0x000000adcf387223 */ /* 0x080fe20000010038 */
[----:B------:R-:W-:Y:S01]  /*10e0*/  FMUL.FTZ R206, R206, R173 ;  /* 0x000000adcece7220 */ /* 0x000fe20000410000 */
[----:B------:R-:W-:Y:S01]  /*10f0*/  SHF.L.U32 R173, R174, 0x10, RZ ;  /* 0x00000010aead7819 */ /* 0x000fe200000006ff */
[----:B------:R-:W-:Y:S01]  /*1100*/  FMUL.FTZ R225, R215, R172 ;  /* 0x000000acd7e17220 */ /* 0x000fe20000410000 */
[----:B------:R-:W-:-:S03]  /*1110*/  SHF.L.U32 R222, R25, 0x10, RZ ;  /* 0x0000001019de7819 */ /* 0x000fc600000006ff */
[----:B------:R-:W-:Y:S01]  /*1120*/  FADD.FTZ R172, -R244, R173 ;  /* 0x000000adf4ac7221 */ /* 0x000fe20000010100 */
[----:B------:R-:W-:Y:S01]  /*1130*/  SHF.L.U32 R173, R178, 0x10, RZ ;  /* 0x00000010b2ad7819 */ /* 0x000fe200000006ff */
[-C--:B------:R-:W-:Y:S01]  /*1140*/  FFMA.FTZ R58, R225, R177.reuse, R58 ;  /* 0x000000b1e13a7223 */ /* 0x080fe2000001003a */
[----:B------:R-:W-:Y:S01]  /*1150*/  FMUL.FTZ R222, R222, R177 ;  /* 0x000000b1dede7220 */ /* 0x000fe20000410000 */
[----:B------:R-:W-:Y:S01]  /*1160*/  FMUL.FTZ R233, R215, R172 ;  /* 0x000000acd7e97220 */ /* 0x000fe20000410000 */
[----:B------:R-:W-:Y:S01]  /*1170*/  FADD.FTZ R172, RZ, R206 ;  /* 0x000000ceffac7221 */ /* 0x000fe20000010000 */
[----:B------:R-:W-:Y:S01]  /*1180*/  FADD.FTZ R84, R84, R173 ;  /* 0x000000ad54547221 */ /* 0x000fe20000010000 */
[-C--:B------:R-:W-:Y:S01]  /*1190*/  FMUL.FTZ R230, R230, R173.reuse ;  /* 0x000000ade6e67220 */ /* 0x080fe20000410000 */
[----:B------:R-:W-:Y:S01]  /*11a0*/  FFMA.FTZ R60, R233, R173, R60 ;  /* 0x000000ade93c7223 */ /* 0x000fe2000001003c */
[----:B------:R-:W-:Y:S01]  /*11b0*/  FFMA.FTZ R173, R207, R206, RZ ;  /* 0x000000cecfad7223 */ /* 0x000fe200000100ff */
[----:B------:R-:W-:Y:S01]  /*11c0*/  SHF.L.U32 R177, R175, 0x10, RZ ;  /* 0x00000010afb17819 */ /* 0x000fe200000006ff */
[----:B------:R-:W-:-:S02]  /*11d0*/  FADD.FTZ R175, R172, R191 ;  /* 0x000000bfacaf7221 */ /* 0x000fc40000010000 */
[----:B------:R-:W-:Y:S02]  /*11e0*/  FFMA.FTZ R172, R192, R191, R173 ;  /* 0x000000bfc0ac7223 */ /* 0x000fe400000100ad */
[----:B------:R-:W-:Y:S01]  /*11f0*/  FADD.FTZ R174, R175, R222 ;  /* 0x000000deafae7221 */ /* 0x000fe20000010000 */
[----:B------:R-:W-:Y:S01]  /*1200*/  FADD.FTZ R176, -R244, R177 ;  /* 0x000000b1f4b07221 */ /* 0x000fe20000010100 */
[----:B------:R-:W-:Y:S02]  /*1210*/  FFMA.FTZ R173, R225, R222, R172 ;  /* 0x000000dee1ad7223 */ /* 0x000fe400000100ac */
[----:B------:R-:W-:Y:S01]  /*1220*/  FADD.FTZ R175, R174, R189 ;  /* 0x000000bdaeaf7221 */ /* 0x000fe20000010000 */
[----:B------:R-:W-:Y:S01]  /*1230*/  FMUL.FTZ R243, R215, R176 ;  /* 0x000000b0d7f37220 */ /* 0x000fe20000410000 */
[----:B------:R-:W-:Y:S02]  /*1240*/  FFMA.FTZ R172, R190, R189, R173 ;  /* 0x000000bdbeac7223 */ /* 0x000fe400000100ad */
[----:B------:R-:W-:Y:S01]  /*1250*/  FADD.FTZ R174, R175, R230 ;  /* 0x000000e6afae7221 */ /* 0x000fe20000010000 */
[----:B------:R-:W-:Y:S01]  /*1260*/  FFMA.FTZ R62, R243, R179, R62 ;  /* 0x000000b3f33e7223 */ /* 0x000fe2000001003e */
[----:B------:R-:W-:-:S02]  /*1270*/  FFMA.FTZ R173, R233, R230, R172 ;  /* 0x000000e6e9ad7223 */ /* 0x000fc400000100ac */
[----:B------:R-:W-:Y:S02]  /*1280*/  FADD.FTZ R175, R174, R187 ;  /* 0x000000bbaeaf7221 */ /* 0x000fe40000010000 */
[----:B------:R-:W-:Y:S02]  /*1290*/  FFMA.FTZ R172, R188, R187, R173 ;  /* 0x000000bbbcac7223 */ /* 0x000fe400000100ad */
[----:B------:R-:W-:Y:S02]  /*12a0*/  FADD.FTZ R248, R175, R242 ;  /* 0x000000f2aff87221 */ /* 0x000fe40000010000 */
[----:B------:R-:W-:Y:S02]  /*12b0*/  FFMA.FTZ R173, R243, R242, R172 ;  /* 0x000000f2f3ad7223 */ /* 0x000fe400000100ac */
[----:B------:R-:W-:Y:S02]  /*12c0*/  FADD.FTZ R248, R248, R199 ;  /* 0x000000c7f8f87221 */ /* 0x000fe40000010000 */
[----:B------:R-:W-:-:S07]  /*12d0*/  FFMA.FTZ R246, R202, R199, R173 ;  /* 0x000000c7caf67223 */ /* 0x000fce00000100ad */
.L_x_185:
[----:B------:R-:W-:Y:S05]  /*12e0*/  BSYNC.RECONVERGENT B2 ;  /* 0x0000000000027941 */ /* 0x000fea0003800200 */
.L_x_184:
        /* <DEDUP_REMOVED lines=10> */
[----:B------:R-:W-:Y:S02]  /*1390*/  SHF.L.U32 R185, R185, 0x10, RZ ;  /* 0x00000010b9b97819 */ /* 0x000fe400000006ff */
[----:B------:R-:W-:Y:S02]  /*13a0*/  SHF.L.U32 R200, R200, 0x10, RZ ;  /* 0x00000010c8c87819 */ /* 0x000fe400000006ff */
[----:B------:R-:W-:Y:S02]  /*13b0*/  PRMT R204, R35, 0x7632, R204 ;  /* 0x0000763223cc7816 */ /* 0x000fe400000000cc */
[----:B------:R-:W-:-:S02]  /*13c0*/  SHF.L.U32 R228, R34, 0x10, RZ ;  /* 0x0000001022e47819 */ /* 0x000fc400000006ff */
[----:B------:R-:W-:Y:S02]  /*13d0*/  SHF.L.U32 R204, R204, 0x10, RZ ;  /* 0x00000010cccc7819 */ /* 0x000fe400000006ff */
[----:B------:R-:W-:Y:S02]  /*13e0*/  SHF.L.U32 R240, R35, 0x10, RZ ;  /* 0x0000001023f07819 */ /* 0x000fe400000006ff */
[----:B------:R-:W-:Y:S02]  /*13f0*/  IADD3 R245, PT, PT, R245, 0x20, RZ ;  /* 0x00000020f5f57810 */ /* 0x000fe40007ffe0ff */
[----:B--2---:R-:W-:Y:S02]  /*1400*/  PRMT R181, R172, 0x7632, R181 ;  /* 0x00007632acb57816 */ /* 0x004fe400000000b5 */
[----:B------:R-:W-:Y:S02]  /*1410*/  SHF.L.U32 R223, R173, 0x10, RZ ;  /* 0x00000010addf7819 */ /* 0x000fe400000006ff */
[----:B------:R-:W-:-:S02]  /*1420*/  SHF.L.U32 R183, R181, 0x10, RZ ;  /* 0x00000010b5b77819 */ /* 0x000fc400000006ff */
[----:B---3--:R-:W-:-:S03]  /*1430*/  PRMT R181, R176, 0x7632, R181 ;  /* 0x00007632b0b57816 */ /* 0x008fc600000000b5 */
[----:B------:R-:W-:Y:S01]  /*1440*/  FADD.FTZ R186, -R244, R183 ;  /* 0x000000b7f4ba7221 */ /* 0x000fe20000010100 */
[----:B------:R-:W-:-:S03]  /*1450*/  SHF.L.U32 R182, R181, 0x10, RZ ;  /* 0x00000010b5b67819 */ /* 0x000fc600000006ff */
[----:B-----5:R-:W-:Y:S01]  /*1460*/  FMUL.FTZ R186, R215, R186 ;  /* 0x000000bad7ba7220 */ /* 0x020fe20000410000 */
[----:B------:R-:W-:Y:S02]  /*1470*/  PRMT R181, R173, 0x7632, R181 ;  /* 0x00007632adb57816 */ /* 0x000fe400000000b5 */
[----:B------:R-:W-:Y:S01]  /*1480*/  SHF.L.U32 R173, R176, 0x10, RZ ;  /* 0x00000010b0ad7819 */ /* 0x000fe200000006ff */
[-C--:B------:R-:W-:Y:S01]  /*1490*/  FMUL.FTZ R185, R185, R182.reuse ;  /* 0x000000b6b9b97220 */ /* 0x080fe20000410000 */
[----:B------:R-:W-:Y:S01]  /*14a0*/  SHF.L.U32 R183, R181, 0x10, RZ ;  /* 0x00000010b5b77819 */ /* 0x000fe200000006ff */
[--C-:B------:R-:W-:Y:S01]  /*14b0*/  FADD.FTZ R153, R153, R182.reuse ;  /* 0x000000b699997221 */ /* 0x100fe20000010000 */
[----:B------:R-:W-:Y:S01]  /*14c0*/  FFMA.FTZ R89, R186, R182, R89 ;  /* 0x000000b6ba597223 */ /* 0x000fe20000010059 */
[----:B------:R-:W-:Y:S01]  /*14d0*/  PRMT R182, R33, 0x7632, R182 ;  /* 0x0000763221b67816 */ /* 0x000fe200000000b6 */
[----:B------:R-:W-:Y:S01]  /*14e0*/  FADD.FTZ R152, R152, R173 ;  /* 0x000000ad98987221 */ /* 0x000fe20000010000 */
[----:B------:R-:W-:Y:S01]  /*14f0*/  PRMT R181, R177, 0x7632, R181 ;  /* 0x00007632b1b57816 */ /* 0x000fe200000000b5 */
[----:B------:R-:W-:Y:S01]  /*1500*/  FADD.FTZ R184, -R244, R183 ;  /* 0x000000b7f4b87221 */ /* 0x000fe20000010100 */
[----:B------:R-:W-:-:S02]  /*1510*/  SHF.L.U32 R182, R182, 0x10, RZ ;  /* 0x00000010b6b67819 */ /* 0x000fc400000006ff */
[----:B------:R-:W-:Y:S01]  /*1520*/  SHF.L.U32 R181, R181, 0x10, RZ ;  /* 0x00000010b5b57819 */ /* 0x000fe200000006ff */
[----:B------:R-:W-:Y:S01]  /*1530*/  FMUL.FTZ R184, R215, R184 ;  /* 0x000000b8d7b87220 */ /* 0x000fe20000410000 */
[----:B------:R-:W-:-:S03]  /*1540*/  SHF.L.U32 R177, R177, 0x10, RZ ;  /* 0x00000010b1b17819 */ /* 0x000fc600000006ff */
[-C--:B------:R-:W-:Y:S01]  /*1550*/  FMUL.FTZ R183, R182, R181.reuse ;  /* 0x000000b5b6b77220 */ /* 0x080fe20000410000 */
[----:B------:R-:W-:Y:S01]  /*1560*/  FADD.FTZ R155, R155, R181 ;  /* 0x000000b59b9b7221 */ /* 0x000fe20000010000 */
[----:B------:R-:W-:Y:S01]  /*1570*/  FFMA.FTZ R91, R184, R181, R91 ;  /* 0x000000b5b85b7223 */ /* 0x000fe2000001005b */
[----:B------:R-:W-:Y:S01]  /*1580*/  PRMT R181, R174, 0x7632, R181 ;  /* 0x00007632aeb57816 */ /* 0x000fe200000000b5 */
[----:B------:R-:W-:-:S03]  /*1590*/  FADD.FTZ R154, R154, R177 ;  /* 0x000000b19a9a7221 */ /* 0x000fc60000010000 */
[----:B------:R-:W-:Y:S02]  /*15a0*/  SHF.L.U32 R197, R181, 0x10, RZ ;  /* 0x00000010b5c57819 */ /* 0x000fe400000006ff */
[----:B------:R-:W-:-:S03]  /*15b0*/  PRMT R181, R178, 0x7632, R181 ;  /* 0x00007632b2b57816 */ /* 0x000fc600000000b5 */
[----:B------:R-:W-:Y:S01]  /*15c0*/  FADD.FTZ R182, -R244, R197 ;  /* 0x000000c5f4b67221 */ /* 0x000fe20000010100 */
[----:B------:R-:W-:-:S03]  /*15d0*/  SHF.L.U32 R197, R181, 0x10, RZ ;  /* 0x00000010b5c57819 */ /* 0x000fc600000006ff */
[----:B------:R-:W-:Y:S02]  /*15e0*/  FMUL.FTZ R182, R215, R182 ;  /* 0x000000b6d7b67220 */ /* 0x000fe40000410000 */
[-C--:B------:R-:W-:Y:S01]  /*15f0*/  FMUL.FTZ R181, R200, R197.reuse ;  /* 0x000000c5c8b57220 */ /* 0x080fe20000410000 */
[----:B------:R-:W-:Y:S01]  /*1600*/  FADD.FTZ R157, R157, R197 ;  /* 0x000000c59d9d7221 */ /* 0x000fe20000010000 */
[----:B------:R-:W-:Y:S01]  /*1610*/  FFMA.FTZ R93, R182, R197, R93 ;  /* 0x000000c5b65d7223 */ /* 0x000fe2000001005d */
[----:B------:R-:W-:-:S04]  /*1620*/  PRMT R197, R175, 0x7632, R197 ;  /* 0x00007632afc57816 */ /* 0x000fc800000000c5 */
[----:B------:R-:W-:Y:S02]  /*1630*/  SHF.L.U32 R205, R197, 0x10, RZ ;  /* 0x00000010c5cd7819 */ /* 0x000fe400000006ff */
[C---:B------:R-:W-:Y:S02]  /*1640*/  PRMT R197, R179.reuse, 0x7632, R197 ;  /* 0x00007632b3c57816 */ /* 0x040fe400000000c5 */
        /* <DEDUP_REMOVED lines=18> */
[----:B------:R-:W-:Y:S01]  /*1770*/  SHF.L.U32 R220, R33, 0x10, RZ ;  /* 0x0000001021dc7819 */ /* 0x000fe200000006ff */
[----:B------:R-:W-:-:S02]  /*1780*/  FADD.FTZ R248, R248, R204 ;  /* 0x000000ccf8f87221 */ /* 0x000fc40000010000 */
[----:B------:R-:W-:Y:S01]  /*1790*/  FADD.FTZ R172, -R244, R173 ;  /* 0x000000adf4ac7221 */ /* 0x000fe20000010100 */
[----:B------:R-:W-:Y:S01]  /*17a0*/  SHF.L.U32 R173, R178, 0x10, RZ ;  /* 0x00000010b2ad7819 */ /* 0x000fe200000006ff */
[-C--:B------:R-:W-:Y:S01]  /*17b0*/  FFMA.FTZ R90, R223, R177.reuse, R90 ;  /* 0x000000b1df5a7223 */ /* 0x080fe2000001005a */
[----:B------:R-:W-:Y:S01]  /*17c0*/  FMUL.FTZ R220, R220, R177 ;  /* 0x000000b1dcdc7220 */ /* 0x000fe20000410000 */
[----:B------:R-:W-:Y:S01]  /*17d0*/  FMUL.FTZ R231, R215, R172 ;  /* 0x000000acd7e77220 */ /* 0x000fe20000410000 */
[----:B------:R-:W-:Y:S01]  /*17e0*/  SHF.L.U32 R177, R175, 0x10, RZ ;  /* 0x00000010afb17819 */ /* 0x000fe200000006ff */
[----:B------:R-:W-:Y:S01]  /*17f0*/  FADD.FTZ R156, R156, R173 ;  /* 0x000000ad9c9c7221 */ /* 0x000fe20000010000 */
[-C--:B------:R-:W-:Y:S01]  /*1800*/  FMUL.FTZ R228, R228, R173.reuse ;  /* 0x000000ade4e47220 */ /* 0x080fe20000410000 */
[----:B------:R-:W-:Y:S01]  /*1810*/  FFMA.FTZ R92, R231, R173, R92 ;  /* 0x000000ade75c7223 */ /* 0x000fe2000001005c */
[----:B------:R-:W-:Y:S01]  /*1820*/  FFMA.FTZ R173, R205, R204, R246 ;  /* 0x000000cccdad7223 */ /* 0x000fe200000100f6 */
[----:B------:R-:W-:Y:S01]  /*1830*/  FADD.FTZ R175, R248, R185 ;  /* 0x000000b9f8af7221 */ /* 0x000fe20000010000 */
[----:B------:R-:W-:-:S02]  /*1840*/  FADD.FTZ R176, -R244, R177 ;  /* 0x000000b1f4b07221 */ /* 0x000fc40000010100 */
[----:B------:R-:W-:Y:S01]  /*1850*/  FFMA.FTZ R172, R186, R185, R173 ;  /* 0x000000b9baac7223 */ /* 0x000fe200000100ad */
[----:B------:R-:W-:Y:S01]  /*1860*/  FADD.FTZ R174, R175, R220 ;  /* 0x000000dcafae7221 */ /* 0x000fe20000010000 */
[----:B------:R-:W-:Y:S02]  /*1870*/  FMUL.FTZ R241, R215, R176 ;  /* 0x000000b0d7f17220 */ /* 0x000fe40000410000 */
[----:B------:R-:W-:Y:S01]  /*1880*/  FFMA.FTZ R173, R223, R220, R172 ;  /* 0x000000dcdfad7223 */ /* 0x000fe200000100ac */
[----:B------:R-:W-:Y:S01]  /*1890*/  FADD.FTZ R175, R174, R183 ;  /* 0x000000b7aeaf7221 */ /* 0x000fe20000010000 */
[----:B------:R-:W-:Y:S02]  /*18a0*/  FFMA.FTZ R94, R241, R179, R94 ;  /* 0x000000b3f15e7223 */ /* 0x000fe4000001005e */
[----:B------:R-:W-:Y:S01]  /*18b0*/  FFMA.FTZ R172, R184, R183, R173 ;  /* 0x000000b7b8ac7223 */ /* 0x000fe200000100ad */
[----:B------:R-:W-:-:S03]  /*18c0*/  FADD.FTZ R174, R175, R228 ;  /* 0x000000e4afae7221 */ /* 0x000fc60000010000 */
[----:B------:R-:W-:Y:S01]  /*18d0*/  FFMA.FTZ R173, R231, R228, R172 ;  /* 0x000000e4e7ad7223 */ /* 0x000fe200000100ac */
[----:B------:R-:W-:-:S03]  /*18e0*/  FADD.FTZ R175, R174, R181 ;  /* 0x000000b5aeaf7221 */ /* 0x000fc60000010000 */
[----:B------:R-:W-:Y:S01]  /*18f0*/  FFMA.FTZ R172, R182, R181, R173 ;  /* 0x000000b5b6ac7223 */ /* 0x000fe200000100ad */
[----:B------:R-:W-:-:S03]  /*1900*/  FADD.FTZ R248, R175, R240 ;  /* 0x000000f0aff87221 */ /* 0x000fc60000010000 */
[----:B------:R-:W-:Y:S01]  /*1910*/  FFMA.FTZ R173, R241, R240, R172 ;  /* 0x000000f0f1ad7223 */ /* 0x000fe200000100ac */
[----:B------:R-:W-:-:S03]  /*1920*/  FADD.FTZ R248, R248, R197 ;  /* 0x000000c5f8f87221 */ /* 0x000fc60000010000 */
[----:B------:R-:W-:-:S07]  /*1930*/  FFMA.FTZ R246, R200, R197, R173 ;  /* 0x000000c5c8f67223 */ /* 0x000fce00000100ad */
.L_x_187:
[----:B------:R-:W-:Y:S05]  /*1940*/  BSYNC.RECONVERGENT B2 ;  /* 0x0000000000027941 */ /* 0x000fea0003800200 */
.L_x_186:
        /* <DEDUP_REMOVED lines=9> */
[----:B------:R-:W-:Y:S02]  /*19e0*/  SHF.L.U32 R226, R42, 0x10, RZ ;  /* 0x000000102ae27819 */ /* 0x000fe400000006ff */
[----:B------:R-:W-:Y:S02]  /*19f0*/  SHF.L.U32 R5, R5, 0x10, RZ ;  /* 0x0000001005057819 */ /* 0x000fe400000006ff */
[----:B------:R-:W-:Y:S02]  /*1a00*/  SHF.L.U32 R238, R43, 0x10, RZ ;  /* 0x000000102bee7819 */ /* 0x000fe400000006ff */
[----:B------:R-:W-:Y:S02]  /*1a10*/  IADD3 R245, PT, PT, R245, 0x20, RZ ;  /* 0x00000020f5f57810 */ /* 0x000fe40007ffe0ff */
[----:B--2---:R-:W-:-:S04]  /*1a20*/  PRMT R0, R172, 0x7632, R0 ;  /* 0x00007632ac007816 */ /* 0x004fc80000000000 */
[----:B------:R-:W-:Y:S02]  /*1a30*/  SHF.L.U32 R3, R0, 0x10, RZ ;  /* 0x0000001000037819 */ /* 0x000fe400000006ff */
[----:B---3--:R-:W-:-:S03]  /*1a40*/  PRMT R0, R176, 0x7632, R0 ;  /* 0x00007632b0007816 */ /* 0x008fc60000000000 */
[--C-:B------:R-:W-:Y:S01]  /*1a50*/  FADD.FTZ R6, -R244, R3.reuse ;  /* 0x00000003f4067221 */ /* 0x100fe20000010100 */
[----:B------:R-:W-:Y:S02]  /*1a60*/  PRMT R3, R41, 0x7632, R3 ;  /* 0x0000763229037816 */ /* 0x000fe40000000003 */
[----:B------:R-:W-:Y:S01]  /*1a70*/  SHF.L.U32 R0, R0, 0x10, RZ ;  /* 0x0000001000007819 */ /* 0x000fe200000006ff */
[----:B-----5:R-:W-:Y:S01]  /*1a80*/  FMUL.FTZ R6, R215, R6 ;  /* 0x00000006d7067220 */ /* 0x020fe20000410000 */
[----:B------:R-:W-:Y:S02]  /*1a90*/  SHF.L.U32 R3, R3, 0x10, RZ ;  /* 0x0000001003037819 */ /* 0x000fe400000006ff */
[----:B------:R-:W-:Y:S01]  /*1aa0*/  PRMT R2, R178, 0x7632, R2 ;  /* 0x00007632b2027816 */ /* 0x000fe20000000002 */
[----:B------:R-:W-:Y:S01]  /*1ab0*/  FMUL.FTZ R5, R0, R5 ;  /* 0x0000000500057220 */ /* 0x000fe20000410000 */
[--C-:B------:R-:W-:Y:S01]  /*1ac0*/  FADD.FTZ R97, R97, R0.reuse ;  /* 0x0000000061617221 */ /* 0x100fe20000010000 */
[----:B------:R-:W-:Y:S01]  /*1ad0*/  FFMA.FTZ R65, R6, R0, R65 ;  /* 0x0000000006417223 */ /* 0x000fe20000010041 */
[----:B------:R-:W-:-:S02]  /*1ae0*/  PRMT R0, R173, 0x7632, R0 ;  /* 0x00007632ad007816 */ /* 0x000fc40000000000 */
[----:B------:R-:W-:Y:S02]  /*1af0*/  SHF.L.U32 R198, R2, 0x10, RZ ;  /* 0x0000001002c67819 */ /* 0x000fe400000006ff */
[----:B------:R-:W-:Y:S02]  /*1b00*/  SHF.L.U32 R201, R0, 0x10, RZ ;  /* 0x0000001000c97819 */ /* 0x000fe400000006ff */
[----:B------:R-:W-:Y:S01]  /*1b10*/  PRMT R0, R177, 0x7632, R0 ;  /* 0x00007632b1007816 */ /* 0x000fe20000000000 */
[----:B------:R-:W-:Y:S01]  /*1b20*/  FADD.FTZ R101, R101, R198 ;  /* 0x000000c665657221 */ /* 0x000fe20000010000 */
[----:B------:R-:W-:Y:S01]  /*1b30*/  SHF.L.U32 R173, R173, 0x10, RZ ;  /* 0x00000010adad7819 */ /* 0x000fe200000006ff */
[----:B------:R-:W-:Y:S01]  /*1b40*/  FADD.FTZ R4, -R244, R201 ;  /* 0x000000c9f4047221 */ /* 0x000fe20000010100 */
[----:B------:R-:W-:Y:S02]  /*1b50*/  SHF.L.U32 R0, R0, 0x10, RZ ;  /* 0x0000001000007819 */ /* 0x000fe400000006ff */
[----:B------:R-:W-:Y:S01]  /*1b60*/  SHF.L.U32 R176, R176, 0x10, RZ ;  /* 0x00000010b0b07819 */ /* 0x000fe200000006ff */
[----:B------:R-:W-:Y:S01]  /*1b70*/  FMUL.FTZ R4, R215, R4 ;  /* 0x00000004d7047220 */ /* 0x000fe20000410000 */
[----:B------:R-:W-:Y:S01]  /*1b80*/  SHF.L.U32 R177, R177, 0x10, RZ ;  /* 0x00000010b1b17819 */ /* 0x000fe200000006ff */
[----:B------:R-:W-:Y:S01]  /*1b90*/  FMUL.FTZ R3, R0, R3 ;  /* 0x0000000300037220 */ /* 0x000fe20000410000 */
[--C-:B------:R-:W-:Y:S01]  /*1ba0*/  FADD.FTZ R99, R99, R0.reuse ;  /* 0x0000000063637221 */ /* 0x100fe20000010000 */
[----:B------:R-:W-:Y:S01]  /*1bb0*/  FFMA.FTZ R67, R4, R0, R67 ;  /* 0x0000000004437223 */ /* 0x000fe20000010043 */
[----:B------:R-:W-:Y:S01]  /*1bc0*/  PRMT R0, R174, 0x7632, R0 ;  /* 0x00007632ae007816 */ /* 0x000fe20000000000 */
[----:B------:R-:W-:Y:S01]  /*1bd0*/  FADD.FTZ R98, R98, R177 ;  /* 0x000000b162627221 */ /* 0x000fe20000010000 */
[----:B------:R-:W-:-:S02]  /*1be0*/  FADD.FTZ R96, R96, R176 ;  /* 0x000000b060607221 */ /* 0x000fc40000010000 */
[----:B------:R-:W-:Y:S02]  /*1bf0*/  SHF.L.U32 R201, R0, 0x10, RZ ;  /* 0x0000001000c97819 */ /* 0x000fe400000006ff */
[----:B------:R-:W-:-:S03]  /*1c00*/  PRMT R0, R42, 0x7632, R0 ;  /* 0x000076322a007816 */ /* 0x000fc60000000000 */
[----:B------:R-:W-:Y:S01]  /*1c10*/  FADD.FTZ R196, -R244, R201 ;  /* 0x000000c9f4c47221 */ /* 0x000fe20000010100 */
[----:B------:R-:W-:-:S03]  /*1c20*/  SHF.L.U32 R0, R0, 0x10, RZ ;  /* 0x0000001000007819 */ /* 0x000fc600000006ff */
[----:B------:R-:W-:Y:S01]  /*1c30*/  FMUL.FTZ R2, R215, R196 ;  /* 0x000000c4d7027220 */ /* 0x000fe20000410000 */
[----:B------:R-:W-:Y:S01]  /*1c40*/  PRMT R196, R175, 0x7632, R196 ;  /* 0x00007632afc47816 */ /* 0x000fe200000000c4 */
[----:B------:R-:W-:Y:S02]  /*1c50*/  FMUL.FTZ R0, R198, R0 ;  /* 0x00000000c6007220 */ /* 0x000fe40000410000 */
[----:B------:R-:W-:Y:S01]  /*1c60*/  FFMA.FTZ R69, R2, R198, R69 ;  /* 0x000000c602457223 */ /* 0x000fe20000010045 */
[----:B------:R-:W-:Y:S02]  /*1c70*/  SHF.L.U32 R201, R196, 0x10, RZ ;  /* 0x00000010c4c97819 */ /* 0x000fe400000006ff */
[----:B------:R-:W-:Y:S02]  /*1c80*/  PRMT R196, R43, 0x7632, R196 ;  /* 0x000076322bc47816 */ /* 0x000fe400000000c4 */
[----:B------:R-:W-:Y:S01]  /*1c90*/  PRMT R198, R179, 0x7632, R198 ;  /* 0x00007632b3c67816 */ /* 0x000fe200000000c6 */
[----:B------:R-:W-:Y:S01]  /*1ca0*/  FADD.FTZ R218, -R244, R201 ;  /* 0x000000c9f4da7221 */ /* 0x000fe20000010100 */
[----:B------:R-:W-:-:S02]  /*1cb0*/  SHF.L.U32 R201, R172, 0x10, RZ ;  /* 0x00000010acc97819 */ /* 0x000fc400000006ff */
[----:B------:R-:W-:Y:S02]  /*1cc0*/  SHF.L.U32 R196, R196, 0x10, RZ ;  /* 0x00000010c4c47819 */ /* 0x000fe400000006ff */
[----:B------:R-:W-:Y:S01]  /*1cd0*/  SHF.L.U32 R203, R198, 0x10, RZ ;  /* 0x00000010c6cb7819 */ /* 0x000fe200000006ff */
[----:B------:R-:W-:Y:S01]  /*1ce0*/  FMUL.FTZ R198, R215, R218 ;  /* 0x000000dad7c67220 */ /* 0x000fe20000410000 */
[----:B------:R-:W-:Y:S01]  /*1cf0*/  FADD.FTZ R172, -R244, R201 ;  /* 0x000000c9f4ac7221 */ /* 0x000fe20000010100 */
[----:B------:R-:W-:Y:S02]  /*1d00*/  SHF.L.U32 R201, R40, 0x10, RZ ;  /* 0x0000001028c97819 */ /* 0x000fe400000006ff */
[----:B------:R-:W-:Y:S01]  /*1d10*/  FMUL.FTZ R196, R203, R196 ;  /* 0x000000c4cbc47220 */ /* 0x000fe20000410000 */
[----:B------:R-:W-:Y:S01]  /*1d20*/  FADD.FTZ R103, R103, R203 ;  /* 0x000000cb67677221 */ /* 0x000fe20000010000 */
[----:B------:R-:W-:Y:S01]  /*1d30*/  FFMA.FTZ R71, R198, R203, R71 ;  /* 0x000000cbc6477223 */ /* 0x000fe20000010047 */
[----:B------:R-:W-:Y:S01]  /*1d40*/  FMUL.FTZ R203, R215, R172 ;  /* 0x000000acd7cb7220 */ /* 0x000fe20000410000 */
[----:B------:R-:W-:Y:S01]  /*1d50*/  FADD.FTZ R172, -R244, R173 ;  /* 0x000000adf4ac7221 */ /* 0x000fe20000010100 */
[----:B------:R-:W-:Y:S01]  /*1d60*/  SHF.L.U32 R173, R174, 0x10, RZ ;  /* 0x00000010aead7819 */ /* 0x000fe200000006ff */
[----:B------:R-:W-:Y:S01]  /*1d70*/  FMUL.FTZ R201, R176, R201 ;  /* 0x000000c9b0c97220 */ /* 0x000fe20000410000 */
[----:B------:R-:W-:Y:S01]  /*1d80*/  SHF.L.U32 R218, R41, 0x10, RZ ;  /* 0x0000001029da7819 */ /* 0x000fe200000006ff */
[----:B------:R-:W-:Y:S01]  /*1d90*/  FMUL.FTZ R221, R215, R172 ;  /* 0x000000acd7dd7220 */ /* 0x000fe20000410000 */
[----:B------:R-:W-:Y:S01]  /*1da0*/  FFMA.FTZ R64, R203, R176, R64 ;  /* 0x000000b0cb407223 */ /* 0x000fe20000010040 */
[----:B------:R-:W-:Y:S01]  /*1db0*/  FADD.FTZ R172, -R244, R173 ;  /* 0x000000adf4ac7221 */ /* 0x000fe20000010100 */
[----:B------:R-:W-:Y:S01]  /*1dc0*/  SHF.L.U32 R173, R178, 0x10, RZ ;  /* 0x00000010b2ad7819 */ /* 0x000fe200000006ff */
[----:B------:R-:W-:Y:S01]  /*1dd0*/  FADD.FTZ R248, R248, R201 ;  /* 0x000000c9f8f87221 */ /* 0x000fe20000010000 */
[----:B------:R-:W-:Y:S01]  /*1de0*/  FFMA.FTZ R66, R221, R177, R66 ;  /* 0x000000b1dd427223 */ /* 0x000fe20000010042 */
[----:B------:R-:W-:Y:S01]  /*1df0*/  FMUL.FTZ R229, R215, R172 ;  /* 0x000000acd7e57220 */ /* 0x000fe20000410000 */
[----:B------:R-:W-:Y:S01]  /*1e00*/  FMUL.FTZ R218, R177, R218 ;  /* 0x000000dab1da7220 */ /* 0x000fe20000410000 */
[----:B------:R-:W-:Y:S01]  /*1e10*/  FADD.FTZ R100, R100, R173 ;  /* 0x000000ad64647221 */ /* 0x000fe20000010000 */
[----:B------:R-:W-:Y:S01]  /*1e20*/  FMUL.FTZ R226, R173, R226 ;  /* 0x000000e2ade27220 */ /* 0x000fe20000410000 */
[----:B------:R-:W-:Y:S01]  /*1e30*/  FFMA.FTZ R68, R229, R173, R68 ;  /* 0x000000ade5447223 */ /* 0x000fe20000010044 */
[----:B------:R-:W-:Y:S01]  /*1e40*/  FFMA.FTZ R173, R203, R201, R246 ;  /* 0x000000c9cbad7223 */ /* 0x000fe200000100f6 */
[----:B------:R-:W-:Y:S01]  /*1e50*/  SHF.L.U32 R177, R175, 0x10, RZ ;  /* 0x00000010afb17819 */ /* 0x000fe200000006ff */
[----:B------:R-:W-:Y:S01]  /*1e60*/  FADD.FTZ R175, R248, R5 ;  /* 0x00000005f8af7221 */ /* 0x000fe20000010000 */
[----:B------:R-:W-:Y:S01]  /*1e70*/  SHF.L.U32 R179, R179, 0x10, RZ ;  /* 0x00000010b3b37819 */ /* 0x000fe200000006ff */
[----:B------:R-:W-:-:S02]  /*1e80*/  FFMA.FTZ R172, R6, R5, R173 ;  /* 0x0000000506ac7223 */ /* 0x000fc400000100ad */
[----:B------:R-:W-:Y:S01]  /*1e90*/  FADD.FTZ R174, R175, R218 ;  /* 0x000000daafae7221 */ /* 0x000fe20000010000 */
[----:B------:R-:W-:Y:S01]  /*1ea0*/  FADD.FTZ R176, -R244, R177 ;  /* 0x000000b1f4b07221 */ /* 0x000fe20000010100 */
[----:B------:R-:W-:Y:S01]  /*1eb0*/  FFMA.FTZ R173, R221, R218, R172 ;  /* 0x000000daddad7223 */ /* 0x000fe200000100ac */
[----:B------:R-:W-:Y:S01]  /*1ec0*/  FMUL.FTZ R238, R179, R238 ;  /* 0x000000eeb3ee7220 */ /* 0x000fe20000410000 */
[----:B------:R-:W-:Y:S01]  /*1ed0*/  FADD.FTZ R175, R174, R3 ;  /* 0x00000003aeaf7221 */ /* 0x000fe20000010000 */
[----:B------:R-:W-:Y:S01]  /*1ee0*/  FMUL.FTZ R239, R215, R176 ;  /* 0x000000b0d7ef7220 */ /* 0x000fe20000410000 */
[----:B------:R-:W-:Y:S01]  /*1ef0*/  FFMA.FTZ R172, R4, R3, R173 ;  /* 0x0000000304ac7223 */ /* 0x000fe200000100ad */
[----:B------:R-:W-:Y:S01]  /*1f00*/  FADD.FTZ R102, R102, R179 ;  /* 0x000000b366667221 */ /* 0x000fe20000010000 */
        /* <DEDUP_REMOVED lines=9> */
.L_x_189:
[----:B------:R-:W-:Y:S05]  /*1fa0*/  BSYNC.RECONVERGENT B2 ;  /* 0x0000000000027941 */ /* 0x000fea0003800200 */
.L_x_188:
        /* <DEDUP_REMOVED lines=8> */
[----:B--2---:R-:W-:Y:S02]  /*2030*/  PRMT R208, R172, 0x7632, R208 ;  /* 0x00007632acd07816 */ /* 0x004fe400000000d0 */
[C---:B------:R-:W-:Y:S02]  /*2040*/  PRMT R210, R173.reuse, 0x7632, R210 ;  /* 0x00007632add27816 */ /* 0x040fe400000000d2 */
[----:B------:R-:W-:Y:S02]  /*2050*/  SHF.L.U32 R211, R173, 0x10, RZ ;  /* 0x00000010add37819 */ /* 0x000fe400000006ff */
[----:B------:R-:W-:Y:S02]  /*2060*/  SHF.L.U32 R213, R174, 0x10, RZ ;  /* 0x00000010aed57819 */ /* 0x000fe400000006ff */
[----:B------:R-:W-:Y:S01]  /*2070*/  SHF.L.U32 R173, R208, 0x10, RZ ;  /* 0x00000010d0ad7819 */ /* 0x000fe200000006ff */
[----:B------:R-:W-:Y:S01]  /*2080*/  FADD.FTZ R232, -R244, R211 ;  /* 0x000000d3f4e87221 */ /* 0x000fe20000010100 */
[----:B------:R-:W-:-:S02]  /*2090*/  PRMT R214, R175, 0x7632, R214 ;  /* 0x00007632afd67816 */ /* 0x000fc400000000d6 */
[----:B------:R-:W-:Y:S01]  /*20a0*/  PRMT R212, R174, 0x7632, R212 ;  /* 0x00007632aed47816 */ /* 0x000fe200000000d4 */
[C---:B------:R-:W-:Y:S01]  /*20b0*/  FADD.FTZ R174, -R244.reuse, R213 ;  /* 0x000000d5f4ae7221 */ /* 0x040fe20000010100 */
[----:B------:R-:W-:Y:S01]  /*20c0*/  FADD.FTZ R216, -R244, R173 ;  /* 0x000000adf4d87221 */ /* 0x000fe20000010100 */
[----:B------:R-:W-:Y:S01]  /*20d0*/  SHF.L.U32 R209, R172, 0x10, RZ ;  /* 0x00000010acd17819 */ /* 0x000fe200000006ff */
[C---:B-----5:R-:W-:Y:S01]  /*20e0*/  FMUL.FTZ R227, R215.reuse, R232 ;  /* 0x000000e8d7e37220 */ /* 0x060fe20000410000 */
[----:B------:R-:W-:Y:S01]  /*20f0*/  SHF.L.U32 R211, R214, 0x10, RZ ;  /* 0x00000010d6d37819 */ /* 0x000fe200000006ff */
[C---:B------:R-:W-:Y:S01]  /*2100*/  FMUL.FTZ R216, R215.reuse, R216 ;  /* 0x000000d8d7d87220 */ /* 0x040fe20000410000 */
[----:B------:R-:W-:Y:S01]  /*2110*/  PRMT R213, R48, 0x7632, R213 ;  /* 0x0000763230d57816 */ /* 0x000fe200000000d5 */
[----:B------:R-:W-:Y:S01]  /*2120*/  FADD.FTZ R234, -R244, R209 ;  /* 0x000000d1f4ea7221 */ /* 0x000fe20000010100 */
[----:B---3--:R-:W-:Y:S01]  /*2130*/  PRMT R173, R176, 0x7632, R173 ;  /* 0x00007632b0ad7816 */ /* 0x008fe200000000ad */
[----:B------:R-:W-:Y:S01]  /*2140*/  FMUL.FTZ R237, R215, R174 ;  /* 0x000000aed7ed7220 */ /* 0x000fe20000410000 */
[----:B------:R-:W-:Y:S01]  /*2150*/  SHF.L.U32 R217, R175, 0x10, RZ ;  /* 0x00000010afd97819 */ /* 0x000fe200000006ff */
[----:B------:R-:W-:Y:S01]  /*2160*/  FMUL.FTZ R219, R215, R234 ;  /* 0x000000ead7db7220 */ /* 0x000fe20000410000 */
[----:B------:R-:W-:Y:S01]  /*2170*/  SHF.L.U32 R175, R210, 0x10, RZ ;  /* 0x00000010d2af7819 */ /* 0x000fe200000006ff */
[C---:B------:R-:W-:Y:S01]  /*2180*/  FADD.FTZ R210, -R244.reuse, R211 ;  /* 0x000000d3f4d27221 */ /* 0x040fe20000010100 */
[----:B------:R-:W-:Y:S01]  /*2190*/  SHF.L.U32 R213, R213, 0x10, RZ ;  /* 0x00000010d5d57819 */ /* 0x000fe200000006ff */
[C---:B------:R-:W-:Y:S01]  /*21a0*/  FADD.FTZ R172, -R244.reuse, R217 ;  /* 0x000000d9f4ac7221 */ /* 0x040fe20000010100 */
[----:B------:R-:W-:Y:S01]  /*21b0*/  SHF.L.U32 R208, R173, 0x10, RZ ;  /* 0x00000010add07819 */ /* 0x000fe200000006ff */
[----:B------:R-:W-:Y:S01]  /*21c0*/  FADD.FTZ R214, -R244, R175 ;  /* 0x000000aff4d67221 */ /* 0x000fe20000010100 */
[----:B------:R-:W-:Y:S01]  /*21d0*/  SHF.L.U32 R209, R212, 0x10, RZ ;  /* 0x00000010d4d17819 */ /* 0x000fe200000006ff */
[----:B------:R-:W-:Y:S01]  /*21e0*/  FMUL.FTZ R210, R215, R210 ;  /* 0x000000d2d7d27220 */ /* 0x000fe20000410000 */
[----:B------:R-:W-:Y:S01]  /*21f0*/  PRMT R211, R49, 0x7632, R211 ;  /* 0x0000763231d37816 */ /* 0x000fe200000000d3 */
[-C--:B------:R-:W-:Y:S01]  /*2200*/  FMUL.FTZ R213, R213, R208.reuse ;  /* 0x000000d0d5d57220 */ /* 0x080fe20000410000 */
[----:B------:R-:W-:Y:S01]  /*2210*/  PRMT R173, R177, 0x7632, R173 ;  /* 0x00007632b1ad7816 */ /* 0x000fe200000000ad */
[----:B------:R-:W-:Y:S01]  /*2220*/  FADD.FTZ R105, R105, R208 ;  /* 0x000000d069697221 */ /* 0x000fe20000010000 */
[----:B------:R-:W-:Y:S01]  /*2230*/  FFMA.FTZ R73, R216, R208, R73 ;  /* 0x000000d0d8497223 */ /* 0x000fe20000010049 */
[----:B------:R-:W-:Y:S01]  /*2240*/  SHF.L.U32 R211, R211, 0x10, RZ ;  /* 0x00000010d3d37819 */ /* 0x000fe200000006ff */
[--C-:B------:R-:W-:Y:S01]  /*2250*/  FADD.FTZ R212, -R244, R209.reuse ;  /* 0x000000d1f4d47221 */ /* 0x100fe20000010100 */
[----:B------:R-:W-:Y:S01]  /*2260*/  SHF.L.U32 R208, R173, 0x10, RZ ;  /* 0x00000010add07819 */ /* 0x000fe200000006ff */
[C---:B------:R-:W-:Y:S01]  /*2270*/  FMUL.FTZ R214, R215.reuse, R214 ;  /* 0x000000d6d7d67220 */ /* 0x040fe20000410000 */
[----:B------:R-:W-:Y:S01]  /*2280*/  PRMT R209, R50, 0x7632, R209 ;  /* 0x0000763232d17816 */ /* 0x000fe200000000d1 */
[----:B------:R-:W-:Y:S01]  /*2290*/  FMUL.FTZ R212, R215, R212 ;  /* 0x000000d4d7d47220 */ /* 0x000fe20000410000 */
[----:B------:R-:W-:Y:S01]  /*22a0*/  PRMT R173, R178, 0x7632, R173 ;  /* 0x00007632b2ad7816 */ /* 0x000fe200000000ad */
[-C--:B------:R-:W-:Y:S01]  /*22b0*/  FMUL.FTZ R211, R211, R208.reuse ;  /* 0x000000d0d3d37220 */ /* 0x080fe20000410000 */
[----:B------:R-:W-:Y:S01]  /*22c0*/  FADD.FTZ R107, R107, R208 ;  /* 0x000000d06b6b7221 */ /* 0x000fe20000010000 */
[----:B------:R-:W-:Y:S01]  /*22d0*/  FFMA.FTZ R75, R214, R208, R75 ;  /* 0x000000d0d64b7223 */ /* 0x000fe2000001004b */
[----:B------:R-:W-:-:S02]  /*22e0*/  SHF.L.U32 R209, R209, 0x10, RZ ;  /* 0x00000010d1d17819 */ /* 0x000fc400000006ff */
[----:B------:R-:W-:Y:S02]  /*22f0*/  SHF.L.U32 R208, R173, 0x10, RZ ;  /* 0x00000010add07819 */ /* 0x000fe400000006ff */
[----:B------:R-:W-:Y:S02]  /*2300*/  PRMT R173, R179, 0x7632, R173 ;  /* 0x00007632b3ad7816 */ /* 0x000fe400000000ad */
[----:B------:R-:W-:Y:S01]  /*2310*/  SHF.L.U32 R176, R176, 0x10, RZ ;  /* 0x00000010b0b07819 */ /* 0x000fe200000006ff */
[-C--:B------:R-:W-:Y:S01]  /*2320*/  FMUL.FTZ R209, R209, R208.reuse ;  /* 0x000000d0d1d17220 */ /* 0x080fe20000410000 */
[--C-:B------:R-:W-:Y:S01]  /*2330*/  FADD.FTZ R109, R109, R208.reuse ;  /* 0x000000d06d6d7221 */ /* 0x100fe20000010000 */
[----:B------:R-:W-:Y:S01]  /*2340*/  FFMA.FTZ R77, R212, R208, R77 ;  /* 0x000000d0d44d7223 */ /* 0x000fe2000001004d */
[----:B------:R-:W-:Y:S01]  /*2350*/  PRMT R208, R51, 0x7632, R208 ;  /* 0x0000763233d07816 */ /* 0x000fe200000000d0 */
[----:B------:R-:W-:Y:S01]  /*2360*/  FADD.FTZ R104, R104, R176 ;  /* 0x000000b068687221 */ /* 0x000fe20000010000 */
[----:B------:R-:W-:Y:S01]  /*2370*/  SHF.L.U32 R217, R48, 0x10, RZ ;  /* 0x0000001030d97819 */ /* 0x000fe200000006ff */
[----:B------:R-:W-:Y:S01]  /*2380*/  FFMA.FTZ R72, R219, R176, R72 ;  /* 0x000000b0db487223 */ /* 0x000fe20000010048 */
[----:B------:R-:W-:-:S02]  /*2390*/  SHF.L.U32 R208, R208, 0x10, RZ ;  /* 0x00000010d0d07819 */ /* 0x000fc400000006ff */
[----:B------:R-:W-:Y:S01]  /*23a0*/  SHF.L.U32 R173, R173, 0x10, RZ ;  /* 0x00000010adad7819 */ /* 0x000fe200000006ff */
[----:B------:R-:W-:Y:S01]  /*23b0*/  FMUL.FTZ R217, R217, R176 ;  /* 0x000000b0d9d97220 */ /* 0x000fe20000410000 */
[----:B------:R-:W-:Y:S02]  /*23c0*/  SHF.L.U32 R177, R177, 0x10, RZ ;  /* 0x00000010b1b17819 */ /* 0x000fe400000006ff */
[----:B------:R-:W-:Y:S01]  /*23d0*/  SHF.L.U32 R232, R49, 0x10, RZ ;  /* 0x0000001031e87819 */ /* 0x000fe200000006ff */
[-C--:B------:R-:W-:Y:S01]  /*23e0*/  FMUL.FTZ R208, R208, R173.reuse ;  /* 0x000000add0d07220 */ /* 0x080fe20000410000 */
[----:B------:R-:W-:Y:S01]  /*23f0*/  FADD.FTZ R111, R111, R173 ;  /* 0x000000ad6f6f7221 */ /* 0x000fe20000010000 */
[----:B------:R-:W-:Y:S01]  /*2400*/  FFMA.FTZ R79, R210, R173, R79 ;  /* 0x000000add24f7223 */ /* 0x000fe2000001004f */
[----:B------:R-:W-:Y:S01]  /*2410*/  FADD.FTZ R248, R248, R217 ;  /* 0x000000d9f8f87221 */ /* 0x000fe20000010000 */
[----:B------:R-:W-:Y:S01]  /*2420*/  FFMA.FTZ R173, R219, R217, R246 ;  /* 0x000000d9dbad7223 */ /* 0x000fe200000100f6 */
[----:B------:R-:W-:Y:S01]  /*2430*/  FMUL.FTZ R232, R232, R177 ;  /* 0x000000b1e8e87220 */ /* 0x000fe20000410000 */
[----:B------:R-:W-:Y:S01]  /*2440*/  SHF.L.U32 R235, R178, 0x10, RZ ;  /* 0x00000010b2eb7819 */ /* 0x000fe200000006ff */
[----:B------:R-:W-:Y:S01]  /*2450*/  FADD.FTZ R175, R248, R213 ;  /* 0x000000d5f8af7221 */ /* 0x000fe20000010000 */
[----:B------:R-:W-:Y:S01]  /*2460*/  FFMA.FTZ R174, R216, R213, R173 ;  /* 0x000000d5d8ae7223 */ /* 0x000fe200000100ad */
[----:B------:R-:W-:Y:S01]  /*2470*/  SHF.L.U32 R179, R179, 0x10, RZ ;  /* 0x00000010b3b37819 */ /* 0x000fe200000006ff */
[----:B------:R-:W-:Y:S01]  /*2480*/  FADD.FTZ R106, R106, R177 ;  /* 0x000000b16a6a7221 */ /* 0x000fe20000010000 */
[----:B------:R-:W-:Y:S01]  /*2490*/  FADD.FTZ R176, R175, R232 ;  /* 0x000000e8afb07221 */ /* 0x000fe20000010000 */
[----:B------:R-:W-:Y:S01]  /*24a0*/  FFMA.FTZ R173, R227, R232, R174 ;  /* 0x000000e8e3ad7223 */ /* 0x000fe200000100ae */
[----:B------:R-:W-:Y:S01]  /*24b0*/  FADD.FTZ R108, R108, R235 ;  /* 0x000000eb6c6c7221 */ /* 0x000fe20000010000 */
[-C--:B------:R-:W-:Y:S01]  /*24c0*/  FFMA.FTZ R76, R237, R235.reuse, R76 ;  /* 0x000000ebed4c7223 */ /* 0x080fe2000001004c */
[----:B------:R-:W-:Y:S01]  /*24d0*/  FMUL.FTZ R236, R236, R235 ;  /* 0x000000ebecec7220 */ /* 0x000fe20000410000 */
[----:B------:R-:W-:Y:S01]  /*24e0*/  FMUL.FTZ R235, R215, R172 ;  /* 0x000000acd7eb7220 */ /* 0x000fe20000410000 */
[----:B------:R-:W-:Y:S01]  /*24f0*/  FADD.FTZ R175, R176, R211 ;  /* 0x000000d3b0af7221 */ /* 0x000fe20000010000 */
[----:B------:R-:W-:Y:S01]  /*2500*/  FFMA.FTZ R172, R214, R211, R173 ;  /* 0x000000d3d6ac7223 */ /* 0x000fe200000100ad */
[----:B------:R-:W-:Y:S01]  /*2510*/  SHF.L.U32 R234, R51, 0x10, RZ ;  /* 0x0000001033ea7819 */ /* 0x000fe200000006ff */
[----:B------:R-:W-:Y:S01]  /*2520*/  FFMA.FTZ R74, R227, R177, R74 ;  /* 0x000000b1e34a7223 */ /* 0x000fe2000001004a */
[----:B------:R-:W-:Y:S01]  /*2530*/  FADD.FTZ R174, R175, R236 ;  /* 0x000000ecafae7221 */ /* 0x000fe20000010000 */
[----:B------:R-:W-:Y:S01]  /*2540*/  FFMA.FTZ R173, R237, R236, R172 ;  /* 0x000000ecedad7223 */ /* 0x000fe200000100ac */
[----:B------:R-:W-:Y:S01]  /*2550*/  FADD.FTZ R110, R110, R179 ;  /* 0x000000b36e6e7221 */ /* 0x000fe20000010000 */
[----:B------:R-:W-:Y:S01]  /*2560*/  FMUL.FTZ R234, R234, R179 ;  /* 0x000000b3eaea7220 */ /* 0x000fe20000410000 */
[----:B------:R-:W-:Y:S01]  /*2570*/  FADD.FTZ R175, R174, R209 ;  /* 0x000000d1aeaf7221 */ /* 0x000fe20000010000 */
[----:B------:R-:W-:Y:S01]  /*2580*/  FFMA.FTZ R172, R212, R209, R173 ;  /* 0x000000d1d4ac7223 */ /* 0x000fe200000100ad */
[----:B------:R-:W-:-:S02]  /*2590*/  FFMA.FTZ R78, R235, R179, R78 ;  /* 0x000000b3eb4e7223 */ /* 0x000fc4000001004e */
[----:B------:R-:W-:Y:S01]  /*25a0*/  FADD.FTZ R175, R175, R234 ;  /* 0x000000eaafaf7221 */ /* 0x000fe20000010000 */
[----:B------:R-:W-:-:S03]  /*25b0*/  FFMA.FTZ R173, R235, R234, R172 ;  /* 0x000000eaebad7223 */ /* 0x000fc600000100ac */
[----:B------:R-:W-:Y:S01]  /*25c0*/  FADD.FTZ R248, R175, R208 ;  /* 0x000000d0aff87221 */ /* 0x000fe20000010000 */
[----:B------:R-:W-:Y:S01]  /*25d0*/  FFMA.FTZ R246, R210, R208, R173 ;  /* 0x000000d0d2f67223 */ /* 0x000fe200000100ad */
[----:B------:R-:W-:Y:S06]  /*25e0*/  BRA `(.L_x_190) ;  /* 0x0000001800a07947 */ /* 0x000fec0003800000 */
.L_x_183:
        /* <DEDUP_REMOVED lines=10> */
[----:B------:R-:W1:Y:S08]  /*2690*/  LDC.64 R176, c[0x0][0x428] ;  /* 0x00010a00ffb07b82 */ /* 0x000e700000000a00 */
[----:B------:R-:W2:Y:S01]  /*26a0*/  LDC.64 R164, c[0x0][0x438] ;  /* 0x00010e00ffa47b82 */ /* 0x000ea20000000a00 */
[----:B0-----:R-:W-:-:S06]  /*26b0*/  IMAD.WIDE.U32 R172, R193, 0x10, R172 ;  /* 0x00000010c1ac7825 */ /* 0x001fcc00078e00ac */
[----:B------:R-:W3:Y:S01]  /*26c0*/  LDG.E.128 R172, desc[UR6][R172.64] ;  /* 0x00000006acac7981 */ /* 0x000ee2000c1e1d00 */
[----:B-1----:R-:W-:-:S06]  /*26d0*/  IMAD.WIDE.U32 R176, R193, 0x10, R176 ;  /* 0x00000010c1b07825 */ /* 0x002fcc00078e00b0 */
[----:B------:R-:W4:Y:S01]  /*26e0*/  LDG.E.128 R176, desc[UR6][R176.64] ;  /* 0x00000006b0b07981 */ /* 0x000f22000c1e1d00 */
[----:B--2---:R-:W-:-:S06]  /*26f0*/  IMAD.WIDE.U32 R164, R193, 0x10, R164 ;  /* 0x00000010c1a47825 */ /* 0x004fcc00078e00a4 */
[----:B------:R-:W5:Y:S01]  /*2700*/  LDG.E.128 R164, desc[UR6][R164.64] ;  /* 0x00000006a4a47981 */ /* 0x000f62000c1e1d00 */
        /* <DEDUP_REMOVED lines=8> */
[----:B---3--:R-:W-:Y:S02]  /*2790*/  PRMT R187, R172, 0x7632, R187 ;  /* 0x00007632acbb7816 */ /* 0x008fe400000000bb */
[----:B------:R-:W-:Y:S02]  /*27a0*/  PRMT R188, R173, 0x7632, R188 ;  /* 0x00007632adbc7816 */ /* 0x000fe400000000bc */
[----:B------:R-:W-:Y:S02]  /*27b0*/  SHF.L.U32 R189, R187, 0x10, RZ ;  /* 0x00000010bbbd7819 */ /* 0x000fe400000006ff */
[----:B------:R-:W-:-:S02]  /*27c0*/  SHF.L.U32 R199, R188, 0x10, RZ ;  /* 0x00000010bcc77819 */ /* 0x000fc400000006ff */
[----:B----4-:R-:W-:Y:S01]  /*27d0*/  PRMT R190, R177, 0x7632, R190 ;  /* 0x00007632b1be7816 */ /* 0x010fe200000000be */
        /* <DEDUP_REMOVED lines=80> */
.L_x_192:
[----:B------:R-:W-:Y:S05]  /*2ce0*/  BSYNC.RECONVERGENT B2 ;  /* 0x0000000000027941 */ /* 0x000fea0003800200 */
.L_x_191:
        /* <DEDUP_REMOVED lines=11> */
[----:B------:R-:W-:Y:S02]  /*2da0*/  PRMT R185, R32, 0x7632, R185 ;  /* 0x0000763220b97816 */ /* 0x000fe400000000b9 */
[----:B------:R-:W-:Y:S02]  /*2db0*/  PRMT R197, R33, 0x7632, R197 ;  /* 0x0000763221c57816 */ /* 0x000fe400000000c5 */
[----:B------:R-:W-:Y:S02]  /*2dc0*/  SHF.L.U32 R185, R185, 0x10, RZ ;  /* 0x00000010b9b97819 */ /* 0x000fe400000006ff */
[----:B------:R-:W-:Y:S02]  /*2dd0*/  SHF.L.U32 R197, R197, 0x10, RZ ;  /* 0x00000010c5c57819 */ /* 0x000fe400000006ff */
[----:B------:R-:W-:Y:S02]  /*2de0*/  PRMT R205, R34, 0x7632, R205 ;  /* 0x0000763222cd7816 */ /* 0x000fe400000000cd */
[----:B------:R-:W-:-:S02]  /*2df0*/  PRMT R223, R35, 0x7632, R223 ;  /* 0x0000763223df7816 */ /* 0x000fc400000000df */
[----:B------:R-:W-:Y:S02]  /*2e00*/  SHF.L.U32 R205, R205, 0x10, RZ ;  /* 0x00000010cdcd7819 */ /* 0x000fe400000006ff */
[----:B------:R-:W-:Y:S02]  /*2e10*/  SHF.L.U32 R223, R223, 0x10, RZ ;  /* 0x00000010dfdf7819 */ /* 0x000fe400000006ff */
[----:B------:R-:W-:Y:S02]  /*2e20*/  SHF.L.U32 R228, R34, 0x10, RZ ;  /* 0x0000001022e47819 */ /* 0x000fe400000006ff */
[----:B------:R-:W-:Y:S02]  /*2e30*/  SHF.L.U32 R220, R33, 0x10, RZ ;  /* 0x0000001021dc7819 */ /* 0x000fe400000006ff */
[----:B------:R-:W-:Y:S02]  /*2e40*/  SHF.L.U32 R240, R35, 0x10, RZ ;  /* 0x0000001023f07819 */ /* 0x000fe400000006ff */
[----:B------:R-:W-:-:S02]  /*2e50*/  IADD3 R245, PT, PT, R245, 0x20, RZ ;  /* 0x00000020f5f57810 */ /* 0x000fc40007ffe0ff */
[----:B--2---:R-:W-:-:S04]  /*2e60*/  PRMT R181, R172, 0x7632, R181 ;  /* 0x00007632acb57816 */ /* 0x004fc800000000b5 */
[----:B------:R-:W-:Y:S02]  /*2e70*/  SHF.L.U32 R183, R181, 0x10, RZ ;  /* 0x00000010b5b77819 */ /* 0x000fe400000006ff */
[----:B---3--:R-:W-:-:S03]  /*2e80*/  PRMT R181, R176, 0x7632, R181 ;  /* 0x00007632b0b57816 */ /* 0x008fc600000000b5 */
[----:B------:R-:W-:Y:S01]  /*2e90*/  FADD.FTZ R186, -R244, R183 ;  /* 0x000000b7f4ba7221 */ /* 0x000fe20000010100 */
[----:B------:R-:W-:-:S03]  /*2ea0*/  SHF.L.U32 R182, R181, 0x10, RZ ;  /* 0x00000010b5b67819 */ /* 0x000fc600000006ff */
[----:B-----5:R-:W-:Y:S01]  /*2eb0*/  FMUL.FTZ R186, R215, R186 ;  /* 0x000000bad7ba7220 */ /* 0x020fe20000410000 */
[----:B------:R-:W-:Y:S01]  /*2ec0*/  PRMT R181, R173, 0x7632, R181 ;  /* 0x00007632adb57816 */ /* 0x000fe200000000b5 */
[----:B------:R-:W-:-:S03]  /*2ed0*/  FMUL.FTZ R185, R185, R182 ;  /* 0x000000b6b9b97220 */ /* 0x000fc60000410000 */
[----:B------:R-:W-:Y:S01]  /*2ee0*/  SHF.L.U32 R183, R181, 0x10, RZ ;  /* 0x00000010b5b77819 */ /* 0x000fe200000006ff */
[----:B------:R-:W-:Y:S01]  /*2ef0*/  FADD.FTZ R153, R153, R182 ;  /* 0x000000b699997221 */ /* 0x000fe20000010000 */
[C---:B------:R-:W-:Y:S01]  /*2f00*/  PRMT R181, R177.reuse, 0x7632, R181 ;  /* 0x00007632b1b57816 */ /* 0x040fe200000000b5 */
[----:B------:R-:W-:Y:S01]  /*2f10*/  FFMA.FTZ R89, R186, R182, R89 ;  /* 0x000000b6ba597223 */ /* 0x000fe20000010059 */
[----:B------:R-:W-:Y:S01]  /*2f20*/  SHF.L.U32 R177, R177, 0x10, RZ ;  /* 0x00000010b1b17819 */ /* 0x000fe200000006ff */
[----:B------:R-:W-:Y:S01]  /*2f30*/  FADD.FTZ R184, -R244, R183 ;  /* 0x000000b7f4b87221 */ /* 0x000fe20000010100 */
[----:B------:R-:W-:Y:S02]  /*2f40*/  SHF.L.U32 R182, R181, 0x10, RZ ;  /* 0x00000010b5b67819 */ /* 0x000fe400000006ff */
[----:B------:R-:W-:Y:S01]  /*2f50*/  PRMT R181, R174, 0x7632, R181 ;  /* 0x00007632aeb57816 */ /* 0x000fe200000000b5 */
[----:B------:R-:W-:Y:S01]  /*2f60*/  FMUL.FTZ R184, R215, R184 ;  /* 0x000000b8d7b87220 */ /* 0x000fe20000410000 */
[----:B------:R-:W-:Y:S01]  /*2f70*/  FADD.FTZ R154, R154, R177 ;  /* 0x000000b19a9a7221 */ /* 0x000fe20000010000 */
[-C--:B------:R-:W-:Y:S01]  /*2f80*/  FMUL.FTZ R183, R197, R182.reuse ;  /* 0x000000b6c5b77220 */ /* 0x080fe20000410000 */
[----:B------:R-:W-:Y:S01]  /*2f90*/  SHF.L.U32 R197, R181, 0x10, RZ ;  /* 0x00000010b5c57819 */ /* 0x000fe200000006ff */
[----:B------:R-:W-:Y:S01]  /*2fa0*/  FADD.FTZ R155, R155, R182 ;  /* 0x000000b69b9b7221 */ /* 0x000fe20000010000 */
[----:B------:R-:W-:Y:S01]  /*2fb0*/  PRMT R181, R178, 0x7632, R181 ;  /* 0x00007632b2b57816 */ /* 0x000fe200000000b5 */
[----:B------:R-:W-:Y:S01]  /*2fc0*/  FFMA.FTZ R91, R184, R182, R91 ;  /* 0x000000b6b85b7223 */ /* 0x000fe2000001005b */
[----:B------:R-:W-:Y:S01]  /*2fd0*/  FMUL.FTZ R220, R220, R177 ;  /* 0x000000b1dcdc7220 */ /* 0x000fe20000410000 */
[----:B------:R-:W-:Y:S01]  /*2fe0*/  FADD.FTZ R182, -R244, R197 ;  /* 0x000000c5f4b67221 */ /* 0x000fe20000010100 */
[----:B------:R-:W-:-:S02]  /*2ff0*/  SHF.L.U32 R200, R181, 0x10, RZ ;  /* 0x00000010b5c87819 */ /* 0x000fc400000006ff */
[----:B------:R-:W-:Y:S01]  /*3000*/  PRMT R197, R175, 0x7632, R197 ;  /* 0x00007632afc57816 */ /* 0x000fe200000000c5 */
[----:B------:R-:W-:Y:S02]  /*3010*/  FMUL.FTZ R182, R215, R182 ;  /* 0x000000b6d7b67220 */ /* 0x000fe40000410000 */
[-C--:B------:R-:W-:Y:S01]  /*3020*/  FMUL.FTZ R181, R205, R200.reuse ;  /* 0x000000c8cdb57220 */ /* 0x080fe20000410000 */
[----:B------:R-:W-:Y:S01]  /*3030*/  SHF.L.U32 R205, R197, 0x10, RZ ;  /* 0x00000010c5cd7819 */ /* 0x000fe200000006ff */
[----:B------:R-:W-:Y:S01]  /*3040*/  FADD.FTZ R157, R157, R200 ;  /* 0x000000c89d9d7221 */ /* 0x000fe20000010000 */
[C---:B------:R-:W-:Y:S01]  /*3050*/  PRMT R197, R179.reuse, 0x7632, R197 ;  /* 0x00007632b3c57816 */ /* 0x040fe200000000c5 */
[----:B------:R-:W-:Y:S01]  /*3060*/  FFMA.FTZ R93, R182, R200, R93 ;  /* 0x000000c8b65d7223 */ /* 0x000fe2000001005d */
[----:B------:R-:W-:Y:S01]  /*3070*/  SHF.L.U32 R179, R179, 0x10, RZ ;  /* 0x00000010b3b37819 */ /* 0x000fe200000006ff */
[----:B------:R-:W-:Y:S01]  /*3080*/  FADD.FTZ R200, -R244, R205 ;  /* 0x000000cdf4c87221 */ /* 0x000fe20000010100 */
[----:B------:R-:W-:-:S02]  /*3090*/  SHF.L.U32 R205, R172, 0x10, RZ ;  /* 0x00000010accd7819 */ /* 0x000fc400000006ff */
[----:B------:R-:W-:Y:S01]  /*30a0*/  SHF.L.U32 R204, R197, 0x10, RZ ;  /* 0x00000010c5cc7819 */ /* 0x000fe200000006ff */
[----:B------:R-:W-:Y:S01]  /*30b0*/  FMUL.FTZ R200, R215, R200 ;  /* 0x000000c8d7c87220 */ /* 0x000fe20000410000 */
[----:B------:R-:W-:Y:S01]  /*30c0*/  FMUL.FTZ R240, R240, R179 ;  /* 0x000000b3f0f07220 */ /* 0x000fe20000410000 */
[----:B------:R-:W-:Y:S01]  /*30d0*/  FADD.FTZ R172, -R244, R205 ;  /* 0x000000cdf4ac7221 */ /* 0x000fe20000010100 */
[----:B------:R-:W-:Y:S01]  /*30e0*/  FADD.FTZ R158, R158, R179 ;  /* 0x000000b39e9e7221 */ /* 0x000fe20000010000 */
[-C--:B------:R-:W-:Y:S01]  /*30f0*/  FMUL.FTZ R197, R223, R204.reuse ;  /* 0x000000ccdfc57220 */ /* 0x080fe20000410000 */
[----:B------:R-:W-:Y:S01]  /*3100*/  FADD.FTZ R159, R159, R204 ;  /* 0x000000cc9f9f7221 */ /* 0x000fe20000010000 */
[----:B------:R-:W-:Y:S01]  /*3110*/  FFMA.FTZ R95, R200, R204, R95 ;  /* 0x000000ccc85f7223 */ /* 0x000fe2000001005f */
[----:B------:R-:W-:Y:S01]  /*3120*/  SHF.L.U32 R223, R173, 0x10, RZ ;  /* 0x00000010addf7819 */ /* 0x000fe200000006ff */
[----:B------:R-:W-:Y:S01]  /*3130*/  FMUL.FTZ R205, R215, R172 ;  /* 0x000000acd7cd7220 */ /* 0x000fe20000410000 */
[----:B------:R-:W-:-:S02]  /*3140*/  SHF.L.U32 R173, R176, 0x10, RZ ;  /* 0x00000010b0ad7819 */ /* 0x000fc400000006ff */
[----:B------:R-:W-:Y:S01]  /*3150*/  SHF.L.U32 R204, R32, 0x10, RZ ;  /* 0x0000001020cc7819 */ /* 0x000fe200000006ff */
[----:B------:R-:W-:Y:S02]  /*3160*/  FADD.FTZ R172, -R244, R223 ;  /* 0x000000dff4ac7221 */ /* 0x000fe40000010100 */
[----:B------:R-:W-:Y:S01]  /*3170*/  FADD.FTZ R152, R152, R173 ;  /* 0x000000ad98987221 */ /* 0x000fe20000010000 */
[-C--:B------:R-:W-:Y:S01]  /*3180*/  FFMA.FTZ R88, R205, R173.reuse, R88 ;  /* 0x000000adcd587223 */ /* 0x080fe20000010058 */
[----:B------:R-:W-:Y:S01]  /*3190*/  FMUL.FTZ R204, R204, R173 ;  /* 0x000000adcccc7220 */ /* 0x000fe20000410000 */
[----:B------:R-:W-:Y:S01]  /*31a0*/  SHF.L.U32 R173, R174, 0x10, RZ ;  /* 0x00000010aead7819 */ /* 0x000fe200000006ff */
[----:B------:R-:W-:Y:S02]  /*31b0*/  FMUL.FTZ R223, R215, R172 ;  /* 0x000000acd7df7220 */ /* 0x000fe40000410000 */
[----:B------:R-:W-:Y:S02]  /*31c0*/  FADD.FTZ R248, R248, R204 ;  /* 0x000000ccf8f87221 */ /* 0x000fe40000010000 */
[----:B------:R-:W-:Y:S01]  /*31d0*/  FADD.FTZ R172, -R244, R173 ;  /* 0x000000adf4ac7221 */ /* 0x000fe20000010100 */
[----:B------:R-:W-:Y:S01]  /*31e0*/  SHF.L.U32 R173, R178, 0x10, RZ ;  /* 0x00000010b2ad7819 */ /* 0x000fe200000006ff */
[----:B------:R-:W-:Y:S01]  /*31f0*/  FFMA.FTZ R90, R223, R177, R90 ;  /* 0x000000b1df5a7223 */ /* 0x000fe2000001005a */
[----:B------:R-:W-:Y:S01]  /*3200*/  SHF.L.U32 R177, R175, 0x10, RZ ;  /* 0x00000010afb17819 */ /* 0x000fe200000006ff */
[----:B------:R-:W-:Y:S01]  /*3210*/  FMUL.FTZ R231, R215, R172 ;  /* 0x000000acd7e77220 */ /* 0x000fe20000410000 */
[----:B------:R-:W-:Y:S01]  /*3220*/  FADD.FTZ R175, R248, R185 ;  /* 0x000000b9f8af7221 */ /* 0x000fe20000010000 */
        /* <DEDUP_REMOVED lines=18> */
[----:B------:R-:W-:-:S04]  /*3350*/  FFMA.FTZ R173, R241, R240, R172 ;  /* 0x000000f0f1ad7223 */ /* 0x000fc800000100ac */
[----:B------:R-:W-:-:S07]  /*3360*/  FFMA.FTZ R246, R200, R197, R173 ;  /* 0x000000c5c8f67223 */ /* 0x000fce00000100ad */
.L_x_194:
[----:B------:R-:W-:Y:S05]  /*3370*/  BSYNC.RECONVERGENT B2 ;  /* 0x0000000000027941 */ /* 0x000fea0003800200 */
.L_x_193:
[----:B------:R-:W-:Y:S04]  /*3380*/  BSSY.RECONVERGENT B2, `(.L_x_195) ;  /* 0x0000068000027945 */ /* 0x000fe80003800200 */
[----:B------:R-:W-:Y:S05]  /*3390*/  @!P4 BRA `(.L_x_196) ;  /* 0x000000040098c947 */ /* 0x000fea0003800000 */
        /* <DEDUP_REMOVED lines=19> */
[----:B------:R-:W-:Y:S02]  /*34d0*/  IADD3 R245, PT, PT, R245, 0x20, RZ ;  /* 0x00000020f5f57810 */ /* 0x000fe40007ffe0ff */
[----:B---3--:R-:W-:-:S04]  /*34e0*/  PRMT R0, R172, 0x7632, R0 ;  /* 0x00007632ac007816 */ /* 0x008fc80000000000 */
[----:B------:R-:W-:Y:S02]  /*34f0*/  SHF.L.U32 R3, R0, 0x10, RZ ;  /* 0x0000001000037819 */ /* 0x000fe400000006ff */
[----:B----4-:R-:W-:-:S03]  /*3500*/  PRMT R0, R176, 0x7632, R0 ;  /* 0x00007632b0007816 */ /* 0x010fc60000000000 */
[----:B------:R-:W-:Y:S01]  /*3510*/  FADD.FTZ R6, -R244, R3 ;  /* 0x00000003f4067221 */ /* 0x000fe20000010100 */
[----:B------:R-:W-:Y:S02]  /*3520*/  SHF.L.U32 R176, R176, 0x10, RZ ;  /* 0x00000010b0b07819 */ /* 0x000fe400000006ff */
[----:B------:R-:W-:Y:S01]  /*3530*/  SHF.L.U32 R0, R0, 0x10, RZ ;  /* 0x0000001000007819 */ /* 0x000fe200000006ff */
[----:B-----5:R-:W-:Y:S02]  /*3540*/  FMUL.FTZ R6, R215, R6 ;  /* 0x00000006d7067220 */ /* 0x020fe40000410000 */
[----:B------:R-:W-:Y:S02]  /*3550*/  FADD.FTZ R96, R96, R176 ;  /* 0x000000b060607221 */ /* 0x000fe40000010000 */
[-C--:B------:R-:W-:Y:S01]  /*3560*/  FMUL.FTZ R5, R5, R0.reuse ;  /* 0x0000000005057220 */ /* 0x080fe20000410000 */
[--C-:B------:R-:W-:Y:S01]  /*3570*/  FADD.FTZ R97, R97, R0.reuse ;  /* 0x0000000061617221 */ /* 0x100fe20000010000 */
[----:B------:R-:W-:Y:S01]  /*3580*/  FFMA.FTZ R65, R6, R0, R65 ;  /* 0x0000000006417223 */ /* 0x000fe20000010041 */
[----:B------:R-:W-:-:S02]  /*3590*/  PRMT R0, R173, 0x7632, R0 ;  /* 0x00007632ad007816 */ /* 0x000fc40000000000 */
[----:B------:R-:W-:Y:S02]  /*35a0*/  SHF.L.U32 R173, R173, 0x10, RZ ;  /* 0x00000010adad7819 */ /* 0x000fe400000006ff */
[----:B------:R-:W-:Y:S02]  /*35b0*/  SHF.L.U32 R3, R0, 0x10, RZ ;  /* 0x0000001000037819 */ /* 0x000fe400000006ff */
[C---:B------:R-:W-:Y:S02]  /*35c0*/  PRMT R0, R177.reuse, 0x7632, R0 ;  /* 0x00007632b1007816 */ /* 0x040fe40000000000 */
[----:B------:R-:W-:Y:S01]  /*35d0*/  SHF.L.U32 R177, R177, 0x10, RZ ;  /* 0x00000010b1b17819 */ /* 0x000fe200000006ff */
[----:B------:R-:W-:Y:S01]  /*35e0*/  FADD.FTZ R4, -R244, R3 ;  /* 0x00000003f4047221 */ /* 0x000fe20000010100 */
[----:B------:R-:W-:-:S03]  /*35f0*/  SHF.L.U32 R0, R0, 0x10, RZ ;  /* 0x0000001000007819 */ /* 0x000fc600000006ff */
[----:B------:R-:W-:Y:S01]  /*3600*/  FMUL.FTZ R4, R215, R4 ;  /* 0x00000004d7047220 */ /* 0x000fe20000410000 */
[----:B------:R-:W-:Y:S01]  /*3610*/  FADD.FTZ R98, R98, R177 ;  /* 0x000000b162627221 */ /* 0x000fe20000010000 */
[-C--:B------:R-:W-:Y:S01]  /*3620*/  FMUL.FTZ R3, R2, R0.reuse ;  /* 0x0000000002037220 */ /* 0x080fe20000410000 */
[--C-:B------:R-:W-:Y:S01]  /*3630*/  FADD.FTZ R99, R99, R0.reuse ;  /* 0x0000000063637221 */ /* 0x100fe20000010000 */
[----:B------:R-:W-:Y:S01]  /*3640*/  FFMA.FTZ R67, R4, R0, R67 ;  /* 0x0000000004437223 */ /* 0x000fe20000010043 */
[----:B------:R-:W-:-:S04]  /*3650*/  PRMT R0, R174, 0x7632, R0 ;  /* 0x00007632ae007816 */ /* 0x000fc80000000000 */
[----:B------:R-:W-:Y:S02]  /*3660*/  SHF.L.U32 R201, R0, 0x10, RZ ;  /* 0x0000001000c97819 */ /* 0x000fe400000006ff */
[----:B------:R-:W-:-:S03]  /*3670*/  PRMT R0, R178, 0x7632, R0 ;  /* 0x00007632b2007816 */ /* 0x000fc60000000000 */
[----:B------:R-:W-:Y:S01]  /*3680*/  FADD.FTZ R2, -R244, R201 ;  /* 0x000000c9f4027221 */ /* 0x000fe20000010100 */
[----:B------:R-:W-:-:S03]  /*3690*/  SHF.L.U32 R198, R0, 0x10, RZ ;  /* 0x0000001000c67819 */ /* 0x000fc600000006ff */
[----:B------:R-:W-:Y:S02]  /*36a0*/  FMUL.FTZ R2, R215, R2 ;  /* 0x00000002d7027220 */ /* 0x000fe40000410000 */
[-C--:B------:R-:W-:Y:S01]  /*36b0*/  FMUL.FTZ R0, R196, R198.reuse ;  /* 0x000000c6c4007220 */ /* 0x080fe20000410000 */
[----:B------:R-:W-:Y:S01]  /*36c0*/  PRMT R196, R175, 0x7632, R196 ;  /* 0x00007632afc47816 */ /* 0x000fe200000000c4 */
[----:B------:R-:W-:Y:S01]  /*36d0*/  FADD.FTZ R101, R101, R198 ;  /* 0x000000c665657221 */ /* 0x000fe20000010000 */
[----:B------:R-:W-:Y:S02]  /*36e0*/  FFMA.FTZ R69, R2, R198, R69 ;  /* 0x000000c602457223 */ /* 0x000fe40000010045 */
[----:B------:R-:W-:Y:S02]  /*36f0*/  SHF.L.U32 R201, R196, 0x10, RZ ;  /* 0x00000010c4c97819 */ /* 0x000fe400000006ff */
[C---:B------:R-:W-:Y:S02]  /*3700*/  PRMT R196, R179.reuse, 0x7632, R196 ;  /* 0x00007632b3c47816 */ /* 0x040fe400000000c4 */
[----:B------:R-:W-:Y:S01]  /*3710*/  SHF.L.U32 R179, R179, 0x10, RZ ;  /* 0x00000010b3b37819 */ /* 0x000fe200000006ff */
[----:B------:R-:W-:Y:S01]  /*3720*/  FADD.FTZ R198, -R244, R201 ;  /* 0x000000c9f4c67221 */ /* 0x000fe20000010100 */
[----:B------:R-:W-:-:S02]  /*3730*/  SHF.L.U32 R201, R172, 0x10, RZ ;  /* 0x00000010acc97819 */ /* 0x000fc400000006ff */
[----:B------:R-:W-:Y:S01]  /*3740*/  SHF.L.U32 R218, R196, 0x10, RZ ;  /* 0x00000010c4da7819 */ /* 0x000fe200000006ff */
[----:B------:R-:W-:Y:S01]  /*3750*/  FMUL.FTZ R198, R215, R198 ;  /* 0x000000c6d7c67220 */ /* 0x000fe20000410000 */
[----:B------:R-:W-:Y:S01]  /*3760*/  FMUL.FTZ R238, R238, R179 ;  /* 0x000000b3eeee7220 */ /* 0x000fe20000410000 */
[----:B------:R-:W-:Y:S01]  /*3770*/  FADD.FTZ R172, -R244, R201 ;  /* 0x000000c9f4ac7221 */ /* 0x000fe20000010100 */
[----:B------:R-:W-:Y:S01]  /*3780*/  SHF.L.U32 R201, R40, 0x10, RZ ;  /* 0x0000001028c97819 */ /* 0x000fe200000006ff */
[----:B------:R-:W-:Y:S01]  /*3790*/  FMUL.FTZ R196, R203, R218 ;  /* 0x000000dacbc47220 */ /* 0x000fe20000410000 */
[----:B------:R-:W-:Y:S01]  /*37a0*/  FADD.FTZ R103, R103, R218 ;  /* 0x000000da67677221 */ /* 0x000fe20000010000 */
[----:B------:R-:W-:Y:S01]  /*37b0*/  FMUL.FTZ R203, R215, R172 ;  /* 0x000000acd7cb7220 */ /* 0x000fe20000410000 */
[----:B------:R-:W-:Y:S01]  /*37c0*/  FADD.FTZ R172, -R244, R173 ;  /* 0x000000adf4ac7221 */ /* 0x000fe20000010100 */
[----:B------:R-:W-:Y:S01]  /*37d0*/  SHF.L.U32 R173, R174, 0x10, RZ ;  /* 0x00000010aead7819 */ /* 0x000fe200000006ff */
[----:B------:R-:W-:Y:S01]  /*37e0*/  FFMA.FTZ R71, R198, R218, R71 ;  /* 0x000000dac6477223 */ /* 0x000fe20000010047 */
[----:B------:R-:W-:Y:S01]  /*37f0*/  FMUL.FTZ R201, R201, R176 ;  /* 0x000000b0c9c97220 */ /* 0x000fe20000410000 */
[----:B------:R-:W-:Y:S01]  /*3800*/  FMUL.FTZ R221, R215, R172 ;  /* 0x000000acd7dd7220 */ /* 0x000fe20000410000 */
[----:B------:R-:W-:Y:S01]  /*3810*/  SHF.L.U32 R218, R41, 0x10, RZ ;  /* 0x0000001029da7819 */ /* 0x000fe200000006ff */
[----:B------:R-:W-:Y:S01]  /*3820*/  FADD.FTZ R172, -R244, R173 ;  /* 0x000000adf4ac7221 */ /* 0x000fe20000010100 */
[----:B------:R-:W-:Y:S01]  /*3830*/  SHF.L.U32 R173, R178, 0x10, RZ ;  /* 0x00000010b2ad7819 */ /* 0x000fe200000006ff */
[----:B------:R-:W-:Y:S01]  /*3840*/  FADD.FTZ R248, R248, R201 ;  /* 0x000000c9f8f87221 */ /* 0x000fe20000010000 */
[-C--:B------:R-:W-:Y:S01]  /*3850*/  FFMA.FTZ R66, R221, R177.reuse, R66 ;  /* 0x000000b1dd427223 */ /* 0x080fe20000010042 */
[----:B------:R-:W-:Y:S01]  /*3860*/  FMUL.FTZ R229, R215, R172 ;  /* 0x000000acd7e57220 */ /* 0x000fe20000410000 */
[----:B------:R-:W-:Y:S01]  /*3870*/  FMUL.FTZ R218, R218, R177 ;  /* 0x000000b1dada7220 */ /* 0x000fe20000410000 */
[----:B------:R-:W-:Y:S01]  /*3880*/  FADD.FTZ R100, R100, R173 ;  /* 0x000000ad64647221 */ /* 0x000fe20000010000 */
[-C--:B------:R-:W-:Y:S01]  /*3890*/  FMUL.FTZ R226, R226, R173.reuse ;  /* 0x000000ade2e27220 */ /* 0x080fe20000410000 */
[----:B------:R-:W-:Y:S01]  /*38a0*/  FFMA.FTZ R68, R229, R173, R68 ;  /* 0x000000ade5447223 */ /* 0x000fe20000010044 */
[----:B------:R-:W-:Y:S01]  /*38b0*/  FFMA.FTZ R173, R203, R201, R246 ;  /* 0x000000c9cbad7223 */ /* 0x000fe200000100f6 */
[----:B------:R-:W-:Y:S01]  /*38c0*/  SHF.L.U32 R177, R175, 0x10, RZ ;  /* 0x00000010afb17819 */ /* 0x000fe200000006ff */
[----:B------:R-:W-:Y:S01]  /*38d0*/  FADD.FTZ R175, R248, R5 ;  /* 0x00000005f8af7221 */ /* 0x000fe20000010000 */
[----:B------:R-:W-:Y:S01]  /*38e0*/  FFMA.FTZ R64, R203, R176, R64 ;  /* 0x000000b0cb407223 */ /* 0x000fe20000010040 */
[----:B------:R-:W-:Y:S01]  /*38f0*/  FFMA.FTZ R172, R6, R5, R173 ;  /* 0x0000000506ac7223 */ /* 0x000fe200000100ad */
[----:B------:R-:W-:Y:S01]  /*3900*/  FADD.FTZ R102, R102, R179 ;  /* 0x000000b366667221 */ /* 0x000fe20000010000 */
[----:B------:R-:W-:Y:S01]  /*3910*/  FADD.FTZ R174, R175, R218 ;  /* 0x000000daafae7221 */ /* 0x000fe20000010000 */
[----:B------:R-:W-:Y:S01]  /*3920*/  FADD.FTZ R176, -R244, R177 ;  /* 0x000000b1f4b07221 */ /* 0x000fe20000010100 */
[----:B------:R-:W-:-:S02]  /*3930*/  FFMA.FTZ R173, R221, R218, R172 ;  /* 0x000000daddad7223 */ /* 0x000fc400000100ac */
[----:B------:R-:W-:Y:S01]  /*3940*/  FADD.FTZ R175, R174, R3 ;  /* 0x00000003aeaf7221 */ /* 0x000fe20000010000 */
[----:B------:R-:W-:Y:S01]  /*3950*/  FMUL.FTZ R239, R215, R176 ;  /* 0x000000b0d7ef7220 */ /* 0x000fe20000410000 */
[----:B------:R-:W-:Y:S02]  /*3960*/  FFMA.FTZ R172, R4, R3, R173 ;  /* 0x0000000304ac7223 */ /* 0x000fe400000100ad */
[----:B------:R-:W-:Y:S01]  /*3970*/  FADD.FTZ R175, R175, R226 ;  /* 0x000000e2afaf7221 */ /* 0x000fe20000010000 */
[----:B------:R-:W-:Y:S01]  /*3980*/  FFMA.FTZ R70, R239, R179, R70 ;  /* 0x000000b3ef467223 */ /* 0x000fe20000010046 */
[----:B------:R-:W-:Y:S02]  /*3990*/  FFMA.FTZ R173, R229, R226, R172 ;  /* 0x000000e2e5ad7223 */ /* 0x000fe400000100ac */
[----:B------:R-:W-:Y:S02]  /*39a0*/  FADD.FTZ R175, R175, R0 ;  /* 0x00000000afaf7221 */ /* 0x000fe40000010000 */
[----:B------:R-:W-:-:S02]  /*39b0*/  FFMA.FTZ R172, R2, R0, R173 ;  /* 0x0000000002ac7223 */ /* 0x000fc400000100ad */
[----:B------:R-:W-:Y:S02]  /*39c0*/  FADD.FTZ R175, R175, R238 ;  /* 0x000000eeafaf7221 */ /* 0x000fe40000010000 */
[----:B------:R-:W-:Y:S02]  /*39d0*/  FFMA.FTZ R173, R239, R238, R172 ;  /* 0x000000eeefad7223 */ /* 0x000fe400000100ac */
[----:B------:R-:W-:Y:S02]  /*39e0*/  FADD.FTZ R248, R175, R196 ;  /* 0x000000c4aff87221 */ /* 0x000fe40000010000 */
[----:B------:R-:W-:-:S07]  /*39f0*/  FFMA.FTZ R246, R198, R196, R173 ;  /* 0x000000c4c6f67223 */ /* 0x000fce00000100ad */
.L_x_196:
[----:B------:R-:W-:Y:S05]  /*3a00*/  BSYNC.RECONVERGENT B2 ;  /* 0x0000000000027941 */ /* 0x000fea0003800200 */
.L_x_195:
        /* <DEDUP_REMOVED lines=10> */
[----:B--2---:R-:W-:Y:S02]  /*3ab0*/  PRMT R208, R172, 0x7632, R208 ;  /* 0x00007632acd07816 */ /* 0x004fe400000000d0 */
[C---:B------:R-:W-:Y:S02]  /*3ac0*/  PRMT R210, R173.reuse, 0x7632, R210 ;  /* 0x00007632add27816 */ /* 0x040fe400000000d2 */
[----:B------:R-:W-:Y:S02]  /*3ad0*/  SHF.L.U32 R211, R173, 0x10, RZ ;  /* 0x00000010add37819 */ /* 0x000fe400000006ff */
[----:B------:R-:W-:Y:S02]  /*3ae0*/  SHF.L.U32 R213, R174, 0x10, RZ ;  /* 0x00000010aed57819 */ /* 0x000fe400000006ff */
[----:B------:R-:W-:Y:S01]  /*3af0*/  SHF.L.U32 R173, R208, 0x10, RZ ;  /* 0x00000010d0ad7819 */ /* 0x000fe200000006ff */
[----:B------:R-:W-:Y:S01]  /*3b00*/  FADD.FTZ R232, -R244, R211 ;  /* 0x000000d3f4e87221 */ /* 0x000fe20000010100 */
[----:B------:R-:W-:-:S02]  /*3b10*/  SHF.L.U32 R209, R172, 0x10, RZ ;  /* 0x00000010acd17819 */ /* 0x000fc400000006ff */
[----:B------:R-:W-:Y:S01]  /*3b20*/  PRMT R172, R175, 0x7632, R172 ;  /* 0x00007632afac7816 */ /* 0x000fe200000000ac */
[----:B------:R-:W-:Y:S01]  /*3b30*/  FADD.FTZ R216, -R244, R173 ;  /* 0x000000adf4d87221 */ /* 0x000fe20000010100 */
[----:B------:R-:W-:Y:S01]  /*3b40*/  PRMT R212, R174, 0x7632, R212 ;  /* 0x00007632aed47816 */ /* 0x000fe200000000d4 */
[--C-:B------:R-:W-:Y:S01]  /*3b50*/  FADD.FTZ R174, -R244, R213.reuse ;  /* 0x000000d5f4ae7221 */ /* 0x100fe20000010100 */
[----:B------:R-:W-:Y:S01]  /*3b60*/  SHF.L.U32 R211, R172, 0x10, RZ ;  /* 0x00000010acd37819 */ /* 0x000fe200000006ff */
[C---:B-----5:R-:W-:Y:S01]  /*3b70*/  FMUL.FTZ R216, R215.reuse, R216 ;  /* 0x000000d8d7d87220 */ /* 0x060fe20000410000 */
        /* <DEDUP_REMOVED lines=12> */
[----:B------:R-:W-:Y:S01]  /*3c40*/  PRMT R211, R49, 0x7632, R211 ;  /* 0x0000763231d37816 */ /* 0x000fe200000000d3 */
[----:B------:R-:W-:Y:S01]  /*3c50*/  FMUL.FTZ R210, R215, R210 ;  /* 0x000000d2d7d27220 */ /* 0x000fe20000410000 */
[----:B------:R-:W-:Y:S01]  /*3c60*/  PRMT R173, R177, 0x7632, R173 ;  /* 0x00007632b1ad7816 */ /* 0x000fe200000000ad */
        /* <DEDUP_REMOVED lines=8> */
[----:B------:R-:W-:Y:S01]  /*3cf0*/  FADD.FTZ R212, -R244, R209 ;  /* 0x000000d1f4d47221 */ /* 0x000fe20000010100 */
[----:B------:R-:W-:-:S02]  /*3d00*/  PRMT R173, R178, 0x7632, R173 ;  /* 0x00007632b2ad7816 */ /* 0x000fc400000000ad */
[----:B------:R-:W-:Y:S01]  /*3d10*/  SHF.L.U32 R217, R176, 0x10, RZ ;  /* 0x00000010b0d97819 */ /* 0x000fe200000006ff */
[-C--:B------:R-:W-:Y:S01]  /*3d20*/  FMUL.FTZ R211, R211, R208.reuse ;  /* 0x000000d0d3d37220 */ /* 0x080fe20000410000 */
[----:B------:R-:W-:Y:S01]  /*3d30*/  SHF.L.U32 R176, R48, 0x10, RZ ;  /* 0x0000001030b07819 */ /* 0x000fe200000006ff */
[----:B------:R-:W-:Y:S01]  /*3d40*/  FADD.FTZ R107, R107, R208 ;  /* 0x000000d06b6b7221 */ /* 0x000fe20000010000 */
[----:B------:R-:W-:Y:S01]  /*3d50*/  FFMA.FTZ R75, R214, R208, R75 ;  /* 0x000000d0d64b7223 */ /* 0x000fe2000001004b */
[----:B------:R-:W-:Y:S01]  /*3d60*/  PRMT R209, R50, 0x7632, R209 ;  /* 0x0000763232d17816 */ /* 0x000fe200000000d1 */
[----:B------:R-:W-:Y:S01]  /*3d70*/  FADD.FTZ R104, R104, R217 ;  /* 0x000000d968687221 */ /* 0x000fe20000010000 */
[----:B------:R-:W-:Y:S01]  /*3d80*/  SHF.L.U32 R208, R173, 0x10, RZ ;  /* 0x00000010add07819 */ /* 0x000fe200000006ff */
[-C--:B------:R-:W-:Y:S01]  /*3d90*/  FFMA.FTZ R72, R219, R217.reuse, R72 ;  /* 0x000000d9db487223 */ /* 0x080fe20000010048 */
[----:B------:R-:W-:Y:S01]  /*3da0*/  PRMT R175, R51, 0x7632, R175 ;  /* 0x0000763233af7816 */ /* 0x000fe200000000af */
[----:B------:R-:W-:Y:S01]  /*3db0*/  FMUL.FTZ R217, R176, R217 ;  /* 0x000000d9b0d97220 */ /* 0x000fe20000410000 */
[----:B------:R-:W-:Y:S01]  /*3dc0*/  PRMT R173, R179, 0x7632, R173 ;  /* 0x00007632b3ad7816 */ /* 0x000fe200000000ad */
[----:B------:R-:W-:Y:S01]  /*3dd0*/  FMUL.FTZ R212, R215, R212 ;  /* 0x000000d4d7d47220 */ /* 0x000fe20000410000 */
[----:B------:R-:W-:Y:S01]  /*3de0*/  SHF.L.U32 R209, R209, 0x10, RZ ;  /* 0x00000010d1d17819 */ /* 0x000fe200000006ff */
[----:B------:R-:W-:Y:S01]  /*3df0*/  FADD.FTZ R248, R248, R217 ;  /* 0x000000d9f8f87221 */ /* 0x000fe20000010000 */
[----:B------:R-:W-:Y:S01]  /*3e00*/  SHF.L.U32 R175, R175, 0x10, RZ ;  /* 0x00000010afaf7819 */ /* 0x000fe200000006ff */
[----:B------:R-:W-:Y:S01]  /*3e10*/  FADD.FTZ R109, R109, R208 ;  /* 0x000000d06d6d7221 */ /* 0x000fe20000010000 */
[----:B------:R-:W-:Y:S01]  /*3e20*/  SHF.L.U32 R236, R173, 0x10, RZ ;  /* 0x00000010adec7819 */ /* 0x000fe200000006ff */
[----:B------:R-:W-:Y:S01]  /*3e30*/  FFMA.FTZ R173, R219, R217, R246 ;  /* 0x000000d9dbad7223 */ /* 0x000fe200000100f6 */
[----:B------:R-:W-:Y:S01]  /*3e40*/  SHF.L.U32 R177, R177, 0x10, RZ ;  /* 0x00000010b1b17819 */ /* 0x000fe200000006ff */
[-C--:B------:R-:W-:Y:S01]  /*3e50*/  FMUL.FTZ R209, R209, R208.reuse ;  /* 0x000000d0d1d17220 */ /* 0x080fe20000410000 */
[----:B------:R-:W-:Y:S01]  /*3e60*/  SHF.L.U32 R232, R49, 0x10, RZ ;  /* 0x0000001031e87819 */ /* 0x000fe200000006ff */
[----:B------:R-:W-:Y:S01]  /*3e70*/  FFMA.FTZ R77, R212, R208, R77 ;  /* 0x000000d0d44d7223 */ /* 0x000fe2000001004d */
[-C--:B------:R-:W-:Y:S01]  /*3e80*/  FMUL.FTZ R208, R175, R236.reuse ;  /* 0x000000ecafd07220 */ /* 0x080fe20000410000 */
[----:B------:R-:W-:Y:S01]  /*3e90*/  FADD.FTZ R111, R111, R236 ;  /* 0x000000ec6f6f7221 */ /* 0x000fe20000010000 */
[----:B------:R-:W-:Y:S01]  /*3ea0*/  FFMA.FTZ R79, R210, R236, R79 ;  /* 0x000000ecd24f7223 */ /* 0x000fe2000001004f */
[----:B------:R-:W-:Y:S01]  /*3eb0*/  FMUL.FTZ R232, R232, R177 ;  /* 0x000000b1e8e87220 */ /* 0x000fe20000410000 */
[----:B------:R-:W-:Y:S01]  /*3ec0*/  FADD.FTZ R175, R248, R213 ;  /* 0x000000d5f8af7221 */ /* 0x000fe20000010000 */
[----:B------:R-:W-:Y:S01]  /*3ed0*/  FFMA.FTZ R174, R216, R213, R173 ;  /* 0x000000d5d8ae7223 */ /* 0x000fe200000100ad */
[----:B------:R-:W-:Y:S01]  /*3ee0*/  SHF.L.U32 R235, R178, 0x10, RZ ;  /* 0x00000010b2eb7819 */ /* 0x000fe200000006ff */
[----:B------:R-:W-:Y:S01]  /*3ef0*/  FADD.FTZ R106, R106, R177 ;  /* 0x000000b16a6a7221 */ /* 0x000fe20000010000 */
[----:B------:R-:W-:Y:S01]  /*3f00*/  SHF.L.U32 R236, R50, 0x10, RZ ;  /* 0x0000001032ec7819 */ /* 0x000fe200000006ff */
        /* <DEDUP_REMOVED lines=19> */
[----:B------:R-:W-:-:S03]  /*4040*/  FFMA.FTZ R173, R235, R234, R172 ;  /* 0x000000eaebad7223 */ /* 0x000fc600000100ac */
[----:B------:R-:W-:Y:S01]  /*4050*/  FADD.FTZ R248, R175, R208 ;  /* 0x000000d0aff87221 */ /* 0x000fe20000010000 */
[----:B------:R-:W-:-:S07]  /*4060*/  FFMA.FTZ R246, R210, R208, R173 ;  /* 0x000000d0d2f67223 */ /* 0x000fce00000100ad */
.L_x_190:
[----:B------:R-:W-:Y:S05]  /*4070*/  BSYNC.RECONVERGENT B1 ;  /* 0x0000000000017941 */ /* 0x000fea0003800200 */
.L_x_182:
[----:B------:R-:W-:-:S03]  /*4080*/  UMOV UR4, 0xffffffff ;  /* 0xffffffff00047882 */ /* 0x000fc60000000000 */
[----:B------:R-:W-:Y:S05]  /*4090*/  BRA.DIV UR4, `(.L_x_197) ;  /* 0x0000007204d47947 */ /* 0x000fea000b800000 */
        /* <DEDUP_REMOVED lines=18> */
.L_x_255:
[----:B-1----:R-:W-:Y:S01]  /*41c0*/  FADD.FTZ R173, R176, R173 ;  /* 0x000000adb0ad7221 */ /* 0x002fe20000010000 */
[----:B------:R-:W-:Y:S01]  /*41d0*/  ISETP.NE.AND P6, PT, RZ, UR8, PT ;  /* 0x00000008ff007c0c */ /* 0x000fe2000bfc5270 */
[----:B--2---:R-:W-:Y:S01]  /*41e0*/  FADD.FTZ R175, R178, R175 ;  /* 0x000000afb2af7221 */ /* 0x004fe20000010000 */
[----:B------:R-:W-:Y:S01]  /*41f0*/  BSSY.RECONVERGENT B1, `(.L_x_198) ;  /* 0x0000592000017945 */ /* 0x000fe20003800200 */
[----:B------:R-:W-:Y:S02]  /*4200*/  FMUL.FTZ R173, R173, UR9 ;  /* 0x00000009adad7c20 */ /* 0x000fe40008410000 */
[----:B------:R-:W-:-:S03]  /*4210*/  FMUL.FTZ R177, R175, UR9 ;  /* 0x00000009afb17c20 */ /* 0x000fc60008410000 */
[----:B0-----:R-:W-:Y:S01]  /*4220*/  FSEL R176, R173, RZ, !P6 ;  /* 0x000000ffadb07208 */ /* 0x001fe20007000000 */
[----:B------:R-:W-:Y:S06]  /*4230*/  @P1 BRA `(.L_x_199) ;  /* 0x0000002800681947 */ /* 0x000fec0003800000 */
[----:B------:R-:W-:Y:S04]  /*4240*/  BSSY.RECONVERGENT B2, `(.L_x_200) ;  /* 0x00000a8000027945 */ /* 0x000fe80003800200 */
[----:B------:R-:W-:Y:S05]  /*4250*/  @!P2 BRA `(.L_x_201) ;  /* 0x000000080098a947 */ /* 0x000fea0003800000 */
[----:B------:R-:W0:Y:S02]  /*4260*/  LDC.64 R172, c[0x0][0x390] ;  /* 0x0000e400ffac7b82 */ /* 0x000e240000000a00 */
[----:B0-----:R-:W-:-:S06]  /*4270*/  IMAD.WIDE.U32 R172, R193, 0x10, R172 ;  /* 0x00000010c1ac7825 */ /* 0x001fcc00078e00ac */
[----:B------:R-:W5:Y:S01]  /*4280*/  LDG.E.128 R172, desc[UR6][R172.64] ;  /* 0x00000006acac7981 */ /* 0x000f62000c1e1d00 */
[----:B------:R-:W-:-:S04]  /*4290*/  ISETP.NE.U32.AND P1, PT, RZ, UR12, PT ;  /* 0x0000000cff007c0c */ /* 0x000fc8000bf25070 */
[----:B------:R-:W-:-:S13]  /*42a0*/  ISETP.NE.AND.EX P1, PT, RZ, UR13, PT, P1 ;  /* 0x0000000dff007c0c */ /* 0x000fda000bf25310 */
[----:B------:R-:W-:Y:S05]  /*42b0*/  @P1 BRA `(.L_x_202) ;  /* 0x0000000400241947 */ /* 0x000fea0003800000 */
[-CC-:B------:R-:W-:Y:S01]  /*42c0*/  FFMA.FTZ R179, R243, R177.reuse, R176.reuse ;  /* 0x000000b1f3b37223 */ /* 0x180fe200000100b0 */
[-CC-:B------:R-:W-:Y:S01]  /*42d0*/  FFMA.FTZ R244, R202, R177.reuse, R176.reuse ;  /* 0x000000b1caf47223 */ /* 0x180fe200000100b0 */
[-C--:B------:R-:W-:Y:S02]  /*42e0*/  FFMA.FTZ R248, R192, R177.reuse, R176 ;  /* 0x000000b1c0f87223 */ /* 0x080fe400000100b0 */
[----:B------:R-:W-:Y:S01]  /*42f0*/  FADD.FTZ R178, R242, -R179 ;  /* 0x800000b3f2b27221 */ /* 0x000fe20000010000 */
[----:B------:R-:W-:Y:S01]  /*4300*/  FADD.FTZ R244, R199, -R244 ;  /* 0x800000f4c7f47221 */ /* 0x000fe20000010000 */
[----:B------:R-:W-:Y:S02]  /*4310*/  FADD.FTZ R248, R191, -R248 ;  /* 0x800000f8bff87221 */ /* 0x000fe40000010000 */
[----:B-----5:R-:W-:Y:S01]  /*4320*/  FMUL.FTZ R179, R215, R178 ;  /* 0x000000b2d7b37220 */ /* 0x020fe20000410000 */
[----:B------:R-:W-:Y:S01]  /*4330*/  PRMT R178, R175, 0x7632, R178 ;  /* 0x00007632afb27816 */ /* 0x000fe200000000b2 */
[----:B------:R-:W-:Y:S01]  /*4340*/  FMUL.FTZ R245, R215, R244 ;  /* 0x000000f4d7f57220 */ /* 0x000fe20000410000 */
[----:B------:R-:W-:Y:S01]  /*4350*/  SHF.L.U32 R244, R175, 0x10, RZ ;  /* 0x00000010aff47819 */ /* 0x000fe200000006ff */
[-C--:B------:R-:W-:Y:S01]  /*4360*/  FMUL.FTZ R175, R179, R224.reuse ;  /* 0x000000e0b3af7220 */ /* 0x080fe20000410000 */
[----:B------:R-:W-:Y:S01]  /*4370*/  SHF.L.U32 R246, R178, 0x10, RZ ;  /* 0x00000010b2f67819 */ /* 0x000fe200000006ff */
[----:B------:R-:W-:Y:S01]  /*4380*/  FMUL.FTZ R178, R245, R224 ;  /* 0x000000e0f5b27220 */ /* 0x000fe20000410000 */
[-C--:B------:R-:W-:Y:S01]  /*4390*/  FFMA.FTZ R179, R233, R177.reuse, R176 ;  /* 0x000000b1e9b37223 */ /* 0x080fe200000100b0 */
[----:B------:R-:W-:Y:S01]  /*43a0*/  FFMA.FTZ R118, R175, R244, R118 ;  /* 0x000000f4af767223 */ /* 0x000fe20000010076 */
[----:B------:R-:W-:Y:S01]  /*43b0*/  SHF.L.U32 R245, R174, 0x10, RZ ;  /* 0x00000010aef57819 */ /* 0x000fe200000006ff */
[----:B------:R-:W-:Y:S01]  /*43c0*/  FFMA.FTZ R119, R178, R246, R119 ;  /* 0x000000f6b2777223 */ /* 0x000fe20000010077 */
[----:B------:R-:W-:Y:S01]  /*43d0*/  FADD.FTZ R244, R230, -R179 ;  /* 0x800000b3e6f47221 */ /* 0x000fe20000010000 */
[----:B------:R-:W-:-:S03]  /*43e0*/  FFMA.FTZ R246, R188, R177, R176 ;  /* 0x000000b1bcf67223 */ /* 0x000fc600000100b0 */
[----:B------:R-:W-:Y:S01]  /*43f0*/  FMUL.FTZ R179, R215, R244 ;  /* 0x000000f4d7b37220 */ /* 0x000fe20000410000 */
[----:B------:R-:W-:Y:S01]  /*4400*/  FADD.FTZ R246, R187, -R246 ;  /* 0x800000f6bbf67221 */ /* 0x000fe20000010000 */
[----:B------:R-:W-:Y:S02]  /*4410*/  PRMT R244, R174, 0x7632, R244 ;  /* 0x00007632aef47816 */ /* 0x000fe400000000f4 */
[----:B------:R-:W-:Y:S01]  /*4420*/  FMUL.FTZ R179, R179, R224 ;  /* 0x000000e0b3b37220 */ /* 0x000fe20000410000 */
[----:B------:R-:W-:Y:S01]  /*4430*/  FMUL.FTZ R247, R215, R246 ;  /* 0x000000f6d7f77220 */ /* 0x000fe20000410000 */
[----:B------:R-:W-:Y:S01]  /*4440*/  SHF.L.U32 R244, R244, 0x10, RZ ;  /* 0x00000010f4f47819 */ /* 0x000fe200000006ff */
[----:B------:R-:W-:Y:S01]  /*4450*/  FFMA.FTZ R246, R190, R177, R176 ;  /* 0x000000b1bef67223 */ /* 0x000fe200000100b0 */
[----:B------:R-:W-:Y:S01]  /*4460*/  FFMA.FTZ R116, R179, R245, R116 ;  /* 0x000000f5b3747223 */ /* 0x000fe20000010074 */
[----:B------:R-:W-:Y:S01]  /*4470*/  FMUL.FTZ R174, R247, R224 ;  /* 0x000000e0f7ae7220 */ /* 0x000fe20000410000 */
[----:B------:R-:W-:Y:S01]  /*4480*/  FFMA.FTZ R245, R225, R177, R176 ;  /* 0x000000b1e1f57223 */ /* 0x000fe200000100b0 */
[----:B------:R-:W-:Y:S01]  /*4490*/  FADD.FTZ R246, R189, -R246 ;  /* 0x800000f6bdf67221 */ /* 0x000fe20000010000 */
[----:B------:R-:W-:Y:S01]  /*44a0*/  SHF.L.U32 R247, R173, 0x10, RZ ;  /* 0x00000010adf77819 */ /* 0x000fe200000006ff */
[----:B------:R-:W-:Y:S01]  /*44b0*/  FFMA.FTZ R117, R174, R244, R117 ;  /* 0x000000f4ae757223 */ /* 0x000fe20000010075 */
[----:B------:R-:W-:Y:S01]  /*44c0*/  FADD.FTZ R244, R222, -R245 ;  /* 0x800000f5def47221 */ /* 0x000fe20000010000 */
[----:B------:R-:W-:-:S03]  /*44d0*/  FMUL.FTZ R249, R215, R246 ;  /* 0x000000f6d7f97220 */ /* 0x000fc60000410000 */
[----:B------:R-:W-:Y:S01]  /*44e0*/  FMUL.FTZ R245, R215, R244 ;  /* 0x000000f4d7f57220 */ /* 0x000fe20000410000 */
[----:B------:R-:W-:-:S03]  /*44f0*/  PRMT R244, R173, 0x7632, R244 ;  /* 0x00007632adf47816 */ /* 0x000fc600000000f4 */
[-C--:B------:R-:W-:Y:S01]  /*4500*/  FMUL.FTZ R173, R245, R224.reuse ;  /* 0x000000e0f5ad7220 */ /* 0x080fe20000410000 */
[----:B------:R-:W-:Y:S01]  /*4510*/  SHF.L.U32 R246, R244, 0x10, RZ ;  /* 0x00000010f4f67819 */ /* 0x000fe200000006ff */
[----:B------:R-:W-:Y:S01]  /*4520*/  FMUL.FTZ R244, R249, R224 ;  /* 0x000000e0f9f47220 */ /* 0x000fe20000410000 */
[----:B------:R-:W-:Y:S01]  /*4530*/  FMUL.FTZ R245, R215, R248 ;  /* 0x000000f8d7f57220 */ /* 0x000fe20000410000 */
[----:B------:R-:W-:Y:S02]  /*4540*/  FFMA.FTZ R247, R173, R247, R114 ;  /* 0x000000f7adf77223 */ /* 0x000fe40000010072 */
[----:B------:R-:W-:Y:S01]  /*4550*/  FFMA.FTZ R246, R244, R246, R115 ;  /* 0x000000f6f4f67223 */ /* 0x000fe20000010073 */
[----:B------:R-:W-:-:S04]  /*4560*/  FFMA.FTZ R115, R207, R177, R176 ;  /* 0x000000b1cf737223 */ /* 0x000fc800000100b0 */
[----:B------:R-:W-:-:S04]  /*4570*/  FADD.FTZ R114, R206, -R115 ;  /* 0x80000073ce727221 */ /* 0x000fc80000010000 */
[----:B------:R-:W-:Y:S01]  /*4580*/  FMUL.FTZ R115, R215, R114 ;  /* 0x00000072d7737220 */ /* 0x000fe20000410000 */
[C---:B------:R-:W-:Y:S02]  /*4590*/  PRMT R114, R172.reuse, 0x7632, R114 ;  /* 0x00007632ac727816 */ /* 0x040fe40000000072 */
[----:B------:R-:W-:Y:S01]  /*45a0*/  SHF.L.U32 R172, R172, 0x10, RZ ;  /* 0x00000010acac7819 */ /* 0x000fe200000006ff */
[-C--:B------:R-:W-:Y:S01]  /*45b0*/  FMUL.FTZ R115, R115, R224.reuse ;  /* 0x000000e073737220 */ /* 0x080fe20000410000 */
[----:B------:R-:W-:Y:S01]  /*45c0*/  SHF.L.U32 R249, R114, 0x10, RZ ;  /* 0x0000001072f97819 */ /* 0x000fe200000006ff */
[----:B------:R-:W-:Y:S02]  /*45d0*/  FMUL.FTZ R114, R245, R224 ;  /* 0x000000e0f5727220 */ /* 0x000fe40000410000 */
[----:B------:R-:W-:Y:S01]  /*45e0*/  FFMA.FTZ R248, R115, R172, R112 ;  /* 0x000000ac73f87223 */ /* 0x000fe20000010070 */
[----:B------:R-:W-:Y:S01]  /*45f0*/  SHF.L.U32 R112, R31, 0x10, RZ ;  /* 0x000000101f707819 */ /* 0x000fe200000006ff */
[----:B------:R-:W-:Y:S01]  /*4600*/  FFMA.FTZ R249, R114, R249, R113 ;  /* 0x000000f972f97223 */ /* 0x000fe20000010071 */
[----:B------:R-:W-:-:S03]  /*4610*/  SHF.L.U32 R113, R22, 0x10, RZ ;  /* 0x0000001016717819 */ /* 0x000fc600000006ff */
[----:B------:R-:W-:Y:S01]  /*4620*/  FMUL.FTZ R175, R175, R112 ;  /* 0x00000070afaf7220 */ /* 0x000fe20000410000 */
[----:B------:R-:W-:Y:S01]  /*4630*/  SHF.L.U32 R112, R30, 0x10, RZ ;  /* 0x000000101e707819 */ /* 0x000fe200000006ff */
[----:B------:R-:W-:Y:S01]  /*4640*/  FMUL.FTZ R178, R178, R113 ;  /* 0x00000071b2b27220 */ /* 0x000fe20000410000 */
[----:B------:R-:W-:-:S03]  /*4650*/  SHF.L.U32 R113, R21, 0x10, RZ ;  /* 0x0000001015717819 */ /* 0x000fc600000006ff */
[----:B------:R-:W-:Y:S01]  /*4660*/  FMUL.FTZ R179, R179, R112 ;  /* 0x00000070b3b37220 */ /* 0x000fe20000410000 */
[----:B------:R-:W-:Y:S01]  /*4670*/  SHF.L.U32 R112, R29, 0x10, RZ ;  /* 0x000000101d707819 */ /* 0x000fe200000006ff */
[----:B------:R-:W-:Y:S01]  /*4680*/  FMUL.FTZ R174, R174, R113 ;  /* 0x00000071aeae7220 */ /* 0x000fe20000410000 */
[----:B------:R-:W-:Y:S02]  /*4690*/  SHF.L.U32 R113, R20, 0x10, RZ ;  /* 0x0000001014717819 */ /* 0x000fe400000006ff */
[----:B------:R-:W-:Y:S01]  /*46a0*/  F2FP.BF16.F32.PACK_AB R175, R178, R175 ;  /* 0x000000afb2af723e */ /* 0x000fe200000010ff */
[----:B------:R-:W-:Y:S01]  /*46b0*/  FMUL.FTZ R173, R173, R112 ;  /* 0x00000070adad7220 */ /* 0x000fe20000410000 */
[----:B------:R-:W-:Y:S01]  /*46c0*/  SHF.L.U32 R112, R28, 0x10, RZ ;  /* 0x000000101c707819 */ /* 0x000fe200000006ff */
[----:B------:R-:W-:Y:S01]  /*46d0*/  FMUL.FTZ R244, R244, R113 ;  /* 0x00000071f4f47220 */ /* 0x000fe20000410000 */
[----:B------:R-:W-:Y:S02]  /*46e0*/  SHF.L.U32 R113, R19, 0x10, RZ ;  /* 0x0000001013717819 */ /* 0x000fe400000006ff */
[----:B------:R-:W-:Y:S01]  /*46f0*/  F2FP.BF16.F32.PACK_AB R174, R174, R179 ;  /* 0x000000b3aeae723e */ /* 0x000fe200000010ff */
[----:B------:R-:W-:Y:S01]  /*4700*/  FMUL.FTZ R112, R115, R112 ;  /* 0x0000007073707220 */ /* 0x000fe20000410000 */
[----:B------:R-:W-:Y:S01]  /*4710*/  F2FP.BF16.F32.PACK_AB R173, R244, R173 ;  /* 0x000000adf4ad723e */ /* 0x000fe200000010ff */
[----:B------:R-:W-:-:S05]  /*4720*/  FMUL.FTZ R113, R114, R113 ;  /* 0x0000007172717220 */ /* 0x000fca0000410000 */
[----:B------:R-:W-:Y:S01]  /*4730*/  F2FP.BF16.F32.PACK_AB R172, R113, R112 ;  /* 0x0000007071ac723e */ /* 0x000fe200000010ff */
[----:B------:R-:W-:Y:S06]  /*4740*/  BRA `(.L_x_203) ;  /* 0x0000000400307947 */ /* 0x000fec0003800000 */
.L_x_202:
[-CC-:B------:R-:W-:Y:S01]  /*4750*/  FFMA.FTZ R145, R243, R177.reuse, R176.reuse ;  /* 0x000000b1f3917223 */ /* 0x180fe200000100b0 */
[-CC-:B------:R-:W-:Y:S01]  /*4760*/  FFMA.FTZ R146, R202, R177.reuse, R176.reuse ;  /* 0x000000b1ca927223 */ /* 0x180fe200000100b0 */
[----:B------:R-:W-:Y:S01]  /*4770*/  FFMA.FTZ R178, R188, R177, R176 ;  /* 0x000000b1bcb27223 */ /* 0x000fe200000100b0 */
[----:B-----5:R-:W-:Y:S01]  /*4780*/  SHF.L.U32 R247, R173, 0x10, RZ ;  /* 0x00000010adf77819 */ /* 0x020fe200000006ff */
[----:B------:R-:W-:Y:S01]  /*4790*/  FADD.FTZ R144, R242, -R145 ;  /* 0x80000091f2907221 */ /* 0x000fe20000010000 */
[----:B------:R-:W-:Y:S01]  /*47a0*/  FADD.FTZ R146, R199, -R146 ;  /* 0x80000092c7927221 */ /* 0x000fe20000010000 */
[----:B------:R-:W-:Y:S01]  /*47b0*/  SHF.L.U32 R145, R175, 0x10, RZ ;  /* 0x00000010af917819 */ /* 0x000fe200000006ff */
[----:B------:R-:W-:Y:S01]  /*47c0*/  FADD.FTZ R178, R187, -R178 ;  /* 0x800000b2bbb27221 */ /* 0x000fe20000010000 */
[----:B------:R-:W-:Y:S01]  /*47d0*/  FMUL.FTZ R147, R215, R144 ;  /* 0x00000090d7937220 */ /* 0x000fe20000410000 */
[----:B------:R-:W-:Y:S01]  /*47e0*/  PRMT R144, R175, 0x7632, R144 ;  /* 0x00007632af907816 */ /* 0x000fe20000000090 */
[C---:B------:R-:W-:Y:S01]  /*47f0*/  FMUL.FTZ R146, R215.reuse, R146 ;  /* 0x00000092d7927220 */ /* 0x040fe20000410000 */
[----:B------:R-:W-:Y:S01]  /*4800*/  FMUL.FTZ R244, R215, R178 ;  /* 0x000000b2d7f47220 */ /* 0x000fe20000410000 */
[----:B------:R-:W-:Y:S01]  /*4810*/  FMUL.FTZ R175, R147, R224 ;  /* 0x000000e093af7220 */ /* 0x000fe20000410000 */
[----:B------:R-:W-:-:S02]  /*4820*/  SHF.L.U32 R248, R172, 0x10, RZ ;  /* 0x00000010acf87819 */ /* 0x000fc400000006ff */
[----:B------:R-:W-:Y:S01]  /*4830*/  F2FP.BF16.F32.PACK_AB R147, R146, R147 ;  /* 0x000000939293723e */ /* 0x000fe200000010ff */
[----:B------:R-:W-:Y:S01]  /*4840*/  FFMA.FTZ R118, R175, R145, R118 ;  /* 0x00000091af767223 */ /* 0x000fe20000010076 */
[----:B------:R-:W-:Y:S01]  /*4850*/  SHF.L.U32 R145, R144, 0x10, RZ ;  /* 0x0000001090917819 */ /* 0x000fe200000006ff */
[-C--:B------:R-:W-:Y:S01]  /*4860*/  FMUL.FTZ R144, R146, R224.reuse ;  /* 0x000000e092907220 */ /* 0x080fe20000410000 */
[----:B------:R-:W-:Y:S01]  /*4870*/  FMUL.FTZ R178, R244, R224 ;  /* 0x000000e0f4b27220 */ /* 0x000fe20000410000 */
[----:B------:R-:W-:Y:S02]  /*4880*/  PRMT R172, R172, 0x7632, R172 ;  /* 0x00007632acac7816 */ /* 0x000fe400000000ac */
[----:B------:R-:W-:Y:S01]  /*4890*/  FFMA.FTZ R119, R144, R145, R119 ;  /* 0x0000009190777223 */ /* 0x000fe20000010077 */
[----:B------:R-:W-:Y:S01]  /*48a0*/  FFMA.FTZ R145, R233, R177, R176 ;  /* 0x000000b1e9917223 */ /* 0x000fe200000100b0 */
[----:B------:R-:W-:-:S03]  /*48b0*/  SHF.L.U32 R249, R172, 0x10, RZ ;  /* 0x00000010acf97819 */ /* 0x000fc600000006ff */
[----:B------:R-:W-:-:S04]  /*48c0*/  FADD.FTZ R146, R230, -R145 ;  /* 0x80000091e6927221 */ /* 0x000fc80000010000 */
[----:B------:R-:W-:Y:S01]  /*48d0*/  FMUL.FTZ R145, R215, R146 ;  /* 0x00000092d7917220 */ /* 0x000fe20000410000 */
[C---:B------:R-:W-:Y:S02]  /*48e0*/  PRMT R146, R174.reuse, 0x7632, R146 ;  /* 0x00007632ae927816 */ /* 0x040fe40000000092 */
[----:B------:R-:W-:Y:S01]  /*48f0*/  SHF.L.U32 R174, R174, 0x10, RZ ;  /* 0x00000010aeae7819 */ /* 0x000fe200000006ff */
[----:B------:R-:W-:Y:S01]  /*4900*/  FMUL.FTZ R179, R145, R224 ;  /* 0x000000e091b37220 */ /* 0x000fe20000410000 */
[----:B------:R-:W-:-:S03]  /*4910*/  SHF.L.U32 R146, R146, 0x10, RZ ;  /* 0x0000001092927819 */ /* 0x000fc600000006ff */
[----:B------:R-:W-:Y:S02]  /*4920*/  FFMA.FTZ R116, R179, R174, R116 ;  /* 0x000000aeb3747223 */ /* 0x000fe40000010074 */
[----:B------:R-:W-:Y:S01]  /*4930*/  FFMA.FTZ R117, R178, R146, R117 ;  /* 0x00000092b2757223 */ /* 0x000fe20000010075 */
[----:B------:R-:W-:Y:S01]  /*4940*/  F2FP.BF16.F32.PACK_AB R146, R244, R145 ;  /* 0x00000091f492723e */ /* 0x000fe200000010ff */
[-CC-:B------:R-:W-:Y:S01]  /*4950*/  FFMA.FTZ R145, R225, R177.reuse, R176.reuse ;  /* 0x000000b1e1917223 */ /* 0x180fe200000100b0 */
[----:B------:R-:W-:-:S03]  /*4960*/  FFMA.FTZ R244, R190, R177, R176 ;  /* 0x000000b1bef47223 */ /* 0x000fc600000100b0 */
[----:B------:R-:W-:Y:S01]  /*4970*/  FADD.FTZ R174, R222, -R145 ;  /* 0x80000091deae7221 */ /* 0x000fe20000010000 */
[----:B------:R-:W-:-:S03]  /*4980*/  FADD.FTZ R244, R189, -R244 ;  /* 0x800000f4bdf47221 */ /* 0x000fc60000010000 */
[----:B------:R-:W-:Y:S01]  /*4990*/  FMUL.FTZ R145, R215, R174 ;  /* 0x000000aed7917220 */ /* 0x000fe20000410000 */
[----:B------:R-:W-:Y:S01]  /*49a0*/  PRMT R174, R173, 0x7632, R174 ;  /* 0x00007632adae7816 */ /* 0x000fe200000000ae */
[----:B------:R-:W-:Y:S02]  /*49b0*/  FMUL.FTZ R245, R215, R244 ;  /* 0x000000f4d7f57220 */ /* 0x000fe40000410000 */
[-C--:B------:R-:W-:Y:S01]  /*49c0*/  FMUL.FTZ R173, R145, R224.reuse ;  /* 0x000000e091ad7220 */ /* 0x080fe20000410000 */
[----:B------:R-:W-:Y:S01]  /*49d0*/  SHF.L.U32 R174, R174, 0x10, RZ ;  /* 0x00000010aeae7819 */ /* 0x000fe200000006ff */
[C---:B------:R-:W-:Y:S01]  /*49e0*/  FMUL.FTZ R244, R245.reuse, R224 ;  /* 0x000000e0f5f47220 */ /* 0x040fe20000410000 */
[----:B------:R-:W-:Y:S01]  /*49f0*/  F2FP.BF16.F32.PACK_AB R145, R245, R145 ;  /* 0x00000091f591723e */ /* 0x000fe200000010ff */
[----:B------:R-:W-:Y:S01]  /*4a00*/  FFMA.FTZ R247, R173, R247, R114 ;  /* 0x000000f7adf77223 */ /* 0x000fe20000010072 */
[----:B------:R-:W-:Y:S01]  /*4a10*/  SHF.L.U32 R114, R31, 0x10, RZ ;  /* 0x000000101f727819 */ /* 0x000fe200000006ff */
[----:B------:R-:W-:Y:S01]  /*4a20*/  FFMA.FTZ R246, R244, R174, R115 ;  /* 0x000000aef4f67223 */ /* 0x000fe20000010073 */
[----:B------:R-:W-:-:S02]  /*4a30*/  SHF.L.U32 R115, R22, 0x10, RZ ;  /* 0x0000001016737819 */ /* 0x000fc400000006ff */
[----:B------:R-:W-:Y:S01]  /*4a40*/  SHF.L.U32 R174, R30, 0x10, RZ ;  /* 0x000000101eae7819 */ /* 0x000fe200000006ff */
[----:B------:R-:W-:Y:S01]  /*4a50*/  FMUL.FTZ R175, R175, R114 ;  /* 0x00000072afaf7220 */ /* 0x000fe20000410000 */
[----:B------:R-:W-:Y:S01]  /*4a60*/  SHF.L.U32 R245, R20, 0x10, RZ ;  /* 0x0000001014f57819 */ /* 0x000fe200000006ff */
[----:B------:R-:W-:Y:S01]  /*4a70*/  FMUL.FTZ R114, R144, R115 ;  /* 0x0000007390727220 */ /* 0x000fe20000410000 */
[----:B------:R-:W-:Y:S01]  /*4a80*/  SHF.L.U32 R115, R21, 0x10, RZ ;  /* 0x0000001015737819 */ /* 0x000fe200000006ff */
[----:B------:R-:W-:Y:S01]  /*4a90*/  FMUL.FTZ R174, R179, R174 ;  /* 0x000000aeb3ae7220 */ /* 0x000fe20000410000 */
[----:B------:R-:W-:Y:S02]  /*4aa0*/  FFMA.FTZ R179, R207, R177, R176 ;  /* 0x000000b1cfb37223 */ /* 0x000fe400000100b0 */
[----:B------:R-:W-:Y:S01]  /*4ab0*/  F2FP.BF16.F32.PACK_AB R175, R114, R175 ;  /* 0x000000af72af723e */ /* 0x000fe200000010ff */
[----:B------:R-:W-:Y:S01]  /*4ac0*/  FMUL.FTZ R115, R178, R115 ;  /* 0x00000073b2737220 */ /* 0x000fe20000410000 */
[----:B------:R-:W-:Y:S01]  /*4ad0*/  FADD.FTZ R144, R206, -R179 ;  /* 0x800000b3ce907221 */ /* 0x000fe20000010000 */
[----:B------:R-:W-:-:S03]  /*4ae0*/  SHF.L.U32 R178, R29, 0x10, RZ ;  /* 0x000000101db27819 */ /* 0x000fc600000006ff */
[----:B------:R-:W-:Y:S01]  /*4af0*/  FMUL.FTZ R179, R215, R144 ;  /* 0x00000090d7b37220 */ /* 0x000fe20000410000 */
[----:B------:R-:W-:Y:S01]  /*4b00*/  SHF.L.U32 R144, R28, 0x10, RZ ;  /* 0x000000101c907819 */ /* 0x000fe200000006ff */
[----:B------:R-:W-:Y:S01]  /*4b10*/  FMUL.FTZ R173, R173, R178 ;  /* 0x000000b2adad7220 */ /* 0x000fe20000410000 */
[----:B------:R-:W-:Y:S01]  /*4b20*/  FMUL.FTZ R178, R244, R245 ;  /* 0x000000f5f4b27220 */ /* 0x000fe20000410000 */
[----:B------:R-:W-:Y:S01]  /*4b30*/  FMUL.FTZ R245, R179, R224 ;  /* 0x000000e0b3f57220 */ /* 0x000fe20000410000 */
[----:B------:R-:W-:-:S03]  /*4b40*/  F2FP.BF16.F32.PACK_AB R174, R115, R174 ;  /* 0x000000ae73ae723e */ /* 0x000fc600000010ff */
[C---:B------:R-:W-:Y:S01]  /*4b50*/  FFMA.FTZ R248, R245.reuse, R248, R112 ;  /* 0x000000f8f5f87223 */ /* 0x040fe20000010070 */
[----:B------:R-:W-:Y:S01]  /*4b60*/  FMUL.FTZ R112, R245, R144 ;  /* 0x00000090f5707220 */ /* 0x000fe20000410000 */
[----:B------:R-:W-:Y:S01]  /*4b70*/  FFMA.FTZ R144, R192, R177, R176 ;  /* 0x000000b1c0907223 */ /* 0x000fe200000100b0 */
[----:B------:R-:W-:Y:S02]  /*4b80*/  SHF.L.U32 R245, R19, 0x10, RZ ;  /* 0x0000001013f57819 */ /* 0x000fe400000006ff */
[----:B------:R-:W-:Y:S01]  /*4b90*/  F2FP.BF16.F32.PACK_AB R173, R178, R173 ;  /* 0x000000adb2ad723e */ /* 0x000fe200000010ff */
[----:B------:R-:W-:-:S04]  /*4ba0*/  FADD.FTZ R144, R191, -R144 ;  /* 0x80000090bf907221 */ /* 0x000fc80000010000 */
[----:B------:R-:W-:-:S04]  /*4bb0*/  FMUL.FTZ R144, R215, R144 ;  /* 0x00000090d7907220 */ /* 0x000fc80000410000 */
[C---:B------:R-:W-:Y:S01]  /*4bc0*/  FMUL.FTZ R172, R144.reuse, R224 ;  /* 0x000000e090ac7220 */ /* 0x040fe20000410000 */
[----:B------:R-:W-:-:S03]  /*4bd0*/  F2FP.BF16.F32.PACK_AB R144, R144, R179 ;  /* 0x000000b39090723e */ /* 0x000fc600000010ff */
[C---:B------:R-:W-:Y:S01]  /*4be0*/  FMUL.FTZ R245, R172.reuse, R245 ;  /* 0x000000f5acf57220 */ /* 0x040fe20000410000 */
[----:B------:R-:W-:-:S04]  /*4bf0*/  FFMA.FTZ R249, R172, R249, R113 ;  /* 0x000000f9acf97223 */ /* 0x000fc80000010071 */
[----:B------:R-:W-:-:S07]  /*4c00*/  F2FP.BF16.F32.PACK_AB R172, R245, R112 ;  /* 0x00000070f5ac723e */ /* 0x000fce00000010ff */
.L_x_203:
[----:B------:R-:W0:Y:S08]  /*4c10*/  @P1 LDC.64 R114, c[0x0][0x478] ;  /* 0x00011e00ff721b82 */ /* 0x000e300000000a00 */
[----:B------:R-:W1:Y:S01]  /*4c20*/  LDC.64 R112, c[0x0][0x468] ;  /* 0x00011a00ff707b82 */ /* 0x000e620000000a00 */
[----:B0-----:R-:W-:Y:S01]  /*4c30*/  @P1 IMAD.WIDE.U32 R178, R193, 0x10, R114 ;  /* 0x00000010c1b21825 */ /* 0x001fe200078e0072 */
[----:B------:R-:W-:-:S02]  /*4c40*/  MOV R114, R247 ;  /* 0x000000f700727202 */ /* 0x000fc40000000f00 */
[----:B------:R-:W-:Y:S02]  /*4c50*/  MOV R115, R246 ;  /* 0x000000f600737202 */ /* 0x000fe40000000f00 */
[----:B------:R0:W-:Y:S01]  /*4c60*/  @P1 STG.E.128 desc[UR6][R178.64], R144 ;  /* 0x00000090b2001986 */ /* 0x0001e2000c101d06 */
[C---:B-1----:R-:W-:Y:S01]  /*4c70*/  IMAD.WIDE.U32 R244, R193.reuse, 0x10, R112 ;  /* 0x00000010c1f47825 */ /* 0x042fe200078e0070 */
[----:B------:R-:W-:Y:S02]  /*4c80*/  MOV R112, R248 ;  /* 0x000000f800707202 */ /* 0x000fe40000000f00 */
[----:B------:R-:W-:Y:S02]  /*4c90*/  MOV R113, R249 ;  /* 0x000000f900717202 */ /* 0x000fe40000000f00 */
[----:B------:R0:W-:Y:S01]  /*4ca0*/  STG.E.128 desc[UR6][R244.64], R172 ;  /* 0x000000acf4007986 */ /* 0x0001e2000c101d06 */
[----:B------:R-:W-:-:S07]  /*4cb0*/  IADD3 R193, PT, PT, R193, 0x20, RZ ;  /* 0x00000020c1c17810 */ /* 0x000fce0007ffe0ff */
.L_x_201:
[----:B------:R-:W-:Y:S05]  /*4cc0*/  BSYNC.RECONVERGENT B2 ;  /* 0x0000000000027941 */ /* 0x000fea0003800200 */
.L_x_200:
[----:B------:R-:W-:Y:S04]  /*4cd0*/  BSSY.RECONVERGENT B2, `(.L_x_204) ;  /* 0x00000a6000027945 */ /* 0x000fe80003800200 */
[----:B------:R-:W-:Y:S05]  /*4ce0*/  @!P3 BRA `(.L_x_205) ;  /* 0x000000080090b947 */ /* 0x000fea0003800000 */
[----:B0-----:R-:W0:Y:S02]  /*4cf0*/  LDC.64 R172, c[0x0][0x390] ;  /* 0x0000e400ffac7b82 */ /* 0x001e240000000a00 */
[----:B0-----:R-:W-:-:S06]  /*4d00*/  IMAD.WIDE.U32 R172, R193, 0x10, R172 ;  /* 0x00000010c1ac7825 */ /* 0x001fcc00078e00ac */
[----:B------:R-:W5:Y:S01]  /*4d10*/  LDG.E.128 R172, desc[UR6][R172.64] ;  /* 0x00000006acac7981 */ /* 0x000f62000c1e1d00 */
[----:B------:R-:W-:-:S04]  /*4d20*/  ISETP.NE.U32.AND P1, PT, RZ, UR12, PT ;  /* 0x0000000cff007c0c */ /* 0x000fc8000bf25070 */
[----:B------:R-:W-:-:S13]  /*4d30*/  ISETP.NE.AND.EX P1, PT, RZ, UR13, PT, P1 ;  /* 0x0000000dff007c0c */ /* 0x000fda000bf25310 */
[----:B------:R-:W-:Y:S05]  /*4d40*/  @!P1 BRA `(.L_x_206) ;  /* 0x0000000400349947 */ /* 0x000fea0003800000 */
[-CC-:B------:R-:W-:Y:S01]  /*4d50*/  FFMA.FTZ R145, R241, R177.reuse, R176.reuse ;  /* 0x000000b1f1917223 */ /* 0x180fe200000100b0 */
[-CC-:B------:R-:W-:Y:S01]  /*4d60*/  FFMA.FTZ R146, R200, R177.reuse, R176.reuse ;  /* 0x000000b1c8927223 */ /* 0x180fe200000100b0 */
[----:B------:R-:W-:Y:S01]  /*4d70*/  FFMA.FTZ R178, R182, R177, R176 ;  /* 0x000000b1b6b27223 */ /* 0x000fe200000100b0 */
[----:B------:R-:W-:Y:S01]  /*4d80*/  SHF.L.U32 R247, R17, 0x10, RZ ;  /* 0x0000001011f77819 */ /* 0x000fe200000006ff */
[----:B------:R-:W-:Y:S01]  /*4d90*/  FADD.FTZ R144, R240, -R145 ;  /* 0x80000091f0907221 */ /* 0x000fe20000010000 */
[----:B------:R-:W-:Y:S01]  /*4da0*/  FADD.FTZ R146, R197, -R146 ;  /* 0x80000092c5927221 */ /* 0x000fe20000010000 */
[----:B-----5:R-:W-:Y:S01]  /*4db0*/  SHF.L.U32 R145, R175, 0x10, RZ ;  /* 0x00000010af917819 */ /* 0x020fe200000006ff */
        /* <DEDUP_REMOVED lines=11> */
[----:B------:R-:W-:-:S03]  /*4e70*/  FMUL.FTZ R178, R244, R224 ;  /* 0x000000e0f4b27220 */ /* 0x000fc60000410000 */
[----:B------:R-:W-:Y:S01]  /*4e80*/  FFMA.FTZ R127, R144, R145, R127 ;  /* 0x00000091907f7223 */ /* 0x000fe2000001007f */
[----:B------:R-:W-:-:S04]  /*4e90*/  FFMA.FTZ R145, R231, R177, R176 ;  /* 0x000000b1e7917223 */ /* 0x000fc800000100b0 */
        /* <DEDUP_REMOVED lines=10> */
[----:B------:R-:W-:Y:S01]  /*4f40*/  FFMA.FTZ R244, R184, R177, R176 ;  /* 0x000000b1b8f47223 */ /* 0x000fe200000100b0 */
[----:B------:R-:W-:Y:S01]  /*4f50*/  FMUL.FTZ R178, R178, R247 ;  /* 0x000000f7b2b27220 */ /* 0x000fe20000410000 */
[----:B------:R-:W-:Y:S01]  /*4f60*/  SHF.L.U32 R247, R16, 0x10, RZ ;  /* 0x0000001010f77819 */ /* 0x000fe200000006ff */
[----:B------:R-:W-:Y:S01]  /*4f70*/  FADD.FTZ R174, R220, -R145 ;  /* 0x80000091dcae7221 */ /* 0x000fe20000010000 */
[----:B------:R-:W-:-:S03]  /*4f80*/  FADD.FTZ R244, R183, -R244 ;  /* 0x800000f4b7f47221 */ /* 0x000fc60000010000 */
[----:B------:R-:W-:Y:S01]  /*4f90*/  FMUL.FTZ R145, R215, R174 ;  /* 0x000000aed7917220 */ /* 0x000fe20000410000 */
[----:B------:R-:W-:Y:S01]  /*4fa0*/  PRMT R174, R173, 0x7632, R174 ;  /* 0x00007632adae7816 */ /* 0x000fe200000000ae */
[----:B------:R-:W-:Y:S01]  /*4fb0*/  FMUL.FTZ R246, R215, R244 ;  /* 0x000000f4d7f67220 */ /* 0x000fe20000410000 */
[----:B------:R-:W-:Y:S01]  /*4fc0*/  SHF.L.U32 R173, R173, 0x10, RZ ;  /* 0x00000010adad7819 */ /* 0x000fe200000006ff */
[-C--:B------:R-:W-:Y:S01]  /*4fd0*/  FMUL.FTZ R245, R145, R224.reuse ;  /* 0x000000e091f57220 */ /* 0x080fe20000410000 */
[----:B------:R-:W-:Y:S01]  /*4fe0*/  SHF.L.U32 R174, R174, 0x10, RZ ;  /* 0x00000010aeae7819 */ /* 0x000fe200000006ff */
[C---:B------:R-:W-:Y:S01]  /*4ff0*/  FMUL.FTZ R244, R246.reuse, R224 ;  /* 0x000000e0f6f47220 */ /* 0x040fe20000410000 */
[----:B------:R-:W-:Y:S01]  /*5000*/  F2FP.BF16.F32.PACK_AB R145, R246, R145 ;  /* 0x00000091f691723e */ /* 0x000fe200000010ff */
[----:B------:R-:W-:Y:S01]  /*5010*/  FFMA.FTZ R122, R245, R173, R122 ;  /* 0x000000adf57a7223 */ /* 0x000fe2000001007a */
[----:B------:R-:W-:Y:S01]  /*5020*/  SHF.L.U32 R173, R18, 0x10, RZ ;  /* 0x0000001012ad7819 */ /* 0x000fe200000006ff */
[C---:B------:R-:W-:Y:S01]  /*5030*/  FFMA.FTZ R123, R244.reuse, R174, R123 ;  /* 0x000000aef47b7223 */ /* 0x040fe2000001007b */
[----:B------:R-:W-:Y:S01]  /*5040*/  SHF.L.U32 R174, R39, 0x10, RZ ;  /* 0x0000001027ae7819 */ /* 0x000fe200000006ff */
[----:B------:R-:W-:Y:S01]  /*5050*/  FMUL.FTZ R244, R244, R247 ;  /* 0x000000f7f4f47220 */ /* 0x000fe20000410000 */
[----:B------:R-:W-:-:S03]  /*5060*/  SHF.L.U32 R246, R37, 0x10, RZ ;  /* 0x0000001025f67819 */ /* 0x000fc600000006ff */
[----:B------:R-:W-:Y:S01]  /*5070*/  FMUL.FTZ R175, R175, R174 ;  /* 0x000000aeafaf7220 */ /* 0x000fe20000410000 */
[----:B------:R-:W-:Y:S01]  /*5080*/  FMUL.FTZ R174, R144, R173 ;  /* 0x000000ad90ae7220 */ /* 0x000fe20000410000 */
[----:B------:R-:W-:-:S04]  /*5090*/  SHF.L.U32 R144, R38, 0x10, RZ ;  /* 0x0000001026907819 */ /* 0x000fc800000006ff */
[----:B------:R-:W-:Y:S01]  /*50a0*/  F2FP.BF16.F32.PACK_AB R175, R174, R175 ;  /* 0x000000afaeaf723e */ /* 0x000fe200000010ff */
[----:B------:R-:W-:Y:S01]  /*50b0*/  FMUL.FTZ R173, R179, R144 ;  /* 0x00000090b3ad7220 */ /* 0x000fe20000410000 */
[----:B------:R-:W-:-:S04]  /*50c0*/  FFMA.FTZ R179, R205, R177, R176 ;  /* 0x000000b1cdb37223 */ /* 0x000fc800000100b0 */
[----:B------:R-:W-:Y:S01]  /*50d0*/  FADD.FTZ R144, R204, -R179 ;  /* 0x800000b3cc907221 */ /* 0x000fe20000010000 */
[----:B------:R-:W-:Y:S01]  /*50e0*/  FMUL.FTZ R179, R245, R246 ;  /* 0x000000f6f5b37220 */ /* 0x000fe20000410000 */
[----:B------:R-:W-:Y:S02]  /*50f0*/  SHF.L.U32 R246, R172, 0x10, RZ ;  /* 0x00000010acf67819 */ /* 0x000fe400000006ff */
[----:B------:R-:W-:Y:S01]  /*5100*/  FMUL.FTZ R245, R215, R144 ;  /* 0x00000090d7f57220 */ /* 0x000fe20000410000 */
[----:B------:R-:W-:Y:S02]  /*5110*/  SHF.L.U32 R144, R36, 0x10, RZ ;  /* 0x0000001024907819 */ /* 0x000fe400000006ff */
[----:B------:R-:W-:Y:S01]  /*5120*/  PRMT R172, R172, 0x7632, R172 ;  /* 0x00007632acac7816 */ /* 0x000fe200000000ac */
[----:B------:R-:W-:Y:S01]  /*5130*/  FMUL.FTZ R247, R245, R224 ;  /* 0x000000e0f5f77220 */ /* 0x000fe20000410000 */
[----:B------:R-:W-:Y:S02]  /*5140*/  F2FP.BF16.F32.PACK_AB R174, R178, R173 ;  /* 0x000000adb2ae723e */ /* 0x000fe400000010ff */
[----:B------:R-:W-:Y:S01]  /*5150*/  F2FP.BF16.F32.PACK_AB R173, R244, R179 ;  /* 0x000000b3f4ad723e */ /* 0x000fe200000010ff */
[C---:B------:R-:W-:Y:S01]  /*5160*/  FFMA.FTZ R246, R247.reuse, R246, R120 ;  /* 0x000000f6f7f67223 */ /* 0x040fe20000010078 */
[----:B------:R-:W-:Y:S01]  /*5170*/  FMUL.FTZ R120, R247, R144 ;  /* 0x00000090f7787220 */ /* 0x000fe20000410000 */
[----:B------:R-:W-:Y:S01]  /*5180*/  FFMA.FTZ R144, R186, R177, R176 ;  /* 0x000000b1ba907223 */ /* 0x000fe200000100b0 */
[----:B------:R-:W-:-:S03]  /*5190*/  SHF.L.U32 R247, R172, 0x10, RZ ;  /* 0x00000010acf77819 */ /* 0x000fc600000006ff */
[----:B------:R-:W-:-:S04]  /*51a0*/  FADD.FTZ R144, R185, -R144 ;  /* 0x80000090b9907221 */ /* 0x000fc80000010000 */
[----:B------:R-:W-:-:S04]  /*51b0*/  FMUL.FTZ R144, R215, R144 ;  /* 0x00000090d7907220 */ /* 0x000fc80000410000 */
[C---:B------:R-:W-:Y:S01]  /*51c0*/  FMUL.FTZ R172, R144.reuse, R224 ;  /* 0x000000e090ac7220 */ /* 0x040fe20000410000 */
[----:B------:R-:W-:-:S03]  /*51d0*/  F2FP.BF16.F32.PACK_AB R144, R144, R245 ;  /* 0x000000f59090723e */ /* 0x000fc600000010ff */
[C---:B------:R-:W-:Y:S01]  /*51e0*/  FMUL.FTZ R249, R172.reuse, R249 ;  /* 0x000000f9acf97220 */ /* 0x040fe20000410000 */
[----:B------:R-:W-:-:S04]  /*51f0*/  FFMA.FTZ R247, R172, R247, R121 ;  /* 0x000000f7acf77223 */ /* 0x000fc80000010079 */
[----:B------:R-:W-:Y:S01]  /*5200*/  F2FP.BF16.F32.PACK_AB R172, R249, R120 ;  /* 0x00000078f9ac723e */ /* 0x000fe200000010ff */
[----:B------:R-:W-:Y:S06]  /*5210*/  BRA `(.L_x_207) ;  /* 0x0000000400207947 */ /* 0x000fec0003800000 */
.L_x_206:
[-CC-:B------:R-:W-:Y:S01]  /*5220*/  FFMA.FTZ R179, R241, R177.reuse, R176.reuse ;  /* 0x000000b1f1b37223 */ /* 0x180fe200000100b0 */
[----:B------:R-:W-:-:S03]  /*5230*/  FFMA.FTZ R244, R200, R177, R176 ;  /* 0x000000b1c8f47223 */ /* 0x000fc600000100b0 */
[----:B------:R-:W-:Y:S01]  /*5240*/  FADD.FTZ R178, R240, -R179 ;  /* 0x800000b3f0b27221 */ /* 0x000fe20000010000 */
[----:B------:R-:W-:-:S03]  /*5250*/  FADD.FTZ R244, R197, -R244 ;  /* 0x800000f4c5f47221 */ /* 0x000fc60000010000 */
        /* <DEDUP_REMOVED lines=23> */
[----:B------:R-:W-:-:S02]  /*53d0*/  FADD.FTZ R246, R183, -R246 ;  /* 0x800000f6b7f67221 */ /* 0x000fc40000010000 */
[----:B------:R-:W-:Y:S01]  /*53e0*/  FFMA.FTZ R125, R174, R244, R125 ;  /* 0x000000f4ae7d7223 */ /* 0x000fe2000001007d */
[----:B------:R-:W-:Y:S01]  /*53f0*/  FADD.FTZ R244, R220, -R245 ;  /* 0x800000f5dcf47221 */ /* 0x000fe20000010000 */
[----:B------:R-:W-:Y:S01]  /*5400*/  FMUL.FTZ R247, R215, R246 ;  /* 0x000000f6d7f77220 */ /* 0x000fe20000410000 */
[----:B------:R-:W-:Y:S02]  /*5410*/  SHF.L.U32 R246, R173, 0x10, RZ ;  /* 0x00000010adf67819 */ /* 0x000fe400000006ff */
[----:B------:R-:W-:Y:S01]  /*5420*/  FMUL.FTZ R245, R215, R244 ;  /* 0x000000f4d7f57220 */ /* 0x000fe20000410000 */
[----:B------:R-:W-:-:S03]  /*5430*/  PRMT R244, R173, 0x7632, R244 ;  /* 0x00007632adf47816 */ /* 0x000fc600000000f4 */
[-C--:B------:R-:W-:Y:S01]  /*5440*/  FMUL.FTZ R173, R245, R224.reuse ;  /* 0x000000e0f5ad7220 */ /* 0x080fe20000410000 */
[----:B------:R-:W-:Y:S01]  /*5450*/  SHF.L.U32 R248, R244, 0x10, RZ ;  /* 0x00000010f4f87819 */ /* 0x000fe200000006ff */
[----:B------:R-:W-:Y:S01]  /*5460*/  FMUL.FTZ R244, R247, R224 ;  /* 0x000000e0f7f47220 */ /* 0x000fe20000410000 */
[-C--:B------:R-:W-:Y:S01]  /*5470*/  FFMA.FTZ R245, R205, R177.reuse, R176 ;  /* 0x000000b1cdf57223 */ /* 0x080fe200000100b0 */
[----:B------:R-:W-:Y:S01]  /*5480*/  FFMA.FTZ R122, R173, R246, R122 ;  /* 0x000000f6ad7a7223 */ /* 0x000fe2000001007a */
[----:B------:R-:W-:Y:S01]  /*5490*/  SHF.L.U32 R247, R172, 0x10, RZ ;  /* 0x00000010acf77819 */ /* 0x000fe200000006ff */
[----:B------:R-:W-:Y:S01]  /*54a0*/  FFMA.FTZ R123, R244, R248, R123 ;  /* 0x000000f8f47b7223 */ /* 0x000fe2000001007b */
[----:B------:R-:W-:Y:S01]  /*54b0*/  FFMA.FTZ R248, R186, R177, R176 ;  /* 0x000000b1baf87223 */ /* 0x000fe200000100b0 */
[----:B------:R-:W-:-:S03]  /*54c0*/  FADD.FTZ R246, R204, -R245 ;  /* 0x800000f5ccf67221 */ /* 0x000fc60000010000 */
[----:B------:R-:W-:Y:S01]  /*54d0*/  FADD.FTZ R248, R185, -R248 ;  /* 0x800000f8b9f87221 */ /* 0x000fe20000010000 */
[C---:B------:R-:W-:Y:S01]  /*54e0*/  FMUL.FTZ R245, R215.reuse, R246 ;  /* 0x000000f6d7f57220 */ /* 0x040fe20000410000 */
[----:B------:R-:W-:Y:S02]  /*54f0*/  PRMT R246, R172, 0x7632, R246 ;  /* 0x00007632acf67816 */ /* 0x000fe400000000f6 */
[----:B------:R-:W-:Y:S01]  /*5500*/  FMUL.FTZ R249, R215, R248 ;  /* 0x000000f8d7f97220 */ /* 0x000fe20000410000 */
[-C--:B------:R-:W-:Y:S01]  /*5510*/  FMUL.FTZ R245, R245, R224.reuse ;  /* 0x000000e0f5f57220 */ /* 0x080fe20000410000 */
[----:B------:R-:W-:Y:S02]  /*5520*/  SHF.L.U32 R248, R246, 0x10, RZ ;  /* 0x00000010f6f87819 */ /* 0x000fe400000006ff */
[----:B------:R-:W-:Y:S01]  /*5530*/  FMUL.FTZ R172, R249, R224 ;  /* 0x000000e0f9ac7220 */ /* 0x000fe20000410000 */
[----:B------:R-:W-:Y:S01]  /*5540*/  FFMA.FTZ R246, R245, R247, R120 ;  /* 0x000000f7f5f67223 */ /* 0x000fe20000010078 */
[----:B------:R-:W-:-:S02]  /*5550*/  SHF.L.U32 R120, R39, 0x10, RZ ;  /* 0x0000001027787819 */ /* 0x000fc400000006ff */
[----:B------:R-:W-:Y:S01]  /*5560*/  FFMA.FTZ R247, R172, R248, R121 ;  /* 0x000000f8acf77223 */ /* 0x000fe20000010079 */
[----:B------:R-:W-:Y:S02]  /*5570*/  SHF.L.U32 R121, R18, 0x10, RZ ;  /* 0x0000001012797819 */ /* 0x000fe400000006ff */
[----:B------:R-:W-:Y:S01]  /*5580*/  FMUL.FTZ R175, R175, R120 ;  /* 0x00000078afaf7220 */ /* 0x000fe20000410000 */
[----:B------:R-:W-:Y:S02]  /*5590*/  SHF.L.U32 R120, R38, 0x10, RZ ;  /* 0x0000001026787819 */ /* 0x000fe400000006ff */
[----:B------:R-:W-:Y:S01]  /*55a0*/  FMUL.FTZ R178, R178, R121 ;  /* 0x00000079b2b27220 */ /* 0x000fe20000410000 */
[----:B------:R-:W-:Y:S02]  /*55b0*/  SHF.L.U32 R121, R17, 0x10, RZ ;  /* 0x0000001011797819 */ /* 0x000fe400000006ff */
[----:B------:R-:W-:Y:S01]  /*55c0*/  FMUL.FTZ R179, R179, R120 ;  /* 0x00000078b3b37220 */ /* 0x000fe20000410000 */
[----:B------:R-:W-:-:S02]  /*55d0*/  SHF.L.U32 R120, R37, 0x10, RZ ;  /* 0x0000001025787819 */ /* 0x000fc400000006ff */
[----:B------:R-:W-:Y:S01]  /*55e0*/  FMUL.FTZ R174, R174, R121 ;  /* 0x00000079aeae7220 */ /* 0x000fe20000410000 */
[----:B------:R-:W-:Y:S02]  /*55f0*/  SHF.L.U32 R121, R16, 0x10, RZ ;  /* 0x0000001010797819 */ /* 0x000fe400000006ff */
[----:B------:R-:W-:Y:S01]  /*5600*/  FMUL.FTZ R173, R173, R120 ;  /* 0x00000078adad7220 */ /* 0x000fe20000410000 */
[----:B------:R-:W-:Y:S02]  /*5610*/  SHF.L.U32 R120, R36, 0x10, RZ ;  /* 0x0000001024787819 */ /* 0x000fe400000006ff */
[----:B------:R-:W-:Y:S01]  /*5620*/  FMUL.FTZ R244, R244, R121 ;  /* 0x00000079f4f47220 */ /* 0x000fe20000410000 */
[----:B------:R-:W-:Y:S02]  /*5630*/  SHF.L.U32 R121, R15, 0x10, RZ ;  /* 0x000000100f797819 */ /* 0x000fe400000006ff */
[----:B------:R-:W-:Y:S01]  /*5640*/  FMUL.FTZ R120, R245, R120 ;  /* 0x00000078f5787220 */ /* 0x000fe20000410000 */
[----:B------:R-:W-:-:S02]  /*5650*/  F2FP.BF16.F32.PACK_AB R175, R178, R175 ;  /* 0x000000afb2af723e */ /* 0x000fc400000010ff */
[----:B------:R-:W-:Y:S01]  /*5660*/  FMUL.FTZ R121, R172, R121 ;  /* 0x00000079ac797220 */ /* 0x000fe20000410000 */
[----:B------:R-:W-:Y:S02]  /*5670*/  F2FP.BF16.F32.PACK_AB R174, R174, R179 ;  /* 0x000000b3aeae723e */ /* 0x000fe400000010ff */
[----:B------:R-:W-:Y:S02]  /*5680*/  F2FP.BF16.F32.PACK_AB R173, R244, R173 ;  /* 0x000000adf4ad723e */ /* 0x000fe400000010ff */
[----:B------:R-:W-:-:S07]  /*5690*/  F2FP.BF16.F32.PACK_AB R172, R121, R120 ;  /* 0x0000007879ac723e */ /* 0x000fce00000010ff */
.L_x_207:
[----:B------:R-:W0:Y:S08]  /*56a0*/  @P1 LDC.64 R178, c[0x0][0x478] ;  /* 0x00011e00ffb21b82 */ /* 0x000e300000000a00 */
[----:B------:R-:W1:Y:S01]  /*56b0*/  LDC.64 R120, c[0x0][0x468] ;  /* 0x00011a00ff787b82 */ /* 0x000e620000000a00 */
[----:B0-----:R-:W-:-:S05]  /*56c0*/  @P1 IMAD.WIDE.U32 R178, R193, 0x10, R178 ;  /* 0x00000010c1b21825 */ /* 0x001fca00078e00b2 */
[----:B------:R2:W-:Y:S01]  /*56d0*/  @P1 STG.E.128 desc[UR6][R178.64], R144 ;  /* 0x00000090b2001986 */ /* 0x0005e2000c101d06 */
[C---:B-1----:R-:W-:Y:S01]  /*56e0*/  IMAD.WIDE.U32 R244, R193.reuse, 0x10, R120 ;  /* 0x00000010c1f47825 */ /* 0x042fe200078e0078 */
[----:B------:R-:W-:Y:S02]  /*56f0*/  MOV R120, R246 ;  /* 0x000000f600787202 */ /* 0x000fe40000000f00 */
[----:B------:R-:W-:Y:S02]  /*5700*/  MOV R121, R247 ;  /* 0x000000f700797202 */ /* 0x000fe40000000f00 */
[----:B------:R2:W-:Y:S01]  /*5710*/  STG.E.128 desc[UR6][R244.64], R172 ;  /* 0x000000acf4007986 */ /* 0x0005e2000c101d06 */
[----:B------:R-:W-:-:S07]  /*5720*/  IADD3 R193, PT, PT, R193, 0x20, RZ ;  /* 0x00000020c1c17810 */ /* 0x000fce0007ffe0ff */
.L_x_205:
[----:B------:R-:W-:Y:S05]  /*5730*/  BSYNC.RECONVERGENT B2 ;  /* 0x0000000000027941 */ /* 0x000fea0003800200 */
.L_x_204:
[----:B------:R-:W-:Y:S04]  /*5740*/  BSSY.RECONVERGENT B2, `(.L_x_208) ;  /* 0x00000a6000027945 */ /* 0x000fe80003800200 */
[----:B------:R-:W-:Y:S05]  /*5750*/  @!P4 BRA `(.L_x_209) ;  /* 0x000000080090c947 */ /* 0x000fea0003800000 */
[----:B0-2---:R-:W0:Y:S02]  /*5760*/  LDC.64 R172, c[0x0][0x390] ;  /* 0x0000e400ffac7b82 */ /* 0x005e240000000a00 */
[----:B0-----:R-:W-:-:S06]  /*5770*/  IMAD.WIDE.U32 R172, R193, 0x10, R172 ;  /* 0x00000010c1ac7825 */ /* 0x001fcc00078e00ac */
[----:B------:R-:W5:Y:S01]  /*5780*/  LDG.E.128 R172, desc[UR6][R172.64] ;  /* 0x00000006acac7981 */ /* 0x000f62000c1e1d00 */
[----:B------:R-:W-:-:S04]  /*5790*/  ISETP.NE.U32.AND P1, PT, RZ, UR12, PT ;  /* 0x0000000cff007c0c */ /* 0x000fc8000bf25070 */
[----:B------:R-:W-:-:S13]  /*57a0*/  ISETP.NE.AND.EX P1, PT, RZ, UR13, PT, P1 ;  /* 0x0000000dff007c0c */ /* 0x000fda000bf25310 */
[----:B------:R-:W-:Y:S05]  /*57b0*/  @!P1 BRA `(.L_x_210) ;  /* 0x0000000400349947 */ /* 0x000fea0003800000 */
[-CC-:B------:R-:W-:Y:S01]  /*57c0*/  FFMA.FTZ R145, R239, R177.reuse, R176.reuse ;  /* 0x000000b1ef917223 */ /* 0x180fe200000100b0 */
[-CC-:B------:R-:W-:Y:S01]  /*57d0*/  FFMA.FTZ R179, R2, R177.reuse, R176.reuse ;  /* 0x000000b102b37223 */ /* 0x180fe200000100b0 */
[----:B------:R-:W-:Y:S02]  /*57e0*/  SHF.L.U32 R247, R13, 0x10, RZ ;  /* 0x000000100df77819 */ /* 0x000fe400000006ff */
[----:B------:R-:W-:Y:S01]  /*57f0*/  FADD.FTZ R144, R238, -R145 ;  /* 0x80000091ee907221 */ /* 0x000fe20000010000 */
[----:B------:R-:W-:Y:S01]  /*5800*/  FFMA.FTZ R145, R198, R177, R176 ;  /* 0x000000b1c6917223 */ /* 0x000fe200000100b0 */
[----:B------:R-:W-:Y:S01]  /*5810*/  FADD.FTZ R178, R0, -R179 ;  /* 0x800000b300b27221 */ /* 0x000fe20000010000 */
[----:B------:R-:W-:Y:S01]  /*5820*/  SHF.L.U32 R249, R11, 0x10, RZ ;  /* 0x000000100bf97819 */ /* 0x000fe200000006ff */
[----:B-----5:R-:W-:Y:S01]  /*5830*/  FMUL.FTZ R147, R215, R144 ;  /* 0x00000090d7937220 */ /* 0x020fe20000410000 */
[----:B------:R-:W-:Y:S01]  /*5840*/  FADD.FTZ R146, R196, -R145 ;  /* 0x80000091c4927221 */ /* 0x000fe20000010000 */
[----:B------:R-:W-:Y:S01]  /*5850*/  PRMT R144, R175, 0x7632, R144 ;  /* 0x00007632af907816 */ /* 0x000fe20000000090 */
[----:B------:R-:W-:Y:S01]  /*5860*/  FMUL.FTZ R244, R215, R178 ;  /* 0x000000b2d7f47220 */ /* 0x000fe20000410000 */
[----:B------:R-:W-:Y:S01]  /*5870*/  SHF.L.U32 R145, R175, 0x10, RZ ;  /* 0x00000010af917819 */ /* 0x000fe200000006ff */
[----:B------:R-:W-:Y:S01]  /*5880*/  FMUL.FTZ R175, R147, R224 ;  /* 0x000000e093af7220 */ /* 0x000fe20000410000 */
[----:B------:R-:W-:Y:S01]  /*5890*/  FMUL.FTZ R146, R215, R146 ;  /* 0x00000092d7927220 */ /* 0x000fe20000410000 */
[----:B------:R-:W-:-:S02]  /*58a0*/  FMUL.FTZ R178, R244, R224 ;  /* 0x000000e0f4b27220 */ /* 0x000fc40000410000 */
[----:B------:R-:W-:Y:S01]  /*58b0*/  FFMA.FTZ R134, R175, R145, R134 ;  /* 0x00000091af867223 */ /* 0x000fe20000010086 */
[----:B------:R-:W-:Y:S01]  /*58c0*/  SHF.L.U32 R145, R144, 0x10, RZ ;  /* 0x0000001090917819 */ /* 0x000fe200000006ff */
[C---:B------:R-:W-:Y:S01]  /*58d0*/  FMUL.FTZ R144, R146.reuse, R224 ;  /* 0x000000e092907220 */ /* 0x040fe20000410000 */
[----:B------:R-:W-:-:S03]  /*58e0*/  F2FP.BF16.F32.PACK_AB R147, R146, R147 ;  /* 0x000000939293723e */ /* 0x000fc600000010ff */
        /* <DEDUP_REMOVED lines=36> */
[----:B------:R-:W-:Y:S01]  /*5b30*/  FFMA.FTZ R144, R203, R177, R176 ;  /* 0x000000b1cb907223 */ /* 0x000fe200000100b0 */
[----:B------:R-:W-:Y:S01]  /*5b40*/  FMUL.FTZ R179, R245, R246 ;  /* 0x000000f6f5b37220 */ /* 0x000fe20000410000 */
[C---:B------:R-:W-:Y:S02]  /*5b50*/  SHF.L.U32 R246, R172.reuse, 0x10, RZ ;  /* 0x00000010acf67819 */ /* 0x040fe400000006ff */
[----:B------:R-:W-:Y:S01]  /*5b60*/  FADD.FTZ R144, R201, -R144 ;  /* 0x80000090c9907221 */ /* 0x000fe20000010000 */
[----:B------:R-:W-:Y:S02]  /*5b70*/  PRMT R172, R172, 0x7632, R172 ;  /* 0x00007632acac7816 */ /* 0x000fe400000000ac */
[----:B------:R-:W-:Y:S01]  /*5b80*/  F2FP.BF16.F32.PACK_AB R174, R178, R173 ;  /* 0x000000adb2ae723e */ /* 0x000fe200000010ff */
[----:B------:R-:W-:Y:S01]  /*5b90*/  FMUL.FTZ R245, R215, R144 ;  /* 0x00000090d7f57220 */ /* 0x000fe20000410000 */
[----:B------:R-:W-:-:S02]  /*5ba0*/  SHF.L.U32 R144, R44, 0x10, RZ ;  /* 0x000000102c907819 */ /* 0x000fc400000006ff */
[----:B------:R-:W-:Y:S01]  /*5bb0*/  F2FP.BF16.F32.PACK_AB R173, R244, R179 ;  /* 0x000000b3f4ad723e */ /* 0x000fe200000010ff */
[----:B------:R-:W-:-:S04]  /*5bc0*/  FMUL.FTZ R247, R245, R224 ;  /* 0x000000e0f5f77220 */ /* 0x000fc80000410000 */
        /* <DEDUP_REMOVED lines=12> */
.L_x_210:
[----:B------:R-:W-:-:S04]  /*5c90*/  FFMA.FTZ R179, R239, R177, R176 ;  /* 0x000000b1efb37223 */ /* 0x000fc800000100b0 */
[----:B------:R-:W-:Y:S01]  /*5ca0*/  FADD.FTZ R178, R238, -R179 ;  /* 0x800000b3eeb27221 */ /* 0x000fe20000010000 */
[----:B------:R-:W-:-:S04]  /*5cb0*/  FFMA.FTZ R179, R198, R177, R176 ;  /* 0x000000b1c6b37223 */ /* 0x000fc800000100b0 */
[----:B------:R-:W-:Y:S01]  /*5cc0*/  FADD.FTZ R244, R196, -R179 ;  /* 0x800000b3c4f47221 */ /* 0x000fe20000010000 */
[----:B-----5:R-:W-:Y:S01]  /*5cd0*/  FMUL.FTZ R179, R215, R178 ;  /* 0x000000b2d7b37220 */ /* 0x020fe20000410000 */
[----:B------:R-:W-:Y:S02]  /*5ce0*/  PRMT R178, R175, 0x7632, R178 ;  /* 0x00007632afb27816 */ /* 0x000fe400000000b2 */
[----:B------:R-:W-:Y:S01]  /*5cf0*/  FMUL.FTZ R245, R215, R244 ;  /* 0x000000f4d7f57220 */ /* 0x000fe20000410000 */
[----:B------:R-:W-:Y:S01]  /*5d00*/  SHF.L.U32 R244, R175, 0x10, RZ ;  /* 0x00000010aff47819 */ /* 0x000fe200000006ff */
[-C--:B------:R-:W-:Y:S01]  /*5d10*/  FMUL.FTZ R175, R179, R224.reuse ;  /* 0x000000e0b3af7220 */ /* 0x080fe20000410000 */
[-C--:B------:R-:W-:Y:S01]  /*5d20*/  FFMA.FTZ R179, R229, R177.reuse, R176 ;  /* 0x000000b1e5b37223 */ /* 0x080fe200000100b0 */
[----:B------:R-:W-:Y:S01]  /*5d30*/  SHF.L.U32 R246, R178, 0x10, RZ ;  /* 0x00000010b2f67819 */ /* 0x000fe200000006ff */
[----:B------:R-:W-:Y:S01]  /*5d40*/  FMUL.FTZ R178, R245, R224 ;  /* 0x000000e0f5b27220 */ /* 0x000fe20000410000 */
[----:B------:R-:W-:Y:S01]  /*5d50*/  FFMA.FTZ R134, R175, R244, R134 ;  /* 0x000000f4af867223 */ /* 0x000fe20000010086 */
[----:B------:R-:W-:Y:S01]  /*5d60*/  FADD.FTZ R244, R226, -R179 ;  /* 0x800000b3e2f47221 */ /* 0x000fe20000010000 */
[----:B------:R-:W-:Y:S01]  /*5d70*/  FFMA.FTZ R179, R2, R177, R176 ;  /* 0x000000b102b37223 */ /* 0x000fe200000100b0 */
[----:B------:R-:W-:Y:S01]  /*5d80*/  FFMA.FTZ R135, R178, R246, R135 ;  /* 0x000000f6b2877223 */ /* 0x000fe20000010087 */
[----:B------:R-:W-:-:S02]  /*5d90*/  SHF.L.U32 R245, R174, 0x10, RZ ;  /* 0x00000010aef57819 */ /* 0x000fc400000006ff */
[----:B------:R-:W-:Y:S01]  /*5da0*/  FADD.FTZ R246, R0, -R179 ;  /* 0x800000b300f67221 */ /* 0x000fe20000010000 */
[C---:B------:R-:W-:Y:S01]  /*5db0*/  FMUL.FTZ R179, R215.reuse, R244 ;  /* 0x000000f4d7b37220 */ /* 0x040fe20000410000 */
[----:B------:R-:W-:Y:S02]  /*5dc0*/  PRMT R244, R174, 0x7632, R244 ;  /* 0x00007632aef47816 */ /* 0x000fe400000000f4 */
[----:B------:R-:W-:Y:S01]  /*5dd0*/  FMUL.FTZ R247, R215, R246 ;  /* 0x000000f6d7f77220 */ /* 0x000fe20000410000 */
[-C--:B------:R-:W-:Y:S01]  /*5de0*/  FMUL.FTZ R179, R179, R224.reuse ;  /* 0x000000e0b3b37220 */ /* 0x080fe20000410000 */
[----:B------:R-:W-:Y:S01]  /*5df0*/  SHF.L.U32 R244, R244, 0x10, RZ ;  /* 0x00000010f4f47819 */ /* 0x000fe200000006ff */
[----:B------:R-:W-:Y:S01]  /*5e00*/  FFMA.FTZ R246, R4, R177, R176 ;  /* 0x000000b104f67223 */ /* 0x000fe200000100b0 */
[----:B------:R-:W-:Y:S01]  /*5e10*/  FMUL.FTZ R174, R247, R224 ;  /* 0x000000e0f7ae7220 */ /* 0x000fe20000410000 */
[----:B------:R-:W-:Y:S01]  /*5e20*/  FFMA.FTZ R132, R179, R245, R132 ;  /* 0x000000f5b3847223 */ /* 0x000fe20000010084 */
[----:B------:R-:W-:Y:S01]  /*5e30*/  FFMA.FTZ R245, R221, R177, R176 ;  /* 0x000000b1ddf57223 */ /* 0x000fe200000100b0 */
[----:B------:R-:W-:Y:S01]  /*5e40*/  FADD.FTZ R246, R3, -R246 ;  /* 0x800000f603f67221 */ /* 0x000fe20000010000 */
[----:B------:R-:W-:-:S02]  /*5e50*/  FFMA.FTZ R133, R174, R244, R133 ;  /* 0x000000f4ae857223 */ /* 0x000fc40000010085 */
        /* <DEDUP_REMOVED lines=8> */
[----:B------:R-:W-:Y:S01]  /*5ee0*/  SHF.L.U32 R247, R172, 0x10, RZ ;  /* 0x00000010acf77819 */ /* 0x000fe200000006ff */
[----:B------:R-:W-:Y:S01]  /*5ef0*/  FFMA.FTZ R130, R173, R246, R130 ;  /* 0x000000f6ad827223 */ /* 0x000fe20000010082 */
[-CC-:B------:R-:W-:Y:S01]  /*5f00*/  FFMA.FTZ R246, R203, R177.reuse, R176.reuse ;  /* 0x000000b1cbf67223 */ /* 0x180fe200000100b0 */
[----:B------:R-:W-:Y:S01]  /*5f10*/  FFMA.FTZ R131, R244, R248, R131 ;  /* 0x000000f8f4837223 */ /* 0x000fe20000010083 */
[----:B------:R-:W-:Y:S02]  /*5f20*/  FFMA.FTZ R248, R6, R177, R176 ;  /* 0x000000b106f87223 */ /* 0x000fe400000100b0 */
[----:B------:R-:W-:Y:S02]  /*5f30*/  FADD.FTZ R246, R201, -R246 ;  /* 0x800000f6c9f67221 */ /* 0x000fe40000010000 */
[----:B------:R-:W-:-:S02]  /*5f40*/  FADD.FTZ R248, R5, -R248 ;  /* 0x800000f805f87221 */ /* 0x000fc40000010000 */
[C---:B------:R-:W-:Y:S01]  /*5f50*/  FMUL.FTZ R245, R215.reuse, R246 ;  /* 0x000000f6d7f57220 */ /* 0x040fe20000410000 */
[----:B------:R-:W-:Y:S01]  /*5f60*/  PRMT R246, R172, 0x7632, R246 ;  /* 0x00007632acf67816 */ /* 0x000fe200000000f6 */
[----:B------:R-:W-:Y:S02]  /*5f70*/  FMUL.FTZ R249, R215, R248 ;  /* 0x000000f8d7f97220 */ /* 0x000fe40000410000 */
        /* <DEDUP_REMOVED lines=24> */
[----:B------:R-:W-:-:S07]  /*6100*/  F2FP.BF16.F32.PACK_AB R172, R129, R128 ;  /* 0x0000008081ac723e */ /* 0x000fce00000010ff */
.L_x_211:
        /* <DEDUP_REMOVED lines=9> */
.L_x_209:
[----:B------:R-:W-:Y:S05]  /*61a0*/  BSYNC.RECONVERGENT B2 ;  /* 0x0000000000027941 */ /* 0x000fea0003800200 */
.L_x_208:
[----:B------:R-:W-:Y:S05]  /*61b0*/  @!P5 BRA `(.L_x_212) ;  /* 0x000000380054d947 */ /* 0x000fea0003800000 */
[----:B0-23--:R-:W0:Y:S02]  /*61c0*/  LDC.64 R172, c[0x0][0x390] ;  /* 0x0000e400ffac7b82 */ /* 0x00de240000000a00 */
[----:B0-----:R-:W-:-:S06]  /*61d0*/  IMAD.WIDE.U32 R172, R193, 0x10, R172 ;  /* 0x00000010c1ac7825 */ /* 0x001fcc00078e00ac */
[----:B------:R-:W5:Y:S01]  /*61e0*/  LDG.E.128 R172, desc[UR6][R172.64] ;  /* 0x00000006acac7981 */ /* 0x000f62000c1e1d00 */
[----:B------:R-:W-:-:S04]  /*61f0*/  ISETP.NE.U32.AND P1, PT, RZ, UR12, PT ;  /* 0x0000000cff007c0c */ /* 0x000fc8000bf25070 */
[----:B------:R-:W-:-:S13]  /*6200*/  ISETP.NE.AND.EX P1, PT, RZ, UR13, PT, P1 ;  /* 0x0000000dff007c0c */ /* 0x000fda000bf25310 */
[----:B------:R-:W-:Y:S05]  /*6210*/  @!P1 BRA `(.L_x_213) ;  /* 0x0000000400349947 */ /* 0x000fea0003800000 */
        /* <DEDUP_REMOVED lines=16> */
[----:B-----5:R-:W-:Y:S01]  /*6320*/  FMUL.FTZ R177, R215, R176 ;  /* 0x000000b0d7b17220 */ /* 0x020fe20000410000 */
[----:B------:R-:W-:Y:S01]  /*6330*/  PRMT R176, R175, 0x7632, R176 ;  /* 0x00007632afb07816 */ /* 0x000fe200000000b0 */
[C---:B------:R-:W-:Y:S01]  /*6340*/  FMUL.FTZ R147, R215.reuse, R245 ;  /* 0x000000f5d7937220 */ /* 0x040fe20000410000 */
[C---:B------:R-:W-:Y:S01]  /*6350*/  FMUL.FTZ R178, R215.reuse, R179 ;  /* 0x000000b3d7b27220 */ /* 0x040fe20000410000 */
[C---:B------:R-:W-:Y:S01]  /*6360*/  FMUL.FTZ R146, R215.reuse, R250 ;  /* 0x000000fad7927220 */ /* 0x040fe20000410000 */
[C---:B------:R-:W-:Y:S01]  /*6370*/  FMUL.FTZ R179, R215.reuse, R252 ;  /* 0x000000fcd7b37220 */ /* 0x040fe20000410000 */
[C---:B------:R-:W-:Y:S01]  /*6380*/  FMUL.FTZ R145, R215.reuse, R246 ;  /* 0x000000f6d7917220 */ /* 0x040fe20000410000 */
[C---:B------:R-:W-:Y:S01]  /*6390*/  FMUL.FTZ R144, R215.reuse, R248 ;  /* 0x000000f8d7907220 */ /* 0x040fe20000410000 */
[----:B------:R-:W-:Y:S01]  /*63a0*/  FMUL.FTZ R215, R215, R244 ;  /* 0x000000f4d7d77220 */ /* 0x000fe20000410000 */
[----:B------:R-:W-:Y:S01]  /*63b0*/  SHF.L.U32 R244, R176, 0x10, RZ ;  /* 0x00000010b0f47819 */ /* 0x000fe200000006ff */
[-C--:B------:R-:W-:Y:S01]  /*63c0*/  FMUL.FTZ R176, R147, R224.reuse ;  /* 0x000000e093b07220 */ /* 0x080fe20000410000 */
[-C--:B------:R-:W-:Y:S01]  /*63d0*/  FMUL.FTZ R245, R146, R224.reuse ;  /* 0x000000e092f57220 */ /* 0x080fe20000410000 */
[----:B------:R-:W-:Y:S01]  /*63e0*/  SHF.L.U32 R246, R173, 0x10, RZ ;  /* 0x00000010adf67819 */ /* 0x000fe200000006ff */
[----:B------:R-:W-:Y:S01]  /*63f0*/  FMUL.FTZ R247, R177, R224 ;  /* 0x000000e0b1f77220 */ /* 0x000fe20000410000 */
[----:B------:R-:W-:Y:S01]  /*6400*/  FFMA.FTZ R143, R176, R244, R143 ;  /* 0x000000f4b08f7223 */ /* 0x000fe2000001008f */
[----:B------:R-:W-:Y:S01]  /*6410*/  SHF.L.U32 R244, R175, 0x10, RZ ;  /* 0x00000010aff47819 */ /* 0x000fe200000006ff */
[----:B------:R-:W-:Y:S01]  /*6420*/  FMUL.FTZ R175, R178, R224 ;  /* 0x000000e0b2af7220 */ /* 0x000fe20000410000 */
[----:B------:R-:W-:-:S02]  /*6430*/  F2FP.BF16.F32.PACK_AB R146, R179, R146 ;  /* 0x00000092b392723e */ /* 0x000fc400000010ff */
[----:B------:R-:W-:Y:S01]  /*6440*/  F2FP.BF16.F32.PACK_AB R147, R147, R178 ;  /* 0x000000b29393723e */ /* 0x000fe200000010ff */
[----:B------:R-:W-:Y:S01]  /*6450*/  FFMA.FTZ R142, R175, R244, R142 ;  /* 0x000000f4af8e7223 */ /* 0x000fe2000001008e */
[C---:B------:R-:W-:Y:S02]  /*6460*/  PRMT R244, R174.reuse, 0x7632, R244 ;  /* 0x00007632aef47816 */ /* 0x040fe400000000f4 */
[----:B------:R-:W-:Y:S02]  /*6470*/  SHF.L.U32 R174, R174, 0x10, RZ ;  /* 0x00000010aeae7819 */ /* 0x000fe400000006ff */
[----:B------:R-:W-:-:S03]  /*6480*/  SHF.L.U32 R244, R244, 0x10, RZ ;  /* 0x00000010f4f47819 */ /* 0x000fc600000006ff */
[----:B------:R-:W-:Y:S01]  /*6490*/  FFMA.FTZ R140, R245, R174, R140 ;  /* 0x000000aef58c7223 */ /* 0x000fe2000001008c */
[----:B------:R-:W-:Y:S01]  /*64a0*/  FMUL.FTZ R174, R179, R224 ;  /* 0x000000e0b3ae7220 */ /* 0x000fe20000410000 */
[----:B------:R-:W-:-:S03]  /*64b0*/  SHF.L.U32 R179, R10, 0x10, RZ ;  /* 0x000000100ab37819 */ /* 0x000fc600000006ff */
[----:B------:R-:W-:Y:S01]  /*64c0*/  FFMA.FTZ R141, R174, R244, R141 ;  /* 0x000000f4ae8d7223 */ /* 0x000fe2000001008d */
[----:B------:R-:W-:Y:S01]  /*64d0*/  PRMT R244, R173, 0x7632, R244 ;  /* 0x00007632adf47816 */ /* 0x000fe200000000f4 */
[----:B------:R-:W-:Y:S01]  /*64e0*/  FMUL.FTZ R173, R145, R224 ;  /* 0x000000e091ad7220 */ /* 0x000fe20000410000 */
[----:B------:R-:W-:Y:S01]  /*64f0*/  F2FP.BF16.F32.PACK_AB R145, R144, R145 ;  /* 0x000000919091723e */ /* 0x000fe200000010ff */
[----:B------:R-:W-:Y:S01]  /*6500*/  FMUL.FTZ R176, R176, R179 ;  /* 0x000000b3b0b07220 */ /* 0x000fe20000410000 */
[----:B------:R-:W-:Y:S01]  /*6510*/  SHF.L.U32 R179, R9, 0x10, RZ ;  /* 0x0000001009b37819 */ /* 0x000fe200000006ff */
[----:B------:R-:W-:Y:S01]  /*6520*/  FFMA.FTZ R138, R173, R246, R138 ;  /* 0x000000f6ad8a7223 */ /* 0x000fe2000001008a */
        /* <DEDUP_REMOVED lines=13> */
[----:B------:R-:W-:Y:S01]  /*6600*/  FMUL.FTZ R245, R245, R144 ;  /* 0x00000090f5f57220 */ /* 0x000fe20000410000 */
[----:B------:R-:W-:Y:S01]  /*6610*/  SHF.L.U32 R144, R53, 0x10, RZ ;  /* 0x0000001035907819 */ /* 0x000fe200000006ff */
[----:B------:R-:W-:Y:S01]  /*6620*/  FFMA.FTZ R136, R247, R172, R136 ;  /* 0x000000acf7887223 */ /* 0x000fe20000010088 */
[----:B------:R-:W-:Y:S01]  /*6630*/  F2FP.BF16.F32.PACK_AB R175, R176, R175 ;  /* 0x000000afb0af723e */ /* 0x000fe200000010ff */
[----:B------:R-:W-:Y:S01]  /*6640*/  FFMA.FTZ R137, R224, R246, R137 ;  /* 0x000000f6e0897223 */ /* 0x000fe20000010089 */
[----:B------:R-:W-:Y:S01]  /*6650*/  F2FP.BF16.F32.PACK_AB R174, R174, R245 ;  /* 0x000000f5aeae723e */ /* 0x000fe200000010ff */
[----:B------:R-:W-:Y:S01]  /*6660*/  FMUL.FTZ R178, R173, R144 ;  /* 0x00000090adb27220 */ /* 0x000fe20000410000 */
[----:B------:R-:W-:-:S02]  /*6670*/  SHF.L.U32 R144, R52, 0x10, RZ ;  /* 0x0000001034907819 */ /* 0x000fc400000006ff */
[----:B------:R-:W-:-:S03]  /*6680*/  SHF.L.U32 R173, R7, 0x10, RZ ;  /* 0x0000001007ad7819 */ /* 0x000fc600000006ff */
[----:B------:R-:W-:Y:S01]  /*6690*/  FMUL.FTZ R172, R247, R144 ;  /* 0x00000090f7ac7220 */ /* 0x000fe20000410000 */
[----:B------:R-:W-:Y:S01]  /*66a0*/  F2FP.BF16.F32.PACK_AB R144, R215, R177 ;  /* 0x000000b1d790723e */ /* 0x000fe200000010ff */
[----:B------:R-:W-:Y:S01]  /*66b0*/  FMUL.FTZ R179, R224, R173 ;  /* 0x000000ade0b37220 */ /* 0x000fe20000410000 */
[----:B------:R-:W-:-:S04]  /*66c0*/  F2FP.BF16.F32.PACK_AB R173, R249, R178 ;  /* 0x000000b2f9ad723e */ /* 0x000fc800000010ff */
[----:B------:R-:W-:Y:S01]  /*66d0*/  F2FP.BF16.F32.PACK_AB R172, R179, R172 ;  /* 0x000000acb3ac723e */ /* 0x000fe200000010ff */
[----:B------:R-:W-:Y:S06]  /*66e0*/  BRA `(.L_x_214) ;  /* 0x0000000400207947 */ /* 0x000fec0003800000 */
.L_x_213:
[-CC-:B------:R-:W-:Y:S01]  /*66f0*/  FFMA.FTZ R246, R214, R177.reuse, R176.reuse ;  /* 0x000000b1d6f67223 */ /* 0x180fe200000100b0 */
[-CC-:B------:R-:W-:Y:S01]  /*6700*/  FFMA.FTZ R249, R210, R177.reuse, R176.reuse ;  /* 0x000000b1d2f97223 */ /* 0x180fe200000100b0 */
[-CC-:B------:R-:W-:Y:S01]  /*6710*/  FFMA.FTZ R247, R235, R177.reuse, R176.reuse ;  /* 0x000000b1ebf77223 */ /* 0x180fe200000100b0 */
[-C--:B------:R-:W-:Y:S01]  /*6720*/  FFMA.FTZ R245, R237, R177.reuse, R176 ;  /* 0x000000b1edf57223 */ /* 0x080fe200000100b0 */
[----:B------:R-:W-:Y:S01]  /*6730*/  FADD.FTZ R246, R211, -R246 ;  /* 0x800000f6d3f67221 */ /* 0x000fe20000010000 */
[-CC-:B------:R-:W-:Y:S01]  /*6740*/  FFMA.FTZ R178, R212, R177.reuse, R176.reuse ;  /* 0x000000b1d4b27223 */ /* 0x180fe200000100b0 */
[-CC-:B------:R-:W-:Y:S01]  /*6750*/  FFMA.FTZ R179, R227, R177.reuse, R176.reuse ;  /* 0x000000b1e3b37223 */ /* 0x180fe200000100b0 */
[-CC-:B------:R-:W-:Y:S01]  /*6760*/  FFMA.FTZ R248, R219, R177.reuse, R176.reuse ;  /* 0x000000b1dbf87223 */ /* 0x180fe200000100b0 */
[----:B------:R-:W-:Y:S01]  /*6770*/  FFMA.FTZ R244, R216, R177, R176 ;  /* 0x000000b1d8f47223 */ /* 0x000fe200000100b0 */
[----:B------:R-:W-:Y:S01]  /*6780*/  FADD.FTZ R176, R208, -R249 ;  /* 0x800000f9d0b07221 */ /* 0x000fe20000010000 */
[----:B-----5:R-:W-:Y:S01]  /*6790*/  FMUL.FTZ R249, R215, R246 ;  /* 0x000000f6d7f97220 */ /* 0x020fe20000410000 */
[----:B------:R-:W-:Y:S01]  /*67a0*/  PRMT R246, R175, 0x7632, R246 ;  /* 0x00007632aff67816 */ /* 0x000fe200000000f6 */
[----:B------:R-:W-:Y:S01]  /*67b0*/  FADD.FTZ R252, R236, -R245 ;  /* 0x800000f5ecfc7221 */ /* 0x000fe20000010000 */
[C---:B------:R-:W-:Y:S01]  /*67c0*/  FMUL.FTZ R176, R215.reuse, R176 ;  /* 0x000000b0d7b07220 */ /* 0x040fe20000410000 */
[----:B------:R-:W-:Y:S01]  /*67d0*/  FADD.FTZ R250, R232, -R179 ;  /* 0x800000b3e8fa7221 */ /* 0x000fe20000010000 */
[----:B------:R-:W-:Y:S01]  /*67e0*/  SHF.L.U32 R246, R246, 0x10, RZ ;  /* 0x00000010f6f67819 */ /* 0x000fe200000006ff */
[----:B------:R-:W-:Y:S01]  /*67f0*/  FMUL.FTZ R179, R215, R252 ;  /* 0x000000fcd7b37220 */ /* 0x000fe20000410000 */
[-C--:B------:R-:W-:Y:S01]  /*6800*/  FMUL.FTZ R176, R176, R224.reuse ;  /* 0x000000e0b0b07220 */ /* 0x080fe20000410000 */
[----:B------:R-:W-:Y:S01]  /*6810*/  FADD.FTZ R177, R234, -R247 ;  /* 0x800000f7eab17221 */ /* 0x000fe20000010000 */
[----:B------:R-:W-:Y:S01]  /*6820*/  FADD.FTZ R178, R209, -R178 ;  /* 0x800000b2d1b27221 */ /* 0x000fe20000010000 */
[----:B------:R-:W-:Y:S01]  /*6830*/  FMUL.FTZ R179, R179, R224 ;  /* 0x000000e0b3b37220 */ /* 0x000fe20000410000 */
[----:B------:R-:W-:Y:S01]  /*6840*/  FFMA.FTZ R143, R176, R246, R143 ;  /* 0x000000f6b08f7223 */ /* 0x000fe2000001008f */
[C---:B------:R-:W-:Y:S01]  /*6850*/  PRMT R246, R174.reuse, 0x7632, R246 ;  /* 0x00007632aef67816 */ /* 0x040fe200000000f6 */
[----:B------:R-:W-:Y:S01]  /*6860*/  FADD.FTZ R248, R217, -R248 ;  /* 0x800000f8d9f87221 */ /* 0x000fe20000010000 */
[----:B------:R-:W-:Y:S01]  /*6870*/  SHF.L.U32 R174, R174, 0x10, RZ ;  /* 0x00000010aeae7819 */ /* 0x000fe200000006ff */
[----:B------:R-:W-:Y:S01]  /*6880*/  FADD.FTZ R244, R213, -R244 ;  /* 0x800000f4d5f47221 */ /* 0x000fe20000010000 */
[C---:B------:R-:W-:Y:S01]  /*6890*/  FMUL.FTZ R251, R215.reuse, R250 ;  /* 0x000000fad7fb7220 */ /* 0x040fe20000410000 */
[C---:B------:R-:W-:Y:S01]  /*68a0*/  FMUL.FTZ R177, R215.reuse, R177 ;  /* 0x000000b1d7b17220 */ /* 0x040fe20000410000 */
[----:B------:R-:W-:Y:S01]  /*68b0*/  FMUL.FTZ R178, R215, R178 ;  /* 0x000000b2d7b27220 */ /* 0x000fe20000410000 */
[----:B------:R-:W-:Y:S01]  /*68c0*/  FFMA.FTZ R140, R179, R174, R140 ;  /* 0x000000aeb38c7223 */ /* 0x000fe2000001008c */
[C---:B------:R-:W-:Y:S01]  /*68d0*/  FMUL.FTZ R245, R215.reuse, R248 ;  /* 0x000000f8d7f57220 */ /* 0x040fe20000410000 */
[----:B------:R-:W-:Y:S01]  /*68e0*/  FMUL.FTZ R247, R215, R244 ;  /* 0x000000f4d7f77220 */ /* 0x000fe20000410000 */
[----:B------:R-:W-:Y:S01]  /*68f0*/  SHF.L.U32 R174, R173, 0x10, RZ ;  /* 0x00000010adae7819 */ /* 0x000fe200000006ff */
[-C--:B------:R-:W-:Y:S01]  /*6900*/  FMUL.FTZ R215, R251, R224.reuse ;  /* 0x000000e0fbd77220 */ /* 0x080fe20000410000 */
[-C--:B------:R-:W-:Y:S01]  /*6910*/  FMUL.FTZ R177, R177, R224.reuse ;  /* 0x000000e0b1b17220 */ /* 0x080fe20000410000 */
[-C--:B------:R-:W-:Y:S01]  /*6920*/  FMUL.FTZ R178, R178, R224.reuse ;  /* 0x000000e0b2b27220 */ /* 0x080fe20000410000 */
[----:B------:R-:W-:Y:S01]  /*6930*/  FMUL.FTZ R244, R249, R224 ;  /* 0x000000e0f9f47220 */ /* 0x000fe20000410000 */
[----:B------:R-:W-:Y:S01]  /*6940*/  FFMA.FTZ R138, R215, R174, R138 ;  /* 0x000000aed78a7223 */ /* 0x000fe2000001008a */
[----:B------:R-:W-:Y:S01]  /*6950*/  PRMT R174, R173, 0x7632, R174 ;  /* 0x00007632adae7816 */ /* 0x000fe200000000ae */
[-C--:B------:R-:W-:Y:S01]  /*6960*/  FMUL.FTZ R245, R245, R224.reuse ;  /* 0x000000e0f5f57220 */ /* 0x080fe20000410000 */
[C---:B------:R-:W-:Y:S01]  /*6970*/  PRMT R173, R172.reuse, 0x7632, R173 ;  /* 0x00007632acad7816 */ /* 0x040fe200000000ad */
[----:B------:R-:W-:Y:S01]  /*6980*/  FMUL.FTZ R224, R247, R224 ;  /* 0x000000e0f7e07220 */ /* 0x000fe20000410000 */
[----:B------:R-:W-:-:S02]  /*6990*/  SHF.L.U32 R172, R172, 0x10, RZ ;  /* 0x00000010acac7819 */ /* 0x000fc400000006ff */
[----:B------:R-:W-:Y:S02]  /*69a0*/  SHF.L.U32 R173, R173, 0x10, RZ ;  /* 0x00000010adad7819 */ /* 0x000fe400000006ff */
[----:B------:R-:W-:Y:S01]  /*69b0*/  SHF.L.U32 R175, R175, 0x10, RZ ;  /* 0x00000010afaf7819 */ /* 0x000fe200000006ff */
[----:B------:R-:W-:Y:S01]  /*69c0*/  FFMA.FTZ R136, R245, R172, R136 ;  /* 0x000000acf5887223 */ /* 0x000fe20000010088 */
[----:B------:R-:W-:Y:S01]  /*69d0*/  SHF.L.U32 R172, R55, 0x10, RZ ;  /* 0x0000001037ac7819 */ /* 0x000fe200000006ff */
[----:B------:R-:W-:Y:S01]  /*69e0*/  FFMA.FTZ R137, R224, R173, R137 ;  /* 0x000000ade0897223 */ /* 0x000fe20000010089 */
[----:B------:R-:W-:Y:S01]  /*69f0*/  SHF.L.U32 R173, R10, 0x10, RZ ;  /* 0x000000100aad7819 */ /* 0x000fe200000006ff */
[C---:B------:R-:W-:Y:S01]  /*6a00*/  FFMA.FTZ R142, R177.reuse, R175, R142 ;  /* 0x000000afb18e7223 */ /* 0x040fe2000001008e */
[----:B------:R-:W-:Y:S01]  /*6a10*/  SHF.L.U32 R174, R174, 0x10, RZ ;  /* 0x00000010aeae7819 */ /* 0x000fe200000006ff */
[----:B------:R-:W-:Y:S01]  /*6a20*/  FMUL.FTZ R175, R177, R172 ;  /* 0x000000acb1af7220 */ /* 0x000fe20000410000 */
        /* <DEDUP_REMOVED lines=10> */
[----:B------:R-:W-:Y:S01]  /*6ad0*/  F2FP.BF16.F32.PACK_AB R175, R176, R175 ;  /* 0x000000afb0af723e */ /* 0x000fe200000010ff */
[----:B------:R-:W-:Y:S01]  /*6ae0*/  FMUL.FTZ R215, R215, R172 ;  /* 0x000000acd7d77220 */ /* 0x000fe20000410000 */
[----:B------:R-:W-:Y:S01]  /*6af0*/  SHF.L.U32 R172, R52, 0x10, RZ ;  /* 0x0000001034ac7819 */ /* 0x000fe200000006ff */
[----:B------:R-:W-:Y:S01]  /*6b00*/  FMUL.FTZ R244, R244, R173 ;  /* 0x000000adf4f47220 */ /* 0x000fe20000410000 */
[----:B------:R-:W-:-:S02]  /*6b10*/  SHF.L.U32 R173, R7, 0x10, RZ ;  /* 0x0000001007ad7819 */ /* 0x000fc400000006ff */
[----:B------:R-:W-:Y:S01]  /*6b20*/  F2FP.BF16.F32.PACK_AB R174, R179, R174 ;  /* 0x000000aeb3ae723e */ /* 0x000fe200000010ff */
[----:B------:R-:W-:Y:S02]  /*6b30*/  FMUL.FTZ R172, R245, R172 ;  /* 0x000000acf5ac7220 */ /* 0x000fe40000410000 */
[----:B------:R-:W-:Y:S01]  /*6b40*/  FMUL.FTZ R177, R224, R173 ;  /* 0x000000ade0b17220 */ /* 0x000fe20000410000 */
[----:B------:R-:W-:-:S04]  /*6b50*/  F2FP.BF16.F32.PACK_AB R173, R244, R215 ;  /* 0x000000d7f4ad723e */ /* 0x000fc800000010ff */
[----:B------:R-:W-:-:S07]  /*6b60*/  F2FP.BF16.F32.PACK_AB R172, R177, R172 ;  /* 0x000000acb1ac723e */ /* 0x000fce00000010ff */
.L_x_214:
[----:B------:R-:W0:Y:S08]  /*6b70*/  @P1 LDC.64 R178, c[0x0][0x478] ;  /* 0x00011e00ffb21b82 */ /* 0x000e300000000a00 */
[----:B------:R-:W1:Y:S01]  /*6b80*/  LDC.64 R176, c[0x0][0x468] ;  /* 0x00011a00ffb07b82 */ /* 0x000e620000000a00 */
[----:B0-----:R-:W-:-:S05]  /*6b90*/  @P1 IMAD.WIDE.U32 R178, R193, 0x10, R178 ;  /* 0x00000010c1b21825 */ /* 0x001fca00078e00b2 */
[----:B------:R0:W-:Y:S01]  /*6ba0*/  @P1 STG.E.128 desc[UR6][R178.64], R144 ;  /* 0x00000090b2001986 */ /* 0x0001e2000c101d06 */
[----:B-1----:R-:W-:-:S05]  /*6bb0*/  IMAD.WIDE.U32 R176, R193, 0x10, R176 ;  /* 0x00000010c1b07825 */ /* 0x002fca00078e00b0 */
[----:B------:R0:W-:Y:S01]  /*6bc0*/  STG.E.128 desc[UR6][R176.64], R172 ;  /* 0x000000acb0007986 */ /* 0x0001e2000c101d06 */
[----:B------:R-:W-:Y:S05]  /*6bd0*/  BRA `(.L_x_212) ;  /* 0x0000002c00cc7947 */ /* 0x000fea0003800000 */
.L_x_199:
[----:B------:R-:W-:Y:S04]  /*6be0*/  BSSY.RECONVERGENT B2, `(.L_x_215) ;  /* 0x00000be000027945 */ /* 0x000fe80003800200 */
[----:B------:R-:W-:Y:S05]  /*6bf0*/  @!P2 BRA `(.L_x_216) ;  /* 0x0000000800f0a947 */ /* 0x000fea0003800000 */
[----:B------:R-:W0:Y:S02]  /*6c00*/  LDC.64 R172, c[0x0][0x390] ;  /* 0x0000e400ffac7b82 */ /* 0x000e240000000a00 */
[----:B0-----:R-:W-:-:S06]  /*6c10*/  IMAD.WIDE.U32 R172, R193, 0x10, R172 ;  /* 0x00000010c1ac7825 */ /* 0x001fcc00078e00ac */
[----:B------:R-:W5:Y:S01]  /*6c20*/  LDG.E.128 R172, desc[UR6][R172.64] ;  /* 0x00000006acac7981 */ /* 0x000f62000c1e1d00 */
[----:B------:R-:W-:-:S04]  /*6c30*/  UISETP.NE.U32.AND UP0, UPT, UR12, URZ, UPT ;  /* 0x000000ff0c00728c */ /* 0x000fc8000bf05070 */
[----:B------:R-:W-:-:S09]  /*6c40*/  UISETP.NE.AND.EX UP0, UPT, UR13, URZ, UPT, UP0 ;  /* 0x000000ff0d00728c */ /* 0x000fd2000bf05300 */
[----:B------:R-:W-:Y:S05]  /*6c50*/  BRA.U UP0, `(.L_x_217) ;  /* 0x0000000500547547 */ /* 0x000fea000b800000 */
[-CC-:B------:R-:W-:Y:S01]  /*6c60*/  FFMA.FTZ R178, R192, R177.reuse, R176.reuse ;  /* 0x000000b1c0b27223 */ /* 0x180fe200000100b0 */
[----:B------:R-:W-:Y:S01]  /*6c70*/  PRMT R179, R165, 0x7632, R179 ;  /* 0x00007632a5b37816 */ /* 0x000fe200000000b3 */
[-C--:B------:R-:W-:Y:S02]  /*6c80*/  FFMA.FTZ R246, R190, R177.reuse, R176 ;  /* 0x000000b1bef67223 */ /* 0x080fe400000100b0 */
[--C-:B------:R-:W-:Y:S01]  /*6c90*/  FADD.FTZ R251, R191, -R178.reuse ;  /* 0x800000b2bffb7221 */ /* 0x100fe20000010000 */
[----:B------:R-:W-:Y:S01]  /*6ca0*/  PRMT R178, R164, 0x7632, R178 ;  /* 0x00007632a4b27816 */ /* 0x000fe200000000b2 */
[----:B------:R-:W-:Y:S01]  /*6cb0*/  FADD.FTZ R249, R189, -R246 ;  /* 0x800000f6bdf97221 */ /* 0x000fe20000010000 */
[----:B------:R-:W-:Y:S01]  /*6cc0*/  SHF.L.U32 R244, R179, 0x10, RZ ;  /* 0x00000010b3f47819 */ /* 0x000fe200000006ff */
[----:B------:R-:W-:Y:S01]  /*6cd0*/  FFMA.FTZ R246, R202, R177, R176 ;  /* 0x000000b1caf67223 */ /* 0x000fe200000100b0 */
[----:B------:R-:W-:Y:S02]  /*6ce0*/  SHF.L.U32 R178, R178, 0x10, RZ ;  /* 0x00000010b2b27819 */ /* 0x000fe400000006ff */
[----:B------:R-:W-:Y:S01]  /*6cf0*/  PRMT R179, R167, 0x7632, R179 ;  /* 0x00007632a7b37816 */ /* 0x000fe200000000b3 */
[----:B-----5:R-:W-:Y:S01]  /*6d00*/  FFMA.FTZ R249, R215, R249, R244 ;  /* 0x000000f9d7f97223 */ /* 0x020fe200000100f4 */
[----:B------:R-:W-:Y:S01]  /*6d10*/  FADD.FTZ R245, R199, -R246 ;  /* 0x800000f6c7f57221 */ /* 0x000fe20000010000 */
[----:B------:R-:W-:Y:S01]  /*6d20*/  FFMA.FTZ R251, R215, R251, R178 ;  /* 0x000000fbd7fb7223 */ /* 0x000fe200000100b2 */
[-CC-:B------:R-:W-:Y:S01]  /*6d30*/  FFMA.FTZ R178, R188, R177.reuse, R176.reuse ;  /* 0x000000b1bcb27223 */ /* 0x180fe200000100b0 */
[----:B------:R-:W-:Y:S01]  /*6d40*/  SHF.L.U32 R244, R179, 0x10, RZ ;  /* 0x00000010b3f47819 */ /* 0x000fe200000006ff */
[----:B------:R-:W-:-:S02]  /*6d50*/  FFMA.FTZ R179, R207, R177, R176 ;  /* 0x000000b1cfb37223 */ /* 0x000fc400000100b0 */
[--C-:B------:R-:W-:Y:S01]  /*6d60*/  FADD.FTZ R247, R187, -R178.reuse ;  /* 0x800000b2bbf77221 */ /* 0x100fe20000010000 */
[----:B------:R-:W-:Y:S01]  /*6d70*/  PRMT R178, R166, 0x7632, R178 ;  /* 0x00007632a6b27816 */ /* 0x000fe200000000b2 */
[----:B------:R-:W-:Y:S01]  /*6d80*/  FADD.FTZ R179, R206, -R179 ;  /* 0x800000b3ceb37221 */ /* 0x000fe20000010000 */
[----:B------:R-:W-:Y:S01]  /*6d90*/  FFMA.FTZ R245, R215, R245, R244 ;  /* 0x000000f5d7f57223 */ /* 0x000fe200000100f4 */
[----:B------:R-:W-:Y:S02]  /*6da0*/  SHF.L.U32 R244, R172, 0x10, RZ ;  /* 0x00000010acf47819 */ /* 0x000fe400000006ff */
[----:B------:R-:W-:-:S05]  /*6db0*/  SHF.L.U32 R178, R178, 0x10, RZ ;  /* 0x00000010b2b27819 */ /* 0x000fca00000006ff */
[----:B------:R-:W-:Y:S01]  /*6dc0*/  FFMA.FTZ R247, R215, R247, R178 ;  /* 0x000000f7d7f77223 */ /* 0x000fe200000100b2 */
[----:B------:R-:W-:-:S05]  /*6dd0*/  SHF.L.U32 R178, R164, 0x10, RZ ;  /* 0x00000010a4b27819 */ /* 0x000fca00000006ff */
[--C-:B------:R-:W-:Y:S01]  /*6de0*/  FFMA.FTZ R179, R215, R179, R178.reuse ;  /* 0x000000b3d7b37223 */ /* 0x100fe200000100b2 */
[----:B------:R-:W-:Y:S01]  /*6df0*/  PRMT R178, R172, 0x7632, R178 ;  /* 0x00007632acb27816 */ /* 0x000fe200000000b2 */
[-C--:B------:R-:W-:Y:S01]  /*6e00*/  FMUL.FTZ R172, R251, R224.reuse ;  /* 0x000000e0fbac7220 */ /* 0x080fe20000410000 */
[----:B------:R-:W-:Y:S01]  /*6e10*/  FFMA.FTZ R251, R225, R177, R176 ;  /* 0x000000b1e1fb7223 */ /* 0x000fe200000100b0 */
[----:B------:R-:W-:Y:S01]  /*6e20*/  FMUL.FTZ R179, R179, R224 ;  /* 0x000000e0b3b37220 */ /* 0x000fe20000410000 */
[----:B------:R-:W-:Y:S02]  /*6e30*/  SHF.L.U32 R178, R178, 0x10, RZ ;  /* 0x00000010b2b27819 */ /* 0x000fe400000006ff */
[----:B------:R-:W-:Y:S01]  /*6e40*/  FADD.FTZ R251, R222, -R251 ;  /* 0x800000fbdefb7221 */ /* 0x000fe20000010000 */
[----:B------:R-:W-:Y:S01]  /*6e50*/  FFMA.FTZ R112, R179, R244, R112 ;  /* 0x000000f4b3707223 */ /* 0x000fe20000010070 */
[----:B------:R-:W-:Y:S01]  /*6e60*/  SHF.L.U32 R244, R173, 0x10, RZ ;  /* 0x00000010adf47819 */ /* 0x000fe200000006ff */
[----:B------:R-:W-:Y:S01]  /*6e70*/  FFMA.FTZ R113, R172, R178, R113 ;  /* 0x000000b2ac717223 */ /* 0x000fe20000010071 */
[----:B------:R-:W-:-:S05]  /*6e80*/  SHF.L.U32 R178, R165, 0x10, RZ ;  /* 0x00000010a5b27819 */ /* 0x000fca00000006ff */
[--C-:B------:R-:W-:Y:S01]  /*6e90*/  FFMA.FTZ R251, R215, R251, R178.reuse ;  /* 0x000000fbd7fb7223 */ /* 0x100fe200000100b2 */
[----:B------:R-:W-:-:S03]  /*6ea0*/  PRMT R178, R173, 0x7632, R178 ;  /* 0x00007632adb27816 */ /* 0x000fc600000000b2 */
[-C--:B------:R-:W-:Y:S01]  /*6eb0*/  FMUL.FTZ R173, R251, R224.reuse ;  /* 0x000000e0fbad7220 */ /* 0x080fe20000410000 */
[----:B------:R-:W-:Y:S01]  /*6ec0*/  SHF.L.U32 R246, R178, 0x10, RZ ;  /* 0x00000010b2f67819 */ /* 0x000fe200000006ff */
[----:B------:R-:W-:Y:S01]  /*6ed0*/  FMUL.FTZ R178, R249, R224 ;  /* 0x000000e0f9b27220 */ /* 0x000fe20000410000 */
[----:B------:R-:W-:Y:S01]  /*6ee0*/  FFMA.FTZ R249, R233, R177, R176 ;  /* 0x000000b1e9f97223 */ /* 0x000fe200000100b0 */
[----:B------:R-:W-:Y:S01]  /*6ef0*/  FFMA.FTZ R114, R173, R244, R114 ;  /* 0x000000f4ad727223 */ /* 0x000fe20000010072 */
[----:B------:R-:W-:Y:S01]  /*6f00*/  SHF.L.U32 R244, R166, 0x10, RZ ;  /* 0x00000010a6f47819 */ /* 0x000fe200000006ff */
[----:B------:R-:W-:Y:S01]  /*6f10*/  FFMA.FTZ R115, R178, R246, R115 ;  /* 0x000000f6b2737223 */ /* 0x000fe20000010073 */
[----:B------:R-:W-:Y:S01]  /*6f20*/  FADD.FTZ R249, R230, -R249 ;  /* 0x800000f9e6f97221 */ /* 0x000fe20000010000 */
[----:B------:R-:W-:-:S03]  /*6f30*/  SHF.L.U32 R246, R174, 0x10, RZ ;  /* 0x00000010aef67819 */ /* 0x000fc600000006ff */
[--C-:B------:R-:W-:Y:S01]  /*6f40*/  FFMA.FTZ R249, R215, R249, R244.reuse ;  /* 0x000000f9d7f97223 */ /* 0x100fe200000100f4 */
[----:B------:R-:W-:Y:S01]  /*6f50*/  PRMT R244, R174, 0x7632, R244 ;  /* 0x00007632aef47816 */ /* 0x000fe200000000f4 */
[-C--:B------:R-:W-:Y:S01]  /*6f60*/  FMUL.FTZ R174, R247, R224.reuse ;  /* 0x000000e0f7ae7220 */ /* 0x080fe20000410000 */
[----:B------:R-:W-:Y:S01]  /*6f70*/  FFMA.FTZ R247, R243, R177, R176 ;  /* 0x000000b1f3f77223 */ /* 0x000fe200000100b0 */
[----:B------:R-:W-:Y:S01]  /*6f80*/  FMUL.FTZ R249, R249, R224 ;  /* 0x000000e0f9f97220 */ /* 0x000fe20000410000 */
[----:B------:R-:W-:Y:S02]  /*6f90*/  SHF.L.U32 R244, R244, 0x10, RZ ;  /* 0x00000010f4f47819 */ /* 0x000fe400000006ff */
[----:B------:R-:W-:Y:S01]  /*6fa0*/  FADD.FTZ R247, R242, -R247 ;  /* 0x800000f7f2f77221 */ /* 0x000fe20000010000 */
[----:B------:R-:W-:Y:S02]  /*6fb0*/  FFMA.FTZ R116, R249, R246, R116 ;  /* 0x000000f6f9747223 */ /* 0x000fe40000010074 */
[----:B------:R-:W-:Y:S01]  /*6fc0*/  FFMA.FTZ R117, R174, R244, R117 ;  /* 0x000000f4ae757223 */ /* 0x000fe20000010075 */
[----:B------:R-:W-:-:S05]  /*6fd0*/  SHF.L.U32 R244, R167, 0x10, RZ ;  /* 0x00000010a7f47819 */ /* 0x000fca00000006ff */
[--C-:B------:R-:W-:Y:S01]  /*6fe0*/  FFMA.FTZ R247, R215, R247, R244.reuse ;  /* 0x000000f7d7f77223 */ /* 0x100fe200000100f4 */
[C---:B------:R-:W-:Y:S02]  /*6ff0*/  PRMT R244, R175.reuse, 0x7632, R244 ;  /* 0x00007632aff47816 */ /* 0x040fe400000000f4 */
[----:B------:R-:W-:Y:S01]  /*7000*/  SHF.L.U32 R175, R175, 0x10, RZ ;  /* 0x00000010afaf7819 */ /* 0x000fe200000006ff */
[-C--:B------:R-:W-:Y:S01]  /*7010*/  FMUL.FTZ R247, R247, R224.reuse ;  /* 0x000000e0f7f77220 */ /* 0x080fe20000410000 */
[----:B------:R-:W-:Y:S01]  /*7020*/  SHF.L.U32 R246, R244, 0x10, RZ ;  /* 0x00000010f4f67819 */ /* 0x000fe200000006ff */
[----:B------:R-:W-:Y:S01]  /*7030*/  FMUL.FTZ R244, R245, R224 ;  /* 0x000000e0f5f47220 */ /* 0x000fe20000410000 */
[----:B------:R-:W-:Y:S01]  /*7040*/  SHF.L.U32 R245, R22, 0x10, RZ ;  /* 0x0000001016f57819 */ /* 0x000fe200000006ff */
[----:B------:R-:W-:Y:S02]  /*7050*/  FFMA.FTZ R118, R247, R175, R118 ;  /* 0x000000aff7767223 */ /* 0x000fe40000010076 */
[----:B------:R-:W-:Y:S01]  /*7060*/  FFMA.FTZ R119, R244, R246, R119 ;  /* 0x000000f6f4777223 */ /* 0x000fe20000010077 */
        /* <DEDUP_REMOVED lines=14> */
[----:B------:R-:W-:Y:S01]  /*7150*/  SHF.L.U32 R246, R28, 0x10, RZ ;  /* 0x000000101cf67819 */ /* 0x000fe200000006ff */
[----:B------:R-:W-:-:S03]  /*7160*/  FMUL.FTZ R172, R245, R172 ;  /* 0x000000acf5ac7220 */ /* 0x000fc60000410000 */
[----:B------:R-:W-:Y:S01]  /*7170*/  F2FP.BF16.F32.PACK_AB R173, R178, R173 ;  /* 0x000000adb2ad723e */ /* 0x000fe200000010ff */
[----:B------:R-:W-:-:S05]  /*7180*/  FMUL.FTZ R179, R246, R179 ;  /* 0x000000b3f6b37220 */ /* 0x000fca0000410000 */
[----:B------:R-:W-:Y:S01]  /*7190*/  F2FP.BF16.F32.PACK_AB R172, R172, R179 ;  /* 0x000000b3acac723e */ /* 0x000fe200000010ff */
[----:B------:R-:W-:Y:S06]  /*71a0*/  BRA `(.L_x_218) ;  /* 0x0000000400607947 */ /* 0x000fec0003800000 */
.L_x_217:
[----:B------:R-:W-:Y:S01]  /*71b0*/  PRMT R144, R167, 0x7632, R144 ;  /* 0x00007632a7907816 */ /* 0x000fe20000000090 */
[-CC-:B------:R-:W-:Y:S01]  /*71c0*/  FFMA.FTZ R146, R202, R177.reuse, R176.reuse ;  /* 0x000000b1ca927223 */ /* 0x180fe200000100b0 */
[----:B------:R-:W-:Y:S01]  /*71d0*/  PRMT R145, R166, 0x7632, R145 ;  /* 0x00007632a6917816 */ /* 0x000fe20000000091 */
[-C--:B------:R-:W-:Y:S01]  /*71e0*/  FFMA.FTZ R179, R243, R177.reuse, R176 ;  /* 0x000000b1f3b37223 */ /* 0x080fe200000100b0 */
[----:B------:R-:W-:Y:S01]  /*71f0*/  SHF.L.U32 R144, R144, 0x10, RZ ;  /* 0x0000001090907819 */ /* 0x000fe200000006ff */
[----:B------:R-:W-:Y:S01]  /*7200*/  FADD.FTZ R146, R199, -R146 ;  /* 0x80000092c7927221 */ /* 0x000fe20000010000 */
[----:B------:R-:W-:Y:S01]  /*7210*/  SHF.L.U32 R244, R145, 0x10, RZ ;  /* 0x0000001091f47819 */ /* 0x000fe200000006ff */
[-CC-:B------:R-:W-:Y:S01]  /*7220*/  FFMA.FTZ R249, R233, R177.reuse, R176.reuse ;  /* 0x000000b1e9f97223 */ /* 0x180fe200000100b0 */
[-C--:B------:R-:W-:Y:S01]  /*7230*/  FFMA.FTZ R245, R225, R177.reuse, R176 ;  /* 0x000000b1e1f57223 */ /* 0x080fe200000100b0 */
[----:B-----5:R-:W-:Y:S01]  /*7240*/  FFMA.FTZ R147, R215, R146, R144 ;  /* 0x00000092d7937223 */ /* 0x020fe20000010090 */
[-CC-:B------:R-:W-:Y:S01]  /*7250*/  FFMA.FTZ R144, R188, R177.reuse, R176.reuse ;  /* 0x000000b1bc907223 */ /* 0x180fe200000100b0 */
[----:B------:R-:W-:Y:S01]  /*7260*/  FFMA.FTZ R146, R190, R177, R176 ;  /* 0x000000b1be927223 */ /* 0x000fe200000100b0 */
[----:B------:R-:W-:-:S02]  /*7270*/  SHF.L.U32 R246, R173, 0x10, RZ ;  /* 0x00000010adf67819 */ /* 0x000fc400000006ff */
[--C-:B------:R-:W-:Y:S01]  /*7280*/  FADD.FTZ R178, R187, -R144.reuse ;  /* 0x80000090bbb27221 */ /* 0x100fe20000010000 */
[----:B------:R-:W-:Y:S01]  /*7290*/  PRMT R144, R165, 0x7632, R144 ;  /* 0x00007632a5907816 */ /* 0x000fe20000000090 */
[----:B------:R-:W-:Y:S01]  /*72a0*/  FADD.FTZ R146, R189, -R146 ;  /* 0x80000092bd927221 */ /* 0x000fe20000010000 */
[----:B------:R-:W-:Y:S01]  /*72b0*/  SHF.L.U32 R248, R172, 0x10, RZ ;  /* 0x00000010acf87819 */ /* 0x000fe200000006ff */
[----:B------:R-:W-:Y:S01]  /*72c0*/  FFMA.FTZ R247, R215, R178, R244 ;  /* 0x000000b2d7f77223 */ /* 0x000fe200000100f4 */
[----:B------:R-:W-:Y:S01]  /*72d0*/  SHF.L.U32 R145, R144, 0x10, RZ ;  /* 0x0000001090917819 */ /* 0x000fe200000006ff */
[----:B------:R-:W-:Y:S01]  /*72e0*/  FADD.FTZ R244, R222, -R245 ;  /* 0x800000f5def47221 */ /* 0x000fe20000010000 */
[----:B------:R-:W-:Y:S02]  /*72f0*/  PRMT R144, R164, 0x7632, R144 ;  /* 0x00007632a4907816 */ /* 0x000fe40000000090 */
[----:B------:R-:W-:Y:S01]  /*7300*/  SHF.L.U32 R178, R167, 0x10, RZ ;  /* 0x00000010a7b27819 */ /* 0x000fe200000006ff */
[----:B------:R-:W-:Y:S01]  /*7310*/  FFMA.FTZ R145, R215, R146, R145 ;  /* 0x00000092d7917223 */ /* 0x000fe20000010091 */
[----:B------:R-:W-:Y:S01]  /*7320*/  FADD.FTZ R146, R242, -R179 ;  /* 0x800000b3f2927221 */ /* 0x000fe20000010000 */
[----:B------:R-:W-:Y:S01]  /*7330*/  SHF.L.U32 R179, R144, 0x10, RZ ;  /* 0x0000001090b37819 */ /* 0x000fe200000006ff */
[----:B------:R-:W-:Y:S01]  /*7340*/  FFMA.FTZ R144, R192, R177, R176 ;  /* 0x000000b1c0907223 */ /* 0x000fe200000100b0 */
[----:B------:R-:W-:Y:S01]  /*7350*/  SHF.L.U32 R245, R165, 0x10, RZ ;  /* 0x00000010a5f57819 */ /* 0x000fe200000006ff */
[----:B------:R-:W-:Y:S01]  /*7360*/  FFMA.FTZ R146, R215, R146, R178 ;  /* 0x00000092d7927223 */ /* 0x000fe200000100b2 */
[----:B------:R-:W-:Y:S01]  /*7370*/  SHF.L.U32 R178, R175, 0x10, RZ ;  /* 0x00000010afb27819 */ /* 0x000fe200000006ff */
[----:B------:R-:W-:Y:S01]  /*7380*/  FADD.FTZ R144, R191, -R144 ;  /* 0x80000090bf907221 */ /* 0x000fe20000010000 */
[----:B------:R-:W-:Y:S01]  /*7390*/  SHF.L.U32 R250, R28, 0x10, RZ ;  /* 0x000000101cfa7819 */ /* 0x000fe200000006ff */
[----:B------:R-:W-:-:S02]  /*73a0*/  FFMA.FTZ R244, R215, R244, R245 ;  /* 0x000000f4d7f47223 */ /* 0x000fc400000100f5 */
[----:B------:R-:W-:Y:S01]  /*73b0*/  FFMA.FTZ R179, R215, R144, R179 ;  /* 0x00000090d7b37223 */ /* 0x000fe200000100b3 */
[----:B------:R-:W-:Y:S01]  /*73c0*/  PRMT R144, R175, 0x7632, R144 ;  /* 0x00007632af907816 */ /* 0x000fe20000000090 */
[----:B------:R-:W-:-:S04]  /*73d0*/  FMUL.FTZ R175, R146, R224 ;  /* 0x000000e092af7220 */ /* 0x000fc80000410000 */
[----:B------:R-:W-:Y:S01]  /*73e0*/  FFMA.FTZ R118, R175, R178, R118 ;  /* 0x000000b2af767223 */ /* 0x000fe20000010076 */
[----:B------:R-:W-:Y:S01]  /*73f0*/  SHF.L.U32 R178, R144, 0x10, RZ ;  /* 0x0000001090b27819 */ /* 0x000fe200000006ff */
[C---:B------:R-:W-:Y:S01]  /*7400*/  FMUL.FTZ R144, R147.reuse, R224 ;  /* 0x000000e093907220 */ /* 0x040fe20000410000 */
[----:B------:R-:W-:Y:S01]  /*7410*/  F2FP.BF16.F32.PACK_AB R147, R147, R146 ;  /* 0x000000929393723e */ /* 0x000fe200000010ff */
[----:B------:R-:W-:Y:S01]  /*7420*/  FADD.FTZ R146, R230, -R249 ;  /* 0x800000f9e6927221 */ /* 0x000fe20000010000 */
[----:B------:R-:W-:Y:S01]  /*7430*/  SHF.L.U32 R249, R19, 0x10, RZ ;  /* 0x0000001013f97819 */ /* 0x000fe200000006ff */
[----:B------:R-:W-:Y:S01]  /*7440*/  FFMA.FTZ R119, R144, R178, R119 ;  /* 0x000000b290777223 */ /* 0x000fe20000010077 */
[----:B------:R-:W-:-:S05]  /*7450*/  SHF.L.U32 R178, R166, 0x10, RZ ;  /* 0x00000010a6b27819 */ /* 0x000fca00000006ff */
[--C-:B------:R-:W-:Y:S01]  /*7460*/  FFMA.FTZ R146, R215, R146, R178.reuse ;  /* 0x00000092d7927223 */ /* 0x100fe200000100b2 */
[C---:B------:R-:W-:Y:S02]  /*7470*/  PRMT R178, R174.reuse, 0x7632, R178 ;  /* 0x00007632aeb27816 */ /* 0x040fe400000000b2 */
[----:B------:R-:W-:Y:S01]  /*7480*/  SHF.L.U32 R174, R174, 0x10, RZ ;  /* 0x00000010aeae7819 */ /* 0x000fe200000006ff */
[----:B------:R-:W-:Y:S01]  /*7490*/  FMUL.FTZ R245, R146, R224 ;  /* 0x000000e092f57220 */ /* 0x000fe20000410000 */
[----:B------:R-:W-:Y:S02]  /*74a0*/  SHF.L.U32 R178, R178, 0x10, RZ ;  /* 0x00000010b2b27819 */ /* 0x000fe400000006ff */
[----:B------:R-:W-:Y:S01]  /*74b0*/  F2FP.BF16.F32.PACK_AB R146, R247, R146 ;  /* 0x00000092f792723e */ /* 0x000fe200000010ff */
[----:B------:R-:W-:Y:S01]  /*74c0*/  FFMA.FTZ R116, R245, R174, R116 ;  /* 0x000000aef5747223 */ /* 0x000fe20000010074 */
[----:B------:R-:W-:Y:S01]  /*74d0*/  FMUL.FTZ R174, R247, R224 ;  /* 0x000000e0f7ae7220 */ /* 0x000fe20000410000 */
[----:B------:R-:W-:-:S03]  /*74e0*/  FFMA.FTZ R247, R207, R177, R176 ;  /* 0x000000b1cff77223 */ /* 0x000fc600000100b0 */
        /* <DEDUP_REMOVED lines=11> */
[----:B------:R-:W-:Y:S01]  /*75a0*/  FFMA.FTZ R244, R215, R244, R246 ;  /* 0x000000f4d7f47223 */ /* 0x000fe200000100f6 */
[----:B------:R-:W-:-:S05]  /*75b0*/  SHF.L.U32 R246, R31, 0x10, RZ ;  /* 0x000000101ff67819 */ /* 0x000fca00000006ff */
[----:B------:R-:W-:Y:S01]  /*75c0*/  FMUL.FTZ R175, R246, R175 ;  /* 0x000000aff6af7220 */ /* 0x000fe20000410000 */
[----:B------:R-:W-:Y:S01]  /*75d0*/  FMUL.FTZ R246, R247, R144 ;  /* 0x00000090f7f67220 */ /* 0x000fe20000410000 */
[----:B------:R-:W-:Y:S02]  /*75e0*/  SHF.L.U32 R247, R21, 0x10, RZ ;  /* 0x0000001015f77819 */ /* 0x000fe400000006ff */
[----:B------:R-:W-:Y:S02]  /*75f0*/  SHF.L.U32 R144, R30, 0x10, RZ ;  /* 0x000000101e907819 */ /* 0x000fe400000006ff */
[----:B------:R-:W-:Y:S01]  /*7600*/  F2FP.BF16.F32.PACK_AB R175, R246, R175 ;  /* 0x000000aff6af723e */ /* 0x000fe200000010ff */
[----:B------:R-:W-:Y:S01]  /*7610*/  FMUL.FTZ R174, R247, R174 ;  /* 0x000000aef7ae7220 */ /* 0x000fe20000410000 */
[----:B------:R-:W-:Y:S01]  /*7620*/  SHF.L.U32 R247, R20, 0x10, RZ ;  /* 0x0000001014f77819 */ /* 0x000fe200000006ff */
[----:B------:R-:W-:Y:S01]  /*7630*/  FMUL.FTZ R245, R144, R245 ;  /* 0x000000f590f57220 */ /* 0x000fe20000410000 */
[----:B------:R-:W-:-:S03]  /*7640*/  SHF.L.U32 R144, R29, 0x10, RZ ;  /* 0x000000101d907819 */ /* 0x000fc600000006ff */
[----:B------:R-:W-:Y:S01]  /*7650*/  FMUL.FTZ R178, R247, R178 ;  /* 0x000000b2f7b27220 */ /* 0x000fe20000410000 */
[----:B------:R-:W-:Y:S01]  /*7660*/  FMUL.FTZ R247, R244, R224 ;  /* 0x000000e0f4f77220 */ /* 0x000fe20000410000 */
[----:B------:R-:W-:Y:S01]  /*7670*/  FMUL.FTZ R173, R144, R173 ;  /* 0x000000ad90ad7220 */ /* 0x000fe20000410000 */
[----:B------:R-:W-:Y:S02]  /*7680*/  PRMT R144, R172, 0x7632, R144 ;  /* 0x00007632ac907816 */ /* 0x000fe40000000090 */
[----:B------:R-:W-:Y:S01]  /*7690*/  FFMA.FTZ R112, R247, R248, R112 ;  /* 0x000000f8f7707223 */ /* 0x000fe20000010070 */
[----:B------:R-:W-:Y:S01]  /*76a0*/  FMUL.FTZ R172, R250, R247 ;  /* 0x000000f7faac7220 */ /* 0x000fe20000410000 */
[----:B------:R-:W-:Y:S01]  /*76b0*/  SHF.L.U32 R247, R144, 0x10, RZ ;  /* 0x0000001090f77819 */ /* 0x000fe200000006ff */
[----:B------:R-:W-:Y:S01]  /*76c0*/  FMUL.FTZ R144, R179, R224 ;  /* 0x000000e0b3907220 */ /* 0x000fe20000410000 */
[----:B------:R-:W-:Y:S02]  /*76d0*/  F2FP.BF16.F32.PACK_AB R174, R174, R245 ;  /* 0x000000f5aeae723e */ /* 0x000fe400000010ff */
[----:B------:R-:W-:Y:S01]  /*76e0*/  F2FP.BF16.F32.PACK_AB R173, R178, R173 ;  /* 0x000000adb2ad723e */ /* 0x000fe200000010ff */
[----:B------:R-:W-:Y:S01]  /*76f0*/  FMUL.FTZ R249, R249, R144 ;  /* 0x00000090f9f97220 */ /* 0x000fe20000410000 */
[----:B------:R-:W-:Y:S01]  /*7700*/  FFMA.FTZ R113, R144, R247, R113 ;  /* 0x000000f790717223 */ /* 0x000fe20000010071 */
[----:B------:R-:W-:-:S03]  /*7710*/  F2FP.BF16.F32.PACK_AB R144, R179, R244 ;  /* 0x000000f4b390723e */ /* 0x000fc600000010ff */
[----:B------:R-:W-:-:S07]  /*7720*/  F2FP.BF16.F32.PACK_AB R172, R249, R172 ;  /* 0x000000acf9ac723e */ /* 0x000fce00000010ff */
.L_x_218:
[----:B------:R-:W-:Y:S01]  /*7730*/  ISETP.NE.U32.AND P1, PT, RZ, UR12, PT ;  /* 0x0000000cff007c0c */ /* 0x000fe2000bf25070 */
[----:B------:R-:W0:Y:S03]  /*7740*/  LDC.64 R178, c[0x0][0x468] ;  /* 0x00011a00ffb27b82 */ /* 0x000e260000000a00 */
[----:B------:R-:W-:-:S13]  /*7750*/  ISETP.NE.AND.EX P1, PT, RZ, UR13, PT, P1 ;  /* 0x0000000dff007c0c */ /* 0x000fda000bf25310 */
[----:B------:R-:W1:Y:S01]  /*7760*/  @P1 LDC.64 R244, c[0x0][0x478] ;  /* 0x00011e00fff41b82 */ /* 0x000e620000000a00 */
[----:B0-----:R-:W-:-:S04]  /*7770*/  IMAD.WIDE.U32 R178, R193, 0x10, R178 ;  /* 0x00000010c1b27825 */ /* 0x001fc800078e00b2 */
[C---:B-1----:R-:W-:Y:S01]  /*7780*/  @P1 IMAD.WIDE.U32 R244, R193.reuse, 0x10, R244 ;  /* 0x00000010c1f41825 */ /* 0x042fe200078e00f4 */
[----:B------:R-:W-:-:S04]  /*7790*/  IADD3 R193, PT, PT, R193, 0x20, RZ ;  /* 0x00000020c1c17810 */ /* 0x000fc80007ffe0ff */
[----:B------:R0:W-:Y:S04]  /*77a0*/  @P1 STG.E.128 desc[UR6][R244.64], R144 ;  /* 0x00000090f4001986 */ /* 0x0001e8000c101d06 */
[----:B------:R0:W-:Y:S02]  /*77b0*/  STG.E.128 desc[UR6][R178.64], R172 ;  /* 0x000000acb2007986 */ /* 0x0001e4000c101d06 */
.L_x_216:
[----:B------:R-:W-:Y:S05]  /*77c0*/  BSYNC.RECONVERGENT B2 ;  /* 0x0000000000027941 */ /* 0x000fea0003800200 */
.L_x_215:
        /* <DEDUP_REMOVED lines=8> */
[----:B------:R-:W-:Y:S01]  /*7850*/  PRMT R144, R171, 0x7632, R144 ;  /* 0x00007632ab907816 */ /* 0x000fe20000000090 */
[-CC-:B------:R-:W-:Y:S01]  /*7860*/  FFMA.FTZ R146, R200, R177.reuse, R176.reuse ;  /* 0x000000b1c8927223 */ /* 0x180fe200000100b0 */
[----:B------:R-:W-:Y:S01]  /*7870*/  PRMT R145, R170, 0x7632, R145 ;  /* 0x00007632aa917816 */ /* 0x000fe20000000091 */
[-C--:B------:R-:W-:Y:S01]  /*7880*/  FFMA.FTZ R178, R184, R177.reuse, R176 ;  /* 0x000000b1b8b27223 */ /* 0x080fe200000100b0 */
[----:B------:R-:W-:Y:S01]  /*7890*/  SHF.L.U32 R144, R144, 0x10, RZ ;  /* 0x0000001090907819 */ /* 0x000fe200000006ff */
[----:B------:R-:W-:Y:S01]  /*78a0*/  FADD.FTZ R146, R197, -R146 ;  /* 0x80000092c5927221 */ /* 0x000fe20000010000 */
[-CC-:B------:R-:W-:Y:S01]  /*78b0*/  FFMA.FTZ R179, R241, R177.reuse, R176.reuse ;  /* 0x000000b1f1b37223 */ /* 0x180fe200000100b0 */
[-CC-:B------:R-:W-:Y:S01]  /*78c0*/  FFMA.FTZ R249, R231, R177.reuse, R176.reuse ;  /* 0x000000b1e7f97223 */ /* 0x180fe200000100b0 */
[-C--:B------:R-:W-:Y:S01]  /*78d0*/  FFMA.FTZ R245, R223, R177.reuse, R176 ;  /* 0x000000b1dff57223 */ /* 0x080fe200000100b0 */
[----:B-----5:R-:W-:Y:S01]  /*78e0*/  FFMA.FTZ R147, R215, R146, R144 ;  /* 0x00000092d7937223 */ /* 0x020fe20000010090 */
[-C--:B------:R-:W-:Y:S01]  /*78f0*/  FFMA.FTZ R144, R182, R177.reuse, R176 ;  /* 0x000000b1b6907223 */ /* 0x080fe200000100b0 */
[----:B------:R-:W-:Y:S01]  /*7900*/  SHF.L.U32 R146, R145, 0x10, RZ ;  /* 0x0000001091927819 */ /* 0x000fe200000006ff */
[----:B------:R-:W-:Y:S01]  /*7910*/  FADD.FTZ R145, R183, -R178 ;  /* 0x800000b2b7917221 */ /* 0x000fe20000010000 */
[----:B------:R-:W-:Y:S01]  /*7920*/  FFMA.FTZ R178, R186, R177, R176 ;  /* 0x000000b1bab27223 */ /* 0x000fe200000100b0 */
[--C-:B------:R-:W-:Y:S01]  /*7930*/  FADD.FTZ R247, R181, -R144.reuse ;  /* 0x80000090b5f77221 */ /* 0x100fe20000010000 */
[----:B------:R-:W-:Y:S01]  /*7940*/  PRMT R144, R169, 0x7632, R144 ;  /* 0x00007632a9907816 */ /* 0x000fe20000000090 */
[----:B------:R-:W-:Y:S01]  /*7950*/  FADD.FTZ R244, R240, -R179 ;  /* 0x800000b3f0f47221 */ /* 0x000fe20000010000 */
[----:B------:R-:W-:Y:S01]  /*7960*/  FADD.FTZ R179, R185, -R178 ;  /* 0x800000b2b9b37221 */ /* 0x000fe20000010000 */
[----:B------:R-:W-:Y:S01]  /*7970*/  FFMA.FTZ R247, R215, R247, R146 ;  /* 0x000000f7d7f77223 */ /* 0x000fe20000010092 */
[----:B------:R-:W-:Y:S01]  /*7980*/  SHF.L.U32 R144, R144, 0x10, RZ ;  /* 0x0000001090907819 */ /* 0x000fe200000006ff */
[----:B------:R-:W-:Y:S01]  /*7990*/  FADD.FTZ R249, R228, -R249 ;  /* 0x800000f9e4f97221 */ /* 0x000fe20000010000 */
[----:B------:R-:W-:Y:S01]  /*79a0*/  SHF.L.U32 R146, R171, 0x10, RZ ;  /* 0x00000010ab927819 */ /* 0x000fe200000006ff */
[----:B------:R-:W-:Y:S01]  /*79b0*/  FADD.FTZ R245, R220, -R245 ;  /* 0x800000f5dcf57221 */ /* 0x000fe20000010000 */
[----:B------:R-:W-:Y:S01]  /*79c0*/  SHF.L.U32 R178, R175, 0x10, RZ ;  /* 0x00000010afb27819 */ /* 0x000fe200000006ff */
[C-C-:B------:R-:W-:Y:S01]  /*79d0*/  FFMA.FTZ R145, R215.reuse, R145, R144.reuse ;  /* 0x00000091d7917223 */ /* 0x140fe20000010090 */
[----:B------:R-:W-:Y:S01]  /*79e0*/  PRMT R144, R168, 0x7632, R144 ;  /* 0x00007632a8907816 */ /* 0x000fe20000000090 */
[----:B------:R-:W-:Y:S01]  /*79f0*/  FFMA.FTZ R146, R215, R244, R146 ;  /* 0x000000f4d7927223 */ /* 0x000fe20000010092 */
[----:B------:R-:W-:-:S02]  /*7a00*/  SHF.L.U32 R244, R169, 0x10, RZ ;  /* 0x00000010a9f47819 */ /* 0x000fc400000006ff */
[----:B------:R-:W-:Y:S02]  /*7a10*/  SHF.L.U32 R144, R144, 0x10, RZ ;  /* 0x0000001090907819 */ /* 0x000fe400000006ff */
[----:B------:R-:W-:Y:S01]  /*7a20*/  SHF.L.U32 R246, R173, 0x10, RZ ;  /* 0x00000010adf67819 */ /* 0x000fe200000006ff */
[C---:B------:R-:W-:Y:S01]  /*7a30*/  FFMA.FTZ R244, R215.reuse, R245, R244 ;  /* 0x000000f5d7f47223 */ /* 0x040fe200000100f4 */
[----:B------:R-:W-:Y:S01]  /*7a40*/  SHF.L.U32 R248, R172, 0x10, RZ ;  /* 0x00000010acf87819 */ /* 0x000fe200000006ff */
[--C-:B------:R-:W-:Y:S01]  /*7a50*/  FFMA.FTZ R179, R215, R179, R144.reuse ;  /* 0x000000b3d7b37223 */ /* 0x100fe20000010090 */
[----:B------:R-:W-:Y:S01]  /*7a60*/  PRMT R144, R175, 0x7632, R144 ;  /* 0x00007632af907816 */ /* 0x000fe20000000090 */
[----:B------:R-:W-:Y:S01]  /*7a70*/  FMUL.FTZ R175, R146, R224 ;  /* 0x000000e092af7220 */ /* 0x000fe20000410000 */
[----:B------:R-:W-:-:S03]  /*7a80*/  SHF.L.U32 R250, R36, 0x10, RZ ;  /* 0x0000001024fa7819 */ /* 0x000fc600000006ff */
[----:B------:R-:W-:Y:S01]  /*7a90*/  FFMA.FTZ R126, R175, R178, R126 ;  /* 0x000000b2af7e7223 */ /* 0x000fe2000001007e */
[----:B------:R-:W-:Y:S01]  /*7aa0*/  SHF.L.U32 R178, R144, 0x10, RZ ;  /* 0x0000001090b27819 */ /* 0x000fe200000006ff */
[C---:B------:R-:W-:Y:S01]  /*7ab0*/  FMUL.FTZ R144, R147.reuse, R224 ;  /* 0x000000e093907220 */ /* 0x040fe20000410000 */
[----:B------:R-:W-:Y:S02]  /*7ac0*/  F2FP.BF16.F32.PACK_AB R147, R147, R146 ;  /* 0x000000929393723e */ /* 0x000fe400000010ff */
[----:B------:R-:W-:Y:S01]  /*7ad0*/  SHF.L.U32 R146, R170, 0x10, RZ ;  /* 0x00000010aa927819 */ /* 0x000fe200000006ff */
[----:B------:R-:W-:Y:S01]  /*7ae0*/  FFMA.FTZ R127, R144, R178, R127 ;  /* 0x000000b2907f7223 */ /* 0x000fe2000001007f */
[C---:B------:R-:W-:Y:S02]  /*7af0*/  PRMT R178, R174.reuse, 0x7632, R178 ;  /* 0x00007632aeb27816 */ /* 0x040fe400000000b2 */
[----:B------:R-:W-:Y:S01]  /*7b00*/  SHF.L.U32 R174, R174, 0x10, RZ ;  /* 0x00000010aeae7819 */ /* 0x000fe200000006ff */
[----:B------:R-:W-:Y:S01]  /*7b10*/  FFMA.FTZ R146, R215, R249, R146 ;  /* 0x000000f9d7927223 */ /* 0x000fe20000010092 */
[----:B------:R-:W-:-:S02]  /*7b20*/  SHF.L.U32 R178, R178, 0x10, RZ ;  /* 0x00000010b2b27819 */ /* 0x000fc400000006ff */
[----:B------:R-:W-:Y:S01]  /*7b30*/  SHF.L.U32 R249, R15, 0x10, RZ ;  /* 0x000000100ff97819 */ /* 0x000fe200000006ff */
[----:B------:R-:W-:Y:S01]  /*7b40*/  FMUL.FTZ R245, R146, R224 ;  /* 0x000000e092f57220 */ /* 0x000fe20000410000 */
[----:B------:R-:W-:-:S03]  /*7b50*/  F2FP.BF16.F32.PACK_AB R146, R247, R146 ;  /* 0x00000092f792723e */ /* 0x000fc600000010ff */
[----:B------:R-:W-:Y:S01]  /*7b60*/  FFMA.FTZ R124, R245, R174, R124 ;  /* 0x000000aef57c7223 */ /* 0x000fe2000001007c */
[----:B------:R-:W-:Y:S01]  /*7b70*/  FMUL.FTZ R174, R247, R224 ;  /* 0x000000e0f7ae7220 */ /* 0x000fe20000410000 */
[----:B------:R-:W-:-:S03]  /*7b80*/  FFMA.FTZ R247, R205, R177, R176 ;  /* 0x000000b1cdf77223 */ /* 0x000fc600000100b0 */
[----:B------:R-:W-:Y:S01]  /*7b90*/  FFMA.FTZ R125, R174, R178, R125 ;  /* 0x000000b2ae7d7223 */ /* 0x000fe2000001007d */
[----:B------:R-:W-:Y:S01]  /*7ba0*/  PRMT R178, R173, 0x7632, R178 ;  /* 0x00007632adb27816 */ /* 0x000fe200000000b2 */
[----:B------:R-:W-:Y:S01]  /*7bb0*/  FMUL.FTZ R173, R244, R224 ;  /* 0x000000e0f4ad7220 */ /* 0x000fe20000410000 */
[----:B------:R-:W-:-:S03]  /*7bc0*/  FADD.FTZ R247, R204, -R247 ;  /* 0x800000f7ccf77221 */ /* 0x000fc60000010000 */
[----:B------:R-:W-:Y:S01]  /*7bd0*/  FFMA.FTZ R122, R173, R246, R122 ;  /* 0x000000f6ad7a7223 */ /* 0x000fe2000001007a */
[----:B------:R-:W-:Y:S01]  /*7be0*/  SHF.L.U32 R246, R178, 0x10, RZ ;  /* 0x00000010b2f67819 */ /* 0x000fe200000006ff */
[C---:B------:R-:W-:Y:S01]  /*7bf0*/  FMUL.FTZ R178, R145.reuse, R224 ;  /* 0x000000e091b27220 */ /* 0x040fe20000410000 */
[----:B------:R-:W-:Y:S02]  /*7c00*/  F2FP.BF16.F32.PACK_AB R145, R145, R244 ;  /* 0x000000f49191723e */ /* 0x000fe400000010ff */
[----:B------:R-:W-:Y:S01]  /*7c10*/  SHF.L.U32 R244, R168, 0x10, RZ ;  /* 0x00000010a8f47819 */ /* 0x000fe200000006ff */
[----:B------:R-:W-:Y:S01]  /*7c20*/  FFMA.FTZ R123, R178, R246, R123 ;  /* 0x000000f6b27b7223 */ /* 0x000fe2000001007b */
[----:B------:R-:W-:-:S03]  /*7c30*/  SHF.L.U32 R246, R39, 0x10, RZ ;  /* 0x0000001027f67819 */ /* 0x000fc600000006ff */
[----:B------:R-:W-:Y:S01]  /*7c40*/  FFMA.FTZ R244, R215, R247, R244 ;  /* 0x000000f7d7f47223 */ /* 0x000fe200000100f4 */
[----:B------:R-:W-:Y:S01]  /*7c50*/  SHF.L.U32 R247, R18, 0x10, RZ ;  /* 0x0000001012f77819 */ /* 0x000fe200000006ff */
[----:B------:R-:W-:-:S04]  /*7c60*/  FMUL.FTZ R175, R246, R175 ;  /* 0x000000aff6af7220 */ /* 0x000fc80000410000 */
        /* <DEDUP_REMOVED lines=18> */
[----:B------:R-:W-:Y:S01]  /*7d90*/  FFMA.FTZ R121, R144, R247, R121 ;  /* 0x000000f790797223 */ /* 0x000fe20000010079 */
[----:B------:R-:W-:Y:S01]  /*7da0*/  FMUL.FTZ R247, R249, R144 ;  /* 0x00000090f9f77220 */ /* 0x000fe20000410000 */
[----:B------:R-:W-:-:S04]  /*7db0*/  F2FP.BF16.F32.PACK_AB R144, R179, R244 ;  /* 0x000000f4b390723e */ /* 0x000fc800000010ff */
[----:B------:R-:W-:Y:S01]  /*7dc0*/  F2FP.BF16.F32.PACK_AB R172, R247, R172 ;  /* 0x000000acf7ac723e */ /* 0x000fe200000010ff */
[----:B------:R-:W-:Y:S06]  /*7dd0*/  BRA `(.L_x_222) ;  /* 0x0000000400507947 */ /* 0x000fec0003800000 */
.L_x_221:
[-CC-:B------:R-:W-:Y:S01]  /*7de0*/  FFMA.FTZ R178, R186, R177.reuse, R176.reuse ;  /* 0x000000b1bab27223 */ /* 0x180fe200000100b0 */
[----:B------:R-:W-:Y:S01]  /*7df0*/  PRMT R179, R169, 0x7632, R179 ;  /* 0x00007632a9b37816 */ /* 0x000fe200000000b3 */
[----:B------:R-:W-:Y:S02]  /*7e00*/  FFMA.FTZ R246, R184, R177, R176 ;  /* 0x000000b1b8f67223 */ /* 0x000fe400000100b0 */
[--C-:B------:R-:W-:Y:S01]  /*7e10*/  FADD.FTZ R244, R185, -R178.reuse ;  /* 0x800000b2b9f47221 */ /* 0x100fe20000010000 */
[----:B------:R-:W-:Y:S01]  /*7e20*/  PRMT R178, R168, 0x7632, R178 ;  /* 0x00007632a8b27816 */ /* 0x000fe200000000b2 */
[----:B------:R-:W-:Y:S01]  /*7e30*/  FADD.FTZ R246, R183, -R246 ;  /* 0x800000f6b7f67221 */ /* 0x000fe20000010000 */
[----:B------:R-:W-:Y:S02]  /*7e40*/  SHF.L.U32 R179, R179, 0x10, RZ ;  /* 0x00000010b3b37819 */ /* 0x000fe400000006ff */
[----:B------:R-:W-:-:S03]  /*7e50*/  SHF.L.U32 R178, R178, 0x10, RZ ;  /* 0x00000010b2b27819 */ /* 0x000fc600000006ff */
[--C-:B-----5:R-:W-:Y:S01]  /*7e60*/  FFMA.FTZ R249, R215, R246, R179.reuse ;  /* 0x000000f6d7f97223 */ /* 0x120fe200000100b3 */
[----:B------:R-:W-:Y:S01]  /*7e70*/  PRMT R179, R171, 0x7632, R179 ;  /* 0x00007632abb37816 */ /* 0x000fe200000000b3 */
[----:B------:R-:W-:Y:S01]  /*7e80*/  FFMA.FTZ R251, R215, R244, R178 ;  /* 0x000000f4d7fb7223 */ /* 0x000fe200000100b2 */
[-CC-:B------:R-:W-:Y:S01]  /*7e90*/  FFMA.FTZ R178, R182, R177.reuse, R176.reuse ;  /* 0x000000b1b6b27223 */ /* 0x180fe200000100b0 */
[----:B------:R-:W-:Y:S01]  /*7ea0*/  FFMA.FTZ R246, R200, R177, R176 ;  /* 0x000000b1c8f67223 */ /* 0x000fe200000100b0 */
[----:B------:R-:W-:Y:S02]  /*7eb0*/  SHF.L.U32 R179, R179, 0x10, RZ ;  /* 0x00000010b3b37819 */ /* 0x000fe400000006ff */
[--C-:B------:R-:W-:Y:S01]  /*7ec0*/  FADD.FTZ R244, R181, -R178.reuse ;  /* 0x800000b2b5f47221 */ /* 0x100fe20000010000 */
[----:B------:R-:W-:Y:S01]  /*7ed0*/  PRMT R178, R170, 0x7632, R178 ;  /* 0x00007632aab27816 */ /* 0x000fe200000000b2 */
[----:B------:R-:W-:-:S03]  /*7ee0*/  FADD.FTZ R246, R197, -R246 ;  /* 0x800000f6c5f67221 */ /* 0x000fc60000010000 */
[----:B------:R-:W-:Y:S01]  /*7ef0*/  SHF.L.U32 R178, R178, 0x10, RZ ;  /* 0x00000010b2b27819 */ /* 0x000fe200000006ff */
[----:B------:R-:W-:Y:S01]  /*7f00*/  FFMA.FTZ R245, R215, R246, R179 ;  /* 0x000000f6d7f57223 */ /* 0x000fe200000100b3 */
[----:B------:R-:W-:-:S03]  /*7f10*/  FFMA.FTZ R179, R205, R177, R176 ;  /* 0x000000b1cdb37223 */ /* 0x000fc600000100b0 */
[----:B------:R-:W-:Y:S01]  /*7f20*/  FFMA.FTZ R247, R215, R244, R178 ;  /* 0x000000f4d7f77223 */ /* 0x000fe200000100b2 */
[----:B------:R-:W-:Y:S01]  /*7f30*/  SHF.L.U32 R244, R168, 0x10, RZ ;  /* 0x00000010a8f47819 */ /* 0x000fe200000006ff */
[----:B------:R-:W-:-:S04]  /*7f40*/  FADD.FTZ R178, R204, -R179 ;  /* 0x800000b3ccb27221 */ /* 0x000fc80000010000 */
[----:B------:R-:W-:Y:S01]  /*7f50*/  FFMA.FTZ R179, R215, R178, R244 ;  /* 0x000000b2d7b37223 */ /* 0x000fe200000100f4 */
[C---:B------:R-:W-:Y:S02]  /*7f60*/  PRMT R178, R172.reuse, 0x7632, R178 ;  /* 0x00007632acb27816 */ /* 0x040fe400000000b2 */
[----:B------:R-:W-:Y:S01]  /*7f70*/  SHF.L.U32 R244, R172, 0x10, RZ ;  /* 0x00000010acf47819 */ /* 0x000fe200000006ff */
[-C--:B------:R-:W-:Y:S01]  /*7f80*/  FMUL.FTZ R179, R179, R224.reuse ;  /* 0x000000e0b3b37220 */ /* 0x080fe20000410000 */
[----:B------:R-:W-:Y:S01]  /*7f90*/  SHF.L.U32 R178, R178, 0x10, RZ ;  /* 0x00000010b2b27819 */ /* 0x000fe200000006ff */
[----:B------:R-:W-:Y:S01]  /*7fa0*/  FMUL.FTZ R172, R251, R224 ;  /* 0x000000e0fbac7220 */ /* 0x000fe20000410000 */
[----:B------:R-:W-:Y:S01]  /*7fb0*/  FFMA.FTZ R251, R223, R177, R176 ;  /* 0x000000b1dffb7223 */ /* 0x000fe200000100b0 */
[----:B------:R-:W-:Y:S01]  /*7fc0*/  FFMA.FTZ R120, R179, R244, R120 ;  /* 0x000000f4b3787223 */ /* 0x000fe20000010078 */
[----:B------:R-:W-:Y:S01]  /*7fd0*/  SHF.L.U32 R244, R169, 0x10, RZ ;  /* 0x00000010a9f47819 */ /* 0x000fe200000006ff */
[----:B------:R-:W-:Y:S01]  /*7fe0*/  FFMA.FTZ R121, R172, R178, R121 ;  /* 0x000000b2ac797223 */ /* 0x000fe20000010079 */
        /* <DEDUP_REMOVED lines=8> */
[----:B------:R-:W-:Y:S02]  /*8070*/  FFMA.FTZ R122, R173, R244, R122 ;  /* 0x000000f4ad7a7223 */ /* 0x000fe4000001007a */
[----:B------:R-:W-:Y:S01]  /*8080*/  FFMA.FTZ R123, R178, R246, R123 ;  /* 0x000000f6b27b7223 */ /* 0x000fe2000001007b */
[----:B------:R-:W-:Y:S01]  /*8090*/  SHF.L.U32 R246, R170, 0x10, RZ ;  /* 0x00000010aaf67819 */ /* 0x000fe200000006ff */
[----:B------:R-:W-:-:S04]  /*80a0*/  FADD.FTZ R244, R228, -R249 ;  /* 0x800000f9e4f47221 */ /* 0x000fc80000010000 */
[----:B------:R-:W-:Y:S01]  /*80b0*/  FFMA.FTZ R249, R215, R244, R246 ;  /* 0x000000f4d7f97223 */ /* 0x000fe200000100f6 */
[C---:B------:R-:W-:Y:S01]  /*80c0*/  PRMT R244, R174.reuse, 0x7632, R244 ;  /* 0x00007632aef47816 */ /* 0x040fe200000000f4 */
[-C--:B------:R-:W-:Y:S01]  /*80d0*/  FMUL.FTZ R246, R247, R224.reuse ;  /* 0x000000e0f7f67220 */ /* 0x080fe20000410000 */
[----:B------:R-:W-:Y:S01]  /*80e0*/  SHF.L.U32 R174, R174, 0x10, RZ ;  /* 0x00000010aeae7819 */ /* 0x000fe200000006ff */
[----:B------:R-:W-:Y:S01]  /*80f0*/  FMUL.FTZ R249, R249, R224 ;  /* 0x000000e0f9f97220 */ /* 0x000fe20000410000 */
[----:B------:R-:W-:Y:S01]  /*8100*/  SHF.L.U32 R244, R244, 0x10, RZ ;  /* 0x00000010f4f47819 */ /* 0x000fe200000006ff */
[----:B------:R-:W-:Y:S02]  /*8110*/  FFMA.FTZ R247, R241, R177, R176 ;  /* 0x000000b1f1f77223 */ /* 0x000fe400000100b0 */
[----:B------:R-:W-:Y:S02]  /*8120*/  FFMA.FTZ R124, R249, R174, R124 ;  /* 0x000000aef97c7223 */ /* 0x000fe4000001007c */
        /* <DEDUP_REMOVED lines=9> */
[----:B------:R-:W-:Y:S01]  /*81c0*/  SHF.L.U32 R245, R17, 0x10, RZ ;  /* 0x0000001011f57819 */ /* 0x000fe200000006ff */
[----:B------:R-:W-:Y:S01]  /*81d0*/  FFMA.FTZ R126, R247, R175, R126 ;  /* 0x000000aff77e7223 */ /* 0x000fe2000001007e */
[----:B------:R-:W-:Y:S01]  /*81e0*/  SHF.L.U32 R175, R18, 0x10, RZ ;  /* 0x0000001012af7819 */ /* 0x000fe200000006ff */
[----:B------:R-:W-:Y:S01]  /*81f0*/  FFMA.FTZ R127, R174, R244, R127 ;  /* 0x000000f4ae7f7223 */ /* 0x000fe2000001007f */
[----:B------:R-:W-:Y:S01]  /*8200*/  SHF.L.U32 R244, R39, 0x10, RZ ;  /* 0x0000001027f47819 */ /* 0x000fe200000006ff */
[----:B------:R-:W-:Y:S01]  /*8210*/  FMUL.FTZ R245, R245, R246 ;  /* 0x000000f6f5f57220 */ /* 0x000fe20000410000 */
[----:B------:R-:W-:Y:S01]  /*8220*/  SHF.L.U32 R246, R37, 0x10, RZ ;  /* 0x0000001025f67819 */ /* 0x000fe200000006ff */
[----:B------:R-:W-:Y:S01]  /*8230*/  FMUL.FTZ R175, R175, R174 ;  /* 0x000000aeafaf7220 */ /* 0x000fe20000410000 */
[----:B------:R-:W-:Y:S01]  /*8240*/  SHF.L.U32 R174, R38, 0x10, RZ ;  /* 0x0000001026ae7819 */ /* 0x000fe200000006ff */
[----:B------:R-:W-:Y:S01]  /*8250*/  FMUL.FTZ R244, R244, R247 ;  /* 0x000000f7f4f47220 */ /* 0x000fe20000410000 */
[----:B------:R-:W-:Y:S01]  /*8260*/  SHF.L.U32 R247, R16, 0x10, RZ ;  /* 0x0000001010f77819 */ /* 0x000fe200000006ff */
[----:B------:R-:W-:-:S02]  /*8270*/  FMUL.FTZ R173, R246, R173 ;  /* 0x000000adf6ad7220 */ /* 0x000fc40000410000 */
[----:B------:R-:W-:Y:S01]  /*8280*/  FMUL.FTZ R174, R174, R249 ;  /* 0x000000f9aeae7220 */ /* 0x000fe20000410000 */
[----:B------:R-:W-:Y:S01]  /*8290*/  F2FP.BF16.F32.PACK_AB R175, R175, R244 ;  /* 0x000000f4afaf723e */ /* 0x000fe200000010ff */
[----:B------:R-:W-:Y:S01]  /*82a0*/  FMUL.FTZ R246, R247, R178 ;  /* 0x000000b2f7f67220 */ /* 0x000fe20000410000 */
[----:B------:R-:W-:Y:S02]  /*82b0*/  SHF.L.U32 R178, R36, 0x10, RZ ;  /* 0x0000001024b27819 */ /* 0x000fe400000006ff */
[----:B------:R-:W-:Y:S02]  /*82c0*/  SHF.L.U32 R247, R15, 0x10, RZ ;  /* 0x000000100ff77819 */ /* 0x000fe400000006ff */
[----:B------:R-:W-:Y:S01]  /*82d0*/  F2FP.BF16.F32.PACK_AB R174, R245, R174 ;  /* 0x000000aef5ae723e */ /* 0x000fe200000010ff */
[----:B------:R-:W-:Y:S01]  /*82e0*/  FMUL.FTZ R178, R178, R179 ;  /* 0x000000b3b2b27220 */ /* 0x000fe20000410000 */
[----:B------:R-:W-:Y:S01]  /*82f0*/  F2FP.BF16.F32.PACK_AB R173, R246, R173 ;  /* 0x000000adf6ad723e */ /* 0x000fe200000010ff */
[----:B------:R-:W-:-:S05]  /*8300*/  FMUL.FTZ R247, R247, R172 ;  /* 0x000000acf7f77220 */ /* 0x000fca0000410000 */
[----:B------:R-:W-:-:S07]  /*8310*/  F2FP.BF16.F32.PACK_AB R172, R247, R178 ;  /* 0x000000b2f7ac723e */ /* 0x000fce00000010ff */
.L_x_222:
[----:B------:R-:W0:Y:S08]  /*8320*/  @P1 LDC.64 R244, c[0x0][0x478] ;  /* 0x00011e00fff41b82 */ /* 0x000e300000000a00 */
[----:B------:R-:W1:Y:S01]  /*8330*/  LDC.64 R178, c[0x0][0x468] ;  /* 0x00011a00ffb27b82 */ /* 0x000e620000000a00 */
[----:B0-----:R-:W-:-:S05]  /*8340*/  @P1 IMAD.WIDE.U32 R244, R193, 0x10, R244 ;  /* 0x00000010c1f41825 */ /* 0x001fca00078e00f4 */
[----:B------:R2:W-:Y:S01]  /*8350*/  @P1 STG.E.128 desc[UR6][R244.64], R144 ;  /* 0x00000090f4001986 */ /* 0x0005e2000c101d06 */
[C---:B-1----:R-:W-:Y:S01]  /*8360*/  IMAD.WIDE.U32 R178, R193.reuse, 0x10, R178 ;  /* 0x00000010c1b27825 */ /* 0x042fe200078e00b2 */
[----:B------:R-:W-:-:S04]  /*8370*/  IADD3 R193, PT, PT, R193, 0x20, RZ ;  /* 0x00000020c1c17810 */ /* 0x000fc80007ffe0ff */
[----:B------:R2:W-:Y:S03]  /*8380*/  STG.E.128 desc[UR6][R178.64], R172 ;  /* 0x000000acb2007986 */ /* 0x0005e6000c101d06 */
.L_x_220:
[----:B------:R-:W-:Y:S05]  /*8390*/  BSYNC.RECONVERGENT B2 ;  /* 0x0000000000027941 */ /* 0x000fea0003800200 */
.L_x_219:
        /* <DEDUP_REMOVED lines=8> */
[----:B------:R-:W-:Y:S01]  /*8420*/  PRMT R144, R163, 0x7632, R144 ;  /* 0x00007632a3907816 */ /* 0x000fe20000000090 */
[-CC-:B------:R-:W-:Y:S01]  /*8430*/  FFMA.FTZ R145, R198, R177.reuse, R176.reuse ;  /* 0x000000b1c6917223 */ /* 0x180fe200000100b0 */
[-CC-:B------:R-:W-:Y:S01]  /*8440*/  FFMA.FTZ R178, R4, R177.reuse, R176.reuse ;  /* 0x000000b104b27223 */ /* 0x180fe200000100b0 */
[-CC-:B------:R-:W-:Y:S01]  /*8450*/  FFMA.FTZ R179, R239, R177.reuse, R176.reuse ;  /* 0x000000b1efb37223 */ /* 0x180fe200000100b0 */
[----:B------:R-:W-:Y:S01]  /*8460*/  SHF.L.U32 R144, R144, 0x10, RZ ;  /* 0x0000001090907819 */ /* 0x000fe200000006ff */
[----:B------:R-:W-:Y:S01]  /*8470*/  FADD.FTZ R145, R196, -R145 ;  /* 0x80000091c4917221 */ /* 0x000fe20000010000 */
[-CC-:B------:R-:W-:Y:S01]  /*8480*/  FFMA.FTZ R249, R229, R177.reuse, R176.reuse ;  /* 0x000000b1e5f97223 */ /* 0x180fe200000100b0 */
[----:B------:R-:W-:Y:S01]  /*8490*/  FADD.FTZ R244, R238, -R179 ;  /* 0x800000b3eef47221 */ /* 0x000fe20000010000 */
[----:B------:R-:W-:Y:S01]  /*84a0*/  FFMA.FTZ R245, R221, R177, R176 ;  /* 0x000000b1ddf57223 */ /* 0x000fe200000100b0 */
[----:B-----5:R-:W-:Y:S01]  /*84b0*/  FFMA.FTZ R147, R215, R145, R144 ;  /* 0x00000091d7937223 */ /* 0x020fe20000010090 */
[----:B------:R-:W-:Y:S01]  /*84c0*/  FFMA.FTZ R145, R2, R177, R176 ;  /* 0x000000b102917223 */ /* 0x000fe200000100b0 */
[----:B------:R-:W-:Y:S01]  /*84d0*/  PRMT R144, R161, 0x7632, R144 ;  /* 0x00007632a1907816 */ /* 0x000fe20000000090 */
[----:B------:R-:W-:Y:S01]  /*84e0*/  FADD.FTZ R249, R226, -R249 ;  /* 0x800000f9e2f97221 */ /* 0x000fe20000010000 */
[----:B------:R-:W-:Y:S01]  /*84f0*/  FADD.FTZ R245, R218, -R245 ;  /* 0x800000f5daf57221 */ /* 0x000fe20000010000 */
[--C-:B------:R-:W-:Y:S01]  /*8500*/  FADD.FTZ R247, R0, -R145.reuse ;  /* 0x8000009100f77221 */ /* 0x100fe20000010000 */
[----:B------:R-:W-:-:S02]  /*8510*/  PRMT R145, R162, 0x7632, R145 ;  /* 0x00007632a2917816 */ /* 0x000fc40000000091 */
[----:B------:R-:W-:Y:S02]  /*8520*/  SHF.L.U32 R144, R144, 0x10, RZ ;  /* 0x0000001090907819 */ /* 0x000fe400000006ff */
[----:B------:R-:W-:Y:S01]  /*8530*/  SHF.L.U32 R146, R145, 0x10, RZ ;  /* 0x0000001091927819 */ /* 0x000fe200000006ff */
[----:B------:R-:W-:Y:S01]  /*8540*/  FADD.FTZ R145, R3, -R178 ;  /* 0x800000b203917221 */ /* 0x000fe20000010000 */
[----:B------:R-:W-:Y:S01]  /*8550*/  FFMA.FTZ R178, R6, R177, R176 ;  /* 0x000000b106b27223 */ /* 0x000fe200000100b0 */
[----:B------:R-:W-:Y:S02]  /*8560*/  SHF.L.U32 R246, R173, 0x10, RZ ;  /* 0x00000010adf67819 */ /* 0x000fe400000006ff */
[C-C-:B------:R-:W-:Y:S01]  /*8570*/  FFMA.FTZ R145, R215.reuse, R145, R144.reuse ;  /* 0x00000091d7917223 */ /* 0x140fe20000010090 */
[----:B------:R-:W-:Y:S01]  /*8580*/  PRMT R144, R160, 0x7632, R144 ;  /* 0x00007632a0907816 */ /* 0x000fe20000000090 */
[----:B------:R-:W-:Y:S01]  /*8590*/  FFMA.FTZ R247, R215, R247, R146 ;  /* 0x000000f7d7f77223 */ /* 0x000fe20000010092 */
[----:B------:R-:W-:Y:S01]  /*85a0*/  SHF.L.U32 R146, R163, 0x10, RZ ;  /* 0x00000010a3927819 */ /* 0x000fe200000006ff */
[----:B------:R-:W-:Y:S01]  /*85b0*/  FADD.FTZ R179, R5, -R178 ;  /* 0x800000b205b37221 */ /* 0x000fe20000010000 */
[----:B------:R-:W-:-:S02]  /*85c0*/  SHF.L.U32 R144, R144, 0x10, RZ ;  /* 0x0000001090907819 */ /* 0x000fc400000006ff */
[----:B------:R-:W-:Y:S01]  /*85d0*/  SHF.L.U32 R178, R175, 0x10, RZ ;  /* 0x00000010afb27819 */ /* 0x000fe200000006ff */
[----:B------:R-:W-:Y:S01]  /*85e0*/  FFMA.FTZ R146, R215, R244, R146 ;  /* 0x000000f4d7927223 */ /* 0x000fe20000010092 */
[----:B------:R-:W-:Y:S01]  /*85f0*/  SHF.L.U32 R244, R161, 0x10, RZ ;  /* 0x00000010a1f47819 */ /* 0x000fe200000006ff */
[--C-:B------:R-:W-:Y:S01]  /*8600*/  FFMA.FTZ R179, R215, R179, R144.reuse ;  /* 0x000000b3d7b37223 */ /* 0x100fe20000010090 */
[----:B------:R-:W-:Y:S01]  /*8610*/  PRMT R144, R175, 0x7632, R144 ;  /* 0x00007632af907816 */ /* 0x000fe20000000090 */
[----:B------:R-:W-:Y:S01]  /*8620*/  FMUL.FTZ R175, R146, R224 ;  /* 0x000000e092af7220 */ /* 0x000fe20000410000 */
[----:B------:R-:W-:Y:S01]  /*8630*/  SHF.L.U32 R248, R172, 0x10, RZ ;  /* 0x00000010acf87819 */ /* 0x000fe200000006ff */
[----:B------:R-:W-:Y:S01]  /*8640*/  FFMA.FTZ R244, R215, R245, R244 ;  /* 0x000000f5d7f47223 */ /* 0x000fe200000100f4 */
[----:B------:R-:W-:Y:S01]  /*8650*/  SHF.L.U32 R250, R44, 0x10, RZ ;  /* 0x000000102cfa7819 */ /* 0x000fe200000006ff */
[----:B------:R-:W-:Y:S01]  /*8660*/  FFMA.FTZ R134, R175, R178, R134 ;  /* 0x000000b2af867223 */ /* 0x000fe20000010086 */
[----:B------:R-:W-:Y:S01]  /*8670*/  SHF.L.U32 R178, R144, 0x10, RZ ;  /* 0x0000001090b27819 */ /* 0x000fe200000006ff */
[C---:B------:R-:W-:Y:S01]  /*8680*/  FMUL.FTZ R144, R147.reuse, R224 ;  /* 0x000000e093907220 */ /* 0x040fe20000410000 */
[----:B------:R-:W-:-:S02]  /*8690*/  F2FP.BF16.F32.PACK_AB R147, R147, R146 ;  /* 0x000000929393723e */ /* 0x000fc400000010ff */
[----:B------:R-:W-:Y:S01]  /*86a0*/  SHF.L.U32 R146, R162, 0x10, RZ ;  /* 0x00000010a2927819 */ /* 0x000fe200000006ff */
[----:B------:R-:W-:Y:S01]  /*86b0*/  FFMA.FTZ R135, R144, R178, R135 ;  /* 0x000000b290877223 */ /* 0x000fe20000010087 */
[C---:B------:R-:W-:Y:S02]  /*86c0*/  PRMT R178, R174.reuse, 0x7632, R178 ;  /* 0x00007632aeb27816 */ /* 0x040fe400000000b2 */
[----:B------:R-:W-:Y:S01]  /*86d0*/  SHF.L.U32 R174, R174, 0x10, RZ ;  /* 0x00000010aeae7819 */ /* 0x000fe200000006ff */
[----:B------:R-:W-:Y:S01]  /*86e0*/  FFMA.FTZ R146, R215, R249, R146 ;  /* 0x000000f9d7927223 */ /* 0x000fe20000010092 */
[----:B------:R-:W-:Y:S02]  /*86f0*/  SHF.L.U32 R178, R178, 0x10, RZ ;  /* 0x00000010b2b27819 */ /* 0x000fe400000006ff */
[----:B------:R-:W-:Y:S01]  /*8700*/  SHF.L.U32 R249, R11, 0x10, RZ ;  /* 0x000000100bf97819 */ /* 0x000fe200000006ff */
[----:B------:R-:W-:Y:S01]  /*8710*/  FMUL.FTZ R245, R146, R224 ;  /* 0x000000e092f57220 */ /* 0x000fe20000410000 */
[----:B------:R-:W-:-:S03]  /*8720*/  F2FP.BF16.F32.PACK_AB R146, R247, R146 ;  /* 0x00000092f792723e */ /* 0x000fc600000010ff */
[----:B------:R-:W-:Y:S01]  /*8730*/  FFMA.FTZ R132, R245, R174, R132 ;  /* 0x000000aef5847223 */ /* 0x000fe20000010084 */
[----:B------:R-:W-:Y:S01]  /*8740*/  FMUL.FTZ R174, R247, R224 ;  /* 0x000000e0f7ae7220 */ /* 0x000fe20000410000 */
[----:B------:R-:W-:-:S03]  /*8750*/  SHF.L.U32 R247, R14, 0x10, RZ ;  /* 0x000000100ef77819 */ /* 0x000fc600000006ff */
[----:B------:R-:W-:Y:S01]  /*8760*/  FFMA.FTZ R133, R174, R178, R133 ;  /* 0x000000b2ae857223 */ /* 0x000fe20000010085 */
[----:B------:R-:W-:Y:S01]  /*8770*/  PRMT R178, R173, 0x7632, R178 ;  /* 0x00007632adb27816 */ /* 0x000fe200000000b2 */
[----:B------:R-:W-:-:S04]  /*8780*/  FMUL.FTZ R173, R244, R224 ;  /* 0x000000e0f4ad7220 */ /* 0x000fc80000410000 */
[----:B------:R-:W-:Y:S01]  /*8790*/  FFMA.FTZ R130, R173, R246, R130 ;  /* 0x000000f6ad827223 */ /* 0x000fe20000010082 */
[----:B------:R-:W-:Y:S01]  /*87a0*/  SHF.L.U32 R246, R178, 0x10, RZ ;  /* 0x00000010b2f67819 */ /* 0x000fe200000006ff */
[C---:B------:R-:W-:Y:S01]  /*87b0*/  FMUL.FTZ R178, R145.reuse, R224 ;  /* 0x000000e091b27220 */ /* 0x040fe20000410000 */
[----:B------:R-:W-:Y:S01]  /*87c0*/  F2FP.BF16.F32.PACK_AB R145, R145, R244 ;  /* 0x000000f49191723e */ /* 0x000fe200000010ff */
[----:B------:R-:W-:Y:S02]  /*87d0*/  FFMA.FTZ R244, R203, R177, R176 ;  /* 0x000000b1cbf47223 */ /* 0x000fe400000100b0 */
[----:B------:R-:W-:Y:S02]  /*87e0*/  FFMA.FTZ R131, R178, R246, R131 ;  /* 0x000000f6b2837223 */ /* 0x000fe40000010083 */
[----:B------:R-:W-:Y:S01]  /*87f0*/  FADD.FTZ R246, R201, -R244 ;  /* 0x800000f4c9f67221 */ /* 0x000fe20000010000 */
        /* <DEDUP_REMOVED lines=27> */
.L_x_225:
[-CC-:B------:R-:W-:Y:S01]  /*89b0*/  FFMA.FTZ R178, R6, R177.reuse, R176.reuse ;  /* 0x000000b106b27223 */ /* 0x180fe200000100b0 */
[----:B------:R-:W-:Y:S01]  /*89c0*/  PRMT R179, R161, 0x7632, R179 ;  /* 0x00007632a1b37816 */ /* 0x000fe200000000b3 */
[-CC-:B------:R-:W-:Y:S01]  /*89d0*/  FFMA.FTZ R246, R4, R177.reuse, R176.reuse ;  /* 0x000000b104f67223 */ /* 0x180fe200000100b0 */
[----:B------:R-:W-:Y:S01]  /*89e0*/  FFMA.FTZ R245, R198, R177, R176 ;  /* 0x000000b1c6f57223 */ /* 0x000fe200000100b0 */
[--C-:B------:R-:W-:Y:S01]  /*89f0*/  FADD.FTZ R244, R5, -R178.reuse ;  /* 0x800000b205f47221 */ /* 0x100fe20000010000 */
[----:B------:R-:W-:Y:S01]  /*8a00*/  PRMT R178, R160, 0x7632, R178 ;  /* 0x00007632a0b27816 */ /* 0x000fe200000000b2 */
[----:B------:R-:W-:Y:S01]  /*8a10*/  FADD.FTZ R246, R3, -R246 ;  /* 0x800000f603f67221 */ /* 0x000fe20000010000 */
[----:B------:R-:W-:Y:S02]  /*8a20*/  SHF.L.U32 R179, R179, 0x10, RZ ;  /* 0x00000010b3b37819 */ /* 0x000fe400000006ff */
[----:B------:R-:W-:-:S03]  /*8a30*/  SHF.L.U32 R178, R178, 0x10, RZ ;  /* 0x00000010b2b27819 */ /* 0x000fc600000006ff */
[C---:B-----5:R-:W-:Y:S01]  /*8a40*/  FFMA.FTZ R249, R215.reuse, R246, R179 ;  /* 0x000000f6d7f97223 */ /* 0x060fe200000100b3 */
[----:B------:R-:W-:Y:S01]  /*8a50*/  FFMA.FTZ R179, R2, R177, R176 ;  /* 0x000000b102b37223 */ /* 0x000fe200000100b0 */
[--C-:B------:R-:W-:Y:S01]  /*8a60*/  FFMA.FTZ R251, R215, R244, R178.reuse ;  /* 0x000000f4d7fb7223 */ /* 0x100fe200000100b2 */
[----:B------:R-:W-:Y:S01]  /*8a70*/  PRMT R178, R162, 0x7632, R178 ;  /* 0x00007632a2b27816 */ /* 0x000fe200000000b2 */
[----:B------:R-:W-:Y:S01]  /*8a80*/  FADD.FTZ R246, R196, -R245 ;  /* 0x800000f5c4f67221 */ /* 0x000fe20000010000 */
[--C-:B------:R-:W-:Y:S01]  /*8a90*/  FADD.FTZ R244, R0, -R179.reuse ;  /* 0x800000b300f47221 */ /* 0x100fe20000010000 */
[----:B------:R-:W-:Y:S02]  /*8aa0*/  PRMT R179, R163, 0x7632, R179 ;  /* 0x00007632a3b37816 */ /* 0x000fe400000000b3 */
[----:B------:R-:W-:Y:S02]  /*8ab0*/  SHF.L.U32 R178, R178, 0x10, RZ ;  /* 0x00000010b2b27819 */ /* 0x000fe400000006ff */
[----:B------:R-:W-:-:S03]  /*8ac0*/  SHF.L.U32 R179, R179, 0x10, RZ ;  /* 0x00000010b3b37819 */ /* 0x000fc600000006ff */
[----:B------:R-:W-:Y:S01]  /*8ad0*/  FFMA.FTZ R247, R215, R244, R178 ;  /* 0x000000f4d7f77223 */ /* 0x000fe200000100b2 */
[----:B------:R-:W-:Y:S01]  /*8ae0*/  FFMA.FTZ R178, R203, R177, R176 ;  /* 0x000000b1cbb27223 */ /* 0x000fe200000100b0 */
[----:B------:R-:W-:Y:S01]  /*8af0*/  SHF.L.U32 R244, R160, 0x10, RZ ;  /* 0x00000010a0f47819 */ /* 0x000fe200000006ff */
[----:B------:R-:W-:Y:S02]  /*8b00*/  FFMA.FTZ R245, R215, R246, R179 ;  /* 0x000000f6d7f57223 */ /* 0x000fe400000100b3 */
        /* <DEDUP_REMOVED lines=62> */
.L_x_226:
[----:B------:R-:W0:Y:S08]  /*8ef0*/  @P1 LDC.64 R244, c[0x0][0x478] ;  /* 0x00011e00fff41b82 */ /* 0x000e300000000a00 */
[----:B------:R-:W1:Y:S01]  /*8f00*/  LDC.64 R178, c[0x0][0x468] ;  /* 0x00011a00ffb27b82 */ /* 0x000e620000000a00 */
[----:B0-----:R-:W-:-:S05]  /*8f10*/  @P1 IMAD.WIDE.U32 R244, R193, 0x10, R244 ;  /* 0x00000010c1f41825 */ /* 0x001fca00078e00f4 */
[----:B------:R3:W-:Y:S01]  /*8f20*/  @P1 STG.E.128 desc[UR6][R244.64], R144 ;  /* 0x00000090f4001986 */ /* 0x0007e2000c101d06 */
[C---:B-1----:R-:W-:Y:S01]  /*8f30*/  IMAD.WIDE.U32 R178, R193.reuse, 0x10, R178 ;  /* 0x00000010c1b27825 */ /* 0x042fe200078e00b2 */
[----:B------:R-:W-:-:S04]  /*8f40*/  IADD3 R193, PT, PT, R193, 0x20, RZ ;  /* 0x00000020c1c17810 */ /* 0x000fc80007ffe0ff */
[----:B------:R3:W-:Y:S03]  /*8f50*/  STG.E.128 desc[UR6][R178.64], R172 ;  /* 0x000000acb2007986 */ /* 0x0007e6000c101d06 */
.L_x_224:
[----:B------:R-:W-:Y:S05]  /*8f60*/  BSYNC.RECONVERGENT B2 ;  /* 0x0000000000027941 */ /* 0x000fea0003800200 */
.L_x_223:
[----:B------:R-:W-:Y:S05]  /*8f70*/  @!P5 BRA `(.L_x_212) ;  /* 0x0000000800e4d947 */ /* 0x000fea0003800000 */
[----:B0-23--:R-:W0:Y:S02]  /*8f80*/  LDC.64 R172, c[0x0][0x390] ;  /* 0x0000e400ffac7b82 */ /* 0x00de240000000a00 */
        /* <DEDUP_REMOVED lines=8> */
[-C--:B------:R-:W-:Y:S01]  /*9010*/  FFMA.FTZ R247, R235, R177.reuse, R176 ;  /* 0x000000b1ebf77223 */ /* 0x080fe200000100b0 */
[----:B------:R-:W-:Y:S01]  /*9020*/  SHF.L.U32 R146, R144, 0x10, RZ ;  /* 0x0000001090927819 */ /* 0x000fe200000006ff */
[----:B------:R-:W-:Y:S01]  /*9030*/  FADD.FTZ R145, R208, -R145 ;  /* 0x80000091d0917221 */ /* 0x000fe20000010000 */
[----:B------:R-:W-:Y:S01]  /*9040*/  FADD.FTZ R179, R209, -R178 ;  /* 0x800000b2d1b37221 */ /* 0x000fe20000010000 */
[-CC-:B------:R-:W-:Y:S01]  /*9050*/  FFMA.FTZ R244, R214, R177.reuse, R176.reuse ;  /* 0x000000b1d6f47223 */ /* 0x180fe200000100b0 */
[----:B------:R-:W-:Y:S01]  /*9060*/  FFMA.FTZ R249, R237, R177, R176 ;  /* 0x000000b1edf97223 */ /* 0x000fe200000100b0 */
[--C-:B-----5:R-:W-:Y:S01]  /*9070*/  FFMA.FTZ R147, R215, R145, R146.reuse ;  /* 0x00000091d7937223 */ /* 0x120fe20000010092 */
[----:B------:R-:W-:Y:S01]  /*9080*/  PRMT R146, R150, 0x7632, R146 ;  /* 0x0000763296927816 */ /* 0x000fe20000000092 */
[-CC-:B------:R-:W-:Y:S01]  /*9090*/  FFMA.FTZ R245, R227, R177.reuse, R176.reuse ;  /* 0x000000b1e3f57223 */ /* 0x180fe200000100b0 */
[----:B------:R-:W-:Y:S01]  /*90a0*/  PRMT R145, R149, 0x7632, R145 ;  /* 0x0000763295917816 */ /* 0x000fe20000000091 */
[-CC-:B------:R-:W-:Y:S01]  /*90b0*/  FFMA.FTZ R144, R219, R177.reuse, R176.reuse ;  /* 0x000000b1db907223 */ /* 0x180fe200000100b0 */
[----:B------:R-:W-:Y:S01]  /*90c0*/  SHF.L.U32 R178, R146, 0x10, RZ ;  /* 0x0000001092b27819 */ /* 0x000fe200000006ff */
[----:B------:R-:W-:Y:S01]  /*90d0*/  FADD.FTZ R247, R234, -R247 ;  /* 0x800000f7eaf77221 */ /* 0x000fe20000010000 */
[----:B------:R-:W-:Y:S01]  /*90e0*/  FFMA.FTZ R176, R216, R177, R176 ;  /* 0x000000b1d8b07223 */ /* 0x000fe200000100b0 */
[----:B------:R-:W-:Y:S01]  /*90f0*/  SHF.L.U32 R146, R145, 0x10, RZ ;  /* 0x0000001091927819 */ /* 0x000fe200000006ff */
[----:B------:R-:W-:Y:S01]  /*9100*/  FADD.FTZ R145, R211, -R244 ;  /* 0x800000f4d3917221 */ /* 0x000fe20000010000 */
[----:B------:R-:W-:Y:S01]  /*9110*/  FFMA.FTZ R179, R215, R179, R178 ;  /* 0x000000b3d7b37223 */ /* 0x000fe200000100b2 */
[----:B------:R-:W-:Y:S01]  /*9120*/  SHF.L.U32 R178, R151, 0x10, RZ ;  /* 0x0000001097b27819 */ /* 0x000fe200000006ff */
[----:B------:R-:W-:Y:S01]  /*9130*/  FADD.FTZ R248, R232, -R245 ;  /* 0x800000f5e8f87221 */ /* 0x000fe20000010000 */
[C---:B------:R-:W-:Y:S01]  /*9140*/  PRMT R177, R148.reuse, 0x7632, R177 ;  /* 0x0000763294b17816 */ /* 0x040fe200000000b1 */
[----:B------:R-:W-:Y:S01]  /*9150*/  FADD.FTZ R245, R217, -R144 ;  /* 0x80000090d9f57221 */ /* 0x000fe20000010000 */
[----:B------:R-:W-:Y:S01]  /*9160*/  SHF.L.U32 R244, R148, 0x10, RZ ;  /* 0x0000001094f47819 */ /* 0x000fe200000006ff */
[----:B------:R-:W-:Y:S01]  /*9170*/  FFMA.FTZ R178, R215, R247, R178 ;  /* 0x000000f7d7b27223 */ /* 0x000fe200000100b2 */
[--C-:B------:R-:W-:Y:S01]  /*9180*/  FADD.FTZ R247, R213, -R176.reuse ;  /* 0x800000b0d5f77221 */ /* 0x100fe20000010000 */
[----:B------:R-:W-:Y:S01]  /*9190*/  PRMT R176, R175, 0x7632, R176 ;  /* 0x00007632afb07816 */ /* 0x000fe200000000b0 */
[----:B------:R-:W-:Y:S01]  /*91a0*/  FFMA.FTZ R145, R215, R145, R146 ;  /* 0x00000091d7917223 */ /* 0x000fe20000010092 */
[----:B------:R-:W-:Y:S01]  /*91b0*/  SHF.L.U32 R246, R177, 0x10, RZ ;  /* 0x00000010b1f67819 */ /* 0x000fe200000006ff */
[----:B------:R-:W-:Y:S01]  /*91c0*/  FFMA.FTZ R177, R215, R245, R244 ;  /* 0x000000f5d7b17223 */ /* 0x000fe200000100f4 */
[----:B------:R-:W-:Y:S01]  /*91d0*/  SHF.L.U32 R244, R176, 0x10, RZ ;  /* 0x00000010b0f47819 */ /* 0x000fe200000006ff */
[----:B------:R-:W-:Y:S01]  /*91e0*/  FMUL.FTZ R176, R147, R224 ;  /* 0x000000e093b07220 */ /* 0x000fe20000410000 */
[----:B------:R-:W-:Y:S01]  /*91f0*/  SHF.L.U32 R146, R150, 0x10, RZ ;  /* 0x0000001096927819 */ /* 0x000fe200000006ff */
[----:B------:R-:W-:Y:S01]  /*9200*/  FADD.FTZ R249, R236, -R249 ;  /* 0x800000f9ecf97221 */ /* 0x000fe20000010000 */
[----:B------:R-:W-:Y:S01]  /*9210*/  SHF.L.U32 R144, R149, 0x10, RZ ;  /* 0x0000001095907819 */ /* 0x000fe200000006ff */
[----:B------:R-:W-:Y:S01]  /*9220*/  FFMA.FTZ R143, R176, R244, R143 ;  /* 0x000000f4b08f7223 */ /* 0x000fe2000001008f */
[----:B------:R-:W-:Y:S01]  /*9230*/  SHF.L.U32 R244, R175, 0x10, RZ ;  /* 0x00000010aff47819 */ /* 0x000fe200000006ff */
[----:B------:R-:W-:Y:S01]  /*9240*/  FMUL.FTZ R175, R178, R224 ;  /* 0x000000e0b2af7220 */ /* 0x000fe20000410000 */
[C---:B------:R-:W-:Y:S01]  /*9250*/  FFMA.FTZ R146, R215.reuse, R249, R146 ;  /* 0x000000f9d7927223 */ /* 0x040fe20000010092 */
[C---:B------:R-:W-:Y:S01]  /*9260*/  FFMA.FTZ R144, R215.reuse, R248, R144 ;  /* 0x000000f8d7907223 */ /* 0x040fe20000010090 */
[----:B------:R-:W-:Y:S01]  /*9270*/  FFMA.FTZ R215, R215, R247, R246 ;  /* 0x000000f7d7d77223 */ /* 0x000fe200000100f6 */
[----:B------:R-:W-:Y:S01]  /*9280*/  FFMA.FTZ R142, R175, R244, R142 ;  /* 0x000000f4af8e7223 */ /* 0x000fe2000001008e */
[----:B------:R-:W-:Y:S01]  /*9290*/  PRMT R244, R174, 0x7632, R244 ;  /* 0x00007632aef47816 */ /* 0x000fe200000000f4 */
[-C--:B------:R-:W-:Y:S01]  /*92a0*/  FMUL.FTZ R245, R146, R224.reuse ;  /* 0x000000e092f57220 */ /* 0x080fe20000410000 */
[----:B------:R-:W-:Y:S01]  /*92b0*/  SHF.L.U32 R174, R174, 0x10, RZ ;  /* 0x00000010aeae7819 */ /* 0x000fe200000006ff */
[----:B------:R-:W-:Y:S01]  /*92c0*/  FMUL.FTZ R247, R177, R224 ;  /* 0x000000e0b1f77220 */ /* 0x000fe20000410000 */
[----:B------:R-:W-:-:S02]  /*92d0*/  SHF.L.U32 R244, R244, 0x10, RZ ;  /* 0x00000010f4f47819 */ /* 0x000fc400000006ff */
[----:B------:R-:W-:Y:S01]  /*92e0*/  SHF.L.U32 R246, R173, 0x10, RZ ;  /* 0x00000010adf67819 */ /* 0x000fe200000006ff */
[----:B------:R-:W-:Y:S01]  /*92f0*/  FFMA.FTZ R140, R245, R174, R140 ;  /* 0x000000aef58c7223 */ /* 0x000fe2000001008c */
[C---:B------:R-:W-:Y:S01]  /*9300*/  FMUL.FTZ R174, R179.reuse, R224 ;  /* 0x000000e0b3ae7220 */ /* 0x040fe20000410000 */
[----:B------:R-:W-:Y:S02]  /*9310*/  F2FP.BF16.F32.PACK_AB R146, R179, R146 ;  /* 0x00000092b392723e */ /* 0x000fe400000010ff */
[----:B------:R-:W-:Y:S01]  /*9320*/  SHF.L.U32 R179, R10, 0x10, RZ ;  /* 0x000000100ab37819 */ /* 0x000fe200000006ff */
        /* <DEDUP_REMOVED lines=8> */
[C---:B------:R-:W-:Y:S01]  /*93b0*/  FMUL.FTZ R244, R145.reuse, R224 ;  /* 0x000000e091f47220 */ /* 0x040fe20000410000 */
[----:B------:R-:W-:Y:S01]  /*93c0*/  F2FP.BF16.F32.PACK_AB R145, R145, R144 ;  /* 0x000000909191723e */ /* 0x000fe200000010ff */
[----:B------:R-:W-:Y:S01]  /*93d0*/  FMUL.FTZ R174, R179, R174 ;  /* 0x000000aeb3ae7220 */ /* 0x000fe20000410000 */
[----:B------:R-:W-:Y:S01]  /*93e0*/  SHF.L.U32 R144, R55, 0x10, RZ ;  /* 0x0000001037907819 */ /* 0x000fe200000006ff */
[----:B------:R-:W-:Y:S01]  /*93f0*/  FFMA.FTZ R139, R244, R246, R139 ;  /* 0x000000f6f48b7223 */ /* 0x000fe2000001008b */
[C---:B------:R-:W-:Y:S01]  /*9400*/  PRMT R246, R172.reuse, 0x7632, R246 ;  /* 0x00007632acf67816 */ /* 0x040fe200000000f6 */
[----:B------:R-:W-:Y:S01]  /*9410*/  FMUL.FTZ R224, R215, R224 ;  /* 0x000000e0d7e07220 */ /* 0x000fe20000410000 */
[----:B------:R-:W-:Y:S01]  /*9420*/  SHF.L.U32 R172, R172, 0x10, RZ ;  /* 0x00000010acac7819 */ /* 0x000fe200000006ff */
[----:B------:R-:W-:Y:S01]  /*9430*/  FMUL.FTZ R175, R144, R175 ;  /* 0x000000af90af7220 */ /* 0x000fe20000410000 */
[----:B------:R-:W-:-:S02]  /*9440*/  SHF.L.U32 R144, R54, 0x10, RZ ;  /* 0x0000001036907819 */ /* 0x000fc400000006ff */
        /* <DEDUP_REMOVED lines=9> */
[----:B------:R-:W-:Y:S01]  /*94e0*/  FMUL.FTZ R173, R144, R173 ;  /* 0x000000ad90ad7220 */ /* 0x000fe20000410000 */
[----:B------:R-:W-:Y:S01]  /*94f0*/  F2FP.BF16.F32.PACK_AB R144, R215, R177 ;  /* 0x000000b1d790723e */ /* 0x000fe200000010ff */
[----:B------:R-:W-:Y:S01]  /*9500*/  FMUL.FTZ R179, R179, R224 ;  /* 0x000000e0b3b37220 */ /* 0x000fe20000410000 */
[----:B------:R-:W-:Y:S01]  /*9510*/  F2FP.BF16.F32.PACK_AB R175, R176, R175 ;  /* 0x000000afb0af723e */ /* 0x000fe200000010ff */
[----:B------:R-:W-:Y:S01]  /*9520*/  FFMA.FTZ R137, R224, R246, R137 ;  /* 0x000000f6e0897223 */ /* 0x000fe20000010089 */
[----:B------:R-:W-:-:S02]  /*9530*/  F2FP.BF16.F32.PACK_AB R174, R174, R245 ;  /* 0x000000f5aeae723e */ /* 0x000fc400000010ff */
[----:B------:R-:W-:Y:S02]  /*9540*/  F2FP.BF16.F32.PACK_AB R173, R244, R173 ;  /* 0x000000adf4ad723e */ /* 0x000fe400000010ff */
[----:B------:R-:W-:Y:S01]  /*9550*/  F2FP.BF16.F32.PACK_AB R172, R179, R172 ;  /* 0x000000acb3ac723e */ /* 0x000fe200000010ff */
[----:B------:R-:W-:Y:S06]  /*9560*/  BRA `(.L_x_228) ;  /* 0x0000000400507947 */ /* 0x000fec0003800000 */
.L_x_227:
[-CC-:B------:R-:W-:Y:S01]  /*9570*/  FFMA.FTZ R178, R216, R177.reuse, R176.reuse ;  /* 0x000000b1d8b27223 */ /* 0x180fe200000100b0 */
[----:B------:R-:W-:Y:S01]  /*9580*/  PRMT R179, R149, 0x7632, R179 ;  /* 0x0000763295b37816 */ /* 0x000fe200000000b3 */
[-CC-:B------:R-:W-:Y:S01]  /*9590*/  FFMA.FTZ R246, R214, R177.reuse, R176.reuse ;  /* 0x000000b1d6f67223 */ /* 0x180fe200000100b0 */
[-C--:B------:R-:W-:Y:S01]  /*95a0*/  FFMA.FTZ R251, R227, R177.reuse, R176 ;  /* 0x000000b1e3fb7223 */ /* 0x080fe200000100b0 */
[--C-:B------:R-:W-:Y:S01]  /*95b0*/  FADD.FTZ R244, R213, -R178.reuse ;  /* 0x800000b2d5f47221 */ /* 0x100fe20000010000 */
[----:B------:R-:W-:Y:S01]  /*95c0*/  PRMT R178, R148, 0x7632, R178 ;  /* 0x0000763294b27816 */ /* 0x000fe200000000b2 */
[----:B------:R-:W-:Y:S01]  /*95d0*/  FADD.FTZ R246, R211, -R246 ;  /* 0x800000f6d3f67221 */ /* 0x000fe20000010000 */
[----:B------:R-:W-:Y:S01]  /*95e0*/  SHF.L.U32 R179, R179, 0x10, RZ ;  /* 0x00000010b3b37819 */ /* 0x000fe200000006ff */
[-CC-:B------:R-:W-:Y:S01]  /*95f0*/  FFMA.FTZ R249, R237, R177.reuse, R176.reuse ;  /* 0x000000b1edf97223 */ /* 0x180fe200000100b0 */
[----:B------:R-:W-:Y:S01]  /*9600*/  SHF.L.U32 R178, R178, 0x10, RZ ;  /* 0x00000010b2b27819 */ /* 0x000fe200000006ff */
[----:B------:R-:W-:-:S02]  /*9610*/  FFMA.FTZ R247, R210, R177, R176 ;  /* 0x000000b1d2f77223 */ /* 0x000fc400000100b0 */
[C---:B-----5:R-:W-:Y:S01]  /*9620*/  FFMA.FTZ R179, R215.reuse, R246, R179 ;  /* 0x000000f6d7b37223 */ /* 0x060fe200000100b3 */
[-C--:B------:R-:W-:Y:S01]  /*9630*/  FFMA.FTZ R246, R212, R177.reuse, R176 ;  /* 0x000000b1d4f67223 */ /* 0x080fe200000100b0 */
[----:B------:R-:W-:Y:S01]  /*9640*/  FFMA.FTZ R178, R215, R244, R178 ;  /* 0x000000f4d7b27223 */ /* 0x000fe200000100b2 */
[----:B------:R-:W-:Y:S02]  /*9650*/  PRMT R244, R150, 0x7632, R244 ;  /* 0x0000763296f47816 */ /* 0x000fe400000000f4 */
[----:B------:R-:W-:Y:S02]  /*9660*/  FADD.FTZ R246, R209, -R246 ;  /* 0x800000f6d1f67221 */ /* 0x000fe40000010000 */
[----:B------:R-:W-:Y:S01]  /*9670*/  SHF.L.U32 R248, R244, 0x10, RZ ;  /* 0x00000010f4f87819 */ /* 0x000fe200000006ff */
[-CC-:B------:R-:W-:Y:S01]  /*9680*/  FFMA.FTZ R244, R219, R177.reuse, R176.reuse ;  /* 0x000000b1dbf47223 */ /* 0x180fe200000100b0 */
[----:B------:R-:W-:Y:S01]  /*9690*/  FFMA.FTZ R176, R235, R177, R176 ;  /* 0x000000b1ebb07223 */ /* 0x000fe200000100b0 */
[----:B------:R-:W-:-:S02]  /*96a0*/  SHF.L.U32 R177, R148, 0x10, RZ ;  /* 0x0000001094b17819 */ /* 0x000fc400000006ff */
[----:B------:R-:W-:Y:S01]  /*96b0*/  FADD.FTZ R244, R217, -R244 ;  /* 0x800000f4d9f47221 */ /* 0x000fe20000010000 */
[----:B------:R-:W-:Y:S01]  /*96c0*/  FFMA.FTZ R245, R215, R246, R248 ;  /* 0x000000f6d7f57223 */ /* 0x000fe200000100f8 */
[----:B------:R-:W-:Y:S01]  /*96d0*/  FADD.FTZ R176, R234, -R176 ;  /* 0x800000b0eab07221 */ /* 0x000fe20000010000 */
[----:B------:R-:W-:Y:S01]  /*96e0*/  SHF.L.U32 R248, R173, 0x10, RZ ;  /* 0x00000010adf87819 */ /* 0x000fe200000006ff */
[----:B------:R-:W-:Y:S01]  /*96f0*/  FFMA.FTZ R177, R215, R244, R177 ;  /* 0x000000f4d7b17223 */ /* 0x000fe200000100b1 */
[----:B------:R-:W-:Y:S01]  /*9700*/  FADD.FTZ R244, R232, -R251 ;  /* 0x800000fbe8f47221 */ /* 0x000fe20000010000 */
[----:B------:R-:W-:Y:S02]  /*9710*/  SHF.L.U32 R251, R149, 0x10, RZ ;  /* 0x0000001095fb7819 */ /* 0x000fe400000006ff */
[----:B------:R-:W-:-:S03]  /*9720*/  FMUL.FTZ R177, R177, R224 ;  /* 0x000000e0b1b17220 */ /* 0x000fc60000410000 */
[----:B------:R-:W-:Y:S01]  /*9730*/  FFMA.FTZ R251, R215, R244, R251 ;  /* 0x000000f4d7fb7223 */ /* 0x000fe200000100fb */
[----:B------:R-:W-:Y:S01]  /*9740*/  FADD.FTZ R244, R236, -R249 ;  /* 0x800000f9ecf47221 */ /* 0x000fe20000010000 */
[----:B------:R-:W-:-:S05]  /*9750*/  SHF.L.U32 R249, R150, 0x10, RZ ;  /* 0x0000001096f97819 */ /* 0x000fca00000006ff */
[----:B------:R-:W-:Y:S01]  /*9760*/  FFMA.FTZ R249, R215, R244, R249 ;  /* 0x000000f4d7f97223 */ /* 0x000fe200000100f9 */
[----:B------:R-:W-:Y:S02]  /*9770*/  SHF.L.U32 R244, R172, 0x10, RZ ;  /* 0x00000010acf47819 */ /* 0x000fe400000006ff */
[----:B------:R-:W-:Y:S01]  /*9780*/  PRMT R172, R151, 0x7632, R172 ;  /* 0x0000763297ac7816 */ /* 0x000fe200000000ac */
[----:B------:R-:W-:Y:S02]  /*9790*/  FMUL.FTZ R249, R249, R224 ;  /* 0x000000e0f9f97220 */ /* 0x000fe40000410000 */
[----:B------:R-:W-:Y:S01]  /*97a0*/  FFMA.FTZ R136, R177, R244, R136 ;  /* 0x000000f4b1887223 */ /* 0x000fe20000010088 */
[----:B------:R-:W-:Y:S01]  /*97b0*/  SHF.L.U32 R246, R172, 0x10, RZ ;  /* 0x00000010acf67819 */ /* 0x000fe200000006ff */
[----:B------:R-:W-:Y:S01]  /*97c0*/  FADD.FTZ R244, R208, -R247 ;  /* 0x800000f7d0f47221 */ /* 0x000fe20000010000 */
[----:B------:R-:W-:-:S03]  /*97d0*/  PRMT R172, R172, 0x7632, R172 ;  /* 0x00007632acac7816 */ /* 0x000fc600000000ac */
[--C-:B------:R-:W-:Y:S01]  /*97e0*/  FFMA.FTZ R247, R215, R244, R246.reuse ;  /* 0x000000f4d7f77223 */ /* 0x100fe200000100f6 */
[----:B------:R-:W-:Y:S02]  /*97f0*/  SHF.L.U32 R244, R151, 0x10, RZ ;  /* 0x0000001097f47819 */ /* 0x000fe400000006ff */
[----:B------:R-:W-:Y:S01]  /*9800*/  PRMT R246, R173, 0x7632, R246 ;  /* 0x00007632adf67816 */ /* 0x000fe200000000f6 */
[----:B------:R-:W-:Y:S02]  /*9810*/  FMUL.FTZ R173, R251, R224 ;  /* 0x000000e0fbad7220 */ /* 0x000fe40000410000 */
[----:B------:R-:W-:Y:S01]  /*9820*/  FFMA.FTZ R215, R215, R176, R244 ;  /* 0x000000b0d7d77223 */ /* 0x000fe200000100f4 */
[----:B------:R-:W-:Y:S01]  /*9830*/  SHF.L.U32 R176, R172, 0x10, RZ ;  /* 0x00000010acb07819 */ /* 0x000fe200000006ff */
[-C--:B------:R-:W-:Y:S01]  /*9840*/  FMUL.FTZ R172, R178, R224.reuse ;  /* 0x000000e0b2ac7220 */ /* 0x080fe20000410000 */
[-C--:B------:R-:W-:Y:S01]  /*9850*/  FMUL.FTZ R178, R245, R224.reuse ;  /* 0x000000e0f5b27220 */ /* 0x080fe20000410000 */
[-C--:B------:R-:W-:Y:S01]  /*9860*/  FMUL.FTZ R244, R247, R224.reuse ;  /* 0x000000e0f7f47220 */ /* 0x080fe20000410000 */
[----:B------:R-:W-:Y:S01]  /*9870*/  FMUL.FTZ R215, R215, R224 ;  /* 0x000000e0d7d77220 */ /* 0x000fe20000410000 */
[----:B------:R-:W-:Y:S01]  /*9880*/  FFMA.FTZ R137, R172, R176, R137 ;  /* 0x000000b0ac897223 */ /* 0x000fe20000010089 */
[----:B------:R-:W-:Y:S01]  /*9890*/  FMUL.FTZ R176, R179, R224 ;  /* 0x000000e0b3b07220 */ /* 0x000fe20000410000 */
[C---:B------:R-:W-:Y:S01]  /*98a0*/  SHF.L.U32 R179, R174.reuse, 0x10, RZ ;  /* 0x00000010aeb37819 */ /* 0x040fe200000006ff */
[----:B------:R-:W-:Y:S01]  /*98b0*/  FFMA.FTZ R138, R173, R248, R138 ;  /* 0x000000f8ad8a7223 */ /* 0x000fe2000001008a */
[----:B------:R-:W-:-:S02]  /*98c0*/  PRMT R174, R174, 0x7632, R174 ;  /* 0x00007632aeae7816 */ /* 0x000fc400000000ae */
[----:B------:R-:W-:Y:S01]  /*98d0*/  SHF.L.U32 R246, R246, 0x10, RZ ;  /* 0x00000010f6f67819 */ /* 0x000fe200000006ff */
[----:B------:R-:W-:Y:S01]  /*98e0*/  FFMA.FTZ R140, R249, R179, R140 ;  /* 0x000000b3f98c7223 */ /* 0x000fe2000001008c */
[----:B------:R-:W-:Y:S02]  /*98f0*/  SHF.L.U32 R174, R174, 0x10, RZ ;  /* 0x00000010aeae7819 */ /* 0x000fe400000006ff */
[C---:B------:R-:W-:Y:S01]  /*9900*/  PRMT R179, R175.reuse, 0x7632, R179 ;  /* 0x00007632afb37816 */ /* 0x040fe200000000b3 */
[----:B------:R-:W-:Y:S01]  /*9910*/  FFMA.FTZ R139, R176, R246, R139 ;  /* 0x000000f6b08b7223 */ /* 0x000fe2000001008b */
[----:B------:R-:W-:Y:S01]  /*9920*/  SHF.L.U32 R175, R175, 0x10, RZ ;  /* 0x00000010afaf7819 */ /* 0x000fe200000006ff */
[----:B------:R-:W-:Y:S01]  /*9930*/  FFMA.FTZ R141, R178, R174, R141 ;  /* 0x000000aeb28d7223 */ /* 0x000fe2000001008d */
[----:B------:R-:W-:Y:S02]  /*9940*/  SHF.L.U32 R179, R179, 0x10, RZ ;  /* 0x00000010b3b37819 */ /* 0x000fe400000006ff */
[----:B------:R-:W-:Y:S01]  /*9950*/  SHF.L.U32 R174, R55, 0x10, RZ ;  /* 0x0000001037ae7819 */ /* 0x000fe200000006ff */
[----:B------:R-:W-:-:S02]  /*9960*/  FFMA.FTZ R142, R215, R175, R142 ;  /* 0x000000afd78e7223 */ /* 0x000fc4000001008e */
        /* <DEDUP_REMOVED lines=13> */
[----:B------:R-:W-:Y:S01]  /*9a40*/  SHF.L.U32 R173, R7, 0x10, RZ ;  /* 0x0000001007ad7819 */ /* 0x000fe200000006ff */
[----:B------:R-:W-:-:S02]  /*9a50*/  FMUL.FTZ R179, R179, R176 ;  /* 0x000000b0b3b37220 */ /* 0x000fc40000410000 */
[----:B------:R-:W-:Y:S01]  /*9a60*/  FMUL.FTZ R177, R174, R177 ;  /* 0x000000b1aeb17220 */ /* 0x000fe20000410000 */
[----:B------:R-:W-:Y:S01]  /*9a70*/  F2FP.BF16.F32.PACK_AB R174, R224, R249 ;  /* 0x000000f9e0ae723e */ /* 0x000fe200000010ff */
[----:B------:R-:W-:Y:S01]  /*9a80*/  FMUL.FTZ R172, R173, R172 ;  /* 0x000000acadac7220 */ /* 0x000fe20000410000 */
[----:B------:R-:W-:-:S04]  /*9a90*/  F2FP.BF16.F32.PACK_AB R173, R179, R178 ;  /* 0x000000b2b3ad723e */ /* 0x000fc800000010ff */
[----:B------:R-:W-:-:S07]  /*9aa0*/  F2FP.BF16.F32.PACK_AB R172, R172, R177 ;  /* 0x000000b1acac723e */ /* 0x000fce00000010ff */
.L_x_228:
[----:B------:R-:W0:Y:S08]  /*9ab0*/  @P1 LDC.64 R178, c[0x0][0x478] ;  /* 0x00011e00ffb21b82 */ /* 0x000e300000000a00 */
[----:B------:R-:W1:Y:S01]  /*9ac0*/  LDC.64 R176, c[0x0][0x468] ;  /* 0x00011a00ffb07b82 */ /* 0x000e620000000a00 */
[----:B0-----:R-:W-:-:S05]  /*9ad0*/  @P1 IMAD.WIDE.U32 R178, R193, 0x10, R178 ;  /* 0x00000010c1b21825 */ /* 0x001fca00078e00b2 */
[----:B------:R4:W-:Y:S01]  /*9ae0*/  @P1 STG.E.128 desc[UR6][R178.64], R144 ;  /* 0x00000090b2001986 */ /* 0x0009e2000c101d06 */
[----:B-1----:R-:W-:-:S05]  /*9af0*/  IMAD.WIDE.U32 R176, R193, 0x10, R176 ;  /* 0x00000010c1b07825 */ /* 0x002fca00078e00b0 */
[----:B------:R4:W-:Y:S02]  /*9b00*/  STG.E.128 desc[UR6][R176.64], R172 ;  /* 0x000000acb0007986 */ /* 0x0009e4000c101d06 */
.L_x_212:
[----:B------:R-:W-:Y:S05]  /*9b10*/  BSYNC.RECONVERGENT B1 ;  /* 0x0000000000017941 */ /* 0x000fea0003800200 */
.L_x_198:
[----:B0-234-:R-:W0:Y:S02]  /*9b20*/  LDC.64 R172, c[0x0][0x380] ;  /* 0x0000e000ffac7b82 */ /* 0x01de240000000a00 */
[----:B0-----:R-:W-:-:S04]  /*9b30*/  LEA R194, R172, R194, 0x2 ;  /* 0x000000c2acc27211 */ /* 0x001fc800078e10ff */
[----:B------:R-:W-:-:S13]  /*9b40*/  ISETP.GE.AND P1, PT, R194, R173, PT ;  /* 0x000000adc200720c */ /* 0x000fda0003f26270 */
[----:B------:R-:W-:Y:S05]  /*9b50*/  @!P1 BRA `(.L_x_229) ;  /* 0xffffff6c00cc9947 */ /* 0x000fea000383ffff */
.L_x_181:
[----:B------:R-:W-:Y:S05]  /*9b60*/  BSYNC B0 ;  /* 0x0000000000007941 */ /* 0x000fea0003800000 */
.L_x_180:
[----:B------:R-:W0:Y:S01]  /*9b70*/  S2R R5, SR_CgaCtaId ;  /* 0x0000000000057919 */ /* 0x000e220000008800 */
[C---:B------:R-:W-:Y:S01]  /*9b80*/  SHF.L.U32 R2, R180.reuse, 0x7, RZ ;  /* 0x00000007b4027819 */ /* 0x040fe200000006ff */
[----:B------:R-:W-:Y:S05]  /*9b90*/  WARPSYNC.ALL ;  /* 0x0000000000007948 */ /* 0x000fea0003800000 */
[----:B------:R-:W-:Y:S01]  /*9ba0*/  SHF.L.U32 R0, R180, 0x5, RZ ;  /* 0x00000005b4007819 */ /* 0x000fe200000006ff */
[----:B------:R-:W1:Y:S01]  /*9bb0*/  S2UR UR4, SR_CTAID.X ;  /* 0x00000000000479c3 */ /* 0x000e620000002500 */
[----:B------:R-:W-:Y:S01]  /*9bc0*/  MOV R4, 0x400 ;  /* 0x0000040000047802 */ /* 0x000fe20000000f00 */
[----:B------:R-:W2:Y:S01]  /*9bd0*/  LDCU.128 UR16, c[0x0][0x440] ;  /* 0x00008800ff1077ac */ /* 0x000ea20008000c00 */
[----:B------:R-:W-:Y:S01]  /*9be0*/  LOP3.LUT R3, R2, 0x3000, RZ, 0xc0, !PT ;  /* 0x0000300002037812 */ /* 0x000fe200078ec0ff */
[----:B------:R-:W-:Y:S03]  /*9bf0*/  BSSY.RECONVERGENT B0, `(.L_x_230) ;  /* 0x0000093000007945 */ /* 0x000fe60003800200 */
[----:B------:R-:W-:-:S02]  /*9c00*/  LOP3.LUT R0, R3, 0x3e0, R0, 0xf8, !PT ;  /* 0x000003e003007812 */ /* 0x000fc400078ef800 */
        /* <DEDUP_REMOVED lines=14> */
[----:B------:R-:W-:Y:S04]  /*9cf0*/  LDS R9, [R8+0x200] ;  /* 0x0002000008097984 */ /* 0x000fe80000000800 */
[----:B------:R-:W-:Y:S04]  /*9d00*/  LDS R16, [R8+0x1200] ;  /* 0x0012000008107984 */ /* 0x000fe80000000800 */
[----:B------:R-:W-:Y:S04]  /*9d10*/  LDS R10, [R8+0x400] ;  /* 0x00040000080a7984 */ /* 0x000fe80000000800 */
[----:B------:R-:W-:Y:S04]  /*9d20*/  LDS R17, [R8+0x1400] ;  /* 0x0014000008117984 */ /* 0x000fe80000000800 */
[----:B------:R-:W-:Y:S04]  /*9d30*/  LDS R11, [R8+0x600] ;  /* 0x00060000080b7984 */ /* 0x000fe80000000800 */
[----:B------:R-:W-:Y:S04]  /*9d40*/  LDS R18, [R8+0x1600] ;  /* 0x0016000008127984 */ /* 0x000fe80000000800 */
[----:B------:R-:W-:Y:S04]  /*9d50*/  LDS R12, [R8+0x800] ;  /* 0x00080000080c7984 */ /* 0x000fe80000000800 */
[----:B------:R-:W-:Y:S04]  /*9d60*/  LDS R19, [R8+0x1800] ;  /* 0x0018000008137984 */ /* 0x000fe80000000800 */
[----:B------:R-:W-:Y:S01]  /*9d70*/  LDS R13, [R8+0xa00] ;  /* 0x000a0000080d7984 */ /* 0x000fe20000000800 */
[----:B0-----:R-:W-:-:S03]  /*9d80*/  FADD.FTZ R2, RZ, R2 ;  /* 0x00000002ff027221 */ /* 0x001fc60000010000 */
[----:B------:R-:W-:Y:S01]  /*9d90*/  LDS R20, [R8+0x1a00] ;  /* 0x001a000008147984 */ /* 0x000fe20000000800 */
[----:B---3--:R-:W-:-:S03]  /*9da0*/  FADD.FTZ R2, R2, R3 ;  /* 0x0000000302027221 */ /* 0x008fc60000010000 */
[----:B------:R-:W-:Y:S04]  /*9db0*/  LDS R14, [R8+0xc00] ;  /* 0x000c0000080e7984 */ /* 0x000fe80000000800 */
[----:B------:R-:W-:Y:S04]  /*9dc0*/  LDS R21, [R8+0x1c00] ;  /* 0x001c000008157984 */ /* 0x000fe80000000800 */
[----:B------:R-:W-:Y:S04]  /*9dd0*/  LDS R15, [R8+0xe00] ;  /* 0x000e0000080f7984 */ /* 0x000fe80000000800 */
[----:B------:R-:W-:Y:S04]  /*9de0*/  LDS R22, [R8+0x1e00] ;  /* 0x001e000008167984 */ /* 0x000fe80000000800 */
[----:B------:R-:W0:Y:S04]  /*9df0*/  LDS R5, [R8+0x2000] ;  /* 0x0020000008057984 */ /* 0x000e280000000800 */
[----:B-----5:R-:W-:Y:S04]  /*9e00*/  LDS R24, [R8+0x2200] ;  /* 0x0022000008187984 */ /* 0x020fe80000000800 */
[----:B------:R-:W-:Y:S04]  /*9e10*/  LDS R25, [R8+0x2400] ;  /* 0x0024000008197984 */ /* 0x000fe80000000800 */
[----:B------:R-:W-:Y:S04]  /*9e20*/  LDS R26, [R8+0x2600] ;  /* 0x00260000081a7984 */ /* 0x000fe80000000800 */
[----:B------:R-:W-:Y:S04]  /*9e30*/  LDS R27, [R8+0x2800] ;  /* 0x00280000081b7984 */ /* 0x000fe80000000800 */
[----:B------:R-:W-:Y:S04]  /*9e40*/  LDS R28, [R8+0x2a00] ;  /* 0x002a0000081c7984 */ /* 0x000fe80000000800 */
[----:B------:R-:W-:Y:S04]  /*9e50*/  LDS R29, [R8+0x2c00] ;  /* 0x002c0000081d7984 */ /* 0x000fe80000000800 */
[----:B------:R-:W-:Y:S04]  /*9e60*/  LDS R30, [R8+0x2e00] ;  /* 0x002e0000081e7984 */ /* 0x000fe80000000800 */
[----:B------:R-:W3:Y:S04]  /*9e70*/  LDS R7, [R8+0x3000] ;  /* 0x0030000008077984 */ /* 0x000ee80000000800 */
[----:B------:R-:W-:Y:S04]  /*9e80*/  LDS R32, [R8+0x3200] ;  /* 0x0032000008207984 */ /* 0x000fe80000000800 */
[----:B------:R-:W-:Y:S01]  /*9e90*/  LDS R31, [R8+0x3400] ;  /* 0x00340000081f7984 */ /* 0x000fe20000000800 */
[----:B0-----:R-:W-:-:S03]  /*9ea0*/  FADD.FTZ R2, R2, R5 ;  /* 0x0000000502027221 */ /* 0x001fc60000010000 */
[----:B------:R-:W-:Y:S04]  /*9eb0*/  LDS R34, [R8+0x3600] ;  /* 0x0036000008227984 */ /* 0x000fe80000000800 */
[----:B------:R-:W-:Y:S04]  /*9ec0*/  LDS R33, [R8+0x3800] ;  /* 0x0038000008217984 */ /* 0x000fe80000000800 */
[----:B------:R-:W-:Y:S04]  /*9ed0*/  LDS R36, [R8+0x3a00] ;  /* 0x003a000008247984 */ /* 0x000fe80000000800 */
[----:B------:R-:W-:Y:S04]  /*9ee0*/  LDS R35, [R8+0x3c00] ;  /* 0x003c000008237984 */ /* 0x000fe80000000800 */
[----:B------:R-:W-:Y:S01]  /*9ef0*/  LDS R38, [R8+0x3e00] ;  /* 0x003e000008267984 */ /* 0x000fe20000000800 */
[----:B------:R-:W-:Y:S06]  /*9f00*/  BAR.SYNC.DEFER_BLOCKING 0x0 ;  /* 0x0000000000007b1d */ /* 0x000fec0000010000 */
[----:B------:R-:W-:Y:S04]  /*9f10*/  STS.128 [R0], R56 ;  /* 0x0000003800007388 */ /* 0x000fe80000000c00 */
[----:B------:R-:W-:Y:S04]  /*9f20*/  STS.128 [R0+0x10], R60 ;  /* 0x0000103c00007388 */ /* 0x000fe80000000c00 */
[----:B------:R-:W-:Y:S04]  /*9f30*/  STS.128 [R0+0x400], R88 ;  /* 0x0004005800007388 */ /* 0x000fe80000000c00 */
[----:B------:R-:W-:Y:S04]  /*9f40*/  STS.128 [R0+0x410], R92 ;  /* 0x0004105c00007388 */ /* 0x000fe80000000c00 */
[----:B------:R-:W-:Y:S04]  /*9f50*/  STS.128 [R0+0x800], R64 ;  /* 0x0008004000007388 */ /* 0x000fe80000000c00 */
[----:B------:R-:W-:Y:S04]  /*9f60*/  STS.128 [R0+0x810], R68 ;  /* 0x0008104400007388 */ /* 0x000fe80000000c00 */
[----:B------:R1:W-:Y:S04]  /*9f70*/  STS.128 [R0+0xc00], R72 ;  /* 0x000c004800007388 */ /* 0x0003e80000000c00 */
[----:B------:R-:W-:Y:S01]  /*9f80*/  STS.128 [R0+0xc10], R76 ;  /* 0x000c104c00007388 */ /* 0x000fe20000000c00 */
[----:B------:R-:W-:Y:S01]  /*9f90*/  BAR.SYNC.DEFER_BLOCKING 0x0 ;  /* 0x0000000000007b1d */ /* 0x000fe20000010000 */
[----:B-1----:R-:W-:-:S05]  /*9fa0*/  IMAD R75, R23, UR4, RZ ;  /* 0x00000004174b7c24 */ /* 0x002fca000f8e02ff */
[----:B------:R-:W0:Y:S01]  /*9fb0*/  LDCU.64 UR4, c[0x0][0x460] ;  /* 0x00008c00ff0477ac */ /* 0x000e220008000a00 */
[----:B------:R-:W-:Y:S02]  /*9fc0*/  IADD3 R72, P0, PT, R75, R180, RZ ;  /* 0x000000b44b487210 */ /* 0x000fe40007f1e0ff */
[----:B------:R-:W-:Y:S02]  /*9fd0*/  LOP3.LUT R180, R180, 0x7f, RZ, 0x3c, !PT ;  /* 0x0000007fb4b47812 */ /* 0x000fe400078e3cff */
[----:B------:R-:W-:Y:S02]  /*9fe0*/  IADD3.X R75, PT, PT, RZ, RZ, RZ, P0, !PT ;  /* 0x000000ffff4b7210 */ /* 0x000fe400007fe4ff */
[----:B------:R-:W-:Y:S01]  /*9ff0*/  IADD3 R180, PT, PT, R180, R23, RZ ;  /* 0x00000017b4b47210 */ /* 0x000fe20007ffe0ff */
[----:B---3--:R-:W-:Y:S01]  /*a000*/  FADD.FTZ R23, R2, R7 ;  /* 0x0000000702177221 */ /* 0x008fe20000010000 */
[----:B------:R-:W-:Y:S02]  /*a010*/  SHF.L.U64.HI R70, R72, 0x2, R75 ;  /* 0x0000000248467819 */ /* 0x000fe4000001024b */
[C---:B------:R-:W-:Y:S01]  /*a020*/  ISETP.GE.U32.AND P6, PT, R180.reuse, 0x100, PT ;  /* 0x00000100b400780c */ /* 0x040fe20003fc6070 */
[----:B------:R-:W1:Y:S01]  /*a030*/  LDS R4, [R8] ;  /* 0x0000000008047984 */ /* 0x000e620000000800 */
[----:B------:R-:W-:-:S03]  /*a040*/  ISETP.GE.U32.AND P5, PT, R180, 0x180, PT ;  /* 0x00000180b400780c */ /* 0x000fc60003fa6070 */
        /* <DEDUP_REMOVED lines=10> */
[----:B-1----:R-:W-:-:S03]  /*a0f0*/  FADD.FTZ R4, RZ, R4 ;  /* 0x00000004ff047221 */ /* 0x002fc60000010000 */
[----:B------:R-:W-:Y:S01]  /*a100*/  LDS R49, [R8+0x1a00] ;  /* 0x001a000008317984 */ /* 0x000fe20000000800 */
[----:B---3--:R-:W-:-:S03]  /*a110*/  FADD.FTZ R4, R4, R45 ;  /* 0x0000002d04047221 */ /* 0x008fc60000010000 */
[----:B------:R-:W-:Y:S04]  /*a120*/  LDS R43, [R8+0xc00] ;  /* 0x000c0000082b7984 */ /* 0x000fe80000000800 */
[----:B------:R-:W-:Y:S04]  /*a130*/  LDS R52, [R8+0x1c00] ;  /* 0x001c000008347984 */ /* 0x000fe80000000800 */
[----:B------:R-:W-:Y:S04]  /*a140*/  LDS R44, [R8+0xe00] ;  /* 0x000e0000082c7984 */ /* 0x000fe80000000800 */
[----:B------:R-:W-:Y:S04]  /*a150*/  LDS R51, [R8+0x1e00] ;  /* 0x001e000008337984 */ /* 0x000fe80000000800 */
[----:B------:R-:W1:Y:S04]  /*a160*/  LDS R53, [R8+0x2000] ;  /* 0x0020000008357984 */ /* 0x000e680000000800 */
[----:B------:R-:W-:Y:S04]  /*a170*/  LDS R54, [R8+0x2200] ;  /* 0x0022000008367984 */ /* 0x000fe80000000800 */
        /* <DEDUP_REMOVED lines=9> */
[----:B-1----:R-:W-:-:S03]  /*a210*/  FADD.FTZ R4, R4, R53 ;  /* 0x0000003504047221 */ /* 0x002fc60000010000 */
[----:B------:R-:W-:Y:S04]  /*a220*/  LDS R63, [R8+0x3600] ;  /* 0x00360000083f7984 */ /* 0x000fe80000000800 */
[----:B------:R-:W-:Y:S04]  /*a230*/  LDS R66, [R8+0x3800] ;  /* 0x0038000008427984 */ /* 0x000fe80000000800 */
[----:B------:R-:W-:Y:S04]  /*a240*/  LDS R65, [R8+0x3a00] ;  /* 0x003a000008417984 */ /* 0x000fe80000000800 */
[----:B------:R-:W-:Y:S04]  /*a250*/  LDS R68, [R8+0x3c00] ;  /* 0x003c000008447984 */ /* 0x000fe80000000800 */
[----:B------:R-:W-:Y:S01]  /*a260*/  LDS R67, [R8+0x3e00] ;  /* 0x003e000008437984 */ /* 0x000fe20000000800 */
[----:B------:R-:W-:Y:S01]  /*a270*/  BAR.SYNC.DEFER_BLOCKING 0x0 ;  /* 0x0000000000007b1d */ /* 0x000fe20000010000 */
[----:B---3--:R-:W-:-:S05]  /*a280*/  FADD.FTZ R61, R4, R61 ;  /* 0x0000003d043d7221 */ /* 0x008fca0000010000 */
[----:B------:R-:W-:Y:S04]  /*a290*/  STS.128 [R0], R112 ;  /* 0x0000007000007388 */ /* 0x000fe80000000c00 */
[----:B------:R-:W-:Y:S04]  /*a2a0*/  STS.128 [R0+0x10], R116 ;  /* 0x0000107400007388 */ /* 0x000fe80000000c00 */
[----:B------:R-:W-:Y:S04]  /*a2b0*/  STS.128 [R0+0x400], R120 ;  /* 0x0004007800007388 */ /* 0x000fe80000000c00 */
[----:B------:R-:W-:Y:S04]  /*a2c0*/  STS.128 [R0+0x410], R124 ;  /* 0x0004107c00007388 */ /* 0x000fe80000000c00 */
[----:B------:R-:W-:Y:S04]  /*a2d0*/  STS.128 [R0+0x800], R128 ;  /* 0x0008008000007388 */ /* 0x000fe80000000c00 */
[----:B------:R-:W-:Y:S04]  /*a2e0*/  STS.128 [R0+0x810], R132 ;  /* 0x0008108400007388 */ /* 0x000fe80000000c00 */
[----:B------:R-:W-:Y:S04]  /*a2f0*/  STS.128 [R0+0xc00], R136 ;  /* 0x000c008800007388 */ /* 0x000fe80000000c00 */
[----:B------:R1:W-:Y:S01]  /*a300*/  STS.128 [R0+0xc10], R140 ;  /* 0x000c108c00007388 */ /* 0x0003e20000000c00 */
[----:B------:R-:W-:Y:S01]  /*a310*/  BAR.SYNC.DEFER_BLOCKING 0x0 ;  /* 0x0000000000007b1d */ /* 0x000fe20000010000 */
[----:B-1----:R-:W-:-:S04]  /*a320*/  SHF.L.U32 R0, R72, 0x2, RZ ;  /* 0x0000000248007819 */ /* 0x002fc800000006ff */
[C---:B--2---:R-:W-:Y:S02]  /*a330*/  IADD3 R74, P0, PT, R0.reuse, UR18, RZ ;  /* 0x00000012004a7c10 */ /* 0x044fe4000ff1e0ff */
[----:B------:R-:W-:Y:S02]  /*a340*/  IADD3 R72, P1, PT, R0, UR16, RZ ;  /* 0x0000001000487c10 */ /* 0x000fe4000ff3e0ff */
[C---:B------:R-:W-:Y:S02]  /*a350*/  IADD3.X R77, PT, PT, R70.reuse, UR19, RZ, P0, !PT ;  /* 0x00000013464d7c10 */ /* 0x040fe400087fe4ff */
[----:B------:R-:W-:Y:S01]  /*a360*/  IADD3.X R75, PT, PT, R70, UR17, RZ, P1, !PT ;  /* 0x00000011464b7c10 */ /* 0x000fe20008ffe4ff */
[----:B------:R-:W1:Y:S04]  /*a370*/  LDS R6, [R8] ;  /* 0x0000000008067984 */ /* 0x000e680000000800 */
[----:B------:R-:W2:Y:S04]  /*a380*/  LDS R69, [R8+0x1000] ;  /* 0x0010000008457984 */ /* 0x000ea80000000800 */
[----:B------:R-:W3:Y:S04]  /*a390*/  LDS R71, [R8+0x2000] ;  /* 0x0020000008477984 */ /* 0x000ee80000000800 */
[----:B------:R-:W4:Y:S01]  /*a3a0*/  LDS R73, [R8+0x3000] ;  /* 0x0030000008497984 */ /* 0x000f220000000800 */
[----:B-1----:R-:W-:-:S04]  /*a3b0*/  FADD.FTZ R6, RZ, R6 ;  /* 0x00000006ff067221 */ /* 0x002fc80000010000 */
[----:B--2---:R-:W-:Y:S01]  /*a3c0*/  FADD.FTZ R6, R6, R69 ;  /* 0x0000004506067221 */ /* 0x004fe20000010000 */
[----:B0-----:R-:W-:-:S03]  /*a3d0*/  IADD3 R69, P0, PT, R0, UR4, RZ ;  /* 0x0000000400457c10 */ /* 0x001fc6000ff1e0ff */
[----:B---3--:R-:W-:Y:S01]  /*a3e0*/  FADD.FTZ R6, R6, R71 ;  /* 0x0000004706067221 */ /* 0x008fe20000010000 */
[----:B------:R-:W-:Y:S02]  /*a3f0*/  IADD3.X R70, PT, PT, R70, UR5, RZ, P0, !PT ;  /* 0x0000000546467c10 */ /* 0x000fe400087fe4ff */
[----:B------:R-:W-:Y:S01]  /*a400*/  ISETP.GE.U32.AND P0, PT, R180, 0x80, PT ;  /* 0x00000080b400780c */ /* 0x000fe20003f06070 */
[----:B----4-:R-:W-:-:S12]  /*a410*/  FADD.FTZ R73, R6, R73 ;  /* 0x0000004906497221 */ /* 0x010fd80000010000 */
[----:B------:R-:W-:Y:S05]  /*a420*/  @!P0 BRA `(.L_x_231) ;  /* 0x00000000003c8947 */ /* 0x000fea0003800000 */
[----:B------:R-:W-:Y:S02]  /*a430*/  MOV R2, R74 ;  /* 0x0000004a00027202 */ /* 0x000fe40000000f00 */
[----:B------:R-:W-:Y:S02]  /*a440*/  MOV R3, R77 ;  /* 0x0000004d00037202 */ /* 0x000fe40000000f00 */
[----:B------:R-:W-:Y:S02]  /*a450*/  MOV R4, R72 ;  /* 0x0000004800047202 */ /* 0x000fe40000000f00 */
[----:B------:R-:W-:Y:S01]  /*a460*/  MOV R5, R75 ;  /* 0x0000004b00057202 */ /* 0x000fe20000000f00 */
[----:B------:R0:W-:Y:S01]  /*a470*/  STG.E desc[UR6][R2.64], R61 ;  /* 0x0000003d02007986 */ /* 0x0001e2000c101906 */
[----:B------:R-:W-:Y:S02]  /*a480*/  MOV R6, R69 ;  /* 0x0000004500067202 */ /* 0x000fe40000000f00 */
[----:B------:R-:W-:Y:S01]  /*a490*/  MOV R7, R70 ;  /* 0x0000004600077202 */ /* 0x000fe20000000f00 */
[----:B------:R0:W-:Y:S01]  /*a4a0*/  STG.E desc[UR6][R4.64], R23 ;  /* 0x0000001704007986 */ /* 0x0001e2000c101906 */
[----:B------:R-:W-:-:S02]  /*a4b0*/  IADD3 R74, P0, PT, R74, 0x200, RZ ;  /* 0x000002004a4a7810 */ /* 0x000fc40007f1e0ff */
[----:B------:R-:W-:Y:S01]  /*a4c0*/  IADD3 R72, P1, PT, R72, 0x200, RZ ;  /* 0x0000020048487810 */ /* 0x000fe20007f3e0ff */
[----:B------:R0:W-:Y:S01]  /*a4d0*/  STG.E desc[UR6][R6.64], R73 ;  /* 0x0000004906007986 */ /* 0x0001e2000c101906 */
[----:B------:R-:W-:Y:S02]  /*a4e0*/  IADD3 R69, P2, PT, R69, 0x200, RZ ;  /* 0x0000020045457810 */ /* 0x000fe40007f5e0ff */
[----:B------:R-:W-:Y:S02]  /*a4f0*/  IADD3.X R77, PT, PT, RZ, R77, RZ, P0, !PT ;  /* 0x0000004dff4d7210 */ /* 0x000fe400007fe4ff */
[----:B------:R-:W-:Y:S02]  /*a500*/  IADD3.X R75, PT, PT, RZ, R75, RZ, P1, !PT ;  /* 0x0000004bff4b7210 */ /* 0x000fe40000ffe4ff */
[----:B------:R-:W-:-:S07]  /*a510*/  IADD3.X R70, PT, PT, RZ, R70, RZ, P2, !PT ;  /* 0x00000046ff467210 */ /* 0x000fce00017fe4ff */
.L_x_231:
[----:B------:R-:W-:Y:S05]  /*a520*/  BSYNC.RECONVERGENT B0 ;  /* 0x0000000000007941 */ /* 0x000fea0003800200 */
.L_x_230:
[----:B------:R-:W-:Y:S01]  /*a530*/  FADD.FTZ R14, RZ, R14 ;  /* 0x0000000eff0e7221 */ /* 0x000fe20000010000 */
[----:B------:R-:W-:Y:S01]  /*a540*/  FADD.FTZ R10, RZ, R10 ;  /* 0x0000000aff0a7221 */ /* 0x000fe20000010000 */
[----:B------:R-:W-:Y:S01]  /*a550*/  FADD.FTZ R12, RZ, R12 ;  /* 0x0000000cff0c7221 */ /* 0x000fe20000010000 */
[----:B0-----:R-:W0:Y:S01]  /*a560*/  LDS R7, [R8+0xe00] ;  /* 0x000e000008077984 */ /* 0x001e220000000800 */
[----:B------:R-:W-:Y:S01]  /*a570*/  FADD.FTZ R14, R14, R21 ;  /* 0x000000150e0e7221 */ /* 0x000fe20000010000 */
[----:B------:R-:W-:Y:S01]  /*a580*/  FADD.FTZ R10, R10, R17 ;  /* 0x000000110a0a7221 */ /* 0x000fe20000010000 */
[----:B------:R-:W-:Y:S01]  /*a590*/  FADD.FTZ R12, R12, R19 ;  /* 0x000000130c0c7221 */ /* 0x000fe20000010000 */
[----:B------:R-:W1:Y:S01]  /*a5a0*/  LDS R0, [R8+0x200] ;  /* 0x0002000008007984 */ /* 0x000e620000000800 */
[----:B------:R-:W-:Y:S01]  /*a5b0*/  FADD.FTZ R14, R14, R29 ;  /* 0x0000001d0e0e7221 */ /* 0x000fe20000010000 */
[----:B------:R-:W-:Y:S01]  /*a5c0*/  FADD.FTZ R10, R10, R25 ;  /* 0x000000190a0a7221 */ /* 0x000fe20000010000 */
[----:B------:R-:W-:Y:S01]  /*a5d0*/  FADD.FTZ R12, R12, R27 ;  /* 0x0000001b0c0c7221 */ /* 0x000fe20000010000 */
[----:B------:R-:W-:Y:S01]  /*a5e0*/  FADD.FTZ R13, RZ, R13 ;  /* 0x0000000dff0d7221 */ /* 0x000fe20000010000 */
[----:B------:R-:W-:Y:S01]  /*a5f0*/  FADD.FTZ R35, R14, R35 ;  /* 0x000000230e237221 */ /* 0x000fe20000010000 */
[----:B------:R-:W2:Y:S01]  /*a600*/  LDS R2, [R8+0x400] ;  /* 0x0004000008027984 */ /* 0x000ea20000000800 */
[----:B------:R-:W-:Y:S01]  /*a610*/  FADD.FTZ R9, RZ, R9 ;  /* 0x00000009ff097221 */ /* 0x000fe20000010000 */
[----:B------:R-:W-:Y:S01]  /*a620*/  FADD.FTZ R11, RZ, R11 ;  /* 0x0000000bff0b7221 */ /* 0x000fe20000010000 */
[----:B------:R-:W-:Y:S01]  /*a630*/  FADD.FTZ R13, R13, R20 ;  /* 0x000000140d0d7221 */ /* 0x000fe20000010000 */
[----:B------:R-:W3:Y:S01]  /*a640*/  LDS R14, [R8+0x1e00] ;  /* 0x001e0000080e7984 */ /* 0x000ee20000000800 */
[----:B------:R-:W-:Y:S01]  /*a650*/  FADD.FTZ R31, R10, R31 ;  /* 0x0000001f0a1f7221 */ /* 0x000fe20000010000 */
[----:B------:R-:W-:Y:S01]  /*a660*/  FADD.FTZ R33, R12, R33 ;  /* 0x000000210c217221 */ /* 0x000fe20000010000 */
[----:B------:R-:W-:Y:S01]  /*a670*/  FADD.FTZ R40, RZ, R40 ;  /* 0x00000028ff287221 */ /* 0x000fe20000010000 */
[----:B------:R-:W4:Y:S01]  /*a680*/  LDS R17, [R8+0x1200] ;  /* 0x0012000008117984 */ /* 0x000f220000000800 */
[----:B------:R-:W-:Y:S01]  /*a690*/  FADD.FTZ R9, R9, R16 ;  /* 0x0000001009097221 */ /* 0x000fe20000010000 */
[----:B------:R-:W-:Y:S01]  /*a6a0*/  FADD.FTZ R11, R11, R18 ;  /* 0x000000120b0b7221 */ /* 0x000fe20000010000 */
[----:B------:R-:W-:Y:S01]  /*a6b0*/  FADD.FTZ R15, RZ, R15 ;  /* 0x0000000fff0f7221 */ /* 0x000fe20000010000 */
[----:B------:R-:W5:Y:S01]  /*a6c0*/  LDS R3, [R8+0x600] ;  /* 0x0006000008037984 */ /* 0x000f620000000800 */
[----:B------:R-:W-:Y:S01]  /*a6d0*/  FADD.FTZ R13, R13, R28 ;  /* 0x0000001c0d0d7221 */ /* 0x000fe20000010000 */
[----:B------:R-:W-:Y:S01]  /*a6e0*/  FADD.FTZ R40, R40, R47 ;  /* 0x0000002f28287221 */ /* 0x000fe20000010000 */
[----:B------:R-:W-:Y:S01]  /*a6f0*/  FADD.FTZ R42, RZ, R42 ;  /* 0x0000002aff2a7221 */ /* 0x000fe20000010000 */
[----:B------:R-:W5:Y:S01]  /*a700*/  LDS R4, [R8+0x800] ;  /* 0x0008000008047984 */ /* 0x000f620000000800 */
[----:B------:R-:W-:Y:S01]  /*a710*/  FADD.FTZ R44, RZ, R44 ;  /* 0x0000002cff2c7221 */ /* 0x000fe20000010000 */
[----:B------:R-:W-:Y:S01]  /*a720*/  FADD.FTZ R15, R15, R22 ;  /* 0x000000160f0f7221 */ /* 0x000fe20000010000 */
[----:B------:R-:W-:Y:S01]  /*a730*/  FADD.FTZ R9, R9, R24 ;  /* 0x0000001809097221 */ /* 0x000fe20000010000 */
[----:B------:R-:W5:Y:S01]  /*a740*/  LDS R5, [R8+0xa00] ;  /* 0x000a000008057984 */ /* 0x000f620000000800 */
[----:B------:R-:W-:Y:S01]  /*a750*/  FADD.FTZ R11, R11, R26 ;  /* 0x0000001a0b0b7221 */ /* 0x000fe20000010000 */
[----:B------:R-:W-:Y:S01]  /*a760*/  FADD.FTZ R42, R42, R49 ;  /* 0x000000312a2a7221 */ /* 0x000fe20000010000 */
[----:B------:R-:W-:Y:S01]  /*a770*/  FADD.FTZ R44, R44, R51 ;  /* 0x000000332c2c7221 */ /* 0x000fe20000010000 */
[----:B------:R-:W5:Y:S01]  /*a780*/  LDS R6, [R8+0xc00] ;  /* 0x000c000008067984 */ /* 0x000f620000000800 */
[----:B------:R-:W-:Y:S01]  /*a790*/  FADD.FTZ R37, RZ, R37 ;  /* 0x00000025ff257221 */ /* 0x000fe20000010000 */
[----:B------:R-:W-:Y:S01]  /*a7a0*/  FADD.FTZ R39, RZ, R39 ;  /* 0x00000027ff277221 */ /* 0x000fe20000010000 */
[----:B------:R-:W-:Y:S01]  /*a7b0*/  FADD.FTZ R41, RZ, R41 ;  /* 0x00000029ff297221 */ /* 0x000fe20000010000 */
[----:B------:R-:W5:Y:S01]  /*a7c0*/  LDS R20, [R8+0x2e00] ;  /* 0x002e000008147984 */ /* 0x000f620000000800 */
[----:B------:R-:W-:Y:S01]  /*a7d0*/  FADD.FTZ R43, RZ, R43 ;  /* 0x0000002bff2b7221 */ /* 0x000fe20000010000 */
[----:B0-----:R-:W-:Y:S01]  /*a7e0*/  FADD.FTZ R7, RZ, R7 ;  /* 0x00000007ff077221 */ /* 0x001fe20000010000 */
[----:B------:R-:W-:Y:S01]  /*a7f0*/  FADD.FTZ R37, R37, R46 ;  /* 0x0000002e25257221 */ /* 0x000fe20000010000 */
[----:B------:R-:W0:Y:S01]  /*a800*/  LDS R19, [R8+0x1400] ;  /* 0x0014000008137984 */ /* 0x000e220000000800 */
[----:B------:R-:W-:Y:S01]  /*a810*/  FADD.FTZ R39, R39, R48 ;  /* 0x0000003027277221 */ /* 0x000fe20000010000 */
[----:B-1----:R-:W-:Y:S01]  /*a820*/  FADD.FTZ R0, RZ, R0 ;  /* 0x00000000ff007221 */ /* 0x002fe20000010000 */
[----:B------:R-:W-:Y:S01]  /*a830*/  FADD.FTZ R41, R41, R50 ;  /* 0x0000003229297221 */ /* 0x000fe20000010000 */
[----:B------:R-:W1:Y:S01]  /*a840*/  LDS R10, [R8+0x1600] ;  /* 0x00160000080a7984 */ /* 0x000e620000000800 */
[----:B------:R-:W-:Y:S01]  /*a850*/  FADD.FTZ R43, R43, R52 ;  /* 0x000000342b2b7221 */ /* 0x000fe20000010000 */
[----:B------:R-:W-:Y:S01]  /*a860*/  FADD.FTZ R15, R15, R30 ;  /* 0x0000001e0f0f7221 */ /* 0x000fe20000010000 */
[----:B------:R-:W-:Y:S01]  /*a870*/  FADD.FTZ R37, R37, R54 ;  /* 0x0000003625257221 */ /* 0x000fe20000010000 */
[----:B------:R-:W1:Y:S01]  /*a880*/  LDS R21, [R8+0x1800] ;  /* 0x0018000008157984 */ /* 0x000e620000000800 */
[----:B--2---:R-:W-:Y:S01]  /*a890*/  FADD.FTZ R2, RZ, R2 ;  /* 0x00000002ff027221 */ /* 0x004fe20000010000 */
[----:B------:R-:W-:Y:S01]  /*a8a0*/  FADD.FTZ R39, R39, R56 ;  /* 0x0000003827277221 */ /* 0x000fe20000010000 */
[----:B------:R-:W-:Y:S01]  /*a8b0*/  FADD.FTZ R40, R40, R55 ;  /* 0x0000003728287221 */ /* 0x000fe20000010000 */
[----:B------:R-:W2:Y:S01]  /*a8c0*/  LDS R12, [R8+0x1a00] ;  /* 0x001a0000080c7984 */ /* 0x000ea20000000800 */
[----:B---3--:R-:W-:Y:S01]  /*a8d0*/  FADD.FTZ R7, R7, R14 ;  /* 0x0000000e07077221 */ /* 0x008fe20000010000 */
[----:B------:R-:W-:Y:S01]  /*a8e0*/  FADD.FTZ R41, R41, R58 ;  /* 0x0000003a29297221 */ /* 0x000fe20000010000 */
[----:B------:R-:W-:Y:S01]  /*a8f0*/  FADD.FTZ R42, R42, R57 ;  /* 0x000000392a2a7221 */ /* 0x000fe20000010000 */
[----:B------:R-:W3:Y:S01]  /*a900*/  LDS R23, [R8+0x1c00] ;  /* 0x001c000008177984 */ /* 0x000ee20000000800 */
[----:B----4-:R-:W-:Y:S01]  /*a910*/  FADD.FTZ R0, R0, R17 ;  /* 0x0000001100007221 */ /* 0x010fe20000010000 */
[----:B------:R-:W-:Y:S01]  /*a920*/  FADD.FTZ R43, R43, R60 ;  /* 0x0000003c2b2b7221 */ /* 0x000fe20000010000 */
[----:B------:R-:W-:Y:S01]  /*a930*/  FADD.FTZ R44, R44, R59 ;  /* 0x0000003b2c2c7221 */ /* 0x000fe20000010000 */
[----:B------:R-:W4:Y:S01]  /*a940*/  LDS R25, [R8+0x2200] ;  /* 0x0022000008197984 */ /* 0x000f220000000800 */
[----:B-----5:R-:W-:Y:S01]  /*a950*/  FADD.FTZ R3, RZ, R3 ;  /* 0x00000003ff037221 */ /* 0x020fe20000010000 */
[----:B------:R-:W-:Y:S01]  /*a960*/  BSSY.RECONVERGENT B0, `(.L_x_232) ;  /* 0x000003e000007945 */ /* 0x000fe20003800200 */
[C---:B------:R-:W-:Y:S01]  /*a970*/  ISETP.GE.U32.AND P0, PT, R180.reuse, 0x200, PT ;  /* 0x00000200b400780c */ /* 0x040fe20003f06070 */
[----:B------:R-:W5:Y:S01]  /*a980*/  LDS R28, [R8+0x3e00] ;  /* 0x003e0000081c7984 */ /* 0x000f620000000800 */
[----:B------:R-:W-:Y:S01]  /*a990*/  FADD.FTZ R4, RZ, R4 ;  /* 0x00000004ff047221 */ /* 0x000fe20000010000 */
[C---:B------:R-:W-:Y:S01]  /*a9a0*/  ISETP.GE.U32.AND P1, PT, R180.reuse, 0x280, PT ;  /* 0x00000280b400780c */ /* 0x040fe20003f26070 */
[----:B------:R-:W-:Y:S01]  /*a9b0*/  FADD.FTZ R9, R9, R32 ;  /* 0x0000002009097221 */ /* 0x000fe20000010000 */
        /* <DEDUP_REMOVED lines=9> */
[----:B------:R-:W-:Y:S01]  /*aa50*/  FADD.FTZ R7, R7, R20 ;  /* 0x0000001407077221 */ /* 0x000fe20000010000 */
[----:B------:R-:W-:Y:S01]  /*aa60*/  ISETP.GE.U32.AND P4, PT, R180, 0x400, PT ;  /* 0x00000400b400780c */ /* 0x000fe20003f86070 */
[----:B------:R-:W-:Y:S01]  /*aa70*/  FADD.FTZ R15, R15, R38 ;  /* 0x000000260f0f7221 */ /* 0x000fe20000010000 */
[----:B------:R-:W5:Y:S01]  /*aa80*/  LDS R18, [R8+0x2a00] ;  /* 0x002a000008127984 */ /* 0x000f620000000800 */
[----:B0-----:R-:W-:Y:S01]  /*aa90*/  FADD.FTZ R2, R2, R19 ;  /* 0x0000001302027221 */ /* 0x001fe20000010000 */
[----:B------:R-:W-:Y:S01]  /*aaa0*/  FADD.FTZ R37, R37, R62 ;  /* 0x0000003e25257221 */ /* 0x000fe20000010000 */
[----:B------:R-:W-:Y:S01]  /*aab0*/  FADD.FTZ R39, R39, R64 ;  /* 0x0000004027277221 */ /* 0x000fe20000010000 */
[----:B------:R-:W0:Y:S01]  /*aac0*/  LDS R45, [R8+0x2c00] ;  /* 0x002c0000082d7984 */ /* 0x000e220000000800 */
[----:B-1----:R-:W-:Y:S01]  /*aad0*/  FADD.FTZ R3, R3, R10 ;  /* 0x0000000a03037221 */ /* 0x002fe20000010000 */
[----:B------:R-:W-:Y:S01]  /*aae0*/  FADD.FTZ R63, R40, R63 ;  /* 0x0000003f283f7221 */ /* 0x000fe20000010000 */
[----:B------:R-:W-:Y:S01]  /*aaf0*/  FADD.FTZ R41, R41, R66 ;  /* 0x0000004229297221 */ /* 0x000fe20000010000 */
[----:B------:R-:W1:Y:S01]  /*ab00*/  LDS R47, [R8+0x3200] ;  /* 0x00320000082f7984 */ /* 0x000e620000000800 */
[----:B------:R-:W-:Y:S01]  /*ab10*/  FADD.FTZ R4, R4, R21 ;  /* 0x0000001504047221 */ /* 0x000fe20000010000 */
[----:B------:R-:W-:Y:S01]  /*ab20*/  FADD.FTZ R65, R42, R65 ;  /* 0x000000412a417221 */ /* 0x000fe20000010000 */
[----:B------:R-:W-:Y:S01]  /*ab30*/  FADD.FTZ R43, R43, R68 ;  /* 0x000000442b2b7221 */ /* 0x000fe20000010000 */
[----:B------:R0:W1:Y:S01]  /*ab40*/  LDS R22, [R8+0x3400] ;  /* 0x0034000008167984 */ /* 0x0000620000000800 */
[----:B--2---:R-:W-:Y:S01]  /*ab50*/  FADD.FTZ R5, R5, R12 ;  /* 0x0000000c05057221 */ /* 0x004fe20000010000 */
[----:B------:R-:W-:-:S02]  /*ab60*/  FADD.FTZ R67, R44, R67 ;  /* 0x000000432c437221 */ /* 0x000fc40000010000 */
[----:B------:R2:W2:Y:S01]  /*ab70*/  LDS R49, [R8+0x3600] ;  /* 0x0036000008317984 */ /* 0x0004a20000000800 */
[----:B---3--:R-:W-:-:S03]  /*ab80*/  FADD.FTZ R6, R6, R23 ;  /* 0x0000001706067221 */ /* 0x008fc60000010000 */
[----:B------:R3:W2:Y:S01]  /*ab90*/  LDS R24, [R8+0x3800] ;  /* 0x0038000008187984 */ /* 0x0006a20000000800 */
[----:B----4-:R-:W-:-:S03]  /*aba0*/  FADD.FTZ R0, R0, R25 ;  /* 0x0000001900007221 */ /* 0x010fc60000010000 */
[----:B------:R3:W4:Y:S01]  /*abb0*/  LDS R51, [R8+0x3a00] ;  /* 0x003a000008337984 */ /* 0x0007220000000800 */
[----:B-----5:R-:W-:-:S03]  /*abc0*/  FADD.FTZ R53, R7, R28 ;  /* 0x0000001c07357221 */ /* 0x020fc60000010000 */
[----:B------:R3:W2:Y:S01]  /*abd0*/  LDS R26, [R8+0x3c00] ;  /* 0x003c0000081a7984 */ /* 0x0006a20000000800 */
[----:B------:R-:W-:Y:S01]  /*abe0*/  FADD.FTZ R27, R2, R27 ;  /* 0x0000001b021b7221 */ /* 0x000fe20000010000 */
[----:B------:R-:W-:Y:S01]  /*abf0*/  FADD.FTZ R16, R3, R16 ;  /* 0x0000001003107221 */ /* 0x000fe20000010000 */
[----:B------:R-:W-:Y:S01]  /*ac00*/  FADD.FTZ R29, R4, R29 ;  /* 0x0000001d041d7221 */ /* 0x000fe20000010000 */
[----:B------:R-:W-:Y:S01]  /*ac10*/  FADD.FTZ R18, R5, R18 ;  /* 0x0000001205127221 */ /* 0x000fe20000010000 */
[----:B0-----:R-:W-:Y:S01]  /*ac20*/  FADD.FTZ R45, R6, R45 ;  /* 0x0000002d062d7221 */ /* 0x001fe20000010000 */
[----:B-1----:R-:W-:Y:S01]  /*ac30*/  FADD.FTZ R47, R0, R47 ;  /* 0x0000002f002f7221 */ /* 0x002fe20000010000 */
[----:B---3--:R-:W-:Y:S06]  /*ac40*/  @!P6 BRA `(.L_x_233) ;  /* 0x00000000003ce947 */ /* 0x008fec0003800000 */
        /* <DEDUP_REMOVED lines=8> */
[----:B------:R-:W-:-:S03]  /*acd0*/  IADD3 R74, P6, PT, R74, 0x200, RZ ;  /* 0x000002004a4a7810 */ /* 0x000fc60007fde0ff */
[----:B------:R0:W-:Y:S01]  /*ace0*/  STG.E desc[UR6][R6.64], R47 ;  /* 0x0000002f06007986 */ /* 0x0001e2000c101906 */
[----:B------:R-:W-:Y:S02]  /*acf0*/  IADD3.X R77, PT, PT, RZ, R77, RZ, P6, !PT ;  /* 0x0000004dff4d7210 */ /* 0x000fe400037fe4ff */
[----:B------:R-:W-:-:S04]  /*ad00*/  IADD3 R72, P6, PT, R72, 0x200, RZ ;  /* 0x0000020048487810 */ /* 0x000fc80007fde0ff */
[----:B------:R-:W-:Y:S02]  /*ad10*/  IADD3.X R75, PT, PT, RZ, R75, RZ, P6, !PT ;  /* 0x0000004bff4b7210 */ /* 0x000fe400037fe4ff */
[----:B------:R-:W-:-:S04]  /*ad20*/  IADD3 R69, P6, PT, R69, 0x200, RZ ;  /* 0x0000020045457810 */ /* 0x000fc80007fde0ff */
[----:B0-----:R-:W-:-:S09]  /*ad30*/  IADD3.X R70, PT, PT, RZ, R70, RZ, P6, !PT ;  /* 0x00000046ff467210 */ /* 0x001fd200037fe4ff */
.L_x_233:
[----:B------:R-:W-:Y:S05]  /*ad40*/  BSYNC.RECONVERGENT B0 ;  /* 0x0000000000007941 */ /* 0x000fea0003800200 */
.L_x_232:
[----:B------:R-:W-:Y:S01]  /*ad50*/  BSSY.RECONVERGENT B0, `(.L_x_234) ;  /* 0x0000012000007945 */ /* 0x000fe20003800200 */
[----:B------:R-:W-:-:S03]  /*ad60*/  FADD.FTZ R27, R27, R22 ;  /* 0x000000161b1b7221 */ /* 0x000fc60000010000 */
        /* <DEDUP_REMOVED lines=12> */
[----:B------:R-:W-:Y:S02]  /*ae30*/  IADD3.X R77, PT, PT, RZ, R77, RZ, P6, !PT ;  /* 0x0000004dff4d7210 */ /* 0x000fe400037fe4ff */
[----:B------:R-:W-:Y:S02]  /*ae40*/  IADD3 R69, P6, PT, R69, 0x200, RZ ;  /* 0x0000020045457810 */ /* 0x000fe40007fde0ff */
[----:B------:R-:W-:Y:S02]  /*ae50*/  IADD3.X R75, PT, PT, RZ, R75, RZ, P5, !PT ;  /* 0x0000004bff4b7210 */ /* 0x000fe40002ffe4ff */
[----:B------:R-:W-:-:S09]  /*ae60*/  IADD3.X R70, PT, PT, RZ, R70, RZ, P6, !PT ;  /* 0x00000046ff467210 */ /* 0x000fd200037fe4ff */
.L_x_235:
[----:B------:R-:W-:Y:S05]  /*ae70*/  BSYNC.RECONVERGENT B0 ;  /* 0x0000000000007941 */ /* 0x000fea0003800200 */
.L_x_234:
[----:B------:R-:W-:Y:S01]  /*ae80*/  BSSY.RECONVERGENT B0, `(.L_x_236) ;  /* 0x0000012000007945 */ /* 0x000fe20003800200 */
[----:B--2---:R-:W-:-:S03]  /*ae90*/  FADD.FTZ R49, R16, R49 ;  /* 0x0000003110317221 */ /* 0x004fc60000010000 */
[----:B------:R-:W-:Y:S05]  /*aea0*/  @!P0 BRA `(.L_x_237) ;  /* 0x00000000003c8947 */ /* 0x000fea0003800000 */
[----:B0-----:R-:W-:Y:S02]  /*aeb0*/  MOV R2, R74 ;  /* 0x0000004a00027202 */ /* 0x001fe40000000f00 */
        /* <DEDUP_REMOVED lines=14> */
.L_x_237:
[----:B------:R-:W-:Y:S05]  /*afa0*/  BSYNC.RECONVERGENT B0 ;  /* 0x0000000000007941 */ /* 0x000fea0003800200 */
.L_x_236:
[----:B------:R-:W-:Y:S01]  /*afb0*/  BSSY.RECONVERGENT B0, `(.L_x_238) ;  /* 0x0000012000007945 */ /* 0x000fe20003800200 */
[----:B------:R-:W-:-:S03]  /*afc0*/  FADD.FTZ R29, R29, R24 ;  /* 0x000000181d1d7221 */ /* 0x000fc60000010000 */
[----:B------:R-:W-:Y:S05]  /*afd0*/  @!P1 BRA `(.L_x_239) ;  /* 0x00000000003c9947 */ /* 0x000fea0003800000 */
[----:B01----:R-:W-:Y:S02]  /*afe0*/  MOV R2, R74 ;  /* 0x0000004a00027202 */ /* 0x003fe40000000f00 */
        /* <DEDUP_REMOVED lines=14> */
.L_x_239:
[----:B------:R-:W-:Y:S05]  /*b0d0*/  BSYNC.RECONVERGENT B0 ;  /* 0x0000000000007941 */ /* 0x000fea0003800200 */
.L_x_238:
[----:B------:R-:W-:Y:S01]  /*b0e0*/  BSSY.RECONVERGENT B0, `(.L_x_240) ;  /* 0x0000012000007945 */ /* 0x000fe20003800200 */
[----:B----4-:R-:W-:-:S03]  /*b0f0*/  FADD.FTZ R51, R18, R51 ;  /* 0x0000003312337221 */ /* 0x010fc60000010000 */
[----:B------:R-:W-:Y:S05]  /*b100*/  @!P2 BRA `(.L_x_241) ;  /* 0x00000000003ca947 */ /* 0x000fea0003800000 */
[----:B012---:R-:W-:Y:S02]  /*b110*/  MOV R2, R74 ;  /* 0x0000004a00027202 */ /* 0x007fe40000000f00 */
        /* <DEDUP_REMOVED lines=14> */
.L_x_241:
[----:B------:R-:W-:Y:S05]  /*b200*/  BSYNC.RECONVERGENT B0 ;  /* 0x0000000000007941 */ /* 0x000fea0003800200 */
.L_x_240:
[----:B------:R-:W-:Y:S01]  /*b210*/  BSSY.RECONVERGENT B0, `(.L_x_242) ;  /* 0x0000012000007945 */ /* 0x000fe20003800200 */
[----:B------:R-:W-:-:S03]  /*b220*/  FADD.FTZ R45, R45, R26 ;  /* 0x0000001a2d2d7221 */ /* 0x000fc60000010000 */
[----:B------:R-:W-:Y:S05]  /*b230*/  @!P3 BRA `(.L_x_243) ;  /* 0x00000000003cb947 */ /* 0x000fea0003800000 */
[----:B0123--:R-:W-:Y:S02]  /*b240*/  MOV R2, R74 ;  /* 0x0000004a00027202 */ /* 0x00ffe40000000f00 */
        /* <DEDUP_REMOVED lines=14> */
.L_x_243:
[----:B------:R-:W-:Y:S05]  /*b330*/  BSYNC.RECONVERGENT B0 ;  /* 0x0000000000007941 */ /* 0x000fea0003800200 */
.L_x_242:
[----:B01234-:R-:W-:Y:S02]  /*b340*/  MOV R2, R74 ;  /* 0x0000004a00027202 */ /* 0x01ffe40000000f00 */
[----:B------:R-:W-:Y:S01]  /*b350*/  MOV R3, R77 ;  /* 0x0000004d00037202 */ /* 0x000fe20000000f00 */
[----:B------:R-:W-:Y:S06]  /*b360*/  @!P4 EXIT ;  /* 0x000000000000c94d */ /* 0x000fec0003800000 */
[----:B------:R0:W-:Y:S01]  /*b370*/  STG.E desc[UR6][R2.64], R67 ;  /* 0x0000004302007986 */ /* 0x0001e2000c101906 */
[----:B------:R-:W-:Y:S02]  /*b380*/  MOV R4, R69 ;  /* 0x0000004500047202 */ /* 0x000fe40000000f00 */
[----:B------:R-:W-:Y:S02]  /*b390*/  MOV R5, R70 ;  /* 0x0000004600057202 */ /* 0x000fe40000000f00 */
[----:B0-----:R-:W-:Y:S02]  /*b3a0*/  MOV R2, R72 ;  /* 0x0000004800027202 */ /* 0x001fe40000000f00 */
[----:B------:R-:W-:-:S05]  /*b3b0*/  MOV R3, R75 ;  /* 0x0000004b00037202 */ /* 0x000fca0000000f00 */
[----:B------:R-:W-:Y:S04]  /*b3c0*/  STG.E desc[UR6][R2.64], R15 ;  /* 0x0000000f02007986 */ /* 0x000fe8000c101906 */
[----:B------:R-:W-:Y:S01]  /*b3d0*/  STG.E desc[UR6][R4.64], R53 ;  /* 0x0000003504007986 */ /* 0x000fe2000c101906 */
[----:B------:R-:W-:Y:S05]  /*b3e0*/  EXIT ;  /* 0x000000000000794d */ /* 0x000fea0003800000 */
.L_x_197:
        /* <DEDUP_REMOVED lines=8> */
.L_x_245:
[----:B------:R-:W-:Y:S05]  /*b470*/  BSYNC B1 ;  /* 0x0000000000017941 */ /* 0x000fea0003800000 */
.L_x_244:
        /* <DEDUP_REMOVED lines=8> */
.L_x_246:
[----:B------:R-:W-:-:S05]  /*b500*/  FADD.FTZ R173, R173, R248 ;  /* 0x000000f8adad7221 */ /* 0x000fca0000010000 */
[----:B------:R-:W-:Y:S01]  /*b510*/  MOV R247, R173 ;  /* 0x000000ad00f77202 */ /* 0x000fe20000000f00 */
[----:B------:R-:W-:Y:S01]  /*b520*/  HFMA2 R249, -RZ, RZ, 0, 1.1920928955078125e-07 ;  /* 0x00000002fff97431 */ /* 0x000fe200000001ff */
[----:B------:R-:W-:-:S07]  /*b530*/  MOV R175, R245 ;  /* 0x000000f500af7202 */ /* 0x000fce0000000f00 */
[----:B------:R-:W-:Y:S05]  /*b540*/  WARPSYNC.COLLECTIVE R244, `(.L_x_247) ;  /* 0x00000000f4087348 */ /* 0x000fea0003c00000 */
[----:B------:R0:W1:Y:S02]  /*b550*/  SHFL.BFLY P6, R245, R247, R249, R250 ;  /* 0x0c0000f9f7f57389 */ /* 0x00006400000c00fa */
[----:B01----:R-:W-:Y:S05]  /*b560*/  ENDCOLLECTIVE ;  /* 0x000000000000791b */ /* 0x003fea0003800000 */
.L_x_247:
[----:B------:R-:W-:-:S05]  /*b570*/  FADD.FTZ R175, R175, R246 ;  /* 0x000000f6afaf7221 */ /* 0x000fca0000010000 */
[----:B------:R-:W-:Y:S02]  /*b580*/  MOV R247, R175 ;  /* 0x000000af00f77202 */ /* 0x000fe40000000f00 */
[----:B------:R-:W-:-:S07]  /*b590*/  MOV R172, R245 ;  /* 0x000000f500ac7202 */ /* 0x000fce0000000f00 */
[----:B------:R-:W-:Y:S05]  /*b5a0*/  WARPSYNC.COLLECTIVE R244, `(.L_x_248) ;  /* 0x00000000f4087348 */ /* 0x000fea0003c00000 */
[----:B------:R0:W1:Y:S02]  /*b5b0*/  SHFL.BFLY P6, R245, R247, R249, R250 ;  /* 0x0c0000f9f7f57389 */ /* 0x00006400000c00fa */
[----:B01----:R-:W-:Y:S05]  /*b5c0*/  ENDCOLLECTIVE ;  /* 0x000000000000791b */ /* 0x003fea0003800000 */
.L_x_248:
[----:B------:R-:W-:-:S05]  /*b5d0*/  FADD.FTZ R172, R173, R172 ;  /* 0x000000acadac7221 */ /* 0x000fca0000010000 */
[----:B------:R-:W-:Y:S01]  /*b5e0*/  MOV R247, R172 ;  /* 0x000000ac00f77202 */ /* 0x000fe20000000f00 */
[----:B------:R-:W-:Y:S01]  /*b5f0*/  HFMA2 R249, -RZ, RZ, 0, 2.384185791015625e-07 ;  /* 0x00000004fff97431 */ /* 0x000fe200000001ff */
[----:B------:R-:W-:-:S07]  /*b600*/  MOV R174, R245 ;  /* 0x000000f500ae7202 */ /* 0x000fce0000000f00 */
[----:B------:R-:W-:Y:S05]  /*b610*/  WARPSYNC.COLLECTIVE R244, `(.L_x_249) ;  /* 0x00000000f4087348 */ /* 0x000fea0003c00000 */
[----:B------:R0:W1:Y:S02]  /*b620*/  SHFL.BFLY P6, R245, R247, R249, R250 ;  /* 0x0c0000f9f7f57389 */ /* 0x00006400000c00fa */
[----:B01----:R-:W-:Y:S05]  /*b630*/  ENDCOLLECTIVE ;  /* 0x000000000000791b */ /* 0x003fea0003800000 */
.L_x_249:
[----:B------:R-:W-:-:S05]  /*b640*/  FADD.FTZ R174, R175, R174 ;  /* 0x000000aeafae7221 */ /* 0x000fca0000010000 */
[----:B------:R-:W-:Y:S02]  /*b650*/  MOV R247, R174 ;  /* 0x000000ae00f77202 */ /* 0x000fe40000000f00 */
[----:B------:R-:W-:-:S07]  /*b660*/  MOV R177, R245 ;  /* 0x000000f500b17202 */ /* 0x000fce0000000f00 */
[----:B------:R-:W-:Y:S05]  /*b670*/  WARPSYNC.COLLECTIVE R244, `(.L_x_250) ;  /* 0x00000000f4087348 */ /* 0x000fea0003c00000 */
[----:B------:R0:W1:Y:S02]  /*b680*/  SHFL.BFLY P6, R245, R247, R249, R250 ;  /* 0x0c0000f9f7f57389 */ /* 0x00006400000c00fa */
[----:B01----:R-:W-:Y:S05]  /*b690*/  ENDCOLLECTIVE ;  /* 0x000000000000791b */ /* 0x003fea0003800000 */
.L_x_250:
[----:B------:R-:W-:-:S05]  /*b6a0*/  FADD.FTZ R177, R172, R177 ;  /* 0x000000b1acb17221 */ /* 0x000fca0000010000 */
[----:B------:R-:W-:Y:S01]  /*b6b0*/  MOV R247, R177 ;  /* 0x000000b100f77202 */ /* 0x000fe20000000f00 */
[----:B------:R-:W-:Y:S01]  /*b6c0*/  HFMA2 R249, -RZ, RZ, 0, 4.76837158203125e-07 ;  /* 0x00000008fff97431 */ /* 0x000fe200000001ff */
[----:B------:R-:W-:-:S07]  /*b6d0*/  MOV R179, R245 ;  /* 0x000000f500b37202 */ /* 0x000fce0000000f00 */
[----:B------:R-:W-:Y:S05]  /*b6e0*/  WARPSYNC.COLLECTIVE R244, `(.L_x_251) ;  /* 0x00000000f4087348 */ /* 0x000fea0003c00000 */
[----:B------:R0:W1:Y:S02]  /*b6f0*/  SHFL.BFLY P6, R245, R247, R249, R250 ;  /* 0x0c0000f9f7f57389 */ /* 0x00006400000c00fa */
[----:B01----:R-:W-:Y:S05]  /*b700*/  ENDCOLLECTIVE ;  /* 0x000000000000791b */ /* 0x003fea0003800000 */
.L_x_251:
[----:B------:R-:W-:-:S05]  /*b710*/  FADD.FTZ R179, R174, R179 ;  /* 0x000000b3aeb37221 */ /* 0x000fca0000010000 */
[----:B------:R-:W-:Y:S02]  /*b720*/  MOV R247, R179 ;  /* 0x000000b300f77202 */ /* 0x000fe40000000f00 */
[----:B------:R-:W-:-:S07]  /*b730*/  MOV R176, R245 ;  /* 0x000000f500b07202 */ /* 0x000fce0000000f00 */
[----:B------:R-:W-:Y:S05]  /*b740*/  WARPSYNC.COLLECTIVE R244, `(.L_x_252) ;  /* 0x00000000f4087348 */ /* 0x000fea0003c00000 */
[----:B------:R0:W1:Y:S02]  /*b750*/  SHFL.BFLY P6, R245, R247, R249, R250 ;  /* 0x0c0000f9f7f57389 */ /* 0x00006400000c00fa */
[----:B01----:R-:W-:Y:S05]  /*b760*/  ENDCOLLECTIVE ;  /* 0x000000000000791b */ /* 0x003fea0003800000 */
.L_x_252:
[----:B------:R-:W-:-:S05]  /*b770*/  FADD.FTZ R176, R177, R176 ;  /* 0x000000b0b1b07221 */ /* 0x000fca0000010000 */
[----:B------:R-:W-:Y:S01]  /*b780*/  MOV R247, R176 ;  /* 0x000000b000f77202 */ /* 0x000fe20000000f00 */
[----:B------:R-:W-:Y:S01]  /*b790*/  HFMA2 R249, -RZ, RZ, 0, 9.5367431640625e-07 ;  /* 0x00000010fff97431 */ /* 0x000fe200000001ff */
[----:B------:R-:W-:-:S07]  /*b7a0*/  MOV R178, R245 ;  /* 0x000000f500b27202 */ /* 0x000fce0000000f00 */
[----:B------:R-:W-:Y:S05]  /*b7b0*/  WARPSYNC.COLLECTIVE R244, `(.L_x_253) ;  /* 0x00000000f4087348 */ /* 0x000fea0003c00000 */
[----:B------:R0:W1:Y:S02]  /*b7c0*/  SHFL.BFLY P6, R245, R247, R249, R250 ;  /* 0x0c0000f9f7f57389 */ /* 0x00006400000c00fa */
[----:B01----:R-:W-:Y:S05]  /*b7d0*/  ENDCOLLECTIVE ;  /* 0x000000000000791b */ /* 0x003fea0003800000 */
.L_x_253:
[----:B------:R-:W-:-:S05]  /*b7e0*/  FADD.FTZ R178, R179, R178 ;  /* 0x000000b2b3b27221 */ /* 0x000fca0000010000 */
[----:B------:R-:W-:Y:S02]  /*b7f0*/  MOV R247, R178 ;  /* 0x000000b200f77202 */ /* 0x000fe40000000f00 */
[----:B------:R-:W-:-:S07]  /*b800*/  MOV R173, R245 ;  /* 0x000000f500ad7202 */ /* 0x000fce0000000f00 */
[----:B------:R-:W-:Y:S05]  /*b810*/  WARPSYNC.COLLECTIVE R244, `(.L_x_254) ;  /* 0x00000000f4087348 */ /* 0x000fea0003c00000 */
[----:B------:R0:W1:Y:S02]  /*b820*/  SHFL.BFLY P6, R245, R247, R249, R250 ;  /* 0x0c0000f9f7f57389 */ /* 0x00006400000c00fa */
[----:B01----:R-:W-:Y:S05]  /*b830*/  ENDCOLLECTIVE ;  /* 0x000000000000791b */ /* 0x003fea0003800000 */
.L_x_254:
[----:B------:R-:W-:Y:S01]  /*b840*/  MOV R175, R245 ;  /* 0x000000f500af7202 */ /* 0x000fe20000000f00 */
[----:B------:R-:W-:Y:S06]  /*b850*/  BRA `(.L_x_255) ;  /* 0xffffff8800587947 */ /* 0x000fec000383ffff */
.L_x_256:
        /* <DEDUP_REMOVED lines=10> */
.L_x_19950:


//--------------------- .text._ZN10layer_norm13ln_bwd_kernelINS_13Kernel_traitsI13__nv_bfloat16S2_S2_S2_fjLj1024ELj1ELj4ELj1ELj16ENS_18Kernel_traits_baseILj1024ES2_S2_S2_S2_fjLj128EEEEELb0ELb1ELb0ELb1EEEvNS_9BwdParamsE --------------------------
	.section	.text._ZN10layer_norm13ln_bwd_kernelINS_13Kernel_traitsI13__nv_bfloat16S2_S2_S2_fjLj1024ELj1ELj4ELj1ELj16ENS_18Kernel_traits_baseILj1024ES2_S2_S2_S2_fjLj128EEEEELb0ELb1ELb0ELb1EEEvNS_9BwdParamsE,"ax",@progbits
	.align	128
        .global         _ZN10layer_norm13ln_bwd_kernelINS_13Kernel_traitsI13__nv_bfloat16S2_S2_S2_fjLj1024ELj1ELj4ELj1ELj16ENS_18Kernel_traits_baseILj1024ES2_S2_S2_S2_fjLj128EEEEELb0ELb1ELb0ELb1EEEvNS_9BwdParamsE
        .type           _ZN10layer_norm13ln_bwd_kernelINS_13Kernel_traitsI13__nv_bfloat16S2_S2_S2_fjLj1024ELj1ELj4ELj1ELj16ENS_18Kernel_traits_baseILj1024ES2_S2_S2_S2_fjLj128EEEEELb0ELb1ELb0ELb1EEEvNS_9BwdParamsE,@function
        .size           _ZN10layer_norm13ln_bwd_kernelINS_13Kernel_traitsI13__nv_bfloat16S2_S2_S2_fjLj1024ELj1ELj4ELj1ELj16ENS_18Kernel_traits_baseILj1024ES2_S2_S2_S2_fjLj128EEEEELb0ELb1ELb0ELb1EEEvNS_9BwdParamsE,(.L_x_19951 - _ZN10layer_norm13ln_bwd_kernelINS_13Kernel_traitsI13__nv_bfloat16S2_S2_S2_fjLj1024ELj1ELj4ELj1ELj16ENS_18Kernel_traits_baseILj1024ES2_S2_S2_S2_fjLj128EEEEELb0ELb1ELb0ELb1EEEvNS_9BwdParamsE)
        .other          _ZN10layer_norm13ln_bwd_kernelINS_13Kernel_traitsI13__nv_bfloat16S2_S2_S2_fjLj1024ELj1ELj4ELj1ELj16ENS_18Kernel_traits_baseILj1024ES2_S2_S2_S2_fjLj128EEEEELb0ELb1ELb0ELb1EEEvNS_9BwdParamsE,@"STO_CUDA_ENTRY STV_DEFAULT"
_ZN10layer_norm13ln_bwd_kernelINS_13Kernel_traitsI13__nv_bfloat16S2_S2_S2_fjLj1024ELj1ELj4ELj1ELj16ENS_18Kernel_traits_baseILj1024ES2_S2_S2_S2_fjLj128EEEEELb0ELb1ELb0ELb1EEEvNS_9BwdParamsE:
.text._ZN10layer_norm13ln_bwd_kernelINS_13Kernel_traitsI13__nv_bfloat16S2_S2_S2_fjLj1024ELj1ELj4ELj1ELj16ENS_18Kernel_traits_baseILj1024ES2_S2_S2_S2_fjLj128EEEEELb0ELb1ELb0ELb1EEEvNS_9BwdParamsE:
[----:B------:R-:W0:Y:S01]  /*0000*/  LDC R1, c[0x0][0x37c] ;  /* 0x0000df00ff017b82 */ /* 0x000e220000000800 */
[----:B------:R-:W1:Y:S07]  /*0010*/  S2R R36, SR_TID.X ;  /* 0x0000000000247919 */ /* 0x000e6e0000002100 */
[----:B------:R-:W2:Y:S01]  /*0020*/  S2UR UR4, SR_CTAID.X ;  /* 0x00000000000479c3 */ /* 0x000ea20000002500 */
[----:B------:R-:W3:Y:S01]  /*0030*/  LDCU UR5, c[0x0][0x384] ;  /* 0x00007080ff0577ac */ /* 0x000ee20008000800 */
[----:B------:R-:W-:Y:S01]  /*0040*/  BSSY B0, `(.L_x_257) ;  /* 0x0000a20000007945 */ /* 0x000fe20003800000 */
[----:B0-----:R-:W-:-:S02]  /*0050*/  IADD3 R1, PT, PT, R1, -0x88, RZ ;  /* 0xffffff7801017810 */ /* 0x001fc40007ffe0ff */
[----:B------:R-:W-:Y:S01]  /*0060*/  CS2R R44, SRZ ;  /* 0x00000000002c7805 */ /* 0x000fe2000001ff00 */
[----:B------:R-:W0:Y:S01]  /*0070*/  LDCU.64 UR6, c[0x0][0x358] ;  /* 0x00006b00ff0677ac */ /* 0x000e220008000a00 */
        /* <DEDUP_REMOVED lines=15> */
[----:B------:R-:W0:Y:S01]  /*0170*/  LDCU.64 UR14, c[0x0][0x478] ;  /* 0x00008f00ff0e77ac */ /* 0x000e220008000a00 */
[----:B------:R-:W-:Y:S02]  /*0180*/  CS2R R102, SRZ ;  /* 0x0000000000667805 */ /* 0x000fe4000001ff00 */
[----:B------:R-:W-:Y:S02]  /*0190*/  CS2R R40, SRZ ;  /* 0x0000000000287805 */ /* 0x000fe4000001ff00 */
[----:B------:R-:W-:Y:S01]  /*01a0*/  CS2R R42, SRZ ;  /* 0x00000000002a7805 */ /* 0x000fe2000001ff00 */
[----:B--2---:R-:W-:Y:S01]  /*01b0*/  USHF.L.U32 UR4, UR4, 0x2, URZ ;  /* 0x0000000204047899 */ /* 0x004fe200080006ff */
[----:B------:R-:W-:Y:S01]  /*01c0*/  CS2R R88, SRZ ;  /* 0x0000000000587805 */ /* 0x000fe2000001ff00 */
[----:B------:R-:W2:Y:S01]  /*01d0*/  LDCU.64 UR10, c[0x0][0x438] ;  /* 0x00008700ff0a77ac */ /* 0x000ea20008000a00 */
[----:B------:R-:W-:-:S02]  /*01e0*/  CS2R R90, SRZ ;  /* 0x00000000005a7805 */ /* 0x000fc4000001ff00 */
[----:B------:R-:W-:Y:S02]  /*01f0*/  CS2R R80, SRZ ;  /* 0x0000000000507805 */ /* 0x000fe4000001ff00 */
[----:B------:R-:W-:Y:S02]  /*0200*/  CS2R R82, SRZ ;  /* 0x0000000000527805 */ /* 0x000fe4000001ff00 */
[----:B-1----:R-:W-:Y:S02]  /*0210*/  SHF.R.U32.HI R0, RZ, 0x5, R36 ;  /* 0x00000005ff007819 */ /* 0x002fe40000011624 */
[----:B------:R-:W-:Y:S02]  /*0220*/  CS2R R76, SRZ ;  /* 0x00000000004c7805 */ /* 0x000fe4000001ff00 */
[----:B------:R-:W-:Y:S02]  /*0230*/  CS2R R78, SRZ ;  /* 0x00000000004e7805 */ /* 0x000fe4000001ff00 */
[----:B------:R-:W-:-:S02]  /*0240*/  CS2R R72, SRZ ;  /* 0x0000000000487805 */ /* 0x000fc4000001ff00 */
[----:B------:R-:W-:Y:S02]  /*0250*/  LOP3.LUT R150, R0, UR4, RZ, 0xfc, !PT ;  /* 0x0000000400967c12 */ /* 0x000fe4000f8efcff */
[----:B------:R-:W-:Y:S02]  /*0260*/  CS2R R74, SRZ ;  /* 0x00000000004a7805 */ /* 0x000fe4000001ff00 */
[----:B------:R-:W-:Y:S02]  /*0270*/  CS2R R64, SRZ ;  /* 0x0000000000407805 */ /* 0x000fe4000001ff00 */
[----:B------:R-:W-:Y:S02]  /*0280*/  CS2R R66, SRZ ;  /* 0x0000000000427805 */ /* 0x000fe4000001ff00 */
[----:B---3--:R-:W-:Y:S02]  /*0290*/  ISETP.GE.AND P0, PT, R150, UR5, PT ;  /* 0x0000000596007c0c */ /* 0x008fe4000bf06270 */
        /* <DEDUP_REMOVED lines=22> */
[----:B0-2-4-:R-:W-:Y:S06]  /*0400*/  @P0 BRA `(.L_x_258) ;  /* 0x0000009c008c0947 */ /* 0x015fec0003800000 */
[----:B------:R-:W0:Y:S01]  /*0410*/  LDC.64 R4, c[0x0][0x3e8] ;  /* 0x0000fa00ff047b82 */ /* 0x000e220000000a00 */
[----:B------:R-:W-:Y:S01]  /*0420*/  LOP3.LUT R7, R36, 0x1f, RZ, 0xc0, !PT ;  /* 0x0000001f24077812 */ /* 0x000fe200078ec0ff */
[----:B------:R-:W1:Y:S06]  /*0430*/  LDCU.64 UR4, c[0x0][0x3e0] ;  /* 0x00007c00ff0477ac */ /* 0x000e6c0008000a00 */
[----:B------:R-:W2:Y:S01]  /*0440*/  LDC.64 R2, c[0x0][0x3d0] ;  /* 0x0000f400ff027b82 */ /* 0x000ea20000000a00 */
[----:B0-----:R-:W-:-:S05]  /*0450*/  IMAD.WIDE.U32 R4, R7, 0x10, R4 ;  /* 0x0000001007047825 */ /* 0x001fca00078e0004 */
[----:B------:R-:W3:Y:S01]  /*0460*/  LDG.E.128 R44, desc[UR6][R4.64+0x600] ;  /* 0x00060006042c7981 */ /* 0x000ee2000c1e1d00 */
[----:B--2---:R-:W-:-:S03]  /*0470*/  IMAD.WIDE.U32 R2, R7, 0x10, R2 ;  /* 0x0000001007027825 */ /* 0x004fc600078e0002 */
[----:B------:R-:W2:Y:S04]  /*0480*/  LDG.E.128 R52, desc[UR6][R4.64+0x400] ;  /* 0x0004000604347981 */ /* 0x000ea8000c1e1d00 */
[----:B------:R-:W4:Y:S04]  /*0490*/  LDG.E.128 R48, desc[UR6][R2.64+0x600] ;  /* 0x0006000602307981 */ /* 0x000f28000c1e1d00 */
[----:B------:R-:W2:Y:S04]  /*04a0*/  LDG.E.128 R56, desc[UR6][R4.64+0x200] ;  /* 0x0002000604387981 */ /* 0x000ea8000c1e1d00 */
[----:B------:R-:W2:Y:S04]  /*04b0*/  LDG.E.128 R60, desc[UR6][R4.64] ;  /* 0x00000006043c7981 */ /* 0x000ea8000c1e1d00 */
[----:B------:R0:W-:Y:S04]  /*04c0*/  STL [R1], RZ ;  /* 0x000000ff01007387 */ /* 0x0001e80000100800 */
[----:B------:R0:W-:Y:S04]  /*04d0*/  STL [R1+0x4], RZ ;  /* 0x000004ff01007387 */ /* 0x0001e80000100800 */
        /* <DEDUP_REMOVED lines=30> */
[----:B------:R0:W-:Y:S01]  /*06c0*/  STL [R1+0x80], RZ ;  /* 0x000080ff01007387 */ /* 0x0001e20000100800 */
[----:B-1----:R-:W-:Y:S01]  /*06d0*/  ISETP.NE.U32.AND P0, PT, RZ, UR4, PT ;  /* 0x00000004ff007c0c */ /* 0x002fe2000bf05070 */
[----:B------:R-:W-:Y:S02]  /*06e0*/  BSSY B1, `(.L_x_259) ;  /* 0x0000955000017945 */ /* 0x000fe40003800000 */
[----:B------:R-:W5:Y:S01]  /*06f0*/  LDG.E.128 R64, desc[UR6][R2.64+0x400] ;  /* 0x0004000602407981 */ /* 0x000f62000c1e1d00 */
[----:B------:R-:W-:-:S03]  /*0700*/  ISETP.NE.AND.EX P0, PT, RZ, UR5, PT, P0 ;  /* 0x00000005ff007c0c */ /* 0x000fc6000bf05300 */
[----:B------:R-:W5:Y:S01]  /*0710*/  LDG.E.128 R68, desc[UR6][R2.64+0x200] ;  /* 0x0002000602447981 */ /* 0x000f62000c1e1d00 */
[----:B------:R-:W-:-:S03]  /*0720*/  CS2R R148, SRZ ;  /* 0x0000000000947805 */ /* 0x000fc6000001ff00 */
[----:B------:R1:W5:Y:S01]  /*0730*/  LDG.E.128 R72, desc[UR6][R2.64] ;  /* 0x0000000602487981 */ /* 0x000362000c1e1d00 */
[----:B------:R-:W-:Y:S02]  /*0740*/  CS2R R146, SRZ ;  /* 0x0000000000927805 */ /* 0x000fe4000001ff00 */
[----:B------:R-:W-:Y:S02]  /*0750*/  CS2R R144, SRZ ;  /* 0x0000000000907805 */ /* 0x000fe4000001ff00 */
[----:B------:R-:W-:Y:S02]  /*0760*/  CS2R R142, SRZ ;  /* 0x00000000008e7805 */ /* 0x000fe4000001ff00 */
[----:B------:R-:W-:Y:S02]  /*0770*/  CS2R R140, SRZ ;  /* 0x00000000008c7805 */ /* 0x000fe4000001ff00 */
[----:B------:R-:W-:Y:S02]  /*0780*/  CS2R R138, SRZ ;  /* 0x00000000008a7805 */ /* 0x000fe4000001ff00 */
[----:B------:R-:W-:-:S02]  /*0790*/  CS2R R136, SRZ ;  /* 0x0000000000887805 */ /* 0x000fc4000001ff00 */
[----:B------:R-:W-:Y:S02]  /*07a0*/  CS2R R134, SRZ ;  /* 0x0000000000867805 */ /* 0x000fe4000001ff00 */
[----:B------:R-:W-:Y:S01]  /*07b0*/  CS2R R132, SRZ ;  /* 0x0000000000847805 */ /* 0x000fe2000001ff00 */
[----:B-1----:R-:W-:Y:S01]  /*07c0*/  HFMA2 R3, -RZ, RZ, 0, 0 ;  /* 0x00000000ff037431 */ /* 0x002fe200000001ff */
        /* <DEDUP_REMOVED lines=22> */
[----:B---3--:R-:W-:Y:S02]  /*0930*/  PRMT R92, R44, 0x7632, R92 ;  /* 0x000076322c5c7816 */ /* 0x008fe4000000005c */
[----:B------:R-:W-:Y:S02]  /*0940*/  PRMT R91, R45, 0x7632, R91 ;  /* 0x000076322d5b7816 */ /* 0x000fe4000000005b */
[----:B------:R-:W-:Y:S02]  /*0950*/  PRMT R90, R46, 0x7632, R90 ;  /* 0x000076322e5a7816 */ /* 0x000fe4000000005a */
[----:B------:R-:W-:Y:S02]  /*0960*/  PRMT R89, R47, 0x7632, R89 ;  /* 0x000076322f597816 */ /* 0x000fe40000000059 */
[----:B----4-:R-:W-:Y:S02]  /*0970*/  PRMT R88, R49, 0x7632, R88 ;  /* 0x0000763231587816 */ /* 0x010fe40000000058 */
[----:B------:R-:W-:-:S02]  /*0980*/  PRMT R87, R50, 0x7632, R87 ;  /* 0x0000763232577816 */ /* 0x000fc40000000057 */
[----:B------:R-:W-:Y:S02]  /*0990*/  PRMT R86, R51, 0x7632, R86 ;  /* 0x0000763233567816 */ /* 0x000fe40000000056 */
[----:B--2---:R-:W-:Y:S02]  /*09a0*/  PRMT R85, R52, 0x7632, R85 ;  /* 0x0000763234557816 */ /* 0x004fe40000000055 */
        /* <DEDUP_REMOVED lines=10> */
[----:B0-----:R-:W-:-:S07]  /*0a50*/  PRMT R0, R63, 0x7632, R0 ;  /* 0x000076323f007816 */ /* 0x001fce0000000000 */
.L_x_281:
[----:B0-----:R-:W0:Y:S08]  /*0a60*/  @P0 LDC.64 R96, c[0x0][0x3e0] ;  /* 0x0000f800ff600b82 */ /* 0x001e300000000a00 */
[----:B------:R-:W1:Y:S08]  /*0a70*/  LDC.64 R98, c[0x0][0x3c0] ;  /* 0x0000f000ff627b82 */ /* 0x000e700000000a00 */
[----:B------:R-:W2:Y:S01]  /*0a80*/  LDC.64 R152, c[0x0][0x3c8] ;  /* 0x0000f200ff987b82 */ /* 0x000ea20000000a00 */
[----:B0-----:R-:W-:-:S06]  /*0a90*/  @P0 IMAD.WIDE R96, R150, 0x2, R96 ;  /* 0x0000000296600825 */ /* 0x001fcc00078e0260 */
[----:B------:R-:W3:Y:S01]  /*0aa0*/  @P0 LDG.E.U16 R96, desc[UR6][R96.64] ;  /* 0x0000000660600981 */ /* 0x000ee2000c1e1500 */
[----:B-1----:R-:W-:-:S06]  /*0ab0*/  IMAD.WIDE R98, R150, 0x4, R98 ;  /* 0x0000000496627825 */ /* 0x002fcc00078e0262 */
[----:B------:R-:W4:Y:S01]  /*0ac0*/  LDG.E R98, desc[UR6][R98.64] ;  /* 0x0000000662627981 */ /* 0x000f22000c1e1900 */
[----:B--2---:R-:W-:-:S06]  /*0ad0*/  IMAD.WIDE R152, R150, 0x4, R152 ;  /* 0x0000000496987825 */ /* 0x004fcc00078e0298 */
[----:B-----5:R0:W5:Y:S01]  /*0ae0*/  LDG.E R152, desc[UR6][R152.64] ;  /* 0x0000000698987981 */ /* 0x020162000c1e1900 */
[----:B------:R-:W1:Y:S01]  /*0af0*/  S2R R2, SR_TID.X ;  /* 0x0000000000027919 */ /* 0x000e620000002100 */
[----:B------:R-:W-:Y:S01]  /*0b00*/  ISETP.NE.U32.AND P1, PT, RZ, UR10, PT ;  /* 0x0000000aff007c0c */ /* 0x000fe2000bf25070 */
[----:B------:R-:W-:-:S03]  /*0b10*/  IMAD R0, R150, UR9, RZ ;  /* 0x0000000996007c24 */ /* 0x000fc6000f8e02ff */
[----:B------:R-:W-:Y:S02]  /*0b20*/  ISETP.NE.AND.EX P1, PT, RZ, UR11, PT, P1 ;  /* 0x0000000bff007c0c */ /* 0x000fe4000bf25310 */
[----:B------:R-:W-:Y:S02]  /*0b30*/  SHF.R.S32.HI R101, RZ, 0x1f, R0 ;  /* 0x0000001fff657819 */ /* 0x000fe40000011400 */
[----:B------:R-:W-:Y:S02]  /*0b40*/  ISETP.NE.AND P2, PT, RZ, UR8, PT ;  /* 0x00000008ff007c0c */ /* 0x000fe4000bf45270 */
[----:B------:R-:W-:Y:S02]  /*0b50*/  LEA.HI R101, R101, R0, RZ, 0x3 ;  /* 0x0000000065657211 */ /* 0x000fe400078f18ff */
[----:B------:R-:W-:Y:S02]  /*0b60*/  MOV R151, 0x3f800000 ;  /* 0x3f80000000977802 */ /* 0x000fe40000000f00 */
[----:B-1----:R-:W-:-:S04]  /*0b70*/  LOP3.LUT R0, R2, 0x1f, RZ, 0xc0, !PT ;  /* 0x0000001f02007812 */ /* 0x002fc800078ec0ff */
[----:B------:R-:W-:Y:S02]  /*0b80*/  LEA.HI.SX32 R155, R101, R0, 0x1d ;  /* 0x00000000659b7211 */ /* 0x000fe400078feaff */
[----:B---3--:R-:W-:Y:S02]  /*0b90*/  @P0 SHF.L.U32 R151, R96, 0x10, RZ ;  /* 0x0000001060970819 */ /* 0x008fe400000006ff */
[----:B----4-:R-:W-:Y:S01]  /*0ba0*/  FSEL R202, R98, RZ, !P2 ;  /* 0x000000ff62ca7208 */ /* 0x010fe20005000000 */
[----:B0-----:R-:W-:Y:S06]  /*0bb0*/  @P1 BRA `(.L_x_260) ;  /* 0x0000001400981947 */ /* 0x001fec0003800000 */
[----:B------:R-:W0:Y:S01]  /*0bc0*/  LDC.64 R108, c[0x0][0x3a8] ;  /* 0x0000ea00ff6c7b82 */ /* 0x000e220000000a00 */
[----:B------:R-:W-:-:S07]  /*0bd0*/  IADD3 R154, PT, PT, R155, 0x20, RZ ;  /* 0x000000209b9a7810 */ /* 0x000fce0007ffe0ff */
[----:B------:R-:W1:Y:S01]  /*0be0*/  LDC.64 R124, c[0x0][0x428] ;  /* 0x00010a00ff7c7b82 */ /* 0x000e620000000a00 */
[C---:B------:R-:W-:Y:S02]  /*0bf0*/  IADD3 R153, PT, PT, R155.reuse, 0x40, RZ ;  /* 0x000000409b997810 */ /* 0x040fe40007ffe0ff */
[C---:B------:R-:W-:Y:S01]  /*0c00*/  IADD3 R2, PT, PT, R155.reuse, 0x60, RZ ;  /* 0x000000609b027810 */ /* 0x040fe20007ffe0ff */
[----:B0-----:R-:W-:-:S04]  /*0c10*/  IMAD.WIDE.U32 R96, R155, 0x10, R108 ;  /* 0x000000109b607825 */ /* 0x001fc800078e006c */
[--C-:B------:R-:W-:Y:S02]  /*0c20*/  IMAD.WIDE.U32 R100, R154, 0x10, R108.reuse ;  /* 0x000000109a647825 */ /* 0x100fe400078e006c */
[----:B------:R-:W2:Y:S02]  /*0c30*/  LDG.E.128 R96, desc[UR6][R96.64] ;  /* 0x0000000660607981 */ /* 0x000ea4000c1e1d00 */
[--C-:B------:R-:W-:Y:S02]  /*0c40*/  IMAD.WIDE.U32 R104, R153, 0x10, R108.reuse ;  /* 0x0000001099687825 */ /* 0x100fe400078e006c */
[----:B------:R-:W3:Y:S02]  /*0c50*/  LDG.E.128 R100, desc[UR6][R100.64] ;  /* 0x0000000664647981 */ /* 0x000ee4000c1e1d00 */
[----:B------:R-:W-:Y:S02]  /*0c60*/  IMAD.WIDE.U32 R108, R2, 0x10, R108 ;  /* 0x00000010026c7825 */ /* 0x000fe400078e006c */
[----:B------:R-:W4:Y:S02]  /*0c70*/  LDG.E.128 R104, desc[UR6][R104.64] ;  /* 0x0000000668687981 */ /* 0x000f24000c1e1d00 */
[----:B-1----:R-:W-:-:S02]  /*0c80*/  IMAD.WIDE.U32 R112, R155, 0x10, R124 ;  /* 0x000000109b707825 */ /* 0x002fc400078e007c */
[----:B------:R-:W4:Y:S02]  /*0c90*/  LDG.E.128 R108, desc[UR6][R108.64] ;  /* 0x000000066c6c7981 */ /* 0x000f24000c1e1d00 */
[--C-:B------:R-:W-:Y:S02]  /*0ca0*/  IMAD.WIDE.U32 R116, R154, 0x10, R124.reuse ;  /* 0x000000109a747825 */ /* 0x100fe400078e007c */
[----:B------:R-:W4:Y:S02]  /*0cb0*/  LDG.E.128 R112, desc[UR6][R112.64] ;  /* 0x0000000670707981 */ /* 0x000f24000c1e1d00 */
[--C-:B------:R-:W-:Y:S02]  /*0cc0*/  IMAD.WIDE.U32 R120, R153, 0x10, R124.reuse ;  /* 0x0000001099787825 */ /* 0x100fe400078e007c */
[----:B------:R-:W4:Y:S02]  /*0cd0*/  LDG.E.128 R116, desc[UR6][R116.64] ;  /* 0x0000000674747981 */ /* 0x000f24000c1e1d00 */
[----:B------:R-:W-:-:S02]  /*0ce0*/  IMAD.WIDE.U32 R124, R2, 0x10, R124 ;  /* 0x00000010027c7825 */ /* 0x000fc400078e007c */
[----:B------:R-:W4:Y:S04]  /*0cf0*/  LDG.E.128 R120, desc[UR6][R120.64] ;  /* 0x0000000678787981 */ /* 0x000f28000c1e1d00 */
[----:B------:R-:W4:Y:S01]  /*0d00*/  LDG.E.128 R124, desc[UR6][R124.64] ;  /* 0x000000067c7c7981 */ /* 0x000f22000c1e1d00 */
[----:B------:R-:W-:Y:S02]  /*0d10*/  PRMT R194, R74, 0x7632, R194 ;  /* 0x000076324ac27816 */ /* 0x000fe400000000c2 */
[----:B------:R-:W-:Y:S02]  /*0d20*/  PRMT R196, R75, 0x7632, R196 ;  /* 0x000076324bc47816 */ /* 0x000fe400000000c4 */
[----:B------:R-:W-:Y:S02]  /*0d30*/  SHF.L.U32 R194, R194, 0x10, RZ ;  /* 0x00000010c2c27819 */ /* 0x000fe400000006ff */
[----:B------:R-:W-:-:S02]  /*0d40*/  SHF.L.U32 R196, R196, 0x10, RZ ;  /* 0x00000010c4c47819 */ /* 0x000fc400000006ff */
[C---:B------:R-:W-:Y:S02]  /*0d50*/  SHF.L.U32 R186, R68.reuse, 0x10, RZ ;  /* 0x0000001044ba7819 */ /* 0x040fe400000006ff */
[----:B------:R-:W-:Y:S02]  /*0d60*/  PRMT R178, R68, 0x7632, R178 ;  /* 0x0000763244b27816 */ /* 0x000fe400000000b2 */
[----:B------:R-:W-:Y:S02]  /*0d70*/  PRMT R176, R69, 0x7632, R176 ;  /* 0x0000763245b07816 */ /* 0x000fe400000000b0 */
[----:B------:R-:W-:Y:S02]  /*0d80*/  SHF.L.U32 R178, R178, 0x10, RZ ;  /* 0x00000010b2b27819 */ /* 0x000fe400000006ff */
[----:B------:R-:W-:Y:S02]  /*0d90*/  SHF.L.U32 R176, R176, 0x10, RZ ;  /* 0x00000010b0b07819 */ /* 0x000fe400000006ff */
[----:B------:R-:W-:-:S02]  /*0da0*/  SHF.L.U32 R184, R70, 0x10, RZ ;  /* 0x0000001046b87819 */ /* 0x000fc400000006ff */
[----:B------:R-:W-:Y:S02]  /*0db0*/  PRMT R174, R70, 0x7632, R174 ;  /* 0x0000763246ae7816 */ /* 0x000fe400000000ae */
[----:B------:R-:W-:Y:S02]  /*0dc0*/  PRMT R172, R71, 0x7632, R172 ;  /* 0x0000763247ac7816 */ /* 0x000fe400000000ac */
[----:B------:R-:W-:Y:S02]  /*0dd0*/  SHF.L.U32 R174, R174, 0x10, RZ ;  /* 0x00000010aeae7819 */ /* 0x000fe400000006ff */
[----:B------:R-:W-:Y:S02]  /*0de0*/  SHF.L.U32 R172, R172, 0x10, RZ ;  /* 0x00000010acac7819 */ /* 0x000fe400000006ff */
[----:B------:R-:W-:Y:S02]  /*0df0*/  PRMT R208, R49, 0x7632, R208 ;  /* 0x0000763231d07816 */ /* 0x000fe400000000d0 */
[----:B------:R-:W-:-:S02]  /*0e00*/  PRMT R207, R50, 0x7632, R207 ;  /* 0x0000763232cf7816 */ /* 0x000fc400000000cf */
[----:B------:R-:W-:Y:S02]  /*0e10*/  PRMT R206, R51, 0x7632, R206 ;  /* 0x0000763233ce7816 */ /* 0x000fe400000000ce */
[C---:B--2---:R-:W-:Y:S02]  /*0e20*/  PRMT R156, R96.reuse, 0x7632, R156 ;  /* 0x00007632609c7816 */ /* 0x044fe4000000009c */
[----:B------:R-:W-:Y:S02]  /*0e30*/  SHF.L.U32 R157, R96, 0x10, RZ ;  /* 0x00000010609d7819 */ /* 0x000fe400000006ff */
[C---:B------:R-:W-:Y:S02]  /*0e40*/  PRMT R158, R97.reuse, 0x7632, R158 ;  /* 0x00007632619e7816 */ /* 0x040fe4000000009e */
[----:B------:R-:W-:Y:S01]  /*0e50*/  SHF.L.U32 R189, R97, 0x10, RZ ;  /* 0x0000001061bd7819 */ /* 0x000fe200000006ff */
[----:B------:R-:W-:Y:S01]  /*0e60*/  FADD.FTZ R0, -R202, R157 ;  /* 0x0000009dca007221 */ /* 0x000fe20000010100 */
[----:B---3--:R-:W-:-:S02]  /*0e70*/  PRMT R164, R102, 0x7632, R164 ;  /* 0x0000763266a47816 */ /* 0x008fc400000000a4 */
[----:B------:R-:W-:Y:S01]  /*0e80*/  SHF.L.U32 R167, R102, 0x10, RZ ;  /* 0x0000001066a77819 */ /* 0x000fe200000006ff */
[----:B-----5:R-:W-:Y:S01]  /*0e90*/  FMUL.FTZ R0, R152, R0 ;  /* 0x0000000098007220 */ /* 0x020fe20000410000 */
[----:B----4-:R-:W-:Y:S01]  /*0ea0*/  PRMT R96, R110, 0x7632, R96 ;  /* 0x000076326e607816 */ /* 0x010fe20000000060 */
[C---:B------:R-:W-:Y:S01]  /*0eb0*/  FADD.FTZ R189, -R202.reuse, R189 ;  /* 0x000000bdcabd7221 */ /* 0x040fe20000010100 */
[----:B------:R-:W-:Y:S01]  /*0ec0*/  PRMT R97, R109, 0x7632, R97 ;  /* 0x000076326d617816 */ /* 0x000fe20000000061 */
[----:B------:R-:W-:Y:S01]  /*0ed0*/  FADD.FTZ R180, -R202, R167 ;  /* 0x000000a7cab47221 */ /* 0x000fe20000010100 */
[C---:B------:R-:W-:Y:S01]  /*0ee0*/  PRMT R102, R103.reuse, 0x7632, R102 ;  /* 0x0000763267667816 */ /* 0x040fe20000000066 */
[C---:B------:R-:W-:Y:S01]  /*0ef0*/  FMUL.FTZ R189, R152.reuse, R189 ;  /* 0x000000bd98bd7220 */ /* 0x040fe20000410000 */
[----:B------:R-:W-:Y:S01]  /*0f00*/  SHF.L.U32 R179, R103, 0x10, RZ ;  /* 0x0000001067b37819 */ /* 0x000fe200000006ff */
[----:B------:R-:W-:Y:S01]  /*0f10*/  FMUL.FTZ R180, R152, R180 ;  /* 0x000000b498b47220 */ /* 0x000fe20000410000 */
[----:B------:R-:W-:-:S02]  /*0f20*/  SHF.L.U32 R203, R96, 0x10, RZ ;  /* 0x0000001060cb7819 */ /* 0x000fc400000006ff */
[----:B------:R-:W-:Y:S01]  /*0f30*/  SHF.L.U32 R103, R156, 0x10, RZ ;  /* 0x000000109c677819 */ /* 0x000fe200000006ff */
[----:B------:R-:W-:Y:S01]  /*0f40*/  FADD.FTZ R179, -R202, R179 ;  /* 0x000000b3cab37221 */ /* 0x000fe20000010100 */
[----:B------:R-:W-:Y:S01]  /*0f50*/  PRMT R249, R112, 0x7632, R249 ;  /* 0x0000763270f97816 */ /* 0x000fe200000000f9 */
[----:B------:R-:W-:Y:S01]  /*0f60*/  FADD.FTZ R203, -R202, R203 ;  /* 0x000000cbcacb7221 */ /* 0x000fe20000010100 */
[----:B------:R-:W-:Y:S01]  /*0f70*/  SHF.L.U32 R96, R112, 0x10, RZ ;  /* 0x0000001070607819 */ /* 0x000fe200000006ff */
[----:B------:R-:W-:Y:S01]  /*0f80*/  FADD.FTZ R188, -R202, R103 ;  /* 0x00000067cabc7221 */ /* 0x000fe20000010100 */
[----:B------:R-:W-:Y:S01]  /*0f90*/  PRMT R235, R126, 0x7632, R235 ;  /* 0x000076327eeb7816 */ /* 0x000fe200000000eb */
[----:B------:R-:W-:Y:S01]  /*0fa0*/  FMUL.FTZ R179, R152, R179 ;  /* 0x000000b398b37220 */ /* 0x000fe20000410000 */
[----:B------:R-:W-:Y:S01]  /*0fb0*/  SHF.L.U32 R201, R126, 0x10, RZ ;  /* 0x000000107ec97819 */ /* 0x000fe200000006ff */
[----:B------:R-:W-:Y:S01]  /*0fc0*/  FMUL.FTZ R188, R152, R188 ;  /* 0x000000bc98bc7220 */ /* 0x000fe20000410000 */
[C---:B------:R-:W-:Y:S01]  /*0fd0*/  PRMT R234, R127.reuse, 0x7632, R234 ;  /* 0x000076327fea7816 */ /* 0x040fe200000000ea */
[----:B------:R-:W-:Y:S01]  /*0fe0*/  FMUL.FTZ R252, R0, R96 ;  /* 0x0000006000fc7220 */ /* 0x000fe20000410000 */
[----:B------:R-:W-:-:S02]  /*0ff0*/  SHF.L.U32 R250, R127, 0x10, RZ ;  /* 0x000000107ffa7819 */ /* 0x000fc400000006ff */
[C---:B------:R-:W-:Y:S02]  /*1000*/  PRMT R127, R72.reuse, 0x7632, R127 ;  /* 0x00007632487f7816 */ /* 0x040fe4000000007f */
[----:B------:R-:W-:Y:S02]  /*1010*/  SHF.L.U32 R126, R72, 0x10, RZ ;  /* 0x00000010487e7819 */ /* 0x000fe400000006ff */
[----:B------:R-:W-:Y:S02]  /*1020*/  SHF.L.U32 R191, R109, 0x10, RZ ;  /* 0x000000106dbf7819 */ /* 0x000fe400000006ff */
[----:B------:R-:W-:Y:S01]  /*1030*/  SHF.L.U32 R97, R97, 0x10, RZ ;  /* 0x0000001061617819 */ /* 0x000fe200000006ff */
[----:B------:R-:W-:Y:S01]  /*1040*/  FMUL.FTZ R126, R126, R96 ;  /* 0x000000607e7e7220 */ /* 0x000fe20000410000 */
[C---:B------:R-:W-:Y:S02]  /*1050*/  PRMT R162, R100.reuse, 0x7632, R162 ;  /* 0x0000763264a27816 */ /* 0x040fe400000000a2 */
[----:B------:R-:W-:Y:S01]  /*1060*/  SHF.L.U32 R165, R100, 0x10, RZ ;  /* 0x0000001064a57819 */ /* 0x000fe200000006ff */
[C---:B------:R-:W-:Y:S01]  /*1070*/  FADD.FTZ R204, -R202.reuse, R97 ;  /* 0x00000061cacc7221 */ /* 0x040fe20000010100 */
[----:B------:R-:W-:Y:S01]  /*1080*/  SHF.L.U32 R127, R127, 0x10, RZ ;  /* 0x000000107f7f7819 */ /* 0x000fe200000006ff */
[----:B------:R-:W-:Y:S01]  /*1090*/  FADD.FTZ R112, RZ, R126 ;  /* 0x0000007eff707221 */ /* 0x000fe20000010000 */
[----:B------:R-:W-:Y:S01]  /*10a0*/  SHF.L.U32 R249, R249, 0x10, RZ ;  /* 0x00000010f9f97819 */ /* 0x000fe200000006ff */
[----:B------:R-:W-:Y:S01]  /*10b0*/  FADD.FTZ R182, -R202, R165 ;  /* 0x000000a5cab67221 */ /* 0x000fe20000010100 */
[----:B------:R-:W-:-:S02]  /*10c0*/  PRMT R100, R101, 0x7632, R100 ;  /* 0x0000763265647816 */ /* 0x000fc40000000064 */
[----:B------:R-:W-:Y:S01]  /*10d0*/  SHF.L.U32 R181, R101, 0x10, RZ ;  /* 0x0000001065b57819 */ /* 0x000fe200000006ff */
[----:B------:R-:W-:Y:S01]  /*10e0*/  FMUL.FTZ R127, R127, R249 ;  /* 0x000000f97f7f7220 */ /* 0x000fe20000410000 */
[----:B------:R-:W-:Y:S01]  /*10f0*/  PRMT R168, R106, 0x7632, R168 ;  /* 0x000076326aa87816 */ /* 0x000fe200000000a8 */
[----:B------:R-:W-:Y:S01]  /*1100*/  FMUL.FTZ R182, R152, R182 ;  /* 0x000000b698b67220 */ /* 0x000fe20000410000 */
[----:B------:R-:W-:Y:S01]  /*1110*/  SHF.L.U32 R183, R106, 0x10, RZ ;  /* 0x000000106ab77819 */ /* 0x000fe200000006ff */
[----:B------:R-:W-:Y:S01]  /*1120*/  FADD.FTZ R112, R112, R127 ;  /* 0x0000007f70707221 */ /* 0x000fe20000010000 */
[----:B------:R-:W-:Y:S01]  /*1130*/  SHF.L.U32 R101, R110, 0x10, RZ ;  /* 0x000000106e657819 */ /* 0x000fe200000006ff */
[C---:B------:R-:W-:Y:S01]  /*1140*/  FADD.FTZ R110, -R202.reuse, R191 ;  /* 0x000000bfca6e7221 */ /* 0x040fe20000010100 */
[C---:B------:R-:W-:Y:S01]  /*1150*/  PRMT R106, R107.reuse, 0x7632, R106 ;  /* 0x000076326b6a7816 */ /* 0x040fe2000000006a */
[----:B------:R-:W-:Y:S01]  /*1160*/  FADD.FTZ R181, -R202, R181 ;  /* 0x000000b5cab57221 */ /* 0x000fe20000010100 */
[----:B------:R-:W-:Y:S01]  /*1170*/  SHF.L.U32 R185, R107, 0x10, RZ ;  /* 0x000000106bb97819 */ /* 0x000fe200000006ff */
[----:B------:R-:W-:Y:S01]  /*1180*/  FMUL.FTZ R110, R152, R110 ;  /* 0x0000006e986e7220 */ /* 0x000fe20000410000 */
[----:B------:R-:W-:Y:S01]  /*1190*/  SHF.L.U32 R171, R102, 0x10, RZ ;  /* 0x0000001066ab7819 */ /* 0x000fe200000006ff */
[----:B------:R-:W-:Y:S01]  /*11a0*/  FMUL.FTZ R181, R152, R181 ;  /* 0x000000b598b57220 */ /* 0x000fe20000410000 */
[----:B------:R-:W-:Y:S01]  /*11b0*/  PRMT R237, R124, 0x7632, R237 ;  /* 0x000076327ced7816 */ /* 0x000fe200000000ed */
[----:B------:R-:W-:Y:S01]  /*11c0*/  FMUL.FTZ R251, R188, R249 ;  /* 0x000000f9bcfb7220 */ /* 0x000fe20000410000 */
[----:B------:R-:W-:Y:S01]  /*11d0*/  SHF.L.U32 R199, R124, 0x10, RZ ;  /* 0x000000107cc77819 */ /* 0x000fe200000006ff */
[----:B------:R-:W-:Y:S01]  /*11e0*/  FADD.FTZ R171, -R202, R171 ;  /* 0x000000abcaab7221 */ /* 0x000fe20000010100 */
[----:B------:R-:W-:-:S02]  /*11f0*/  SHF.L.U32 R107, R158, 0x10, RZ ;  /* 0x000000109e6b7819 */ /* 0x000fc400000006ff */
[C---:B------:R-:W-:Y:S01]  /*1200*/  PRMT R248, R113.reuse, 0x7632, R248 ;  /* 0x0000763271f87816 */ /* 0x040fe200000000f8 */
[----:B------:R-:W-:Y:S01]  /*1210*/  FMUL.FTZ R171, R152, R171 ;  /* 0x000000ab98ab7220 */ /* 0x000fe20000410000 */
[----:B------:R-:W-:Y:S01]  /*1220*/  SHF.L.U32 R97, R113, 0x10, RZ ;  /* 0x0000001071617819 */ /* 0x000fe200000006ff */
[----:B------:R-:W-:Y:S01]  /*1230*/  FADD.FTZ R192, -R202, R107 ;  /* 0x0000006bcac07221 */ /* 0x000fe20000010100 */
[C---:B------:R-:W-:Y:S02]  /*1240*/  PRMT R243, R118.reuse, 0x7632, R243 ;  /* 0x0000763276f37816 */ /* 0x040fe400000000f3 */
[----:B------:R-:W-:Y:S01]  /*1250*/  SHF.L.U32 R102, R118, 0x10, RZ ;  /* 0x0000001076667819 */ /* 0x000fe200000006ff */
[----:B------:R-:W-:Y:S01]  /*1260*/  FFMA.FTZ R118, R0, R126, RZ ;  /* 0x0000007e00767223 */ /* 0x000fe200000100ff */
[C---:B------:R-:W-:Y:S01]  /*1270*/  SHF.L.U32 R124, R73.reuse, 0x10, RZ ;  /* 0x00000010497c7819 */ /* 0x040fe200000006ff */
[----:B------:R-:W-:Y:S01]  /*1280*/  FMUL.FTZ R192, R152, R192 ;  /* 0x000000c098c07220 */ /* 0x000fe20000410000 */
[----:B------:R-:W-:Y:S01]  /*1290*/  PRMT R191, R73, 0x7632, R191 ;  /* 0x0000763249bf7816 */ /* 0x000fe200000000bf */
[----:B------:R-:W-:Y:S01]  /*12a0*/  FFMA.FTZ R118, R188, R127, R118 ;  /* 0x0000007fbc767223 */ /* 0x000fe20000010076 */
[----:B------:R-:W-:Y:S01]  /*12b0*/  PRMT R159, R98, 0x7632, R159 ;  /* 0x00007632629f7816 */ /* 0x000fe2000000009f */
[----:B------:R-:W-:Y:S01]  /*12c0*/  FMUL.FTZ R124, R124, R97 ;  /* 0x000000617c7c7220 */ /* 0x000fe20000410000 */
[----:B------:R-:W-:Y:S01]  /*12d0*/  SHF.L.U32 R161, R98, 0x10, RZ ;  /* 0x0000001062a17819 */ /* 0x000fe200000006ff */
[----:B------:R-:W-:Y:S01]  /*12e0*/  FMUL.FTZ R184, R184, R102 ;  /* 0x00000066b8b87220 */ /* 0x000fe20000410000 */
[----:B------:R-:W-:Y:S01]  /*12f0*/  PRMT R98, R111, 0x7632, R98 ;  /* 0x000076326f627816 */ /* 0x000fe20000000062 */
[----:B------:R-:W-:Y:S01]  /*1300*/  FADD.FTZ R112, R112, R124 ;  /* 0x0000007c70707221 */ /* 0x000fe20000010000 */
[----:B------:R-:W-:Y:S01]  /*1310*/  SHF.L.U32 R191, R191, 0x10, RZ ;  /* 0x00000010bfbf7819 */ /* 0x000fe200000006ff */
[----:B------:R-:W-:Y:S01]  /*1320*/  FADD.FTZ R190, -R202, R161 ;  /* 0x000000a1cabe7221 */ /* 0x000fe20000010100 */
[----:B------:R-:W-:Y:S01]  /*1330*/  SHF.L.U32 R248, R248, 0x10, RZ ;  /* 0x00000010f8f87819 */ /* 0x000fe200000006ff */
[----:B------:R-:W-:Y:S01]  /*1340*/  FFMA.FTZ R118, R189, R124, R118 ;  /* 0x0000007cbd767223 */ /* 0x000fe20000010076 */
[C---:B------:R-:W-:Y:S01]  /*1350*/  PRMT R160, R99.reuse, 0x7632, R160 ;  /* 0x0000763263a07816 */ /* 0x040fe200000000a0 */
[----:B------:R-:W-:Y:S01]  /*1360*/  FMUL.FTZ R190, R152, R190 ;  /* 0x000000be98be7220 */ /* 0x000fe20000410000 */
[----:B------:R-:W-:Y:S01]  /*1370*/  SHF.L.U32 R193, R99, 0x10, RZ ;  /* 0x0000001063c17819 */ /* 0x000fe200000006ff */
[----:B------:R-:W-:Y:S01]  /*1380*/  FMUL.FTZ R191, R191, R248 ;  /* 0x000000f8bfbf7220 */ /* 0x000fe20000410000 */
[----:B------:R-:W-:Y:S01]  /*1390*/  SHF.L.U32 R163, R111, 0x10, RZ ;  /* 0x000000106fa37819 */ /* 0x000fe200000006ff */
[----:B------:R-:W-:Y:S01]  /*13a0*/  FADD.FTZ R111, -R202, R101 ;  /* 0x00000065ca6f7221 */ /* 0x000fe20000010100 */
[----:B------:R-:W-:Y:S01]  /*13b0*/  PRMT R99, R108, 0x7632, R99 ;  /* 0x000076326c637816 */ /* 0x000fe20000000063 */
[----:B------:R-:W-:Y:S01]  /*13c0*/  FADD.FTZ R112, R112, R191 ;  /* 0x000000bf70707221 */ /* 0x000fe20000010000 */
[----:B------:R-:W-:Y:S01]  /*13d0*/  SHF.L.U32 R101, R98, 0x10, RZ ;  /* 0x0000001062657819 */ /* 0x000fe200000006ff */
[----:B------:R-:W-:Y:S01]  /*13e0*/  FFMA.FTZ R118, R192, R191, R118 ;  /* 0x000000bfc0767223 */ /* 0x000fe20000010076 */
[C---:B------:R-:W-:Y:S01]  /*13f0*/  PRMT R238, R123.reuse, 0x7632, R238 ;  /* 0x000076327bee7816 */ /* 0x040fe200000000ee */
[C---:B------:R-:W-:Y:S01]  /*1400*/  FADD.FTZ R193, -R202.reuse, R193 ;  /* 0x000000c1cac17221 */ /* 0x040fe20000010100 */
[----:B------:R-:W-:Y:S01]  /*1410*/  SHF.L.U32 R198, R123, 0x10, RZ ;  /* 0x000000107bc67819 */ /* 0x000fe200000006ff */
[----:B------:R-:W-:Y:S01]  /*1420*/  FADD.FTZ R161, -R202, R183 ;  /* 0x000000b7caa17221 */ /* 0x000fe20000010100 */
[----:B------:R-:W-:Y:S01]  /*1430*/  SHF.L.U32 R195, R159, 0x10, RZ ;  /* 0x000000109fc37819 */ /* 0x000fe200000006ff */
[----:B------:R-:W-:Y:S01]  /*1440*/  FMUL.FTZ R193, R152, R193 ;  /* 0x000000c198c17220 */ /* 0x000fe20000410000 */
[----:B------:R-:W-:Y:S01]  /*1450*/  PRMT R247, R114, 0x7632, R247 ;  /* 0x0000763272f77816 */ /* 0x000fe200000000f7 */
[----:B------:R-:W-:Y:S01]  /*1460*/  FADD.FTZ R163, -R202, R163 ;  /* 0x000000a3caa37221 */ /* 0x000fe20000010100 */
[----:B------:R-:W-:Y:S01]  /*1470*/  SHF.L.U32 R98, R114, 0x10, RZ ;  /* 0x0000001072627819 */ /* 0x000fe200000006ff */
[----:B------:R-:W-:Y:S01]  /*1480*/  FADD.FTZ R195, -R202, R195 ;  /* 0x000000c3cac37221 */ /* 0x000fe20000010100 */
[----:B------:R-:W-:Y:S01]  /*1490*/  SHF.L.U32 R123, R74, 0x10, RZ ;  /* 0x000000104a7b7819 */ /* 0x000fe200000006ff */
[----:B------:R-:W-:Y:S01]  /*14a0*/  FMUL.FTZ R161, R152, R161 ;  /* 0x000000a198a17220 */ /* 0x000fe20000410000 */
[----:B------:R-:W-:Y:S01]  /*14b0*/  PRMT R166, R104, 0x7632, R166 ;  /* 0x0000763268a67816 */ /* 0x000fe200000000a6 */
[----:B------:R-:W-:Y:S01]  /*14c0*/  FMUL.FTZ R195, R152, R195 ;  /* 0x000000c398c37220 */ /* 0x000fe20000410000 */
[----:B------:R-:W-:Y:S01]  /*14d0*/  SHF.L.U32 R169, R104, 0x10, RZ ;  /* 0x0000001068a97819 */ /* 0x000fe200000006ff */
        /* <DEDUP_REMOVED lines=9> */
[----:B------:R-:W-:Y:S01]  /*1570*/  SHF.L.U32 R197, R160, 0x10, RZ ;  /* 0x00000010a0c57819 */ /* 0x000fe200000006ff */
[----:B------:R-:W-:Y:S01]  /*1580*/  FMUL.FTZ R194, R194, R247 ;  /* 0x000000f7c2c27220 */ /* 0x000fe20000410000 */
[C---:B------:R-:W-:Y:S01]  /*1590*/  PRMT R246, R115.reuse, 0x7632, R246 ;  /* 0x0000763273f67816 */ /* 0x040fe200000000f6 */
[C---:B------:R-:W-:Y:S01]  /*15a0*/  FADD.FTZ R159, -R202.reuse, R169 ;  /* 0x000000a9ca9f7221 */ /* 0x040fe20000010100 */
[----:B------:R-:W-:Y:S01]  /*15b0*/  SHF.L.U32 R99, R115, 0x10, RZ ;  /* 0x0000001073637819 */ /* 0x000fe200000006ff */
[----:B------:R-:W-:Y:S01]  /*15c0*/  FADD.FTZ R197, -R202, R197 ;  /* 0x000000c5cac57221 */ /* 0x000fe20000010100 */
        /* <DEDUP_REMOVED lines=13> */
[----:B------:R-:W-:Y:S01]  /*16a0*/  FFMA.FTZ R118, R193, R104, R118 ;  /* 0x00000068c1767223 */ /* 0x000fe20000010076 */
[----:B------:R-:W-:Y:S01]  /*16b0*/  SHF.L.U32 R187, R108, 0x10, RZ ;  /* 0x000000106cbb7819 */ /* 0x000fe200000006ff */
[----:B------:R-:W-:Y:S01]  /*16c0*/  FADD.FTZ R160, -R202, R105 ;  /* 0x00000069caa07221 */ /* 0x000fe20000010100 */
[----:B------:R-:W-:Y:S01]  /*16d0*/  SHF.L.U32 R173, R164, 0x10, RZ ;  /* 0x00000010a4ad7819 */ /* 0x000fe200000006ff */
[----:B------:R-:W-:Y:S01]  /*16e0*/  FADD.FTZ R177, -R202, R177 ;  /* 0x000000b1cab17221 */ /* 0x000fe20000010100 */
[----:B------:R-:W-:Y:S01]  /*16f0*/  SHF.L.U32 R165, R166, 0x10, RZ ;  /* 0x00000010a6a57819 */ /* 0x000fe200000006ff */
[----:B------:R-:W-:Y:S01]  /*1700*/  FMUL.FTZ R186, R186, R100 ;  /* 0x00000064baba7220 */ /* 0x000fe20000410000 */
[----:B------:R-:W-:Y:S01]  /*1710*/  SHF.L.U32 R169, R168, 0x10, RZ ;  /* 0x00000010a8a97819 */ /* 0x000fe200000006ff */
[----:B------:R-:W-:Y:S01]  /*1720*/  FADD.FTZ R112, R112, R196 ;  /* 0x000000c470707221 */ /* 0x000fe20000010000 */
[----:B------:R-:W-:Y:S01]  /*1730*/  SHF.L.U32 R157, R106, 0x10, RZ ;  /* 0x000000106a9d7819 */ /* 0x000fe200000006ff */
[----:B------:R-:W-:Y:S01]  /*1740*/  FFMA.FTZ R118, R197, R196, R118 ;  /* 0x000000c4c5767223 */ /* 0x000fe20000010076 */
        /* <DEDUP_REMOVED lines=10> */
[C---:B------:R-:W-:Y:S01]  /*17f0*/  PRMT R244, R117.reuse, 0x7632, R244 ;  /* 0x0000763275f47816 */ /* 0x040fe200000000f4 */
[----:B------:R-:W-:Y:S01]  /*1800*/  FMUL.FTZ R178, R178, R245 ;  /* 0x000000f5b2b27220 */ /* 0x000fe20000410000 */
[----:B------:R-:W-:Y:S01]  /*1810*/  SHF.L.U32 R101, R117, 0x10, RZ ;  /* 0x0000001075657819 */ /* 0x000fe200000006ff */
[----:B------:R-:W-:Y:S01]  /*1820*/  FMUL.FTZ R177, R152, R177 ;  /* 0x000000b198b17220 */ /* 0x000fe20000410000 */
[----:B------:R-:W-:Y:S01]  /*1830*/  SHF.L.U32 R185, R69, 0x10, RZ ;  /* 0x0000001045b97819 */ /* 0x000fe200000006ff */
[----:B------:R-:W-:Y:S01]  /*1840*/  FADD.FTZ R112, R112, R186 ;  /* 0x000000ba70707221 */ /* 0x000fe20000010000 */
[----:B------:R-:W-:Y:S01]  /*1850*/  FFMA.FTZ R118, R182, R186, R118 ;  /* 0x000000bab6767223 */ /* 0x000fe20000010076 */
[----:B------:R-:W-:Y:S01]  /*1860*/  SHF.L.U32 R244, R244, 0x10, RZ ;  /* 0x00000010f4f47819 */ /* 0x000fe200000006ff */
[----:B------:R-:W-:Y:S01]  /*1870*/  FMUL.FTZ R175, R152, R175 ;  /* 0x000000af98af7220 */ /* 0x000fe20000410000 */
[----:B------:R-:W-:Y:S01]  /*1880*/  FMUL.FTZ R185, R185, R101 ;  /* 0x00000065b9b97220 */ /* 0x000fe20000410000 */
[----:B------:R-:W-:Y:S01]  /*1890*/  FADD.FTZ R112, R112, R178 ;  /* 0x000000b270707221 */ /* 0x000fe20000010000 */
[----:B------:R-:W-:Y:S01]  /*18a0*/  FFMA.FTZ R118, R177, R178, R118 ;  /* 0x000000b2b1767223 */ /* 0x000fe20000010076 */
[----:B------:R-:W-:Y:S01]  /*18b0*/  FMUL.FTZ R176, R176, R244 ;  /* 0x000000f4b0b07220 */ /* 0x000fe20000410000 */
[----:B------:R-:W-:Y:S01]  /*18c0*/  SHF.L.U32 R243, R243, 0x10, RZ ;  /* 0x00000010f3f37819 */ /* 0x000fe200000006ff */
[----:B------:R-:W-:Y:S01]  /*18d0*/  FADD.FTZ R112, R112, R185 ;  /* 0x000000b970707221 */ /* 0x000fe20000010000 */
[----:B------:R-:W-:Y:S01]  /*18e0*/  FFMA.FTZ R118, R181, R185, R118 ;  /* 0x000000b9b5767223 */ /* 0x000fe20000010076 */
[----:B------:R-:W-:Y:S01]  /*18f0*/  PRMT R242, R119, 0x7632, R242 ;  /* 0x0000763277f27816 */ /* 0x000fe200000000f2 */
[----:B------:R-:W-:Y:S01]  /*1900*/  FMUL.FTZ R173, R152, R173 ;  /* 0x000000ad98ad7220 */ /* 0x000fe20000410000 */
        /* <DEDUP_REMOVED lines=12> */
[C---:B------:R-:W-:Y:S01]  /*19d0*/  PRMT R236, R125.reuse, 0x7632, R236 ;  /* 0x000076327dec7816 */ /* 0x040fe200000000ec */
[----:B------:R-:W-:Y:S01]  /*19e0*/  FMUL.FTZ R172, R172, R242 ;  /* 0x000000f2acac7220 */ /* 0x000fe20000410000 */
[----:B------:R-:W-:Y:S01]  /*19f0*/  SHF.L.U32 R200, R125, 0x10, RZ ;  /* 0x000000107dc87819 */ /* 0x000fe200000006ff */
[----:B------:R-:W-:Y:S01]  /*1a00*/  FADD.FTZ R119, R112, R183 ;  /* 0x000000b770777221 */ /* 0x000fe20000010000 */
[C---:B------:R-:W-:Y:S01]  /*1a10*/  PRMT R241, R120.reuse, 0x7632, R241 ;  /* 0x0000763278f17816 */ /* 0x040fe200000000f1 */
[----:B------:R-:W-:Y:S01]  /*1a20*/  FFMA.FTZ R118, R179, R183, R118 ;  /* 0x000000b7b3767223 */ /* 0x000fe20000010076 */
[----:B------:R-:W-:Y:S01]  /*1a30*/  SHF.L.U32 R187, R120, 0x10, RZ ;  /* 0x0000001078bb7819 */ /* 0x000fe200000006ff */
[----:B------:R-:W-:Y:S01]  /*1a40*/  FADD.FTZ R119, R119, R172 ;  /* 0x000000ac77777221 */ /* 0x000fe20000010000 */
[C---:B------:R-:W-:Y:S01]  /*1a50*/  SHF.L.U32 R125, R64.reuse, 0x10, RZ ;  /* 0x00000010407d7819 */ /* 0x040fe200000006ff */
[----:B------:R-:W-:Y:S01]  /*1a60*/  FFMA.FTZ R118, R171, R172, R118 ;  /* 0x000000acab767223 */ /* 0x000fe20000010076 */
[----:B------:R-:W-:Y:S01]  /*1a70*/  PRMT R117, R64, 0x7632, R117 ;  /* 0x0000763240757816 */ /* 0x000fe20000000075 */
[C---:B------:R-:W-:Y:S01]  /*1a80*/  FMUL.FTZ R112, R152.reuse, R163 ;  /* 0x000000a398707220 */ /* 0x040fe20000410000 */
[----:B------:R-:W-:Y:S01]  /*1a90*/  SHF.L.U32 R241, R241, 0x10, RZ ;  /* 0x00000010f1f17819 */ /* 0x000fe200000006ff */
[----:B------:R-:W-:Y:S01]  /*1aa0*/  FMUL.FTZ R125, R125, R187 ;  /* 0x000000bb7d7d7220 */ /* 0x000fe20000410000 */
[----:B------:R-:W-:Y:S01]  /*1ab0*/  SHF.L.U32 R117, R117, 0x10, RZ ;  /* 0x0000001075757819 */ /* 0x000fe200000006ff */
[C---:B------:R-:W-:Y:S01]  /*1ac0*/  FMUL.FTZ R165, R152.reuse, R165 ;  /* 0x000000a598a57220 */ /* 0x040fe20000410000 */
[----:B------:R-:W-:Y:S01]  /*1ad0*/  PRMT R240, R121, 0x7632, R240 ;  /* 0x0000763279f07816 */ /* 0x000fe200000000f0 */
[----:B------:R-:W-:Y:S01]  /*1ae0*/  FADD.FTZ R119, R119, R125 ;  /* 0x0000007d77777221 */ /* 0x000fe20000010000 */
        /* <DEDUP_REMOVED lines=11> */
[----:B------:R-:W-:Y:S01]  /*1ba0*/  PRMT R239, R122, 0x7632, R239 ;  /* 0x000076327aef7816 */ /* 0x000fe200000000ef */
[----:B------:R-:W-:Y:S01]  /*1bb0*/  FMUL.FTZ R168, R152, R168 ;  /* 0x000000a898a87220 */ /* 0x000fe20000410000 */
[----:B------:R-:W-:Y:S01]  /*1bc0*/  SHF.L.U32 R122, R122, 0x10, RZ ;  /* 0x000000107a7a7819 */ /* 0x000fe200000006ff */
[----:B------:R-:W-:Y:S01]  /*1bd0*/  FMUL.FTZ R164, R164, R240 ;  /* 0x000000f0a4a47220 */ /* 0x000fe20000410000 */
[C---:B------:R-:W-:Y:S01]  /*1be0*/  SHF.L.U32 R157, R66.reuse, 0x10, RZ ;  /* 0x00000010429d7819 */ /* 0x040fe200000006ff */
[----:B------:R-:W-:Y:S01]  /*1bf0*/  FADD.FTZ R119, R119, R156 ;  /* 0x0000009c77777221 */ /* 0x000fe20000010000 */
[----:B------:R-:W-:Y:S01]  /*1c00*/  PRMT R166, R66, 0x7632, R166 ;  /* 0x0000763242a67816 */ /* 0x000fe200000000a6 */
[----:B------:R-:W-:Y:S01]  /*1c10*/  FFMA.FTZ R118, R160, R156, R118 ;  /* 0x0000009ca0767223 */ /* 0x000fe20000010076 */
[----:B------:R-:W-:Y:S01]  /*1c20*/  SHF.L.U32 R239, R239, 0x10, RZ ;  /* 0x00000010efef7819 */ /* 0x000fe200000006ff */
[----:B------:R-:W-:Y:S01]  /*1c30*/  FMUL.FTZ R157, R157, R122 ;  /* 0x0000007a9d9d7220 */ /* 0x000fe20000410000 */
[----:B------:R-:W-:Y:S01]  /*1c40*/  SHF.L.U32 R166, R166, 0x10, RZ ;  /* 0x00000010a6a67819 */ /* 0x000fe200000006ff */
[----:B------:R-:W-:Y:S01]  /*1c50*/  FADD.FTZ R119, R119, R164 ;  /* 0x000000a477777221 */ /* 0x000fe20000010000 */
[----:B------:R-:W-:Y:S01]  /*1c60*/  FFMA.FTZ R118, R168, R164, R118 ;  /* 0x000000a4a8767223 */ /* 0x000fe20000010076 */
[C---:B------:R-:W-:Y:S01]  /*1c70*/  SHF.L.U32 R158, R67.reuse, 0x10, RZ ;  /* 0x00000010439e7819 */ /* 0x040fe200000006ff */
[----:B------:R-:W-:Y:S01]  /*1c80*/  FMUL.FTZ R169, R152, R169 ;  /* 0x000000a998a97220 */ /* 0x000fe20000410000 */
[----:B------:R-:W-:Y:S01]  /*1c90*/  PRMT R167, R67, 0x7632, R167 ;  /* 0x0000763243a77816 */ /* 0x000fe200000000a7 */
[----:B------:R-:W-:Y:S01]  /*1ca0*/  FMUL.FTZ R166, R166, R239 ;  /* 0x000000efa6a67220 */ /* 0x000fe20000410000 */
[----:B------:R-:W-:Y:S01]  /*1cb0*/  FADD.FTZ R119, R119, R157 ;  /* 0x0000009d77777221 */ /* 0x000fe20000010000 */
[----:B------:R-:W-:Y:S01]  /*1cc0*/  FFMA.FTZ R118, R161, R157, R118 ;  /* 0x0000009da1767223 */ /* 0x000fe20000010076 */
[----:B------:R-:W-:Y:S01]  /*1cd0*/  SHF.L.U32 R167, R167, 0x10, RZ ;  /* 0x00000010a7a77819 */ /* 0x000fe200000006ff */
[----:B------:R-:W-:Y:S01]  /*1ce0*/  FMUL.FTZ R117, R152, R205 ;  /* 0x000000cd98757220 */ /* 0x000fe20000410000 */
[----:B------:R-:W-:Y:S01]  /*1cf0*/  SHF.L.U32 R238, R238, 0x10, RZ ;  /* 0x00000010eeee7819 */ /* 0x000fe200000006ff */
[----:B------:R-:W-:Y:S01]  /*1d00*/  FMUL.FTZ R158, R158, R198 ;  /* 0x000000c69e9e7220 */ /* 0x000fe20000410000 */
[----:B------:R-:W-:Y:S01]  /*1d10*/  FMUL.FTZ R162, R152, R162 ;  /* 0x000000a298a27220 */ /* 0x000fe20000410000 */
        /* <DEDUP_REMOVED lines=43> */
[----:B------:R-:W-:Y:S01]  /*1fd0*/  FMUL.FTZ R120, R152, R202 ;  /* 0x000000ca98787220 */ /* 0x000fe20000410000 */
[----:B------:R-:W-:Y:S01]  /*1fe0*/  FMUL.FTZ R233, R189, R97 ;  /* 0x00000061bde97220 */ /* 0x000fe20000410000 */
[----:B------:R-:W-:Y:S01]  /*1ff0*/  FMUL.FTZ R116, R116, R234 ;  /* 0x000000ea74747220 */ /* 0x000fe20000410000 */
[----:B------:R-:W-:Y:S01]  /*2000*/  FADD.FTZ R218, R218, R106 ;  /* 0x0000006adada7221 */ /* 0x000fe20000010000 */
        /* <DEDUP_REMOVED lines=33> */
.L_x_260:
[----:B------:R-:W0:Y:S01]  /*2220*/  LDC.64 R92, c[0x0][0x3a8] ;  /* 0x0000ea00ff5c7b82 */ /* 0x000e220000000a00 */
[C---:B------:R-:W-:Y:S02]  /*2230*/  IADD3 R154, PT, PT, R155.reuse, 0x20, RZ ;  /* 0x000000209b9a7810 */ /* 0x040fe40007ffe0ff */
[C---:B------:R-:W-:Y:S02]  /*2240*/  IADD3 R153, PT, PT, R155.reuse, 0x40, RZ ;  /* 0x000000409b997810 */ /* 0x040fe40007ffe0ff */
[----:B------:R-:W-:-:S03]  /*2250*/  IADD3 R2, PT, PT, R155, 0x60, RZ ;  /* 0x000000609b027810 */ /* 0x000fc60007ffe0ff */
[----:B------:R-:W1:Y:S08]  /*2260*/  LDC.64 R108, c[0x0][0x428] ;  /* 0x00010a00ff6c7b82 */ /* 0x000e700000000a00 */
[----:B------:R-:W2:Y:S01]  /*2270*/  LDC.64 R112, c[0x0][0x438] ;  /* 0x00010e00ff707b82 */ /* 0x000ea20000000a00 */
[----:B0-----:R-:W-:-:S04]  /*2280*/  IMAD.WIDE.U32 R80, R155, 0x10, R92 ;  /* 0x000000109b507825 */ /* 0x001fc800078e005c */
[--C-:B------:R-:W-:Y:S02]  /*2290*/  IMAD.WIDE.U32 R84, R154, 0x10, R92.reuse ;  /* 0x000000109a547825 */ /* 0x100fe400078e005c */
[----:B------:R-:W3:Y:S02]  /*22a0*/  LDG.E.128 R80, desc[UR6][R80.64] ;  /* 0x0000000650507981 */ /* 0x000ee4000c1e1d00 */
[--C-:B------:R-:W-:Y:S02]  /*22b0*/  IMAD.WIDE.U32 R88, R153, 0x10, R92.reuse ;  /* 0x0000001099587825 */ /* 0x100fe400078e005c */
[----:B------:R-:W4:Y:S02]  /*22c0*/  LDG.E.128 R84, desc[UR6][R84.64] ;  /* 0x0000000654547981 */ /* 0x000f24000c1e1d00 */
        /* <DEDUP_REMOVED lines=13> */
[----:B------:R-:W-:-:S04]  /*23a0*/  PRMT R194, R74, 0x7632, R194 ;  /* 0x000076324ac27816 */ /* 0x000fc800000000c2 */
[----:B------:R-:W-:Y:S02]  /*23b0*/  SHF.L.U32 R194, R194, 0x10, RZ ;  /* 0x00000010c2c27819 */ /* 0x000fe400000006ff */
[----:B------:R-:W-:-:S04]  /*23c0*/  PRMT R196, R75, 0x7632, R196 ;  /* 0x000076324bc47816 */ /* 0x000fc800000000c4 */
[----:B------:R-:W-:Y:S02]  /*23d0*/  SHF.L.U32 R196, R196, 0x10, RZ ;  /* 0x00000010c4c47819 */ /* 0x000fe400000006ff */
[C---:B------:R-:W-:Y:S02]  /*23e0*/  SHF.L.U32 R186, R68.reuse, 0x10, RZ ;  /* 0x0000001044ba7819 */ /* 0x040fe400000006ff */
[----:B------:R-:W-:-:S04]  /*23f0*/  PRMT R178, R68, 0x7632, R178 ;  /* 0x0000763244b27816 */ /* 0x000fc800000000b2 */
[----:B------:R-:W-:Y:S02]  /*2400*/  SHF.L.U32 R178, R178, 0x10, RZ ;  /* 0x00000010b2b27819 */ /* 0x000fe400000006ff */
[----:B------:R-:W-:Y:S02]  /*2410*/  PRMT R176, R69, 0x7632, R176 ;  /* 0x0000763245b07816 */ /* 0x000fe400000000b0 */
[----:B------:R-:W-:Y:S02]  /*2420*/  PRMT R205, R51, 0x7632, R205 ;  /* 0x0000763233cd7816 */ /* 0x000fe400000000cd */
[----:B------:R-:W-:Y:S02]  /*2430*/  SHF.L.U32 R176, R176, 0x10, RZ ;  /* 0x00000010b0b07819 */ /* 0x000fe400000006ff */
[C---:B------:R-:W-:Y:S02]  /*2440*/  SHF.L.U32 R184, R70.reuse, 0x10, RZ ;  /* 0x0000001046b87819 */ /* 0x040fe400000006ff */
[----:B------:R-:W-:-:S04]  /*2450*/  PRMT R174, R70, 0x7632, R174 ;  /* 0x0000763246ae7816 */ /* 0x000fc800000000ae */
[----:B------:R-:W-:Y:S02]  /*2460*/  SHF.L.U32 R174, R174, 0x10, RZ ;  /* 0x00000010aeae7819 */ /* 0x000fe400000006ff */
[----:B------:R-:W-:Y:S02]  /*2470*/  PRMT R172, R71, 0x7632, R172 ;  /* 0x0000763247ac7816 */ /* 0x000fe400000000ac */
[C---:B---3--:R-:W-:Y:S02]  /*2480*/  PRMT R175, R80.reuse, 0x7632, R175 ;  /* 0x0000763250af7816 */ /* 0x048fe400000000af */
[----:B------:R-:W-:Y:S02]  /*2490*/  SHF.L.U32 R177, R80, 0x10, RZ ;  /* 0x0000001050b17819 */ /* 0x000fe400000006ff */
[C---:B------:R-:W-:Y:S02]  /*24a0*/  PRMT R126, R81.reuse, 0x7632, R126 ;  /* 0x00007632517e7816 */ /* 0x040fe4000000007e */
[----:B------:R-:W-:Y:S01]  /*24b0*/  SHF.L.U32 R189, R81, 0x10, RZ ;  /* 0x0000001051bd7819 */ /* 0x000fe200000006ff */
[----:B--2---:R-:W-:Y:S01]  /*24c0*/  IMAD.WIDE.U32 R80, R153, 0x10, R112 ;  /* 0x0000001099507825 */ /* 0x004fe200078e0070 */
[----:B------:R-:W-:-:S02]  /*24d0*/  PRMT R123, R82, 0x7632, R123 ;  /* 0x00007632527b7816 */ /* 0x000fc4000000007b */
[----:B------:R-:W-:Y:S02]  /*24e0*/  SHF.L.U32 R183, R82, 0x10, RZ ;  /* 0x0000001052b77819 */ /* 0x000fe400000006ff */
[C---:B------:R-:W-:Y:S02]  /*24f0*/  PRMT R116, R83.reuse, 0x7632, R116 ;  /* 0x0000763253747816 */ /* 0x040fe40000000074 */
[----:B------:R-:W-:Y:S01]  /*2500*/  SHF.L.U32 R193, R83, 0x10, RZ ;  /* 0x0000001053c17819 */ /* 0x000fe200000006ff */
[----:B------:R-:W-:Y:S01]  /*2510*/  IMAD.WIDE.U32 R82, R154, 0x10, R112 ;  /* 0x000000109a527825 */ /* 0x000fe200078e0070 */
[C---:B----4-:R-:W-:Y:S02]  /*2520*/  PRMT R117, R84.reuse, 0x7632, R117 ;  /* 0x0000763254757816 */ /* 0x050fe40000000075 */
[----:B------:R-:W-:Y:S02]  /*2530*/  SHF.L.U32 R165, R84, 0x10, RZ ;  /* 0x0000001054a57819 */ /* 0x000fe400000006ff */
[----:B------:R-:W-:-:S02]  /*2540*/  PRMT R118, R85, 0x7632, R118 ;  /* 0x0000763255767816 */ /* 0x000fc40000000076 */
[----:B------:R-:W-:Y:S01]  /*2550*/  SHF.L.U32 R181, R85, 0x10, RZ ;  /* 0x0000001055b57819 */ /* 0x000fe200000006ff */
[----:B------:R-:W-:Y:S01]  /*2560*/  IMAD.WIDE.U32 R84, R2, 0x10, R112 ;  /* 0x0000001002547825 */ /* 0x000fe200078e0070 */
[C---:B------:R-:W-:Y:S02]  /*2570*/  PRMT R121, R88.reuse, 0x7632, R121 ;  /* 0x0000763258797816 */ /* 0x040fe40000000079 */
[----:B------:R-:W-:Y:S02]  /*2580*/  SHF.L.U32 R159, R88, 0x10, RZ ;  /* 0x00000010589f7819 */ /* 0x000fe400000006ff */
[C---:B------:R-:W-:Y:S02]  /*2590*/  PRMT R122, R89.reuse, 0x7632, R122 ;  /* 0x00007632597a7816 */ /* 0x040fe4000000007a */
[----:B------:R-:W-:Y:S01]  /*25a0*/  SHF.L.U32 R127, R89, 0x10, RZ ;  /* 0x00000010597f7819 */ /* 0x000fe200000006ff */
[----:B------:R-:W-:Y:S01]  /*25b0*/  IMAD.WIDE.U32 R88, R155, 0x10, R112 ;  /* 0x000000109b587825 */ /* 0x000fe200078e0070 */
[----:B------:R-:W-:-:S02]  /*25c0*/  PRMT R112, R92, 0x7632, R112 ;  /* 0x000076325c707816 */ /* 0x000fc40000000070 */
[----:B------:R-:W-:Y:S02]  /*25d0*/  SHF.L.U32 R171, R92, 0x10, RZ ;  /* 0x000000105cab7819 */ /* 0x000fe400000006ff */
[C---:B------:R-:W-:Y:S02]  /*25e0*/  PRMT R113, R93.reuse, 0x7632, R113 ;  /* 0x000076325d717816 */ /* 0x040fe40000000071 */
[----:B------:R-:W-:Y:S02]  /*25f0*/  SHF.L.U32 R167, R93, 0x10, RZ ;  /* 0x000000105da77819 */ /* 0x000fe400000006ff */
[C---:B------:R-:W-:Y:S02]  /*2600*/  PRMT R124, R94.reuse, 0x7632, R124 ;  /* 0x000076325e7c7816 */ /* 0x040fe4000000007c */
[----:B------:R-:W-:Y:S02]  /*2610*/  SHF.L.U32 R173, R94, 0x10, RZ ;  /* 0x000000105ead7819 */ /* 0x000fe400000006ff */
[----:B------:R-:W-:-:S02]  /*2620*/  PRMT R125, R95, 0x7632, R125 ;  /* 0x000076325f7d7816 */ /* 0x000fc4000000007d */
[----:B------:R-:W-:Y:S02]  /*2630*/  SHF.L.U32 R169, R95, 0x10, RZ ;  /* 0x000000105fa97819 */ /* 0x000fe400000006ff */
[C---:B------:R-:W-:Y:S01]  /*2640*/  PRMT R119, R86.reuse, 0x7632, R119 ;  /* 0x0000763256777816 */ /* 0x040fe20000000077 */
[----:B------:R0:W5:Y:S01]  /*2650*/  LDG.E.128 R92, desc[UR6][R82.64] ;  /* 0x00000006525c7981 */ /* 0x000162000c1e1d00 */
[----:B------:R-:W-:Y:S02]  /*2660*/  SHF.L.U32 R163, R86, 0x10, RZ ;  /* 0x0000001056a37819 */ /* 0x000fe400000006ff */
[C---:B------:R-:W-:Y:S02]  /*2670*/  PRMT R120, R87.reuse, 0x7632, R120 ;  /* 0x0000763257787816 */ /* 0x040fe40000000078 */
[----:B------:R-:W-:Y:S02]  /*2680*/  SHF.L.U32 R179, R87, 0x10, RZ ;  /* 0x0000001057b37819 */ /* 0x000fe400000006ff */
[C---:B------:R-:W-:Y:S01]  /*2690*/  PRMT R115, R90.reuse, 0x7632, R115 ;  /* 0x000076325a737816 */ /* 0x040fe20000000073 */
[----:B------:R-:W5:Y:S01]  /*26a0*/  LDG.E.128 R84, desc[UR6][R84.64] ;  /* 0x0000000654547981 */ /* 0x000f62000c1e1d00 */
[----:B------:R-:W-:-:S02]  /*26b0*/  SHF.L.U32 R161, R90, 0x10, RZ ;  /* 0x000000105aa17819 */ /* 0x000fc400000006ff */
[C---:B------:R-:W-:Y:S01]  /*26c0*/  PRMT R114, R91.reuse, 0x7632, R114 ;  /* 0x000076325b727816 */ /* 0x040fe20000000072 */
[----:B------:R-:W5:Y:S01]  /*26d0*/  LDG.E.128 R80, desc[UR6][R80.64] ;  /* 0x0000000650507981 */ /* 0x000f62000c1e1d00 */
[----:B------:R-:W-:-:S03]  /*26e0*/  SHF.L.U32 R157, R91, 0x10, RZ ;  /* 0x000000105b9d7819 */ /* 0x000fc600000006ff */
[----:B------:R-:W5:Y:S01]  /*26f0*/  LDG.E.128 R88, desc[UR6][R88.64] ;  /* 0x0000000658587981 */ /* 0x000f62000c1e1d00 */
[----:B------:R-:W-:Y:S01]  /*2700*/  FADD.FTZ R160, -R202, R127 ;  /* 0x0000007fcaa07221 */ /* 0x000fe20000010100 */
[----:B------:R-:W-:Y:S01]  /*2710*/  SHF.L.U32 R127, R122, 0x10, RZ ;  /* 0x000000107a7f7819 */ /* 0x000fe200000006ff */
[----:B------:R-:W-:Y:S01]  /*2720*/  FADD.FTZ R0, -R202, R177 ;  /* 0x000000b1ca007221 */ /* 0x000fe20000010100 */
[----:B------:R-:W-:Y:S01]  /*2730*/  SHF.L.U32 R177, R126, 0x10, RZ ;  /* 0x000000107eb17819 */ /* 0x000fe200000006ff */
[----:B------:R-:W-:Y:S01]  /*2740*/  FADD.FTZ R182, -R202, R165 ;  /* 0x000000a5cab67221 */ /* 0x000fe20000010100 */
[----:B------:R-:W-:Y:S01]  /*2750*/  PRMT R249, R96, 0x7632, R249 ;  /* 0x0000763260f97816 */ /* 0x000fe200000000f9 */
[----:B------:R-:W-:Y:S01]  /*2760*/  FADD.FTZ R168, -R202, R127 ;  /* 0x0000007fcaa87221 */ /* 0x000fe20000010100 */
[----:B------:R-:W-:Y:S02]  /*2770*/  SHF.L.U32 R175, R175, 0x10, RZ ;  /* 0x00000010afaf7819 */ /* 0x000fe400000006ff */
[----:B------:R-:W-:-:S02]  /*2780*/  SHF.L.U32 R96, R96, 0x10, RZ ;  /* 0x0000001060607819 */ /* 0x000fc400000006ff */
[C---:B------:R-:W-:Y:S02]  /*2790*/  PRMT R127, R72.reuse, 0x7632, R127 ;  /* 0x00007632487f7816 */ /* 0x040fe4000000007f */
[----:B------:R-:W-:Y:S02]  /*27a0*/  SHF.L.U32 R126, R72, 0x10, RZ ;  /* 0x00000010487e7819 */ /* 0x000fe400000006ff */
[----:B------:R-:W-:Y:S02]  /*27b0*/  SHF.L.U32 R165, R118, 0x10, RZ ;  /* 0x0000001076a57819 */ /* 0x000fe400000006ff */
[----:B------:R-:W-:Y:S01]  /*27c0*/  SHF.L.U32 R121, R121, 0x10, RZ ;  /* 0x0000001079797819 */ /* 0x000fe200000006ff */
[----:B------:R-:W-:Y:S01]  /*27d0*/  FADD.FTZ R188, -R202, R175 ;  /* 0x000000afcabc7221 */ /* 0x000fe20000010100 */
[----:B------:R-:W-:Y:S01]  /*27e0*/  SHF.L.U32 R127, R127, 0x10, RZ ;  /* 0x000000107f7f7819 */ /* 0x000fe200000006ff */
[----:B------:R-:W-:Y:S01]  /*27f0*/  FMUL.FTZ R126, R126, R96 ;  /* 0x000000607e7e7220 */ /* 0x000fe20000410000 */
[----:B------:R-:W-:Y:S01]  /*2800*/  SHF.L.U32 R249, R249, 0x10, RZ ;  /* 0x00000010f9f97819 */ /* 0x000fe200000006ff */
[----:B-----5:R-:W-:Y:S01]  /*2810*/  FMUL.FTZ R0, R152, R0 ;  /* 0x0000000098007220 */ /* 0x020fe20000410000 */
[----:B------:R-:W-:Y:S01]  /*2820*/  FADD.FTZ R175, -R202, R165 ;  /* 0x000000a5caaf7221 */ /* 0x000fe20000010100 */
[----:B------:R-:W-:Y:S01]  /*2830*/  SHF.L.U32 R187, R124, 0x10, RZ ;  /* 0x000000107cbb7819 */ /* 0x000fe200000006ff */
[C---:B------:R-:W-:Y:S01]  /*2840*/  FADD.FTZ R165, -R202.reuse, R121 ;  /* 0x00000079caa57221 */ /* 0x040fe20000010100 */
[C---:B------:R-:W-:Y:S01]  /*2850*/  PRMT R248, R97.reuse, 0x7632, R248 ;  /* 0x0000763261f87816 */ /* 0x040fe200000000f8 */
[----:B------:R-:W-:Y:S01]  /*2860*/  FADD.FTZ R189, -R202, R189 ;  /* 0x000000bdcabd7221 */ /* 0x000fe20000010100 */
[----:B------:R-:W-:Y:S01]  /*2870*/  SHF.L.U32 R97, R97, 0x10, RZ ;  /* 0x0000001061617819 */ /* 0x000fe200000006ff */
[----:B------:R-:W-:Y:S01]  /*2880*/  FMUL.FTZ R127, R127, R249 ;  /* 0x000000f97f7f7220 */ /* 0x000fe20000410000 */
[C---:B------:R-:W-:Y:S01]  /*2890*/  PRMT R240, R105.reuse, 0x7632, R240 ;  /* 0x0000763269f07816 */ /* 0x040fe200000000f0 */
[----:B------:R-:W-:Y:S01]  /*28a0*/  FMUL.FTZ R188, R152, R188 ;  /* 0x000000bc98bc7220 */ /* 0x000fe20000410000 */
[----:B------:R-:W-:Y:S01]  /*28b0*/  SHF.L.U32 R121, R105, 0x10, RZ ;  /* 0x0000001069797819 */ /* 0x000fe200000006ff */
[----:B------:R-:W-:Y:S01]  /*28c0*/  FADD.FTZ R105, RZ, R126 ;  /* 0x0000007eff697221 */ /* 0x000fe20000010000 */
[----:B------:R-:W-:-:S02]  /*28d0*/  PRMT R235, R110, 0x7632, R235 ;  /* 0x000076326eeb7816 */ /* 0x000fc400000000eb */
[----:B------:R-:W-:Y:S01]  /*28e0*/  SHF.L.U32 R201, R110, 0x10, RZ ;  /* 0x000000106ec97819 */ /* 0x000fe200000006ff */
[----:B------:R-:W-:Y:S01]  /*28f0*/  FFMA.FTZ R110, R0, R126, RZ ;  /* 0x0000007e006e7223 */ /* 0x000fe200000100ff */
[----:B------:R-:W-:Y:S02]  /*2900*/  SHF.L.U32 R124, R73, 0x10, RZ ;  /* 0x00000010497c7819 */ /* 0x000fe400000006ff */
[----:B------:R-:W-:Y:S01]  /*2910*/  SHF.L.U32 R123, R123, 0x10, RZ ;  /* 0x000000107b7b7819 */ /* 0x000fe200000006ff */
[----:B------:R-:W-:Y:S01]  /*2920*/  FADD.FTZ R192, -R202, R177 ;  /* 0x000000b1cac07221 */ /* 0x000fe20000010100 */
[----:B------:R-:W-:Y:S01]  /*2930*/  SHF.L.U32 R248, R248, 0x10, RZ ;  /* 0x00000010f8f87819 */ /* 0x000fe200000006ff */
[----:B------:R-:W-:Y:S01]  /*2940*/  FMUL.FTZ R124, R124, R97 ;  /* 0x000000617c7c7220 */ /* 0x000fe20000410000 */
[----:B------:R-:W-:Y:S01]  /*2950*/  FMUL.FTZ R189, R152, R189 ;  /* 0x000000bd98bd7220 */ /* 0x000fe20000410000 */
[----:B------:R-:W-:Y:S01]  /*2960*/  FADD.FTZ R105, R105, R127 ;  /* 0x0000007f69697221 */ /* 0x000fe20000010000 */
[----:B------:R-:W-:Y:S01]  /*2970*/  FFMA.FTZ R110, R188, R127, R110 ;  /* 0x0000007fbc6e7223 */ /* 0x000fe2000001006e */
[----:B------:R-:W-:Y:S01]  /*2980*/  FADD.FTZ R195, -R202, R123 ;  /* 0x0000007bcac37221 */ /* 0x000fe20000010100 */
[----:B------:R-:W-:Y:S01]  /*2990*/  PRMT R247, R98, 0x7632, R247 ;  /* 0x0000763262f77816 */ /* 0x000fe200000000f7 */
[C---:B------:R-:W-:Y:S01]  /*29a0*/  FADD.FTZ R162, -R202.reuse, R157 ;  /* 0x0000009dcaa27221 */ /* 0x040fe20000010100 */
[----:B------:R-:W-:Y:S01]  /*29b0*/  SHF.L.U32 R119, R119, 0x10, RZ ;  /* 0x0000001077777819 */ /* 0x000fe200000006ff */
[----:B------:R-:W-:Y:S01]  /*29c0*/  FADD.FTZ R190, -R202, R183 ;  /* 0x000000b7cabe7221 */ /* 0x000fe20000010100 */
[----:B------:R-:W-:Y:S01]  /*29d0*/  SHF.L.U32 R98, R98, 0x10, RZ ;  /* 0x0000001062627819 */ /* 0x000fe200000006ff */
[----:B------:R-:W-:Y:S01]  /*29e0*/  FMUL.FTZ R191, R191, R248 ;  /* 0x000000f8bfbf7220 */ /* 0x000fe20000410000 */
[----:B------:R-:W-:Y:S01]  /*29f0*/  SHF.L.U32 R123, R74, 0x10, RZ ;  /* 0x000000104a7b7819 */ /* 0x000fe200000006ff */
[----:B------:R-:W-:Y:S01]  /*2a00*/  FMUL.FTZ R192, R152, R192 ;  /* 0x000000c098c07220 */ /* 0x000fe20000410000 */
[----:B------:R-:W-:Y:S01]  /*2a10*/  SHF.L.U32 R157, R114, 0x10, RZ ;  /* 0x00000010729d7819 */ /* 0x000fe200000006ff */
[----:B------:R-:W-:Y:S01]  /*2a20*/  FADD.FTZ R105, R105, R124 ;  /* 0x0000007c69697221 */ /* 0x000fe20000010000 */
[----:B------:R-:W-:Y:S01]  /*2a30*/  FFMA.FTZ R110, R189, R124, R110 ;  /* 0x0000007cbd6e7223 */ /* 0x000fe2000001006e */
[C---:B------:R-:W-:Y:S01]  /*2a40*/  FADD.FTZ R114, -R202.reuse, R167 ;  /* 0x000000a7ca727221 */ /* 0x040fe20000010100 */
[----:B------:R-:W-:Y:S01]  /*2a50*/  SHF.L.U32 R167, R113, 0x10, RZ ;  /* 0x0000001071a77819 */ /* 0x000fe200000006ff */
[C---:B------:R-:W-:Y:S01]  /*2a60*/  FADD.FTZ R113, -R202.reuse, R173 ;  /* 0x000000adca717221 */ /* 0x040fe20000010100 */
[----:B------:R-:W-:Y:S01]  /*2a70*/  SHF.L.U32 R247, R247, 0x10, RZ ;  /* 0x00000010f7f77819 */ /* 0x000fe200000006ff */
[----:B------:R-:W-:Y:S01]  /*2a80*/  FADD.FTZ R173, -R202, R119 ;  /* 0x00000077caad7221 */ /* 0x000fe20000010100 */
[----:B------:R-:W-:Y:S01]  /*2a90*/  FMUL.FTZ R123, R123, R98 ;  /* 0x000000627b7b7220 */ /* 0x000fe20000410000 */
[----:B------:R-:W-:Y:S01]  /*2aa0*/  FMUL.FTZ R190, R152, R190 ;  /* 0x000000be98be7220 */ /* 0x000fe20000410000 */
[----:B------:R-:W-:Y:S01]  /*2ab0*/  FADD.FTZ R105, R105, R191 ;  /* 0x000000bf69697221 */ /* 0x000fe20000010000 */
[----:B------:R-:W-:Y:S01]  /*2ac0*/  FFMA.FTZ R110, R192, R191, R110 ;  /* 0x000000bfc06e7223 */ /* 0x000fe2000001006e */
[----:B------:R-:W-:Y:S01]  /*2ad0*/  FADD.FTZ R119, -R202, R187 ;  /* 0x000000bbca777221 */ /* 0x000fe20000010100 */
[----:B------:R-:W-:-:S02]  /*2ae0*/  PRMT R246, R99, 0x7632, R246 ;  /* 0x0000763263f67816 */ /* 0x000fc400000000f6 */
[C---:B------:R-:W-:Y:S02]  /*2af0*/  PRMT R241, R104.reuse, 0x7632, R241 ;  /* 0x0000763268f17816 */ /* 0x040fe400000000f1 */
        /* <DEDUP_REMOVED lines=9> */
[----:B------:R-:W-:Y:S01]  /*2b90*/  SHF.L.U32 R246, R246, 0x10, RZ ;  /* 0x00000010f6f67819 */ /* 0x000fe200000006ff */
[----:B------:R-:W-:Y:S01]  /*2ba0*/  FADD.FTZ R197, -R202, R197 ;  /* 0x000000c5cac57221 */ /* 0x000fe20000010100 */
[----:B------:R-:W-:Y:S01]  /*2bb0*/  FMUL.FTZ R104, R104, R99 ;  /* 0x0000006368687220 */ /* 0x000fe20000410000 */
[----:B------:R-:W-:Y:S01]  /*2bc0*/  FMUL.FTZ R193, R152, R193 ;  /* 0x000000c198c17220 */ /* 0x000fe20000410000 */
[----:B------:R-:W-:Y:S01]  /*2bd0*/  FADD.FTZ R105, R105, R194 ;  /* 0x000000c269697221 */ /* 0x000fe20000010000 */
        /* <DEDUP_REMOVED lines=10> */
[----:B------:R-:W-:Y:S01]  /*2c80*/  SHF.L.U32 R245, R245, 0x10, RZ ;  /* 0x00000010f5f57819 */ /* 0x000fe200000006ff */
[----:B------:R-:W-:Y:S01]  /*2c90*/  FMUL.FTZ R186, R186, R100 ;  /* 0x00000064baba7220 */ /* 0x000fe20000410000 */
[----:B------:R-:W-:Y:S01]  /*2ca0*/  FMUL.FTZ R182, R152, R182 ;  /* 0x000000b698b67220 */ /* 0x000fe20000410000 */
[----:B------:R-:W-:Y:S01]  /*2cb0*/  FADD.FTZ R105, R105, R196 ;  /* 0x000000c469697221 */ /* 0x000fe20000010000 */
[----:B------:R-:W-:Y:S01]  /*2cc0*/  FFMA.FTZ R110, R197, R196, R110 ;  /* 0x000000c4c56e7223 */ /* 0x000fe2000001006e */
        /* <DEDUP_REMOVED lines=8> */
[----:B------:R-:W-:Y:S01]  /*2d50*/  FADD.FTZ R111, R105, R186 ;  /* 0x000000ba696f7221 */ /* 0x000fe20000010000 */
[----:B------:R-:W-:Y:S01]  /*2d60*/  SHF.L.U32 R185, R69, 0x10, RZ ;  /* 0x0000001045b97819 */ /* 0x000fe200000006ff */
        /* <DEDUP_REMOVED lines=8> */
[----:B------:R-:W-:Y:S01]  /*2df0*/  PRMT R243, R102, 0x7632, R243 ;  /* 0x0000763266f37816 */ /* 0x000fe200000000f3 */
[----:B------:R-:W-:Y:S01]  /*2e00*/  FMUL.FTZ R105, R152, R115 ;  /* 0x0000007398697220 */ /* 0x000fe20000410000 */
[----:B------:R-:W-:Y:S01]  /*2e10*/  SHF.L.U32 R102, R102, 0x10, RZ ;  /* 0x0000001066667819 */ /* 0x000fe200000006ff */
[----:B------:R-:W-:Y:S01]  /*2e20*/  FADD.FTZ R180, -R202, R163 ;  /* 0x000000a3cab47221 */ /* 0x000fe20000010100 */
[----:B------:R-:W-:Y:S01]  /*2e30*/  SHF.L.U32 R116, R205, 0x10, RZ ;  /* 0x00000010cd747819 */ /* 0x000fe200000006ff */
[----:B------:R-:W-:Y:S01]  /*2e40*/  FMUL.FTZ R176, R176, R244 ;  /* 0x000000f4b0b07220 */ /* 0x000fe20000410000 */
[----:B------:R-:W-:Y:S01]  /*2e50*/  FMUL.FTZ R175, R152, R175 ;  /* 0x000000af98af7220 */ /* 0x000fe20000410000 */
[----:B------:R-:W-:Y:S01]  /*2e60*/  FADD.FTZ R115, R111, R185 ;  /* 0x000000b96f737221 */ /* 0x000fe20000010000 */
[----:B------:R-:W-:Y:S01]  /*2e70*/  FFMA.FTZ R205, R181, R185, R110 ;  /* 0x000000b9b5cd7223 */ /* 0x000fe2000001006e */
[----:B------:R-:W-:Y:S01]  /*2e80*/  SHF.L.U32 R243, R243, 0x10, RZ ;  /* 0x00000010f3f37819 */ /* 0x000fe200000006ff */
[----:B------:R-:W-:Y:S01]  /*2e90*/  FMUL.FTZ R184, R184, R102 ;  /* 0x00000066b8b87220 */ /* 0x000fe20000410000 */
[----:B------:R-:W-:Y:S01]  /*2ea0*/  FMUL.FTZ R180, R152, R180 ;  /* 0x000000b498b47220 */ /* 0x000fe20000410000 */
[----:B------:R-:W-:Y:S01]  /*2eb0*/  FADD.FTZ R115, R115, R176 ;  /* 0x000000b073737221 */ /* 0x000fe20000010000 */
[----:B------:R-:W-:Y:S01]  /*2ec0*/  FFMA.FTZ R205, R175, R176, R205 ;  /* 0x000000b0afcd7223 */ /* 0x000fe200000100cd */
[C---:B------:R-:W-:Y:S01]  /*2ed0*/  FADD.FTZ R112, -R202.reuse, R169 ;  /* 0x000000a9ca707221 */ /* 0x040fe20000010100 */
[C---:B------:R-:W-:Y:S01]  /*2ee0*/  FADD.FTZ R169, -R202.reuse, R183 ;  /* 0x000000b7caa97221 */ /* 0x040fe20000010100 */
[C---:B------:R-:W-:Y:S01]  /*2ef0*/  PRMT R242, R103.reuse, 0x7632, R242 ;  /* 0x0000763267f27816 */ /* 0x040fe200000000f2 */
        /* <DEDUP_REMOVED lines=12> */
[----:B------:R-:W-:Y:S01]  /*2fc0*/  SHF.L.U32 R242, R242, 0x10, RZ ;  /* 0x00000010f2f27819 */ /* 0x000fe200000006ff */
[----:B------:R-:W-:Y:S01]  /*2fd0*/  FMUL.FTZ R179, R152, R179 ;  /* 0x000000b398b37220 */ /* 0x000fe20000410000 */
[----:B------:R-:W-:Y:S01]  /*2fe0*/  FADD.FTZ R115, R115, R174 ;  /* 0x000000ae73737221 */ /* 0x000fe20000010000 */
[----:B------:R-:W-:Y:S01]  /*2ff0*/  FFMA.FTZ R205, R173, R174, R205 ;  /* 0x000000aeadcd7223 */ /* 0x000fe200000100cd */
[----:B------:R-:W-:Y:S01]  /*3000*/  FADD.FTZ R120, -R202, R125 ;  /* 0x0000007dca787221 */ /* 0x000fe20000010100 */
[----:B------:R-:W-:Y:S01]  /*3010*/  SHF.L.U32 R125, R64, 0x10, RZ ;  /* 0x00000010407d7819 */ /* 0x000fe200000006ff */
[----:B------:R-:W-:Y:S01]  /*3020*/  FADD.FTZ R159, -R202, R159 ;  /* 0x0000009fca9f7221 */ /* 0x000fe20000010100 */
[----:B------:R-:W-:Y:S01]  /*3030*/  PRMT R163, R64, 0x7632, R163 ;  /* 0x0000763240a37816 */ /* 0x000fe200000000a3 */
[----:B------:R-:W-:Y:S01]  /*3040*/  FMUL.FTZ R172, R172, R242 ;  /* 0x000000f2acac7220 */ /* 0x000fe20000410000 */
[----:B------:R-:W-:Y:S01]  /*3050*/  FMUL.FTZ R171, R152, R171 ;  /* 0x000000ab98ab7220 */ /* 0x000fe20000410000 */
[----:B------:R-:W-:Y:S01]  /*3060*/  FADD.FTZ R115, R115, R183 ;  /* 0x000000b773737221 */ /* 0x000fe20000010000 */
[----:B------:R-:W-:Y:S01]  /*3070*/  FFMA.FTZ R205, R179, R183, R205 ;  /* 0x000000b7b3cd7223 */ /* 0x000fe200000100cd */
[----:B------:R-:W-:-:S02]  /*3080*/  PRMT R236, R109, 0x7632, R236 ;  /* 0x000076326dec7816 */ /* 0x000fc400000000ec */
[----:B------:R-:W-:Y:S01]  /*3090*/  PRMT R203, R49, 0x7632, R203 ;  /* 0x0000763231cb7816 */ /* 0x000fe200000000cb */
[----:B------:R-:W-:Y:S01]  /*30a0*/  FMUL.FTZ R125, R125, R187 ;  /* 0x000000bb7d7d7220 */ /* 0x000fe20000410000 */
[----:B------:R-:W-:Y:S01]  /*30b0*/  SHF.L.U32 R163, R163, 0x10, RZ ;  /* 0x00000010a3a37819 */ /* 0x000fe200000006ff */
[----:B------:R-:W-:Y:S01]  /*30c0*/  FMUL.FTZ R159, R152, R159 ;  /* 0x0000009f989f7220 */ /* 0x000fe20000410000 */
[----:B------:R-:W-:Y:S01]  /*30d0*/  SHF.L.U32 R241, R241, 0x10, RZ ;  /* 0x00000010f1f17819 */ /* 0x000fe200000006ff */
[----:B------:R-:W-:Y:S01]  /*30e0*/  FADD.FTZ R115, R115, R172 ;  /* 0x000000ac73737221 */ /* 0x000fe20000010000 */
[----:B------:R-:W-:Y:S01]  /*30f0*/  FFMA.FTZ R205, R171, R172, R205 ;  /* 0x000000acabcd7223 */ /* 0x000fe200000100cd */
[----:B------:R-:W-:Y:S02]  /*3100*/  SHF.L.U32 R203, R203, 0x10, RZ ;  /* 0x00000010cbcb7819 */ /* 0x000fe400000006ff */
[----:B------:R-:W-:Y:S01]  /*3110*/  SHF.L.U32 R236, R236, 0x10, RZ ;  /* 0x00000010ecec7819 */ /* 0x000fe200000006ff */
[----:B------:R-:W-:Y:S01]  /*3120*/  FMUL.FTZ R163, R163, R241 ;  /* 0x000000f1a3a37220 */ /* 0x000fe20000410000 */
[C---:B------:R-:W-:Y:S01]  /*3130*/  SHF.L.U32 R156, R65.reuse, 0x10, RZ ;  /* 0x00000010419c7819 */ /* 0x040fe200000006ff */
[C---:B------:R-:W-:Y:S01]  /*3140*/  FMUL.FTZ R165, R152.reuse, R165 ;  /* 0x000000a598a57220 */ /* 0x040fe20000410000 */
[----:B------:R-:W-:Y:S01]  /*3150*/  PRMT R164, R65, 0x7632, R164 ;  /* 0x0000763241a47816 */ /* 0x000fe200000000a4 */
[----:B------:R-:W-:Y:S01]  /*3160*/  FADD.FTZ R115, R115, R125 ;  /* 0x0000007d73737221 */ /* 0x000fe20000010000 */
[----:B------:R-:W-:Y:S01]  /*3170*/  FFMA.FTZ R205, R159, R125, R205 ;  /* 0x0000007d9fcd7223 */ /* 0x000fe200000100cd */
[----:B------:R-:W-:Y:S01]  /*3180*/  FMUL.FTZ R110, R152, R114 ;  /* 0x00000072986e7220 */ /* 0x000fe20000410000 */
[----:B------:R-:W-:Y:S01]  /*3190*/  SHF.L.U32 R164, R164, 0x10, RZ ;  /* 0x00000010a4a47819 */ /* 0x000fe200000006ff */
[----:B------:R-:W-:Y:S01]  /*31a0*/  FMUL.FTZ R114, R203, R236 ;  /* 0x000000eccb727220 */ /* 0x000fe20000410000 */
[----:B------:R-:W-:Y:S01]  /*31b0*/  SHF.L.U32 R240, R240, 0x10, RZ ;  /* 0x00000010f0f07819 */ /* 0x000fe200000006ff */
[----:B------:R-:W-:Y:S01]  /*31c0*/  FMUL.FTZ R156, R156, R121 ;  /* 0x000000799c9c7220 */ /* 0x000fe20000410000 */
[----:B------:R-:W-:Y:S01]  /*31d0*/  FMUL.FTZ R160, R152, R160 ;  /* 0x000000a098a07220 */ /* 0x000fe20000410000 */
[----:B------:R-:W-:Y:S01]  /*31e0*/  FADD.FTZ R203, R115, R163 ;  /* 0x000000a373cb7221 */ /* 0x000fe20000010000 */
[----:B------:R-:W-:Y:S01]  /*31f0*/  FFMA.FTZ R205, R165, R163, R205 ;  /* 0x000000a3a5cd7223 */ /* 0x000fe200000100cd */
[----:B------:R-:W-:Y:S01]  /*3200*/  FADD.FTZ R170, -R202, R157 ;  /* 0x0000009dcaaa7221 */ /* 0x000fe20000010100 */
[----:B------:R-:W-:Y:S01]  /*3210*/  PRMT R239, R106, 0x7632, R239 ;  /* 0x000076326aef7816 */ /* 0x000fe200000000ef */
[----:B------:R-:W-:Y:S01]  /*3220*/  FADD.FTZ R161, -R202, R161 ;  /* 0x000000a1caa17221 */ /* 0x000fe20000010100 */
[----:B------:R-:W-:Y:S01]  /*3230*/  SHF.L.U32 R122, R106, 0x10, RZ ;  /* 0x000000106a7a7819 */ /* 0x000fe200000006ff */
[----:B------:R-:W-:Y:S01]  /*3240*/  FMUL.FTZ R164, R164, R240 ;  /* 0x000000f0a4a47220 */ /* 0x000fe20000410000 */
[----:B------:R-:W-:Y:S01]  /*3250*/  SHF.L.U32 R157, R66, 0x10, RZ ;  /* 0x00000010429d7819 */ /* 0x000fe200000006ff */
[----:B------:R-:W-:Y:S01]  /*3260*/  FMUL.FTZ R168, R152, R168 ;  /* 0x000000a898a87220 */ /* 0x000fe20000410000 */
[----:B------:R-:W-:Y:S01]  /*3270*/  PRMT R166, R66, 0x7632, R166 ;  /* 0x0000763242a67816 */ /* 0x000fe200000000a6 */
        /* <DEDUP_REMOVED lines=8> */
[----:B------:R-:W-:Y:S01]  /*3300*/  FADD.FTZ R118, -R202, R167 ;  /* 0x000000a7ca767221 */ /* 0x000fe20000010100 */
[C---:B------:R-:W-:Y:S01]  /*3310*/  PRMT R238, R107.reuse, 0x7632, R238 ;  /* 0x000076326bee7816 */ /* 0x040fe200000000ee */
[----:B------:R-:W-:Y:S01]  /*3320*/  FMUL.FTZ R166, R166, R239 ;  /* 0x000000efa6a67220 */ /* 0x000fe20000410000 */
[----:B------:R-:W-:Y:S01]  /*3330*/  SHF.L.U32 R198, R107, 0x10, RZ ;  /* 0x000000106bc67819 */ /* 0x000fe200000006ff */
[----:B------:R-:W-:Y:S01]  /*3340*/  FMUL.FTZ R169, R152, R169 ;  /* 0x000000a998a97220 */ /* 0x000fe20000410000 */
[----:B------:R-:W-:Y:S01]  /*3350*/  SHF.L.U32 R158, R67, 0x10, RZ ;  /* 0x00000010439e7819 */ /* 0x000fe200000006ff */
[----:B------:R-:W-:Y:S01]  /*3360*/  FADD.FTZ R203, R203, R157 ;  /* 0x0000009dcbcb7221 */ /* 0x000fe20000010000 */
[----:B------:R-:W-:Y:S01]  /*3370*/  PRMT R167, R67, 0x7632, R167 ;  /* 0x0000763243a77816 */ /* 0x000fe200000000a7 */
        /* <DEDUP_REMOVED lines=9> */
[----:B------:R-:W-:Y:S01]  /*3410*/  PRMT R237, R108, 0x7632, R237 ;  /* 0x000076326ced7816 */ /* 0x000fe200000000ed */
[----:B------:R-:W-:Y:S01]  /*3420*/  FMUL.FTZ R170, R152, R170 ;  /* 0x000000aa98aa7220 */ /* 0x000fe20000410000 */
[----:B------:R-:W-:Y:S01]  /*3430*/  SHF.L.U32 R199, R108, 0x10, RZ ;  /* 0x000000106cc77819 */ /* 0x000fe200000006ff */
[----:B------:R-:W-:Y:S01]  /*3440*/  FADD.FTZ R218, R203, R158 ;  /* 0x0000009ecbda7221 */ /* 0x000fe20000010000 */
[----:B------:R-:W-:Y:S01]  /*3450*/  SHF.L.U32 R109, R48, 0x10, RZ ;  /* 0x00000010306d7819 */ /* 0x000fe200000006ff */
[----:B------:R-:W-:Y:S01]  /*3460*/  FFMA.FTZ R217, R162, R158, R205 ;  /* 0x0000009ea2d97223 */ /* 0x000fe200000100cd */
[----:B------:R-:W-:Y:S01]  /*3470*/  PRMT R204, R48, 0x7632, R204 ;  /* 0x0000763230cc7816 */ /* 0x000fe200000000cc */
[----:B------:R-:W-:Y:S01]  /*3480*/  FADD.FTZ R218, R218, R167 ;  /* 0x000000a7dada7221 */ /* 0x000fe20000010000 */
[----:B------:R-:W-:Y:S01]  /*3490*/  SHF.L.U32 R237, R237, 0x10, RZ ;  /* 0x00000010eded7819 */ /* 0x000fe200000006ff */
[----:B------:R-:W-:Y:S01]  /*34a0*/  FMUL.FTZ R109, R109, R199 ;  /* 0x000000c76d6d7220 */ /* 0x000fe20000410000 */
[----:B------:R-:W-:Y:S01]  /*34b0*/  SHF.L.U32 R204, R204, 0x10, RZ ;  /* 0x00000010cccc7819 */ /* 0x000fe200000006ff */
[----:B------:R-:W-:Y:S01]  /*34c0*/  FFMA.FTZ R217, R170, R167, R217 ;  /* 0x000000a7aad97223 */ /* 0x000fe200000100d9 */
[----:B------:R-:W-:Y:S01]  /*34d0*/  SHF.L.U32 R108, R49, 0x10, RZ ;  /* 0x00000010316c7819 */ /* 0x000fe200000006ff */
[C---:B------:R-:W-:Y:S01]  /*34e0*/  FMUL.FTZ R111, R152.reuse, R113 ;  /* 0x00000071986f7220 */ /* 0x040fe20000410000 */
[----:B------:R-:W-:Y:S01]  /*34f0*/  FMUL.FTZ R117, R152, R117 ;  /* 0x0000007598757220 */ /* 0x000fe20000410000 */
[----:B------:R-:W-:Y:S01]  /*3500*/  FMUL.FTZ R113, R204, R237 ;  /* 0x000000edcc717220 */ /* 0x000fe20000410000 */
[----:B------:R-:W-:Y:S01]  /*3510*/  FADD.FTZ R218, R218, R109 ;  /* 0x0000006ddada7221 */ /* 0x000fe20000010000 */
[----:B------:R-:W-:Y:S01]  /*3520*/  FFMA.FTZ R217, R105, R109, R217 ;  /* 0x0000006d69d97223 */ /* 0x000fe200000100d9 */
[----:B------:R-:W-:-:S02]  /*3530*/  FMUL.FTZ R108, R108, R200 ;  /* 0x000000c86c6c7220 */ /* 0x000fc40000410000 */
[----:B------:R-:W-:Y:S01]  /*3540*/  FADD.FTZ R218, R218, R113 ;  /* 0x00000071dada7221 */ /* 0x000fe20000010000 */
[----:B------:R-:W-:Y:S01]  /*3550*/  FFMA.FTZ R217, R117, R113, R217 ;  /* 0x0000007175d97223 */ /* 0x000fe200000100d9 */
[----:B------:R-:W-:Y:S01]  /*3560*/  PRMT R206, R50, 0x7632, R206 ;  /* 0x0000763232ce7816 */ /* 0x000fe200000000ce */
[----:B------:R-:W-:Y:S01]  /*3570*/  FMUL.FTZ R118, R152, R118 ;  /* 0x0000007698767220 */ /* 0x000fe20000410000 */
[----:B------:R-:W-:Y:S01]  /*3580*/  SHF.L.U32 R107, R50, 0x10, RZ ;  /* 0x00000010326b7819 */ /* 0x000fe200000006ff */
[----:B------:R-:W-:Y:S01]  /*3590*/  FADD.FTZ R218, R218, R108 ;  /* 0x0000006cdada7221 */ /* 0x000fe20000010000 */
[----:B------:R-:W-:Y:S01]  /*35a0*/  FFMA.FTZ R217, R110, R108, R217 ;  /* 0x0000006c6ed97223 */ /* 0x000fe200000100d9 */
[----:B------:R-:W-:Y:S02]  /*35b0*/  SHF.L.U32 R202, R206, 0x10, RZ ;  /* 0x00000010ceca7819 */ /* 0x000fe400000006ff */
[----:B------:R-:W-:Y:S01]  /*35c0*/  SHF.L.U32 R235, R235, 0x10, RZ ;  /* 0x00000010ebeb7819 */ /* 0x000fe200000006ff */
        /* <DEDUP_REMOVED lines=50> */
[----:B0-----:R-:W-:-:S07]  /*38f0*/  FMUL.FTZ R202, R120, R234 ;  /* 0x000000ea78ca7220 */ /* 0x001fce0000410000 */
.L_x_261:
[----:B------:R-:W-:Y:S02]  /*3900*/  FADD.FTZ R3, R252, R3 ;  /* 0x00000003fc037221 */ /* 0x000fe40000010000 */
[----:B------:R-:W2:Y:S01]  /*3910*/  LDL.LU R252, [R1] ;  /* 0x0000000001fc7983 */ /* 0x000ea20000300800 */
        /* <DEDUP_REMOVED lines=63> */
[----:B--2---:R-:W-:Y:S01]  /*3d10*/  FADD.FTZ R96, R96, R252 ;  /* 0x000000fc60607221 */ /* 0x004fe20000010000 */
[----:B------:R-:W-:Y:S06]  /*3d20*/  BRA.DIV UR4, `(.L_x_262) ;  /* 0x0000007604887947 */ /* 0x000fec000b800000 */
[----:B------:R-:W0:Y:S04]  /*3d30*/  SHFL.BFLY PT, R99, R218, 0x1, 0x1f ;  /* 0x0c201f00da637f89 */ /* 0x000e2800000e0000 */
[----:B------:R-:W1:Y:S04]  /*3d40*/  SHFL.BFLY PT, R98, R217, 0x1, 0x1f ;  /* 0x0c201f00d9627f89 */ /* 0x000e6800000e0000 */
[----:B------:R-:W-:Y:S01]  /*3d50*/  STL [R1], R96 ;  /* 0x0000006001007387 */ /* 0x000fe20000100800 */
        /* <DEDUP_REMOVED lines=16> */
.L_x_293:
[----:B-1----:R-:W-:Y:S01]  /*3e60*/  FADD.FTZ R103, R97, R103 ;  /* 0x0000006761677221 */ /* 0x002fe20000010000 */
[----:B--2---:R-:W-:-:S03]  /*3e70*/  FADD.FTZ R99, R98, R99 ;  /* 0x0000006362637221 */ /* 0x004fc60000010000 */
[----:B------:R-:W-:Y:S01]  /*3e80*/  FMUL.FTZ R103, R103, UR12 ;  /* 0x0000000c67677c20 */ /* 0x000fe20008410000 */
[----:B------:R-:W-:-:S04]  /*3e90*/  FMUL.FTZ R121, R99, UR12 ;  /* 0x0000000c63797c20 */ /* 0x000fc80008410000 */
[----:B------:R-:W-:Y:S01]  /*3ea0*/  FSEL R122, R103, RZ, !P2 ;  /* 0x000000ff677a7208 */ /* 0x000fe20005000000 */
[----:B------:R-:W-:Y:S06]  /*3eb0*/  @P1 BRA `(.L_x_263) ;  /* 0x0000002800241947 */ /* 0x000fec0003800000 */
[----:B------:R-:W0:Y:S02]  /*3ec0*/  LDC.64 R198, c[0x0][0x390] ;  /* 0x0000e400ffc67b82 */ /* 0x000e240000000a00 */
[----:B0-----:R-:W-:-:S06]  /*3ed0*/  IMAD.WIDE.U32 R96, R155, 0x10, R198 ;  /* 0x000000109b607825 */ /* 0x001fcc00078e00c6 */
[----:B------:R-:W5:Y:S01]  /*3ee0*/  LDG.E.128 R96, desc[UR6][R96.64] ;  /* 0x0000000660607981 */ /* 0x000f62000c1e1d00 */
[----:B------:R-:W-:Y:S02]  /*3ef0*/  ISETP.NE.U32.AND P1, PT, RZ, UR14, PT ;  /* 0x0000000eff007c0c */ /* 0x000fe4000bf25070 */
[----:B------:R-:W-:Y:S02]  /*3f00*/  PRMT R200, R60, 0x7632, R200 ;  /* 0x000076323cc87816 */ /* 0x000fe400000000c8 */
[----:B------:R-:W-:Y:S02]  /*3f10*/  ISETP.NE.AND.EX P1, PT, RZ, UR15, PT, P1 ;  /* 0x0000000fff007c0c */ /* 0x000fe4000bf25310 */
[----:B------:R-:W-:Y:S02]  /*3f20*/  PRMT R201, R61, 0x7632, R201 ;  /* 0x000076323dc97816 */ /* 0x000fe400000000c9 */
[----:B------:R-:W-:Y:S02]  /*3f30*/  PRMT R202, R62, 0x7632, R202 ;  /* 0x000076323eca7816 */ /* 0x000fe400000000ca */
[----:B------:R-:W-:-:S07]  /*3f40*/  PRMT R203, R63, 0x7632, R203 ;  /* 0x000076323fcb7816 */ /* 0x000fce00000000cb */
[----:B------:R-:W-:Y:S05]  /*3f50*/  @P1 BRA `(.L_x_264) ;  /* 0x0000000400241947 */ /* 0x000fea0003800000 */
[C-C-:B------:R-:W-:Y:S01]  /*3f60*/  FFMA.FTZ R193, R121.reuse, R193, R122.reuse ;  /* 0x000000c179c17223 */ /* 0x140fe2000001007a */
[C-C-:B------:R-:W-:Y:S01]  /*3f70*/  FFMA.FTZ R197, R121.reuse, R197, R122.reuse ;  /* 0x000000c579c57223 */ /* 0x140fe2000001007a */
[C-C-:B------:R-:W-:Y:S01]  /*3f80*/  FFMA.FTZ R187, R121.reuse, R0, R122.reuse ;  /* 0x0000000079bb7223 */ /* 0x140fe2000001007a */
[----:B------:R-:W-:Y:S01]  /*3f90*/  FFMA.FTZ R103, R121, R189, R122 ;  /* 0x000000bd79677223 */ /* 0x000fe2000001007a */
[----:B------:R-:W-:Y:S01]  /*3fa0*/  FADD.FTZ R193, -R193, R104 ;  /* 0x00000068c1c17221 */ /* 0x000fe20000010100 */
[----:B------:R-:W-:Y:S01]  /*3fb0*/  FFMA.FTZ R190, R121, R190, R122 ;  /* 0x000000be79be7223 */ /* 0x000fe2000001007a */
[----:B------:R-:W-:Y:S01]  /*3fc0*/  FADD.FTZ R197, -R197, R196 ;  /* 0x000000c4c5c57221 */ /* 0x000fe20000010100 */
[----:B-----5:R-:W-:Y:S01]  /*3fd0*/  SHF.L.U32 R189, R99, 0x10, RZ ;  /* 0x0000001063bd7819 */ /* 0x020fe200000006ff */
[----:B------:R-:W-:Y:S01]  /*3fe0*/  FMUL.FTZ R0, R152, R193 ;  /* 0x000000c198007220 */ /* 0x000fe20000410000 */
[----:B------:R-:W-:Y:S01]  /*3ff0*/  SHF.L.U32 R193, R63, 0x10, RZ ;  /* 0x000000103fc17819 */ /* 0x000fe200000006ff */
[----:B------:R-:W-:Y:S01]  /*4000*/  FADD.FTZ R123, -R190, R123 ;  /* 0x0000007bbe7b7221 */ /* 0x000fe20000010100 */
[----:B------:R-:W-:Y:S01]  /*4010*/  PRMT R102, R99, 0x7632, R102 ;  /* 0x0000763263667816 */ /* 0x000fe20000000066 */
[----:B------:R-:W-:Y:S01]  /*4020*/  FMUL.FTZ R100, R0, R151 ;  /* 0x0000009700647220 */ /* 0x000fe20000410000 */
[----:B------:R-:W-:Y:S01]  /*4030*/  FMUL.FTZ R104, R152, R197 ;  /* 0x000000c598687220 */ /* 0x000fe20000410000 */
[----:B------:R-:W-:Y:S01]  /*4040*/  FFMA.FTZ R101, R121, R195, R122 ;  /* 0x000000c379657223 */ /* 0x000fe2000001007a */
[----:B------:R-:W-:Y:S01]  /*4050*/  FADD.FTZ R187, -R187, R126 ;  /* 0x0000007ebbbb7221 */ /* 0x000fe20000010100 */
[C---:B------:R-:W-:Y:S01]  /*4060*/  FMUL.FTZ R0, R100.reuse, R189 ;  /* 0x000000bd64007220 */ /* 0x040fe20000410000 */
[----:B------:R-:W-:Y:S01]  /*4070*/  FMUL.FTZ R99, R100, R193 ;  /* 0x000000c164637220 */ /* 0x000fe20000410000 */
[----:B------:R-:W-:Y:S01]  /*4080*/  SHF.L.U32 R189, R102, 0x10, RZ ;  /* 0x0000001066bd7819 */ /* 0x000fe200000006ff */
[----:B------:R-:W-:Y:S01]  /*4090*/  FMUL.FTZ R104, R104, R151 ;  /* 0x0000009768687220 */ /* 0x000fe20000410000 */
[----:B------:R-:W-:Y:S01]  /*40a0*/  SHF.L.U32 R193, R203, 0x10, RZ ;  /* 0x00000010cbc17819 */ /* 0x000fe200000006ff */
[----:B------:R-:W-:Y:S01]  /*40b0*/  FMUL.FTZ R102, R152, R123 ;  /* 0x0000007b98667220 */ /* 0x000fe20000410000 */
[----:B------:R-:W-:Y:S01]  /*40c0*/  FADD.FTZ R101, -R101, R194 ;  /* 0x000000c265657221 */ /* 0x000fe20000010100 */
[----:B------:R-:W-:Y:S01]  /*40d0*/  SHF.L.U32 R123, R98, 0x10, RZ ;  /* 0x00000010627b7819 */ /* 0x000fe200000006ff */
[C---:B------:R-:W-:Y:S01]  /*40e0*/  FMUL.FTZ R100, R104.reuse, R189 ;  /* 0x000000bd68647220 */ /* 0x040fe20000410000 */
[----:B------:R-:W-:Y:S01]  /*40f0*/  FMUL.FTZ R126, R104, R193 ;  /* 0x000000c1687e7220 */ /* 0x000fe20000410000 */
[----:B------:R-:W-:Y:S01]  /*4100*/  FMUL.FTZ R102, R102, R151 ;  /* 0x0000009766667220 */ /* 0x000fe20000410000 */
[----:B------:R-:W-:Y:S01]  /*4110*/  FADD.FTZ R103, -R103, R124 ;  /* 0x0000007c67677221 */ /* 0x000fe20000010100 */
[----:B------:R-:W-:Y:S01]  /*4120*/  SHF.L.U32 R189, R62, 0x10, RZ ;  /* 0x000000103ebd7819 */ /* 0x000fe200000006ff */
[----:B------:R-:W-:Y:S01]  /*4130*/  FMUL.FTZ R124, R152, R101 ;  /* 0x00000065987c7220 */ /* 0x000fe20000410000 */
[----:B------:R-:W-:Y:S01]  /*4140*/  PRMT R104, R98, 0x7632, R104 ;  /* 0x0000763262687816 */ /* 0x000fe20000000068 */
[C---:B------:R-:W-:Y:S01]  /*4150*/  FMUL.FTZ R101, R102.reuse, R123 ;  /* 0x0000007b66657220 */ /* 0x040fe20000410000 */
[C-C-:B------:R-:W-:Y:S01]  /*4160*/  FFMA.FTZ R192, R121.reuse, R192, R122.reuse ;  /* 0x000000c079c07223 */ /* 0x140fe2000001007a */
[----:B------:R-:W-:Y:S01]  /*4170*/  FMUL.FTZ R98, R102, R189 ;  /* 0x000000bd66627220 */ /* 0x000fe20000410000 */
[----:B------:R-:W-:Y:S01]  /*4180*/  SHF.L.U32 R123, R104, 0x10, RZ ;  /* 0x00000010687b7819 */ /* 0x000fe200000006ff */
[----:B------:R-:W-:Y:S01]  /*4190*/  FMUL.FTZ R124, R124, R151 ;  /* 0x000000977c7c7220 */ /* 0x000fe20000410000 */
[----:B------:R-:W-:Y:S01]  /*41a0*/  SHF.L.U32 R189, R202, 0x10, RZ ;  /* 0x00000010cabd7819 */ /* 0x000fe200000006ff */
[----:B------:R-:W-:Y:S01]  /*41b0*/  FMUL.FTZ R104, R152, R103 ;  /* 0x0000006798687220 */ /* 0x000fe20000410000 */
[----:B------:R-:W-:Y:S01]  /*41c0*/  FADD.FTZ R191, -R192, R191 ;  /* 0x000000bfc0bf7221 */ /* 0x000fe20000010100 */
[C---:B------:R-:W-:Y:S01]  /*41d0*/  FMUL.FTZ R102, R124.reuse, R123 ;  /* 0x0000007b7c667220 */ /* 0x040fe20000410000 */
[----:B------:R-:W-:Y:S01]  /*41e0*/  FFMA.FTZ R188, R121, R188, R122 ;  /* 0x000000bc79bc7223 */ /* 0x000fe2000001007a */
[----:B------:R-:W-:Y:S01]  /*41f0*/  SHF.L.U32 R103, R97, 0x10, RZ ;  /* 0x0000001061677819 */ /* 0x000fe200000006ff */
[----:B------:R-:W-:Y:S01]  /*4200*/  FMUL.FTZ R189, R124, R189 ;  /* 0x000000bd7cbd7220 */ /* 0x000fe20000410000 */
[----:B------:R-:W-:Y:S01]  /*4210*/  SHF.L.U32 R123, R61, 0x10, RZ ;  /* 0x000000103d7b7819 */ /* 0x000fe200000006ff */
[----:B------:R-:W-:Y:S01]  /*4220*/  FMUL.FTZ R104, R104, R151 ;  /* 0x0000009768687220 */ /* 0x000fe20000410000 */
[----:B------:R-:W-:Y:S01]  /*4230*/  PRMT R97, R97, 0x7632, R97 ;  /* 0x0000763261617816 */ /* 0x000fe20000000061 */
[----:B------:R-:W-:Y:S01]  /*4240*/  FMUL.FTZ R124, R152, R191 ;  /* 0x000000bf987c7220 */ /* 0x000fe20000410000 */
[----:B------:R-:W-:Y:S01]  /*4250*/  FADD.FTZ R127, -R188, R127 ;  /* 0x0000007fbc7f7221 */ /* 0x000fe20000010100 */
[----:B------:R-:W-:Y:S01]  /*4260*/  FMUL.FTZ R188, R104, R123 ;  /* 0x0000007b68bc7220 */ /* 0x000fe20000410000 */
[----:B------:R-:W-:Y:S01]  /*4270*/  SHF.L.U32 R97, R97, 0x10, RZ ;  /* 0x0000001061617819 */ /* 0x000fe200000006ff */
[----:B------:R-:W-:Y:S01]  /*4280*/  FMUL.FTZ R124, R124, R151 ;  /* 0x000000977c7c7220 */ /* 0x000fe20000410000 */
[----:B------:R-:W-:Y:S01]  /*4290*/  SHF.L.U32 R123, R201, 0x10, RZ ;  /* 0x00000010c97b7819 */ /* 0x000fe200000006ff */
[----:B------:R-:W-:Y:S01]  /*42a0*/  FMUL.FTZ R103, R104, R103 ;  /* 0x0000006768677220 */ /* 0x000fe20000410000 */
[----:B------:R-:W-:Y:S01]  /*42b0*/  FMUL.FTZ R190, R152, R127 ;  /* 0x0000007f98be7220 */ /* 0x000fe20000410000 */
[----:B------:R-:W-:Y:S01]  /*42c0*/  FMUL.FTZ R104, R124, R97 ;  /* 0x000000617c687220 */ /* 0x000fe20000410000 */
[----:B------:R-:W-:Y:S01]  /*42d0*/  SHF.L.U32 R193, R200, 0x10, RZ ;  /* 0x00000010c8c17819 */ /* 0x000fe200000006ff */
[----:B------:R-:W-:Y:S01]  /*42e0*/  FMUL.FTZ R97, R124, R123 ;  /* 0x0000007b7c617220 */ /* 0x000fe20000410000 */
[----:B------:R-:W-:Y:S01]  /*42f0*/  FMUL.FTZ R124, R152, R187 ;  /* 0x000000bb987c7220 */ /* 0x000fe20000410000 */
[----:B------:R-:W-:Y:S01]  /*4300*/  SHF.L.U32 R187, R60, 0x10, RZ ;  /* 0x000000103cbb7819 */ /* 0x000fe200000006ff */
[-C--:B------:R-:W-:Y:S01]  /*4310*/  FMUL.FTZ R190, R190, R151.reuse ;  /* 0x00000097bebe7220 */ /* 0x080fe20000410000 */
[----:B------:R-:W-:Y:S01]  /*4320*/  PRMT R123, R96, 0x7632, R123 ;  /* 0x00007632607b7816 */ /* 0x000fe2000000007b */
        /* <DEDUP_REMOVED lines=8> */
[----:B------:R-:W-:Y:S01]  /*43b0*/  FMUL.FTZ R124, R190, R191 ;  /* 0x000000bfbe7c7220 */ /* 0x000fe20000410000 */
[----:B------:R-:W-:-:S02]  /*43c0*/  F2FP.BF16.F32.PACK_AB R97, R97, R188 ;  /* 0x000000bc6161723e */ /* 0x000fc400000010ff */
[----:B------:R-:W-:Y:S01]  /*43d0*/  F2FP.BF16.F32.PACK_AB R96, R193, R96 ;  /* 0x00000060c160723e */ /* 0x000fe200000010ff */
[----:B------:R-:W-:Y:S06]  /*43e0*/  BRA `(.L_x_265) ;  /* 0x0000000400307947 */ /* 0x000fec0003800000 */
.L_x_264:
[C-C-:B------:R-:W-:Y:S01]  /*43f0*/  FFMA.FTZ R193, R121.reuse, R193, R122.reuse ;  /* 0x000000c179c17223 */ /* 0x140fe2000001007a */
[C-C-:B------:R-:W-:Y:S01]  /*4400*/  FFMA.FTZ R197, R121.reuse, R197, R122.reuse ;  /* 0x000000c579c57223 */ /* 0x140fe2000001007a */
[----:B------:R-:W-:Y:S01]  /*4410*/  FFMA.FTZ R187, R121, R0, R122 ;  /* 0x0000000079bb7223 */ /* 0x000fe2000001007a */
[----:B-----5:R-:W-:Y:S01]  /*4420*/  PRMT R78, R99, 0x7632, R78 ;  /* 0x00007632634e7816 */ /* 0x020fe2000000004e */
[----:B------:R-:W-:Y:S01]  /*4430*/  FADD.FTZ R193, -R193, R104 ;  /* 0x00000068c1c17221 */ /* 0x000fe20000010100 */
[----:B------:R-:W-:Y:S01]  /*4440*/  FADD.FTZ R197, -R197, R196 ;  /* 0x000000c4c5c57221 */ /* 0x000fe20000010100 */
[----:B------:R-:W-:Y:S01]  /*4450*/  FADD.FTZ R187, -R187, R126 ;  /* 0x0000007ebbbb7221 */ /* 0x000fe20000010100 */
[----:B------:R-:W-:Y:S01]  /*4460*/  SHF.L.U32 R99, R99, 0x10, RZ ;  /* 0x0000001063637819 */ /* 0x000fe200000006ff */
[C---:B------:R-:W-:Y:S01]  /*4470*/  FMUL.FTZ R76, R152.reuse, R193 ;  /* 0x000000c1984c7220 */ /* 0x040fe20000410000 */
[----:B------:R-:W-:Y:S01]  /*4480*/  SHF.L.U32 R79, R63, 0x10, RZ ;  /* 0x000000103f4f7819 */ /* 0x000fe200000006ff */
[----:B------:R-:W-:Y:S01]  /*4490*/  FMUL.FTZ R197, R152, R197 ;  /* 0x000000c598c57220 */ /* 0x000fe20000410000 */
[C-C-:B------:R-:W-:Y:S01]  /*44a0*/  FFMA.FTZ R190, R121.reuse, R190, R122.reuse ;  /* 0x000000be79be7223 */ /* 0x140fe2000001007a */
[----:B------:R-:W-:Y:S01]  /*44b0*/  FMUL.FTZ R126, R76, R151 ;  /* 0x000000974c7e7220 */ /* 0x000fe20000410000 */
[----:B------:R-:W-:Y:S01]  /*44c0*/  SHF.L.U32 R78, R78, 0x10, RZ ;  /* 0x000000104e4e7819 */ /* 0x000fe200000006ff */
[--C-:B------:R-:W-:Y:S01]  /*44d0*/  FFMA.FTZ R101, R121, R195, R122.reuse ;  /* 0x000000c379657223 */ /* 0x100fe2000001007a */
[----:B------:R-:W-:Y:S01]  /*44e0*/  FADD.FTZ R123, -R190, R123 ;  /* 0x0000007bbe7b7221 */ /* 0x000fe20000010100 */
[C---:B------:R-:W-:Y:S01]  /*44f0*/  FMUL.FTZ R0, R126.reuse, R99 ;  /* 0x000000637e007220 */ /* 0x040fe20000410000 */
[----:B------:R-:W-:Y:S01]  /*4500*/  FMUL.FTZ R126, R126, R79 ;  /* 0x0000004f7e7e7220 */ /* 0x000fe20000410000 */
[C---:B------:R-:W-:Y:S01]  /*4510*/  F2FP.BF16.F32.PACK_AB R79, R197.reuse, R76 ;  /* 0x0000004cc54f723e */ /* 0x040fe200000010ff */
[----:B------:R-:W-:Y:S01]  /*4520*/  FMUL.FTZ R99, R197, R151 ;  /* 0x00000097c5637220 */ /* 0x000fe20000410000 */
[----:B------:R-:W-:Y:S01]  /*4530*/  SHF.L.U32 R76, R203, 0x10, RZ ;  /* 0x00000010cb4c7819 */ /* 0x000fe200000006ff */
[----:B------:R-:W-:Y:S01]  /*4540*/  FFMA.FTZ R77, R121, R189, R122 ;  /* 0x000000bd794d7223 */ /* 0x000fe2000001007a */
[----:B------:R-:W-:Y:S01]  /*4550*/  FADD.FTZ R101, -R101, R194 ;  /* 0x000000c265657221 */ /* 0x000fe20000010100 */
[C---:B------:R-:W-:Y:S01]  /*4560*/  FMUL.FTZ R100, R99.reuse, R78 ;  /* 0x0000004e63647220 */ /* 0x040fe20000410000 */
[----:B------:R-:W-:Y:S01]  /*4570*/  FMUL.FTZ R78, R152, R123 ;  /* 0x0000007b984e7220 */ /* 0x000fe20000410000 */
[----:B------:R-:W-:Y:S01]  /*4580*/  FMUL.FTZ R99, R99, R76 ;  /* 0x0000004c63637220 */ /* 0x000fe20000410000 */
[C---:B------:R-:W-:Y:S01]  /*4590*/  PRMT R76, R98.reuse, 0x7632, R76 ;  /* 0x00007632624c7816 */ /* 0x040fe2000000004c */
[----:B------:R-:W-:Y:S01]  /*45a0*/  FFMA.FTZ R192, R121, R192, R122 ;  /* 0x000000c079c07223 */ /* 0x000fe2000001007a */
[----:B------:R-:W-:Y:S01]  /*45b0*/  SHF.L.U32 R98, R98, 0x10, RZ ;  /* 0x0000001062627819 */ /* 0x000fe200000006ff */
[----:B------:R-:W-:Y:S01]  /*45c0*/  FADD.FTZ R77, -R77, R124 ;  /* 0x0000007c4d4d7221 */ /* 0x000fe20000010100 */
[----:B------:R-:W-:Y:S01]  /*45d0*/  FMUL.FTZ R189, R78, R151 ;  /* 0x000000974ebd7220 */ /* 0x000fe20000410000 */
[----:B------:R-:W-:Y:S01]  /*45e0*/  FMUL.FTZ R103, R152, R101 ;  /* 0x0000006598677220 */ /* 0x000fe20000410000 */
[----:B------:R-:W-:Y:S01]  /*45f0*/  FFMA.FTZ R188, R121, R188, R122 ;  /* 0x000000bc79bc7223 */ /* 0x000fe2000001007a */
[----:B------:R-:W-:Y:S01]  /*4600*/  FADD.FTZ R191, -R192, R191 ;  /* 0x000000bfc0bf7221 */ /* 0x000fe20000010100 */
[----:B------:R-:W-:Y:S01]  /*4610*/  SHF.L.U32 R123, R76, 0x10, RZ ;  /* 0x000000104c7b7819 */ /* 0x000fe200000006ff */
[----:B------:R-:W-:Y:S01]  /*4620*/  FMUL.FTZ R101, R189, R98 ;  /* 0x00000062bd657220 */ /* 0x000fe20000410000 */
[----:B------:R-:W-:Y:S01]  /*4630*/  SHF.L.U32 R102, R62, 0x10, RZ ;  /* 0x000000103e667819 */ /* 0x000fe200000006ff */
[----:B------:R-:W-:Y:S01]  /*4640*/  FMUL.FTZ R76, R152, R77 ;  /* 0x0000004d984c7220 */ /* 0x000fe20000410000 */
[C---:B------:R-:W-:Y:S01]  /*4650*/  F2FP.BF16.F32.PACK_AB R78, R103.reuse, R78 ;  /* 0x0000004e674e723e */ /* 0x040fe200000010ff */
[----:B------:R-:W-:Y:S01]  /*4660*/  FMUL.FTZ R98, R103, R151 ;  /* 0x0000009767627220 */ /* 0x000fe20000410000 */
[----:B------:R-:W-:Y:S01]  /*4670*/  SHF.L.U32 R103, R202, 0x10, RZ ;  /* 0x00000010ca677819 */ /* 0x000fe200000006ff */
[----:B------:R-:W-:Y:S01]  /*4680*/  FADD.FTZ R127, -R188, R127 ;  /* 0x0000007fbc7f7221 */ /* 0x000fe20000010100 */
[C---:B------:R-:W-:Y:S01]  /*4690*/  PRMT R77, R97.reuse, 0x7632, R77 ;  /* 0x00007632614d7816 */ /* 0x040fe2000000004d */
[----:B------:R-:W-:Y:S01]  /*46a0*/  FMUL.FTZ R191, R152, R191 ;  /* 0x000000bf98bf7220 */ /* 0x000fe20000410000 */
[----:B------:R-:W-:Y:S01]  /*46b0*/  SHF.L.U32 R97, R97, 0x10, RZ ;  /* 0x0000001061617819 */ /* 0x000fe200000006ff */
[----:B------:R-:W-:Y:S01]  /*46c0*/  FMUL.FTZ R188, R76, R151 ;  /* 0x000000974cbc7220 */ /* 0x000fe20000410000 */
[----:B------:R-:W-:Y:S01]  /*46d0*/  FMUL.FTZ R189, R189, R102 ;  /* 0x00000066bdbd7220 */ /* 0x000fe20000410000 */
[C---:B------:R-:W-:Y:S01]  /*46e0*/  FMUL.FTZ R102, R98.reuse, R123 ;  /* 0x0000007b62667220 */ /* 0x040fe20000410000 */
[----:B------:R-:W-:Y:S01]  /*46f0*/  FMUL.FTZ R98, R98, R103 ;  /* 0x0000006762627220 */ /* 0x000fe20000410000 */
[----:B------:R-:W-:Y:S01]  /*4700*/  SHF.L.U32 R104, R77, 0x10, RZ ;  /* 0x000000104d687819 */ /* 0x000fe200000006ff */
[----:B------:R-:W-:Y:S01]  /*4710*/  FMUL.FTZ R103, R188, R97 ;  /* 0x00000061bc677220 */ /* 0x000fe20000410000 */
[C---:B------:R-:W-:Y:S01]  /*4720*/  F2FP.BF16.F32.PACK_AB R77, R191.reuse, R76 ;  /* 0x0000004cbf4d723e */ /* 0x040fe200000010ff */
[----:B------:R-:W-:Y:S01]  /*4730*/  FMUL.FTZ R97, R191, R151 ;  /* 0x00000097bf617220 */ /* 0x000fe20000410000 */
[----:B------:R-:W-:Y:S01]  /*4740*/  SHF.L.U32 R76, R201, 0x10, RZ ;  /* 0x00000010c94c7819 */ /* 0x000fe200000006ff */
[----:B------:R-:W-:Y:S01]  /*4750*/  FMUL.FTZ R127, R152, R127 ;  /* 0x0000007f987f7220 */ /* 0x000fe20000410000 */
[C---:B------:R-:W-:Y:S01]  /*4760*/  SHF.L.U32 R124, R96.reuse, 0x10, RZ ;  /* 0x00000010607c7819 */ /* 0x040fe200000006ff */
[C---:B------:R-:W-:Y:S01]  /*4770*/  FMUL.FTZ R104, R97.reuse, R104 ;  /* 0x0000006861687220 */ /* 0x040fe20000410000 */
[----:B------:R-:W-:Y:S01]  /*4780*/  PRMT R96, R96, 0x7632, R96 ;  /* 0x0000763260607816 */ /* 0x000fe20000000060 */
[----:B------:R-:W-:Y:S01]  /*4790*/  FMUL.FTZ R97, R97, R76 ;  /* 0x0000004c61617220 */ /* 0x000fe20000410000 */
[----:B------:R-:W-:Y:S01]  /*47a0*/  FMUL.FTZ R76, R152, R187 ;  /* 0x000000bb984c7220 */ /* 0x000fe20000410000 */
[----:B------:R-:W-:-:S02]  /*47b0*/  SHF.L.U32 R123, R61, 0x10, RZ ;  /* 0x000000103d7b7819 */ /* 0x000fc400000006ff */
[----:B------:R-:W-:Y:S01]  /*47c0*/  SHF.L.U32 R191, R96, 0x10, RZ ;  /* 0x0000001060bf7819 */ /* 0x000fe200000006ff */
[-C--:B------:R-:W-:Y:S01]  /*47d0*/  FMUL.FTZ R187, R76, R151.reuse ;  /* 0x000000974cbb7220 */ /* 0x080fe20000410000 */
[----:B------:R-:W-:Y:S01]  /*47e0*/  SHF.L.U32 R190, R60, 0x10, RZ ;  /* 0x000000103cbe7819 */ /* 0x000fe200000006ff */
[----:B------:R-:W-:Y:S01]  /*47f0*/  FMUL.FTZ R96, R127, R151 ;  /* 0x000000977f607220 */ /* 0x000fe20000410000 */
[----:B------:R-:W-:Y:S01]  /*4800*/  SHF.L.U32 R193, R200, 0x10, RZ ;  /* 0x00000010c8c17819 */ /* 0x000fe200000006ff */
[----:B------:R-:W-:Y:S01]  /*4810*/  FMUL.FTZ R188, R188, R123 ;  /* 0x0000007bbcbc7220 */ /* 0x000fe20000410000 */
[C---:B------:R-:W-:Y:S01]  /*4820*/  FMUL.FTZ R123, R187.reuse, R124 ;  /* 0x0000007cbb7b7220 */ /* 0x040fe20000410000 */
[C---:B------:R-:W-:Y:S01]  /*4830*/  FMUL.FTZ R124, R96.reuse, R191 ;  /* 0x000000bf607c7220 */ /* 0x040fe20000410000 */
[----:B------:R-:W-:Y:S01]  /*4840*/  FMUL.FTZ R187, R187, R190 ;  /* 0x000000bebbbb7220 */ /* 0x000fe20000410000 */
[----:B------:R-:W-:Y:S01]  /*4850*/  FMUL.FTZ R96, R96, R193 ;  /* 0x000000c160607220 */ /* 0x000fe20000410000 */
[----:B------:R-:W-:-:S02]  /*4860*/  F2FP.BF16.F32.PACK_AB R76, R127, R76 ;  /* 0x0000004c7f4c723e */ /* 0x000fc400000010ff */
[----:B------:R-:W-:Y:S02]  /*4870*/  F2FP.BF16.F32.PACK_AB R99, R99, R126 ;  /* 0x0000007e6363723e */ /* 0x000fe400000010ff */
[----:B------:R-:W-:Y:S02]  /*4880*/  F2FP.BF16.F32.PACK_AB R98, R98, R189 ;  /* 0x000000bd6262723e */ /* 0x000fe400000010ff */
[----:B------:R-:W-:Y:S02]  /*4890*/  F2FP.BF16.F32.PACK_AB R97, R97, R188 ;  /* 0x000000bc6161723e */ /* 0x000fe400000010ff */
[----:B------:R-:W-:-:S07]  /*48a0*/  F2FP.BF16.F32.PACK_AB R96, R96, R187 ;  /* 0x000000bb6060723e */ /* 0x000fce00000010ff */
.L_x_265:
[----:B------:R-:W0:Y:S01]  /*48b0*/  @P1 LDC.64 R126, c[0x0][0x478] ;  /* 0x00011e00ff7e1b82 */ /* 0x000e220000000a00 */
[----:B------:R-:W-:Y:S02]  /*48c0*/  PRMT R187, R56, 0x7632, R187 ;  /* 0x0000763238bb7816 */ /* 0x000fe400000000bb */
[----:B------:R-:W-:Y:S02]  /*48d0*/  PRMT R190, R57, 0x7632, R190 ;  /* 0x0000763239be7816 */ /* 0x000fe400000000be */
[----:B------:R-:W-:Y:S02]  /*48e0*/  PRMT R191, R58, 0x7632, R191 ;  /* 0x000076323abf7816 */ /* 0x000fe400000000bf */
[----:B------:R-:W-:Y:S01]  /*48f0*/  PRMT R192, R59, 0x7632, R192 ;  /* 0x000076323bc07816 */ /* 0x000fe200000000c0 */
[----:B------:R-:W1:Y:S01]  /*4900*/  LDC.64 R188, c[0x0][0x468] ;  /* 0x00011a00ffbc7b82 */ /* 0x000e620000000a00 */
[----:B0-----:R-:W-:-:S05]  /*4910*/  @P1 IMAD.WIDE.U32 R126, R155, 0x10, R126 ;  /* 0x000000109b7e1825 */ /* 0x001fca00078e007e */
[----:B------:R1:W-:Y:S02]  /*4920*/  @P1 STG.E.128 desc[UR6][R126.64], R76 ;  /* 0x0000004c7e001986 */ /* 0x0003e4000c101d06 */
[----:B-1----:R-:W-:-:S05]  /*4930*/  IMAD.WIDE.U32 R126, R155, 0x10, R188 ;  /* 0x000000109b7e7825 */ /* 0x002fca00078e00bc */
[----:B------:R0:W-:Y:S02]  /*4940*/  STG.E.128 desc[UR6][R126.64], R96 ;  /* 0x000000607e007986 */ /* 0x0001e4000c101d06 */
[----:B0-----:R-:W-:-:S06]  /*4950*/  IMAD.WIDE.U32 R96, R154, 0x10, R198 ;  /* 0x000000109a607825 */ /* 0x001fcc00078e00c6 */
[----:B------:R-:W5:Y:S01]  /*4960*/  LDG.E.128 R96, desc[UR6][R96.64] ;  /* 0x0000000660607981 */ /* 0x000f62000c1e1d00 */
[----:B------:R-:W-:Y:S05]  /*4970*/  @!P1 BRA `(.L_x_266) ;  /* 0x0000000400349947 */ /* 0x000fea0003800000 */
[C-C-:B------:R-:W-:Y:S01]  /*4980*/  FFMA.FTZ R76, R121.reuse, R181, R122.reuse ;  /* 0x000000b5794c7223 */ /* 0x140fe2000001007a */
[C-C-:B------:R-:W-:Y:S01]  /*4990*/  FFMA.FTZ R171, R121.reuse, R171, R122.reuse ;  /* 0x000000ab79ab7223 */ /* 0x140fe2000001007a */
[C-C-:B------:R-:W-:Y:S01]  /*49a0*/  FFMA.FTZ R77, R121.reuse, R175, R122.reuse ;  /* 0x000000af794d7223 */ /* 0x140fe2000001007a */
[C-C-:B------:R-:W-:Y:S01]  /*49b0*/  FFMA.FTZ R175, R121.reuse, R173, R122.reuse ;  /* 0x000000ad79af7223 */ /* 0x140fe2000001007a */
[----:B------:R-:W-:Y:S01]  /*49c0*/  FADD.FTZ R185, -R76, R185 ;  /* 0x000000b94cb97221 */ /* 0x000fe20000010100 */
[----:B------:R-:W-:Y:S01]  /*49d0*/  FFMA.FTZ R76, R121, R179, R122 ;  /* 0x000000b3794c7223 */ /* 0x000fe2000001007a */
[----:B------:R-:W-:Y:S01]  /*49e0*/  FADD.FTZ R171, -R171, R172 ;  /* 0x000000acabab7221 */ /* 0x000fe20000010100 */
[C-C-:B------:R-:W-:Y:S01]  /*49f0*/  FFMA.FTZ R127, R121.reuse, R177, R122.reuse ;  /* 0x000000b1797f7223 */ /* 0x140fe2000001007a */
[----:B------:R-:W-:Y:S01]  /*4a00*/  FFMA.FTZ R79, R121, R180, R122 ;  /* 0x000000b4794f7223 */ /* 0x000fe2000001007a */
[----:B------:R-:W-:Y:S01]  /*4a10*/  FADD.FTZ R183, -R76, R183 ;  /* 0x000000b74cb77221 */ /* 0x000fe20000010100 */
[----:B------:R-:W-:Y:S01]  /*4a20*/  FADD.FTZ R177, -R175, R174 ;  /* 0x000000aeafb17221 */ /* 0x000fe20000010100 */
[----:B-----5:R-:W-:Y:S01]  /*4a30*/  PRMT R78, R99, 0x7632, R78 ;  /* 0x00007632634e7816 */ /* 0x020fe2000000004e */
[C---:B------:R-:W-:Y:S01]  /*4a40*/  FMUL.FTZ R174, R152.reuse, R171 ;  /* 0x000000ab98ae7220 */ /* 0x040fe20000410000 */
[C---:B------:R-:W-:Y:S01]  /*4a50*/  FMUL.FTZ R76, R152.reuse, R183 ;  /* 0x000000b7984c7220 */ /* 0x040fe20000410000 */
[----:B------:R-:W-:Y:S01]  /*4a60*/  FADD.FTZ R173, -R79, R184 ;  /* 0x000000b84fad7221 */ /* 0x000fe20000010100 */
[----:B------:R-:W-:Y:S01]  /*4a70*/  SHF.L.U32 R99, R99, 0x10, RZ ;  /* 0x0000001063637819 */ /* 0x000fe200000006ff */
[----:B------:R-:W-:Y:S01]  /*4a80*/  FMUL.FTZ R177, R152, R177 ;  /* 0x000000b198b17220 */ /* 0x000fe20000410000 */
[----:B------:R-:W-:Y:S01]  /*4a90*/  SHF.L.U32 R79, R59, 0x10, RZ ;  /* 0x000000103b4f7819 */ /* 0x000fe200000006ff */
[-C--:B------:R-:W-:Y:S01]  /*4aa0*/  FMUL.FTZ R126, R76, R151.reuse ;  /* 0x000000974c7e7220 */ /* 0x080fe20000410000 */
[----:B------:R-:W-:Y:S01]  /*4ab0*/  SHF.L.U32 R175, R192, 0x10, RZ ;  /* 0x00000010c0af7819 */ /* 0x000fe200000006ff */
[-C--:B------:R-:W-:Y:S01]  /*4ac0*/  FMUL.FTZ R179, R177, R151.reuse ;  /* 0x00000097b1b37220 */ /* 0x080fe20000410000 */
[----:B------:R-:W-:Y:S01]  /*4ad0*/  SHF.L.U32 R171, R78, 0x10, RZ ;  /* 0x000000104eab7819 */ /* 0x000fe200000006ff */
[----:B------:R-:W-:Y:S01]  /*4ae0*/  FMUL.FTZ R78, R174, R151 ;  /* 0x00000097ae4e7220 */ /* 0x000fe20000410000 */
[C---:B------:R-:W-:Y:S01]  /*4af0*/  FMUL.FTZ R172, R126.reuse, R99 ;  /* 0x000000637eac7220 */ /* 0x040fe20000410000 */
[----:B------:R-:W-:Y:S01]  /*4b00*/  FMUL.FTZ R126, R126, R79 ;  /* 0x0000004f7e7e7220 */ /* 0x000fe20000410000 */
[----:B------:R-:W-:Y:S01]  /*4b10*/  F2FP.BF16.F32.PACK_AB R79, R174, R76 ;  /* 0x0000004cae4f723e */ /* 0x000fe200000010ff */
[C---:B------:R-:W-:Y:S01]  /*4b20*/  FMUL.FTZ R171, R78.reuse, R171 ;  /* 0x000000ab4eab7220 */ /* 0x040fe20000410000 */
[----:B------:R-:W-:Y:S01]  /*4b30*/  FMUL.FTZ R99, R78, R175 ;  /* 0x000000af4e637220 */ /* 0x000fe20000410000 */
[----:B------:R-:W-:Y:S01]  /*4b40*/  FMUL.FTZ R78, R152, R173 ;  /* 0x000000ad984e7220 */ /* 0x000fe20000410000 */
[C---:B------:R-:W-:Y:S01]  /*4b50*/  PRMT R76, R98.reuse, 0x7632, R76 ;  /* 0x00007632624c7816 */ /* 0x040fe2000000004c */
[----:B------:R-:W-:Y:S01]  /*4b60*/  FADD.FTZ R77, -R77, R176 ;  /* 0x000000b04d4d7221 */ /* 0x000fe20000010100 */
[----:B------:R-:W-:Y:S01]  /*4b70*/  SHF.L.U32 R175, R98, 0x10, RZ ;  /* 0x0000001062af7819 */ /* 0x000fe200000006ff */
[----:B------:R-:W-:Y:S01]  /*4b80*/  FMUL.FTZ R98, R78, R151 ;  /* 0x000000974e627220 */ /* 0x000fe20000410000 */
[----:B------:R-:W-:Y:S01]  /*4b90*/  SHF.L.U32 R173, R58, 0x10, RZ ;  /* 0x000000103aad7819 */ /* 0x000fe200000006ff */
[----:B------:R-:W-:Y:S01]  /*4ba0*/  FADD.FTZ R127, -R127, R178 ;  /* 0x000000b27f7f7221 */ /* 0x000fe20000010100 */
[----:B------:R-:W-:Y:S01]  /*4bb0*/  SHF.L.U32 R76, R76, 0x10, RZ ;  /* 0x000000104c4c7819 */ /* 0x000fe200000006ff */
[C---:B------:R-:W-:Y:S01]  /*4bc0*/  FMUL.FTZ R174, R98.reuse, R175 ;  /* 0x000000af62ae7220 */ /* 0x040fe20000410000 */
[----:B------:R-:W-:Y:S01]  /*4bd0*/  SHF.L.U32 R176, R191, 0x10, RZ ;  /* 0x00000010bfb07819 */ /* 0x000fe200000006ff */
[----:B------:R-:W-:Y:S01]  /*4be0*/  FMUL.FTZ R98, R98, R173 ;  /* 0x000000ad62627220 */ /* 0x000fe20000410000 */
[----:B------:R-:W-:Y:S01]  /*4bf0*/  F2FP.BF16.F32.PACK_AB R78, R177, R78 ;  /* 0x0000004eb14e723e */ /* 0x000fe200000010ff */
[C---:B------:R-:W-:Y:S01]  /*4c00*/  FMUL.FTZ R173, R179.reuse, R76 ;  /* 0x0000004cb3ad7220 */ /* 0x040fe20000410000 */
[C---:B------:R-:W-:Y:S01]  /*4c10*/  FMUL.FTZ R76, R152.reuse, R185 ;  /* 0x000000b9984c7220 */ /* 0x040fe20000410000 */
[C---:B------:R-:W-:Y:S01]  /*4c20*/  FMUL.FTZ R177, R152.reuse, R77 ;  /* 0x0000004d98b17220 */ /* 0x040fe20000410000 */
[----:B------:R-:W-:Y:S01]  /*4c30*/  FMUL.FTZ R179, R179, R176 ;  /* 0x000000b0b3b37220 */ /* 0x000fe20000410000 */
[----:B------:R-:W-:Y:S01]  /*4c40*/  FFMA.FTZ R155, R121, R182, R122 ;  /* 0x000000b6799b7223 */ /* 0x000fe2000001007a */
[C---:B------:R-:W-:Y:S01]  /*4c50*/  PRMT R176, R97.reuse, 0x7632, R176 ;  /* 0x0000763261b07816 */ /* 0x040fe200000000b0 */
[----:B------:R-:W-:Y:S01]  /*4c60*/  FMUL.FTZ R127, R152, R127 ;  /* 0x0000007f987f7220 */ /* 0x000fe20000410000 */
[----:B------:R-:W-:Y:S01]  /*4c70*/  SHF.L.U32 R178, R97, 0x10, RZ ;  /* 0x0000001061b27819 */ /* 0x000fe200000006ff */
[-C--:B------:R-:W-:Y:S01]  /*4c80*/  FMUL.FTZ R97, R76, R151.reuse ;  /* 0x000000974c617220 */ /* 0x080fe20000410000 */
[C---:B------:R-:W-:Y:S01]  /*4c90*/  F2FP.BF16.F32.PACK_AB R77, R177.reuse, R76 ;  /* 0x0000004cb14d723e */ /* 0x040fe200000010ff */
[----:B------:R-:W-:Y:S01]  /*4ca0*/  FMUL.FTZ R177, R177, R151 ;  /* 0x00000097b1b17220 */ /* 0x000fe20000410000 */
[----:B------:R-:W-:Y:S01]  /*4cb0*/  SHF.L.U32 R76, R190, 0x10, RZ ;  /* 0x00000010be4c7819 */ /* 0x000fe200000006ff */
[----:B------:R-:W-:Y:S01]  /*4cc0*/  FADD.FTZ R155, -R155, R186 ;  /* 0x000000ba9b9b7221 */ /* 0x000fe20000010100 */
        /* <DEDUP_REMOVED lines=8> */
[----:B------:R-:W-:Y:S01]  /*4d50*/  SHF.L.U32 R180, R56, 0x10, RZ ;  /* 0x0000001038b47819 */ /* 0x000fe200000006ff */
[----:B------:R-:W-:Y:S01]  /*4d60*/  FMUL.FTZ R155, R76, R151 ;  /* 0x000000974c9b7220 */ /* 0x000fe20000410000 */
[----:B------:R-:W-:-:S02]  /*4d70*/  PRMT R96, R96, 0x7632, R96 ;  /* 0x0000763260607816 */ /* 0x000fc40000000060 */
[----:B------:R-:W-:Y:S01]  /*4d80*/  SHF.L.U32 R181, R187, 0x10, RZ ;  /* 0x00000010bbb57819 */ /* 0x000fe200000006ff */
[C---:B------:R-:W-:Y:S01]  /*4d90*/  FMUL.FTZ R177, R155.reuse, R178 ;  /* 0x000000b29bb17220 */ /* 0x040fe20000410000 */
[----:B------:R-:W-:Y:S01]  /*4da0*/  FMUL.FTZ R180, R155, R180 ;  /* 0x000000b49bb47220 */ /* 0x000fe20000410000 */
[----:B------:R-:W-:Y:S01]  /*4db0*/  SHF.L.U32 R155, R96, 0x10, RZ ;  /* 0x00000010609b7819 */ /* 0x000fe200000006ff */
[C---:B------:R-:W-:Y:S01]  /*4dc0*/  FMUL.FTZ R96, R127.reuse, R151 ;  /* 0x000000977f607220 */ /* 0x040fe20000410000 */
[----:B------:R-:W-:Y:S02]  /*4dd0*/  F2FP.BF16.F32.PACK_AB R76, R127, R76 ;  /* 0x0000004c7f4c723e */ /* 0x000fe400000010ff */
[----:B------:R-:W-:Y:S01]  /*4de0*/  F2FP.BF16.F32.PACK_AB R99, R99, R126 ;  /* 0x0000007e6363723e */ /* 0x000fe200000010ff */
[C---:B------:R-:W-:Y:S01]  /*4df0*/  FMUL.FTZ R181, R96.reuse, R181 ;  /* 0x000000b560b57220 */ /* 0x040fe20000410000 */
[----:B------:R-:W-:Y:S01]  /*4e00*/  FMUL.FTZ R178, R96, R155 ;  /* 0x0000009b60b27220 */ /* 0x000fe20000410000 */
[----:B------:R-:W-:-:S02]  /*4e10*/  F2FP.BF16.F32.PACK_AB R98, R179, R98 ;  /* 0x00000062b362723e */ /* 0x000fc400000010ff */
[----:B------:R-:W-:Y:S02]  /*4e20*/  F2FP.BF16.F32.PACK_AB R97, R182, R97 ;  /* 0x00000061b661723e */ /* 0x000fe400000010ff */
[----:B------:R-:W-:Y:S01]  /*4e30*/  F2FP.BF16.F32.PACK_AB R96, R181, R180 ;  /* 0x000000b4b560723e */ /* 0x000fe200000010ff */
[----:B------:R-:W-:Y:S06]  /*4e40*/  BRA `(.L_x_267) ;  /* 0x0000000400207947 */ /* 0x000fec0003800000 */
.L_x_266:
        /* <DEDUP_REMOVED lines=10> */
[----:B-----5:R-:W-:Y:S01]  /*4ef0*/  SHF.L.U32 R171, R99, 0x10, RZ ;  /* 0x0000001063ab7819 */ /* 0x020fe200000006ff */
[----:B------:R-:W-:Y:S01]  /*4f00*/  FADD.FTZ R173, -R173, R174 ;  /* 0x000000aeadad7221 */ /* 0x000fe20000010100 */
[----:B------:R-:W-:Y:S01]  /*4f10*/  PRMT R99, R99, 0x7632, R99 ;  /* 0x0000763263637816 */ /* 0x000fe20000000063 */
[C---:B------:R-:W-:Y:S01]  /*4f20*/  FMUL.FTZ R126, R152.reuse, R183 ;  /* 0x000000b7987e7220 */ /* 0x040fe20000410000 */
[----:B------:R-:W-:Y:S01]  /*4f30*/  FMUL.FTZ R174, R152, R181 ;  /* 0x000000b598ae7220 */ /* 0x000fe20000410000 */
[----:B------:R-:W-:Y:S01]  /*4f40*/  FADD.FTZ R177, -R177, R184 ;  /* 0x000000b8b1b17221 */ /* 0x000fe20000010100 */
[----:B------:R-:W-:Y:S01]  /*4f50*/  FADD.FTZ R175, -R175, R176 ;  /* 0x000000b0afaf7221 */ /* 0x000fe20000010100 */
[-C--:B------:R-:W-:Y:S01]  /*4f60*/  FMUL.FTZ R126, R126, R151.reuse ;  /* 0x000000977e7e7220 */ /* 0x080fe20000410000 */
[----:B------:R-:W-:Y:S01]  /*4f70*/  SHF.L.U32 R179, R59, 0x10, RZ ;  /* 0x000000103bb37819 */ /* 0x000fe200000006ff */
[----:B------:R-:W-:Y:S01]  /*4f80*/  FADD.FTZ R155, -R155, R178 ;  /* 0x000000b29b9b7221 */ /* 0x000fe20000010100 */
[----:B------:R-:W-:Y:S01]  /*4f90*/  SHF.L.U32 R176, R99, 0x10, RZ ;  /* 0x0000001063b07819 */ /* 0x000fe200000006ff */
[----:B------:R-:W-:Y:S01]  /*4fa0*/  FMUL.FTZ R99, R174, R151 ;  /* 0x00000097ae637220 */ /* 0x000fe20000410000 */
[----:B------:R-:W-:Y:S01]  /*4fb0*/  SHF.L.U32 R178, R192, 0x10, RZ ;  /* 0x00000010c0b27819 */ /* 0x000fe200000006ff */
[----:B------:R-:W-:Y:S01]  /*4fc0*/  FMUL.FTZ R174, R152, R177 ;  /* 0x000000b198ae7220 */ /* 0x000fe20000410000 */
[C---:B------:R-:W-:Y:S01]  /*4fd0*/  FMUL.FTZ R172, R126.reuse, R171 ;  /* 0x000000ab7eac7220 */ /* 0x040fe20000410000 */
[----:B------:R-:W-:Y:S01]  /*4fe0*/  FMUL.FTZ R126, R126, R179 ;  /* 0x000000b37e7e7220 */ /* 0x000fe20000410000 */
[C---:B------:R-:W-:Y:S01]  /*4ff0*/  FMUL.FTZ R171, R99.reuse, R176 ;  /* 0x000000b063ab7220 */ /* 0x040fe20000410000 */
[----:B------:R-:W-:Y:S01]  /*5000*/  SHF.L.U32 R179, R98, 0x10, RZ ;  /* 0x0000001062b37819 */ /* 0x000fe200000006ff */
[----:B------:R-:W-:Y:S01]  /*5010*/  FMUL.FTZ R99, R99, R178 ;  /* 0x000000b263637220 */ /* 0x000fe20000410000 */
[----:B------:R-:W-:Y:S01]  /*5020*/  SHF.L.U32 R181, R58, 0x10, RZ ;  /* 0x000000103ab57819 */ /* 0x000fe200000006ff */
[----:B------:R-:W-:Y:S01]  /*5030*/  FMUL.FTZ R176, R174, R151 ;  /* 0x00000097aeb07220 */ /* 0x000fe20000410000 */
[----:B------:R-:W-:Y:S01]  /*5040*/  PRMT R177, R98, 0x7632, R177 ;  /* 0x0000763262b17816 */ /* 0x000fe200000000b1 */
[----:B------:R-:W-:Y:S01]  /*5050*/  FMUL.FTZ R178, R152, R173 ;  /* 0x000000ad98b27220 */ /* 0x000fe20000410000 */
[----:B------:R-:W-:Y:S01]  /*5060*/  FFMA.FTZ R127, R121, R182, R122 ;  /* 0x000000b6797f7223 */ /* 0x000fe2000001007a */
[C---:B------:R-:W-:Y:S01]  /*5070*/  FMUL.FTZ R174, R176.reuse, R179 ;  /* 0x000000b3b0ae7220 */ /* 0x040fe20000410000 */
[----:B------:R-:W-:Y:S01]  /*5080*/  FMUL.FTZ R98, R176, R181 ;  /* 0x000000b5b0627220 */ /* 0x000fe20000410000 */
[----:B------:R-:W-:Y:S01]  /*5090*/  SHF.L.U32 R177, R177, 0x10, RZ ;  /* 0x00000010b1b17819 */ /* 0x000fe200000006ff */
[----:B------:R-:W-:Y:S01]  /*50a0*/  FMUL.FTZ R178, R178, R151 ;  /* 0x00000097b2b27220 */ /* 0x000fe20000410000 */
[----:B------:R-:W-:Y:S01]  /*50b0*/  SHF.L.U32 R179, R191, 0x10, RZ ;  /* 0x00000010bfb37819 */ /* 0x000fe200000006ff */
[----:B------:R-:W-:Y:S01]  /*50c0*/  FMUL.FTZ R176, R152, R185 ;  /* 0x000000b998b07220 */ /* 0x000fe20000410000 */
[C---:B------:R-:W-:Y:S01]  /*50d0*/  SHF.L.U32 R181, R97.reuse, 0x10, RZ ;  /* 0x0000001061b57819 */ /* 0x040fe200000006ff */
[----:B------:R-:W-:Y:S01]  /*50e0*/  FMUL.FTZ R173, R178, R177 ;  /* 0x000000b1b2ad7220 */ /* 0x000fe20000410000 */
[----:B------:R-:W-:Y:S01]  /*50f0*/  PRMT R177, R97, 0x7632, R177 ;  /* 0x0000763261b17816 */ /* 0x000fe200000000b1 */
[----:B------:R-:W-:Y:S01]  /*5100*/  FMUL.FTZ R176, R176, R151 ;  /* 0x00000097b0b07220 */ /* 0x000fe20000410000 */
[----:B------:R-:W-:Y:S01]  /*5110*/  FMUL.FTZ R179, R178, R179 ;  /* 0x000000b3b2b37220 */ /* 0x000fe20000410000 */
[----:B------:R-:W-:Y:S01]  /*5120*/  FMUL.FTZ R178, R152, R175 ;  /* 0x000000af98b27220 */ /* 0x000fe20000410000 */
[----:B------:R-:W-:Y:S01]  /*5130*/  SHF.L.U32 R183, R57, 0x10, RZ ;  /* 0x0000001039b77819 */ /* 0x000fe200000006ff */
[----:B------:R-:W-:Y:S01]  /*5140*/  FMUL.FTZ R175, R176, R181 ;  /* 0x000000b5b0af7220 */ /* 0x000fe20000410000 */
[----:B------:R-:W-:Y:S01]  /*5150*/  SHF.L.U32 R177, R177, 0x10, RZ ;  /* 0x00000010b1b17819 */ /* 0x000fe200000006ff */
[----:B------:R-:W-:Y:S01]  /*5160*/  FMUL.FTZ R178, R178, R151 ;  /* 0x00000097b2b27220 */ /* 0x000fe20000410000 */
[----:B------:R-:W-:Y:S01]  /*5170*/  SHF.L.U32 R181, R190, 0x10, RZ ;  /* 0x00000010beb57819 */ /* 0x000fe200000006ff */
[----:B------:R-:W-:Y:S01]  /*5180*/  FADD.FTZ R127, -R127, R186 ;  /* 0x000000ba7f7f7221 */ /* 0x000fe20000010100 */
[----:B------:R-:W-:Y:S01]  /*5190*/  FMUL.FTZ R97, R176, R183 ;  /* 0x000000b7b0617220 */ /* 0x000fe20000410000 */
[----:B------:R-:W-:Y:S01]  /*51a0*/  FMUL.FTZ R176, R178, R177 ;  /* 0x000000b1b2b07220 */ /* 0x000fe20000410000 */
[----:B------:R-:W-:Y:S01]  /*51b0*/  FMUL.FTZ R180, R152, R155 ;  /* 0x0000009b98b47220 */ /* 0x000fe20000410000 */
[----:B------:R-:W-:Y:S01]  /*51c0*/  FMUL.FTZ R182, R178, R181 ;  /* 0x000000b5b2b67220 */ /* 0x000fe20000410000 */
[----:B------:R-:W-:Y:S01]  /*51d0*/  FMUL.FTZ R178, R152, R127 ;  /* 0x0000007f98b27220 */ /* 0x000fe20000410000 */
[----:B------:R-:W-:Y:S01]  /*51e0*/  PRMT R127, R96, 0x7632, R127 ;  /* 0x00007632607f7816 */ /* 0x000fe2000000007f */
[-C--:B------:R-:W-:Y:S01]  /*51f0*/  FMUL.FTZ R180, R180, R151.reuse ;  /* 0x00000097b4b47220 */ /* 0x080fe20000410000 */
[----:B------:R-:W-:Y:S01]  /*5200*/  SHF.L.U32 R181, R187, 0x10, RZ ;  /* 0x00000010bbb57819 */ /* 0x000fe200000006ff */
[----:B------:R-:W-:Y:S01]  /*5210*/  FMUL.FTZ R178, R178, R151 ;  /* 0x00000097b2b27220 */ /* 0x000fe20000410000 */
[----:B------:R-:W-:-:S02]  /*5220*/  SHF.L.U32 R155, R127, 0x10, RZ ;  /* 0x000000107f9b7819 */ /* 0x000fc400000006ff */
[----:B------:R-:W-:Y:S01]  /*5230*/  SHF.L.U32 R127, R56, 0x10, RZ ;  /* 0x00000010387f7819 */ /* 0x000fe200000006ff */
[----:B------:R-:W-:Y:S01]  /*5240*/  FMUL.FTZ R181, R180, R181 ;  /* 0x000000b5b4b57220 */ /* 0x000fe20000410000 */
[----:B------:R-:W-:Y:S02]  /*5250*/  SHF.L.U32 R177, R96, 0x10, RZ ;  /* 0x0000001060b17819 */ /* 0x000fe400000006ff */
[----:B------:R-:W-:Y:S01]  /*5260*/  F2FP.BF16.F32.PACK_AB R99, R99, R126 ;  /* 0x0000007e6363723e */ /* 0x000fe200000010ff */
[C---:B------:R-:W-:Y:S01]  /*5270*/  FMUL.FTZ R96, R178.reuse, R127 ;  /* 0x0000007fb2607220 */ /* 0x040fe20000410000 */
[----:B------:R-:W-:Y:S01]  /*5280*/  F2FP.BF16.F32.PACK_AB R98, R179, R98 ;  /* 0x00000062b362723e */ /* 0x000fe200000010ff */
[----:B------:R-:W-:Y:S01]  /*5290*/  FMUL.FTZ R177, R178, R177 ;  /* 0x000000b1b2b17220 */ /* 0x000fe20000410000 */
[----:B------:R-:W-:Y:S01]  /*52a0*/  FMUL.FTZ R178, R180, R155 ;  /* 0x0000009bb4b27220 */ /* 0x000fe20000410000 */
[----:B------:R-:W-:Y:S02]  /*52b0*/  F2FP.BF16.F32.PACK_AB R97, R182, R97 ;  /* 0x00000061b661723e */ /* 0x000fe400000010ff */
[----:B------:R-:W-:-:S07]  /*52c0*/  F2FP.BF16.F32.PACK_AB R96, R181, R96 ;  /* 0x00000060b560723e */ /* 0x000fce00000010ff */
.L_x_267:
[----:B------:R-:W0:Y:S01]  /*52d0*/  @P1 LDC.64 R126, c[0x0][0x478] ;  /* 0x00011e00ff7e1b82 */ /* 0x000e220000000a00 */
[----:B------:R-:W-:Y:S02]  /*52e0*/  PRMT R182, R52, 0x7632, R182 ;  /* 0x0000763234b67816 */ /* 0x000fe400000000b6 */
[----:B------:R-:W-:Y:S02]  /*52f0*/  PRMT R183, R53, 0x7632, R183 ;  /* 0x0000763235b77816 */ /* 0x000fe400000000b7 */
[----:B------:R-:W-:Y:S02]  /*5300*/  PRMT R184, R54, 0x7632, R184 ;  /* 0x0000763236b87816 */ /* 0x000fe400000000b8 */
[----:B------:R-:W-:Y:S01]  /*5310*/  PRMT R181, R55, 0x7632, R181 ;  /* 0x0000763237b57816 */ /* 0x000fe200000000b5 */
[----:B0-----:R-:W-:-:S04]  /*5320*/  @P1 IMAD.WIDE.U32 R126, R154, 0x10, R126 ;  /* 0x000000109a7e1825 */ /* 0x001fc800078e007e */
[----:B------:R-:W-:Y:S01]  /*5330*/  IMAD.WIDE.U32 R154, R154, 0x10, R188 ;  /* 0x000000109a9a7825 */ /* 0x000fe200078e00bc */
[----:B------:R0:W-:Y:S04]  /*5340*/  @P1 STG.E.128 desc[UR6][R126.64], R76 ;  /* 0x0000004c7e001986 */ /* 0x0001e8000c101d06 */
[----:B------:R1:W-:Y:S01]  /*5350*/  STG.E.128 desc[UR6][R154.64], R96 ;  /* 0x000000609a007986 */ /* 0x0003e2000c101d06 */
[----:B0-----:R-:W-:-:S05]  /*5360*/  IMAD.WIDE.U32 R126, R153, 0x10, R198 ;  /* 0x00000010997e7825 */ /* 0x001fca00078e00c6 */
[----:B-1----:R0:W5:Y:S01]  /*5370*/  LDG.E.128 R96, desc[UR6][R126.64] ;  /* 0x000000067e607981 */ /* 0x002162000c1e1d00 */
[----:B------:R-:W-:Y:S05]  /*5380*/  @!P1 BRA `(.L_x_268) ;  /* 0x0000000400349947 */ /* 0x000fea0003800000 */
[C-C-:B------:R-:W-:Y:S01]  /*5390*/  FFMA.FTZ R78, R121.reuse, R159, R122.reuse ;  /* 0x0000009f794e7223 */ /* 0x140fe2000001007a */
[C---:B------:R-:W-:Y:S01]  /*53a0*/  FFMA.FTZ R170, R121.reuse, R170, R122 ;  /* 0x000000aa79aa7223 */ /* 0x040fe2000001007a */
[----:B-----5:R-:W-:Y:S01]  /*53b0*/  PRMT R154, R98, 0x7632, R154 ;  /* 0x00007632629a7816 */ /* 0x020fe2000000009a */
[C-C-:B------:R-:W-:Y:S01]  /*53c0*/  FFMA.FTZ R159, R121.reuse, R160, R122.reuse ;  /* 0x000000a0799f7223 */ /* 0x140fe2000001007a */
[----:B------:R-:W-:Y:S01]  /*53d0*/  FADD.FTZ R79, -R78, R125 ;  /* 0x0000007d4e4f7221 */ /* 0x000fe20000010100 */
[C-C-:B------:R-:W-:Y:S01]  /*53e0*/  FFMA.FTZ R125, R121.reuse, R162, R122.reuse ;  /* 0x000000a2797d7223 */ /* 0x140fe2000001007a */
[----:B------:R-:W-:Y:S01]  /*53f0*/  FFMA.FTZ R78, R121, R161, R122 ;  /* 0x000000a1794e7223 */ /* 0x000fe2000001007a */
[----:B------:R-:W-:Y:S01]  /*5400*/  FADD.FTZ R167, -R170, R167 ;  /* 0x000000a7aaa77221 */ /* 0x000fe20000010100 */
[----:B0-----:R-:W-:Y:S01]  /*5410*/  SHF.L.U32 R127, R98, 0x10, RZ ;  /* 0x00000010627f7819 */ /* 0x001fe200000006ff */
[----:B------:R-:W-:Y:S01]  /*5420*/  FADD.FTZ R125, -R125, R158 ;  /* 0x0000009e7d7d7221 */ /* 0x000fe20000010100 */
[----:B------:R-:W-:Y:S01]  /*5430*/  FFMA.FTZ R98, R121, R165, R122 ;  /* 0x000000a579627223 */ /* 0x000fe2000001007a */
[----:B------:R-:W-:Y:S01]  /*5440*/  FADD.FTZ R157, -R78, R157 ;  /* 0x0000009d4e9d7221 */ /* 0x000fe20000010100 */
[C---:B------:R-:W-:Y:S01]  /*5450*/  PRMT R155, R99.reuse, 0x7632, R155 ;  /* 0x00007632639b7816 */ /* 0x040fe2000000009b */
[C---:B------:R-:W-:Y:S01]  /*5460*/  FMUL.FTZ R78, R152.reuse, R125 ;  /* 0x0000007d984e7220 */ /* 0x040fe20000410000 */
[----:B------:R-:W-:Y:S01]  /*5470*/  FMUL.FTZ R126, R152, R167 ;  /* 0x000000a7987e7220 */ /* 0x000fe20000410000 */
[----:B------:R-:W-:Y:S01]  /*5480*/  SHF.L.U32 R99, R99, 0x10, RZ ;  /* 0x0000001063637819 */ /* 0x000fe200000006ff */
[----:B------:R-:W-:Y:S01]  /*5490*/  FADD.FTZ R163, -R98, R163 ;  /* 0x000000a362a37221 */ /* 0x000fe20000010100 */
[----:B------:R-:W-:Y:S01]  /*54a0*/  FADD.FTZ R159, -R159, R156 ;  /* 0x0000009c9f9f7221 */ /* 0x000fe20000010100 */
[----:B------:R-:W-:Y:S01]  /*54b0*/  FFMA.FTZ R169, R121, R169, R122 ;  /* 0x000000a979a97223 */ /* 0x000fe2000001007a */
[----:B------:R-:W-:Y:S01]  /*54c0*/  SHF.L.U32 R156, R181, 0x10, RZ ;  /* 0x00000010b59c7819 */ /* 0x000fe200000006ff */
[-C--:B------:R-:W-:Y:S01]  /*54d0*/  FMUL.FTZ R98, R78, R151.reuse ;  /* 0x000000974e627220 */ /* 0x080fe20000410000 */
[----:B------:R-:W-:Y:S01]  /*54e0*/  SHF.L.U32 R158, R155, 0x10, RZ ;  /* 0x000000109b9e7819 */ /* 0x000fe200000006ff */
[----:B------:R-:W-:Y:S01]  /*54f0*/  FMUL.FTZ R155, R126, R151 ;  /* 0x000000977e9b7220 */ /* 0x000fe20000410000 */
[----:B------:R-:W-:Y:S01]  /*5500*/  SHF.L.U32 R161, R55, 0x10, RZ ;  /* 0x0000001037a17819 */ /* 0x000fe200000006ff */
[----:B------:R-:W-:Y:S01]  /*5510*/  FADD.FTZ R169, -R169, R166 ;  /* 0x000000a6a9a97221 */ /* 0x000fe20000010100 */
[----:B------:R-:W-:Y:S01]  /*5520*/  FMUL.FTZ R125, R98, R99 ;  /* 0x00000063627d7220 */ /* 0x000fe20000410000 */
[C---:B------:R-:W-:Y:S01]  /*5530*/  FMUL.FTZ R158, R155.reuse, R158 ;  /* 0x0000009e9b9e7220 */ /* 0x040fe20000410000 */
[----:B------:R-:W-:Y:S01]  /*5540*/  FMUL.FTZ R99, R155, R156 ;  /* 0x0000009c9b637220 */ /* 0x000fe20000410000 */
[----:B------:R-:W-:Y:S01]  /*5550*/  FFMA.FTZ R165, R121, R168, R122 ;  /* 0x000000a879a57223 */ /* 0x000fe2000001007a */
[C---:B------:R-:W-:Y:S01]  /*5560*/  FMUL.FTZ R155, R152.reuse, R157 ;  /* 0x0000009d989b7220 */ /* 0x040fe20000410000 */
[----:B------:R-:W-:Y:S01]  /*5570*/  FMUL.FTZ R156, R152, R169 ;  /* 0x000000a9989c7220 */ /* 0x000fe20000410000 */
[----:B------:R-:W-:Y:S01]  /*5580*/  FMUL.FTZ R98, R98, R161 ;  /* 0x000000a162627220 */ /* 0x000fe20000410000 */
[----:B------:R-:W-:Y:S01]  /*5590*/  FMUL.FTZ R166, R152, R159 ;  /* 0x0000009f98a67220 */ /* 0x000fe20000410000 */
[----:B------:R-:W-:Y:S01]  /*55a0*/  SHF.L.U32 R161, R54, 0x10, RZ ;  /* 0x0000001036a17819 */ /* 0x000fe200000006ff */
[----:B------:R-:W-:Y:S01]  /*55b0*/  FADD.FTZ R165, -R165, R164 ;  /* 0x000000a4a5a57221 */ /* 0x000fe20000010100 */
[----:B------:R-:W-:Y:S01]  /*55c0*/  PRMT R76, R97, 0x7632, R76 ;  /* 0x00007632614c7816 */ /* 0x000fe2000000004c */
[-C--:B------:R-:W-:Y:S01]  /*55d0*/  FMUL.FTZ R160, R155, R151.reuse ;  /* 0x000000979ba07220 */ /* 0x080fe20000410000 */
[----:B------:R-:W-:Y:S01]  /*55e0*/  SHF.L.U32 R167, R154, 0x10, RZ ;  /* 0x000000109aa77819 */ /* 0x000fe200000006ff */
[-C--:B------:R-:W-:Y:S01]  /*55f0*/  FMUL.FTZ R164, R156, R151.reuse ;  /* 0x000000979ca47220 */ /* 0x080fe20000410000 */
[----:B------:R-:W-:Y:S01]  /*5600*/  SHF.L.U32 R97, R97, 0x10, RZ ;  /* 0x0000001061617819 */ /* 0x000fe200000006ff */
[----:B------:R-:W-:Y:S01]  /*5610*/  FMUL.FTZ R162, R166, R151 ;  /* 0x00000097a6a27220 */ /* 0x000fe20000410000 */
[----:B------:R-:W-:Y:S01]  /*5620*/  SHF.L.U32 R157, R53, 0x10, RZ ;  /* 0x00000010359d7819 */ /* 0x000fe200000006ff */
[C---:B------:R-:W-:Y:S01]  /*5630*/  FMUL.FTZ R159, R160.reuse, R127 ;  /* 0x0000007fa09f7220 */ /* 0x040fe20000410000 */
[----:B------:R-:W-:Y:S01]  /*5640*/  FMUL.FTZ R154, R160, R161 ;  /* 0x000000a1a09a7220 */ /* 0x000fe20000410000 */
[----:B------:R-:W-:Y:S01]  /*5650*/  FMUL.FTZ R160, R164, R167 ;  /* 0x000000a7a4a07220 */ /* 0x000fe20000410000 */
[----:B------:R-:W-:Y:S01]  /*5660*/  SHF.L.U32 R179, R184, 0x10, RZ ;  /* 0x00000010b8b37819 */ /* 0x000fe200000006ff */
[C---:B------:R-:W-:Y:S01]  /*5670*/  FMUL.FTZ R161, R162.reuse, R97 ;  /* 0x00000061a2a17220 */ /* 0x040fe20000410000 */
[----:B------:R-:W-:Y:S01]  /*5680*/  FMUL.FTZ R167, R162, R157 ;  /* 0x0000009da2a77220 */ /* 0x000fe20000410000 */
[----:B------:R-:W-:Y:S01]  /*5690*/  PRMT R77, R96, 0x7632, R77 ;  /* 0x00007632604d7816 */ /* 0x000fe2000000004d */
[----:B------:R-:W-:Y:S01]  /*56a0*/  FMUL.FTZ R165, R152, R165 ;  /* 0x000000a598a57220 */ /* 0x000fe20000410000 */
[----:B------:R-:W-:Y:S01]  /*56b0*/  SHF.L.U32 R162, R76, 0x10, RZ ;  /* 0x000000104ca27819 */ /* 0x000fe200000006ff */
[C---:B------:R-:W-:Y:S01]  /*56c0*/  FMUL.FTZ R76, R152.reuse, R79 ;  /* 0x0000004f984c7220 */ /* 0x040fe20000410000 */
[----:B------:R-:W-:Y:S01]  /*56d0*/  FMUL.FTZ R97, R152, R163 ;  /* 0x000000a398617220 */ /* 0x000fe20000410000 */
        /* <DEDUP_REMOVED lines=11> */
[C---:B------:R-:W-:Y:S01]  /*5790*/  FMUL.FTZ R163, R77.reuse, R96 ;  /* 0x000000604da37220 */ /* 0x040fe20000410000 */
[----:B------:R-:W-:Y:S01]  /*57a0*/  FMUL.FTZ R96, R77, R164 ;  /* 0x000000a44d607220 */ /* 0x000fe20000410000 */
[C---:B------:R-:W-:Y:S01]  /*57b0*/  FMUL.FTZ R157, R79.reuse, R170 ;  /* 0x000000aa4f9d7220 */ /* 0x040fe20000410000 */
[----:B------:R-:W-:Y:S01]  /*57c0*/  FMUL.FTZ R164, R79, R168 ;  /* 0x000000a84fa47220 */ /* 0x000fe20000410000 */
[----:B------:R-:W-:-:S02]  /*57d0*/  F2FP.BF16.F32.PACK_AB R79, R126, R78 ;  /* 0x0000004e7e4f723e */ /* 0x000fc400000010ff */
[----:B------:R-:W-:Y:S02]  /*57e0*/  F2FP.BF16.F32.PACK_AB R76, R97, R76 ;  /* 0x0000004c614c723e */ /* 0x000fe400000010ff */
[----:B------:R-:W-:Y:S02]  /*57f0*/  F2FP.BF16.F32.PACK_AB R99, R99, R98 ;  /* 0x000000626363723e */ /* 0x000fe400000010ff */
[----:B------:R-:W-:Y:S02]  /*5800*/  F2FP.BF16.F32.PACK_AB R78, R156, R155 ;  /* 0x0000009b9c4e723e */ /* 0x000fe400000010ff */
[----:B------:R-:W-:Y:S02]  /*5810*/  F2FP.BF16.F32.PACK_AB R77, R165, R166 ;  /* 0x000000a6a54d723e */ /* 0x000fe400000010ff */
[----:B------:R-:W-:Y:S02]  /*5820*/  F2FP.BF16.F32.PACK_AB R98, R127, R154 ;  /* 0x0000009a7f62723e */ /* 0x000fe400000010ff */
[----:B------:R-:W-:-:S02]  /*5830*/  F2FP.BF16.F32.PACK_AB R97, R180, R167 ;  /* 0x000000a7b461723e */ /* 0x000fc400000010ff */
[----:B------:R-:W-:Y:S01]  /*5840*/  F2FP.BF16.F32.PACK_AB R96, R157, R96 ;  /* 0x000000609d60723e */ /* 0x000fe200000010ff */
[----:B------:R-:W-:Y:S06]  /*5850*/  BRA `(.L_x_269) ;  /* 0x0000000400207947 */ /* 0x000fec0003800000 */
.L_x_268:
[C-C-:B------:R-:W-:Y:S01]  /*5860*/  FFMA.FTZ R154, R121.reuse, R159, R122.reuse ;  /* 0x0000009f799a7223 */ /* 0x140fe2000001007a */
[C-C-:B------:R-:W-:Y:S01]  /*5870*/  FFMA.FTZ R179, R121.reuse, R160, R122.reuse ;  /* 0x000000a079b37223 */ /* 0x140fe2000001007a */
[----:B------:R-:W-:Y:S01]  /*5880*/  FFMA.FTZ R170, R121, R170, R122 ;  /* 0x000000aa79aa7223 */ /* 0x000fe2000001007a */
[----:B0----5:R-:W-:Y:S01]  /*5890*/  PRMT R126, R99, 0x7632, R126 ;  /* 0x00007632637e7816 */ /* 0x021fe2000000007e */
[----:B------:R-:W-:Y:S01]  /*58a0*/  FADD.FTZ R127, -R154, R125 ;  /* 0x0000007d9a7f7221 */ /* 0x000fe20000010100 */
[----:B------:R-:W-:Y:S01]  /*58b0*/  FFMA.FTZ R125, R121, R162, R122 ;  /* 0x000000a2797d7223 */ /* 0x000fe2000001007a */
[----:B------:R-:W-:Y:S01]  /*58c0*/  FADD.FTZ R179, -R179, R156 ;  /* 0x0000009cb3b37221 */ /* 0x000fe20000010100 */
[----:B------:R-:W-:Y:S01]  /*58d0*/  FFMA.FTZ R156, R121, R161, R122 ;  /* 0x000000a1799c7223 */ /* 0x000fe2000001007a */
[----:B------:R-:W-:Y:S01]  /*58e0*/  FADD.FTZ R167, -R170, R167 ;  /* 0x000000a7aaa77221 */ /* 0x000fe20000010100 */
[----:B------:R-:W-:Y:S01]  /*58f0*/  FADD.FTZ R125, -R125, R158 ;  /* 0x0000009e7d7d7221 */ /* 0x000fe20000010100 */
[----:B------:R-:W-:Y:S01]  /*5900*/  SHF.L.U32 R99, R99, 0x10, RZ ;  /* 0x0000001063637819 */ /* 0x000fe200000006ff */
[----:B------:R-:W-:Y:S01]  /*5910*/  FADD.FTZ R157, -R156, R157 ;  /* 0x0000009d9c9d7221 */ /* 0x000fe20000010100 */
[C---:B------:R-:W-:Y:S01]  /*5920*/  FMUL.FTZ R158, R152.reuse, R167 ;  /* 0x000000a7989e7220 */ /* 0x040fe20000410000 */
[----:B------:R-:W-:Y:S01]  /*5930*/  FMUL.FTZ R156, R152, R125 ;  /* 0x0000007d989c7220 */ /* 0x000fe20000410000 */
[--C-:B------:R-:W-:Y:S01]  /*5940*/  FFMA.FTZ R169, R121, R169, R122.reuse ;  /* 0x000000a979a97223 */ /* 0x100fe2000001007a */
[----:B------:R-:W-:Y:S01]  /*5950*/  SHF.L.U32 R181, R181, 0x10, RZ ;  /* 0x00000010b5b57819 */ /* 0x000fe200000006ff */
[C-C-:B------:R-:W-:Y:S01]  /*5960*/  FFMA.FTZ R180, R121.reuse, R165, R122.reuse ;  /* 0x000000a579b47223 */ /* 0x140fe2000001007a */
[-C--:B------:R-:W-:Y:S01]  /*5970*/  FMUL.FTZ R156, R156, R151.reuse ;  /* 0x000000979c9c7220 */ /* 0x080fe20000410000 */
[----:B------:R-:W-:Y:S01]  /*5980*/  SHF.L.U32 R167, R126, 0x10, RZ ;  /* 0x000000107ea77819 */ /* 0x000fe200000006ff */
[----:B------:R-:W-:Y:S01]  /*5990*/  FMUL.FTZ R160, R158, R151 ;  /* 0x000000979ea07220 */ /* 0x000fe20000410000 */
[----:B------:R-:W-:Y:S01]  /*59a0*/  FFMA.FTZ R165, R121, R168, R122 ;  /* 0x000000a879a57223 */ /* 0x000fe2000001007a */
[----:B------:R-:W-:Y:S01]  /*59b0*/  SHF.L.U32 R161, R55, 0x10, RZ ;  /* 0x0000001037a17819 */ /* 0x000fe200000006ff */
[----:B------:R-:W-:Y:S01]  /*59c0*/  FADD.FTZ R169, -R169, R166 ;  /* 0x000000a6a9a97221 */ /* 0x000fe20000010100 */
[----:B------:R-:W-:Y:S01]  /*59d0*/  FMUL.FTZ R125, R156, R99 ;  /* 0x000000639c7d7220 */ /* 0x000fe20000410000 */
[C---:B------:R-:W-:Y:S01]  /*59e0*/  FMUL.FTZ R158, R160.reuse, R167 ;  /* 0x000000a7a09e7220 */ /* 0x040fe20000410000 */
[----:B------:R-:W-:Y:S01]  /*59f0*/  FMUL.FTZ R99, R160, R181 ;  /* 0x000000b5a0637220 */ /* 0x000fe20000410000 */
[----:B------:R-:W-:Y:S01]  /*5a00*/  PRMT R155, R98, 0x7632, R155 ;  /* 0x00007632629b7816 */ /* 0x000fe2000000009b */
[----:B------:R-:W-:Y:S01]  /*5a10*/  FADD.FTZ R165, -R165, R164 ;  /* 0x000000a4a5a57221 */ /* 0x000fe20000010100 */
[----:B------:R-:W-:Y:S01]  /*5a20*/  FMUL.FTZ R160, R152, R157 ;  /* 0x0000009d98a07220 */ /* 0x000fe20000410000 */
[----:B------:R-:W-:Y:S01]  /*5a30*/  FMUL.FTZ R126, R156, R161 ;  /* 0x000000a19c7e7220 */ /* 0x000fe20000410000 */
[C---:B------:R-:W-:Y:S01]  /*5a40*/  FMUL.FTZ R164, R152.reuse, R169 ;  /* 0x000000a998a47220 */ /* 0x040fe20000410000 */
        /* <DEDUP_REMOVED lines=9> */
[----:B------:R-:W-:Y:S01]  /*5ae0*/  SHF.L.U32 R162, R53, 0x10, RZ ;  /* 0x0000001035a27819 */ /* 0x000fe200000006ff */
[----:B------:R-:W-:Y:S01]  /*5af0*/  FMUL.FTZ R167, R160, R161 ;  /* 0x000000a1a0a77220 */ /* 0x000fe20000410000 */
[C---:B------:R-:W-:Y:S01]  /*5b00*/  PRMT R98, R97.reuse, 0x7632, R98 ;  /* 0x0000763261627816 */ /* 0x040fe20000000062 */
[----:B------:R-:W-:Y:S01]  /*5b10*/  FADD.FTZ R163, -R180, R163 ;  /* 0x000000a3b4a37221 */ /* 0x000fe20000010100 */
[C---:B------:R-:W-:Y:S01]  /*5b20*/  FMUL.FTZ R160, R164.reuse, R157 ;  /* 0x0000009da4a07220 */ /* 0x040fe20000410000 */
[----:B------:R-:W-:Y:S01]  /*5b30*/  SHF.L.U32 R154, R97, 0x10, RZ ;  /* 0x00000010619a7819 */ /* 0x000fe200000006ff */
[----:B------:R-:W-:Y:S01]  /*5b40*/  FMUL.FTZ R168, R164, R181 ;  /* 0x000000b5a4a87220 */ /* 0x000fe20000410000 */
        /* <DEDUP_REMOVED lines=24> */
[----:B------:R-:W-:-:S07]  /*5cd0*/  F2FP.BF16.F32.PACK_AB R96, R155, R96 ;  /* 0x000000609b60723e */ /* 0x000fce00000010ff */
.L_x_269:
[----:B------:R-:W0:Y:S01]  /*5ce0*/  @P1 LDC.64 R126, c[0x0][0x478] ;  /* 0x00011e00ff7e1b82 */ /* 0x000e220000000a00 */
[----:B------:R-:W-:Y:S01]  /*5cf0*/  IMAD.WIDE.U32 R154, R153, 0x10, R188 ;  /* 0x00000010999a7825 */ /* 0x000fe200078e00bc */
[----:B------:R-:W-:Y:S02]  /*5d00*/  PRMT R165, R44, 0x7632, R165 ;  /* 0x000076322ca57816 */ /* 0x000fe400000000a5 */
[----:B------:R-:W-:Y:S01]  /*5d10*/  PRMT R166, R45, 0x7632, R166 ;  /* 0x000076322da67816 */ /* 0x000fe200000000a6 */
[----:B------:R-:W-:Y:S01]  /*5d20*/  IMAD.WIDE.U32 R156, R2, 0x10, R198 ;  /* 0x00000010029c7825 */ /* 0x000fe200078e00c6 */
[----:B------:R-:W-:Y:S02]  /*5d30*/  PRMT R167, R46, 0x7632, R167 ;  /* 0x000076322ea77816 */ /* 0x000fe400000000a7 */
[----:B------:R-:W-:Y:S01]  /*5d40*/  PRMT R168, R47, 0x7632, R168 ;  /* 0x000076322fa87816 */ /* 0x000fe200000000a8 */
[----:B0-----:R-:W-:-:S05]  /*5d50*/  @P1 IMAD.WIDE.U32 R126, R153, 0x10, R126 ;  /* 0x00000010997e1825 */ /* 0x001fca00078e007e */
[----:B------:R-:W-:Y:S04]  /*5d60*/  @P1 STG.E.128 desc[UR6][R126.64], R76 ;  /* 0x0000004c7e001986 */ /* 0x000fe8000c101d06 */
[----:B------:R0:W-:Y:S04]  /*5d70*/  STG.E.128 desc[UR6][R154.64], R96 ;  /* 0x000000609a007986 */ /* 0x0001e8000c101d06 */
[----:B0-----:R0:W5:Y:S01]  /*5d80*/  LDG.E.128 R96, desc[UR6][R156.64] ;  /* 0x000000069c607981 */ /* 0x001162000c1e1d00 */
[----:B------:R-:W-:Y:S05]  /*5d90*/  @!P1 BRA `(.L_x_270) ;  /* 0x0000000400349947 */ /* 0x000fea0003800000 */
        /* <DEDUP_REMOVED lines=8> */
[----:B------:R-:W-:Y:S01]  /*5e20*/  FFMA.FTZ R110, R121, R111, R122 ;  /* 0x0000006f796e7223 */ /* 0x000fe2000001007a */
[----:B------:R-:W-:Y:S01]  /*5e30*/  FADD.FTZ R119, -R119, R106 ;  /* 0x0000006a77777221 */ /* 0x000fe20000010100 */
[----:B-----5:R-:W-:Y:S01]  /*5e40*/  PRMT R120, R99, 0x7632, R120 ;  /* 0x0000763263787816 */ /* 0x020fe20000000078 */
[----:B------:R-:W-:Y:S01]  /*5e50*/  FADD.FTZ R79, -R79, R108 ;  /* 0x0000006c4f4f7221 */ /* 0x000fe20000010100 */
[----:B------:R-:W-:Y:S01]  /*5e60*/  SHF.L.U32 R121, R99, 0x10, RZ ;  /* 0x0000001063797819 */ /* 0x000fe200000006ff */
[----:B------:R-:W-:Y:S01]  /*5e70*/  FADD.FTZ R99, -R126, R113 ;  /* 0x000000717e637221 */ /* 0x000fe20000010100 */
[----:B------:R-:W-:Y:S01]  /*5e80*/  FMUL.FTZ R127, R152, R127 ;  /* 0x0000007f987f7220 */ /* 0x000fe20000410000 */
[----:B------:R-:W-:Y:S01]  /*5e90*/  FADD.FTZ R109, -R78, R109 ;  /* 0x0000006d4e6d7221 */ /* 0x000fe20000010100 */
[----:B------:R-:W-:Y:S01]  /*5ea0*/  FADD.FTZ R105, -R105, R114 ;  /* 0x0000007269697221 */ /* 0x000fe20000010100 */
[----:B------:R-:W-:Y:S01]  /*5eb0*/  FADD.FTZ R111, -R110, R107 ;  /* 0x0000006b6e6f7221 */ /* 0x000fe20000010100 */
[----:B------:R-:W-:Y:S01]  /*5ec0*/  FMUL.FTZ R126, R152, R119 ;  /* 0x00000077987e7220 */ /* 0x000fe20000410000 */
[----:B------:R-:W-:Y:S01]  /*5ed0*/  FADD.FTZ R115, -R118, R115 ;  /* 0x0000007376737221 */ /* 0x000fe20000010100 */
[----:B------:R-:W-:Y:S01]  /*5ee0*/  SHF.L.U32 R114, R168, 0x10, RZ ;  /* 0x00000010a8727819 */ /* 0x000fe200000006ff */
[----:B------:R-:W-:Y:S01]  /*5ef0*/  FMUL.FTZ R108, R152, R79 ;  /* 0x0000004f986c7220 */ /* 0x000fe20000410000 */
[C---:B------:R-:W-:Y:S01]  /*5f00*/  PRMT R112, R98.reuse, 0x7632, R112 ;  /* 0x0000763262707816 */ /* 0x040fe20000000070 */
[----:B------:R-:W-:Y:S01]  /*5f10*/  FMUL.FTZ R79, R127, R151 ;  /* 0x000000977f4f7220 */ /* 0x000fe20000410000 */
[----:B------:R-:W-:Y:S01]  /*5f20*/  SHF.L.U32 R117, R98, 0x10, RZ ;  /* 0x0000001062757819 */ /* 0x000fe200000006ff */
[C---:B------:R-:W-:Y:S01]  /*5f30*/  FMUL.FTZ R98, R152.reuse, R109 ;  /* 0x0000006d98627220 */ /* 0x040fe20000410000 */
[----:B------:R-:W-:Y:S01]  /*5f40*/  SHF.L.U32 R113, R47, 0x10, RZ ;  /* 0x000000102f717819 */ /* 0x000fe200000006ff */
[----:B------:R-:W-:Y:S01]  /*5f50*/  FMUL.FTZ R99, R152, R99 ;  /* 0x0000006398637220 */ /* 0x000fe20000410000 */
[----:B------:R-:W-:Y:S01]  /*5f60*/  SHF.L.U32 R106, R120, 0x10, RZ ;  /* 0x00000010786a7819 */ /* 0x000fe200000006ff */
[----:B------:R-:W-:Y:S01]  /*5f70*/  FMUL.FTZ R107, R152, R105 ;  /* 0x00000069986b7220 */ /* 0x000fe20000410000 */
[----:B------:R-:W-:Y:S01]  /*5f80*/  FMUL.FTZ R78, R126, R151 ;  /* 0x000000977e4e7220 */ /* 0x000fe20000410000 */
[C---:B------:R-:W-:Y:S01]  /*5f90*/  FMUL.FTZ R120, R152.reuse, R111 ;  /* 0x0000006f98787220 */ /* 0x040fe20000410000 */
[----:B------:R-:W-:Y:S01]  /*5fa0*/  FMUL.FTZ R152, R152, R115 ;  /* 0x0000007398987220 */ /* 0x000fe20000410000 */
[----:B------:R-:W-:Y:S01]  /*5fb0*/  FMUL.FTZ R154, R79, R114 ;  /* 0x000000724f9a7220 */ /* 0x000fe20000410000 */
[----:B------:R-:W-:Y:S01]  /*5fc0*/  PRMT R77, R97, 0x7632, R77 ;  /* 0x00007632614d7816 */ /* 0x000fe2000000004d */
[C---:B------:R-:W-:Y:S01]  /*5fd0*/  FMUL.FTZ R119, R78.reuse, R113 ;  /* 0x000000714e777220 */ /* 0x040fe20000410000 */
[----:B------:R-:W-:Y:S01]  /*5fe0*/  SHF.L.U32 R116, R167, 0x10, RZ ;  /* 0x00000010a7747819 */ /* 0x000fe200000006ff */
        /* <DEDUP_REMOVED lines=9> */
[----:B------:R-:W-:Y:S01]  /*6080*/  PRMT R76, R96, 0x7632, R76 ;  /* 0x00007632604c7816 */ /* 0x000fe2000000004c */
[C---:B------:R-:W-:Y:S01]  /*6090*/  FMUL.FTZ R111, R113.reuse, R114 ;  /* 0x00000072716f7220 */ /* 0x040fe20000410000 */
[----:B------:R-:W-:Y:S01]  /*60a0*/  FMUL.FTZ R122, R113, R116 ;  /* 0x00000074717a7220 */ /* 0x000fe20000410000 */
[C---:B------:R-:W-:Y:S01]  /*60b0*/  FMUL.FTZ R113, R78.reuse, R97 ;  /* 0x000000614e717220 */ /* 0x040fe20000410000 */
[----:B------:R-:W-:Y:S01]  /*60c0*/  FMUL.FTZ R97, R78, R79 ;  /* 0x0000004f4e617220 */ /* 0x000fe20000410000 */
[----:B------:R-:W-:Y:S01]  /*60d0*/  SHF.L.U32 R116, R166, 0x10, RZ ;  /* 0x00000010a6747819 */ /* 0x000fe200000006ff */
[C---:B------:R-:W-:Y:S01]  /*60e0*/  FMUL.FTZ R112, R106.reuse, R117 ;  /* 0x000000756a707220 */ /* 0x040fe20000410000 */
        /* <DEDUP_REMOVED lines=9> */
[----:B------:R-:W-:Y:S01]  /*6180*/  FMUL.FTZ R118, R79, R116 ;  /* 0x000000744f767220 */ /* 0x000fe20000410000 */
[----:B------:R-:W-:Y:S01]  /*6190*/  FMUL.FTZ R115, R77, R96 ;  /* 0x000000604d737220 */ /* 0x000fe20000410000 */
[----:B------:R-:W-:Y:S01]  /*61a0*/  FMUL.FTZ R116, R151, R76 ;  /* 0x0000004c97747220 */ /* 0x000fe20000410000 */
[----:B------:R-:W-:Y:S01]  /*61b0*/  FMUL.FTZ R96, R77, R78 ;  /* 0x0000004e4d607220 */ /* 0x000fe20000410000 */
[----:B------:R-:W-:Y:S01]  /*61c0*/  FMUL.FTZ R151, R151, R106 ;  /* 0x0000006a97977220 */ /* 0x000fe20000410000 */
        /* <DEDUP_REMOVED lines=10> */
.L_x_270:
        /* <DEDUP_REMOVED lines=17> */
[C---:B-----5:R-:W-:Y:S01]  /*6380*/  PRMT R121, R99.reuse, 0x7632, R121 ;  /* 0x0000763263797816 */ /* 0x060fe20000000079 */
        /* <DEDUP_REMOVED lines=17> */
[----:B------:R-:W-:Y:S01]  /*64a0*/  FMUL.FTZ R115, R114, R151 ;  /* 0x0000009772737220 */ /* 0x000fe20000410000 */
[----:B------:R-:W-:Y:S01]  /*64b0*/  FMUL.FTZ R105, R152, R121 ;  /* 0x0000007998697220 */ /* 0x000fe20000410000 */
[----:B------:R-:W-:Y:S01]  /*64c0*/  SHF.L.U32 R112, R98, 0x10, RZ ;  /* 0x0000001062707819 */ /* 0x000fe200000006ff */
[----:B------:R-:W-:Y:S01]  /*64d0*/  FMUL.FTZ R121, R152, R109 ;  /* 0x0000006d98797220 */ /* 0x000fe20000410000 */
[----:B------:R-:W-:Y:S01]  /*64e0*/  SHF.L.U32 R114, R46, 0x10, RZ ;  /* 0x000000102e727819 */ /* 0x000fe200000006ff */
[-C--:B------:R-:W-:Y:S01]  /*64f0*/  FMUL.FTZ R113, R116, R151.reuse ;  /* 0x0000009774717220 */ /* 0x080fe20000410000 */
[----:B------:R-:W-:Y:S01]  /*6500*/  SHF.L.U32 R99, R97, 0x10, RZ ;  /* 0x0000001061637819 */ /* 0x000fe200000006ff */
[----:B------:R-:W-:Y:S01]  /*6510*/  FMUL.FTZ R118, R118, R151 ;  /* 0x0000009776767220 */ /* 0x000fe20000410000 */
[----:B------:R-:W-:Y:S01]  /*6520*/  SHF.L.U32 R109, R45, 0x10, RZ ;  /* 0x000000102d6d7819 */ /* 0x000fe200000006ff */
[C---:B------:R-:W-:Y:S01]  /*6530*/  FMUL.FTZ R112, R113.reuse, R112 ;  /* 0x0000007071707220 */ /* 0x040fe20000410000 */
[----:B------:R-:W-:Y:S01]  /*6540*/  PRMT R111, R98, 0x7632, R111 ;  /* 0x00007632626f7816 */ /* 0x000fe2000000006f */
[----:B------:R-:W-:Y:S01]  /*6550*/  FMUL.FTZ R117, R113, R114 ;  /* 0x0000007271757220 */ /* 0x000fe20000410000 */
[----:B------:R-:W-:Y:S01]  /*6560*/  PRMT R98, R97, 0x7632, R98 ;  /* 0x0000763261627816 */ /* 0x000fe20000000062 */
[C---:B------:R-:W-:Y:S01]  /*6570*/  FMUL.FTZ R113, R106.reuse, R99 ;  /* 0x000000636a717220 */ /* 0x040fe20000410000 */
[----:B------:R-:W-:Y:S01]  /*6580*/  FMUL.FTZ R109, R106, R109 ;  /* 0x0000006d6a6d7220 */ /* 0x000fe20000410000 */
[----:B------:R-:W-:Y:S01]  /*6590*/  PRMT R97, R96, 0x7632, R97 ;  /* 0x0000763260617816 */ /* 0x000fe20000000061 */
[----:B------:R-:W-:Y:S01]  /*65a0*/  FMUL.FTZ R108, R108, R151 ;  /* 0x000000976c6c7220 */ /* 0x000fe20000410000 */
[----:B------:R-:W-:-:S02]  /*65b0*/  SHF.L.U32 R114, R98, 0x10, RZ ;  /* 0x0000001062727819 */ /* 0x000fc400000006ff */
[----:B------:R-:W-:Y:S02]  /*65c0*/  SHF.L.U32 R106, R166, 0x10, RZ ;  /* 0x00000010a66a7819 */ /* 0x000fe400000006ff */
[----:B------:R-:W-:Y:S01]  /*65d0*/  SHF.L.U32 R96, R96, 0x10, RZ ;  /* 0x0000001060607819 */ /* 0x000fe200000006ff */
[----:B------:R-:W-:Y:S01]  /*65e0*/  FMUL.FTZ R114, R115, R114 ;  /* 0x0000007273727220 */ /* 0x000fe20000410000 */
[----:B------:R-:W-:Y:S01]  /*65f0*/  SHF.L.U32 R111, R111, 0x10, RZ ;  /* 0x000000106f6f7819 */ /* 0x000fe200000006ff */
[----:B------:R-:W-:Y:S01]  /*6600*/  FMUL.FTZ R106, R115, R106 ;  /* 0x0000006a736a7220 */ /* 0x000fe20000410000 */
[----:B------:R-:W-:Y:S01]  /*6610*/  SHF.L.U32 R98, R44, 0x10, RZ ;  /* 0x000000102c627819 */ /* 0x000fe200000006ff */
[----:B------:R-:W-:Y:S01]  /*6620*/  FMUL.FTZ R115, R107, R96 ;  /* 0x000000606b737220 */ /* 0x000fe20000410000 */
[----:B------:R-:W-:Y:S01]  /*6630*/  SHF.L.U32 R119, R167, 0x10, RZ ;  /* 0x00000010a7777819 */ /* 0x000fe200000006ff */
[C---:B------:R-:W-:Y:S01]  /*6640*/  FMUL.FTZ R111, R118.reuse, R111 ;  /* 0x0000006f766f7220 */ /* 0x040fe20000410000 */
[----:B------:R-:W-:Y:S01]  /*6650*/  SHF.L.U32 R99, R165, 0x10, RZ ;  /* 0x00000010a5637819 */ /* 0x000fe200000006ff */
[----:B------:R-:W-:Y:S01]  /*6660*/  FMUL.FTZ R96, R107, R98 ;  /* 0x000000626b607220 */ /* 0x000fe20000410000 */
[----:B------:R-:W-:Y:S01]  /*6670*/  SHF.L.U32 R97, R97, 0x10, RZ ;  /* 0x0000001061617819 */ /* 0x000fe200000006ff */
[----:B------:R-:W-:-:S02]  /*6680*/  FMUL.FTZ R118, R118, R119 ;  /* 0x0000007776767220 */ /* 0x000fc40000410000 */
[C---:B------:R-:W-:Y:S01]  /*6690*/  FMUL.FTZ R107, R108.reuse, R99 ;  /* 0x000000636c6b7220 */ /* 0x040fe20000410000 */
[----:B------:R-:W-:Y:S01]  /*66a0*/  F2FP.BF16.F32.PACK_AB R99, R121, R120 ;  /* 0x000000787963723e */ /* 0x000fe200000010ff */
[----:B------:R-:W-:Y:S01]  /*66b0*/  FMUL.FTZ R116, R108, R97 ;  /* 0x000000616c747220 */ /* 0x000fe20000410000 */
[----:B------:R-:W-:Y:S02]  /*66c0*/  F2FP.BF16.F32.PACK_AB R98, R118, R117 ;  /* 0x000000757662723e */ /* 0x000fe400000010ff */
[----:B------:R-:W-:Y:S02]  /*66d0*/  F2FP.BF16.F32.PACK_AB R97, R106, R109 ;  /* 0x0000006d6a61723e */ /* 0x000fe400000010ff */
[----:B------:R-:W-:-:S07]  /*66e0*/  F2FP.BF16.F32.PACK_AB R96, R107, R96 ;  /* 0x000000606b60723e */ /* 0x000fce00000010ff */
.L_x_271:
[----:B------:R-:W1:Y:S01]  /*66f0*/  @P1 LDC.64 R106, c[0x0][0x478] ;  /* 0x00011e00ff6a1b82 */ /* 0x000e620000000a00 */
[----:B------:R-:W-:-:S04]  /*6700*/  IMAD.WIDE.U32 R108, R2, 0x10, R188 ;  /* 0x00000010026c7825 */ /* 0x000fc800078e00bc */
[----:B-1----:R-:W-:-:S05]  /*6710*/  @P1 IMAD.WIDE.U32 R106, R2, 0x10, R106 ;  /* 0x00000010026a1825 */ /* 0x002fca00078e006a */
[----:B------:R1:W-:Y:S04]  /*6720*/  @P1 STG.E.128 desc[UR6][R106.64], R76 ;  /* 0x0000004c6a001986 */ /* 0x0003e8000c101d06 */
[----:B------:R1:W-:Y:S01]  /*6730*/  STG.E.128 desc[UR6][R108.64], R96 ;  /* 0x000000606c007986 */ /* 0x0003e2000c101d06 */
[----:B------:R-:W-:Y:S05]  /*6740*/  BRA `(.L_x_272) ;  /* 0x0000002c00a87947 */ /* 0x000fea0003800000 */
.L_x_263:
[----:B------:R-:W0:Y:S02]  /*6750*/  LDC.64 R198, c[0x0][0x390] ;  /* 0x0000e400ffc67b82 */ /* 0x000e240000000a00 */
[----:B0-----:R-:W-:-:S06]  /*6760*/  IMAD.WIDE.U32 R96, R155, 0x10, R198 ;  /* 0x000000109b607825 */ /* 0x001fcc00078e00c6 */
[----:B------:R-:W5:Y:S01]  /*6770*/  LDG.E.128 R96, desc[UR6][R96.64] ;  /* 0x0000000660607981 */ /* 0x000f62000c1e1d00 */
[----:B------:R-:W-:Y:S01]  /*6780*/  UISETP.NE.U32.AND UP0, UPT, UR14, URZ, UPT ;  /* 0x000000ff0e00728c */ /* 0x000fe2000bf05070 */
[----:B------:R-:W-:Y:S02]  /*6790*/  PRMT R200, R60, 0x7632, R200 ;  /* 0x000076323cc87816 */ /* 0x000fe400000000c8 */
[----:B------:R-:W-:Y:S01]  /*67a0*/  PRMT R201, R61, 0x7632, R201 ;  /* 0x000076323dc97816 */ /* 0x000fe200000000c9 */
[----:B------:R-:W-:Y:S01]  /*67b0*/  UISETP.NE.AND.EX UP0, UPT, UR15, URZ, UPT, UP0 ;  /* 0x000000ff0f00728c */ /* 0x000fe2000bf05300 */
[----:B------:R-:W-:Y:S02]  /*67c0*/  PRMT R202, R62, 0x7632, R202 ;  /* 0x000076323eca7816 */ /* 0x000fe400000000ca */
[----:B------:R-:W-:-:S06]  /*67d0*/  PRMT R203, R63, 0x7632, R203 ;  /* 0x000076323fcb7816 */ /* 0x000fcc00000000cb */
[----:B------:R-:W-:Y:S05]  /*67e0*/  BRA.U UP0, `(.L_x_273) ;  /* 0x0000000500547547 */ /* 0x000fea000b800000 */
[----:B------:R-:W-:Y:S01]  /*67f0*/  FFMA.FTZ R101, R121, R0, R122 ;  /* 0x0000000079657223 */ /* 0x000fe2000001007a */
[----:B------:R-:W-:Y:S01]  /*6800*/  PRMT R0, R91, 0x7632, R0 ;  /* 0x000076325b007816 */ /* 0x000fe20000000000 */
[C-C-:B------:R-:W-:Y:S01]  /*6810*/  FFMA.FTZ R188, R121.reuse, R188, R122.reuse ;  /* 0x000000bc79bc7223 */ /* 0x140fe2000001007a */
[C-C-:B------:R-:W-:Y:S01]  /*6820*/  FFMA.FTZ R103, R121.reuse, R189, R122.reuse ;  /* 0x000000bd79677223 */ /* 0x140fe2000001007a */
[----:B------:R-:W-:Y:S01]  /*6830*/  FFMA.FTZ R193, R121, R193, R122 ;  /* 0x000000c179c17223 */ /* 0x000fe2000001007a */
[----:B------:R-:W-:Y:S01]  /*6840*/  SHF.L.U32 R187, R0, 0x10, RZ ;  /* 0x0000001000bb7819 */ /* 0x000fe200000006ff */
[----:B------:R-:W-:Y:S01]  /*6850*/  FADD.FTZ R127, -R188, R127 ;  /* 0x0000007fbc7f7221 */ /* 0x000fe20000010100 */
[----:B------:R-:W-:Y:S01]  /*6860*/  PRMT R0, R88, 0x7632, R0 ;  /* 0x0000763258007816 */ /* 0x000fe20000000000 */
[----:B------:R-:W-:Y:S01]  /*6870*/  FADD.FTZ R103, -R103, R124 ;  /* 0x0000007c67677221 */ /* 0x000fe20000010100 */
[----:B------:R-:W-:Y:S01]  /*6880*/  FADD.FTZ R101, -R101, R126 ;  /* 0x0000007e65657221 */ /* 0x000fe20000010100 */
[----:B------:R-:W-:Y:S01]  /*6890*/  FFMA.FTZ R190, R121, R190, R122 ;  /* 0x000000be79be7223 */ /* 0x000fe2000001007a */
[----:B------:R-:W-:Y:S01]  /*68a0*/  SHF.L.U32 R0, R0, 0x10, RZ ;  /* 0x0000001000007819 */ /* 0x000fe200000006ff */
[----:B------:R-:W-:Y:S01]  /*68b0*/  FADD.FTZ R126, -R193, R104 ;  /* 0x00000068c17e7221 */ /* 0x000fe20000010100 */
[----:B------:R-:W-:Y:S01]  /*68c0*/  SHF.L.U32 R188, R88, 0x10, RZ ;  /* 0x0000001058bc7819 */ /* 0x000fe200000006ff */
[----:B------:R-:W-:Y:S01]  /*68d0*/  FFMA.FTZ R197, R121, R197, R122 ;  /* 0x000000c579c57223 */ /* 0x000fe2000001007a */
[----:B------:R-:W-:Y:S01]  /*68e0*/  FADD.FTZ R123, -R190, R123 ;  /* 0x0000007bbe7b7221 */ /* 0x000fe20000010100 */
[C---:B------:R-:W-:Y:S01]  /*68f0*/  FFMA.FTZ R124, R152.reuse, R127, R0 ;  /* 0x0000007f987c7223 */ /* 0x040fe20000010000 */
[----:B------:R-:W-:Y:S01]  /*6900*/  SHF.L.U32 R127, R91, 0x10, RZ ;  /* 0x000000105b7f7819 */ /* 0x000fe200000006ff */
[----:B------:R-:W-:Y:S01]  /*6910*/  FADD.FTZ R100, -R197, R196 ;  /* 0x000000c4c5647221 */ /* 0x000fe20000010100 */
[----:B------:R-:W-:Y:S01]  /*6920*/  SHF.L.U32 R190, R89, 0x10, RZ ;  /* 0x0000001059be7819 */ /* 0x000fe200000006ff */
[C---:B------:R-:W-:Y:S01]  /*6930*/  FFMA.FTZ R188, R152.reuse, R101, R188 ;  /* 0x0000006598bc7223 */ /* 0x040fe200000100bc */
[----:B------:R-:W-:Y:S01]  /*6940*/  FFMA.FTZ R192, R121, R192, R122 ;  /* 0x000000c079c07223 */ /* 0x000fe2000001007a */
[C---:B------:R-:W-:Y:S01]  /*6950*/  FFMA.FTZ R0, R152.reuse, R126, R127 ;  /* 0x0000007e98007223 */ /* 0x040fe2000001007f */
[----:B------:R-:W-:Y:S01]  /*6960*/  SHF.L.U32 R126, R63, 0x10, RZ ;  /* 0x000000103f7e7819 */ /* 0x000fe200000006ff */
[----:B------:R-:W-:Y:S01]  /*6970*/  FFMA.FTZ R190, R152, R103, R190 ;  /* 0x0000006798be7223 */ /* 0x000fe200000100be */
[C---:B-----5:R-:W-:Y:S01]  /*6980*/  PRMT R103, R99.reuse, 0x7632, R103 ;  /* 0x0000763263677816 */ /* 0x060fe20000000067 */
[----:B------:R-:W-:Y:S01]  /*6990*/  FMUL.FTZ R101, R0, R151 ;  /* 0x0000009700657220 */ /* 0x000fe20000410000 */
[----:B------:R-:W-:Y:S01]  /*69a0*/  SHF.L.U32 R0, R99, 0x10, RZ ;  /* 0x0000001063007819 */ /* 0x000fe200000006ff */
[----:B------:R-:W-:Y:S01]  /*69b0*/  FFMA.FTZ R100, R152, R100, R187 ;  /* 0x0000006498647223 */ /* 0x000fe200000100bb */
[----:B------:R-:W-:Y:S01]  /*69c0*/  FADD.FTZ R191, -R192, R191 ;  /* 0x000000bfc0bf7221 */ /* 0x000fe20000010100 */
[----:B------:R-:W-:Y:S01]  /*69d0*/  SHF.L.U32 R192, R90, 0x10, RZ ;  /* 0x000000105ac07819 */ /* 0x000fe200000006ff */
[----:B------:R-:W-:Y:S01]  /*69e0*/  FMUL.FTZ R99, R126, R101 ;  /* 0x000000657e637220 */ /* 0x000fe20000410000 */
[----:B------:R-:W-:Y:S01]  /*69f0*/  FMUL.FTZ R0, R101, R0 ;  /* 0x0000000065007220 */ /* 0x000fe20000410000 */
[----:B------:R-:W-:Y:S01]  /*6a00*/  SHF.L.U32 R103, R103, 0x10, RZ ;  /* 0x0000001067677819 */ /* 0x000fe200000006ff */
[----:B------:R-:W-:Y:S01]  /*6a10*/  FMUL.FTZ R126, R100, R151 ;  /* 0x00000097647e7220 */ /* 0x000fe20000410000 */
[----:B------:R-:W-:Y:S01]  /*6a20*/  SHF.L.U32 R101, R203, 0x10, RZ ;  /* 0x00000010cb657819 */ /* 0x000fe200000006ff */
[----:B------:R-:W-:Y:S01]  /*6a30*/  FFMA.FTZ R192, R152, R123, R192 ;  /* 0x0000007b98c07223 */ /* 0x000fe200000100c0 */
[----:B------:R-:W-:Y:S01]  /*6a40*/  PRMT R104, R90, 0x7632, R104 ;  /* 0x000076325a687816 */ /* 0x000fe20000000068 */
[----:B------:R-:W-:Y:S01]  /*6a50*/  FFMA.FTZ R195, R121, R195, R122 ;  /* 0x000000c379c37223 */ /* 0x000fe2000001007a */
[----:B------:R-:W-:Y:S01]  /*6a60*/  FMUL.FTZ R100, R126, R103 ;  /* 0x000000677e647220 */ /* 0x000fe20000410000 */
[----:B------:R-:W-:Y:S01]  /*6a70*/  FMUL.FTZ R126, R101, R126 ;  /* 0x0000007e657e7220 */ /* 0x000fe20000410000 */
[----:B------:R-:W-:Y:S01]  /*6a80*/  PRMT R102, R89, 0x7632, R102 ;  /* 0x0000763259667816 */ /* 0x000fe20000000066 */
[-C--:B------:R-:W-:Y:S01]  /*6a90*/  FMUL.FTZ R192, R192, R151.reuse ;  /* 0x00000097c0c07220 */ /* 0x080fe20000410000 */
[----:B------:R-:W-:Y:S01]  /*6aa0*/  SHF.L.U32 R101, R98, 0x10, RZ ;  /* 0x0000001062657819 */ /* 0x000fe200000006ff */
        /* <DEDUP_REMOVED lines=8> */
[----:B------:R-:W-:Y:S01]  /*6b30*/  FFMA.FTZ R102, R152, R195, R187 ;  /* 0x000000c398667223 */ /* 0x000fe200000100bb */
        /* <DEDUP_REMOVED lines=15> */
[----:B------:R-:W-:Y:S01]  /*6c30*/  FMUL.FTZ R104, R190, R123 ;  /* 0x0000007bbe687220 */ /* 0x000fe20000410000 */
[C---:B------:R-:W-:Y:S01]  /*6c40*/  PRMT R123, R96.reuse, 0x7632, R123 ;  /* 0x00007632607b7816 */ /* 0x040fe2000000007b */
[----:B------:R-:W-:Y:S01]  /*6c50*/  FMUL.FTZ R190, R187, R190 ;  /* 0x000000bebbbe7220 */ /* 0x000fe20000410000 */
[----:B------:R-:W-:Y:S01]  /*6c60*/  SHF.L.U32 R187, R96, 0x10, RZ ;  /* 0x0000001060bb7819 */ /* 0x000fe200000006ff */
[----:B------:R-:W-:Y:S01]  /*6c70*/  FMUL.FTZ R102, R127, R192 ;  /* 0x000000c07f667220 */ /* 0x000fe20000410000 */
[----:B------:R-:W-:Y:S01]  /*6c80*/  SHF.L.U32 R193, R200, 0x10, RZ ;  /* 0x00000010c8c17819 */ /* 0x000fe200000006ff */
[----:B------:R-:W-:Y:S01]  /*6c90*/  FMUL.FTZ R127, R194, R127 ;  /* 0x0000007fc27f7220 */ /* 0x000fe20000410000 */
[----:B------:R-:W-:Y:S01]  /*6ca0*/  SHF.L.U32 R189, R123, 0x10, RZ ;  /* 0x000000107bbd7819 */ /* 0x000fe200000006ff */
[----:B------:R-:W-:Y:S01]  /*6cb0*/  FMUL.FTZ R123, R188, R187 ;  /* 0x000000bbbc7b7220 */ /* 0x000fe20000410000 */
[----:B------:R-:W-:Y:S01]  /*6cc0*/  FMUL.FTZ R96, R191, R188 ;  /* 0x000000bcbf607220 */ /* 0x000fe20000410000 */
[----:B------:R-:W-:Y:S01]  /*6cd0*/  FMUL.FTZ R187, R193, R124 ;  /* 0x0000007cc1bb7220 */ /* 0x000fe20000410000 */
[----:B------:R-:W-:Y:S01]  /*6ce0*/  F2FP.BF16.F32.PACK_AB R99, R126, R99 ;  /* 0x000000637e63723e */ /* 0x000fe200000010ff */
[----:B------:R-:W-:Y:S01]  /*6cf0*/  FMUL.FTZ R124, R124, R189 ;  /* 0x000000bd7c7c7220 */ /* 0x000fe20000410000 */
[----:B------:R-:W-:-:S02]  /*6d00*/  F2FP.BF16.F32.PACK_AB R98, R127, R98 ;  /* 0x000000627f62723e */ /* 0x000fc400000010ff */
[----:B------:R-:W-:Y:S02]  /*6d10*/  F2FP.BF16.F32.PACK_AB R97, R190, R97 ;  /* 0x00000061be61723e */ /* 0x000fe400000010ff */
[----:B------:R-:W-:Y:S01]  /*6d20*/  F2FP.BF16.F32.PACK_AB R96, R187, R96 ;  /* 0x00000060bb60723e */ /* 0x000fe200000010ff */
[----:B------:R-:W-:Y:S06]  /*6d30*/  BRA `(.L_x_274) ;  /* 0x0000000400607947 */ /* 0x000fec0003800000 */
.L_x_273:
[----:B------:R-:W-:Y:S01]  /*6d40*/  FFMA.FTZ R77, R121, R0, R122 ;  /* 0x00000000794d7223 */ /* 0x000fe2000001007a */
[----:B------:R-:W-:Y:S01]  /*6d50*/  PRMT R0, R91, 0x7632, R0 ;  /* 0x000076325b007816 */ /* 0x000fe20000000000 */
[----:B------:R-:W-:Y:S01]  /*6d60*/  FFMA.FTZ R192, R121, R192, R122 ;  /* 0x000000c079c07223 */ /* 0x000fe2000001007a */
[----:B------:R-:W-:Y:S01]  /*6d70*/  PRMT R76, R89, 0x7632, R76 ;  /* 0x00007632594c7816 */ /* 0x000fe2000000004c */
[C-C-:B------:R-:W-:Y:S01]  /*6d80*/  FFMA.FTZ R188, R121.reuse, R188, R122.reuse ;  /* 0x000000bc79bc7223 */ /* 0x140fe2000001007a */
[----:B------:R-:W-:Y:S01]  /*6d90*/  SHF.L.U32 R101, R0, 0x10, RZ ;  /* 0x0000001000657819 */ /* 0x000fe200000006ff */
[C---:B------:R-:W-:Y:S01]  /*6da0*/  FFMA.FTZ R193, R121.reuse, R193, R122 ;  /* 0x000000c179c17223 */ /* 0x040fe2000001007a */
[----:B------:R-:W-:Y:S01]  /*6db0*/  PRMT R0, R88, 0x7632, R0 ;  /* 0x0000763258007816 */ /* 0x000fe20000000000 */
[----:B------:R-:W-:Y:S01]  /*6dc0*/  FADD.FTZ R191, -R192, R191 ;  /* 0x000000bfc0bf7221 */ /* 0x000fe20000010100 */
[----:B------:R-:W-:Y:S01]  /*6dd0*/  SHF.L.U32 R76, R76, 0x10, RZ ;  /* 0x000000104c4c7819 */ /* 0x000fe200000006ff */
[C-C-:B------:R-:W-:Y:S01]  /*6de0*/  FFMA.FTZ R197, R121.reuse, R197, R122.reuse ;  /* 0x000000c579c57223 */ /* 0x140fe2000001007a */
[----:B------:R-:W-:Y:S01]  /*6df0*/  SHF.L.U32 R0, R0, 0x10, RZ ;  /* 0x0000001000007819 */ /* 0x000fe200000006ff */
[----:B------:R-:W-:Y:S01]  /*6e00*/  FADD.FTZ R127, -R188, R127 ;  /* 0x0000007fbc7f7221 */ /* 0x000fe20000010100 */
[----:B------:R-:W-:Y:S01]  /*6e10*/  FFMA.FTZ R190, R121, R190, R122 ;  /* 0x000000be79be7223 */ /* 0x000fe2000001007a */
[----:B------:R-:W-:Y:S01]  /*6e20*/  FADD.FTZ R193, -R193, R104 ;  /* 0x00000068c1c17221 */ /* 0x000fe20000010100 */
[----:B------:R-:W-:Y:S01]  /*6e30*/  FADD.FTZ R197, -R197, R196 ;  /* 0x000000c4c5c57221 */ /* 0x000fe20000010100 */
[----:B------:R-:W-:Y:S01]  /*6e40*/  FFMA.FTZ R104, R152, R191, R76 ;  /* 0x000000bf98687223 */ /* 0x000fe2000001004c */
[----:B------:R-:W-:Y:S01]  /*6e50*/  PRMT R100, R90, 0x7632, R100 ;  /* 0x000076325a647816 */ /* 0x000fe20000000064 */
[----:B------:R-:W-:Y:S01]  /*6e60*/  FFMA.FTZ R76, R152, R127, R0 ;  /* 0x0000007f984c7223 */ /* 0x000fe20000010000 */
[----:B------:R-:W-:Y:S01]  /*6e70*/  SHF.L.U32 R0, R90, 0x10, RZ ;  /* 0x000000105a007819 */ /* 0x000fe200000006ff */
[----:B------:R-:W-:Y:S01]  /*6e80*/  FADD.FTZ R123, -R190, R123 ;  /* 0x0000007bbe7b7221 */ /* 0x000fe20000010100 */
[----:B------:R-:W-:Y:S01]  /*6e90*/  FFMA.FTZ R78, R152, R197, R101 ;  /* 0x000000c5984e7223 */ /* 0x000fe20000010065 */
[----:B------:R-:W-:Y:S01]  /*6ea0*/  FFMA.FTZ R79, R121, R189, R122 ;  /* 0x000000bd794f7223 */ /* 0x000fe2000001007a */
[----:B------:R-:W-:Y:S01]  /*6eb0*/  SHF.L.U32 R101, R100, 0x10, RZ ;  /* 0x0000001064657819 */ /* 0x000fe200000006ff */
[----:B------:R-:W-:Y:S01]  /*6ec0*/  FFMA.FTZ R103, R152, R123, R0 ;  /* 0x0000007b98677223 */ /* 0x000fe20000010000 */
[----:B------:R-:W-:Y:S01]  /*6ed0*/  SHF.L.U32 R100, R91, 0x10, RZ ;  /* 0x000000105b647819 */ /* 0x000fe200000006ff */
[----:B------:R-:W-:Y:S01]  /*6ee0*/  FADD.FTZ R77, -R77, R126 ;  /* 0x0000007e4d4d7221 */ /* 0x000fe20000010100 */
[----:B------:R-:W-:Y:S01]  /*6ef0*/  SHF.L.U32 R0, R89, 0x10, RZ ;  /* 0x0000001059007819 */ /* 0x000fe200000006ff */
[----:B------:R-:W-:Y:S01]  /*6f00*/  FADD.FTZ R79, -R79, R124 ;  /* 0x0000007c4f4f7221 */ /* 0x000fe20000010100 */
[----:B------:R-:W-:Y:S01]  /*6f10*/  SHF.L.U32 R126, R88, 0x10, RZ ;  /* 0x00000010587e7819 */ /* 0x000fe200000006ff */
[C---:B------:R-:W-:Y:S01]  /*6f20*/  FFMA.FTZ R100, R152.reuse, R193, R100 ;  /* 0x000000c198647223 */ /* 0x040fe20000010064 */
[----:B------:R-:W-:Y:S01]  /*6f30*/  FFMA.FTZ R195, R121, R195, R122 ;  /* 0x000000c379c37223 */ /* 0x000fe2000001007a */
[C---:B------:R-:W-:Y:S01]  /*6f40*/  FFMA.FTZ R123, R152.reuse, R79, R0 ;  /* 0x0000004f987b7223 */ /* 0x040fe20000010000 */
[----:B-----5:R-:W-:Y:S01]  /*6f50*/  SHF.L.U32 R0, R99, 0x10, RZ ;  /* 0x0000001063007819 */ /* 0x020fe200000006ff */
[----:B------:R-:W-:Y:S01]  /*6f60*/  FFMA.FTZ R126, R152, R77, R126 ;  /* 0x0000004d987e7223 */ /* 0x000fe2000001007e */
[----:B------:R-:W-:Y:S01]  /*6f70*/  SHF.L.U32 R124, R63, 0x10, RZ ;  /* 0x000000103f7c7819 */ /* 0x000fe200000006ff */
[----:B------:R-:W-:Y:S01]  /*6f80*/  FMUL.FTZ R77, R100, R151 ;  /* 0x00000097644d7220 */ /* 0x000fe20000410000 */
[----:B------:R-:W-:Y:S01]  /*6f90*/  PRMT R79, R99, 0x7632, R79 ;  /* 0x00007632634f7816 */ /* 0x000fe2000000004f */
[----:B------:R-:W-:Y:S01]  /*6fa0*/  FADD.FTZ R195, -R195, R194 ;  /* 0x000000c2c3c37221 */ /* 0x000fe20000010100 */
[----:B------:R-:W-:Y:S01]  /*6fb0*/  SHF.L.U32 R190, R62, 0x10, RZ ;  /* 0x000000103ebe7819 */ /* 0x000fe200000006ff */
[----:B------:R-:W-:Y:S01]  /*6fc0*/  FMUL.FTZ R0, R77, R0 ;  /* 0x000000004d007220 */ /* 0x000fe20000410000 */
[----:B------:R-:W-:Y:S01]  /*6fd0*/  FMUL.FTZ R99, R124, R77 ;  /* 0x0000004d7c637220 */ /* 0x000fe20000410000 */
[----:B------:R-:W-:Y:S01]  /*6fe0*/  SHF.L.U32 R77, R79, 0x10, RZ ;  /* 0x000000104f4d7819 */ /* 0x000fe200000006ff */
[----:B------:R-:W-:Y:S01]  /*6ff0*/  FFMA.FTZ R102, R152, R195, R101 ;  /* 0x000000c398667223 */ /* 0x000fe20000010065 */
[C---:B------:R-:W-:Y:S01]  /*7000*/  F2FP.BF16.F32.PACK_AB R79, R78.reuse, R100 ;  /* 0x000000644e4f723e */ /* 0x040fe200000010ff */
[-C--:B------:R-:W-:Y:S01]  /*7010*/  FMUL.FTZ R78, R78, R151.reuse ;  /* 0x000000974e4e7220 */ /* 0x080fe20000410000 */
[----:B------:R-:W-:Y:S01]  /*7020*/  SHF.L.U32 R101, R203, 0x10, RZ ;  /* 0x00000010cb657819 */ /* 0x000fe200000006ff */
[----:B------:R-:W-:Y:S01]  /*7030*/  FMUL.FTZ R127, R102, R151 ;  /* 0x00000097667f7220 */ /* 0x000fe20000410000 */
[----:B------:R-:W-:Y:S01]  /*7040*/  SHF.L.U32 R124, R98, 0x10, RZ ;  /* 0x00000010627c7819 */ /* 0x000fe200000006ff */
[----:B------:R-:W-:Y:S01]  /*7050*/  FMUL.FTZ R100, R78, R77 ;  /* 0x0000004d4e647220 */ /* 0x000fe20000410000 */
[----:B------:R-:W-:Y:S01]  /*7060*/  FMUL.FTZ R77, R103, R151 ;  /* 0x00000097674d7220 */ /* 0x000fe20000410000 */
[----:B------:R-:W-:Y:S01]  /*7070*/  FMUL.FTZ R188, R101, R78 ;  /* 0x0000004e65bc7220 */ /* 0x000fe20000410000 */
[----:B------:R-:W-:-:S02]  /*7080*/  PRMT R78, R98, 0x7632, R78 ;  /* 0x00007632624e7816 */ /* 0x000fc4000000004e */
[----:B------:R-:W-:Y:S01]  /*7090*/  FMUL.FTZ R101, R77, R124 ;  /* 0x0000007c4d657220 */ /* 0x000fe20000410000 */
        /* <DEDUP_REMOVED lines=8> */
[----:B------:R-:W-:-:S02]  /*7120*/  SHF.L.U32 R190, R97, 0x10, RZ ;  /* 0x0000001061be7819 */ /* 0x000fc400000006ff */
[----:B------:R-:W-:Y:S01]  /*7130*/  PRMT R124, R97, 0x7632, R124 ;  /* 0x00007632617c7816 */ /* 0x000fe2000000007c */
[----:B------:R-:W-:Y:S01]  /*7140*/  FMUL.FTZ R97, R192, R77 ;  /* 0x0000004dc0617220 */ /* 0x000fe20000410000 */
[----:B------:R-:W-:Y:S01]  /*7150*/  SHF.L.U32 R191, R200, 0x10, RZ ;  /* 0x00000010c8bf7819 */ /* 0x000fe200000006ff */
[----:B------:R-:W-:Y:S01]  /*7160*/  FMUL.FTZ R103, R77, R190 ;  /* 0x000000be4d677220 */ /* 0x000fe20000410000 */
[----:B------:R-:W-:Y:S01]  /*7170*/  SHF.L.U32 R187, R124, 0x10, RZ ;  /* 0x000000107cbb7819 */ /* 0x000fe200000006ff */
[C---:B------:R-:W-:Y:S01]  /*7180*/  FMUL.FTZ R190, R104.reuse, R151 ;  /* 0x0000009768be7220 */ /* 0x040fe20000410000 */
[----:B------:R-:W-:Y:S01]  /*7190*/  F2FP.BF16.F32.PACK_AB R77, R104, R123 ;  /* 0x0000007b684d723e */ /* 0x000fe200000010ff */
[----:B------:R-:W-:Y:S01]  /*71a0*/  FMUL.FTZ R124, R126, R151 ;  /* 0x000000977e7c7220 */ /* 0x000fe20000410000 */
[----:B------:R-:W-:Y:S01]  /*71b0*/  SHF.L.U32 R123, R201, 0x10, RZ ;  /* 0x00000010c97b7819 */ /* 0x000fe200000006ff */
[----:B------:R-:W-:Y:S01]  /*71c0*/  FMUL.FTZ R104, R190, R187 ;  /* 0x000000bbbe687220 */ /* 0x000fe20000410000 */
[----:B------:R-:W-:-:S02]  /*71d0*/  SHF.L.U32 R187, R60, 0x10, RZ ;  /* 0x000000103cbb7819 */ /* 0x000fc400000006ff */
[----:B------:R-:W-:Y:S01]  /*71e0*/  F2FP.BF16.F32.PACK_AB R99, R188, R99 ;  /* 0x00000063bc63723e */ /* 0x000fe200000010ff */
[----:B------:R-:W-:Y:S01]  /*71f0*/  FMUL.FTZ R190, R123, R190 ;  /* 0x000000be7bbe7220 */ /* 0x000fe20000410000 */
[C---:B------:R-:W-:Y:S01]  /*7200*/  SHF.L.U32 R123, R96.reuse, 0x10, RZ ;  /* 0x00000010607b7819 */ /* 0x040fe200000006ff */
[----:B------:R-:W-:Y:S01]  /*7210*/  FMUL.FTZ R187, R187, R124 ;  /* 0x0000007cbbbb7220 */ /* 0x000fe20000410000 */
[----:B------:R-:W-:Y:S02]  /*7220*/  PRMT R96, R96, 0x7632, R96 ;  /* 0x0000763260607816 */ /* 0x000fe40000000060 */
[----:B------:R-:W-:Y:S01]  /*7230*/  F2FP.BF16.F32.PACK_AB R98, R127, R98 ;  /* 0x000000627f62723e */ /* 0x000fe200000010ff */
[----:B------:R-:W-:Y:S01]  /*7240*/  FMUL.FTZ R123, R124, R123 ;  /* 0x0000007b7c7b7220 */ /* 0x000fe20000410000 */
[----:B------:R-:W-:Y:S01]  /*7250*/  SHF.L.U32 R189, R96, 0x10, RZ ;  /* 0x0000001060bd7819 */ /* 0x000fe200000006ff */
[C---:B------:R-:W-:Y:S01]  /*7260*/  FMUL.FTZ R96, R76.reuse, R151 ;  /* 0x000000974c607220 */ /* 0x040fe20000410000 */
[----:B------:R-:W-:-:S02]  /*7270*/  F2FP.BF16.F32.PACK_AB R76, R76, R126 ;  /* 0x0000007e4c4c723e */ /* 0x000fc400000010ff */
[----:B------:R-:W-:Y:S01]  /*7280*/  F2FP.BF16.F32.PACK_AB R97, R190, R97 ;  /* 0x00000061be61723e */ /* 0x000fe200000010ff */
[----:B------:R-:W-:Y:S01]  /*7290*/  FMUL.FTZ R124, R96, R189 ;  /* 0x000000bd607c7220 */ /* 0x000fe20000410000 */
[----:B------:R-:W-:-:S05]  /*72a0*/  FMUL.FTZ R96, R191, R96 ;  /* 0x00000060bf607220 */ /* 0x000fca0000410000 */
[----:B------:R-:W-:-:S07]  /*72b0*/  F2FP.BF16.F32.PACK_AB R96, R96, R187 ;  /* 0x000000bb6060723e */ /* 0x000fce00000010ff */
.L_x_274:
[----:B------:R-:W-:Y:S01]  /*72c0*/  ISETP.NE.U32.AND P1, PT, RZ, UR14, PT ;  /* 0x0000000eff007c0c */ /* 0x000fe2000bf25070 */
[----:B------:R-:W0:Y:S01]  /*72d0*/  LDC.64 R188, c[0x0][0x468] ;  /* 0x00011a00ffbc7b82 */ /* 0x000e220000000a00 */
[----:B------:R-:W-:Y:S02]  /*72e0*/  PRMT R187, R56, 0x7632, R187 ;  /* 0x0000763238bb7816 */ /* 0x000fe400000000bb */
[----:B------:R-:W-:Y:S02]  /*72f0*/  ISETP.NE.AND.EX P1, PT, RZ, UR15, PT, P1 ;  /* 0x0000000fff007c0c */ /* 0x000fe4000bf25310 */
[----:B------:R-:W-:Y:S02]  /*7300*/  PRMT R191, R57, 0x7632, R191 ;  /* 0x0000763239bf7816 */ /* 0x000fe400000000bf */
[----:B------:R-:W-:Y:S02]  /*7310*/  PRMT R192, R58, 0x7632, R192 ;  /* 0x000076323ac07816 */ /* 0x000fe400000000c0 */
[----:B------:R-:W-:-:S07]  /*7320*/  PRMT R190, R59, 0x7632, R190 ;  /* 0x000076323bbe7816 */ /* 0x000fce00000000be */
[----:B------:R-:W1:Y:S02]  /*7330*/  @P1 LDC.64 R126, c[0x0][0x478] ;  /* 0x00011e00ff7e1b82 */ /* 0x000e640000000a00 */
[----:B-1----:R-:W-:-:S05]  /*7340*/  @P1 IMAD.WIDE.U32 R126, R155, 0x10, R126 ;  /* 0x000000109b7e1825 */ /* 0x002fca00078e007e */
[----:B------:R0:W-:Y:S02]  /*7350*/  @P1 STG.E.128 desc[UR6][R126.64], R76 ;  /* 0x0000004c7e001986 */ /* 0x0001e4000c101d06 */
[----:B0-----:R-:W-:-:S05]  /*7360*/  IMAD.WIDE.U32 R126, R155, 0x10, R188 ;  /* 0x000000109b7e7825 */ /* 0x001fca00078e00bc */
[----:B------:R0:W-:Y:S02]  /*7370*/  STG.E.128 desc[UR6][R126.64], R96 ;  /* 0x000000607e007986 */ /* 0x0001e4000c101d06 */
[----:B0-----:R-:W-:-:S06]  /*7380*/  IMAD.WIDE.U32 R96, R154, 0x10, R198 ;  /* 0x000000109a607825 */ /* 0x001fcc00078e00c6 */
[----:B------:R-:W5:Y:S01]  /*7390*/  LDG.E.128 R96, desc[UR6][R96.64] ;  /* 0x0000000660607981 */ /* 0x000f62000c1e1d00 */
[----:B------:R-:W-:Y:S05]  /*73a0*/  @!P1 BRA `(.L_x_275) ;  /* 0x0000000400649947 */ /* 0x000fea0003800000 */
[C-C-:B------:R-:W-:Y:S01]  /*73b0*/  FFMA.FTZ R76, R121.reuse, R181, R122.reuse ;  /* 0x000000b5794c7223 */ /* 0x140fe2000001007a */
[C-C-:B------:R-:W-:Y:S01]  /*73c0*/  FFMA.FTZ R78, R121.reuse, R179, R122.reuse ;  /* 0x000000b3794e7223 */ /* 0x140fe2000001007a */
[C-C-:B------:R-:W-:Y:S01]  /*73d0*/  FFMA.FTZ R171, R121.reuse, R171, R122.reuse ;  /* 0x000000ab79ab7223 */ /* 0x140fe2000001007a */
[----:B------:R-:W-:Y:S01]  /*73e0*/  FFMA.FTZ R173, R121, R173, R122 ;  /* 0x000000ad79ad7223 */ /* 0x000fe2000001007a */
[----:B------:R-:W-:Y:S01]  /*73f0*/  FADD.FTZ R185, -R76, R185 ;  /* 0x000000b94cb97221 */ /* 0x000fe20000010100 */
[----:B------:R-:W-:Y:S01]  /*7400*/  PRMT R76, R95, 0x7632, R76 ;  /* 0x000076325f4c7816 */ /* 0x000fe2000000004c */
[--C-:B------:R-:W-:Y:S01]  /*7410*/  FFMA.FTZ R79, R121, R177, R122.reuse ;  /* 0x000000b1794f7223 */ /* 0x100fe2000001007a */
[----:B------:R-:W-:Y:S01]  /*7420*/  SHF.L.U32 R77, R95, 0x10, RZ ;  /* 0x000000105f4d7819 */ /* 0x000fe200000006ff */
[----:B------:R-:W-:Y:S01]  /*7430*/  FADD.FTZ R78, -R78, R183 ;  /* 0x000000b74e4e7221 */ /* 0x000fe20000010100 */
[----:B------:R-:W-:Y:S01]  /*7440*/  SHF.L.U32 R155, R76, 0x10, RZ ;  /* 0x000000104c9b7819 */ /* 0x000fe200000006ff */
[----:B------:R-:W-:Y:S01]  /*7450*/  FFMA.FTZ R177, R121, R175, R122 ;  /* 0x000000af79b17223 */ /* 0x000fe2000001007a */
[----:B------:R-:W-:Y:S01]  /*7460*/  FADD.FTZ R76, -R171, R172 ;  /* 0x000000acab4c7221 */ /* 0x000fe20000010100 */
[----:B------:R-:W-:Y:S01]  /*7470*/  FFMA.FTZ R175, R121, R180, R122 ;  /* 0x000000b479af7223 */ /* 0x000fe2000001007a */
[----:B------:R-:W-:Y:S01]  /*7480*/  FADD.FTZ R172, -R173, R174 ;  /* 0x000000aeadac7221 */ /* 0x000fe20000010100 */
[C---:B------:R-:W-:Y:S01]  /*7490*/  FFMA.FTZ R174, R152.reuse, R78, R77 ;  /* 0x0000004e98ae7223 */ /* 0x040fe2000001004d */
[----:B------:R-:W-:Y:S01]  /*74a0*/  FFMA.FTZ R155, R152, R76, R155 ;  /* 0x0000004c989b7223 */ /* 0x000fe2000001009b */
[C---:B------:R-:W-:Y:S01]  /*74b0*/  PRMT R78, R94.reuse, 0x7632, R78 ;  /* 0x000076325e4e7816 */ /* 0x040fe2000000004e */
[----:B------:R-:W-:Y:S01]  /*74c0*/  FADD.FTZ R175, -R175, R184 ;  /* 0x000000b8afaf7221 */ /* 0x000fe20000010100 */
[----:B------:R-:W-:Y:S01]  /*74d0*/  SHF.L.U32 R171, R94, 0x10, RZ ;  /* 0x000000105eab7819 */ /* 0x000fe200000006ff */
[----:B------:R-:W-:Y:S01]  /*74e0*/  FADD.FTZ R177, -R177, R176 ;  /* 0x000000b0b1b17221 */ /* 0x000fe20000010100 */
[----:B------:R-:W-:Y:S01]  /*74f0*/  PRMT R77, R93, 0x7632, R77 ;  /* 0x000076325d4d7816 */ /* 0x000fe2000000004d */
[----:B------:R-:W-:Y:S01]  /*7500*/  FADD.FTZ R79, -R79, R178 ;  /* 0x000000b24f4f7221 */ /* 0x000fe20000010100 */
[----:B------:R-:W-:Y:S01]  /*7510*/  PRMT R76, R92, 0x7632, R76 ;  /* 0x000076325c4c7816 */ /* 0x000fe2000000004c */
[----:B------:R-:W-:Y:S01]  /*7520*/  FFMA.FTZ R127, R121, R182, R122 ;  /* 0x000000b6797f7223 */ /* 0x000fe2000001007a */
[----:B------:R-:W-:Y:S01]  /*7530*/  SHF.L.U32 R173, R78, 0x10, RZ ;  /* 0x000000104ead7819 */ /* 0x000fe200000006ff */
[----:B------:R-:W-:Y:S01]  /*7540*/  FFMA.FTZ R78, R152, R175, R171 ;  /* 0x000000af984e7223 */ /* 0x000fe200000100ab */
[----:B------:R-:W-:Y:S01]  /*7550*/  SHF.L.U32 R126, R77, 0x10, RZ ;  /* 0x000000104d7e7819 */ /* 0x000fe200000006ff */
[----:B------:R-:W-:Y:S01]  /*7560*/  FADD.FTZ R127, -R127, R186 ;  /* 0x000000ba7f7f7221 */ /* 0x000fe20000010100 */
[----:B------:R-:W-:Y:S01]  /*7570*/  SHF.L.U32 R76, R76, 0x10, RZ ;  /* 0x000000104c4c7819 */ /* 0x000fe200000006ff */
[C---:B------:R-:W-:Y:S01]  /*7580*/  FFMA.FTZ R77, R152.reuse, R172, R173 ;  /* 0x000000ac984d7223 */ /* 0x040fe200000100ad */
[C---:B-----5:R-:W-:Y:S01]  /*7590*/  PRMT R171, R99.reuse, 0x7632, R171 ;  /* 0x0000763263ab7816 */ /* 0x060fe200000000ab */
[C---:B------:R-:W-:Y:S01]  /*75a0*/  FFMA.FTZ R177, R152.reuse, R177, R126 ;  /* 0x000000b198b17223 */ /* 0x040fe2000001007e */
[----:B------:R-:W-:Y:S01]  /*75b0*/  SHF.L.U32 R99, R99, 0x10, RZ ;  /* 0x0000001063637819 */ /* 0x000fe200000006ff */
[----:B------:R-:W-:Y:S01]  /*75c0*/  FFMA.FTZ R76, R152, R79, R76 ;  /* 0x0000004f984c7223 */ /* 0x000fe2000001004c */
[----:B------:R-:W-:Y:S01]  /*75d0*/  SHF.L.U32 R180, R190, 0x10, RZ ;  /* 0x00000010beb47819 */ /* 0x000fe200000006ff */
[-C--:B------:R-:W-:Y:S01]  /*75e0*/  FMUL.FTZ R126, R174, R151.reuse ;  /* 0x00000097ae7e7220 */ /* 0x080fe20000410000 */
[----:B------:R-:W-:Y:S01]  /*75f0*/  SHF.L.U32 R178, R171, 0x10, RZ ;  /* 0x00000010abb27819 */ /* 0x000fe200000006ff */
[----:B------:R-:W-:Y:S01]  /*7600*/  FMUL.FTZ R173, R155, R151 ;  /* 0x000000979bad7220 */ /* 0x000fe20000410000 */
[----:B------:R-:W-:Y:S01]  /*7610*/  SHF.L.U32 R79, R92, 0x10, RZ ;  /* 0x000000105c4f7819 */ /* 0x000fe200000006ff */
[----:B------:R-:W-:Y:S01]  /*7620*/  FMUL.FTZ R172, R126, R99 ;  /* 0x000000637eac7220 */ /* 0x000fe20000410000 */
[----:B------:R-:W-:Y:S01]  /*7630*/  SHF.L.U32 R175, R59, 0x10, RZ ;  /* 0x000000103baf7819 */ /* 0x000fe200000006ff */
[----:B------:R-:W-:Y:S01]  /*7640*/  FMUL.FTZ R171, R173, R178 ;  /* 0x000000b2adab7220 */ /* 0x000fe20000410000 */
[----:B------:R-:W-:Y:S01]  /*7650*/  FMUL.FTZ R99, R180, R173 ;  /* 0x000000adb4637220 */ /* 0x000fe20000410000 */
[----:B------:R-:W-:Y:S01]  /*7660*/  SHF.L.U32 R176, R93, 0x10, RZ ;  /* 0x000000105db07819 */ /* 0x000fe200000006ff */
[----:B------:R-:W-:Y:S01]  /*7670*/  FFMA.FTZ R127, R152, R127, R79 ;  /* 0x0000007f987f7223 */ /* 0x000fe2000001004f */
[----:B------:R-:W-:Y:S01]  /*7680*/  PRMT R173, R98, 0x7632, R173 ;  /* 0x0000763262ad7816 */ /* 0x000fe200000000ad */
[----:B------:R-:W-:Y:S01]  /*7690*/  FMUL.FTZ R126, R175, R126 ;  /* 0x0000007eaf7e7220 */ /* 0x000fe20000410000 */
[----:B------:R-:W-:Y:S01]  /*76a0*/  F2FP.BF16.F32.PACK_AB R79, R155, R174 ;  /* 0x000000ae9b4f723e */ /* 0x000fe200000010ff */
[-C--:B------:R-:W-:Y:S01]  /*76b0*/  FMUL.FTZ R155, R78, R151.reuse ;  /* 0x000000974e9b7220 */ /* 0x080fe20000410000 */
        /* <DEDUP_REMOVED lines=8> */
[----:B------:R-:W-:Y:S01]  /*7740*/  F2FP.BF16.F32.PACK_AB R78, R77, R78 ;  /* 0x0000004e4d4e723e */ /* 0x000fe200000010ff */
[----:B------:R-:W-:Y:S01]  /*7750*/  FMUL.FTZ R98, R182, R175 ;  /* 0x000000afb6627220 */ /* 0x000fe20000410000 */
[----:B------:R-:W-:Y:S01]  /*7760*/  SHF.L.U32 R180, R97, 0x10, RZ ;  /* 0x0000001061b47819 */ /* 0x000fe200000006ff */
[----:B------:R-:W-:Y:S01]  /*7770*/  FMUL.FTZ R173, R175, R178 ;  /* 0x000000b2afad7220 */ /* 0x000fe20000410000 */
[----:B------:R-:W-:Y:S01]  /*7780*/  SHF.L.U32 R182, R57, 0x10, RZ ;  /* 0x0000001039b67819 */ /* 0x000fe200000006ff */
[----:B------:R-:W-:Y:S01]  /*7790*/  FMUL.FTZ R77, R176, R151 ;  /* 0x00000097b04d7220 */ /* 0x000fe20000410000 */
[----:B------:R-:W-:-:S02]  /*77a0*/  PRMT R178, R97, 0x7632, R178 ;  /* 0x0000763261b27816 */ /* 0x000fc400000000b2 */
[----:B------:R-:W-:Y:S01]  /*77b0*/  SHF.L.U32 R179, R56, 0x10, RZ ;  /* 0x0000001038b37819 */ /* 0x000fe200000006ff */
[----:B------:R-:W-:Y:S01]  /*77c0*/  FMUL.FTZ R175, R77, R180 ;  /* 0x000000b44daf7220 */ /* 0x000fe20000410000 */
[----:B------:R-:W-:Y:S01]  /*77d0*/  FMUL.FTZ R97, R182, R77 ;  /* 0x0000004db6617220 */ /* 0x000fe20000410000 */
[----:B------:R-:W-:Y:S02]  /*77e0*/  SHF.L.U32 R178, R178, 0x10, RZ ;  /* 0x00000010b2b27819 */ /* 0x000fe400000006ff */
[C---:B------:R-:W-:Y:S01]  /*77f0*/  F2FP.BF16.F32.PACK_AB R77, R177.reuse, R176 ;  /* 0x000000b0b14d723e */ /* 0x040fe200000010ff */
[-C--:B------:R-:W-:Y:S01]  /*7800*/  FMUL.FTZ R177, R177, R151.reuse ;  /* 0x00000097b1b17220 */ /* 0x080fe20000410000 */
[----:B------:R-:W-:Y:S02]  /*7810*/  SHF.L.U32 R180, R191, 0x10, RZ ;  /* 0x00000010bfb47819 */ /* 0x000fe400000006ff */
[----:B------:R-:W-:Y:S01]  /*7820*/  SHF.L.U32 R183, R187, 0x10, RZ ;  /* 0x00000010bbb77819 */ /* 0x000fe200000006ff */
[----:B------:R-:W-:Y:S01]  /*7830*/  FMUL.FTZ R176, R177, R178 ;  /* 0x000000b2b1b07220 */ /* 0x000fe20000410000 */
[----:B------:R-:W-:Y:S01]  /*7840*/  FMUL.FTZ R178, R127, R151 ;  /* 0x000000977fb27220 */ /* 0x000fe20000410000 */
[----:B------:R-:W-:Y:S01]  /*7850*/  FMUL.FTZ R180, R180, R177 ;  /* 0x000000b1b4b47220 */ /* 0x000fe20000410000 */
[----:B------:R-:W-:-:S02]  /*7860*/  SHF.L.U32 R177, R96, 0x10, RZ ;  /* 0x0000001060b17819 */ /* 0x000fc400000006ff */
[----:B------:R-:W-:Y:S01]  /*7870*/  PRMT R96, R96, 0x7632, R96 ;  /* 0x0000763260607816 */ /* 0x000fe20000000060 */
[----:B------:R-:W-:Y:S01]  /*7880*/  FMUL.FTZ R179, R179, R178 ;  /* 0x000000b2b3b37220 */ /* 0x000fe20000410000 */
[----:B------:R-:W-:Y:S01]  /*7890*/  F2FP.BF16.F32.PACK_AB R99, R99, R126 ;  /* 0x0000007e6363723e */ /* 0x000fe200000010ff */
[----:B------:R-:W-:Y:S01]  /*78a0*/  FMUL.FTZ R177, R178, R177 ;  /* 0x000000b1b2b17220 */ /* 0x000fe20000410000 */
[----:B------:R-:W-:Y:S01]  /*78b0*/  SHF.L.U32 R181, R96, 0x10, RZ ;  /* 0x0000001060b57819 */ /* 0x000fe200000006ff */
[C---:B------:R-:W-:Y:S01]  /*78c0*/  FMUL.FTZ R96, R76.reuse, R151 ;  /* 0x000000974c607220 */ /* 0x040fe20000410000 */
[----:B------:R-:W-:Y:S02]  /*78d0*/  F2FP.BF16.F32.PACK_AB R76, R76, R127 ;  /* 0x0000007f4c4c723e */ /* 0x000fe400000010ff */
[----:B------:R-:W-:Y:S01]  /*78e0*/  F2FP.BF16.F32.PACK_AB R98, R98, R155 ;  /* 0x0000009b6262723e */ /* 0x000fe200000010ff */
[----:B------:R-:W-:Y:S01]  /*78f0*/  FMUL.FTZ R178, R96, R181 ;  /* 0x000000b560b27220 */ /* 0x000fe20000410000 */
[----:B------:R-:W-:Y:S01]  /*7900*/  FMUL.FTZ R96, R183, R96 ;  /* 0x00000060b7607220 */ /* 0x000fe20000410000 */
[----:B------:R-:W-:-:S04]  /*7910*/  F2FP.BF16.F32.PACK_AB R97, R180, R97 ;  /* 0x00000061b461723e */ /* 0x000fc800000010ff */
[----:B------:R-:W-:Y:S01]  /*7920*/  F2FP.BF16.F32.PACK_AB R96, R96, R179 ;  /* 0x000000b36060723e */ /* 0x000fe200000010ff */
[----:B------:R-:W-:Y:S06]  /*7930*/  BRA `(.L_x_276) ;  /* 0x0000000400507947 */ /* 0x000fec0003800000 */
.L_x_275:
[C-C-:B------:R-:W-:Y:S01]  /*7940*/  FFMA.FTZ R126, R121.reuse, R181, R122.reuse ;  /* 0x000000b5797e7223 */ /* 0x140fe2000001007a */
[C-C-:B------:R-:W-:Y:S01]  /*7950*/  FFMA.FTZ R173, R121.reuse, R173, R122.reuse ;  /* 0x000000ad79ad7223 */ /* 0x140fe2000001007a */
[C-C-:B------:R-:W-:Y:S01]  /*7960*/  FFMA.FTZ R127, R121.reuse, R182, R122.reuse ;  /* 0x000000b6797f7223 */ /* 0x140fe2000001007a */
[C-C-:B------:R-:W-:Y:S01]  /*7970*/  FFMA.FTZ R155, R121.reuse, R177, R122.reuse ;  /* 0x000000b1799b7223 */ /* 0x140fe2000001007a */
[----:B------:R-:W-:Y:S01]  /*7980*/  FADD.FTZ R185, -R126, R185 ;  /* 0x000000b97eb97221 */ /* 0x000fe20000010100 */
[----:B------:R-:W-:Y:S01]  /*7990*/  FFMA.FTZ R126, R121, R179, R122 ;  /* 0x000000b3797e7223 */ /* 0x000fe2000001007a */
[----:B------:R-:W-:Y:S01]  /*79a0*/  FADD.FTZ R173, -R173, R174 ;  /* 0x000000aeadad7221 */ /* 0x000fe20000010100 */
[----:B------:R-:W-:Y:S01]  /*79b0*/  FFMA.FTZ R179, R121, R171, R122 ;  /* 0x000000ab79b37223 */ /* 0x000fe2000001007a */
[----:B------:R-:W-:Y:S01]  /*79c0*/  PRMT R171, R95, 0x7632, R171 ;  /* 0x000076325fab7816 */ /* 0x000fe200000000ab */
[----:B------:R-:W-:Y:S01]  /*79d0*/  FADD.FTZ R183, -R126, R183 ;  /* 0x000000b77eb77221 */ /* 0x000fe20000010100 */
[----:B------:R-:W-:Y:S01]  /*79e0*/  PRMT R126, R94, 0x7632, R126 ;  /* 0x000076325e7e7816 */ /* 0x000fe2000000007e */
[----:B------:R-:W-:Y:S01]  /*79f0*/  FADD.FTZ R155, -R155, R178 ;  /* 0x000000b29b9b7221 */ /* 0x000fe20000010100 */
[----:B------:R-:W-:Y:S01]  /*7a00*/  SHF.L.U32 R171, R171, 0x10, RZ ;  /* 0x00000010abab7819 */ /* 0x000fe200000006ff */
[----:B------:R-:W-:Y:S01]  /*7a10*/  FADD.FTZ R179, -R179, R172 ;  /* 0x000000acb3b37221 */ /* 0x000fe20000010100 */
[----:B------:R-:W-:Y:S01]  /*7a20*/  SHF.L.U32 R126, R126, 0x10, RZ ;  /* 0x000000107e7e7819 */ /* 0x000fe200000006ff */
[--C-:B------:R-:W-:Y:S01]  /*7a30*/  FFMA.FTZ R177, R121, R175, R122.reuse ;  /* 0x000000af79b17223 */ /* 0x100fe2000001007a */
[----:B------:R-:W-:Y:S01]  /*7a40*/  SHF.L.U32 R178, R95, 0x10, RZ ;  /* 0x000000105fb27819 */ /* 0x000fe200000006ff */
[----:B------:R-:W-:Y:S01]  /*7a50*/  FFMA.FTZ R175, R121, R180, R122 ;  /* 0x000000b479af7223 */ /* 0x000fe2000001007a */
[C-C-:B------:R-:W-:Y:S01]  /*7a60*/  FFMA.FTZ R172, R152.reuse, R179, R171.reuse ;  /* 0x000000b398ac7223 */ /* 0x140fe200000100ab */
[--C-:B------:R-:W-:Y:S01]  /*7a70*/  FFMA.FTZ R182, R152, R173, R126.reuse ;  /* 0x000000ad98b67223 */ /* 0x100fe2000001007e */
[----:B------:R-:W-:Y:S01]  /*7a80*/  PRMT R126, R92, 0x7632, R126 ;  /* 0x000076325c7e7816 */ /* 0x000fe2000000007e */
        /* <DEDUP_REMOVED lines=9> */
[----:B-----5:R-:W-:Y:S01]  /*7b20*/  PRMT R155, R99, 0x7632, R155 ;  /* 0x00007632639b7816 */ /* 0x020fe2000000009b */
[----:B------:R-:W-:Y:S01]  /*7b30*/  FFMA.FTZ R178, R152, R127, R178 ;  /* 0x0000007f98b27223 */ /* 0x000fe200000100b2 */
[----:B------:R-:W-:Y:S01]  /*7b40*/  SHF.L.U32 R171, R171, 0x10, RZ ;  /* 0x00000010abab7819 */ /* 0x000fe200000006ff */
        /* <DEDUP_REMOVED lines=9> */
[----:B------:R-:W-:Y:S01]  /*7be0*/  FMUL.FTZ R171, R155, R186 ;  /* 0x000000ba9bab7220 */ /* 0x000fe20000410000 */
        /* <DEDUP_REMOVED lines=17> */
[----:B------:R-:W-:Y:S01]  /*7d00*/  PRMT R155, R97, 0x7632, R155 ;  /* 0x00007632619b7816 */ /* 0x000fe2000000009b */
[----:B------:R-:W-:Y:S01]  /*7d10*/  FMUL.FTZ R127, R127, R182 ;  /* 0x000000b67f7f7220 */ /* 0x000fe20000410000 */
[----:B------:R-:W-:Y:S01]  /*7d20*/  SHF.L.U32 R181, R187, 0x10, RZ ;  /* 0x00000010bbb57819 */ /* 0x000fe200000006ff */
[----:B------:R-:W-:Y:S01]  /*7d30*/  FMUL.FTZ R175, R184, R175 ;  /* 0x000000afb8af7220 */ /* 0x000fe20000410000 */
[----:B------:R-:W-:Y:S01]  /*7d40*/  FMUL.FTZ R97, R177, R184 ;  /* 0x000000b8b1617220 */ /* 0x000fe20000410000 */
[----:B------:R-:W-:Y:S01]  /*7d50*/  SHF.L.U32 R182, R155, 0x10, RZ ;  /* 0x000000109bb67819 */ /* 0x000fe200000006ff */
[-C--:B------:R-:W-:Y:S01]  /*7d60*/  FMUL.FTZ R155, R176, R151.reuse ;  /* 0x00000097b09b7220 */ /* 0x080fe20000410000 */
[----:B------:R-:W-:Y:S01]  /*7d70*/  SHF.L.U32 R184, R191, 0x10, RZ ;  /* 0x00000010bfb87819 */ /* 0x000fe200000006ff */
[-C--:B------:R-:W-:Y:S01]  /*7d80*/  FMUL.FTZ R178, R178, R151.reuse ;  /* 0x00000097b2b27220 */ /* 0x080fe20000410000 */
[----:B------:R-:W-:Y:S01]  /*7d90*/  FMUL.FTZ R126, R126, R151 ;  /* 0x000000977e7e7220 */ /* 0x000fe20000410000 */
[----:B------:R-:W-:Y:S01]  /*7da0*/  FMUL.FTZ R176, R155, R182 ;  /* 0x000000b69bb07220 */ /* 0x000fe20000410000 */
[----:B------:R-:W-:Y:S01]  /*7db0*/  SHF.L.U32 R177, R96, 0x10, RZ ;  /* 0x0000001060b17819 */ /* 0x000fe200000006ff */
[----:B------:R-:W-:Y:S01]  /*7dc0*/  FMUL.FTZ R184, R184, R155 ;  /* 0x0000009bb8b87220 */ /* 0x000fe20000410000 */
[----:B------:R-:W-:Y:S01]  /*7dd0*/  PRMT R155, R96, 0x7632, R155 ;  /* 0x00007632609b7816 */ /* 0x000fe2000000009b */
[----:B------:R-:W-:Y:S01]  /*7de0*/  FMUL.FTZ R181, R181, R126 ;  /* 0x0000007eb5b57220 */ /* 0x000fe20000410000 */
[----:B------:R-:W-:Y:S01]  /*7df0*/  F2FP.BF16.F32.PACK_AB R99, R99, R180 ;  /* 0x000000b46363723e */ /* 0x000fe200000010ff */
[----:B------:R-:W-:Y:S01]  /*7e00*/  FMUL.FTZ R177, R178, R177 ;  /* 0x000000b1b2b17220 */ /* 0x000fe20000410000 */
[----:B------:R-:W-:-:S02]  /*7e10*/  SHF.L.U32 R179, R155, 0x10, RZ ;  /* 0x000000109bb37819 */ /* 0x000fc400000006ff */
[----:B------:R-:W-:Y:S02]  /*7e20*/  SHF.L.U32 R155, R56, 0x10, RZ ;  /* 0x00000010389b7819 */ /* 0x000fe400000006ff */
[----:B------:R-:W-:Y:S02]  /*7e30*/  F2FP.BF16.F32.PACK_AB R98, R127, R98 ;  /* 0x000000627f62723e */ /* 0x000fe400000010ff */
[----:B------:R-:W-:Y:S01]  /*7e40*/  F2FP.BF16.F32.PACK_AB R97, R184, R97 ;  /* 0x00000061b861723e */ /* 0x000fe200000010ff */
[----:B------:R-:W-:Y:S01]  /*7e50*/  FMUL.FTZ R96, R155, R178 ;  /* 0x000000b29b607220 */ /* 0x000fe20000410000 */
[----:B------:R-:W-:-:S04]  /*7e60*/  FMUL.FTZ R178, R126, R179 ;  /* 0x000000b37eb27220 */ /* 0x000fc80000410000 */
[----:B------:R-:W-:-:S07]  /*7e70*/  F2FP.BF16.F32.PACK_AB R96, R181, R96 ;  /* 0x00000060b560723e */ /* 0x000fce00000010ff */
.L_x_276:
        /* <DEDUP_REMOVED lines=12> */
[C-C-:B0-----:R-:W-:Y:S01]  /*7f40*/  FFMA.FTZ R126, R121.reuse, R159, R122.reuse ;  /* 0x0000009f797e7223 */ /* 0x141fe2000001007a */
[--C-:B------:R-:W-:Y:S01]  /*7f50*/  FFMA.FTZ R154, R121, R161, R122.reuse ;  /* 0x000000a1799a7223 */ /* 0x100fe2000001007a */
[----:B-----5:R-:W-:Y:S01]  /*7f60*/  PRMT R155, R99, 0x7632, R155 ;  /* 0x00007632639b7816 */ /* 0x020fe2000000009b */
[--C-:B------:R-:W-:Y:S01]  /*7f70*/  FFMA.FTZ R79, R121, R160, R122.reuse ;  /* 0x000000a0794f7223 */ /* 0x100fe2000001007a */
[----:B------:R-:W-:Y:S01]  /*7f80*/  SHF.L.U32 R127, R99, 0x10, RZ ;  /* 0x00000010637f7819 */ /* 0x000fe200000006ff */
[C-C-:B------:R-:W-:Y:S01]  /*7f90*/  FFMA.FTZ R99, R121.reuse, R168, R122.reuse ;  /* 0x000000a879637223 */ /* 0x140fe2000001007a */
[----:B------:R-:W-:Y:S01]  /*7fa0*/  FADD.FTZ R125, -R126, R125 ;  /* 0x0000007d7e7d7221 */ /* 0x000fe20000010100 */
[----:B------:R-:W-:Y:S01]  /*7fb0*/  FADD.FTZ R160, -R154, R157 ;  /* 0x0000009d9aa07221 */ /* 0x000fe20000010100 */
[C-C-:B------:R-:W-:Y:S01]  /*7fc0*/  FFMA.FTZ R126, R121.reuse, R165, R122.reuse ;  /* 0x000000a5797e7223 */ /* 0x140fe2000001007a */
[----:B------:R-:W-:Y:S01]  /*7fd0*/  FFMA.FTZ R157, R121, R162, R122 ;  /* 0x000000a2799d7223 */ /* 0x000fe2000001007a */
[----:B------:R-:W-:Y:S01]  /*7fe0*/  FADD.FTZ R164, -R99, R164 ;  /* 0x000000a463a47221 */ /* 0x000fe20000010100 */
[----:B------:R-:W-:Y:S01]  /*7ff0*/  SHF.L.U32 R99, R83, 0x10, RZ ;  /* 0x0000001053637819 */ /* 0x000fe200000006ff */
[----:B------:R-:W-:Y:S01]  /*8000*/  FADD.FTZ R163, -R126, R163 ;  /* 0x000000a37ea37221 */ /* 0x000fe20000010100 */
[----:B------:R-:W-:Y:S01]  /*8010*/  FADD.FTZ R154, -R157, R158 ;  /* 0x0000009e9d9a7221 */ /* 0x000fe20000010100 */
[C---:B------:R-:W-:Y:S01]  /*8020*/  PRMT R126, R82.reuse, 0x7632, R126 ;  /* 0x00007632527e7816 */ /* 0x040fe2000000007e */
[----:B------:R-:W-:Y:S01]  /*8030*/  FFMA.FTZ R169, R121, R169, R122 ;  /* 0x000000a979a97223 */ /* 0x000fe2000001007a */
[----:B------:R-:W-:Y:S01]  /*8040*/  SHF.L.U32 R159, R82, 0x10, RZ ;  /* 0x00000010529f7819 */ /* 0x000fe200000006ff */
[--C-:B------:R-:W-:Y:S01]  /*8050*/  FFMA.FTZ R154, R152, R154, R99.reuse ;  /* 0x0000009a989a7223 */ /* 0x100fe20000010063 */
[----:B------:R-:W-:Y:S01]  /*8060*/  PRMT R99, R81, 0x7632, R99 ;  /* 0x0000763251637816 */ /* 0x000fe20000000063 */
[----:B------:R-:W-:Y:S01]  /*8070*/  FADD.FTZ R158, -R169, R166 ;  /* 0x000000a6a99e7221 */ /* 0x000fe20000010100 */
[----:B------:R-:W-:Y:S01]  /*8080*/  SHF.L.U32 R161, R126, 0x10, RZ ;  /* 0x000000107ea17819 */ /* 0x000fe200000006ff */
[----:B------:R-:W-:Y:S01]  /*8090*/  FADD.FTZ R156, -R79, R156 ;  /* 0x0000009c4f9c7221 */ /* 0x000fe20000010100 */
[C---:B------:R-:W-:Y:S01]  /*80a0*/  FFMA.FTZ R126, R152.reuse, R160, R159 ;  /* 0x000000a0987e7223 */ /* 0x040fe2000001009f */
[----:B------:R-:W-:Y:S01]  /*80b0*/  PRMT R79, R83, 0x7632, R79 ;  /* 0x00007632534f7816 */ /* 0x000fe2000000004f */
[----:B------:R-:W-:Y:S01]  /*80c0*/  FFMA.FTZ R170, R121, R170, R122 ;  /* 0x000000aa79aa7223 */ /* 0x000fe2000001007a */
[----:B------:R-:W-:Y:S01]  /*80d0*/  SHF.L.U32 R159, R99, 0x10, RZ ;  /* 0x00000010639f7819 */ /* 0x000fe200000006ff */
[----:B------:R-:W-:Y:S01]  /*80e0*/  FFMA.FTZ R99, R152, R158, R161 ;  /* 0x0000009e98637223 */ /* 0x000fe200000100a1 */
[----:B------:R-:W-:Y:S01]  /*80f0*/  SHF.L.U32 R166, R80, 0x10, RZ ;  /* 0x0000001050a67819 */ /* 0x000fe200000006ff */
[----:B------:R-:W-:Y:S01]  /*8100*/  FADD.FTZ R170, -R170, R167 ;  /* 0x000000a7aaaa7221 */ /* 0x000fe20000010100 */
[----:B------:R-:W-:Y:S01]  /*8110*/  PRMT R158, R80, 0x7632, R158 ;  /* 0x00007632509e7816 */ /* 0x000fe2000000009e */
[----:B------:R-:W-:Y:S01]  /*8120*/  FMUL.FTZ R162, R99, R151 ;  /* 0x0000009763a27220 */ /* 0x000fe20000410000 */
[----:B------:R-:W-:Y:S01]  /*8130*/  SHF.L.U32 R157, R81, 0x10, RZ ;  /* 0x00000010519d7819 */ /* 0x000fe200000006ff */
[----:B------:R-:W-:Y:S01]  /*8140*/  FFMA.FTZ R166, R152, R125, R166 ;  /* 0x0000007d98a67223 */ /* 0x000fe200000100a6 */
[----:B------:R-:W-:-:S02]  /*8150*/  SHF.L.U32 R79, R79, 0x10, RZ ;  /* 0x000000104f4f7819 */ /* 0x000fc400000006ff */
[----:B------:R-:W-:Y:S01]  /*8160*/  SHF.L.U32 R125, R158, 0x10, RZ ;  /* 0x000000109e7d7819 */ /* 0x000fe200000006ff */
[----:B------:R-:W-:Y:S01]  /*8170*/  FFMA.FTZ R156, R152, R156, R157 ;  /* 0x0000009c989c7223 */ /* 0x000fe2000001009d */
[----:B------:R-:W-:Y:S01]  /*8180*/  SHF.L.U32 R161, R55, 0x10, RZ ;  /* 0x0000001037a17819 */ /* 0x000fe200000006ff */
[----:B------:R-:W-:Y:S01]  /*8190*/  FMUL.FTZ R158, R154, R151 ;  /* 0x000000979a9e7220 */ /* 0x000fe20000410000 */
[C---:B------:R-:W-:Y:S01]  /*81a0*/  FFMA.FTZ R79, R152.reuse, R170, R79 ;  /* 0x000000aa984f7223 */ /* 0x040fe2000001004f */
[C---:B------:R-:W-:Y:S01]  /*81b0*/  FFMA.FTZ R157, R152.reuse, R164, R159 ;  /* 0x000000a4989d7223 */ /* 0x040fe2000001009f */
[----:B------:R-:W-:Y:S01]  /*81c0*/  SHF.L.U32 R159, R155, 0x10, RZ ;  /* 0x000000109b9f7819 */ /* 0x000fe200000006ff */
[----:B------:R-:W-:Y:S01]  /*81d0*/  FFMA.FTZ R155, R152, R163, R125 ;  /* 0x000000a3989b7223 */ /* 0x000fe2000001007d */
[----:B------:R-:W-:Y:S01]  /*81e0*/  PRMT R78, R98, 0x7632, R78 ;  /* 0x00007632624e7816 */ /* 0x000fe2000000004e */
[----:B------:R-:W-:Y:S01]  /*81f0*/  FMUL.FTZ R125, R158, R127 ;  /* 0x0000007f9e7d7220 */ /* 0x000fe20000410000 */
[----:B------:R-:W-:Y:S01]  /*8200*/  SHF.L.U32 R98, R98, 0x10, RZ ;  /* 0x0000001062627819 */ /* 0x000fe200000006ff */
[-C--:B------:R-:W-:Y:S01]  /*8210*/  FMUL.FTZ R168, R79, R151.reuse ;  /* 0x000000974fa87220 */ /* 0x080fe20000410000 */
        /* <DEDUP_REMOVED lines=43> */
.L_x_277:
[C-C-:B------:R-:W-:Y:S01]  /*84d0*/  FFMA.FTZ R154, R121.reuse, R165, R122.reuse ;  /* 0x000000a5799a7223 */ /* 0x140fe2000001007a */
[C-C-:B------:R-:W-:Y:S01]  /*84e0*/  FFMA.FTZ R170, R121.reuse, R170, R122.reuse ;  /* 0x000000aa79aa7223 */ /* 0x140fe2000001007a */
[C-C-:B------:R-:W-:Y:S01]  /*84f0*/  FFMA.FTZ R165, R121.reuse, R160, R122.reuse ;  /* 0x000000a079a57223 */ /* 0x140fe2000001007a */
[C-C-:B------:R-:W-:Y:S01]  /*8500*/  FFMA.FTZ R179, R121.reuse, R168, R122.reuse ;  /* 0x000000a879b37223 */ /* 0x140fe2000001007a */
[----:B------:R-:W-:Y:S01]  /*8510*/  FADD.FTZ R163, -R154, R163 ;  /* 0x000000a39aa37221 */ /* 0x000fe20000010100 */
[----:B------:R-:W-:Y:S01]  /*8520*/  FFMA.FTZ R154, R121, R161, R122 ;  /* 0x000000a1799a7223 */ /* 0x000fe2000001007a */
[----:B------:R-:W-:Y:S01]  /*8530*/  FADD.FTZ R183, -R170, R167 ;  /* 0x000000a7aab77221 */ /* 0x000fe20000010100 */
[----:B------:R-:W-:Y:S01]  /*8540*/  FADD.FTZ R165, -R165, R156 ;  /* 0x0000009ca5a57221 */ /* 0x000fe20000010100 */
[----:B------:R-:W-:Y:S01]  /*8550*/  FADD.FTZ R161, -R179, R164 ;  /* 0x000000a4b3a17221 */ /* 0x000fe20000010100 */
[----:B------:R-:W-:Y:S01]  /*8560*/  FADD.FTZ R157, -R154, R157 ;  /* 0x0000009d9a9d7221 */ /* 0x000fe20000010100 */
[----:B------:R-:W-:Y:S01]  /*8570*/  PRMT R154, R83, 0x7632, R154 ;  /* 0x00007632539a7816 */ /* 0x000fe2000000009a */
[C---:B------:R-:W-:Y:S01]  /*8580*/  FFMA.FTZ R179, R121.reuse, R162, R122 ;  /* 0x000000a279b37223 */ /* 0x040fe2000001007a */
[----:B------:R-:W-:Y:S01]  /*8590*/  PRMT R156, R82, 0x7632, R156 ;  /* 0x00007632529c7816 */ /* 0x000fe2000000009c */
[----:B0-----:R-:W-:Y:S01]  /*85a0*/  FFMA.FTZ R126, R121, R159, R122 ;  /* 0x0000009f797e7223 */ /* 0x001fe2000001007a */
[----:B------:R-:W-:Y:S01]  /*85b0*/  SHF.L.U32 R154, R154, 0x10, RZ ;  /* 0x000000109a9a7819 */ /* 0x000fe200000006ff */
[----:B------:R-:W-:Y:S01]  /*85c0*/  FADD.FTZ R179, -R179, R158 ;  /* 0x0000009eb3b37221 */ /* 0x000fe20000010100 */
[----:B------:R-:W-:Y:S01]  /*85d0*/  SHF.L.U32 R181, R83, 0x10, RZ ;  /* 0x0000001053b57819 */ /* 0x000fe200000006ff */
[----:B------:R-:W-:Y:S01]  /*85e0*/  FFMA.FTZ R169, R121, R169, R122 ;  /* 0x000000a979a97223 */ /* 0x000fe2000001007a */
[----:B------:R-:W-:Y:S01]  /*85f0*/  SHF.L.U32 R160, R156, 0x10, RZ ;  /* 0x000000109ca07819 */ /* 0x000fe200000006ff */
[--C-:B------:R-:W-:Y:S01]  /*8600*/  FFMA.FTZ R170, R152, R183, R154.reuse ;  /* 0x000000b798aa7223 */ /* 0x100fe2000001009a */
[----:B------:R-:W-:Y:S01]  /*8610*/  PRMT R154, R81, 0x7632, R154 ;  /* 0x00007632519a7816 */ /* 0x000fe2000000009a */
[----:B------:R-:W-:Y:S01]  /*8620*/  FADD.FTZ R155, -R126, R125 ;  /* 0x0000007d7e9b7221 */ /* 0x000fe20000010100 */
[----:B------:R-:W-:Y:S01]  /*8630*/  SHF.L.U32 R156, R80, 0x10, RZ ;  /* 0x00000010509c7819 */ /* 0x000fe200000006ff */
[----:B------:R-:W-:Y:S01]  /*8640*/  FFMA.FTZ R164, R152, R179, R181 ;  /* 0x000000b398a47223 */ /* 0x000fe200000100b5 */
[----:B------:R-:W-:Y:S01]  /*8650*/  SHF.L.U32 R162, R154, 0x10, RZ ;  /* 0x000000109aa27819 */ /* 0x000fe200000006ff */
[----:B------:R-:W-:Y:S01]  /*8660*/  FADD.FTZ R169, -R169, R166 ;  /* 0x000000a6a9a97221 */ /* 0x000fe20000010100 */
[----:B-----5:R-:W-:Y:S01]  /*8670*/  PRMT R127, R99, 0x7632, R127 ;  /* 0x00007632637f7816 */ /* 0x020fe2000000007f */
[----:B------:R-:W-:Y:S01]  /*8680*/  FFMA.FTZ R156, R152, R155, R156 ;  /* 0x0000009b989c7223 */ /* 0x000fe2000001009c */
[----:B------:R-:W-:Y:S01]  /*8690*/  SHF.L.U32 R167, R82, 0x10, RZ ;  /* 0x0000001052a77819 */ /* 0x000fe200000006ff */
[----:B------:R-:W-:Y:S01]  /*86a0*/  FFMA.FTZ R162, R152, R161, R162 ;  /* 0x000000a198a27223 */ /* 0x000fe200000100a2 */
[----:B------:R-:W-:Y:S01]  /*86b0*/  PRMT R154, R80, 0x7632, R154 ;  /* 0x00007632509a7816 */ /* 0x000fe2000000009a */
[----:B------:R-:W-:Y:S01]  /*86c0*/  FMUL.FTZ R170, R170, R151 ;  /* 0x00000097aaaa7220 */ /* 0x000fe20000410000 */
[----:B------:R-:W-:Y:S01]  /*86d0*/  SHF.L.U32 R158, R81, 0x10, RZ ;  /* 0x00000010519e7819 */ /* 0x000fe200000006ff */
[C---:B------:R-:W-:Y:S01]  /*86e0*/  FFMA.FTZ R166, R152.reuse, R157, R167 ;  /* 0x0000009d98a67223 */ /* 0x040fe200000100a7 */
[----:B------:R-:W-:Y:S01]  /*86f0*/  SHF.L.U32 R127, R127, 0x10, RZ ;  /* 0x000000107f7f7819 */ /* 0x000fe200000006ff */
[C---:B------:R-:W-:Y:S01]  /*8700*/  FFMA.FTZ R168, R152.reuse, R169, R160 ;  /* 0x000000a998a87223 */ /* 0x040fe200000100a0 */
        /* <DEDUP_REMOVED lines=10> */
[----:B------:R-:W-:Y:S01]  /*87b0*/  FMUL.FTZ R127, R161, R170 ;  /* 0x000000aaa17f7220 */ /* 0x000fe20000410000 */
[----:B------:R-:W-:Y:S01]  /*87c0*/  SHF.L.U32 R159, R98, 0x10, RZ ;  /* 0x00000010629f7819 */ /* 0x000fe200000006ff */
[----:B------:R-:W-:Y:S01]  /*87d0*/  FMUL.FTZ R154, R157, R154 ;  /* 0x0000009a9d9a7220 */ /* 0x000fe20000410000 */
[----:B------:R-:W-:Y:S01]  /*87e0*/  SHF.L.U32 R163, R184, 0x10, RZ ;  /* 0x00000010b8a37819 */ /* 0x000fe200000006ff */
[-C--:B------:R-:W-:Y:S01]  /*87f0*/  FMUL.FTZ R166, R166, R151.reuse ;  /* 0x00000097a6a67220 */ /* 0x080fe20000410000 */
[----:B------:R-:W-:Y:S01]  /*8800*/  SHF.L.U32 R161, R126, 0x10, RZ ;  /* 0x000000107ea17819 */ /* 0x000fe200000006ff */
[-C--:B------:R-:W-:Y:S01]  /*8810*/  FMUL.FTZ R168, R168, R151.reuse ;  /* 0x00000097a8a87220 */ /* 0x080fe20000410000 */
[C---:B------:R-:W-:Y:S01]  /*8820*/  SHF.L.U32 R99, R97.reuse, 0x10, RZ ;  /* 0x0000001061637819 */ /* 0x040fe200000006ff */
[----:B------:R-:W-:Y:S01]  /*8830*/  FMUL.FTZ R126, R160, R151 ;  /* 0x00000097a07e7220 */ /* 0x000fe20000410000 */
[----:B------:R-:W-:Y:S01]  /*8840*/  SHF.L.U32 R157, R54, 0x10, RZ ;  /* 0x00000010369d7819 */ /* 0x000fe200000006ff */
[----:B------:R-:W-:Y:S01]  /*8850*/  FMUL.FTZ R159, R166, R159 ;  /* 0x0000009fa69f7220 */ /* 0x000fe20000410000 */
[----:B------:R-:W-:Y:S01]  /*8860*/  PRMT R98, R97, 0x7632, R98 ;  /* 0x0000763261627816 */ /* 0x000fe20000000062 */
[----:B------:R-:W-:Y:S01]  /*8870*/  FMUL.FTZ R160, R168, R161 ;  /* 0x000000a1a8a07220 */ /* 0x000fe20000410000 */
[----:B------:R-:W-:Y:S01]  /*8880*/  SHF.L.U32 R155, R53, 0x10, RZ ;  /* 0x00000010359b7819 */ /* 0x000fe200000006ff */
[----:B------:R-:W-:Y:S01]  /*8890*/  FMUL.FTZ R167, R163, R168 ;  /* 0x000000a8a3a77220 */ /* 0x000fe20000410000 */
        /* <DEDUP_REMOVED lines=19> */
[----:B------:R-:W-:Y:S01]  /*89d0*/  FMUL.FTZ R164, R164, R99 ;  /* 0x00000063a4a47220 */ /* 0x000fe20000410000 */
[----:B------:R-:W-:-:S02]  /*89e0*/  F2FP.BF16.F32.PACK_AB R99, R127, R154 ;  /* 0x0000009a7f63723e */ /* 0x000fc400000010ff */
[----:B------:R-:W-:Y:S02]  /*89f0*/  F2FP.BF16.F32.PACK_AB R97, R156, R157 ;  /* 0x0000009d9c61723e */ /* 0x000fe400000010ff */
[----:B------:R-:W-:-:S07]  /*8a00*/  F2FP.BF16.F32.PACK_AB R96, R155, R96 ;  /* 0x000000609b60723e */ /* 0x000fce00000010ff */
.L_x_278:
        /* <DEDUP_REMOVED lines=14> */
[C-C-:B0-----:R-:W-:Y:S01]  /*8af0*/  FFMA.FTZ R156, R121.reuse, R119, R122.reuse ;  /* 0x00000077799c7223 */ /* 0x141fe2000001007a */
[C-C-:B------:R-:W-:Y:S01]  /*8b00*/  FFMA.FTZ R126, R121.reuse, R117, R122.reuse ;  /* 0x00000075797e7223 */ /* 0x140fe2000001007a */
[----:B------:R-:W-:Y:S01]  /*8b10*/  FADD.FTZ R118, -R78, R109 ;  /* 0x0000006d4e767221 */ /* 0x000fe20000010100 */
[C-C-:B------:R-:W-:Y:S01]  /*8b20*/  FFMA.FTZ R79, R121.reuse, R110, R122.reuse ;  /* 0x0000006e794f7223 */ /* 0x140fe2000001007a */
[C-C-:B------:R-:W-:Y:S01]  /*8b30*/  FFMA.FTZ R154, R121.reuse, R111, R122.reuse ;  /* 0x0000006f799a7223 */ /* 0x140fe2000001007a */
[----:B------:R-:W-:Y:S01]  /*8b40*/  FFMA.FTZ R119, R121, R112, R122 ;  /* 0x0000007079777223 */ /* 0x000fe2000001007a */
[----:B------:R-:W-:Y:S01]  /*8b50*/  PRMT R78, R87, 0x7632, R78 ;  /* 0x00007632574e7816 */ /* 0x000fe2000000004e */
[----:B------:R-:W-:Y:S01]  /*8b60*/  FFMA.FTZ R121, R121, R120, R122 ;  /* 0x0000007879797223 */ /* 0x000fe2000001007a */
[----:B-----5:R-:W-:Y:S01]  /*8b70*/  PRMT R117, R99, 0x7632, R117 ;  /* 0x0000763263757816 */ /* 0x020fe20000000075 */
[----:B------:R-:W-:Y:S01]  /*8b80*/  FADD.FTZ R108, -R79, R108 ;  /* 0x0000006c4f6c7221 */ /* 0x000fe20000010100 */
[----:B------:R-:W-:Y:S01]  /*8b90*/  SHF.L.U32 R110, R99, 0x10, RZ ;  /* 0x00000010636e7819 */ /* 0x000fe200000006ff */
[----:B------:R-:W-:Y:S01]  /*8ba0*/  FADD.FTZ R154, -R154, R107 ;  /* 0x0000006b9a9a7221 */ /* 0x000fe20000010100 */
[----:B------:R-:W-:Y:S01]  /*8bb0*/  SHF.L.U32 R99, R78, 0x10, RZ ;  /* 0x000000104e637819 */ /* 0x000fe200000006ff */
[----:B------:R-:W-:Y:S01]  /*8bc0*/  FADD.FTZ R78, -R121, R116 ;  /* 0x00000074794e7221 */ /* 0x000fe20000010100 */
[C---:B------:R-:W-:Y:S01]  /*8bd0*/  PRMT R111, R98.reuse, 0x7632, R111 ;  /* 0x00007632626f7816 */ /* 0x040fe2000000006f */
        /* <DEDUP_REMOVED lines=8> */
[----:B------:R-:W-:Y:S01]  /*8c60*/  FFMA.FTZ R79, R152, R106, R79 ;  /* 0x0000006a984f7223 */ /* 0x000fe2000001004f */
[C---:B------:R-:W-:Y:S01]  /*8c70*/  SHF.L.U32 R105, R85.reuse, 0x10, RZ ;  /* 0x0000001055697819 */ /* 0x040fe200000006ff */
[----:B------:R-:W-:Y:S01]  /*8c80*/  FADD.FTZ R156, -R156, R115 ;  /* 0x000000739c9c7221 */ /* 0x000fe20000010100 */
[----:B------:R-:W-:-:S02]  /*8c90*/  PRMT R99, R85, 0x7632, R99 ;  /* 0x0000763255637816 */ /* 0x000fc40000000063 */
[----:B------:R-:W-:Y:S01]  /*8ca0*/  SHF.L.U32 R113, R98, 0x10, RZ ;  /* 0x0000001062717819 */ /* 0x000fe200000006ff */
[C---:B------:R-:W-:Y:S01]  /*8cb0*/  FFMA.FTZ R98, R152.reuse, R154, R107 ;  /* 0x0000009a98627223 */ /* 0x040fe2000001006b */
[----:B------:R-:W-:Y:S01]  /*8cc0*/  SHF.L.U32 R107, R99, 0x10, RZ ;  /* 0x00000010636b7819 */ /* 0x000fe200000006ff */
[----:B------:R-:W-:Y:S01]  /*8cd0*/  FFMA.FTZ R106, R152, R108, R105 ;  /* 0x0000006c986a7223 */ /* 0x000fe20000010069 */
[----:B------:R-:W-:Y:S01]  /*8ce0*/  SHF.L.U32 R109, R84, 0x10, RZ ;  /* 0x00000010546d7819 */ /* 0x000fe200000006ff */
[----:B------:R-:W-:Y:S01]  /*8cf0*/  FFMA.FTZ R99, R152, R156, R113 ;  /* 0x0000009c98637223 */ /* 0x000fe20000010071 */
[----:B------:R-:W-:Y:S01]  /*8d00*/  PRMT R105, R84, 0x7632, R105 ;  /* 0x0000763254697816 */ /* 0x000fe20000000069 */
        /* <DEDUP_REMOVED lines=8> */
[----:B------:R-:W-:Y:S01]  /*8d90*/  FFMA.FTZ R152, R152, R126, R105 ;  /* 0x0000007e98987223 */ /* 0x000fe20000010069 */
[----:B------:R-:W-:Y:S01]  /*8da0*/  FMUL.FTZ R119, R116, R109 ;  /* 0x0000006d74777220 */ /* 0x000fe20000410000 */
[----:B------:R-:W-:Y:S01]  /*8db0*/  PRMT R77, R97, 0x7632, R77 ;  /* 0x00007632614d7816 */ /* 0x000fe2000000004d */
[----:B------:R-:W-:Y:S01]  /*8dc0*/  FMUL.FTZ R122, R122, R113 ;  /* 0x000000717a7a7220 */ /* 0x000fe20000410000 */
        /* <DEDUP_REMOVED lines=12> */
[----:B------:R-:W-:Y:S01]  /*8e90*/  PRMT R76, R96, 0x7632, R76 ;  /* 0x00007632604c7816 */ /* 0x000fe2000000004c */
[----:B------:R-:W-:Y:S01]  /*8ea0*/  FMUL.FTZ R113, R114, R97 ;  /* 0x0000006172717220 */ /* 0x000fe20000410000 */
[----:B------:R-:W-:Y:S01]  /*8eb0*/  FMUL.FTZ R97, R115, R114 ;  /* 0x0000007273617220 */ /* 0x000fe20000410000 */
[----:B------:R-:W-:Y:S01]  /*8ec0*/  SHF.L.U32 R96, R96, 0x10, RZ ;  /* 0x0000001060607819 */ /* 0x000fe200000006ff */
[----:B------:R-:W-:Y:S01]  /*8ed0*/  FMUL.FTZ R112, R109, R112 ;  /* 0x000000706d707220 */ /* 0x000fe20000410000 */
[----:B------:R-:W-:Y:S01]  /*8ee0*/  SHF.L.U32 R114, R77, 0x10, RZ ;  /* 0x000000104d727819 */ /* 0x000fe200000006ff */
[----:B------:R-:W-:Y:S01]  /*8ef0*/  FMUL.FTZ R117, R118, R109 ;  /* 0x0000006d76757220 */ /* 0x000fe20000410000 */
[----:B------:R-:W-:Y:S01]  /*8f00*/  SHF.L.U32 R116, R44, 0x10, RZ ;  /* 0x000000102c747819 */ /* 0x000fe200000006ff */
[-C--:B------:R-:W-:Y:S01]  /*8f10*/  FMUL.FTZ R77, R108, R151.reuse ;  /* 0x000000976c4d7220 */ /* 0x080fe20000410000 */
        /* <DEDUP_REMOVED lines=11> */
[----:B------:R-:W-:Y:S01]  /*8fd0*/  F2FP.BF16.F32.PACK_AB R78, R99, R98 ;  /* 0x00000062634e723e */ /* 0x000fe200000010ff */
        /* <DEDUP_REMOVED lines=8> */
.L_x_279:
[C-C-:B------:R-:W-:Y:S01]  /*9060*/  FFMA.FTZ R154, R121.reuse, R117, R122.reuse ;  /* 0x00000075799a7223 */ /* 0x140fe2000001007a */
[C-C-:B------:R-:W-:Y:S01]  /*9070*/  FFMA.FTZ R117, R121.reuse, R110, R122.reuse ;  /* 0x0000006e79757223 */ /* 0x140fe2000001007a */
[C-C-:B0-----:R-:W-:Y:S01]  /*9080*/  FFMA.FTZ R156, R121.reuse, R119, R122.reuse ;  /* 0x00000077799c7223 */ /* 0x141fe2000001007a */
[C-C-:B------:R-:W-:Y:S01]  /*9090*/  FFMA.FTZ R119, R121.reuse, R112, R122.reuse ;  /* 0x0000007079777223 */ /* 0x140fe2000001007a */
[----:B------:R-:W-:Y:S01]  /*90a0*/  FFMA.FTZ R127, R121, R118, R122 ;  /* 0x00000076797f7223 */ /* 0x000fe2000001007a */
[--C-:B------:R-:W-:Y:S01]  /*90b0*/  FADD.FTZ R117, -R117, R108.reuse ;  /* 0x0000006c75757221 */ /* 0x100fe20000010100 */
[----:B------:R-:W-:Y:S01]  /*90c0*/  PRMT R108, R87, 0x7632, R108 ;  /* 0x00007632576c7816 */ /* 0x000fe2000000006c */
[----:B------:R-:W-:Y:S01]  /*90d0*/  FADD.FTZ R119, -R119, R106 ;  /* 0x0000006a77777221 */ /* 0x000fe20000010100 */
[C-C-:B------:R-:W-:Y:S01]  /*90e0*/  FFMA.FTZ R126, R121.reuse, R105, R122.reuse ;  /* 0x00000069797e7223 */ /* 0x140fe2000001007a */
[C-C-:B------:R-:W-:Y:S01]  /*90f0*/  FFMA.FTZ R118, R121.reuse, R111, R122.reuse ;  /* 0x0000006f79767223 */ /* 0x140fe2000001007a */
[----:B------:R-:W-:Y:S01]  /*9100*/  SHF.L.U32 R153, R108, 0x10, RZ ;  /* 0x000000106c997819 */ /* 0x000fe200000006ff */
[----:B------:R-:W-:Y:S01]  /*9110*/  FFMA.FTZ R121, R121, R120, R122 ;  /* 0x0000007879797223 */ /* 0x000fe2000001007a */
[----:B------:R-:W-:Y:S01]  /*9120*/  SHF.L.U32 R108, R87, 0x10, RZ ;  /* 0x00000010576c7819 */ /* 0x000fe200000006ff */
[----:B------:R-:W-:Y:S01]  /*9130*/  FADD.FTZ R107, -R118, R107 ;  /* 0x0000006b766b7221 */ /* 0x000fe20000010100 */
[----:B------:R-:W-:Y:S01]  /*9140*/  SHF.L.U32 R106, R86, 0x10, RZ ;  /* 0x00000010566a7819 */ /* 0x000fe200000006ff */
[----:B------:R-:W-:Y:S01]  /*9150*/  FADD.FTZ R121, -R121, R116 ;  /* 0x0000007479797221 */ /* 0x000fe20000010100 */
[----:B------:R-:W-:Y:S01]  /*9160*/  FADD.FTZ R115, -R156, R115 ;  /* 0x000000739c737221 */ /* 0x000fe20000010100 */
[--C-:B------:R-:W-:Y:S01]  /*9170*/  FFMA.FTZ R122, R152, R119, R108.reuse ;  /* 0x00000077987a7223 */ /* 0x100fe2000001006c */
[----:B------:R-:W-:Y:S01]  /*9180*/  PRMT R108, R86, 0x7632, R108 ;  /* 0x00007632566c7816 */ /* 0x000fe2000000006c */
[----:B------:R-:W-:Y:S01]  /*9190*/  FADD.FTZ R113, -R154, R113 ;  /* 0x000000719a717221 */ /* 0x000fe20000010100 */
[C---:B------:R-:W-:Y:S01]  /*91a0*/  FFMA.FTZ R154, R152.reuse, R121, R153 ;  /* 0x00000079989a7223 */ /* 0x040fe20000010099 */
[----:B------:R-:W-:Y:S01]  /*91b0*/  FFMA.FTZ R118, R152, R107, R106 ;  /* 0x0000006b98767223 */ /* 0x000fe2000001006a */
[----:B------:R-:W-:Y:S01]  /*91c0*/  SHF.L.U32 R119, R108, 0x10, RZ ;  /* 0x000000106c777819 */ /* 0x000fe200000006ff */
[----:B------:R-:W-:Y:S01]  /*91d0*/  FADD.FTZ R109, -R126, R109 ;  /* 0x0000006d7e6d7221 */ /* 0x000fe20000010100 */
[C---:B------:R-:W-:Y:S01]  /*91e0*/  SHF.L.U32 R108, R84.reuse, 0x10, RZ ;  /* 0x00000010546c7819 */ /* 0x040fe200000006ff */
[----:B------:R-:W-:Y:S01]  /*91f0*/  FADD.FTZ R127, -R127, R114 ;  /* 0x000000727f7f7221 */ /* 0x000fe20000010100 */
[----:B------:R-:W-:Y:S01]  /*9200*/  PRMT R106, R84, 0x7632, R106 ;  /* 0x00007632546a7816 */ /* 0x000fe2000000006a */
[----:B------:R-:W-:Y:S01]  /*9210*/  FFMA.FTZ R120, R152, R115, R119 ;  /* 0x0000007398787223 */ /* 0x000fe20000010077 */
[----:B-----5:R-:W-:Y:S01]  /*9220*/  PRMT R105, R99, 0x7632, R105 ;  /* 0x0000763263697816 */ /* 0x020fe20000000069 */
[----:B------:R-:W-:Y:S01]  /*9230*/  FMUL.FTZ R154, R154, R151 ;  /* 0x000000979a9a7220 */ /* 0x000fe20000410000 */
[C---:B------:R-:W-:Y:S01]  /*9240*/  PRMT R107, R85.reuse, 0x7632, R107 ;  /* 0x00007632556b7816 */ /* 0x040fe2000000006b */
[----:B------:R-:W-:Y:S01]  /*9250*/  FFMA.FTZ R108, R152, R109, R108 ;  /* 0x0000006d986c7223 */ /* 0x000fe2000001006c */
[----:B------:R-:W-:Y:S01]  /*9260*/  SHF.L.U32 R115, R168, 0x10, RZ ;  /* 0x00000010a8737819 */ /* 0x000fe200000006ff */
[----:B------:R-:W-:Y:S01]  /*9270*/  FMUL.FTZ R120, R120, R151 ;  /* 0x0000009778787220 */ /* 0x000fe20000410000 */
[----:B------:R-:W-:-:S02]  /*9280*/  SHF.L.U32 R114, R85, 0x10, RZ ;  /* 0x0000001055727819 */ /* 0x000fc400000006ff */
        /* <DEDUP_REMOVED lines=48> */
[----:B------:R-:W-:-:S07]  /*9590*/  F2FP.BF16.F32.PACK_AB R96, R107, R96 ;  /* 0x000000606b60723e */ /* 0x000fce00000010ff */
.L_x_280:
[----:B------:R-:W0:Y:S01]  /*95a0*/  @P1 LDC.64 R106, c[0x0][0x478] ;  /* 0x00011e00ff6a1b82 */ /* 0x000e220000000a00 */
[----:B------:R-:W-:-:S04]  /*95b0*/  IMAD.WIDE.U32 R108, R2, 0x10, R188 ;  /* 0x00000010026c7825 */ /* 0x000fc800078e00bc */
[----:B0-----:R-:W-:-:S05]  /*95c0*/  @P1 IMAD.WIDE.U32 R106, R2, 0x10, R106 ;  /* 0x00000010026a1825 */ /* 0x001fca00078e006a */
[----:B------:R2:W-:Y:S04]  /*95d0*/  @P1 STG.E.128 desc[UR6][R106.64], R76 ;  /* 0x0000004c6a001986 */ /* 0x0005e8000c101d06 */
[----:B------:R2:W-:Y:S02]  /*95e0*/  STG.E.128 desc[UR6][R108.64], R96 ;  /* 0x000000606c007986 */ /* 0x0005e4000c101d06 */
.L_x_272:
[----:B------:R-:W3:Y:S01]  /*95f0*/  LDL.LU R182, [R1+0x4] ;  /* 0x0000040001b67983 */ /* 0x000ee20000300800 */
[----:B-12---:R-:W1:Y:S03]  /*9600*/  LDC.64 R96, c[0x0][0x380] ;  /* 0x0000e000ff607b82 */ /* 0x006e660000000a00 */
[----:B------:R-:W2:Y:S04]  /*9610*/  LDL.LU R181, [R1+0x8] ;  /* 0x0000080001b57983 */ /* 0x000ea80000300800 */
[----:B------:R-:W4:Y:S04]  /*9620*/  LDL.LU R180, [R1+0xc] ;  /* 0x00000c0001b47983 */ /* 0x000f280000300800 */
[----:B------:R-:W5:Y:S04]  /*9630*/  LDL.LU R179, [R1+0x10] ;  /* 0x0000100001b37983 */ /* 0x000f680000300800 */
[----:B------:R-:W5:Y:S04]  /*9640*/  LDL.LU R170, [R1+0x14] ;  /* 0x0000140001aa7983 */ /* 0x000f680000300800 */
[----:B------:R-:W5:Y:S04]  /*9650*/  LDL.LU R169, [R1+0x18] ;  /* 0x0000180001a97983 */ /* 0x000f680000300800 */
[----:B------:R-:W5:Y:S04]  /*9660*/  LDL.LU R168, [R1+0x1c] ;  /* 0x00001c0001a87983 */ /* 0x000f680000300800 */
[----:B------:R-:W5:Y:S04]  /*9670*/  LDL.LU R167, [R1+0x20] ;  /* 0x0000200001a77983 */ /* 0x000f680000300800 */
[----:B------:R-:W5:Y:S04]  /*9680*/  LDL.LU R166, [R1+0x24] ;  /* 0x0000240001a67983 */ /* 0x000f680000300800 */
[----:B------:R-:W5:Y:S04]  /*9690*/  LDL.LU R165, [R1+0x28] ;  /* 0x0000280001a57983 */ /* 0x000f680000300800 */
[----:B0-----:R-:W5:Y:S04]  /*96a0*/  LDL.LU R157, [R1+0x2c] ;  /* 0x00002c00019d7983 */ /* 0x001f680000300800 */
[----:B------:R-:W5:Y:S04]  /*96b0*/  LDL.LU R156, [R1+0x30] ;  /* 0x00003000019c7983 */ /* 0x000f680000300800 */
        /* <DEDUP_REMOVED lines=19> */
[----:B------:R-:W5:Y:S01]  /*97f0*/  LDL.LU R2, [R1+0x80] ;  /* 0x0000800001027983 */ /* 0x000f620000300800 */
[----:B-1----:R-:W-:-:S04]  /*9800*/  LEA R150, R96, R150, 0x2 ;  /* 0x0000009660967211 */ /* 0x002fc800078e10ff */
[----:B------:R-:W-:Y:S01]  /*9810*/  ISETP.GE.AND P1, PT, R150, R97, PT ;  /* 0x000000619600720c */ /* 0x000fe20003f26270 */
[----:B---3--:R-:W-:Y:S01]  /*9820*/  FADD.FTZ R182, R123, R182 ;  /* 0x000000b67bb67221 */ /* 0x008fe20000010000 */
[----:B--2---:R-:W-:Y:S01]  /*9830*/  FADD.FTZ R181, R124, R181 ;  /* 0x000000b57cb57221 */ /* 0x004fe20000010000 */
[----:B----4-:R-:W-:Y:S01]  /*9840*/  FADD.FTZ R180, R103, R180 ;  /* 0x000000b467b47221 */ /* 0x010fe20000010000 */
[----:B-----5:R-:W-:Y:S01]  /*9850*/  FADD.FTZ R179, R104, R179 ;  /* 0x000000b368b37221 */ /* 0x020fe20000010000 */
        /* <DEDUP_REMOVED lines=27> */
[----:B------:R-:W-:-:S05]  /*9a10*/  FADD.FTZ R2, R105, R2 ;  /* 0x0000000269027221 */ /* 0x000fca0000010000 */
[----:B------:R0:W-:Y:S04]  /*9a20*/  STL [R1+0x80], R2 ;  /* 0x0000800201007387 */ /* 0x0001e80000100800 */
        /* <DEDUP_REMOVED lines=30> */
[----:B------:R0:W-:Y:S01]  /*9c10*/  STL [R1+0x4], R182 ;  /* 0x000004b601007387 */ /* 0x0001e20000100800 */
[----:B------:R-:W-:Y:S05]  /*9c20*/  @!P1 BRA `(.L_x_281) ;  /* 0xffffff6c008c9947 */ /* 0x000fea000383ffff */
[----:B------:R-:W-:Y:S05]  /*9c30*/  BSYNC B1 ;  /* 0x0000000000017941 */ /* 0x000fea0003800000 */
.L_x_259:
[----:B------:R1:W5:Y:S01]  /*9c40*/  LDL.LU R44, [R1] ;  /* 0x00000000012c7983 */ /* 0x0003620000300800 */
[----:B------:R-:W-:Y:S02]  /*9c50*/  MOV R49, R99 ;  /* 0x0000006300317202 */ /* 0x000fe40000000f00 */
[----:B0-----:R-:W-:Y:S02]  /*9c60*/  MOV R99, R43 ;  /* 0x0000002b00637202 */ /* 0x001fe40000000f00 */
        /* <DEDUP_REMOVED lines=92> */
[----:B-1----:R-:W-:-:S07]  /*a230*/  MOV R4, R3 ;  /* 0x0000000300047202 */ /* 0x002fce0000000f00 */
.L_x_258:
[----:B------:R-:W-:Y:S05]  /*a240*/  BSYNC B0 ;  /* 0x0000000000007941 */ /* 0x000fea0003800000 */
.L_x_257:
[----:B------:R-:W0:Y:S01]  /*a250*/  S2R R104, SR_TID.X ;  /* 0x0000000000687919 */ /* 0x000e220000002100 */
[----:B------:R-:W-:Y:S01]  /*a260*/  MOV R36, 0x400 ;  /* 0x0000040000247802 */ /* 0x000fe20000000f00 */
[----:B------:R-:W-:Y:S05]  /*a270*/  WARPSYNC.ALL ;  /* 0x0000000000007948 */ /* 0x000fea0003800000 */
[----:B------:R-:W1:Y:S01]  /*a280*/  S2R R37, SR_CgaCtaId ;  /* 0x0000000000257919 */ /* 0x000e620000008800 */
[----:B------:R-:W2:Y:S01]  /*a290*/  S2UR UR4, SR_CTAID.X ;  /* 0x00000000000479c3 */ /* 0x000ea20000002500 */
[----:B------:R-:W3:Y:S01]  /*a2a0*/  LDCU.128 UR16, c[0x0][0x440] ;  /* 0x00008800ff1077ac */ /* 0x000ee20008000c00 */
[----:B0-----:R-:W-:-:S02]  /*a2b0*/  SHF.L.U32 R2, R104, 0x7, RZ ;  /* 0x0000000768027819 */ /* 0x001fc400000006ff */
[----:B------:R-:W-:Y:S02]  /*a2c0*/  SHF.L.U32 R0, R104, 0x5, RZ ;  /* 0x0000000568007819 */ /* 0x000fe400000006ff */
[----:B------:R-:W-:Y:S02]  /*a2d0*/  LOP3.LUT R3, R2, 0x3000, RZ, 0xc0, !PT ;  /* 0x0000300002037812 */ /* 0x000fe400078ec0ff */
[----:B-1----:R-:W-:Y:S02]  /*a2e0*/  LEA R37, R37, R36, 0x18 ;  /* 0x0000002425257211 */ /* 0x002fe400078ec0ff */
[----:B------:R-:W-:-:S04]  /*a2f0*/  LOP3.LUT R0, R3, 0x3e0, R0, 0xf8, !PT ;  /* 0x000003e003007812 */ /* 0x000fc800078ef800 */
[-C--:B------:R-:W-:Y:S02]  /*a300*/  IADD3 R0, PT, PT, R0, R37.reuse, RZ ;  /* 0x0000002500007210 */ /* 0x080fe40007ffe0ff */
[----:B------:R-:W-:-:S03]  /*a310*/  LEA R37, R104, R37, 0x2 ;  /* 0x0000002568257211 */ /* 0x000fc600078e10ff */
[----:B-----5:R-:W-:Y:S04]  /*a320*/  STS.128 [R0], R44 ;  /* 0x0000002c00007388 */ /* 0x020fe80000000c00 */
        /* <DEDUP_REMOVED lines=10> */
[----:B------:R-:W4:Y:S04]  /*a3d0*/  LDS R36, [R37+0x400] ;  /* 0x0004000025247984 */ /* 0x000f280000000800 */
[----:B------:R-:W3:Y:S04]  /*a3e0*/  LDS R45, [R37+0x1000] ;  /* 0x00100000252d7984 */ /* 0x000ee80000000800 */
        /* <DEDUP_REMOVED lines=9> */
[----:B-1----:R-:W-:-:S03]  /*a480*/  FADD.FTZ R3, RZ, R3 ;  /* 0x00000003ff037221 */ /* 0x002fc60000010000 */
[----:B------:R-:W1:Y:S01]  /*a490*/  LDS R84, [R37+0x3200] ;  /* 0x0032000025547984 */ /* 0x000e620000000800 */
[----:B----4-:R-:W-:-:S03]  /*a4a0*/  FADD.FTZ R36, RZ, R36 ;  /* 0x00000024ff247221 */ /* 0x010fc60000010000 */
[----:B------:R-:W4:Y:S01]  /*a4b0*/  LDS R97, [R37+0x3400] ;  /* 0x0034000025617984 */ /* 0x000f220000000800 */
[----:B---3--:R-:W-:Y:S01]  /*a4c0*/  FADD.FTZ R2, R2, R45 ;  /* 0x0000002d02027221 */ /* 0x008fe20000010000 */
[----:B--2---:R-:W-:Y:S02]  /*a4d0*/  FADD.FTZ R3, R3, R44 ;  /* 0x0000002c03037221 */ /* 0x004fe40000010000 */
[----:B------:R-:W2:Y:S01]  /*a4e0*/  LDS R39, [R37+0x800] ;  /* 0x0008000025277984 */ /* 0x000ea20000000800 */
[----:B------:R-:W-:-:S03]  /*a4f0*/  FADD.FTZ R36, R36, R47 ;  /* 0x0000002f24247221 */ /* 0x000fc60000010000 */
[----:B------:R-:W3:Y:S01]  /*a500*/  LDS R40, [R37+0xa00] ;  /* 0x000a000025287984 */ /* 0x000ee20000000800 */
[----:B------:R-:W-:-:S03]  /*a510*/  FADD.FTZ R38, RZ, R38 ;  /* 0x00000026ff267221 */ /* 0x000fc60000010000 */
[----:B------:R-:W3:Y:S01]  /*a520*/  LDS R41, [R37+0xc00] ;  /* 0x000c000025297984 */ /* 0x000ee20000000800 */
[----:B------:R-:W-:-:S03]  /*a530*/  FADD.FTZ R2, R2, R69 ;  /* 0x0000004502027221 */ /* 0x000fc60000010000 */
[----:B------:R-:W3:Y:S01]  /*a540*/  LDS R42, [R37+0xe00] ;  /* 0x000e0000252a7984 */ /* 0x000ee20000000800 */
[----:B------:R-:W-:-:S03]  /*a550*/  FADD.FTZ R3, R3, R54 ;  /* 0x0000003603037221 */ /* 0x000fc60000010000 */
[----:B------:R-:W3:Y:S01]  /*a560*/  LDS R46, [R37+0x1800] ;  /* 0x00180000252e7984 */ /* 0x000ee20000000800 */
[----:B------:R-:W-:-:S03]  /*a570*/  FADD.FTZ R36, R36, R71 ;  /* 0x0000004724247221 */ /* 0x000fc60000010000 */
[----:B------:R-:W3:Y:S01]  /*a580*/  LDS R53, [R37+0x1a00] ;  /* 0x001a000025357984 */ /* 0x000ee20000000800 */
[----:B------:R-:W-:-:S03]  /*a590*/  FADD.FTZ R38, R38, R43 ;  /* 0x0000002b26267221 */ /* 0x000fc60000010000 */
[----:B------:R-:W3:Y:S01]  /*a5a0*/  LDS R52, [R37+0x1c00] ;  /* 0x001c000025347984 */ /* 0x000ee20000000800 */
[----:B0-----:R-:W-:-:S03]  /*a5b0*/  FADD.FTZ R95, R2, R95 ;  /* 0x0000005f025f7221 */ /* 0x001fc60000010000 */
[----:B------:R-:W0:Y:S01]  /*a5c0*/  LDS R55, [R37+0x1e00] ;  /* 0x001e000025377984 */ /* 0x000e220000000800 */
[----:B-1----:R-:W-:-:S03]  /*a5d0*/  FADD.FTZ R43, R3, R84 ;  /* 0x00000054032b7221 */ /* 0x002fc60000010000 */
[----:B------:R-:W1:Y:S01]  /*a5e0*/  LDS R85, [R37+0x2600] ;  /* 0x0026000025557984 */ /* 0x000e620000000800 */
[----:B----4-:R-:W-:-:S03]  /*a5f0*/  FADD.FTZ R97, R36, R97 ;  /* 0x0000006124617221 */ /* 0x010fc60000010000 */
[----:B------:R-:W4:Y:S04]  /*a600*/  LDS R68, [R37+0x2800] ;  /* 0x0028000025447984 */ /* 0x000f280000000800 */
[----:B------:R-:W4:Y:S01]  /*a610*/  LDS R87, [R37+0x2a00] ;  /* 0x002a000025577984 */ /* 0x000f220000000800 */
[----:B--2---:R-:W-:-:S03]  /*a620*/  FADD.FTZ R39, RZ, R39 ;  /* 0x00000027ff277221 */ /* 0x004fc60000010000 */
[----:B------:R-:W2:Y:S01]  /*a630*/  LDS R70, [R37+0x2c00] ;  /* 0x002c000025467984 */ /* 0x000ea20000000800 */
[----:B---3--:R-:W-:-:S03]  /*a640*/  FADD.FTZ R40, RZ, R40 ;  /* 0x00000028ff287221 */ /* 0x008fc60000010000 */
[----:B------:R-:W3:Y:S01]  /*a650*/  LDS R93, [R37+0x2e00] ;  /* 0x002e0000255d7984 */ /* 0x000ee20000000800 */
[----:B------:R-:W-:-:S03]  /*a660*/  FADD.FTZ R41, RZ, R41 ;  /* 0x00000029ff297221 */ /* 0x000fc60000010000 */
[----:B------:R-:W3:Y:S01]  /*a670*/  LDS R99, [R37+0x3600] ;  /* 0x0036000025637984 */ /* 0x000ee20000000800 */
[----:B------:R-:W-:-:S03]  /*a680*/  FADD.FTZ R42, RZ, R42 ;  /* 0x0000002aff2a7221 */ /* 0x000fc60000010000 */
[----:B------:R-:W3:Y:S01]  /*a690*/  LDS R2, [R37+0x3800] ;  /* 0x0038000025027984 */ /* 0x000ee20000000800 */
[----:B------:R-:W-:-:S03]  /*a6a0*/  FADD.FTZ R39, R39, R46 ;  /* 0x0000002e27277221 */ /* 0x000fc60000010000 */
[----:B------:R-:W-:Y:S01]  /*a6b0*/  LDS R3, [R37+0x3a00] ;  /* 0x003a000025037984 */ /* 0x000fe20000000800 */
[----:B------:R-:W-:-:S03]  /*a6c0*/  FADD.FTZ R40, R40, R53 ;  /* 0x0000003528287221 */ /* 0x000fc60000010000 */
[----:B------:R-:W3:Y:S01]  /*a6d0*/  LDS R36, [R37+0x3c00] ;  /* 0x003c000025247984 */ /* 0x000ee20000000800 */
[----:B------:R-:W-:-:S03]  /*a6e0*/  FADD.FTZ R41, R41, R52 ;  /* 0x0000003429297221 */ /* 0x000fc60000010000 */
[----:B------:R-:W3:Y:S01]  /*a6f0*/  LDS R45, [R37+0x3e00] ;  /* 0x003e0000252d7984 */ /* 0x000ee20000000800 */
[----:B0-----:R-:W-:Y:S01]  /*a700*/  FADD.FTZ R42, R42, R55 ;  /* 0x000000372a2a7221 */ /* 0x001fe20000010000 */
[----:B------:R-:W-:Y:S01]  /*a710*/  BAR.SYNC.DEFER_BLOCKING 0x0 ;  /* 0x0000000000007b1d */ /* 0x000fe20000010000 */
[----:B-1----:R-:W-:Y:S01]  /*a720*/  FADD.FTZ R38, R38, R85 ;  /* 0x0000005526267221 */ /* 0x002fe20000010000 */
[----:B----4-:R-:W-:Y:S01]  /*a730*/  FADD.FTZ R39, R39, R68 ;  /* 0x0000004427277221 */ /* 0x010fe20000010000 */
[----:B------:R-:W-:Y:S01]  /*a740*/  FADD.FTZ R40, R40, R87 ;  /* 0x0000005728287221 */ /* 0x000fe20000010000 */
[----:B--2---:R-:W-:Y:S01]  /*a750*/  FADD.FTZ R41, R41, R70 ;  /* 0x0000004629297221 */ /* 0x004fe20000010000 */
[----:B---3--:R-:W-:Y:S01]  /*a760*/  FADD.FTZ R42, R42, R93 ;  /* 0x0000005d2a2a7221 */ /* 0x008fe20000010000 */
[----:B------:R-:W-:Y:S01]  /*a770*/  FADD.FTZ R99, R38, R99 ;  /* 0x0000006326637221 */ /* 0x000fe20000010000 */
[----:B------:R-:W-:Y:S01]  /*a780*/  STS.128 [R0], R4 ;  /* 0x0000000400007388 */ /* 0x000fe20000000c00 */
[----:B------:R-:W-:-:S03]  /*a790*/  FADD.FTZ R39, R39, R2 ;  /* 0x0000000227277221 */ /* 0x000fc60000010000 */
[----:B------:R0:W-:Y:S04]  /*a7a0*/  STS.128 [R0+0x10], R8 ;  /* 0x0000100800007388 */ /* 0x0001e80000000c00 */
[----:B------:R-:W-:Y:S01]  /*a7b0*/  STS.128 [R0+0x400], R12 ;  /* 0x0004000c00007388 */ /* 0x000fe20000000c00 */
[----:B------:R-:W-:-:S03]  /*a7c0*/  FADD.FTZ R41, R41, R36 ;  /* 0x0000002429297221 */ /* 0x000fc60000010000 */
[----:B------:R-:W-:Y:S01]  /*a7d0*/  STS.128 [R0+0x410], R16 ;  /* 0x0004101000007388 */ /* 0x000fe20000000c00 */
[----:B------:R-:W-:-:S03]  /*a7e0*/  FADD.FTZ R45, R42, R45 ;  /* 0x0000002d2a2d7221 */ /* 0x000fc60000010000 */
[----:B------:R-:W-:Y:S04]  /*a7f0*/  STS.128 [R0+0x800], R20 ;  /* 0x0008001400007388 */ /* 0x000fe80000000c00 */
[----:B------:R-:W-:Y:S01]  /*a800*/  STS.128 [R0+0x810], R24 ;  /* 0x0008101800007388 */ /* 0x000fe20000000c00 */
[----:B0-----:R-:W-:-:S03]  /*a810*/  FADD.FTZ R9, R40, R3 ;  /* 0x0000000328097221 */ /* 0x001fc60000010000 */
        /* <DEDUP_REMOVED lines=18> */
[----:B--2---:R-:W-:-:S03]  /*a940*/  FADD.FTZ R4, RZ, R4 ;  /* 0x00000004ff047221 */ /* 0x004fc60000010000 */
[----:B------:R-:W2:Y:S01]  /*a950*/  LDS R17, [R37+0x1c00] ;  /* 0x001c000025117984 */ /* 0x000ea20000000800 */
[----:B---3--:R-:W-:-:S03]  /*a960*/  FADD.FTZ R4, R4, R53 ;  /* 0x0000003504047221 */ /* 0x008fc60000010000 */
[----:B------:R-:W3:Y:S01]  /*a970*/  LDS R11, [R37+0xe00] ;  /* 0x000e0000250b7984 */ /* 0x000ee20000000800 */
[----:B----4-:R-:W-:-:S03]  /*a980*/  FADD.FTZ R5, RZ, R5 ;  /* 0x00000005ff057221 */ /* 0x010fc60000010000 */
[----:B------:R-:W4:Y:S01]  /*a990*/  LDS R16, [R37+0x1e00] ;  /* 0x001e000025107984 */ /* 0x000f220000000800 */
[----:B------:R-:W-:Y:S02]  /*a9a0*/  FADD.FTZ R5, R5, R12 ;  /* 0x0000000c05057221 */ /* 0x000fe40000010000 */
[----:B------:R-:W4:Y:S01]  /*a9b0*/  LDC R12, c[0x0][0x388] ;  /* 0x0000e200ff0c7b82 */ /* 0x000f220000000800 */
        /* <DEDUP_REMOVED lines=36> */
[----:B---3--:R-:W-:Y:S01]  /*ac00*/  FADD.FTZ R29, R4, R29 ;  /* 0x0000001d041d7221 */ /* 0x008fe20000010000 */
[----:B----4-:R-:W-:Y:S01]  /*ac10*/  FADD.FTZ R13, R5, R26 ;  /* 0x0000001a050d7221 */ /* 0x010fe20000010000 */
[----:B------:R-:W-:Y:S01]  /*ac20*/  FADD.FTZ R31, R6, R31 ;  /* 0x0000001f061f7221 */ /* 0x000fe20000010000 */
[----:B------:R-:W-:Y:S01]  /*ac30*/  IMAD R6, R12, UR4, RZ ;  /* 0x000000040c067c24 */ /* 0x000fe2000f8e02ff */
[----:B------:R-:W0:Y:S01]  /*ac40*/  LDCU.64 UR4, c[0x0][0x460] ;  /* 0x00008c00ff0477ac */ /* 0x000e220008000a00 */
[----:B------:R-:W-:Y:S01]  /*ac50*/  STS.128 [R0], R88 ;  /* 0x0000005800007388 */ /* 0x000fe20000000c00 */
[----:B------:R-:W-:-:S02]  /*ac60*/  FADD.FTZ R15, R7, R28 ;  /* 0x0000001c070f7221 */ /* 0x000fc40000010000 */
[----:B------:R-:W-:Y:S01]  /*ac70*/  IADD3 R6, P0, PT, R6, R104, RZ ;  /* 0x0000006806067210 */ /* 0x000fe20007f1e0ff */
[----:B------:R-:W-:Y:S01]  /*ac80*/  STS.128 [R0+0x10], R80 ;  /* 0x0000105000007388 */ /* 0x000fe20000000c00 */
[----:B------:R-:W-:Y:S02]  /*ac90*/  FADD.FTZ R33, R8, R33 ;  /* 0x0000002108217221 */ /* 0x000fe40000010000 */
[----:B------:R-:W-:Y:S01]  /*aca0*/  IADD3.X R7, PT, PT, RZ, RZ, RZ, P0, !PT ;  /* 0x000000ffff077210 */ /* 0x000fe200007fe4ff */
[----:B------:R-:W-:Y:S01]  /*acb0*/  STS.128 [R0+0x400], R76 ;  /* 0x0004004c00007388 */ /* 0x000fe20000000c00 */
[----:B------:R-:W-:Y:S02]  /*acc0*/  FADD.FTZ R35, R10, R35 ;  /* 0x000000230a237221 */ /* 0x000fe40000010000 */
[C---:B------:R-:W-:Y:S01]  /*acd0*/  SHF.L.U64.HI R7, R6.reuse, 0x2, R7 ;  /* 0x0000000206077819 */ /* 0x040fe20000010207 */
[----:B------:R-:W-:Y:S01]  /*ace0*/  STS.128 [R0+0x410], R72 ;  /* 0x0004104800007388 */ /* 0x000fe20000000c00 */
[----:B------:R-:W-:Y:S01]  /*acf0*/  SHF.L.U32 R6, R6, 0x2, RZ ;  /* 0x0000000206067819 */ /* 0x000fe200000006ff */
[----:B------:R-:W-:-:S02]  /*ad00*/  FADD.FTZ R11, R11, R30 ;  /* 0x0000001e0b0b7221 */ /* 0x000fc40000010000 */
[----:B------:R-:W-:Y:S01]  /*ad10*/  STS.128 [R0+0x800], R64 ;  /* 0x0008004000007388 */ /* 0x000fe20000000c00 */
[----:B------:R-:W-:-:S03]  /*ad20*/  IADD3 R4, P1, PT, R6, UR16, RZ ;  /* 0x0000001006047c10 */ /* 0x000fc6000ff3e0ff */
[----:B------:R-:W-:Y:S01]  /*ad30*/  STS.128 [R0+0x810], R60 ;  /* 0x0008103c00007388 */ /* 0x000fe20000000c00 */
[----:B------:R-:W-:-:S03]  /*ad40*/  IADD3.X R5, PT, PT, R7, UR17, RZ, P1, !PT ;  /* 0x0000001107057c10 */ /* 0x000fc60008ffe4ff */
[----:B------:R-:W-:Y:S04]  /*ad50*/  STS.128 [R0+0xc00], R56 ;  /* 0x000c003800007388 */ /* 0x000fe80000000c00 */
[----:B------:R-:W-:Y:S01]  /*ad60*/  STS.128 [R0+0xc10], R48 ;  /* 0x000c103000007388 */ /* 0x000fe20000000c00 */
[----:B------:R-:W-:Y:S06]  /*ad70*/  BAR.SYNC.DEFER_BLOCKING 0x0 ;  /* 0x0000000000007b1d */ /* 0x000fec0000010000 */
[----:B------:R-:W1:Y:S04]  /*ad80*/  LDS R32, [R37] ;  /* 0x0000000025207984 */ /* 0x000e680000000800 */
[----:B------:R-:W2:Y:S04]  /*ad90*/  LDS R3, [R37+0x1000] ;  /* 0x0010000025037984 */ /* 0x000ea80000000800 */
[----:B------:R-:W3:Y:S04]  /*ada0*/  LDS R2, [R37+0x2000] ;  /* 0x0020000025027984 */ /* 0x000ee80000000800 */
[----:B------:R-:W4:Y:S04]  /*adb0*/  LDS R47, [R37+0x3000] ;  /* 0x00300000252f7984 */ /* 0x000f280000000800 */
[----:B------:R-:W0:Y:S04]  /*adc0*/  LDS R0, [R37+0x200] ;  /* 0x0002000025007984 */ /* 0x000e280000000800 */
[----:B------:R-:W0:Y:S04]  /*add0*/  LDS R17, [R37+0x1200] ;  /* 0x0012000025117984 */ /* 0x000e280000000800 */
[----:B------:R-:W0:Y:S04]  /*ade0*/  LDS R8, [R37+0x400] ;  /* 0x0004000025087984 */ /* 0x000e280000000800 */
[----:B------:R-:W0:Y:S04]  /*adf0*/  LDS R10, [R37+0x600] ;  /* 0x00060000250a7984 */ /* 0x000e280000000800 */
[----:B------:R-:W0:Y:S04]  /*ae00*/  LDS R21, [R37+0x1400] ;  /* 0x0014000025157984 */ /* 0x000e280000000800 */
[----:B------:R-:W0:Y:S01]  /*ae10*/  LDS R18, [R37+0x2200] ;  /* 0x0022000025127984 */ /* 0x000e220000000800 */
[----:B-1----:R-:W-:-:S03]  /*ae20*/  FADD.FTZ R32, RZ, R32 ;  /* 0x00000020ff207221 */ /* 0x002fc60000010000 */
[----:B------:R-:W1:Y:S01]  /*ae30*/  LDS R12, [R37+0x800] ;  /* 0x00080000250c7984 */ /* 0x000e620000000800 */
[----:B--2---:R-:W-:-:S03]  /*ae40*/  FADD.FTZ R3, R32, R3 ;  /* 0x0000000320037221 */ /* 0x004fc60000010000 */
[----:B------:R-:W2:Y:S01]  /*ae50*/  LDS R23, [R37+0x1600] ;  /* 0x0016000025177984 */ /* 0x000ea20000000800 */
[----:B---3--:R-:W-:-:S03]  /*ae60*/  FADD.FTZ R2, R3, R2 ;  /* 0x0000000203027221 */ /* 0x008fc60000010000 */
[----:B------:R-:W3:Y:S01]  /*ae70*/  LDS R49, [R37+0x2400] ;  /* 0x0024000025317984 */ /* 0x000ee20000000800 */
[----:B----4-:R-:W-:Y:S01]  /*ae80*/  FADD.FTZ R61, R2, R47 ;  /* 0x0000002f023d7221 */ /* 0x010fe20000010000 */
[C---:B------:R-:W-:Y:S02]  /*ae90*/  IADD3 R2, P0, PT, R6.reuse, UR18, RZ ;  /* 0x0000001206027c10 */ /* 0x040fe4000ff1e0ff */
[----:B------:R-:W4:Y:S01]  /*aea0*/  LDS R20, [R37+0x3200] ;  /* 0x0032000025147984 */ /* 0x000f220000000800 */
[----:B0-----:R-:W-:Y:S01]  /*aeb0*/  FADD.FTZ R0, RZ, R0 ;  /* 0x00000000ff007221 */ /* 0x001fe20000010000 */
[----:B------:R-:W-:Y:S02]  /*aec0*/  IADD3.X R3, PT, PT, R7, UR19, RZ, P0, !PT ;  /* 0x0000001307037c10 */ /* 0x000fe400087fe4ff */
[----:B------:R-:W0:Y:S01]  /*aed0*/  LDS R14, [R37+0xa00] ;  /* 0x000a0000250e7984 */ /* 0x000e220000000800 */
[----:B------:R-:W-:Y:S01]  /*aee0*/  IADD3 R6, P0, PT, R6, UR4, RZ ;  /* 0x0000000406067c10 */ /* 0x000fe2000ff1e0ff */
[----:B------:R-:W-:-:S02]  /*aef0*/  FADD.FTZ R17, R0, R17 ;  /* 0x0000001100117221 */ /* 0x000fc40000010000 */
[----:B------:R-:W0:Y:S01]  /*af00*/  LDS R25, [R37+0x1800] ;  /* 0x0018000025197984 */ /* 0x000e220000000800 */
[----:B------:R-:W-:Y:S01]  /*af10*/  IADD3.X R7, PT, PT, R7, UR5, RZ, P0, !PT ;  /* 0x0000000507077c10 */ /* 0x000fe200087fe4ff */
[----:B------:R-:W-:Y:S02]  /*af20*/  FADD.FTZ R8, RZ, R8 ;  /* 0x00000008ff087221 */ /* 0x000fe40000010000 */
[----:B------:R-:W0:Y:S01]  /*af30*/  LDS R51, [R37+0x2600] ;  /* 0x0026000025337984 */ /* 0x000e220000000800 */
[----:B------:R-:W-:-:S03]  /*af40*/  FADD.FTZ R10, RZ, R10 ;  /* 0x0000000aff0a7221 */ /* 0x000fc60000010000 */
[----:B------:R-:W0:Y:S01]  /*af50*/  LDS R63, [R37+0x3400] ;  /* 0x00340000253f7984 */ /* 0x000e220000000800 */
[----:B------:R-:W-:-:S03]  /*af60*/  FADD.FTZ R8, R8, R21 ;  /* 0x0000001508087221 */ /* 0x000fc60000010000 */
[----:B------:R-:W0:Y:S01]  /*af70*/  LDS R0, [R37+0xc00] ;  /* 0x000c000025007984 */ /* 0x000e220000000800 */
[----:B------:R-:W-:-:S03]  /*af80*/  FADD.FTZ R17, R17, R18 ;  /* 0x0000001211117221 */ /* 0x000fc60000010000 */
[----:B------:R-:W0:Y:S01]  /*af90*/  LDS R27, [R37+0x1a00] ;  /* 0x001a0000251b7984 */ /* 0x000e220000000800 */
[----:B-1----:R-:W-:-:S03]  /*afa0*/  FADD.FTZ R12, RZ, R12 ;  /* 0x0000000cff0c7221 */ /* 0x002fc60000010000 */
[----:B------:R-:W1:Y:S01]  /*afb0*/  LDS R53, [R37+0x2800] ;  /* 0x0028000025357984 */ /* 0x000e620000000800 */
[----:B--2---:R-:W-:-:S03]  /*afc0*/  FADD.FTZ R10, R10, R23 ;  /* 0x000000170a0a7221 */ /* 0x004fc60000010000 */
[----:B------:R-:W-:Y:S01]  /*afd0*/  STG.E desc[UR6][R2.64], R19 ;  /* 0x0000001302007986 */ /* 0x000fe2000c101906 */
[----:B---3--:R-:W-:-:S03]  /*afe0*/  FADD.FTZ R8, R8, R49 ;  /* 0x0000003108087221 */ /* 0x008fc60000010000 */
[----:B------:R-:W2:Y:S04]  /*aff0*/  LDS R65, [R37+0x3600] ;  /* 0x0036000025417984 */ /* 0x000ea80000000800 */
[----:B------:R-:W3:Y:S01]  /*b000*/  LDS R16, [R37+0xe00] ;  /* 0x000e000025107984 */ /* 0x000ee20000000800 */
[----:B----4-:R-:W-:-:S03]  /*b010*/  FADD.FTZ R17, R17, R20 ;  /* 0x0000001411117221 */ /* 0x010fc60000010000 */
[----:B------:R-:W4:Y:S01]  /*b020*/  LDS R19, [R37+0x1c00] ;  /* 0x001c000025137984 */ /* 0x000f220000000800 */
[----:B0-----:R-:W-:-:S03]  /*b030*/  FADD.FTZ R14, RZ, R14 ;  /* 0x0000000eff0e7221 */ /* 0x001fc60000010000 */
[----:B------:R-:W0:Y:S01]  /*b040*/  LDS R55, [R37+0x2a00] ;  /* 0x002a000025377984 */ /* 0x000e220000000800 */
[----:B------:R-:W-:-:S03]  /*b050*/  FADD.FTZ R12, R12, R25 ;  /* 0x000000190c0c7221 */ /* 0x000fc60000010000 */
[----:B------:R-:W0:Y:S01]  /*b060*/  LDS R67, [R37+0x3800] ;  /* 0x0038000025437984 */ /* 0x000e220000000800 */
[----:B------:R-:W-:-:S03]  /*b070*/  FADD.FTZ R10, R10, R51 ;  /* 0x000000330a0a7221 */ /* 0x000fc60000010000 */
[----:B------:R-:W0:Y:S01]  /*b080*/  LDS R47, [R37+0x1e00] ;  /* 0x001e0000252f7984 */ /* 0x000e220000000800 */
[----:B------:R-:W-:-:S03]  /*b090*/  FADD.FTZ R63, R8, R63 ;  /* 0x0000003f083f7221 */ /* 0x000fc60000010000 */
[----:B------:R-:W0:Y:S01]  /*b0a0*/  LDS R57, [R37+0x2c00] ;  /* 0x002c000025397984 */ /* 0x000e220000000800 */
[----:B------:R-:W-:-:S03]  /*b0b0*/  FADD.FTZ R0, RZ, R0 ;  /* 0x00000000ff007221 */ /* 0x000fc60000010000 */
[----:B------:R-:W0:Y:S01]  /*b0c0*/  LDS R69, [R37+0x3a00] ;  /* 0x003a000025457984 */ /* 0x000e220000000800 */
[----:B------:R-:W-:-:S03]  /*b0d0*/  FADD.FTZ R14, R14, R27 ;  /* 0x0000001b0e0e7221 */ /* 0x000fc60000010000 */
[----:B------:R-:W0:Y:S01]  /*b0e0*/  LDS R59, [R37+0x2e00] ;  /* 0x002e0000253b7984 */ /* 0x000e220000000800 */
[----:B-1----:R-:W-:-:S03]  /*b0f0*/  FADD.FTZ R12, R12, R53 ;  /* 0x000000350c0c7221 */ /* 0x002fc60000010000 */
[----:B------:R-:W1:Y:S04]  /*b100*/  LDS R71, [R37+0x3c00] ;  /* 0x003c000025477984 */ /* 0x000e680000000800 */
[----:B------:R-:W1:Y:S01]  /*b110*/  LDS R73, [R37+0x3e00] ;  /* 0x003e000025497984 */ /* 0x000e620000000800 */
[----:B--2---:R-:W-:-:S03]  /*b120*/  FADD.FTZ R65, R10, R65 ;  /* 0x000000410a417221 */ /* 0x004fc60000010000 */
[----:B------:R-:W-:Y:S01]  /*b130*/  STG.E desc[UR6][R4.64], R95 ;  /* 0x0000005f04007986 */ /* 0x000fe2000c101906 */
[----:B---3--:R-:W-:-:S03]  /*b140*/  FADD.FTZ R16, RZ, R16 ;  /* 0x00000010ff107221 */ /* 0x008fc60000010000 */
[----:B------:R-:W-:Y:S01]  /*b150*/  STG.E desc[UR6][R6.64], R61 ;  /* 0x0000003d06007986 */ /* 0x000fe2000c101906 */
[----:B----4-:R-:W-:-:S03]  /*b160*/  FADD.FTZ R0, R0, R19 ;  /* 0x0000001300007221 */ /* 0x010fc60000010000 */
[----:B------:R-:W-:Y:S01]  /*b170*/  STG.E desc[UR6][R2.64+0x200], R29 ;  /* 0x0002001d02007986 */ /* 0x000fe2000c101906 */
[----:B0-----:R-:W-:-:S03]  /*b180*/  FADD.FTZ R14, R14, R55 ;  /* 0x000000370e0e7221 */ /* 0x001fc60000010000 */
        /* <DEDUP_REMOVED lines=11> */
[----:B-1----:R-:W-:-:S03]  /*b240*/  FADD.FTZ R71, R0, R71 ;  /* 0x0000004700477221 */ /* 0x002fc60000010000 */
        /* <DEDUP_REMOVED lines=16> */
.L_x_262:
        /* <DEDUP_REMOVED lines=8> */
.L_x_283:
[----:B------:R-:W-:Y:S05]  /*b3d0*/  BSYNC B2 ;  /* 0x0000000000027941 */ /* 0x000fea0003800000 */
.L_x_282:
[----:B------:R-:W-:Y:S01]  /*b3e0*/  FADD.FTZ R103, R99, R218 ;  /* 0x000000da63677221 */ /* 0x000fe20000010000 */
[----:B------:R-:W-:Y:S01]  /*b3f0*/  HFMA2 R99, -RZ, RZ, 0, 5.9604644775390625e-08 ;  /* 0x00000001ff637431 */ /* 0x000fe200000001ff */
[----:B------:R-:W-:Y:S01]  /*b400*/  MOV R102, R217 ;  /* 0x000000d900667202 */ /* 0x000fe20000000f00 */
[----:B------:R0:W-:Y:S01]  /*b410*/  STL [R1], R96 ;  /* 0x0000006001007387 */ /* 0x0001e20000100800 */
[----:B------:R-:W-:Y:S02]  /*b420*/  MOV R100, 0x1f ;  /* 0x0000001f00647802 */ /* 0x000fe40000000f00 */
[----:B------:R-:W-:-:S07]  /*b430*/  MOV R101, 0xffffffff ;  /* 0xffffffff00657802 */ /* 0x000fce0000000f00 */
[----:B0-----:R-:W-:Y:S05]  /*b440*/  WARPSYNC.COLLECTIVE R101, `(.L_x_284) ;  /* 0x0000000065087348 */ /* 0x001fea0003c00000 */
[----:B------:R1:W2:Y:S02]  /*b450*/  SHFL.BFLY P3, R99, R102, R99, R100 ;  /* 0x0c00006366637389 */ /* 0x0002a40000060064 */
[----:B012---:R-:W-:Y:S05]  /*b460*/  ENDCOLLECTIVE ;  /* 0x000000000000791b */ /* 0x007fea0003800000 */
.L_x_284:
[----:B------:R-:W-:Y:S02]  /*b470*/  MOV R102, R103 ;  /* 0x0000006700667202 */ /* 0x000fe40000000f00 */
[----:B------:R-:W-:Y:S01]  /*b480*/  MOV R98, R99 ;  /* 0x0000006300627202 */ /* 0x000fe20000000f00 */
[----:B------:R-:W-:-:S04]  /*b490*/  HFMA2 R99, -RZ, RZ, 0, 1.1920928955078125e-07 ;  /* 0x00000002ff637431 */ /* 0x000fc800000001ff */
[----:B------:R-:W-:-:S07]  /*b4a0*/  FADD.FTZ R121, R98, R217 ;  /* 0x000000d962797221 */ /* 0x000fce0000010000 */
[----:B------:R-:W-:Y:S05]  /*b4b0*/  WARPSYNC.COLLECTIVE R101, `(.L_x_285) ;  /* 0x0000000065087348 */ /* 0x000fea0003c00000 */
[----:B------:R0:W1:Y:S02]  /*b4c0*/  SHFL.BFLY P3, R99, R102, R99, R100 ;  /* 0x0c00006366637389 */ /* 0x0000640000060064 */
[----:B01----:R-:W-:Y:S05]  /*b4d0*/  ENDCOLLECTIVE ;  /* 0x000000000000791b */ /* 0x003fea0003800000 */
.L_x_285:
[----:B------:R-:W-:Y:S02]  /*b4e0*/  MOV R102, R121 ;  /* 0x0000007900667202 */ /* 0x000fe40000000f00 */
[----:B------:R-:W-:Y:S01]  /*b4f0*/  MOV R98, R99 ;  /* 0x0000006300627202 */ /* 0x000fe20000000f00 */
[----:B------:R-:W-:-:S04]  /*b500*/  HFMA2 R99, -RZ, RZ, 0, 1.1920928955078125e-07 ;  /* 0x00000002ff637431 */ /* 0x000fc800000001ff */
[----:B------:R-:W-:-:S07]  /*b510*/  FADD.FTZ R187, R103, R98 ;  /* 0x0000006267bb7221 */ /* 0x000fce0000010000 */
[----:B------:R-:W-:Y:S05]  /*b520*/  WARPSYNC.COLLECTIVE R101, `(.L_x_286) ;  /* 0x0000000065087348 */ /* 0x000fea0003c00000 */
[----:B------:R0:W1:Y:S02]  /*b530*/  SHFL.BFLY P3, R99, R102, R99, R100 ;  /* 0x0c00006366637389 */ /* 0x0000640000060064 */
[----:B01----:R-:W-:Y:S05]  /*b540*/  ENDCOLLECTIVE ;  /* 0x000000000000791b */ /* 0x003fea0003800000 */
.L_x_286:
[----:B------:R-:W-:Y:S02]  /*b550*/  MOV R102, R187 ;  /* 0x000000bb00667202 */ /* 0x000fe40000000f00 */
[----:B------:R-:W-:Y:S01]  /*b560*/  MOV R122, R99 ;  /* 0x00000063007a7202 */ /* 0x000fe20000000f00 */
[----:B------:R-:W-:-:S04]  /*b570*/  HFMA2 R99, -RZ, RZ, 0, 2.384185791015625e-07 ;  /* 0x00000004ff637431 */ /* 0x000fc800000001ff */
[----:B------:R-:W-:-:S07]  /*b580*/  FADD.FTZ R122, R121, R122 ;  /* 0x0000007a797a7221 */ /* 0x000fce0000010000 */
[----:B------:R-:W-:Y:S05]  /*b590*/  WARPSYNC.COLLECTIVE R101, `(.L_x_287) ;  /* 0x0000000065087348 */ /* 0x000fea0003c00000 */
[----:B------:R0:W1:Y:S02]  /*b5a0*/  SHFL.BFLY P3, R99, R102, R99, R100 ;  /* 0x0c00006366637389 */ /* 0x0000640000060064 */
[----:B01----:R-:W-:Y:S05]  /*b5b0*/  ENDCOLLECTIVE ;  /* 0x000000000000791b */ /* 0x003fea0003800000 */
.L_x_287:
[----:B------:R-:W-:Y:S02]  /*b5c0*/  MOV R102, R122 ;  /* 0x0000007a00667202 */ /* 0x000fe40000000f00 */
[----:B------:R-:W-:Y:S01]  /*b5d0*/  MOV R98, R99 ;  /* 0x0000006300627202 */ /* 0x000fe20000000f00 */
[----:B------:R-:W-:-:S04]  /*b5e0*/  HFMA2 R99, -RZ, RZ, 0, 2.384185791015625e-07 ;  /* 0x00000004ff637431 */ /* 0x000fc800000001ff */
[----:B------:R-:W-:-:S07]  /*b5f0*/  FADD.FTZ R198, R187, R98 ;  /* 0x00000062bbc67221 */ /* 0x000fce0000010000 */
[----:B------:R-:W-:Y:S05]  /*b600*/  WARPSYNC.COLLECTIVE R101, `(.L_x_288) ;  /* 0x0000000065087348 */ /* 0x000fea0003c00000 */
[----:B------:R0:W1:Y:S02]  /*b610*/  SHFL.BFLY P3, R99, R102, R99, R100 ;  /* 0x0c00006366637389 */ /* 0x0000640000060064 */
[----:B01----:R-:W-:Y:S05]  /*b620*/  ENDCOLLECTIVE ;  /* 0x000000000000791b */ /* 0x003fea0003800000 */
.L_x_288:
[----:B------:R-:W-:Y:S02]  /*b630*/  MOV R102, R198 ;  /* 0x000000c600667202 */ /* 0x000fe40000000f00 */
[----:B------:R-:W-:Y:S01]  /*b640*/  MOV R97, R99 ;  /* 0x0000006300617202 */ /* 0x000fe20000000f00 */
[----:B------:R-:W-:-:S04]  /*b650*/  HFMA2 R99, -RZ, RZ, 0, 4.76837158203125e-07 ;  /* 0x00000008ff637431 */ /* 0x000fc800000001ff */
[----:B------:R-:W-:-:S07]  /*b660*/  FADD.FTZ R199, R122, R97 ;  /* 0x000000617ac77221 */ /* 0x000fce0000010000 */
[----:B------:R-:W-:Y:S05]  /*b670*/  WARPSYNC.COLLECTIVE R101, `(.L_x_289) ;  /* 0x0000000065087348 */ /* 0x000fea0003c00000 */
[----:B------:R0:W1:Y:S02]  /*b680*/  SHFL.BFLY P3, R99, R102, R99, R100 ;  /* 0x0c00006366637389 */ /* 0x0000640000060064 */
[----:B01----:R-:W-:Y:S05]  /*b690*/  ENDCOLLECTIVE ;  /* 0x000000000000791b */ /* 0x003fea0003800000 */
.L_x_289:
[----:B------:R-:W-:Y:S02]  /*b6a0*/  MOV R102, R199 ;  /* 0x000000c700667202 */ /* 0x000fe40000000f00 */
[----:B------:R-:W-:Y:S01]  /*b6b0*/  MOV R97, R99 ;  /* 0x0000006300617202 */ /* 0x000fe20000000f00 */
[----:B------:R-:W-:-:S04]  /*b6c0*/  HFMA2 R99, -RZ, RZ, 0, 4.76837158203125e-07 ;  /* 0x00000008ff637431 */ /* 0x000fc800000001ff */
[----:B------:R-:W-:-:S07]  /*b6d0*/  FADD.FTZ R97, R198, R97 ;  /* 0x00000061c6617221 */ /* 0x000fce0000010000 */
[----:B------:R-:W-:Y:S05]  /*b6e0*/  WARPSYNC.COLLECTIVE R101, `(.L_x_290) ;  /* 0x0000000065087348 */ /* 0x000fea0003c00000 */
[----:B------:R0:W1:Y:S02]  /*b6f0*/  SHFL.BFLY P3, R99, R102, R99, R100 ;  /* 0x0c00006366637389 */ /* 0x0000640000060064 */
[----:B01----:R-:W-:Y:S05]  /*b700*/  ENDCOLLECTIVE ;  /* 0x000000000000791b */ /* 0x003fea0003800000 */
.L_x_290:
[----:B------:R-:W-:Y:S02]  /*b710*/  MOV R102, R97 ;  /* 0x0000006100667202 */ /* 0x000fe40000000f00 */
[----:B------:R-:W-:Y:S01]  /*b720*/  MOV R98, R99 ;  /* 0x0000006300627202 */ /* 0x000fe20000000f00 */
[----:B------:R-:W-:-:S04]  /*b730*/  HFMA2 R99, -RZ, RZ, 0, 9.5367431640625e-07 ;  /* 0x00000010ff637431 */ /* 0x000fc800000001ff */
[----:B------:R-:W-:-:S07]  /*b740*/  FADD.FTZ R98, R199, R98 ;  /* 0x00000062c7627221 */ /* 0x000fce0000010000 */
[----:B------:R-:W-:Y:S05]  /*b750*/  WARPSYNC.COLLECTIVE R101, `(.L_x_291) ;  /* 0x0000000065087348 */ /* 0x000fea0003c00000 */
[----:B------:R0:W1:Y:S02]  /*b760*/  SHFL.BFLY P3, R99, R102, R99, R100 ;  /* 0x0c00006366637389 */ /* 0x0000640000060064 */
[----:B01----:R-:W-:Y:S05]  /*b770*/  ENDCOLLECTIVE ;  /* 0x000000000000791b */ /* 0x003fea0003800000 */
.L_x_291:
[----:B------:R-:W-:Y:S02]  /*b780*/  MOV R102, R98 ;  /* 0x0000006200667202 */ /* 0x000fe40000000f00 */
[----:B------:R-:W-:Y:S01]  /*b790*/  MOV R103, R99 ;  /* 0x0000006300677202 */ /* 0x000fe20000000f00 */
[----:B------:R-:W-:-:S07]  /*b7a0*/  HFMA2 R99, -RZ, RZ, 0, 9.5367431640625e-07 ;  /* 0x00000010ff637431 */ /* 0x000fce00000001ff */
[----:B------:R-:W-:Y:S05]  /*b7b0*/  WARPSYNC.COLLECTIVE R101, `(.L_x_292) ;  /* 0x0000000065087348 */ /* 0x000fea0003c00000 */
[----:B------:R0:W1:Y:S02]  /*b7c0*/  SHFL.BFLY P3, R99, R102, R99, R100 ;  /* 0x0c00006366637389 */ /* 0x0000640000060064 */
[----:B01----:R-:W-:Y:S05]  /*b7d0*/  ENDCOLLECTIVE ;  /* 0x000000000000791b */ /* 0x003fea0003800000 */
.L_x_292:
[----:B------:R-:W-:Y:S05]  /*b7e0*/  BRA `(.L_x_293) ;  /* 0xffffff84009c7947 */ /* 0x000fea000383ffff */
.L_x_294:
        /* <DEDUP_REMOVED lines=9> */
.L_x_19951:


//--------------------- .text._ZN10layer_norm13ln_bwd_kernelINS_13Kernel_traitsI13__nv_bfloat16S2_S2_S2_fjLj1024ELj1ELj4ELj1ELj16ENS_18Kernel_traits_baseILj1024ES2_S2_S2_S2_fjLj128EEEEELb0ELb1ELb1ELb0EEEvNS_9BwdParamsE --------------------------
	.section	.text._ZN10layer_norm13ln_bwd_kernelINS_13Kernel_traitsI13__nv_bfloat16S2_S2_S2_fjLj1024ELj1ELj4ELj1ELj16ENS_18Kernel_traits_baseILj1024ES2_S2_S2_S2_fjLj128EEEEELb0ELb1ELb1ELb0EEEvNS_9BwdParamsE,"ax",@progbits
	.align	128
        .global         _ZN10layer_norm13ln_bwd_kernelINS_13Kernel_traitsI13__nv_bfloat16S2_S2_S2_fjLj1024ELj1ELj4ELj1ELj16ENS_18Kernel_traits_baseILj1024ES2_S2_S2_S2_fjLj128EEEEELb0ELb1ELb1ELb0EEEvNS_9BwdParamsE
        .type           _ZN10layer_norm13ln_bwd_kernelINS_13Kernel_traitsI13__nv_bfloat16S2_S2_S2_fjLj1024ELj1ELj4ELj1ELj16ENS_18Kernel_traits_baseILj1024ES2_S2_S2_S2_fjLj128EEEEELb0ELb1ELb1ELb0EEEvNS_9BwdParamsE,@function
        .size           _ZN10layer_norm13ln_bwd_kernelINS_13Kernel_traitsI13__nv_bfloat16S2_S2_S2_fjLj1024ELj1ELj4ELj1ELj16ENS_18Kernel_traits_baseILj1024ES2_S2_S2_S2_fjLj128EEEEELb0ELb1ELb1ELb0EEEvNS_9BwdParamsE,(.L_x_19952 - _ZN10layer_norm13ln_bwd_kernelINS_13Kernel_traitsI13__nv_bfloat16S2_S2_S2_fjLj1024ELj1ELj4ELj1ELj16ENS_18Kernel_traits_baseILj1024ES2_S2_S2_S2_fjLj128EEEEELb0ELb1ELb1ELb0EEEvNS_9BwdParamsE)
        .other          _ZN10layer_norm13ln_bwd_kernelINS_13Kernel_traitsI13__nv_bfloat16S2_S2_S2_fjLj1024ELj1ELj4ELj1ELj16ENS_18Kernel_traits_baseILj1024ES2_S2_S2_S2_fjLj128EEEEELb0ELb1ELb1ELb0EEEvNS_9BwdParamsE,@"STO_CUDA_ENTRY STV_DEFAULT"
_ZN10layer_norm13ln_bwd_kernelINS_13Kernel_traitsI13__nv_bfloat16S2_S2_S2_fjLj1024ELj1ELj4ELj1ELj16ENS_18Kernel_traits_baseILj1024ES2_S2_S2_S2_fjLj128EEEEELb0ELb1ELb1ELb0EEEvNS_9BwdParamsE:
.text._ZN10layer_norm13ln_bwd_kernelINS_13Kernel_traitsI13__nv_bfloat16S2_S2_S2_fjLj1024ELj1ELj4ELj1ELj16ENS_18Kernel_traits_baseILj1024ES2_S2_S2_S2_fjLj128EEEEELb0ELb1ELb1ELb0EEEvNS_9BwdParamsE:
[----:B------:R-:W0:Y:S01]  /*0000*/  LDC R1, c[0x0][0x37c] ;  /* 0x0000df00ff017b82 */ /* 0x000e220000000800 */
[----:B------:R-:W1:Y:S01]  /*0010*/  S2R R24, SR_TID.X ;  /* 0x0000000000187919 */ /* 0x000e620000002100 */
[----:B------:R-:W2:Y:S01]  /*0020*/  LDCU UR4, c[0x0][0x388] ;  /* 0x00007100ff0477ac */ /* 0x000ea20008000800 */
[----:B0-----:R-:W-:Y:S01]  /*0030*/  IADD3 R1, PT, PT, R1, -0x28, RZ ;  /* 0xffffffd801017810 */ /* 0x001fe20007ffe0ff */
[----:B------:R-:W0:Y:S01]  /*0040*/  LDCU.64 UR6, c[0x0][0x358] ;  /* 0x00006b00ff0677ac */ /* 0x000e220008000a00 */
[----:B------:R-:W3:Y:S01]  /*0050*/  LDCU UR5, c[0x0][0x384] ;  /* 0x00007080ff0577ac */ /* 0x000ee20008000800 */
[----:B------:R-:W4:Y:S01]  /*0060*/  LDCU UR12, c[0x0][0x40c] ;  /* 0x00008180ff0c77ac */ /* 0x000f220008000800 */
[----:B------:R-:W0:Y:S01]  /*0070*/  LDCU UR13, c[0x0][0x388] ;  /* 0x00007100ff0d77ac */ /* 0x000e220008000800 */
[----:B--2---:R-:W-:Y:S01]  /*0080*/  MOV R9, UR4 ;  /* 0x0000000400097c02 */ /* 0x004fe20008000f00 */
[----:B------:R-:W2:Y:S03]  /*0090*/  LDCU.U8 UR8, c[0x0][0x410] ;  /* 0x00008200ff0877ac */ /* 0x000ea60008000000 */
[----:B------:R-:W-:Y:S01]  /*00a0*/  SHF.R.S32.HI R0, RZ, 0x1f, R9 ;  /* 0x0000001fff007819 */ /* 0x000fe20000011409 */
[----:B------:R-:W0:Y:S03]  /*00b0*/  LDCU UR9, c[0x0][0x400] ;  /* 0x00008000ff0977ac */ /* 0x000e260008000800 */
[----:B------:R-:W-:Y:S01]  /*00c0*/  LEA.HI R0, R0, R9, RZ, 0x3 ;  /* 0x0000000900007211 */ /* 0x000fe200078f18ff */
[----:B------:R-:W0:Y:S01]  /*00d0*/  LDCU.64 UR10, c[0x0][0x438] ;  /* 0x00008700ff0a77ac */ /* 0x000e220008000a00 */
[----:B-1----:R-:W-:Y:S01]  /*00e0*/  LOP3.LUT R25, R24, 0x1f, RZ, 0xc0, !PT ;  /* 0x0000001f18197812 */ /* 0x002fe200078ec0ff */
[----:B------:R-:W1:Y:S03]  /*00f0*/  LDCU.64 UR14, c[0x0][0x478] ;  /* 0x00008f00ff0e77ac */ /* 0x000e660008000a00 */
[----:B------:R-:W-:-:S04]  /*0100*/  LOP3.LUT R3, R25, 0x1f, RZ, 0x3c, !PT ;  /* 0x0000001f19037812 */ /* 0x000fc800078e3cff */
[----:B------:R-:W-:-:S04]  /*0110*/  LEA.HI.SX32 R8, R0, R3, 0x1d ;  /* 0x0000000300087211 */ /* 0x000fc800078feaff */
[C---:B------:R-:W-:Y:S02]  /*0120*/  ISETP.GE.U32.AND P0, PT, R8.reuse, 0x20, PT ;  /* 0x000000200800780c */ /* 0x040fe40003f06070 */
[C---:B------:R-:W-:Y:S02]  /*0130*/  ISETP.GE.U32.AND P1, PT, R8.reuse, 0x40, PT ;  /* 0x000000400800780c */ /* 0x040fe40003f26070 */
[C---:B------:R-:W-:Y:S02]  /*0140*/  ISETP.GE.U32.AND P2, PT, R8.reuse, 0x60, PT ;  /* 0x000000600800780c */ /* 0x040fe40003f46070 */
[----:B------:R-:W-:-:S07]  /*0150*/  ISETP.GE.U32.AND P3, PT, R8, 0x80, PT ;  /* 0x000000800800780c */ /* 0x000fce0003f66070 */
[----:B------:R-:W3:Y:S08]  /*0160*/  @P0 LDC.64 R2, c[0x0][0x3d0] ;  /* 0x0000f400ff020b82 */ /* 0x000ef00000000a00 */
[----:B------:R-:W4:Y:S08]  /*0170*/  @P0 LDC.64 R4, c[0x0][0x3e8] ;  /* 0x0000fa00ff040b82 */ /* 0x000f300000000a00 */
[----:B------:R-:W2:Y:S08]  /*0180*/  @P1 LDC.64 R6, c[0x0][0x3d0] ;  /* 0x0000f400ff061b82 */ /* 0x000eb00000000a00 */
[----:B------:R-:W1:Y:S01]  /*0190*/  @P1 LDC.64 R10, c[0x0][0x3e8] ;  /* 0x0000fa00ff0a1b82 */ /* 0x000e620000000a00 */
[----:B---3--:R-:W-:-:S05]  /*01a0*/  @P0 IMAD.WIDE.U32 R2, R25, 0x10, R2 ;  /* 0x0000001019020825 */ /* 0x008fca00078e0002 */
[----:B0-----:R-:W5:Y:S02]  /*01b0*/  @P0 LDG.E.128 R236, desc[UR6][R2.64] ;  /* 0x0000000602ec0981 */ /* 0x001f64000c1e1d00 */
[----:B------:R-:W0:Y:S01]  /*01c0*/  @P2 LDC.64 R16, c[0x0][0x3d0] ;  /* 0x0000f400ff102b82 */ /* 0x000e220000000a00 */
[C---:B----4-:R-:W-:Y:S01]  /*01d0*/  @P0 IMAD.WIDE.U32 R4, R25.reuse, 0x10, R4 ;  /* 0x0000001019040825 */ /* 0x050fe200078e0004 */
[----:B------:R-:W-:-:S04]  /*01e0*/  @P0 LOP3.LUT R25, R25, 0x20, RZ, 0xfc, !PT ;  /* 0x0000002019190812 */ /* 0x000fc800078efcff */
[----:B------:R-:W5:Y:S02]  /*01f0*/  @P0 LDG.E.128 R28, desc[UR6][R4.64] ;  /* 0x00000006041c0981 */ /* 0x000f64000c1e1d00 */
[----:B------:R-:W3:Y:S01]  /*0200*/  @P2 LDC.64 R18, c[0x0][0x3e8] ;  /* 0x0000fa00ff122b82 */ /* 0x000ee20000000a00 */
[----:B--2---:R-:W-:-:S05]  /*0210*/  @P1 IMAD.WIDE.U32 R12, R25, 0x10, R6 ;  /* 0x00000010190c1825 */ /* 0x004fca00078e0006 */
[----:B------:R-:W5:Y:S02]  /*0220*/  @P1 LDG.E.128 R32, desc[UR6][R12.64] ;  /* 0x000000060c201981 */ /* 0x000f64000c1e1d00 */
[----:B------:R-:W2:Y:S01]  /*0230*/  @P3 LDC.64 R22, c[0x0][0x3e8] ;  /* 0x0000fa00ff163b82 */ /* 0x000ea20000000a00 */
[C---:B-1----:R-:W-:Y:S01]  /*0240*/  @P1 IMAD.WIDE.U32 R14, R25.reuse, 0x10, R10 ;  /* 0x00000010190e1825 */ /* 0x042fe200078e000a */
[----:B------:R-:W-:-:S04]  /*0250*/  @P1 IADD3 R25, PT, PT, R25, 0x20, RZ ;  /* 0x0000002019191810 */ /* 0x000fc80007ffe0ff */
[----:B------:R-:W5:Y:S01]  /*0260*/  @P1 LDG.E.128 R36, desc[UR6][R14.64] ;  /* 0x000000060e241981 */ /* 0x000f62000c1e1d00 */
[C---:B0-----:R-:W-:Y:S01]  /*0270*/  @P2 IMAD.WIDE.U32 R16, R25.reuse, 0x10, R16 ;  /* 0x0000001019102825 */ /* 0x041fe200078e0010 */
[----:B------:R-:W0:Y:S04]  /*0280*/  @P3 LDC.64 R20, c[0x0][0x3d0] ;  /* 0x0000f400ff143b82 */ /* 0x000e280000000a00 */
[----:B------:R-:W5:Y:S01]  /*0290*/  @P2 LDG.E.128 R40, desc[UR6][R16.64] ;  /* 0x0000000610282981 */ /* 0x000f62000c1e1d00 */
[C---:B---3--:R-:W-:Y:S01]  /*02a0*/  @P2 IMAD.WIDE.U32 R18, R25.reuse, 0x10, R18 ;  /* 0x0000001019122825 */ /* 0x048fe200078e0012 */
[----:B------:R-:W-:-:S04]  /*02b0*/  @P2 IADD3 R25, PT, PT, R25, 0x20, RZ ;  /* 0x0000002019192810 */ /* 0x000fc80007ffe0ff */
[----:B------:R-:W5:Y:S01]  /*02c0*/  @P2 LDG.E.128 R44, desc[UR6][R18.64] ;  /* 0x00000006122c2981 */ /* 0x000f62000c1e1d00 */
[----:B--2---:R-:W-:-:S05]  /*02d0*/  @P3 IMAD.WIDE.U32 R10, R25, 0x10, R22 ;  /* 0x00000010190a3825 */ /* 0x004fca00078e0016 */
[----:B------:R-:W5:Y:S01]  /*02e0*/  @P3 LDG.E.128 R52, desc[UR6][R10.64] ;  /* 0x000000060a343981 */ /* 0x000f62000c1e1d00 */
[----:B------:R-:W1:Y:S01]  /*02f0*/  S2UR UR4, SR_CTAID.X ;  /* 0x00000000000479c3 */ /* 0x000e620000002500 */
[----:B0-----:R-:W-:-:S05]  /*0300*/  @P3 IMAD.WIDE.U32 R6, R25, 0x10, R20 ;  /* 0x0000001019063825 */ /* 0x001fca00078e0014 */
[----:B------:R0:W5:Y:S02]  /*0310*/  @P3 LDG.E.128 R48, desc[UR6][R6.64] ;  /* 0x0000000606303981 */ /* 0x000164000c1e1d00 */
[----:B0-----:R-:W-:Y:S01]  /*0320*/  SHF.R.U32.HI R7, RZ, 0x5, R24 ;  /* 0x00000005ff077819 */ /* 0x001fe20000011618 */
[----:B-1----:R-:W-:-:S06]  /*0330*/  USHF.L.U32 UR4, UR4, 0x2, URZ ;  /* 0x0000000204047899 */ /* 0x002fcc00080006ff */
[----:B------:R-:W-:-:S04]  /*0340*/  LOP3.LUT R7, R7, UR4, RZ, 0xfc, !PT ;  /* 0x0000000407077c12 */ /* 0x000fc8000f8efcff */
[----:B------:R-:W-:Y:S01]  /*0350*/  ISETP.GE.AND P0, PT, R7, UR5, PT ;  /* 0x0000000507007c0c */ /* 0x000fe2000bf06270 */
[----:B------:R-:W-:Y:S01]  /*0360*/  BSSY B0, `(.L_x_295) ;  /* 0x0000a17000007945 */ /* 0x000fe20003800000 */
        /* <DEDUP_REMOVED lines=48> */
[----:B------:R-:W-:Y:S06]  /*0670*/  @P0 BRA `(.L_x_296) ;  /* 0x0000009c00940947 */ /* 0x000fec0003800000 */
[----:B-----5:R-:W-:Y:S02]  /*0680*/  PRMT R10, R31, 0x7632, R10 ;  /* 0x000076321f0a7816 */ /* 0x020fe4000000000a */
[----:B------:R-:W-:Y:S02]  /*0690*/  CS2R R56, SRZ ;  /* 0x0000000000387805 */ /* 0x000fe4000001ff00 */
[----:B------:R-:W-:Y:S02]  /*06a0*/  PRMT R9, R30, 0x7632, R9 ;  /* 0x000076321e097816 */ /* 0x000fe40000000009 */
[----:B------:R-:W-:Y:S02]  /*06b0*/  CS2R R58, SRZ ;  /* 0x00000000003a7805 */ /* 0x000fe4000001ff00 */
[----:B------:R-:W-:Y:S01]  /*06c0*/  PRMT R6, R29, 0x7632, R6 ;  /* 0x000076321d067816 */ /* 0x000fe20000000006 */
[----:B------:R0:W-:Y:S01]  /*06d0*/  STL.S16 [R1+0xc], R10 ;  /* 0x00000c0a01007387 */ /* 0x0001e20000100600 */
[----:B------:R-:W-:-:S02]  /*06e0*/  PRMT R5, R28, 0x7632, R5 ;  /* 0x000076321c057816 */ /* 0x000fc40000000005 */
[----:B------:R-:W-:Y:S02]  /*06f0*/  CS2R R60, SRZ ;  /* 0x00000000003c7805 */ /* 0x000fe4000001ff00 */
[----:B------:R-:W-:Y:S01]  /*0700*/  PRMT R4, R239, 0x7632, R4 ;  /* 0x00007632ef047816 */ /* 0x000fe20000000004 */
[----:B------:R0:W-:Y:S01]  /*0710*/  STL.S16 [R1+0x8], R9 ;  /* 0x0000080901007387 */ /* 0x0001e20000100600 */
[----:B------:R-:W-:Y:S02]  /*0720*/  PRMT R3, R238, 0x7632, R3 ;  /* 0x00007632ee037816 */ /* 0x000fe40000000003 */
[----:B------:R-:W-:Y:S02]  /*0730*/  CS2R R62, SRZ ;  /* 0x00000000003e7805 */ /* 0x000fe4000001ff00 */
[----:B------:R-:W-:Y:S01]  /*0740*/  PRMT R2, R237, 0x7632, R2 ;  /* 0x00007632ed027816 */ /* 0x000fe20000000002 */
[----:B------:R0:W-:Y:S01]  /*0750*/  STL.S16 [R1+0x4], R6 ;  /* 0x0000040601007387 */ /* 0x0001e20000100600 */
[----:B------:R-:W-:-:S02]  /*0760*/  PRMT R0, R236, 0x7632, R0 ;  /* 0x00007632ec007816 */ /* 0x000fc40000000000 */
[----:B------:R-:W-:Y:S02]  /*0770*/  CS2R R88, SRZ ;  /* 0x0000000000587805 */ /* 0x000fe4000001ff00 */
[----:B------:R-:W-:Y:S01]  /*0780*/  PRMT R252, R39, 0x7632, R252 ;  /* 0x0000763227fc7816 */ /* 0x000fe200000000fc */
[----:B------:R0:W-:Y:S01]  /*0790*/  STL.S16 [R1], R5 ;  /* 0x0000000501007387 */ /* 0x0001e20000100600 */
        /* <DEDUP_REMOVED lines=57> */
[----:B0-----:R-:W-:-:S07]  /*0b30*/  CS2R R142, SRZ ;  /* 0x00000000008e7805 */ /* 0x001fce000001ff00 */
.L_x_399:
[----:B------:R-:W0:Y:S08]  /*0b40*/  LDC.64 R176, c[0x0][0x3f0] ;  /* 0x0000fc00ffb07b82 */ /* 0x000e300000000a00 */
[----:B------:R-:W1:Y:S08]  /*0b50*/  LDC.64 R18, c[0x0][0x3f8] ;  /* 0x0000fe00ff127b82 */ /* 0x000e700000000a00 */
[----:B--2--5:R-:W2:Y:S01]  /*0b60*/  LDC.64 R20, c[0x0][0x3c8] ;  /* 0x0000f200ff147b82 */ /* 0x024ea20000000a00 */
[----:B0-----:R-:W-:-:S05]  /*0b70*/  IMAD.WIDE R176, R7, 0x4, R176 ;  /* 0x0000000407b07825 */ /* 0x001fca00078e02b0 */
[----:B------:R-:W3:Y:S01]  /*0b80*/  LDG.E R9, desc[UR6][R176.64] ;  /* 0x00000006b0097981 */ /* 0x000ee2000c1e1900 */
[----:B-1----:R-:W-:-:S05]  /*0b90*/  IMAD.WIDE R18, R7, 0x4, R18 ;  /* 0x0000000407127825 */ /* 0x002fca00078e0212 */
[----:B------:R2:W4:Y:S02]  /*0ba0*/  LDG.E R22, desc[UR6][R18.64] ;  /* 0x0000000612167981 */ /* 0x000524000c1e1900 */
[----:B--2---:R-:W-:-:S05]  /*0bb0*/  IMAD.WIDE R18, R7, 0x4, R20 ;  /* 0x0000000407127825 */ /* 0x004fca00078e0214 */
[----:B------:R0:W5:Y:S01]  /*0bc0*/  LDG.E R21, desc[UR6][R18.64] ;  /* 0x0000000612157981 */ /* 0x000162000c1e1900 */
[----:B------:R-:W-:Y:S01]  /*0bd0*/  BSSY.RECONVERGENT B1, `(.L_x_297) ;  /* 0x00001e7000017945 */ /* 0x000fe20003800200 */
[----:B------:R-:W-:Y:S02]  /*0be0*/  CS2R R234, SRZ ;  /* 0x0000000000ea7805 */ /* 0x000fe4000001ff00 */
[----:B---3--:R0:W-:Y:S01]  /*0bf0*/  STL [R1+0x10], R9 ;  /* 0x0000100901007387 */ /* 0x0081e20000100800 */
[----:B----4-:R-:W-:-:S13]  /*0c00*/  ISETP.GE.AND P1, PT, R22, 0x1, PT ;  /* 0x000000011600780c */ /* 0x010fda0003f26270 */
[----:B0-----:R-:W-:Y:S05]  /*0c10*/  @!P1 BRA `(.L_x_298) ;  /* 0x0000001c00109947 */ /* 0x001fea0003800000 */
[----:B------:R-:W0:Y:S02]  /*0c20*/  LDC.64 R18, c[0x0][0x3c0] ;  /* 0x0000f000ff127b82 */ /* 0x000e240000000a00 */
[----:B0-----:R-:W-:-:S06]  /*0c30*/  IMAD.WIDE R18, R7, 0x4, R18 ;  /* 0x0000000407127825 */ /* 0x001fcc00078e0212 */
[----:B------:R0:W2:Y:S01]  /*0c40*/  LDG.E R19, desc[UR6][R18.64] ;  /* 0x0000000612137981 */ /* 0x0000a2000c1e1900 */
[----:B------:R-:W-:Y:S01]  /*0c50*/  MOV R9, UR13 ;  /* 0x0000000d00097c02 */ /* 0x000fe20008000f00 */
[----:B------:R-:W-:Y:S01]  /*0c60*/  VIADD R20, R22, 0xffffffff ;  /* 0xffffffff16147836 */ /* 0x000fe20000000000 */
[----:B------:R-:W-:Y:S01]  /*0c70*/  ISETP.GE.U32.AND P5, PT, R8, 0x20, PT ;  /* 0x000000200800780c */ /* 0x000fe20003fa6070 */
[----:B------:R-:W1:Y:S01]  /*0c80*/  S2R R176, SR_TID.X ;  /* 0x0000000000b07919 */ /* 0x000e620000002100 */
[----:B------:R-:W-:Y:S01]  /*0c90*/  ISETP.NE.AND P0, PT, RZ, UR8, PT ;  /* 0x00000008ff007c0c */ /* 0x000fe2000bf05270 */
[-C--:B------:R-:W-:Y:S01]  /*0ca0*/  IMAD R177, R7, R9.reuse, RZ ;  /* 0x0000000907b17224 */ /* 0x080fe200078e02ff */
[----:B------:R-:W-:Y:S01]  /*0cb0*/  BSSY.RECONVERGENT B2, `(.L_x_299) ;  /* 0x0000079000027945 */ /* 0x000fe20003800200 */
[----:B------:R-:W-:Y:S01]  /*0cc0*/  IMAD R217, R20, R9, RZ ;  /* 0x0000000914d97224 */ /* 0x000fe200078e02ff */
[----:B------:R-:W-:Y:S02]  /*0cd0*/  ISETP.GE.U32.AND P4, PT, R8, 0x40, PT ;  /* 0x000000400800780c */ /* 0x000fe40003f86070 */
[----:B------:R-:W-:-:S02]  /*0ce0*/  CS2R R234, SRZ ;  /* 0x0000000000ea7805 */ /* 0x000fc4000001ff00 */
[----:B------:R-:W-:Y:S02]  /*0cf0*/  SHF.R.S32.HI R20, RZ, 0x1f, R177 ;  /* 0x0000001fff147819 */ /* 0x000fe400000114b1 */
[----:B------:R-:W-:Y:S02]  /*0d00*/  ISETP.GE.U32.AND P3, PT, R8, 0x60, PT ;  /* 0x000000600800780c */ /* 0x000fe40003f66070 */
[----:B------:R-:W-:Y:S02]  /*0d10*/  LEA.HI R177, R20, R177, RZ, 0x3 ;  /* 0x000000b114b17211 */ /* 0x000fe400078f18ff */
[----:B------:R-:W-:Y:S02]  /*0d20*/  SHF.R.S32.HI R20, RZ, 0x1f, R217 ;  /* 0x0000001fff147819 */ /* 0x000fe400000114d9 */
[----:B------:R-:W-:Y:S02]  /*0d30*/  ISETP.GE.U32.AND P2, PT, R8, 0x80, PT ;  /* 0x000000800800780c */ /* 0x000fe40003f46070 */
[----:B------:R-:W-:-:S02]  /*0d40*/  LEA.HI R217, R20, R217, RZ, 0x3 ;  /* 0x000000d914d97211 */ /* 0x000fc400078f18ff */
[----:B-1----:R-:W-:-:S04]  /*0d50*/  LOP3.LUT R20, R176, 0x1f, RZ, 0xc0, !PT ;  /* 0x0000001fb0147812 */ /* 0x002fc800078ec0ff */
[-C--:B------:R-:W-:Y:S02]  /*0d60*/  LEA.HI.SX32 R240, R177, R20.reuse, 0x1d ;  /* 0x00000014b1f07211 */ /* 0x080fe400078feaff */
[----:B------:R-:W-:Y:S02]  /*0d70*/  LEA.HI.SX32 R217, R217, R20, 0x1d ;  /* 0x00000014d9d97211 */ /* 0x000fe400078feaff */
[----:B0-----:R-:W-:Y:S02]  /*0d80*/  MOV R18, R240 ;  /* 0x000000f000127202 */ /* 0x001fe40000000f00 */
[----:B--2---:R-:W-:Y:S01]  /*0d90*/  FSEL R19, R19, RZ, !P0 ;  /* 0x000000ff13137208 */ /* 0x004fe20004000000 */
[----:B------:R-:W-:Y:S06]  /*0da0*/  @!P5 BRA `(.L_x_300) ;  /* 0x0000000400a4d947 */ /* 0x000fec0003800000 */
[----:B------:R-:W0:Y:S01]  /*0db0*/  LDC.64 R176, c[0x0][0x3a8] ;  /* 0x0000ea00ffb07b82 */ /* 0x000e220000000a00 */
[----:B------:R-:W2:Y:S04]  /*0dc0*/  LDL R208, [R1+0x14] ;  /* 0x0000140001d07983 */ /* 0x000ea80000100800 */
[----:B------:R-:W3:Y:S03]  /*0dd0*/  LDL R224, [R1+0x18] ;  /* 0x0000180001e07983 */ /* 0x000ee60000100800 */
[----:B------:R-:W1:Y:S01]  /*0de0*/  LDC.64 R180, c[0x0][0x428] ;  /* 0x00010a00ffb47b82 */ /* 0x000e620000000a00 */
[----:B------:R-:W4:Y:S04]  /*0df0*/  LDL R235, [R1+0x1c] ;  /* 0x00001c0001eb7983 */ /* 0x000f280000100800 */
[----:B------:R-:W2:Y:S01]  /*0e00*/  LDL R227, [R1+0x20] ;  /* 0x0000200001e37983 */ /* 0x000ea20000100800 */
[----:B0-----:R-:W-:-:S06]  /*0e10*/  IMAD.WIDE.U32 R176, R18, 0x10, R176 ;  /* 0x0000001012b07825 */ /* 0x001fcc00078e00b0 */
[----:B------:R-:W3:Y:S01]  /*0e20*/  LDG.E.128 R176, desc[UR6][R176.64] ;  /* 0x00000006b0b07981 */ /* 0x000ee2000c1e1d00 */
[----:B-1----:R-:W-:-:S06]  /*0e30*/  IMAD.WIDE.U32 R180, R217, 0x10, R180 ;  /* 0x00000010d9b47825 */ /* 0x002fcc00078e00b4 */
[----:B------:R-:W4:Y:S01]  /*0e40*/  LDG.E.128 R180, desc[UR6][R180.64] ;  /* 0x00000006b4b47981 */ /* 0x000f22000c1e1d00 */
[----:B------:R-:W-:-:S04]  /*0e50*/  ISETP.NE.U32.AND P0, PT, RZ, UR10, PT ;  /* 0x0000000aff007c0c */ /* 0x000fc8000bf05070 */
[----:B------:R-:W-:-:S13]  /*0e60*/  ISETP.NE.AND.EX P0, PT, RZ, UR11, PT, P0 ;  /* 0x0000000bff007c0c */ /* 0x000fda000bf05300 */
[----:B------:R-:W0:Y:S01]  /*0e70*/  @P0 LDC.64 R2, c[0x0][0x438] ;  /* 0x00010e00ff020b82 */ /* 0x000e220000000a00 */
[----:B------:R-:W-:Y:S02]  /*0e80*/  SHF.L.U32 R6, R236, 0x10, RZ ;  /* 0x00000010ec067819 */ /* 0x000fe400000006ff */
[----:B------:R-:W-:Y:S01]  /*0e90*/  SHF.L.U32 R193, R239, 0x10, RZ ;  /* 0x00000010efc17819 */ /* 0x000fe200000006ff */
[----:B0-----:R-:W-:-:S05]  /*0ea0*/  @P0 IMAD.WIDE.U32 R2, R18, 0x10, R2 ;  /* 0x0000001012020825 */ /* 0x001fca00078e0002 */
[----:B------:R0:W5:Y:S01]  /*0eb0*/  @P0 LDG.E.128 R144, desc[UR6][R2.64] ;  /* 0x0000000602900981 */ /* 0x000162000c1e1d00 */
[----:B------:R-:W-:Y:S02]  /*0ec0*/  IADD3 R217, PT, PT, R217, 0x20, RZ ;  /* 0x00000020d9d97810 */ /* 0x000fe40007ffe0ff */
[----:B------:R-:W-:Y:S02]  /*0ed0*/  IADD3 R18, PT, PT, R18, 0x20, RZ ;  /* 0x0000002012127810 */ /* 0x000fe40007ffe0ff */
[----:B--2---:R-:W-:Y:S02]  /*0ee0*/  SHF.L.U32 R227, R227, 0x10, RZ ;  /* 0x00000010e3e37819 */ /* 0x004fe400000006ff */
[----:B---3--:R-:W-:Y:S01]  /*0ef0*/  SHF.L.U32 R0, R176, 0x10, RZ ;  /* 0x00000010b0007819 */ /* 0x008fe200000006ff */
[----:B0-----:R-:W-:Y:S01]  /*0f00*/  IMAD.U32 R2, R178, 0x10000, RZ ;  /* 0x00010000b2027824 */ /* 0x001fe200078e00ff */
[----:B------:R-:W-:Y:S02]  /*0f10*/  SHF.L.U32 R4, R177, 0x10, RZ ;  /* 0x00000010b1047819 */ /* 0x000fe400000006ff */
[----:B------:R-:W-:Y:S01]  /*0f20*/  PRMT R176, R176, 0x7632, R176 ;  /* 0x00007632b0b07816 */ /* 0x000fe200000000b0 */
[C---:B------:R-:W-:Y:S01]  /*0f30*/  FADD.FTZ R0, -R19.reuse, R0 ;  /* 0x0000000013007221 */ /* 0x040fe20000010100 */
[C---:B------:R-:W-:Y:S01]  /*0f40*/  FADD.FTZ R2, -R19.reuse, R2 ;  /* 0x0000000213027221 */ /* 0x040fe20000010100 */
[----:B------:R-:W-:Y:S01]  /*0f50*/  FADD.FTZ R4, -R19, R4 ;  /* 0x0000000413047221 */ /* 0x000fe20000010100 */
[----:B----4-:R-:W-:Y:S01]  /*0f60*/  SHF.L.U32 R5, R180, 0x10, RZ ;  /* 0x00000010b4057819 */ /* 0x010fe200000006ff */
[----:B-----5:R-:W-:Y:S01]  /*0f70*/  FMUL.FTZ R0, R21, R0 ;  /* 0x0000000015007220 */ /* 0x020fe20000410000 */
[----:B------:R-:W-:-:S02]  /*0f80*/  SHF.L.U32 R3, R181, 0x10, RZ ;  /* 0x00000010b5037819 */ /* 0x000fc400000006ff */
[----:B------:R-:W-:Y:S01]  /*0f90*/  SHF.L.U32 R176, R176, 0x10, RZ ;  /* 0x00000010b0b07819 */ /* 0x000fe200000006ff */
[----:B------:R-:W-:Y:S01]  /*0fa0*/  FADD.FTZ R80, R80, R5 ;  /* 0x0000000550507221 */ /* 0x000fe20000010000 */
[-C--:B------:R-:W-:Y:S01]  /*0fb0*/  FFMA.FTZ R56, R0, R5.reuse, R56 ;  /* 0x0000000500387223 */ /* 0x080fe20000010038 */
[----:B------:R-:W-:Y:S01]  /*0fc0*/  FMUL.FTZ R6, R6, R5 ;  /* 0x0000000506067220 */ /* 0x000fe20000410000 */
[----:B------:R-:W-:Y:S01]  /*0fd0*/  FMUL.FTZ R5, R21, R4 ;  /* 0x0000000415057220 */ /* 0x000fe20000410000 */
[----:B------:R-:W-:Y:S01]  /*0fe0*/  SHF.L.U32 R4, R237, 0x10, RZ ;  /* 0x00000010ed047819 */ /* 0x000fe200000006ff */
[----:B------:R-:W-:Y:S01]  /*0ff0*/  FADD.FTZ R82, R82, R3 ;  /* 0x0000000352527221 */ /* 0x000fe20000010000 */
[----:B------:R-:W-:Y:S01]  /*1000*/  SHF.L.U32 R186, R179, 0x10, RZ ;  /* 0x00000010b3ba7819 */ /* 0x000fe200000006ff */
[-C--:B------:R-:W-:Y:S01]  /*1010*/  FFMA.FTZ R58, R5, R3.reuse, R58 ;  /* 0x00000003053a7223 */ /* 0x080fe2000001003a */
[----:B------:R-:W-:Y:S01]  /*1020*/  SHF.L.U32 R185, R182, 0x10, RZ ;  /* 0x00000010b6b97819 */ /* 0x000fe200000006ff */
[----:B------:R-:W-:Y:S01]  /*1030*/  FMUL.FTZ R4, R4, R3 ;  /* 0x0000000304047220 */ /* 0x000fe20000410000 */
[----:B------:R-:W-:Y:S01]  /*1040*/  FMUL.FTZ R3, R21, R2 ;  /* 0x0000000215037220 */ /* 0x000fe20000410000 */
[----:B------:R-:W-:Y:S01]  /*1050*/  SHF.L.U32 R2, R238, 0x10, RZ ;  /* 0x00000010ee027819 */ /* 0x000fe200000006ff */
[----:B------:R-:W-:Y:S01]  /*1060*/  FADD.FTZ R176, -R19, R176 ;  /* 0x000000b013b07221 */ /* 0x000fe20000010100 */
[----:B------:R-:W-:Y:S01]  /*1070*/  PRMT R178, R177, 0x7632, R178 ;  /* 0x00007632b1b27816 */ /* 0x000fe200000000b2 */
[----:B------:R-:W-:Y:S01]  /*1080*/  FADD.FTZ R186, -R19, R186 ;  /* 0x000000ba13ba7221 */ /* 0x000fe20000010100 */
[----:B------:R-:W-:Y:S01]  /*1090*/  FADD.FTZ R84, R84, R185 ;  /* 0x000000b954547221 */ /* 0x000fe20000010000 */
[----:B------:R-:W-:Y:S01]  /*10a0*/  FMUL.FTZ R194, R21, R176 ;  /* 0x000000b015c27220 */ /* 0x000fe20000410000 */
[-C--:B------:R-:W-:Y:S01]  /*10b0*/  FFMA.FTZ R60, R3, R185.reuse, R60 ;  /* 0x000000b9033c7223 */ /* 0x080fe2000001003c */
[----:B------:R-:W-:Y:S01]  /*10c0*/  FMUL.FTZ R2, R2, R185 ;  /* 0x000000b902027220 */ /* 0x000fe20000410000 */
[C---:B------:R-:W-:Y:S01]  /*10d0*/  SHF.L.U32 R176, R178.reuse, 0x10, RZ ;  /* 0x00000010b2b07819 */ /* 0x040fe200000006ff */
[----:B------:R-:W-:Y:S01]  /*10e0*/  FMUL.FTZ R186, R21, R186 ;  /* 0x000000ba15ba7220 */ /* 0x000fe20000410000 */
[----:B------:R-:W-:Y:S01]  /*10f0*/  IMAD.U32 R185, R183, 0x10000, RZ ;  /* 0x00010000b7b97824 */ /* 0x000fe200078e00ff */
[----:B------:R-:W-:Y:S01]  /*1100*/  PRMT R178, R178, 0x7632, R178 ;  /* 0x00007632b2b27816 */ /* 0x000fe200000000b2 */
[----:B------:R-:W-:Y:S01]  /*1110*/  FADD.FTZ R234, RZ, R6 ;  /* 0x00000006ffea7221 */ /* 0x000fe20000010000 */
[----:B------:R-:W-:Y:S01]  /*1120*/  FADD.FTZ R176, -R19, R176 ;  /* 0x000000b013b07221 */ /* 0x000fe20000010100 */
[----:B------:R-:W-:Y:S01]  /*1130*/  FADD.FTZ R86, R86, R185 ;  /* 0x000000b956567221 */ /* 0x000fe20000010000 */
[-C--:B------:R-:W-:Y:S01]  /*1140*/  FFMA.FTZ R62, R186, R185.reuse, R62 ;  /* 0x000000b9ba3e7223 */ /* 0x080fe2000001003e */
[----:B------:R-:W-:Y:S01]  /*1150*/  FMUL.FTZ R185, R193, R185 ;  /* 0x000000b9c1b97220 */ /* 0x000fe20000410000 */
[----:B------:R-:W-:-:S02]  /*1160*/  PRMT R193, R180, 0x7632, R193 ;  /* 0x00007632b4c17816 */ /* 0x000fc400000000c1 */
[----:B------:R-:W-:Y:S01]  /*1170*/  SHF.L.U32 R177, R208, 0x10, RZ ;  /* 0x00000010d0b17819 */ /* 0x000fe200000006ff */
[----:B------:R-:W-:Y:S01]  /*1180*/  FMUL.FTZ R208, R21, R176 ;  /* 0x000000b015d07220 */ /* 0x000fe20000410000 */
[----:B------:R-:W-:Y:S02]  /*1190*/  SHF.L.U32 R176, R178, 0x10, RZ ;  /* 0x00000010b2b07819 */ /* 0x000fe400000006ff */
[----:B------:R-:W-:Y:S02]  /*11a0*/  SHF.L.U32 R193, R193, 0x10, RZ ;  /* 0x00000010c1c17819 */ /* 0x000fe400000006ff */
[----:B------:R-:W-:Y:S01]  /*11b0*/  PRMT R207, R181, 0x7632, R207 ;  /* 0x00007632b5cf7816 */ /* 0x000fe200000000cf */
[----:B------:R-:W-:Y:S01]  /*11c0*/  FADD.FTZ R176, -R19, R176 ;  /* 0x000000b013b07221 */ /* 0x000fe20000010100 */
[----:B------:R-:W-:Y:S01]  /*11d0*/  PRMT R225, R182, 0x7632, R225 ;  /* 0x00007632b6e17816 */ /* 0x000fe200000000e1 */
[----:B------:R-:W-:Y:S01]  /*11e0*/  FADD.FTZ R81, R81, R193 ;  /* 0x000000c151517221 */ /* 0x000fe20000010000 */
[-C--:B------:R-:W-:Y:S01]  /*11f0*/  FFMA.FTZ R57, R194, R193.reuse, R57 ;  /* 0x000000c1c2397223 */ /* 0x080fe20000010039 */
[----:B------:R-:W-:Y:S01]  /*1200*/  FMUL.FTZ R193, R177, R193 ;  /* 0x000000c1b1c17220 */ /* 0x000fe20000410000 */
[----:B------:R-:W-:Y:S01]  /*1210*/  SHF.L.U32 R177, R224, 0x10, RZ ;  /* 0x00000010e0b17819 */ /* 0x000fe200000006ff */
[----:B------:R-:W-:Y:S01]  /*1220*/  FMUL.FTZ R224, R21, R176 ;  /* 0x000000b015e07220 */ /* 0x000fe20000410000 */
[----:B------:R-:W-:Y:S01]  /*1230*/  SHF.L.U32 R176, R235, 0x10, RZ ;  /* 0x00000010ebb07819 */ /* 0x000fe200000006ff */
[----:B------:R-:W-:Y:S01]  /*1240*/  FFMA.FTZ R235, R0, R6, RZ ;  /* 0x0000000600eb7223 */ /* 0x000fe200000100ff */
[----:B------:R-:W-:-:S02]  /*1250*/  IMAD.U32 R207, R207, 0x10000, RZ ;  /* 0x00010000cfcf7824 */ /* 0x000fc400078e00ff */
[----:B------:R-:W-:Y:S01]  /*1260*/  FADD.FTZ R234, R234, R193 ;  /* 0x000000c1eaea7221 */ /* 0x000fe20000010000 */
[----:B------:R-:W-:Y:S01]  /*1270*/  SHF.L.U32 R225, R225, 0x10, RZ ;  /* 0x00000010e1e17819 */ /* 0x000fe200000006ff */
[----:B------:R-:W-:Y:S01]  /*1280*/  FFMA.FTZ R235, R194, R193, R235 ;  /* 0x000000c1c2eb7223 */ /* 0x000fe200000100eb */
[----:B------:R-:W-:Y:S01]  /*1290*/  FADD.FTZ R83, R83, R207 ;  /* 0x000000cf53537221 */ /* 0x000fe20000010000 */
[-C--:B------:R-:W-:Y:S01]  /*12a0*/  FFMA.FTZ R59, R208, R207.reuse, R59 ;  /* 0x000000cfd03b7223 */ /* 0x080fe2000001003b */
[----:B------:R-:W-:Y:S01]  /*12b0*/  FMUL.FTZ R207, R177, R207 ;  /* 0x000000cfb1cf7220 */ /* 0x000fe20000410000 */
[----:B------:R-:W-:Y:S01]  /*12c0*/  FADD.FTZ R234, R234, R4 ;  /* 0x00000004eaea7221 */ /* 0x000fe20000010000 */
[----:B------:R-:W-:Y:S01]  /*12d0*/  FFMA.FTZ R235, R5, R4, R235 ;  /* 0x0000000405eb7223 */ /* 0x000fe200000100eb */
[----:B------:R-:W-:Y:S01]  /*12e0*/  PRMT R226, R179, 0x7632, R226 ;  /* 0x00007632b3e27816 */ /* 0x000fe200000000e2 */
[----:B------:R-:W-:Y:S01]  /*12f0*/  FADD.FTZ R85, R85, R225 ;  /* 0x000000e155557221 */ /* 0x000fe20000010000 */
[----:B------:R-:W-:Y:S01]  /*1300*/  FADD.FTZ R234, R234, R207 ;  /* 0x000000cfeaea7221 */ /* 0x000fe20000010000 */
[----:B------:R-:W-:Y:S01]  /*1310*/  FFMA.FTZ R235, R208, R207, R235 ;  /* 0x000000cfd0eb7223 */ /* 0x000fe200000100eb */
[----:B------:R-:W-:Y:S01]  /*1320*/  PRMT R183, R183, 0x7632, R183 ;  /* 0x00007632b7b77816 */ /* 0x000fe200000000b7 */
[-C--:B------:R-:W-:Y:S01]  /*1330*/  FFMA.FTZ R61, R224, R225.reuse, R61 ;  /* 0x000000e1e03d7223 */ /* 0x080fe2000001003d */
[----:B------:R-:W-:Y:S01]  /*1340*/  SHF.L.U32 R226, R226, 0x10, RZ ;  /* 0x00000010e2e27819 */ /* 0x000fe200000006ff */
[----:B------:R-:W-:Y:S01]  /*1350*/  FMUL.FTZ R225, R176, R225 ;  /* 0x000000e1b0e17220 */ /* 0x000fe20000410000 */
[----:B------:R-:W-:Y:S01]  /*1360*/  FADD.FTZ R234, R234, R2 ;  /* 0x00000002eaea7221 */ /* 0x000fe20000010000 */
[----:B------:R-:W-:Y:S01]  /*1370*/  FFMA.FTZ R235, R3, R2, R235 ;  /* 0x0000000203eb7223 */ /* 0x000fe200000100eb */
[----:B------:R-:W-:-:S02]  /*1380*/  IMAD.U32 R183, R183, 0x10000, RZ ;  /* 0x00010000b7b77824 */ /* 0x000fc400078e00ff */
[----:B------:R-:W-:Y:S01]  /*1390*/  FADD.FTZ R226, -R19, R226 ;  /* 0x000000e213e27221 */ /* 0x000fe20000010100 */
        /* <DEDUP_REMOVED lines=10> */
.L_x_300:
[----:B------:R-:W-:Y:S05]  /*1440*/  BSYNC.RECONVERGENT B2 ;  /* 0x0000000000027941 */ /* 0x000fea0003800200 */
.L_x_299:
        /* <DEDUP_REMOVED lines=11> */
[----:B------:R-:W-:-:S04]  /*1500*/  PRMT R13, R32, 0x7632, R13 ;  /* 0x00007632200d7816 */ /* 0x000fc8000000000d */
[----:B------:R-:W-:Y:S01]  /*1510*/  SHF.L.U32 R13, R13, 0x10, RZ ;  /* 0x000000100d0d7819 */ /* 0x000fe200000006ff */
[----:B0-----:R-:W-:-:S05]  /*1520*/  @P0 IMAD.WIDE.U32 R10, R18, 0x10, R10 ;  /* 0x00000010120a0825 */ /* 0x001fca00078e000a */
[----:B------:R0:W5:Y:S01]  /*1530*/  @P0 LDG.E.128 R24, desc[UR6][R10.64] ;  /* 0x000000060a180981 */ /* 0x000162000c1e1d00 */
[----:B------:R-:W-:-:S04]  /*1540*/  PRMT R23, R34, 0x7632, R23 ;  /* 0x0000763222177816 */ /* 0x000fc80000000017 */
[----:B------:R-:W-:Y:S02]  /*1550*/  SHF.L.U32 R23, R23, 0x10, RZ ;  /* 0x0000001017177819 */ /* 0x000fe400000006ff */
[----:B------:R-:W-:Y:S02]  /*1560*/  SHF.L.U32 R205, R33, 0x10, RZ ;  /* 0x0000001021cd7819 */ /* 0x000fe400000006ff */
[----:B------:R-:W-:Y:S02]  /*1570*/  SHF.L.U32 R215, R34, 0x10, RZ ;  /* 0x0000001022d77819 */ /* 0x000fe400000006ff */
[----:B------:R-:W-:-:S04]  /*1580*/  PRMT R229, R35, 0x7632, R229 ;  /* 0x0000763223e57816 */ /* 0x000fc800000000e5 */
[----:B------:R-:W-:Y:S02]  /*1590*/  SHF.L.U32 R229, R229, 0x10, RZ ;  /* 0x00000010e5e57819 */ /* 0x000fe400000006ff */
[----:B------:R-:W-:Y:S02]  /*15a0*/  IADD3 R217, PT, PT, R217, 0x20, RZ ;  /* 0x00000020d9d97810 */ /* 0x000fe40007ffe0ff */
[----:B------:R-:W-:Y:S02]  /*15b0*/  IADD3 R18, PT, PT, R18, 0x20, RZ ;  /* 0x0000002012127810 */ /* 0x000fe40007ffe0ff */
[----:B--2---:R-:W-:-:S04]  /*15c0*/  PRMT R12, R176, 0x7632, R12 ;  /* 0x00007632b00c7816 */ /* 0x004fc8000000000c */
[----:B------:R-:W-:Y:S02]  /*15d0*/  SHF.L.U32 R184, R12, 0x10, RZ ;  /* 0x000000100cb87819 */ /* 0x000fe400000006ff */
[----:B---3--:R-:W-:-:S03]  /*15e0*/  PRMT R12, R180, 0x7632, R12 ;  /* 0x00007632b40c7816 */ /* 0x008fc6000000000c */
[----:B------:R-:W-:Y:S02]  /*15f0*/  FADD.FTZ R184, -R19, R184 ;  /* 0x000000b813b87221 */ /* 0x000fe40000010100 */
[----:B------:R-:W-:Y:S02]  /*1600*/  IMAD.U32 R12, R12, 0x10000, RZ ;  /* 0x000100000c0c7824 */ /* 0x000fe400078e00ff */
[----:B0----5:R-:W-:Y:S02]  /*1610*/  FMUL.FTZ R10, R21, R184 ;  /* 0x000000b8150a7220 */ /* 0x021fe40000410000 */
[-C--:B------:R-:W-:Y:S01]  /*1620*/  FMUL.FTZ R11, R13, R12.reuse ;  /* 0x0000000c0d0b7220 */ /* 0x080fe20000410000 */
[--C-:B------:R-:W-:Y:S01]  /*1630*/  FADD.FTZ R153, R153, R12.reuse ;  /* 0x0000000c99997221 */ /* 0x100fe20000010000 */
[----:B------:R-:W-:Y:S01]  /*1640*/  FFMA.FTZ R89, R10, R12, R89 ;  /* 0x0000000c0a597223 */ /* 0x000fe20000010059 */
[----:B------:R-:W-:-:S04]  /*1650*/  PRMT R12, R177, 0x7632, R12 ;  /* 0x00007632b10c7816 */ /* 0x000fc8000000000c */
[----:B------:R-:W-:Y:S02]  /*1660*/  SHF.L.U32 R12, R12, 0x10, RZ ;  /* 0x000000100c0c7819 */ /* 0x000fe400000006ff */
[----:B------:R-:W-:Y:S02]  /*1670*/  PRMT R13, R33, 0x7632, R13 ;  /* 0x00007632210d7816 */ /* 0x000fe4000000000d */
[----:B------:R-:W-:Y:S01]  /*1680*/  PRMT R184, R181, 0x7632, R184 ;  /* 0x00007632b5b87816 */ /* 0x000fe200000000b8 */
[----:B------:R-:W-:Y:S01]  /*1690*/  FADD.FTZ R12, -R19, R12 ;  /* 0x0000000c130c7221 */ /* 0x000fe20000010100 */
[----:B------:R-:W-:Y:S02]  /*16a0*/  SHF.L.U32 R13, R13, 0x10, RZ ;  /* 0x000000100d0d7819 */ /* 0x000fe400000006ff */
[----:B------:R-:W-:Y:S01]  /*16b0*/  SHF.L.U32 R184, R184, 0x10, RZ ;  /* 0x00000010b8b87819 */ /* 0x000fe200000006ff */
[----:B------:R-:W-:-:S04]  /*16c0*/  FMUL.FTZ R12, R21, R12 ;  /* 0x0000000c150c7220 */ /* 0x000fc80000410000 */
[-C--:B------:R-:W-:Y:S01]  /*16d0*/  FMUL.FTZ R13, R13, R184.reuse ;  /* 0x000000b80d0d7220 */ /* 0x080fe20000410000 */
[--C-:B------:R-:W-:Y:S01]  /*16e0*/  FADD.FTZ R155, R155, R184.reuse ;  /* 0x000000b89b9b7221 */ /* 0x100fe20000010000 */
[----:B------:R-:W-:Y:S01]  /*16f0*/  FFMA.FTZ R91, R12, R184, R91 ;  /* 0x000000b80c5b7223 */ /* 0x000fe2000001005b */
[----:B------:R-:W-:-:S04]  /*1700*/  PRMT R184, R178, 0x7632, R184 ;  /* 0x00007632b2b87816 */ /* 0x000fc800000000b8 */
[----:B------:R-:W-:Y:S02]  /*1710*/  SHF.L.U32 R184, R184, 0x10, RZ ;  /* 0x00000010b8b87819 */ /* 0x000fe400000006ff */
[----:B------:R-:W-:-:S03]  /*1720*/  PRMT R191, R182, 0x7632, R191 ;  /* 0x00007632b6bf7816 */ /* 0x000fc600000000bf */
[----:B------:R-:W-:Y:S01]  /*1730*/  FADD.FTZ R184, -R19, R184 ;  /* 0x000000b813b87221 */ /* 0x000fe20000010100 */
[----:B------:R-:W-:Y:S01]  /*1740*/  SHF.L.U32 R176, R176, 0x10, RZ ;  /* 0x00000010b0b07819 */ /* 0x000fe200000006ff */
[----:B------:R-:W-:Y:S02]  /*1750*/  IMAD.U32 R191, R191, 0x10000, RZ ;  /* 0x00010000bfbf7824 */ /* 0x000fe400078e00ff */
[----:B------:R-:W-:Y:S01]  /*1760*/  FMUL.FTZ R184, R21, R184 ;  /* 0x000000b815b87220 */ /* 0x000fe20000410000 */
[----:B------:R-:W-:Y:S01]  /*1770*/  SHF.L.U32 R180, R180, 0x10, RZ ;  /* 0x00000010b4b47819 */ /* 0x000fe200000006ff */
[-C--:B------:R-:W-:Y:S01]  /*1780*/  FMUL.FTZ R23, R23, R191.reuse ;  /* 0x000000bf17177220 */ /* 0x080fe20000410000 */
[----:B------:R-:W-:Y:S01]  /*1790*/  FADD.FTZ R157, R157, R191 ;  /* 0x000000bf9d9d7221 */ /* 0x000fe20000010000 */
[----:B------:R-:W-:Y:S01]  /*17a0*/  FFMA.FTZ R93, R184, R191, R93 ;  /* 0x000000bfb85d7223 */ /* 0x000fe2000001005d */
[----:B------:R-:W-:Y:S01]  /*17b0*/  SHF.L.U32 R191, R32, 0x10, RZ ;  /* 0x0000001020bf7819 */ /* 0x000fe200000006ff */
[----:B------:R-:W-:Y:S01]  /*17c0*/  FADD.FTZ R176, -R19, R176 ;  /* 0x000000b013b07221 */ /* 0x000fe20000010100 */
[----:B------:R-:W-:-:S03]  /*17d0*/  SHF.L.U32 R177, R177, 0x10, RZ ;  /* 0x00000010b1b17819 */ /* 0x000fc600000006ff */
[----:B------:R-:W-:Y:S01]  /*17e0*/  FMUL.FTZ R192, R21, R176 ;  /* 0x000000b015c07220 */ /* 0x000fe20000410000 */
[----:B------:R-:W-:Y:S01]  /*17f0*/  FMUL.FTZ R191, R191, R180 ;  /* 0x000000b4bfbf7220 */ /* 0x000fe20000410000 */
[----:B------:R-:W-:Y:S01]  /*1800*/  SHF.L.U32 R214, R179, 0x10, RZ ;  /* 0x00000010b3d67819 */ /* 0x000fe200000006ff */
[----:B------:R-:W-:Y:S01]  /*1810*/  FADD.FTZ R177, -R19, R177 ;  /* 0x000000b113b17221 */ /* 0x000fe20000010100 */
[----:B------:R-:W-:Y:S02]  /*1820*/  IMAD.U32 R181, R181, 0x10000, RZ ;  /* 0x00010000b5b57824 */ /* 0x000fe400078e00ff */
        /* <DEDUP_REMOVED lines=8> */
[----:B------:R-:W-:Y:S01]  /*18b0*/  SHF.L.U32 R218, R183, 0x10, RZ ;  /* 0x00000010b7da7819 */ /* 0x000fe200000006ff */
[----:B------:R-:W-:Y:S01]  /*18c0*/  FMUL.FTZ R214, R21, R214 ;  /* 0x000000d615d67220 */ /* 0x000fe20000410000 */
[----:B------:R-:W-:Y:S01]  /*18d0*/  SHF.L.U32 R182, R182, 0x10, RZ ;  /* 0x00000010b6b67819 */ /* 0x000fe200000006ff */
[----:B------:R-:W-:Y:S01]  /*18e0*/  FADD.FTZ R216, -R19, R216 ;  /* 0x000000d813d87221 */ /* 0x000fe20000010100 */
[----:B------:R-:W-:-:S02]  /*18f0*/  IMAD.U32 R176, R35, 0x10000, RZ ;  /* 0x0001000023b07824 */ /* 0x000fc400078e00ff */
[----:B------:R-:W-:Y:S01]  /*1900*/  FADD.FTZ R234, R234, R205 ;  /* 0x000000cdeaea7221 */ /* 0x000fe20000010000 */
[----:B------:R-:W-:Y:S01]  /*1910*/  FFMA.FTZ R235, R206, R205, R235 ;  /* 0x000000cdceeb7223 */ /* 0x000fe200000100eb */
[----:B------:R-:W-:Y:S01]  /*1920*/  PRMT R179, R179, 0x7632, R179 ;  /* 0x00007632b3b37816 */ /* 0x000fe200000000b3 */
[----:B------:R-:W-:Y:S01]  /*1930*/  FADD.FTZ R158, R158, R218 ;  /* 0x000000da9e9e7221 */ /* 0x000fe20000010000 */
[----:B------:R-:W-:Y:S01]  /*1940*/  FFMA.FTZ R94, R214, R218, R94 ;  /* 0x000000dad65e7223 */ /* 0x000fe2000001005e */
[----:B------:R-:W-:Y:S01]  /*1950*/  FMUL.FTZ R216, R21, R216 ;  /* 0x000000d815d87220 */ /* 0x000fe20000410000 */
[----:B------:R-:W-:Y:S01]  /*1960*/  FMUL.FTZ R215, R215, R182 ;  /* 0x000000b6d7d77220 */ /* 0x000fe20000410000 */
[----:B------:R-:W-:Y:S01]  /*1970*/  FMUL.FTZ R218, R176, R218 ;  /* 0x000000dab0da7220 */ /* 0x000fe20000410000 */
[----:B------:R-:W-:Y:S01]  /*1980*/  FADD.FTZ R234, R234, R13 ;  /* 0x0000000deaea7221 */ /* 0x000fe20000010000 */
[----:B------:R-:W-:Y:S01]  /*1990*/  FFMA.FTZ R235, R12, R13, R235 ;  /* 0x0000000d0ceb7223 */ /* 0x000fe200000100eb */
[----:B------:R-:W-:-:S02]  /*19a0*/  SHF.L.U32 R176, R179, 0x10, RZ ;  /* 0x00000010b3b07819 */ /* 0x000fc400000006ff */
[----:B------:R-:W-:Y:S01]  /*19b0*/  PRMT R183, R183, 0x7632, R183 ;  /* 0x00007632b7b77816 */ /* 0x000fe200000000b7 */
[----:B------:R-:W-:Y:S01]  /*19c0*/  FADD.FTZ R234, R234, R215 ;  /* 0x000000d7eaea7221 */ /* 0x000fe20000010000 */
[----:B------:R-:W-:Y:S01]  /*19d0*/  FFMA.FTZ R235, R216, R215, R235 ;  /* 0x000000d7d8eb7223 */ /* 0x000fe200000100eb */
[----:B------:R-:W-:Y:S01]  /*19e0*/  FADD.FTZ R228, -R19, R176 ;  /* 0x000000b013e47221 */ /* 0x000fe20000010100 */
[----:B------:R-:W-:Y:S01]  /*19f0*/  SHF.L.U32 R176, R183, 0x10, RZ ;  /* 0x00000010b7b07819 */ /* 0x000fe200000006ff */
[----:B------:R-:W-:Y:S01]  /*1a00*/  FADD.FTZ R234, R234, R23 ;  /* 0x00000017eaea7221 */ /* 0x000fe20000010000 */
[----:B------:R-:W-:Y:S01]  /*1a10*/  FFMA.FTZ R235, R184, R23, R235 ;  /* 0x00000017b8eb7223 */ /* 0x000fe200000100eb */
        /* <DEDUP_REMOVED lines=14> */
.L_x_302:
[----:B------:R-:W-:Y:S05]  /*1b00*/  BSYNC.RECONVERGENT B2 ;  /* 0x0000000000027941 */ /* 0x000fea0003800200 */
.L_x_301:
        /* <DEDUP_REMOVED lines=15> */
[----:B------:R-:W-:Y:S02]  /*1c00*/  SHF.L.U32 R203, R41, 0x10, RZ ;  /* 0x0000001029cb7819 */ /* 0x000fe400000006ff */
[----:B------:R-:W-:Y:S02]  /*1c10*/  SHF.L.U32 R212, R42, 0x10, RZ ;  /* 0x000000102ad47819 */ /* 0x000fe400000006ff */
[----:B------:R-:W-:-:S04]  /*1c20*/  PRMT R231, R43, 0x7632, R231 ;  /* 0x000076322be77816 */ /* 0x000fc800000000e7 */
[----:B------:R-:W-:Y:S02]  /*1c30*/  SHF.L.U32 R231, R231, 0x10, RZ ;  /* 0x00000010e7e77819 */ /* 0x000fe400000006ff */
[----:B------:R-:W-:Y:S02]  /*1c40*/  IADD3 R217, PT, PT, R217, 0x20, RZ ;  /* 0x00000020d9d97810 */ /* 0x000fe40007ffe0ff */
[----:B------:R-:W-:Y:S02]  /*1c50*/  IADD3 R18, PT, PT, R18, 0x20, RZ ;  /* 0x0000002012127810 */ /* 0x000fe40007ffe0ff */
[----:B--2---:R-:W-:-:S05]  /*1c60*/  PRMT R16, R176, 0x7632, R16 ;  /* 0x00007632b0107816 */ /* 0x004fca0000000010 */
[----:B------:R-:W-:Y:S01]  /*1c70*/  IMAD.U32 R188, R16, 0x10000, RZ ;  /* 0x0001000010bc7824 */ /* 0x000fe200078e00ff */
[----:B---3--:R-:W-:-:S03]  /*1c80*/  PRMT R16, R180, 0x7632, R16 ;  /* 0x00007632b4107816 */ /* 0x008fc60000000010 */
[----:B------:R-:W-:Y:S01]  /*1c90*/  FADD.FTZ R188, -R19, R188 ;  /* 0x000000bc13bc7221 */ /* 0x000fe20000010100 */
[----:B------:R-:W-:-:S03]  /*1ca0*/  SHF.L.U32 R16, R16, 0x10, RZ ;  /* 0x0000001010107819 */ /* 0x000fc600000006ff */
        /* <DEDUP_REMOVED lines=9> */
[----:B------:R-:W-:Y:S02]  /*1d40*/  PRMT R187, R178, 0x7632, R187 ;  /* 0x00007632b2bb7816 */ /* 0x000fe400000000bb */
[----:B------:R-:W-:Y:S01]  /*1d50*/  SHF.L.U32 R17, R17, 0x10, RZ ;  /* 0x0000001011117819 */ /* 0x000fe200000006ff */
[----:B------:R-:W-:Y:S01]  /*1d60*/  FMUL.FTZ R16, R21, R16 ;  /* 0x0000001015107220 */ /* 0x000fe20000410000 */
[----:B------:R-:W-:-:S02]  /*1d70*/  SHF.L.U32 R188, R188, 0x10, RZ ;  /* 0x00000010bcbc7819 */ /* 0x000fc400000006ff */
[----:B------:R-:W-:Y:S02]  /*1d80*/  SHF.L.U32 R187, R187, 0x10, RZ ;  /* 0x00000010bbbb7819 */ /* 0x000fe400000006ff */
[----:B------:R-:W-:Y:S01]  /*1d90*/  PRMT R189, R182, 0x7632, R189 ;  /* 0x00007632b6bd7816 */ /* 0x000fe200000000bd */
[-C--:B------:R-:W-:Y:S01]  /*1da0*/  FMUL.FTZ R17, R17, R188.reuse ;  /* 0x000000bc11117220 */ /* 0x080fe20000410000 */
[--C-:B------:R-:W-:Y:S01]  /*1db0*/  FADD.FTZ R99, R99, R188.reuse ;  /* 0x000000bc63637221 */ /* 0x100fe20000010000 */
[----:B------:R-:W-:Y:S01]  /*1dc0*/  FFMA.FTZ R67, R16, R188, R67 ;  /* 0x000000bc10437223 */ /* 0x000fe20000010043 */
[----:B------:R-:W-:Y:S01]  /*1dd0*/  PRMT R188, R42, 0x7632, R188 ;  /* 0x000076322abc7816 */ /* 0x000fe200000000bc */
[----:B------:R-:W-:Y:S01]  /*1de0*/  FADD.FTZ R187, -R19, R187 ;  /* 0x000000bb13bb7221 */ /* 0x000fe20000010100 */
[----:B------:R-:W-:Y:S02]  /*1df0*/  SHF.L.U32 R189, R189, 0x10, RZ ;  /* 0x00000010bdbd7819 */ /* 0x000fe400000006ff */
[----:B------:R-:W-:Y:S01]  /*1e00*/  SHF.L.U32 R176, R176, 0x10, RZ ;  /* 0x00000010b0b07819 */ /* 0x000fe200000006ff */
[----:B------:R-:W-:-:S02]  /*1e10*/  IMAD.U32 R188, R188, 0x10000, RZ ;  /* 0x00010000bcbc7824 */ /* 0x000fc400078e00ff */
[----:B------:R-:W-:Y:S01]  /*1e20*/  FMUL.FTZ R187, R21, R187 ;  /* 0x000000bb15bb7220 */ /* 0x000fe20000410000 */
[----:B------:R-:W-:Y:S01]  /*1e30*/  FADD.FTZ R101, R101, R189 ;  /* 0x000000bd65657221 */ /* 0x000fe20000010000 */
[----:B------:R-:W-:Y:S01]  /*1e40*/  SHF.L.U32 R180, R180, 0x10, RZ ;  /* 0x00000010b4b47819 */ /* 0x000fe200000006ff */
[-C--:B------:R-:W-:Y:S01]  /*1e50*/  FMUL.FTZ R188, R188, R189.reuse ;  /* 0x000000bdbcbc7220 */ /* 0x080fe20000410000 */
        /* <DEDUP_REMOVED lines=12> */
[----:B------:R-:W-:Y:S01]  /*1f20*/  FMUL.FTZ R204, R21, R177 ;  /* 0x000000b115cc7220 */ /* 0x000fe20000410000 */
[----:B------:R-:W-:Y:S01]  /*1f30*/  FMUL.FTZ R203, R203, R181 ;  /* 0x000000b5cbcb7220 */ /* 0x000fe20000410000 */
[C---:B------:R-:W-:Y:S01]  /*1f40*/  FADD.FTZ R211, -R19.reuse, R211 ;  /* 0x000000d313d37221 */ /* 0x040fe20000010100 */
[----:B------:R-:W-:Y:S01]  /*1f50*/  FADD.FTZ R234, R234, R15 ;  /* 0x0000000feaea7221 */ /* 0x000fe20000010000 */
[----:B------:R-:W-:Y:S01]  /*1f60*/  FFMA.FTZ R235, R14, R15, R235 ;  /* 0x0000000f0eeb7223 */ /* 0x000fe200000100eb */
[----:B------:R-:W-:Y:S01]  /*1f70*/  SHF.L.U32 R182, R182, 0x10, RZ ;  /* 0x00000010b6b67819 */ /* 0x000fe200000006ff */
[----:B------:R-:W-:Y:S01]  /*1f80*/  FADD.FTZ R213, -R19, R213 ;  /* 0x000000d513d57221 */ /* 0x000fe20000010100 */
[----:B------:R-:W-:Y:S01]  /*1f90*/  SHF.L.U32 R219, R183, 0x10, RZ ;  /* 0x00000010b7db7819 */ /* 0x000fe200000006ff */
[----:B------:R-:W-:Y:S01]  /*1fa0*/  FMUL.FTZ R211, R21, R211 ;  /* 0x000000d315d37220 */ /* 0x000fe20000410000 */
[----:B------:R-:W-:Y:S01]  /*1fb0*/  SHF.L.U32 R176, R43, 0x10, RZ ;  /* 0x000000102bb07819 */ /* 0x000fe200000006ff */
[----:B------:R-:W-:Y:S01]  /*1fc0*/  FADD.FTZ R234, R234, R203 ;  /* 0x000000cbeaea7221 */ /* 0x000fe20000010000 */
[----:B------:R-:W-:Y:S01]  /*1fd0*/  FFMA.FTZ R235, R204, R203, R235 ;  /* 0x000000cbcceb7223 */ /* 0x000fe200000100eb */
[----:B------:R-:W-:Y:S01]  /*1fe0*/  PRMT R179, R179, 0x7632, R179 ;  /* 0x00007632b3b37816 */ /* 0x000fe200000000b3 */
[----:B------:R-:W-:Y:S01]  /*1ff0*/  FMUL.FTZ R213, R21, R213 ;  /* 0x000000d515d57220 */ /* 0x000fe20000410000 */
[----:B------:R-:W-:Y:S01]  /*2000*/  FMUL.FTZ R212, R212, R182 ;  /* 0x000000b6d4d47220 */ /* 0x000fe20000410000 */
[----:B------:R-:W-:Y:S01]  /*2010*/  FADD.FTZ R102, R102, R219 ;  /* 0x000000db66667221 */ /* 0x000fe20000010000 */
[----:B------:R-:W-:Y:S01]  /*2020*/  FFMA.FTZ R70, R211, R219, R70 ;  /* 0x000000dbd3467223 */ /* 0x000fe20000010046 */
[----:B------:R-:W-:Y:S01]  /*2030*/  FADD.FTZ R234, R234, R17 ;  /* 0x00000011eaea7221 */ /* 0x000fe20000010000 */
[----:B------:R-:W-:Y:S01]  /*2040*/  FFMA.FTZ R235, R16, R17, R235 ;  /* 0x0000001110eb7223 */ /* 0x000fe200000100eb */
[----:B------:R-:W-:Y:S01]  /*2050*/  FMUL.FTZ R219, R176, R219 ;  /* 0x000000dbb0db7220 */ /* 0x000fe20000410000 */
[----:B------:R-:W-:Y:S01]  /*2060*/  IMAD.U32 R176, R179, 0x10000, RZ ;  /* 0x00010000b3b07824 */ /* 0x000fe200078e00ff */
[----:B------:R-:W-:Y:S01]  /*2070*/  PRMT R183, R183, 0x7632, R183 ;  /* 0x00007632b7b77816 */ /* 0x000fe200000000b7 */
[----:B------:R-:W-:Y:S01]  /*2080*/  FADD.FTZ R234, R234, R212 ;  /* 0x000000d4eaea7221 */ /* 0x000fe20000010000 */
[----:B------:R-:W-:Y:S01]  /*2090*/  FFMA.FTZ R235, R213, R212, R235 ;  /* 0x000000d4d5eb7223 */ /* 0x000fe200000100eb */
[----:B------:R-:W-:Y:S01]  /*20a0*/  FADD.FTZ R230, -R19, R176 ;  /* 0x000000b013e67221 */ /* 0x000fe20000010100 */
[----:B------:R-:W-:Y:S01]  /*20b0*/  SHF.L.U32 R176, R183, 0x10, RZ ;  /* 0x00000010b7b07819 */ /* 0x000fe200000006ff */
[----:B------:R-:W-:Y:S01]  /*20c0*/  FADD.FTZ R234, R234, R188 ;  /* 0x000000bceaea7221 */ /* 0x000fe20000010000 */
[----:B------:R-:W-:Y:S01]  /*20d0*/  FFMA.FTZ R235, R187, R188, R235 ;  /* 0x000000bcbbeb7223 */ /* 0x000fe200000100eb */
[----:B------:R-:W-:-:S02]  /*20e0*/  FMUL.FTZ R230, R21, R230 ;  /* 0x000000e615e67220 */ /* 0x000fc40000410000 */
        /* <DEDUP_REMOVED lines=13> */
.L_x_304:
[----:B------:R-:W-:Y:S05]  /*21c0*/  BSYNC.RECONVERGENT B2 ;  /* 0x0000000000027941 */ /* 0x000fea0003800200 */
.L_x_303:
        /* <DEDUP_REMOVED lines=12> */
[----:B------:R-:W-:Y:S02]  /*2290*/  SHF.L.U32 R201, R48, 0x10, RZ ;  /* 0x0000001030c97819 */ /* 0x000fe400000006ff */
[----:B------:R-:W-:Y:S02]  /*22a0*/  SHF.L.U32 R221, R50, 0x10, RZ ;  /* 0x0000001032dd7819 */ /* 0x000fe400000006ff */
[C---:B------:R-:W-:Y:S02]  /*22b0*/  PRMT R233, R51.reuse, 0x7632, R233 ;  /* 0x0000763233e97816 */ /* 0x040fe400000000e9 */
[----:B------:R-:W-:Y:S02]  /*22c0*/  SHF.L.U32 R223, R51, 0x10, RZ ;  /* 0x0000001033df7819 */ /* 0x000fe400000006ff */
[----:B------:R-:W-:Y:S02]  /*22d0*/  SHF.L.U32 R233, R233, 0x10, RZ ;  /* 0x00000010e9e97819 */ /* 0x000fe400000006ff */
[----:B0-----:R-:W-:-:S02]  /*22e0*/  PRMT R196, R48, 0x7632, R196 ;  /* 0x0000763230c47816 */ /* 0x001fc400000000c4 */
[----:B------:R-:W-:Y:S02]  /*22f0*/  SHF.L.U32 R209, R49, 0x10, RZ ;  /* 0x0000001031d17819 */ /* 0x000fe400000006ff */
[----:B------:R-:W-:Y:S02]  /*2300*/  SHF.L.U32 R196, R196, 0x10, RZ ;  /* 0x00000010c4c47819 */ /* 0x000fe400000006ff */
[----:B--2---:R-:W-:Y:S01]  /*2310*/  PRMT R198, R176, 0x7632, R198 ;  /* 0x00007632b0c67816 */ /* 0x004fe200000000c6 */
[----:B------:R-:W-:Y:S01]  /*2320*/  IMAD.U32 R220, R178, 0x10000, RZ ;  /* 0x00010000b2dc7824 */ /* 0x000fe200078e00ff */
[----:B------:R-:W-:Y:S02]  /*2330*/  SHF.L.U32 R202, R176, 0x10, RZ ;  /* 0x00000010b0ca7819 */ /* 0x000fe400000006ff */
[----:B------:R-:W-:Y:S01]  /*2340*/  PRMT R195, R177, 0x7632, R195 ;  /* 0x00007632b1c37816 */ /* 0x000fe200000000c3 */
[C---:B------:R-:W-:Y:S01]  /*2350*/  FADD.FTZ R220, -R19.reuse, R220 ;  /* 0x000000dc13dc7221 */ /* 0x040fe20000010100 */
[----:B------:R-:W-:Y:S01]  /*2360*/  PRMT R18, R178, 0x7632, R18 ;  /* 0x00007632b2127816 */ /* 0x000fe20000000012 */
[----:B------:R-:W-:Y:S01]  /*2370*/  FADD.FTZ R202, -R19, R202 ;  /* 0x000000ca13ca7221 */ /* 0x000fe20000010100 */
[----:B------:R-:W-:Y:S01]  /*2380*/  PRMT R176, R179, 0x7632, R176 ;  /* 0x00007632b3b07816 */ /* 0x000fe200000000b0 */
[----:B-----5:R-:W-:Y:S01]  /*2390*/  FMUL.FTZ R220, R21, R220 ;  /* 0x000000dc15dc7220 */ /* 0x020fe20000410000 */
[----:B------:R-:W-:Y:S01]  /*23a0*/  SHF.L.U32 R210, R177, 0x10, RZ ;  /* 0x00000010b1d27819 */ /* 0x000fe200000006ff */
[----:B------:R-:W-:Y:S01]  /*23b0*/  FMUL.FTZ R202, R21, R202 ;  /* 0x000000ca15ca7220 */ /* 0x000fe20000410000 */
[----:B------:R-:W-:-:S02]  /*23c0*/  SHF.L.U32 R222, R179, 0x10, RZ ;  /* 0x00000010b3de7819 */ /* 0x000fc400000006ff */
[----:B------:R-:W-:Y:S01]  /*23d0*/  SHF.L.U32 R198, R198, 0x10, RZ ;  /* 0x00000010c6c67819 */ /* 0x000fe200000006ff */
[----:B------:R-:W-:Y:S01]  /*23e0*/  FADD.FTZ R210, -R19, R210 ;  /* 0x000000d213d27221 */ /* 0x000fe20000010100 */
[----:B------:R-:W-:Y:S01]  /*23f0*/  SHF.L.U32 R178, R195, 0x10, RZ ;  /* 0x00000010c3b27819 */ /* 0x000fe200000006ff */
[C---:B------:R-:W-:Y:S01]  /*2400*/  FADD.FTZ R222, -R19.reuse, R222 ;  /* 0x000000de13de7221 */ /* 0x040fe20000010100 */
[----:B------:R-:W-:Y:S01]  /*2410*/  SHF.L.U32 R18, R18, 0x10, RZ ;  /* 0x0000001012127819 */ /* 0x000fe200000006ff */
[C---:B------:R-:W-:Y:S01]  /*2420*/  FADD.FTZ R198, -R19.reuse, R198 ;  /* 0x000000c613c67221 */ /* 0x040fe20000010100 */
[----:B------:R-:W-:Y:S01]  /*2430*/  SHF.L.U32 R232, R176, 0x10, RZ ;  /* 0x00000010b0e87819 */ /* 0x000fe200000006ff */
[----:B------:R-:W-:Y:S01]  /*2440*/  FADD.FTZ R176, -R19, R178 ;  /* 0x000000b213b07221 */ /* 0x000fe20000010100 */
[----:B------:R-:W-:Y:S01]  /*2450*/  FMUL.FTZ R222, R21, R222 ;  /* 0x000000de15de7220 */ /* 0x000fe20000410000 */
[----:B------:R-:W-:Y:S01]  /*2460*/  FADD.FTZ R18, -R19, R18 ;  /* 0x0000001213127221 */ /* 0x000fe20000010100 */
[----:B------:R-:W-:Y:S01]  /*2470*/  FMUL.FTZ R195, R21, R198 ;  /* 0x000000c615c37220 */ /* 0x000fe20000410000 */
[----:B------:R-:W-:Y:S01]  /*2480*/  FADD.FTZ R232, -R19, R232 ;  /* 0x000000e813e87221 */ /* 0x000fe20000010100 */
[----:B---3--:R-:W-:Y:S01]  /*2490*/  PRMT R19, R180, 0x7632, R19 ;  /* 0x00007632b4137816 */ /* 0x008fe20000000013 */
[C---:B------:R-:W-:Y:S01]  /*24a0*/  FMUL.FTZ R197, R21.reuse, R176 ;  /* 0x000000b015c57220 */ /* 0x040fe20000410000 */
[----:B------:R-:W-:Y:S01]  /*24b0*/  PRMT R176, R182, 0x7632, R176 ;  /* 0x00007632b6b07816 */ /* 0x000fe200000000b0 */
[----:B------:R-:W-:Y:S01]  /*24c0*/  FMUL.FTZ R199, R21, R18 ;  /* 0x0000001215c77220 */ /* 0x000fe20000410000 */
[----:B------:R-:W-:Y:S01]  /*24d0*/  PRMT R18, R183, 0x7632, R18 ;  /* 0x00007632b7127816 */ /* 0x000fe20000000012 */
        /* <DEDUP_REMOVED lines=8> */
[----:B------:R-:W-:Y:S01]  /*2560*/  IMAD.U32 R18, R18, 0x10000, RZ ;  /* 0x0001000012127824 */ /* 0x000fe200078e00ff */
[----:B------:R-:W-:Y:S01]  /*2570*/  PRMT R19, R50, 0x7632, R19 ;  /* 0x0000763232137816 */ /* 0x000fe20000000013 */
[----:B------:R-:W-:Y:S01]  /*2580*/  IMAD.U32 R181, R181, 0x10000, RZ ;  /* 0x00010000b5b57824 */ /* 0x000fe200078e00ff */
[----:B------:R-:W-:Y:S01]  /*2590*/  PRMT R198, R49, 0x7632, R198 ;  /* 0x0000763231c67816 */ /* 0x000fe200000000c6 */
[-C--:B------:R-:W-:Y:S01]  /*25a0*/  FMUL.FTZ R233, R233, R18.reuse ;  /* 0x00000012e9e97220 */ /* 0x080fe20000410000 */
[----:B------:R-:W-:Y:S01]  /*25b0*/  SHF.L.U32 R19, R19, 0x10, RZ ;  /* 0x0000001013137819 */ /* 0x000fe200000006ff */
[----:B------:R-:W-:Y:S01]  /*25c0*/  FADD.FTZ R111, R111, R18 ;  /* 0x000000126f6f7221 */ /* 0x000fe20000010000 */
[----:B------:R-:W-:Y:S01]  /*25d0*/  FFMA.FTZ R79, R232, R18, R79 ;  /* 0x00000012e84f7223 */ /* 0x000fe2000001004f */
[----:B------:R-:W-:Y:S01]  /*25e0*/  FADD.FTZ R109, R109, R176 ;  /* 0x000000b06d6d7221 */ /* 0x000fe20000010000 */
[-C--:B------:R-:W-:Y:S01]  /*25f0*/  FFMA.FTZ R77, R199, R176.reuse, R77 ;  /* 0x000000b0c74d7223 */ /* 0x080fe2000001004d */
[----:B------:R-:W-:Y:S01]  /*2600*/  FMUL.FTZ R200, R19, R176 ;  /* 0x000000b013c87220 */ /* 0x000fe20000410000 */
[----:B------:R-:W-:Y:S01]  /*2610*/  SHF.L.U32 R19, R180, 0x10, RZ ;  /* 0x00000010b4137819 */ /* 0x000fe200000006ff */
[----:B------:R-:W-:Y:S01]  /*2620*/  FMUL.FTZ R210, R21, R210 ;  /* 0x000000d215d27220 */ /* 0x000fe20000410000 */
[----:B------:R-:W-:Y:S01]  /*2630*/  SHF.L.U32 R198, R198, 0x10, RZ ;  /* 0x00000010c6c67819 */ /* 0x000fe200000006ff */
[----:B------:R-:W-:Y:S01]  /*2640*/  FMUL.FTZ R209, R209, R181 ;  /* 0x000000b5d1d17220 */ /* 0x000fe20000410000 */
[----:B------:R-:W-:Y:S01]  /*2650*/  FADD.FTZ R107, R107, R178 ;  /* 0x000000b26b6b7221 */ /* 0x000fe20000010000 */
[----:B------:R-:W-:Y:S01]  /*2660*/  FADD.FTZ R104, R104, R19 ;  /* 0x0000001368687221 */ /* 0x000fe20000010000 */
[-C--:B------:R-:W-:Y:S01]  /*2670*/  FFMA.FTZ R72, R202, R19.reuse, R72 ;  /* 0x00000013ca487223 */ /* 0x080fe20000010048 */
[----:B------:R-:W-:Y:S01]  /*2680*/  FMUL.FTZ R201, R201, R19 ;  /* 0x00000013c9c97220 */ /* 0x000fe20000410000 */
[----:B------:R-:W-:Y:S01]  /*2690*/  SHF.L.U32 R19, R182, 0x10, RZ ;  /* 0x00000010b6137819 */ /* 0x000fe200000006ff */
[-C--:B------:R-:W-:Y:S01]  /*26a0*/  FMUL.FTZ R198, R198, R178.reuse ;  /* 0x000000b2c6c67220 */ /* 0x080fe20000410000 */
[----:B------:R-:W-:Y:S01]  /*26b0*/  FFMA.FTZ R75, R197, R178, R75 ;  /* 0x000000b2c54b7223 */ /* 0x000fe2000001004b */
[----:B------:R-:W-:Y:S01]  /*26c0*/  FFMA.FTZ R18, R202, R201, R235 ;  /* 0x000000c9ca127223 */ /* 0x000fe200000100eb */
[----:B------:R-:W-:Y:S01]  /*26d0*/  FADD.FTZ R106, R106, R181 ;  /* 0x000000b56a6a7221 */ /* 0x000fe20000010000 */
[----:B------:R-:W-:Y:S01]  /*26e0*/  FADD.FTZ R108, R108, R19 ;  /* 0x000000136c6c7221 */ /* 0x000fe20000010000 */
[-C--:B------:R-:W-:Y:S01]  /*26f0*/  FFMA.FTZ R76, R220, R19.reuse, R76 ;  /* 0x00000013dc4c7223 */ /* 0x080fe2000001004c */
[----:B------:R-:W-:Y:S01]  /*2700*/  FMUL.FTZ R221, R221, R19 ;  /* 0x00000013dddd7220 */ /* 0x000fe20000410000 */
[----:B------:R-:W-:Y:S01]  /*2710*/  SHF.L.U32 R19, R183, 0x10, RZ ;  /* 0x00000010b7137819 */ /* 0x000fe200000006ff */
[----:B------:R-:W-:-:S04]  /*2720*/  FFMA.FTZ R74, R210, R181, R74 ;  /* 0x000000b5d24a7223 */ /* 0x000fc8000001004a */
[----:B------:R-:W-:Y:S01]  /*2730*/  FADD.FTZ R110, R110, R19 ;  /* 0x000000136e6e7221 */ /* 0x000fe20000010000 */
[-C--:B------:R-:W-:Y:S01]  /*2740*/  FFMA.FTZ R78, R222, R19.reuse, R78 ;  /* 0x00000013de4e7223 */ /* 0x080fe2000001004e */
[----:B------:R-:W-:Y:S01]  /*2750*/  FMUL.FTZ R223, R223, R19 ;  /* 0x00000013dfdf7220 */ /* 0x000fe20000410000 */
[----:B------:R-:W-:-:S04]  /*2760*/  FADD.FTZ R19, R234, R201 ;  /* 0x000000c9ea137221 */ /* 0x000fc80000010000 */
[----:B------:R-:W-:Y:S01]  /*2770*/  FADD.FTZ R176, R19, R196 ;  /* 0x000000c413b07221 */ /* 0x000fe20000010000 */
[----:B------:R-:W-:-:S03]  /*2780*/  FFMA.FTZ R19, R195, R196, R18 ;  /* 0x000000c4c3137223 */ /* 0x000fc60000010012 */
        /* <DEDUP_REMOVED lines=12> */
[----:B------:R-:W-:Y:S06]  /*2850*/  BRA `(.L_x_305) ;  /* 0x0000000000787947 */ /* 0x000fec0003800000 */
.L_x_298:
[----:B------:R-:W0:Y:S01]  /*2860*/  S2R R20, SR_TID.X ;  /* 0x0000000000147919 */ /* 0x000e220000002100 */
[----:B------:R-:W-:Y:S01]  /*2870*/  MOV R9, UR13 ;  /* 0x0000000d00097c02 */ /* 0x000fe20008000f00 */
[----:B------:R-:W-:-:S04]  /*2880*/  UISETP.NE.U32.AND UP0, UPT, UR10, URZ, UPT ;  /* 0x000000ff0a00728c */ /* 0x000fc8000bf05070 */
[----:B------:R-:W-:Y:S01]  /*2890*/  IMAD R18, R7, R9, RZ ;  /* 0x0000000907127224 */ /* 0x000fe200078e02ff */
[----:B------:R-:W-:-:S04]  /*28a0*/  UISETP.NE.AND.EX UP0, UPT, UR11, URZ, UPT, UP0 ;  /* 0x000000ff0b00728c */ /* 0x000fc8000bf05300 */
[----:B------:R-:W-:-:S04]  /*28b0*/  SHF.R.S32.HI R19, RZ, 0x1f, R18 ;  /* 0x0000001fff137819 */ /* 0x000fc80000011412 */
[----:B------:R-:W-:Y:S02]  /*28c0*/  LEA.HI R19, R19, R18, RZ, 0x3 ;  /* 0x0000001213137211 */ /* 0x000fe400078f18ff */
[----:B0-----:R-:W-:-:S04]  /*28d0*/  LOP3.LUT R20, R20, 0x1f, RZ, 0xc0, !PT ;  /* 0x0000001f14147812 */ /* 0x001fc800078ec0ff */
[----:B------:R-:W-:Y:S01]  /*28e0*/  LEA.HI.SX32 R240, R19, R20, 0x1d ;  /* 0x0000001413f07211 */ /* 0x000fe200078feaff */
[----:B------:R-:W-:Y:S06]  /*28f0*/  BRA.U !UP0, `(.L_x_305) ;  /* 0x0000000108507547 */ /* 0x000fec000b800000 */
[C---:B------:R-:W-:Y:S02]  /*2900*/  ISETP.GE.U32.AND P0, PT, R8.reuse, 0x20, PT ;  /* 0x000000200800780c */ /* 0x040fe40003f06070 */
[----:B------:R-:W-:Y:S02]  /*2910*/  ISETP.GE.U32.AND P2, PT, R8, 0x40, PT ;  /* 0x000000400800780c */ /* 0x000fe40003f46070 */
[----:B------:R-:W-:-:S09]  /*2920*/  MOV R176, R240 ;  /* 0x000000f000b07202 */ /* 0x000fd20000000f00 */
[----:B------:R-:W0:Y:S01]  /*2930*/  @P0 LDC.64 R18, c[0x0][0x438] ;  /* 0x00010e00ff120b82 */ /* 0x000e220000000a00 */
[----:B------:R-:W-:Y:S01]  /*2940*/  ISETP.GE.U32.AND P3, PT, R8, 0x60, PT ;  /* 0x000000600800780c */ /* 0x000fe20003f66070 */
[----:B0-----:R-:W-:-:S05]  /*2950*/  @P0 IMAD.WIDE.U32 R18, R176, 0x10, R18 ;  /* 0x00000010b0120825 */ /* 0x001fca00078e0012 */
[----:B------:R0:W5:Y:S01]  /*2960*/  @P0 LDG.E.128 R144, desc[UR6][R18.64] ;  /* 0x0000000612900981 */ /* 0x000162000c1e1d00 */
[----:B------:R-:W-:Y:S01]  /*2970*/  @P0 IADD3 R176, PT, PT, R176, 0x20, RZ ;  /* 0x00000020b0b00810 */ /* 0x000fe20007ffe0ff */
[----:B0-----:R-:W0:Y:S01]  /*2980*/  @P2 LDC.64 R18, c[0x0][0x438] ;  /* 0x00010e00ff122b82 */ /* 0x001e220000000a00 */
[----:B------:R-:W-:-:S03]  /*2990*/  ISETP.GE.U32.AND P0, PT, R8, 0x80, PT ;  /* 0x000000800800780c */ /* 0x000fc60003f06070 */
[----:B0-----:R-:W-:-:S05]  /*29a0*/  @P2 IMAD.WIDE.U32 R18, R176, 0x10, R18 ;  /* 0x00000010b0122825 */ /* 0x001fca00078e0012 */
[----:B------:R0:W5:Y:S01]  /*29b0*/  @P2 LDG.E.128 R24, desc[UR6][R18.64] ;  /* 0x0000000612182981 */ /* 0x000162000c1e1d00 */
[----:B------:R-:W-:Y:S01]  /*29c0*/  @P2 IADD3 R176, PT, PT, R176, 0x20, RZ ;  /* 0x00000020b0b02810 */ /* 0x000fe20007ffe0ff */
[----:B0-----:R-:W0:Y:S04]  /*29d0*/  @P3 LDC.64 R18, c[0x0][0x438] ;  /* 0x00010e00ff123b82 */ /* 0x001e280000000a00 */
[----:B0-----:R-:W-:-:S05]  /*29e0*/  @P3 IMAD.WIDE.U32 R18, R176, 0x10, R18 ;  /* 0x00000010b0123825 */ /* 0x001fca00078e0012 */
[----:B------:R0:W5:Y:S01]  /*29f0*/  @P3 LDG.E.128 R168, desc[UR6][R18.64] ;  /* 0x0000000612a83981 */ /* 0x000162000c1e1d00 */
[----:B------:R-:W-:Y:S01]  /*2a00*/  @P3 IADD3 R176, PT, PT, R176, 0x20, RZ ;  /* 0x00000020b0b03810 */ /* 0x000fe20007ffe0ff */
[----:B0-----:R-:W0:Y:S04]  /*2a10*/  @P0 LDC.64 R18, c[0x0][0x438] ;  /* 0x00010e00ff120b82 */ /* 0x001e280000000a00 */
[----:B0-----:R-:W-:-:S05]  /*2a20*/  @P0 IMAD.WIDE.U32 R18, R176, 0x10, R18 ;  /* 0x00000010b0120825 */ /* 0x001fca00078e0012 */
[----:B------:R0:W5:Y:S02]  /*2a30*/  @P0 LDG.E.128 R172, desc[UR6][R18.64] ;  /* 0x0000000612ac0981 */ /* 0x000164000c1e1d00 */
.L_x_305:
[----:B------:R-:W-:Y:S05]  /*2a40*/  BSYNC.RECONVERGENT B1 ;  /* 0x0000000000017941 */ /* 0x000fea0003800200 */
.L_x_297:
[----:B------:R-:W2:Y:S01]  /*2a50*/  LDL R180, [R1+0x10] ;  /* 0x0000100001b47983 */ /* 0x000ea20000100800 */
[----:B------:R-:W-:Y:S01]  /*2a60*/  UMOV UR4, 0xffffffff ;  /* 0xffffffff00047882 */ /* 0x000fe20000000000 */
[----:B--2---:R-:W-:Y:S02]  /*2a70*/  ISETP.GE.AND P2, PT, R180, 0x1, PT ;  /* 0x00000001b400780c */ /* 0x004fe40003f46270 */
[----:B------:R-:W-:Y:S11]  /*2a80*/  BRA.DIV UR4, `(.L_x_306) ;  /* 0x0000009204b87947 */ /* 0x000ff6000b800000 */
[----:B------:R-:W1:Y:S02]  /*2a90*/  SHFL.BFLY PT, R178, R234, 0x1, 0x1f ;  /* 0x0c201f00eab27f89 */ /* 0x000e6400000e0000 */
[----:B-1----:R-:W-:Y:S02]  /*2aa0*/  FADD.FTZ R234, R178, R234 ;  /* 0x000000eab2ea7221 */ /* 0x002fe40000010000 */
[----:B------:R-:W1:Y:S02]  /*2ab0*/  SHFL.BFLY PT, R178, R235, 0x1, 0x1f ;  /* 0x0c201f00ebb27f89 */ /* 0x000e6400000e0000 */
[----:B-1----:R-:W-:Y:S02]  /*2ac0*/  FADD.FTZ R235, R178, R235 ;  /* 0x000000ebb2eb7221 */ /* 0x002fe40000010000 */
[----:B------:R-:W1:Y:S02]  /*2ad0*/  SHFL.BFLY PT, R178, R234, 0x2, 0x1f ;  /* 0x0c401f00eab27f89 */ /* 0x000e6400000e0000 */
[----:B-1----:R-:W-:-:S02]  /*2ae0*/  FADD.FTZ R234, R234, R178 ;  /* 0x000000b2eaea7221 */ /* 0x002fc40000010000 */
        /* <DEDUP_REMOVED lines=8> */
[----:B------:R-:W1:Y:S04]  /*2b70*/  SHFL.BFLY PT, R178, R235, 0x8, 0x1f ;  /* 0x0d001f00ebb27f89 */ /* 0x000e6800000e0000 */
[----:B------:R2:W3:Y:S01]  /*2b80*/  SHFL.BFLY PT, R179, R234, 0x10, 0x1f ;  /* 0x0e001f00eab37f89 */ /* 0x0004e200000e0000 */
[----:B-1----:R-:W-:-:S05]  /*2b90*/  FADD.FTZ R235, R235, R178 ;  /* 0x000000b2ebeb7221 */ /* 0x002fca0000010000 */
[----:B0--3--:R2:W0:Y:S02]  /*2ba0*/  SHFL.BFLY PT, R18, R235, 0x10, 0x1f ;  /* 0x0e001f00eb127f89 */ /* 0x00942400000e0000 */
.L_x_425:
[----:B------:R-:W-:Y:S01]  /*2bb0*/  @P2 IADD3 R176, PT, PT, R180, -0x1, RZ ;  /* 0xffffffffb4b02810 */ /* 0x000fe20007ffe0ff */
[----:B------:R-:W-:Y:S01]  /*2bc0*/  FADD.FTZ R179, R234, R179 ;  /* 0x000000b3eab37221 */ /* 0x000fe20000010000 */
[----:B------:R-:W-:Y:S01]  /*2bd0*/  ISETP.GE.U32.AND P3, PT, R8, 0x20, PT ;  /* 0x000000200800780c */ /* 0x000fe20003f66070 */
[----:B0-----:R-:W-:Y:S01]  /*2be0*/  FADD.FTZ R18, R235, R18 ;  /* 0x00000012eb127221 */ /* 0x001fe20000010000 */
[----:B------:R-:W-:Y:S01]  /*2bf0*/  ISETP.NE.AND P0, PT, RZ, UR8, PT ;  /* 0x00000008ff007c0c */ /* 0x000fe2000bf05270 */
[----:B------:R-:W-:Y:S02]  /*2c00*/  @P2 IMAD R176, R176, R9, RZ ;  /* 0x00000009b0b02224 */ /* 0x000fe400078e02ff */
[----:B------:R-:W-:Y:S01]  /*2c10*/  FMUL.FTZ R179, R179, UR9 ;  /* 0x00000009b3b37c20 */ /* 0x000fe20008410000 */
[----:B------:R-:W-:Y:S01]  /*2c20*/  BSSY.RECONVERGENT B1, `(.L_x_307) ;  /* 0x00001f7000017945 */ /* 0x000fe20003800200 */
[----:B------:R-:W-:Y:S01]  /*2c30*/  FMUL.FTZ R177, R18, UR9 ;  /* 0x0000000912b17c20 */ /* 0x000fe20008410000 */
[----:B------:R-:W-:-:S02]  /*2c40*/  @P2 SHF.R.S32.HI R19, RZ, 0x1f, R176 ;  /* 0x0000001fff132819 */ /* 0x000fc400000114b0 */
[----:B------:R-:W-:Y:S02]  /*2c50*/  FSEL R179, R179, RZ, !P0 ;  /* 0x000000ffb3b37208 */ /* 0x000fe40004000000 */
[----:B------:R-:W-:Y:S01]  /*2c60*/  @P2 LEA.HI R19, R19, R176, RZ, 0x3 ;  /* 0x000000b013132211 */ /* 0x000fe200078f18ff */
[----:B------:R-:W-:-:S03]  /*2c70*/  IMAD.MOV.U32 R176, RZ, RZ, RZ ;  /* 0x000000ffffb07224 */ /* 0x000fc600078e00ff */
[----:B------:R-:W-:Y:S02]  /*2c80*/  @P2 LEA.HI.SX32 R176, R19, R20, 0x1d ;  /* 0x0000001413b02211 */ /* 0x000fe400078feaff */
[----:B------:R-:W-:Y:S01]  /*2c90*/  MOV R20, R240 ;  /* 0x000000f000147202 */ /* 0x000fe20000000f00 */
[----:B------:R-:W-:Y:S06]  /*2ca0*/  @!P3 BRA `(.L_x_308) ;  /* 0x0000001c00b8b947 */ /* 0x000fec0003800000 */
[----:B------:R-:W-:Y:S04]  /*2cb0*/  BSSY.RECONVERGENT B2, `(.L_x_309) ;  /* 0x0000005000027945 */ /* 0x000fe80003800200 */
[----:B------:R-:W-:Y:S05]  /*2cc0*/  @!P2 BRA `(.L_x_310) ;  /* 0x00000000000ca947 */ /* 0x000fea0003800000 */
[----:B------:R-:W0:Y:S02]  /*2cd0*/  LDC.64 R164, c[0x0][0x390] ;  /* 0x0000e400ffa47b82 */ /* 0x000e240000000a00 */
[----:B0-----:R-:W-:-:S06]  /*2ce0*/  IMAD.WIDE.U32 R164, R176, 0x10, R164 ;  /* 0x00000010b0a47825 */ /* 0x001fcc00078e00a4 */
[----:B------:R-:W5:Y:S02]  /*2cf0*/  LDG.E.128 R164, desc[UR6][R164.64] ;  /* 0x00000006a4a47981 */ /* 0x000f64000c1e1d00 */
.L_x_310:
[----:B------:R-:W-:Y:S05]  /*2d00*/  BSYNC.RECONVERGENT B2 ;  /* 0x0000000000027941 */ /* 0x000fea0003800200 */
.L_x_309:
[----:B------:R-:W-:Y:S01]  /*2d10*/  UISETP.NE.U32.AND UP0, UPT, UR10, URZ, UPT ;  /* 0x000000ff0a00728c */ /* 0x000fe2000bf05070 */
[----:B------:R-:W-:Y:S03]  /*2d20*/  BSSY.RECONVERGENT B2, `(.L_x_311) ;  /* 0x00001dc000027945 */ /* 0x000fe60003800200 */
[----:B------:R-:W-:-:S09]  /*2d30*/  UISETP.NE.AND.EX UP0, UPT, UR11, URZ, UPT, UP0 ;  /* 0x000000ff0b00728c */ /* 0x000fd2000bf05300 */
[----:B------:R-:W-:Y:S05]  /*2d40*/  BRA.U UP0, `(.L_x_312) ;  /* 0x0000000d00cc7547 */ /* 0x000fea000b800000 */
[----:B------:R-:W-:Y:S02]  /*2d50*/  MOV R18, UR14 ;  /* 0x0000000e00127c02 */ /* 0x000fe40008000f00 */
[----:B------:R-:W-:Y:S02]  /*2d60*/  MOV R19, UR15 ;  /* 0x0000000f00137c02 */ /* 0x000fe40008000f00 */
[----:B------:R-:W-:-:S04]  /*2d70*/  ISETP.NE.U32.AND P0, PT, R18, RZ, PT ;  /* 0x000000ff1200720c */ /* 0x000fc80003f05070 */
[----:B------:R-:W-:-:S13]  /*2d80*/  ISETP.NE.AND.EX P0, PT, R19, RZ, PT, P0 ;  /* 0x000000ff1300720c */ /* 0x000fda0003f05300 */
[----:B------:R-:W-:Y:S05]  /*2d90*/  @P0 BRA `(.L_x_313) ;  /* 0x0000000400fc0947 */ /* 0x000fea0003800000 */
[----:B------:R-:W-:Y:S04]  /*2da0*/  BSSY.RECONVERGENT B3, `(.L_x_314) ;  /* 0x000000e000037945 */ /* 0x000fe80003800200 */
[----:B------:R-:W-:Y:S05]  /*2db0*/  @!P2 BRA `(.L_x_315) ;  /* 0x000000000030a947 */ /* 0x000fea0003800000 */
[----:B------:R-:W-:Y:S01]  /*2dc0*/  FFMA.FTZ R178, R0, R177, R179 ;  /* 0x000000b100b27223 */ /* 0x000fe200000100b3 */
[----:B------:R-:W-:Y:S02]  /*2dd0*/  ISETP.GT.AND P0, PT, R22, RZ, PT ;  /* 0x000000ff1600720c */ /* 0x000fe40003f04270 */
[----:B-----5:R-:W-:Y:S01]  /*2de0*/  SHF.L.U32 R180, R164, 0x10, RZ ;  /* 0x00000010a4b47819 */ /* 0x020fe200000006ff */
[----:B------:R-:W-:-:S04]  /*2df0*/  FADD.FTZ R178, R6, -R178 ;  /* 0x800000b206b27221 */ /* 0x000fc80000010000 */
[----:B------:R-:W-:-:S05]  /*2e00*/  FMUL.FTZ R178, R21, R178 ;  /* 0x000000b215b27220 */ /* 0x000fca0000410000 */
[----:B------:R-:W-:-:S05]  /*2e10*/  FSEL R178, R178, RZ, P0 ;  /* 0x000000ffb2b27208 */ /* 0x000fca0000000000 */
[----:B------:R-:W-:-:S04]  /*2e20*/  FMUL.FTZ R178, R178, UR12 ;  /* 0x0000000cb2b27c20 */ /* 0x000fc80008410000 */
[----:B------:R-:W-:Y:S01]  /*2e30*/  FFMA.FTZ R112, R178, R180, R112 ;  /* 0x000000b4b2707223 */ /* 0x000fe20000010070 */
[----:B------:R-:W-:-:S05]  /*2e40*/  SHF.L.U32 R180, R28, 0x10, RZ ;  /* 0x000000101cb47819 */ /* 0x000fca00000006ff */
[----:B------:R-:W-:-:S05]  /*2e50*/  FMUL.FTZ R178, R178, R180 ;  /* 0x000000b4b2b27220 */ /* 0x000fca0000410000 */
[----:B------:R-:W-:-:S04]  /*2e60*/  F2FP.BF16.F32.PACK_AB R178, RZ, R178 ;  /* 0x000000b2ffb2723e */ /* 0x000fc800000010ff */
[----:B------:R-:W-:-:S07]  /*2e70*/  PRMT R148, R178, 0x7610, R148 ;  /* 0x00007610b2947816 */ /* 0x000fce0000000094 */
.L_x_315:
[----:B------:R-:W-:Y:S05]  /*2e80*/  BSYNC.RECONVERGENT B3 ;  /* 0x0000000000037941 */ /* 0x000fea0003800200 */
.L_x_314:
[----:B------:R-:W-:Y:S04]  /*2e90*/  BSSY.RECONVERGENT B3, `(.L_x_316) ;  /* 0x0000010000037945 */ /* 0x000fe80003800200 */
[----:B------:R-:W-:Y:S05]  /*2ea0*/  @!P2 BRA `(.L_x_317) ;  /* 0x000000000038a947 */ /* 0x000fea0003800000 */
[----:B------:R-:W3:Y:S01]  /*2eb0*/  LDL R181, [R1] ;  /* 0x0000000001b57983 */ /* 0x000ee20000100800 */
[----:B------:R-:W-:Y:S01]  /*2ec0*/  FFMA.FTZ R178, R194, R177, R179 ;  /* 0x000000b1c2b27223 */ /* 0x000fe200000100b3 */
[----:B------:R-:W-:-:S03]  /*2ed0*/  ISETP.GT.AND P0, PT, R22, RZ, PT ;  /* 0x000000ff1600720c */ /* 0x000fc60003f04270 */
[----:B------:R-:W-:-:S04]  /*2ee0*/  FADD.FTZ R178, R193, -R178 ;  /* 0x800000b2c1b27221 */ /* 0x000fc80000010000 */
[----:B-----5:R-:W-:-:S05]  /*2ef0*/  FMUL.FTZ R178, R21, R178 ;  /* 0x000000b215b27220 */ /* 0x020fca0000410000 */
[----:B------:R-:W-:Y:S02]  /*2f00*/  FSEL R180, R178, RZ, P0 ;  /* 0x000000ffb2b47208 */ /* 0x000fe40000000000 */
[----:B------:R-:W-:-:S03]  /*2f10*/  PRMT R178, R164, 0x7632, R178 ;  /* 0x00007632a4b27816 */ /* 0x000fc600000000b2 */
[----:B------:R-:W-:Y:S01]  /*2f20*/  FMUL.FTZ R180, R180, UR12 ;  /* 0x0000000cb4b47c20 */ /* 0x000fe20008410000 */
[----:B------:R-:W-:-:S05]  /*2f30*/  SHF.L.U32 R178, R178, 0x10, RZ ;  /* 0x00000010b2b27819 */ /* 0x000fca00000006ff */
[----:B------:R-:W-:Y:S01]  /*2f40*/  FFMA.FTZ R113, R180, R178, R113 ;  /* 0x000000b2b4717223 */ /* 0x000fe20000010071 */
[----:B---3--:R-:W-:-:S04]  /*2f50*/  IMAD.U32 R178, R181, 0x10000, RZ ;  /* 0x00010000b5b27824 */ /* 0x008fc800078e00ff */
[----:B------:R-:W-:-:S05]  /*2f60*/  FMUL.FTZ R178, R180, R178 ;  /* 0x000000b2b4b27220 */ /* 0x000fca0000410000 */
[----:B------:R-:W-:-:S04]  /*2f70*/  F2FP.BF16.F32.PACK_AB R178, RZ, R178 ;  /* 0x000000b2ffb2723e */ /* 0x000fc800000010ff */
[----:B------:R-:W-:-:S07]  /*2f80*/  PRMT R148, R148, 0x5410, R178 ;  /* 0x0000541094947816 */ /* 0x000fce00000000b2 */
.L_x_317:
[----:B------:R-:W-:Y:S05]  /*2f90*/  BSYNC.RECONVERGENT B3 ;  /* 0x0000000000037941 */ /* 0x000fea0003800200 */
.L_x_316:
        /* <DEDUP_REMOVED lines=14> */
.L_x_319:
[----:B------:R-:W-:Y:S05]  /*3080*/  BSYNC.RECONVERGENT B3 ;  /* 0x0000000000037941 */ /* 0x000fea0003800200 */
.L_x_318:
[----:B------:R-:W-:Y:S04]  /*3090*/  BSSY.RECONVERGENT B3, `(.L_x_320) ;  /* 0x0000010000037945 */ /* 0x000fe80003800200 */
[----:B------:R-:W-:Y:S05]  /*30a0*/  @!P2 BRA `(.L_x_321) ;  /* 0x000000000038a947 */ /* 0x000fea0003800000 */
[----:B------:R-:W3:Y:S01]  /*30b0*/  LDL R181, [R1+0x4] ;  /* 0x0000040001b57983 */ /* 0x000ee20000100800 */
        /* <DEDUP_REMOVED lines=9> */
[----:B---3--:R-:W-:-:S05]  /*3150*/  SHF.L.U32 R178, R181, 0x10, RZ ;  /* 0x00000010b5b27819 */ /* 0x008fca00000006ff */
[----:B------:R-:W-:-:S05]  /*3160*/  FMUL.FTZ R178, R180, R178 ;  /* 0x000000b2b4b27220 */ /* 0x000fca0000410000 */
[----:B------:R-:W-:-:S04]  /*3170*/  F2FP.BF16.F32.PACK_AB R178, RZ, R178 ;  /* 0x000000b2ffb2723e */ /* 0x000fc800000010ff */
[----:B------:R-:W-:-:S07]  /*3180*/  PRMT R149, R149, 0x5410, R178 ;  /* 0x0000541095957816 */ /* 0x000fce00000000b2 */
.L_x_321:
[----:B------:R-:W-:Y:S05]  /*3190*/  BSYNC.RECONVERGENT B3 ;  /* 0x0000000000037941 */ /* 0x000fea0003800200 */
.L_x_320:
        /* <DEDUP_REMOVED lines=14> */
.L_x_323:
[----:B------:R-:W-:Y:S05]  /*3280*/  BSYNC.RECONVERGENT B3 ;  /* 0x0000000000037941 */ /* 0x000fea0003800200 */
.L_x_322:
        /* <DEDUP_REMOVED lines=9> */
[----:B------:R-:W-:Y:S02]  /*3320*/  FMUL.FTZ R180, R180, UR12 ;  /* 0x0000000cb4b47c20 */ /* 0x000fe40008410000 */
[----:B------:R-:W-:-:S04]  /*3330*/  IMAD.U32 R178, R178, 0x10000, RZ ;  /* 0x00010000b2b27824 */ /* 0x000fc800078e00ff */
[----:B------:R-:W-:Y:S01]  /*3340*/  FFMA.FTZ R117, R180, R178, R117 ;  /* 0x000000b2b4757223 */ /* 0x000fe20000010075 */
[----:B---3--:R-:W-:-:S05]  /*3350*/  SHF.L.U32 R178, R181, 0x10, RZ ;  /* 0x00000010b5b27819 */ /* 0x008fca00000006ff */
[----:B------:R-:W-:-:S05]  /*3360*/  FMUL.FTZ R178, R180, R178 ;  /* 0x000000b2b4b27220 */ /* 0x000fca0000410000 */
[----:B------:R-:W-:-:S04]  /*3370*/  F2FP.BF16.F32.PACK_AB R178, RZ, R178 ;  /* 0x000000b2ffb2723e */ /* 0x000fc800000010ff */
[----:B------:R-:W-:-:S07]  /*3380*/  PRMT R150, R150, 0x5410, R178 ;  /* 0x0000541096967816 */ /* 0x000fce00000000b2 */
.L_x_325:
[----:B------:R-:W-:Y:S05]  /*3390*/  BSYNC.RECONVERGENT B3 ;  /* 0x0000000000037941 */ /* 0x000fea0003800200 */
.L_x_324:
        /* <DEDUP_REMOVED lines=14> */
.L_x_327:
[----:B------:R-:W-:Y:S05]  /*3480*/  BSYNC.RECONVERGENT B3 ;  /* 0x0000000000037941 */ /* 0x000fea0003800200 */
.L_x_326:
        /* <DEDUP_REMOVED lines=14> */
[----:B------:R-:W-:Y:S01]  /*3570*/  PRMT R151, R151, 0x5410, R178 ;  /* 0x0000541097977816 */ /* 0x000fe200000000b2 */
[----:B------:R-:W-:Y:S06]  /*3580*/  BRA `(.L_x_328) ;  /* 0x0000001400547947 */ /* 0x000fec0003800000 */
.L_x_313:
[----:B------:R-:W3:Y:S01]  /*3590*/  LDL R183, [R1] ;  /* 0x0000000001b77983 */ /* 0x000ee20000100800 */
[----:B------:R-:W0:Y:S03]  /*35a0*/  @P2 LDC R161, c[0x0][0x40c] ;  /* 0x00010300ffa12b82 */ /* 0x000e260000000800 */
[----:B------:R-:W4:Y:S04]  /*35b0*/  LDL R181, [R1+0x8] ;  /* 0x0000080001b57983 */ /* 0x000f280000100800 */
[----:B------:R-:W2:Y:S01]  /*35c0*/  LDL R182, [R1+0x4] ;  /* 0x0000040001b67983 */ /* 0x000ea20000100800 */
[-CC-:B------:R-:W-:Y:S01]  /*35d0*/  FFMA.FTZ R163, R0, R177.reuse, R179.reuse ;  /* 0x000000b100a37223 */ /* 0x180fe200000100b3 */
[----:B------:R-:W-:Y:S01]  /*35e0*/  ISETP.GT.AND P0, PT, R22, RZ, PT ;  /* 0x000000ff1600720c */ /* 0x000fe20003f04270 */
[----:B------:R-:W-:Y:S01]  /*35f0*/  FFMA.FTZ R178, R194, R177, R179 ;  /* 0x000000b1c2b27223 */ /* 0x000fe200000100b3 */
[----:B------:R-:W-:Y:S01]  /*3600*/  @P2 SHF.L.U32 R162, R28, 0x10, RZ ;  /* 0x000000101ca22819 */ /* 0x000fe200000006ff */
[----:B------:R-:W-:Y:S01]  /*3610*/  FADD.FTZ R160, R6, -R163 ;  /* 0x800000a306a07221 */ /* 0x000fe20000010000 */
[----:B-----5:R-:W-:-:S02]  /*3620*/  @P2 IMAD.U32 R163, R164, 0x10000, RZ ;  /* 0x00010000a4a32824 */ /* 0x020fc400078e00ff */
[----:B------:R-:W-:Y:S01]  /*3630*/  FADD.FTZ R178, R193, -R178 ;  /* 0x800000b2c1b27221 */ /* 0x000fe20000010000 */
[----:B------:R-:W-:Y:S01]  /*3640*/  FFMA.FTZ R180, R5, R177, R179 ;  /* 0x000000b105b47223 */ /* 0x000fe200000100b3 */
[C---:B------:R-:W-:Y:S02]  /*3650*/  FMUL.FTZ R160, R21.reuse, R160 ;  /* 0x000000a015a07220 */ /* 0x040fe40000410000 */
[C---:B------:R-:W-:Y:S01]  /*3660*/  FMUL.FTZ R178, R21.reuse, R178 ;  /* 0x000000b215b27220 */ /* 0x040fe20000410000 */
[----:B------:R-:W-:Y:S02]  /*3670*/  FADD.FTZ R180, R4, -R180 ;  /* 0x800000b404b47221 */ /* 0x000fe40000010000 */
[----:B------:R-:W-:Y:S02]  /*3680*/  FSEL R160, R160, RZ, P0 ;  /* 0x000000ffa0a07208 */ /* 0x000fe40000000000 */
[----:B------:R-:W-:Y:S01]  /*3690*/  FSEL R178, R178, RZ, P0 ;  /* 0x000000ffb2b27208 */ /* 0x000fe20000000000 */
[----:B------:R-:W-:-:S02]  /*36a0*/  FMUL.FTZ R180, R21, R180 ;  /* 0x000000b415b47220 */ /* 0x000fc40000410000 */
[-C--:B0-----:R-:W-:Y:S01]  /*36b0*/  @P2 FMUL.FTZ R161, R161, R160.reuse ;  /* 0x000000a0a1a12220 */ /* 0x081fe20000410000 */
[----:B------:R-:W-:Y:S02]  /*36c0*/  F2FP.BF16.F32.PACK_AB R160, R178, R160 ;  /* 0x000000a0b2a0723e */ /* 0x000fe400000010ff */
[----:B------:R-:W-:Y:S01]  /*36d0*/  FSEL R180, R180, RZ, P0 ;  /* 0x000000ffb4b47208 */ /* 0x000fe20000000000 */
[-C--:B------:R-:W-:Y:S01]  /*36e0*/  @P2 FMUL.FTZ R162, R162, R161.reuse ;  /* 0x000000a1a2a22220 */ /* 0x080fe20000410000 */
[----:B------:R-:W-:Y:S01]  /*36f0*/  @P2 FFMA.FTZ R112, R163, R161, R112 ;  /* 0x000000a1a3702223 */ /* 0x000fe20000010070 */
[----:B------:R-:W-:-:S03]  /*3700*/  @P2 PRMT R163, R164, 0x7632, R163 ;  /* 0x00007632a4a32816 */ /* 0x000fc600000000a3 */
[----:B------:R-:W-:Y:S02]  /*3710*/  @P2 F2FP.BF16.F32.PACK_AB R161, RZ, R162 ;  /* 0x000000a2ffa1223e */ /* 0x000fe400000010ff */
[----:B------:R-:W0:Y:S01]  /*3720*/  @P2 LDC R162, c[0x0][0x40c] ;  /* 0x00010300ffa22b82 */ /* 0x000e220000000800 */
[----:B------:R-:W-:Y:S02]  /*3730*/  @P2 SHF.L.U32 R163, R163, 0x10, RZ ;  /* 0x00000010a3a32819 */ /* 0x000fe400000006ff */
[----:B------:R-:W-:-:S05]  /*3740*/  @P2 PRMT R148, R161, 0x7610, R148 ;  /* 0x00007610a1942816 */ /* 0x000fca0000000094 */
[----:B------:R-:W1:Y:S01]  /*3750*/  @P2 LDC R161, c[0x0][0x40c] ;  /* 0x00010300ffa12b82 */ /* 0x000e620000000800 */
[----:B0-----:R-:W-:-:S04]  /*3760*/  @P2 FMUL.FTZ R162, R162, R178 ;  /* 0x000000b2a2a22220 */ /* 0x001fc80000410000 */
[----:B------:R-:W-:Y:S01]  /*3770*/  @P2 FFMA.FTZ R113, R162, R163, R113 ;  /* 0x000000a3a2712223 */ /* 0x000fe20000010071 */
[----:B-1----:R-:W-:Y:S01]  /*3780*/  @P2 FMUL.FTZ R161, R161, R180 ;  /* 0x000000b4a1a12220 */ /* 0x002fe20000410000 */
[----:B---3--:R-:W-:Y:S02]  /*3790*/  @P2 SHF.L.U32 R163, R183, 0x10, RZ ;  /* 0x00000010b7a32819 */ /* 0x008fe400000006ff */
[----:B----4-:R-:W-:-:S03]  /*37a0*/  MOV R183, R181 ;  /* 0x000000b500b77202 */ /* 0x010fc60000000f00 */
[----:B------:R-:W-:Y:S01]  /*37b0*/  @P2 FMUL.FTZ R163, R163, R162 ;  /* 0x000000a2a3a32220 */ /* 0x000fe20000410000 */
[----:B------:R-:W-:Y:S01]  /*37c0*/  @P2 SHF.L.U32 R162, R165, 0x10, RZ ;  /* 0x00000010a5a22819 */ /* 0x000fe200000006ff */
[----:B------:R-:W-:-:S04]  /*37d0*/  FFMA.FTZ R181, R208, R177, R179 ;  /* 0x000000b1d0b57223 */ /* 0x000fc800000100b3 */
[----:B------:R-:W-:Y:S01]  /*37e0*/  @P2 FFMA.FTZ R114, R162, R161, R114 ;  /* 0x000000a1a2722223 */ /* 0x000fe20000010072 */
[----:B------:R-:W-:Y:S01]  /*37f0*/  @P2 SHF.L.U32 R162, R29, 0x10, RZ ;  /* 0x000000101da22819 */ /* 0x000fe200000006ff */
[----:B------:R-:W-:-:S04]  /*3800*/  FADD.FTZ R181, R207, -R181 ;  /* 0x800000b5cfb57221 */ /* 0x000fc80000010000 */
[----:B------:R-:W-:Y:S01]  /*3810*/  @P2 FMUL.FTZ R162, R162, R161 ;  /* 0x000000a1a2a22220 */ /* 0x000fe20000410000 */
[----:B------:R-:W-:Y:S01]  /*3820*/  @P2 F2FP.BF16.F32.PACK_AB R161, RZ, R163 ;  /* 0x000000a3ffa1223e */ /* 0x000fe200000010ff */
[----:B------:R-:W-:-:S03]  /*3830*/  FMUL.FTZ R181, R21, R181 ;  /* 0x000000b515b57220 */ /* 0x000fc60000410000 */
[----:B------:R-:W-:Y:S02]  /*3840*/  @P2 F2FP.BF16.F32.PACK_AB R163, RZ, R162 ;  /* 0x000000a2ffa3223e */ /* 0x000fe400000010ff */
[----:B------:R-:W0:Y:S01]  /*3850*/  @P2 LDC R162, c[0x0][0x40c] ;  /* 0x00010300ffa22b82 */ /* 0x000e220000000800 */
[----:B------:R-:W-:Y:S02]  /*3860*/  @P2 PRMT R148, R148, 0x5410, R161 ;  /* 0x0000541094942816 */ /* 0x000fe400000000a1 */
[----:B------:R-:W-:Y:S02]  /*3870*/  @P2 PRMT R149, R163, 0x7610, R149 ;  /* 0x00007610a3952816 */ /* 0x000fe40000000095 */
[----:B------:R-:W-:Y:S02]  /*3880*/  FSEL R161, R181, RZ, P0 ;  /* 0x000000ffb5a17208 */ /* 0x000fe40000000000 */
[----:B------:R-:W-:Y:S02]  /*3890*/  @P2 PRMT R163, R165, 0x7632, R163 ;  /* 0x00007632a5a32816 */ /* 0x000fe400000000a3 */
[----:B------:R-:W-:-:S02]  /*38a0*/  @P2 SHF.L.U32 R181, R166, 0x10, RZ ;  /* 0x00000010a6b52819 */ /* 0x000fc400000006ff */
[----:B------:R-:W-:Y:S01]  /*38b0*/  @P2 SHF.L.U32 R163, R163, 0x10, RZ ;  /* 0x00000010a3a32819 */ /* 0x000fe200000006ff */
[----:B0-----:R-:W-:Y:S01]  /*38c0*/  @P2 FMUL.FTZ R162, R162, R161 ;  /* 0x000000a1a2a22220 */ /* 0x001fe20000410000 */
[----:B------:R-:W-:Y:S01]  /*38d0*/  F2FP.BF16.F32.PACK_AB R161, R161, R180 ;  /* 0x000000b4a1a1723e */ /* 0x000fe200000010ff */
[----:B------:R-:W-:Y:S02]  /*38e0*/  FFMA.FTZ R180, R226, R177, R179 ;  /* 0x000000b1e2b47223 */ /* 0x000fe400000100b3 */
[----:B------:R-:W-:Y:S01]  /*38f0*/  @P2 FFMA.FTZ R115, R162, R163, R115 ;  /* 0x000000a3a2732223 */ /* 0x000fe20000010073 */
[----:B--2---:R-:W-:Y:S02]  /*3900*/  @P2 IMAD.U32 R163, R182, 0x10000, RZ ;  /* 0x00010000b6a32824 */ /* 0x004fe400078e00ff */
[----:B------:R-:W-:Y:S01]  /*3910*/  FADD.FTZ R180, R227, -R180 ;  /* 0x800000b4e3b47221 */ /* 0x000fe20000010000 */
[----:B------:R-:W0:Y:S01]  /*3920*/  @P2 LDC R182, c[0x0][0x40c] ;  /* 0x00010300ffb62b82 */ /* 0x000e220000000800 */
[----:B------:R-:W-:-:S02]  /*3930*/  @P2 FMUL.FTZ R162, R163, R162 ;  /* 0x000000a2a3a22220 */ /* 0x000fc40000410000 */
[----:B------:R-:W-:-:S03]  /*3940*/  FMUL.FTZ R180, R21, R180 ;  /* 0x000000b415b47220 */ /* 0x000fc60000410000 */
[----:B------:R-:W-:Y:S02]  /*3950*/  @P2 F2FP.BF16.F32.PACK_AB R162, RZ, R162 ;  /* 0x000000a2ffa2223e */ /* 0x000fe400000010ff */
[----:B------:R-:W1:Y:S01]  /*3960*/  @P2 LDC R163, c[0x0][0x40c] ;  /* 0x00010300ffa32b82 */ /* 0x000e620000000800 */
[----:B------:R-:W-:Y:S02]  /*3970*/  FSEL R180, R180, RZ, P0 ;  /* 0x000000ffb4b47208 */ /* 0x000fe40000000000 */
[----:B------:R-:W-:Y:S01]  /*3980*/  @P2 PRMT R149, R149, 0x5410, R162 ;  /* 0x0000541095952816 */ /* 0x000fe200000000a2 */
[----:B------:R-:W-:-:S04]  /*3990*/  FFMA.FTZ R162, R3, R177, R179 ;  /* 0x000000b103a27223 */ /* 0x000fc800000100b3 */
[----:B------:R-:W-:-:S04]  /*39a0*/  FADD.FTZ R162, R2, -R162 ;  /* 0x800000a202a27221 */ /* 0x000fc80000010000 */
[----:B------:R-:W-:-:S05]  /*39b0*/  FMUL.FTZ R162, R21, R162 ;  /* 0x000000a215a27220 */ /* 0x000fca0000410000 */
[----:B------:R-:W-:-:S05]  /*39c0*/  FSEL R162, R162, RZ, P0 ;  /* 0x000000ffa2a27208 */ /* 0x000fca0000000000 */
[----:B-1----:R-:W-:-:S04]  /*39d0*/  @P2 FMUL.FTZ R163, R163, R162 ;  /* 0x000000a2a3a32220 */ /* 0x002fc80000410000 */
[----:B------:R-:W-:Y:S01]  /*39e0*/  @P2 FFMA.FTZ R116, R181, R163, R116 ;  /* 0x000000a3b5742223 */ /* 0x000fe20000010074 */
[----:B------:R-:W-:-:S05]  /*39f0*/  @P2 SHF.L.U32 R181, R30, 0x10, RZ ;  /* 0x000000101eb52819 */ /* 0x000fca00000006ff */
[----:B------:R-:W-:-:S05]  /*3a00*/  @P2 FMUL.FTZ R163, R181, R163 ;  /* 0x000000a3b5a32220 */ /* 0x000fca0000410000 */
[----:B------:R-:W-:-:S04]  /*3a10*/  @P2 F2FP.BF16.F32.PACK_AB R163, RZ, R163 ;  /* 0x000000a3ffa3223e */ /* 0x000fc800000010ff */
[----:B------:R-:W-:Y:S01]  /*3a20*/  @P2 PRMT R150, R163, 0x7610, R150 ;  /* 0x00007610a3962816 */ /* 0x000fe20000000096 */
[----:B------:R-:W-:-:S04]  /*3a30*/  FFMA.FTZ R163, R224, R177, R179 ;  /* 0x000000b1e0a37223 */ /* 0x000fc800000100b3 */
[----:B------:R-:W-:-:S04]  /*3a40*/  FADD.FTZ R163, R225, -R163 ;  /* 0x800000a3e1a37221 */ /* 0x000fc80000010000 */
[----:B------:R-:W-:-:S05]  /*3a50*/  FMUL.FTZ R163, R21, R163 ;  /* 0x000000a315a37220 */ /* 0x000fca0000410000 */
[----:B------:R-:W-:Y:S02]  /*3a60*/  FSEL R181, R163, RZ, P0 ;  /* 0x000000ffa3b57208 */ /* 0x000fe40000000000 */
[----:B------:R-:W-:Y:S02]  /*3a70*/  @P2 PRMT R163, R166, 0x7632, R163 ;  /* 0x00007632a6a32816 */ /* 0x000fe400000000a3 */
[----:B------:R-:W-:Y:S01]  /*3a80*/  F2FP.BF16.F32.PACK_AB R162, R181, R162 ;  /* 0x000000a2b5a2723e */ /* 0x000fe200000010ff */
[----:B0-----:R-:W-:Y:S01]  /*3a90*/  @P2 FMUL.FTZ R182, R182, R181 ;  /* 0x000000b5b6b62220 */ /* 0x001fe20000410000 */
[----:B------:R-:W-:-:S05]  /*3aa0*/  @P2 SHF.L.U32 R163, R163, 0x10, RZ ;  /* 0x00000010a3a32819 */ /* 0x000fca00000006ff */
[----:B------:R-:W-:Y:S01]  /*3ab0*/  @P2 FFMA.FTZ R117, R182, R163, R117 ;  /* 0x000000a3b6752223 */ /* 0x000fe20000010075 */
[----:B------:R-:W-:Y:S02]  /*3ac0*/  @P2 SHF.L.U32 R163, R183, 0x10, RZ ;  /* 0x00000010b7a32819 */ /* 0x000fe400000006ff */
[----:B------:R-:W-:-:S03]  /*3ad0*/  @P2 SHF.L.U32 R183, R167, 0x10, RZ ;  /* 0x00000010a7b72819 */ /* 0x000fc600000006ff */
[----:B------:R-:W-:Y:S02]  /*3ae0*/  @P2 FMUL.FTZ R163, R163, R182 ;  /* 0x000000b6a3a32220 */ /* 0x000fe40000410000 */
[----:B------:R-:W0:Y:S03]  /*3af0*/  @P2 LDC R182, c[0x0][0x40c] ;  /* 0x00010300ffb62b82 */ /* 0x000e260000000800 */
[----:B------:R-:W-:-:S04]  /*3b00*/  @P2 F2FP.BF16.F32.PACK_AB R163, RZ, R163 ;  /* 0x000000a3ffa3223e */ /* 0x000fc800000010ff */
[----:B------:R-:W-:Y:S01]  /*3b10*/  @P2 PRMT R150, R150, 0x5410, R163 ;  /* 0x0000541096962816 */ /* 0x000fe200000000a3 */
[----:B------:R-:W-:-:S04]  /*3b20*/  FFMA.FTZ R163, R186, R177, R179 ;  /* 0x000000b1baa37223 */ /* 0x000fc800000100b3 */
[----:B------:R-:W-:-:S04]  /*3b30*/  FADD.FTZ R163, R185, -R163 ;  /* 0x800000a3b9a37221 */ /* 0x000fc80000010000 */
[----:B------:R-:W-:-:S05]  /*3b40*/  FMUL.FTZ R163, R21, R163 ;  /* 0x000000a315a37220 */ /* 0x000fca0000410000 */
[----:B------:R-:W-:-:S05]  /*3b50*/  FSEL R163, R163, RZ, P0 ;  /* 0x000000ffa3a37208 */ /* 0x000fca0000000000 */
[-C--:B0-----:R-:W-:Y:S01]  /*3b60*/  @P2 FMUL.FTZ R182, R182, R163.reuse ;  /* 0x000000a3b6b62220 */ /* 0x081fe20000410000 */
[----:B------:R-:W-:-:S03]  /*3b70*/  F2FP.BF16.F32.PACK_AB R163, R180, R163 ;  /* 0x000000a3b4a3723e */ /* 0x000fc600000010ff */
[----:B------:R-:W-:Y:S01]  /*3b80*/  @P2 FFMA.FTZ R118, R183, R182, R118 ;  /* 0x000000b6b7762223 */ /* 0x000fe20000010076 */
[----:B------:R-:W-:-:S05]  /*3b90*/  @P2 SHF.L.U32 R183, R31, 0x10, RZ ;  /* 0x000000101fb72819 */ /* 0x000fca00000006ff */
[----:B------:R-:W-:-:S05]  /*3ba0*/  @P2 FMUL.FTZ R182, R183, R182 ;  /* 0x000000b6b7b62220 */ /* 0x000fca0000410000 */
[----:B------:R-:W-:-:S04]  /*3bb0*/  @P2 F2FP.BF16.F32.PACK_AB R182, RZ, R182 ;  /* 0x000000b6ffb6223e */ /* 0x000fc800000010ff */
[----:B------:R-:W-:Y:S01]  /*3bc0*/  @P2 PRMT R151, R182, 0x7610, R151 ;  /* 0x00007610b6972816 */ /* 0x000fe20000000097 */
[----:B------:R-:W-:Y:S06]  /*3bd0*/  @!P2 BRA `(.L_x_328) ;  /* 0x0000000c00c0a947 */ /* 0x000fec0003800000 */
[----:B------:R-:W2:Y:S01]  /*3be0*/  LDL R217, [R1+0xc] ;  /* 0x00000c0001d97983 */ /* 0x000ea20000100800 */
[----:B------:R-:W-:Y:S01]  /*3bf0*/  PRMT R178, R167, 0x7632, R178 ;  /* 0x00007632a7b27816 */ /* 0x000fe200000000b2 */
[----:B------:R-:W-:-:S04]  /*3c00*/  FMUL.FTZ R180, R180, UR12 ;  /* 0x0000000cb4b47c20 */ /* 0x000fc80008410000 */
[----:B------:R-:W-:-:S04]  /*3c10*/  IMAD.U32 R178, R178, 0x10000, RZ ;  /* 0x00010000b2b27824 */ /* 0x000fc800078e00ff */
[----:B------:R-:W-:Y:S01]  /*3c20*/  FFMA.FTZ R119, R180, R178, R119 ;  /* 0x000000b2b4777223 */ /* 0x000fe20000010077 */
[----:B--2---:R-:W-:-:S05]  /*3c30*/  SHF.L.U32 R178, R217, 0x10, RZ ;  /* 0x00000010d9b27819 */ /* 0x004fca00000006ff */
[----:B------:R-:W-:-:S05]  /*3c40*/  FMUL.FTZ R178, R178, R180 ;  /* 0x000000b4b2b27220 */ /* 0x000fca0000410000 */
[----:B------:R-:W-:-:S04]  /*3c50*/  F2FP.BF16.F32.PACK_AB R178, RZ, R178 ;  /* 0x000000b2ffb2723e */ /* 0x000fc800000010ff */
[----:B------:R-:W-:Y:S01]  /*3c60*/  PRMT R151, R151, 0x5410, R178 ;  /* 0x0000541097977816 */ /* 0x000fe200000000b2 */
[----:B------:R-:W-:Y:S06]  /*3c70*/  BRA `(.L_x_328) ;  /* 0x0000000c00987947 */ /* 0x000fec0003800000 */
.L_x_312:
[----:B------:R-:W-:Y:S02]  /*3c80*/  MOV R18, UR14 ;  /* 0x0000000e00127c02 */ /* 0x000fe40008000f00 */
[----:B------:R-:W-:Y:S02]  /*3c90*/  MOV R19, UR15 ;  /* 0x0000000f00137c02 */ /* 0x000fe40008000f00 */
[----:B------:R-:W-:-:S04]  /*3ca0*/  ISETP.NE.U32.AND P0, PT, R18, RZ, PT ;  /* 0x000000ff1200720c */ /* 0x000fc80003f05070 */
[----:B------:R-:W-:-:S13]  /*3cb0*/  ISETP.NE.AND.EX P0, PT, R19, RZ, PT, P0 ;  /* 0x000000ff1300720c */ /* 0x000fda0003f05300 */
[----:B------:R-:W-:Y:S05]  /*3cc0*/  @P0 BRA `(.L_x_329) ;  /* 0x0000000400b80947 */ /* 0x000fea0003800000 */
[----:B------:R-:W3:Y:S04]  /*3cd0*/  LDL R183, [R1] ;  /* 0x0000000001b77983 */ /* 0x000ee80000100800 */
[----:B------:R-:W4:Y:S01]  /*3ce0*/  LDL R182, [R1+0x4] ;  /* 0x0000040001b67983 */ /* 0x000f220000100800 */
[----:B------:R-:W-:Y:S02]  /*3cf0*/  ISETP.GT.AND P0, PT, R22, RZ, PT ;  /* 0x000000ff1600720c */ /* 0x000fe40003f04270 */
[----:B-----5:R-:W-:Y:S01]  /*3d00*/  SHF.L.U32 R178, R144, 0x10, RZ ;  /* 0x0000001090b27819 */ /* 0x020fe200000006ff */
[----:B------:R-:W2:Y:S10]  /*3d10*/  LDL R181, [R1+0x8] ;  /* 0x0000080001b57983 */ /* 0x000eb40000100800 */
[----:B------:R-:W-:-:S04]  /*3d20*/  @P0 FFMA.FTZ R180, R0, R177, R179 ;  /* 0x000000b100b40223 */ /* 0x000fc800000100b3 */
[----:B------:R-:W-:-:S04]  /*3d30*/  @P0 FADD.FTZ R180, R6, -R180 ;  /* 0x800000b406b40221 */ /* 0x000fc80000010000 */
[----:B------:R-:W-:Y:S02]  /*3d40*/  @P0 FFMA.FTZ R178, R21, R180, R178 ;  /* 0x000000b415b20223 */ /* 0x000fe400000100b2 */
[----:B------:R-:W0:Y:S02]  /*3d50*/  @P2 LDC R180, c[0x0][0x40c] ;  /* 0x00010300ffb42b82 */ /* 0x000e240000000800 */
[----:B0-----:R-:W-:Y:S01]  /*3d60*/  @P2 FMUL.FTZ R180, R178, R180 ;  /* 0x000000b4b2b42220 */ /* 0x001fe20000410000 */
[----:B------:R-:W-:-:S05]  /*3d70*/  @P2 SHF.L.U32 R178, R164, 0x10, RZ ;  /* 0x00000010a4b22819 */ /* 0x000fca00000006ff */
[----:B------:R-:W-:Y:S01]  /*3d80*/  @P2 FFMA.FTZ R112, R178, R180, R112 ;  /* 0x000000b4b2702223 */ /* 0x000fe20000010070 */
[----:B------:R-:W-:-:S05]  /*3d90*/  @P2 SHF.L.U32 R178, R28, 0x10, RZ ;  /* 0x000000101cb22819 */ /* 0x000fca00000006ff */
[----:B------:R-:W-:-:S05]  /*3da0*/  @P2 FMUL.FTZ R178, R178, R180 ;  /* 0x000000b4b2b22220 */ /* 0x000fca0000410000 */
[----:B------:R-:W-:Y:S02]  /*3db0*/  @P2 F2FP.BF16.F32.PACK_AB R178, RZ, R178 ;  /* 0x000000b2ffb2223e */ /* 0x000fe400000010ff */
[----:B------:R-:W-:Y:S02]  /*3dc0*/  PRMT R180, R144, 0x7632, R180 ;  /* 0x0000763290b47816 */ /* 0x000fe400000000b4 */
[----:B------:R-:W-:Y:S01]  /*3dd0*/  @P2 PRMT R148, R178, 0x7610, R148 ;  /* 0x00007610b2942816 */ /* 0x000fe20000000094 */
[----:B------:R-:W-:Y:S02]  /*3de0*/  @P0 FFMA.FTZ R178, R194, R177, R179 ;  /* 0x000000b1c2b20223 */ /* 0x000fe400000100b3 */
[----:B------:R-:W-:Y:S02]  /*3df0*/  IMAD.U32 R180, R180, 0x10000, RZ ;  /* 0x00010000b4b47824 */ /* 0x000fe400078e00ff */
[----:B------:R-:W-:-:S04]  /*3e00*/  @P0 FADD.FTZ R178, R193, -R178 ;  /* 0x800000b2c1b20221 */ /* 0x000fc80000010000 */
[----:B------:R-:W-:Y:S02]  /*3e10*/  @P0 FFMA.FTZ R180, R21, R178, R180 ;  /* 0x000000b215b40223 */ /* 0x000fe400000100b4 */
[----:B------:R-:W0:Y:S02]  /*3e20*/  @P2 LDC R178, c[0x0][0x40c] ;  /* 0x00010300ffb22b82 */ /* 0x000e240000000800 */
[----:B0-----:R-:W-:Y:S01]  /*3e30*/  @P2 FMUL.FTZ R178, R180, R178 ;  /* 0x000000b2b4b22220 */ /* 0x001fe20000410000 */
[----:B------:R-:W-:-:S04]  /*3e40*/  @P2 PRMT R180, R164, 0x7632, R180 ;  /* 0x00007632a4b42816 */ /* 0x000fc800000000b4 */
[----:B------:R-:W-:-:S05]  /*3e50*/  @P2 SHF.L.U32 R180, R180, 0x10, RZ ;  /* 0x00000010b4b42819 */ /* 0x000fca00000006ff */
[----:B------:R-:W-:Y:S01]  /*3e60*/  @P2 FFMA.FTZ R113, R178, R180, R113 ;  /* 0x000000b4b2712223 */ /* 0x000fe20000010071 */
[----:B---3--:R-:W-:-:S05]  /*3e70*/  @P2 SHF.L.U32 R180, R183, 0x10, RZ ;  /* 0x00000010b7b42819 */ /* 0x008fca00000006ff */
[----:B------:R-:W-:Y:S01]  /*3e80*/  @P2 FMUL.FTZ R178, R180, R178 ;  /* 0x000000b2b4b22220 */ /* 0x000fe20000410000 */
[----:B------:R-:W-:-:S04]  /*3e90*/  @P0 FFMA.FTZ R180, R5, R177, R179 ;  /* 0x000000b105b40223 */ /* 0x000fc800000100b3 */
[----:B------:R-:W-:Y:S01]  /*3ea0*/  @P2 F2FP.BF16.F32.PACK_AB R178, RZ, R178 ;  /* 0x000000b2ffb2223e */ /* 0x000fe200000010ff */
[----:B------:R-:W-:-:S03]  /*3eb0*/  @P0 FADD.FTZ R180, R4, -R180 ;  /* 0x800000b404b40221 */ /* 0x000fc60000010000 */
[----:B------:R-:W-:Y:S02]  /*3ec0*/  @P2 PRMT R148, R148, 0x5410, R178 ;  /* 0x0000541094942816 */ /* 0x000fe400000000b2 */
[----:B------:R-:W-:-:S05]  /*3ed0*/  SHF.L.U32 R178, R145, 0x10, RZ ;  /* 0x0000001091b27819 */ /* 0x000fca00000006ff */
        /* <DEDUP_REMOVED lines=10> */
[----:B------:R-:W-:Y:S01]  /*3f80*/  @P0 FFMA.FTZ R178, R208, R177, R179 ;  /* 0x000000b1d0b20223 */ /* 0x000fe200000100b3 */
[----:B------:R-:W-:-:S03]  /*3f90*/  SHF.L.U32 R180, R180, 0x10, RZ ;  /* 0x00000010b4b47819 */ /* 0x000fc600000006ff */
[----:B------:R-:W-:-:S04]  /*3fa0*/  @P0 FADD.FTZ R178, R207, -R178 ;  /* 0x800000b2cfb20221 */ /* 0x000fc80000010000 */
[----:B------:R-:W-:Y:S02]  /*3fb0*/  @P0 FFMA.FTZ R180, R21, R178, R180 ;  /* 0x000000b215b40223 */ /* 0x000fe400000100b4 */
[----:B------:R-:W0:Y:S02]  /*3fc0*/  @P2 LDC R178, c[0x0][0x40c] ;  /* 0x00010300ffb22b82 */ /* 0x000e240000000800 */
[----:B0-----:R-:W-:Y:S01]  /*3fd0*/  @P2 FMUL.FTZ R178, R180, R178 ;  /* 0x000000b2b4b22220 */ /* 0x001fe20000410000 */
[----:B------:R-:W-:-:S05]  /*3fe0*/  @P2 PRMT R180, R165, 0x7632, R180 ;  /* 0x00007632a5b42816 */ /* 0x000fca00000000b4 */
[----:B------:R-:W-:-:S04]  /*3ff0*/  @P2 IMAD.U32 R180, R180, 0x10000, RZ ;  /* 0x00010000b4b42824 */ /* 0x000fc800078e00ff */
[----:B------:R-:W-:Y:S01]  /*4000*/  @P2 FFMA.FTZ R115, R178, R180, R115 ;  /* 0x000000b4b2732223 */ /* 0x000fe20000010073 */
[----:B----4-:R-:W-:-:S05]  /*4010*/  @P2 SHF.L.U32 R180, R182, 0x10, RZ ;  /* 0x00000010b6b42819 */ /* 0x010fca00000006ff */
        /* <DEDUP_REMOVED lines=22> */
[----:B------:R-:W-:-:S04]  /*4180*/  @P2 PRMT R180, R166, 0x7632, R180 ;  /* 0x00007632a6b42816 */ /* 0x000fc800000000b4 */
[----:B------:R-:W-:-:S05]  /*4190*/  @P2 SHF.L.U32 R180, R180, 0x10, RZ ;  /* 0x00000010b4b42819 */ /* 0x000fca00000006ff */
[----:B------:R-:W-:Y:S01]  /*41a0*/  @P2 FFMA.FTZ R117, R178, R180, R117 ;  /* 0x000000b4b2752223 */ /* 0x000fe20000010075 */
[----:B--2---:R-:W-:-:S04]  /*41b0*/  @P2 IMAD.U32 R180, R181, 0x10000, RZ ;  /* 0x00010000b5b42824 */ /* 0x004fc800078e00ff */
        /* <DEDUP_REMOVED lines=18> */
[----:B------:R-:W-:-:S03]  /*42e0*/  @P0 FFMA.FTZ R180, R226, R177, R179 ;  /* 0x000000b1e2b40223 */ /* 0x000fc600000100b3 */
[----:B------:R-:W-:Y:S01]  /*42f0*/  SHF.L.U32 R178, R178, 0x10, RZ ;  /* 0x00000010b2b27819 */ /* 0x000fe200000006ff */
[----:B------:R-:W-:-:S04]  /*4300*/  @P0 FADD.FTZ R180, R227, -R180 ;  /* 0x800000b4e3b40221 */ /* 0x000fc80000010000 */
[----:B------:R-:W-:Y:S01]  /*4310*/  @P0 FFMA.FTZ R178, R21, R180, R178 ;  /* 0x000000b415b20223 */ /* 0x000fe200000100b2 */
[----:B------:R-:W-:-:S03]  /*4320*/  PRMT R180, R167, 0x7632, R180 ;  /* 0x00007632a7b47816 */ /* 0x000fc600000000b4 */
[----:B------:R-:W-:Y:S01]  /*4330*/  FMUL.FTZ R178, R178, UR12 ;  /* 0x0000000cb2b27c20 */ /* 0x000fe20008410000 */
[----:B------:R-:W-:-:S05]  /*4340*/  SHF.L.U32 R180, R180, 0x10, RZ ;  /* 0x00000010b4b47819 */ /* 0x000fca00000006ff */
[----:B------:R-:W-:Y:S01]  /*4350*/  FFMA.FTZ R119, R178, R180, R119 ;  /* 0x000000b4b2777223 */ /* 0x000fe20000010077 */
[----:B--2---:R-:W-:-:S05]  /*4360*/  SHF.L.U32 R180, R181, 0x10, RZ ;  /* 0x00000010b5b47819 */ /* 0x004fca00000006ff */
[----:B------:R-:W-:-:S05]  /*4370*/  FMUL.FTZ R178, R180, R178 ;  /* 0x000000b2b4b27220 */ /* 0x000fca0000410000 */
[----:B------:R-:W-:-:S04]  /*4380*/  F2FP.BF16.F32.PACK_AB R178, RZ, R178 ;  /* 0x000000b2ffb2723e */ /* 0x000fc800000010ff */
[----:B------:R-:W-:Y:S01]  /*4390*/  PRMT R151, R151, 0x5410, R178 ;  /* 0x0000541097977816 */ /* 0x000fe200000000b2 */
[----:B------:R-:W-:Y:S06]  /*43a0*/  BRA `(.L_x_328) ;  /* 0x0000000400cc7947 */ /* 0x000fec0003800000 */
.L_x_329:
[----:B------:R-:W3:Y:S01]  /*43b0*/  LDL R183, [R1] ;  /* 0x0000000001b77983 */ /* 0x000ee20000100800 */
[----:B------:R-:W0:Y:S03]  /*43c0*/  @P2 LDC R161, c[0x0][0x40c] ;  /* 0x00010300ffa12b82 */ /* 0x000e260000000800 */
[----:B------:R-:W4:Y:S04]  /*43d0*/  LDL R181, [R1+0x8] ;  /* 0x0000080001b57983 */ /* 0x000f280000100800 */
[----:B------:R-:W2:Y:S04]  /*43e0*/  LDL R217, [R1+0x4] ;  /* 0x0000040001d97983 */ /* 0x000ea80000100800 */
[----:B------:R-:W2:Y:S01]  /*43f0*/  LDL R182, [R1+0xc] ;  /* 0x00000c0001b67983 */ /* 0x000ea20000100800 */
[----:B------:R-:W-:Y:S01]  /*4400*/  ISETP.GT.AND P0, PT, R22, RZ, PT ;  /* 0x000000ff1600720c */ /* 0x000fe20003f04270 */
[----:B------:R-:W-:Y:S01]  /*4410*/  @P1 FFMA.FTZ R163, R0, R177, R179 ;  /* 0x000000b100a31223 */ /* 0x000fe200000100b3 */
[C---:B-----5:R-:W-:Y:S01]  /*4420*/  PRMT R178, R144.reuse, 0x7632, R178 ;  /* 0x0000763290b27816 */ /* 0x060fe200000000b2 */
[----:B------:R-:W-:-:S02]  /*4430*/  IMAD.U32 R160, R144, 0x10000, RZ ;  /* 0x0001000090a07824 */ /* 0x000fc400078e00ff */
[----:B------:R-:W-:Y:S01]  /*4440*/  @P1 FADD.FTZ R163, R6, -R163 ;  /* 0x800000a306a31221 */ /* 0x000fe20000010000 */
[----:B------:R-:W-:-:S07]  /*4450*/  SHF.L.U32 R178, R178, 0x10, RZ ;  /* 0x00000010b2b27819 */ /* 0x000fce00000006ff */
[----:B------:R-:W-:Y:S01]  /*4460*/  @P0 FFMA.FTZ R162, R194, R177, R179 ;  /* 0x000000b1c2a20223 */ /* 0x000fe200000100b3 */
[----:B------:R-:W-:-:S03]  /*4470*/  @P1 FFMA.FTZ R160, R21, R163, R160 ;  /* 0x000000a315a01223 */ /* 0x000fc600000100a0 */
[----:B------:R-:W-:Y:S01]  /*4480*/  @P0 FADD.FTZ R162, R193, -R162 ;  /* 0x800000a2c1a20221 */ /* 0x000fe20000010000 */
[----:B0-----:R-:W-:Y:S01]  /*4490*/  @P2 FMUL.FTZ R161, R160, R161 ;  /* 0x000000a1a0a12220 */ /* 0x001fe20000410000 */
[----:B------:R-:W-:Y:S02]  /*44a0*/  @P2 SHF.L.U32 R163, R28, 0x10, RZ ;  /* 0x000000101ca32819 */ /* 0x000fe400000006ff */
[----:B------:R-:W-:Y:S01]  /*44b0*/  @P0 FFMA.FTZ R178, R21, R162, R178 ;  /* 0x000000a215b20223 */ /* 0x000fe200000100b2 */
[----:B------:R-:W-:-:S05]  /*44c0*/  @P2 SHF.L.U32 R162, R164, 0x10, RZ ;  /* 0x00000010a4a22819 */ /* 0x000fca00000006ff */
[-C--:B------:R-:W-:Y:S01]  /*44d0*/  @P2 FFMA.FTZ R112, R162, R161.reuse, R112 ;  /* 0x000000a1a2702223 */ /* 0x080fe20000010070 */
[----:B------:R-:W-:Y:S02]  /*44e0*/  @P2 FMUL.FTZ R161, R163, R161 ;  /* 0x000000a1a3a12220 */ /* 0x000fe40000410000 */
[----:B------:R-:W0:Y:S01]  /*44f0*/  @P2 LDC R163, c[0x0][0x40c] ;  /* 0x00010300ffa32b82 */ /* 0x000e220000000800 */
[----:B------:R-:W-:Y:S01]  /*4500*/  @P0 FFMA.FTZ R162, R5, R177, R179 ;  /* 0x000000b105a20223 */ /* 0x000fe200000100b3 */
[----:B------:R-:W-:-:S03]  /*4510*/  SHF.L.U32 R180, R145, 0x10, RZ ;  /* 0x0000001091b47819 */ /* 0x000fc600000006ff */
[----:B------:R-:W-:Y:S01]  /*4520*/  @P0 FADD.FTZ R162, R4, -R162 ;  /* 0x800000a204a20221 */ /* 0x000fe20000010000 */
[----:B------:R-:W-:-:S03]  /*4530*/  @P2 F2FP.BF16.F32.PACK_AB R161, RZ, R161 ;  /* 0x000000a1ffa1223e */ /* 0x000fc600000010ff */
[----:B------:R-:W-:Y:S02]  /*4540*/  @P0 FFMA.FTZ R180, R21, R162, R180 ;  /* 0x000000a215b40223 */ /* 0x000fe400000100b4 */
[----:B------:R-:W1:Y:S01]  /*4550*/  @P2 LDC R162, c[0x0][0x40c] ;  /* 0x00010300ffa22b82 */ /* 0x000e620000000800 */
[----:B------:R-:W-:Y:S02]  /*4560*/  @P2 PRMT R148, R161, 0x7610, R148 ;  /* 0x00007610a1942816 */ /* 0x000fe40000000094 */
[----:B------:R-:W-:-:S04]  /*4570*/  @P2 PRMT R161, R164, 0x7632, R161 ;  /* 0x00007632a4a12816 */ /* 0x000fc800000000a1 */
[----:B------:R-:W-:Y:S01]  /*4580*/  @P2 SHF.L.U32 R161, R161, 0x10, RZ ;  /* 0x00000010a1a12819 */ /* 0x000fe200000006ff */
[----:B0-----:R-:W-:-:S04]  /*4590*/  @P2 FMUL.FTZ R163, R178, R163 ;  /* 0x000000a3b2a32220 */ /* 0x001fc80000410000 */
[----:B------:R-:W-:Y:S01]  /*45a0*/  @P2 FFMA.FTZ R113, R163, R161, R113 ;  /* 0x000000a1a3712223 */ /* 0x000fe20000010071 */
[----:B-1----:R-:W-:Y:S01]  /*45b0*/  @P2 FMUL.FTZ R162, R180, R162 ;  /* 0x000000a2b4a22220 */ /* 0x002fe20000410000 */
[----:B------:R-:W-:Y:S02]  /*45c0*/  F2FP.BF16.F32.PACK_AB R160, R178, R160 ;  /* 0x000000a0b2a0723e */ /* 0x000fe400000010ff */
[----:B------:R-:W-:-:S04]  /*45d0*/  @P2 PRMT R178, R167, 0x7632, R178 ;  /* 0x00007632a7b22816 */ /* 0x000fc800000000b2 */
[----:B------:R-:W-:Y:S02]  /*45e0*/  @P2 SHF.L.U32 R178, R178, 0x10, RZ ;  /* 0x00000010b2b22819 */ /* 0x000fe400000006ff */
[----:B---3--:R-:W-:-:S05]  /*45f0*/  @P2 SHF.L.U32 R161, R183, 0x10, RZ ;  /* 0x00000010b7a12819 */ /* 0x008fca00000006ff */
[----:B------:R-:W-:Y:S01]  /*4600*/  @P2 FMUL.FTZ R161, R161, R163 ;  /* 0x000000a3a1a12220 */ /* 0x000fe20000410000 */
[----:B------:R-:W-:-:S05]  /*4610*/  @P2 SHF.L.U32 R163, R165, 0x10, RZ ;  /* 0x00000010a5a32819 */ /* 0x000fca00000006ff */
[-C--:B------:R-:W-:Y:S01]  /*4620*/  @P2 FFMA.FTZ R114, R163, R162.reuse, R114 ;  /* 0x000000a2a3722223 */ /* 0x080fe20000010072 */
[----:B------:R-:W-:Y:S01]  /*4630*/  @P2 SHF.L.U32 R163, R29, 0x10, RZ ;  /* 0x000000101da32819 */ /* 0x000fe200000006ff */
[----:B----4-:R-:W-:Y:S02]  /*4640*/  IMAD.MOV.U32 R183, RZ, RZ, R181 ;  /* 0x000000ffffb77224 */ /* 0x010fe400078e00b5 */
[----:B------:R-:W-:Y:S02]  /*4650*/  @P0 FFMA.FTZ R181, R208, R177, R179 ;  /* 0x000000b1d0b50223 */ /* 0x000fe400000100b3 */
[----:B------:R-:W-:Y:S01]  /*4660*/  @P2 FMUL.FTZ R163, R163, R162 ;  /* 0x000000a2a3a32220 */ /* 0x000fe20000410000 */
[----:B------:R-:W-:Y:S02]  /*4670*/  @P2 F2FP.BF16.F32.PACK_AB R162, RZ, R161 ;  /* 0x000000a1ffa2223e */ /* 0x000fe400000010ff */
[----:B------:R-:W-:Y:S01]  /*4680*/  PRMT R161, R145, 0x7632, R161 ;  /* 0x0000763291a17816 */ /* 0x000fe200000000a1 */
[----:B------:R-:W-:-:S03]  /*4690*/  @P0 FADD.FTZ R181, R207, -R181 ;  /* 0x800000b5cfb50221 */ /* 0x000fc60000010000 */
[----:B------:R-:W-:-:S05]  /*46a0*/  SHF.L.U32 R161, R161, 0x10, RZ ;  /* 0x00000010a1a17819 */ /* 0x000fca00000006ff */
[----:B------:R-:W-:Y:S02]  /*46b0*/  @P0 FFMA.FTZ R161, R21, R181, R161 ;  /* 0x000000b515a10223 */ /* 0x000fe400000100a1 */
[----:B------:R-:W0:Y:S01]  /*46c0*/  @P2 LDC R181, c[0x0][0x40c] ;  /* 0x00010300ffb52b82 */ /* 0x000e220000000800 */
[--C-:B------:R-:W-:Y:S02]  /*46d0*/  @P2 PRMT R148, R148, 0x5410, R162.reuse ;  /* 0x0000541094942816 */ /* 0x100fe400000000a2 */
[----:B------:R-:W-:-:S04]  /*46e0*/  @P2 PRMT R162, R165, 0x7632, R162 ;  /* 0x00007632a5a22816 */ /* 0x000fc800000000a2 */
[----:B------:R-:W-:Y:S02]  /*46f0*/  @P2 SHF.L.U32 R162, R162, 0x10, RZ ;  /* 0x00000010a2a22819 */ /* 0x000fe400000006ff */
[----:B------:R-:W-:Y:S01]  /*4700*/  @P2 F2FP.BF16.F32.PACK_AB R163, RZ, R163 ;  /* 0x000000a3ffa3223e */ /* 0x000fe200000010ff */
[----:B0-----:R-:W-:-:S04]  /*4710*/  @P2 FMUL.FTZ R181, R161, R181 ;  /* 0x000000b5a1b52220 */ /* 0x001fc80000410000 */
[----:B------:R-:W-:Y:S01]  /*4720*/  @P2 FFMA.FTZ R115, R181, R162, R115 ;  /* 0x000000a2b5732223 */ /* 0x000fe20000010073 */
[----:B--2---:R-:W-:-:S05]  /*4730*/  @P2 SHF.L.U32 R162, R217, 0x10, RZ ;  /* 0x00000010d9a22819 */ /* 0x004fca00000006ff */
[----:B------:R-:W-:Y:S01]  /*4740*/  @P2 FMUL.FTZ R162, R162, R181 ;  /* 0x000000b5a2a22220 */ /* 0x000fe20000410000 */
[----:B------:R-:W-:Y:S01]  /*4750*/  @P2 PRMT R149, R163, 0x7610, R149 ;  /* 0x00007610a3952816 */ /* 0x000fe20000000095 */
[----:B------:R-:W-:-:S03]  /*4760*/  @P0 FFMA.FTZ R163, R3, R177, R179 ;  /* 0x000000b103a30223 */ /* 0x000fc600000100b3 */
[----:B------:R-:W-:Y:S01]  /*4770*/  @P2 F2FP.BF16.F32.PACK_AB R162, RZ, R162 ;  /* 0x000000a2ffa2223e */ /* 0x000fe200000010ff */
[----:B------:R-:W-:-:S03]  /*4780*/  @P0 FADD.FTZ R163, R2, -R163 ;  /* 0x800000a302a30221 */ /* 0x000fc60000010000 */
[----:B------:R-:W-:Y:S01]  /*4790*/  @P2 PRMT R149, R149, 0x5410, R162 ;  /* 0x0000541095952816 */ /* 0x000fe200000000a2 */
[----:B------:R-:W-:-:S04]  /*47a0*/  IMAD.U32 R162, R146, 0x10000, RZ ;  /* 0x0001000092a27824 */ /* 0x000fc800078e00ff */
[----:B------:R-:W-:Y:S02]  /*47b0*/  @P0 FFMA.FTZ R162, R21, R163, R162 ;  /* 0x000000a315a20223 */ /* 0x000fe400000100a2 */
[----:B------:R-:W0:Y:S01]  /*47c0*/  @P2 LDC R163, c[0x0][0x40c] ;  /* 0x00010300ffa32b82 */ /* 0x000e220000000800 */
[----:B------:R-:W-:Y:S02]  /*47d0*/  @P2 SHF.L.U32 R181, R166, 0x10, RZ ;  /* 0x00000010a6b52819 */ /* 0x000fe400000006ff */
[----:B------:R-:W-:-:S05]  /*47e0*/  MOV R217, R182 ;  /* 0x000000b600d97202 */ /* 0x000fca0000000f00 */
[----:B------:R-:W1:Y:S01]  /*47f0*/  @P2 LDC R182, c[0x0][0x40c] ;  /* 0x00010300ffb62b82 */ /* 0x000e620000000800 */
[----:B0-----:R-:W-:-:S04]  /*4800*/  @P2 FMUL.FTZ R163, R162, R163 ;  /* 0x000000a3a2a32220 */ /* 0x001fc80000410000 */
[----:B------:R-:W-:Y:S01]  /*4810*/  @P2 FFMA.FTZ R116, R181, R163, R116 ;  /* 0x000000a3b5742223 */ /* 0x000fe20000010074 */
[----:B------:R-:W-:-:S05]  /*4820*/  @P2 SHF.L.U32 R181, R30, 0x10, RZ ;  /* 0x000000101eb52819 */ /* 0x000fca00000006ff */
[----:B------:R-:W-:Y:S01]  /*4830*/  @P2 FMUL.FTZ R163, R181, R163 ;  /* 0x000000a3b5a32220 */ /* 0x000fe20000410000 */
[----:B------:R-:W-:-:S04]  /*4840*/  PRMT R181, R146, 0x7632, R181 ;  /* 0x0000763292b57816 */ /* 0x000fc800000000b5 */
[----:B------:R-:W-:-:S04]  /*4850*/  @P2 F2FP.BF16.F32.PACK_AB R163, RZ, R163 ;  /* 0x000000a3ffa3223e */ /* 0x000fc800000010ff */
[----:B------:R-:W-:Y:S01]  /*4860*/  @P2 PRMT R150, R163, 0x7610, R150 ;  /* 0x00007610a3962816 */ /* 0x000fe20000000096 */
[----:B------:R-:W-:Y:S01]  /*4870*/  @P0 FFMA.FTZ R163, R224, R177, R179 ;  /* 0x000000b1e0a30223 */ /* 0x000fe200000100b3 */
[----:B------:R-:W-:-:S03]  /*4880*/  SHF.L.U32 R181, R181, 0x10, RZ ;  /* 0x00000010b5b57819 */ /* 0x000fc600000006ff */
[----:B------:R-:W-:-:S04]  /*4890*/  @P0 FADD.FTZ R163, R225, -R163 ;  /* 0x800000a3e1a30221 */ /* 0x000fc80000010000 */
[----:B------:R-:W-:Y:S01]  /*48a0*/  @P0 FFMA.FTZ R181, R21, R163, R181 ;  /* 0x000000a315b50223 */ /* 0x000fe200000100b5 */
[----:B------:R-:W-:-:S03]  /*48b0*/  @P2 PRMT R163, R166, 0x7632, R163 ;  /* 0x00007632a6a32816 */ /* 0x000fc600000000a3 */
[----:B-1----:R-:W-:Y:S01]  /*48c0*/  @P2 FMUL.FTZ R182, R181, R182 ;  /* 0x000000b6b5b62220 */ /* 0x002fe20000410000 */
[----:B------:R-:W-:-:S05]  /*48d0*/  @P2 SHF.L.U32 R163, R163, 0x10, RZ ;  /* 0x00000010a3a32819 */ /* 0x000fca00000006ff */
[----:B------:R-:W-:Y:S01]  /*48e0*/  @P2 FFMA.FTZ R117, R182, R163, R117 ;  /* 0x000000a3b6752223 */ /* 0x000fe20000010075 */
[----:B------:R-:W-:-:S05]  /*48f0*/  @P2 SHF.L.U32 R163, R183, 0x10, RZ ;  /* 0x00000010b7a32819 */ /* 0x000fca00000006ff */
[----:B------:R-:W-:Y:S01]  /*4900*/  @P2 FMUL.FTZ R163, R163, R182 ;  /* 0x000000b6a3a32220 */ /* 0x000fe20000410000 */
[----:B------:R-:W-:-:S04]  /*4910*/  @P0 FFMA.FTZ R182, R186, R177, R179 ;  /* 0x000000b1bab60223 */ /* 0x000fc800000100b3 */
[----:B------:R-:W-:Y:S01]  /*4920*/  @P2 F2FP.BF16.F32.PACK_AB R163, RZ, R163 ;  /* 0x000000a3ffa3223e */ /* 0x000fe200000010ff */
[----:B------:R-:W-:Y:S01]  /*4930*/  @P0 FADD.FTZ R182, R185, -R182 ;  /* 0x800000b6b9b60221 */ /* 0x000fe20000010000 */
[----:B------:R-:W-:Y:S01]  /*4940*/  F2FP.BF16.F32.PACK_AB R162, R181, R162 ;  /* 0x000000a2b5a2723e */ /* 0x000fe200000010ff */
[----:B------:R-:W-:Y:S01]  /*4950*/  @P0 FFMA.FTZ R181, R226, R177, R179 ;  /* 0x000000b1e2b50223 */ /* 0x000fe200000100b3 */
[----:B------:R-:W-:Y:S02]  /*4960*/  @P2 PRMT R150, R150, 0x5410, R163 ;  /* 0x0000541096962816 */ /* 0x000fe400000000a3 */
[----:B------:R-:W-:Y:S02]  /*4970*/  F2FP.BF16.F32.PACK_AB R161, R161, R180 ;  /* 0x000000b4a1a1723e */ /* 0x000fe400000010ff */
[C---:B------:R-:W-:Y:S02]  /*4980*/  SHF.L.U32 R163, R147.reuse, 0x10, RZ ;  /* 0x0000001093a37819 */ /* 0x040fe400000006ff */
[----:B------:R-:W-:Y:S01]  /*4990*/  PRMT R180, R147, 0x7632, R180 ;  /* 0x0000763293b47816 */ /* 0x000fe200000000b4 */
[----:B------:R-:W-:-:S02]  /*49a0*/  @P0 FADD.FTZ R181, R227, -R181 ;  /* 0x800000b5e3b50221 */ /* 0x000fc40000010000 */
[C---:B------:R-:W-:Y:S01]  /*49b0*/  @P0 FFMA.FTZ R163, R21.reuse, R182, R163 ;  /* 0x000000b615a30223 */ /* 0x040fe200000100a3 */
[----:B------:R-:W-:Y:S01]  /*49c0*/  SHF.L.U32 R180, R180, 0x10, RZ ;  /* 0x00000010b4b47819 */ /* 0x000fe200000006ff */
[----:B------:R-:W0:Y:S04]  /*49d0*/  @P2 LDC R182, c[0x0][0x40c] ;  /* 0x00010300ffb62b82 */ /* 0x000e280000000800 */
[----:B------:R-:W-:-:S04]  /*49e0*/  @P0 FFMA.FTZ R180, R21, R181, R180 ;  /* 0x000000b515b40223 */ /* 0x000fc800000100b4 */
[----:B------:R-:W1:Y:S01]  /*49f0*/  @P2 LDC R181, c[0x0][0x40c] ;  /* 0x00010300ffb52b82 */ /* 0x000e620000000800 */
[----:B------:R-:W-:Y:S02]  /*4a00*/  @P2 IMAD.U32 R183, R167, 0x10000, RZ ;  /* 0x00010000a7b72824 */ /* 0x000fe400078e00ff */
[----:B0-----:R-:W-:-:S04]  /*4a10*/  @P2 FMUL.FTZ R182, R163, R182 ;  /* 0x000000b6a3b62220 */ /* 0x001fc80000410000 */
[----:B------:R-:W-:Y:S01]  /*4a20*/  @P2 FFMA.FTZ R118, R183, R182, R118 ;  /* 0x000000b6b7762223 */ /* 0x000fe20000010076 */
[----:B------:R-:W-:Y:S01]  /*4a30*/  @P2 SHF.L.U32 R183, R31, 0x10, RZ ;  /* 0x000000101fb72819 */ /* 0x000fe200000006ff */
[----:B-1----:R-:W-:-:S04]  /*4a40*/  @P2 FMUL.FTZ R181, R180, R181 ;  /* 0x000000b5b4b52220 */ /* 0x002fc80000410000 */
[----:B------:R-:W-:Y:S01]  /*4a50*/  @P2 FMUL.FTZ R182, R183, R182 ;  /* 0x000000b6b7b62220 */ /* 0x000fe20000410000 */
[----:B------:R-:W-:Y:S01]  /*4a60*/  @P2 FFMA.FTZ R119, R181, R178, R119 ;  /* 0x000000b2b5772223 */ /* 0x000fe20000010077 */
[----:B------:R-:W-:-:S03]  /*4a70*/  @P2 SHF.L.U32 R178, R217, 0x10, RZ ;  /* 0x00000010d9b22819 */ /* 0x000fc600000006ff */
[----:B------:R-:W-:Y:S02]  /*4a80*/  @P2 F2FP.BF16.F32.PACK_AB R182, RZ, R182 ;  /* 0x000000b6ffb6223e */ /* 0x000fe400000010ff */
[----:B------:R-:W-:Y:S02]  /*4a90*/  @P2 FMUL.FTZ R178, R178, R181 ;  /* 0x000000b5b2b22220 */ /* 0x000fe40000410000 */
[----:B------:R-:W-:-:S03]  /*4aa0*/  @P2 PRMT R151, R182, 0x7610, R151 ;  /* 0x00007610b6972816 */ /* 0x000fc60000000097 */
[----:B------:R-:W-:Y:S02]  /*4ab0*/  @P2 F2FP.BF16.F32.PACK_AB R178, RZ, R178 ;  /* 0x000000b2ffb2223e */ /* 0x000fe400000010ff */
[----:B------:R-:W-:Y:S02]  /*4ac0*/  F2FP.BF16.F32.PACK_AB R163, R180, R163 ;  /* 0x000000a3b4a3723e */ /* 0x000fe400000010ff */
[----:B------:R-:W-:-:S07]  /*4ad0*/  @P2 PRMT R151, R151, 0x5410, R178 ;  /* 0x0000541097972816 */ /* 0x000fce00000000b2 */
.L_x_328:
[----:B------:R-:W-:Y:S05]  /*4ae0*/  BSYNC.RECONVERGENT B2 ;  /* 0x0000000000027941 */ /* 0x000fea0003800200 */
.L_x_311:
[----:B------:R-:W-:-:S04]  /*4af0*/  ISETP.NE.U32.AND P0, PT, R18, RZ, PT ;  /* 0x000000ff1200720c */ /* 0x000fc80003f05070 */
[----:B------:R-:W-:-:S13]  /*4b00*/  ISETP.NE.AND.EX P0, PT, R19, RZ, PT, P0 ;  /* 0x000000ff1300720c */ /* 0x000fda0003f05300 */
[----:B------:R-:W0:Y:S02]  /*4b10*/  @P0 LDC.64 R18, c[0x0][0x478] ;  /* 0x00011e00ff120b82 */ /* 0x000e240000000a00 */
[C---:B0-----:R-:W-:Y:S01]  /*4b20*/  @P0 IMAD.WIDE.U32 R18, R20.reuse, 0x10, R18 ;  /* 0x0000001014120825 */ /* 0x041fe200078e0012 */
[----:B------:R-:W-:-:S04]  /*4b30*/  IADD3 R20, PT, PT, R20, 0x20, RZ ;  /* 0x0000002014147810 */ /* 0x000fc80007ffe0ff */
[----:B------:R0:W-:Y:S02]  /*4b40*/  @P0 STG.E.128 desc[UR6][R18.64], R160 ;  /* 0x000000a012000986 */ /* 0x0001e4000c101d06 */
[----:B0-----:R-:W0:Y:S02]  /*4b50*/  @P2 LDC.64 R18, c[0x0][0x468] ;  /* 0x00011a00ff122b82 */ /* 0x001e240000000a00 */
[C---:B0-----:R-:W-:Y:S01]  /*4b60*/  @P2 IMAD.WIDE.U32 R18, R176.reuse, 0x10, R18 ;  /* 0x00000010b0122825 */ /* 0x041fe200078e0012 */
[----:B------:R-:W-:-:S04]  /*4b70*/  IADD3 R176, PT, PT, R176, 0x20, RZ ;  /* 0x00000020b0b07810 */ /* 0x000fc80007ffe0ff */
[----:B------:R0:W-:Y:S03]  /*4b80*/  @P2 STG.E.128 desc[UR6][R18.64], R148 ;  /* 0x0000009412002986 */ /* 0x0001e6000c101d06 */
.L_x_308:
[----:B------:R-:W-:Y:S05]  /*4b90*/  BSYNC.RECONVERGENT B1 ;  /* 0x0000000000017941 */ /* 0x000fea0003800200 */
.L_x_307:
[----:B------:R-:W-:Y:S01]  /*4ba0*/  ISETP.GE.U32.AND P0, PT, R8, 0x40, PT ;  /* 0x000000400800780c */ /* 0x000fe20003f06070 */
[----:B------:R-:W-:-:S12]  /*4bb0*/  BSSY.RECONVERGENT B1, `(.L_x_330) ;  /* 0x00001d9000017945 */ /* 0x000fd80003800200 */
[----:B------:R-:W-:Y:S05]  /*4bc0*/  @!P0 BRA `(.L_x_331) ;  /* 0x0000001c005c8947 */ /* 0x000fea0003800000 */
[----:B------:R-:W-:Y:S04]  /*4bd0*/  BSSY.RECONVERGENT B2, `(.L_x_332) ;  /* 0x0000005000027945 */ /* 0x000fe80003800200 */
[----:B------:R-:W-:Y:S05]  /*4be0*/  @!P2 BRA `(.L_x_333) ;  /* 0x00000000000ca947 */ /* 0x000fea0003800000 */
[----:B-----5:R-:W1:Y:S02]  /*4bf0*/  LDC.64 R164, c[0x0][0x390] ;  /* 0x0000e400ffa47b82 */ /* 0x020e640000000a00 */
[----:B-1----:R-:W-:-:S06]  /*4c00*/  IMAD.WIDE.U32 R164, R176, 0x10, R164 ;  /* 0x00000010b0a47825 */ /* 0x002fcc00078e00a4 */
[----:B------:R-:W5:Y:S02]  /*4c10*/  LDG.E.128 R164, desc[UR6][R164.64] ;  /* 0x00000006a4a47981 */ /* 0x000f64000c1e1d00 */
.L_x_333:
[----:B------:R-:W-:Y:S05]  /*4c20*/  BSYNC.RECONVERGENT B2 ;  /* 0x0000000000027941 */ /* 0x000fea0003800200 */
.L_x_332:
        /* <DEDUP_REMOVED lines=9> */
[----:B0-----:R-:W0:Y:S01]  /*4cc0*/  @P2 LDC R19, c[0x0][0x40c] ;  /* 0x00010300ff132b82 */ /* 0x001e220000000800 */
[----:B-----5:R-:W-:Y:S01]  /*4cd0*/  IMAD.U32 R160, R24, 0x10000, RZ ;  /* 0x0001000018a07824 */ /* 0x020fe200078e00ff */
[C---:B------:R-:W-:Y:S02]  /*4ce0*/  @P2 SHF.L.U32 R161, R164.reuse, 0x10, RZ ;  /* 0x00000010a4a12819 */ /* 0x040fe400000006ff */
[----:B------:R-:W-:Y:S02]  /*4cf0*/  @P2 PRMT R178, R164, 0x7632, R178 ;  /* 0x00007632a4b22816 */ /* 0x000fe400000000b2 */
[----:B------:R-:W-:Y:S02]  /*4d00*/  @P2 SHF.L.U32 R181, R167, 0x10, RZ ;  /* 0x00000010a7b52819 */ /* 0x000fe400000006ff */
[----:B------:R-:W1:Y:S01]  /*4d10*/  @P2 LDC R163, c[0x0][0x40c] ;  /* 0x00010300ffa32b82 */ /* 0x000e620000000800 */
[----:B------:R-:W-:-:S03]  /*4d20*/  @P2 SHF.L.U32 R178, R178, 0x10, RZ ;  /* 0x00000010b2b22819 */ /* 0x000fc600000006ff */
[-CC-:B------:R-:W-:Y:S01]  /*4d30*/  @P1 FFMA.FTZ R18, R192, R177.reuse, R179.reuse ;  /* 0x000000b1c0121223 */ /* 0x180fe200000100b3 */
[----:B------:R-:W-:-:S03]  /*4d40*/  @P1 FFMA.FTZ R162, R10, R177, R179 ;  /* 0x000000b10aa21223 */ /* 0x000fc600000100b3 */
[----:B------:R-:W-:Y:S01]  /*4d50*/  @P1 FADD.FTZ R18, R191, -R18 ;  /* 0x80000012bf121221 */ /* 0x000fe20000010000 */
[----:B------:R-:W-:-:S03]  /*4d60*/  @P1 FADD.FTZ R162, R11, -R162 ;  /* 0x800000a20ba21221 */ /* 0x000fc60000010000 */
[----:B------:R-:W-:Y:S01]  /*4d70*/  @P1 FFMA.FTZ R160, R21, R18, R160 ;  /* 0x0000001215a01223 */ /* 0x000fe200000100a0 */
[----:B------:R-:W-:-:S03]  /*4d80*/  PRMT R18, R24, 0x7632, R18 ;  /* 0x0000763218127816 */ /* 0x000fc60000000012 */
[----:B0-----:R-:W-:Y:S01]  /*4d90*/  @P2 FMUL.FTZ R19, R160, R19 ;  /* 0x00000013a0132220 */ /* 0x001fe20000410000 */
[----:B------:R-:W-:-:S03]  /*4da0*/  SHF.L.U32 R18, R18, 0x10, RZ ;  /* 0x0000001012127819 */ /* 0x000fc600000006ff */
[----:B------:R-:W-:Y:S02]  /*4db0*/  @P2 FFMA.FTZ R120, R161, R19, R120 ;  /* 0x00000013a1782223 */ /* 0x000fe40000010078 */
[----:B------:R-:W-:Y:S01]  /*4dc0*/  @P1 FFMA.FTZ R18, R21, R162, R18 ;  /* 0x000000a215121223 */ /* 0x000fe20000010012 */
[----:B------:R-:W-:-:S03]  /*4dd0*/  @P2 SHF.L.U32 R162, R36, 0x10, RZ ;  /* 0x0000001024a22819 */ /* 0x000fc600000006ff */
[----:B-1----:R-:W-:Y:S01]  /*4de0*/  @P2 FMUL.FTZ R180, R18, R163 ;  /* 0x000000a312b42220 */ /* 0x002fe20000410000 */
[----:B------:R-:W-:Y:S02]  /*4df0*/  @P2 IMAD.U32 R163, R165, 0x10000, RZ ;  /* 0x00010000a5a32824 */ /* 0x000fe400078e00ff */
[----:B------:R-:W-:Y:S01]  /*4e00*/  @P2 FMUL.FTZ R161, R19, R162 ;  /* 0x000000a213a12220 */ /* 0x000fe20000410000 */
[-C--:B------:R-:W-:Y:S01]  /*4e10*/  @P1 FFMA.FTZ R162, R206, R177.reuse, R179 ;  /* 0x000000b1cea21223 */ /* 0x080fe200000100b3 */
[----:B------:R-:W-:Y:S01]  /*4e20*/  SHF.L.U32 R19, R25, 0x10, RZ ;  /* 0x0000001019137819 */ /* 0x000fe200000006ff */
[----:B------:R-:W-:Y:S01]  /*4e30*/  @P2 FFMA.FTZ R121, R180, R178, R121 ;  /* 0x000000b2b4792223 */ /* 0x000fe20000010079 */
[----:B------:R-:W-:Y:S01]  /*4e40*/  @P1 FFMA.FTZ R178, R12, R177, R179 ;  /* 0x000000b10cb21223 */ /* 0x000fe200000100b3 */
[----:B------:R-:W-:Y:S01]  /*4e50*/  @P1 FADD.FTZ R162, R205, -R162 ;  /* 0x800000a2cda21221 */ /* 0x000fe20000010000 */
[----:B------:R-:W-:Y:S02]  /*4e60*/  @P2 F2FP.BF16.F32.PACK_AB R161, RZ, R161 ;  /* 0x000000a1ffa1223e */ /* 0x000fe400000010ff */
[----:B------:R-:W-:Y:S01]  /*4e70*/  @P1 FADD.FTZ R178, R13, -R178 ;  /* 0x800000b20db21221 */ /* 0x000fe20000010000 */
[----:B------:R-:W-:Y:S01]  /*4e80*/  @P1 FFMA.FTZ R19, R21, R162, R19 ;  /* 0x000000a215131223 */ /* 0x000fe20000010013 */
[----:B------:R-:W-:Y:S01]  /*4e90*/  @P2 PRMT R148, R161, 0x7610, R148 ;  /* 0x00007610a1942816 */ /* 0x000fe20000000094 */
[----:B------:R-:W0:Y:S01]  /*4ea0*/  @P2 LDC R162, c[0x0][0x40c] ;  /* 0x00010300ffa22b82 */ /* 0x000e220000000800 */
[----:B------:R-:W-:-:S02]  /*4eb0*/  @P2 SHF.L.U32 R161, R249, 0x10, RZ ;  /* 0x00000010f9a12819 */ /* 0x000fc400000006ff */
[----:B------:R-:W-:-:S03]  /*4ec0*/  F2FP.BF16.F32.PACK_AB R160, R18, R160 ;  /* 0x000000a012a0723e */ /* 0x000fc600000010ff */
[----:B------:R-:W-:Y:S01]  /*4ed0*/  @P2 FMUL.FTZ R180, R180, R161 ;  /* 0x000000a1b4b42220 */ /* 0x000fe20000410000 */
[----:B0-----:R-:W-:Y:S01]  /*4ee0*/  @P2 FMUL.FTZ R161, R19, R162 ;  /* 0x000000a213a12220 */ /* 0x001fe20000410000 */
[----:B------:R-:W-:-:S03]  /*4ef0*/  @P2 SHF.L.U32 R162, R37, 0x10, RZ ;  /* 0x0000001025a22819 */ /* 0x000fc600000006ff */
[----:B------:R-:W-:Y:S02]  /*4f00*/  @P2 FFMA.FTZ R122, R163, R161, R122 ;  /* 0x000000a1a37a2223 */ /* 0x000fe4000001007a */
[----:B------:R-:W-:Y:S01]  /*4f10*/  @P2 FMUL.FTZ R163, R161, R162 ;  /* 0x000000a2a1a32220 */ /* 0x000fe20000410000 */
[----:B------:R-:W-:Y:S02]  /*4f20*/  PRMT R161, R25, 0x7632, R161 ;  /* 0x0000763219a17816 */ /* 0x000fe400000000a1 */
[----:B------:R-:W-:Y:S02]  /*4f30*/  @P2 F2FP.BF16.F32.PACK_AB R162, RZ, R180 ;  /* 0x000000b4ffa2223e */ /* 0x000fe400000010ff */
[----:B------:R-:W-:Y:S01]  /*4f40*/  SHF.L.U32 R161, R161, 0x10, RZ ;  /* 0x00000010a1a17819 */ /* 0x000fe200000006ff */
[----:B------:R-:W0:Y:S01]  /*4f50*/  @P2 LDC R180, c[0x0][0x40c] ;  /* 0x00010300ffb42b82 */ /* 0x000e220000000800 */
[----:B------:R-:W-:Y:S02]  /*4f60*/  @P2 F2FP.BF16.F32.PACK_AB R163, RZ, R163 ;  /* 0x000000a3ffa3223e */ /* 0x000fe400000010ff */
[----:B------:R-:W-:Y:S01]  /*4f70*/  @P2 PRMT R148, R148, 0x5410, R162 ;  /* 0x0000541094942816 */ /* 0x000fe200000000a2 */
[----:B------:R-:W-:Y:S01]  /*4f80*/  @P1 FFMA.FTZ R161, R21, R178, R161 ;  /* 0x000000b215a11223 */ /* 0x000fe200000100a1 */
[----:B------:R-:W-:-:S02]  /*4f90*/  @P2 PRMT R149, R163, 0x7610, R149 ;  /* 0x00007610a3952816 */ /* 0x000fc40000000095 */
[----:B------:R-:W-:Y:S01]  /*4fa0*/  @P2 SHF.L.U32 R163, R250, 0x10, RZ ;  /* 0x00000010faa32819 */ /* 0x000fe200000006ff */
[----:B------:R-:W1:Y:S01]  /*4fb0*/  @P2 LDC R178, c[0x0][0x40c] ;  /* 0x00010300ffb22b82 */ /* 0x000e620000000800 */
[----:B------:R-:W-:-:S04]  /*4fc0*/  @P2 PRMT R162, R165, 0x7632, R162 ;  /* 0x00007632a5a22816 */ /* 0x000fc800000000a2 */
[----:B------:R-:W-:Y:S01]  /*4fd0*/  @P2 SHF.L.U32 R162, R162, 0x10, RZ ;  /* 0x00000010a2a22819 */ /* 0x000fe200000006ff */
[C---:B-1----:R-:W-:Y:S01]  /*4fe0*/  @P2 FMUL.FTZ R178, R161.reuse, R178 ;  /* 0x000000b2a1b22220 */ /* 0x042fe20000410000 */
[----:B------:R-:W-:Y:S02]  /*4ff0*/  F2FP.BF16.F32.PACK_AB R161, R161, R19 ;  /* 0x00000013a1a1723e */ /* 0x000fe400000010ff */
[----:B------:R-:W-:Y:S01]  /*5000*/  PRMT R19, R27, 0x7632, R19 ;  /* 0x000076321b137816 */ /* 0x000fe20000000013 */
[C---:B------:R-:W-:Y:S01]  /*5010*/  @P2 FMUL.FTZ R163, R178.reuse, R163 ;  /* 0x000000a3b2a32220 */ /* 0x040fe20000410000 */
[----:B------:R-:W-:Y:S01]  /*5020*/  @P2 FFMA.FTZ R123, R178, R162, R123 ;  /* 0x000000a2b27b2223 */ /* 0x000fe2000001007b */
[----:B------:R-:W-:Y:S02]  /*5030*/  @P1 FFMA.FTZ R162, R216, R177, R179 ;  /* 0x000000b1d8a21223 */ /* 0x000fe400000100b3 */
[----:B------:R-:W-:Y:S01]  /*5040*/  IMAD.U32 R19, R19, 0x10000, RZ ;  /* 0x0001000013137824 */ /* 0x000fe200078e00ff */
[----:B------:R-:W-:-:S04]  /*5050*/  @P2 F2FP.BF16.F32.PACK_AB R163, RZ, R163 ;  /* 0x000000a3ffa3223e */ /* 0x000fc800000010ff */
[----:B------:R-:W-:Y:S01]  /*5060*/  @P2 PRMT R149, R149, 0x5410, R163 ;  /* 0x0000541095952816 */ /* 0x000fe200000000a3 */
[----:B------:R-:W-:Y:S01]  /*5070*/  @P1 FADD.FTZ R163, R215, -R162 ;  /* 0x800000a2d7a31221 */ /* 0x000fe20000010000 */
[----:B------:R-:W-:-:S05]  /*5080*/  SHF.L.U32 R162, R26, 0x10, RZ ;  /* 0x000000101aa27819 */ /* 0x000fca00000006ff */
[----:B------:R-:W-:Y:S02]  /*5090*/  @P1 FFMA.FTZ R162, R21, R163, R162 ;  /* 0x000000a315a21223 */ /* 0x000fe400000100a2 */
[----:B------:R-:W1:Y:S02]  /*50a0*/  @P2 LDC R163, c[0x0][0x40c] ;  /* 0x00010300ffa32b82 */ /* 0x000e640000000800 */
[----:B-1----:R-:W-:Y:S01]  /*50b0*/  @P2 FMUL.FTZ R178, R162, R163 ;  /* 0x000000a3a2b22220 */ /* 0x002fe20000410000 */
[----:B------:R-:W-:-:S05]  /*50c0*/  @P2 SHF.L.U32 R163, R166, 0x10, RZ ;  /* 0x00000010a6a32819 */ /* 0x000fca00000006ff */
[----:B------:R-:W-:Y:S01]  /*50d0*/  @P2 FFMA.FTZ R124, R163, R178, R124 ;  /* 0x000000b2a37c2223 */ /* 0x000fe2000001007c */
[----:B------:R-:W-:-:S04]  /*50e0*/  @P2 IMAD.U32 R163, R38, 0x10000, RZ ;  /* 0x0001000026a32824 */ /* 0x000fc800078e00ff */
[----:B------:R-:W-:Y:S01]  /*50f0*/  @P2 FMUL.FTZ R163, R178, R163 ;  /* 0x000000a3b2a32220 */ /* 0x000fe20000410000 */
[----:B------:R-:W-:-:S04]  /*5100*/  PRMT R178, R26, 0x7632, R178 ;  /* 0x000076321ab27816 */ /* 0x000fc800000000b2 */
[----:B------:R-:W-:Y:S02]  /*5110*/  @P2 F2FP.BF16.F32.PACK_AB R163, RZ, R163 ;  /* 0x000000a3ffa3223e */ /* 0x000fe400000010ff */
[----:B------:R-:W-:Y:S02]  /*5120*/  SHF.L.U32 R178, R178, 0x10, RZ ;  /* 0x00000010b2b27819 */ /* 0x000fe400000006ff */
[----:B------:R-:W-:Y:S01]  /*5130*/  @P2 PRMT R150, R163, 0x7610, R150 ;  /* 0x00007610a3962816 */ /* 0x000fe20000000096 */
[----:B------:R-:W-:-:S04]  /*5140*/  @P1 FFMA.FTZ R163, R184, R177, R179 ;  /* 0x000000b1b8a31223 */ /* 0x000fc800000100b3 */
[----:B------:R-:W-:-:S04]  /*5150*/  @P1 FADD.FTZ R163, R23, -R163 ;  /* 0x800000a317a31221 */ /* 0x000fc80000010000 */
[----:B------:R-:W-:Y:S01]  /*5160*/  @P1 FFMA.FTZ R178, R21, R163, R178 ;  /* 0x000000a315b21223 */ /* 0x000fe200000100b2 */
[----:B------:R-:W-:-:S03]  /*5170*/  @P2 PRMT R163, R166, 0x7632, R163 ;  /* 0x00007632a6a32816 */ /* 0x000fc600000000a3 */
[C---:B0-----:R-:W-:Y:S01]  /*5180*/  @P2 FMUL.FTZ R180, R178.reuse, R180 ;  /* 0x000000b4b2b42220 */ /* 0x041fe20000410000 */
[----:B------:R-:W-:Y:S02]  /*5190*/  @P2 SHF.L.U32 R163, R163, 0x10, RZ ;  /* 0x00000010a3a32819 */ /* 0x000fe400000006ff */
[----:B------:R-:W-:Y:S01]  /*51a0*/  F2FP.BF16.F32.PACK_AB R162, R178, R162 ;  /* 0x000000a2b2a2723e */ /* 0x000fe200000010ff */
[----:B------:R-:W-:Y:S02]  /*51b0*/  @P1 FFMA.FTZ R178, R228, R177, R179 ;  /* 0x000000b1e4b21223 */ /* 0x000fe400000100b3 */
[----:B------:R-:W-:Y:S01]  /*51c0*/  @P2 FFMA.FTZ R125, R180, R163, R125 ;  /* 0x000000a3b47d2223 */ /* 0x000fe2000001007d */
[----:B------:R-:W-:Y:S01]  /*51d0*/  @P2 SHF.L.U32 R163, R251, 0x10, RZ ;  /* 0x00000010fba32819 */ /* 0x000fe200000006ff */
[----:B------:R-:W-:-:S04]  /*51e0*/  @P1 FADD.FTZ R178, R229, -R178 ;  /* 0x800000b2e5b21221 */ /* 0x000fc80000010000 */
[----:B------:R-:W-:Y:S01]  /*51f0*/  @P2 FMUL.FTZ R163, R180, R163 ;  /* 0x000000a3b4a32220 */ /* 0x000fe20000410000 */
[----:B------:R-:W-:Y:S01]  /*5200*/  @P1 FFMA.FTZ R180, R214, R177, R179 ;  /* 0x000000b1d6b41223 */ /* 0x000fe200000100b3 */
[----:B------:R-:W-:-:S03]  /*5210*/  @P1 FFMA.FTZ R19, R21, R178, R19 ;  /* 0x000000b215131223 */ /* 0x000fc60000010013 */
[----:B------:R-:W-:Y:S01]  /*5220*/  @P2 F2FP.BF16.F32.PACK_AB R163, RZ, R163 ;  /* 0x000000a3ffa3223e */ /* 0x000fe200000010ff */
[----:B------:R-:W-:-:S03]  /*5230*/  @P1 FADD.FTZ R180, R218, -R180 ;  /* 0x800000b4dab41221 */ /* 0x000fc60000010000 */
[----:B------:R-:W-:Y:S02]  /*5240*/  @P2 PRMT R150, R150, 0x5410, R163 ;  /* 0x0000541096962816 */ /* 0x000fe400000000a3 */
[----:B------:R-:W-:-:S05]  /*5250*/  SHF.L.U32 R163, R27, 0x10, RZ ;  /* 0x000000101ba37819 */ /* 0x000fca00000006ff */
[----:B------:R-:W-:Y:S02]  /*5260*/  @P1 FFMA.FTZ R163, R21, R180, R163 ;  /* 0x000000b415a31223 */ /* 0x000fe400000100a3 */
[----:B------:R-:W0:Y:S02]  /*5270*/  @P2 LDC R180, c[0x0][0x40c] ;  /* 0x00010300ffb42b82 */ /* 0x000e240000000800 */
[----:B0-----:R-:W-:Y:S01]  /*5280*/  @P2 FMUL.FTZ R180, R163, R180 ;  /* 0x000000b4a3b42220 */ /* 0x001fe20000410000 */
[----:B------:R-:W-:-:S03]  /*5290*/  F2FP.BF16.F32.PACK_AB R163, R19, R163 ;  /* 0x000000a313a3723e */ /* 0x000fc600000010ff */
[----:B------:R-:W-:Y:S01]  /*52a0*/  @P2 FFMA.FTZ R126, R181, R180, R126 ;  /* 0x000000b4b57e2223 */ /* 0x000fe2000001007e */
[----:B------:R-:W-:-:S05]  /*52b0*/  @P2 SHF.L.U32 R181, R39, 0x10, RZ ;  /* 0x0000001027b52819 */ /* 0x000fca00000006ff */
[----:B------:R-:W-:-:S05]  /*52c0*/  @P2 FMUL.FTZ R180, R180, R181 ;  /* 0x000000b5b4b42220 */ /* 0x000fca0000410000 */
[----:B------:R-:W-:-:S04]  /*52d0*/  @P2 F2FP.BF16.F32.PACK_AB R180, RZ, R180 ;  /* 0x000000b4ffb4223e */ /* 0x000fc800000010ff */
[----:B------:R-:W-:Y:S01]  /*52e0*/  @P2 PRMT R151, R180, 0x7610, R151 ;  /* 0x00007610b4972816 */ /* 0x000fe20000000097 */
[----:B------:R-:W-:Y:S06]  /*52f0*/  @!P2 BRA `(.L_x_337) ;  /* 0x00000014006ca947 */ /* 0x000fec0003800000 */
[----:B------:R-:W-:Y:S01]  /*5300*/  FMUL.FTZ R178, R19, UR12 ;  /* 0x0000000c13b27c20 */ /* 0x000fe20008410000 */
[----:B------:R-:W-:Y:S02]  /*5310*/  SHF.L.U32 R19, R252, 0x10, RZ ;  /* 0x00000010fc137819 */ /* 0x000fe400000006ff */
[----:B------:R-:W-:-:S03]  /*5320*/  PRMT R18, R167, 0x7632, R18 ;  /* 0x00007632a7127816 */ /* 0x000fc60000000012 */
[----:B------:R-:W-:Y:S01]  /*5330*/  FMUL.FTZ R19, R178, R19 ;  /* 0x00000013b2137220 */ /* 0x000fe20000410000 */
[----:B------:R-:W-:-:S04]  /*5340*/  SHF.L.U32 R18, R18, 0x10, RZ ;  /* 0x0000001012127819 */ /* 0x000fc800000006ff */
[----:B------:R-:W-:Y:S01]  /*5350*/  F2FP.BF16.F32.PACK_AB R19, RZ, R19 ;  /* 0x00000013ff13723e */ /* 0x000fe200000010ff */
[----:B------:R-:W-:-:S03]  /*5360*/  FFMA.FTZ R127, R178, R18, R127 ;  /* 0x00000012b27f7223 */ /* 0x000fc6000001007f */
[----:B------:R-:W-:Y:S01]  /*5370*/  PRMT R151, R151, 0x5410, R19 ;  /* 0x0000541097977816 */ /* 0x000fe20000000013 */
[----:B------:R-:W-:Y:S06]  /*5380*/  BRA `(.L_x_337) ;  /* 0x0000001400487947 */ /* 0x000fec0003800000 */
.L_x_336:
[----:B------:R-:W-:Y:S02]  /*5390*/  ISETP.GT.AND P1, PT, R22, RZ, PT ;  /* 0x000000ff1600720c */ /* 0x000fe40003f24270 */
[----:B-----5:R-:W-:Y:S02]  /*53a0*/  @P2 SHF.L.U32 R181, R164, 0x10, RZ ;  /* 0x00000010a4b52819 */ /* 0x020fe400000006ff */
[----:B------:R-:W-:-:S04]  /*53b0*/  PRMT R178, R24, 0x7632, R178 ;  /* 0x0000763218b27816 */ /* 0x000fc800000000b2 */
[----:B------:R-:W-:-:S05]  /*53c0*/  SHF.L.U32 R178, R178, 0x10, RZ ;  /* 0x00000010b2b27819 */ /* 0x000fca00000006ff */
[----:B0-----:R-:W-:-:S04]  /*53d0*/  @P1 FFMA.FTZ R18, R192, R177, R179 ;  /* 0x000000b1c0121223 */ /* 0x001fc800000100b3 */
[----:B------:R-:W-:Y:S01]  /*53e0*/  @P1 FADD.FTZ R19, R191, -R18 ;  /* 0x80000012bf131221 */ /* 0x000fe20000010000 */
[----:B------:R-:W-:-:S05]  /*53f0*/  SHF.L.U32 R18, R24, 0x10, RZ ;  /* 0x0000001018127819 */ /* 0x000fca00000006ff */
[----:B------:R-:W-:Y:S02]  /*5400*/  @P1 FFMA.FTZ R18, R21, R19, R18 ;  /* 0x0000001315121223 */ /* 0x000fe40000010012 */
[----:B------:R-:W0:Y:S02]  /*5410*/  @P2 LDC R19, c[0x0][0x40c] ;  /* 0x00010300ff132b82 */ /* 0x000e240000000800 */
[----:B0-----:R-:W-:Y:S01]  /*5420*/  @P2 FMUL.FTZ R19, R18, R19 ;  /* 0x0000001312132220 */ /* 0x001fe20000410000 */
[----:B------:R-:W-:-:S03]  /*5430*/  @P2 SHF.L.U32 R18, R36, 0x10, RZ ;  /* 0x0000001024122819 */ /* 0x000fc600000006ff */
[-C--:B------:R-:W-:Y:S01]  /*5440*/  @P2 FFMA.FTZ R120, R181, R19.reuse, R120 ;  /* 0x00000013b5782223 */ /* 0x080fe20000010078 */
[----:B------:R-:W-:Y:S01]  /*5450*/  @P2 SHF.L.U32 R181, R165, 0x10, RZ ;  /* 0x00000010a5b52819 */ /* 0x000fe200000006ff */
[----:B------:R-:W-:Y:S01]  /*5460*/  @P2 FMUL.FTZ R19, R18, R19 ;  /* 0x0000001312132220 */ /* 0x000fe20000410000 */
[----:B------:R-:W-:-:S04]  /*5470*/  @P1 FFMA.FTZ R18, R10, R177, R179 ;  /* 0x000000b10a121223 */ /* 0x000fc800000100b3 */
[----:B------:R-:W-:Y:S01]  /*5480*/  @P2 F2FP.BF16.F32.PACK_AB R19, RZ, R19 ;  /* 0x00000013ff13223e */ /* 0x000fe200000010ff */
[----:B------:R-:W-:-:S03]  /*5490*/  @P1 FADD.FTZ R18, R11, -R18 ;  /* 0x800000120b121221 */ /* 0x000fc60000010000 */
[----:B------:R-:W-:Y:S01]  /*54a0*/  @P2 PRMT R148, R19, 0x7610, R148 ;  /* 0x0000761013942816 */ /* 0x000fe20000000094 */
[----:B------:R-:W-:Y:S01]  /*54b0*/  @P1 FFMA.FTZ R178, R21, R18, R178 ;  /* 0x0000001215b21223 */ /* 0x000fe200000100b2 */
[----:B------:R-:W0:Y:S03]  /*54c0*/  @P2 LDC R19, c[0x0][0x40c] ;  /* 0x00010300ff132b82 */ /* 0x000e260000000800 */
[----:B0-----:R-:W-:Y:S01]  /*54d0*/  @P2 FMUL.FTZ R18, R178, R19 ;  /* 0x00000013b2122220 */ /* 0x001fe20000410000 */
[----:B------:R-:W-:Y:S02]  /*54e0*/  @P2 PRMT R19, R164, 0x7632, R19 ;  /* 0x00007632a4132816 */ /* 0x000fe40000000013 */
[----:B------:R-:W-:-:S03]  /*54f0*/  PRMT R178, R25, 0x7632, R178 ;  /* 0x0000763219b27816 */ /* 0x000fc600000000b2 */
[----:B------:R-:W-:Y:S01]  /*5500*/  @P2 IMAD.U32 R19, R19, 0x10000, RZ ;  /* 0x0001000013132824 */ /* 0x000fe200078e00ff */
[----:B------:R-:W-:-:S03]  /*5510*/  SHF.L.U32 R178, R178, 0x10, RZ ;  /* 0x00000010b2b27819 */ /* 0x000fc600000006ff */
[----:B------:R-:W-:Y:S01]  /*5520*/  @P2 FFMA.FTZ R121, R18, R19, R121 ;  /* 0x0000001312792223 */ /* 0x000fe20000010079 */
[----:B------:R-:W-:-:S05]  /*5530*/  @P2 SHF.L.U32 R19, R249, 0x10, RZ ;  /* 0x00000010f9132819 */ /* 0x000fca00000006ff */
[----:B------:R-:W-:-:S05]  /*5540*/  @P2 FMUL.FTZ R18, R19, R18 ;  /* 0x0000001213122220 */ /* 0x000fca0000410000 */
[----:B------:R-:W-:-:S04]  /*5550*/  @P2 F2FP.BF16.F32.PACK_AB R18, RZ, R18 ;  /* 0x00000012ff12223e */ /* 0x000fc800000010ff */
[----:B------:R-:W-:Y:S01]  /*5560*/  @P2 PRMT R148, R148, 0x5410, R18 ;  /* 0x0000541094942816 */ /* 0x000fe20000000012 */
[----:B------:R-:W-:-:S04]  /*5570*/  @P1 FFMA.FTZ R18, R206, R177, R179 ;  /* 0x000000b1ce121223 */ /* 0x000fc800000100b3 */
        /* <DEDUP_REMOVED lines=17> */
[----:B------:R-:W-:Y:S02]  /*5690*/  PRMT R178, R26, 0x7632, R178 ;  /* 0x000076321ab27816 */ /* 0x000fe400000000b2 */
[----:B------:R-:W-:-:S02]  /*56a0*/  @P2 SHF.L.U32 R19, R19, 0x10, RZ ;  /* 0x0000001013132819 */ /* 0x000fc400000006ff */
[----:B------:R-:W-:-:S03]  /*56b0*/  SHF.L.U32 R178, R178, 0x10, RZ ;  /* 0x00000010b2b27819 */ /* 0x000fc600000006ff */
[----:B------:R-:W-:Y:S01]  /*56c0*/  @P2 FFMA.FTZ R123, R18, R19, R123 ;  /* 0x00000013127b2223 */ /* 0x000fe2000001007b */
[----:B------:R-:W-:-:S04]  /*56d0*/  @P2 IMAD.U32 R19, R250, 0x10000, RZ ;  /* 0x00010000fa132824 */ /* 0x000fc800078e00ff */
        /* <DEDUP_REMOVED lines=20> */
[----:B------:R-:W-:-:S04]  /*5820*/  @P2 PRMT R19, R166, 0x7632, R19 ;  /* 0x00007632a6132816 */ /* 0x000fc80000000013 */
[----:B------:R-:W-:-:S05]  /*5830*/  @P2 SHF.L.U32 R19, R19, 0x10, RZ ;  /* 0x0000001013132819 */ /* 0x000fca00000006ff */
[----:B------:R-:W-:Y:S01]  /*5840*/  @P2 FFMA.FTZ R125, R18, R19, R125 ;  /* 0x00000013127d2223 */ /* 0x000fe2000001007d */
[----:B------:R-:W-:-:S05]  /*5850*/  @P2 SHF.L.U32 R19, R251, 0x10, RZ ;  /* 0x00000010fb132819 */ /* 0x000fca00000006ff */
[----:B------:R-:W-:Y:S01]  /*5860*/  @P2 FMUL.FTZ R18, R19, R18 ;  /* 0x0000001213122220 */ /* 0x000fe20000410000 */
[----:B------:R-:W-:-:S04]  /*5870*/  @P1 FFMA.FTZ R19, R214, R177, R179 ;  /* 0x000000b1d6131223 */ /* 0x000fc800000100b3 */
[----:B------:R-:W-:Y:S01]  /*5880*/  @P2 F2FP.BF16.F32.PACK_AB R18, RZ, R18 ;  /* 0x00000012ff12223e */ /* 0x000fe200000010ff */
[----:B------:R-:W-:-:S03]  /*5890*/  @P1 FADD.FTZ R19, R218, -R19 ;  /* 0x80000013da131221 */ /* 0x000fc60000010000 */
[----:B------:R-:W-:Y:S01]  /*58a0*/  @P2 PRMT R150, R150, 0x5410, R18 ;  /* 0x0000541096962816 */ /* 0x000fe20000000012 */
[----:B------:R-:W-:-:S04]  /*58b0*/  IMAD.U32 R18, R27, 0x10000, RZ ;  /* 0x000100001b127824 */ /* 0x000fc800078e00ff */
[----:B------:R-:W-:Y:S02]  /*58c0*/  @P1 FFMA.FTZ R18, R21, R19, R18 ;  /* 0x0000001315121223 */ /* 0x000fe40000010012 */
[----:B------:R-:W0:Y:S02]  /*58d0*/  @P2 LDC R19, c[0x0][0x40c] ;  /* 0x00010300ff132b82 */ /* 0x000e240000000800 */
[----:B0-----:R-:W-:Y:S01]  /*58e0*/  @P2 FMUL.FTZ R19, R18, R19 ;  /* 0x0000001312132220 */ /* 0x001fe20000410000 */
[----:B------:R-:W-:-:S03]  /*58f0*/  @P2 SHF.L.U32 R18, R39, 0x10, RZ ;  /* 0x0000001027122819 */ /* 0x000fc600000006ff */
[-C--:B------:R-:W-:Y:S02]  /*5900*/  @P2 FFMA.FTZ R126, R181, R19.reuse, R126 ;  /* 0x00000013b57e2223 */ /* 0x080fe4000001007e */
[----:B------:R-:W-:-:S05]  /*5910*/  @P2 FMUL.FTZ R19, R18, R19 ;  /* 0x0000001312132220 */ /* 0x000fca0000410000 */
[----:B------:R-:W-:-:S04]  /*5920*/  @P2 F2FP.BF16.F32.PACK_AB R19, RZ, R19 ;  /* 0x00000013ff13223e */ /* 0x000fc800000010ff */
[----:B------:R-:W-:Y:S01]  /*5930*/  @P2 PRMT R151, R19, 0x7610, R151 ;  /* 0x0000761013972816 */ /* 0x000fe20000000097 */
[----:B------:R-:W-:Y:S06]  /*5940*/  @!P2 BRA `(.L_x_337) ;  /* 0x0000000c00d8a947 */ /* 0x000fec0003800000 */
[----:B------:R-:W-:Y:S01]  /*5950*/  PRMT R18, R27, 0x7632, R18 ;  /* 0x000076321b127816 */ /* 0x000fe20000000012 */
[----:B------:R-:W-:Y:S01]  /*5960*/  @P1 FFMA.FTZ R178, R228, R177, R179 ;  /* 0x000000b1e4b21223 */ /* 0x000fe200000100b3 */
[----:B------:R-:W-:Y:S02]  /*5970*/  SHF.L.U32 R19, R252, 0x10, RZ ;  /* 0x00000010fc137819 */ /* 0x000fe400000006ff */
[----:B------:R-:W-:Y:S01]  /*5980*/  SHF.L.U32 R18, R18, 0x10, RZ ;  /* 0x0000001012127819 */ /* 0x000fe200000006ff */
[----:B------:R-:W-:-:S04]  /*5990*/  @P1 FADD.FTZ R178, R229, -R178 ;  /* 0x800000b2e5b21221 */ /* 0x000fc80000010000 */
[----:B------:R-:W-:Y:S01]  /*59a0*/  @P1 FFMA.FTZ R18, R21, R178, R18 ;  /* 0x000000b215121223 */ /* 0x000fe20000010012 */
[----:B------:R-:W-:-:S03]  /*59b0*/  PRMT R178, R167, 0x7632, R178 ;  /* 0x00007632a7b27816 */ /* 0x000fc600000000b2 */
[----:B------:R-:W-:Y:S01]  /*59c0*/  FMUL.FTZ R18, R18, UR12 ;  /* 0x0000000c12127c20 */ /* 0x000fe20008410000 */
[----:B------:R-:W-:-:S05]  /*59d0*/  SHF.L.U32 R178, R178, 0x10, RZ ;  /* 0x00000010b2b27819 */ /* 0x000fca00000006ff */
[----:B------:R-:W-:Y:S01]  /*59e0*/  FFMA.FTZ R127, R18, R178, R127 ;  /* 0x000000b2127f7223 */ /* 0x000fe2000001007f */
[----:B------:R-:W-:-:S05]  /*59f0*/  FMUL.FTZ R18, R19, R18 ;  /* 0x0000001213127220 */ /* 0x000fca0000410000 */
[----:B------:R-:W-:-:S04]  /*5a00*/  F2FP.BF16.F32.PACK_AB R18, RZ, R18 ;  /* 0x00000012ff12723e */ /* 0x000fc800000010ff */
[----:B------:R-:W-:Y:S01]  /*5a10*/  PRMT R151, R151, 0x5410, R18 ;  /* 0x0000541097977816 */ /* 0x000fe20000000012 */
[----:B------:R-:W-:Y:S06]  /*5a20*/  BRA `(.L_x_337) ;  /* 0x0000000c00a07947 */ /* 0x000fec0003800000 */
.L_x_335:
[----:B------:R-:W-:-:S04]  /*5a30*/  UISETP.NE.U32.AND UP0, UPT, UR14, URZ, UPT ;  /* 0x000000ff0e00728c */ /* 0x000fc8000bf05070 */
[----:B------:R-:W-:-:S06]  /*5a40*/  UISETP.NE.AND.EX UP0, UPT, UR15, URZ, UPT, UP0 ;  /* 0x000000ff0f00728c */ /* 0x000fcc000bf05300 */
[----:B------:R-:W-:-:S13]  /*5a50*/  PLOP3.LUT P0, PT, PT, PT, UP0, 0x80, 0x8 ;  /* 0x000000000008781c */ /* 0x000fda0003f0f008 */
[----:B------:R-:W-:Y:S05]  /*5a60*/  @!P0 BRA `(.L_x_338) ;  /* 0x0000000400a88947 */ /* 0x000fea0003800000 */
[----:B0-----:R-:W0:Y:S01]  /*5a70*/  @P2 LDC R19, c[0x0][0x40c] ;  /* 0x00010300ff132b82 */ /* 0x001e220000000800 */
[-CC-:B------:R-:W-:Y:S01]  /*5a80*/  FFMA.FTZ R18, R192, R177.reuse, R179.reuse ;  /* 0x000000b1c0127223 */ /* 0x180fe200000100b3 */
[----:B------:R-:W-:Y:S01]  /*5a90*/  ISETP.GT.AND P1, PT, R22, RZ, PT ;  /* 0x000000ff1600720c */ /* 0x000fe20003f24270 */
[-CC-:B------:R-:W-:Y:S01]  /*5aa0*/  FFMA.FTZ R162, R10, R177.reuse, R179.reuse ;  /* 0x000000b10aa27223 */ /* 0x180fe200000100b3 */
[----:B-----5:R-:W-:Y:S02]  /*5ab0*/  @P2 IMAD.U32 R161, R164, 0x10000, RZ ;  /* 0x00010000a4a12824 */ /* 0x020fe400078e00ff */
[----:B------:R-:W-:Y:S01]  /*5ac0*/  FADD.FTZ R18, R191, -R18 ;  /* 0x80000012bf127221 */ /* 0x000fe20000010000 */
[----:B------:R-:W-:Y:S01]  /*5ad0*/  FFMA.FTZ R178, R206, R177, R179 ;  /* 0x000000b1ceb27223 */ /* 0x000fe200000100b3 */
[----:B------:R-:W-:Y:S01]  /*5ae0*/  FADD.FTZ R162, R11, -R162 ;  /* 0x800000a20ba27221 */ /* 0x000fe20000010000 */
[----:B------:R-:W1:Y:S01]  /*5af0*/  @P2 LDC R163, c[0x0][0x40c] ;  /* 0x00010300ffa32b82 */ /* 0x000e620000000800 */
[----:B------:R-:W-:Y:S01]  /*5b00*/  FMUL.FTZ R160, R21, R18 ;  /* 0x0000001215a07220 */ /* 0x000fe20000410000 */
[----:B------:R-:W-:Y:S01]  /*5b10*/  @P2 SHF.L.U32 R18, R36, 0x10, RZ ;  /* 0x0000001024122819 */ /* 0x000fe200000006ff */
[----:B------:R-:W-:Y:S01]  /*5b20*/  FADD.FTZ R178, R205, -R178 ;  /* 0x800000b2cdb27221 */ /* 0x000fe20000010000 */
[----:B------:R-:W-:-:S02]  /*5b30*/  @P2 SHF.L.U32 R181, R165, 0x10, RZ ;  /* 0x00000010a5b52819 */ /* 0x000fc400000006ff */
[----:B------:R-:W-:Y:S02]  /*5b40*/  FSEL R160, R160, RZ, P1 ;  /* 0x000000ffa0a07208 */ /* 0x000fe40000800000 */
[----:B------:R-:W3:Y:S03]  /*5b50*/  @P2 LDC R180, c[0x0][0x40c] ;  /* 0x00010300ffb42b82 */ /* 0x000ee60000000800 */
[----:B0-----:R-:W-:-:S04]  /*5b60*/  @P2 FMUL.FTZ R19, R19, R160 ;  /* 0x000000a013132220 */ /* 0x001fc80000410000 */
[-C--:B------:R-:W-:Y:S01]  /*5b70*/  @P2 FMUL.FTZ R18, R18, R19.reuse ;  /* 0x0000001312122220 */ /* 0x080fe20000410000 */
[----:B------:R-:W-:Y:S01]  /*5b80*/  @P2 FFMA.FTZ R120, R161, R19, R120 ;  /* 0x00000013a1782223 */ /* 0x000fe20000010078 */
[----:B------:R-:W-:Y:S01]  /*5b90*/  @P2 PRMT R19, R164, 0x7632, R19 ;  /* 0x00007632a4132816 */ /* 0x000fe20000000013 */
[----:B------:R-:W-:Y:S02]  /*5ba0*/  FMUL.FTZ R161, R21, R178 ;  /* 0x000000b215a17220 */ /* 0x000fe40000410000 */
[----:B------:R-:W-:Y:S02]  /*5bb0*/  @P2 F2FP.BF16.F32.PACK_AB R18, RZ, R18 ;  /* 0x00000012ff12223e */ /* 0x000fe400000010ff */
[----:B------:R-:W-:Y:S02]  /*5bc0*/  @P2 SHF.L.U32 R19, R19, 0x10, RZ ;  /* 0x0000001013132819 */ /* 0x000fe400000006ff */
[----:B------:R-:W-:Y:S01]  /*5bd0*/  @P2 PRMT R148, R18, 0x7610, R148 ;  /* 0x0000761012942816 */ /* 0x000fe20000000094 */
[----:B------:R-:W-:-:S02]  /*5be0*/  FMUL.FTZ R18, R21, R162 ;  /* 0x000000a215127220 */ /* 0x000fc40000410000 */
[----:B------:R-:W0:Y:S03]  /*5bf0*/  @P2 LDC R162, c[0x0][0x40c] ;  /* 0x00010300ffa22b82 */ /* 0x000e260000000800 */
[----:B------:R-:W-:-:S04]  /*5c00*/  FSEL R18, R18, RZ, P1 ;  /* 0x000000ff12127208 */ /* 0x000fc80000800000 */
[----:B------:R-:W-:Y:S01]  /*5c10*/  F2FP.BF16.F32.PACK_AB R160, R18, R160 ;  /* 0x000000a012a0723e */ /* 0x000fe200000010ff */
[----:B-1----:R-:W-:-:S04]  /*5c20*/  @P2 FMUL.FTZ R178, R163, R18 ;  /* 0x00000012a3b22220 */ /* 0x002fc80000410000 */
[----:B------:R-:W-:Y:S01]  /*5c30*/  @P2 FFMA.FTZ R121, R178, R19, R121 ;  /* 0x00000013b2792223 */ /* 0x000fe20000010079 */
[----:B------:R-:W-:Y:S02]  /*5c40*/  FSEL R19, R161, RZ, P1 ;  /* 0x000000ffa1137208 */ /* 0x000fe40000800000 */
[----:B------:R-:W-:-:S05]  /*5c50*/  @P2 SHF.L.U32 R161, R249, 0x10, RZ ;  /* 0x00000010f9a12819 */ /* 0x000fca00000006ff */
[----:B------:R-:W-:Y:S01]  /*5c60*/  @P2 FMUL.FTZ R161, R161, R178 ;  /* 0x000000b2a1a12220 */ /* 0x000fe20000410000 */
[----:B------:R-:W-:Y:S01]  /*5c70*/  FFMA.FTZ R178, R12, R177, R179 ;  /* 0x000000b10cb27223 */ /* 0x000fe200000100b3 */
[----:B0-----:R-:W-:Y:S01]  /*5c80*/  @P2 FMUL.FTZ R163, R162, R19 ;  /* 0x00000013a2a32220 */ /* 0x001fe20000410000 */
[----:B------:R-:W-:Y:S02]  /*5c90*/  @P2 SHF.L.U32 R162, R37, 0x10, RZ ;  /* 0x0000001025a22819 */ /* 0x000fe400000006ff */
[----:B------:R-:W-:Y:S01]  /*5ca0*/  FADD.FTZ R178, R13, -R178 ;  /* 0x800000b20db27221 */ /* 0x000fe20000010000 */
[----:B------:R-:W-:Y:S01]  /*5cb0*/  @P2 F2FP.BF16.F32.PACK_AB R161, RZ, R161 ;  /* 0x000000a1ffa1223e */ /* 0x000fe200000010ff */
[-C--:B------:R-:W-:Y:S01]  /*5cc0*/  @P2 FFMA.FTZ R122, R181, R163.reuse, R122 ;  /* 0x000000a3b57a2223 */ /* 0x080fe2000001007a */
[----:B------:R-:W-:Y:S01]  /*5cd0*/  @P2 SHF.L.U32 R181, R167, 0x10, RZ ;  /* 0x00000010a7b52819 */ /* 0x000fe200000006ff */
[----:B------:R-:W-:Y:S01]  /*5ce0*/  @P2 FMUL.FTZ R163, R162, R163 ;  /* 0x000000a3a2a32220 */ /* 0x000fe20000410000 */
[----:B------:R-:W-:Y:S01]  /*5cf0*/  FMUL.FTZ R178, R21, R178 ;  /* 0x000000b215b27220 */ /* 0x000fe20000410000 */
[----:B------:R-:W0:Y:S01]  /*5d00*/  @P2 LDC R162, c[0x0][0x40c] ;  /* 0x00010300ffa22b82 */ /* 0x000e220000000800 */
[----:B------:R-:W-:-:S02]  /*5d10*/  @P2 PRMT R148, R148, 0x5410, R161 ;  /* 0x0000541094942816 */ /* 0x000fc400000000a1 */
[----:B------:R-:W-:Y:S02]  /*5d20*/  @P2 F2FP.BF16.F32.PACK_AB R163, RZ, R163 ;  /* 0x000000a3ffa3223e */ /* 0x000fe400000010ff */
[----:B------:R-:W-:Y:S02]  /*5d30*/  FSEL R161, R178, RZ, P1 ;  /* 0x000000ffb2a17208 */ /* 0x000fe40000800000 */
[----:B------:R-:W-:Y:S02]  /*5d40*/  @P2 PRMT R178, R165, 0x7632, R178 ;  /* 0x00007632a5b22816 */ /* 0x000fe400000000b2 */
[----:B------:R-:W-:Y:S02]  /*5d50*/  @P2 PRMT R149, R163, 0x7610, R149 ;  /* 0x00007610a3952816 */ /* 0x000fe40000000095 */
[----:B------:R-:W-:Y:S02]  /*5d60*/  @P2 SHF.L.U32 R178, R178, 0x10, RZ ;  /* 0x00000010b2b22819 */ /* 0x000fe400000006ff */
[----:B------:R-:W-:Y:S01]  /*5d70*/  @P2 SHF.L.U32 R163, R250, 0x10, RZ ;  /* 0x00000010faa32819 */ /* 0x000fe200000006ff */
[----:B0-----:R-:W-:Y:S01]  /*5d80*/  @P2 FMUL.FTZ R162, R162, R161 ;  /* 0x000000a1a2a22220 */ /* 0x001fe20000410000 */
[----:B------:R-:W-:-:S03]  /*5d90*/  F2FP.BF16.F32.PACK_AB R161, R161, R19 ;  /* 0x00000013a1a1723e */ /* 0x000fc600000010ff */
[----:B------:R-:W-:Y:S01]  /*5da0*/  @P2 FFMA.FTZ R123, R162, R178, R123 ;  /* 0x000000b2a27b2223 */ /* 0x000fe2000001007b */
        /* <DEDUP_REMOVED lines=8> */
[----:B0-----:R-:W-:Y:S01]  /*5e30*/  @P2 FMUL.FTZ R178, R163, R162 ;  /* 0x000000a2a3b22220 */ /* 0x001fe20000410000 */
[----:B------:R-:W-:-:S04]  /*5e40*/  @P2 IMAD.U32 R163, R166, 0x10000, RZ ;  /* 0x00010000a6a32824 */ /* 0x000fc800078e00ff */
        /* <DEDUP_REMOVED lines=11> */
[----:B---3--:R-:W-:Y:S01]  /*5f00*/  @P2 FMUL.FTZ R180, R180, R178 ;  /* 0x000000b2b4b42220 */ /* 0x008fe20000410000 */
[----:B------:R-:W-:Y:S01]  /*5f10*/  @P2 SHF.L.U32 R163, R163, 0x10, RZ ;  /* 0x00000010a3a32819 */ /* 0x000fe200000006ff */
[----:B------:R-:W-:-:S04]  /*5f20*/  FFMA.FTZ R178, R228, R177, R179 ;  /* 0x000000b1e4b27223 */ /* 0x000fc800000100b3 */
[----:B------:R-:W-:Y:S01]  /*5f30*/  @P2 FFMA.FTZ R125, R180, R163, R125 ;  /* 0x000000a3b47d2223 */ /* 0x000fe2000001007d */
[----:B------:R-:W-:Y:S01]  /*5f40*/  @P2 SHF.L.U32 R163, R251, 0x10, RZ ;  /* 0x00000010fba32819 */ /* 0x000fe200000006ff */
[----:B------:R-:W-:-:S04]  /*5f50*/  FADD.FTZ R178, R229, -R178 ;  /* 0x800000b2e5b27221 */ /* 0x000fc80000010000 */
[----:B------:R-:W-:Y:S01]  /*5f60*/  @P2 FMUL.FTZ R163, R163, R180 ;  /* 0x000000b4a3a32220 */ /* 0x000fe20000410000 */
[----:B------:R-:W-:Y:S01]  /*5f70*/  FMUL.FTZ R19, R21, R178 ;  /* 0x000000b215137220 */ /* 0x000fe20000410000 */
[----:B------:R-:W0:Y:S03]  /*5f80*/  @P2 LDC R180, c[0x0][0x40c] ;  /* 0x00010300ffb42b82 */ /* 0x000e260000000800 */
[----:B------:R-:W-:Y:S02]  /*5f90*/  @P2 F2FP.BF16.F32.PACK_AB R163, RZ, R163 ;  /* 0x000000a3ffa3223e */ /* 0x000fe400000010ff */
[----:B------:R-:W-:Y:S02]  /*5fa0*/  FSEL R19, R19, RZ, P1 ;  /* 0x000000ff13137208 */ /* 0x000fe40000800000 */
        /* <DEDUP_REMOVED lines=13> */
[----:B------:R-:W-:Y:S01]  /*6080*/  PRMT R18, R167, 0x7632, R18 ;  /* 0x00007632a7127816 */ /* 0x000fe20000000012 */
[----:B------:R-:W-:Y:S01]  /*6090*/  FMUL.FTZ R178, R19, UR12 ;  /* 0x0000000c13b27c20 */ /* 0x000fe20008410000 */
[----:B------:R-:W-:Y:S02]  /*60a0*/  IMAD.U32 R19, R252, 0x10000, RZ ;  /* 0x00010000fc137824 */ /* 0x000fe400078e00ff */
[----:B------:R-:W-:-:S05]  /*60b0*/  SHF.L.U32 R18, R18, 0x10, RZ ;  /* 0x0000001012127819 */ /* 0x000fca00000006ff */
[----:B------:R-:W-:Y:S01]  /*60c0*/  FFMA.FTZ R127, R178, R18, R127 ;  /* 0x00000012b27f7223 */ /* 0x000fe2000001007f */
[----:B------:R-:W-:-:S05]  /*60d0*/  FMUL.FTZ R178, R19, R178 ;  /* 0x000000b213b27220 */ /* 0x000fca0000410000 */
[----:B------:R-:W-:-:S04]  /*60e0*/  F2FP.BF16.F32.PACK_AB R178, RZ, R178 ;  /* 0x000000b2ffb2723e */ /* 0x000fc800000010ff */
[----:B------:R-:W-:Y:S01]  /*60f0*/  PRMT R151, R151, 0x5410, R178 ;  /* 0x0000541097977816 */ /* 0x000fe200000000b2 */
[----:B------:R-:W-:Y:S06]  /*6100*/  BRA `(.L_x_337) ;  /* 0x0000000400e87947 */ /* 0x000fec0003800000 */
.L_x_338:
[----:B------:R-:W-:Y:S04]  /*6110*/  BSSY.RECONVERGENT B3, `(.L_x_339) ;  /* 0x000000e000037945 */ /* 0x000fe80003800200 */
[----:B------:R-:W-:Y:S05]  /*6120*/  @!P2 BRA `(.L_x_340) ;  /* 0x000000000030a947 */ /* 0x000fea0003800000 */
[----:B0-----:R-:W-:Y:S01]  /*6130*/  FFMA.FTZ R18, R192, R177, R179 ;  /* 0x000000b1c0127223 */ /* 0x001fe200000100b3 */
[----:B------:R-:W-:Y:S02]  /*6140*/  ISETP.GT.AND P1, PT, R22, RZ, PT ;  /* 0x000000ff1600720c */ /* 0x000fe40003f24270 */
[----:B-----5:R-:W-:Y:S01]  /*6150*/  SHF.L.U32 R181, R164, 0x10, RZ ;  /* 0x00000010a4b57819 */ /* 0x020fe200000006ff */
[----:B------:R-:W-:-:S04]  /*6160*/  FADD.FTZ R18, R191, -R18 ;  /* 0x80000012bf127221 */ /* 0x000fc80000010000 */
[----:B------:R-:W-:-:S05]  /*6170*/  FMUL.FTZ R18, R21, R18 ;  /* 0x0000001215127220 */ /* 0x000fca0000410000 */
[----:B------:R-:W-:Y:S02]  /*6180*/  FSEL R19, R18, RZ, P1 ;  /* 0x000000ff12137208 */ /* 0x000fe40000800000 */
[----:B------:R-:W-:-:S03]  /*6190*/  SHF.L.U32 R18, R36, 0x10, RZ ;  /* 0x0000001024127819 */ /* 0x000fc600000006ff */
[----:B------:R-:W-:-:S04]  /*61a0*/  FMUL.FTZ R19, R19, UR12 ;  /* 0x0000000c13137c20 */ /* 0x000fc80008410000 */
[-C--:B------:R-:W-:Y:S01]  /*61b0*/  FFMA.FTZ R120, R181, R19.reuse, R120 ;  /* 0x00000013b5787223 */ /* 0x080fe20000010078 */
[----:B------:R-:W-:-:S05]  /*61c0*/  FMUL.FTZ R19, R18, R19 ;  /* 0x0000001312137220 */ /* 0x000fca0000410000 */
[----:B------:R-:W-:-:S04]  /*61d0*/  F2FP.BF16.F32.PACK_AB R19, RZ, R19 ;  /* 0x00000013ff13723e */ /* 0x000fc800000010ff */
[----:B------:R-:W-:-:S07]  /*61e0*/  PRMT R148, R19, 0x7610, R148 ;  /* 0x0000761013947816 */ /* 0x000fce0000000094 */
.L_x_340:
[----:B------:R-:W-:Y:S05]  /*61f0*/  BSYNC.RECONVERGENT B3 ;  /* 0x0000000000037941 */ /* 0x000fea0003800200 */
.L_x_339:
[----:B------:R-:W-:Y:S04]  /*6200*/  BSSY.RECONVERGENT B3, `(.L_x_341) ;  /* 0x000000f000037945 */ /* 0x000fe80003800200 */
[----:B------:R-:W-:Y:S05]  /*6210*/  @!P2 BRA `(.L_x_342) ;  /* 0x000000000034a947 */ /* 0x000fea0003800000 */
[----:B0-----:R-:W-:Y:S01]  /*6220*/  FFMA.FTZ R18, R10, R177, R179 ;  /* 0x000000b10a127223 */ /* 0x001fe200000100b3 */
[----:B------:R-:W-:-:S03]  /*6230*/  ISETP.GT.AND P1, PT, R22, RZ, PT ;  /* 0x000000ff1600720c */ /* 0x000fc60003f24270 */
[----:B------:R-:W-:-:S04]  /*6240*/  FADD.FTZ R18, R11, -R18 ;  /* 0x800000120b127221 */ /* 0x000fc80000010000 */
[----:B-----5:R-:W-:-:S05]  /*6250*/  FMUL.FTZ R18, R21, R18 ;  /* 0x0000001215127220 */ /* 0x020fca0000410000 */
[----:B------:R-:W-:Y:S02]  /*6260*/  FSEL R19, R18, RZ, P1 ;  /* 0x000000ff12137208 */ /* 0x000fe40000800000 */
[----:B------:R-:W-:-:S03]  /*6270*/  PRMT R18, R164, 0x7632, R18 ;  /* 0x00007632a4127816 */ /* 0x000fc60000000012 */
[----:B------:R-:W-:Y:S01]  /*6280*/  FMUL.FTZ R178, R19, UR12 ;  /* 0x0000000c13b27c20 */ /* 0x000fe20008410000 */
[----:B------:R-:W-:Y:S02]  /*6290*/  SHF.L.U32 R18, R18, 0x10, RZ ;  /* 0x0000001012127819 */ /* 0x000fe400000006ff */
[----:B------:R-:W-:-:S03]  /*62a0*/  SHF.L.U32 R19, R249, 0x10, RZ ;  /* 0x00000010f9137819 */ /* 0x000fc600000006ff */
[----:B------:R-:W-:Y:S02]  /*62b0*/  FFMA.FTZ R121, R178, R18, R121 ;  /* 0x00000012b2797223 */ /* 0x000fe40000010079 */
[----:B------:R-:W-:-:S05]  /*62c0*/  FMUL.FTZ R178, R19, R178 ;  /* 0x000000b213b27220 */ /* 0x000fca0000410000 */
[----:B------:R-:W-:-:S04]  /*62d0*/  F2FP.BF16.F32.PACK_AB R178, RZ, R178 ;  /* 0x000000b2ffb2723e */ /* 0x000fc800000010ff */
[----:B------:R-:W-:-:S07]  /*62e0*/  PRMT R148, R148, 0x5410, R178 ;  /* 0x0000541094947816 */ /* 0x000fce00000000b2 */
.L_x_342:
[----:B------:R-:W-:Y:S05]  /*62f0*/  BSYNC.RECONVERGENT B3 ;  /* 0x0000000000037941 */ /* 0x000fea0003800200 */
.L_x_341:
        /* <DEDUP_REMOVED lines=14> */
.L_x_344:
[----:B------:R-:W-:Y:S05]  /*63e0*/  BSYNC.RECONVERGENT B3 ;  /* 0x0000000000037941 */ /* 0x000fea0003800200 */
.L_x_343:
        /* <DEDUP_REMOVED lines=9> */
[----:B------:R-:W-:Y:S01]  /*6480*/  SHF.L.U32 R19, R250, 0x10, RZ ;  /* 0x00000010fa137819 */ /* 0x000fe200000006ff */
[----:B------:R-:W-:-:S04]  /*6490*/  IMAD.U32 R18, R18, 0x10000, RZ ;  /* 0x0001000012127824 */ /* 0x000fc800078e00ff */
[----:B------:R-:W-:Y:S01]  /*64a0*/  FFMA.FTZ R123, R178, R18, R123 ;  /* 0x00000012b27b7223 */ /* 0x000fe2000001007b */
[----:B------:R-:W-:-:S05]  /*64b0*/  FMUL.FTZ R178, R19, R178 ;  /* 0x000000b213b27220 */ /* 0x000fca0000410000 */
[----:B------:R-:W-:-:S04]  /*64c0*/  F2FP.BF16.F32.PACK_AB R178, RZ, R178 ;  /* 0x000000b2ffb2723e */ /* 0x000fc800000010ff */
[----:B------:R-:W-:-:S07]  /*64d0*/  PRMT R149, R149, 0x5410, R178 ;  /* 0x0000541095957816 */ /* 0x000fce00000000b2 */
.L_x_346:
[----:B------:R-:W-:Y:S05]  /*64e0*/  BSYNC.RECONVERGENT B3 ;  /* 0x0000000000037941 */ /* 0x000fea0003800200 */
.L_x_345:
        /* <DEDUP_REMOVED lines=14> */
.L_x_348:
[----:B------:R-:W-:Y:S05]  /*65d0*/  BSYNC.RECONVERGENT B3 ;  /* 0x0000000000037941 */ /* 0x000fea0003800200 */
.L_x_347:
        /* <DEDUP_REMOVED lines=15> */
.L_x_350:
[----:B------:R-:W-:Y:S05]  /*66d0*/  BSYNC.RECONVERGENT B3 ;  /* 0x0000000000037941 */ /* 0x000fea0003800200 */
.L_x_349:
[----:B------:R-:W-:Y:S04]  /*66e0*/  BSSY.RECONVERGENT B3, `(.L_x_351) ;  /* 0x000000e000037945 */ /* 0x000fe80003800200 */
[----:B------:R-:W-:Y:S05]  /*66f0*/  @!P2 BRA `(.L_x_352) ;  /* 0x000000000030a947 */ /* 0x000fea0003800000 */
[----:B0-----:R-:W-:Y:S01]  /*6700*/  FFMA.FTZ R19, R214, R177, R179 ;  /* 0x000000b1d6137223 */ /* 0x001fe200000100b3 */
[----:B------:R-:W-:Y:S02]  /*6710*/  ISETP.GT.AND P1, PT, R22, RZ, PT ;  /* 0x000000ff1600720c */ /* 0x000fe40003f24270 */
[----:B-----5:R-:W-:Y:S01]  /*6720*/  SHF.L.U32 R181, R167, 0x10, RZ ;  /* 0x00000010a7b57819 */ /* 0x020fe200000006ff */
[----:B------:R-:W-:-:S04]  /*6730*/  FADD.FTZ R18, R218, -R19 ;  /* 0x80000013da127221 */ /* 0x000fc80000010000 */
[----:B------:R-:W-:-:S05]  /*6740*/  FMUL.FTZ R18, R21, R18 ;  /* 0x0000001215127220 */ /* 0x000fca0000410000 */
[----:B------:R-:W-:Y:S01]  /*6750*/  FSEL R19, R18, RZ, P1 ;  /* 0x000000ff12137208 */ /* 0x000fe20000800000 */
[----:B------:R-:W-:-:S04]  /*6760*/  IMAD.U32 R18, R39, 0x10000, RZ ;  /* 0x0001000027127824 */ /* 0x000fc800078e00ff */
[----:B------:R-:W-:-:S04]  /*6770*/  FMUL.FTZ R19, R19, UR12 ;  /* 0x0000000c13137c20 */ /* 0x000fc80008410000 */
[-C--:B------:R-:W-:Y:S01]  /*6780*/  FFMA.FTZ R126, R181, R19.reuse, R126 ;  /* 0x00000013b57e7223 */ /* 0x080fe2000001007e */
[----:B------:R-:W-:-:S05]  /*6790*/  FMUL.FTZ R19, R18, R19 ;  /* 0x0000001312137220 */ /* 0x000fca0000410000 */
[----:B------:R-:W-:-:S04]  /*67a0*/  F2FP.BF16.F32.PACK_AB R19, RZ, R19 ;  /* 0x00000013ff13723e */ /* 0x000fc800000010ff */
[----:B------:R-:W-:-:S07]  /*67b0*/  PRMT R151, R19, 0x7610, R151 ;  /* 0x0000761013977816 */ /* 0x000fce0000000097 */
.L_x_352:
[----:B------:R-:W-:Y:S05]  /*67c0*/  BSYNC.RECONVERGENT B3 ;  /* 0x0000000000037941 */ /* 0x000fea0003800200 */
.L_x_351:
        /* <DEDUP_REMOVED lines=14> */
.L_x_337:
[----:B------:R-:W-:Y:S05]  /*68b0*/  BSYNC.RECONVERGENT B2 ;  /* 0x0000000000027941 */ /* 0x000fea0003800200 */
.L_x_334:
[----:B0-----:R-:W0:Y:S02]  /*68c0*/  @P0 LDC.64 R18, c[0x0][0x478] ;  /* 0x00011e00ff120b82 */ /* 0x001e240000000a00 */
[C---:B0-----:R-:W-:Y:S01]  /*68d0*/  @P0 IMAD.WIDE.U32 R18, R20.reuse, 0x10, R18 ;  /* 0x0000001014120825 */ /* 0x041fe200078e0012 */
[----:B------:R-:W-:-:S04]  /*68e0*/  IADD3 R20, PT, PT, R20, 0x20, RZ ;  /* 0x0000002014147810 */ /* 0x000fc80007ffe0ff */
[----:B------:R0:W-:Y:S02]  /*68f0*/  @P0 STG.E.128 desc[UR6][R18.64], R160 ;  /* 0x000000a012000986 */ /* 0x0001e4000c101d06 */
[----:B0-----:R-:W0:Y:S02]  /*6900*/  @P2 LDC.64 R18, c[0x0][0x468] ;  /* 0x00011a00ff122b82 */ /* 0x001e240000000a00 */
[C---:B0-----:R-:W-:Y:S01]  /*6910*/  @P2 IMAD.WIDE.U32 R18, R176.reuse, 0x10, R18 ;  /* 0x00000010b0122825 */ /* 0x041fe200078e0012 */
[----:B------:R-:W-:-:S04]  /*6920*/  IADD3 R176, PT, PT, R176, 0x20, RZ ;  /* 0x00000020b0b07810 */ /* 0x000fc80007ffe0ff */
[----:B------:R1:W-:Y:S03]  /*6930*/  @P2 STG.E.128 desc[UR6][R18.64], R148 ;  /* 0x0000009412002986 */ /* 0x0003e6000c101d06 */
.L_x_331:
[----:B------:R-:W-:Y:S05]  /*6940*/  BSYNC.RECONVERGENT B1 ;  /* 0x0000000000017941 */ /* 0x000fea0003800200 */
.L_x_330:
[----:B------:R-:W-:Y:S01]  /*6950*/  ISETP.GE.U32.AND P0, PT, R8, 0x60, PT ;  /* 0x000000600800780c */ /* 0x000fe20003f06070 */
[----:B------:R-:W-:-:S12]  /*6960*/  BSSY.RECONVERGENT B1, `(.L_x_353) ;  /* 0x00001d9000017945 */ /* 0x000fd80003800200 */
[----:B------:R-:W-:Y:S05]  /*6970*/  @!P0 BRA `(.L_x_354) ;  /* 0x0000001c005c8947 */ /* 0x000fea0003800000 */
[----:B------:R-:W-:Y:S04]  /*6980*/  BSSY.RECONVERGENT B2, `(.L_x_355) ;  /* 0x0000005000027945 */ /* 0x000fe80003800200 */
[----:B------:R-:W-:Y:S05]  /*6990*/  @!P2 BRA `(.L_x_356) ;  /* 0x00000000000ca947 */ /* 0x000fea0003800000 */
[----:B-----5:R-:W3:Y:S02]  /*69a0*/  LDC.64 R164, c[0x0][0x390] ;  /* 0x0000e400ffa47b82 */ /* 0x020ee40000000a00 */
[----:B---3--:R-:W-:-:S06]  /*69b0*/  IMAD.WIDE.U32 R164, R176, 0x10, R164 ;  /* 0x00000010b0a47825 */ /* 0x008fcc00078e00a4 */
[----:B------:R-:W5:Y:S02]  /*69c0*/  LDG.E.128 R164, desc[UR6][R164.64] ;  /* 0x00000006a4a47981 */ /* 0x000f64000c1e1d00 */
.L_x_356:
[----:B------:R-:W-:Y:S05]  /*69d0*/  BSYNC.RECONVERGENT B2 ;  /* 0x0000000000027941 */ /* 0x000fea0003800200 */
.L_x_355:
        /* <DEDUP_REMOVED lines=9> */
[----:B01----:R-:W0:Y:S01]  /*6a70*/  @P2 LDC R19, c[0x0][0x40c] ;  /* 0x00010300ff132b82 */ /* 0x003e220000000800 */
[----:B-----5:R-:W-:Y:S01]  /*6a80*/  SHF.L.U32 R160, R168, 0x10, RZ ;  /* 0x00000010a8a07819 */ /* 0x020fe200000006ff */
[C---:B------:R-:W-:Y:S01]  /*6a90*/  @P2 IMAD.U32 R161, R164.reuse, 0x10000, RZ ;  /* 0x00010000a4a12824 */ /* 0x040fe200078e00ff */
[----:B------:R-:W-:Y:S02]  /*6aa0*/  @P2 PRMT R178, R164, 0x7632, R178 ;  /* 0x00007632a4b22816 */ /* 0x000fe400000000b2 */
[----:B------:R-:W-:Y:S02]  /*6ab0*/  @P2 SHF.L.U32 R181, R167, 0x10, RZ ;  /* 0x00000010a7b52819 */ /* 0x000fe400000006ff */
[----:B------:R-:W-:Y:S01]  /*6ac0*/  @P2 SHF.L.U32 R178, R178, 0x10, RZ ;  /* 0x00000010b2b22819 */ /* 0x000fe200000006ff */
[----:B------:R-:W1:Y:S04]  /*6ad0*/  @P2 LDC R163, c[0x0][0x40c] ;  /* 0x00010300ffa32b82 */ /* 0x000e680000000800 */
        /* <DEDUP_REMOVED lines=12> */
[----:B------:R-:W-:Y:S01]  /*6ba0*/  @P2 SHF.L.U32 R163, R165, 0x10, RZ ;  /* 0x00000010a5a32819 */ /* 0x000fe200000006ff */
        /* <DEDUP_REMOVED lines=20> */
[----:B------:R-:W-:Y:S01]  /*6cf0*/  @P2 F2FP.BF16.F32.PACK_AB R163, RZ, R163 ;  /* 0x000000a3ffa3223e */ /* 0x000fe200000010ff */
[----:B------:R-:W-:Y:S01]  /*6d00*/  IMAD.U32 R161, R161, 0x10000, RZ ;  /* 0x00010000a1a17824 */ /* 0x000fe200078e00ff */
[----:B------:R-:W-:Y:S01]  /*6d10*/  @P2 PRMT R148, R148, 0x5410, R162 ;  /* 0x0000541094942816 */ /* 0x000fe200000000a2 */
[----:B------:R-:W0:Y:S01]  /*6d20*/  @P2 LDC R180, c[0x0][0x40c] ;  /* 0x00010300ffb42b82 */ /* 0x000e220000000800 */
[----:B------:R-:W-:Y:S01]  /*6d30*/  @P2 PRMT R149, R163, 0x7610, R149 ;  /* 0x00007610a3952816 */ /* 0x000fe20000000095 */
[----:B------:R-:W-:Y:S01]  /*6d40*/  @P1 FFMA.FTZ R161, R21, R178, R161 ;  /* 0x000000b215a11223 */ /* 0x000fe200000100a1 */
[----:B------:R-:W-:-:S02]  /*6d50*/  @P2 SHF.L.U32 R163, R246, 0x10, RZ ;  /* 0x00000010f6a32819 */ /* 0x000fc400000006ff */
[----:B------:R-:W-:-:S03]  /*6d60*/  @P2 PRMT R162, R165, 0x7632, R162 ;  /* 0x00007632a5a22816 */ /* 0x000fc600000000a2 */
[----:B------:R-:W1:Y:S01]  /*6d70*/  @P2 LDC R178, c[0x0][0x40c] ;  /* 0x00010300ffb22b82 */ /* 0x000e620000000800 */
[----:B------:R-:W-:Y:S01]  /*6d80*/  @P2 SHF.L.U32 R162, R162, 0x10, RZ ;  /* 0x00000010a2a22819 */ /* 0x000fe200000006ff */
[C---:B-1----:R-:W-:Y:S01]  /*6d90*/  @P2 FMUL.FTZ R178, R161.reuse, R178 ;  /* 0x000000b2a1b22220 */ /* 0x042fe20000410000 */
[----:B------:R-:W-:Y:S02]  /*6da0*/  F2FP.BF16.F32.PACK_AB R161, R161, R19 ;  /* 0x00000013a1a1723e */ /* 0x000fe400000010ff */
[----:B------:R-:W-:Y:S01]  /*6db0*/  PRMT R19, R171, 0x7632, R19 ;  /* 0x00007632ab137816 */ /* 0x000fe20000000013 */
[C---:B------:R-:W-:Y:S01]  /*6dc0*/  @P2 FMUL.FTZ R163, R178.reuse, R163 ;  /* 0x000000a3b2a32220 */ /* 0x040fe20000410000 */
[----:B------:R-:W-:Y:S01]  /*6dd0*/  @P2 FFMA.FTZ R131, R178, R162, R131 ;  /* 0x000000a2b2832223 */ /* 0x000fe20000010083 */
[----:B------:R-:W-:Y:S02]  /*6de0*/  SHF.L.U32 R162, R170, 0x10, RZ ;  /* 0x00000010aaa27819 */ /* 0x000fe400000006ff */
[----:B------:R-:W-:-:S02]  /*6df0*/  SHF.L.U32 R19, R19, 0x10, RZ ;  /* 0x0000001013137819 */ /* 0x000fc400000006ff */
[----:B------:R-:W-:-:S04]  /*6e00*/  @P2 F2FP.BF16.F32.PACK_AB R163, RZ, R163 ;  /* 0x000000a3ffa3223e */ /* 0x000fc800000010ff */
[----:B------:R-:W-:Y:S01]  /*6e10*/  @P2 PRMT R149, R149, 0x5410, R163 ;  /* 0x0000541095952816 */ /* 0x000fe200000000a3 */
[----:B------:R-:W-:-:S04]  /*6e20*/  @P1 FFMA.FTZ R163, R213, R177, R179 ;  /* 0x000000b1d5a31223 */ /* 0x000fc800000100b3 */
[----:B------:R-:W-:-:S04]  /*6e30*/  @P1 FADD.FTZ R163, R212, -R163 ;  /* 0x800000a3d4a31221 */ /* 0x000fc80000010000 */
[----:B------:R-:W-:Y:S02]  /*6e40*/  @P1 FFMA.FTZ R162, R21, R163, R162 ;  /* 0x000000a315a21223 */ /* 0x000fe400000100a2 */
[----:B------:R-:W1:Y:S02]  /*6e50*/  @P2 LDC R163, c[0x0][0x40c] ;  /* 0x00010300ffa32b82 */ /* 0x000e640000000800 */
[----:B-1----:R-:W-:Y:S01]  /*6e60*/  @P2 FMUL.FTZ R178, R162, R163 ;  /* 0x000000a3a2b22220 */ /* 0x002fe20000410000 */
[----:B------:R-:W-:-:S05]  /*6e70*/  @P2 SHF.L.U32 R163, R166, 0x10, RZ ;  /* 0x00000010a6a32819 */ /* 0x000fca00000006ff */
[----:B------:R-:W-:Y:S01]  /*6e80*/  @P2 FFMA.FTZ R132, R163, R178, R132 ;  /* 0x000000b2a3842223 */ /* 0x000fe20000010084 */
[----:B------:R-:W-:-:S05]  /*6e90*/  @P2 SHF.L.U32 R163, R46, 0x10, RZ ;  /* 0x000000102ea32819 */ /* 0x000fca00000006ff */
        /* <DEDUP_REMOVED lines=10> */
[----:B------:R-:W-:Y:S01]  /*6f40*/  F2FP.BF16.F32.PACK_AB R162, R178, R162 ;  /* 0x000000a2b2a2723e */ /* 0x000fe200000010ff */
[----:B------:R-:W-:Y:S02]  /*6f50*/  @P2 IMAD.U32 R163, R163, 0x10000, RZ ;  /* 0x00010000a3a32824 */ /* 0x000fe400078e00ff */
        /* <DEDUP_REMOVED lines=22> */
[----:B------:R-:W-:Y:S01]  /*70c0*/  IMAD.U32 R19, R248, 0x10000, RZ ;  /* 0x00010000f8137824 */ /* 0x000fe200078e00ff */
[----:B------:R-:W-:-:S03]  /*70d0*/  PRMT R18, R167, 0x7632, R18 ;  /* 0x00007632a7127816 */ /* 0x000fc60000000012 */
[----:B------:R-:W-:Y:S01]  /*70e0*/  FMUL.FTZ R19, R178, R19 ;  /* 0x00000013b2137220 */ /* 0x000fe20000410000 */
[----:B------:R-:W-:-:S04]  /*70f0*/  SHF.L.U32 R18, R18, 0x10, RZ ;  /* 0x0000001012127819 */ /* 0x000fc800000006ff */
[----:B------:R-:W-:Y:S01]  /*7100*/  F2FP.BF16.F32.PACK_AB R19, RZ, R19 ;  /* 0x00000013ff13723e */ /* 0x000fe200000010ff */
[----:B------:R-:W-:-:S03]  /*7110*/  FFMA.FTZ R135, R178, R18, R135 ;  /* 0x00000012b2877223 */ /* 0x000fc60000010087 */
[----:B------:R-:W-:Y:S01]  /*7120*/  PRMT R151, R151, 0x5410, R19 ;  /* 0x0000541097977816 */ /* 0x000fe20000000013 */
[----:B------:R-:W-:Y:S06]  /*7130*/  BRA `(.L_x_360) ;  /* 0x0000001400487947 */ /* 0x000fec0003800000 */
.L_x_359:
[----:B------:R-:W-:Y:S02]  /*7140*/  ISETP.GT.AND P1, PT, R22, RZ, PT ;  /* 0x000000ff1600720c */ /* 0x000fe40003f24270 */
[----:B-----5:R-:W-:Y:S02]  /*7150*/  @P2 SHF.L.U32 R181, R164, 0x10, RZ ;  /* 0x00000010a4b52819 */ /* 0x020fe400000006ff */
[----:B------:R-:W-:-:S04]  /*7160*/  PRMT R178, R168, 0x7632, R178 ;  /* 0x00007632a8b27816 */ /* 0x000fc800000000b2 */
[----:B------:R-:W-:-:S05]  /*7170*/  SHF.L.U32 R178, R178, 0x10, RZ ;  /* 0x00000010b2b27819 */ /* 0x000fca00000006ff */
[----:B01----:R-:W-:-:S04]  /*7180*/  @P1 FFMA.FTZ R18, R190, R177, R179 ;  /* 0x000000b1be121223 */ /* 0x003fc800000100b3 */
        /* <DEDUP_REMOVED lines=27> */
[----:B------:R-:W-:-:S04]  /*7340*/  IMAD.U32 R18, R169, 0x10000, RZ ;  /* 0x00010000a9127824 */ /* 0x000fc800078e00ff */
[----:B------:R-:W-:Y:S02]  /*7350*/  @P1 FFMA.FTZ R18, R21, R19, R18 ;  /* 0x0000001315121223 */ /* 0x000fe40000010012 */
[----:B------:R-:W0:Y:S02]  /*7360*/  @P2 LDC R19, c[0x0][0x40c] ;  /* 0x00010300ff132b82 */ /* 0x000e240000000800 */
[----:B0-----:R-:W-:Y:S01]  /*7370*/  @P2 FMUL.FTZ R19, R18, R19 ;  /* 0x0000001312132220 */ /* 0x001fe20000410000 */
[----:B------:R-:W-:-:S03]  /*7380*/  @P2 SHF.L.U32 R18, R45, 0x10, RZ ;  /* 0x000000102d122819 */ /* 0x000fc600000006ff */
[-C--:B------:R-:W-:Y:S01]  /*7390*/  @P2 FFMA.FTZ R130, R181, R19.reuse, R130 ;  /* 0x00000013b5822223 */ /* 0x080fe20000010082 */
[----:B------:R-:W-:Y:S02]  /*73a0*/  @P2 IMAD.U32 R181, R166, 0x10000, RZ ;  /* 0x00010000a6b52824 */ /* 0x000fe400078e00ff */
        /* <DEDUP_REMOVED lines=25> */
[----:B------:R-:W-:-:S04]  /*7540*/  PRMT R18, R170, 0x7632, R18 ;  /* 0x00007632aa127816 */ /* 0x000fc80000000012 */
[----:B------:R-:W-:Y:S02]  /*7550*/  @P2 F2FP.BF16.F32.PACK_AB R19, RZ, R19 ;  /* 0x00000013ff13223e */ /* 0x000fe400000010ff */
[----:B------:R-:W-:Y:S02]  /*7560*/  SHF.L.U32 R18, R18, 0x10, RZ ;  /* 0x0000001012127819 */ /* 0x000fe400000006ff */
[----:B------:R-:W-:Y:S01]  /*7570*/  @P2 PRMT R150, R19, 0x7610, R150 ;  /* 0x0000761013962816 */ /* 0x000fe20000000096 */
[----:B------:R-:W-:-:S04]  /*7580*/  @P1 FFMA.FTZ R19, R187, R177, R179 ;  /* 0x000000b1bb131223 */ /* 0x000fc800000100b3 */
[----:B------:R-:W-:-:S04]  /*7590*/  @P1 FADD.FTZ R19, R188, -R19 ;  /* 0x80000013bc131221 */ /* 0x000fc80000010000 */
[----:B------:R-:W-:Y:S02]  /*75a0*/  @P1 FFMA.FTZ R18, R21, R19, R18 ;  /* 0x0000001315121223 */ /* 0x000fe40000010012 */
[----:B------:R-:W0:Y:S02]  /*75b0*/  @P2 LDC R19, c[0x0][0x40c] ;  /* 0x00010300ff132b82 */ /* 0x000e240000000800 */
[----:B0-----:R-:W-:Y:S01]  /*75c0*/  @P2 FMUL.FTZ R18, R18, R19 ;  /* 0x0000001312122220 */ /* 0x001fe20000410000 */
[----:B------:R-:W-:-:S04]  /*75d0*/  @P2 PRMT R19, R166, 0x7632, R19 ;  /* 0x00007632a6132816 */ /* 0x000fc80000000013 */
[----:B------:R-:W-:-:S05]  /*75e0*/  @P2 SHF.L.U32 R19, R19, 0x10, RZ ;  /* 0x0000001013132819 */ /* 0x000fca00000006ff */
        /* <DEDUP_REMOVED lines=11> */
[----:B------:R-:W-:-:S03]  /*76a0*/  @P2 IMAD.U32 R18, R47, 0x10000, RZ ;  /* 0x000100002f122824 */ /* 0x000fc600078e00ff */
[-C--:B------:R-:W-:Y:S01]  /*76b0*/  @P2 FFMA.FTZ R134, R181, R19.reuse, R134 ;  /* 0x00000013b5862223 */ /* 0x080fe20000010086 */
        /* <DEDUP_REMOVED lines=18> */
.L_x_358:
[----:B------:R-:W-:-:S04]  /*77e0*/  UISETP.NE.U32.AND UP0, UPT, UR14, URZ, UPT ;  /* 0x000000ff0e00728c */ /* 0x000fc8000bf05070 */
[----:B------:R-:W-:-:S06]  /*77f0*/  UISETP.NE.AND.EX UP0, UPT, UR15, URZ, UPT, UP0 ;  /* 0x000000ff0f00728c */ /* 0x000fcc000bf05300 */
[----:B------:R-:W-:-:S13]  /*7800*/  PLOP3.LUT P0, PT, PT, PT, UP0, 0x80, 0x8 ;  /* 0x000000000008781c */ /* 0x000fda0003f0f008 */
[----:B------:R-:W-:Y:S05]  /*7810*/  @!P0 BRA `(.L_x_361) ;  /* 0x0000000400a88947 */ /* 0x000fea0003800000 */
[----:B01----:R-:W0:Y:S01]  /*7820*/  @P2 LDC R19, c[0x0][0x40c] ;  /* 0x00010300ff132b82 */ /* 0x003e220000000800 */
[-CC-:B------:R-:W-:Y:S01]  /*7830*/  FFMA.FTZ R18, R190, R177.reuse, R179.reuse ;  /* 0x000000b1be127223 */ /* 0x180fe200000100b3 */
[----:B------:R-:W-:Y:S01]  /*7840*/  ISETP.GT.AND P1, PT, R22, RZ, PT ;  /* 0x000000ff1600720c */ /* 0x000fe20003f24270 */
[-CC-:B------:R-:W-:Y:S01]  /*7850*/  FFMA.FTZ R162, R14, R177.reuse, R179.reuse ;  /* 0x000000b10ea27223 */ /* 0x180fe200000100b3 */
[----:B-----5:R-:W-:Y:S01]  /*7860*/  @P2 SHF.L.U32 R161, R164, 0x10, RZ ;  /* 0x00000010a4a12819 */ /* 0x020fe200000006ff */
        /* <DEDUP_REMOVED lines=24> */
[----:B------:R-:W-:Y:S01]  /*79f0*/  FSEL R19, R161, RZ, P1 ;  /* 0x000000ffa1137208 */ /* 0x000fe20000800000 */
[----:B------:R-:W-:-:S04]  /*7a00*/  @P2 IMAD.U32 R161, R245, 0x10000, RZ ;  /* 0x00010000f5a12824 */ /* 0x000fc800078e00ff */
[----:B------:R-:W-:Y:S01]  /*7a10*/  @P2 FMUL.FTZ R161, R161, R178 ;  /* 0x000000b2a1a12220 */ /* 0x000fe20000410000 */
[----:B------:R-:W-:-:S04]  /*7a20*/  FFMA.FTZ R178, R16, R177, R179 ;  /* 0x000000b110b27223 */ /* 0x000fc800000100b3 */
[----:B------:R-:W-:Y:S01]  /*7a30*/  FADD.FTZ R178, R17, -R178 ;  /* 0x800000b211b27221 */ /* 0x000fe20000010000 */
[----:B0-----:R-:W-:Y:S01]  /*7a40*/  @P2 FMUL.FTZ R163, R162, R19 ;  /* 0x00000013a2a32220 */ /* 0x001fe20000410000 */
[----:B------:R-:W-:Y:S02]  /*7a50*/  @P2 SHF.L.U32 R162, R45, 0x10, RZ ;  /* 0x000000102da22819 */ /* 0x000fe400000006ff */
[----:B------:R-:W-:Y:S01]  /*7a60*/  @P2 F2FP.BF16.F32.PACK_AB R161, RZ, R161 ;  /* 0x000000a1ffa1223e */ /* 0x000fe200000010ff */
[-C--:B------:R-:W-:Y:S01]  /*7a70*/  @P2 FFMA.FTZ R130, R181, R163.reuse, R130 ;  /* 0x000000a3b5822223 */ /* 0x080fe20000010082 */
[----:B------:R-:W-:Y:S01]  /*7a80*/  FMUL.FTZ R178, R21, R178 ;  /* 0x000000b215b27220 */ /* 0x000fe20000410000 */
[----:B------:R-:W-:Y:S01]  /*7a90*/  @P2 FMUL.FTZ R163, R162, R163 ;  /* 0x000000a3a2a32220 */ /* 0x000fe20000410000 */
[----:B------:R-:W-:Y:S01]  /*7aa0*/  @P2 PRMT R148, R148, 0x5410, R161 ;  /* 0x0000541094942816 */ /* 0x000fe200000000a1 */
[----:B------:R-:W0:Y:S01]  /*7ab0*/  @P2 LDC R162, c[0x0][0x40c] ;  /* 0x00010300ffa22b82 */ /* 0x000e220000000800 */
[----:B------:R-:W-:Y:S01]  /*7ac0*/  FFMA.FTZ R181, R213, R177, R179 ;  /* 0x000000b1d5b57223 */ /* 0x000fe200000100b3 */
[----:B------:R-:W-:-:S02]  /*7ad0*/  FSEL R161, R178, RZ, P1 ;  /* 0x000000ffb2a17208 */ /* 0x000fc40000800000 */
[----:B------:R-:W-:Y:S02]  /*7ae0*/  @P2 F2FP.BF16.F32.PACK_AB R163, RZ, R163 ;  /* 0x000000a3ffa3223e */ /* 0x000fe400000010ff */
        /* <DEDUP_REMOVED lines=11> */
[----:B------:R-:W-:Y:S01]  /*7ba0*/  FADD.FTZ R162, R212, -R181 ;  /* 0x800000b5d4a27221 */ /* 0x000fe20000010000 */
[----:B------:R-:W-:-:S03]  /*7bb0*/  @P2 SHF.L.U32 R181, R167, 0x10, RZ ;  /* 0x00000010a7b52819 */ /* 0x000fc600000006ff */
[----:B------:R-:W-:-:S05]  /*7bc0*/  FMUL.FTZ R162, R21, R162 ;  /* 0x000000a215a27220 */ /* 0x000fca0000410000 */
[----:B------:R-:W-:-:S05]  /*7bd0*/  FSEL R162, R162, RZ, P1 ;  /* 0x000000ffa2a27208 */ /* 0x000fca0000800000 */
[----:B0-----:R-:W-:Y:S01]  /*7be0*/  @P2 FMUL.FTZ R178, R163, R162 ;  /* 0x000000a2a3b22220 */ /* 0x001fe20000410000 */
[----:B------:R-:W-:-:S05]  /*7bf0*/  @P2 SHF.L.U32 R163, R166, 0x10, RZ ;  /* 0x00000010a6a32819 */ /* 0x000fca00000006ff */
        /* <DEDUP_REMOVED lines=12> */
[----:B------:R-:W-:Y:S01]  /*7cc0*/  FFMA.FTZ R178, R230, R177, R179 ;  /* 0x000000b1e6b27223 */ /* 0x000fe200000100b3 */
[----:B------:R-:W-:-:S03]  /*7cd0*/  @P2 IMAD.U32 R163, R163, 0x10000, RZ ;  /* 0x00010000a3a32824 */ /* 0x000fc600078e00ff */
[----:B------:R-:W-:Y:S01]  /*7ce0*/  FADD.FTZ R178, R231, -R178 ;  /* 0x800000b2e7b27221 */ /* 0x000fe20000010000 */
[----:B------:R-:W-:Y:S01]  /*7cf0*/  @P2 FFMA.FTZ R133, R180, R163, R133 ;  /* 0x000000a3b4852223 */ /* 0x000fe20000010085 */
[----:B------:R-:W-:Y:S02]  /*7d00*/  @P2 SHF.L.U32 R163, R247, 0x10, RZ ;  /* 0x00000010f7a32819 */ /* 0x000fe400000006ff */
[----:B------:R-:W-:-:S03]  /*7d10*/  FMUL.FTZ R19, R21, R178 ;  /* 0x000000b215137220 */ /* 0x000fc60000410000 */
[----:B------:R-:W-:Y:S02]  /*7d20*/  @P2 FMUL.FTZ R163, R163, R180 ;  /* 0x000000b4a3a32220 */ /* 0x000fe40000410000 */
[----:B------:R-:W0:Y:S01]  /*7d30*/  @P2 LDC R180, c[0x0][0x40c] ;  /* 0x00010300ffb42b82 */ /* 0x000e220000000800 */
[----:B------:R-:W-:Y:S02]  /*7d40*/  FSEL R19, R19, RZ, P1 ;  /* 0x000000ff13137208 */ /* 0x000fe40000800000 */
        /* <DEDUP_REMOVED lines=16> */
[----:B------:R-:W-:Y:S02]  /*7e50*/  SHF.L.U32 R19, R248, 0x10, RZ ;  /* 0x00000010f8137819 */ /* 0x000fe400000006ff */
[----:B------:R-:W-:-:S05]  /*7e60*/  SHF.L.U32 R18, R18, 0x10, RZ ;  /* 0x0000001012127819 */ /* 0x000fca00000006ff */
[----:B------:R-:W-:Y:S01]  /*7e70*/  FFMA.FTZ R135, R178, R18, R135 ;  /* 0x00000012b2877223 */ /* 0x000fe20000010087 */
[----:B------:R-:W-:-:S05]  /*7e80*/  FMUL.FTZ R178, R19, R178 ;  /* 0x000000b213b27220 */ /* 0x000fca0000410000 */
[----:B------:R-:W-:-:S04]  /*7e90*/  F2FP.BF16.F32.PACK_AB R178, RZ, R178 ;  /* 0x000000b2ffb2723e */ /* 0x000fc800000010ff */
[----:B------:R-:W-:Y:S01]  /*7ea0*/  PRMT R151, R151, 0x5410, R178 ;  /* 0x0000541097977816 */ /* 0x000fe200000000b2 */
[----:B------:R-:W-:Y:S06]  /*7eb0*/  BRA `(.L_x_360) ;  /* 0x0000000400e87947 */ /* 0x000fec0003800000 */
.L_x_361:
[----:B------:R-:W-:Y:S04]  /*7ec0*/  BSSY.RECONVERGENT B3, `(.L_x_362) ;  /* 0x000000e000037945 */ /* 0x000fe80003800200 */
[----:B------:R-:W-:Y:S05]  /*7ed0*/  @!P2 BRA `(.L_x_363) ;  /* 0x000000000030a947 */ /* 0x000fea0003800000 */
[----:B01----:R-:W-:Y:S01]  /*7ee0*/  FFMA.FTZ R18, R190, R177, R179 ;  /* 0x000000b1be127223 */ /* 0x003fe200000100b3 */
        /* <DEDUP_REMOVED lines=11> */
.L_x_363:
[----:B------:R-:W-:Y:S05]  /*7fa0*/  BSYNC.RECONVERGENT B3 ;  /* 0x0000000000037941 */ /* 0x000fea0003800200 */
.L_x_362:
[----:B------:R-:W-:Y:S04]  /*7fb0*/  BSSY.RECONVERGENT B3, `(.L_x_364) ;  /* 0x000000f000037945 */ /* 0x000fe80003800200 */
[----:B------:R-:W-:Y:S05]  /*7fc0*/  @!P2 BRA `(.L_x_365) ;  /* 0x000000000034a947 */ /* 0x000fea0003800000 */
[----:B01----:R-:W-:Y:S01]  /*7fd0*/  FFMA.FTZ R18, R14, R177, R179 ;  /* 0x000000b10e127223 */ /* 0x003fe200000100b3 */
        /* <DEDUP_REMOVED lines=12> */
.L_x_365:
[----:B------:R-:W-:Y:S05]  /*80a0*/  BSYNC.RECONVERGENT B3 ;  /* 0x0000000000037941 */ /* 0x000fea0003800200 */
.L_x_364:
[----:B------:R-:W-:Y:S04]  /*80b0*/  BSSY.RECONVERGENT B3, `(.L_x_366) ;  /* 0x000000e000037945 */ /* 0x000fe80003800200 */
[----:B------:R-:W-:Y:S05]  /*80c0*/  @!P2 BRA `(.L_x_367) ;  /* 0x000000000030a947 */ /* 0x000fea0003800000 */
[----:B01----:R-:W-:Y:S01]  /*80d0*/  FFMA.FTZ R18, R204, R177, R179 ;  /* 0x000000b1cc127223 */ /* 0x003fe200000100b3 */
        /* <DEDUP_REMOVED lines=11> */
.L_x_367:
[----:B------:R-:W-:Y:S05]  /*8190*/  BSYNC.RECONVERGENT B3 ;  /* 0x0000000000037941 */ /* 0x000fea0003800200 */
.L_x_366:
        /* <DEDUP_REMOVED lines=15> */
.L_x_369:
[----:B------:R-:W-:Y:S05]  /*8290*/  BSYNC.RECONVERGENT B3 ;  /* 0x0000000000037941 */ /* 0x000fea0003800200 */
.L_x_368:
[----:B------:R-:W-:Y:S04]  /*82a0*/  BSSY.RECONVERGENT B3, `(.L_x_370) ;  /* 0x000000e000037945 */ /* 0x000fe80003800200 */
[----:B------:R-:W-:Y:S05]  /*82b0*/  @!P2 BRA `(.L_x_371) ;  /* 0x000000000030a947 */ /* 0x000fea0003800000 */
[----:B01----:R-:W-:Y:S01]  /*82c0*/  FFMA.FTZ R19, R213, R177, R179 ;  /* 0x000000b1d5137223 */ /* 0x003fe200000100b3 */
[----:B------:R-:W-:Y:S01]  /*82d0*/  ISETP.GT.AND P1, PT, R22, RZ, PT ;  /* 0x000000ff1600720c */ /* 0x000fe20003f24270 */
[----:B-----5:R-:W-:Y:S02]  /*82e0*/  IMAD.U32 R181, R166, 0x10000, RZ ;  /* 0x00010000a6b57824 */ /* 0x020fe400078e00ff */
        /* <DEDUP_REMOVED lines=9> */
.L_x_371:
[----:B------:R-:W-:Y:S05]  /*8380*/  BSYNC.RECONVERGENT B3 ;  /* 0x0000000000037941 */ /* 0x000fea0003800200 */
.L_x_370:
        /* <DEDUP_REMOVED lines=15> */
.L_x_373:
[----:B------:R-:W-:Y:S05]  /*8480*/  BSYNC.RECONVERGENT B3 ;  /* 0x0000000000037941 */ /* 0x000fea0003800200 */
.L_x_372:
        /* <DEDUP_REMOVED lines=14> */
.L_x_375:
[----:B------:R-:W-:Y:S05]  /*8570*/  BSYNC.RECONVERGENT B3 ;  /* 0x0000000000037941 */ /* 0x000fea0003800200 */
.L_x_374:
        /* <DEDUP_REMOVED lines=14> */
.L_x_360:
[----:B------:R-:W-:Y:S05]  /*8660*/  BSYNC.RECONVERGENT B2 ;  /* 0x0000000000027941 */ /* 0x000fea0003800200 */
.L_x_357:
[----:B01----:R-:W0:Y:S02]  /*8670*/  @P0 LDC.64 R18, c[0x0][0x478] ;  /* 0x00011e00ff120b82 */ /* 0x003e240000000a00 */
[C---:B0-----:R-:W-:Y:S01]  /*8680*/  @P0 IMAD.WIDE.U32 R18, R20.reuse, 0x10, R18 ;  /* 0x0000001014120825 */ /* 0x041fe200078e0012 */
[----:B------:R-:W-:-:S04]  /*8690*/  IADD3 R20, PT, PT, R20, 0x20, RZ ;  /* 0x0000002014147810 */ /* 0x000fc80007ffe0ff */
[----:B------:R0:W-:Y:S02]  /*86a0*/  @P0 STG.E.128 desc[UR6][R18.64], R160 ;  /* 0x000000a012000986 */ /* 0x0001e4000c101d06 */
[----:B0-----:R-:W0:Y:S02]  /*86b0*/  @P2 LDC.64 R18, c[0x0][0x468] ;  /* 0x00011a00ff122b82 */ /* 0x001e240000000a00 */
[C---:B0-----:R-:W-:Y:S01]  /*86c0*/  @P2 IMAD.WIDE.U32 R18, R176.reuse, 0x10, R18 ;  /* 0x00000010b0122825 */ /* 0x041fe200078e0012 */
[----:B------:R-:W-:-:S04]  /*86d0*/  IADD3 R176, PT, PT, R176, 0x20, RZ ;  /* 0x00000020b0b07810 */ /* 0x000fc80007ffe0ff */
[----:B------:R3:W-:Y:S03]  /*86e0*/  @P2 STG.E.128 desc[UR6][R18.64], R148 ;  /* 0x0000009412002986 */ /* 0x0007e6000c101d06 */
.L_x_354:
[----:B------:R-:W-:Y:S05]  /*86f0*/  BSYNC.RECONVERGENT B1 ;  /* 0x0000000000017941 */ /* 0x000fea0003800200 */
.L_x_353:
[----:B------:R-:W-:Y:S01]  /*8700*/  ISETP.GE.U32.AND P0, PT, R8, 0x80, PT ;  /* 0x000000800800780c */ /* 0x000fe20003f06070 */
[----:B------:R-:W-:-:S12]  /*8710*/  BSSY.RECONVERGENT B1, `(.L_x_376) ;  /* 0x00001d7000017945 */ /* 0x000fd80003800200 */
[----:B------:R-:W-:Y:S05]  /*8720*/  @!P0 BRA `(.L_x_377) ;  /* 0x0000001c00548947 */ /* 0x000fea0003800000 */
[----:B------:R-:W-:Y:S04]  /*8730*/  BSSY.RECONVERGENT B2, `(.L_x_378) ;  /* 0x0000005000027945 */ /* 0x000fe80003800200 */
[----:B------:R-:W-:Y:S05]  /*8740*/  @!P2 BRA `(.L_x_379) ;  /* 0x00000000000ca947 */ /* 0x000fea0003800000 */
[----:B-----5:R-:W4:Y:S02]  /*8750*/  LDC.64 R164, c[0x0][0x390] ;  /* 0x0000e400ffa47b82 */ /* 0x020f240000000a00 */
[----:B----4-:R-:W-:-:S06]  /*8760*/  IMAD.WIDE.U32 R164, R176, 0x10, R164 ;  /* 0x00000010b0a47825 */ /* 0x010fcc00078e00a4 */
[----:B------:R-:W5:Y:S02]  /*8770*/  LDG.E.128 R164, desc[UR6][R164.64] ;  /* 0x00000006a4a47981 */ /* 0x000f64000c1e1d00 */
.L_x_379:
[----:B------:R-:W-:Y:S05]  /*8780*/  BSYNC.RECONVERGENT B2 ;  /* 0x0000000000027941 */ /* 0x000fea0003800200 */
.L_x_378:
        /* <DEDUP_REMOVED lines=9> */
[----:B01-3--:R-:W0:Y:S01]  /*8820*/  @P2 LDC R18, c[0x0][0x40c] ;  /* 0x00010300ff122b82 */ /* 0x00be220000000800 */
[C---:B-----5:R-:W-:Y:S02]  /*8830*/  PRMT R160, R172.reuse, 0x7632, R160 ;  /* 0x00007632aca07816 */ /* 0x060fe400000000a0 */
[----:B------:R-:W-:Y:S02]  /*8840*/  SHF.L.U32 R19, R172, 0x10, RZ ;  /* 0x00000010ac137819 */ /* 0x000fe400000006ff */
[----:B------:R-:W-:Y:S02]  /*8850*/  SHF.L.U32 R160, R160, 0x10, RZ ;  /* 0x00000010a0a07819 */ /* 0x000fe400000006ff */
[----:B------:R-:W-:Y:S02]  /*8860*/  @P2 SHF.L.U32 R163, R164, 0x10, RZ ;  /* 0x00000010a4a32819 */ /* 0x000fe400000006ff */
[----:B------:R-:W-:-:S02]  /*8870*/  @P2 SHF.L.U32 R181, R166, 0x10, RZ ;  /* 0x00000010a6b52819 */ /* 0x000fc400000006ff */
[----:B------:R-:W-:Y:S01]  /*8880*/  @P2 SHF.L.U32 R180, R167, 0x10, RZ ;  /* 0x00000010a7b42819 */ /* 0x000fe200000006ff */
[-CC-:B------:R-:W-:Y:S01]  /*8890*/  @P1 FFMA.FTZ R22, R202, R177.reuse, R179.reuse ;  /* 0x000000b1ca161223 */ /* 0x180fe200000100b3 */
[----:B------:R-:W-:-:S03]  /*88a0*/  @P1 FFMA.FTZ R161, R195, R177, R179 ;  /* 0x000000b1c3a11223 */ /* 0x000fc600000100b3 */
[----:B------:R-:W-:Y:S01]  /*88b0*/  @P1 FADD.FTZ R22, R201, -R22 ;  /* 0x80000016c9161221 */ /* 0x000fe20000010000 */
[----:B------:R-:W-:-:S03]  /*88c0*/  @P1 FADD.FTZ R161, R196, -R161 ;  /* 0x800000a1c4a11221 */ /* 0x000fc60000010000 */
[C---:B------:R-:W-:Y:S01]  /*88d0*/  @P1 FFMA.FTZ R19, R21.reuse, R22, R19 ;  /* 0x0000001615131223 */ /* 0x040fe20000010013 */
[----:B------:R-:W-:Y:S01]  /*88e0*/  @P1 FFMA.FTZ R160, R21, R161, R160 ;  /* 0x000000a115a01223 */ /* 0x000fe200000100a0 */
[----:B------:R-:W-:Y:S02]  /*88f0*/  @P1 FFMA.FTZ R22, R210, R177, R179 ;  /* 0x000000b1d2161223 */ /* 0x000fe400000100b3 */
[----:B0-----:R-:W-:Y:S01]  /*8900*/  @P2 FMUL.FTZ R161, R19, R18 ;  /* 0x0000001213a12220 */ /* 0x001fe20000410000 */
[----:B------:R-:W-:-:S03]  /*8910*/  @P2 SHF.L.U32 R18, R52, 0x10, RZ ;  /* 0x0000001034122819 */ /* 0x000fc600000006ff */
[----:B------:R-:W-:Y:S02]  /*8920*/  @P2 FFMA.FTZ R136, R163, R161, R136 ;  /* 0x000000a1a3882223 */ /* 0x000fe40000010088 */
[----:B------:R-:W0:Y:S01]  /*8930*/  @P2 LDC R163, c[0x0][0x40c] ;  /* 0x00010300ffa32b82 */ /* 0x000e220000000800 */
[----:B------:R-:W-:Y:S01]  /*8940*/  @P2 FMUL.FTZ R18, R161, R18 ;  /* 0x00000012a1122220 */ /* 0x000fe20000410000 */
[----:B------:R-:W-:Y:S01]  /*8950*/  @P1 FADD.FTZ R161, R209, -R22 ;  /* 0x80000016d1a11221 */ /* 0x000fe20000010000 */
[----:B------:R-:W-:-:S03]  /*8960*/  IMAD.U32 R22, R173, 0x10000, RZ ;  /* 0x00010000ad167824 */ /* 0x000fc600078e00ff */
[----:B------:R-:W-:Y:S01]  /*8970*/  @P2 F2FP.BF16.F32.PACK_AB R18, RZ, R18 ;  /* 0x00000012ff12223e */ /* 0x000fe200000010ff */
[----:B------:R-:W-:Y:S02]  /*8980*/  @P1 FFMA.FTZ R22, R21, R161, R22 ;  /* 0x000000a115161223 */ /* 0x000fe40000010016 */
[----:B------:R-:W1:Y:S01]  /*8990*/  @P2 LDC R161, c[0x0][0x40c] ;  /* 0x00010300ffa12b82 */ /* 0x000e620000000800 */
[----:B------:R-:W-:Y:S02]  /*89a0*/  @P2 PRMT R148, R18, 0x7610, R148 ;  /* 0x0000761012942816 */ /* 0x000fe40000000094 */
[----:B------:R-:W-:-:S04]  /*89b0*/  @P2 PRMT R18, R164, 0x7632, R18 ;  /* 0x00007632a4122816 */ /* 0x000fc80000000012 */
[----:B------:R-:W-:Y:S01]  /*89c0*/  @P2 SHF.L.U32 R162, R18, 0x10, RZ ;  /* 0x0000001012a22819 */ /* 0x000fe200000006ff */
[C---:B0-----:R-:W-:Y:S01]  /*89d0*/  @P2 FMUL.FTZ R18, R160.reuse, R163 ;  /* 0x000000a3a0122220 */ /* 0x041fe20000410000 */
[----:B------:R-:W-:Y:S02]  /*89e0*/  @P2 SHF.L.U32 R163, R241, 0x10, RZ ;  /* 0x00000010f1a32819 */ /* 0x000fe400000006ff */
[----:B------:R-:W-:Y:S01]  /*89f0*/  F2FP.BF16.F32.PACK_AB R160, R160, R19 ;  /* 0x00000013a0a0723e */ /* 0x000fe200000010ff */
[C---:B------:R-:W-:Y:S01]  /*8a00*/  @P2 FFMA.FTZ R137, R18.reuse, R162, R137 ;  /* 0x000000a212892223 */ /* 0x040fe20000010089 */
[----:B------:R-:W-:Y:S01]  /*8a10*/  @P2 SHF.L.U32 R162, R53, 0x10, RZ ;  /* 0x0000001035a22819 */ /* 0x000fe200000006ff */
[----:B------:R-:W-:Y:S01]  /*8a20*/  @P2 FMUL.FTZ R18, R18, R163 ;  /* 0x000000a312122220 */ /* 0x000fe20000410000 */
[----:B------:R-:W-:Y:S01]  /*8a30*/  @P2 SHF.L.U32 R163, R165, 0x10, RZ ;  /* 0x00000010a5a32819 */ /* 0x000fe200000006ff */
[----:B-1----:R-:W-:-:S03]  /*8a40*/  @P2 FMUL.FTZ R161, R22, R161 ;  /* 0x000000a116a12220 */ /* 0x002fc60000410000 */
[----:B------:R-:W-:Y:S01]  /*8a50*/  @P2 F2FP.BF16.F32.PACK_AB R18, RZ, R18 ;  /* 0x00000012ff12223e */ /* 0x000fe200000010ff */
[----:B------:R-:W-:Y:S01]  /*8a60*/  @P2 FFMA.FTZ R138, R163, R161, R138 ;  /* 0x000000a1a38a2223 */ /* 0x000fe2000001008a */
[----:B------:R-:W-:Y:S01]  /*8a70*/  @P2 FMUL.FTZ R162, R161, R162 ;  /* 0x000000a2a1a22220 */ /* 0x000fe20000410000 */
[----:B------:R-:W-:Y:S01]  /*8a80*/  PRMT R161, R173, 0x7632, R161 ;  /* 0x00007632ada17816 */ /* 0x000fe200000000a1 */
[----:B------:R-:W-:Y:S01]  /*8a90*/  @P1 FFMA.FTZ R163, R197, R177, R179 ;  /* 0x000000b1c5a31223 */ /* 0x000fe200000100b3 */
[----:B------:R-:W-:Y:S02]  /*8aa0*/  @P2 PRMT R148, R148, 0x5410, R18 ;  /* 0x0000541094942816 */ /* 0x000fe40000000012 */
[----:B------:R-:W-:Y:S01]  /*8ab0*/  SHF.L.U32 R161, R161, 0x10, RZ ;  /* 0x00000010a1a17819 */ /* 0x000fe200000006ff */
[----:B------:R-:W-:Y:S01]  /*8ac0*/  @P1 FADD.FTZ R178, R198, -R163 ;  /* 0x800000a3c6b21221 */ /* 0x000fe20000010000 */
[----:B------:R-:W-:Y:S01]  /*8ad0*/  @P2 IMAD.U32 R163, R242, 0x10000, RZ ;  /* 0x00010000f2a32824 */ /* 0x000fe200078e00ff */
[----:B------:R-:W-:-:S02]  /*8ae0*/  @P2 F2FP.BF16.F32.PACK_AB R162, RZ, R162 ;  /* 0x000000a2ffa2223e */ /* 0x000fc400000010ff */
[----:B------:R-:W-:Y:S01]  /*8af0*/  @P1 FFMA.FTZ R161, R21, R178, R161 ;  /* 0x000000b215a11223 */ /* 0x000fe200000100a1 */
[----:B------:R-:W-:Y:S01]  /*8b00*/  @P2 PRMT R18, R165, 0x7632, R18 ;  /* 0x00007632a5122816 */ /* 0x000fe20000000012 */
[----:B------:R-:W0:Y:S01]  /*8b10*/  @P2 LDC R178, c[0x0][0x40c] ;  /* 0x00010300ffb22b82 */ /* 0x000e220000000800 */
[----:B------:R-:W-:Y:S02]  /*8b20*/  @P2 PRMT R149, R162, 0x7610, R149 ;  /* 0x00007610a2952816 */ /* 0x000fe40000000095 */
[----:B------:R-:W-:Y:S02]  /*8b30*/  @P2 SHF.L.U32 R18, R18, 0x10, RZ ;  /* 0x0000001012122819 */ /* 0x000fe400000006ff */
[----:B------:R-:W-:Y:S01]  /*8b40*/  SHF.L.U32 R162, R174, 0x10, RZ ;  /* 0x00000010aea27819 */ /* 0x000fe200000006ff */
[C---:B0-----:R-:W-:Y:S01]  /*8b50*/  @P2 FMUL.FTZ R178, R161.reuse, R178 ;  /* 0x000000b2a1b22220 */ /* 0x041fe20000410000 */
[----:B------:R-:W-:-:S03]  /*8b60*/  F2FP.BF16.F32.PACK_AB R161, R161, R22 ;  /* 0x00000016a1a1723e */ /* 0x000fc600000010ff */
[C---:B------:R-:W-:Y:S01]  /*8b70*/  @P2 FMUL.FTZ R163, R178.reuse, R163 ;  /* 0x000000a3b2a32220 */ /* 0x040fe20000410000 */
[----:B------:R-:W-:Y:S01]  /*8b80*/  @P2 FFMA.FTZ R139, R178, R18, R139 ;  /* 0x00000012b28b2223 */ /* 0x000fe2000001008b */
[----:B------:R-:W-:Y:S01]  /*8b90*/  @P1 FFMA.FTZ R18, R220, R177, R179 ;  /* 0x000000b1dc121223 */ /* 0x000fe200000100b3 */
[----:B------:R-:W-:Y:S02]  /*8ba0*/  PRMT R178, R174, 0x7632, R178 ;  /* 0x00007632aeb27816 */ /* 0x000fe400000000b2 */
[----:B------:R-:W-:Y:S01]  /*8bb0*/  @P2 F2FP.BF16.F32.PACK_AB R163, RZ, R163 ;  /* 0x000000a3ffa3223e */ /* 0x000fe200000010ff */
[----:B------:R-:W-:Y:S01]  /*8bc0*/  @P1 FADD.FTZ R18, R221, -R18 ;  /* 0x80000012dd121221 */ /* 0x000fe20000010000 */
[----:B------:R-:W-:Y:S02]  /*8bd0*/  SHF.L.U32 R178, R178, 0x10, RZ ;  /* 0x00000010b2b27819 */ /* 0x000fe400000006ff */
[----:B------:R-:W-:Y:S01]  /*8be0*/  @P2 PRMT R149, R149, 0x5410, R163 ;  /* 0x0000541095952816 */ /* 0x000fe200000000a3 */
[----:B------:R-:W-:Y:S01]  /*8bf0*/  @P1 FFMA.FTZ R162, R21, R18, R162 ;  /* 0x0000001215a21223 */ /* 0x000fe200000100a2 */
[----:B------:R-:W0:Y:S01]  /*8c00*/  @P2 LDC R163, c[0x0][0x40c] ;  /* 0x00010300ffa32b82 */ /* 0x000e220000000800 */
[----:B------:R-:W-:-:S02]  /*8c10*/  @P2 SHF.L.U32 R18, R54, 0x10, RZ ;  /* 0x0000001036122819 */ /* 0x000fc400000006ff */
[----:B0-----:R-:W-:-:S04]  /*8c20*/  @P2 FMUL.FTZ R163, R162, R163 ;  /* 0x000000a3a2a32220 */ /* 0x001fc80000410000 */
[----:B------:R-:W-:Y:S01]  /*8c30*/  @P2 FFMA.FTZ R140, R181, R163, R140 ;  /* 0x000000a3b58c2223 */ /* 0x000fe2000001008c */
[----:B------:R-:W-:Y:S01]  /*8c40*/  @P2 FMUL.FTZ R18, R163, R18 ;  /* 0x00000012a3122220 */ /* 0x000fe20000410000 */
[----:B------:R-:W-:-:S04]  /*8c50*/  @P1 FFMA.FTZ R163, R199, R177, R179 ;  /* 0x000000b1c7a31223 */ /* 0x000fc800000100b3 */
[----:B------:R-:W-:Y:S01]  /*8c60*/  @P1 FADD.FTZ R163, R200, -R163 ;  /* 0x800000a3c8a31221 */ /* 0x000fe20000010000 */
[----:B------:R-:W-:-:S03]  /*8c70*/  @P2 F2FP.BF16.F32.PACK_AB R18, RZ, R18 ;  /* 0x00000012ff12223e */ /* 0x000fc600000010ff */
[----:B------:R-:W-:Y:S01]  /*8c80*/  @P1 FFMA.FTZ R178, R21, R163, R178 ;  /* 0x000000a315b21223 */ /* 0x000fe200000100b2 */
[----:B------:R-:W-:Y:S01]  /*8c90*/  @P2 PRMT R150, R18, 0x7610, R150 ;  /* 0x0000761012962816 */ /* 0x000fe20000000096 */
[----:B------:R-:W0:Y:S01]  /*8ca0*/  @P2 LDC R163, c[0x0][0x40c] ;  /* 0x00010300ffa32b82 */ /* 0x000e220000000800 */
[----:B------:R-:W-:Y:S02]  /*8cb0*/  @P2 PRMT R18, R166, 0x7632, R18 ;  /* 0x00007632a6122816 */ /* 0x000fe40000000012 */
[----:B------:R-:W-:Y:S02]  /*8cc0*/  F2FP.BF16.F32.PACK_AB R162, R178, R162 ;  /* 0x000000a2b2a2723e */ /* 0x000fe400000010ff */
[----:B------:R-:W-:Y:S01]  /*8cd0*/  @P2 SHF.L.U32 R18, R18, 0x10, RZ ;  /* 0x0000001012122819 */ /* 0x000fe200000006ff */
[----:B0-----:R-:W-:-:S04]  /*8ce0*/  @P2 FMUL.FTZ R163, R178, R163 ;  /* 0x000000a3b2a32220 */ /* 0x001fc80000410000 */
[----:B------:R-:W-:Y:S01]  /*8cf0*/  @P2 FFMA.FTZ R141, R163, R18, R141 ;  /* 0x00000012a38d2223 */ /* 0x000fe2000001008d */
[----:B------:R-:W-:-:S05]  /*8d00*/  @P2 SHF.L.U32 R18, R243, 0x10, RZ ;  /* 0x00000010f3122819 */ /* 0x000fca00000006ff */
[----:B------:R-:W-:Y:S01]  /*8d10*/  @P2 FMUL.FTZ R18, R163, R18 ;  /* 0x00000012a3122220 */ /* 0x000fe20000410000 */
[----:B------:R-:W-:-:S04]  /*8d20*/  IMAD.U32 R163, R175, 0x10000, RZ ;  /* 0x00010000afa37824 */ /* 0x000fc800078e00ff */
[----:B------:R-:W-:-:S04]  /*8d30*/  @P2 F2FP.BF16.F32.PACK_AB R18, RZ, R18 ;  /* 0x00000012ff12223e */ /* 0x000fc800000010ff */
[----:B------:R-:W-:Y:S01]  /*8d40*/  @P2 PRMT R150, R150, 0x5410, R18 ;  /* 0x0000541096962816 */ /* 0x000fe20000000012 */
[----:B------:R-:W-:-:S04]  /*8d50*/  @P1 FFMA.FTZ R18, R222, R177, R179 ;  /* 0x000000b1de121223 */ /* 0x000fc800000100b3 */
[----:B------:R-:W-:-:S04]  /*8d60*/  @P1 FADD.FTZ R18, R223, -R18 ;  /* 0x80000012df121221 */ /* 0x000fc80000010000 */
[----:B------:R-:W-:Y:S02]  /*8d70*/  @P1 FFMA.FTZ R163, R21, R18, R163 ;  /* 0x0000001215a31223 */ /* 0x000fe400000100a3 */
[----:B------:R-:W0:Y:S02]  /*8d80*/  @P2 LDC R18, c[0x0][0x40c] ;  /* 0x00010300ff122b82 */ /* 0x000e240000000800 */
[----:B0-----:R-:W-:-:S04]  /*8d90*/  @P2 FMUL.FTZ R18, R163, R18 ;  /* 0x00000012a3122220 */ /* 0x001fc80000410000 */
[----:B------:R-:W-:Y:S01]  /*8da0*/  @P2 FFMA.FTZ R142, R180, R18, R142 ;  /* 0x00000012b48e2223 */ /* 0x000fe2000001008e */
[----:B------:R-:W-:-:S05]  /*8db0*/  @P2 SHF.L.U32 R180, R55, 0x10, RZ ;  /* 0x0000001037b42819 */ /* 0x000fca00000006ff */
[----:B------:R-:W-:Y:S01]  /*8dc0*/  @P2 FMUL.FTZ R18, R18, R180 ;  /* 0x000000b412122220 */ /* 0x000fe20000410000 */
[----:B------:R-:W-:-:S04]  /*8dd0*/  @P1 FFMA.FTZ R180, R232, R177, R179 ;  /* 0x000000b1e8b41223 */ /* 0x000fc800000100b3 */
[----:B------:R-:W-:Y:S01]  /*8de0*/  @P2 F2FP.BF16.F32.PACK_AB R18, RZ, R18 ;  /* 0x00000012ff12223e */ /* 0x000fe200000010ff */
[----:B------:R-:W-:-:S03]  /*8df0*/  @P1 FADD.FTZ R180, R233, -R180 ;  /* 0x800000b4e9b41221 */ /* 0x000fc60000010000 */
[----:B------:R-:W-:Y:S02]  /*8e00*/  @P2 PRMT R151, R18, 0x7610, R151 ;  /* 0x0000761012972816 */ /* 0x000fe40000000097 */
[----:B------:R-:W-:-:S04]  /*8e10*/  PRMT R18, R175, 0x7632, R18 ;  /* 0x00007632af127816 */ /* 0x000fc80000000012 */
[----:B------:R-:W-:-:S05]  /*8e20*/  SHF.L.U32 R18, R18, 0x10, RZ ;  /* 0x0000001012127819 */ /* 0x000fca00000006ff */
[----:B------:R-:W-:-:S05]  /*8e30*/  @P1 FFMA.FTZ R18, R21, R180, R18 ;  /* 0x000000b415121223 */ /* 0x000fca0000010012 */
[----:B------:R-:W-:Y:S01]  /*8e40*/  F2FP.BF16.F32.PACK_AB R163, R18, R163 ;  /* 0x000000a312a3723e */ /* 0x000fe200000010ff */
[----:B------:R-:W-:Y:S06]  /*8e50*/  @!P2 BRA `(.L_x_383) ;  /* 0x00000014006ca947 */ /* 0x000fec0003800000 */
[----:B------:R-:W-:Y:S01]  /*8e60*/  SHF.L.U32 R21, R244, 0x10, RZ ;  /* 0x00000010f4157819 */ /* 0x000fe200000006ff */
[----:B------:R-:W-:Y:S01]  /*8e70*/  FMUL.FTZ R18, R18, UR12 ;  /* 0x0000000c12127c20 */ /* 0x000fe20008410000 */
[----:B------:R-:W-:-:S03]  /*8e80*/  PRMT R19, R167, 0x7632, R19 ;  /* 0x00007632a7137816 */ /* 0x000fc60000000013 */
[----:B------:R-:W-:Y:S01]  /*8e90*/  FMUL.FTZ R21, R18, R21 ;  /* 0x0000001512157220 */ /* 0x000fe20000410000 */
[----:B------:R-:W-:-:S04]  /*8ea0*/  SHF.L.U32 R19, R19, 0x10, RZ ;  /* 0x0000001013137819 */ /* 0x000fc800000006ff */
[----:B------:R-:W-:Y:S01]  /*8eb0*/  F2FP.BF16.F32.PACK_AB R21, RZ, R21 ;  /* 0x00000015ff15723e */ /* 0x000fe200000010ff */
[----:B------:R-:W-:-:S03]  /*8ec0*/  FFMA.FTZ R143, R18, R19, R143 ;  /* 0x00000013128f7223 */ /* 0x000fc6000001008f */
[----:B------:R-:W-:Y:S01]  /*8ed0*/  PRMT R151, R151, 0x5410, R21 ;  /* 0x0000541097977816 */ /* 0x000fe20000000015 */
[----:B------:R-:W-:Y:S06]  /*8ee0*/  BRA `(.L_x_383) ;  /* 0x0000001400487947 */ /* 0x000fec0003800000 */
.L_x_382:
[----:B------:R-:W-:Y:S01]  /*8ef0*/  ISETP.GT.AND P1, PT, R22, RZ, PT ;  /* 0x000000ff1600720c */ /* 0x000fe20003f24270 */
[----:B-----5:R-:W-:-:S12]  /*8f00*/  @P2 IMAD.U32 R181, R164, 0x10000, RZ ;  /* 0x00010000a4b52824 */ /* 0x020fd800078e00ff */
[----:B01-3--:R-:W-:-:S04]  /*8f10*/  @P1 FFMA.FTZ R18, R202, R177, R179 ;  /* 0x000000b1ca121223 */ /* 0x00bfc800000100b3 */
        /* <DEDUP_REMOVED lines=33> */
[----:B------:R-:W-:Y:S01]  /*9130*/  @P2 FMUL.FTZ R19, R18, R19 ;  /* 0x0000001312132220 */ /* 0x000fe20000410000 */
[----:B------:R-:W-:Y:S02]  /*9140*/  PRMT R18, R173, 0x7632, R18 ;  /* 0x00007632ad127816 */ /* 0x000fe40000000012 */
[----:B------:R-:W-:Y:S02]  /*9150*/  @P2 SHF.L.U32 R181, R166, 0x10, RZ ;  /* 0x00000010a6b52819 */ /* 0x000fe400000006ff */
        /* <DEDUP_REMOVED lines=26> */
[----:B------:R-:W-:Y:S01]  /*9300*/  @P2 F2FP.BF16.F32.PACK_AB R19, RZ, R19 ;  /* 0x00000013ff13223e */ /* 0x000fe200000010ff */
[----:B------:R-:W-:-:S03]  /*9310*/  IMAD.U32 R18, R18, 0x10000, RZ ;  /* 0x0001000012127824 */ /* 0x000fc600078e00ff */
        /* <DEDUP_REMOVED lines=27> */
[----:B------:R-:W-:Y:S02]  /*94d0*/  PRMT R19, R167, 0x7632, R19 ;  /* 0x00007632a7137816 */ /* 0x000fe40000000013 */
[----:B------:R-:W-:Y:S01]  /*94e0*/  SHF.L.U32 R18, R18, 0x10, RZ ;  /* 0x0000001012127819 */ /* 0x000fe200000006ff */
[----:B------:R-:W-:Y:S01]  /*94f0*/  @P1 FADD.FTZ R22, R233, -R22 ;  /* 0x80000016e9161221 */ /* 0x000fe20000010000 */
[----:B------:R-:W-:-:S03]  /*9500*/  SHF.L.U32 R19, R19, 0x10, RZ ;  /* 0x0000001013137819 */ /* 0x000fc600000006ff */
[----:B------:R-:W-:Y:S01]  /*9510*/  @P1 FFMA.FTZ R18, R21, R22, R18 ;  /* 0x0000001615121223 */ /* 0x000fe20000010012 */
[----:B------:R-:W-:-:S03]  /*9520*/  IMAD.U32 R21, R244, 0x10000, RZ ;  /* 0x00010000f4157824 */ /* 0x000fc600078e00ff */
[----:B------:R-:W-:-:S04]  /*9530*/  FMUL.FTZ R18, R18, UR12 ;  /* 0x0000000c12127c20 */ /* 0x000fc80008410000 */
[----:B------:R-:W-:Y:S01]  /*9540*/  FMUL.FTZ R21, R21, R18 ;  /* 0x0000001215157220 */ /* 0x000fe20000410000 */
[----:B------:R-:W-:-:S04]  /*9550*/  FFMA.FTZ R143, R18, R19, R143 ;  /* 0x00000013128f7223 */ /* 0x000fc8000001008f */
[----:B------:R-:W-:-:S04]  /*9560*/  F2FP.BF16.F32.PACK_AB R21, RZ, R21 ;  /* 0x00000015ff15723e */ /* 0x000fc800000010ff */
[----:B------:R-:W-:Y:S01]  /*9570*/  PRMT R151, R151, 0x5410, R21 ;  /* 0x0000541097977816 */ /* 0x000fe20000000015 */
[----:B------:R-:W-:Y:S06]  /*9580*/  BRA `(.L_x_383) ;  /* 0x0000000c00a07947 */ /* 0x000fec0003800000 */
.L_x_381:
[----:B------:R-:W-:-:S04]  /*9590*/  UISETP.NE.U32.AND UP0, UPT, UR14, URZ, UPT ;  /* 0x000000ff0e00728c */ /* 0x000fc8000bf05070 */
[----:B------:R-:W-:-:S06]  /*95a0*/  UISETP.NE.AND.EX UP0, UPT, UR15, URZ, UPT, UP0 ;  /* 0x000000ff0f00728c */ /* 0x000fcc000bf05300 */
[----:B------:R-:W-:-:S13]  /*95b0*/  PLOP3.LUT P0, PT, PT, PT, UP0, 0x80, 0x8 ;  /* 0x000000000008781c */ /* 0x000fda0003f0f008 */
[----:B------:R-:W-:Y:S05]  /*95c0*/  @!P0 BRA `(.L_x_384) ;  /* 0x0000000400a88947 */ /* 0x000fea0003800000 */
[----:B01-3--:R-:W0:Y:S01]  /*95d0*/  @P2 LDC R19, c[0x0][0x40c] ;  /* 0x00010300ff132b82 */ /* 0x00be220000000800 */
[-CC-:B------:R-:W-:Y:S01]  /*95e0*/  FFMA.FTZ R18, R202, R177.reuse, R179.reuse ;  /* 0x000000b1ca127223 */ /* 0x180fe200000100b3 */
[----:B------:R-:W-:Y:S01]  /*95f0*/  ISETP.GT.AND P1, PT, R22, RZ, PT ;  /* 0x000000ff1600720c */ /* 0x000fe20003f24270 */
[----:B------:R-:W-:Y:S01]  /*9600*/  FFMA.FTZ R162, R210, R177, R179 ;  /* 0x000000b1d2a27223 */ /* 0x000fe200000100b3 */
[----:B------:R-:W-:Y:S01]  /*9610*/  @P2 SHF.L.U32 R22, R52, 0x10, RZ ;  /* 0x0000001034162819 */ /* 0x000fe200000006ff */
[----:B------:R-:W-:Y:S01]  /*9620*/  FADD.FTZ R18, R201, -R18 ;  /* 0x80000012c9127221 */ /* 0x000fe20000010000 */
[C---:B-----5:R-:W-:Y:S01]  /*9630*/  @P2 SHF.L.U32 R161, R164.reuse, 0x10, RZ ;  /* 0x00000010a4a12819 */ /* 0x060fe200000006ff */
[----:B------:R-:W-:Y:S01]  /*9640*/  FADD.FTZ R162, R209, -R162 ;  /* 0x800000a2d1a27221 */ /* 0x000fe20000010000 */
[----:B------:R-:W-:Y:S01]  /*9650*/  @P2 PRMT R178, R164, 0x7632, R178 ;  /* 0x00007632a4b22816 */ /* 0x000fe200000000b2 */
[----:B------:R-:W-:Y:S01]  /*9660*/  FMUL.FTZ R18, R21, R18 ;  /* 0x0000001215127220 */ /* 0x000fe20000410000 */
[----:B------:R-:W-:Y:S01]  /*9670*/  @P2 SHF.L.U32 R163, R165, 0x10, RZ ;  /* 0x00000010a5a32819 */ /* 0x000fe200000006ff */
[----:B------:R-:W-:Y:S01]  /*9680*/  @P2 IMAD.U32 R180, R167, 0x10000, RZ ;  /* 0x00010000a7b42824 */ /* 0x000fe200078e00ff */
[----:B------:R-:W-:-:S02]  /*9690*/  @P2 SHF.L.U32 R178, R178, 0x10, RZ ;  /* 0x00000010b2b22819 */ /* 0x000fc400000006ff */
[----:B------:R-:W-:Y:S02]  /*96a0*/  FSEL R18, R18, RZ, P1 ;  /* 0x000000ff12127208 */ /* 0x000fe40000800000 */
[----:B------:R-:W-:-:S03]  /*96b0*/  @P2 SHF.L.U32 R181, R166, 0x10, RZ ;  /* 0x00000010a6b52819 */ /* 0x000fc600000006ff */
[----:B0-----:R-:W-:-:S04]  /*96c0*/  @P2 FMUL.FTZ R19, R19, R18 ;  /* 0x0000001213132220 */ /* 0x001fc80000410000 */
[-C--:B------:R-:W-:Y:S01]  /*96d0*/  @P2 FMUL.FTZ R22, R22, R19.reuse ;  /* 0x0000001316162220 */ /* 0x080fe20000410000 */
[----:B------:R-:W-:Y:S01]  /*96e0*/  @P2 FFMA.FTZ R136, R161, R19, R136 ;  /* 0x00000013a1882223 */ /* 0x000fe20000010088 */
[----:B------:R-:W-:Y:S01]  /*96f0*/  FFMA.FTZ R161, R195, R177, R179 ;  /* 0x000000b1c3a17223 */ /* 0x000fe200000100b3 */
[----:B------:R-:W0:Y:S02]  /*9700*/  @P2 LDC R19, c[0x0][0x40c] ;  /* 0x00010300ff132b82 */ /* 0x000e240000000800 */
[----:B------:R-:W-:Y:S01]  /*9710*/  @P2 F2FP.BF16.F32.PACK_AB R22, RZ, R22 ;  /* 0x00000016ff16223e */ /* 0x000fe200000010ff */
[----:B------:R-:W-:Y:S01]  /*9720*/  FADD.FTZ R160, R196, -R161 ;  /* 0x800000a1c4a07221 */ /* 0x000fe20000010000 */
[C---:B------:R-:W-:Y:S02]  /*9730*/  FMUL.FTZ R161, R21.reuse, R162 ;  /* 0x000000a215a17220 */ /* 0x040fe40000410000 */
[----:B------:R-:W-:Y:S01]  /*9740*/  @P2 PRMT R148, R22, 0x7610, R148 ;  /* 0x0000761016942816 */ /* 0x000fe20000000094 */
[----:B------:R-:W-:Y:S01]  /*9750*/  FMUL.FTZ R160, R21, R160 ;  /* 0x000000a015a07220 */ /* 0x000fe20000410000 */
[----:B------:R-:W1:Y:S04]  /*9760*/  @P2 LDC R22, c[0x0][0x40c] ;  /* 0x00010300ff162b82 */ /* 0x000e680000000800 */
[----:B------:R-:W-:-:S05]  /*9770*/  FSEL R160, R160, RZ, P1 ;  /* 0x000000ffa0a07208 */ /* 0x000fca0000800000 */
[----:B0-----:R-:W-:Y:S01]  /*9780*/  @P2 FMUL.FTZ R162, R19, R160 ;  /* 0x000000a013a22220 */ /* 0x001fe20000410000 */
[----:B------:R-:W-:Y:S02]  /*9790*/  FSEL R19, R161, RZ, P1 ;  /* 0x000000ffa1137208 */ /* 0x000fe40000800000 */
[----:B------:R-:W-:Y:S01]  /*97a0*/  @P2 SHF.L.U32 R161, R241, 0x10, RZ ;  /* 0x00000010f1a12819 */ /* 0x000fe200000006ff */
[----:B------:R-:W-:Y:S01]  /*97b0*/  @P2 FFMA.FTZ R137, R162, R178, R137 ;  /* 0x000000b2a2892223 */ /* 0x000fe20000010089 */
[----:B------:R-:W-:-:S03]  /*97c0*/  F2FP.BF16.F32.PACK_AB R160, R160, R18 ;  /* 0x00000012a0a0723e */ /* 0x000fc600000010ff */
[----:B------:R-:W-:Y:S01]  /*97d0*/  @P2 FMUL.FTZ R162, R161, R162 ;  /* 0x000000a2a1a22220 */ /* 0x000fe20000410000 */
[----:B-1----:R-:W-:Y:S01]  /*97e0*/  @P2 FMUL.FTZ R161, R22, R19 ;  /* 0x0000001316a12220 */ /* 0x002fe20000410000 */
[----:B------:R-:W-:-:S03]  /*97f0*/  @P2 IMAD.U32 R22, R53, 0x10000, RZ ;  /* 0x0001000035162824 */ /* 0x000fc600078e00ff */
[-C--:B------:R-:W-:Y:S01]  /*9800*/  @P2 FFMA.FTZ R138, R163, R161.reuse, R138 ;  /* 0x000000a1a38a2223 */ /* 0x080fe2000001008a */
[----:B------:R-:W-:Y:S01]  /*9810*/  @P2 FMUL.FTZ R161, R22, R161 ;  /* 0x000000a116a12220 */ /* 0x000fe20000410000 */
[----:B------:R-:W-:Y:S01]  /*9820*/  @P2 F2FP.BF16.F32.PACK_AB R22, RZ, R162 ;  /* 0x000000a2ff16223e */ /* 0x000fe200000010ff */
[----:B------:R-:W-:Y:S01]  /*9830*/  FFMA.FTZ R163, R197, R177, R179 ;  /* 0x000000b1c5a37223 */ /* 0x000fe200000100b3 */
[----:B------:R-:W0:Y:S02]  /*9840*/  @P2 LDC R162, c[0x0][0x40c] ;  /* 0x00010300ffa22b82 */ /* 0x000e240000000800 */
[----:B------:R-:W-:Y:S01]  /*9850*/  @P2 F2FP.BF16.F32.PACK_AB R161, RZ, R161 ;  /* 0x000000a1ffa1223e */ /* 0x000fe200000010ff */
[----:B------:R-:W-:Y:S01]  /*9860*/  FADD.FTZ R178, R198, -R163 ;  /* 0x800000a3c6b27221 */ /* 0x000fe20000010000 */
[--C-:B------:R-:W-:Y:S02]  /*9870*/  @P2 PRMT R148, R148, 0x5410, R22.reuse ;  /* 0x0000541094942816 */ /* 0x100fe40000000016 */
[----:B------:R-:W-:Y:S01]  /*9880*/  @P2 PRMT R149, R161, 0x7610, R149 ;  /* 0x00007610a1952816 */ /* 0x000fe20000000095 */
[----:B------:R-:W-:Y:S01]  /*9890*/  FMUL.FTZ R163, R21, R178 ;  /* 0x000000b215a37220 */ /* 0x000fe20000410000 */
[----:B------:R-:W-:Y:S01]  /*98a0*/  @P2 PRMT R22, R165, 0x7632, R22 ;  /* 0x00007632a5162816 */ /* 0x000fe20000000016 */
[----:B------:R-:W1:Y:S03]  /*98b0*/  @P2 LDC R178, c[0x0][0x40c] ;  /* 0x00010300ffb22b82 */ /* 0x000e660000000800 */
[----:B------:R-:W-:-:S02]  /*98c0*/  FSEL R161, R163, RZ, P1 ;  /* 0x000000ffa3a17208 */ /* 0x000fc40000800000 */
[----:B------:R-:W-:Y:S02]  /*98d0*/  @P2 SHF.L.U32 R22, R22, 0x10, RZ ;  /* 0x0000001016162819 */ /* 0x000fe400000006ff */
[----:B------:R-:W-:Y:S01]  /*98e0*/  @P2 SHF.L.U32 R163, R242, 0x10, RZ ;  /* 0x00000010f2a32819 */ /* 0x000fe200000006ff */
[----:B0-----:R-:W-:Y:S01]  /*98f0*/  @P2 FMUL.FTZ R162, R162, R161 ;  /* 0x000000a1a2a22220 */ /* 0x001fe20000410000 */
[----:B------:R-:W-:-:S03]  /*9900*/  F2FP.BF16.F32.PACK_AB R161, R161, R19 ;  /* 0x00000013a1a1723e */ /* 0x000fc600000010ff */
[----:B------:R-:W-:Y:S01]  /*9910*/  @P2 FFMA.FTZ R139, R162, R22, R139 ;  /* 0x00000016a28b2223 */ /* 0x000fe2000001008b */
[----:B------:R-:W-:Y:S01]  /*9920*/  @P2 FMUL.FTZ R162, R163, R162 ;  /* 0x000000a2a3a22220 */ /* 0x000fe20000410000 */
[----:B------:R-:W-:Y:S01]  /*9930*/  FFMA.FTZ R22, R220, R177, R179 ;  /* 0x000000b1dc167223 */ /* 0x000fe200000100b3 */
[----:B------:R-:W0:Y:S03]  /*9940*/  @P2 LDC R163, c[0x0][0x40c] ;  /* 0x00010300ffa32b82 */ /* 0x000e260000000800 */
[----:B------:R-:W-:Y:S01]  /*9950*/  @P2 F2FP.BF16.F32.PACK_AB R162, RZ, R162 ;  /* 0x000000a2ffa2223e */ /* 0x000fe200000010ff */
[----:B------:R-:W-:-:S03]  /*9960*/  FADD.FTZ R22, R221, -R22 ;  /* 0x80000016dd167221 */ /* 0x000fc60000010000 */
[----:B------:R-:W-:Y:S01]  /*9970*/  @P2 PRMT R149, R149, 0x5410, R162 ;  /* 0x0000541095952816 */ /* 0x000fe200000000a2 */
[----:B------:R-:W-:Y:S01]  /*9980*/  FMUL.FTZ R162, R21, R22 ;  /* 0x0000001615a27220 */ /* 0x000fe20000410000 */
[----:B------:R-:W-:-:S04]  /*9990*/  @P2 SHF.L.U32 R22, R54, 0x10, RZ ;  /* 0x0000001036162819 */ /* 0x000fc800000006ff */
[----:B------:R-:W-:-:S05]  /*99a0*/  FSEL R162, R162, RZ, P1 ;  /* 0x000000ffa2a27208 */ /* 0x000fca0000800000 */
[----:B0-----:R-:W-:-:S04]  /*99b0*/  @P2 FMUL.FTZ R163, R163, R162 ;  /* 0x000000a2a3a32220 */ /* 0x001fc80000410000 */
[-C--:B------:R-:W-:Y:S01]  /*99c0*/  @P2 FFMA.FTZ R140, R181, R163.reuse, R140 ;  /* 0x000000a3b58c2223 */ /* 0x080fe2000001008c */
[----:B------:R-:W-:-:S05]  /*99d0*/  @P2 FMUL.FTZ R163, R22, R163 ;  /* 0x000000a316a32220 */ /* 0x000fca0000410000 */
[----:B------:R-:W-:-:S04]  /*99e0*/  @P2 F2FP.BF16.F32.PACK_AB R163, RZ, R163 ;  /* 0x000000a3ffa3223e */ /* 0x000fc800000010ff */
[----:B------:R-:W-:Y:S01]  /*99f0*/  @P2 PRMT R150, R163, 0x7610, R150 ;  /* 0x00007610a3962816 */ /* 0x000fe20000000096 */
[----:B------:R-:W-:-:S04]  /*9a00*/  FFMA.FTZ R163, R199, R177, R179 ;  /* 0x000000b1c7a37223 */ /* 0x000fc800000100b3 */
[--C-:B------:R-:W-:Y:S01]  /*9a10*/  FADD.FTZ R22, R200, -R163.reuse ;  /* 0x800000a3c8167221 */ /* 0x100fe20000010000 */
[----:B------:R-:W-:-:S03]  /*9a20*/  @P2 PRMT R163, R166, 0x7632, R163 ;  /* 0x00007632a6a32816 */ /* 0x000fc600000000a3 */
[----:B------:R-:W-:Y:S01]  /*9a30*/  FMUL.FTZ R22, R21, R22 ;  /* 0x0000001615167220 */ /* 0x000fe20000410000 */
[----:B------:R-:W-:-:S04]  /*9a40*/  @P2 SHF.L.U32 R163, R163, 0x10, RZ ;  /* 0x00000010a3a32819 */ /* 0x000fc800000006ff */
[----:B------:R-:W-:-:S04]  /*9a50*/  FSEL R22, R22, RZ, P1 ;  /* 0x000000ff16167208 */ /* 0x000fc80000800000 */
[----:B------:R-:W-:Y:S01]  /*9a60*/  F2FP.BF16.F32.PACK_AB R162, R22, R162 ;  /* 0x000000a216a2723e */ /* 0x000fe200000010ff */
[----:B-1----:R-:W-:-:S04]  /*9a70*/  @P2 FMUL.FTZ R178, R178, R22 ;  /* 0x00000016b2b22220 */ /* 0x002fc80000410000 */
[----:B------:R-:W-:Y:S01]  /*9a80*/  @P2 FFMA.FTZ R141, R178, R163, R141 ;  /* 0x000000a3b28d2223 */ /* 0x000fe2000001008d */
[----:B------:R-:W-:-:S05]  /*9a90*/  @P2 SHF.L.U32 R163, R243, 0x10, RZ ;  /* 0x00000010f3a32819 */ /* 0x000fca00000006ff */
        /* <DEDUP_REMOVED lines=8> */
[----:B0-----:R-:W-:-:S04]  /*9b20*/  @P2 FMUL.FTZ R178, R178, R163 ;  /* 0x000000a3b2b22220 */ /* 0x001fc80000410000 */
[----:B------:R-:W-:Y:S01]  /*9b30*/  @P2 FFMA.FTZ R142, R180, R178, R142 ;  /* 0x000000b2b48e2223 */ /* 0x000fe2000001008e */
[----:B------:R-:W-:-:S05]  /*9b40*/  @P2 SHF.L.U32 R180, R55, 0x10, RZ ;  /* 0x0000001037b42819 */ /* 0x000fca00000006ff */
[----:B------:R-:W-:Y:S01]  /*9b50*/  @P2 FMUL.FTZ R178, R180, R178 ;  /* 0x000000b2b4b22220 */ /* 0x000fe20000410000 */
[----:B------:R-:W-:-:S04]  /*9b60*/  FFMA.FTZ R180, R232, R177, R179 ;  /* 0x000000b1e8b47223 */ /* 0x000fc800000100b3 */
[----:B------:R-:W-:Y:S01]  /*9b70*/  FADD.FTZ R180, R233, -R180 ;  /* 0x800000b4e9b47221 */ /* 0x000fe20000010000 */
[----:B------:R-:W-:-:S03]  /*9b80*/  @P2 F2FP.BF16.F32.PACK_AB R178, RZ, R178 ;  /* 0x000000b2ffb2223e */ /* 0x000fc600000010ff */
[----:B------:R-:W-:Y:S01]  /*9b90*/  FMUL.FTZ R21, R21, R180 ;  /* 0x000000b415157220 */ /* 0x000fe20000410000 */
[----:B------:R-:W-:-:S04]  /*9ba0*/  @P2 PRMT R151, R178, 0x7610, R151 ;  /* 0x00007610b2972816 */ /* 0x000fc80000000097 */
[----:B------:R-:W-:-:S04]  /*9bb0*/  FSEL R22, R21, RZ, P1 ;  /* 0x000000ff15167208 */ /* 0x000fc80000800000 */
        /* <DEDUP_REMOVED lines=11> */
.L_x_384:
[----:B------:R-:W-:Y:S04]  /*9c70*/  BSSY.RECONVERGENT B3, `(.L_x_385) ;  /* 0x000000e000037945 */ /* 0x000fe80003800200 */
[----:B------:R-:W-:Y:S05]  /*9c80*/  @!P2 BRA `(.L_x_386) ;  /* 0x000000000030a947 */ /* 0x000fea0003800000 */
[----:B01-3--:R-:W-:Y:S01]  /*9c90*/  FFMA.FTZ R18, R202, R177, R179 ;  /* 0x000000b1ca127223 */ /* 0x00bfe200000100b3 */
        /* <DEDUP_REMOVED lines=11> */
.L_x_386:
[----:B------:R-:W-:Y:S05]  /*9d50*/  BSYNC.RECONVERGENT B3 ;  /* 0x0000000000037941 */ /* 0x000fea0003800200 */
.L_x_385:
[----:B------:R-:W-:Y:S04]  /*9d60*/  BSSY.RECONVERGENT B3, `(.L_x_387) ;  /* 0x000000f000037945 */ /* 0x000fe80003800200 */
[----:B------:R-:W-:Y:S05]  /*9d70*/  @!P2 BRA `(.L_x_388) ;  /* 0x000000000034a947 */ /* 0x000fea0003800000 */
[----:B01-3--:R-:W-:Y:S01]  /*9d80*/  FFMA.FTZ R19, R195, R177, R179 ;  /* 0x000000b1c3137223 */ /* 0x00bfe200000100b3 */
        /* <DEDUP_REMOVED lines=12> */
.L_x_388:
[----:B------:R-:W-:Y:S05]  /*9e50*/  BSYNC.RECONVERGENT B3 ;  /* 0x0000000000037941 */ /* 0x000fea0003800200 */
.L_x_387:
        /* <DEDUP_REMOVED lines=14> */
.L_x_390:
[----:B------:R-:W-:Y:S05]  /*9f40*/  BSYNC.RECONVERGENT B3 ;  /* 0x0000000000037941 */ /* 0x000fea0003800200 */
.L_x_389:
        /* <DEDUP_REMOVED lines=15> */
.L_x_392:
[----:B------:R-:W-:Y:S05]  /*a040*/  BSYNC.RECONVERGENT B3 ;  /* 0x0000000000037941 */ /* 0x000fea0003800200 */
.L_x_391:
        /* <DEDUP_REMOVED lines=14> */
.L_x_394:
[----:B------:R-:W-:Y:S05]  /*a130*/  BSYNC.RECONVERGENT B3 ;  /* 0x0000000000037941 */ /* 0x000fea0003800200 */
.L_x_393:
        /* <DEDUP_REMOVED lines=15> */
.L_x_396:
[----:B------:R-:W-:Y:S05]  /*a230*/  BSYNC.RECONVERGENT B3 ;  /* 0x0000000000037941 */ /* 0x000fea0003800200 */
.L_x_395:
        /* <DEDUP_REMOVED lines=14> */
.L_x_398:
[----:B------:R-:W-:Y:S05]  /*a320*/  BSYNC.RECONVERGENT B3 ;  /* 0x0000000000037941 */ /* 0x000fea0003800200 */
.L_x_397:
[----:B01-3--:R-:W0:Y:S01]  /*a330*/  @P2 LDC R19, c[0x0][0x40c] ;  /* 0x00010300ff132b82 */ /* 0x00be220000000800 */
[----:B------:R-:W-:Y:S01]  /*a340*/  FFMA.FTZ R18, R232, R177, R179 ;  /* 0x000000b1e8127223 */ /* 0x000fe200000100b3 */
[----:B------:R-:W-:-:S03]  /*a350*/  ISETP.GT.AND P1, PT, R22, RZ, PT ;  /* 0x000000ff1600720c */ /* 0x000fc60003f24270 */
[----:B------:R-:W-:-:S04]  /*a360*/  FADD.FTZ R18, R233, -R18 ;  /* 0x80000012e9127221 */ /* 0x000fc80000010000 */
[----:B-----5:R-:W-:Y:S01]  /*a370*/  FMUL.FTZ R18, R21, R18 ;  /* 0x0000001215127220 */ /* 0x020fe20000410000 */
[----:B------:R-:W-:-:S04]  /*a380*/  @P2 SHF.L.U32 R21, R244, 0x10, RZ ;  /* 0x00000010f4152819 */ /* 0x000fc800000006ff */
[----:B------:R-:W-:-:S05]  /*a390*/  FSEL R18, R18, RZ, P1 ;  /* 0x000000ff12127208 */ /* 0x000fca0000800000 */
[----:B0-----:R-:W-:Y:S01]  /*a3a0*/  @P2 FMUL.FTZ R18, R18, R19 ;  /* 0x0000001312122220 */ /* 0x001fe20000410000 */
[----:B------:R-:W-:-:S03]  /*a3b0*/  @P2 PRMT R19, R167, 0x7632, R19 ;  /* 0x00007632a7132816 */ /* 0x000fc60000000013 */
[----:B------:R-:W-:Y:S01]  /*a3c0*/  @P2 FMUL.FTZ R21, R21, R18 ;  /* 0x0000001215152220 */ /* 0x000fe20000410000 */
[----:B------:R-:W-:-:S04]  /*a3d0*/  @P2 SHF.L.U32 R19, R19, 0x10, RZ ;  /* 0x0000001013132819 */ /* 0x000fc800000006ff */
[----:B------:R-:W-:Y:S01]  /*a3e0*/  @P2 F2FP.BF16.F32.PACK_AB R21, RZ, R21 ;  /* 0x00000015ff15223e */ /* 0x000fe200000010ff */
[----:B------:R-:W-:-:S03]  /*a3f0*/  @P2 FFMA.FTZ R143, R18, R19, R143 ;  /* 0x00000013128f2223 */ /* 0x000fc6000001008f */
[----:B------:R-:W-:-:S07]  /*a400*/  @P2 PRMT R151, R151, 0x5410, R21 ;  /* 0x0000541097972816 */ /* 0x000fce0000000015 */
.L_x_383:
[----:B------:R-:W-:Y:S05]  /*a410*/  BSYNC.RECONVERGENT B2 ;  /* 0x0000000000027941 */ /* 0x000fea0003800200 */
.L_x_380:
[----:B------:R-:W0:Y:S02]  /*a420*/  @P0 LDC.64 R18, c[0x0][0x478] ;  /* 0x00011e00ff120b82 */ /* 0x000e240000000a00 */
[----:B0-----:R-:W-:-:S06]  /*a430*/  @P0 IMAD.WIDE.U32 R20, R20, 0x10, R18 ;  /* 0x0000001014140825 */ /* 0x001fcc00078e0012 */
[----:B------:R-:W0:Y:S01]  /*a440*/  @P2 LDC.64 R18, c[0x0][0x468] ;  /* 0x00011a00ff122b82 */ /* 0x000e220000000a00 */
[----:B------:R4:W-:Y:S01]  /*a450*/  @P0 STG.E.128 desc[UR6][R20.64], R160 ;  /* 0x000000a014000986 */ /* 0x0009e2000c101d06 */
[----:B0-----:R-:W-:-:S05]  /*a460*/  @P2 IMAD.WIDE.U32 R18, R176, 0x10, R18 ;  /* 0x00000010b0122825 */ /* 0x001fca00078e0012 */
[----:B------:R4:W-:Y:S02]  /*a470*/  @P2 STG.E.128 desc[UR6][R18.64], R148 ;  /* 0x0000009412002986 */ /* 0x0009e4000c101d06 */
.L_x_377:
[----:B------:R-:W-:Y:S05]  /*a480*/  BSYNC.RECONVERGENT B1 ;  /* 0x0000000000017941 */ /* 0x000fea0003800200 */
.L_x_376:
[----:B01-34-:R-:W0:Y:S02]  /*a490*/  LDC.64 R18, c[0x0][0x380] ;  /* 0x0000e000ff127b82 */ /* 0x01be240000000a00 */
[----:B0-----:R-:W-:-:S04]  /*a4a0*/  LEA R7, R18, R7, 0x2 ;  /* 0x0000000712077211 */ /* 0x001fc800078e10ff */
[----:B------:R-:W-:-:S13]  /*a4b0*/  ISETP.GE.AND P0, PT, R7, R19, PT ;  /* 0x000000130700720c */ /* 0x000fda0003f06270 */
[----:B------:R-:W-:Y:S05]  /*a4c0*/  @!P0 BRA `(.L_x_399) ;  /* 0xffffff64009c8947 */ /* 0x000fea000383ffff */
.L_x_296:
[----:B------:R-:W-:Y:S05]  /*a4d0*/  BSYNC B0 ;  /* 0x0000000000007941 */ /* 0x000fea0003800000 */
.L_x_295:
[----:B------:R-:W0:Y:S01]  /*a4e0*/  S2R R176, SR_TID.X ;  /* 0x0000000000b07919 */ /* 0x000e220000002100 */
[----:B------:R-:W-:Y:S01]  /*a4f0*/  MOV R4, 0x400 ;  /* 0x0000040000047802 */ /* 0x000fe20000000f00 */
[----:B------:R-:W-:Y:S05]  /*a500*/  WARPSYNC.ALL ;  /* 0x0000000000007948 */ /* 0x000fea0003800000 */
[----:B------:R-:W1:Y:S01]  /*a510*/  S2R R5, SR_CgaCtaId ;  /* 0x0000000000057919 */ /* 0x000e620000008800 */
[----:B------:R-:W3:Y:S01]  /*a520*/  S2UR UR4, SR_CTAID.X ;  /* 0x00000000000479c3 */ /* 0x000ee20000002500 */
[----:B------:R-:W4:Y:S01]  /*a530*/  LDCU.128 UR16, c[0x0][0x440] ;  /* 0x00008800ff1077ac */ /* 0x000f220008000c00 */
[----:B------:R-:W-:Y:S01]  /*a540*/  BSSY.RECONVERGENT B0, `(.L_x_400) ;  /* 0x0000096000007945 */ /* 0x000fe20003800200 */
[C---:B0-----:R-:W-:Y:S01]  /*a550*/  IMAD.SHL.U32 R2, R176.reuse, 0x80, RZ ;  /* 0x00000080b0027824 */ /* 0x041fe200078e00ff */
[----:B------:R-:W-:-:S04]  /*a560*/  SHF.L.U32 R0, R176, 0x5, RZ ;  /* 0x00000005b0007819 */ /* 0x000fc800000006ff */
[----:B------:R-:W-:Y:S02]  /*a570*/  LOP3.LUT R3, R2, 0x3000, RZ, 0xc0, !PT ;  /* 0x0000300002037812 */ /* 0x000fe400078ec0ff */
[----:B-1----:R-:W-:Y:S02]  /*a580*/  LEA R5, R5, R4, 0x18 ;  /* 0x0000000405057211 */ /* 0x002fe400078ec0ff */
[----:B------:R-:W-:Y:S02]  /*a590*/  LOP3.LUT R0, R3, 0x3e0, R0, 0xf8, !PT ;  /* 0x000003e003007812 */ /* 0x000fe400078ef800 */
[-C--:B------:R-:W-:Y:S02]  /*a5a0*/  LEA R8, R176, R5.reuse, 0x2 ;  /* 0x00000005b0087211 */ /* 0x080fe400078e10ff */
[----:B------:R-:W-:-:S05]  /*a5b0*/  IADD3 R0, PT, PT, R0, R5, RZ ;  /* 0x0000000500007210 */ /* 0x000fca0007ffe0ff */
        /* <DEDUP_REMOVED lines=21> */
[----:B-----5:R-:W-:Y:S01]  /*a710*/  LDS R21, [R8+0x1a00] ;  /* 0x001a000008157984 */ /* 0x020fe20000000800 */
[----:B-1----:R-:W-:-:S03]  /*a720*/  FADD.FTZ R2, R2, R3 ;  /* 0x0000000302027221 */ /* 0x002fc60000010000 */
[----:B------:R-:W-:Y:S04]  /*a730*/  LDS R15, [R8+0xc00] ;  /* 0x000c0000080f7984 */ /* 0x000fe80000000800 */
[----:B------:R-:W-:Y:S04]  /*a740*/  LDS R22, [R8+0x1c00] ;  /* 0x001c000008167984 */ /* 0x000fe80000000800 */
[----:B------:R-:W-:Y:S04]  /*a750*/  LDS R16, [R8+0xe00] ;  /* 0x000e000008107984 */ /* 0x000fe80000000800 */
[----:B------:R-:W-:Y:S04]  /*a760*/  LDS R23, [R8+0x1e00] ;  /* 0x001e000008177984 */ /* 0x000fe80000000800 */
[----:B------:R-:W0:Y:S04]  /*a770*/  LDS R5, [R8+0x2000] ;  /* 0x0020000008057984 */ /* 0x000e280000000800 */
[----:B------:R-:W-:Y:S04]  /*a780*/  LDS R25, [R8+0x2200] ;  /* 0x0022000008197984 */ /* 0x000fe80000000800 */
[----:B------:R-:W-:Y:S04]  /*a790*/  LDS R24, [R8+0x2400] ;  /* 0x0024000008187984 */ /* 0x000fe80000000800 */
[----:B------:R-:W-:Y:S04]  /*a7a0*/  LDS R27, [R8+0x2600] ;  /* 0x00260000081b7984 */ /* 0x000fe80000000800 */
[----:B------:R-:W-:Y:S04]  /*a7b0*/  LDS R26, [R8+0x2800] ;  /* 0x00280000081a7984 */ /* 0x000fe80000000800 */
[----:B------:R-:W-:Y:S04]  /*a7c0*/  LDS R29, [R8+0x2a00] ;  /* 0x002a0000081d7984 */ /* 0x000fe80000000800 */
[----:B------:R-:W-:Y:S04]  /*a7d0*/  LDS R28, [R8+0x2c00] ;  /* 0x002c0000081c7984 */ /* 0x000fe80000000800 */
[----:B------:R-:W-:Y:S04]  /*a7e0*/  LDS R31, [R8+0x2e00] ;  /* 0x002e0000081f7984 */ /* 0x000fe80000000800 */
[----:B------:R-:W1:Y:S04]  /*a7f0*/  LDS R7, [R8+0x3000] ;  /* 0x0030000008077984 */ /* 0x000e680000000800 */
        /* <DEDUP_REMOVED lines=9> */
[----:B------:R0:W-:Y:S04]  /*a890*/  STS.128 [R0], R56 ;  /* 0x0000003800007388 */ /* 0x0001e80000000c00 */
[----:B------:R3:W-:Y:S04]  /*a8a0*/  STS.128 [R0+0x10], R60 ;  /* 0x0000103c00007388 */ /* 0x0007e80000000c00 */
[----:B------:R-:W-:Y:S04]  /*a8b0*/  STS.128 [R0+0x400], R88 ;  /* 0x0004005800007388 */ /* 0x000fe80000000c00 */
[----:B------:R-:W-:Y:S04]  /*a8c0*/  STS.128 [R0+0x410], R92 ;  /* 0x0004105c00007388 */ /* 0x000fe80000000c00 */
[----:B------:R-:W-:Y:S01]  /*a8d0*/  STS.128 [R0+0x800], R64 ;  /* 0x0008004000007388 */ /* 0x000fe20000000c00 */
[----:B0-----:R-:W-:-:S03]  /*a8e0*/  LOP3.LUT R58, R176, 0x7f, RZ, 0x3c, !PT ;  /* 0x0000007fb03a7812 */ /* 0x001fc600078e3cff */
[----:B------:R-:W-:Y:S01]  /*a8f0*/  STS.128 [R0+0x810], R68 ;  /* 0x0008104400007388 */ /* 0x000fe20000000c00 */
[----:B---3--:R-:W-:Y:S01]  /*a900*/  IMAD R62, R9, UR4, RZ ;  /* 0x00000004093e7c24 */ /* 0x008fe2000f8e02ff */
[----:B------:R-:W0:Y:S01]  /*a910*/  LDCU.64 UR4, c[0x0][0x460] ;  /* 0x00008c00ff0477ac */ /* 0x000e220008000a00 */
[----:B------:R-:W-:Y:S01]  /*a920*/  IADD3 R58, PT, PT, R58, R9, RZ ;  /* 0x000000093a3a7210 */ /* 0x000fe20007ffe0ff */
[----:B------:R-:W-:Y:S01]  /*a930*/  STS.128 [R0+0xc00], R72 ;  /* 0x000c004800007388 */ /* 0x000fe20000000c00 */
[----:B-1----:R-:W-:Y:S01]  /*a940*/  FADD.FTZ R9, R2, R7 ;  /* 0x0000000702097221 */ /* 0x002fe20000010000 */
[----:B------:R-:W-:Y:S02]  /*a950*/  IADD3 R62, P0, PT, R62, R176, RZ ;  /* 0x000000b03e3e7210 */ /* 0x000fe40007f1e0ff */
[----:B------:R-:W-:Y:S01]  /*a960*/  STS.128 [R0+0xc10], R76 ;  /* 0x000c104c00007388 */ /* 0x000fe20000000c00 */
[----:B------:R-:W-:Y:S01]  /*a970*/  BAR.SYNC.DEFER_BLOCKING 0x0 ;  /* 0x0000000000007b1d */ /* 0x000fe20000010000 */
[----:B------:R-:W-:-:S02]  /*a980*/  IADD3.X R87, PT, PT, RZ, RZ, RZ, P0, !PT ;  /* 0x000000ffff577210 */ /* 0x000fc400007fe4ff */
[----:B------:R-:W-:Y:S02]  /*a990*/  ISETP.GE.U32.AND P6, PT, R58, 0x100, PT ;  /* 0x000001003a00780c */ /* 0x000fe40003fc6070 */
[----:B------:R-:W-:Y:S02]  /*a9a0*/  SHF.L.U64.HI R60, R62, 0x2, R87 ;  /* 0x000000023e3c7819 */ /* 0x000fe40000010257 */
[----:B------:R-:W-:Y:S01]  /*a9b0*/  ISETP.GE.U32.AND P5, PT, R58, 0x180, PT ;  /* 0x000001803a00780c */ /* 0x000fe20003fa6070 */
[----:B------:R-:W1:Y:S04]  /*a9c0*/  LDS R4, [R8] ;  /* 0x0000000008047984 */ /* 0x000e680000000800 */
        /* <DEDUP_REMOVED lines=46> */
[C---:B----4-:R-:W-:Y:S02]  /*acb0*/  IADD3 R64, P0, PT, R0.reuse, UR18, RZ ;  /* 0x0000001200407c10 */ /* 0x050fe4000ff1e0ff */
[----:B------:R-:W-:Y:S02]  /*acc0*/  IADD3 R62, P1, PT, R0, UR16, RZ ;  /* 0x00000010003e7c10 */ /* 0x000fe4000ff3e0ff */
[----:B------:R-:W-:Y:S02]  /*acd0*/  IADD3.X R87, PT, PT, R60, UR19, RZ, P0, !PT ;  /* 0x000000133c577c10 */ /* 0x000fe400087fe4ff */
[----:B0-----:R-:W-:Y:S01]  /*ace0*/  IADD3 R57, P0, PT, R0, UR4, RZ ;  /* 0x0000000400397c10 */ /* 0x001fe2000ff1e0ff */
[----:B------:R-:W0:Y:S04]  /*acf0*/  LDS R6, [R8] ;  /* 0x0000000008067984 */ /* 0x000e280000000800 */
[----:B------:R-:W1:Y:S04]  /*ad00*/  LDS R81, [R8+0x1000] ;  /* 0x0010000008517984 */ /* 0x000e680000000800 */
[----:B------:R-:W3:Y:S04]  /*ad10*/  LDS R83, [R8+0x2000] ;  /* 0x0020000008537984 */ /* 0x000ee80000000800 */
[----:B------:R-:W4:Y:S01]  /*ad20*/  LDS R85, [R8+0x3000] ;  /* 0x0030000008557984 */ /* 0x000f220000000800 */
[----:B0-----:R-:W-:-:S04]  /*ad30*/  FADD.FTZ R6, RZ, R6 ;  /* 0x00000006ff067221 */ /* 0x001fc80000010000 */
[----:B-1----:R-:W-:Y:S01]  /*ad40*/  FADD.FTZ R6, R6, R81 ;  /* 0x0000005106067221 */ /* 0x002fe20000010000 */
[C---:B------:R-:W-:Y:S02]  /*ad50*/  IADD3.X R81, PT, PT, R60.reuse, UR17, RZ, P1, !PT ;  /* 0x000000113c517c10 */ /* 0x040fe40008ffe4ff */
[----:B------:R-:W-:Y:S01]  /*ad60*/  IADD3.X R60, PT, PT, R60, UR5, RZ, P0, !PT ;  /* 0x000000053c3c7c10 */ /* 0x000fe200087fe4ff */
[----:B---3--:R-:W-:Y:S01]  /*ad70*/  FADD.FTZ R6, R6, R83 ;  /* 0x0000005306067221 */ /* 0x008fe20000010000 */
[----:B------:R-:W-:-:S03]  /*ad80*/  ISETP.GE.U32.AND P0, PT, R58, 0x80, PT ;  /* 0x000000803a00780c */ /* 0x000fc60003f06070 */
[----:B----4-:R-:W-:-:S10]  /*ad90*/  FADD.FTZ R85, R6, R85 ;  /* 0x0000005506557221 */ /* 0x010fd40000010000 */
[----:B------:R-:W-:Y:S05]  /*ada0*/  @!P0 BRA `(.L_x_401) ;  /* 0x00000000003c8947 */ /* 0x000fea0003800000 */
[----:B------:R-:W-:Y:S01]  /*adb0*/  IMAD.MOV.U32 R2, RZ, RZ, R64 ;  /* 0x000000ffff027224 */ /* 0x000fe200078e0040 */
        /* <DEDUP_REMOVED lines=10> */
[----:B------:R-:W-:Y:S01]  /*ae60*/  IADD3 R57, P2, PT, R57, 0x200, RZ ;  /* 0x0000020039397810 */ /* 0x000fe20007f5e0ff */
[----:B------:R-:W-:Y:S01]  /*ae70*/  IMAD.X R81, RZ, RZ, R81, P1 ;  /* 0x000000ffff517224 */ /* 0x000fe200008e0651 */
[----:B------:R-:W-:Y:S02]  /*ae80*/  IADD3.X R87, PT, PT, RZ, R87, RZ, P0, !PT ;  /* 0x00000057ff577210 */ /* 0x000fe400007fe4ff */
[----:B------:R-:W-:-:S09]  /*ae90*/  IADD3.X R60, PT, PT, RZ, R60, RZ, P2, !PT ;  /* 0x0000003cff3c7210 */ /* 0x000fd200017fe4ff */
.L_x_401:
[----:B------:R-:W-:Y:S05]  /*aea0*/  BSYNC.RECONVERGENT B0 ;  /* 0x0000000000007941 */ /* 0x000fea0003800200 */
.L_x_400:
[----:B------:R-:W-:Y:S01]  /*aeb0*/  FADD.FTZ R14, RZ, R14 ;  /* 0x0000000eff0e7221 */ /* 0x000fe20000010000 */
[----:B------:R-:W-:Y:S01]  /*aec0*/  FADD.FTZ R10, RZ, R10 ;  /* 0x0000000aff0a7221 */ /* 0x000fe20000010000 */
[----:B------:R-:W-:Y:S01]  /*aed0*/  FADD.FTZ R12, RZ, R12 ;  /* 0x0000000cff0c7221 */ /* 0x000fe20000010000 */
[----:B------:R-:W-:Y:S01]  /*aee0*/  FADD.FTZ R16, RZ, R16 ;  /* 0x00000010ff107221 */ /* 0x000fe20000010000 */
[----:B------:R-:W-:Y:S01]  /*aef0*/  FADD.FTZ R14, R14, R21 ;  /* 0x000000150e0e7221 */ /* 0x000fe20000010000 */
[----:B------:R-:W-:Y:S01]  /*af00*/  FADD.FTZ R10, R10, R17 ;  /* 0x000000110a0a7221 */ /* 0x000fe20000010000 */
[----:B------:R-:W-:Y:S01]  /*af10*/  FADD.FTZ R12, R12, R19 ;  /* 0x000000130c0c7221 */ /* 0x000fe20000010000 */
[----:B0-----:R-:W0:Y:S01]  /*af20*/  LDS R7, [R8+0xe00] ;  /* 0x000e000008077984 */ /* 0x001e220000000800 */
[----:B------:R-:W-:Y:S01]  /*af30*/  FADD.FTZ R14, R14, R29 ;  /* 0x0000001d0e0e7221 */ /* 0x000fe20000010000 */
[----:B------:R-:W-:Y:S01]  /*af40*/  FADD.FTZ R16, R16, R23 ;  /* 0x0000001710107221 */ /* 0x000fe20000010000 */
[----:B------:R-:W-:Y:S01]  /*af50*/  FADD.FTZ R10, R10, R25 ;  /* 0x000000190a0a7221 */ /* 0x000fe20000010000 */
[----:B------:R-:W1:Y:S01]  /*af60*/  LDS R0, [R8+0x200] ;  /* 0x0002000008007984 */ /* 0x000e620000000800 */
[----:B------:R-:W-:Y:S01]  /*af70*/  FADD.FTZ R12, R12, R27 ;  /* 0x0000001b0c0c7221 */ /* 0x000fe20000010000 */
[----:B------:R-:W-:Y:S01]  /*af80*/  FADD.FTZ R13, RZ, R13 ;  /* 0x0000000dff0d7221 */ /* 0x000fe20000010000 */
[----:B------:R-:W-:Y:S01]  /*af90*/  FADD.FTZ R15, RZ, R15 ;  /* 0x0000000fff0f7221 */ /* 0x000fe20000010000 */
[----:B------:R-:W-:Y:S01]  /*afa0*/  FADD.FTZ R37, R14, R37 ;  /* 0x000000250e257221 */ /* 0x000fe20000010000 */
[----:B------:R-:W3:Y:S01]  /*afb0*/  LDS R2, [R8+0x400] ;  /* 0x0004000008027984 */ /* 0x000ee20000000800 */
[----:B------:R-:W-:Y:S01]  /*afc0*/  FADD.FTZ R16, R16, R31 ;  /* 0x0000001f10107221 */ /* 0x000fe20000010000 */
[----:B------:R-:W-:Y:S01]  /*afd0*/  FADD.FTZ R11, RZ, R11 ;  /* 0x0000000bff0b7221 */ /* 0x000fe20000010000 */
[----:B------:R-:W-:Y:S01]  /*afe0*/  FADD.FTZ R13, R13, R20 ;  /* 0x000000140d0d7221 */ /* 0x000fe20000010000 */
[----:B------:R-:W4:Y:S01]  /*aff0*/  LDS R14, [R8+0x1e00] ;  /* 0x001e0000080e7984 */ /* 0x000f220000000800 */
[----:B------:R-:W-:Y:S01]  /*b000*/  FADD.FTZ R15, R15, R22 ;  /* 0x000000160f0f7221 */ /* 0x000fe20000010000 */
[----:B------:R-:W-:Y:S01]  /*b010*/  FADD.FTZ R33, R10, R33 ;  /* 0x000000210a217221 */ /* 0x000fe20000010000 */
[----:B------:R-:W-:Y:S01]  /*b020*/  FADD.FTZ R35, R12, R35 ;  /* 0x000000230c237221 */ /* 0x000fe20000010000 */
[----:B------:R-:W5:Y:S01]  /*b030*/  LDS R9, [R8+0x1200] ;  /* 0x0012000008097984 */ /* 0x000f620000000800 */
[----:B------:R-:W-:Y:S01]  /*b040*/  FADD.FTZ R11, R11, R18 ;  /* 0x000000120b0b7221 */ /* 0x000fe20000010000 */
[----:B------:R-:W-:Y:S01]  /*b050*/  FADD.FTZ R15, R15, R28 ;  /* 0x0000001c0f0f7221 */ /* 0x000fe20000010000 */
[----:B------:R-:W-:Y:S01]  /*b060*/  FADD.FTZ R39, R16, R39 ;  /* 0x0000002710277221 */ /* 0x000fe20000010000 */
[----:B------:R-:W2:Y:S01]  /*b070*/  LDS R3, [R8+0x600] ;  /* 0x0006000008037984 */ /* 0x000ea20000000800 */
[----:B------:R-:W-:Y:S01]  /*b080*/  FADD.FTZ R36, RZ, R36 ;  /* 0x00000024ff247221 */ /* 0x000fe20000010000 */
[----:B------:R-:W-:Y:S01]  /*b090*/  FADD.FTZ R11, R11, R24 ;  /* 0x000000180b0b7221 */ /* 0x000fe20000010000 */
[----:B------:R-:W-:Y:S01]  /*b0a0*/  FADD.FTZ R13, R13, R26 ;  /* 0x0000001a0d0d7221 */ /* 0x000fe20000010000 */
[----:B------:R-:W2:Y:S01]  /*b0b0*/  LDS R4, [R8+0x800] ;  /* 0x0008000008047984 */ /* 0x000ea20000000800 */
[----:B------:R-:W-:Y:S01]  /*b0c0*/  FADD.FTZ R36, R36, R47 ;  /* 0x0000002f24247221 */ /* 0x000fe20000010000 */
[----:B------:R-:W-:Y:S01]  /*b0d0*/  FADD.FTZ R38, RZ, R38 ;  /* 0x00000026ff267221 */ /* 0x000fe20000010000 */
[----:B------:R-:W-:Y:S01]  /*b0e0*/  FADD.FTZ R40, RZ, R40 ;  /* 0x00000028ff287221 */ /* 0x000fe20000010000 */
[----:B------:R-:W2:Y:S01]  /*b0f0*/  LDS R5, [R8+0xa00] ;  /* 0x000a000008057984 */ /* 0x000ea20000000800 */
[----:B------:R-:W-:Y:S01]  /*b100*/  FADD.FTZ R41, RZ, R41 ;  /* 0x00000029ff297221 */ /* 0x000fe20000010000 */
[----:B------:R-:W-:Y:S01]  /*b110*/  FADD.FTZ R42, RZ, R42 ;  /* 0x0000002aff2a7221 */ /* 0x000fe20000010000 */
[----:B------:R-:W-:Y:S01]  /*b120*/  FADD.FTZ R43, RZ, R43 ;  /* 0x0000002bff2b7221 */ /* 0x000fe20000010000 */
[----:B------:R-:W2:Y:S01]  /*b130*/  LDS R6, [R8+0xc00] ;  /* 0x000c000008067984 */ /* 0x000ea20000000800 */
[----:B------:R-:W-:Y:S01]  /*b140*/  FADD.FTZ R44, RZ, R44 ;  /* 0x0000002cff2c7221 */ /* 0x000fe20000010000 */
[----:B------:R-:W-:Y:S01]  /*b150*/  FADD.FTZ R38, R38, R49 ;  /* 0x0000003126267221 */ /* 0x000fe20000010000 */
[----:B------:R-:W-:Y:S01]  /*b160*/  FADD.FTZ R40, R40, R51 ;  /* 0x0000003328287221 */ /* 0x000fe20000010000 */
[----:B------:R-:W2:Y:S01]  /*b170*/  LDS R20, [R8+0x2e00] ;  /* 0x002e000008147984 */ /* 0x000ea20000000800 */
[----:B------:R-:W-:Y:S01]  /*b180*/  FADD.FTZ R41, R41, R46 ;  /* 0x0000002e29297221 */ /* 0x000fe20000010000 */
[----:B------:R-:W-:Y:S01]  /*b190*/  FADD.FTZ R42, R42, R53 ;  /* 0x000000352a2a7221 */ /* 0x000fe20000010000 */
[----:B0-----:R-:W-:Y:S01]  /*b1a0*/  FADD.FTZ R7, RZ, R7 ;  /* 0x00000007ff077221 */ /* 0x001fe20000010000 */
[----:B------:R-:W0:Y:S01]  /*b1b0*/  LDS R17, [R8+0x1400] ;  /* 0x0014000008117984 */ /* 0x000e220000000800 */
[----:B------:R-:W-:Y:S01]  /*b1c0*/  FADD.FTZ R43, R43, R48 ;  /* 0x000000302b2b7221 */ /* 0x000fe20000010000 */
[----:B------:R-:W-:Y:S01]  /*b1d0*/  FADD.FTZ R44, R44, R55 ;  /* 0x000000372c2c7221 */ /* 0x000fe20000010000 */
[----:B-1----:R-:W-:Y:S01]  /*b1e0*/  FADD.FTZ R0, RZ, R0 ;  /* 0x00000000ff007221 */ /* 0x002fe20000010000 */
[----:B------:R-:W1:Y:S01]  /*b1f0*/  LDS R10, [R8+0x1600] ;  /* 0x00160000080a7984 */ /* 0x000e620000000800 */
[----:B------:R-:W-:Y:S01]  /*b200*/  FADD.FTZ R36, R36, R59 ;  /* 0x0000003b24247221 */ /* 0x000fe20000010000 */
[----:B------:R-:W-:Y:S01]  /*b210*/  FADD.FTZ R38, R38, R61 ;  /* 0x0000003d26267221 */ /* 0x000fe20000010000 */
[----:B------:R-:W-:Y:S01]  /*b220*/  FADD.FTZ R40, R40, R63 ;  /* 0x0000003f28287221 */ /* 0x000fe20000010000 */
[----:B------:R-:W1:Y:S01]  /*b230*/  LDS R19, [R8+0x1800] ;  /* 0x0018000008137984 */ /* 0x000e620000000800 */
[----:B---3--:R-:W-:Y:S01]  /*b240*/  FADD.FTZ R2, RZ, R2 ;  /* 0x00000002ff027221 */ /* 0x008fe20000010000 */
[----:B------:R-:W-:Y:S01]  /*b250*/  FADD.FTZ R41, R41, R50 ;  /* 0x0000003229297221 */ /* 0x000fe20000010000 */
[----:B------:R-:W-:Y:S01]  /*b260*/  FADD.FTZ R42, R42, R65 ;  /* 0x000000412a2a7221 */ /* 0x000fe20000010000 */
[----:B------:R-:W3:Y:S01]  /*b270*/  LDS R12, [R8+0x1a00] ;  /* 0x001a0000080c7984 */ /* 0x000ee20000000800 */
[----:B----4-:R-:W-:Y:S01]  /*b280*/  FADD.FTZ R7, R7, R14 ;  /* 0x0000000e07077221 */ /* 0x010fe20000010000 */
[----:B------:R-:W-:Y:S01]  /*b290*/  FADD.FTZ R43, R43, R52 ;  /* 0x000000342b2b7221 */ /* 0x000fe20000010000 */
[----:B------:R-:W-:Y:S01]  /*b2a0*/  FADD.FTZ R44, R44, R67 ;  /* 0x000000432c2c7221 */ /* 0x000fe20000010000 */
[----:B------:R-:W4:Y:S01]  /*b2b0*/  LDS R21, [R8+0x1c00] ;  /* 0x001c000008157984 */ /* 0x000f220000000800 */
[----:B-----5:R-:W-:Y:S01]  /*b2c0*/  FADD.FTZ R0, R0, R9 ;  /* 0x0000000900007221 */ /* 0x020fe20000010000 */
[----:B------:R-:W-:Y:S01]  /*b2d0*/  BSSY.RECONVERGENT B0, `(.L_x_402) ;  /* 0x000003f000007945 */ /* 0x000fe20003800200 */
[C---:B------:R-:W-:Y:S01]  /*b2e0*/  ISETP.GE.U32.AND P0, PT, R58.reuse, 0x200, PT ;  /* 0x000002003a00780c */ /* 0x040fe20003f06070 */
[----:B------:R-:W5:Y:S01]  /*b2f0*/  LDS R23, [R8+0x2200] ;  /* 0x0022000008177984 */ /* 0x000f620000000800 */
[----:B--2---:R-:W-:Y:S01]  /*b300*/  FADD.FTZ R3, RZ, R3 ;  /* 0x00000003ff037221 */ /* 0x004fe20000010000 */
[C---:B------:R-:W-:Y:S01]  /*b310*/  ISETP.GE.U32.AND P1, PT, R58.reuse, 0x280, PT ;  /* 0x000002803a00780c */ /* 0x040fe20003f26070 */
[----:B------:R-:W-:Y:S01]  /*b320*/  FADD.FTZ R11, R11, R30 ;  /* 0x0000001e0b0b7221 */ /* 0x000fe20000010000 */
[----:B------:R-:W2:Y:S01]  /*b330*/  LDS R28, [R8+0x3e00] ;  /* 0x003e0000081c7984 */ /* 0x000ea20000000800 */
[----:B------:R-:W-:Y:S01]  /*b340*/  FADD.FTZ R4, RZ, R4 ;  /* 0x00000004ff047221 */ /* 0x000fe20000010000 */
        /* <DEDUP_REMOVED lines=8> */
[----:B------:R-:W-:Y:S01]  /*b3d0*/  ISETP.GE.U32.AND P4, PT, R58, 0x400, PT ;  /* 0x000004003a00780c */ /* 0x000fe20003f86070 */
[----:B------:R-:W-:Y:S01]  /*b3e0*/  FADD.FTZ R71, R36, R71 ;  /* 0x0000004724477221 */ /* 0x000fe20000010000 */
[----:B------:R-:W2:Y:S01]  /*b3f0*/  LDS R27, [R8+0x2800] ;  /* 0x00280000081b7984 */ /* 0x000ea20000000800 */
[----:B------:R-:W-:Y:S01]  /*b400*/  FADD.FTZ R7, R7, R20 ;  /* 0x0000001407077221 */ /* 0x000fe20000010000 */
[----:B------:R-:W-:Y:S01]  /*b410*/  FADD.FTZ R73, R38, R73 ;  /* 0x0000004926497221 */ /* 0x000fe20000010000 */
[----:B------:R-:W-:Y:S01]  /*b420*/  FADD.FTZ R75, R40, R75 ;  /* 0x0000004b284b7221 */ /* 0x000fe20000010000 */
[----:B------:R-:W2:Y:S01]  /*b430*/  LDS R18, [R8+0x2a00] ;  /* 0x002a000008127984 */ /* 0x000ea20000000800 */
        /* <DEDUP_REMOVED lines=8> */
[----:B------:R-:W-:-:S03]  /*b4c0*/  FADD.FTZ R4, R4, R19 ;  /* 0x0000001304047221 */ /* 0x000fc60000010000 */
[----:B------:R0:W1:Y:S01]  /*b4d0*/  LDS R22, [R8+0x3400] ;  /* 0x0034000008167984 */ /* 0x0000620000000800 */
[----:B---3--:R-:W-:-:S03]  /*b4e0*/  FADD.FTZ R5, R5, R12 ;  /* 0x0000000c05057221 */ /* 0x008fc60000010000 */
[----:B------:R3:W3:Y:S01]  /*b4f0*/  LDS R45, [R8+0x3600] ;  /* 0x00360000082d7984 */ /* 0x0006e20000000800 */
[----:B----4-:R-:W-:-:S03]  /*b500*/  FADD.FTZ R6, R6, R21 ;  /* 0x0000001506067221 */ /* 0x010fc60000010000 */
[----:B------:R4:W3:Y:S01]  /*b510*/  LDS R24, [R8+0x3800] ;  /* 0x0038000008187984 */ /* 0x0008e20000000800 */
[----:B-----5:R-:W-:-:S03]  /*b520*/  FADD.FTZ R0, R0, R23 ;  /* 0x0000001700007221 */ /* 0x020fc60000010000 */
[----:B------:R4:W3:Y:S01]  /*b530*/  LDS R47, [R8+0x3a00] ;  /* 0x003a0000082f7984 */ /* 0x0008e20000000800 */
[----:B--2---:R-:W-:-:S03]  /*b540*/  FADD.FTZ R49, R7, R28 ;  /* 0x0000001c07317221 */ /* 0x004fc60000010000 */
[----:B------:R4:W2:Y:S01]  /*b550*/  LDS R26, [R8+0x3c00] ;  /* 0x003c0000081a7984 */ /* 0x0008a20000000800 */
[----:B------:R-:W-:Y:S01]  /*b560*/  FADD.FTZ R25, R2, R25 ;  /* 0x0000001902197221 */ /* 0x000fe20000010000 */
[----:B------:R-:W-:Y:S01]  /*b570*/  FADD.FTZ R16, R3, R16 ;  /* 0x0000001003107221 */ /* 0x000fe20000010000 */
[----:B------:R-:W-:Y:S01]  /*b580*/  FADD.FTZ R27, R4, R27 ;  /* 0x0000001b041b7221 */ /* 0x000fe20000010000 */
[----:B------:R-:W-:Y:S01]  /*b590*/  FADD.FTZ R18, R5, R18 ;  /* 0x0000001205127221 */ /* 0x000fe20000010000 */
[----:B0-----:R-:W-:Y:S01]  /*b5a0*/  FADD.FTZ R29, R6, R29 ;  /* 0x0000001d061d7221 */ /* 0x001fe20000010000 */
[----:B-1----:R-:W-:Y:S01]  /*b5b0*/  FADD.FTZ R31, R0, R31 ;  /* 0x0000001f001f7221 */ /* 0x002fe20000010000 */
[----:B----4-:R-:W-:Y:S06]  /*b5c0*/  @!P6 BRA `(.L_x_403) ;  /* 0x00000000003ce947 */ /* 0x010fec0003800000 */
[----:B------:R-:W-:Y:S01]  /*b5d0*/  MOV R2, R64 ;  /* 0x0000004000027202 */ /* 0x000fe20000000f00 */
[----:B------:R-:W-:Y:S01]  /*b5e0*/  IMAD.MOV.U32 R7, RZ, RZ, R60 ;  /* 0x000000ffff077224 */ /* 0x000fe200078e003c */
[----:B------:R-:W-:Y:S02]  /*b5f0*/  MOV R3, R87 ;  /* 0x0000005700037202 */ /* 0x000fe40000000f00 */
[----:B------:R-:W-:Y:S02]  /*b600*/  MOV R4, R62 ;  /* 0x0000003e00047202 */ /* 0x000fe40000000f00 */
[----:B------:R-:W-:Y:S01]  /*b610*/  MOV R5, R81 ;  /* 0x0000005100057202 */ /* 0x000fe20000000f00 */
[----:B------:R0:W-:Y:S01]  /*b620*/  STG.E desc[UR6][R2.64], R71 ;  /* 0x0000004702007986 */ /* 0x0001e2000c101906 */
[----:B------:R-:W-:Y:S02]  /*b630*/  MOV R6, R57 ;  /* 0x0000003900067202 */ /* 0x000fe40000000f00 */
[----:B------:R-:W-:Y:S01]  /*b640*/  IADD3 R64, P6, PT, R64, 0x200, RZ ;  /* 0x0000020040407810 */ /* 0x000fe20007fde0ff */
[----:B------:R0:W-:Y:S03]  /*b650*/  STG.E desc[UR6][R4.64], R33 ;  /* 0x0000002104007986 */ /* 0x0001e6000c101906 */
[----:B------:R-:W-:Y:S01]  /*b660*/  IADD3.X R87, PT, PT, RZ, R87, RZ, P6, !PT ;  /* 0x00000057ff577210 */ /* 0x000fe200037fe4ff */
[----:B------:R0:W-:Y:S01]  /*b670*/  STG.E desc[UR6][R6.64], R31 ;  /* 0x0000001f06007986 */ /* 0x0001e2000c101906 */
[----:B------:R-:W-:-:S04]  /*b680*/  IADD3 R62, P6, PT, R62, 0x200, RZ ;  /* 0x000002003e3e7810 */ /* 0x000fc80007fde0ff */
[----:B------:R-:W-:Y:S02]  /*b690*/  IADD3.X R81, PT, PT, RZ, R81, RZ, P6, !PT ;  /* 0x00000051ff517210 */ /* 0x000fe400037fe4ff */
[----:B------:R-:W-:-:S04]  /*b6a0*/  IADD3 R57, P6, PT, R57, 0x200, RZ ;  /* 0x0000020039397810 */ /* 0x000fc80007fde0ff */
[----:B------:R-:W-:-:S09]  /*b6b0*/  IADD3.X R60, PT, PT, RZ, R60, RZ, P6, !PT ;  /* 0x0000003cff3c7210 */ /* 0x000fd200037fe4ff */
.L_x_403:
[----:B------:R-:W-:Y:S05]  /*b6c0*/  BSYNC.RECONVERGENT B0 ;  /* 0x0000000000007941 */ /* 0x000fea0003800200 */
.L_x_402:
[----:B------:R-:W-:Y:S01]  /*b6d0*/  BSSY.RECONVERGENT B0, `(.L_x_404) ;  /* 0x0000012000007945 */ /* 0x000fe20003800200 */
[----:B------:R-:W-:-:S03]  /*b6e0*/  FADD.FTZ R25, R25, R22 ;  /* 0x0000001619197221 */ /* 0x000fc60000010000 */
[----:B------:R-:W-:Y:S05]  /*b6f0*/  @!P5 BRA `(.L_x_405) ;  /* 0x00000000003cd947 */ /* 0x000fea0003800000 */
[----:B0-----:R-:W-:Y:S01]  /*b700*/  MOV R2, R64 ;  /* 0x0000004000027202 */ /* 0x001fe20000000f00 */
[----:B------:R-:W-:Y:S01]  /*b710*/  IMAD.MOV.U32 R5, RZ, RZ, R81 ;  /* 0x000000ffff057224 */ /* 0x000fe200078e0051 */
[----:B------:R-:W-:Y:S02]  /*b720*/  MOV R3, R87 ;  /* 0x0000005700037202 */ /* 0x000fe40000000f00 */
[----:B------:R-:W-:Y:S02]  /*b730*/  MOV R4, R62 ;  /* 0x0000003e00047202 */ /* 0x000fe40000000f00 */
[----:B------:R-:W-:Y:S01]  /*b740*/  MOV R6, R57 ;  /* 0x0000003900067202 */ /* 0x000fe20000000f00 */
[----:B------:R1:W-:Y:S01]  /*b750*/  STG.E desc[UR6][R2.64], R73 ;  /* 0x0000004902007986 */ /* 0x0003e2000c101906 */
[----:B------:R-:W-:Y:S02]  /*b760*/  MOV R7, R60 ;  /* 0x0000003c00077202 */ /* 0x000fe40000000f00 */
[----:B------:R-:W-:Y:S01]  /*b770*/  IADD3 R64, P6, PT, R64, 0x200, RZ ;  /* 0x0000020040407810 */ /* 0x000fe20007fde0ff */
[----:B------:R1:W-:Y:S01]  /*b780*/  STG.E desc[UR6][R4.64], R11 ;  /* 0x0000000b04007986 */ /* 0x0003e2000c101906 */
[----:B------:R-:W-:-:S02]  /*b790*/  IADD3 R62, P5, PT, R62, 0x200, RZ ;  /* 0x000002003e3e7810 */ /* 0x000fc40007fbe0ff */
[----:B------:R-:W-:Y:S01]  /*b7a0*/  IADD3.X R87, PT, PT, RZ, R87, RZ, P6, !PT ;  /* 0x00000057ff577210 */ /* 0x000fe200037fe4ff */
[----:B------:R1:W-:Y:S01]  /*b7b0*/  STG.E desc[UR6][R6.64], R25 ;  /* 0x0000001906007986 */ /* 0x0003e2000c101906 */
[----:B------:R-:W-:Y:S02]  /*b7c0*/  IADD3 R57, P6, PT, R57, 0x200, RZ ;  /* 0x0000020039397810 */ /* 0x000fe40007fde0ff */
[----:B------:R-:W-:Y:S02]  /*b7d0*/  IADD3.X R81, PT, PT, RZ, R81, RZ, P5, !PT ;  /* 0x00000051ff517210 */ /* 0x000fe40002ffe4ff */
[----:B------:R-:W-:-:S09]  /*b7e0*/  IADD3.X R60, PT, PT, RZ, R60, RZ, P6, !PT ;  /* 0x0000003cff3c7210 */ /* 0x000fd200037fe4ff */
.L_x_405:
[----:B------:R-:W-:Y:S05]  /*b7f0*/  BSYNC.RECONVERGENT B0 ;  /* 0x0000000000007941 */ /* 0x000fea0003800200 */
.L_x_404:
[----:B------:R-:W-:Y:S01]  /*b800*/  BSSY.RECONVERGENT B0, `(.L_x_406) ;  /* 0x0000012000007945 */ /* 0x000fe20003800200 */
[----:B---3--:R-:W-:-:S03]  /*b810*/  FADD.FTZ R45, R16, R45 ;  /* 0x0000002d102d7221 */ /* 0x008fc60000010000 */
[----:B------:R-:W-:Y:S05]  /*b820*/  @!P0 BRA `(.L_x_407) ;  /* 0x00000000003c8947 */ /* 0x000fea0003800000 */
[----:B01----:R-:W-:Y:S01]  /*b830*/  MOV R2, R64 ;  /* 0x0000004000027202 */ /* 0x003fe20000000f00 */
        /* <DEDUP_REMOVED lines=9> */
[----:B------:R-:W-:Y:S01]  /*b8d0*/  IADD3 R62, P5, PT, R62, 0x200, RZ ;  /* 0x000002003e3e7810 */ /* 0x000fe20007fbe0ff */
[----:B------:R3:W-:Y:S01]  /*b8e0*/  STG.E desc[UR6][R6.64], R45 ;  /* 0x0000002d06007986 */ /* 0x0007e2000c101906 */
[----:B------:R-:W-:Y:S01]  /*b8f0*/  IADD3.X R87, PT, PT, RZ, R87, RZ, P0, !PT ;  /* 0x00000057ff577210 */ /* 0x000fe200007fe4ff */
[----:B------:R-:W-:Y:S01]  /*b900*/  IMAD.X R60, RZ, RZ, R60, P6 ;  /* 0x000000ffff3c7224 */ /* 0x000fe200030e063c */
[----:B------:R-:W-:-:S09]  /*b910*/  IADD3.X R81, PT, PT, RZ, R81, RZ, P5, !PT ;  /* 0x00000051ff517210 */ /* 0x000fd20002ffe4ff */
.L_x_407:
[----:B------:R-:W-:Y:S05]  /*b920*/  BSYNC.RECONVERGENT B0 ;  /* 0x0000000000007941 */ /* 0x000fea0003800200 */
.L_x_406:
[----:B------:R-:W-:Y:S01]  /*b930*/  BSSY.RECONVERGENT B0, `(.L_x_408) ;  /* 0x0000012000007945 */ /* 0x000fe20003800200 */
[----:B------:R-:W-:-:S03]  /*b940*/  FADD.FTZ R27, R27, R24 ;  /* 0x000000181b1b7221 */ /* 0x000fc60000010000 */
[----:B------:R-:W-:Y:S05]  /*b950*/  @!P1 BRA `(.L_x_409) ;  /* 0x00000000003c9947 */ /* 0x000fea0003800000 */
[----:B01-3--:R-:W-:Y:S02]  /*b960*/  MOV R2, R64 ;  /* 0x0000004000027202 */ /* 0x00bfe40000000f00 */
        /* <DEDUP_REMOVED lines=14> */
.L_x_409:
[----:B------:R-:W-:Y:S05]  /*ba50*/  BSYNC.RECONVERGENT B0 ;  /* 0x0000000000007941 */ /* 0x000fea0003800200 */
.L_x_408:
[----:B------:R-:W-:Y:S01]  /*ba60*/  BSSY.RECONVERGENT B0, `(.L_x_410) ;  /* 0x0000012000007945 */ /* 0x000fe20003800200 */
[----:B------:R-:W-:-:S03]  /*ba70*/  FADD.FTZ R47, R18, R47 ;  /* 0x0000002f122f7221 */ /* 0x000fc60000010000 */
[----:B------:R-:W-:Y:S05]  /*ba80*/  @!P2 BRA `(.L_x_411) ;  /* 0x00000000003ca947 */ /* 0x000fea0003800000 */
[----:B01-34-:R-:W-:Y:S01]  /*ba90*/  MOV R2, R64 ;  /* 0x0000004000027202 */ /* 0x01bfe20000000f00 */
        /* <DEDUP_REMOVED lines=11> */
[----:B------:R-:W-:Y:S02]  /*bb50*/  IADD3.X R87, PT, PT, RZ, R87, RZ, P0, !PT ;  /* 0x00000057ff577210 */ /* 0x000fe400007fe4ff */
[----:B------:R-:W-:Y:S02]  /*bb60*/  IADD3.X R81, PT, PT, RZ, R81, RZ, P1, !PT ;  /* 0x00000051ff517210 */ /* 0x000fe40000ffe4ff */
[----:B------:R-:W-:-:S07]  /*bb70*/  IADD3.X R60, PT, PT, RZ, R60, RZ, P2, !PT ;  /* 0x0000003cff3c7210 */ /* 0x000fce00017fe4ff */
.L_x_411:
[----:B------:R-:W-:Y:S05]  /*bb80*/  BSYNC.RECONVERGENT B0 ;  /* 0x0000000000007941 */ /* 0x000fea0003800200 */
.L_x_410:
[----:B------:R-:W-:Y:S01]  /*bb90*/  BSSY.RECONVERGENT B0, `(.L_x_412) ;  /* 0x0000012000007945 */ /* 0x000fe20003800200 */
[----:B--2---:R-:W-:-:S03]  /*bba0*/  FADD.FTZ R29, R29, R26 ;  /* 0x0000001a1d1d7221 */ /* 0x004fc60000010000 */
        /* <DEDUP_REMOVED lines=16> */
.L_x_413:
[----:B------:R-:W-:Y:S05]  /*bcb0*/  BSYNC.RECONVERGENT B0 ;  /* 0x0000000000007941 */ /* 0x000fea0003800200 */
.L_x_412:
[----:B01234-:R-:W-:Y:S01]  /*bcc0*/  IMAD.MOV.U32 R2, RZ, RZ, R64 ;  /* 0x000000ffff027224 */ /* 0x01ffe200078e0040 */
        /* <DEDUP_REMOVED lines=10> */
.L_x_306:
[----:B0-----:R-:W-:Y:S01]  /*bd70*/  HFMA2 R19, -RZ, RZ, 0, 1.847743988037109375e-06 ;  /* 0x0000001fff137431 */ /* 0x001fe200000001ff */
[----:B------:R-:W-:Y:S01]  /*bd80*/  BSSY B1, `(.L_x_414) ;  /* 0x0000007000017945 */ /* 0x000fe20003800000 */
[----:B------:R-:W-:Y:S01]  /*bd90*/  MOV R177, R234 ;  /* 0x000000ea00b17202 */ /* 0x000fe20000000f00 */
[----:B------:R-:W-:Y:S01]  /*bda0*/  IMAD.MOV.U32 R176, RZ, RZ, 0x1 ;  /* 0x00000001ffb07424 */ /* 0x000fe200078e00ff */
[----:B------:R-:W-:-:S07]  /*bdb0*/  MOV R18, 0xffffffff ;  /* 0xffffffff00127802 */ /* 0x000fce0000000f00 */
[----:B-----5:R-:W-:Y:S05]  /*bdc0*/  WARPSYNC.COLLECTIVE R18, `(.L_x_415) ;  /* 0x0000000012087348 */ /* 0x020fea0003c00000 */
[----:B------:R0:W1:Y:S02]  /*bdd0*/  SHFL.BFLY P0, R178, R177, R176, R19 ;  /* 0x0c0000b0b1b27389 */ /* 0x0000640000000013 */
[----:B01---5:R-:W-:Y:S05]  /*bde0*/  ENDCOLLECTIVE ;  /* 0x000000000000791b */ /* 0x023fea0003800000 */
.L_x_415:
[----:B------:R-:W-:Y:S05]  /*bdf0*/  BSYNC B1 ;  /* 0x0000000000017941 */ /* 0x000fea0003800000 */
.L_x_414:
[----:B------:R-:W-:Y:S01]  /*be00*/  MOV R177, R235 ;  /* 0x000000eb00b17202 */ /* 0x000fe20000000f00 */
[----:B------:R-:W-:Y:S01]  /*be10*/  HFMA2 R176, -RZ, RZ, 0, 5.9604644775390625e-08 ;  /* 0x00000001ffb07431 */ /* 0x000fe200000001ff */
[----:B------:R-:W-:Y:S01]  /*be20*/  MOV R19, 0x1f ;  /* 0x0000001f00137802 */ /* 0x000fe20000000f00 */
[----:B------:R-:W-:Y:S01]  /*be30*/  FADD.FTZ R234, R178, R234 ;  /* 0x000000eab2ea7221 */ /* 0x000fe20000010000 */
[----:B------:R-:W-:-:S07]  /*be40*/  MOV R18, 0xffffffff ;  /* 0xffffffff00127802 */ /* 0x000fce0000000f00 */
[----:B------:R-:W-:Y:S05]  /*be50*/  WARPSYNC.COLLECTIVE R18, `(.L_x_416) ;  /* 0x0000000012087348 */ /* 0x000fea0003c00000 */
[----:B------:R0:W1:Y:S02]  /*be60*/  SHFL.BFLY P0, R178, R177, R176, R19 ;  /* 0x0c0000b0b1b27389 */ /* 0x0000640000000013 */
[----:B01----:R-:W-:Y:S05]  /*be70*/  ENDCOLLECTIVE ;  /* 0x000000000000791b */ /* 0x003fea0003800000 */
.L_x_416:
[----:B------:R-:W-:Y:S02]  /*be80*/  IMAD.MOV.U32 R177, RZ, RZ, R234 ;  /* 0x000000ffffb17224 */ /* 0x000fe400078e00ea */
[----:B------:R-:W-:Y:S02]  /*be90*/  HFMA2 R176, -RZ, RZ, 0, 1.1920928955078125e-07 ;  /* 0x00000002ffb07431 */ /* 0x000fe400000001ff */
[----:B------:R-:W-:-:S07]  /*bea0*/  FADD.FTZ R235, R178, R235 ;  /* 0x000000ebb2eb7221 */ /* 0x000fce0000010000 */
[----:B------:R-:W-:Y:S05]  /*beb0*/  WARPSYNC.COLLECTIVE R18, `(.L_x_417) ;  /* 0x0000000012087348 */ /* 0x000fea0003c00000 */
[----:B------:R0:W1:Y:S02]  /*bec0*/  SHFL.BFLY P0, R178, R177, R176, R19 ;  /* 0x0c0000b0b1b27389 */ /* 0x0000640000000013 */
[----:B01----:R-:W-:Y:S05]  /*bed0*/  ENDCOLLECTIVE ;  /* 0x000000000000791b */ /* 0x003fea0003800000 */
.L_x_417:
[----:B------:R-:W-:Y:S01]  /*bee0*/  MOV R177, R235 ;  /* 0x000000eb00b17202 */ /* 0x000fe20000000f00 */
[----:B------:R-:W-:-:S07]  /*bef0*/  FADD.FTZ R234, R234, R178 ;  /* 0x000000b2eaea7221 */ /* 0x000fce0000010000 */
[----:B------:R-:W-:Y:S05]  /*bf00*/  WARPSYNC.COLLECTIVE R18, `(.L_x_418) ;  /* 0x0000000012087348 */ /* 0x000fea0003c00000 */
[----:B------:R0:W1:Y:S02]  /*bf10*/  SHFL.BFLY P0, R178, R177, R176, R19 ;  /* 0x0c0000b0b1b27389 */ /* 0x0000640000000013 */
[----:B01----:R-:W-:Y:S05]  /*bf20*/  ENDCOLLECTIVE ;  /* 0x000000000000791b */ /* 0x003fea0003800000 */
.L_x_418:
[----:B------:R-:W-:Y:S01]  /*bf30*/  MOV R177, R234 ;  /* 0x000000ea00b17202 */ /* 0x000fe20000000f00 */
[----:B------:R-:W-:Y:S02]  /*bf40*/  HFMA2 R176, -RZ, RZ, 0, 2.384185791015625e-07 ;  /* 0x00000004ffb07431 */ /* 0x000fe400000001ff */
[----:B------:R-:W-:-:S07]  /*bf50*/  FADD.FTZ R235, R235, R178 ;  /* 0x000000b2ebeb7221 */ /* 0x000fce0000010000 */
[----:B------:R-:W-:Y:S05]  /*bf60*/  WARPSYNC.COLLECTIVE R18, `(.L_x_419) ;  /* 0x0000000012087348 */ /* 0x000fea0003c00000 */
[----:B------:R0:W1:Y:S02]  /*bf70*/  SHFL.BFLY P0, R178, R177, R176, R19 ;  /* 0x0c0000b0b1b27389 */ /* 0x0000640000000013 */
[----:B01----:R-:W-:Y:S05]  /*bf80*/  ENDCOLLECTIVE ;  /* 0x000000000000791b */ /* 0x003fea0003800000 */
.L_x_419:
[----:B------:R-:W-:Y:S01]  /*bf90*/  MOV R177, R235 ;  /* 0x000000eb00b17202 */ /* 0x000fe20000000f00 */
[----:B------:R-:W-:-:S07]  /*bfa0*/  FADD.FTZ R234, R234, R178 ;  /* 0x000000b2eaea7221 */ /* 0x000fce0000010000 */
[----:B------:R-:W-:Y:S05]  /*bfb0*/  WARPSYNC.COLLECTIVE R18, `(.L_x_420) ;  /* 0x0000000012087348 */ /* 0x000fea0003c00000 */
[----:B------:R0:W1:Y:S02]  /*bfc0*/  SHFL.BFLY P0, R178, R177, R176, R19 ;  /* 0x0c0000b0b1b27389 */ /* 0x0000640000000013 */
[----:B01----:R-:W-:Y:S05]  /*bfd0*/  ENDCOLLECTIVE ;  /* 0x000000000000791b */ /* 0x003fea0003800000 */
.L_x_420:
[----:B------:R-:W-:Y:S01]  /*bfe0*/  MOV R177, R234 ;  /* 0x000000ea00b17202 */ /* 0x000fe20000000f00 */
[----:B------:R-:W-:Y:S02]  /*bff0*/  IMAD.MOV.U32 R176, RZ, RZ, 0x8 ;  /* 0x00000008ffb07424 */ /* 0x000fe400078e00ff */
[----:B------:R-:W-:-:S07]  /*c000*/  FADD.FTZ R235, R235, R178 ;  /* 0x000000b2ebeb7221 */ /* 0x000fce0000010000 */
[----:B------:R-:W-:Y:S05]  /*c010*/  WARPSYNC.COLLECTIVE R18, `(.L_x_421) ;  /* 0x0000000012087348 */ /* 0x000fea0003c00000 */
[----:B------:R0:W1:Y:S02]  /*c020*/  SHFL.BFLY P0, R178, R177, R176, R19 ;  /* 0x0c0000b0b1b27389 */ /* 0x0000640000000013 */
[----:B01----:R-:W-:Y:S05]  /*c030*/  ENDCOLLECTIVE ;  /* 0x000000000000791b */ /* 0x003fea0003800000 */
.L_x_421:
[----:B------:R-:W-:Y:S01]  /*c040*/  MOV R177, R235 ;  /* 0x000000eb00b17202 */ /* 0x000fe20000000f00 */
[----:B------:R-:W-:-:S07]  /*c050*/  FADD.FTZ R234, R234, R178 ;  /* 0x000000b2eaea7221 */ /* 0x000fce0000010000 */
[----:B------:R-:W-:Y:S05]  /*c060*/  WARPSYNC.COLLECTIVE R18, `(.L_x_422) ;  /* 0x0000000012087348 */ /* 0x000fea0003c00000 */
[----:B------:R0:W1:Y:S02]  /*c070*/  SHFL.BFLY P0, R178, R177, R176, R19 ;  /* 0x0c0000b0b1b27389 */ /* 0x0000640000000013 */
[----:B01----:R-:W-:Y:S05]  /*c080*/  ENDCOLLECTIVE ;  /* 0x000000000000791b */ /* 0x003fea0003800000 */
.L_x_422:
[----:B------:R-:W-:Y:S01]  /*c090*/  MOV R177, R234 ;  /* 0x000000ea00b17202 */ /* 0x000fe20000000f00 */
[----:B------:R-:W-:Y:S02]  /*c0a0*/  HFMA2 R176, -RZ, RZ, 0, 9.5367431640625e-07 ;  /* 0x00000010ffb07431 */ /* 0x000fe400000001ff */
[----:B------:R-:W-:-:S07]  /*c0b0*/  FADD.FTZ R235, R235, R178 ;  /* 0x000000b2ebeb7221 */ /* 0x000fce0000010000 */
[----:B------:R-:W-:Y:S05]  /*c0c0*/  WARPSYNC.COLLECTIVE R18, `(.L_x_423) ;  /* 0x0000000012087348 */ /* 0x000fea0003c00000 */
[----:B------:R0:W1:Y:S02]  /*c0d0*/  SHFL.BFLY P0, R178, R177, R176, R19 ;  /* 0x0c0000b0b1b27389 */ /* 0x0000640000000013 */
[----:B01----:R-:W-:Y:S05]  /*c0e0*/  ENDCOLLECTIVE ;  /* 0x000000000000791b */ /* 0x003fea0003800000 */
.L_x_423:
[----:B------:R-:W-:Y:S02]  /*c0f0*/  MOV R177, R235 ;  /* 0x000000eb00b17202 */ /* 0x000fe40000000f00 */
[----:B------:R-:W-:-:S07]  /*c100*/  MOV R179, R178 ;  /* 0x000000b200b37202 */ /* 0x000fce0000000f00 */
[----:B------:R-:W-:Y:S05]  /*c110*/  WARPSYNC.COLLECTIVE R18, `(.L_x_424) ;  /* 0x0000000012087348 */ /* 0x000fea0003c00000 */
[----:B------:R0:W1:Y:S02]  /*c120*/  SHFL.BFLY P0, R178, R177, R176, R19 ;  /* 0x0c0000b0b1b27389 */ /* 0x0000640000000013 */
[----:B01----:R-:W-:Y:S05]  /*c130*/  ENDCOLLECTIVE ;  /* 0x000000000000791b */ /* 0x003fea0003800000 */
.L_x_424:
[----:B------:R-:W-:Y:S01]  /*c140*/  MOV R18, R178 ;  /* 0x000000b200127202 */ /* 0x000fe20000000f00 */
[----:B------:R-:W-:Y:S06]  /*c150*/  BRA `(.L_x_425) ;  /* 0xffffff6800947947 */ /* 0x000fec000383ffff */
.L_x_426:
        /* <DEDUP_REMOVED lines=10> */
.L_x_19952:


//--------------------- .text._ZN10layer_norm13ln_bwd_kernelINS_13Kernel_traitsI13__nv_bfloat16S2_S2_S2_fjLj1024ELj1ELj4ELj1ELj16ENS_18Kernel_traits_baseILj1024ES2_S2_S2_S2_fjLj128EEEEELb0ELb1ELb1ELb1EEEvNS_9BwdParamsE --------------------------
	.section	.text._ZN10layer_norm13ln_bwd_kernelINS_13Kernel_traitsI13__nv_bfloat16S2_S2_S2_fjLj1024ELj1ELj4ELj1ELj16ENS_18Kernel_traits_baseILj1024ES2_S2_S2_S2_fjLj128EEEEELb0ELb1ELb1ELb1EEEvNS_9BwdParamsE,"ax",@progbits
	.align	128
        .global         _ZN10layer_norm13ln_bwd_kernelINS_13Kernel_traitsI13__nv_bfloat16S2_S2_S2_fjLj1024ELj1ELj4ELj1ELj16ENS_18Kernel_traits_baseILj1024ES2_S2_S2_S2_fjLj128EEEEELb0ELb1ELb1ELb1EEEvNS_9BwdParamsE
        .type           _ZN10layer_norm13ln_bwd_kernelINS_13Kernel_traitsI13__nv_bfloat16S2_S2_S2_fjLj1024ELj1ELj4ELj1ELj16ENS_18Kernel_traits_baseILj1024ES2_S2_S2_S2_fjLj128EEEEELb0ELb1ELb1ELb1EEEvNS_9BwdParamsE,@function
        .size           _ZN10layer_norm13ln_bwd_kernelINS_13Kernel_traitsI13__nv_bfloat16S2_S2_S2_fjLj1024ELj1ELj4ELj1ELj16ENS_18Kernel_traits_baseILj1024ES2_S2_S2_S2_fjLj128EEEEELb0ELb1ELb1ELb1EEEvNS_9BwdParamsE,(.L_x_19953 - _ZN10layer_norm13ln_bwd_kernelINS_13Kernel_traitsI13__nv_bfloat16S2_S2_S2_fjLj1024ELj1ELj4ELj1ELj16ENS_18Kernel_traits_baseILj1024ES2_S2_S2_S2_fjLj128EEEEELb0ELb1ELb1ELb1EEEvNS_9BwdParamsE)
        .other          _ZN10layer_norm13ln_bwd_kernelINS_13Kernel_traitsI13__nv_bfloat16S2_S2_S2_fjLj1024ELj1ELj4ELj1ELj16ENS_18Kernel_traits_baseILj1024ES2_S2_S2_S2_fjLj128EEEEELb0ELb1ELb1ELb1EEEvNS_9BwdParamsE,@"STO_CUDA_ENTRY STV_DEFAULT"
_ZN10layer_norm13ln_bwd_kernelINS_13Kernel_traitsI13__nv_bfloat16S2_S2_S2_fjLj1024ELj1ELj4ELj1ELj16ENS_18Kernel_traits_baseILj1024ES2_S2_S2_S2_fjLj128EEEEELb0ELb1ELb1ELb1EEEvNS_9BwdParamsE:
.text._ZN10layer_norm13ln_bwd_kernelINS_13Kernel_traitsI13__nv_bfloat16S2_S2_S2_fjLj1024ELj1ELj4ELj1ELj16ENS_18Kernel_traits_baseILj1024ES2_S2_S2_S2_fjLj128EEEEELb0ELb1ELb1ELb1EEEvNS_9BwdParamsE:
        /* <DEDUP_REMOVED lines=65> */
[----:B01-34-:R-:W-:Y:S06]  /*0410*/  @P0 BRA `(.L_x_428) ;  /* 0x0000009400740947 */ /* 0x01bfec0003800000 */
[----:B------:R-:W0:Y:S01]  /*0420*/  LDC.64 R4, c[0x0][0x3e8] ;  /* 0x0000fa00ff047b82 */ /* 0x000e220000000a00 */
[----:B------:R-:W-:-:S07]  /*0430*/  LOP3.LUT R191, R191, 0x1f, RZ, 0xc0, !PT ;  /* 0x0000001fbfbf7812 */ /* 0x000fce00078ec0ff */
[----:B------:R-:W1:Y:S01]  /*0440*/  LDC.64 R2, c[0x0][0x3d0] ;  /* 0x0000f400ff027b82 */ /* 0x000e620000000a00 */
[----:B0-----:R-:W-:-:S05]  /*0450*/  IMAD.WIDE.U32 R4, R191, 0x10, R4 ;  /* 0x00000010bf047825 */ /* 0x001fca00078e0004 */
[----:B------:R-:W2:Y:S04]  /*0460*/  LDG.E.128 R116, desc[UR6][R4.64+0x600] ;  /* 0x0006000604747981 */ /* 0x000ea8000c1e1d00 */
[----:B------:R-:W3:Y:S04]  /*0470*/  LDG.E.128 R120, desc[UR6][R4.64+0x400] ;  /* 0x0004000604787981 */ /* 0x000ee8000c1e1d00 */
[----:B------:R-:W4:Y:S04]  /*0480*/  LDG.E.128 R124, desc[UR6][R4.64+0x200] ;  /* 0x00020006047c7981 */ /* 0x000f28000c1e1d00 */
[----:B------:R-:W4:Y:S01]  /*0490*/  LDG.E.128 R128, desc[UR6][R4.64] ;  /* 0x0000000604807981 */ /* 0x000f22000c1e1d00 */
[----:B-1----:R-:W-:-:S04]  /*04a0*/  IMAD.WIDE.U32 R2, R191, 0x10, R2 ;  /* 0x00000010bf027825 */ /* 0x002fc800078e0002 */
[----:B------:R-:W-:Y:S01]  /*04b0*/  HFMA2 R148, -RZ, RZ, 0, 0 ;  /* 0x00000000ff947431 */ /* 0x000fe200000001ff */
[----:B------:R-:W5:Y:S04]  /*04c0*/  LDG.E.128 R132, desc[UR6][R2.64+0x600] ;  /* 0x0006000602847981 */ /* 0x000f68000c1e1d00 */
[----:B------:R-:W5:Y:S04]  /*04d0*/  LDG.E.128 R136, desc[UR6][R2.64+0x400] ;  /* 0x0004000602887981 */ /* 0x000f68000c1e1d00 */
[----:B------:R-:W5:Y:S04]  /*04e0*/  LDG.E.128 R140, desc[UR6][R2.64+0x200] ;  /* 0x00020006028c7981 */ /* 0x000f68000c1e1d00 */
[----:B------:R0:W5:Y:S01]  /*04f0*/  LDG.E.128 R144, desc[UR6][R2.64] ;  /* 0x0000000602907981 */ /* 0x000162000c1e1d00 */
        /* <DEDUP_REMOVED lines=12> */
[----:B------:R-:W-:-:S02]  /*05c0*/  PRMT R5, R128, 0x7632, R5 ;  /* 0x0000763280057816 */ /* 0x000fc40000000005 */
[----:B------:R-:W-:Y:S02]  /*05d0*/  PRMT R4, R129, 0x7632, R4 ;  /* 0x0000763281047816 */ /* 0x000fe40000000004 */
[----:B0-----:R-:W-:Y:S02]  /*05e0*/  PRMT R2, R130, 0x7632, R2 ;  /* 0x0000763282027816 */ /* 0x001fe40000000002 */
[----:B------:R-:W-:-:S07]  /*05f0*/  PRMT R0, R131, 0x7632, R0 ;  /* 0x0000763283007816 */ /* 0x000fce0000000000 */
.L_x_515:
[----:B------:R-:W0:Y:S08]  /*0600*/  LDC.64 R176, c[0x0][0x3f8] ;  /* 0x0000fe00ffb07b82 */ /* 0x000e300000000a00 */
[----:B------:R-:W1:Y:S08]  /*0610*/  LDC.64 R210, c[0x0][0x3c8] ;  /* 0x0000f200ffd27b82 */ /* 0x000e700000000a00 */
[----:B------:R-:W2:Y:S01]  /*0620*/  LDC.64 R178, c[0x0][0x3f0] ;  /* 0x0000fc00ffb27b82 */ /* 0x000ea20000000a00 */
[----:B0-----:R-:W-:-:S06]  /*0630*/  IMAD.WIDE R208, R18, 0x4, R176 ;  /* 0x0000000412d07825 */ /* 0x001fcc00078e02b0 */
[----:B------:R-:W3:Y:S01]  /*0640*/  LDG.E R208, desc[UR6][R208.64] ;  /* 0x00000006d0d07981 */ /* 0x000ee2000c1e1900 */
[----:B-1----:R-:W-:-:S05]  /*0650*/  IMAD.WIDE R210, R18, 0x4, R210 ;  /* 0x0000000412d27825 */ /* 0x002fca00078e02d2 */
[----:B-----5:R0:W5:Y:S01]  /*0660*/  LDG.E R19, desc[UR6][R210.64] ;  /* 0x00000006d2137981 */ /* 0x020162000c1e1900 */
[----:B--2---:R-:W-:-:S05]  /*0670*/  IMAD.WIDE R178, R18, 0x4, R178 ;  /* 0x0000000412b27825 */ /* 0x004fca00078e02b2 */
[----:B------:R0:W5:Y:S01]  /*0680*/  LDG.E R211, desc[UR6][R178.64] ;  /* 0x00000006b2d37981 */ /* 0x000162000c1e1900 */
[----:B------:R-:W-:Y:S01]  /*0690*/  BSSY.RECONVERGENT B1, `(.L_x_429) ;  /* 0x00001c5000017945 */ /* 0x000fe20003800200 */
[----:B------:R-:W-:Y:S02]  /*06a0*/  CS2R R176, SRZ ;  /* 0x0000000000b07805 */ /* 0x000fe4000001ff00 */
[----:B---3--:R-:W-:-:S13]  /*06b0*/  ISETP.GE.AND P3, PT, R208, 0x1, PT ;  /* 0x00000001d000780c */ /* 0x008fda0003f66270 */
[----:B0-----:R-:W-:Y:S05]  /*06c0*/  @!P3 BRA `(.L_x_430) ;  /* 0x0000001800a8b947 */ /* 0x001fea0003800000 */
[----:B------:R-:W0:Y:S01]  /*06d0*/  S2R R177, SR_TID.X ;  /* 0x0000000000b17919 */ /* 0x000e220000002100 */
[----:B------:R-:W-:Y:S01]  /*06e0*/  IMAD R3, R18, UR9, RZ ;  /* 0x0000000912037c24 */ /* 0x000fe2000f8e02ff */
[----:B------:R-:W1:Y:S04]  /*06f0*/  LDC.64 R204, c[0x0][0x3a8] ;  /* 0x0000ea00ffcc7b82 */ /* 0x000e680000000a00 */
[----:B------:R-:W-:-:S04]  /*0700*/  SHF.R.S32.HI R176, RZ, 0x1f, R3 ;  /* 0x0000001fffb07819 */ /* 0x000fc80000011403 */
[----:B------:R-:W-:Y:S01]  /*0710*/  LEA.HI R176, R176, R3, RZ, 0x3 ;  /* 0x00000003b0b07211 */ /* 0x000fe200078f18ff */
[----:B------:R-:W2:Y:S01]  /*0720*/  LDC.64 R188, c[0x0][0x428] ;  /* 0x00010a00ffbc7b82 */ /* 0x000ea20000000a00 */
[----:B------:R-:W-:Y:S02]  /*0730*/  LEA R184, P0, R18, UR10, 0x2 ;  /* 0x0000000a12b87c11 */ /* 0x000fe4000f8010ff */
[----:B0-----:R-:W-:-:S04]  /*0740*/  LOP3.LUT R191, R177, 0x1f, RZ, 0xc0, !PT ;  /* 0x0000001fb1bf7812 */ /* 0x001fc800078ec0ff */
[----:B------:R-:W-:Y:S02]  /*0750*/  LEA.HI.SX32 R218, R176, R191, 0x1d ;  /* 0x000000bfb0da7211 */ /* 0x000fe400078feaff */
[----:B------:R-:W-:Y:S02]  /*0760*/  IADD3 R176, PT, PT, R208, -0x1, RZ ;  /* 0xffffffffd0b07810 */ /* 0x000fe40007ffe0ff */
[----:B------:R-:W-:Y:S01]  /*0770*/  SHF.R.S32.HI R177, RZ, 0x1f, R18 ;  /* 0x0000001fffb17819 */ /* 0x000fe20000011412 */
[C---:B-1----:R-:W-:Y:S01]  /*0780*/  IMAD.WIDE.U32 R192, R218.reuse, 0x10, R204 ;  /* 0x00000010dac07825 */ /* 0x042fe200078e00cc */
[C---:B------:R-:W-:Y:S02]  /*0790*/  IADD3 R221, PT, PT, R218.reuse, 0x40, RZ ;  /* 0x00000040dadd7810 */ /* 0x040fe40007ffe0ff */
[----:B------:R-:W-:Y:S01]  /*07a0*/  IADD3 R3, PT, PT, R218, 0x20, RZ ;  /* 0x00000020da037810 */ /* 0x000fe20007ffe0ff */
[----:B------:R-:W-:Y:S01]  /*07b0*/  IMAD R176, R176, UR9, RZ ;  /* 0x00000009b0b07c24 */ /* 0x000fe2000f8e02ff */
[----:B------:R-:W-:Y:S01]  /*07c0*/  LEA.HI.X R185, R18, UR11, R177, 0x2, P0 ;  /* 0x0000000b12b97c11 */ /* 0x000fe200080f14b1 */
[----:B------:R-:W3:Y:S01]  /*07d0*/  LDG.E.128 R192, desc[UR6][R192.64] ;  /* 0x00000006c0c07981 */ /* 0x000ee2000c1e1d00 */
[----:B------:R-:W-:-:S02]  /*07e0*/  IMAD.WIDE.U32 R200, R221, 0x10, R204 ;  /* 0x00000010ddc87825 */ /* 0x000fc400078e00cc */
[----:B------:R-:W-:Y:S01]  /*07f0*/  SHF.R.S32.HI R177, RZ, 0x1f, R176 ;  /* 0x0000001fffb17819 */ /* 0x000fe200000114b0 */
[----:B------:R0:W4:Y:S01]  /*0800*/  LDG.E R225, desc[UR6][R184.64] ;  /* 0x00000006b8e17981 */ /* 0x000122000c1e1900 */
[--C-:B------:R-:W-:Y:S02]  /*0810*/  IMAD.WIDE.U32 R196, R3, 0x10, R204.reuse ;  /* 0x0000001003c47825 */ /* 0x100fe400078e00cc */
[----:B------:R-:W-:Y:S01]  /*0820*/  LEA.HI R177, R177, R176, RZ, 0x3 ;  /* 0x000000b0b1b17211 */ /* 0x000fe200078f18ff */
[----:B------:R-:W4:Y:S01]  /*0830*/  LDG.E.128 R200, desc[UR6][R200.64] ;  /* 0x00000006c8c87981 */ /* 0x000f22000c1e1d00 */
[----:B------:R-:W-:Y:S02]  /*0840*/  IADD3 R223, PT, PT, R218, 0x60, RZ ;  /* 0x00000060dadf7810 */ /* 0x000fe40007ffe0ff */
[----:B------:R-:W-:Y:S01]  /*0850*/  LEA.HI.SX32 R191, R177, R191, 0x1d ;  /* 0x000000bfb1bf7211 */ /* 0x000fe200078feaff */
[----:B------:R-:W4:Y:S02]  /*0860*/  LDG.E.128 R196, desc[UR6][R196.64] ;  /* 0x00000006c4c47981 */ /* 0x000f24000c1e1d00 */
[----:B------:R-:W-:-:S04]  /*0870*/  IMAD.WIDE.U32 R204, R223, 0x10, R204 ;  /* 0x00000010dfcc7825 */ /* 0x000fc800078e00cc */
[C---:B--2---:R-:W-:Y:S02]  /*0880*/  IMAD.WIDE.U32 R176, R191.reuse, 0x10, R188 ;  /* 0x00000010bfb07825 */ /* 0x044fe400078e00bc */
[----:B------:R-:W2:Y:S04]  /*0890*/  LDG.E.128 R204, desc[UR6][R204.64] ;  /* 0x00000006cccc7981 */ /* 0x000ea8000c1e1d00 */
[----:B------:R-:W2:Y:S01]  /*08a0*/  LDG.E.128 R176, desc[UR6][R176.64] ;  /* 0x00000006b0b07981 */ /* 0x000ea2000c1e1d00 */
[----:B------:R-:W-:-:S05]  /*08b0*/  IADD3 R181, PT, PT, R191, 0x20, RZ ;  /* 0x00000020bfb57810 */ /* 0x000fca0007ffe0ff */
[----:B------:R-:W-:-:S06]  /*08c0*/  IMAD.WIDE.U32 R180, R181, 0x10, R188 ;  /* 0x00000010b5b47825 */ /* 0x000fcc00078e00bc */
[----:B------:R-:W2:Y:S01]  /*08d0*/  LDG.E.128 R180, desc[UR6][R180.64] ;  /* 0x00000006b4b47981 */ /* 0x000ea2000c1e1d00 */
[----:B------:R-:W-:-:S05]  /*08e0*/  IADD3 R187, PT, PT, R191, 0x40, RZ ;  /* 0x00000040bfbb7810 */ /* 0x000fca0007ffe0ff */
[----:B0-----:R-:W-:-:S06]  /*08f0*/  IMAD.WIDE.U32 R184, R187, 0x10, R188 ;  /* 0x00000010bbb87825 */ /* 0x001fcc00078e00bc */
[----:B------:R-:W2:Y:S01]  /*0900*/  LDG.E.128 R184, desc[UR6][R184.64] ;  /* 0x00000006b8b87981 */ /* 0x000ea2000c1e1d00 */
[----:B------:R-:W-:-:S05]  /*0910*/  IADD3 R191, PT, PT, R191, 0x60, RZ ;  /* 0x00000060bfbf7810 */ /* 0x000fca0007ffe0ff */
[----:B------:R-:W-:-:S06]  /*0920*/  IMAD.WIDE.U32 R188, R191, 0x10, R188 ;  /* 0x00000010bfbc7825 */ /* 0x000fcc00078e00bc */
[----:B------:R-:W2:Y:S01]  /*0930*/  LDG.E.128 R188, desc[UR6][R188.64] ;  /* 0x00000006bcbc7981 */ /* 0x000ea2000c1e1d00 */
        /* <DEDUP_REMOVED lines=12> */
[----:B------:R-:W5:Y:S01]  /*0a00*/  @P0 LDG.E.128 R24, desc[UR6][R218.64] ;  /* 0x00000006da180981 */ /* 0x000f62000c1e1d00 */
[----:B------:R-:W-:-:S05]  /*0a10*/  @P0 IMAD.WIDE.U32 R212, R223, 0x10, R212 ;  /* 0x00000010dfd40825 */ /* 0x000fca00078e00d4 */
[----:B------:R0:W5:Y:S01]  /*0a20*/  @P0 LDG.E.128 R156, desc[UR6][R212.64] ;  /* 0x00000006d49c0981 */ /* 0x000162000c1e1d00 */
[----:B------:R-:W-:-:S05]  /*0a30*/  @P0 IMAD.WIDE.U32 R214, R221, 0x10, R214 ;  /* 0x00000010ddd60825 */ /* 0x000fca00078e00d6 */
[----:B------:R1:W5:Y:S01]  /*0a40*/  @P0 LDG.E.128 R152, desc[UR6][R214.64] ;  /* 0x00000006d6980981 */ /* 0x000362000c1e1d00 */
[----:B0-----:R-:W-:-:S04]  /*0a50*/  PRMT R213, R142, 0x7632, R213 ;  /* 0x000076328ed57816 */ /* 0x001fc800000000d5 */
[----:B------:R-:W-:Y:S02]  /*0a60*/  SHF.L.U32 R213, R213, 0x10, RZ ;  /* 0x00000010d5d57819 */ /* 0x000fe400000006ff */
[----:B-1----:R-:W-:-:S04]  /*0a70*/  PRMT R215, R141, 0x7632, R215 ;  /* 0x000076328dd77816 */ /* 0x002fc800000000d7 */
[----:B------:R-:W-:Y:S02]  /*0a80*/  SHF.L.U32 R215, R215, 0x10, RZ ;  /* 0x00000010d7d77819 */ /* 0x000fe400000006ff */
[----:B---3--:R-:W-:Y:S02]  /*0a90*/  PRMT R224, R192, 0x7632, R224 ;  /* 0x00007632c0e07816 */ /* 0x008fe400000000e0 */
[C---:B------:R-:W-:Y:S02]  /*0aa0*/  PRMT R226, R194.reuse, 0x7632, R226 ;  /* 0x00007632c2e27816 */ /* 0x040fe400000000e2 */
[----:B------:R-:W-:Y:S02]  /*0ab0*/  SHF.L.U32 R233, R194, 0x10, RZ ;  /* 0x00000010c2e97819 */ /* 0x000fe400000006ff */
[----:B------:R-:W-:Y:S02]  /*0ac0*/  SHF.L.U32 R243, R195, 0x10, RZ ;  /* 0x00000010c3f37819 */ /* 0x000fe400000006ff */
[----:B----4-:R-:W-:-:S02]  /*0ad0*/  PRMT R3, R200, 0x7632, R3 ;  /* 0x00007632c8037816 */ /* 0x010fc40000000003 */
[----:B------:R-:W-:Y:S02]  /*0ae0*/  SHF.L.U32 R223, R200, 0x10, RZ ;  /* 0x00000010c8df7819 */ /* 0x000fe400000006ff */
[----:B------:R-:W-:Y:S02]  /*0af0*/  FSEL R194, R225, RZ, !P1 ;  /* 0x000000ffe1c27208 */ /* 0x000fe40004800000 */
[----:B------:R-:W-:Y:S02]  /*0b00*/  PRMT R228, R195, 0x7632, R228 ;  /* 0x00007632c3e47816 */ /* 0x000fe400000000e4 */
[----:B------:R-:W-:Y:S02]  /*0b10*/  PRMT R200, R144, 0x7632, R200 ;  /* 0x0000763290c87816 */ /* 0x000fe400000000c8 */
[----:B------:R-:W-:Y:S02]  /*0b20*/  PRMT R222, R193, 0x7632, R222 ;  /* 0x00007632c1de7816 */ /* 0x000fe400000000de */
[----:B------:R-:W-:-:S02]  /*0b30*/  PRMT R195, R197, 0x7632, R195 ;  /* 0x00007632c5c37816 */ /* 0x000fc400000000c3 */
[----:B------:R-:W-:Y:S01]  /*0b40*/  SHF.L.U32 R217, R224, 0x10, RZ ;  /* 0x00000010e0d97819 */ /* 0x000fe200000006ff */
[----:B------:R-:W-:Y:S01]  /*0b50*/  FADD.FTZ R232, -R194, R243 ;  /* 0x000000f3c2e87221 */ /* 0x000fe20000010100 */
[----:B------:R-:W-:Y:S02]  /*0b60*/  SHF.L.U32 R245, R192, 0x10, RZ ;  /* 0x00000010c0f57819 */ /* 0x000fe400000006ff */
[----:B------:R-:W-:Y:S02]  /*0b70*/  SHF.L.U32 R225, R200, 0x10, RZ ;  /* 0x00000010c8e17819 */ /* 0x000fe400000006ff */
[----:B------:R-:W-:Y:S02]  /*0b80*/  SHF.L.U32 R239, R197, 0x10, RZ ;  /* 0x00000010c5ef7819 */ /* 0x000fe400000006ff */
[----:B------:R-:W-:Y:S02]  /*0b90*/  SHF.L.U32 R219, R222, 0x10, RZ ;  /* 0x00000010dedb7819 */ /* 0x000fe400000006ff */
[----:B------:R-:W-:Y:S01]  /*0ba0*/  SHF.L.U32 R243, R228, 0x10, RZ ;  /* 0x00000010e4f37819 */ /* 0x000fe200000006ff */
[----:B------:R-:W-:Y:S01]  /*0bb0*/  FADD.FTZ R228, -R194, R217 ;  /* 0x000000d9c2e47221 */ /* 0x000fe20000010100 */
[----:B--2---:R-:W-:-:S02]  /*0bc0*/  PRMT R200, R176, 0x7632, R200 ;  /* 0x00007632b0c87816 */ /* 0x004fc400000000c8 */
[----:B------:R-:W-:Y:S02]  /*0bd0*/  SHF.L.U32 R195, R195, 0x10, RZ ;  /* 0x00000010c3c37819 */ /* 0x000fe400000006ff */
[C---:B------:R-:W-:Y:S02]  /*0be0*/  PRMT R197, R202.reuse, 0x7632, R197 ;  /* 0x00007632cac57816 */ /* 0x040fe400000000c5 */
[----:B------:R-:W-:Y:S01]  /*0bf0*/  SHF.L.U32 R227, R202, 0x10, RZ ;  /* 0x00000010cae37819 */ /* 0x000fe200000006ff */
[----:B------:R-:W-:Y:S01]  /*0c00*/  FADD.FTZ R230, -R194, R245 ;  /* 0x000000f5c2e67221 */ /* 0x000fe20000010100 */
[----:B------:R-:W-:Y:S02]  /*0c10*/  PRMT R202, R204, 0x7632, R202 ;  /* 0x00007632ccca7816 */ /* 0x000fe400000000ca */
[C---:B------:R-:W-:Y:S01]  /*0c20*/  PRMT R192, R199.reuse, 0x7632, R192 ;  /* 0x00007632c7c07816 */ /* 0x040fe200000000c0 */
[C---:B------:R-:W-:Y:S01]  /*0c30*/  FADD.FTZ R248, -R194.reuse, R223 ;  /* 0x000000dfc2f87221 */ /* 0x040fe20000010100 */
[----:B------:R-:W-:Y:S01]  /*0c40*/  SHF.L.U32 R199, R199, 0x10, RZ ;  /* 0x00000010c7c77819 */ /* 0x000fe200000006ff */
[----:B------:R-:W-:Y:S01]  /*0c50*/  FADD.FTZ R218, -R194, R195 ;  /* 0x000000c3c2da7221 */ /* 0x000fe20000010100 */
[----:B------:R-:W-:Y:S01]  /*0c60*/  SHF.L.U32 R245, R226, 0x10, RZ ;  /* 0x00000010e2f57819 */ /* 0x000fe200000006ff */
[----:B------:R-:W-:Y:S01]  /*0c70*/  FADD.FTZ R226, -R194, R219 ;  /* 0x000000dbc2e27221 */ /* 0x000fe20000010100 */
[----:B------:R-:W-:Y:S01]  /*0c80*/  SHF.L.U32 R200, R200, 0x10, RZ ;  /* 0x00000010c8c87819 */ /* 0x000fe200000006ff */
[----:B-----5:R-:W-:Y:S01]  /*0c90*/  FMUL.FTZ R228, R19, R228 ;  /* 0x000000e413e47220 */ /* 0x020fe20000410000 */
[----:B------:R-:W-:-:S02]  /*0ca0*/  SHF.L.U32 R221, R198, 0x10, RZ ;  /* 0x00000010c6dd7819 */ /* 0x000fc400000006ff */
[----:B------:R-:W-:Y:S02]  /*0cb0*/  SHF.L.U32 R229, R193, 0x10, RZ ;  /* 0x00000010c1e57819 */ /* 0x000fe400000006ff */
[----:B------:R-:W-:Y:S02]  /*0cc0*/  SHF.L.U32 R231, R204, 0x10, RZ ;  /* 0x00000010cce77819 */ /* 0x000fe400000006ff */
[----:B------:R-:W-:Y:S02]  /*0cd0*/  SHF.L.U32 R219, R202, 0x10, RZ ;  /* 0x00000010cadb7819 */ /* 0x000fe400000006ff */
[----:B------:R-:W-:Y:S02]  /*0ce0*/  PRMT R223, R145, 0x7632, R223 ;  /* 0x0000763291df7816 */ /* 0x000fe400000000df */
[----:B------:R-:W-:Y:S02]  /*0cf0*/  PRMT R195, R177, 0x7632, R195 ;  /* 0x00007632b1c37816 */ /* 0x000fe400000000c3 */
[----:B------:R-:W-:-:S02]  /*0d00*/  PRMT R193, R198, 0x7632, R193 ;  /* 0x00007632c6c17816 */ /* 0x000fc400000000c1 */
[----:B------:R-:W-:Y:S01]  /*0d10*/  PRMT R204, R205, 0x7632, R204 ;  /* 0x00007632cdcc7816 */ /* 0x000fe200000000cc */
[----:B------:R-:W-:Y:S01]  /*0d20*/  FADD.FTZ R250, -R194, R199 ;  /* 0x000000c7c2fa7221 */ /* 0x000fe20000010100 */
[----:B------:R-:W-:Y:S01]  /*0d30*/  PRMT R198, R203, 0x7632, R198 ;  /* 0x00007632cbc67816 */ /* 0x000fe200000000c6 */
[-C--:B------:R-:W-:Y:S01]  /*0d40*/  FMUL.FTZ R225, R225, R200.reuse ;  /* 0x000000c8e1e17220 */ /* 0x080fe20000410000 */
[----:B------:R-:W-:Y:S01]  /*0d50*/  SHF.L.U32 R203, R203, 0x10, RZ ;  /* 0x00000010cbcb7819 */ /* 0x000fe200000006ff */
[----:B------:R-:W-:Y:S01]  /*0d60*/  FADD.FTZ R149, R149, R200 ;  /* 0x000000c895957221 */ /* 0x000fe20000010000 */
[----:B------:R-:W-:Y:S01]  /*0d70*/  FFMA.FTZ R29, R228, R200, R29 ;  /* 0x000000c8e41d7223 */ /* 0x000fe2000001001d */
[----:B------:R-:W-:Y:S01]  /*0d80*/  FADD.FTZ R252, -R194, R221 ;  /* 0x000000ddc2fc7221 */ /* 0x000fe20000010100 */
[----:B------:R-:W-:Y:S01]  /*0d90*/  SHF.L.U32 R199, R192, 0x10, RZ ;  /* 0x00000010c0c77819 */ /* 0x000fe200000006ff */
[----:B------:R-:W-:Y:S01]  /*0da0*/  FADD.FTZ R192, -R194, R219 ;  /* 0x000000dbc2c07221 */ /* 0x000fe20000010100 */
[----:B------:R-:W-:Y:S01]  /*0db0*/  SHF.L.U32 R223, R223, 0x10, RZ ;  /* 0x00000010dfdf7819 */ /* 0x000fe200000006ff */
[----:B------:R-:W-:Y:S01]  /*0dc0*/  FMUL.FTZ R226, R19, R226 ;  /* 0x000000e213e27220 */ /* 0x000fe20000410000 */
[----:B------:R-:W-:-:S02]  /*0dd0*/  SHF.L.U32 R200, R195, 0x10, RZ ;  /* 0x00000010c3c87819 */ /* 0x000fc400000006ff */
[----:B------:R-:W-:Y:S02]  /*0de0*/  SHF.L.U32 R197, R197, 0x10, RZ ;  /* 0x00000010c5c57819 */ /* 0x000fe400000006ff */
[----:B------:R-:W-:Y:S01]  /*0df0*/  SHF.L.U32 R221, R204, 0x10, RZ ;  /* 0x00000010ccdd7819 */ /* 0x000fe200000006ff */
[----:B------:R-:W-:Y:S01]  /*0e00*/  FADD.FTZ R222, -R194, R243 ;  /* 0x000000f3c2de7221 */ /* 0x000fe20000010100 */
[----:B------:R-:W-:Y:S02]  /*0e10*/  PRMT R220, R196, 0x7632, R220 ;  /* 0x00007632c4dc7816 */ /* 0x000fe400000000dc */
[----:B------:R-:W-:Y:S02]  /*0e20*/  PRMT R219, R147, 0x7632, R219 ;  /* 0x0000763293db7816 */ /* 0x000fe400000000db */
[----:B------:R-:W-:Y:S01]  /*0e30*/  PRMT R195, R179, 0x7632, R195 ;  /* 0x00007632b3c37816 */ /* 0x000fe200000000c3 */
[----:B------:R-:W-:Y:S01]  /*0e40*/  FADD.FTZ R234, -R194, R203 ;  /* 0x000000cbc2ea7221 */ /* 0x000fe20000010100 */
[----:B------:R-:W-:Y:S01]  /*0e50*/  SHF.L.U32 R203, R198, 0x10, RZ ;  /* 0x00000010c6cb7819 */ /* 0x000fe200000006ff */
[-C--:B------:R-:W-:Y:S01]  /*0e60*/  FMUL.FTZ R223, R223, R200.reuse ;  /* 0x000000c8dfdf7220 */ /* 0x080fe20000410000 */
[----:B------:R-:W-:Y:S01]  /*0e70*/  FADD.FTZ R151, R151, R200 ;  /* 0x000000c897977221 */ /* 0x000fe20000010000 */
[----:B------:R-:W-:Y:S01]  /*0e80*/  FFMA.FTZ R31, R226, R200, R31 ;  /* 0x000000c8e21f7223 */ /* 0x000fe2000001001f */
[----:B------:R-:W-:Y:S01]  /*0e90*/  SHF.L.U32 R217, R220, 0x10, RZ ;  /* 0x00000010dcd97819 */ /* 0x000fe200000006ff */
[C---:B------:R-:W-:Y:S01]  /*0ea0*/  FADD.FTZ R204, -R194.reuse, R197 ;  /* 0x000000c5c2cc7221 */ /* 0x040fe20000010100 */
[C---:B------:R-:W-:Y:S01]  /*0eb0*/  FADD.FTZ R198, -R194.reuse, R221 ;  /* 0x000000ddc2c67221 */ /* 0x040fe20000010100 */
[----:B------:R-:W-:Y:S01]  /*0ec0*/  SHF.L.U32 R219, R219, 0x10, RZ ;  /* 0x00000010dbdb7819 */ /* 0x000fe200000006ff */
[----:B------:R-:W-:Y:S01]  /*0ed0*/  FMUL.FTZ R222, R19, R222 ;  /* 0x000000de13de7220 */ /* 0x000fe20000410000 */
[----:B------:R-:W-:Y:S01]  /*0ee0*/  SHF.L.U32 R200, R195, 0x10, RZ ;  /* 0x00000010c3c87819 */ /* 0x000fe200000006ff */
[----:B------:R-:W-:Y:S01]  /*0ef0*/  FADD.FTZ R224, -R194, R245 ;  /* 0x000000f5c2e07221 */ /* 0x000fe20000010100 */
[----:B------:R-:W-:-:S02]  /*0f00*/  PRMT R221, R146, 0x7632, R221 ;  /* 0x0000763292dd7816 */ /* 0x000fc400000000dd */
[----:B------:R-:W-:Y:S02]  /*0f10*/  PRMT R197, R178, 0x7632, R197 ;  /* 0x00007632b2c57816 */ /* 0x000fe400000000c5 */
[----:B------:R-:W-:Y:S02]  /*0f20*/  PRMT R195, R180, 0x7632, R195 ;  /* 0x00007632b4c37816 */ /* 0x000fe400000000c3 */
[----:B------:R-:W-:Y:S02]  /*0f30*/  SHF.L.U32 R237, R196, 0x10, RZ ;  /* 0x00000010c4ed7819 */ /* 0x000fe400000006ff */
[----:B------:R-:W-:Y:S01]  /*0f40*/  SHF.L.U32 R235, R205, 0x10, RZ ;  /* 0x00000010cdeb7819 */ /* 0x000fe200000006ff */
[----:B------:R-:W-:Y:S01]  /*0f50*/  FADD.FTZ R220, -R194, R217 ;  /* 0x000000d9c2dc7221 */ /* 0x000fe20000010100 */
[----:B------:R-:W-:Y:S01]  /*0f60*/  PRMT R196, R201, 0x7632, R196 ;  /* 0x00007632c9c47816 */ /* 0x000fe200000000c4 */
[-C--:B------:R-:W-:Y:S01]  /*0f70*/  FMUL.FTZ R219, R219, R200.reuse ;  /* 0x000000c8dbdb7220 */ /* 0x080fe20000410000 */
[C---:B------:R-:W-:Y:S01]  /*0f80*/  PRMT R205, R206.reuse, 0x7632, R205 ;  /* 0x00007632cecd7816 */ /* 0x040fe200000000cd */
[----:B------:R-:W-:Y:S01]  /*0f90*/  FADD.FTZ R59, R59, R200 ;  /* 0x000000c83b3b7221 */ /* 0x000fe20000010000 */
[----:B------:R-:W-:Y:S01]  /*0fa0*/  SHF.L.U32 R241, R206, 0x10, RZ ;  /* 0x00000010cef17819 */ /* 0x000fe200000006ff */
[----:B------:R-:W-:Y:S01]  /*0fb0*/  FFMA.FTZ R35, R222, R200, R35 ;  /* 0x000000c8de237223 */ /* 0x000fe20000010023 */
[----:B------:R-:W-:Y:S01]  /*0fc0*/  SHF.L.U32 R201, R201, 0x10, RZ ;  /* 0x00000010c9c97819 */ /* 0x000fe200000006ff */
[----:B------:R-:W-:Y:S01]  /*0fd0*/  FMUL.FTZ R224, R19, R224 ;  /* 0x000000e013e07220 */ /* 0x000fe20000410000 */
[----:B------:R-:W-:-:S02]  /*0fe0*/  PRMT R206, R207, 0x7632, R206 ;  /* 0x00007632cfce7816 */ /* 0x000fc400000000ce */
[----:B------:R-:W-:Y:S02]  /*0ff0*/  SHF.L.U32 R221, R221, 0x10, RZ ;  /* 0x00000010dddd7819 */ /* 0x000fe400000006ff */
[----:B------:R-:W-:Y:S02]  /*1000*/  SHF.L.U32 R212, R197, 0x10, RZ ;  /* 0x00000010c5d47819 */ /* 0x000fe400000006ff */
[----:B------:R-:W-:Y:S02]  /*1010*/  SHF.L.U32 R207, R207, 0x10, RZ ;  /* 0x00000010cfcf7819 */ /* 0x000fe400000006ff */
[----:B------:R-:W-:Y:S02]  /*1020*/  PRMT R217, R140, 0x7632, R217 ;  /* 0x000076328cd97816 */ /* 0x000fe400000000d9 */
[----:B------:R-:W-:Y:S02]  /*1030*/  SHF.L.U32 R200, R195, 0x10, RZ ;  /* 0x00000010c3c87819 */ /* 0x000fe400000006ff */
[----:B------:R-:W-:-:S02]  /*1040*/  PRMT R195, R181, 0x7632, R195 ;  /* 0x00007632b5c37816 */ /* 0x000fc400000000c3 */
[----:B------:R-:W-:Y:S01]  /*1050*/  SHF.L.U32 R193, R193, 0x10, RZ ;  /* 0x00000010c1c17819 */ /* 0x000fe200000006ff */
[----:B------:R-:W-:Y:S01]  /*1060*/  FADD.FTZ R246, -R194, R201 ;  /* 0x000000c9c2f67221 */ /* 0x000fe20000010100 */
[-C--:B------:R-:W-:Y:S01]  /*1070*/  FMUL.FTZ R221, R221, R212.reuse ;  /* 0x000000d4dddd7220 */ /* 0x080fe20000410000 */
[----:B------:R-:W-:Y:S01]  /*1080*/  FADD.FTZ R57, R57, R212 ;  /* 0x000000d439397221 */ /* 0x000fe20000010000 */
[----:B------:R-:W-:Y:S01]  /*1090*/  FFMA.FTZ R33, R224, R212, R33 ;  /* 0x000000d4e0217223 */ /* 0x000fe20000010021 */
[----:B------:R-:W-:Y:S01]  /*10a0*/  SHF.L.U32 R217, R217, 0x10, RZ ;  /* 0x00000010d9d97819 */ /* 0x000fe200000006ff */
[----:B------:R-:W-:Y:S01]  /*10b0*/  FADD.FTZ R242, -R194, R207 ;  /* 0x000000cfc2f27221 */ /* 0x000fe20000010100 */
[----:B------:R-:W-:Y:S01]  /*10c0*/  SHF.L.U32 R3, R3, 0x10, RZ ;  /* 0x0000001003037819 */ /* 0x000fe200000006ff */
[----:B------:R-:W-:Y:S01]  /*10d0*/  FMUL.FTZ R220, R19, R220 ;  /* 0x000000dc13dc7220 */ /* 0x000fe20000410000 */
[----:B------:R-:W-:Y:S02]  /*10e0*/  SHF.L.U32 R201, R196, 0x10, RZ ;  /* 0x00000010c4c97819 */ /* 0x000fe400000006ff */
[----:B------:R-:W-:-:S02]  /*10f0*/  SHF.L.U32 R205, R205, 0x10, RZ ;  /* 0x00000010cdcd7819 */ /* 0x000fc400000006ff */
[----:B------:R-:W-:Y:S01]  /*1100*/  SHF.L.U32 R212, R195, 0x10, RZ ;  /* 0x00000010c3d47819 */ /* 0x000fe200000006ff */
[----:B------:R-:W-:Y:S01]  /*1110*/  FADD.FTZ R216, -R194, R193 ;  /* 0x000000c1c2d87221 */ /* 0x000fe20000010100 */
[----:B------:R-:W-:Y:S02]  /*1120*/  SHF.L.U32 R207, R206, 0x10, RZ ;  /* 0x00000010cecf7819 */ /* 0x000fe400000006ff */
[----:B------:R-:W-:Y:S01]  /*1130*/  PRMT R195, R182, 0x7632, R195 ;  /* 0x00007632b6c37816 */ /* 0x000fe200000000c3 */
[-C--:B------:R-:W-:Y:S01]  /*1140*/  FMUL.FTZ R217, R217, R200.reuse ;  /* 0x000000c8d9d97220 */ /* 0x080fe20000410000 */
[----:B------:R-:W-:Y:S01]  /*1150*/  FADD.FTZ R49, R49, R200 ;  /* 0x000000c831317221 */ /* 0x000fe20000010000 */
        /* <DEDUP_REMOVED lines=14> */
[----:B------:R-:W-:Y:S01]  /*1240*/  SHF.L.U32 R200, R195, 0x10, RZ ;  /* 0x00000010c3c87819 */ /* 0x000fe200000006ff */
[--C-:B------:R-:W-:Y:S01]  /*1250*/  FADD.FTZ R194, -R194, R207.reuse ;  /* 0x000000cfc2c27221 */ /* 0x100fe20000010100 */
[----:B------:R-:W-:Y:S01]  /*1260*/  FMUL.FTZ R216, R19, R216 ;  /* 0x000000d813d87220 */ /* 0x000fe20000410000 */
[----:B------:R-:W-:-:S02]  /*1270*/  PRMT R207, R143, 0x7632, R207 ;  /* 0x000076328fcf7816 */ /* 0x000fc400000000cf */
        /* <DEDUP_REMOVED lines=8> */
[----:B------:R-:W-:Y:S02]  /*1300*/  PRMT R205, R136, 0x7632, R205 ;  /* 0x0000763288cd7816 */ /* 0x000fe400000000cd */
[----:B------:R-:W-:Y:S01]  /*1310*/  PRMT R193, R184, 0x7632, R193 ;  /* 0x00007632b8c17816 */ /* 0x000fe200000000c1 */
        /* <DEDUP_REMOVED lines=8> */
[----:B------:R-:W-:-:S02]  /*13a0*/  SHF.L.U32 R200, R193, 0x10, RZ ;  /* 0x00000010c1c87819 */ /* 0x000fc400000006ff */
[----:B------:R-:W-:Y:S02]  /*13b0*/  PRMT R203, R137, 0x7632, R203 ;  /* 0x0000763289cb7816 */ /* 0x000fe400000000cb */
[----:B------:R-:W-:Y:S01]  /*13c0*/  PRMT R3, R185, 0x7632, R3 ;  /* 0x00007632b9037816 */ /* 0x000fe20000000003 */
[-C--:B------:R-:W-:Y:S01]  /*13d0*/  FMUL.FTZ R205, R205, R200.reuse ;  /* 0x000000c8cdcd7220 */ /* 0x080fe20000410000 */
[----:B------:R-:W-:Y:S01]  /*13e0*/  FADD.FTZ R165, R165, R200 ;  /* 0x000000c8a5a57221 */ /* 0x000fe20000010000 */
[----:B------:R-:W-:Y:S01]  /*13f0*/  FFMA.FTZ R45, R212, R200, R45 ;  /* 0x000000c8d42d7223 */ /* 0x000fe2000001002d */
[----:B------:R-:W-:Y:S01]  /*1400*/  SHF.L.U32 R203, R203, 0x10, RZ ;  /* 0x00000010cbcb7819 */ /* 0x000fe200000006ff */
[----:B------:R-:W-:Y:S01]  /*1410*/  FMUL.FTZ R206, R19, R206 ;  /* 0x000000ce13ce7220 */ /* 0x000fe20000410000 */
[----:B------:R-:W-:Y:S02]  /*1420*/  SHF.L.U32 R200, R3, 0x10, RZ ;  /* 0x0000001003c87819 */ /* 0x000fe400000006ff */
[----:B------:R-:W-:-:S02]  /*1430*/  PRMT R201, R138, 0x7632, R201 ;  /* 0x000076328ac97816 */ /* 0x000fc400000000c9 */
[----:B------:R-:W-:Y:S01]  /*1440*/  PRMT R3, R186, 0x7632, R3 ;  /* 0x00007632ba037816 */ /* 0x000fe20000000003 */
[-C--:B------:R-:W-:Y:S01]  /*1450*/  FMUL.FTZ R203, R203, R200.reuse ;  /* 0x000000c8cbcb7220 */ /* 0x080fe20000410000 */
[----:B------:R-:W-:Y:S01]  /*1460*/  FADD.FTZ R167, R167, R200 ;  /* 0x000000c8a7a77221 */ /* 0x000fe20000010000 */
[----:B------:R-:W-:Y:S01]  /*1470*/  FFMA.FTZ R47, R206, R200, R47 ;  /* 0x000000c8ce2f7223 */ /* 0x000fe2000001002f */
[----:B------:R-:W-:Y:S01]  /*1480*/  SHF.L.U32 R201, R201, 0x10, RZ ;  /* 0x00000010c9c97819 */ /* 0x000fe200000006ff */
[----:B------:R-:W-:Y:S01]  /*1490*/  FMUL.FTZ R204, R19, R204 ;  /* 0x000000cc13cc7220 */ /* 0x000fe20000410000 */
[----:B------:R-:W-:Y:S02]  /*14a0*/  SHF.L.U32 R200, R3, 0x10, RZ ;  /* 0x0000001003c87819 */ /* 0x000fe400000006ff */
[----:B------:R-:W-:Y:S02]  /*14b0*/  PRMT R199, R139, 0x7632, R199 ;  /* 0x000076328bc77816 */ /* 0x000fe400000000c7 */
[----:B------:R-:W-:Y:S01]  /*14c0*/  PRMT R3, R187, 0x7632, R3 ;  /* 0x00007632bb037816 */ /* 0x000fe20000000003 */
        /* <DEDUP_REMOVED lines=14> */
[----:B------:R-:W-:-:S03]  /*15b0*/  PRMT R195, R133, 0x7632, R195 ;  /* 0x0000763285c37816 */ /* 0x000fc600000000c3 */
[-C--:B------:R-:W-:Y:S01]  /*15c0*/  FMUL.FTZ R197, R197, R3.reuse ;  /* 0x00000003c5c57220 */ /* 0x080fe20000410000 */
[----:B------:R-:W-:Y:S01]  /*15d0*/  FADD.FTZ R169, R169, R3 ;  /* 0x00000003a9a97221 */ /* 0x000fe20000010000 */
[----:B------:R-:W-:Y:S01]  /*15e0*/  FFMA.FTZ R97, R200, R3, R97 ;  /* 0x00000003c8617223 */ /* 0x000fe20000010061 */
[----:B------:R-:W-:Y:S01]  /*15f0*/  PRMT R3, R189, 0x7632, R3 ;  /* 0x00007632bd037816 */ /* 0x000fe20000000003 */
[----:B------:R-:W-:Y:S01]  /*1600*/  FMUL.FTZ R198, R19, R198 ;  /* 0x000000c613c67220 */ /* 0x000fe20000410000 */
[----:B------:R-:W-:Y:S02]  /*1610*/  SHF.L.U32 R195, R195, 0x10, RZ ;  /* 0x00000010c3c37819 */ /* 0x000fe400000006ff */
        /* <DEDUP_REMOVED lines=9> */
[----:B------:R-:W-:-:S03]  /*16b0*/  PRMT R3, R191, 0x7632, R3 ;  /* 0x00007632bf037816 */ /* 0x000fc60000000003 */
[-C--:B------:R-:W-:Y:S01]  /*16c0*/  FMUL.FTZ R193, R193, R192.reuse ;  /* 0x000000c0c1c17220 */ /* 0x080fe20000410000 */
[--C-:B------:R-:W-:Y:S01]  /*16d0*/  FADD.FTZ R161, R161, R192.reuse ;  /* 0x000000c0a1a17221 */ /* 0x100fe20000010000 */
[----:B------:R-:W-:Y:S01]  /*16e0*/  FFMA.FTZ R93, R196, R192, R93 ;  /* 0x000000c0c45d7223 */ /* 0x000fe2000001005d */
[----:B------:R-:W-:Y:S01]  /*16f0*/  PRMT R192, R135, 0x7632, R192 ;  /* 0x0000763287c07816 */ /* 0x000fe200000000c0 */
[----:B------:R-:W-:Y:S01]  /*1700*/  FMUL.FTZ R194, R19, R194 ;  /* 0x000000c213c27220 */ /* 0x000fe20000410000 */
[----:B------:R-:W-:Y:S02]  /*1710*/  SHF.L.U32 R3, R3, 0x10, RZ ;  /* 0x0000001003037819 */ /* 0x000fe400000006ff */
[----:B------:R-:W-:-:S03]  /*1720*/  SHF.L.U32 R192, R192, 0x10, RZ ;  /* 0x00000010c0c07819 */ /* 0x000fc600000006ff */
[----:B------:R-:W-:Y:S01]  /*1730*/  FADD.FTZ R163, R163, R3 ;  /* 0x00000003a3a37221 */ /* 0x000fe20000010000 */
[-C--:B------:R-:W-:Y:S01]  /*1740*/  FFMA.FTZ R95, R194, R3.reuse, R95 ;  /* 0x00000003c25f7223 */ /* 0x080fe2000001005f */
[----:B------:R-:W-:Y:S01]  /*1750*/  FMUL.FTZ R192, R192, R3 ;  /* 0x00000003c0c07220 */ /* 0x000fe20000410000 */
[C---:B------:R-:W-:Y:S01]  /*1760*/  FMUL.FTZ R3, R19.reuse, R230 ;  /* 0x000000e613037220 */ /* 0x040fe20000410000 */
[----:B------:R-:W-:Y:S02]  /*1770*/  SHF.L.U32 R227, R176, 0x10, RZ ;  /* 0x00000010b0e37819 */ /* 0x000fe400000006ff */
[----:B------:R-:W-:Y:S01]  /*1780*/  SHF.L.U32 R230, R144, 0x10, RZ ;  /* 0x0000001090e67819 */ /* 0x000fe200000006ff */
[----:B------:R-:W-:Y:S01]  /*1790*/  FMUL.FTZ R229, R19, R229 ;  /* 0x000000e513e57220 */ /* 0x000fe20000410000 */
[----:B------:R-:W-:Y:S01]  /*17a0*/  SHF.L.U32 R177, R177, 0x10, RZ ;  /* 0x00000010b1b17819 */ /* 0x000fe200000006ff */
[----:B------:R-:W-:Y:S01]  /*17b0*/  FADD.FTZ R148, R148, R227 ;  /* 0x000000e394947221 */ /* 0x000fe20000010000 */
[-C--:B------:R-:W-:Y:S01]  /*17c0*/  FFMA.FTZ R28, R3, R227.reuse, R28 ;  /* 0x000000e3031c7223 */ /* 0x080fe2000001001c */
[----:B------:R-:W-:Y:S01]  /*17d0*/  FMUL.FTZ R230, R230, R227 ;  /* 0x000000e3e6e67220 */ /* 0x000fe20000410000 */
[----:B------:R-:W-:Y:S01]  /*17e0*/  SHF.L.U32 R227, R145, 0x10, RZ ;  /* 0x0000001091e37819 */ /* 0x000fe200000006ff */
[----:B------:R-:W-:Y:S01]  /*17f0*/  FADD.FTZ R150, R150, R177 ;  /* 0x000000b196967221 */ /* 0x000fe20000010000 */
[----:B------:R-:W-:-:S03]  /*1800*/  FFMA.FTZ R30, R229, R177, R30 ;  /* 0x000000b1e51e7223 */ /* 0x000fc6000001001e */
[----:B------:R-:W-:Y:S01]  /*1810*/  FMUL.FTZ R227, R227, R177 ;  /* 0x000000b1e3e37220 */ /* 0x000fe20000410000 */
[----:B------:R-:W-:Y:S01]  /*1820*/  SHF.L.U32 R177, R180, 0x10, RZ ;  /* 0x00000010b4b17819 */ /* 0x000fe200000006ff */
[----:B------:R-:W-:Y:S01]  /*1830*/  FMUL.FTZ R237, R19, R237 ;  /* 0x000000ed13ed7220 */ /* 0x000fe20000410000 */
[----:B------:R-:W-:-:S03]  /*1840*/  SHF.L.U32 R180, R140, 0x10, RZ ;  /* 0x000000108cb47819 */ /* 0x000fc600000006ff */
[----:B------:R-:W-:Y:S01]  /*1850*/  FADD.FTZ R48, R48, R177 ;  /* 0x000000b130307221 */ /* 0x000fe20000010000 */
[-C--:B------:R-:W-:Y:S01]  /*1860*/  FFMA.FTZ R36, R237, R177.reuse, R36 ;  /* 0x000000b1ed247223 */ /* 0x080fe20000010024 */
[----:B------:R-:W-:Y:S01]  /*1870*/  FMUL.FTZ R180, R180, R177 ;  /* 0x000000b1b4b47220 */ /* 0x000fe20000410000 */
[----:B------:R-:W-:Y:S01]  /*1880*/  SHF.L.U32 R177, R182, 0x10, RZ ;  /* 0x00000010b6b17819 */ /* 0x000fe200000006ff */
[----:B------:R-:W-:Y:S01]  /*1890*/  FMUL.FTZ R241, R19, R252 ;  /* 0x000000fc13f17220 */ /* 0x000fe20000410000 */
        /* <DEDUP_REMOVED lines=8> */
[C---:B------:R-:W-:Y:S01]  /*1920*/  FMUL.FTZ R245, R19.reuse, R248 ;  /* 0x000000f813f57220 */ /* 0x040fe20000410000 */
[----:B------:R-:W-:Y:S01]  /*1930*/  SHF.L.U32 R184, R136, 0x10, RZ ;  /* 0x0000001088b87819 */ /* 0x000fe200000006ff */
[----:B------:R-:W-:Y:S01]  /*1940*/  FMUL.FTZ R233, R19, R233 ;  /* 0x000000e913e97220 */ /* 0x000fe20000410000 */
[----:B------:R-:W-:Y:S01]  /*1950*/  SHF.L.U32 R178, R178, 0x10, RZ ;  /* 0x00000010b2b27819 */ /* 0x000fe200000006ff */
[----:B------:R-:W-:Y:S01]  /*1960*/  FADD.FTZ R50, R50, R176 ;  /* 0x000000b032327221 */ /* 0x000fe20000010000 */
[----:B------:R-:W-:Y:S01]  /*1970*/  SHF.L.U32 R231, R146, 0x10, RZ ;  /* 0x0000001092e77819 */ /* 0x000fe200000006ff */
[-C--:B------:R-:W-:Y:S01]  /*1980*/  FFMA.FTZ R38, R239, R176.reuse, R38 ;  /* 0x000000b0ef267223 */ /* 0x080fe20000010026 */
[----:B------:R-:W-:Y:S01]  /*1990*/  FMUL.FTZ R181, R181, R176 ;  /* 0x000000b0b5b57220 */ /* 0x000fe20000410000 */
[----:B------:R-:W-:Y:S01]  /*19a0*/  SHF.L.U32 R176, R183, 0x10, RZ ;  /* 0x00000010b7b07819 */ /* 0x000fe200000006ff */
[----:B------:R-:W-:Y:S01]  /*19b0*/  FMUL.FTZ R243, R19, R250 ;  /* 0x000000fa13f37220 */ /* 0x000fe20000410000 */
[----:B------:R-:W-:Y:S01]  /*19c0*/  SHF.L.U32 R183, R143, 0x10, RZ ;  /* 0x000000108fb77819 */ /* 0x000fe200000006ff */
[----:B------:R-:W-:Y:S01]  /*19d0*/  FADD.FTZ R164, R164, R177 ;  /* 0x000000b1a4a47221 */ /* 0x000fe20000010000 */
[-C--:B------:R-:W-:Y:S01]  /*19e0*/  FFMA.FTZ R44, R245, R177.reuse, R44 ;  /* 0x000000b1f52c7223 */ /* 0x080fe2000001002c */
[----:B------:R-:W-:Y:S01]  /*19f0*/  FMUL.FTZ R184, R184, R177 ;  /* 0x000000b1b8b87220 */ /* 0x000fe20000410000 */
[----:B------:R-:W-:Y:S01]  /*1a00*/  FADD.FTZ R56, R56, R178 ;  /* 0x000000b238387221 */ /* 0x000fe20000010000 */
[-C--:B------:R-:W-:Y:S01]  /*1a10*/  FFMA.FTZ R32, R233, R178.reuse, R32 ;  /* 0x000000b2e9207223 */ /* 0x080fe20000010020 */
[----:B------:R-:W-:Y:S01]  /*1a20*/  FMUL.FTZ R231, R231, R178 ;  /* 0x000000b2e7e77220 */ /* 0x000fe20000410000 */
[----:B------:R-:W-:Y:S01]  /*1a30*/  FFMA.FTZ R177, R3, R230, RZ ;  /* 0x000000e603b17223 */ /* 0x000fe200000100ff */
[----:B------:R-:W-:Y:S01]  /*1a40*/  FADD.FTZ R178, RZ, R230 ;  /* 0x000000e6ffb27221 */ /* 0x000fe20000010000 */
[----:B------:R-:W-:Y:S01]  /*1a50*/  FADD.FTZ R54, R54, R176 ;  /* 0x000000b036367221 */ /* 0x000fe20000010000 */
[-C--:B------:R-:W-:Y:S01]  /*1a60*/  FFMA.FTZ R42, R243, R176.reuse, R42 ;  /* 0x000000b0f32a7223 */ /* 0x080fe2000001002a */
[----:B------:R-:W-:Y:S01]  /*1a70*/  FMUL.FTZ R183, R183, R176 ;  /* 0x000000b0b7b77220 */ /* 0x000fe20000410000 */
[----:B------:R-:W-:Y:S01]  /*1a80*/  FFMA.FTZ R176, R228, R225, R177 ;  /* 0x000000e1e4b07223 */ /* 0x000fe200000100b1 */
[----:B------:R-:W-:-:S03]  /*1a90*/  FADD.FTZ R248, R225, R178 ;  /* 0x000000b2e1f87221 */ /* 0x000fc60000010000 */
[----:B------:R-:W-:Y:S01]  /*1aa0*/  FFMA.FTZ R177, R229, R227, R176 ;  /* 0x000000e3e5b17223 */ /* 0x000fe200000100b0 */
[----:B------:R-:W-:Y:S01]  /*1ab0*/  FADD.FTZ R248, R227, R248 ;  /* 0x000000f8e3f87221 */ /* 0x000fe20000010000 */
[----:B------:R-:W-:Y:S02]  /*1ac0*/  FMUL.FTZ R235, R19, R232 ;  /* 0x000000e813eb7220 */ /* 0x000fe40000410000 */
[----:B------:R-:W-:Y:S01]  /*1ad0*/  FFMA.FTZ R176, R226, R223, R177 ;  /* 0x000000dfe2b07223 */ /* 0x000fe200000100b1 */
[----:B------:R-:W-:Y:S01]  /*1ae0*/  FADD.FTZ R248, R223, R248 ;  /* 0x000000f8dff87221 */ /* 0x000fe20000010000 */
[----:B------:R-:W-:Y:S02]  /*1af0*/  SHF.L.U32 R179, R179, 0x10, RZ ;  /* 0x00000010b3b37819 */ /* 0x000fe400000006ff */
[----:B------:R-:W-:Y:S01]  /*1b00*/  SHF.L.U32 R232, R147, 0x10, RZ ;  /* 0x0000001093e87819 */ /* 0x000fe200000006ff */
[----:B------:R-:W-:Y:S01]  /*1b10*/  FFMA.FTZ R177, R233, R231, R176 ;  /* 0x000000e7e9b17223 */ /* 0x000fe200000100b0 */
[----:B------:R-:W-:Y:S01]  /*1b20*/  FADD.FTZ R248, R231, R248 ;  /* 0x000000f8e7f87221 */ /* 0x000fe20000010000 */
[----:B------:R-:W-:Y:S01]  /*1b30*/  SHF.L.U32 R178, R185, 0x10, RZ ;  /* 0x00000010b9b27819 */ /* 0x000fe200000006ff */
[----:B------:R-:W-:Y:S01]  /*1b40*/  FMUL.FTZ R247, R19, R246 ;  /* 0x000000f613f77220 */ /* 0x000fe20000410000 */
[----:B------:R-:W-:Y:S01]  /*1b50*/  SHF.L.U32 R185, R137, 0x10, RZ ;  /* 0x0000001089b97819 */ /* 0x000fe200000006ff */
[----:B------:R-:W-:Y:S01]  /*1b60*/  FMUL.FTZ R232, R232, R179 ;  /* 0x000000b3e8e87220 */ /* 0x000fe20000410000 */
[----:B------:R-:W-:Y:S01]  /*1b70*/  FFMA.FTZ R176, R224, R221, R177 ;  /* 0x000000dde0b07223 */ /* 0x000fe200000100b1 */
[----:B------:R-:W-:Y:S01]  /*1b80*/  FADD.FTZ R249, R221, R248 ;  /* 0x000000f8ddf97221 */ /* 0x000fe20000010000 */
[----:B------:R-:W-:Y:S01]  /*1b90*/  FADD.FTZ R166, R166, R178 ;  /* 0x000000b2a6a67221 */ /* 0x000fe20000010000 */
[-C--:B------:R-:W-:Y:S01]  /*1ba0*/  FFMA.FTZ R46, R247, R178.reuse, R46 ;  /* 0x000000b2f72e7223 */ /* 0x080fe2000001002e */
[----:B------:R-:W-:Y:S01]  /*1bb0*/  FMUL.FTZ R185, R185, R178 ;  /* 0x000000b2b9b97220 */ /* 0x000fe20000410000 */
[----:B------:R-:W-:Y:S01]  /*1bc0*/  FFMA.FTZ R177, R235, R232, R176 ;  /* 0x000000e8ebb17223 */ /* 0x000fe200000100b0 */
[----:B------:R-:W-:-:S03]  /*1bd0*/  FADD.FTZ R178, R232, R249 ;  /* 0x000000f9e8b27221 */ /* 0x000fc60000010000 */
[----:B------:R-:W-:Y:S01]  /*1be0*/  FFMA.FTZ R176, R222, R219, R177 ;  /* 0x000000dbdeb07223 */ /* 0x000fe200000100b1 */
[----:B------:R-:W-:-:S03]  /*1bf0*/  FADD.FTZ R251, R219, R178 ;  /* 0x000000b2dbfb7221 */ /* 0x000fc60000010000 */
[----:B------:R-:W-:Y:S01]  /*1c00*/  FFMA.FTZ R177, R237, R180, R176 ;  /* 0x000000b4edb17223 */ /* 0x000fe200000100b0 */
[----:B------:R-:W-:Y:S01]  /*1c10*/  FADD.FTZ R178, R180, R251 ;  /* 0x000000fbb4b27221 */ /* 0x000fe20000010000 */
[----:B------:R-:W-:Y:S01]  /*1c20*/  FMUL.FTZ R249, R19, R244 ;  /* 0x000000f413f97220 */ /* 0x000fe20000410000 */
[----:B------:R-:W-:Y:S01]  /*1c30*/  FADD.FTZ R58, R58, R179 ;  /* 0x000000b33a3a7221 */ /* 0x000fe20000010000 */
[----:B------:R-:W-:Y:S01]  /*1c40*/  FFMA.FTZ R176, R220, R217, R177 ;  /* 0x000000d9dcb07223 */ /* 0x000fe200000100b1 */
[----:B------:R-:W-:Y:S01]  /*1c50*/  FFMA.FTZ R34, R235, R179, R34 ;  /* 0x000000b3eb227223 */ /* 0x000fe20000010022 */
[----:B------:R-:W-:Y:S01]  /*1c60*/  FADD.FTZ R244, R217, R178 ;  /* 0x000000b2d9f47221 */ /* 0x000fe20000010000 */
[----:B------:R-:W-:Y:S01]  /*1c70*/  SHF.L.U32 R179, R186, 0x10, RZ ;  /* 0x00000010bab37819 */ /* 0x000fe200000006ff */
[----:B------:R-:W-:Y:S01]  /*1c80*/  FFMA.FTZ R177, R239, R181, R176 ;  /* 0x000000b5efb17223 */ /* 0x000fe200000100b0 */
[----:B------:R-:W-:Y:S01]  /*1c90*/  SHF.L.U32 R186, R138, 0x10, RZ ;  /* 0x000000108aba7819 */ /* 0x000fe200000006ff */
[----:B------:R-:W-:-:S02]  /*1ca0*/  FADD.FTZ R244, R181, R244 ;  /* 0x000000f4b5f47221 */ /* 0x000fc40000010000 */
[----:B------:R-:W-:Y:S01]  /*1cb0*/  FADD.FTZ R172, R172, R179 ;  /* 0x000000b3acac7221 */ /* 0x000fe20000010000 */
[-C--:B------:R-:W-:Y:S01]  /*1cc0*/  FFMA.FTZ R100, R249, R179.reuse, R100 ;  /* 0x000000b3f9647223 */ /* 0x080fe20000010064 */
[----:B------:R-:W-:Y:S01]  /*1cd0*/  FMUL.FTZ R186, R186, R179 ;  /* 0x000000b3baba7220 */ /* 0x000fe20000410000 */
[----:B------:R-:W-:Y:S01]  /*1ce0*/  FFMA.FTZ R176, R218, R215, R177 ;  /* 0x000000d7dab07223 */ /* 0x000fe200000100b1 */
[----:B------:R-:W-:Y:S01]  /*1cf0*/  FADD.FTZ R179, R215, R244 ;  /* 0x000000f4d7b37221 */ /* 0x000fe20000010000 */
[----:B------:R-:W-:Y:S02]  /*1d00*/  FMUL.FTZ R251, R19, R234 ;  /* 0x000000ea13fb7220 */ /* 0x000fe40000410000 */
        /* <DEDUP_REMOVED lines=8> */
[----:B------:R-:W-:Y:S01]  /*1d90*/  FFMA.FTZ R177, R245, R184, R176 ;  /* 0x000000b8f5b17223 */ /* 0x000fe200000100b0 */
[----:B------:R-:W-:Y:S01]  /*1da0*/  FADD.FTZ R234, R184, R234 ;  /* 0x000000eab8ea7221 */ /* 0x000fe20000010000 */
[----:B------:R-:W-:Y:S02]  /*1db0*/  SHF.L.U32 R179, R188, 0x10, RZ ;  /* 0x00000010bcb37819 */ /* 0x000fe400000006ff */
[----:B------:R-:W-:Y:S01]  /*1dc0*/  FFMA.FTZ R176, R212, R205, R177 ;  /* 0x000000cdd4b07223 */ /* 0x000fe200000100b1 */
[----:B------:R-:W-:Y:S01]  /*1dd0*/  FADD.FTZ R234, R205, R234 ;  /* 0x000000eacdea7221 */ /* 0x000fe20000010000 */
[----:B------:R-:W-:Y:S01]  /*1de0*/  SHF.L.U32 R188, R132, 0x10, RZ ;  /* 0x0000001084bc7819 */ /* 0x000fe200000006ff */
[----:B------:R-:W-:Y:S01]  /*1df0*/  FMUL.FTZ R236, R19, R236 ;  /* 0x000000ec13ec7220 */ /* 0x000fe20000410000 */
[----:B------:R-:W-:Y:S01]  /*1e00*/  FFMA.FTZ R177, R247, R185, R176 ;  /* 0x000000b9f7b17223 */ /* 0x000fe200000100b0 */
[----:B------:R-:W-:Y:S01]  /*1e10*/  FADD.FTZ R234, R185, R234 ;  /* 0x000000eab9ea7221 */ /* 0x000fe20000010000 */
[----:B------:R-:W-:Y:S01]  /*1e20*/  SHF.L.U32 R178, R187, 0x10, RZ ;  /* 0x00000010bbb27819 */ /* 0x000fe200000006ff */
[----:B------:R-:W-:Y:S01]  /*1e30*/  FADD.FTZ R168, R168, R179 ;  /* 0x000000b3a8a87221 */ /* 0x000fe20000010000 */
[----:B------:R-:W-:Y:S01]  /*1e40*/  SHF.L.U32 R187, R139, 0x10, RZ ;  /* 0x000000108bbb7819 */ /* 0x000fe200000006ff */
[-C--:B------:R-:W-:Y:S01]  /*1e50*/  FFMA.FTZ R96, R236, R179.reuse, R96 ;  /* 0x000000b3ec607223 */ /* 0x080fe20000010060 */
        /* <DEDUP_REMOVED lines=15> */
[----:B------:R-:W-:Y:S01]  /*1f50*/  SHF.L.U32 R234, R133, 0x10, RZ ;  /* 0x0000001085ea7819 */ /* 0x000fe200000006ff */
[----:B------:R-:W-:Y:S01]  /*1f60*/  FFMA.FTZ R179, R236, R188, R179 ;  /* 0x000000bcecb37223 */ /* 0x000fe200000100b3 */
[----:B------:R-:W-:Y:S01]  /*1f70*/  FADD.FTZ R176, R188, R177 ;  /* 0x000000b1bcb07221 */ /* 0x000fe20000010000 */
[----:B------:R-:W-:Y:S02]  /*1f80*/  FMUL.FTZ R189, R19, R238 ;  /* 0x000000ee13bd7220 */ /* 0x000fe40000410000 */
[----:B------:R-:W-:Y:S01]  /*1f90*/  FMUL.FTZ R234, R234, R244 ;  /* 0x000000f4eaea7220 */ /* 0x000fe20000410000 */
[----:B------:R-:W-:Y:S01]  /*1fa0*/  FFMA.FTZ R178, R200, R197, R179 ;  /* 0x000000c5c8b27223 */ /* 0x000fe200000100b3 */
[----:B------:R-:W-:Y:S01]  /*1fb0*/  FADD.FTZ R177, R176, R197 ;  /* 0x000000c5b0b17221 */ /* 0x000fe20000010000 */
[----:B------:R-:W-:-:S02]  /*1fc0*/  SHF.L.U32 R238, R190, 0x10, RZ ;  /* 0x00000010beee7819 */ /* 0x000fc400000006ff */
[----:B------:R-:W-:Y:S01]  /*1fd0*/  SHF.L.U32 R190, R134, 0x10, RZ ;  /* 0x0000001086be7819 */ /* 0x000fe200000006ff */
[----:B------:R-:W-:Y:S01]  /*1fe0*/  FFMA.FTZ R179, R189, R234, R178 ;  /* 0x000000eabdb37223 */ /* 0x000fe200000100b2 */
[----:B------:R-:W-:Y:S01]  /*1ff0*/  FADD.FTZ R176, R177, R234 ;  /* 0x000000eab1b07221 */ /* 0x000fe20000010000 */
[----:B------:R-:W-:Y:S02]  /*2000*/  FMUL.FTZ R240, R19, R240 ;  /* 0x000000f013f07220 */ /* 0x000fe40000410000 */
[-C--:B------:R-:W-:Y:S01]  /*2010*/  FMUL.FTZ R190, R190, R238.reuse ;  /* 0x000000eebebe7220 */ /* 0x080fe20000410000 */
[----:B------:R-:W-:Y:S01]  /*2020*/  FFMA.FTZ R179, R198, R195, R179 ;  /* 0x000000c3c6b37223 */ /* 0x000fe200000100b3 */
[----:B------:R-:W-:Y:S01]  /*2030*/  FADD.FTZ R177, R176, R195 ;  /* 0x000000c3b0b17221 */ /* 0x000fe20000010000 */
[----:B------:R-:W-:Y:S01]  /*2040*/  FADD.FTZ R160, R160, R238 ;  /* 0x000000eea0a07221 */ /* 0x000fe20000010000 */
[C---:B------:R-:W-:Y:S01]  /*2050*/  FFMA.FTZ R92, R240.reuse, R238, R92 ;  /* 0x000000eef05c7223 */ /* 0x040fe2000001005c */
[----:B------:R-:W-:Y:S01]  /*2060*/  SHF.L.U32 R191, R191, 0x10, RZ ;  /* 0x00000010bfbf7819 */ /* 0x000fe200000006ff */
[----:B------:R-:W-:Y:S01]  /*2070*/  FFMA.FTZ R179, R240, R190, R179 ;  /* 0x000000bef0b37223 */ /* 0x000fe200000100b3 */
[----:B------:R-:W-:Y:S01]  /*2080*/  SHF.L.U32 R238, R135, 0x10, RZ ;  /* 0x0000001087ee7819 */ /* 0x000fe200000006ff */
[----:B------:R-:W-:Y:S01]  /*2090*/  FADD.FTZ R176, R177, R190 ;  /* 0x000000beb1b07221 */ /* 0x000fe20000010000 */
[----:B------:R-:W-:Y:S01]  /*20a0*/  FMUL.FTZ R242, R19, R242 ;  /* 0x000000f213f27220 */ /* 0x000fe20000410000 */
[----:B------:R-:W-:-:S02]  /*20b0*/  FFMA.FTZ R179, R196, R193, R179 ;  /* 0x000000c1c4b37223 */ /* 0x000fc400000100b3 */
[-C--:B------:R-:W-:Y:S01]  /*20c0*/  FMUL.FTZ R238, R238, R191.reuse ;  /* 0x000000bfeeee7220 */ /* 0x080fe20000410000 */
[----:B------:R-:W-:Y:S01]  /*20d0*/  FADD.FTZ R177, R176, R193 ;  /* 0x000000c1b0b17221 */ /* 0x000fe20000010000 */
[----:B------:R-:W-:Y:S01]  /*20e0*/  FADD.FTZ R162, R162, R191 ;  /* 0x000000bfa2a27221 */ /* 0x000fe20000010000 */
[C---:B------:R-:W-:Y:S01]  /*20f0*/  FFMA.FTZ R94, R242.reuse, R191, R94 ;  /* 0x000000bff25e7223 */ /* 0x040fe2000001005e */
[----:B------:R-:W-:Y:S01]  /*2100*/  FFMA.FTZ R191, R242, R238, R179 ;  /* 0x000000eef2bf7223 */ /* 0x000fe200000100b3 */
[----:B------:R-:W-:Y:S01]  /*2110*/  FADD.FTZ R179, R177, R238 ;  /* 0x000000eeb1b37221 */ /* 0x000fe20000010000 */
[----:B------:R-:W-:Y:S01]  /*2120*/  FADD.FTZ R170, R170, R244 ;  /* 0x000000f4aaaa7221 */ /* 0x000fe20000010000 */
[----:B------:R-:W-:Y:S01]  /*2130*/  FFMA.FTZ R98, R189, R244, R98 ;  /* 0x000000f4bd627223 */ /* 0x000fe20000010062 */
[----:B------:R-:W-:Y:S01]  /*2140*/  FFMA.FTZ R177, R194, R192, R191 ;  /* 0x000000c0c2b17223 */ /* 0x000fe200000100bf */
[----:B------:R-:W-:Y:S01]  /*2150*/  FADD.FTZ R176, R179, R192 ;  /* 0x000000c0b3b07221 */ /* 0x000fe20000010000 */
[----:B------:R-:W-:Y:S06]  /*2160*/  BRA `(.L_x_431) ;  /* 0x00000000005c7947 */ /* 0x000fec0003800000 */
.L_x_430:
[----:B------:R-:W-:Y:S02]  /*2170*/  MOV R210, UR14 ;  /* 0x0000000e00d27c02 */ /* 0x000fe40008000f00 */
[----:B------:R-:W-:Y:S02]  /*2180*/  MOV R209, UR15 ;  /* 0x0000000f00d17c02 */ /* 0x000fe40008000f00 */
[----:B------:R-:W-:-:S04]  /*2190*/  ISETP.NE.U32.AND P0, PT, R210, RZ, PT ;  /* 0x000000ffd200720c */ /* 0x000fc80003f05070 */
[----:B------:R-:W-:-:S13]  /*21a0*/  ISETP.NE.AND.EX P0, PT, R209, RZ, PT, P0 ;  /* 0x000000ffd100720c */ /* 0x000fda0003f05300 */
[----:B------:R-:W-:Y:S05]  /*21b0*/  @!P0 BRA `(.L_x_431) ;  /* 0x0000000000488947 */ /* 0x000fea0003800000 */
[----:B------:R-:W0:Y:S01]  /*21c0*/  S2R R22, SR_TID.X ;  /* 0x0000000000167919 */ /* 0x000e220000002100 */
[----:B------:R-:W1:Y:S01]  /*21d0*/  LDC.64 R156, c[0x0][0x438] ;  /* 0x00010e00ff9c7b82 */ /* 0x000e620000000a00 */
[----:B------:R-:W-:-:S05]  /*21e0*/  IMAD R20, R18, UR9, RZ ;  /* 0x0000000912147c24 */ /* 0x000fca000f8e02ff */
[----:B------:R-:W-:-:S04]  /*21f0*/  SHF.R.S32.HI R21, RZ, 0x1f, R20 ;  /* 0x0000001fff157819 */ /* 0x000fc80000011414 */
[----:B------:R-:W-:Y:S02]  /*2200*/  LEA.HI R21, R21, R20, RZ, 0x3 ;  /* 0x0000001415157211 */ /* 0x000fe400078f18ff */
[----:B0-----:R-:W-:-:S04]  /*2210*/  LOP3.LUT R22, R22, 0x1f, RZ, 0xc0, !PT ;  /* 0x0000001f16167812 */ /* 0x001fc800078ec0ff */
[----:B------:R-:W-:-:S04]  /*2220*/  LEA.HI.SX32 R25, R21, R22, 0x1d ;  /* 0x0000001615197211 */ /* 0x000fc800078feaff */
[C---:B------:R-:W-:Y:S02]  /*2230*/  IADD3 R21, PT, PT, R25.reuse, 0x20, RZ ;  /* 0x0000002019157810 */ /* 0x040fe40007ffe0ff */
[C---:B------:R-:W-:Y:S02]  /*2240*/  IADD3 R153, PT, PT, R25.reuse, 0x40, RZ ;  /* 0x0000004019997810 */ /* 0x040fe40007ffe0ff */
[C---:B------:R-:W-:Y:S01]  /*2250*/  IADD3 R23, PT, PT, R25.reuse, 0x60, RZ ;  /* 0x0000006019177810 */ /* 0x040fe20007ffe0ff */
[----:B-1----:R-:W-:-:S04]  /*2260*/  IMAD.WIDE.U32 R24, R25, 0x10, R156 ;  /* 0x0000001019187825 */ /* 0x002fc800078e009c */
[--C-:B------:R-:W-:Y:S02]  /*2270*/  IMAD.WIDE.U32 R20, R21, 0x10, R156.reuse ;  /* 0x0000001015147825 */ /* 0x100fe400078e009c */
[----:B------:R-:W5:Y:S02]  /*2280*/  LDG.E.128 R24, desc[UR6][R24.64] ;  /* 0x0000000618187981 */ /* 0x000f64000c1e1d00 */
[----:B------:R-:W-:-:S04]  /*2290*/  IMAD.WIDE.U32 R152, R153, 0x10, R156 ;  /* 0x0000001099987825 */ /* 0x000fc800078e009c */
[----:B------:R-:W-:Y:S02]  /*22a0*/  IMAD.WIDE.U32 R156, R23, 0x10, R156 ;  /* 0x00000010179c7825 */ /* 0x000fe400078e009c */
[----:B------:R-:W5:Y:S04]  /*22b0*/  LDG.E.128 R20, desc[UR6][R20.64] ;  /* 0x0000000614147981 */ /* 0x000f68000c1e1d00 */
[----:B------:R-:W5:Y:S04]  /*22c0*/  LDG.E.128 R152, desc[UR6][R152.64] ;  /* 0x0000000698987981 */ /* 0x000f68000c1e1d00 */
[----:B------:R-:W5:Y:S02]  /*22d0*/  LDG.E.128 R156, desc[UR6][R156.64] ;  /* 0x000000069c9c7981 */ /* 0x000f64000c1e1d00 */
.L_x_431:
[----:B------:R-:W-:Y:S05]  /*22e0*/  BSYNC.RECONVERGENT B1 ;  /* 0x0000000000017941 */ /* 0x000fea0003800200 */
.L_x_429:
        /* <DEDUP_REMOVED lines=21> */
.L_x_527:
[----:B------:R-:W3:Y:S01]  /*2440*/  S2R R191, SR_TID.X ;  /* 0x0000000000bf7919 */ /* 0x000ee20000002100 */
[----:B------:R-:W-:Y:S02]  /*2450*/  @P2 IADD3 R211, PT, PT, R211, -0x1, RZ ;  /* 0xffffffffd3d32810 */ /* 0x000fe40007ffe0ff */
[----:B------:R-:W-:Y:S01]  /*2460*/  ISETP.NE.U32.AND P1, PT, R210, RZ, PT ;  /* 0x000000ffd200720c */ /* 0x000fe20003f25070 */
[----:B------:R-:W-:Y:S02]  /*2470*/  HFMA2 R210, -RZ, RZ, 0, 0 ;  /* 0x00000000ffd27431 */ /* 0x000fe400000001ff */
[----:B------:R-:W-:-:S05]  /*2480*/  @P2 IMAD R211, R211, UR9, RZ ;  /* 0x00000009d3d32c24 */ /* 0x000fca000f8e02ff */
[----:B------:R-:W-:-:S04]  /*2490*/  @P2 SHF.R.S32.HI R176, RZ, 0x1f, R211 ;  /* 0x0000001fffb02819 */ /* 0x000fc800000114d3 */
[----:B------:R-:W-:Y:S02]  /*24a0*/  @P2 LEA.HI R176, R176, R211, RZ, 0x3 ;  /* 0x000000d3b0b02211 */ /* 0x000fe400078f18ff */
[----:B---3--:R-:W-:-:S04]  /*24b0*/  LOP3.LUT R211, R191, 0x1f, RZ, 0xc0, !PT ;  /* 0x0000001fbfd37812 */ /* 0x008fc800078ec0ff */
[----:B------:R-:W-:Y:S02]  /*24c0*/  @P2 LEA.HI.SX32 R210, R176, R211, 0x1d ;  /* 0x000000d3b0d22211 */ /* 0x000fe400078feaff */
[----:B------:R-:W3:Y:S03]  /*24d0*/  @P2 LDC.64 R176, c[0x0][0x390] ;  /* 0x0000e400ffb02b82 */ /* 0x000ee60000000a00 */
[----:B---3--:R-:W-:-:S05]  /*24e0*/  @P2 IMAD.WIDE.U32 R176, R210, 0x10, R176 ;  /* 0x00000010d2b02825 */ /* 0x008fca00078e00b0 */
[----:B------:R3:W5:Y:S01]  /*24f0*/  @P2 LDG.E.128 R112, desc[UR6][R176.64] ;  /* 0x00000006b0702981 */ /* 0x000762000c1e1d00 */
[----:B-1----:R-:W-:Y:S01]  /*2500*/  FADD.FTZ R244, R178, R244 ;  /* 0x000000f4b2f47221 */ /* 0x002fe20000010000 */
[----:B------:R-:W-:Y:S01]  /*2510*/  ISETP.NE.AND.EX P1, PT, R209, RZ, PT, P1 ;  /* 0x000000ffd100720c */ /* 0x000fe20003f25310 */
[----:B0-----:R-:W-:Y:S02]  /*2520*/  IMAD R178, R18, UR9, RZ ;  /* 0x0000000912b27c24 */ /* 0x001fe4000f8e02ff */
[----:B--2---:R-:W-:Y:S01]  /*2530*/  FADD.FTZ R250, R179, R250 ;  /* 0x000000fab3fa7221 */ /* 0x004fe20000010000 */
[----:B------:R-:W-:Y:S01]  /*2540*/  FMUL.FTZ R244, R244, UR12 ;  /* 0x0000000cf4f47c20 */ /* 0x000fe20008410000 */
[----:B------:R-:W-:Y:S01]  /*2550*/  ISETP.NE.AND P4, PT, RZ, UR8, PT ;  /* 0x00000008ff007c0c */ /* 0x000fe2000bf85270 */
[----:B------:R-:W-:Y:S01]  /*2560*/  BSSY.RECONVERGENT B1, `(.L_x_433) ;  /* 0x00001cd000017945 */ /* 0x000fe20003800200 */
[----:B------:R-:W-:Y:S02]  /*2570*/  SHF.R.S32.HI R179, RZ, 0x1f, R178 ;  /* 0x0000001fffb37819 */ /* 0x000fe400000114b2 */
[----:B------:R-:W-:-:S02]  /*2580*/  FSEL R244, R244, RZ, !P4 ;  /* 0x000000fff4f47208 */ /* 0x000fc40006000000 */
[----:B------:R-:W-:-:S04]  /*2590*/  LEA.HI R178, R179, R178, RZ, 0x3 ;  /* 0x000000b2b3b27211 */ /* 0x000fc800078f18ff */
[----:B------:R-:W-:Y:S01]  /*25a0*/  LEA.HI.SX32 R209, R178, R211, 0x1d ;  /* 0x000000d3b2d17211 */ /* 0x000fe200078feaff */
[----:B------:R-:W-:Y:S01]  /*25b0*/  FMUL.FTZ R211, R250, UR12 ;  /* 0x0000000cfad37c20 */ /* 0x000fe20008410000 */
[----:B---3--:R-:W-:Y:S06]  /*25c0*/  @P1 BRA `(.L_x_434) ;  /* 0x0000000c00a81947 */ /* 0x008fec0003800000 */
        /* <DEDUP_REMOVED lines=8> */
[----:B------:R-:W-:-:S03]  /*2650*/  ISETP.GT.AND P1, PT, R208, RZ, PT ;  /* 0x000000ffd000720c */ /* 0x000fc60003f24270 */
[----:B------:R-:W-:-:S04]  /*2660*/  FADD.FTZ R176, R230, -R177 ;  /* 0x800000b1e6b07221 */ /* 0x000fc80000010000 */
[----:B------:R-:W-:-:S05]  /*2670*/  FMUL.FTZ R176, R19, R176 ;  /* 0x000000b013b07220 */ /* 0x000fca0000410000 */
[----:B------:R-:W-:-:S05]  /*2680*/  FSEL R176, R176, RZ, P1 ;  /* 0x000000ffb0b07208 */ /* 0x000fca0000800000 */
[----:B------:R-:W-:Y:S01]  /*2690*/  FMUL.FTZ R177, R176, UR13 ;  /* 0x0000000db0b17c20 */ /* 0x000fe20008410000 */
[----:B------:R-:W-:-:S05]  /*26a0*/  SHF.L.U32 R176, R128, 0x10, RZ ;  /* 0x0000001080b07819 */ /* 0x000fca00000006ff */
[----:B------:R-:W-:Y:S01]  /*26b0*/  FMUL.FTZ R246, R177, R176 ;  /* 0x000000b0b1f67220 */ /* 0x000fe20000410000 */
[----:B-----5:R-:W-:-:S04]  /*26c0*/  SHF.L.U32 R176, R112, 0x10, RZ ;  /* 0x0000001070b07819 */ /* 0x020fc800000006ff */
[----:B------:R-:W-:Y:S01]  /*26d0*/  F2FP.BF16.F32.PACK_AB R246, RZ, R246 ;  /* 0x000000f6fff6723e */ /* 0x000fe200000010ff */
[----:B------:R-:W-:-:S03]  /*26e0*/  FFMA.FTZ R60, R177, R176, R60 ;  /* 0x000000b0b13c7223 */ /* 0x000fc6000001003c */
[----:B------:R-:W-:-:S07]  /*26f0*/  PRMT R104, R246, 0x7610, R104 ;  /* 0x00007610f6687816 */ /* 0x000fce0000000068 */
.L_x_437:
[----:B------:R-:W-:Y:S05]  /*2700*/  BSYNC.RECONVERGENT B2 ;  /* 0x0000000000027941 */ /* 0x000fea0003800200 */
.L_x_436:
[----:B------:R-:W-:Y:S04]  /*2710*/  BSSY.RECONVERGENT B2, `(.L_x_438) ;  /* 0x000000f000027945 */ /* 0x000fe80003800200 */
[----:B------:R-:W-:Y:S05]  /*2720*/  @!P2 BRA `(.L_x_439) ;  /* 0x000000000034a947 */ /* 0x000fea0003800000 */
[----:B------:R-:W-:Y:S01]  /*2730*/  FFMA.FTZ R176, R228, R211, R244 ;  /* 0x000000d3e4b07223 */ /* 0x000fe200000100f4 */
[----:B------:R-:W-:Y:S02]  /*2740*/  ISETP.GT.AND P1, PT, R208, RZ, PT ;  /* 0x000000ffd000720c */ /* 0x000fe40003f24270 */
[----:B------:R-:W-:Y:S01]  /*2750*/  SHF.L.U32 R246, R5, 0x10, RZ ;  /* 0x0000001005f67819 */ /* 0x000fe200000006ff */
[----:B------:R-:W-:Y:S01]  /*2760*/  FADD.FTZ R176, R225, -R176 ;  /* 0x800000b0e1b07221 */ /* 0x000fe20000010000 */
[----:B-----5:R-:W-:-:S03]  /*2770*/  PRMT R177, R112, 0x7632, R177 ;  /* 0x0000763270b17816 */ /* 0x020fc600000000b1 */
[----:B------:R-:W-:Y:S01]  /*2780*/  FMUL.FTZ R176, R19, R176 ;  /* 0x000000b013b07220 */ /* 0x000fe20000410000 */
[----:B------:R-:W-:-:S04]  /*2790*/  SHF.L.U32 R177, R177, 0x10, RZ ;  /* 0x00000010b1b17819 */ /* 0x000fc800000006ff */
[----:B------:R-:W-:-:S05]  /*27a0*/  FSEL R176, R176, RZ, P1 ;  /* 0x000000ffb0b07208 */ /* 0x000fca0000800000 */
[----:B------:R-:W-:-:S04]  /*27b0*/  FMUL.FTZ R176, R176, UR13 ;  /* 0x0000000db0b07c20 */ /* 0x000fc80008410000 */
[C---:B------:R-:W-:Y:S01]  /*27c0*/  FMUL.FTZ R246, R176.reuse, R246 ;  /* 0x000000f6b0f67220 */ /* 0x040fe20000410000 */
[----:B------:R-:W-:-:S04]  /*27d0*/  FFMA.FTZ R61, R176, R177, R61 ;  /* 0x000000b1b03d7223 */ /* 0x000fc8000001003d */
[----:B------:R-:W-:-:S04]  /*27e0*/  F2FP.BF16.F32.PACK_AB R246, RZ, R246 ;  /* 0x000000f6fff6723e */ /* 0x000fc800000010ff */
[----:B------:R-:W-:-:S07]  /*27f0*/  PRMT R104, R104, 0x5410, R246 ;  /* 0x0000541068687816 */ /* 0x000fce00000000f6 */
.L_x_439:
[----:B------:R-:W-:Y:S05]  /*2800*/  BSYNC.RECONVERGENT B2 ;  /* 0x0000000000027941 */ /* 0x000fea0003800200 */
.L_x_438:
        /* <DEDUP_REMOVED lines=14> */
.L_x_441:
[----:B------:R-:W-:Y:S05]  /*28f0*/  BSYNC.RECONVERGENT B2 ;  /* 0x0000000000027941 */ /* 0x000fea0003800200 */
.L_x_440:
        /* <DEDUP_REMOVED lines=15> */
.L_x_443:
[----:B------:R-:W-:Y:S05]  /*29f0*/  BSYNC.RECONVERGENT B2 ;  /* 0x0000000000027941 */ /* 0x000fea0003800200 */
.L_x_442:
        /* <DEDUP_REMOVED lines=14> */
.L_x_445:
[----:B------:R-:W-:Y:S05]  /*2ae0*/  BSYNC.RECONVERGENT B2 ;  /* 0x0000000000027941 */ /* 0x000fea0003800200 */
.L_x_444:
        /* <DEDUP_REMOVED lines=15> */
.L_x_447:
[----:B------:R-:W-:Y:S05]  /*2be0*/  BSYNC.RECONVERGENT B2 ;  /* 0x0000000000027941 */ /* 0x000fea0003800200 */
.L_x_446:
        /* <DEDUP_REMOVED lines=14> */
.L_x_449:
[----:B------:R-:W-:Y:S05]  /*2cd0*/  BSYNC.RECONVERGENT B2 ;  /* 0x0000000000027941 */ /* 0x000fea0003800200 */
.L_x_448:
        /* <DEDUP_REMOVED lines=13> */
[----:B------:R-:W-:Y:S01]  /*2db0*/  PRMT R107, R107, 0x5410, R246 ;  /* 0x000054106b6b7816 */ /* 0x000fe200000000f6 */
[----:B------:R-:W-:Y:S06]  /*2dc0*/  BRA `(.L_x_450) ;  /* 0x0000001400187947 */ /* 0x000fec0003800000 */
.L_x_435:
[----:B------:R-:W0:Y:S01]  /*2dd0*/  @P2 LDC R110, c[0x0][0x40c] ;  /* 0x00010300ff6e2b82 */ /* 0x000e220000000800 */
[-CC-:B------:R-:W-:Y:S01]  /*2de0*/  FFMA.FTZ R108, R228, R211.reuse, R244.reuse ;  /* 0x000000d3e46c7223 */ /* 0x180fe200000100f4 */
[----:B------:R-:W-:Y:S01]  /*2df0*/  FFMA.FTZ R111, R3, R211, R244 ;  /* 0x000000d3036f7223 */ /* 0x000fe200000100f4 */
[----:B------:R-:W-:Y:S02]  /*2e00*/  ISETP.GT.AND P1, PT, R208, RZ, PT ;  /* 0x000000ffd000720c */ /* 0x000fe40003f24270 */
[----:B------:R-:W-:Y:S01]  /*2e10*/  FADD.FTZ R176, R225, -R108 ;  /* 0x8000006ce1b07221 */ /* 0x000fe20000010000 */
[----:B------:R-:W-:Y:S01]  /*2e20*/  FADD.FTZ R108, R230, -R111 ;  /* 0x8000006fe66c7221 */ /* 0x000fe20000010000 */
[----:B------:R-:W-:Y:S01]  /*2e30*/  @P2 SHF.L.U32 R246, R128, 0x10, RZ ;  /* 0x0000001080f62819 */ /* 0x000fe200000006ff */
[----:B------:R-:W1:Y:S01]  /*2e40*/  @P2 LDC R109, c[0x0][0x40c] ;  /* 0x00010300ff6d2b82 */ /* 0x000e620000000800 */
[C---:B------:R-:W-:Y:S01]  /*2e50*/  FMUL.FTZ R111, R19.reuse, R176 ;  /* 0x000000b0136f7220 */ /* 0x040fe20000410000 */
[----:B------:R-:W-:Y:S01]  /*2e60*/  FMUL.FTZ R176, R19, R108 ;  /* 0x0000006c13b07220 */ /* 0x000fe20000410000 */
[----:B-----5:R-:W-:-:S03]  /*2e70*/  @P2 PRMT R108, R112, 0x7632, R108 ;  /* 0x00007632706c2816 */ /* 0x020fc6000000006c */
[----:B------:R-:W-:Y:S02]  /*2e80*/  FSEL R111, R111, RZ, P1 ;  /* 0x000000ff6f6f7208 */ /* 0x000fe40000800000 */
[----:B------:R-:W-:Y:S02]  /*2e90*/  @P2 SHF.L.U32 R177, R108, 0x10, RZ ;  /* 0x000000106cb12819 */ /* 0x000fe400000006ff */
[----:B------:R-:W-:Y:S01]  /*2ea0*/  FSEL R108, R176, RZ, P1 ;  /* 0x000000ffb06c7208 */ /* 0x000fe20000800000 */
[----:B0-----:R-:W-:Y:S02]  /*2eb0*/  @P2 FMUL.FTZ R176, R110, R111 ;  /* 0x0000006f6eb02220 */ /* 0x001fe40000410000 */
[----:B------:R-:W0:Y:S02]  /*2ec0*/  @P2 LDC R110, c[0x0][0x40c] ;  /* 0x00010300ff6e2b82 */ /* 0x000e240000000800 */
[----:B------:R-:W-:Y:S01]  /*2ed0*/  @P2 FFMA.FTZ R61, R176, R177, R61 ;  /* 0x000000b1b03d2223 */ /* 0x000fe2000001003d */
[----:B------:R-:W-:Y:S01]  /*2ee0*/  @P2 SHF.L.U32 R177, R112, 0x10, RZ ;  /* 0x0000001070b12819 */ /* 0x000fe200000006ff */
[-C--:B-1----:R-:W-:Y:S01]  /*2ef0*/  @P2 FMUL.FTZ R109, R109, R108.reuse ;  /* 0x0000006c6d6d2220 */ /* 0x082fe20000410000 */
[----:B------:R-:W-:-:S03]  /*2f00*/  F2FP.BF16.F32.PACK_AB R108, R111, R108 ;  /* 0x0000006c6f6c723e */ /* 0x000fc600000010ff */
[-C--:B------:R-:W-:Y:S01]  /*2f10*/  @P2 FFMA.FTZ R60, R177, R109.reuse, R60 ;  /* 0x0000006db13c2223 */ /* 0x080fe2000001003c */
[----:B------:R-:W-:Y:S01]  /*2f20*/  @P2 FMUL.FTZ R109, R246, R109 ;  /* 0x0000006df66d2220 */ /* 0x000fe20000410000 */
[----:B------:R-:W-:Y:S01]  /*2f30*/  FFMA.FTZ R246, R229, R211, R244 ;  /* 0x000000d3e5f67223 */ /* 0x000fe200000100f4 */
[----:B------:R-:W-:-:S03]  /*2f40*/  @P2 SHF.L.U32 R177, R5, 0x10, RZ ;  /* 0x0000001005b12819 */ /* 0x000fc600000006ff */
[----:B------:R-:W-:Y:S01]  /*2f50*/  FADD.FTZ R246, R227, -R246 ;  /* 0x800000f6e3f67221 */ /* 0x000fe20000010000 */
[----:B------:R-:W-:Y:S01]  /*2f60*/  @P2 F2FP.BF16.F32.PACK_AB R109, RZ, R109 ;  /* 0x0000006dff6d223e */ /* 0x000fe200000010ff */
[----:B------:R-:W-:Y:S02]  /*2f70*/  @P2 FMUL.FTZ R176, R177, R176 ;  /* 0x000000b0b1b02220 */ /* 0x000fe40000410000 */
[----:B------:R-:W-:Y:S01]  /*2f80*/  FMUL.FTZ R246, R19, R246 ;  /* 0x000000f613f67220 */ /* 0x000fe20000410000 */
[----:B------:R-:W1:Y:S01]  /*2f90*/  @P2 LDC R177, c[0x0][0x40c] ;  /* 0x00010300ffb12b82 */ /* 0x000e620000000800 */
[----:B------:R-:W-:Y:S02]  /*2fa0*/  @P2 PRMT R104, R109, 0x7610, R104 ;  /* 0x000076106d682816 */ /* 0x000fe40000000068 */
[----:B------:R-:W-:Y:S02]  /*2fb0*/  @P2 F2FP.BF16.F32.PACK_AB R176, RZ, R176 ;  /* 0x000000b0ffb0223e */ /* 0x000fe400000010ff */
[----:B------:R-:W-:Y:S01]  /*2fc0*/  FSEL R109, R246, RZ, P1 ;  /* 0x000000fff66d7208 */ /* 0x000fe20000800000 */
[----:B------:R-:W-:Y:S01]  /*2fd0*/  FFMA.FTZ R246, R226, R211, R244 ;  /* 0x000000d3e2f67223 */ /* 0x000fe200000100f4 */
[----:B------:R-:W-:-:S02]  /*2fe0*/  @P2 PRMT R104, R104, 0x5410, R176 ;  /* 0x0000541068682816 */ /* 0x000fc400000000b0 */
[----:B------:R-:W-:Y:S01]  /*2ff0*/  @P2 SHF.L.U32 R176, R113, 0x10, RZ ;  /* 0x0000001071b02819 */ /* 0x000fe200000006ff */
[----:B0-----:R-:W-:Y:S01]  /*3000*/  @P2 FMUL.FTZ R110, R110, R109 ;  /* 0x0000006d6e6e2220 */ /* 0x001fe20000410000 */
[----:B------:R-:W-:-:S03]  /*3010*/  FADD.FTZ R246, R223, -R246 ;  /* 0x800000f6dff67221 */ /* 0x000fc60000010000 */
[----:B------:R-:W-:Y:S01]  /*3020*/  @P2 FFMA.FTZ R62, R176, R110, R62 ;  /* 0x0000006eb03e2223 */ /* 0x000fe2000001003e */
[----:B------:R-:W-:Y:S01]  /*3030*/  @P2 SHF.L.U32 R176, R129, 0x10, RZ ;  /* 0x0000001081b02819 */ /* 0x000fe200000006ff */
[----:B------:R-:W-:-:S04]  /*3040*/  FMUL.FTZ R246, R19, R246 ;  /* 0x000000f613f67220 */ /* 0x000fc80000410000 */
[----:B------:R-:W-:Y:S01]  /*3050*/  @P2 FMUL.FTZ R110, R176, R110 ;  /* 0x0000006eb06e2220 */ /* 0x000fe20000410000 */
[----:B------:R-:W-:Y:S02]  /*3060*/  FSEL R246, R246, RZ, P1 ;  /* 0x000000fff6f67208 */ /* 0x000fe40000800000 */
[----:B------:R-:W-:Y:S02]  /*3070*/  @P2 PRMT R176, R113, 0x7632, R176 ;  /* 0x0000763271b02816 */ /* 0x000fe400000000b0 */
[----:B------:R-:W-:Y:S02]  /*3080*/  F2FP.BF16.F32.PACK_AB R109, R246, R109 ;  /* 0x0000006df66d723e */ /* 0x000fe400000010ff */
[----:B------:R-:W-:Y:S01]  /*3090*/  @P2 SHF.L.U32 R248, R176, 0x10, RZ ;  /* 0x00000010b0f82819 */ /* 0x000fe200000006ff */
[----:B-1----:R-:W-:Y:S01]  /*30a0*/  @P2 FMUL.FTZ R176, R177, R246 ;  /* 0x000000f6b1b02220 */ /* 0x002fe20000410000 */
[----:B------:R-:W-:Y:S01]  /*30b0*/  @P2 SHF.L.U32 R177, R4, 0x10, RZ ;  /* 0x0000001004b12819 */ /* 0x000fe200000006ff */
[----:B------:R-:W-:-:S02]  /*30c0*/  FFMA.FTZ R246, R222, R211, R244 ;  /* 0x000000d3def67223 */ /* 0x000fc400000100f4 */
[----:B------:R-:W-:Y:S02]  /*30d0*/  @P2 FFMA.FTZ R63, R176, R248, R63 ;  /* 0x000000f8b03f2223 */ /* 0x000fe4000001003f */
[----:B------:R-:W-:Y:S01]  /*30e0*/  @P2 FMUL.FTZ R248, R177, R176 ;  /* 0x000000b0b1f82220 */ /* 0x000fe20000410000 */
[----:B------:R-:W-:Y:S01]  /*30f0*/  @P2 F2FP.BF16.F32.PACK_AB R176, RZ, R110 ;  /* 0x0000006effb0223e */ /* 0x000fe200000010ff */
[----:B------:R-:W0:Y:S01]  /*3100*/  @P2 LDC R177, c[0x0][0x40c] ;  /* 0x00010300ffb12b82 */ /* 0x000e220000000800 */
[----:B------:R-:W-:Y:S01]  /*3110*/  FFMA.FTZ R110, R233, R211, R244 ;  /* 0x000000d3e96e7223 */ /* 0x000fe200000100f4 */
[----:B------:R-:W-:Y:S01]  /*3120*/  FADD.FTZ R246, R219, -R246 ;  /* 0x800000f6dbf67221 */ /* 0x000fe20000010000 */
[----:B------:R-:W-:Y:S02]  /*3130*/  @P2 PRMT R105, R176, 0x7610, R105 ;  /* 0x00007610b0692816 */ /* 0x000fe40000000069 */
[----:B------:R-:W-:Y:S01]  /*3140*/  FADD.FTZ R110, R231, -R110 ;  /* 0x8000006ee76e7221 */ /* 0x000fe20000010000 */
[----:B------:R-:W-:Y:S01]  /*3150*/  @P2 SHF.L.U32 R176, R114, 0x10, RZ ;  /* 0x0000001072b02819 */ /* 0x000fe200000006ff */
[C---:B------:R-:W-:Y:S01]  /*3160*/  FMUL.FTZ R246, R19.reuse, R246 ;  /* 0x000000f613f67220 */ /* 0x040fe20000410000 */
[----:B------:R-:W-:Y:S01]  /*3170*/  @P2 F2FP.BF16.F32.PACK_AB R248, RZ, R248 ;  /* 0x000000f8fff8223e */ /* 0x000fe200000010ff */
[----:B------:R-:W-:-:S03]  /*3180*/  FMUL.FTZ R110, R19, R110 ;  /* 0x0000006e136e7220 */ /* 0x000fc60000410000 */
[----:B------:R-:W-:Y:S02]  /*3190*/  @P2 PRMT R105, R105, 0x5410, R248 ;  /* 0x0000541069692816 */ /* 0x000fe400000000f8 */
[----:B------:R-:W-:Y:S02]  /*31a0*/  FSEL R110, R110, RZ, P1 ;  /* 0x000000ff6e6e7208 */ /* 0x000fe40000800000 */
[----:B------:R-:W-:-:S03]  /*31b0*/  FSEL R246, R246, RZ, P1 ;  /* 0x000000fff6f67208 */ /* 0x000fc60000800000 */
[----:B0-----:R-:W-:-:S04]  /*31c0*/  @P2 FMUL.FTZ R177, R177, R110 ;  /* 0x0000006eb1b12220 */ /* 0x001fc80000410000 */
[----:B------:R-:W-:Y:S01]  /*31d0*/  @P2 FFMA.FTZ R64, R176, R177, R64 ;  /* 0x000000b1b0402223 */ /* 0x000fe20000010040 */
[----:B------:R-:W-:-:S05]  /*31e0*/  @P2 SHF.L.U32 R176, R130, 0x10, RZ ;  /* 0x0000001082b02819 */ /* 0x000fca00000006ff */
[----:B------:R-:W-:Y:S01]  /*31f0*/  @P2 FMUL.FTZ R177, R176, R177 ;  /* 0x000000b1b0b12220 */ /* 0x000fe20000410000 */
[----:B------:R-:W-:-:S04]  /*3200*/  FFMA.FTZ R176, R224, R211, R244 ;  /* 0x000000d3e0b07223 */ /* 0x000fc800000100f4 */
[----:B------:R-:W-:Y:S01]  /*3210*/  @P2 F2FP.BF16.F32.PACK_AB R177, RZ, R177 ;  /* 0x000000b1ffb1223e */ /* 0x000fe200000010ff */
[----:B------:R-:W-:-:S03]  /*3220*/  FADD.FTZ R176, R221, -R176 ;  /* 0x800000b0ddb07221 */ /* 0x000fc60000010000 */
[----:B------:R-:W-:Y:S01]  /*3230*/  @P2 PRMT R106, R177, 0x7610, R106 ;  /* 0x00007610b16a2816 */ /* 0x000fe2000000006a */
[----:B------:R-:W-:Y:S01]  /*3240*/  FMUL.FTZ R176, R19, R176 ;  /* 0x000000b013b07220 */ /* 0x000fe20000410000 */
[----:B------:R-:W0:Y:S04]  /*3250*/  @P2 LDC R177, c[0x0][0x40c] ;  /* 0x00010300ffb12b82 */ /* 0x000e280000000800 */
[----:B------:R-:W-:Y:S02]  /*3260*/  FSEL R248, R176, RZ, P1 ;  /* 0x000000ffb0f87208 */ /* 0x000fe40000800000 */
[----:B------:R-:W-:Y:S02]  /*3270*/  @P2 PRMT R176, R114, 0x7632, R176 ;  /* 0x0000763272b02816 */ /* 0x000fe400000000b0 */
[----:B------:R-:W-:-:S02]  /*3280*/  F2FP.BF16.F32.PACK_AB R110, R248, R110 ;  /* 0x0000006ef86e723e */ /* 0x000fc400000010ff */
[----:B------:R-:W-:Y:S01]  /*3290*/  @P2 SHF.L.U32 R250, R176, 0x10, RZ ;  /* 0x00000010b0fa2819 */ /* 0x000fe200000006ff */
[----:B0-----:R-:W-:Y:S01]  /*32a0*/  @P2 FMUL.FTZ R176, R177, R248 ;  /* 0x000000f8b1b02220 */ /* 0x001fe20000410000 */
[----:B------:R-:W-:-:S03]  /*32b0*/  @P2 SHF.L.U32 R177, R2, 0x10, RZ ;  /* 0x0000001002b12819 */ /* 0x000fc600000006ff */
[----:B------:R-:W-:Y:S01]  /*32c0*/  @P2 FFMA.FTZ R65, R176, R250, R65 ;  /* 0x000000fab0412223 */ /* 0x000fe20000010041 */
[----:B------:R-:W-:Y:S01]  /*32d0*/  @P2 SHF.L.U32 R250, R115, 0x10, RZ ;  /* 0x0000001073fa2819 */ /* 0x000fe200000006ff */
[----:B------:R-:W-:Y:S02]  /*32e0*/  @P2 FMUL.FTZ R176, R177, R176 ;  /* 0x000000b0b1b02220 */ /* 0x000fe40000410000 */
[----:B------:R-:W0:Y:S03]  /*32f0*/  @P2 LDC R177, c[0x0][0x40c] ;  /* 0x00010300ffb12b82 */ /* 0x000e260000000800 */
[----:B------:R-:W-:-:S04]  /*3300*/  @P2 F2FP.BF16.F32.PACK_AB R176, RZ, R176 ;  /* 0x000000b0ffb0223e */ /* 0x000fc800000010ff */
[----:B------:R-:W-:Y:S01]  /*3310*/  @P2 PRMT R106, R106, 0x5410, R176 ;  /* 0x000054106a6a2816 */ /* 0x000fe200000000b0 */
[----:B------:R-:W-:-:S04]  /*3320*/  FFMA.FTZ R176, R235, R211, R244 ;  /* 0x000000d3ebb07223 */ /* 0x000fc800000100f4 */
[----:B------:R-:W-:-:S04]  /*3330*/  FADD.FTZ R176, R232, -R176 ;  /* 0x800000b0e8b07221 */ /* 0x000fc80000010000 */
[----:B------:R-:W-:-:S05]  /*3340*/  FMUL.FTZ R176, R19, R176 ;  /* 0x000000b013b07220 */ /* 0x000fca0000410000 */
[----:B------:R-:W-:-:S04]  /*3350*/  FSEL R176, R176, RZ, P1 ;  /* 0x000000ffb0b07208 */ /* 0x000fc80000800000 */
[-C--:B------:R-:W-:Y:S01]  /*3360*/  F2FP.BF16.F32.PACK_AB R111, R246, R176.reuse ;  /* 0x000000b0f66f723e */ /* 0x080fe200000010ff */
[----:B0-----:R-:W-:-:S04]  /*3370*/  @P2 FMUL.FTZ R177, R177, R176 ;  /* 0x000000b0b1b12220 */ /* 0x001fc80000410000 */
[----:B------:R-:W-:Y:S01]  /*3380*/  @P2 FFMA.FTZ R66, R250, R177, R66 ;  /* 0x000000b1fa422223 */ /* 0x000fe20000010042 */
[----:B------:R-:W-:-:S05]  /*3390*/  @P2 SHF.L.U32 R250, R131, 0x10, RZ ;  /* 0x0000001083fa2819 */ /* 0x000fca00000006ff */
[----:B------:R-:W-:-:S05]  /*33a0*/  @P2 FMUL.FTZ R177, R250, R177 ;  /* 0x000000b1fab12220 */ /* 0x000fca0000410000 */
[----:B------:R-:W-:-:S04]  /*33b0*/  @P2 F2FP.BF16.F32.PACK_AB R177, RZ, R177 ;  /* 0x000000b1ffb1223e */ /* 0x000fc800000010ff */
[----:B------:R-:W-:Y:S01]  /*33c0*/  @P2 PRMT R107, R177, 0x7610, R107 ;  /* 0x00007610b16b2816 */ /* 0x000fe2000000006b */
        /* <DEDUP_REMOVED lines=10> */
.L_x_434:
[----:B------:R-:W-:Y:S02]  /*3470*/  MOV R178, UR20 ;  /* 0x0000001400b27c02 */ /* 0x000fe40008000f00 */
[----:B------:R-:W-:Y:S02]  /*3480*/  MOV R179, UR21 ;  /* 0x0000001500b37c02 */ /* 0x000fe40008000f00 */
[----:B------:R-:W-:-:S04]  /*3490*/  ISETP.NE.U32.AND P1, PT, R178, RZ, PT ;  /* 0x000000ffb200720c */ /* 0x000fc80003f25070 */
[----:B------:R-:W-:-:S13]  /*34a0*/  ISETP.NE.AND.EX P1, PT, R179, RZ, PT, P1 ;  /* 0x000000ffb300720c */ /* 0x000fda0003f25310 */
[----:B------:R-:W-:Y:S05]  /*34b0*/  @P1 BRA `(.L_x_451) ;  /* 0x0000000400a81947 */ /* 0x000fea0003800000 */
[----:B------:R-:W-:Y:S01]  /*34c0*/  ISETP.GT.AND P1, PT, R208, RZ, PT ;  /* 0x000000ffd000720c */ /* 0x000fe20003f24270 */
[----:B------:R-:W0:Y:S01]  /*34d0*/  @P2 LDC R246, c[0x0][0x40c] ;  /* 0x00010300fff62b82 */ /* 0x000e220000000800 */
[----:B------:R-:W-:-:S11]  /*34e0*/  SHF.L.U32 R176, R24, 0x10, RZ ;  /* 0x0000001018b07819 */ /* 0x000fd600000006ff */
[-CC-:B------:R-:W-:Y:S01]  /*34f0*/  @P1 FFMA.FTZ R177, R3, R211.reuse, R244.reuse ;  /* 0x000000d303b11223 */ /* 0x180fe200000100f4 */
[----:B------:R-:W-:-:S03]  /*3500*/  @P1 FFMA.FTZ R248, R228, R211, R244 ;  /* 0x000000d3e4f81223 */ /* 0x000fc600000100f4 */
[----:B------:R-:W-:Y:S01]  /*3510*/  @P1 FADD.FTZ R177, R230, -R177 ;  /* 0x800000b1e6b11221 */ /* 0x000fe20000010000 */
[----:B------:R-:W-:-:S03]  /*3520*/  @P1 FADD.FTZ R248, R225, -R248 ;  /* 0x800000f8e1f81221 */ /* 0x000fc60000010000 */
[----:B------:R-:W-:-:S04]  /*3530*/  @P1 FFMA.FTZ R176, R19, R177, R176 ;  /* 0x000000b113b01223 */ /* 0x000fc800000100b0 */
[----:B0-----:R-:W-:Y:S01]  /*3540*/  @P2 FMUL.FTZ R177, R176, R246 ;  /* 0x000000f6b0b12220 */ /* 0x001fe20000410000 */
[----:B-----5:R-:W-:Y:S02]  /*3550*/  @P2 SHF.L.U32 R176, R112, 0x10, RZ ;  /* 0x0000001070b02819 */ /* 0x020fe400000006ff */
[----:B------:R-:W-:-:S03]  /*3560*/  @P2 SHF.L.U32 R246, R128, 0x10, RZ ;  /* 0x0000001080f62819 */ /* 0x000fc600000006ff */
[-C--:B------:R-:W-:Y:S02]  /*3570*/  @P2 FFMA.FTZ R60, R176, R177.reuse, R60 ;  /* 0x000000b1b03c2223 */ /* 0x080fe4000001003c */
[----:B------:R-:W-:Y:S01]  /*3580*/  @P2 FMUL.FTZ R176, R246, R177 ;  /* 0x000000b1f6b02220 */ /* 0x000fe20000410000 */
[----:B------:R-:W-:-:S04]  /*3590*/  PRMT R177, R24, 0x7632, R177 ;  /* 0x0000763218b17816 */ /* 0x000fc800000000b1 */
[----:B------:R-:W-:Y:S02]  /*35a0*/  SHF.L.U32 R246, R177, 0x10, RZ ;  /* 0x00000010b1f67819 */ /* 0x000fe400000006ff */
[----:B------:R-:W0:Y:S01]  /*35b0*/  @P2 LDC R177, c[0x0][0x40c] ;  /* 0x00010300ffb12b82 */ /* 0x000e220000000800 */
[----:B------:R-:W-:Y:S02]  /*35c0*/  @P2 F2FP.BF16.F32.PACK_AB R176, RZ, R176 ;  /* 0x000000b0ffb0223e */ /* 0x000fe400000010ff */
[----:B------:R-:W-:Y:S02]  /*35d0*/  @P1 FFMA.FTZ R246, R19, R248, R246 ;  /* 0x000000f813f61223 */ /* 0x000fe400000100f6 */
[----:B------:R-:W-:Y:S02]  /*35e0*/  @P2 PRMT R104, R176, 0x7610, R104 ;  /* 0x00007610b0682816 */ /* 0x000fe40000000068 */
[----:B------:R-:W-:Y:S01]  /*35f0*/  @P2 SHF.L.U32 R176, R113, 0x10, RZ ;  /* 0x0000001071b02819 */ /* 0x000fe200000006ff */
[----:B0-----:R-:W-:Y:S01]  /*3600*/  @P2 FMUL.FTZ R246, R246, R177 ;  /* 0x000000b1f6f62220 */ /* 0x001fe20000410000 */
[----:B------:R-:W-:-:S04]  /*3610*/  @P2 PRMT R177, R112, 0x7632, R177 ;  /* 0x0000763270b12816 */ /* 0x000fc800000000b1 */
[----:B------:R-:W-:-:S05]  /*3620*/  @P2 SHF.L.U32 R177, R177, 0x10, RZ ;  /* 0x00000010b1b12819 */ /* 0x000fca00000006ff */
[----:B------:R-:W-:Y:S01]  /*3630*/  @P2 FFMA.FTZ R61, R246, R177, R61 ;  /* 0x000000b1f63d2223 */ /* 0x000fe2000001003d */
[----:B------:R-:W-:-:S05]  /*3640*/  @P2 SHF.L.U32 R177, R5, 0x10, RZ ;  /* 0x0000001005b12819 */ /* 0x000fca00000006ff */
[----:B------:R-:W-:Y:S01]  /*3650*/  @P2 FMUL.FTZ R177, R177, R246 ;  /* 0x000000f6b1b12220 */ /* 0x000fe20000410000 */
[----:B------:R-:W-:-:S04]  /*3660*/  @P1 FFMA.FTZ R246, R229, R211, R244 ;  /* 0x000000d3e5f61223 */ /* 0x000fc800000100f4 */
[----:B------:R-:W-:Y:S01]  /*3670*/  @P1 FADD.FTZ R248, R227, -R246 ;  /* 0x800000f6e3f81221 */ /* 0x000fe20000010000 */
[----:B------:R-:W-:Y:S02]  /*3680*/  SHF.L.U32 R246, R25, 0x10, RZ ;  /* 0x0000001019f67819 */ /* 0x000fe400000006ff */
[----:B------:R-:W-:-:S03]  /*3690*/  @P2 F2FP.BF16.F32.PACK_AB R177, RZ, R177 ;  /* 0x000000b1ffb1223e */ /* 0x000fc600000010ff */
[----:B------:R-:W-:Y:S01]  /*36a0*/  @P1 FFMA.FTZ R246, R19, R248, R246 ;  /* 0x000000f813f61223 */ /* 0x000fe200000100f6 */
[----:B------:R-:W-:Y:S01]  /*36b0*/  @P2 PRMT R104, R104, 0x5410, R177 ;  /* 0x0000541068682816 */ /* 0x000fe200000000b1 */
[----:B------:R-:W0:Y:S02]  /*36c0*/  @P2 LDC R248, c[0x0][0x40c] ;  /* 0x00010300fff82b82 */ /* 0x000e240000000800 */
[----:B0-----:R-:W-:Y:S01]  /*36d0*/  @P2 FMUL.FTZ R177, R246, R248 ;  /* 0x000000f8f6b12220 */ /* 0x001fe20000410000 */
[----:B------:R-:W-:Y:S01]  /*36e0*/  @P2 SHF.L.U32 R246, R129, 0x10, RZ ;  /* 0x0000001081f62819 */ /* 0x000fe200000006ff */
[----:B------:R-:W-:Y:S02]  /*36f0*/  @P1 FFMA.FTZ R248, R226, R211, R244 ;  /* 0x000000d3e2f81223 */ /* 0x000fe400000100f4 */
[-C--:B------:R-:W-:Y:S02]  /*3700*/  @P2 FFMA.FTZ R62, R176, R177.reuse, R62 ;  /* 0x000000b1b03e2223 */ /* 0x080fe4000001003e */
[----:B------:R-:W-:Y:S01]  /*3710*/  @P2 FMUL.FTZ R176, R246, R177 ;  /* 0x000000b1f6b02220 */ /* 0x000fe20000410000 */
[----:B------:R-:W-:Y:S01]  /*3720*/  PRMT R177, R25, 0x7632, R177 ;  /* 0x0000763219b17816 */ /* 0x000fe200000000b1 */
[----:B------:R-:W-:-:S03]  /*3730*/  @P1 FADD.FTZ R248, R223, -R248 ;  /* 0x800000f8dff81221 */ /* 0x000fc60000010000 */
        /* <DEDUP_REMOVED lines=59> */
[----:B------:R-:W-:-:S03]  /*3af0*/  SHF.L.U32 R246, R0, 0x10, RZ ;  /* 0x0000001000f67819 */ /* 0x000fc600000006ff */
[----:B------:R-:W-:-:S04]  /*3b00*/  FMUL.FTZ R176, R176, UR13 ;  /* 0x0000000db0b07c20 */ /* 0x000fc80008410000 */
[----:B------:R-:W-:Y:S01]  /*3b10*/  FMUL.FTZ R246, R246, R176 ;  /* 0x000000b0f6f67220 */ /* 0x000fe20000410000 */
[----:B------:R-:W-:-:S04]  /*3b20*/  FFMA.FTZ R67, R176, R177, R67 ;  /* 0x000000b1b0437223 */ /* 0x000fc80000010043 */
[----:B------:R-:W-:-:S04]  /*3b30*/  F2FP.BF16.F32.PACK_AB R246, RZ, R246 ;  /* 0x000000f6fff6723e */ /* 0x000fc800000010ff */
[----:B------:R-:W-:Y:S01]  /*3b40*/  PRMT R107, R107, 0x5410, R246 ;  /* 0x000054106b6b7816 */ /* 0x000fe200000000f6 */
[----:B------:R-:W-:Y:S06]  /*3b50*/  BRA `(.L_x_450) ;  /* 0x0000000400b47947 */ /* 0x000fec0003800000 */
.L_x_451:
[----:B------:R-:W-:Y:S01]  /*3b60*/  ISETP.GT.AND P1, PT, R208, RZ, PT ;  /* 0x000000ffd000720c */ /* 0x000fe20003f24270 */
[----:B------:R-:W0:Y:S01]  /*3b70*/  @P2 LDC R110, c[0x0][0x40c] ;  /* 0x00010300ff6e2b82 */ /* 0x000e220000000800 */
[C---:B------:R-:W-:Y:S01]  /*3b80*/  PRMT R111, R24.reuse, 0x7632, R111 ;  /* 0x00007632186f7816 */ /* 0x040fe2000000006f */
[----:B------:R-:W-:Y:S01]  /*3b90*/  @P3 FFMA.FTZ R177, R3, R211, R244 ;  /* 0x000000d303b13223 */ /* 0x000fe200000100f4 */
[----:B------:R-:W-:Y:S02]  /*3ba0*/  SHF.L.U32 R108, R24, 0x10, RZ ;  /* 0x00000010186c7819 */ /* 0x000fe400000006ff */
[----:B------:R-:W-:Y:S01]  /*3bb0*/  SHF.L.U32 R111, R111, 0x10, RZ ;  /* 0x000000106f6f7819 */ /* 0x000fe200000006ff */
[----:B------:R-:W-:Y:S01]  /*3bc0*/  @P3 FADD.FTZ R177, R230, -R177 ;  /* 0x800000b1e6b13221 */ /* 0x000fe20000010000 */
[C---:B------:R-:W-:Y:S01]  /*3bd0*/  SHF.L.U32 R248, R25.reuse, 0x10, RZ ;  /* 0x0000001019f87819 */ /* 0x040fe200000006ff */
[----:B------:R-:W1:Y:S01]  /*3be0*/  @P2 LDC R109, c[0x0][0x40c] ;  /* 0x00010300ff6d2b82 */ /* 0x000e620000000800 */
[----:B------:R-:W-:Y:S01]  /*3bf0*/  PRMT R246, R25, 0x7632, R246 ;  /* 0x0000763219f67816 */ /* 0x000fe200000000f6 */
[----:B------:R-:W-:Y:S01]  /*3c00*/  @P3 FFMA.FTZ R108, R19, R177, R108 ;  /* 0x000000b1136c3223 */ /* 0x000fe2000001006c */
[----:B-----5:R-:W-:Y:S01]  /*3c10*/  @P2 SHF.L.U32 R177, R112, 0x10, RZ ;  /* 0x0000001070b12819 */ /* 0x020fe200000006ff */
[----:B------:R-:W-:Y:S01]  /*3c20*/  @P1 FFMA.FTZ R176, R228, R211, R244 ;  /* 0x000000d3e4b01223 */ /* 0x000fe200000100f4 */
[----:B------:R-:W-:-:S02]  /*3c30*/  SHF.L.U32 R246, R246, 0x10, RZ ;  /* 0x00000010f6f67819 */ /* 0x000fc400000006ff */
[----:B------:R-:W-:Y:S01]  /*3c40*/  PRMT R250, R26, 0x7632, R250 ;  /* 0x000076321afa7816 */ /* 0x000fe200000000fa */
[----:B------:R-:W-:Y:S01]  /*3c50*/  @P1 FADD.FTZ R176, R225, -R176 ;  /* 0x800000b0e1b01221 */ /* 0x000fe20000010000 */
[----:B------:R-:W-:Y:S02]  /*3c60*/  @P2 SHF.L.U32 R252, R131, 0x10, RZ ;  /* 0x0000001083fc2819 */ /* 0x000fe400000006ff */
[----:B------:R-:W-:Y:S01]  /*3c70*/  SHF.L.U32 R250, R250, 0x10, RZ ;  /* 0x00000010fafa7819 */ /* 0x000fe200000006ff */
[----:B------:R-:W-:Y:S01]  /*3c80*/  @P1 FFMA.FTZ R111, R19, R176, R111 ;  /* 0x000000b0136f1223 */ /* 0x000fe2000001006f */
[----:B------:R-:W-:-:S03]  /*3c90*/  @P2 PRMT R176, R112, 0x7632, R176 ;  /* 0x0000763270b02816 */ /* 0x000fc600000000b0 */
[----:B0-----:R-:W-:Y:S01]  /*3ca0*/  @P2 FMUL.FTZ R110, R111, R110 ;  /* 0x0000006e6f6e2220 */ /* 0x001fe20000410000 */
[----:B------:R-:W-:-:S05]  /*3cb0*/  @P2 SHF.L.U32 R176, R176, 0x10, RZ ;  /* 0x00000010b0b02819 */ /* 0x000fca00000006ff */
[----:B------:R-:W-:Y:S01]  /*3cc0*/  @P2 FFMA.FTZ R61, R110, R176, R61 ;  /* 0x000000b06e3d2223 */ /* 0x000fe2000001003d */
[----:B------:R-:W-:Y:S01]  /*3cd0*/  @P2 SHF.L.U32 R176, R128, 0x10, RZ ;  /* 0x0000001080b02819 */ /* 0x000fe200000006ff */
[----:B-1----:R-:W-:Y:S01]  /*3ce0*/  @P2 FMUL.FTZ R109, R108, R109 ;  /* 0x0000006d6c6d2220 */ /* 0x002fe20000410000 */
[----:B------:R-:W-:-:S03]  /*3cf0*/  F2FP.BF16.F32.PACK_AB R108, R111, R108 ;  /* 0x0000006c6f6c723e */ /* 0x000fc600000010ff */
[-C--:B------:R-:W-:Y:S01]  /*3d00*/  @P2 FFMA.FTZ R60, R177, R109.reuse, R60 ;  /* 0x0000006db13c2223 */ /* 0x080fe2000001003c */
[----:B------:R-:W-:Y:S01]  /*3d10*/  @P2 SHF.L.U32 R177, R5, 0x10, RZ ;  /* 0x0000001005b12819 */ /* 0x000fe200000006ff */
[----:B------:R-:W-:-:S04]  /*3d20*/  @P2 FMUL.FTZ R109, R176, R109 ;  /* 0x0000006db06d2220 */ /* 0x000fc80000410000 */
[----:B------:R-:W-:Y:S01]  /*3d30*/  @P2 FMUL.FTZ R176, R177, R110 ;  /* 0x0000006eb1b02220 */ /* 0x000fe20000410000 */
[----:B------:R-:W-:Y:S01]  /*3d40*/  @P1 FFMA.FTZ R110, R229, R211, R244 ;  /* 0x000000d3e56e1223 */ /* 0x000fe200000100f4 */
[----:B------:R-:W0:Y:S01]  /*3d50*/  @P2 LDC R177, c[0x0][0x40c] ;  /* 0x00010300ffb12b82 */ /* 0x000e220000000800 */
[----:B------:R-:W-:Y:S02]  /*3d60*/  @P2 F2FP.BF16.F32.PACK_AB R109, RZ, R109 ;  /* 0x0000006dff6d223e */ /* 0x000fe400000010ff */
[----:B------:R-:W-:Y:S01]  /*3d70*/  @P1 FADD.FTZ R110, R227, -R110 ;  /* 0x8000006ee36e1221 */ /* 0x000fe20000010000 */
[----:B------:R-:W-:Y:S02]  /*3d80*/  @P2 F2FP.BF16.F32.PACK_AB R176, RZ, R176 ;  /* 0x000000b0ffb0223e */ /* 0x000fe400000010ff */
[----:B------:R-:W-:Y:S01]  /*3d90*/  @P2 PRMT R104, R109, 0x7610, R104 ;  /* 0x000076106d682816 */ /* 0x000fe20000000068 */
[----:B------:R-:W-:Y:S01]  /*3da0*/  @P1 FFMA.FTZ R248, R19, R110, R248 ;  /* 0x0000006e13f81223 */ /* 0x000fe200000100f8 */
[----:B------:R-:W-:Y:S01]  /*3db0*/  @P1 FFMA.FTZ R110, R226, R211, R244 ;  /* 0x000000d3e26e1223 */ /* 0x000fe200000100f4 */
[----:B------:R-:W-:-:S02]  /*3dc0*/  @P2 SHF.L.U32 R109, R113, 0x10, RZ ;  /* 0x00000010716d2819 */ /* 0x000fc400000006ff */
[----:B------:R-:W-:Y:S01]  /*3dd0*/  @P2 PRMT R104, R104, 0x5410, R176 ;  /* 0x0000541068682816 */ /* 0x000fe200000000b0 */
[----:B------:R-:W-:Y:S01]  /*3de0*/  @P1 FADD.FTZ R110, R223, -R110 ;  /* 0x8000006edf6e1221 */ /* 0x000fe20000010000 */
[----:B------:R-:W-:-:S03]  /*3df0*/  @P2 SHF.L.U32 R176, R129, 0x10, RZ ;  /* 0x0000001081b02819 */ /* 0x000fc600000006ff */
[----:B------:R-:W-:Y:S02]  /*3e00*/  @P1 FFMA.FTZ R246, R19, R110, R246 ;  /* 0x0000006e13f61223 */ /* 0x000fe400000100f6 */
[----:B------:R-:W1:Y:S01]  /*3e10*/  @P2 LDC R110, c[0x0][0x40c] ;  /* 0x00010300ff6e2b82 */ /* 0x000e620000000800 */
[----:B0-----:R-:W-:-:S04]  /*3e20*/  @P2 FMUL.FTZ R177, R248, R177 ;  /* 0x000000b1f8b12220 */ /* 0x001fc80000410000 */
[-C--:B------:R-:W-:Y:S01]  /*3e30*/  @P2 FFMA.FTZ R62, R109, R177.reuse, R62 ;  /* 0x000000b16d3e2223 */ /* 0x080fe2000001003e */
[----:B------:R-:W-:Y:S01]  /*3e40*/  @P2 FMUL.FTZ R109, R176, R177 ;  /* 0x000000b1b06d2220 */ /* 0x000fe20000410000 */
[----:B------:R-:W-:Y:S02]  /*3e50*/  @P2 PRMT R176, R113, 0x7632, R176 ;  /* 0x0000763271b02816 */ /* 0x000fe400000000b0 */
[----:B------:R-:W-:Y:S02]  /*3e60*/  @P2 SHF.L.U32 R177, R4, 0x10, RZ ;  /* 0x0000001004b12819 */ /* 0x000fe400000006ff */
[----:B------:R-:W-:Y:S02]  /*3e70*/  @P2 SHF.L.U32 R176, R176, 0x10, RZ ;  /* 0x00000010b0b02819 */ /* 0x000fe400000006ff */
[----:B------:R-:W-:-:S04]  /*3e80*/  @P2 F2FP.BF16.F32.PACK_AB R109, RZ, R109 ;  /* 0x0000006dff6d223e */ /* 0x000fc800000010ff */
[----:B------:R-:W-:Y:S01]  /*3e90*/  @P2 PRMT R105, R109, 0x7610, R105 ;  /* 0x000076106d692816 */ /* 0x000fe20000000069 */
[----:B-1----:R-:W-:-:S04]  /*3ea0*/  @P2 FMUL.FTZ R110, R246, R110 ;  /* 0x0000006ef66e2220 */ /* 0x002fc80000410000 */
[----:B------:R-:W-:Y:S01]  /*3eb0*/  @P2 FFMA.FTZ R63, R110, R176, R63 ;  /* 0x000000b06e3f2223 */ /* 0x000fe2000001003f */
[----:B------:R-:W-:Y:S01]  /*3ec0*/  @P2 FMUL.FTZ R176, R177, R110 ;  /* 0x0000006eb1b02220 */ /* 0x000fe20000410000 */
[----:B------:R-:W-:-:S04]  /*3ed0*/  @P1 FFMA.FTZ R110, R233, R211, R244 ;  /* 0x000000d3e96e1223 */ /* 0x000fc800000100f4 */
[----:B------:R-:W-:Y:S01]  /*3ee0*/  @P1 FADD.FTZ R177, R231, -R110 ;  /* 0x8000006ee7b11221 */ /* 0x000fe20000010000 */
[----:B------:R-:W-:Y:S02]  /*3ef0*/  SHF.L.U32 R110, R26, 0x10, RZ ;  /* 0x000000101a6e7819 */ /* 0x000fe400000006ff */
[----:B------:R-:W-:-:S03]  /*3f00*/  @P2 F2FP.BF16.F32.PACK_AB R176, RZ, R176 ;  /* 0x000000b0ffb0223e */ /* 0x000fc600000010ff */
[----:B------:R-:W-:Y:S01]  /*3f10*/  @P1 FFMA.FTZ R110, R19, R177, R110 ;  /* 0x000000b1136e1223 */ /* 0x000fe2000001006e */
[----:B------:R-:W-:Y:S01]  /*3f20*/  @P2 PRMT R105, R105, 0x5410, R176 ;  /* 0x0000541069692816 */ /* 0x000fe200000000b0 */
[----:B------:R-:W0:Y:S01]  /*3f30*/  @P2 LDC R177, c[0x0][0x40c] ;  /* 0x00010300ffb12b82 */ /* 0x000e220000000800 */
[----:B------:R-:W-:Y:S01]  /*3f40*/  @P2 SHF.L.U32 R176, R130, 0x10, RZ ;  /* 0x0000001082b02819 */ /* 0x000fe200000006ff */
[----:B0-----:R-:W-:Y:S01]  /*3f50*/  @P2 FMUL.FTZ R109, R110, R177 ;  /* 0x000000b16e6d2220 */ /* 0x001fe20000410000 */
[----:B------:R-:W-:-:S05]  /*3f60*/  @P2 SHF.L.U32 R177, R114, 0x10, RZ ;  /* 0x0000001072b12819 */ /* 0x000fca00000006ff */
[-C--:B------:R-:W-:Y:S01]  /*3f70*/  @P2 FFMA.FTZ R64, R177, R109.reuse, R64 ;  /* 0x0000006db1402223 */ /* 0x080fe20000010040 */
[----:B------:R-:W-:Y:S01]  /*3f80*/  @P2 FMUL.FTZ R109, R176, R109 ;  /* 0x0000006db06d2220 */ /* 0x000fe20000410000 */
[----:B------:R-:W0:Y:S01]  /*3f90*/  @P2 LDC R177, c[0x0][0x40c] ;  /* 0x00010300ffb12b82 */ /* 0x000e220000000800 */
[----:B------:R-:W-:-:S03]  /*3fa0*/  @P1 FFMA.FTZ R176, R224, R211, R244 ;  /* 0x000000d3e0b01223 */ /* 0x000fc600000100f4 */
[----:B------:R-:W-:Y:S01]  /*3fb0*/  @P2 F2FP.BF16.F32.PACK_AB R109, RZ, R109 ;  /* 0x0000006dff6d223e */ /* 0x000fe200000010ff */
[----:B------:R-:W-:-:S03]  /*3fc0*/  @P1 FADD.FTZ R176, R221, -R176 ;  /* 0x800000b0ddb01221 */ /* 0x000fc60000010000 */
[----:B------:R-:W-:Y:S01]  /*3fd0*/  @P2 PRMT R106, R109, 0x7610, R106 ;  /* 0x000076106d6a2816 */ /* 0x000fe2000000006a */
[----:B------:R-:W-:Y:S01]  /*3fe0*/  @P1 FFMA.FTZ R250, R19, R176, R250 ;  /* 0x000000b013fa1223 */ /* 0x000fe200000100fa */
[----:B------:R-:W-:-:S04]  /*3ff0*/  @P2 PRMT R109, R114, 0x7632, R109 ;  /* 0x00007632726d2816 */ /* 0x000fc8000000006d */
[----:B------:R-:W-:Y:S02]  /*4000*/  @P2 SHF.L.U32 R109, R109, 0x10, RZ ;  /* 0x000000106d6d2819 */ /* 0x000fe400000006ff */
[C---:B------:R-:W-:Y:S01]  /*4010*/  F2FP.BF16.F32.PACK_AB R110, R250.reuse, R110 ;  /* 0x0000006efa6e723e */ /* 0x040fe200000010ff */
[----:B0-----:R-:W-:Y:S02]  /*4020*/  @P2 FMUL.FTZ R176, R250, R177 ;  /* 0x000000b1fab02220 */ /* 0x001fe40000410000 */
[----:B------:R-:W0:Y:S02]  /*4030*/  @P2 LDC R177, c[0x0][0x40c] ;  /* 0x00010300ffb12b82 */ /* 0x000e240000000800 */
        /* <DEDUP_REMOVED lines=8> */
[----:B------:R-:W-:Y:S01]  /*40c0*/  @P1 FFMA.FTZ R176, R19, R109, R176 ;  /* 0x0000006d13b01223 */ /* 0x000fe200000100b0 */
[----:B------:R-:W-:-:S03]  /*40d0*/  @P2 SHF.L.U32 R109, R115, 0x10, RZ ;  /* 0x00000010736d2819 */ /* 0x000fc600000006ff */
[----:B0-----:R-:W-:-:S04]  /*40e0*/  @P2 FMUL.FTZ R177, R176, R177 ;  /* 0x000000b1b0b12220 */ /* 0x001fc80000410000 */
[-C--:B------:R-:W-:Y:S01]  /*40f0*/  @P2 FFMA.FTZ R66, R109, R177.reuse, R66 ;  /* 0x000000b16d422223 */ /* 0x080fe20000010042 */
[----:B------:R-:W-:Y:S01]  /*4100*/  @P2 FMUL.FTZ R177, R252, R177 ;  /* 0x000000b1fcb12220 */ /* 0x000fe20000410000 */
[----:B------:R-:W-:Y:S01]  /*4110*/  F2FP.BF16.F32.PACK_AB R109, R246, R248 ;  /* 0x000000f8f66d723e */ /* 0x000fe200000010ff */
[----:B------:R-:W0:Y:S01]  /*4120*/  @P2 LDC R252, c[0x0][0x40c] ;  /* 0x00010300fffc2b82 */ /* 0x000e220000000800 */
[----:B------:R-:W-:Y:S01]  /*4130*/  PRMT R248, R27, 0x7632, R248 ;  /* 0x000076321bf87816 */ /* 0x000fe200000000f8 */
[----:B------:R-:W-:Y:S01]  /*4140*/  @P1 FFMA.FTZ R246, R222, R211, R244 ;  /* 0x000000d3def61223 */ /* 0x000fe200000100f4 */
[----:B------:R-:W-:Y:S02]  /*4150*/  @P2 F2FP.BF16.F32.PACK_AB R177, RZ, R177 ;  /* 0x000000b1ffb1223e */ /* 0x000fe400000010ff */
[----:B------:R-:W-:Y:S01]  /*4160*/  SHF.L.U32 R248, R248, 0x10, RZ ;  /* 0x00000010f8f87819 */ /* 0x000fe200000006ff */
[----:B------:R-:W-:Y:S01]  /*4170*/  @P1 FADD.FTZ R246, R219, -R246 ;  /* 0x800000f6dbf61221 */ /* 0x000fe20000010000 */
[----:B------:R-:W-:-:S03]  /*4180*/  @P2 PRMT R107, R177, 0x7610, R107 ;  /* 0x00007610b16b2816 */ /* 0x000fc6000000006b */
[----:B------:R-:W-:Y:S01]  /*4190*/  @P1 FFMA.FTZ R248, R19, R246, R248 ;  /* 0x000000f613f81223 */ /* 0x000fe200000100f8 */
[----:B------:R-:W-:-:S04]  /*41a0*/  @P2 PRMT R246, R115, 0x7632, R246 ;  /* 0x0000763273f62816 */ /* 0x000fc800000000f6 */
[----:B------:R-:W-:Y:S02]  /*41b0*/  @P2 SHF.L.U32 R250, R246, 0x10, RZ ;  /* 0x00000010f6fa2819 */ /* 0x000fe400000006ff */
[C---:B------:R-:W-:Y:S01]  /*41c0*/  F2FP.BF16.F32.PACK_AB R111, R248.reuse, R176 ;  /* 0x000000b0f86f723e */ /* 0x040fe200000010ff */
[----:B0-----:R-:W-:-:S04]  /*41d0*/  @P2 FMUL.FTZ R246, R248, R252 ;  /* 0x000000fcf8f62220 */ /* 0x001fc80000410000 */
[----:B------:R-:W-:Y:S01]  /*41e0*/  @P2 FFMA.FTZ R67, R246, R250, R67 ;  /* 0x000000faf6432223 */ /* 0x000fe20000010043 */
[----:B------:R-:W-:-:S05]  /*41f0*/  @P2 SHF.L.U32 R250, R0, 0x10, RZ ;  /* 0x0000001000fa2819 */ /* 0x000fca00000006ff */
[----:B------:R-:W-:-:S05]  /*4200*/  @P2 FMUL.FTZ R246, R250, R246 ;  /* 0x000000f6faf62220 */ /* 0x000fca0000410000 */
[----:B------:R-:W-:-:S04]  /*4210*/  @P2 F2FP.BF16.F32.PACK_AB R246, RZ, R246 ;  /* 0x000000f6fff6223e */ /* 0x000fc800000010ff */
[----:B------:R-:W-:-:S07]  /*4220*/  @P2 PRMT R107, R107, 0x5410, R246 ;  /* 0x000054106b6b2816 */ /* 0x000fce00000000f6 */
.L_x_450:
[----:B------:R-:W-:Y:S05]  /*4230*/  BSYNC.RECONVERGENT B1 ;  /* 0x0000000000017941 */ /* 0x000fea0003800200 */
.L_x_433:
        /* <DEDUP_REMOVED lines=10> */
[----:B-----5:R-:W1:Y:S01]  /*42e0*/  LDC.64 R112, c[0x0][0x390] ;  /* 0x0000e400ff707b82 */ /* 0x020e620000000a00 */
[----:B------:R-:W-:-:S05]  /*42f0*/  IADD3 R115, PT, PT, R210, 0x20, RZ ;  /* 0x00000020d2737810 */ /* 0x000fca0007ffe0ff */
[----:B-1----:R-:W-:-:S06]  /*4300*/  IMAD.WIDE.U32 R112, R115, 0x10, R112 ;  /* 0x0000001073707825 */ /* 0x002fcc00078e0070 */
[----:B------:R-:W5:Y:S02]  /*4310*/  LDG.E.128 R112, desc[UR6][R112.64] ;  /* 0x0000000670707981 */ /* 0x000f64000c1e1d00 */
.L_x_453:
[----:B------:R-:W-:Y:S05]  /*4320*/  BSYNC.RECONVERGENT B1 ;  /* 0x0000000000017941 */ /* 0x000fea0003800200 */
.L_x_452:
[----:B------:R-:W-:Y:S04]  /*4330*/  BSSY.RECONVERGENT B1, `(.L_x_454) ;  /* 0x00001c0000017945 */ /* 0x000fe80003800200 */
[----:B------:R-:W-:Y:S05]  /*4340*/  @!P0 BRA `(.L_x_455) ;  /* 0x0000000c00648947 */ /* 0x000fea0003800000 */
[----:B------:R-:W-:Y:S05]  /*4350*/  @!P1 BRA `(.L_x_456) ;  /* 0x0000000400b89947 */ /* 0x000fea0003800000 */
[----:B------:R-:W-:Y:S02]  /*4360*/  ISETP.GT.AND P3, PT, R208, RZ, PT ;  /* 0x000000ffd000720c */ /* 0x000fe40003f64270 */
[C---:B0-----:R-:W-:Y:S02]  /*4370*/  PRMT R108, R20.reuse, 0x7632, R108 ;  /* 0x00007632146c7816 */ /* 0x041fe4000000006c */
[----:B------:R-:W-:Y:S02]  /*4380*/  SHF.L.U32 R176, R20, 0x10, RZ ;  /* 0x0000001014b07819 */ /* 0x000fe400000006ff */
[----:B------:R-:W-:Y:S02]  /*4390*/  SHF.L.U32 R108, R108, 0x10, RZ ;  /* 0x000000106c6c7819 */ /* 0x000fe400000006ff */
[C---:B------:R-:W-:Y:S02]  /*43a0*/  SHF.L.U32 R248, R21.reuse, 0x10, RZ ;  /* 0x0000001015f87819 */ /* 0x040fe400000006ff */
[----:B------:R-:W-:-:S02]  /*43b0*/  PRMT R246, R21, 0x7632, R246 ;  /* 0x0000763215f67816 */ /* 0x000fc400000000f6 */
[----:B------:R-:W-:Y:S01]  /*43c0*/  @P2 SHF.L.U32 R179, R9, 0x10, RZ ;  /* 0x0000001009b32819 */ /* 0x000fe200000006ff */
[-CC-:B------:R-:W-:Y:S01]  /*43d0*/  @P3 FFMA.FTZ R110, R220, R211.reuse, R244.reuse ;  /* 0x000000d3dc6e3223 */ /* 0x180fe200000100f4 */
[-CC-:B------:R-:W-:Y:S01]  /*43e0*/  @P3 FFMA.FTZ R109, R237, R211.reuse, R244.reuse ;  /* 0x000000d3ed6d3223 */ /* 0x180fe200000100f4 */
[-C--:B------:R-:W-:Y:S01]  /*43f0*/  @P3 FFMA.FTZ R178, R218, R211.reuse, R244 ;  /* 0x000000d3dab23223 */ /* 0x080fe200000100f4 */
[----:B------:R-:W-:Y:S01]  /*4400*/  SHF.L.U32 R246, R246, 0x10, RZ ;  /* 0x00000010f6f67819 */ /* 0x000fe200000006ff */
[----:B------:R-:W-:Y:S01]  /*4410*/  @P3 FADD.FTZ R111, R217, -R110 ;  /* 0x8000006ed96f3221 */ /* 0x000fe20000010000 */
[----:B------:R-:W-:Y:S01]  /*4420*/  @P3 FADD.FTZ R109, R180, -R109 ;  /* 0x8000006db46d3221 */ /* 0x000fe20000010000 */
[----:B------:R-:W-:Y:S01]  /*4430*/  @P3 FFMA.FTZ R110, R239, R211, R244 ;  /* 0x000000d3ef6e3223 */ /* 0x000fe200000100f4 */
[----:B------:R-:W-:Y:S01]  /*4440*/  @P3 FADD.FTZ R178, R215, -R178 ;  /* 0x800000b2d7b23221 */ /* 0x000fe20000010000 */
[C---:B------:R-:W-:Y:S01]  /*4450*/  @P3 FFMA.FTZ R108, R19.reuse, R111, R108 ;  /* 0x0000006f136c3223 */ /* 0x040fe2000001006c */
[----:B------:R-:W-:Y:S01]  /*4460*/  @P3 FFMA.FTZ R176, R19, R109, R176 ;  /* 0x0000006d13b03223 */ /* 0x000fe200000100b0 */
[----:B------:R-:W0:Y:S01]  /*4470*/  @P2 LDC R111, c[0x0][0x40c] ;  /* 0x00010300ff6f2b82 */ /* 0x000e220000000800 */
[----:B------:R-:W-:Y:S01]  /*4480*/  @P3 FADD.FTZ R110, R181, -R110 ;  /* 0x8000006eb56e3221 */ /* 0x000fe20000010000 */
[C---:B------:R-:W-:Y:S01]  /*4490*/  @P3 FFMA.FTZ R246, R19.reuse, R178, R246 ;  /* 0x000000b213f63223 */ /* 0x040fe200000100f6 */
[----:B------:R-:W-:Y:S01]  /*44a0*/  @P2 SHF.L.U32 R178, R124, 0x10, RZ ;  /* 0x000000107cb22819 */ /* 0x000fe200000006ff */
[----:B------:R-:W-:Y:S01]  /*44b0*/  @P3 FFMA.FTZ R252, R216, R211, R244 ;  /* 0x000000d3d8fc3223 */ /* 0x000fe200000100f4 */
[----:B------:R-:W-:Y:S01]  /*44c0*/  @P3 FFMA.FTZ R248, R19, R110, R248 ;  /* 0x0000006e13f83223 */ /* 0x000fe200000100f8 */
[----:B-----5:R-:W-:-:S02]  /*44d0*/  @P2 PRMT R110, R112, 0x7632, R110 ;  /* 0x00007632706e2816 */ /* 0x020fc4000000006e */
[----:B------:R-:W1:Y:S01]  /*44e0*/  @P2 LDC R109, c[0x0][0x40c] ;  /* 0x00010300ff6d2b82 */ /* 0x000e620000000800 */
[----:B------:R-:W-:Y:S01]  /*44f0*/  PRMT R250, R22, 0x7632, R250 ;  /* 0x0000763216fa7816 */ /* 0x000fe200000000fa */
[----:B------:R-:W-:Y:S01]  /*4500*/  @P3 FADD.FTZ R252, R213, -R252 ;  /* 0x800000fcd5fc3221 */ /* 0x000fe20000010000 */
[----:B------:R-:W-:Y:S02]  /*4510*/  @P2 SHF.L.U32 R177, R110, 0x10, RZ ;  /* 0x000000106eb12819 */ /* 0x000fe400000006ff */
[----:B------:R-:W-:-:S05]  /*4520*/  SHF.L.U32 R250, R250, 0x10, RZ ;  /* 0x00000010fafa7819 */ /* 0x000fca00000006ff */
[----:B------:R-:W-:Y:S01]  /*4530*/  @P3 FFMA.FTZ R250, R19, R252, R250 ;  /* 0x000000fc13fa3223 */ /* 0x000fe200000100fa */
[----:B------:R-:W-:Y:S01]  /*4540*/  SHF.L.U32 R252, R23, 0x10, RZ ;  /* 0x0000001017fc7819 */ /* 0x000fe200000006ff */
[C---:B0-----:R-:W-:Y:S01]  /*4550*/  @P2 FMUL.FTZ R110, R108.reuse, R111 ;  /* 0x0000006f6c6e2220 */ /* 0x041fe20000410000 */
[----:B------:R-:W-:-:S03]  /*4560*/  F2FP.BF16.F32.PACK_AB R108, R108, R176 ;  /* 0x000000b06c6c723e */ /* 0x000fc600000010ff */
[----:B------:R-:W-:Y:S01]  /*4570*/  @P2 FFMA.FTZ R69, R110, R177, R69 ;  /* 0x000000b16e452223 */ /* 0x000fe20000010045 */
[----:B------:R-:W-:Y:S01]  /*4580*/  @P2 SHF.L.U32 R177, R112, 0x10, RZ ;  /* 0x0000001070b12819 */ /* 0x000fe200000006ff */
[----:B------:R-:W-:Y:S01]  /*4590*/  @P2 FMUL.FTZ R179, R110, R179 ;  /* 0x000000b36eb32220 */ /* 0x000fe20000410000 */
[----:B------:R-:W-:Y:S01]  /*45a0*/  @P2 PRMT R110, R113, 0x7632, R110 ;  /* 0x00007632716e2816 */ /* 0x000fe2000000006e */
[----:B-1----:R-:W-:Y:S02]  /*45b0*/  @P2 FMUL.FTZ R111, R176, R109 ;  /* 0x0000006db06f2220 */ /* 0x002fe40000410000 */
[----:B------:R-:W0:Y:S02]  /*45c0*/  @P2 LDC R109, c[0x0][0x40c] ;  /* 0x00010300ff6d2b82 */ /* 0x000e240000000800 */
[----:B------:R-:W-:Y:S01]  /*45d0*/  @P2 FFMA.FTZ R68, R177, R111, R68 ;  /* 0x0000006fb1442223 */ /* 0x000fe20000010044 */
[----:B------:R-:W-:Y:S01]  /*45e0*/  @P2 FMUL.FTZ R111, R111, R178 ;  /* 0x000000b26f6f2220 */ /* 0x000fe20000410000 */
[----:B------:R-:W-:-:S04]  /*45f0*/  @P2 SHF.L.U32 R178, R110, 0x10, RZ ;  /* 0x000000106eb22819 */ /* 0x000fc800000006ff */
[----:B------:R-:W1:Y:S01]  /*4600*/  @P2 LDC R177, c[0x0][0x40c] ;  /* 0x00010300ffb12b82 */ /* 0x000e620000000800 */
[----:B0-----:R-:W-:Y:S01]  /*4610*/  @P2 FMUL.FTZ R110, R246, R109 ;  /* 0x0000006df66e2220 */ /* 0x001fe20000410000 */
[----:B------:R-:W-:Y:S02]  /*4620*/  @P2 F2FP.BF16.F32.PACK_AB R109, RZ, R111 ;  /* 0x0000006fff6d223e */ /* 0x000fe400000010ff */
[----:B------:R-:W-:Y:S01]  /*4630*/  @P2 F2FP.BF16.F32.PACK_AB R111, RZ, R179 ;  /* 0x000000b3ff6f223e */ /* 0x000fe200000010ff */
[----:B------:R-:W-:Y:S01]  /*4640*/  @P2 FFMA.FTZ R71, R110, R178, R71 ;  /* 0x000000b26e472223 */ /* 0x000fe20000010047 */
[----:B------:R-:W-:Y:S02]  /*4650*/  @P2 SHF.L.U32 R179, R113, 0x10, RZ ;  /* 0x0000001071b32819 */ /* 0x000fe400000006ff */
[----:B------:R-:W-:Y:S01]  /*4660*/  @P2 SHF.L.U32 R178, R125, 0x10, RZ ;  /* 0x000000107db22819 */ /* 0x000fe200000006ff */
[----:B-1----:R-:W-:Y:S01]  /*4670*/  @P2 FMUL.FTZ R177, R248, R177 ;  /* 0x000000b1f8b12220 */ /* 0x002fe20000410000 */
[----:B------:R-:W-:-:S02]  /*4680*/  @P2 PRMT R104, R109, 0x7610, R104 ;  /* 0x000076106d682816 */ /* 0x000fc40000000068 */
[----:B------:R-:W0:Y:S01]  /*4690*/  @P2 LDC R109, c[0x0][0x40c] ;  /* 0x00010300ff6d2b82 */ /* 0x000e220000000800 */
[----:B------:R-:W-:Y:S01]  /*46a0*/  @P2 FFMA.FTZ R70, R179, R177, R70 ;  /* 0x000000b1b3462223 */ /* 0x000fe20000010046 */
[----:B------:R-:W-:Y:S01]  /*46b0*/  @P2 SHF.L.U32 R179, R8, 0x10, RZ ;  /* 0x0000001008b32819 */ /* 0x000fe200000006ff */
[----:B------:R-:W-:Y:S01]  /*46c0*/  @P2 FMUL.FTZ R178, R177, R178 ;  /* 0x000000b2b1b22220 */ /* 0x000fe20000410000 */
[----:B------:R-:W-:Y:S01]  /*46d0*/  @P3 FFMA.FTZ R177, R241, R211, R244 ;  /* 0x000000d3f1b13223 */ /* 0x000fe200000100f4 */
[----:B------:R-:W-:Y:S02]  /*46e0*/  @P2 PRMT R104, R104, 0x5410, R111 ;  /* 0x0000541068682816 */ /* 0x000fe4000000006f */
[----:B------:R-:W-:Y:S01]  /*46f0*/  @P2 FMUL.FTZ R179, R110, R179 ;  /* 0x000000b36eb32220 */ /* 0x000fe20000410000 */
[----:B------:R-:W-:Y:S01]  /*4700*/  @P3 FADD.FTZ R177, R182, -R177 ;  /* 0x800000b1b6b13221 */ /* 0x000fe20000010000 */
[----:B------:R-:W-:Y:S02]  /*4710*/  SHF.L.U32 R110, R22, 0x10, RZ ;  /* 0x00000010166e7819 */ /* 0x000fe400000006ff */
[----:B------:R-:W-:-:S02]  /*4720*/  @P2 F2FP.BF16.F32.PACK_AB R178, RZ, R178 ;  /* 0x000000b2ffb2223e */ /* 0x000fc400000010ff */
[----:B------:R-:W-:Y:S01]  /*4730*/  @P2 SHF.L.U32 R111, R114, 0x10, RZ ;  /* 0x00000010726f2819 */ /* 0x000fe200000006ff */
[----:B------:R-:W-:Y:S01]  /*4740*/  @P3 FFMA.FTZ R110, R19, R177, R110 ;  /* 0x000000b1136e3223 */ /* 0x000fe2000001006e */
[----:B------:R-:W-:Y:S01]  /*4750*/  @P2 PRMT R105, R178, 0x7610, R105 ;  /* 0x00007610b2692816 */ /* 0x000fe20000000069 */
[----:B------:R-:W1:Y:S01]  /*4760*/  @P2 LDC R177, c[0x0][0x40c] ;  /* 0x00010300ffb12b82 */ /* 0x000e620000000800 */
[----:B------:R-:W-:Y:S02]  /*4770*/  @P2 SHF.L.U32 R178, R126, 0x10, RZ ;  /* 0x000000107eb22819 */ /* 0x000fe400000006ff */
[----:B------:R-:W-:-:S04]  /*4780*/  @P2 F2FP.BF16.F32.PACK_AB R179, RZ, R179 ;  /* 0x000000b3ffb3223e */ /* 0x000fc800000010ff */
[----:B------:R-:W-:Y:S01]  /*4790*/  @P2 PRMT R105, R105, 0x5410, R179 ;  /* 0x0000541069692816 */ /* 0x000fe200000000b3 */
[----:B-1----:R-:W-:Y:S01]  /*47a0*/  @P2 FMUL.FTZ R177, R110, R177 ;  /* 0x000000b16eb12220 */ /* 0x002fe20000410000 */
[----:B------:R-:W-:-:S03]  /*47b0*/  F2FP.BF16.F32.PACK_AB R110, R250, R110 ;  /* 0x0000006efa6e723e */ /* 0x000fc600000010ff */
[----:B------:R-:W-:Y:S01]  /*47c0*/  @P2 FFMA.FTZ R72, R111, R177, R72 ;  /* 0x000000b16f482223 */ /* 0x000fe20000010048 */
[----:B------:R-:W-:Y:S01]  /*47d0*/  @P2 FMUL.FTZ R111, R177, R178 ;  /* 0x000000b2b16f2220 */ /* 0x000fe20000410000 */
[----:B------:R-:W-:Y:S01]  /*47e0*/  @P2 PRMT R177, R114, 0x7632, R177 ;  /* 0x0000763272b12816 */ /* 0x000fe200000000b1 */
[----:B0-----:R-:W-:Y:S01]  /*47f0*/  @P2 FMUL.FTZ R178, R250, R109 ;  /* 0x0000006dfab22220 */ /* 0x001fe20000410000 */
[----:B------:R-:W-:Y:S02]  /*4800*/  @P2 SHF.L.U32 R109, R7, 0x10, RZ ;  /* 0x00000010076d2819 */ /* 0x000fe400000006ff */
[----:B------:R-:W-:Y:S02]  /*4810*/  @P2 SHF.L.U32 R177, R177, 0x10, RZ ;  /* 0x00000010b1b12819 */ /* 0x000fe400000006ff */
[----:B------:R-:W-:Y:S01]  /*4820*/  @P2 F2FP.BF16.F32.PACK_AB R111, RZ, R111 ;  /* 0x0000006fff6f223e */ /* 0x000fe200000010ff */
[C---:B------:R-:W-:Y:S02]  /*4830*/  @P2 FMUL.FTZ R109, R178.reuse, R109 ;  /* 0x0000006db26d2220 */ /* 0x040fe40000410000 */
[----:B------:R-:W-:Y:S01]  /*4840*/  @P2 FFMA.FTZ R73, R178, R177, R73 ;  /* 0x000000b1b2492223 */ /* 0x000fe20000010049 */
[----:B------:R-:W-:Y:S01]  /*4850*/  @P3 FFMA.FTZ R178, R243, R211, R244 ;  /* 0x000000d3f3b23223 */ /* 0x000fe200000100f4 */
[----:B------:R-:W0:Y:S01]  /*4860*/  @P2 LDC R177, c[0x0][0x40c] ;  /* 0x00010300ffb12b82 */ /* 0x000e220000000800 */
[----:B------:R-:W-:-:S02]  /*4870*/  @P2 F2FP.BF16.F32.PACK_AB R109, RZ, R109 ;  /* 0x0000006dff6d223e */ /* 0x000fc400000010ff */
[----:B------:R-:W-:Y:S01]  /*4880*/  @P3 FADD.FTZ R178, R183, -R178 ;  /* 0x800000b2b7b23221 */ /* 0x000fe20000010000 */
[----:B------:R-:W-:Y:S02]  /*4890*/  @P2 PRMT R106, R111, 0x7610, R106 ;  /* 0x000076106f6a2816 */ /* 0x000fe4000000006a */
[----:B------:R-:W-:Y:S01]  /*48a0*/  @P2 SHF.L.U32 R111, R115, 0x10, RZ ;  /* 0x00000010736f2819 */ /* 0x000fe200000006ff */
[----:B------:R-:W-:Y:S01]  /*48b0*/  @P3 FFMA.FTZ R252, R19, R178, R252 ;  /* 0x000000b213fc3223 */ /* 0x000fe200000100fc */
[----:B------:R-:W-:Y:S02]  /*48c0*/  @P2 PRMT R106, R106, 0x5410, R109 ;  /* 0x000054106a6a2816 */ /* 0x000fe4000000006d */
[----:B------:R-:W-:Y:S01]  /*48d0*/  @P2 SHF.L.U32 R178, R127, 0x10, RZ ;  /* 0x000000107fb22819 */ /* 0x000fe200000006ff */
[----:B0-----:R-:W-:-:S04]  /*48e0*/  @P2 FMUL.FTZ R109, R252, R177 ;  /* 0x000000b1fc6d2220 */ /* 0x001fc80000410000 */
[----:B------:R-:W-:Y:S01]  /*48f0*/  @P2 FFMA.FTZ R74, R111, R109, R74 ;  /* 0x0000006d6f4a2223 */ /* 0x000fe2000001004a */
[----:B------:R-:W-:Y:S01]  /*4900*/  @P2 FMUL.FTZ R111, R109, R178 ;  /* 0x000000b26d6f2220 */ /* 0x000fe20000410000 */
[----:B------:R-:W-:Y:S01]  /*4910*/  PRMT R178, R23, 0x7632, R178 ;  /* 0x0000763217b27816 */ /* 0x000fe200000000b2 */
[----:B------:R-:W-:-:S03]  /*4920*/  @P3 FFMA.FTZ R109, R214, R211, R244 ;  /* 0x000000d3d66d3223 */ /* 0x000fc600000100f4 */
[----:B------:R-:W-:Y:S01]  /*4930*/  SHF.L.U32 R178, R178, 0x10, RZ ;  /* 0x00000010b2b27819 */ /* 0x000fe200000006ff */
[----:B------:R-:W-:Y:S01]  /*4940*/  @P3 FADD.FTZ R109, R207, -R109 ;  /* 0x8000006dcf6d3221 */ /* 0x000fe20000010000 */
[----:B------:R-:W-:-:S03]  /*4950*/  @P2 F2FP.BF16.F32.PACK_AB R111, RZ, R111 ;  /* 0x0000006fff6f223e */ /* 0x000fc600000010ff */
[----:B------:R-:W-:Y:S01]  /*4960*/  @P3 FFMA.FTZ R178, R19, R109, R178 ;  /* 0x0000006d13b23223 */ /* 0x000fe200000100b2 */
[----:B------:R-:W-:Y:S02]  /*4970*/  @P2 PRMT R107, R111, 0x7610, R107 ;  /* 0x000076106f6b2816 */ /* 0x000fe4000000006b */
[----:B------:R-:W-:Y:S02]  /*4980*/  F2FP.BF16.F32.PACK_AB R109, R246, R248 ;  /* 0x000000f8f66d723e */ /* 0x000fe400000010ff */
        /* <DEDUP_REMOVED lines=11> */
.L_x_456:
[----:B------:R-:W-:Y:S01]  /*4a40*/  ISETP.GT.AND P3, PT, R208, RZ, PT ;  /* 0x000000ffd000720c */ /* 0x000fe20003f64270 */
[----:B0-----:R-:W0:Y:S01]  /*4a50*/  @P2 LDC R177, c[0x0][0x40c] ;  /* 0x00010300ffb12b82 */ /* 0x001e220000000800 */
[C---:B------:R-:W-:Y:S02]  /*4a60*/  PRMT R176, R20.reuse, 0x7632, R176 ;  /* 0x0000763214b07816 */ /* 0x040fe400000000b0 */
[----:B------:R-:W-:Y:S02]  /*4a70*/  SHF.L.U32 R246, R20, 0x10, RZ ;  /* 0x0000001014f67819 */ /* 0x000fe400000006ff */
[----:B------:R-:W-:-:S07]  /*4a80*/  SHF.L.U32 R176, R176, 0x10, RZ ;  /* 0x00000010b0b07819 */ /* 0x000fce00000006ff */
[-CC-:B------:R-:W-:Y:S01]  /*4a90*/  @P3 FFMA.FTZ R178, R220, R211.reuse, R244.reuse ;  /* 0x000000d3dcb23223 */ /* 0x180fe200000100f4 */
[-CC-:B------:R-:W-:Y:S01]  /*4aa0*/  @P3 FFMA.FTZ R179, R237, R211.reuse, R244.reuse ;  /* 0x000000d3edb33223 */ /* 0x180fe200000100f4 */
[----:B------:R-:W-:Y:S02]  /*4ab0*/  @P3 FFMA.FTZ R248, R218, R211, R244 ;  /* 0x000000d3daf83223 */ /* 0x000fe400000100f4 */
[----:B------:R-:W-:Y:S01]  /*4ac0*/  @P3 FADD.FTZ R178, R217, -R178 ;  /* 0x800000b2d9b23221 */ /* 0x000fe20000010000 */
[----:B------:R-:W-:Y:S01]  /*4ad0*/  @P3 FADD.FTZ R179, R180, -R179 ;  /* 0x800000b3b4b33221 */ /* 0x000fe20000010000 */
[----:B------:R-:W-:Y:S02]  /*4ae0*/  @P3 FADD.FTZ R248, R215, -R248 ;  /* 0x800000f8d7f83221 */ /* 0x000fe40000010000 */
[C---:B------:R-:W-:Y:S01]  /*4af0*/  @P3 FFMA.FTZ R176, R19.reuse, R178, R176 ;  /* 0x000000b213b03223 */ /* 0x040fe200000100b0 */
[----:B------:R-:W-:-:S03]  /*4b00*/  @P3 FFMA.FTZ R246, R19, R179, R246 ;  /* 0x000000b313f63223 */ /* 0x000fc600000100f6 */
[----:B0-----:R-:W-:Y:S01]  /*4b10*/  @P2 FMUL.FTZ R178, R176, R177 ;  /* 0x000000b1b0b22220 */ /* 0x001fe20000410000 */
[----:B-----5:R-:W-:Y:S01]  /*4b20*/  @P2 PRMT R176, R112, 0x7632, R176 ;  /* 0x0000763270b02816 */ /* 0x020fe200000000b0 */
[----:B------:R-:W0:Y:S03]  /*4b30*/  @P2 LDC R177, c[0x0][0x40c] ;  /* 0x00010300ffb12b82 */ /* 0x000e260000000800 */
[----:B------:R-:W-:-:S05]  /*4b40*/  @P2 SHF.L.U32 R176, R176, 0x10, RZ ;  /* 0x00000010b0b02819 */ /* 0x000fca00000006ff */
[----:B------:R-:W-:Y:S01]  /*4b50*/  @P2 FFMA.FTZ R69, R178, R176, R69 ;  /* 0x000000b0b2452223 */ /* 0x000fe20000010045 */
[----:B------:R-:W-:-:S04]  /*4b60*/  @P3 FFMA.FTZ R176, R239, R211, R244 ;  /* 0x000000d3efb03223 */ /* 0x000fc800000100f4 */
[----:B------:R-:W-:Y:S01]  /*4b70*/  @P3 FADD.FTZ R179, R181, -R176 ;  /* 0x800000b0b5b33221 */ /* 0x000fe20000010000 */
[----:B------:R-:W-:-:S05]  /*4b80*/  SHF.L.U32 R176, R21, 0x10, RZ ;  /* 0x0000001015b07819 */ /* 0x000fca00000006ff */
[----:B------:R-:W-:Y:S01]  /*4b90*/  @P3 FFMA.FTZ R176, R19, R179, R176 ;  /* 0x000000b313b03223 */ /* 0x000fe200000100b0 */
[----:B------:R-:W-:Y:S01]  /*4ba0*/  @P2 SHF.L.U32 R179, R112, 0x10, RZ ;  /* 0x0000001070b32819 */ /* 0x000fe200000006ff */
[----:B0-----:R-:W-:Y:S01]  /*4bb0*/  @P2 FMUL.FTZ R177, R246, R177 ;  /* 0x000000b1f6b12220 */ /* 0x001fe20000410000 */
[----:B------:R-:W-:-:S03]  /*4bc0*/  @P2 SHF.L.U32 R246, R124, 0x10, RZ ;  /* 0x000000107cf62819 */ /* 0x000fc600000006ff */
[-C--:B------:R-:W-:Y:S01]  /*4bd0*/  @P2 FFMA.FTZ R68, R179, R177.reuse, R68 ;  /* 0x000000b1b3442223 */ /* 0x080fe20000010044 */
[----:B------:R-:W-:Y:S01]  /*4be0*/  @P2 SHF.L.U32 R179, R9, 0x10, RZ ;  /* 0x0000001009b32819 */ /* 0x000fe200000006ff */
[----:B------:R-:W-:Y:S01]  /*4bf0*/  @P2 FMUL.FTZ R177, R246, R177 ;  /* 0x000000b1f6b12220 */ /* 0x000fe20000410000 */
[----:B------:R-:W-:-:S03]  /*4c00*/  PRMT R246, R21, 0x7632, R246 ;  /* 0x0000763215f67816 */ /* 0x000fc600000000f6 */
[----:B------:R-:W-:Y:S01]  /*4c10*/  @P2 FMUL.FTZ R178, R179, R178 ;  /* 0x000000b2b3b22220 */ /* 0x000fe20000410000 */
[----:B------:R-:W-:Y:S01]  /*4c20*/  SHF.L.U32 R246, R246, 0x10, RZ ;  /* 0x00000010f6f67819 */ /* 0x000fe200000006ff */
[----:B------:R-:W0:Y:S01]  /*4c30*/  @P2 LDC R179, c[0x0][0x40c] ;  /* 0x00010300ffb32b82 */ /* 0x000e220000000800 */
[----:B------:R-:W-:Y:S02]  /*4c40*/  @P2 F2FP.BF16.F32.PACK_AB R177, RZ, R177 ;  /* 0x000000b1ffb1223e */ /* 0x000fe400000010ff */
[----:B------:R-:W-:Y:S01]  /*4c50*/  @P2 F2FP.BF16.F32.PACK_AB R178, RZ, R178 ;  /* 0x000000b2ffb2223e */ /* 0x000fe200000010ff */
[----:B------:R-:W-:Y:S01]  /*4c60*/  @P3 FFMA.FTZ R246, R19, R248, R246 ;  /* 0x000000f813f63223 */ /* 0x000fe200000100f6 */
[----:B------:R-:W-:Y:S01]  /*4c70*/  @P2 PRMT R104, R177, 0x7610, R104 ;  /* 0x00007610b1682816 */ /* 0x000fe20000000068 */
[----:B------:R-:W-:Y:S01]  /*4c80*/  @P3 FFMA.FTZ R177, R241, R211, R244 ;  /* 0x000000d3f1b13223 */ /* 0x000fe200000100f4 */
[----:B------:R-:W-:Y:S02]  /*4c90*/  @P2 PRMT R248, R113, 0x7632, R248 ;  /* 0x0000763271f82816 */ /* 0x000fe400000000f8 */
[----:B------:R-:W-:Y:S01]  /*4ca0*/  @P2 PRMT R104, R104, 0x5410, R178 ;  /* 0x0000541068682816 */ /* 0x000fe200000000b2 */
[----:B------:R-:W-:Y:S01]  /*4cb0*/  @P3 FADD.FTZ R177, R182, -R177 ;  /* 0x800000b1b6b13221 */ /* 0x000fe20000010000 */
[----:B------:R-:W-:-:S02]  /*4cc0*/  SHF.L.U32 R178, R22, 0x10, RZ ;  /* 0x0000001016b27819 */ /* 0x000fc400000006ff */
[----:B------:R-:W-:-:S03]  /*4cd0*/  @P2 SHF.L.U32 R248, R248, 0x10, RZ ;  /* 0x00000010f8f82819 */ /* 0x000fc600000006ff */
[----:B------:R-:W-:Y:S01]  /*4ce0*/  @P3 FFMA.FTZ R178, R19, R177, R178 ;  /* 0x000000b113b23223 */ /* 0x000fe200000100b2 */
[----:B------:R-:W-:Y:S01]  /*4cf0*/  @P2 SHF.L.U32 R177, R113, 0x10, RZ ;  /* 0x0000001071b12819 */ /* 0x000fe200000006ff */
[----:B0-----:R-:W-:Y:S02]  /*4d00*/  @P2 FMUL.FTZ R246, R246, R179 ;  /* 0x000000b3f6f62220 */ /* 0x001fe40000410000 */
[----:B------:R-:W0:Y:S02]  /*4d10*/  @P2 LDC R179, c[0x0][0x40c] ;  /* 0x00010300ffb32b82 */ /* 0x000e240000000800 */
[----:B------:R-:W-:Y:S01]  /*4d20*/  @P2 FFMA.FTZ R71, R246, R248, R71 ;  /* 0x000000f8f6472223 */ /* 0x000fe20000010047 */
[----:B------:R-:W-:-:S04]  /*4d30*/  @P3 FFMA.FTZ R248, R216, R211, R244 ;  /* 0x000000d3d8f83223 */ /* 0x000fc800000100f4 */
[----:B------:R-:W-:Y:S01]  /*4d40*/  @P3 FADD.FTZ R248, R213, -R248 ;  /* 0x800000f8d5f83221 */ /* 0x000fe20000010000 */
[----:B0-----:R-:W-:Y:S01]  /*4d50*/  @P2 FMUL.FTZ R179, R176, R179 ;  /* 0x000000b3b0b32220 */ /* 0x001fe20000410000 */
[----:B------:R-:W-:-:S03]  /*4d60*/  @P2 SHF.L.U32 R176, R125, 0x10, RZ ;  /* 0x000000107db02819 */ /* 0x000fc600000006ff */
[-C--:B------:R-:W-:Y:S01]  /*4d70*/  @P2 FFMA.FTZ R70, R177, R179.reuse, R70 ;  /* 0x000000b3b1462223 */ /* 0x080fe20000010046 */
[----:B------:R-:W-:Y:S01]  /*4d80*/  @P2 SHF.L.U32 R177, R8, 0x10, RZ ;  /* 0x0000001008b12819 */ /* 0x000fe200000006ff */
[----:B------:R-:W-:Y:S02]  /*4d90*/  @P2 FMUL.FTZ R176, R176, R179 ;  /* 0x000000b3b0b02220 */ /* 0x000fe40000410000 */
[----:B------:R-:W0:Y:S02]  /*4da0*/  @P2 LDC R179, c[0x0][0x40c] ;  /* 0x00010300ffb32b82 */ /* 0x000e240000000800 */
[----:B------:R-:W-:Y:S01]  /*4db0*/  @P2 FMUL.FTZ R177, R177, R246 ;  /* 0x000000f6b1b12220 */ /* 0x000fe20000410000 */
[----:B------:R-:W-:Y:S02]  /*4dc0*/  PRMT R246, R22, 0x7632, R246 ;  /* 0x0000763216f67816 */ /* 0x000fe400000000f6 */
[----:B------:R-:W-:Y:S02]  /*4dd0*/  @P2 F2FP.BF16.F32.PACK_AB R176, RZ, R176 ;  /* 0x000000b0ffb0223e */ /* 0x000fe400000010ff */
[----:B------:R-:W-:-:S02]  /*4de0*/  SHF.L.U32 R246, R246, 0x10, RZ ;  /* 0x00000010f6f67819 */ /* 0x000fc400000006ff */
[----:B------:R-:W-:Y:S02]  /*4df0*/  @P2 F2FP.BF16.F32.PACK_AB R177, RZ, R177 ;  /* 0x000000b1ffb1223e */ /* 0x000fe400000010ff */
[----:B------:R-:W-:Y:S01]  /*4e00*/  @P2 PRMT R105, R176, 0x7610, R105 ;  /* 0x00007610b0692816 */ /* 0x000fe20000000069 */
[----:B------:R-:W-:Y:S02]  /*4e10*/  @P3 FFMA.FTZ R246, R19, R248, R246 ;  /* 0x000000f813f63223 */ /* 0x000fe400000100f6 */
[----:B------:R-:W1:Y:S01]  /*4e20*/  @P2 LDC R248, c[0x0][0x40c] ;  /* 0x00010300fff82b82 */ /* 0x000e620000000800 */
[----:B------:R-:W-:Y:S01]  /*4e30*/  @P2 PRMT R105, R105, 0x5410, R177 ;  /* 0x0000541069692816 */ /* 0x000fe200000000b1 */
[----:B0-----:R-:W-:Y:S01]  /*4e40*/  @P2 FMUL.FTZ R179, R178, R179 ;  /* 0x000000b3b2b32220 */ /* 0x001fe20000410000 */
[----:B------:R-:W-:-:S05]  /*4e50*/  @P2 SHF.L.U32 R178, R114, 0x10, RZ ;  /* 0x0000001072b22819 */ /* 0x000fca00000006ff */
[----:B------:R-:W-:Y:S01]  /*4e60*/  @P2 FFMA.FTZ R72, R178, R179, R72 ;  /* 0x000000b3b2482223 */ /* 0x000fe20000010048 */
[----:B------:R-:W-:-:S05]  /*4e70*/  @P2 SHF.L.U32 R178, R126, 0x10, RZ ;  /* 0x000000107eb22819 */ /* 0x000fca00000006ff */
[----:B------:R-:W-:Y:S01]  /*4e80*/  @P2 FMUL.FTZ R178, R178, R179 ;  /* 0x000000b3b2b22220 */ /* 0x000fe20000410000 */
[----:B-1----:R-:W-:Y:S01]  /*4e90*/  @P2 FMUL.FTZ R246, R246, R248 ;  /* 0x000000f8f6f62220 */ /* 0x002fe20000410000 */
[----:B------:R-:W-:-:S03]  /*4ea0*/  @P2 PRMT R248, R114, 0x7632, R248 ;  /* 0x0000763272f82816 */ /* 0x000fc600000000f8 */
[----:B------:R-:W-:Y:S02]  /*4eb0*/  @P2 F2FP.BF16.F32.PACK_AB R178, RZ, R178 ;  /* 0x000000b2ffb2223e */ /* 0x000fe400000010ff */
[----:B------:R-:W-:Y:S02]  /*4ec0*/  @P2 SHF.L.U32 R248, R248, 0x10, RZ ;  /* 0x00000010f8f82819 */ /* 0x000fe400000006ff */
[----:B------:R-:W-:-:S03]  /*4ed0*/  @P2 PRMT R106, R178, 0x7610, R106 ;  /* 0x00007610b26a2816 */ /* 0x000fc6000000006a */
        /* <DEDUP_REMOVED lines=22> */
[----:B------:R-:W-:Y:S01]  /*5040*/  @P3 FADD.FTZ R178, R207, -R178 ;  /* 0x800000b2cfb23221 */ /* 0x000fe20000010000 */
[----:B------:R-:W-:-:S03]  /*5050*/  PRMT R177, R115, 0x7632, R177 ;  /* 0x0000763273b17816 */ /* 0x000fc600000000b1 */
        /* <DEDUP_REMOVED lines=8> */
.L_x_455:
[----:B------:R-:W-:Y:S05]  /*50e0*/  @!P1 BRA `(.L_x_458) ;  /* 0x0000000400a89947 */ /* 0x000fea0003800000 */
[----:B0-----:R-:W0:Y:S01]  /*50f0*/  @P2 LDC R176, c[0x0][0x40c] ;  /* 0x00010300ffb02b82 */ /* 0x001e220000000800 */
[-CC-:B------:R-:W-:Y:S01]  /*5100*/  FFMA.FTZ R108, R220, R211.reuse, R244.reuse ;  /* 0x000000d3dc6c7223 */ /* 0x180fe200000100f4 */
[----:B------:R-:W-:Y:S01]  /*5110*/  FFMA.FTZ R109, R237, R211, R244 ;  /* 0x000000d3ed6d7223 */ /* 0x000fe200000100f4 */
[----:B------:R-:W-:Y:S02]  /*5120*/  ISETP.GT.AND P3, PT, R208, RZ, PT ;  /* 0x000000ffd000720c */ /* 0x000fe40003f64270 */
[----:B------:R-:W-:Y:S01]  /*5130*/  FADD.FTZ R110, R217, -R108 ;  /* 0x8000006cd96e7221 */ /* 0x000fe20000010000 */
[--C-:B------:R-:W-:Y:S01]  /*5140*/  FADD.FTZ R108, R180, -R109.reuse ;  /* 0x8000006db46c7221 */ /* 0x100fe20000010000 */
[----:B-----5:R-:W-:Y:S01]  /*5150*/  @P2 PRMT R109, R112, 0x7632, R109 ;  /* 0x00007632706d2816 */ /* 0x020fe2000000006d */
[----:B------:R-:W1:Y:S01]  /*5160*/  @P2 LDC R177, c[0x0][0x40c] ;  /* 0x00010300ffb12b82 */ /* 0x000e620000000800 */
[C---:B------:R-:W-:Y:S01]  /*5170*/  FMUL.FTZ R111, R19.reuse, R110 ;  /* 0x0000006e136f7220 */ /* 0x040fe20000410000 */
[----:B------:R-:W-:Y:S01]  /*5180*/  FMUL.FTZ R108, R19, R108 ;  /* 0x0000006c136c7220 */ /* 0x000fe20000410000 */
[----:B------:R-:W-:-:S02]  /*5190*/  @P2 SHF.L.U32 R109, R109, 0x10, RZ ;  /* 0x000000106d6d2819 */ /* 0x000fc400000006ff */
[----:B------:R-:W-:Y:S02]  /*51a0*/  @P2 SHF.L.U32 R179, R9, 0x10, RZ ;  /* 0x0000001009b32819 */ /* 0x000fe400000006ff */
[----:B------:R-:W-:Y:S01]  /*51b0*/  FSEL R111, R111, RZ, P3 ;  /* 0x000000ff6f6f7208 */ /* 0x000fe20001800000 */
[----:B------:R-:W2:Y:S01]  /*51c0*/  @P2 LDC R178, c[0x0][0x40c] ;  /* 0x00010300ffb22b82 */ /* 0x000ea20000000800 */
[----:B------:R-:W-:Y:S02]  /*51d0*/  FSEL R108, R108, RZ, P3 ;  /* 0x000000ff6c6c7208 */ /* 0x000fe40001800000 */
[----:B------:R-:W-:Y:S01]  /*51e0*/  @P2 SHF.L.U32 R110, R124, 0x10, RZ ;  /* 0x000000107c6e2819 */ /* 0x000fe200000006ff */
[----:B0-----:R-:W-:-:S04]  /*51f0*/  @P2 FMUL.FTZ R176, R176, R111 ;  /* 0x0000006fb0b02220 */ /* 0x001fc80000410000 */
[----:B------:R-:W-:Y:S01]  /*5200*/  @P2 FFMA.FTZ R69, R176, R109, R69 ;  /* 0x0000006db0452223 */ /* 0x000fe20000010045 */
[----:B------:R-:W-:Y:S01]  /*5210*/  @P2 FMUL.FTZ R179, R179, R176 ;  /* 0x000000b0b3b32220 */ /* 0x000fe20000410000 */
[-C--:B------:R-:W-:Y:S01]  /*5220*/  FFMA.FTZ R176, R218, R211.reuse, R244 ;  /* 0x000000d3dab07223 */ /* 0x080fe200000100f4 */
[----:B-1----:R-:W-:Y:S01]  /*5230*/  @P2 FMUL.FTZ R109, R177, R108 ;  /* 0x0000006cb16d2220 */ /* 0x002fe20000410000 */
[----:B------:R-:W-:Y:S02]  /*5240*/  @P2 SHF.L.U32 R177, R112, 0x10, RZ ;  /* 0x0000001070b12819 */ /* 0x000fe400000006ff */
[----:B------:R-:W-:Y:S01]  /*5250*/  FADD.FTZ R246, R215, -R176 ;  /* 0x800000b0d7f67221 */ /* 0x000fe20000010000 */
[----:B------:R-:W-:Y:S01]  /*5260*/  FFMA.FTZ R176, R239, R211, R244 ;  /* 0x000000d3efb07223 */ /* 0x000fe200000100f4 */
[----:B------:R-:W-:Y:S01]  /*5270*/  @P2 FMUL.FTZ R110, R110, R109 ;  /* 0x0000006d6e6e2220 */ /* 0x000fe20000410000 */
[----:B------:R-:W-:Y:S01]  /*5280*/  @P2 F2FP.BF16.F32.PACK_AB R179, RZ, R179 ;  /* 0x000000b3ffb3223e */ /* 0x000fe200000010ff */
[----:B------:R-:W-:Y:S01]  /*5290*/  @P2 FFMA.FTZ R68, R177, R109, R68 ;  /* 0x0000006db1442223 */ /* 0x000fe20000010044 */
[----:B------:R-:W-:Y:S01]  /*52a0*/  FADD.FTZ R176, R181, -R176 ;  /* 0x800000b0b5b07221 */ /* 0x000fe20000010000 */
[----:B------:R-:W0:Y:S01]  /*52b0*/  @P2 LDC R177, c[0x0][0x40c] ;  /* 0x00010300ffb12b82 */ /* 0x000e220000000800 */
[----:B------:R-:W-:Y:S01]  /*52c0*/  @P2 F2FP.BF16.F32.PACK_AB R110, RZ, R110 ;  /* 0x0000006eff6e223e */ /* 0x000fe200000010ff */
[C---:B------:R-:W-:Y:S01]  /*52d0*/  FMUL.FTZ R109, R19.reuse, R246 ;  /* 0x000000f6136d7220 */ /* 0x040fe20000410000 */
[----:B------:R-:W-:Y:S01]  /*52e0*/  FMUL.FTZ R176, R19, R176 ;  /* 0x000000b013b07220 */ /* 0x000fe20000410000 */
[----:B------:R-:W-:-:S02]  /*52f0*/  @P2 PRMT R246, R113, 0x7632, R246 ;  /* 0x0000763271f62816 */ /* 0x000fc400000000f6 */
[----:B------:R-:W-:Y:S02]  /*5300*/  @P2 PRMT R104, R110, 0x7610, R104 ;  /* 0x000076106e682816 */ /* 0x000fe40000000068 */
[----:B------:R-:W-:Y:S01]  /*5310*/  FSEL R176, R176, RZ, P3 ;  /* 0x000000ffb0b07208 */ /* 0x000fe20001800000 */
[----:B------:R-:W1:Y:S01]  /*5320*/  @P2 LDC R110, c[0x0][0x40c] ;  /* 0x00010300ff6e2b82 */ /* 0x000e620000000800 */
[----:B------:R-:W-:Y:S02]  /*5330*/  FSEL R109, R109, RZ, P3 ;  /* 0x000000ff6d6d7208 */ /* 0x000fe40001800000 */
[----:B------:R-:W-:Y:S02]  /*5340*/  @P2 PRMT R104, R104, 0x5410, R179 ;  /* 0x0000541068682816 */ /* 0x000fe400000000b3 */
[----:B------:R-:W-:Y:S01]  /*5350*/  @P2 SHF.L.U32 R179, R113, 0x10, RZ ;  /* 0x0000001071b32819 */ /* 0x000fe200000006ff */
[----:B--2---:R-:W-:Y:S01]  /*5360*/  @P2 FMUL.FTZ R178, R178, R109 ;  /* 0x0000006db2b22220 */ /* 0x004fe20000410000 */
[----:B------:R-:W-:-:S02]  /*5370*/  @P2 SHF.L.U32 R246, R246, 0x10, RZ ;  /* 0x00000010f6f62819 */ /* 0x000fc400000006ff */
[----:B------:R-:W-:Y:S02]  /*5380*/  F2FP.BF16.F32.PACK_AB R109, R109, R176 ;  /* 0x000000b06d6d723e */ /* 0x000fe400000010ff */
[----:B------:R-:W-:Y:S01]  /*5390*/  F2FP.BF16.F32.PACK_AB R108, R111, R108 ;  /* 0x0000006c6f6c723e */ /* 0x000fe200000010ff */
[----:B------:R-:W-:Y:S01]  /*53a0*/  @P2 FFMA.FTZ R71, R178, R246, R71 ;  /* 0x000000f6b2472223 */ /* 0x000fe20000010047 */
[----:B------:R-:W-:Y:S01]  /*53b0*/  @P2 SHF.L.U32 R246, R125, 0x10, RZ ;  /* 0x000000107df62819 */ /* 0x000fe200000006ff */
[----:B0-----:R-:W-:-:S04]  /*53c0*/  @P2 FMUL.FTZ R177, R177, R176 ;  /* 0x000000b0b1b12220 */ /* 0x001fc80000410000 */
[-C--:B------:R-:W-:Y:S01]  /*53d0*/  @P2 FFMA.FTZ R70, R179, R177.reuse, R70 ;  /* 0x000000b1b3462223 */ /* 0x080fe20000010046 */
[----:B------:R-:W-:Y:S01]  /*53e0*/  @P2 SHF.L.U32 R179, R8, 0x10, RZ ;  /* 0x0000001008b32819 */ /* 0x000fe200000006ff */
[----:B------:R-:W-:-:S04]  /*53f0*/  @P2 FMUL.FTZ R177, R246, R177 ;  /* 0x000000b1f6b12220 */ /* 0x000fc80000410000 */
[----:B------:R-:W-:Y:S01]  /*5400*/  @P2 FMUL.FTZ R178, R179, R178 ;  /* 0x000000b2b3b22220 */ /* 0x000fe20000410000 */
[----:B------:R-:W-:Y:S01]  /*5410*/  FFMA.FTZ R179, R241, R211, R244 ;  /* 0x000000d3f1b37223 */ /* 0x000fe200000100f4 */
[----:B------:R-:W-:-:S03]  /*5420*/  @P2 F2FP.BF16.F32.PACK_AB R177, RZ, R177 ;  /* 0x000000b1ffb1223e */ /* 0x000fc600000010ff */
[----:B------:R-:W-:Y:S01]  /*5430*/  FADD.FTZ R246, R182, -R179 ;  /* 0x800000b3b6f67221 */ /* 0x000fe20000010000 */
[----:B------:R-:W-:Y:S02]  /*5440*/  @P2 F2FP.BF16.F32.PACK_AB R178, RZ, R178 ;  /* 0x000000b2ffb2223e */ /* 0x000fe400000010ff */
[----:B------:R-:W-:Y:S01]  /*5450*/  @P2 PRMT R105, R177, 0x7610, R105 ;  /* 0x00007610b1692816 */ /* 0x000fe20000000069 */
[----:B------:R-:W-:Y:S01]  /*5460*/  FMUL.FTZ R246, R19, R246 ;  /* 0x000000f613f67220 */ /* 0x000fe20000410000 */
[----:B------:R-:W0:Y:S02]  /*5470*/  @P2 LDC R177, c[0x0][0x40c] ;  /* 0x00010300ffb12b82 */ /* 0x000e240000000800 */
[----:B------:R-:W-:Y:S01]  /*5480*/  @P2 PRMT R105, R105, 0x5410, R178 ;  /* 0x0000541069692816 */ /* 0x000fe200000000b2 */
[----:B------:R-:W-:Y:S01]  /*5490*/  FFMA.FTZ R178, R216, R211, R244 ;  /* 0x000000d3d8b27223 */ /* 0x000fe200000100f4 */
[----:B------:R-:W-:-:S03]  /*54a0*/  FSEL R246, R246, RZ, P3 ;  /* 0x000000fff6f67208 */ /* 0x000fc60001800000 */
[----:B------:R-:W-:Y:S02]  /*54b0*/  FADD.FTZ R178, R213, -R178 ;  /* 0x800000b2d5b27221 */ /* 0x000fe40000010000 */
[----:B-1----:R-:W-:Y:S01]  /*54c0*/  @P2 FMUL.FTZ R179, R110, R246 ;  /* 0x000000f66eb32220 */ /* 0x002fe20000410000 */
[----:B------:R-:W-:-:S05]  /*54d0*/  @P2 SHF.L.U32 R110, R114, 0x10, RZ ;  /* 0x00000010726e2819 */ /* 0x000fca00000006ff */
[----:B------:R-:W-:Y:S01]  /*54e0*/  @P2 FFMA.FTZ R72, R110, R179, R72 ;  /* 0x000000b36e482223 */ /* 0x000fe20000010048 */
[----:B------:R-:W-:Y:S01]  /*54f0*/  FMUL.FTZ R110, R19, R178 ;  /* 0x000000b2136e7220 */ /* 0x000fe20000410000 */
[----:B------:R-:W-:-:S04]  /*5500*/  @P2 SHF.L.U32 R178, R126, 0x10, RZ ;  /* 0x000000107eb22819 */ /* 0x000fc800000006ff */
[----:B------:R-:W-:Y:S01]  /*5510*/  FSEL R110, R110, RZ, P3 ;  /* 0x000000ff6e6e7208 */ /* 0x000fe20001800000 */
[----:B------:R-:W-:Y:S01]  /*5520*/  @P2 FMUL.FTZ R179, R178, R179 ;  /* 0x000000b3b2b32220 */ /* 0x000fe20000410000 */
[----:B------:R-:W-:-:S04]  /*5530*/  @P2 PRMT R178, R114, 0x7632, R178 ;  /* 0x0000763272b22816 */ /* 0x000fc800000000b2 */
[----:B------:R-:W-:Y:S01]  /*5540*/  @P2 SHF.L.U32 R248, R178, 0x10, RZ ;  /* 0x00000010b2f82819 */ /* 0x000fe200000006ff */
[----:B0-----:R-:W-:Y:S01]  /*5550*/  @P2 FMUL.FTZ R178, R177, R110 ;  /* 0x0000006eb1b22220 */ /* 0x001fe20000410000 */
[----:B------:R-:W-:Y:S02]  /*5560*/  @P2 SHF.L.U32 R177, R7, 0x10, RZ ;  /* 0x0000001007b12819 */ /* 0x000fe400000006ff */
[----:B------:R-:W-:Y:S01]  /*5570*/  @P2 F2FP.BF16.F32.PACK_AB R179, RZ, R179 ;  /* 0x000000b3ffb3223e */ /* 0x000fe200000010ff */
[----:B------:R-:W-:Y:S01]  /*5580*/  @P2 FFMA.FTZ R73, R178, R248, R73 ;  /* 0x000000f8b2492223 */ /* 0x000fe20000010049 */
[-C--:B------:R-:W-:Y:S01]  /*5590*/  FFMA.FTZ R248, R243, R211.reuse, R244 ;  /* 0x000000d3f3f87223 */ /* 0x080fe200000100f4 */
[----:B------:R-:W-:Y:S01]  /*55a0*/  @P2 FMUL.FTZ R178, R177, R178 ;  /* 0x000000b2b1b22220 */ /* 0x000fe20000410000 */
[----:B------:R-:W-:Y:S01]  /*55b0*/  @P2 PRMT R106, R179, 0x7610, R106 ;  /* 0x00007610b36a2816 */ /* 0x000fe2000000006a */
[----:B------:R-:W0:Y:S01]  /*55c0*/  @P2 LDC R177, c[0x0][0x40c] ;  /* 0x00010300ffb12b82 */ /* 0x000e220000000800 */
[----:B------:R-:W-:Y:S01]  /*55d0*/  FADD.FTZ R248, R183, -R248 ;  /* 0x800000f8b7f87221 */ /* 0x000fe20000010000 */
[----:B------:R-:W-:Y:S01]  /*55e0*/  F2FP.BF16.F32.PACK_AB R110, R110, R246 ;  /* 0x000000f66e6e723e */ /* 0x000fe200000010ff */
[----:B------:R-:W-:Y:S01]  /*55f0*/  FFMA.FTZ R246, R214, R211, R244 ;  /* 0x000000d3d6f67223 */ /* 0x000fe200000100f4 */
[----:B------:R-:W-:Y:S01]  /*5600*/  @P2 F2FP.BF16.F32.PACK_AB R178, RZ, R178 ;  /* 0x000000b2ffb2223e */ /* 0x000fe200000010ff */
[----:B------:R-:W-:Y:S01]  /*5610*/  FMUL.FTZ R248, R19, R248 ;  /* 0x000000f813f87220 */ /* 0x000fe20000410000 */
[----:B------:R-:W-:Y:S01]  /*5620*/  @P2 SHF.L.U32 R179, R115, 0x10, RZ ;  /* 0x0000001073b32819 */ /* 0x000fe200000006ff */
[----:B------:R-:W-:Y:S01]  /*5630*/  FADD.FTZ R246, R207, -R246 ;  /* 0x800000f6cff67221 */ /* 0x000fe20000010000 */
[----:B------:R-:W-:-:S02]  /*5640*/  @P2 PRMT R106, R106, 0x5410, R178 ;  /* 0x000054106a6a2816 */ /* 0x000fc400000000b2 */
[----:B------:R-:W-:Y:S01]  /*5650*/  FSEL R176, R248, RZ, P3 ;  /* 0x000000fff8b07208 */ /* 0x000fe20001800000 */
[----:B------:R-:W-:Y:S01]  /*5660*/  FMUL.FTZ R111, R19, R246 ;  /* 0x000000f6136f7220 */ /* 0x000fe20000410000 */
[----:B------:R-:W-:-:S03]  /*5670*/  @P2 SHF.L.U32 R178, R127, 0x10, RZ ;  /* 0x000000107fb22819 */ /* 0x000fc600000006ff */
[----:B0-----:R-:W-:-:S04]  /*5680*/  @P2 FMUL.FTZ R177, R177, R176 ;  /* 0x000000b0b1b12220 */ /* 0x001fc80000410000 */
[-C--:B------:R-:W-:Y:S01]  /*5690*/  @P2 FFMA.FTZ R74, R179, R177.reuse, R74 ;  /* 0x000000b1b34a2223 */ /* 0x080fe2000001004a */
[----:B------:R-:W-:Y:S01]  /*56a0*/  @P2 FMUL.FTZ R177, R178, R177 ;  /* 0x000000b1b2b12220 */ /* 0x000fe20000410000 */
[----:B------:R-:W-:-:S04]  /*56b0*/  FSEL R179, R111, RZ, P3 ;  /* 0x000000ff6fb37208 */ /* 0x000fc80001800000 */
[----:B------:R-:W-:Y:S02]  /*56c0*/  @P2 F2FP.BF16.F32.PACK_AB R177, RZ, R177 ;  /* 0x000000b1ffb1223e */ /* 0x000fe400000010ff */
[----:B------:R-:W-:Y:S02]  /*56d0*/  F2FP.BF16.F32.PACK_AB R111, R179, R176 ;  /* 0x000000b0b36f723e */ /* 0x000fe400000010ff */
        /* <DEDUP_REMOVED lines=11> */
.L_x_458:
[----:B------:R-:W-:Y:S04]  /*5790*/  BSSY.RECONVERGENT B2, `(.L_x_459) ;  /* 0x000000e000027945 */ /* 0x000fe80003800200 */
[----:B------:R-:W-:Y:S05]  /*57a0*/  @!P2 BRA `(.L_x_460) ;  /* 0x000000000030a947 */ /* 0x000fea0003800000 */
[----:B0-----:R-:W-:Y:S01]  /*57b0*/  FFMA.FTZ R177, R237, R211, R244 ;  /* 0x000000d3edb17223 */ /* 0x001fe200000100f4 */
[----:B------:R-:W-:Y:S02]  /*57c0*/  ISETP.GT.AND P3, PT, R208, RZ, PT ;  /* 0x000000ffd000720c */ /* 0x000fe40003f64270 */
[----:B-----5:R-:W-:Y:S01]  /*57d0*/  SHF.L.U32 R179, R112, 0x10, RZ ;  /* 0x0000001070b37819 */ /* 0x020fe200000006ff */
[----:B------:R-:W-:-:S04]  /*57e0*/  FADD.FTZ R176, R180, -R177 ;  /* 0x800000b1b4b07221 */ /* 0x000fc80000010000 */
[----:B------:R-:W-:-:S05]  /*57f0*/  FMUL.FTZ R176, R19, R176 ;  /* 0x000000b013b07220 */ /* 0x000fca0000410000 */
[----:B------:R-:W-:-:S05]  /*5800*/  FSEL R176, R176, RZ, P3 ;  /* 0x000000ffb0b07208 */ /* 0x000fca0001800000 */
[----:B------:R-:W-:Y:S01]  /*5810*/  FMUL.FTZ R177, R176, UR13 ;  /* 0x0000000db0b17c20 */ /* 0x000fe20008410000 */
[----:B------:R-:W-:-:S03]  /*5820*/  SHF.L.U32 R176, R124, 0x10, RZ ;  /* 0x000000107cb07819 */ /* 0x000fc600000006ff */
[-C--:B------:R-:W-:Y:S02]  /*5830*/  FFMA.FTZ R68, R179, R177.reuse, R68 ;  /* 0x000000b1b3447223 */ /* 0x080fe40000010044 */
[----:B------:R-:W-:-:S05]  /*5840*/  FMUL.FTZ R176, R176, R177 ;  /* 0x000000b1b0b07220 */ /* 0x000fca0000410000 */
[----:B------:R-:W-:-:S04]  /*5850*/  F2FP.BF16.F32.PACK_AB R176, RZ, R176 ;  /* 0x000000b0ffb0723e */ /* 0x000fc800000010ff */
[----:B------:R-:W-:-:S07]  /*5860*/  PRMT R104, R176, 0x7610, R104 ;  /* 0x00007610b0687816 */ /* 0x000fce0000000068 */
.L_x_460:
[----:B------:R-:W-:Y:S05]  /*5870*/  BSYNC.RECONVERGENT B2 ;  /* 0x0000000000027941 */ /* 0x000fea0003800200 */
.L_x_459:
[----:B------:R-:W-:Y:S04]  /*5880*/  BSSY.RECONVERGENT B2, `(.L_x_461) ;  /* 0x000000f000027945 */ /* 0x000fe80003800200 */
[----:B------:R-:W-:Y:S05]  /*5890*/  @!P2 BRA `(.L_x_462) ;  /* 0x000000000034a947 */ /* 0x000fea0003800000 */
[----:B0-----:R-:W-:Y:S01]  /*58a0*/  FFMA.FTZ R176, R220, R211, R244 ;  /* 0x000000d3dcb07223 */ /* 0x001fe200000100f4 */
        /* <DEDUP_REMOVED lines=8> */
[----:B------:R-:W-:Y:S01]  /*5930*/  FMUL.FTZ R178, R179, R176 ;  /* 0x000000b0b3b27220 */ /* 0x000fe20000410000 */
[----:B------:R-:W-:-:S04]  /*5940*/  FFMA.FTZ R69, R176, R177, R69 ;  /* 0x000000b1b0457223 */ /* 0x000fc80000010045 */
[----:B------:R-:W-:-:S04]  /*5950*/  F2FP.BF16.F32.PACK_AB R178, RZ, R178 ;  /* 0x000000b2ffb2723e */ /* 0x000fc800000010ff */
[----:B------:R-:W-:-:S07]  /*5960*/  PRMT R104, R104, 0x5410, R178 ;  /* 0x0000541068687816 */ /* 0x000fce00000000b2 */
.L_x_462:
[----:B------:R-:W-:Y:S05]  /*5970*/  BSYNC.RECONVERGENT B2 ;  /* 0x0000000000027941 */ /* 0x000fea0003800200 */
.L_x_461:
        /* <DEDUP_REMOVED lines=14> */
.L_x_464:
[----:B------:R-:W-:Y:S05]  /*5a60*/  BSYNC.RECONVERGENT B2 ;  /* 0x0000000000027941 */ /* 0x000fea0003800200 */
.L_x_463:
        /* <DEDUP_REMOVED lines=15> */
.L_x_466:
[----:B------:R-:W-:Y:S05]  /*5b60*/  BSYNC.RECONVERGENT B2 ;  /* 0x0000000000027941 */ /* 0x000fea0003800200 */
.L_x_465:
        /* <DEDUP_REMOVED lines=14> */
.L_x_468:
[----:B------:R-:W-:Y:S05]  /*5c50*/  BSYNC.RECONVERGENT B2 ;  /* 0x0000000000027941 */ /* 0x000fea0003800200 */
.L_x_467:
        /* <DEDUP_REMOVED lines=15> */
.L_x_470:
[----:B------:R-:W-:Y:S05]  /*5d50*/  BSYNC.RECONVERGENT B2 ;  /* 0x0000000000027941 */ /* 0x000fea0003800200 */
.L_x_469:
        /* <DEDUP_REMOVED lines=14> */
.L_x_472:
[----:B------:R-:W-:Y:S05]  /*5e40*/  BSYNC.RECONVERGENT B2 ;  /* 0x0000000000027941 */ /* 0x000fea0003800200 */
.L_x_471:
        /* <DEDUP_REMOVED lines=14> */
.L_x_457:
[----:B------:R-:W-:Y:S05]  /*5f30*/  BSYNC.RECONVERGENT B1 ;  /* 0x0000000000017941 */ /* 0x000fea0003800200 */
.L_x_454:
[----:B0-----:R-:W0:Y:S01]  /*5f40*/  @P1 LDC.64 R178, c[0x0][0x478] ;  /* 0x00011e00ffb21b82 */ /* 0x001e220000000a00 */
[----:B------:R-:W-:Y:S01]  /*5f50*/  @P1 IADD3 R246, PT, PT, R209, 0x20, RZ ;  /* 0x00000020d1f61810 */ /* 0x000fe20007ffe0ff */
[----:B------:R-:W-:Y:S06]  /*5f60*/  BSSY.RECONVERGENT B1, `(.L_x_473) ;  /* 0x000000c000017945 */ /* 0x000fec0003800200 */
[----:B------:R-:W1:Y:S01]  /*5f70*/  @P2 LDC.64 R176, c[0x0][0x468] ;  /* 0x00011a00ffb02b82 */ /* 0x000e620000000a00 */
[----:B0-----:R-:W-:Y:S01]  /*5f80*/  @P1 IMAD.WIDE.U32 R178, R246, 0x10, R178 ;  /* 0x00000010f6b21825 */ /* 0x001fe200078e00b2 */
[----:B------:R-:W-:-:S04]  /*5f90*/  @P2 IADD3 R246, PT, PT, R210, 0x20, RZ ;  /* 0x00000020d2f62810 */ /* 0x000fc80007ffe0ff */
[----:B------:R0:W-:Y:S01]  /*5fa0*/  @P1 STG.E.128 desc[UR6][R178.64], R108 ;  /* 0x0000006cb2001986 */ /* 0x0001e2000c101d06 */
[----:B-1----:R-:W-:-:S05]  /*5fb0*/  @P2 IMAD.WIDE.U32 R176, R246, 0x10, R176 ;  /* 0x00000010f6b02825 */ /* 0x002fca00078e00b0 */
[----:B------:R0:W-:Y:S01]  /*5fc0*/  @P2 STG.E.128 desc[UR6][R176.64], R104 ;  /* 0x00000068b0002986 */ /* 0x0001e2000c101d06 */
[----:B------:R-:W-:Y:S05]  /*5fd0*/  @!P2 BRA `(.L_x_474) ;  /* 0x000000000010a947 */ /* 0x000fea0003800000 */
[----:B-----5:R-:W1:Y:S01]  /*5fe0*/  LDC.64 R112, c[0x0][0x390] ;  /* 0x0000e400ff707b82 */ /* 0x020e620000000a00 */
[----:B------:R-:W-:-:S05]  /*5ff0*/  IADD3 R115, PT, PT, R210, 0x40, RZ ;  /* 0x00000040d2737810 */ /* 0x000fca0007ffe0ff */
[----:B-1----:R-:W-:-:S06]  /*6000*/  IMAD.WIDE.U32 R112, R115, 0x10, R112 ;  /* 0x0000001073707825 */ /* 0x002fcc00078e0070 */
[----:B------:R-:W5:Y:S02]  /*6010*/  LDG.E.128 R112, desc[UR6][R112.64] ;  /* 0x0000000670707981 */ /* 0x000f64000c1e1d00 */
.L_x_474:
[----:B------:R-:W-:Y:S05]  /*6020*/  BSYNC.RECONVERGENT B1 ;  /* 0x0000000000017941 */ /* 0x000fea0003800200 */
.L_x_473:
        /* <DEDUP_REMOVED lines=113> */
.L_x_477:
        /* <DEDUP_REMOVED lines=106> */
.L_x_476:
        /* <DEDUP_REMOVED lines=107> */
.L_x_479:
        /* <DEDUP_REMOVED lines=14> */
.L_x_481:
[----:B------:R-:W-:Y:S05]  /*7570*/  BSYNC.RECONVERGENT B2 ;  /* 0x0000000000027941 */ /* 0x000fea0003800200 */
.L_x_480:
        /* <DEDUP_REMOVED lines=15> */
.L_x_483:
[----:B------:R-:W-:Y:S05]  /*7670*/  BSYNC.RECONVERGENT B2 ;  /* 0x0000000000027941 */ /* 0x000fea0003800200 */
.L_x_482:
        /* <DEDUP_REMOVED lines=14> */
.L_x_485:
[----:B------:R-:W-:Y:S05]  /*7760*/  BSYNC.RECONVERGENT B2 ;  /* 0x0000000000027941 */ /* 0x000fea0003800200 */
.L_x_484:
        /* <DEDUP_REMOVED lines=15> */
.L_x_487:
[----:B------:R-:W-:Y:S05]  /*7860*/  BSYNC.RECONVERGENT B2 ;  /* 0x0000000000027941 */ /* 0x000fea0003800200 */
.L_x_486:
        /* <DEDUP_REMOVED lines=14> */
.L_x_489:
[----:B------:R-:W-:Y:S05]  /*7950*/  BSYNC.RECONVERGENT B2 ;  /* 0x0000000000027941 */ /* 0x000fea0003800200 */
.L_x_488:
        /* <DEDUP_REMOVED lines=15> */
.L_x_491:
[----:B------:R-:W-:Y:S05]  /*7a50*/  BSYNC.RECONVERGENT B2 ;  /* 0x0000000000027941 */ /* 0x000fea0003800200 */
.L_x_490:
        /* <DEDUP_REMOVED lines=14> */
.L_x_493:
[----:B------:R-:W-:Y:S05]  /*7b40*/  BSYNC.RECONVERGENT B2 ;  /* 0x0000000000027941 */ /* 0x000fea0003800200 */
.L_x_492:
        /* <DEDUP_REMOVED lines=14> */
.L_x_478:
[----:B------:R-:W-:Y:S05]  /*7c30*/  BSYNC.RECONVERGENT B1 ;  /* 0x0000000000017941 */ /* 0x000fea0003800200 */
.L_x_475:
[----:B0-----:R-:W0:Y:S01]  /*7c40*/  @P1 LDC.64 R176, c[0x0][0x478] ;  /* 0x00011e00ffb01b82 */ /* 0x001e220000000a00 */
[----:B------:R-:W-:Y:S01]  /*7c50*/  @P1 IADD3 R246, PT, PT, R209, 0x40, RZ ;  /* 0x00000040d1f61810 */ /* 0x000fe20007ffe0ff */
[----:B------:R-:W-:Y:S06]  /*7c60*/  BSSY.RECONVERGENT B1, `(.L_x_494) ;  /* 0x000000c000017945 */ /* 0x000fec0003800200 */
[----:B------:R-:W1:Y:S01]  /*7c70*/  @P2 LDC.64 R178, c[0x0][0x468] ;  /* 0x00011a00ffb22b82 */ /* 0x000e620000000a00 */
[----:B0-----:R-:W-:Y:S01]  /*7c80*/  @P1 IMAD.WIDE.U32 R176, R246, 0x10, R176 ;  /* 0x00000010f6b01825 */ /* 0x001fe200078e00b0 */
[----:B------:R-:W-:-:S04]  /*7c90*/  @P2 IADD3 R246, PT, PT, R210, 0x40, RZ ;  /* 0x00000040d2f62810 */ /* 0x000fc80007ffe0ff */
[----:B------:R0:W-:Y:S01]  /*7ca0*/  @P1 STG.E.128 desc[UR6][R176.64], R108 ;  /* 0x0000006cb0001986 */ /* 0x0001e2000c101d06 */
[----:B-1----:R-:W-:Y:S01]  /*7cb0*/  @P2 IMAD.WIDE.U32 R178, R246, 0x10, R178 ;  /* 0x00000010f6b22825 */ /* 0x002fe200078e00b2 */
[----:B------:R-:W-:-:S04]  /*7cc0*/  IADD3 R246, PT, PT, R210, 0x60, RZ ;  /* 0x00000060d2f67810 */ /* 0x000fc80007ffe0ff */
[----:B------:R0:W-:Y:S01]  /*7cd0*/  @P2 STG.E.128 desc[UR6][R178.64], R104 ;  /* 0x00000068b2002986 */ /* 0x0001e2000c101d06 */
[----:B------:R-:W-:Y:S05]  /*7ce0*/  @!P2 BRA `(.L_x_495) ;  /* 0x00000000000ca947 */ /* 0x000fea0003800000 */
[----:B-----5:R-:W1:Y:S02]  /*7cf0*/  LDC.64 R112, c[0x0][0x390] ;  /* 0x0000e400ff707b82 */ /* 0x020e640000000a00 */
[----:B-1----:R-:W-:-:S06]  /*7d00*/  IMAD.WIDE.U32 R112, R246, 0x10, R112 ;  /* 0x00000010f6707825 */ /* 0x002fcc00078e0070 */
[----:B------:R-:W5:Y:S02]  /*7d10*/  LDG.E.128 R112, desc[UR6][R112.64] ;  /* 0x0000000670707981 */ /* 0x000f64000c1e1d00 */
.L_x_495:
[----:B------:R-:W-:Y:S05]  /*7d20*/  BSYNC.RECONVERGENT B1 ;  /* 0x0000000000017941 */ /* 0x000fea0003800200 */
.L_x_494:
[----:B------:R-:W-:Y:S04]  /*7d30*/  BSSY.RECONVERGENT B1, `(.L_x_496) ;  /* 0x00001c0000017945 */ /* 0x000fe80003800200 */
[----:B------:R-:W-:Y:S05]  /*7d40*/  @!P0 BRA `(.L_x_497) ;  /* 0x0000000c00648947 */ /* 0x000fea0003800000 */
[----:B------:R-:W-:Y:S05]  /*7d50*/  @!P1 BRA `(.L_x_498) ;  /* 0x0000000400b89947 */ /* 0x000fea0003800000 */
[----:B------:R-:W-:Y:S01]  /*7d60*/  ISETP.GT.AND P0, PT, R208, RZ, PT ;  /* 0x000000ffd000720c */ /* 0x000fe20003f04270 */
[----:B0-----:R-:W0:Y:S01]  /*7d70*/  @P2 LDC R179, c[0x0][0x40c] ;  /* 0x00010300ffb32b82 */ /* 0x001e220000000800 */
[C---:B------:R-:W-:Y:S02]  /*7d80*/  PRMT R108, R156.reuse, 0x7632, R108 ;  /* 0x000076329c6c7816 */ /* 0x040fe4000000006c */
[----:B------:R-:W-:Y:S02]  /*7d90*/  SHF.L.U32 R176, R156, 0x10, RZ ;  /* 0x000000109cb07819 */ /* 0x000fe400000006ff */
[----:B------:R-:W-:Y:S02]  /*7da0*/  SHF.L.U32 R108, R108, 0x10, RZ ;  /* 0x000000106c6c7819 */ /* 0x000fe400000006ff */
[----:B------:R-:W-:Y:S01]  /*7db0*/  SHF.L.U32 R208, R157, 0x10, RZ ;  /* 0x000000109dd07819 */ /* 0x000fe200000006ff */
[----:B------:R-:W1:Y:S01]  /*7dc0*/  @P2 LDC R177, c[0x0][0x40c] ;  /* 0x00010300ffb12b82 */ /* 0x000e620000000800 */
[----:B------:R-:W-:-:S03]  /*7dd0*/  @P2 SHF.L.U32 R250, R117, 0x10, RZ ;  /* 0x0000001075fa2819 */ /* 0x000fc600000006ff */
[-CC-:B------:R-:W-:Y:S01]  /*7de0*/  @P0 FFMA.FTZ R109, R236, R211.reuse, R244.reuse ;  /* 0x000000d3ec6d0223 */ /* 0x180fe200000100f4 */
[-CC-:B------:R-:W-:Y:S01]  /*7df0*/  @P0 FFMA.FTZ R110, R200, R211.reuse, R244.reuse ;  /* 0x000000d3c86e0223 */ /* 0x180fe200000100f4 */
[-CC-:B------:R-:W-:Y:S01]  /*7e00*/  @P0 FFMA.FTZ R210, R198, R211.reuse, R244.reuse ;  /* 0x000000d3c6d20223 */ /* 0x180fe200000100f4 */
[----:B------:R-:W-:Y:S01]  /*7e10*/  @P0 FFMA.FTZ R248, R196, R211, R244 ;  /* 0x000000d3c4f80223 */ /* 0x000fe200000100f4 */
[----:B------:R-:W-:Y:S01]  /*7e20*/  @P0 FADD.FTZ R109, R188, -R109 ;  /* 0x8000006dbc6d0221 */ /* 0x000fe20000010000 */
[----:B------:R-:W-:Y:S01]  /*7e30*/  @P0 FADD.FTZ R111, R197, -R110 ;  /* 0x8000006ec56f0221 */ /* 0x000fe20000010000 */
[----:B------:R-:W-:Y:S02]  /*7e40*/  @P2 SHF.L.U32 R110, R116, 0x10, RZ ;  /* 0x00000010746e2819 */ /* 0x000fe400000006ff */
[C---:B------:R-:W-:Y:S01]  /*7e50*/  @P0 FFMA.FTZ R176, R19.reuse, R109, R176 ;  /* 0x0000006d13b00223 */ /* 0x040fe200000100b0 */
[C---:B-----5:R-:W-:Y:S01]  /*7e60*/  @P2 PRMT R109, R112.reuse, 0x7632, R109 ;  /* 0x00007632706d2816 */ /* 0x060fe2000000006d */
[----:B------:R-:W-:Y:S01]  /*7e70*/  @P0 FFMA.FTZ R108, R19, R111, R108 ;  /* 0x0000006f136c0223 */ /* 0x000fe2000001006c */
[----:B------:R-:W-:-:S02]  /*7e80*/  @P2 SHF.L.U32 R111, R112, 0x10, RZ ;  /* 0x00000010706f2819 */ /* 0x000fc400000006ff */
[----:B------:R-:W-:Y:S01]  /*7e90*/  @P2 SHF.L.U32 R109, R109, 0x10, RZ ;  /* 0x000000106d6d2819 */ /* 0x000fe200000006ff */
[----:B0-----:R-:W-:Y:S01]  /*7ea0*/  @P2 FMUL.FTZ R178, R108, R179 ;  /* 0x000000b36cb22220 */ /* 0x001fe20000410000 */
[----:B------:R-:W-:Y:S01]  /*7eb0*/  @P0 FFMA.FTZ R179, R240, R211, R244 ;  /* 0x000000d3f0b30223 */ /* 0x000fe200000100f4 */
[----:B------:R-:W-:Y:S02]  /*7ec0*/  F2FP.BF16.F32.PACK_AB R108, R108, R176 ;  /* 0x000000b06c6c723e */ /* 0x000fe400000010ff */
[----:B------:R-:W-:Y:S01]  /*7ed0*/  @P2 FFMA.FTZ R85, R178, R109, R85 ;  /* 0x0000006db2552223 */ /* 0x000fe20000010055 */
[----:B------:R-:W-:Y:S01]  /*7ee0*/  @P0 FADD.FTZ R179, R190, -R179 ;  /* 0x800000b3beb30221 */ /* 0x000fe20000010000 */
[----:B-1----:R-:W-:Y:S01]  /*7ef0*/  @P2 FMUL.FTZ R109, R176, R177 ;  /* 0x000000b1b06d2220 */ /* 0x002fe20000410000 */
[----:B------:R-:W-:Y:S01]  /*7f00*/  @P0 FADD.FTZ R177, R195, -R210 ;  /* 0x800000d2c3b10221 */ /* 0x000fe20000010000 */
[C---:B------:R-:W-:Y:S02]  /*7f10*/  SHF.L.U32 R210, R158.reuse, 0x10, RZ ;  /* 0x000000109ed27819 */ /* 0x040fe400000006ff */
[----:B------:R-:W-:Y:S01]  /*7f20*/  @P2 FFMA.FTZ R84, R111, R109, R84 ;  /* 0x0000006d6f542223 */ /* 0x000fe20000010054 */
[----:B------:R-:W-:Y:S01]  /*7f30*/  @P2 SHF.L.U32 R111, R17, 0x10, RZ ;  /* 0x00000010116f2819 */ /* 0x000fe200000006ff */
[----:B------:R-:W-:Y:S01]  /*7f40*/  @P2 FMUL.FTZ R110, R109, R110 ;  /* 0x0000006e6d6e2220 */ /* 0x000fe20000410000 */
[----:B------:R-:W-:Y:S01]  /*7f50*/  @P0 FFMA.FTZ R109, R189, R211, R244 ;  /* 0x000000d3bd6d0223 */ /* 0x000fe200000100f4 */
[----:B------:R-:W-:Y:S01]  /*7f60*/  @P0 FFMA.FTZ R210, R19, R179, R210 ;  /* 0x000000b313d20223 */ /* 0x000fe200000100d2 */
[----:B------:R-:W-:Y:S01]  /*7f70*/  PRMT R179, R158, 0x7632, R179 ;  /* 0x000076329eb37816 */ /* 0x000fe200000000b3 */
[----:B------:R-:W-:Y:S01]  /*7f80*/  @P2 FMUL.FTZ R111, R178, R111 ;  /* 0x0000006fb26f2220 */ /* 0x000fe20000410000 */
[----:B------:R-:W-:Y:S01]  /*7f90*/  PRMT R178, R157, 0x7632, R178 ;  /* 0x000076329db27816 */ /* 0x000fe200000000b2 */
[----:B------:R-:W-:Y:S01]  /*7fa0*/  @P0 FADD.FTZ R109, R234, -R109 ;  /* 0x8000006dea6d0221 */ /* 0x000fe20000010000 */
[----:B------:R-:W-:-:S02]  /*7fb0*/  @P2 F2FP.BF16.F32.PACK_AB R110, RZ, R110 ;  /* 0x0000006eff6e223e */ /* 0x000fc400000010ff */
[----:B------:R-:W-:Y:S01]  /*7fc0*/  SHF.L.U32 R178, R178, 0x10, RZ ;  /* 0x00000010b2b27819 */ /* 0x000fe200000006ff */
[----:B------:R-:W-:Y:S01]  /*7fd0*/  @P0 FFMA.FTZ R208, R19, R109, R208 ;  /* 0x0000006d13d00223 */ /* 0x000fe200000100d0 */
[----:B------:R-:W-:Y:S01]  /*7fe0*/  @P2 PRMT R104, R110, 0x7610, R104 ;  /* 0x000076106e682816 */ /* 0x000fe20000000068 */
[----:B------:R-:W0:Y:S01]  /*7ff0*/  @P2 LDC R109, c[0x0][0x40c] ;  /* 0x00010300ff6d2b82 */ /* 0x000e220000000800 */
[----:B------:R-:W-:Y:S01]  /*8000*/  @P2 PRMT R110, R113, 0x7632, R110 ;  /* 0x00007632716e2816 */ /* 0x000fe2000000006e */
[----:B------:R-:W-:Y:S01]  /*8010*/  @P0 FFMA.FTZ R178, R19, R177, R178 ;  /* 0x000000b113b20223 */ /* 0x000fe200000100b2 */
[----:B------:R-:W-:-:S04]  /*8020*/  @P2 F2FP.BF16.F32.PACK_AB R177, RZ, R111 ;  /* 0x0000006fffb1223e */ /* 0x000fc800000010ff */
[----:B------:R-:W-:Y:S01]  /*8030*/  @P2 PRMT R104, R104, 0x5410, R177 ;  /* 0x0000541068682816 */ /* 0x000fe200000000b1 */
[----:B------:R-:W1:Y:S01]  /*8040*/  @P2 LDC R111, c[0x0][0x40c] ;  /* 0x00010300ff6f2b82 */ /* 0x000e620000000800 */
[----:B------:R-:W-:Y:S02]  /*8050*/  @P2 SHF.L.U32 R177, R110, 0x10, RZ ;  /* 0x000000106eb12819 */ /* 0x000fe400000006ff */
[----:B------:R-:W-:Y:S01]  /*8060*/  SHF.L.U32 R110, R179, 0x10, RZ ;  /* 0x00000010b36e7819 */ /* 0x000fe200000006ff */
[----:B------:R-:W-:-:S04]  /*8070*/  @P0 FADD.FTZ R179, R193, -R248 ;  /* 0x800000f8c1b30221 */ /* 0x000fc80000010000 */
[----:B------:R-:W-:Y:S01]  /*8080*/  @P0 FFMA.FTZ R110, R19, R179, R110 ;  /* 0x000000b3136e0223 */ /* 0x000fe2000001006e */
[----:B0-----:R-:W-:Y:S01]  /*8090*/  @P2 FMUL.FTZ R109, R208, R109 ;  /* 0x0000006dd06d2220 */ /* 0x001fe20000410000 */
[----:B-1----:R-:W-:Y:S01]  /*80a0*/  @P2 FMUL.FTZ R248, R178, R111 ;  /* 0x0000006fb2f82220 */ /* 0x002fe20000410000 */
[----:B------:R-:W-:-:S03]  /*80b0*/  @P2 SHF.L.U32 R111, R113, 0x10, RZ ;  /* 0x00000010716f2819 */ /* 0x000fc600000006ff */
[----:B------:R-:W-:Y:S01]  /*80c0*/  @P2 FFMA.FTZ R87, R248, R177, R87 ;  /* 0x000000b1f8572223 */ /* 0x000fe20000010057 */
[----:B------:R-:W-:Y:S01]  /*80d0*/  @P2 SHF.L.U32 R177, R16, 0x10, RZ ;  /* 0x0000001010b12819 */ /* 0x000fe200000006ff */
[----:B------:R-:W-:Y:S01]  /*80e0*/  @P2 FFMA.FTZ R86, R111, R109, R86 ;  /* 0x0000006d6f562223 */ /* 0x000fe20000010056 */
[----:B------:R-:W-:Y:S02]  /*80f0*/  @P2 FMUL.FTZ R111, R109, R250 ;  /* 0x000000fa6d6f2220 */ /* 0x000fe40000410000 */
[----:B------:R-:W0:Y:S01]  /*8100*/  @P2 LDC R109, c[0x0][0x40c] ;  /* 0x00010300ff6d2b82 */ /* 0x000e220000000800 */
[----:B------:R-:W-:Y:S01]  /*8110*/  @P2 FMUL.FTZ R179, R248, R177 ;  /* 0x000000b1f8b32220 */ /* 0x000fe20000410000 */
[----:B------:R-:W-:Y:S02]  /*8120*/  @P2 PRMT R248, R114, 0x7632, R248 ;  /* 0x0000763272f82816 */ /* 0x000fe400000000f8 */
[----:B------:R-:W-:Y:S02]  /*8130*/  @P2 F2FP.BF16.F32.PACK_AB R111, RZ, R111 ;  /* 0x0000006fff6f223e */ /* 0x000fe400000010ff */
[----:B------:R-:W-:-:S02]  /*8140*/  @P2 SHF.L.U32 R250, R248, 0x10, RZ ;  /* 0x00000010f8fa2819 */ /* 0x000fc400000006ff */
[----:B------:R-:W1:Y:S01]  /*8150*/  @P2 LDC R177, c[0x0][0x40c] ;  /* 0x00010300ffb12b82 */ /* 0x000e620000000800 */
[----:B------:R-:W-:Y:S02]  /*8160*/  @P2 PRMT R105, R111, 0x7610, R105 ;  /* 0x000076106f692816 */ /* 0x000fe40000000069 */
[----:B------:R-:W-:Y:S02]  /*8170*/  @P2 SHF.L.U32 R111, R15, 0x10, RZ ;  /* 0x000000100f6f2819 */ /* 0x000fe400000006ff */
[----:B------:R-:W-:-:S04]  /*8180*/  @P2 F2FP.BF16.F32.PACK_AB R179, RZ, R179 ;  /* 0x000000b3ffb3223e */ /* 0x000fc800000010ff */
[----:B------:R-:W-:Y:S01]  /*8190*/  @P2 PRMT R105, R105, 0x5410, R179 ;  /* 0x0000541069692816 */ /* 0x000fe200000000b3 */
[----:B0-----:R-:W-:Y:S01]  /*81a0*/  @P2 FMUL.FTZ R248, R110, R109 ;  /* 0x0000006d6ef82220 */ /* 0x001fe20000410000 */
[----:B------:R-:W-:Y:S02]  /*81b0*/  @P2 SHF.L.U32 R109, R114, 0x10, RZ ;  /* 0x00000010726d2819 */ /* 0x000fe400000006ff */
[----:B------:R-:W-:Y:S01]  /*81c0*/  F2FP.BF16.F32.PACK_AB R110, R110, R210 ;  /* 0x000000d26e6e723e */ /* 0x000fe200000010ff */
[----:B------:R-:W-:Y:S01]  /*81d0*/  @P2 FFMA.FTZ R89, R248, R250, R89 ;  /* 0x000000faf8592223 */ /* 0x000fe20000010059 */
[----:B------:R-:W-:Y:S01]  /*81e0*/  @P2 SHF.L.U32 R250, R118, 0x10, RZ ;  /* 0x0000001076fa2819 */ /* 0x000fe200000006ff */
[----:B------:R-:W-:Y:S01]  /*81f0*/  @P2 FMUL.FTZ R111, R248, R111 ;  /* 0x0000006ff86f2220 */ /* 0x000fe20000410000 */
[----:B------:R-:W-:Y:S01]  /*8200*/  SHF.L.U32 R248, R159, 0x10, RZ ;  /* 0x000000109ff87819 */ /* 0x000fe200000006ff */
[----:B-1----:R-:W-:-:S03]  /*8210*/  @P2 FMUL.FTZ R177, R210, R177 ;  /* 0x000000b1d2b12220 */ /* 0x002fc60000410000 */
[----:B------:R-:W-:Y:S01]  /*8220*/  @P2 F2FP.BF16.F32.PACK_AB R111, RZ, R111 ;  /* 0x0000006fff6f223e */ /* 0x000fe200000010ff */
[----:B------:R-:W-:Y:S01]  /*8230*/  @P2 FFMA.FTZ R88, R109, R177, R88 ;  /* 0x000000b16d582223 */ /* 0x000fe20000010058 */
[----:B------:R-:W-:Y:S01]  /*8240*/  @P2 FMUL.FTZ R109, R177, R250 ;  /* 0x000000fab16d2220 */ /* 0x000fe20000410000 */
[-CC-:B------:R-:W-:Y:S01]  /*8250*/  @P0 FFMA.FTZ R177, R242, R211.reuse, R244.reuse ;  /* 0x000000d3f2b10223 */ /* 0x180fe200000100f4 */
[--C-:B------:R-:W-:Y:S01]  /*8260*/  @P0 FFMA.FTZ R211, R194, R211, R244.reuse ;  /* 0x000000d3c2d30223 */ /* 0x100fe200000100f4 */
[----:B------:R-:W-:Y:S02]  /*8270*/  PRMT R244, R159, 0x7632, R244 ;  /* 0x000076329ff47816 */ /* 0x000fe400000000f4 */
[----:B------:R-:W-:Y:S01]  /*8280*/  @P0 FADD.FTZ R177, R238, -R177 ;  /* 0x800000b1eeb10221 */ /* 0x000fe20000010000 */
[----:B------:R-:W-:Y:S01]  /*8290*/  @P0 FADD.FTZ R211, R192, -R211 ;  /* 0x800000d3c0d30221 */ /* 0x000fe20000010000 */
[----:B------:R-:W-:Y:S02]  /*82a0*/  SHF.L.U32 R244, R244, 0x10, RZ ;  /* 0x00000010f4f47819 */ /* 0x000fe400000006ff */
[----:B------:R-:W-:Y:S01]  /*82b0*/  @P0 FFMA.FTZ R248, R19, R177, R248 ;  /* 0x000000b113f80223 */ /* 0x000fe200000100f8 */
[----:B------:R-:W-:Y:S01]  /*82c0*/  @P2 SHF.L.U32 R250, R119, 0x10, RZ ;  /* 0x0000001077fa2819 */ /* 0x000fe200000006ff */
[----:B------:R-:W0:Y:S01]  /*82d0*/  @P2 LDC R177, c[0x0][0x40c] ;  /* 0x00010300ffb12b82 */ /* 0x000e220000000800 */
[----:B------:R-:W-:Y:S01]  /*82e0*/  @P0 FFMA.FTZ R244, R19, R211, R244 ;  /* 0x000000d313f40223 */ /* 0x000fe200000100f4 */
[----:B------:R-:W-:-:S02]  /*82f0*/  @P2 F2FP.BF16.F32.PACK_AB R19, RZ, R109 ;  /* 0x0000006dff13223e */ /* 0x000fc400000010ff */
[----:B------:R-:W-:Y:S02]  /*8300*/  @P2 SHF.L.U32 R109, R115, 0x10, RZ ;  /* 0x00000010736d2819 */ /* 0x000fe400000006ff */
[----:B------:R-:W-:-:S04]  /*8310*/  @P2 PRMT R106, R19, 0x7610, R106 ;  /* 0x00007610136a2816 */ /* 0x000fc8000000006a */
[----:B------:R-:W-:Y:S02]  /*8320*/  @P2 PRMT R106, R106, 0x5410, R111 ;  /* 0x000054106a6a2816 */ /* 0x000fe4000000006f */
[----:B------:R-:W-:Y:S01]  /*8330*/  F2FP.BF16.F32.PACK_AB R111, R244, R248 ;  /* 0x000000f8f46f723e */ /* 0x000fe200000010ff */
[----:B0-----:R-:W-:-:S04]  /*8340*/  @P2 FMUL.FTZ R177, R248, R177 ;  /* 0x000000b1f8b12220 */ /* 0x001fc80000410000 */
[----:B------:R-:W-:Y:S01]  /*8350*/  @P2 FMUL.FTZ R250, R177, R250 ;  /* 0x000000fab1fa2220 */ /* 0x000fe20000410000 */
[----:B------:R-:W-:Y:S01]  /*8360*/  @P2 FFMA.FTZ R90, R109, R177, R90 ;  /* 0x000000b16d5a2223 */ /* 0x000fe2000001005a */
[----:B------:R-:W-:-:S03]  /*8370*/  F2FP.BF16.F32.PACK_AB R109, R178, R208 ;  /* 0x000000d0b26d723e */ /* 0x000fc600000010ff */
        /* <DEDUP_REMOVED lines=12> */
.L_x_498:
[----:B------:R-:W-:Y:S01]  /*8440*/  ISETP.GT.AND P0, PT, R208, RZ, PT ;  /* 0x000000ffd000720c */ /* 0x000fe20003f04270 */
[----:B0-----:R-:W0:Y:S01]  /*8450*/  @P2 LDC R179, c[0x0][0x40c] ;  /* 0x00010300ffb32b82 */ /* 0x001e220000000800 */
[----:B------:R-:W-:-:S04]  /*8460*/  PRMT R176, R156, 0x7632, R176 ;  /* 0x000076329cb07816 */ /* 0x000fc800000000b0 */
[----:B------:R-:W-:-:S03]  /*8470*/  SHF.L.U32 R176, R176, 0x10, RZ ;  /* 0x00000010b0b07819 */ /* 0x000fc600000006ff */
[----:B------:R-:W1:Y:S04]  /*8480*/  @P2 LDC R208, c[0x0][0x40c] ;  /* 0x00010300ffd02b82 */ /* 0x000e680000000800 */
[-CC-:B------:R-:W-:Y:S01]  /*8490*/  @P0 FFMA.FTZ R178, R200, R211.reuse, R244.reuse ;  /* 0x000000d3c8b20223 */ /* 0x180fe200000100f4 */
[-CC-:B------:R-:W-:Y:S01]  /*84a0*/  @P0 FFMA.FTZ R177, R236, R211.reuse, R244.reuse ;  /* 0x000000d3ecb10223 */ /* 0x180fe200000100f4 */
[-CC-:B------:R-:W-:Y:S01]  /*84b0*/  @P0 FFMA.FTZ R210, R198, R211.reuse, R244.reuse ;  /* 0x000000d3c6d20223 */ /* 0x180fe200000100f4 */
[----:B------:R-:W-:Y:S01]  /*84c0*/  @P0 FFMA.FTZ R248, R196, R211, R244 ;  /* 0x000000d3c4f80223 */ /* 0x000fe200000100f4 */
[----:B------:R-:W-:Y:S01]  /*84d0*/  @P0 FADD.FTZ R178, R197, -R178 ;  /* 0x800000b2c5b20221 */ /* 0x000fe20000010000 */
[----:B------:R-:W-:Y:S01]  /*84e0*/  @P0 FADD.FTZ R177, R188, -R177 ;  /* 0x800000b1bcb10221 */ /* 0x000fe20000010000 */
[----:B------:R-:W-:Y:S01]  /*84f0*/  @P0 FADD.FTZ R210, R195, -R210 ;  /* 0x800000d2c3d20221 */ /* 0x000fe20000010000 */
[----:B------:R-:W-:Y:S01]  /*8500*/  @P0 FADD.FTZ R248, R193, -R248 ;  /* 0x800000f8c1f80221 */ /* 0x000fe20000010000 */
[----:B------:R-:W-:Y:S01]  /*8510*/  @P0 FFMA.FTZ R176, R19, R178, R176 ;  /* 0x000000b213b00223 */ /* 0x000fe200000100b0 */
[----:B------:R-:W-:-:S05]  /*8520*/  SHF.L.U32 R178, R156, 0x10, RZ ;  /* 0x000000109cb27819 */ /* 0x000fca00000006ff */
[----:B------:R-:W-:Y:S01]  /*8530*/  @P0 FFMA.FTZ R178, R19, R177, R178 ;  /* 0x000000b113b20223 */ /* 0x000fe200000100b2 */
[----:B-----5:R-:W-:-:S04]  /*8540*/  @P2 PRMT R177, R112, 0x7632, R177 ;  /* 0x0000763270b12816 */ /* 0x020fc800000000b1 */
[----:B------:R-:W-:Y:S01]  /*8550*/  @P2 SHF.L.U32 R177, R177, 0x10, RZ ;  /* 0x00000010b1b12819 */ /* 0x000fe200000006ff */
[----:B-1----:R-:W-:Y:S02]  /*8560*/  @P2 FMUL.FTZ R176, R176, R208 ;  /* 0x000000d0b0b02220 */ /* 0x002fe40000410000 */
[----:B------:R-:W1:Y:S02]  /*8570*/  @P2 LDC R208, c[0x0][0x40c] ;  /* 0x00010300ffd02b82 */ /* 0x000e640000000800 */
[----:B------:R-:W-:Y:S01]  /*8580*/  @P2 FFMA.FTZ R85, R176, R177, R85 ;  /* 0x000000b1b0552223 */ /* 0x000fe20000010055 */
[----:B0-----:R-:W-:Y:S01]  /*8590*/  @P2 FMUL.FTZ R177, R178, R179 ;  /* 0x000000b3b2b12220 */ /* 0x001fe20000410000 */
[----:B------:R-:W-:Y:S02]  /*85a0*/  @P2 SHF.L.U32 R179, R112, 0x10, RZ ;  /* 0x0000001070b32819 */ /* 0x000fe400000006ff */
[----:B------:R-:W-:-:S03]  /*85b0*/  @P2 SHF.L.U32 R178, R116, 0x10, RZ ;  /* 0x0000001074b22819 */ /* 0x000fc600000006ff */
[-C--:B------:R-:W-:Y:S01]  /*85c0*/  @P2 FFMA.FTZ R84, R179, R177.reuse, R84 ;  /* 0x000000b1b3542223 */ /* 0x080fe20000010054 */
[----:B------:R-:W-:Y:S01]  /*85d0*/  @P2 SHF.L.U32 R179, R17, 0x10, RZ ;  /* 0x0000001011b32819 */ /* 0x000fe200000006ff */
[----:B------:R-:W-:-:S04]  /*85e0*/  @P2 FMUL.FTZ R177, R178, R177 ;  /* 0x000000b1b2b12220 */ /* 0x000fc80000410000 */
[----:B------:R-:W-:Y:S01]  /*85f0*/  @P2 FMUL.FTZ R178, R179, R176 ;  /* 0x000000b0b3b22220 */ /* 0x000fe20000410000 */
[----:B------:R-:W-:Y:S02]  /*8600*/  @P2 F2FP.BF16.F32.PACK_AB R177, RZ, R177 ;  /* 0x000000b1ffb1223e */ /* 0x000fe400000010ff */
[----:B------:R-:W-:Y:S02]  /*8610*/  PRMT R176, R157, 0x7632, R176 ;  /* 0x000076329db07816 */ /* 0x000fe400000000b0 */
[----:B------:R-:W-:Y:S02]  /*8620*/  @P2 PRMT R104, R177, 0x7610, R104 ;  /* 0x00007610b1682816 */ /* 0x000fe40000000068 */
[----:B------:R-:W-:Y:S01]  /*8630*/  SHF.L.U32 R176, R176, 0x10, RZ ;  /* 0x00000010b0b07819 */ /* 0x000fe200000006ff */
[----:B------:R-:W0:Y:S01]  /*8640*/  @P2 LDC R177, c[0x0][0x40c] ;  /* 0x00010300ffb12b82 */ /* 0x000e220000000800 */
[----:B------:R-:W-:Y:S01]  /*8650*/  @P2 F2FP.BF16.F32.PACK_AB R179, RZ, R178 ;  /* 0x000000b2ffb3223e */ /* 0x000fe200000010ff */
[----:B------:R-:W-:-:S02]  /*8660*/  @P0 FFMA.FTZ R178, R189, R211, R244 ;  /* 0x000000d3bdb20223 */ /* 0x000fc400000100f4 */
[----:B------:R-:W-:Y:S01]  /*8670*/  @P0 FFMA.FTZ R176, R19, R210, R176 ;  /* 0x000000d213b00223 */ /* 0x000fe200000100b0 */
[----:B------:R-:W-:Y:S01]  /*8680*/  @P2 PRMT R104, R104, 0x5410, R179 ;  /* 0x0000541068682816 */ /* 0x000fe200000000b3 */
[----:B------:R-:W-:Y:S01]  /*8690*/  @P0 FADD.FTZ R210, R234, -R178 ;  /* 0x800000b2ead20221 */ /* 0x000fe20000010000 */
[----:B------:R-:W-:Y:S01]  /*86a0*/  SHF.L.U32 R178, R157, 0x10, RZ ;  /* 0x000000109db27819 */ /* 0x000fe200000006ff */
[----:B-1----:R-:W-:Y:S01]  /*86b0*/  @P2 FMUL.FTZ R208, R176, R208 ;  /* 0x000000d0b0d02220 */ /* 0x002fe20000410000 */
[----:B------:R-:W-:-:S03]  /*86c0*/  @P2 PRMT R176, R113, 0x7632, R176 ;  /* 0x0000763271b02816 */ /* 0x000fc600000000b0 */
[----:B------:R-:W-:Y:S01]  /*86d0*/  @P0 FFMA.FTZ R178, R19, R210, R178 ;  /* 0x000000d213b20223 */ /* 0x000fe200000100b2 */
[----:B------:R-:W-:Y:S01]  /*86e0*/  @P0 FFMA.FTZ R210, R240, R211, R244 ;  /* 0x000000d3f0d20223 */ /* 0x000fe200000100f4 */
[----:B------:R-:W-:Y:S02]  /*86f0*/  @P2 SHF.L.U32 R179, R176, 0x10, RZ ;  /* 0x00000010b0b32819 */ /* 0x000fe400000006ff */
[----:B------:R-:W-:Y:S01]  /*8700*/  SHF.L.U32 R176, R158, 0x10, RZ ;  /* 0x000000109eb07819 */ /* 0x000fe200000006ff */
[----:B------:R-:W-:Y:S02]  /*8710*/  @P0 FADD.FTZ R210, R190, -R210 ;  /* 0x800000d2bed20221 */ /* 0x000fe40000010000 */
[----:B------:R-:W-:Y:S01]  /*8720*/  @P2 FFMA.FTZ R87, R208, R179, R87 ;  /* 0x000000b3d0572223 */ /* 0x000fe20000010057 */
[----:B------:R-:W-:Y:S01]  /*8730*/  @P2 SHF.L.U32 R179, R113, 0x10, RZ ;  /* 0x0000001071b32819 */ /* 0x000fe200000006ff */
[----:B------:R-:W-:Y:S01]  /*8740*/  @P0 FFMA.FTZ R176, R19, R210, R176 ;  /* 0x000000d213b00223 */ /* 0x000fe200000100b0 */
[----:B------:R-:W-:Y:S01]  /*8750*/  PRMT R210, R158, 0x7632, R210 ;  /* 0x000076329ed27816 */ /* 0x000fe200000000d2 */
[----:B0-----:R-:W-:Y:S01]  /*8760*/  @P2 FMUL.FTZ R177, R178, R177 ;  /* 0x000000b1b2b12220 */ /* 0x001fe20000410000 */
[----:B------:R-:W-:-:S02]  /*8770*/  @P2 SHF.L.U32 R178, R117, 0x10, RZ ;  /* 0x0000001075b22819 */ /* 0x000fc400000006ff */
[----:B------:R-:W-:Y:S01]  /*8780*/  SHF.L.U32 R210, R210, 0x10, RZ ;  /* 0x00000010d2d27819 */ /* 0x000fe200000006ff */
[-C--:B------:R-:W-:Y:S02]  /*8790*/  @P2 FFMA.FTZ R86, R179, R177.reuse, R86 ;  /* 0x000000b1b3562223 */ /* 0x080fe40000010056 */
[----:B------:R-:W0:Y:S01]  /*87a0*/  @P2 LDC R179, c[0x0][0x40c] ;  /* 0x00010300ffb32b82 */ /* 0x000e220000000800 */
[----:B------:R-:W-:Y:S01]  /*87b0*/  @P2 FMUL.FTZ R177, R178, R177 ;  /* 0x000000b1b2b12220 */ /* 0x000fe20000410000 */
[----:B------:R-:W-:Y:S01]  /*87c0*/  @P0 FFMA.FTZ R210, R19, R248, R210 ;  /* 0x000000f813d20223 */ /* 0x000fe200000100d2 */
[----:B------:R-:W-:-:S03]  /*87d0*/  @P2 SHF.L.U32 R178, R16, 0x10, RZ ;  /* 0x0000001010b22819 */ /* 0x000fc600000006ff */
[----:B------:R-:W-:Y:S02]  /*87e0*/  @P2 F2FP.BF16.F32.PACK_AB R177, RZ, R177 ;  /* 0x000000b1ffb1223e */ /* 0x000fe400000010ff */
[----:B------:R-:W1:Y:S01]  /*87f0*/  @P2 LDC R248, c[0x0][0x40c] ;  /* 0x00010300fff82b82 */ /* 0x000e620000000800 */
[----:B------:R-:W-:Y:S01]  /*8800*/  @P2 FMUL.FTZ R208, R178, R208 ;  /* 0x000000d0b2d02220 */ /* 0x000fe20000410000 */
[----:B------:R-:W-:Y:S02]  /*8810*/  @P2 PRMT R178, R114, 0x7632, R178 ;  /* 0x0000763272b22816 */ /* 0x000fe400000000b2 */
[----:B------:R-:W-:Y:S02]  /*8820*/  @P2 PRMT R105, R177, 0x7610, R105 ;  /* 0x00007610b1692816 */ /* 0x000fe40000000069 */
[----:B------:R-:W-:Y:S02]  /*8830*/  @P2 SHF.L.U32 R178, R178, 0x10, RZ ;  /* 0x00000010b2b22819 */ /* 0x000fe400000006ff */
[----:B------:R-:W-:-:S04]  /*8840*/  @P2 F2FP.BF16.F32.PACK_AB R208, RZ, R208 ;  /* 0x000000d0ffd0223e */ /* 0x000fc800000010ff */
[----:B------:R-:W-:Y:S01]  /*8850*/  @P2 PRMT R105, R105, 0x5410, R208 ;  /* 0x0000541069692816 */ /* 0x000fe200000000d0 */
[----:B0-----:R-:W-:-:S04]  /*8860*/  @P2 FMUL.FTZ R210, R210, R179 ;  /* 0x000000b3d2d22220 */ /* 0x001fc80000410000 */
[----:B------:R-:W-:Y:S01]  /*8870*/  @P2 FFMA.FTZ R89, R210, R178, R89 ;  /* 0x000000b2d2592223 */ /* 0x000fe20000010059 */
[----:B------:R-:W-:Y:S01]  /*8880*/  @P2 SHF.L.U32 R178, R118, 0x10, RZ ;  /* 0x0000001076b22819 */ /* 0x000fe200000006ff */
[----:B-1----:R-:W-:Y:S01]  /*8890*/  @P2 FMUL.FTZ R179, R176, R248 ;  /* 0x000000f8b0b32220 */ /* 0x002fe20000410000 */
[----:B------:R-:W-:-:S03]  /*88a0*/  @P2 SHF.L.U32 R176, R114, 0x10, RZ ;  /* 0x0000001072b02819 */ /* 0x000fc600000006ff */
[-C--:B------:R-:W-:Y:S02]  /*88b0*/  @P2 FMUL.FTZ R178, R178, R179.reuse ;  /* 0x000000b3b2b22220 */ /* 0x080fe40000410000 */
[----:B------:R-:W-:Y:S01]  /*88c0*/  @P2 FFMA.FTZ R88, R176, R179, R88 ;  /* 0x000000b3b0582223 */ /* 0x000fe20000010058 */
[----:B------:R-:W-:Y:S01]  /*88d0*/  @P2 SHF.L.U32 R176, R15, 0x10, RZ ;  /* 0x000000100fb02819 */ /* 0x000fe200000006ff */
[----:B------:R-:W-:Y:S01]  /*88e0*/  @P0 FFMA.FTZ R179, R242, R211, R244 ;  /* 0x000000d3f2b30223 */ /* 0x000fe200000100f4 */
[----:B------:R-:W-:-:S03]  /*88f0*/  @P2 F2FP.BF16.F32.PACK_AB R178, RZ, R178 ;  /* 0x000000b2ffb2223e */ /* 0x000fc600000010ff */
[----:B------:R-:W-:Y:S01]  /*8900*/  @P2 FMUL.FTZ R176, R176, R210 ;  /* 0x000000d2b0b02220 */ /* 0x000fe20000410000 */
[----:B------:R-:W-:Y:S01]  /*8910*/  @P0 FADD.FTZ R179, R238, -R179 ;  /* 0x800000b3eeb30221 */ /* 0x000fe20000010000 */
[----:B------:R-:W-:Y:S02]  /*8920*/  SHF.L.U32 R210, R159, 0x10, RZ ;  /* 0x000000109fd27819 */ /* 0x000fe400000006ff */
[----:B------:R-:W-:Y:S02]  /*8930*/  @P2 PRMT R106, R178, 0x7610, R106 ;  /* 0x00007610b26a2816 */ /* 0x000fe4000000006a */
[----:B------:R-:W-:Y:S01]  /*8940*/  @P2 F2FP.BF16.F32.PACK_AB R176, RZ, R176 ;  /* 0x000000b0ffb0223e */ /* 0x000fe200000010ff */
[----:B------:R-:W-:Y:S02]  /*8950*/  @P0 FFMA.FTZ R210, R19, R179, R210 ;  /* 0x000000b313d20223 */ /* 0x000fe400000100d2 */
[----:B------:R-:W0:Y:S01]  /*8960*/  @P2 LDC R179, c[0x0][0x40c] ;  /* 0x00010300ffb32b82 */ /* 0x000e220000000800 */
[----:B------:R-:W-:Y:S01]  /*8970*/  @P2 PRMT R106, R106, 0x5410, R176 ;  /* 0x000054106a6a2816 */ /* 0x000fe200000000b0 */
        /* <DEDUP_REMOVED lines=16> */
[----:B------:R-:W-:-:S03]  /*8a80*/  SHF.L.U32 R19, R19, 0x10, RZ ;  /* 0x0000001013137819 */ /* 0x000fc600000006ff */
[----:B------:R-:W-:Y:S02]  /*8a90*/  FMUL.FTZ R177, R177, R176 ;  /* 0x000000b0b1b17220 */ /* 0x000fe40000410000 */
[----:B------:R-:W-:-:S03]  /*8aa0*/  FFMA.FTZ R91, R176, R19, R91 ;  /* 0x00000013b05b7223 */ /* 0x000fc6000001005b */
[----:B------:R-:W-:-:S04]  /*8ab0*/  F2FP.BF16.F32.PACK_AB R177, RZ, R177 ;  /* 0x000000b1ffb1723e */ /* 0x000fc800000010ff */
[----:B------:R-:W-:Y:S01]  /*8ac0*/  PRMT R107, R107, 0x5410, R177 ;  /* 0x000054106b6b7816 */ /* 0x000fe200000000b1 */
[----:B------:R-:W-:Y:S06]  /*8ad0*/  BRA `(.L_x_499) ;  /* 0x0000000c00947947 */ /* 0x000fec0003800000 */
.L_x_497:
        /* <DEDUP_REMOVED lines=13> */
[----:B------:R-:W-:Y:S02]  /*8bb0*/  FSEL R108, R108, RZ, P0 ;  /* 0x000000ff6c6c7208 */ /* 0x000fe40000000000 */
[----:B------:R-:W-:Y:S02]  /*8bc0*/  FSEL R111, R111, RZ, P0 ;  /* 0x000000ff6f6f7208 */ /* 0x000fe40000000000 */
[----:B------:R-:W-:Y:S01]  /*8bd0*/  @P2 SHF.L.U32 R110, R116, 0x10, RZ ;  /* 0x00000010746e2819 */ /* 0x000fe200000006ff */
[----:B0-----:R-:W-:Y:S01]  /*8be0*/  @P2 FMUL.FTZ R176, R177, R108 ;  /* 0x0000006cb1b02220 */ /* 0x001fe20000410000 */
[----:B------:R-:W-:Y:S02]  /*8bf0*/  @P2 SHF.L.U32 R177, R112, 0x10, RZ ;  /* 0x0000001070b12819 */ /* 0x000fe400000006ff */
[----:B------:R-:W-:Y:S01]  /*8c00*/  F2FP.BF16.F32.PACK_AB R108, R108, R111 ;  /* 0x0000006f6c6c723e */ /* 0x000fe200000010ff */
[----:B------:R-:W-:Y:S01]  /*8c10*/  @P2 FFMA.FTZ R85, R176, R109, R85 ;  /* 0x0000006db0552223 */ /* 0x000fe20000010055 */
[----:B------:R-:W-:Y:S01]  /*8c20*/  @P2 FMUL.FTZ R179, R179, R176 ;  /* 0x000000b0b3b32220 */ /* 0x000fe20000410000 */
[----:B------:R-:W-:Y:S01]  /*8c30*/  FFMA.FTZ R176, R198, R211, R244 ;  /* 0x000000d3c6b07223 */ /* 0x000fe200000100f4 */
[----:B-1----:R-:W-:-:S02]  /*8c40*/  @P2 FMUL.FTZ R109, R178, R111 ;  /* 0x0000006fb26d2220 */ /* 0x002fc40000410000 */
[----:B------:R-:W0:Y:S01]  /*8c50*/  @P2 LDC R178, c[0x0][0x40c] ;  /* 0x00010300ffb22b82 */ /* 0x000e220000000800 */
[----:B------:R-:W-:Y:S01]  /*8c60*/  FADD.FTZ R208, R195, -R176 ;  /* 0x800000b0c3d07221 */ /* 0x000fe20000010000 */
[-C--:B------:R-:W-:Y:S01]  /*8c70*/  @P2 FFMA.FTZ R84, R177, R109.reuse, R84 ;  /* 0x0000006db1542223 */ /* 0x080fe20000010054 */
[----:B------:R-:W-:Y:S01]  /*8c80*/  @P2 FMUL.FTZ R110, R110, R109 ;  /* 0x0000006d6e6e2220 */ /* 0x000fe20000410000 */
[----:B------:R-:W-:Y:S01]  /*8c90*/  FFMA.FTZ R109, R189, R211, R244 ;  /* 0x000000d3bd6d7223 */ /* 0x000fe200000100f4 */
[----:B------:R-:W-:-:S03]  /*8ca0*/  @P2 F2FP.BF16.F32.PACK_AB R179, RZ, R179 ;  /* 0x000000b3ffb3223e */ /* 0x000fc600000010ff */
[----:B------:R-:W1:Y:S01]  /*8cb0*/  @P2 LDC R177, c[0x0][0x40c] ;  /* 0x00010300ffb12b82 */ /* 0x000e620000000800 */
[----:B------:R-:W-:Y:S01]  /*8cc0*/  FADD.FTZ R176, R234, -R109 ;  /* 0x8000006deab07221 */ /* 0x000fe20000010000 */
[----:B------:R-:W-:Y:S01]  /*8cd0*/  @P2 F2FP.BF16.F32.PACK_AB R110, RZ, R110 ;  /* 0x0000006eff6e223e */ /* 0x000fe200000010ff */
[----:B------:R-:W-:Y:S01]  /*8ce0*/  FMUL.FTZ R109, R19, R208 ;  /* 0x000000d0136d7220 */ /* 0x000fe20000410000 */
[----:B------:R-:W-:Y:S01]  /*8cf0*/  @P2 PRMT R208, R113, 0x7632, R208 ;  /* 0x0000763271d02816 */ /* 0x000fe200000000d0 */
[----:B------:R-:W-:Y:S01]  /*8d00*/  FMUL.FTZ R176, R19, R176 ;  /* 0x000000b013b07220 */ /* 0x000fe20000410000 */
[----:B------:R-:W-:Y:S02]  /*8d10*/  @P2 PRMT R104, R110, 0x7610, R104 ;  /* 0x000076106e682816 */ /* 0x000fe40000000068 */
[----:B------:R-:W-:Y:S02]  /*8d20*/  FSEL R109, R109, RZ, P0 ;  /* 0x000000ff6d6d7208 */ /* 0x000fe40000000000 */
[----:B------:R-:W-:-:S02]  /*8d30*/  FSEL R176, R176, RZ, P0 ;  /* 0x000000ffb0b07208 */ /* 0x000fc40000000000 */
[----:B------:R-:W-:Y:S02]  /*8d40*/  @P2 PRMT R104, R104, 0x5410, R179 ;  /* 0x0000541068682816 */ /* 0x000fe400000000b3 */
[----:B------:R-:W-:Y:S02]  /*8d50*/  @P2 SHF.L.U32 R179, R113, 0x10, RZ ;  /* 0x0000001071b32819 */ /* 0x000fe400000006ff */
[----:B------:R-:W-:Y:S01]  /*8d60*/  @P2 SHF.L.U32 R208, R208, 0x10, RZ ;  /* 0x00000010d0d02819 */ /* 0x000fe200000006ff */
[----:B0-----:R-:W-:Y:S01]  /*8d70*/  @P2 FMUL.FTZ R178, R178, R109 ;  /* 0x0000006db2b22220 */ /* 0x001fe20000410000 */
[----:B------:R-:W-:Y:S02]  /*8d80*/  @P2 SHF.L.U32 R110, R117, 0x10, RZ ;  /* 0x00000010756e2819 */ /* 0x000fe400000006ff */
[----:B------:R-:W-:Y:S01]  /*8d90*/  F2FP.BF16.F32.PACK_AB R109, R109, R176 ;  /* 0x000000b06d6d723e */ /* 0x000fe200000010ff */
[----:B------:R-:W-:Y:S02]  /*8da0*/  @P2 FFMA.FTZ R87, R178, R208, R87 ;  /* 0x000000d0b2572223 */ /* 0x000fe40000010057 */
[----:B------:R-:W0:Y:S01]  /*8db0*/  @P2 LDC R208, c[0x0][0x40c] ;  /* 0x00010300ffd02b82 */ /* 0x000e220000000800 */
[----:B-1----:R-:W-:-:S04]  /*8dc0*/  @P2 FMUL.FTZ R177, R177, R176 ;  /* 0x000000b0b1b12220 */ /* 0x002fc80000410000 */
[-C--:B------:R-:W-:Y:S01]  /*8dd0*/  @P2 FFMA.FTZ R86, R179, R177.reuse, R86 ;  /* 0x000000b1b3562223 */ /* 0x080fe20000010056 */
[----:B------:R-:W-:Y:S01]  /*8de0*/  @P2 SHF.L.U32 R179, R16, 0x10, RZ ;  /* 0x0000001010b32819 */ /* 0x000fe200000006ff */
[----:B------:R-:W-:Y:S01]  /*8df0*/  @P2 FMUL.FTZ R110, R110, R177 ;  /* 0x000000b16e6e2220 */ /* 0x000fe20000410000 */
[----:B------:R-:W-:-:S03]  /*8e00*/  FFMA.FTZ R177, R240, R211, R244 ;  /* 0x000000d3f0b17223 */ /* 0x000fc600000100f4 */
[----:B------:R-:W-:Y:S01]  /*8e10*/  @P2 FMUL.FTZ R210, R179, R178 ;  /* 0x000000b2b3d22220 */ /* 0x000fe20000410000 */
[----:B------:R-:W-:Y:S01]  /*8e20*/  FFMA.FTZ R178, R196, R211, R244 ;  /* 0x000000d3c4b27223 */ /* 0x000fe200000100f4 */
[----:B------:R-:W1:Y:S01]  /*8e30*/  @P2 LDC R179, c[0x0][0x40c] ;  /* 0x00010300ffb32b82 */ /* 0x000e620000000800 */
[----:B------:R-:W-:Y:S02]  /*8e40*/  FADD.FTZ R250, R190, -R177 ;  /* 0x800000b1befa7221 */ /* 0x000fe40000010000 */
[----:B------:R-:W-:Y:S01]  /*8e50*/  FADD.FTZ R178, R193, -R178 ;  /* 0x800000b2c1b27221 */ /* 0x000fe20000010000 */
[----:B------:R-:W-:Y:S01]  /*8e60*/  @P2 F2FP.BF16.F32.PACK_AB R210, RZ, R210 ;  /* 0x000000d2ffd2223e */ /* 0x000fe200000010ff */
[C---:B------:R-:W-:Y:S02]  /*8e70*/  FMUL.FTZ R177, R19.reuse, R250 ;  /* 0x000000fa13b17220 */ /* 0x040fe40000410000 */
[----:B------:R-:W-:Y:S01]  /*8e80*/  FMUL.FTZ R248, R19, R178 ;  /* 0x000000b213f87220 */ /* 0x000fe20000410000 */
[----:B------:R-:W-:-:S02]  /*8e90*/  @P2 F2FP.BF16.F32.PACK_AB R178, RZ, R110 ;  /* 0x0000006effb2223e */ /* 0x000fc400000010ff */
[----:B------:R-:W-:Y:S02]  /*8ea0*/  FSEL R177, R177, RZ, P0 ;  /* 0x000000ffb1b17208 */ /* 0x000fe40000000000 */
[----:B------:R-:W-:Y:S02]  /*8eb0*/  FSEL R110, R248, RZ, P0 ;  /* 0x000000fff86e7208 */ /* 0x000fe40000000000 */
[----:B------:R-:W-:Y:S02]  /*8ec0*/  @P2 PRMT R248, R114, 0x7632, R248 ;  /* 0x0000763272f82816 */ /* 0x000fe400000000f8 */
[----:B------:R-:W-:Y:S02]  /*8ed0*/  @P2 PRMT R105, R178, 0x7610, R105 ;  /* 0x00007610b2692816 */ /* 0x000fe40000000069 */
[----:B------:R-:W-:Y:S02]  /*8ee0*/  @P2 SHF.L.U32 R250, R248, 0x10, RZ ;  /* 0x00000010f8fa2819 */ /* 0x000fe400000006ff */
[----:B------:R-:W-:-:S02]  /*8ef0*/  @P2 SHF.L.U32 R178, R114, 0x10, RZ ;  /* 0x0000001072b22819 */ /* 0x000fc400000006ff */
[----:B------:R-:W-:Y:S01]  /*8f00*/  @P2 PRMT R105, R105, 0x5410, R210 ;  /* 0x0000541069692816 */ /* 0x000fe200000000d2 */
[----:B-1----:R-:W-:Y:S01]  /*8f10*/  @P2 FMUL.FTZ R248, R179, R110 ;  /* 0x0000006eb3f82220 */ /* 0x002fe20000410000 */
[----:B0-----:R-:W-:Y:S01]  /*8f20*/  @P2 FMUL.FTZ R179, R208, R177 ;  /* 0x000000b1d0b32220 */ /* 0x001fe20000410000 */
[----:B------:R-:W-:Y:S02]  /*8f30*/  @P2 SHF.L.U32 R208, R118, 0x10, RZ ;  /* 0x0000001076d02819 */ /* 0x000fe400000006ff */
[----:B------:R-:W-:Y:S01]  /*8f40*/  @P2 FFMA.FTZ R89, R248, R250, R89 ;  /* 0x000000faf8592223 */ /* 0x000fe20000010059 */
[----:B------:R-:W-:Y:S01]  /*8f50*/  @P2 FFMA.FTZ R88, R178, R179, R88 ;  /* 0x000000b3b2582223 */ /* 0x000fe20000010058 */
[----:B------:R-:W-:Y:S01]  /*8f60*/  F2FP.BF16.F32.PACK_AB R110, R110, R177 ;  /* 0x000000b16e6e723e */ /* 0x000fe200000010ff */
[----:B------:R-:W-:Y:S01]  /*8f70*/  @P2 FMUL.FTZ R208, R208, R179 ;  /* 0x000000b3d0d02220 */ /* 0x000fe20000410000 */
[----:B------:R-:W-:Y:S01]  /*8f80*/  @P2 SHF.L.U32 R179, R15, 0x10, RZ ;  /* 0x000000100fb32819 */ /* 0x000fe200000006ff */
[----:B------:R-:W0:Y:S03]  /*8f90*/  @P2 LDC R178, c[0x0][0x40c] ;  /* 0x00010300ffb22b82 */ /* 0x000e260000000800 */
[----:B------:R-:W-:Y:S01]  /*8fa0*/  @P2 F2FP.BF16.F32.PACK_AB R208, RZ, R208 ;  /* 0x000000d0ffd0223e */ /* 0x000fe200000010ff */
[----:B------:R-:W-:Y:S01]  /*8fb0*/  @P2 FMUL.FTZ R210, R179, R248 ;  /* 0x000000f8b3d22220 */ /* 0x000fe20000410000 */
[-CC-:B------:R-:W-:Y:S01]  /*8fc0*/  FFMA.FTZ R179, R242, R211.reuse, R244.reuse ;  /* 0x000000d3f2b37223 */ /* 0x180fe200000100f4 */
[----:B------:R-:W-:Y:S01]  /*8fd0*/  FFMA.FTZ R211, R194, R211, R244 ;  /* 0x000000d3c2d37223 */ /* 0x000fe200000100f4 */
[----:B------:R-:W-:-:S02]  /*8fe0*/  @P2 SHF.L.U32 R244, R115, 0x10, RZ ;  /* 0x0000001073f42819 */ /* 0x000fc400000006ff */
[----:B------:R-:W-:Y:S01]  /*8ff0*/  FADD.FTZ R248, R238, -R179 ;  /* 0x800000b3eef87221 */ /* 0x000fe20000010000 */
[----:B------:R-:W-:Y:S02]  /*9000*/  @P2 F2FP.BF16.F32.PACK_AB R210, RZ, R210 ;  /* 0x000000d2ffd2223e */ /* 0x000fe400000010ff */
[----:B------:R-:W-:Y:S01]  /*9010*/  @P2 PRMT R106, R208, 0x7610, R106 ;  /* 0x00007610d06a2816 */ /* 0x000fe2000000006a */
[----:B------:R-:W-:Y:S01]  /*9020*/  FMUL.FTZ R179, R19, R248 ;  /* 0x000000f813b37220 */ /* 0x000fe20000410000 */
[----:B------:R-:W-:Y:S02]  /*9030*/  FADD.FTZ R248, R192, -R211 ;  /* 0x800000d3c0f87221 */ /* 0x000fe40000010000 */
[----:B------:R-:W-:Y:S02]  /*9040*/  @P2 PRMT R106, R106, 0x5410, R210 ;  /* 0x000054106a6a2816 */ /* 0x000fe400000000d2 */
[----:B------:R-:W-:Y:S01]  /*9050*/  FSEL R179, R179, RZ, P0 ;  /* 0x000000ffb3b37208 */ /* 0x000fe20000000000 */
[----:B------:R-:W-:-:S04]  /*9060*/  FMUL.FTZ R19, R19, R248 ;  /* 0x000000f813137220 */ /* 0x000fc80000410000 */
[----:B0-----:R-:W-:Y:S01]  /*9070*/  @P2 FMUL.FTZ R178, R178, R179 ;  /* 0x000000b3b2b22220 */ /* 0x001fe20000410000 */
[----:B------:R-:W-:-:S03]  /*9080*/  FSEL R176, R19, RZ, P0 ;  /* 0x000000ff13b07208 */ /* 0x000fc60000000000 */
[----:B------:R-:W-:Y:S01]  /*9090*/  @P2 FFMA.FTZ R90, R244, R178, R90 ;  /* 0x000000b2f45a2223 */ /* 0x000fe2000001005a */
[----:B------:R-:W-:Y:S02]  /*90a0*/  @P2 SHF.L.U32 R244, R119, 0x10, RZ ;  /* 0x0000001077f42819 */ /* 0x000fe400000006ff */
[----:B------:R-:W-:-:S03]  /*90b0*/  F2FP.BF16.F32.PACK_AB R111, R176, R179 ;  /* 0x000000b3b06f723e */ /* 0x000fc600000010ff */
        /* <DEDUP_REMOVED lines=13> */
.L_x_500:
[----:B0-----:R-:W0:Y:S01]  /*9190*/  @P2 LDC R176, c[0x0][0x40c] ;  /* 0x00010300ffb02b82 */ /* 0x001e220000000800 */
[----:B------:R-:W-:Y:S04]  /*91a0*/  BSSY.RECONVERGENT B2, `(.L_x_501) ;  /* 0x000000e000027945 */ /* 0x000fe80003800200 */
[----:B------:R-:W-:Y:S05]  /*91b0*/  @!P2 BRA `(.L_x_502) ;  /* 0x000000000030a947 */ /* 0x000fea0003800000 */
[----:B------:R-:W-:Y:S01]  /*91c0*/  FFMA.FTZ R177, R236, R211, R244 ;  /* 0x000000d3ecb17223 */ /* 0x000fe200000100f4 */
[----:B------:R-:W-:Y:S02]  /*91d0*/  ISETP.GT.AND P0, PT, R208, RZ, PT ;  /* 0x000000ffd000720c */ /* 0x000fe40003f04270 */
[----:B-----5:R-:W-:Y:S01]  /*91e0*/  SHF.L.U32 R179, R112, 0x10, RZ ;  /* 0x0000001070b37819 */ /* 0x020fe200000006ff */
[----:B------:R-:W-:-:S04]  /*91f0*/  FADD.FTZ R178, R188, -R177 ;  /* 0x800000b1bcb27221 */ /* 0x000fc80000010000 */
[----:B------:R-:W-:Y:S01]  /*9200*/  FMUL.FTZ R177, R19, R178 ;  /* 0x000000b213b17220 */ /* 0x000fe20000410000 */
[----:B------:R-:W-:-:S04]  /*9210*/  SHF.L.U32 R178, R116, 0x10, RZ ;  /* 0x0000001074b27819 */ /* 0x000fc800000006ff */
[----:B------:R-:W-:-:S05]  /*9220*/  FSEL R177, R177, RZ, P0 ;  /* 0x000000ffb1b17208 */ /* 0x000fca0000000000 */
[----:B------:R-:W-:-:S04]  /*9230*/  FMUL.FTZ R177, R177, UR13 ;  /* 0x0000000db1b17c20 */ /* 0x000fc80008410000 */
[-C--:B------:R-:W-:Y:S01]  /*9240*/  FMUL.FTZ R178, R178, R177.reuse ;  /* 0x000000b1b2b27220 */ /* 0x080fe20000410000 */
[----:B------:R-:W-:-:S04]  /*9250*/  FFMA.FTZ R84, R179, R177, R84 ;  /* 0x000000b1b3547223 */ /* 0x000fc80000010054 */
[----:B------:R-:W-:-:S04]  /*9260*/  F2FP.BF16.F32.PACK_AB R178, RZ, R178 ;  /* 0x000000b2ffb2723e */ /* 0x000fc800000010ff */
[----:B------:R-:W-:-:S07]  /*9270*/  PRMT R104, R178, 0x7610, R104 ;  /* 0x00007610b2687816 */ /* 0x000fce0000000068 */
.L_x_502:
[----:B------:R-:W-:Y:S05]  /*9280*/  BSYNC.RECONVERGENT B2 ;  /* 0x0000000000027941 */ /* 0x000fea0003800200 */
.L_x_501:
[----:B------:R-:W-:Y:S04]  /*9290*/  BSSY.RECONVERGENT B2, `(.L_x_503) ;  /* 0x000000f000027945 */ /* 0x000fe80003800200 */
[----:B------:R-:W-:Y:S05]  /*92a0*/  @!P2 BRA `(.L_x_504) ;  /* 0x000000000034a947 */ /* 0x000fea0003800000 */
[----:B------:R-:W-:Y:S01]  /*92b0*/  FFMA.FTZ R178, R200, R211, R244 ;  /* 0x000000d3c8b27223 */ /* 0x000fe200000100f4 */
[----:B------:R-:W-:Y:S02]  /*92c0*/  ISETP.GT.AND P0, PT, R208, RZ, PT ;  /* 0x000000ffd000720c */ /* 0x000fe40003f04270 */
[----:B------:R-:W-:Y:S01]  /*92d0*/  SHF.L.U32 R179, R17, 0x10, RZ ;  /* 0x0000001011b37819 */ /* 0x000fe200000006ff */
[----:B------:R-:W-:-:S04]  /*92e0*/  FADD.FTZ R178, R197, -R178 ;  /* 0x800000b2c5b27221 */ /* 0x000fc80000010000 */
[----:B------:R-:W-:-:S05]  /*92f0*/  FMUL.FTZ R177, R19, R178 ;  /* 0x000000b213b17220 */ /* 0x000fca0000410000 */
[----:B------:R-:W-:-:S05]  /*9300*/  FSEL R177, R177, RZ, P0 ;  /* 0x000000ffb1b17208 */ /* 0x000fca0000000000 */
[----:B------:R-:W-:Y:S01]  /*9310*/  FMUL.FTZ R178, R177, UR13 ;  /* 0x0000000db1b27c20 */ /* 0x000fe20008410000 */
[----:B-----5:R-:W-:-:S03]  /*9320*/  PRMT R177, R112, 0x7632, R177 ;  /* 0x0000763270b17816 */ /* 0x020fc600000000b1 */
[----:B------:R-:W-:Y:S01]  /*9330*/  FMUL.FTZ R179, R179, R178 ;  /* 0x000000b2b3b37220 */ /* 0x000fe20000410000 */
[----:B------:R-:W-:-:S04]  /*9340*/  SHF.L.U32 R177, R177, 0x10, RZ ;  /* 0x00000010b1b17819 */ /* 0x000fc800000006ff */
[----:B------:R-:W-:Y:S01]  /*9350*/  F2FP.BF16.F32.PACK_AB R179, RZ, R179 ;  /* 0x000000b3ffb3723e */ /* 0x000fe200000010ff */
[----:B------:R-:W-:-:S03]  /*9360*/  FFMA.FTZ R85, R178, R177, R85 ;  /* 0x000000b1b2557223 */ /* 0x000fc60000010055 */
[----:B------:R-:W-:-:S07]  /*9370*/  PRMT R104, R104, 0x5410, R179 ;  /* 0x0000541068687816 */ /* 0x000fce00000000b3 */
.L_x_504:
[----:B------:R-:W-:Y:S05]  /*9380*/  BSYNC.RECONVERGENT B2 ;  /* 0x0000000000027941 */ /* 0x000fea0003800200 */
.L_x_503:
        /* <DEDUP_REMOVED lines=14> */
.L_x_506:
[----:B------:R-:W-:Y:S05]  /*9470*/  BSYNC.RECONVERGENT B2 ;  /* 0x0000000000027941 */ /* 0x000fea0003800200 */
.L_x_505:
        /* <DEDUP_REMOVED lines=15> */
.L_x_508:
[----:B------:R-:W-:Y:S05]  /*9570*/  BSYNC.RECONVERGENT B2 ;  /* 0x0000000000027941 */ /* 0x000fea0003800200 */
.L_x_507:
        /* <DEDUP_REMOVED lines=14> */
.L_x_510:
[----:B------:R-:W-:Y:S05]  /*9660*/  BSYNC.RECONVERGENT B2 ;  /* 0x0000000000027941 */ /* 0x000fea0003800200 */
.L_x_509:
        /* <DEDUP_REMOVED lines=15> */
.L_x_512:
[----:B------:R-:W-:Y:S05]  /*9760*/  BSYNC.RECONVERGENT B2 ;  /* 0x0000000000027941 */ /* 0x000fea0003800200 */
.L_x_511:
[----:B------:R-:W-:Y:S01]  /*9770*/  BSSY.RECONVERGENT B2, `(.L_x_513) ;  /* 0x000000f000027945 */ /* 0x000fe20003800200 */
[----:B------:R-:W-:-:S03]  /*9780*/  FFMA.FTZ R177, R194, R211, R244 ;  /* 0x000000d3c2b17223 */ /* 0x000fc600000100f4 */
[----:B------:R-:W-:Y:S05]  /*9790*/  @!P2 BRA `(.L_x_514) ;  /* 0x000000000030a947 */ /* 0x000fea0003800000 */
[----:B------:R-:W-:Y:S01]  /*97a0*/  FFMA.FTZ R211, R242, R211, R244 ;  /* 0x000000d3f2d37223 */ /* 0x000fe200000100f4 */
[----:B------:R-:W-:-:S03]  /*97b0*/  ISETP.GT.AND P0, PT, R208, RZ, PT ;  /* 0x000000ffd000720c */ /* 0x000fc60003f04270 */
[----:B------:R-:W-:Y:S01]  /*97c0*/  FADD.FTZ R178, R238, -R211 ;  /* 0x800000d3eeb27221 */ /* 0x000fe20000010000 */
[----:B-----5:R-:W-:-:S03]  /*97d0*/  SHF.L.U32 R211, R115, 0x10, RZ ;  /* 0x0000001073d37819 */ /* 0x020fc600000006ff */
        /* <DEDUP_REMOVED lines=8> */
.L_x_514:
[----:B------:R-:W-:Y:S05]  /*9860*/  BSYNC.RECONVERGENT B2 ;  /* 0x0000000000027941 */ /* 0x000fea0003800200 */
.L_x_513:
[----:B------:R-:W-:Y:S01]  /*9870*/  FADD.FTZ R178, R192, -R177 ;  /* 0x800000b1c0b27221 */ /* 0x000fe20000010000 */
[----:B------:R-:W-:Y:S02]  /*9880*/  ISETP.GT.AND P0, PT, R208, RZ, PT ;  /* 0x000000ffd000720c */ /* 0x000fe40003f04270 */
[----:B------:R-:W-:Y:S01]  /*9890*/  @P2 SHF.L.U32 R177, R14, 0x10, RZ ;  /* 0x000000100eb12819 */ /* 0x000fe200000006ff */
[----:B------:R-:W-:-:S05]  /*98a0*/  FMUL.FTZ R19, R19, R178 ;  /* 0x000000b213137220 */ /* 0x000fca0000410000 */
[----:B------:R-:W-:-:S05]  /*98b0*/  FSEL R19, R19, RZ, P0 ;  /* 0x000000ff13137208 */ /* 0x000fca0000000000 */
[----:B0-----:R-:W-:Y:S01]  /*98c0*/  @P2 FMUL.FTZ R176, R19, R176 ;  /* 0x000000b013b02220 */ /* 0x001fe20000410000 */
[----:B-----5:R-:W-:-:S03]  /*98d0*/  @P2 PRMT R19, R115, 0x7632, R19 ;  /* 0x0000763273132816 */ /* 0x020fc60000000013 */
[----:B------:R-:W-:Y:S01]  /*98e0*/  @P2 FMUL.FTZ R177, R177, R176 ;  /* 0x000000b0b1b12220 */ /* 0x000fe20000410000 */
[----:B------:R-:W-:-:S04]  /*98f0*/  @P2 SHF.L.U32 R19, R19, 0x10, RZ ;  /* 0x0000001013132819 */ /* 0x000fc800000006ff */
[----:B------:R-:W-:Y:S01]  /*9900*/  @P2 F2FP.BF16.F32.PACK_AB R177, RZ, R177 ;  /* 0x000000b1ffb1223e */ /* 0x000fe200000010ff */
[----:B------:R-:W-:-:S03]  /*9910*/  @P2 FFMA.FTZ R91, R176, R19, R91 ;  /* 0x00000013b05b2223 */ /* 0x000fc6000001005b */
[----:B------:R-:W-:-:S07]  /*9920*/  @P2 PRMT R107, R107, 0x5410, R177 ;  /* 0x000054106b6b2816 */ /* 0x000fce00000000b1 */
.L_x_499:
[----:B------:R-:W-:Y:S05]  /*9930*/  BSYNC.RECONVERGENT B1 ;  /* 0x0000000000017941 */ /* 0x000fea0003800200 */
.L_x_496:
[----:B------:R-:W0:Y:S01]  /*9940*/  @P1 LDC.64 R210, c[0x0][0x478] ;  /* 0x00011e00ffd21b82 */ /* 0x000e220000000a00 */
[----:B------:R-:W-:-:S07]  /*9950*/  @P1 IADD3 R209, PT, PT, R209, 0x60, RZ ;  /* 0x00000060d1d11810 */ /* 0x000fce0007ffe0ff */
        /* <DEDUP_REMOVED lines=9> */
.L_x_428:
[----:B------:R-:W-:Y:S05]  /*99f0*/  BSYNC B0 ;  /* 0x0000000000007941 */ /* 0x000fea0003800000 */
.L_x_427:
        /* <DEDUP_REMOVED lines=34> */
[----:B---3--:R-:W-:-:S03]  /*9c20*/  FADD.FTZ R3, RZ, R3 ;  /* 0x00000003ff037221 */ /* 0x008fc60000010000 */
[----:B------:R-:W3:Y:S01]  /*9c30*/  LDS R27, [R8+0x3000] ;  /* 0x00300000081b7984 */ /* 0x000ee20000000800 */
[----:B----4-:R-:W-:-:S03]  /*9c40*/  FADD.FTZ R4, RZ, R4 ;  /* 0x00000004ff047221 */ /* 0x010fc60000010000 */
[----:B------:R-:W4:Y:S01]  /*9c50*/  LDS R48, [R8+0x3200] ;  /* 0x0032000008307984 */ /* 0x000f220000000800 */
[----:B-----5:R-:W-:-:S03]  /*9c60*/  FADD.FTZ R5, RZ, R5 ;  /* 0x00000005ff057221 */ /* 0x020fc60000010000 */
[----:B------:R-:W5:Y:S01]  /*9c70*/  LDS R49, [R8+0x3400] ;  /* 0x0034000008317984 */ /* 0x000f620000000800 */
[----:B--2---:R-:W-:-:S03]  /*9c80*/  FADD.FTZ R2, R2, R11 ;  /* 0x0000000b02027221 */ /* 0x004fc60000010000 */
[----:B------:R-:W2:Y:S01]  /*9c90*/  LDS R50, [R8+0x3600] ;  /* 0x0036000008327984 */ /* 0x000ea20000000800 */
[----:B-1----:R-:W-:Y:S01]  /*9ca0*/  FADD.FTZ R3, R3, R12 ;  /* 0x0000000c03037221 */ /* 0x002fe20000010000 */
[----:B------:R-:W-:Y:S02]  /*9cb0*/  FADD.FTZ R4, R4, R13 ;  /* 0x0000000d04047221 */ /* 0x000fe40000010000 */
[----:B------:R-:W1:Y:S01]  /*9cc0*/  LDS R6, [R8+0x800] ;  /* 0x0008000008067984 */ /* 0x000e620000000800 */
[----:B------:R-:W-:-:S03]  /*9cd0*/  FADD.FTZ R5, R5, R14 ;  /* 0x0000000e05057221 */ /* 0x000fc60000010000 */
[----:B------:R-:W1:Y:S01]  /*9ce0*/  LDS R7, [R8+0xa00] ;  /* 0x000a000008077984 */ /* 0x000e620000000800 */
[----:B------:R-:W-:-:S03]  /*9cf0*/  FADD.FTZ R2, R2, R19 ;  /* 0x0000001302027221 */ /* 0x000fc60000010000 */
[----:B------:R-:W1:Y:S01]  /*9d00*/  LDS R9, [R8+0xc00] ;  /* 0x000c000008097984 */ /* 0x000e620000000800 */
[----:B------:R-:W-:-:S03]  /*9d10*/  FADD.FTZ R3, R3, R20 ;  /* 0x0000001403037221 */ /* 0x000fc60000010000 */
[----:B------:R-:W1:Y:S01]  /*9d20*/  LDS R10, [R8+0xe00] ;  /* 0x000e0000080a7984 */ /* 0x000e620000000800 */
[----:B------:R-:W-:-:S03]  /*9d30*/  FADD.FTZ R4, R4, R21 ;  /* 0x0000001504047221 */ /* 0x000fc60000010000 */
[----:B------:R-:W1:Y:S01]  /*9d40*/  LDS R15, [R8+0x1800] ;  /* 0x00180000080f7984 */ /* 0x000e620000000800 */
[----:B0-----:R-:W-:-:S03]  /*9d50*/  FADD.FTZ R5, R5, R22 ;  /* 0x0000001605057221 */ /* 0x001fc60000010000 */
[----:B------:R-:W0:Y:S01]  /*9d60*/  LDS R16, [R8+0x1a00] ;  /* 0x001a000008107984 */ /* 0x000e220000000800 */
[----:B---3--:R-:W-:-:S03]  /*9d70*/  FADD.FTZ R27, R2, R27 ;  /* 0x0000001b021b7221 */ /* 0x008fc60000010000 */
[----:B------:R-:W3:Y:S01]  /*9d80*/  LDS R18, [R8+0x1c00] ;  /* 0x001c000008127984 */ /* 0x000ee20000000800 */
[----:B----4-:R-:W-:-:S03]  /*9d90*/  FADD.FTZ R11, R3, R48 ;  /* 0x00000030030b7221 */ /* 0x010fc60000010000 */
[----:B------:R-:W4:Y:S01]  /*9da0*/  LDS R17, [R8+0x1e00] ;  /* 0x001e000008117984 */ /* 0x000f220000000800 */
[----:B-----5:R-:W-:-:S03]  /*9db0*/  FADD.FTZ R49, R4, R49 ;  /* 0x0000003104317221 */ /* 0x020fc60000010000 */
[----:B------:R-:W5:Y:S01]  /*9dc0*/  LDS R23, [R8+0x2800] ;  /* 0x0028000008177984 */ /* 0x000f620000000800 */
[----:B--2---:R-:W-:-:S03]  /*9dd0*/  FADD.FTZ R13, R5, R50 ;  /* 0x00000032050d7221 */ /* 0x004fc60000010000 */
[----:B------:R-:W2:Y:S04]  /*9de0*/  LDS R24, [R8+0x2a00] ;  /* 0x002a000008187984 */ /* 0x000ea80000000800 */
[----:B------:R-:W2:Y:S01]  /*9df0*/  LDS R26, [R8+0x2c00] ;  /* 0x002c0000081a7984 */ /* 0x000ea20000000800 */
[----:B-1----:R-:W-:-:S03]  /*9e00*/  FADD.FTZ R6, RZ, R6 ;  /* 0x00000006ff067221 */ /* 0x002fc60000010000 */
[----:B------:R-:W1:Y:S01]  /*9e10*/  LDS R25, [R8+0x2e00] ;  /* 0x002e000008197984 */ /* 0x000e620000000800 */
[----:B------:R-:W-:-:S03]  /*9e20*/  FADD.FTZ R7, RZ, R7 ;  /* 0x00000007ff077221 */ /* 0x000fc60000010000 */
[----:B------:R-:W1:Y:S01]  /*9e30*/  LDS R3, [R8+0x3800] ;  /* 0x0038000008037984 */ /* 0x000e620000000800 */
[----:B------:R-:W-:-:S03]  /*9e40*/  FADD.FTZ R9, RZ, R9 ;  /* 0x00000009ff097221 */ /* 0x000fc60000010000 */
[----:B------:R-:W1:Y:S01]  /*9e50*/  LDS R2, [R8+0x3a00] ;  /* 0x003a000008027984 */ /* 0x000e620000000800 */
[----:B------:R-:W-:-:S03]  /*9e60*/  FADD.FTZ R10, RZ, R10 ;  /* 0x0000000aff0a7221 */ /* 0x000fc60000010000 */
[----:B------:R-:W1:Y:S01]  /*9e70*/  LDS R4, [R8+0x3c00] ;  /* 0x003c000008047984 */ /* 0x000e620000000800 */
[----:B------:R-:W-:-:S03]  /*9e80*/  FADD.FTZ R6, R6, R15 ;  /* 0x0000000f06067221 */ /* 0x000fc60000010000 */
[----:B------:R-:W1:Y:S01]  /*9e90*/  LDS R5, [R8+0x3e00] ;  /* 0x003e000008057984 */ /* 0x000e620000000800 */
[----:B0-----:R-:W-:Y:S01]  /*9ea0*/  FADD.FTZ R7, R7, R16 ;  /* 0x0000001007077221 */ /* 0x001fe20000010000 */
[----:B------:R-:W-:Y:S01]  /*9eb0*/  BAR.SYNC.DEFER_BLOCKING 0x0 ;  /* 0x0000000000007b1d */ /* 0x000fe20000010000 */
[----:B---3--:R-:W-:Y:S01]  /*9ec0*/  FADD.FTZ R9, R9, R18 ;  /* 0x0000001209097221 */ /* 0x008fe20000010000 */
[----:B----4-:R-:W-:Y:S01]  /*9ed0*/  FADD.FTZ R10, R10, R17 ;  /* 0x000000110a0a7221 */ /* 0x010fe20000010000 */
[----:B-----5:R-:W-:Y:S01]  /*9ee0*/  FADD.FTZ R6, R6, R23 ;  /* 0x0000001706067221 */ /* 0x020fe20000010000 */
[----:B--2---:R-:W-:Y:S01]  /*9ef0*/  FADD.FTZ R7, R7, R24 ;  /* 0x0000001807077221 */ /* 0x004fe20000010000 */
[----:B------:R-:W-:Y:S01]  /*9f00*/  FADD.FTZ R9, R9, R26 ;  /* 0x0000001a09097221 */ /* 0x000fe20000010000 */
[----:B-1----:R-:W-:Y:S01]  /*9f10*/  FADD.FTZ R10, R10, R25 ;  /* 0x000000190a0a7221 */ /* 0x002fe20000010000 */
[----:B------:R-:W-:Y:S01]  /*9f20*/  STS.128 [R0], R28 ;  /* 0x0000001c00007388 */ /* 0x000fe20000000c00 */
[----:B------:R-:W-:-:S03]  /*9f30*/  FADD.FTZ R15, R6, R3 ;  /* 0x00000003060f7221 */ /* 0x000fc60000010000 */
[----:B------:R-:W-:Y:S01]  /*9f40*/  STS.128 [R0+0x10], R32 ;  /* 0x0000102000007388 */ /* 0x000fe20000000c00 */
[----:B------:R-:W-:-:S03]  /*9f50*/  FADD.FTZ R17, R7, R2 ;  /* 0x0000000207117221 */ /* 0x000fc60000010000 */
[----:B------:R-:W-:Y:S01]  /*9f60*/  STS.128 [R0+0x400], R36 ;  /* 0x0004002400007388 */ /* 0x000fe20000000c00 */
[----:B------:R-:W-:Y:S02]  /*9f70*/  FADD.FTZ R9, R9, R4 ;  /* 0x0000000409097221 */ /* 0x000fe40000010000 */
[----:B------:R-:W0:Y:S01]  /*9f80*/  LDC R4, c[0x0][0x388] ;  /* 0x0000e200ff047b82 */ /* 0x000e220000000800 */
[----:B------:R-:W-:Y:S01]  /*9f90*/  STS.128 [R0+0x410], R40 ;  /* 0x0004102800007388 */ /* 0x000fe20000000c00 */
[----:B------:R-:W-:-:S03]  /*9fa0*/  FADD.FTZ R19, R10, R5 ;  /* 0x000000050a137221 */ /* 0x000fc60000010000 */
[----:B------:R-:W-:Y:S04]  /*9fb0*/  STS.128 [R0+0x800], R44 ;  /* 0x0008002c00007388 */ /* 0x000fe80000000c00 */
[----:B------:R-:W-:Y:S04]  /*9fc0*/  STS.128 [R0+0x810], R100 ;  /* 0x0008106400007388 */ /* 0x000fe80000000c00 */
[----:B------:R-:W-:Y:S04]  /*9fd0*/  STS.128 [R0+0xc00], R96 ;  /* 0x000c006000007388 */ /* 0x000fe80000000c00 */
[----:B------:R-:W-:Y:S01]  /*9fe0*/  STS.128 [R0+0xc10], R92 ;  /* 0x000c105c00007388 */ /* 0x000fe20000000c00 */
[----:B------:R-:W-:Y:S01]  /*9ff0*/  BAR.SYNC.DEFER_BLOCKING 0x0 ;  /* 0x0000000000007b1d */ /* 0x000fe20000010000 */
[----:B0-----:R-:W-:-:S05]  /*a000*/  IMAD R4, R4, UR4, RZ ;  /* 0x0000000404047c24 */ /* 0x001fca000f8e02ff */
[----:B------:R-:W0:Y:S01]  /*a010*/  LDCU.64 UR4, c[0x0][0x460] ;  /* 0x00008c00ff0477ac */ /* 0x000e220008000a00 */
[----:B------:R-:W-:Y:S01]  /*a020*/  IADD3 R6, P0, PT, R4, R191, RZ ;  /* 0x000000bf04067210 */ /* 0x000fe20007f1e0ff */
[----:B------:R-:W1:Y:S04]  /*a030*/  LDS R12, [R8] ;  /* 0x00000000080c7984 */ /* 0x000e680000000800 */
[----:B------:R-:W2:Y:S04]  /*a040*/  LDS R25, [R8+0x1000] ;  /* 0x0010000008197984 */ /* 0x000ea80000000800 */
[----:B------:R-:W3:Y:S04]  /*a050*/  LDS R14, [R8+0x200] ;  /* 0x00020000080e7984 */ /* 0x000ee80000000800 */
[----:B------:R-:W4:Y:S04]  /*a060*/  LDS R29, [R8+0x1200] ;  /* 0x00120000081d7984 */ /* 0x000f280000000800 */
[----:B------:R-:W5:Y:S04]  /*a070*/  LDS R16, [R8+0x400] ;  /* 0x0004000008107984 */ /* 0x000f680000000800 */
        /* <DEDUP_REMOVED lines=14> */
[----:B-----5:R-:W-:-:S03]  /*a160*/  FADD.FTZ R16, RZ, R16 ;  /* 0x00000010ff107221 */ /* 0x020fc60000010000 */
[----:B------:R-:W5:Y:S01]  /*a170*/  LDS R26, [R8+0x1e00] ;  /* 0x001e0000081a7984 */ /* 0x000f620000000800 */
[----:B0-----:R-:W-:-:S03]  /*a180*/  FADD.FTZ R16, R16, R31 ;  /* 0x0000001f10107221 */ /* 0x001fc60000010000 */
[----:B------:R-:W0:Y:S01]  /*a190*/  LDS R39, [R8+0x2000] ;  /* 0x0020000008277984 */ /* 0x000e220000000800 */
[----:B------:R-:W-:-:S03]  /*a1a0*/  FADD.FTZ R18, RZ, R18 ;  /* 0x00000012ff127221 */ /* 0x000fc60000010000 */
[----:B------:R-:W0:Y:S01]  /*a1b0*/  LDS R41, [R8+0x2200] ;  /* 0x0022000008297984 */ /* 0x000e220000000800 */
[----:B------:R-:W-:-:S03]  /*a1c0*/  FADD.FTZ R18, R18, R33 ;  /* 0x0000002112127221 */ /* 0x000fc60000010000 */
[----:B------:R-:W0:Y:S01]  /*a1d0*/  LDS R43, [R8+0x2400] ;  /* 0x00240000082b7984 */ /* 0x000e220000000800 */
[----:B------:R-:W-:-:S03]  /*a1e0*/  FADD.FTZ R20, RZ, R20 ;  /* 0x00000014ff147221 */ /* 0x000fc60000010000 */
[----:B------:R-:W0:Y:S01]  /*a1f0*/  LDS R45, [R8+0x2600] ;  /* 0x00260000082d7984 */ /* 0x000e220000000800 */
[----:B------:R-:W-:-:S03]  /*a200*/  FADD.FTZ R20, R20, R35 ;  /* 0x0000002314147221 */ /* 0x000fc60000010000 */
[----:B------:R-:W0:Y:S01]  /*a210*/  LDS R47, [R8+0x2800] ;  /* 0x00280000082f7984 */ /* 0x000e220000000800 */
[----:B------:R-:W-:-:S03]  /*a220*/  FADD.FTZ R21, RZ, R21 ;  /* 0x00000015ff157221 */ /* 0x000fc60000010000 */
        /* <DEDUP_REMOVED lines=9> */
[----:B-----5:R-:W-:-:S03]  /*a2c0*/  FADD.FTZ R23, R23, R26 ;  /* 0x0000001a17177221 */ /* 0x020fc60000010000 */
[----:B------:R-:W5:Y:S01]  /*a2d0*/  LDS R57, [R8+0x3400] ;  /* 0x0034000008397984 */ /* 0x000f620000000800 */
[----:B0-----:R-:W-:-:S03]  /*a2e0*/  FADD.FTZ R12, R12, R39 ;  /* 0x000000270c0c7221 */ /* 0x001fc60000010000 */
[----:B------:R-:W0:Y:S01]  /*a2f0*/  LDS R59, [R8+0x3600] ;  /* 0x00360000083b7984 */ /* 0x000e220000000800 */
[----:B------:R-:W-:-:S03]  /*a300*/  FADD.FTZ R14, R14, R41 ;  /* 0x000000290e0e7221 */ /* 0x000fc60000010000 */
[----:B------:R-:W0:Y:S01]  /*a310*/  LDS R93, [R8+0x3800] ;  /* 0x00380000085d7984 */ /* 0x000e220000000800 */
[----:B------:R-:W-:-:S03]  /*a320*/  FADD.FTZ R16, R16, R43 ;  /* 0x0000002b10107221 */ /* 0x000fc60000010000 */
[----:B------:R-:W0:Y:S01]  /*a330*/  LDS R32, [R8+0x3a00] ;  /* 0x003a000008207984 */ /* 0x000e220000000800 */
[----:B------:R-:W-:-:S03]  /*a340*/  FADD.FTZ R18, R18, R45 ;  /* 0x0000002d12127221 */ /* 0x000fc60000010000 */
[----:B------:R-:W0:Y:S01]  /*a350*/  LDS R95, [R8+0x3c00] ;  /* 0x003c0000085f7984 */ /* 0x000e220000000800 */
[----:B------:R-:W-:-:S03]  /*a360*/  FADD.FTZ R20, R20, R47 ;  /* 0x0000002f14147221 */ /* 0x000fc60000010000 */
[----:B------:R-:W0:Y:S01]  /*a370*/  LDS R34, [R8+0x3e00] ;  /* 0x003e000008227984 */ /* 0x000e220000000800 */
[----:B------:R-:W-:Y:S01]  /*a380*/  FADD.FTZ R21, R21, R28 ;  /* 0x0000001c15157221 */ /* 0x000fe20000010000 */
[----:B------:R-:W-:Y:S01]  /*a390*/  BAR.SYNC.DEFER_BLOCKING 0x0 ;  /* 0x0000000000007b1d */ /* 0x000fe20000010000 */
[----:B-1----:R-:W-:Y:S01]  /*a3a0*/  FADD.FTZ R22, R22, R51 ;  /* 0x0000003316167221 */ /* 0x002fe20000010000 */
[----:B--2---:R-:W-:Y:S01]  /*a3b0*/  FADD.FTZ R23, R23, R30 ;  /* 0x0000001e17177221 */ /* 0x004fe20000010000 */
[----:B---3--:R-:W-:Y:S01]  /*a3c0*/  FADD.FTZ R53, R12, R53 ;  /* 0x000000350c357221 */ /* 0x008fe20000010000 */
[----:B----4-:R-:W-:Y:S01]  /*a3d0*/  FADD.FTZ R55, R14, R55 ;  /* 0x000000370e377221 */ /* 0x010fe20000010000 */
[----:B-----5:R-:W-:Y:S01]  /*a3e0*/  FADD.FTZ R57, R16, R57 ;  /* 0x0000003910397221 */ /* 0x020fe20000010000 */
[----:B0-----:R-:W-:Y:S01]  /*a3f0*/  FADD.FTZ R59, R18, R59 ;  /* 0x0000003b123b7221 */ /* 0x001fe20000010000 */
        /* <DEDUP_REMOVED lines=25> */
[----:B-1----:R-:W-:-:S03]  /*a590*/  FADD.FTZ R3, R36, R3 ;  /* 0x0000000324037221 */ /* 0x002fc60000010000 */
[----:B------:R-:W1:Y:S01]  /*a5a0*/  LDS R29, [R8+0x1600] ;  /* 0x00160000081d7984 */ /* 0x000e620000000800 */
[----:B--2---:R-:W-:Y:S01]  /*a5b0*/  FADD.FTZ R2, R3, R2 ;  /* 0x0000000203027221 */ /* 0x004fe20000010000 */
[----:B------:R-:W-:Y:S02]  /*a5c0*/  IADD3.X R3, PT, PT, RZ, RZ, RZ, P0, !PT ;  /* 0x000000ffff037210 */ /* 0x000fe400007fe4ff */
[----:B------:R-:W2:Y:S01]  /*a5d0*/  LDS R39, [R8+0x2400] ;  /* 0x0024000008277984 */ /* 0x000ea20000000800 */
[----:B---3--:R-:W-:Y:S01]  /*a5e0*/  FADD.FTZ R0, RZ, R0 ;  /* 0x00000000ff007221 */ /* 0x008fe20000010000 */
[C---:B------:R-:W-:Y:S02]  /*a5f0*/  SHF.L.U64.HI R22, R6.reuse, 0x2, R3 ;  /* 0x0000000206167819 */ /* 0x040fe40000010203 */
[----:B------:R-:W3:Y:S01]  /*a600*/  LDS R61, [R8+0x3200] ;  /* 0x00320000083d7984 */ /* 0x000ee20000000800 */
[----:B------:R-:W-:Y:S01]  /*a610*/  SHF.L.U32 R6, R6, 0x2, RZ ;  /* 0x0000000206067819 */ /* 0x000fe200000006ff */
[----:B----4-:R-:W-:-:S02]  /*a620*/  FADD.FTZ R51, R2, R5 ;  /* 0x0000000502337221 */ /* 0x010fc40000010000 */
[----:B------:R-:W4:Y:S01]  /*a630*/  LDS R16, [R8+0xa00] ;  /* 0x000a000008107984 */ /* 0x000f220000000800 */
[----:B------:R-:W-:Y:S01]  /*a640*/  IADD3 R2, P0, PT, R6, UR18, RZ ;  /* 0x0000001206027c10 */ /* 0x000fe2000ff1e0ff */
[----:B-----5:R-:W-:Y:S01]  /*a650*/  FADD.FTZ R20, R0, R7 ;  /* 0x0000000700147221 */ /* 0x020fe20000010000 */
[----:B------:R-:W-:Y:S01]  /*a660*/  IADD3 R4, P1, PT, R6, UR16, RZ ;  /* 0x0000001006047c10 */ /* 0x000fe2000ff3e0ff */
[----:B------:R-:W5:Y:S01]  /*a670*/  LDS R31, [R8+0x1800] ;  /* 0x00180000081f7984 */ /* 0x000f620000000800 */
[----:B------:R-:W-:Y:S01]  /*a680*/  IADD3.X R3, PT, PT, R22, UR19, RZ, P0, !PT ;  /* 0x0000001316037c10 */ /* 0x000fe200087fe4ff */
[----:B------:R-:W-:Y:S01]  /*a690*/  FADD.FTZ R20, R20, R37 ;  /* 0x0000002514147221 */ /* 0x000fe20000010000 */
[----:B------:R-:W-:Y:S01]  /*a6a0*/  IADD3.X R5, PT, PT, R22, UR17, RZ, P1, !PT ;  /* 0x0000001116057c10 */ /* 0x000fe20008ffe4ff */
[----:B------:R-:W5:Y:S01]  /*a6b0*/  LDS R41, [R8+0x2600] ;  /* 0x0026000008297984 */ /* 0x000f620000000800 */
[----:B------:R-:W-:Y:S01]  /*a6c0*/  IADD3 R6, P0, PT, R6, UR4, RZ ;  /* 0x0000000406067c10 */ /* 0x000fe2000ff1e0ff */
[----:B------:R-:W-:-:S02]  /*a6d0*/  FADD.FTZ R10, RZ, R10 ;  /* 0x0000000aff0a7221 */ /* 0x000fc40000010000 */
[----:B------:R-:W5:Y:S01]  /*a6e0*/  LDS R63, [R8+0x3400] ;  /* 0x00340000083f7984 */ /* 0x000f620000000800 */
[----:B------:R-:W-:Y:S01]  /*a6f0*/  IADD3.X R7, PT, PT, R22, UR5, RZ, P0, !PT ;  /* 0x0000000516077c10 */ /* 0x000fe200087fe4ff */
[----:B------:R-:W-:Y:S02]  /*a700*/  FADD.FTZ R12, RZ, R12 ;  /* 0x0000000cff0c7221 */ /* 0x000fe40000010000 */
[----:B------:R-:W5:Y:S01]  /*a710*/  LDS R0, [R8+0xc00] ;  /* 0x000c000008007984 */ /* 0x000f620000000800 */
[----:B------:R-:W-:-:S03]  /*a720*/  FADD.FTZ R10, R10, R25 ;  /* 0x000000190a0a7221 */ /* 0x000fc60000010000 */
[----:B------:R-:W5:Y:S01]  /*a730*/  LDS R33, [R8+0x1a00] ;  /* 0x001a000008217984 */ /* 0x000f620000000800 */
[----:B0-----:R-:W-:-:S03]  /*a740*/  FADD.FTZ R14, RZ, R14 ;  /* 0x0000000eff0e7221 */ /* 0x001fc60000010000 */
[----:B------:R-:W0:Y:S01]  /*a750*/  LDS R43, [R8+0x2800] ;  /* 0x00280000082b7984 */ /* 0x000e220000000800 */
[----:B-1----:R-:W-:-:S03]  /*a760*/  FADD.FTZ R12, R12, R29 ;  /* 0x0000001d0c0c7221 */ /* 0x002fc60000010000 */
[----:B------:R-:W1:Y:S04]  /*a770*/  LDS R65, [R8+0x3600] ;  /* 0x0036000008417984 */ /* 0x000e680000000800 */
[----:B------:R-:W1:Y:S01]  /*a780*/  LDS R18, [R8+0xe00] ;  /* 0x000e000008127984 */ /* 0x000e620000000800 */
[----:B--2---:R-:W-:-:S03]  /*a790*/  FADD.FTZ R10, R10, R39 ;  /* 0x000000270a0a7221 */ /* 0x004fc60000010000 */
[----:B------:R-:W2:Y:S01]  /*a7a0*/  LDS R35, [R8+0x1c00] ;  /* 0x001c000008237984 */ /* 0x000ea20000000800 */
[----:B---3--:R-:W-:-:S03]  /*a7b0*/  FADD.FTZ R61, R20, R61 ;  /* 0x0000003d143d7221 */ /* 0x008fc60000010000 */
[----:B------:R-:W-:Y:S01]  /*a7c0*/  STG.E desc[UR6][R2.64], R53 ;  /* 0x0000003502007986 */ /* 0x000fe2000c101906 */
[----:B----4-:R-:W-:-:S03]  /*a7d0*/  FADD.FTZ R16, RZ, R16 ;  /* 0x00000010ff107221 */ /* 0x010fc60000010000 */
[----:B------:R-:W3:Y:S01]  /*a7e0*/  LDS R45, [R8+0x2a00] ;  /* 0x002a0000082d7984 */ /* 0x000ee20000000800 */
[----:B-----5:R-:W-:-:S03]  /*a7f0*/  FADD.FTZ R14, R14, R31 ;  /* 0x0000001f0e0e7221 */ /* 0x020fc60000010000 */
[----:B------:R-:W-:Y:S01]  /*a800*/  STG.E desc[UR6][R4.64], R27 ;  /* 0x0000001b04007986 */ /* 0x000fe2000c101906 */
[----:B------:R-:W-:-:S03]  /*a810*/  FADD.FTZ R12, R12, R41 ;  /* 0x000000290c0c7221 */ /* 0x000fc60000010000 */
[----:B------:R-:W4:Y:S01]  /*a820*/  LDS R67, [R8+0x3800] ;  /* 0x0038000008437984 */ /* 0x000f220000000800 */
[----:B------:R-:W-:-:S03]  /*a830*/  FADD.FTZ R63, R10, R63 ;  /* 0x0000003f0a3f7221 */ /* 0x000fc60000010000 */
[----:B------:R-:W5:Y:S01]  /*a840*/  LDS R27, [R8+0x1e00] ;  /* 0x001e0000081b7984 */ /* 0x000f620000000800 */
[----:B------:R-:W-:-:S03]  /*a850*/  FADD.FTZ R0, RZ, R0 ;  /* 0x00000000ff007221 */ /* 0x000fc60000010000 */
[----:B------:R-:W5:Y:S01]  /*a860*/  LDS R47, [R8+0x2c00] ;  /* 0x002c0000082f7984 */ /* 0x000f620000000800 */
[----:B------:R-:W-:-:S03]  /*a870*/  FADD.FTZ R16, R16, R33 ;  /* 0x0000002110107221 */ /* 0x000fc60000010000 */
[----:B------:R-:W5:Y:S01]  /*a880*/  LDS R53, [R8+0x3a00] ;  /* 0x003a000008357984 */ /* 0x000f620000000800 */
[----:B0-----:R-:W-:-:S03]  /*a890*/  FADD.FTZ R14, R14, R43 ;  /* 0x0000002b0e0e7221 */ /* 0x001fc60000010000 */
[----:B------:R-:W0:Y:S01]  /*a8a0*/  LDS R37, [R8+0x2e00] ;  /* 0x002e000008257984 */ /* 0x000e220000000800 */
[----:B-1----:R-:W-:-:S03]  /*a8b0*/  FADD.FTZ R65, R12, R65 ;  /* 0x000000410c417221 */ /* 0x002fc60000010000 */
[----:B------:R-:W1:Y:S01]  /*a8c0*/  LDS R69, [R8+0x3c00] ;  /* 0x003c000008457984 */ /* 0x000e620000000800 */
[----:B------:R-:W-:-:S03]  /*a8d0*/  FADD.FTZ R18, RZ, R18 ;  /* 0x00000012ff127221 */ /* 0x000fc60000010000 */
[----:B------:R-:W1:Y:S01]  /*a8e0*/  LDS R71, [R8+0x3e00] ;  /* 0x003e000008477984 */ /* 0x000e620000000800 */
[----:B--2---:R-:W-:-:S03]  /*a8f0*/  FADD.FTZ R0, R0, R35 ;  /* 0x0000002300007221 */ /* 0x004fc60000010000 */
[----:B------:R-:W-:Y:S04]  /*a900*/  STG.E desc[UR6][R6.64], R51 ;  /* 0x0000003306007986 */ /* 0x000fe8000c101906 */
[----:B------:R-:W-:Y:S01]  /*a910*/  STG.E desc[UR6][R2.64+0x200], R55 ;  /* 0x0002003702007986 */ /* 0x000fe2000c101906 */
[----:B---3--:R-:W-:-:S03]  /*a920*/  FADD.FTZ R16, R16, R45 ;  /* 0x0000002d10107221 */ /* 0x008fc60000010000 */
[----:B------:R-:W-:Y:S04]  /*a930*/  STG.E desc[UR6][R4.64+0x200], R11 ;  /* 0x0002000b04007986 */ /* 0x000fe8000c101906 */
        /* <DEDUP_REMOVED lines=9> */
[----:B0-----:R-:W-:-:S03]  /*a9d0*/  FADD.FTZ R18, R18, R37 ;  /* 0x0000002512127221 */ /* 0x001fc60000010000 */
        /* <DEDUP_REMOVED lines=17> */
.L_x_432:
[----:B------:R-:W-:Y:S01]  /*aaf0*/  HFMA2 R246, -RZ, RZ, 0, 1.847743988037109375e-06 ;  /* 0x0000001ffff67431 */ /* 0x000fe200000001ff */
[----:B------:R-:W-:Y:S01]  /*ab00*/  BSSY B1, `(.L_x_516) ;  /* 0x0000006000017945 */ /* 0x000fe20003800000 */
[----:B------:R-:W-:Y:S02]  /*ab10*/  MOV R248, 0x1 ;  /* 0x0000000100f87802 */ /* 0x000fe40000000f00 */
[----:B------:R-:W-:-:S07]  /*ab20*/  MOV R191, 0xffffffff ;  /* 0xffffffff00bf7802 */ /* 0x000fce0000000f00 */
[----:B------:R-:W-:Y:S05]  /*ab30*/  WARPSYNC.COLLECTIVE R191, `(.L_x_517) ;  /* 0x00000000bf087348 */ /* 0x000fea0003c00000 */
[----:B------:R0:W1:Y:S02]  /*ab40*/  SHFL.BFLY P1, R250, R176, R248, R246 ;  /* 0x0c0000f8b0fa7389 */ /* 0x00006400000200f6 */
[----:B01----:R-:W-:Y:S05]  /*ab50*/  ENDCOLLECTIVE ;  /* 0x000000000000791b */ /* 0x003fea0003800000 */
.L_x_517:
[----:B------:R-:W-:Y:S05]  /*ab60*/  BSYNC B1 ;  /* 0x0000000000017941 */ /* 0x000fea0003800000 */
.L_x_516:
[----:B------:R-:W-:Y:S01]  /*ab70*/  FADD.FTZ R179, R250, R176 ;  /* 0x000000b0fab37221 */ /* 0x000fe20000010000 */
[----:B------:R-:W-:Y:S01]  /*ab80*/  MOV R176, R177 ;  /* 0x000000b100b07202 */ /* 0x000fe20000000f00 */
[----:B------:R-:W-:Y:S01]  /*ab90*/  HFMA2 R248, -RZ, RZ, 0, 5.9604644775390625e-08 ;  /* 0x00000001fff87431 */ /* 0x000fe200000001ff */
[----:B------:R-:W-:Y:S02]  /*aba0*/  MOV R246, 0x1f ;  /* 0x0000001f00f67802 */ /* 0x000fe40000000f00 */
[----:B------:R-:W-:-:S07]  /*abb0*/  MOV R191, 0xffffffff ;  /* 0xffffffff00bf7802 */ /* 0x000fce0000000f00 */
[----:B------:R-:W-:Y:S05]  /*abc0*/  WARPSYNC.COLLECTIVE R191, `(.L_x_518) ;  /* 0x00000000bf087348 */ /* 0x000fea0003c00000 */
[----:B------:R0:W1:Y:S02]  /*abd0*/  SHFL.BFLY P1, R250, R176, R248, R246 ;  /* 0x0c0000f8b0fa7389 */ /* 0x00006400000200f6 */
[----:B01----:R-:W-:Y:S05]  /*abe0*/  ENDCOLLECTIVE ;  /* 0x000000000000791b */ /* 0x003fea0003800000 */
.L_x_518:
[----:B------:R-:W-:Y:S01]  /*abf0*/  MOV R176, R179 ;  /* 0x000000b300b07202 */ /* 0x000fe20000000f00 */
[----:B------:R-:W-:Y:S01]  /*ac00*/  HFMA2 R248, -RZ, RZ, 0, 1.1920928955078125e-07 ;  /* 0x00000002fff87431 */ /* 0x000fe200000001ff */
[----:B------:R-:W-:-:S07]  /*ac10*/  MOV R178, R250 ;  /* 0x000000fa00b27202 */ /* 0x000fce0000000f00 */
[----:B------:R-:W-:Y:S05]  /*ac20*/  WARPSYNC.COLLECTIVE R191, `(.L_x_519) ;  /* 0x00000000bf087348 */ /* 0x000fea0003c00000 */
[----:B------:R0:W1:Y:S02]  /*ac30*/  SHFL.BFLY P1, R250, R176, R248, R246 ;  /* 0x0c0000f8b0fa7389 */ /* 0x00006400000200f6 */
[----:B01----:R-:W-:Y:S05]  /*ac40*/  ENDCOLLECTIVE ;  /* 0x000000000000791b */ /* 0x003fea0003800000 */
.L_x_519:
[----:B------:R-:W-:-:S05]  /*ac50*/  FADD.FTZ R244, R178, R177 ;  /* 0x000000b1b2f47221 */ /* 0x000fca0000010000 */
[----:B------:R-:W-:Y:S01]  /*ac60*/  MOV R176, R244 ;  /* 0x000000f400b07202 */ /* 0x000fe20000000f00 */
[----:B------:R-:W-:-:S07]  /*ac70*/  FADD.FTZ R252, R179, R250 ;  /* 0x000000fab3fc7221 */ /* 0x000fce0000010000 */
[----:B------:R-:W-:Y:S05]  /*ac80*/  WARPSYNC.COLLECTIVE R191, `(.L_x_520) ;  /* 0x00000000bf087348 */ /* 0x000fea0003c00000 */
[----:B------:R0:W1:Y:S02]  /*ac90*/  SHFL.BFLY P1, R250, R176, R248, R246 ;  /* 0x0c0000f8b0fa7389 */ /* 0x00006400000200f6 */
[----:B01----:R-:W-:Y:S05]  /*aca0*/  ENDCOLLECTIVE ;  /* 0x000000000000791b */ /* 0x003fea0003800000 */
.L_x_520:
[----:B------:R-:W-:Y:S01]  /*acb0*/  MOV R176, R252 ;  /* 0x000000fc00b07202 */ /* 0x000fe20000000f00 */
[----:B------:R-:W-:Y:S01]  /*acc0*/  HFMA2 R248, -RZ, RZ, 0, 2.384185791015625e-07 ;  /* 0x00000004fff87431 */ /* 0x000fe200000001ff */
[----:B------:R-:W-:-:S07]  /*acd0*/  MOV R178, R250 ;  /* 0x000000fa00b27202 */ /* 0x000fce0000000f00 */
[----:B------:R-:W-:Y:S05]  /*ace0*/  WARPSYNC.COLLECTIVE R191, `(.L_x_521) ;  /* 0x00000000bf087348 */ /* 0x000fea0003c00000 */
[----:B------:R0:W1:Y:S02]  /*acf0*/  SHFL.BFLY P1, R250, R176, R248, R246 ;  /* 0x0c0000f8b0fa7389 */ /* 0x00006400000200f6 */
[----:B01----:R-:W-:Y:S05]  /*ad00*/  ENDCOLLECTIVE ;  /* 0x000000000000791b */ /* 0x003fea0003800000 */
.L_x_521:
[----:B------:R-:W-:-:S05]  /*ad10*/  FADD.FTZ R177, R244, R178 ;  /* 0x000000b2f4b17221 */ /* 0x000fca0000010000 */
[----:B------:R-:W-:Y:S01]  /*ad20*/  MOV R176, R177 ;  /* 0x000000b100b07202 */ /* 0x000fe20000000f00 */
[----:B------:R-:W-:-:S07]  /*ad30*/  FADD.FTZ R178, R252, R250 ;  /* 0x000000fafcb27221 */ /* 0x000fce0000010000 */
[----:B------:R-:W-:Y:S05]  /*ad40*/  WARPSYNC.COLLECTIVE R191, `(.L_x_522) ;  /* 0x00000000bf087348 */ /* 0x000fea0003c00000 */
[----:B------:R0:W1:Y:S02]  /*ad50*/  SHFL.BFLY P1, R250, R176, R248, R246 ;  /* 0x0c0000f8b0fa7389 */ /* 0x00006400000200f6 */
[----:B01----:R-:W-:Y:S05]  /*ad60*/  ENDCOLLECTIVE ;  /* 0x000000000000791b */ /* 0x003fea0003800000 */
.L_x_522:
[----:B------:R-:W-:Y:S01]  /*ad70*/  MOV R176, R178 ;  /* 0x000000b200b07202 */ /* 0x000fe20000000f00 */
[----:B------:R-:W-:Y:S01]  /*ad80*/  HFMA2 R248, -RZ, RZ, 0, 4.76837158203125e-07 ;  /* 0x00000008fff87431 */ /* 0x000fe200000001ff */
[----:B------:R-:W-:-:S07]  /*ad90*/  MOV R244, R250 ;  /* 0x000000fa00f47202 */ /* 0x000fce0000000f00 */
[----:B------:R-:W-:Y:S05]  /*ada0*/  WARPSYNC.COLLECTIVE R191, `(.L_x_523) ;  /* 0x00000000bf087348 */ /* 0x000fea0003c00000 */
[----:B------:R0:W1:Y:S02]  /*adb0*/  SHFL.BFLY P1, R250, R176, R248, R246 ;  /* 0x0c0000f8b0fa7389 */ /* 0x00006400000200f6 */
[----:B01----:R-:W-:Y:S05]  /*adc0*/  ENDCOLLECTIVE ;  /* 0x000000000000791b */ /* 0x003fea0003800000 */
.L_x_523:
[----:B------:R-:W-:-:S05]  /*add0*/  FADD.FTZ R252, R177, R244 ;  /* 0x000000f4b1fc7221 */ /* 0x000fca0000010000 */
[----:B------:R-:W-:Y:S01]  /*ade0*/  MOV R176, R252 ;  /* 0x000000fc00b07202 */ /* 0x000fe20000000f00 */
[----:B------:R-:W-:-:S07]  /*adf0*/  FADD.FTZ R178, R178, R250 ;  /* 0x000000fab2b27221 */ /* 0x000fce0000010000 */
[----:B------:R-:W-:Y:S05]  /*ae00*/  WARPSYNC.COLLECTIVE R191, `(.L_x_524) ;  /* 0x00000000bf087348 */ /* 0x000fea0003c00000 */
[----:B------:R0:W1:Y:S02]  /*ae10*/  SHFL.BFLY P1, R250, R176, R248, R246 ;  /* 0x0c0000f8b0fa7389 */ /* 0x00006400000200f6 */
[----:B01----:R-:W-:Y:S05]  /*ae20*/  ENDCOLLECTIVE ;  /* 0x000000000000791b */ /* 0x003fea0003800000 */
.L_x_524:
[----:B------:R-:W-:Y:S01]  /*ae30*/  MOV R176, R178 ;  /* 0x000000b200b07202 */ /* 0x000fe20000000f00 */
[----:B------:R-:W-:Y:S01]  /*ae40*/  HFMA2 R248, -RZ, RZ, 0, 9.5367431640625e-07 ;  /* 0x00000010fff87431 */ /* 0x000fe200000001ff */
[----:B------:R-:W-:-:S07]  /*ae50*/  MOV R179, R250 ;  /* 0x000000fa00b37202 */ /* 0x000fce0000000f00 */
[----:B------:R-:W-:Y:S05]  /*ae60*/  WARPSYNC.COLLECTIVE R191, `(.L_x_525) ;  /* 0x00000000bf087348 */ /* 0x000fea0003c00000 */
[----:B------:R0:W1:Y:S02]  /*ae70*/  SHFL.BFLY P1, R250, R176, R248, R246 ;  /* 0x0c0000f8b0fa7389 */ /* 0x00006400000200f6 */
[----:B01----:R-:W-:Y:S05]  /*ae80*/  ENDCOLLECTIVE ;  /* 0x000000000000791b */ /* 0x003fea0003800000 */
.L_x_525:
[----:B------:R-:W-:-:S05]  /*ae90*/  FADD.FTZ R179, R252, R179 ;  /* 0x000000b3fcb37221 */ /* 0x000fca0000010000 */
[----:B------:R-:W-:Y:S02]  /*aea0*/  MOV R176, R179 ;  /* 0x000000b300b07202 */ /* 0x000fe40000000f00 */
[----:B------:R-:W-:-:S07]  /*aeb0*/  MOV R244, R250 ;  /* 0x000000fa00f47202 */ /* 0x000fce0000000f00 */
[----:B------:R-:W-:Y:S05]  /*aec0*/  WARPSYNC.COLLECTIVE R191, `(.L_x_526) ;  /* 0x00000000bf087348 */ /* 0x000fea0003c00000 */
[----:B------:R0:W1:Y:S02]  /*aed0*/  SHFL.BFLY P1, R250, R176, R248, R246 ;  /* 0x0c0000f8b0fa7389 */ /* 0x00006400000200f6 */
[----:B01----:R-:W-:Y:S05]  /*aee0*/  ENDCOLLECTIVE ;  /* 0x000000000000791b */ /* 0x003fea0003800000 */
.L_x_526:
[----:B------:R-:W-:Y:S05]  /*aef0*/  BRA `(.L_x_527) ;  /* 0xffffff7400507947 */ /* 0x000fea000383ffff */
.L_x_528:
        /* <DEDUP_REMOVED lines=16> */
.L_x_19953:


//--------------------- .text._ZN10layer_norm13ln_bwd_kernelINS_13Kernel_traitsI13__nv_bfloat16S2_S2_S2_fjLj1024ELj1ELj4ELj1ELj16ENS_18Kernel_traits_baseILj1024ES2_S2_S2_S2_fjLj128EEEEELb1ELb0ELb0ELb0EEEvNS_9BwdParamsE --------------------------
	.section	.text._ZN10layer_norm13ln_bwd_kernelINS_13Kernel_traitsI13__nv_bfloat16S2_S2_S2_fjLj1024ELj1ELj4ELj1ELj16ENS_18Kernel_traits_baseILj1024ES2_S2_S2_S2_fjLj128EEEEELb1ELb0ELb0ELb0EEEvNS_9BwdParamsE,"ax",@progbits
	.align	128
        .global         _ZN10layer_norm13ln_bwd_kernelINS_13Kernel_traitsI13__nv_bfloat16S2_S2_S2_fjLj1024ELj1ELj4ELj1ELj16ENS_18Kernel_traits_baseILj1024ES2_S2_S2_S2_fjLj128EEEEELb1ELb0ELb0ELb0EEEvNS_9BwdParamsE
        .type           _ZN10layer_norm13ln_bwd_kernelINS_13Kernel_traitsI13__nv_bfloat16S2_S2_S2_fjLj1024ELj1ELj4ELj1ELj16ENS_18Kernel_traits_baseILj1024ES2_S2_S2_S2_fjLj128EEEEELb1ELb0ELb0ELb0EEEvNS_9BwdParamsE,@function
        .size           _ZN10layer_norm13ln_bwd_kernelINS_13Kernel_traitsI13__nv_bfloat16S2_S2_S2_fjLj1024ELj1ELj4ELj1ELj16ENS_18Kernel_traits_baseILj1024ES2_S2_S2_S2_fjLj128EEEEELb1ELb0ELb0ELb0EEEvNS_9BwdParamsE,(.L_x_19954 - _ZN10layer_norm13ln_bwd_kernelINS_13Kernel_traitsI13__nv_bfloat16S2_S2_S2_fjLj1024ELj1ELj4ELj1ELj16ENS_18Kernel_traits_baseILj1024ES2_S2_S2_S2_fjLj128EEEEELb1ELb0ELb0ELb0EEEvNS_9BwdParamsE)
        .other          _ZN10layer_norm13ln_bwd_kernelINS_13Kernel_traitsI13__nv_bfloat16S2_S2_S2_fjLj1024ELj1ELj4ELj1ELj16ENS_18Kernel_traits_baseILj1024ES2_S2_S2_S2_fjLj128EEEEELb1ELb0ELb0ELb0EEEvNS_9BwdParamsE,@"STO_CUDA_ENTRY STV_DEFAULT"
_ZN10layer_norm13ln_bwd_kernelINS_13Kernel_traitsI13__nv_bfloat16S2_S2_S2_fjLj1024ELj1ELj4ELj1ELj16ENS_18Kernel_traits_baseILj1024ES2_S2_S2_S2_fjLj128EEEEELb1ELb0ELb0ELb0EEEvNS_9BwdParamsE:
.text._ZN10layer_norm13ln_bwd_kernelINS_13Kernel_traitsI13__nv_bfloat16S2_S2_S2_fjLj1024ELj1ELj4ELj1ELj16ENS_18Kernel_traits_baseILj1024ES2_S2_S2_S2_fjLj128EEEEELb1ELb0ELb0ELb0EEEvNS_9BwdParamsE:
[----:B------:R-:W-:Y:S01]  /*0000*/  LDC R1, c[0x0][0x37c] ;  /* 0x0000df00ff017b82 */ /* 0x000fe20000000800 */
[----:B------:R-:W0:Y:S01]  /*0010*/  S2R R14, SR_TID.X ;  /* 0x00000000000e7919 */ /* 0x000e220000002100 */
[----:B------:R-:W1:Y:S01]  /*0020*/  LDCU UR4, c[0x0][0x388] ;  /* 0x00007100ff0477ac */ /* 0x000e620008000800 */
[----:B------:R-:W2:Y:S05]  /*0030*/  LDCU.64 UR6, c[0x0][0x358] ;  /* 0x00006b00ff0677ac */ /* 0x000eaa0008000a00 */
[----:B------:R-:W3:Y:S01]  /*0040*/  S2UR UR5, SR_CTAID.X ;  /* 0x00000000000579c3 */ /* 0x000ee20000002500 */
[----:B------:R-:W4:Y:S01]  /*0050*/  LDCU UR8, c[0x0][0x384] ;  /* 0x00007080ff0877ac */ /* 0x000f220008000800 */
[----:B------:R-:W0:Y:S01]  /*0060*/  LDCU UR13, c[0x0][0x408] ;  /* 0x00008100ff0d77ac */ /* 0x000e220008000800 */
[----:B------:R-:W0:Y:S01]  /*0070*/  LDCU UR20, c[0x0][0x388] ;  /* 0x00007100ff1477ac */ /* 0x000e220008000800 */
[----:B-1----:R-:W-:Y:S01]  /*0080*/  MOV R0, UR4 ;  /* 0x0000000400007c02 */ /* 0x002fe20008000f00 */
[----:B------:R-:W1:Y:S03]  /*0090*/  LDCU UR12, c[0x0][0x400] ;  /* 0x00008000ff0c77ac */ /* 0x000e660008000800 */
[----:B------:R-:W-:Y:S01]  /*00a0*/  SHF.R.S32.HI R3, RZ, 0x1f, R0 ;  /* 0x0000001fff037819 */ /* 0x000fe20000011400 */
[----:B------:R-:W1:Y:S03]  /*00b0*/  LDCU.64 UR10, c[0x0][0x438] ;  /* 0x00008700ff0a77ac */ /* 0x000e660008000a00 */
[----:B------:R-:W-:Y:S01]  /*00c0*/  LEA.HI R2, R3, R0, RZ, 0x3 ;  /* 0x0000000003027211 */ /* 0x000fe200078f18ff */
[----:B------:R-:W1:Y:S01]  /*00d0*/  LDCU.64 UR14, c[0x0][0x478] ;  /* 0x00008f00ff0e77ac */ /* 0x000e620008000a00 */
[----:B0-----:R-:W-:-:S02]  /*00e0*/  LOP3.LUT R5, R14, 0x1f, RZ, 0xc, !PT ;  /* 0x0000001f0e057812 */ /* 0x001fc400078e0cff */
[----:B------:R-:W-:Y:S02]  /*00f0*/  LOP3.LUT R3, R14, 0x1f, RZ, 0xc0, !PT ;  /* 0x0000001f0e037812 */ /* 0x000fe400078ec0ff */
[----:B------:R-:W-:Y:S02]  /*0100*/  LEA.HI.SX32 R2, R2, R5, 0x1d ;  /* 0x0000000502027211 */ /* 0x000fe400078feaff */
[----:B------:R-:W-:Y:S02]  /*0110*/  MOV R15, R3 ;  /* 0x00000003000f7202 */ /* 0x000fe40000000f00 */
[C---:B------:R-:W-:Y:S02]  /*0120*/  ISETP.GE.U32.AND P1, PT, R2.reuse, 0x40, PT ;  /* 0x000000400200780c */ /* 0x040fe40003f26070 */
[C---:B------:R-:W-:Y:S02]  /*0130*/  ISETP.GE.U32.AND P2, PT, R2.reuse, 0x60, PT ;  /* 0x000000600200780c */ /* 0x040fe40003f46070 */
[----:B------:R-:W-:-:S02]  /*0140*/  ISETP.GE.U32.AND P3, PT, R2, 0x80, PT ;  /* 0x000000800200780c */ /* 0x000fc40003f66070 */
[----:B------:R-:W-:-:S07]  /*0150*/  ISETP.GE.U32.AND P0, PT, R2, 0x20, PT ;  /* 0x000000200200780c */ /* 0x000fce0003f06070 */
[----:B------:R-:W0:Y:S06]  /*0160*/  @P1 LDC.64 R6, c[0x0][0x3d0] ;  /* 0x0000f400ff061b82 */ /* 0x000e2c0000000a00 */
[----:B------:R-:W-:Y:S02]  /*0170*/  @P0 LOP3.LUT R15, R3, 0x20, RZ, 0xfc, !PT ;  /* 0x00000020030f0812 */ /* 0x000fe400078efcff */
[----:B------:R-:W4:Y:S08]  /*0180*/  @P2 LDC.64 R8, c[0x0][0x3d0] ;  /* 0x0000f400ff082b82 */ /* 0x000f300000000a00 */
[----:B------:R-:W3:Y:S01]  /*0190*/  @P3 LDC.64 R12, c[0x0][0x3d0] ;  /* 0x0000f400ff0c3b82 */ /* 0x000ee20000000a00 */
[C---:B0-----:R-:W-:Y:S01]  /*01a0*/  @P1 IMAD.WIDE.U32 R6, R15.reuse, 0x10, R6 ;  /* 0x000000100f061825 */ /* 0x041fe200078e0006 */
[----:B------:R-:W-:-:S06]  /*01b0*/  @P1 IADD3 R15, PT, PT, R15, 0x20, RZ ;  /* 0x000000200f0f1810 */ /* 0x000fcc0007ffe0ff */
[----:B------:R-:W0:Y:S01]  /*01c0*/  @P0 LDC.64 R4, c[0x0][0x3d0] ;  /* 0x0000f400ff040b82 */ /* 0x000e220000000a00 */
[----:B--2---:R-:W5:Y:S01]  /*01d0*/  @P1 LDG.E.128 R48, desc[UR6][R6.64] ;  /* 0x0000000606301981 */ /* 0x004f62000c1e1d00 */
[C---:B----4-:R-:W-:Y:S01]  /*01e0*/  @P2 IMAD.WIDE.U32 R10, R15.reuse, 0x10, R8 ;  /* 0x000000100f0a2825 */ /* 0x050fe200078e0008 */
[----:B------:R-:W-:-:S04]  /*01f0*/  @P2 IADD3 R15, PT, PT, R15, 0x20, RZ ;  /* 0x000000200f0f2810 */ /* 0x000fc80007ffe0ff */
[----:B------:R-:W5:Y:S01]  /*0200*/  @P2 LDG.E.128 R52, desc[UR6][R10.64] ;  /* 0x000000060a342981 */ /* 0x000f62000c1e1d00 */
[----:B---3--:R-:W-:-:S05]  /*0210*/  @P3 IMAD.WIDE.U32 R8, R15, 0x10, R12 ;  /* 0x000000100f083825 */ /* 0x008fca00078e000c */
[----:B------:R-:W5:Y:S01]  /*0220*/  @P3 LDG.E.128 R56, desc[UR6][R8.64] ;  /* 0x0000000608383981 */ /* 0x000f62000c1e1d00 */
[----:B------:R-:W-:Y:S01]  /*0230*/  USHF.L.U32 UR4, UR5, 0x2, URZ ;  /* 0x0000000205047899 */ /* 0x000fe200080006ff */
[----:B0-----:R-:W-:-:S05]  /*0240*/  @P0 IMAD.WIDE.U32 R4, R3, 0x10, R4 ;  /* 0x0000001003040825 */ /* 0x001fca00078e0004 */
[----:B------:R0:W5:Y:S02]  /*0250*/  @P0 LDG.E.128 R44, desc[UR6][R4.64] ;  /* 0x00000006042c0981 */ /* 0x000164000c1e1d00 */
[----:B0-----:R-:W-:-:S04]  /*0260*/  SHF.R.U32.HI R5, RZ, 0x5, R14 ;  /* 0x00000005ff057819 */ /* 0x001fc8000001160e */
        /* <DEDUP_REMOVED lines=35> */
[----:B-1----:R-:W-:Y:S06]  /*04a0*/  @P0 BRA `(.L_x_530) ;  /* 0x0000006c00a80947 */ /* 0x002fec0003800000 */
[----:B------:R-:W0:Y:S01]  /*04b0*/  LDCU.64 UR8, c[0x0][0x3e0] ;  /* 0x00007c00ff0877ac */ /* 0x000e220008000a00 */
[----:B------:R-:W1:Y:S01]  /*04c0*/  LDC.U8 R4, c[0x0][0x410] ;  /* 0x00010400ff047b82 */ /* 0x000e620000000000 */
[----:B-----5:R-:W-:Y:S02]  /*04d0*/  PRMT R6, R47, 0x7632, R6 ;  /* 0x000076322f067816 */ /* 0x020fe40000000006 */
[----:B------:R-:W-:Y:S02]  /*04e0*/  CS2R R60, SRZ ;  /* 0x00000000003c7805 */ /* 0x000fe4000001ff00 */
[----:B------:R-:W-:Y:S02]  /*04f0*/  PRMT R7, R46, 0x7632, R7 ;  /* 0x000076322e077816 */ /* 0x000fe40000000007 */
[----:B------:R-:W-:Y:S02]  /*0500*/  CS2R R62, SRZ ;  /* 0x00000000003e7805 */ /* 0x000fe4000001ff00 */
[----:B------:R-:W-:-:S02]  /*0510*/  PRMT R8, R45, 0x7632, R8 ;  /* 0x000076322d087816 */ /* 0x000fc40000000008 */
[----:B------:R-:W-:Y:S02]  /*0520*/  CS2R R64, SRZ ;  /* 0x0000000000407805 */ /* 0x000fe4000001ff00 */
[----:B------:R-:W-:Y:S02]  /*0530*/  PRMT R9, R44, 0x7632, R9 ;  /* 0x000076322c097816 */ /* 0x000fe40000000009 */
        /* <DEDUP_REMOVED lines=9> */
[----:B0-----:R-:W-:-:S02]  /*05d0*/  ISETP.NE.U32.AND P0, PT, RZ, UR8, PT ;  /* 0x00000008ff007c0c */ /* 0x001fc4000bf05070 */
[----:B------:R-:W-:Y:S02]  /*05e0*/  CS2R R68, SRZ ;  /* 0x0000000000447805 */ /* 0x000fe4000001ff00 */
[----:B------:R-:W-:Y:S02]  /*05f0*/  PRMT R14, R55, 0x7632, R14 ;  /* 0x00007632370e7816 */ /* 0x000fe4000000000e */
[----:B------:R-:W-:Y:S02]  /*0600*/  CS2R R70, SRZ ;  /* 0x0000000000467805 */ /* 0x000fe4000001ff00 */
[----:B------:R-:W-:Y:S02]  /*0610*/  ISETP.NE.AND.EX P0, PT, RZ, UR9, PT, P0 ;  /* 0x00000009ff007c0c */ /* 0x000fe4000bf05300 */
        /* <DEDUP_REMOVED lines=28> */
[----:B-1----:R-:W-:-:S07]  /*07e0*/  CS2R R114, SRZ ;  /* 0x0000000000727805 */ /* 0x002fce000001ff00 */
.L_x_569:
[----:B------:R-:W0:Y:S08]  /*07f0*/  LDC.64 R138, c[0x0][0x3c0] ;  /* 0x0000f000ff8a7b82 */ /* 0x000e300000000a00 */
[----:B------:R-:W1:Y:S01]  /*0800*/  @P0 LDC.64 R136, c[0x0][0x3e0] ;  /* 0x0000f800ff880b82 */ /* 0x000e620000000a00 */
[----:B0-----:R-:W-:-:S06]  /*0810*/  IMAD.WIDE R138, R5, 0x4, R138 ;  /* 0x00000004058a7825 */ /* 0x001fcc00078e028a */
[----:B------:R-:W2:Y:S01]  /*0820*/  LDG.E R138, desc[UR6][R138.64] ;  /* 0x000000068a8a7981 */ /* 0x000ea2000c1e1900 */
[----:B-1----:R-:W-:Y:S02]  /*0830*/  @P0 IMAD.WIDE R140, R5, 0x2, R136 ;  /* 0x00000002058c0825 */ /* 0x002fe400078e0288 */
[----:B------:R-:W0:Y:S03]  /*0840*/  LDC.64 R136, c[0x0][0x3c8] ;  /* 0x0000f200ff887b82 */ /* 0x000e260000000a00 */
[----:B------:R-:W5:Y:S01]  /*0850*/  @P0 LDG.E.U16 R193, desc[UR6][R140.64] ;  /* 0x000000068cc10981 */ /* 0x000f62000c1e1500 */
[----:B------:R-:W-:Y:S02]  /*0860*/  MOV R0, UR20 ;  /* 0x0000001400007c02 */ /* 0x000fe40008000f00 */
[----:B------:R-:W-:-:S03]  /*0870*/  ISETP.GE.U32.AND P5, PT, R2, 0x20, PT ;  /* 0x000000200200780c */ /* 0x000fc60003fa6070 */
[----:B------:R-:W-:-:S05]  /*0880*/  IMAD R142, R5, R0, RZ ;  /* 0x00000000058e7224 */ /* 0x000fca00078e02ff */
[----:B------:R-:W-:-:S04]  /*0890*/  SHF.R.S32.HI R143, RZ, 0x1f, R142 ;  /* 0x0000001fff8f7819 */ /* 0x000fc8000001148e */
[----:B------:R-:W-:Y:S01]  /*08a0*/  LEA.HI R142, R143, R142, RZ, 0x3 ;  /* 0x0000008e8f8e7211 */ /* 0x000fe200078f18ff */
[----:B------:R-:W-:Y:S01]  /*08b0*/  BSSY.RECONVERGENT B1, `(.L_x_531) ;  /* 0x0000074000017945 */ /* 0x000fe20003800200 */
[----:B------:R-:W-:Y:S02]  /*08c0*/  ISETP.NE.AND P1, PT, R4, RZ, PT ;  /* 0x000000ff0400720c */ /* 0x000fe40003f25270 */
[----:B------:R-:W-:Y:S01]  /*08d0*/  LEA.HI.SX32 R191, R142, R3, 0x1d ;  /* 0x000000038ebf7211 */ /* 0x000fe200078feaff */
[----:B0-----:R-:W-:Y:S01]  /*08e0*/  IMAD.WIDE R136, R5, 0x4, R136 ;  /* 0x0000000405887825 */ /* 0x001fe200078e0288 */
[C---:B------:R-:W-:Y:S02]  /*08f0*/  ISETP.GE.U32.AND P4, PT, R2.reuse, 0x40, PT ;  /* 0x000000400200780c */ /* 0x040fe40003f86070 */
[----:B------:R-:W-:Y:S02]  /*0900*/  CS2R R194, SRZ ;  /* 0x0000000000c27805 */ /* 0x000fe4000001ff00 */
[C---:B------:R-:W-:Y:S01]  /*0910*/  ISETP.GE.U32.AND P3, PT, R2.reuse, 0x60, PT ;  /* 0x000000600200780c */ /* 0x040fe20003f66070 */
[----:B------:R0:W5:Y:S01]  /*0920*/  LDG.E R190, desc[UR6][R136.64] ;  /* 0x0000000688be7981 */ /* 0x000162000c1e1900 */
[----:B------:R-:W-:-:S02]  /*0930*/  ISETP.GE.U32.AND P2, PT, R2, 0x80, PT ;  /* 0x000000800200780c */ /* 0x000fc40003f46070 */
[----:B------:R-:W-:Y:S02]  /*0940*/  MOV R205, R191 ;  /* 0x000000bf00cd7202 */ /* 0x000fe40000000f00 */
[----:B0-----:R-:W-:Y:S02]  /*0950*/  P2R R136, PR, RZ, 0x2 ;  /* 0x00000002ff887803 */ /* 0x001fe40000000000 */
[----:B--2---:R-:W-:Y:S01]  /*0960*/  FSEL R192, R138, RZ, !P1 ;  /* 0x000000ff8ac07208 */ /* 0x004fe20004800000 */
[----:B------:R-:W-:Y:S06]  /*0970*/  @!P5 BRA `(.L_x_532) ;  /* 0x00000004009cd947 */ /* 0x000fec0003800000 */
[----:B------:R-:W0:Y:S08]  /*0980*/  LDC.64 R136, c[0x0][0x3a8] ;  /* 0x0000ea00ff887b82 */ /* 0x000e300000000a00 */
[----:B------:R-:W1:Y:S01]  /*0990*/  LDC.64 R140, c[0x0][0x428] ;  /* 0x00010a00ff8c7b82 */ /* 0x000e620000000a00 */
[----:B------:R-:W-:-:S07]  /*09a0*/  ISETP.NE.U32.AND P1, PT, RZ, UR10, PT ;  /* 0x0000000aff007c0c */ /* 0x000fce000bf25070 */
[----:B------:R-:W2:Y:S01]  /*09b0*/  LDC.64 R174, c[0x0][0x3b0] ;  /* 0x0000ec00ffae7b82 */ /* 0x000ea20000000a00 */
[----:B0-----:R-:W-:-:S06]  /*09c0*/  IMAD.WIDE.U32 R136, R191, 0x10, R136 ;  /* 0x00000010bf887825 */ /* 0x001fcc00078e0088 */
[----:B------:R-:W3:Y:S01]  /*09d0*/  LDG.E.128 R136, desc[UR6][R136.64] ;  /* 0x0000000688887981 */ /* 0x000ee2000c1e1d00 */
[----:B-1----:R-:W-:-:S06]  /*09e0*/  IMAD.WIDE.U32 R140, R191, 0x10, R140 ;  /* 0x00000010bf8c7825 */ /* 0x002fcc00078e008c */
[----:B------:R-:W4:Y:S01]  /*09f0*/  LDG.E.128 R140, desc[UR6][R140.64] ;  /* 0x000000068c8c7981 */ /* 0x000f22000c1e1d00 */
[----:B------:R-:W-:Y:S01]  /*0a00*/  ISETP.NE.AND.EX P1, PT, RZ, UR11, PT, P1 ;  /* 0x0000000bff007c0c */ /* 0x000fe2000bf25310 */
[----:B--2---:R-:W-:Y:S01]  /*0a10*/  IMAD.WIDE.U32 R174, R191, 0x8, R174 ;  /* 0x00000008bfae7825 */ /* 0x004fe200078e00ae */
[----:B------:R-:W-:Y:S02]  /*0a20*/  SHF.L.U32 R187, R44, 0x10, RZ ;  /* 0x000000102cbb7819 */ /* 0x000fe400000006ff */
[----:B------:R-:W-:Y:S02]  /*0a30*/  SHF.L.U32 R186, R9, 0x10, RZ ;  /* 0x0000001009ba7819 */ /* 0x000fe400000006ff */
[----:B------:R-:W-:Y:S01]  /*0a40*/  SHF.L.U32 R182, R8, 0x10, RZ ;  /* 0x0000001008b67819 */ /* 0x000fe200000006ff */
[----:B------:R0:W5:Y:S06]  /*0a50*/  LDG.E.64 R202, desc[UR6][R174.64] ;  /* 0x00000006aeca7981 */ /* 0x00016c000c1e1b00 */
[----:B------:R-:W1:Y:S01]  /*0a60*/  @P1 LDC.64 R176, c[0x0][0x438] ;  /* 0x00010e00ffb01b82 */ /* 0x000e620000000a00 */
[----:B------:R-:W-:Y:S01]  /*0a70*/  SHF.L.U32 R183, R45, 0x10, RZ ;  /* 0x000000102db77819 */ /* 0x000fe200000006ff */
[----:B-1----:R-:W-:-:S05]  /*0a80*/  @P1 IMAD.WIDE.U32 R176, R191, 0x10, R176 ;  /* 0x00000010bfb01825 */ /* 0x002fca00078e00b0 */
[----:B------:R1:W5:Y:S01]  /*0a90*/  @P1 LDG.E.128 R116, desc[UR6][R176.64] ;  /* 0x00000006b0741981 */ /* 0x000362000c1e1d00 */
[----:B0-----:R-:W-:Y:S02]  /*0aa0*/  SHF.L.U32 R175, R47, 0x10, RZ ;  /* 0x000000102faf7819 */ /* 0x001fe400000006ff */
[----:B------:R-:W-:Y:S02]  /*0ab0*/  IADD3 R205, PT, PT, R191, 0x20, RZ ;  /* 0x00000020bfcd7810 */ /* 0x000fe40007ffe0ff */
[----:B---3--:R-:W-:Y:S02]  /*0ac0*/  PRMT R180, R137, 0x7632, R180 ;  /* 0x0000763289b47816 */ /* 0x008fe400000000b4 */
[----:B------:R-:W-:Y:S02]  /*0ad0*/  PRMT R195, R139, 0x7632, R195 ;  /* 0x000076328bc37816 */ /* 0x000fe400000000c3 */
[----:B------:R-:W-:Y:S02]  /*0ae0*/  SHF.L.U32 R137, R137, 0x10, RZ ;  /* 0x0000001089897819 */ /* 0x000fe400000006ff */
[----:B------:R-:W-:-:S02]  /*0af0*/  SHF.L.U32 R139, R139, 0x10, RZ ;  /* 0x000000108b8b7819 */ /* 0x000fc400000006ff */
[----:B------:R-:W-:Y:S01]  /*0b00*/  PRMT R178, R136, 0x7632, R178 ;  /* 0x0000763288b27816 */ /* 0x000fe200000000b2 */
[C---:B------:R-:W-:Y:S02]  /*0b10*/  FADD.FTZ R137, -R192.reuse, R137 ;  /* 0x00000089c0897221 */ /* 0x040fe40000010100 */
[----:B------:R-:W-:Y:S01]  /*0b20*/  FADD.FTZ R139, -R192, R139 ;  /* 0x0000008bc08b7221 */ /* 0x000fe20000010100 */
[----:B------:R-:W-:Y:S01]  /*0b30*/  SHF.L.U32 R179, R136, 0x10, RZ ;  /* 0x0000001088b37819 */ /* 0x000fe200000006ff */
[----:B-----5:R-:W-:Y:S01]  /*0b40*/  FMUL.FTZ R185, R190, R137 ;  /* 0x00000089beb97220 */ /* 0x020fe20000410000 */
[----:B----4-:R-:W-:Y:S01]  /*0b50*/  PRMT R136, R140, 0x7632, R136 ;  /* 0x000076328c887816 */ /* 0x010fe20000000088 */
[----:B-1----:R-:W-:Y:S01]  /*0b60*/  FMUL.FTZ R177, R190, R139 ;  /* 0x0000008bbeb17220 */ /* 0x002fe20000410000 */
[----:B------:R-:W-:Y:S02]  /*0b70*/  SHF.L.U32 R137, R178, 0x10, RZ ;  /* 0x00000010b2897819 */ /* 0x000fe400000006ff */
[----:B------:R-:W-:Y:S01]  /*0b80*/  SHF.L.U32 R139, R180, 0x10, RZ ;  /* 0x00000010b48b7819 */ /* 0x000fe200000006ff */
[----:B------:R-:W-:Y:S01]  /*0b90*/  FADD.FTZ R179, -R192, R179 ;  /* 0x000000b3c0b37221 */ /* 0x000fe20000010100 */
[----:B------:R-:W-:-:S02]  /*0ba0*/  SHF.L.U32 R140, R140, 0x10, RZ ;  /* 0x000000108c8c7819 */ /* 0x000fc400000006ff */
[C---:B------:R-:W-:Y:S02]  /*0bb0*/  PRMT R194, R138.reuse, 0x7632, R194 ;  /* 0x000076328ac27816 */ /* 0x040fe400000000c2 */
[----:B------:R-:W-:Y:S01]  /*0bc0*/  SHF.L.U32 R181, R138, 0x10, RZ ;  /* 0x000000108ab57819 */ /* 0x000fe200000006ff */
[C---:B------:R-:W-:Y:S01]  /*0bd0*/  FADD.FTZ R137, -R192.reuse, R137 ;  /* 0x00000089c0897221 */ /* 0x040fe20000010100 */
[----:B------:R-:W-:Y:S01]  /*0be0*/  PRMT R138, R141, 0x7632, R138 ;  /* 0x000076328d8a7816 */ /* 0x000fe2000000008a */
[----:B------:R-:W-:Y:S01]  /*0bf0*/  FADD.FTZ R139, -R192, R139 ;  /* 0x0000008bc08b7221 */ /* 0x000fe20000010100 */
[----:B------:R-:W-:Y:S01]  /*0c00*/  SHF.L.U32 R136, R136, 0x10, RZ ;  /* 0x0000001088887819 */ /* 0x000fe200000006ff */
[----:B------:R-:W-:Y:S01]  /*0c10*/  FMUL.FTZ R189, R190, R179 ;  /* 0x000000b3bebd7220 */ /* 0x000fe20000410000 */
[----:B------:R-:W-:Y:S01]  /*0c20*/  FMUL.FTZ R187, R187, R140 ;  /* 0x0000008cbbbb7220 */ /* 0x000fe20000410000 */
[----:B------:R-:W-:Y:S01]  /*0c30*/  SHF.L.U32 R138, R138, 0x10, RZ ;  /* 0x000000108a8a7819 */ /* 0x000fe200000006ff */
[C---:B------:R-:W-:Y:S01]  /*0c40*/  FMUL.FTZ R188, R190.reuse, R137 ;  /* 0x00000089bebc7220 */ /* 0x040fe20000410000 */
[----:B------:R-:W-:Y:S01]  /*0c50*/  SHF.L.U32 R141, R141, 0x10, RZ ;  /* 0x000000108d8d7819 */ /* 0x000fe200000006ff */
[----:B------:R-:W-:Y:S01]  /*0c60*/  FMUL.FTZ R184, R190, R139 ;  /* 0x0000008bbeb87220 */ /* 0x000fe20000410000 */
[-C--:B------:R-:W-:Y:S01]  /*0c70*/  FMUL.FTZ R186, R186, R136.reuse ;  /* 0x00000088baba7220 */ /* 0x080fe20000410000 */
[----:B------:R-:W-:Y:S01]  /*0c80*/  FADD.FTZ R137, RZ, R187 ;  /* 0x000000bbff897221 */ /* 0x000fe20000010000 */
[----:B------:R-:W-:Y:S01]  /*0c90*/  FFMA.FTZ R139, R189, R187, RZ ;  /* 0x000000bbbd8b7223 */ /* 0x000fe200000100ff */
        /* <DEDUP_REMOVED lines=8> */
[----:B------:R-:W-:Y:S01]  /*0d20*/  PRMT R174, R142, 0x7632, R174 ;  /* 0x000076328eae7816 */ /* 0x000fe200000000ae */
[----:B------:R-:W-:Y:S01]  /*0d30*/  FADD.FTZ R86, R86, R141 ;  /* 0x0000008d56567221 */ /* 0x000fe20000010000 */
[C---:B------:R-:W-:Y:S01]  /*0d40*/  FFMA.FTZ R62, R185.reuse, R141, R62 ;  /* 0x0000008db93e7223 */ /* 0x040fe2000001003e */
        /* <DEDUP_REMOVED lines=10> */
[----:B------:R-:W-:Y:S01]  /*0df0*/  FADD.FTZ R141, -R192, R141 ;  /* 0x0000008dc08d7221 */ /* 0x000fe20000010100 */
[----:B------:R-:W-:Y:S01]  /*0e00*/  FADD.FTZ R136, R137, R182 ;  /* 0x000000b689887221 */ /* 0x000fe20000010000 */
[----:B------:R-:W-:Y:S01]  /*0e10*/  FFMA.FTZ R138, R184, R182, R139 ;  /* 0x000000b6b88a7223 */ /* 0x000fe2000001008b */
[----:B------:R-:W-:-:S02]  /*0e20*/  PRMT R176, R143, 0x7632, R176 ;  /* 0x000076328fb07816 */ /* 0x000fc400000000b0 */
[----:B------:R-:W-:Y:S01]  /*0e30*/  SHF.L.U32 R195, R195, 0x10, RZ ;  /* 0x00000010c3c37819 */ /* 0x000fe200000006ff */
[----:B------:R-:W-:Y:S01]  /*0e40*/  FMUL.FTZ R178, R178, R174 ;  /* 0x000000aeb2b27220 */ /* 0x000fe20000410000 */
[----:B------:R-:W-:Y:S01]  /*0e50*/  SHF.L.U32 R143, R143, 0x10, RZ ;  /* 0x000000108f8f7819 */ /* 0x000fe200000006ff */
[----:B------:R-:W-:Y:S01]  /*0e60*/  FMUL.FTZ R180, R190, R141 ;  /* 0x0000008dbeb47220 */ /* 0x000fe20000410000 */
        /* <DEDUP_REMOVED lines=11> */
[C---:B------:R-:W-:Y:S01]  /*0f20*/  FFMA.FTZ R138, R180.reuse, R178, R139 ;  /* 0x000000b2b48a7223 */ /* 0x040fe2000001008b */
[----:B------:R-:W-:Y:S01]  /*0f30*/  FADD.FTZ R89, R89, R174 ;  /* 0x000000ae59597221 */ /* 0x000fe20000010000 */
[----:B------:R-:W-:Y:S01]  /*0f40*/  FFMA.FTZ R65, R180, R174, R65 ;  /* 0x000000aeb4417223 */ /* 0x000fe20000010041 */
[----:B------:R-:W-:Y:S01]  /*0f50*/  FMUL.FTZ R176, R190, R195 ;  /* 0x000000c3beb07220 */ /* 0x000fe20000410000 */
[-C--:B------:R-:W-:Y:S01]  /*0f60*/  FMUL.FTZ R174, R140, R142.reuse ;  /* 0x0000008e8cae7220 */ /* 0x080fe20000410000 */
[----:B------:R-:W-:Y:S01]  /*0f70*/  FADD.FTZ R195, R136, R175 ;  /* 0x000000af88c37221 */ /* 0x000fe20000010000 */
[C---:B------:R-:W-:Y:S01]  /*0f80*/  FFMA.FTZ R137, R177.reuse, R175, R138 ;  /* 0x000000afb1897223 */ /* 0x040fe2000001008a */
[----:B------:R-:W-:Y:S01]  /*0f90*/  FADD.FTZ R90, R90, R143 ;  /* 0x0000008f5a5a7221 */ /* 0x000fe20000010000 */
[----:B------:R-:W-:Y:S01]  /*0fa0*/  FFMA.FTZ R66, R177, R143, R66 ;  /* 0x0000008fb1427223 */ /* 0x000fe20000010042 */
[----:B------:R-:W-:Y:S01]  /*0fb0*/  FADD.FTZ R91, R91, R142 ;  /* 0x0000008e5b5b7221 */ /* 0x000fe20000010000 */
[C---:B------:R-:W-:Y:S01]  /*0fc0*/  FFMA.FTZ R67, R176.reuse, R142, R67 ;  /* 0x0000008eb0437223 */ /* 0x040fe20000010043 */
[----:B------:R-:W-:Y:S01]  /*0fd0*/  FADD.FTZ R195, R195, R174 ;  /* 0x000000aec3c37221 */ /* 0x000fe20000010000 */
[----:B------:R-:W-:-:S07]  /*0fe0*/  FFMA.FTZ R194, R176, R174, R137 ;  /* 0x000000aeb0c27223 */ /* 0x000fce0000010089 */
.L_x_532:
[----:B------:R-:W-:Y:S05]  /*0ff0*/  BSYNC.RECONVERGENT B1 ;  /* 0x0000000000017941 */ /* 0x000fea0003800200 */
.L_x_531:
[----:B------:R-:W-:Y:S04]  /*1000*/  BSSY.RECONVERGENT B1, `(.L_x_533) ;  /* 0x0000069000017945 */ /* 0x000fe80003800200 */
[----:B------:R-:W-:Y:S05]  /*1010*/  @!P4 BRA `(.L_x_534) ;  /* 0x00000004009cc947 */ /* 0x000fea0003800000 */
        /* <DEDUP_REMOVED lines=13> */
[----:B------:R-:W5:Y:S06]  /*10f0*/  LDG.E.64 R200, desc[UR6][R160.64] ;  /* 0x00000006a0c87981 */ /* 0x000f6c000c1e1b00 */
[----:B------:R-:W0:Y:S01]  /*1100*/  @P1 LDC.64 R162, c[0x0][0x438] ;  /* 0x00010e00ffa21b82 */ /* 0x000e220000000a00 */
[----:B------:R-:W-:Y:S01]  /*1110*/  SHF.L.U32 R167, R49, 0x10, RZ ;  /* 0x0000001031a77819 */ /* 0x000fe200000006ff */
[----:B0-----:R-:W-:-:S05]  /*1120*/  @P1 IMAD.WIDE.U32 R162, R205, 0x10, R162 ;  /* 0x00000010cda21825 */ /* 0x001fca00078e00a2 */
[----:B------:R0:W5:Y:S02]  /*1130*/  @P1 LDG.E.128 R40, desc[UR6][R162.64] ;  /* 0x00000006a2281981 */ /* 0x000164000c1e1d00 */
[----:B0-----:R-:W-:Y:S02]  /*1140*/  SHF.L.U32 R163, R50, 0x10, RZ ;  /* 0x0000001032a37819 */ /* 0x001fe400000006ff */
[----:B------:R-:W-:Y:S02]  /*1150*/  SHF.L.U32 R162, R11, 0x10, RZ ;  /* 0x000000100ba27819 */ /* 0x000fe400000006ff */
[----:B------:R-:W-:Y:S02]  /*1160*/  IADD3 R205, PT, PT, R205, 0x20, RZ ;  /* 0x00000020cdcd7810 */ /* 0x000fe40007ffe0ff */
[C---:B---3--:R-:W-:Y:S02]  /*1170*/  PRMT R164, R137.reuse, 0x7632, R164 ;  /* 0x0000763289a47816 */ /* 0x048fe400000000a4 */
[----:B------:R-:W-:-:S02]  /*1180*/  SHF.L.U32 R137, R137, 0x10, RZ ;  /* 0x0000001089897819 */ /* 0x000fc400000006ff */
[----:B------:R-:W-:-:S03]  /*1190*/  PRMT R157, R136, 0x7632, R157 ;  /* 0x00007632889d7816 */ /* 0x000fc6000000009d */
[----:B------:R-:W-:Y:S01]  /*11a0*/  FADD.FTZ R137, -R192, R137 ;  /* 0x00000089c0897221 */ /* 0x000fe20000010100 */
[----:B------:R-:W-:Y:S02]  /*11b0*/  SHF.L.U32 R159, R136, 0x10, RZ ;  /* 0x00000010889f7819 */ /* 0x000fe400000006ff */
[----:B----4-:R-:W-:Y:S01]  /*11c0*/  PRMT R136, R140, 0x7632, R136 ;  /* 0x000076328c887816 */ /* 0x010fe20000000088 */
[----:B-----5:R-:W-:Y:S01]  /*11d0*/  FMUL.FTZ R169, R190, R137 ;  /* 0x00000089bea97220 */ /* 0x020fe20000410000 */
[----:B------:R-:W-:Y:S02]  /*11e0*/  SHF.L.U32 R157, R157, 0x10, RZ ;  /* 0x000000109d9d7819 */ /* 0x000fe400000006ff */
[----:B------:R-:W-:Y:S01]  /*11f0*/  SHF.L.U32 R137, R164, 0x10, RZ ;  /* 0x00000010a4897819 */ /* 0x000fe200000006ff */
[----:B------:R-:W-:Y:S01]  /*1200*/  FADD.FTZ R159, -R192, R159 ;  /* 0x0000009fc09f7221 */ /* 0x000fe20000010100 */
[----:B------:R-:W-:Y:S02]  /*1210*/  SHF.L.U32 R140, R140, 0x10, RZ ;  /* 0x000000108c8c7819 */ /* 0x000fe400000006ff */
[----:B------:R-:W-:-:S02]  /*1220*/  PRMT R204, R138, 0x7632, R204 ;  /* 0x000076328acc7816 */ /* 0x000fc400000000cc */
        /* <DEDUP_REMOVED lines=12> */
[----:B------:R-:W-:Y:S01]  /*12f0*/  FADD.FTZ R195, R195, R171 ;  /* 0x000000abc3c37221 */ /* 0x000fe20000010000 */
[----:B------:R-:W-:Y:S01]  /*1300*/  FFMA.FTZ R137, R173, R171, R194 ;  /* 0x000000abad897223 */ /* 0x000fe200000100c2 */
[----:B------:R-:W-:Y:S01]  /*1310*/  SHF.L.U32 R207, R139, 0x10, RZ ;  /* 0x000000108bcf7819 */ /* 0x000fe200000006ff */
[----:B------:R-:W-:Y:S01]  /*1320*/  FADD.FTZ R121, R121, R136 ;  /* 0x0000008879797221 */ /* 0x000fe20000010000 */
[----:B------:R-:W-:Y:S01]  /*1330*/  PRMT R206, R139, 0x7632, R206 ;  /* 0x000076328bce7816 */ /* 0x000fe200000000ce */
[----:B------:R-:W-:Y:S01]  /*1340*/  FFMA.FTZ R93, R172, R136, R93 ;  /* 0x00000088ac5d7223 */ /* 0x000fe2000001005d */
[----:B------:R-:W-:Y:S01]  /*1350*/  PRMT R139, R142, 0x7632, R139 ;  /* 0x000076328e8b7816 */ /* 0x000fe2000000008b */
[-C--:B------:R-:W-:Y:S01]  /*1360*/  FMUL.FTZ R166, R166, R138.reuse ;  /* 0x0000008aa6a67220 */ /* 0x080fe20000410000 */
[----:B------:R-:W-:Y:S01]  /*1370*/  FADD.FTZ R123, R123, R138 ;  /* 0x0000008a7b7b7221 */ /* 0x000fe20000010000 */
[----:B------:R-:W-:Y:S01]  /*1380*/  FFMA.FTZ R95, R168, R138, R95 ;  /* 0x0000008aa85f7223 */ /* 0x000fe2000001005f */
[-C--:B------:R-:W-:Y:S01]  /*1390*/  FMUL.FTZ R167, R167, R141.reuse ;  /* 0x0000008da7a77220 */ /* 0x080fe20000410000 */
[----:B------:R-:W-:Y:S01]  /*13a0*/  FADD.FTZ R136, R195, R170 ;  /* 0x000000aac3887221 */ /* 0x000fe20000010000 */
[----:B------:R-:W-:Y:S01]  /*13b0*/  FFMA.FTZ R138, R172, R170, R137 ;  /* 0x000000aaac8a7223 */ /* 0x000fe20000010089 */
[----:B------:R-:W-:Y:S01]  /*13c0*/  FADD.FTZ R120, R120, R140 ;  /* 0x0000008c78787221 */ /* 0x000fe20000010000 */
[----:B------:R-:W-:Y:S01]  /*13d0*/  FFMA.FTZ R92, R173, R140, R92 ;  /* 0x0000008cad5c7223 */ /* 0x000fe2000001005c */
[----:B------:R-:W-:Y:S01]  /*13e0*/  FADD.FTZ R122, R122, R141 ;  /* 0x0000008d7a7a7221 */ /* 0x000fe20000010000 */
[----:B------:R-:W-:Y:S01]  /*13f0*/  FFMA.FTZ R94, R169, R141, R94 ;  /* 0x0000008da95e7223 */ /* 0x000fe2000001005e */
[----:B------:R-:W-:Y:S01]  /*1400*/  FADD.FTZ R161, -R192, R207 ;  /* 0x000000cfc0a17221 */ /* 0x000fe20000010100 */
[----:B------:R-:W-:Y:S01]  /*1410*/  SHF.L.U32 R142, R142, 0x10, RZ ;  /* 0x000000108e8e7819 */ /* 0x000fe200000006ff */
[----:B------:R-:W-:Y:S01]  /*1420*/  FADD.FTZ R165, -R192, R165 ;  /* 0x000000a5c0a57221 */ /* 0x000fe20000010100 */
[----:B------:R-:W-:Y:S01]  /*1430*/  SHF.L.U32 R141, R204, 0x10, RZ ;  /* 0x00000010cc8d7819 */ /* 0x000fe200000006ff */
[----:B------:R-:W-:Y:S01]  /*1440*/  FADD.FTZ R137, R136, R167 ;  /* 0x000000a788897221 */ /* 0x000fe20000010000 */
[----:B------:R-:W-:Y:S01]  /*1450*/  SHF.L.U32 R140, R139, 0x10, RZ ;  /* 0x000000108b8c7819 */ /* 0x000fe200000006ff */
[----:B------:R-:W-:Y:S01]  /*1460*/  FFMA.FTZ R139, R169, R167, R138 ;  /* 0x000000a7a98b7223 */ /* 0x000fe2000001008a */
[C---:B------:R-:W-:Y:S01]  /*1470*/  PRMT R160, R143.reuse, 0x7632, R160 ;  /* 0x000076328fa07816 */ /* 0x040fe200000000a0 */
[----:B------:R-:W-:Y:S01]  /*1480*/  FMUL.FTZ R161, R190, R161 ;  /* 0x000000a1bea17220 */ /* 0x000fe20000410000 */
[----:B------:R-:W-:-:S02]  /*1490*/  SHF.L.U32 R143, R143, 0x10, RZ ;  /* 0x000000108f8f7819 */ /* 0x000fc400000006ff */
[----:B------:R-:W-:Y:S01]  /*14a0*/  SHF.L.U32 R159, R51, 0x10, RZ ;  /* 0x00000010339f7819 */ /* 0x000fe200000006ff */
[----:B------:R-:W-:Y:S01]  /*14b0*/  FMUL.FTZ R165, R190, R165 ;  /* 0x000000a5bea57220 */ /* 0x000fe20000410000 */
[----:B------:R-:W-:Y:S01]  /*14c0*/  FMUL.FTZ R163, R163, R142 ;  /* 0x0000008ea3a37220 */ /* 0x000fe20000410000 */
        /* <DEDUP_REMOVED lines=10> */
[C---:B------:R-:W-:Y:S01]  /*1570*/  FFMA.FTZ R139, R165.reuse, R163, R138 ;  /* 0x000000a3a58b7223 */ /* 0x040fe2000001008a */
[----:B------:R-:W-:Y:S01]  /*1580*/  FADD.FTZ R124, R124, R142 ;  /* 0x0000008e7c7c7221 */ /* 0x000fe20000010000 */
[----:B------:R-:W-:Y:S01]  /*1590*/  FFMA.FTZ R96, R165, R142, R96 ;  /* 0x0000008ea5607223 */ /* 0x000fe20000010060 */
[----:B------:R-:W-:Y:S01]  /*15a0*/  SHF.L.U32 R157, R10, 0x10, RZ ;  /* 0x000000100a9d7819 */ /* 0x000fe200000006ff */
        /* <DEDUP_REMOVED lines=14> */
.L_x_534:
[----:B------:R-:W-:Y:S05]  /*1690*/  BSYNC.RECONVERGENT B1 ;  /* 0x0000000000017941 */ /* 0x000fea0003800200 */
.L_x_533:
        /* <DEDUP_REMOVED lines=9> */
[----:B------:R-:W-:Y:S01]  /*1730*/  ISETP.NE.U32.AND P1, PT, RZ, UR10, PT ;  /* 0x0000000aff007c0c */ /* 0x000fe2000bf25070 */
[----:B--2---:R-:W-:-:S03]  /*1740*/  IMAD.WIDE.U32 R196, R205, 0x8, R196 ;  /* 0x00000008cdc47825 */ /* 0x004fc600078e00c4 */
[----:B------:R-:W-:-:S03]  /*1750*/  ISETP.NE.AND.EX P1, PT, RZ, UR11, PT, P1 ;  /* 0x0000000bff007c0c */ /* 0x000fc6000bf25310 */
[----:B------:R-:W5:Y:S10]  /*1760*/  LDG.E.64 R196, desc[UR6][R196.64] ;  /* 0x00000006c4c47981 */ /* 0x000f74000c1e1b00 */
[----:B------:R-:W0:Y:S01]  /*1770*/  @P1 LDC.64 R144, c[0x0][0x438] ;  /* 0x00010e00ff901b82 */ /* 0x000e220000000a00 */
[----:B------:R-:W-:-:S02]  /*1780*/  SHF.L.U32 R158, R52, 0x10, RZ ;  /* 0x00000010349e7819 */ /* 0x000fc400000006ff */
[----:B------:R-:W-:Y:S02]  /*1790*/  SHF.L.U32 R156, R53, 0x10, RZ ;  /* 0x00000010359c7819 */ /* 0x000fe400000006ff */
[----:B------:R-:W-:Y:S02]  /*17a0*/  SHF.L.U32 R154, R54, 0x10, RZ ;  /* 0x00000010369a7819 */ /* 0x000fe400000006ff */
[----:B------:R-:W-:Y:S01]  /*17b0*/  SHF.L.U32 R152, R55, 0x10, RZ ;  /* 0x0000001037987819 */ /* 0x000fe200000006ff */
[----:B0-----:R-:W-:-:S05]  /*17c0*/  @P1 IMAD.WIDE.U32 R144, R205, 0x10, R144 ;  /* 0x00000010cd901825 */ /* 0x001fca00078e0090 */
[----:B------:R0:W5:Y:S01]  /*17d0*/  @P1 LDG.E.128 R128, desc[UR6][R144.64] ;  /* 0x0000000690801981 */ /* 0x000162000c1e1d00 */
[----:B------:R-:W-:Y:S02]  /*17e0*/  SHF.L.U32 R155, R17, 0x10, RZ ;  /* 0x00000010119b7819 */ /* 0x000fe400000006ff */
[----:B------:R-:W-:Y:S02]  /*17f0*/  IADD3 R205, PT, PT, R205, 0x20, RZ ;  /* 0x00000020cdcd7810 */ /* 0x000fe40007ffe0ff */
[----:B---3--:R-:W-:Y:S02]  /*1800*/  SHF.L.U32 R39, R136, 0x10, RZ ;  /* 0x0000001088277819 */ /* 0x008fe400000006ff */
[----:B------:R-:W-:-:S03]  /*1810*/  SHF.L.U32 R149, R137, 0x10, RZ ;  /* 0x0000001089957819 */ /* 0x000fc600000006ff */
[----:B------:R-:W-:Y:S01]  /*1820*/  FADD.FTZ R39, -R192, R39 ;  /* 0x00000027c0277221 */ /* 0x000fe20000010100 */
[----:B------:R-:W-:Y:S02]  /*1830*/  SHF.L.U32 R151, R138, 0x10, RZ ;  /* 0x000000108a977819 */ /* 0x000fe400000006ff */
[----:B----4-:R-:W-:Y:S01]  /*1840*/  SHF.L.U32 R37, R140, 0x10, RZ ;  /* 0x000000108c257819 */ /* 0x010fe200000006ff */
[----:B-----5:R-:W-:Y:S01]  /*1850*/  FMUL.FTZ R147, R190, R39 ;  /* 0x00000027be937220 */ /* 0x020fe20000410000 */
[----:B------:R-:W-:Y:S01]  /*1860*/  FADD.FTZ R149, -R192, R149 ;  /* 0x00000095c0957221 */ /* 0x000fe20000010100 */
[----:B------:R-:W-:Y:S02]  /*1870*/  PRMT R148, R137, 0x7632, R148 ;  /* 0x0000763289947816 */ /* 0x000fe40000000094 */
[C---:B------:R-:W-:Y:S01]  /*1880*/  PRMT R137, R141.reuse, 0x7632, R137 ;  /* 0x000076328d897816 */ /* 0x040fe20000000089 */
[-C--:B------:R-:W-:Y:S01]  /*1890*/  FMUL.FTZ R158, R158, R37.reuse ;  /* 0x000000259e9e7220 */ /* 0x080fe20000410000 */
[----:B------:R-:W-:Y:S01]  /*18a0*/  SHF.L.U32 R141, R141, 0x10, RZ ;  /* 0x000000108d8d7819 */ /* 0x000fe200000006ff */
[----:B------:R-:W-:Y:S01]  /*18b0*/  FADD.FTZ R100, R100, R37 ;  /* 0x0000002564647221 */ /* 0x000fe20000010000 */
[----:B------:R-:W-:Y:S01]  /*18c0*/  FFMA.FTZ R68, R147, R37, R68 ;  /* 0x0000002593447223 */ /* 0x000fe20000010044 */
[----:B------:R-:W-:Y:S01]  /*18d0*/  SHF.L.U32 R153, R139, 0x10, RZ ;  /* 0x000000108b997819 */ /* 0x000fe200000006ff */
[----:B------:R-:W-:Y:S01]  /*18e0*/  FMUL.FTZ R37, R190, R149 ;  /* 0x00000095be257220 */ /* 0x000fe20000410000 */
[----:B------:R-:W-:Y:S01]  /*18f0*/  FADD.FTZ R39, -R192, R151 ;  /* 0x00000097c0277221 */ /* 0x000fe20000010100 */
[----:B------:R-:W-:Y:S01]  /*1900*/  PRMT R146, R136, 0x7632, R146 ;  /* 0x0000763288927816 */ /* 0x000fe20000000092 */
[-C--:B------:R-:W-:Y:S01]  /*1910*/  FMUL.FTZ R156, R156, R141.reuse ;  /* 0x0000008d9c9c7220 */ /* 0x080fe20000410000 */
[----:B0-----:R-:W-:Y:S01]  /*1920*/  SHF.L.U32 R145, R142, 0x10, RZ ;  /* 0x000000108e917819 */ /* 0x001fe200000006ff */
[----:B------:R-:W-:Y:S01]  /*1930*/  FADD.FTZ R102, R102, R141 ;  /* 0x0000008d66667221 */ /* 0x000fe20000010000 */
[----:B------:R-:W-:Y:S01]  /*1940*/  FFMA.FTZ R70, R37, R141, R70 ;  /* 0x0000008d25467223 */ /* 0x000fe20000010046 */
[----:B------:R-:W-:Y:S01]  /*1950*/  FMUL.FTZ R39, R190, R39 ;  /* 0x00000027be277220 */ /* 0x000fe20000410000 */
[----:B------:R-:W-:Y:S01]  /*1960*/  PRMT R204, R139, 0x7632, R204 ;  /* 0x000076328bcc7816 */ /* 0x000fe200000000cc */
[----:B------:R-:W-:Y:S01]  /*1970*/  FADD.FTZ R153, -R192, R153 ;  /* 0x00000099c0997221 */ /* 0x000fe20000010100 */
[----:B------:R-:W-:-:S02]  /*1980*/  SHF.L.U32 R141, R146, 0x10, RZ ;  /* 0x00000010928d7819 */ /* 0x000fc400000006ff */
[----:B------:R-:W-:Y:S01]  /*1990*/  PRMT R139, R142, 0x7632, R139 ;  /* 0x000076328e8b7816 */ /* 0x000fe2000000008b */
[-C--:B------:R-:W-:Y:S01]  /*19a0*/  FMUL.FTZ R154, R154, R145.reuse ;  /* 0x000000919a9a7220 */ /* 0x080fe20000410000 */
[C---:B------:R-:W-:Y:S01]  /*19b0*/  PRMT R142, R143.reuse, 0x7632, R142 ;  /* 0x000076328f8e7816 */ /* 0x040fe2000000008e */
[----:B------:R-:W-:Y:S01]  /*19c0*/  FADD.FTZ R104, R104, R145 ;  /* 0x0000009168687221 */ /* 0x000fe20000010000 */
[----:B------:R-:W-:Y:S01]  /*19d0*/  SHF.L.U32 R143, R143, 0x10, RZ ;  /* 0x000000108f8f7819 */ /* 0x000fe200000006ff */
[----:B------:R-:W-:Y:S01]  /*19e0*/  FFMA.FTZ R72, R39, R145, R72 ;  /* 0x0000009127487223 */ /* 0x000fe20000010048 */
[----:B------:R-:W-:Y:S01]  /*19f0*/  PRMT R136, R140, 0x7632, R136 ;  /* 0x000076328c887816 */ /* 0x000fe20000000088 */
[----:B------:R-:W-:Y:S01]  /*1a00*/  FMUL.FTZ R145, R190, R153 ;  /* 0x00000099be917220 */ /* 0x000fe20000410000 */
[----:B------:R-:W-:Y:S01]  /*1a10*/  FADD.FTZ R141, -R192, R141 ;  /* 0x0000008dc08d7221 */ /* 0x000fe20000010100 */
[-C--:B------:R-:W-:Y:S01]  /*1a20*/  FMUL.FTZ R152, R152, R143.reuse ;  /* 0x0000008f98987220 */ /* 0x080fe20000410000 */
[----:B------:R-:W-:Y:S01]  /*1a30*/  FADD.FTZ R106, R106, R143 ;  /* 0x0000008f6a6a7221 */ /* 0x000fe20000010000 */
[----:B------:R-:W-:Y:S01]  /*1a40*/  FFMA.FTZ R74, R145, R143, R74 ;  /* 0x0000008f914a7223 */ /* 0x000fe2000001004a */
[----:B------:R-:W-:Y:S01]  /*1a50*/  SHF.L.U32 R136, R136, 0x10, RZ ;  /* 0x0000001088887819 */ /* 0x000fe200000006ff */
[----:B------:R-:W-:Y:S01]  /*1a60*/  FMUL.FTZ R144, R190, R141 ;  /* 0x0000008dbe907220 */ /* 0x000fe20000410000 */
[----:B------:R-:W-:-:S02]  /*1a70*/  SHF.L.U32 R143, R148, 0x10, RZ ;  /* 0x00000010948f7819 */ /* 0x000fc400000006ff */
[----:B------:R-:W-:Y:S01]  /*1a80*/  PRMT R150, R138, 0x7632, R150 ;  /* 0x000076328a967816 */ /* 0x000fe20000000096 */
[-C--:B------:R-:W-:Y:S01]  /*1a90*/  FMUL.FTZ R155, R155, R136.reuse ;  /* 0x000000889b9b7220 */ /* 0x080fe20000410000 */
        /* <DEDUP_REMOVED lines=11> */
[-C--:B------:R-:W-:Y:S01]  /*1b50*/  FMUL.FTZ R153, R153, R138.reuse ;  /* 0x0000008a99997220 */ /* 0x080fe20000410000 */
[----:B------:R-:W-:Y:S01]  /*1b60*/  FADD.FTZ R103, R103, R138 ;  /* 0x0000008a67677221 */ /* 0x000fe20000010000 */
[----:B------:R-:W-:Y:S01]  /*1b70*/  FFMA.FTZ R71, R146, R138, R71 ;  /* 0x0000008a92477223 */ /* 0x000fe20000010047 */
[----:B------:R-:W-:Y:S01]  /*1b80*/  SHF.L.U32 R141, R150, 0x10, RZ ;  /* 0x00000010968d7819 */ /* 0x000fe200000006ff */
[----:B------:R-:W-:Y:S01]  /*1b90*/  FADD.FTZ R138, R139, R156 ;  /* 0x0000009c8b8a7221 */ /* 0x000fe20000010000 */
[----:B------:R-:W-:Y:S01]  /*1ba0*/  FFMA.FTZ R137, R37, R156, R136 ;  /* 0x0000009c25897223 */ /* 0x000fe20000010088 */
[----:B------:R-:W-:-:S02]  /*1bb0*/  SHF.L.U32 R151, R15, 0x10, RZ ;  /* 0x000000100f977819 */ /* 0x000fc400000006ff */
[----:B------:R-:W-:Y:S01]  /*1bc0*/  FADD.FTZ R141, -R192, R141 ;  /* 0x0000008dc08d7221 */ /* 0x000fe20000010100 */
        /* <DEDUP_REMOVED lines=22> */
.L_x_536:
[----:B------:R-:W-:Y:S05]  /*1d30*/  BSYNC.RECONVERGENT B1 ;  /* 0x0000000000017941 */ /* 0x000fea0003800200 */
.L_x_535:
[----:B------:R-:W-:Y:S04]  /*1d40*/  BSSY.RECONVERGENT B1, `(.L_x_537) ;  /* 0x0000068000017945 */ /* 0x000fe80003800200 */
[----:B------:R-:W-:Y:S05]  /*1d50*/  @!P2 BRA `(.L_x_538) ;  /* 0x000000040098a947 */ /* 0x000fea0003800000 */
[----:B------:R-:W0:Y:S08]  /*1d60*/  LDC.64 R24, c[0x0][0x3a8] ;  /* 0x0000ea00ff187b82 */ /* 0x000e300000000a00 */
[----:B------:R-:W1:Y:S01]  /*1d70*/  LDC.64 R22, c[0x0][0x428] ;  /* 0x00010a00ff167b82 */ /* 0x000e620000000a00 */
[----:B0-----:R-:W-:-:S06]  /*1d80*/  IMAD.WIDE.U32 R24, R205, 0x10, R24 ;  /* 0x00000010cd187825 */ /* 0x001fcc00078e0018 */
[----:B------:R-:W2:Y:S01]  /*1d90*/  LDG.E.128 R24, desc[UR6][R24.64] ;  /* 0x0000000618187981 */ /* 0x000ea2000c1e1d00 */
[----:B-1----:R-:W-:Y:S01]  /*1da0*/  IMAD.WIDE.U32 R28, R205, 0x10, R22 ;  /* 0x00000010cd1c7825 */ /* 0x002fe200078e0016 */
[----:B------:R-:W-:Y:S01]  /*1db0*/  ISETP.NE.U32.AND P1, PT, RZ, UR10, PT ;  /* 0x0000000aff007c0c */ /* 0x000fe2000bf25070 */
[----:B------:R-:W0:Y:S04]  /*1dc0*/  LDC.64 R22, c[0x0][0x3b0] ;  /* 0x0000ec00ff167b82 */ /* 0x000e280000000a00 */
[----:B------:R-:W3:Y:S01]  /*1dd0*/  LDG.E.128 R28, desc[UR6][R28.64] ;  /* 0x000000061c1c7981 */ /* 0x000ee2000c1e1d00 */
[----:B------:R-:W-:-:S13]  /*1de0*/  ISETP.NE.AND.EX P1, PT, RZ, UR11, PT, P1 ;  /* 0x0000000bff007c0c */ /* 0x000fda000bf25310 */
[----:B------:R-:W1:Y:S01]  /*1df0*/  @P1 LDC.64 R32, c[0x0][0x438] ;  /* 0x00010e00ff201b82 */ /* 0x000e620000000a00 */
[----:B0-----:R-:W-:-:S05]  /*1e00*/  IMAD.WIDE.U32 R22, R205, 0x8, R22 ;  /* 0x00000008cd167825 */ /* 0x001fca00078e0016 */
[----:B------:R0:W5:Y:S01]  /*1e10*/  LDG.E.64 R198, desc[UR6][R22.64] ;  /* 0x0000000616c67981 */ /* 0x000162000c1e1b00 */
[----:B-1----:R-:W-:Y:S01]  /*1e20*/  @P1 IMAD.WIDE.U32 R32, R205, 0x10, R32 ;  /* 0x00000010cd201825 */ /* 0x002fe200078e0020 */
[----:B0-----:R-:W-:-:S04]  /*1e30*/  SHF.L.U32 R22, R56, 0x10, RZ ;  /* 0x0000001038167819 */ /* 0x001fc800000006ff */
[----:B------:R0:W5:Y:S01]  /*1e40*/  @P1 LDG.E.128 R132, desc[UR6][R32.64] ;  /* 0x0000000620841981 */ /* 0x000162000c1e1d00 */
[----:B------:R-:W-:Y:S02]  /*1e50*/  SHF.L.U32 R136, R19, 0x10, RZ ;  /* 0x0000001013887819 */ /* 0x000fe400000006ff */
[C---:B--2---:R-:W-:Y:S02]  /*1e60*/  PRMT R34, R24.reuse, 0x7632, R34 ;  /* 0x0000763218227816 */ /* 0x044fe40000000022 */
[----:B------:R-:W-:Y:S02]  /*1e70*/  SHF.L.U32 R35, R24, 0x10, RZ ;  /* 0x0000001018237819 */ /* 0x000fe400000006ff */
[C---:B------:R-:W-:Y:S02]  /*1e80*/  PRMT R36, R26.reuse, 0x7632, R36 ;  /* 0x000076321a247816 */ /* 0x040fe40000000024 */
[----:B------:R-:W-:Y:S02]  /*1e90*/  SHF.L.U32 R139, R26, 0x10, RZ ;  /* 0x000000101a8b7819 */ /* 0x000fe400000006ff */
[----:B------:R-:W-:-:S02]  /*1ea0*/  PRMT R24, R25, 0x7632, R24 ;  /* 0x0000763219187816 */ /* 0x000fc40000000018 */
[----:B------:R-:W-:Y:S02]  /*1eb0*/  SHF.L.U32 R137, R25, 0x10, RZ ;  /* 0x0000001019897819 */ /* 0x000fe400000006ff */
[C---:B------:R-:W-:Y:S02]  /*1ec0*/  PRMT R26, R27.reuse, 0x7632, R26 ;  /* 0x000076321b1a7816 */ /* 0x040fe4000000001a */
[----:B------:R-:W-:Y:S02]  /*1ed0*/  SHF.L.U32 R25, R34, 0x10, RZ ;  /* 0x0000001022197819 */ /* 0x000fe400000006ff */
[----:B------:R-:W-:Y:S02]  /*1ee0*/  SHF.L.U32 R23, R24, 0x10, RZ ;  /* 0x0000001018177819 */ /* 0x000fe400000006ff */
[----:B------:R-:W-:Y:S01]  /*1ef0*/  SHF.L.U32 R207, R26, 0x10, RZ ;  /* 0x000000101acf7819 */ /* 0x000fe200000006ff */
[C---:B------:R-:W-:Y:S01]  /*1f00*/  FADD.FTZ R35, -R192.reuse, R35 ;  /* 0x00000023c0237221 */ /* 0x040fe20000010100 */
[C---:B0-----:R-:W-:Y:S01]  /*1f10*/  FADD.FTZ R33, -R192.reuse, R25 ;  /* 0x00000019c0217221 */ /* 0x041fe20000010100 */
[----:B------:R-:W-:Y:S01]  /*1f20*/  SHF.L.U32 R143, R27, 0x10, RZ ;  /* 0x000000101b8f7819 */ /* 0x000fe200000006ff */
[----:B------:R-:W-:Y:S01]  /*1f30*/  FADD.FTZ R27, -R192, R139 ;  /* 0x0000008bc01b7221 */ /* 0x000fe20000010100 */
[----:B---3--:R-:W-:-:S02]  /*1f40*/  PRMT R32, R28, 0x7632, R32 ;  /* 0x000076321c207816 */ /* 0x008fc40000000020 */
[----:B------:R-:W-:Y:S02]  /*1f50*/  SHF.L.U32 R25, R28, 0x10, RZ ;  /* 0x000000101c197819 */ /* 0x000fe400000006ff */
[----:B------:R-:W-:Y:S01]  /*1f60*/  PRMT R34, R29, 0x7632, R34 ;  /* 0x000076321d227816 */ /* 0x000fe20000000022 */
[----:B------:R-:W-:Y:S01]  /*1f70*/  FADD.FTZ R139, -R192, R23 ;  /* 0x00000017c08b7221 */ /* 0x000fe20000010100 */
[----:B------:R-:W-:Y:S01]  /*1f80*/  SHF.L.U32 R141, R36, 0x10, RZ ;  /* 0x00000010248d7819 */ /* 0x000fe200000006ff */
[----:B------:R-:W-:Y:S01]  /*1f90*/  FADD.FTZ R209, -R192, R207 ;  /* 0x000000cfc0d17221 */ /* 0x000fe20000010100 */
[C---:B------:R-:W-:Y:S01]  /*1fa0*/  PRMT R140, R31.reuse, 0x7632, R140 ;  /* 0x000076321f8c7816 */ /* 0x040fe2000000008c */
[----:B-----5:R-:W-:Y:S01]  /*1fb0*/  FMUL.FTZ R23, R190, R35 ;  /* 0x00000023be177220 */ /* 0x020fe20000410000 */
        /* <DEDUP_REMOVED lines=8> */
[----:B------:R-:W-:Y:S01]  /*2040*/  PRMT R38, R30, 0x7632, R38 ;  /* 0x000076321e267816 */ /* 0x000fe20000000026 */
[----:B------:R-:W-:Y:S01]  /*2050*/  FADD.FTZ R137, -R192, R137 ;  /* 0x00000089c0897221 */ /* 0x000fe20000010100 */
[----:B------:R-:W-:Y:S01]  /*2060*/  SHF.L.U32 R141, R30, 0x10, RZ ;  /* 0x000000101e8d7819 */ /* 0x000fe200000006ff */
[----:B------:R-:W-:Y:S01]  /*2070*/  FMUL.FTZ R30, R190, R33 ;  /* 0x00000021be1e7220 */ /* 0x000fe20000410000 */
[----:B------:R-:W-:Y:S01]  /*2080*/  SHF.L.U32 R29, R29, 0x10, RZ ;  /* 0x000000101d1d7819 */ /* 0x000fe200000006ff */
[----:B------:R-:W-:Y:S01]  /*2090*/  FMUL.FTZ R31, R31, R32 ;  /* 0x000000201f1f7220 */ /* 0x000fe20000410000 */
[----:B------:R-:W-:Y:S01]  /*20a0*/  SHF.L.U32 R24, R57, 0x10, RZ ;  /* 0x0000001039187819 */ /* 0x000fe200000006ff */
[----:B------:R-:W-:Y:S01]  /*20b0*/  FADD.FTZ R34, R195, R22 ;  /* 0x00000016c3227221 */ /* 0x000fe20000010000 */
[----:B------:R-:W-:Y:S01]  /*20c0*/  FMUL.FTZ R33, R35, R36 ;  /* 0x0000002423217220 */ /* 0x000fe20000410000 */
[C---:B------:R-:W-:Y:S01]  /*20d0*/  FFMA.FTZ R35, R23.reuse, R22, R194 ;  /* 0x0000001617237223 */ /* 0x040fe200000100c2 */
[----:B------:R-:W-:Y:S01]  /*20e0*/  FADD.FTZ R108, R108, R25 ;  /* 0x000000196c6c7221 */ /* 0x000fe20000010000 */
[----:B------:R-:W-:Y:S01]  /*20f0*/  FFMA.FTZ R76, R23, R25, R76 ;  /* 0x00000019174c7223 */ /* 0x000fe2000001004c */
[----:B------:R-:W-:Y:S01]  /*2100*/  FMUL.FTZ R25, R190, R137 ;  /* 0x00000089be197220 */ /* 0x000fe20000410000 */
[----:B------:R-:W-:Y:S01]  /*2110*/  FADD.FTZ R109, R109, R32 ;  /* 0x000000206d6d7221 */ /* 0x000fe20000010000 */
[----:B------:R-:W-:Y:S01]  /*2120*/  FFMA.FTZ R77, R30, R32, R77 ;  /* 0x000000201e4d7223 */ /* 0x000fe2000001004d */
[----:B------:R-:W-:Y:S01]  /*2130*/  FMUL.FTZ R32, R190, R139 ;  /* 0x0000008bbe207220 */ /* 0x000fe20000410000 */
[----:B------:R-:W-:Y:S01]  /*2140*/  FADD.FTZ R137, R34, R31 ;  /* 0x0000001f22897221 */ /* 0x000fe20000010000 */
[----:B------:R-:W-:Y:S01]  /*2150*/  FMUL.FTZ R24, R24, R29 ;  /* 0x0000001d18187220 */ /* 0x000fe20000410000 */
[----:B------:R-:W-:Y:S01]  /*2160*/  FFMA.FTZ R34, R30, R31, R35 ;  /* 0x0000001f1e227223 */ /* 0x000fe20000010023 */
[----:B------:R-:W-:Y:S01]  /*2170*/  SHF.L.U32 R26, R58, 0x10, RZ ;  /* 0x000000103a1a7819 */ /* 0x000fe200000006ff */
[----:B------:R-:W-:Y:S01]  /*2180*/  FADD.FTZ R111, R111, R36 ;  /* 0x000000246f6f7221 */ /* 0x000fe20000010000 */
[----:B------:R-:W-:Y:S01]  /*2190*/  FFMA.FTZ R79, R32, R36, R79 ;  /* 0x00000024204f7223 */ /* 0x000fe2000001004f */
        /* <DEDUP_REMOVED lines=12> */
[----:B------:R-:W-:Y:S01]  /*2260*/  FADD.FTZ R110, R110, R29 ;  /* 0x0000001d6e6e7221 */ /* 0x000fe20000010000 */
[----:B------:R-:W-:Y:S01]  /*2270*/  FFMA.FTZ R78, R25, R29, R78 ;  /* 0x0000001d194e7223 */ /* 0x000fe2000001004e */
[----:B------:R-:W-:Y:S01]  /*2280*/  SHF.L.U32 R139, R18, 0x10, RZ ;  /* 0x00000010128b7819 */ /* 0x000fe200000006ff */
[----:B------:R-:W-:Y:S01]  /*2290*/  FMUL.FTZ R29, R190, R205 ;  /* 0x000000cdbe1d7220 */ /* 0x000fe20000410000 */
[----:B------:R-:W-:Y:S01]  /*22a0*/  SHF.L.U32 R140, R140, 0x10, RZ ;  /* 0x000000108c8c7819 */ /* 0x000fe200000006ff */
[----:B------:R-:W-:Y:S01]  /*22b0*/  FMUL.FTZ R28, R28, R207 ;  /* 0x000000cf1c1c7220 */ /* 0x000fe20000410000 */
        /* <DEDUP_REMOVED lines=16> */
.L_x_538:
[----:B------:R-:W-:Y:S05]  /*23c0*/  BSYNC.RECONVERGENT B1 ;  /* 0x0000000000017941 */ /* 0x000fea0003800200 */
.L_x_537:
[----:B------:R-:W-:Y:S01]  /*23d0*/  UMOV UR4, 0xffffffff ;  /* 0xffffffff00047882 */ /* 0x000fe20000000000 */
[----:B------:R-:W-:Y:S01]  /*23e0*/  ISETP.NE.U32.AND P1, PT, RZ, UR10, PT ;  /* 0x0000000aff007c0c */ /* 0x000fe2000bf25070 */
[----:B------:R-:W-:Y:S01]  /*23f0*/  HFMA2 R192, -RZ, RZ, 1.875, 0 ;  /* 0x3f800000ffc07431 */ /* 0x000fe200000001ff */
[----:B-----5:R-:W-:Y:S02]  /*2400*/  @P0 SHF.L.U32 R192, R193, 0x10, RZ ;  /* 0x00000010c1c00819 */ /* 0x020fe400000006ff */
[----:B------:R-:W-:Y:S02]  /*2410*/  ISETP.NE.AND.EX P1, PT, RZ, UR11, PT, P1 ;  /* 0x0000000bff007c0c */ /* 0x000fe4000bf25310 */
[C---:B------:R-:W-:Y:S02]  /*2420*/  PRMT R214, R131.reuse, 0x7632, R214 ;  /* 0x0000763283d67816 */ /* 0x040fe400000000d6 */
[----:B------:R-:W-:Y:S02]  /*2430*/  PRMT R142, R131, 0x7632, R142 ;  /* 0x00007632838e7816 */ /* 0x000fe4000000008e */
[----:B------:R-:W-:-:S02]  /*2440*/  PRMT R213, R130, 0x7632, R213 ;  /* 0x0000763282d57816 */ /* 0x000fc400000000d5 */
[----:B------:R-:W-:Y:S02]  /*2450*/  PRMT R143, R130, 0x7632, R143 ;  /* 0x00007632828f7816 */ /* 0x000fe4000000008f */
[C---:B------:R-:W-:Y:S02]  /*2460*/  PRMT R212, R129.reuse, 0x7632, R212 ;  /* 0x0000763281d47816 */ /* 0x040fe400000000d4 */
[----:B------:R-:W-:Y:S02]  /*2470*/  PRMT R204, R129, 0x7632, R204 ;  /* 0x0000763281cc7816 */ /* 0x000fe400000000cc */
[----:B------:R-:W-:Y:S01]  /*2480*/  PRMT R211, R128, 0x7632, R211 ;  /* 0x0000763280d37816 */ /* 0x000fe200000000d3 */
[----:B------:R-:W-:Y:S06]  /*2490*/  BRA.DIV UR4, `(.L_x_539) ;  /* 0x0000005e04a87947 */ /* 0x000fec000b800000 */
[----:B------:R-:W0:Y:S01]  /*24a0*/  SHFL.BFLY PT, R136, R195, 0x1, 0x1f ;  /* 0x0c201f00c3887f89 */ /* 0x000e2200000e0000 */
[----:B------:R-:W-:Y:S02]  /*24b0*/  PRMT R208, R134, 0x7632, R208 ;  /* 0x0000763286d07816 */ /* 0x000fe400000000d0 */
[----:B------:R-:W-:Y:S01]  /*24c0*/  PRMT R209, R133, 0x7632, R209 ;  /* 0x0000763285d17816 */ /* 0x000fe200000000d1 */
[----:B------:R-:W1:Y:S01]  /*24d0*/  SHFL.BFLY PT, R137, R194, 0x1, 0x1f ;  /* 0x0c201f00c2897f89 */ /* 0x000e6200000e0000 */
[----:B------:R-:W-:Y:S01]  /*24e0*/  PRMT R210, R132, 0x7632, R210 ;  /* 0x0000763284d27816 */ /* 0x000fe200000000d2 */
[--C-:B0-----:R-:W-:Y:S01]  /*24f0*/  FADD.FTZ R136, R136, R195.reuse ;  /* 0x000000c388887221 */ /* 0x101fe20000010000 */
[----:B------:R-:W-:Y:S01]  /*2500*/  PRMT R195, R135, 0x7632, R195 ;  /* 0x0000763287c37816 */ /* 0x000fe200000000c3 */
[----:B-1----:R-:W-:-:S03]  /*2510*/  FADD.FTZ R137, R137, R194 ;  /* 0x000000c289897221 */ /* 0x002fc60000010000 */
        /* <DEDUP_REMOVED lines=14> */
.L_x_581:
[----:B-1----:R-:W-:Y:S01]  /*2600*/  FADD.FTZ R136, R193, R136 ;  /* 0x00000088c1887221 */ /* 0x002fe20000010000 */
[----:B------:R-:W-:Y:S01]  /*2610*/  ISETP.NE.AND P6, PT, R4, RZ, PT ;  /* 0x000000ff0400720c */ /* 0x000fe20003fc5270 */
[----:B0-2---:R-:W-:Y:S01]  /*2620*/  FADD.FTZ R194, R194, R137 ;  /* 0x00000089c2c27221 */ /* 0x005fe20000010000 */
[----:B------:R-:W-:Y:S01]  /*2630*/  BSSY.RECONVERGENT B1, `(.L_x_540) ;  /* 0x00004cd000017945 */ /* 0x000fe20003800200 */
[----:B------:R-:W-:Y:S02]  /*2640*/  FMUL.FTZ R136, R136, UR12 ;  /* 0x0000000c88887c20 */ /* 0x000fe40008410000 */
[----:B------:R-:W-:-:S03]  /*2650*/  FMUL.FTZ R194, R194, UR12 ;  /* 0x0000000cc2c27c20 */ /* 0x000fc60008410000 */
[----:B------:R-:W-:Y:S01]  /*2660*/  FSEL R193, R136, RZ, !P6 ;  /* 0x000000ff88c17208 */ /* 0x000fe20007000000 */
[----:B------:R-:W-:Y:S06]  /*2670*/  @P1 BRA `(.L_x_541) ;  /* 0x0000002000f41947 */ /* 0x000fec0003800000 */
[----:B------:R-:W-:-:S04]  /*2680*/  UISETP.NE.U32.AND UP0, UPT, UR14, URZ, UPT ;  /* 0x000000ff0e00728c */ /* 0x000fc8000bf05070 */
[----:B------:R-:W-:-:S09]  /*2690*/  UISETP.NE.AND.EX UP0, UPT, UR15, URZ, UPT, UP0 ;  /* 0x000000ff0f00728c */ /* 0x000fd2000bf05300 */
[----:B------:R-:W-:Y:S05]  /*26a0*/  BRA.U UP0, `(.L_x_542) ;  /* 0x00000011003c7547 */ /* 0x000fea000b800000 */
[----:B------:R-:W-:Y:S01]  /*26b0*/  ISETP.GT.U32.AND P1, PT, R2, 0x1f, PT ;  /* 0x0000001f0200780c */ /* 0x000fe20003f24070 */
[----:B------:R-:W-:-:S12]  /*26c0*/  BSSY.RECONVERGENT B2, `(.L_x_543) ;  /* 0x0000043000027945 */ /* 0x000fd80003800200 */
[----:B------:R-:W-:Y:S05]  /*26d0*/  @!P1 BRA `(.L_x_544) ;  /* 0x0000000400049947 */ /* 0x000fea0003800000 */
[-CC-:B------:R-:W-:Y:S01]  /*26e0*/  FFMA.FTZ R138, R177, R194.reuse, R193.reuse ;  /* 0x000000c2b18a7223 */ /* 0x180fe200000100c1 */
[-CC-:B------:R-:W-:Y:S01]  /*26f0*/  FFMA.FTZ R137, R176, R194.reuse, R193.reuse ;  /* 0x000000c2b0897223 */ /* 0x180fe200000100c1 */
[----:B------:R-:W-:Y:S01]  /*2700*/  FFMA.FTZ R136, R181, R194, R193 ;  /* 0x000000c2b5887223 */ /* 0x000fe200000100c1 */
[----:B------:R-:W-:Y:S01]  /*2710*/  ISETP.GE.U32.AND P1, PT, R202, RZ, PT ;  /* 0x000000ffca00720c */ /* 0x000fe20003f26070 */
[----:B------:R-:W-:Y:S01]  /*2720*/  FADD.FTZ R139, R175, -R138 ;  /* 0x8000008aaf8b7221 */ /* 0x000fe20000010000 */
[----:B------:R-:W-:Y:S01]  /*2730*/  FADD.FTZ R141, R174, -R137 ;  /* 0x80000089ae8d7221 */ /* 0x000fe20000010000 */
[----:B------:R-:W-:Y:S01]  /*2740*/  FADD.FTZ R137, R179, -R136 ;  /* 0x80000088b3897221 */ /* 0x000fe20000010000 */
[C---:B------:R-:W-:Y:S01]  /*2750*/  LOP3.LUT P5, RZ, R203.reuse, 0xff0000, RZ, 0xc0, !PT ;  /* 0x00ff0000cbff7812 */ /* 0x040fe200078ac0ff */
[C---:B------:R-:W-:Y:S01]  /*2760*/  FMUL.FTZ R139, R190.reuse, R139 ;  /* 0x0000008bbe8b7220 */ /* 0x040fe20000410000 */
[C---:B------:R-:W-:Y:S01]  /*2770*/  FMUL.FTZ R141, R190.reuse, R141 ;  /* 0x0000008dbe8d7220 */ /* 0x040fe20000410000 */
[----:B------:R-:W-:Y:S01]  /*2780*/  FMUL.FTZ R137, R190, R137 ;  /* 0x00000089be897220 */ /* 0x000fe20000410000 */
[----:B------:R-:W-:Y:S01]  /*2790*/  LOP3.LUT P6, RZ, R203, 0xff, RZ, 0xc0, !PT ;  /* 0x000000ffcbff7812 */ /* 0x000fe200078cc0ff */
[-C--:B------:R-:W-:Y:S01]  /*27a0*/  FMUL.FTZ R139, R139, R192.reuse ;  /* 0x000000c08b8b7220 */ /* 0x080fe20000410000 */
[-C--:B------:R-:W-:Y:S01]  /*27b0*/  FMUL.FTZ R141, R141, R192.reuse ;  /* 0x000000c08d8d7220 */ /* 0x080fe20000410000 */
[----:B------:R-:W-:Y:S01]  /*27c0*/  FMUL.FTZ R137, R137, R192 ;  /* 0x000000c089897220 */ /* 0x000fe20000410000 */
[-CC-:B------:R-:W-:Y:S01]  /*27d0*/  FFMA.FTZ R143, R180, R194.reuse, R193.reuse ;  /* 0x000000c2b48f7223 */ /* 0x180fe200000100c1 */
[----:B------:R-:W-:Y:S01]  /*27e0*/  FMUL.FTZ R139, R139, UR13 ;  /* 0x0000000d8b8b7c20 */ /* 0x000fe20008410000 */
[----:B------:R-:W-:Y:S01]  /*27f0*/  FMUL.FTZ R141, R141, UR13 ;  /* 0x0000000d8d8d7c20 */ /* 0x000fe20008410000 */
[----:B------:R-:W-:Y:S01]  /*2800*/  FMUL.FTZ R137, R137, UR13 ;  /* 0x0000000d89897c20 */ /* 0x000fe20008410000 */
[-C--:B------:R-:W-:Y:S01]  /*2810*/  FFMA.FTZ R138, R185, R194.reuse, R193 ;  /* 0x000000c2b98a7223 */ /* 0x080fe200000100c1 */
[----:B------:R-:W-:Y:S01]  /*2820*/  ISETP.GE.U32.AND.EX P1, PT, R203, 0x1000000, PT, P1 ;  /* 0x01000000cb00780c */ /* 0x000fe20003f26110 */
[----:B------:R-:W-:Y:S01]  /*2830*/  FADD.FTZ R205, R178, -R143 ;  /* 0x8000008fb2cd7221 */ /* 0x000fe20000010000 */
[----:B------:R-:W-:Y:S01]  /*2840*/  FSEL R206, R139, RZ, P5 ;  /* 0x000000ff8bce7208 */ /* 0x000fe20002800000 */
[-CC-:B------:R-:W-:Y:S01]  /*2850*/  FFMA.FTZ R139, R184, R194.reuse, R193.reuse ;  /* 0x000000c2b88b7223 */ /* 0x180fe200000100c1 */
[----:B------:R-:W-:Y:S01]  /*2860*/  FSEL R204, R137, RZ, P6 ;  /* 0x000000ff89cc7208 */ /* 0x000fe20003000000 */
[-CC-:B------:R-:W-:Y:S01]  /*2870*/  FFMA.FTZ R137, R188, R194.reuse, R193.reuse ;  /* 0x000000c2bc897223 */ /* 0x180fe200000100c1 */
[----:B------:R-:W-:Y:S01]  /*2880*/  FADD.FTZ R143, R183, -R138 ;  /* 0x8000008ab78f7221 */ /* 0x000fe20000010000 */
[----:B------:R-:W-:Y:S01]  /*2890*/  FSEL R207, R141, RZ, P1 ;  /* 0x000000ff8dcf7208 */ /* 0x000fe20000800000 */
[----:B------:R-:W-:Y:S01]  /*28a0*/  FFMA.FTZ R136, R189, R194, R193 ;  /* 0x000000c2bd887223 */ /* 0x000fe200000100c1 */
[----:B------:R-:W0:Y:S01]  /*28b0*/  LDC.64 R140, c[0x0][0x468] ;  /* 0x00011a00ff8c7b82 */ /* 0x000e220000000a00 */
[----:B------:R-:W-:Y:S01]  /*28c0*/  FADD.FTZ R195, R182, -R139 ;  /* 0x8000008bb6c37221 */ /* 0x000fe20000010000 */
[----:B------:R-:W-:Y:S01]  /*28d0*/  FADD.FTZ R139, R186, -R137 ;  /* 0x80000089ba8b7221 */ /* 0x000fe20000010000 */
[C---:B------:R-:W-:Y:S01]  /*28e0*/  FMUL.FTZ R205, R190.reuse, R205 ;  /* 0x000000cdbecd7220 */ /* 0x040fe20000410000 */
[C---:B------:R-:W-:Y:S01]  /*28f0*/  FMUL.FTZ R143, R190.reuse, R143 ;  /* 0x0000008fbe8f7220 */ /* 0x040fe20000410000 */
[----:B------:R-:W-:Y:S01]  /*2900*/  FADD.FTZ R137, R187, -R136 ;  /* 0x80000088bb897221 */ /* 0x000fe20000010000 */
[C---:B------:R-:W-:Y:S01]  /*2910*/  FMUL.FTZ R195, R190.reuse, R195 ;  /* 0x000000c3bec37220 */ /* 0x040fe20000410000 */
[-C--:B------:R-:W-:Y:S01]  /*2920*/  FMUL.FTZ R205, R205, R192.reuse ;  /* 0x000000c0cdcd7220 */ /* 0x080fe20000410000 */
[-C--:B------:R-:W-:Y:S01]  /*2930*/  FMUL.FTZ R143, R143, R192.reuse ;  /* 0x000000c08f8f7220 */ /* 0x080fe20000410000 */
[C---:B------:R-:W-:Y:S01]  /*2940*/  FMUL.FTZ R139, R190.reuse, R139 ;  /* 0x0000008bbe8b7220 */ /* 0x040fe20000410000 */
[----:B------:R-:W-:Y:S01]  /*2950*/  FMUL.FTZ R137, R190, R137 ;  /* 0x00000089be897220 */ /* 0x000fe20000410000 */
[----:B------:R-:W-:Y:S01]  /*2960*/  FMUL.FTZ R205, R205, UR13 ;  /* 0x0000000dcdcd7c20 */ /* 0x000fe20008410000 */
[----:B------:R-:W-:Y:S01]  /*2970*/  FMUL.FTZ R143, R143, UR13 ;  /* 0x0000000d8f8f7c20 */ /* 0x000fe20008410000 */
[----:B------:R-:W-:Y:S01]  /*2980*/  LOP3.LUT P5, RZ, R203, 0xff00, RZ, 0xc0, !PT ;  /* 0x0000ff00cbff7812 */ /* 0x000fe200078ac0ff */
[-C--:B------:R-:W-:Y:S01]  /*2990*/  FMUL.FTZ R195, R195, R192.reuse ;  /* 0x000000c0c3c37220 */ /* 0x080fe20000410000 */
[----:B------:R-:W-:Y:S01]  /*29a0*/  LOP3.LUT P1, RZ, R202, 0xff0000, RZ, 0xc0, !PT ;  /* 0x00ff0000caff7812 */ /* 0x000fe2000782c0ff */
[-C--:B------:R-:W-:Y:S01]  /*29b0*/  FMUL.FTZ R139, R139, R192.reuse ;  /* 0x000000c08b8b7220 */ /* 0x080fe20000410000 */
[----:B------:R-:W-:Y:S01]  /*29c0*/  FMUL.FTZ R137, R137, R192 ;  /* 0x000000c089897220 */ /* 0x000fe20000410000 */
[----:B------:R-:W-:Y:S01]  /*29d0*/  FSEL R205, R205, RZ, P5 ;  /* 0x000000ffcdcd7208 */ /* 0x000fe20002800000 */
[----:B------:R-:W-:Y:S01]  /*29e0*/  FMUL.FTZ R195, R195, UR13 ;  /* 0x0000000dc3c37c20 */ /* 0x000fe20008410000 */
[----:B------:R-:W-:Y:S01]  /*29f0*/  FMUL.FTZ R139, R139, UR13 ;  /* 0x0000000d8b8b7c20 */ /* 0x000fe20008410000 */
[----:B------:R-:W-:Y:S01]  /*2a00*/  FMUL.FTZ R137, R137, UR13 ;  /* 0x0000000d89897c20 */ /* 0x000fe20008410000 */
[----:B------:R-:W-:-:S02]  /*2a10*/  FSEL R142, R143, RZ, P1 ;  /* 0x000000ff8f8e7208 */ /* 0x000fc40000800000 */
[C---:B------:R-:W-:Y:S01]  /*2a20*/  LOP3.LUT P6, RZ, R202.reuse, 0xff000000, RZ, 0xc0, !PT ;  /* 0xff000000caff7812 */ /* 0x040fe200078cc0ff */
[----:B0-----:R-:W-:Y:S01]  /*2a30*/  IMAD.WIDE.U32 R140, R191, 0x10, R140 ;  /* 0x00000010bf8c7825 */ /* 0x001fe200078e008c */
[C---:B------:R-:W-:Y:S02]  /*2a40*/  LOP3.LUT P5, RZ, R202.reuse, 0xff00, RZ, 0xc0, !PT ;  /* 0x0000ff00caff7812 */ /* 0x040fe400078ac0ff */
[----:B------:R-:W-:Y:S02]  /*2a50*/  LOP3.LUT P1, RZ, R202, 0xff, RZ, 0xc0, !PT ;  /* 0x000000ffcaff7812 */ /* 0x000fe4000782c0ff */
[----:B------:R-:W-:Y:S02]  /*2a60*/  FSEL R195, R195, RZ, P6 ;  /* 0x000000ffc3c37208 */ /* 0x000fe40003000000 */
[----:B------:R-:W-:Y:S02]  /*2a70*/  FSEL R143, R139, RZ, P5 ;  /* 0x000000ff8b8f7208 */ /* 0x000fe40002800000 */
[----:B------:R-:W-:-:S02]  /*2a80*/  FSEL R136, R137, RZ, P1 ;  /* 0x000000ff89887208 */ /* 0x000fc40000800000 */
[----:B------:R-:W-:Y:S02]  /*2a90*/  F2FP.BF16.F32.PACK_AB R139, R207, R206 ;  /* 0x000000cecf8b723e */ /* 0x000fe400000010ff */
[----:B------:R-:W-:Y:S02]  /*2aa0*/  F2FP.BF16.F32.PACK_AB R138, R205, R204 ;  /* 0x000000cccd8a723e */ /* 0x000fe400000010ff */
[----:B------:R-:W-:Y:S02]  /*2ab0*/  F2FP.BF16.F32.PACK_AB R137, R195, R142 ;  /* 0x0000008ec389723e */ /* 0x000fe400000010ff */
[----:B------:R-:W-:Y:S02]  /*2ac0*/  F2FP.BF16.F32.PACK_AB R136, R143, R136 ;  /* 0x000000888f88723e */ /* 0x000fe400000010ff */
[----:B------:R-:W-:-:S03]  /*2ad0*/  IADD3 R191, PT, PT, R191, 0x20, RZ ;  /* 0x00000020bfbf7810 */ /* 0x000fc60007ffe0ff */
[----:B------:R0:W-:Y:S04]  /*2ae0*/  STG.E.128 desc[UR6][R140.64], R136 ;  /* 0x000000888c007986 */ /* 0x0001e8000c101d06 */
.L_x_544:
[----:B------:R-:W-:Y:S05]  /*2af0*/  BSYNC.RECONVERGENT B2 ;  /* 0x0000000000027941 */ /* 0x000fea0003800200 */
.L_x_543:
[----:B------:R-:W-:Y:S04]  /*2b00*/  BSSY.RECONVERGENT B2, `(.L_x_545) ;  /* 0x0000043000027945 */ /* 0x000fe80003800200 */
[----:B------:R-:W-:Y:S05]  /*2b10*/  @!P4 BRA `(.L_x_546) ;  /* 0x000000040004c947 */ /* 0x000fea0003800000 */
[-CC-:B0-----:R-:W-:Y:S01]  /*2b20*/  FFMA.FTZ R138, R161, R194.reuse, R193.reuse ;  /* 0x000000c2a18a7223 */ /* 0x181fe200000100c1 */
[-CC-:B------:R-:W-:Y:S01]  /*2b30*/  FFMA.FTZ R136, R165, R194.reuse, R193.reuse ;  /* 0x000000c2a5887223 */ /* 0x180fe200000100c1 */
[--C-:B------:R-:W-:Y:S01]  /*2b40*/  FFMA.FTZ R140, R160, R194, R193.reuse ;  /* 0x000000c2a08c7223 */ /* 0x100fe200000100c1 */
        /* <DEDUP_REMOVED lines=16> */
[----:B------:R-:W-:Y:S01]  /*2c50*/  ISETP.GE.U32.AND.EX P1, PT, R201, 0x1000000, PT, P1 ;  /* 0x01000000c900780c */ /* 0x000fe20003f26110 */
[-CC-:B------:R-:W-:Y:S01]  /*2c60*/  FFMA.FTZ R138, R169, R194.reuse, R193.reuse ;  /* 0x000000c2a98a7223 */ /* 0x180fe200000100c1 */
[----:B------:R-:W-:Y:S01]  /*2c70*/  FSEL R206, R139, RZ, P4 ;  /* 0x000000ff8bce7208 */ /* 0x000fe20002000000 */
[-CC-:B------:R-:W-:Y:S01]  /*2c80*/  FFMA.FTZ R139, R168, R194.reuse, R193.reuse ;  /* 0x000000c2a88b7223 */ /* 0x180fe200000100c1 */
[----:B------:R-:W-:Y:S01]  /*2c90*/  FSEL R204, R137, RZ, P5 ;  /* 0x000000ff89cc7208 */ /* 0x000fe20002800000 */
[-C--:B------:R-:W-:Y:S01]  /*2ca0*/  FFMA.FTZ R137, R172, R194.reuse, R193 ;  /* 0x000000c2ac897223 */ /* 0x080fe200000100c1 */
[----:B------:R-:W-:Y:S01]  /*2cb0*/  FADD.FTZ R205, R162, -R143 ;  /* 0x8000008fa2cd7221 */ /* 0x000fe20000010000 */
[----:B------:R-:W-:Y:S01]  /*2cc0*/  FSEL R207, R141, RZ, P1 ;  /* 0x000000ff8dcf7208 */ /* 0x000fe20000800000 */
[----:B------:R-:W-:Y:S01]  /*2cd0*/  FFMA.FTZ R136, R173, R194, R193 ;  /* 0x000000c2ad887223 */ /* 0x000fe200000100c1 */
[----:B------:R-:W0:Y:S01]  /*2ce0*/  LDC.64 R140, c[0x0][0x468] ;  /* 0x00011a00ff8c7b82 */ /* 0x000e220000000a00 */
[----:B------:R-:W-:Y:S01]  /*2cf0*/  FADD.FTZ R195, R166, -R139 ;  /* 0x8000008ba6c37221 */ /* 0x000fe20000010000 */
[----:B------:R-:W-:Y:S01]  /*2d00*/  FADD.FTZ R143, R167, -R138 ;  /* 0x8000008aa78f7221 */ /* 0x000fe20000010000 */
[----:B------:R-:W-:Y:S01]  /*2d10*/  FADD.FTZ R139, R170, -R137 ;  /* 0x80000089aa8b7221 */ /* 0x000fe20000010000 */
[C---:B------:R-:W-:Y:S01]  /*2d20*/  FMUL.FTZ R205, R190.reuse, R205 ;  /* 0x000000cdbecd7220 */ /* 0x040fe20000410000 */
[----:B------:R-:W-:Y:S01]  /*2d30*/  FADD.FTZ R137, R171, -R136 ;  /* 0x80000088ab897221 */ /* 0x000fe20000010000 */
[C---:B------:R-:W-:Y:S01]  /*2d40*/  FMUL.FTZ R143, R190.reuse, R143 ;  /* 0x0000008fbe8f7220 */ /* 0x040fe20000410000 */
[C---:B------:R-:W-:Y:S01]  /*2d50*/  FMUL.FTZ R195, R190.reuse, R195 ;  /* 0x000000c3bec37220 */ /* 0x040fe20000410000 */
[-C--:B------:R-:W-:Y:S01]  /*2d60*/  FMUL.FTZ R205, R205, R192.reuse ;  /* 0x000000c0cdcd7220 */ /* 0x080fe20000410000 */
[C---:B------:R-:W-:Y:S01]  /*2d70*/  FMUL.FTZ R139, R190.reuse, R139 ;  /* 0x0000008bbe8b7220 */ /* 0x040fe20000410000 */
[----:B------:R-:W-:Y:S01]  /*2d80*/  FMUL.FTZ R137, R190, R137 ;  /* 0x00000089be897220 */ /* 0x000fe20000410000 */
[-C--:B------:R-:W-:Y:S01]  /*2d90*/  FMUL.FTZ R143, R143, R192.reuse ;  /* 0x000000c08f8f7220 */ /* 0x080fe20000410000 */
[----:B------:R-:W-:Y:S01]  /*2da0*/  FMUL.FTZ R205, R205, UR13 ;  /* 0x0000000dcdcd7c20 */ /* 0x000fe20008410000 */
[----:B------:R-:W-:Y:S01]  /*2db0*/  LOP3.LUT P6, RZ, R201, 0xff00, RZ, 0xc0, !PT ;  /* 0x0000ff00c9ff7812 */ /* 0x000fe200078cc0ff */
[-C--:B------:R-:W-:Y:S01]  /*2dc0*/  FMUL.FTZ R195, R195, R192.reuse ;  /* 0x000000c0c3c37220 */ /* 0x080fe20000410000 */
[-C--:B------:R-:W-:Y:S01]  /*2dd0*/  FMUL.FTZ R139, R139, R192.reuse ;  /* 0x000000c08b8b7220 */ /* 0x080fe20000410000 */
[----:B------:R-:W-:Y:S01]  /*2de0*/  FMUL.FTZ R137, R137, R192 ;  /* 0x000000c089897220 */ /* 0x000fe20000410000 */
[----:B------:R-:W-:Y:S01]  /*2df0*/  FMUL.FTZ R143, R143, UR13 ;  /* 0x0000000d8f8f7c20 */ /* 0x000fe20008410000 */
[----:B------:R-:W-:Y:S01]  /*2e00*/  LOP3.LUT P4, RZ, R200, 0xff0000, RZ, 0xc0, !PT ;  /* 0x00ff0000c8ff7812 */ /* 0x000fe2000788c0ff */
        /* <DEDUP_REMOVED lines=11> */
[----:B------:R-:W-:Y:S02]  /*2ec0*/  FSEL R136, R137, RZ, P6 ;  /* 0x000000ff89887208 */ /* 0x000fe40003000000 */
[----:B------:R-:W-:Y:S02]  /*2ed0*/  F2FP.BF16.F32.PACK_AB R139, R207, R206 ;  /* 0x000000cecf8b723e */ /* 0x000fe400000010ff */
[----:B------:R-:W-:Y:S02]  /*2ee0*/  F2FP.BF16.F32.PACK_AB R138, R205, R204 ;  /* 0x000000cccd8a723e */ /* 0x000fe400000010ff */
[----:B------:R-:W-:Y:S02]  /*2ef0*/  F2FP.BF16.F32.PACK_AB R137, R195, R142 ;  /* 0x0000008ec389723e */ /* 0x000fe400000010ff */
[----:B------:R-:W-:Y:S02]  /*2f00*/  F2FP.BF16.F32.PACK_AB R136, R143, R136 ;  /* 0x000000888f88723e */ /* 0x000fe400000010ff */
[----:B------:R-:W-:-:S03]  /*2f10*/  IADD3 R191, PT, PT, R191, 0x20, RZ ;  /* 0x00000020bfbf7810 */ /* 0x000fc60007ffe0ff */
[----:B------:R1:W-:Y:S04]  /*2f20*/  STG.E.128 desc[UR6][R140.64], R136 ;  /* 0x000000888c007986 */ /* 0x0003e8000c101d06 */
.L_x_546:
[----:B------:R-:W-:Y:S05]  /*2f30*/  BSYNC.RECONVERGENT B2 ;  /* 0x0000000000027941 */ /* 0x000fea0003800200 */
.L_x_545:
[----:B------:R-:W-:Y:S04]  /*2f40*/  BSSY.RECONVERGENT B2, `(.L_x_547) ;  /* 0x0000043000027945 */ /* 0x000fe80003800200 */
[----:B------:R-:W-:Y:S05]  /*2f50*/  @!P3 BRA `(.L_x_548) ;  /* 0x000000040004b947 */ /* 0x000fea0003800000 */
[-CC-:B01----:R-:W-:Y:S01]  /*2f60*/  FFMA.FTZ R139, R145, R194.reuse, R193.reuse ;  /* 0x000000c2918b7223 */ /* 0x183fe200000100c1 */
        /* <DEDUP_REMOVED lines=14> */
[----:B------:R-:W-:Y:S01]  /*3050*/  ISETP.GE.U32.AND.EX P1, PT, R197, 0x1000000, PT, P1 ;  /* 0x01000000c500780c */ /* 0x000fe20003f26110 */
[----:B------:R-:W-:Y:S01]  /*3060*/  FMUL.FTZ R139, R139, UR13 ;  /* 0x0000000d8b8b7c20 */ /* 0x000fe20008410000 */
[----:B------:R-:W-:Y:S01]  /*3070*/  FMUL.FTZ R137, R137, UR13 ;  /* 0x0000000d89897c20 */ /* 0x000fe20008410000 */
[----:B------:R-:W-:Y:S01]  /*3080*/  FMUL.FTZ R141, R141, UR13 ;  /* 0x0000000d8d8d7c20 */ /* 0x000fe20008410000 */
[-CC-:B------:R-:W-:Y:S01]  /*3090*/  FFMA.FTZ R142, R148, R194.reuse, R193.reuse ;  /* 0x000000c2948e7223 */ /* 0x180fe200000100c1 */
[-CC-:B------:R-:W-:Y:S01]  /*30a0*/  FFMA.FTZ R138, R146, R194.reuse, R193.reuse ;  /* 0x000000c2928a7223 */ /* 0x180fe200000100c1 */
[----:B------:R-:W-:Y:S01]  /*30b0*/  FSEL R206, R139, RZ, P3 ;  /* 0x000000ff8bce7208 */ /* 0x000fe20001800000 */
[-CC-:B------:R-:W-:Y:S01]  /*30c0*/  FFMA.FTZ R139, R37, R194.reuse, R193.reuse ;  /* 0x000000c2258b7223 */ /* 0x180fe200000100c1 */
[----:B------:R-:W-:Y:S01]  /*30d0*/  FSEL R204, R137, RZ, P4 ;  /* 0x000000ff89cc7208 */ /* 0x000fe20002000000 */
[-CC-:B------:R-:W-:Y:S01]  /*30e0*/  FFMA.FTZ R136, R144, R194.reuse, R193.reuse ;  /* 0x000000c290887223 */ /* 0x180fe200000100c1 */
[----:B------:R-:W-:Y:S01]  /*30f0*/  FSEL R207, R141, RZ, P1 ;  /* 0x000000ff8dcf7208 */ /* 0x000fe20000800000 */
[----:B------:R-:W-:Y:S01]  /*3100*/  FFMA.FTZ R137, R147, R194, R193 ;  /* 0x000000c293897223 */ /* 0x000fe200000100c1 */
[----:B------:R-:W0:Y:S01]  /*3110*/  LDC.64 R140, c[0x0][0x468] ;  /* 0x00011a00ff8c7b82 */ /* 0x000e220000000a00 */
[----:B------:R-:W-:Y:S01]  /*3120*/  FADD.FTZ R143, R156, -R139 ;  /* 0x8000008b9c8f7221 */ /* 0x000fe20000010000 */
[----:B------:R-:W-:Y:S01]  /*3130*/  FADD.FTZ R205, R151, -R142 ;  /* 0x8000008e97cd7221 */ /* 0x000fe20000010000 */
[----:B------:R-:W-:Y:S01]  /*3140*/  FADD.FTZ R195, R153, -R138 ;  /* 0x8000008a99c37221 */ /* 0x000fe20000010000 */
[----:B------:R-:W-:Y:S01]  /*3150*/  FADD.FTZ R139, R155, -R136 ;  /* 0x800000889b8b7221 */ /* 0x000fe20000010000 */
[----:B------:R-:W-:Y:S01]  /*3160*/  FADD.FTZ R137, R158, -R137 ;  /* 0x800000899e897221 */ /* 0x000fe20000010000 */
        /* <DEDUP_REMOVED lines=15> */
[----:B------:R-:W-:Y:S01]  /*3260*/  FMUL.FTZ R137, R137, UR13 ;  /* 0x0000000d89897c20 */ /* 0x000fe20008410000 */
[----:B------:R-:W-:-:S02]  /*3270*/  LOP3.LUT P5, RZ, R197, 0xff00, RZ, 0xc0, !PT ;  /* 0x0000ff00c5ff7812 */ /* 0x000fc400078ac0ff */
        /* <DEDUP_REMOVED lines=8> */
[----:B------:R-:W-:Y:S02]  /*3300*/  FSEL R136, R137, RZ, P4 ;  /* 0x000000ff89887208 */ /* 0x000fe40002000000 */
[----:B------:R-:W-:Y:S02]  /*3310*/  F2FP.BF16.F32.PACK_AB R139, R207, R206 ;  /* 0x000000cecf8b723e */ /* 0x000fe400000010ff */
[----:B------:R-:W-:Y:S02]  /*3320*/  F2FP.BF16.F32.PACK_AB R138, R205, R204 ;  /* 0x000000cccd8a723e */ /* 0x000fe400000010ff */
[----:B------:R-:W-:Y:S02]  /*3330*/  F2FP.BF16.F32.PACK_AB R137, R195, R142 ;  /* 0x0000008ec389723e */ /* 0x000fe400000010ff */
[----:B------:R-:W-:-:S02]  /*3340*/  F2FP.BF16.F32.PACK_AB R136, R143, R136 ;  /* 0x000000888f88723e */ /* 0x000fc400000010ff */
[----:B------:R-:W-:-:S03]  /*3350*/  IADD3 R191, PT, PT, R191, 0x20, RZ ;  /* 0x00000020bfbf7810 */ /* 0x000fc60007ffe0ff */
[----:B------:R2:W-:Y:S04]  /*3360*/  STG.E.128 desc[UR6][R140.64], R136 ;  /* 0x000000888c007986 */ /* 0x0005e8000c101d06 */
.L_x_548:
[----:B------:R-:W-:Y:S05]  /*3370*/  BSYNC.RECONVERGENT B2 ;  /* 0x0000000000027941 */ /* 0x000fea0003800200 */
.L_x_547:
[----:B------:R-:W-:Y:S05]  /*3380*/  @!P2 BRA `(.L_x_549) ;  /* 0x0000003c00dca947 */ /* 0x000fea0003800000 */
[-CC-:B------:R-:W-:Y:S01]  /*3390*/  FFMA.FTZ R142, R38, R194.reuse, R193.reuse ;  /* 0x000000c2268e7223 */ /* 0x180fe200000100c1 */
[-CC-:B------:R-:W-:Y:S01]  /*33a0*/  FFMA.FTZ R195, R29, R194.reuse, R193.reuse ;  /* 0x000000c21dc37223 */ /* 0x180fe200000100c1 */
[----:B012---:R-:W0:Y:S01]  /*33b0*/  LDC.64 R136, c[0x0][0x468] ;  /* 0x00011a00ff887b82 */ /* 0x007e220000000a00 */
[-CC-:B------:R-:W-:Y:S01]  /*33c0*/  FFMA.FTZ R141, R27, R194.reuse, R193.reuse ;  /* 0x000000c21b8d7223 */ /* 0x180fe200000100c1 */
[-CC-:B------:R-:W-:Y:S01]  /*33d0*/  FFMA.FTZ R143, R36, R194.reuse, R193.reuse ;  /* 0x000000c2248f7223 */ /* 0x180fe200000100c1 */
[-CC-:B------:R-:W-:Y:S01]  /*33e0*/  FFMA.FTZ R139, R25, R194.reuse, R193.reuse ;  /* 0x000000c2198b7223 */ /* 0x180fe200000100c1 */
[-CC-:B------:R-:W-:Y:S01]  /*33f0*/  FFMA.FTZ R140, R32, R194.reuse, R193.reuse ;  /* 0x000000c2208c7223 */ /* 0x180fe200000100c1 */
[-C--:B------:R-:W-:Y:S01]  /*3400*/  FFMA.FTZ R138, R30, R194.reuse, R193 ;  /* 0x000000c21e8a7223 */ /* 0x080fe200000100c1 */
[----:B------:R-:W-:Y:S01]  /*3410*/  FADD.FTZ R209, R35, -R142 ;  /* 0x8000008e23d17221 */ /* 0x000fe20000010000 */
[----:B------:R-:W-:Y:S01]  /*3420*/  FADD.FTZ R207, R28, -R195 ;  /* 0x800000c31ccf7221 */ /* 0x000fe20000010000 */
[----:B------:R-:W-:Y:S01]  /*3430*/  FFMA.FTZ R193, R23, R194, R193 ;  /* 0x000000c217c17223 */ /* 0x000fe200000100c1 */
[----:B------:R-:W-:Y:S01]  /*3440*/  FADD.FTZ R195, R26, -R141 ;  /* 0x8000008d1ac37221 */ /* 0x000fe20000010000 */
[----:B------:R-:W-:Y:S01]  /*3450*/  FADD.FTZ R205, R34, -R143 ;  /* 0x8000008f22cd7221 */ /* 0x000fe20000010000 */
[----:B------:R-:W-:Y:S01]  /*3460*/  FADD.FTZ R141, R24, -R139 ;  /* 0x8000008b188d7221 */ /* 0x000fe20000010000 */
[----:B------:R-:W-:Y:S01]  /*3470*/  FADD.FTZ R143, R33, -R140 ;  /* 0x8000008c218f7221 */ /* 0x000fe20000010000 */
[C---:B------:R-:W-:Y:S01]  /*3480*/  FMUL.FTZ R209, R190.reuse, R209 ;  /* 0x000000d1bed17220 */ /* 0x040fe20000410000 */
[----:B------:R-:W-:Y:S01]  /*3490*/  FMUL.FTZ R207, R190, R207 ;  /* 0x000000cfbecf7220 */ /* 0x000fe20000410000 */
[----:B------:R-:W-:Y:S01]  /*34a0*/  FADD.FTZ R139, R31, -R138 ;  /* 0x8000008a1f8b7221 */ /* 0x000fe20000010000 */
[----:B------:R-:W-:Y:S01]  /*34b0*/  FADD.FTZ R193, R22, -R193 ;  /* 0x800000c116c17221 */ /* 0x000fe20000010000 */
[C---:B------:R-:W-:Y:S01]  /*34c0*/  FMUL.FTZ R143, R190.reuse, R143 ;  /* 0x0000008fbe8f7220 */ /* 0x040fe20000410000 */
[-C--:B------:R-:W-:Y:S01]  /*34d0*/  FMUL.FTZ R209, R209, R192.reuse ;  /* 0x000000c0d1d17220 */ /* 0x080fe20000410000 */
[-C--:B------:R-:W-:Y:S01]  /*34e0*/  FMUL.FTZ R207, R207, R192.reuse ;  /* 0x000000c0cfcf7220 */ /* 0x080fe20000410000 */
[C---:B------:R-:W-:Y:S01]  /*34f0*/  FMUL.FTZ R195, R190.reuse, R195 ;  /* 0x000000c3bec37220 */ /* 0x040fe20000410000 */
[C---:B------:R-:W-:Y:S01]  /*3500*/  FMUL.FTZ R205, R190.reuse, R205 ;  /* 0x000000cdbecd7220 */ /* 0x040fe20000410000 */
[C---:B------:R-:W-:Y:S01]  /*3510*/  FMUL.FTZ R141, R190.reuse, R141 ;  /* 0x0000008dbe8d7220 */ /* 0x040fe20000410000 */
[C---:B------:R-:W-:Y:S01]  /*3520*/  FMUL.FTZ R139, R190.reuse, R139 ;  /* 0x0000008bbe8b7220 */ /* 0x040fe20000410000 */
[----:B------:R-:W-:Y:S01]  /*3530*/  FMUL.FTZ R193, R190, R193 ;  /* 0x000000c1bec17220 */ /* 0x000fe20000410000 */
[C---:B------:R-:W-:Y:S01]  /*3540*/  ISETP.GE.U32.AND P1, PT, R198.reuse, RZ, PT ;  /* 0x000000ffc600720c */ /* 0x040fe20003f26070 */
[-C--:B------:R-:W-:Y:S01]  /*3550*/  FMUL.FTZ R143, R143, R192.reuse ;  /* 0x000000c08f8f7220 */ /* 0x080fe20000410000 */
[----:B------:R-:W-:Y:S01]  /*3560*/  FMUL.FTZ R207, R207, UR13 ;  /* 0x0000000dcfcf7c20 */ /* 0x000fe20008410000 */
[----:B------:R-:W-:Y:S01]  /*3570*/  FMUL.FTZ R209, R209, UR13 ;  /* 0x0000000dd1d17c20 */ /* 0x000fe20008410000 */
[-C--:B------:R-:W-:Y:S01]  /*3580*/  FMUL.FTZ R195, R195, R192.reuse ;  /* 0x000000c0c3c37220 */ /* 0x080fe20000410000 */
[-C--:B------:R-:W-:Y:S01]  /*3590*/  FMUL.FTZ R205, R205, R192.reuse ;  /* 0x000000c0cdcd7220 */ /* 0x080fe20000410000 */
[-C--:B------:R-:W-:Y:S01]  /*35a0*/  FMUL.FTZ R138, R141, R192.reuse ;  /* 0x000000c08d8a7220 */ /* 0x080fe20000410000 */
[-C--:B------:R-:W-:Y:S01]  /*35b0*/  FMUL.FTZ R139, R139, R192.reuse ;  /* 0x000000c08b8b7220 */ /* 0x080fe20000410000 */
[----:B------:R-:W-:Y:S01]  /*35c0*/  FMUL.FTZ R193, R193, R192 ;  /* 0x000000c0c1c17220 */ /* 0x000fe20000410000 */
[----:B------:R-:W-:Y:S01]  /*35d0*/  LOP3.LUT P5, RZ, R199, 0xff0000, RZ, 0xc0, !PT ;  /* 0x00ff0000c7ff7812 */ /* 0x000fe200078ac0ff */
[----:B------:R-:W-:Y:S01]  /*35e0*/  FMUL.FTZ R143, R143, UR13 ;  /* 0x0000000d8f8f7c20 */ /* 0x000fe20008410000 */
[----:B------:R-:W-:Y:S01]  /*35f0*/  ISETP.GE.U32.AND.EX P1, PT, R199, 0x1000000, PT, P1 ;  /* 0x01000000c700780c */ /* 0x000fe20003f26110 */
[----:B------:R-:W-:Y:S01]  /*3600*/  FMUL.FTZ R195, R195, UR13 ;  /* 0x0000000dc3c37c20 */ /* 0x000fe20008410000 */
[----:B------:R-:W-:Y:S01]  /*3610*/  LOP3.LUT P6, RZ, R198, 0xff000000, RZ, 0xc0, !PT ;  /* 0xff000000c6ff7812 */ /* 0x000fe200078cc0ff */
[----:B------:R-:W-:Y:S01]  /*3620*/  FMUL.FTZ R205, R205, UR13 ;  /* 0x0000000dcdcd7c20 */ /* 0x000fe20008410000 */
[----:B------:R-:W-:Y:S01]  /*3630*/  FSEL R207, R207, RZ, P5 ;  /* 0x000000ffcfcf7208 */ /* 0x000fe20002800000 */
[----:B------:R-:W-:Y:S01]  /*3640*/  FMUL.FTZ R138, R138, UR13 ;  /* 0x0000000d8a8a7c20 */ /* 0x000fe20008410000 */
[----:B------:R-:W-:Y:S01]  /*3650*/  FSEL R192, R209, RZ, P1 ;  /* 0x000000ffd1c07208 */ /* 0x000fe20000800000 */
[----:B------:R-:W-:Y:S01]  /*3660*/  FMUL.FTZ R139, R139, UR13 ;  /* 0x0000000d8b8b7c20 */ /* 0x000fe20008410000 */
[----:B------:R-:W-:Y:S01]  /*3670*/  FMUL.FTZ R193, R193, UR13 ;  /* 0x0000000dc1c17c20 */ /* 0x000fe20008410000 */
[----:B------:R-:W-:Y:S01]  /*3680*/  LOP3.LUT P2, RZ, R199, 0xff, RZ, 0xc0, !PT ;  /* 0x000000ffc7ff7812 */ /* 0x000fe2000784c0ff */
[----:B0-----:R-:W-:Y:S01]  /*3690*/  IMAD.WIDE.U32 R140, R191, 0x10, R136 ;  /* 0x00000010bf8c7825 */ /* 0x001fe200078e0088 */
[----:B------:R-:W-:-:S02]  /*36a0*/  LOP3.LUT P4, RZ, R199, 0xff00, RZ, 0xc0, !PT ;  /* 0x0000ff00c7ff7812 */ /* 0x000fc4000788c0ff */
[C---:B------:R-:W-:Y:S02]  /*36b0*/  LOP3.LUT P3, RZ, R198.reuse, 0xff0000, RZ, 0xc0, !PT ;  /* 0x00ff0000c6ff7812 */ /* 0x040fe4000786c0ff */
[C---:B------:R-:W-:Y:S02]  /*36c0*/  LOP3.LUT P5, RZ, R198.reuse, 0xff00, RZ, 0xc0, !PT ;  /* 0x0000ff00c6ff7812 */ /* 0x040fe400078ac0ff */
[----:B------:R-:W-:Y:S02]  /*36d0*/  LOP3.LUT P1, RZ, R198, 0xff, RZ, 0xc0, !PT ;  /* 0x000000ffc6ff7812 */ /* 0x000fe4000782c0ff */
[----:B------:R-:W-:Y:S02]  /*36e0*/  FSEL R142, R143, RZ, P6 ;  /* 0x000000ff8f8e7208 */ /* 0x000fe40003000000 */
[----:B------:R-:W-:Y:S02]  /*36f0*/  FSEL R195, R195, RZ, P2 ;  /* 0x000000ffc3c37208 */ /* 0x000fe40001000000 */
[----:B------:R-:W-:-:S02]  /*3700*/  FSEL R190, R205, RZ, P4 ;  /* 0x000000ffcdbe7208 */ /* 0x000fc40002000000 */
[----:B------:R-:W-:Y:S02]  /*3710*/  FSEL R137, R138, RZ, P3 ;  /* 0x000000ff8a897208 */ /* 0x000fe40001800000 */
[----:B------:R-:W-:Y:S02]  /*3720*/  FSEL R143, R139, RZ, P5 ;  /* 0x000000ff8b8f7208 */ /* 0x000fe40002800000 */
[----:B------:R-:W-:Y:S02]  /*3730*/  FSEL R136, R193, RZ, P1 ;  /* 0x000000ffc1887208 */ /* 0x000fe40000800000 */
[----:B------:R-:W-:Y:S02]  /*3740*/  F2FP.BF16.F32.PACK_AB R139, R192, R207 ;  /* 0x000000cfc08b723e */ /* 0x000fe400000010ff */
[----:B------:R-:W-:Y:S02]  /*3750*/  F2FP.BF16.F32.PACK_AB R138, R190, R195 ;  /* 0x000000c3be8a723e */ /* 0x000fe400000010ff */
[----:B------:R-:W-:-:S02]  /*3760*/  F2FP.BF16.F32.PACK_AB R137, R142, R137 ;  /* 0x000000898e89723e */ /* 0x000fc400000010ff */
[----:B------:R-:W-:-:S05]  /*3770*/  F2FP.BF16.F32.PACK_AB R136, R143, R136 ;  /* 0x000000888f88723e */ /* 0x000fca00000010ff */
[----:B------:R0:W-:Y:S01]  /*3780*/  STG.E.128 desc[UR6][R140.64], R136 ;  /* 0x000000888c007986 */ /* 0x0001e2000c101d06 */
[----:B------:R-:W-:Y:S05]  /*3790*/  BRA `(.L_x_549) ;  /* 0x0000003800d87947 */ /* 0x000fea0003800000 */
.L_x_542:
        /* <DEDUP_REMOVED lines=10> */
[C---:B------:R-:W-:Y:S01]  /*3840*/  ISETP.GE.U32.AND.EX P1, PT, R203.reuse, 0x1000000, PT, P1 ;  /* 0x01000000cb00780c */ /* 0x040fe20003f26110 */
        /* <DEDUP_REMOVED lines=11> */
[----:B------:R-:W-:Y:S01]  /*3900*/  LOP3.LUT P5, RZ, R203, 0xff0000, RZ, 0xc0, !PT ;  /* 0x00ff0000cbff7812 */ /* 0x000fe200078ac0ff */
[-CC-:B------:R-:W-:Y:S01]  /*3910*/  FFMA.FTZ R139, R188, R194.reuse, R193.reuse ;  /* 0x000000c2bc8b7223 */ /* 0x180fe200000100c1 */
[----:B------:R-:W-:Y:S01]  /*3920*/  FSEL R215, R138, RZ, P1 ;  /* 0x000000ff8ad77208 */ /* 0x000fe20000800000 */
[-CC-:B------:R-:W-:Y:S01]  /*3930*/  FFMA.FTZ R138, R185, R194.reuse, R193.reuse ;  /* 0x000000c2b98a7223 */ /* 0x180fe200000100c1 */
[----:B------:R-:W-:Y:S01]  /*3940*/  FSEL R210, R136, RZ, P6 ;  /* 0x000000ff88d27208 */ /* 0x000fe20003000000 */
[-CC-:B------:R-:W-:Y:S01]  /*3950*/  FFMA.FTZ R136, R189, R194.reuse, R193.reuse ;  /* 0x000000c2bd887223 */ /* 0x180fe200000100c1 */
[----:B------:R-:W-:Y:S01]  /*3960*/  FFMA.FTZ R143, R184, R194, R193 ;  /* 0x000000c2b88f7223 */ /* 0x000fe200000100c1 */
[----:B------:R-:W-:Y:S01]  /*3970*/  FADD.FTZ R211, R178, -R141 ;  /* 0x8000008db2d37221 */ /* 0x000fe20000010000 */
[----:B------:R-:W-:Y:S01]  /*3980*/  FSEL R212, R137, RZ, P5 ;  /* 0x000000ff89d47208 */ /* 0x000fe20002800000 */
[----:B------:R-:W-:Y:S01]  /*3990*/  FADD.FTZ R141, R183, -R138 ;  /* 0x8000008ab78d7221 */ /* 0x000fe20000010000 */
[----:B------:R-:W0:Y:S01]  /*39a0*/  LDC.64 R206, c[0x0][0x478] ;  /* 0x00011e00ffce7b82 */ /* 0x000e220000000a00 */
[----:B------:R-:W-:Y:S01]  /*39b0*/  FADD.FTZ R137, R187, -R136 ;  /* 0x80000088bb897221 */ /* 0x000fe20000010000 */
[----:B------:R-:W-:Y:S01]  /*39c0*/  FADD.FTZ R139, R186, -R139 ;  /* 0x8000008bba8b7221 */ /* 0x000fe20000010000 */
[----:B------:R-:W-:Y:S01]  /*39d0*/  FADD.FTZ R195, R182, -R143 ;  /* 0x8000008fb6c37221 */ /* 0x000fe20000010000 */
[C---:B------:R-:W-:Y:S01]  /*39e0*/  FMUL.FTZ R211, R190.reuse, R211 ;  /* 0x000000d3bed37220 */ /* 0x040fe20000410000 */
[C---:B------:R-:W-:Y:S01]  /*39f0*/  FMUL.FTZ R143, R190.reuse, R141 ;  /* 0x0000008dbe8f7220 */ /* 0x040fe20000410000 */
[C---:B------:R-:W-:Y:S01]  /*3a00*/  FMUL.FTZ R137, R190.reuse, R137 ;  /* 0x00000089be897220 */ /* 0x040fe20000410000 */
[C---:B------:R-:W-:Y:S01]  /*3a10*/  FMUL.FTZ R140, R190.reuse, R139 ;  /* 0x0000008bbe8c7220 */ /* 0x040fe20000410000 */
[----:B------:R-:W1:Y:S01]  /*3a20*/  LDC.64 R204, c[0x0][0x468] ;  /* 0x00011a00ffcc7b82 */ /* 0x000e620000000a00 */
[----:B------:R-:W-:Y:S01]  /*3a30*/  FMUL.FTZ R195, R190, R195 ;  /* 0x000000c3bec37220 */ /* 0x000fe20000410000 */
[C---:B------:R-:W-:Y:S01]  /*3a40*/  F2FP.BF16.F32.PACK_AB R138, R211.reuse, R209 ;  /* 0x000000d1d38a723e */ /* 0x040fe200000010ff */
[-C--:B------:R-:W-:Y:S01]  /*3a50*/  FMUL.FTZ R211, R211, R192.reuse ;  /* 0x000000c0d3d37220 */ /* 0x080fe20000410000 */
[-C--:B------:R-:W-:Y:S01]  /*3a60*/  FMUL.FTZ R142, R143, R192.reuse ;  /* 0x000000c08f8e7220 */ /* 0x080fe20000410000 */
[-C--:B------:R-:W-:Y:S01]  /*3a70*/  FMUL.FTZ R139, R137, R192.reuse ;  /* 0x000000c0898b7220 */ /* 0x080fe20000410000 */
[----:B------:R-:W-:Y:S01]  /*3a80*/  F2FP.BF16.F32.PACK_AB R136, R140, R137 ;  /* 0x000000898c88723e */ /* 0x000fe200000010ff */
[----:B------:R-:W-:Y:S01]  /*3a90*/  FMUL.FTZ R211, R211, UR13 ;  /* 0x0000000dd3d37c20 */ /* 0x000fe20008410000 */
[C---:B------:R-:W-:Y:S01]  /*3aa0*/  F2FP.BF16.F32.PACK_AB R137, R195.reuse, R143 ;  /* 0x0000008fc389723e */ /* 0x040fe200000010ff */
[-C--:B------:R-:W-:Y:S01]  /*3ab0*/  FMUL.FTZ R195, R195, R192.reuse ;  /* 0x000000c0c3c37220 */ /* 0x080fe20000410000 */
[----:B------:R-:W-:Y:S01]  /*3ac0*/  FMUL.FTZ R142, R142, UR13 ;  /* 0x0000000d8e8e7c20 */ /* 0x000fe20008410000 */
[----:B------:R-:W-:Y:S01]  /*3ad0*/  LOP3.LUT P5, RZ, R203, 0xff00, RZ, 0xc0, !PT ;  /* 0x0000ff00cbff7812 */ /* 0x000fe200078ac0ff */
[----:B------:R-:W-:Y:S01]  /*3ae0*/  FMUL.FTZ R141, R140, R192 ;  /* 0x000000c08c8d7220 */ /* 0x000fe20000410000 */
[C---:B------:R-:W-:Y:S01]  /*3af0*/  LOP3.LUT P1, RZ, R202.reuse, 0xff0000, RZ, 0xc0, !PT ;  /* 0x00ff0000caff7812 */ /* 0x040fe2000782c0ff */
[----:B------:R-:W-:Y:S01]  /*3b00*/  FMUL.FTZ R195, R195, UR13 ;  /* 0x0000000dc3c37c20 */ /* 0x000fe20008410000 */
[----:B------:R-:W-:Y:S01]  /*3b10*/  LOP3.LUT P6, RZ, R202, 0xff000000, RZ, 0xc0, !PT ;  /* 0xff000000caff7812 */ /* 0x000fe200078cc0ff */
[----:B------:R-:W-:Y:S01]  /*3b20*/  FMUL.FTZ R140, R139, UR13 ;  /* 0x0000000d8b8c7c20 */ /* 0x000fe20008410000 */
[----:B------:R-:W-:Y:S01]  /*3b30*/  FSEL R211, R211, RZ, P5 ;  /* 0x000000ffd3d37208 */ /* 0x000fe20002800000 */
[----:B------:R-:W-:Y:S01]  /*3b40*/  FMUL.FTZ R141, R141, UR13 ;  /* 0x0000000d8d8d7c20 */ /* 0x000fe20008410000 */
[----:B------:R-:W-:Y:S01]  /*3b50*/  FSEL R208, R142, RZ, P1 ;  /* 0x000000ff8ed07208 */ /* 0x000fe20000800000 */
[----:B0-----:R-:W-:Y:S01]  /*3b60*/  IMAD.WIDE.U32 R206, R191, 0x10, R206 ;  /* 0x00000010bfce7825 */ /* 0x001fe200078e00ce */
[----:B------:R-:W-:-:S02]  /*3b70*/  LOP3.LUT P5, RZ, R202, 0xff, RZ, 0xc0, !PT ;  /* 0x000000ffcaff7812 */ /* 0x000fc400078ac0ff */
[----:B------:R-:W-:Y:S01]  /*3b80*/  LOP3.LUT P1, RZ, R202, 0xff00, RZ, 0xc0, !PT ;  /* 0x0000ff00caff7812 */ /* 0x000fe2000782c0ff */
[----:B-1----:R-:W-:Y:S01]  /*3b90*/  IMAD.WIDE.U32 R204, R191, 0x10, R204 ;  /* 0x00000010bfcc7825 */ /* 0x002fe200078e00cc */
[----:B------:R-:W-:Y:S02]  /*3ba0*/  FSEL R209, R195, RZ, P6 ;  /* 0x000000ffc3d17208 */ /* 0x000fe40003000000 */
[----:B------:R-:W-:Y:S02]  /*3bb0*/  FSEL R140, R140, RZ, P5 ;  /* 0x000000ff8c8c7208 */ /* 0x000fe40002800000 */
[----:B------:R-:W-:Y:S02]  /*3bc0*/  FSEL R195, R141, RZ, P1 ;  /* 0x000000ff8dc37208 */ /* 0x000fe40000800000 */
[----:B------:R-:W-:Y:S02]  /*3bd0*/  F2FP.BF16.F32.PACK_AB R139, R214, R213 ;  /* 0x000000d5d68b723e */ /* 0x000fe400000010ff */
[----:B------:R-:W-:-:S02]  /*3be0*/  F2FP.BF16.F32.PACK_AB R143, R215, R212 ;  /* 0x000000d4d78f723e */ /* 0x000fc400000010ff */
[----:B------:R-:W-:Y:S01]  /*3bf0*/  F2FP.BF16.F32.PACK_AB R142, R211, R210 ;  /* 0x000000d2d38e723e */ /* 0x000fe200000010ff */
[----:B------:R0:W-:Y:S01]  /*3c00*/  STG.E.128 desc[UR6][R206.64], R136 ;  /* 0x00000088ce007986 */ /* 0x0001e2000c101d06 */
[----:B------:R-:W-:Y:S02]  /*3c10*/  F2FP.BF16.F32.PACK_AB R141, R209, R208 ;  /* 0x000000d0d18d723e */ /* 0x000fe400000010ff */
[----:B------:R-:W-:Y:S02]  /*3c20*/  F2FP.BF16.F32.PACK_AB R140, R195, R140 ;  /* 0x0000008cc38c723e */ /* 0x000fe400000010ff */
[----:B------:R-:W-:-:S03]  /*3c30*/  IADD3 R191, PT, PT, R191, 0x20, RZ ;  /* 0x00000020bfbf7810 */ /* 0x000fc60007ffe0ff */
[----:B------:R0:W-:Y:S04]  /*3c40*/  STG.E.128 desc[UR6][R204.64], R140 ;  /* 0x0000008ccc007986 */ /* 0x0001e8000c101d06 */
.L_x_551:
[----:B------:R-:W-:Y:S05]  /*3c50*/  BSYNC.RECONVERGENT B2 ;  /* 0x0000000000027941 */ /* 0x000fea0003800200 */
.L_x_550:
        /* <DEDUP_REMOVED lines=13> */
[----:B------:R-:W-:Y:S01]  /*3d30*/  ISETP.GE.U32.AND.EX P1, PT, R201, 0x1000000, PT, P1 ;  /* 0x01000000c900780c */ /* 0x000fe20003f26110 */
[----:B------:R-:W-:Y:S01]  /*3d40*/  FMUL.FTZ R137, R139, R192 ;  /* 0x000000c08b897220 */ /* 0x000fe20000410000 */
[--C-:B------:R-:W-:Y:S01]  /*3d50*/  FFMA.FTZ R211, R164, R194, R193.reuse ;  /* 0x000000c2a4d37223 */ /* 0x100fe200000100c1 */
[C---:B------:R-:W-:Y:S01]  /*3d60*/  F2FP.BF16.F32.PACK_AB R139, R141.reuse, R139 ;  /* 0x0000008b8d8b723e */ /* 0x040fe200000010ff */
[-C--:B------:R-:W-:Y:S01]  /*3d70*/  FMUL.FTZ R141, R141, R192.reuse ;  /* 0x000000c08d8d7220 */ /* 0x080fe20000410000 */
[----:B------:R-:W-:Y:S01]  /*3d80*/  FMUL.FTZ R136, R209, R192 ;  /* 0x000000c0d1887220 */ /* 0x000fe20000410000 */
[----:B------:R-:W-:Y:S01]  /*3d90*/  FMUL.FTZ R137, R137, UR13 ;  /* 0x0000000d89897c20 */ /* 0x000fe20008410000 */
[----:B------:R-:W-:Y:S01]  /*3da0*/  LOP3.LUT P4, RZ, R201, 0xff0000, RZ, 0xc0, !PT ;  /* 0x00ff0000c9ff7812 */ /* 0x000fe2000788c0ff */
[----:B------:R-:W-:Y:S01]  /*3db0*/  FMUL.FTZ R141, R141, UR13 ;  /* 0x0000000d8d8d7c20 */ /* 0x000fe20008410000 */
[----:B------:R-:W-:Y:S01]  /*3dc0*/  FMUL.FTZ R136, R136, UR13 ;  /* 0x0000000d88887c20 */ /* 0x000fe20008410000 */
[-CC-:B------:R-:W-:Y:S01]  /*3dd0*/  FFMA.FTZ R138, R169, R194.reuse, R193.reuse ;  /* 0x000000c2a98a7223 */ /* 0x180fe200000100c1 */
[-C--:B------:R-:W-:Y:S01]  /*3de0*/  FFMA.FTZ R195, R168, R194.reuse, R193 ;  /* 0x000000c2a8c37223 */ /* 0x080fe200000100c1 */
[----:B------:R-:W-:Y:S01]  /*3df0*/  FADD.FTZ R211, R162, -R211 ;  /* 0x800000d3a2d37221 */ /* 0x000fe20000010000 */
[----:B------:R-:W-:Y:S01]  /*3e00*/  FSEL R213, R141, RZ, P1 ;  /* 0x000000ff8dd57208 */ /* 0x000fe20000800000 */
[-CC-:B------:R-:W-:Y:S01]  /*3e10*/  FFMA.FTZ R141, R172, R194.reuse, R193.reuse ;  /* 0x000000c2ac8d7223 */ /* 0x180fe200000100c1 */
[----:B------:R-:W-:Y:S01]  /*3e20*/  FSEL R210, R136, RZ, P5 ;  /* 0x000000ff88d27208 */ /* 0x000fe20002800000 */
[----:B------:R-:W-:Y:S01]  /*3e30*/  FFMA.FTZ R136, R173, R194, R193 ;  /* 0x000000c2ad887223 */ /* 0x000fe200000100c1 */
[----:B------:R-:W-:Y:S01]  /*3e40*/  FSEL R212, R137, RZ, P4 ;  /* 0x000000ff89d47208 */ /* 0x000fe20002000000 */
[----:B------:R-:W0:Y:S01]  /*3e50*/  LDC.64 R206, c[0x0][0x478] ;  /* 0x00011e00ffce7b82 */ /* 0x000e220000000a00 */
[----:B------:R-:W-:Y:S01]  /*3e60*/  FADD.FTZ R141, R170, -R141 ;  /* 0x8000008daa8d7221 */ /* 0x000fe20000010000 */
[----:B------:R-:W-:Y:S01]  /*3e70*/  FADD.FTZ R137, R171, -R136 ;  /* 0x80000088ab897221 */ /* 0x000fe20000010000 */
[----:B------:R-:W-:Y:S01]  /*3e80*/  FADD.FTZ R143, R167, -R138 ;  /* 0x8000008aa78f7221 */ /* 0x000fe20000010000 */
[----:B------:R-:W-:Y:S01]  /*3e90*/  FADD.FTZ R195, R166, -R195 ;  /* 0x800000c3a6c37221 */ /* 0x000fe20000010000 */
[C---:B------:R-:W-:Y:S01]  /*3ea0*/  FMUL.FTZ R211, R190.reuse, R211 ;  /* 0x000000d3bed37220 */ /* 0x040fe20000410000 */
[C---:B------:R-:W-:Y:S01]  /*3eb0*/  FMUL.FTZ R137, R190.reuse, R137 ;  /* 0x00000089be897220 */ /* 0x040fe20000410000 */
[C---:B------:R-:W-:Y:S01]  /*3ec0*/  FMUL.FTZ R141, R190.reuse, R141 ;  /* 0x0000008dbe8d7220 */ /* 0x040fe20000410000 */
[----:B------:R-:W1:Y:S01]  /*3ed0*/  LDC.64 R204, c[0x0][0x468] ;  /* 0x00011a00ffcc7b82 */ /* 0x000e620000000a00 */
[C---:B------:R-:W-:Y:S01]  /*3ee0*/  FMUL.FTZ R143, R190.reuse, R143 ;  /* 0x0000008fbe8f7220 */ /* 0x040fe20000410000 */
        /* <DEDUP_REMOVED lines=8> */
[----:B------:R-:W-:Y:S01]  /*3f70*/  FMUL.FTZ R211, R211, UR13 ;  /* 0x0000000dd3d37c20 */ /* 0x000fe20008410000 */
[----:B------:R-:W-:Y:S01]  /*3f80*/  LOP3.LUT P6, RZ, R201, 0xff00, RZ, 0xc0, !PT ;  /* 0x0000ff00c9ff7812 */ /* 0x000fe200078cc0ff */
[----:B------:R-:W-:Y:S01]  /*3f90*/  FMUL.FTZ R142, R143, R192 ;  /* 0x000000c08f8e7220 */ /* 0x000fe20000410000 */
[----:B------:R-:W-:Y:S01]  /*3fa0*/  FMUL.FTZ R195, R195, UR13 ;  /* 0x0000000dc3c37c20 */ /* 0x000fe20008410000 */
[----:B------:R-:W-:Y:S01]  /*3fb0*/  LOP3.LUT P1, RZ, R200, 0xff000000, RZ, 0xc0, !PT ;  /* 0xff000000c8ff7812 */ /* 0x000fe2000782c0ff */
[----:B------:R-:W-:Y:S01]  /*3fc0*/  FMUL.FTZ R140, R140, UR13 ;  /* 0x0000000d8c8c7c20 */ /* 0x000fe20008410000 */
[----:B------:R-:W-:Y:S01]  /*3fd0*/  FMUL.FTZ R142, R142, UR13 ;  /* 0x0000000d8e8e7c20 */ /* 0x000fe20008410000 */
[----:B------:R-:W-:Y:S01]  /*3fe0*/  FMUL.FTZ R141, R141, UR13 ;  /* 0x0000000d8d8d7c20 */ /* 0x000fe20008410000 */
[----:B------:R-:W-:Y:S01]  /*3ff0*/  FSEL R211, R211, RZ, P6 ;  /* 0x000000ffd3d37208 */ /* 0x000fe20003000000 */
[----:B0-----:R-:W-:Y:S01]  /*4000*/  IMAD.WIDE.U32 R206, R191, 0x10, R206 ;  /* 0x00000010bfce7825 */ /* 0x001fe200078e00ce */
[----:B------:R-:W-:-:S02]  /*4010*/  LOP3.LUT P4, RZ, R200, 0xff0000, RZ, 0xc0, !PT ;  /* 0x00ff0000c8ff7812 */ /* 0x000fc4000788c0ff */
[C---:B------:R-:W-:Y:S02]  /*4020*/  LOP3.LUT P5, RZ, R200.reuse, 0xff, RZ, 0xc0, !PT ;  /* 0x000000ffc8ff7812 */ /* 0x040fe400078ac0ff */
[----:B------:R-:W-:Y:S01]  /*4030*/  LOP3.LUT P6, RZ, R200, 0xff00, RZ, 0xc0, !PT ;  /* 0x0000ff00c8ff7812 */ /* 0x000fe200078cc0ff */
[----:B-1----:R-:W-:Y:S01]  /*4040*/  IMAD.WIDE.U32 R204, R191, 0x10, R204 ;  /* 0x00000010bfcc7825 */ /* 0x002fe200078e00cc */
[----:B------:R-:W-:Y:S01]  /*4050*/  FSEL R209, R195, RZ, P1 ;  /* 0x000000ffc3d17208 */ /* 0x000fe20000800000 */
[----:B------:R1:W-:Y:S01]  /*4060*/  STG.E.128 desc[UR6][R206.64], R136 ;  /* 0x00000088ce007986 */ /* 0x0003e2000c101d06 */
        /* <DEDUP_REMOVED lines=9> */
.L_x_553:
[----:B------:R-:W-:Y:S05]  /*4100*/  BSYNC.RECONVERGENT B2 ;  /* 0x0000000000027941 */ /* 0x000fea0003800200 */
.L_x_552:
        /* <DEDUP_REMOVED lines=15> */
[----:B------:R-:W-:Y:S01]  /*4200*/  LOP3.LUT P4, RZ, R197, 0xff, RZ, 0xc0, !PT ;  /* 0x000000ffc5ff7812 */ /* 0x000fe2000788c0ff */
[-C--:B------:R-:W-:Y:S01]  /*4210*/  FMUL.FTZ R136, R211, R192.reuse ;  /* 0x000000c0d3887220 */ /* 0x080fe20000410000 */
[C---:B------:R-:W-:Y:S01]  /*4220*/  F2FP.BF16.F32.PACK_AB R139, R141.reuse, R139 ;  /* 0x0000008b8d8b723e */ /* 0x040fe200000010ff */
[----:B------:R-:W-:Y:S01]  /*4230*/  FMUL.FTZ R141, R141, R192 ;  /* 0x000000c08d8d7220 */ /* 0x000fe20000410000 */
[----:B------:R-:W-:Y:S01]  /*4240*/  FMUL.FTZ R137, R137, UR13 ;  /* 0x0000000d89897c20 */ /* 0x000fe20008410000 */
[----:B------:R-:W-:Y:S01]  /*4250*/  FMUL.FTZ R136, R136, UR13 ;  /* 0x0000000d88887c20 */ /* 0x000fe20008410000 */
[-CC-:B------:R-:W-:Y:S01]  /*4260*/  FFMA.FTZ R138, R146, R194.reuse, R193.reuse ;  /* 0x000000c2928a7223 */ /* 0x180fe200000100c1 */
[----:B------:R-:W-:Y:S01]  /*4270*/  FMUL.FTZ R141, R141, UR13 ;  /* 0x0000000d8d8d7c20 */ /* 0x000fe20008410000 */
        /* <DEDUP_REMOVED lines=15> */
[----:B------:R-:W1:Y:S01]  /*4370*/  LDC.64 R204, c[0x0][0x468] ;  /* 0x00011a00ffcc7b82 */ /* 0x000e620000000a00 */
[C---:B------:R-:W-:Y:S01]  /*4380*/  FMUL.FTZ R141, R190.reuse, R137 ;  /* 0x00000089be8d7220 */ /* 0x040fe20000410000 */
[C---:B------:R-:W-:Y:S01]  /*4390*/  FMUL.FTZ R213, R190.reuse, R213 ;  /* 0x000000d5bed57220 */ /* 0x040fe20000410000 */
[----:B------:R-:W-:Y:S01]  /*43a0*/  FMUL.FTZ R143, R190, R143 ;  /* 0x0000008fbe8f7220 */ /* 0x000fe20000410000 */
[----:B------:R-:W-:Y:S01]  /*43b0*/  F2FP.BF16.F32.PACK_AB R137, R209, R195 ;  /* 0x000000c3d189723e */ /* 0x000fe200000010ff */
[-C--:B------:R-:W-:Y:S01]  /*43c0*/  FMUL.FTZ R142, R195, R192.reuse ;  /* 0x000000c0c38e7220 */ /* 0x080fe20000410000 */
[-C--:B------:R-:W-:Y:S01]  /*43d0*/  FMUL.FTZ R209, R209, R192.reuse ;  /* 0x000000c0d1d17220 */ /* 0x080fe20000410000 */
[C---:B------:R-:W-:Y:S01]  /*43e0*/  F2FP.BF16.F32.PACK_AB R138, R213.reuse, R211 ;  /* 0x000000d3d58a723e */ /* 0x040fe200000010ff */
[-C--:B------:R-:W-:Y:S01]  /*43f0*/  FMUL.FTZ R213, R213, R192.reuse ;  /* 0x000000c0d5d57220 */ /* 0x080fe20000410000 */
[----:B------:R-:W-:Y:S01]  /*4400*/  F2FP.BF16.F32.PACK_AB R136, R143, R141 ;  /* 0x0000008d8f88723e */ /* 0x000fe200000010ff */
[-C--:B------:R-:W-:Y:S01]  /*4410*/  FMUL.FTZ R140, R141, R192.reuse ;  /* 0x000000c08d8c7220 */ /* 0x080fe20000410000 */
[----:B------:R-:W-:Y:S01]  /*4420*/  FMUL.FTZ R143, R143, R192 ;  /* 0x000000c08f8f7220 */ /* 0x000fe20000410000 */
[----:B------:R-:W-:Y:S01]  /*4430*/  FMUL.FTZ R213, R213, UR13 ;  /* 0x0000000dd5d57c20 */ /* 0x000fe20008410000 */
[----:B------:R-:W-:Y:S01]  /*4440*/  FMUL.FTZ R142, R142, UR13 ;  /* 0x0000000d8e8e7c20 */ /* 0x000fe20008410000 */
[----:B------:R-:W-:Y:S01]  /*4450*/  FMUL.FTZ R209, R209, UR13 ;  /* 0x0000000dd1d17c20 */ /* 0x000fe20008410000 */
[----:B------:R-:W-:Y:S01]  /*4460*/  FMUL.FTZ R140, R140, UR13 ;  /* 0x0000000d8c8c7c20 */ /* 0x000fe20008410000 */
[----:B------:R-:W-:Y:S01]  /*4470*/  FMUL.FTZ R143, R143, UR13 ;  /* 0x0000000d8f8f7c20 */ /* 0x000fe20008410000 */
[----:B------:R-:W-:Y:S01]  /*4480*/  LOP3.LUT P5, RZ, R197, 0xff00, RZ, 0xc0, !PT ;  /* 0x0000ff00c5ff7812 */ /* 0x000fe200078ac0ff */
[----:B0-----:R-:W-:Y:S01]  /*4490*/  IMAD.WIDE.U32 R206, R191, 0x10, R206 ;  /* 0x00000010bfce7825 */ /* 0x001fe200078e00ce */
[----:B------:R-:W-:-:S02]  /*44a0*/  LOP3.LUT P6, RZ, R196, 0xff0000, RZ, 0xc0, !PT ;  /* 0x00ff0000c4ff7812 */ /* 0x000fc400078cc0ff */
[C---:B------:R-:W-:Y:S02]  /*44b0*/  LOP3.LUT P3, RZ, R196.reuse, 0xff000000, RZ, 0xc0, !PT ;  /* 0xff000000c4ff7812 */ /* 0x040fe4000786c0ff */
[C---:B------:R-:W-:Y:S01]  /*44c0*/  LOP3.LUT P1, RZ, R196.reuse, 0xff, RZ, 0xc0, !PT ;  /* 0x000000ffc4ff7812 */ /* 0x040fe2000782c0ff */
[----:B-1----:R-:W-:Y:S01]  /*44d0*/  IMAD.WIDE.U32 R204, R191, 0x10, R204 ;  /* 0x00000010bfcc7825 */ /* 0x002fe200078e00cc */
[----:B------:R-:W-:Y:S01]  /*44e0*/  LOP3.LUT P4, RZ, R196, 0xff00, RZ, 0xc0, !PT ;  /* 0x0000ff00c4ff7812 */ /* 0x000fe2000788c0ff */
[----:B------:R2:W-:Y:S01]  /*44f0*/  STG.E.128 desc[UR6][R206.64], R136 ;  /* 0x00000088ce007986 */ /* 0x0005e2000c101d06 */
        /* <DEDUP_REMOVED lines=11> */
.L_x_555:
[----:B------:R-:W-:Y:S05]  /*45b0*/  BSYNC.RECONVERGENT B2 ;  /* 0x0000000000027941 */ /* 0x000fea0003800200 */
.L_x_554:
[----:B------:R-:W-:Y:S05]  /*45c0*/  @!P2 BRA `(.L_x_549) ;  /* 0x0000002c004ca947 */ /* 0x000fea0003800000 */
[----:B012---:R-:W0:Y:S01]  /*45d0*/  LDC.64 R138, c[0x0][0x478] ;  /* 0x00011e00ff8a7b82 */ /* 0x007e220000000a00 */
[-CC-:B------:R-:W-:Y:S01]  /*45e0*/  FFMA.FTZ R141, R23, R194.reuse, R193.reuse ;  /* 0x000000c2178d7223 */ /* 0x180fe200000100c1 */
[-CC-:B------:R-:W-:Y:S01]  /*45f0*/  FFMA.FTZ R140, R30, R194.reuse, R193.reuse ;  /* 0x000000c21e8c7223 */ /* 0x180fe200000100c1 */
[-CC-:B------:R-:W-:Y:S01]  /*4600*/  FFMA.FTZ R195, R25, R194.reuse, R193.reuse ;  /* 0x000000c219c37223 */ /* 0x180fe200000100c1 */
[-CC-:B------:R-:W-:Y:S01]  /*4610*/  FFMA.FTZ R142, R32, R194.reuse, R193.reuse ;  /* 0x000000c2208e7223 */ /* 0x180fe200000100c1 */
[-CC-:B------:R-:W-:Y:S01]  /*4620*/  FFMA.FTZ R207, R27, R194.reuse, R193.reuse ;  /* 0x000000c21bcf7223 */ /* 0x180fe200000100c1 */
[-CC-:B------:R-:W-:Y:S01]  /*4630*/  FFMA.FTZ R209, R36, R194.reuse, R193.reuse ;  /* 0x000000c224d17223 */ /* 0x180fe200000100c1 */
[-CC-:B------:R-:W-:Y:S01]  /*4640*/  FFMA.FTZ R204, R38, R194.reuse, R193.reuse ;  /* 0x000000c226cc7223 */ /* 0x180fe200000100c1 */
[----:B------:R-:W1:Y:S01]  /*4650*/  LDC.64 R136, c[0x0][0x468] ;  /* 0x00011a00ff887b82 */ /* 0x000e620000000a00 */
        /* <DEDUP_REMOVED lines=17> */
[----:B0-----:R-:W-:-:S04]  /*4770*/  IMAD.WIDE.U32 R194, R191, 0x10, R138 ;  /* 0x00000010bfc27825 */ /* 0x001fc800078e008a */
[-C--:B------:R-:W-:Y:S01]  /*4780*/  FMUL.FTZ R140, R141, R192.reuse ;  /* 0x000000c08d8c7220 */ /* 0x080fe20000410000 */
[----:B------:R-:W-:Y:S01]  /*4790*/  F2FP.BF16.F32.PACK_AB R138, R209, R207 ;  /* 0x000000cfd18a723e */ /* 0x000fe200000010ff */
[-C--:B------:R-:W-:Y:S01]  /*47a0*/  FMUL.FTZ R142, R207, R192.reuse ;  /* 0x000000c0cf8e7220 */ /* 0x080fe20000410000 */
[----:B------:R-:W-:Y:S01]  /*47b0*/  FMUL.FTZ R209, R209, R192 ;  /* 0x000000c0d1d17220 */ /* 0x000fe20000410000 */
[----:B------:R-:W-:Y:S01]  /*47c0*/  ISETP.GE.U32.AND P1, PT, R198, RZ, PT ;  /* 0x000000ffc600720c */ /* 0x000fe20003f26070 */
[----:B-1----:R-:W-:Y:S01]  /*47d0*/  IMAD.WIDE.U32 R190, R191, 0x10, R136 ;  /* 0x00000010bfbe7825 */ /* 0x002fe200078e0088 */
[----:B------:R-:W-:-:S03]  /*47e0*/  F2FP.BF16.F32.PACK_AB R136, R143, R141 ;  /* 0x0000008d8f88723e */ /* 0x000fc600000010ff */
[-C--:B------:R-:W-:Y:S01]  /*47f0*/  FMUL.FTZ R141, R193, R192.reuse ;  /* 0x000000c0c18d7220 */ /* 0x080fe20000410000 */
[----:B------:R-:W-:Y:S01]  /*4800*/  F2FP.BF16.F32.PACK_AB R137, R205, R193 ;  /* 0x000000c1cd89723e */ /* 0x000fe200000010ff */
[-C--:B------:R-:W-:Y:S01]  /*4810*/  FMUL.FTZ R143, R143, R192.reuse ;  /* 0x000000c08f8f7220 */ /* 0x080fe20000410000 */
[-C--:B------:R-:W-:Y:S01]  /*4820*/  FMUL.FTZ R205, R205, R192.reuse ;  /* 0x000000c0cdcd7220 */ /* 0x080fe20000410000 */
[-C--:B------:R-:W-:Y:S01]  /*4830*/  FMUL.FTZ R193, R213, R192.reuse ;  /* 0x000000c0d5c17220 */ /* 0x080fe20000410000 */
[----:B------:R-:W-:Y:S01]  /*4840*/  FMUL.FTZ R192, R211, R192 ;  /* 0x000000c0d3c07220 */ /* 0x000fe20000410000 */
[----:B------:R-:W-:Y:S01]  /*4850*/  LOP3.LUT P5, RZ, R199, 0xff0000, RZ, 0xc0, !PT ;  /* 0x00ff0000c7ff7812 */ /* 0x000fe200078ac0ff */
[----:B------:R-:W-:Y:S01]  /*4860*/  FMUL.FTZ R140, R140, UR13 ;  /* 0x0000000d8c8c7c20 */ /* 0x000fe20008410000 */
[----:B------:R-:W-:Y:S01]  /*4870*/  FMUL.FTZ R193, R193, UR13 ;  /* 0x0000000dc1c17c20 */ /* 0x000fe20008410000 */
[----:B------:R-:W-:Y:S01]  /*4880*/  FMUL.FTZ R192, R192, UR13 ;  /* 0x0000000dc0c07c20 */ /* 0x000fe20008410000 */
[----:B------:R-:W-:Y:S01]  /*4890*/  ISETP.GE.U32.AND.EX P1, PT, R199, 0x1000000, PT, P1 ;  /* 0x01000000c700780c */ /* 0x000fe20003f26110 */
[----:B------:R-:W-:Y:S01]  /*48a0*/  FMUL.FTZ R142, R142, UR13 ;  /* 0x0000000d8e8e7c20 */ /* 0x000fe20008410000 */
[----:B------:R-:W-:Y:S01]  /*48b0*/  FMUL.FTZ R209, R209, UR13 ;  /* 0x0000000dd1d17c20 */ /* 0x000fe20008410000 */
[----:B------:R-:W-:Y:S01]  /*48c0*/  FMUL.FTZ R141, R141, UR13 ;  /* 0x0000000d8d8d7c20 */ /* 0x000fe20008410000 */
[----:B------:R-:W-:Y:S01]  /*48d0*/  FSEL R204, R192, RZ, P5 ;  /* 0x000000ffc0cc7208 */ /* 0x000fe20002800000 */
[----:B------:R-:W-:Y:S01]  /*48e0*/  FMUL.FTZ R205, R205, UR13 ;  /* 0x0000000dcdcd7c20 */ /* 0x000fe20008410000 */
[----:B------:R-:W-:Y:S01]  /*48f0*/  FSEL R207, R193, RZ, P1 ;  /* 0x000000ffc1cf7208 */ /* 0x000fe20000800000 */
[----:B------:R-:W-:Y:S01]  /*4900*/  FMUL.FTZ R143, R143, UR13 ;  /* 0x0000000d8f8f7c20 */ /* 0x000fe20008410000 */
[----:B------:R-:W-:-:S02]  /*4910*/  LOP3.LUT P2, RZ, R199, 0xff, RZ, 0xc0, !PT ;  /* 0x000000ffc7ff7812 */ /* 0x000fc4000784c0ff */
[----:B------:R-:W-:Y:S02]  /*4920*/  LOP3.LUT P4, RZ, R199, 0xff00, RZ, 0xc0, !PT ;  /* 0x0000ff00c7ff7812 */ /* 0x000fe4000788c0ff */
[C---:B------:R-:W-:Y:S02]  /*4930*/  LOP3.LUT P3, RZ, R198.reuse, 0xff0000, RZ, 0xc0, !PT ;  /* 0x00ff0000c6ff7812 */ /* 0x040fe4000786c0ff */
[C---:B------:R-:W-:Y:S02]  /*4940*/  LOP3.LUT P6, RZ, R198.reuse, 0xff000000, RZ, 0xc0, !PT ;  /* 0xff000000c6ff7812 */ /* 0x040fe400078cc0ff */
[C---:B------:R-:W-:Y:S02]  /*4950*/  LOP3.LUT P5, RZ, R198.reuse, 0xff, RZ, 0xc0, !PT ;  /* 0x000000ffc6ff7812 */ /* 0x040fe400078ac0ff */
[----:B------:R-:W-:Y:S02]  /*4960*/  LOP3.LUT P1, RZ, R198, 0xff00, RZ, 0xc0, !PT ;  /* 0x0000ff00c6ff7812 */ /* 0x000fe4000782c0ff */
[----:B------:R-:W-:-:S02]  /*4970*/  FSEL R142, R142, RZ, P2 ;  /* 0x000000ff8e8e7208 */ /* 0x000fc40001000000 */
[----:B------:R-:W-:Y:S02]  /*4980*/  FSEL R209, R209, RZ, P4 ;  /* 0x000000ffd1d17208 */ /* 0x000fe40002000000 */
[----:B------:R-:W-:Y:S02]  /*4990*/  FSEL R141, R141, RZ, P3 ;  /* 0x000000ff8d8d7208 */ /* 0x000fe40001800000 */
[----:B------:R-:W-:Y:S02]  /*49a0*/  FSEL R192, R205, RZ, P6 ;  /* 0x000000ffcdc07208 */ /* 0x000fe40003000000 */
[----:B------:R-:W-:Y:S02]  /*49b0*/  FSEL R140, R140, RZ, P5 ;  /* 0x000000ff8c8c7208 */ /* 0x000fe40002800000 */
[----:B------:R-:W-:Y:S02]  /*49c0*/  FSEL R193, R143, RZ, P1 ;  /* 0x000000ff8fc17208 */ /* 0x000fe40000800000 */
[----:B------:R-:W-:-:S02]  /*49d0*/  F2FP.BF16.F32.PACK_AB R139, R213, R211 ;  /* 0x000000d3d58b723e */ /* 0x000fc400000010ff */
[----:B------:R-:W-:Y:S02]  /*49e0*/  F2FP.BF16.F32.PACK_AB R143, R207, R204 ;  /* 0x000000cccf8f723e */ /* 0x000fe400000010ff */
[----:B------:R-:W-:Y:S01]  /*49f0*/  F2FP.BF16.F32.PACK_AB R142, R209, R142 ;  /* 0x0000008ed18e723e */ /* 0x000fe200000010ff */
[----:B------:R0:W-:Y:S01]  /*4a00*/  STG.E.128 desc[UR6][R194.64], R136 ;  /* 0x00000088c2007986 */ /* 0x0001e2000c101d06 */
[----:B------:R-:W-:Y:S02]  /*4a10*/  F2FP.BF16.F32.PACK_AB R141, R192, R141 ;  /* 0x0000008dc08d723e */ /* 0x000fe400000010ff */
[----:B------:R-:W-:-:S05]  /*4a20*/  F2FP.BF16.F32.PACK_AB R140, R193, R140 ;  /* 0x0000008cc18c723e */ /* 0x000fca00000010ff */
[----:B------:R0:W-:Y:S01]  /*4a30*/  STG.E.128 desc[UR6][R190.64], R140 ;  /* 0x0000008cbe007986 */ /* 0x0001e2000c101d06 */
[----:B------:R-:W-:Y:S05]  /*4a40*/  BRA `(.L_x_549) ;  /* 0x00000028002c7947 */ /* 0x000fea0003800000 */
.L_x_541:
        /* <DEDUP_REMOVED lines=8> */
[-CC-:B------:R-:W-:Y:S01]  /*4ad0*/  FFMA.FTZ R206, R177, R194.reuse, R193.reuse ;  /* 0x000000c2b1ce7223 */ /* 0x180fe200000100c1 */
[----:B------:R-:W-:Y:S01]  /*4ae0*/  PRMT R136, R118, 0x7632, R136 ;  /* 0x0000763276887816 */ /* 0x000fe20000000088 */
[----:B------:R-:W-:Y:S01]  /*4af0*/  FFMA.FTZ R207, R180, R194, R193 ;  /* 0x000000c2b4cf7223 */ /* 0x000fe200000100c1 */
[----:B------:R-:W-:Y:S01]  /*4b00*/  PRMT R138, R119, 0x7632, R138 ;  /* 0x00007632778a7816 */ /* 0x000fe2000000008a */
[----:B------:R-:W-:Y:S01]  /*4b10*/  FADD.FTZ R212, R174, -R139 ;  /* 0x8000008baed47221 */ /* 0x000fe20000010000 */
[----:B------:R-:W-:Y:S01]  /*4b20*/  SHF.L.U32 R137, R118, 0x10, RZ ;  /* 0x0000001076897819 */ /* 0x000fe200000006ff */
[----:B------:R-:W-:Y:S01]  /*4b30*/  FADD.FTZ R140, R179, -R140 ;  /* 0x8000008cb38c7221 */ /* 0x000fe20000010000 */
[----:B------:R-:W-:Y:S01]  /*4b40*/  SHF.L.U32 R141, R119, 0x10, RZ ;  /* 0x00000010778d7819 */ /* 0x000fe200000006ff */
[----:B------:R-:W-:Y:S01]  /*4b50*/  FADD.FTZ R206, R175, -R206 ;  /* 0x800000ceafce7221 */ /* 0x000fe20000010000 */
[----:B------:R-:W-:Y:S01]  /*4b60*/  SHF.L.U32 R139, R136, 0x10, RZ ;  /* 0x00000010888b7819 */ /* 0x000fe200000006ff */
[----:B------:R-:W-:Y:S01]  /*4b70*/  FADD.FTZ R136, R178, -R207 ;  /* 0x800000cfb2887221 */ /* 0x000fe20000010000 */
[----:B------:R-:W-:Y:S01]  /*4b80*/  SHF.L.U32 R205, R138, 0x10, RZ ;  /* 0x000000108acd7819 */ /* 0x000fe200000006ff */
[C---:B------:R-:W-:Y:S01]  /*4b90*/  FFMA.FTZ R213, R190.reuse, R140, R137 ;  /* 0x0000008cbed57223 */ /* 0x040fe20000010089 */
[C---:B------:R-:W-:Y:S01]  /*4ba0*/  FFMA.FTZ R217, R190.reuse, R206, R141 ;  /* 0x000000cebed97223 */ /* 0x040fe2000001008d */
[----:B------:R-:W-:Y:S01]  /*4bb0*/  FFMA.FTZ R140, R189, R194, R193 ;  /* 0x000000c2bd8c7223 */ /* 0x000fe200000100c1 */
[----:B------:R-:W-:Y:S01]  /*4bc0*/  FFMA.FTZ R215, R190, R136, R139 ;  /* 0x00000088bed77223 */ /* 0x000fe2000001008b */
[-CC-:B------:R-:W-:Y:S01]  /*4bd0*/  FFMA.FTZ R206, R185, R194.reuse, R193.reuse ;  /* 0x000000c2b9ce7223 */ /* 0x180fe200000100c1 */
[----:B------:R-:W-:Y:S01]  /*4be0*/  FFMA.FTZ R139, R184, R194, R193 ;  /* 0x000000c2b88b7223 */ /* 0x000fe200000100c1 */
[----:B------:R-:W-:Y:S01]  /*4bf0*/  FFMA.FTZ R219, R190, R212, R205 ;  /* 0x000000d4bedb7223 */ /* 0x000fe200000100cd */
[----:B------:R-:W-:Y:S01]  /*4c00*/  PRMT R136, R116, 0x7632, R136 ;  /* 0x0000763274887816 */ /* 0x000fe20000000088 */
[----:B------:R-:W-:Y:S01]  /*4c10*/  FFMA.FTZ R205, R188, R194, R193 ;  /* 0x000000c2bccd7223 */ /* 0x000fe200000100c1 */
[----:B------:R-:W-:Y:S01]  /*4c20*/  SHF.L.U32 R141, R117, 0x10, RZ ;  /* 0x00000010758d7819 */ /* 0x000fe200000006ff */
[----:B------:R-:W-:Y:S01]  /*4c30*/  FADD.FTZ R140, R187, -R140 ;  /* 0x8000008cbb8c7221 */ /* 0x000fe20000010000 */
[----:B------:R-:W-:Y:S01]  /*4c40*/  SHF.L.U32 R137, R116, 0x10, RZ ;  /* 0x0000001074897819 */ /* 0x000fe200000006ff */
[----:B------:R-:W-:Y:S01]  /*4c50*/  FADD.FTZ R206, R183, -R206 ;  /* 0x800000ceb7ce7221 */ /* 0x000fe20000010000 */
[----:B------:R-:W-:Y:S01]  /*4c60*/  FADD.FTZ R212, R182, -R139 ;  /* 0x8000008bb6d47221 */ /* 0x000fe20000010000 */
[----:B------:R-:W-:Y:S01]  /*4c70*/  SHF.L.U32 R139, R136, 0x10, RZ ;  /* 0x00000010888b7819 */ /* 0x000fe200000006ff */
[----:B------:R-:W-:Y:S01]  /*4c80*/  FADD.FTZ R136, R186, -R205 ;  /* 0x800000cdba887221 */ /* 0x000fe20000010000 */
[----:B------:R-:W-:Y:S01]  /*4c90*/  PRMT R138, R117, 0x7632, R138 ;  /* 0x00007632758a7816 */ /* 0x000fe2000000008a */
[C---:B------:R-:W-:Y:S01]  /*4ca0*/  FFMA.FTZ R205, R190.reuse, R206, R141 ;  /* 0x000000cebecd7223 */ /* 0x040fe2000001008d */
[----:B------:R-:W-:Y:S01]  /*4cb0*/  FFMA.FTZ R137, R190, R140, R137 ;  /* 0x0000008cbe897223 */ /* 0x000fe20000010089 */
[-C--:B------:R-:W-:Y:S01]  /*4cc0*/  FMUL.FTZ R217, R217, R192.reuse ;  /* 0x000000c0d9d97220 */ /* 0x080fe20000410000 */
[----:B------:R-:W0:Y:S01]  /*4cd0*/  LDC.64 R140, c[0x0][0x468] ;  /* 0x00011a00ff8c7b82 */ /* 0x000e220000000a00 */
[-C--:B------:R-:W-:Y:S01]  /*4ce0*/  FMUL.FTZ R219, R219, R192.reuse ;  /* 0x000000c0dbdb7220 */ /* 0x080fe20000410000 */
[----:B------:R-:W-:Y:S01]  /*4cf0*/  SHF.L.U32 R207, R138, 0x10, RZ ;  /* 0x000000108acf7819 */ /* 0x000fe200000006ff */
[----:B------:R-:W-:Y:S01]  /*4d00*/  FMUL.FTZ R217, R217, UR13 ;  /* 0x0000000dd9d97c20 */ /* 0x000fe20008410000 */
[----:B------:R-:W-:Y:S01]  /*4d10*/  ISETP.GE.U32.AND P1, PT, R202, RZ, PT ;  /* 0x000000ffca00720c */ /* 0x000fe20003f26070 */
[----:B------:R-:W-:Y:S01]  /*4d20*/  FMUL.FTZ R219, R219, UR13 ;  /* 0x0000000ddbdb7c20 */ /* 0x000fe20008410000 */
[----:B------:R-:W-:Y:S01]  /*4d30*/  LOP3.LUT P5, RZ, R203, 0xff0000, RZ, 0xc0, !PT ;  /* 0x00ff0000cbff7812 */ /* 0x000fe200078ac0ff */
[-C--:B------:R-:W-:Y:S01]  /*4d40*/  FMUL.FTZ R213, R213, R192.reuse ;  /* 0x000000c0d5d57220 */ /* 0x080fe20000410000 */
[----:B------:R-:W-:Y:S01]  /*4d50*/  ISETP.GE.U32.AND.EX P1, PT, R203, 0x1000000, PT, P1 ;  /* 0x01000000cb00780c */ /* 0x000fe20003f26110 */
[-C--:B------:R-:W-:Y:S01]  /*4d60*/  FMUL.FTZ R215, R215, R192.reuse ;  /* 0x000000c0d7d77220 */ /* 0x080fe20000410000 */
[----:B------:R-:W-:Y:S01]  /*4d70*/  FMUL.FTZ R205, R205, R192 ;  /* 0x000000c0cdcd7220 */ /* 0x000fe20000410000 */
[C---:B------:R-:W-:Y:S01]  /*4d80*/  FFMA.FTZ R207, R190.reuse, R212, R207 ;  /* 0x000000d4becf7223 */ /* 0x040fe200000100cf */
[----:B------:R-:W-:Y:S01]  /*4d90*/  FFMA.FTZ R139, R190, R136, R139 ;  /* 0x00000088be8b7223 */ /* 0x000fe2000001008b */
[----:B------:R-:W-:Y:S01]  /*4da0*/  FSEL R217, R217, RZ, P5 ;  /* 0x000000ffd9d97208 */ /* 0x000fe20002800000 */
[----:B------:R-:W-:Y:S01]  /*4db0*/  FMUL.FTZ R213, R213, UR13 ;  /* 0x0000000dd5d57c20 */ /* 0x000fe20008410000 */
[----:B------:R-:W-:Y:S01]  /*4dc0*/  FSEL R212, R219, RZ, P1 ;  /* 0x000000ffdbd47208 */ /* 0x000fe20000800000 */
[----:B------:R-:W-:Y:S01]  /*4dd0*/  FMUL.FTZ R215, R215, UR13 ;  /* 0x0000000dd7d77c20 */ /* 0x000fe20008410000 */
[----:B------:R-:W-:Y:S01]  /*4de0*/  FMUL.FTZ R205, R205, UR13 ;  /* 0x0000000dcdcd7c20 */ /* 0x000fe20008410000 */
[----:B------:R-:W-:Y:S01]  /*4df0*/  LOP3.LUT P6, RZ, R203, 0xff, RZ, 0xc0, !PT ;  /* 0x000000ffcbff7812 */ /* 0x000fe200078cc0ff */
[-C--:B------:R-:W-:Y:S01]  /*4e00*/  FMUL.FTZ R207, R207, R192.reuse ;  /* 0x000000c0cfcf7220 */ /* 0x080fe20000410000 */
[----:B------:R-:W-:Y:S01]  /*4e10*/  LOP3.LUT P5, RZ, R203, 0xff00, RZ, 0xc0, !PT ;  /* 0x0000ff00cbff7812 */ /* 0x000fe200078ac0ff */
[-C--:B------:R-:W-:Y:S01]  /*4e20*/  FMUL.FTZ R137, R137, R192.reuse ;  /* 0x000000c089897220 */ /* 0x080fe20000410000 */
[C---:B------:R-:W-:Y:S01]  /*4e30*/  LOP3.LUT P1, RZ, R202.reuse, 0xff0000, RZ, 0xc0, !PT ;  /* 0x00ff0000caff7812 */ /* 0x040fe2000782c0ff */
[----:B------:R-:W-:Y:S01]  /*4e40*/  FMUL.FTZ R139, R139, R192 ;  /* 0x000000c08b8b7220 */ /* 0x000fe20000410000 */
[----:B------:R-:W-:Y:S01]  /*4e50*/  FSEL R138, R213, RZ, P6 ;  /* 0x000000ffd58a7208 */ /* 0x000fe20003000000 */
[----:B------:R-:W-:Y:S01]  /*4e60*/  FMUL.FTZ R207, R207, UR13 ;  /* 0x0000000dcfcf7c20 */ /* 0x000fe20008410000 */
[----:B------:R-:W-:Y:S01]  /*4e70*/  FSEL R215, R215, RZ, P5 ;  /* 0x000000ffd7d77208 */ /* 0x000fe20002800000 */
[----:B------:R-:W-:Y:S01]  /*4e80*/  FMUL.FTZ R137, R137, UR13 ;  /* 0x0000000d89897c20 */ /* 0x000fe20008410000 */
[----:B------:R-:W-:Y:S01]  /*4e90*/  FMUL.FTZ R139, R139, UR13 ;  /* 0x0000000d8b8b7c20 */ /* 0x000fe20008410000 */
[----:B------:R-:W-:Y:S01]  /*4ea0*/  FSEL R206, R205, RZ, P1 ;  /* 0x000000ffcdce7208 */ /* 0x000fe20000800000 */
[----:B0-----:R-:W-:Y:S01]  /*4eb0*/  IMAD.WIDE.U32 R140, R191, 0x10, R140 ;  /* 0x00000010bf8c7825 */ /* 0x001fe200078e008c */
[----:B------:R-:W-:-:S02]  /*4ec0*/  LOP3.LUT P6, RZ, R202, 0xff000000, RZ, 0xc0, !PT ;  /* 0xff000000caff7812 */ /* 0x000fc400078cc0ff */
[C---:B------:R-:W-:Y:S02]  /*4ed0*/  LOP3.LUT P5, RZ, R202.reuse, 0xff00, RZ, 0xc0, !PT ;  /* 0x0000ff00caff7812 */ /* 0x040fe400078ac0ff */
[----:B------:R-:W-:Y:S02]  /*4ee0*/  LOP3.LUT P1, RZ, R202, 0xff, RZ, 0xc0, !PT ;  /* 0x000000ffcaff7812 */ /* 0x000fe4000782c0ff */
[----:B------:R-:W-:Y:S02]  /*4ef0*/  FSEL R207, R207, RZ, P6 ;  /* 0x000000ffcfcf7208 */ /* 0x000fe40003000000 */
[----:B------:R-:W-:Y:S02]  /*4f00*/  FSEL R205, R139, RZ, P5 ;  /* 0x000000ff8bcd7208 */ /* 0x000fe40002800000 */
[----:B------:R-:W-:Y:S02]  /*4f10*/  FSEL R136, R137, RZ, P1 ;  /* 0x000000ff89887208 */ /* 0x000fe40000800000 */
[----:B------:R-:W-:-:S02]  /*4f20*/  F2FP.BF16.F32.PACK_AB R139, R212, R217 ;  /* 0x000000d9d48b723e */ /* 0x000fc400000010ff */
[----:B------:R-:W-:Y:S02]  /*4f30*/  F2FP.BF16.F32.PACK_AB R138, R215, R138 ;  /* 0x0000008ad78a723e */ /* 0x000fe400000010ff */
[----:B------:R-:W-:Y:S02]  /*4f40*/  F2FP.BF16.F32.PACK_AB R137, R207, R206 ;  /* 0x000000cecf89723e */ /* 0x000fe400000010ff */
[----:B------:R-:W-:Y:S02]  /*4f50*/  F2FP.BF16.F32.PACK_AB R136, R205, R136 ;  /* 0x00000088cd88723e */ /* 0x000fe400000010ff */
[----:B------:R-:W-:-:S03]  /*4f60*/  IADD3 R191, PT, PT, R191, 0x20, RZ ;  /* 0x00000020bfbf7810 */ /* 0x000fc60007ffe0ff */
[----:B------:R0:W-:Y:S04]  /*4f70*/  STG.E.128 desc[UR6][R140.64], R136 ;  /* 0x000000888c007986 */ /* 0x0001e8000c101d06 */
.L_x_558:
[----:B------:R-:W-:Y:S05]  /*4f80*/  BSYNC.RECONVERGENT B2 ;  /* 0x0000000000027941 */ /* 0x000fea0003800200 */
.L_x_557:
[----:B------:R-:W-:Y:S04]  /*4f90*/  BSSY.RECONVERGENT B2, `(.L_x_559) ;  /* 0x000004f000027945 */ /* 0x000fe80003800200 */
[----:B------:R-:W-:Y:S05]  /*4fa0*/  @!P4 BRA `(.L_x_560) ;  /* 0x000000040034c947 */ /* 0x000fea0003800000 */
[-CC-:B0-----:R-:W-:Y:S01]  /*4fb0*/  FFMA.FTZ R140, R165, R194.reuse, R193.reuse ;  /* 0x000000c2a58c7223 */ /* 0x181fe200000100c1 */
[-CC-:B------:R-:W-:Y:S01]  /*4fc0*/  FFMA.FTZ R206, R161, R194.reuse, R193.reuse ;  /* 0x000000c2a1ce7223 */ /* 0x180fe200000100c1 */
        /* <DEDUP_REMOVED lines=33> */
[----:B------:R-:W-:Y:S01]  /*51e0*/  SHF.L.U32 R207, R138, 0x10, RZ ;  /* 0x000000108acf7819 */ /* 0x000fe200000006ff */
[-C--:B------:R-:W-:Y:S01]  /*51f0*/  FMUL.FTZ R219, R219, R192.reuse ;  /* 0x000000c0dbdb7220 */ /* 0x080fe20000410000 */
[-C--:B------:R-:W-:Y:S01]  /*5200*/  FMUL.FTZ R213, R213, R192.reuse ;  /* 0x000000c0d5d57220 */ /* 0x080fe20000410000 */
[----:B------:R-:W-:Y:S01]  /*5210*/  FMUL.FTZ R215, R215, R192 ;  /* 0x000000c0d7d77220 */ /* 0x000fe20000410000 */
[C---:B------:R-:W-:Y:S01]  /*5220*/  FFMA.FTZ R139, R190.reuse, R136, R139 ;  /* 0x00000088be8b7223 */ /* 0x040fe2000001008b */
[----:B------:R-:W-:Y:S01]  /*5230*/  FFMA.FTZ R207, R190, R212, R207 ;  /* 0x000000d4becf7223 */ /* 0x000fe200000100cf */
[C---:B------:R-:W-:Y:S01]  /*5240*/  ISETP.GE.U32.AND P1, PT, R200.reuse, RZ, PT ;  /* 0x000000ffc800720c */ /* 0x040fe20003f26070 */
[----:B------:R-:W-:Y:S01]  /*5250*/  FMUL.FTZ R217, R217, UR13 ;  /* 0x0000000dd9d97c20 */ /* 0x000fe20008410000 */
[----:B------:R-:W-:Y:S01]  /*5260*/  LOP3.LUT P4, RZ, R201, 0xff0000, RZ, 0xc0, !PT ;  /* 0x00ff0000c9ff7812 */ /* 0x000fe2000788c0ff */
[----:B------:R-:W-:Y:S01]  /*5270*/  FMUL.FTZ R219, R219, UR13 ;  /* 0x0000000ddbdb7c20 */ /* 0x000fe20008410000 */
[----:B------:R-:W-:Y:S01]  /*5280*/  FMUL.FTZ R213, R213, UR13 ;  /* 0x0000000dd5d57c20 */ /* 0x000fe20008410000 */
[-C--:B------:R-:W-:Y:S01]  /*5290*/  FMUL.FTZ R205, R205, R192.reuse ;  /* 0x000000c0cdcd7220 */ /* 0x080fe20000410000 */
[----:B------:R-:W-:Y:S01]  /*52a0*/  FMUL.FTZ R215, R215, UR13 ;  /* 0x0000000dd7d77c20 */ /* 0x000fe20008410000 */
[----:B------:R-:W-:Y:S01]  /*52b0*/  LOP3.LUT P5, RZ, R201, 0xff, RZ, 0xc0, !PT ;  /* 0x000000ffc9ff7812 */ /* 0x000fe200078ac0ff */
[-C--:B------:R-:W-:Y:S01]  /*52c0*/  FMUL.FTZ R207, R207, R192.reuse ;  /* 0x000000c0cfcf7220 */ /* 0x080fe20000410000 */
[----:B------:R-:W-:Y:S01]  /*52d0*/  LOP3.LUT P6, RZ, R201, 0xff00, RZ, 0xc0, !PT ;  /* 0x0000ff00c9ff7812 */ /* 0x000fe200078cc0ff */
[-C--:B------:R-:W-:Y:S01]  /*52e0*/  FMUL.FTZ R137, R137, R192.reuse ;  /* 0x000000c089897220 */ /* 0x080fe20000410000 */
[----:B------:R-:W-:Y:S01]  /*52f0*/  ISETP.GE.U32.AND.EX P1, PT, R201, 0x1000000, PT, P1 ;  /* 0x01000000c900780c */ /* 0x000fe20003f26110 */
[----:B------:R-:W-:Y:S01]  /*5300*/  FMUL.FTZ R139, R139, R192 ;  /* 0x000000c08b8b7220 */ /* 0x000fe20000410000 */
[----:B------:R-:W-:Y:S01]  /*5310*/  FSEL R217, R217, RZ, P4 ;  /* 0x000000ffd9d97208 */ /* 0x000fe20002000000 */
[----:B------:R-:W-:Y:S01]  /*5320*/  FMUL.FTZ R205, R205, UR13 ;  /* 0x0000000dcdcd7c20 */ /* 0x000fe20008410000 */
[C---:B------:R-:W-:Y:S01]  /*5330*/  LOP3.LUT P4, RZ, R200.reuse, 0xff0000, RZ, 0xc0, !PT ;  /* 0x00ff0000c8ff7812 */ /* 0x040fe2000788c0ff */
[----:B------:R-:W-:Y:S01]  /*5340*/  FMUL.FTZ R207, R207, UR13 ;  /* 0x0000000dcfcf7c20 */ /* 0x000fe20008410000 */
[----:B------:R-:W-:Y:S01]  /*5350*/  FSEL R212, R219, RZ, P1 ;  /* 0x000000ffdbd47208 */ /* 0x000fe20000800000 */
[----:B------:R-:W-:Y:S01]  /*5360*/  FMUL.FTZ R137, R137, UR13 ;  /* 0x0000000d89897c20 */ /* 0x000fe20008410000 */
[----:B------:R-:W-:Y:S01]  /*5370*/  FSEL R138, R213, RZ, P5 ;  /* 0x000000ffd58a7208 */ /* 0x000fe20002800000 */
        /* <DEDUP_REMOVED lines=16> */
.L_x_560:
[----:B------:R-:W-:Y:S05]  /*5480*/  BSYNC.RECONVERGENT B2 ;  /* 0x0000000000027941 */ /* 0x000fea0003800200 */
.L_x_559:
[----:B------:R-:W-:Y:S04]  /*5490*/  BSSY.RECONVERGENT B2, `(.L_x_561) ;  /* 0x000004b000027945 */ /* 0x000fe80003800200 */
[----:B------:R-:W-:Y:S05]  /*54a0*/  @!P3 BRA `(.L_x_562) ;  /* 0x000000040024b947 */ /* 0x000fea0003800000 */
[-CC-:B01----:R-:W-:Y:S01]  /*54b0*/  FFMA.FTZ R136, R150, R194.reuse, R193.reuse ;  /* 0x000000c296887223 */ /* 0x183fe200000100c1 */
[-CC-:B------:R-:W-:Y:S01]  /*54c0*/  FFMA.FTZ R205, R39, R194.reuse, R193.reuse ;  /* 0x000000c227cd7223 */ /* 0x180fe200000100c1 */
[-CC-:B------:R-:W-:Y:S01]  /*54d0*/  FFMA.FTZ R207, R145, R194.reuse, R193.reuse ;  /* 0x000000c291cf7223 */ /* 0x180fe200000100c1 */
[----:B------:R-:W-:Y:S01]  /*54e0*/  SHF.L.U32 R137, R130, 0x10, RZ ;  /* 0x0000001082897819 */ /* 0x000fe200000006ff */
[----:B------:R-:W-:Y:S01]  /*54f0*/  FADD.FTZ R140, R149, -R136 ;  /* 0x80000088958c7221 */ /* 0x000fe20000010000 */
[----:B------:R-:W-:Y:S01]  /*5500*/  FFMA.FTZ R138, R148, R194, R193 ;  /* 0x000000c2948a7223 */ /* 0x000fe200000100c1 */
[----:B------:R-:W-:Y:S01]  /*5510*/  FADD.FTZ R136, R154, -R205 ;  /* 0x800000cd9a887221 */ /* 0x000fe20000010000 */
[----:B------:R-:W-:Y:S01]  /*5520*/  SHF.L.U32 R139, R131, 0x10, RZ ;  /* 0x00000010838b7819 */ /* 0x000fe200000006ff */
[----:B------:R-:W-:Y:S01]  /*5530*/  FADD.FTZ R207, R152, -R207 ;  /* 0x800000cf98cf7221 */ /* 0x000fe20000010000 */
[----:B------:R-:W-:Y:S01]  /*5540*/  SHF.L.U32 R143, R143, 0x10, RZ ;  /* 0x000000108f8f7819 */ /* 0x000fe200000006ff */
[----:B------:R-:W-:Y:S01]  /*5550*/  FADD.FTZ R138, R151, -R138 ;  /* 0x8000008a978a7221 */ /* 0x000fe20000010000 */
[----:B------:R-:W-:Y:S01]  /*5560*/  SHF.L.U32 R141, R142, 0x10, RZ ;  /* 0x000000108e8d7819 */ /* 0x000fe200000006ff */
[----:B------:R-:W-:Y:S01]  /*5570*/  FFMA.FTZ R205, R190, R136, R137 ;  /* 0x00000088becd7223 */ /* 0x000fe20000010089 */
[----:B------:R-:W-:Y:S01]  /*5580*/  FFMA.FTZ R136, R146, R194, R193 ;  /* 0x000000c292887223 */ /* 0x000fe200000100c1 */
[C---:B------:R-:W-:Y:S01]  /*5590*/  FFMA.FTZ R213, R190.reuse, R207, R139 ;  /* 0x000000cfbed57223 */ /* 0x040fe2000001008b */
[C---:B------:R-:W-:Y:S01]  /*55a0*/  FFMA.FTZ R207, R190.reuse, R138, R143 ;  /* 0x0000008abecf7223 */ /* 0x040fe2000001008f */
[----:B------:R-:W-:Y:S01]  /*55b0*/  FFMA.FTZ R215, R190, R140, R141 ;  /* 0x0000008cbed77223 */ /* 0x000fe2000001008d */
[----:B------:R-:W-:Y:S01]  /*55c0*/  SHF.L.U32 R141, R204, 0x10, RZ ;  /* 0x00000010cc8d7819 */ /* 0x000fe200000006ff */
[-CC-:B------:R-:W-:Y:S01]  /*55d0*/  FFMA.FTZ R143, R147, R194.reuse, R193.reuse ;  /* 0x000000c2938f7223 */ /* 0x180fe200000100c1 */
[----:B------:R-:W-:Y:S01]  /*55e0*/  FADD.FTZ R140, R153, -R136 ;  /* 0x80000088998c7221 */ /* 0x000fe20000010000 */
[-CC-:B------:R-:W-:Y:S01]  /*55f0*/  FFMA.FTZ R217, R37, R194.reuse, R193.reuse ;  /* 0x000000c225d97223 */ /* 0x180fe200000100c1 */
[----:B------:R-:W-:Y:S01]  /*5600*/  FFMA.FTZ R138, R144, R194, R193 ;  /* 0x000000c2908a7223 */ /* 0x000fe200000100c1 */
[----:B------:R-:W-:Y:S01]  /*5610*/  FADD.FTZ R136, R158, -R143 ;  /* 0x8000008f9e887221 */ /* 0x000fe20000010000 */
[----:B------:R-:W-:Y:S01]  /*5620*/  FFMA.FTZ R143, R190, R140, R141 ;  /* 0x0000008cbe8f7223 */ /* 0x000fe2000001008d */
[----:B------:R-:W-:Y:S01]  /*5630*/  SHF.L.U32 R211, R211, 0x10, RZ ;  /* 0x00000010d3d37819 */ /* 0x000fe200000006ff */
[----:B------:R-:W0:Y:S01]  /*5640*/  LDC.64 R140, c[0x0][0x468] ;  /* 0x00011a00ff8c7b82 */ /* 0x000e220000000a00 */
[----:B------:R-:W-:Y:S01]  /*5650*/  SHF.L.U32 R139, R129, 0x10, RZ ;  /* 0x00000010818b7819 */ /* 0x000fe200000006ff */
[----:B------:R-:W-:Y:S01]  /*5660*/  FADD.FTZ R217, R156, -R217 ;  /* 0x800000d99cd97221 */ /* 0x000fe20000010000 */
[----:B------:R-:W-:Y:S01]  /*5670*/  SHF.L.U32 R137, R128, 0x10, RZ ;  /* 0x0000001080897819 */ /* 0x000fe200000006ff */
[----:B------:R-:W-:Y:S01]  /*5680*/  FADD.FTZ R138, R155, -R138 ;  /* 0x8000008a9b8a7221 */ /* 0x000fe20000010000 */
[-C--:B------:R-:W-:Y:S01]  /*5690*/  FMUL.FTZ R213, R213, R192.reuse ;  /* 0x000000c0d5d57220 */ /* 0x080fe20000410000 */
[-C--:B------:R-:W-:Y:S01]  /*56a0*/  FMUL.FTZ R215, R215, R192.reuse ;  /* 0x000000c0d7d77220 */ /* 0x080fe20000410000 */
[----:B------:R-:W-:Y:S01]  /*56b0*/  FMUL.FTZ R205, R205, R192 ;  /* 0x000000c0cdcd7220 */ /* 0x000fe20000410000 */
[C---:B------:R-:W-:Y:S01]  /*56c0*/  FFMA.FTZ R139, R190.reuse, R217, R139 ;  /* 0x000000d9be8b7223 */ /* 0x040fe2000001008b */
[C---:B------:R-:W-:Y:S01]  /*56d0*/  FFMA.FTZ R137, R190.reuse, R136, R137 ;  /* 0x00000088be897223 */ /* 0x040fe20000010089 */
[----:B------:R-:W-:Y:S01]  /*56e0*/  FFMA.FTZ R211, R190, R138, R211 ;  /* 0x0000008abed37223 */ /* 0x000fe200000100d3 */
[C---:B------:R-:W-:Y:S01]  /*56f0*/  ISETP.GE.U32.AND P1, PT, R196.reuse, RZ, PT ;  /* 0x000000ffc400720c */ /* 0x040fe20003f26070 */
[----:B------:R-:W-:Y:S01]  /*5700*/  FMUL.FTZ R213, R213, UR13 ;  /* 0x0000000dd5d57c20 */ /* 0x000fe20008410000 */
[----:B------:R-:W-:Y:S01]  /*5710*/  FMUL.FTZ R215, R215, UR13 ;  /* 0x0000000dd7d77c20 */ /* 0x000fe20008410000 */
[----:B------:R-:W-:Y:S01]  /*5720*/  FMUL.FTZ R205, R205, UR13 ;  /* 0x0000000dcdcd7c20 */ /* 0x000fe20008410000 */
[----:B------:R-:W-:Y:S01]  /*5730*/  LOP3.LUT P3, RZ, R197, 0xff0000, RZ, 0xc0, !PT ;  /* 0x00ff0000c5ff7812 */ /* 0x000fe2000786c0ff */
[-C--:B------:R-:W-:Y:S01]  /*5740*/  FMUL.FTZ R207, R207, R192.reuse ;  /* 0x000000c0cfcf7220 */ /* 0x080fe20000410000 */
[----:B------:R-:W-:Y:S01]  /*5750*/  LOP3.LUT P4, RZ, R197, 0xff, RZ, 0xc0, !PT ;  /* 0x000000ffc5ff7812 */ /* 0x000fe2000788c0ff */
[-C--:B------:R-:W-:Y:S01]  /*5760*/  FMUL.FTZ R139, R139, R192.reuse ;  /* 0x000000c08b8b7220 */ /* 0x080fe20000410000 */
[----:B------:R-:W-:Y:S01]  /*5770*/  ISETP.GE.U32.AND.EX P1, PT, R197, 0x1000000, PT, P1 ;  /* 0x01000000c500780c */ /* 0x000fe20003f26110 */
[-C--:B------:R-:W-:Y:S01]  /*5780*/  FMUL.FTZ R143, R143, R192.reuse ;  /* 0x000000c08f8f7220 */ /* 0x080fe20000410000 */
[-C--:B------:R-:W-:Y:S01]  /*5790*/  FMUL.FTZ R137, R137, R192.reuse ;  /* 0x000000c089897220 */ /* 0x080fe20000410000 */
[----:B------:R-:W-:Y:S01]  /*57a0*/  FMUL.FTZ R211, R211, R192 ;  /* 0x000000c0d3d37220 */ /* 0x000fe20000410000 */
[----:B------:R-:W-:Y:S01]  /*57b0*/  FSEL R213, R213, RZ, P3 ;  /* 0x000000ffd5d57208 */ /* 0x000fe20001800000 */
[----:B------:R-:W-:Y:S01]  /*57c0*/  FMUL.FTZ R207, R207, UR13 ;  /* 0x0000000dcfcf7c20 */ /* 0x000fe20008410000 */
[----:B------:R-:W-:Y:S01]  /*57d0*/  FSEL R204, R215, RZ, P1 ;  /* 0x000000ffd7cc7208 */ /* 0x000fe20000800000 */
[----:B------:R-:W-:Y:S01]  /*57e0*/  FMUL.FTZ R139, R139, UR13 ;  /* 0x0000000d8b8b7c20 */ /* 0x000fe20008410000 */
[----:B------:R-:W-:Y:S01]  /*57f0*/  FSEL R138, R205, RZ, P4 ;  /* 0x000000ffcd8a7208 */ /* 0x000fe20002000000 */
[----:B------:R-:W-:Y:S01]  /*5800*/  FMUL.FTZ R143, R143, UR13 ;  /* 0x0000000d8f8f7c20 */ /* 0x000fe20008410000 */
        /* <DEDUP_REMOVED lines=19> */
.L_x_562:
[----:B------:R-:W-:Y:S05]  /*5940*/  BSYNC.RECONVERGENT B2 ;  /* 0x0000000000027941 */ /* 0x000fea0003800200 */
.L_x_561:
[----:B------:R-:W-:Y:S05]  /*5950*/  @!P2 BRA `(.L_x_549) ;  /* 0x000000180068a947 */ /* 0x000fea0003800000 */
[-CC-:B012---:R-:W-:Y:S01]  /*5960*/  FFMA.FTZ R136, R38, R194.reuse, R193.reuse ;  /* 0x000000c226887223 */ /* 0x187fe200000100c1 */
[----:B------:R-:W-:Y:S01]  /*5970*/  SHF.L.U32 R195, R195, 0x10, RZ ;  /* 0x00000010c3c37819 */ /* 0x000fe200000006ff */
[-CC-:B------:R-:W-:Y:S01]  /*5980*/  FFMA.FTZ R137, R27, R194.reuse, R193.reuse ;  /* 0x000000c21b897223 */ /* 0x180fe200000100c1 */
[-CC-:B------:R-:W-:Y:S01]  /*5990*/  FFMA.FTZ R215, R29, R194.reuse, R193.reuse ;  /* 0x000000c21dd77223 */ /* 0x180fe200000100c1 */
[----:B------:R-:W-:Y:S01]  /*59a0*/  FADD.FTZ R136, R35, -R136 ;  /* 0x8000008823887221 */ /* 0x000fe20000010000 */
[----:B------:R-:W-:Y:S01]  /*59b0*/  FFMA.FTZ R205, R36, R194, R193 ;  /* 0x000000c224cd7223 */ /* 0x000fe200000100c1 */
[----:B------:R-:W-:Y:S01]  /*59c0*/  FADD.FTZ R140, R26, -R137 ;  /* 0x800000891a8c7221 */ /* 0x000fe20000010000 */
[----:B------:R-:W-:Y:S01]  /*59d0*/  SHF.L.U32 R143, R135, 0x10, RZ ;  /* 0x00000010878f7819 */ /* 0x000fe200000006ff */
[----:B------:R-:W-:Y:S01]  /*59e0*/  FFMA.FTZ R207, R190, R136, R195 ;  /* 0x00000088becf7223 */ /* 0x000fe200000100c3 */
[----:B------:R-:W-:Y:S01]  /*59f0*/  SHF.L.U32 R139, R134, 0x10, RZ ;  /* 0x00000010868b7819 */ /* 0x000fe200000006ff */
[----:B------:R-:W0:Y:S01]  /*5a00*/  LDC.64 R136, c[0x0][0x468] ;  /* 0x00011a00ff887b82 */ /* 0x000e220000000a00 */
[----:B------:R-:W-:Y:S01]  /*5a10*/  SHF.L.U32 R141, R208, 0x10, RZ ;  /* 0x00000010d08d7819 */ /* 0x000fe200000006ff */
[----:B------:R-:W-:Y:S01]  /*5a20*/  FADD.FTZ R215, R28, -R215 ;  /* 0x800000d71cd77221 */ /* 0x000fe20000010000 */
[-C--:B------:R-:W-:Y:S01]  /*5a30*/  FFMA.FTZ R138, R32, R194.reuse, R193 ;  /* 0x000000c2208a7223 */ /* 0x080fe200000100c1 */
[----:B------:R-:W-:Y:S01]  /*5a40*/  FADD.FTZ R142, R34, -R205 ;  /* 0x800000cd228e7221 */ /* 0x000fe20000010000 */
[-CC-:B------:R-:W-:Y:S01]  /*5a50*/  FFMA.FTZ R213, R25, R194.reuse, R193.reuse ;  /* 0x000000c219d57223 */ /* 0x180fe200000100c1 */
[-CC-:B------:R-:W-:Y:S01]  /*5a60*/  FFMA.FTZ R211, R23, R194.reuse, R193.reuse ;  /* 0x000000c217d37223 */ /* 0x180fe200000100c1 */
[----:B------:R-:W-:Y:S01]  /*5a70*/  FFMA.FTZ R194, R30, R194, R193 ;  /* 0x000000c21ec27223 */ /* 0x000fe200000100c1 */
        /* <DEDUP_REMOVED lines=14> */
[-C--:B------:R-:W-:Y:S01]  /*5b60*/  FMUL.FTZ R207, R207, R192.reuse ;  /* 0x000000c0cfcf7220 */ /* 0x080fe20000410000 */
[----:B------:R-:W-:Y:S01]  /*5b70*/  FMUL.FTZ R205, R205, R192 ;  /* 0x000000c0cdcd7220 */ /* 0x000fe20000410000 */
[----:B------:R-:W-:Y:S01]  /*5b80*/  FFMA.FTZ R141, R190, R194, R141 ;  /* 0x000000c2be8d7223 */ /* 0x000fe2000001008d */
[C---:B------:R-:W-:Y:S01]  /*5b90*/  ISETP.GE.U32.AND P1, PT, R198.reuse, RZ, PT ;  /* 0x000000ffc600720c */ /* 0x040fe20003f26070 */
[-C--:B------:R-:W-:Y:S01]  /*5ba0*/  FMUL.FTZ R193, R193, R192.reuse ;  /* 0x000000c0c1c17220 */ /* 0x080fe20000410000 */
[-C--:B------:R-:W-:Y:S01]  /*5bb0*/  FMUL.FTZ R195, R195, R192.reuse ;  /* 0x000000c0c3c37220 */ /* 0x080fe20000410000 */
[-C--:B------:R-:W-:Y:S01]  /*5bc0*/  FMUL.FTZ R143, R143, R192.reuse ;  /* 0x000000c08f8f7220 */ /* 0x080fe20000410000 */
[-C--:B------:R-:W-:Y:S01]  /*5bd0*/  FMUL.FTZ R209, R209, R192.reuse ;  /* 0x000000c0d1d17220 */ /* 0x080fe20000410000 */
[-C--:B------:R-:W-:Y:S01]  /*5be0*/  FMUL.FTZ R139, R139, R192.reuse ;  /* 0x000000c08b8b7220 */ /* 0x080fe20000410000 */
[----:B------:R-:W-:Y:S01]  /*5bf0*/  FMUL.FTZ R205, R205, UR13 ;  /* 0x0000000dcdcd7c20 */ /* 0x000fe20008410000 */
[----:B------:R-:W-:Y:S01]  /*5c00*/  FMUL.FTZ R207, R207, UR13 ;  /* 0x0000000dcfcf7c20 */ /* 0x000fe20008410000 */
        /* <DEDUP_REMOVED lines=30> */
.L_x_556:
[----:B------:R-:W-:Y:S04]  /*5df0*/  BSSY.RECONVERGENT B2, `(.L_x_563) ;  /* 0x0000056000027945 */ /* 0x000fe80003800200 */
[----:B------:R-:W-:Y:S05]  /*5e00*/  @!P5 BRA `(.L_x_564) ;  /* 0x000000040050d947 */ /* 0x000fea0003800000 */
[-CC-:B------:R-:W-:Y:S01]  /*5e10*/  FFMA.FTZ R140, R185, R194.reuse, R193.reuse ;  /* 0x000000c2b98c7223 */ /* 0x180fe200000100c1 */
[----:B------:R-:W-:Y:S01]  /*5e20*/  SHF.L.U32 R204, R117, 0x10, RZ ;  /* 0x0000001075cc7819 */ /* 0x000fe200000006ff */
[-CC-:B------:R-:W-:Y:S01]  /*5e30*/  FFMA.FTZ R141, R188, R194.reuse, R193.reuse ;  /* 0x000000c2bc8d7223 */ /* 0x180fe200000100c1 */
[----:B------:R-:W-:Y:S01]  /*5e40*/  PRMT R138, R116, 0x7632, R138 ;  /* 0x00007632748a7816 */ /* 0x000fe2000000008a */
[----:B------:R-:W-:Y:S01]  /*5e50*/  FADD.FTZ R143, R183, -R140 ;  /* 0x8000008cb78f7221 */ /* 0x000fe20000010000 */
[----:B------:R-:W-:Y:S01]  /*5e60*/  PRMT R142, R117, 0x7632, R142 ;  /* 0x00007632758e7816 */ /* 0x000fe2000000008e */
[-CC-:B------:R-:W-:Y:S01]  /*5e70*/  FFMA.FTZ R217, R176, R194.reuse, R193.reuse ;  /* 0x000000c2b0d97223 */ /* 0x180fe200000100c1 */
[-CC-:B------:R-:W-:Y:S01]  /*5e80*/  FFMA.FTZ R205, R184, R194.reuse, R193.reuse ;  /* 0x000000c2b8cd7223 */ /* 0x180fe200000100c1 */
[--C-:B------:R-:W-:Y:S01]  /*5e90*/  FFMA.FTZ R143, R190, R143, R204.reuse ;  /* 0x0000008fbe8f7223 */ /* 0x100fe200000100cc */
[----:B------:R-:W-:Y:S01]  /*5ea0*/  PRMT R204, R119, 0x7632, R204 ;  /* 0x0000763277cc7816 */ /* 0x000fe200000000cc */
[-C--:B------:R-:W-:Y:S01]  /*5eb0*/  FFMA.FTZ R136, R189, R194.reuse, R193 ;  /* 0x000000c2bd887223 */ /* 0x080fe200000100c1 */
[----:B------:R-:W-:Y:S01]  /*5ec0*/  SHF.L.U32 R138, R138, 0x10, RZ ;  /* 0x000000108a8a7819 */ /* 0x000fe200000006ff */
[----:B------:R-:W-:Y:S01]  /*5ed0*/  FADD.FTZ R141, R186, -R141 ;  /* 0x8000008dba8d7221 */ /* 0x000fe20000010000 */
[----:B------:R-:W-:Y:S01]  /*5ee0*/  SHF.L.U32 R204, R204, 0x10, RZ ;  /* 0x00000010cccc7819 */ /* 0x000fe200000006ff */
[----:B------:R-:W-:Y:S01]  /*5ef0*/  FADD.FTZ R219, R174, -R217 ;  /* 0x800000d9aedb7221 */ /* 0x000fe20000010000 */
[----:B------:R-:W-:Y:S01]  /*5f00*/  SHF.L.U32 R142, R142, 0x10, RZ ;  /* 0x000000108e8e7819 */ /* 0x000fe200000006ff */
[----:B------:R-:W-:Y:S01]  /*5f10*/  FADD.FTZ R205, R182, -R205 ;  /* 0x800000cdb6cd7221 */ /* 0x000fe20000010000 */
[----:B------:R-:W-:Y:S01]  /*5f20*/  SHF.L.U32 R139, R116, 0x10, RZ ;  /* 0x00000010748b7819 */ /* 0x000fe200000006ff */
[-CC-:B------:R-:W-:Y:S01]  /*5f30*/  FFMA.FTZ R140, R177, R194.reuse, R193.reuse ;  /* 0x000000c2b18c7223 */ /* 0x180fe200000100c1 */
[----:B------:R-:W-:Y:S01]  /*5f40*/  FADD.FTZ R137, R187, -R136 ;  /* 0x80000088bb897221 */ /* 0x000fe20000010000 */
[--C-:B------:R-:W-:Y:S01]  /*5f50*/  FFMA.FTZ R141, R190, R141, R138.reuse ;  /* 0x0000008dbe8d7223 */ /* 0x100fe2000001008a */
[-CC-:B------:R-:W-:Y:S01]  /*5f60*/  FFMA.FTZ R136, R181, R194.reuse, R193.reuse ;  /* 0x000000c2b5887223 */ /* 0x180fe200000100c1 */
[----:B------:R-:W-:Y:S01]  /*5f70*/  PRMT R138, R118, 0x7632, R138 ;  /* 0x00007632768a7816 */ /* 0x000fe2000000008a */
[----:B------:R-:W-:Y:S01]  /*5f80*/  FFMA.FTZ R207, R180, R194, R193 ;  /* 0x000000c2b4cf7223 */ /* 0x000fe200000100c1 */
[----:B------:R-:W-:Y:S01]  /*5f90*/  SHF.L.U32 R206, R119, 0x10, RZ ;  /* 0x0000001077ce7819 */ /* 0x000fe200000006ff */
[C---:B------:R-:W-:Y:S01]  /*5fa0*/  FFMA.FTZ R221, R190.reuse, R219, R204 ;  /* 0x000000dbbedd7223 */ /* 0x040fe200000100cc */
[C---:B------:R-:W-:Y:S01]  /*5fb0*/  FFMA.FTZ R142, R190.reuse, R205, R142 ;  /* 0x000000cdbe8e7223 */ /* 0x040fe2000001008e */
[----:B------:R-:W-:Y:S01]  /*5fc0*/  FADD.FTZ R215, R175, -R140 ;  /* 0x8000008cafd77221 */ /* 0x000fe20000010000 */
[----:B------:R-:W-:Y:S01]  /*5fd0*/  FFMA.FTZ R137, R190, R137, R139 ;  /* 0x00000089be897223 */ /* 0x000fe2000001008b */
[----:B------:R-:W-:Y:S01]  /*5fe0*/  SHF.L.U32 R205, R118, 0x10, RZ ;  /* 0x0000001076cd7819 */ /* 0x000fe200000006ff */
[----:B------:R-:W-:Y:S01]  /*5ff0*/  FADD.FTZ R139, R179, -R136 ;  /* 0x80000088b38b7221 */ /* 0x000fe20000010000 */
[----:B------:R-:W-:Y:S01]  /*6000*/  SHF.L.U32 R138, R138, 0x10, RZ ;  /* 0x000000108a8a7819 */ /* 0x000fe200000006ff */
[----:B------:R-:W-:Y:S01]  /*6010*/  FADD.FTZ R207, R178, -R207 ;  /* 0x800000cfb2cf7221 */ /* 0x000fe20000010000 */
[-C--:B------:R-:W-:Y:S01]  /*6020*/  FMUL.FTZ R204, R221, R192.reuse ;  /* 0x000000c0ddcc7220 */ /* 0x080fe20000410000 */
[----:B------:R-:W-:Y:S01]  /*6030*/  FFMA.FTZ R217, R190, R215, R206 ;  /* 0x000000d7bed97223 */ /* 0x000fe200000100ce */
[----:B------:R-:W-:Y:S01]  /*6040*/  ISETP.GE.U32.AND P1, PT, R202, RZ, PT ;  /* 0x000000ffca00720c */ /* 0x000fe20003f26070 */
[C---:B------:R-:W-:Y:S01]  /*6050*/  FFMA.FTZ R139, R190.reuse, R139, R205 ;  /* 0x0000008bbe8b7223 */ /* 0x040fe200000100cd */
[----:B------:R-:W-:Y:S01]  /*6060*/  FFMA.FTZ R140, R190, R207, R138 ;  /* 0x000000cfbe8c7223 */ /* 0x000fe2000001008a */
[----:B------:R-:W-:Y:S01]  /*6070*/  FMUL.FTZ R204, R204, UR13 ;  /* 0x0000000dcccc7c20 */ /* 0x000fe20008410000 */
[-C--:B------:R-:W-:Y:S01]  /*6080*/  FMUL.FTZ R138, R217, R192.reuse ;  /* 0x000000c0d98a7220 */ /* 0x080fe20000410000 */
[----:B------:R-:W-:Y:S01]  /*6090*/  ISETP.GE.U32.AND.EX P1, PT, R203, 0x1000000, PT, P1 ;  /* 0x01000000cb00780c */ /* 0x000fe20003f26110 */
[-C--:B------:R-:W-:Y:S01]  /*60a0*/  FMUL.FTZ R136, R139, R192.reuse ;  /* 0x000000c08b887220 */ /* 0x080fe20000410000 */
[----:B------:R-:W0:Y:S01]  /*60b0*/  LDC.64 R206, c[0x0][0x478] ;  /* 0x00011e00ffce7b82 */ /* 0x000e220000000a00 */
[----:B------:R-:W-:Y:S01]  /*60c0*/  FMUL.FTZ R138, R138, UR13 ;  /* 0x0000000d8a8a7c20 */ /* 0x000fe20008410000 */
[----:B------:R-:W-:Y:S01]  /*60d0*/  FSEL R223, R204, RZ, P1 ;  /* 0x000000ffccdf7208 */ /* 0x000fe20000800000 */
[----:B------:R-:W-:Y:S01]  /*60e0*/  FMUL.FTZ R136, R136, UR13 ;  /* 0x0000000d88887c20 */ /* 0x000fe20008410000 */
[C---:B------:R-:W-:Y:S01]  /*60f0*/  LOP3.LUT P5, RZ, R203.reuse, 0xff0000, RZ, 0xc0, !PT ;  /* 0x00ff0000cbff7812 */ /* 0x040fe200078ac0ff */
[----:B------:R-:W-:Y:S01]  /*6100*/  FMUL.FTZ R215, R140, R192 ;  /* 0x000000c08cd77220 */ /* 0x000fe20000410000 */
[----:B------:R-:W-:-:S02]  /*6110*/  LOP3.LUT P6, RZ, R203, 0xff, RZ, 0xc0, !PT ;  /* 0x000000ffcbff7812 */ /* 0x000fc400078cc0ff */
[----:B------:R-:W1:Y:S01]  /*6120*/  LDC.64 R204, c[0x0][0x468] ;  /* 0x00011a00ffcc7b82 */ /* 0x000e620000000a00 */
[----:B------:R-:W-:Y:S01]  /*6130*/  FSEL R220, R138, RZ, P5 ;  /* 0x000000ff8adc7208 */ /* 0x000fe20002800000 */
[----:B------:R-:W-:Y:S01]  /*6140*/  FMUL.FTZ R215, R215, UR13 ;  /* 0x0000000dd7d77c20 */ /* 0x000fe20008410000 */
[----:B------:R-:W-:Y:S01]  /*6150*/  F2FP.BF16.F32.PACK_AB R138, R140, R139 ;  /* 0x0000008b8c8a723e */ /* 0x000fe200000010ff */
[-C--:B------:R-:W-:Y:S01]  /*6160*/  FMUL.FTZ R140, R143, R192.reuse ;  /* 0x000000c08f8c7220 */ /* 0x080fe20000410000 */
[----:B------:R-:W-:Y:S01]  /*6170*/  FSEL R218, R136, RZ, P6 ;  /* 0x000000ff88da7208 */ /* 0x000fe20003000000 */
[-C--:B------:R-:W-:Y:S01]  /*6180*/  FMUL.FTZ R139, R137, R192.reuse ;  /* 0x000000c0898b7220 */ /* 0x080fe20000410000 */
[C---:B------:R-:W-:Y:S01]  /*6190*/  F2FP.BF16.F32.PACK_AB R136, R141.reuse, R137 ;  /* 0x000000898d88723e */ /* 0x040fe200000010ff */
[-C--:B------:R-:W-:Y:S01]  /*61a0*/  FMUL.FTZ R141, R141, R192.reuse ;  /* 0x000000c08d8d7220 */ /* 0x080fe20000410000 */
[C---:B------:R-:W-:Y:S01]  /*61b0*/  F2FP.BF16.F32.PACK_AB R137, R142.reuse, R143 ;  /* 0x0000008f8e89723e */ /* 0x040fe200000010ff */
[----:B------:R-:W-:Y:S01]  /*61c0*/  FMUL.FTZ R143, R142, R192 ;  /* 0x000000c08e8f7220 */ /* 0x000fe20000410000 */
[----:B------:R-:W-:Y:S01]  /*61d0*/  FMUL.FTZ R142, R140, UR13 ;  /* 0x0000000d8c8e7c20 */ /* 0x000fe20008410000 */
[----:B------:R-:W-:Y:S01]  /*61e0*/  LOP3.LUT P5, RZ, R203, 0xff00, RZ, 0xc0, !PT ;  /* 0x0000ff00cbff7812 */ /* 0x000fe200078ac0ff */
        /* <DEDUP_REMOVED lines=8> */
[C---:B------:R-:W-:Y:S02]  /*6270*/  LOP3.LUT P5, RZ, R202.reuse, 0xff, RZ, 0xc0, !PT ;  /* 0x000000ffcaff7812 */ /* 0x040fe400078ac0ff */
[----:B------:R-:W-:Y:S01]  /*6280*/  LOP3.LUT P1, RZ, R202, 0xff00, RZ, 0xc0, !PT ;  /* 0x0000ff00caff7812 */ /* 0x000fe2000782c0ff */
[----:B-1----:R-:W-:Y:S01]  /*6290*/  IMAD.WIDE.U32 R204, R191, 0x10, R204 ;  /* 0x00000010bfcc7825 */ /* 0x002fe200078e00cc */
[----:B------:R-:W-:Y:S02]  /*62a0*/  F2FP.BF16.F32.PACK_AB R139, R221, R217 ;  /* 0x000000d9dd8b723e */ /* 0x000fe400000010ff */
[----:B------:R-:W-:Y:S02]  /*62b0*/  FSEL R217, R143, RZ, P6 ;  /* 0x000000ff8fd97208 */ /* 0x000fe40003000000 */
[----:B------:R-:W-:Y:S01]  /*62c0*/  FSEL R140, R140, RZ, P5 ;  /* 0x000000ff8c8c7208 */ /* 0x000fe20002800000 */
[----:B------:R0:W-:Y:S01]  /*62d0*/  STG.E.128 desc[UR6][R206.64], R136 ;  /* 0x00000088ce007986 */ /* 0x0001e2000c101d06 */
[----:B------:R-:W-:-:S02]  /*62e0*/  FSEL R215, R141, RZ, P1 ;  /* 0x000000ff8dd77208 */ /* 0x000fc40000800000 */
[----:B------:R-:W-:Y:S02]  /*62f0*/  F2FP.BF16.F32.PACK_AB R143, R223, R220 ;  /* 0x000000dcdf8f723e */ /* 0x000fe400000010ff */
[----:B------:R-:W-:Y:S02]  /*6300*/  F2FP.BF16.F32.PACK_AB R142, R219, R218 ;  /* 0x000000dadb8e723e */ /* 0x000fe400000010ff */
[----:B------:R-:W-:Y:S02]  /*6310*/  F2FP.BF16.F32.PACK_AB R141, R217, R216 ;  /* 0x000000d8d98d723e */ /* 0x000fe400000010ff */
[----:B------:R-:W-:Y:S02]  /*6320*/  F2FP.BF16.F32.PACK_AB R140, R215, R140 ;  /* 0x0000008cd78c723e */ /* 0x000fe400000010ff */
[----:B------:R-:W-:-:S03]  /*6330*/  IADD3 R191, PT, PT, R191, 0x20, RZ ;  /* 0x00000020bfbf7810 */ /* 0x000fc60007ffe0ff */
[----:B------:R0:W-:Y:S04]  /*6340*/  STG.E.128 desc[UR6][R204.64], R140 ;  /* 0x0000008ccc007986 */ /* 0x0001e8000c101d06 */
.L_x_564:
[----:B------:R-:W-:Y:S05]  /*6350*/  BSYNC.RECONVERGENT B2 ;  /* 0x0000000000027941 */ /* 0x000fea0003800200 */
.L_x_563:
[----:B------:R-:W-:Y:S04]  /*6360*/  BSSY.RECONVERGENT B2, `(.L_x_565) ;  /* 0x0000056000027945 */ /* 0x000fe80003800200 */
[----:B------:R-:W-:Y:S05]  /*6370*/  @!P4 BRA `(.L_x_566) ;  /* 0x000000040050c947 */ /* 0x000fea0003800000 */
[-CC-:B0-----:R-:W-:Y:S01]  /*6380*/  FFMA.FTZ R140, R169, R194.reuse, R193.reuse ;  /* 0x000000c2a98c7223 */ /* 0x181fe200000100c1 */
[C---:B------:R-:W-:Y:S01]  /*6390*/  PRMT R142, R41.reuse, 0x7632, R142 ;  /* 0x00007632298e7816 */ /* 0x040fe2000000008e */
[-CC-:B------:R-:W-:Y:S01]  /*63a0*/  FFMA.FTZ R205, R168, R194.reuse, R193.reuse ;  /* 0x000000c2a8cd7223 */ /* 0x180fe200000100c1 */
[----:B------:R-:W-:Y:S01]  /*63b0*/  PRMT R138, R40, 0x7632, R138 ;  /* 0x00007632288a7816 */ /* 0x000fe2000000008a */
[-CC-:B------:R-:W-:Y:S01]  /*63c0*/  FFMA.FTZ R141, R172, R194.reuse, R193.reuse ;  /* 0x000000c2ac8d7223 */ /* 0x180fe200000100c1 */
[----:B------:R-:W-:Y:S01]  /*63d0*/  SHF.L.U32 R204, R41, 0x10, RZ ;  /* 0x0000001029cc7819 */ /* 0x000fe200000006ff */
[-C--:B------:R-:W-:Y:S01]  /*63e0*/  FFMA.FTZ R136, R173, R194.reuse, R193 ;  /* 0x000000c2ad887223 */ /* 0x080fe200000100c1 */
        /* <DEDUP_REMOVED lines=9> */
[-CC-:B------:R-:W-:Y:S01]  /*6480*/  FFMA.FTZ R136, R165, R194.reuse, R193.reuse ;  /* 0x000000c2a5887223 */ /* 0x180fe200000100c1 */
[----:B------:R-:W-:Y:S01]  /*6490*/  PRMT R204, R43, 0x7632, R204 ;  /* 0x000076322bcc7816 */ /* 0x000fe200000000cc */
[-CC-:B------:R-:W-:Y:S01]  /*64a0*/  FFMA.FTZ R142, R161, R194.reuse, R193.reuse ;  /* 0x000000c2a18e7223 */ /* 0x180fe200000100c1 */
[-C--:B------:R-:W-:Y:S01]  /*64b0*/  FFMA.FTZ R216, R160, R194.reuse, R193 ;  /* 0x000000c2a0d87223 */ /* 0x080fe200000100c1 */
[C---:B------:R-:W-:Y:S01]  /*64c0*/  FFMA.FTZ R138, R190.reuse, R141, R138 ;  /* 0x0000008dbe8a7223 */ /* 0x040fe2000001008a */
[----:B------:R-:W-:Y:S01]  /*64d0*/  FFMA.FTZ R137, R190, R137, R139 ;  /* 0x00000089be897223 */ /* 0x000fe2000001008b */
[----:B------:R-:W-:Y:S01]  /*64e0*/  SHF.L.U32 R141, R42, 0x10, RZ ;  /* 0x000000102a8d7819 */ /* 0x000fe200000006ff */
        /* <DEDUP_REMOVED lines=13> */
[----:B------:R-:W-:Y:S01]  /*65c0*/  ISETP.GE.U32.AND P1, PT, R200, RZ, PT ;  /* 0x000000ffc800720c */ /* 0x000fe20003f26070 */
[-C--:B------:R-:W-:Y:S01]  /*65d0*/  FMUL.FTZ R140, R139, R192.reuse ;  /* 0x000000c08b8c7220 */ /* 0x080fe20000410000 */
[-C--:B------:R-:W-:Y:S01]  /*65e0*/  FMUL.FTZ R136, R217, R192.reuse ;  /* 0x000000c0d9887220 */ /* 0x080fe20000410000 */
[C---:B------:R-:W-:Y:S01]  /*65f0*/  F2FP.BF16.F32.PACK_AB R139, R204.reuse, R139 ;  /* 0x0000008bcc8b723e */ /* 0x040fe200000010ff */
[-C--:B------:R-:W-:Y:S01]  /*6600*/  FMUL.FTZ R204, R204, R192.reuse ;  /* 0x000000c0cccc7220 */ /* 0x080fe20000410000 */
[C---:B------:R-:W-:Y:S01]  /*6610*/  ISETP.GE.U32.AND.EX P1, PT, R201.reuse, 0x1000000, PT, P1 ;  /* 0x01000000c900780c */ /* 0x040fe20003f26110 */
[----:B------:R-:W0:Y:S01]  /*6620*/  LDC.64 R206, c[0x0][0x478] ;  /* 0x00011e00ffce7b82 */ /* 0x000e220000000a00 */
[----:B------:R-:W-:Y:S01]  /*6630*/  FMUL.FTZ R140, R140, UR13 ;  /* 0x0000000d8c8c7c20 */ /* 0x000fe20008410000 */
[----:B------:R-:W-:Y:S01]  /*6640*/  FMUL.FTZ R204, R204, UR13 ;  /* 0x0000000dcccc7c20 */ /* 0x000fe20008410000 */
[----:B------:R-:W-:Y:S01]  /*6650*/  FMUL.FTZ R136, R136, UR13 ;  /* 0x0000000d88887c20 */ /* 0x000fe20008410000 */
[C---:B------:R-:W-:Y:S01]  /*6660*/  LOP3.LUT P4, RZ, R201.reuse, 0xff0000, RZ, 0xc0, !PT ;  /* 0x00ff0000c9ff7812 */ /* 0x040fe2000788c0ff */
[-C--:B------:R-:W-:Y:S01]  /*6670*/  FMUL.FTZ R216, R142, R192.reuse ;  /* 0x000000c08ed87220 */ /* 0x080fe20000410000 */
[----:B------:R-:W-:Y:S01]  /*6680*/  LOP3.LUT P5, RZ, R201, 0xff, RZ, 0xc0, !PT ;  /* 0x000000ffc9ff7812 */ /* 0x000fe200078ac0ff */
[-C--:B------:R-:W-:Y:S01]  /*6690*/  FMUL.FTZ R141, R138, R192.reuse ;  /* 0x000000c08a8d7220 */ /* 0x080fe20000410000 */
[----:B------:R-:W-:Y:S01]  /*66a0*/  FSEL R221, R204, RZ, P1 ;  /* 0x000000ffccdd7208 */ /* 0x000fe20000800000 */
[----:B------:R-:W-:Y:S01]  /*66b0*/  FMUL.FTZ R216, R216, UR13 ;  /* 0x0000000dd8d87c20 */ /* 0x000fe20008410000 */
[----:B------:R-:W1:Y:S01]  /*66c0*/  LDC.64 R204, c[0x0][0x468] ;  /* 0x00011a00ffcc7b82 */ /* 0x000e620000000a00 */
[----:B------:R-:W-:Y:S01]  /*66d0*/  FSEL R220, R140, RZ, P4 ;  /* 0x000000ff8cdc7208 */ /* 0x000fe20002000000 */
[-C--:B------:R-:W-:Y:S01]  /*66e0*/  FMUL.FTZ R140, R137, R192.reuse ;  /* 0x000000c0898c7220 */ /* 0x080fe20000410000 */
[----:B------:R-:W-:Y:S01]  /*66f0*/  FSEL R218, R136, RZ, P5 ;  /* 0x000000ff88da7208 */ /* 0x000fe20002800000 */
[----:B------:R-:W-:Y:S01]  /*6700*/  FMUL.FTZ R141, R141, UR13 ;  /* 0x0000000d8d8d7c20 */ /* 0x000fe20008410000 */
[----:B------:R-:W-:Y:S01]  /*6710*/  F2FP.BF16.F32.PACK_AB R136, R138, R137 ;  /* 0x000000898a88723e */ /* 0x000fe200000010ff */
[----:B------:R-:W-:Y:S01]  /*6720*/  FMUL.FTZ R140, R140, UR13 ;  /* 0x0000000d8c8c7c20 */ /* 0x000fe20008410000 */
[C---:B------:R-:W-:Y:S01]  /*6730*/  F2FP.BF16.F32.PACK_AB R137, R215.reuse, R143 ;  /* 0x0000008fd789723e */ /* 0x040fe200000010ff */
[-C--:B------:R-:W-:Y:S01]  /*6740*/  FMUL.FTZ R215, R215, R192.reuse ;  /* 0x000000c0d7d77220 */ /* 0x080fe20000410000 */
[----:B------:R-:W-:Y:S01]  /*6750*/  F2FP.BF16.F32.PACK_AB R138, R142, R217 ;  /* 0x000000d98e8a723e */ /* 0x000fe200000010ff */
[----:B------:R-:W-:Y:S01]  /*6760*/  FMUL.FTZ R142, R143, R192 ;  /* 0x000000c08f8e7220 */ /* 0x000fe20000410000 */
[----:B------:R-:W-:Y:S01]  /*6770*/  LOP3.LUT P6, RZ, R201, 0xff00, RZ, 0xc0, !PT ;  /* 0x0000ff00c9ff7812 */ /* 0x000fe200078cc0ff */
[----:B------:R-:W-:Y:S01]  /*6780*/  FMUL.FTZ R215, R215, UR13 ;  /* 0x0000000dd7d77c20 */ /* 0x000fe20008410000 */
[----:B------:R-:W-:Y:S01]  /*6790*/  LOP3.LUT P1, RZ, R200, 0xff000000, RZ, 0xc0, !PT ;  /* 0xff000000c8ff7812 */ /* 0x000fe2000782c0ff */
[----:B------:R-:W-:Y:S01]  /*67a0*/  FMUL.FTZ R142, R142, UR13 ;  /* 0x0000000d8e8e7c20 */ /* 0x000fe20008410000 */
[----:B------:R-:W-:Y:S01]  /*67b0*/  FSEL R219, R216, RZ, P6 ;  /* 0x000000ffd8db7208 */ /* 0x000fe20003000000 */
[----:B0-----:R-:W-:Y:S01]  /*67c0*/  IMAD.WIDE.U32 R206, R191, 0x10, R206 ;  /* 0x00000010bfce7825 */ /* 0x001fe200078e00ce */
[----:B------:R-:W-:-:S02]  /*67d0*/  LOP3.LUT P4, RZ, R200, 0xff0000, RZ, 0xc0, !PT ;  /* 0x00ff0000c8ff7812 */ /* 0x000fc4000788c0ff */
[C---:B------:R-:W-:Y:S02]  /*67e0*/  LOP3.LUT P5, RZ, R200.reuse, 0xff, RZ, 0xc0, !PT ;  /* 0x000000ffc8ff7812 */ /* 0x040fe400078ac0ff */
[----:B------:R-:W-:Y:S01]  /*67f0*/  LOP3.LUT P6, RZ, R200, 0xff00, RZ, 0xc0, !PT ;  /* 0x0000ff00c8ff7812 */ /* 0x000fe200078cc0ff */
[----:B------:R2:W-:Y:S01]  /*6800*/  STG.E.128 desc[UR6][R206.64], R136 ;  /* 0x00000088ce007986 */ /* 0x0005e2000c101d06 */
[----:B------:R-:W-:Y:S01]  /*6810*/  FSEL R217, R215, RZ, P1 ;  /* 0x000000ffd7d97208 */ /* 0x000fe20000800000 */
[----:B-1----:R-:W-:Y:S01]  /*6820*/  IMAD.WIDE.U32 R204, R191, 0x10, R204 ;  /* 0x00000010bfcc7825 */ /* 0x002fe200078e00cc */
        /* <DEDUP_REMOVED lines=9> */
.L_x_566:
[----:B------:R-:W-:Y:S05]  /*68c0*/  BSYNC.RECONVERGENT B2 ;  /* 0x0000000000027941 */ /* 0x000fea0003800200 */
.L_x_565:
[----:B------:R-:W-:Y:S04]  /*68d0*/  BSSY.RECONVERGENT B2, `(.L_x_567) ;  /* 0x0000052000027945 */ /* 0x000fe80003800200 */
[----:B------:R-:W-:Y:S05]  /*68e0*/  @!P3 BRA `(.L_x_568) ;  /* 0x000000040040b947 */ /* 0x000fea0003800000 */
[-CC-:B0-2---:R-:W-:Y:S01]  /*68f0*/  FFMA.FTZ R139, R147, R194.reuse, R193.reuse ;  /* 0x000000c2938b7223 */ /* 0x185fe200000100c1 */
[-CC-:B------:R-:W-:Y:S01]  /*6900*/  FFMA.FTZ R136, R144, R194.reuse, R193.reuse ;  /* 0x000000c290887223 */ /* 0x180fe200000100c1 */
[-CC-:B------:R-:W-:Y:S01]  /*6910*/  FFMA.FTZ R205, R37, R194.reuse, R193.reuse ;  /* 0x000000c225cd7223 */ /* 0x180fe200000100c1 */
[----:B------:R-:W-:Y:S01]  /*6920*/  SHF.L.U32 R141, R128, 0x10, RZ ;  /* 0x00000010808d7819 */ /* 0x000fe200000006ff */
[-C--:B------:R-:W-:Y:S01]  /*6930*/  FFMA.FTZ R142, R146, R194.reuse, R193 ;  /* 0x000000c2928e7223 */ /* 0x080fe200000100c1 */
[----:B------:R-:W-:Y:S01]  /*6940*/  SHF.L.U32 R138, R211, 0x10, RZ ;  /* 0x00000010d38a7819 */ /* 0x000fe200000006ff */
[----:B------:R-:W-:Y:S01]  /*6950*/  FADD.FTZ R139, R158, -R139 ;  /* 0x8000008b9e8b7221 */ /* 0x000fe20000010000 */
[----:B------:R-:W-:Y:S01]  /*6960*/  SHF.L.U32 R140, R129, 0x10, RZ ;  /* 0x00000010818c7819 */ /* 0x000fe200000006ff */
[----:B------:R-:W-:Y:S01]  /*6970*/  FADD.FTZ R143, R155, -R136 ;  /* 0x800000889b8f7221 */ /* 0x000fe20000010000 */
[----:B------:R-:W-:Y:S01]  /*6980*/  FADD.FTZ R205, R156, -R205 ;  /* 0x800000cd9ccd7221 */ /* 0x000fe20000010000 */
[----:B------:R-:W-:Y:S01]  /*6990*/  SHF.L.U32 R137, R212, 0x10, RZ ;  /* 0x00000010d4897819 */ /* 0x000fe200000006ff */
[----:B------:R-:W-:Y:S01]  /*69a0*/  FADD.FTZ R136, R153, -R142 ;  /* 0x8000008e99887221 */ /* 0x000fe20000010000 */
[C---:B------:R-:W-:Y:S01]  /*69b0*/  FFMA.FTZ R211, R190.reuse, R139, R141 ;  /* 0x0000008bbed37223 */ /* 0x040fe2000001008d */
[C---:B------:R-:W-:Y:S01]  /*69c0*/  FFMA.FTZ R142, R190.reuse, R143, R138 ;  /* 0x0000008fbe8e7223 */ /* 0x040fe2000001008a */
[----:B------:R-:W-:Y:S01]  /*69d0*/  FFMA.FTZ R140, R190, R205, R140 ;  /* 0x000000cdbe8c7223 */ /* 0x000fe2000001008c */
[-CC-:B------:R-:W-:Y:S01]  /*69e0*/  FFMA.FTZ R139, R39, R194.reuse, R193.reuse ;  /* 0x000000c2278b7223 */ /* 0x180fe200000100c1 */
        /* <DEDUP_REMOVED lines=9> */
[----:B------:R-:W-:Y:S01]  /*6a80*/  FFMA.FTZ R136, R148, R194, R193 ;  /* 0x000000c294887223 */ /* 0x000fe200000100c1 */
[C---:B------:R-:W-:Y:S01]  /*6a90*/  FFMA.FTZ R138, R190.reuse, R139, R143 ;  /* 0x0000008bbe8a7223 */ /* 0x040fe2000001008f */
[----:B------:R-:W-:Y:S01]  /*6aa0*/  SHF.L.U32 R213, R213, 0x10, RZ ;  /* 0x00000010d5d57819 */ /* 0x000fe200000006ff */
[C---:B------:R-:W-:Y:S01]  /*6ab0*/  FFMA.FTZ R139, R190.reuse, R205, R204 ;  /* 0x000000cdbe8b7223 */ /* 0x040fe200000100cc */
[----:B------:R-:W-:Y:S01]  /*6ac0*/  FFMA.FTZ R137, R190, R206, R137 ;  /* 0x000000cebe897223 */ /* 0x000fe20000010089 */
[----:B------:R-:W-:Y:S01]  /*6ad0*/  FADD.FTZ R136, R151, -R136 ;  /* 0x8000008897887221 */ /* 0x000fe20000010000 */
[----:B------:R-:W0:Y:S01]  /*6ae0*/  LDC.64 R206, c[0x0][0x478] ;  /* 0x00011e00ffce7b82 */ /* 0x000e220000000a00 */
[----:B------:R-:W-:Y:S01]  /*6af0*/  FMUL.FTZ R143, R139, R192 ;  /* 0x000000c08b8f7220 */ /* 0x000fe20000410000 */
[----:B------:R-:W-:Y:S01]  /*6b00*/  ISETP.GE.U32.AND P1, PT, R196, RZ, PT ;  /* 0x000000ffc400720c */ /* 0x000fe20003f26070 */
[----:B------:R-:W-:Y:S01]  /*6b10*/  FFMA.FTZ R213, R190, R136, R213 ;  /* 0x00000088bed57223 */ /* 0x000fe200000100d5 */
[C---:B------:R-:W-:Y:S01]  /*6b20*/  F2FP.BF16.F32.PACK_AB R139, R137.reuse, R139 ;  /* 0x0000008b898b723e */ /* 0x040fe200000010ff */
[-C--:B------:R-:W-:Y:S01]  /*6b30*/  FMUL.FTZ R137, R137, R192.reuse ;  /* 0x000000c089897220 */ /* 0x080fe20000410000 */
[-C--:B------:R-:W-:Y:S01]  /*6b40*/  FMUL.FTZ R136, R138, R192.reuse ;  /* 0x000000c08a887220 */ /* 0x080fe20000410000 */
[----:B------:R-:W-:Y:S01]  /*6b50*/  FMUL.FTZ R143, R143, UR13 ;  /* 0x0000000d8f8f7c20 */ /* 0x000fe20008410000 */
[----:B------:R-:W1:Y:S01]  /*6b60*/  LDC.64 R204, c[0x0][0x468] ;  /* 0x00011a00ffcc7b82 */ /* 0x000e620000000a00 */
[----:B------:R-:W-:Y:S01]  /*6b70*/  LOP3.LUT P3, RZ, R197, 0xff0000, RZ, 0xc0, !PT ;  /* 0x00ff0000c5ff7812 */ /* 0x000fe2000786c0ff */
[----:B------:R-:W-:Y:S01]  /*6b80*/  FMUL.FTZ R137, R137, UR13 ;  /* 0x0000000d89897c20 */ /* 0x000fe20008410000 */
[----:B------:R-:W-:Y:S01]  /*6b90*/  FMUL.FTZ R136, R136, UR13 ;  /* 0x0000000d88887c20 */ /* 0x000fe20008410000 */
[C---:B------:R-:W-:Y:S01]  /*6ba0*/  LOP3.LUT P4, RZ, R197.reuse, 0xff, RZ, 0xc0, !PT ;  /* 0x000000ffc5ff7812 */ /* 0x040fe2000788c0ff */
[----:B------:R-:W-:Y:S01]  /*6bb0*/  FMUL.FTZ R212, R140, R192 ;  /* 0x000000c08cd47220 */ /* 0x000fe20000410000 */
[----:B------:R-:W-:-:S02]  /*6bc0*/  ISETP.GE.U32.AND.EX P1, PT, R197, 0x1000000, PT, P1 ;  /* 0x01000000c500780c */ /* 0x000fc40003f26110 */
[----:B------:R-:W-:Y:S01]  /*6bd0*/  FSEL R214, R143, RZ, P3 ;  /* 0x000000ff8fd67208 */ /* 0x000fe20001800000 */
[----:B------:R-:W-:Y:S01]  /*6be0*/  FMUL.FTZ R212, R212, UR13 ;  /* 0x0000000dd4d47c20 */ /* 0x000fe20008410000 */
[----:B------:R-:W-:Y:S02]  /*6bf0*/  FSEL R143, R137, RZ, P1 ;  /* 0x000000ff898f7208 */ /* 0x000fe40000800000 */
[----:B------:R-:W-:Y:S02]  /*6c00*/  FSEL R215, R136, RZ, P4 ;  /* 0x000000ff88d77208 */ /* 0x000fe40002000000 */
[C---:B------:R-:W-:Y:S01]  /*6c10*/  F2FP.BF16.F32.PACK_AB R137, R141.reuse, R140 ;  /* 0x0000008c8d89723e */ /* 0x040fe200000010ff */
[----:B------:R-:W-:Y:S01]  /*6c20*/  FMUL.FTZ R141, R141, R192 ;  /* 0x000000c08d8d7220 */ /* 0x000fe20000410000 */
[C---:B------:R-:W-:Y:S01]  /*6c30*/  F2FP.BF16.F32.PACK_AB R138, R213.reuse, R138 ;  /* 0x0000008ad58a723e */ /* 0x040fe200000010ff */
[-C--:B------:R-:W-:Y:S01]  /*6c40*/  FMUL.FTZ R213, R213, R192.reuse ;  /* 0x000000c0d5d57220 */ /* 0x080fe20000410000 */
[C---:B------:R-:W-:Y:S01]  /*6c50*/  F2FP.BF16.F32.PACK_AB R136, R142.reuse, R211 ;  /* 0x000000d38e88723e */ /* 0x040fe200000010ff */
[-C--:B------:R-:W-:Y:S01]  /*6c60*/  FMUL.FTZ R140, R211, R192.reuse ;  /* 0x000000c0d38c7220 */ /* 0x080fe20000410000 */
[----:B------:R-:W-:Y:S01]  /*6c70*/  FMUL.FTZ R142, R142, R192 ;  /* 0x000000c08e8e7220 */ /* 0x000fe20000410000 */
[----:B------:R-:W-:Y:S01]  /*6c80*/  FMUL.FTZ R213, R213, UR13 ;  /* 0x0000000dd5d57c20 */ /* 0x000fe20008410000 */
[----:B------:R-:W-:Y:S01]  /*6c90*/  FMUL.FTZ R141, R141, UR13 ;  /* 0x0000000d8d8d7c20 */ /* 0x000fe20008410000 */
[----:B------:R-:W-:Y:S01]  /*6ca0*/  FMUL.FTZ R140, R140, UR13 ;  /* 0x0000000d8c8c7c20 */ /* 0x000fe20008410000 */
[----:B------:R-:W-:Y:S01]  /*6cb0*/  FMUL.FTZ R211, R142, UR13 ;  /* 0x0000000d8ed37c20 */ /* 0x000fe20008410000 */
[----:B------:R-:W-:Y:S01]  /*6cc0*/  LOP3.LUT P5, RZ, R197, 0xff00, RZ, 0xc0, !PT ;  /* 0x0000ff00c5ff7812 */ /* 0x000fe200078ac0ff */
[----:B0-----:R-:W-:Y:S01]  /*6cd0*/  IMAD.WIDE.U32 R206, R191, 0x10, R206 ;  /* 0x00000010bfce7825 */ /* 0x001fe200078e00ce */
[----:B------:R-:W-:-:S02]  /*6ce0*/  LOP3.LUT P6, RZ, R196, 0xff0000, RZ, 0xc0, !PT ;  /* 0x00ff0000c4ff7812 */ /* 0x000fc400078cc0ff */
[C---:B------:R-:W-:Y:S01]  /*6cf0*/  LOP3.LUT P3, RZ, R196.reuse, 0xff000000, RZ, 0xc0, !PT ;  /* 0xff000000c4ff7812 */ /* 0x040fe2000786c0ff */
[----:B-1----:R-:W-:Y:S01]  /*6d00*/  IMAD.WIDE.U32 R204, R191, 0x10, R204 ;  /* 0x00000010bfcc7825 */ /* 0x002fe200078e00cc */
[C---:B------:R-:W-:Y:S01]  /*6d10*/  LOP3.LUT P1, RZ, R196.reuse, 0xff, RZ, 0xc0, !PT ;  /* 0x000000ffc4ff7812 */ /* 0x040fe2000782c0ff */
[----:B------:R1:W-:Y:S01]  /*6d20*/  STG.E.128 desc[UR6][R206.64], R136 ;  /* 0x00000088ce007986 */ /* 0x0003e2000c101d06 */
        /* <DEDUP_REMOVED lines=12> */
.L_x_568:
[----:B------:R-:W-:Y:S05]  /*6df0*/  BSYNC.RECONVERGENT B2 ;  /* 0x0000000000027941 */ /* 0x000fea0003800200 */
.L_x_567:
[----:B------:R-:W-:Y:S05]  /*6e00*/  @!P2 BRA `(.L_x_549) ;  /* 0x00000004003ca947 */ /* 0x000fea0003800000 */
[-CC-:B012---:R-:W-:Y:S01]  /*6e10*/  FFMA.FTZ R206, R38, R194.reuse, R193.reuse ;  /* 0x000000c226ce7223 */ /* 0x187fe200000100c1 */
[-CC-:B------:R-:W-:Y:S01]  /*6e20*/  FFMA.FTZ R139, R23, R194.reuse, R193.reuse ;  /* 0x000000c2178b7223 */ /* 0x180fe200000100c1 */
[-CC-:B------:R-:W-:Y:S01]  /*6e30*/  FFMA.FTZ R140, R30, R194.reuse, R193.reuse ;  /* 0x000000c21e8c7223 */ /* 0x180fe200000100c1 */
[-CC-:B------:R-:W-:Y:S01]  /*6e40*/  FFMA.FTZ R143, R25, R194.reuse, R193.reuse ;  /* 0x000000c2198f7223 */ /* 0x180fe200000100c1 */
[-CC-:B------:R-:W-:Y:S01]  /*6e50*/  FFMA.FTZ R204, R32, R194.reuse, R193.reuse ;  /* 0x000000c220cc7223 */ /* 0x180fe200000100c1 */
[-CC-:B------:R-:W-:Y:S01]  /*6e60*/  FFMA.FTZ R205, R27, R194.reuse, R193.reuse ;  /* 0x000000c21bcd7223 */ /* 0x180fe200000100c1 */
[-CC-:B------:R-:W-:Y:S01]  /*6e70*/  FFMA.FTZ R207, R36, R194.reuse, R193.reuse ;  /* 0x000000c224cf7223 */ /* 0x180fe200000100c1 */
[----:B------:R-:W-:Y:S01]  /*6e80*/  FFMA.FTZ R211, R29, R194, R193 ;  /* 0x000000c21dd37223 */ /* 0x000fe200000100c1 */
[----:B------:R-:W-:Y:S01]  /*6e90*/  SHF.L.U32 R213, R195, 0x10, RZ ;  /* 0x00000010c3d57819 */ /* 0x000fe200000006ff */
[----:B------:R-:W0:Y:S01]  /*6ea0*/  LDC.64 R136, c[0x0][0x468] ;  /* 0x00011a00ff887b82 */ /* 0x000e220000000a00 */
[----:B------:R-:W-:Y:S01]  /*6eb0*/  SHF.L.U32 R138, R132, 0x10, RZ ;  /* 0x00000010848a7819 */ /* 0x000fe200000006ff */
[----:B------:R-:W-:Y:S01]  /*6ec0*/  FADD.FTZ R139, R22, -R139 ;  /* 0x8000008b168b7221 */ /* 0x000fe20000010000 */
[----:B------:R-:W-:Y:S01]  /*6ed0*/  FADD.FTZ R193, R35, -R206 ;  /* 0x800000ce23c17221 */ /* 0x000fe20000010000 */
[----:B------:R-:W-:Y:S01]  /*6ee0*/  SHF.L.U32 R210, R210, 0x10, RZ ;  /* 0x00000010d2d27819 */ /* 0x000fe200000006ff */
[----:B------:R-:W-:Y:S01]  /*6ef0*/  FADD.FTZ R141, R31, -R140 ;  /* 0x8000008c1f8d7221 */ /* 0x000fe20000010000 */
[C---:B------:R-:W-:Y:S01]  /*6f00*/  FFMA.FTZ R139, R190.reuse, R139, R138 ;  /* 0x0000008bbe8b7223 */ /* 0x040fe2000001008a */
[----:B------:R-:W-:Y:S01]  /*6f10*/  SHF.L.U32 R142, R133, 0x10, RZ ;  /* 0x00000010858e7819 */ /* 0x000fe200000006ff */
[----:B------:R-:W1:Y:S01]  /*6f20*/  LDC.64 R194, c[0x0][0x478] ;  /* 0x00011e00ffc27b82 */ /* 0x000e620000000a00 */
        /* <DEDUP_REMOVED lines=12> */
[C---:B------:R-:W-:Y:S01]  /*6ff0*/  FFMA.FTZ R193, R190.reuse, R193, R209 ;  /* 0x000000c1bec17223 */ /* 0x040fe200000100d1 */
[C---:B------:R-:W-:Y:S01]  /*7000*/  FFMA.FTZ R205, R190.reuse, R205, R138 ;  /* 0x000000cdbecd7223 */ /* 0x040fe2000001008a */
[C---:B------:R-:W-:Y:S01]  /*7010*/  FFMA.FTZ R207, R190.reuse, R207, R208 ;  /* 0x000000cfbecf7223 */ /* 0x040fe200000100d0 */
[----:B------:R-:W-:Y:S01]  /*7020*/  FFMA.FTZ R211, R190, R211, R140 ;  /* 0x000000d3bed37223 */ /* 0x000fe2000001008c */
[-C--:B------:R-:W-:Y:S01]  /*7030*/  FMUL.FTZ R142, R143, R192.reuse ;  /* 0x000000c08f8e7220 */ /* 0x080fe20000410000 */
[-C--:B------:R-:W-:Y:S01]  /*7040*/  FMUL.FTZ R140, R139, R192.reuse ;  /* 0x000000c08b8c7220 */ /* 0x080fe20000410000 */
[-C--:B------:R-:W-:Y:S01]  /*7050*/  FMUL.FTZ R204, R213, R192.reuse ;  /* 0x000000c0d5cc7220 */ /* 0x080fe20000410000 */
[C---:B------:R-:W-:Y:S01]  /*7060*/  F2FP.BF16.F32.PACK_AB R138, R207.reuse, R205 ;  /* 0x000000cdcf8a723e */ /* 0x040fe200000010ff */
[----:B------:R-:W-:Y:S01]  /*7070*/  FMUL.FTZ R207, R207, R192 ;  /* 0x000000c0cfcf7220 */ /* 0x000fe20000410000 */
[----:B------:R-:W-:Y:S01]  /*7080*/  ISETP.GE.U32.AND P1, PT, R198, RZ, PT ;  /* 0x000000ffc600720c */ /* 0x000fe20003f26070 */
[----:B------:R-:W-:Y:S01]  /*7090*/  FMUL.FTZ R204, R204, UR13 ;  /* 0x0000000dcccc7c20 */ /* 0x000fe20008410000 */
[----:B-1----:R-:W-:Y:S01]  /*70a0*/  IMAD.WIDE.U32 R194, R191, 0x10, R194 ;  /* 0x00000010bfc27825 */ /* 0x002fe200078e00c2 */
[----:B------:R-:W-:-:S03]  /*70b0*/  LOP3.LUT P5, RZ, R199, 0xff0000, RZ, 0xc0, !PT ;  /* 0x00ff0000c7ff7812 */ /* 0x000fc600078ac0ff */
[----:B------:R-:W-:Y:S01]  /*70c0*/  FMUL.FTZ R140, R140, UR13 ;  /* 0x0000000d8c8c7c20 */ /* 0x000fe20008410000 */
[----:B------:R-:W-:Y:S01]  /*70d0*/  ISETP.GE.U32.AND.EX P1, PT, R199, 0x1000000, PT, P1 ;  /* 0x01000000c700780c */ /* 0x000fe20003f26110 */
[----:B0-----:R-:W-:Y:S01]  /*70e0*/  IMAD.WIDE.U32 R190, R191, 0x10, R136 ;  /* 0x00000010bfbe7825 */ /* 0x001fe200078e0088 */
[----:B------:R-:W-:-:S03]  /*70f0*/  F2FP.BF16.F32.PACK_AB R136, R141, R139 ;  /* 0x0000008b8d88723e */ /* 0x000fc600000010ff */
[-C--:B------:R-:W-:Y:S01]  /*7100*/  FMUL.FTZ R141, R141, R192.reuse ;  /* 0x000000c08d8d7220 */ /* 0x080fe20000410000 */
[C---:B------:R-:W-:Y:S01]  /*7110*/  F2FP.BF16.F32.PACK_AB R137, R193.reuse, R143 ;  /* 0x0000008fc189723e */ /* 0x040fe200000010ff */
[-C--:B------:R-:W-:Y:S01]  /*7120*/  FMUL.FTZ R193, R193, R192.reuse ;  /* 0x000000c0c1c17220 */ /* 0x080fe20000410000 */
[-C--:B------:R-:W-:Y:S01]  /*7130*/  FMUL.FTZ R143, R205, R192.reuse ;  /* 0x000000c0cd8f7220 */ /* 0x080fe20000410000 */
[----:B------:R-:W-:Y:S01]  /*7140*/  FMUL.FTZ R192, R211, R192 ;  /* 0x000000c0d3c07220 */ /* 0x000fe20000410000 */
[----:B------:R-:W-:Y:S01]  /*7150*/  LOP3.LUT P6, RZ, R198, 0xff000000, RZ, 0xc0, !PT ;  /* 0xff000000c6ff7812 */ /* 0x000fe200078cc0ff */
[----:B------:R-:W-:Y:S01]  /*7160*/  FMUL.FTZ R193, R193, UR13 ;  /* 0x0000000dc1c17c20 */ /* 0x000fe20008410000 */
[----:B------:R-:W-:Y:S01]  /*7170*/  FSEL R209, R204, RZ, P1 ;  /* 0x000000ffccd17208 */ /* 0x000fe20000800000 */
[----:B------:R-:W-:Y:S01]  /*7180*/  FMUL.FTZ R192, R192, UR13 ;  /* 0x0000000dc0c07c20 */ /* 0x000fe20008410000 */
[----:B------:R-:W-:Y:S01]  /*7190*/  FMUL.FTZ R143, R143, UR13 ;  /* 0x0000000d8f8f7c20 */ /* 0x000fe20008410000 */
[----:B------:R-:W-:Y:S01]  /*71a0*/  FMUL.FTZ R207, R207, UR13 ;  /* 0x0000000dcfcf7c20 */ /* 0x000fe20008410000 */
[----:B------:R-:W-:Y:S01]  /*71b0*/  FMUL.FTZ R142, R142, UR13 ;  /* 0x0000000d8e8e7c20 */ /* 0x000fe20008410000 */
[----:B------:R-:W-:Y:S01]  /*71c0*/  FMUL.FTZ R141, R141, UR13 ;  /* 0x0000000d8d8d7c20 */ /* 0x000fe20008410000 */
[----:B------:R-:W-:-:S02]  /*71d0*/  FSEL R206, R192, RZ, P5 ;  /* 0x000000ffc0ce7208 */ /* 0x000fc40002800000 */
[C---:B------:R-:W-:Y:S02]  /*71e0*/  LOP3.LUT P2, RZ, R199.reuse, 0xff, RZ, 0xc0, !PT ;  /* 0x000000ffc7ff7812 */ /* 0x040fe4000784c0ff */
[----:B------:R-:W-:Y:S02]  /*71f0*/  LOP3.LUT P4, RZ, R199, 0xff00, RZ, 0xc0, !PT ;  /* 0x0000ff00c7ff7812 */ /* 0x000fe4000788c0ff */
        /* <DEDUP_REMOVED lines=15> */
[----:B------:R4:W-:Y:S02]  /*72f0*/  STG.E.128 desc[UR6][R190.64], R140 ;  /* 0x0000008cbe007986 */ /* 0x0009e4000c101d06 */
.L_x_549:
[----:B------:R-:W-:Y:S05]  /*7300*/  BSYNC.RECONVERGENT B1 ;  /* 0x0000000000017941 */ /* 0x000fea0003800200 */
.L_x_540:
[----:B01234-:R-:W0:Y:S02]  /*7310*/  LDC.64 R136, c[0x0][0x380] ;  /* 0x0000e000ff887b82 */ /* 0x01fe240000000a00 */
[----:B0-----:R-:W-:-:S04]  /*7320*/  LEA R5, R136, R5, 0x2 ;  /* 0x0000000588057211 */ /* 0x001fc800078e10ff */
[----:B------:R-:W-:-:S13]  /*7330*/  ISETP.GE.AND P1, PT, R5, R137, PT ;  /* 0x000000890500720c */ /* 0x000fda0003f26270 */
[----:B------:R-:W-:Y:S05]  /*7340*/  @!P1 BRA `(.L_x_569) ;  /* 0xffffff9400289947 */ /* 0x000fea000383ffff */
.L_x_530:
[----:B------:R-:W-:Y:S05]  /*7350*/  BSYNC B0 ;  /* 0x0000000000007941 */ /* 0x000fea0003800000 */
.L_x_529:
[----:B-----5:R-:W0:Y:S01]  /*7360*/  S2R R45, SR_TID.X ;  /* 0x00000000002d7919 */ /* 0x020e220000002100 */
[----:B------:R-:W-:Y:S01]  /*7370*/  MOV R2, 0x400 ;  /* 0x0000040000027802 */ /* 0x000fe20000000f00 */
[----:B------:R-:W-:Y:S05]  /*7380*/  WARPSYNC.ALL ;  /* 0x0000000000007948 */ /* 0x000fea0003800000 */
[----:B------:R-:W1:Y:S01]  /*7390*/  S2R R5, SR_CgaCtaId ;  /* 0x0000000000057919 */ /* 0x000e620000008800 */
[----:B------:R-:W2:Y:S01]  /*73a0*/  LDCU.128 UR16, c[0x0][0x440] ;  /* 0x00008800ff1077ac */ /* 0x000ea20008000c00 */
[----:B------:R-:W-:Y:S01]  /*73b0*/  IMAD R38, R0, UR5, RZ ;  /* 0x0000000500267c24 */ /* 0x000fe2000f8e02ff */
[----:B0-----:R-:W-:-:S02]  /*73c0*/  SHF.R.U32.HI R4, RZ, 0x5, R45 ;  /* 0x00000005ff047819 */ /* 0x001fc4000001162d */
[----:B------:R-:W-:Y:S02]  /*73d0*/  LOP3.LUT R43, R45, 0x7f, RZ, 0x3c, !PT ;  /* 0x0000007f2d2b7812 */ /* 0x000fe400078e3cff */
[----:B------:R-:W-:Y:S02]  /*73e0*/  LEA R3, R4, R3, 0x7 ;  /* 0x0000000304037211 */ /* 0x000fe400078e38ff */
[----:B------:R-:W-:Y:S02]  /*73f0*/  IADD3 R43, PT, PT, R43, R0, RZ ;  /* 0x000000002b2b7210 */ /* 0x000fe40007ffe0ff */
[----:B-1----:R-:W-:Y:S02]  /*7400*/  LEA R2, R5, R2, 0x18 ;  /* 0x0000000205027211 */ /* 0x002fe400078ec0ff */
[----:B------:R-:W-:Y:S02]  /*7410*/  ISETP.GE.U32.AND P5, PT, R43, 0x80, PT ;  /* 0x000000802b00780c */ /* 0x000fe40003fa6070 */
[----:B------:R-:W-:-:S02]  /*7420*/  LEA R3, R3, R2, 0x5 ;  /* 0x0000000203037211 */ /* 0x000fc400078e28ff */
[----:B------:R-:W-:Y:S02]  /*7430*/  LEA R6, R45, R2, 0x2 ;  /* 0x000000022d067211 */ /* 0x000fe400078e10ff */
[----:B------:R-:W-:Y:S01]  /*7440*/  IADD3 R45, P0, PT, R38, R45, RZ ;  /* 0x0000002d262d7210 */ /* 0x000fe20007f1e0ff */
[----:B------:R-:W-:Y:S01]  /*7450*/  STS.128 [R3], R84 ;  /* 0x0000005403007388 */ /* 0x000fe20000000c00 */
[----:B------:R-:W-:Y:S02]  /*7460*/  ISETP.GE.U32.AND P4, PT, R43, 0x180, PT ;  /* 0x000001802b00780c */ /* 0x000fe40003f86070 */
[----:B------:R-:W-:Y:S01]  /*7470*/  IADD3.X R0, PT, PT, RZ, RZ, RZ, P0, !PT ;  /* 0x000000ffff007210 */ /* 0x000fe200007fe4ff */
[----:B------:R-:W-:Y:S01]  /*7480*/  STS.128 [R3+0x10], R88 ;  /* 0x0000105803007388 */ /* 0x000fe20000000c00 */
[C---:B------:R-:W-:Y:S02]  /*7490*/  SHF.L.U32 R44, R45.reuse, 0x2, RZ ;  /* 0x000000022d2c7819 */ /* 0x040fe400000006ff */
[----:B------:R-:W-:Y:S01]  /*74a0*/  SHF.L.U64.HI R45, R45, 0x2, R0 ;  /* 0x000000022d2d7819 */ /* 0x000fe20000010200 */
[----:B------:R-:W-:Y:S01]  /*74b0*/  STS.128 [R3+0x400], R120 ;  /* 0x0004007803007388 */ /* 0x000fe20000000c00 */
[----:B--2---:R-:W-:-:S02]  /*74c0*/  IADD3 R46, P0, PT, R44, UR18, RZ ;  /* 0x000000122c2e7c10 */ /* 0x004fc4000ff1e0ff */
[----:B------:R-:W-:Y:S01]  /*74d0*/  IADD3 R44, P1, PT, R44, UR16, RZ ;  /* 0x000000102c2c7c10 */ /* 0x000fe2000ff3e0ff */
[----:B------:R-:W-:Y:S01]  /*74e0*/  STS.128 [R3+0x410], R124 ;  /* 0x0004107c03007388 */ /* 0x000fe20000000c00 */
[C---:B------:R-:W-:Y:S02]  /*74f0*/  IADD3.X R47, PT, PT, R45.reuse, UR19, RZ, P0, !PT ;  /* 0x000000132d2f7c10 */ /* 0x040fe400087fe4ff */
[----:B------:R-:W-:Y:S01]  /*7500*/  IADD3.X R45, PT, PT, R45, UR17, RZ, P1, !PT ;  /* 0x000000112d2d7c10 */ /* 0x000fe20008ffe4ff */
[----:B------:R-:W-:Y:S01]  /*7510*/  STS.128 [R3+0x800], R100 ;  /* 0x0008006403007388 */ /* 0x000fe20000000c00 */
[C---:B------:R-:W-:Y:S02]  /*7520*/  ISETP.GE.U32.AND P0, PT, R43.reuse, 0x100, PT ;  /* 0x000001002b00780c */ /* 0x040fe40003f06070 */
[C---:B------:R-:W-:Y:S01]  /*7530*/  ISETP.GE.U32.AND P3, PT, R43.reuse, 0x200, PT ;  /* 0x000002002b00780c */ /* 0x040fe20003f66070 */
[----:B------:R-:W-:Y:S01]  /*7540*/  STS.128 [R3+0x810], R104 ;  /* 0x0008106803007388 */ /* 0x000fe20000000c00 */
[----:B------:R-:W-:-:S03]  /*7550*/  ISETP.GE.U32.AND P2, PT, R43, 0x280, PT ;  /* 0x000002802b00780c */ /* 0x000fc60003f46070 */
        /* <DEDUP_REMOVED lines=63> */
[----:B---3--:R-:W-:Y:S01]  /*7950*/  FADD.FTZ R7, R7, R30 ;  /* 0x0000001e07077221 */ /* 0x008fe20000010000 */
[----:B----4-:R-:W-:Y:S01]  /*7960*/  FADD.FTZ R31, R8, R31 ;  /* 0x0000001f081f7221 */ /* 0x010fe20000010000 */
        /* <DEDUP_REMOVED lines=14> */
[----:B0-----:R-:W-:-:S02]  /*7a50*/  @P5 MOV R3, R47 ;  /* 0x0000002f00035202 */ /* 0x001fc40000000f00 */
[----:B------:R-:W-:Y:S02]  /*7a60*/  @P5 IADD3.X R47, PT, PT, RZ, R47, RZ, P1, !PT ;  /* 0x0000002fff2f5210 */ /* 0x000fe40000ffe4ff */
[----:B------:R-:W-:Y:S01]  /*7a70*/  ISETP.GE.U32.AND P1, PT, R43, 0x300, PT ;  /* 0x000003002b00780c */ /* 0x000fe20003f26070 */
        /* <DEDUP_REMOVED lines=21> */
[----:B------:R-:W3:Y:S01]  /*7bd0*/  LDS R41, [R6+0x3600] ;  /* 0x0036000006297984 */ /* 0x000ee20000000800 */
[----:B------:R-:W-:-:S03]  /*7be0*/  FADD.FTZ R21, R21, R38 ;  /* 0x0000002615157221 */ /* 0x000fc60000010000 */
[----:B------:R-:W4:Y:S01]  /*7bf0*/  LDS R15, [R6+0x800] ;  /* 0x00080000060f7984 */ /* 0x000f220000000800 */
[----:B------:R-:W-:Y:S01]  /*7c00*/  FADD.FTZ R21, R21, R40 ;  /* 0x0000002815157221 */ /* 0x000fe20000010000 */
[----:B--2---:R-:W-:Y:S02]  /*7c10*/  @P5 MOV R2, R44 ;  /* 0x0000002c00025202 */ /* 0x004fe40000000f00 */
[----:B------:R-:W2:Y:S01]  /*7c20*/  LDS R16, [R6+0x1800] ;  /* 0x0018000006107984 */ /* 0x000ea20000000800 */
[-C--:B------:R-:W-:Y:S01]  /*7c30*/  @P5 MOV R3, R45.reuse ;  /* 0x0000002d00035202 */ /* 0x080fe20000000f00 */
[----:B------:R-:W-:Y:S01]  /*7c40*/  FADD.FTZ R14, RZ, R14 ;  /* 0x0000000eff0e7221 */ /* 0x000fe20000010000 */
[----:B------:R-:W-:Y:S01]  /*7c50*/  @P5 IADD3 R44, P6, PT, R44, 0x200, RZ ;  /* 0x000002002c2c5810 */ /* 0x000fe20007fde0ff */
[----:B------:R-:W2:Y:S01]  /*7c60*/  LDS R18, [R6+0x2800] ;  /* 0x0028000006127984 */ /* 0x000ea20000000800 */
[----:B------:R-:W-:Y:S02]  /*7c70*/  FADD.FTZ R25, R21, R42 ;  /* 0x0000002a15197221 */ /* 0x000fe40000010000 */
[----:B------:R-:W-:Y:S01]  /*7c80*/  @P5 IADD3.X R45, PT, PT, RZ, R45, RZ, P6, !PT ;  /* 0x0000002dff2d5210 */ /* 0x000fe200037fe4ff */
[----:B------:R1:W-:Y:S01]  /*7c90*/  @P5 STG.E desc[UR6][R2.64], R29 ;  /* 0x0000001d02005986 */ /* 0x0003e2000c101906 */
[----:B------:R-:W-:-:S02]  /*7ca0*/  @P0 MOV R4, R44 ;  /* 0x0000002c00040202 */ /* 0x000fc40000000f00 */
[----:B------:R-:W-:Y:S01]  /*7cb0*/  @P0 MOV R5, R45 ;  /* 0x0000002d00050202 */ /* 0x000fe20000000f00 */
[----:B------:R-:W2:Y:S01]  /*7cc0*/  LDS R29, [R6+0x1200] ;  /* 0x00120000061d7984 */ /* 0x000ea20000000800 */
[----:B0-----:R-:W-:Y:S01]  /*7cd0*/  FADD.FTZ R14, R14, R17 ;  /* 0x000000110e0e7221 */ /* 0x001fe20000010000 */
[----:B------:R-:W-:Y:S02]  /*7ce0*/  ISETP.GE.U32.AND P5, PT, R43, 0x380, PT ;  /* 0x000003802b00780c */ /* 0x000fe40003fa6070 */
[----:B------:R-:W0:Y:S01]  /*7cf0*/  LDS R20, [R6+0x3800] ;  /* 0x0038000006147984 */ /* 0x000e220000000800 */
[----:B-1----:R-:W-:Y:S01]  /*7d00*/  FADD.FTZ R14, R14, R23 ;  /* 0x000000170e0e7221 */ /* 0x002fe20000010000 */
[----:B------:R-:W-:Y:S02]  /*7d10*/  @P0 MOV R2, R46 ;  /* 0x0000002e00020202 */ /* 0x000fe40000000f00 */
[----:B------:R-:W-:Y:S01]  /*7d20*/  LDS R19, [R6+0x1a00] ;  /* 0x001a000006137984 */ /* 0x000fe20000000800 */
[----:B------:R-:W-:-:S02]  /*7d30*/  @P0 IADD3 R46, P6, PT, R46, 0x200, RZ ;  /* 0x000002002e2e0810 */ /* 0x000fc40007fde0ff */
[-C--:B------:R-:W-:Y:S01]  /*7d40*/  @P0 MOV R3, R47.reuse ;  /* 0x0000002f00030202 */ /* 0x080fe20000000f00 */
[----:B------:R-:W1:Y:S01]  /*7d50*/  LDS R8, [R6+0xc00] ;  /* 0x000c000006087984 */ /* 0x000e620000000800 */
[----:B------:R-:W-:Y:S02]  /*7d60*/  @P0 IADD3.X R47, PT, PT, RZ, R47, RZ, P6, !PT ;  /* 0x0000002fff2f0210 */ /* 0x000fe400037fe4ff */
[----:B------:R-:W-:Y:S01]  /*7d70*/  @P0 IADD3 R44, P6, PT, R44, 0x200, RZ ;  /* 0x000002002c2c0810 */ /* 0x000fe20007fde0ff */
[----:B------:R-:W-:Y:S01]  /*7d80*/  LDS R21, [R6+0x2a00] ;  /* 0x002a000006157984 */ /* 0x000fe20000000800 */
[----:B---3--:R-:W-:Y:S02]  /*7d90*/  FADD.FTZ R41, R14, R41 ;  /* 0x000000290e297221 */ /* 0x008fe40000010000 */
[----:B------:R-:W-:Y:S01]  /*7da0*/  @P0 IADD3.X R45, PT, PT, RZ, R45, RZ, P6, !PT ;  /* 0x0000002dff2d0210 */ /* 0x000fe200037fe4ff */
[----:B------:R-:W3:Y:S01]  /*7db0*/  LDS R17, [R6+0x1c00] ;  /* 0x001c000006117984 */ /* 0x000ee20000000800 */
[----:B------:R-:W-:Y:S01]  /*7dc0*/  ISETP.GE.U32.AND P6, PT, R43, 0x400, PT ;  /* 0x000004002b00780c */ /* 0x000fe20003fc6070 */
[----:B----4-:R-:W-:-:S02]  /*7dd0*/  FADD.FTZ R15, RZ, R15 ;  /* 0x0000000fff0f7221 */ /* 0x010fc40000010000 */
[----:B------:R-:W-:Y:S02]  /*7de0*/  LDS R27, [R6+0x3a00] ;  /* 0x003a0000061b7984 */ /* 0x000fe40000000800 */
[----:B--2---:R-:W-:Y:S02]  /*7df0*/  FADD.FTZ R15, R15, R16 ;  /* 0x000000100f0f7221 */ /* 0x004fe40000010000 */
[----:B------:R-:W2:Y:S02]  /*7e00*/  LDS R23, [R6+0x2c00] ;  /* 0x002c000006177984 */ /* 0x000ea40000000800 */
[----:B------:R-:W-:Y:S02]  /*7e10*/  FADD.FTZ R15, R15, R18 ;  /* 0x000000120f0f7221 */ /* 0x000fe40000010000 */
[----:B------:R-:W-:Y:S01]  /*7e20*/  LDS R10, [R6+0x1e00] ;  /* 0x001e0000060a7984 */ /* 0x000fe20000000800 */
[----:B------:R-:W-:-:S03]  /*7e30*/  FADD.FTZ R0, R0, R29 ;  /* 0x0000001d00007221 */ /* 0x000fc60000010000 */
[----:B------:R-:W4:Y:S01]  /*7e40*/  LDS R29, [R6+0x3c00] ;  /* 0x003c0000061d7984 */ /* 0x000f220000000800 */
[----:B------:R-:W-:Y:S01]  /*7e50*/  FADD.FTZ R0, R0, R37 ;  /* 0x0000002500007221 */ /* 0x000fe20000010000 */
[----:B0-----:R-:W-:-:S03]  /*7e60*/  FADD.FTZ R15, R15, R20 ;  /* 0x000000140f0f7221 */ /* 0x001fc60000010000 */
[----:B------:R-:W-:Y:S02]  /*7e70*/  FADD.FTZ R39, R0, R39 ;  /* 0x0000002700277221 */ /* 0x000fe40000010000 */
[----:B------:R-:W0:Y:S01]  /*7e80*/  LDS R0, [R6+0xa00] ;  /* 0x000a000006007984 */ /* 0x000e220000000800 */
[----:B-1----:R-:W-:-:S03]  /*7e90*/  FADD.FTZ R8, RZ, R8 ;  /* 0x00000008ff087221 */ /* 0x002fc60000010000 */
[----:B------:R1:W-:Y:S04]  /*7ea0*/  @P0 STG.E desc[UR6][R2.64], R39 ;  /* 0x0000002702000986 */ /* 0x0003e8000c101906 */
[----:B------:R-:W-:Y:S01]  /*7eb0*/  @P0 STG.E desc[UR6][R4.64], R7 ;  /* 0x0000000704000986 */ /* 0x000fe2000c101906 */
[----:B---3--:R-:W-:-:S03]  /*7ec0*/  FADD.FTZ R8, R8, R17 ;  /* 0x0000001108087221 */ /* 0x008fc60000010000 */
[----:B------:R-:W3:Y:S01]  /*7ed0*/  LDS R7, [R6+0xe00] ;  /* 0x000e000006077984 */ /* 0x000ee20000000800 */
[----:B-1----:R-:W-:Y:S02]  /*7ee0*/  @P4 MOV R2, R46 ;  /* 0x0000002e00024202 */ /* 0x002fe40000000f00 */
[----:B------:R-:W-:Y:S01]  /*7ef0*/  @P4 MOV R3, R47 ;  /* 0x0000002f00034202 */ /* 0x000fe20000000f00 */
[----:B--2---:R-:W-:Y:S01]  /*7f00*/  FADD.FTZ R8, R8, R23 ;  /* 0x0000001708087221 */ /* 0x004fe20000010000 */
[----:B------:R-:W-:-:S03]  /*7f10*/  @P4 IADD3 R46, P0, PT, R46, 0x200, RZ ;  /* 0x000002002e2e4810 */ /* 0x000fc60007f1e0ff */
[----:B------:R1:W-:Y:S01]  /*7f20*/  @P4 STG.E desc[UR6][R2.64], R25 ;  /* 0x0000001902004986 */ /* 0x0003e2000c101906 */
[----:B------:R-:W-:-:S03]  /*7f30*/  @P4 IADD3.X R47, PT, PT, RZ, R47, RZ, P0, !PT ;  /* 0x0000002fff2f4210 */ /* 0x000fc600007fe4ff */
[----:B------:R-:W2:Y:S01]  /*7f40*/  LDS R25, [R6+0x2e00] ;  /* 0x002e000006197984 */ /* 0x000ea20000000800 */
[----:B----4-:R-:W-:Y:S01]  /*7f50*/  FADD.FTZ R29, R8, R29 ;  /* 0x0000001d081d7221 */ /* 0x010fe20000010000 */
        /* <DEDUP_REMOVED lines=10> */
[----:B---3--:R-:W-:Y:S01]  /*8000*/  FADD.FTZ R7, RZ, R7 ;  /* 0x00000007ff077221 */ /* 0x008fe20000010000 */
[----:B0-----:R-:W-:Y:S02]  /*8010*/  @P3 MOV R2, R46 ;  /* 0x0000002e00023202 */ /* 0x001fe40000000f00 */
[----:B------:R-:W-:Y:S01]  /*8020*/  @P3 MOV R3, R47 ;  /* 0x0000002f00033202 */ /* 0x000fe20000000f00 */
[----:B------:R-:W-:Y:S01]  /*8030*/  FADD.FTZ R10, R7, R10 ;  /* 0x0000000a070a7221 */ /* 0x000fe20000010000 */
[----:B------:R-:W-:-:S03]  /*8040*/  @P3 IADD3 R46, P0, PT, R46, 0x200, RZ ;  /* 0x000002002e2e3810 */ /* 0x000fc60007f1e0ff */
[----:B------:R0:W-:Y:S01]  /*8050*/  @P3 STG.E desc[UR6][R2.64], R41 ;  /* 0x0000002902003986 */ /* 0x0001e2000c101906 */
[----:B------:R-:W-:Y:S01]  /*8060*/  @P3 IADD3.X R47, PT, PT, RZ, R47, RZ, P0, !PT ;  /* 0x0000002fff2f3210 */ /* 0x000fe200007fe4ff */
        /* <DEDUP_REMOVED lines=45> */
.L_x_539:
[----:B------:R-:W-:Y:S01]  /*8340*/  BSSY B1, `(.L_x_570) ;  /* 0x0000008000017945 */ /* 0x000fe20003800000 */
[----:B------:R-:W-:Y:S02]  /*8350*/  MOV R216, R195 ;  /* 0x000000c300d87202 */ /* 0x000fe40000000f00 */
[----:B------:R-:W-:Y:S02]  /*8360*/  MOV R207, 0x1 ;  /* 0x0000000100cf7802 */ /* 0x000fe40000000f00 */
[----:B------:R-:W-:Y:S02]  /*8370*/  MOV R218, 0x1f ;  /* 0x0000001f00da7802 */ /* 0x000fe40000000f00 */
[----:B------:R-:W-:-:S07]  /*8380*/  MOV R205, 0xffffffff ;  /* 0xffffffff00cd7802 */ /* 0x000fce0000000f00 */
[----:B------:R-:W-:Y:S05]  /*8390*/  WARPSYNC.COLLECTIVE R205, `(.L_x_571) ;  /* 0x00000000cd087348 */ /* 0x000fea0003c00000 */
[----:B------:R0:W1:Y:S02]  /*83a0*/  SHFL.BFLY P6, R206, R216, R207, R218 ;  /* 0x0c0000cfd8ce7389 */ /* 0x00006400000c00da */
[----:B01----:R-:W-:Y:S05]  /*83b0*/  ENDCOLLECTIVE ;  /* 0x000000000000791b */ /* 0x003fea0003800000 */
.L_x_571:
[----:B------:R-:W-:Y:S05]  /*83c0*/  BSYNC B1 ;  /* 0x0000000000017941 */ /* 0x000fea0003800000 */
.L_x_570:
        /* <DEDUP_REMOVED lines=9> */
.L_x_572:
[----:B------:R-:W-:Y:S01]  /*8460*/  PRMT R209, R133, 0x7632, R209 ;  /* 0x0000763285d17816 */ /* 0x000fe200000000d1 */
[--C-:B------:R-:W-:Y:S01]  /*8470*/  FADD.FTZ R136, R136, R195.reuse ;  /* 0x000000c388887221 */ /* 0x100fe20000010000 */
        /* <DEDUP_REMOVED lines=8> */
.L_x_573:
[----:B------:R-:W-:-:S05]  /*8500*/  FADD.FTZ R137, R137, R194 ;  /* 0x000000c289897221 */ /* 0x000fca0000010000 */
[----:B------:R-:W-:Y:S02]  /*8510*/  MOV R216, R137 ;  /* 0x0000008900d87202 */ /* 0x000fe40000000f00 */
[----:B------:R-:W-:-:S07]  /*8520*/  MOV R139, R206 ;  /* 0x000000ce008b7202 */ /* 0x000fce0000000f00 */
[----:B------:R-:W-:Y:S05]  /*8530*/  WARPSYNC.COLLECTIVE R205, `(.L_x_574) ;  /* 0x00000000cd087348 */ /* 0x000fea0003c00000 */
[----:B------:R0:W1:Y:S02]  /*8540*/  SHFL.BFLY P6, R206, R216, R207, R218 ;  /* 0x0c0000cfd8ce7389 */ /* 0x00006400000c00da */
[----:B01----:R-:W-:Y:S05]  /*8550*/  ENDCOLLECTIVE ;  /* 0x000000000000791b */ /* 0x003fea0003800000 */
.L_x_574:
[----:B------:R-:W-:-:S05]  /*8560*/  FADD.FTZ R139, R136, R139 ;  /* 0x0000008b888b7221 */ /* 0x000fca0000010000 */
[----:B------:R-:W-:Y:S01]  /*8570*/  MOV R216, R139 ;  /* 0x0000008b00d87202 */ /* 0x000fe20000000f00 */
[----:B------:R-:W-:Y:S01]  /*8580*/  HFMA2 R207, -RZ, RZ, 0, 2.384185791015625e-07 ;  /* 0x00000004ffcf7431 */ /* 0x000fe200000001ff */
[----:B------:R-:W-:-:S07]  /*8590*/  MOV R138, R206 ;  /* 0x000000ce008a7202 */ /* 0x000fce0000000f00 */
[----:B------:R-:W-:Y:S05]  /*85a0*/  WARPSYNC.COLLECTIVE R205, `(.L_x_575) ;  /* 0x00000000cd087348 */ /* 0x000fea0003c00000 */
[----:B------:R0:W1:Y:S02]  /*85b0*/  SHFL.BFLY P6, R206, R216, R207, R218 ;  /* 0x0c0000cfd8ce7389 */ /* 0x00006400000c00da */
[----:B01----:R-:W-:Y:S05]  /*85c0*/  ENDCOLLECTIVE ;  /* 0x000000000000791b */ /* 0x003fea0003800000 */
.L_x_575:
[----:B------:R-:W-:-:S05]  /*85d0*/  FADD.FTZ R138, R137, R138 ;  /* 0x0000008a898a7221 */ /* 0x000fca0000010000 */
[----:B------:R-:W-:Y:S02]  /*85e0*/  MOV R216, R138 ;  /* 0x0000008a00d87202 */ /* 0x000fe40000000f00 */
[----:B------:R-:W-:-:S07]  /*85f0*/  MOV R140, R206 ;  /* 0x000000ce008c7202 */ /* 0x000fce0000000f00 */
[----:B------:R-:W-:Y:S05]  /*8600*/  WARPSYNC.COLLECTIVE R205, `(.L_x_576) ;  /* 0x00000000cd087348 */ /* 0x000fea0003c00000 */
[----:B------:R0:W1:Y:S02]  /*8610*/  SHFL.BFLY P6, R206, R216, R207, R218 ;  /* 0x0c0000cfd8ce7389 */ /* 0x00006400000c00da */
[----:B01----:R-:W-:Y:S05]  /*8620*/  ENDCOLLECTIVE ;  /* 0x000000000000791b */ /* 0x003fea0003800000 */
.L_x_576:
[----:B------:R-:W-:-:S05]  /*8630*/  FADD.FTZ R140, R139, R140 ;  /* 0x0000008c8b8c7221 */ /* 0x000fca0000010000 */
[----:B------:R-:W-:Y:S01]  /*8640*/  MOV R216, R140 ;  /* 0x0000008c00d87202 */ /* 0x000fe20000000f00 */
[----:B------:R-:W-:Y:S01]  /*8650*/  HFMA2 R207, -RZ, RZ, 0, 4.76837158203125e-07 ;  /* 0x00000008ffcf7431 */ /* 0x000fe200000001ff */
[----:B------:R-:W-:-:S07]  /*8660*/  MOV R141, R206 ;  /* 0x000000ce008d7202 */ /* 0x000fce0000000f00 */
[----:B------:R-:W-:Y:S05]  /*8670*/  WARPSYNC.COLLECTIVE R205, `(.L_x_577) ;  /* 0x00000000cd087348 */ /* 0x000fea0003c00000 */
[----:B------:R0:W1:Y:S02]  /*8680*/  SHFL.BFLY P6, R206, R216, R207, R218 ;  /* 0x0c0000cfd8ce7389 */ /* 0x00006400000c00da */
[----:B01----:R-:W-:Y:S05]  /*8690*/  ENDCOLLECTIVE ;  /* 0x000000000000791b */ /* 0x003fea0003800000 */
.L_x_577:
[----:B------:R-:W-:-:S05]  /*86a0*/  FADD.FTZ R141, R138, R141 ;  /* 0x0000008d8a8d7221 */ /* 0x000fca0000010000 */
[----:B------:R-:W-:Y:S02]  /*86b0*/  MOV R216, R141 ;  /* 0x0000008d00d87202 */ /* 0x000fe40000000f00 */
[----:B------:R-:W-:-:S07]  /*86c0*/  MOV R193, R206 ;  /* 0x000000ce00c17202 */ /* 0x000fce0000000f00 */
[----:B------:R-:W-:Y:S05]  /*86d0*/  WARPSYNC.COLLECTIVE R205, `(.L_x_578) ;  /* 0x00000000cd087348 */ /* 0x000fea0003c00000 */
[----:B------:R0:W1:Y:S02]  /*86e0*/  SHFL.BFLY P6, R206, R216, R207, R218 ;  /* 0x0c0000cfd8ce7389 */ /* 0x00006400000c00da */
[----:B01----:R-:W-:Y:S05]  /*86f0*/  ENDCOLLECTIVE ;  /* 0x000000000000791b */ /* 0x003fea0003800000 */
.L_x_578:
[----:B------:R-:W-:-:S05]  /*8700*/  FADD.FTZ R193, R140, R193 ;  /* 0x000000c18cc17221 */ /* 0x000fca0000010000 */
[----:B------:R-:W-:Y:S01]  /*8710*/  MOV R216, R193 ;  /* 0x000000c100d87202 */ /* 0x000fe20000000f00 */
[----:B------:R-:W-:Y:S01]  /*8720*/  HFMA2 R207, -RZ, RZ, 0, 9.5367431640625e-07 ;  /* 0x00000010ffcf7431 */ /* 0x000fe200000001ff */
[----:B------:R-:W-:-:S07]  /*8730*/  MOV R194, R206 ;  /* 0x000000ce00c27202 */ /* 0x000fce0000000f00 */
[----:B------:R-:W-:Y:S05]  /*8740*/  WARPSYNC.COLLECTIVE R205, `(.L_x_579) ;  /* 0x00000000cd087348 */ /* 0x000fea0003c00000 */
[----:B------:R0:W1:Y:S02]  /*8750*/  SHFL.BFLY P6, R206, R216, R207, R218 ;  /* 0x0c0000cfd8ce7389 */ /* 0x00006400000c00da */
[----:B01----:R-:W-:Y:S05]  /*8760*/  ENDCOLLECTIVE ;  /* 0x000000000000791b */ /* 0x003fea0003800000 */
.L_x_579:
[----:B------:R-:W-:-:S05]  /*8770*/  FADD.FTZ R194, R141, R194 ;  /* 0x000000c28dc27221 */ /* 0x000fca0000010000 */
[----:B------:R-:W-:Y:S02]  /*8780*/  MOV R216, R194 ;  /* 0x000000c200d87202 */ /* 0x000fe40000000f00 */
[----:B------:R-:W-:-:S07]  /*8790*/  MOV R136, R206 ;  /* 0x000000ce00887202 */ /* 0x000fce0000000f00 */
[----:B------:R-:W-:Y:S05]  /*87a0*/  WARPSYNC.COLLECTIVE R205, `(.L_x_580) ;  /* 0x00000000cd087348 */ /* 0x000fea0003c00000 */
[----:B------:R0:W1:Y:S02]  /*87b0*/  SHFL.BFLY P6, R206, R216, R207, R218 ;  /* 0x0c0000cfd8ce7389 */ /* 0x00006400000c00da */
[----:B01----:R-:W-:Y:S05]  /*87c0*/  ENDCOLLECTIVE ;  /* 0x000000000000791b */ /* 0x003fea0003800000 */
.L_x_580:
[----:B------:R-:W-:Y:S01]  /*87d0*/  MOV R137, R206 ;  /* 0x000000ce00897202 */ /* 0x000fe20000000f00 */
[----:B------:R-:W-:Y:S06]  /*87e0*/  BRA `(.L_x_581) ;  /* 0xffffff9c00847947 */ /* 0x000fec000383ffff */
.L_x_582:
        /* <DEDUP_REMOVED lines=9> */
.L_x_19954:


//--------------------- .text._ZN10layer_norm13ln_bwd_kernelINS_13Kernel_traitsI13__nv_bfloat16S2_S2_S2_fjLj1024ELj1ELj4ELj1ELj16ENS_18Kernel_traits_baseILj1024ES2_S2_S2_S2_fjLj128EEEEELb1ELb0ELb0ELb1EEEvNS_9BwdParamsE --------------------------
	.section	.text._ZN10layer_norm13ln_bwd_kernelINS_13Kernel_traitsI13__nv_bfloat16S2_S2_S2_fjLj1024ELj1ELj4ELj1ELj16ENS_18Kernel_traits_baseILj1024ES2_S2_S2_S2_fjLj128EEEEELb1ELb0ELb0ELb1EEEvNS_9BwdParamsE,"ax",@progbits
	.align	128
        .global         _ZN10layer_norm13ln_bwd_kernelINS_13Kernel_traitsI13__nv_bfloat16S2_S2_S2_fjLj1024ELj1ELj4ELj1ELj16ENS_18Kernel_traits_baseILj1024ES2_S2_S2_S2_fjLj128EEEEELb1ELb0ELb0ELb1EEEvNS_9BwdParamsE
        .type           _ZN10layer_norm13ln_bwd_kernelINS_13Kernel_traitsI13__nv_bfloat16S2_S2_S2_fjLj1024ELj1ELj4ELj1ELj16ENS_18Kernel_traits_baseILj1024ES2_S2_S2_S2_fjLj128EEEEELb1ELb0ELb0ELb1EEEvNS_9BwdParamsE,@function
        .size           _ZN10layer_norm13ln_bwd_kernelINS_13Kernel_traitsI13__nv_bfloat16S2_S2_S2_fjLj1024ELj1ELj4ELj1ELj16ENS_18Kernel_traits_baseILj1024ES2_S2_S2_S2_fjLj128EEEEELb1ELb0ELb0ELb1EEEvNS_9BwdParamsE,(.L_x_19955 - _ZN10layer_norm13ln_bwd_kernelINS_13Kernel_traitsI13__nv_bfloat16S2_S2_S2_fjLj1024ELj1ELj4ELj1ELj16ENS_18Kernel_traits_baseILj1024ES2_S2_S2_S2_fjLj128EEEEELb1ELb0ELb0ELb1EEEvNS_9BwdParamsE)
        .other          _ZN10layer_norm13ln_bwd_kernelINS_13Kernel_traitsI13__nv_bfloat16S2_S2_S2_fjLj1024ELj1ELj4ELj1ELj16ENS_18Kernel_traits_baseILj1024ES2_S2_S2_S2_fjLj128EEEEELb1ELb0ELb0ELb1EEEvNS_9BwdParamsE,@"STO_CUDA_ENTRY STV_DEFAULT"
_ZN10layer_norm13ln_bwd_kernelINS_13Kernel_traitsI13__nv_bfloat16S2_S2_S2_fjLj1024ELj1ELj4ELj1ELj16ENS_18Kernel_traits_baseILj1024ES2_S2_S2_S2_fjLj128EEEEELb1ELb0ELb0ELb1EEEvNS_9BwdParamsE:
.text._ZN10layer_norm13ln_bwd_kernelINS_13Kernel_traitsI13__nv_bfloat16S2_S2_S2_fjLj1024ELj1ELj4ELj1ELj16ENS_18Kernel_traits_baseILj1024ES2_S2_S2_S2_fjLj128EEEEELb1ELb0ELb0ELb1EEEvNS_9BwdParamsE:
        /* <DEDUP_REMOVED lines=37> */
[----:B------:R-:W-:-:S02]  /*0250*/  LOP3.LUT R134, R0, UR4, RZ, 0xfc, !PT ;  /* 0x0000000400867c12 */ /* 0x000fc4000f8efcff */
[----:B------:R-:W-:Y:S02]  /*0260*/  CS2R R114, SRZ ;  /* 0x0000000000727805 */ /* 0x000fe4000001ff00 */
[----:B------:R-:W-:Y:S02]  /*0270*/  CS2R R10, SRZ ;  /* 0x00000000000a7805 */ /* 0x000fe4000001ff00 */
[----:B------:R-:W-:Y:S02]  /*0280*/  CS2R R8, SRZ ;  /* 0x0000000000087805 */ /* 0x000fe4000001ff00 */
[----:B--2---:R-:W-:Y:S02]  /*0290*/  ISETP.GE.AND P0, PT, R134, UR8, PT ;  /* 0x0000000886007c0c */ /* 0x004fe4000bf06270 */
[----:B------:R-:W-:Y:S02]  /*02a0*/  CS2R R14, SRZ ;  /* 0x00000000000e7805 */ /* 0x000fe4000001ff00 */
[----:B------:R-:W-:-:S02]  /*02b0*/  CS2R R12, SRZ ;  /* 0x00000000000c7805 */ /* 0x000fc4000001ff00 */
[----:B------:R-:W-:Y:S02]  /*02c0*/  CS2R R18, SRZ ;  /* 0x0000000000127805 */ /* 0x000fe4000001ff00 */
[----:B------:R-:W-:Y:S02]  /*02d0*/  CS2R R16, SRZ ;  /* 0x0000000000107805 */ /* 0x000fe4000001ff00 */
[----:B------:R-:W-:Y:S02]  /*02e0*/  CS2R R22, SRZ ;  /* 0x0000000000167805 */ /* 0x000fe4000001ff00 */
[----:B------:R-:W-:Y:S01]  /*02f0*/  CS2R R20, SRZ ;  /* 0x0000000000147805 */ /* 0x000fe2000001ff00 */
[----:B01-34-:R-:W-:Y:S06]  /*0300*/  @P0 BRA `(.L_x_584) ;  /* 0x0000008000a80947 */ /* 0x01bfec0003800000 */
[----:B------:R-:W0:Y:S01]  /*0310*/  LDC.64 R16, c[0x0][0x3d0] ;  /* 0x0000f400ff107b82 */ /* 0x000e220000000a00 */
[----:B------:R-:W-:Y:S01]  /*0320*/  LOP3.LUT R3, R2, 0x1f, RZ, 0xc0, !PT ;  /* 0x0000001f02037812 */ /* 0x000fe200078ec0ff */
[----:B------:R-:W1:Y:S04]  /*0330*/  LDCU.64 UR8, c[0x0][0x3e0] ;  /* 0x00007c00ff0877ac */ /* 0x000e680008000a00 */
[----:B0-----:R-:W-:-:S05]  /*0340*/  IMAD.WIDE.U32 R16, R3, 0x10, R16 ;  /* 0x0000001003107825 */ /* 0x001fca00078e0010 */
[----:B------:R-:W2:Y:S04]  /*0350*/  LDG.E.128 R88, desc[UR6][R16.64+0x600] ;  /* 0x0006000610587981 */ /* 0x000ea8000c1e1d00 */
[----:B------:R0:W5:Y:S04]  /*0360*/  LDG.E.128 R12, desc[UR6][R16.64+0x400] ;  /* 0x00040006100c7981 */ /* 0x000168000c1e1d00 */
[----:B------:R0:W5:Y:S04]  /*0370*/  LDG.E.128 R8, desc[UR6][R16.64+0x200] ;  /* 0x0002000610087981 */ /* 0x000168000c1e1d00 */
[----:B------:R0:W5:Y:S01]  /*0380*/  LDG.E.128 R4, desc[UR6][R16.64] ;  /* 0x0000000610047981 */ /* 0x000162000c1e1d00 */
[----:B-1----:R-:W-:Y:S01]  /*0390*/  ISETP.NE.U32.AND P0, PT, RZ, UR8, PT ;  /* 0x00000008ff007c0c */ /* 0x002fe2000bf05070 */
[----:B------:R-:W-:Y:S01]  /*03a0*/  HFMA2 R135, -RZ, RZ, 0, 0 ;  /* 0x00000000ff877431 */ /* 0x000fe200000001ff */
[----:B------:R-:W-:Y:S01]  /*03b0*/  BSSY B1, `(.L_x_585) ;  /* 0x000080b000017945 */ /* 0x000fe20003800000 */
[----:B------:R-:W-:-:S02]  /*03c0*/  CS2R R132, SRZ ;  /* 0x0000000000847805 */ /* 0x000fc4000001ff00 */
[----:B------:R-:W-:Y:S02]  /*03d0*/  ISETP.NE.AND.EX P0, PT, RZ, UR9, PT, P0 ;  /* 0x00000009ff007c0c */ /* 0x000fe4000bf05300 */
[----:B------:R-:W-:Y:S02]  /*03e0*/  CS2R R68, SRZ ;  /* 0x0000000000447805 */ /* 0x000fe4000001ff00 */
[----:B------:R-:W-:Y:S02]  /*03f0*/  MOV R3, RZ ;  /* 0x000000ff00037202 */ /* 0x000fe40000000f00 */
        /* <DEDUP_REMOVED lines=30> */
[----:B0-----:R-:W-:-:S07]  /*05e0*/  PRMT R148, R91, 0x7632, R148 ;  /* 0x000076325b947816 */ /* 0x001fce0000000094 */
.L_x_600:
        /* <DEDUP_REMOVED lines=10> */
[----:B------:R-:W-:Y:S01]  /*0690*/  IMAD R0, R134, UR11, RZ ;  /* 0x0000000b86007c24 */ /* 0x000fe2000f8e02ff */
[----:B------:R-:W-:-:S04]  /*06a0*/  UISETP.NE.U32.AND UP0, UPT, UR12, URZ, UPT ;  /* 0x000000ff0c00728c */ /* 0x000fc8000bf05070 */
[----:B------:R-:W-:Y:S01]  /*06b0*/  UISETP.NE.AND.EX UP0, UPT, UR13, URZ, UPT, UP0 ;  /* 0x000000ff0d00728c */ /* 0x000fe2000bf05300 */
        /* <DEDUP_REMOVED lines=8> */
[----:B0-----:R-:W-:Y:S06]  /*0740*/  BRA.U UP0, `(.L_x_586) ;  /* 0x0000001500b47547 */ /* 0x001fec000b800000 */
[----:B------:R-:W0:Y:S01]  /*0750*/  LDC.64 R48, c[0x0][0x3a8] ;  /* 0x0000ea00ff307b82 */ /* 0x000e220000000a00 */
[----:B------:R-:W-:-:S07]  /*0760*/  IADD3 R149, PT, PT, R151, 0x20, RZ ;  /* 0x0000002097957810 */ /* 0x000fce0007ffe0ff */
[----:B------:R-:W1:Y:S01]  /*0770*/  LDC.64 R64, c[0x0][0x428] ;  /* 0x00010a00ff407b82 */ /* 0x000e620000000a00 */
[C---:B------:R-:W-:Y:S02]  /*0780*/  IADD3 R147, PT, PT, R151.reuse, 0x40, RZ ;  /* 0x0000004097937810 */ /* 0x040fe40007ffe0ff */
[----:B------:R-:W-:-:S05]  /*0790*/  IADD3 R145, PT, PT, R151, 0x60, RZ ;  /* 0x0000006097917810 */ /* 0x000fca0007ffe0ff */
[----:B------:R-:W2:Y:S01]  /*07a0*/  LDC.64 R136, c[0x0][0x3b0] ;  /* 0x0000ec00ff887b82 */ /* 0x000ea20000000a00 */
[----:B0-----:R-:W-:-:S04]  /*07b0*/  IMAD.WIDE.U32 R36, R151, 0x10, R48 ;  /* 0x0000001097247825 */ /* 0x001fc800078e0030 */
[--C-:B------:R-:W-:Y:S02]  /*07c0*/  IMAD.WIDE.U32 R40, R149, 0x10, R48.reuse ;  /* 0x0000001095287825 */ /* 0x100fe400078e0030 */
[----:B------:R-:W3:Y:S02]  /*07d0*/  LDG.E.128 R36, desc[UR6][R36.64] ;  /* 0x0000000624247981 */ /* 0x000ee4000c1e1d00 */
[--C-:B------:R-:W-:Y:S02]  /*07e0*/  IMAD.WIDE.U32 R44, R147, 0x10, R48.reuse ;  /* 0x00000010932c7825 */ /* 0x100fe400078e0030 */
[----:B------:R-:W4:Y:S02]  /*07f0*/  LDG.E.128 R40, desc[UR6][R40.64] ;  /* 0x0000000628287981 */ /* 0x000f24000c1e1d00 */
        /* <DEDUP_REMOVED lines=11> */
[----:B--2---:R-:W-:-:S04]  /*08b0*/  IMAD.WIDE.U32 R142, R151, 0x8, R136 ;  /* 0x00000008978e7825 */ /* 0x004fc800078e0088 */
[--C-:B------:R-:W-:Y:S02]  /*08c0*/  IMAD.WIDE.U32 R140, R149, 0x8, R136.reuse ;  /* 0x00000008958c7825 */ /* 0x100fe400078e0088 */
[----:B------:R-:W5:Y:S02]  /*08d0*/  LDG.E.64 R142, desc[UR6][R142.64] ;  /* 0x000000068e8e7981 */ /* 0x000f64000c1e1b00 */
[--C-:B------:R-:W-:Y:S02]  /*08e0*/  IMAD.WIDE.U32 R138, R147, 0x8, R136.reuse ;  /* 0x00000008938a7825 */ /* 0x100fe400078e0088 */
[----:B------:R-:W5:Y:S02]  /*08f0*/  LDG.E.64 R140, desc[UR6][R140.64] ;  /* 0x000000068c8c7981 */ /* 0x000f64000c1e1b00 */
[----:B------:R-:W-:Y:S02]  /*0900*/  IMAD.WIDE.U32 R136, R145, 0x8, R136 ;  /* 0x0000000891887825 */ /* 0x000fe400078e0088 */
[----:B------:R-:W5:Y:S04]  /*0910*/  LDG.E.64 R138, desc[UR6][R138.64] ;  /* 0x000000068a8a7981 */ /* 0x000f68000c1e1b00 */
[----:B------:R-:W5:Y:S01]  /*0920*/  LDG.E.64 R136, desc[UR6][R136.64] ;  /* 0x0000000688887981 */ /* 0x000f62000c1e1b00 */
[----:B------:R-:W-:-:S02]  /*0930*/  SHF.L.U32 R176, R15, 0x10, RZ ;  /* 0x000000100fb07819 */ /* 0x000fc400000006ff */
[----:B------:R-:W-:Y:S02]  /*0940*/  SHF.L.U32 R172, R14, 0x10, RZ ;  /* 0x000000100eac7819 */ /* 0x000fe400000006ff */
[----:B------:R-:W-:Y:S02]  /*0950*/  SHF.L.U32 R170, R13, 0x10, RZ ;  /* 0x000000100daa7819 */ /* 0x000fe400000006ff */
[C---:B---3--:R-:W-:Y:S02]  /*0960*/  PRMT R154, R38.reuse, 0x7632, R154 ;  /* 0x00007632269a7816 */ /* 0x048fe4000000009a */
[----:B------:R-:W-:Y:S02]  /*0970*/  SHF.L.U32 R209, R38, 0x10, RZ ;  /* 0x0000001026d17819 */ /* 0x000fe400000006ff */
[----:B------:R-:W-:Y:S02]  /*0980*/  SHF.L.U32 R153, R37, 0x10, RZ ;  /* 0x0000001025997819 */ /* 0x000fe400000006ff */
[----:B------:R-:W-:-:S02]  /*0990*/  PRMT R38, R39, 0x7632, R38 ;  /* 0x0000763227267816 */ /* 0x000fc40000000026 */
[C---:B----4-:R-:W-:Y:S02]  /*09a0*/  PRMT R156, R40.reuse, 0x7632, R156 ;  /* 0x00007632289c7816 */ /* 0x050fe4000000009c */
[----:B------:R-:W-:Y:S02]  /*09b0*/  SHF.L.U32 R207, R40, 0x10, RZ ;  /* 0x0000001028cf7819 */ /* 0x000fe400000006ff */
[C---:B------:R-:W-:Y:S02]  /*09c0*/  PRMT R152, R36.reuse, 0x7632, R152 ;  /* 0x0000763224987816 */ /* 0x040fe40000000098 */
[----:B------:R-:W-:Y:S02]  /*09d0*/  SHF.L.U32 R211, R36, 0x10, RZ ;  /* 0x0000001024d37819 */ /* 0x000fe400000006ff */
[----:B------:R-:W-:Y:S02]  /*09e0*/  PRMT R40, R41, 0x7632, R40 ;  /* 0x0000763229287816 */ /* 0x000fe40000000028 */
        /* <DEDUP_REMOVED lines=8> */
[C---:B------:R-:W-:Y:S02]  /*0a70*/  PRMT R164, R50.reuse, 0x7632, R164 ;  /* 0x0000763232a47816 */ /* 0x040fe400000000a4 */
[----:B------:R-:W-:Y:S02]  /*0a80*/  SHF.L.U32 R171, R50, 0x10, RZ ;  /* 0x0000001032ab7819 */ /* 0x000fe400000006ff */
[----:B------:R-:W-:Y:S02]  /*0a90*/  PRMT R36, R37, 0x7632, R36 ;  /* 0x0000763225247816 */ /* 0x000fe40000000024 */
[----:B------:R-:W-:Y:S02]  /*0aa0*/  PRMT R42, R43, 0x7632, R42 ;  /* 0x000076322b2a7816 */ /* 0x000fe4000000002a */
[----:B------:R-:W-:-:S02]  /*0ab0*/  PRMT R44, R45, 0x7632, R44 ;  /* 0x000076322d2c7816 */ /* 0x000fc4000000002c */
[----:B------:R-:W-:Y:S02]  /*0ac0*/  PRMT R46, R47, 0x7632, R46 ;  /* 0x000076322f2e7816 */ /* 0x000fe4000000002e */
[----:B------:R-:W-:Y:S02]  /*0ad0*/  PRMT R48, R49, 0x7632, R48 ;  /* 0x0000763231307816 */ /* 0x000fe40000000030 */
[----:B------:R-:W-:Y:S02]  /*0ae0*/  PRMT R50, R51, 0x7632, R50 ;  /* 0x0000763233327816 */ /* 0x000fe40000000032 */
[----:B------:R-:W-:Y:S02]  /*0af0*/  SHF.L.U32 R157, R41, 0x10, RZ ;  /* 0x00000010299d7819 */ /* 0x000fe400000006ff */
[----:B------:R-:W-:Y:S01]  /*0b00*/  SHF.L.U32 R177, R43, 0x10, RZ ;  /* 0x000000102bb17819 */ /* 0x000fe200000006ff */
[----:B------:R-:W-:Y:S01]  /*0b10*/  FADD.FTZ R202, -R0, R153 ;  /* 0x0000009900ca7221 */ /* 0x000fe20000010100 */
        /* <DEDUP_REMOVED lines=22> */
[C---:B------:R-:W-:Y:S01]  /*0c80*/  FADD.FTZ R192, -R0.reuse, R43 ;  /* 0x0000002b00c07221 */ /* 0x040fe20000010100 */
[C---:B------:R-:W-:Y:S01]  /*0c90*/  FADD.FTZ R174, -R0.reuse, R157 ;  /* 0x0000009d00ae7221 */ /* 0x040fe20000010100 */
[C---:B------:R-:W-:Y:S01]  /*0ca0*/  FADD.FTZ R166, -R0.reuse, R47 ;  /* 0x0000002f00a67221 */ /* 0x040fe20000010100 */
[----:B------:R-:W-:Y:S01]  /*0cb0*/  SHF.L.U32 R41, R57, 0x10, RZ ;  /* 0x0000001039297819 */ /* 0x000fe200000006ff */
[C---:B------:R-:W-:Y:S01]  /*0cc0*/  FADD.FTZ R211, -R0.reuse, R211 ;  /* 0x000000d300d37221 */ /* 0x040fe20000010100 */
[C---:B------:R-:W-:Y:S01]  /*0cd0*/  PRMT R213, R59.reuse, 0x7632, R213 ;  /* 0x000076323bd57816 */ /* 0x040fe200000000d5 */
[C---:B------:R-:W-:Y:S01]  /*0ce0*/  FADD.FTZ R209, -R0.reuse, R209 ;  /* 0x000000d100d17221 */ /* 0x040fe20000010100 */
[----:B------:R-:W-:Y:S01]  /*0cf0*/  SHF.L.U32 R43, R59, 0x10, RZ ;  /* 0x000000103b2b7819 */ /* 0x000fe200000006ff */
[----:B------:R-:W-:Y:S01]  /*0d00*/  FADD.FTZ R196, -R0, R155 ;  /* 0x0000009b00c47221 */ /* 0x000fe20000010100 */
[----:B------:R-:W-:Y:S01]  /*0d10*/  PRMT R212, R64, 0x7632, R212 ;  /* 0x0000763240d47816 */ /* 0x000fe200000000d4 */
[----:B------:R-:W-:Y:S01]  /*0d20*/  FADD.FTZ R207, -R0, R207 ;  /* 0x000000cf00cf7221 */ /* 0x000fe20000010100 */
        /* <DEDUP_REMOVED lines=25> */
[----:B------:R-:W-:-:S02]  /*0ec0*/  PRMT R235, R52, 0x7632, R235 ;  /* 0x0000763234eb7816 */ /* 0x000fc400000000eb */
[C---:B------:R-:W-:Y:S02]  /*0ed0*/  PRMT R206, R60.reuse, 0x7632, R206 ;  /* 0x000076323cce7816 */ /* 0x040fe400000000ce */
[----:B------:R-:W-:Y:S02]  /*0ee0*/  SHF.L.U32 R44, R60, 0x10, RZ ;  /* 0x000000103c2c7819 */ /* 0x000fe400000006ff */
[----:B------:R-:W-:Y:S02]  /*0ef0*/  PRMT R64, R4, 0x7632, R64 ;  /* 0x0000763204407816 */ /* 0x000fe40000000040 */
[----:B------:R-:W-:Y:S02]  /*0f00*/  SHF.L.U32 R59, R12, 0x10, RZ ;  /* 0x000000100c3b7819 */ /* 0x000fe400000006ff */
[----:B------:R-:W-:Y:S02]  /*0f10*/  SHF.L.U32 R153, R52, 0x10, RZ ;  /* 0x0000001034997819 */ /* 0x000fe400000006ff */
[----:B------:R-:W-:-:S02]  /*0f20*/  SHF.L.U32 R245, R67, 0x10, RZ ;  /* 0x0000001043f57819 */ /* 0x000fc400000006ff */
[----:B------:R-:W-:Y:S02]  /*0f30*/  SHF.L.U32 R60, R4, 0x10, RZ ;  /* 0x00000010043c7819 */ /* 0x000fe400000006ff */
[----:B------:R-:W-:Y:S01]  /*0f40*/  SHF.L.U32 R0, R91, 0x10, RZ ;  /* 0x000000105b007819 */ /* 0x000fe200000006ff */
[----:B------:R-:W-:Y:S01]  /*0f50*/  FMUL.FTZ R183, R160, R41 ;  /* 0x00000029a0b77220 */ /* 0x000fe20000410000 */
[C---:B------:R-:W-:Y:S02]  /*0f60*/  PRMT R215, R58.reuse, 0x7632, R215 ;  /* 0x000076323ad77816 */ /* 0x040fe400000000d7 */
[----:B------:R-:W-:Y:S01]  /*0f70*/  SHF.L.U32 R169, R58, 0x10, RZ ;  /* 0x000000103aa97819 */ /* 0x000fe200000006ff */
[----:B------:R-:W-:Y:S01]  /*0f80*/  FMUL.FTZ R160, R59, R44 ;  /* 0x0000002c3ba07220 */ /* 0x000fe20000410000 */
[C---:B------:R-:W-:Y:S02]  /*0f90*/  PRMT R223, R55.reuse, 0x7632, R223 ;  /* 0x0000763237df7816 */ /* 0x040fe400000000df */
[----:B------:R-:W-:-:S02]  /*0fa0*/  SHF.L.U32 R39, R55, 0x10, RZ ;  /* 0x0000001037277819 */ /* 0x000fc400000006ff */
[----:B------:R-:W-:Y:S02]  /*0fb0*/  SHF.L.U32 R239, R65, 0x10, RZ ;  /* 0x0000001041ef7819 */ /* 0x000fe400000006ff */
[----:B------:R-:W-:Y:S02]  /*0fc0*/  SHF.L.U32 R58, R89, 0x10, RZ ;  /* 0x00000010593a7819 */ /* 0x000fe400000006ff */
[----:B------:R-:W-:Y:S02]  /*0fd0*/  SHF.L.U32 R64, R64, 0x10, RZ ;  /* 0x0000001040407819 */ /* 0x000fe400000006ff */
[----:B------:R-:W-:Y:S01]  /*0fe0*/  SHF.L.U32 R235, R235, 0x10, RZ ;  /* 0x00000010ebeb7819 */ /* 0x000fe200000006ff */
[----:B------:R-:W-:Y:S01]  /*0ff0*/  FMUL.FTZ R231, R60, R153 ;  /* 0x000000993ce77220 */ /* 0x000fe20000410000 */
[----:B------:R-:W-:Y:S01]  /*1000*/  SHF.L.U32 R214, R66, 0x10, RZ ;  /* 0x0000001042d67819 */ /* 0x000fe200000006ff */
[----:B------:R-:W-:Y:S01]  /*1010*/  FMUL.FTZ R59, R0, R245 ;  /* 0x000000f5003b7220 */ /* 0x000fe20000410000 */
[----:B------:R-:W-:Y:S01]  /*1020*/  SHF.L.U32 R55, R90, 0x10, RZ ;  /* 0x000000105a377819 */ /* 0x000fe200000006ff */
[----:B-----5:R-:W-:Y:S01]  /*1030*/  FMUL.FTZ R0, R150, R211 ;  /* 0x000000d396007220 */ /* 0x020fe20000410000 */
[C---:B------:R-:W-:Y:S01]  /*1040*/  PRMT R237, R61.reuse, 0x7632, R237 ;  /* 0x000076323ded7816 */ /* 0x040fe200000000ed */
[----:B------:R-:W-:Y:S01]  /*1050*/  FMUL.FTZ R211, R64, R235 ;  /* 0x000000eb40d37220 */ /* 0x000fe20000410000 */
[----:B------:R-:W-:Y:S01]  /*1060*/  SHF.L.U32 R45, R61, 0x10, RZ ;  /* 0x000000103d2d7819 */ /* 0x000fe200000006ff */
[----:B------:R-:W-:Y:S01]  /*1070*/  FMUL.FTZ R61, R58, R239 ;  /* 0x000000ef3a3d7220 */ /* 0x000fe20000410000 */
[----:B------:R-:W-:-:S02]  /*1080*/  PRMT R210, R62, 0x7632, R210 ;  /* 0x000076323ed27816 */ /* 0x000fc400000000d2 */
[----:B------:R-:W-:Y:S02]  /*1090*/  SHF.L.U32 R187, R62, 0x10, RZ ;  /* 0x000000103ebb7819 */ /* 0x000fe400000006ff */
[----:B------:R-:W-:Y:S01]  /*10a0*/  PRMT R216, R66, 0x7632, R216 ;  /* 0x0000763242d87816 */ /* 0x000fe200000000d8 */
[----:B------:R-:W-:Y:S01]  /*10b0*/  FMUL.FTZ R58, R55, R214 ;  /* 0x000000d6373a7220 */ /* 0x000fe20000410000 */
[C---:B------:R-:W-:Y:S01]  /*10c0*/  PRMT R233, R53.reuse, 0x7632, R233 ;  /* 0x0000763235e97816 */ /* 0x040fe200000000e9 */
[----:B------:R-:W-:Y:S01]  /*10d0*/  FADD.FTZ R64, RZ, R231 ;  /* 0x000000e7ff407221 */ /* 0x000fe20000010000 */
[----:B------:R-:W-:Y:S02]  /*10e0*/  SHF.L.U32 R37, R53, 0x10, RZ ;  /* 0x0000001035257819 */ /* 0x000fe400000006ff */
[C---:B------:R-:W-:Y:S02]  /*10f0*/  SHF.L.U32 R66, R5.reuse, 0x10, RZ ;  /* 0x0000001005427819 */ /* 0x040fe400000006ff */
[----:B------:R-:W-:Y:S01]  /*1100*/  PRMT R62, R5, 0x7632, R62 ;  /* 0x00007632053e7816 */ /* 0x000fe2000000003e */
[----:B------:R-:W-:Y:S01]  /*1110*/  FMUL.FTZ R204, R150, R204 ;  /* 0x000000cc96cc7220 */ /* 0x000fe20000410000 */
[----:B------:R-:W-:Y:S01]  /*1120*/  FFMA.FTZ R55, R0, R231, RZ ;  /* 0x000000e700377223 */ /* 0x000fe200000100ff */
        /* <DEDUP_REMOVED lines=10> */
[----:B------:R-:W-:Y:S01]  /*11d0*/  PRMT R227, R54, 0x7632, R227 ;  /* 0x0000763236e37816 */ /* 0x000fe200000000e3 */
[----:B------:R-:W-:Y:S01]  /*11e0*/  FADD.FTZ R64, R64, R229 ;  /* 0x000000e540407221 */ /* 0x000fe20000010000 */
[----:B------:R-:W-:-:S02]  /*11f0*/  SHF.L.U32 R155, R54, 0x10, RZ ;  /* 0x00000010369b7819 */ /* 0x000fc400000006ff */
[C---:B------:R-:W-:Y:S02]  /*1200*/  SHF.L.U32 R152, R6.reuse, 0x10, RZ ;  /* 0x0000001006987819 */ /* 0x040fe400000006ff */
[----:B------:R-:W-:Y:S01]  /*1210*/  PRMT R56, R6, 0x7632, R56 ;  /* 0x0000763206387816 */ /* 0x000fe20000000038 */
[----:B------:R-:W-:Y:S01]  /*1220*/  FMUL.FTZ R198, R150, R198 ;  /* 0x000000c696c67220 */ /* 0x000fe20000410000 */
[----:B------:R-:W-:Y:S01]  /*1230*/  SHF.L.U32 R189, R63, 0x10, RZ ;  /* 0x000000103fbd7819 */ /* 0x000fe200000006ff */
[----:B------:R-:W-:Y:S01]  /*1240*/  FFMA.FTZ R55, R202, R229, R55 ;  /* 0x000000e5ca377223 */ /* 0x000fe20000010037 */
[----:B------:R-:W-:Y:S01]  /*1250*/  SHF.L.U32 R56, R56, 0x10, RZ ;  /* 0x0000001038387819 */ /* 0x000fe200000006ff */
[----:B------:R-:W-:Y:S01]  /*1260*/  FMUL.FTZ R225, R152, R155 ;  /* 0x0000009b98e17220 */ /* 0x000fe20000410000 */
[----:B------:R-:W-:Y:S01]  /*1270*/  SHF.L.U32 R227, R227, 0x10, RZ ;  /* 0x00000010e3e37819 */ /* 0x000fe200000006ff */
[----:B------:R-:W-:Y:S01]  /*1280*/  FADD.FTZ R64, R64, R209 ;  /* 0x000000d140407221 */ /* 0x000fe20000010000 */
[----:B------:R-:W-:Y:S01]  /*1290*/  FFMA.FTZ R55, R198, R209, R55 ;  /* 0x000000d1c6377223 */ /* 0x000fe20000010037 */
[----:B------:R-:W-:Y:S01]  /*12a0*/  FMUL.FTZ R161, R176, R189 ;  /* 0x000000bdb0a17220 */ /* 0x000fe20000410000 */
[C---:B------:R-:W-:Y:S01]  /*12b0*/  SHF.L.U32 R154, R7.reuse, 0x10, RZ ;  /* 0x00000010079a7819 */ /* 0x040fe200000006ff */
[----:B------:R-:W-:Y:S01]  /*12c0*/  FMUL.FTZ R176, R150, R207 ;  /* 0x000000cf96b07220 */ /* 0x000fe20000410000 */
[----:B------:R-:W-:Y:S01]  /*12d0*/  PRMT R54, R7, 0x7632, R54 ;  /* 0x0000763207367816 */ /* 0x000fe20000000036 */
        /* <DEDUP_REMOVED lines=24> */
[----:B------:R-:W-:Y:S01]  /*1460*/  PRMT R217, R57, 0x7632, R217 ;  /* 0x0000763239d97816 */ /* 0x000fe200000000d9 */
[----:B------:R-:W-:Y:S01]  /*1470*/  FMUL.FTZ R170, R150, R177 ;  /* 0x000000b196aa7220 */ /* 0x000fe20000410000 */
[----:B------:R-:W-:Y:S01]  /*1480*/  PRMT R50, R9, 0x7632, R50 ;  /* 0x0000763209327816 */ /* 0x000fe20000000032 */
[----:B------:R-:W-:Y:S01]  /*1490*/  FMUL.FTZ R177, R52, R219 ;  /* 0x000000db34b17220 */ /* 0x000fe20000410000 */
[----:B------:R-:W-:Y:S01]  /*14a0*/  FADD.FTZ R64, R64, R185 ;  /* 0x000000b940407221 */ /* 0x000fe20000010000 */
[----:B------:R-:W-:Y:S01]  /*14b0*/  FMUL.FTZ R168, R150, R168 ;  /* 0x000000a896a87220 */ /* 0x000fe20000410000 */
[----:B------:R-:W-:Y:S01]  /*14c0*/  FFMA.FTZ R55, R176, R185, R55 ;  /* 0x000000b9b0377223 */ /* 0x000fe20000010037 */
[----:B------:R-:W-:Y:S01]  /*14d0*/  SHF.L.U32 R50, R50, 0x10, RZ ;  /* 0x0000001032327819 */ /* 0x000fe200000006ff */
[----:B------:R-:W-:Y:S01]  /*14e0*/  FADD.FTZ R64, R64, R177 ;  /* 0x000000b140407221 */ /* 0x000fe20000010000 */
[----:B------:R-:W-:Y:S01]  /*14f0*/  SHF.L.U32 R217, R217, 0x10, RZ ;  /* 0x00000010d9d97819 */ /* 0x000fe200000006ff */
[----:B------:R-:W-:Y:S01]  /*1500*/  FMUL.FTZ R174, R150, R174 ;  /* 0x000000ae96ae7220 */ /* 0x000fe20000410000 */
[----:B------:R-:W-:Y:S01]  /*1510*/  FFMA.FTZ R55, R168, R177, R55 ;  /* 0x000000b1a8377223 */ /* 0x000fe20000010037 */
[----:B------:R-:W-:Y:S01]  /*1520*/  SHF.L.U32 R162, R10, 0x10, RZ ;  /* 0x000000100aa27819 */ /* 0x000fe200000006ff */
[----:B------:R-:W-:Y:S01]  /*1530*/  FMUL.FTZ R156, R150, R175 ;  /* 0x000000af969c7220 */ /* 0x000fe20000410000 */
[----:B------:R-:W-:Y:S01]  /*1540*/  PRMT R48, R10, 0x7632, R48 ;  /* 0x000076320a307816 */ /* 0x000fe20000000030 */
        /* <DEDUP_REMOVED lines=9> */
[----:B------:R-:W-:Y:S01]  /*15e0*/  SHF.L.U32 R215, R215, 0x10, RZ ;  /* 0x00000010d7d77819 */ /* 0x000fe200000006ff */
[----:B------:R-:W-:Y:S01]  /*15f0*/  FFMA.FTZ R55, R166, R175, R55 ;  /* 0x000000afa6377223 */ /* 0x000fe20000010037 */
[----:B------:R-:W-:Y:S01]  /*1600*/  FMUL.FTZ R60, R57, R208 ;  /* 0x000000d0393c7220 */ /* 0x000fe20000410000 */
[----:B------:R-:W-:Y:S01]  /*1610*/  PRMT R46, R11, 0x7632, R46 ;  /* 0x000076320b2e7816 */ /* 0x000fe2000000002e */
[----:B------:R-:W-:Y:S01]  /*1620*/  FMUL.FTZ R179, R164, R43 ;  /* 0x0000002ba4b37220 */ /* 0x000fe20000410000 */
[----:B------:R-:W-:Y:S01]  /*1630*/  FMUL.FTZ R57, R150, R173 ;  /* 0x000000ad96397220 */ /* 0x000fe20000410000 */
        /* <DEDUP_REMOVED lines=8> */
[----:B------:R-:W-:Y:S01]  /*16c0*/  PRMT R247, R67, 0x7632, R247 ;  /* 0x0000763243f77816 */ /* 0x000fe200000000f7 */
[----:B------:R-:W-:Y:S01]  /*16d0*/  FMUL.FTZ R55, R150, R171 ;  /* 0x000000ab96377220 */ /* 0x000fe20000410000 */
[----:B------:R-:W-:Y:S01]  /*16e0*/  PRMT R67, R12, 0x7632, R67 ;  /* 0x000076320c437816 */ /* 0x000fe20000000043 */
[----:B------:R-:W-:Y:S01]  /*16f0*/  FMUL.FTZ R171, R46, R213 ;  /* 0x000000d52eab7220 */ /* 0x000fe20000410000 */
[----:B------:R-:W-:Y:S01]  /*1700*/  PRMT R243, R65, 0x7632, R243 ;  /* 0x0000763241f37816 */ /* 0x000fe200000000f3 */
[----:B------:R-:W-:Y:S01]  /*1710*/  FADD.FTZ R64, R64, R179 ;  /* 0x000000b340407221 */ /* 0x000fe20000010000 */
[----:B------:R-:W-:Y:S01]  /*1720*/  PRMT R65, R14, 0x7632, R65 ;  /* 0x000076320e417816 */ /* 0x000fe20000000041 */
[----:B------:R-:W-:Y:S01]  /*1730*/  FMUL.FTZ R162, R150, R201 ;  /* 0x000000c996a27220 */ /* 0x000fe20000410000 */
[----:B------:R-:W-:Y:S01]  /*1740*/  FFMA.FTZ R249, R170, R179, R249 ;  /* 0x000000b3aaf97223 */ /* 0x000fe200000100f9 */
[----:B------:R-:W-:-:S02]  /*1750*/  PRMT R241, R63, 0x7632, R241 ;  /* 0x000076323ff17816 */ /* 0x000fc400000000f1 */
[----:B------:R-:W-:Y:S01]  /*1760*/  PRMT R40, R15, 0x7632, R40 ;  /* 0x000076320f287816 */ /* 0x000fe20000000028 */
[----:B------:R-:W-:Y:S01]  /*1770*/  FADD.FTZ R201, R64, R171 ;  /* 0x000000ab40c97221 */ /* 0x000fe20000010000 */
[----:B------:R-:W-:Y:S02]  /*1780*/  SHF.L.U32 R67, R67, 0x10, RZ ;  /* 0x0000001043437819 */ /* 0x000fe400000006ff */
[----:B------:R-:W-:Y:S01]  /*1790*/  SHF.L.U32 R206, R206, 0x10, RZ ;  /* 0x00000010cece7819 */ /* 0x000fe200000006ff */
[----:B------:R-:W-:Y:S01]  /*17a0*/  FMUL.FTZ R159, R150, R159 ;  /* 0x0000009f969f7220 */ /* 0x000fe20000410000 */
[----:B------:R-:W-:Y:S01]  /*17b0*/  SHF.L.U32 R65, R65, 0x10, RZ ;  /* 0x0000001041417819 */ /* 0x000fe200000006ff */
[----:B------:R-:W-:Y:S01]  /*17c0*/  FFMA.FTZ R46, R162, R171, R249 ;  /* 0x000000aba22e7223 */ /* 0x000fe200000100f9 */
[----:B------:R-:W-:Y:S02]  /*17d0*/  SHF.L.U32 R210, R210, 0x10, RZ ;  /* 0x00000010d2d27819 */ /* 0x000fe400000006ff */
[----:B------:R-:W-:-:S02]  /*17e0*/  SHF.L.U32 R40, R40, 0x10, RZ ;  /* 0x0000001028287819 */ /* 0x000fc400000006ff */
[----:B------:R-:W-:Y:S01]  /*17f0*/  SHF.L.U32 R241, R241, 0x10, RZ ;  /* 0x00000010f1f17819 */ /* 0x000fe200000006ff */
[----:B------:R-:W-:Y:S01]  /*1800*/  FMUL.FTZ R152, R67, R206 ;  /* 0x000000ce43987220 */ /* 0x000fe20000410000 */
[----:B------:R-:W-:Y:S01]  /*1810*/  PRMT R42, R13, 0x7632, R42 ;  /* 0x000076320d2a7816 */ /* 0x000fe2000000002a */
        /* <DEDUP_REMOVED lines=8> */
[C---:B------:R-:W-:Y:S01]  /*18a0*/  FMUL.FTZ R158, R150.reuse, R158 ;  /* 0x0000009e969e7220 */ /* 0x040fe20000410000 */
[----:B------:R-:W-:Y:S01]  /*18b0*/  FFMA.FTZ R199, R67, R152, R46 ;  /* 0x0000009843c77223 */ /* 0x000fe2000001002e */
[----:B------:R-:W-:Y:S01]  /*18c0*/  FMUL.FTZ R54, R150, R157 ;  /* 0x0000009d96367220 */ /* 0x000fe20000410000 */
[----:B------:R-:W-:Y:S01]  /*18d0*/  FMUL.FTZ R157, R42, R237 ;  /* 0x000000ed2a9d7220 */ /* 0x000fe20000410000 */
[----:B------:R-:W-:Y:S01]  /*18e0*/  FADD.FTZ R40, R40, R165 ;  /* 0x000000a528287221 */ /* 0x000fe20000010000 */
[----:B------:R-:W-:Y:S01]  /*18f0*/  PRMT R53, R88, 0x7632, R53 ;  /* 0x0000763258357816 */ /* 0x000fe20000000035 */
[----:B------:R-:W-:Y:S01]  /*1900*/  FMUL.FTZ R64, R150, R51 ;  /* 0x0000003396407220 */ /* 0x000fe20000410000 */
[----:B------:R-:W-:Y:S01]  /*1910*/  SHF.L.U32 R63, R146, 0x10, RZ ;  /* 0x00000010923f7819 */ /* 0x000fe200000006ff */
[----:B------:R-:W-:Y:S01]  /*1920*/  FFMA.FTZ R199, R158, R165, R199 ;  /* 0x000000a59ec77223 */ /* 0x000fe200000100c7 */
[----:B------:R-:W-:-:S02]  /*1930*/  SHF.L.U32 R216, R216, 0x10, RZ ;  /* 0x00000010d8d87819 */ /* 0x000fc400000006ff */
[----:B------:R-:W-:Y:S01]  /*1940*/  PRMT R38, R89, 0x7632, R38 ;  /* 0x0000763259267816 */ /* 0x000fe20000000026 */
[----:B------:R-:W-:Y:S01]  /*1950*/  FADD.FTZ R40, R40, R157 ;  /* 0x0000009d28287221 */ /* 0x000fe20000010000 */
[----:B------:R-:W-:Y:S02]  /*1960*/  SHF.L.U32 R36, R148, 0x10, RZ ;  /* 0x0000001094247819 */ /* 0x000fe400000006ff */
[----:B------:R-:W-:Y:S01]  /*1970*/  SHF.L.U32 R247, R247, 0x10, RZ ;  /* 0x00000010f7f77819 */ /* 0x000fe200000006ff */
[----:B------:R-:W-:Y:S01]  /*1980*/  FFMA.FTZ R199, R64, R157, R199 ;  /* 0x0000009d40c77223 */ /* 0x000fe200000100c7 */
[----:B------:R-:W-:Y:S01]  /*1990*/  SHF.L.U32 R53, R53, 0x10, RZ ;  /* 0x0000001035357819 */ /* 0x000fe200000006ff */
[----:B------:R-:W-:Y:S01]  /*19a0*/  FMUL.FTZ R50, R63, R216 ;  /* 0x000000d83f327220 */ /* 0x000fe20000410000 */
[----:B------:R-:W-:Y:S01]  /*19b0*/  SHF.L.U32 R212, R212, 0x10, RZ ;  /* 0x00000010d4d47819 */ /* 0x000fe200000006ff */
[----:B------:R-:W-:Y:S01]  /*19c0*/  FMUL.FTZ R63, R150, R197 ;  /* 0x000000c5963f7220 */ /* 0x000fe20000410000 */
[----:B------:R-:W-:-:S02]  /*19d0*/  SHF.L.U32 R38, R38, 0x10, RZ ;  /* 0x0000001026267819 */ /* 0x000fc400000006ff */
[----:B------:R-:W-:Y:S01]  /*19e0*/  SHF.L.U32 R243, R243, 0x10, RZ ;  /* 0x00000010f3f37819 */ /* 0x000fe200000006ff */
[----:B------:R-:W-:Y:S01]  /*19f0*/  FMUL.FTZ R51, R36, R247 ;  /* 0x000000f724337220 */ /* 0x000fe20000410000 */
[----:B------:R-:W-:Y:S01]  /*1a00*/  FADD.FTZ R197, R40, R163 ;  /* 0x000000a328c57221 */ /* 0x000fe20000010000 */
[----:B------:R-:W-:Y:S01]  /*1a10*/  FFMA.FTZ R36, R156, R163, R199 ;  /* 0x000000a39c247223 */ /* 0x000fe200000100c7 */
[----:B------:R-:W-:Y:S01]  /*1a20*/  FMUL.FTZ R52, R53, R212 ;  /* 0x000000d435347220 */ /* 0x000fe20000410000 */
[----:B------:R-:W-:Y:S01]  /*1a30*/  FMUL.FTZ R53, R38, R243 ;  /* 0x000000f326357220 */ /* 0x000fe20000410000 */
[C---:B------:R-:W-:Y:S01]  /*1a40*/  FMUL.FTZ R62, R150.reuse, R195 ;  /* 0x000000c3963e7220 */ /* 0x040fe20000410000 */
[----:B------:R-:W-:Y:S01]  /*1a50*/  FADD.FTZ R38, R197, R66 ;  /* 0x00000042c5267221 */ /* 0x000fe20000010000 */
[----:B------:R-:W-:Y:S01]  /*1a60*/  FMUL.FTZ R154, R150, R251 ;  /* 0x000000fb969a7220 */ /* 0x000fe20000410000 */
[----:B------:R-:W-:Y:S02]  /*1a70*/  FFMA.FTZ R195, R63, R66, R36 ;  /* 0x000000423fc37223 */ /* 0x000fe40000010024 */
[----:B------:R-:W-:-:S02]  /*1a80*/  FADD.FTZ R38, R38, R161 ;  /* 0x000000a126267221 */ /* 0x000fc40000010000 */
[----:B------:R-:W-:Y:S01]  /*1a90*/  FFMA.FTZ R195, R154, R161, R195 ;  /* 0x000000a19ac37223 */ /* 0x000fe200000100c3 */
[----:B------:R-:W-:Y:S01]  /*1aa0*/  FMUL.FTZ R46, R150, R191 ;  /* 0x000000bf962e7220 */ /* 0x000fe20000410000 */
[----:B------:R-:W-:Y:S02]  /*1ab0*/  FADD.FTZ R191, R38, R65 ;  /* 0x0000004126bf7221 */ /* 0x000fe40000010000 */
[----:B------:R-:W-:Y:S01]  /*1ac0*/  FFMA.FTZ R36, R62, R65, R195 ;  /* 0x000000413e247223 */ /* 0x000fe200000100c3 */
[C---:B------:R-:W-:Y:S01]  /*1ad0*/  FMUL.FTZ R49, R150.reuse, R49 ;  /* 0x0000003196317220 */ /* 0x040fe20000410000 */
[----:B------:R-:W-:Y:S02]  /*1ae0*/  FADD.FTZ R191, R191, R60 ;  /* 0x0000003cbfbf7221 */ /* 0x000fe40000010000 */
[----:B------:R-:W-:Y:S01]  /*1af0*/  FFMA.FTZ R36, R57, R60, R36 ;  /* 0x0000003c39247223 */ /* 0x000fe20000010024 */
[----:B------:R-:W-:Y:S01]  /*1b00*/  FMUL.FTZ R56, R150, R203 ;  /* 0x000000cb96387220 */ /* 0x000fe20000410000 */
[----:B------:R-:W-:-:S02]  /*1b10*/  FADD.FTZ R38, R191, R52 ;  /* 0x00000034bf267221 */ /* 0x000fc40000010000 */
[----:B------:R-:W-:Y:S01]  /*1b20*/  FFMA.FTZ R191, R49, R52, R36 ;  /* 0x0000003431bf7223 */ /* 0x000fe20000010024 */
[----:B------:R-:W-:Y:S01]  /*1b30*/  FMUL.FTZ R48, R150, R193 ;  /* 0x000000c196307220 */ /* 0x000fe20000410000 */
[----:B------:R-:W-:Y:S02]  /*1b40*/  FADD.FTZ R38, R38, R61 ;  /* 0x0000003d26267221 */ /* 0x000fe40000010000 */
[----:B------:R-:W-:Y:S02]  /*1b50*/  FFMA.FTZ R191, R56, R61, R191 ;  /* 0x0000003d38bf7223 */ /* 0x000fe400000100bf */
[----:B------:R-:W-:Y:S02]  /*1b60*/  FADD.FTZ R193, R38, R53 ;  /* 0x0000003526c17221 */ /* 0x000fe40000010000 */
[----:B------:R-:W-:Y:S01]  /*1b70*/  FFMA.FTZ R36, R48, R53, R191 ;  /* 0x0000003530247223 */ /* 0x000fe200000100bf */
[----:B------:R-:W-:Y:S01]  /*1b80*/  FMUL.FTZ R47, R150, R47 ;  /* 0x0000002f962f7220 */ /* 0x000fe20000410000 */
[----:B------:R-:W-:-:S02]  /*1b90*/  FADD.FTZ R193, R193, R58 ;  /* 0x0000003ac1c17221 */ /* 0x000fc40000010000 */
[----:B------:R-:W-:Y:S02]  /*1ba0*/  FFMA.FTZ R36, R55, R58, R36 ;  /* 0x0000003a37247223 */ /* 0x000fe40000010024 */
[----:B------:R-:W-:Y:S02]  /*1bb0*/  FADD.FTZ R38, R193, R50 ;  /* 0x00000032c1267221 */ /* 0x000fe40000010000 */
[----:B------:R-:W-:Y:S02]  /*1bc0*/  FFMA.FTZ R191, R47, R50, R36 ;  /* 0x000000322fbf7223 */ /* 0x000fe40000010024 */
[----:B------:R-:W-:Y:S02]  /*1bd0*/  FADD.FTZ R38, R38, R59 ;  /* 0x0000003b26267221 */ /* 0x000fe40000010000 */
[----:B------:R-:W-:Y:S01]  /*1be0*/  FFMA.FTZ R249, R54, R59, R191 ;  /* 0x0000003b36f97223 */ /* 0x000fe200000100bf */
[----:B------:R-:W-:Y:S01]  /*1bf0*/  FMUL.FTZ R236, R0, R153 ;  /* 0x0000009900ec7220 */ /* 0x000fe20000410000 */
[----:B------:R-:W-:Y:S01]  /*1c00*/  FADD.FTZ R188, R38, R51 ;  /* 0x0000003326bc7221 */ /* 0x000fe20000010000 */
        /* <DEDUP_REMOVED lines=33> */
.L_x_586:
[----:B------:R-:W0:Y:S01]  /*1e20*/  LDC.64 R32, c[0x0][0x3a8] ;  /* 0x0000ea00ff207b82 */ /* 0x000e220000000a00 */
[C---:B------:R-:W-:Y:S02]  /*1e30*/  IADD3 R149, PT, PT, R151.reuse, 0x20, RZ ;  /* 0x0000002097957810 */ /* 0x040fe40007ffe0ff */
[C---:B------:R-:W-:Y:S02]  /*1e40*/  IADD3 R147, PT, PT, R151.reuse, 0x40, RZ ;  /* 0x0000004097937810 */ /* 0x040fe40007ffe0ff */
[----:B------:R-:W-:-:S03]  /*1e50*/  IADD3 R145, PT, PT, R151, 0x60, RZ ;  /* 0x0000006097917810 */ /* 0x000fc60007ffe0ff */
[----:B------:R-:W1:Y:S01]  /*1e60*/  LDC.64 R48, c[0x0][0x428] ;  /* 0x00010a00ff307b82 */ /* 0x000e620000000a00 */
[----:B0-----:R-:W-:-:S06]  /*1e70*/  IMAD.WIDE.U32 R20, R151, 0x10, R32 ;  /* 0x0000001097147825 */ /* 0x001fcc00078e0020 */
[----:B------:R-:W2:Y:S01]  /*1e80*/  LDG.E.128 R20, desc[UR6][R20.64] ;  /* 0x0000000614147981 */ /* 0x000ea2000c1e1d00 */
[----:B------:R-:W-:-:S04]  /*1e90*/  IMAD.WIDE.U32 R24, R149, 0x10, R32 ;  /* 0x0000001095187825 */ /* 0x000fc800078e0020 */
        /* <DEDUP_REMOVED lines=13> */
[----:B------:R-:W-:-:S02]  /*1f70*/  SHF.L.U32 R170, R15, 0x10, RZ ;  /* 0x000000100faa7819 */ /* 0x000fc400000006ff */
[----:B------:R-:W-:Y:S02]  /*1f80*/  SHF.L.U32 R168, R14, 0x10, RZ ;  /* 0x000000100ea87819 */ /* 0x000fe400000006ff */
[----:B------:R-:W-:Y:S02]  /*1f90*/  SHF.L.U32 R166, R13, 0x10, RZ ;  /* 0x000000100da67819 */ /* 0x000fe400000006ff */
[C---:B--2---:R-:W-:Y:S02]  /*1fa0*/  PRMT R54, R20.reuse, 0x7632, R54 ;  /* 0x0000763214367816 */ /* 0x044fe40000000036 */
[----:B------:R-:W-:Y:S02]  /*1fb0*/  SHF.L.U32 R211, R20, 0x10, RZ ;  /* 0x0000001014d37819 */ /* 0x000fe400000006ff */
[C---:B------:R-:W-:Y:S02]  /*1fc0*/  PRMT R55, R21.reuse, 0x7632, R55 ;  /* 0x0000763215377816 */ /* 0x040fe40000000037 */
[----:B------:R-:W-:-:S02]  /*1fd0*/  SHF.L.U32 R57, R21, 0x10, RZ ;  /* 0x0000001015397819 */ /* 0x000fc400000006ff */
[C---:B------:R-:W-:Y:S01]  /*1fe0*/  PRMT R56, R22.reuse, 0x7632, R56 ;  /* 0x0000763216387816 */ /* 0x040fe20000000038 */
[----:B------:R-:W0:Y:S01]  /*1ff0*/  LDC.64 R20, c[0x0][0x438] ;  /* 0x00010e00ff147b82 */ /* 0x000e220000000a00 */
[----:B------:R-:W-:Y:S02]  /*2000*/  SHF.L.U32 R209, R22, 0x10, RZ ;  /* 0x0000001016d17819 */ /* 0x000fe400000006ff */
[C---:B------:R-:W-:Y:S02]  /*2010*/  PRMT R58, R23.reuse, 0x7632, R58 ;  /* 0x00007632173a7816 */ /* 0x040fe4000000003a */
[----:B------:R-:W-:Y:S02]  /*2020*/  SHF.L.U32 R65, R23, 0x10, RZ ;  /* 0x0000001017417819 */ /* 0x000fe400000006ff */
[C---:B---3--:R-:W-:Y:S01]  /*2030*/  PRMT R60, R24.reuse, 0x7632, R60 ;  /* 0x00007632183c7816 */ /* 0x048fe2000000003c */
[----:B------:R-:W1:Y:S01]  /*2040*/  LDC.64 R22, c[0x0][0x3b0] ;  /* 0x0000ec00ff167b82 */ /* 0x000e620000000a00 */
[----:B------:R-:W-:-:S02]  /*2050*/  SHF.L.U32 R207, R24, 0x10, RZ ;  /* 0x0000001018cf7819 */ /* 0x000fc400000006ff */
[C---:B------:R-:W-:Y:S02]  /*2060*/  PRMT R62, R25.reuse, 0x7632, R62 ;  /* 0x00007632193e7816 */ /* 0x040fe4000000003e */
[----:B------:R-:W-:Y:S02]  /*2070*/  SHF.L.U32 R67, R25, 0x10, RZ ;  /* 0x0000001019437819 */ /* 0x000fe400000006ff */
[C---:B----4-:R-:W-:Y:S02]  /*2080*/  PRMT R152, R28.reuse, 0x7632, R152 ;  /* 0x000076321c987816 */ /* 0x050fe40000000098 */
[----:B------:R-:W-:Y:S02]  /*2090*/  SHF.L.U32 R159, R28, 0x10, RZ ;  /* 0x000000101c9f7819 */ /* 0x000fe400000006ff */
[C---:B------:R-:W-:Y:S02]  /*20a0*/  PRMT R153, R29.reuse, 0x7632, R153 ;  /* 0x000076321d997816 */ /* 0x040fe40000000099 */
[----:B------:R-:W-:-:S02]  /*20b0*/  SHF.L.U32 R249, R29, 0x10, RZ ;  /* 0x000000101df97819 */ /* 0x000fc400000006ff */
[C---:B------:R-:W-:Y:S01]  /*20c0*/  PRMT R158, R32.reuse, 0x7632, R158 ;  /* 0x00007632209e7816 */ /* 0x040fe2000000009e */
[----:B0-----:R-:W-:Y:S01]  /*20d0*/  IMAD.WIDE.U32 R24, R149, 0x10, R20 ;  /* 0x0000001095187825 */ /* 0x001fe200078e0014 */
[----:B------:R-:W-:Y:S02]  /*20e0*/  SHF.L.U32 R161, R32, 0x10, RZ ;  /* 0x0000001020a17819 */ /* 0x000fe400000006ff */
[----:B------:R-:W-:Y:S01]  /*20f0*/  PRMT R160, R33, 0x7632, R160 ;  /* 0x0000763221a07816 */ /* 0x000fe200000000a0 */
[----:B------:R-:W-:Y:S01]  /*2100*/  IMAD.WIDE.U32 R28, R147, 0x10, R20 ;  /* 0x00000010931c7825 */ /* 0x000fe200078e0014 */
[----:B------:R-:W-:Y:S02]  /*2110*/  SHF.L.U32 R171, R33, 0x10, RZ ;  /* 0x0000001021ab7819 */ /* 0x000fe400000006ff */
[C---:B------:R-:W-:Y:S01]  /*2120*/  PRMT R64, R26.reuse, 0x7632, R64 ;  /* 0x000076321a407816 */ /* 0x040fe20000000040 */
[----:B-1----:R-:W-:Y:S01]  /*2130*/  IMAD.WIDE.U32 R142, R151, 0x8, R22 ;  /* 0x00000008978e7825 */ /* 0x002fe200078e0016 */
[----:B------:R-:W-:-:S02]  /*2140*/  SHF.L.U32 R205, R26, 0x10, RZ ;  /* 0x000000101acd7819 */ /* 0x000fc400000006ff */
[----:B------:R-:W-:Y:S01]  /*2150*/  PRMT R66, R27, 0x7632, R66 ;  /* 0x000076321b427816 */ /* 0x000fe20000000042 */
[----:B------:R-:W-:Y:S01]  /*2160*/  IMAD.WIDE.U32 R140, R149, 0x8, R22 ;  /* 0x00000008958c7825 */ /* 0x000fe200078e0016 */
[----:B------:R-:W-:Y:S01]  /*2170*/  SHF.L.U32 R177, R27, 0x10, RZ ;  /* 0x000000101bb17819 */ /* 0x000fe200000006ff */
[----:B------:R-:W5:Y:S01]  /*2180*/  LDG.E.64 R142, desc[UR6][R142.64] ;  /* 0x000000068e8e7981 */ /* 0x000f62000c1e1b00 */
[C---:B------:R-:W-:Y:S01]  /*2190*/  PRMT R154, R30.reuse, 0x7632, R154 ;  /* 0x000076321e9a7816 */ /* 0x040fe2000000009a */
[----:B------:R-:W-:Y:S01]  /*21a0*/  IMAD.WIDE.U32 R138, R147, 0x8, R22 ;  /* 0x00000008938a7825 */ /* 0x000fe200078e0016 */
[----:B------:R-:W-:Y:S01]  /*21b0*/  SHF.L.U32 R175, R30, 0x10, RZ ;  /* 0x000000101eaf7819 */ /* 0x000fe200000006ff */
[----:B------:R-:W5:Y:S01]  /*21c0*/  LDG.E.64 R140, desc[UR6][R140.64] ;  /* 0x000000068c8c7981 */ /* 0x000f62000c1e1b00 */
        /* <DEDUP_REMOVED lines=11> */
[----:B------:R-:W5:Y:S04]  /*2280*/  LDG.E.128 R24, desc[UR6][R24.64] ;  /* 0x0000000618187981 */ /* 0x000f68000c1e1d00 */
[----:B------:R-:W5:Y:S04]  /*2290*/  LDG.E.128 R28, desc[UR6][R28.64] ;  /* 0x000000061c1c7981 */ /* 0x000f68000c1e1d00 */
[----:B------:R-:W5:Y:S01]  /*22a0*/  LDG.E.128 R32, desc[UR6][R32.64] ;  /* 0x0000000620207981 */ /* 0x000f62000c1e1d00 */
[----:B------:R-:W-:-:S03]  /*22b0*/  SHF.L.U32 R153, R153, 0x10, RZ ;  /* 0x0000001099997819 */ /* 0x000fc600000006ff */
[----:B------:R0:W5:Y:S01]  /*22c0*/  LDG.E.128 R20, desc[UR6][R52.64] ;  /* 0x0000000634147981 */ /* 0x000162000c1e1d00 */
[----:B------:R-:W-:Y:S01]  /*22d0*/  SHF.L.U32 R61, R55, 0x10, RZ ;  /* 0x00000010373d7819 */ /* 0x000fe200000006ff */
[----:B------:R-:W-:Y:S01]  /*22e0*/  FADD.FTZ R174, -R0, R67 ;  /* 0x0000004300ae7221 */ /* 0x000fe20000010100 */
[----:B------:R-:W-:Y:S02]  /*22f0*/  SHF.L.U32 R59, R54, 0x10, RZ ;  /* 0x00000010363b7819 */ /* 0x000fe400000006ff */
[----:B------:R-:W-:Y:S02]  /*2300*/  SHF.L.U32 R63, R56, 0x10, RZ ;  /* 0x00000010383f7819 */ /* 0x000fe400000006ff */
[----:B0-----:R-:W-:Y:S02]  /*2310*/  SHF.L.U32 R53, R58, 0x10, RZ ;  /* 0x000000103a357819 */ /* 0x001fe400000006ff */
[----:B------:R-:W-:Y:S02]  /*2320*/  SHF.L.U32 R251, R60, 0x10, RZ ;  /* 0x000000103cfb7819 */ /* 0x000fe400000006ff */
[----:B------:R-:W-:Y:S01]  /*2330*/  SHF.L.U32 R203, R62, 0x10, RZ ;  /* 0x000000103ecb7819 */ /* 0x000fe200000006ff */
[----:B------:R-:W-:Y:S01]  /*2340*/  FADD.FTZ R192, -R0, R53 ;  /* 0x0000003500c07221 */ /* 0x000fe20000010100 */
        /* <DEDUP_REMOVED lines=9> */
[----:B------:R-:W-:Y:S01]  /*23e0*/  SHF.L.U32 R193, R164, 0x10, RZ ;  /* 0x00000010a4c17819 */ /* 0x000fe200000006ff */
[----:B------:R-:W-:Y:S01]  /*23f0*/  FADD.FTZ R198, -R0, R61 ;  /* 0x0000003d00c67221 */ /* 0x000fe20000010100 */
        /* <DEDUP_REMOVED lines=35> */
[----:B------:R-:W-:Y:S02]  /*2630*/  SHF.L.U32 R214, R50, 0x10, RZ ;  /* 0x0000001032d67819 */ /* 0x000fe400000006ff */
[----:B------:R-:W-:Y:S02]  /*2640*/  PRMT R64, R4, 0x7632, R64 ;  /* 0x0000763204407816 */ /* 0x000fe40000000040 */
[----:B------:R-:W-:Y:S01]  /*2650*/  SHF.L.U32 R59, R90, 0x10, RZ ;  /* 0x000000105a3b7819 */ /* 0x000fe200000006ff */
[----:B------:R-:W-:Y:S01]  /*2660*/  FMUL.FTZ R231, R60, R153 ;  /* 0x000000993ce77220 */ /* 0x000fe20000410000 */
[----:B------:R-:W-:Y:S02]  /*2670*/  SHF.L.U32 R245, R51, 0x10, RZ ;  /* 0x0000001033f57819 */ /* 0x000fe400000006ff */
        /* <DEDUP_REMOVED lines=8> */
[----:B------:R-:W-:-:S02]  /*2700*/  SHF.L.U32 R37, R37, 0x10, RZ ;  /* 0x0000001025257819 */ /* 0x000fc400000006ff */
[C---:B------:R-:W-:Y:S01]  /*2710*/  SHF.L.U32 R66, R5.reuse, 0x10, RZ ;  /* 0x0000001005427819 */ /* 0x040fe200000006ff */
[----:B-----5:R-:W-:Y:S01]  /*2720*/  FMUL.FTZ R0, R150, R211 ;  /* 0x000000d396007220 */ /* 0x020fe20000410000 */
[----:B------:R-:W-:Y:S01]  /*2730*/  PRMT R62, R5, 0x7632, R62 ;  /* 0x00007632053e7816 */ /* 0x000fe2000000003e */
[----:B------:R-:W-:Y:S01]  /*2740*/  FMUL.FTZ R211, R64, R235 ;  /* 0x000000eb40d37220 */ /* 0x000fe20000410000 */
[----:B------:R-:W-:Y:S01]  /*2750*/  FADD.FTZ R64, RZ, R231 ;  /* 0x000000e7ff407221 */ /* 0x000fe20000010000 */
[----:B------:R-:W-:Y:S01]  /*2760*/  FMUL.FTZ R229, R66, R37 ;  /* 0x0000002542e57220 */ /* 0x000fe20000410000 */
[----:B------:R-:W-:Y:S01]  /*2770*/  FMUL.FTZ R204, R150, R204 ;  /* 0x000000cc96cc7220 */ /* 0x000fe20000410000 */
[----:B------:R-:W-:Y:S01]  /*2780*/  FFMA.FTZ R66, R0, R231, RZ ;  /* 0x000000e700427223 */ /* 0x000fe200000100ff */
        /* <DEDUP_REMOVED lines=11> */
[----:B------:R-:W-:Y:S01]  /*2840*/  PRMT R56, R6, 0x7632, R56 ;  /* 0x0000763206387816 */ /* 0x000fe20000000038 */
        /* <DEDUP_REMOVED lines=11> */
[C---:B------:R-:W-:Y:S01]  /*2900*/  SHF.L.U32 R156, R7.reuse, 0x10, RZ ;  /* 0x00000010079c7819 */ /* 0x040fe200000006ff */
        /* <DEDUP_REMOVED lines=10> */
[C---:B------:R-:W-:Y:S01]  /*29b0*/  PRMT R217, R41.reuse, 0x7632, R217 ;  /* 0x0000763229d97816 */ /* 0x040fe200000000d9 */
[----:B------:R-:W-:Y:S01]  /*29c0*/  FMUL.FTZ R172, R150, R205 ;  /* 0x000000cd96ac7220 */ /* 0x000fe20000410000 */
[----:B------:R-:W-:Y:S01]  /*29d0*/  PRMT R219, R40, 0x7632, R219 ;  /* 0x0000763228db7816 */ /* 0x000fe200000000db */
[----:B------:R-:W-:Y:S01]  /*29e0*/  FMUL.FTZ R205, R54, R223 ;  /* 0x000000df36cd7220 */ /* 0x000fe20000410000 */
[----:B------:R-:W-:Y:S01]  /*29f0*/  SHF.L.U32 R167, R40, 0x10, RZ ;  /* 0x0000001028a77819 */ /* 0x000fe200000006ff */
[----:B------:R-:W-:Y:S01]  /*2a00*/  FADD.FTZ R64, R64, R221 ;  /* 0x000000dd40407221 */ /* 0x000fe20000010000 */
[----:B------:R-:W-:-:S02]  /*2a10*/  SHF.L.U32 R41, R41, 0x10, RZ ;  /* 0x0000001029297819 */ /* 0x000fc400000006ff */
[----:B------:R-:W-:Y:S02]  /*2a20*/  PRMT R206, R44, 0x7632, R206 ;  /* 0x000076322cce7816 */ /* 0x000fe400000000ce */
[C---:B------:R-:W-:Y:S02]  /*2a30*/  SHF.L.U32 R158, R8.reuse, 0x10, RZ ;  /* 0x00000010089e7819 */ /* 0x040fe400000006ff */
[----:B------:R-:W-:Y:S02]  /*2a40*/  PRMT R52, R8, 0x7632, R52 ;  /* 0x0000763208347816 */ /* 0x000fe40000000034 */
[----:B------:R-:W-:Y:S01]  /*2a50*/  SHF.L.U32 R160, R9, 0x10, RZ ;  /* 0x0000001009a07819 */ /* 0x000fe200000006ff */
[----:B------:R-:W-:Y:S01]  /*2a60*/  FMUL.FTZ R192, R150, R192 ;  /* 0x000000c096c07220 */ /* 0x000fe20000410000 */
[----:B------:R-:W-:Y:S01]  /*2a70*/  SHF.L.U32 R44, R44, 0x10, RZ ;  /* 0x000000102c2c7819 */ /* 0x000fe200000006ff */
[----:B------:R-:W-:Y:S01]  /*2a80*/  FFMA.FTZ R66, R196, R221, R66 ;  /* 0x000000ddc4427223 */ /* 0x000fe20000010042 */
[----:B------:R-:W-:-:S02]  /*2a90*/  SHF.L.U32 R161, R12, 0x10, RZ ;  /* 0x000000100ca17819 */ /* 0x000fc400000006ff */
        /* <DEDUP_REMOVED lines=18> */
[----:B------:R-:W-:-:S02]  /*2bc0*/  PRMT R237, R45, 0x7632, R237 ;  /* 0x000076322ded7816 */ /* 0x000fc400000000ed */
[----:B------:R-:W-:Y:S01]  /*2bd0*/  SHF.L.U32 R45, R45, 0x10, RZ ;  /* 0x000000102d2d7819 */ /* 0x000fe200000006ff */
[----:B------:R-:W-:Y:S01]  /*2be0*/  FADD.FTZ R64, R64, R177 ;  /* 0x000000b140407221 */ /* 0x000fe20000010000 */
[----:B------:R-:W-:Y:S02]  /*2bf0*/  SHF.L.U32 R50, R50, 0x10, RZ ;  /* 0x0000001032327819 */ /* 0x000fe400000006ff */
[----:B------:R-:W-:Y:S01]  /*2c00*/  SHF.L.U32 R217, R217, 0x10, RZ ;  /* 0x00000010d9d97819 */ /* 0x000fe200000006ff */
[----:B------:R-:W-:Y:S01]  /*2c10*/  FMUL.FTZ R174, R150, R174 ;  /* 0x000000ae96ae7220 */ /* 0x000fe20000410000 */
[----:B------:R-:W-:Y:S01]  /*2c20*/  FFMA.FTZ R251, R168, R177, R251 ;  /* 0x000000b1a8fb7223 */ /* 0x000fe200000100fb */
[----:B------:R-:W-:Y:S01]  /*2c30*/  PRMT R212, R48, 0x7632, R212 ;  /* 0x0000763230d47816 */ /* 0x000fe200000000d4 */
[----:B------:R-:W-:Y:S01]  /*2c40*/  FMUL.FTZ R156, R150, R175 ;  /* 0x000000af969c7220 */ /* 0x000fe20000410000 */
        /* <DEDUP_REMOVED lines=9> */
[C---:B------:R-:W-:Y:S01]  /*2ce0*/  PRMT R213, R43.reuse, 0x7632, R213 ;  /* 0x000076322bd57816 */ /* 0x040fe200000000d5 */
[----:B------:R-:W-:Y:S01]  /*2cf0*/  FMUL.FTZ R181, R162, R169 ;  /* 0x000000a9a2b57220 */ /* 0x000fe20000410000 */
[----:B------:R-:W-:Y:S01]  /*2d00*/  SHF.L.U32 R43, R43, 0x10, RZ ;  /* 0x000000102b2b7819 */ /* 0x000fe200000006ff */
[----:B------:R-:W-:Y:S01]  /*2d10*/  FADD.FTZ R64, R64, R175 ;  /* 0x000000af40407221 */ /* 0x000fe20000010000 */
[----:B------:R-:W-:-:S02]  /*2d20*/  SHF.L.U32 R164, R11, 0x10, RZ ;  /* 0x000000100ba47819 */ /* 0x000fc400000006ff */
[----:B------:R-:W-:Y:S02]  /*2d30*/  SHF.L.U32 R48, R48, 0x10, RZ ;  /* 0x0000001030307819 */ /* 0x000fe400000006ff */
[----:B------:R-:W-:Y:S01]  /*2d40*/  SHF.L.U32 R215, R215, 0x10, RZ ;  /* 0x00000010d7d77819 */ /* 0x000fe200000006ff */
[----:B------:R-:W-:Y:S01]  /*2d50*/  FFMA.FTZ R251, R166, R175, R251 ;  /* 0x000000afa6fb7223 */ /* 0x000fe200000100fb */
[----:B------:R-:W-:Y:S01]  /*2d60*/  PRMT R210, R46, 0x7632, R210 ;  /* 0x000076322ed27816 */ /* 0x000fe200000000d2 */
[----:B------:R-:W-:Y:S01]  /*2d70*/  FMUL.FTZ R154, R150, R173 ;  /* 0x000000ad969a7220 */ /* 0x000fe20000410000 */
        /* <DEDUP_REMOVED lines=10> */
[----:B------:R-:W-:Y:S01]  /*2e20*/  PRMT R152, R12, 0x7632, R152 ;  /* 0x000076320c987816 */ /* 0x000fe20000000098 */
[----:B------:R-:W-:Y:S01]  /*2e30*/  FMUL.FTZ R56, R150, R171 ;  /* 0x000000ab96387220 */ /* 0x000fe20000410000 */
[----:B------:R-:W-:Y:S01]  /*2e40*/  FADD.FTZ R64, R64, R179 ;  /* 0x000000b340407221 */ /* 0x000fe20000010000 */
[----:B------:R-:W-:Y:S01]  /*2e50*/  FMUL.FTZ R171, R46, R213 ;  /* 0x000000d52eab7220 */ /* 0x000fe20000410000 */
[----:B------:R-:W-:Y:S01]  /*2e60*/  FMUL.FTZ R162, R150, R157 ;  /* 0x0000009d96a27220 */ /* 0x000fe20000410000 */
[----:B------:R-:W-:Y:S01]  /*2e70*/  FFMA.FTZ R251, R170, R179, R251 ;  /* 0x000000b3aafb7223 */ /* 0x000fe200000100fb */
[----:B------:R-:W-:Y:S01]  /*2e80*/  PRMT R241, R47, 0x7632, R241 ;  /* 0x000076322ff17816 */ /* 0x000fe200000000f1 */
[----:B------:R-:W-:Y:S01]  /*2e90*/  FMUL.FTZ R54, R150, R65 ;  /* 0x0000004196367220 */ /* 0x000fe20000410000 */
[----:B------:R-:W-:-:S02]  /*2ea0*/  PRMT R247, R51, 0x7632, R247 ;  /* 0x0000763233f77816 */ /* 0x000fc400000000f7 */
[----:B------:R-:W-:Y:S01]  /*2eb0*/  PRMT R40, R15, 0x7632, R40 ;  /* 0x000076320f287816 */ /* 0x000fe20000000028 */
[----:B------:R-:W-:Y:S01]  /*2ec0*/  FADD.FTZ R65, R64, R171 ;  /* 0x000000ab40417221 */ /* 0x000fe20000010000 */
[----:B------:R-:W-:Y:S02]  /*2ed0*/  PRMT R51, R14, 0x7632, R51 ;  /* 0x000076320e337816 */ /* 0x000fe40000000033 */
[----:B------:R-:W-:Y:S02]  /*2ee0*/  SHF.L.U32 R152, R152, 0x10, RZ ;  /* 0x0000001098987819 */ /* 0x000fe400000006ff */
[----:B------:R-:W-:Y:S01]  /*2ef0*/  SHF.L.U32 R206, R206, 0x10, RZ ;  /* 0x00000010cece7819 */ /* 0x000fe200000006ff */
[----:B------:R-:W-:Y:S01]  /*2f00*/  FMUL.FTZ R159, R150, R159 ;  /* 0x0000009f969f7220 */ /* 0x000fe20000410000 */
[----:B------:R-:W-:Y:S01]  /*2f10*/  FFMA.FTZ R46, R162, R171, R251 ;  /* 0x000000aba22e7223 */ /* 0x000fe200000100fb */
[----:B------:R-:W-:Y:S02]  /*2f20*/  SHF.L.U32 R40, R40, 0x10, RZ ;  /* 0x0000001028287819 */ /* 0x000fe400000006ff */
[----:B------:R-:W-:Y:S01]  /*2f30*/  SHF.L.U32 R241, R241, 0x10, RZ ;  /* 0x00000010f1f17819 */ /* 0x000fe200000006ff */
[----:B------:R-:W-:Y:S01]  /*2f40*/  FMUL.FTZ R152, R152, R206 ;  /* 0x000000ce98987220 */ /* 0x000fe20000410000 */
[----:B------:R-:W-:Y:S01]  /*2f50*/  PRMT R42, R13, 0x7632, R42 ;  /* 0x000076320d2a7816 */ /* 0x000fe2000000002a */
[----:B------:R-:W-:Y:S01]  /*2f60*/  FADD.FTZ R201, R65, R160 ;  /* 0x000000a041c97221 */ /* 0x000fe20000010000 */
[----:B------:R-:W-:-:S02]  /*2f70*/  SHF.L.U32 R51, R51, 0x10, RZ ;  /* 0x0000001033337819 */ /* 0x000fc400000006ff */
        /* <DEDUP_REMOVED lines=14> */
[----:B------:R-:W-:Y:S01]  /*3060*/  PRMT R243, R49, 0x7632, R243 ;  /* 0x0000763231f37816 */ /* 0x000fe200000000f3 */
[----:B------:R-:W-:Y:S01]  /*3070*/  FMUL.FTZ R64, R150, R53 ;  /* 0x0000003596407220 */ /* 0x000fe20000410000 */
[----:B------:R-:W-:Y:S01]  /*3080*/  FFMA.FTZ R51, R158, R165, R51 ;  /* 0x000000a59e337223 */ /* 0x000fe20000010033 */
[----:B------:R-:W-:-:S02]  /*3090*/  PRMT R49, R88, 0x7632, R49 ;  /* 0x0000763258317816 */ /* 0x000fc40000000031 */
[----:B------:R-:W-:Y:S01]  /*30a0*/  PRMT R38, R89, 0x7632, R38 ;  /* 0x0000763259267816 */ /* 0x000fe20000000026 */
[----:B------:R-:W-:Y:S01]  /*30b0*/  FMUL.FTZ R50, R47, R216 ;  /* 0x000000d82f327220 */ /* 0x000fe20000410000 */
[----:B------:R-:W-:Y:S01]  /*30c0*/  SHF.L.U32 R36, R148, 0x10, RZ ;  /* 0x0000001094247819 */ /* 0x000fe200000006ff */
[----:B------:R-:W-:Y:S01]  /*30d0*/  FADD.FTZ R40, R40, R157 ;  /* 0x0000009d28287221 */ /* 0x000fe20000010000 */
[----:B------:R-:W-:Y:S01]  /*30e0*/  SHF.L.U32 R247, R247, 0x10, RZ ;  /* 0x00000010f7f77819 */ /* 0x000fe200000006ff */
[----:B------:R-:W-:Y:S01]  /*30f0*/  FFMA.FTZ R47, R64, R157, R51 ;  /* 0x0000009d402f7223 */ /* 0x000fe20000010033 */
[----:B------:R-:W-:Y:S02]  /*3100*/  SHF.L.U32 R49, R49, 0x10, RZ ;  /* 0x0000001031317819 */ /* 0x000fe400000006ff */
[----:B------:R-:W-:Y:S02]  /*3110*/  SHF.L.U32 R38, R38, 0x10, RZ ;  /* 0x0000001026267819 */ /* 0x000fe400000006ff */
[----:B------:R-:W-:-:S02]  /*3120*/  SHF.L.U32 R212, R212, 0x10, RZ ;  /* 0x00000010d4d47819 */ /* 0x000fc400000006ff */
[----:B------:R-:W-:Y:S01]  /*3130*/  SHF.L.U32 R243, R243, 0x10, RZ ;  /* 0x00000010f3f37819 */ /* 0x000fe200000006ff */
[----:B------:R-:W-:Y:S01]  /*3140*/  FMUL.FTZ R51, R36, R247 ;  /* 0x000000f724337220 */ /* 0x000fe20000410000 */
[----:B------:R-:W-:Y:S01]  /*3150*/  FADD.FTZ R201, R40, R163 ;  /* 0x000000a328c97221 */ /* 0x000fe20000010000 */
[----:B------:R-:W-:Y:S01]  /*3160*/  FMUL.FTZ R63, R150, R63 ;  /* 0x0000003f963f7220 */ /* 0x000fe20000410000 */
[----:B------:R-:W-:Y:S01]  /*3170*/  FFMA.FTZ R36, R156, R163, R47 ;  /* 0x000000a39c247223 */ /* 0x000fe2000001002f */
[----:B------:R-:W-:Y:S01]  /*3180*/  FMUL.FTZ R52, R49, R212 ;  /* 0x000000d431347220 */ /* 0x000fe20000410000 */
[----:B------:R-:W-:Y:S01]  /*3190*/  FMUL.FTZ R53, R38, R243 ;  /* 0x000000f326357220 */ /* 0x000fe20000410000 */
[C---:B------:R-:W-:Y:S01]  /*31a0*/  FMUL.FTZ R49, R150.reuse, R197 ;  /* 0x000000c596317220 */ /* 0x040fe20000410000 */
[----:B------:R-:W-:Y:S01]  /*31b0*/  FADD.FTZ R38, R201, R66 ;  /* 0x00000042c9267221 */ /* 0x000fe20000010000 */
[----:B------:R-:W-:Y:S01]  /*31c0*/  FFMA.FTZ R197, R63, R66, R36 ;  /* 0x000000423fc57223 */ /* 0x000fe20000010024 */
[----:B------:R-:W-:-:S02]  /*31d0*/  FMUL.FTZ R62, R150, R199 ;  /* 0x000000c7963e7220 */ /* 0x000fc40000410000 */
[----:B------:R-:W-:Y:S01]  /*31e0*/  FADD.FTZ R38, R38, R161 ;  /* 0x000000a126267221 */ /* 0x000fe20000010000 */
[----:B------:R-:W-:Y:S01]  /*31f0*/  FFMA.FTZ R197, R154, R161, R197 ;  /* 0x000000a19ac57223 */ /* 0x000fe200000100c5 */
[C---:B------:R-:W-:Y:S01]  /*3200*/  FMUL.FTZ R47, R150.reuse, R191 ;  /* 0x000000bf962f7220 */ /* 0x040fe20000410000 */
[----:B------:R-:W-:Y:S01]  /*3210*/  FMUL.FTZ R57, R150, R57 ;  /* 0x0000003996397220 */ /* 0x000fe20000410000 */
[----:B------:R-:W-:Y:S01]  /*3220*/  FADD.FTZ R191, R38, R65 ;  /* 0x0000004126bf7221 */ /* 0x000fe20000010000 */
[----:B------:R-:W-:-:S03]  /*3230*/  FFMA.FTZ R36, R62, R65, R197 ;  /* 0x000000413e247223 */ /* 0x000fc600000100c5 */
[----:B------:R-:W-:Y:S01]  /*3240*/  FADD.FTZ R191, R191, R60 ;  /* 0x0000003cbfbf7221 */ /* 0x000fe20000010000 */
[----:B------:R-:W-:-:S03]  /*3250*/  FFMA.FTZ R36, R57, R60, R36 ;  /* 0x0000003c39247223 */ /* 0x000fc60000010024 */
[----:B------:R-:W-:Y:S01]  /*3260*/  FADD.FTZ R38, R191, R52 ;  /* 0x00000034bf267221 */ /* 0x000fe20000010000 */
[----:B------:R-:W-:Y:S01]  /*3270*/  FFMA.FTZ R191, R49, R52, R36 ;  /* 0x0000003431bf7223 */ /* 0x000fe20000010024 */
[----:B------:R-:W-:Y:S02]  /*3280*/  FMUL.FTZ R48, R150, R195 ;  /* 0x000000c396307220 */ /* 0x000fe40000410000 */
        /* <DEDUP_REMOVED lines=46> */
.L_x_587:
[----:B------:R-:W-:Y:S01]  /*3570*/  UMOV UR4, 0xffffffff ;  /* 0xffffffff00047882 */ /* 0x000fe20000000000 */
[----:B------:R-:W-:Y:S01]  /*3580*/  ISETP.NE.U32.AND P1, PT, RZ, UR12, PT ;  /* 0x0000000cff007c0c */ /* 0x000fe2000bf25070 */
        /* <DEDUP_REMOVED lines=58> */
[----:B------:R-:W-:Y:S01]  /*3930*/  ISETP.NE.AND.EX P1, PT, RZ, UR13, PT, P1 ;  /* 0x0000000dff007c0c */ /* 0x000fe2000bf25310 */
[----:B------:R-:W-:Y:S01]  /*3940*/  FADD.FTZ R69, R180, R69 ;  /* 0x00000045b4457221 */ /* 0x000fe20000010000 */
[----:B------:R-:W-:Y:S01]  /*3950*/  FADD.FTZ R68, R201, R68 ;  /* 0x00000044c9447221 */ /* 0x000fe20000010000 */
[----:B------:R-:W-:Y:S01]  /*3960*/  FADD.FTZ R3, R182, R3 ;  /* 0x00000003b6037221 */ /* 0x000fe20000010000 */
[----:B------:R-:W-:Y:S01]  /*3970*/  FADD.FTZ R132, R203, R132 ;  /* 0x00000084cb847221 */ /* 0x000fe20000010000 */
[----:B------:R-:W-:Y:S01]  /*3980*/  FADD.FTZ R133, R184, R133 ;  /* 0x00000085b8857221 */ /* 0x000fe20000010000 */
[----:B------:R-:W-:Y:S01]  /*3990*/  FADD.FTZ R135, R190, R135 ;  /* 0x00000087be877221 */ /* 0x000fe20000010000 */
[----:B------:R-:W-:Y:S06]  /*39a0*/  BRA.DIV UR4, `(.L_x_588) ;  /* 0x0000005604ec7947 */ /* 0x000fec000b800000 */
        /* <DEDUP_REMOVED lines=18> */
.L_x_612:
[----:B-1----:R-:W-:Y:S01]  /*3ad0*/  FADD.FTZ R39, R36, R39 ;  /* 0x0000002724277221 */ /* 0x002fe20000010000 */
[----:B--2---:R-:W-:-:S03]  /*3ae0*/  FADD.FTZ R38, R37, R38 ;  /* 0x0000002625267221 */ /* 0x004fc60000010000 */
[----:B------:R-:W-:Y:S01]  /*3af0*/  FMUL.FTZ R39, R39, UR14 ;  /* 0x0000000e27277c20 */ /* 0x000fe20008410000 */
[----:B------:R-:W-:-:S04]  /*3b00*/  FMUL.FTZ R178, R38, UR14 ;  /* 0x0000000e26b27c20 */ /* 0x000fc80008410000 */
[----:B------:R-:W-:Y:S01]  /*3b10*/  FSEL R153, R39, RZ, !P2 ;  /* 0x000000ff27997208 */ /* 0x000fe20005000000 */
[----:B------:R-:W-:Y:S06]  /*3b20*/  @!P1 BRA `(.L_x_589) ;  /* 0x0000002400e09947 */ /* 0x000fec0003800000 */
[----:B------:R-:W-:-:S04]  /*3b30*/  UISETP.NE.U32.AND UP0, UPT, UR16, URZ, UPT ;  /* 0x000000ff1000728c */ /* 0x000fc8000bf05070 */
[----:B------:R-:W-:-:S09]  /*3b40*/  UISETP.NE.AND.EX UP0, UPT, UR17, URZ, UPT, UP0 ;  /* 0x000000ff1100728c */ /* 0x000fd2000bf05300 */
[----:B------:R-:W-:Y:S05]  /*3b50*/  BRA.U UP0, `(.L_x_590) ;  /* 0x0000001100b87547 */ /* 0x000fea000b800000 */
[C-C-:B------:R-:W-:Y:S01]  /*3b60*/  FFMA.FTZ R0, R178.reuse, R0, R153.reuse ;  /* 0x00000000b2007223 */ /* 0x140fe20000010099 */
[--C-:B------:R-:W-:Y:S01]  /*3b70*/  FFMA.FTZ R204, R178, R204, R153.reuse ;  /* 0x000000ccb2cc7223 */ /* 0x100fe20000010099 */
[----:B0-----:R-:W-:Y:S01]  /*3b80*/  SHF.L.U32 R37, R20, 0x10, RZ ;  /* 0x0000001014257819 */ /* 0x001fe200000006ff */
[----:B------:R-:W-:Y:S01]  /*3b90*/  FFMA.FTZ R198, R178, R198, R153 ;  /* 0x000000c6b2c67223 */ /* 0x000fe20000010099 */
[----:B------:R-:W-:Y:S01]  /*3ba0*/  FADD.FTZ R231, -R0, R231 ;  /* 0x000000e700e77221 */ /* 0x000fe20000010100 */
[----:B------:R-:W-:Y:S01]  /*3bb0*/  PRMT R0, R20, 0x7632, R0 ;  /* 0x0000763214007816 */ /* 0x000fe20000000000 */
[----:B------:R-:W-:Y:S01]  /*3bc0*/  FADD.FTZ R211, -R204, R211 ;  /* 0x000000d3ccd37221 */ /* 0x000fe20000010100 */
[----:B------:R-:W-:Y:S01]  /*3bd0*/  PRMT R38, R22, 0x7632, R38 ;  /* 0x0000763216267816 */ /* 0x000fe20000000026 */
[----:B------:R-:W-:Y:S01]  /*3be0*/  FFMA.FTZ R37, R150, R231, R37 ;  /* 0x000000e796257223 */ /* 0x000fe20000010025 */
[----:B------:R-:W-:Y:S01]  /*3bf0*/  SHF.L.U32 R39, R0, 0x10, RZ ;  /* 0x0000001000277819 */ /* 0x000fe200000006ff */
[----:B------:R-:W-:Y:S01]  /*3c00*/  FFMA.FTZ R194, R178, R194, R153 ;  /* 0x000000c2b2c27223 */ /* 0x000fe20000010099 */
[----:B------:R-:W-:Y:S01]  /*3c10*/  PRMT R0, R21, 0x7632, R0 ;  /* 0x0000763215007816 */ /* 0x000fe20000000000 */
[----:B------:R-:W-:Y:S01]  /*3c20*/  FADD.FTZ R209, -R198, R209 ;  /* 0x000000d1c6d17221 */ /* 0x000fe20000010100 */
[-C--:B------:R-:W-:Y:S01]  /*3c30*/  FMUL.FTZ R37, R37, R144.reuse ;  /* 0x0000009025257220 */ /* 0x080fe20000410000 */
[----:B------:R-:W-:Y:S01]  /*3c40*/  FFMA.FTZ R39, R150, R211, R39 ;  /* 0x000000d396277223 */ /* 0x000fe20000010027 */
[----:B------:R-:W-:Y:S01]  /*3c50*/  SHF.L.U32 R0, R0, 0x10, RZ ;  /* 0x0000001000007819 */ /* 0x000fe200000006ff */
[----:B------:R-:W-:Y:S01]  /*3c60*/  FADD.FTZ R207, -R194, R207 ;  /* 0x000000cfc2cf7221 */ /* 0x000fe20000010100 */
[----:B------:R-:W-:Y:S01]  /*3c70*/  SHF.L.U32 R38, R38, 0x10, RZ ;  /* 0x0000001026267819 */ /* 0x000fe200000006ff */
[----:B------:R-:W-:Y:S01]  /*3c80*/  FMUL.FTZ R39, R39, R144 ;  /* 0x0000009027277220 */ /* 0x000fe20000410000 */
[----:B------:R-:W-:Y:S01]  /*3c90*/  LOP3.LUT P4, RZ, R142, 0xff00, RZ, 0xc0, !PT ;  /* 0x0000ff008eff7812 */ /* 0x000fe2000788c0ff */
[--C-:B------:R-:W-:Y:S01]  /*3ca0*/  FFMA.FTZ R209, R150, R209, R0.reuse ;  /* 0x000000d196d17223 */ /* 0x100fe20000010000 */
[C-C-:B------:R-:W-:Y:S01]  /*3cb0*/  FFMA.FTZ R202, R178.reuse, R202, R153.reuse ;  /* 0x000000cab2ca7223 */ /* 0x140fe20000010099 */
[----:B------:R-:W-:Y:S01]  /*3cc0*/  FMUL.FTZ R39, R39, UR5 ;  /* 0x0000000527277c20 */ /* 0x000fe20008410000 */
[----:B------:R-:W-:Y:S01]  /*3cd0*/  PRMT R0, R23, 0x7632, R0 ;  /* 0x0000763217007816 */ /* 0x000fe20000000000 */
[C-C-:B------:R-:W-:Y:S01]  /*3ce0*/  FFMA.FTZ R200, R178.reuse, R200, R153.reuse ;  /* 0x000000c8b2c87223 */ /* 0x140fe20000010099 */
[----:B------:R-:W-:Y:S01]  /*3cf0*/  FFMA.FTZ R192, R178, R192, R153 ;  /* 0x000000c0b2c07223 */ /* 0x000fe20000010099 */
[----:B------:R-:W-:Y:S01]  /*3d00*/  FMUL.FTZ R36, R37, UR5 ;  /* 0x0000000525247c20 */ /* 0x000fe20008410000 */
[----:B------:R-:W-:Y:S01]  /*3d10*/  FSEL R41, R39, RZ, P4 ;  /* 0x000000ff27297208 */ /* 0x000fe20002000000 */
[--C-:B------:R-:W-:Y:S01]  /*3d20*/  FFMA.FTZ R207, R150, R207, R38.reuse ;  /* 0x000000cf96cf7223 */ /* 0x100fe20000010026 */
[----:B------:R-:W-:Y:S01]  /*3d30*/  SHF.L.U32 R37, R21, 0x10, RZ ;  /* 0x0000001015257819 */ /* 0x000fe200000006ff */
[----:B------:R-:W-:Y:S01]  /*3d40*/  FADD.FTZ R229, -R202, R229 ;  /* 0x000000e5cae57221 */ /* 0x000fe20000010100 */
[----:B------:R-:W-:Y:S01]  /*3d50*/  SHF.L.U32 R40, R22, 0x10, RZ ;  /* 0x0000001016287819 */ /* 0x000fe200000006ff */
[--C-:B------:R-:W-:Y:S01]  /*3d60*/  FFMA.FTZ R196, R178, R196, R153.reuse ;  /* 0x000000c4b2c47223 */ /* 0x100fe20000010099 */
[----:B------:R-:W-:Y:S01]  /*3d70*/  PRMT R38, R24, 0x7632, R38 ;  /* 0x0000763218267816 */ /* 0x000fe20000000026 */
[--C-:B------:R-:W-:Y:S01]  /*3d80*/  FFMA.FTZ R176, R178, R176, R153.reuse ;  /* 0x000000b0b2b07223 */ /* 0x100fe20000010099 */
[----:B------:R-:W-:Y:S01]  /*3d90*/  SHF.L.U32 R39, R0, 0x10, RZ ;  /* 0x0000001000277819 */ /* 0x000fe200000006ff */
[----:B------:R-:W-:Y:S01]  /*3da0*/  FFMA.FTZ R168, R178, R168, R153 ;  /* 0x000000a8b2a87223 */ /* 0x000fe20000010099 */
[----:B------:R-:W-:Y:S01]  /*3db0*/  FADD.FTZ R225, -R200, R225 ;  /* 0x000000e1c8e17221 */ /* 0x000fe20000010100 */
        /* <DEDUP_REMOVED lines=8> */
[C---:B------:R-:W-:Y:S01]  /*3e40*/  FFMA.FTZ R225, R150.reuse, R225, R40 ;  /* 0x000000e196e17223 */ /* 0x040fe20000010028 */
[----:B------:R-:W-:Y:S01]  /*3e50*/  FFMA.FTZ R39, R150, R205, R39 ;  /* 0x000000cd96277223 */ /* 0x000fe20000010027 */
[-C--:B------:R-:W-:Y:S01]  /*3e60*/  FMUL.FTZ R37, R37, R144.reuse ;  /* 0x0000009025257220 */ /* 0x080fe20000410000 */
[-C--:B------:R-:W-:Y:S01]  /*3e70*/  FMUL.FTZ R209, R209, R144.reuse ;  /* 0x00000090d1d17220 */ /* 0x080fe20000410000 */
[----:B------:R-:W-:Y:S01]  /*3e80*/  LOP3.LUT P3, RZ, R142, 0xff, RZ, 0xc0, !PT ;  /* 0x000000ff8eff7812 */ /* 0x000fe2000786c0ff */
[C---:B------:R-:W-:Y:S01]  /*3e90*/  FFMA.FTZ R221, R150.reuse, R221, R42 ;  /* 0x000000dd96dd7223 */ /* 0x040fe2000001002a */
[C---:B------:R-:W-:Y:S01]  /*3ea0*/  FFMA.FTZ R185, R150.reuse, R185, R0 ;  /* 0x000000b996b97223 */ /* 0x040fe20000010000 */
[----:B------:R-:W-:Y:S01]  /*3eb0*/  FFMA.FTZ R177, R150, R177, R38 ;  /* 0x000000b196b17223 */ /* 0x000fe20000010026 */
[-C--:B------:R-:W-:Y:S01]  /*3ec0*/  FMUL.FTZ R225, R225, R144.reuse ;  /* 0x00000090e1e17220 */ /* 0x080fe20000410000 */
[-C--:B------:R-:W-:Y:S01]  /*3ed0*/  FMUL.FTZ R207, R207, R144.reuse ;  /* 0x00000090cfcf7220 */ /* 0x080fe20000410000 */
[-C--:B------:R-:W-:Y:S01]  /*3ee0*/  FMUL.FTZ R40, R39, R144.reuse ;  /* 0x0000009027287220 */ /* 0x080fe20000410000 */
[C---:B------:R-:W-:Y:S01]  /*3ef0*/  ISETP.GE.U32.AND P1, PT, R142.reuse, RZ, PT ;  /* 0x000000ff8e00720c */ /* 0x040fe20003f26070 */
[----:B------:R-:W-:Y:S01]  /*3f00*/  FMUL.FTZ R37, R37, UR5 ;  /* 0x0000000525257c20 */ /* 0x000fe20008410000 */
[----:B------:R-:W-:Y:S01]  /*3f10*/  FMUL.FTZ R0, R209, UR5 ;  /* 0x00000005d1007c20 */ /* 0x000fe20008410000 */
[C---:B------:R-:W-:Y:S01]  /*3f20*/  LOP3.LUT P5, RZ, R142.reuse, 0xff0000, RZ, 0xc0, !PT ;  /* 0x00ff00008eff7812 */ /* 0x040fe200078ac0ff */
[----:B------:R-:W-:Y:S01]  /*3f30*/  FMUL.FTZ R38, R225, UR5 ;  /* 0x00000005e1267c20 */ /* 0x000fe20008410000 */
[----:B------:R-:W-:Y:S01]  /*3f40*/  LOP3.LUT P2, RZ, R142, 0xff000000, RZ, 0xc0, !PT ;  /* 0xff0000008eff7812 */ /* 0x000fe2000784c0ff */
[-C--:B------:R-:W-:Y:S01]  /*3f50*/  FMUL.FTZ R221, R221, R144.reuse ;  /* 0x00000090dddd7220 */ /* 0x080fe20000410000 */
[----:B------:R-:W-:Y:S01]  /*3f60*/  FSEL R36, R36, RZ, P3 ;  /* 0x000000ff24247208 */ /* 0x000fe20001800000 */
[----:B------:R-:W-:Y:S01]  /*3f70*/  FMUL.FTZ R43, R207, UR5 ;  /* 0x00000005cf2b7c20 */ /* 0x000fe20008410000 */
[-C--:B------:R-:W-:Y:S01]  /*3f80*/  FMUL.FTZ R185, R185, R144.reuse ;  /* 0x00000090b9b97220 */ /* 0x080fe20000410000 */
[----:B------:R-:W-:Y:S01]  /*3f90*/  FMUL.FTZ R177, R177, R144 ;  /* 0x00000090b1b17220 */ /* 0x000fe20000410000 */
[----:B------:R-:W-:Y:S01]  /*3fa0*/  FMUL.FTZ R40, R40, UR5 ;  /* 0x0000000528287c20 */ /* 0x000fe20008410000 */
[----:B------:R-:W-:Y:S01]  /*3fb0*/  PRMT R44, R25, 0x7632, R44 ;  /* 0x00007632192c7816 */ /* 0x000fe2000000002c */
[----:B------:R-:W-:Y:S01]  /*3fc0*/  FFMA.FTZ R166, R178, R166, R153 ;  /* 0x000000a6b2a67223 */ /* 0x000fe20000010099 */
[----:B------:R-:W-:Y:S01]  /*3fd0*/  LOP3.LUT P6, RZ, R143, 0xff, RZ, 0xc0, !PT ;  /* 0x000000ff8fff7812 */ /* 0x000fe200078cc0ff */
[----:B------:R-:W-:Y:S01]  /*3fe0*/  FMUL.FTZ R39, R221, UR5 ;  /* 0x00000005dd277c20 */ /* 0x000fe20008410000 */
[----:B------:R-:W-:Y:S01]  /*3ff0*/  LOP3.LUT P3, RZ, R143, 0xff00, RZ, 0xc0, !PT ;  /* 0x0000ff008fff7812 */ /* 0x000fe2000786c0ff */
[----:B------:R-:W-:Y:S01]  /*4000*/  FMUL.FTZ R185, R185, UR5 ;  /* 0x00000005b9b97c20 */ /* 0x000fe20008410000 */
[----:B------:R-:W-:Y:S01]  /*4010*/  ISETP.GE.U32.AND.EX P1, PT, R143, 0x1000000, PT, P1 ;  /* 0x010000008f00780c */ /* 0x000fe20003f26110 */
[----:B------:R-:W-:Y:S01]  /*4020*/  FMUL.FTZ R45, R177, UR5 ;  /* 0x00000005b12d7c20 */ /* 0x000fe20008410000 */
[----:B------:R-:W-:Y:S01]  /*4030*/  FSEL R37, R37, RZ, P5 ;  /* 0x000000ff25257208 */ /* 0x000fe20002800000 */
[----:B------:R-:W-:Y:S01]  /*4040*/  FADD.FTZ R175, -R166, R175 ;  /* 0x000000afa6af7221 */ /* 0x000fe20000010100 */
[----:B------:R-:W-:Y:S01]  /*4050*/  FSEL R0, R0, RZ, P2 ;  /* 0x000000ff00007208 */ /* 0x000fe20001000000 */
[--C-:B------:R-:W-:Y:S01]  /*4060*/  FFMA.FTZ R172, R178, R172, R153.reuse ;  /* 0x000000acb2ac7223 */ /* 0x100fe20000010099 */
[----:B------:R-:W-:Y:S01]  /*4070*/  SHF.L.U32 R44, R44, 0x10, RZ ;  /* 0x000000102c2c7819 */ /* 0x000fe200000006ff */
[C-C-:B------:R-:W-:Y:S01]  /*4080*/  FFMA.FTZ R174, R178.reuse, R174, R153.reuse ;  /* 0x000000aeb2ae7223 */ /* 0x140fe20000010099 */
[----:B------:R-:W-:Y:S01]  /*4090*/  LOP3.LUT P4, RZ, R143, 0xff0000, RZ, 0xc0, !PT ;  /* 0x00ff00008fff7812 */ /* 0x000fe2000788c0ff */
[--C-:B------:R-:W-:Y:S01]  /*40a0*/  FFMA.FTZ R164, R178, R164, R153.reuse ;  /* 0x000000a4b2a47223 */ /* 0x100fe20000010099 */
[----:B------:R-:W-:Y:S01]  /*40b0*/  LOP3.LUT P5, RZ, R140, 0xff, RZ, 0xc0, !PT ;  /* 0x000000ff8cff7812 */ /* 0x000fe200078ac0ff */
[--C-:B------:R-:W-:Y:S01]  /*40c0*/  FFMA.FTZ R67, R178, R67, R153.reuse ;  /* 0x00000043b2437223 */ /* 0x100fe20000010099 */
[----:B------:R-:W-:Y:S01]  /*40d0*/  LOP3.LUT P2, RZ, R140, 0xff00, RZ, 0xc0, !PT ;  /* 0x0000ff008cff7812 */ /* 0x000fe2000784c0ff */
[----:B------:R-:W-:Y:S01]  /*40e0*/  FFMA.FTZ R175, R150, R175, R44 ;  /* 0x000000af96af7223 */ /* 0x000fe2000001002c */
[----:B------:R-:W-:Y:S01]  /*40f0*/  FSEL R38, R38, RZ, P6 ;  /* 0x000000ff26267208 */ /* 0x000fe20003000000 */
[----:B------:R-:W-:Y:S01]  /*4100*/  FFMA.FTZ R162, R178, R162, R153 ;  /* 0x000000a2b2a27223 */ /* 0x000fe20000010099 */
[----:B------:R-:W-:Y:S01]  /*4110*/  FSEL R43, R43, RZ, P3 ;  /* 0x000000ff2b2b7208 */ /* 0x000fe20001800000 */
[----:B------:R-:W-:Y:S01]  /*4120*/  FADD.FTZ R181, -R172, R181 ;  /* 0x000000b5acb57221 */ /* 0x000fe20000010100 */
[----:B------:R-:W-:Y:S01]  /*4130*/  FSEL R42, R40, RZ, P1 ;  /* 0x000000ff282a7208 */ /* 0x000fe20000800000 */
[----:B------:R-:W-:Y:S01]  /*4140*/  FADD.FTZ R183, -R174, R183 ;  /* 0x000000b7aeb77221 */ /* 0x000fe20000010100 */
[----:B------:R-:W-:Y:S01]  /*4150*/  LOP3.LUT P6, RZ, R140, 0xff0000, RZ, 0xc0, !PT ;  /* 0x00ff00008cff7812 */ /* 0x000fe200078cc0ff */
[----:B------:R-:W-:Y:S01]  /*4160*/  FADD.FTZ R173, -R164, R173 ;  /* 0x000000ada4ad7221 */ /* 0x000fe20000010100 */
[----:B------:R-:W-:Y:S01]  /*4170*/  LOP3.LUT P3, RZ, R140, 0xff000000, RZ, 0xc0, !PT ;  /* 0xff0000008cff7812 */ /* 0x000fe2000786c0ff */
[----:B------:R-:W-:Y:S01]  /*4180*/  FFMA.FTZ R159, R178, R159, R153 ;  /* 0x0000009fb29f7223 */ /* 0x000fe20000010099 */
[----:B------:R-:W-:Y:S01]  /*4190*/  ISETP.GE.U32.AND P1, PT, R140, RZ, PT ;  /* 0x000000ff8c00720c */ /* 0x000fe20003f26070 */
[----:B------:R-:W-:Y:S01]  /*41a0*/  FADD.FTZ R143, -R67, R152 ;  /* 0x00000098438f7221 */ /* 0x000fe20000010100 */
[----:B------:R-:W-:Y:S01]  /*41b0*/  PRMT R140, R26, 0x7632, R140 ;  /* 0x000076321a8c7816 */ /* 0x000fe2000000008c */
[----:B------:R-:W-:Y:S01]  /*41c0*/  FADD.FTZ R171, -R162, R171 ;  /* 0x000000aba2ab7221 */ /* 0x000fe20000010100 */
[----:B------:R-:W-:Y:S01]  /*41d0*/  FSEL R39, R39, RZ, P4 ;  /* 0x000000ff27277208 */ /* 0x000fe20002000000 */
[----:B------:R-:W-:Y:S01]  /*41e0*/  FADD.FTZ R159, -R159, R160 ;  /* 0x000000a09f9f7221 */ /* 0x000fe20000010100 */
[----:B------:R-:W-:Y:S01]  /*41f0*/  FSEL R40, R185, RZ, P5 ;  /* 0x000000ffb9287208 */ /* 0x000fe20002800000 */
[----:B------:R-:W-:Y:S01]  /*4200*/  FMUL.FTZ R175, R175, R144 ;  /* 0x00000090afaf7220 */ /* 0x000fe20000410000 */
[----:B------:R-:W-:Y:S01]  /*4210*/  FSEL R45, R45, RZ, P2 ;  /* 0x000000ff2d2d7208 */ /* 0x000fe20001000000 */
[C-C-:B------:R-:W-:Y:S01]  /*4220*/  FFMA.FTZ R170, R178.reuse, R170, R153.reuse ;  /* 0x000000aab2aa7223 */ /* 0x140fe20000010099 */
[C---:B------:R-:W-:Y:S01]  /*4230*/  LOP3.LUT P4, RZ, R141.reuse, 0xff, RZ, 0xc0, !PT ;  /* 0x000000ff8dff7812 */ /* 0x040fe2000788c0ff */
[C-C-:B------:R-:W-:Y:S01]  /*4240*/  FFMA.FTZ R158, R178.reuse, R158, R153.reuse ;  /* 0x0000009eb29e7223 */ /* 0x140fe20000010099 */
[C---:B------:R-:W-:Y:S01]  /*4250*/  LOP3.LUT P5, RZ, R141.reuse, 0xff00, RZ, 0xc0, !PT ;  /* 0x0000ff008dff7812 */ /* 0x040fe200078ac0ff */
[C-C-:B------:R-:W-:Y:S01]  /*4260*/  FFMA.FTZ R64, R178.reuse, R64, R153.reuse ;  /* 0x00000040b2407223 */ /* 0x140fe20000010099 */
[C---:B------:R-:W-:Y:S01]  /*4270*/  LOP3.LUT P2, RZ, R141.reuse, 0xff0000, RZ, 0xc0, !PT ;  /* 0x00ff00008dff7812 */ /* 0x040fe2000784c0ff */
[C-C-:B------:R-:W-:Y:S01]  /*4280*/  FFMA.FTZ R156, R178.reuse, R156, R153.reuse ;  /* 0x0000009cb29c7223 */ /* 0x140fe20000010099 */
[----:B------:R-:W-:Y:S01]  /*4290*/  ISETP.GE.U32.AND.EX P1, PT, R141, 0x1000000, PT, P1 ;  /* 0x010000008d00780c */ /* 0x000fe20003f26110 */
[--C-:B------:R-:W-:Y:S01]  /*42a0*/  FFMA.FTZ R63, R178, R63, R153.reuse ;  /* 0x0000003fb23f7223 */ /* 0x100fe20000010099 */
[----:B------:R-:W-:Y:S01]  /*42b0*/  SHF.L.U32 R142, R26, 0x10, RZ ;  /* 0x000000101a8e7819 */ /* 0x000fe200000006ff */
[C-C-:B------:R-:W-:Y:S01]  /*42c0*/  FFMA.FTZ R154, R178.reuse, R154, R153.reuse ;  /* 0x0000009ab29a7223 */ /* 0x140fe20000010099 */
[----:B------:R-:W-:Y:S01]  /*42d0*/  PRMT R44, R27, 0x7632, R44 ;  /* 0x000076321b2c7816 */ /* 0x000fe2000000002c */
[--C-:B------:R-:W-:Y:S01]  /*42e0*/  FFMA.FTZ R62, R178, R62, R153.reuse ;  /* 0x0000003eb23e7223 */ /* 0x100fe20000010099 */
[----:B------:R-:W-:Y:S01]  /*42f0*/  SHF.L.U32 R141, R25, 0x10, RZ ;  /* 0x00000010198d7819 */ /* 0x000fe200000006ff */
[----:B------:R-:W-:Y:S01]  /*4300*/  FFMA.FTZ R181, R150, R181, R142 ;  /* 0x000000b596b57223 */ /* 0x000fe2000001008e */
[----:B------:R-:W-:Y:S01]  /*4310*/  SHF.L.U32 R140, R140, 0x10, RZ ;  /* 0x000000108c8c7819 */ /* 0x000fe200000006ff */
[----:B------:R-:W-:Y:S01]  /*4320*/  FFMA.FTZ R57, R178, R57, R153 ;  /* 0x00000039b2397223 */ /* 0x000fe20000010099 */
[----:B------:R-:W-:Y:S01]  /*4330*/  SHF.L.U32 R67, R44, 0x10, RZ ;  /* 0x000000102c437819 */ /* 0x000fe200000006ff */
[----:B------:R-:W-:Y:S01]  /*4340*/  FFMA.FTZ R141, R150, R183, R141 ;  /* 0x000000b7968d7223 */ /* 0x000fe2000001008d */
[----:B------:R-:W-:Y:S01]  /*4350*/  SHF.L.U32 R142, R28, 0x10, RZ ;  /* 0x000000101c8e7819 */ /* 0x000fe200000006ff */
[--C-:B------:R-:W-:Y:S01]  /*4360*/  FFMA.FTZ R173, R150, R173, R140.reuse ;  /* 0x000000ad96ad7223 */ /* 0x100fe2000001008c */
[----:B------:R-:W-:Y:S01]  /*4370*/  PRMT R140, R28, 0x7632, R140 ;  /* 0x000076321c8c7816 */ /* 0x000fe2000000008c */
[C---:B------:R-:W-:Y:S01]  /*4380*/  FFMA.FTZ R171, R150.reuse, R171, R67 ;  /* 0x000000ab96ab7223 */ /* 0x040fe20000010043 */
[-C--:B------:R-:W-:Y:S01]  /*4390*/  FMUL.FTZ R141, R141, R144.reuse ;  /* 0x000000908d8d7220 */ /* 0x080fe20000410000 */
[----:B------:R-:W-:Y:S01]  /*43a0*/  FFMA.FTZ R159, R150, R159, R142 ;  /* 0x0000009f969f7223 */ /* 0x000fe2000001008e */
[----:B------:R-:W-:Y:S01]  /*43b0*/  SHF.L.U32 R140, R140, 0x10, RZ ;  /* 0x000000108c8c7819 */ /* 0x000fe200000006ff */
[-C--:B------:R-:W-:Y:S01]  /*43c0*/  FMUL.FTZ R181, R181, R144.reuse ;  /* 0x00000090b5b57220 */ /* 0x080fe20000410000 */
[-C--:B------:R-:W-:Y:S01]  /*43d0*/  FMUL.FTZ R173, R173, R144.reuse ;  /* 0x00000090adad7220 */ /* 0x080fe20000410000 */
[-C--:B------:R-:W-:Y:S01]  /*43e0*/  FMUL.FTZ R171, R171, R144.reuse ;  /* 0x00000090abab7220 */ /* 0x080fe20000410000 */
[----:B------:R-:W-:Y:S01]  /*43f0*/  FMUL.FTZ R44, R141, UR5 ;  /* 0x000000058d2c7c20 */ /* 0x000fe20008410000 */
[----:B------:R-:W-:Y:S01]  /*4400*/  FMUL.FTZ R159, R159, R144 ;  /* 0x000000909f9f7220 */ /* 0x000fe20000410000 */
[C-C-:B------:R-:W-:Y:S01]  /*4410*/  FFMA.FTZ R49, R178.reuse, R49, R153.reuse ;  /* 0x00000031b2317223 */ /* 0x140fe20000010099 */
[C-C-:B------:R-:W-:Y:S01]  /*4420*/  FFMA.FTZ R56, R178.reuse, R56, R153.reuse ;  /* 0x00000038b2387223 */ /* 0x140fe20000010099 */
[C-C-:B------:R-:W-:Y:S01]  /*4430*/  FFMA.FTZ R48, R178.reuse, R48, R153.reuse ;  /* 0x00000030b2307223 */ /* 0x140fe20000010099 */
[C-C-:B------:R-:W-:Y:S01]  /*4440*/  FFMA.FTZ R55, R178.reuse, R55, R153.reuse ;  /* 0x00000037b2377223 */ /* 0x140fe20000010099 */
[C-C-:B------:R-:W-:Y:S01]  /*4450*/  FFMA.FTZ R47, R178.reuse, R47, R153.reuse ;  /* 0x0000002fb22f7223 */ /* 0x140fe20000010099 */
[C-C-:B------:R-:W-:Y:S01]  /*4460*/  FFMA.FTZ R54, R178.reuse, R54, R153.reuse ;  /* 0x00000036b2367223 */ /* 0x140fe20000010099 */
[----:B------:R-:W-:Y:S01]  /*4470*/  FFMA.FTZ R46, R178, R46, R153 ;  /* 0x0000002eb22e7223 */ /* 0x000fe20000010099 */
[----:B------:R-:W-:Y:S01]  /*4480*/  FFMA.FTZ R143, R150, R143, R140 ;  /* 0x0000008f968f7223 */ /* 0x000fe2000001008c */
[----:B------:R-:W-:Y:S01]  /*4490*/  FMUL.FTZ R67, R175, UR5 ;  /* 0x00000005af437c20 */ /* 0x000fe20008410000 */
[----:B------:R-:W-:Y:S01]  /*44a0*/  FMUL.FTZ R140, R181, UR5 ;  /* 0x00000005b58c7c20 */ /* 0x000fe20008410000 */
[----:B------:R-:W-:Y:S01]  /*44b0*/  FMUL.FTZ R141, R173, UR5 ;  /* 0x00000005ad8d7c20 */ /* 0x000fe20008410000 */
[----:B------:R-:W-:Y:S01]  /*44c0*/  FMUL.FTZ R153, R171, UR5 ;  /* 0x00000005ab997c20 */ /* 0x000fe20008410000 */
[----:B------:R-:W-:Y:S01]  /*44d0*/  FSEL R44, R44, RZ, P6 ;  /* 0x000000ff2c2c7208 */ /* 0x000fe20003000000 */
[----:B------:R-:W-:Y:S01]  /*44e0*/  FMUL.FTZ R159, R159, UR5 ;  /* 0x000000059f9f7c20 */ /* 0x000fe20008410000 */
[----:B------:R-:W-:Y:S01]  /*44f0*/  LOP3.LUT P6, RZ, R138, 0xff, RZ, 0xc0, !PT ;  /* 0x000000ff8aff7812 */ /* 0x000fe200078cc0ff */
[----:B------:R-:W-:Y:S01]  /*4500*/  FADD.FTZ R155, -R57, R60 ;  /* 0x0000003c399b7221 */ /* 0x000fe20000010100 */
[----:B------:R-:W-:Y:S01]  /*4510*/  FSEL R67, R67, RZ, P3 ;  /* 0x000000ff43437208 */ /* 0x000fe20001800000 */
[----:B------:R-:W-:Y:S01]  /*4520*/  FADD.FTZ R157, -R64, R157 ;  /* 0x0000009d409d7221 */ /* 0x000fe20000010100 */
[----:B------:R-:W-:Y:S01]  /*4530*/  FSEL R140, R140, RZ, P4 ;  /* 0x000000ff8c8c7208 */ /* 0x000fe20002000000 */
[----:B------:R-:W-:Y:S01]  /*4540*/  FADD.FTZ R65, -R62, R65 ;  /* 0x000000413e417221 */ /* 0x000fe20000010100 */
[----:B------:R-:W-:Y:S01]  /*4550*/  FSEL R141, R141, RZ, P5 ;  /* 0x000000ff8d8d7208 */ /* 0x000fe20002800000 */
[----:B------:R-:W-:Y:S01]  /*4560*/  FADD.FTZ R179, -R170, R179 ;  /* 0x000000b3aab37221 */ /* 0x000fe20000010100 */
[----:B------:R-:W-:Y:S01]  /*4570*/  FSEL R153, R153, RZ, P1 ;  /* 0x000000ff99997208 */ /* 0x000fe20000800000 */
[----:B------:R-:W-:Y:S01]  /*4580*/  FADD.FTZ R163, -R156, R163 ;  /* 0x000000a39ca37221 */ /* 0x000fe20000010100 */
[----:B------:R-:W-:Y:S01]  /*4590*/  PRMT R57, R29, 0x7632, R57 ;  /* 0x000076321d397816 */ /* 0x000fe20000000039 */
[-C--:B------:R-:W-:Y:S01]  /*45a0*/  FMUL.FTZ R143, R143, R144.reuse ;  /* 0x000000908f8f7220 */ /* 0x080fe20000410000 */
[----:B------:R-:W-:Y:S01]  /*45b0*/  LOP3.LUT P3, RZ, R138, 0xff00, RZ, 0xc0, !PT ;  /* 0x0000ff008aff7812 */ /* 0x000fe2000786c0ff */
[----:B------:R-:W-:Y:S01]  /*45c0*/  FADD.FTZ R51, -R46, R51 ;  /* 0x000000332e337221 */ /* 0x000fe20000010100 */
[C---:B------:R-:W-:Y:S01]  /*45d0*/  LOP3.LUT P4, RZ, R138.reuse, 0xff0000, RZ, 0xc0, !PT ;  /* 0x00ff00008aff7812 */ /* 0x040fe2000788c0ff */
[----:B------:R-:W-:Y:S01]  /*45e0*/  FMUL.FTZ R143, R143, UR5 ;  /* 0x000000058f8f7c20 */ /* 0x000fe20008410000 */
[----:B------:R-:W-:Y:S01]  /*45f0*/  LOP3.LUT P5, RZ, R138, 0xff000000, RZ, 0xc0, !PT ;  /* 0xff0000008aff7812 */ /* 0x000fe200078ac0ff */
[----:B------:R-:W-:Y:S01]  /*4600*/  FADD.FTZ R165, -R158, R165 ;  /* 0x000000a59ea57221 */ /* 0x000fe20000010100 */
[----:B------:R-:W-:Y:S01]  /*4610*/  ISETP.GE.U32.AND P1, PT, R138, RZ, PT ;  /* 0x000000ff8a00720c */ /* 0x000fe20003f26070 */
[----:B------:R-:W-:Y:S01]  /*4620*/  FADD.FTZ R53, -R48, R53 ;  /* 0x0000003530357221 */ /* 0x000fe20000010100 */
[----:B------:R-:W-:Y:S01]  /*4630*/  FSEL R138, R159, RZ, P6 ;  /* 0x000000ff9f8a7208 */ /* 0x000fe20003000000 */
[----:B------:R-:W-:Y:S01]  /*4640*/  FADD.FTZ R159, -R56, R61 ;  /* 0x0000003d389f7221 */ /* 0x000fe20000010100 */
[----:B------:R-:W-:Y:S01]  /*4650*/  SHF.L.U32 R57, R57, 0x10, RZ ;  /* 0x0000001039397819 */ /* 0x000fe200000006ff */
[----:B------:R-:W-:Y:S01]  /*4660*/  FADD.FTZ R161, -R154, R161 ;  /* 0x000000a19aa17221 */ /* 0x000fe20000010100 */
[----:B------:R-:W-:Y:S01]  /*4670*/  PRMT R61, R31, 0x7632, R61 ;  /* 0x000076321f3d7816 */ /* 0x000fe2000000003d */
[----:B------:R-:W-:Y:S01]  /*4680*/  FADD.FTZ R59, -R54, R59 ;  /* 0x0000003b363b7221 */ /* 0x000fe20000010100 */
[----:B------:R-:W-:Y:S01]  /*4690*/  SHF.L.U32 R152, R27, 0x10, RZ ;  /* 0x000000101b987819 */ /* 0x000fe200000006ff */
[----:B------:R-:W-:Y:S01]  /*46a0*/  FFMA.FTZ R57, R150, R157, R57 ;  /* 0x0000009d96397223 */ /* 0x000fe20000010039 */
[----:B------:R-:W-:Y:S01]  /*46b0*/  SHF.L.U32 R61, R61, 0x10, RZ ;  /* 0x000000103d3d7819 */ /* 0x000fe200000006ff */
[----:B------:R-:W-:Y:S01]  /*46c0*/  FADD.FTZ R55, -R55, R58 ;  /* 0x0000003a37377221 */ /* 0x000fe20000010100 */
[----:B------:R-:W-:Y:S01]  /*46d0*/  SHF.L.U32 R60, R30, 0x10, RZ ;  /* 0x000000101e3c7819 */ /* 0x000fe200000006ff */
[-C--:B------:R-:W-:Y:S01]  /*46e0*/  FMUL.FTZ R57, R57, R144.reuse ;  /* 0x0000009039397220 */ /* 0x080fe20000410000 */
[C---:B------:R-:W-:Y:S01]  /*46f0*/  FFMA.FTZ R179, R150.reuse, R179, R152 ;  /* 0x000000b396b37223 */ /* 0x040fe20000010098 */
[C---:B------:R-:W-:Y:S01]  /*4700*/  FFMA.FTZ R61, R150.reuse, R65, R61 ;  /* 0x00000041963d7223 */ /* 0x040fe2000001003d */
[----:B------:R-:W-:Y:S01]  /*4710*/  ISETP.GE.U32.AND.EX P1, PT, R139, 0x1000000, PT, P1 ;  /* 0x010000008b00780c */ /* 0x000fe20003f26110 */
[----:B------:R-:W-:Y:S01]  /*4720*/  FFMA.FTZ R163, R150, R163, R60 ;  /* 0x000000a396a37223 */ /* 0x000fe2000001003c */
[----:B------:R-:W-:Y:S01]  /*4730*/  SHF.L.U32 R60, R33, 0x10, RZ ;  /* 0x00000010213c7819 */ /* 0x000fe200000006ff */
[----:B------:R-:W-:Y:S01]  /*4740*/  FMUL.FTZ R57, R57, UR5 ;  /* 0x0000000539397c20 */ /* 0x000fe20008410000 */
[-C--:B------:R-:W-:Y:S01]  /*4750*/  FMUL.FTZ R61, R61, R144.reuse ;  /* 0x000000903d3d7220 */ /* 0x080fe20000410000 */
[-C--:B------:R-:W-:Y:S01]  /*4760*/  FMUL.FTZ R179, R179, R144.reuse ;  /* 0x00000090b3b37220 */ /* 0x080fe20000410000 */
[----:B------:R-:W-:Y:S01]  /*4770*/  PRMT R56, R30, 0x7632, R56 ;  /* 0x000076321e387816 */ /* 0x000fe20000000038 */
[----:B------:R-:W-:Y:S01]  /*4780*/  FFMA.FTZ R159, R150, R159, R60 ;  /* 0x0000009f969f7223 */ /* 0x000fe2000001003c */
[----:B------:R-:W-:Y:S01]  /*4790*/  FMUL.FTZ R61, R61, UR5 ;  /* 0x000000053d3d7c20 */ /* 0x000fe20008410000 */
[----:B------:R-:W-:Y:S01]  /*47a0*/  FMUL.FTZ R142, R179, UR5 ;  /* 0x00000005b38e7c20 */ /* 0x000fe20008410000 */
[----:B------:R-:W-:Y:S01]  /*47b0*/  FSEL R60, R57, RZ, P5 ;  /* 0x000000ff393c7208 */ /* 0x000fe20002800000 */
[--C-:B------:R-:W-:Y:S01]  /*47c0*/  FADD.FTZ R57, -R49, R52.reuse ;  /* 0x0000003431397221 */ /* 0x100fe20000010100 */
[----:B------:R-:W-:Y:S01]  /*47d0*/  PRMT R52, R35, 0x7632, R52 ;  /* 0x0000763223347816 */ /* 0x000fe20000000034 */
[----:B------:R-:W0:Y:S01]  /*47e0*/  LDC.64 R48, c[0x0][0x468] ;  /* 0x00011a00ff307b82 */ /* 0x000e220000000a00 */
[----:B------:R-:W-:Y:S01]  /*47f0*/  FSEL R64, R61, RZ, P1 ;  /* 0x000000ff3d407208 */ /* 0x000fe20000800000 */
[----:B------:R-:W-:Y:S01]  /*4800*/  FADD.FTZ R61, -R47, R50 ;  /* 0x000000322f3d7221 */ /* 0x000fe20000010100 */
[----:B------:R-:W-:Y:S01]  /*4810*/  FSEL R142, R142, RZ, P2 ;  /* 0x000000ff8e8e7208 */ /* 0x000fe20001000000 */
[-C--:B------:R-:W-:Y:S01]  /*4820*/  FMUL.FTZ R163, R163, R144.reuse ;  /* 0x00000090a3a37220 */ /* 0x080fe20000410000 */
[----:B------:R-:W-:Y:S01]  /*4830*/  FSEL R143, R143, RZ, P3 ;  /* 0x000000ff8f8f7208 */ /* 0x000fe20001800000 */
[----:B------:R-:W-:Y:S01]  /*4840*/  FMUL.FTZ R159, R159, R144 ;  /* 0x000000909f9f7220 */ /* 0x000fe20000410000 */
[----:B------:R-:W-:Y:S01]  /*4850*/  LOP3.LUT P2, RZ, R139, 0xff, RZ, 0xc0, !PT ;  /* 0x000000ff8bff7812 */ /* 0x000fe2000784c0ff */
[----:B------:R-:W-:Y:S01]  /*4860*/  FMUL.FTZ R163, R163, UR5 ;  /* 0x00000005a3a37c20 */ /* 0x000fe20008410000 */
[----:B------:R-:W-:Y:S01]  /*4870*/  LOP3.LUT P6, RZ, R139, 0xff00, RZ, 0xc0, !PT ;  /* 0x0000ff008bff7812 */ /* 0x000fe200078cc0ff */
[----:B------:R-:W-:Y:S01]  /*4880*/  FMUL.FTZ R159, R159, UR5 ;  /* 0x000000059f9f7c20 */ /* 0x000fe20008410000 */
[----:B------:R-:W-:Y:S01]  /*4890*/  LOP3.LUT P3, RZ, R139, 0xff0000, RZ, 0xc0, !PT ;  /* 0x00ff00008bff7812 */ /* 0x000fe2000786c0ff */
[----:B------:R-:W-:Y:S01]  /*48a0*/  FADD.FTZ R139, -R63, R66 ;  /* 0x000000423f8b7221 */ /* 0x000fe20000010100 */
[----:B------:R-:W-:-:S02]  /*48b0*/  SHF.L.U32 R47, R52, 0x10, RZ ;  /* 0x00000010342f7819 */ /* 0x000fc400000006ff */
[----:B------:R-:W-:Y:S02]  /*48c0*/  SHF.L.U32 R56, R56, 0x10, RZ ;  /* 0x0000001038387819 */ /* 0x000fe400000006ff */
[----:B------:R-:W-:Y:S01]  /*48d0*/  SHF.L.U32 R63, R29, 0x10, RZ ;  /* 0x000000101d3f7819 */ /* 0x000fe200000006ff */
[----:B------:R-:W-:Y:S01]  /*48e0*/  FFMA.FTZ R65, R150, R51, R47 ;  /* 0x0000003396417223 */ /* 0x000fe2000001002f */
[----:B------:R-:W-:Y:S01]  /*48f0*/  PRMT R46, R32, 0x7632, R46 ;  /* 0x00007632202e7816 */ /* 0x000fe2000000002e */
[C---:B------:R-:W-:Y:S01]  /*4900*/  FFMA.FTZ R139, R150.reuse, R139, R56 ;  /* 0x0000008b968b7223 */ /* 0x040fe20000010038 */
[----:B------:R-:W-:Y:S01]  /*4910*/  PRMT R50, R33, 0x7632, R50 ;  /* 0x0000763221327816 */ /* 0x000fe20000000032 */
[----:B------:R-:W-:Y:S01]  /*4920*/  FFMA.FTZ R63, R150, R165, R63 ;  /* 0x000000a5963f7223 */ /* 0x000fe2000001003f */
[----:B------:R-:W-:Y:S01]  /*4930*/  PRMT R51, R34, 0x7632, R51 ;  /* 0x0000763222337816 */ /* 0x000fe20000000033 */
[-C--:B------:R-:W-:Y:S01]  /*4940*/  FMUL.FTZ R139, R139, R144.reuse ;  /* 0x000000908b8b7220 */ /* 0x080fe20000410000 */
[----:B------:R-:W-:Y:S01]  /*4950*/  SHF.L.U32 R62, R31, 0x10, RZ ;  /* 0x000000101f3e7819 */ /* 0x000fe200000006ff */
[-C--:B------:R-:W-:Y:S01]  /*4960*/  FMUL.FTZ R63, R63, R144.reuse ;  /* 0x000000903f3f7220 */ /* 0x080fe20000410000 */
[----:B------:R-:W-:Y:S01]  /*4970*/  SHF.L.U32 R56, R32, 0x10, RZ ;  /* 0x0000001020387819 */ /* 0x000fe200000006ff */
[-C--:B------:R-:W-:Y:S01]  /*4980*/  FMUL.FTZ R66, R65, R144.reuse ;  /* 0x0000009041427220 */ /* 0x080fe20000410000 */
[----:B------:R-:W-:Y:S01]  /*4990*/  SHF.L.U32 R47, R46, 0x10, RZ ;  /* 0x000000102e2f7819 */ /* 0x000fe200000006ff */
[----:B------:R-:W-:Y:S01]  /*49a0*/  FFMA.FTZ R161, R150, R161, R62 ;  /* 0x000000a196a17223 */ /* 0x000fe2000001003e */
[----:B------:R-:W-:Y:S01]  /*49b0*/  SHF.L.U32 R50, R50, 0x10, RZ ;  /* 0x0000001032327819 */ /* 0x000fe200000006ff */
[----:B------:R-:W-:Y:S01]  /*49c0*/  FFMA.FTZ R155, R150, R155, R56 ;  /* 0x0000009b969b7223 */ /* 0x000fe20000010038 */
[----:B------:R-:W-:Y:S01]  /*49d0*/  SHF.L.U32 R46, R34, 0x10, RZ ;  /* 0x00000010222e7819 */ /* 0x000fe200000006ff */
[C---:B------:R-:W-:Y:S01]  /*49e0*/  FFMA.FTZ R47, R150.reuse, R57, R47 ;  /* 0x00000039962f7223 */ /* 0x040fe2000001002f */
[----:B------:R-:W-:Y:S01]  /*49f0*/  SHF.L.U32 R52, R51, 0x10, RZ ;  /* 0x0000001033347819 */ /* 0x000fe200000006ff */
[----:B------:R-:W-:Y:S01]  /*4a00*/  FMUL.FTZ R63, R63, UR5 ;  /* 0x000000053f3f7c20 */ /* 0x000fe20008410000 */
[----:B------:R-:W-:Y:S01]  /*4a10*/  SHF.L.U32 R54, R35, 0x10, RZ ;  /* 0x0000001023367819 */ /* 0x000fe200000006ff */
[C---:B------:R-:W-:Y:S01]  /*4a20*/  FFMA.FTZ R53, R150.reuse, R53, R50 ;  /* 0x0000003596357223 */ /* 0x040fe20000010032 */
[C---:B------:R-:W-:Y:S01]  /*4a30*/  FFMA.FTZ R55, R150.reuse, R55, R46 ;  /* 0x0000003796377223 */ /* 0x040fe2000001002e */
[C---:B------:R-:W-:Y:S01]  /*4a40*/  FFMA.FTZ R57, R150.reuse, R61, R52 ;  /* 0x0000003d96397223 */ /* 0x040fe20000010034 */
[-C--:B------:R-:W-:Y:S01]  /*4a50*/  FMUL.FTZ R161, R161, R144.reuse ;  /* 0x00000090a1a17220 */ /* 0x080fe20000410000 */
[-C--:B------:R-:W-:Y:S01]  /*4a60*/  FMUL.FTZ R155, R155, R144.reuse ;  /* 0x000000909b9b7220 */ /* 0x080fe20000410000 */
[----:B------:R-:W-:Y:S01]  /*4a70*/  FFMA.FTZ R59, R150, R59, R54 ;  /* 0x0000003b963b7223 */ /* 0x000fe20000010036 */
[----:B------:R-:W-:Y:S01]  /*4a80*/  FSEL R163, R163, RZ, P2 ;  /* 0x000000ffa3a37208 */ /* 0x000fe20001000000 */
[-C--:B------:R-:W-:Y:S01]  /*4a90*/  FMUL.FTZ R50, R47, R144.reuse ;  /* 0x000000902f327220 */ /* 0x080fe20000410000 */
[-C--:B------:R-:W-:Y:S01]  /*4aa0*/  FMUL.FTZ R51, R53, R144.reuse ;  /* 0x0000009035337220 */ /* 0x080fe20000410000 */
[-C--:B------:R-:W-:Y:S01]  /*4ab0*/  FMUL.FTZ R61, R55, R144.reuse ;  /* 0x00000090373d7220 */ /* 0x080fe20000410000 */
[-C--:B------:R-:W-:Y:S01]  /*4ac0*/  FMUL.FTZ R65, R57, R144.reuse ;  /* 0x0000009039417220 */ /* 0x080fe20000410000 */
[----:B------:R-:W-:Y:S01]  /*4ad0*/  FSEL R63, R63, RZ, P4 ;  /* 0x000000ff3f3f7208 */ /* 0x000fe20002000000 */
[----:B------:R-:W-:Y:S01]  /*4ae0*/  FMUL.FTZ R139, R139, UR5 ;  /* 0x000000058b8b7c20 */ /* 0x000fe20008410000 */
[C---:B------:R-:W-:Y:S01]  /*4af0*/  LOP3.LUT P2, RZ, R136.reuse, 0xff0000, RZ, 0xc0, !PT ;  /* 0x00ff000088ff7812 */ /* 0x040fe2000784c0ff */
[----:B------:R-:W-:Y:S01]  /*4b00*/  FMUL.FTZ R161, R161, UR5 ;  /* 0x00000005a1a17c20 */ /* 0x000fe20008410000 */
[----:B------:R-:W-:Y:S01]  /*4b10*/  FMUL.FTZ R155, R155, UR5 ;  /* 0x000000059b9b7c20 */ /* 0x000fe20008410000 */
[----:B------:R-:W-:Y:S01]  /*4b20*/  FMUL.FTZ R144, R59, R144 ;  /* 0x000000903b907220 */ /* 0x000fe20000410000 */
[----:B------:R-:W-:Y:S01]  /*4b30*/  LOP3.LUT P4, RZ, R136, 0xff, RZ, 0xc0, !PT ;  /* 0x000000ff88ff7812 */ /* 0x000fe2000788c0ff */
[----:B------:R-:W-:Y:S01]  /*4b40*/  FMUL.FTZ R66, R66, UR5 ;  /* 0x0000000542427c20 */ /* 0x000fe20008410000 */
[----:B------:R-:W-:Y:S01]  /*4b50*/  ISETP.GE.U32.AND P1, PT, R136, RZ, PT ;  /* 0x000000ff8800720c */ /* 0x000fe20003f26070 */
[----:B------:R-:W-:Y:S01]  /*4b60*/  FMUL.FTZ R144, R144, UR5 ;  /* 0x0000000590907c20 */ /* 0x000fe20008410000 */
[----:B------:R-:W-:Y:S01]  /*4b70*/  FSEL R159, R159, RZ, P2 ;  /* 0x000000ff9f9f7208 */ /* 0x000fe20001000000 */
[----:B------:R-:W-:Y:S01]  /*4b80*/  FMUL.FTZ R61, R61, UR5 ;  /* 0x000000053d3d7c20 */ /* 0x000fe20008410000 */
[----:B------:R-:W-:Y:S01]  /*4b90*/  FSEL R62, R139, RZ, P6 ;  /* 0x000000ff8b3e7208 */ /* 0x000fe20003000000 */
[----:B------:R-:W-:Y:S01]  /*4ba0*/  FMUL.FTZ R50, R50, UR5 ;  /* 0x0000000532327c20 */ /* 0x000fe20008410000 */
[----:B------:R-:W-:Y:S01]  /*4bb0*/  FSEL R161, R161, RZ, P3 ;  /* 0x000000ffa1a17208 */ /* 0x000fe20001800000 */
[----:B------:R-:W-:Y:S01]  /*4bc0*/  FMUL.FTZ R65, R65, UR5 ;  /* 0x0000000541417c20 */ /* 0x000fe20008410000 */
[----:B------:R-:W-:Y:S01]  /*4bd0*/  FSEL R155, R155, RZ, P4 ;  /* 0x000000ff9b9b7208 */ /* 0x000fe20002000000 */
[----:B------:R-:W-:Y:S01]  /*4be0*/  FMUL.FTZ R51, R51, UR5 ;  /* 0x0000000533337c20 */ /* 0x000fe20008410000 */
[----:B------:R-:W-:Y:S01]  /*4bf0*/  LOP3.LUT P2, RZ, R137, 0xff0000, RZ, 0xc0, !PT ;  /* 0x00ff000089ff7812 */ /* 0x000fe2000784c0ff */
[----:B0-----:R-:W-:Y:S01]  /*4c00*/  IMAD.WIDE.U32 R52, R151, 0x10, R48 ;  /* 0x0000001097347825 */ /* 0x001fe200078e0030 */
[----:B------:R-:W-:-:S02]  /*4c10*/  ISETP.GE.U32.AND.EX P1, PT, R137, 0x1000000, PT, P1 ;  /* 0x010000008900780c */ /* 0x000fc40003f26110 */
[C---:B------:R-:W-:Y:S01]  /*4c20*/  LOP3.LUT P5, RZ, R136.reuse, 0xff00, RZ, 0xc0, !PT ;  /* 0x0000ff0088ff7812 */ /* 0x040fe200078ac0ff */
[--C-:B------:R-:W-:Y:S01]  /*4c30*/  IMAD.WIDE.U32 R54, R149, 0x10, R48.reuse ;  /* 0x0000001095367825 */ /* 0x100fe200078e0030 */
[----:B------:R-:W-:Y:S02]  /*4c40*/  LOP3.LUT P6, RZ, R136, 0xff000000, RZ, 0xc0, !PT ;  /* 0xff00000088ff7812 */ /* 0x000fe400078cc0ff */
[----:B------:R-:W-:Y:S01]  /*4c50*/  LOP3.LUT P3, RZ, R137, 0xff, RZ, 0xc0, !PT ;  /* 0x000000ff89ff7812 */ /* 0x000fe2000786c0ff */
[--C-:B------:R-:W-:Y:S01]  /*4c60*/  IMAD.WIDE.U32 R56, R147, 0x10, R48.reuse ;  /* 0x0000001093387825 */ /* 0x100fe200078e0030 */
[----:B------:R-:W-:Y:S02]  /*4c70*/  LOP3.LUT P4, RZ, R137, 0xff00, RZ, 0xc0, !PT ;  /* 0x0000ff0089ff7812 */ /* 0x000fe4000788c0ff */
[----:B------:R-:W-:Y:S01]  /*4c80*/  F2FP.BF16.F32.PACK_AB R40, R45, R40 ;  /* 0x000000282d28723e */ /* 0x000fe200000010ff */
[----:B------:R-:W-:Y:S01]  /*4c90*/  IMAD.WIDE.U32 R58, R145, 0x10, R48 ;  /* 0x00000010913a7825 */ /* 0x000fe200078e0030 */
[----:B------:R-:W-:-:S02]  /*4ca0*/  F2FP.BF16.F32.PACK_AB R37, R0, R37 ;  /* 0x000000250025723e */ /* 0x000fc400000010ff */
[----:B------:R-:W-:Y:S02]  /*4cb0*/  F2FP.BF16.F32.PACK_AB R45, R60, R63 ;  /* 0x0000003f3c2d723e */ /* 0x000fe400000010ff */
[----:B------:R-:W-:Y:S02]  /*4cc0*/  FSEL R144, R144, RZ, P2 ;  /* 0x000000ff90907208 */ /* 0x000fe40001000000 */
[----:B------:R-:W-:Y:S02]  /*4cd0*/  FSEL R49, R66, RZ, P1 ;  /* 0x000000ff42317208 */ /* 0x000fe40000800000 */
        /* <DEDUP_REMOVED lines=8> */
[----:B------:R-:W-:Y:S01]  /*4d60*/  F2FP.BF16.F32.PACK_AB R42, R141, R140 ;  /* 0x0000008c8d2a723e */ /* 0x000fe200000010ff */
[----:B------:R2:W-:Y:S01]  /*4d70*/  STG.E.128 desc[UR6][R52.64], R36 ;  /* 0x0000002434007986 */ /* 0x0005e2000c101d06 */
[----:B------:R-:W-:-:S02]  /*4d80*/  F2FP.BF16.F32.PACK_AB R41, R67, R44 ;  /* 0x0000002c4329723e */ /* 0x000fc400000010ff */
[----:B------:R-:W-:Y:S02]  /*4d90*/  F2FP.BF16.F32.PACK_AB R47, R64, R161 ;  /* 0x000000a1402f723e */ /* 0x000fe400000010ff */
[----:B------:R-:W-:Y:S01]  /*4da0*/  F2FP.BF16.F32.PACK_AB R46, R62, R163 ;  /* 0x000000a33e2e723e */ /* 0x000fe200000010ff */
[----:B------:R2:W-:Y:S01]  /*4db0*/  STG.E.128 desc[UR6][R54.64], R40 ;  /* 0x0000002836007986 */ /* 0x0005e2000c101d06 */
[----:B------:R-:W-:Y:S02]  /*4dc0*/  F2FP.BF16.F32.PACK_AB R44, R143, R138 ;  /* 0x0000008a8f2c723e */ /* 0x000fe400000010ff */
[----:B------:R-:W-:Y:S02]  /*4dd0*/  F2FP.BF16.F32.PACK_AB R51, R49, R144 ;  /* 0x000000903133723e */ /* 0x000fe400000010ff */
[----:B------:R-:W-:Y:S01]  /*4de0*/  F2FP.BF16.F32.PACK_AB R50, R60, R61 ;  /* 0x0000003d3c32723e */ /* 0x000fe200000010ff */
[----:B------:R2:W-:Y:S01]  /*4df0*/  STG.E.128 desc[UR6][R56.64], R44 ;  /* 0x0000002c38007986 */ /* 0x0005e2000c101d06 */
[----:B------:R-:W-:-:S02]  /*4e00*/  F2FP.BF16.F32.PACK_AB R49, R0, R159 ;  /* 0x0000009f0031723e */ /* 0x000fc400000010ff */
[----:B------:R-:W-:-:S05]  /*4e10*/  F2FP.BF16.F32.PACK_AB R48, R48, R155 ;  /* 0x0000009b3030723e */ /* 0x000fca00000010ff */
[----:B------:R2:W-:Y:S01]  /*4e20*/  STG.E.128 desc[UR6][R58.64], R48 ;  /* 0x000000303a007986 */ /* 0x0005e2000c101d06 */
[----:B------:R-:W-:Y:S05]  /*4e30*/  BRA `(.L_x_591) ;  /* 0x0000003400787947 */ /* 0x000fea0003800000 */
.L_x_590:
[C---:B------:R-:W-:Y:S01]  /*4e40*/  PRMT R16, R23.reuse, 0x7632, R16 ;  /* 0x0000763217107816 */ /* 0x040fe20000000010 */
[C-C-:B------:R-:W-:Y:S01]  /*4e50*/  FFMA.FTZ R192, R178.reuse, R192, R153.reuse ;  /* 0x000000c0b2c07223 */ /* 0x140fe20000010099 */
[C-C-:B------:R-:W-:Y:S01]  /*4e60*/  FFMA.FTZ R196, R178.reuse, R196, R153.reuse ;  /* 0x000000c4b2c47223 */ /* 0x140fe20000010099 */
[----:B------:R-:W-:Y:S01]  /*4e70*/  SHF.L.U32 R17, R23, 0x10, RZ ;  /* 0x0000001017117819 */ /* 0x000fe200000006ff */
[----:B------:R-:W-:Y:S01]  /*4e80*/  FFMA.FTZ R0, R178, R0, R153 ;  /* 0x00000000b2007223 */ /* 0x000fe20000010099 */
[----:B------:R-:W-:Y:S01]  /*4e90*/  SHF.L.U32 R16, R16, 0x10, RZ ;  /* 0x0000001010107819 */ /* 0x000fe200000006ff */
[----:B------:R-:W-:Y:S01]  /*4ea0*/  FADD.FTZ R205, -R192, R205 ;  /* 0x000000cdc0cd7221 */ /* 0x000fe20000010100 */
[----:B------:R-:W-:Y:S01]  /*4eb0*/  FADD.FTZ R19, -R196, R221 ;  /* 0x000000ddc4137221 */ /* 0x000fe20000010100 */
[----:B------:R-:W-:Y:S01]  /*4ec0*/  FADD.FTZ R155, -R0, R231 ;  /* 0x000000e7009b7221 */ /* 0x000fe20000010100 */
[----:B------:R-:W-:Y:S01]  /*4ed0*/  ISETP.GE.U32.AND P5, PT, R142, RZ, PT ;  /* 0x000000ff8e00720c */ /* 0x000fe20003fa6070 */
[C---:B------:R-:W-:Y:S01]  /*4ee0*/  FFMA.FTZ R16, R150.reuse, R205, R16 ;  /* 0x000000cd96107223 */ /* 0x040fe20000010010 */
[----:B------:R-:W-:Y:S01]  /*4ef0*/  FFMA.FTZ R19, R150, R19, R17 ;  /* 0x0000001396137223 */ /* 0x000fe20000010011 */
[----:B------:R-:W-:Y:S01]  /*4f00*/  PRMT R0, R22, 0x7632, R0 ;  /* 0x0000763216007816 */ /* 0x000fe20000000000 */
[----:B------:R-:W-:Y:S01]  /*4f10*/  FFMA.FTZ R194, R178, R194, R153 ;  /* 0x000000c2b2c27223 */ /* 0x000fe20000010099 */
[-C--:B------:R-:W-:Y:S01]  /*4f20*/  FMUL.FTZ R18, R16, R144.reuse ;  /* 0x0000009010127220 */ /* 0x080fe20000410000 */
[----:B------:R-:W-:Y:S01]  /*4f30*/  FMUL.FTZ R17, R19, R144 ;  /* 0x0000009013117220 */ /* 0x000fe20000410000 */
[----:B------:R-:W-:Y:S01]  /*4f40*/  ISETP.GE.U32.AND.EX P5, PT, R143, 0x1000000, PT, P5 ;  /* 0x010000008f00780c */ /* 0x000fe20003fa6150 */
[----:B------:R-:W-:Y:S01]  /*4f50*/  FADD.FTZ R207, -R194, R207 ;  /* 0x000000cfc2cf7221 */ /* 0x000fe20000010100 */
[----:B------:R-:W-:Y:S01]  /*4f60*/  FMUL.FTZ R18, R18, UR5 ;  /* 0x0000000512127c20 */ /* 0x000fe20008410000 */
[----:B------:R-:W-:Y:S01]  /*4f70*/  SHF.L.U32 R0, R0, 0x10, RZ ;  /* 0x0000001000007819 */ /* 0x000fe200000006ff */
[----:B------:R-:W-:Y:S01]  /*4f80*/  FMUL.FTZ R17, R17, UR5 ;  /* 0x0000000511117c20 */ /* 0x000fe20008410000 */
[----:B------:R-:W-:Y:S01]  /*4f90*/  LOP3.LUT P3, RZ, R143, 0xff0000, RZ, 0xc0, !PT ;  /* 0x00ff00008fff7812 */ /* 0x000fe2000786c0ff */
[--C-:B------:R-:W-:Y:S01]  /*4fa0*/  FFMA.FTZ R200, R178, R200, R153.reuse ;  /* 0x000000c8b2c87223 */ /* 0x100fe20000010099 */
[----:B------:R-:W-:Y:S01]  /*4fb0*/  FSEL R44, R18, RZ, P5 ;  /* 0x000000ff122c7208 */ /* 0x000fe20002800000 */
[--C-:B------:R-:W-:Y:S01]  /*4fc0*/  FFMA.FTZ R202, R178, R202, R153.reuse ;  /* 0x000000cab2ca7223 */ /* 0x100fe20000010099 */
[--C-:B------:R-:W-:Y:S01]  /*4fd0*/  FFMA.FTZ R18, R150, R207, R0.reuse ;  /* 0x000000cf96127223 */ /* 0x100fe20000010000 */
[----:B------:R-:W-:Y:S01]  /*4fe0*/  PRMT R0, R20, 0x7632, R0 ;  /* 0x0000763214007816 */ /* 0x000fe20000000000 */
[----:B------:R-:W-:Y:S01]  /*4ff0*/  FFMA.FTZ R204, R178, R204, R153 ;  /* 0x000000ccb2cc7223 */ /* 0x000fe20000010099 */
[----:B------:R-:W-:Y:S01]  /*5000*/  FSEL R45, R17, RZ, P3 ;  /* 0x000000ff112d7208 */ /* 0x000fe20001800000 */
[----:B------:R-:W-:Y:S01]  /*5010*/  FADD.FTZ R17, -R200, R225 ;  /* 0x000000e1c8117221 */ /* 0x000fe20000010100 */
[----:B0-----:R-:W-:Y:S01]  /*5020*/  SHF.L.U32 R37, R22, 0x10, RZ ;  /* 0x0000001016257819 */ /* 0x001fe200000006ff */
[----:B------:R-:W-:Y:S01]  /*5030*/  FADD.FTZ R41, -R202, R229 ;  /* 0x000000e5ca297221 */ /* 0x000fe20000010100 */
[C---:B------:R-:W-:Y:S01]  /*5040*/  SHF.L.U32 R38, R21.reuse, 0x10, RZ ;  /* 0x0000001015267819 */ /* 0x040fe200000006ff */
[----:B------:R-:W-:Y:S01]  /*5050*/  FFMA.FTZ R162, R178, R162, R153 ;  /* 0x000000a2b2a27223 */ /* 0x000fe20000010099 */
[----:B------:R-:W-:Y:S01]  /*5060*/  PRMT R36, R21, 0x7632, R36 ;  /* 0x0000763215247816 */ /* 0x000fe20000000024 */
[----:B------:R-:W-:Y:S01]  /*5070*/  FADD.FTZ R211, -R204, R211 ;  /* 0x000000d3ccd37221 */ /* 0x000fe20000010100 */
[----:B------:R-:W-:Y:S01]  /*5080*/  SHF.L.U32 R0, R0, 0x10, RZ ;  /* 0x0000001000007819 */ /* 0x000fe200000006ff */
[----:B------:R-:W-:Y:S01]  /*5090*/  FFMA.FTZ R17, R150, R17, R37 ;  /* 0x0000001196117223 */ /* 0x000fe20000010025 */
[--C-:B------:R-:W-:Y:S01]  /*50a0*/  FFMA.FTZ R198, R178, R198, R153.reuse ;  /* 0x000000c6b2c67223 */ /* 0x100fe20000010099 */
[----:B------:R-:W-:Y:S01]  /*50b0*/  SHF.L.U32 R37, R36, 0x10, RZ ;  /* 0x0000001024257819 */ /* 0x000fe200000006ff */
[----:B------:R-:W-:Y:S01]  /*50c0*/  FFMA.FTZ R41, R150, R41, R38 ;  /* 0x0000002996297223 */ /* 0x000fe20000010026 */
[----:B------:R-:W-:Y:S01]  /*50d0*/  FFMA.FTZ R170, R178, R170, R153 ;  /* 0x000000aab2aa7223 */ /* 0x000fe20000010099 */
[----:B------:R-:W-:Y:S01]  /*50e0*/  FADD.FTZ R171, -R162, R171 ;  /* 0x000000aba2ab7221 */ /* 0x000fe20000010100 */
[----:B------:R-:W-:Y:S01]  /*50f0*/  SHF.L.U32 R36, R20, 0x10, RZ ;  /* 0x0000001014247819 */ /* 0x000fe200000006ff */
[----:B------:R-:W-:Y:S01]  /*5100*/  FFMA.FTZ R162, R150, R211, R0 ;  /* 0x000000d396a27223 */ /* 0x000fe20000010000 */
[----:B------:R-:W-:Y:S01]  /*5110*/  PRMT R38, R27, 0x7632, R38 ;  /* 0x000076321b267816 */ /* 0x000fe20000000026 */
[-C--:B------:R-:W-:Y:S01]  /*5120*/  FMUL.FTZ R0, R17, R144.reuse ;  /* 0x0000009011007220 */ /* 0x080fe20000410000 */
[----:B------:R-:W-:Y:S01]  /*5130*/  FADD.FTZ R209, -R198, R209 ;  /* 0x000000d1c6d17221 */ /* 0x000fe20000010100 */
[----:B------:R-:W-:Y:S01]  /*5140*/  SHF.L.U32 R42, R27, 0x10, RZ ;  /* 0x000000101b2a7819 */ /* 0x000fe200000006ff */
[----:B------:R-:W-:Y:S01]  /*5150*/  FADD.FTZ R43, -R170, R179 ;  /* 0x000000b3aa2b7221 */ /* 0x000fe20000010100 */
[----:B------:R-:W-:Y:S01]  /*5160*/  SHF.L.U32 R38, R38, 0x10, RZ ;  /* 0x0000001026267819 */ /* 0x000fe200000006ff */
[----:B------:R-:W-:Y:S01]  /*5170*/  FFMA.FTZ R155, R150, R155, R36 ;  /* 0x0000009b969b7223 */ /* 0x000fe20000010024 */
[----:B------:R-:W-:Y:S01]  /*5180*/  LOP3.LUT P6, RZ, R142, 0xff, RZ, 0xc0, !PT ;  /* 0x000000ff8eff7812 */ /* 0x000fe200078cc0ff */
[-C--:B------:R-:W-:Y:S01]  /*5190*/  FMUL.FTZ R36, R18, R144.reuse ;  /* 0x0000009012247220 */ /* 0x080fe20000410000 */
[----:B------:R-:W-:Y:S01]  /*51a0*/  LOP3.LUT P2, RZ, R142, 0xff00, RZ, 0xc0, !PT ;  /* 0x0000ff008eff7812 */ /* 0x000fe2000784c0ff */
[----:B------:R-:W-:Y:S01]  /*51b0*/  FFMA.FTZ R40, R150, R209, R37 ;  /* 0x000000d196287223 */ /* 0x000fe20000010025 */
[----:B------:R-:W-:Y:S01]  /*51c0*/  LOP3.LUT P4, RZ, R142, 0xff0000, RZ, 0xc0, !PT ;  /* 0x00ff00008eff7812 */ /* 0x000fe2000788c0ff */
[----:B------:R-:W-:Y:S01]  /*51d0*/  FFMA.FTZ R43, R150, R43, R42 ;  /* 0x0000002b962b7223 */ /* 0x000fe2000001002a */
[----:B------:R-:W-:Y:S01]  /*51e0*/  LOP3.LUT P1, RZ, R142, 0xff000000, RZ, 0xc0, !PT ;  /* 0xff0000008eff7812 */ /* 0x000fe2000782c0ff */
[----:B------:R-:W-:Y:S01]  /*51f0*/  FMUL.FTZ R142, R0, UR5 ;  /* 0x00000005008e7c20 */ /* 0x000fe20008410000 */
[----:B------:R-:W-:Y:S01]  /*5200*/  FMUL.FTZ R0, R41, R144 ;  /* 0x0000009029007220 */ /* 0x000fe20000410000 */
[----:B------:R-:W-:Y:S01]  /*5210*/  FFMA.FTZ R42, R150, R171, R38 ;  /* 0x000000ab962a7223 */ /* 0x000fe20000010026 */
[--C-:B------:R-:W-:Y:S01]  /*5220*/  FFMA.FTZ R38, R178, R168, R153.reuse ;  /* 0x000000a8b2267223 */ /* 0x100fe20000010099 */
[----:B------:R-:W-:Y:S01]  /*5230*/  FMUL.FTZ R167, R36, UR5 ;  /* 0x0000000524a77c20 */ /* 0x000fe20008410000 */
[-C--:B------:R-:W-:Y:S01]  /*5240*/  FMUL.FTZ R36, R40, R144.reuse ;  /* 0x0000009028247220 */ /* 0x080fe20000410000 */
[----:B------:R-:W-:Y:S01]  /*5250*/  FMUL.FTZ R168, R0, UR5 ;  /* 0x0000000500a87c20 */ /* 0x000fe20008410000 */
[-C--:B------:R-:W-:Y:S01]  /*5260*/  FMUL.FTZ R0, R155, R144.reuse ;  /* 0x000000909b007220 */ /* 0x080fe20000410000 */
[-C--:B------:R-:W-:Y:S01]  /*5270*/  FMUL.FTZ R37, R43, R144.reuse ;  /* 0x000000902b257220 */ /* 0x080fe20000410000 */
[----:B------:R-:W-:Y:S01]  /*5280*/  FMUL.FTZ R169, R36, UR5 ;  /* 0x0000000524a97c20 */ /* 0x000fe20008410000 */
[-C--:B------:R-:W-:Y:S01]  /*5290*/  FMUL.FTZ R36, R162, R144.reuse ;  /* 0x00000090a2247220 */ /* 0x080fe20000410000 */
[----:B------:R-:W-:Y:S01]  /*52a0*/  FMUL.FTZ R0, R0, UR5 ;  /* 0x0000000500007c20 */ /* 0x000fe20008410000 */
[----:B------:R-:W-:Y:S01]  /*52b0*/  FMUL.FTZ R37, R37, UR5 ;  /* 0x0000000525257c20 */ /* 0x000fe20008410000 */
[----:B------:R-:W-:Y:S01]  /*52c0*/  FMUL.FTZ R39, R42, R144 ;  /* 0x000000902a277220 */ /* 0x000fe20000410000 */
[----:B------:R-:W-:Y:S01]  /*52d0*/  FMUL.FTZ R36, R36, UR5 ;  /* 0x0000000524247c20 */ /* 0x000fe20008410000 */
[--C-:B------:R-:W-:Y:S01]  /*52e0*/  FFMA.FTZ R62, R178, R62, R153.reuse ;  /* 0x0000003eb23e7223 */ /* 0x100fe20000010099 */
[----:B------:R-:W-:Y:S01]  /*52f0*/  FSEL R170, R0, RZ, P6 ;  /* 0x000000ff00aa7208 */ /* 0x000fe20003000000 */
[C-C-:B------:R-:W-:Y:S01]  /*5300*/  FFMA.FTZ R172, R178.reuse, R172, R153.reuse ;  /* 0x000000acb2ac7223 */ /* 0x140fe20000010099 */
[----:B------:R-:W-:Y:S01]  /*5310*/  LOP3.LUT P6, RZ, R141, 0xff0000, RZ, 0xc0, !PT ;  /* 0x00ff00008dff7812 */ /* 0x000fe200078cc0ff */
[----:B------:R-:W-:Y:S01]  /*5320*/  FFMA.FTZ R174, R178, R174, R153 ;  /* 0x000000aeb2ae7223 */ /* 0x000fe20000010099 */
[----:B------:R-:W-:Y:S01]  /*5330*/  LOP3.LUT P3, RZ, R143, 0xff, RZ, 0xc0, !PT ;  /* 0x000000ff8fff7812 */ /* 0x000fe2000786c0ff */
[----:B------:R-:W-:Y:S01]  /*5340*/  FMUL.FTZ R0, R39, UR5 ;  /* 0x0000000527007c20 */ /* 0x000fe20008410000 */
[----:B------:R-:W-:Y:S01]  /*5350*/  LOP3.LUT P5, RZ, R143, 0xff00, RZ, 0xc0, !PT ;  /* 0x0000ff008fff7812 */ /* 0x000fe200078ac0ff */
[----:B------:R-:W-:Y:S01]  /*5360*/  FADD.FTZ R65, -R62, R65 ;  /* 0x000000413e417221 */ /* 0x000fe20000010100 */
[----:B------:R-:W-:Y:S01]  /*5370*/  FSEL R171, R36, RZ, P2 ;  /* 0x000000ff24ab7208 */ /* 0x000fe20001000000 */
[----:B------:R-:W-:Y:S01]  /*5380*/  FFMA.FTZ R164, R178, R164, R153 ;  /* 0x000000a4b2a47223 */ /* 0x000fe20000010099 */
[----:B------:R-:W-:Y:S01]  /*5390*/  FSEL R143, R37, RZ, P6 ;  /* 0x000000ff258f7208 */ /* 0x000fe20003000000 */
[----:B------:R-:W-:Y:S01]  /*53a0*/  FADD.FTZ R37, -R38, R177 ;  /* 0x000000b126257221 */ /* 0x000fe20000010100 */
[C---:B------:R-:W-:Y:S01]  /*53b0*/  PRMT R36, R25.reuse, 0x7632, R36 ;  /* 0x0000763219247816 */ /* 0x040fe20000000024 */
        /* <DEDUP_REMOVED lines=8> */
[----:B------:R-:W-:Y:S01]  /*5440*/  FFMA.FTZ R177, R150, R177, R39 ;  /* 0x000000b196b17223 */ /* 0x000fe20000010027 */
[----:B------:R-:W-:Y:S01]  /*5450*/  PRMT R36, R24, 0x7632, R36 ;  /* 0x0000763218247816 */ /* 0x000fe20000000024 */
[--C-:B------:R-:W-:Y:S01]  /*5460*/  FFMA.FTZ R179, R150, R179, R62.reuse ;  /* 0x000000b396b37223 */ /* 0x100fe2000001003e */
[----:B------:R-:W-:Y:S01]  /*5470*/  SHF.L.U32 R38, R38, 0x10, RZ ;  /* 0x0000001026267819 */ /* 0x000fe200000006ff */
[----:B------:R-:W-:Y:S01]  /*5480*/  FADD.FTZ R175, -R166, R175 ;  /* 0x000000afa6af7221 */ /* 0x000fe20000010100 */
[----:B------:R-:W-:Y:S01]  /*5490*/  PRMT R62, R31, 0x7632, R62 ;  /* 0x000076321f3e7816 */ /* 0x000fe2000000003e */
[----:B------:R-:W-:Y:S01]  /*54a0*/  FFMA.FTZ R176, R178, R176, R153 ;  /* 0x000000b0b2b07223 */ /* 0x000fe20000010099 */
[----:B------:R-:W-:Y:S01]  /*54b0*/  SHF.L.U32 R39, R36, 0x10, RZ ;  /* 0x0000001024277819 */ /* 0x000fe200000006ff */
[----:B------:R-:W-:Y:S01]  /*54c0*/  FFMA.FTZ R166, R150, R173, R38 ;  /* 0x000000ad96a67223 */ /* 0x000fe20000010026 */
[----:B------:R-:W-:Y:S01]  /*54d0*/  FSEL R169, R169, RZ, P1 ;  /* 0x000000ffa9a97208 */ /* 0x000fe20000800000 */
[-C--:B------:R-:W-:Y:S01]  /*54e0*/  FMUL.FTZ R36, R177, R144.reuse ;  /* 0x00000090b1247220 */ /* 0x080fe20000410000 */
[----:B------:R-:W-:Y:S01]  /*54f0*/  SHF.L.U32 R164, R62, 0x10, RZ ;  /* 0x000000103ea47819 */ /* 0x000fe200000006ff */
[----:B------:R-:W-:Y:S01]  /*5500*/  FFMA.FTZ R174, R150, R37, R39 ;  /* 0x0000002596ae7223 */ /* 0x000fe20000010027 */
[----:B------:R-:W-:Y:S01]  /*5510*/  ISETP.GE.U32.AND P1, PT, R140, RZ, PT ;  /* 0x000000ff8c00720c */ /* 0x000fe20003f26070 */
[----:B------:R-:W-:Y:S01]  /*5520*/  FADD.FTZ R185, -R176, R185 ;  /* 0x000000b9b0b97221 */ /* 0x000fe20000010100 */
[----:B------:R-:W-:Y:S01]  /*5530*/  SHF.L.U32 R38, R24, 0x10, RZ ;  /* 0x0000001018267819 */ /* 0x000fe200000006ff */
[----:B------:R-:W-:Y:S01]  /*5540*/  FMUL.FTZ R37, R166, R144 ;  /* 0x00000090a6257220 */ /* 0x000fe20000410000 */
[----:B------:R-:W-:Y:S01]  /*5550*/  FFMA.FTZ R172, R150, R175, R172 ;  /* 0x000000af96ac7223 */ /* 0x000fe200000100ac */
[----:B------:R-:W-:Y:S01]  /*5560*/  FFMA.FTZ R154, R178, R154, R153 ;  /* 0x0000009ab29a7223 */ /* 0x000fe20000010099 */
[----:B------:R-:W-:Y:S01]  /*5570*/  ISETP.GE.U32.AND.EX P1, PT, R141, 0x1000000, PT, P1 ;  /* 0x010000008d00780c */ /* 0x000fe20003f26110 */
[----:B------:R-:W-:Y:S01]  /*5580*/  FMUL.FTZ R62, R36, UR5 ;  /* 0x00000005243e7c20 */ /* 0x000fe20008410000 */
[C---:B------:R-:W-:Y:S01]  /*5590*/  FFMA.FTZ R164, R150.reuse, R65, R164 ;  /* 0x0000004196a47223 */ /* 0x040fe200000100a4 */
[----:B------:R-:W-:Y:S01]  /*55a0*/  FFMA.FTZ R181, R150, R185, R38 ;  /* 0x000000b996b57223 */ /* 0x000fe20000010026 */
[-C--:B------:R-:W-:Y:S01]  /*55b0*/  FMUL.FTZ R36, R179, R144.reuse ;  /* 0x00000090b3247220 */ /* 0x080fe20000410000 */
[----:B------:R-:W-:Y:S01]  /*55c0*/  FMUL.FTZ R65, R37, UR5 ;  /* 0x0000000525417c20 */ /* 0x000fe20008410000 */
[----:B------:R-:W-:Y:S01]  /*55d0*/  SHF.L.U32 R38, R31, 0x10, RZ ;  /* 0x000000101f267819 */ /* 0x000fe200000006ff */
[-C--:B------:R-:W-:Y:S01]  /*55e0*/  FMUL.FTZ R37, R172, R144.reuse ;  /* 0x00000090ac257220 */ /* 0x080fe20000410000 */
[----:B------:R-:W-:Y:S01]  /*55f0*/  FSEL R142, R142, RZ, P3 ;  /* 0x000000ff8e8e7208 */ /* 0x000fe20001800000 */
[----:B------:R-:W-:Y:S01]  /*5600*/  FADD.FTZ R161, -R154, R161 ;  /* 0x000000a19aa17221 */ /* 0x000fe20000010100 */
[----:B------:R-:W-:Y:S01]  /*5610*/  FSEL R167, R167, RZ, P5 ;  /* 0x000000ffa7a77208 */ /* 0x000fe20002800000 */
[-C--:B------:R-:W-:Y:S01]  /*5620*/  FMUL.FTZ R39, R164, R144.reuse ;  /* 0x00000090a4277220 */ /* 0x080fe20000410000 */
[----:B------:R-:W-:Y:S01]  /*5630*/  FSEL R168, R168, RZ, P4 ;  /* 0x000000ffa8a87208 */ /* 0x000fe20002000000 */
[----:B------:R-:W-:Y:S01]  /*5640*/  FFMA.FTZ R175, R150, R161, R38 ;  /* 0x000000a196af7223 */ /* 0x000fe20000010026 */
[C---:B------:R-:W-:Y:S01]  /*5650*/  LOP3.LUT P3, RZ, R140.reuse, 0xff, RZ, 0xc0, !PT ;  /* 0x000000ff8cff7812 */ /* 0x040fe2000786c0ff */
[----:B------:R-:W-:Y:S01]  /*5660*/  FMUL.FTZ R39, R39, UR5 ;  /* 0x0000000527277c20 */ /* 0x000fe20008410000 */
[C---:B------:R-:W-:Y:S01]  /*5670*/  LOP3.LUT P5, RZ, R140.reuse, 0xff00, RZ, 0xc0, !PT ;  /* 0x0000ff008cff7812 */ /* 0x040fe200078ac0ff */
[----:B------:R-:W-:Y:S01]  /*5680*/  FMUL.FTZ R38, R175, R144 ;  /* 0x00000090af267220 */ /* 0x000fe20000410000 */
[----:B------:R-:W-:Y:S01]  /*5690*/  LOP3.LUT P4, RZ, R140, 0xff0000, RZ, 0xc0, !PT ;  /* 0x00ff00008cff7812 */ /* 0x000fe2000788c0ff */
[--C-:B------:R-:W-:Y:S01]  /*56a0*/  FFMA.FTZ R156, R178, R156, R153.reuse ;  /* 0x0000009cb29c7223 */ /* 0x100fe20000010099 */
[----:B------:R-:W-:Y:S01]  /*56b0*/  LOP3.LUT P2, RZ, R140, 0xff000000, RZ, 0xc0, !PT ;  /* 0xff0000008cff7812 */ /* 0x000fe2000784c0ff */
[----:B------:R-:W-:Y:S01]  /*56c0*/  FMUL.FTZ R140, R36, UR5 ;  /* 0x00000005248c7c20 */ /* 0x000fe20008410000 */
[----:B------:R-:W-:Y:S01]  /*56d0*/  FSEL R0, R0, RZ, P1 ;  /* 0x000000ff00007208 */ /* 0x000fe20000800000 */
[-C--:B------:R-:W-:Y:S01]  /*56e0*/  FMUL.FTZ R36, R181, R144.reuse ;  /* 0x00000090b5247220 */ /* 0x080fe20000410000 */
[C---:B------:R-:W-:Y:S01]  /*56f0*/  LOP3.LUT P6, RZ, R141.reuse, 0xff, RZ, 0xc0, !PT ;  /* 0x000000ff8dff7812 */ /* 0x040fe200078cc0ff */
[----:B------:R-:W-:Y:S01]  /*5700*/  FMUL.FTZ R38, R38, UR5 ;  /* 0x0000000526267c20 */ /* 0x000fe20008410000 */
[----:B------:R-:W-:Y:S01]  /*5710*/  LOP3.LUT P1, RZ, R141, 0xff00, RZ, 0xc0, !PT ;  /* 0x0000ff008dff7812 */ /* 0x000fe2000782c0ff */
[----:B------:R-:W-:Y:S01]  /*5720*/  FMUL.FTZ R141, R37, UR5 ;  /* 0x00000005258d7c20 */ /* 0x000fe20008410000 */
[----:B------:R-:W-:Y:S01]  /*5730*/  FMUL.FTZ R37, R174, R144 ;  /* 0x00000090ae257220 */ /* 0x000fe20000410000 */
[----:B------:R-:W-:Y:S01]  /*5740*/  FMUL.FTZ R36, R36, UR5 ;  /* 0x0000000524247c20 */ /* 0x000fe20008410000 */
[----:B------:R-:W-:Y:S01]  /*5750*/  FSEL R62, R62, RZ, P6 ;  /* 0x000000ff3e3e7208 */ /* 0x000fe20003000000 */
[--C-:B------:R-:W-:Y:S01]  /*5760*/  FFMA.FTZ R159, R178, R159, R153.reuse ;  /* 0x0000009fb29f7223 */ /* 0x100fe20000010099 */
[----:B------:R-:W-:Y:S01]  /*5770*/  FSEL R141, R141, RZ, P2 ;  /* 0x000000ff8d8d7208 */ /* 0x000fe20001000000 */
[----:B------:R-:W-:Y:S01]  /*5780*/  FMUL.FTZ R37, R37, UR5 ;  /* 0x0000000525257c20 */ /* 0x000fe20008410000 */
[----:B------:R-:W-:Y:S01]  /*5790*/  ISETP.GE.U32.AND P2, PT, R138, RZ, PT ;  /* 0x000000ff8a00720c */ /* 0x000fe20003f46070 */
[--C-:B------:R-:W-:Y:S01]  /*57a0*/  FFMA.FTZ R158, R178, R158, R153.reuse ;  /* 0x0000009eb29e7223 */ /* 0x100fe20000010099 */
[----:B------:R-:W-:Y:S01]  /*57b0*/  FSEL R154, R36, RZ, P3 ;  /* 0x000000ff249a7208 */ /* 0x000fe20001800000 */
[C-C-:B------:R-:W-:Y:S01]  /*57c0*/  FFMA.FTZ R176, R178.reuse, R48, R153.reuse ;  /* 0x00000030b2b07223 */ /* 0x140fe20000010099 */
[C---:B------:R-:W-:Y:S01]  /*57d0*/  LOP3.LUT P3, RZ, R139.reuse, 0xff0000, RZ, 0xc0, !PT ;  /* 0x00ff00008bff7812 */ /* 0x040fe2000786c0ff */
[C-C-:B------:R-:W-:Y:S01]  /*57e0*/  FFMA.FTZ R67, R178.reuse, R67, R153.reuse ;  /* 0x00000043b2437223 */ /* 0x140fe20000010099 */
[----:B------:R-:W-:Y:S01]  /*57f0*/  ISETP.GE.U32.AND.EX P2, PT, R139, 0x1000000, PT, P2 ;  /* 0x010000008b00780c */ /* 0x000fe20003f46120 */
[C-C-:B------:R-:W-:Y:S01]  /*5800*/  FFMA.FTZ R64, R178.reuse, R64, R153.reuse ;  /* 0x00000040b2407223 */ /* 0x140fe20000010099 */
[----:B------:R-:W-:Y:S01]  /*5810*/  FSEL R173, R37, RZ, P5 ;  /* 0x000000ff25ad7208 */ /* 0x000fe20002800000 */
[----:B------:R-:W-:Y:S01]  /*5820*/  FFMA.FTZ R37, R178, R63, R153 ;  /* 0x0000003fb2257223 */ /* 0x000fe20000010099 */
[----:B------:R-:W-:Y:S01]  /*5830*/  FSEL R65, R65, RZ, P1 ;  /* 0x000000ff41417208 */ /* 0x000fe20000800000 */
[----:B------:R-:W-:Y:S01]  /*5840*/  FADD.FTZ R63, -R156, R163 ;  /* 0x000000a39c3f7221 */ /* 0x000fe20000010100 */
[----:B------:R-:W-:Y:S01]  /*5850*/  FSEL R140, R140, RZ, P4 ;  /* 0x000000ff8c8c7208 */ /* 0x000fe20002000000 */
[--C-:B------:R-:W-:Y:S01]  /*5860*/  FFMA.FTZ R57, R178, R57, R153.reuse ;  /* 0x00000039b2397223 */ /* 0x100fe20000010099 */
[----:B------:R-:W-:Y:S01]  /*5870*/  LOP3.LUT P6, RZ, R138, 0xff, RZ, 0xc0, !PT ;  /* 0x000000ff8aff7812 */ /* 0x000fe200078cc0ff */
[--C-:B------:R-:W-:Y:S01]  /*5880*/  FFMA.FTZ R49, R178, R49, R153.reuse ;  /* 0x00000031b2317223 */ /* 0x100fe20000010099 */
[----:B------:R-:W-:Y:S01]  /*5890*/  LOP3.LUT P1, RZ, R138, 0xff00, RZ, 0xc0, !PT ;  /* 0x0000ff008aff7812 */ /* 0x000fe2000782c0ff */
[--C-:B------:R-:W-:Y:S01]  /*58a0*/  FFMA.FTZ R56, R178, R56, R153.reuse ;  /* 0x00000038b2387223 */ /* 0x100fe20000010099 */
[----:B------:R-:W-:Y:S01]  /*58b0*/  LOP3.LUT P4, RZ, R138, 0xff0000, RZ, 0xc0, !PT ;  /* 0x00ff00008aff7812 */ /* 0x000fe2000788c0ff */
[--C-:B------:R-:W-:Y:S01]  /*58c0*/  FFMA.FTZ R55, R178, R55, R153.reuse ;  /* 0x00000037b2377223 */ /* 0x100fe20000010099 */
[----:B------:R-:W-:Y:S01]  /*58d0*/  LOP3.LUT P5, RZ, R138, 0xff000000, RZ, 0xc0, !PT ;  /* 0xff0000008aff7812 */ /* 0x000fe200078ac0ff */
[--C-:B------:R-:W-:Y:S01]  /*58e0*/  FFMA.FTZ R47, R178, R47, R153.reuse ;  /* 0x0000002fb22f7223 */ /* 0x100fe20000010099 */
[----:B------:R-:W-:Y:S01]  /*58f0*/  FSEL R161, R38, RZ, P3 ;  /* 0x000000ff26a17208 */ /* 0x000fe20001800000 */
[C-C-:B------:R-:W-:Y:S01]  /*5900*/  FFMA.FTZ R54, R178.reuse, R54, R153.reuse ;  /* 0x00000036b2367223 */ /* 0x140fe20000010099 */
[----:B------:R-:W-:Y:S01]  /*5910*/  FSEL R138, R39, RZ, P2 ;  /* 0x000000ff278a7208 */ /* 0x000fe20001000000 */
[----:B------:R-:W-:Y:S01]  /*5920*/  FFMA.FTZ R178, R178, R46, R153 ;  /* 0x0000002eb2b27223 */ /* 0x000fe20000010099 */
[----:B------:R-:W-:Y:S01]  /*5930*/  LOP3.LUT P3, RZ, R139, 0xff, RZ, 0xc0, !PT ;  /* 0x000000ff8bff7812 */ /* 0x000fe2000786c0ff */
[----:B------:R-:W-:Y:S01]  /*5940*/  FADD.FTZ R159, -R159, R160 ;  /* 0x000000a09f9f7221 */ /* 0x000fe20000010100 */
[----:B------:R-:W-:Y:S01]  /*5950*/  LOP3.LUT P2, RZ, R139, 0xff00, RZ, 0xc0, !PT ;  /* 0x0000ff008bff7812 */ /* 0x000fe2000784c0ff */
[----:B------:R-:W-:Y:S01]  /*5960*/  FADD.FTZ R139, -R37, R66 ;  /* 0x00000042258b7221 */ /* 0x000fe20000010100 */
[----:B------:R-:W-:Y:S01]  /*5970*/  PRMT R37, R30, 0x7632, R37 ;  /* 0x000076321e257816 */ /* 0x000fe20000000025 */
        /* <DEDUP_REMOVED lines=10> */
[----:B------:R-:W-:Y:S01]  /*5a20*/  FFMA.FTZ R139, R150, R139, R37 ;  /* 0x0000008b968b7223 */ /* 0x000fe20000010025 */
[----:B------:R-:W-:Y:S01]  /*5a30*/  SHF.L.U32 R46, R29, 0x10, RZ ;  /* 0x000000101d2e7819 */ /* 0x000fe200000006ff */
[----:B------:R-:W-:Y:S01]  /*5a40*/  FADD.FTZ R61, -R56, R61 ;  /* 0x0000003d383d7221 */ /* 0x000fe20000010100 */
[----:B------:R-:W-:Y:S01]  /*5a50*/  SHF.L.U32 R38, R28, 0x10, RZ ;  /* 0x000000101c267819 */ /* 0x000fe200000006ff */
[----:B------:R-:W-:Y:S01]  /*5a60*/  FFMA.FTZ R157, R150, R157, R48 ;  /* 0x0000009d969d7223 */ /* 0x000fe20000010030 */
[----:B------:R-:W-:Y:S01]  /*5a70*/  SHF.L.U32 R37, R36, 0x10, RZ ;  /* 0x0000001024257819 */ /* 0x000fe200000006ff */
[C---:B------:R-:W-:Y:S01]  /*5a80*/  FFMA.FTZ R153, R150.reuse, R153, R46 ;  /* 0x0000009996997223 */ /* 0x040fe2000001002e */
[-C--:B------:R-:W-:Y:S01]  /*5a90*/  FMUL.FTZ R36, R63, R144.reuse ;  /* 0x000000903f247220 */ /* 0x080fe20000410000 */
[----:B------:R-:W-:Y:S01]  /*5aa0*/  FFMA.FTZ R163, R150, R159, R38 ;  /* 0x0000009f96a37223 */ /* 0x000fe20000010026 */
[----:B------:R-:W-:Y:S01]  /*5ab0*/  SHF.L.U32 R38, R32, 0x10, RZ ;  /* 0x0000001020267819 */ /* 0x000fe200000006ff */
[----:B------:R-:W-:Y:S01]  /*5ac0*/  FFMA.FTZ R160, R150, R67, R37 ;  /* 0x0000004396a07223 */ /* 0x000fe20000010025 */
[----:B------:R-:W-:Y:S01]  /*5ad0*/  SHF.L.U32 R46, R33, 0x10, RZ ;  /* 0x00000010212e7819 */ /* 0x000fe200000006ff */
[-C--:B------:R-:W-:Y:S01]  /*5ae0*/  FMUL.FTZ R37, R139, R144.reuse ;  /* 0x000000908b257220 */ /* 0x080fe20000410000 */
[----:B------:R-:W-:Y:S01]  /*5af0*/  FMUL.FTZ R67, R36, UR5 ;  /* 0x0000000524437c20 */ /* 0x000fe20008410000 */
[-C--:B------:R-:W-:Y:S01]  /*5b00*/  FMUL.FTZ R36, R153, R144.reuse ;  /* 0x0000009099247220 */ /* 0x080fe20000410000 */
[C---:B------:R-:W-:Y:S01]  /*5b10*/  FFMA.FTZ R183, R150.reuse, R57, R38 ;  /* 0x0000003996b77223 */ /* 0x040fe20000010026 */
[----:B------:R-:W-:Y:S01]  /*5b20*/  FFMA.FTZ R185, R150, R61, R46 ;  /* 0x0000003d96b97223 */ /* 0x000fe2000001002e */
[----:B------:R-:W-:Y:S01]  /*5b30*/  FMUL.FTZ R152, R37, UR5 ;  /* 0x0000000525987c20 */ /* 0x000fe20008410000 */
[-C--:B------:R-:W-:Y:S01]  /*5b40*/  FMUL.FTZ R37, R157, R144.reuse ;  /* 0x000000909d257220 */ /* 0x080fe20000410000 */
[----:B------:R-:W-:Y:S01]  /*5b50*/  FMUL.FTZ R156, R36, UR5 ;  /* 0x00000005249c7c20 */ /* 0x000fe20008410000 */
[-C--:B------:R-:W-:Y:S01]  /*5b60*/  FMUL.FTZ R38, R183, R144.reuse ;  /* 0x00000090b7267220 */ /* 0x080fe20000410000 */
[-C--:B------:R-:W-:Y:S01]  /*5b70*/  FMUL.FTZ R39, R185, R144.reuse ;  /* 0x00000090b9277220 */ /* 0x080fe20000410000 */
[----:B------:R-:W-:Y:S01]  /*5b80*/  FMUL.FTZ R159, R37, UR5 ;  /* 0x00000005259f7c20 */ /* 0x000fe20008410000 */
[----:B------:R-:W-:Y:S01]  /*5b90*/  FSEL R67, R67, RZ, P3 ;  /* 0x000000ff43437208 */ /* 0x000fe20001800000 */
[-C--:B------:R-:W-:Y:S01]  /*5ba0*/  FMUL.FTZ R36, R163, R144.reuse ;  /* 0x00000090a3247220 */ /* 0x080fe20000410000 */
[----:B------:R-:W-:Y:S01]  /*5bb0*/  FSEL R156, R156, RZ, P4 ;  /* 0x000000ff9c9c7208 */ /* 0x000fe20002000000 */
[----:B------:R-:W-:Y:S01]  /*5bc0*/  FMUL.FTZ R37, R160, R144 ;  /* 0x00000090a0257220 */ /* 0x000fe20000410000 */
[----:B------:R-:W-:Y:S01]  /*5bd0*/  FMUL.FTZ R38, R38, UR5 ;  /* 0x0000000526267c20 */ /* 0x000fe20008410000 */
[----:B------:R-:W-:Y:S01]  /*5be0*/  FMUL.FTZ R39, R39, UR5 ;  /* 0x0000000527277c20 */ /* 0x000fe20008410000 */
[----:B------:R-:W-:Y:S01]  /*5bf0*/  LOP3.LUT P3, RZ, R136, 0xff, RZ, 0xc0, !PT ;  /* 0x000000ff88ff7812 */ /* 0x000fe2000786c0ff */
[----:B------:R-:W-:Y:S01]  /*5c00*/  FMUL.FTZ R36, R36, UR5 ;  /* 0x0000000524247c20 */ /* 0x000fe20008410000 */
[----:B------:R-:W-:Y:S01]  /*5c10*/  LOP3.LUT P4, RZ, R136, 0xff0000, RZ, 0xc0, !PT ;  /* 0x00ff000088ff7812 */ /* 0x000fe2000788c0ff */
[----:B------:R-:W-:Y:S01]  /*5c20*/  FMUL.FTZ R37, R37, UR5 ;  /* 0x0000000525257c20 */ /* 0x000fe20008410000 */
[----:B------:R-:W-:Y:S01]  /*5c30*/  FSEL R64, R38, RZ, P3 ;  /* 0x000000ff26407208 */ /* 0x000fe20001800000 */
[----:B------:R-:W-:Y:S01]  /*5c40*/  FADD.FTZ R49, -R49, R52 ;  /* 0x0000003431317221 */ /* 0x000fe20000010100 */
[----:B------:R-:W-:Y:S01]  /*5c50*/  FSEL R66, R39, RZ, P4 ;  /* 0x000000ff27427208 */ /* 0x000fe20002000000 */
[----:B------:R-:W-:Y:S01]  /*5c60*/  FADD.FTZ R51, -R178, R51 ;  /* 0x00000033b2337221 */ /* 0x000fe20000010100 */
[----:B------:R-:W-:Y:S01]  /*5c70*/  PRMT R39, R35, 0x7632, R39 ;  /* 0x0000763223277816 */ /* 0x000fe20000000027 */
[----:B------:R-:W-:Y:S01]  /*5c80*/  FADD.FTZ R53, -R176, R53 ;  /* 0x00000035b0357221 */ /* 0x000fe20000010100 */
[----:B------:R-:W-:Y:S01]  /*5c90*/  PRMT R38, R32, 0x7632, R38 ;  /* 0x0000763220267816 */ /* 0x000fe20000000026 */
[----:B------:R-:W-:Y:S01]  /*5ca0*/  FADD.FTZ R47, -R47, R50 ;  /* 0x000000322f2f7221 */ /* 0x000fe20000010100 */
[----:B------:R-:W-:Y:S01]  /*5cb0*/  FSEL R158, R36, RZ, P6 ;  /* 0x000000ff249e7208 */ /* 0x000fe20003000000 */
[----:B------:R-:W-:Y:S01]  /*5cc0*/  FADD.FTZ R55, -R55, R58 ;  /* 0x0000003a37377221 */ /* 0x000fe20000010100 */
[----:B------:R-:W-:Y:S01]  /*5cd0*/  FSEL R165, R37, RZ, P1 ;  /* 0x000000ff25a57208 */ /* 0x000fe20000800000 */
[----:B------:R-:W-:Y:S01]  /*5ce0*/  FADD.FTZ R59, -R54, R59 ;  /* 0x0000003b363b7221 */ /* 0x000fe20000010100 */
[----:B------:R-:W0:Y:S01]  /*5cf0*/  LDC.64 R36, c[0x0][0x478] ;  /* 0x00011e00ff247b82 */ /* 0x000e220000000a00 */
[----:B------:R-:W-:-:S02]  /*5d00*/  SHF.L.U32 R39, R39, 0x10, RZ ;  /* 0x0000001027277819 */ /* 0x000fc400000006ff */
[----:B------:R-:W-:Y:S02]  /*5d10*/  SHF.L.U32 R38, R38, 0x10, RZ ;  /* 0x0000001026267819 */ /* 0x000fe400000006ff */
[----:B------:R-:W-:Y:S01]  /*5d20*/  FSEL R152, R152, RZ, P2 ;  /* 0x000000ff98987208 */ /* 0x000fe20001000000 */
[----:B------:R-:W-:Y:S01]  /*5d30*/  FFMA.FTZ R176, R150, R51, R39 ;  /* 0x0000003396b07223 */ /* 0x000fe20000010027 */
[----:B------:R-:W-:Y:S02]  /*5d40*/  FSEL R159, R159, RZ, P5 ;  /* 0x000000ff9f9f7208 */ /* 0x000fe40002800000 */
[C---:B------:R-:W-:Y:S02]  /*5d50*/  LOP3.LUT P2, RZ, R136.reuse, 0xff00, RZ, 0xc0, !PT ;  /* 0x0000ff0088ff7812 */ /* 0x040fe4000784c0ff */
[C---:B------:R-:W-:Y:S02]  /*5d60*/  LOP3.LUT P5, RZ, R136.reuse, 0xff000000, RZ, 0xc0, !PT ;  /* 0xff00000088ff7812 */ /* 0x040fe400078ac0ff */
[----:B------:R-:W-:Y:S01]  /*5d70*/  ISETP.GE.U32.AND P1, PT, R136, RZ, PT ;  /* 0x000000ff8800720c */ /* 0x000fe20003f26070 */
[----:B------:R-:W-:Y:S01]  /*5d80*/  FFMA.FTZ R136, R150, R49, R38 ;  /* 0x0000003196887223 */ /* 0x000fe20000010026 */
[----:B------:R-:W-:Y:S01]  /*5d90*/  F2FP.BF16.F32.PACK_AB R18, R18, R17 ;  /* 0x000000111212723e */ /* 0x000fe200000010ff */
[----:B------:R-:W1:Y:S01]  /*5da0*/  LDC.64 R38, c[0x0][0x468] ;  /* 0x00011a00ff267b82 */ /* 0x000e620000000a00 */
[----:B------:R-:W-:-:S02]  /*5db0*/  F2FP.BF16.F32.PACK_AB R17, R40, R41 ;  /* 0x000000292811723e */ /* 0x000fc400000010ff */
[----:B------:R-:W-:Y:S02]  /*5dc0*/  PRMT R46, R33, 0x7632, R46 ;  /* 0x00007632212e7816 */ /* 0x000fe4000000002e */
[----:B------:R-:W-:Y:S02]  /*5dd0*/  PRMT R40, R34, 0x7632, R40 ;  /* 0x0000763222287816 */ /* 0x000fe40000000028 */
[----:B------:R-:W-:Y:S01]  /*5de0*/  F2FP.BF16.F32.PACK_AB R19, R16, R19 ;  /* 0x000000131013723e */ /* 0x000fe200000010ff */
[----:B0-----:R-:W-:Y:S01]  /*5df0*/  IMAD.WIDE.U32 R48, R151, 0x10, R36 ;  /* 0x0000001097307825 */ /* 0x001fe200078e0024 */
[----:B------:R-:W-:Y:S02]  /*5e00*/  SHF.L.U32 R41, R46, 0x10, RZ ;  /* 0x000000102e297819 */ /* 0x000fe400000006ff */
[----:B------:R-:W-:Y:S02]  /*5e10*/  SHF.L.U32 R40, R40, 0x10, RZ ;  /* 0x0000001028287819 */ /* 0x000fe400000006ff */
[----:B------:R-:W-:-:S02]  /*5e20*/  F2FP.BF16.F32.PACK_AB R16, R162, R155 ;  /* 0x0000009ba210723e */ /* 0x000fc400000010ff */
[----:B------:R-:W-:Y:S01]  /*5e30*/  SHF.L.U32 R46, R34, 0x10, RZ ;  /* 0x00000010222e7819 */ /* 0x000fe200000006ff */
[----:B------:R-:W-:Y:S01]  /*5e40*/  FFMA.FTZ R162, R150, R47, R40 ;  /* 0x0000002f96a27223 */ /* 0x000fe20000010028 */
[----:B------:R-:W-:Y:S01]  /*5e50*/  SHF.L.U32 R50, R35, 0x10, RZ ;  /* 0x0000001023327819 */ /* 0x000fe200000006ff */
[----:B------:R0:W-:Y:S01]  /*5e60*/  STG.E.128 desc[UR6][R48.64], R16 ;  /* 0x0000001030007986 */ /* 0x0001e2000c101d06 */
[----:B------:R-:W-:Y:S01]  /*5e70*/  F2FP.BF16.F32.PACK_AB R47, R44, R45 ;  /* 0x0000002d2c2f723e */ /* 0x000fe200000010ff */
[C---:B------:R-:W-:Y:S01]  /*5e80*/  FFMA.FTZ R155, R150.reuse, R55, R46 ;  /* 0x00000037969b7223 */ /* 0x040fe2000001002e */
[C---:B------:R-:W-:Y:S01]  /*5e90*/  LOP3.LUT P6, RZ, R137.reuse, 0xff, RZ, 0xc0, !PT ;  /* 0x000000ff89ff7812 */ /* 0x040fe200078cc0ff */
[----:B------:R-:W-:Y:S01]  /*5ea0*/  FFMA.FTZ R187, R150, R59, R50 ;  /* 0x0000003b96bb7223 */ /* 0x000fe20000010032 */
[----:B------:R-:W-:Y:S01]  /*5eb0*/  LOP3.LUT P3, RZ, R137, 0xff00, RZ, 0xc0, !PT ;  /* 0x0000ff0089ff7812 */ /* 0x000fe2000786c0ff */
[----:B------:R-:W-:Y:S01]  /*5ec0*/  IMAD.WIDE.U32 R50, R149, 0x10, R36 ;  /* 0x0000001095327825 */ /* 0x000fe200078e0024 */
[----:B------:R-:W-:-:S02]  /*5ed0*/  LOP3.LUT P4, RZ, R137, 0xff0000, RZ, 0xc0, !PT ;  /* 0x00ff000089ff7812 */ /* 0x000fc4000788c0ff */
[----:B------:R-:W-:Y:S01]  /*5ee0*/  ISETP.GE.U32.AND.EX P1, PT, R137, 0x1000000, PT, P1 ;  /* 0x010000008900780c */ /* 0x000fe20003f26110 */
[----:B------:R-:W-:Y:S01]  /*5ef0*/  FFMA.FTZ R137, R150, R53, R41 ;  /* 0x0000003596897223 */ /* 0x000fe20000010029 */
[----:B------:R-:W-:Y:S01]  /*5f00*/  F2FP.BF16.F32.PACK_AB R46, R167, R142 ;  /* 0x0000008ea72e723e */ /* 0x000fe200000010ff */
[--C-:B-1----:R-:W-:Y:S01]  /*5f10*/  IMAD.WIDE.U32 R56, R149, 0x10, R38.reuse ;  /* 0x0000001095387825 */ /* 0x102fe200078e0026 */
[----:B------:R-:W-:Y:S02]  /*5f20*/  F2FP.BF16.F32.PACK_AB R45, R169, R168 ;  /* 0x000000a8a92d723e */ /* 0x000fe400000010ff */
[----:B------:R-:W-:Y:S01]  /*5f30*/  F2FP.BF16.F32.PACK_AB R44, R171, R170 ;  /* 0x000000aaab2c723e */ /* 0x000fe200000010ff */
[----:B------:R-:W-:Y:S01]  /*5f40*/  IMAD.WIDE.U32 R58, R147, 0x10, R38 ;  /* 0x00000010933a7825 */ /* 0x000fe200078e0026 */
[----:B------:R-:W-:-:S03]  /*5f50*/  F2FP.BF16.F32.PACK_AB R43, R42, R43 ;  /* 0x0000002b2a2b723e */ /* 0x000fc600000010ff */
[----:B0-----:R-:W-:Y:S01]  /*5f60*/  FMUL.FTZ R48, R155, R144 ;  /* 0x000000909b307220 */ /* 0x001fe20000410000 */
[----:B------:R-:W-:Y:S01]  /*5f70*/  F2FP.BF16.F32.PACK_AB R16, R136, R183 ;  /* 0x000000b78810723e */ /* 0x000fe200000010ff */
[----:B------:R-:W-:Y:S01]  /*5f80*/  IMAD.WIDE.U32 R18, R151, 0x10, R38 ;  /* 0x0000001097127825 */ /* 0x000fe200078e0026 */
[----:B------:R-:W-:-:S03]  /*5f90*/  F2FP.BF16.F32.PACK_AB R17, R137, R185 ;  /* 0x000000b98911723e */ /* 0x000fc600000010ff */
[-C--:B------:R-:W-:Y:S01]  /*5fa0*/  FMUL.FTZ R136, R136, R144.reuse ;  /* 0x0000009088887220 */ /* 0x080fe20000410000 */
[-C--:B------:R-:W-:Y:S01]  /*5fb0*/  FMUL.FTZ R137, R137, R144.reuse ;  /* 0x0000009089897220 */ /* 0x080fe20000410000 */
[----:B------:R-:W-:Y:S01]  /*5fc0*/  FMUL.FTZ R49, R187, R144 ;  /* 0x00000090bb317220 */ /* 0x000fe20000410000 */
[----:B------:R0:W-:Y:S01]  /*5fd0*/  STG.E.128 desc[UR6][R18.64], R44 ;  /* 0x0000002c12007986 */ /* 0x0001e2000c101d06 */
[----:B------:R-:W-:Y:S01]  /*5fe0*/  F2FP.BF16.F32.PACK_AB R42, R166, R177 ;  /* 0x000000b1a62a723e */ /* 0x000fe200000010ff */
[----:B------:R-:W-:Y:S01]  /*5ff0*/  FMUL.FTZ R48, R48, UR5 ;  /* 0x0000000530307c20 */ /* 0x000fe20008410000 */
[----:B------:R-:W-:Y:S01]  /*6000*/  F2FP.BF16.F32.PACK_AB R41, R172, R179 ;  /* 0x000000b3ac29723e */ /* 0x000fe200000010ff */
[----:B------:R-:W-:Y:S01]  /*6010*/  FMUL.FTZ R49, R49, UR5 ;  /* 0x0000000531317c20 */ /* 0x000fe20008410000 */
[----:B------:R-:W-:Y:S01]  /*6020*/  F2FP.BF16.F32.PACK_AB R40, R174, R181 ;  /* 0x000000b5ae28723e */ /* 0x000fe200000010ff */
[----:B------:R-:W-:Y:S01]  /*6030*/  FMUL.FTZ R136, R136, UR5 ;  /* 0x0000000588887c20 */ /* 0x000fe20008410000 */
[----:B------:R-:W-:Y:S01]  /*6040*/  FMUL.FTZ R137, R137, UR5 ;  /* 0x0000000589897c20 */ /* 0x000fe20008410000 */
[----:B------:R-:W-:Y:S01]  /*6050*/  IMAD.WIDE.U32 R60, R145, 0x10, R38 ;  /* 0x00000010913c7825 */ /* 0x000fe200078e0026 */
[----:B------:R-:W-:Y:S01]  /*6060*/  F2FP.BF16.F32.PACK_AB R38, R139, R63 ;  /* 0x0000003f8b26723e */ /* 0x000fe200000010ff */
[----:B------:R1:W-:Y:S01]  /*6070*/  STG.E.128 desc[UR6][R50.64], R40 ;  /* 0x0000002832007986 */ /* 0x0003e2000c101d06 */
[----:B------:R-:W-:Y:S01]  /*6080*/  FSEL R48, R48, RZ, P6 ;  /* 0x000000ff30307208 */ /* 0x000fe20003000000 */
[----:B------:R-:W-:Y:S01]  /*6090*/  IMAD.WIDE.U32 R52, R147, 0x10, R36 ;  /* 0x0000001093347825 */ /* 0x000fe200078e0024 */
[----:B------:R-:W-:-:S02]  /*60a0*/  FSEL R63, R136, RZ, P2 ;  /* 0x000000ff883f7208 */ /* 0x000fc40001000000 */
[----:B------:R-:W-:Y:S01]  /*60b0*/  F2FP.BF16.F32.PACK_AB R39, R164, R175 ;  /* 0x000000afa427723e */ /* 0x000fe200000010ff */
[----:B------:R-:W-:Y:S01]  /*60c0*/  IMAD.WIDE.U32 R54, R145, 0x10, R36 ;  /* 0x0000001091367825 */ /* 0x000fe200078e0024 */
[----:B------:R-:W-:Y:S02]  /*60d0*/  F2FP.BF16.F32.PACK_AB R37, R157, R153 ;  /* 0x000000999d25723e */ /* 0x000fe400000010ff */
[C---:B0-----:R-:W-:Y:S01]  /*60e0*/  F2FP.BF16.F32.PACK_AB R18, R162.reuse, R155 ;  /* 0x0000009ba212723e */ /* 0x041fe200000010ff */
[-C--:B------:R-:W-:Y:S01]  /*60f0*/  FMUL.FTZ R162, R162, R144.reuse ;  /* 0x00000090a2a27220 */ /* 0x080fe20000410000 */
[----:B------:R-:W-:Y:S01]  /*6100*/  FMUL.FTZ R144, R176, R144 ;  /* 0x00000090b0907220 */ /* 0x000fe20000410000 */
[----:B------:R-:W-:Y:S02]  /*6110*/  F2FP.BF16.F32.PACK_AB R36, R160, R163 ;  /* 0x000000a3a024723e */ /* 0x000fe400000010ff */
[----:B------:R-:W-:Y:S01]  /*6120*/  FMUL.FTZ R162, R162, UR5 ;  /* 0x00000005a2a27c20 */ /* 0x000fe20008410000 */
[----:B------:R-:W-:Y:S01]  /*6130*/  FMUL.FTZ R144, R144, UR5 ;  /* 0x0000000590907c20 */ /* 0x000fe20008410000 */
[----:B------:R-:W-:-:S02]  /*6140*/  F2FP.BF16.F32.PACK_AB R47, R138, R161 ;  /* 0x000000a18a2f723e */ /* 0x000fc400000010ff */
[----:B-1----:R-:W-:Y:S02]  /*6150*/  F2FP.BF16.F32.PACK_AB R42, R65, R62 ;  /* 0x0000003e412a723e */ /* 0x002fe400000010ff */
[----:B------:R-:W-:Y:S02]  /*6160*/  FSEL R51, R49, RZ, P4 ;  /* 0x000000ff31337208 */ /* 0x000fe40002000000 */
[----:B------:R-:W-:Y:S02]  /*6170*/  FSEL R65, R162, RZ, P3 ;  /* 0x000000ffa2417208 */ /* 0x000fe40001800000 */
[----:B------:R-:W-:Y:S02]  /*6180*/  F2FP.BF16.F32.PACK_AB R43, R0, R143 ;  /* 0x0000008f002b723e */ /* 0x000fe400000010ff */
[----:B------:R-:W-:Y:S02]  /*6190*/  F2FP.BF16.F32.PACK_AB R41, R141, R140 ;  /* 0x0000008c8d29723e */ /* 0x000fe400000010ff */
[----:B------:R-:W-:-:S02]  /*61a0*/  F2FP.BF16.F32.PACK_AB R40, R173, R154 ;  /* 0x0000009aad28723e */ /* 0x000fc400000010ff */
[----:B------:R-:W-:Y:S02]  /*61b0*/  FSEL R144, R144, RZ, P1 ;  /* 0x000000ff90907208 */ /* 0x000fe40000800000 */
[----:B------:R-:W-:Y:S01]  /*61c0*/  FSEL R49, R137, RZ, P5 ;  /* 0x000000ff89317208 */ /* 0x000fe20002800000 */
[----:B------:R1:W-:Y:S01]  /*61d0*/  STG.E.128 desc[UR6][R56.64], R40 ;  /* 0x0000002838007986 */ /* 0x0003e2000c101d06 */
[----:B------:R-:W-:Y:S02]  /*61e0*/  F2FP.BF16.F32.PACK_AB R46, R152, R67 ;  /* 0x00000043982e723e */ /* 0x000fe400000010ff */
[----:B------:R-:W-:Y:S01]  /*61f0*/  F2FP.BF16.F32.PACK_AB R45, R159, R156 ;  /* 0x0000009c9f2d723e */ /* 0x000fe200000010ff */
[----:B------:R1:W-:Y:S01]  /*6200*/  STG.E.128 desc[UR6][R52.64], R36 ;  /* 0x0000002434007986 */ /* 0x0003e2000c101d06 */
[----:B------:R-:W-:Y:S02]  /*6210*/  F2FP.BF16.F32.PACK_AB R44, R165, R158 ;  /* 0x0000009ea52c723e */ /* 0x000fe400000010ff */
[----:B------:R-:W-:-:S02]  /*6220*/  F2FP.BF16.F32.PACK_AB R19, R176, R187 ;  /* 0x000000bbb013723e */ /* 0x000fc400000010ff */
[----:B------:R-:W-:Y:S01]  /*6230*/  F2FP.BF16.F32.PACK_AB R50, R65, R48 ;  /* 0x000000304132723e */ /* 0x000fe200000010ff */
[----:B------:R1:W-:Y:S01]  /*6240*/  STG.E.128 desc[UR6][R58.64], R44 ;  /* 0x0000002c3a007986 */ /* 0x0003e2000c101d06 */
[----:B------:R-:W-:Y:S02]  /*6250*/  F2FP.BF16.F32.PACK_AB R51, R144, R51 ;  /* 0x000000339033723e */ /* 0x000fe400000010ff */
[----:B------:R-:W-:Y:S01]  /*6260*/  F2FP.BF16.F32.PACK_AB R49, R49, R66 ;  /* 0x000000423131723e */ /* 0x000fe200000010ff */
[----:B------:R1:W-:Y:S01]  /*6270*/  STG.E.128 desc[UR6][R54.64], R16 ;  /* 0x0000001036007986 */ /* 0x0003e2000c101d06 */
[----:B------:R-:W-:-:S05]  /*6280*/  F2FP.BF16.F32.PACK_AB R48, R63, R64 ;  /* 0x000000403f30723e */ /* 0x000fca00000010ff */
[----:B------:R1:W-:Y:S01]  /*6290*/  STG.E.128 desc[UR6][R60.64], R48 ;  /* 0x000000303c007986 */ /* 0x0003e2000c101d06 */
[----:B------:R-:W-:Y:S05]  /*62a0*/  BRA `(.L_x_591) ;  /* 0x00000020005c7947 */ /* 0x000fea0003800000 */
.L_x_589:
[----:B------:R-:W-:-:S04]  /*62b0*/  ISETP.NE.U32.AND P1, PT, RZ, UR16, PT ;  /* 0x00000010ff007c0c */ /* 0x000fc8000bf25070 */
[----:B------:R-:W-:-:S13]  /*62c0*/  ISETP.NE.AND.EX P1, PT, RZ, UR17, PT, P1 ;  /* 0x00000011ff007c0c */ /* 0x000fda000bf25310 */
[----:B------:R-:W-:Y:S05]  /*62d0*/  @P1 BRA `(.L_x_592) ;  /* 0x0000000000f81947 */ /* 0x000fea0003800000 */
[C-C-:B------:R-:W-:Y:S01]  /*62e0*/  FFMA.FTZ R204, R178.reuse, R204, R153.reuse ;  /* 0x000000ccb2cc7223 */ /* 0x140fe20000010099 */
[C-C-:B------:R-:W-:Y:S01]  /*62f0*/  FFMA.FTZ R202, R178.reuse, R202, R153.reuse ;  /* 0x000000cab2ca7223 */ /* 0x140fe20000010099 */
[----:B------:R-:W-:Y:S01]  /*6300*/  FFMA.FTZ R200, R178, R200, R153 ;  /* 0x000000c8b2c87223 */ /* 0x000fe20000010099 */
[----:B------:R-:W-:Y:S01]  /*6310*/  LOP3.LUT P2, RZ, R142, 0xff00, RZ, 0xc0, !PT ;  /* 0x0000ff008eff7812 */ /* 0x000fe2000784c0ff */
[----:B0-----:R-:W-:Y:S01]  /*6320*/  FADD.FTZ R37, -R204, R211 ;  /* 0x000000d3cc257221 */ /* 0x001fe20000010100 */
[----:B------:R-:W-:Y:S01]  /*6330*/  FADD.FTZ R39, -R202, R229 ;  /* 0x000000e5ca277221 */ /* 0x000fe20000010100 */
[----:B------:R-:W-:Y:S01]  /*6340*/  FADD.FTZ R41, -R200, R225 ;  /* 0x000000e1c8297221 */ /* 0x000fe20000010100 */
[----:B------:R-:W-:Y:S01]  /*6350*/  LOP3.LUT P6, RZ, R142, 0xff0000, RZ, 0xc0, !PT ;  /* 0x00ff00008eff7812 */ /* 0x000fe200078cc0ff */
[C---:B------:R-:W-:Y:S01]  /*6360*/  FMUL.FTZ R37, R150.reuse, R37 ;  /* 0x0000002596257220 */ /* 0x040fe20000410000 */
[C---:B------:R-:W-:Y:S01]  /*6370*/  FMUL.FTZ R39, R150.reuse, R39 ;  /* 0x0000002796277220 */ /* 0x040fe20000410000 */
[----:B------:R-:W-:Y:S01]  /*6380*/  FMUL.FTZ R41, R150, R41 ;  /* 0x0000002996297220 */ /* 0x000fe20000410000 */
[C-C-:B------:R-:W-:Y:S01]  /*6390*/  FFMA.FTZ R196, R178.reuse, R196, R153.reuse ;  /* 0x000000c4b2c47223 */ /* 0x140fe20000010099 */
[-C--:B------:R-:W-:Y:S01]  /*63a0*/  FMUL.FTZ R37, R37, R144.reuse ;  /* 0x0000009025257220 */ /* 0x080fe20000410000 */
[-C--:B------:R-:W-:Y:S01]  /*63b0*/  FMUL.FTZ R39, R39, R144.reuse ;  /* 0x0000009027277220 */ /* 0x080fe20000410000 */
[----:B------:R-:W-:Y:S01]  /*63c0*/  FMUL.FTZ R41, R41, R144 ;  /* 0x0000009029297220 */ /* 0x000fe20000410000 */
[C-C-:B------:R-:W-:Y:S01]  /*63d0*/  FFMA.FTZ R194, R178.reuse, R194, R153.reuse ;  /* 0x000000c2b2c27223 */ /* 0x140fe20000010099 */
[----:B------:R-:W-:Y:S01]  /*63e0*/  FMUL.FTZ R37, R37, UR5 ;  /* 0x0000000525257c20 */ /* 0x000fe20008410000 */
[----:B------:R-:W-:Y:S01]  /*63f0*/  FMUL.FTZ R39, R39, UR5 ;  /* 0x0000000527277c20 */ /* 0x000fe20008410000 */
[----:B------:R-:W-:Y:S01]  /*6400*/  FMUL.FTZ R36, R41, UR5 ;  /* 0x0000000529247c20 */ /* 0x000fe20008410000 */
[C-C-:B------:R-:W-:Y:S01]  /*6410*/  FFMA.FTZ R198, R178.reuse, R198, R153.reuse ;  /* 0x000000c6b2c67223 */ /* 0x140fe20000010099 */
[C-C-:B------:R-:W-:Y:S01]  /*6420*/  FFMA.FTZ R192, R178.reuse, R192, R153.reuse ;  /* 0x000000c0b2c07223 */ /* 0x140fe20000010099 */
[----:B------:R-:W-:Y:S01]  /*6430*/  FSEL R41, R37, RZ, P2 ;  /* 0x000000ff25297208 */ /* 0x000fe20001000000 */
[----:B------:R-:W-:Y:S01]  /*6440*/  FFMA.FTZ R0, R178, R0, R153 ;  /* 0x00000000b2007223 */ /* 0x000fe20000010099 */
[----:B------:R-:W-:Y:S01]  /*6450*/  ISETP.GE.U32.AND P2, PT, R142, RZ, PT ;  /* 0x000000ff8e00720c */ /* 0x000fe20003f46070 */
[----:B------:R-:W-:Y:S01]  /*6460*/  FADD.FTZ R45, -R196, R221 ;  /* 0x000000ddc42d7221 */ /* 0x000fe20000010100 */
[----:B------:R-:W-:Y:S01]  /*6470*/  FSEL R40, R39, RZ, P6 ;  /* 0x000000ff27287208 */ /* 0x000fe20003000000 */
[----:B------:R-:W-:Y:S01]  /*6480*/  FADD.FTZ R43, -R194, R207 ;  /* 0x000000cfc22b7221 */ /* 0x000fe20000010100 */
[C---:B------:R-:W-:Y:S01]  /*6490*/  LOP3.LUT P3, RZ, R143.reuse, 0xff, RZ, 0xc0, !PT ;  /* 0x000000ff8fff7812 */ /* 0x040fe2000786c0ff */
[----:B------:R-:W-:Y:S01]  /*64a0*/  FADD.FTZ R39, -R198, R209 ;  /* 0x000000d1c6277221 */ /* 0x000fe20000010100 */
[C---:B------:R-:W-:Y:S01]  /*64b0*/  LOP3.LUT P5, RZ, R143.reuse, 0xff00, RZ, 0xc0, !PT ;  /* 0x0000ff008fff7812 */ /* 0x040fe200078ac0ff */
[----:B------:R-:W-:Y:S01]  /*64c0*/  FADD.FTZ R37, -R0, R231 ;  /* 0x000000e700257221 */ /* 0x000fe20000010100 */
[C---:B------:R-:W-:Y:S01]  /*64d0*/  LOP3.LUT P6, RZ, R143.reuse, 0xff0000, RZ, 0xc0, !PT ;  /* 0x00ff00008fff7812 */ /* 0x040fe200078cc0ff */
[----:B------:R-:W-:Y:S01]  /*64e0*/  FMUL.FTZ R45, R150, R45 ;  /* 0x0000002d962d7220 */ /* 0x000fe20000410000 */
[----:B------:R-:W-:Y:S01]  /*64f0*/  ISETP.GE.U32.AND.EX P2, PT, R143, 0x1000000, PT, P2 ;  /* 0x010000008f00780c */ /* 0x000fe20003f46120 */
[----:B------:R-:W-:Y:S01]  /*6500*/  FADD.FTZ R143, -R192, R205 ;  /* 0x000000cdc08f7221 */ /* 0x000fe20000010100 */
        /* <DEDUP_REMOVED lines=10> */
[----:B------:R-:W-:Y:S01]  /*65b0*/  FMUL.FTZ R43, R43, UR5 ;  /* 0x000000052b2b7c20 */ /* 0x000fe20008410000 */
[----:B------:R-:W-:Y:S01]  /*65c0*/  FSEL R38, R36, RZ, P3 ;  /* 0x000000ff24267208 */ /* 0x000fe20001800000 */
[----:B------:R-:W-:Y:S01]  /*65d0*/  FMUL.FTZ R143, R143, UR5 ;  /* 0x000000058f8f7c20 */ /* 0x000fe20008410000 */
[----:B------:R-:W-:Y:S01]  /*65e0*/  FMUL.FTZ R39, R39, UR5 ;  /* 0x0000000527277c20 */ /* 0x000fe20008410000 */
[----:B------:R-:W-:Y:S01]  /*65f0*/  FMUL.FTZ R37, R37, UR5 ;  /* 0x0000000525257c20 */ /* 0x000fe20008410000 */
[----:B------:R-:W-:-:S02]  /*6600*/  LOP3.LUT P4, RZ, R142, 0xff000000, RZ, 0xc0, !PT ;  /* 0xff0000008eff7812 */ /* 0x000fc4000788c0ff */
[----:B------:R-:W-:Y:S02]  /*6610*/  LOP3.LUT P3, RZ, R142, 0xff, RZ, 0xc0, !PT ;  /* 0x000000ff8eff7812 */ /* 0x000fe4000786c0ff */
[----:B------:R-:W-:Y:S02]  /*6620*/  FSEL R0, R45, RZ, P6 ;  /* 0x000000ff2d007208 */ /* 0x000fe40003000000 */
[----:B------:R-:W-:Y:S02]  /*6630*/  FSEL R45, R43, RZ, P5 ;  /* 0x000000ff2b2d7208 */ /* 0x000fe40002800000 */
[----:B------:R-:W-:Y:S02]  /*6640*/  FSEL R143, R143, RZ, P2 ;  /* 0x000000ff8f8f7208 */ /* 0x000fe40001000000 */
[----:B------:R-:W-:Y:S02]  /*6650*/  FSEL R43, R39, RZ, P4 ;  /* 0x000000ff272b7208 */ /* 0x000fe40002000000 */
[----:B------:R-:W-:-:S02]  /*6660*/  FSEL R36, R37, RZ, P3 ;  /* 0x000000ff25247208 */ /* 0x000fc40001800000 */
[----:B------:R-:W-:Y:S02]  /*6670*/  F2FP.BF16.F32.PACK_AB R39, R143, R0 ;  /* 0x000000008f27723e */ /* 0x000fe400000010ff */
[----:B------:R-:W-:Y:S02]  /*6680*/  F2FP.BF16.F32.PACK_AB R38, R45, R38 ;  /* 0x000000262d26723e */ /* 0x000fe400000010ff */
[----:B------:R-:W-:Y:S02]  /*6690*/  F2FP.BF16.F32.PACK_AB R37, R43, R40 ;  /* 0x000000282b25723e */ /* 0x000fe400000010ff */
[----:B------:R-:W-:Y:S01]  /*66a0*/  F2FP.BF16.F32.PACK_AB R36, R41, R36 ;  /* 0x000000242924723e */ /* 0x000fe200000010ff */
[----:B------:R-:W-:Y:S06]  /*66b0*/  BRA `(.L_x_593) ;  /* 0x0000000400047947 */ /* 0x000fec0003800000 */
.L_x_592:
[C-C-:B------:R-:W-:Y:S01]  /*66c0*/  FFMA.FTZ R200, R178.reuse, R200, R153.reuse ;  /* 0x000000c8b2c87223 */ /* 0x140fe20000010099 */
[C-C-:B------:R-:W-:Y:S01]  /*66d0*/  FFMA.FTZ R196, R178.reuse, R196, R153.reuse ;  /* 0x000000c4b2c47223 */ /* 0x140fe20000010099 */
[C-C-:B------:R-:W-:Y:S01]  /*66e0*/  FFMA.FTZ R192, R178.reuse, R192, R153.reuse ;  /* 0x000000c0b2c07223 */ /* 0x140fe20000010099 */
[----:B------:R-:W-:Y:S01]  /*66f0*/  FFMA.FTZ R204, R178, R204, R153 ;  /* 0x000000ccb2cc7223 */ /* 0x000fe20000010099 */
[----:B------:R-:W-:Y:S01]  /*6700*/  FADD.FTZ R225, -R200, R225 ;  /* 0x000000e1c8e17221 */ /* 0x000fe20000010100 */
[----:B------:R-:W-:Y:S01]  /*6710*/  FADD.FTZ R221, -R196, R221 ;  /* 0x000000ddc4dd7221 */ /* 0x000fe20000010100 */
[----:B------:R-:W-:Y:S01]  /*6720*/  FADD.FTZ R205, -R192, R205 ;  /* 0x000000cdc0cd7221 */ /* 0x000fe20000010100 */
[--C-:B------:R-:W-:Y:S01]  /*6730*/  FFMA.FTZ R202, R178, R202, R153.reuse ;  /* 0x000000cab2ca7223 */ /* 0x100fe20000010099 */
[C---:B------:R-:W-:Y:S01]  /*6740*/  FMUL.FTZ R225, R150.reuse, R225 ;  /* 0x000000e196e17220 */ /* 0x040fe20000410000 */
[C---:B------:R-:W-:Y:S01]  /*6750*/  FMUL.FTZ R19, R150.reuse, R221 ;  /* 0x000000dd96137220 */ /* 0x040fe20000410000 */
[----:B------:R-:W-:Y:S01]  /*6760*/  FMUL.FTZ R205, R150, R205 ;  /* 0x000000cd96cd7220 */ /* 0x000fe20000410000 */
[C-C-:B------:R-:W-:Y:S01]  /*6770*/  FFMA.FTZ R194, R178.reuse, R194, R153.reuse ;  /* 0x000000c2b2c27223 */ /* 0x140fe20000010099 */
[-C--:B------:R-:W-:Y:S01]  /*6780*/  FMUL.FTZ R16, R225, R144.reuse ;  /* 0x00000090e1107220 */ /* 0x080fe20000410000 */
[----:B------:R-:W-:Y:S01]  /*6790*/  FMUL.FTZ R17, R19, R144 ;  /* 0x0000009013117220 */ /* 0x000fe20000410000 */
[C-C-:B------:R-:W-:Y:S01]  /*67a0*/  FFMA.FTZ R198, R178.reuse, R198, R153.reuse ;  /* 0x000000c6b2c67223 */ /* 0x140fe20000010099 */
[----:B------:R-:W-:Y:S01]  /*67b0*/  FFMA.FTZ R0, R178, R0, R153 ;  /* 0x00000000b2007223 */ /* 0x000fe20000010099 */
[----:B------:R-:W-:Y:S01]  /*67c0*/  FMUL.FTZ R16, R16, UR5 ;  /* 0x0000000510107c20 */ /* 0x000fe20008410000 */
[----:B------:R-:W-:Y:S01]  /*67d0*/  FMUL.FTZ R17, R17, UR5 ;  /* 0x0000000511117c20 */ /* 0x000fe20008410000 */
[----:B------:R-:W-:Y:S01]  /*67e0*/  LOP3.LUT P5, RZ, R143, 0xff, RZ, 0xc0, !PT ;  /* 0x000000ff8fff7812 */ /* 0x000fe200078ac0ff */
[-C--:B------:R-:W-:Y:S01]  /*67f0*/  FMUL.FTZ R18, R205, R144.reuse ;  /* 0x00000090cd127220 */ /* 0x080fe20000410000 */
[----:B------:R-:W-:Y:S01]  /*6800*/  LOP3.LUT P6, RZ, R143, 0xff0000, RZ, 0xc0, !PT ;  /* 0x00ff00008fff7812 */ /* 0x000fe200078cc0ff */
[----:B------:R-:W-:Y:S01]  /*6810*/  FADD.FTZ R211, -R204, R211 ;  /* 0x000000d3ccd37221 */ /* 0x000fe20000010100 */
[----:B------:R-:W-:Y:S01]  /*6820*/  ISETP.GE.U32.AND P2, PT, R142, RZ, PT ;  /* 0x000000ff8e00720c */ /* 0x000fe20003f46070 */
[----:B------:R-:W-:Y:S01]  /*6830*/  FADD.FTZ R229, -R202, R229 ;  /* 0x000000e5cae57221 */ /* 0x000fe20000010100 */
[----:B------:R-:W-:Y:S01]  /*6840*/  FADD.FTZ R207, -R194, R207 ;  /* 0x000000cfc2cf7221 */ /* 0x000fe20000010100 */
[----:B------:R-:W-:Y:S01]  /*6850*/  FADD.FTZ R209, -R198, R209 ;  /* 0x000000d1c6d17221 */ /* 0x000fe20000010100 */
[----:B------:R-:W-:Y:S01]  /*6860*/  FADD.FTZ R231, -R0, R231 ;  /* 0x000000e700e77221 */ /* 0x000fe20000010100 */
[----:B------:R-:W-:Y:S01]  /*6870*/  FMUL.FTZ R18, R18, UR5 ;  /* 0x0000000512127c20 */ /* 0x000fe20008410000 */
[----:B------:R-:W-:Y:S01]  /*6880*/  FSEL R39, R17, RZ, P6 ;  /* 0x000000ff11277208 */ /* 0x000fe20003000000 */
[----:B------:R-:W-:Y:S01]  /*6890*/  FMUL.FTZ R207, R150, R207 ;  /* 0x000000cf96cf7220 */ /* 0x000fe20000410000 */
[----:B------:R-:W-:Y:S01]  /*68a0*/  FSEL R38, R16, RZ, P5 ;  /* 0x000000ff10267208 */ /* 0x000fe20002800000 */
[C---:B------:R-:W-:Y:S01]  /*68b0*/  FMUL.FTZ R16, R150.reuse, R211 ;  /* 0x000000d396107220 */ /* 0x040fe20000410000 */
[----:B------:R-:W-:Y:S01]  /*68c0*/  ISETP.GE.U32.AND.EX P2, PT, R143, 0x1000000, PT, P2 ;  /* 0x010000008f00780c */ /* 0x000fe20003f46120 */
[C---:B------:R-:W-:Y:S01]  /*68d0*/  FMUL.FTZ R17, R150.reuse, R229 ;  /* 0x000000e596117220 */ /* 0x040fe20000410000 */
[C---:B------:R-:W-:Y:S01]  /*68e0*/  FMUL.FTZ R209, R150.reuse, R209 ;  /* 0x000000d196d17220 */ /* 0x040fe20000410000 */
[----:B------:R-:W-:Y:S01]  /*68f0*/  FMUL.FTZ R231, R150, R231 ;  /* 0x000000e796e77220 */ /* 0x000fe20000410000 */
[----:B------:R-:W-:Y:S01]  /*6900*/  FSEL R42, R18, RZ, P2 ;  /* 0x000000ff122a7208 */ /* 0x000fe20001000000 */
[-C--:B0-----:R-:W-:Y:S01]  /*6910*/  FMUL.FTZ R36, R17, R144.reuse ;  /* 0x0000009011247220 */ /* 0x081fe20000410000 */
[CC--:B------:R-:W-:Y:S01]  /*6920*/  FMUL.FTZ R0, R16.reuse, R144.reuse ;  /* 0x0000009010007220 */ /* 0x0c0fe20000410000 */
[C---:B------:R-:W-:Y:S01]  /*6930*/  F2FP.BF16.F32.PACK_AB R18, R207.reuse, R225 ;  /* 0x000000e1cf12723e */ /* 0x040fe200000010ff */
[-C--:B------:R-:W-:Y:S01]  /*6940*/  FMUL.FTZ R207, R207, R144.reuse ;  /* 0x00000090cfcf7220 */ /* 0x080fe20000410000 */
[C---:B------:R-:W-:Y:S01]  /*6950*/  F2FP.BF16.F32.PACK_AB R17, R209.reuse, R17 ;  /* 0x00000011d111723e */ /* 0x040fe200000010ff */
[-C--:B------:R-:W-:Y:S01]  /*6960*/  FMUL.FTZ R209, R209, R144.reuse ;  /* 0x00000090d1d17220 */ /* 0x080fe20000410000 */
[----:B------:R-:W-:Y:S01]  /*6970*/  F2FP.BF16.F32.PACK_AB R16, R16, R231 ;  /* 0x000000e71010723e */ /* 0x000fe200000010ff */
        /* <DEDUP_REMOVED lines=8> */
[C---:B------:R-:W-:Y:S02]  /*6a00*/  LOP3.LUT P4, RZ, R142.reuse, 0xff00, RZ, 0xc0, !PT ;  /* 0x0000ff008eff7812 */ /* 0x040fe4000788c0ff */
[----:B------:R-:W-:Y:S02]  /*6a10*/  LOP3.LUT P2, RZ, R142, 0xff000000, RZ, 0xc0, !PT ;  /* 0xff0000008eff7812 */ /* 0x000fe4000784c0ff */
        /* <DEDUP_REMOVED lines=10> */
[----:B------:R-:W-:-:S07]  /*6ac0*/  F2FP.BF16.F32.PACK_AB R36, R41, R36 ;  /* 0x000000242924723e */ /* 0x000fce00000010ff */
.L_x_593:
[----:B------:R-:W0:Y:S08]  /*6ad0*/  @P1 LDC.64 R42, c[0x0][0x478] ;  /* 0x00011e00ff2a1b82 */ /* 0x000e300000000a00 */
[----:B------:R-:W1:Y:S01]  /*6ae0*/  LDC.64 R40, c[0x0][0x468] ;  /* 0x00011a00ff287b82 */ /* 0x000e620000000a00 */
[----:B0-----:R-:W-:-:S05]  /*6af0*/  @P1 IMAD.WIDE.U32 R42, R151, 0x10, R42 ;  /* 0x00000010972a1825 */ /* 0x001fca00078e002a */
[----:B------:R0:W-:Y:S01]  /*6b00*/  @P1 STG.E.128 desc[UR6][R42.64], R16 ;  /* 0x000000102a001986 */ /* 0x0001e2000c101d06 */
[----:B-1----:R-:W-:-:S05]  /*6b10*/  IMAD.WIDE.U32 R44, R151, 0x10, R40 ;  /* 0x00000010972c7825 */ /* 0x002fca00078e0028 */
[----:B------:R0:W-:Y:S01]  /*6b20*/  STG.E.128 desc[UR6][R44.64], R36 ;  /* 0x000000242c007986 */ /* 0x0001e2000c101d06 */
[----:B------:R-:W-:Y:S05]  /*6b30*/  @!P1 BRA `(.L_x_594) ;  /* 0x0000000400089947 */ /* 0x000fea0003800000 */
[C-C-:B------:R-:W-:Y:S01]  /*6b40*/  FFMA.FTZ R172, R178.reuse, R172, R153.reuse ;  /* 0x000000acb2ac7223 */ /* 0x140fe20000010099 */
[C-C-:B------:R-:W-:Y:S01]  /*6b50*/  FFMA.FTZ R170, R178.reuse, R170, R153.reuse ;  /* 0x000000aab2aa7223 */ /* 0x140fe20000010099 */
[C-C-:B------:R-:W-:Y:S01]  /*6b60*/  FFMA.FTZ R162, R178.reuse, R162, R153.reuse ;  /* 0x000000a2b2a27223 */ /* 0x140fe20000010099 */
[----:B------:R-:W-:Y:S01]  /*6b70*/  FFMA.FTZ R164, R178, R164, R153 ;  /* 0x000000a4b2a47223 */ /* 0x000fe20000010099 */
[----:B0-----:R-:W-:Y:S01]  /*6b80*/  FADD.FTZ R39, -R172, R181 ;  /* 0x000000b5ac277221 */ /* 0x001fe20000010100 */
[----:B------:R-:W-:Y:S01]  /*6b90*/  FADD.FTZ R19, -R170, R179 ;  /* 0x000000b3aa137221 */ /* 0x000fe20000010100 */
[----:B------:R-:W-:Y:S01]  /*6ba0*/  FADD.FTZ R17, -R162, R171 ;  /* 0x000000aba2117221 */ /* 0x000fe20000010100 */
[--C-:B------:R-:W-:Y:S01]  /*6bb0*/  FFMA.FTZ R174, R178, R174, R153.reuse ;  /* 0x000000aeb2ae7223 */ /* 0x100fe20000010099 */
[C---:B------:R-:W-:Y:S01]  /*6bc0*/  FMUL.FTZ R39, R150.reuse, R39 ;  /* 0x0000002796277220 */ /* 0x040fe20000410000 */
[C---:B------:R-:W-:Y:S01]  /*6bd0*/  FMUL.FTZ R19, R150.reuse, R19 ;  /* 0x0000001396137220 */ /* 0x040fe20000410000 */
[----:B------:R-:W-:Y:S01]  /*6be0*/  FMUL.FTZ R17, R150, R17 ;  /* 0x0000001196117220 */ /* 0x000fe20000410000 */
[----:B------:R-:W-:Y:S01]  /*6bf0*/  FFMA.FTZ R166, R178, R166, R153 ;  /* 0x000000a6b2a67223 */ /* 0x000fe20000010099 */
[-C--:B------:R-:W-:Y:S01]  /*6c00*/  FMUL.FTZ R0, R39, R144.reuse ;  /* 0x0000009027007220 */ /* 0x080fe20000410000 */
[-C--:B------:R-:W-:Y:S01]  /*6c10*/  FMUL.FTZ R16, R19, R144.reuse ;  /* 0x0000009013107220 */ /* 0x080fe20000410000 */
[----:B------:R-:W-:Y:S01]  /*6c20*/  FMUL.FTZ R18, R17, R144 ;  /* 0x0000009011127220 */ /* 0x000fe20000410000 */
[----:B------:R-:W-:Y:S01]  /*6c30*/  ISETP.GE.U32.AND P2, PT, R140, RZ, PT ;  /* 0x000000ff8c00720c */ /* 0x000fe20003f46070 */
[----:B------:R-:W-:Y:S01]  /*6c40*/  FADD.FTZ R173, -R164, R173 ;  /* 0x000000ada4ad7221 */ /* 0x000fe20000010100 */
[--C-:B------:R-:W-:Y:S01]  /*6c50*/  FFMA.FTZ R168, R178, R168, R153.reuse ;  /* 0x000000a8b2a87223 */ /* 0x100fe20000010099 */
[----:B------:R-:W-:Y:S01]  /*6c60*/  FMUL.FTZ R0, R0, UR5 ;  /* 0x0000000500007c20 */ /* 0x000fe20008410000 */
[----:B------:R-:W-:Y:S01]  /*6c70*/  FFMA.FTZ R176, R178, R176, R153 ;  /* 0x000000b0b2b07223 */ /* 0x000fe20000010099 */
[C---:B------:R-:W-:Y:S01]  /*6c80*/  LOP3.LUT P5, RZ, R141.reuse, 0xff, RZ, 0xc0, !PT ;  /* 0x000000ff8dff7812 */ /* 0x040fe200078ac0ff */
[----:B------:R-:W-:Y:S01]  /*6c90*/  FMUL.FTZ R16, R16, UR5 ;  /* 0x0000000510107c20 */ /* 0x000fe20008410000 */
[----:B------:R-:W-:Y:S01]  /*6ca0*/  FMUL.FTZ R18, R18, UR5 ;  /* 0x0000000512127c20 */ /* 0x000fe20008410000 */
[----:B------:R-:W-:Y:S01]  /*6cb0*/  FADD.FTZ R183, -R174, R183 ;  /* 0x000000b7aeb77221 */ /* 0x000fe20000010100 */
[----:B------:R-:W-:Y:S01]  /*6cc0*/  FADD.FTZ R175, -R166, R175 ;  /* 0x000000afa6af7221 */ /* 0x000fe20000010100 */
[C---:B------:R-:W-:Y:S01]  /*6cd0*/  LOP3.LUT P6, RZ, R141.reuse, 0xff0000, RZ, 0xc0, !PT ;  /* 0x00ff00008dff7812 */ /* 0x040fe200078cc0ff */
[----:B------:R-:W-:Y:S01]  /*6ce0*/  FMUL.FTZ R36, R150, R173 ;  /* 0x000000ad96247220 */ /* 0x000fe20000410000 */
[----:B------:R-:W-:Y:S01]  /*6cf0*/  ISETP.GE.U32.AND.EX P2, PT, R141, 0x1000000, PT, P2 ;  /* 0x010000008d00780c */ /* 0x000fe20003f46120 */
[----:B------:R-:W-:Y:S01]  /*6d00*/  FADD.FTZ R177, -R168, R177 ;  /* 0x000000b1a8b17221 */ /* 0x000fe20000010100 */
[----:B------:R-:W-:Y:S01]  /*6d10*/  FADD.FTZ R37, -R176, R185 ;  /* 0x000000b9b0257221 */ /* 0x000fe20000010100 */
[----:B------:R-:W-:Y:S01]  /*6d20*/  FSEL R44, R0, RZ, P5 ;  /* 0x000000ff002c7208 */ /* 0x000fe20002800000 */
[C---:B------:R-:W-:Y:S01]  /*6d30*/  FMUL.FTZ R0, R150.reuse, R175 ;  /* 0x000000af96007220 */ /* 0x040fe20000410000 */
[----:B------:R-:W-:Y:S01]  /*6d40*/  F2FP.BF16.F32.PACK_AB R19, R17, R19 ;  /* 0x000000131113723e */ /* 0x000fe200000010ff */
[----:B------:R-:W-:Y:S01]  /*6d50*/  FMUL.FTZ R17, R150, R183 ;  /* 0x000000b796117220 */ /* 0x000fe20000410000 */
[----:B------:R-:W-:Y:S01]  /*6d60*/  FSEL R142, R16, RZ, P6 ;  /* 0x000000ff108e7208 */ /* 0x000fe20003000000 */
[----:B------:R-:W-:Y:S01]  /*6d70*/  FMUL.FTZ R16, R150, R177 ;  /* 0x000000b196107220 */ /* 0x000fe20000410000 */
[----:B------:R-:W-:Y:S01]  /*6d80*/  FSEL R143, R18, RZ, P2 ;  /* 0x000000ff128f7208 */ /* 0x000fe20001000000 */
[----:B------:R-:W-:Y:S01]  /*6d90*/  FMUL.FTZ R37, R150, R37 ;  /* 0x0000002596257220 */ /* 0x000fe20000410000 */
[C---:B------:R-:W-:Y:S01]  /*6da0*/  F2FP.BF16.F32.PACK_AB R18, R36.reuse, R39 ;  /* 0x000000272412723e */ /* 0x040fe200000010ff */
[-C--:B------:R-:W-:Y:S01]  /*6db0*/  FMUL.FTZ R39, R36, R144.reuse ;  /* 0x0000009024277220 */ /* 0x080fe20000410000 */
[-C--:B------:R-:W-:Y:S01]  /*6dc0*/  FMUL.FTZ R36, R17, R144.reuse ;  /* 0x0000009011247220 */ /* 0x080fe20000410000 */
[C---:B------:R-:W-:Y:S01]  /*6dd0*/  F2FP.BF16.F32.PACK_AB R17, R0.reuse, R17 ;  /* 0x000000110011723e */ /* 0x040fe200000010ff */
[-C--:B------:R-:W-:Y:S01]  /*6de0*/  FMUL.FTZ R38, R0, R144.reuse ;  /* 0x0000009000267220 */ /* 0x080fe20000410000 */
[CC--:B------:R-:W-:Y:S01]  /*6df0*/  FMUL.FTZ R0, R16.reuse, R144.reuse ;  /* 0x0000009010007220 */ /* 0x0c0fe20000410000 */
        /* <DEDUP_REMOVED lines=20> */
[----:B------:R-:W-:Y:S01]  /*6f40*/  F2FP.BF16.F32.PACK_AB R36, R43, R36 ;  /* 0x000000242b24723e */ /* 0x000fe200000010ff */
[----:B------:R-:W-:Y:S06]  /*6f50*/  BRA `(.L_x_595) ;  /* 0x0000000000f47947 */ /* 0x000fec0003800000 */
.L_x_594:
        /* <DEDUP_REMOVED lines=8> */
[----:B------:R-:W-:Y:S01]  /*6fe0*/  FMUL.FTZ R177, R150, R177 ;  /* 0x000000b196b17220 */ /* 0x000fe20000410000 */
[C-C-:B------:R-:W-:Y:S01]  /*6ff0*/  FFMA.FTZ R170, R178.reuse, R170, R153.reuse ;  /* 0x000000aab2aa7223 */ /* 0x140fe20000010099 */
[C-C-:B------:R-:W-:Y:S01]  /*7000*/  FFMA.FTZ R162, R178.reuse, R162, R153.reuse ;  /* 0x000000a2b2a27223 */ /* 0x140fe20000010099 */
[----:B------:R-:W-:Y:S01]  /*7010*/  FFMA.FTZ R176, R178, R176, R153 ;  /* 0x000000b0b2b07223 */ /* 0x000fe20000010099 */
[C---:B------:R-:W-:Y:S01]  /*7020*/  FMUL.FTZ R183, R150.reuse, R183 ;  /* 0x000000b796b77220 */ /* 0x040fe20000410000 */
[----:B------:R-:W-:Y:S01]  /*7030*/  FMUL.FTZ R181, R150, R181 ;  /* 0x000000b596b57220 */ /* 0x000fe20000410000 */
[-C--:B------:R-:W-:Y:S01]  /*7040*/  FMUL.FTZ R177, R177, R144.reuse ;  /* 0x00000090b1b17220 */ /* 0x080fe20000410000 */
[----:B------:R-:W-:Y:S01]  /*7050*/  FADD.FTZ R175, -R166, R175 ;  /* 0x000000afa6af7221 */ /* 0x000fe20000010100 */
[----:B------:R-:W-:Y:S01]  /*7060*/  FADD.FTZ R173, -R164, R173 ;  /* 0x000000ada4ad7221 */ /* 0x000fe20000010100 */
[----:B------:R-:W-:Y:S01]  /*7070*/  FADD.FTZ R179, -R170, R179 ;  /* 0x000000b3aab37221 */ /* 0x000fe20000010100 */
[----:B------:R-:W-:Y:S01]  /*7080*/  FADD.FTZ R171, -R162, R171 ;  /* 0x000000aba2ab7221 */ /* 0x000fe20000010100 */
[----:B------:R-:W-:Y:S01]  /*7090*/  FADD.FTZ R185, -R176, R185 ;  /* 0x000000b9b0b97221 */ /* 0x000fe20000010100 */
[-C--:B------:R-:W-:Y:S01]  /*70a0*/  FMUL.FTZ R183, R183, R144.reuse ;  /* 0x00000090b7b77220 */ /* 0x080fe20000410000 */
[-C--:B------:R-:W-:Y:S01]  /*70b0*/  FMUL.FTZ R181, R181, R144.reuse ;  /* 0x00000090b5b57220 */ /* 0x080fe20000410000 */
[----:B------:R-:W-:Y:S01]  /*70c0*/  FMUL.FTZ R177, R177, UR5 ;  /* 0x00000005b1b17c20 */ /* 0x000fe20008410000 */
[----:B------:R-:W-:Y:S01]  /*70d0*/  LOP3.LUT P2, RZ, R140, 0xff00, RZ, 0xc0, !PT ;  /* 0x0000ff008cff7812 */ /* 0x000fe2000784c0ff */
[C---:B------:R-:W-:Y:S01]  /*70e0*/  FMUL.FTZ R175, R150.reuse, R175 ;  /* 0x000000af96af7220 */ /* 0x040fe20000410000 */
[C---:B------:R-:W-:Y:S01]  /*70f0*/  FMUL.FTZ R173, R150.reuse, R173 ;  /* 0x000000ad96ad7220 */ /* 0x040fe20000410000 */
[C---:B------:R-:W-:Y:S01]  /*7100*/  FMUL.FTZ R179, R150.reuse, R179 ;  /* 0x000000b396b37220 */ /* 0x040fe20000410000 */
[C---:B------:R-:W-:Y:S01]  /*7110*/  FMUL.FTZ R171, R150.reuse, R171 ;  /* 0x000000ab96ab7220 */ /* 0x040fe20000410000 */
[----:B------:R-:W-:Y:S01]  /*7120*/  FMUL.FTZ R185, R150, R185 ;  /* 0x000000b996b97220 */ /* 0x000fe20000410000 */
[----:B------:R-:W-:Y:S01]  /*7130*/  FMUL.FTZ R183, R183, UR5 ;  /* 0x00000005b7b77c20 */ /* 0x000fe20008410000 */
[----:B------:R-:W-:Y:S01]  /*7140*/  FMUL.FTZ R181, R181, UR5 ;  /* 0x00000005b5b57c20 */ /* 0x000fe20008410000 */
[C---:B------:R-:W-:Y:S01]  /*7150*/  LOP3.LUT P6, RZ, R140.reuse, 0xff0000, RZ, 0xc0, !PT ;  /* 0x00ff00008cff7812 */ /* 0x040fe200078cc0ff */
[-C--:B------:R-:W-:Y:S01]  /*7160*/  FMUL.FTZ R175, R175, R144.reuse ;  /* 0x00000090afaf7220 */ /* 0x080fe20000410000 */
[----:B------:R-:W-:Y:S01]  /*7170*/  LOP3.LUT P3, RZ, R141, 0xff, RZ, 0xc0, !PT ;  /* 0x000000ff8dff7812 */ /* 0x000fe2000786c0ff */
[-C--:B------:R-:W-:Y:S01]  /*7180*/  FMUL.FTZ R179, R179, R144.reuse ;  /* 0x00000090b3b37220 */ /* 0x080fe20000410000 */
[----:B------:R-:W-:Y:S01]  /*7190*/  FSEL R177, R177, RZ, P2 ;  /* 0x000000ffb1b17208 */ /* 0x000fe20001000000 */
[-C--:B------:R-:W-:Y:S01]  /*71a0*/  FMUL.FTZ R171, R171, R144.reuse ;  /* 0x00000090abab7220 */ /* 0x080fe20000410000 */
[-C--:B------:R-:W-:Y:S01]  /*71b0*/  FMUL.FTZ R173, R173, R144.reuse ;  /* 0x00000090adad7220 */ /* 0x080fe20000410000 */
[----:B------:R-:W-:Y:S01]  /*71c0*/  FMUL.FTZ R185, R185, R144 ;  /* 0x00000090b9b97220 */ /* 0x000fe20000410000 */
[C---:B------:R-:W-:Y:S01]  /*71d0*/  ISETP.GE.U32.AND P2, PT, R140.reuse, RZ, PT ;  /* 0x000000ff8c00720c */ /* 0x040fe20003f46070 */
[----:B------:R-:W-:Y:S01]  /*71e0*/  FMUL.FTZ R179, R179, UR5 ;  /* 0x00000005b3b37c20 */ /* 0x000fe20008410000 */
[----:B0-----:R-:W-:Y:S01]  /*71f0*/  FSEL R37, R183, RZ, P6 ;  /* 0x000000ffb7257208 */ /* 0x001fe20003000000 */
[----:B------:R-:W-:Y:S01]  /*7200*/  FMUL.FTZ R171, R171, UR5 ;  /* 0x00000005abab7c20 */ /* 0x000fe20008410000 */
[----:B------:R-:W-:Y:S01]  /*7210*/  FSEL R38, R181, RZ, P3 ;  /* 0x000000ffb5267208 */ /* 0x000fe20001800000 */
[----:B------:R-:W-:Y:S01]  /*7220*/  FMUL.FTZ R173, R173, UR5 ;  /* 0x00000005adad7c20 */ /* 0x000fe20008410000 */
[----:B------:R-:W-:Y:S01]  /*7230*/  FMUL.FTZ R175, R175, UR5 ;  /* 0x00000005afaf7c20 */ /* 0x000fe20008410000 */
[----:B------:R-:W-:Y:S01]  /*7240*/  FMUL.FTZ R185, R185, UR5 ;  /* 0x00000005b9b97c20 */ /* 0x000fe20008410000 */
[----:B------:R-:W-:-:S02]  /*7250*/  LOP3.LUT P4, RZ, R140, 0xff000000, RZ, 0xc0, !PT ;  /* 0xff0000008cff7812 */ /* 0x000fc4000788c0ff */
[C---:B------:R-:W-:Y:S02]  /*7260*/  LOP3.LUT P5, RZ, R141.reuse, 0xff00, RZ, 0xc0, !PT ;  /* 0x0000ff008dff7812 */ /* 0x040fe400078ac0ff */
[C---:B------:R-:W-:Y:S02]  /*7270*/  LOP3.LUT P6, RZ, R141.reuse, 0xff0000, RZ, 0xc0, !PT ;  /* 0x00ff00008dff7812 */ /* 0x040fe400078cc0ff */
[----:B------:R-:W-:Y:S02]  /*7280*/  LOP3.LUT P3, RZ, R140, 0xff, RZ, 0xc0, !PT ;  /* 0x000000ff8cff7812 */ /* 0x000fe4000786c0ff */
[----:B------:R-:W-:Y:S02]  /*7290*/  ISETP.GE.U32.AND.EX P2, PT, R141, 0x1000000, PT, P2 ;  /* 0x010000008d00780c */ /* 0x000fe40003f46120 */
        /* <DEDUP_REMOVED lines=8> */
[----:B------:R-:W-:-:S07]  /*7320*/  F2FP.BF16.F32.PACK_AB R36, R177, R36 ;  /* 0x00000024b124723e */ /* 0x000fce00000010ff */
.L_x_595:
[----:B------:R-:W0:Y:S01]  /*7330*/  @P1 LDC.64 R42, c[0x0][0x478] ;  /* 0x00011e00ff2a1b82 */ /* 0x000e220000000a00 */
[----:B------:R-:W-:-:S04]  /*7340*/  IMAD.WIDE.U32 R44, R149, 0x10, R40 ;  /* 0x00000010952c7825 */ /* 0x000fc800078e0028 */
[----:B0-----:R-:W-:-:S05]  /*7350*/  @P1 IMAD.WIDE.U32 R42, R149, 0x10, R42 ;  /* 0x00000010952a1825 */ /* 0x001fca00078e002a */
[----:B------:R0:W-:Y:S04]  /*7360*/  @P1 STG.E.128 desc[UR6][R42.64], R16 ;  /* 0x000000102a001986 */ /* 0x0001e8000c101d06 */
        /* <DEDUP_REMOVED lines=13> */
[--C-:B------:R-:W-:Y:S01]  /*7440*/  FFMA.FTZ R64, R178, R64, R153.reuse ;  /* 0x00000040b2407223 */ /* 0x100fe20000010099 */
[-C--:B------:R-:W-:Y:S01]  /*7450*/  FMUL.FTZ R0, R39, R144.reuse ;  /* 0x0000009027007220 */ /* 0x080fe20000410000 */
[-C--:B------:R-:W-:Y:S01]  /*7460*/  FMUL.FTZ R16, R19, R144.reuse ;  /* 0x0000009013107220 */ /* 0x080fe20000410000 */
[-C--:B------:R-:W-:Y:S01]  /*7470*/  FMUL.FTZ R18, R17, R144.reuse ;  /* 0x0000009011127220 */ /* 0x080fe20000410000 */
        /* <DEDUP_REMOVED lines=51> */
.L_x_596:
        /* <DEDUP_REMOVED lines=61> */
.L_x_597:
        /* <DEDUP_REMOVED lines=10> */
[----:B------:R-:W-:Y:S01]  /*7c20*/  FADD.FTZ R49, -R49, R52 ;  /* 0x0000003431317221 */ /* 0x000fe20000010100 */
[----:B0-----:R-:W-:Y:S01]  /*7c30*/  FADD.FTZ R17, -R56, R61 ;  /* 0x0000003d38117221 */ /* 0x001fe20000010100 */
[----:B------:R-:W-:Y:S01]  /*7c40*/  FADD.FTZ R19, -R55, R58 ;  /* 0x0000003a37137221 */ /* 0x000fe20000010100 */
[--C-:B------:R-:W-:Y:S01]  /*7c50*/  FFMA.FTZ R47, R178, R47, R153.reuse ;  /* 0x0000002fb22f7223 */ /* 0x100fe20000010099 */
[C---:B------:R-:W-:Y:S01]  /*7c60*/  FMUL.FTZ R16, R150.reuse, R49 ;  /* 0x0000003196107220 */ /* 0x040fe20000410000 */
[C---:B------:R-:W-:Y:S01]  /*7c70*/  FMUL.FTZ R17, R150.reuse, R17 ;  /* 0x0000001196117220 */ /* 0x040fe20000410000 */
[----:B------:R-:W-:Y:S01]  /*7c80*/  FMUL.FTZ R19, R150, R19 ;  /* 0x0000001396137220 */ /* 0x000fe20000410000 */
[--C-:B------:R-:W-:Y:S01]  /*7c90*/  FFMA.FTZ R54, R178, R54, R153.reuse ;  /* 0x00000036b2367223 */ /* 0x100fe20000010099 */
[-C--:B------:R-:W-:Y:S01]  /*7ca0*/  FMUL.FTZ R0, R16, R144.reuse ;  /* 0x0000009010007220 */ /* 0x080fe20000410000 */
[----:B------:R-:W-:Y:S01]  /*7cb0*/  FMUL.FTZ R18, R17, R144 ;  /* 0x0000009011127220 */ /* 0x000fe20000410000 */
[----:B------:R-:W-:Y:S01]  /*7cc0*/  FFMA.FTZ R46, R178, R46, R153 ;  /* 0x0000002eb22e7223 */ /* 0x000fe20000010099 */
[----:B------:R-:W-:Y:S01]  /*7cd0*/  LOP3.LUT P2, RZ, R136, 0xff00, RZ, 0xc0, !PT ;  /* 0x0000ff0088ff7812 */ /* 0x000fe2000784c0ff */
[----:B------:R-:W-:Y:S01]  /*7ce0*/  FMUL.FTZ R0, R0, UR5 ;  /* 0x0000000500007c20 */ /* 0x000fe20008410000 */
[----:B------:R-:W-:Y:S01]  /*7cf0*/  FMUL.FTZ R18, R18, UR5 ;  /* 0x0000000512127c20 */ /* 0x000fe20008410000 */
[----:B------:R-:W-:Y:S01]  /*7d00*/  LOP3.LUT P5, RZ, R136, 0xff0000, RZ, 0xc0, !PT ;  /* 0x00ff000088ff7812 */ /* 0x000fe200078ac0ff */
[-C--:B------:R-:W-:Y:S01]  /*7d10*/  FMUL.FTZ R36, R19, R144.reuse ;  /* 0x0000009013247220 */ /* 0x080fe20000410000 */
[----:B------:R-:W-:Y:S01]  /*7d20*/  FADD.FTZ R53, -R48, R53 ;  /* 0x0000003530357221 */ /* 0x000fe20000010100 */
[----:B------:R-:W-:Y:S01]  /*7d30*/  FFMA.FTZ R57, R178, R57, R153 ;  /* 0x00000039b2397223 */ /* 0x000fe20000010099 */
[----:B------:R-:W-:Y:S01]  /*7d40*/  FADD.FTZ R39, -R47, R50 ;  /* 0x000000322f277221 */ /* 0x000fe20000010100 */
[----:B------:R-:W-:Y:S01]  /*7d50*/  FSEL R43, R0, RZ, P2 ;  /* 0x000000ff002b7208 */ /* 0x000fe20001000000 */
[----:B------:R-:W-:Y:S01]  /*7d60*/  FADD.FTZ R45, -R54, R59 ;  /* 0x0000003b362d7221 */ /* 0x000fe20000010100 */
[----:B------:R-:W-:Y:S01]  /*7d70*/  FADD.FTZ R51, -R46, R51 ;  /* 0x000000332e337221 */ /* 0x000fe20000010100 */
[----:B------:R-:W-:Y:S01]  /*7d80*/  FMUL.FTZ R36, R36, UR5 ;  /* 0x0000000524247c20 */ /* 0x000fe20008410000 */
[----:B------:R-:W-:Y:S01]  /*7d90*/  FSEL R0, R18, RZ, P5 ;  /* 0x000000ff12007208 */ /* 0x000fe20002800000 */
[C---:B------:R-:W-:Y:S01]  /*7da0*/  FMUL.FTZ R18, R150.reuse, R53 ;  /* 0x0000003596127220 */ /* 0x040fe20000410000 */
[----:B------:R-:W-:Y:S01]  /*7db0*/  LOP3.LUT P6, RZ, R137, 0xff, RZ, 0xc0, !PT ;  /* 0x000000ff89ff7812 */ /* 0x000fe200078cc0ff */
[----:B------:R-:W-:Y:S01]  /*7dc0*/  FADD.FTZ R37, -R57, R60 ;  /* 0x0000003c39257221 */ /* 0x000fe20000010100 */
[C---:B------:R-:W-:Y:S01]  /*7dd0*/  FMUL.FTZ R39, R150.reuse, R39 ;  /* 0x0000002796277220 */ /* 0x040fe20000410000 */
[C---:B------:R-:W-:Y:S01]  /*7de0*/  FMUL.FTZ R45, R150.reuse, R45 ;  /* 0x0000002d962d7220 */ /* 0x040fe20000410000 */
[----:B------:R-:W-:Y:S01]  /*7df0*/  FMUL.FTZ R44, R150, R51 ;  /* 0x00000033962c7220 */ /* 0x000fe20000410000 */
[----:B------:R-:W-:Y:S01]  /*7e00*/  FSEL R38, R36, RZ, P6 ;  /* 0x000000ff24267208 */ /* 0x000fe20003000000 */
[----:B------:R-:W-:Y:S01]  /*7e10*/  FMUL.FTZ R37, R150, R37 ;  /* 0x0000002596257220 */ /* 0x000fe20000410000 */
[C---:B------:R-:W-:Y:S01]  /*7e20*/  F2FP.BF16.F32.PACK_AB R17, R18.reuse, R17 ;  /* 0x000000111211723e */ /* 0x040fe200000010ff */
[-C--:B------:R-:W-:Y:S01]  /*7e30*/  FMUL.FTZ R36, R18, R144.reuse ;  /* 0x0000009012247220 */ /* 0x080fe20000410000 */
[C---:B------:R-:W-:Y:S01]  /*7e40*/  F2FP.BF16.F32.PACK_AB R18, R39.reuse, R19 ;  /* 0x000000132712723e */ /* 0x040fe200000010ff */
[-C--:B------:R-:W-:Y:S01]  /*7e50*/  FMUL.FTZ R39, R39, R144.reuse ;  /* 0x0000009027277220 */ /* 0x080fe20000410000 */
[C---:B------:R-:W-:Y:S01]  /*7e60*/  F2FP.BF16.F32.PACK_AB R19, R44.reuse, R45 ;  /* 0x0000002d2c13723e */ /* 0x040fe200000010ff */
[-C--:B------:R-:W-:Y:S01]  /*7e70*/  FMUL.FTZ R42, R45, R144.reuse ;  /* 0x000000902d2a7220 */ /* 0x080fe20000410000 */
[-C--:B------:R-:W-:Y:S01]  /*7e80*/  FMUL.FTZ R44, R44, R144.reuse ;  /* 0x000000902c2c7220 */ /* 0x080fe20000410000 */
[----:B------:R-:W-:Y:S01]  /*7e90*/  FMUL.FTZ R144, R37, R144 ;  /* 0x0000009025907220 */ /* 0x000fe20000410000 */
[----:B------:R-:W-:Y:S01]  /*7ea0*/  ISETP.GE.U32.AND P2, PT, R136, RZ, PT ;  /* 0x000000ff8800720c */ /* 0x000fe20003f46070 */
        /* <DEDUP_REMOVED lines=8> */
[C---:B------:R-:W-:Y:S02]  /*7f30*/  LOP3.LUT P6, RZ, R137.reuse, 0xff0000, RZ, 0xc0, !PT ;  /* 0x00ff000089ff7812 */ /* 0x040fe400078cc0ff */
[----:B------:R-:W-:Y:S02]  /*7f40*/  ISETP.GE.U32.AND.EX P2, PT, R137, 0x1000000, PT, P2 ;  /* 0x010000008900780c */ /* 0x000fe40003f46120 */
[----:B------:R-:W-:Y:S02]  /*7f50*/  F2FP.BF16.F32.PACK_AB R16, R16, R37 ;  /* 0x000000251010723e */ /* 0x000fe400000010ff */
        /* <DEDUP_REMOVED lines=8> */
[----:B------:R-:W-:Y:S01]  /*7fe0*/  F2FP.BF16.F32.PACK_AB R36, R43, R36 ;  /* 0x000000242b24723e */ /* 0x000fe200000010ff */
[----:B------:R-:W-:Y:S06]  /*7ff0*/  BRA `(.L_x_599) ;  /* 0x0000000000f47947 */ /* 0x000fec0003800000 */
.L_x_598:
        /* <DEDUP_REMOVED lines=61> */
.L_x_599:
[----:B------:R-:W0:Y:S01]  /*83d0*/  @P1 LDC.64 R42, c[0x0][0x478] ;  /* 0x00011e00ff2a1b82 */ /* 0x000e220000000a00 */
[----:B------:R-:W-:-:S04]  /*83e0*/  IMAD.WIDE.U32 R40, R145, 0x10, R40 ;  /* 0x0000001091287825 */ /* 0x000fc800078e0028 */
[----:B0-----:R-:W-:-:S05]  /*83f0*/  @P1 IMAD.WIDE.U32 R42, R145, 0x10, R42 ;  /* 0x00000010912a1825 */ /* 0x001fca00078e002a */
[----:B------:R0:W-:Y:S04]  /*8400*/  @P1 STG.E.128 desc[UR6][R42.64], R16 ;  /* 0x000000102a001986 */ /* 0x0001e8000c101d06 */
[----:B------:R0:W-:Y:S02]  /*8410*/  STG.E.128 desc[UR6][R40.64], R36 ;  /* 0x0000002428007986 */ /* 0x0001e4000c101d06 */
.L_x_591:
[----:B012---:R-:W0:Y:S02]  /*8420*/  LDC.64 R36, c[0x0][0x380] ;  /* 0x0000e000ff247b82 */ /* 0x007e240000000a00 */
[----:B0-----:R-:W-:-:S04]  /*8430*/  LEA R134, R36, R134, 0x2 ;  /* 0x0000008624867211 */ /* 0x001fc800078e10ff */
[----:B------:R-:W-:-:S13]  /*8440*/  ISETP.GE.AND P1, PT, R134, R37, PT ;  /* 0x000000258600720c */ /* 0x000fda0003f26270 */
[----:B------:R-:W-:Y:S05]  /*8450*/  @!P1 BRA `(.L_x_600) ;  /* 0xffffff8000649947 */ /* 0x000fea000383ffff */
[----:B------:R-:W-:Y:S05]  /*8460*/  BSYNC B1 ;  /* 0x0000000000017941 */ /* 0x000fea0003800000 */
.L_x_585:
        /* <DEDUP_REMOVED lines=19> */
[----:B------:R-:W-:-:S07]  /*85a0*/  MOV R20, R131 ;  /* 0x0000008300147202 */ /* 0x000fce0000000f00 */
.L_x_584:
[----:B------:R-:W-:Y:S05]  /*85b0*/  BSYNC B0 ;  /* 0x0000000000007941 */ /* 0x000fea0003800000 */
.L_x_583:
        /* <DEDUP_REMOVED lines=87> */
[----:B------:R0:W-:Y:S01]  /*8b30*/  STS.128 [R0+0x410], R8 ;  /* 0x0004100800007388 */ /* 0x0001e20000000c00 */
[----:B------:R-:W-:-:S03]  /*8b40*/  FADD.FTZ R31, R31, R54 ;  /* 0x000000361f1f7221 */ /* 0x000fc60000010000 */
[----:B------:R1:W-:Y:S04]  /*8b50*/  STS.128 [R0+0x800], R4 ;  /* 0x0008000400007388 */ /* 0x0003e80000000c00 */
[----:B------:R-:W-:Y:S04]  /*8b60*/  STS.128 [R0+0x810], R68 ;  /* 0x0008104400007388 */ /* 0x000fe80000000c00 */
[----:B------:R-:W-:Y:S04]  /*8b70*/  STS.128 [R0+0xc00], R72 ;  /* 0x000c004800007388 */ /* 0x000fe80000000c00 */
[----:B------:R-:W-:Y:S01]  /*8b80*/  STS.128 [R0+0xc10], R76 ;  /* 0x000c104c00007388 */ /* 0x000fe20000000c00 */
[----:B0-----:R-:W0:Y:S08]  /*8b90*/  LDC R10, c[0x0][0x388] ;  /* 0x0000e200ff0a7b82 */ /* 0x001e300000000800 */
[----:B------:R-:W-:Y:S01]  /*8ba0*/  BAR.SYNC.DEFER_BLOCKING 0x0 ;  /* 0x0000000000007b1d */ /* 0x000fe20000010000 */
[----:B-1----:R-:W-:Y:S01]  /*8bb0*/  FADD.FTZ R7, R3, R48 ;  /* 0x0000003003077221 */ /* 0x002fe20000010000 */
[----:B0-----:R-:W-:-:S04]  /*8bc0*/  IMAD R3, R10, UR4, RZ ;  /* 0x000000040a037c24 */ /* 0x001fc8000f8e02ff */
[----:B------:R-:W0:Y:S01]  /*8bd0*/  LDS R20, [R25+0x200] ;  /* 0x0002000019147984 */ /* 0x000e220000000800 */
[----:B------:R-:W-:-:S03]  /*8be0*/  IADD3 R2, P0, PT, R3, R2, RZ ;  /* 0x0000000203027210 */ /* 0x000fc60007f1e0ff */
[----:B------:R-:W1:Y:S01]  /*8bf0*/  LDS R32, [R25] ;  /* 0x0000000019207984 */ /* 0x000e620000000800 */
[----:B------:R-:W-:-:S03]  /*8c00*/  IADD3.X R3, PT, PT, RZ, RZ, RZ, P0, !PT ;  /* 0x000000ffff037210 */ /* 0x000fc600007fe4ff */
[----:B------:R-:W2:Y:S01]  /*8c10*/  LDS R5, [R25+0x1200] ;  /* 0x0012000019057984 */ /* 0x000ea20000000800 */
[----:B------:R-:W-:-:S03]  /*8c20*/  SHF.L.U64.HI R26, R2, 0x2, R3 ;  /* 0x00000002021a7819 */ /* 0x000fc60000010203 */
        /* <DEDUP_REMOVED lines=14> */
[----:B------:R-:W-:Y:S01]  /*8d10*/  LDS R17, [R25+0x1800] ;  /* 0x0018000019117984 */ /* 0x000fe20000000800 */
[----:B----4-:R-:W-:-:S03]  /*8d20*/  FADD.FTZ R5, R5, R8 ;  /* 0x0000000805057221 */ /* 0x010fc60000010000 */
[----:B------:R-:W3:Y:S01]  /*8d30*/  LDS R10, [R25+0xc00] ;  /* 0x000c0000190a7984 */ /* 0x000ee20000000800 */
[----:B-----5:R-:W-:-:S03]  /*8d40*/  FADD.FTZ R4, R9, R4 ;  /* 0x0000000409047221 */ /* 0x020fc60000010000 */
[----:B------:R-:W4:Y:S01]  /*8d50*/  LDS R8, [R25+0x800] ;  /* 0x0008000019087984 */ /* 0x000f220000000800 */
[----:B------:R-:W-:-:S03]  /*8d60*/  FADD.FTZ R37, R4, R11 ;  /* 0x0000000b04257221 */ /* 0x000fc60000010000 */
[----:B------:R-:W5:Y:S01]  /*8d70*/  LDS R9, [R25+0xa00] ;  /* 0x000a000019097984 */ /* 0x000f620000000800 */
[----:B------:R-:W-:Y:S01]  /*8d80*/  SHF.L.U32 R4, R2, 0x2, RZ ;  /* 0x0000000202047819 */ /* 0x000fe200000006ff */
[----:B------:R-:W-:Y:S02]  /*8d90*/  FADD.FTZ R0, RZ, R0 ;  /* 0x00000000ff007221 */ /* 0x000fe40000010000 */
[----:B------:R-:W5:Y:S01]  /*8da0*/  LDS R23, [R25+0x2600] ;  /* 0x0026000019177984 */ /* 0x000f620000000800 */
[C---:B------:R-:W-:Y:S01]  /*8db0*/  IADD3 R2, P0, PT, R4.reuse, UR22, RZ ;  /* 0x0000001604027c10 */ /* 0x040fe2000ff1e0ff */
[----:B------:R-:W-:Y:S02]  /*8dc0*/  FADD.FTZ R6, RZ, R6 ;  /* 0x00000006ff067221 */ /* 0x000fe40000010000 */
[----:B------:R-:W5:Y:S01]  /*8dd0*/  LDS R12, [R25+0x1a00] ;  /* 0x001a0000190c7984 */ /* 0x000f620000000800 */
[----:B------:R-:W-:Y:S01]  /*8de0*/  IADD3 R4, P1, PT, R4, UR20, RZ ;  /* 0x0000001404047c10 */ /* 0x000fe2000ff3e0ff */
[----:B------:R-:W-:-:S02]  /*8df0*/  FADD.FTZ R0, R0, R13 ;  /* 0x0000000d00007221 */ /* 0x000fc40000010000 */
[----:B------:R-:W5:Y:S01]  /*8e00*/  LDS R11, [R25+0xe00] ;  /* 0x000e0000190b7984 */ /* 0x000f620000000800 */
[----:B------:R-:W-:-:S03]  /*8e10*/  IADD3.X R3, PT, PT, R26, UR23, RZ, P0, !PT ;  /* 0x000000171a037c10 */ /* 0x000fc600087fe4ff */
[----:B------:R-:W5:Y:S01]  /*8e20*/  LDS R41, [R25+0x3400] ;  /* 0x0034000019297984 */ /* 0x000f620000000800 */
[----:B0-----:R-:W-:-:S03]  /*8e30*/  FADD.FTZ R6, R6, R15 ;  /* 0x0000000f06067221 */ /* 0x001fc60000010000 */
[----:B------:R-:W0:Y:S01]  /*8e40*/  LDS R33, [R25+0x2800] ;  /* 0x0028000019217984 */ /* 0x000e220000000800 */
[----:B-1----:R-:W-:Y:S01]  /*8e50*/  FADD.FTZ R39, R5, R22 ;  /* 0x0000001605277221 */ /* 0x002fe20000010000 */
[----:B------:R-:W-:Y:S02]  /*8e60*/  IADD3.X R5, PT, PT, R26, UR21, RZ, P1, !PT ;  /* 0x000000151a057c10 */ /* 0x000fe40008ffe4ff */
[----:B------:R-:W1:Y:S01]  /*8e70*/  LDS R19, [R25+0x1c00] ;  /* 0x001c000019137984 */ /* 0x000e620000000800 */
[----:B--2---:R-:W-:-:S03]  /*8e80*/  FADD.FTZ R0, R0, R21 ;  /* 0x0000001500007221 */ /* 0x004fc60000010000 */
[----:B------:R-:W2:Y:S04]  /*8e90*/  LDS R43, [R25+0x3600] ;  /* 0x00360000192b7984 */ /* 0x000ea80000000800 */
[----:B------:R-:W2:Y:S01]  /*8ea0*/  LDS R16, [R25+0x2a00] ;  /* 0x002a000019107984 */ /* 0x000ea20000000800 */
[----:B---3--:R-:W-:-:S03]  /*8eb0*/  FADD.FTZ R10, RZ, R10 ;  /* 0x0000000aff0a7221 */ /* 0x008fc60000010000 */
[----:B------:R-:W3:Y:S01]  /*8ec0*/  LDS R14, [R25+0x1e00] ;  /* 0x001e0000190e7984 */ /* 0x000ee20000000800 */
[----:B----4-:R-:W-:-:S03]  /*8ed0*/  FADD.FTZ R8, RZ, R8 ;  /* 0x00000008ff087221 */ /* 0x010fc60000010000 */
[----:B------:R-:W4:Y:S01]  /*8ee0*/  LDS R45, [R25+0x3800] ;  /* 0x00380000192d7984 */ /* 0x000f220000000800 */
[----:B-----5:R-:W-:Y:S01]  /*8ef0*/  FADD.FTZ R9, RZ, R9 ;  /* 0x00000009ff097221 */ /* 0x020fe20000010000 */
[----:B------:R-:W-:Y:S02]  /*8f00*/  FADD.FTZ R8, R8, R17 ;  /* 0x0000001108087221 */ /* 0x000fe40000010000 */
        /* <DEDUP_REMOVED lines=14> */
[----:B------:R-:W-:-:S03]  /*8ff0*/  FADD.FTZ R9, R9, R16 ;  /* 0x0000001009097221 */ /* 0x000fc60000010000 */
        /* <DEDUP_REMOVED lines=22> */
.L_x_588:
        /* <DEDUP_REMOVED lines=8> */
.L_x_602:
[----:B------:R-:W-:Y:S05]  /*91e0*/  BSYNC B2 ;  /* 0x0000000000027941 */ /* 0x000fea0003800000 */
.L_x_601:
        /* <DEDUP_REMOVED lines=8> */
.L_x_603:
[----:B------:R-:W-:-:S05]  /*9270*/  FADD.FTZ R37, R37, R188 ;  /* 0x000000bc25257221 */ /* 0x000fca0000010000 */
[----:B------:R-:W-:Y:S01]  /*9280*/  MOV R45, R37 ;  /* 0x00000025002d7202 */ /* 0x000fe20000000f00 */
[----:B------:R-:W-:Y:S01]  /*9290*/  HFMA2 R153, -RZ, RZ, 0, 1.1920928955078125e-07 ;  /* 0x00000002ff997431 */ /* 0x000fe200000001ff */
[----:B------:R-:W-:-:S07]  /*92a0*/  MOV R39, R42 ;  /* 0x0000002a00277202 */ /* 0x000fce0000000f00 */
[----:B------:R-:W-:Y:S05]  /*92b0*/  WARPSYNC.COLLECTIVE R44, `(.L_x_604) ;  /* 0x000000002c087348 */ /* 0x000fea0003c00000 */
[----:B------:R0:W1:Y:S02]  /*92c0*/  SHFL.BFLY P3, R42, R45, R153, R178 ;  /* 0x0c0000992d2a7389 */ /* 0x00006400000600b2 */
[----:B01----:R-:W-:Y:S05]  /*92d0*/  ENDCOLLECTIVE ;  /* 0x000000000000791b */ /* 0x003fea0003800000 */
.L_x_604:
[----:B------:R-:W-:-:S05]  /*92e0*/  FADD.FTZ R39, R39, R186 ;  /* 0x000000ba27277221 */ /* 0x000fca0000010000 */
[----:B------:R-:W-:Y:S02]  /*92f0*/  MOV R45, R39 ;  /* 0x00000027002d7202 */ /* 0x000fe40000000f00 */
[----:B------:R-:W-:-:S07]  /*9300*/  MOV R36, R42 ;  /* 0x0000002a00247202 */ /* 0x000fce0000000f00 */
[----:B------:R-:W-:Y:S05]  /*9310*/  WARPSYNC.COLLECTIVE R44, `(.L_x_605) ;  /* 0x000000002c087348 */ /* 0x000fea0003c00000 */
[----:B------:R0:W1:Y:S02]  /*9320*/  SHFL.BFLY P3, R42, R45, R153, R178 ;  /* 0x0c0000992d2a7389 */ /* 0x00006400000600b2 */
[----:B01----:R-:W-:Y:S05]  /*9330*/  ENDCOLLECTIVE ;  /* 0x000000000000791b */ /* 0x003fea0003800000 */
.L_x_605:
[----:B------:R-:W-:-:S05]  /*9340*/  FADD.FTZ R40, R37, R36 ;  /* 0x0000002425287221 */ /* 0x000fca0000010000 */
[----:B------:R-:W-:Y:S01]  /*9350*/  MOV R45, R40 ;  /* 0x00000028002d7202 */ /* 0x000fe20000000f00 */
[----:B------:R-:W-:Y:S01]  /*9360*/  HFMA2 R153, -RZ, RZ, 0, 2.384185791015625e-07 ;  /* 0x00000004ff997431 */ /* 0x000fe200000001ff */
[----:B------:R-:W-:-:S07]  /*9370*/  MOV R38, R42 ;  /* 0x0000002a00267202 */ /* 0x000fce0000000f00 */
[----:B------:R-:W-:Y:S05]  /*9380*/  WARPSYNC.COLLECTIVE R44, `(.L_x_606) ;  /* 0x000000002c087348 */ /* 0x000fea0003c00000 */
[----:B------:R0:W1:Y:S02]  /*9390*/  SHFL.BFLY P3, R42, R45, R153, R178 ;  /* 0x0c0000992d2a7389 */ /* 0x00006400000600b2 */
[----:B01----:R-:W-:Y:S05]  /*93a0*/  ENDCOLLECTIVE ;  /* 0x000000000000791b */ /* 0x003fea0003800000 */
.L_x_606:
[----:B------:R-:W-:-:S05]  /*93b0*/  FADD.FTZ R38, R39, R38 ;  /* 0x0000002627267221 */ /* 0x000fca0000010000 */
[----:B------:R-:W-:Y:S02]  /*93c0*/  MOV R45, R38 ;  /* 0x00000026002d7202 */ /* 0x000fe40000000f00 */
[----:B------:R-:W-:-:S07]  /*93d0*/  MOV R41, R42 ;  /* 0x0000002a00297202 */ /* 0x000fce0000000f00 */
[----:B------:R-:W-:Y:S05]  /*93e0*/  WARPSYNC.COLLECTIVE R44, `(.L_x_607) ;  /* 0x000000002c087348 */ /* 0x000fea0003c00000 */
[----:B------:R0:W1:Y:S02]  /*93f0*/  SHFL.BFLY P3, R42, R45, R153, R178 ;  /* 0x0c0000992d2a7389 */ /* 0x00006400000600b2 */
[----:B01----:R-:W-:Y:S05]  /*9400*/  ENDCOLLECTIVE ;  /* 0x000000000000791b */ /* 0x003fea0003800000 */
.L_x_607:
[----:B------:R-:W-:-:S05]  /*9410*/  FADD.FTZ R41, R40, R41 ;  /* 0x0000002928297221 */ /* 0x000fca0000010000 */
[----:B------:R-:W-:Y:S01]  /*9420*/  MOV R45, R41 ;  /* 0x00000029002d7202 */ /* 0x000fe20000000f00 */
[----:B------:R-:W-:Y:S01]  /*9430*/  HFMA2 R153, -RZ, RZ, 0, 4.76837158203125e-07 ;  /* 0x00000008ff997431 */ /* 0x000fe200000001ff */
[----:B------:R-:W-:-:S07]  /*9440*/  MOV R43, R42 ;  /* 0x0000002a002b7202 */ /* 0x000fce0000000f00 */
[----:B------:R-:W-:Y:S05]  /*9450*/  WARPSYNC.COLLECTIVE R44, `(.L_x_608) ;  /* 0x000000002c087348 */ /* 0x000fea0003c00000 */
[----:B------:R0:W1:Y:S02]  /*9460*/  SHFL.BFLY P3, R42, R45, R153, R178 ;  /* 0x0c0000992d2a7389 */ /* 0x00006400000600b2 */
[----:B01----:R-:W-:Y:S05]  /*9470*/  ENDCOLLECTIVE ;  /* 0x000000000000791b */ /* 0x003fea0003800000 */
.L_x_608:
[----:B------:R-:W-:-:S05]  /*9480*/  FADD.FTZ R43, R38, R43 ;  /* 0x0000002b262b7221 */ /* 0x000fca0000010000 */
[----:B------:R-:W-:Y:S02]  /*9490*/  MOV R45, R43 ;  /* 0x0000002b002d7202 */ /* 0x000fe40000000f00 */
[----:B------:R-:W-:-:S07]  /*94a0*/  MOV R36, R42 ;  /* 0x0000002a00247202 */ /* 0x000fce0000000f00 */
[----:B------:R-:W-:Y:S05]  /*94b0*/  WARPSYNC.COLLECTIVE R44, `(.L_x_609) ;  /* 0x000000002c087348 */ /* 0x000fea0003c00000 */
[----:B------:R0:W1:Y:S02]  /*94c0*/  SHFL.BFLY P3, R42, R45, R153, R178 ;  /* 0x0c0000992d2a7389 */ /* 0x00006400000600b2 */
[----:B01----:R-:W-:Y:S05]  /*94d0*/  ENDCOLLECTIVE ;  /* 0x000000000000791b */ /* 0x003fea0003800000 */
.L_x_609:
[----:B------:R-:W-:-:S05]  /*94e0*/  FADD.FTZ R36, R41, R36 ;  /* 0x0000002429247221 */ /* 0x000fca0000010000 */
[----:B------:R-:W-:Y:S01]  /*94f0*/  MOV R45, R36 ;  /* 0x00000024002d7202 */ /* 0x000fe20000000f00 */
[----:B------:R-:W-:Y:S02]  /*9500*/  HFMA2 R153, -RZ, RZ, 0, 9.5367431640625e-07 ;  /* 0x00000010ff997431 */ /* 0x000fe400000001ff */
[----:B------:R-:W-:-:S07]  /*9510*/  FADD.FTZ R37, R43, R42 ;  /* 0x0000002a2b257221 */ /* 0x000fce0000010000 */
[----:B------:R-:W-:Y:S05]  /*9520*/  WARPSYNC.COLLECTIVE R44, `(.L_x_610) ;  /* 0x000000002c087348 */ /* 0x000fea0003c00000 */
[----:B------:R0:W1:Y:S02]  /*9530*/  SHFL.BFLY P3, R42, R45, R153, R178 ;  /* 0x0c0000992d2a7389 */ /* 0x00006400000600b2 */
[----:B01----:R-:W-:Y:S05]  /*9540*/  ENDCOLLECTIVE ;  /* 0x000000000000791b */ /* 0x003fea0003800000 */
.L_x_610:
[----:B------:R-:W-:Y:S02]  /*9550*/  MOV R45, R37 ;  /* 0x00000025002d7202 */ /* 0x000fe40000000f00 */
[----:B------:R-:W-:-:S07]  /*9560*/  MOV R39, R42 ;  /* 0x0000002a00277202 */ /* 0x000fce0000000f00 */
[----:B------:R-:W-:Y:S05]  /*9570*/  WARPSYNC.COLLECTIVE R44, `(.L_x_611) ;  /* 0x000000002c087348 */ /* 0x000fea0003c00000 */
[----:B------:R0:W1:Y:S02]  /*9580*/  SHFL.BFLY P3, R42, R45, R153, R178 ;  /* 0x0c0000992d2a7389 */ /* 0x00006400000600b2 */
[----:B01----:R-:W-:Y:S05]  /*9590*/  ENDCOLLECTIVE ;  /* 0x000000000000791b */ /* 0x003fea0003800000 */
.L_x_611:
[----:B------:R-:W-:Y:S01]  /*95a0*/  MOV R38, R42 ;  /* 0x0000002a00267202 */ /* 0x000fe20000000f00 */
[----:B------:R-:W-:Y:S06]  /*95b0*/  BRA `(.L_x_612) ;  /* 0xffffffa400447947 */ /* 0x000fec000383ffff */
.L_x_613:
        /* <DEDUP_REMOVED lines=12> */
.L_x_19955:


//--------------------- .text._ZN10layer_norm22ln_bwd_finalize_kernelINS_22Kernel_traits_finalizeILj1024E13__nv_bfloat16S2_S2_S2_fjLb0ELj1024ELj4ENS_18Kernel_traits_baseILj1024ES2_S2_S2_S2_fjLj1024EEEEELb0ELb0EEEvNS_9BwdParamsE --------------------------
	.section	.text._ZN10layer_norm22ln_bwd_finalize_kernelINS_22Kernel_traits_finalizeILj1024E13__nv_bfloat16S2_S2_S2_fjLb0ELj1024ELj4ENS_18Kernel_traits_baseILj1024ES2_S2_S2_S2_fjLj1024EEEEELb0ELb0EEEvNS_9BwdParamsE,"ax",@progbits
	.align	128
        .global         _ZN10layer_norm22ln_bwd_finalize_kernelINS_22Kernel_traits_finalizeILj1024E13__nv_bfloat16S2_S2_S2_fjLb0ELj1024ELj4ENS_18Kernel_traits_baseILj1024ES2_S2_S2_S2_fjLj1024EEEEELb0ELb0EEEvNS_9BwdParamsE
        .type           _ZN10layer_norm22ln_bwd_finalize_kernelINS_22Kernel_traits_finalizeILj1024E13__nv_bfloat16S2_S2_S2_fjLb0ELj1024ELj4ENS_18Kernel_traits_baseILj1024ES2_S2_S2_S2_fjLj1024EEEEELb0ELb0EEEvNS_9BwdParamsE,@function
        .size           _ZN10layer_norm22ln_bwd_finalize_kernelINS_22Kernel_traits_finalizeILj1024E13__nv_bfloat16S2_S2_S2_fjLb0ELj1024ELj4ENS_18Kernel_traits_baseILj1024ES2_S2_S2_S2_fjLj1024EEEEELb0ELb0EEEvNS_9BwdParamsE,(.L_x_19956 - _ZN10layer_norm22ln_bwd_finalize_kernelINS_22Kernel_traits_finalizeILj1024E13__nv_bfloat16S2_S2_S2_fjLb0ELj1024ELj4ENS_18Kernel_traits_baseILj1024ES2_S2_S2_S2_fjLj1024EEEEELb0ELb0EEEvNS_9BwdParamsE)
        .other          _ZN10layer_norm22ln_bwd_finalize_kernelINS_22Kernel_traits_finalizeILj1024E13__nv_bfloat16S2_S2_S2_fjLb0ELj1024ELj4ENS_18Kernel_traits_baseILj1024ES2_S2_S2_S2_fjLj1024EEEEELb0ELb0EEEvNS_9BwdParamsE,@"STO_CUDA_ENTRY STV_DEFAULT"
_ZN10layer_norm22ln_bwd_finalize_kernelINS_22Kernel_traits_finalizeILj1024E13__nv_bfloat16S2_S2_S2_fjLb0ELj1024ELj4ENS_18Kernel_traits_baseILj1024ES2_S2_S2_S2_fjLj1024EEEEELb0ELb0EEEvNS_9BwdParamsE:
.text._ZN10layer_norm22ln_bwd_finalize_kernelINS_22Kernel_traits_finalizeILj1024E13__nv_bfloat16S2_S2_S2_fjLb0ELj1024ELj4ENS_18Kernel_traits_baseILj1024ES2_S2_S2_S2_fjLj1024EEEEELb0ELb0EEEvNS_9BwdParamsE:
[----:B------:R-:W-:Y:S01]  /*0000*/  LDC R1, c[0x0][0x37c] ;  /* 0x0000df00ff017b82 */ /* 0x000fe20000000800 */
[----:B------:R-:W0:Y:S01]  /*0010*/  S2R R0, SR_CTAID.X ;  /* 0x0000000000007919 */ /* 0x000e220000002500 */
[----:B------:R-:W1:Y:S01]  /*0020*/  S2R R2, SR_TID.X ;  /* 0x0000000000027919 */ /* 0x000e620000002100 */
[----:B0-----:R-:W-:-:S04]  /*0030*/  SHF.L.U32 R59, R0, 0x5, RZ ;  /* 0x00000005003b7819 */ /* 0x001fc800000006ff */
[----:B-1----:R-:W-:-:S04]  /*0040*/  LOP3.LUT R3, R59, 0x1f, R2, 0xf8, !PT ;  /* 0x0000001f3b037812 */ /* 0x002fc800078ef802 */
[----:B------:R-:W-:-:S13]  /*0050*/  ISETP.GT.U32.AND P0, PT, R3, 0x3ff, PT ;  /* 0x000003ff0300780c */ /* 0x000fda0003f04070 */
[----:B------:R-:W-:Y:S05]  /*0060*/  @P0 EXIT ;  /* 0x000000000000094d */ /* 0x000fea0003800000 */
[----:B------:R-:W0:Y:S01]  /*0070*/  LDC R56, c[0x0][0x388] ;  /* 0x0000e200ff387b82 */ /* 0x000e220000000800 */
[----:B------:R-:W1:Y:S01]  /*0080*/  LDCU UR8, c[0x0][0x380] ;  /* 0x00007000ff0877ac */ /* 0x000e620008000800 */
[----:B------:R-:W-:Y:S01]  /*0090*/  SHF.R.U32.HI R58, RZ, 0x5, R2 ;  /* 0x00000005ff3a7819 */ /* 0x000fe20000011602 */
[----:B------:R-:W-:Y:S01]  /*00a0*/  BSSY.RECONVERGENT B0, `(.L_x_614) ;  /* 0x0000142000007945 */ /* 0x000fe20003800200 */
[----:B------:R-:W-:Y:S01]  /*00b0*/  SHF.L.U32 R0, R0, 0x4, RZ ;  /* 0x0000000400007819 */ /* 0x000fe200000006ff */
[----:B------:R-:W2:Y:S01]  /*00c0*/  LDCU.64 UR6, c[0x0][0x358] ;  /* 0x00006b00ff0677ac */ /* 0x000ea20008000a00 */
[----:B------:R-:W-:Y:S01]  /*00d0*/  LOP3.LUT R17, R2, 0x1f, RZ, 0xc0, !PT ;  /* 0x0000001f02117812 */ /* 0x000fe200078ec0ff */
[----:B------:R-:W-:Y:S01]  /*00e0*/  HFMA2 R36, -RZ, RZ, 0, 0 ;  /* 0x00000000ff247431 */ /* 0x000fe200000001ff */
[----:B------:R-:W-:Y:S02]  /*00f0*/  LOP3.LUT R0, R0, 0x7ffffff0, RZ, 0xc0, !PT ;  /* 0x7ffffff000007812 */ /* 0x000fe400078ec0ff */
[----:B------:R-:W-:-:S02]  /*0100*/  MOV R2, RZ ;  /* 0x000000ff00027202 */ /* 0x000fc40000000f00 */
[----:B------:R-:W-:Y:S02]  /*0110*/  IADD3 R57, PT, PT, R17, R0, RZ ;  /* 0x0000000011397210 */ /* 0x000fe40007ffe0ff */
[----:B-1----:R-:W-:-:S04]  /*0120*/  ISETP.GE.U32.AND P0, PT, R58, UR8, PT ;  /* 0x000000083a007c0c */ /* 0x002fc8000bf06070 */
[----:B0-----:R-:W-:-:S13]  /*0130*/  ISETP.GE.U32.OR P0, PT, R3, R56, P0 ;  /* 0x000000380300720c */ /* 0x001fda0000706470 */
[----:B--2---:R-:W-:Y:S05]  /*0140*/  @P0 BRA `(.L_x_615) ;  /* 0x0000001000dc0947 */ /* 0x004fea0003800000 */
[----:B------:R-:W-:Y:S01]  /*0150*/  LOP3.LUT R3, R58, 0x20, RZ, 0xfc, !PT ;  /* 0x000000203a037812 */ /* 0x000fe200078efcff */
[----:B------:R-:W-:Y:S01]  /*0160*/  BSSY.RECONVERGENT B1, `(.L_x_616) ;  /* 0x00000b2000017945 */ /* 0x000fe20003800200 */
[-C--:B------:R-:W-:Y:S02]  /*0170*/  LOP3.LUT R5, RZ, R58.reuse, RZ, 0x33, !PT ;  /* 0x0000003aff057212 */ /* 0x080fe400078e33ff */
[----:B------:R-:W-:Y:S02]  /*0180*/  VIMNMX.U32 R0, PT, PT, R3, UR8, !PT ;  /* 0x0000000803007c48 */ /* 0x000fe4000ffe0000 */
[----:B------:R-:W-:Y:S02]  /*0190*/  MOV R2, RZ ;  /* 0x000000ff00027202 */ /* 0x000fe40000000f00 */
[----:B------:R-:W-:Y:S02]  /*01a0*/  IADD3 R5, PT, PT, R0, R5, RZ ;  /* 0x0000000500057210 */ /* 0x000fe40007ffe0ff */
[----:B------:R-:W-:-:S02]  /*01b0*/  MOV R0, R58 ;  /* 0x0000003a00007202 */ /* 0x000fc40000000f00 */
[C---:B------:R-:W-:Y:S02]  /*01c0*/  ISETP.GE.U32.AND P0, PT, R5.reuse, 0x1e0, PT ;  /* 0x000001e00500780c */ /* 0x040fe40003f06070 */
[----:B------:R-:W-:Y:S02]  /*01d0*/  MOV R36, RZ ;  /* 0x000000ff00247202 */ /* 0x000fe40000000f00 */
[----:B------:R-:W-:-:S09]  /*01e0*/  LEA.HI R5, R5, 0x1, RZ, 0x1b ;  /* 0x0000000105057811 */ /* 0x000fd200078fd8ff */
[----:B------:R-:W-:Y:S05]  /*01f0*/  @!P0 BRA `(.L_x_617) ;  /* 0x0000000800a08947 */ /* 0x000fea0003800000 */
[C---:B------:R-:W-:Y:S01]  /*0200*/  LOP3.LUT R7, R58.reuse, 0x180, RZ, 0xfc, !PT ;  /* 0x000001803a077812 */ /* 0x040fe200078efcff */
[-CC-:B------:R-:W-:Y:S01]  /*0210*/  IMAD R4, R3, R56.reuse, R59.reuse ;  /* 0x0000003803047224 */ /* 0x180fe200078e023b */
[C---:B------:R-:W-:Y:S01]  /*0220*/  LOP3.LUT R2, R58.reuse, 0x120, RZ, 0xfc, !PT ;  /* 0x000001203a027812 */ /* 0x040fe200078efcff */
[CCC-:B------:R-:W-:Y:S01]  /*0230*/  IMAD R32, R58.reuse, R56.reuse, R59.reuse ;  /* 0x000000383a207224 */ /* 0x1c0fe200078e023b */
[C---:B------:R-:W-:Y:S01]  /*0240*/  LOP3.LUT R9, R58.reuse, 0x1a0, RZ, 0xfc, !PT ;  /* 0x000001a03a097812 */ /* 0x040fe200078efcff */
[-CC-:B------:R-:W-:Y:S01]  /*0250*/  IMAD R10, R7, R56.reuse, R59.reuse ;  /* 0x00000038070a7224 */ /* 0x180fe200078e023b */
[----:B------:R-:W-:Y:S01]  /*0260*/  LOP3.LUT R3, R58, 0x140, RZ, 0xfc, !PT ;  /* 0x000001403a037812 */ /* 0x000fe200078efcff */
[-CC-:B------:R-:W-:Y:S01]  /*0270*/  IMAD R2, R2, R56.reuse, R59.reuse ;  /* 0x0000003802027224 */ /* 0x180fe200078e023b */
[C---:B------:R-:W-:Y:S01]  /*0280*/  LOP3.LUT R11, R58.reuse, 0x1c0, RZ, 0xfc, !PT ;  /* 0x000001c03a0b7812 */ /* 0x040fe200078efcff */
[----:B------:R-:W-:Y:S01]  /*0290*/  IMAD R12, R9, R56, R59 ;  /* 0x00000038090c7224 */ /* 0x000fe200078e023b */
[----:B------:R-:W-:-:S02]  /*02a0*/  LOP3.LUT R13, R58, 0x1e0, RZ, 0xfc, !PT ;  /* 0x000001e03a0d7812 */ /* 0x000fc400078efcff */
[C---:B------:R-:W-:Y:S01]  /*02b0*/  LOP3.LUT R0, R58.reuse, 0x100, RZ, 0xfc, !PT ;  /* 0x000001003a007812 */ /* 0x040fe200078efcff */
[-CC-:B------:R-:W-:Y:S01]  /*02c0*/  IMAD R14, R11, R56.reuse, R59.reuse ;  /* 0x000000380b0e7224 */ /* 0x180fe200078e023b */
[C---:B------:R-:W-:Y:S01]  /*02d0*/  LOP3.LUT R6, R58.reuse, 0x160, RZ, 0xfc, !PT ;  /* 0x000001603a067812 */ /* 0x040fe200078efcff */
[-CC-:B------:R-:W-:Y:S01]  /*02e0*/  IMAD R18, R13, R56.reuse, R59.reuse ;  /* 0x000000380d127224 */ /* 0x180fe200078e023b */
[----:B------:R-:W-:Y:S01]  /*02f0*/  LOP3.LUT R15, R58, 0x80, RZ, 0xfc, !PT ;  /* 0x000000803a0f7812 */ /* 0x000fe200078efcff */
[-CC-:B------:R-:W-:Y:S01]  /*0300*/  IMAD R0, R0, R56.reuse, R59.reuse ;  /* 0x0000003800007224 */ /* 0x180fe200078e023b */
[----:B------:R-:W-:Y:S01]  /*0310*/  LOP3.LUT R16, R58, 0xa0, RZ, 0xfc, !PT ;  /* 0x000000a03a107812 */ /* 0x000fe200078efcff */
[-CC-:B------:R-:W-:Y:S01]  /*0320*/  IMAD R8, R6, R56.reuse, R59.reuse ;  /* 0x0000003806087224 */ /* 0x180fe200078e023b */
[C---:B------:R-:W-:Y:S01]  /*0330*/  LOP3.LUT R19, R58.reuse, 0xc0, RZ, 0xfc, !PT ;  /* 0x000000c03a137812 */ /* 0x040fe200078efcff */
[-CC-:B------:R-:W-:Y:S01]  /*0340*/  IMAD R20, R15, R56.reuse, R59.reuse ;  /* 0x000000380f147224 */ /* 0x180fe200078e023b */
[----:B------:R-:W-:Y:S01]  /*0350*/  LOP3.LUT R21, R58, 0xe0, RZ, 0xfc, !PT ;  /* 0x000000e03a157812 */ /* 0x000fe200078efcff */
[-CC-:B------:R-:W-:Y:S01]  /*0360*/  IMAD R22, R16, R56.reuse, R59.reuse ;  /* 0x0000003810167224 */ /* 0x180fe200078e023b */
[C---:B------:R-:W-:Y:S01]  /*0370*/  LOP3.LUT R23, R58.reuse, 0x40, RZ, 0xfc, !PT ;  /* 0x000000403a177812 */ /* 0x040fe200078efcff */
[-CC-:B------:R-:W-:Y:S01]  /*0380*/  IMAD R24, R19, R56.reuse, R59.reuse ;  /* 0x0000003813187224 */ /* 0x180fe200078e023b */
[----:B------:R-:W-:Y:S01]  /*0390*/  LOP3.LUT R25, R58, 0x60, RZ, 0xfc, !PT ;  /* 0x000000603a197812 */ /* 0x000fe200078efcff */
[-CC-:B------:R-:W-:Y:S01]  /*03a0*/  IMAD R26, R21, R56.reuse, R59.reuse ;  /* 0x00000038151a7224 */ /* 0x180fe200078e023b */
[----:B------:R-:W-:Y:S01]  /*03b0*/  LOP3.LUT R27, R5, 0xffffff0, RZ, 0xc0, !PT ;  /* 0x0ffffff0051b7812 */ /* 0x000fe200078ec0ff */
[--C-:B------:R-:W-:Y:S01]  /*03c0*/  IMAD R28, R23, R56, R59.reuse ;  /* 0x00000038171c7224 */ /* 0x100fe200078e023b */
[----:B------:R-:W-:Y:S01]  /*03d0*/  IADD3 R5, PT, PT, R17, R4, RZ ;  /* 0x0000000411057210 */ /* 0x000fe20007ffe0ff */
[--C-:B------:R-:W-:Y:S01]  /*03e0*/  IMAD R4, R3, R56, R59.reuse ;  /* 0x0000003803047224 */ /* 0x100fe200078e023b */
[----:B------:R-:W-:Y:S01]  /*03f0*/  IADD3 R9, PT, PT, R17, R10, RZ ;  /* 0x0000000a11097210 */ /* 0x000fe20007ffe0ff */
[----:B------:R-:W-:Y:S01]  /*0400*/  IMAD R30, R25, R56, R59 ;  /* 0x00000038191e7224 */ /* 0x000fe200078e023b */
[C---:B------:R-:W-:Y:S01]  /*0410*/  IADD3 R6, PT, PT, R17.reuse, R2, RZ ;  /* 0x0000000211067210 */ /* 0x040fe20007ffe0ff */
[----:B------:R-:W-:Y:S01]  /*0420*/  HFMA2 R2, -RZ, RZ, 0, 0 ;  /* 0x00000000ff027431 */ /* 0x000fe200000001ff */
[----:B------:R-:W-:-:S02]  /*0430*/  IADD3 R10, PT, PT, R17, R12, RZ ;  /* 0x0000000c110a7210 */ /* 0x000fc40007ffe0ff */
[C---:B------:R-:W-:Y:S02]  /*0440*/  IADD3 R7, PT, PT, R17.reuse, R4, RZ ;  /* 0x0000000411077210 */ /* 0x040fe40007ffe0ff */
[C---:B------:R-:W-:Y:S02]  /*0450*/  IADD3 R11, PT, PT, R17.reuse, R14, RZ ;  /* 0x0000000e110b7210 */ /* 0x040fe40007ffe0ff */
[C---:B------:R-:W-:Y:S02]  /*0460*/  IADD3 R12, PT, PT, R17.reuse, R18, RZ ;  /* 0x00000012110c7210 */ /* 0x040fe40007ffe0ff */
[C---:B------:R-:W-:Y:S02]  /*0470*/  IADD3 R3, PT, PT, R17.reuse, R32, RZ ;  /* 0x0000002011037210 */ /* 0x040fe40007ffe0ff */
[C---:B------:R-:W-:Y:S02]  /*0480*/  IADD3 R16, PT, PT, R17.reuse, R0, RZ ;  /* 0x0000000011107210 */ /* 0x040fe40007ffe0ff */
[----:B------:R-:W-:-:S02]  /*0490*/  IADD3 R8, PT, PT, R17, R8, RZ ;  /* 0x0000000811087210 */ /* 0x000fc40007ffe0ff */
[C---:B------:R-:W-:Y:S02]  /*04a0*/  IADD3 R18, PT, PT, R17.reuse, R20, RZ ;  /* 0x0000001411127210 */ /* 0x040fe40007ffe0ff */
[C---:B------:R-:W-:Y:S02]  /*04b0*/  IADD3 R13, PT, PT, R17.reuse, R22, RZ ;  /* 0x00000016110d7210 */ /* 0x040fe40007ffe0ff */
[C---:B------:R-:W-:Y:S02]  /*04c0*/  IADD3 R14, PT, PT, R17.reuse, R24, RZ ;  /* 0x00000018110e7210 */ /* 0x040fe40007ffe0ff */
[C---:B------:R-:W-:Y:S02]  /*04d0*/  IADD3 R15, PT, PT, R17.reuse, R26, RZ ;  /* 0x0000001a110f7210 */ /* 0x040fe40007ffe0ff */
[C---:B------:R-:W-:Y:S02]  /*04e0*/  IADD3 R4, PT, PT, R17.reuse, R28, RZ ;  /* 0x0000001c11047210 */ /* 0x040fe40007ffe0ff */
[----:B------:R-:W-:-:S02]  /*04f0*/  IADD3 R17, PT, PT, R17, R30, RZ ;  /* 0x0000001e11117210 */ /* 0x000fc40007ffe0ff */
[----:B------:R-:W-:Y:S02]  /*0500*/  MOV R0, R58 ;  /* 0x0000003a00007202 */ /* 0x000fe40000000f00 */
[----:B------:R-:W-:-:S07]  /*0510*/  IADD3 R19, PT, PT, -R27, RZ, RZ ;  /* 0x000000ff1b137210 */ /* 0x000fce0007ffe1ff */
.L_x_618:
[----:B------:R-:W0:Y:S08]  /*0520*/  LDC.64 R52, c[0x0][0x440] ;  /* 0x00011000ff347b82 */ /* 0x000e300000000a00 */
[----:B------:R-:W1:Y:S01]  /*0530*/  LDC.64 R54, c[0x0][0x448] ;  /* 0x00011200ff367b82 */ /* 0x000e620000000a00 */
[----:B0-----:R-:W-:-:S04]  /*0540*/  IMAD.WIDE.U32 R28, R5, 0x4, R52 ;  /* 0x00000004051c7825 */ /* 0x001fc800078e0034 */
[--C-:B------:R-:W-:Y:S01]  /*0550*/  IMAD.WIDE.U32 R26, R3, 0x4, R52.reuse ;  /* 0x00000004031a7825 */ /* 0x100fe200078e0034 */
[----:B------:R0:W2:Y:S03]  /*0560*/  LDG.E R50, desc[UR6][R28.64] ;  /* 0x000000061c327981 */ /* 0x0000a6000c1e1900 */
[----:B------:R-:W-:Y:S01]  /*0570*/  IMAD.WIDE.U32 R24, R13, 0x4, R52 ;  /* 0x000000040d187825 */ /* 0x000fe200078e0034 */
[----:B------:R3:W4:Y:S03]  /*0580*/  LDG.E R51, desc[UR6][R26.64] ;  /* 0x000000061a337981 */ /* 0x000726000c1e1900 */
[----:B-1----:R-:W-:Y:S02]  /*0590*/  IMAD.WIDE.U32 R46, R3, 0x4, R54 ;  /* 0x00000004032e7825 */ /* 0x002fe400078e0036 */
[----:B------:R-:W5:Y:S02]  /*05a0*/  LDG.E R25, desc[UR6][R24.64] ;  /* 0x0000000618197981 */ /* 0x000f64000c1e1900 */
[----:B------:R-:W-:-:S02]  /*05b0*/  IMAD.WIDE.U32 R22, R14, 0x4, R52 ;  /* 0x000000040e167825 */ /* 0x000fc400078e0034 */
[----:B------:R-:W5:Y:S02]  /*05c0*/  LDG.E R46, desc[UR6][R46.64] ;  /* 0x000000062e2e7981 */ /* 0x000f64000c1e1900 */
[----:B------:R-:W-:-:S04]  /*05d0*/  IMAD.WIDE.U32 R20, R15, 0x4, R52 ;  /* 0x000000040f147825 */ /* 0x000fc800078e0034 */
[----:B0-----:R-:W-:Y:S01]  /*05e0*/  IMAD.WIDE.U32 R28, R16, 0x4, R52 ;  /* 0x00000004101c7825 */ /* 0x001fe200078e0034 */
[----:B------:R-:W5:Y:S03]  /*05f0*/  LDG.E R24, desc[UR6][R22.64] ;  /* 0x0000000616187981 */ /* 0x000f66000c1e1900 */
[----:B------:R-:W-:-:S04]  /*0600*/  IMAD.WIDE.U32 R44, R5, 0x4, R54 ;  /* 0x00000004052c7825 */ /* 0x000fc800078e0036 */
[--C-:B------:R-:W-:Y:S02]  /*0610*/  IMAD.WIDE.U32 R48, R4, 0x4, R52.reuse ;  /* 0x0000000404307825 */ /* 0x100fe400078e0034 */
[----:B------:R-:W5:Y:S04]  /*0620*/  LDG.E R44, desc[UR6][R44.64] ;  /* 0x000000062c2c7981 */ /* 0x000f68000c1e1900 */
[----:B------:R0:W5:Y:S01]  /*0630*/  LDG.E R23, desc[UR6][R20.64] ;  /* 0x0000000614177981 */ /* 0x000162000c1e1900 */
[----:B------:R-:W-:-:S03]  /*0640*/  IMAD.WIDE.U32 R40, R18, 0x4, R52 ;  /* 0x0000000412287825 */ /* 0x000fc600078e0034 */
[----:B------:R1:W5:Y:S01]  /*0650*/  LDG.E R22, desc[UR6][R28.64] ;  /* 0x000000061c167981 */ /* 0x000362000c1e1900 */
[----:B---3--:R-:W-:-:S03]  /*0660*/  IMAD.WIDE.U32 R26, R7, 0x4, R52 ;  /* 0x00000004071a7825 */ /* 0x008fc600078e0034 */
[----:B------:R-:W3:Y:S01]  /*0670*/  LDG.E R48, desc[UR6][R48.64] ;  /* 0x0000000630307981 */ /* 0x000ee2000c1e1900 */
[----:B0-----:R-:W-:-:S03]  /*0680*/  IMAD.WIDE.U32 R20, R6, 0x4, R52 ;  /* 0x0000000406147825 */ /* 0x001fc600078e0034 */
[----:B------:R-:W3:Y:S01]  /*0690*/  LDG.E R40, desc[UR6][R40.64] ;  /* 0x0000000628287981 */ /* 0x000ee2000c1e1900 */
[----:B-1----:R-:W-:-:S03]  /*06a0*/  IMAD.WIDE.U32 R28, R4, 0x4, R54 ;  /* 0x00000004041c7825 */ /* 0x002fc600078e0036 */
[----:B------:R-:W3:Y:S01]  /*06b0*/  LDG.E R21, desc[UR6][R20.64] ;  /* 0x0000000614157981 */ /* 0x000ee2000c1e1900 */
[----:B------:R-:W-:-:S03]  /*06c0*/  IMAD.WIDE.U32 R42, R17, 0x4, R52 ;  /* 0x00000004112a7825 */ /* 0x000fc600078e0034 */
[----:B------:R-:W3:Y:S01]  /*06d0*/  LDG.E R38, desc[UR6][R28.64] ;  /* 0x000000061c267981 */ /* 0x000ee2000c1e1900 */
[----:B------:R-:W-:-:S03]  /*06e0*/  IMAD.WIDE.U32 R32, R17, 0x4, R54 ;  /* 0x0000000411207825 */ /* 0x000fc600078e0036 */
[----:B------:R-:W3:Y:S01]  /*06f0*/  LDG.E R42, desc[UR6][R42.64] ;  /* 0x000000062a2a7981 */ /* 0x000ee2000c1e1900 */
[----:B------:R-:W-:-:S03]  /*0700*/  IMAD.WIDE.U32 R34, R18, 0x4, R54 ;  /* 0x0000000412227825 */ /* 0x000fc600078e0036 */
[----:B------:R0:W3:Y:S04]  /*0710*/  LDG.E R20, desc[UR6][R26.64] ;  /* 0x000000061a147981 */ /* 0x0000e8000c1e1900 */
[----:B------:R1:W3:Y:S01]  /*0720*/  LDG.E R41, desc[UR6][R32.64] ;  /* 0x0000000620297981 */ /* 0x0002e2000c1e1900 */
[----:B------:R-:W-:-:S03]  /*0730*/  IMAD.WIDE.U32 R30, R9, 0x4, R52 ;  /* 0x00000004091e7825 */ /* 0x000fc600078e0034 */
[----:B------:R1:W3:Y:S01]  /*0740*/  LDG.E R43, desc[UR6][R34.64] ;  /* 0x00000006222b7981 */ /* 0x0002e2000c1e1900 */
[----:B0-----:R-:W-:-:S03]  /*0750*/  IMAD.WIDE.U32 R26, R8, 0x4, R52 ;  /* 0x00000004081a7825 */ /* 0x001fc600078e0034 */
[----:B------:R-:W3:Y:S01]  /*0760*/  LDG.E R39, desc[UR6][R30.64] ;  /* 0x000000061e277981 */ /* 0x000ee2000c1e1900 */
[----:B-1----:R-:W-:-:S03]  /*0770*/  IMAD.WIDE.U32 R32, R13, 0x4, R54 ;  /* 0x000000040d207825 */ /* 0x002fc600078e0036 */
[----:B------:R0:W3:Y:S01]  /*0780*/  LDG.E R37, desc[UR6][R26.64] ;  /* 0x000000061a257981 */ /* 0x0000e2000c1e1900 */
[----:B------:R-:W-:-:S03]  /*0790*/  IMAD.WIDE.U32 R34, R14, 0x4, R54 ;  /* 0x000000040e227825 */ /* 0x000fc600078e0036 */
[----:B------:R-:W3:Y:S01]  /*07a0*/  LDG.E R32, desc[UR6][R32.64] ;  /* 0x0000000620207981 */ /* 0x000ee2000c1e1900 */
[----:B------:R-:W-:-:S03]  /*07b0*/  IMAD.WIDE.U32 R28, R11, 0x4, R52 ;  /* 0x000000040b1c7825 */ /* 0x000fc600078e0034 */
[----:B------:R-:W3:Y:S01]  /*07c0*/  LDG.E R34, desc[UR6][R34.64] ;  /* 0x0000000622227981 */ /* 0x000ee2000c1e1900 */
[----:B0-----:R-:W-:-:S03]  /*07d0*/  IMAD.WIDE.U32 R26, R10, 0x4, R52 ;  /* 0x000000040a1a7825 */ /* 0x001fc600078e0034 */
[----:B------:R0:W3:Y:S01]  /*07e0*/  LDG.E R47, desc[UR6][R28.64] ;  /* 0x000000061c2f7981 */ /* 0x0000e2000c1e1900 */
[----:B------:R-:W-:-:S03]  /*07f0*/  IMAD.WIDE.U32 R30, R12, 0x4, R52 ;  /* 0x000000040c1e7825 */ /* 0x000fc600078e0034 */
[----:B------:R1:W3:Y:S04]  /*0800*/  LDG.E R45, desc[UR6][R26.64] ;  /* 0x000000061a2d7981 */ /* 0x0002e8000c1e1900 */
[----:B------:R1:W3:Y:S01]  /*0810*/  LDG.E R49, desc[UR6][R30.64] ;  /* 0x000000061e317981 */ /* 0x0002e2000c1e1900 */
[----:B0-----:R-:W-:-:S04]  /*0820*/  IMAD.WIDE.U32 R28, R16, 0x4, R54 ;  /* 0x00000004101c7825 */ /* 0x001fc800078e0036 */
[--C-:B-1----:R-:W-:Y:S01]  /*0830*/  IMAD.WIDE.U32 R26, R15, 0x4, R54.reuse ;  /* 0x000000040f1a7825 */ /* 0x102fe200078e0036 */
[----:B------:R-:W3:Y:S03]  /*0840*/  LDG.E R35, desc[UR6][R28.64] ;  /* 0x000000061c237981 */ /* 0x000ee6000c1e1900 */
[--C-:B------:R-:W-:Y:S01]  /*0850*/  IMAD.WIDE.U32 R30, R6, 0x4, R54.reuse ;  /* 0x00000004061e7825 */ /* 0x100fe200078e0036 */
[----:B------:R0:W3:Y:S05]  /*0860*/  LDG.E R33, desc[UR6][R26.64] ;  /* 0x000000061a217981 */ /* 0x0000ea000c1e1900 */
[----:B------:R-:W3:Y:S01]  /*0870*/  LDG.E R30, desc[UR6][R30.64] ;  /* 0x000000061e1e7981 */ /* 0x000ee2000c1e1900 */
[----:B0-----:R-:W-:-:S05]  /*0880*/  IMAD.WIDE.U32 R26, R7, 0x4, R54 ;  /* 0x00000004071a7825 */ /* 0x001fca00078e0036 */
[----:B------:R0:W3:Y:S01]  /*0890*/  LDG.E R31, desc[UR6][R26.64] ;  /* 0x000000061a1f7981 */ /* 0x0000e2000c1e1900 */
[----:B------:R-:W-:-:S06]  /*08a0*/  IMAD.WIDE.U32 R28, R8, 0x4, R54 ;  /* 0x00000004081c7825 */ /* 0x000fcc00078e0036 */
[----:B------:R-:W3:Y:S01]  /*08b0*/  LDG.E R28, desc[UR6][R28.64] ;  /* 0x000000061c1c7981 */ /* 0x000ee2000c1e1900 */
[----:B0-----:R-:W-:-:S05]  /*08c0*/  IMAD.WIDE.U32 R26, R9, 0x4, R54 ;  /* 0x00000004091a7825 */ /* 0x001fca00078e0036 */
[----:B------:R0:W3:Y:S02]  /*08d0*/  LDG.E R52, desc[UR6][R26.64] ;  /* 0x000000061a347981 */ /* 0x0000e4000c1e1900 */
[----:B0-----:R-:W-:-:S05]  /*08e0*/  IMAD.WIDE.U32 R26, R10, 0x4, R54 ;  /* 0x000000040a1a7825 */ /* 0x001fca00078e0036 */
[----:B------:R0:W3:Y:S02]  /*08f0*/  LDG.E R53, desc[UR6][R26.64] ;  /* 0x000000061a357981 */ /* 0x0000e4000c1e1900 */
[----:B0-----:R-:W-:-:S05]  /*0900*/  IMAD.WIDE.U32 R26, R11, 0x4, R54 ;  /* 0x000000040b1a7825 */ /* 0x001fca00078e0036 */
[----:B------:R0:W3:Y:S02]  /*0910*/  LDG.E R60, desc[UR6][R26.64] ;  /* 0x000000061a3c7981 */ /* 0x0000e4000c1e1900 */
[----:B0-----:R-:W-:-:S05]  /*0920*/  IMAD.WIDE.U32 R26, R12, 0x4, R54 ;  /* 0x000000040c1a7825 */ /* 0x001fca00078e0036 */
[----:B------:R-:W3:Y:S01]  /*0930*/  LDG.E R54, desc[UR6][R26.64] ;  /* 0x000000061a367981 */ /* 0x000ee2000c1e1900 */
[----:B------:R-:W-:-:S04]  /*0940*/  IADD3 R19, PT, PT, R19, 0x10, RZ ;  /* 0x0000001013137810 */ /* 0x000fc80007ffe0ff */
[----:B------:R-:W-:Y:S02]  /*0950*/  ISETP.NE.AND P0, PT, R19, RZ, PT ;  /* 0x000000ff1300720c */ /* 0x000fe40003f05270 */
[----:B------:R-:W-:Y:S02]  /*0960*/  IADD3 R0, PT, PT, R0, 0x200, RZ ;  /* 0x0000020000007810 */ /* 0x000fe40007ffe0ff */
[C---:B------:R-:W-:Y:S02]  /*0970*/  LEA R3, R56.reuse, R3, 0x9 ;  /* 0x0000000338037211 */ /* 0x040fe400078e48ff */
[C---:B------:R-:W-:Y:S02]  /*0980*/  LEA R5, R56.reuse, R5, 0x9 ;  /* 0x0000000538057211 */ /* 0x040fe400078e48ff */
[C---:B------:R-:W-:Y:S02]  /*0990*/  LEA R4, R56.reuse, R4, 0x9 ;  /* 0x0000000438047211 */ /* 0x040fe400078e48ff */
[----:B------:R-:W-:-:S02]  /*09a0*/  LEA R17, R56, R17, 0x9 ;  /* 0x0000001138117211 */ /* 0x000fc400078e48ff */
[C---:B------:R-:W-:Y:S02]  /*09b0*/  LEA R18, R56.reuse, R18, 0x9 ;  /* 0x0000001238127211 */ /* 0x040fe400078e48ff */
[C---:B------:R-:W-:Y:S02]  /*09c0*/  LEA R13, R56.reuse, R13, 0x9 ;  /* 0x0000000d380d7211 */ /* 0x040fe400078e48ff */
        /* <DEDUP_REMOVED lines=9> */
[----:B------:R-:W-:Y:S01]  /*0a60*/  LEA R12, R56, R12, 0x9 ;  /* 0x0000000c380c7211 */ /* 0x000fe200078e48ff */
[----:B----4-:R-:W-:-:S04]  /*0a70*/  FADD.FTZ R55, R51, R2 ;  /* 0x0000000233377221 */ /* 0x010fc80000010000 */
[----:B--2---:R-:W-:Y:S01]  /*0a80*/  FADD.FTZ R55, R55, R50 ;  /* 0x0000003237377221 */ /* 0x004fe20000010000 */
[----:B-----5:R-:W-:-:S04]  /*0a90*/  FADD.FTZ R51, R46, R36 ;  /* 0x000000242e337221 */ /* 0x020fc80000010000 */
[----:B------:R-:W-:Y:S01]  /*0aa0*/  FADD.FTZ R51, R51, R44 ;  /* 0x0000002c33337221 */ /* 0x000fe20000010000 */
[----:B---3--:R-:W-:-:S03]  /*0ab0*/  FADD.FTZ R55, R55, R48 ;  /* 0x0000003037377221 */ /* 0x008fc60000010000 */
[----:B------:R-:W-:Y:S01]  /*0ac0*/  FADD.FTZ R38, R51, R38 ;  /* 0x0000002633267221 */ /* 0x000fe20000010000 */
[----:B------:R-:W-:-:S04]  /*0ad0*/  FADD.FTZ R55, R55, R42 ;  /* 0x0000002a37377221 */ /* 0x000fc80000010000 */
        /* <DEDUP_REMOVED lines=8> */
[----:B------:R-:W-:-:S04]  /*0b60*/  FADD.FTZ R22, R23, R22 ;  /* 0x0000001617167221 */ /* 0x000fc80000010000 */
[----:B------:R-:W-:Y:S01]  /*0b70*/  FADD.FTZ R21, R22, R21 ;  /* 0x0000001516157221 */ /* 0x000fe20000010000 */
[----:B------:R-:W-:-:S04]  /*0b80*/  FADD.FTZ R34, R34, R33 ;  /* 0x0000002122227221 */ /* 0x000fc80000010000 */
[----:B------:R-:W-:-:S04]  /*0b90*/  FADD.FTZ R35, R34, R35 ;  /* 0x0000002322237221 */ /* 0x000fc80000010000 */
[----:B------:R-:W-:Y:S01]  /*0ba0*/  FADD.FTZ R30, R35, R30 ;  /* 0x0000001e231e7221 */ /* 0x000fe20000010000 */
[----:B------:R-:W-:-:S03]  /*0bb0*/  FADD.FTZ R20, R21, R20 ;  /* 0x0000001415147221 */ /* 0x000fc60000010000 */
[----:B------:R-:W-:Y:S01]  /*0bc0*/  FADD.FTZ R31, R30, R31 ;  /* 0x0000001f1e1f7221 */ /* 0x000fe20000010000 */
[----:B------:R-:W-:-:S03]  /*0bd0*/  FADD.FTZ R20, R20, R37 ;  /* 0x0000002514147221 */ /* 0x000fc60000010000 */
[----:B------:R-:W-:Y:S01]  /*0be0*/  FADD.FTZ R31, R31, R28 ;  /* 0x0000001c1f1f7221 */ /* 0x000fe20000010000 */
[----:B------:R-:W-:-:S03]  /*0bf0*/  FADD.FTZ R20, R20, R39 ;  /* 0x0000002714147221 */ /* 0x000fc60000010000 */
[----:B------:R-:W-:Y:S01]  /*0c00*/  FADD.FTZ R52, R31, R52 ;  /* 0x000000341f347221 */ /* 0x000fe20000010000 */
[----:B------:R-:W-:-:S04]  /*0c10*/  FADD.FTZ R20, R20, R45 ;  /* 0x0000002d14147221 */ /* 0x000fc80000010000 */
[----:B------:R-:W-:Y:S01]  /*0c20*/  FADD.FTZ R20, R20, R47 ;  /* 0x0000002f14147221 */ /* 0x000fe20000010000 */
[----:B------:R-:W-:-:S03]  /*0c30*/  FADD.FTZ R53, R52, R53 ;  /* 0x0000003534357221 */ /* 0x000fc60000010000 */
[----:B------:R-:W-:Y:S01]  /*0c40*/  FADD.FTZ R2, R20, R49 ;  /* 0x0000003114027221 */ /* 0x000fe20000010000 */
[----:B------:R-:W-:-:S04]  /*0c50*/  FADD.FTZ R53, R53, R60 ;  /* 0x0000003c35357221 */ /* 0x000fc80000010000 */
[----:B------:R-:W-:Y:S01]  /*0c60*/  FADD.FTZ R36, R53, R54 ;  /* 0x0000003635247221 */ /* 0x000fe20000010000 */
[----:B------:R-:W-:Y:S06]  /*0c70*/  @P0 BRA `(.L_x_618) ;  /* 0xfffffff800280947 */ /* 0x000fec000383ffff */
.L_x_617:
[----:B------:R-:W-:Y:S05]  /*0c80*/  BSYNC.RECONVERGENT B1 ;  /* 0x0000000000017941 */ /* 0x000fea0003800200 */
.L_x_616:
[----:B------:R-:W0:Y:S01]  /*0c90*/  LDCU UR4, c[0x0][0x380] ;  /* 0x00007000ff0477ac */ /* 0x000e220008000800 */
[----:B------:R-:W-:Y:S02]  /*0ca0*/  LOP3.LUT R3, R58, 0x20, RZ, 0xfc, !PT ;  /* 0x000000203a037812 */ /* 0x000fe400078efcff */
[----:B------:R-:W-:Y:S02]  /*0cb0*/  LOP3.LUT R4, RZ, R58, RZ, 0x33, !PT ;  /* 0x0000003aff047212 */ /* 0x000fe400078e33ff */
[----:B0-----:R-:W-:-:S04]  /*0cc0*/  VIMNMX.U32 R3, PT, PT, R3, UR4, !PT ;  /* 0x0000000403037c48 */ /* 0x001fc8000ffe0000 */
[----:B------:R-:W-:-:S04]  /*0cd0*/  IADD3 R3, PT, PT, R3, R4, RZ ;  /* 0x0000000403037210 */ /* 0x000fc80007ffe0ff */
[----:B------:R-:W-:-:S04]  /*0ce0*/  LEA.HI R9, R3, 0x1, RZ, 0x1b ;  /* 0x0000000103097811 */ /* 0x000fc800078fd8ff */
[----:B------:R-:W-:-:S04]  /*0cf0*/  LOP3.LUT R3, R9, 0xf, RZ, 0xc0, !PT ;  /* 0x0000000f09037812 */ /* 0x000fc800078ec0ff */
[----:B------:R-:W-:-:S13]  /*0d00*/  ISETP.NE.AND P0, PT, R3, RZ, PT ;  /* 0x000000ff0300720c */ /* 0x000fda0003f05270 */
[----:B------:R-:W-:Y:S05]  /*0d10*/  @!P0 BRA `(.L_x_615) ;  /* 0x0000000400e88947 */ /* 0x000fea0003800000 */
[----:B------:R-:W0:Y:S01]  /*0d20*/  S2R R8, SR_TID.X ;  /* 0x0000000000087919 */ /* 0x000e220000002100 */
[----:B------:R-:W-:Y:S01]  /*0d30*/  ISETP.GE.U32.AND P0, PT, R3, 0x8, PT ;  /* 0x000000080300780c */ /* 0x000fe20003f06070 */
[----:B------:R-:W-:Y:S01]  /*0d40*/  BSSY.RECONVERGENT B1, `(.L_x_619) ;  /* 0x0000040000017945 */ /* 0x000fe20003800200 */
[----:B------:R-:W-:-:S04]  /*0d50*/  LOP3.LUT R34, R9, 0x7, RZ, 0xc0, !PT ;  /* 0x0000000709227812 */ /* 0x000fc800078ec0ff */
[----:B------:R-:W-:Y:S02]  /*0d60*/  ISETP.NE.AND P1, PT, R34, RZ, PT ;  /* 0x000000ff2200720c */ /* 0x000fe40003f25270 */
[----:B0-----:R-:W-:-:S05]  /*0d70*/  LOP3.LUT R3, R59, 0x1f, R8, 0xf8, !PT ;  /* 0x0000001f3b037812 */ /* 0x001fca00078ef808 */
[----:B------:R-:W-:Y:S06]  /*0d80*/  @!P0 BRA `(.L_x_620) ;  /* 0x0000000000ec8947 */ /* 0x000fec0003800000 */
[----:B------:R-:W0:Y:S01]  /*0d90*/  LDC.64 R6, c[0x0][0x440] ;  /* 0x00011000ff067b82 */ /* 0x000e220000000a00 */
[----:B------:R-:W-:-:S05]  /*0da0*/  IMAD R11, R0, R56, R3 ;  /* 0x00000038000b7224 */ /* 0x000fca00078e0203 */
[CC--:B------:R-:W-:Y:S02]  /*0db0*/  LEA R23, R56.reuse, R11.reuse, 0x5 ;  /* 0x0000000b38177211 */ /* 0x0c0fe400078e28ff */
[----:B------:R-:W1:Y:S01]  /*0dc0*/  LDC.64 R4, c[0x0][0x448] ;  /* 0x00011200ff047b82 */ /* 0x000e620000000a00 */
[CC--:B------:R-:W-:Y:S02]  /*0dd0*/  LEA R27, R56.reuse, R11.reuse, 0x6 ;  /* 0x0000000b381b7211 */ /* 0x0c0fe400078e30ff */
[C---:B------:R-:W-:Y:S02]  /*0de0*/  LEA R35, R56.reuse, R11, 0x7 ;  /* 0x0000000b38237211 */ /* 0x040fe400078e38ff */
[----:B------:R-:W-:Y:S01]  /*0df0*/  LEA R33, R56, R27, 0x5 ;  /* 0x0000001b38217211 */ /* 0x000fe200078e28ff */
[----:B0-----:R-:W-:-:S04]  /*0e00*/  IMAD.WIDE.U32 R12, R11, 0x4, R6 ;  /* 0x000000040b0c7825 */ /* 0x001fc800078e0006 */
[----:B------:R-:W-:-:S04]  /*0e10*/  IMAD.WIDE.U32 R20, R23, 0x4, R6 ;  /* 0x0000000417147825 */ /* 0x000fc800078e0006 */
[--C-:B-1----:R-:W-:Y:S01]  /*0e20*/  IMAD.WIDE.U32 R14, R11, 0x4, R4.reuse ;  /* 0x000000040b0e7825 */ /* 0x102fe200078e0004 */
[----:B------:R0:W2:Y:S03]  /*0e30*/  LDG.E R10, desc[UR6][R20.64] ;  /* 0x00000006140a7981 */ /* 0x0000a6000c1e1900 */
[----:B------:R-:W-:Y:S01]  /*0e40*/  IMAD.WIDE.U32 R22, R23, 0x4, R4 ;  /* 0x0000000417167825 */ /* 0x000fe200078e0004 */
[----:B------:R1:W3:Y:S03]  /*0e50*/  LDG.E R11, desc[UR6][R12.64] ;  /* 0x000000060c0b7981 */ /* 0x0002e6000c1e1900 */
[C---:B------:R-:W-:Y:S01]  /*0e60*/  IMAD.WIDE.U32 R24, R27.reuse, 0x4, R6 ;  /* 0x000000041b187825 */ /* 0x040fe200078e0006 */
[----:B------:R4:W5:Y:S03]  /*0e70*/  LDG.E R19, desc[UR6][R14.64] ;  /* 0x000000060e137981 */ /* 0x000966000c1e1900 */
[----:B------:R-:W-:Y:S01]  /*0e80*/  IMAD.WIDE.U32 R26, R27, 0x4, R4 ;  /* 0x000000041b1a7825 */ /* 0x000fe200078e0004 */
[----:B------:R-:W2:Y:S03]  /*0e90*/  LDG.E R18, desc[UR6][R22.64] ;  /* 0x0000000616127981 */ /* 0x000ea6000c1e1900 */
[C---:B------:R-:W-:Y:S01]  /*0ea0*/  IMAD.WIDE.U32 R28, R33.reuse, 0x4, R6 ;  /* 0x00000004211c7825 */ /* 0x040fe200078e0006 */
[----:B------:R4:W2:Y:S03]  /*0eb0*/  LDG.E R17, desc[UR6][R24.64] ;  /* 0x0000000618117981 */ /* 0x0008a6000c1e1900 */
[----:B0-----:R-:W-:Y:S01]  /*0ec0*/  IMAD.WIDE.U32 R20, R33, 0x4, R4 ;  /* 0x0000000421147825 */ /* 0x001fe200078e0004 */
[----:B------:R-:W2:Y:S01]  /*0ed0*/  LDG.E R27, desc[UR6][R26.64] ;  /* 0x000000061a1b7981 */ /* 0x000ea2000c1e1900 */
[----:B-1----:R-:W-:-:S02]  /*0ee0*/  LEA R13, R56, R35, 0x5 ;  /* 0x00000023380d7211 */ /* 0x002fc400078e28ff */
[C---:B------:R-:W-:Y:S01]  /*0ef0*/  IMAD.WIDE.U32 R32, R35.reuse, 0x4, R4 ;  /* 0x0000000423207825 */ /* 0x040fe200078e0004 */
[----:B------:R-:W2:Y:S01]  /*0f00*/  LDG.E R29, desc[UR6][R28.64] ;  /* 0x000000061c1d7981 */ /* 0x000ea2000c1e1900 */
[C---:B----4-:R-:W-:Y:S02]  /*0f10*/  LEA R15, R56.reuse, R35, 0x6 ;  /* 0x00000023380f7211 */ /* 0x050fe400078e30ff */
[--C-:B------:R-:W-:Y:S01]  /*0f20*/  IMAD.WIDE.U32 R30, R35, 0x4, R6.reuse ;  /* 0x00000004231e7825 */ /* 0x100fe200078e0006 */
[----:B------:R-:W4:Y:S03]  /*0f30*/  LDG.E R21, desc[UR6][R20.64] ;  /* 0x0000000614157981 */ /* 0x000f26000c1e1900 */
[C---:B------:R-:W-:Y:S01]  /*0f40*/  IMAD.WIDE.U32 R24, R13.reuse, 0x4, R6 ;  /* 0x000000040d187825 */ /* 0x040fe200078e0006 */
[----:B------:R0:W4:Y:S03]  /*0f50*/  LDG.E R16, desc[UR6][R30.64] ;  /* 0x000000061e107981 */ /* 0x000126000c1e1900 */
[----:B------:R-:W-:Y:S01]  /*0f60*/  IMAD.WIDE.U32 R22, R13, 0x4, R4 ;  /* 0x000000040d167825 */ /* 0x000fe200078e0004 */
[----:B------:R-:W4:Y:S03]  /*0f70*/  LDG.E R33, desc[UR6][R32.64] ;  /* 0x0000000620217981 */ /* 0x000f26000c1e1900 */
[----:B------:R-:W-:Y:S01]  /*0f80*/  IMAD.WIDE.U32 R12, R15, 0x4, R6 ;  /* 0x000000040f0c7825 */ /* 0x000fe200078e0006 */
[----:B------:R-:W4:Y:S01]  /*0f90*/  LDG.E R25, desc[UR6][R24.64] ;  /* 0x0000000618197981 */ /* 0x000f22000c1e1900 */
[----:B0-----:R-:W-:-:S02]  /*0fa0*/  LEA R31, R56, R15, 0x5 ;  /* 0x0000000f381f7211 */ /* 0x001fc400078e28ff */
[----:B------:R-:W-:Y:S01]  /*0fb0*/  IMAD.WIDE.U32 R14, R15, 0x4, R4 ;  /* 0x000000040f0e7825 */ /* 0x000fe200078e0004 */
[----:B------:R-:W4:Y:S03]  /*0fc0*/  LDG.E R23, desc[UR6][R22.64] ;  /* 0x0000000616177981 */ /* 0x000f26000c1e1900 */
[C---:B------:R-:W-:Y:S01]  /*0fd0*/  IMAD.WIDE.U32 R6, R31.reuse, 0x4, R6 ;  /* 0x000000041f067825 */ /* 0x040fe200078e0006 */
[----:B------:R-:W4:Y:S03]  /*0fe0*/  LDG.E R13, desc[UR6][R12.64] ;  /* 0x000000060c0d7981 */ /* 0x000f26000c1e1900 */
[----:B------:R-:W-:Y:S01]  /*0ff0*/  IMAD.WIDE.U32 R4, R31, 0x4, R4 ;  /* 0x000000041f047825 */ /* 0x000fe200078e0004 */
[----:B------:R-:W4:Y:S04]  /*1000*/  LDG.E R15, desc[UR6][R14.64] ;  /* 0x000000060e0f7981 */ /* 0x000f28000c1e1900 */
[----:B------:R-:W4:Y:S04]  /*1010*/  LDG.E R6, desc[UR6][R6.64] ;  /* 0x0000000606067981 */ /* 0x000f28000c1e1900 */
[----:B------:R-:W4:Y:S01]  /*1020*/  LDG.E R4, desc[UR6][R4.64] ;  /* 0x0000000604047981 */ /* 0x000f22000c1e1900 */
[----:B------:R-:W-:Y:S01]  /*1030*/  IADD3 R0, PT, PT, R0, 0x100, RZ ;  /* 0x0000010000007810 */ /* 0x000fe20007ffe0ff */
[----:B---3--:R-:W-:Y:S01]  /*1040*/  FADD.FTZ R11, R2, R11 ;  /* 0x0000000b020b7221 */ /* 0x008fe20000010000 */
[----:B-----5:R-:W-:-:S03]  /*1050*/  FADD.FTZ R19, R36, R19 ;  /* 0x0000001324137221 */ /* 0x020fc60000010000 */
[----:B--2---:R-:W-:Y:S01]  /*1060*/  FADD.FTZ R10, R11, R10 ;  /* 0x0000000a0b0a7221 */ /* 0x004fe20000010000 */
[----:B------:R-:W-:-:S03]  /*1070*/  FADD.FTZ R18, R19, R18 ;  /* 0x0000001213127221 */ /* 0x000fc60000010000 */
[----:B------:R-:W-:Y:S01]  /*1080*/  FADD.FTZ R10, R10, R17 ;  /* 0x000000110a0a7221 */ /* 0x000fe20000010000 */
[----:B------:R-:W-:-:S03]  /*1090*/  FADD.FTZ R18, R18, R27 ;  /* 0x0000001b12127221 */ /* 0x000fc60000010000 */
[----:B------:R-:W-:Y:S01]  /*10a0*/  FADD.FTZ R29, R10, R29 ;  /* 0x0000001d0a1d7221 */ /* 0x000fe20000010000 */
[----:B----4-:R-:W-:-:S03]  /*10b0*/  FADD.FTZ R18, R18, R21 ;  /* 0x0000001512127221 */ /* 0x010fc60000010000 */
[----:B------:R-:W-:Y:S01]  /*10c0*/  FADD.FTZ R16, R29, R16 ;  /* 0x000000101d107221 */ /* 0x000fe20000010000 */
[----:B------:R-:W-:-:S03]  /*10d0*/  FADD.FTZ R18, R18, R33 ;  /* 0x0000002112127221 */ /* 0x000fc60000010000 */
[----:B------:R-:W-:Y:S01]  /*10e0*/  FADD.FTZ R16, R16, R25 ;  /* 0x0000001910107221 */ /* 0x000fe20000010000 */
[----:B------:R-:W-:-:S03]  /*10f0*/  FADD.FTZ R18, R18, R23 ;  /* 0x0000001712127221 */ /* 0x000fc60000010000 */
[----:B------:R-:W-:Y:S01]  /*1100*/  FADD.FTZ R13, R16, R13 ;  /* 0x0000000d100d7221 */ /* 0x000fe20000010000 */
[----:B------:R-:W-:-:S03]  /*1110*/  FADD.FTZ R15, R18, R15 ;  /* 0x0000000f120f7221 */ /* 0x000fc60000010000 */
[----:B------:R-:W-:Y:S01]  /*1120*/  FADD.FTZ R2, R13, R6 ;  /* 0x000000060d027221 */ /* 0x000fe20000010000 */
[----:B------:R-:W-:-:S07]  /*1130*/  FADD.FTZ R36, R15, R4 ;  /* 0x000000040f247221 */ /* 0x000fce0000010000 */
.L_x_620:
[----:B------:R-:W-:Y:S05]  /*1140*/  BSYNC.RECONVERGENT B1 ;  /* 0x0000000000017941 */ /* 0x000fea0003800200 */
.L_x_619:
[----:B------:R-:W-:Y:S05]  /*1150*/  @!P1 BRA `(.L_x_615) ;  /* 0x0000000000d89947 */ /* 0x000fea0003800000 */
[----:B------:R-:W-:Y:S01]  /*1160*/  ISETP.GE.U32.AND P0, PT, R34, 0x4, PT ;  /* 0x000000042200780c */ /* 0x000fe20003f06070 */
[----:B------:R-:W-:Y:S01]  /*1170*/  BSSY.RECONVERGENT B1, `(.L_x_621) ;  /* 0x0000023000017945 */ /* 0x000fe20003800200 */
[----:B------:R-:W-:-:S04]  /*1180*/  LOP3.LUT R9, R9, 0x3, RZ, 0xc0, !PT ;  /* 0x0000000309097812 */ /* 0x000fc800078ec0ff */
[----:B------:R-:W-:-:S07]  /*1190*/  ISETP.NE.AND P1, PT, R9, RZ, PT ;  /* 0x000000ff0900720c */ /* 0x000fce0003f25270 */
[----:B------:R-:W-:Y:S06]  /*11a0*/  @!P0 BRA `(.L_x_622) ;  /* 0x00000000007c8947 */ /* 0x000fec0003800000 */
[----:B------:R-:W0:Y:S01]  /*11b0*/  LDC.64 R4, c[0x0][0x440] ;  /* 0x00011000ff047b82 */ /* 0x000e220000000a00 */
[----:B------:R-:W-:-:S05]  /*11c0*/  IMAD R3, R0, R56, R3 ;  /* 0x0000003800037224 */ /* 0x000fca00078e0203 */
[----:B------:R-:W-:Y:S02]  /*11d0*/  LEA R17, R56, R3, 0x5 ;  /* 0x0000000338117211 */ /* 0x000fe400078e28ff */
[----:B------:R-:W1:Y:S01]  /*11e0*/  LDC.64 R10, c[0x0][0x448] ;  /* 0x00011200ff0a7b82 */ /* 0x000e620000000a00 */
[----:B0-----:R-:W-:-:S04]  /*11f0*/  IMAD.WIDE.U32 R6, R3, 0x4, R4 ;  /* 0x0000000403067825 */ /* 0x001fc800078e0004 */
[----:B------:R-:W-:Y:S02]  /*1200*/  IMAD.WIDE.U32 R14, R17, 0x4, R4 ;  /* 0x00000004110e7825 */ /* 0x000fe400078e0004 */
[----:B------:R-:W2:Y:S02]  /*1210*/  LDG.E R7, desc[UR6][R6.64] ;  /* 0x0000000606077981 */ /* 0x000ea4000c1e1900 */
[--C-:B-1----:R-:W-:Y:S01]  /*1220*/  IMAD.WIDE.U32 R12, R3, 0x4, R10.reuse ;  /* 0x00000004030c7825 */ /* 0x102fe200078e000a */
[C---:B------:R-:W-:Y:S01]  /*1230*/  LEA R3, R56.reuse, R3, 0x6 ;  /* 0x0000000338037211 */ /* 0x040fe200078e30ff */
[----:B------:R-:W3:Y:S02]  /*1240*/  LDG.E R14, desc[UR6][R14.64] ;  /* 0x000000060e0e7981 */ /* 0x000ee4000c1e1900 */
[----:B------:R-:W-:Y:S01]  /*1250*/  IMAD.WIDE.U32 R16, R17, 0x4, R10 ;  /* 0x0000000411107825 */ /* 0x000fe200078e000a */
[----:B------:R-:W-:Y:S01]  /*1260*/  LEA R23, R56, R3, 0x5 ;  /* 0x0000000338177211 */ /* 0x000fe200078e28ff */
[----:B------:R-:W4:Y:S02]  /*1270*/  LDG.E R13, desc[UR6][R12.64] ;  /* 0x000000060c0d7981 */ /* 0x000f24000c1e1900 */
[----:B------:R-:W-:-:S02]  /*1280*/  IMAD.WIDE.U32 R18, R3, 0x4, R4 ;  /* 0x0000000403127825 */ /* 0x000fc400078e0004 */
[----:B------:R-:W5:Y:S02]  /*1290*/  LDG.E R16, desc[UR6][R16.64] ;  /* 0x0000000610107981 */ /* 0x000f64000c1e1900 */
[----:B------:R-:W-:Y:S02]  /*12a0*/  IMAD.WIDE.U32 R20, R3, 0x4, R10 ;  /* 0x0000000403147825 */ /* 0x000fe400078e000a */
[----:B------:R-:W5:Y:S02]  /*12b0*/  LDG.E R18, desc[UR6][R18.64] ;  /* 0x0000000612127981 */ /* 0x000f64000c1e1900 */
[C---:B------:R-:W-:Y:S02]  /*12c0*/  IMAD.WIDE.U32 R4, R23.reuse, 0x4, R4 ;  /* 0x0000000417047825 */ /* 0x040fe400078e0004 */
[----:B------:R-:W5:Y:S02]  /*12d0*/  LDG.E R20, desc[UR6][R20.64] ;  /* 0x0000000614147981 */ /* 0x000f64000c1e1900 */
[----:B------:R-:W-:-:S02]  /*12e0*/  IMAD.WIDE.U32 R10, R23, 0x4, R10 ;  /* 0x00000004170a7825 */ /* 0x000fc400078e000a */
[----:B------:R-:W5:Y:S04]  /*12f0*/  LDG.E R4, desc[UR6][R4.64] ;  /* 0x0000000604047981 */ /* 0x000f68000c1e1900 */
[----:B------:R-:W5:Y:S01]  /*1300*/  LDG.E R10, desc[UR6][R10.64] ;  /* 0x000000060a0a7981 */ /* 0x000f62000c1e1900 */
[----:B------:R-:W-:Y:S01]  /*1310*/  IADD3 R0, PT, PT, R0, 0x80, RZ ;  /* 0x0000008000007810 */ /* 0x000fe20007ffe0ff */
[----:B--2---:R-:W-:-:S04]  /*1320*/  FADD.FTZ R7, R2, R7 ;  /* 0x0000000702077221 */ /* 0x004fc80000010000 */
[----:B---3--:R-:W-:Y:S01]  /*1330*/  FADD.FTZ R7, R7, R14 ;  /* 0x0000000e07077221 */ /* 0x008fe20000010000 */
[----:B----4-:R-:W-:-:S04]  /*1340*/  FADD.FTZ R13, R36, R13 ;  /* 0x0000000d240d7221 */ /* 0x010fc80000010000 */
[----:B-----5:R-:W-:Y:S01]  /*1350*/  FADD.FTZ R13, R13, R16 ;  /* 0x000000100d0d7221 */ /* 0x020fe20000010000 */
[----:B------:R-:W-:-:S03]  /*1360*/  FADD.FTZ R7, R7, R18 ;  /* 0x0000001207077221 */ /* 0x000fc60000010000 */
[----:B------:R-:W-:Y:S01]  /*1370*/  FADD.FTZ R13, R13, R20 ;  /* 0x000000140d0d7221 */ /* 0x000fe20000010000 */
[----:B------:R-:W-:-:S03]  /*1380*/  FADD.FTZ R2, R7, R4 ;  /* 0x0000000407027221 */ /* 0x000fc60000010000 */
[----:B------:R-:W-:-:S07]  /*1390*/  FADD.FTZ R36, R13, R10 ;  /* 0x0000000a0d247221 */ /* 0x000fce0000010000 */
.L_x_622:
[----:B------:R-:W-:Y:S05]  /*13a0*/  BSYNC.RECONVERGENT B1 ;  /* 0x0000000000017941 */ /* 0x000fea0003800200 */
.L_x_621:
[----:B------:R-:W-:Y:S05]  /*13b0*/  @!P1 BRA `(.L_x_615) ;  /* 0x0000000000409947 */ /* 0x000fea0003800000 */
[----:B------:R-:W0:Y:S01]  /*13c0*/  LDC.64 R10, c[0x0][0x440] ;  /* 0x00011000ff0a7b82 */ /* 0x000e220000000a00 */
[----:B------:R-:W-:Y:S01]  /*13d0*/  IMAD R59, R0, R56, R59 ;  /* 0x00000038003b7224 */ /* 0x000fe200078e023b */
[----:B------:R-:W-:Y:S02]  /*13e0*/  LOP3.LUT R8, R8, 0x1f, RZ, 0xc0, !PT ;  /* 0x0000001f08087812 */ /* 0x000fe400078ec0ff */
[----:B------:R-:W-:Y:S02]  /*13f0*/  IADD3 R9, PT, PT, -R9, RZ, RZ ;  /* 0x000000ff09097210 */ /* 0x000fe40007ffe1ff */
[----:B------:R-:W-:Y:S02]  /*1400*/  IADD3 R59, PT, PT, R8, R59, RZ ;  /* 0x0000003b083b7210 */ /* 0x000fe40007ffe0ff */
[----:B------:R-:W1:Y:S05]  /*1410*/  LDC.64 R12, c[0x0][0x448] ;  /* 0x00011200ff0c7b82 */ /* 0x000e6a0000000a00 */
.L_x_623:
[----:B0-----:R-:W-:-:S04]  /*1420*/  IMAD.WIDE.U32 R4, R59, 0x4, R10 ;  /* 0x000000043b047825 */ /* 0x001fc800078e000a */
[----:B-1----:R-:W-:Y:S02]  /*1430*/  IMAD.WIDE.U32 R6, R59, 0x4, R12 ;  /* 0x000000043b067825 */ /* 0x002fe400078e000c */
[----:B------:R-:W2:Y:S04]  /*1440*/  LDG.E R5, desc[UR6][R4.64] ;  /* 0x0000000604057981 */ /* 0x000ea8000c1e1900 */
[----:B------:R-:W3:Y:S01]  /*1450*/  LDG.E R7, desc[UR6][R6.64] ;  /* 0x0000000606077981 */ /* 0x000ee2000c1e1900 */
[----:B------:R-:W-:Y:S02]  /*1460*/  IADD3 R9, PT, PT, R9, 0x1, RZ ;  /* 0x0000000109097810 */ /* 0x000fe40007ffe0ff */
[----:B------:R-:W-:Y:S02]  /*1470*/  LEA R59, R56, R59, 0x5 ;  /* 0x0000003b383b7211 */ /* 0x000fe400078e28ff */
[----:B------:R-:W-:Y:S01]  /*1480*/  ISETP.NE.AND P0, PT, R9, RZ, PT ;  /* 0x000000ff0900720c */ /* 0x000fe20003f05270 */
[----:B--2---:R-:W-:Y:S01]  /*1490*/  FADD.FTZ R2, R5, R2 ;  /* 0x0000000205027221 */ /* 0x004fe20000010000 */
[----:B---3--:R-:W-:-:S11]  /*14a0*/  FADD.FTZ R36, R7, R36 ;  /* 0x0000002407247221 */ /* 0x008fd60000010000 */
[----:B------:R-:W-:Y:S05]  /*14b0*/  @P0 BRA `(.L_x_623) ;  /* 0xfffffffc00d80947 */ /* 0x000fea000383ffff */
.L_x_615:
[----:B------:R-:W-:Y:S05]  /*14c0*/  BSYNC.RECONVERGENT B0 ;  /* 0x0000000000007941 */ /* 0x000fea0003800200 */
.L_x_614:
[----:B------:R-:W0:Y:S01]  /*14d0*/  S2R R3, SR_TID.X ;  /* 0x0000000000037919 */ /* 0x000e220000002100 */
[----:B------:R-:W1:Y:S01]  /*14e0*/  S2UR UR5, SR_CgaCtaId ;  /* 0x00000000000579c3 */ /* 0x000e620000008800 */
[----:B------:R-:W-:Y:S02]  /*14f0*/  UMOV UR4, 0x400 ;  /* 0x0000040000047882 */ /* 0x000fe40000000000 */
[----:B-1----:R-:W-:Y:S01]  /*1500*/  ULEA UR4, UR5, UR4, 0x18 ;  /* 0x0000000405047291 */ /* 0x002fe2000f8ec0ff */
[--C-:B0-----:R-:W-:Y:S02]  /*1510*/  LOP3.LUT R0, R58, 0x1f, R3.reuse, 0x78, !PT ;  /* 0x0000001f3a007812 */ /* 0x101fe400078e7803 */
[----:B------:R-:W-:Y:S02]  /*1520*/  LOP3.LUT R11, R3, 0x1f, RZ, 0xc0, !PT ;  /* 0x0000001f030b7812 */ /* 0x000fe400078ec0ff */
[C---:B------:R-:W-:Y:S02]  /*1530*/  LOP3.LUT R3, R0.reuse, 0x3e0, R3, 0xf8, !PT ;  /* 0x000003e000037812 */ /* 0x040fe400078ef803 */
[----:B------:R-:W-:-:S02]  /*1540*/  SHF.L.U32 R0, R0, 0x2, RZ ;  /* 0x0000000200007819 */ /* 0x000fc400000006ff */
[----:B------:R-:W-:Y:S02]  /*1550*/  LEA R3, R3, UR4, 0x2 ;  /* 0x0000000403037c11 */ /* 0x000fe4000f8e10ff */
[C---:B------:R-:W-:Y:S02]  /*1560*/  SHF.L.U32 R5, R11.reuse, 0x7, RZ ;  /* 0x000000070b057819 */ /* 0x040fe400000006ff */
[----:B------:R-:W-:Y:S01]  /*1570*/  ISETP.NE.AND P0, PT, R11, RZ, PT ;  /* 0x000000ff0b00720c */ /* 0x000fe20003f05270 */
[----:B------:R-:W-:Y:S01]  /*1580*/  STS [R3], R36 ;  /* 0x0000002403007388 */ /* 0x000fe20000000800 */
[----:B------:R-:W-:-:S03]  /*1590*/  LOP3.LUT R0, R5, R0, RZ, 0xfc, !PT ;  /* 0x0000000005007212 */ /* 0x000fc600078efcff */
[----:B------:R-:W-:Y:S01]  /*15a0*/  STS [R3+0x1000], R2 ;  /* 0x0010000203007388 */ /* 0x000fe20000000800 */
[----:B------:R-:W-:Y:S06]  /*15b0*/  BAR.SYNC.DEFER_BLOCKING 0x0 ;  /* 0x0000000000007b1d */ /* 0x000fec0000010000 */
[----:B------:R-:W0:Y:S04]  /*15c0*/  LDS R4, [R0+UR4] ;  /* 0x0000000400047984 */ /* 0x000e280008000800 */
[----:B------:R-:W1:Y:S04]  /*15d0*/  LDS R5, [R0+UR4+0x1000] ;  /* 0x0010000400057984 */ /* 0x000e680008000800 */
[----:B0-----:R-:W0:Y:S04]  /*15e0*/  SHFL.BFLY PT, R7, R4, 0x1, 0x1f ;  /* 0x0c201f0004077f89 */ /* 0x001e2800000e0000 */
[----:B-1----:R-:W1:Y:S01]  /*15f0*/  SHFL.BFLY PT, R6, R5, 0x1, 0x1f ;  /* 0x0c201f0005067f89 */ /* 0x002e6200000e0000 */
        /* <DEDUP_REMOVED lines=9> */
[----:B------:R-:W-:Y:S01]  /*1690*/  SHF.L.U32 R9, R57, 0x1, RZ ;  /* 0x0000000139097819 */ /* 0x000fe200000006ff */
[----:B-1----:R-:W-:-:S03]  /*16a0*/  FADD.FTZ R2, R7, R2 ;  /* 0x0000000207027221 */ /* 0x002fc60000010000 */
[----:B------:R-:W0:Y:S01]  /*16b0*/  SHFL.BFLY PT, R5, R10, 0x8, 0x1f ;  /* 0x0d001f000a057f89 */ /* 0x000e2200000e0000 */
[----:B------:R-:W-:Y:S02]  /*16c0*/  @!P0 LEA R7, R58, UR4, 0x2 ;  /* 0x000000043a078c11 */ /* 0x000fe4000f8e10ff */
[----:B------:R-:W-:Y:S01]  /*16d0*/  ISETP.GE.U32.AND P1, PT, R9, R56, PT ;  /* 0x000000380900720c */ /* 0x000fe20003f26070 */
[----:B------:R-:W1:Y:S01]  /*16e0*/  SHFL.BFLY PT, R3, R2, 0x8, 0x1f ;  /* 0x0d001f0002037f89 */ /* 0x000e6200000e0000 */
[----:B0-----:R-:W-:Y:S01]  /*16f0*/  FADD.FTZ R5, R10, R5 ;  /* 0x000000050a057221 */ /* 0x001fe20000010000 */
[----:B-1----:R-:W-:-:S04]  /*1700*/  FADD.FTZ R3, R2, R3 ;  /* 0x0000000302037221 */ /* 0x002fc80000010000 */
[----:B------:R-:W0:Y:S04]  /*1710*/  SHFL.BFLY PT, R4, R5, 0x10, 0x1f ;  /* 0x0e001f0005047f89 */ /* 0x000e2800000e0000 */
[----:B------:R-:W1:Y:S01]  /*1720*/  SHFL.BFLY PT, R0, R3, 0x10, 0x1f ;  /* 0x0e001f0003007f89 */ /* 0x000e6200000e0000 */
[----:B0-----:R-:W-:Y:S01]  /*1730*/  FADD.FTZ R4, R5, R4 ;  /* 0x0000000405047221 */ /* 0x001fe20000010000 */
[----:B-1----:R-:W-:-:S04]  /*1740*/  FADD.FTZ R0, R3, R0 ;  /* 0x0000000003007221 */ /* 0x002fc80000010000 */
[----:B------:R0:W-:Y:S04]  /*1750*/  @!P0 STS [R7+0x2000], R4 ;  /* 0x0020000407008388 */ /* 0x0001e80000000800 */
[----:B------:R0:W-:Y:S01]  /*1760*/  @!P0 STS [R7+0x2080], R0 ;  /* 0x0020800007008388 */ /* 0x0001e20000000800 */
[----:B------:R-:W-:Y:S06]  /*1770*/  BAR.SYNC.DEFER_BLOCKING 0x0 ;  /* 0x0000000000007b1d */ /* 0x000fec0000010000 */
[----:B------:R-:W-:Y:S05]  /*1780*/  @P1 EXIT ;  /* 0x000000000000194d */ /* 0x000fea0003800000 */
[----:B------:R-:W-:-:S04]  /*1790*/  ISETP.GT.U32.AND P0, PT, R11, 0xf, PT ;  /* 0x0000000f0b00780c */ /* 0x000fc80003f04070 */
[----:B------:R-:W-:-:S13]  /*17a0*/  ISETP.NE.OR P0, PT, R58, 0x1f, P0 ;  /* 0x0000001f3a00780c */ /* 0x000fda0000705670 */
[----:B------:R-:W-:Y:S05]  /*17b0*/  @P0 EXIT ;  /* 0x000000000000094d */ /* 0x000fea0003800000 */
[----:B0-----:R-:W-:Y:S01]  /*17c0*/  LEA R0, R11, UR4, 0x3 ;  /* 0x000000040b007c11 */ /* 0x001fe2000f8e18ff */
[----:B------:R-:W0:Y:S04]  /*17d0*/  LDC.64 R2, c[0x0][0x488] ;  /* 0x00012200ff027b82 */ /* 0x000e280000000a00 */
[----:B------:R-:W1:Y:S04]  /*17e0*/  LDS.64 R6, [R0+0x2000] ;  /* 0x0020000000067984 */ /* 0x000e680000000a00 */
[----:B------:R-:W2:Y:S01]  /*17f0*/  LDS.64 R8, [R0+0x2080] ;  /* 0x0020800000087984 */ /* 0x000ea20000000a00 */
[----:B------:R-:W3:Y:S01]  /*1800*/  LDC.64 R4, c[0x0][0x480] ;  /* 0x00012000ff047b82 */ /* 0x000ee20000000a00 */
[----:B0-----:R-:W-:-:S04]  /*1810*/  IMAD.WIDE.U32 R2, R57, 0x4, R2 ;  /* 0x0000000439027825 */ /* 0x001fc800078e0002 */
[----:B---3--:R-:W-:Y:S01]  /*1820*/  IMAD.WIDE.U32 R4, R57, 0x4, R4 ;  /* 0x0000000439047825 */ /* 0x008fe200078e0004 */
[----:B-1----:R-:W-:Y:S02]  /*1830*/  F2FP.BF16.F32.PACK_AB R7, R7, R6 ;  /* 0x000000060707723e */ /* 0x002fe400000010ff */
[----:B--2---:R-:W-:-:S03]  /*1840*/  F2FP.BF16.F32.PACK_AB R9, R9, R8 ;  /* 0x000000080909723e */ /* 0x004fc600000010ff */
[----:B------:R-:W-:Y:S04]  /*1850*/  STG.E desc[UR6][R2.64], R7 ;  /* 0x0000000702007986 */ /* 0x000fe8000c101906 */
[----:B------:R-:W-:Y:S01]  /*1860*/  STG.E desc[UR6][R4.64], R9 ;  /* 0x0000000904007986 */ /* 0x000fe2000c101906 */
[----:B------:R-:W-:Y:S05]  /*1870*/  EXIT ;  /* 0x000000000000794d */ /* 0x000fea0003800000 */
.L_x_624:
        /* <DEDUP_REMOVED lines=16> */
.L_x_19956:


//--------------------- .text._ZN10layer_norm13ln_bwd_kernelINS_13Kernel_traitsI13__nv_bfloat16S2_S2_S2_fjLj1024ELj1ELj4ELj1ELj16ENS_18Kernel_traits_baseILj1024ES2_S2_S2_S2_fjLj128EEEEELb1ELb0ELb1ELb0EEEvNS_9BwdParamsE --------------------------
	.section	.text._ZN10layer_norm13ln_bwd_kernelINS_13Kernel_traitsI13__nv_bfloat16S2_S2_S2_fjLj1024ELj1ELj4ELj1ELj16ENS_18Kernel_traits_baseILj1024ES2_S2_S2_S2_fjLj128EEEEELb1ELb0ELb1ELb0EEEvNS_9BwdParamsE,"ax",@progbits
	.align	128
        .global         _ZN10layer_norm13ln_bwd_kernelINS_13Kernel_traitsI13__nv_bfloat16S2_S2_S2_fjLj1024ELj1ELj4ELj1ELj16ENS_18Kernel_traits_baseILj1024ES2_S2_S2_S2_fjLj128EEEEELb1ELb0ELb1ELb0EEEvNS_9BwdParamsE
        .type           _ZN10layer_norm13ln_bwd_kernelINS_13Kernel_traitsI13__nv_bfloat16S2_S2_S2_fjLj1024ELj1ELj4ELj1ELj16ENS_18Kernel_traits_baseILj1024ES2_S2_S2_S2_fjLj128EEEEELb1ELb0ELb1ELb0EEEvNS_9BwdParamsE,@function
        .size           _ZN10layer_norm13ln_bwd_kernelINS_13Kernel_traitsI13__nv_bfloat16S2_S2_S2_fjLj1024ELj1ELj4ELj1ELj16ENS_18Kernel_traits_baseILj1024ES2_S2_S2_S2_fjLj128EEEEELb1ELb0ELb1ELb0EEEvNS_9BwdParamsE,(.L_x_19957 - _ZN10layer_norm13ln_bwd_kernelINS_13Kernel_traitsI13__nv_bfloat16S2_S2_S2_fjLj1024ELj1ELj4ELj1ELj16ENS_18Kernel_traits_baseILj1024ES2_S2_S2_S2_fjLj128EEEEELb1ELb0ELb1ELb0EEEvNS_9BwdParamsE)
        .other          _ZN10layer_norm13ln_bwd_kernelINS_13Kernel_traitsI13__nv_bfloat16S2_S2_S2_fjLj1024ELj1ELj4ELj1ELj16ENS_18Kernel_traits_baseILj1024ES2_S2_S2_S2_fjLj128EEEEELb1ELb0ELb1ELb0EEEvNS_9BwdParamsE,@"STO_CUDA_ENTRY STV_DEFAULT"
_ZN10layer_norm13ln_bwd_kernelINS_13Kernel_traitsI13__nv_bfloat16S2_S2_S2_fjLj1024ELj1ELj4ELj1ELj16ENS_18Kernel_traits_baseILj1024ES2_S2_S2_S2_fjLj128EEEEELb1ELb0ELb1ELb0EEEvNS_9BwdParamsE:
.text._ZN10layer_norm13ln_bwd_kernelINS_13Kernel_traitsI13__nv_bfloat16S2_S2_S2_fjLj1024ELj1ELj4ELj1ELj16ENS_18Kernel_traits_baseILj1024ES2_S2_S2_S2_fjLj128EEEEELb1ELb0ELb1ELb0EEEvNS_9BwdParamsE:
        /* <DEDUP_REMOVED lines=13> */
[----:B0-----:R-:W-:Y:S01]  /*00d0*/  LOP3.LUT R194, R192, 0x1f, RZ, 0xc0, !PT ;  /* 0x0000001fc0c27812 */ /* 0x001fe200078ec0ff */
[----:B------:R-:W0:Y:S03]  /*00e0*/  LDCU.64 UR20, c[0x0][0x478] ;  /* 0x00008f00ff1477ac */ /* 0x000e260008000a00 */
[----:B------:R-:W-:Y:S01]  /*00f0*/  LOP3.LUT R5, R194, 0x1f, RZ, 0x3c, !PT ;  /* 0x0000001fc2057812 */ /* 0x000fe200078e3cff */
[----:B------:R-:W-:-:S03]  /*0100*/  IMAD.MOV.U32 R3, RZ, RZ, R194 ;  /* 0x000000ffff037224 */ /* 0x000fc600078e00c2 */
        /* <DEDUP_REMOVED lines=10> */
[----:B------:R-:W-:-:S04]  /*01b0*/  @P0 LOP3.LUT R3, R3, 0x20, RZ, 0xfc, !PT ;  /* 0x0000002003030812 */ /* 0x000fc800078efcff */
[----:B------:R2:W5:Y:S01]  /*01c0*/  @P0 LDG.E.128 R40, desc[UR6][R4.64] ;  /* 0x0000000604280981 */ /* 0x000562000c1e1d00 */
[C---:B---3--:R-:W-:Y:S01]  /*01d0*/  @P1 IMAD.WIDE.U32 R8, R3.reuse, 0x10, R6 ;  /* 0x0000001003081825 */ /* 0x048fe200078e0006 */
[----:B------:R-:W-:-:S04]  /*01e0*/  @P1 IADD3 R3, PT, PT, R3, 0x20, RZ ;  /* 0x0000002003031810 */ /* 0x000fc80007ffe0ff */
[----:B------:R2:W5:Y:S01]  /*01f0*/  @P1 LDG.E.128 R44, desc[UR6][R8.64] ;  /* 0x00000006082c1981 */ /* 0x000562000c1e1d00 */
[----:B----4-:R-:W-:-:S04]  /*0200*/  @P2 IMAD.WIDE.U32 R10, R3, 0x10, R10 ;  /* 0x00000010030a2825 */ /* 0x010fc800078e000a */
[----:B------:R-:W-:Y:S01]  /*0210*/  @P2 VIADD R3, R3, 0x20 ;  /* 0x0000002003032836 */ /* 0x000fe20000000000 */
[----:B------:R2:W5:Y:S03]  /*0220*/  @P2 LDG.E.128 R48, desc[UR6][R10.64] ;  /* 0x000000060a302981 */ /* 0x000566000c1e1d00 */
[----:B-1----:R-:W-:-:S05]  /*0230*/  @P3 IMAD.WIDE.U32 R6, R3, 0x10, R12 ;  /* 0x0000001003063825 */ /* 0x002fca00078e000c */
[----:B------:R2:W5:Y:S01]  /*0240*/  @P3 LDG.E.128 R52, desc[UR6][R6.64] ;  /* 0x0000000606343981 */ /* 0x000562000c1e1d00 */
[----:B------:R-:W1:Y:S01]  /*0250*/  S2UR UR4, SR_CTAID.X ;  /* 0x00000000000479c3 */ /* 0x000e620000002500 */
[----:B------:R-:W-:Y:S01]  /*0260*/  SHF.R.U32.HI R3, RZ, 0x5, R192 ;  /* 0x00000005ff037819 */ /* 0x000fe200000116c0 */
        /* <DEDUP_REMOVED lines=69> */
.L_x_722:
[----:B0-----:R-:W0:Y:S08]  /*06c0*/  LDC.64 R140, c[0x0][0x3f8] ;  /* 0x0000fe00ff8c7b82 */ /* 0x001e300000000a00 */
[----:B------:R-:W1:Y:S08]  /*06d0*/  LDC.64 R200, c[0x0][0x3f0] ;  /* 0x0000fc00ffc87b82 */ /* 0x000e700000000a00 */
[----:B------:R-:W2:Y:S01]  /*06e0*/  LDC.64 R142, c[0x0][0x3c8] ;  /* 0x0000f200ff8e7b82 */ /* 0x000ea20000000a00 */
[----:B0-----:R-:W-:-:S07]  /*06f0*/  IMAD.WIDE R144, R3, 0x4, R140 ;  /* 0x0000000403907825 */ /* 0x001fce00078e028c */
[----:B------:R-:W0:Y:S01]  /*0700*/  LDC.64 R140, c[0x0][0x3c0] ;  /* 0x0000f000ff8c7b82 */ /* 0x000e220000000a00 */
[----:B------:R-:W3:Y:S01]  /*0710*/  LDG.E R197, desc[UR6][R144.64] ;  /* 0x0000000690c57981 */ /* 0x000ee2000c1e1900 */
[----:B-1----:R-:W-:-:S06]  /*0720*/  IMAD.WIDE R200, R3, 0x4, R200 ;  /* 0x0000000403c87825 */ /* 0x002fcc00078e02c8 */
[----:B-----5:R1:W5:Y:S01]  /*0730*/  LDG.E R200, desc[UR6][R200.64] ;  /* 0x00000006c8c87981 */ /* 0x020362000c1e1900 */
[----:B--2---:R-:W-:-:S05]  /*0740*/  IMAD.WIDE R142, R3, 0x4, R142 ;  /* 0x00000004038e7825 */ /* 0x004fca00078e028e */
[----:B------:R1:W5:Y:S01]  /*0750*/  LDG.E R4, desc[UR6][R142.64] ;  /* 0x000000068e047981 */ /* 0x000362000c1e1900 */
[----:B------:R-:W-:Y:S01]  /*0760*/  BSSY.RECONVERGENT B1, `(.L_x_627) ;  /* 0x0000226000017945 */ /* 0x000fe20003800200 */
[----:B---3--:R-:W-:-:S13]  /*0770*/  ISETP.GE.AND P5, PT, R197, 0x1, PT ;  /* 0x00000001c500780c */ /* 0x008fda0003fa6270 */
[----:B01----:R-:W-:Y:S05]  /*0780*/  @!P5 BRA `(.L_x_628) ;  /* 0x0000001c0060d947 */ /* 0x003fea0003800000 */
[----:B------:R-:W-:-:S06]  /*0790*/  IMAD.WIDE R140, R3, 0x4, R140 ;  /* 0x00000004038c7825 */ /* 0x000fcc00078e028c */
[----:B------:R-:W2:Y:S01]  /*07a0*/  LDG.E R140, desc[UR6][R140.64] ;  /* 0x000000068c8c7981 */ /* 0x000ea2000c1e1900 */
[----:B-----5:R-:W-:Y:S01]  /*07b0*/  ISETP.GE.AND P1, PT, R200, 0x1, PT ;  /* 0x00000001c800780c */ /* 0x020fe20003f26270 */
[----:B------:R-:W-:Y:S01]  /*07c0*/  VIADD R143, R197, 0xffffffff ;  /* 0xffffffffc58f7836 */ /* 0x000fe20000000000 */
[----:B------:R-:W-:Y:S01]  /*07d0*/  MOV R0, UR14 ;  /* 0x0000000e00007c02 */ /* 0x000fe20008000f00 */
[----:B------:R-:W-:Y:S01]  /*07e0*/  BSSY.RECONVERGENT B2, `(.L_x_629) ;  /* 0x0000086000027945 */ /* 0x000fe20003800200 */
[C---:B------:R-:W-:Y:S01]  /*07f0*/  ISETP.GE.U32.AND P6, PT, R2.reuse, 0x20, PT ;  /* 0x000000200200780c */ /* 0x040fe20003fc6070 */
[----:B------:R-:W-:Y:S01]  /*0800*/  HFMA2 R201, -RZ, RZ, 0, 0 ;  /* 0x00000000ffc97431 */ /* 0x000fe200000001ff */
[----:B------:R-:W-:Y:S01]  /*0810*/  ISETP.NE.AND P0, PT, RZ, UR8, PT ;  /* 0x00000008ff007c0c */ /* 0x000fe2000bf05270 */
[-C--:B------:R-:W-:Y:S01]  /*0820*/  IMAD R142, R3, R0.reuse, RZ ;  /* 0x00000000038e7224 */ /* 0x080fe200078e02ff */
[C---:B------:R-:W-:Y:S01]  /*0830*/  ISETP.GE.U32.AND P2, PT, R2.reuse, 0x40, PT ;  /* 0x000000400200780c */ /* 0x040fe20003f46070 */
[----:B------:R-:W-:Y:S01]  /*0840*/  IMAD R144, R143, R0, RZ ;  /* 0x000000008f907224 */ /* 0x000fe200078e02ff */
[----:B------:R-:W-:Y:S01]  /*0850*/  ISETP.GE.U32.AND P3, PT, R2, 0x60, PT ;  /* 0x000000600200780c */ /* 0x000fe20003f66070 */
[----:B------:R-:W-:Y:S01]  /*0860*/  IMAD.MOV.U32 R185, RZ, RZ, RZ ;  /* 0x000000ffffb97224 */ /* 0x000fe200078e00ff */
[----:B------:R-:W-:Y:S01]  /*0870*/  SHF.R.S32.HI R143, RZ, 0x1f, R142 ;  /* 0x0000001fff8f7819 */ /* 0x000fe2000001148e */
[----:B------:R-:W-:Y:S01]  /*0880*/  IMAD.MOV.U32 R192, RZ, RZ, RZ ;  /* 0x000000ffffc07224 */ /* 0x000fe200078e00ff */
[----:B------:R-:W-:-:S02]  /*0890*/  @P1 IADD3 R145, PT, PT, R200, -0x1, RZ ;  /* 0xffffffffc8911810 */ /* 0x000fc40007ffe0ff */
[----:B------:R-:W-:Y:S02]  /*08a0*/  LEA.HI R143, R143, R142, RZ, 0x3 ;  /* 0x0000008e8f8f7211 */ /* 0x000fe400078f18ff */
[----:B------:R-:W-:Y:S01]  /*08b0*/  ISETP.GE.U32.AND P4, PT, R2, 0x80, PT ;  /* 0x000000800200780c */ /* 0x000fe20003f86070 */
[----:B------:R-:W-:Y:S01]  /*08c0*/  @P1 IMAD R146, R145, R0, RZ ;  /* 0x0000000091921224 */ /* 0x000fe200078e02ff */
[----:B------:R-:W-:Y:S02]  /*08d0*/  SHF.R.S32.HI R145, RZ, 0x1f, R144 ;  /* 0x0000001fff917819 */ /* 0x000fe40000011490 */
[----:B------:R-:W-:Y:S02]  /*08e0*/  LEA.HI.SX32 R196, R143, R194, 0x1d ;  /* 0x000000c28fc47211 */ /* 0x000fe400078feaff */
[----:B------:R-:W-:Y:S02]  /*08f0*/  @P1 SHF.R.S32.HI R147, RZ, 0x1f, R146 ;  /* 0x0000001fff931819 */ /* 0x000fe40000011492 */
[----:B------:R-:W-:-:S02]  /*0900*/  LEA.HI R145, R145, R144, RZ, 0x3 ;  /* 0x0000009091917211 */ /* 0x000fc400078f18ff */
[----:B------:R-:W-:Y:S02]  /*0910*/  @P1 LEA.HI R147, R147, R146, RZ, 0x3 ;  /* 0x0000009293931211 */ /* 0x000fe400078f18ff */
[-C--:B------:R-:W-:Y:S02]  /*0920*/  LEA.HI.SX32 R187, R145, R194.reuse, 0x1d ;  /* 0x000000c291bb7211 */ /* 0x080fe400078feaff */
[----:B------:R-:W-:Y:S02]  /*0930*/  @P1 LEA.HI.SX32 R185, R147, R194, 0x1d ;  /* 0x000000c293b91211 */ /* 0x000fe400078feaff */
[----:B------:R-:W-:Y:S02]  /*0940*/  MOV R186, R196 ;  /* 0x000000c400ba7202 */ /* 0x000fe40000000f00 */
[----:B--2---:R-:W-:Y:S01]  /*0950*/  FSEL R184, R140, RZ, !P0 ;  /* 0x000000ff8cb87208 */ /* 0x004fe20004000000 */
        /* <DEDUP_REMOVED lines=13> */
[----:B------:R-:W-:-:S02]  /*0a30*/  IMAD.U32 R152, R42, 0x10000, RZ ;  /* 0x000100002a987824 */ /* 0x000fc400078e00ff */
[----:B------:R-:W-:Y:S02]  /*0a40*/  IMAD.U32 R191, R40, 0x10000, RZ ;  /* 0x0001000028bf7824 */ /* 0x000fe400078e00ff */
[----:B0-----:R-:W-:-:S05]  /*0a50*/  @P0 IMAD.WIDE.U32 R150, R186, 0x10, R150 ;  /* 0x00000010ba960825 */ /* 0x001fca00078e0096 */
[----:B------:R0:W5:Y:S02]  /*0a60*/  @P0 LDG.E.128 R112, desc[UR6][R150.64] ;  /* 0x0000000696700981 */ /* 0x000164000c1e1d00 */
[----:B0-----:R-:W-:Y:S01]  /*0a70*/  SHF.L.U32 R150, R41, 0x10, RZ ;  /* 0x0000001029967819 */ /* 0x001fe200000006ff */
[----:B------:R-:W-:Y:S01]  /*0a80*/  VIADD R187, R187, 0x20 ;  /* 0x00000020bbbb7836 */ /* 0x000fe20000000000 */
[----:B------:R-:W-:Y:S01]  /*0a90*/  IADD3 R185, PT, PT, R185, 0x20, RZ ;  /* 0x00000020b9b97810 */ /* 0x000fe20007ffe0ff */
[----:B------:R-:W-:Y:S01]  /*0aa0*/  VIADD R186, R186, 0x20 ;  /* 0x00000020baba7836 */ /* 0x000fe20000000000 */
[C---:B---3--:R-:W-:Y:S01]  /*0ab0*/  PRMT R155, R141.reuse, 0x7632, R155 ;  /* 0x000076328d9b7816 */ /* 0x048fe2000000009b */
[----:B------:R-:W-:Y:S01]  /*0ac0*/  IMAD.U32 R149, R140, 0x10000, RZ ;  /* 0x000100008c957824 */ /* 0x000fe200078e00ff */
[----:B------:R-:W-:Y:S01]  /*0ad0*/  SHF.L.U32 R141, R141, 0x10, RZ ;  /* 0x000000108d8d7819 */ /* 0x000fe200000006ff */
[----:B------:R-:W-:Y:S01]  /*0ae0*/  IMAD.U32 R153, R142, 0x10000, RZ ;  /* 0x000100008e997824 */ /* 0x000fe200078e00ff */
[----:B------:R-:W-:Y:S01]  /*0af0*/  PRMT R154, R140, 0x7632, R154 ;  /* 0x000076328c9a7816 */ /* 0x000fe2000000009a */
[----:B------:R-:W-:-:S02]  /*0b00*/  FADD.FTZ R149, -R184, R149 ;  /* 0x00000095b8957221 */ /* 0x000fc40000010100 */
[----:B------:R-:W-:Y:S01]  /*0b10*/  FADD.FTZ R141, -R184, R141 ;  /* 0x0000008db88d7221 */ /* 0x000fe20000010100 */
[C---:B------:R-:W-:Y:S01]  /*0b20*/  SHF.L.U32 R189, R143.reuse, 0x10, RZ ;  /* 0x000000108fbd7819 */ /* 0x040fe200000006ff */
[----:B------:R-:W-:Y:S01]  /*0b30*/  FMUL.FTZ R193, R4, R149 ;  /* 0x0000009504c17220 */ /* 0x000fe20000410000 */
[----:B------:R-:W-:Y:S01]  /*0b40*/  FADD.FTZ R151, -R184, R153 ;  /* 0x00000099b8977221 */ /* 0x000fe20000010100 */
[----:B------:R-:W-:Y:S01]  /*0b50*/  FMUL.FTZ R149, R4, R141 ;  /* 0x0000008d04957220 */ /* 0x000fe20000410000 */
[----:B------:R-:W-:Y:S01]  /*0b60*/  IMAD.U32 R141, R154, 0x10000, RZ ;  /* 0x000100009a8d7824 */ /* 0x000fe200078e00ff */
[----:B------:R-:W-:Y:S01]  /*0b70*/  PRMT R159, R143, 0x7632, R159 ;  /* 0x000076328f9f7816 */ /* 0x000fe2000000009f */
[----:B------:R-:W-:Y:S01]  /*0b80*/  FADD.FTZ R153, -R184, R189 ;  /* 0x000000bdb8997221 */ /* 0x000fe20000010100 */
[----:B----4-:R-:W-:Y:S01]  /*0b90*/  SHF.L.U32 R143, R146, 0x10, RZ ;  /* 0x00000010928f7819 */ /* 0x010fe200000006ff */
[----:B------:R-:W-:Y:S01]  /*0ba0*/  FMUL.FTZ R151, R4, R151 ;  /* 0x0000009704977220 */ /* 0x000fe20000410000 */
[----:B------:R-:W-:Y:S01]  /*0bb0*/  PRMT R140, R144, 0x7632, R140 ;  /* 0x00007632908c7816 */ /* 0x000fe2000000008c */
[----:B------:R-:W-:Y:S01]  /*0bc0*/  FADD.FTZ R141, -R184, R141 ;  /* 0x0000008db88d7221 */ /* 0x000fe20000010100 */
[----:B------:R-:W-:Y:S01]  /*0bd0*/  PRMT R189, R40, 0x7632, R189 ;  /* 0x0000763228bd7816 */ /* 0x000fe200000000bd */
[----:B------:R-:W-:Y:S01]  /*0be0*/  IMAD.U32 R155, R155, 0x10000, RZ ;  /* 0x000100009b9b7824 */ /* 0x000fe200078e00ff */
[----:B------:R-:W-:Y:S01]  /*0bf0*/  PRMT R157, R142, 0x7632, R157 ;  /* 0x000076328e9d7816 */ /* 0x000fe2000000009d */
[-C--:B------:R-:W-:Y:S01]  /*0c00*/  FMUL.FTZ R152, R152, R143.reuse ;  /* 0x0000008f98987220 */ /* 0x080fe20000410000 */
[----:B------:R-:W-:Y:S01]  /*0c10*/  FADD.FTZ R84, R84, R143 ;  /* 0x0000008f54547221 */ /* 0x000fe20000010000 */
[----:B------:R-:W-:Y:S01]  /*0c20*/  FFMA.FTZ R60, R151, R143, R60 ;  /* 0x0000008f973c7223 */ /* 0x000fe2000001003c */
[----:B------:R-:W-:Y:S01]  /*0c30*/  SHF.L.U32 R189, R189, 0x10, RZ ;  /* 0x00000010bdbd7819 */ /* 0x000fe200000006ff */
[----:B------:R-:W-:Y:S01]  /*0c40*/  FMUL.FTZ R190, R4, R141 ;  /* 0x0000008d04be7220 */ /* 0x000fe20000410000 */
[----:B------:R-:W-:Y:S01]  /*0c50*/  SHF.L.U32 R140, R140, 0x10, RZ ;  /* 0x000000108c8c7819 */ /* 0x000fe200000006ff */
[----:B------:R-:W-:Y:S01]  /*0c60*/  FADD.FTZ R155, -R184, R155 ;  /* 0x0000009bb89b7221 */ /* 0x000fe20000010100 */
[----:B------:R-:W-:-:S02]  /*0c70*/  PRMT R142, R145, 0x7632, R142 ;  /* 0x00007632918e7816 */ /* 0x000fc4000000008e */
[----:B------:R-:W-:Y:S02]  /*0c80*/  PRMT R143, R41, 0x7632, R143 ;  /* 0x00007632298f7816 */ /* 0x000fe4000000008f */
[----:B------:R-:W-:Y:S01]  /*0c90*/  SHF.L.U32 R144, R144, 0x10, RZ ;  /* 0x0000001090907819 */ /* 0x000fe200000006ff */
[-C--:B------:R-:W-:Y:S01]  /*0ca0*/  FMUL.FTZ R189, R189, R140.reuse ;  /* 0x0000008cbdbd7220 */ /* 0x080fe20000410000 */
[----:B------:R-:W-:Y:S01]  /*0cb0*/  SHF.L.U32 R142, R142, 0x10, RZ ;  /* 0x000000108e8e7819 */ /* 0x000fe200000006ff */
[--C-:B------:R-:W-:Y:S01]  /*0cc0*/  FADD.FTZ R81, R81, R140.reuse ;  /* 0x0000008c51517221 */ /* 0x100fe20000010000 */
[----:B------:R-:W-:Y:S01]  /*0cd0*/  FFMA.FTZ R57, R190, R140, R57 ;  /* 0x0000008cbe397223 */ /* 0x000fe20000010039 */
[----:B------:R-:W-:Y:S01]  /*0ce0*/  IMAD.U32 R143, R143, 0x10000, RZ ;  /* 0x000100008f8f7824 */ /* 0x000fe200078e00ff */
[----:B------:R-:W-:Y:S01]  /*0cf0*/  PRMT R140, R42, 0x7632, R140 ;  /* 0x000076322a8c7816 */ /* 0x000fe2000000008c */
[----:B------:R-:W-:Y:S01]  /*0d00*/  FMUL.FTZ R156, R4, R155 ;  /* 0x0000009b049c7220 */ /* 0x000fe20000410000 */
[-C--:B------:R-:W-:Y:S01]  /*0d10*/  FMUL.FTZ R191, R191, R144.reuse ;  /* 0x00000090bfbf7220 */ /* 0x080fe20000410000 */
[----:B------:R-:W-:Y:S01]  /*0d20*/  PRMT R158, R146, 0x7632, R158 ;  /* 0x00007632929e7816 */ /* 0x000fe2000000009e */
[----:B------:R-:W-:Y:S01]  /*0d30*/  FADD.FTZ R80, R80, R144 ;  /* 0x0000009050507221 */ /* 0x000fe20000010000 */
[----:B------:R-:W-:Y:S01]  /*0d40*/  FFMA.FTZ R56, R193, R144, R56 ;  /* 0x00000090c1387223 */ /* 0x000fe20000010038 */
[----:B------:R-:W-:Y:S01]  /*0d50*/  PRMT R146, R147, 0x7632, R146 ;  /* 0x0000763293927816 */ /* 0x000fe20000000092 */
[-C--:B------:R-:W-:Y:S01]  /*0d60*/  FMUL.FTZ R155, R143, R142.reuse ;  /* 0x0000008e8f9b7220 */ /* 0x080fe20000410000 */
[----:B------:R-:W-:Y:S01]  /*0d70*/  SHF.L.U32 R144, R43, 0x10, RZ ;  /* 0x000000102b907819 */ /* 0x000fe200000006ff */
[----:B------:R-:W-:Y:S01]  /*0d80*/  FADD.FTZ R83, R83, R142 ;  /* 0x0000008e53537221 */ /* 0x000fe20000010000 */
[----:B------:R-:W-:Y:S01]  /*0d90*/  FFMA.FTZ R59, R156, R142, R59 ;  /* 0x0000008e9c3b7223 */ /* 0x000fe2000001003b */
[----:B------:R-:W-:-:S02]  /*0da0*/  IMAD.U32 R147, R147, 0x10000, RZ ;  /* 0x0001000093937824 */ /* 0x000fc400078e00ff */
[----:B------:R-:W-:Y:S02]  /*0db0*/  IMAD.U32 R142, R140, 0x10000, RZ ;  /* 0x000100008c8e7824 */ /* 0x000fe400078e00ff */
[----:B------:R-:W-:Y:S01]  /*0dc0*/  FADD.FTZ R140, RZ, R191 ;  /* 0x000000bfff8c7221 */ /* 0x000fe20000010000 */
[----:B------:R-:W-:Y:S02]  /*0dd0*/  IMAD.U32 R145, R145, 0x10000, RZ ;  /* 0x0001000091917824 */ /* 0x000fe400078e00ff */
[----:B------:R-:W-:Y:S01]  /*0de0*/  FFMA.FTZ R141, R193, R191, RZ ;  /* 0x000000bfc18d7223 */ /* 0x000fe200000100ff */
[----:B------:R-:W-:Y:S01]  /*0df0*/  FMUL.FTZ R154, R144, R147 ;  /* 0x00000093909a7220 */ /* 0x000fe20000410000 */
[----:B------:R-:W-:Y:S02]  /*0e00*/  IMAD.U32 R157, R157, 0x10000, RZ ;  /* 0x000100009d9d7824 */ /* 0x000fe400078e00ff */
[----:B------:R-:W-:Y:S01]  /*0e10*/  FADD.FTZ R143, R140, R189 ;  /* 0x000000bd8c8f7221 */ /* 0x000fe20000010000 */
[----:B------:R-:W-:-:S02]  /*0e20*/  IMAD.U32 R144, R158, 0x10000, RZ ;  /* 0x000100009e907824 */ /* 0x000fc400078e00ff */
[----:B------:R-:W-:Y:S01]  /*0e30*/  FMUL.FTZ R150, R150, R145 ;  /* 0x0000009196967220 */ /* 0x000fe20000410000 */
[----:B------:R-:W-:Y:S01]  /*0e40*/  FFMA.FTZ R140, R190, R189, R141 ;  /* 0x000000bdbe8c7223 */ /* 0x000fe2000001008d */
[----:B------:R-:W-:Y:S01]  /*0e50*/  FADD.FTZ R82, R82, R145 ;  /* 0x0000009152527221 */ /* 0x000fe20000010000 */
[----:B------:R-:W-:Y:S01]  /*0e60*/  FFMA.FTZ R58, R149, R145, R58 ;  /* 0x00000091953a7223 */ /* 0x000fe2000001003a */
[----:B------:R-:W-:Y:S01]  /*0e70*/  FADD.FTZ R145, -R184, R157 ;  /* 0x0000009db8917221 */ /* 0x000fe20000010100 */
[----:B------:R-:W-:Y:S01]  /*0e80*/  FMUL.FTZ R157, R142, R144 ;  /* 0x000000908e9d7220 */ /* 0x000fe20000410000 */
[----:B------:R-:W-:Y:S01]  /*0e90*/  FADD.FTZ R142, R143, R150 ;  /* 0x000000968f8e7221 */ /* 0x000fe20000010000 */
[----:B------:R-:W-:Y:S01]  /*0ea0*/  FFMA.FTZ R141, R149, R150, R140 ;  /* 0x00000096958d7223 */ /* 0x000fe2000001008c */
[----:B------:R-:W-:Y:S02]  /*0eb0*/  FMUL.FTZ R153, R4, R153 ;  /* 0x0000009904997220 */ /* 0x000fe40000410000 */
[----:B------:R-:W-:Y:S01]  /*0ec0*/  FADD.FTZ R143, R142, R155 ;  /* 0x0000009b8e8f7221 */ /* 0x000fe20000010000 */
[----:B------:R-:W-:Y:S01]  /*0ed0*/  FFMA.FTZ R140, R156, R155, R141 ;  /* 0x0000009b9c8c7223 */ /* 0x000fe2000001008d */
[--C-:B------:R-:W-:Y:S01]  /*0ee0*/  FADD.FTZ R86, R86, R147.reuse ;  /* 0x0000009356567221 */ /* 0x100fe20000010000 */
[----:B------:R-:W-:Y:S01]  /*0ef0*/  FFMA.FTZ R62, R153, R147, R62 ;  /* 0x00000093993e7223 */ /* 0x000fe2000001003e */
[----:B------:R-:W-:Y:S01]  /*0f00*/  PRMT R147, R43, 0x7632, R147 ;  /* 0x000076322b937816 */ /* 0x000fe20000000093 */
[----:B------:R-:W-:Y:S01]  /*0f10*/  FMUL.FTZ R158, R4, R145 ;  /* 0x00000091049e7220 */ /* 0x000fe20000410000 */
[----:B------:R-:W-:Y:S01]  /*0f20*/  SHF.L.U32 R159, R159, 0x10, RZ ;  /* 0x000000109f9f7819 */ /* 0x000fe200000006ff */
[----:B------:R-:W-:Y:S01]  /*0f30*/  FADD.FTZ R142, R143, R152 ;  /* 0x000000988f8e7221 */ /* 0x000fe20000010000 */
[----:B------:R-:W-:Y:S01]  /*0f40*/  FFMA.FTZ R141, R151, R152, R140 ;  /* 0x00000098978d7223 */ /* 0x000fe2000001008c */
[----:B------:R-:W-:-:S02]  /*0f50*/  SHF.L.U32 R147, R147, 0x10, RZ ;  /* 0x0000001093937819 */ /* 0x000fc400000006ff */
[----:B------:R-:W-:Y:S01]  /*0f60*/  SHF.L.U32 R146, R146, 0x10, RZ ;  /* 0x0000001092927819 */ /* 0x000fe200000006ff */
[----:B------:R-:W-:Y:S01]  /*0f70*/  FADD.FTZ R145, -R184, R159 ;  /* 0x0000009fb8917221 */ /* 0x000fe20000010100 */
[----:B------:R-:W-:Y:S01]  /*0f80*/  FADD.FTZ R143, R142, R157 ;  /* 0x0000009d8e8f7221 */ /* 0x000fe20000010000 */
[----:B------:R-:W-:Y:S02]  /*0f90*/  FFMA.FTZ R140, R158, R157, R141 ;  /* 0x0000009d9e8c7223 */ /* 0x000fe4000001008d */
        /* <DEDUP_REMOVED lines=10> */
.L_x_630:
[----:B------:R-:W-:Y:S05]  /*1040*/  BSYNC.RECONVERGENT B2 ;  /* 0x0000000000027941 */ /* 0x000fea0003800200 */
.L_x_629:
        /* <DEDUP_REMOVED lines=8> */
[----:B-1----:R-:W-:-:S05]  /*10d0*/  IMAD.WIDE.U32 R6, R187, 0x10, R6 ;  /* 0x00000010bb067825 */ /* 0x002fca00078e0006 */
[----:B------:R0:W4:Y:S01]  /*10e0*/  LDG.E.128 R12, desc[UR6][R6.64] ;  /* 0x00000006060c7981 */ /* 0x000122000c1e1d00 */
[----:B------:R-:W-:Y:S01]  /*10f0*/  ISETP.NE.AND.EX P0, PT, RZ, UR11, PT, P0 ;  /* 0x0000000bff007c0c */ /* 0x000fe2000bf05300 */
[----:B--2---:R-:W-:-:S05]  /*1100*/  IMAD.WIDE.U32 R18, R185, 0x8, R18 ;  /* 0x00000008b9127825 */ /* 0x004fca00078e0012 */
[----:B------:R-:W5:Y:S07]  /*1110*/  LDG.E.64 R170, desc[UR6][R18.64] ;  /* 0x0000000612aa7981 */ /* 0x000f6e000c1e1b00 */
[----:B------:R-:W1:Y:S01]  /*1120*/  @P0 LDC.64 R16, c[0x0][0x438] ;  /* 0x00010e00ff100b82 */ /* 0x000e620000000a00 */
[----:B0-----:R-:W-:Y:S01]  /*1130*/  SHF.L.U32 R6, R44, 0x10, RZ ;  /* 0x000000102c067819 */ /* 0x001fe200000006ff */
[----:B-1----:R-:W-:-:S05]  /*1140*/  @P0 IMAD.WIDE.U32 R16, R186, 0x10, R16 ;  /* 0x00000010ba100825 */ /* 0x002fca00078e0010 */
[----:B------:R0:W5:Y:S01]  /*1150*/  @P0 LDG.E.128 R116, desc[UR6][R16.64] ;  /* 0x0000000610740981 */ /* 0x000162000c1e1d00 */
[----:B------:R-:W-:Y:S01]  /*1160*/  IADD3 R187, PT, PT, R187, 0x20, RZ ;  /* 0x00000020bbbb7810 */ /* 0x000fe20007ffe0ff */
[----:B------:R-:W-:Y:S01]  /*1170*/  VIADD R185, R185, 0x20 ;  /* 0x00000020b9b97836 */ /* 0x000fe20000000000 */
[----:B------:R-:W-:Y:S02]  /*1180*/  IADD3 R186, PT, PT, R186, 0x20, RZ ;  /* 0x00000020baba7810 */ /* 0x000fe40007ffe0ff */
[----:B---3--:R-:W-:Y:S02]  /*1190*/  SHF.L.U32 R5, R8, 0x10, RZ ;  /* 0x0000001008057819 */ /* 0x008fe400000006ff */
[C---:B------:R-:W-:Y:S01]  /*11a0*/  PRMT R142, R9.reuse, 0x7632, R142 ;  /* 0x00007632098e7816 */ /* 0x040fe2000000008e */
[----:B------:R-:W-:Y:S02]  /*11b0*/  IMAD.U32 R9, R9, 0x10000, RZ ;  /* 0x0001000009097824 */ /* 0x000fe400078e00ff */
[----:B------:R-:W-:Y:S01]  /*11c0*/  FADD.FTZ R5, -R184, R5 ;  /* 0x00000005b8057221 */ /* 0x000fe20000010100 */
[----:B------:R-:W-:Y:S01]  /*11d0*/  SHF.L.U32 R141, R10, 0x10, RZ ;  /* 0x000000100a8d7819 */ /* 0x000fe200000006ff */
[----:B----4-:R-:W-:-:S02]  /*11e0*/  IMAD.U32 R7, R12, 0x10000, RZ ;  /* 0x000100000c077824 */ /* 0x010fc400078e00ff */
[----:B------:R-:W-:Y:S01]  /*11f0*/  FADD.FTZ R9, -R184, R9 ;  /* 0x00000009b8097221 */ /* 0x000fe20000010100 */
[----:B------:R-:W-:Y:S01]  /*1200*/  FMUL.FTZ R5, R4, R5 ;  /* 0x0000000504057220 */ /* 0x000fe20000410000 */
[-C--:B------:R-:W-:Y:S01]  /*1210*/  FMUL.FTZ R6, R6, R7.reuse ;  /* 0x0000000706067220 */ /* 0x080fe20000410000 */
[----:B------:R-:W-:Y:S02]  /*1220*/  FADD.FTZ R88, R88, R7 ;  /* 0x0000000758587221 */ /* 0x000fe40000010000 */
[----:B------:R-:W-:Y:S01]  /*1230*/  FFMA.FTZ R64, R5, R7, R64 ;  /* 0x0000000705407223 */ /* 0x000fe20000010040 */
[----:B------:R-:W-:Y:S01]  /*1240*/  FMUL.FTZ R7, R4, R9 ;  /* 0x0000000904077220 */ /* 0x000fe20000410000 */
[----:B------:R-:W-:Y:S01]  /*1250*/  FADD.FTZ R9, -R184, R141 ;  /* 0x0000008db8097221 */ /* 0x000fe20000010100 */
[----:B------:R-:W-:Y:S01]  /*1260*/  PRMT R140, R8, 0x7632, R140 ;  /* 0x00007632088c7816 */ /* 0x000fe2000000008c */
[----:B------:R-:W-:Y:S01]  /*1270*/  IMAD.U32 R143, R11, 0x10000, RZ ;  /* 0x000100000b8f7824 */ /* 0x000fe200078e00ff */
[----:B------:R-:W-:-:S02]  /*1280*/  PRMT R144, R10, 0x7632, R144 ;  /* 0x000076320a907816 */ /* 0x000fc40000000090 */
[----:B0-----:R-:W-:Y:S01]  /*1290*/  PRMT R17, R13, 0x7632, R17 ;  /* 0x000076320d117816 */ /* 0x001fe20000000011 */
[----:B------:R-:W-:Y:S01]  /*12a0*/  IMAD.U32 R8, R45, 0x10000, RZ ;  /* 0x000100002d087824 */ /* 0x000fe200078e00ff */
[----:B------:R-:W-:Y:S01]  /*12b0*/  PRMT R145, R11, 0x7632, R145 ;  /* 0x000076320b917816 */ /* 0x000fe20000000091 */
[----:B------:R-:W-:Y:S01]  /*12c0*/  IMAD.U32 R11, R14, 0x10000, RZ ;  /* 0x000100000e0b7824 */ /* 0x000fe200078e00ff */
[----:B------:R-:W-:Y:S01]  /*12d0*/  SHF.L.U32 R13, R13, 0x10, RZ ;  /* 0x000000100d0d7819 */ /* 0x000fe200000006ff */
[----:B------:R-:W-:Y:S01]  /*12e0*/  FMUL.FTZ R9, R4, R9 ;  /* 0x0000000904097220 */ /* 0x000fe20000410000 */
[----:B------:R-:W-:Y:S01]  /*12f0*/  SHF.L.U32 R10, R46, 0x10, RZ ;  /* 0x000000102e0a7819 */ /* 0x000fe200000006ff */
[----:B------:R-:W-:Y:S01]  /*1300*/  FADD.FTZ R143, -R184, R143 ;  /* 0x0000008fb88f7221 */ /* 0x000fe20000010100 */
[----:B------:R-:W-:Y:S01]  /*1310*/  SHF.L.U32 R141, R140, 0x10, RZ ;  /* 0x000000108c8d7819 */ /* 0x000fe200000006ff */
[-C--:B------:R-:W-:Y:S01]  /*1320*/  FMUL.FTZ R8, R8, R13.reuse ;  /* 0x0000000d08087220 */ /* 0x080fe20000410000 */
[----:B------:R-:W-:Y:S01]  /*1330*/  PRMT R20, R15, 0x7632, R20 ;  /* 0x000076320f147816 */ /* 0x000fe20000000014 */
[----:B------:R-:W-:Y:S01]  /*1340*/  FADD.FTZ R90, R90, R13 ;  /* 0x0000000d5a5a7221 */ /* 0x000fe20000010000 */
[----:B------:R-:W-:Y:S01]  /*1350*/  PRMT R16, R12, 0x7632, R16 ;  /* 0x000076320c107816 */ /* 0x000fe20000000010 */
[----:B------:R-:W-:Y:S01]  /*1360*/  FFMA.FTZ R66, R7, R13, R66 ;  /* 0x0000000d07427223 */ /* 0x000fe20000010042 */
[----:B------:R-:W-:Y:S01]  /*1370*/  SHF.L.U32 R15, R15, 0x10, RZ ;  /* 0x000000100f0f7819 */ /* 0x000fe200000006ff */
[-C--:B------:R-:W-:Y:S01]  /*1380*/  FMUL.FTZ R10, R10, R11.reuse ;  /* 0x0000000b0a0a7220 */ /* 0x080fe20000410000 */
[----:B------:R-:W-:Y:S01]  /*1390*/  FADD.FTZ R92, R92, R11 ;  /* 0x0000000b5c5c7221 */ /* 0x000fe20000010000 */
[----:B------:R-:W-:Y:S01]  /*13a0*/  FFMA.FTZ R68, R9, R11, R68 ;  /* 0x0000000b09447223 */ /* 0x000fe20000010044 */
[----:B------:R-:W-:Y:S01]  /*13b0*/  IMAD.U32 R12, R47, 0x10000, RZ ;  /* 0x000100002f0c7824 */ /* 0x000fe200078e00ff */
[----:B------:R-:W-:Y:S01]  /*13c0*/  PRMT R13, R44, 0x7632, R13 ;  /* 0x000076322c0d7816 */ /* 0x000fe2000000000d */
[----:B------:R-:W-:Y:S01]  /*13d0*/  FMUL.FTZ R11, R4, R143 ;  /* 0x0000008f040b7220 */ /* 0x000fe20000410000 */
[----:B------:R-:W-:Y:S01]  /*13e0*/  SHF.L.U32 R143, R142, 0x10, RZ ;  /* 0x000000108e8f7819 */ /* 0x000fe200000006ff */
[----:B------:R-:W-:Y:S01]  /*13f0*/  FADD.FTZ R141, -R184, R141 ;  /* 0x0000008db88d7221 */ /* 0x000fe20000010100 */
[----:B------:R-:W-:Y:S01]  /*1400*/  PRMT R19, R14, 0x7632, R19 ;  /* 0x000076320e137816 */ /* 0x000fe20000000013 */
[-C--:B------:R-:W-:Y:S01]  /*1410*/  FMUL.FTZ R12, R12, R15.reuse ;  /* 0x0000000f0c0c7220 */ /* 0x080fe20000410000 */
[--C-:B------:R-:W-:Y:S01]  /*1420*/  FADD.FTZ R94, R94, R15.reuse ;  /* 0x0000000f5e5e7221 */ /* 0x100fe20000010000 */
[----:B------:R-:W-:Y:S01]  /*1430*/  FFMA.FTZ R70, R11, R15, R70 ;  /* 0x0000000f0b467223 */ /* 0x000fe20000010046 */
[----:B------:R-:W-:Y:S01]  /*1440*/  PRMT R15, R45, 0x7632, R15 ;  /* 0x000076322d0f7816 */ /* 0x000fe2000000000f */
[----:B------:R-:W-:-:S02]  /*1450*/  IMAD.U32 R13, R13, 0x10000, RZ ;  /* 0x000100000d0d7824 */ /* 0x000fc400078e00ff */
[----:B------:R-:W-:Y:S01]  /*1460*/  FMUL.FTZ R14, R4, R141 ;  /* 0x0000008d040e7220 */ /* 0x000fe20000410000 */
[----:B------:R-:W-:Y:S02]  /*1470*/  IMAD.U32 R16, R16, 0x10000, RZ ;  /* 0x0001000010107824 */ /* 0x000fe400078e00ff */
[----:B------:R-:W-:Y:S01]  /*1480*/  FADD.FTZ R143, -R184, R143 ;  /* 0x0000008fb88f7221 */ /* 0x000fe20000010100 */
[----:B------:R-:W-:Y:S01]  /*1490*/  SHF.L.U32 R15, R15, 0x10, RZ ;  /* 0x000000100f0f7819 */ /* 0x000fe200000006ff */
[----:B------:R-:W-:Y:S02]  /*14a0*/  IMAD.U32 R18, R17, 0x10000, RZ ;  /* 0x0001000011127824 */ /* 0x000fe400078e00ff */
[-C--:B------:R-:W-:Y:S01]  /*14b0*/  FMUL.FTZ R13, R13, R16.reuse ;  /* 0x000000100d0d7220 */ /* 0x080fe20000410000 */
[----:B------:R-:W-:Y:S01]  /*14c0*/  FADD.FTZ R89, R89, R16 ;  /* 0x0000001059597221 */ /* 0x000fe20000010000 */
[----:B------:R-:W-:Y:S01]  /*14d0*/  FFMA.FTZ R65, R14, R16, R65 ;  /* 0x000000100e417223 */ /* 0x000fe20000010041 */
[----:B------:R-:W-:Y:S01]  /*14e0*/  FMUL.FTZ R16, R4, R143 ;  /* 0x0000008f04107220 */ /* 0x000fe20000410000 */
[----:B------:R-:W-:Y:S01]  /*14f0*/  PRMT R140, R46, 0x7632, R140 ;  /* 0x000076322e8c7816 */ /* 0x000fe2000000008c */
[-C--:B------:R-:W-:Y:S01]  /*1500*/  FMUL.FTZ R15, R15, R18.reuse ;  /* 0x000000120f0f7220 */ /* 0x080fe20000410000 */
[----:B------:R-:W-:Y:S01]  /*1510*/  SHF.L.U32 R143, R144, 0x10, RZ ;  /* 0x00000010908f7819 */ /* 0x000fe200000006ff */
[----:B------:R-:W-:Y:S01]  /*1520*/  FADD.FTZ R91, R91, R18 ;  /* 0x000000125b5b7221 */ /* 0x000fe20000010000 */
[----:B------:R-:W-:Y:S01]  /*1530*/  FFMA.FTZ R67, R16, R18, R67 ;  /* 0x0000001210437223 */ /* 0x000fe20000010043 */
[----:B------:R-:W-:Y:S01]  /*1540*/  FADD.FTZ R18, R201, R6 ;  /* 0x00000006c9127221 */ /* 0x000fe20000010000 */
[----:B------:R-:W-:Y:S01]  /*1550*/  FFMA.FTZ R17, R5, R6, R192 ;  /* 0x0000000605117223 */ /* 0x000fe200000100c0 */
[----:B------:R-:W-:Y:S01]  /*1560*/  SHF.L.U32 R140, R140, 0x10, RZ ;  /* 0x000000108c8c7819 */ /* 0x000fe200000006ff */
[----:B------:R-:W-:Y:S01]  /*1570*/  FADD.FTZ R143, -R184, R143 ;  /* 0x0000008fb88f7221 */ /* 0x000fe20000010100 */
[----:B------:R-:W-:Y:S01]  /*1580*/  SHF.L.U32 R141, R19, 0x10, RZ ;  /* 0x00000010138d7819 */ /* 0x000fe200000006ff */
[----:B------:R-:W-:-:S02]  /*1590*/  IMAD.U32 R144, R20, 0x10000, RZ ;  /* 0x0001000014907824 */ /* 0x000fc400078e00ff */
        /* <DEDUP_REMOVED lines=10> */
[----:B------:R-:W-:Y:S01]  /*1640*/  PRMT R142, R47, 0x7632, R142 ;  /* 0x000076322f8e7816 */ /* 0x000fe2000000008e */
[----:B------:R-:W-:-:S02]  /*1650*/  IMAD.U32 R145, R145, 0x10000, RZ ;  /* 0x0001000091917824 */ /* 0x000fc400078e00ff */
[----:B------:R-:W-:Y:S01]  /*1660*/  FADD.FTZ R140, R141, R10 ;  /* 0x0000000a8d8c7221 */ /* 0x000fe20000010000 */
[----:B------:R-:W-:Y:S01]  /*1670*/  FFMA.FTZ R141, R9, R10, R20 ;  /* 0x0000000a098d7223 */ /* 0x000fe20000010014 */
[----:B------:R-:W-:Y:S02]  /*1680*/  IMAD.U32 R142, R142, 0x10000, RZ ;  /* 0x000100008e8e7824 */ /* 0x000fe400078e00ff */
        /* <DEDUP_REMOVED lines=9> */
[C---:B------:R-:W-:Y:S01]  /*1720*/  FFMA.FTZ R71, R20.reuse, R144, R71 ;  /* 0x0000009014477223 */ /* 0x040fe20000010047 */
[----:B------:R-:W-:-:S07]  /*1730*/  FFMA.FTZ R192, R20, R19, R141 ;  /* 0x0000001314c07223 */ /* 0x000fce000001008d */
.L_x_632:
[----:B------:R-:W-:Y:S05]  /*1740*/  BSYNC.RECONVERGENT B2 ;  /* 0x0000000000027941 */ /* 0x000fea0003800200 */
.L_x_631:
        /* <DEDUP_REMOVED lines=14> */
[----:B0-----:R-:W-:Y:S02]  /*1830*/  IMAD.U32 R22, R48, 0x10000, RZ ;  /* 0x0001000030167824 */ /* 0x001fe400078e00ff */
[----:B-1----:R-:W-:-:S05]  /*1840*/  @P0 IMAD.WIDE.U32 R32, R186, 0x10, R32 ;  /* 0x00000010ba200825 */ /* 0x002fca00078e0020 */
[----:B------:R0:W5:Y:S01]  /*1850*/  @P0 LDG.E.128 R120, desc[UR6][R32.64] ;  /* 0x0000000620780981 */ /* 0x000162000c1e1d00 */
[----:B------:R-:W-:Y:S01]  /*1860*/  VIADD R187, R187, 0x20 ;  /* 0x00000020bbbb7836 */ /* 0x000fe20000000000 */
[----:B------:R-:W-:Y:S01]  /*1870*/  IADD3 R185, PT, PT, R185, 0x20, RZ ;  /* 0x00000020b9b97810 */ /* 0x000fe20007ffe0ff */
[----:B------:R-:W-:Y:S02]  /*1880*/  VIADD R186, R186, 0x20 ;  /* 0x00000020baba7836 */ /* 0x000fe40000000000 */
[----:B---3--:R-:W-:Y:S01]  /*1890*/  IMAD.U32 R21, R24, 0x10000, RZ ;  /* 0x0001000018157824 */ /* 0x008fe200078e00ff */
[C---:B------:R-:W-:Y:S02]  /*18a0*/  PRMT R142, R25.reuse, 0x7632, R142 ;  /* 0x00007632198e7816 */ /* 0x040fe4000000008e */
[----:B------:R-:W-:Y:S01]  /*18b0*/  SHF.L.U32 R25, R25, 0x10, RZ ;  /* 0x0000001019197819 */ /* 0x000fe200000006ff */
[----:B------:R-:W-:Y:S01]  /*18c0*/  FADD.FTZ R21, -R184, R21 ;  /* 0x00000015b8157221 */ /* 0x000fe20000010100 */
[----:B----4-:R-:W-:-:S03]  /*18d0*/  SHF.L.U32 R23, R28, 0x10, RZ ;  /* 0x000000101c177819 */ /* 0x010fc600000006ff */
[----:B------:R-:W-:Y:S01]  /*18e0*/  FMUL.FTZ R21, R4, R21 ;  /* 0x0000001504157220 */ /* 0x000fe20000410000 */
[----:B------:R-:W-:Y:S01]  /*18f0*/  FADD.FTZ R25, -R184, R25 ;  /* 0x00000019b8197221 */ /* 0x000fe20000010100 */
[----:B------:R-:W-:Y:S02]  /*1900*/  IMAD.U32 R143, R26, 0x10000, RZ ;  /* 0x000100001a8f7824 */ /* 0x000fe400078e00ff */
[-C--:B------:R-:W-:Y:S01]  /*1910*/  FMUL.FTZ R22, R22, R23.reuse ;  /* 0x0000001716167220 */ /* 0x080fe20000410000 */
[----:B------:R-:W-:Y:S01]  /*1920*/  FADD.FTZ R96, R96, R23 ;  /* 0x0000001760607221 */ /* 0x000fe20000010000 */
[----:B------:R-:W-:Y:S01]  /*1930*/  FFMA.FTZ R72, R21, R23, R72 ;  /* 0x0000001715487223 */ /* 0x000fe20000010048 */
[----:B------:R-:W-:Y:S01]  /*1940*/  FMUL.FTZ R23, R4, R25 ;  /* 0x0000001904177220 */ /* 0x000fe20000410000 */
[----:B------:R-:W-:Y:S01]  /*1950*/  SHF.L.U32 R145, R27, 0x10, RZ ;  /* 0x000000101b917819 */ /* 0x000fe200000006ff */
[----:B------:R-:W-:Y:S01]  /*1960*/  FADD.FTZ R25, -R184, R143 ;  /* 0x0000008fb8197221 */ /* 0x000fe20000010100 */
[----:B------:R-:W-:-:S02]  /*1970*/  PRMT R141, R24, 0x7632, R141 ;  /* 0x00007632188d7816 */ /* 0x000fc4000000008d */
[----:B------:R-:W-:Y:S01]  /*1980*/  PRMT R146, R27, 0x7632, R146 ;  /* 0x000076321b927816 */ /* 0x000fe20000000092 */
[----:B------:R-:W-:Y:S01]  /*1990*/  FMUL.FTZ R25, R4, R25 ;  /* 0x0000001904197220 */ /* 0x000fe20000410000 */
[----:B------:R-:W-:Y:S01]  /*19a0*/  PRMT R144, R26, 0x7632, R144 ;  /* 0x000076321a907816 */ /* 0x000fe20000000090 */
[----:B------:R-:W-:Y:S01]  /*19b0*/  IMAD.U32 R26, R50, 0x10000, RZ ;  /* 0x00010000321a7824 */ /* 0x000fe200078e00ff */
[C---:B0-----:R-:W-:Y:S01]  /*19c0*/  PRMT R33, R29.reuse, 0x7632, R33 ;  /* 0x000076321d217816 */ /* 0x041fe20000000021 */
[----:B------:R-:W-:Y:S01]  /*19d0*/  IMAD.U32 R29, R29, 0x10000, RZ ;  /* 0x000100001d1d7824 */ /* 0x000fe200078e00ff */
[----:B------:R-:W-:Y:S02]  /*19e0*/  SHF.L.U32 R27, R30, 0x10, RZ ;  /* 0x000000101e1b7819 */ /* 0x000fe400000006ff */
[----:B------:R-:W-:Y:S01]  /*19f0*/  SHF.L.U32 R24, R49, 0x10, RZ ;  /* 0x0000001031187819 */ /* 0x000fe200000006ff */
[----:B------:R-:W-:Y:S01]  /*1a00*/  FADD.FTZ R145, -R184, R145 ;  /* 0x00000091b8917221 */ /* 0x000fe20000010100 */
[----:B------:R-:W-:Y:S01]  /*1a10*/  IMAD.U32 R141, R141, 0x10000, RZ ;  /* 0x000100008d8d7824 */ /* 0x000fe200078e00ff */
[----:B------:R-:W-:Y:S01]  /*1a20*/  PRMT R32, R28, 0x7632, R32 ;  /* 0x000076321c207816 */ /* 0x000fe20000000020 */
[----:B------:R-:W-:Y:S01]  /*1a30*/  FADD.FTZ R98, R98, R29 ;  /* 0x0000001d62627221 */ /* 0x000fe20000010000 */
[----:B------:R-:W-:Y:S01]  /*1a40*/  PRMT R140, R31, 0x7632, R140 ;  /* 0x000076321f8c7816 */ /* 0x000fe2000000008c */
[-C--:B------:R-:W-:Y:S01]  /*1a50*/  FMUL.FTZ R24, R24, R29.reuse ;  /* 0x0000001d18187220 */ /* 0x080fe20000410000 */
        /* <DEDUP_REMOVED lines=8> */
[----:B------:R-:W-:Y:S01]  /*1ae0*/  FADD.FTZ R141, -R184, R141 ;  /* 0x0000008db88d7221 */ /* 0x000fe20000010100 */
        /* <DEDUP_REMOVED lines=10> */
[----:B------:R-:W-:Y:S01]  /*1b90*/  SHF.L.U32 R34, R33, 0x10, RZ ;  /* 0x0000001021227819 */ /* 0x000fe200000006ff */
[-C--:B------:R-:W-:Y:S01]  /*1ba0*/  FMUL.FTZ R29, R29, R32.reuse ;  /* 0x000000201d1d7220 */ /* 0x080fe20000410000 */
[----:B------:R-:W-:Y:S01]  /*1bb0*/  FADD.FTZ R97, R97, R32 ;  /* 0x0000002061617221 */ /* 0x000fe20000010000 */
[----:B------:R-:W-:Y:S01]  /*1bc0*/  FFMA.FTZ R73, R30, R32, R73 ;  /* 0x000000201e497223 */ /* 0x000fe20000010049 */
[----:B------:R-:W-:Y:S02]  /*1bd0*/  IMAD.U32 R31, R31, 0x10000, RZ ;  /* 0x000100001f1f7824 */ /* 0x000fe400078e00ff */
[----:B------:R-:W-:Y:S01]  /*1be0*/  FMUL.FTZ R32, R4, R143 ;  /* 0x0000008f04207220 */ /* 0x000fe20000410000 */
[----:B------:R-:W-:Y:S01]  /*1bf0*/  FADD.FTZ R99, R99, R34 ;  /* 0x0000002263637221 */ /* 0x000fe20000010000 */
[-C--:B------:R-:W-:Y:S02]  /*1c00*/  FMUL.FTZ R31, R31, R34.reuse ;  /* 0x000000221f1f7220 */ /* 0x080fe40000410000 */
[----:B------:R-:W-:Y:S01]  /*1c10*/  FFMA.FTZ R75, R32, R34, R75 ;  /* 0x00000022204b7223 */ /* 0x000fe2000001004b */
[----:B------:R-:W-:Y:S01]  /*1c20*/  FADD.FTZ R34, R201, R22 ;  /* 0x00000016c9227221 */ /* 0x000fe20000010000 */
[----:B------:R-:W-:Y:S01]  /*1c30*/  FFMA.FTZ R33, R21, R22, R192 ;  /* 0x0000001615217223 */ /* 0x000fe200000100c0 */
[----:B------:R-:W-:Y:S01]  /*1c40*/  PRMT R141, R50, 0x7632, R141 ;  /* 0x00007632328d7816 */ /* 0x000fe2000000008d */
[----:B------:R-:W-:Y:S01]  /*1c50*/  IMAD.U32 R145, R144, 0x10000, RZ ;  /* 0x0001000090917824 */ /* 0x000fe200078e00ff */
[----:B------:R-:W-:Y:S01]  /*1c60*/  SHF.L.U32 R147, R146, 0x10, RZ ;  /* 0x0000001092937819 */ /* 0x000fe200000006ff */
[----:B------:R-:W-:Y:S01]  /*1c70*/  IMAD.U32 R144, R35, 0x10000, RZ ;  /* 0x0001000023907824 */ /* 0x000fe200078e00ff */
[----:B------:R-:W-:Y:S01]  /*1c80*/  SHF.L.U32 R146, R140, 0x10, RZ ;  /* 0x000000108c927819 */ /* 0x000fe200000006ff */
[----:B------:R-:W-:Y:S01]  /*1c90*/  FADD.FTZ R35, R34, R29 ;  /* 0x0000001d22237221 */ /* 0x000fe20000010000 */
[----:B------:R-:W-:Y:S01]  /*1ca0*/  FFMA.FTZ R140, R30, R29, R33 ;  /* 0x0000001d1e8c7223 */ /* 0x000fe20000010021 */
[----:B------:R-:W-:-:S02]  /*1cb0*/  IMAD.U32 R141, R141, 0x10000, RZ ;  /* 0x000100008d8d7824 */ /* 0x000fc400078e00ff */
[----:B------:R-:W-:Y:S01]  /*1cc0*/  FADD.FTZ R142, R35, R24 ;  /* 0x00000018238e7221 */ /* 0x000fe20000010000 */
[----:B------:R-:W-:Y:S01]  /*1cd0*/  FFMA.FTZ R35, R23, R24, R140 ;  /* 0x0000001817237223 */ /* 0x000fe2000001008c */
[----:B------:R-:W-:Y:S01]  /*1ce0*/  PRMT R143, R51, 0x7632, R143 ;  /* 0x00007632338f7816 */ /* 0x000fe2000000008f */
[----:B------:R-:W-:Y:S01]  /*1cf0*/  FMUL.FTZ R33, R141, R144 ;  /* 0x000000908d217220 */ /* 0x000fe20000410000 */
[----:B------:R-:W-:Y:S01]  /*1d00*/  FADD.FTZ R141, R142, R31 ;  /* 0x0000001f8e8d7221 */ /* 0x000fe20000010000 */
[----:B------:R-:W-:Y:S01]  /*1d10*/  FADD.FTZ R145, -R184, R145 ;  /* 0x00000091b8917221 */ /* 0x000fe20000010100 */
[----:B------:R-:W-:Y:S01]  /*1d20*/  FFMA.FTZ R140, R32, R31, R35 ;  /* 0x0000001f208c7223 */ /* 0x000fe20000010023 */
[----:B------:R-:W-:Y:S01]  /*1d30*/  SHF.L.U32 R143, R143, 0x10, RZ ;  /* 0x000000108f8f7819 */ /* 0x000fe200000006ff */
[----:B------:R-:W-:Y:S01]  /*1d40*/  FADD.FTZ R142, R141, R26 ;  /* 0x0000001a8d8e7221 */ /* 0x000fe20000010000 */
[----:B------:R-:W-:Y:S01]  /*1d50*/  FMUL.FTZ R34, R4, R145 ;  /* 0x0000009104227220 */ /* 0x000fe20000410000 */
[----:B------:R-:W-:Y:S01]  /*1d60*/  FFMA.FTZ R141, R25, R26, R140 ;  /* 0x0000001a198d7223 */ /* 0x000fe2000001008c */
[----:B------:R-:W-:Y:S01]  /*1d70*/  FADD.FTZ R147, -R184, R147 ;  /* 0x00000093b8937221 */ /* 0x000fe20000010100 */
[----:B------:R-:W-:Y:S01]  /*1d80*/  FMUL.FTZ R35, R143, R146 ;  /* 0x000000928f237220 */ /* 0x000fe20000410000 */
        /* <DEDUP_REMOVED lines=11> */
.L_x_634:
[----:B------:R-:W-:Y:S05]  /*1e40*/  BSYNC.RECONVERGENT B2 ;  /* 0x0000000000027941 */ /* 0x000fea0003800200 */
.L_x_633:
        /* <DEDUP_REMOVED lines=13> */
[----:B------:R-:W-:Y:S01]  /*1f20*/  SHF.L.U32 R174, R54, 0x10, RZ ;  /* 0x0000001036ae7819 */ /* 0x000fe200000006ff */
[----:B0-----:R-:W-:-:S05]  /*1f30*/  @P0 IMAD.WIDE.U32 R162, R186, 0x10, R162 ;  /* 0x00000010baa20825 */ /* 0x001fca00078e00a2 */
[----:B------:R0:W5:Y:S02]  /*1f40*/  @P0 LDG.E.128 R36, desc[UR6][R162.64] ;  /* 0x00000006a2240981 */ /* 0x000164000c1e1d00 */
[----:B0-----:R-:W-:Y:S01]  /*1f50*/  SHF.L.U32 R162, R52, 0x10, RZ ;  /* 0x0000001034a27819 */ /* 0x001fe200000006ff */
[----:B------:R-:W-:Y:S01]  /*1f60*/  IMAD.U32 R176, R55, 0x10000, RZ ;  /* 0x0001000037b07824 */ /* 0x000fe200078e00ff */
[C---:B---3--:R-:W-:Y:S02]  /*1f70*/  PRMT R161, R140.reuse, 0x7632, R161 ;  /* 0x000076328ca17816 */ /* 0x048fe400000000a1 */
[----:B------:R-:W-:Y:S02]  /*1f80*/  SHF.L.U32 R165, R140, 0x10, RZ ;  /* 0x000000108ca57819 */ /* 0x000fe400000006ff */
[C---:B------:R-:W-:Y:S01]  /*1f90*/  PRMT R140, R141.reuse, 0x7632, R140 ;  /* 0x000076328d8c7816 */ /* 0x040fe2000000008c */
[----:B------:R-:W-:Y:S01]  /*1fa0*/  IMAD.U32 R141, R141, 0x10000, RZ ;  /* 0x000100008d8d7824 */ /* 0x000fe200078e00ff */
[----:B------:R-:W-:-:S02]  /*1fb0*/  PRMT R164, R142, 0x7632, R164 ;  /* 0x000076328ea47816 */ /* 0x000fc400000000a4 */
[----:B------:R-:W-:Y:S02]  /*1fc0*/  SHF.L.U32 R175, R142, 0x10, RZ ;  /* 0x000000108eaf7819 */ /* 0x000fe400000006ff */
[C---:B------:R-:W-:Y:S01]  /*1fd0*/  PRMT R142, R143.reuse, 0x7632, R142 ;  /* 0x000076328f8e7816 */ /* 0x040fe2000000008e */
[----:B------:R-:W-:Y:S01]  /*1fe0*/  IMAD.U32 R143, R143, 0x10000, RZ ;  /* 0x000100008f8f7824 */ /* 0x000fe200078e00ff */
[----:B------:R-:W-:Y:S01]  /*1ff0*/  SHF.L.U32 R161, R161, 0x10, RZ ;  /* 0x00000010a1a17819 */ /* 0x000fe200000006ff */
[----:B------:R-:W-:Y:S01]  /*2000*/  FADD.FTZ R163, -R184, R141 ;  /* 0x0000008db8a37221 */ /* 0x000fe20000010100 */
[----:B------:R-:W-:Y:S02]  /*2010*/  IMAD.U32 R141, R140, 0x10000, RZ ;  /* 0x000100008c8d7824 */ /* 0x000fe400078e00ff */
[----:B------:R-:W-:Y:S01]  /*2020*/  FADD.FTZ R165, -R184, R165 ;  /* 0x000000a5b8a57221 */ /* 0x000fe20000010100 */
[----:B------:R-:W-:Y:S01]  /*2030*/  IMAD.U32 R185, R142, 0x10000, RZ ;  /* 0x000100008eb97824 */ /* 0x000fe200078e00ff */
[----:B------:R-:W-:Y:S01]  /*2040*/  SHF.L.U32 R177, R164, 0x10, RZ ;  /* 0x00000010a4b17819 */ /* 0x000fe200000006ff */
[C---:B------:R-:W-:Y:S01]  /*2050*/  FADD.FTZ R181, -R184.reuse, R143 ;  /* 0x0000008fb8b57221 */ /* 0x040fe20000010100 */
[C---:B----4-:R-:W-:Y:S01]  /*2060*/  PRMT R142, R145.reuse, 0x7632, R142 ;  /* 0x00007632918e7816 */ /* 0x050fe2000000008e */
[C---:B------:R-:W-:Y:S01]  /*2070*/  FADD.FTZ R175, -R184.reuse, R175 ;  /* 0x000000afb8af7221 */ /* 0x040fe20000010100 */
[----:B------:R-:W-:Y:S01]  /*2080*/  SHF.L.U32 R145, R145, 0x10, RZ ;  /* 0x0000001091917819 */ /* 0x000fe200000006ff */
[C---:B------:R-:W-:Y:S01]  /*2090*/  FADD.FTZ R143, -R184.reuse, R161 ;  /* 0x000000a1b88f7221 */ /* 0x040fe20000010100 */
[----:B------:R-:W-:Y:S01]  /*20a0*/  FADD.FTZ R179, -R184, R141 ;  /* 0x0000008db8b37221 */ /* 0x000fe20000010100 */
[----:B------:R-:W-:-:S02]  /*20b0*/  IMAD.U32 R164, R53, 0x10000, RZ ;  /* 0x0001000035a47824 */ /* 0x000fc400078e00ff */
[----:B------:R-:W-:Y:S01]  /*20c0*/  FMUL.FTZ R163, R4, R163 ;  /* 0x000000a304a37220 */ /* 0x000fe20000410000 */
[----:B------:R-:W-:Y:S02]  /*20d0*/  IMAD.U32 R141, R144, 0x10000, RZ ;  /* 0x00010000908d7824 */ /* 0x000fe400078e00ff */
[----:B------:R-:W-:Y:S01]  /*20e0*/  FMUL.FTZ R161, R4, R165 ;  /* 0x000000a504a17220 */ /* 0x000fe20000410000 */
[----:B------:R-:W-:Y:S01]  /*20f0*/  FADD.FTZ R183, -R184, R177 ;  /* 0x000000b1b8b77221 */ /* 0x000fe20000010100 */
[----:B------:R-:W-:Y:S02]  /*2100*/  IMAD.U32 R177, R146, 0x10000, RZ ;  /* 0x0001000092b17824 */ /* 0x000fe400078e00ff */
[-C--:B------:R-:W-:Y:S01]  /*2110*/  FMUL.FTZ R164, R164, R145.reuse ;  /* 0x00000091a4a47220 */ /* 0x080fe20000410000 */
[----:B------:R-:W-:Y:S01]  /*2120*/  FADD.FTZ R134, R134, R145 ;  /* 0x0000009186867221 */ /* 0x000fe20000010000 */
[----:B------:R-:W-:Y:S01]  /*2130*/  FFMA.FTZ R106, R163, R145, R106 ;  /* 0x00000091a36a7223 */ /* 0x000fe2000001006a */
[----:B------:R-:W-:Y:S01]  /*2140*/  FMUL.FTZ R165, R4, R175 ;  /* 0x000000af04a57220 */ /* 0x000fe20000410000 */
[----:B------:R-:W-:Y:S01]  /*2150*/  PRMT R140, R144, 0x7632, R140 ;  /* 0x00007632908c7816 */ /* 0x000fe2000000008c */
[-C--:B------:R-:W-:Y:S01]  /*2160*/  FMUL.FTZ R162, R162, R141.reuse ;  /* 0x0000008da2a27220 */ /* 0x080fe20000410000 */
[----:B------:R-:W-:Y:S01]  /*2170*/  FADD.FTZ R132, R132, R141 ;  /* 0x0000008d84847221 */ /* 0x000fe20000010000 */
[----:B------:R-:W-:Y:S01]  /*2180*/  FFMA.FTZ R104, R161, R141, R104 ;  /* 0x0000008da1687223 */ /* 0x000fe20000010068 */
[----:B------:R-:W-:-:S02]  /*2190*/  PRMT R145, R52, 0x7632, R145 ;  /* 0x0000763234917816 */ /* 0x000fc40000000091 */
[----:B------:R-:W-:Y:S01]  /*21a0*/  PRMT R141, R53, 0x7632, R141 ;  /* 0x00007632358d7816 */ /* 0x000fe2000000008d */
[-C--:B------:R-:W-:Y:S01]  /*21b0*/  FMUL.FTZ R174, R174, R177.reuse ;  /* 0x000000b1aeae7220 */ /* 0x080fe20000410000 */
[----:B------:R-:W-:Y:S01]  /*21c0*/  FADD.FTZ R136, R136, R177 ;  /* 0x000000b188887221 */ /* 0x000fe20000010000 */
[----:B------:R-:W-:Y:S01]  /*21d0*/  FFMA.FTZ R108, R165, R177, R108 ;  /* 0x000000b1a56c7223 */ /* 0x000fe2000001006c */
[----:B------:R-:W-:Y:S01]  /*21e0*/  SHF.L.U32 R177, R145, 0x10, RZ ;  /* 0x0000001091b17819 */ /* 0x000fe200000006ff */
[----:B------:R-:W-:Y:S01]  /*21f0*/  IMAD.U32 R140, R140, 0x10000, RZ ;  /* 0x000100008c8c7824 */ /* 0x000fe200078e00ff */
[----:B------:R-:W-:Y:S01]  /*2200*/  SHF.L.U32 R141, R141, 0x10, RZ ;  /* 0x000000108d8d7819 */ /* 0x000fe200000006ff */
[----:B------:R-:W-:Y:S01]  /*2210*/  FMUL.FTZ R178, R4, R143 ;  /* 0x0000008f04b27220 */ /* 0x000fe20000410000 */
[----:B------:R-:W-:Y:S02]  /*2220*/  IMAD.U32 R142, R142, 0x10000, RZ ;  /* 0x000100008e8e7824 */ /* 0x000fe400078e00ff */
[-C--:B------:R-:W-:Y:S01]  /*2230*/  FMUL.FTZ R177, R177, R140.reuse ;  /* 0x0000008cb1b17220 */ /* 0x080fe20000410000 */
[----:B------:R-:W-:Y:S01]  /*2240*/  FADD.FTZ R133, R133, R140 ;  /* 0x0000008c85857221 */ /* 0x000fe20000010000 */
[----:B------:R-:W-:Y:S01]  /*2250*/  FMUL.FTZ R180, R4, R179 ;  /* 0x000000b304b47220 */ /* 0x000fe20000410000 */
[----:B------:R-:W-:Y:S01]  /*2260*/  FFMA.FTZ R105, R178, R140, R105 ;  /* 0x0000008cb2697223 */ /* 0x000fe20000010069 */
[----:B------:R-:W-:Y:S01]  /*2270*/  FMUL.FTZ R179, R141, R142 ;  /* 0x0000008e8db37220 */ /* 0x000fe20000410000 */
[----:B------:R-:W-:Y:S01]  /*2280*/  FADD.FTZ R140, R201, R162 ;  /* 0x000000a2c98c7221 */ /* 0x000fe20000010000 */
[----:B------:R-:W-:-:S03]  /*2290*/  FFMA.FTZ R141, R161, R162, R192 ;  /* 0x000000a2a18d7223 */ /* 0x000fc600000100c0 */
[----:B------:R-:W-:Y:S01]  /*22a0*/  FADD.FTZ R143, R140, R177 ;  /* 0x000000b18c8f7221 */ /* 0x000fe20000010000 */
[----:B------:R-:W-:Y:S01]  /*22b0*/  FFMA.FTZ R140, R178, R177, R141 ;  /* 0x000000b1b28c7223 */ /* 0x000fe2000001008d */
[----:B------:R-:W-:Y:S01]  /*22c0*/  FMUL.FTZ R175, R4, R181 ;  /* 0x000000b504af7220 */ /* 0x000fe20000410000 */
[----:B------:R-:W-:Y:S01]  /*22d0*/  PRMT R144, R146, 0x7632, R144 ;  /* 0x0000763292907816 */ /* 0x000fe20000000090 */
[----:B------:R-:W-:Y:S01]  /*22e0*/  FADD.FTZ R135, R135, R142 ;  /* 0x0000008e87877221 */ /* 0x000fe20000010000 */
[----:B------:R-:W-:Y:S01]  /*22f0*/  FFMA.FTZ R107, R180, R142, R107 ;  /* 0x0000008eb46b7223 */ /* 0x000fe2000001006b */
[----:B------:R-:W-:Y:S01]  /*2300*/  PRMT R181, R54, 0x7632, R181 ;  /* 0x0000763236b57816 */ /* 0x000fe200000000b5 */
[----:B------:R-:W-:Y:S01]  /*2310*/  FADD.FTZ R142, R143, R164 ;  /* 0x000000a48f8e7221 */ /* 0x000fe20000010000 */
[----:B------:R-:W-:Y:S01]  /*2320*/  FFMA.FTZ R141, R163, R164, R140 ;  /* 0x000000a4a38d7223 */ /* 0x000fe2000001008c */
[----:B------:R-:W-:Y:S01]  /*2330*/  IMAD.U32 R144, R144, 0x10000, RZ ;  /* 0x0001000090907824 */ /* 0x000fe200078e00ff */
[----:B------:R-:W-:Y:S01]  /*2340*/  SHF.L.U32 R181, R181, 0x10, RZ ;  /* 0x00000010b5b57819 */ /* 0x000fe200000006ff */
[----:B------:R-:W-:Y:S01]  /*2350*/  FADD.FTZ R143, R142, R179 ;  /* 0x000000b38e8f7221 */ /* 0x000fe20000010000 */
[----:B------:R-:W-:Y:S01]  /*2360*/  FFMA.FTZ R140, R180, R179, R141 ;  /* 0x000000b3b48c7223 */ /* 0x000fe2000001008d */
[C---:B------:R-:W-:Y:S01]  /*2370*/  PRMT R146, R147.reuse, 0x7632, R146 ;  /* 0x0000763293927816 */ /* 0x040fe20000000092 */
[----:B------:R-:W-:Y:S01]  /*2380*/  FMUL.FTZ R182, R4, R183 ;  /* 0x000000b704b67220 */ /* 0x000fe20000410000 */
[----:B------:R-:W-:Y:S01]  /*2390*/  SHF.L.U32 R147, R147, 0x10, RZ ;  /* 0x0000001093937819 */ /* 0x000fe200000006ff */
[----:B------:R-:W-:Y:S01]  /*23a0*/  FMUL.FTZ R181, R181, R144 ;  /* 0x00000090b5b57220 */ /* 0x000fe20000410000 */
[----:B------:R-:W-:Y:S01]  /*23b0*/  PRMT R145, R55, 0x7632, R145 ;  /* 0x0000763237917816 */ /* 0x000fe20000000091 */
[----:B------:R-:W-:Y:S01]  /*23c0*/  FADD.FTZ R142, R143, R174 ;  /* 0x000000ae8f8e7221 */ /* 0x000fe20000010000 */
[----:B------:R-:W-:Y:S01]  /*23d0*/  FFMA.FTZ R140, R165, R174, R140 ;  /* 0x000000aea58c7223 */ /* 0x000fe2000001008c */
[----:B------:R-:W-:Y:S01]  /*23e0*/  FADD.FTZ R185, -R184, R185 ;  /* 0x000000b9b8b97221 */ /* 0x000fe20000010100 */
[----:B------:R-:W-:Y:S01]  /*23f0*/  SHF.L.U32 R145, R145, 0x10, RZ ;  /* 0x0000001091917819 */ /* 0x000fe200000006ff */
[----:B------:R-:W-:Y:S01]  /*2400*/  FMUL.FTZ R176, R176, R147 ;  /* 0x00000093b0b07220 */ /* 0x000fe20000410000 */
[----:B------:R-:W-:-:S02]  /*2410*/  IMAD.U32 R146, R146, 0x10000, RZ ;  /* 0x0001000092927824 */ /* 0x000fc400078e00ff */
        /* <DEDUP_REMOVED lines=15> */
.L_x_628:
[----:B-----5:R-:W-:Y:S01]  /*2510*/  ISETP.GE.AND P1, PT, R200, 0x1, PT ;  /* 0x00000001c800780c */ /* 0x020fe20003f26270 */
[----:B------:R-:W-:Y:S01]  /*2520*/  UISETP.NE.U32.AND UP0, UPT, UR10, URZ, UPT ;  /* 0x000000ff0a00728c */ /* 0x000fe2000bf05070 */
[----:B------:R-:W-:Y:S01]  /*2530*/  MOV R0, UR14 ;  /* 0x0000000e00007c02 */ /* 0x000fe20008000f00 */
[----:B------:R-:W-:Y:S02]  /*2540*/  HFMA2 R203, -RZ, RZ, 0, 0 ;  /* 0x00000000ffcb7431 */ /* 0x000fe400000001ff */
[----:B------:R-:W-:Y:S02]  /*2550*/  UISETP.NE.AND.EX UP0, UPT, UR11, URZ, UPT, UP0 ;  /* 0x000000ff0b00728c */ /* 0x000fe4000bf05300 */
[----:B------:R-:W-:-:S06]  /*2560*/  IMAD R140, R3, R0, RZ ;  /* 0x00000000038c7224 */ /* 0x000fcc00078e02ff */
[----:B------:R-:W-:-:S04]  /*2570*/  @P1 VIADD R141, R200, 0xffffffff ;  /* 0xffffffffc88d1836 */ /* 0x000fc80000000000 */
[----:B------:R-:W-:Y:S01]  /*2580*/  @P1 IMAD R142, R141, R0, RZ ;  /* 0x000000008d8e1224 */ /* 0x000fe200078e02ff */
[----:B------:R-:W-:-:S04]  /*2590*/  SHF.R.S32.HI R141, RZ, 0x1f, R140 ;  /* 0x0000001fff8d7819 */ /* 0x000fc8000001148c */
[----:B------:R-:W-:Y:S02]  /*25a0*/  LEA.HI R141, R141, R140, RZ, 0x3 ;  /* 0x0000008c8d8d7211 */ /* 0x000fe400078f18ff */
[----:B------:R-:W-:Y:S02]  /*25b0*/  @P1 SHF.R.S32.HI R143, RZ, 0x1f, R142 ;  /* 0x0000001fff8f1819 */ /* 0x000fe4000001148e */
[----:B------:R-:W-:Y:S02]  /*25c0*/  LEA.HI.SX32 R196, R141, R194, 0x1d ;  /* 0x000000c28dc47211 */ /* 0x000fe400078feaff */
[----:B------:R-:W-:-:S03]  /*25d0*/  @P1 LEA.HI R143, R143, R142, RZ, 0x3 ;  /* 0x0000008e8f8f1211 */ /* 0x000fc600078f18ff */
[----:B------:R-:W-:Y:S01]  /*25e0*/  IMAD.MOV.U32 R201, RZ, RZ, R196 ;  /* 0x000000ffffc97224 */ /* 0x000fe200078e00c4 */
[----:B------:R-:W-:Y:S01]  /*25f0*/  @P1 LEA.HI.SX32 R203, R143, R194, 0x1d ;  /* 0x000000c28fcb1211 */ /* 0x000fe200078feaff */
[----:B------:R-:W-:Y:S06]  /*2600*/  BRA.U UP0, `(.L_x_636) ;  /* 0x00000001005c7547 */ /* 0x000fec000b800000 */
[C---:B------:R-:W-:Y:S02]  /*2610*/  ISETP.GE.U32.AND P6, PT, R2.reuse, 0x20, PT ;  /* 0x000000200200780c */ /* 0x040fe40003fc6070 */
[C---:B------:R-:W-:Y:S02]  /*2620*/  ISETP.GE.U32.AND P2, PT, R2.reuse, 0x40, PT ;  /* 0x000000400200780c */ /* 0x040fe40003f46070 */
[----:B------:R-:W-:-:S09]  /*2630*/  ISETP.GE.U32.AND P3, PT, R2, 0x60, PT ;  /* 0x000000600200780c */ /* 0x000fd20003f66070 */
[----:B------:R-:W0:Y:S08]  /*2640*/  @P6 LDC.64 R144, c[0x0][0x3b0] ;  /* 0x0000ec00ff906b82 */ /* 0x000e300000000a00 */
[----:B------:R-:W1:Y:S08]  /*2650*/  @P2 LDC.64 R142, c[0x0][0x3b0] ;  /* 0x0000ec00ff8e2b82 */ /* 0x000e700000000a00 */
[----:B------:R-:W2:Y:S01]  /*2660*/  @P3 LDC.64 R140, c[0x0][0x3b0] ;  /* 0x0000ec00ff8c3b82 */ /* 0x000ea20000000a00 */
[C---:B0-----:R-:W-:Y:S01]  /*2670*/  @P6 IMAD.WIDE.U32 R144, R203.reuse, 0x8, R144 ;  /* 0x00000008cb906825 */ /* 0x041fe200078e0090 */
[----:B------:R-:W-:-:S04]  /*2680*/  @P6 IADD3 R203, PT, PT, R203, 0x20, RZ ;  /* 0x00000020cbcb6810 */ /* 0x000fc80007ffe0ff */
[----:B------:R3:W5:Y:S01]  /*2690*/  @P6 LDG.E.64 R172, desc[UR6][R144.64] ;  /* 0x0000000690ac6981 */ /* 0x000762000c1e1b00 */
[----:B-1----:R-:W-:-:S04]  /*26a0*/  @P2 IMAD.WIDE.U32 R142, R203, 0x8, R142 ;  /* 0x00000008cb8e2825 */ /* 0x002fc800078e008e */
[----:B------:R-:W-:Y:S01]  /*26b0*/  @P2 VIADD R203, R203, 0x20 ;  /* 0x00000020cbcb2836 */ /* 0x000fe20000000000 */
[----:B------:R3:W5:Y:S03]  /*26c0*/  @P2 LDG.E.64 R170, desc[UR6][R142.64] ;  /* 0x000000068eaa2981 */ /* 0x000766000c1e1b00 */
[----:B--2---:R-:W-:-:S05]  /*26d0*/  @P3 IMAD.WIDE.U32 R140, R203, 0x8, R140 ;  /* 0x00000008cb8c3825 */ /* 0x004fca00078e008c */
[----:B------:R3:W5:Y:S01]  /*26e0*/  @P3 LDG.E.64 R168, desc[UR6][R140.64] ;  /* 0x000000068ca83981 */ /* 0x000762000c1e1b00 */
[----:B------:R-:W-:Y:S01]  /*26f0*/  ISETP.GE.U32.AND P4, PT, R2, 0x80, PT ;  /* 0x000000800200780c */ /* 0x000fe20003f86070 */
[----:B------:R-:W-:Y:S01]  /*2700*/  IMAD.MOV.U32 R192, RZ, RZ, RZ ;  /* 0x000000ffffc07224 */ /* 0x000fe200078e00ff */
[----:B------:R-:W-:Y:S02]  /*2710*/  MOV R201, RZ ;  /* 0x000000ff00c97202 */ /* 0x000fe40000000f00 */
[----:B------:R-:W-:-:S09]  /*2720*/  @P3 IADD3 R203, PT, PT, R203, 0x20, RZ ;  /* 0x00000020cbcb3810 */ /* 0x000fd20007ffe0ff */
[----:B---3--:R-:W-:Y:S05]  /*2730*/  @!P4 BRA `(.L_x_635) ;  /* 0x0000000000a0c947 */ /* 0x008fea0003800000 */
[----:B------:R-:W0:Y:S02]  /*2740*/  LDC.64 R140, c[0x0][0x3b0] ;  /* 0x0000ec00ff8c7b82 */ /* 0x000e240000000a00 */
[----:B0-----:R-:W-:-:S05]  /*2750*/  IMAD.WIDE.U32 R140, R203, 0x8, R140 ;  /* 0x00000008cb8c7825 */ /* 0x001fca00078e008c */
[----:B------:R1:W5:Y:S01]  /*2760*/  LDG.E.64 R166, desc[UR6][R140.64] ;  /* 0x000000068ca67981 */ /* 0x000362000c1e1b00 */
[----:B------:R-:W-:Y:S05]  /*2770*/  BRA `(.L_x_635) ;  /* 0x0000000000907947 */ /* 0x000fea0003800000 */
.L_x_636:
[C---:B------:R-:W-:Y:S02]  /*2780*/  ISETP.GE.U32.AND P6, PT, R2.reuse, 0x20, PT ;  /* 0x000000200200780c */ /* 0x040fe40003fc6070 */
[C---:B------:R-:W-:Y:S02]  /*2790*/  ISETP.GE.U32.AND P2, PT, R2.reuse, 0x40, PT ;  /* 0x000000400200780c */ /* 0x040fe40003f46070 */
[C---:B------:R-:W-:Y:S02]  /*27a0*/  ISETP.GE.U32.AND P3, PT, R2.reuse, 0x60, PT ;  /* 0x000000600200780c */ /* 0x040fe40003f66070 */
[----:B------:R-:W-:-:S07]  /*27b0*/  ISETP.GE.U32.AND P4, PT, R2, 0x80, PT ;  /* 0x000000800200780c */ /* 0x000fce0003f86070 */
[----:B------:R-:W0:Y:S08]  /*27c0*/  @P6 LDC.64 R198, c[0x0][0x438] ;  /* 0x00010e00ffc66b82 */ /* 0x000e300000000a00 */
[----:B------:R-:W1:Y:S08]  /*27d0*/  @P6 LDC.64 R194, c[0x0][0x3b0] ;  /* 0x0000ec00ffc26b82 */ /* 0x000e700000000a00 */
[----:B------:R-:W2:Y:S08]  /*27e0*/  @P2 LDC.64 R186, c[0x0][0x438] ;  /* 0x00010e00ffba2b82 */ /* 0x000eb00000000a00 */
[----:B------:R-:W3:Y:S01]  /*27f0*/  @P2 LDC.64 R184, c[0x0][0x3b0] ;  /* 0x0000ec00ffb82b82 */ /* 0x000ee20000000a00 */
[C---:B0-----:R-:W-:Y:S01]  /*2800*/  @P6 IMAD.WIDE.U32 R198, R201.reuse, 0x10, R198 ;  /* 0x00000010c9c66825 */ /* 0x041fe200078e00c6 */
[----:B------:R-:W-:-:S04]  /*2810*/  @P6 IADD3 R201, PT, PT, R201, 0x20, RZ ;  /* 0x00000020c9c96810 */ /* 0x000fc80007ffe0ff */
[----:B------:R0:W5:Y:S02]  /*2820*/  @P6 LDG.E.128 R112, desc[UR6][R198.64] ;  /* 0x00000006c6706981 */ /* 0x000164000c1e1d00 */
[----:B------:R-:W4:Y:S01]  /*2830*/  @P3 LDC.64 R146, c[0x0][0x438] ;  /* 0x00010e00ff923b82 */ /* 0x000f220000000a00 */
[----:B-1----:R-:W-:-:S04]  /*2840*/  @P6 IMAD.WIDE.U32 R194, R203, 0x8, R194 ;  /* 0x00000008cbc26825 */ /* 0x002fc800078e00c2 */
[----:B------:R-:W-:Y:S01]  /*2850*/  @P6 VIADD R203, R203, 0x20 ;  /* 0x00000020cbcb6836 */ /* 0x000fe20000000000 */
[----:B------:R0:W5:Y:S02]  /*2860*/  @P6 LDG.E.64 R172, desc[UR6][R194.64] ;  /* 0x00000006c2ac6981 */ /* 0x000164000c1e1b00 */
[----:B------:R-:W1:Y:S01]  /*2870*/  @P3 LDC.64 R144, c[0x0][0x3b0] ;  /* 0x0000ec00ff903b82 */ /* 0x000e620000000a00 */
[C---:B--2---:R-:W-:Y:S01]  /*2880*/  @P2 IMAD.WIDE.U32 R186, R201.reuse, 0x10, R186 ;  /* 0x00000010c9ba2825 */ /* 0x044fe200078e00ba */
[----:B------:R-:W-:-:S04]  /*2890*/  @P2 IADD3 R201, PT, PT, R201, 0x20, RZ ;  /* 0x00000020c9c92810 */ /* 0x000fc80007ffe0ff */
[----:B------:R0:W5:Y:S02]  /*28a0*/  @P2 LDG.E.128 R116, desc[UR6][R186.64] ;  /* 0x00000006ba742981 */ /* 0x000164000c1e1d00 */
[----:B------:R-:W2:Y:S01]  /*28b0*/  @P4 LDC.64 R140, c[0x0][0x3b0] ;  /* 0x0000ec00ff8c4b82 */ /* 0x000ea20000000a00 */
[----:B---3--:R-:W-:-:S04]  /*28c0*/  @P2 IMAD.WIDE.U32 R184, R203, 0x8, R184 ;  /* 0x00000008cbb82825 */ /* 0x008fc800078e00b8 */
[----:B------:R-:W-:Y:S01]  /*28d0*/  @P2 VIADD R203, R203, 0x20 ;  /* 0x00000020cbcb2836 */ /* 0x000fe20000000000 */
[----:B------:R0:W5:Y:S02]  /*28e0*/  @P2 LDG.E.64 R170, desc[UR6][R184.64] ;  /* 0x00000006b8aa2981 */ /* 0x000164000c1e1b00 */
[----:B------:R-:W3:Y:S01]  /*28f0*/  @P4 LDC.64 R142, c[0x0][0x438] ;  /* 0x00010e00ff8e4b82 */ /* 0x000ee20000000a00 */
[C---:B----4-:R-:W-:Y:S01]  /*2900*/  @P3 IMAD.WIDE.U32 R146, R201.reuse, 0x10, R146 ;  /* 0x00000010c9923825 */ /* 0x050fe200078e0092 */
[----:B------:R-:W-:-:S04]  /*2910*/  @P3 IADD3 R201, PT, PT, R201, 0x20, RZ ;  /* 0x00000020c9c93810 */ /* 0x000fc80007ffe0ff */
[----:B------:R0:W5:Y:S01]  /*2920*/  @P3 LDG.E.128 R120, desc[UR6][R146.64] ;  /* 0x0000000692783981 */ /* 0x000162000c1e1d00 */
[----:B-1----:R-:W-:-:S04]  /*2930*/  @P3 IMAD.WIDE.U32 R144, R203, 0x8, R144 ;  /* 0x00000008cb903825 */ /* 0x002fc800078e0090 */
[----:B------:R-:W-:Y:S01]  /*2940*/  @P3 VIADD R203, R203, 0x20 ;  /* 0x00000020cbcb3836 */ /* 0x000fe20000000000 */
[----:B------:R0:W5:Y:S03]  /*2950*/  @P3 LDG.E.64 R168, desc[UR6][R144.64] ;  /* 0x0000000690a83981 */ /* 0x000166000c1e1b00 */
[----:B--2---:R-:W-:-:S05]  /*2960*/  @P4 IMAD.WIDE.U32 R140, R203, 0x8, R140 ;  /* 0x00000008cb8c4825 */ /* 0x004fca00078e008c */
[----:B------:R0:W5:Y:S01]  /*2970*/  @P4 LDG.E.64 R166, desc[UR6][R140.64] ;  /* 0x000000068ca64981 */ /* 0x000162000c1e1b00 */
[----:B---3--:R-:W-:-:S05]  /*2980*/  @P4 IMAD.WIDE.U32 R142, R201, 0x10, R142 ;  /* 0x00000010c98e4825 */ /* 0x008fca00078e008e */
[----:B------:R0:W5:Y:S01]  /*2990*/  @P4 LDG.E.128 R36, desc[UR6][R142.64] ;  /* 0x000000068e244981 */ /* 0x000162000c1e1d00 */
[----:B------:R-:W-:Y:S01]  /*29a0*/  IMAD.MOV.U32 R201, RZ, RZ, RZ ;  /* 0x000000ffffc97224 */ /* 0x000fe200078e00ff */
[----:B------:R-:W-:-:S07]  /*29b0*/  MOV R192, RZ ;  /* 0x000000ff00c07202 */ /* 0x000fce0000000f00 */
.L_x_635:
[----:B------:R-:W-:Y:S05]  /*29c0*/  BSYNC.RECONVERGENT B1 ;  /* 0x0000000000017941 */ /* 0x000fea0003800200 */
.L_x_627:
[----:B------:R-:W-:-:S03]  /*29d0*/  UMOV UR4, 0xffffffff ;  /* 0xffffffff00047882 */ /* 0x000fc60000000000 */
[----:B------:R-:W-:Y:S05]  /*29e0*/  BRA.DIV UR4, `(.L_x_637) ;  /* 0x0000007e04ac7947 */ /* 0x000fea000b800000 */
[----:B01----:R-:W0:Y:S04]  /*29f0*/  SHFL.BFLY PT, R140, R201, 0x1, 0x1f ;  /* 0x0c201f00c98c7f89 */ /* 0x003e2800000e0000 */
        /* <DEDUP_REMOVED lines=17> */
.L_x_734:
[----:B------:R-:W3:Y:S01]  /*2b10*/  S2R R192, SR_TID.X ;  /* 0x0000000000c07919 */ /* 0x000ee20000002100 */
[----:B------:R-:W-:Y:S02]  /*2b20*/  @P1 VIADD R143, R200, 0xffffffff ;  /* 0xffffffffc88f1836 */ /* 0x000fe40000000000 */
[----:B-1----:R-:W-:Y:S01]  /*2b30*/  FADD.FTZ R140, R147, R140 ;  /* 0x0000008c938c7221 */ /* 0x002fe20000010000 */
[----:B--2---:R-:W-:Y:S01]  /*2b40*/  FADD.FTZ R141, R146, R141 ;  /* 0x0000008d928d7221 */ /* 0x004fe20000010000 */
[----:B------:R-:W-:Y:S01]  /*2b50*/  ISETP.NE.AND P0, PT, RZ, UR8, PT ;  /* 0x00000008ff007c0c */ /* 0x000fe2000bf05270 */
[----:B------:R-:W-:Y:S02]  /*2b60*/  @P1 IMAD R143, R143, R0, RZ ;  /* 0x000000008f8f1224 */ /* 0x000fe400078e02ff */
[----:B------:R-:W-:Y:S01]  /*2b70*/  FMUL.FTZ R198, R140, UR9 ;  /* 0x000000098cc67c20 */ /* 0x000fe20008410000 */
[----:B------:R-:W-:Y:S01]  /*2b80*/  BSSY.RECONVERGENT B2, `(.L_x_638) ;  /* 0x00001be000027945 */ /* 0x000fe20003800200 */
[----:B------:R-:W-:-:S02]  /*2b90*/  HFMA2 R195, -RZ, RZ, 0, 0 ;  /* 0x00000000ffc37431 */ /* 0x000fc400000001ff */
        /* <DEDUP_REMOVED lines=9> */
[----:B-----5:R-:W-:Y:S02]  /*2c30*/  PRMT R140, R112, 0x7632, R140 ;  /* 0x00007632708c7816 */ /* 0x020fe4000000008c */
[----:B------:R-:W-:-:S09]  /*2c40*/  UISETP.NE.AND.EX UP0, UPT, UR11, URZ, UPT, UP0 ;  /* 0x000000ff0b00728c */ /* 0x000fd2000bf05300 */
[----:B------:R-:W-:Y:S05]  /*2c50*/  BRA.U UP0, `(.L_x_641) ;  /* 0x0000000d00687547 */ /* 0x000fea000b800000 */
[----:B------:R-:W-:Y:S01]  /*2c60*/  IMAD.U32 R202, RZ, RZ, UR20 ;  /* 0x00000014ffca7e24 */ /* 0x000fe2000f8e00ff */
[----:B------:R-:W-:-:S04]  /*2c70*/  MOV R203, UR21 ;  /* 0x0000001500cb7c02 */ /* 0x000fc80008000f00 */
        /* <DEDUP_REMOVED lines=9> */
[----:B------:R-:W-:Y:S02]  /*2d10*/  FSEL R141, R141, RZ, P0 ;  /* 0x000000ff8d8d7208 */ /* 0x000fe40000000000 */
[----:B------:R-:W-:-:S03]  /*2d20*/  LOP3.LUT P0, RZ, R172, 0xff, RZ, 0xc0, !PT ;  /* 0x000000ffacff7812 */ /* 0x000fc6000780c0ff */
[----:B------:R-:W-:-:S04]  /*2d30*/  FMUL.FTZ R141, R141, UR13 ;  /* 0x0000000d8d8d7c20 */ /* 0x000fc80008410000 */
[----:B------:R-:W-:-:S05]  /*2d40*/  FMUL.FTZ R141, R141, UR12 ;  /* 0x0000000c8d8d7c20 */ /* 0x000fca0008410000 */
[----:B------:R-:W-:-:S04]  /*2d50*/  FSEL R141, R141, RZ, P0 ;  /* 0x000000ff8d8d7208 */ /* 0x000fc80000000000 */
[----:B------:R-:W-:-:S04]  /*2d60*/  F2FP.BF16.F32.PACK_AB R141, RZ, R141 ;  /* 0x0000008dff8d723e */ /* 0x000fc800000010ff */
[----:B------:R-:W-:-:S07]  /*2d70*/  PRMT R124, R141, 0x7610, R124 ;  /* 0x000076108d7c7816 */ /* 0x000fce000000007c */
.L_x_644:
[----:B------:R-:W-:Y:S05]  /*2d80*/  BSYNC.RECONVERGENT B3 ;  /* 0x0000000000037941 */ /* 0x000fea0003800200 */
.L_x_643:
        /* <DEDUP_REMOVED lines=13> */
.L_x_646:
[----:B------:R-:W-:Y:S05]  /*2e60*/  BSYNC.RECONVERGENT B3 ;  /* 0x0000000000037941 */ /* 0x000fea0003800200 */
.L_x_645:
        /* <DEDUP_REMOVED lines=13> */
.L_x_648:
[----:B------:R-:W-:Y:S05]  /*2f40*/  BSYNC.RECONVERGENT B3 ;  /* 0x0000000000037941 */ /* 0x000fea0003800200 */
.L_x_647:
        /* <DEDUP_REMOVED lines=13> */
.L_x_650:
[----:B------:R-:W-:Y:S05]  /*3020*/  BSYNC.RECONVERGENT B3 ;  /* 0x0000000000037941 */ /* 0x000fea0003800200 */
.L_x_649:
        /* <DEDUP_REMOVED lines=13> */
.L_x_652:
[----:B------:R-:W-:Y:S05]  /*3100*/  BSYNC.RECONVERGENT B3 ;  /* 0x0000000000037941 */ /* 0x000fea0003800200 */
.L_x_651:
        /* <DEDUP_REMOVED lines=13> */
.L_x_654:
[----:B------:R-:W-:Y:S05]  /*31e0*/  BSYNC.RECONVERGENT B3 ;  /* 0x0000000000037941 */ /* 0x000fea0003800200 */
.L_x_653:
        /* <DEDUP_REMOVED lines=13> */
.L_x_656:
[----:B------:R-:W-:Y:S05]  /*32c0*/  BSYNC.RECONVERGENT B3 ;  /* 0x0000000000037941 */ /* 0x000fea0003800200 */
.L_x_655:
[----:B------:R-:W-:Y:S05]  /*32d0*/  @!P1 BRA `(.L_x_657) ;  /* 0x0000001000f49947 */ /* 0x000fea0003800000 */
[----:B------:R-:W-:Y:S01]  /*32e0*/  FFMA.FTZ R140, R160, R199, R198 ;  /* 0x000000c7a08c7223 */ /* 0x000fe200000100c6 */
[----:B------:R-:W-:-:S03]  /*32f0*/  ISETP.GT.AND P0, PT, R197, RZ, PT ;  /* 0x000000ffc500720c */ /* 0x000fc60003f04270 */
[----:B------:R-:W-:-:S04]  /*3300*/  FADD.FTZ R141, R159, -R140 ;  /* 0x8000008c9f8d7221 */ /* 0x000fc80000010000 */
[----:B------:R-:W-:-:S05]  /*3310*/  FMUL.FTZ R141, R4, R141 ;  /* 0x0000008d048d7220 */ /* 0x000fca0000410000 */
[----:B------:R-:W-:Y:S02]  /*3320*/  FSEL R141, R141, RZ, P0 ;  /* 0x000000ff8d8d7208 */ /* 0x000fe40000000000 */
[----:B------:R-:W-:-:S03]  /*3330*/  ISETP.GE.U32.AND P0, PT, R172, RZ, PT ;  /* 0x000000ffac00720c */ /* 0x000fc60003f06070 */
[----:B------:R-:W-:Y:S01]  /*3340*/  FMUL.FTZ R141, R141, UR13 ;  /* 0x0000000d8d8d7c20 */ /* 0x000fe20008410000 */
[----:B------:R-:W-:-:S03]  /*3350*/  ISETP.GE.U32.AND.EX P0, PT, R173, 0x1000000, PT, P0 ;  /* 0x01000000ad00780c */ /* 0x000fc60003f06100 */
[----:B------:R-:W-:-:S05]  /*3360*/  FMUL.FTZ R141, R141, UR12 ;  /* 0x0000000c8d8d7c20 */ /* 0x000fca0008410000 */
[----:B------:R-:W-:-:S04]  /*3370*/  FSEL R141, R141, RZ, P0 ;  /* 0x000000ff8d8d7208 */ /* 0x000fc80000000000 */
[----:B------:R-:W-:-:S04]  /*3380*/  F2FP.BF16.F32.PACK_AB R141, RZ, R141 ;  /* 0x0000008dff8d723e */ /* 0x000fc800000010ff */
[----:B------:R-:W-:Y:S01]  /*3390*/  PRMT R127, R127, 0x5410, R141 ;  /* 0x000054107f7f7816 */ /* 0x000fe2000000008d */
[----:B------:R-:W-:Y:S06]  /*33a0*/  BRA `(.L_x_657) ;  /* 0x0000001000c07947 */ /* 0x000fec0003800000 */
.L_x_642:
[----:B------:R-:W1:Y:S01]  /*33b0*/  @P1 LDC.64 R130, c[0x0][0x408] ;  /* 0x00010200ff821b82 */ /* 0x000e620000000a00 */
[-CC-:B------:R-:W-:Y:S01]  /*33c0*/  FFMA.FTZ R143, R153, R199.reuse, R198.reuse ;  /* 0x000000c7998f7223 */ /* 0x180fe200000100c6 */
[-CC-:B------:R-:W-:Y:S01]  /*33d0*/  FFMA.FTZ R128, R193, R199.reuse, R198.reuse ;  /* 0x000000c7c1807223 */ /* 0x180fe200000100c6 */
[----:B------:R-:W-:Y:S01]  /*33e0*/  ISETP.GT.AND P0, PT, R197, RZ, PT ;  /* 0x000000ffc500720c */ /* 0x000fe20003f04270 */
[-C--:B------:R-:W-:Y:S01]  /*33f0*/  FFMA.FTZ R200, R190, R199.reuse, R198 ;  /* 0x000000c7bec87223 */ /* 0x080fe200000100c6 */
[----:B------:R-:W-:Y:S01]  /*3400*/  FADD.FTZ R143, R154, -R143 ;  /* 0x8000008f9a8f7221 */ /* 0x000fe20000010000 */
[----:B------:R-:W-:Y:S01]  /*3410*/  FADD.FTZ R129, R191, -R128 ;  /* 0x80000080bf817221 */ /* 0x000fe20000010000 */
[----:B------:R-:W-:Y:S01]  /*3420*/  FFMA.FTZ R187, R149, R199, R198 ;  /* 0x000000c795bb7223 */ /* 0x000fe200000100c6 */
[----:B------:R-:W2:Y:S01]  /*3430*/  @P1 LDC.64 R140, c[0x0][0x408] ;  /* 0x00010200ff8c1b82 */ /* 0x000ea20000000a00 */
[C---:B------:R-:W-:Y:S01]  /*3440*/  FMUL.FTZ R143, R4.reuse, R143 ;  /* 0x0000008f048f7220 */ /* 0x040fe20000410000 */
[----:B------:R-:W-:Y:S01]  /*3450*/  FMUL.FTZ R129, R4, R129 ;  /* 0x0000008104817220 */ /* 0x000fe20000410000 */
[----:B------:R-:W-:Y:S01]  /*3460*/  FADD.FTZ R185, R189, -R200 ;  /* 0x800000c8bdb97221 */ /* 0x000fe20000010000 */
[-CC-:B------:R-:W-:Y:S01]  /*3470*/  FFMA.FTZ R200, R158, R199.reuse, R198.reuse ;  /* 0x000000c79ec87223 */ /* 0x180fe200000100c6 */
[----:B------:R-:W-:Y:S01]  /*3480*/  FFMA.FTZ R204, R156, R199, R198 ;  /* 0x000000c79ccc7223 */ /* 0x000fe200000100c6 */
[----:B0-----:R-:W-:Y:S01]  /*3490*/  FSEL R146, R143, RZ, P0 ;  /* 0x000000ff8f927208 */ /* 0x001fe20000000000 */
[----:B------:R-:W-:Y:S01]  /*34a0*/  FMUL.FTZ R185, R4, R185 ;  /* 0x000000b904b97220 */ /* 0x000fe20000410000 */
[----:B------:R-:W-:Y:S01]  /*34b0*/  FSEL R186, R129, RZ, P0 ;  /* 0x000000ff81ba7208 */ /* 0x000fe20000000000 */
[----:B------:R-:W0:Y:S01]  /*34c0*/  @P1 LDC.64 R142, c[0x0][0x408] ;  /* 0x00010200ff8e1b82 */ /* 0x000e220000000a00 */
[----:B------:R-:W-:Y:S01]  /*34d0*/  FADD.FTZ R207, R157, -R200 ;  /* 0x800000c89dcf7221 */ /* 0x000fe20000010000 */
[----:B------:R-:W-:Y:S01]  /*34e0*/  FADD.FTZ R187, R150, -R187 ;  /* 0x800000bb96bb7221 */ /* 0x000fe20000010000 */
[----:B------:R-:W-:Y:S01]  /*34f0*/  FSEL R200, R185, RZ, P0 ;  /* 0x000000ffb9c87208 */ /* 0x000fe20000000000 */
[----:B------:R-:W-:Y:S01]  /*3500*/  FFMA.FTZ R205, R151, R199, R198 ;  /* 0x000000c797cd7223 */ /* 0x000fe200000100c6 */
[----:B------:R-:W-:Y:S01]  /*3510*/  FADD.FTZ R201, R155, -R204 ;  /* 0x800000cc9bc97221 */ /* 0x000fe20000010000 */
[----:B------:R-:W-:Y:S01]  /*3520*/  FMUL.FTZ R187, R4, R187 ;  /* 0x000000bb04bb7220 */ /* 0x000fe20000410000 */
[----:B-1----:R-:W-:Y:S01]  /*3530*/  @P1 FMUL.FTZ R131, R146, R131 ;  /* 0x0000008392831220 */ /* 0x002fe20000410000 */
[----:B------:R-:W1:Y:S01]  /*3540*/  @P1 LDC.64 R128, c[0x0][0x408] ;  /* 0x00010200ff801b82 */ /* 0x000e620000000a00 */
[----:B------:R-:W-:Y:S01]  /*3550*/  FADD.FTZ R205, R152, -R205 ;  /* 0x800000cd98cd7221 */ /* 0x000fe20000010000 */
[----:B------:R-:W-:Y:S01]  /*3560*/  @P1 LOP3.LUT P6, RZ, R173, 0xff0000, RZ, 0xc0, !PT ;  /* 0x00ff0000adff1812 */ /* 0x000fe200078cc0ff */
[----:B------:R-:W-:Y:S01]  /*3570*/  @P1 FMUL.FTZ R184, R131, R130 ;  /* 0x0000008283b81220 */ /* 0x000fe20000410000 */
[----:B------:R-:W-:Y:S01]  /*3580*/  @P1 LOP3.LUT P5, RZ, R172, 0xff, RZ, 0xc0, !PT ;  /* 0x000000ffacff1812 */ /* 0x000fe200078ac0ff */
[C---:B------:R-:W-:Y:S01]  /*3590*/  FMUL.FTZ R201, R4.reuse, R201 ;  /* 0x000000c904c97220 */ /* 0x040fe20000410000 */
[----:B------:R-:W-:Y:S01]  /*35a0*/  FMUL.FTZ R205, R4, R205 ;  /* 0x000000cd04cd7220 */ /* 0x000fe20000410000 */
[----:B--2---:R-:W-:Y:S01]  /*35b0*/  @P1 FMUL.FTZ R141, R186, R141 ;  /* 0x0000008dba8d1220 */ /* 0x004fe20000410000 */
[----:B------:R-:W2:Y:S01]  /*35c0*/  @P1 LDC.64 R130, c[0x0][0x408] ;  /* 0x00010200ff821b82 */ /* 0x000ea20000000a00 */
[----:B------:R-:W-:Y:S01]  /*35d0*/  FSEL R204, R187, RZ, P0 ;  /* 0x000000ffbbcc7208 */ /* 0x000fe20000000000 */
[----:B------:R-:W-:Y:S01]  /*35e0*/  FMUL.FTZ R207, R4, R207 ;  /* 0x000000cf04cf7220 */ /* 0x000fe20000410000 */
[----:B------:R-:W-:Y:S01]  /*35f0*/  @P1 FMUL.FTZ R147, R141, R140 ;  /* 0x0000008c8d931220 */ /* 0x000fe20000410000 */
[----:B------:R-:W-:-:S02]  /*3600*/  @P1 FSEL R184, R184, RZ, P6 ;  /* 0x000000ffb8b81208 */ /* 0x000fc40003000000 */
[----:B------:R-:W-:Y:S02]  /*3610*/  @P1 LOP3.LUT P6, RZ, R172, 0xff00, RZ, 0xc0, !PT ;  /* 0x0000ff00acff1812 */ /* 0x000fe400078cc0ff */
[----:B------:R-:W3:Y:S01]  /*3620*/  @P1 LDC.64 R140, c[0x0][0x408] ;  /* 0x00010200ff8c1b82 */ /* 0x000ee20000000a00 */
[----:B------:R-:W-:Y:S02]  /*3630*/  @P1 FSEL R147, R147, RZ, P5 ;  /* 0x000000ff93931208 */ /* 0x000fe40002800000 */
[----:B------:R-:W-:Y:S02]  /*3640*/  FSEL R206, R201, RZ, P0 ;  /* 0x000000ffc9ce7208 */ /* 0x000fe40000000000 */
[----:B------:R-:W-:Y:S02]  /*3650*/  FSEL R208, R205, RZ, P0 ;  /* 0x000000ffcdd07208 */ /* 0x000fe40000000000 */
[----:B------:R-:W-:Y:S01]  /*3660*/  @P1 F2FP.BF16.F32.PACK_AB R147, RZ, R147 ;  /* 0x00000093ff93123e */ /* 0x000fe200000010ff */
[----:B------:R-:W4:Y:S01]  /*3670*/  @P1 LDC.64 R144, c[0x0][0x408] ;  /* 0x00010200ff901b82 */ /* 0x000f220000000a00 */
[----:B-1----:R-:W-:Y:S01]  /*3680*/  @P1 FMUL.FTZ R129, R200, R129 ;  /* 0x00000081c8811220 */ /* 0x002fe20000410000 */
[----:B------:R-:W-:Y:S01]  /*3690*/  FSEL R210, R207, RZ, P0 ;  /* 0x000000ffcfd27208 */ /* 0x000fe20000000000 */
[----:B0-----:R-:W-:Y:S01]  /*36a0*/  @P1 FMUL.FTZ R143, R208, R143 ;  /* 0x0000008fd08f1220 */ /* 0x001fe20000410000 */
[----:B------:R-:W-:Y:S01]  /*36b0*/  @P1 PRMT R124, R147, 0x7610, R124 ;  /* 0x00007610937c1816 */ /* 0x000fe2000000007c */
[----:B------:R-:W-:Y:S01]  /*36c0*/  @P1 FMUL.FTZ R128, R129, R128 ;  /* 0x0000008081801220 */ /* 0x000fe20000410000 */
[----:B------:R-:W-:Y:S01]  /*36d0*/  @P1 LOP3.LUT P5, RZ, R172, 0xff000000, RZ, 0xc0, !PT ;  /* 0xff000000acff1812 */ /* 0x000fe200078ac0ff */
[----:B------:R-:W-:Y:S01]  /*36e0*/  @P1 FMUL.FTZ R142, R143, R142 ;  /* 0x0000008e8f8e1220 */ /* 0x000fe20000410000 */
[----:B--2---:R-:W-:Y:S01]  /*36f0*/  @P1 FMUL.FTZ R131, R204, R131 ;  /* 0x00000083cc831220 */ /* 0x004fe20000410000 */
[----:B------:R-:W-:-:S02]  /*3700*/  F2FP.BF16.F32.PACK_AB R186, RZ, R186 ;  /* 0x000000baffba723e */ /* 0x000fc400000010ff */
[----:B------:R-:W-:Y:S01]  /*3710*/  @P1 FSEL R128, R128, RZ, P6 ;  /* 0x000000ff80801208 */ /* 0x000fe20003000000 */
[----:B------:R-:W-:Y:S01]  /*3720*/  @P1 FMUL.FTZ R130, R131, R130 ;  /* 0x0000008283821220 */ /* 0x000fe20000410000 */
[----:B------:R-:W-:Y:S02]  /*3730*/  @P1 LOP3.LUT P6, RZ, R172, 0xff0000, RZ, 0xc0, !PT ;  /* 0x00ff0000acff1812 */ /* 0x000fe400078cc0ff */
[----:B------:R-:W-:Y:S01]  /*3740*/  @P1 F2FP.BF16.F32.PACK_AB R128, RZ, R128 ;  /* 0x00000080ff80123e */ /* 0x000fe200000010ff */
[----:B---3--:R-:W-:Y:S01]  /*3750*/  @P1 FMUL.FTZ R141, R206, R141 ;  /* 0x0000008dce8d1220 */ /* 0x008fe20000410000 */
[----:B------:R-:W-:Y:S02]  /*3760*/  @P1 FSEL R130, R130, RZ, P6 ;  /* 0x000000ff82821208 */ /* 0x000fe40003000000 */
[----:B------:R-:W-:Y:S01]  /*3770*/  @P1 PRMT R124, R124, 0x5410, R128 ;  /* 0x000054107c7c1816 */ /* 0x000fe20000000080 */
[----:B------:R-:W-:Y:S01]  /*3780*/  @P1 FMUL.FTZ R140, R141, R140 ;  /* 0x0000008c8d8c1220 */ /* 0x000fe20000410000 */
[----:B------:R-:W-:Y:S01]  /*3790*/  FFMA.FTZ R128, R160, R199, R198 ;  /* 0x000000c7a0807223 */ /* 0x000fe200000100c6 */
[----:B------:R-:W-:Y:S01]  /*37a0*/  @P1 LOP3.LUT P6, RZ, R173, 0xff, RZ, 0xc0, !PT ;  /* 0x000000ffadff1812 */ /* 0x000fe200078cc0ff */
[----:B----4-:R-:W-:-:S02]  /*37b0*/  @P1 FMUL.FTZ R145, R210, R145 ;  /* 0x00000091d2911220 */ /* 0x010fc40000410000 */
[----:B------:R-:W-:Y:S01]  /*37c0*/  @P1 FSEL R140, R140, RZ, P5 ;  /* 0x000000ff8c8c1208 */ /* 0x000fe20002800000 */
[----:B------:R-:W-:Y:S01]  /*37d0*/  FADD.FTZ R129, R159, -R128 ;  /* 0x800000809f817221 */ /* 0x000fe20000010000 */
[----:B------:R-:W-:Y:S01]  /*37e0*/  @P1 LOP3.LUT P5, RZ, R173, 0xff00, RZ, 0xc0, !PT ;  /* 0x0000ff00adff1812 */ /* 0x000fe200078ac0ff */
[----:B------:R-:W-:Y:S01]  /*37f0*/  @P1 FMUL.FTZ R144, R145, R144 ;  /* 0x0000009091901220 */ /* 0x000fe20000410000 */
[----:B------:R-:W-:Y:S01]  /*3800*/  @P1 FSEL R142, R142, RZ, P6 ;  /* 0x000000ff8e8e1208 */ /* 0x000fe20003000000 */
[----:B------:R-:W-:Y:S01]  /*3810*/  FMUL.FTZ R129, R4, R129 ;  /* 0x0000008104817220 */ /* 0x000fe20000410000 */
[----:B------:R-:W-:Y:S02]  /*3820*/  @P1 F2FP.BF16.F32.PACK_AB R130, RZ, R130 ;  /* 0x00000082ff82123e */ /* 0x000fe400000010ff */
[----:B------:R-:W-:Y:S02]  /*3830*/  @P1 FSEL R144, R144, RZ, P5 ;  /* 0x000000ff90901208 */ /* 0x000fe40002800000 */
[----:B------:R-:W-:-:S02]  /*3840*/  @P1 F2FP.BF16.F32.PACK_AB R142, RZ, R142 ;  /* 0x0000008eff8e123e */ /* 0x000fc400000010ff */
[----:B------:R-:W-:Y:S02]  /*3850*/  F2FP.BF16.F32.PACK_AB R200, RZ, R200 ;  /* 0x000000c8ffc8723e */ /* 0x000fe400000010ff */
[----:B------:R-:W-:Y:S02]  /*3860*/  F2FP.BF16.F32.PACK_AB R204, RZ, R204 ;  /* 0x000000ccffcc723e */ /* 0x000fe400000010ff */
[----:B------:R-:W-:Y:S02]  /*3870*/  F2FP.BF16.F32.PACK_AB R206, RZ, R206 ;  /* 0x000000ceffce723e */ /* 0x000fe400000010ff */
[----:B------:R-:W-:Y:S02]  /*3880*/  @P1 F2FP.BF16.F32.PACK_AB R184, RZ, R184 ;  /* 0x000000b8ffb8123e */ /* 0x000fe400000010ff */
[----:B------:R-:W-:Y:S02]  /*3890*/  F2FP.BF16.F32.PACK_AB R208, RZ, R208 ;  /* 0x000000d0ffd0723e */ /* 0x000fe400000010ff */
[----:B------:R-:W-:-:S02]  /*38a0*/  F2FP.BF16.F32.PACK_AB R210, RZ, R210 ;  /* 0x000000d2ffd2723e */ /* 0x000fc400000010ff */
[----:B------:R-:W-:Y:S02]  /*38b0*/  @P1 F2FP.BF16.F32.PACK_AB R140, RZ, R140 ;  /* 0x0000008cff8c123e */ /* 0x000fe400000010ff */
[----:B------:R-:W-:Y:S02]  /*38c0*/  @P1 F2FP.BF16.F32.PACK_AB R144, RZ, R144 ;  /* 0x00000090ff90123e */ /* 0x000fe400000010ff */
[----:B------:R-:W-:Y:S02]  /*38d0*/  @P1 PRMT R125, R130, 0x7610, R125 ;  /* 0x00007610827d1816 */ /* 0x000fe4000000007d */
[----:B------:R-:W-:Y:S02]  /*38e0*/  FSEL R141, R129, RZ, P0 ;  /* 0x000000ff818d7208 */ /* 0x000fe40000000000 */
[----:B------:R-:W-:Y:S02]  /*38f0*/  @P1 PRMT R126, R142, 0x7610, R126 ;  /* 0x000076108e7e1816 */ /* 0x000fe4000000007e */
[----:B------:R-:W-:-:S02]  /*3900*/  @P1 PRMT R127, R184, 0x7610, R127 ;  /* 0x00007610b87f1816 */ /* 0x000fc4000000007f */
[----:B------:R-:W-:Y:S02]  /*3910*/  @P1 PRMT R125, R125, 0x5410, R140 ;  /* 0x000054107d7d1816 */ /* 0x000fe4000000008c */
[----:B------:R-:W-:Y:S02]  /*3920*/  @P1 PRMT R126, R126, 0x5410, R144 ;  /* 0x000054107e7e1816 */ /* 0x000fe40000000090 */
[----:B------:R-:W-:Y:S02]  /*3930*/  F2FP.BF16.F32.PACK_AB R131, R141, R146 ;  /* 0x000000928d83723e */ /* 0x000fe400000010ff */
[----:B------:R-:W-:Y:S02]  /*3940*/  PRMT R128, R186, 0x5410, R200 ;  /* 0x00005410ba807816 */ /* 0x000fe400000000c8 */
[----:B------:R-:W-:Y:S02]  /*3950*/  PRMT R129, R204, 0x5410, R206 ;  /* 0x00005410cc817816 */ /* 0x000fe400000000ce */
[----:B------:R-:W-:Y:S01]  /*3960*/  PRMT R130, R208, 0x5410, R210 ;  /* 0x00005410d0827816 */ /* 0x000fe200000000d2 */
[----:B------:R-:W-:Y:S06]  /*3970*/  @!P1 BRA `(.L_x_657) ;  /* 0x0000000c004c9947 */ /* 0x000fec0003800000 */
[----:B------:R-:W-:Y:S01]  /*3980*/  FMUL.FTZ R140, R141, UR13 ;  /* 0x0000000d8d8c7c20 */ /* 0x000fe20008410000 */
[----:B------:R-:W-:-:S03]  /*3990*/  ISETP.GE.U32.AND P0, PT, R172, RZ, PT ;  /* 0x000000ffac00720c */ /* 0x000fc60003f06070 */
[----:B------:R-:W-:Y:S01]  /*39a0*/  FMUL.FTZ R140, R140, UR12 ;  /* 0x0000000c8c8c7c20 */ /* 0x000fe20008410000 */
[----:B------:R-:W-:-:S04]  /*39b0*/  ISETP.GE.U32.AND.EX P0, PT, R173, 0x1000000, PT, P0 ;  /* 0x01000000ad00780c */ /* 0x000fc80003f06100 */
[----:B------:R-:W-:-:S04]  /*39c0*/  FSEL R140, R140, RZ, P0 ;  /* 0x000000ff8c8c7208 */ /* 0x000fc80000000000 */
[----:B------:R-:W-:-:S04]  /*39d0*/  F2FP.BF16.F32.PACK_AB R140, RZ, R140 ;  /* 0x0000008cff8c723e */ /* 0x000fc800000010ff */
[----:B------:R-:W-:Y:S01]  /*39e0*/  PRMT R127, R127, 0x5410, R140 ;  /* 0x000054107f7f7816 */ /* 0x000fe2000000008c */
[----:B------:R-:W-:Y:S06]  /*39f0*/  BRA `(.L_x_657) ;  /* 0x0000000c002c7947 */ /* 0x000fec0003800000 */
.L_x_641:
[----:B------:R-:W-:Y:S01]  /*3a00*/  IMAD.U32 R202, RZ, RZ, UR20 ;  /* 0x00000014ffca7e24 */ /* 0x000fe2000f8e00ff */
[----:B------:R-:W-:-:S04]  /*3a10*/  MOV R203, UR21 ;  /* 0x0000001500cb7c02 */ /* 0x000fc80008000f00 */
[----:B------:R-:W-:-:S04]  /*3a20*/  ISETP.NE.U32.AND P0, PT, R202, RZ, PT ;  /* 0x000000ffca00720c */ /* 0x000fc80003f05070 */
[----:B------:R-:W-:-:S13]  /*3a30*/  ISETP.NE.AND.EX P0, PT, R203, RZ, PT, P0 ;  /* 0x000000ffcb00720c */ /* 0x000fda0003f05300 */
[----:B------:R-:W-:Y:S05]  /*3a40*/  @P0 BRA `(.L_x_658) ;  /* 0x00000004007c0947 */ /* 0x000fea0003800000 */
[----:B------:R-:W-:Y:S01]  /*3a50*/  ISETP.GT.AND P0, PT, R197, RZ, PT ;  /* 0x000000ffc500720c */ /* 0x000fe20003f04270 */
[----:B0-----:R-:W0:Y:S01]  /*3a60*/  @P1 LDC.64 R146, c[0x0][0x408] ;  /* 0x00010200ff921b82 */ /* 0x001e220000000a00 */
[----:B------:R-:W-:Y:S01]  /*3a70*/  IMAD.U32 R141, R112, 0x10000, RZ ;  /* 0x00010000708d7824 */ /* 0x000fe200078e00ff */
[----:B------:R-:W-:Y:S01]  /*3a80*/  SHF.L.U32 R204, R113, 0x10, RZ ;  /* 0x0000001071cc7819 */ /* 0x000fe200000006ff */
[C---:B------:R-:W-:Y:S01]  /*3a90*/  IMAD.U32 R207, R114.reuse, 0x10000, RZ ;  /* 0x0001000072cf7824 */ /* 0x040fe200078e00ff */
[----:B------:R-:W-:Y:S02]  /*3aa0*/  PRMT R206, R114, 0x7632, R206 ;  /* 0x0000763272ce7816 */ /* 0x000fe400000000ce */
[----:B------:R-:W-:Y:S02]  /*3ab0*/  @P1 LOP3.LUT P5, RZ, R172, 0xff, RZ, 0xc0, !PT ;  /* 0x000000ffacff1812 */ /* 0x000fe400078ac0ff */
[----:B------:R-:W1:Y:S01]  /*3ac0*/  @P1 LDC.64 R184, c[0x0][0x408] ;  /* 0x00010200ffb81b82 */ /* 0x000e620000000a00 */
[----:B------:R-:W-:Y:S01]  /*3ad0*/  SHF.L.U32 R208, R115, 0x10, RZ ;  /* 0x0000001073d07819 */ /* 0x000fe200000006ff */
[----:B------:R-:W-:Y:S01]  /*3ae0*/  IMAD.U32 R206, R206, 0x10000, RZ ;  /* 0x00010000cece7824 */ /* 0x000fe200078e00ff */
[----:B------:R-:W-:Y:S01]  /*3af0*/  @P1 LOP3.LUT P6, RZ, R172, 0xff0000, RZ, 0xc0, !PT ;  /* 0x00ff0000acff1812 */ /* 0x000fe200078cc0ff */
[-CC-:B------:R-:W-:Y:S01]  /*3b00*/  @P0 FFMA.FTZ R140, R193, R199.reuse, R198.reuse ;  /* 0x000000c7c18c0223 */ /* 0x180fe200000100c6 */
[-CC-:B------:R-:W-:Y:S01]  /*3b10*/  @P0 FFMA.FTZ R143, R149, R199.reuse, R198.reuse ;  /* 0x000000c7958f0223 */ /* 0x180fe200000100c6 */
[-CC-:B------:R-:W-:Y:S01]  /*3b20*/  @P0 FFMA.FTZ R144, R156, R199.reuse, R198.reuse ;  /* 0x000000c79c900223 */ /* 0x180fe200000100c6 */
[-C--:B------:R-:W-:Y:S01]  /*3b30*/  @P0 FFMA.FTZ R209, R151, R199.reuse, R198 ;  /* 0x000000c797d10223 */ /* 0x080fe200000100c6 */
[--C-:B------:R-:W-:Y:S01]  /*3b40*/  @P0 FADD.FTZ R142, R191, -R140.reuse ;  /* 0x8000008cbf8e0221 */ /* 0x100fe20000010000 */
[----:B------:R-:W-:Y:S01]  /*3b50*/  PRMT R140, R112, 0x7632, R140 ;  /* 0x00007632708c7816 */ /* 0x000fe2000000008c */
[----:B------:R-:W-:Y:S01]  /*3b60*/  @P0 FADD.FTZ R143, R150, -R143 ;  /* 0x8000008f968f0221 */ /* 0x000fe20000010000 */
[----:B------:R-:W-:Y:S01]  /*3b70*/  @P0 FADD.FTZ R144, R155, -R144 ;  /* 0x800000909b900221 */ /* 0x000fe20000010000 */
[----:B------:R-:W-:Y:S01]  /*3b80*/  @P0 FFMA.FTZ R141, R4, R142, R141 ;  /* 0x0000008e048d0223 */ /* 0x000fe2000001008d */
[----:B------:R-:W-:Y:S01]  /*3b90*/  @P0 FFMA.FTZ R142, R190, R199, R198 ;  /* 0x000000c7be8e0223 */ /* 0x000fe200000100c6 */
[----:B------:R-:W-:Y:S01]  /*3ba0*/  IMAD.U32 R201, R140, 0x10000, RZ ;  /* 0x000100008cc97824 */ /* 0x000fe200078e00ff */
[----:B------:R-:W-:Y:S01]  /*3bb0*/  PRMT R140, R113, 0x7632, R140 ;  /* 0x00007632718c7816 */ /* 0x000fe2000000008c */
[----:B------:R-:W-:Y:S01]  /*3bc0*/  @P0 FFMA.FTZ R204, R4, R143, R204 ;  /* 0x0000008f04cc0223 */ /* 0x000fe200000100cc */
[----:B------:R-:W-:Y:S01]  /*3bd0*/  @P0 FADD.FTZ R142, R189, -R142 ;  /* 0x8000008ebd8e0221 */ /* 0x000fe20000010000 */
[----:B0-----:R-:W-:Y:S01]  /*3be0*/  @P1 FMUL.FTZ R147, R141, R147 ;  /* 0x000000938d931220 */ /* 0x001fe20000410000 */
[----:B------:R-:W-:Y:S01]  /*3bf0*/  SHF.L.U32 R205, R140, 0x10, RZ ;  /* 0x000000108ccd7819 */ /* 0x000fe200000006ff */
[----:B------:R-:W0:Y:S01]  /*3c00*/  @P1 LDC.64 R186, c[0x0][0x408] ;  /* 0x00010200ffba1b82 */ /* 0x000e220000000a00 */
[----:B------:R-:W-:Y:S01]  /*3c10*/  @P0 FFMA.FTZ R201, R4, R142, R201 ;  /* 0x0000008e04c90223 */ /* 0x000fe200000100c9 */
[----:B------:R-:W-:Y:S01]  /*3c20*/  @P1 FMUL.FTZ R200, R147, R146 ;  /* 0x0000009293c81220 */ /* 0x000fe20000410000 */
[----:B------:R-:W-:Y:S01]  /*3c30*/  @P0 FADD.FTZ R209, R152, -R209 ;  /* 0x800000d198d10221 */ /* 0x000fe20000010000 */
[----:B------:R-:W-:Y:S01]  /*3c40*/  @P0 FFMA.FTZ R205, R4, R144, R205 ;  /* 0x0000009004cd0223 */ /* 0x000fe200000100cd */
[-CC-:B------:R-:W-:Y:S01]  /*3c50*/  @P0 FFMA.FTZ R210, R158, R199.reuse, R198.reuse ;  /* 0x000000c79ed20223 */ /* 0x180fe200000100c6 */
[----:B------:R-:W-:Y:S01]  /*3c60*/  @P0 FFMA.FTZ R213, R153, R199, R198 ;  /* 0x000000c799d50223 */ /* 0x000fe200000100c6 */
[----:B------:R-:W-:Y:S01]  /*3c70*/  @P0 FFMA.FTZ R207, R4, R209, R207 ;  /* 0x000000d104cf0223 */ /* 0x000fe200000100cf */
[----:B------:R-:W2:Y:S01]  /*3c80*/  @P1 LDC.64 R140, c[0x0][0x408] ;  /* 0x00010200ff8c1b82 */ /* 0x000ea20000000a00 */
[----:B------:R-:W-:Y:S01]  /*3c90*/  @P0 FADD.FTZ R211, R157, -R210 ;  /* 0x800000d29dd30221 */ /* 0x000fe20000010000 */
[----:B------:R-:W-:Y:S01]  /*3ca0*/  @P0 FADD.FTZ R213, R154, -R213 ;  /* 0x800000d59ad50221 */ /* 0x000fe20000010000 */
[----:B------:R-:W-:-:S02]  /*3cb0*/  @P1 FSEL R200, R200, RZ, P5 ;  /* 0x000000ffc8c81208 */ /* 0x000fc40002800000 */
[----:B------:R-:W-:Y:S01]  /*3cc0*/  @P1 LOP3.LUT P5, RZ, R172, 0xff00, RZ, 0xc0, !PT ;  /* 0x0000ff00acff1812 */ /* 0x000fe200078ac0ff */
[C---:B------:R-:W-:Y:S01]  /*3cd0*/  @P0 FFMA.FTZ R206, R4.reuse, R211, R206 ;  /* 0x000000d304ce0223 */ /* 0x040fe200000100ce */
[----:B------:R-:W-:Y:S01]  /*3ce0*/  @P0 FFMA.FTZ R208, R4, R213, R208 ;  /* 0x000000d504d00223 */ /* 0x000fe200000100d0 */
[----:B------:R-:W3:Y:S01]  /*3cf0*/  @P1 LDC.64 R142, c[0x0][0x408] ;  /* 0x00010200ff8e1b82 */ /* 0x000ee20000000a00 */
[----:B------:R-:W-:Y:S01]  /*3d00*/  @P1 F2FP.BF16.F32.PACK_AB R200, RZ, R200 ;  /* 0x000000c8ffc8123e */ /* 0x000fe200000010ff */
[----:B-1----:R-:W-:-:S03]  /*3d10*/  @P1 FMUL.FTZ R185, R206, R185 ;  /* 0x000000b9ceb91220 */ /* 0x002fc60000410000 */
[----:B------:R-:W-:Y:S01]  /*3d20*/  @P1 PRMT R124, R200, 0x7610, R124 ;  /* 0x00007610c87c1816 */ /* 0x000fe2000000007c */
[----:B------:R-:W-:Y:S02]  /*3d30*/  @P1 FMUL.FTZ R184, R185, R184 ;  /* 0x000000b8b9b81220 */ /* 0x000fe40000410000 */
[----:B------:R-:W1:Y:S01]  /*3d40*/  @P1 LDC.64 R144, c[0x0][0x408] ;  /* 0x00010200ff901b82 */ /* 0x000e620000000a00 */
[----:B0-----:R-:W-:-:S04]  /*3d50*/  @P1 FMUL.FTZ R187, R208, R187 ;  /* 0x000000bbd0bb1220 */ /* 0x001fc80000410000 */
[----:B------:R-:W-:-:S03]  /*3d60*/  @P1 FMUL.FTZ R186, R187, R186 ;  /* 0x000000babbba1220 */ /* 0x000fc60000410000 */
[----:B------:R-:W0:Y:S01]  /*3d70*/  @P1 LDC.64 R146, c[0x0][0x408] ;  /* 0x00010200ff921b82 */ /* 0x000e220000000a00 */
[----:B--2---:R-:W-:-:S04]  /*3d80*/  @P1 FMUL.FTZ R141, R201, R141 ;  /* 0x0000008dc98d1220 */ /* 0x004fc80000410000 */
[----:B------:R-:W-:Y:S01]  /*3d90*/  @P1 FMUL.FTZ R140, R141, R140 ;  /* 0x0000008c8d8c1220 */ /* 0x000fe20000410000 */
[----:B---3--:R-:W-:-:S04]  /*3da0*/  @P1 FMUL.FTZ R143, R204, R143 ;  /* 0x0000008fcc8f1220 */ /* 0x008fc80000410000 */
[----:B------:R-:W-:Y:S01]  /*3db0*/  @P1 FSEL R140, R140, RZ, P5 ;  /* 0x000000ff8c8c1208 */ /* 0x000fe20002800000 */
[----:B------:R-:W-:Y:S01]  /*3dc0*/  @P1 FMUL.FTZ R142, R143, R142 ;  /* 0x0000008e8f8e1220 */ /* 0x000fe20000410000 */
[----:B------:R-:W-:Y:S02]  /*3dd0*/  @P1 LOP3.LUT P5, RZ, R172, 0xff000000, RZ, 0xc0, !PT ;  /* 0xff000000acff1812 */ /* 0x000fe400078ac0ff */
[----:B------:R-:W-:Y:S01]  /*3de0*/  @P1 F2FP.BF16.F32.PACK_AB R140, RZ, R140 ;  /* 0x0000008cff8c123e */ /* 0x000fe200000010ff */
[----:B-1----:R-:W-:Y:S01]  /*3df0*/  @P1 FMUL.FTZ R145, R205, R145 ;  /* 0x00000091cd911220 */ /* 0x002fe20000410000 */
[----:B------:R-:W-:Y:S02]  /*3e00*/  @P1 FSEL R142, R142, RZ, P6 ;  /* 0x000000ff8e8e1208 */ /* 0x000fe40003000000 */
[----:B------:R-:W-:Y:S01]  /*3e10*/  @P1 LOP3.LUT P6, RZ, R173, 0xff, RZ, 0xc0, !PT ;  /* 0x000000ffadff1812 */ /* 0x000fe200078cc0ff */
[----:B------:R-:W-:Y:S01]  /*3e20*/  @P1 FMUL.FTZ R144, R145, R144 ;  /* 0x0000009091901220 */ /* 0x000fe20000410000 */
[----:B------:R-:W-:-:S02]  /*3e30*/  @P1 F2FP.BF16.F32.PACK_AB R142, RZ, R142 ;  /* 0x0000008eff8e123e */ /* 0x000fc400000010ff */
[----:B------:R-:W-:Y:S01]  /*3e40*/  @P1 PRMT R124, R124, 0x5410, R140 ;  /* 0x000054107c7c1816 */ /* 0x000fe2000000008c */
[----:B0-----:R-:W-:Y:S01]  /*3e50*/  @P1 FMUL.FTZ R147, R207, R147 ;  /* 0x00000093cf931220 */ /* 0x001fe20000410000 */
[----:B------:R-:W-:Y:S02]  /*3e60*/  @P1 FSEL R144, R144, RZ, P5 ;  /* 0x000000ff90901208 */ /* 0x000fe40002800000 */
[----:B------:R-:W-:Y:S01]  /*3e70*/  @P1 LOP3.LUT P5, RZ, R173, 0xff00, RZ, 0xc0, !PT ;  /* 0x0000ff00adff1812 */ /* 0x000fe200078ac0ff */
[----:B------:R-:W-:Y:S01]  /*3e80*/  @P1 FMUL.FTZ R146, R147, R146 ;  /* 0x0000009293921220 */ /* 0x000fe20000410000 */
[----:B------:R-:W-:Y:S02]  /*3e90*/  @P1 F2FP.BF16.F32.PACK_AB R144, RZ, R144 ;  /* 0x00000090ff90123e */ /* 0x000fe400000010ff */
[----:B------:R-:W-:Y:S02]  /*3ea0*/  @P1 FSEL R184, R184, RZ, P5 ;  /* 0x000000ffb8b81208 */ /* 0x000fe40002800000 */
[----:B------:R-:W-:-:S02]  /*3eb0*/  @P1 FSEL R146, R146, RZ, P6 ;  /* 0x000000ff92921208 */ /* 0x000fc40003000000 */
[----:B------:R-:W-:Y:S02]  /*3ec0*/  @P1 LOP3.LUT P6, RZ, R173, 0xff0000, RZ, 0xc0, !PT ;  /* 0x00ff0000adff1812 */ /* 0x000fe400078cc0ff */
[----:B------:R-:W-:Y:S02]  /*3ed0*/  @P1 F2FP.BF16.F32.PACK_AB R146, RZ, R146 ;  /* 0x00000092ff92123e */ /* 0x000fe400000010ff */
[----:B------:R-:W-:Y:S02]  /*3ee0*/  @P1 FSEL R186, R186, RZ, P6 ;  /* 0x000000ffbaba1208 */ /* 0x000fe40003000000 */
[----:B------:R-:W-:Y:S02]  /*3ef0*/  @P1 F2FP.BF16.F32.PACK_AB R184, RZ, R184 ;  /* 0x000000b8ffb8123e */ /* 0x000fe400000010ff */
[----:B------:R-:W-:Y:S02]  /*3f00*/  @P1 F2FP.BF16.F32.PACK_AB R186, RZ, R186 ;  /* 0x000000baffba123e */ /* 0x000fe400000010ff */
[----:B------:R-:W-:-:S02]  /*3f10*/  @P1 PRMT R125, R142, 0x7610, R125 ;  /* 0x000076108e7d1816 */ /* 0x000fc4000000007d */
[----:B------:R-:W-:Y:S02]  /*3f20*/  @P1 PRMT R126, R146, 0x7610, R126 ;  /* 0x00007610927e1816 */ /* 0x000fe4000000007e */
[----:B------:R-:W-:Y:S02]  /*3f30*/  @P1 PRMT R125, R125, 0x5410, R144 ;  /* 0x000054107d7d1816 */ /* 0x000fe40000000090 */
[----:B------:R-:W-:Y:S02]  /*3f40*/  @P1 PRMT R126, R126, 0x5410, R184 ;  /* 0x000054107e7e1816 */ /* 0x000fe400000000b8 */
[----:B------:R-:W-:Y:S01]  /*3f50*/  @P1 PRMT R127, R186, 0x7610, R127 ;  /* 0x00007610ba7f1816 */ /* 0x000fe2000000007f */
[----:B------:R-:W-:Y:S06]  /*3f60*/  @!P1 BRA `(.L_x_657) ;  /* 0x0000000400d09947 */ /* 0x000fec0003800000 */
[----:B------:R-:W-:Y:S01]  /*3f70*/  PRMT R140, R115, 0x7632, R140 ;  /* 0x00007632738c7816 */ /* 0x000fe2000000008c */
[----:B------:R-:W-:-:S03]  /*3f80*/  @P0 FFMA.FTZ R142, R160, R199, R198 ;  /* 0x000000c7a08e0223 */ /* 0x000fc600000100c6 */
[----:B------:R-:W-:Y:S01]  /*3f90*/  SHF.L.U32 R141, R140, 0x10, RZ ;  /* 0x000000108c8d7819 */ /* 0x000fe200000006ff */
[----:B------:R-:W-:-:S04]  /*3fa0*/  @P0 FADD.FTZ R142, R159, -R142 ;  /* 0x8000008e9f8e0221 */ /* 0x000fc80000010000 */
[----:B------:R-:W-:Y:S01]  /*3fb0*/  @P0 FFMA.FTZ R141, R4, R142, R141 ;  /* 0x0000008e048d0223 */ /* 0x000fe2000001008d */
        /* <DEDUP_REMOVED lines=8> */
.L_x_658:
[----:B------:R-:W-:Y:S01]  /*4040*/  ISETP.GT.AND P0, PT, R197, RZ, PT ;  /* 0x000000ffc500720c */ /* 0x000fe20003f04270 */
[----:B------:R-:W-:Y:S02]  /*4050*/  IMAD.U32 R204, R140, 0x10000, RZ ;  /* 0x000100008ccc7824 */ /* 0x000fe400078e00ff */
[----:B------:R-:W-:Y:S01]  /*4060*/  @P5 FFMA.FTZ R130, R193, R199, R198 ;  /* 0x000000c7c1825223 */ /* 0x000fe200000100c6 */
[C---:B------:R-:W-:Y:S01]  /*4070*/  PRMT R128, R113.reuse, 0x7632, R128 ;  /* 0x0000763271807816 */ /* 0x040fe20000000080 */
[----:B------:R-:W-:Y:S01]  /*4080*/  IMAD.U32 R205, R112, 0x10000, RZ ;  /* 0x0001000070cd7824 */ /* 0x000fe200078e00ff */
[----:B------:R-:W-:Y:S01]  /*4090*/  SHF.L.U32 R206, R113, 0x10, RZ ;  /* 0x0000001071ce7819 */ /* 0x000fe200000006ff */
[----:B------:R-:W-:Y:S01]  /*40a0*/  @P5 FADD.FTZ R130, R191, -R130 ;  /* 0x80000082bf825221 */ /* 0x000fe20000010000 */
[----:B------:R-:W-:Y:S01]  /*40b0*/  SHF.L.U32 R207, R128, 0x10, RZ ;  /* 0x0000001080cf7819 */ /* 0x000fe200000006ff */
[----:B------:R-:W1:Y:S01]  /*40c0*/  @P1 LDC.64 R144, c[0x0][0x408] ;  /* 0x00010200ff901b82 */ /* 0x000e620000000a00 */
[----:B------:R-:W-:Y:S01]  /*40d0*/  PRMT R201, R114, 0x7632, R201 ;  /* 0x0000763272c97816 */ /* 0x000fe200000000c9 */
[----:B------:R-:W-:Y:S01]  /*40e0*/  @P5 FFMA.FTZ R205, R4, R130, R205 ;  /* 0x0000008204cd5223 */ /* 0x000fe200000100cd */
[----:B------:R-:W-:Y:S01]  /*40f0*/  PRMT R210, R115, 0x7632, R210 ;  /* 0x0000763273d27816 */ /* 0x000fe200000000d2 */
[----:B------:R-:W-:-:S02]  /*4100*/  IMAD.U32 R209, R114, 0x10000, RZ ;  /* 0x0001000072d17824 */ /* 0x000fc400078e00ff */
[-CC-:B------:R-:W-:Y:S01]  /*4110*/  @P0 FFMA.FTZ R131, R149, R199.reuse, R198.reuse ;  /* 0x000000c795830223 */ /* 0x180fe200000100c6 */
[-CC-:B------:R-:W-:Y:S01]  /*4120*/  @P0 FFMA.FTZ R140, R156, R199.reuse, R198.reuse ;  /* 0x000000c79c8c0223 */ /* 0x180fe200000100c6 */
[----:B------:R-:W-:Y:S01]  /*4130*/  @P0 FFMA.FTZ R128, R190, R199, R198 ;  /* 0x000000c7be800223 */ /* 0x000fe200000100c6 */
[----:B------:R-:W2:Y:S01]  /*4140*/  @P1 LDC.64 R142, c[0x0][0x408] ;  /* 0x00010200ff8e1b82 */ /* 0x000ea20000000a00 */
[----:B------:R-:W-:Y:S01]  /*4150*/  @P0 FADD.FTZ R131, R150, -R131 ;  /* 0x8000008396830221 */ /* 0x000fe20000010000 */
[----:B------:R-:W-:Y:S01]  /*4160*/  @P0 FADD.FTZ R140, R155, -R140 ;  /* 0x8000008c9b8c0221 */ /* 0x000fe20000010000 */
[----:B------:R-:W-:Y:S01]  /*4170*/  @P0 FADD.FTZ R129, R189, -R128 ;  /* 0x80000080bd810221 */ /* 0x000fe20000010000 */
[----:B------:R-:W-:Y:S02]  /*4180*/  IMAD.U32 R208, R201, 0x10000, RZ ;  /* 0x00010000c9d07824 */ /* 0x000fe400078e00ff */
[C---:B------:R-:W-:Y:S01]  /*4190*/  @P0 FFMA.FTZ R206, R4.reuse, R131, R206 ;  /* 0x0000008304ce0223 */ /* 0x040fe200000100ce */
[C---:B------:R-:W-:Y:S01]  /*41a0*/  @P0 FFMA.FTZ R207, R4.reuse, R140, R207 ;  /* 0x0000008c04cf0223 */ /* 0x040fe200000100cf */
[----:B------:R-:W-:Y:S01]  /*41b0*/  @P0 FFMA.FTZ R204, R4, R129, R204 ;  /* 0x0000008104cc0223 */ /* 0x000fe200000100cc */
[----:B------:R-:W3:Y:S01]  /*41c0*/  @P1 LDC.64 R130, c[0x0][0x408] ;  /* 0x00010200ff821b82 */ /* 0x000ee20000000a00 */
[----:B------:R-:W-:Y:S01]  /*41d0*/  SHF.L.U32 R201, R210, 0x10, RZ ;  /* 0x00000010d2c97819 */ /* 0x000fe200000006ff */
[-CC-:B------:R-:W-:Y:S01]  /*41e0*/  @P0 FFMA.FTZ R210, R158, R199.reuse, R198.reuse ;  /* 0x000000c79ed20223 */ /* 0x180fe200000100c6 */
[-CC-:B------:R-:W-:Y:S01]  /*41f0*/  @P0 FFMA.FTZ R211, R151, R199.reuse, R198.reuse ;  /* 0x000000c797d30223 */ /* 0x180fe200000100c6 */
[-C--:B------:R-:W-:Y:S01]  /*4200*/  @P0 FFMA.FTZ R215, R153, R199.reuse, R198 ;  /* 0x000000c799d70223 */ /* 0x080fe200000100c6 */
[----:B------:R-:W-:Y:S01]  /*4210*/  SHF.L.U32 R200, R115, 0x10, RZ ;  /* 0x0000001073c87819 */ /* 0x000fe200000006ff */
[----:B------:R-:W-:Y:S01]  /*4220*/  @P0 FADD.FTZ R213, R157, -R210 ;  /* 0x800000d29dd50221 */ /* 0x000fe20000010000 */
[----:B------:R-:W-:Y:S01]  /*4230*/  @P0 FADD.FTZ R211, R152, -R211 ;  /* 0x800000d398d30221 */ /* 0x000fe20000010000 */
[----:B------:R-:W4:Y:S01]  /*4240*/  @P1 LDC.64 R140, c[0x0][0x408] ;  /* 0x00010200ff8c1b82 */ /* 0x000f220000000a00 */
[----:B------:R-:W-:Y:S01]  /*4250*/  @P0 FFMA.FTZ R212, R160, R199, R198 ;  /* 0x000000c7a0d40223 */ /* 0x000fe200000100c6 */
[C---:B------:R-:W-:Y:S01]  /*4260*/  @P0 FFMA.FTZ R208, R4.reuse, R213, R208 ;  /* 0x000000d504d00223 */ /* 0x040fe200000100d0 */
[----:B------:R-:W-:Y:S01]  /*4270*/  @P0 FFMA.FTZ R209, R4, R211, R209 ;  /* 0x000000d304d10223 */ /* 0x000fe200000100d1 */
[----:B------:R-:W-:Y:S01]  /*4280*/  @P0 FADD.FTZ R215, R154, -R215 ;  /* 0x800000d79ad70221 */ /* 0x000fe20000010000 */
[----:B------:R-:W-:Y:S01]  /*4290*/  @P1 LOP3.LUT P5, RZ, R172, 0xff0000, RZ, 0xc0, !PT ;  /* 0x00ff0000acff1812 */ /* 0x000fe200078ac0ff */
[----:B-1----:R-:W-:Y:S01]  /*42a0*/  @P1 FMUL.FTZ R145, R208, R145 ;  /* 0x00000091d0911220 */ /* 0x002fe20000410000 */
[----:B------:R-:W-:Y:S01]  /*42b0*/  @P0 FADD.FTZ R212, R159, -R212 ;  /* 0x800000d49fd40221 */ /* 0x000fe20000010000 */
[----:B------:R-:W1:Y:S01]  /*42c0*/  @P1 LDC.64 R128, c[0x0][0x408] ;  /* 0x00010200ff801b82 */ /* 0x000e620000000a00 */
[----:B--2---:R-:W-:Y:S01]  /*42d0*/  @P1 FMUL.FTZ R143, R209, R143 ;  /* 0x0000008fd18f1220 */ /* 0x004fe20000410000 */
[----:B------:R-:W-:Y:S01]  /*42e0*/  @P1 LOP3.LUT P6, RZ, R172, 0xff000000, RZ, 0xc0, !PT ;  /* 0xff000000acff1812 */ /* 0x000fe200078cc0ff */
[C---:B------:R-:W-:Y:S01]  /*42f0*/  @P0 FFMA.FTZ R200, R4.reuse, R215, R200 ;  /* 0x000000d704c80223 */ /* 0x040fe200000100c8 */
[----:B------:R-:W-:Y:S01]  /*4300*/  @P1 FMUL.FTZ R144, R145, R144 ;  /* 0x0000009091901220 */ /* 0x000fe20000410000 */
[----:B------:R-:W-:Y:S01]  /*4310*/  @P0 FFMA.FTZ R201, R4, R212, R201 ;  /* 0x000000d404c90223 */ /* 0x000fe200000100c9 */
[----:B------:R-:W-:Y:S01]  /*4320*/  @P1 FMUL.FTZ R142, R143, R142 ;  /* 0x0000008e8f8e1220 */ /* 0x000fe20000410000 */
[----:B------:R-:W-:Y:S01]  /*4330*/  @P1 LOP3.LUT P0, RZ, R172, 0xff00, RZ, 0xc0, !PT ;  /* 0x0000ff00acff1812 */ /* 0x000fe2000780c0ff */
[----:B------:R-:W2:Y:S01]  /*4340*/  @P1 LDC.64 R186, c[0x0][0x408] ;  /* 0x00010200ffba1b82 */ /* 0x000ea20000000a00 */
[----:B---3--:R-:W-:Y:S01]  /*4350*/  @P1 FMUL.FTZ R131, R206, R131 ;  /* 0x00000083ce831220 */ /* 0x008fe20000410000 */
[----:B------:R-:W-:-:S02]  /*4360*/  F2FP.BF16.F32.PACK_AB R209, RZ, R209 ;  /* 0x000000d1ffd1723e */ /* 0x000fc400000010ff */
[----:B------:R-:W-:Y:S01]  /*4370*/  F2FP.BF16.F32.PACK_AB R208, RZ, R208 ;  /* 0x000000d0ffd0723e */ /* 0x000fe200000010ff */
[----:B------:R-:W-:Y:S01]  /*4380*/  @P1 FMUL.FTZ R130, R131, R130 ;  /* 0x0000008283821220 */ /* 0x000fe20000410000 */
[----:B------:R-:W-:Y:S02]  /*4390*/  F2FP.BF16.F32.PACK_AB R131, R201, R200 ;  /* 0x000000c8c983723e */ /* 0x000fe400000010ff */
[----:B0-----:R-:W0:Y:S01]  /*43a0*/  @P1 LDC.64 R146, c[0x0][0x408] ;  /* 0x00010200ff921b82 */ /* 0x001e220000000a00 */
[----:B----4-:R-:W-:Y:S01]  /*43b0*/  @P1 FMUL.FTZ R141, R207, R141 ;  /* 0x0000008dcf8d1220 */ /* 0x010fe20000410000 */
[----:B------:R-:W-:Y:S02]  /*43c0*/  @P1 FSEL R130, R130, RZ, P5 ;  /* 0x000000ff82821208 */ /* 0x000fe40002800000 */
[----:B------:R-:W-:Y:S01]  /*43d0*/  @P1 LOP3.LUT P5, RZ, R173, 0xff00, RZ, 0xc0, !PT ;  /* 0x0000ff00adff1812 */ /* 0x000fe200078ac0ff */
[----:B------:R-:W-:Y:S01]  /*43e0*/  @P1 FMUL.FTZ R140, R141, R140 ;  /* 0x0000008c8d8c1220 */ /* 0x000fe20000410000 */
[----:B------:R-:W-:-:S02]  /*43f0*/  @P1 F2FP.BF16.F32.PACK_AB R130, RZ, R130 ;  /* 0x00000082ff82123e */ /* 0x000fc400000010ff */
[----:B------:R-:W3:Y:S01]  /*4400*/  @P1 LDC.64 R184, c[0x0][0x408] ;  /* 0x00010200ffb81b82 */ /* 0x000ee20000000a00 */
[----:B-1----:R-:W-:Y:S01]  /*4410*/  @P1 FMUL.FTZ R129, R204, R129 ;  /* 0x00000081cc811220 */ /* 0x002fe20000410000 */
[----:B------:R-:W-:Y:S02]  /*4420*/  @P1 FSEL R140, R140, RZ, P6 ;  /* 0x000000ff8c8c1208 */ /* 0x000fe40003000000 */
[----:B------:R-:W-:Y:S01]  /*4430*/  @P1 LOP3.LUT P6, RZ, R173, 0xff, RZ, 0xc0, !PT ;  /* 0x000000ffadff1812 */ /* 0x000fe200078cc0ff */
[----:B------:R-:W-:Y:S01]  /*4440*/  @P1 FMUL.FTZ R128, R129, R128 ;  /* 0x0000008081801220 */ /* 0x000fe20000410000 */
[----:B------:R-:W-:Y:S01]  /*4450*/  @P1 FSEL R144, R144, RZ, P5 ;  /* 0x000000ff90901208 */ /* 0x000fe20002800000 */
[----:B--2---:R-:W-:Y:S01]  /*4460*/  @P1 FMUL.FTZ R187, R205, R187 ;  /* 0x000000bbcdbb1220 */ /* 0x004fe20000410000 */
[----:B------:R-:W-:Y:S02]  /*4470*/  @P1 FSEL R142, R142, RZ, P6 ;  /* 0x000000ff8e8e1208 */ /* 0x000fe40003000000 */
[----:B------:R-:W-:Y:S01]  /*4480*/  @P1 FSEL R128, R128, RZ, P0 ;  /* 0x000000ff80801208 */ /* 0x000fe20000000000 */
[----:B------:R-:W-:Y:S01]  /*4490*/  @P1 FMUL.FTZ R186, R187, R186 ;  /* 0x000000babbba1220 */ /* 0x000fe20000410000 */
[----:B------:R-:W-:-:S02]  /*44a0*/  @P1 LOP3.LUT P5, RZ, R172, 0xff, RZ, 0xc0, !PT ;  /* 0x000000ffacff1812 */ /* 0x000fc400078ac0ff */
[----:B------:R-:W-:Y:S01]  /*44b0*/  @P1 ISETP.GE.U32.AND P0, PT, R172, RZ, PT ;  /* 0x000000ffac00120c */ /* 0x000fe20003f06070 */
[----:B0-----:R-:W-:Y:S01]  /*44c0*/  @P1 FMUL.FTZ R147, R200, R147 ;  /* 0x00000093c8931220 */ /* 0x001fe20000410000 */
[----:B------:R-:W-:Y:S02]  /*44d0*/  @P1 LOP3.LUT P6, RZ, R173, 0xff0000, RZ, 0xc0, !PT ;  /* 0x00ff0000adff1812 */ /* 0x000fe400078cc0ff */
[----:B------:R-:W-:Y:S01]  /*44e0*/  @P1 FSEL R186, R186, RZ, P5 ;  /* 0x000000ffbaba1208 */ /* 0x000fe20002800000 */
[----:B------:R-:W-:Y:S01]  /*44f0*/  @P1 FMUL.FTZ R146, R147, R146 ;  /* 0x0000009293921220 */ /* 0x000fe20000410000 */
[----:B------:R-:W-:Y:S02]  /*4500*/  @P1 ISETP.GE.U32.AND.EX P0, PT, R173, 0x1000000, PT, P0 ;  /* 0x01000000ad00180c */ /* 0x000fe40003f06100 */
[----:B------:R-:W-:Y:S01]  /*4510*/  @P1 F2FP.BF16.F32.PACK_AB R186, RZ, R186 ;  /* 0x000000baffba123e */ /* 0x000fe200000010ff */
[----:B---3--:R-:W-:Y:S01]  /*4520*/  @P1 FMUL.FTZ R185, R201, R185 ;  /* 0x000000b9c9b91220 */ /* 0x008fe20000410000 */
[----:B------:R-:W-:-:S02]  /*4530*/  @P1 FSEL R146, R146, RZ, P6 ;  /* 0x000000ff92921208 */ /* 0x000fc40003000000 */
[----:B------:R-:W-:Y:S01]  /*4540*/  @P1 F2FP.BF16.F32.PACK_AB R142, RZ, R142 ;  /* 0x0000008eff8e123e */ /* 0x000fe200000010ff */
[----:B------:R-:W-:Y:S01]  /*4550*/  @P1 FMUL.FTZ R184, R185, R184 ;  /* 0x000000b8b9b81220 */ /* 0x000fe20000410000 */
[----:B------:R-:W-:Y:S02]  /*4560*/  @P1 F2FP.BF16.F32.PACK_AB R146, RZ, R146 ;  /* 0x00000092ff92123e */ /* 0x000fe400000010ff */
[----:B------:R-:W-:Y:S02]  /*4570*/  @P1 F2FP.BF16.F32.PACK_AB R128, RZ, R128 ;  /* 0x00000080ff80123e */ /* 0x000fe400000010ff */
[----:B------:R-:W-:Y:S02]  /*4580*/  @P1 FSEL R184, R184, RZ, P0 ;  /* 0x000000ffb8b81208 */ /* 0x000fe40000000000 */
[----:B------:R-:W-:Y:S02]  /*4590*/  @P1 PRMT R124, R186, 0x7610, R124 ;  /* 0x00007610ba7c1816 */ /* 0x000fe4000000007c */
[----:B------:R-:W-:-:S02]  /*45a0*/  F2FP.BF16.F32.PACK_AB R205, RZ, R205 ;  /* 0x000000cdffcd723e */ /* 0x000fc400000010ff */
[----:B------:R-:W-:Y:S02]  /*45b0*/  F2FP.BF16.F32.PACK_AB R204, RZ, R204 ;  /* 0x000000ccffcc723e */ /* 0x000fe400000010ff */
[----:B------:R-:W-:Y:S02]  /*45c0*/  F2FP.BF16.F32.PACK_AB R129, RZ, R206 ;  /* 0x000000ceff81723e */ /* 0x000fe400000010ff */
[----:B------:R-:W-:Y:S02]  /*45d0*/  F2FP.BF16.F32.PACK_AB R207, RZ, R207 ;  /* 0x000000cfffcf723e */ /* 0x000fe400000010ff */
[----:B------:R-:W-:Y:S02]  /*45e0*/  @P1 F2FP.BF16.F32.PACK_AB R140, RZ, R140 ;  /* 0x0000008cff8c123e */ /* 0x000fe400000010ff */
[----:B------:R-:W-:Y:S02]  /*45f0*/  @P1 F2FP.BF16.F32.PACK_AB R144, RZ, R144 ;  /* 0x00000090ff90123e */ /* 0x000fe400000010ff */
[----:B------:R-:W-:-:S02]  /*4600*/  @P1 F2FP.BF16.F32.PACK_AB R184, RZ, R184 ;  /* 0x000000b8ffb8123e */ /* 0x000fc400000010ff */
[----:B------:R-:W-:Y:S02]  /*4610*/  @P1 PRMT R125, R130, 0x7610, R125 ;  /* 0x00007610827d1816 */ /* 0x000fe4000000007d */
[----:B------:R-:W-:Y:S02]  /*4620*/  @P1 PRMT R126, R142, 0x7610, R126 ;  /* 0x000076108e7e1816 */ /* 0x000fe4000000007e */
[----:B------:R-:W-:Y:S02]  /*4630*/  @P1 PRMT R127, R146, 0x7610, R127 ;  /* 0x00007610927f1816 */ /* 0x000fe4000000007f */
[----:B------:R-:W-:Y:S02]  /*4640*/  @P1 PRMT R124, R124, 0x5410, R128 ;  /* 0x000054107c7c1816 */ /* 0x000fe40000000080 */
[----:B------:R-:W-:Y:S02]  /*4650*/  @P1 PRMT R125, R125, 0x5410, R140 ;  /* 0x000054107d7d1816 */ /* 0x000fe4000000008c */
[----:B------:R-:W-:-:S02]  /*4660*/  @P1 PRMT R126, R126, 0x5410, R144 ;  /* 0x000054107e7e1816 */ /* 0x000fc40000000090 */
[----:B------:R-:W-:Y:S02]  /*4670*/  @P1 PRMT R127, R127, 0x5410, R184 ;  /* 0x000054107f7f1816 */ /* 0x000fe400000000b8 */
[----:B------:R-:W-:Y:S02]  /*4680*/  PRMT R130, R209, 0x5410, R208 ;  /* 0x00005410d1827816 */ /* 0x000fe400000000d0 */
[----:B------:R-:W-:Y:S02]  /*4690*/  PRMT R129, R129, 0x5410, R207 ;  /* 0x0000541081817816 */ /* 0x000fe400000000cf */
[----:B------:R-:W-:-:S07]  /*46a0*/  PRMT R128, R205, 0x5410, R204 ;  /* 0x00005410cd807816 */ /* 0x000fce00000000cc */
.L_x_657:
[----:B------:R-:W-:Y:S05]  /*46b0*/  BSYNC.RECONVERGENT B1 ;  /* 0x0000000000017941 */ /* 0x000fea0003800200 */
.L_x_640:
[----:B------:R-:W-:Y:S01]  /*46c0*/  ISETP.NE.U32.AND P0, PT, R202, RZ, PT ;  /* 0x000000ffca00720c */ /* 0x000fe20003f05070 */
[----:B------:R-:W1:Y:S03]  /*46d0*/  @P1 LDC.64 R140, c[0x0][0x468] ;  /* 0x00011a00ff8c1b82 */ /* 0x000e660000000a00 */
[----:B------:R-:W-:-:S13]  /*46e0*/  ISETP.NE.AND.EX P0, PT, R203, RZ, PT, P0 ;  /* 0x000000ffcb00720c */ /* 0x000fda0003f05300 */
[----:B------:R-:W2:Y:S01]  /*46f0*/  @P0 LDC.64 R142, c[0x0][0x478] ;  /* 0x00011e00ff8e0b82 */ /* 0x000ea20000000a00 */
[----:B-1----:R-:W-:-:S04]  /*4700*/  @P1 IMAD.WIDE.U32 R140, R195, 0x10, R140 ;  /* 0x00000010c38c1825 */ /* 0x002fc800078e008c */
[----:B------:R-:W-:Y:S02]  /*4710*/  VIADD R195, R195, 0x20 ;  /* 0x00000020c3c37836 */ /* 0x000fe40000000000 */
[C---:B--2---:R-:W-:Y:S01]  /*4720*/  @P0 IMAD.WIDE.U32 R142, R196.reuse, 0x10, R142 ;  /* 0x00000010c48e0825 */ /* 0x044fe200078e008e */
[----:B------:R-:W-:-:S04]  /*4730*/  IADD3 R196, PT, PT, R196, 0x20, RZ ;  /* 0x00000020c4c47810 */ /* 0x000fc80007ffe0ff */
[----:B------:R1:W-:Y:S04]  /*4740*/  @P0 STG.E.128 desc[UR6][R142.64], R128 ;  /* 0x000000808e000986 */ /* 0x0003e8000c101d06 */
[----:B------:R1:W-:Y:S02]  /*4750*/  @P1 STG.E.128 desc[UR6][R140.64], R124 ;  /* 0x0000007c8c001986 */ /* 0x0003e4000c101d06 */
.L_x_639:
[----:B------:R-:W-:Y:S05]  /*4760*/  BSYNC.RECONVERGENT B2 ;  /* 0x0000000000027941 */ /* 0x000fea0003800200 */
.L_x_638:
[----:B------:R-:W-:Y:S04]  /*4770*/  BSSY.RECONVERGENT B2, `(.L_x_659) ;  /* 0x00001b3000027945 */ /* 0x000fe80003800200 */
        /* <DEDUP_REMOVED lines=10> */
[C---:B-----5:R-:W-:Y:S01]  /*4820*/  IMAD.U32 R186, R116.reuse, 0x10000, RZ ;  /* 0x0001000074ba7824 */ /* 0x060fe200078e00ff */
[----:B------:R-:W-:Y:S01]  /*4830*/  SHF.L.U32 R187, R119, 0x10, RZ ;  /* 0x0000001077bb7819 */ /* 0x000fe200000006ff */
[----:B-1----:R-:W1:Y:S01]  /*4840*/  @P1 LDC.64 R140, c[0x0][0x408] ;  /* 0x00010200ff8c1b82 */ /* 0x002e620000000a00 */
[----:B------:R-:W-:Y:S02]  /*4850*/  PRMT R142, R116, 0x7632, R142 ;  /* 0x00007632748e7816 */ /* 0x000fe4000000008e */
[C---:B------:R-:W-:Y:S02]  /*4860*/  PRMT R145, R117.reuse, 0x7632, R145 ;  /* 0x0000763275917816 */ /* 0x040fe40000000091 */
[----:B------:R-:W-:Y:S02]  /*4870*/  SHF.L.U32 R201, R142, 0x10, RZ ;  /* 0x000000108ec97819 */ /* 0x000fe400000006ff */
[----:B------:R-:W-:Y:S01]  /*4880*/  SHF.L.U32 R200, R117, 0x10, RZ ;  /* 0x0000001075c87819 */ /* 0x000fe200000006ff */
[----:B------:R-:W-:Y:S01]  /*4890*/  IMAD.U32 R202, R145, 0x10000, RZ ;  /* 0x0001000091ca7824 */ /* 0x000fe200078e00ff */
[----:B0-----:R-:W0:Y:S01]  /*48a0*/  @P1 LDC.64 R146, c[0x0][0x408] ;  /* 0x00010200ff921b82 */ /* 0x001e220000000a00 */
[-CC-:B------:R-:W-:Y:S01]  /*48b0*/  @P0 FFMA.FTZ R131, R11, R199.reuse, R198.reuse ;  /* 0x000000c70b830223 */ /* 0x180fe200000100c6 */
[-CC-:B------:R-:W-:Y:S01]  /*48c0*/  @P0 FFMA.FTZ R129, R5, R199.reuse, R198.reuse ;  /* 0x000000c705810223 */ /* 0x180fe200000100c6 */
[-CC-:B------:R-:W-:Y:S01]  /*48d0*/  @P0 FFMA.FTZ R143, R7, R199.reuse, R198.reuse ;  /* 0x000000c7078f0223 */ /* 0x180fe200000100c6 */
[-CC-:B------:R-:W-:Y:S01]  /*48e0*/  @P0 FFMA.FTZ R142, R16, R199.reuse, R198.reuse ;  /* 0x000000c7108e0223 */ /* 0x180fe200000100c6 */
[----:B------:R-:W-:Y:S01]  /*48f0*/  @P0 FADD.FTZ R131, R12, -R131 ;  /* 0x800000830c830221 */ /* 0x000fe20000010000 */
[----:B------:R-:W-:Y:S01]  /*4900*/  @P0 FADD.FTZ R129, R6, -R129 ;  /* 0x8000008106810221 */ /* 0x000fe20000010000 */
[----:B------:R-:W-:Y:S01]  /*4910*/  @P0 FADD.FTZ R143, R8, -R143 ;  /* 0x8000008f088f0221 */ /* 0x000fe20000010000 */
[----:B------:R-:W-:Y:S01]  /*4920*/  @P0 FFMA.FTZ R144, R14, R199, R198 ;  /* 0x000000c70e900223 */ /* 0x000fe200000100c6 */
[C---:B------:R-:W-:Y:S01]  /*4930*/  @P0 FFMA.FTZ R187, R4.reuse, R131, R187 ;  /* 0x0000008304bb0223 */ /* 0x040fe200000100bb */
[C---:B------:R-:W-:Y:S01]  /*4940*/  @P0 FFMA.FTZ R186, R4.reuse, R129, R186 ;  /* 0x0000008104ba0223 */ /* 0x040fe200000100ba */
[----:B------:R-:W2:Y:S01]  /*4950*/  @P1 LDC.64 R130, c[0x0][0x408] ;  /* 0x00010200ff821b82 */ /* 0x000ea20000000a00 */
[----:B------:R-:W-:Y:S01]  /*4960*/  @P0 FADD.FTZ R144, R13, -R144 ;  /* 0x800000900d900221 */ /* 0x000fe20000010000 */
[----:B------:R-:W-:Y:S01]  /*4970*/  @P0 FADD.FTZ R145, R15, -R142 ;  /* 0x8000008e0f910221 */ /* 0x000fe20000010000 */
[C---:B------:R-:W-:Y:S01]  /*4980*/  @P0 FFMA.FTZ R200, R4.reuse, R143, R200 ;  /* 0x0000008f04c80223 */ /* 0x040fe200000100c8 */
[----:B------:R-:W-:Y:S01]  /*4990*/  @P0 FFMA.FTZ R205, R9, R199, R198 ;  /* 0x000000c709cd0223 */ /* 0x000fe200000100c6 */
[C---:B------:R-:W-:Y:S01]  /*49a0*/  @P0 FFMA.FTZ R201, R4.reuse, R144, R201 ;  /* 0x0000009004c90223 */ /* 0x040fe200000100c9 */
[----:B------:R-:W-:Y:S01]  /*49b0*/  @P0 FFMA.FTZ R202, R4, R145, R202 ;  /* 0x0000009104ca0223 */ /* 0x000fe200000100ca */
[C---:B------:R-:W-:Y:S01]  /*49c0*/  SHF.L.U32 R203, R118.reuse, 0x10, RZ ;  /* 0x0000001076cb7819 */ /* 0x040fe200000006ff */
[----:B------:R-:W3:Y:S01]  /*49d0*/  @P1 LDC.64 R128, c[0x0][0x408] ;  /* 0x00010200ff801b82 */ /* 0x000ee20000000a00 */
[----:B------:R-:W-:Y:S01]  /*49e0*/  PRMT R204, R118, 0x7632, R204 ;  /* 0x0000763276cc7816 */ /* 0x000fe200000000cc */
[----:B------:R-:W-:Y:S01]  /*49f0*/  @P0 FADD.FTZ R205, R10, -R205 ;  /* 0x800000cd0acd0221 */ /* 0x000fe20000010000 */
[----:B------:R-:W-:Y:S01]  /*4a00*/  PRMT R208, R119, 0x7632, R208 ;  /* 0x0000763277d07816 */ /* 0x000fe200000000d0 */
[-CC-:B------:R-:W-:Y:S01]  /*4a10*/  @P0 FFMA.FTZ R206, R18, R199.reuse, R198.reuse ;  /* 0x000000c712ce0223 */ /* 0x180fe200000100c6 */
[----:B------:R-:W-:Y:S01]  /*4a20*/  @P0 FFMA.FTZ R210, R20, R199, R198 ;  /* 0x000000c714d20223 */ /* 0x000fe200000100c6 */
[----:B------:R-:W-:Y:S01]  /*4a30*/  SHF.L.U32 R204, R204, 0x10, RZ ;  /* 0x00000010cccc7819 */ /* 0x000fe200000006ff */
[----:B------:R-:W-:Y:S01]  /*4a40*/  @P0 FFMA.FTZ R203, R4, R205, R203 ;  /* 0x000000cd04cb0223 */ /* 0x000fe200000100cb */
[----:B------:R-:W4:Y:S01]  /*4a50*/  @P1 LDC.64 R142, c[0x0][0x408] ;  /* 0x00010200ff8e1b82 */ /* 0x000f220000000a00 */
[----:B------:R-:W-:Y:S01]  /*4a60*/  @P0 FADD.FTZ R207, R17, -R206 ;  /* 0x800000ce11cf0221 */ /* 0x000fe20000010000 */
[----:B------:R-:W-:-:S02]  /*4a70*/  IMAD.U32 R208, R208, 0x10000, RZ ;  /* 0x00010000d0d07824 */ /* 0x000fc400078e00ff */
[----:B------:R-:W-:Y:S01]  /*4a80*/  @P0 FADD.FTZ R205, R19, -R210 ;  /* 0x800000d213cd0221 */ /* 0x000fe20000010000 */
[----:B-1----:R-:W-:Y:S01]  /*4a90*/  @P1 FMUL.FTZ R141, R201, R141 ;  /* 0x0000008dc98d1220 */ /* 0x002fe20000410000 */
[C---:B------:R-:W-:Y:S01]  /*4aa0*/  @P0 FFMA.FTZ R204, R4.reuse, R207, R204 ;  /* 0x000000cf04cc0223 */ /* 0x040fe200000100cc */
[----:B0-----:R-:W-:Y:S01]  /*4ab0*/  @P1 FMUL.FTZ R147, R203, R147 ;  /* 0x00000093cb931220 */ /* 0x001fe20000410000 */
[----:B------:R-:W-:Y:S01]  /*4ac0*/  @P0 FFMA.FTZ R208, R4, R205, R208 ;  /* 0x000000cd04d00223 */ /* 0x000fe200000100d0 */
[----:B------:R-:W0:Y:S01]  /*4ad0*/  @P1 LDC.64 R144, c[0x0][0x408] ;  /* 0x00010200ff901b82 */ /* 0x000e220000000a00 */
[----:B--2---:R-:W-:Y:S01]  /*4ae0*/  @P1 FMUL.FTZ R131, R186, R131 ;  /* 0x00000083ba831220 */ /* 0x004fe20000410000 */
[----:B------:R-:W-:Y:S01]  /*4af0*/  @P1 FMUL.FTZ R140, R141, R140 ;  /* 0x0000008c8d8c1220 */ /* 0x000fe20000410000 */
[C---:B------:R-:W-:Y:S01]  /*4b00*/  @P1 LOP3.LUT P0, RZ, R170.reuse, 0xff, RZ, 0xc0, !PT ;  /* 0x000000ffaaff1812 */ /* 0x040fe2000780c0ff */
[----:B------:R-:W-:Y:S01]  /*4b10*/  @P1 FMUL.FTZ R146, R147, R146 ;  /* 0x0000009293921220 */ /* 0x000fe20000410000 */
[----:B------:R-:W-:Y:S01]  /*4b20*/  @P1 FMUL.FTZ R130, R131, R130 ;  /* 0x0000008283821220 */ /* 0x000fe20000410000 */
[----:B------:R-:W-:-:S02]  /*4b30*/  @P1 LOP3.LUT P6, RZ, R170, 0xff00, RZ, 0xc0, !PT ;  /* 0x0000ff00aaff1812 */ /* 0x000fc400078cc0ff */
[----:B------:R-:W1:Y:S01]  /*4b40*/  @P1 LDC.64 R184, c[0x0][0x408] ;  /* 0x00010200ffb81b82 */ /* 0x000e620000000a00 */
[----:B---3--:R-:W-:Y:S01]  /*4b50*/  @P1 FMUL.FTZ R129, R187, R129 ;  /* 0x00000081bb811220 */ /* 0x008fe20000410000 */
[----:B------:R-:W-:Y:S02]  /*4b60*/  @P1 FSEL R130, R130, RZ, P0 ;  /* 0x000000ff82821208 */ /* 0x000fe40000000000 */
[----:B------:R-:W-:Y:S01]  /*4b70*/  @P1 LOP3.LUT P5, RZ, R171, 0xff0000, RZ, 0xc0, !PT ;  /* 0x00ff0000abff1812 */ /* 0x000fe200078ac0ff */
[----:B------:R-:W-:Y:S01]  /*4b80*/  @P1 FMUL.FTZ R128, R129, R128 ;  /* 0x0000008081801220 */ /* 0x000fe20000410000 */
[----:B------:R-:W-:Y:S01]  /*4b90*/  @P1 LOP3.LUT P0, RZ, R170, 0xff0000, RZ, 0xc0, !PT ;  /* 0x00ff0000aaff1812 */ /* 0x000fe2000780c0ff */
[----:B----4-:R-:W-:Y:S01]  /*4ba0*/  @P1 FMUL.FTZ R143, R200, R143 ;  /* 0x0000008fc88f1220 */ /* 0x010fe20000410000 */
[----:B------:R-:W-:Y:S02]  /*4bb0*/  @P1 FSEL R140, R140, RZ, P6 ;  /* 0x000000ff8c8c1208 */ /* 0x000fe40003000000 */
[----:B------:R-:W-:Y:S01]  /*4bc0*/  @P1 LOP3.LUT P6, RZ, R171, 0xff, RZ, 0xc0, !PT ;  /* 0x000000ffabff1812 */ /* 0x000fe200078cc0ff */
[----:B------:R-:W-:Y:S01]  /*4bd0*/  @P1 FMUL.FTZ R142, R143, R142 ;  /* 0x0000008e8f8e1220 */ /* 0x000fe20000410000 */
[----:B------:R-:W-:-:S02]  /*4be0*/  @P1 FSEL R128, R128, RZ, P5 ;  /* 0x000000ff80801208 */ /* 0x000fc40002800000 */
[----:B------:R-:W-:Y:S01]  /*4bf0*/  @P1 LOP3.LUT P5, RZ, R170, 0xff000000, RZ, 0xc0, !PT ;  /* 0xff000000aaff1812 */ /* 0x000fe200078ac0ff */
[----:B0-----:R-:W-:Y:S01]  /*4c00*/  @P1 FMUL.FTZ R145, R202, R145 ;  /* 0x00000091ca911220 */ /* 0x001fe20000410000 */
[----:B------:R-:W-:Y:S02]  /*4c10*/  @P1 FSEL R142, R142, RZ, P0 ;  /* 0x000000ff8e8e1208 */ /* 0x000fe40000000000 */
[----:B------:R-:W-:Y:S01]  /*4c20*/  @P1 LOP3.LUT P0, RZ, R171, 0xff00, RZ, 0xc0, !PT ;  /* 0x0000ff00abff1812 */ /* 0x000fe2000780c0ff */
[----:B------:R-:W-:Y:S01]  /*4c30*/  @P1 FMUL.FTZ R144, R145, R144 ;  /* 0x0000009091901220 */ /* 0x000fe20000410000 */
[----:B------:R-:W-:Y:S02]  /*4c40*/  @P1 FSEL R146, R146, RZ, P6 ;  /* 0x000000ff92921208 */ /* 0x000fe40003000000 */
[----:B------:R-:W-:Y:S01]  /*4c50*/  @P1 F2FP.BF16.F32.PACK_AB R130, RZ, R130 ;  /* 0x00000082ff82123e */ /* 0x000fe200000010ff */
[----:B-1----:R-:W-:Y:S01]  /*4c60*/  @P1 FMUL.FTZ R185, R204, R185 ;  /* 0x000000b9ccb91220 */ /* 0x002fe20000410000 */
[----:B------:R-:W-:-:S02]  /*4c70*/  @P1 FSEL R144, R144, RZ, P5 ;  /* 0x000000ff90901208 */ /* 0x000fc40002800000 */
[----:B------:R-:W-:Y:S01]  /*4c80*/  @P1 F2FP.BF16.F32.PACK_AB R142, RZ, R142 ;  /* 0x0000008eff8e123e */ /* 0x000fe200000010ff */
[----:B------:R-:W-:Y:S01]  /*4c90*/  @P1 FMUL.FTZ R184, R185, R184 ;  /* 0x000000b8b9b81220 */ /* 0x000fe20000410000 */
[----:B------:R-:W-:Y:S02]  /*4ca0*/  @P1 F2FP.BF16.F32.PACK_AB R146, RZ, R146 ;  /* 0x00000092ff92123e */ /* 0x000fe400000010ff */
[----:B------:R-:W-:Y:S02]  /*4cb0*/  @P1 F2FP.BF16.F32.PACK_AB R128, RZ, R128 ;  /* 0x00000080ff80123e */ /* 0x000fe400000010ff */
[----:B------:R-:W-:Y:S02]  /*4cc0*/  @P1 FSEL R184, R184, RZ, P0 ;  /* 0x000000ffb8b81208 */ /* 0x000fe40000000000 */
[----:B------:R-:W-:Y:S02]  /*4cd0*/  F2FP.BF16.F32.PACK_AB R186, RZ, R186 ;  /* 0x000000baffba723e */ /* 0x000fe400000010ff */
[----:B------:R-:W-:-:S02]  /*4ce0*/  F2FP.BF16.F32.PACK_AB R201, RZ, R201 ;  /* 0x000000c9ffc9723e */ /* 0x000fc400000010ff */
[----:B------:R-:W-:Y:S02]  /*4cf0*/  F2FP.BF16.F32.PACK_AB R129, RZ, R200 ;  /* 0x000000c8ff81723e */ /* 0x000fe400000010ff */
[----:B------:R-:W-:Y:S02]  /*4d00*/  F2FP.BF16.F32.PACK_AB R202, RZ, R202 ;  /* 0x000000caffca723e */ /* 0x000fe400000010ff */
[----:B------:R-:W-:Y:S02]  /*4d10*/  F2FP.BF16.F32.PACK_AB R203, RZ, R203 ;  /* 0x000000cbffcb723e */ /* 0x000fe400000010ff */
[----:B------:R-:W-:Y:S02]  /*4d20*/  F2FP.BF16.F32.PACK_AB R204, RZ, R204 ;  /* 0x000000ccffcc723e */ /* 0x000fe400000010ff */
[----:B------:R-:W-:Y:S02]  /*4d30*/  @P1 PRMT R124, R130, 0x7610, R124 ;  /* 0x00007610827c1816 */ /* 0x000fe4000000007c */
[----:B------:R-:W-:-:S02]  /*4d40*/  @P1 F2FP.BF16.F32.PACK_AB R140, RZ, R140 ;  /* 0x0000008cff8c123e */ /* 0x000fc400000010ff */
[----:B------:R-:W-:Y:S02]  /*4d50*/  @P1 F2FP.BF16.F32.PACK_AB R144, RZ, R144 ;  /* 0x00000090ff90123e */ /* 0x000fe400000010ff */
[----:B------:R-:W-:Y:S02]  /*4d60*/  @P1 F2FP.BF16.F32.PACK_AB R184, RZ, R184 ;  /* 0x000000b8ffb8123e */ /* 0x000fe400000010ff */
[----:B------:R-:W-:Y:S02]  /*4d70*/  @P1 PRMT R125, R142, 0x7610, R125 ;  /* 0x000076108e7d1816 */ /* 0x000fe4000000007d */
[----:B------:R-:W-:Y:S02]  /*4d80*/  @P1 PRMT R126, R146, 0x7610, R126 ;  /* 0x00007610927e1816 */ /* 0x000fe4000000007e */
        /* <DEDUP_REMOVED lines=17> */
.L_x_663:
[----:B------:R-:W-:Y:S01]  /*4ea0*/  ISETP.GT.AND P0, PT, R197, RZ, PT ;  /* 0x000000ffc500720c */ /* 0x000fe20003f04270 */
[----:B0-----:R-:W0:Y:S01]  /*4eb0*/  @P1 LDC.64 R146, c[0x0][0x408] ;  /* 0x00010200ff921b82 */ /* 0x001e220000000a00 */
[C---:B-1---5:R-:W-:Y:S01]  /*4ec0*/  SHF.L.U32 R141, R116.reuse, 0x10, RZ ;  /* 0x00000010748d7819 */ /* 0x062fe200000006ff */
[----:B------:R-:W-:Y:S01]  /*4ed0*/  IMAD.U32 R206, R119, 0x10000, RZ ;  /* 0x0001000077ce7824 */ /* 0x000fe200078e00ff */
[----:B------:R-:W-:Y:S02]  /*4ee0*/  PRMT R140, R116, 0x7632, R140 ;  /* 0x00007632748c7816 */ /* 0x000fe4000000008c */
[C---:B------:R-:W-:Y:S02]  /*4ef0*/  SHF.L.U32 R202, R117.reuse, 0x10, RZ ;  /* 0x0000001075ca7819 */ /* 0x040fe400000006ff */
[----:B------:R-:W-:Y:S01]  /*4f00*/  SHF.L.U32 R205, R118, 0x10, RZ ;  /* 0x0000001076cd7819 */ /* 0x000fe200000006ff */
[----:B------:R-:W-:Y:S01]  /*4f10*/  IMAD.U32 R201, R140, 0x10000, RZ ;  /* 0x000100008cc97824 */ /* 0x000fe200078e00ff */
[----:B------:R-:W-:Y:S01]  /*4f20*/  PRMT R140, R117, 0x7632, R140 ;  /* 0x00007632758c7816 */ /* 0x000fe2000000008c */
[----:B------:R-:W1:Y:S01]  /*4f30*/  @P1 LDC.64 R184, c[0x0][0x408] ;  /* 0x00010200ffb81b82 */ /* 0x000e620000000a00 */
[----:B------:R-:W-:Y:S01]  /*4f40*/  PRMT R204, R118, 0x7632, R204 ;  /* 0x0000763276cc7816 */ /* 0x000fe200000000cc */
[-CC-:B------:R-:W-:Y:S01]  /*4f50*/  @P0 FFMA.FTZ R143, R5, R199.reuse, R198.reuse ;  /* 0x000000c7058f0223 */ /* 0x180fe200000100c6 */
[-CC-:B------:R-:W-:Y:S01]  /*4f60*/  @P0 FFMA.FTZ R142, R14, R199.reuse, R198.reuse ;  /* 0x000000c70e8e0223 */ /* 0x180fe200000100c6 */
[----:B------:R-:W-:Y:S01]  /*4f70*/  @P0 FFMA.FTZ R144, R16, R199, R198 ;  /* 0x000000c710900223 */ /* 0x000fe200000100c6 */
[----:B------:R-:W-:Y:S01]  /*4f80*/  SHF.L.U32 R203, R140, 0x10, RZ ;  /* 0x000000108ccb7819 */ /* 0x000fe200000006ff */
[----:B------:R-:W-:Y:S01]  /*4f90*/  @P0 FADD.FTZ R143, R6, -R143 ;  /* 0x8000008f068f0221 */ /* 0x000fe20000010000 */
[----:B------:R-:W-:Y:S01]  /*4fa0*/  @P0 FADD.FTZ R142, R13, -R142 ;  /* 0x8000008e0d8e0221 */ /* 0x000fe20000010000 */
[----:B------:R-:W-:Y:S01]  /*4fb0*/  @P0 FADD.FTZ R144, R15, -R144 ;  /* 0x800000900f900221 */ /* 0x000fe20000010000 */
[----:B------:R-:W2:Y:S01]  /*4fc0*/  @P1 LDC.64 R186, c[0x0][0x408] ;  /* 0x00010200ffba1b82 */ /* 0x000ea20000000a00 */
[C---:B------:R-:W-:Y:S01]  /*4fd0*/  @P0 FFMA.FTZ R141, R4.reuse, R143, R141 ;  /* 0x0000008f048d0223 */ /* 0x040fe2000001008d */
[--C-:B------:R-:W-:Y:S01]  /*4fe0*/  @P0 FFMA.FTZ R143, R7, R199, R198.reuse ;  /* 0x000000c7078f0223 */ /* 0x100fe200000100c6 */
[C---:B------:R-:W-:Y:S01]  /*4ff0*/  @P0 FFMA.FTZ R201, R4.reuse, R142, R201 ;  /* 0x0000008e04c90223 */ /* 0x040fe200000100c9 */
[----:B------:R-:W-:Y:S01]  /*5000*/  @P0 FFMA.FTZ R203, R4, R144, R203 ;  /* 0x0000009004cb0223 */ /* 0x000fe200000100cb */
[----:B0-----:R-:W-:Y:S01]  /*5010*/  @P1 FMUL.FTZ R147, R141, R147 ;  /* 0x000000938d931220 */ /* 0x001fe20000410000 */
[----:B------:R-:W-:Y:S01]  /*5020*/  @P0 FADD.FTZ R143, R8, -R143 ;  /* 0x8000008f088f0221 */ /* 0x000fe20000010000 */
[----:B------:R-:W-:Y:S01]  /*5030*/  @P0 FFMA.FTZ R207, R9, R199, R198 ;  /* 0x000000c709cf0223 */ /* 0x000fe200000100c6 */
[----:B------:R-:W0:Y:S01]  /*5040*/  @P1 LDC.64 R140, c[0x0][0x408] ;  /* 0x00010200ff8c1b82 */ /* 0x000e220000000a00 */
[----:B------:R-:W-:Y:S01]  /*5050*/  @P1 FMUL.FTZ R200, R147, R146 ;  /* 0x0000009293c81220 */ /* 0x000fe20000410000 */
[----:B------:R-:W-:Y:S01]  /*5060*/  @P0 FFMA.FTZ R202, R4, R143, R202 ;  /* 0x0000008f04ca0223 */ /* 0x000fe200000100ca */
[----:B------:R-:W-:Y:S01]  /*5070*/  @P0 FADD.FTZ R207, R10, -R207 ;  /* 0x800000cf0acf0221 */ /* 0x000fe20000010000 */
[-CC-:B------:R-:W-:Y:S01]  /*5080*/  @P0 FFMA.FTZ R208, R18, R199.reuse, R198.reuse ;  /* 0x000000c712d00223 */ /* 0x180fe200000100c6 */
[----:B------:R-:W-:Y:S01]  /*5090*/  @P0 FFMA.FTZ R211, R11, R199, R198 ;  /* 0x000000c70bd30223 */ /* 0x000fe200000100c6 */
[----:B------:R-:W-:Y:S01]  /*50a0*/  @P1 LOP3.LUT P5, RZ, R170, 0xff, RZ, 0xc0, !PT ;  /* 0x000000ffaaff1812 */ /* 0x000fe200078ac0ff */
[----:B------:R-:W-:Y:S01]  /*50b0*/  @P0 FFMA.FTZ R205, R4, R207, R205 ;  /* 0x000000cf04cd0223 */ /* 0x000fe200000100cd */
[----:B------:R-:W3:Y:S01]  /*50c0*/  @P1 LDC.64 R142, c[0x0][0x408] ;  /* 0x00010200ff8e1b82 */ /* 0x000ee20000000a00 */
[----:B------:R-:W-:Y:S01]  /*50d0*/  SHF.L.U32 R204, R204, 0x10, RZ ;  /* 0x00000010cccc7819 */ /* 0x000fe200000006ff */
[----:B------:R-:W-:Y:S01]  /*50e0*/  @P0 FADD.FTZ R209, R17, -R208 ;  /* 0x800000d011d10221 */ /* 0x000fe20000010000 */
[----:B------:R-:W-:Y:S01]  /*50f0*/  @P0 FADD.FTZ R211, R12, -R211 ;  /* 0x800000d30cd30221 */ /* 0x000fe20000010000 */
[----:B------:R-:W-:-:S02]  /*5100*/  @P1 FSEL R200, R200, RZ, P5 ;  /* 0x000000ffc8c81208 */ /* 0x000fc40002800000 */
[----:B------:R-:W-:Y:S01]  /*5110*/  @P1 LOP3.LUT P5, RZ, R170, 0xff00, RZ, 0xc0, !PT ;  /* 0x0000ff00aaff1812 */ /* 0x000fe200078ac0ff */
[----:B------:R-:W-:Y:S01]  /*5120*/  @P0 FFMA.FTZ R204, R4, R209, R204 ;  /* 0x000000d104cc0223 */ /* 0x000fe200000100cc */
[----:B------:R-:W4:Y:S01]  /*5130*/  @P1 LDC.64 R144, c[0x0][0x408] ;  /* 0x00010200ff901b82 */ /* 0x000f220000000a00 */
[----:B------:R-:W-:Y:S01]  /*5140*/  @P1 LOP3.LUT P6, RZ, R170, 0xff0000, RZ, 0xc0, !PT ;  /* 0x00ff0000aaff1812 */ /* 0x000fe200078cc0ff */
[----:B------:R-:W-:Y:S01]  /*5150*/  @P0 FFMA.FTZ R206, R4, R211, R206 ;  /* 0x000000d304ce0223 */ /* 0x000fe200000100ce */
[----:B-1----:R-:W-:Y:S01]  /*5160*/  @P1 FMUL.FTZ R185, R204, R185 ;  /* 0x000000b9ccb91220 */ /* 0x002fe20000410000 */
[----:B------:R-:W-:Y:S02]  /*5170*/  @P1 F2FP.BF16.F32.PACK_AB R200, RZ, R200 ;  /* 0x000000c8ffc8123e */ /* 0x000fe400000010ff */
[----:B--2---:R-:W-:Y:S01]  /*5180*/  @P1 FMUL.FTZ R187, R206, R187 ;  /* 0x000000bbcebb1220 */ /* 0x004fe20000410000 */
[----:B------:R-:W-:Y:S01]  /*5190*/  @P1 FMUL.FTZ R184, R185, R184 ;  /* 0x000000b8b9b81220 */ /* 0x000fe20000410000 */
[----:B------:R-:W1:Y:S01]  /*51a0*/  @P1 LDC.64 R146, c[0x0][0x408] ;  /* 0x00010200ff921b82 */ /* 0x000e620000000a00 */
[----:B0-----:R-:W-:Y:S01]  /*51b0*/  @P1 FMUL.FTZ R141, R201, R141 ;  /* 0x0000008dc98d1220 */ /* 0x001fe20000410000 */
[----:B------:R-:W-:Y:S01]  /*51c0*/  @P1 FMUL.FTZ R186, R187, R186 ;  /* 0x000000babbba1220 */ /* 0x000fe20000410000 */
[----:B------:R-:W-:-:S02]  /*51d0*/  @P1 PRMT R124, R200, 0x7610, R124 ;  /* 0x00007610c87c1816 */ /* 0x000fc4000000007c */
[----:B------:R-:W-:Y:S01]  /*51e0*/  @P1 FMUL.FTZ R140, R141, R140 ;  /* 0x0000008c8d8c1220 */ /* 0x000fe20000410000 */
[----:B---3--:R-:W-:-:S04]  /*51f0*/  @P1 FMUL.FTZ R143, R202, R143 ;  /* 0x0000008fca8f1220 */ /* 0x008fc80000410000 */
[----:B------:R-:W-:Y:S01]  /*5200*/  @P1 FSEL R140, R140, RZ, P5 ;  /* 0x000000ff8c8c1208 */ /* 0x000fe20002800000 */
[----:B------:R-:W-:Y:S01]  /*5210*/  @P1 FMUL.FTZ R142, R143, R142 ;  /* 0x0000008e8f8e1220 */ /* 0x000fe20000410000 */
[----:B------:R-:W-:Y:S02]  /*5220*/  @P1 LOP3.LUT P5, RZ, R170, 0xff000000, RZ, 0xc0, !PT ;  /* 0xff000000aaff1812 */ /* 0x000fe400078ac0ff */
[----:B------:R-:W-:Y:S01]  /*5230*/  @P1 F2FP.BF16.F32.PACK_AB R140, RZ, R140 ;  /* 0x0000008cff8c123e */ /* 0x000fe200000010ff */
[----:B----4-:R-:W-:Y:S01]  /*5240*/  @P1 FMUL.FTZ R145, R203, R145 ;  /* 0x00000091cb911220 */ /* 0x010fe20000410000 */
[----:B------:R-:W-:Y:S02]  /*5250*/  @P1 FSEL R142, R142, RZ, P6 ;  /* 0x000000ff8e8e1208 */ /* 0x000fe40003000000 */
[----:B------:R-:W-:Y:S01]  /*5260*/  @P1 LOP3.LUT P6, RZ, R171, 0xff, RZ, 0xc0, !PT ;  /* 0x000000ffabff1812 */ /* 0x000fe200078cc0ff */
[----:B------:R-:W-:Y:S01]  /*5270*/  @P1 FMUL.FTZ R144, R145, R144 ;  /* 0x0000009091901220 */ /* 0x000fe20000410000 */
[----:B------:R-:W-:-:S02]  /*5280*/  @P1 F2FP.BF16.F32.PACK_AB R142, RZ, R142 ;  /* 0x0000008eff8e123e */ /* 0x000fc400000010ff */
[----:B------:R-:W-:Y:S01]  /*5290*/  @P1 PRMT R124, R124, 0x5410, R140 ;  /* 0x000054107c7c1816 */ /* 0x000fe2000000008c */
[----:B-1----:R-:W-:Y:S01]  /*52a0*/  @P1 FMUL.FTZ R147, R205, R147 ;  /* 0x00000093cd931220 */ /* 0x002fe20000410000 */
        /* <DEDUP_REMOVED lines=30> */
.L_x_662:
[----:B------:R-:W-:-:S04]  /*5490*/  UISETP.NE.U32.AND UP0, UPT, UR20, URZ, UPT ;  /* 0x000000ff1400728c */ /* 0x000fc8000bf05070 */
[----:B------:R-:W-:-:S06]  /*54a0*/  UISETP.NE.AND.EX UP0, UPT, UR21, URZ, UPT, UP0 ;  /* 0x000000ff1500728c */ /* 0x000fcc000bf05300 */
[----:B------:R-:W-:-:S13]  /*54b0*/  PLOP3.LUT P2, PT, PT, PT, UP0, 0x80, 0x8 ;  /* 0x000000000008781c */ /* 0x000fda0003f4f008 */
[----:B------:R-:W-:Y:S05]  /*54c0*/  @!P2 BRA `(.L_x_665) ;  /* 0x000000040094a947 */ /* 0x000fea0003800000 */
[----:B-1----:R-:W1:Y:S01]  /*54d0*/  @P1 LDC.64 R130, c[0x0][0x408] ;  /* 0x00010200ff821b82 */ /* 0x002e620000000a00 */
[-CC-:B------:R-:W-:Y:S01]  /*54e0*/  FFMA.FTZ R143, R11, R199.reuse, R198.reuse ;  /* 0x000000c70b8f7223 */ /* 0x180fe200000100c6 */
[-CC-:B------:R-:W-:Y:S01]  /*54f0*/  FFMA.FTZ R129, R5, R199.reuse, R198.reuse ;  /* 0x000000c705817223 */ /* 0x180fe200000100c6 */
[----:B------:R-:W-:Y:S01]  /*5500*/  ISETP.GT.AND P0, PT, R197, RZ, PT ;  /* 0x000000ffc500720c */ /* 0x000fe20003f04270 */
[-CC-:B------:R-:W-:Y:S01]  /*5510*/  FFMA.FTZ R184, R14, R199.reuse, R198.reuse ;  /* 0x000000c70eb87223 */ /* 0x180fe200000100c6 */
[----:B------:R-:W-:Y:S01]  /*5520*/  FADD.FTZ R143, R12, -R143 ;  /* 0x8000008f0c8f7221 */ /* 0x000fe20000010000 */
[----:B------:R-:W-:Y:S01]  /*5530*/  FADD.FTZ R129, R6, -R129 ;  /* 0x8000008106817221 */ /* 0x000fe20000010000 */
[----:B------:R-:W-:Y:S01]  /*5540*/  FFMA.FTZ R204, R18, R199, R198 ;  /* 0x000000c712cc7223 */ /* 0x000fe200000100c6 */
[----:B------:R-:W2:Y:S01]  /*5550*/  @P1 LDC.64 R140, c[0x0][0x408] ;  /* 0x00010200ff8c1b82 */ /* 0x000ea20000000a00 */
[C---:B0-----:R-:W-:Y:S01]  /*5560*/  FMUL.FTZ R146, R4.reuse, R143 ;  /* 0x0000008f04927220 */ /* 0x041fe20000410000 */
[----:B------:R-:W-:Y:S01]  /*5570*/  FMUL.FTZ R128, R4, R129 ;  /* 0x0000008104807220 */ /* 0x000fe20000410000 */
[----:B------:R-:W-:Y:S01]  /*5580*/  FADD.FTZ R185, R13, -R184 ;  /* 0x800000b80db97221 */ /* 0x000fe20000010000 */
[----:B------:R-:W-:Y:S01]  /*5590*/  FFMA.FTZ R187, R7, R199, R198 ;  /* 0x000000c707bb7223 */ /* 0x000fe200000100c6 */
[----:B------:R-:W-:Y:S01]  /*55a0*/  FADD.FTZ R205, R17, -R204 ;  /* 0x800000cc11cd7221 */ /* 0x000fe20000010000 */
[----:B------:R-:W-:Y:S01]  /*55b0*/  FSEL R146, R146, RZ, P0 ;  /* 0x000000ff92927208 */ /* 0x000fe20000000000 */
[----:B------:R-:W-:Y:S01]  /*55c0*/  FMUL.FTZ R184, R4, R185 ;  /* 0x000000b904b87220 */ /* 0x000fe20000410000 */
[----:B------:R-:W-:Y:S01]  /*55d0*/  FSEL R202, R128, RZ, P0 ;  /* 0x000000ff80ca7208 */ /* 0x000fe20000000000 */
[----:B------:R-:W0:Y:S01]  /*55e0*/  @P1 LDC.64 R142, c[0x0][0x408] ;  /* 0x00010200ff8e1b82 */ /* 0x000e220000000a00 */
[-CC-:B------:R-:W-:Y:S01]  /*55f0*/  FFMA.FTZ R186, R16, R199.reuse, R198.reuse ;  /* 0x000000c710ba7223 */ /* 0x180fe200000100c6 */
        /* <DEDUP_REMOVED lines=8> */
[----:B-----5:R-:W-:Y:S01]  /*5680*/  @P1 LOP3.LUT P6, RZ, R171, 0xff0000, RZ, 0xc0, !PT ;  /* 0x00ff0000abff1812 */ /* 0x020fe200078cc0ff */
        /* <DEDUP_REMOVED lines=73> */
.L_x_665:
[----:B------:R-:W-:Y:S04]  /*5b20*/  BSSY.RECONVERGENT B3, `(.L_x_666) ;  /* 0x000000d000037945 */ /* 0x000fe80003800200 */
[----:B------:R-:W-:Y:S05]  /*5b30*/  @!P1 BRA `(.L_x_667) ;  /* 0x00000000002c9947 */ /* 0x000fea0003800000 */
[----:B-1----:R-:W-:Y:S01]  /*5b40*/  FFMA.FTZ R141, R5, R199, R198 ;  /* 0x000000c7058d7223 */ /* 0x002fe200000100c6 */
[----:B------:R-:W-:-:S03]  /*5b50*/  ISETP.GT.AND P0, PT, R197, RZ, PT ;  /* 0x000000ffc500720c */ /* 0x000fc60003f04270 */
[----:B------:R-:W-:-:S04]  /*5b60*/  FADD.FTZ R141, R6, -R141 ;  /* 0x8000008d068d7221 */ /* 0x000fc80000010000 */
[----:B------:R-:W-:-:S05]  /*5b70*/  FMUL.FTZ R141, R4, R141 ;  /* 0x0000008d048d7220 */ /* 0x000fca0000410000 */
[----:B------:R-:W-:Y:S02]  /*5b80*/  FSEL R141, R141, RZ, P0 ;  /* 0x000000ff8d8d7208 */ /* 0x000fe40000000000 */
[----:B-----5:R-:W-:-:S03]  /*5b90*/  LOP3.LUT P0, RZ, R170, 0xff, RZ, 0xc0, !PT ;  /* 0x000000ffaaff7812 */ /* 0x020fc6000780c0ff */
[----:B------:R-:W-:-:S04]  /*5ba0*/  FMUL.FTZ R141, R141, UR13 ;  /* 0x0000000d8d8d7c20 */ /* 0x000fc80008410000 */
[----:B------:R-:W-:-:S05]  /*5bb0*/  FMUL.FTZ R141, R141, UR12 ;  /* 0x0000000c8d8d7c20 */ /* 0x000fca0008410000 */
[----:B------:R-:W-:-:S04]  /*5bc0*/  FSEL R141, R141, RZ, P0 ;  /* 0x000000ff8d8d7208 */ /* 0x000fc80000000000 */
[----:B------:R-:W-:-:S04]  /*5bd0*/  F2FP.BF16.F32.PACK_AB R141, RZ, R141 ;  /* 0x0000008dff8d723e */ /* 0x000fc800000010ff */
[----:B------:R-:W-:-:S07]  /*5be0*/  PRMT R124, R141, 0x7610, R124 ;  /* 0x000076108d7c7816 */ /* 0x000fce000000007c */
.L_x_667:
[----:B------:R-:W-:Y:S05]  /*5bf0*/  BSYNC.RECONVERGENT B3 ;  /* 0x0000000000037941 */ /* 0x000fea0003800200 */
.L_x_666:
        /* <DEDUP_REMOVED lines=13> */
.L_x_669:
[----:B------:R-:W-:Y:S05]  /*5cd0*/  BSYNC.RECONVERGENT B3 ;  /* 0x0000000000037941 */ /* 0x000fea0003800200 */
.L_x_668:
        /* <DEDUP_REMOVED lines=13> */
.L_x_671:
[----:B------:R-:W-:Y:S05]  /*5db0*/  BSYNC.RECONVERGENT B3 ;  /* 0x0000000000037941 */ /* 0x000fea0003800200 */
.L_x_670:
        /* <DEDUP_REMOVED lines=13> */
.L_x_673:
[----:B------:R-:W-:Y:S05]  /*5e90*/  BSYNC.RECONVERGENT B3 ;  /* 0x0000000000037941 */ /* 0x000fea0003800200 */
.L_x_672:
        /* <DEDUP_REMOVED lines=13> */
.L_x_675:
[----:B------:R-:W-:Y:S05]  /*5f70*/  BSYNC.RECONVERGENT B3 ;  /* 0x0000000000037941 */ /* 0x000fea0003800200 */
.L_x_674:
        /* <DEDUP_REMOVED lines=13> */
.L_x_677:
[----:B------:R-:W-:Y:S05]  /*6050*/  BSYNC.RECONVERGENT B3 ;  /* 0x0000000000037941 */ /* 0x000fea0003800200 */
.L_x_676:
        /* <DEDUP_REMOVED lines=13> */
.L_x_679:
[----:B------:R-:W-:Y:S05]  /*6130*/  BSYNC.RECONVERGENT B3 ;  /* 0x0000000000037941 */ /* 0x000fea0003800200 */
.L_x_678:
[----:B------:R-:W-:Y:S05]  /*6140*/  @!P1 BRA `(.L_x_664) ;  /* 0x0000000000309947 */ /* 0x000fea0003800000 */
[----:B-1----:R-:W-:Y:S01]  /*6150*/  FFMA.FTZ R140, R20, R199, R198 ;  /* 0x000000c7148c7223 */ /* 0x002fe200000100c6 */
[----:B------:R-:W-:-:S03]  /*6160*/  ISETP.GT.AND P0, PT, R197, RZ, PT ;  /* 0x000000ffc500720c */ /* 0x000fc60003f04270 */
[----:B------:R-:W-:-:S04]  /*6170*/  FADD.FTZ R141, R19, -R140 ;  /* 0x8000008c138d7221 */ /* 0x000fc80000010000 */
[----:B------:R-:W-:-:S05]  /*6180*/  FMUL.FTZ R141, R4, R141 ;  /* 0x0000008d048d7220 */ /* 0x000fca0000410000 */
[----:B------:R-:W-:Y:S02]  /*6190*/  FSEL R141, R141, RZ, P0 ;  /* 0x000000ff8d8d7208 */ /* 0x000fe40000000000 */
[----:B-----5:R-:W-:-:S03]  /*61a0*/  ISETP.GE.U32.AND P0, PT, R170, RZ, PT ;  /* 0x000000ffaa00720c */ /* 0x020fc60003f06070 */
[----:B------:R-:W-:Y:S01]  /*61b0*/  FMUL.FTZ R141, R141, UR13 ;  /* 0x0000000d8d8d7c20 */ /* 0x000fe20008410000 */
[----:B------:R-:W-:-:S03]  /*61c0*/  ISETP.GE.U32.AND.EX P0, PT, R171, 0x1000000, PT, P0 ;  /* 0x01000000ab00780c */ /* 0x000fc60003f06100 */
[----:B------:R-:W-:-:S05]  /*61d0*/  FMUL.FTZ R141, R141, UR12 ;  /* 0x0000000c8d8d7c20 */ /* 0x000fca0008410000 */
[----:B------:R-:W-:-:S04]  /*61e0*/  FSEL R141, R141, RZ, P0 ;  /* 0x000000ff8d8d7208 */ /* 0x000fc80000000000 */
[----:B------:R-:W-:-:S04]  /*61f0*/  F2FP.BF16.F32.PACK_AB R141, RZ, R141 ;  /* 0x0000008dff8d723e */ /* 0x000fc800000010ff */
[----:B------:R-:W-:-:S07]  /*6200*/  PRMT R127, R127, 0x5410, R141 ;  /* 0x000054107f7f7816 */ /* 0x000fce000000008d */
.L_x_664:
[----:B------:R-:W-:Y:S05]  /*6210*/  BSYNC.RECONVERGENT B1 ;  /* 0x0000000000017941 */ /* 0x000fea0003800200 */
.L_x_661:
[----:B-1----:R-:W1:Y:S08]  /*6220*/  @P2 LDC.64 R142, c[0x0][0x478] ;  /* 0x00011e00ff8e2b82 */ /* 0x002e700000000a00 */
[----:B------:R-:W2:Y:S01]  /*6230*/  @P1 LDC.64 R140, c[0x0][0x468] ;  /* 0x00011a00ff8c1b82 */ /* 0x000ea20000000a00 */
[----:B-1----:R-:W-:-:S04]  /*6240*/  @P2 IMAD.WIDE.U32 R142, R196, 0x10, R142 ;  /* 0x00000010c48e2825 */ /* 0x002fc800078e008e */
[----:B------:R-:W-:Y:S01]  /*6250*/  VIADD R196, R196, 0x20 ;  /* 0x00000020c4c47836 */ /* 0x000fe20000000000 */
[----:B------:R3:W-:Y:S01]  /*6260*/  @P2 STG.E.128 desc[UR6][R142.64], R128 ;  /* 0x000000808e002986 */ /* 0x0007e2000c101d06 */
[C---:B--2---:R-:W-:Y:S01]  /*6270*/  @P1 IMAD.WIDE.U32 R140, R195.reuse, 0x10, R140 ;  /* 0x00000010c38c1825 */ /* 0x044fe200078e008c */
[----:B------:R-:W-:-:S04]  /*6280*/  IADD3 R195, PT, PT, R195, 0x20, RZ ;  /* 0x00000020c3c37810 */ /* 0x000fc80007ffe0ff */
[----:B------:R3:W-:Y:S03]  /*6290*/  @P1 STG.E.128 desc[UR6][R140.64], R124 ;  /* 0x0000007c8c001986 */ /* 0x0007e6000c101d06 */
.L_x_660:
[----:B------:R-:W-:Y:S05]  /*62a0*/  BSYNC.RECONVERGENT B2 ;  /* 0x0000000000027941 */ /* 0x000fea0003800200 */
.L_x_659:
        /* <DEDUP_REMOVED lines=11> */
[----:B-1-3--:R-:W1:Y:S01]  /*6360*/  @P1 LDC.64 R130, c[0x0][0x408] ;  /* 0x00010200ff821b82 */ /* 0x00ae620000000a00 */
[----:B-----5:R-:W-:Y:S01]  /*6370*/  PRMT R143, R121, 0x7632, R143 ;  /* 0x00007632798f7816 */ /* 0x020fe2000000008f */
[C---:B------:R-:W-:Y:S01]  /*6380*/  IMAD.U32 R201, R120.reuse, 0x10000, RZ ;  /* 0x0001000078c97824 */ /* 0x040fe200078e00ff */
[----:B------:R-:W-:Y:S02]  /*6390*/  PRMT R142, R120, 0x7632, R142 ;  /* 0x00007632788e7816 */ /* 0x000fe4000000008e */
[----:B------:R-:W-:Y:S01]  /*63a0*/  SHF.L.U32 R187, R123, 0x10, RZ ;  /* 0x000000107bbb7819 */ /* 0x000fe200000006ff */
[----:B------:R-:W-:Y:S01]  /*63b0*/  IMAD.U32 R202, R143, 0x10000, RZ ;  /* 0x000100008fca7824 */ /* 0x000fe200078e00ff */
[----:B------:R-:W-:Y:S01]  /*63c0*/  SHF.L.U32 R186, R142, 0x10, RZ ;  /* 0x000000108eba7819 */ /* 0x000fe200000006ff */
[----:B------:R-:W2:Y:S01]  /*63d0*/  @P1 LDC.64 R140, c[0x0][0x408] ;  /* 0x00010200ff8c1b82 */ /* 0x000ea20000000a00 */
[----:B------:R-:W-:-:S02]  /*63e0*/  SHF.L.U32 R200, R121, 0x10, RZ ;  /* 0x0000001079c87819 */ /* 0x000fc400000006ff */
[----:B------:R-:W-:Y:S01]  /*63f0*/  SHF.L.U32 R203, R122, 0x10, RZ ;  /* 0x000000107acb7819 */ /* 0x000fe200000006ff */
[-CC-:B------:R-:W-:Y:S01]  /*6400*/  @P0 FFMA.FTZ R129, R27, R199.reuse, R198.reuse ;  /* 0x000000c71b810223 */ /* 0x180fe200000100c6 */
[-CC-:B------:R-:W-:Y:S01]  /*6410*/  @P0 FFMA.FTZ R143, R21, R199.reuse, R198.reuse ;  /* 0x000000c7158f0223 */ /* 0x180fe200000100c6 */
[-CC-:B0-----:R-:W-:Y:S01]  /*6420*/  @P0 FFMA.FTZ R147, R23, R199.reuse, R198.reuse ;  /* 0x000000c717930223 */ /* 0x181fe200000100c6 */
[-CC-:B------:R-:W-:Y:S01]  /*6430*/  @P0 FFMA.FTZ R142, R30, R199.reuse, R198.reuse ;  /* 0x000000c71e8e0223 */ /* 0x180fe200000100c6 */
[----:B------:R-:W-:Y:S01]  /*6440*/  @P0 FADD.FTZ R129, R28, -R129 ;  /* 0x800000811c810221 */ /* 0x000fe20000010000 */
[----:B------:R-:W-:Y:S01]  /*6450*/  @P0 FFMA.FTZ R144, R32, R199, R198 ;  /* 0x000000c720900223 */ /* 0x000fe200000100c6 */
[----:B------:R-:W-:Y:S01]  /*6460*/  @P0 FADD.FTZ R143, R22, -R143 ;  /* 0x8000008f168f0221 */ /* 0x000fe20000010000 */
[----:B------:R-:W-:Y:S01]  /*6470*/  @P0 FADD.FTZ R147, R24, -R147 ;  /* 0x8000009318930221 */ /* 0x000fe20000010000 */
[C---:B------:R-:W-:Y:S01]  /*6480*/  @P0 FFMA.FTZ R187, R4.reuse, R129, R187 ;  /* 0x0000008104bb0223 */ /* 0x040fe200000100bb */
[----:B------:R-:W-:Y:S01]  /*6490*/  @P0 FADD.FTZ R145, R29, -R142 ;  /* 0x8000008e1d910221 */ /* 0x000fe20000010000 */
[----:B------:R-:W-:Y:S01]  /*64a0*/  @P0 FADD.FTZ R185, R31, -R144 ;  /* 0x800000901fb90221 */ /* 0x000fe20000010000 */
[----:B------:R-:W0:Y:S01]  /*64b0*/  @P1 LDC.64 R128, c[0x0][0x408] ;  /* 0x00010200ff801b82 */ /* 0x000e220000000a00 */
[C---:B------:R-:W-:Y:S01]  /*64c0*/  @P0 FFMA.FTZ R201, R4.reuse, R143, R201 ;  /* 0x0000008f04c90223 */ /* 0x040fe200000100c9 */
[C---:B------:R-:W-:Y:S01]  /*64d0*/  @P0 FFMA.FTZ R200, R4.reuse, R147, R200 ;  /* 0x0000009304c80223 */ /* 0x040fe200000100c8 */
[C---:B------:R-:W-:Y:S01]  /*64e0*/  @P0 FFMA.FTZ R186, R4.reuse, R145, R186 ;  /* 0x0000009104ba0223 */ /* 0x040fe200000100ba */
[----:B------:R-:W-:Y:S01]  /*64f0*/  @P0 FFMA.FTZ R202, R4, R185, R202 ;  /* 0x000000b904ca0223 */ /* 0x000fe200000100ca */
[-CC-:B------:R-:W-:Y:S01]  /*6500*/  @P0 FFMA.FTZ R206, R34, R199.reuse, R198.reuse ;  /* 0x000000c722ce0223 */ /* 0x180fe200000100c6 */
[-C--:B------:R-:W-:Y:S01]  /*6510*/  @P0 FFMA.FTZ R205, R25, R199.reuse, R198 ;  /* 0x000000c719cd0223 */ /* 0x080fe200000100c6 */
[----:B------:R-:W-:Y:S01]  /*6520*/  PRMT R204, R122, 0x7632, R204 ;  /* 0x000076327acc7816 */ /* 0x000fe200000000cc */
[----:B------:R-:W3:Y:S01]  /*6530*/  @P1 LDC.64 R142, c[0x0][0x408] ;  /* 0x00010200ff8e1b82 */ /* 0x000ee20000000a00 */
[--C-:B------:R-:W-:Y:S01]  /*6540*/  @P0 FADD.FTZ R207, R33, -R206.reuse ;  /* 0x800000ce21cf0221 */ /* 0x100fe20000010000 */
[----:B------:R-:W-:Y:S01]  /*6550*/  @P0 FADD.FTZ R205, R26, -R205 ;  /* 0x800000cd1acd0221 */ /* 0x000fe20000010000 */
[----:B------:R-:W-:Y:S01]  /*6560*/  PRMT R206, R123, 0x7632, R206 ;  /* 0x000076327bce7816 */ /* 0x000fe200000000ce */
[----:B------:R-:W-:Y:S01]  /*6570*/  @P0 FFMA.FTZ R208, R148, R199, R198 ;  /* 0x000000c794d00223 */ /* 0x000fe200000100c6 */
[----:B------:R-:W-:Y:S01]  /*6580*/  SHF.L.U32 R204, R204, 0x10, RZ ;  /* 0x00000010cccc7819 */ /* 0x000fe200000006ff */
[----:B------:R-:W-:Y:S01]  /*6590*/  @P0 FFMA.FTZ R203, R4, R205, R203 ;  /* 0x000000cd04cb0223 */ /* 0x000fe200000100cb */
[----:B-1----:R-:W-:Y:S01]  /*65a0*/  @P1 FMUL.FTZ R131, R201, R131 ;  /* 0x00000083c9831220 */ /* 0x002fe20000410000 */
[----:B------:R-:W1:Y:S01]  /*65b0*/  @P1 LDC.64 R146, c[0x0][0x408] ;  /* 0x00010200ff921b82 */ /* 0x000e620000000a00 */
[----:B------:R-:W-:-:S02]  /*65c0*/  IMAD.U32 R205, R206, 0x10000, RZ ;  /* 0x00010000cecd7824 */ /* 0x000fc400078e00ff */
[----:B------:R-:W-:Y:S01]  /*65d0*/  @P0 FADD.FTZ R208, R35, -R208 ;  /* 0x800000d023d00221 */ /* 0x000fe20000010000 */
[----:B------:R-:W-:Y:S01]  /*65e0*/  @P0 FFMA.FTZ R204, R4, R207, R204 ;  /* 0x000000cf04cc0223 */ /* 0x000fe200000100cc */
[----:B------:R-:W-:Y:S01]  /*65f0*/  @P1 FMUL.FTZ R130, R131, R130 ;  /* 0x0000008283821220 */ /* 0x000fe20000410000 */
[----:B--2---:R-:W-:Y:S01]  /*6600*/  @P1 FMUL.FTZ R141, R186, R141 ;  /* 0x0000008dba8d1220 */ /* 0x004fe20000410000 */
[----:B------:R-:W-:Y:S01]  /*6610*/  @P0 FFMA.FTZ R205, R4, R208, R205 ;  /* 0x000000d004cd0223 */ /* 0x000fe200000100cd */
[----:B------:R-:W-:Y:S01]  /*6620*/  @P1 LOP3.LUT P0, RZ, R168, 0xff, RZ, 0xc0, !PT ;  /* 0x000000ffa8ff1812 */ /* 0x000fe2000780c0ff */
[----:B------:R-:W2:Y:S01]  /*6630*/  @P1 LDC.64 R144, c[0x0][0x408] ;  /* 0x00010200ff901b82 */ /* 0x000ea20000000a00 */
[----:B0-----:R-:W-:Y:S01]  /*6640*/  @P1 FMUL.FTZ R129, R187, R129 ;  /* 0x00000081bb811220 */ /* 0x001fe20000410000 */
[----:B------:R-:W-:Y:S01]  /*6650*/  @P1 FMUL.FTZ R140, R141, R140 ;  /* 0x0000008c8d8c1220 */ /* 0x000fe20000410000 */
[----:B------:R-:W-:Y:S02]  /*6660*/  @P1 FSEL R130, R130, RZ, P0 ;  /* 0x000000ff82821208 */ /* 0x000fe40000000000 */
[----:B------:R-:W-:Y:S01]  /*6670*/  @P1 LOP3.LUT P0, RZ, R168, 0xff00, RZ, 0xc0, !PT ;  /* 0x0000ff00a8ff1812 */ /* 0x000fe2000780c0ff */
[----:B------:R-:W-:Y:S01]  /*6680*/  @P1 FMUL.FTZ R128, R129, R128 ;  /* 0x0000008081801220 */ /* 0x000fe20000410000 */
[----:B------:R-:W-:Y:S01]  /*6690*/  @P1 LOP3.LUT P3, RZ, R169, 0xff0000, RZ, 0xc0, !PT ;  /* 0x00ff0000a9ff1812 */ /* 0x000fe2000786c0ff */
[----:B------:R-:W0:Y:S01]  /*66a0*/  @P1 LDC.64 R184, c[0x0][0x408] ;  /* 0x00010200ffb81b82 */ /* 0x000e220000000a00 */
[----:B---3--:R-:W-:Y:S01]  /*66b0*/  @P1 FMUL.FTZ R143, R200, R143 ;  /* 0x0000008fc88f1220 */ /* 0x008fe20000410000 */
[----:B------:R-:W-:-:S02]  /*66c0*/  @P1 FSEL R140, R140, RZ, P0 ;  /* 0x000000ff8c8c1208 */ /* 0x000fc40000000000 */
[----:B------:R-:W-:Y:S01]  /*66d0*/  @P1 LOP3.LUT P0, RZ, R168, 0xff0000, RZ, 0xc0, !PT ;  /* 0x00ff0000a8ff1812 */ /* 0x000fe2000780c0ff */
[----:B------:R-:W-:Y:S01]  /*66e0*/  @P1 FMUL.FTZ R142, R143, R142 ;  /* 0x0000008e8f8e1220 */ /* 0x000fe20000410000 */
[----:B------:R-:W-:Y:S01]  /*66f0*/  @P1 LOP3.LUT P5, RZ, R169, 0xff, RZ, 0xc0, !PT ;  /* 0x000000ffa9ff1812 */ /* 0x000fe200078ac0ff */
[----:B-1----:R-:W-:Y:S01]  /*6700*/  @P1 FMUL.FTZ R147, R203, R147 ;  /* 0x00000093cb931220 */ /* 0x002fe20000410000 */
[----:B------:R-:W-:Y:S02]  /*6710*/  @P1 FSEL R128, R128, RZ, P3 ;  /* 0x000000ff80801208 */ /* 0x000fe40001800000 */
[----:B------:R-:W-:Y:S01]  /*6720*/  @P1 LOP3.LUT P3, RZ, R168, 0xff000000, RZ, 0xc0, !PT ;  /* 0xff000000a8ff1812 */ /* 0x000fe2000786c0ff */
[----:B------:R-:W-:Y:S01]  /*6730*/  @P1 FMUL.FTZ R146, R147, R146 ;  /* 0x0000009293921220 */ /* 0x000fe20000410000 */
[----:B------:R-:W-:Y:S02]  /*6740*/  @P1 LOP3.LUT P6, RZ, R169, 0xff00, RZ, 0xc0, !PT ;  /* 0x0000ff00a9ff1812 */ /* 0x000fe400078cc0ff */
[----:B------:R-:W-:Y:S01]  /*6750*/  @P1 FSEL R142, R142, RZ, P0 ;  /* 0x000000ff8e8e1208 */ /* 0x000fe20000000000 */
[----:B--2---:R-:W-:Y:S01]  /*6760*/  @P1 FMUL.FTZ R145, R202, R145 ;  /* 0x00000091ca911220 */ /* 0x004fe20000410000 */
[----:B------:R-:W-:-:S02]  /*6770*/  @P1 FSEL R146, R146, RZ, P5 ;  /* 0x000000ff92921208 */ /* 0x000fc40002800000 */
[----:B------:R-:W-:Y:S01]  /*6780*/  @P1 F2FP.BF16.F32.PACK_AB R130, RZ, R130 ;  /* 0x00000082ff82123e */ /* 0x000fe200000010ff */
[----:B------:R-:W-:Y:S01]  /*6790*/  @P1 FMUL.FTZ R144, R145, R144 ;  /* 0x0000009091901220 */ /* 0x000fe20000410000 */
[----:B------:R-:W-:Y:S02]  /*67a0*/  @P1 F2FP.BF16.F32.PACK_AB R142, RZ, R142 ;  /* 0x0000008eff8e123e */ /* 0x000fe400000010ff */
[----:B------:R-:W-:Y:S01]  /*67b0*/  @P1 F2FP.BF16.F32.PACK_AB R146, RZ, R146 ;  /* 0x00000092ff92123e */ /* 0x000fe200000010ff */
[----:B0-----:R-:W-:Y:S01]  /*67c0*/  @P1 FMUL.FTZ R185, R204, R185 ;  /* 0x000000b9ccb91220 */ /* 0x001fe20000410000 */
[----:B------:R-:W-:Y:S02]  /*67d0*/  @P1 FSEL R144, R144, RZ, P3 ;  /* 0x000000ff90901208 */ /* 0x000fe40001800000 */
[----:B------:R-:W-:Y:S01]  /*67e0*/  @P1 F2FP.BF16.F32.PACK_AB R128, RZ, R128 ;  /* 0x00000080ff80123e */ /* 0x000fe200000010ff */
[----:B------:R-:W-:Y:S01]  /*67f0*/  @P1 FMUL.FTZ R184, R185, R184 ;  /* 0x000000b8b9b81220 */ /* 0x000fe20000410000 */
[----:B------:R-:W-:-:S02]  /*6800*/  F2FP.BF16.F32.PACK_AB R201, RZ, R201 ;  /* 0x000000c9ffc9723e */ /* 0x000fc400000010ff */
[----:B------:R-:W-:Y:S02]  /*6810*/  F2FP.BF16.F32.PACK_AB R186, RZ, R186 ;  /* 0x000000baffba723e */ /* 0x000fe400000010ff */
[----:B------:R-:W-:Y:S02]  /*6820*/  @P1 FSEL R184, R184, RZ, P6 ;  /* 0x000000ffb8b81208 */ /* 0x000fe40003000000 */
[----:B------:R-:W-:Y:S02]  /*6830*/  F2FP.BF16.F32.PACK_AB R129, RZ, R200 ;  /* 0x000000c8ff81723e */ /* 0x000fe400000010ff */
[----:B------:R-:W-:Y:S02]  /*6840*/  F2FP.BF16.F32.PACK_AB R202, RZ, R202 ;  /* 0x000000caffca723e */ /* 0x000fe400000010ff */
[----:B------:R-:W-:Y:S02]  /*6850*/  F2FP.BF16.F32.PACK_AB R203, RZ, R203 ;  /* 0x000000cbffcb723e */ /* 0x000fe400000010ff */
[----:B------:R-:W-:-:S02]  /*6860*/  F2FP.BF16.F32.PACK_AB R204, RZ, R204 ;  /* 0x000000ccffcc723e */ /* 0x000fc400000010ff */
[----:B------:R-:W-:Y:S02]  /*6870*/  @P1 PRMT R124, R130, 0x7610, R124 ;  /* 0x00007610827c1816 */ /* 0x000fe4000000007c */
[----:B------:R-:W-:Y:S02]  /*6880*/  @P1 F2FP.BF16.F32.PACK_AB R140, RZ, R140 ;  /* 0x0000008cff8c123e */ /* 0x000fe400000010ff */
[----:B------:R-:W-:Y:S02]  /*6890*/  @P1 F2FP.BF16.F32.PACK_AB R144, RZ, R144 ;  /* 0x00000090ff90123e */ /* 0x000fe400000010ff */
[----:B------:R-:W-:Y:S02]  /*68a0*/  @P1 F2FP.BF16.F32.PACK_AB R184, RZ, R184 ;  /* 0x000000b8ffb8123e */ /* 0x000fe400000010ff */
[----:B------:R-:W-:Y:S02]  /*68b0*/  @P1 PRMT R125, R142, 0x7610, R125 ;  /* 0x000076108e7d1816 */ /* 0x000fe4000000007d */
[----:B------:R-:W-:-:S02]  /*68c0*/  @P1 PRMT R126, R146, 0x7610, R126 ;  /* 0x00007610927e1816 */ /* 0x000fc4000000007e */
[----:B------:R-:W-:Y:S02]  /*68d0*/  @P1 PRMT R127, R128, 0x7610, R127 ;  /* 0x00007610807f1816 */ /* 0x000fe4000000007f */
[----:B------:R-:W-:Y:S02]  /*68e0*/  @P1 PRMT R124, R124, 0x5410, R140 ;  /* 0x000054107c7c1816 */ /* 0x000fe4000000008c */
[----:B------:R-:W-:Y:S02]  /*68f0*/  @P1 PRMT R125, R125, 0x5410, R144 ;  /* 0x000054107d7d1816 */ /* 0x000fe40000000090 */
[----:B------:R-:W-:Y:S02]  /*6900*/  @P1 PRMT R126, R126, 0x5410, R184 ;  /* 0x000054107e7e1816 */ /* 0x000fe400000000b8 */
[----:B------:R-:W-:Y:S02]  /*6910*/  F2FP.BF16.F32.PACK_AB R131, R205, R187 ;  /* 0x000000bbcd83723e */ /* 0x000fe400000010ff */
[----:B------:R-:W-:-:S02]  /*6920*/  PRMT R128, R201, 0x5410, R186 ;  /* 0x00005410c9807816 */ /* 0x000fc400000000ba */
        /* <DEDUP_REMOVED lines=11> */
.L_x_684:
[----:B------:R-:W-:Y:S01]  /*69e0*/  ISETP.GT.AND P0, PT, R197, RZ, PT ;  /* 0x000000ffc500720c */ /* 0x000fe20003f04270 */
[----:B-1-3--:R-:W1:Y:S01]  /*69f0*/  @P1 LDC.64 R140, c[0x0][0x408] ;  /* 0x00010200ff8c1b82 */ /* 0x00ae620000000a00 */
[C---:B-----5:R-:W-:Y:S01]  /*6a00*/  PRMT R142, R120.reuse, 0x7632, R142 ;  /* 0x00007632788e7816 */ /* 0x060fe2000000008e */
[----:B------:R-:W-:Y:S01]  /*6a10*/  IMAD.U32 R201, R121, 0x10000, RZ ;  /* 0x0001000079c97824 */ /* 0x000fe200078e00ff */
[----:B------:R-:W-:Y:S01]  /*6a20*/  SHF.L.U32 R143, R120, 0x10, RZ ;  /* 0x00000010788f7819 */ /* 0x000fe200000006ff */
[----:B------:R-:W-:Y:S01]  /*6a30*/  IMAD.U32 R204, R123, 0x10000, RZ ;  /* 0x000100007bcc7824 */ /* 0x000fe200078e00ff */
[----:B------:R-:W-:Y:S02]  /*6a40*/  SHF.L.U32 R142, R142, 0x10, RZ ;  /* 0x000000108e8e7819 */ /* 0x000fe400000006ff */
[C---:B------:R-:W-:Y:S01]  /*6a50*/  SHF.L.U32 R202, R122.reuse, 0x10, RZ ;  /* 0x000000107aca7819 */ /* 0x040fe200000006ff */
[----:B------:R-:W2:Y:S01]  /*6a60*/  @P1 LDC.64 R184, c[0x0][0x408] ;  /* 0x00010200ffb81b82 */ /* 0x000ea20000000a00 */
[----:B------:R-:W-:-:S02]  /*6a70*/  PRMT R203, R122, 0x7632, R203 ;  /* 0x000076327acb7816 */ /* 0x000fc400000000cb */
[----:B------:R-:W-:Y:S01]  /*6a80*/  @P1 LOP3.LUT P3, RZ, R168, 0xff, RZ, 0xc0, !PT ;  /* 0x000000ffa8ff1812 */ /* 0x000fe2000786c0ff */
[-CC-:B------:R-:W-:Y:S01]  /*6a90*/  @P0 FFMA.FTZ R145, R21, R199.reuse, R198.reuse ;  /* 0x000000c715910223 */ /* 0x180fe200000100c6 */
[-CC-:B------:R-:W-:Y:S01]  /*6aa0*/  @P0 FFMA.FTZ R144, R30, R199.reuse, R198.reuse ;  /* 0x000000c71e900223 */ /* 0x180fe200000100c6 */
[-CC-:B0-----:R-:W-:Y:S01]  /*6ab0*/  @P0 FFMA.FTZ R146, R32, R199.reuse, R198.reuse ;  /* 0x000000c720920223 */ /* 0x181fe200000100c6 */
[----:B------:R-:W-:Y:S01]  /*6ac0*/  @P0 FFMA.FTZ R187, R25, R199, R198 ;  /* 0x000000c719bb0223 */ /* 0x000fe200000100c6 */
[----:B------:R-:W-:Y:S01]  /*6ad0*/  @P0 FADD.FTZ R145, R22, -R145 ;  /* 0x8000009116910221 */ /* 0x000fe20000010000 */
[--C-:B------:R-:W-:Y:S01]  /*6ae0*/  @P0 FADD.FTZ R147, R29, -R144.reuse ;  /* 0x800000901d930221 */ /* 0x100fe20000010000 */
[----:B------:R-:W-:Y:S01]  /*6af0*/  PRMT R144, R121, 0x7632, R144 ;  /* 0x0000763279907816 */ /* 0x000fe20000000090 */
[----:B------:R-:W-:Y:S01]  /*6b00*/  @P0 FADD.FTZ R187, R26, -R187 ;  /* 0x800000bb1abb0221 */ /* 0x000fe20000010000 */
[C---:B------:R-:W-:Y:S01]  /*6b10*/  @P0 FFMA.FTZ R143, R4.reuse, R145, R143 ;  /* 0x00000091048f0223 */ /* 0x040fe2000001008f */
[----:B------:R-:W-:Y:S01]  /*6b20*/  @P0 FFMA.FTZ R145, R23, R199, R198 ;  /* 0x000000c717910223 */ /* 0x000fe200000100c6 */
[----:B------:R-:W-:Y:S01]  /*6b30*/  @P0 FFMA.FTZ R142, R4, R147, R142 ;  /* 0x00000093048e0223 */ /* 0x000fe2000001008e */
[----:B------:R-:W-:Y:S01]  /*6b40*/  SHF.L.U32 R200, R144, 0x10, RZ ;  /* 0x0000001090c87819 */ /* 0x000fe200000006ff */
[----:B------:R-:W-:Y:S01]  /*6b50*/  @P0 FADD.FTZ R147, R31, -R146 ;  /* 0x800000921f930221 */ /* 0x000fe20000010000 */
[----:B------:R-:W-:Y:S01]  /*6b60*/  @P0 FADD.FTZ R145, R24, -R145 ;  /* 0x8000009118910221 */ /* 0x000fe20000010000 */
[----:B-1----:R-:W-:Y:S01]  /*6b70*/  @P1 FMUL.FTZ R141, R143, R141 ;  /* 0x0000008d8f8d1220 */ /* 0x002fe20000410000 */
[C---:B------:R-:W-:Y:S01]  /*6b80*/  @P0 FFMA.FTZ R202, R4.reuse, R187, R202 ;  /* 0x000000bb04ca0223 */ /* 0x040fe200000100ca */
[C---:B------:R-:W-:Y:S01]  /*6b90*/  @P0 FFMA.FTZ R200, R4.reuse, R147, R200 ;  /* 0x0000009304c80223 */ /* 0x040fe200000100c8 */
[----:B------:R-:W-:Y:S01]  /*6ba0*/  @P0 FFMA.FTZ R201, R4, R145, R201 ;  /* 0x0000009104c90223 */ /* 0x000fe200000100c9 */
[----:B------:R-:W0:Y:S01]  /*6bb0*/  @P1 LDC.64 R146, c[0x0][0x408] ;  /* 0x00010200ff921b82 */ /* 0x000e220000000a00 */
[----:B------:R-:W-:Y:S01]  /*6bc0*/  @P1 FMUL.FTZ R186, R141, R140 ;  /* 0x0000008c8dba1220 */ /* 0x000fe20000410000 */
[----:B--2---:R-:W-:Y:S01]  /*6bd0*/  @P1 FMUL.FTZ R185, R142, R185 ;  /* 0x000000b98eb91220 */ /* 0x004fe20000410000 */
[-CC-:B------:R-:W-:Y:S01]  /*6be0*/  @P0 FFMA.FTZ R206, R34, R199.reuse, R198.reuse ;  /* 0x000000c722ce0223 */ /* 0x180fe200000100c6 */
[----:B------:R-:W-:Y:S01]  /*6bf0*/  @P0 FFMA.FTZ R205, R27, R199, R198 ;  /* 0x000000c71bcd0223 */ /* 0x000fe200000100c6 */
[----:B------:R-:W-:Y:S01]  /*6c00*/  SHF.L.U32 R203, R203, 0x10, RZ ;  /* 0x00000010cbcb7819 */ /* 0x000fe200000006ff */
[----:B------:R-:W-:Y:S01]  /*6c10*/  @P1 FMUL.FTZ R187, R185, R184 ;  /* 0x000000b8b9bb1220 */ /* 0x000fe20000410000 */
[----:B------:R-:W-:Y:S01]  /*6c20*/  @P0 FADD.FTZ R206, R33, -R206 ;  /* 0x800000ce21ce0221 */ /* 0x000fe20000010000 */
[----:B------:R-:W1:Y:S01]  /*6c30*/  @P1 LDC.64 R144, c[0x0][0x408] ;  /* 0x00010200ff901b82 */ /* 0x000e620000000a00 */
[----:B------:R-:W-:Y:S01]  /*6c40*/  @P0 FADD.FTZ R205, R28, -R205 ;  /* 0x800000cd1ccd0221 */ /* 0x000fe20000010000 */
[----:B------:R-:W-:Y:S01]  /*6c50*/  @P1 LOP3.LUT P5, RZ, R168, 0xff00, RZ, 0xc0, !PT ;  /* 0x0000ff00a8ff1812 */ /* 0x000fe200078ac0ff */
[----:B------:R-:W-:Y:S01]  /*6c60*/  @P0 FFMA.FTZ R203, R4, R206, R203 ;  /* 0x000000ce04cb0223 */ /* 0x000fe200000100cb */
[----:B------:R-:W-:Y:S01]  /*6c70*/  @P1 FSEL R186, R186, RZ, P3 ;  /* 0x000000ffbaba1208 */ /* 0x000fe20001800000 */
[----:B------:R-:W-:Y:S01]  /*6c80*/  @P0 FFMA.FTZ R204, R4, R205, R204 ;  /* 0x000000cd04cc0223 */ /* 0x000fe200000100cc */
[----:B------:R-:W-:-:S02]  /*6c90*/  @P1 FSEL R187, R187, RZ, P5 ;  /* 0x000000ffbbbb1208 */ /* 0x000fc40002800000 */
[----:B------:R-:W2:Y:S01]  /*6ca0*/  @P1 LDC.64 R142, c[0x0][0x408] ;  /* 0x00010200ff8e1b82 */ /* 0x000ea20000000a00 */
[C---:B------:R-:W-:Y:S02]  /*6cb0*/  @P1 LOP3.LUT P6, RZ, R168.reuse, 0xff0000, RZ, 0xc0, !PT ;  /* 0x00ff0000a8ff1812 */ /* 0x040fe400078cc0ff */
[----:B------:R-:W-:Y:S02]  /*6cc0*/  @P1 LOP3.LUT P3, RZ, R168, 0xff000000, RZ, 0xc0, !PT ;  /* 0xff000000a8ff1812 */ /* 0x000fe4000786c0ff */
[----:B------:R-:W-:Y:S02]  /*6cd0*/  @P1 LOP3.LUT P5, RZ, R169, 0xff, RZ, 0xc0, !PT ;  /* 0x000000ffa9ff1812 */ /* 0x000fe400078ac0ff */
[----:B------:R-:W-:Y:S01]  /*6ce0*/  @P1 F2FP.BF16.F32.PACK_AB R186, RZ, R186 ;  /* 0x000000baffba123e */ /* 0x000fe200000010ff */
[----:B------:R-:W3:Y:S01]  /*6cf0*/  @P1 LDC.64 R140, c[0x0][0x408] ;  /* 0x00010200ff8c1b82 */ /* 0x000ee20000000a00 */
[----:B0-----:R-:W-:Y:S01]  /*6d00*/  @P1 FMUL.FTZ R147, R201, R147 ;  /* 0x00000093c9931220 */ /* 0x001fe20000410000 */
[----:B------:R-:W-:-:S02]  /*6d10*/  @P1 F2FP.BF16.F32.PACK_AB R187, RZ, R187 ;  /* 0x000000bbffbb123e */ /* 0x000fc400000010ff */
[----:B------:R-:W-:Y:S01]  /*6d20*/  @P1 PRMT R124, R186, 0x7610, R124 ;  /* 0x00007610ba7c1816 */ /* 0x000fe2000000007c */
[----:B------:R-:W-:-:S03]  /*6d30*/  @P1 FMUL.FTZ R146, R147, R146 ;  /* 0x0000009293921220 */ /* 0x000fc60000410000 */
[----:B------:R-:W0:Y:S01]  /*6d40*/  @P1 LDC.64 R184, c[0x0][0x408] ;  /* 0x00010200ffb81b82 */ /* 0x000e220000000a00 */
[----:B-1----:R-:W-:Y:S01]  /*6d50*/  @P1 FMUL.FTZ R145, R200, R145 ;  /* 0x00000091c8911220 */ /* 0x002fe20000410000 */
[----:B------:R-:W-:Y:S02]  /*6d60*/  @P1 FSEL R146, R146, RZ, P6 ;  /* 0x000000ff92921208 */ /* 0x000fe40003000000 */
[----:B------:R-:W-:Y:S01]  /*6d70*/  @P1 LOP3.LUT P6, RZ, R169, 0xff00, RZ, 0xc0, !PT ;  /* 0x0000ff00a9ff1812 */ /* 0x000fe200078cc0ff */
[----:B------:R-:W-:Y:S01]  /*6d80*/  @P1 FMUL.FTZ R144, R145, R144 ;  /* 0x0000009091901220 */ /* 0x000fe20000410000 */
[----:B------:R-:W-:Y:S01]  /*6d90*/  @P1 F2FP.BF16.F32.PACK_AB R146, RZ, R146 ;  /* 0x00000092ff92123e */ /* 0x000fe200000010ff */
[----:B--2---:R-:W-:Y:S01]  /*6da0*/  @P1 FMUL.FTZ R143, R202, R143 ;  /* 0x0000008fca8f1220 */ /* 0x004fe20000410000 */
[----:B------:R-:W-:Y:S02]  /*6db0*/  @P1 PRMT R124, R124, 0x5410, R187 ;  /* 0x000054107c7c1816 */ /* 0x000fe400000000bb */
[----:B------:R-:W-:Y:S01]  /*6dc0*/  @P1 FSEL R144, R144, RZ, P3 ;  /* 0x000000ff90901208 */ /* 0x000fe20001800000 */
[----:B------:R-:W-:Y:S01]  /*6dd0*/  @P1 FMUL.FTZ R142, R143, R142 ;  /* 0x0000008e8f8e1220 */ /* 0x000fe20000410000 */
[----:B------:R-:W-:-:S02]  /*6de0*/  @P1 LOP3.LUT P3, RZ, R169, 0xff0000, RZ, 0xc0, !PT ;  /* 0x00ff0000a9ff1812 */ /* 0x000fc4000786c0ff */
[----:B------:R-:W-:Y:S01]  /*6df0*/  @P1 F2FP.BF16.F32.PACK_AB R144, RZ, R144 ;  /* 0x00000090ff90123e */ /* 0x000fe200000010ff */
[----:B---3--:R-:W-:Y:S01]  /*6e00*/  @P1 FMUL.FTZ R141, R203, R141 ;  /* 0x0000008dcb8d1220 */ /* 0x008fe20000410000 */
[----:B------:R-:W-:Y:S02]  /*6e10*/  @P1 FSEL R142, R142, RZ, P5 ;  /* 0x000000ff8e8e1208 */ /* 0x000fe40002800000 */
[----:B------:R-:W-:Y:S01]  /*6e20*/  @P1 PRMT R125, R146, 0x7610, R125 ;  /* 0x00007610927d1816 */ /* 0x000fe2000000007d */
[----:B------:R-:W-:Y:S01]  /*6e30*/  @P1 FMUL.FTZ R140, R141, R140 ;  /* 0x0000008c8d8c1220 */ /* 0x000fe20000410000 */
[----:B------:R-:W-:Y:S02]  /*6e40*/  @P1 F2FP.BF16.F32.PACK_AB R142, RZ, R142 ;  /* 0x0000008eff8e123e */ /* 0x000fe400000010ff */
[----:B------:R-:W-:Y:S01]  /*6e50*/  @P1 PRMT R125, R125, 0x5410, R144 ;  /* 0x000054107d7d1816 */ /* 0x000fe20000000090 */
[----:B0-----:R-:W-:Y:S01]  /*6e60*/  @P1 FMUL.FTZ R185, R204, R185 ;  /* 0x000000b9ccb91220 */ /* 0x001fe20000410000 */
[----:B------:R-:W-:-:S02]  /*6e70*/  @P1 FSEL R140, R140, RZ, P6 ;  /* 0x000000ff8c8c1208 */ /* 0x000fc40003000000 */
[----:B------:R-:W-:Y:S01]  /*6e80*/  @P1 PRMT R126, R142, 0x7610, R126 ;  /* 0x000076108e7e1816 */ /* 0x000fe2000000007e */
[----:B------:R-:W-:Y:S01]  /*6e90*/  @P1 FMUL.FTZ R184, R185, R184 ;  /* 0x000000b8b9b81220 */ /* 0x000fe20000410000 */
[----:B------:R-:W-:-:S04]  /*6ea0*/  @P1 F2FP.BF16.F32.PACK_AB R140, RZ, R140 ;  /* 0x0000008cff8c123e */ /* 0x000fc800000010ff */
[----:B------:R-:W-:Y:S02]  /*6eb0*/  @P1 FSEL R184, R184, RZ, P3 ;  /* 0x000000ffb8b81208 */ /* 0x000fe40001800000 */
        /* <DEDUP_REMOVED lines=17> */
.L_x_683:
[----:B------:R-:W-:-:S04]  /*6fd0*/  UISETP.NE.U32.AND UP0, UPT, UR20, URZ, UPT ;  /* 0x000000ff1400728c */ /* 0x000fc8000bf05070 */
[----:B------:R-:W-:-:S06]  /*6fe0*/  UISETP.NE.AND.EX UP0, UPT, UR21, URZ, UPT, UP0 ;  /* 0x000000ff1500728c */ /* 0x000fcc000bf05300 */
[----:B------:R-:W-:-:S13]  /*6ff0*/  PLOP3.LUT P2, PT, PT, PT, UP0, 0x80, 0x8 ;  /* 0x000000000008781c */ /* 0x000fda0003f4f008 */
[----:B------:R-:W-:Y:S05]  /*7000*/  @!P2 BRA `(.L_x_686) ;  /* 0x000000040094a947 */ /* 0x000fea0003800000 */
[----:B-1-3--:R-:W1:Y:S01]  /*7010*/  @P1 LDC.64 R130, c[0x0][0x408] ;  /* 0x00010200ff821b82 */ /* 0x00ae620000000a00 */
        /* <DEDUP_REMOVED lines=8> */
[C---:B------:R-:W-:Y:S01]  /*70a0*/  FMUL.FTZ R128, R4.reuse, R129 ;  /* 0x0000008104807220 */ /* 0x040fe20000410000 */
[----:B0-----:R-:W-:Y:S01]  /*70b0*/  FMUL.FTZ R146, R4, R143 ;  /* 0x0000008f04927220 */ /* 0x001fe20000410000 */
[----:B------:R-:W-:Y:S01]  /*70c0*/  FADD.FTZ R185, R29, -R184 ;  /* 0x800000b81db97221 */ /* 0x000fe20000010000 */
[----:B------:R-:W-:Y:S01]  /*70d0*/  FADD.FTZ R205, R33, -R204 ;  /* 0x800000cc21cd7221 */ /* 0x000fe20000010000 */
[--C-:B------:R-:W-:Y:S01]  /*70e0*/  FFMA.FTZ R187, R23, R199, R198.reuse ;  /* 0x000000c717bb7223 */ /* 0x100fe200000100c6 */
[----:B------:R-:W-:Y:S01]  /*70f0*/  FSEL R202, R128, RZ, P0 ;  /* 0x000000ff80ca7208 */ /* 0x000fe20000000000 */
[----:B------:R-:W-:Y:S01]  /*7100*/  FMUL.FTZ R184, R4, R185 ;  /* 0x000000b904b87220 */ /* 0x000fe20000410000 */
[----:B------:R-:W0:Y:S01]  /*7110*/  @P1 LDC.64 R128, c[0x0][0x408] ;  /* 0x00010200ff801b82 */ /* 0x000e220000000a00 */
[----:B------:R-:W-:Y:S01]  /*7120*/  FSEL R146, R146, RZ, P0 ;  /* 0x000000ff92927208 */ /* 0x000fe20000000000 */
[-CC-:B------:R-:W-:Y:S01]  /*7130*/  FFMA.FTZ R203, R25, R199.reuse, R198.reuse ;  /* 0x000000c719cb7223 */ /* 0x180fe200000100c6 */
[----:B------:R-:W-:Y:S01]  /*7140*/  FFMA.FTZ R186, R32, R199, R198 ;  /* 0x000000c720ba7223 */ /* 0x000fe200000100c6 */
[----:B------:R-:W-:Y:S01]  /*7150*/  FSEL R204, R184, RZ, P0 ;  /* 0x000000ffb8cc7208 */ /* 0x000fe20000000000 */
[----:B------:R-:W-:Y:S01]  /*7160*/  FADD.FTZ R187, R24, -R187 ;  /* 0x800000bb18bb7221 */ /* 0x000fe20000010000 */
[----:B------:R-:W-:Y:S01]  /*7170*/  FADD.FTZ R203, R26, -R203 ;  /* 0x800000cb1acb7221 */ /* 0x000fe20000010000 */
[----:B-----5:R-:W-:Y:S01]  /*7180*/  @P1 LOP3.LUT P3, RZ, R168, 0xff, RZ, 0xc0, !PT ;  /* 0x000000ffa8ff1812 */ /* 0x020fe2000786c0ff */
[----:B-1----:R-:W-:Y:S01]  /*7190*/  @P1 FMUL.FTZ R131, R146, R131 ;  /* 0x0000008392831220 */ /* 0x002fe20000410000 */
[----:B------:R-:W1:Y:S01]  /*71a0*/  @P1 LDC.64 R142, c[0x0][0x408] ;  /* 0x00010200ff8e1b82 */ /* 0x000e620000000a00 */
[----:B------:R-:W-:Y:S01]  /*71b0*/  FADD.FTZ R201, R31, -R186 ;  /* 0x800000ba1fc97221 */ /* 0x000fe20000010000 */
[C---:B------:R-:W-:Y:S01]  /*71c0*/  FMUL.FTZ R185, R4.reuse, R187 ;  /* 0x000000bb04b97220 */ /* 0x040fe20000410000 */
[----:B------:R-:W-:Y:S01]  /*71d0*/  @P1 FMUL.FTZ R200, R131, R130 ;  /* 0x0000008283c81220 */ /* 0x000fe20000410000 */
[----:B------:R-:W-:Y:S01]  /*71e0*/  FMUL.FTZ R186, R4, R203 ;  /* 0x000000cb04ba7220 */ /* 0x000fe20000410000 */
[----:B------:R-:W-:Y:S01]  /*71f0*/  @P1 LOP3.LUT P5, RZ, R168, 0xff00, RZ, 0xc0, !PT ;  /* 0x0000ff00a8ff1812 */ /* 0x000fe200078ac0ff */
[----:B------:R-:W-:Y:S01]  /*7200*/  FMUL.FTZ R184, R4, R201 ;  /* 0x000000c904b87220 */ /* 0x000fe20000410000 */
[----:B--2---:R-:W-:Y:S01]  /*7210*/  @P1 FMUL.FTZ R141, R202, R141 ;  /* 0x0000008dca8d1220 */ /* 0x004fe20000410000 */
[----:B------:R-:W2:Y:S01]  /*7220*/  @P1 LDC.64 R130, c[0x0][0x408] ;  /* 0x00010200ff821b82 */ /* 0x000ea20000000a00 */
[----:B------:R-:W-:Y:S01]  /*7230*/  FMUL.FTZ R187, R4, R205 ;  /* 0x000000cd04bb7220 */ /* 0x000fe20000410000 */
[----:B------:R-:W-:Y:S01]  /*7240*/  FSEL R206, R185, RZ, P0 ;  /* 0x000000ffb9ce7208 */ /* 0x000fe20000000000 */
[----:B------:R-:W-:Y:S01]  /*7250*/  @P1 FMUL.FTZ R147, R141, R140 ;  /* 0x0000008c8d931220 */ /* 0x000fe20000410000 */
[----:B------:R-:W-:-:S02]  /*7260*/  FSEL R186, R186, RZ, P0 ;  /* 0x000000ffbaba7208 */ /* 0x000fc40000000000 */
[----:B------:R-:W-:Y:S01]  /*7270*/  FSEL R184, R184, RZ, P0 ;  /* 0x000000ffb8b87208 */ /* 0x000fe20000000000 */
[----:B0-----:R-:W-:Y:S01]  /*7280*/  @P1 FMUL.FTZ R129, R204, R129 ;  /* 0x00000081cc811220 */ /* 0x001fe20000410000 */
[----:B------:R-:W0:Y:S01]  /*7290*/  @P1 LDC.64 R140, c[0x0][0x408] ;  /* 0x00010200ff8c1b82 */ /* 0x000e220000000a00 */
[----:B------:R-:W-:Y:S02]  /*72a0*/  @P1 FSEL R147, R147, RZ, P3 ;  /* 0x000000ff93931208 */ /* 0x000fe40001800000 */
[----:B------:R-:W-:Y:S01]  /*72b0*/  @P1 FMUL.FTZ R128, R129, R128 ;  /* 0x0000008081801220 */ /* 0x000fe20000410000 */
[----:B------:R-:W-:Y:S02]  /*72c0*/  FSEL R208, R187, RZ, P0 ;  /* 0x000000ffbbd07208 */ /* 0x000fe40000000000 */
[----:B------:R-:W-:Y:S02]  /*72d0*/  @P1 F2FP.BF16.F32.PACK_AB R147, RZ, R147 ;  /* 0x00000093ff93123e */ /* 0x000fe400000010ff */
[----:B------:R-:W3:Y:S01]  /*72e0*/  @P1 LDC.64 R144, c[0x0][0x408] ;  /* 0x00010200ff901b82 */ /* 0x000ee20000000a00 */
[----:B------:R-:W-:Y:S01]  /*72f0*/  @P1 FSEL R128, R128, RZ, P5 ;  /* 0x000000ff80801208 */ /* 0x000fe20002800000 */
[----:B-1----:R-:W-:Y:S01]  /*7300*/  @P1 FMUL.FTZ R143, R186, R143 ;  /* 0x0000008fba8f1220 */ /* 0x002fe20000410000 */
[----:B------:R-:W-:-:S02]  /*7310*/  @P1 PRMT R124, R147, 0x7610, R124 ;  /* 0x00007610937c1816 */ /* 0x000fc4000000007c */
[----:B------:R-:W-:Y:S01]  /*7320*/  @P1 F2FP.BF16.F32.PACK_AB R128, RZ, R128 ;  /* 0x00000080ff80123e */ /* 0x000fe200000010ff */
[----:B------:R-:W-:Y:S01]  /*7330*/  @P1 FMUL.FTZ R142, R143, R142 ;  /* 0x0000008e8f8e1220 */ /* 0x000fe20000410000 */
[----:B------:R-:W-:Y:S01]  /*7340*/  @P1 LOP3.LUT P6, RZ, R169, 0xff0000, RZ, 0xc0, !PT ;  /* 0x00ff0000a9ff1812 */ /* 0x000fe200078cc0ff */
[----:B--2---:R-:W-:Y:S01]  /*7350*/  @P1 FMUL.FTZ R131, R206, R131 ;  /* 0x00000083ce831220 */ /* 0x004fe20000410000 */
[----:B------:R-:W-:Y:S01]  /*7360*/  @P1 PRMT R124, R124, 0x5410, R128 ;  /* 0x000054107c7c1816 */ /* 0x000fe20000000080 */
[----:B------:R-:W-:Y:S01]  /*7370*/  FFMA.FTZ R128, R148, R199, R198 ;  /* 0x000000c794807223 */ /* 0x000fe200000100c6 */
[----:B------:R-:W-:Y:S01]  /*7380*/  @P1 LOP3.LUT P3, RZ, R168, 0xff0000, RZ, 0xc0, !PT ;  /* 0x00ff0000a8ff1812 */ /* 0x000fe2000786c0ff */
[----:B------:R-:W-:Y:S01]  /*7390*/  @P1 FMUL.FTZ R130, R131, R130 ;  /* 0x0000008283821220 */ /* 0x000fe20000410000 */
[----:B------:R-:W-:Y:S01]  /*73a0*/  @P1 LOP3.LUT P5, RZ, R169, 0xff, RZ, 0xc0, !PT ;  /* 0x000000ffa9ff1812 */ /* 0x000fe200078ac0ff */
[----:B------:R-:W-:Y:S01]  /*73b0*/  FADD.FTZ R131, R35, -R128 ;  /* 0x8000008023837221 */ /* 0x000fe20000010000 */
[----:B------:R-:W-:Y:S01]  /*73c0*/  @P1 FSEL R200, R200, RZ, P6 ;  /* 0x000000ffc8c81208 */ /* 0x000fe20003000000 */
[----:B0-----:R-:W-:Y:S01]  /*73d0*/  @P1 FMUL.FTZ R141, R184, R141 ;  /* 0x0000008db88d1220 */ /* 0x001fe20000410000 */
[----:B------:R-:W-:Y:S01]  /*73e0*/  @P1 FSEL R130, R130, RZ, P3 ;  /* 0x000000ff82821208 */ /* 0x000fe20001800000 */
[----:B------:R-:W-:Y:S01]  /*73f0*/  FMUL.FTZ R128, R4, R131 ;  /* 0x0000008304807220 */ /* 0x000fe20000410000 */
[----:B------:R-:W-:Y:S01]  /*7400*/  @P1 LOP3.LUT P3, RZ, R168, 0xff000000, RZ, 0xc0, !PT ;  /* 0xff000000a8ff1812 */ /* 0x000fe2000786c0ff */
[----:B------:R-:W-:Y:S01]  /*7410*/  @P1 FMUL.FTZ R140, R141, R140 ;  /* 0x0000008c8d8c1220 */ /* 0x000fe20000410000 */
[----:B------:R-:W-:-:S02]  /*7420*/  @P1 LOP3.LUT P6, RZ, R169, 0xff00, RZ, 0xc0, !PT ;  /* 0x0000ff00a9ff1812 */ /* 0x000fc400078cc0ff */
[----:B------:R-:W-:Y:S01]  /*7430*/  @P1 FSEL R142, R142, RZ, P5 ;  /* 0x000000ff8e8e1208 */ /* 0x000fe20002800000 */
[----:B---3--:R-:W-:Y:S01]  /*7440*/  @P1 FMUL.FTZ R145, R208, R145 ;  /* 0x00000091d0911220 */ /* 0x008fe20000410000 */
[----:B------:R-:W-:Y:S02]  /*7450*/  @P1 F2FP.BF16.F32.PACK_AB R130, RZ, R130 ;  /* 0x00000082ff82123e */ /* 0x000fe400000010ff */
[----:B------:R-:W-:Y:S01]  /*7460*/  @P1 FSEL R140, R140, RZ, P3 ;  /* 0x000000ff8c8c1208 */ /* 0x000fe20001800000 */
[----:B------:R-:W-:Y:S01]  /*7470*/  @P1 FMUL.FTZ R144, R145, R144 ;  /* 0x0000009091901220 */ /* 0x000fe20000410000 */
[----:B------:R-:W-:Y:S02]  /*7480*/  @P1 F2FP.BF16.F32.PACK_AB R142, RZ, R142 ;  /* 0x0000008eff8e123e */ /* 0x000fe400000010ff */
[----:B------:R-:W-:Y:S02]  /*7490*/  F2FP.BF16.F32.PACK_AB R202, RZ, R202 ;  /* 0x000000caffca723e */ /* 0x000fe400000010ff */
[----:B------:R-:W-:-:S02]  /*74a0*/  @P1 FSEL R144, R144, RZ, P6 ;  /* 0x000000ff90901208 */ /* 0x000fc40003000000 */
[----:B------:R-:W-:Y:S02]  /*74b0*/  F2FP.BF16.F32.PACK_AB R204, RZ, R204 ;  /* 0x000000ccffcc723e */ /* 0x000fe400000010ff */
[----:B------:R-:W-:Y:S02]  /*74c0*/  F2FP.BF16.F32.PACK_AB R129, RZ, R206 ;  /* 0x000000ceff81723e */ /* 0x000fe400000010ff */
[----:B------:R-:W-:Y:S02]  /*74d0*/  F2FP.BF16.F32.PACK_AB R184, RZ, R184 ;  /* 0x000000b8ffb8723e */ /* 0x000fe400000010ff */
[----:B------:R-:W-:Y:S02]  /*74e0*/  F2FP.BF16.F32.PACK_AB R186, RZ, R186 ;  /* 0x000000baffba723e */ /* 0x000fe400000010ff */
[----:B------:R-:W-:Y:S02]  /*74f0*/  @P1 F2FP.BF16.F32.PACK_AB R200, RZ, R200 ;  /* 0x000000c8ffc8123e */ /* 0x000fe400000010ff */
        /* <DEDUP_REMOVED lines=22> */
.L_x_686:
[----:B------:R-:W-:Y:S04]  /*7660*/  BSSY.RECONVERGENT B3, `(.L_x_687) ;  /* 0x000000d000037945 */ /* 0x000fe80003800200 */
[----:B------:R-:W-:Y:S05]  /*7670*/  @!P1 BRA `(.L_x_688) ;  /* 0x00000000002c9947 */ /* 0x000fea0003800000 */
[----:B-1-3--:R-:W-:Y:S01]  /*7680*/  FFMA.FTZ R141, R21, R199, R198 ;  /* 0x000000c7158d7223 */ /* 0x00afe200000100c6 */
        /* <DEDUP_REMOVED lines=10> */
.L_x_688:
[----:B------:R-:W-:Y:S05]  /*7730*/  BSYNC.RECONVERGENT B3 ;  /* 0x0000000000037941 */ /* 0x000fea0003800200 */
.L_x_687:
        /* <DEDUP_REMOVED lines=13> */
.L_x_690:
[----:B------:R-:W-:Y:S05]  /*7810*/  BSYNC.RECONVERGENT B3 ;  /* 0x0000000000037941 */ /* 0x000fea0003800200 */
.L_x_689:
        /* <DEDUP_REMOVED lines=13> */
.L_x_692:
[----:B------:R-:W-:Y:S05]  /*78f0*/  BSYNC.RECONVERGENT B3 ;  /* 0x0000000000037941 */ /* 0x000fea0003800200 */
.L_x_691:
        /* <DEDUP_REMOVED lines=13> */
.L_x_694:
[----:B------:R-:W-:Y:S05]  /*79d0*/  BSYNC.RECONVERGENT B3 ;  /* 0x0000000000037941 */ /* 0x000fea0003800200 */
.L_x_693:
        /* <DEDUP_REMOVED lines=13> */
.L_x_696:
[----:B------:R-:W-:Y:S05]  /*7ab0*/  BSYNC.RECONVERGENT B3 ;  /* 0x0000000000037941 */ /* 0x000fea0003800200 */
.L_x_695:
        /* <DEDUP_REMOVED lines=13> */
.L_x_698:
[----:B------:R-:W-:Y:S05]  /*7b90*/  BSYNC.RECONVERGENT B3 ;  /* 0x0000000000037941 */ /* 0x000fea0003800200 */
.L_x_697:
        /* <DEDUP_REMOVED lines=13> */
.L_x_700:
[----:B------:R-:W-:Y:S05]  /*7c70*/  BSYNC.RECONVERGENT B3 ;  /* 0x0000000000037941 */ /* 0x000fea0003800200 */
.L_x_699:
[----:B------:R-:W-:Y:S05]  /*7c80*/  @!P1 BRA `(.L_x_685) ;  /* 0x0000000000309947 */ /* 0x000fea0003800000 */
[----:B-1-3--:R-:W-:Y:S01]  /*7c90*/  FFMA.FTZ R140, R148, R199, R198 ;  /* 0x000000c7948c7223 */ /* 0x00afe200000100c6 */
        /* <DEDUP_REMOVED lines=11> */
.L_x_685:
[----:B------:R-:W-:Y:S05]  /*7d50*/  BSYNC.RECONVERGENT B1 ;  /* 0x0000000000017941 */ /* 0x000fea0003800200 */
.L_x_682:
[----:B-1-3--:R-:W1:Y:S08]  /*7d60*/  @P2 LDC.64 R142, c[0x0][0x478] ;  /* 0x00011e00ff8e2b82 */ /* 0x00ae700000000a00 */
[----:B------:R-:W2:Y:S01]  /*7d70*/  @P1 LDC.64 R140, c[0x0][0x468] ;  /* 0x00011a00ff8c1b82 */ /* 0x000ea20000000a00 */
[----:B-1----:R-:W-:-:S04]  /*7d80*/  @P2 IMAD.WIDE.U32 R142, R196, 0x10, R142 ;  /* 0x00000010c48e2825 */ /* 0x002fc800078e008e */
[----:B------:R-:W-:Y:S01]  /*7d90*/  VIADD R196, R196, 0x20 ;  /* 0x00000020c4c47836 */ /* 0x000fe20000000000 */
[----:B------:R4:W-:Y:S01]  /*7da0*/  @P2 STG.E.128 desc[UR6][R142.64], R128 ;  /* 0x000000808e002986 */ /* 0x0009e2000c101d06 */
[C---:B--2---:R-:W-:Y:S01]  /*7db0*/  @P1 IMAD.WIDE.U32 R140, R195.reuse, 0x10, R140 ;  /* 0x00000010c38c1825 */ /* 0x044fe200078e008c */
[----:B------:R-:W-:-:S04]  /*7dc0*/  IADD3 R195, PT, PT, R195, 0x20, RZ ;  /* 0x00000020c3c37810 */ /* 0x000fc80007ffe0ff */
[----:B------:R4:W-:Y:S03]  /*7dd0*/  @P1 STG.E.128 desc[UR6][R140.64], R124 ;  /* 0x0000007c8c001986 */ /* 0x0009e6000c101d06 */
.L_x_681:
[----:B------:R-:W-:Y:S05]  /*7de0*/  BSYNC.RECONVERGENT B2 ;  /* 0x0000000000027941 */ /* 0x000fea0003800200 */
.L_x_680:
        /* <DEDUP_REMOVED lines=11> */
[----:B-1-34-:R-:W1:Y:S01]  /*7ea0*/  @P1 LDC.64 R140, c[0x0][0x408] ;  /* 0x00010200ff8c1b82 */ /* 0x01ae620000000a00 */
[C---:B-----5:R-:W-:Y:S02]  /*7eb0*/  PRMT R128, R36.reuse, 0x7632, R128 ;  /* 0x0000763224807816 */ /* 0x060fe40000000080 */
[----:B------:R-:W-:Y:S02]  /*7ec0*/  SHF.L.U32 R187, R36, 0x10, RZ ;  /* 0x0000001024bb7819 */ /* 0x000fe400000006ff */
[C---:B------:R-:W-:Y:S01]  /*7ed0*/  PRMT R144, R37.reuse, 0x7632, R144 ;  /* 0x0000763225907816 */ /* 0x040fe20000000090 */
[----:B------:R-:W-:Y:S01]  /*7ee0*/  IMAD.U32 R186, R128, 0x10000, RZ ;  /* 0x0001000080ba7824 */ /* 0x000fe200078e00ff */
[----:B------:R-:W-:Y:S01]  /*7ef0*/  SHF.L.U32 R197, R37, 0x10, RZ ;  /* 0x0000001025c57819 */ /* 0x000fe200000006ff */
[----:B------:R-:W2:Y:S01]  /*7f00*/  @P1 LDC.64 R142, c[0x0][0x408] ;  /* 0x00010200ff8e1b82 */ /* 0x000ea20000000a00 */
[----:B------:R-:W-:-:S02]  /*7f10*/  PRMT R200, R38, 0x7632, R200 ;  /* 0x0000763226c87816 */ /* 0x000fc400000000c8 */
[----:B------:R-:W-:Y:S01]  /*7f20*/  @P1 LOP3.LUT P3, RZ, R166, 0xff00, RZ, 0xc0, !PT ;  /* 0x0000ff00a6ff1812 */ /* 0x000fe2000786c0ff */
[-CC-:B------:R-:W-:Y:S01]  /*7f30*/  @P0 FFMA.FTZ R128, R178, R199.reuse, R198.reuse ;  /* 0x000000c7b2800223 */ /* 0x180fe200000100c6 */
[-CC-:B------:R-:W-:Y:S01]  /*7f40*/  @P0 FFMA.FTZ R129, R161, R199.reuse, R198.reuse ;  /* 0x000000c7a1810223 */ /* 0x180fe200000100c6 */
[-CC-:B------:R-:W-:Y:S01]  /*7f50*/  @P0 FFMA.FTZ R145, R163, R199.reuse, R198.reuse ;  /* 0x000000c7a3910223 */ /* 0x180fe200000100c6 */
[-C--:B0-----:R-:W-:Y:S01]  /*7f60*/  @P0 FFMA.FTZ R146, R180, R199.reuse, R198 ;  /* 0x000000c7b4920223 */ /* 0x081fe200000100c6 */
[----:B------:R-:W-:Y:S01]  /*7f70*/  @P0 FADD.FTZ R131, R177, -R128 ;  /* 0x80000080b1830221 */ /* 0x000fe20000010000 */
[----:B------:R-:W-:Y:S01]  /*7f80*/  @P0 FADD.FTZ R129, R162, -R129 ;  /* 0x80000081a2810221 */ /* 0x000fe20000010000 */
[-CC-:B------:R-:W-:Y:S01]  /*7f90*/  @P0 FFMA.FTZ R201, R165, R199.reuse, R198.reuse ;  /* 0x000000c7a5c90223 */ /* 0x180fe200000100c6 */
[----:B------:R-:W-:Y:S01]  /*7fa0*/  @P0 FFMA.FTZ R202, R182, R199, R198 ;  /* 0x000000c7b6ca0223 */ /* 0x000fe200000100c6 */
[----:B------:R-:W-:Y:S01]  /*7fb0*/  @P0 FFMA.FTZ R186, R4, R131, R186 ;  /* 0x0000008304ba0223 */ /* 0x000fe200000100ba */
[-CC-:B------:R-:W-:Y:S01]  /*7fc0*/  @P0 FFMA.FTZ R204, R188, R199.reuse, R198.reuse ;  /* 0x000000c7bccc0223 */ /* 0x180fe200000100c6 */
[----:B------:R-:W0:Y:S01]  /*7fd0*/  @P1 LDC.64 R130, c[0x0][0x408] ;  /* 0x00010200ff821b82 */ /* 0x000e220000000a00 */
[----:B------:R-:W-:Y:S01]  /*7fe0*/  @P0 FFMA.FTZ R205, R175, R199, R198 ;  /* 0x000000c7afcd0223 */ /* 0x000fe200000100c6 */
[----:B------:R-:W-:Y:S01]  /*7ff0*/  @P0 FFMA.FTZ R187, R4, R129, R187 ;  /* 0x0000008104bb0223 */ /* 0x000fe200000100bb */
[----:B------:R-:W-:Y:S01]  /*8000*/  SHF.L.U32 R198, R144, 0x10, RZ ;  /* 0x0000001090c67819 */ /* 0x000fe200000006ff */
[----:B------:R-:W-:Y:S01]  /*8010*/  @P0 FADD.FTZ R184, R164, -R145 ;  /* 0x80000091a4b80221 */ /* 0x000fe20000010000 */
[----:B------:R-:W-:Y:S01]  /*8020*/  @P0 FADD.FTZ R185, R179, -R146 ;  /* 0x80000092b3b90221 */ /* 0x000fe20000010000 */
[----:B------:R-:W-:-:S02]  /*8030*/  IMAD.U32 R199, R38, 0x10000, RZ ;  /* 0x0001000026c77824 */ /* 0x000fc400078e00ff */
[----:B------:R-:W-:Y:S01]  /*8040*/  @P0 FADD.FTZ R201, R174, -R201 ;  /* 0x800000c9aec90221 */ /* 0x000fe20000010000 */
[----:B------:R-:W3:Y:S01]  /*8050*/  @P1 LDC.64 R128, c[0x0][0x408] ;  /* 0x00010200ff801b82 */ /* 0x000ee20000000a00 */
[C---:B------:R-:W-:Y:S01]  /*8060*/  @P0 FFMA.FTZ R197, R4.reuse, R184, R197 ;  /* 0x000000b804c50223 */ /* 0x040fe200000100c5 */
[----:B------:R-:W-:Y:S01]  /*8070*/  @P0 FFMA.FTZ R198, R4, R185, R198 ;  /* 0x000000b904c60223 */ /* 0x000fe200000100c6 */
[----:B------:R-:W-:Y:S01]  /*8080*/  SHF.L.U32 R200, R200, 0x10, RZ ;  /* 0x00000010c8c87819 */ /* 0x000fe200000006ff */
[--C-:B------:R-:W-:Y:S01]  /*8090*/  @P0 FADD.FTZ R203, R181, -R202.reuse ;  /* 0x800000cab5cb0221 */ /* 0x100fe20000010000 */
[C---:B------:R-:W-:Y:S01]  /*80a0*/  PRMT R202, R39.reuse, 0x7632, R202 ;  /* 0x0000763227ca7816 */ /* 0x040fe200000000ca */
[----:B------:R-:W-:Y:S01]  /*80b0*/  @P0 FFMA.FTZ R199, R4, R201, R199 ;  /* 0x000000c904c70223 */ /* 0x000fe200000100c7 */
[----:B------:R-:W-:Y:S01]  /*80c0*/  SHF.L.U32 R201, R39, 0x10, RZ ;  /* 0x0000001027c97819 */ /* 0x000fe200000006ff */
[----:B------:R-:W4:Y:S01]  /*80d0*/  @P1 LDC.64 R144, c[0x0][0x408] ;  /* 0x00010200ff901b82 */ /* 0x000f220000000a00 */
[----:B------:R-:W-:Y:S01]  /*80e0*/  @P0 FADD.FTZ R205, R176, -R205 ;  /* 0x800000cdb0cd0221 */ /* 0x000fe20000010000 */
[----:B------:R-:W-:Y:S01]  /*80f0*/  @P0 FFMA.FTZ R200, R4, R203, R200 ;  /* 0x000000cb04c80223 */ /* 0x000fe200000100c8 */
[----:B------:R-:W-:-:S02]  /*8100*/  IMAD.U32 R202, R202, 0x10000, RZ ;  /* 0x00010000caca7824 */ /* 0x000fc400078e00ff */
[----:B------:R-:W-:Y:S01]  /*8110*/  @P0 FADD.FTZ R203, R183, -R204 ;  /* 0x800000ccb7cb0221 */ /* 0x000fe20000010000 */
[----:B-1----:R-:W-:Y:S01]  /*8120*/  @P1 FMUL.FTZ R141, R197, R141 ;  /* 0x0000008dc58d1220 */ /* 0x002fe20000410000 */
[----:B------:R-:W-:Y:S01]  /*8130*/  @P0 FFMA.FTZ R201, R4, R205, R201 ;  /* 0x000000cd04c90223 */ /* 0x000fe200000100c9 */
[----:B--2---:R-:W-:Y:S01]  /*8140*/  @P1 FMUL.FTZ R143, R198, R143 ;  /* 0x0000008fc68f1220 */ /* 0x004fe20000410000 */
[----:B------:R-:W1:Y:S01]  /*8150*/  @P1 LDC.64 R146, c[0x0][0x408] ;  /* 0x00010200ff921b82 */ /* 0x000e620000000a00 */
[----:B0-----:R-:W-:Y:S01]  /*8160*/  @P1 FMUL.FTZ R131, R186, R131 ;  /* 0x00000083ba831220 */ /* 0x001fe20000410000 */
[----:B------:R-:W-:Y:S01]  /*8170*/  @P0 FFMA.FTZ R202, R4, R203, R202 ;  /* 0x000000cb04ca0223 */ /* 0x000fe200000100ca */
[----:B------:R-:W-:Y:S01]  /*8180*/  @P1 FMUL.FTZ R140, R141, R140 ;  /* 0x0000008c8d8c1220 */ /* 0x000fe20000410000 */
[C---:B------:R-:W-:Y:S01]  /*8190*/  @P1 LOP3.LUT P0, RZ, R166.reuse, 0xff, RZ, 0xc0, !PT ;  /* 0x000000ffa6ff1812 */ /* 0x040fe2000780c0ff */
[----:B------:R-:W-:Y:S01]  /*81a0*/  @P1 FMUL.FTZ R130, R131, R130 ;  /* 0x0000008283821220 */ /* 0x000fe20000410000 */
[----:B------:R-:W-:Y:S01]  /*81b0*/  @P1 LOP3.LUT P4, RZ, R166, 0xff0000, RZ, 0xc0, !PT ;  /* 0x00ff0000a6ff1812 */ /* 0x000fe2000788c0ff */
[----:B------:R-:W-:Y:S01]  /*81c0*/  @P1 FMUL.FTZ R142, R143, R142 ;  /* 0x0000008e8f8e1220 */ /* 0x000fe20000410000 */
[----:B------:R-:W0:Y:S01]  /*81d0*/  @P1 LDC.64 R184, c[0x0][0x408] ;  /* 0x00010200ffb81b82 */ /* 0x000e220000000a00 */
[----:B---3--:R-:W-:Y:S01]  /*81e0*/  @P1 FMUL.FTZ R129, R187, R129 ;  /* 0x00000081bb811220 */ /* 0x008fe20000410000 */
[----:B------:R-:W-:-:S02]  /*81f0*/  @P1 FSEL R130, R130, RZ, P3 ;  /* 0x000000ff82821208 */ /* 0x000fc40001800000 */
[----:B------:R-:W-:Y:S01]  /*8200*/  @P1 LOP3.LUT P3, RZ, R167, 0xff, RZ, 0xc0, !PT ;  /* 0x000000ffa7ff1812 */ /* 0x000fe2000786c0ff */
[----:B------:R-:W-:Y:S01]  /*8210*/  @P1 FMUL.FTZ R128, R129, R128 ;  /* 0x0000008081801220 */ /* 0x000fe20000410000 */
[----:B------:R-:W-:Y:S01]  /*8220*/  @P1 FSEL R140, R140, RZ, P4 ;  /* 0x000000ff8c8c1208 */ /* 0x000fe20002000000 */
[----:B----4-:R-:W-:Y:S01]  /*8230*/  @P1 FMUL.FTZ R145, R199, R145 ;  /* 0x00000091c7911220 */ /* 0x010fe20000410000 */
[----:B------:R-:W-:Y:S02]  /*8240*/  @P1 LOP3.LUT P4, RZ, R167, 0xff00, RZ, 0xc0, !PT ;  /* 0x0000ff00a7ff1812 */ /* 0x000fe4000788c0ff */
[----:B------:R-:W-:Y:S01]  /*8250*/  @P1 FSEL R128, R128, RZ, P0 ;  /* 0x000000ff80801208 */ /* 0x000fe20000000000 */
[----:B------:R-:W-:Y:S01]  /*8260*/  @P1 FMUL.FTZ R144, R145, R144 ;  /* 0x0000009091901220 */ /* 0x000fe20000410000 */
[----:B------:R-:W-:Y:S02]  /*8270*/  @P1 LOP3.LUT P0, RZ, R166, 0xff000000, RZ, 0xc0, !PT ;  /* 0xff000000a6ff1812 */ /* 0x000fe4000780c0ff */
[----:B------:R-:W-:Y:S01]  /*8280*/  @P1 LOP3.LUT P5, RZ, R167, 0xff0000, RZ, 0xc0, !PT ;  /* 0x00ff0000a7ff1812 */ /* 0x000fe200078ac0ff */
[----:B-1----:R-:W-:Y:S01]  /*8290*/  @P1 FMUL.FTZ R147, R200, R147 ;  /* 0x00000093c8931220 */ /* 0x002fe20000410000 */
[----:B------:R-:W-:-:S02]  /*82a0*/  @P1 FSEL R144, R144, RZ, P3 ;  /* 0x000000ff90901208 */ /* 0x000fc40001800000 */
[----:B------:R-:W-:Y:S01]  /*82b0*/  @P1 F2FP.BF16.F32.PACK_AB R4, RZ, R128 ;  /* 0x00000080ff04123e */ /* 0x000fe200000010ff */
[----:B------:R-:W-:Y:S01]  /*82c0*/  @P1 FMUL.FTZ R146, R147, R146 ;  /* 0x0000009293921220 */ /* 0x000fe20000410000 */
[----:B------:R-:W-:Y:S02]  /*82d0*/  @P1 F2FP.BF16.F32.PACK_AB R140, RZ, R140 ;  /* 0x0000008cff8c123e */ /* 0x000fe400000010ff */
[----:B------:R-:W-:Y:S01]  /*82e0*/  @P1 FSEL R142, R142, RZ, P0 ;  /* 0x000000ff8e8e1208 */ /* 0x000fe20000000000 */
[----:B0-----:R-:W-:Y:S01]  /*82f0*/  @P1 FMUL.FTZ R185, R201, R185 ;  /* 0x000000b9c9b91220 */ /* 0x001fe20000410000 */
[----:B------:R-:W-:Y:S02]  /*8300*/  @P1 FSEL R146, R146, RZ, P4 ;  /* 0x000000ff92921208 */ /* 0x000fe40002000000 */
[----:B------:R-:W-:Y:S01]  /*8310*/  @P1 F2FP.BF16.F32.PACK_AB R144, RZ, R144 ;  /* 0x00000090ff90123e */ /* 0x000fe200000010ff */
[----:B------:R-:W-:Y:S01]  /*8320*/  @P1 FMUL.FTZ R184, R185, R184 ;  /* 0x000000b8b9b81220 */ /* 0x000fe20000410000 */
[----:B------:R-:W-:-:S02]  /*8330*/  @P1 F2FP.BF16.F32.PACK_AB R131, RZ, R130 ;  /* 0x00000082ff83123e */ /* 0x000fc400000010ff */
[----:B------:R-:W-:Y:S02]  /*8340*/  @P1 PRMT R124, R4, 0x7610, R124 ;  /* 0x00007610047c1816 */ /* 0x000fe4000000007c */
[----:B------:R-:W-:Y:S02]  /*8350*/  @P1 FSEL R184, R184, RZ, P5 ;  /* 0x000000ffb8b81208 */ /* 0x000fe40002800000 */
[----:B------:R-:W-:Y:S02]  /*8360*/  @P1 F2FP.BF16.F32.PACK_AB R142, RZ, R142 ;  /* 0x0000008eff8e123e */ /* 0x000fe400000010ff */
[----:B------:R-:W-:Y:S02]  /*8370*/  @P1 F2FP.BF16.F32.PACK_AB R146, RZ, R146 ;  /* 0x00000092ff92123e */ /* 0x000fe400000010ff */
[----:B------:R-:W-:Y:S02]  /*8380*/  @P1 F2FP.BF16.F32.PACK_AB R184, RZ, R184 ;  /* 0x000000b8ffb8123e */ /* 0x000fe400000010ff */
[----:B------:R-:W-:-:S02]  /*8390*/  @P1 PRMT R125, R140, 0x7610, R125 ;  /* 0x000076108c7d1816 */ /* 0x000fc4000000007d */
[----:B------:R-:W-:Y:S02]  /*83a0*/  @P1 PRMT R126, R144, 0x7610, R126 ;  /* 0x00007610907e1816 */ /* 0x000fe4000000007e */
[----:B------:R-:W-:Y:S02]  /*83b0*/  @P1 PRMT R124, R124, 0x5410, R131 ;  /* 0x000054107c7c1816 */ /* 0x000fe40000000083 */
[----:B------:R-:W-:Y:S02]  /*83c0*/  F2FP.BF16.F32.PACK_AB R128, R186, R187 ;  /* 0x000000bbba80723e */ /* 0x000fe400000010ff */
[----:B------:R-:W-:Y:S02]  /*83d0*/  F2FP.BF16.F32.PACK_AB R129, R198, R197 ;  /* 0x000000c5c681723e */ /* 0x000fe400000010ff */
[----:B------:R-:W-:Y:S02]  /*83e0*/  F2FP.BF16.F32.PACK_AB R130, R200, R199 ;  /* 0x000000c7c882723e */ /* 0x000fe400000010ff */
[----:B------:R-:W-:-:S02]  /*83f0*/  @P1 PRMT R125, R125, 0x5410, R142 ;  /* 0x000054107d7d1816 */ /* 0x000fc4000000008e */
[----:B------:R-:W-:Y:S02]  /*8400*/  F2FP.BF16.F32.PACK_AB R131, R202, R201 ;  /* 0x000000c9ca83723e */ /* 0x000fe400000010ff */
[----:B------:R-:W-:Y:S02]  /*8410*/  @P1 PRMT R126, R126, 0x5410, R146 ;  /* 0x000054107e7e1816 */ /* 0x000fe40000000092 */
[----:B------:R-:W-:Y:S01]  /*8420*/  @P1 PRMT R127, R184, 0x7610, R127 ;  /* 0x00007610b87f1816 */ /* 0x000fe2000000007f */
        /* <DEDUP_REMOVED lines=9> */
.L_x_705:
[----:B------:R-:W-:Y:S01]  /*84c0*/  ISETP.GT.AND P0, PT, R197, RZ, PT ;  /* 0x000000ffc500720c */ /* 0x000fe20003f04270 */
[----:B------:R-:W2:Y:S01]  /*84d0*/  @P1 LDC.64 R144, c[0x0][0x408] ;  /* 0x00010200ff901b82 */ /* 0x000ea20000000a00 */
[C---:B-1-345:R-:W-:Y:S01]  /*84e0*/  PRMT R140, R36.reuse, 0x7632, R140 ;  /* 0x00007632248c7816 */ /* 0x07afe2000000008c */
[----:B------:R-:W-:Y:S01]  /*84f0*/  IMAD.U32 R197, R37, 0x10000, RZ ;  /* 0x0001000025c57824 */ /* 0x000fe200078e00ff */
[----:B------:R-:W-:Y:S01]  /*8500*/  SHF.L.U32 R141, R36, 0x10, RZ ;  /* 0x00000010248d7819 */ /* 0x000fe200000006ff */
[----:B------:R-:W-:Y:S01]  /*8510*/  IMAD.U32 R204, R39, 0x10000, RZ ;  /* 0x0001000027cc7824 */ /* 0x000fe200078e00ff */
[----:B------:R-:W-:Y:S02]  /*8520*/  SHF.L.U32 R140, R140, 0x10, RZ ;  /* 0x000000108c8c7819 */ /* 0x000fe400000006ff */
[C---:B------:R-:W-:Y:S01]  /*8530*/  SHF.L.U32 R200, R38.reuse, 0x10, RZ ;  /* 0x0000001026c87819 */ /* 0x040fe200000006ff */
[----:B0-----:R-:W0:Y:S01]  /*8540*/  @P1 LDC.64 R146, c[0x0][0x408] ;  /* 0x00010200ff921b82 */ /* 0x001e220000000a00 */
[----:B------:R-:W-:-:S02]  /*8550*/  PRMT R202, R38, 0x7632, R202 ;  /* 0x0000763226ca7816 */ /* 0x000fc400000000ca */
[----:B------:R-:W-:Y:S01]  /*8560*/  @P1 LOP3.LUT P3, RZ, R166, 0xff, RZ, 0xc0, !PT ;  /* 0x000000ffa6ff1812 */ /* 0x000fe2000786c0ff */
[-CC-:B------:R-:W-:Y:S01]  /*8570*/  @P0 FFMA.FTZ R143, R161, R199.reuse, R198.reuse ;  /* 0x000000c7a18f0223 */ /* 0x180fe200000100c6 */
[-CC-:B------:R-:W-:Y:S01]  /*8580*/  @P0 FFMA.FTZ R142, R178, R199.reuse, R198.reuse ;  /* 0x000000c7b28e0223 */ /* 0x180fe200000100c6 */
[-CC-:B------:R-:W-:Y:S01]  /*8590*/  @P0 FFMA.FTZ R187, R163, R199.reuse, R198.reuse ;  /* 0x000000c7a3bb0223 */ /* 0x180fe200000100c6 */
[-C--:B------:R-:W-:Y:S01]  /*85a0*/  @P0 FFMA.FTZ R206, R182, R199.reuse, R198 ;  /* 0x000000c7b6ce0223 */ /* 0x080fe200000100c6 */
[----:B------:R-:W-:Y:S01]  /*85b0*/  @P0 FADD.FTZ R143, R162, -R143 ;  /* 0x8000008fa28f0221 */ /* 0x000fe20000010000 */
[----:B------:R-:W-:Y:S01]  /*85c0*/  @P0 FADD.FTZ R185, R177, -R142 ;  /* 0x8000008eb1b90221 */ /* 0x000fe20000010000 */
[----:B------:R-:W-:Y:S01]  /*85d0*/  @P0 FADD.FTZ R142, R164, -R187 ;  /* 0x800000bba48e0221 */ /* 0x000fe20000010000 */
[----:B------:R-:W-:Y:S01]  /*85e0*/  @P0 FFMA.FTZ R205, R175, R199, R198 ;  /* 0x000000c7afcd0223 */ /* 0x000fe200000100c6 */
[C---:B------:R-:W-:Y:S01]  /*85f0*/  @P0 FFMA.FTZ R141, R4.reuse, R143, R141 ;  /* 0x0000008f048d0223 */ /* 0x040fe2000001008d */
[C---:B------:R-:W-:Y:S01]  /*8600*/  @P0 FFMA.FTZ R140, R4.reuse, R185, R140 ;  /* 0x000000b9048c0223 */ /* 0x040fe2000001008c */
[----:B------:R-:W-:Y:S01]  /*8610*/  @P0 FFMA.FTZ R197, R4, R142, R197 ;  /* 0x0000008e04c50223 */ /* 0x000fe200000100c5 */
[--C-:B------:R-:W-:Y:S01]  /*8620*/  @P0 FFMA.FTZ R142, R180, R199, R198.reuse ;  /* 0x000000c7b48e0223 */ /* 0x100fe200000100c6 */
[----:B--2---:R-:W-:Y:S01]  /*8630*/  @P1 FMUL.FTZ R145, R141, R145 ;  /* 0x000000918d911220 */ /* 0x004fe20000410000 */
[----:B------:R-:W-:Y:S01]  /*8640*/  @P0 FFMA.FTZ R141, R165, R199, R198 ;  /* 0x000000c7a58d0223 */ /* 0x000fe200000100c6 */
[----:B------:R-:W-:Y:S01]  /*8650*/  SHF.L.U32 R203, R202, 0x10, RZ ;  /* 0x00000010cacb7819 */ /* 0x000fe200000006ff */
[----:B------:R-:W-:Y:S01]  /*8660*/  @P0 FADD.FTZ R184, R179, -R142 ;  /* 0x8000008eb3b80221 */ /* 0x000fe20000010000 */
[----:B------:R-:W-:Y:S01]  /*8670*/  @P1 FMUL.FTZ R186, R145, R144 ;  /* 0x0000009091ba1220 */ /* 0x000fe20000410000 */
[----:B------:R-:W-:Y:S01]  /*8680*/  @P0 FADD.FTZ R185, R174, -R141 ;  /* 0x8000008daeb90221 */ /* 0x000fe20000010000 */
[----:B------:R-:W1:Y:S01]  /*8690*/  @P1 LDC.64 R144, c[0x0][0x408] ;  /* 0x00010200ff901b82 */ /* 0x000e620000000a00 */
[----:B------:R-:W-:Y:S01]  /*86a0*/  @P0 FADD.FTZ R206, R181, -R206 ;  /* 0x800000ceb5ce0221 */ /* 0x000fe20000010000 */
[----:B0-----:R-:W-:Y:S01]  /*86b0*/  @P1 FMUL.FTZ R147, R140, R147 ;  /* 0x000000938c931220 */ /* 0x001fe20000410000 */
[----:B------:R-:W-:Y:S01]  /*86c0*/  PRMT R140, R37, 0x7632, R140 ;  /* 0x00007632258c7816 */ /* 0x000fe2000000008c */
[----:B------:R-:W-:Y:S01]  /*86d0*/  @P0 FFMA.FTZ R200, R4, R185, R200 ;  /* 0x000000b904c80223 */ /* 0x000fe200000100c8 */
[----:B------:R-:W-:Y:S01]  /*86e0*/  @P0 FADD.FTZ R205, R176, -R205 ;  /* 0x800000cdb0cd0221 */ /* 0x000fe20000010000 */
[----:B------:R-:W-:Y:S01]  /*86f0*/  @P1 FMUL.FTZ R187, R147, R146 ;  /* 0x0000009293bb1220 */ /* 0x000fe20000410000 */
[----:B------:R-:W-:Y:S01]  /*8700*/  SHF.L.U32 R201, R140, 0x10, RZ ;  /* 0x000000108cc97819 */ /* 0x000fe200000006ff */
[----:B------:R-:W0:Y:S01]  /*8710*/  @P1 LDC.64 R142, c[0x0][0x408] ;  /* 0x00010200ff8e1b82 */ /* 0x000e220000000a00 */
[----:B------:R-:W-:Y:S01]  /*8720*/  @P1 LOP3.LUT P4, RZ, R166, 0xff00, RZ, 0xc0, !PT ;  /* 0x0000ff00a6ff1812 */ /* 0x000fe2000788c0ff */
[C---:B------:R-:W-:Y:S01]  /*8730*/  @P0 FFMA.FTZ R203, R4.reuse, R206, R203 ;  /* 0x000000ce04cb0223 */ /* 0x040fe200000100cb */
[C---:B------:R-:W-:Y:S01]  /*8740*/  @P0 FFMA.FTZ R204, R4.reuse, R205, R204 ;  /* 0x000000cd04cc0223 */ /* 0x040fe200000100cc */
[----:B------:R-:W-:Y:S01]  /*8750*/  @P0 FFMA.FTZ R201, R4, R184, R201 ;  /* 0x000000b804c90223 */ /* 0x000fe200000100c9 */
[----:B------:R-:W-:-:S02]  /*8760*/  @P1 FSEL R186, R186, RZ, P3 ;  /* 0x000000ffbaba1208 */ /* 0x000fc40001800000 */
[----:B------:R-:W-:Y:S01]  /*8770*/  @P1 FSEL R187, R187, RZ, P4 ;  /* 0x000000ffbbbb1208 */ /* 0x000fe20002000000 */
[----:B------:R-:W2:Y:S01]  /*8780*/  @P1 LDC.64 R140, c[0x0][0x408] ;  /* 0x00010200ff8c1b82 */ /* 0x000ea20000000a00 */
[----:B------:R-:W-:Y:S02]  /*8790*/  @P1 LOP3.LUT P3, RZ, R166, 0xff0000, RZ, 0xc0, !PT ;  /* 0x00ff0000a6ff1812 */ /* 0x000fe4000786c0ff */
[C---:B------:R-:W-:Y:S02]  /*87a0*/  @P1 LOP3.LUT P4, RZ, R167.reuse, 0xff, RZ, 0xc0, !PT ;  /* 0x000000ffa7ff1812 */ /* 0x040fe4000788c0ff */
[C---:B------:R-:W-:Y:S02]  /*87b0*/  @P1 LOP3.LUT P5, RZ, R167.reuse, 0xff00, RZ, 0xc0, !PT ;  /* 0x0000ff00a7ff1812 */ /* 0x040fe400078ac0ff */
[----:B------:R-:W-:Y:S01]  /*87c0*/  @P1 LOP3.LUT P6, RZ, R167, 0xff0000, RZ, 0xc0, !PT ;  /* 0x00ff0000a7ff1812 */ /* 0x000fe200078cc0ff */
[----:B------:R-:W3:Y:S01]  /*87d0*/  @P1 LDC.64 R146, c[0x0][0x408] ;  /* 0x00010200ff921b82 */ /* 0x000ee20000000a00 */
[----:B-1----:R-:W-:Y:S01]  /*87e0*/  @P1 FMUL.FTZ R145, R200, R145 ;  /* 0x00000091c8911220 */ /* 0x002fe20000410000 */
[----:B------:R-:W-:-:S02]  /*87f0*/  @P1 F2FP.BF16.F32.PACK_AB R186, RZ, R186 ;  /* 0x000000baffba123e */ /* 0x000fc400000010ff */
[----:B------:R-:W-:Y:S01]  /*8800*/  @P1 F2FP.BF16.F32.PACK_AB R187, RZ, R187 ;  /* 0x000000bbffbb123e */ /* 0x000fe200000010ff */
[----:B------:R-:W-:Y:S01]  /*8810*/  @P1 FMUL.FTZ R144, R145, R144 ;  /* 0x0000009091901220 */ /* 0x000fe20000410000 */
[----:B------:R-:W-:Y:S02]  /*8820*/  @P1 PRMT R124, R186, 0x7610, R124 ;  /* 0x00007610ba7c1816 */ /* 0x000fe4000000007c */
[----:B------:R-:W1:Y:S01]  /*8830*/  @P1 LDC.64 R184, c[0x0][0x408] ;  /* 0x00010200ffb81b82 */ /* 0x000e620000000a00 */
[----:B0-----:R-:W-:Y:S01]  /*8840*/  @P1 FMUL.FTZ R143, R201, R143 ;  /* 0x0000008fc98f1220 */ /* 0x001fe20000410000 */
[----:B------:R-:W-:Y:S02]  /*8850*/  @P1 FSEL R144, R144, RZ, P4 ;  /* 0x000000ff90901208 */ /* 0x000fe40002000000 */
[----:B------:R-:W-:Y:S01]  /*8860*/  @P1 PRMT R124, R124, 0x5410, R187 ;  /* 0x000054107c7c1816 */ /* 0x000fe200000000bb */
[----:B------:R-:W-:Y:S01]  /*8870*/  @P1 FMUL.FTZ R142, R143, R142 ;  /* 0x0000008e8f8e1220 */ /* 0x000fe20000410000 */
[----:B------:R-:W-:Y:S01]  /*8880*/  @P1 F2FP.BF16.F32.PACK_AB R144, RZ, R144 ;  /* 0x00000090ff90123e */ /* 0x000fe200000010ff */
[----:B--2---:R-:W-:-:S03]  /*8890*/  @P1 FMUL.FTZ R141, R197, R141 ;  /* 0x0000008dc58d1220 */ /* 0x004fc60000410000 */
[----:B------:R-:W-:Y:S01]  /*88a0*/  @P1 PRMT R126, R144, 0x7610, R126 ;  /* 0x00007610907e1816 */ /* 0x000fe2000000007e */
[----:B------:R-:W-:Y:S01]  /*88b0*/  @P1 FMUL.FTZ R140, R141, R140 ;  /* 0x0000008c8d8c1220 */ /* 0x000fe20000410000 */
[----:B---3--:R-:W-:-:S04]  /*88c0*/  @P1 FMUL.FTZ R147, R203, R147 ;  /* 0x00000093cb931220 */ /* 0x008fc80000410000 */
[----:B------:R-:W-:Y:S02]  /*88d0*/  @P1 FSEL R140, R140, RZ, P3 ;  /* 0x000000ff8c8c1208 */ /* 0x000fe40001800000 */
[----:B------:R-:W-:Y:S01]  /*88e0*/  @P1 LOP3.LUT P3, RZ, R166, 0xff000000, RZ, 0xc0, !PT ;  /* 0xff000000a6ff1812 */ /* 0x000fe2000786c0ff */
[----:B------:R-:W-:Y:S01]  /*88f0*/  @P1 FMUL.FTZ R146, R147, R146 ;  /* 0x0000009293921220 */ /* 0x000fe20000410000 */
[----:B------:R-:W-:Y:S02]  /*8900*/  @P1 F2FP.BF16.F32.PACK_AB R140, RZ, R140 ;  /* 0x0000008cff8c123e */ /* 0x000fe400000010ff */
[----:B------:R-:W-:Y:S01]  /*8910*/  @P1 FSEL R142, R142, RZ, P3 ;  /* 0x000000ff8e8e1208 */ /* 0x000fe20001800000 */
[----:B-1----:R-:W-:Y:S01]  /*8920*/  @P1 FMUL.FTZ R185, R204, R185 ;  /* 0x000000b9ccb91220 */ /* 0x002fe20000410000 */
[----:B------:R-:W-:Y:S02]  /*8930*/  @P1 FSEL R146, R146, RZ, P5 ;  /* 0x000000ff92921208 */ /* 0x000fe40002800000 */
[----:B------:R-:W-:Y:S01]  /*8940*/  @P1 F2FP.BF16.F32.PACK_AB R142, RZ, R142 ;  /* 0x0000008eff8e123e */ /* 0x000fe200000010ff */
[----:B------:R-:W-:Y:S01]  /*8950*/  @P1 FMUL.FTZ R184, R185, R184 ;  /* 0x000000b8b9b81220 */ /* 0x000fe20000410000 */
[----:B------:R-:W-:-:S02]  /*8960*/  @P1 F2FP.BF16.F32.PACK_AB R146, RZ, R146 ;  /* 0x00000092ff92123e */ /* 0x000fc400000010ff */
[----:B------:R-:W-:Y:S02]  /*8970*/  @P1 PRMT R125, R140, 0x7610, R125 ;  /* 0x000076108c7d1816 */ /* 0x000fe4000000007d */
[----:B------:R-:W-:Y:S02]  /*8980*/  @P1 FSEL R184, R184, RZ, P6 ;  /* 0x000000ffb8b81208 */ /* 0x000fe40003000000 */
[----:B------:R-:W-:Y:S02]  /*8990*/  @P1 PRMT R125, R125, 0x5410, R142 ;  /* 0x000054107d7d1816 */ /* 0x000fe4000000008e */
[----:B------:R-:W-:Y:S02]  /*89a0*/  @P1 F2FP.BF16.F32.PACK_AB R184, RZ, R184 ;  /* 0x000000b8ffb8123e */ /* 0x000fe400000010ff */
        /* <DEDUP_REMOVED lines=16> */
.L_x_704:
[----:B------:R-:W-:-:S04]  /*8ab0*/  UISETP.NE.U32.AND UP0, UPT, UR20, URZ, UPT ;  /* 0x000000ff1400728c */ /* 0x000fc8000bf05070 */
[----:B------:R-:W-:-:S06]  /*8ac0*/  UISETP.NE.AND.EX UP0, UPT, UR21, URZ, UPT, UP0 ;  /* 0x000000ff1500728c */ /* 0x000fcc000bf05300 */
[----:B------:R-:W-:-:S13]  /*8ad0*/  PLOP3.LUT P2, PT, PT, PT, UP0, 0x80, 0x8 ;  /* 0x000000000008781c */ /* 0x000fda0003f4f008 */
[----:B------:R-:W-:Y:S05]  /*8ae0*/  @!P2 BRA `(.L_x_707) ;  /* 0x00000004007ca947 */ /* 0x000fea0003800000 */
[----:B-1-34-:R-:W1:Y:S01]  /*8af0*/  @P1 LDC.64 R128, c[0x0][0x408] ;  /* 0x00010200ff801b82 */ /* 0x01ae620000000a00 */
[-CC-:B------:R-:W-:Y:S01]  /*8b00*/  FFMA.FTZ R187, R161, R199.reuse, R198.reuse ;  /* 0x000000c7a1bb7223 */ /* 0x180fe200000100c6 */
[-CC-:B------:R-:W-:Y:S01]  /*8b10*/  FFMA.FTZ R186, R178, R199.reuse, R198.reuse ;  /* 0x000000c7b2ba7223 */ /* 0x180fe200000100c6 */
[----:B------:R-:W-:Y:S01]  /*8b20*/  ISETP.GT.AND P0, PT, R197, RZ, PT ;  /* 0x000000ffc500720c */ /* 0x000fe20003f04270 */
[-C--:B------:R-:W-:Y:S01]  /*8b30*/  FFMA.FTZ R201, R163, R199.reuse, R198 ;  /* 0x000000c7a3c97223 */ /* 0x080fe200000100c6 */
[----:B------:R-:W-:Y:S01]  /*8b40*/  FADD.FTZ R187, R162, -R187 ;  /* 0x800000bba2bb7221 */ /* 0x000fe20000010000 */
[----:B------:R-:W-:Y:S01]  /*8b50*/  FADD.FTZ R197, R177, -R186 ;  /* 0x800000bab1c57221 */ /* 0x000fe20000010000 */
[-CC-:B------:R-:W-:Y:S01]  /*8b60*/  FFMA.FTZ R203, R165, R199.reuse, R198.reuse ;  /* 0x000000c7a5cb7223 */ /* 0x180fe200000100c6 */
[----:B------:R-:W2:Y:S01]  /*8b70*/  @P1 LDC.64 R130, c[0x0][0x408] ;  /* 0x00010200ff821b82 */ /* 0x000ea20000000a00 */
[--C-:B------:R-:W-:Y:S01]  /*8b80*/  FFMA.FTZ R202, R182, R199, R198.reuse ;  /* 0x000000c7b6ca7223 */ /* 0x100fe200000100c6 */
[----:B------:R-:W-:Y:S01]  /*8b90*/  FMUL.FTZ R186, R4, R187 ;  /* 0x000000bb04ba7220 */ /* 0x000fe20000410000 */
[-CC-:B------:R-:W-:Y:S01]  /*8ba0*/  FFMA.FTZ R200, R180, R199.reuse, R198.reuse ;  /* 0x000000c7b4c87223 */ /* 0x180fe200000100c6 */
[-CC-:B------:R-:W-:Y:S01]  /*8bb0*/  FFMA.FTZ R207, R175, R199.reuse, R198.reuse ;  /* 0x000000c7afcf7223 */ /* 0x180fe200000100c6 */
[----:B------:R-:W-:Y:S01]  /*8bc0*/  FFMA.FTZ R198, R188, R199, R198 ;  /* 0x000000c7bcc67223 */ /* 0x000fe200000100c6 */
[----:B------:R-:W-:Y:S01]  /*8bd0*/  FADD.FTZ R201, R164, -R201 ;  /* 0x800000c9a4c97221 */ /* 0x000fe20000010000 */
[----:B------:R-:W-:Y:S01]  /*8be0*/  FMUL.FTZ R187, R4, R197 ;  /* 0x000000c504bb7220 */ /* 0x000fe20000410000 */
[----:B------:R-:W3:Y:S01]  /*8bf0*/  @P1 LDC.64 R140, c[0x0][0x408] ;  /* 0x00010200ff8c1b82 */ /* 0x000ee20000000a00 */
[----:B------:R-:W-:Y:S01]  /*8c00*/  FADD.FTZ R203, R174, -R203 ;  /* 0x800000cbaecb7221 */ /* 0x000fe20000010000 */
[----:B------:R-:W-:Y:S01]  /*8c10*/  FADD.FTZ R205, R181, -R202 ;  /* 0x800000cab5cd7221 */ /* 0x000fe20000010000 */
[----:B------:R-:W-:Y:S01]  /*8c20*/  FSEL R202, R186, RZ, P0 ;  /* 0x000000ffbaca7208 */ /* 0x000fe20000000000 */
[----:B------:R-:W-:Y:S01]  /*8c30*/  FADD.FTZ R199, R179, -R200 ;  /* 0x800000c8b3c77221 */ /* 0x000fe20000010000 */
[----:B------:R-:W-:Y:S01]  /*8c40*/  FADD.FTZ R209, R183, -R198 ;  /* 0x800000c6b7d17221 */ /* 0x000fe20000010000 */
[----:B------:R-:W-:Y:S01]  /*8c50*/  FMUL.FTZ R186, R4, R201 ;  /* 0x000000c904ba7220 */ /* 0x000fe20000410000 */
[----:B------:R-:W-:Y:S01]  /*8c60*/  FADD.FTZ R207, R176, -R207 ;  /* 0x800000cfb0cf7221 */ /* 0x000fe20000010000 */
[----:B------:R-:W4:Y:S01]  /*8c70*/  @P1 LDC.64 R144, c[0x0][0x408] ;  /* 0x00010200ff901b82 */ /* 0x000f220000000a00 */
[C---:B------:R-:W-:Y:S01]  /*8c80*/  FMUL.FTZ R198, R4.reuse, R203 ;  /* 0x000000cb04c67220 */ /* 0x040fe20000410000 */
[----:B------:R-:W-:Y:S01]  /*8c90*/  FSEL R201, R187, RZ, P0 ;  /* 0x000000ffbbc97208 */ /* 0x000fe20000000000 */
[C---:B------:R-:W-:Y:S01]  /*8ca0*/  FMUL.FTZ R197, R4.reuse, R199 ;  /* 0x000000c704c57220 */ /* 0x040fe20000410000 */
[----:B------:R-:W-:Y:S01]  /*8cb0*/  FMUL.FTZ R199, R4, R205 ;  /* 0x000000cd04c77220 */ /* 0x000fe20000410000 */
[----:B-1----:R-:W-:Y:S01]  /*8cc0*/  @P1 FMUL.FTZ R129, R202, R129 ;  /* 0x00000081ca811220 */ /* 0x002fe20000410000 */
[----:B------:R-:W-:Y:S01]  /*8cd0*/  FMUL.FTZ R200, R4, R207 ;  /* 0x000000cf04c87220 */ /* 0x000fe20000410000 */
[----:B------:R-:W-:Y:S01]  /*8ce0*/  FSEL R186, R186, RZ, P0 ;  /* 0x000000ffbaba7208 */ /* 0x000fe20000000000 */
[----:B------:R-:W1:Y:S01]  /*8cf0*/  @P1 LDC.64 R142, c[0x0][0x408] ;  /* 0x00010200ff8e1b82 */ /* 0x000e620000000a00 */
[----:B--2---:R-:W-:Y:S01]  /*8d00*/  @P1 FMUL.FTZ R131, R201, R131 ;  /* 0x00000083c9831220 */ /* 0x004fe20000410000 */
[----:B------:R-:W-:Y:S01]  /*8d10*/  FSEL R198, R198, RZ, P0 ;  /* 0x000000ffc6c67208 */ /* 0x000fe20000000000 */
[----:B------:R-:W-:Y:S01]  /*8d20*/  @P1 FMUL.FTZ R128, R129, R128 ;  /* 0x0000008081801220 */ /* 0x000fe20000410000 */
[----:B------:R-:W-:Y:S01]  /*8d30*/  FSEL R129, R197, RZ, P0 ;  /* 0x000000ffc5817208 */ /* 0x000fe20000000000 */
[----:B------:R-:W-:Y:S01]  /*8d40*/  @P1 FMUL.FTZ R130, R131, R130 ;  /* 0x0000008283821220 */ /* 0x000fe20000410000 */
[----:B------:R-:W-:Y:S01]  /*8d50*/  FSEL R199, R199, RZ, P0 ;  /* 0x000000ffc7c77208 */ /* 0x000fe20000000000 */
[----:B------:R-:W-:Y:S01]  /*8d60*/  FMUL.FTZ R187, R4, R209 ;  /* 0x000000d104bb7220 */ /* 0x000fe20000410000 */
[----:B0-----:R-:W0:Y:S01]  /*8d70*/  @P1 LDC.64 R146, c[0x0][0x408] ;  /* 0x00010200ff921b82 */ /* 0x001e220000000a00 */
[----:B---3--:R-:W-:Y:S01]  /*8d80*/  @P1 FMUL.FTZ R141, R186, R141 ;  /* 0x0000008dba8d1220 */ /* 0x008fe20000410000 */
[----:B------:R-:W-:-:S02]  /*8d90*/  FSEL R200, R200, RZ, P0 ;  /* 0x000000ffc8c87208 */ /* 0x000fc40000000000 */
[C---:B-----5:R-:W-:Y:S01]  /*8da0*/  @P1 LOP3.LUT P4, RZ, R166.reuse, 0xff00, RZ, 0xc0, !PT ;  /* 0x0000ff00a6ff1812 */ /* 0x060fe2000788c0ff */
[----:B------:R-:W-:Y:S01]  /*8db0*/  @P1 FMUL.FTZ R140, R141, R140 ;  /* 0x0000008c8d8c1220 */ /* 0x000fe20000410000 */
[----:B------:R-:W-:Y:S02]  /*8dc0*/  @P1 LOP3.LUT P3, RZ, R166, 0xff, RZ, 0xc0, !PT ;  /* 0x000000ffa6ff1812 */ /* 0x000fe4000786c0ff */
[----:B------:R-:W2:Y:S01]  /*8dd0*/  @P1 LDC.64 R184, c[0x0][0x408] ;  /* 0x00010200ffb81b82 */ /* 0x000ea20000000a00 */
[----:B----4-:R-:W-:Y:S01]  /*8de0*/  @P1 FMUL.FTZ R145, R198, R145 ;  /* 0x00000091c6911220 */ /* 0x010fe20000410000 */
[----:B------:R-:W-:Y:S02]  /*8df0*/  @P1 LOP3.LUT P5, RZ, R166, 0xff0000, RZ, 0xc0, !PT ;  /* 0x00ff0000a6ff1812 */ /* 0x000fe400078ac0ff */
[----:B------:R-:W-:Y:S01]  /*8e00*/  @P1 FSEL R130, R130, RZ, P4 ;  /* 0x000000ff82821208 */ /* 0x000fe20002000000 */
[----:B------:R-:W-:Y:S01]  /*8e10*/  @P1 FMUL.FTZ R144, R145, R144 ;  /* 0x0000009091901220 */ /* 0x000fe20000410000 */
[----:B------:R-:W-:Y:S01]  /*8e20*/  @P1 LOP3.LUT P4, RZ, R167, 0xff, RZ, 0xc0, !PT ;  /* 0x000000ffa7ff1812 */ /* 0x000fe2000788c0ff */
[----:B-1----:R-:W-:Y:S01]  /*8e30*/  @P1 FMUL.FTZ R143, R129, R143 ;  /* 0x0000008f818f1220 */ /* 0x002fe20000410000 */
[----:B------:R-:W-:-:S02]  /*8e40*/  @P1 FSEL R128, R128, RZ, P3 ;  /* 0x000000ff80801208 */ /* 0x000fc40001800000 */
[----:B------:R-:W-:Y:S01]  /*8e50*/  @P1 FSEL R140, R140, RZ, P5 ;  /* 0x000000ff8c8c1208 */ /* 0x000fe20002800000 */
[----:B------:R-:W-:Y:S01]  /*8e60*/  @P1 FMUL.FTZ R142, R143, R142 ;  /* 0x0000008e8f8e1220 */ /* 0x000fe20000410000 */
[----:B------:R-:W-:Y:S02]  /*8e70*/  @P1 LOP3.LUT P3, RZ, R166, 0xff000000, RZ, 0xc0, !PT ;  /* 0xff000000a6ff1812 */ /* 0x000fe4000786c0ff */
[----:B------:R-:W-:Y:S01]  /*8e80*/  @P1 LOP3.LUT P5, RZ, R167, 0xff00, RZ, 0xc0, !PT ;  /* 0x0000ff00a7ff1812 */ /* 0x000fe200078ac0ff */
[----:B0-----:R-:W-:Y:S01]  /*8e90*/  @P1 FMUL.FTZ R147, R199, R147 ;  /* 0x00000093c7931220 */ /* 0x001fe20000410000 */
[----:B------:R-:W-:Y:S02]  /*8ea0*/  @P1 LOP3.LUT P6, RZ, R167, 0xff0000, RZ, 0xc0, !PT ;  /* 0x00ff0000a7ff1812 */ /* 0x000fe400078cc0ff */
[----:B------:R-:W-:Y:S01]  /*8eb0*/  @P1 FSEL R144, R144, RZ, P4 ;  /* 0x000000ff90901208 */ /* 0x000fe20002000000 */
[----:B------:R-:W-:Y:S01]  /*8ec0*/  @P1 FMUL.FTZ R146, R147, R146 ;  /* 0x0000009293921220 */ /* 0x000fe20000410000 */
[----:B------:R-:W-:-:S02]  /*8ed0*/  @P1 F2FP.BF16.F32.PACK_AB R4, RZ, R128 ;  /* 0x00000080ff04123e */ /* 0x000fc400000010ff */
[----:B------:R-:W-:Y:S01]  /*8ee0*/  @P1 F2FP.BF16.F32.PACK_AB R140, RZ, R140 ;  /* 0x0000008cff8c123e */ /* 0x000fe200000010ff */
[----:B--2---:R-:W-:Y:S01]  /*8ef0*/  @P1 FMUL.FTZ R185, R200, R185 ;  /* 0x000000b9c8b91220 */ /* 0x004fe20000410000 */
[----:B------:R-:W-:Y:S02]  /*8f00*/  @P1 FSEL R142, R142, RZ, P3 ;  /* 0x000000ff8e8e1208 */ /* 0x000fe40001800000 */
[----:B------:R-:W-:Y:S01]  /*8f10*/  @P1 FSEL R146, R146, RZ, P5 ;  /* 0x000000ff92921208 */ /* 0x000fe20002800000 */
[----:B------:R-:W-:Y:S01]  /*8f20*/  @P1 FMUL.FTZ R184, R185, R184 ;  /* 0x000000b8b9b81220 */ /* 0x000fe20000410000 */
[----:B------:R-:W-:Y:S02]  /*8f30*/  @P1 F2FP.BF16.F32.PACK_AB R144, RZ, R144 ;  /* 0x00000090ff90123e */ /* 0x000fe400000010ff */
[----:B------:R-:W-:Y:S02]  /*8f40*/  @P1 F2FP.BF16.F32.PACK_AB R131, RZ, R130 ;  /* 0x00000082ff83123e */ /* 0x000fe400000010ff */
[----:B------:R-:W-:-:S02]  /*8f50*/  @P1 FSEL R184, R184, RZ, P6 ;  /* 0x000000ffb8b81208 */ /* 0x000fc40003000000 */
[----:B------:R-:W-:Y:S02]  /*8f60*/  @P1 PRMT R124, R4, 0x7610, R124 ;  /* 0x00007610047c1816 */ /* 0x000fe4000000007c */
[----:B------:R-:W-:Y:S02]  /*8f70*/  @P1 F2FP.BF16.F32.PACK_AB R142, RZ, R142 ;  /* 0x0000008eff8e123e */ /* 0x000fe400000010ff */
[----:B------:R-:W-:Y:S02]  /*8f80*/  @P1 F2FP.BF16.F32.PACK_AB R146, RZ, R146 ;  /* 0x00000092ff92123e */ /* 0x000fe400000010ff */
[----:B------:R-:W-:Y:S02]  /*8f90*/  @P1 F2FP.BF16.F32.PACK_AB R184, RZ, R184 ;  /* 0x000000b8ffb8123e */ /* 0x000fe400000010ff */
[----:B------:R-:W-:Y:S02]  /*8fa0*/  FSEL R187, R187, RZ, P0 ;  /* 0x000000ffbbbb7208 */ /* 0x000fe40000000000 */
        /* <DEDUP_REMOVED lines=19> */
.L_x_707:
[----:B-1-34-:R-:W1:Y:S01]  /*90e0*/  @P1 LDC.64 R140, c[0x0][0x408] ;  /* 0x00010200ff8c1b82 */ /* 0x01ae620000000a00 */
[----:B------:R-:W-:Y:S01]  /*90f0*/  FFMA.FTZ R142, R188, R199, R198 ;  /* 0x000000c7bc8e7223 */ /* 0x000fe200000100c6 */
[----:B------:R-:W-:Y:S01]  /*9100*/  ISETP.GT.AND P0, PT, R197, RZ, PT ;  /* 0x000000ffc500720c */ /* 0x000fe20003f04270 */
[----:B------:R-:W-:Y:S02]  /*9110*/  BSSY.RECONVERGENT B3, `(.L_x_708) ;  /* 0x0000015000037945 */ /* 0x000fe40003800200 */
[----:B------:R-:W-:-:S04]  /*9120*/  FADD.FTZ R143, R183, -R142 ;  /* 0x8000008eb78f7221 */ /* 0x000fc80000010000 */
[----:B------:R-:W-:-:S05]  /*9130*/  FMUL.FTZ R142, R4, R143 ;  /* 0x0000008f048e7220 */ /* 0x000fca0000410000 */
[----:B------:R-:W-:Y:S02]  /*9140*/  FSEL R142, R142, RZ, P0 ;  /* 0x000000ff8e8e7208 */ /* 0x000fe40000000000 */
[----:B-----5:R-:W-:-:S04]  /*9150*/  @P1 ISETP.GE.U32.AND P0, PT, R166, RZ, PT ;  /* 0x000000ffa600120c */ /* 0x020fc80003f06070 */
[----:B------:R-:W-:Y:S01]  /*9160*/  @P1 ISETP.GE.U32.AND.EX P0, PT, R167, 0x1000000, PT, P0 ;  /* 0x01000000a700180c */ /* 0x000fe20003f06100 */
[----:B-1----:R-:W-:-:S04]  /*9170*/  @P1 FMUL.FTZ R141, R142, R141 ;  /* 0x0000008d8e8d1220 */ /* 0x002fc80000410000 */
[----:B------:R-:W-:-:S05]  /*9180*/  @P1 FMUL.FTZ R140, R141, R140 ;  /* 0x0000008c8d8c1220 */ /* 0x000fca0000410000 */
[----:B------:R-:W-:Y:S01]  /*9190*/  @P1 FSEL R140, R140, RZ, P0 ;  /* 0x000000ff8c8c1208 */ /* 0x000fe20000000000 */
[----:B------:R-:W-:Y:S06]  /*91a0*/  @!P1 BRA `(.L_x_709) ;  /* 0x00000000002c9947 */ /* 0x000fec0003800000 */
        /* <DEDUP_REMOVED lines=11> */
.L_x_709:
[----:B------:R-:W-:Y:S05]  /*9260*/  BSYNC.RECONVERGENT B3 ;  /* 0x0000000000037941 */ /* 0x000fea0003800200 */
.L_x_708:
        /* <DEDUP_REMOVED lines=13> */
.L_x_711:
[----:B------:R-:W-:Y:S05]  /*9340*/  BSYNC.RECONVERGENT B3 ;  /* 0x0000000000037941 */ /* 0x000fea0003800200 */
.L_x_710:
        /* <DEDUP_REMOVED lines=13> */
.L_x_713:
[----:B------:R-:W-:Y:S05]  /*9420*/  BSYNC.RECONVERGENT B3 ;  /* 0x0000000000037941 */ /* 0x000fea0003800200 */
.L_x_712:
        /* <DEDUP_REMOVED lines=13> */
.L_x_715:
[----:B------:R-:W-:Y:S05]  /*9500*/  BSYNC.RECONVERGENT B3 ;  /* 0x0000000000037941 */ /* 0x000fea0003800200 */
.L_x_714:
        /* <DEDUP_REMOVED lines=13> */
.L_x_717:
[----:B------:R-:W-:Y:S05]  /*95e0*/  BSYNC.RECONVERGENT B3 ;  /* 0x0000000000037941 */ /* 0x000fea0003800200 */
.L_x_716:
        /* <DEDUP_REMOVED lines=13> */
.L_x_719:
[----:B------:R-:W-:Y:S05]  /*96c0*/  BSYNC.RECONVERGENT B3 ;  /* 0x0000000000037941 */ /* 0x000fea0003800200 */
.L_x_718:
        /* <DEDUP_REMOVED lines=13> */
.L_x_721:
[----:B------:R-:W-:Y:S05]  /*97a0*/  BSYNC.RECONVERGENT B3 ;  /* 0x0000000000037941 */ /* 0x000fea0003800200 */
.L_x_720:
[----:B------:R-:W-:-:S04]  /*97b0*/  @P1 F2FP.BF16.F32.PACK_AB R140, RZ, R140 ;  /* 0x0000008cff8c123e */ /* 0x000fc800000010ff */
[----:B------:R-:W-:-:S07]  /*97c0*/  @P1 PRMT R127, R127, 0x5410, R140 ;  /* 0x000054107f7f1816 */ /* 0x000fce000000008c */
.L_x_706:
[----:B------:R-:W-:Y:S05]  /*97d0*/  BSYNC.RECONVERGENT B1 ;  /* 0x0000000000017941 */ /* 0x000fea0003800200 */
.L_x_703:
[----:B------:R-:W1:Y:S08]  /*97e0*/  @P2 LDC.64 R142, c[0x0][0x478] ;  /* 0x00011e00ff8e2b82 */ /* 0x000e700000000a00 */
[----:B------:R-:W2:Y:S01]  /*97f0*/  @P1 LDC.64 R140, c[0x0][0x468] ;  /* 0x00011a00ff8c1b82 */ /* 0x000ea20000000a00 */
[----:B-1----:R-:W-:-:S05]  /*9800*/  @P2 IMAD.WIDE.U32 R142, R196, 0x10, R142 ;  /* 0x00000010c48e2825 */ /* 0x002fca00078e008e */
[----:B------:R1:W-:Y:S01]  /*9810*/  @P2 STG.E.128 desc[UR6][R142.64], R128 ;  /* 0x000000808e002986 */ /* 0x0003e2000c101d06 */
[----:B--2---:R-:W-:-:S05]  /*9820*/  @P1 IMAD.WIDE.U32 R140, R195, 0x10, R140 ;  /* 0x00000010c38c1825 */ /* 0x004fca00078e008c */
[----:B------:R1:W-:Y:S02]  /*9830*/  @P1 STG.E.128 desc[UR6][R140.64], R124 ;  /* 0x0000007c8c001986 */ /* 0x0003e4000c101d06 */
.L_x_702:
[----:B------:R-:W-:Y:S05]  /*9840*/  BSYNC.RECONVERGENT B2 ;  /* 0x0000000000027941 */ /* 0x000fea0003800200 */
.L_x_701:
[----:B-1-34-:R-:W1:Y:S02]  /*9850*/  LDC.64 R140, c[0x0][0x380] ;  /* 0x0000e000ff8c7b82 */ /* 0x01ae640000000a00 */
[----:B-1----:R-:W-:-:S05]  /*9860*/  IMAD R3, R140, 0x4, R3 ;  /* 0x000000048c037824 */ /* 0x002fca00078e0203 */
[----:B------:R-:W-:-:S13]  /*9870*/  ISETP.GE.AND P0, PT, R3, R141, PT ;  /* 0x0000008d0300720c */ /* 0x000fda0003f06270 */
[----:B------:R-:W-:Y:S05]  /*9880*/  @!P0 BRA `(.L_x_722) ;  /* 0xffffff6c008c8947 */ /* 0x000fea000383ffff */
.L_x_626:
[----:B------:R-:W-:Y:S05]  /*9890*/  BSYNC B0 ;  /* 0x0000000000007941 */ /* 0x000fea0003800000 */
.L_x_625:
[----:B------:R-:W1:Y:S01]  /*98a0*/  S2R R5, SR_CgaCtaId ;  /* 0x0000000000057919 */ /* 0x000e620000008800 */
[C---:B------:R-:W-:Y:S01]  /*98b0*/  SHF.L.U32 R3, R192.reuse, 0x7, RZ ;  /* 0x00000007c0037819 */ /* 0x040fe200000006ff */
[----:B------:R-:W-:Y:S05]  /*98c0*/  WARPSYNC.ALL ;  /* 0x0000000000007948 */ /* 0x000fea0003800000 */
[----:B------:R-:W-:Y:S01]  /*98d0*/  SHF.L.U32 R2, R192, 0x5, RZ ;  /* 0x00000005c0027819 */ /* 0x000fe200000006ff */
[----:B------:R-:W2:Y:S01]  /*98e0*/  S2UR UR4, SR_CTAID.X ;  /* 0x00000000000479c3 */ /* 0x000ea20000002500 */
[----:B------:R-:W-:Y:S01]  /*98f0*/  MOV R4, 0x400 ;  /* 0x0000040000047802 */ /* 0x000fe20000000f00 */
[----:B------:R-:W3:Y:S01]  /*9900*/  LDCU.128 UR16, c[0x0][0x440] ;  /* 0x00008800ff1077ac */ /* 0x000ee20008000c00 */
        /* <DEDUP_REMOVED lines=8> */
[----:B-1----:R-:W-:Y:S01]  /*9990*/  LEA R5, R5, R4, 0x18 ;  /* 0x0000000405057211 */ /* 0x002fe200078ec0ff */
[----:B--2--5:R-:W-:-:S03]  /*99a0*/  IMAD R47, R0, UR4, RZ ;  /* 0x00000004002f7c24 */ /* 0x024fc6000f8e02ff */
[----:B------:R-:W-:Y:S01]  /*99b0*/  LEA R6, R192, R5, 0x2 ;  /* 0x00000005c0067211 */ /* 0x000fe200078e10ff */
[----:B------:R-:W-:Y:S01]  /*99c0*/  IMAD.IADD R2, R2, 0x1, R5 ;  /* 0x0000000102027824 */ /* 0x000fe200078e0205 */
[----:B------:R-:W-:-:S04]  /*99d0*/  IADD3 R47, P0, PT, R47, R192, RZ ;  /* 0x000000c02f2f7210 */ /* 0x000fc80007f1e0ff */
[----:B------:R-:W-:Y:S01]  /*99e0*/  STS.128 [R2], R80 ;  /* 0x0000005002007388 */ /* 0x000fe20000000c00 */
[----:B------:R-:W-:-:S03]  /*99f0*/  SHF.L.U32 R0, R47, 0x2, RZ ;  /* 0x000000022f007819 */ /* 0x000fc600000006ff */
        /* <DEDUP_REMOVED lines=8> */
[----:B------:R-:W1:Y:S04]  /*9a80*/  LDS R3, [R6] ;  /* 0x0000000006037984 */ /* 0x000e680000000800 */
[----:B------:R-:W2:Y:S04]  /*9a90*/  LDS R4, [R6+0x1000] ;  /* 0x0010000006047984 */ /* 0x000ea80000000800 */
[----:B------:R-:W4:Y:S04]  /*9aa0*/  LDS R7, [R6+0x200] ;  /* 0x0002000006077984 */ /* 0x000f280000000800 */
[----:B------:R-:W0:Y:S04]  /*9ab0*/  LDS R14, [R6+0x1200] ;  /* 0x00120000060e7984 */ /* 0x000e280000000800 */
[----:B------:R-:W3:Y:S04]  /*9ac0*/  LDS R8, [R6+0x400] ;  /* 0x0004000006087984 */ /* 0x000ee80000000800 */
[----:B------:R-:W3:Y:S04]  /*9ad0*/  LDS R15, [R6+0x1400] ;  /* 0x00140000060f7984 */ /* 0x000ee80000000800 */
[----:B------:R-:W3:Y:S04]  /*9ae0*/  LDS R9, [R6+0x600] ;  /* 0x0006000006097984 */ /* 0x000ee80000000800 */
[----:B------:R-:W3:Y:S04]  /*9af0*/  LDS R16, [R6+0x1600] ;  /* 0x0016000006107984 */ /* 0x000ee80000000800 */
[----:B------:R-:W3:Y:S04]  /*9b00*/  LDS R10, [R6+0x800] ;  /* 0x00080000060a7984 */ /* 0x000ee80000000800 */
[----:B------:R-:W3:Y:S04]  /*9b10*/  LDS R17, [R6+0x1800] ;  /* 0x0018000006117984 */ /* 0x000ee80000000800 */
[----:B------:R-:W3:Y:S01]  /*9b20*/  LDS R11, [R6+0xa00] ;  /* 0x000a0000060b7984 */ /* 0x000ee20000000800 */
[----:B-1----:R-:W-:-:S03]  /*9b30*/  FADD.FTZ R3, RZ, R3 ;  /* 0x00000003ff037221 */ /* 0x002fc60000010000 */
[----:B------:R-:W1:Y:S01]  /*9b40*/  LDS R18, [R6+0x1a00] ;  /* 0x001a000006127984 */ /* 0x000e620000000800 */
[----:B--2---:R-:W-:-:S03]  /*9b50*/  FADD.FTZ R3, R3, R4 ;  /* 0x0000000403037221 */ /* 0x004fc60000010000 */
[----:B------:R-:W2:Y:S01]  /*9b60*/  LDS R12, [R6+0xc00] ;  /* 0x000c0000060c7984 */ /* 0x000ea20000000800 */
[----:B----4-:R-:W-:-:S03]  /*9b70*/  FADD.FTZ R7, RZ, R7 ;  /* 0x00000007ff077221 */ /* 0x010fc60000010000 */
[----:B------:R-:W4:Y:S01]  /*9b80*/  LDS R19, [R6+0x1c00] ;  /* 0x001c000006137984 */ /* 0x000f220000000800 */
[----:B0-----:R-:W-:-:S03]  /*9b90*/  FADD.FTZ R7, R7, R14 ;  /* 0x0000000e07077221 */ /* 0x001fc60000010000 */
[----:B------:R-:W0:Y:S01]  /*9ba0*/  LDS R13, [R6+0xe00] ;  /* 0x000e0000060d7984 */ /* 0x000e220000000800 */
[----:B---3--:R-:W-:-:S03]  /*9bb0*/  FADD.FTZ R8, RZ, R8 ;  /* 0x00000008ff087221 */ /* 0x008fc60000010000 */
[----:B------:R-:W3:Y:S01]  /*9bc0*/  LDS R20, [R6+0x1e00] ;  /* 0x001e000006147984 */ /* 0x000ee20000000800 */
[----:B------:R-:W-:-:S03]  /*9bd0*/  FADD.FTZ R8, R8, R15 ;  /* 0x0000000f08087221 */ /* 0x000fc60000010000 */
[----:B------:R-:W3:Y:S01]  /*9be0*/  LDS R22, [R6+0x2000] ;  /* 0x0020000006167984 */ /* 0x000ee20000000800 */
[----:B------:R-:W-:-:S03]  /*9bf0*/  FADD.FTZ R9, RZ, R9 ;  /* 0x00000009ff097221 */ /* 0x000fc60000010000 */
        /* <DEDUP_REMOVED lines=9> */
[----:B-1----:R-:W-:-:S03]  /*9c90*/  FADD.FTZ R11, R11, R18 ;  /* 0x000000120b0b7221 */ /* 0x002fc60000010000 */
[----:B------:R-:W1:Y:S01]  /*9ca0*/  LDS R25, [R6+0x2c00] ;  /* 0x002c000006197984 */ /* 0x000e620000000800 */
[----:B--2---:R-:W-:-:S03]  /*9cb0*/  FADD.FTZ R12, RZ, R12 ;  /* 0x0000000cff0c7221 */ /* 0x004fc60000010000 */
[----:B------:R-:W2:Y:S01]  /*9cc0*/  LDS R30, [R6+0x2e00] ;  /* 0x002e0000061e7984 */ /* 0x000ea20000000800 */
[----:B----4-:R-:W-:-:S03]  /*9cd0*/  FADD.FTZ R12, R12, R19 ;  /* 0x000000130c0c7221 */ /* 0x010fc60000010000 */
[----:B------:R-:W-:Y:S01]  /*9ce0*/  LDS R32, [R6+0x3000] ;  /* 0x0030000006207984 */ /* 0x000fe20000000800 */
[----:B0-----:R-:W-:-:S03]  /*9cf0*/  FADD.FTZ R13, RZ, R13 ;  /* 0x0000000dff0d7221 */ /* 0x001fc60000010000 */
[----:B------:R-:W0:Y:S01]  /*9d00*/  LDS R34, [R6+0x3200] ;  /* 0x0032000006227984 */ /* 0x000e220000000800 */
[----:B---3--:R-:W-:-:S03]  /*9d10*/  FADD.FTZ R13, R13, R20 ;  /* 0x000000140d0d7221 */ /* 0x008fc60000010000 */
[----:B------:R-:W3:Y:S01]  /*9d20*/  LDS R27, [R6+0x3400] ;  /* 0x00340000061b7984 */ /* 0x000ee20000000800 */
        /* <DEDUP_REMOVED lines=12> */
[----:B-1----:R-:W-:Y:S01]  /*9df0*/  FADD.FTZ R12, R12, R25 ;  /* 0x000000190c0c7221 */ /* 0x002fe20000010000 */
[----:B--2---:R-:W-:Y:S01]  /*9e00*/  FADD.FTZ R13, R13, R30 ;  /* 0x0000001e0d0d7221 */ /* 0x004fe20000010000 */
[----:B0-----:R-:W-:Y:S01]  /*9e10*/  FADD.FTZ R7, R7, R34 ;  /* 0x0000002207077221 */ /* 0x001fe20000010000 */
[----:B---3--:R-:W-:Y:S01]  /*9e20*/  FADD.FTZ R27, R8, R27 ;  /* 0x0000001b081b7221 */ /* 0x008fe20000010000 */
[----:B----4-:R-:W-:Y:S01]  /*9e30*/  FADD.FTZ R9, R9, R36 ;  /* 0x0000002409097221 */ /* 0x010fe20000010000 */
        /* <DEDUP_REMOVED lines=13> */
[----:B0-----:R-:W-:Y:S01]  /*9f10*/  IMAD.X R2, RZ, RZ, RZ, P0 ;  /* 0x000000ffff027224 */ /* 0x001fe200000e06ff */
[----:B------:R-:W-:-:S04]  /*9f20*/  IADD3 R48, P0, PT, R0, UR18, RZ ;  /* 0x0000001200307c10 */ /* 0x000fc8000ff1e0ff */
[----:B------:R-:W-:Y:S02]  /*9f30*/  SHF.L.U64.HI R47, R47, 0x2, R2 ;  /* 0x000000022f2f7819 */ /* 0x000fe40000010202 */
[----:B------:R-:W-:Y:S02]  /*9f40*/  @P5 MOV R2, R48 ;  /* 0x0000003000025202 */ /* 0x000fe40000000f00 */
[----:B------:R-:W-:Y:S02]  /*9f50*/  IADD3.X R49, PT, PT, R47, UR19, RZ, P0, !PT ;  /* 0x000000132f317c10 */ /* 0x000fe400087fe4ff */
[----:B------:R-:W-:Y:S01]  /*9f60*/  ISETP.GE.U32.AND P0, PT, R35, 0x100, PT ;  /* 0x000001002300780c */ /* 0x000fe20003f06070 */
[----:B------:R-:W0:Y:S04]  /*9f70*/  LDS R5, [R6] ;  /* 0x0000000006057984 */ /* 0x000e280000000800 */
[----:B------:R-:W1:Y:S04]  /*9f80*/  LDS R42, [R6+0x1000] ;  /* 0x00100000062a7984 */ /* 0x000e680000000800 */
[----:B------:R-:W2:Y:S04]  /*9f90*/  LDS R44, [R6+0x2000] ;  /* 0x00200000062c7984 */ /* 0x000ea80000000800 */
[----:B------:R-:W3:Y:S04]  /*9fa0*/  LDS R46, [R6+0x3000] ;  /* 0x00300000062e7984 */ /* 0x000ee80000000800 */
[----:B------:R-:W-:Y:S04]  /*9fb0*/  LDS R37, [R6+0x2200] ;  /* 0x0022000006257984 */ /* 0x000fe80000000800 */
[----:B------:R-:W-:Y:S04]  /*9fc0*/  LDS R41, [R6+0x3200] ;  /* 0x0032000006297984 */ /* 0x000fe80000000800 */
[----:B------:R-:W4:Y:S04]  /*9fd0*/  LDS R22, [R6+0x400] ;  /* 0x0004000006167984 */ /* 0x000f280000000800 */
[----:B------:R-:W4:Y:S04]  /*9fe0*/  LDS R14, [R6+0x600] ;  /* 0x00060000060e7984 */ /* 0x000f280000000800 */
[----:B------:R-:W-:Y:S04]  /*9ff0*/  LDS R39, [R6+0x2400] ;  /* 0x0024000006277984 */ /* 0x000fe80000000800 */
[----:B------:R-:W4:Y:S01]  /*a000*/  LDS R17, [R6+0x1600] ;  /* 0x0016000006117984 */ /* 0x000f220000000800 */
[----:B0-----:R-:W-:-:S03]  /*a010*/  FADD.FTZ R5, RZ, R5 ;  /* 0x00000005ff057221 */ /* 0x001fc60000010000 */
[----:B------:R-:W-:Y:S01]  /*a020*/  LDS R43, [R6+0x3400] ;  /* 0x00340000062b7984 */ /* 0x000fe20000000800 */
[----:B-1----:R-:W-:Y:S01]  /*a030*/  FADD.FTZ R5, R5, R42 ;  /* 0x0000002a05057221 */ /* 0x002fe20000010000 */
[----:B------:R-:W-:Y:S02]  /*a040*/  IADD3 R42, P1, PT, R0, UR16, RZ ;  /* 0x00000010002a7c10 */ /* 0x000fe4000ff3e0ff */
[----:B------:R-:W0:Y:S01]  /*a050*/  LDS R21, [R6+0x2600] ;  /* 0x0026000006157984 */ /* 0x000e220000000800 */
[----:B--2---:R-:W-:Y:S01]  /*a060*/  FADD.FTZ R5, R5, R44 ;  /* 0x0000002c05057221 */ /* 0x004fe20000010000 */
[----:B------:R-:W-:Y:S02]  /*a070*/  IADD3.X R47, PT, PT, R47, UR17, RZ, P1, !PT ;  /* 0x000000112f2f7c10 */ /* 0x000fe40008ffe4ff */
[----:B------:R-:W1:Y:S01]  /*a080*/  LDS R0, [R6+0x200] ;  /* 0x0002000006007984 */ /* 0x000e620000000800 */
[----:B------:R-:W-:Y:S01]  /*a090*/  @P5 IADD3 R48, P1, PT, R48, 0x200, RZ ;  /* 0x0000020030305810 */ /* 0x000fe20007f3e0ff */
[----:B---3--:R-:W-:Y:S01]  /*a0a0*/  FADD.FTZ R33, R5, R46 ;  /* 0x0000002e05217221 */ /* 0x008fe20000010000 */
[----:B------:R-:W-:Y:S01]  /*a0b0*/  FADD.FTZ R5, R3, R32 ;  /* 0x0000002003057221 */ /* 0x000fe20000010000 */
[--C-:B------:R-:W-:Y:S01]  /*a0c0*/  @P5 IMAD.MOV.U32 R3, RZ, RZ, R49.reuse ;  /* 0x000000ffff035224 */ /* 0x100fe200078e0031 */
[----:B------:R-:W2:Y:S01]  /*a0d0*/  LDS R45, [R6+0x3600] ;  /* 0x00360000062d7984 */ /* 0x000ea20000000800 */
[----:B------:R-:W-:Y:S01]  /*a0e0*/  @P5 IMAD.X R49, RZ, RZ, R49, P1 ;  /* 0x000000ffff315224 */ /* 0x000fe200008e0631 */
[----:B------:R-:W-:-:S02]  /*a0f0*/  ISETP.GE.U32.AND P1, PT, R35, 0x300, PT ;  /* 0x000003002300780c */ /* 0x000fc40003f26070 */
[----:B------:R3:W-:Y:S04]  /*a100*/  @P5 STG.E desc[UR6][R2.64], R33 ;  /* 0x0000002102005986 */ /* 0x0007e8000c101906 */
[----:B------:R-:W2:Y:S01]  /*a110*/  LDS R33, [R6+0x1200] ;  /* 0x0012000006217984 */ /* 0x000ea20000000800 */
[----:B----4-:R-:W-:-:S03]  /*a120*/  FADD.FTZ R22, RZ, R22 ;  /* 0x00000016ff167221 */ /* 0x010fc60000010000 */
[----:B------:R-:W4:Y:S01]  /*a130*/  LDS R15, [R6+0x800] ;  /* 0x00080000060f7984 */ /* 0x000f220000000800 */
[----:B------:R-:W-:Y:S01]  /*a140*/  FADD.FTZ R14, RZ, R14 ;  /* 0x0000000eff0e7221 */ /* 0x000fe20000010000 */
[----:B---3--:R-:W-:Y:S02]  /*a150*/  @P5 MOV R2, R42 ;  /* 0x0000002a00025202 */ /* 0x008fe40000000f00 */
[----:B------:R-:W3:Y:S01]  /*a160*/  LDS R16, [R6+0x1800] ;  /* 0x0018000006107984 */ /* 0x000ee20000000800 */
[-C--:B------:R-:W-:Y:S02]  /*a170*/  @P5 MOV R3, R47.reuse ;  /* 0x0000002f00035202 */ /* 0x080fe40000000f00 */
[----:B------:R-:W-:Y:S01]  /*a180*/  @P5 IADD3 R42, P6, PT, R42, 0x200, RZ ;  /* 0x000002002a2a5810 */ /* 0x000fe20007fde0ff */
[----:B------:R-:W3:Y:S01]  /*a190*/  LDS R18, [R6+0x2800] ;  /* 0x0028000006127984 */ /* 0x000ee20000000800 */
[----:B------:R-:W-:Y:S02]  /*a1a0*/  FADD.FTZ R14, R14, R17 ;  /* 0x000000110e0e7221 */ /* 0x000fe40000010000 */
[----:B------:R-:W-:Y:S01]  /*a1b0*/  @P5 IADD3.X R47, PT, PT, RZ, R47, RZ, P6, !PT ;  /* 0x0000002fff2f5210 */ /* 0x000fe200037fe4ff */
[----:B------:R1:W-:Y:S01]  /*a1c0*/  @P5 STG.E desc[UR6][R2.64], R5 ;  /* 0x0000000502005986 */ /* 0x0003e2000c101906 */
[----:B------:R-:W-:-:S02]  /*a1d0*/  @P0 MOV R4, R42 ;  /* 0x0000002a00040202 */ /* 0x000fc40000000f00 */
[----:B------:R-:W-:Y:S01]  /*a1e0*/  ISETP.GE.U32.AND P5, PT, R35, 0x380, PT ;  /* 0x000003802300780c */ /* 0x000fe20003fa6070 */
[----:B------:R-:W3:Y:S01]  /*a1f0*/  LDS R20, [R6+0x3800] ;  /* 0x0038000006147984 */ /* 0x000ee20000000800 */
[----:B0-----:R-:W-:-:S03]  /*a200*/  FADD.FTZ R14, R14, R21 ;  /* 0x000000150e0e7221 */ /* 0x001fc60000010000 */
[----:B------:R-:W-:Y:S01]  /*a210*/  LDS R19, [R6+0x1a00] ;  /* 0x001a000006137984 */ /* 0x000fe20000000800 */
[----:B-1----:R-:W-:Y:S01]  /*a220*/  FADD.FTZ R0, RZ, R0 ;  /* 0x00000000ff007221 */ /* 0x002fe20000010000 */
[----:B------:R-:W-:Y:S01]  /*a230*/  @P0 MOV R2, R48 ;  /* 0x0000003000020202 */ /* 0x000fe20000000f00 */
[----:B------:R-:W-:Y:S01]  /*a240*/  @P0 IMAD.MOV.U32 R3, RZ, RZ, R49 ;  /* 0x000000ffff030224 */ /* 0x000fe200078e0031 */
[----:B------:R-:W-:Y:S01]  /*a250*/  @P0 IADD3 R48, P6, PT, R48, 0x200, RZ ;  /* 0x0000020030300810 */ /* 0x000fe20007fde0ff */
[----:B------:R-:W0:Y:S01]  /*a260*/  LDS R8, [R6+0xc00] ;  /* 0x000c000006087984 */ /* 0x000e220000000800 */
[----:B------:R-:W-:Y:S01]  /*a270*/  @P0 MOV R5, R47 ;  /* 0x0000002f00050202 */ /* 0x000fe20000000f00 */
[----:B--2---:R-:W-:Y:S02]  /*a280*/  FADD.FTZ R45, R14, R45 ;  /* 0x0000002d0e2d7221 */ /* 0x004fe40000010000 */
[----:B------:R-:W-:Y:S01]  /*a290*/  @P0 IMAD.X R49, RZ, RZ, R49, P6 ;  /* 0x000000ffff310224 */ /* 0x000fe200030e0631 */
[----:B------:R-:W-:Y:S01]  /*a2a0*/  @P0 IADD3 R42, P6, PT, R42, 0x200, RZ ;  /* 0x000002002a2a0810 */ /* 0x000fe20007fde0ff */
[----:B------:R-:W-:Y:S01]  /*a2b0*/  LDS R23, [R6+0x2a00] ;  /* 0x002a000006177984 */ /* 0x000fe20000000800 */
[----:B------:R-:W-:-:S02]  /*a2c0*/  FADD.FTZ R0, R0, R33 ;  /* 0x0000002100007221 */ /* 0x000fc40000010000 */
[----:B------:R-:W-:Y:S01]  /*a2d0*/  @P0 IADD3.X R47, PT, PT, RZ, R47, RZ, P6, !PT ;  /* 0x0000002fff2f0210 */ /* 0x000fe200037fe4ff */
[----:B------:R-:W1:Y:S01]  /*a2e0*/  LDS R17, [R6+0x1c00] ;  /* 0x001c000006117984 */ /* 0x000e620000000800 */
[----:B------:R-:W-:Y:S01]  /*a2f0*/  ISETP.GE.U32.AND P6, PT, R35, 0x400, PT ;  /* 0x000004002300780c */ /* 0x000fe20003fc6070 */
[----:B------:R-:W-:Y:S01]  /*a300*/  FADD.FTZ R0, R0, R37 ;  /* 0x0000002500007221 */ /* 0x000fe20000010000 */
[----:B----4-:R-:W-:Y:S01]  /*a310*/  FADD.FTZ R15, RZ, R15 ;  /* 0x0000000fff0f7221 */ /* 0x010fe20000010000 */
[----:B------:R-:W2:Y:S02]  /*a320*/  LDS R35, [R6+0x1400] ;  /* 0x0014000006237984 */ /* 0x000ea40000000800 */
[----:B------:R-:W-:Y:S01]  /*a330*/  FADD.FTZ R41, R0, R41 ;  /* 0x0000002900297221 */ /* 0x000fe20000010000 */
[----:B---3--:R-:W-:Y:S01]  /*a340*/  FADD.FTZ R15, R15, R16 ;  /* 0x000000100f0f7221 */ /* 0x008fe20000010000 */
[----:B------:R-:W3:Y:S03]  /*a350*/  LDS R0, [R6+0xa00] ;  /* 0x000a000006007984 */ /* 0x000ee60000000800 */
[----:B------:R-:W-:Y:S01]  /*a360*/  FADD.FTZ R15, R15, R18 ;  /* 0x000000120f0f7221 */ /* 0x000fe20000010000 */
[----:B------:R4:W-:Y:S04]  /*a370*/  @P0 STG.E desc[UR6][R2.64], R41 ;  /* 0x0000002902000986 */ /* 0x0009e8000c101906 */
[----:B------:R-:W3:Y:S01]  /*a380*/  LDS R33, [R6+0x3a00] ;  /* 0x003a000006217984 */ /* 0x000ee20000000800 */
[----:B------:R-:W-:-:S03]  /*a390*/  FADD.FTZ R15, R15, R20 ;  /* 0x000000140f0f7221 */ /* 0x000fc60000010000 */
[----:B------:R-:W-:Y:S01]  /*a3a0*/  @P0 STG.E desc[UR6][R4.64], R7 ;  /* 0x0000000704000986 */ /* 0x000fe2000c101906 */
[----:B----4-:R-:W-:Y:S01]  /*a3b0*/  @P4 MOV R2, R48 ;  /* 0x0000003000024202 */ /* 0x010fe20000000f00 */
[----:B------:R-:W-:Y:S02]  /*a3c0*/  @P4 IMAD.MOV.U32 R3, RZ, RZ, R49 ;  /* 0x000000ffff034224 */ /* 0x000fe400078e0031 */
[----:B------:R-:W4:Y:S01]  /*a3d0*/  LDS R21, [R6+0x2c00] ;  /* 0x002c000006157984 */ /* 0x000f220000000800 */
[----:B------:R-:W-:-:S03]  /*a3e0*/  @P4 IADD3 R48, P0, PT, R48, 0x200, RZ ;  /* 0x0000020030304810 */ /* 0x000fc60007f1e0ff */
[----:B------:R-:W4:Y:S01]  /*a3f0*/  LDS R7, [R6+0xe00] ;  /* 0x000e000006077984 */ /* 0x000f220000000800 */
[----:B0-----:R-:W-:Y:S01]  /*a400*/  FADD.FTZ R8, RZ, R8 ;  /* 0x00000008ff087221 */ /* 0x001fe20000010000 */
[----:B------:R-:W-:Y:S02]  /*a410*/  @P4 IMAD.X R49, RZ, RZ, R49, P0 ;  /* 0x000000ffff314224 */ /* 0x000fe400000e0631 */
[----:B------:R-:W0:Y:S04]  /*a420*/  LDS R10, [R6+0x1e00] ;  /* 0x001e0000060a7984 */ /* 0x000e280000000800 */
[----:B------:R-:W0:Y:S01]  /*a430*/  LDS R25, [R6+0x2e00] ;  /* 0x002e000006197984 */ /* 0x000e220000000800 */
[----:B-1----:R-:W-:Y:S01]  /*a440*/  FADD.FTZ R8, R8, R17 ;  /* 0x0000001108087221 */ /* 0x002fe20000010000 */
[----:B--2---:R-:W-:-:S02]  /*a450*/  FADD.FTZ R22, R22, R35 ;  /* 0x0000002316167221 */ /* 0x004fc40000010000 */
[----:B------:R-:W1:Y:S02]  /*a460*/  LDS R35, [R6+0x3c00] ;  /* 0x003c000006237984 */ /* 0x000e640000000800 */
[----:B------:R-:W-:Y:S01]  /*a470*/  FADD.FTZ R22, R22, R39 ;  /* 0x0000002716167221 */ /* 0x000fe20000010000 */
[----:B---3--:R-:W-:-:S03]  /*a480*/  FADD.FTZ R0, RZ, R0 ;  /* 0x00000000ff007221 */ /* 0x008fc60000010000 */
[----:B------:R-:W-:Y:S01]  /*a490*/  FADD.FTZ R43, R22, R43 ;  /* 0x0000002b162b7221 */ /* 0x000fe20000010000 */
[----:B------:R-:W-:-:S04]  /*a4a0*/  FADD.FTZ R0, R0, R19 ;  /* 0x0000001300007221 */ /* 0x000fc80000010000 */
[----:B------:R2:W-:Y:S01]  /*a4b0*/  @P4 STG.E desc[UR6][R2.64], R43 ;  /* 0x0000002b02004986 */ /* 0x0005e2000c101906 */
[----:B------:R-:W-:-:S04]  /*a4c0*/  FADD.FTZ R0, R0, R23 ;  /* 0x0000001700007221 */ /* 0x000fc80000010000 */
[----:B------:R-:W-:Y:S01]  /*a4d0*/  FADD.FTZ R33, R0, R33 ;  /* 0x0000002100217221 */ /* 0x000fe20000010000 */
[----:B----4-:R-:W-:Y:S01]  /*a4e0*/  FADD.FTZ R8, R8, R21 ;  /* 0x0000001508087221 */ /* 0x010fe20000010000 */
[----:B--2---:R-:W-:Y:S01]  /*a4f0*/  @P4 MOV R2, R42 ;  /* 0x0000002a00024202 */ /* 0x004fe20000000f00 */
[----:B------:R-:W-:Y:S01]  /*a500*/  FADD.FTZ R7, RZ, R7 ;  /* 0x00000007ff077221 */ /* 0x000fe20000010000 */
[----:B------:R-:W-:Y:S02]  /*a510*/  @P4 MOV R3, R47 ;  /* 0x0000002f00034202 */ /* 0x000fe40000000f00 */
[----:B------:R-:W-:Y:S01]  /*a520*/  @P4 IADD3 R42, P0, PT, R42, 0x200, RZ ;  /* 0x000002002a2a4810 */ /* 0x000fe20007f1e0ff */
[----:B0-----:R-:W-:Y:S02]  /*a530*/  FADD.FTZ R10, R7, R10 ;  /* 0x0000000a070a7221 */ /* 0x001fe40000010000 */
[----:B------:R0:W-:Y:S02]  /*a540*/  @P4 STG.E desc[UR6][R2.64], R27 ;  /* 0x0000001b02004986 */ /* 0x0001e4000c101906 */
[----:B------:R-:W-:-:S02]  /*a550*/  @P4 IMAD.X R47, RZ, RZ, R47, P0 ;  /* 0x000000ffff2f4224 */ /* 0x000fc400000e062f */
[----:B------:R-:W-:Y:S01]  /*a560*/  FADD.FTZ R10, R10, R25 ;  /* 0x000000190a0a7221 */ /* 0x000fe20000010000 */
[----:B------:R-:W2:Y:S01]  /*a570*/  LDS R27, [R6+0x3e00] ;  /* 0x003e0000061b7984 */ /* 0x000ea20000000800 */
[----:B-1----:R-:W-:Y:S01]  /*a580*/  FADD.FTZ R35, R8, R35 ;  /* 0x0000002308237221 */ /* 0x002fe20000010000 */
[----:B0-----:R-:W-:Y:S02]  /*a590*/  @P3 MOV R2, R48 ;  /* 0x0000003000023202 */ /* 0x001fe40000000f00 */
[----:B------:R-:W-:Y:S02]  /*a5a0*/  @P3 MOV R3, R49 ;  /* 0x0000003100033202 */ /* 0x000fe40000000f00 */
[----:B------:R-:W-:-:S03]  /*a5b0*/  @P3 IADD3 R48, P0, PT, R48, 0x200, RZ ;  /* 0x0000020030303810 */ /* 0x000fc60007f1e0ff */
[----:B------:R0:W-:Y:S02]  /*a5c0*/  @P3 STG.E desc[UR6][R2.64], R45 ;  /* 0x0000002d02003986 */ /* 0x0001e4000c101906 */
[----:B------:R-:W-:Y:S01]  /*a5d0*/  @P3 IMAD.X R49, RZ, RZ, R49, P0 ;  /* 0x000000ffff313224 */ /* 0x000fe200000e0631 */
[----:B0-----:R-:W-:Y:S02]  /*a5e0*/  @P3 MOV R2, R42 ;  /* 0x0000002a00023202 */ /* 0x001fe40000000f00 */
[----:B------:R-:W-:Y:S02]  /*a5f0*/  @P3 MOV R3, R47 ;  /* 0x0000002f00033202 */ /* 0x000fe40000000f00 */
[----:B------:R-:W-:-:S03]  /*a600*/  @P3 IADD3 R42, P4, PT, R42, 0x200, RZ ;  /* 0x000002002a2a3810 */ /* 0x000fc60007f9e0ff */
[----:B------:R0:W-:Y:S01]  /*a610*/  @P3 STG.E desc[UR6][R2.64], R9 ;  /* 0x0000000902003986 */ /* 0x0001e2000c101906 */
[----:B------:R-:W-:Y:S01]  /*a620*/  @P3 IADD3.X R47, PT, PT, RZ, R47, RZ, P4, !PT ;  /* 0x0000002fff2f3210 */ /* 0x000fe200027fe4ff */
[----:B--2---:R-:W-:Y:S01]  /*a630*/  FADD.FTZ R27, R10, R27 ;  /* 0x0000001b0a1b7221 */ /* 0x004fe20000010000 */
[----:B0-----:R-:W-:Y:S01]  /*a640*/  @P2 MOV R2, R48 ;  /* 0x0000003000022202 */ /* 0x001fe20000000f00 */
[----:B------:R-:W-:Y:S01]  /*a650*/  @P2 IMAD.MOV.U32 R3, RZ, RZ, R49 ;  /* 0x000000ffff032224 */ /* 0x000fe200078e0031 */
[----:B------:R-:W-:-:S04]  /*a660*/  @P2 IADD3 R48, P0, PT, R48, 0x200, RZ ;  /* 0x0000020030302810 */ /* 0x000fc80007f1e0ff */
[----:B------:R0:W-:Y:S01]  /*a670*/  @P2 STG.E desc[UR6][R2.64], R15 ;  /* 0x0000000f02002986 */ /* 0x0001e2000c101906 */
[----:B------:R-:W-:Y:S01]  /*a680*/  @P2 IMAD.X R49, RZ, RZ, R49, P0 ;  /* 0x000000ffff312224 */ /* 0x000fe200000e0631 */
        /* <DEDUP_REMOVED lines=9> */
[----:B------:R-:W-:Y:S01]  /*a720*/  @P5 MOV R6, R42 ;  /* 0x0000002a00065202 */ /* 0x000fe20000000f00 */
[----:B0-----:R-:W-:Y:S01]  /*a730*/  @P1 IMAD.MOV.U32 R3, RZ, RZ, R49 ;  /* 0x000000ffff031224 */ /* 0x001fe200078e0031 */
[----:B------:R-:W-:-:S02]  /*a740*/  @P1 MOV R2, R48 ;  /* 0x0000003000021202 */ /* 0x000fc40000000f00 */
[----:B------:R-:W-:Y:S02]  /*a750*/  @P1 IADD3 R48, P0, PT, R48, 0x200, RZ ;  /* 0x0000020030301810 */ /* 0x000fe40007f1e0ff */
[-C--:B------:R-:W-:Y:S01]  /*a760*/  @P5 MOV R7, R47.reuse ;  /* 0x0000002f00075202 */ /* 0x080fe20000000f00 */
[----:B------:R0:W-:Y:S01]  /*a770*/  @P1 STG.E desc[UR6][R2.64], R33 ;  /* 0x0000002102001986 */ /* 0x0001e2000c101906 */
[----:B------:R-:W-:Y:S01]  /*a780*/  @P5 IADD3 R42, P2, PT, R42, 0x200, RZ ;  /* 0x000002002a2a5810 */ /* 0x000fe20007f5e0ff */
[----:B------:R-:W-:Y:S02]  /*a790*/  @P1 IMAD.X R49, RZ, RZ, R49, P0 ;  /* 0x000000ffff311224 */ /* 0x000fe400000e0631 */
[----:B------:R1:W-:Y:S01]  /*a7a0*/  @P1 STG.E desc[UR6][R4.64], R11 ;  /* 0x0000000b04001986 */ /* 0x0003e2000c101906 */
[----:B------:R-:W-:Y:S02]  /*a7b0*/  @P5 IADD3.X R47, PT, PT, RZ, R47, RZ, P2, !PT ;  /* 0x0000002fff2f5210 */ /* 0x000fe400017fe4ff */
[----:B0-----:R-:W-:Y:S01]  /*a7c0*/  @P5 MOV R2, R48 ;  /* 0x0000003000025202 */ /* 0x001fe20000000f00 */
[----:B------:R-:W-:Y:S01]  /*a7d0*/  @P5 IMAD.MOV.U32 R3, RZ, RZ, R49 ;  /* 0x000000ffff035224 */ /* 0x000fe200078e0031 */
[----:B------:R-:W-:-:S02]  /*a7e0*/  @P5 IADD3 R48, P0, PT, R48, 0x200, RZ ;  /* 0x0000020030305810 */ /* 0x000fc40007f1e0ff */
[----:B-1----:R-:W-:Y:S02]  /*a7f0*/  MOV R4, R42 ;  /* 0x0000002a00047202 */ /* 0x002fe40000000f00 */
[----:B------:R0:W-:Y:S01]  /*a800*/  @P5 STG.E desc[UR6][R2.64], R35 ;  /* 0x0000002302005986 */ /* 0x0001e2000c101906 */
[----:B------:R-:W-:Y:S01]  /*a810*/  @P5 IMAD.X R49, RZ, RZ, R49, P0 ;  /* 0x000000ffff315224 */ /* 0x000fe200000e0631 */
[----:B------:R-:W-:Y:S02]  /*a820*/  MOV R5, R47 ;  /* 0x0000002f00057202 */ /* 0x000fe40000000f00 */
[----:B------:R1:W-:Y:S01]  /*a830*/  @P5 STG.E desc[UR6][R6.64], R31 ;  /* 0x0000001f06005986 */ /* 0x0003e2000c101906 */
[----:B0-----:R-:W-:Y:S01]  /*a840*/  MOV R2, R48 ;  /* 0x0000003000027202 */ /* 0x001fe20000000f00 */
[----:B------:R-:W-:Y:S01]  /*a850*/  IMAD.MOV.U32 R3, RZ, RZ, R49 ;  /* 0x000000ffff037224 */ /* 0x000fe200078e0031 */
[----:B------:R-:W-:Y:S06]  /*a860*/  @!P6 EXIT ;  /* 0x000000000000e94d */ /* 0x000fec0003800000 */
[----:B------:R-:W-:Y:S04]  /*a870*/  STG.E desc[UR6][R2.64], R27 ;  /* 0x0000001b02007986 */ /* 0x000fe8000c101906 */
[----:B------:R-:W-:Y:S01]  /*a880*/  STG.E desc[UR6][R4.64], R13 ;  /* 0x0000000d04007986 */ /* 0x000fe2000c101906 */
[----:B------:R-:W-:Y:S05]  /*a890*/  EXIT ;  /* 0x000000000000794d */ /* 0x000fea0003800000 */
.L_x_637:
[----:B0-----:R-:W-:Y:S01]  /*a8a0*/  HFMA2 R186, -RZ, RZ, 0, 5.9604644775390625e-08 ;  /* 0x00000001ffba7431 */ /* 0x001fe200000001ff */
[----:B------:R-:W-:Y:S01]  /*a8b0*/  BSSY B1, `(.L_x_723) ;  /* 0x0000007000017945 */ /* 0x000fe20003800000 */
[----:B------:R-:W-:Y:S01]  /*a8c0*/  IMAD.MOV.U32 R187, RZ, RZ, R201 ;  /* 0x000000ffffbb7224 */ /* 0x000fe200078e00c9 */
[----:B------:R-:W-:Y:S01]  /*a8d0*/  MOV R195, 0x1f ;  /* 0x0000001f00c37802 */ /* 0x000fe20000000f00 */
[----:B------:R-:W-:-:S07]  /*a8e0*/  IMAD.MOV.U32 R184, RZ, RZ, -0x1 ;  /* 0xffffffffffb87424 */ /* 0x000fce00078e00ff */
[----:B-1---5:R-:W-:Y:S05]  /*a8f0*/  WARPSYNC.COLLECTIVE R184, `(.L_x_724) ;  /* 0x00000000b8087348 */ /* 0x022fea0003c00000 */
[----:B------:R0:W2:Y:S02]  /*a900*/  SHFL.BFLY P0, R185, R187, R186, R195 ;  /* 0x0c0000babbb97389 */ /* 0x0000a400000000c3 */
[----:B012--5:R-:W-:Y:S05]  /*a910*/  ENDCOLLECTIVE ;  /* 0x000000000000791b */ /* 0x027fea0003800000 */
.L_x_724:
[----:B------:R-:W-:Y:S05]  /*a920*/  BSYNC B1 ;  /* 0x0000000000017941 */ /* 0x000fea0003800000 */
.L_x_723:
[----:B------:R-:W-:Y:S01]  /*a930*/  MOV R187, R192 ;  /* 0x000000c000bb7202 */ /* 0x000fe20000000f00 */
[----:B------:R-:W-:Y:S02]  /*a940*/  IMAD.MOV.U32 R186, RZ, RZ, 0x1 ;  /* 0x00000001ffba7424 */ /* 0x000fe400078e00ff */
[----:B------:R-:W-:Y:S01]  /*a950*/  HFMA2 R195, -RZ, RZ, 0, 1.847743988037109375e-06 ;  /* 0x0000001fffc37431 */ /* 0x000fe200000001ff */
[----:B------:R-:W-:Y:S02]  /*a960*/  MOV R184, 0xffffffff ;  /* 0xffffffff00b87802 */ /* 0x000fe40000000f00 */
[----:B------:R-:W-:-:S07]  /*a970*/  MOV R140, R185 ;  /* 0x000000b9008c7202 */ /* 0x000fce0000000f00 */
[----:B------:R-:W-:Y:S05]  /*a980*/  WARPSYNC.COLLECTIVE R184, `(.L_x_725) ;  /* 0x00000000b8087348 */ /* 0x000fea0003c00000 */
[----:B------:R0:W1:Y:S02]  /*a990*/  SHFL.BFLY P0, R185, R187, R186, R195 ;  /* 0x0c0000babbb97389 */ /* 0x00006400000000c3 */
[----:B01----:R-:W-:Y:S05]  /*a9a0*/  ENDCOLLECTIVE ;  /* 0x000000000000791b */ /* 0x003fea0003800000 */
.L_x_725:
[----:B------:R-:W-:-:S05]  /*a9b0*/  FADD.FTZ R140, R140, R201 ;  /* 0x000000c98c8c7221 */ /* 0x000fca0000010000 */
[----:B------:R-:W-:Y:S01]  /*a9c0*/  MOV R187, R140 ;  /* 0x0000008c00bb7202 */ /* 0x000fe20000000f00 */
[----:B------:R-:W-:Y:S02]  /*a9d0*/  HFMA2 R186, -RZ, RZ, 0, 1.1920928955078125e-07 ;  /* 0x00000002ffba7431 */ /* 0x000fe400000001ff */
[----:B------:R-:W-:-:S07]  /*a9e0*/  IMAD.MOV.U32 R141, RZ, RZ, R185 ;  /* 0x000000ffff8d7224 */ /* 0x000fce00078e00b9 */
[----:B------:R-:W-:Y:S05]  /*a9f0*/  WARPSYNC.COLLECTIVE R184, `(.L_x_726) ;  /* 0x00000000b8087348 */ /* 0x000fea0003c00000 */
[----:B------:R0:W1:Y:S02]  /*aa00*/  SHFL.BFLY P0, R185, R187, R186, R195 ;  /* 0x0c0000babbb97389 */ /* 0x00006400000000c3 */
[----:B01----:R-:W-:Y:S05]  /*aa10*/  ENDCOLLECTIVE ;  /* 0x000000000000791b */ /* 0x003fea0003800000 */
.L_x_726:
[----:B------:R-:W-:-:S05]  /*aa20*/  FADD.FTZ R141, R141, R192 ;  /* 0x000000c08d8d7221 */ /* 0x000fca0000010000 */
[----:B------:R-:W-:Y:S01]  /*aa30*/  MOV R187, R141 ;  /* 0x0000008d00bb7202 */ /* 0x000fe20000000f00 */
[----:B------:R-:W-:-:S07]  /*aa40*/  IMAD.MOV.U32 R143, RZ, RZ, R185 ;  /* 0x000000ffff8f7224 */ /* 0x000fce00078e00b9 */
[----:B------:R-:W-:Y:S05]  /*aa50*/  WARPSYNC.COLLECTIVE R184, `(.L_x_727) ;  /* 0x00000000b8087348 */ /* 0x000fea0003c00000 */
[----:B------:R0:W1:Y:S02]  /*aa60*/  SHFL.BFLY P0, R185, R187, R186, R195 ;  /* 0x0c0000babbb97389 */ /* 0x00006400000000c3 */
[----:B01----:R-:W-:Y:S05]  /*aa70*/  ENDCOLLECTIVE ;  /* 0x000000000000791b */ /* 0x003fea0003800000 */
.L_x_727:
[----:B------:R-:W-:-:S04]  /*aa80*/  FADD.FTZ R143, R140, R143 ;  /* 0x0000008f8c8f7221 */ /* 0x000fc80000010000 */
[----:B------:R-:W-:Y:S02]  /*aa90*/  IMAD.MOV.U32 R187, RZ, RZ, R143 ;  /* 0x000000ffffbb7224 */ /* 0x000fe400078e008f */
[----:B------:R-:W-:Y:S01]  /*aaa0*/  HFMA2 R186, -RZ, RZ, 0, 2.384185791015625e-07 ;  /* 0x00000004ffba7431 */ /* 0x000fe200000001ff */
[----:B------:R-:W-:-:S07]  /*aab0*/  MOV R142, R185 ;  /* 0x000000b9008e7202 */ /* 0x000fce0000000f00 */
[----:B------:R-:W-:Y:S05]  /*aac0*/  WARPSYNC.COLLECTIVE R184, `(.L_x_728) ;  /* 0x00000000b8087348 */ /* 0x000fea0003c00000 */
[----:B------:R0:W1:Y:S02]  /*aad0*/  SHFL.BFLY P0, R185, R187, R186, R195 ;  /* 0x0c0000babbb97389 */ /* 0x00006400000000c3 */
[----:B01----:R-:W-:Y:S05]  /*aae0*/  ENDCOLLECTIVE ;  /* 0x000000000000791b */ /* 0x003fea0003800000 */
.L_x_728:
[----:B------:R-:W-:-:S04]  /*aaf0*/  FADD.FTZ R142, R141, R142 ;  /* 0x0000008e8d8e7221 */ /* 0x000fc80000010000 */
[----:B------:R-:W-:Y:S01]  /*ab00*/  IMAD.MOV.U32 R187, RZ, RZ, R142 ;  /* 0x000000ffffbb7224 */ /* 0x000fe200078e008e */
[----:B------:R-:W-:-:S07]  /*ab10*/  MOV R144, R185 ;  /* 0x000000b900907202 */ /* 0x000fce0000000f00 */
[----:B------:R-:W-:Y:S05]  /*ab20*/  WARPSYNC.COLLECTIVE R184, `(.L_x_729) ;  /* 0x00000000b8087348 */ /* 0x000fea0003c00000 */
[----:B------:R0:W1:Y:S02]  /*ab30*/  SHFL.BFLY P0, R185, R187, R186, R195 ;  /* 0x0c0000babbb97389 */ /* 0x00006400000000c3 */
[----:B01----:R-:W-:Y:S05]  /*ab40*/  ENDCOLLECTIVE ;  /* 0x000000000000791b */ /* 0x003fea0003800000 */
.L_x_729:
[----:B------:R-:W-:-:S05]  /*ab50*/  FADD.FTZ R144, R143, R144 ;  /* 0x000000908f907221 */ /* 0x000fca0000010000 */
[----:B------:R-:W-:Y:S01]  /*ab60*/  MOV R187, R144 ;  /* 0x0000009000bb7202 */ /* 0x000fe20000000f00 */
[----:B------:R-:W-:Y:S01]  /*ab70*/  IMAD.MOV.U32 R186, RZ, RZ, 0x8 ;  /* 0x00000008ffba7424 */ /* 0x000fe200078e00ff */
[----:B------:R-:W-:-:S07]  /*ab80*/  MOV R145, R185 ;  /* 0x000000b900917202 */ /* 0x000fce0000000f00 */
[----:B------:R-:W-:Y:S05]  /*ab90*/  WARPSYNC.COLLECTIVE R184, `(.L_x_730) ;  /* 0x00000000b8087348 */ /* 0x000fea0003c00000 */
[----:B------:R0:W1:Y:S02]  /*aba0*/  SHFL.BFLY P0, R185, R187, R186, R195 ;  /* 0x0c0000babbb97389 */ /* 0x00006400000000c3 */
[----:B01----:R-:W-:Y:S05]  /*abb0*/  ENDCOLLECTIVE ;  /* 0x000000000000791b */ /* 0x003fea0003800000 */
.L_x_730:
[----:B------:R-:W-:-:S05]  /*abc0*/  FADD.FTZ R145, R142, R145 ;  /* 0x000000918e917221 */ /* 0x000fca0000010000 */
[----:B------:R-:W-:Y:S02]  /*abd0*/  MOV R187, R145 ;  /* 0x0000009100bb7202 */ /* 0x000fe40000000f00 */
[----:B------:R-:W-:-:S07]  /*abe0*/  MOV R147, R185 ;  /* 0x000000b900937202 */ /* 0x000fce0000000f00 */
[----:B------:R-:W-:Y:S05]  /*abf0*/  WARPSYNC.COLLECTIVE R184, `(.L_x_731) ;  /* 0x00000000b8087348 */ /* 0x000fea0003c00000 */
[----:B------:R0:W1:Y:S02]  /*ac00*/  SHFL.BFLY P0, R185, R187, R186, R195 ;  /* 0x0c0000babbb97389 */ /* 0x00006400000000c3 */
[----:B01----:R-:W-:Y:S05]  /*ac10*/  ENDCOLLECTIVE ;  /* 0x000000000000791b */ /* 0x003fea0003800000 */
.L_x_731:
[----:B------:R-:W-:-:S05]  /*ac20*/  FADD.FTZ R147, R144, R147 ;  /* 0x0000009390937221 */ /* 0x000fca0000010000 */
[----:B------:R-:W-:Y:S01]  /*ac30*/  MOV R187, R147 ;  /* 0x0000009300bb7202 */ /* 0x000fe20000000f00 */
[----:B------:R-:W-:Y:S02]  /*ac40*/  HFMA2 R186, -RZ, RZ, 0, 9.5367431640625e-07 ;  /* 0x00000010ffba7431 */ /* 0x000fe400000001ff */
[----:B------:R-:W-:-:S07]  /*ac50*/  IMAD.MOV.U32 R146, RZ, RZ, R185 ;  /* 0x000000ffff927224 */ /* 0x000fce00078e00b9 */
[----:B------:R-:W-:Y:S05]  /*ac60*/  WARPSYNC.COLLECTIVE R184, `(.L_x_732) ;  /* 0x00000000b8087348 */ /* 0x000fea0003c00000 */
[----:B------:R0:W1:Y:S02]  /*ac70*/  SHFL.BFLY P0, R185, R187, R186, R195 ;  /* 0x0c0000babbb97389 */ /* 0x00006400000000c3 */
[----:B01----:R-:W-:Y:S05]  /*ac80*/  ENDCOLLECTIVE ;  /* 0x000000000000791b */ /* 0x003fea0003800000 */
.L_x_732:
[----:B------:R-:W-:-:S05]  /*ac90*/  FADD.FTZ R146, R145, R146 ;  /* 0x0000009291927221 */ /* 0x000fca0000010000 */
[----:B------:R-:W-:Y:S01]  /*aca0*/  MOV R187, R146 ;  /* 0x0000009200bb7202 */ /* 0x000fe20000000f00 */
[----:B------:R-:W-:-:S07]  /*acb0*/  IMAD.MOV.U32 R140, RZ, RZ, R185 ;  /* 0x000000ffff8c7224 */ /* 0x000fce00078e00b9 */
[----:B------:R-:W-:Y:S05]  /*acc0*/  WARPSYNC.COLLECTIVE R184, `(.L_x_733) ;  /* 0x00000000b8087348 */ /* 0x000fea0003c00000 */
[----:B------:R0:W1:Y:S02]  /*acd0*/  SHFL.BFLY P0, R185, R187, R186, R195 ;  /* 0x0c0000babbb97389 */ /* 0x00006400000000c3 */
[----:B01----:R-:W-:Y:S05]  /*ace0*/  ENDCOLLECTIVE ;  /* 0x000000000000791b */ /* 0x003fea0003800000 */
.L_x_733:
[----:B------:R-:W-:Y:S01]  /*acf0*/  MOV R141, R185 ;  /* 0x000000b9008d7202 */ /* 0x000fe20000000f00 */
[----:B------:R-:W-:Y:S06]  /*ad00*/  BRA `(.L_x_734) ;  /* 0xffffff7c00807947 */ /* 0x000fec000383ffff */
.L_x_735:
        /* <DEDUP_REMOVED lines=15> */
.L_x_19957:


//--------------------- .text._ZN10layer_norm22ln_bwd_finalize_kernelINS_22Kernel_traits_finalizeILj1024E13__nv_bfloat16S2_S2_S2_fjLb0ELj1024ELj4ENS_18Kernel_traits_baseILj1024ES2_S2_S2_S2_fjLj1024EEEEELb0ELb1EEEvNS_9BwdParamsE --------------------------
	.section	.text._ZN10layer_norm22ln_bwd_finalize_kernelINS_22Kernel_traits_finalizeILj1024E13__nv_bfloat16S2_S2_S2_fjLb0ELj1024ELj4ENS_18Kernel_traits_baseILj1024ES2_S2_S2_S2_fjLj1024EEEEELb0ELb1EEEvNS_9BwdParamsE,"ax",@progbits
	.align	128
        .global         _ZN10layer_norm22ln_bwd_finalize_kernelINS_22Kernel_traits_finalizeILj1024E13__nv_bfloat16S2_S2_S2_fjLb0ELj1024ELj4ENS_18Kernel_traits_baseILj1024ES2_S2_S2_S2_fjLj1024EEEEELb0ELb1EEEvNS_9BwdParamsE
        .type           _ZN10layer_norm22ln_bwd_finalize_kernelINS_22Kernel_traits_finalizeILj1024E13__nv_bfloat16S2_S2_S2_fjLb0ELj1024ELj4ENS_18Kernel_traits_baseILj1024ES2_S2_S2_S2_fjLj1024EEEEELb0ELb1EEEvNS_9BwdParamsE,@function
        .size           _ZN10layer_norm22ln_bwd_finalize_kernelINS_22Kernel_traits_finalizeILj1024E13__nv_bfloat16S2_S2_S2_fjLb0ELj1024ELj4ENS_18Kernel_traits_baseILj1024ES2_S2_S2_S2_fjLj1024EEEEELb0ELb1EEEvNS_9BwdParamsE,(.L_x_19958 - _ZN10layer_norm22ln_bwd_finalize_kernelINS_22Kernel_traits_finalizeILj1024E13__nv_bfloat16S2_S2_S2_fjLb0ELj1024ELj4ENS_18Kernel_traits_baseILj1024ES2_S2_S2_S2_fjLj1024EEEEELb0ELb1EEEvNS_9BwdParamsE)
        .other          _ZN10layer_norm22ln_bwd_finalize_kernelINS_22Kernel_traits_finalizeILj1024E13__nv_bfloat16S2_S2_S2_fjLb0ELj1024ELj4ENS_18Kernel_traits_baseILj1024ES2_S2_S2_S2_fjLj1024EEEEELb0ELb1EEEvNS_9BwdParamsE,@"STO_CUDA_ENTRY STV_DEFAULT"
_ZN10layer_norm22ln_bwd_finalize_kernelINS_22Kernel_traits_finalizeILj1024E13__nv_bfloat16S2_S2_S2_fjLb0ELj1024ELj4ENS_18Kernel_traits_baseILj1024ES2_S2_S2_S2_fjLj1024EEEEELb0ELb1EEEvNS_9BwdParamsE:
.text._ZN10layer_norm22ln_bwd_finalize_kernelINS_22Kernel_traits_finalizeILj1024E13__nv_bfloat16S2_S2_S2_fjLb0ELj1024ELj4ENS_18Kernel_traits_baseILj1024ES2_S2_S2_S2_fjLj1024EEEEELb0ELb1EEEvNS_9BwdParamsE:
[----:B------:R-:W-:Y:S08]  /*0000*/  LDC R1, c[0x0][0x37c] ;  /* 0x0000df00ff017b82 */ /* 0x000ff00000000800 */
[----:B------:R-:W0:Y:S01]  /*0010*/  S2UR UR4, SR_CTAID.X ;  /* 0x00000000000479c3 */ /* 0x000e220000002500 */
[----:B------:R-:W1:Y:S01]  /*0020*/  S2R R4, SR_TID.X ;  /* 0x0000000000047919 */ /* 0x000e620000002100 */
[----:B0-----:R-:W-:-:S06]  /*0030*/  USHF.L.U32 UR7, UR4, 0x5, URZ ;  /* 0x0000000504077899 */ /* 0x001fcc00080006ff */
[----:B------:R-:W-:-:S04]  /*0040*/  MOV R3, UR7 ;  /* 0x0000000700037c02 */ /* 0x000fc80008000f00 */
[----:B-1----:R-:W-:-:S04]  /*0050*/  LOP3.LUT R0, R3, 0x1f, R4, 0xf8, !PT ;  /* 0x0000001f03007812 */ /* 0x002fc800078ef804 */
[----:B------:R-:W-:-:S13]  /*0060*/  ISETP.GT.U32.AND P0, PT, R0, 0x3ff, PT ;  /* 0x000003ff0000780c */ /* 0x000fda0003f04070 */
[----:B------:R-:W-:Y:S05]  /*0070*/  @P0 EXIT ;  /* 0x000000000000094d */ /* 0x000fea0003800000 */
[----:B------:R-:W0:Y:S01]  /*0080*/  LDCU UR10, c[0x0][0x380] ;  /* 0x00007000ff0a77ac */ /* 0x000e220008000800 */
[----:B------:R-:W-:Y:S01]  /*0090*/  SHF.R.U32.HI R0, RZ, 0x5, R4 ;  /* 0x00000005ff007819 */ /* 0x000fe20000011604 */
[----:B------:R-:W-:Y:S01]  /*00a0*/  BSSY.RECONVERGENT B0, `(.L_x_736) ;  /* 0x0000145000007945 */ /* 0x000fe20003800200 */
[----:B------:R-:W-:Y:S01]  /*00b0*/  HFMA2 R3, -RZ, RZ, 0, 0 ;  /* 0x00000000ff037431 */ /* 0x000fe200000001ff */
[----:B------:R-:W-:Y:S01]  /*00c0*/  USHF.L.U32 UR4, UR4, 0x4, URZ ;  /* 0x0000000404047899 */ /* 0x000fe200080006ff */
[----:B------:R-:W-:Y:S01]  /*00d0*/  LOP3.LUT R4, R4, 0x1f, RZ, 0xc0, !PT ;  /* 0x0000001f04047812 */ /* 0x000fe200078ec0ff */
[----:B------:R-:W1:Y:S01]  /*00e0*/  LDCU.64 UR8, c[0x0][0x358] ;  /* 0x00006b00ff0877ac */ /* 0x000e620008000a00 */
[----:B------:R-:W-:Y:S01]  /*00f0*/  MOV R26, RZ ;  /* 0x000000ff001a7202 */ /* 0x000fe20000000f00 */
[----:B------:R-:W-:Y:S01]  /*0100*/  ULOP3.LUT UR4, UR4, 0x7ffffff0, URZ, 0xc0, !UPT ;  /* 0x7ffffff004047892 */ /* 0x000fe2000f8ec0ff */
[----:B0-----:R-:W-:-:S13]  /*0110*/  ISETP.GE.U32.AND P0, PT, R0, UR10, PT ;  /* 0x0000000a00007c0c */ /* 0x001fda000bf06070 */
[----:B-1----:R-:W-:Y:S05]  /*0120*/  @P0 BRA `(.L_x_737) ;  /* 0x0000001000f00947 */ /* 0x002fea0003800000 */
        /* <DEDUP_REMOVED lines=11> */
[----:B------:R-:W0:Y:S01]  /*01e0*/  LDC R5, c[0x0][0x388] ;  /* 0x0000e200ff057b82 */ /* 0x000e220000000800 */
[C---:B------:R-:W-:Y:S02]  /*01f0*/  LOP3.LUT R10, R0.reuse, 0x100, RZ, 0xfc, !PT ;  /* 0x00000100000a7812 */ /* 0x040fe400078efcff */
[C---:B------:R-:W-:Y:S02]  /*0200*/  LOP3.LUT R12, R0.reuse, 0x120, RZ, 0xfc, !PT ;  /* 0x00000120000c7812 */ /* 0x040fe400078efcff */
[C---:B------:R-:W-:Y:S02]  /*0210*/  LOP3.LUT R14, R0.reuse, 0x140, RZ, 0xfc, !PT ;  /* 0x00000140000e7812 */ /* 0x040fe400078efcff */
[C---:B------:R-:W-:Y:S02]  /*0220*/  LOP3.LUT R22, R0.reuse, 0x160, RZ, 0xfc, !PT ;  /* 0x0000016000167812 */ /* 0x040fe400078efcff */
[C---:B------:R-:W-:Y:S02]  /*0230*/  LOP3.LUT R26, R0.reuse, 0x180, RZ, 0xfc, !PT ;  /* 0x00000180001a7812 */ /* 0x040fe400078efcff */
[----:B------:R-:W-:-:S02]  /*0240*/  LOP3.LUT R28, R0, 0x1a0, RZ, 0xfc, !PT ;  /* 0x000001a0001c7812 */ /* 0x000fc400078efcff */
[C---:B------:R-:W-:Y:S02]  /*0250*/  LOP3.LUT R27, R0.reuse, 0x1c0, RZ, 0xfc, !PT ;  /* 0x000001c0001b7812 */ /* 0x040fe400078efcff */
[C---:B------:R-:W-:Y:S02]  /*0260*/  LOP3.LUT R7, R0.reuse, 0x1e0, RZ, 0xfc, !PT ;  /* 0x000001e000077812 */ /* 0x040fe400078efcff */
[C---:B------:R-:W-:Y:S02]  /*0270*/  LOP3.LUT R19, R0.reuse, 0x80, RZ, 0xfc, !PT ;  /* 0x0000008000137812 */ /* 0x040fe400078efcff */
[C---:B------:R-:W-:Y:S02]  /*0280*/  LOP3.LUT R20, R0.reuse, 0xa0, RZ, 0xfc, !PT ;  /* 0x000000a000147812 */ /* 0x040fe400078efcff */
[C---:B------:R-:W-:Y:S02]  /*0290*/  LOP3.LUT R18, R0.reuse, 0xc0, RZ, 0xfc, !PT ;  /* 0x000000c000127812 */ /* 0x040fe400078efcff */
[----:B------:R-:W-:Y:S01]  /*02a0*/  LOP3.LUT R16, R0, 0xe0, RZ, 0xfc, !PT ;  /* 0x000000e000107812 */ /* 0x000fe200078efcff */
[-C--:B0-----:R-:W-:Y:S01]  /*02b0*/  IMAD R25, R8, R5.reuse, UR7 ;  /* 0x0000000708197e24 */ /* 0x081fe2000f8e0205 */
[----:B------:R-:W-:Y:S01]  /*02c0*/  LOP3.LUT R6, R0, 0x40, RZ, 0xfc, !PT ;  /* 0x0000004000067812 */ /* 0x000fe200078efcff */
[-C--:B------:R-:W-:Y:S01]  /*02d0*/  IMAD R15, R10, R5.reuse, UR7 ;  /* 0x000000070a0f7e24 */ /* 0x080fe2000f8e0205 */
[----:B------:R-:W-:Y:S01]  /*02e0*/  LOP3.LUT R2, R0, 0x60, RZ, 0xfc, !PT ;  /* 0x0000006000027812 */ /* 0x000fe200078efcff */
[-C--:B------:R-:W-:Y:S01]  /*02f0*/  IMAD R8, R12, R5.reuse, UR7 ;  /* 0x000000070c087e24 */ /* 0x080fe2000f8e0205 */
[----:B------:R-:W-:Y:S01]  /*0300*/  LOP3.LUT R24, R24, 0xffffff0, RZ, 0xc0, !PT ;  /* 0x0ffffff018187812 */ /* 0x000fe200078ec0ff */
[----:B------:R-:W-:Y:S01]  /*0310*/  IMAD R10, R14, R5, UR7 ;  /* 0x000000070e0a7e24 */ /* 0x000fe2000f8e0205 */
[----:B------:R-:W-:Y:S01]  /*0320*/  IADD3 R25, PT, PT, R4, R25, RZ ;  /* 0x0000001904197210 */ /* 0x000fe20007ffe0ff */
[----:B------:R-:W-:Y:S01]  /*0330*/  IMAD R12, R22, R5, UR7 ;  /* 0x00000007160c7e24 */ /* 0x000fe2000f8e0205 */
[----:B------:R-:W-:Y:S01]  /*0340*/  IADD3 R15, PT, PT, R4, R15, RZ ;  /* 0x0000000f040f7210 */ /* 0x000fe20007ffe0ff */
[----:B------:R-:W-:-:S02]  /*0350*/  IMAD R14, R26, R5, UR7 ;  /* 0x000000071a0e7e24 */ /* 0x000fc4000f8e0205 */
[----:B------:R-:W-:Y:S02]  /*0360*/  HFMA2 R26, -RZ, RZ, 0, 0 ;  /* 0x00000000ff1a7431 */ /* 0x000fe400000001ff */
[-C--:B------:R-:W-:Y:S01]  /*0370*/  IMAD R29, R28, R5.reuse, UR7 ;  /* 0x000000071c1d7e24 */ /* 0x080fe2000f8e0205 */
[C---:B------:R-:W-:Y:S01]  /*0380*/  IADD3 R8, PT, PT, R4.reuse, R8, RZ ;  /* 0x0000000804087210 */ /* 0x040fe20007ffe0ff */
[-C--:B------:R-:W-:Y:S01]  /*0390*/  IMAD R27, R27, R5.reuse, UR7 ;  /* 0x000000071b1b7e24 */ /* 0x080fe2000f8e0205 */
[C---:B------:R-:W-:Y:S01]  /*03a0*/  IADD3 R10, PT, PT, R4.reuse, R10, RZ ;  /* 0x0000000a040a7210 */ /* 0x040fe20007ffe0ff */
[-C--:B------:R-:W-:Y:S01]  /*03b0*/  IMAD R7, R7, R5.reuse, UR7 ;  /* 0x0000000707077e24 */ /* 0x080fe2000f8e0205 */
[C---:B------:R-:W-:Y:S01]  /*03c0*/  IADD3 R12, PT, PT, R4.reuse, R12, RZ ;  /* 0x0000000c040c7210 */ /* 0x040fe20007ffe0ff */
[-C--:B------:R-:W-:Y:S01]  /*03d0*/  IMAD R19, R19, R5.reuse, UR7 ;  /* 0x0000000713137e24 */ /* 0x080fe2000f8e0205 */
[----:B------:R-:W-:Y:S01]  /*03e0*/  IADD3 R14, PT, PT, R4, R14, RZ ;  /* 0x0000000e040e7210 */ /* 0x000fe20007ffe0ff */
[----:B------:R-:W-:Y:S01]  /*03f0*/  IMAD R9, R20, R5, UR7 ;  /* 0x0000000714097e24 */ /* 0x000fe2000f8e0205 */
        /* <DEDUP_REMOVED lines=10> */
[----:B------:R-:W-:-:S02]  /*04a0*/  IADD3 R11, PT, PT, R4, R11, RZ ;  /* 0x0000000b040b7210 */ /* 0x000fc40007ffe0ff */
[C---:B------:R-:W-:Y:S02]  /*04b0*/  IADD3 R13, PT, PT, R4.reuse, R13, RZ ;  /* 0x0000000d040d7210 */ /* 0x040fe40007ffe0ff */
[C---:B------:R-:W-:Y:S02]  /*04c0*/  IADD3 R6, PT, PT, R4.reuse, R23, RZ ;  /* 0x0000001704067210 */ /* 0x040fe40007ffe0ff */
[C---:B------:R-:W-:Y:S02]  /*04d0*/  IADD3 R17, PT, PT, R4.reuse, R17, RZ ;  /* 0x0000001104117210 */ /* 0x040fe40007ffe0ff */
[----:B------:R-:W-:Y:S02]  /*04e0*/  IADD3 R4, PT, PT, R4, R21, RZ ;  /* 0x0000001504047210 */ /* 0x000fe40007ffe0ff */
[----:B------:R-:W-:Y:S02]  /*04f0*/  MOV R2, R0 ;  /* 0x0000000000027202 */ /* 0x000fe40000000f00 */
[----:B------:R-:W-:-:S07]  /*0500*/  IADD3 R24, PT, PT, -R24, RZ, RZ ;  /* 0x000000ff18187210 */ /* 0x000fce0007ffe1ff */
.L_x_740:
[----:B------:R-:W0:Y:S02]  /*0510*/  LDC.64 R20, c[0x0][0x440] ;  /* 0x00011000ff147b82 */ /* 0x000e240000000a00 */
[----:B0-----:R-:W-:-:S06]  /*0520*/  IMAD.WIDE.U32 R22, R4, 0x4, R20 ;  /* 0x0000000404167825 */ /* 0x001fcc00078e0014 */
[----:B------:R-:W2:Y:S02]  /*0530*/  LDG.E R23, desc[UR8][R22.64] ;  /* 0x0000000816177981 */ /* 0x000ea4000c1e1900 */
[----:B--2---:R-:W-:Y:S01]  /*0540*/  FADD.FTZ R28, R23, R26 ;  /* 0x0000001a171c7221 */ /* 0x004fe20000010000 */
[----:B------:R-:W-:-:S06]  /*0550*/  IMAD.WIDE.U32 R26, R25, 0x4, R20 ;  /* 0x00000004191a7825 */ /* 0x000fcc00078e0014 */
[----:B------:R-:W2:Y:S02]  /*0560*/  LDG.E R27, desc[UR8][R26.64] ;  /* 0x000000081a1b7981 */ /* 0x000ea4000c1e1900 */
[----:B--2---:R-:W-:Y:S01]  /*0570*/  FADD.FTZ R27, R28, R27 ;  /* 0x0000001b1c1b7221 */ /* 0x004fe20000010000 */
[----:B------:R-:W-:-:S06]  /*0580*/  IMAD.WIDE.U32 R28, R6, 0x4, R20 ;  /* 0x00000004061c7825 */ /* 0x000fcc00078e0014 */
[----:B------:R-:W2:Y:S01]  /*0590*/  LDG.E R28, desc[UR8][R28.64] ;  /* 0x000000081c1c7981 */ /* 0x000ea2000c1e1900 */
[----:B------:R-:W-:-:S06]  /*05a0*/  IMAD.WIDE.U32 R22, R19, 0x4, R20 ;  /* 0x0000000413167825 */ /* 0x000fcc00078e0014 */
[----:B------:R-:W3:Y:S01]  /*05b0*/  LDG.E R23, desc[UR8][R22.64] ;  /* 0x0000000816177981 */ /* 0x000ee2000c1e1900 */
[----:B--2---:R-:W-:Y:S01]  /*05c0*/  FADD.FTZ R28, R27, R28 ;  /* 0x0000001c1b1c7221 */ /* 0x004fe20000010000 */
[----:B------:R-:W-:-:S06]  /*05d0*/  IMAD.WIDE.U32 R26, R17, 0x4, R20 ;  /* 0x00000004111a7825 */ /* 0x000fcc00078e0014 */
[----:B------:R-:W2:Y:S02]  /*05e0*/  LDG.E R27, desc[UR8][R26.64] ;  /* 0x000000081a1b7981 */ /* 0x000ea4000c1e1900 */
[----:B--2---:R-:W-:-:S04]  /*05f0*/  FADD.FTZ R28, R28, R27 ;  /* 0x0000001b1c1c7221 */ /* 0x004fc80000010000 */
[----:B---3--:R-:W-:Y:S01]  /*0600*/  FADD.FTZ R28, R28, R23 ;  /* 0x000000171c1c7221 */ /* 0x008fe20000010000 */
        /* <DEDUP_REMOVED lines=12> */
[----:B------:R-:W-:-:S04]  /*06d0*/  IMAD.WIDE.U32 R22, R8, 0x4, R20 ;  /* 0x0000000408167825 */ /* 0x000fc800078e0014 */
[----:B------:R-:W-:Y:S02]  /*06e0*/  IMAD.WIDE.U32 R28, R10, 0x4, R20 ;  /* 0x000000040a1c7825 */ /* 0x000fe400078e0014 */
[----:B------:R-:W2:Y:S04]  /*06f0*/  LDG.E R23, desc[UR8][R22.64] ;  /* 0x0000000816177981 */ /* 0x000ea8000c1e1900 */
[----:B------:R-:W3:Y:S01]  /*0700*/  LDG.E R29, desc[UR8][R28.64] ;  /* 0x000000081c1d7981 */ /* 0x000ee2000c1e1900 */
        /* <DEDUP_REMOVED lines=8> */
[----:B------:R-:W-:-:S06]  /*0790*/  IMAD.WIDE.U32 R26, R16, 0x4, R20 ;  /* 0x00000004101a7825 */ /* 0x000fcc00078e0014 */
[----:B------:R-:W2:Y:S02]  /*07a0*/  LDG.E R27, desc[UR8][R26.64] ;  /* 0x000000081a1b7981 */ /* 0x000ea4000c1e1900 */
[----:B--2---:R-:W-:Y:S01]  /*07b0*/  FADD.FTZ R22, R28, R27 ;  /* 0x0000001b1c167221 */ /* 0x004fe20000010000 */
[----:B------:R-:W-:-:S04]  /*07c0*/  IMAD.WIDE.U32 R28, R18, 0x4, R20 ;  /* 0x00000004121c7825 */ /* 0x000fc800078e0014 */
[----:B------:R-:W-:Y:S02]  /*07d0*/  IMAD.WIDE.U32 R20, R7, 0x4, R20 ;  /* 0x0000000407147825 */ /* 0x000fe400078e0014 */
[----:B------:R-:W2:Y:S04]  /*07e0*/  LDG.E R29, desc[UR8][R28.64] ;  /* 0x000000081c1d7981 */ /* 0x000ea8000c1e1900 */
[----:B------:R0:W3:Y:S02]  /*07f0*/  LDG.E R23, desc[UR8][R20.64] ;  /* 0x0000000814177981 */ /* 0x0000e4000c1e1900 */
[----:B0-----:R-:W0:Y:S01]  /*0800*/  LDC.64 R20, c[0x0][0x448] ;  /* 0x00011200ff147b82 */ /* 0x001e220000000a00 */
[----:B--2---:R-:W-:-:S04]  /*0810*/  FADD.FTZ R22, R22, R29 ;  /* 0x0000001d16167221 */ /* 0x004fc80000010000 */
[----:B---3--:R-:W-:Y:S01]  /*0820*/  FADD.FTZ R26, R22, R23 ;  /* 0x00000017161a7221 */ /* 0x008fe20000010000 */
[----:B0-----:R-:W-:-:S04]  /*0830*/  IMAD.WIDE.U32 R22, R4, 0x4, R20 ;  /* 0x0000000404167825 */ /* 0x001fc800078e0014 */
[----:B------:R-:W-:Y:S02]  /*0840*/  IMAD.WIDE.U32 R28, R25, 0x4, R20 ;  /* 0x00000004191c7825 */ /* 0x000fe400078e0014 */
[----:B------:R-:W2:Y:S04]  /*0850*/  LDG.E R22, desc[UR8][R22.64] ;  /* 0x0000000816167981 */ /* 0x000ea8000c1e1900 */
[----:B------:R-:W3:Y:S01]  /*0860*/  LDG.E R27, desc[UR8][R28.64] ;  /* 0x000000081c1b7981 */ /* 0x000ee2000c1e1900 */
[----:B--2---:R-:W-:Y:S01]  /*0870*/  FADD.FTZ R3, R22, R3 ;  /* 0x0000000316037221 */ /* 0x004fe20000010000 */
[----:B------:R-:W-:-:S04]  /*0880*/  IMAD.WIDE.U32 R22, R6, 0x4, R20 ;  /* 0x0000000406167825 */ /* 0x000fc800078e0014 */
[----:B---3--:R-:W-:Y:S02]  /*0890*/  FADD.FTZ R3, R3, R27 ;  /* 0x0000001b03037221 */ /* 0x008fe40000010000 */
[----:B------:R-:W2:Y:S01]  /*08a0*/  LDG.E R27, desc[UR8][R22.64] ;  /* 0x00000008161b7981 */ /* 0x000ea2000c1e1900 */
[----:B------:R-:W-:-:S04]  /*08b0*/  IMAD.WIDE.U32 R28, R17, 0x4, R20 ;  /* 0x00000004111c7825 */ /* 0x000fc800078e0014 */
[----:B--2---:R-:W-:Y:S02]  /*08c0*/  FADD.FTZ R3, R3, R27 ;  /* 0x0000001b03037221 */ /* 0x004fe40000010000 */
        /* <DEDUP_REMOVED lines=32> */
[----:B------:R-:W-:-:S06]  /*0ad0*/  IMAD.WIDE.U32 R20, R7, 0x4, R20 ;  /* 0x0000000407147825 */ /* 0x000fcc00078e0014 */
[----:B------:R-:W3:Y:S01]  /*0ae0*/  LDG.E R20, desc[UR8][R20.64] ;  /* 0x0000000814147981 */ /* 0x000ee2000c1e1900 */
[----:B------:R-:W-:Y:S01]  /*0af0*/  IADD3 R24, PT, PT, R24, 0x10, RZ ;  /* 0x0000001018187810 */ /* 0x000fe20007ffe0ff */
[----:B--2---:R-:W-:Y:S02]  /*0b00*/  FADD.FTZ R3, R3, R27 ;  /* 0x0000001b03037221 */ /* 0x004fe40000010000 */
[----:B------:R-:W2:Y:S01]  /*0b10*/  LDG.E R27, desc[UR8][R22.64] ;  /* 0x00000008161b7981 */ /* 0x000ea2000c1e1900 */
[----:B------:R-:W-:Y:S02]  /*0b20*/  ISETP.NE.AND P0, PT, R24, RZ, PT ;  /* 0x000000ff1800720c */ /* 0x000fe40003f05270 */
[----:B------:R-:W-:Y:S02]  /*0b30*/  IADD3 R2, PT, PT, R2, 0x200, RZ ;  /* 0x0000020002027810 */ /* 0x000fe40007ffe0ff */
        /* <DEDUP_REMOVED lines=15> */
[----:B------:R-:W-:Y:S01]  /*0c30*/  LEA R7, R5, R7, 0x9 ;  /* 0x0000000705077211 */ /* 0x000fe200078e48ff */
[----:B--2---:R-:W-:-:S04]  /*0c40*/  FADD.FTZ R3, R3, R27 ;  /* 0x0000001b03037221 */ /* 0x004fc80000010000 */
[----:B---3--:R-:W-:Y:S01]  /*0c50*/  FADD.FTZ R3, R3, R20 ;  /* 0x0000001403037221 */ /* 0x008fe20000010000 */
[----:B------:R-:W-:Y:S06]  /*0c60*/  @P0 BRA `(.L_x_740) ;  /* 0xfffffff800280947 */ /* 0x000fec000383ffff */
.L_x_739:
[----:B------:R-:W-:Y:S05]  /*0c70*/  BSYNC.RECONVERGENT B1 ;  /* 0x0000000000017941 */ /* 0x000fea0003800200 */
.L_x_738:
        /* <DEDUP_REMOVED lines=12> */
[----:B------:R-:W-:Y:S02]  /*0d40*/  LOP3.LUT R7, R4, 0x7, RZ, 0xc0, !PT ;  /* 0x0000000704077812 */ /* 0x000fe400078ec0ff */
[----:B------:R-:W-:Y:S02]  /*0d50*/  MOV R5, UR7 ;  /* 0x0000000700057c02 */ /* 0x000fe40008000f00 */
[----:B------:R-:W-:Y:S02]  /*0d60*/  ISETP.NE.AND P1, PT, R7, RZ, PT ;  /* 0x000000ff0700720c */ /* 0x000fe40003f25270 */
[----:B0-----:R-:W-:-:S05]  /*0d70*/  LOP3.LUT R5, R5, 0x1f, R6, 0xf8, !PT ;  /* 0x0000001f05057812 */ /* 0x001fca00078ef806 */
[----:B------:R-:W-:Y:S06]  /*0d80*/  @!P0 BRA `(.L_x_742) ;  /* 0x0000000000f08947 */ /* 0x000fec0003800000 */
[----:B------:R-:W0:Y:S08]  /*0d90*/  LDC R18, c[0x0][0x388] ;  /* 0x0000e200ff127b82 */ /* 0x000e300000000800 */
[----:B------:R-:W1:Y:S08]  /*0da0*/  LDC.64 R10, c[0x0][0x440] ;  /* 0x00011000ff0a7b82 */ /* 0x000e700000000a00 */
[----:B------:R-:W2:Y:S01]  /*0db0*/  LDC.64 R14, c[0x0][0x448] ;  /* 0x00011200ff0e7b82 */ /* 0x000ea20000000a00 */
[----:B0-----:R-:W-:-:S05]  /*0dc0*/  IMAD R19, R2, R18, R5 ;  /* 0x0000001202137224 */ /* 0x001fca00078e0205 */
[----:B------:R-:W-:Y:S01]  /*0dd0*/  LEA R25, R18, R19, 0x5 ;  /* 0x0000001312197211 */ /* 0x000fe200078e28ff */
[----:B-1----:R-:W-:-:S04]  /*0de0*/  IMAD.WIDE.U32 R8, R19, 0x4, R10 ;  /* 0x0000000413087825 */ /* 0x002fc800078e000a */
[----:B------:R-:W-:Y:S01]  /*0df0*/  IMAD.WIDE.U32 R22, R25, 0x4, R10 ;  /* 0x0000000419167825 */ /* 0x000fe200078e000a */
[----:B------:R-:W3:Y:S03]  /*0e00*/  LDG.E R21, desc[UR8][R8.64] ;  /* 0x0000000808157981 */ /* 0x000ee6000c1e1900 */
[----:B--2---:R-:W-:Y:S02]  /*0e10*/  IMAD.WIDE.U32 R12, R19, 0x4, R14 ;  /* 0x00000004130c7825 */ /* 0x004fe400078e000e */
[----:B------:R-:W2:Y:S04]  /*0e20*/  LDG.E R22, desc[UR8][R22.64] ;  /* 0x0000000816167981 */ /* 0x000ea8000c1e1900 */
[----:B------:R0:W4:Y:S01]  /*0e30*/  LDG.E R20, desc[UR8][R12.64] ;  /* 0x000000080c147981 */ /* 0x000122000c1e1900 */
[----:B------:R-:W-:-:S04]  /*0e40*/  LEA R17, R18, R19, 0x6 ;  /* 0x0000001312117211 */ /* 0x000fc800078e30ff */
[C---:B------:R-:W-:Y:S01]  /*0e50*/  LEA R27, R18.reuse, R17, 0x5 ;  /* 0x00000011121b7211 */ /* 0x040fe200078e28ff */
[----:B------:R-:W-:Y:S01]  /*0e60*/  IMAD.WIDE.U32 R24, R25, 0x4, R14 ;  /* 0x0000000419187825 */ /* 0x000fe200078e000e */
[----:B------:R-:W-:-:S03]  /*0e70*/  LEA R19, R18, R19, 0x7 ;  /* 0x0000001312137211 */ /* 0x000fc600078e38ff */
[----:B0-----:R-:W-:-:S04]  /*0e80*/  IMAD.WIDE.U32 R12, R27, 0x4, R10 ;  /* 0x000000041b0c7825 */ /* 0x001fc800078e000a */
[C---:B------:R-:W-:Y:S02]  /*0e90*/  IMAD.WIDE.U32 R8, R17.reuse, 0x4, R10 ;  /* 0x0000000411087825 */ /* 0x040fe400078e000a */
[----:B------:R-:W5:Y:S02]  /*0ea0*/  LDG.E R13, desc[UR8][R12.64] ;  /* 0x000000080c0d7981 */ /* 0x000f64000c1e1900 */
[----:B------:R-:W-:Y:S02]  /*0eb0*/  IMAD.WIDE.U32 R16, R17, 0x4, R14 ;  /* 0x0000000411107825 */ /* 0x000fe400078e000e */
[----:B------:R-:W5:Y:S02]  /*0ec0*/  LDG.E R9, desc[UR8][R8.64] ;  /* 0x0000000808097981 */ /* 0x000f64000c1e1900 */
[C---:B------:R-:W-:Y:S02]  /*0ed0*/  IMAD.WIDE.U32 R28, R19.reuse, 0x4, R10 ;  /* 0x00000004131c7825 */ /* 0x040fe400078e000a */
[----:B------:R-:W5:Y:S04]  /*0ee0*/  LDG.E R16, desc[UR8][R16.64] ;  /* 0x0000000810107981 */ /* 0x000f68000c1e1900 */
[----:B------:R-:W5:Y:S04]  /*0ef0*/  LDG.E R12, desc[UR8][R24.64] ;  /* 0x00000008180c7981 */ /* 0x000f68000c1e1900 */
[----:B------:R0:W5:Y:S02]  /*0f00*/  LDG.E R8, desc[UR8][R28.64] ;  /* 0x000000081c087981 */ /* 0x000164000c1e1900 */
[----:B0-----:R-:W-:-:S05]  /*0f10*/  IMAD.WIDE.U32 R28, R19, 0x4, R14 ;  /* 0x00000004131c7825 */ /* 0x001fca00078e000e */
[----:B------:R0:W5:Y:S01]  /*0f20*/  LDG.E R17, desc[UR8][R28.64] ;  /* 0x000000081c117981 */ /* 0x000162000c1e1900 */
[----:B---3--:R-:W-:Y:S01]  /*0f30*/  FADD.FTZ R26, R26, R21 ;  /* 0x000000151a1a7221 */ /* 0x008fe20000010000 */
[----:B------:R-:W-:-:S03]  /*0f40*/  LEA R21, R18, R19, 0x5 ;  /* 0x0000001312157211 */ /* 0x000fc600078e28ff */
[----:B--2---:R-:W-:Y:S01]  /*0f50*/  FADD.FTZ R22, R26, R22 ;  /* 0x000000161a167221 */ /* 0x004fe20000010000 */
[----:B------:R-:W-:Y:S01]  /*0f60*/  IMAD.WIDE.U32 R26, R27, 0x4, R14 ;  /* 0x000000041b1a7825 */ /* 0x000fe200078e000e */
[----:B------:R-:W-:-:S03]  /*0f70*/  LEA R19, R18, R19, 0x6 ;  /* 0x0000001312137211 */ /* 0x000fc600078e30ff */
[----:B------:R-:W-:-:S04]  /*0f80*/  IMAD.WIDE.U32 R24, R21, 0x4, R10 ;  /* 0x0000000415187825 */ /* 0x000fc800078e000a */
[----:B----4-:R-:W-:Y:S01]  /*0f90*/  FADD.FTZ R23, R3, R20 ;  /* 0x0000001403177221 */ /* 0x010fe20000010000 */
[----:B------:R-:W2:Y:S01]  /*0fa0*/  LDG.E R26, desc[UR8][R26.64] ;  /* 0x000000081a1a7981 */ /* 0x000ea2000c1e1900 */
[----:B------:R-:W-:-:S03]  /*0fb0*/  IMAD.WIDE.U32 R20, R21, 0x4, R14 ;  /* 0x0000000415147825 */ /* 0x000fc600078e000e */
[----:B------:R1:W3:Y:S01]  /*0fc0*/  LDG.E R3, desc[UR8][R24.64] ;  /* 0x0000000818037981 */ /* 0x0002e2000c1e1900 */
[----:B0-----:R-:W-:-:S03]  /*0fd0*/  IMAD.WIDE.U32 R28, R19, 0x4, R10 ;  /* 0x00000004131c7825 */ /* 0x001fc600078e000a */
[----:B------:R-:W4:Y:S01]  /*0fe0*/  LDG.E R20, desc[UR8][R20.64] ;  /* 0x0000000814147981 */ /* 0x000f22000c1e1900 */
[----:B-1----:R-:W-:Y:S01]  /*0ff0*/  LEA R25, R18, R19, 0x5 ;  /* 0x0000001312197211 */ /* 0x002fe200078e28ff */
[----:B------:R-:W-:Y:S02]  /*1000*/  IMAD.WIDE.U32 R18, R19, 0x4, R14 ;  /* 0x0000000413127825 */ /* 0x000fe400078e000e */
[----:B------:R-:W4:Y:S02]  /*1010*/  LDG.E R24, desc[UR8][R28.64] ;  /* 0x000000081c187981 */ /* 0x000f24000c1e1900 */
[C---:B------:R-:W-:Y:S02]  /*1020*/  IMAD.WIDE.U32 R10, R25.reuse, 0x4, R10 ;  /* 0x00000004190a7825 */ /* 0x040fe400078e000a */
[----:B------:R-:W4:Y:S02]  /*1030*/  LDG.E R18, desc[UR8][R18.64] ;  /* 0x0000000812127981 */ /* 0x000f24000c1e1900 */
[----:B------:R-:W-:-:S02]  /*1040*/  IMAD.WIDE.U32 R14, R25, 0x4, R14 ;  /* 0x00000004190e7825 */ /* 0x000fc400078e000e */
[----:B------:R-:W4:Y:S04]  /*1050*/  LDG.E R10, desc[UR8][R10.64] ;  /* 0x000000080a0a7981 */ /* 0x000f28000c1e1900 */
[----:B------:R-:W4:Y:S01]  /*1060*/  LDG.E R14, desc[UR8][R14.64] ;  /* 0x000000080e0e7981 */ /* 0x000f22000c1e1900 */
[----:B-----5:R-:W-:Y:S01]  /*1070*/  FADD.FTZ R23, R23, R12 ;  /* 0x0000000c17177221 */ /* 0x020fe20000010000 */
[----:B------:R-:W-:-:S03]  /*1080*/  FADD.FTZ R22, R22, R9 ;  /* 0x0000000916167221 */ /* 0x000fc60000010000 */
[----:B------:R-:W-:Y:S01]  /*1090*/  FADD.FTZ R23, R23, R16 ;  /* 0x0000001017177221 */ /* 0x000fe20000010000 */
[----:B------:R-:W-:-:S04]  /*10a0*/  FADD.FTZ R13, R22, R13 ;  /* 0x0000000d160d7221 */ /* 0x000fc80000010000 */
[----:B------:R-:W-:Y:S01]  /*10b0*/  FADD.FTZ R8, R13, R8 ;  /* 0x000000080d087221 */ /* 0x000fe20000010000 */
[----:B------:R-:W-:Y:S01]  /*10c0*/  IADD3 R2, PT, PT, R2, 0x100, RZ ;  /* 0x0000010002027810 */ /* 0x000fe20007ffe0ff */
[----:B--2---:R-:W-:-:S04]  /*10d0*/  FADD.FTZ R26, R23, R26 ;  /* 0x0000001a171a7221 */ /* 0x004fc80000010000 */
[----:B------:R-:W-:Y:S01]  /*10e0*/  FADD.FTZ R17, R26, R17 ;  /* 0x000000111a117221 */ /* 0x000fe20000010000 */
[----:B---3--:R-:W-:-:S03]  /*10f0*/  FADD.FTZ R3, R8, R3 ;  /* 0x0000000308037221 */ /* 0x008fc60000010000 */
[----:B----4-:R-:W-:Y:S01]  /*1100*/  FADD.FTZ R17, R17, R20 ;  /* 0x0000001411117221 */ /* 0x010fe20000010000 */
[----:B------:R-:W-:-:S03]  /*1110*/  FADD.FTZ R3, R3, R24 ;  /* 0x0000001803037221 */ /* 0x000fc60000010000 */
[----:B------:R-:W-:Y:S01]  /*1120*/  FADD.FTZ R17, R17, R18 ;  /* 0x0000001211117221 */ /* 0x000fe20000010000 */
[----:B------:R-:W-:-:S03]  /*1130*/  FADD.FTZ R26, R3, R10 ;  /* 0x0000000a031a7221 */ /* 0x000fc60000010000 */
[----:B------:R-:W-:-:S07]  /*1140*/  FADD.FTZ R3, R17, R14 ;  /* 0x0000000e11037221 */ /* 0x000fce0000010000 */
.L_x_742:
[----:B------:R-:W-:Y:S05]  /*1150*/  BSYNC.RECONVERGENT B1 ;  /* 0x0000000000017941 */ /* 0x000fea0003800200 */
.L_x_741:
[----:B------:R-:W-:Y:S05]  /*1160*/  @!P1 BRA `(.L_x_737) ;  /* 0x0000000000e09947 */ /* 0x000fea0003800000 */
[----:B------:R-:W-:Y:S01]  /*1170*/  ISETP.GE.U32.AND P0, PT, R7, 0x4, PT ;  /* 0x000000040700780c */ /* 0x000fe20003f06070 */
[----:B------:R-:W-:Y:S01]  /*1180*/  BSSY.RECONVERGENT B1, `(.L_x_743) ;  /* 0x0000024000017945 */ /* 0x000fe20003800200 */
[----:B------:R-:W-:-:S04]  /*1190*/  LOP3.LUT R4, R4, 0x3, RZ, 0xc0, !PT ;  /* 0x0000000304047812 */ /* 0x000fc800078ec0ff */
[----:B------:R-:W-:-:S07]  /*11a0*/  ISETP.NE.AND P1, PT, R4, RZ, PT ;  /* 0x000000ff0400720c */ /* 0x000fce0003f25270 */
[----:B------:R-:W-:Y:S06]  /*11b0*/  @!P0 BRA `(.L_x_744) ;  /* 0x0000000000808947 */ /* 0x000fec0003800000 */
[----:B------:R-:W0:Y:S08]  /*11c0*/  LDC R7, c[0x0][0x388] ;  /* 0x0000e200ff077b82 */ /* 0x000e300000000800 */
[----:B------:R-:W1:Y:S08]  /*11d0*/  LDC.64 R8, c[0x0][0x448] ;  /* 0x00011200ff087b82 */ /* 0x000e700000000a00 */
[----:B------:R-:W2:Y:S01]  /*11e0*/  LDC.64 R10, c[0x0][0x440] ;  /* 0x00011000ff0a7b82 */ /* 0x000ea20000000a00 */
[----:B0-----:R-:W-:-:S05]  /*11f0*/  IMAD R12, R2, R7, R5 ;  /* 0x00000007020c7224 */ /* 0x001fca00078e0205 */
[CC--:B------:R-:W-:Y:S01]  /*1200*/  LEA R17, R7.reuse, R12.reuse, 0x5 ;  /* 0x0000000c07117211 */ /* 0x0c0fe200078e28ff */
[----:B-1----:R-:W-:Y:S01]  /*1210*/  IMAD.WIDE.U32 R20, R12, 0x4, R8 ;  /* 0x000000040c147825 */ /* 0x002fe200078e0008 */
[----:B------:R-:W-:-:S03]  /*1220*/  LEA R15, R7, R12, 0x6 ;  /* 0x0000000c070f7211 */ /* 0x000fc600078e30ff */
[--C-:B--2---:R-:W-:Y:S02]  /*1230*/  IMAD.WIDE.U32 R22, R12, 0x4, R10.reuse ;  /* 0x000000040c167825 */ /* 0x104fe400078e000a */
[----:B------:R-:W2:Y:S02]  /*1240*/  LDG.E R20, desc[UR8][R20.64] ;  /* 0x0000000814147981 */ /* 0x000ea4000c1e1900 */
[C---:B------:R-:W-:Y:S02]  /*1250*/  IMAD.WIDE.U32 R18, R17.reuse, 0x4, R10 ;  /* 0x0000000411127825 */ /* 0x040fe400078e000a */
        /* <DEDUP_REMOVED lines=14> */
[----:B--2---:R-:W-:Y:S01]  /*1340*/  FADD.FTZ R3, R3, R20 ;  /* 0x0000001403037221 */ /* 0x004fe20000010000 */
[----:B---3--:R-:W-:-:S04]  /*1350*/  FADD.FTZ R5, R26, R5 ;  /* 0x000000051a057221 */ /* 0x008fc80000010000 */
[----:B----4-:R-:W-:Y:S01]  /*1360*/  FADD.FTZ R5, R5, R18 ;  /* 0x0000001205057221 */ /* 0x010fe20000010000 */
[----:B-----5:R-:W-:-:S03]  /*1370*/  FADD.FTZ R3, R3, R16 ;  /* 0x0000001003037221 */ /* 0x020fc60000010000 */
[----:B------:R-:W-:Y:S01]  /*1380*/  FADD.FTZ R5, R5, R12 ;  /* 0x0000000c05057221 */ /* 0x000fe20000010000 */
[----:B------:R-:W-:-:S03]  /*1390*/  FADD.FTZ R3, R3, R14 ;  /* 0x0000000e03037221 */ /* 0x000fc60000010000 */
[----:B------:R-:W-:Y:S01]  /*13a0*/  FADD.FTZ R26, R5, R10 ;  /* 0x0000000a051a7221 */ /* 0x000fe20000010000 */
[----:B------:R-:W-:-:S07]  /*13b0*/  FADD.FTZ R3, R3, R8 ;  /* 0x0000000803037221 */ /* 0x000fce0000010000 */
.L_x_744:
[----:B------:R-:W-:Y:S05]  /*13c0*/  BSYNC.RECONVERGENT B1 ;  /* 0x0000000000017941 */ /* 0x000fea0003800200 */
.L_x_743:
[----:B------:R-:W-:Y:S05]  /*13d0*/  @!P1 BRA `(.L_x_737) ;  /* 0x0000000000449947 */ /* 0x000fea0003800000 */
[----:B------:R-:W0:Y:S01]  /*13e0*/  LDC R12, c[0x0][0x388] ;  /* 0x0000e200ff0c7b82 */ /* 0x000e220000000800 */
[----:B------:R-:W-:-:S07]  /*13f0*/  LOP3.LUT R13, R6, 0x1f, RZ, 0xc0, !PT ;  /* 0x0000001f060d7812 */ /* 0x000fce00078ec0ff */
[----:B------:R-:W1:Y:S08]  /*1400*/  LDC.64 R8, c[0x0][0x440] ;  /* 0x00011000ff087b82 */ /* 0x000e700000000a00 */
[----:B------:R-:W2:Y:S01]  /*1410*/  LDC.64 R10, c[0x0][0x448] ;  /* 0x00011200ff0a7b82 */ /* 0x000ea20000000a00 */
[----:B0-----:R-:W-:-:S05]  /*1420*/  IMAD R2, R2, R12, UR7 ;  /* 0x0000000702027e24 */ /* 0x001fca000f8e020c */
[----:B------:R-:W-:Y:S02]  /*1430*/  IADD3 R13, PT, PT, R13, R2, RZ ;  /* 0x000000020d0d7210 */ /* 0x000fe40007ffe0ff */
[----:B------:R-:W-:-:S07]  /*1440*/  IADD3 R2, PT, PT, -R4, RZ, RZ ;  /* 0x000000ff04027210 */ /* 0x000fce0007ffe1ff */
.L_x_745:
[----:B-1----:R-:W-:-:S04]  /*1450*/  IMAD.WIDE.U32 R4, R13, 0x4, R8 ;  /* 0x000000040d047825 */ /* 0x002fc800078e0008 */
[----:B--2---:R-:W-:Y:S02]  /*1460*/  IMAD.WIDE.U32 R6, R13, 0x4, R10 ;  /* 0x000000040d067825 */ /* 0x004fe400078e000a */
        /* <DEDUP_REMOVED lines=8> */
.L_x_737:
[----:B------:R-:W-:Y:S05]  /*14f0*/  BSYNC.RECONVERGENT B0 ;  /* 0x0000000000007941 */ /* 0x000fea0003800200 */
.L_x_736:
        /* <DEDUP_REMOVED lines=10> */
[C---:B------:R-:W-:Y:S01]  /*15a0*/  ISETP.NE.AND P1, PT, R2.reuse, RZ, PT ;  /* 0x000000ff0200720c */ /* 0x040fe20003f25270 */
[----:B------:R-:W-:Y:S01]  /*15b0*/  STS [R5], R3 ;  /* 0x0000000305007388 */ /* 0x000fe20000000800 */
[----:B------:R-:W-:Y:S02]  /*15c0*/  LOP3.LUT R4, R7, R4, RZ, 0xfc, !PT ;  /* 0x0000000407047212 */ /* 0x000fe400078efcff */
[----:B------:R-:W-:Y:S01]  /*15d0*/  ISETP.GT.U32.AND P0, PT, R2, 0xf, PT ;  /* 0x0000000f0200780c */ /* 0x000fe20003f04070 */
[----:B------:R-:W-:Y:S01]  /*15e0*/  STS [R5+0x1000], R26 ;  /* 0x0010001a05007388 */ /* 0x000fe20000000800 */
[----:B------:R-:W-:Y:S02]  /*15f0*/  BAR.SYNC.DEFER_BLOCKING 0x0 ;  /* 0x0000000000007b1d */ /* 0x000fe40000010000 */
[----:B------:R-:W-:-:S04]  /*1600*/  ISETP.NE.OR P0, PT, R0, 0x1f, P0 ;  /* 0x0000001f0000780c */ /* 0x000fc80000705670 */
        /* <DEDUP_REMOVED lines=10> */
[----:B------:R-:W0:Y:S01]  /*16b0*/  SHFL.BFLY PT, R3, R12, 0x4, 0x1f ;  /* 0x0c801f000c037f89 */ /* 0x000e2200000e0000 */
[----:B------:R-:W-:-:S03]  /*16c0*/  @!P1 LEA R8, R0, UR5, 0x2 ;  /* 0x0000000500089c11 */ /* 0x000fc6000f8e10ff */
        /* <DEDUP_REMOVED lines=15> */
[C---:B------:R-:W-:Y:S01]  /*17c0*/  LEA R0, R2.reuse, UR5, 0x3 ;  /* 0x0000000502007c11 */ /* 0x040fe2000f8e18ff */
[----:B0-----:R-:W0:Y:S01]  /*17d0*/  LDC.64 R4, c[0x0][0x488] ;  /* 0x00012200ff047b82 */ /* 0x001e220000000a00 */
[----:B------:R-:W-:-:S03]  /*17e0*/  IADD3 R9, PT, PT, R2, UR4, RZ ;  /* 0x0000000402097c10 */ /* 0x000fc6000fffe0ff */
        /* <DEDUP_REMOVED lines=10> */
.L_x_746:
        /* <DEDUP_REMOVED lines=15> */
.L_x_19958:


//--------------------- .text._ZN10layer_norm13ln_bwd_kernelINS_13Kernel_traitsI13__nv_bfloat16S2_S2_S2_fjLj1024ELj1ELj4ELj1ELj16ENS_18Kernel_traits_baseILj1024ES2_S2_S2_S2_fjLj128EEEEELb1ELb0ELb1ELb1EEEvNS_9BwdParamsE --------------------------
	.section	.text._ZN10layer_norm13ln_bwd_kernelINS_13Kernel_traitsI13__nv_bfloat16S2_S2_S2_fjLj1024ELj1ELj4ELj1ELj16ENS_18Kernel_traits_baseILj1024ES2_S2_S2_S2_fjLj128EEEEELb1ELb0ELb1ELb1EEEvNS_9BwdParamsE,"ax",@progbits
	.align	128
        .global         _ZN10layer_norm13ln_bwd_kernelINS_13Kernel_traitsI13__nv_bfloat16S2_S2_S2_fjLj1024ELj1ELj4ELj1ELj16ENS_18Kernel_traits_baseILj1024ES2_S2_S2_S2_fjLj128EEEEELb1ELb0ELb1ELb1EEEvNS_9BwdParamsE
        .type           _ZN10layer_norm13ln_bwd_kernelINS_13Kernel_traitsI13__nv_bfloat16S2_S2_S2_fjLj1024ELj1ELj4ELj1ELj16ENS_18Kernel_traits_baseILj1024ES2_S2_S2_S2_fjLj128EEEEELb1ELb0ELb1ELb1EEEvNS_9BwdParamsE,@function
        .size           _ZN10layer_norm13ln_bwd_kernelINS_13Kernel_traitsI13__nv_bfloat16S2_S2_S2_fjLj1024ELj1ELj4ELj1ELj16ENS_18Kernel_traits_baseILj1024ES2_S2_S2_S2_fjLj128EEEEELb1ELb0ELb1ELb1EEEvNS_9BwdParamsE,(.L_x_19959 - _ZN10layer_norm13ln_bwd_kernelINS_13Kernel_traitsI13__nv_bfloat16S2_S2_S2_fjLj1024ELj1ELj4ELj1ELj16ENS_18Kernel_traits_baseILj1024ES2_S2_S2_S2_fjLj128EEEEELb1ELb0ELb1ELb1EEEvNS_9BwdParamsE)
        .other          _ZN10layer_norm13ln_bwd_kernelINS_13Kernel_traitsI13__nv_bfloat16S2_S2_S2_fjLj1024ELj1ELj4ELj1ELj16ENS_18Kernel_traits_baseILj1024ES2_S2_S2_S2_fjLj128EEEEELb1ELb0ELb1ELb1EEEvNS_9BwdParamsE,@"STO_CUDA_ENTRY STV_DEFAULT"
_ZN10layer_norm13ln_bwd_kernelINS_13Kernel_traitsI13__nv_bfloat16S2_S2_S2_fjLj1024ELj1ELj4ELj1ELj16ENS_18Kernel_traits_baseILj1024ES2_S2_S2_S2_fjLj128EEEEELb1ELb0ELb1ELb1EEEvNS_9BwdParamsE:
.text._ZN10layer_norm13ln_bwd_kernelINS_13Kernel_traitsI13__nv_bfloat16S2_S2_S2_fjLj1024ELj1ELj4ELj1ELj16ENS_18Kernel_traits_baseILj1024ES2_S2_S2_S2_fjLj128EEEEELb1ELb0ELb1ELb1EEEvNS_9BwdParamsE:
        /* <DEDUP_REMOVED lines=50> */
[----:B------:R-:W-:-:S05]  /*0320*/  LOP3.LUT R186, R0, 0x1f, RZ, 0xc0, !PT ;  /* 0x0000001f00ba7812 */ /* 0x000fca00078ec0ff */
[----:B0-----:R-:W-:-:S05]  /*0330*/  IMAD.WIDE.U32 R2, R186, 0x10, R2 ;  /* 0x00000010ba027825 */ /* 0x001fca00078e0002 */
[----:B------:R0:W5:Y:S04]  /*0340*/  LDG.E.128 R68, desc[UR6][R2.64+0x600] ;  /* 0x0006000602447981 */ /* 0x000168000c1e1d00 */
[----:B------:R0:W5:Y:S04]  /*0350*/  LDG.E.128 R64, desc[UR6][R2.64+0x400] ;  /* 0x0004000602407981 */ /* 0x000168000c1e1d00 */
[----:B------:R0:W5:Y:S04]  /*0360*/  LDG.E.128 R60, desc[UR6][R2.64+0x200] ;  /* 0x00020006023c7981 */ /* 0x000168000c1e1d00 */
[----:B------:R0:W5:Y:S01]  /*0370*/  LDG.E.128 R56, desc[UR6][R2.64] ;  /* 0x0000000602387981 */ /* 0x000162000c1e1d00 */
[----:B------:R-:W-:-:S07]  /*0380*/  HFMA2 R132, -RZ, RZ, 0, 0 ;  /* 0x00000000ff847431 */ /* 0x000fce00000001ff */
.L_x_830:
[----:B------:R-:W1:Y:S08]  /*0390*/  LDC.64 R176, c[0x0][0x3f8] ;  /* 0x0000fe00ffb07b82 */ /* 0x000e700000000a00 */
[----:B------:R-:W2:Y:S08]  /*03a0*/  LDC.64 R172, c[0x0][0x3f0] ;  /* 0x0000fc00ffac7b82 */ /* 0x000eb00000000a00 */
[----:B------:R-:W3:Y:S01]  /*03b0*/  LDC.64 R174, c[0x0][0x3c8] ;  /* 0x0000f200ffae7b82 */ /* 0x000ee20000000a00 */
[----:B-1----:R-:W-:-:S07]  /*03c0*/  IMAD.WIDE R176, R185, 0x4, R176 ;  /* 0x00000004b9b07825 */ /* 0x002fce00078e02b0 */
[----:B------:R-:W1:Y:S01]  /*03d0*/  LDC.64 R170, c[0x0][0x3c0] ;  /* 0x0000f000ffaa7b82 */ /* 0x000e620000000a00 */
[----:B------:R-:W4:Y:S01]  /*03e0*/  LDG.E R189, desc[UR6][R176.64] ;  /* 0x00000006b0bd7981 */ /* 0x000f22000c1e1900 */
[----:B--2---:R-:W-:-:S06]  /*03f0*/  IMAD.WIDE R172, R185, 0x4, R172 ;  /* 0x00000004b9ac7825 */ /* 0x004fcc00078e02ac */
[----:B-----5:R2:W5:Y:S01]  /*0400*/  LDG.E R172, desc[UR6][R172.64] ;  /* 0x00000006acac7981 */ /* 0x020562000c1e1900 */
[----:B---3--:R-:W-:-:S05]  /*0410*/  IMAD.WIDE R174, R185, 0x4, R174 ;  /* 0x00000004b9ae7825 */ /* 0x008fca00078e02ae */
[----:B------:R2:W5:Y:S01]  /*0420*/  LDG.E R184, desc[UR6][R174.64] ;  /* 0x00000006aeb87981 */ /* 0x000562000c1e1900 */
[----:B------:R-:W-:Y:S01]  /*0430*/  BSSY.RECONVERGENT B1, `(.L_x_749) ;  /* 0x00001f4000017945 */ /* 0x000fe20003800200 */
[----:B----4-:R-:W-:-:S13]  /*0440*/  ISETP.GE.AND P1, PT, R189, 0x1, PT ;  /* 0x00000001bd00780c */ /* 0x010fda0003f26270 */
[----:B-12---:R-:W-:Y:S05]  /*0450*/  @!P1 BRA `(.L_x_750) ;  /* 0x0000001800e49947 */ /* 0x006fea0003800000 */
[----:B0-----:R-:W-:Y:S01]  /*0460*/  IADD3 R2, PT, PT, R189, -0x1, RZ ;  /* 0xffffffffbd027810 */ /* 0x001fe20007ffe0ff */
        /* <DEDUP_REMOVED lines=8> */
[-C--:B------:R-:W-:Y:S01]  /*04f0*/  LEA.HI.SX32 R39, R3, R186.reuse, 0x1d ;  /* 0x000000ba03277211 */ /* 0x080fe200078feaff */
[----:B------:R-:W-:Y:S01]  /*0500*/  IMAD.WIDE R170, R185, 0x4, R170 ;  /* 0x00000004b9aa7825 */ /* 0x000fe200078e02aa */
[----:B------:R-:W-:Y:S01]  /*0510*/  LEA.HI.SX32 R7, R7, R186, 0x1d ;  /* 0x000000ba07077211 */ /* 0x000fe200078feaff */
[----:B------:R-:W2:Y:S01]  /*0520*/  LDC.64 R190, c[0x0][0x3b0] ;  /* 0x0000ec00ffbe7b82 */ /* 0x000ea20000000a00 */
[C---:B------:R-:W-:Y:S01]  /*0530*/  IADD3 R145, PT, PT, R39.reuse, 0x20, RZ ;  /* 0x0000002027917810 */ /* 0x040fe20007ffe0ff */
[----:B------:R-:W-:Y:S01]  /*0540*/  VIADD R147, R39, 0x40 ;  /* 0x0000004027937836 */ /* 0x000fe20000000000 */
[----:B------:R-:W-:Y:S01]  /*0550*/  IADD3 R13, PT, PT, R7, 0x40, RZ ;  /* 0x00000040070d7810 */ /* 0x000fe20007ffe0ff */
[----:B------:R-:W3:Y:S01]  /*0560*/  LDG.E R174, desc[UR6][R170.64] ;  /* 0x00000006aaae7981 */ /* 0x000ee2000c1e1900 */
[C---:B------:R-:W-:Y:S01]  /*0570*/  IADD3 R149, PT, PT, R39.reuse, 0x60, RZ ;  /* 0x0000006027957810 */ /* 0x040fe20007ffe0ff */
[----:B0-----:R-:W-:Y:S01]  /*0580*/  IMAD.WIDE.U32 R32, R39, 0x10, R8 ;  /* 0x0000001027207825 */ /* 0x001fe200078e0008 */
[----:B------:R-:W-:-:S03]  /*0590*/  IADD3 R21, PT, PT, R7, 0x20, RZ ;  /* 0x0000002007157810 */ /* 0x000fc60007ffe0ff */
[--C-:B------:R-:W-:Y:S02]  /*05a0*/  IMAD.WIDE.U32 R28, R145, 0x10, R8.reuse ;  /* 0x00000010911c7825 */ /* 0x100fe400078e0008 */
[----:B------:R-:W4:Y:S02]  /*05b0*/  LDG.E.128 R32, desc[UR6][R32.64] ;  /* 0x0000000620207981 */ /* 0x000f24000c1e1d00 */
[----:B------:R-:W-:Y:S02]  /*05c0*/  IMAD.WIDE.U32 R16, R147, 0x10, R8 ;  /* 0x0000001093107825 */ /* 0x000fe400078e0008 */
[----:B------:R-:W4:Y:S02]  /*05d0*/  LDG.E.128 R28, desc[UR6][R28.64] ;  /* 0x000000061c1c7981 */ /* 0x000f24000c1e1d00 */
[----:B-1----:R-:W-:Y:S02]  /*05e0*/  IMAD.WIDE.U32 R12, R13, 0x10, R4 ;  /* 0x000000100d0c7825 */ /* 0x002fe400078e0004 */
[----:B------:R-:W4:Y:S02]  /*05f0*/  LDG.E.128 R16, desc[UR6][R16.64] ;  /* 0x0000000610107981 */ /* 0x000f24000c1e1d00 */
[----:B------:R-:W-:-:S02]  /*0600*/  IMAD.WIDE.U32 R8, R149, 0x10, R8 ;  /* 0x0000001095087825 */ /* 0x000fc400078e0008 */
[----:B------:R-:W4:Y:S02]  /*0610*/  LDG.E.128 R12, desc[UR6][R12.64] ;  /* 0x000000060c0c7981 */ /* 0x000f24000c1e1d00 */
[--C-:B------:R-:W-:Y:S02]  /*0620*/  IMAD.WIDE.U32 R24, R7, 0x10, R4.reuse ;  /* 0x0000001007187825 */ /* 0x100fe400078e0004 */
[----:B------:R-:W4:Y:S02]  /*0630*/  LDG.E.128 R8, desc[UR6][R8.64] ;  /* 0x0000000608087981 */ /* 0x000f24000c1e1d00 */
[----:B------:R-:W-:Y:S02]  /*0640*/  IMAD.WIDE.U32 R20, R21, 0x10, R4 ;  /* 0x0000001015147825 */ /* 0x000fe400078e0004 */
[----:B------:R-:W4:Y:S04]  /*0650*/  LDG.E.128 R24, desc[UR6][R24.64] ;  /* 0x0000000618187981 */ /* 0x000f28000c1e1d00 */
[----:B------:R-:W4:Y:S01]  /*0660*/  LDG.E.128 R20, desc[UR6][R20.64] ;  /* 0x0000000614147981 */ /* 0x000f22000c1e1d00 */
[----:B------:R-:W-:-:S05]  /*0670*/  IADD3 R3, PT, PT, R7, 0x60, RZ ;  /* 0x0000006007037810 */ /* 0x000fca0007ffe0ff */
[----:B------:R-:W-:-:S06]  /*0680*/  IMAD.WIDE.U32 R4, R3, 0x10, R4 ;  /* 0x0000001003047825 */ /* 0x000fcc00078e0004 */
[----:B------:R-:W4:Y:S01]  /*0690*/  LDG.E.128 R4, desc[UR6][R4.64] ;  /* 0x0000000604047981 */ /* 0x000f22000c1e1d00 */
[----:B-----5:R-:W-:-:S13]  /*06a0*/  ISETP.GE.AND P2, PT, R172, 0x1, PT ;  /* 0x00000001ac00780c */ /* 0x020fda0003f46270 */
[----:B------:R-:W-:-:S05]  /*06b0*/  @P2 IADD3 R0, PT, PT, R172, -0x1, RZ ;  /* 0xffffffffac002810 */ /* 0x000fca0007ffe0ff */
[----:B------:R-:W-:-:S05]  /*06c0*/  @P2 IMAD R0, R0, UR8, RZ ;  /* 0x0000000800002c24 */ /* 0x000fca000f8e02ff */
[----:B------:R-:W-:-:S04]  /*06d0*/  @P2 SHF.R.S32.HI R37, RZ, 0x1f, R0 ;  /* 0x0000001fff252819 */ /* 0x000fc80000011400 */
[----:B------:R-:W-:Y:S02]  /*06e0*/  @P2 LEA.HI R37, R37, R0, RZ, 0x3 ;  /* 0x0000000025252211 */ /* 0x000fe400078f18ff */
[----:B------:R-:W-:Y:S02]  /*06f0*/  MOV R197, RZ ;  /* 0x000000ff00c57202 */ /* 0x000fe40000000f00 */
[----:B------:R-:W-:-:S04]  /*0700*/  @P2 LEA.HI.SX32 R197, R37, R186, 0x1d ;  /* 0x000000ba25c52211 */ /* 0x000fc800078feaff */
[C---:B------:R-:W-:Y:S01]  /*0710*/  IADD3 R193, PT, PT, R197.reuse, 0x40, RZ ;  /* 0x00000040c5c17810 */ /* 0x040fe20007ffe0ff */
[C---:B------:R-:W-:Y:S01]  /*0720*/  VIADD R195, R197.reuse, 0x20 ;  /* 0x00000020c5c37836 */ /* 0x040fe20000000000 */
[C---:B------:R-:W-:Y:S01]  /*0730*/  IADD3 R37, PT, PT, R197.reuse, 0x60, RZ ;  /* 0x00000060c5257810 */ /* 0x040fe20007ffe0ff */
        /* <DEDUP_REMOVED lines=8> */
[----:B------:R-:W-:Y:S01]  /*07c0*/  MOV R198, UR14 ;  /* 0x0000000e00c67c02 */ /* 0x000fe20008000f00 */
[----:B------:R-:W-:-:S03]  /*07d0*/  IMAD.U32 R199, RZ, RZ, UR15 ;  /* 0x0000000fffc77e24 */ /* 0x000fc6000f8e00ff */
[----:B------:R-:W-:-:S04]  /*07e0*/  ISETP.NE.U32.AND P0, PT, R198, RZ, PT ;  /* 0x000000ffc600720c */ /* 0x000fc80003f05070 */
[----:B------:R-:W-:-:S13]  /*07f0*/  ISETP.NE.AND.EX P0, PT, R199, RZ, PT, P0 ;  /* 0x000000ffc700720c */ /* 0x000fda0003f05300 */
[----:B------:R-:W0:Y:S08]  /*0800*/  @P0 LDC.64 R152, c[0x0][0x438] ;  /* 0x00010e00ff980b82 */ /* 0x000e300000000a00 */
[----:B------:R-:W1:Y:S08]  /*0810*/  @P0 LDC.64 R2, c[0x0][0x438] ;  /* 0x00010e00ff020b82 */ /* 0x000e700000000a00 */
[----:B------:R-:W2:Y:S08]  /*0820*/  @P0 LDC.64 R154, c[0x0][0x438] ;  /* 0x00010e00ff9a0b82 */ /* 0x000eb00000000a00 */
[----:B------:R-:W2:Y:S01]  /*0830*/  @P0 LDC.64 R156, c[0x0][0x438] ;  /* 0x00010e00ff9c0b82 */ /* 0x000ea20000000a00 */
[----:B------:R-:W-:Y:S01]  /*0840*/  ISETP.NE.AND P3, PT, RZ, UR9, PT ;  /* 0x00000009ff007c0c */ /* 0x000fe2000bf65270 */
[----:B0-----:R-:W-:-:S05]  /*0850*/  @P0 IMAD.WIDE.U32 R152, R145, 0x10, R152 ;  /* 0x0000001091980825 */ /* 0x001fca00078e0098 */
[----:B------:R-:W5:Y:S01]  /*0860*/  @P0 LDG.E.128 R48, desc[UR6][R152.64] ;  /* 0x0000000698300981 */ /* 0x000f62000c1e1d00 */
[----:B-1----:R-:W-:-:S05]  /*0870*/  @P0 IMAD.WIDE.U32 R2, R39, 0x10, R2 ;  /* 0x0000001027020825 */ /* 0x002fca00078e0002 */
[----:B------:R0:W5:Y:S01]  /*0880*/  @P0 LDG.E.128 R52, desc[UR6][R2.64] ;  /* 0x0000000602340981 */ /* 0x000162000c1e1d00 */
[----:B--2---:R-:W-:-:S05]  /*0890*/  @P0 IMAD.WIDE.U32 R154, R147, 0x10, R154 ;  /* 0x00000010939a0825 */ /* 0x004fca00078e009a */
[----:B------:R-:W5:Y:S01]  /*08a0*/  @P0 LDG.E.128 R44, desc[UR6][R154.64] ;  /* 0x000000069a2c0981 */ /* 0x000f62000c1e1d00 */
[----:B------:R-:W-:-:S04]  /*08b0*/  @P0 IMAD.WIDE.U32 R156, R149, 0x10, R156 ;  /* 0x00000010959c0825 */ /* 0x000fc800078e009c */
[----:B0-----:R-:W-:Y:S01]  /*08c0*/  IMAD.U32 R2, R56, 0x10000, RZ ;  /* 0x0001000038027824 */ /* 0x001fe200078e00ff */
[----:B------:R0:W5:Y:S02]  /*08d0*/  @P0 LDG.E.128 R40, desc[UR6][R156.64] ;  /* 0x000000069c280981 */ /* 0x000164000c1e1d00 */
[----:B0-----:R-:W-:-:S04]  /*08e0*/  PRMT R156, R66, 0x7632, R156 ;  /* 0x00007632429c7816 */ /* 0x001fc8000000009c */
[----:B------:R-:W-:Y:S02]  /*08f0*/  SHF.L.U32 R156, R156, 0x10, RZ ;  /* 0x000000109c9c7819 */ /* 0x000fe400000006ff */
[----:B---3--:R-:W-:Y:S02]  /*0900*/  FSEL R175, R174, RZ, !P3 ;  /* 0x000000ffaeaf7208 */ /* 0x008fe40005800000 */
[C---:B----4-:R-:W-:Y:S02]  /*0910*/  PRMT R161, R35.reuse, 0x7632, R161 ;  /* 0x0000763223a17816 */ /* 0x050fe400000000a1 */
[----:B------:R-:W-:Y:S02]  /*0920*/  SHF.L.U32 R162, R35, 0x10, RZ ;  /* 0x0000001023a27819 */ /* 0x000fe400000006ff */
[----:B------:R-:W-:Y:S02]  /*0930*/  PRMT R163, R28, 0x7632, R163 ;  /* 0x000076321ca37816 */ /* 0x000fe400000000a3 */
[----:B------:R-:W-:-:S02]  /*0940*/  PRMT R165, R29, 0x7632, R165 ;  /* 0x000076321da57816 */ /* 0x000fc400000000a5 */
[----:B------:R-:W-:Y:S02]  /*0950*/  SHF.L.U32 R211, R16, 0x10, RZ ;  /* 0x0000001010d37819 */ /* 0x000fe400000006ff */
[C---:B------:R-:W-:Y:S02]  /*0960*/  PRMT R146, R12.reuse, 0x7632, R146 ;  /* 0x000076320c927816 */ /* 0x040fe40000000092 */
[----:B------:R-:W-:Y:S02]  /*0970*/  SHF.L.U32 R37, R12, 0x10, RZ ;  /* 0x000000100c257819 */ /* 0x000fe400000006ff */
[----:B------:R-:W-:Y:S02]  /*0980*/  PRMT R12, R8, 0x7632, R12 ;  /* 0x00007632080c7816 */ /* 0x000fe4000000000c */
[----:B------:R-:W-:Y:S02]  /*0990*/  PRMT R0, R14, 0x7632, R0 ;  /* 0x000076320e007816 */ /* 0x000fe40000000000 */
[----:B------:R-:W-:-:S02]  /*09a0*/  PRMT R36, R24, 0x7632, R36 ;  /* 0x0000763218247816 */ /* 0x000fc40000000024 */
[----:B------:R-:W-:Y:S02]  /*09b0*/  SHF.L.U32 R187, R24, 0x10, RZ ;  /* 0x0000001018bb7819 */ /* 0x000fe400000006ff */
[----:B------:R-:W-:Y:S02]  /*09c0*/  SHF.L.U32 R145, R14, 0x10, RZ ;  /* 0x000000100e917819 */ /* 0x000fe400000006ff */
[C---:B------:R-:W-:Y:S02]  /*09d0*/  PRMT R24, R20.reuse, 0x7632, R24 ;  /* 0x0000763214187816 */ /* 0x040fe40000000018 */
[----:B------:R-:W-:Y:S02]  /*09e0*/  SHF.L.U32 R35, R20, 0x10, RZ ;  /* 0x0000001014237819 */ /* 0x000fe400000006ff */
[----:B------:R-:W-:Y:S02]  /*09f0*/  PRMT R14, R9, 0x7632, R14 ;  /* 0x00007632090e7816 */ /* 0x000fe4000000000e */
[----:B------:R-:W-:-:S02]  /*0a00*/  PRMT R20, R16, 0x7632, R20 ;  /* 0x0000763210147816 */ /* 0x000fc40000000014 */
[----:B------:R-:W-:Y:S01]  /*0a10*/  SHF.L.U32 R163, R163, 0x10, RZ ;  /* 0x00000010a3a37819 */ /* 0x000fe200000006ff */
[----:B------:R-:W-:Y:S01]  /*0a20*/  IMAD.U32 R160, R34, 0x10000, RZ ;  /* 0x0001000022a07824 */ /* 0x000fe200078e00ff */
[----:B------:R-:W-:Y:S02]  /*0a30*/  PRMT R16, R17, 0x7632, R16 ;  /* 0x0000763211107816 */ /* 0x000fe40000000010 */
[----:B------:R-:W-:Y:S02]  /*0a40*/  SHF.L.U32 R12, R12, 0x10, RZ ;  /* 0x000000100c0c7819 */ /* 0x000fe400000006ff */
[----:B------:R-:W-:Y:S02]  /*0a50*/  PRMT R38, R32, 0x7632, R38 ;  /* 0x0000763220267816 */ /* 0x000fe40000000026 */
[----:B------:R-:W-:Y:S02]  /*0a60*/  PRMT R159, R34, 0x7632, R159 ;  /* 0x00007632229f7816 */ /* 0x000fe4000000009f */
[----:B------:R-:W-:-:S02]  /*0a70*/  SHF.L.U32 R165, R165, 0x10, RZ ;  /* 0x00000010a5a57819 */ /* 0x000fc400000006ff */
[C---:B------:R-:W-:Y:S02]  /*0a80*/  PRMT R34, R25.reuse, 0x7632, R34 ;  /* 0x0000763219227816 */ /* 0x040fe40000000022 */
[----:B------:R-:W-:Y:S01]  /*0a90*/  SHF.L.U32 R183, R25, 0x10, RZ ;  /* 0x0000001019b77819 */ /* 0x000fe200000006ff */
[----:B------:R-:W-:Y:S01]  /*0aa0*/  IMAD.U32 R25, R22, 0x10000, RZ ;  /* 0x0001000016197824 */ /* 0x000fe200078e00ff */
[----:B------:R-:W-:Y:S02]  /*0ab0*/  SHF.L.U32 R166, R29, 0x10, RZ ;  /* 0x000000101da67819 */ /* 0x000fe400000006ff */
[----:B------:R-:W-:Y:S01]  /*0ac0*/  SHF.L.U32 R14, R14, 0x10, RZ ;  /* 0x000000100e0e7819 */ /* 0x000fe200000006ff */
[----:B------:R-:W-:Y:S01]  /*0ad0*/  FADD.FTZ R225, -R175, R163 ;  /* 0x000000a3afe17221 */ /* 0x000fe20000010100 */
[----:B------:R-:W-:Y:S02]  /*0ae0*/  PRMT R148, R33, 0x7632, R148 ;  /* 0x0000763221947816 */ /* 0x000fe40000000094 */
[----:B------:R-:W-:Y:S01]  /*0af0*/  PRMT R29, R22, 0x7632, R29 ;  /* 0x00007632161d7816 */ /* 0x000fe2000000001d */
[----:B------:R-:W-:Y:S01]  /*0b00*/  FADD.FTZ R163, -R175, R12 ;  /* 0x0000000cafa37221 */ /* 0x000fe20000010100 */
[----:B------:R-:W-:-:S02]  /*0b10*/  PRMT R22, R18, 0x7632, R22 ;  /* 0x0000763212167816 */ /* 0x000fc40000000016 */
[----:B------:R-:W-:Y:S02]  /*0b20*/  SHF.L.U32 R207, R18, 0x10, RZ ;  /* 0x0000001012cf7819 */ /* 0x000fe400000006ff */
[----:B------:R-:W-:Y:S01]  /*0b30*/  SHF.L.U32 R16, R16, 0x10, RZ ;  /* 0x0000001010107819 */ /* 0x000fe200000006ff */
[----:B------:R-:W-:Y:S01]  /*0b40*/  FADD.FTZ R227, -R175, R165 ;  /* 0x000000a5afe37221 */ /* 0x000fe20000010100 */
[----:B------:R-:W-:Y:S02]  /*0b50*/  PRMT R18, R19, 0x7632, R18 ;  /* 0x0000763213127816 */ /* 0x000fe40000000012 */
[----:B------:R-:W-:Y:S01]  /*0b60*/  SHF.L.U32 R38, R38, 0x10, RZ ;  /* 0x0000001026267819 */ /* 0x000fe200000006ff */
[----:B------:R-:W-:Y:S01]  /*0b70*/  FADD.FTZ R165, -R175, R14 ;  /* 0x0000000eafa57221 */ /* 0x000fe20000010100 */
[----:B------:R-:W-:Y:S02]  /*0b80*/  PRMT R12, R56, 0x7632, R12 ;  /* 0x00007632380c7816 */ /* 0x000fe4000000000c */
[----:B------:R-:W-:-:S02]  /*0b90*/  PRMT R147, R13, 0x7632, R147 ;  /* 0x000076320d937816 */ /* 0x000fc40000000093 */
[----:B------:R-:W-:Y:S01]  /*0ba0*/  SHF.L.U32 R39, R13, 0x10, RZ ;  /* 0x000000100d277819 */ /* 0x000fe200000006ff */
[----:B------:R-:W-:Y:S01]  /*0bb0*/  IMAD.U32 R13, R148, 0x10000, RZ ;  /* 0x00010000940d7824 */ /* 0x000fe200078e00ff */
[C---:B------:R-:W-:Y:S01]  /*0bc0*/  PRMT R170, R10.reuse, 0x7632, R170 ;  /* 0x000076320aaa7816 */ /* 0x040fe200000000aa */
[----:B------:R-:W-:Y:S01]  /*0bd0*/  FADD.FTZ R203, -R175, R16 ;  /* 0x00000010afcb7221 */ /* 0x000fe20000010100 */
[C---:B------:R-:W-:Y:S02]  /*0be0*/  PRMT R150, R15.reuse, 0x7632, R150 ;  /* 0x000076320f967816 */ /* 0x040fe40000000096 */
[----:B------:R-:W-:Y:S02]  /*0bf0*/  SHF.L.U32 R149, R15, 0x10, RZ ;  /* 0x000000100f957819 */ /* 0x000fe400000006ff */
[----:B------:R-:W-:Y:S02]  /*0c00*/  SHF.L.U32 R10, R10, 0x10, RZ ;  /* 0x000000100a0a7819 */ /* 0x000fe400000006ff */
[----:B------:R-:W-:Y:S01]  /*0c10*/  PRMT R14, R57, 0x7632, R14 ;  /* 0x00007632390e7816 */ /* 0x000fe2000000000e */
[----:B------:R-:W-:Y:S01]  /*0c20*/  IMAD.U32 R18, R18, 0x10000, RZ ;  /* 0x0001000012127824 */ /* 0x000fe200078e00ff */
[----:B------:R-:W-:-:S02]  /*0c30*/  SHF.L.U32 R144, R32, 0x10, RZ ;  /* 0x0000001020907819 */ /* 0x000fc400000006ff */
[C---:B------:R-:W-:Y:S02]  /*0c40*/  PRMT R171, R11.reuse, 0x7632, R171 ;  /* 0x000076320bab7816 */ /* 0x040fe400000000ab */
[----:B------:R-:W-:Y:S01]  /*0c50*/  SHF.L.U32 R173, R11, 0x10, RZ ;  /* 0x000000100bad7819 */ /* 0x000fe200000006ff */
[----:B------:R-:W-:Y:S01]  /*0c60*/  FADD.FTZ R11, -R175, R38 ;  /* 0x00000026af0b7221 */ /* 0x000fe20000010100 */
[----:B------:R-:W-:Y:S02]  /*0c70*/  SHF.L.U32 R15, R159, 0x10, RZ ;  /* 0x000000109f0f7819 */ /* 0x000fe400000006ff */
[----:B------:R-:W-:Y:S02]  /*0c80*/  PRMT R32, R26, 0x7632, R32 ;  /* 0x000076321a207816 */ /* 0x000fe40000000020 */
[----:B------:R-:W-:Y:S02]  /*0c90*/  SHF.L.U32 R209, R17, 0x10, RZ ;  /* 0x0000001011d17819 */ /* 0x000fe400000006ff */
[----:B------:R-:W-:-:S02]  /*0ca0*/  SHF.L.U32 R12, R12, 0x10, RZ ;  /* 0x000000100c0c7819 */ /* 0x000fc400000006ff */
[----:B------:R-:W-:Y:S02]  /*0cb0*/  SHF.L.U32 R36, R36, 0x10, RZ ;  /* 0x0000001024247819 */ /* 0x000fe400000006ff */
[----:B------:R-:W-:Y:S01]  /*0cc0*/  PRMT R16, R58, 0x7632, R16 ;  /* 0x000076323a107816 */ /* 0x000fe20000000010 */
[----:B------:R-:W-:Y:S01]  /*0cd0*/  FADD.FTZ R13, -R175, R13 ;  /* 0x0000000daf0d7221 */ /* 0x000fe20000010100 */
[----:B------:R-:W-:Y:S01]  /*0ce0*/  SHF.L.U32 R17, R161, 0x10, RZ ;  /* 0x00000010a1117819 */ /* 0x000fe200000006ff */
[C---:B------:R-:W-:Y:S01]  /*0cf0*/  FADD.FTZ R159, -R175.reuse, R10 ;  /* 0x0000000aaf9f7221 */ /* 0x040fe20000010100 */
[----:B------:R-:W-:Y:S01]  /*0d00*/  SHF.L.U32 R34, R34, 0x10, RZ ;  /* 0x0000001022227819 */ /* 0x000fe200000006ff */
[----:B------:R-:W-:Y:S01]  /*0d10*/  IMAD.U32 R14, R14, 0x10000, RZ ;  /* 0x000100000e0e7824 */ /* 0x000fe200078e00ff */
[----:B------:R-:W-:Y:S01]  /*0d20*/  SHF.L.U32 R179, R26, 0x10, RZ ;  /* 0x000000101ab37819 */ /* 0x000fe200000006ff */
[C---:B------:R-:W-:Y:S01]  /*0d30*/  FADD.FTZ R15, -R175.reuse, R15 ;  /* 0x0000000faf0f7221 */ /* 0x040fe20000010100 */
[C---:B------:R-:W-:Y:S01]  /*0d40*/  FADD.FTZ R153, -R175.reuse, R18 ;  /* 0x00000012af997221 */ /* 0x040fe20000010100 */
[----:B------:R-:W-:Y:S01]  /*0d50*/  FMUL.FTZ R10, R184, R11 ;  /* 0x0000000bb80a7220 */ /* 0x000fe20000410000 */
[----:B------:R-:W-:Y:S01]  /*0d60*/  SHF.L.U32 R16, R16, 0x10, RZ ;  /* 0x0000001010107819 */ /* 0x000fe200000006ff */
[----:B------:R-:W-:Y:S01]  /*0d70*/  FMUL.FTZ R11, R12, R36 ;  /* 0x000000240c0b7220 */ /* 0x000fe20000410000 */
[----:B------:R-:W-:Y:S01]  /*0d80*/  SHF.L.U32 R32, R32, 0x10, RZ ;  /* 0x0000001020207819 */ /* 0x000fe200000006ff */
[----:B------:R-:W-:Y:S01]  /*0d90*/  FADD.FTZ R17, -R175, R17 ;  /* 0x00000011af117221 */ /* 0x000fe20000010100 */
[----:B------:R-:W-:Y:S01]  /*0da0*/  PRMT R26, R27, 0x7632, R26 ;  /* 0x000076321b1a7816 */ /* 0x000fe2000000001a */
[----:B------:R-:W-:Y:S01]  /*0db0*/  FMUL.FTZ R12, R184, R13 ;  /* 0x0000000db80c7220 */ /* 0x000fe20000410000 */
[----:B------:R-:W-:Y:S01]  /*0dc0*/  PRMT R18, R59, 0x7632, R18 ;  /* 0x000076323b127816 */ /* 0x000fe20000000012 */
[----:B------:R-:W-:Y:S01]  /*0dd0*/  FMUL.FTZ R13, R14, R34 ;  /* 0x000000220e0d7220 */ /* 0x000fe20000410000 */
[----:B------:R-:W-:Y:S01]  /*0de0*/  PRMT R167, R30, 0x7632, R167 ;  /* 0x000076321ea77816 */ /* 0x000fe200000000a7 */
[----:B------:R-:W-:Y:S01]  /*0df0*/  FMUL.FTZ R14, R184, R15 ;  /* 0x0000000fb80e7220 */ /* 0x000fe20000410000 */
[----:B------:R-:W-:-:S02]  /*0e00*/  SHF.L.U32 R30, R30, 0x10, RZ ;  /* 0x000000101e1e7819 */ /* 0x000fc400000006ff */
[----:B------:R-:W-:Y:S01]  /*0e10*/  SHF.L.U32 R20, R20, 0x10, RZ ;  /* 0x0000001014147819 */ /* 0x000fe200000006ff */
[----:B------:R-:W-:Y:S01]  /*0e20*/  FMUL.FTZ R15, R16, R32 ;  /* 0x00000020100f7220 */ /* 0x000fe20000410000 */
[----:B------:R-:W-:Y:S01]  /*0e30*/  SHF.L.U32 R22, R22, 0x10, RZ ;  /* 0x0000001016167819 */ /* 0x000fe200000006ff */
[----:B------:R-:W-:Y:S01]  /*0e40*/  IMAD.U32 R151, R27, 0x10000, RZ ;  /* 0x000100001b977824 */ /* 0x000fe200078e00ff */
[----:B------:R-:W-:Y:S01]  /*0e50*/  SHF.L.U32 R18, R18, 0x10, RZ ;  /* 0x0000001012127819 */ /* 0x000fe200000006ff */
[----:B------:R-:W-:Y:S01]  /*0e60*/  IMAD.U32 R26, R26, 0x10000, RZ ;  /* 0x000100001a1a7824 */ /* 0x000fe200078e00ff */
[C---:B------:R-:W-:Y:S01]  /*0e70*/  PRMT R168, R31.reuse, 0x7632, R168 ;  /* 0x000076321fa87816 */ /* 0x040fe200000000a8 */
[----:B------:R-:W-:Y:S01]  /*0e80*/  FMUL.FTZ R16, R184, R17 ;  /* 0x00000011b8107220 */ /* 0x000fe20000410000 */
[----:B------:R-:W-:Y:S01]  /*0e90*/  SHF.L.U32 R213, R31, 0x10, RZ ;  /* 0x000000101fd57819 */ /* 0x000fe200000006ff */
[----:B------:R-:W-:Y:S01]  /*0ea0*/  FADD.FTZ R205, -R175, R20 ;  /* 0x00000014afcd7221 */ /* 0x000fe20000010100 */
[----:B------:R-:W-:-:S02]  /*0eb0*/  PRMT R31, R23, 0x7632, R31 ;  /* 0x00007632171f7816 */ /* 0x000fc4000000001f */
[----:B------:R-:W-:Y:S01]  /*0ec0*/  SHF.L.U32 R27, R23, 0x10, RZ ;  /* 0x00000010171b7819 */ /* 0x000fe200000006ff */
[----:B------:R-:W-:Y:S01]  /*0ed0*/  FADD.FTZ R23, -R175, R30 ;  /* 0x0000001eaf177221 */ /* 0x000fe20000010100 */
[----:B------:R-:W-:Y:S01]  /*0ee0*/  SHF.L.U32 R158, R33, 0x10, RZ ;  /* 0x00000010219e7819 */ /* 0x000fe200000006ff */
[----:B------:R-:W-:Y:S01]  /*0ef0*/  FADD.FTZ R181, -R175, R22 ;  /* 0x00000016afb57221 */ /* 0x000fe20000010100 */
[----:B------:R-:W-:Y:S01]  /*0f00*/  SHF.L.U32 R164, R28, 0x10, RZ ;  /* 0x000000101ca47819 */ /* 0x000fe200000006ff */
[-C--:B------:R-:W-:Y:S01]  /*0f10*/  FMUL.FTZ R17, R18, R26.reuse ;  /* 0x0000001a12117220 */ /* 0x080fe20000410000 */
        /* <DEDUP_REMOVED lines=8> */
[----:B------:R-:W-:Y:S01]  /*0fa0*/  SHF.L.U32 R26, R62, 0x10, RZ ;  /* 0x000000103e1a7819 */ /* 0x000fe200000006ff */
[----:B------:R-:W-:Y:S01]  /*0fb0*/  FADD.FTZ R213, -R175, R213 ;  /* 0x000000d5afd57221 */ /* 0x000fe20000010100 */
[----:B------:R-:W-:Y:S01]  /*0fc0*/  PRMT R30, R60, 0x7632, R30 ;  /* 0x000076323c1e7816 */ /* 0x000fe2000000001e */
[----:B------:R-:W-:Y:S01]  /*0fd0*/  FMUL.FTZ R18, R20, R35 ;  /* 0x0000002314127220 */ /* 0x000fe20000410000 */
[----:B------:R-:W-:Y:S01]  /*0fe0*/  FMUL.FTZ R21, R184, R21 ;  /* 0x00000015b8157220 */ /* 0x000fe20000410000 */
[----:B------:R-:W-:-:S02]  /*0ff0*/  IMAD.U32 R201, R19, 0x10000, RZ ;  /* 0x0001000013c97824 */ /* 0x000fc400078e00ff */
[----:B------:R-:W-:Y:S01]  /*1000*/  FADD.FTZ R119, R119, R34 ;  /* 0x0000002277777221 */ /* 0x000fe20000010000 */
[----:B------:R-:W-:Y:S01]  /*1010*/  FFMA.FTZ R75, R12, R34, R75 ;  /* 0x000000220c4b7223 */ /* 0x000fe2000001004b */
[----:B------:R-:W-:Y:S01]  /*1020*/  FMUL.FTZ R20, R22, R33 ;  /* 0x0000002116147220 */ /* 0x000fe20000410000 */
[----:B------:R-:W-:Y:S01]  /*1030*/  FADD.FTZ R19, -R175, R164 ;  /* 0x000000a4af137221 */ /* 0x000fe20000010100 */
        /* <DEDUP_REMOVED lines=8> */
[----:B------:R-:W-:Y:S01]  /*10c0*/  FADD.FTZ R110, R110, R33 ;  /* 0x000000216e6e7221 */ /* 0x000fe20000010000 */
[----:B------:R-:W-:Y:S01]  /*10d0*/  FFMA.FTZ R82, R21, R33, R82 ;  /* 0x0000002115527223 */ /* 0x000fe20000010052 */
[----:B------:R-:W-:-:S02]  /*10e0*/  IMAD.U32 R30, R30, 0x10000, RZ ;  /* 0x000100001e1e7824 */ /* 0x000fc400078e00ff */
[C---:B------:R-:W-:Y:S01]  /*10f0*/  FMUL.FTZ R26, R184.reuse, R225 ;  /* 0x000000e1b81a7220 */ /* 0x040fe20000410000 */
[----:B------:R-:W-:Y:S01]  /*1100*/  PRMT R33, R61, 0x7632, R33 ;  /* 0x000076323d217816 */ /* 0x000fe20000000021 */
[----:B------:R-:W-:Y:S01]  /*1110*/  FMUL.FTZ R19, R184, R19 ;  /* 0x00000013b8137220 */ /* 0x000fe20000410000 */
[----:B------:R-:W-:Y:S02]  /*1120*/  IMAD.U32 R167, R167, 0x10000, RZ ;  /* 0x00010000a7a77824 */ /* 0x000fe400078e00ff */
        /* <DEDUP_REMOVED lines=8> */
[----:B------:R-:W-:Y:S01]  /*11b0*/  SHF.L.U32 R30, R33, 0x10, RZ ;  /* 0x00000010211e7819 */ /* 0x000fe200000006ff */
[----:B------:R-:W-:Y:S01]  /*11c0*/  FFMA.FTZ R80, R19, R35, R80 ;  /* 0x0000002313507223 */ /* 0x000fe20000010050 */
[----:B------:R-:W-:Y:S01]  /*11d0*/  SHF.L.U32 R32, R28, 0x10, RZ ;  /* 0x000000101c207819 */ /* 0x000fe200000006ff */
[----:B------:R-:W-:Y:S01]  /*11e0*/  FADD.FTZ R217, -R175, R167 ;  /* 0x000000a7afd97221 */ /* 0x000fe20000010100 */
[----:B------:R-:W-:-:S02]  /*11f0*/  SHF.L.U32 R168, R168, 0x10, RZ ;  /* 0x00000010a8a87819 */ /* 0x000fc400000006ff */
[----:B------:R-:W-:Y:S02]  /*1200*/  PRMT R35, R63, 0x7632, R35 ;  /* 0x000076323f237816 */ /* 0x000fe40000000023 */
[----:B------:R-:W-:Y:S01]  /*1210*/  SHF.L.U32 R33, R34, 0x10, RZ ;  /* 0x0000001022217819 */ /* 0x000fe200000006ff */
[----:B------:R-:W-:Y:S02]  /*1220*/  IMAD.U32 R34, R29, 0x10000, RZ ;  /* 0x000100001d227824 */ /* 0x000fe400078e00ff */
[----:B------:R-:W-:Y:S01]  /*1230*/  FADD.FTZ R117, R117, R36 ;  /* 0x0000002475757221 */ /* 0x000fe20000010000 */
[----:B------:R-:W-:Y:S01]  /*1240*/  FFMA.FTZ R73, R10, R36, R73 ;  /* 0x000000240a497223 */ /* 0x000fe20000010049 */
[-C--:B------:R-:W-:Y:S01]  /*1250*/  FMUL.FTZ R29, R30, R32.reuse ;  /* 0x000000201e1d7220 */ /* 0x080fe20000410000 */
[C---:B------:R-:W-:Y:S01]  /*1260*/  FMUL.FTZ R28, R184.reuse, R227 ;  /* 0x000000e3b81c7220 */ /* 0x040fe20000410000 */
[----:B------:R-:W-:Y:S01]  /*1270*/  SHF.L.U32 R35, R35, 0x10, RZ ;  /* 0x0000001023237819 */ /* 0x000fe200000006ff */
[----:B------:R-:W-:Y:S01]  /*1280*/  FMUL.FTZ R30, R184, R217 ;  /* 0x000000d9b81e7220 */ /* 0x000fe20000410000 */
[----:B------:R-:W-:Y:S01]  /*1290*/  SHF.L.U32 R36, R31, 0x10, RZ ;  /* 0x000000101f247819 */ /* 0x000fe200000006ff */
[C---:B------:R-:W-:Y:S01]  /*12a0*/  FADD.FTZ R215, -R175.reuse, R168 ;  /* 0x000000a8afd77221 */ /* 0x040fe20000010100 */
[----:B------:R-:W-:Y:S01]  /*12b0*/  FADD.FTZ R211, -R175, R211 ;  /* 0x000000d3afd37221 */ /* 0x000fe20000010100 */
[----:B------:R-:W-:Y:S01]  /*12c0*/  FADD.FTZ R111, R111, R32 ;  /* 0x000000206f6f7221 */ /* 0x000fe20000010000 */
[----:B------:R-:W-:Y:S01]  /*12d0*/  FFMA.FTZ R83, R28, R32, R83 ;  /* 0x000000201c537223 */ /* 0x000fe20000010053 */
[-C--:B------:R-:W-:Y:S01]  /*12e0*/  FMUL.FTZ R31, R33, R34.reuse ;  /* 0x00000022211f7220 */ /* 0x080fe20000410000 */
[----:B------:R-:W-:Y:S01]  /*12f0*/  FADD.FTZ R105, R105, R34 ;  /* 0x0000002269697221 */ /* 0x000fe20000010000 */
[----:B------:R-:W-:Y:S01]  /*1300*/  FFMA.FTZ R85, R30, R34, R85 ;  /* 0x000000221e557223 */ /* 0x000fe20000010055 */
[----:B------:R-:W-:Y:S01]  /*1310*/  FMUL.FTZ R32, R184, R215 ;  /* 0x000000d7b8207220 */ /* 0x000fe20000410000 */
[----:B------:R-:W-:Y:S01]  /*1320*/  SHF.L.U32 R34, R64, 0x10, RZ ;  /* 0x0000001040227819 */ /* 0x000fe200000006ff */
[-C--:B------:R-:W-:Y:S01]  /*1330*/  FMUL.FTZ R33, R35, R36.reuse ;  /* 0x0000002423217220 */ /* 0x080fe20000410000 */
        /* <DEDUP_REMOVED lines=9> */
[----:B------:R-:W-:Y:S01]  /*13d0*/  IMAD.U32 R8, R8, 0x10000, RZ ;  /* 0x0001000008087824 */ /* 0x000fe200078e00ff */
[----:B------:R-:W-:Y:S01]  /*13e0*/  SHF.L.U32 R169, R9, 0x10, RZ ;  /* 0x0000001009a97819 */ /* 0x000fe200000006ff */
[C---:B------:R-:W-:Y:S01]  /*13f0*/  FADD.FTZ R207, -R175.reuse, R207 ;  /* 0x000000cfafcf7221 */ /* 0x040fe20000010100 */
[C---:B------:R-:W-:Y:S01]  /*1400*/  FADD.FTZ R9, -R175.reuse, R144 ;  /* 0x00000090af097221 */ /* 0x040fe20000010100 */
[----:B------:R-:W-:Y:S01]  /*1410*/  FADD.FTZ R223, -R175, R162 ;  /* 0x000000a2afdf7221 */ /* 0x000fe20000010100 */
[-C--:B------:R-:W-:Y:S01]  /*1420*/  FMUL.FTZ R36, R36, R39.reuse ;  /* 0x0000002724247220 */ /* 0x080fe20000410000 */
[----:B------:R-:W-:Y:S01]  /*1430*/  FADD.FTZ R102, R102, R39 ;  /* 0x0000002766667221 */ /* 0x000fe20000010000 */
[----:B------:R-:W-:Y:S01]  /*1440*/  FFMA.FTZ R134, R37, R39, R134 ;  /* 0x0000002725867223 */ /* 0x000fe20000010086 */
[----:B------:R-:W-:Y:S01]  /*1450*/  FADD.FTZ R155, -R175, R8 ;  /* 0x00000008af9b7221 */ /* 0x000fe20000010100 */
[----:B------:R-:W-:-:S02]  /*1460*/  IMAD.U32 R38, R66, 0x10000, RZ ;  /* 0x0001000042267824 */ /* 0x000fc400078e00ff */
[C---:B------:R-:W-:Y:S01]  /*1470*/  FMUL.FTZ R39, R184.reuse, R207 ;  /* 0x000000cfb8277220 */ /* 0x040fe20000410000 */
[----:B------:R-:W-:Y:S01]  /*1480*/  FADD.FTZ R201, -R175, R201 ;  /* 0x000000c9afc97221 */ /* 0x000fe20000010100 */
[C---:B------:R-:W-:Y:S01]  /*1490*/  FMUL.FTZ R3, R184.reuse, R9 ;  /* 0x00000009b8037220 */ /* 0x040fe20000410000 */
[----:B------:R-:W-:Y:S01]  /*14a0*/  SHF.L.U32 R8, R59, 0x10, RZ ;  /* 0x000000103b087819 */ /* 0x000fe200000006ff */
[----:B------:R-:W-:Y:S01]  /*14b0*/  FMUL.FTZ R9, R184, R223 ;  /* 0x000000dfb8097220 */ /* 0x000fe20000410000 */
[----:B------:R-:W-:Y:S01]  /*14c0*/  SHF.L.U32 R144, R67, 0x10, RZ ;  /* 0x0000001043907819 */ /* 0x000fe200000006ff */
[-C--:B------:R-:W-:Y:S01]  /*14d0*/  FMUL.FTZ R38, R38, R145.reuse ;  /* 0x0000009126267220 */ /* 0x080fe20000410000 */
[----:B------:R-:W-:Y:S01]  /*14e0*/  FADD.FTZ R96, R96, R145 ;  /* 0x0000009160607221 */ /* 0x000fe20000010000 */
[----:B------:R-:W-:Y:S01]  /*14f0*/  FFMA.FTZ R128, R39, R145, R128 ;  /* 0x0000009127807223 */ /* 0x000fe20000010080 */
[----:B------:R-:W-:Y:S01]  /*1500*/  FMUL.FTZ R145, R184, R201 ;  /* 0x000000c9b8917220 */ /* 0x000fe20000410000 */
        /* <DEDUP_REMOVED lines=9> */
[----:B------:R-:W-:Y:S01]  /*15a0*/  FADD.FTZ R221, -R175, R160 ;  /* 0x000000a0afdd7221 */ /* 0x000fe20000010100 */
[----:B------:R-:W-:Y:S01]  /*15b0*/  SHF.L.U32 R152, R146, 0x10, RZ ;  /* 0x0000001092987819 */ /* 0x000fe200000006ff */
[----:B------:R-:W-:Y:S01]  /*15c0*/  FMUL.FTZ R146, R184, R205 ;  /* 0x000000cdb8927220 */ /* 0x000fe20000410000 */
[----:B------:R-:W-:Y:S01]  /*15d0*/  SHF.L.U32 R151, R151, 0x10, RZ ;  /* 0x0000001097977819 */ /* 0x000fe200000006ff */
[C---:B------:R-:W-:Y:S01]  /*15e0*/  FADD.FTZ R157, -R175.reuse, R169 ;  /* 0x000000a9af9d7221 */ /* 0x040fe20000010100 */
[----:B------:R-:W-:Y:S01]  /*15f0*/  FADD.FTZ R161, -R175, R173 ;  /* 0x000000adafa17221 */ /* 0x000fe20000010100 */
[----:B------:R-:W-:Y:S01]  /*1600*/  FMUL.FTZ R2, R2, R187 ;  /* 0x000000bb02027220 */ /* 0x000fe20000410000 */
[----:B------:R-:W-:Y:S01]  /*1610*/  IMAD.U32 R154, R147, 0x10000, RZ ;  /* 0x00010000939a7824 */ /* 0x000fe200078e00ff */
[----:B------:R-:W-:-:S02]  /*1620*/  SHF.L.U32 R169, R171, 0x10, RZ ;  /* 0x00000010aba97819 */ /* 0x000fc400000006ff */
[C---:B------:R-:W-:Y:S02]  /*1630*/  PRMT R166, R6.reuse, 0x7632, R166 ;  /* 0x0000763206a67816 */ /* 0x040fe400000000a6 */
[----:B------:R-:W-:Y:S01]  /*1640*/  SHF.L.U32 R173, R6, 0x10, RZ ;  /* 0x0000001006ad7819 */ /* 0x000fe200000006ff */
[-C--:B------:R-:W-:Y:S01]  /*1650*/  FMUL.FTZ R147, R149, R152.reuse ;  /* 0x0000009895937220 */ /* 0x080fe20000410000 */
[----:B------:R-:W-:Y:S01]  /*1660*/  SHF.L.U32 R170, R170, 0x10, RZ ;  /* 0x00000010aaaa7819 */ /* 0x000fe200000006ff */
[----:B------:R-:W-:Y:S01]  /*1670*/  FADD.FTZ R101, R101, R152 ;  /* 0x0000009865657221 */ /* 0x000fe20000010000 */
[C---:B------:R-:W-:Y:S01]  /*1680*/  PRMT R168, R7.reuse, 0x7632, R168 ;  /* 0x0000763207a87816 */ /* 0x040fe200000000a8 */
[----:B------:R-:W-:Y:S01]  /*1690*/  FFMA.FTZ R133, R146, R152, R133 ;  /* 0x0000009892857223 */ /* 0x000fe20000010085 */
[----:B------:R-:W-:Y:S01]  /*16a0*/  SHF.L.U32 R171, R7, 0x10, RZ ;  /* 0x0000001007ab7819 */ /* 0x000fe200000006ff */
[----:B------:R-:W-:Y:S01]  /*16b0*/  FMUL.FTZ R7, R184, R221 ;  /* 0x000000ddb8077220 */ /* 0x000fe20000410000 */
[----:B------:R-:W-:Y:S01]  /*16c0*/  SHF.L.U32 R6, R58, 0x10, RZ ;  /* 0x000000103a067819 */ /* 0x000fe200000006ff */
[----:B------:R-:W-:Y:S01]  /*16d0*/  FMUL.FTZ R149, R151, R154 ;  /* 0x0000009a97957220 */ /* 0x000fe20000410000 */
[C---:B------:R-:W-:Y:S01]  /*16e0*/  PRMT R162, R4.reuse, 0x7632, R162 ;  /* 0x0000763204a27816 */ /* 0x040fe200000000a2 */
[----:B------:R-:W-:Y:S01]  /*16f0*/  FADD.FTZ R152, RZ, R2 ;  /* 0x00000002ff987221 */ /* 0x000fe20000010000 */
[----:B------:R-:W-:Y:S01]  /*1700*/  SHF.L.U32 R177, R4, 0x10, RZ ;  /* 0x0000001004b17819 */ /* 0x000fe200000006ff */
[----:B------:R-:W-:-:S02]  /*1710*/  IMAD.U32 R4, R57, 0x10000, RZ ;  /* 0x0001000039047824 */ /* 0x000fc400078e00ff */
[----:B------:R-:W-:Y:S01]  /*1720*/  FADD.FTZ R219, -R175, R158 ;  /* 0x0000009eafdb7221 */ /* 0x000fe20000010100 */
[----:B------:R-:W-:Y:S01]  /*1730*/  FFMA.FTZ R151, R3, R2, RZ ;  /* 0x0000000203977223 */ /* 0x000fe200000100ff */
[C---:B------:R-:W-:Y:S01]  /*1740*/  FADD.FTZ R167, -R175.reuse, R170 ;  /* 0x000000aaafa77221 */ /* 0x040fe20000010100 */
[----:B------:R-:W-:Y:S01]  /*1750*/  FADD.FTZ R169, -R175, R169 ;  /* 0x000000a9afa97221 */ /* 0x000fe20000010100 */
[-C--:B------:R-:W-:Y:S01]  /*1760*/  FMUL.FTZ R6, R6, R179.reuse ;  /* 0x000000b306067220 */ /* 0x080fe20000410000 */
[----:B------:R-:W-:Y:S01]  /*1770*/  FADD.FTZ R112, R112, R179 ;  /* 0x000000b370707221 */ /* 0x000fe20000010000 */
[----:B------:R-:W-:Y:S01]  /*1780*/  FFMA.FTZ R76, R7, R179, R76 ;  /* 0x000000b3074c7223 */ /* 0x000fe2000001004c */
[----:B------:R-:W-:Y:S01]  /*1790*/  FMUL.FTZ R148, R184, R203 ;  /* 0x000000cbb8947220 */ /* 0x000fe20000410000 */
[C---:B------:R-:W-:Y:S01]  /*17a0*/  PRMT R164, R5.reuse, 0x7632, R164 ;  /* 0x0000763205a47816 */ /* 0x040fe200000000a4 */
[----:B------:R-:W-:Y:S01]  /*17b0*/  FMUL.FTZ R4, R4, R183 ;  /* 0x000000b704047220 */ /* 0x000fe20000410000 */
[----:B------:R-:W-:Y:S01]  /*17c0*/  SHF.L.U32 R175, R5, 0x10, RZ ;  /* 0x0000001005af7819 */ /* 0x000fe200000006ff */
[----:B------:R-:W-:Y:S01]  /*17d0*/  FADD.FTZ R179, R152, R11 ;  /* 0x0000000b98b37221 */ /* 0x000fe20000010000 */
[----:B------:R-:W-:Y:S01]  /*17e0*/  FMUL.FTZ R5, R184, R219 ;  /* 0x000000dbb8057220 */ /* 0x000fe20000410000 */
[----:B------:R-:W-:Y:S01]  /*17f0*/  FFMA.FTZ R152, R10, R11, R151 ;  /* 0x0000000b0a987223 */ /* 0x000fe20000010097 */
[----:B------:R-:W-:Y:S01]  /*1800*/  FADD.FTZ R103, R103, R154 ;  /* 0x0000009a67677221 */ /* 0x000fe20000010000 */
[----:B------:R-:W-:Y:S01]  /*1810*/  FFMA.FTZ R135, R148, R154, R135 ;  /* 0x0000009a94877223 */ /* 0x000fe20000010087 */
[----:B------:R-:W-:Y:S01]  /*1820*/  FADD.FTZ R154, R179, R4 ;  /* 0x00000004b39a7221 */ /* 0x000fe20000010000 */
[----:B------:R-:W-:Y:S01]  /*1830*/  FFMA.FTZ R151, R5, R4, R152 ;  /* 0x0000000405977223 */ /* 0x000fe20000010098 */
[----:B------:R-:W-:-:S02]  /*1840*/  SHF.L.U32 R158, R0, 0x10, RZ ;  /* 0x00000010009e7819 */ /* 0x000fc400000006ff */
[----:B------:R-:W-:Y:S01]  /*1850*/  FADD.FTZ R179, R154, R13 ;  /* 0x0000000d9ab37221 */ /* 0x000fe20000010000 */
[----:B------:R-:W-:Y:S01]  /*1860*/  FFMA.FTZ R0, R12, R13, R151 ;  /* 0x0000000d0c007223 */ /* 0x000fe20000010097 */
[----:B------:R-:W-:Y:S02]  /*1870*/  SHF.L.U32 R170, R150, 0x10, RZ ;  /* 0x0000001096aa7819 */ /* 0x000fe400000006ff */
[----:B------:R-:W-:Y:S01]  /*1880*/  FADD.FTZ R152, R179, R6 ;  /* 0x00000006b3987221 */ /* 0x000fe20000010000 */
[----:B------:R-:W-:Y:S01]  /*1890*/  FFMA.FTZ R179, R7, R6, R0 ;  /* 0x0000000607b37223 */ /* 0x000fe20000010000 */
[----:B------:R-:W-:Y:S02]  /*18a0*/  FMUL.FTZ R150, R184, R181 ;  /* 0x000000b5b8967220 */ /* 0x000fe40000410000 */
[----:B------:R-:W-:Y:S01]  /*18b0*/  FADD.FTZ R181, R152, R15 ;  /* 0x0000000f98b57221 */ /* 0x000fe20000010000 */
[----:B------:R-:W-:-:S03]  /*18c0*/  FFMA.FTZ R0, R14, R15, R179 ;  /* 0x0000000f0e007223 */ /* 0x000fc600000100b3 */
        /* <DEDUP_REMOVED lines=8> */
[----:B------:R-:W-:Y:S01]  /*1950*/  FFMA.FTZ R179, R19, R18, R158 ;  /* 0x0000001213b37223 */ /* 0x000fe2000001009e */
[----:B------:R-:W-:Y:S02]  /*1960*/  IMAD.U32 R154, R68, 0x10000, RZ ;  /* 0x00010000449a7824 */ /* 0x000fe400078e00ff */
[----:B------:R-:W-:Y:S01]  /*1970*/  FMUL.FTZ R155, R184, R155 ;  /* 0x0000009bb89b7220 */ /* 0x000fe20000410000 */
[----:B------:R-:W-:Y:S01]  /*1980*/  FADD.FTZ R181, R0, R27 ;  /* 0x0000001b00b57221 */ /* 0x000fe20000010000 */
[----:B------:R-:W-:Y:S01]  /*1990*/  FFMA.FTZ R0, R26, R27, R179 ;  /* 0x0000001b1a007223 */ /* 0x000fe200000100b3 */
[----:B------:R-:W-:Y:S01]  /*19a0*/  PRMT R160, R67, 0x7632, R160 ;  /* 0x0000763243a07816 */ /* 0x000fe200000000a0 */
[-C--:B------:R-:W-:Y:S01]  /*19b0*/  FMUL.FTZ R154, R154, R177.reuse ;  /* 0x000000b19a9a7220 */ /* 0x080fe20000410000 */
[----:B------:R-:W-:Y:S01]  /*19c0*/  FADD.FTZ R92, R92, R177 ;  /* 0x000000b15c5c7221 */ /* 0x000fe20000010000 */
[----:B------:R-:W-:Y:S01]  /*19d0*/  FFMA.FTZ R124, R155, R177, R124 ;  /* 0x000000b19b7c7223 */ /* 0x000fe2000001007c */
        /* <DEDUP_REMOVED lines=8> */
[-C--:B------:R-:W-:Y:S01]  /*1a60*/  FMUL.FTZ R156, R156, R175.reuse ;  /* 0x000000af9c9c7220 */ /* 0x080fe20000410000 */
[----:B------:R-:W-:Y:S01]  /*1a70*/  FADD.FTZ R94, R94, R175 ;  /* 0x000000af5e5e7221 */ /* 0x000fe20000010000 */
[----:B------:R-:W-:Y:S01]  /*1a80*/  FFMA.FTZ R126, R157, R175, R126 ;  /* 0x000000af9d7e7223 */ /* 0x000fe2000001007e */
[----:B------:R-:W-:Y:S01]  /*1a90*/  FADD.FTZ R158, R179, R22 ;  /* 0x00000016b39e7221 */ /* 0x000fe20000010000 */
[----:B------:R-:W-:Y:S01]  /*1aa0*/  FMUL.FTZ R153, R160, R170 ;  /* 0x000000aaa0997220 */ /* 0x000fe20000410000 */
[----:B------:R-:W-:Y:S01]  /*1ab0*/  FFMA.FTZ R175, R23, R22, R0 ;  /* 0x0000001617af7223 */ /* 0x000fe20000010000 */
[----:B------:R-:W-:Y:S01]  /*1ac0*/  SHF.L.U32 R160, R70, 0x10, RZ ;  /* 0x0000001046a07819 */ /* 0x000fe200000006ff */
[----:B------:R-:W-:-:S02]  /*1ad0*/  FADD.FTZ R177, R158, R31 ;  /* 0x0000001f9eb17221 */ /* 0x000fc40000010000 */
        /* <DEDUP_REMOVED lines=8> */
[----:B------:R-:W-:Y:S01]  /*1b60*/  FADD.FTZ R99, R99, R170 ;  /* 0x000000aa63637221 */ /* 0x000fe20000010000 */
[----:B------:R-:W-:Y:S01]  /*1b70*/  FFMA.FTZ R131, R152, R170, R131 ;  /* 0x000000aa98837223 */ /* 0x000fe20000010083 */
        /* <DEDUP_REMOVED lines=9> */
[----:B------:R-:W-:-:S03]  /*1c10*/  FFMA.FTZ R0, R146, R147, R173 ;  /* 0x0000009392007223 */ /* 0x000fc600000100ad */
[----:B------:R-:W-:Y:S01]  /*1c20*/  FADD.FTZ R170, R171, R36 ;  /* 0x00000024abaa7221 */ /* 0x000fe20000010000 */
[----:B------:R-:W-:Y:S01]  /*1c30*/  FFMA.FTZ R171, R37, R36, R0 ;  /* 0x0000002425ab7223 */ /* 0x000fe20000010000 */
[----:B------:R-:W-:Y:S02]  /*1c40*/  PRMT R174, R68, 0x7632, R174 ;  /* 0x0000763244ae7816 */ /* 0x000fe400000000ae */
[----:B------:R-:W-:Y:S01]  /*1c50*/  FADD.FTZ R173, R170, R149 ;  /* 0x00000095aaad7221 */ /* 0x000fe20000010000 */
[----:B------:R-:W-:Y:S01]  /*1c60*/  FFMA.FTZ R0, R148, R149, R171 ;  /* 0x0000009594007223 */ /* 0x000fe200000100ab */
[----:B------:R-:W-:Y:S02]  /*1c70*/  SHF.L.U32 R176, R164, 0x10, RZ ;  /* 0x00000010a4b07819 */ /* 0x000fe400000006ff */
[----:B------:R-:W-:Y:S01]  /*1c80*/  FADD.FTZ R164, R173, R38 ;  /* 0x00000026ada47221 */ /* 0x000fe20000010000 */
[----:B------:R-:W-:Y:S01]  /*1c90*/  FFMA.FTZ R171, R39, R38, R0 ;  /* 0x0000002627ab7223 */ /* 0x000fe20000010000 */
[----:B------:R-:W-:-:S02]  /*1ca0*/  SHF.L.U32 R174, R174, 0x10, RZ ;  /* 0x00000010aeae7819 */ /* 0x000fc400000006ff */
[----:B------:R-:W-:Y:S01]  /*1cb0*/  SHF.L.U32 R170, R162, 0x10, RZ ;  /* 0x00000010a2aa7819 */ /* 0x000fe200000006ff */
[----:B------:R-:W-:Y:S01]  /*1cc0*/  FMUL.FTZ R162, R184, R163 ;  /* 0x000000a3b8a27220 */ /* 0x000fe20000410000 */
[----:B------:R-:W-:Y:S01]  /*1cd0*/  FADD.FTZ R173, R164, R151 ;  /* 0x00000097a4ad7221 */ /* 0x000fe20000010000 */
[----:B------:R-:W-:Y:S02]  /*1ce0*/  FFMA.FTZ R0, R150, R151, R171 ;  /* 0x0000009796007223 */ /* 0x000fe400000100ab */
[-C--:B------:R-:W-:Y:S01]  /*1cf0*/  FMUL.FTZ R163, R174, R170.reuse ;  /* 0x000000aaaea37220 */ /* 0x080fe20000410000 */
[----:B------:R-:W-:Y:S01]  /*1d00*/  FADD.FTZ R93, R93, R170 ;  /* 0x000000aa5d5d7221 */ /* 0x000fe20000010000 */
[----:B------:R-:W-:Y:S01]  /*1d10*/  FFMA.FTZ R125, R162, R170, R125 ;  /* 0x000000aaa27d7223 */ /* 0x000fe2000001007d */
[----:B------:R-:W-:Y:S01]  /*1d20*/  FADD.FTZ R170, R173, R144 ;  /* 0x00000090adaa7221 */ /* 0x000fe20000010000 */
[----:B------:R-:W-:-:S03]  /*1d30*/  FFMA.FTZ R171, R145, R144, R0 ;  /* 0x0000009091ab7223 */ /* 0x000fc60000010000 */
[----:B------:R-:W-:Y:S01]  /*1d40*/  FADD.FTZ R173, R170, R153 ;  /* 0x00000099aaad7221 */ /* 0x000fe20000010000 */
[----:B------:R-:W-:Y:S01]  /*1d50*/  FFMA.FTZ R170, R152, R153, R171 ;  /* 0x0000009998aa7223 */ /* 0x000fe200000100ab */
[----:B------:R-:W-:Y:S02]  /*1d60*/  PRMT R175, R69, 0x7632, R175 ;  /* 0x0000763245af7816 */ /* 0x000fe400000000af */
[----:B------:R-:W-:Y:S01]  /*1d70*/  FADD.FTZ R0, R173, R154 ;  /* 0x0000009aad007221 */ /* 0x000fe20000010000 */
[----:B------:R-:W-:Y:S02]  /*1d80*/  FFMA.FTZ R171, R155, R154, R170 ;  /* 0x0000009a9bab7223 */ /* 0x000fe400000100aa */
[----:B------:R-:W-:Y:S02]  /*1d90*/  IMAD.U32 R175, R175, 0x10000, RZ ;  /* 0x00010000afaf7824 */ /* 0x000fe400078e00ff */
[----:B------:R-:W-:Y:S01]  /*1da0*/  FADD.FTZ R173, R0, R163 ;  /* 0x000000a300ad7221 */ /* 0x000fe20000010000 */
[----:B------:R-:W-:Y:S01]  /*1db0*/  FFMA.FTZ R0, R162, R163, R171 ;  /* 0x000000a3a2007223 */ /* 0x000fe200000100ab */
[----:B------:R-:W-:Y:S01]  /*1dc0*/  FMUL.FTZ R164, R184, R165 ;  /* 0x000000a5b8a47220 */ /* 0x000fe20000410000 */
[----:B------:R-:W-:Y:S01]  /*1dd0*/  PRMT R174, R70, 0x7632, R174 ;  /* 0x0000763246ae7816 */ /* 0x000fe200000000ae */
[----:B------:R-:W-:Y:S01]  /*1de0*/  FMUL.FTZ R165, R175, R176 ;  /* 0x000000b0afa57220 */ /* 0x000fe20000410000 */
[----:B------:R-:W-:Y:S01]  /*1df0*/  FADD.FTZ R170, R173, R156 ;  /* 0x0000009cadaa7221 */ /* 0x000fe20000010000 */
[----:B------:R-:W-:Y:S01]  /*1e00*/  FFMA.FTZ R171, R157, R156, R0 ;  /* 0x0000009c9dab7223 */ /* 0x000fe20000010000 */
[----:B------:R-:W-:Y:S01]  /*1e10*/  SHF.L.U32 R174, R174, 0x10, RZ ;  /* 0x00000010aeae7819 */ /* 0x000fe200000006ff */
[----:B------:R-:W-:-:S02]  /*1e20*/  IMAD.U32 R175, R166, 0x10000, RZ ;  /* 0x00010000a6af7824 */ /* 0x000fc400078e00ff */
[----:B------:R-:W-:Y:S01]  /*1e30*/  FADD.FTZ R173, R170, R165 ;  /* 0x000000a5aaad7221 */ /* 0x000fe20000010000 */
[C---:B------:R-:W-:Y:S01]  /*1e40*/  FFMA.FTZ R0, R164.reuse, R165, R171 ;  /* 0x000000a5a4007223 */ /* 0x040fe200000100ab */
[--C-:B------:R-:W-:Y:S01]  /*1e50*/  FADD.FTZ R95, R95, R176.reuse ;  /* 0x000000b05f5f7221 */ /* 0x100fe20000010000 */
[----:B------:R-:W-:Y:S01]  /*1e60*/  FFMA.FTZ R127, R164, R176, R127 ;  /* 0x000000b0a47f7223 */ /* 0x000fe2000001007f */
[----:B------:R-:W-:Y:S01]  /*1e70*/  PRMT R176, R71, 0x7632, R176 ;  /* 0x0000763247b07816 */ /* 0x000fe200000000b0 */
[----:B------:R-:W-:Y:S01]  /*1e80*/  FMUL.FTZ R166, R184, R167 ;  /* 0x000000a7b8a67220 */ /* 0x000fe20000410000 */
[----:B------:R-:W-:Y:S01]  /*1e90*/  SHF.L.U32 R177, R168, 0x10, RZ ;  /* 0x00000010a8b17819 */ /* 0x000fe200000006ff */
[----:B------:R-:W-:Y:S01]  /*1ea0*/  FMUL.FTZ R167, R174, R175 ;  /* 0x000000afaea77220 */ /* 0x000fe20000410000 */
[----:B------:R-:W-:Y:S01]  /*1eb0*/  FADD.FTZ R168, R173, R158 ;  /* 0x0000009eada87221 */ /* 0x000fe20000010000 */
[----:B------:R-:W-:Y:S01]  /*1ec0*/  FFMA.FTZ R0, R159, R158, R0 ;  /* 0x0000009e9f007223 */ /* 0x000fe20000010000 */
[----:B------:R-:W-:-:S02]  /*1ed0*/  SHF.L.U32 R176, R176, 0x10, RZ ;  /* 0x00000010b0b07819 */ /* 0x000fc400000006ff */
        /* <DEDUP_REMOVED lines=17> */
.L_x_750:
[----:B-----5:R-:W-:Y:S01]  /*1ff0*/  ISETP.GE.AND P2, PT, R172, 0x1, PT ;  /* 0x00000001ac00780c */ /* 0x020fe20003f46270 */
[----:B------:R-:W-:Y:S01]  /*2000*/  HFMA2 R170, -RZ, RZ, 0, 0 ;  /* 0x00000000ffaa7431 */ /* 0x000fe200000001ff */
[----:B------:R-:W-:Y:S01]  /*2010*/  MOV R198, UR14 ;  /* 0x0000000e00c67c02 */ /* 0x000fe20008000f00 */
[----:B------:R-:W-:Y:S01]  /*2020*/  IMAD.MOV.U32 R197, RZ, RZ, RZ ;  /* 0x000000ffffc57224 */ /* 0x000fe200078e00ff */
[----:B------:R-:W-:Y:S02]  /*2030*/  MOV R199, UR15 ;  /* 0x0000000f00c77c02 */ /* 0x000fe40008000f00 */
[----:B------:R-:W-:-:S04]  /*2040*/  ISETP.NE.U32.AND P0, PT, R198, RZ, PT ;  /* 0x000000ffc600720c */ /* 0x000fc80003f05070 */
[----:B------:R-:W-:-:S03]  /*2050*/  ISETP.NE.AND.EX P0, PT, R199, RZ, PT, P0 ;  /* 0x000000ffc700720c */ /* 0x000fc60003f05300 */
[----:B------:R-:W1:Y:S01]  /*2060*/  @P2 LDC R171, c[0x0][0x388] ;  /* 0x0000e200ffab2b82 */ /* 0x000e620000000800 */
[----:B------:R-:W-:-:S05]  /*2070*/  @P2 IADD3 R0, PT, PT, R172, -0x1, RZ ;  /* 0xffffffffac002810 */ /* 0x000fca0007ffe0ff */
[----:B-1----:R-:W-:-:S05]  /*2080*/  @P2 IMAD R0, R0, R171, RZ ;  /* 0x000000ab00002224 */ /* 0x002fca00078e02ff */
[----:B------:R-:W-:-:S04]  /*2090*/  @P2 SHF.R.S32.HI R171, RZ, 0x1f, R0 ;  /* 0x0000001fffab2819 */ /* 0x000fc80000011400 */
[----:B------:R-:W-:Y:S02]  /*20a0*/  @P2 LEA.HI R171, R171, R0, RZ, 0x3 ;  /* 0x00000000abab2211 */ /* 0x000fe400078f18ff */
[----:B------:R-:W-:Y:S02]  /*20b0*/  MOV R0, RZ ;  /* 0x000000ff00007202 */ /* 0x000fe40000000f00 */
[----:B------:R-:W-:Y:S01]  /*20c0*/  @P2 LEA.HI.SX32 R197, R171, R186, 0x1d ;  /* 0x000000baabc52211 */ /* 0x000fe200078feaff */
[----:B------:R-:W-:Y:S06]  /*20d0*/  @P0 BRA `(.L_x_752) ;  /* 0x0000000000340947 */ /* 0x000fec0003800000 */
[----:B------:R-:W1:Y:S01]  /*20e0*/  LDC.64 R190, c[0x0][0x3b0] ;  /* 0x0000ec00ffbe7b82 */ /* 0x000e620000000a00 */
[C---:B------:R-:W-:Y:S01]  /*20f0*/  IADD3 R195, PT, PT, R197.reuse, 0x20, RZ ;  /* 0x00000020c5c37810 */ /* 0x040fe20007ffe0ff */
[C---:B------:R-:W-:Y:S01]  /*2100*/  VIADD R171, R197.reuse, 0x60 ;  /* 0x00000060c5ab7836 */ /* 0x040fe20000000000 */
[C---:B------:R-:W-:Y:S01]  /*2110*/  IADD3 R193, PT, PT, R197.reuse, 0x40, RZ ;  /* 0x00000040c5c17810 */ /* 0x040fe20007ffe0ff */
[----:B-1----:R-:W-:-:S04]  /*2120*/  IMAD.WIDE.U32 R196, R197, 0x8, R190 ;  /* 0x00000008c5c47825 */ /* 0x002fc800078e00be */
[--C-:B------:R-:W-:Y:S02]  /*2130*/  IMAD.WIDE.U32 R194, R195, 0x8, R190.reuse ;  /* 0x00000008c3c27825 */ /* 0x100fe400078e00be */
[----:B------:R-:W5:Y:S02]  /*2140*/  LDG.E.64 R196, desc[UR6][R196.64] ;  /* 0x00000006c4c47981 */ /* 0x000f64000c1e1b00 */
[--C-:B------:R-:W-:Y:S02]  /*2150*/  IMAD.WIDE.U32 R192, R193, 0x8, R190.reuse ;  /* 0x00000008c1c07825 */ /* 0x100fe400078e00be */
[----:B------:R-:W5:Y:S02]  /*2160*/  LDG.E.64 R194, desc[UR6][R194.64] ;  /* 0x00000006c2c27981 */ /* 0x000f64000c1e1b00 */
[----:B------:R-:W-:Y:S02]  /*2170*/  IMAD.WIDE.U32 R190, R171, 0x8, R190 ;  /* 0x00000008abbe7825 */ /* 0x000fe400078e00be */
[----:B------:R-:W5:Y:S04]  /*2180*/  LDG.E.64 R192, desc[UR6][R192.64] ;  /* 0x00000006c0c07981 */ /* 0x000f68000c1e1b00 */
[----:B------:R-:W5:Y:S01]  /*2190*/  LDG.E.64 R190, desc[UR6][R190.64] ;  /* 0x00000006bebe7981 */ /* 0x000f62000c1e1b00 */
[----:B------:R-:W-:Y:S05]  /*21a0*/  BRA `(.L_x_751) ;  /* 0x0000000000707947 */ /* 0x000fea0003800000 */
.L_x_752:
[----:B------:R-:W1:Y:S01]  /*21b0*/  LDC.64 R190, c[0x0][0x3b0] ;  /* 0x0000ec00ffbe7b82 */ /* 0x000e620000000a00 */
[----:B------:R-:W-:Y:S01]  /*21c0*/  IMAD R42, R185, UR8, RZ ;  /* 0x00000008b92a7c24 */ /* 0x000fe2000f8e02ff */
[C---:B------:R-:W-:Y:S02]  /*21d0*/  IADD3 R195, PT, PT, R197.reuse, 0x20, RZ ;  /* 0x00000020c5c37810 */ /* 0x040fe40007ffe0ff */
[C---:B------:R-:W-:Y:S02]  /*21e0*/  IADD3 R193, PT, PT, R197.reuse, 0x40, RZ ;  /* 0x00000040c5c17810 */ /* 0x040fe40007ffe0ff */
[----:B------:R-:W-:Y:S02]  /*21f0*/  SHF.R.S32.HI R43, RZ, 0x1f, R42 ;  /* 0x0000001fff2b7819 */ /* 0x000fe4000001142a */
[----:B------:R-:W2:Y:S01]  /*2200*/  LDC.64 R40, c[0x0][0x438] ;  /* 0x00010e00ff287b82 */ /* 0x000ea20000000a00 */
[----:B------:R-:W-:Y:S02]  /*2210*/  IADD3 R47, PT, PT, R197, 0x60, RZ ;  /* 0x00000060c52f7810 */ /* 0x000fe40007ffe0ff */
[----:B------:R-:W-:-:S04]  /*2220*/  LEA.HI R43, R43, R42, RZ, 0x3 ;  /* 0x0000002a2b2b7211 */ /* 0x000fc800078f18ff */
[----:B------:R-:W-:-:S04]  /*2230*/  LEA.HI.SX32 R53, R43, R186, 0x1d ;  /* 0x000000ba2b357211 */ /* 0x000fc800078feaff */
[C---:B------:R-:W-:Y:S01]  /*2240*/  IADD3 R49, PT, PT, R53.reuse, 0x20, RZ ;  /* 0x0000002035317810 */ /* 0x040fe20007ffe0ff */
[C---:B------:R-:W-:Y:S01]  /*2250*/  VIADD R45, R53.reuse, 0x40 ;  /* 0x00000040352d7836 */ /* 0x040fe20000000000 */
[----:B------:R-:W-:Y:S01]  /*2260*/  IADD3 R43, PT, PT, R53, 0x60, RZ ;  /* 0x00000060352b7810 */ /* 0x000fe20007ffe0ff */
[----:B-1----:R-:W-:-:S04]  /*2270*/  IMAD.WIDE.U32 R196, R197, 0x8, R190 ;  /* 0x00000008c5c47825 */ /* 0x002fc800078e00be */
[--C-:B------:R-:W-:Y:S02]  /*2280*/  IMAD.WIDE.U32 R194, R195, 0x8, R190.reuse ;  /* 0x00000008c3c27825 */ /* 0x100fe400078e00be */
[----:B------:R-:W5:Y:S02]  /*2290*/  LDG.E.64 R196, desc[UR6][R196.64] ;  /* 0x00000006c4c47981 */ /* 0x000f64000c1e1b00 */
[----:B------:R-:W-:Y:S02]  /*22a0*/  IMAD.WIDE.U32 R192, R193, 0x8, R190 ;  /* 0x00000008c1c07825 */ /* 0x000fe400078e00be */
[----:B------:R-:W5:Y:S02]  /*22b0*/  LDG.E.64 R194, desc[UR6][R194.64] ;  /* 0x00000006c2c27981 */ /* 0x000f64000c1e1b00 */
[--C-:B--2---:R-:W-:Y:S02]  /*22c0*/  IMAD.WIDE.U32 R52, R53, 0x10, R40.reuse ;  /* 0x0000001035347825 */ /* 0x104fe400078e0028 */
[----:B------:R-:W5:Y:S02]  /*22d0*/  LDG.E.64 R192, desc[UR6][R192.64] ;  /* 0x00000006c0c07981 */ /* 0x000f64000c1e1b00 */
[----:B------:R-:W-:-:S02]  /*22e0*/  IMAD.WIDE.U32 R48, R49, 0x10, R40 ;  /* 0x0000001031307825 */ /* 0x000fc400078e0028 */
[----:B------:R-:W5:Y:S02]  /*22f0*/  LDG.E.128 R52, desc[UR6][R52.64] ;  /* 0x0000000634347981 */ /* 0x000f64000c1e1d00 */
[----:B------:R-:W-:Y:S02]  /*2300*/  IMAD.WIDE.U32 R44, R45, 0x10, R40 ;  /* 0x000000102d2c7825 */ /* 0x000fe400078e0028 */
[----:B------:R-:W5:Y:S02]  /*2310*/  LDG.E.128 R48, desc[UR6][R48.64] ;  /* 0x0000000630307981 */ /* 0x000f64000c1e1d00 */
[----:B------:R-:W-:Y:S02]  /*2320*/  IMAD.WIDE.U32 R190, R47, 0x8, R190 ;  /* 0x000000082fbe7825 */ /* 0x000fe400078e00be */
[----:B------:R-:W5:Y:S02]  /*2330*/  LDG.E.128 R44, desc[UR6][R44.64] ;  /* 0x000000062c2c7981 */ /* 0x000f64000c1e1d00 */
[----:B------:R-:W-:-:S02]  /*2340*/  IMAD.WIDE.U32 R40, R43, 0x10, R40 ;  /* 0x000000102b287825 */ /* 0x000fc400078e0028 */
[----:B------:R-:W5:Y:S04]  /*2350*/  LDG.E.64 R190, desc[UR6][R190.64] ;  /* 0x00000006bebe7981 */ /* 0x000f68000c1e1b00 */
[----:B------:R-:W5:Y:S02]  /*2360*/  LDG.E.128 R40, desc[UR6][R40.64] ;  /* 0x0000000628287981 */ /* 0x000f64000c1e1d00 */
.L_x_751:
[----:B------:R-:W-:Y:S05]  /*2370*/  BSYNC.RECONVERGENT B1 ;  /* 0x0000000000017941 */ /* 0x000fea0003800200 */
.L_x_749:
[----:B------:R-:W-:-:S03]  /*2380*/  UMOV UR4, 0xffffffff ;  /* 0xffffffff00047882 */ /* 0x000fc60000000000 */
[----:B------:R-:W-:Y:S05]  /*2390*/  BRA.DIV UR4, `(.L_x_753) ;  /* 0x0000007604c07947 */ /* 0x000fea000b800000 */
[----:B------:R-:W1:Y:S04]  /*23a0*/  SHFL.BFLY PT, R171, R170, 0x1, 0x1f ;  /* 0x0c201f00aaab7f89 */ /* 0x000e6800000e0000 */
[----:B------:R-:W2:Y:S01]  /*23b0*/  SHFL.BFLY PT, R173, R0, 0x1, 0x1f ;  /* 0x0c201f0000ad7f89 */ /* 0x000ea200000e0000 */
[----:B-1----:R-:W-:Y:S01]  /*23c0*/  FADD.FTZ R171, R171, R170 ;  /* 0x000000aaabab7221 */ /* 0x002fe20000010000 */
[----:B--2---:R-:W-:-:S04]  /*23d0*/  FADD.FTZ R173, R173, R0 ;  /* 0x00000000adad7221 */ /* 0x004fc80000010000 */
[----:B------:R-:W1:Y:S04]  /*23e0*/  SHFL.BFLY PT, R174, R171, 0x2, 0x1f ;  /* 0x0c401f00abae7f89 */ /* 0x000e6800000e0000 */
[----:B------:R-:W2:Y:S01]  /*23f0*/  SHFL.BFLY PT, R176, R173, 0x2, 0x1f ;  /* 0x0c401f00adb07f89 */ /* 0x000ea200000e0000 */
[----:B-1----:R-:W-:Y:S01]  /*2400*/  FADD.FTZ R174, R171, R174 ;  /* 0x000000aeabae7221 */ /* 0x002fe20000010000 */
[----:B--2---:R-:W-:-:S04]  /*2410*/  FADD.FTZ R176, R173, R176 ;  /* 0x000000b0adb07221 */ /* 0x004fc80000010000 */
[----:B------:R-:W1:Y:S01]  /*2420*/  SHFL.BFLY PT, R175, R174, 0x4, 0x1f ;  /* 0x0c801f00aeaf7f89 */ /* 0x000e6200000e0000 */
[----:B-----5:R-:W-:-:S03]  /*2430*/  PRMT R173, R52, 0x7632, R173 ;  /* 0x0000763234ad7816 */ /* 0x020fc600000000ad */
[----:B------:R-:W2:Y:S01]  /*2440*/  SHFL.BFLY PT, R177, R176, 0x4, 0x1f ;  /* 0x0c801f00b0b17f89 */ /* 0x000ea200000e0000 */
[----:B-1----:R-:W-:Y:S01]  /*2450*/  FADD.FTZ R175, R174, R175 ;  /* 0x000000afaeaf7221 */ /* 0x002fe20000010000 */
[----:B--2---:R-:W-:-:S04]  /*2460*/  FADD.FTZ R177, R176, R177 ;  /* 0x000000b1b0b17221 */ /* 0x004fc80000010000 */
[----:B------:R-:W1:Y:S04]  /*2470*/  SHFL.BFLY PT, R0, R175, 0x8, 0x1f ;  /* 0x0d001f00af007f89 */ /* 0x000e6800000e0000 */
[----:B------:R-:W2:Y:S01]  /*2480*/  SHFL.BFLY PT, R170, R177, 0x8, 0x1f ;  /* 0x0d001f00b1aa7f89 */ /* 0x000ea200000e0000 */
[----:B-1----:R-:W-:Y:S01]  /*2490*/  FADD.FTZ R178, R175, R0 ;  /* 0x00000000afb27221 */ /* 0x002fe20000010000 */
[----:B--2---:R-:W-:-:S04]  /*24a0*/  FADD.FTZ R170, R177, R170 ;  /* 0x000000aab1aa7221 */ /* 0x004fc80000010000 */
[----:B------:R1:W2:Y:S04]  /*24b0*/  SHFL.BFLY PT, R171, R178, 0x10, 0x1f ;  /* 0x0e001f00b2ab7f89 */ /* 0x0002a800000e0000 */
[----:B------:R1:W3:Y:S02]  /*24c0*/  SHFL.BFLY PT, R179, R170, 0x10, 0x1f ;  /* 0x0e001f00aab37f89 */ /* 0x0002e400000e0000 */
.L_x_842:
[----:B------:R-:W4:Y:S01]  /*24d0*/  S2R R0, SR_TID.X ;  /* 0x0000000000007919 */ /* 0x000f220000002100 */
[----:B------:R-:W-:Y:S01]  /*24e0*/  @P2 IADD3 R172, PT, PT, R172, -0x1, RZ ;  /* 0xffffffffacac2810 */ /* 0x000fe20007ffe0ff */
[----:B--2---:R-:W-:Y:S01]  /*24f0*/  FADD.FTZ R171, R178, R171 ;  /* 0x000000abb2ab7221 */ /* 0x004fe20000010000 */
[----:B------:R-:W-:Y:S01]  /*2500*/  ISETP.NE.U32.AND P0, PT, R198, RZ, PT ;  /* 0x000000ffc600720c */ /* 0x000fe20003f05070 */
[----:B---3--:R-:W-:Y:S01]  /*2510*/  FADD.FTZ R179, R170, R179 ;  /* 0x000000b3aab37221 */ /* 0x008fe20000010000 */
[----:B------:R-:W-:Y:S01]  /*2520*/  ISETP.NE.AND P3, PT, RZ, UR9, PT ;  /* 0x00000009ff007c0c */ /* 0x000fe2000bf65270 */
[----:B------:R-:W-:Y:S01]  /*2530*/  @P2 IMAD R174, R172, UR8, RZ ;  /* 0x00000008acae2c24 */ /* 0x000fe2000f8e02ff */
[----:B------:R-:W-:Y:S01]  /*2540*/  ISETP.NE.AND.EX P0, PT, R199, RZ, PT, P0 ;  /* 0x000000ffc700720c */ /* 0x000fe20003f05300 */
[----:B------:R-:W-:Y:S02]  /*2550*/  IMAD R172, R185, UR8, RZ ;  /* 0x00000008b9ac7c24 */ /* 0x000fe4000f8e02ff */
[----:B------:R-:W-:Y:S01]  /*2560*/  FMUL.FTZ R187, R171, UR10 ;  /* 0x0000000aabbb7c20 */ /* 0x000fe20008410000 */
[----:B------:R-:W-:Y:S01]  /*2570*/  BSSY.RECONVERGENT B1, `(.L_x_754) ;  /* 0x00001ae000017945 */ /* 0x000fe20003800200 */
[----:B------:R-:W-:Y:S01]  /*2580*/  @P2 SHF.R.S32.HI R175, RZ, 0x1f, R174 ;  /* 0x0000001fffaf2819 */ /* 0x000fe200000114ae */
[----:B-1----:R-:W-:-:S02]  /*2590*/  HFMA2 R170, -RZ, RZ, 0, 0 ;  /* 0x00000000ffaa7431 */ /* 0x002fc400000001ff */
[----:B------:R-:W-:Y:S01]  /*25a0*/  FMUL.FTZ R188, R179, UR10 ;  /* 0x0000000ab3bc7c20 */ /* 0x000fe20008410000 */
[----:B------:R-:W-:Y:S02]  /*25b0*/  FSEL R187, R187, RZ, !P3 ;  /* 0x000000ffbbbb7208 */ /* 0x000fe40005800000 */
[----:B------:R-:W-:Y:S02]  /*25c0*/  @P2 LEA.HI R177, R175, R174, RZ, 0x3 ;  /* 0x000000aeafb12211 */ /* 0x000fe400078f18ff */
[----:B------:R-:W-:-:S04]  /*25d0*/  SHF.R.S32.HI R175, RZ, 0x1f, R172 ;  /* 0x0000001fffaf7819 */ /* 0x000fc800000114ac */
[----:B------:R-:W-:Y:S02]  /*25e0*/  LEA.HI R171, R175, R172, RZ, 0x3 ;  /* 0x000000acafab7211 */ /* 0x000fe400078f18ff */
[----:B----4-:R-:W-:-:S04]  /*25f0*/  LOP3.LUT R186, R0, 0x1f, RZ, 0xc0, !PT ;  /* 0x0000001f00ba7812 */ /* 0x010fc800078ec0ff */
[-C--:B------:R-:W-:Y:S02]  /*2600*/  @P2 LEA.HI.SX32 R170, R177, R186.reuse, 0x1d ;  /* 0x000000bab1aa2211 */ /* 0x080fe400078feaff */
[----:B------:R-:W-:Y:S01]  /*2610*/  LEA.HI.SX32 R171, R171, R186, 0x1d ;  /* 0x000000baabab7211 */ /* 0x000fe200078feaff */
[----:B------:R-:W-:Y:S06]  /*2620*/  @P0 BRA `(.L_x_755) ;  /* 0x0000000c00600947 */ /* 0x000fec0003800000 */
[----:B------:R-:W-:Y:S01]  /*2630*/  MOV R202, UR20 ;  /* 0x0000001400ca7c02 */ /* 0x000fe20008000f00 */
[----:B------:R-:W-:-:S03]  /*2640*/  IMAD.U32 R203, RZ, RZ, UR21 ;  /* 0x00000015ffcb7e24 */ /* 0x000fc6000f8e00ff */
        /* <DEDUP_REMOVED lines=16> */
.L_x_758:
[----:B------:R-:W-:Y:S05]  /*2750*/  BSYNC.RECONVERGENT B2 ;  /* 0x0000000000027941 */ /* 0x000fea0003800200 */
.L_x_757:
        /* <DEDUP_REMOVED lines=13> */
.L_x_760:
[----:B------:R-:W-:Y:S05]  /*2830*/  BSYNC.RECONVERGENT B2 ;  /* 0x0000000000027941 */ /* 0x000fea0003800200 */
.L_x_759:
        /* <DEDUP_REMOVED lines=13> */
.L_x_762:
[----:B------:R-:W-:Y:S05]  /*2910*/  BSYNC.RECONVERGENT B2 ;  /* 0x0000000000027941 */ /* 0x000fea0003800200 */
.L_x_761:
        /* <DEDUP_REMOVED lines=13> */
.L_x_764:
[----:B------:R-:W-:Y:S05]  /*29f0*/  BSYNC.RECONVERGENT B2 ;  /* 0x0000000000027941 */ /* 0x000fea0003800200 */
.L_x_763:
        /* <DEDUP_REMOVED lines=13> */
.L_x_766:
[----:B------:R-:W-:Y:S05]  /*2ad0*/  BSYNC.RECONVERGENT B2 ;  /* 0x0000000000027941 */ /* 0x000fea0003800200 */
.L_x_765:
        /* <DEDUP_REMOVED lines=13> */
.L_x_768:
[----:B------:R-:W-:Y:S05]  /*2bb0*/  BSYNC.RECONVERGENT B2 ;  /* 0x0000000000027941 */ /* 0x000fea0003800200 */
.L_x_767:
        /* <DEDUP_REMOVED lines=13> */
.L_x_770:
[----:B------:R-:W-:Y:S05]  /*2c90*/  BSYNC.RECONVERGENT B2 ;  /* 0x0000000000027941 */ /* 0x000fea0003800200 */
.L_x_769:
        /* <DEDUP_REMOVED lines=14> */
.L_x_756:
[----:B------:R-:W1:Y:S01]  /*2d80*/  @P2 LDC.64 R142, c[0x0][0x408] ;  /* 0x00010200ff8e2b82 */ /* 0x000e620000000a00 */
[-CC-:B------:R-:W-:Y:S01]  /*2d90*/  FFMA.FTZ R141, R3, R188.reuse, R187.reuse ;  /* 0x000000bc038d7223 */ /* 0x180fe200000100bb */
[----:B------:R-:W-:Y:S01]  /*2da0*/  ISETP.GT.AND P0, PT, R189, RZ, PT ;  /* 0x000000ffbd00720c */ /* 0x000fe20003f04270 */
[-CC-:B------:R-:W-:Y:S01]  /*2db0*/  FFMA.FTZ R140, R10, R188.reuse, R187.reuse ;  /* 0x000000bc0a8c7223 */ /* 0x180fe200000100bb */
[-C--:B------:R-:W-:Y:S01]  /*2dc0*/  FFMA.FTZ R200, R12, R188.reuse, R187 ;  /* 0x000000bc0cc87223 */ /* 0x080fe200000100bb */
[----:B------:R-:W-:Y:S01]  /*2dd0*/  FADD.FTZ R141, R2, -R141 ;  /* 0x8000008d028d7221 */ /* 0x000fe20000010000 */
[-CC-:B------:R-:W-:Y:S01]  /*2de0*/  FFMA.FTZ R181, R5, R188.reuse, R187.reuse ;  /* 0x000000bc05b57223 */ /* 0x180fe200000100bb */
[----:B------:R-:W-:Y:S01]  /*2df0*/  FADD.FTZ R175, R11, -R140 ;  /* 0x8000008c0baf7221 */ /* 0x000fe20000010000 */
[----:B------:R-:W2:Y:S01]  /*2e00*/  @P2 LDC.64 R172, c[0x0][0x408] ;  /* 0x00010200ffac2b82 */ /* 0x000ea20000000a00 */
[C---:B------:R-:W-:Y:S01]  /*2e10*/  FMUL.FTZ R141, R184.reuse, R141 ;  /* 0x0000008db88d7220 */ /* 0x040fe20000410000 */
[----:B------:R-:W-:Y:S01]  /*2e20*/  FADD.FTZ R183, R13, -R200 ;  /* 0x800000c80db77221 */ /* 0x000fe20000010000 */
[----:B------:R-:W-:Y:S01]  /*2e30*/  FMUL.FTZ R175, R184, R175 ;  /* 0x000000afb8af7220 */ /* 0x000fe20000410000 */
[-CC-:B------:R-:W-:Y:S01]  /*2e40*/  FFMA.FTZ R204, R14, R188.reuse, R187.reuse ;  /* 0x000000bc0ecc7223 */ /* 0x180fe200000100bb */
[-C--:B------:R-:W-:Y:S01]  /*2e50*/  FFMA.FTZ R201, R7, R188.reuse, R187 ;  /* 0x000000bc07c97223 */ /* 0x080fe200000100bb */
[----:B------:R-:W-:Y:S01]  /*2e60*/  FSEL R180, R141, RZ, P0 ;  /* 0x000000ff8db47208 */ /* 0x000fe20000000000 */
[----:B------:R-:W-:Y:S01]  /*2e70*/  FMUL.FTZ R183, R184, R183 ;  /* 0x000000b7b8b77220 */ /* 0x000fe20000410000 */
[----:B------:R-:W-:Y:S01]  /*2e80*/  FSEL R182, R175, RZ, P0 ;  /* 0x000000ffafb67208 */ /* 0x000fe20000000000 */
[----:B------:R-:W3:Y:S01]  /*2e90*/  @P2 LDC.64 R140, c[0x0][0x408] ;  /* 0x00010200ff8c2b82 */ /* 0x000ee20000000a00 */
        /* <DEDUP_REMOVED lines=9> */
[----:B------:R-:W-:Y:S01]  /*2f30*/  FMUL.FTZ R201, R184, R201 ;  /* 0x000000c9b8c97220 */ /* 0x000fe20000410000 */
[----:B------:R-:W-:Y:S01]  /*2f40*/  @P2 FMUL.FTZ R178, R143, R142 ;  /* 0x0000008e8fb22220 */ /* 0x000fe20000410000 */
[----:B------:R-:W-:Y:S01]  /*2f50*/  @P2 LOP3.LUT P1, RZ, R196, 0xff, RZ, 0xc0, !PT ;  /* 0x000000ffc4ff2812 */ /* 0x000fe2000782c0ff */
[----:B------:R-:W-:Y:S01]  /*2f60*/  FMUL.FTZ R205, R184, R205 ;  /* 0x000000cdb8cd7220 */ /* 0x000fe20000410000 */
[----:B------:R-:W-:Y:S01]  /*2f70*/  FSEL R200, R181, RZ, P0 ;  /* 0x000000ffb5c87208 */ /* 0x000fe20000000000 */
[----:B--2---:R-:W-:Y:S01]  /*2f80*/  @P2 FMUL.FTZ R173, R182, R173 ;  /* 0x000000adb6ad2220 */ /* 0x004fe20000410000 */
[----:B------:R-:W2:Y:S01]  /*2f90*/  @P2 LDC.64 R142, c[0x0][0x408] ;  /* 0x00010200ff8e2b82 */ /* 0x000ea20000000a00 */
[----:B------:R-:W-:Y:S01]  /*2fa0*/  FMUL.FTZ R207, R184, R207 ;  /* 0x000000cfb8cf7220 */ /* 0x000fe20000410000 */
[----:B------:R-:W-:Y:S01]  /*2fb0*/  @P2 FSEL R178, R178, RZ, P1 ;  /* 0x000000ffb2b22208 */ /* 0x000fe20000800000 */
[----:B------:R-:W-:Y:S01]  /*2fc0*/  @P2 FMUL.FTZ R179, R173, R172 ;  /* 0x000000acadb32220 */ /* 0x000fe20000410000 */
[----:B------:R-:W-:-:S02]  /*2fd0*/  FSEL R206, R201, RZ, P0 ;  /* 0x000000ffc9ce7208 */ /* 0x000fc40000000000 */
[----:B------:R-:W-:Y:S02]  /*2fe0*/  @P2 LOP3.LUT P1, RZ, R196, 0xff000000, RZ, 0xc0, !PT ;  /* 0xff000000c4ff2812 */ /* 0x000fe4000782c0ff */
[----:B------:R-:W4:Y:S01]  /*2ff0*/  @P2 LDC.64 R172, c[0x0][0x408] ;  /* 0x00010200ffac2b82 */ /* 0x000f220000000a00 */
[----:B---3--:R-:W-:Y:S01]  /*3000*/  @P2 FMUL.FTZ R141, R200, R141 ;  /* 0x0000008dc88d2220 */ /* 0x008fe20000410000 */
[----:B------:R-:W-:Y:S02]  /*3010*/  FSEL R205, R205, RZ, P0 ;  /* 0x000000ffcdcd7208 */ /* 0x000fe40000000000 */
[----:B------:R-:W-:Y:S01]  /*3020*/  FSEL R208, R207, RZ, P0 ;  /* 0x000000ffcfd07208 */ /* 0x000fe20000000000 */
[----:B------:R-:W-:Y:S01]  /*3030*/  @P2 FMUL.FTZ R140, R141, R140 ;  /* 0x0000008c8d8c2220 */ /* 0x000fe20000410000 */
[C---:B------:R-:W-:Y:S02]  /*3040*/  @P2 LOP3.LUT P3, RZ, R196.reuse, 0xff00, RZ, 0xc0, !PT ;  /* 0x0000ff00c4ff2812 */ /* 0x040fe4000786c0ff */
[----:B------:R-:W3:Y:S01]  /*3050*/  @P2 LDC.64 R176, c[0x0][0x408] ;  /* 0x00010200ffb02b82 */ /* 0x000ee20000000a00 */
[----:B-1----:R-:W-:Y:S01]  /*3060*/  @P2 FMUL.FTZ R175, R205, R175 ;  /* 0x000000afcdaf2220 */ /* 0x002fe20000410000 */
[----:B------:R-:W-:-:S02]  /*3070*/  @P2 LOP3.LUT P4, RZ, R196, 0xff0000, RZ, 0xc0, !PT ;  /* 0x00ff0000c4ff2812 */ /* 0x000fc4000788c0ff */
[----:B------:R-:W-:Y:S01]  /*3080*/  @P2 FSEL R179, R179, RZ, P3 ;  /* 0x000000ffb3b32208 */ /* 0x000fe20001800000 */
[----:B------:R-:W-:Y:S01]  /*3090*/  @P2 FMUL.FTZ R174, R175, R174 ;  /* 0x000000aeafae2220 */ /* 0x000fe20000410000 */
[----:B------:R-:W-:Y:S01]  /*30a0*/  @P2 FSEL R140, R140, RZ, P4 ;  /* 0x000000ff8c8c2208 */ /* 0x000fe20002000000 */
[----:B--2---:R-:W-:Y:S01]  /*30b0*/  @P2 FMUL.FTZ R143, R204, R143 ;  /* 0x0000008fcc8f2220 */ /* 0x004fe20000410000 */
[C---:B------:R-:W-:Y:S02]  /*30c0*/  @P2 LOP3.LUT P3, RZ, R197.reuse, 0xff00, RZ, 0xc0, !PT ;  /* 0x0000ff00c5ff2812 */ /* 0x040fe4000786c0ff */
[----:B------:R-:W-:Y:S01]  /*30d0*/  @P2 LOP3.LUT P4, RZ, R197, 0xff0000, RZ, 0xc0, !PT ;  /* 0x00ff0000c5ff2812 */ /* 0x000fe2000788c0ff */
[----:B------:R-:W-:Y:S01]  /*30e0*/  @P2 FMUL.FTZ R142, R143, R142 ;  /* 0x0000008e8f8e2220 */ /* 0x000fe20000410000 */
[----:B------:R-:W-:Y:S02]  /*30f0*/  @P2 F2FP.BF16.F32.PACK_AB R140, RZ, R140 ;  /* 0x0000008cff8c223e */ /* 0x000fe400000010ff */
[----:B------:R-:W-:Y:S01]  /*3100*/  @P2 F2FP.BF16.F32.PACK_AB R178, RZ, R178 ;  /* 0x000000b2ffb2223e */ /* 0x000fe200000010ff */
[----:B----4-:R-:W-:Y:S01]  /*3110*/  @P2 FMUL.FTZ R173, R206, R173 ;  /* 0x000000adcead2220 */ /* 0x010fe20000410000 */
[----:B------:R-:W-:-:S02]  /*3120*/  @P2 FSEL R142, R142, RZ, P1 ;  /* 0x000000ff8e8e2208 */ /* 0x000fc40000800000 */
[----:B------:R-:W-:Y:S01]  /*3130*/  @P2 LOP3.LUT P1, RZ, R197, 0xff, RZ, 0xc0, !PT ;  /* 0x000000ffc5ff2812 */ /* 0x000fe2000782c0ff */
[----:B------:R-:W-:Y:S01]  /*3140*/  @P2 FMUL.FTZ R172, R173, R172 ;  /* 0x000000acadac2220 */ /* 0x000fe20000410000 */
[----:B------:R-:W-:Y:S01]  /*3150*/  @P2 F2FP.BF16.F32.PACK_AB R141, RZ, R142 ;  /* 0x0000008eff8d223e */ /* 0x000fe200000010ff */
[----:B------:R-:W-:Y:S01]  /*3160*/  FFMA.FTZ R142, R16, R188, R187 ;  /* 0x000000bc108e7223 */ /* 0x000fe200000100bb */
[----:B------:R-:W-:Y:S01]  /*3170*/  @P2 FSEL R174, R174, RZ, P3 ;  /* 0x000000ffaeae2208 */ /* 0x000fe20001800000 */
[----:B---3--:R-:W-:Y:S01]  /*3180*/  @P2 FMUL.FTZ R177, R208, R177 ;  /* 0x000000b1d0b12220 */ /* 0x008fe20000410000 */
[----:B------:R-:W-:Y:S01]  /*3190*/  @P2 FSEL R172, R172, RZ, P1 ;  /* 0x000000ffacac2208 */ /* 0x000fe20000800000 */
[----:B------:R-:W-:Y:S01]  /*31a0*/  FADD.FTZ R143, R17, -R142 ;  /* 0x8000008e118f7221 */ /* 0x000fe20000010000 */
[----:B------:R-:W-:Y:S01]  /*31b0*/  @P2 PRMT R137, R140, 0x7610, R137 ;  /* 0x000076108c892816 */ /* 0x000fe20000000089 */
[----:B------:R-:W-:Y:S01]  /*31c0*/  @P2 FMUL.FTZ R176, R177, R176 ;  /* 0x000000b0b1b02220 */ /* 0x000fe20000410000 */
[----:B------:R-:W-:Y:S01]  /*31d0*/  @P2 F2FP.BF16.F32.PACK_AB R172, RZ, R172 ;  /* 0x000000acffac223e */ /* 0x000fe200000010ff */
[----:B------:R-:W-:Y:S01]  /*31e0*/  FMUL.FTZ R143, R184, R143 ;  /* 0x0000008fb88f7220 */ /* 0x000fe20000410000 */
[----:B------:R-:W-:-:S02]  /*31f0*/  F2FP.BF16.F32.PACK_AB R180, RZ, R180 ;  /* 0x000000b4ffb4723e */ /* 0x000fc400000010ff */
[----:B------:R-:W-:Y:S02]  /*3200*/  @P2 FSEL R176, R176, RZ, P4 ;  /* 0x000000ffb0b02208 */ /* 0x000fe40002000000 */
[----:B------:R-:W-:Y:S02]  /*3210*/  F2FP.BF16.F32.PACK_AB R182, RZ, R182 ;  /* 0x000000b6ffb6723e */ /* 0x000fe400000010ff */
[----:B------:R-:W-:Y:S02]  /*3220*/  F2FP.BF16.F32.PACK_AB R200, RZ, R200 ;  /* 0x000000c8ffc8723e */ /* 0x000fe400000010ff */
[----:B------:R-:W-:Y:S02]  /*3230*/  F2FP.BF16.F32.PACK_AB R204, RZ, R204 ;  /* 0x000000ccffcc723e */ /* 0x000fe400000010ff */
[----:B------:R-:W-:Y:S02]  /*3240*/  @P2 F2FP.BF16.F32.PACK_AB R179, RZ, R179 ;  /* 0x000000b3ffb3223e */ /* 0x000fe400000010ff */
[----:B------:R-:W-:-:S02]  /*3250*/  @P2 F2FP.BF16.F32.PACK_AB R174, RZ, R174 ;  /* 0x000000aeffae223e */ /* 0x000fc400000010ff */
[----:B------:R-:W-:Y:S02]  /*3260*/  @P2 F2FP.BF16.F32.PACK_AB R176, RZ, R176 ;  /* 0x000000b0ffb0223e */ /* 0x000fe400000010ff */
[----:B------:R-:W-:Y:S02]  /*3270*/  @P2 PRMT R136, R178, 0x7610, R136 ;  /* 0x00007610b2882816 */ /* 0x000fe40000000088 */
[----:B------:R-:W-:Y:S02]  /*3280*/  FSEL R173, R143, RZ, P0 ;  /* 0x000000ff8fad7208 */ /* 0x000fe40000000000 */
[----:B------:R-:W-:Y:S02]  /*3290*/  @P2 PRMT R138, R172, 0x7610, R138 ;  /* 0x00007610ac8a2816 */ /* 0x000fe4000000008a */
[----:B------:R-:W-:Y:S02]  /*32a0*/  @P2 PRMT R137, R137, 0x5410, R141 ;  /* 0x0000541089892816 */ /* 0x000fe4000000008d */
[----:B------:R-:W-:-:S02]  /*32b0*/  F2FP.BF16.F32.PACK_AB R142, R205, R206 ;  /* 0x000000cecd8e723e */ /* 0x000fc400000010ff */
[----:B------:R-:W-:Y:S02]  /*32c0*/  @P2 PRMT R136, R136, 0x5410, R179 ;  /* 0x0000541088882816 */ /* 0x000fe400000000b3 */
[----:B------:R-:W-:Y:S02]  /*32d0*/  @P2 PRMT R138, R138, 0x5410, R174 ;  /* 0x000054108a8a2816 */ /* 0x000fe400000000ae */
[----:B------:R-:W-:Y:S02]  /*32e0*/  PRMT R141, R200, 0x5410, R204 ;  /* 0x00005410c88d7816 */ /* 0x000fe400000000cc */
[----:B------:R-:W-:Y:S02]  /*32f0*/  F2FP.BF16.F32.PACK_AB R143, R173, R208 ;  /* 0x000000d0ad8f723e */ /* 0x000fe400000010ff */
[----:B------:R-:W-:Y:S02]  /*3300*/  @P2 PRMT R139, R176, 0x7610, R139 ;  /* 0x00007610b08b2816 */ /* 0x000fe4000000008b */
        /* <DEDUP_REMOVED lines=10> */
.L_x_755:
[----:B------:R-:W-:Y:S02]  /*33b0*/  MOV R202, UR20 ;  /* 0x0000001400ca7c02 */ /* 0x000fe40008000f00 */
[----:B------:R-:W-:Y:S02]  /*33c0*/  MOV R203, UR21 ;  /* 0x0000001500cb7c02 */ /* 0x000fe40008000f00 */
[----:B------:R-:W-:-:S04]  /*33d0*/  ISETP.NE.U32.AND P0, PT, R202, RZ, PT ;  /* 0x000000ffca00720c */ /* 0x000fc80003f05070 */
[----:B------:R-:W-:-:S13]  /*33e0*/  ISETP.NE.AND.EX P0, PT, R203, RZ, PT, P0 ;  /* 0x000000ffcb00720c */ /* 0x000fda0003f05300 */
[----:B------:R-:W-:Y:S05]  /*33f0*/  @P0 BRA `(.L_x_772) ;  /* 0x0000000400800947 */ /* 0x000fea0003800000 */
[----:B------:R-:W-:Y:S01]  /*3400*/  ISETP.GT.AND P0, PT, R189, RZ, PT ;  /* 0x000000ffbd00720c */ /* 0x000fe20003f04270 */
[----:B------:R-:W1:Y:S01]  /*3410*/  @P2 LDC.64 R178, c[0x0][0x408] ;  /* 0x00010200ffb22b82 */ /* 0x000e620000000a00 */
[----:B------:R-:W-:Y:S02]  /*3420*/  SHF.L.U32 R175, R52, 0x10, RZ ;  /* 0x0000001034af7819 */ /* 0x000fe400000006ff */
[----:B------:R-:W-:Y:S02]  /*3430*/  SHF.L.U32 R200, R53, 0x10, RZ ;  /* 0x0000001035c87819 */ /* 0x000fe400000006ff */
[C---:B------:R-:W-:Y:S02]  /*3440*/  SHF.L.U32 R204, R54.reuse, 0x10, RZ ;  /* 0x0000001036cc7819 */ /* 0x040fe400000006ff */
[----:B------:R-:W-:Y:S01]  /*3450*/  PRMT R205, R54, 0x7632, R205 ;  /* 0x0000763236cd7816 */ /* 0x000fe200000000cd */
[----:B------:R-:W2:Y:S01]  /*3460*/  @P2 LDC.64 R176, c[0x0][0x408] ;  /* 0x00010200ffb02b82 */ /* 0x000ea20000000a00 */
[----:B------:R-:W-:-:S02]  /*3470*/  SHF.L.U32 R206, R55, 0x10, RZ ;  /* 0x0000001037ce7819 */ /* 0x000fc400000006ff */
[----:B------:R-:W-:Y:S01]  /*3480*/  @P2 LOP3.LUT P1, RZ, R196, 0xff, RZ, 0xc0, !PT ;  /* 0x000000ffc4ff2812 */ /* 0x000fe2000782c0ff */
[-CC-:B------:R-:W-:Y:S01]  /*3490*/  @P0 FFMA.FTZ R174, R10, R188.reuse, R187.reuse ;  /* 0x000000bc0aae0223 */ /* 0x180fe200000100bb */
[----:B------:R-:W-:Y:S01]  /*34a0*/  @!P0 SHF.L.U32 R172, R173, 0x10, RZ ;  /* 0x00000010adac8819 */ /* 0x000fe200000006ff */
[-C--:B------:R-:W-:Y:S01]  /*34b0*/  @P0 FFMA.FTZ R181, R3, R188.reuse, R187 ;  /* 0x000000bc03b50223 */ /* 0x080fe200000100bb */
[----:B------:R-:W-:Y:S01]  /*34c0*/  @P0 PRMT R173, R52, 0x7632, R173 ;  /* 0x0000763234ad0816 */ /* 0x000fe200000000ad */
[----:B------:R-:W-:Y:S01]  /*34d0*/  @P0 FADD.FTZ R174, R11, -R174 ;  /* 0x800000ae0bae0221 */ /* 0x000fe20000010000 */
[-C--:B------:R-:W-:Y:S01]  /*34e0*/  @P0 FFMA.FTZ R183, R5, R188.reuse, R187 ;  /* 0x000000bc05b70223 */ /* 0x080fe200000100bb */
[----:B------:R-:W-:Y:S01]  /*34f0*/  @P0 FADD.FTZ R181, R2, -R181 ;  /* 0x800000b502b50221 */ /* 0x000fe20000010000 */
[-C--:B------:R-:W-:Y:S01]  /*3500*/  @P0 FFMA.FTZ R208, R14, R188.reuse, R187 ;  /* 0x000000bc0ed00223 */ /* 0x080fe200000100bb */
[----:B------:R-:W-:Y:S02]  /*3510*/  @P0 IMAD.U32 R173, R173, 0x10000, RZ ;  /* 0x00010000adad0824 */ /* 0x000fe400078e00ff */
[----:B------:R-:W-:Y:S01]  /*3520*/  @P0 FADD.FTZ R183, R4, -R183 ;  /* 0x800000b704b70221 */ /* 0x000fe20000010000 */
[C---:B------:R-:W-:Y:S01]  /*3530*/  @P0 FFMA.FTZ R175, R184.reuse, R181, R175 ;  /* 0x000000b5b8af0223 */ /* 0x040fe200000100af */
[----:B------:R-:W-:Y:S01]  /*3540*/  @P0 FFMA.FTZ R207, R9, R188, R187 ;  /* 0x000000bc09cf0223 */ /* 0x000fe200000100bb */
[----:B------:R-:W-:Y:S01]  /*3550*/  @P0 FFMA.FTZ R172, R184, R174, R173 ;  /* 0x000000aeb8ac0223 */ /* 0x000fe200000100ad */
[-CC-:B------:R-:W-:Y:S01]  /*3560*/  @P0 FFMA.FTZ R173, R7, R188.reuse, R187.reuse ;  /* 0x000000bc07ad0223 */ /* 0x180fe200000100bb */
[----:B------:R-:W-:Y:S01]  /*3570*/  @P0 FFMA.FTZ R174, R12, R188, R187 ;  /* 0x000000bc0cae0223 */ /* 0x000fe200000100bb */
[----:B------:R-:W-:Y:S01]  /*3580*/  @P0 FFMA.FTZ R200, R184, R183, R200 ;  /* 0x000000b7b8c80223 */ /* 0x000fe200000100c8 */
[----:B-1----:R-:W-:Y:S01]  /*3590*/  @P2 FMUL.FTZ R179, R172, R179 ;  /* 0x000000b3acb32220 */ /* 0x002fe20000410000 */
[----:B------:R-:W-:Y:S01]  /*35a0*/  PRMT R172, R53, 0x7632, R172 ;  /* 0x0000763235ac7816 */ /* 0x000fe200000000ac */
[----:B------:R-:W-:Y:S01]  /*35b0*/  @P0 FADD.FTZ R180, R13, -R174 ;  /* 0x800000ae0db40221 */ /* 0x000fe20000010000 */
[----:B------:R-:W-:Y:S01]  /*35c0*/  @P0 FADD.FTZ R181, R6, -R173 ;  /* 0x800000ad06b50221 */ /* 0x000fe20000010000 */
[----:B--2---:R-:W-:Y:S01]  /*35d0*/  @P2 FMUL.FTZ R177, R175, R177 ;  /* 0x000000b1afb12220 */ /* 0x004fe20000410000 */
[----:B------:R-:W-:Y:S01]  /*35e0*/  SHF.L.U32 R201, R172, 0x10, RZ ;  /* 0x00000010acc97819 */ /* 0x000fe200000006ff */
[----:B------:R-:W-:Y:S01]  /*35f0*/  @P2 FMUL.FTZ R183, R179, R178 ;  /* 0x000000b2b3b72220 */ /* 0x000fe20000410000 */
[----:B------:R-:W1:Y:S01]  /*3600*/  @P2 LDC.64 R172, c[0x0][0x408] ;  /* 0x00010200ffac2b82 */ /* 0x000e620000000a00 */
[----:B------:R-:W-:Y:S01]  /*3610*/  @P2 FMUL.FTZ R182, R177, R176 ;  /* 0x000000b0b1b62220 */ /* 0x000fe20000410000 */
[C---:B------:R-:W-:Y:S01]  /*3620*/  @P0 FFMA.FTZ R204, R184.reuse, R181, R204 ;  /* 0x000000b5b8cc0223 */ /* 0x040fe200000100cc */
[----:B------:R-:W-:Y:S01]  /*3630*/  @P0 FFMA.FTZ R201, R184, R180, R201 ;  /* 0x000000b4b8c90223 */ /* 0x000fe200000100c9 */
[----:B------:R-:W-:-:S02]  /*3640*/  IMAD.U32 R205, R205, 0x10000, RZ ;  /* 0x00010000cdcd7824 */ /* 0x000fc400078e00ff */
[----:B------:R-:W-:Y:S01]  /*3650*/  @P0 FADD.FTZ R208, R15, -R208 ;  /* 0x800000d00fd00221 */ /* 0x000fe20000010000 */
[----:B------:R-:W-:Y:S01]  /*3660*/  @P0 FADD.FTZ R207, R8, -R207 ;  /* 0x800000cf08cf0221 */ /* 0x000fe20000010000 */
[----:B------:R-:W-:Y:S01]  /*3670*/  @P2 LOP3.LUT P3, RZ, R196, 0xff00, RZ, 0xc0, !PT ;  /* 0x0000ff00c4ff2812 */ /* 0x000fe2000786c0ff */
[----:B------:R-:W2:Y:S01]  /*3680*/  @P2 LDC.64 R176, c[0x0][0x408] ;  /* 0x00010200ffb02b82 */ /* 0x000ea20000000a00 */
[C---:B------:R-:W-:Y:S01]  /*3690*/  @P0 FFMA.FTZ R205, R184.reuse, R208, R205 ;  /* 0x000000d0b8cd0223 */ /* 0x040fe200000100cd */
[----:B------:R-:W-:Y:S01]  /*36a0*/  @P0 FFMA.FTZ R206, R184, R207, R206 ;  /* 0x000000cfb8ce0223 */ /* 0x000fe200000100ce */
[----:B------:R-:W-:Y:S02]  /*36b0*/  @P2 FSEL R182, R182, RZ, P1 ;  /* 0x000000ffb6b62208 */ /* 0x000fe40000800000 */
[----:B------:R-:W-:Y:S02]  /*36c0*/  @P2 FSEL R183, R183, RZ, P3 ;  /* 0x000000ffb7b72208 */ /* 0x000fe40001800000 */
[----:B------:R-:W-:Y:S01]  /*36d0*/  @P2 LOP3.LUT P1, RZ, R196, 0xff0000, RZ, 0xc0, !PT ;  /* 0x00ff0000c4ff2812 */ /* 0x000fe2000782c0ff */
[----:B------:R-:W3:Y:S01]  /*36e0*/  @P2 LDC.64 R174, c[0x0][0x408] ;  /* 0x00010200ffae2b82 */ /* 0x000ee20000000a00 */
[----:B------:R-:W-:-:S02]  /*36f0*/  @P2 LOP3.LUT P3, RZ, R197, 0xff, RZ, 0xc0, !PT ;  /* 0x000000ffc5ff2812 */ /* 0x000fc4000786c0ff */
[C---:B------:R-:W-:Y:S02]  /*3700*/  @P2 LOP3.LUT P4, RZ, R197.reuse, 0xff00, RZ, 0xc0, !PT ;  /* 0x0000ff00c5ff2812 */ /* 0x040fe4000788c0ff */
[----:B------:R-:W-:Y:S02]  /*3710*/  @P2 LOP3.LUT P5, RZ, R197, 0xff0000, RZ, 0xc0, !PT ;  /* 0x00ff0000c5ff2812 */ /* 0x000fe400078ac0ff */
[----:B------:R-:W-:Y:S01]  /*3720*/  @P2 F2FP.BF16.F32.PACK_AB R182, RZ, R182 ;  /* 0x000000b6ffb6223e */ /* 0x000fe200000010ff */
[----:B------:R-:W4:Y:S01]  /*3730*/  @P2 LDC.64 R178, c[0x0][0x408] ;  /* 0x00010200ffb22b82 */ /* 0x000f220000000a00 */
[----:B-1----:R-:W-:Y:S01]  /*3740*/  @P2 FMUL.FTZ R173, R200, R173 ;  /* 0x000000adc8ad2220 */ /* 0x002fe20000410000 */
[----:B------:R-:W-:Y:S02]  /*3750*/  @P2 F2FP.BF16.F32.PACK_AB R183, RZ, R183 ;  /* 0x000000b7ffb7223e */ /* 0x000fe400000010ff */
[----:B------:R-:W-:Y:S01]  /*3760*/  @P2 PRMT R136, R182, 0x7610, R136 ;  /* 0x00007610b6882816 */ /* 0x000fe20000000088 */
[----:B------:R-:W-:-:S03]  /*3770*/  @P2 FMUL.FTZ R172, R173, R172 ;  /* 0x000000acadac2220 */ /* 0x000fc60000410000 */
[----:B------:R-:W1:Y:S01]  /*3780*/  @P2 LDC.64 R180, c[0x0][0x408] ;  /* 0x00010200ffb42b82 */ /* 0x000e620000000a00 */
[----:B--2---:R-:W-:Y:S01]  /*3790*/  @P2 FMUL.FTZ R177, R204, R177 ;  /* 0x000000b1ccb12220 */ /* 0x004fe20000410000 */
[----:B------:R-:W-:Y:S02]  /*37a0*/  @P2 FSEL R172, R172, RZ, P1 ;  /* 0x000000ffacac2208 */ /* 0x000fe40000800000 */
[----:B------:R-:W-:Y:S01]  /*37b0*/  @P2 LOP3.LUT P1, RZ, R196, 0xff000000, RZ, 0xc0, !PT ;  /* 0xff000000c4ff2812 */ /* 0x000fe2000782c0ff */
[----:B------:R-:W-:Y:S01]  /*37c0*/  @P2 FMUL.FTZ R176, R177, R176 ;  /* 0x000000b0b1b02220 */ /* 0x000fe20000410000 */
[----:B------:R-:W-:Y:S01]  /*37d0*/  @P2 F2FP.BF16.F32.PACK_AB R172, RZ, R172 ;  /* 0x000000acffac223e */ /* 0x000fe200000010ff */
[----:B---3--:R-:W-:Y:S01]  /*37e0*/  @P2 FMUL.FTZ R175, R201, R175 ;  /* 0x000000afc9af2220 */ /* 0x008fe20000410000 */
[----:B------:R-:W-:Y:S02]  /*37f0*/  @P2 PRMT R136, R136, 0x5410, R183 ;  /* 0x0000541088882816 */ /* 0x000fe400000000b7 */
[----:B------:R-:W-:Y:S01]  /*3800*/  @P2 FSEL R176, R176, RZ, P3 ;  /* 0x000000ffb0b02208 */ /* 0x000fe20001800000 */
[----:B------:R-:W-:Y:S01]  /*3810*/  @P2 FMUL.FTZ R174, R175, R174 ;  /* 0x000000aeafae2220 */ /* 0x000fe20000410000 */
[----:B------:R-:W-:-:S02]  /*3820*/  @P2 PRMT R137, R172, 0x7610, R137 ;  /* 0x00007610ac892816 */ /* 0x000fc40000000089 */
[----:B------:R-:W-:Y:S01]  /*3830*/  @P2 F2FP.BF16.F32.PACK_AB R176, RZ, R176 ;  /* 0x000000b0ffb0223e */ /* 0x000fe200000010ff */
[----:B----4-:R-:W-:Y:S01]  /*3840*/  @P2 FMUL.FTZ R179, R205, R179 ;  /* 0x000000b3cdb32220 */ /* 0x010fe20000410000 */
[----:B------:R-:W-:Y:S02]  /*3850*/  @P2 FSEL R174, R174, RZ, P1 ;  /* 0x000000ffaeae2208 */ /* 0x000fe40000800000 */
[----:B------:R-:W-:Y:S01]  /*3860*/  @P2 PRMT R138, R176, 0x7610, R138 ;  /* 0x00007610b08a2816 */ /* 0x000fe2000000008a */
[----:B------:R-:W-:Y:S01]  /*3870*/  @P2 FMUL.FTZ R178, R179, R178 ;  /* 0x000000b2b3b22220 */ /* 0x000fe20000410000 */
[----:B------:R-:W-:Y:S01]  /*3880*/  @P2 F2FP.BF16.F32.PACK_AB R174, RZ, R174 ;  /* 0x000000aeffae223e */ /* 0x000fe200000010ff */
[----:B-1----:R-:W-:-:S03]  /*3890*/  @P2 FMUL.FTZ R181, R206, R181 ;  /* 0x000000b5ceb52220 */ /* 0x002fc60000410000 */
[----:B------:R-:W-:Y:S02]  /*38a0*/  @P2 FSEL R178, R178, RZ, P4 ;  /* 0x000000ffb2b22208 */ /* 0x000fe40002000000 */
        /* <DEDUP_REMOVED lines=21> */
.L_x_772:
[----:B------:R-:W-:Y:S01]  /*3a00*/  ISETP.GT.AND P0, PT, R189, RZ, PT ;  /* 0x000000ffbd00720c */ /* 0x000fe20003f04270 */
[----:B------:R-:W-:Y:S01]  /*3a10*/  @P1 FFMA.FTZ R141, R3, R188, R187 ;  /* 0x000000bc038d1223 */ /* 0x000fe200000100bb */
[----:B------:R-:W-:Y:S01]  /*3a20*/  SHF.L.U32 R205, R52, 0x10, RZ ;  /* 0x0000001034cd7819 */ /* 0x000fe200000006ff */
[----:B------:R-:W-:Y:S01]  /*3a30*/  IMAD.U32 R200, R54, 0x10000, RZ ;  /* 0x0001000036c87824 */ /* 0x000fe200078e00ff */
[----:B------:R-:W-:Y:S01]  /*3a40*/  SHF.L.U32 R204, R173, 0x10, RZ ;  /* 0x00000010adcc7819 */ /* 0x000fe200000006ff */
[----:B------:R-:W-:Y:S01]  /*3a50*/  @P1 FADD.FTZ R141, R2, -R141 ;  /* 0x8000008d028d1221 */ /* 0x000fe20000010000 */
[C---:B------:R-:W-:Y:S01]  /*3a60*/  PRMT R172, R53.reuse, 0x7632, R172 ;  /* 0x0000763235ac7816 */ /* 0x040fe200000000ac */
[----:B------:R-:W1:Y:S01]  /*3a70*/  @P2 LDC.64 R180, c[0x0][0x408] ;  /* 0x00010200ffb42b82 */ /* 0x000e620000000a00 */
[----:B------:R-:W-:Y:S01]  /*3a80*/  SHF.L.U32 R207, R53, 0x10, RZ ;  /* 0x0000001035cf7819 */ /* 0x000fe200000006ff */
[----:B------:R-:W-:Y:S01]  /*3a90*/  @P1 FFMA.FTZ R205, R184, R141, R205 ;  /* 0x0000008db8cd1223 */ /* 0x000fe200000100cd */
[----:B------:R-:W-:-:S02]  /*3aa0*/  SHF.L.U32 R206, R172, 0x10, RZ ;  /* 0x00000010acce7819 */ /* 0x000fc400000006ff */
[----:B------:R-:W-:Y:S01]  /*3ab0*/  PRMT R201, R54, 0x7632, R201 ;  /* 0x0000763236c97816 */ /* 0x000fe200000000c9 */
[-CC-:B------:R-:W-:Y:S01]  /*3ac0*/  @P0 FFMA.FTZ R140, R10, R188.reuse, R187.reuse ;  /* 0x000000bc0a8c0223 */ /* 0x180fe200000100bb */
[-CC-:B------:R-:W-:Y:S01]  /*3ad0*/  @P0 FFMA.FTZ R173, R5, R188.reuse, R187.reuse ;  /* 0x000000bc05ad0223 */ /* 0x180fe200000100bb */
[-CC-:B------:R-:W-:Y:S01]  /*3ae0*/  @P0 FFMA.FTZ R177, R7, R188.reuse, R187.reuse ;  /* 0x000000bc07b10223 */ /* 0x180fe200000100bb */
[-CC-:B------:R-:W-:Y:S01]  /*3af0*/  @P0 FFMA.FTZ R172, R12, R188.reuse, R187.reuse ;  /* 0x000000bc0cac0223 */ /* 0x180fe200000100bb */
[----:B------:R-:W-:Y:S01]  /*3b00*/  @P0 FADD.FTZ R143, R11, -R140 ;  /* 0x8000008c0b8f0221 */ /* 0x000fe20000010000 */
[----:B------:R-:W-:Y:S01]  /*3b10*/  @P0 FFMA.FTZ R174, R14, R188, R187 ;  /* 0x000000bc0eae0223 */ /* 0x000fe200000100bb */
[----:B------:R-:W-:Y:S01]  /*3b20*/  @P0 FADD.FTZ R173, R4, -R173 ;  /* 0x800000ad04ad0221 */ /* 0x000fe20000010000 */
[----:B------:R-:W-:Y:S01]  /*3b30*/  @P0 FADD.FTZ R177, R6, -R177 ;  /* 0x800000b106b10221 */ /* 0x000fe20000010000 */
[C---:B------:R-:W-:Y:S01]  /*3b40*/  @P0 FFMA.FTZ R204, R184.reuse, R143, R204 ;  /* 0x0000008fb8cc0223 */ /* 0x040fe200000100cc */
[----:B------:R-:W2:Y:S01]  /*3b50*/  @P2 LDC.64 R140, c[0x0][0x408] ;  /* 0x00010200ff8c2b82 */ /* 0x000ea20000000a00 */
[----:B------:R-:W-:Y:S01]  /*3b60*/  SHF.L.U32 R201, R201, 0x10, RZ ;  /* 0x00000010c9c97819 */ /* 0x000fe200000006ff */
[----:B------:R-:W-:Y:S01]  /*3b70*/  @P0 FADD.FTZ R175, R13, -R172 ;  /* 0x800000ac0daf0221 */ /* 0x000fe20000010000 */
[----:B------:R-:W-:Y:S01]  /*3b80*/  @P0 FADD.FTZ R174, R15, -R174 ;  /* 0x800000ae0fae0221 */ /* 0x000fe20000010000 */
[C---:B------:R-:W-:Y:S01]  /*3b90*/  @P0 FFMA.FTZ R207, R184.reuse, R173, R207 ;  /* 0x000000adb8cf0223 */ /* 0x040fe200000100cf */
[C---:B------:R-:W-:Y:S01]  /*3ba0*/  @P0 FFMA.FTZ R200, R184.reuse, R177, R200 ;  /* 0x000000b1b8c80223 */ /* 0x040fe200000100c8 */
[C---:B------:R-:W-:Y:S01]  /*3bb0*/  @P0 FFMA.FTZ R206, R184.reuse, R175, R206 ;  /* 0x000000afb8ce0223 */ /* 0x040fe200000100ce */
[----:B------:R-:W-:Y:S01]  /*3bc0*/  @P0 FFMA.FTZ R201, R184, R174, R201 ;  /* 0x000000aeb8c90223 */ /* 0x000fe200000100c9 */
[----:B------:R-:W3:Y:S01]  /*3bd0*/  @P2 LDC.64 R142, c[0x0][0x408] ;  /* 0x00010200ff8e2b82 */ /* 0x000ee20000000a00 */
[-CC-:B------:R-:W-:Y:S01]  /*3be0*/  @P0 FFMA.FTZ R211, R9, R188.reuse, R187.reuse ;  /* 0x000000bc09d30223 */ /* 0x180fe200000100bb */
[C---:B------:R-:W-:Y:S01]  /*3bf0*/  PRMT R208, R55.reuse, 0x7632, R208 ;  /* 0x0000763237d07816 */ /* 0x040fe200000000d0 */
[----:B------:R-:W-:Y:S01]  /*3c00*/  @P0 FFMA.FTZ R210, R16, R188, R187 ;  /* 0x000000bc10d20223 */ /* 0x000fe200000100bb */
[----:B------:R-:W-:Y:S01]  /*3c10*/  SHF.L.U32 R209, R55, 0x10, RZ ;  /* 0x0000001037d17819 */ /* 0x000fe200000006ff */
[----:B------:R-:W-:Y:S01]  /*3c20*/  @P0 FADD.FTZ R211, R8, -R211 ;  /* 0x800000d308d30221 */ /* 0x000fe20000010000 */
[----:B------:R-:W-:Y:S01]  /*3c30*/  SHF.L.U32 R208, R208, 0x10, RZ ;  /* 0x00000010d0d07819 */ /* 0x000fe200000006ff */
[----:B------:R-:W-:Y:S01]  /*3c40*/  @P0 FADD.FTZ R213, R17, -R210 ;  /* 0x800000d211d50221 */ /* 0x000fe20000010000 */
[----:B------:R-:W4:Y:S01]  /*3c50*/  @P2 LDC.64 R172, c[0x0][0x408] ;  /* 0x00010200ffac2b82 */ /* 0x000f220000000a00 */
[----:B------:R-:W-:Y:S01]  /*3c60*/  @P0 FFMA.FTZ R209, R184, R211, R209 ;  /* 0x000000d3b8d10223 */ /* 0x000fe200000100d1 */
[----:B------:R-:W-:Y:S01]  /*3c70*/  @P2 LOP3.LUT P1, RZ, R196, 0xff00, RZ, 0xc0, !PT ;  /* 0x0000ff00c4ff2812 */ /* 0x000fe2000782c0ff */
[----:B------:R-:W-:Y:S01]  /*3c80*/  @P0 FFMA.FTZ R208, R184, R213, R208 ;  /* 0x000000d5b8d00223 */ /* 0x000fe200000100d0 */
[C---:B------:R-:W-:Y:S01]  /*3c90*/  @P2 LOP3.LUT P0, RZ, R196.reuse, 0xff, RZ, 0xc0, !PT ;  /* 0x000000ffc4ff2812 */ /* 0x040fe2000780c0ff */
[----:B-1----:R-:W-:Y:S01]  /*3ca0*/  @P2 FMUL.FTZ R181, R209, R181 ;  /* 0x000000b5d1b52220 */ /* 0x002fe20000410000 */
[----:B------:R-:W-:-:S02]  /*3cb0*/  @P2 LOP3.LUT P6, RZ, R196, 0xff0000, RZ, 0xc0, !PT ;  /* 0x00ff0000c4ff2812 */ /* 0x000fc400078cc0ff */
[----:B------:R-:W1:Y:S01]  /*3cc0*/  @P2 LDC.64 R176, c[0x0][0x408] ;  /* 0x00010200ffb02b82 */ /* 0x000e620000000a00 */
[----:B--2---:R-:W-:Y:S01]  /*3cd0*/  @P2 FMUL.FTZ R141, R205, R141 ;  /* 0x0000008dcd8d2220 */ /* 0x004fe20000410000 */
[----:B------:R-:W-:Y:S01]  /*3ce0*/  @P2 FMUL.FTZ R180, R181, R180 ;  /* 0x000000b4b5b42220 */ /* 0x000fe20000410000 */
[----:B------:R-:W-:Y:S02]  /*3cf0*/  @P2 LOP3.LUT P4, RZ, R197, 0xff, RZ, 0xc0, !PT ;  /* 0x000000ffc5ff2812 */ /* 0x000fe4000788c0ff */
[----:B------:R-:W-:Y:S01]  /*3d00*/  @P2 FMUL.FTZ R140, R141, R140 ;  /* 0x0000008c8d8c2220 */ /* 0x000fe20000410000 */
[----:B------:R-:W-:Y:S02]  /*3d10*/  @P2 LOP3.LUT P5, RZ, R196, 0xff000000, RZ, 0xc0, !PT ;  /* 0xff000000c4ff2812 */ /* 0x000fe400078ac0ff */
[----:B------:R-:W2:Y:S01]  /*3d20*/  @P2 LDC.64 R174, c[0x0][0x408] ;  /* 0x00010200ffae2b82 */ /* 0x000ea20000000a00 */
[----:B---3--:R-:W-:Y:S01]  /*3d30*/  @P2 FMUL.FTZ R143, R204, R143 ;  /* 0x0000008fcc8f2220 */ /* 0x008fe20000410000 */
[----:B------:R-:W-:-:S02]  /*3d40*/  @P2 FSEL R140, R140, RZ, P0 ;  /* 0x000000ff8c8c2208 */ /* 0x000fc40000000000 */
[----:B------:R-:W-:Y:S01]  /*3d50*/  @P2 ISETP.GE.U32.AND P0, PT, R196, RZ, PT ;  /* 0x000000ffc400220c */ /* 0x000fe20003f06070 */
[----:B------:R-:W-:Y:S01]  /*3d60*/  @P2 FMUL.FTZ R142, R143, R142 ;  /* 0x0000008e8f8e2220 */ /* 0x000fe20000410000 */
[----:B------:R-:W-:Y:S02]  /*3d70*/  @P2 LOP3.LUT P3, RZ, R197, 0xff00, RZ, 0xc0, !PT ;  /* 0x0000ff00c5ff2812 */ /* 0x000fe4000786c0ff */
[----:B------:R-:W3:Y:S01]  /*3d80*/  @P2 LDC.64 R178, c[0x0][0x408] ;  /* 0x00010200ffb22b82 */ /* 0x000ee20000000a00 */
[----:B----4-:R-:W-:Y:S01]  /*3d90*/  @P2 FMUL.FTZ R173, R207, R173 ;  /* 0x000000adcfad2220 */ /* 0x010fe20000410000 */
[----:B------:R-:W-:Y:S02]  /*3da0*/  @P2 FSEL R142, R142, RZ, P1 ;  /* 0x000000ff8e8e2208 */ /* 0x000fe40000800000 */
[----:B------:R-:W-:Y:S01]  /*3db0*/  @P2 LOP3.LUT P1, RZ, R197, 0xff0000, RZ, 0xc0, !PT ;  /* 0x00ff0000c5ff2812 */ /* 0x000fe2000782c0ff */
[----:B------:R-:W-:Y:S01]  /*3dc0*/  @P2 FMUL.FTZ R172, R173, R172 ;  /* 0x000000acadac2220 */ /* 0x000fe20000410000 */
[----:B------:R-:W-:-:S02]  /*3dd0*/  @P2 ISETP.GE.U32.AND.EX P0, PT, R197, 0x1000000, PT, P0 ;  /* 0x01000000c500280c */ /* 0x000fc40003f06100 */
[----:B------:R-:W4:Y:S01]  /*3de0*/  @P2 LDC.64 R182, c[0x0][0x408] ;  /* 0x00010200ffb62b82 */ /* 0x000f220000000a00 */
[----:B-1----:R-:W-:Y:S01]  /*3df0*/  @P2 FMUL.FTZ R177, R200, R177 ;  /* 0x000000b1c8b12220 */ /* 0x002fe20000410000 */
[----:B------:R-:W-:Y:S02]  /*3e00*/  @P2 FSEL R172, R172, RZ, P6 ;  /* 0x000000ffacac2208 */ /* 0x000fe40003000000 */
[----:B------:R-:W-:Y:S01]  /*3e10*/  @P2 FSEL R180, R180, RZ, P1 ;  /* 0x000000ffb4b42208 */ /* 0x000fe20000800000 */
[----:B------:R-:W-:Y:S01]  /*3e20*/  @P2 FMUL.FTZ R176, R177, R176 ;  /* 0x000000b0b1b02220 */ /* 0x000fe20000410000 */
[----:B------:R-:W-:Y:S01]  /*3e30*/  @P2 F2FP.BF16.F32.PACK_AB R140, RZ, R140 ;  /* 0x0000008cff8c223e */ /* 0x000fe200000010ff */
[----:B--2---:R-:W-:Y:S01]  /*3e40*/  @P2 FMUL.FTZ R175, R206, R175 ;  /* 0x000000afceaf2220 */ /* 0x004fe20000410000 */
[----:B------:R-:W-:Y:S02]  /*3e50*/  @P2 F2FP.BF16.F32.PACK_AB R172, RZ, R172 ;  /* 0x000000acffac223e */ /* 0x000fe400000010ff */
[----:B------:R-:W-:Y:S01]  /*3e60*/  @P2 FSEL R176, R176, RZ, P4 ;  /* 0x000000ffb0b02208 */ /* 0x000fe20002000000 */
[----:B------:R-:W-:Y:S01]  /*3e70*/  @P2 FMUL.FTZ R174, R175, R174 ;  /* 0x000000aeafae2220 */ /* 0x000fe20000410000 */
[----:B------:R-:W-:-:S02]  /*3e80*/  @P2 F2FP.BF16.F32.PACK_AB R180, RZ, R180 ;  /* 0x000000b4ffb4223e */ /* 0x000fc400000010ff */
[----:B------:R-:W-:Y:S01]  /*3e90*/  @P2 F2FP.BF16.F32.PACK_AB R176, RZ, R176 ;  /* 0x000000b0ffb0223e */ /* 0x000fe200000010ff */
[----:B---3--:R-:W-:Y:S01]  /*3ea0*/  @P2 FMUL.FTZ R179, R201, R179 ;  /* 0x000000b3c9b32220 */ /* 0x008fe20000410000 */
[----:B------:R-:W-:Y:S02]  /*3eb0*/  @P2 FSEL R174, R174, RZ, P5 ;  /* 0x000000ffaeae2208 */ /* 0x000fe40002800000 */
[----:B------:R-:W-:Y:S01]  /*3ec0*/  @P2 F2FP.BF16.F32.PACK_AB R141, RZ, R142 ;  /* 0x0000008eff8d223e */ /* 0x000fe200000010ff */
[----:B------:R-:W-:Y:S01]  /*3ed0*/  @P2 FMUL.FTZ R178, R179, R178 ;  /* 0x000000b2b3b22220 */ /* 0x000fe20000410000 */
[----:B------:R-:W-:Y:S02]  /*3ee0*/  @P2 PRMT R136, R140, 0x7610, R136 ;  /* 0x000076108c882816 */ /* 0x000fe40000000088 */
[----:B------:R-:W-:Y:S01]  /*3ef0*/  F2FP.BF16.F32.PACK_AB R205, RZ, R205 ;  /* 0x000000cdffcd723e */ /* 0x000fe200000010ff */
[----:B----4-:R-:W-:Y:S01]  /*3f00*/  @P2 FMUL.FTZ R183, R208, R183 ;  /* 0x000000b7d0b72220 */ /* 0x010fe20000410000 */
[----:B------:R-:W-:-:S02]  /*3f10*/  @P2 FSEL R178, R178, RZ, P3 ;  /* 0x000000ffb2b22208 */ /* 0x000fc40001800000 */
[----:B------:R-:W-:Y:S01]  /*3f20*/  F2FP.BF16.F32.PACK_AB R204, RZ, R204 ;  /* 0x000000ccffcc723e */ /* 0x000fe200000010ff */
[----:B------:R-:W-:Y:S01]  /*3f30*/  @P2 FMUL.FTZ R182, R183, R182 ;  /* 0x000000b6b7b62220 */ /* 0x000fe20000410000 */
[----:B------:R-:W-:Y:S02]  /*3f40*/  F2FP.BF16.F32.PACK_AB R207, RZ, R207 ;  /* 0x000000cfffcf723e */ /* 0x000fe400000010ff */
[----:B------:R-:W-:Y:S02]  /*3f50*/  F2FP.BF16.F32.PACK_AB R206, RZ, R206 ;  /* 0x000000ceffce723e */ /* 0x000fe400000010ff */
[----:B------:R-:W-:Y:S02]  /*3f60*/  @P2 FSEL R182, R182, RZ, P0 ;  /* 0x000000ffb6b62208 */ /* 0x000fe40000000000 */
[----:B------:R-:W-:Y:S02]  /*3f70*/  @P2 F2FP.BF16.F32.PACK_AB R174, RZ, R174 ;  /* 0x000000aeffae223e */ /* 0x000fe400000010ff */
[----:B------:R-:W-:-:S02]  /*3f80*/  @P2 F2FP.BF16.F32.PACK_AB R178, RZ, R178 ;  /* 0x000000b2ffb2223e */ /* 0x000fc400000010ff */
[----:B------:R-:W-:Y:S02]  /*3f90*/  @P2 F2FP.BF16.F32.PACK_AB R182, RZ, R182 ;  /* 0x000000b6ffb6223e */ /* 0x000fe400000010ff */
[----:B------:R-:W-:Y:S02]  /*3fa0*/  @P2 PRMT R137, R172, 0x7610, R137 ;  /* 0x00007610ac892816 */ /* 0x000fe40000000089 */
[----:B------:R-:W-:Y:S02]  /*3fb0*/  @P2 PRMT R138, R176, 0x7610, R138 ;  /* 0x00007610b08a2816 */ /* 0x000fe4000000008a */
[----:B------:R-:W-:Y:S02]  /*3fc0*/  @P2 PRMT R139, R180, 0x7610, R139 ;  /* 0x00007610b48b2816 */ /* 0x000fe4000000008b */
[----:B------:R-:W-:Y:S02]  /*3fd0*/  @P2 PRMT R136, R136, 0x5410, R141 ;  /* 0x0000541088882816 */ /* 0x000fe4000000008d */
[----:B------:R-:W-:-:S02]  /*3fe0*/  F2FP.BF16.F32.PACK_AB R142, R201, R200 ;  /* 0x000000c8c98e723e */ /* 0x000fc400000010ff */
[----:B------:R-:W-:Y:S02]  /*3ff0*/  F2FP.BF16.F32.PACK_AB R143, R208, R209 ;  /* 0x000000d1d08f723e */ /* 0x000fe400000010ff */
[----:B------:R-:W-:Y:S02]  /*4000*/  @P2 PRMT R137, R137, 0x5410, R174 ;  /* 0x0000541089892816 */ /* 0x000fe400000000ae */
[----:B------:R-:W-:Y:S02]  /*4010*/  @P2 PRMT R138, R138, 0x5410, R178 ;  /* 0x000054108a8a2816 */ /* 0x000fe400000000b2 */
[----:B------:R-:W-:Y:S02]  /*4020*/  @P2 PRMT R139, R139, 0x5410, R182 ;  /* 0x000054108b8b2816 */ /* 0x000fe400000000b6 */
[----:B------:R-:W-:Y:S02]  /*4030*/  PRMT R141, R207, 0x5410, R206 ;  /* 0x00005410cf8d7816 */ /* 0x000fe400000000ce */
[----:B------:R-:W-:-:S07]  /*4040*/  PRMT R140, R205, 0x5410, R204 ;  /* 0x00005410cd8c7816 */ /* 0x000fce00000000cc */
.L_x_771:
[----:B------:R-:W-:Y:S05]  /*4050*/  BSYNC.RECONVERGENT B1 ;  /* 0x0000000000017941 */ /* 0x000fea0003800200 */
.L_x_754:
[----:B------:R-:W-:Y:S01]  /*4060*/  ISETP.NE.U32.AND P0, PT, R202, RZ, PT ;  /* 0x000000ffca00720c */ /* 0x000fe20003f05070 */
[----:B------:R-:W1:Y:S01]  /*4070*/  @P2 LDC.64 R172, c[0x0][0x468] ;  /* 0x00011a00ffac2b82 */ /* 0x000e620000000a00 */
[----:B------:R-:W-:Y:S01]  /*4080*/  ISETP.NE.U32.AND P1, PT, R198, RZ, PT ;  /* 0x000000ffc600720c */ /* 0x000fe20003f25070 */
[----:B------:R-:W-:Y:S01]  /*4090*/  BSSY.RECONVERGENT B1, `(.L_x_773) ;  /* 0x000019f000017945 */ /* 0x000fe20003800200 */
[----:B------:R-:W-:Y:S02]  /*40a0*/  ISETP.NE.AND.EX P0, PT, R203, RZ, PT, P0 ;  /* 0x000000ffcb00720c */ /* 0x000fe40003f05300 */
[----:B------:R-:W-:-:S11]  /*40b0*/  ISETP.NE.AND.EX P1, PT, R199, RZ, PT, P1 ;  /* 0x000000ffc700720c */ /* 0x000fd60003f25310 */
[----:B------:R-:W2:Y:S01]  /*40c0*/  @P0 LDC.64 R174, c[0x0][0x478] ;  /* 0x00011e00ffae0b82 */ /* 0x000ea20000000a00 */
[----:B-1----:R-:W-:-:S04]  /*40d0*/  @P2 IMAD.WIDE.U32 R172, R170, 0x10, R172 ;  /* 0x00000010aaac2825 */ /* 0x002fc800078e00ac */
[----:B--2---:R-:W-:-:S05]  /*40e0*/  @P0 IMAD.WIDE.U32 R174, R171, 0x10, R174 ;  /* 0x00000010abae0825 */ /* 0x004fca00078e00ae */
[----:B------:R1:W-:Y:S04]  /*40f0*/  @P0 STG.E.128 desc[UR6][R174.64], R140 ;  /* 0x0000008cae000986 */ /* 0x0003e8000c101d06 */
[----:B------:R1:W-:Y:S01]  /*4100*/  @P2 STG.E.128 desc[UR6][R172.64], R136 ;  /* 0x00000088ac002986 */ /* 0x0003e2000c101d06 */
[----:B------:R-:W-:Y:S05]  /*4110*/  @!P1 BRA `(.L_x_774) ;  /* 0x0000000c001c9947 */ /* 0x000fea0003800000 */
[----:B------:R-:W-:Y:S05]  /*4120*/  @!P0 BRA `(.L_x_775) ;  /* 0x00000004009c8947 */ /* 0x000fea0003800000 */
[----:B------:R-:W-:Y:S01]  /*4130*/  ISETP.GT.AND P3, PT, R189, RZ, PT ;  /* 0x000000ffbd00720c */ /* 0x000fe20003f64270 */
[C---:B------:R-:W-:Y:S01]  /*4140*/  IMAD.U32 R183, R48.reuse, 0x10000, RZ ;  /* 0x0001000030b77824 */ /* 0x040fe200078e00ff */
[----:B-1----:R-:W-:Y:S01]  /*4150*/  PRMT R174, R48, 0x7632, R174 ;  /* 0x0000763230ae7816 */ /* 0x002fe200000000ae */
[----:B------:R-:W1:Y:S01]  /*4160*/  @P2 LDC.64 R142, c[0x0][0x408] ;  /* 0x00010200ff8e2b82 */ /* 0x000e620000000a00 */
[----:B------:R-:W-:Y:S01]  /*4170*/  PRMT R175, R49, 0x7632, R175 ;  /* 0x0000763231af7816 */ /* 0x000fe200000000af */
[----:B------:R-:W-:Y:S01]  /*4180*/  IMAD.U32 R201, R51, 0x10000, RZ ;  /* 0x0001000033c97824 */ /* 0x000fe200078e00ff */
[----:B------:R-:W-:Y:S02]  /*4190*/  SHF.L.U32 R197, R174, 0x10, RZ ;  /* 0x00000010aec57819 */ /* 0x000fe400000006ff */
[----:B------:R-:W-:Y:S02]  /*41a0*/  SHF.L.U32 R196, R175, 0x10, RZ ;  /* 0x00000010afc47819 */ /* 0x000fe400000006ff */
[----:B------:R-:W-:Y:S01]  /*41b0*/  SHF.L.U32 R182, R49, 0x10, RZ ;  /* 0x0000001031b67819 */ /* 0x000fe200000006ff */
[----:B------:R-:W2:Y:S01]  /*41c0*/  @P2 LDC.64 R172, c[0x0][0x408] ;  /* 0x00010200ffac2b82 */ /* 0x000ea20000000a00 */
[----:B------:R-:W-:Y:S01]  /*41d0*/  SHF.L.U32 R198, R50, 0x10, RZ ;  /* 0x0000001032c67819 */ /* 0x000fe200000006ff */
        /* <DEDUP_REMOVED lines=8> */
[----:B------:R-:W-:Y:S01]  /*4260*/  @P3 FFMA.FTZ R183, R184, R141, R183 ;  /* 0x0000008db8b73223 */ /* 0x000fe200000100b7 */
[----:B------:R-:W-:Y:S01]  /*4270*/  @P3 FADD.FTZ R177, R29, -R176 ;  /* 0x800000b01db13221 */ /* 0x000fe20000010000 */
[----:B------:R-:W3:Y:S01]  /*4280*/  @P2 LDC.64 R140, c[0x0][0x408] ;  /* 0x00010200ff8c2b82 */ /* 0x000ee20000000a00 */
[----:B------:R-:W-:Y:S01]  /*4290*/  @P3 FADD.FTZ R179, R22, -R179 ;  /* 0x800000b316b33221 */ /* 0x000fe20000010000 */
[C---:B------:R-:W-:Y:S01]  /*42a0*/  @P3 FFMA.FTZ R197, R184.reuse, R174, R197 ;  /* 0x000000aeb8c53223 */ /* 0x040fe200000100c5 */
[C---:B------:R-:W-:Y:S01]  /*42b0*/  @P3 FFMA.FTZ R182, R184.reuse, R175, R182 ;  /* 0x000000afb8b63223 */ /* 0x040fe200000100b6 */
[C---:B------:R-:W-:Y:S01]  /*42c0*/  @P3 FFMA.FTZ R196, R184.reuse, R177, R196 ;  /* 0x000000b1b8c43223 */ /* 0x040fe200000100c4 */
[----:B------:R-:W-:Y:S01]  /*42d0*/  @P3 FFMA.FTZ R198, R184, R179, R198 ;  /* 0x000000b3b8c63223 */ /* 0x000fe200000100c6 */
[-C--:B------:R-:W-:Y:S01]  /*42e0*/  @P3 FFMA.FTZ R203, R25, R188.reuse, R187 ;  /* 0x000000bc19cb3223 */ /* 0x080fe200000100bb */
[----:B------:R-:W-:Y:S01]  /*42f0*/  PRMT R199, R50, 0x7632, R199 ;  /* 0x0000763232c77816 */ /* 0x000fe200000000c7 */
[----:B------:R-:W4:Y:S01]  /*4300*/  @P2 LDC.64 R174, c[0x0][0x408] ;  /* 0x00010200ffae2b82 */ /* 0x000f220000000a00 */
[-C--:B------:R-:W-:Y:S01]  /*4310*/  @P3 FFMA.FTZ R200, R30, R188.reuse, R187 ;  /* 0x000000bc1ec83223 */ /* 0x080fe200000100bb */
[--C-:B------:R-:W-:Y:S01]  /*4320*/  @P3 FADD.FTZ R202, R24, -R203.reuse ;  /* 0x800000cb18ca3221 */ /* 0x100fe20000010000 */
[----:B------:R-:W-:Y:S01]  /*4330*/  PRMT R203, R51, 0x7632, R203 ;  /* 0x0000763233cb7816 */ /* 0x000fe200000000cb */
[----:B------:R-:W-:Y:S01]  /*4340*/  @P3 FFMA.FTZ R204, R32, R188, R187 ;  /* 0x000000bc20cc3223 */ /* 0x000fe200000100bb */
[----:B------:R-:W-:Y:S01]  /*4350*/  SHF.L.U32 R199, R199, 0x10, RZ ;  /* 0x00000010c7c77819 */ /* 0x000fe200000006ff */
[----:B-1----:R-:W-:Y:S01]  /*4360*/  @P2 FMUL.FTZ R143, R197, R143 ;  /* 0x0000008fc58f2220 */ /* 0x002fe20000410000 */
[----:B------:R-:W-:Y:S01]  /*4370*/  SHF.L.U32 R203, R203, 0x10, RZ ;  /* 0x00000010cbcb7819 */ /* 0x000fe200000006ff */
[----:B------:R-:W1:Y:S01]  /*4380*/  @P2 LDC.64 R176, c[0x0][0x408] ;  /* 0x00010200ffb02b82 */ /* 0x000e620000000a00 */
[----:B------:R-:W-:Y:S01]  /*4390*/  @P3 FADD.FTZ R200, R31, -R200 ;  /* 0x800000c81fc83221 */ /* 0x000fe20000010000 */
[----:B------:R-:W-:Y:S01]  /*43a0*/  @P3 FADD.FTZ R204, R33, -R204 ;  /* 0x800000cc21cc3221 */ /* 0x000fe20000010000 */
[----:B------:R-:W-:Y:S01]  /*43b0*/  @P2 FMUL.FTZ R142, R143, R142 ;  /* 0x0000008e8f8e2220 */ /* 0x000fe20000410000 */
[C---:B------:R-:W-:Y:S01]  /*43c0*/  @P3 FFMA.FTZ R201, R184.reuse, R202, R201 ;  /* 0x000000cab8c93223 */ /* 0x040fe200000100c9 */
[----:B------:R-:W-:Y:S01]  /*43d0*/  @P3 FFMA.FTZ R199, R184, R200, R199 ;  /* 0x000000c8b8c73223 */ /* 0x000fe200000100c7 */
[----:B--2---:R-:W-:Y:S01]  /*43e0*/  @P2 FMUL.FTZ R173, R182, R173 ;  /* 0x000000adb6ad2220 */ /* 0x004fe20000410000 */
[----:B------:R-:W-:Y:S01]  /*43f0*/  @P3 FFMA.FTZ R203, R184, R204, R203 ;  /* 0x000000ccb8cb3223 */ /* 0x000fe200000100cb */
[----:B------:R-:W2:Y:S01]  /*4400*/  @P2 LDC.64 R178, c[0x0][0x408] ;  /* 0x00010200ffb22b82 */ /* 0x000ea20000000a00 */
[----:B---3--:R-:W-:Y:S01]  /*4410*/  @P2 FMUL.FTZ R141, R183, R141 ;  /* 0x0000008db78d2220 */ /* 0x008fe20000410000 */
[C---:B------:R-:W-:Y:S01]  /*4420*/  @P2 LOP3.LUT P4, RZ, R194.reuse, 0xff00, RZ, 0xc0, !PT ;  /* 0x0000ff00c2ff2812 */ /* 0x040fe2000788c0ff */
[----:B------:R-:W-:Y:S01]  /*4430*/  @P2 FMUL.FTZ R172, R173, R172 ;  /* 0x000000acadac2220 */ /* 0x000fe20000410000 */
[----:B------:R-:W-:Y:S01]  /*4440*/  @P2 LOP3.LUT P3, RZ, R194, 0xff, RZ, 0xc0, !PT ;  /* 0x000000ffc2ff2812 */ /* 0x000fe2000786c0ff */
[----:B------:R-:W-:Y:S01]  /*4450*/  @P2 FMUL.FTZ R140, R141, R140 ;  /* 0x0000008c8d8c2220 */ /* 0x000fe20000410000 */
[----:B------:R-:W-:-:S02]  /*4460*/  @P2 FSEL R142, R142, RZ, P4 ;  /* 0x000000ff8e8e2208 */ /* 0x000fc40002000000 */
[----:B------:R-:W3:Y:S01]  /*4470*/  @P2 LDC.64 R180, c[0x0][0x408] ;  /* 0x00010200ffb42b82 */ /* 0x000ee20000000a00 */
[----:B----4-:R-:W-:Y:S01]  /*4480*/  @P2 FMUL.FTZ R175, R196, R175 ;  /* 0x000000afc4af2220 */ /* 0x010fe20000410000 */
[----:B------:R-:W-:Y:S02]  /*4490*/  @P2 FSEL R140, R140, RZ, P3 ;  /* 0x000000ff8c8c2208 */ /* 0x000fe40001800000 */
[C---:B------:R-:W-:Y:S01]  /*44a0*/  @P2 LOP3.LUT P4, RZ, R194.reuse, 0xff0000, RZ, 0xc0, !PT ;  /* 0x00ff0000c2ff2812 */ /* 0x040fe2000788c0ff */
[----:B------:R-:W-:Y:S01]  /*44b0*/  @P2 FMUL.FTZ R174, R175, R174 ;  /* 0x000000aeafae2220 */ /* 0x000fe20000410000 */
[----:B------:R-:W-:Y:S01]  /*44c0*/  @P2 LOP3.LUT P5, RZ, R194, 0xff000000, RZ, 0xc0, !PT ;  /* 0xff000000c2ff2812 */ /* 0x000fe200078ac0ff */
[----:B-1----:R-:W-:Y:S01]  /*44d0*/  @P2 FMUL.FTZ R177, R198, R177 ;  /* 0x000000b1c6b12220 */ /* 0x002fe20000410000 */
[----:B------:R-:W-:Y:S02]  /*44e0*/  @P2 LOP3.LUT P3, RZ, R195, 0xff, RZ, 0xc0, !PT ;  /* 0x000000ffc3ff2812 */ /* 0x000fe4000786c0ff */
[----:B------:R-:W-:Y:S01]  /*44f0*/  @P2 FSEL R172, R172, RZ, P4 ;  /* 0x000000ffacac2208 */ /* 0x000fe20002000000 */
[----:B------:R-:W-:Y:S01]  /*4500*/  @P2 FMUL.FTZ R176, R177, R176 ;  /* 0x000000b0b1b02220 */ /* 0x000fe20000410000 */
[----:B------:R-:W-:-:S02]  /*4510*/  @P2 FSEL R174, R174, RZ, P5 ;  /* 0x000000ffaeae2208 */ /* 0x000fc40002800000 */
[----:B------:R-:W-:Y:S01]  /*4520*/  @P2 LOP3.LUT P4, RZ, R195, 0xff00, RZ, 0xc0, !PT ;  /* 0x0000ff00c3ff2812 */ /* 0x000fe2000788c0ff */
[----:B--2---:R-:W-:Y:S01]  /*4530*/  @P2 FMUL.FTZ R179, R199, R179 ;  /* 0x000000b3c7b32220 */ /* 0x004fe20000410000 */
[----:B------:R-:W-:Y:S02]  /*4540*/  @P2 LOP3.LUT P5, RZ, R195, 0xff0000, RZ, 0xc0, !PT ;  /* 0x00ff0000c3ff2812 */ /* 0x000fe400078ac0ff */
[----:B------:R-:W-:Y:S01]  /*4550*/  @P2 FSEL R176, R176, RZ, P3 ;  /* 0x000000ffb0b02208 */ /* 0x000fe20001800000 */
[----:B------:R-:W-:Y:S01]  /*4560*/  @P2 FMUL.FTZ R178, R179, R178 ;  /* 0x000000b2b3b22220 */ /* 0x000fe20000410000 */
[----:B------:R-:W-:Y:S02]  /*4570*/  @P2 F2FP.BF16.F32.PACK_AB R140, RZ, R140 ;  /* 0x0000008cff8c223e */ /* 0x000fe400000010ff */
[----:B------:R-:W-:Y:S01]  /*4580*/  @P2 F2FP.BF16.F32.PACK_AB R172, RZ, R172 ;  /* 0x000000acffac223e */ /* 0x000fe200000010ff */
[----:B---3--:R-:W-:Y:S01]  /*4590*/  @P2 FMUL.FTZ R181, R201, R181 ;  /* 0x000000b5c9b52220 */ /* 0x008fe20000410000 */
[----:B------:R-:W-:-:S02]  /*45a0*/  @P2 FSEL R178, R178, RZ, P4 ;  /* 0x000000ffb2b22208 */ /* 0x000fc40002000000 */
[----:B------:R-:W-:Y:S01]  /*45b0*/  @P2 F2FP.BF16.F32.PACK_AB R176, RZ, R176 ;  /* 0x000000b0ffb0223e */ /* 0x000fe200000010ff */
[----:B------:R-:W-:Y:S01]  /*45c0*/  @P2 FMUL.FTZ R180, R181, R180 ;  /* 0x000000b4b5b42220 */ /* 0x000fe20000410000 */
[----:B------:R-:W-:Y:S02]  /*45d0*/  @P2 F2FP.BF16.F32.PACK_AB R141, RZ, R142 ;  /* 0x0000008eff8d223e */ /* 0x000fe400000010ff */
[----:B------:R-:W-:Y:S02]  /*45e0*/  @P2 PRMT R136, R140, 0x7610, R136 ;  /* 0x000076108c882816 */ /* 0x000fe40000000088 */
[----:B------:R-:W-:Y:S02]  /*45f0*/  @P2 FSEL R180, R180, RZ, P5 ;  /* 0x000000ffb4b42208 */ /* 0x000fe40002800000 */
[----:B------:R-:W-:Y:S02]  /*4600*/  F2FP.BF16.F32.PACK_AB R183, RZ, R183 ;  /* 0x000000b7ffb7723e */ /* 0x000fe400000010ff */
[----:B------:R-:W-:-:S02]  /*4610*/  F2FP.BF16.F32.PACK_AB R197, RZ, R197 ;  /* 0x000000c5ffc5723e */ /* 0x000fc400000010ff */
[----:B------:R-:W-:Y:S02]  /*4620*/  F2FP.BF16.F32.PACK_AB R182, RZ, R182 ;  /* 0x000000b6ffb6723e */ /* 0x000fe400000010ff */
[----:B------:R-:W-:Y:S02]  /*4630*/  F2FP.BF16.F32.PACK_AB R196, RZ, R196 ;  /* 0x000000c4ffc4723e */ /* 0x000fe400000010ff */
[----:B------:R-:W-:Y:S02]  /*4640*/  @P2 F2FP.BF16.F32.PACK_AB R174, RZ, R174 ;  /* 0x000000aeffae223e */ /* 0x000fe400000010ff */
[----:B------:R-:W-:Y:S02]  /*4650*/  @P2 F2FP.BF16.F32.PACK_AB R178, RZ, R178 ;  /* 0x000000b2ffb2223e */ /* 0x000fe400000010ff */
[----:B------:R-:W-:Y:S02]  /*4660*/  @P2 F2FP.BF16.F32.PACK_AB R180, RZ, R180 ;  /* 0x000000b4ffb4223e */ /* 0x000fe400000010ff */
[----:B------:R-:W-:-:S02]  /*4670*/  @P2 PRMT R137, R172, 0x7610, R137 ;  /* 0x00007610ac892816 */ /* 0x000fc40000000089 */
[----:B------:R-:W-:Y:S02]  /*4680*/  @P2 PRMT R138, R176, 0x7610, R138 ;  /* 0x00007610b08a2816 */ /* 0x000fe4000000008a */
[----:B------:R-:W-:Y:S02]  /*4690*/  @P2 PRMT R136, R136, 0x5410, R141 ;  /* 0x0000541088882816 */ /* 0x000fe4000000008d */
[----:B------:R-:W-:Y:S02]  /*46a0*/  F2FP.BF16.F32.PACK_AB R142, R199, R198 ;  /* 0x000000c6c78e723e */ /* 0x000fe400000010ff */
[----:B------:R-:W-:Y:S02]  /*46b0*/  @P2 PRMT R137, R137, 0x5410, R174 ;  /* 0x0000541089892816 */ /* 0x000fe400000000ae */
[----:B------:R-:W-:Y:S02]  /*46c0*/  @P2 PRMT R138, R138, 0x5410, R178 ;  /* 0x000054108a8a2816 */ /* 0x000fe400000000b2 */
[----:B------:R-:W-:-:S02]  /*46d0*/  PRMT R141, R182, 0x5410, R196 ;  /* 0x00005410b68d7816 */ /* 0x000fc400000000c4 */
        /* <DEDUP_REMOVED lines=12> */
.L_x_775:
[----:B------:R-:W-:Y:S01]  /*47a0*/  ISETP.GT.AND P3, PT, R189, RZ, PT ;  /* 0x000000ffbd00720c */ /* 0x000fe20003f64270 */
[----:B-1----:R-:W1:Y:S01]  /*47b0*/  @P2 LDC.64 R172, c[0x0][0x408] ;  /* 0x00010200ffac2b82 */ /* 0x002e620000000a00 */
[C---:B------:R-:W-:Y:S01]  /*47c0*/  PRMT R174, R48.reuse, 0x7632, R174 ;  /* 0x0000763230ae7816 */ /* 0x040fe200000000ae */
[----:B------:R-:W-:Y:S01]  /*47d0*/  IMAD.U32 R197, R49, 0x10000, RZ ;  /* 0x0001000031c57824 */ /* 0x000fe200078e00ff */
[----:B------:R-:W-:Y:S02]  /*47e0*/  SHF.L.U32 R175, R48, 0x10, RZ ;  /* 0x0000001030af7819 */ /* 0x000fe400000006ff */
[----:B------:R-:W-:Y:S02]  /*47f0*/  SHF.L.U32 R174, R174, 0x10, RZ ;  /* 0x00000010aeae7819 */ /* 0x000fe400000006ff */
[C---:B------:R-:W-:Y:S01]  /*4800*/  SHF.L.U32 R198, R50.reuse, 0x10, RZ ;  /* 0x0000001032c67819 */ /* 0x040fe200000006ff */
[----:B------:R-:W2:Y:S01]  /*4810*/  @P2 LDC.64 R180, c[0x0][0x408] ;  /* 0x00010200ffb42b82 */ /* 0x000ea20000000a00 */
[----:B------:R-:W-:-:S02]  /*4820*/  PRMT R199, R50, 0x7632, R199 ;  /* 0x0000763232c77816 */ /* 0x000fc400000000c7 */
[----:B------:R-:W-:Y:S01]  /*4830*/  SHF.L.U32 R200, R51, 0x10, RZ ;  /* 0x0000001033c87819 */ /* 0x000fe200000006ff */
[-CC-:B------:R-:W-:Y:S01]  /*4840*/  @P3 FFMA.FTZ R177, R19, R188.reuse, R187.reuse ;  /* 0x000000bc13b13223 */ /* 0x180fe200000100bb */
[-CC-:B------:R-:W-:Y:S01]  /*4850*/  @P3 FFMA.FTZ R176, R26, R188.reuse, R187.reuse ;  /* 0x000000bc1ab03223 */ /* 0x180fe200000100bb */
[-CC-:B------:R-:W-:Y:S01]  /*4860*/  @P3 FFMA.FTZ R178, R28, R188.reuse, R187.reuse ;  /* 0x000000bc1cb23223 */ /* 0x180fe200000100bb */
[-C--:B------:R-:W-:Y:S01]  /*4870*/  @P3 FFMA.FTZ R183, R23, R188.reuse, R187 ;  /* 0x000000bc17b73223 */ /* 0x080fe200000100bb */
        /* <DEDUP_REMOVED lines=14> */
[----:B------:R-:W1:Y:S01]  /*4960*/  @P2 LDC.64 R178, c[0x0][0x408] ;  /* 0x00010200ffb22b82 */ /* 0x000e620000000a00 */
[----:B------:R-:W-:Y:S01]  /*4970*/  @P2 FMUL.FTZ R182, R173, R172 ;  /* 0x000000acadb62220 */ /* 0x000fe20000410000 */
[----:B--2---:R-:W-:Y:S01]  /*4980*/  @P2 FMUL.FTZ R181, R174, R181 ;  /* 0x000000b5aeb52220 */ /* 0x004fe20000410000 */
[-CC-:B------:R-:W-:Y:S01]  /*4990*/  @P3 FFMA.FTZ R202, R30, R188.reuse, R187.reuse ;  /* 0x000000bc1eca3223 */ /* 0x180fe200000100bb */
[----:B------:R-:W-:Y:S01]  /*49a0*/  @P3 FFMA.FTZ R201, R25, R188, R187 ;  /* 0x000000bc19c93223 */ /* 0x000fe200000100bb */
[----:B------:R-:W-:Y:S01]  /*49b0*/  SHF.L.U32 R199, R199, 0x10, RZ ;  /* 0x00000010c7c77819 */ /* 0x000fe200000006ff */
[----:B------:R-:W-:Y:S01]  /*49c0*/  @P2 FMUL.FTZ R183, R181, R180 ;  /* 0x000000b4b5b72220 */ /* 0x000fe20000410000 */
[----:B------:R-:W-:Y:S01]  /*49d0*/  @P3 FADD.FTZ R202, R31, -R202 ;  /* 0x800000ca1fca3221 */ /* 0x000fe20000010000 */
[----:B------:R-:W2:Y:S01]  /*49e0*/  @P2 LDC.64 R176, c[0x0][0x408] ;  /* 0x00010200ffb02b82 */ /* 0x000ea20000000a00 */
[----:B------:R-:W-:Y:S01]  /*49f0*/  @P3 FADD.FTZ R201, R24, -R201 ;  /* 0x800000c918c93221 */ /* 0x000fe20000010000 */
[----:B------:R-:W-:Y:S01]  /*4a00*/  @P2 LOP3.LUT P4, RZ, R194, 0xff, RZ, 0xc0, !PT ;  /* 0x000000ffc2ff2812 */ /* 0x000fe2000788c0ff */
[----:B------:R-:W-:Y:S01]  /*4a10*/  @P3 FFMA.FTZ R199, R184, R202, R199 ;  /* 0x000000cab8c73223 */ /* 0x000fe200000100c7 */
[----:B------:R-:W-:Y:S01]  /*4a20*/  @P2 LOP3.LUT P5, RZ, R194, 0xff00, RZ, 0xc0, !PT ;  /* 0x0000ff00c2ff2812 */ /* 0x000fe200078ac0ff */
[----:B------:R-:W-:Y:S01]  /*4a30*/  @P3 FFMA.FTZ R200, R184, R201, R200 ;  /* 0x000000c9b8c83223 */ /* 0x000fe200000100c8 */
[----:B------:R-:W-:-:S02]  /*4a40*/  @P2 FSEL R182, R182, RZ, P4 ;  /* 0x000000ffb6b62208 */ /* 0x000fc40002000000 */
[----:B------:R-:W3:Y:S01]  /*4a50*/  @P2 LDC.64 R174, c[0x0][0x408] ;  /* 0x00010200ffae2b82 */ /* 0x000ee20000000a00 */
[----:B------:R-:W-:Y:S02]  /*4a60*/  @P2 FSEL R183, R183, RZ, P5 ;  /* 0x000000ffb7b72208 */ /* 0x000fe40002800000 */
[C---:B------:R-:W-:Y:S02]  /*4a70*/  @P2 LOP3.LUT P6, RZ, R194.reuse, 0xff0000, RZ, 0xc0, !PT ;  /* 0x00ff0000c2ff2812 */ /* 0x040fe400078cc0ff */
[----:B------:R-:W-:Y:S02]  /*4a80*/  @P2 LOP3.LUT P4, RZ, R194, 0xff000000, RZ, 0xc0, !PT ;  /* 0xff000000c2ff2812 */ /* 0x000fe4000788c0ff */
[----:B------:R-:W-:Y:S01]  /*4a90*/  @P2 LOP3.LUT P5, RZ, R195, 0xff, RZ, 0xc0, !PT ;  /* 0x000000ffc3ff2812 */ /* 0x000fe200078ac0ff */
[----:B------:R-:W4:Y:S01]  /*4aa0*/  @P2 LDC.64 R172, c[0x0][0x408] ;  /* 0x00010200ffac2b82 */ /* 0x000f220000000a00 */
[----:B-1----:R-:W-:Y:S01]  /*4ab0*/  @P2 FMUL.FTZ R179, R197, R179 ;  /* 0x000000b3c5b32220 */ /* 0x002fe20000410000 */
[----:B------:R-:W-:-:S02]  /*4ac0*/  @P2 F2FP.BF16.F32.PACK_AB R182, RZ, R182 ;  /* 0x000000b6ffb6223e */ /* 0x000fc400000010ff */
[----:B------:R-:W-:Y:S01]  /*4ad0*/  @P2 F2FP.BF16.F32.PACK_AB R183, RZ, R183 ;  /* 0x000000b7ffb7223e */ /* 0x000fe200000010ff */
[----:B------:R-:W-:Y:S01]  /*4ae0*/  @P2 FMUL.FTZ R178, R179, R178 ;  /* 0x000000b2b3b22220 */ /* 0x000fe20000410000 */
[----:B------:R-:W-:Y:S02]  /*4af0*/  @P2 PRMT R136, R182, 0x7610, R136 ;  /* 0x00007610b6882816 */ /* 0x000fe40000000088 */
[----:B------:R-:W1:Y:S01]  /*4b00*/  @P2 LDC.64 R180, c[0x0][0x408] ;  /* 0x00010200ffb42b82 */ /* 0x000e620000000a00 */
[----:B--2---:R-:W-:Y:S01]  /*4b10*/  @P2 FMUL.FTZ R177, R196, R177 ;  /* 0x000000b1c4b12220 */ /* 0x004fe20000410000 */
[----:B------:R-:W-:Y:S02]  /*4b20*/  @P2 FSEL R178, R178, RZ, P6 ;  /* 0x000000ffb2b22208 */ /* 0x000fe40003000000 */
[----:B------:R-:W-:Y:S01]  /*4b30*/  @P2 LOP3.LUT P6, RZ, R195, 0xff00, RZ, 0xc0, !PT ;  /* 0x0000ff00c3ff2812 */ /* 0x000fe200078cc0ff */
[----:B------:R-:W-:Y:S01]  /*4b40*/  @P2 FMUL.FTZ R176, R177, R176 ;  /* 0x000000b0b1b02220 */ /* 0x000fe20000410000 */
[----:B------:R-:W-:Y:S01]  /*4b50*/  @P2 F2FP.BF16.F32.PACK_AB R178, RZ, R178 ;  /* 0x000000b2ffb2223e */ /* 0x000fe200000010ff */
[----:B---3--:R-:W-:Y:S01]  /*4b60*/  @P2 FMUL.FTZ R175, R198, R175 ;  /* 0x000000afc6af2220 */ /* 0x008fe20000410000 */
[----:B------:R-:W-:-:S02]  /*4b70*/  @P2 PRMT R136, R136, 0x5410, R183 ;  /* 0x0000541088882816 */ /* 0x000fc400000000b7 */
[----:B------:R-:W-:Y:S01]  /*4b80*/  @P2 FSEL R176, R176, RZ, P4 ;  /* 0x000000ffb0b02208 */ /* 0x000fe20002000000 */
[----:B------:R-:W-:Y:S01]  /*4b90*/  @P2 FMUL.FTZ R174, R175, R174 ;  /* 0x000000aeafae2220 */ /* 0x000fe20000410000 */
[----:B------:R-:W-:Y:S02]  /*4ba0*/  @P2 LOP3.LUT P4, RZ, R195, 0xff0000, RZ, 0xc0, !PT ;  /* 0x00ff0000c3ff2812 */ /* 0x000fe4000788c0ff */
[----:B------:R-:W-:Y:S01]  /*4bb0*/  @P2 F2FP.BF16.F32.PACK_AB R176, RZ, R176 ;  /* 0x000000b0ffb0223e */ /* 0x000fe200000010ff */
[----:B----4-:R-:W-:Y:S01]  /*4bc0*/  @P2 FMUL.FTZ R173, R199, R173 ;  /* 0x000000adc7ad2220 */ /* 0x010fe20000410000 */
[----:B------:R-:W-:Y:S02]  /*4bd0*/  @P2 FSEL R174, R174, RZ, P5 ;  /* 0x000000ffaeae2208 */ /* 0x000fe40002800000 */
[----:B------:R-:W-:Y:S01]  /*4be0*/  @P2 PRMT R137, R178, 0x7610, R137 ;  /* 0x00007610b2892816 */ /* 0x000fe20000000089 */
[----:B------:R-:W-:Y:S01]  /*4bf0*/  @P2 FMUL.FTZ R172, R173, R172 ;  /* 0x000000acadac2220 */ /* 0x000fe20000410000 */
[----:B------:R-:W-:-:S02]  /*4c00*/  @P2 F2FP.BF16.F32.PACK_AB R174, RZ, R174 ;  /* 0x000000aeffae223e */ /* 0x000fc400000010ff */
[----:B------:R-:W-:Y:S01]  /*4c10*/  @P2 PRMT R137, R137, 0x5410, R176 ;  /* 0x0000541089892816 */ /* 0x000fe200000000b0 */
[----:B-1----:R-:W-:Y:S01]  /*4c20*/  @P2 FMUL.FTZ R181, R200, R181 ;  /* 0x000000b5c8b52220 */ /* 0x002fe20000410000 */
        /* <DEDUP_REMOVED lines=10> */
[----:B------:R-:W-:-:S04]  /*4cd0*/  @P3 FFMA.FTZ R174, R32, R188, R187 ;  /* 0x000000bc20ae3223 */ /* 0x000fc800000100bb */
[----:B------:R-:W-:Y:S02]  /*4ce0*/  IMAD.U32 R173, R172, 0x10000, RZ ;  /* 0x00010000acad7824 */ /* 0x000fe400078e00ff */
        /* <DEDUP_REMOVED lines=10> */
.L_x_774:
[----:B------:R-:W-:Y:S05]  /*4d90*/  @!P0 BRA `(.L_x_777) ;  /* 0x00000004007c8947 */ /* 0x000fea0003800000 */
[----:B-1----:R-:W1:Y:S01]  /*4da0*/  @P2 LDC.64 R142, c[0x0][0x408] ;  /* 0x00010200ff8e2b82 */ /* 0x002e620000000a00 */
[-CC-:B------:R-:W-:Y:S01]  /*4db0*/  FFMA.FTZ R141, R19, R188.reuse, R187.reuse ;  /* 0x000000bc138d7223 */ /* 0x180fe200000100bb */
[-CC-:B------:R-:W-:Y:S01]  /*4dc0*/  FFMA.FTZ R140, R26, R188.reuse, R187.reuse ;  /* 0x000000bc1a8c7223 */ /* 0x180fe200000100bb */
[----:B------:R-:W-:Y:S01]  /*4dd0*/  ISETP.GT.AND P3, PT, R189, RZ, PT ;  /* 0x000000ffbd00720c */ /* 0x000fe20003f64270 */
[-C--:B------:R-:W-:Y:S01]  /*4de0*/  FFMA.FTZ R181, R21, R188.reuse, R187 ;  /* 0x000000bc15b57223 */ /* 0x080fe200000100bb */
[----:B------:R-:W-:Y:S01]  /*4df0*/  FADD.FTZ R141, R18, -R141 ;  /* 0x8000008d128d7221 */ /* 0x000fe20000010000 */
[----:B------:R-:W-:Y:S01]  /*4e00*/  FADD.FTZ R175, R27, -R140 ;  /* 0x8000008c1baf7221 */ /* 0x000fe20000010000 */
[-C--:B------:R-:W-:Y:S01]  /*4e10*/  FFMA.FTZ R180, R28, R188.reuse, R187 ;  /* 0x000000bc1cb47223 */ /* 0x080fe200000100bb */
[----:B------:R-:W2:Y:S01]  /*4e20*/  @P2 LDC.64 R172, c[0x0][0x408] ;  /* 0x00010200ffac2b82 */ /* 0x000ea20000000a00 */
[C---:B------:R-:W-:Y:S01]  /*4e30*/  FMUL.FTZ R140, R184.reuse, R141 ;  /* 0x0000008db88c7220 */ /* 0x040fe20000410000 */
[----:B------:R-:W-:Y:S01]  /*4e40*/  FMUL.FTZ R141, R184, R175 ;  /* 0x000000afb88d7220 */ /* 0x000fe20000410000 */
[----:B------:R-:W-:Y:S01]  /*4e50*/  FADD.FTZ R181, R20, -R181 ;  /* 0x800000b514b57221 */ /* 0x000fe20000010000 */
[----:B------:R-:W-:Y:S01]  /*4e60*/  FADD.FTZ R183, R29, -R180 ;  /* 0x800000b41db77221 */ /* 0x000fe20000010000 */
[-CC-:B------:R-:W-:Y:S01]  /*4e70*/  FFMA.FTZ R199, R23, R188.reuse, R187.reuse ;  /* 0x000000bc17c77223 */ /* 0x180fe200000100bb */
[----:B------:R-:W-:Y:S01]  /*4e80*/  FSEL R196, R140, RZ, P3 ;  /* 0x000000ff8cc47208 */ /* 0x000fe20001800000 */
[----:B------:R-:W-:Y:S01]  /*4e90*/  FMUL.FTZ R180, R184, R181 ;  /* 0x000000b5b8b47220 */ /* 0x000fe20000410000 */
[----:B------:R-:W-:Y:S01]  /*4ea0*/  FSEL R197, R141, RZ, P3 ;  /* 0x000000ff8dc57208 */ /* 0x000fe20001800000 */
[----:B------:R-:W3:Y:S01]  /*4eb0*/  @P2 LDC.64 R174, c[0x0][0x408] ;  /* 0x00010200ffae2b82 */ /* 0x000ee20000000a00 */
[-CC-:B------:R-:W-:Y:S01]  /*4ec0*/  FFMA.FTZ R182, R30, R188.reuse, R187.reuse ;  /* 0x000000bc1eb67223 */ /* 0x180fe200000100bb */
[----:B------:R-:W-:Y:S01]  /*4ed0*/  FFMA.FTZ R203, R25, R188, R187 ;  /* 0x000000bc19cb7223 */ /* 0x000fe200000100bb */
[----:B------:R-:W-:Y:S01]  /*4ee0*/  FSEL R198, R180, RZ, P3 ;  /* 0x000000ffb4c67208 */ /* 0x000fe20001800000 */
[----:B------:R-:W-:Y:S01]  /*4ef0*/  FADD.FTZ R199, R22, -R199 ;  /* 0x800000c716c77221 */ /* 0x000fe20000010000 */
[----:B------:R-:W-:Y:S01]  /*4f00*/  FMUL.FTZ R181, R184, R183 ;  /* 0x000000b7b8b57220 */ /* 0x000fe20000410000 */
[----:B------:R-:W-:Y:S01]  /*4f10*/  FADD.FTZ R201, R31, -R182 ;  /* 0x800000b61fc97221 */ /* 0x000fe20000010000 */
[----:B-1----:R-:W-:Y:S01]  /*4f20*/  @P2 FMUL.FTZ R143, R196, R143 ;  /* 0x0000008fc48f2220 */ /* 0x002fe20000410000 */
[----:B------:R-:W1:Y:S01]  /*4f30*/  @P2 LDC.64 R140, c[0x0][0x408] ;  /* 0x00010200ff8c2b82 */ /* 0x000e620000000a00 */
[----:B------:R-:W-:Y:S01]  /*4f40*/  FADD.FTZ R203, R24, -R203 ;  /* 0x800000cb18cb7221 */ /* 0x000fe20000010000 */
[C---:B------:R-:W-:Y:S01]  /*4f50*/  FMUL.FTZ R182, R184.reuse, R199 ;  /* 0x000000c7b8b67220 */ /* 0x040fe20000410000 */
[----:B------:R-:W-:Y:S01]  /*4f60*/  @P2 FMUL.FTZ R178, R143, R142 ;  /* 0x0000008e8fb22220 */ /* 0x000fe20000410000 */
[C---:B------:R-:W-:Y:S01]  /*4f70*/  FMUL.FTZ R180, R184.reuse, R201 ;  /* 0x000000c9b8b47220 */ /* 0x040fe20000410000 */
[----:B------:R-:W-:Y:S01]  /*4f80*/  FSEL R181, R181, RZ, P3 ;  /* 0x000000ffb5b57208 */ /* 0x000fe20001800000 */
[----:B------:R-:W-:Y:S01]  /*4f90*/  FMUL.FTZ R183, R184, R203 ;  /* 0x000000cbb8b77220 */ /* 0x000fe20000410000 */
[----:B--2---:R-:W-:Y:S01]  /*4fa0*/  @P2 FMUL.FTZ R173, R197, R173 ;  /* 0x000000adc5ad2220 */ /* 0x004fe20000410000 */
[----:B------:R-:W2:Y:S01]  /*4fb0*/  @P2 LDC.64 R142, c[0x0][0x408] ;  /* 0x00010200ff8e2b82 */ /* 0x000ea20000000a00 */
[----:B------:R-:W-:-:S02]  /*4fc0*/  FSEL R182, R182, RZ, P3 ;  /* 0x000000ffb6b67208 */ /* 0x000fc40001800000 */
[----:B------:R-:W-:Y:S01]  /*4fd0*/  @P2 FMUL.FTZ R179, R173, R172 ;  /* 0x000000acadb32220 */ /* 0x000fe20000410000 */
[----:B------:R-:W-:Y:S02]  /*4fe0*/  @P2 LOP3.LUT P4, RZ, R194, 0xff0000, RZ, 0xc0, !PT ;  /* 0x00ff0000c2ff2812 */ /* 0x000fe4000788c0ff */
[----:B------:R-:W-:Y:S02]  /*4ff0*/  FSEL R180, R180, RZ, P3 ;  /* 0x000000ffb4b47208 */ /* 0x000fe40001800000 */
[----:B------:R-:W4:Y:S01]  /*5000*/  @P2 LDC.64 R172, c[0x0][0x408] ;  /* 0x00010200ffac2b82 */ /* 0x000f220000000a00 */
[----:B------:R-:W-:Y:S02]  /*5010*/  FSEL R200, R183, RZ, P3 ;  /* 0x000000ffb7c87208 */ /* 0x000fe40001800000 */
[----:B------:R-:W-:Y:S01]  /*5020*/  @P2 LOP3.LUT P6, RZ, R194, 0xff, RZ, 0xc0, !PT ;  /* 0x000000ffc2ff2812 */ /* 0x000fe200078cc0ff */
[----:B---3--:R-:W-:Y:S01]  /*5030*/  @P2 FMUL.FTZ R175, R180, R175 ;  /* 0x000000afb4af2220 */ /* 0x008fe20000410000 */
[----:B------:R-:W-:-:S02]  /*5040*/  @P2 LOP3.LUT P5, RZ, R194, 0xff00, RZ, 0xc0, !PT ;  /* 0x0000ff00c2ff2812 */ /* 0x000fc400078ac0ff */
[----:B------:R-:W-:Y:S01]  /*5050*/  @P2 FSEL R178, R178, RZ, P6 ;  /* 0x000000ffb2b22208 */ /* 0x000fe20003000000 */
[----:B------:R-:W3:Y:S01]  /*5060*/  @P2 LDC.64 R176, c[0x0][0x408] ;  /* 0x00010200ffb02b82 */ /* 0x000ee20000000a00 */
[----:B-1----:R-:W-:Y:S01]  /*5070*/  @P2 FMUL.FTZ R141, R198, R141 ;  /* 0x0000008dc68d2220 */ /* 0x002fe20000410000 */
[----:B------:R-:W-:Y:S01]  /*5080*/  @P2 LOP3.LUT P6, RZ, R194, 0xff000000, RZ, 0xc0, !PT ;  /* 0xff000000c2ff2812 */ /* 0x000fe200078cc0ff */
[----:B------:R-:W-:Y:S01]  /*5090*/  @P2 FMUL.FTZ R174, R175, R174 ;  /* 0x000000aeafae2220 */ /* 0x000fe20000410000 */
[----:B------:R-:W-:Y:S01]  /*50a0*/  @P2 FSEL R179, R179, RZ, P5 ;  /* 0x000000ffb3b32208 */ /* 0x000fe20002800000 */
[----:B------:R-:W-:Y:S01]  /*50b0*/  @P2 FMUL.FTZ R140, R141, R140 ;  /* 0x0000008c8d8c2220 */ /* 0x000fe20000410000 */
[----:B------:R-:W-:Y:S01]  /*50c0*/  @P2 LOP3.LUT P5, RZ, R195, 0xff00, RZ, 0xc0, !PT ;  /* 0x0000ff00c3ff2812 */ /* 0x000fe200078ac0ff */
[----:B--2---:R-:W-:Y:S01]  /*50d0*/  @P2 FMUL.FTZ R143, R181, R143 ;  /* 0x0000008fb58f2220 */ /* 0x004fe20000410000 */
[----:B------:R-:W-:Y:S02]  /*50e0*/  @P2 F2FP.BF16.F32.PACK_AB R178, RZ, R178 ;  /* 0x000000b2ffb2223e */ /* 0x000fe400000010ff */
[----:B------:R-:W-:Y:S01]  /*50f0*/  @P2 FSEL R140, R140, RZ, P4 ;  /* 0x000000ff8c8c2208 */ /* 0x000fe20002000000 */
[----:B------:R-:W-:Y:S01]  /*5100*/  @P2 FMUL.FTZ R142, R143, R142 ;  /* 0x0000008e8f8e2220 */ /* 0x000fe20000410000 */
[----:B------:R-:W-:-:S02]  /*5110*/  @P2 LOP3.LUT P4, RZ, R195, 0xff, RZ, 0xc0, !PT ;  /* 0x000000ffc3ff2812 */ /* 0x000fc4000788c0ff */
[----:B------:R-:W-:Y:S01]  /*5120*/  @P2 F2FP.BF16.F32.PACK_AB R143, RZ, R140 ;  /* 0x0000008cff8f223e */ /* 0x000fe200000010ff */
[----:B----4-:R-:W-:Y:S01]  /*5130*/  @P2 FMUL.FTZ R173, R182, R173 ;  /* 0x000000adb6ad2220 */ /* 0x010fe20000410000 */
[----:B------:R-:W-:Y:S01]  /*5140*/  FFMA.FTZ R140, R32, R188, R187 ;  /* 0x000000bc208c7223 */ /* 0x000fe200000100bb */
[----:B------:R-:W-:Y:S02]  /*5150*/  @P2 FSEL R142, R142, RZ, P6 ;  /* 0x000000ff8e8e2208 */ /* 0x000fe40003000000 */
[----:B------:R-:W-:Y:S01]  /*5160*/  @P2 FMUL.FTZ R173, R173, R172 ;  /* 0x000000acadad2220 */ /* 0x000fe20000410000 */
[----:B------:R-:W-:Y:S01]  /*5170*/  FADD.FTZ R175, R33, -R140 ;  /* 0x8000008c21af7221 */ /* 0x000fe20000010000 */
[----:B------:R-:W-:Y:S01]  /*5180*/  @P2 LOP3.LUT P6, RZ, R195, 0xff0000, RZ, 0xc0, !PT ;  /* 0x00ff0000c3ff2812 */ /* 0x000fe200078cc0ff */
[----:B---3--:R-:W-:Y:S02]  /*5190*/  @P2 FMUL.FTZ R177, R200, R177 ;  /* 0x000000b1c8b12220 */ /* 0x008fe40000410000 */
[----:B------:R-:W-:Y:S01]  /*51a0*/  @P2 FSEL R173, R173, RZ, P4 ;  /* 0x000000ffadad2208 */ /* 0x000fe20002000000 */
[----:B------:R-:W-:Y:S01]  /*51b0*/  FMUL.FTZ R175, R184, R175 ;  /* 0x000000afb8af7220 */ /* 0x000fe20000410000 */
[----:B------:R-:W-:Y:S01]  /*51c0*/  @P2 FSEL R174, R174, RZ, P5 ;  /* 0x000000ffaeae2208 */ /* 0x000fe20002800000 */
[----:B------:R-:W-:Y:S01]  /*51d0*/  @P2 FMUL.FTZ R176, R177, R176 ;  /* 0x000000b0b1b02220 */ /* 0x000fe20000410000 */
[----:B------:R-:W-:-:S02]  /*51e0*/  @P2 F2FP.BF16.F32.PACK_AB R173, RZ, R173 ;  /* 0x000000adffad223e */ /* 0x000fc400000010ff */
[----:B------:R-:W-:Y:S02]  /*51f0*/  @P2 F2FP.BF16.F32.PACK_AB R179, RZ, R179 ;  /* 0x000000b3ffb3223e */ /* 0x000fe400000010ff */
[----:B------:R-:W-:Y:S02]  /*5200*/  @P2 FSEL R176, R176, RZ, P6 ;  /* 0x000000ffb0b02208 */ /* 0x000fe40003000000 */
[----:B------:R-:W-:Y:S02]  /*5210*/  @P2 F2FP.BF16.F32.PACK_AB R172, RZ, R142 ;  /* 0x0000008effac223e */ /* 0x000fe400000010ff */
[----:B------:R-:W-:Y:S02]  /*5220*/  @P2 F2FP.BF16.F32.PACK_AB R174, RZ, R174 ;  /* 0x000000aeffae223e */ /* 0x000fe400000010ff */
[----:B------:R-:W-:Y:S02]  /*5230*/  @P2 F2FP.BF16.F32.PACK_AB R176, RZ, R176 ;  /* 0x000000b0ffb0223e */ /* 0x000fe400000010ff */
[----:B------:R-:W-:-:S02]  /*5240*/  @P2 PRMT R136, R178, 0x7610, R136 ;  /* 0x00007610b2882816 */ /* 0x000fc40000000088 */
[----:B------:R-:W-:Y:S02]  /*5250*/  FSEL R175, R175, RZ, P3 ;  /* 0x000000ffafaf7208 */ /* 0x000fe40001800000 */
[----:B------:R-:W-:Y:S02]  /*5260*/  @P2 PRMT R137, R143, 0x7610, R137 ;  /* 0x000076108f892816 */ /* 0x000fe40000000089 */
[----:B------:R-:W-:Y:S02]  /*5270*/  @P2 PRMT R138, R173, 0x7610, R138 ;  /* 0x00007610ad8a2816 */ /* 0x000fe4000000008a */
[----:B------:R-:W-:Y:S02]  /*5280*/  F2FP.BF16.F32.PACK_AB R140, R197, R196 ;  /* 0x000000c4c58c723e */ /* 0x000fe400000010ff */
[----:B------:R-:W-:Y:S02]  /*5290*/  F2FP.BF16.F32.PACK_AB R141, R181, R198 ;  /* 0x000000c6b58d723e */ /* 0x000fe400000010ff */
[----:B------:R-:W-:-:S02]  /*52a0*/  F2FP.BF16.F32.PACK_AB R142, R180, R182 ;  /* 0x000000b6b48e723e */ /* 0x000fc400000010ff */
[----:B------:R-:W-:Y:S02]  /*52b0*/  @P2 PRMT R136, R136, 0x5410, R179 ;  /* 0x0000541088882816 */ /* 0x000fe400000000b3 */
[----:B------:R-:W-:Y:S02]  /*52c0*/  @P2 PRMT R137, R137, 0x5410, R172 ;  /* 0x0000541089892816 */ /* 0x000fe400000000ac */
        /* <DEDUP_REMOVED lines=12> */
.L_x_777:
[----:B------:R-:W-:Y:S04]  /*5390*/  BSSY.RECONVERGENT B2, `(.L_x_778) ;  /* 0x000000d000027945 */ /* 0x000fe80003800200 */
[----:B------:R-:W-:Y:S05]  /*53a0*/  @!P2 BRA `(.L_x_779) ;  /* 0x00000000002ca947 */ /* 0x000fea0003800000 */
[----:B-1----:R-:W-:Y:S01]  /*53b0*/  FFMA.FTZ R173, R19, R188, R187 ;  /* 0x000000bc13ad7223 */ /* 0x002fe200000100bb */
        /* <DEDUP_REMOVED lines=10> */
.L_x_779:
[----:B------:R-:W-:Y:S05]  /*5460*/  BSYNC.RECONVERGENT B2 ;  /* 0x0000000000027941 */ /* 0x000fea0003800200 */
.L_x_778:
        /* <DEDUP_REMOVED lines=13> */
.L_x_781:
[----:B------:R-:W-:Y:S05]  /*5540*/  BSYNC.RECONVERGENT B2 ;  /* 0x0000000000027941 */ /* 0x000fea0003800200 */
.L_x_780:
        /* <DEDUP_REMOVED lines=13> */
.L_x_783:
[----:B------:R-:W-:Y:S05]  /*5620*/  BSYNC.RECONVERGENT B2 ;  /* 0x0000000000027941 */ /* 0x000fea0003800200 */
.L_x_782:
        /* <DEDUP_REMOVED lines=13> */
.L_x_785:
[----:B------:R-:W-:Y:S05]  /*5700*/  BSYNC.RECONVERGENT B2 ;  /* 0x0000000000027941 */ /* 0x000fea0003800200 */
.L_x_784:
        /* <DEDUP_REMOVED lines=13> */
.L_x_787:
[----:B------:R-:W-:Y:S05]  /*57e0*/  BSYNC.RECONVERGENT B2 ;  /* 0x0000000000027941 */ /* 0x000fea0003800200 */
.L_x_786:
        /* <DEDUP_REMOVED lines=13> */
.L_x_789:
[----:B------:R-:W-:Y:S05]  /*58c0*/  BSYNC.RECONVERGENT B2 ;  /* 0x0000000000027941 */ /* 0x000fea0003800200 */
.L_x_788:
        /* <DEDUP_REMOVED lines=13> */
.L_x_791:
[----:B------:R-:W-:Y:S05]  /*59a0*/  BSYNC.RECONVERGENT B2 ;  /* 0x0000000000027941 */ /* 0x000fea0003800200 */
.L_x_790:
[----:B------:R-:W-:Y:S05]  /*59b0*/  @!P2 BRA `(.L_x_776) ;  /* 0x000000000030a947 */ /* 0x000fea0003800000 */
[----:B-1----:R-:W-:Y:S01]  /*59c0*/  FFMA.FTZ R172, R32, R188, R187 ;  /* 0x000000bc20ac7223 */ /* 0x002fe200000100bb */
        /* <DEDUP_REMOVED lines=10> */
[----:B------:R-:W-:-:S07]  /*5a70*/  PRMT R139, R139, 0x5410, R173 ;  /* 0x000054108b8b7816 */ /* 0x000fce00000000ad */
.L_x_776:
[----:B------:R-:W-:Y:S05]  /*5a80*/  BSYNC.RECONVERGENT B1 ;  /* 0x0000000000017941 */ /* 0x000fea0003800200 */
.L_x_773:
[----:B-1----:R-:W1:Y:S01]  /*5a90*/  @P0 LDC.64 R174, c[0x0][0x478] ;  /* 0x00011e00ffae0b82 */ /* 0x002e620000000a00 */
[----:B------:R-:W-:Y:S01]  /*5aa0*/  @P0 IADD3 R177, PT, PT, R171, 0x20, RZ ;  /* 0x00000020abb10810 */ /* 0x000fe20007ffe0ff */
[----:B------:R-:W-:Y:S01]  /*5ab0*/  BSSY.RECONVERGENT B1, `(.L_x_792) ;  /* 0x000019a000017945 */ /* 0x000fe20003800200 */
[----:B------:R-:W-:-:S05]  /*5ac0*/  @P2 IADD3 R179, PT, PT, R170, 0x20, RZ ;  /* 0x00000020aab32810 */ /* 0x000fca0007ffe0ff */
[----:B------:R-:W2:Y:S01]  /*5ad0*/  @P2 LDC.64 R172, c[0x0][0x468] ;  /* 0x00011a00ffac2b82 */ /* 0x000ea20000000a00 */
[----:B-1----:R-:W-:-:S05]  /*5ae0*/  @P0 IMAD.WIDE.U32 R174, R177, 0x10, R174 ;  /* 0x00000010b1ae0825 */ /* 0x002fca00078e00ae */
[----:B------:R1:W-:Y:S01]  /*5af0*/  @P0 STG.E.128 desc[UR6][R174.64], R140 ;  /* 0x0000008cae000986 */ /* 0x0003e2000c101d06 */
[----:B--2---:R-:W-:-:S05]  /*5b00*/  @P2 IMAD.WIDE.U32 R172, R179, 0x10, R172 ;  /* 0x00000010b3ac2825 */ /* 0x004fca00078e00ac */
[----:B------:R1:W-:Y:S01]  /*5b10*/  @P2 STG.E.128 desc[UR6][R172.64], R136 ;  /* 0x00000088ac002986 */ /* 0x0003e2000c101d06 */
[----:B------:R-:W-:Y:S05]  /*5b20*/  @!P1 BRA `(.L_x_793) ;  /* 0x0000000c000c9947 */ /* 0x000fea0003800000 */
[----:B------:R-:W-:Y:S05]  /*5b30*/  @!P0 BRA `(.L_x_794) ;  /* 0x00000004008c8947 */ /* 0x000fea0003800000 */
[----:B------:R-:W-:Y:S01]  /*5b40*/  ISETP.GT.AND P3, PT, R189, RZ, PT ;  /* 0x000000ffbd00720c */ /* 0x000fe20003f64270 */
[----:B------:R-:W2:Y:S01]  /*5b50*/  @P2 LDC.64 R180, c[0x0][0x408] ;  /* 0x00010200ffb42b82 */ /* 0x000ea20000000a00 */
[C---:B-1----:R-:W-:Y:S02]  /*5b60*/  PRMT R140, R44.reuse, 0x7632, R140 ;  /* 0x000076322c8c7816 */ /* 0x042fe4000000008c */
[----:B------:R-:W-:Y:S02]  /*5b70*/  SHF.L.U32 R183, R44, 0x10, RZ ;  /* 0x000000102cb77819 */ /* 0x000fe400000006ff */
[C---:B------:R-:W-:Y:S01]  /*5b80*/  SHF.L.U32 R194, R45.reuse, 0x10, RZ ;  /* 0x000000102dc27819 */ /* 0x040fe200000006ff */
[----:B------:R-:W-:Y:S01]  /*5b90*/  IMAD.U32 R182, R140, 0x10000, RZ ;  /* 0x000100008cb67824 */ /* 0x000fe200078e00ff */
[----:B------:R-:W-:Y:S02]  /*5ba0*/  PRMT R174, R45, 0x7632, R174 ;  /* 0x000076322dae7816 */ /* 0x000fe400000000ae */
[----:B------:R-:W-:-:S02]  /*5bb0*/  SHF.L.U32 R196, R46, 0x10, RZ ;  /* 0x000000102ec47819 */ /* 0x000fc400000006ff */
        /* <DEDUP_REMOVED lines=8> */
[-C--:B------:R-:W-:Y:S01]  /*5c40*/  @P3 FFMA.FTZ R176, R148, R188.reuse, R187 ;  /* 0x000000bc94b03223 */ /* 0x080fe200000100bb */
[C---:B------:R-:W-:Y:S01]  /*5c50*/  @P3 FFMA.FTZ R182, R184.reuse, R143, R182 ;  /* 0x0000008fb8b63223 */ /* 0x040fe200000100b6 */
[C---:B------:R-:W-:Y:S01]  /*5c60*/  @P3 FFMA.FTZ R183, R184.reuse, R141, R183 ;  /* 0x0000008db8b73223 */ /* 0x040fe200000100b7 */
[----:B------:R-:W1:Y:S01]  /*5c70*/  @P2 LDC.64 R142, c[0x0][0x408] ;  /* 0x00010200ff8e2b82 */ /* 0x000e620000000a00 */
[----:B------:R-:W-:Y:S01]  /*5c80*/  @P3 FFMA.FTZ R194, R184, R173, R194 ;  /* 0x000000adb8c23223 */ /* 0x000fe200000100c2 */
[----:B------:R-:W-:Y:S01]  /*5c90*/  @P3 FADD.FTZ R178, R149, -R176 ;  /* 0x800000b095b23221 */ /* 0x000fe20000010000 */
[----:B------:R-:W-:Y:S01]  /*5ca0*/  @P3 FADD.FTZ R179, R38, -R175 ;  /* 0x800000af26b33221 */ /* 0x000fe20000010000 */
[----:B------:R-:W-:Y:S01]  /*5cb0*/  PRMT R200, R47, 0x7632, R200 ;  /* 0x000076322fc87816 */ /* 0x000fe200000000c8 */
[----:B------:R-:W-:Y:S01]  /*5cc0*/  @P3 FFMA.FTZ R201, R145, R188, R187 ;  /* 0x000000bc91c93223 */ /* 0x000fe200000100bb */
[C---:B------:R-:W-:Y:S01]  /*5cd0*/  @P3 FFMA.FTZ R195, R184.reuse, R178, R195 ;  /* 0x000000b2b8c33223 */ /* 0x040fe200000100c3 */
[----:B------:R-:W-:Y:S01]  /*5ce0*/  @P3 FFMA.FTZ R196, R184, R179, R196 ;  /* 0x000000b3b8c43223 */ /* 0x000fe200000100c4 */
[----:B------:R-:W3:Y:S01]  /*5cf0*/  @P2 LDC.64 R140, c[0x0][0x408] ;  /* 0x00010200ff8c2b82 */ /* 0x000ee20000000a00 */
[----:B------:R-:W-:Y:S01]  /*5d00*/  PRMT R197, R46, 0x7632, R197 ;  /* 0x000076322ec57816 */ /* 0x000fe200000000c5 */
[-CC-:B------:R-:W-:Y:S01]  /*5d10*/  @P3 FFMA.FTZ R198, R150, R188.reuse, R187.reuse ;  /* 0x000000bc96c63223 */ /* 0x180fe200000100bb */
[----:B------:R-:W-:Y:S01]  /*5d20*/  @P3 FFMA.FTZ R204, R152, R188, R187 ;  /* 0x000000bc98cc3223 */ /* 0x000fe200000100bb */
[----:B------:R-:W-:Y:S01]  /*5d30*/  IMAD.U32 R202, R200, 0x10000, RZ ;  /* 0x00010000c8ca7824 */ /* 0x000fe200078e00ff */
[----:B------:R-:W-:Y:S01]  /*5d40*/  SHF.L.U32 R199, R47, 0x10, RZ ;  /* 0x000000102fc77819 */ /* 0x000fe200000006ff */
[----:B------:R-:W-:Y:S01]  /*5d50*/  @P3 FADD.FTZ R200, R144, -R201 ;  /* 0x800000c990c83221 */ /* 0x000fe20000010000 */
[----:B------:R-:W-:Y:S01]  /*5d60*/  SHF.L.U32 R197, R197, 0x10, RZ ;  /* 0x00000010c5c57819 */ /* 0x000fe200000006ff */
[----:B------:R-:W4:Y:S01]  /*5d70*/  @P2 LDC.64 R172, c[0x0][0x408] ;  /* 0x00010200ffac2b82 */ /* 0x000f220000000a00 */
[----:B------:R-:W-:Y:S01]  /*5d80*/  @P3 FADD.FTZ R198, R151, -R198 ;  /* 0x800000c697c63221 */ /* 0x000fe20000010000 */
[----:B------:R-:W-:Y:S01]  /*5d90*/  @P3 FADD.FTZ R201, R153, -R204 ;  /* 0x800000cc99c93221 */ /* 0x000fe20000010000 */
[----:B------:R-:W-:Y:S01]  /*5da0*/  @P3 FFMA.FTZ R199, R184, R200, R199 ;  /* 0x000000c8b8c73223 */ /* 0x000fe200000100c7 */
[----:B------:R-:W-:Y:S01]  /*5db0*/  @P2 LOP3.LUT P4, RZ, R192, 0xff00, RZ, 0xc0, !PT ;  /* 0x0000ff00c0ff2812 */ /* 0x000fe2000788c0ff */
[C---:B------:R-:W-:Y:S01]  /*5dc0*/  @P3 FFMA.FTZ R197, R184.reuse, R198, R197 ;  /* 0x000000c6b8c53223 */ /* 0x040fe200000100c5 */
[----:B------:R-:W-:Y:S01]  /*5dd0*/  @P3 FFMA.FTZ R202, R184, R201, R202 ;  /* 0x000000c9b8ca3223 */ /* 0x000fe200000100ca */
[----:B------:R-:W-:Y:S01]  /*5de0*/  @P2 LOP3.LUT P3, RZ, R192, 0xff, RZ, 0xc0, !PT ;  /* 0x000000ffc0ff2812 */ /* 0x000fe2000786c0ff */
[----:B------:R-:W5:Y:S01]  /*5df0*/  @P2 LDC.64 R174, c[0x0][0x408] ;  /* 0x00010200ffae2b82 */ /* 0x000f620000000a00 */
[----:B-1----:R-:W-:Y:S01]  /*5e00*/  @P2 FMUL.FTZ R143, R182, R143 ;  /* 0x0000008fb68f2220 */ /* 0x002fe20000410000 */
[----:B--2---:R-:W-:Y:S01]  /*5e10*/  @P2 FMUL.FTZ R181, R199, R181 ;  /* 0x000000b5c7b52220 */ /* 0x004fe20000410000 */
[----:B------:R-:W-:-:S02]  /*5e20*/  @P2 LOP3.LUT P5, RZ, R192, 0xff000000, RZ, 0xc0, !PT ;  /* 0xff000000c0ff2812 */ /* 0x000fc400078ac0ff */
[----:B------:R-:W-:Y:S01]  /*5e30*/  @P2 FMUL.FTZ R142, R143, R142 ;  /* 0x0000008e8f8e2220 */ /* 0x000fe20000410000 */
[----:B------:R-:W-:Y:S02]  /*5e40*/  @P2 FMUL.FTZ R180, R181, R180 ;  /* 0x000000b4b5b42220 */ /* 0x000fe40000410000 */
[----:B------:R-:W1:Y:S01]  /*5e50*/  @P2 LDC.64 R176, c[0x0][0x408] ;  /* 0x00010200ffb02b82 */ /* 0x000e620000000a00 */
[----:B---3--:R-:W-:Y:S01]  /*5e60*/  @P2 FMUL.FTZ R141, R183, R141 ;  /* 0x0000008db78d2220 */ /* 0x008fe20000410000 */
[----:B------:R-:W-:Y:S02]  /*5e70*/  @P2 FSEL R142, R142, RZ, P4 ;  /* 0x000000ff8e8e2208 */ /* 0x000fe40002000000 */
[----:B------:R-:W-:Y:S01]  /*5e80*/  @P2 LOP3.LUT P4, RZ, R192, 0xff0000, RZ, 0xc0, !PT ;  /* 0x00ff0000c0ff2812 */ /* 0x000fe2000788c0ff */
[----:B------:R-:W-:Y:S01]  /*5e90*/  @P2 FMUL.FTZ R140, R141, R140 ;  /* 0x0000008c8d8c2220 */ /* 0x000fe20000410000 */
[----:B------:R-:W-:Y:S02]  /*5ea0*/  F2FP.BF16.F32.PACK_AB R141, R195, R194 ;  /* 0x000000c2c38d723e */ /* 0x000fe400000010ff */
[----:B------:R-:W2:Y:S01]  /*5eb0*/  @P2 LDC.64 R178, c[0x0][0x408] ;  /* 0x00010200ffb22b82 */ /* 0x000ea20000000a00 */
[----:B----4-:R-:W-:Y:S01]  /*5ec0*/  @P2 FMUL.FTZ R173, R194, R173 ;  /* 0x000000adc2ad2220 */ /* 0x010fe20000410000 */
[----:B------:R-:W-:-:S02]  /*5ed0*/  @P2 FSEL R140, R140, RZ, P3 ;  /* 0x000000ff8c8c2208 */ /* 0x000fc40001800000 */
[----:B------:R-:W-:Y:S01]  /*5ee0*/  @P2 LOP3.LUT P3, RZ, R193, 0xff, RZ, 0xc0, !PT ;  /* 0x000000ffc1ff2812 */ /* 0x000fe2000786c0ff */
[----:B------:R-:W-:Y:S01]  /*5ef0*/  @P2 FMUL.FTZ R173, R173, R172 ;  /* 0x000000acadad2220 */ /* 0x000fe20000410000 */
[----:B------:R-:W-:Y:S01]  /*5f00*/  @P2 F2FP.BF16.F32.PACK_AB R143, RZ, R140 ;  /* 0x0000008cff8f223e */ /* 0x000fe200000010ff */
[----:B-----5:R-:W-:Y:S01]  /*5f10*/  @P2 FMUL.FTZ R175, R195, R175 ;  /* 0x000000afc3af2220 */ /* 0x020fe20000410000 */
[----:B------:R-:W-:Y:S02]  /*5f20*/  @P2 F2FP.BF16.F32.PACK_AB R172, RZ, R142 ;  /* 0x0000008effac223e */ /* 0x000fe400000010ff */
[----:B------:R-:W-:Y:S01]  /*5f30*/  @P2 FSEL R173, R173, RZ, P4 ;  /* 0x000000ffadad2208 */ /* 0x000fe20002000000 */
[----:B------:R-:W-:Y:S01]  /*5f40*/  @P2 FMUL.FTZ R174, R175, R174 ;  /* 0x000000aeafae2220 */ /* 0x000fe20000410000 */
[----:B------:R-:W-:Y:S02]  /*5f50*/  @P2 LOP3.LUT P4, RZ, R193, 0xff00, RZ, 0xc0, !PT ;  /* 0x0000ff00c1ff2812 */ /* 0x000fe4000788c0ff */
[----:B------:R-:W-:Y:S01]  /*5f60*/  @P2 F2FP.BF16.F32.PACK_AB R173, RZ, R173 ;  /* 0x000000adffad223e */ /* 0x000fe200000010ff */
[----:B-1----:R-:W-:Y:S01]  /*5f70*/  @P2 FMUL.FTZ R177, R196, R177 ;  /* 0x000000b1c4b12220 */ /* 0x002fe20000410000 */
[----:B------:R-:W-:-:S02]  /*5f80*/  @P2 FSEL R174, R174, RZ, P5 ;  /* 0x000000ffaeae2208 */ /* 0x000fc40002800000 */
[----:B------:R-:W-:Y:S01]  /*5f90*/  @P2 LOP3.LUT P5, RZ, R193, 0xff0000, RZ, 0xc0, !PT ;  /* 0x00ff0000c1ff2812 */ /* 0x000fe200078ac0ff */
[----:B------:R-:W-:Y:S01]  /*5fa0*/  @P2 FMUL.FTZ R176, R177, R176 ;  /* 0x000000b0b1b02220 */ /* 0x000fe20000410000 */
[----:B------:R-:W-:Y:S02]  /*5fb0*/  @P2 F2FP.BF16.F32.PACK_AB R174, RZ, R174 ;  /* 0x000000aeffae223e */ /* 0x000fe400000010ff */
[----:B------:R-:W-:Y:S01]  /*5fc0*/  @P2 FSEL R180, R180, RZ, P5 ;  /* 0x000000ffb4b42208 */ /* 0x000fe20002800000 */
[----:B--2---:R-:W-:Y:S01]  /*5fd0*/  @P2 FMUL.FTZ R179, R197, R179 ;  /* 0x000000b3c5b32220 */ /* 0x004fe20000410000 */
        /* <DEDUP_REMOVED lines=9> */
[----:B------:R-:W-:-:S02]  /*6070*/  F2FP.BF16.F32.PACK_AB R140, R182, R183 ;  /* 0x000000b7b68c723e */ /* 0x000fc400000010ff */
[----:B------:R-:W-:Y:S02]  /*6080*/  F2FP.BF16.F32.PACK_AB R142, R197, R196 ;  /* 0x000000c4c58e723e */ /* 0x000fe400000010ff */
        /* <DEDUP_REMOVED lines=14> */
.L_x_794:
[----:B------:R-:W-:Y:S01]  /*6170*/  ISETP.GT.AND P3, PT, R189, RZ, PT ;  /* 0x000000ffbd00720c */ /* 0x000fe20003f64270 */
[----:B-1----:R-:W1:Y:S01]  /*6180*/  @P2 LDC.64 R172, c[0x0][0x408] ;  /* 0x00010200ffac2b82 */ /* 0x002e620000000a00 */
[----:B------:R-:W-:Y:S01]  /*6190*/  PRMT R174, R44, 0x7632, R174 ;  /* 0x000076322cae7816 */ /* 0x000fe200000000ae */
[----:B------:R-:W-:Y:S01]  /*61a0*/  IMAD.U32 R196, R46, 0x10000, RZ ;  /* 0x000100002ec47824 */ /* 0x000fe200078e00ff */
[----:B------:R-:W-:Y:S02]  /*61b0*/  SHF.L.U32 R175, R44, 0x10, RZ ;  /* 0x000000102caf7819 */ /* 0x000fe400000006ff */
[----:B------:R-:W-:Y:S02]  /*61c0*/  SHF.L.U32 R174, R174, 0x10, RZ ;  /* 0x00000010aeae7819 */ /* 0x000fe400000006ff */
[----:B------:R-:W-:Y:S01]  /*61d0*/  SHF.L.U32 R195, R45, 0x10, RZ ;  /* 0x000000102dc37819 */ /* 0x000fe200000006ff */
        /* <DEDUP_REMOVED lines=88> */
.L_x_793:
        /* <DEDUP_REMOVED lines=96> */
.L_x_796:
        /* <DEDUP_REMOVED lines=13> */
.L_x_798:
[----:B------:R-:W-:Y:S05]  /*6e30*/  BSYNC.RECONVERGENT B2 ;  /* 0x0000000000027941 */ /* 0x000fea0003800200 */
.L_x_797:
        /* <DEDUP_REMOVED lines=13> */
.L_x_800:
[----:B------:R-:W-:Y:S05]  /*6f10*/  BSYNC.RECONVERGENT B2 ;  /* 0x0000000000027941 */ /* 0x000fea0003800200 */
.L_x_799:
        /* <DEDUP_REMOVED lines=13> */
.L_x_802:
[----:B------:R-:W-:Y:S05]  /*6ff0*/  BSYNC.RECONVERGENT B2 ;  /* 0x0000000000027941 */ /* 0x000fea0003800200 */
.L_x_801:
        /* <DEDUP_REMOVED lines=13> */
.L_x_804:
[----:B------:R-:W-:Y:S05]  /*70d0*/  BSYNC.RECONVERGENT B2 ;  /* 0x0000000000027941 */ /* 0x000fea0003800200 */
.L_x_803:
        /* <DEDUP_REMOVED lines=13> */
.L_x_806:
[----:B------:R-:W-:Y:S05]  /*71b0*/  BSYNC.RECONVERGENT B2 ;  /* 0x0000000000027941 */ /* 0x000fea0003800200 */
.L_x_805:
        /* <DEDUP_REMOVED lines=13> */
.L_x_808:
[----:B------:R-:W-:Y:S05]  /*7290*/  BSYNC.RECONVERGENT B2 ;  /* 0x0000000000027941 */ /* 0x000fea0003800200 */
.L_x_807:
        /* <DEDUP_REMOVED lines=13> */
.L_x_810:
[----:B------:R-:W-:Y:S05]  /*7370*/  BSYNC.RECONVERGENT B2 ;  /* 0x0000000000027941 */ /* 0x000fea0003800200 */
.L_x_809:
        /* <DEDUP_REMOVED lines=13> */
.L_x_795:
[----:B------:R-:W-:Y:S05]  /*7450*/  BSYNC.RECONVERGENT B1 ;  /* 0x0000000000017941 */ /* 0x000fea0003800200 */
.L_x_792:
[----:B-1----:R-:W1:Y:S01]  /*7460*/  @P0 LDC.64 R174, c[0x0][0x478] ;  /* 0x00011e00ffae0b82 */ /* 0x002e620000000a00 */
[----:B------:R-:W-:Y:S01]  /*7470*/  @P0 IADD3 R177, PT, PT, R171, 0x40, RZ ;  /* 0x00000040abb10810 */ /* 0x000fe20007ffe0ff */
[----:B------:R-:W-:Y:S01]  /*7480*/  @P2 VIADD R179, R170, 0x40 ;  /* 0x00000040aab32836 */ /* 0x000fe20000000000 */
[----:B------:R-:W-:Y:S05]  /*7490*/  BSSY.RECONVERGENT B1, `(.L_x_811) ;  /* 0x0000199000017945 */ /* 0x000fea0003800200 */
        /* <DEDUP_REMOVED lines=8> */
[----:B-1----:R-:W1:Y:S01]  /*7520*/  @P2 LDC.64 R172, c[0x0][0x408] ;  /* 0x00010200ffac2b82 */ /* 0x002e620000000a00 */
[----:B------:R-:W-:Y:S01]  /*7530*/  PRMT R140, R40, 0x7632, R140 ;  /* 0x00007632288c7816 */ /* 0x000fe2000000008c */
[----:B------:R-:W-:Y:S01]  /*7540*/  IMAD.U32 R189, R42, 0x10000, RZ ;  /* 0x000100002abd7824 */ /* 0x000fe200078e00ff */
[----:B------:R-:W-:Y:S02]  /*7550*/  SHF.L.U32 R183, R40, 0x10, RZ ;  /* 0x0000001028b77819 */ /* 0x000fe400000006ff */
[----:B------:R-:W-:Y:S02]  /*7560*/  SHF.L.U32 R182, R140, 0x10, RZ ;  /* 0x000000108cb67819 */ /* 0x000fe400000006ff */
[----:B------:R-:W-:Y:S01]  /*7570*/  PRMT R176, R41, 0x7632, R176 ;  /* 0x0000763229b07816 */ /* 0x000fe200000000b0 */
[----:B------:R-:W2:Y:S01]  /*7580*/  @P2 LDC.64 R174, c[0x0][0x408] ;  /* 0x00010200ffae2b82 */ /* 0x000ea20000000a00 */
        /* <DEDUP_REMOVED lines=8> */
[-CC-:B------:R-:W-:Y:S01]  /*7610*/  @P1 FFMA.FTZ R193, R159, R188.reuse, R187.reuse ;  /* 0x000000bc9fc11223 */ /* 0x180fe200000100bb */
[-CC-:B------:R-:W-:Y:S01]  /*7620*/  @P1 FFMA.FTZ R194, R166, R188.reuse, R187.reuse ;  /* 0x000000bca6c21223 */ /* 0x180fe200000100bb */
[----:B------:R-:W-:Y:S01]  /*7630*/  @P1 FFMA.FTZ R182, R184, R143, R182 ;  /* 0x0000008fb8b61223 */ /* 0x000fe200000100b6 */
[-CC-:B------:R-:W-:Y:S01]  /*7640*/  @P1 FFMA.FTZ R196, R168, R188.reuse, R187.reuse ;  /* 0x000000bca8c41223 */ /* 0x180fe200000100bb */
[----:B------:R-:W3:Y:S01]  /*7650*/  @P2 LDC.64 R142, c[0x0][0x408] ;  /* 0x00010200ff8e2b82 */ /* 0x000ee20000000a00 */
[----:B------:R-:W-:Y:S01]  /*7660*/  @P1 FFMA.FTZ R197, R161, R188, R187 ;  /* 0x000000bca1c51223 */ /* 0x000fe200000100bb */
[----:B------:R-:W-:Y:S01]  /*7670*/  @P1 FFMA.FTZ R183, R184, R141, R183 ;  /* 0x0000008db8b71223 */ /* 0x000fe200000100b7 */
[----:B------:R-:W-:Y:S01]  /*7680*/  SHF.L.U32 R187, R41, 0x10, RZ ;  /* 0x0000001029bb7819 */ /* 0x000fe200000006ff */
[----:B------:R-:W-:Y:S01]  /*7690*/  @P1 FADD.FTZ R180, R156, -R177 ;  /* 0x800000b19cb41221 */ /* 0x000fe20000010000 */
[----:B------:R-:W-:Y:S01]  /*76a0*/  SHF.L.U32 R188, R176, 0x10, RZ ;  /* 0x00000010b0bc7819 */ /* 0x000fe200000006ff */
[----:B------:R-:W-:Y:S01]  /*76b0*/  @P1 FADD.FTZ R181, R165, -R178 ;  /* 0x800000b2a5b51221 */ /* 0x000fe20000010000 */
[----:B------:R-:W-:Y:S01]  /*76c0*/  @P1 FADD.FTZ R193, R158, -R193 ;  /* 0x800000c19ec11221 */ /* 0x000fe20000010000 */
[----:B------:R-:W4:Y:S01]  /*76d0*/  @P2 LDC.64 R140, c[0x0][0x408] ;  /* 0x00010200ff8c2b82 */ /* 0x000f220000000a00 */
[C---:B------:R-:W-:Y:S01]  /*76e0*/  @P1 FFMA.FTZ R187, R184.reuse, R180, R187 ;  /* 0x000000b4b8bb1223 */ /* 0x040fe200000100bb */
[----:B------:R-:W-:Y:S01]  /*76f0*/  @P1 FFMA.FTZ R188, R184, R181, R188 ;  /* 0x000000b5b8bc1223 */ /* 0x000fe200000100bc */
[----:B------:R-:W-:Y:S01]  /*7700*/  SHF.L.U32 R192, R192, 0x10, RZ ;  /* 0x00000010c0c07819 */ /* 0x000fe200000006ff */
[--C-:B------:R-:W-:Y:S01]  /*7710*/  @P1 FADD.FTZ R195, R167, -R194.reuse ;  /* 0x800000c2a7c31221 */ /* 0x100fe20000010000 */
[C---:B------:R-:W-:Y:S01]  /*7720*/  PRMT R194, R43.reuse, 0x7632, R194 ;  /* 0x000076322bc27816 */ /* 0x040fe200000000c2 */
[----:B------:R-:W-:Y:S01]  /*7730*/  @P1 FFMA.FTZ R189, R184, R193, R189 ;  /* 0x000000c1b8bd1223 */ /* 0x000fe200000100bd */
[----:B------:R-:W-:Y:S01]  /*7740*/  SHF.L.U32 R193, R43, 0x10, RZ ;  /* 0x000000102bc17819 */ /* 0x000fe200000006ff */
[----:B------:R-:W5:Y:S01]  /*7750*/  @P2 LDC.64 R176, c[0x0][0x408] ;  /* 0x00010200ffb02b82 */ /* 0x000f620000000a00 */
[----:B------:R-:W-:Y:S01]  /*7760*/  @P1 FADD.FTZ R197, R160, -R197 ;  /* 0x800000c5a0c51221 */ /* 0x000fe20000010000 */
[----:B------:R-:W-:Y:S01]  /*7770*/  @P1 FFMA.FTZ R192, R184, R195, R192 ;  /* 0x000000c3b8c01223 */ /* 0x000fe200000100c0 */
[----:B------:R-:W-:Y:S01]  /*7780*/  SHF.L.U32 R194, R194, 0x10, RZ ;  /* 0x00000010c2c27819 */ /* 0x000fe200000006ff */
[----:B------:R-:W-:Y:S01]  /*7790*/  @P1 FADD.FTZ R195, R169, -R196 ;  /* 0x800000c4a9c31221 */ /* 0x000fe20000010000 */
[----:B-1----:R-:W-:Y:S01]  /*77a0*/  @P2 FMUL.FTZ R173, R187, R173 ;  /* 0x000000adbbad2220 */ /* 0x002fe20000410000 */
[----:B------:R-:W-:Y:S01]  /*77b0*/  @P1 FFMA.FTZ R193, R184, R197, R193 ;  /* 0x000000c5b8c11223 */ /* 0x000fe200000100c1 */
[----:B--2---:R-:W-:Y:S01]  /*77c0*/  @P2 FMUL.FTZ R175, R188, R175 ;  /* 0x000000afbcaf2220 */ /* 0x004fe20000410000 */
[----:B------:R-:W1:Y:S01]  /*77d0*/  @P2 LDC.64 R178, c[0x0][0x408] ;  /* 0x00010200ffb22b82 */ /* 0x000e620000000a00 */
[----:B---3--:R-:W-:Y:S01]  /*77e0*/  @P2 FMUL.FTZ R143, R182, R143 ;  /* 0x0000008fb68f2220 */ /* 0x008fe20000410000 */
[----:B------:R-:W-:Y:S01]  /*77f0*/  @P1 FFMA.FTZ R194, R184, R195, R194 ;  /* 0x000000c3b8c21223 */ /* 0x000fe200000100c2 */
[----:B------:R-:W-:Y:S01]  /*7800*/  @P2 FMUL.FTZ R172, R173, R172 ;  /* 0x000000acadac2220 */ /* 0x000fe20000410000 */
[C---:B------:R-:W-:Y:S01]  /*7810*/  @P2 LOP3.LUT P1, RZ, R190.reuse, 0xff, RZ, 0xc0, !PT ;  /* 0x000000ffbeff2812 */ /* 0x040fe2000782c0ff */
[----:B------:R-:W-:Y:S01]  /*7820*/  @P2 FMUL.FTZ R142, R143, R142 ;  /* 0x0000008e8f8e2220 */ /* 0x000fe20000410000 */
[----:B------:R-:W-:Y:S01]  /*7830*/  @P2 LOP3.LUT P4, RZ, R190, 0xff0000, RZ, 0xc0, !PT ;  /* 0x00ff0000beff2812 */ /* 0x000fe2000788c0ff */
[----:B------:R-:W-:Y:S01]  /*7840*/  @P2 FMUL.FTZ R174, R175, R174 ;  /* 0x000000aeafae2220 */ /* 0x000fe20000410000 */
[----:B------:R-:W2:Y:S01]  /*7850*/  @P2 LDC.64 R180, c[0x0][0x408] ;  /* 0x00010200ffb42b82 */ /* 0x000ea20000000a00 */
[----:B----4-:R-:W-:Y:S01]  /*7860*/  @P2 FMUL.FTZ R141, R183, R141 ;  /* 0x0000008db78d2220 */ /* 0x010fe20000410000 */
[----:B------:R-:W-:-:S02]  /*7870*/  @P2 FSEL R142, R142, RZ, P3 ;  /* 0x000000ff8e8e2208 */ /* 0x000fc40001800000 */
[----:B------:R-:W-:Y:S01]  /*7880*/  @P2 LOP3.LUT P3, RZ, R191, 0xff, RZ, 0xc0, !PT ;  /* 0x000000ffbfff2812 */ /* 0x000fe2000786c0ff */
[----:B------:R-:W-:Y:S01]  /*7890*/  @P2 FMUL.FTZ R140, R141, R140 ;  /* 0x0000008c8d8c2220 */ /* 0x000fe20000410000 */
[----:B------:R-:W-:Y:S01]  /*78a0*/  @P2 FSEL R141, R172, RZ, P4 ;  /* 0x000000ffac8d2208 */ /* 0x000fe20002000000 */
[----:B-----5:R-:W-:Y:S01]  /*78b0*/  @P2 FMUL.FTZ R177, R189, R177 ;  /* 0x000000b1bdb12220 */ /* 0x020fe20000410000 */
        /* <DEDUP_REMOVED lines=16> */
[----:B------:R-:W-:Y:S02]  /*79c0*/  @P2 F2FP.BF16.F32.PACK_AB R174, RZ, R174 ;  /* 0x000000aeffae223e */ /* 0x000fe400000010ff */
[----:B------:R-:W-:Y:S02]  /*79d0*/  @P2 FSEL R180, R180, RZ, P5 ;  /* 0x000000ffb4b42208 */ /* 0x000fe40002800000 */
[----:B------:R-:W-:Y:S02]  /*79e0*/  @P2 F2FP.BF16.F32.PACK_AB R178, RZ, R178 ;  /* 0x000000b2ffb2223e */ /* 0x000fe400000010ff */
[----:B------:R-:W-:Y:S02]  /*79f0*/  @P2 F2FP.BF16.F32.PACK_AB R180, RZ, R180 ;  /* 0x000000b4ffb4223e */ /* 0x000fe400000010ff */
[----:B------:R-:W-:Y:S02]  /*7a00*/  @P2 PRMT R136, R143, 0x7610, R136 ;  /* 0x000076108f882816 */ /* 0x000fe40000000088 */
[----:B------:R-:W-:-:S02]  /*7a10*/  @P2 PRMT R137, R173, 0x7610, R137 ;  /* 0x00007610ad892816 */ /* 0x000fc40000000089 */
[----:B------:R-:W-:Y:S02]  /*7a20*/  @P2 PRMT R138, R176, 0x7610, R138 ;  /* 0x00007610b08a2816 */ /* 0x000fe4000000008a */
[----:B------:R-:W-:Y:S02]  /*7a30*/  F2FP.BF16.F32.PACK_AB R140, R182, R183 ;  /* 0x000000b7b68c723e */ /* 0x000fe400000010ff */
[----:B------:R-:W-:Y:S02]  /*7a40*/  F2FP.BF16.F32.PACK_AB R141, R188, R187 ;  /* 0x000000bbbc8d723e */ /* 0x000fe400000010ff */
[----:B------:R-:W-:Y:S02]  /*7a50*/  F2FP.BF16.F32.PACK_AB R142, R192, R189 ;  /* 0x000000bdc08e723e */ /* 0x000fe400000010ff */
[----:B------:R-:W-:Y:S02]  /*7a60*/  @P2 PRMT R136, R136, 0x5410, R172 ;  /* 0x0000541088882816 */ /* 0x000fe400000000ac */
        /* <DEDUP_REMOVED lines=13> */
.L_x_813:
[----:B------:R-:W-:Y:S01]  /*7b40*/  ISETP.GT.AND P1, PT, R189, RZ, PT ;  /* 0x000000ffbd00720c */ /* 0x000fe20003f24270 */
[----:B------:R-:W2:Y:S01]  /*7b50*/  @P2 LDC.64 R176, c[0x0][0x408] ;  /* 0x00010200ffb02b82 */ /* 0x000ea20000000a00 */
[C---:B-1----:R-:W-:Y:S02]  /*7b60*/  PRMT R172, R40.reuse, 0x7632, R172 ;  /* 0x0000763228ac7816 */ /* 0x042fe400000000ac */
[----:B------:R-:W-:Y:S02]  /*7b70*/  SHF.L.U32 R173, R40, 0x10, RZ ;  /* 0x0000001028ad7819 */ /* 0x000fe400000006ff */
[----:B------:R-:W-:Y:S01]  /*7b80*/  SHF.L.U32 R189, R41, 0x10, RZ ;  /* 0x0000001029bd7819 */ /* 0x000fe200000006ff */
[----:B------:R-:W-:Y:S01]  /*7b90*/  IMAD.U32 R172, R172, 0x10000, RZ ;  /* 0x00010000acac7824 */ /* 0x000fe200078e00ff */
[C---:B------:R-:W-:Y:S01]  /*7ba0*/  SHF.L.U32 R192, R42.reuse, 0x10, RZ ;  /* 0x000000102ac07819 */ /* 0x040fe200000006ff */
[----:B------:R-:W1:Y:S01]  /*7bb0*/  @P2 LDC.64 R178, c[0x0][0x408] ;  /* 0x00010200ffb22b82 */ /* 0x000e620000000a00 */
[----:B------:R-:W-:-:S02]  /*7bc0*/  PRMT R194, R42, 0x7632, R194 ;  /* 0x000076322ac27816 */ /* 0x000fc400000000c2 */
        /* <DEDUP_REMOVED lines=12> */
[-CC-:B------:R-:W-:Y:S01]  /*7c90*/  @P1 FFMA.FTZ R174, R164, R188.reuse, R187.reuse ;  /* 0x000000bca4ae1223 */ /* 0x180fe200000100bb */
[----:B--2---:R-:W-:Y:S01]  /*7ca0*/  @P2 FMUL.FTZ R177, R173, R177 ;  /* 0x000000b1adb12220 */ /* 0x004fe20000410000 */
[----:B------:R-:W-:Y:S01]  /*7cb0*/  @P1 FFMA.FTZ R173, R159, R188, R187 ;  /* 0x000000bc9fad1223 */ /* 0x000fe200000100bb */
[----:B------:R-:W-:-:S02]  /*7cc0*/  IMAD.U32 R195, R194, 0x10000, RZ ;  /* 0x00010000c2c37824 */ /* 0x000fc400078e00ff */
[----:B------:R-:W-:Y:S01]  /*7cd0*/  @P1 FADD.FTZ R180, R165, -R174 ;  /* 0x800000aea5b41221 */ /* 0x000fe20000010000 */
[----:B------:R-:W-:Y:S01]  /*7ce0*/  @P2 FMUL.FTZ R182, R177, R176 ;  /* 0x000000b0b1b62220 */ /* 0x000fe20000410000 */
[----:B------:R-:W-:Y:S01]  /*7cf0*/  @P1 FADD.FTZ R181, R158, -R173 ;  /* 0x800000ad9eb51221 */ /* 0x000fe20000010000 */
[----:B------:R-:W2:Y:S01]  /*7d00*/  @P2 LDC.64 R176, c[0x0][0x408] ;  /* 0x00010200ffb02b82 */ /* 0x000ea20000000a00 */
[----:B------:R-:W-:Y:S01]  /*7d10*/  @P1 FADD.FTZ R198, R167, -R198 ;  /* 0x800000c6a7c61221 */ /* 0x000fe20000010000 */
[----:B-1----:R-:W-:Y:S01]  /*7d20*/  @P2 FMUL.FTZ R179, R172, R179 ;  /* 0x000000b3acb32220 */ /* 0x002fe20000410000 */
[----:B------:R-:W-:Y:S01]  /*7d30*/  PRMT R172, R41, 0x7632, R172 ;  /* 0x0000763229ac7816 */ /* 0x000fe200000000ac */
[----:B------:R-:W-:Y:S01]  /*7d40*/  @P1 FFMA.FTZ R192, R184, R181, R192 ;  /* 0x000000b5b8c01223 */ /* 0x000fe200000100c0 */
[----:B------:R-:W-:Y:S01]  /*7d50*/  @P1 FADD.FTZ R197, R160, -R197 ;  /* 0x800000c5a0c51221 */ /* 0x000fe20000010000 */
[----:B------:R-:W-:Y:S01]  /*7d60*/  @P2 FMUL.FTZ R183, R179, R178 ;  /* 0x000000b2b3b72220 */ /* 0x000fe20000410000 */
[----:B------:R-:W-:Y:S01]  /*7d70*/  SHF.L.U32 R193, R172, 0x10, RZ ;  /* 0x00000010acc17819 */ /* 0x000fe200000006ff */
[----:B------:R-:W1:Y:S01]  /*7d80*/  @P2 LDC.64 R174, c[0x0][0x408] ;  /* 0x00010200ffae2b82 */ /* 0x000e620000000a00 */
[----:B------:R-:W-:Y:S01]  /*7d90*/  @P2 LOP3.LUT P3, RZ, R190, 0xff, RZ, 0xc0, !PT ;  /* 0x000000ffbeff2812 */ /* 0x000fe2000786c0ff */
[----:B------:R-:W-:Y:S01]  /*7da0*/  @P1 FFMA.FTZ R195, R184, R198, R195 ;  /* 0x000000c6b8c31223 */ /* 0x000fe200000100c3 */
[----:B------:R-:W-:Y:S01]  /*7db0*/  @P2 LOP3.LUT P4, RZ, R190, 0xff00, RZ, 0xc0, !PT ;  /* 0x0000ff00beff2812 */ /* 0x000fe2000788c0ff */
[C---:B------:R-:W-:Y:S01]  /*7dc0*/  @P1 FFMA.FTZ R193, R184.reuse, R180, R193 ;  /* 0x000000b4b8c11223 */ /* 0x040fe200000100c1 */
[----:B------:R-:W-:Y:S01]  /*7dd0*/  @P1 FFMA.FTZ R196, R184, R197, R196 ;  /* 0x000000c5b8c41223 */ /* 0x000fe200000100c4 */
[----:B------:R-:W-:-:S02]  /*7de0*/  @P2 FSEL R182, R182, RZ, P3 ;  /* 0x000000ffb6b62208 */ /* 0x000fc40001800000 */
[----:B------:R-:W3:Y:S01]  /*7df0*/  @P2 LDC.64 R172, c[0x0][0x408] ;  /* 0x00010200ffac2b82 */ /* 0x000ee20000000a00 */
[----:B------:R-:W-:Y:S02]  /*7e00*/  @P2 FSEL R183, R183, RZ, P4 ;  /* 0x000000ffb7b72208 */ /* 0x000fe40002000000 */
[----:B------:R-:W-:Y:S02]  /*7e10*/  @P2 LOP3.LUT P3, RZ, R190, 0xff0000, RZ, 0xc0, !PT ;  /* 0x00ff0000beff2812 */ /* 0x000fe4000786c0ff */
[C---:B------:R-:W-:Y:S02]  /*7e20*/  @P2 LOP3.LUT P4, RZ, R191.reuse, 0xff, RZ, 0xc0, !PT ;  /* 0x000000ffbfff2812 */ /* 0x040fe4000788c0ff */
[C---:B------:R-:W-:Y:S01]  /*7e30*/  @P2 LOP3.LUT P5, RZ, R191.reuse, 0xff00, RZ, 0xc0, !PT ;  /* 0x0000ff00bfff2812 */ /* 0x040fe200078ac0ff */
[----:B------:R-:W4:Y:S01]  /*7e40*/  @P2 LDC.64 R178, c[0x0][0x408] ;  /* 0x00010200ffb22b82 */ /* 0x000f220000000a00 */
[----:B--2---:R-:W-:Y:S01]  /*7e50*/  @P2 FMUL.FTZ R177, R192, R177 ;  /* 0x000000b1c0b12220 */ /* 0x004fe20000410000 */
[----:B------:R-:W-:-:S02]  /*7e60*/  @P2 LOP3.LUT P6, RZ, R191, 0xff0000, RZ, 0xc0, !PT ;  /* 0x00ff0000bfff2812 */ /* 0x000fc400078cc0ff */
[----:B------:R-:W-:Y:S01]  /*7e70*/  @P2 F2FP.BF16.F32.PACK_AB R182, RZ, R182 ;  /* 0x000000b6ffb6223e */ /* 0x000fe200000010ff */
[----:B------:R-:W-:Y:S01]  /*7e80*/  @P2 FMUL.FTZ R176, R177, R176 ;  /* 0x000000b0b1b02220 */ /* 0x000fe20000410000 */
[----:B------:R-:W-:Y:S02]  /*7e90*/  @P2 F2FP.BF16.F32.PACK_AB R183, RZ, R183 ;  /* 0x000000b7ffb7223e */ /* 0x000fe400000010ff */
[----:B------:R-:W2:Y:S01]  /*7ea0*/  @P2 LDC.64 R180, c[0x0][0x408] ;  /* 0x00010200ffb42b82 */ /* 0x000ea20000000a00 */
[----:B-1----:R-:W-:Y:S01]  /*7eb0*/  @P2 FMUL.FTZ R175, R193, R175 ;  /* 0x000000afc1af2220 */ /* 0x002fe20000410000 */
[----:B------:R-:W-:Y:S02]  /*7ec0*/  @P2 FSEL R176, R176, RZ, P4 ;  /* 0x000000ffb0b02208 */ /* 0x000fe40002000000 */
[----:B------:R-:W-:Y:S01]  /*7ed0*/  @P2 PRMT R136, R182, 0x7610, R136 ;  /* 0x00007610b6882816 */ /* 0x000fe20000000088 */
[----:B------:R-:W-:Y:S01]  /*7ee0*/  @P2 FMUL.FTZ R174, R175, R174 ;  /* 0x000000aeafae2220 */ /* 0x000fe20000410000 */
[----:B------:R-:W-:Y:S01]  /*7ef0*/  @P2 F2FP.BF16.F32.PACK_AB R176, RZ, R176 ;  /* 0x000000b0ffb0223e */ /* 0x000fe200000010ff */
[----:B---3--:R-:W-:Y:S01]  /*7f00*/  @P2 FMUL.FTZ R173, R189, R173 ;  /* 0x000000adbdad2220 */ /* 0x008fe20000410000 */
[----:B------:R-:W-:-:S02]  /*7f10*/  @P2 PRMT R136, R136, 0x5410, R183 ;  /* 0x0000541088882816 */ /* 0x000fc400000000b7 */
[----:B------:R-:W-:Y:S01]  /*7f20*/  @P2 PRMT R138, R176, 0x7610, R138 ;  /* 0x00007610b08a2816 */ /* 0x000fe2000000008a */
[----:B------:R-:W-:Y:S01]  /*7f30*/  @P2 FMUL.FTZ R172, R173, R172 ;  /* 0x000000acadac2220 */ /* 0x000fe20000410000 */
[----:B----4-:R-:W-:-:S04]  /*7f40*/  @P2 FMUL.FTZ R179, R195, R179 ;  /* 0x000000b3c3b32220 */ /* 0x010fc80000410000 */
[----:B------:R-:W-:Y:S02]  /*7f50*/  @P2 FSEL R172, R172, RZ, P3 ;  /* 0x000000ffacac2208 */ /* 0x000fe40001800000 */
        /* <DEDUP_REMOVED lines=29> */
.L_x_812:
[----:B------:R-:W-:Y:S05]  /*8130*/  @!P0 BRA `(.L_x_815) ;  /* 0x00000004007c8947 */ /* 0x000fea0003800000 */
[----:B-1----:R-:W1:Y:S01]  /*8140*/  @P2 LDC.64 R142, c[0x0][0x408] ;  /* 0x00010200ff8e2b82 */ /* 0x002e620000000a00 */
[-CC-:B------:R-:W-:Y:S01]  /*8150*/  FFMA.FTZ R183, R155, R188.reuse, R187.reuse ;  /* 0x000000bc9bb77223 */ /* 0x180fe200000100bb */
[-CC-:B------:R-:W-:Y:S01]  /*8160*/  FFMA.FTZ R182, R162, R188.reuse, R187.reuse ;  /* 0x000000bca2b67223 */ /* 0x180fe200000100bb */
[----:B------:R-:W-:Y:S01]  /*8170*/  ISETP.GT.AND P1, PT, R189, RZ, PT ;  /* 0x000000ffbd00720c */ /* 0x000fe20003f24270 */
[-CC-:B------:R-:W-:Y:S01]  /*8180*/  FFMA.FTZ R189, R157, R188.reuse, R187.reuse ;  /* 0x000000bc9dbd7223 */ /* 0x180fe200000100bb */
[-CC-:B------:R-:W-:Y:S01]  /*8190*/  FFMA.FTZ R192, R164, R188.reuse, R187.reuse ;  /* 0x000000bca4c07223 */ /* 0x180fe200000100bb */
[-CC-:B------:R-:W-:Y:S01]  /*81a0*/  FFMA.FTZ R195, R159, R188.reuse, R187.reuse ;  /* 0x000000bc9fc37223 */ /* 0x180fe200000100bb */
[-CC-:B------:R-:W-:Y:S01]  /*81b0*/  FFMA.FTZ R194, R166, R188.reuse, R187.reuse ;  /* 0x000000bca6c27223 */ /* 0x180fe200000100bb */
[----:B------:R-:W2:Y:S01]  /*81c0*/  @P2 LDC.64 R140, c[0x0][0x408] ;  /* 0x00010200ff8c2b82 */ /* 0x000ea20000000a00 */
[-C--:B------:R-:W-:Y:S01]  /*81d0*/  FFMA.FTZ R199, R161, R188.reuse, R187 ;  /* 0x000000bca1c77223 */ /* 0x080fe200000100bb */
[----:B------:R-:W-:Y:S01]  /*81e0*/  FADD.FTZ R183, R154, -R183 ;  /* 0x800000b79ab77221 */ /* 0x000fe20000010000 */
[----:B------:R-:W-:Y:S01]  /*81f0*/  FFMA.FTZ R188, R168, R188, R187 ;  /* 0x000000bca8bc7223 */ /* 0x000fe200000100bb */
[----:B------:R-:W-:Y:S01]  /*8200*/  FADD.FTZ R187, R163, -R182 ;  /* 0x800000b6a3bb7221 */ /* 0x000fe20000010000 */
[----:B------:R-:W-:Y:S01]  /*8210*/  FADD.FTZ R189, R156, -R189 ;  /* 0x800000bd9cbd7221 */ /* 0x000fe20000010000 */
[----:B------:R-:W-:Y:S01]  /*8220*/  FMUL.FTZ R182, R184, R183 ;  /* 0x000000b7b8b67220 */ /* 0x000fe20000410000 */
[----:B------:R-:W-:Y:S01]  /*8230*/  FADD.FTZ R195, R158, -R195 ;  /* 0x800000c39ec37221 */ /* 0x000fe20000010000 */
[----:B------:R-:W3:Y:S01]  /*8240*/  @P2 LDC.64 R172, c[0x0][0x408] ;  /* 0x00010200ffac2b82 */ /* 0x000ee20000000a00 */
[----:B------:R-:W-:Y:S01]  /*8250*/  FMUL.FTZ R183, R184, R187 ;  /* 0x000000bbb8b77220 */ /* 0x000fe20000410000 */
[----:B------:R-:W-:Y:S01]  /*8260*/  FADD.FTZ R197, R167, -R194 ;  /* 0x800000c2a7c57221 */ /* 0x000fe20000010000 */
[----:B------:R-:W-:Y:S01]  /*8270*/  FSEL R194, R182, RZ, P1 ;  /* 0x000000ffb6c27208 */ /* 0x000fe20000800000 */
[----:B------:R-:W-:Y:S01]  /*8280*/  FADD.FTZ R201, R169, -R188 ;  /* 0x800000bca9c97221 */ /* 0x000fe20000010000 */
[----:B------:R-:W-:Y:S01]  /*8290*/  FMUL.FTZ R182, R184, R189 ;  /* 0x000000bdb8b67220 */ /* 0x000fe20000410000 */
[----:B------:R-:W-:Y:S01]  /*82a0*/  FADD.FTZ R193, R165, -R192 ;  /* 0x800000c0a5c17221 */ /* 0x000fe20000010000 */
[----:B------:R-:W-:Y:S01]  /*82b0*/  FADD.FTZ R199, R160, -R199 ;  /* 0x800000c7a0c77221 */ /* 0x000fe20000010000 */
[----:B------:R-:W4:Y:S01]  /*82c0*/  @P2 LDC.64 R176, c[0x0][0x408] ;  /* 0x00010200ffb02b82 */ /* 0x000f220000000a00 */
[C---:B------:R-:W-:Y:S01]  /*82d0*/  FMUL.FTZ R188, R184.reuse, R195 ;  /* 0x000000c3b8bc7220 */ /* 0x040fe20000410000 */
[----:B------:R-:W-:Y:S01]  /*82e0*/  FSEL R183, R183, RZ, P1 ;  /* 0x000000ffb7b77208 */ /* 0x000fe20000800000 */
[C---:B------:R-:W-:Y:S01]  /*82f0*/  FMUL.FTZ R187, R184.reuse, R193 ;  /* 0x000000c1b8bb7220 */ /* 0x040fe20000410000 */
[C---:B------:R-:W-:Y:S01]  /*8300*/  FMUL.FTZ R189, R184.reuse, R197 ;  /* 0x000000c5b8bd7220 */ /* 0x040fe20000410000 */
[----:B------:R-:W-:Y:S01]  /*8310*/  FMUL.FTZ R192, R184, R199 ;  /* 0x000000c7b8c07220 */ /* 0x000fe20000410000 */
[----:B------:R-:W-:Y:S01]  /*8320*/  FSEL R182, R182, RZ, P1 ;  /* 0x000000ffb6b67208 */ /* 0x000fe20000800000 */
[----:B-1----:R-:W-:Y:S01]  /*8330*/  @P2 FMUL.FTZ R143, R183, R143 ;  /* 0x0000008fb78f2220 */ /* 0x002fe20000410000 */
[----:B------:R-:W1:Y:S01]  /*8340*/  @P2 LDC.64 R174, c[0x0][0x408] ;  /* 0x00010200ffae2b82 */ /* 0x000e620000000a00 */
[----:B------:R-:W-:Y:S01]  /*8350*/  FSEL R188, R188, RZ, P1 ;  /* 0x000000ffbcbc7208 */ /* 0x000fe20000800000 */
[----:B--2---:R-:W-:Y:S01]  /*8360*/  @P2 FMUL.FTZ R141, R194, R141 ;  /* 0x0000008dc28d2220 */ /* 0x004fe20000410000 */
[----:B------:R-:W-:Y:S01]  /*8370*/  FSEL R187, R187, RZ, P1 ;  /* 0x000000ffbbbb7208 */ /* 0x000fe20000800000 */
[----:B------:R-:W-:Y:S01]  /*8380*/  @P2 FMUL.FTZ R142, R143, R142 ;  /* 0x0000008e8f8e2220 */ /* 0x000fe20000410000 */
[----:B------:R-:W-:Y:S01]  /*8390*/  FSEL R189, R189, RZ, P1 ;  /* 0x000000ffbdbd7208 */ /* 0x000fe20000800000 */
[----:B------:R-:W-:Y:S01]  /*83a0*/  @P2 FMUL.FTZ R140, R141, R140 ;  /* 0x0000008c8d8c2220 */ /* 0x000fe20000410000 */
[----:B------:R-:W-:Y:S01]  /*83b0*/  FSEL R192, R192, RZ, P1 ;  /* 0x000000ffc0c07208 */ /* 0x000fe20000800000 */
[----:B------:R-:W2:Y:S01]  /*83c0*/  @P2 LDC.64 R178, c[0x0][0x408] ;  /* 0x00010200ffb22b82 */ /* 0x000ea20000000a00 */
[----:B---3--:R-:W-:Y:S01]  /*83d0*/  @P2 FMUL.FTZ R173, R182, R173 ;  /* 0x000000adb6ad2220 */ /* 0x008fe20000410000 */
[----:B------:R-:W-:Y:S01]  /*83e0*/  @P2 LOP3.LUT P4, RZ, R190, 0xff00, RZ, 0xc0, !PT ;  /* 0x0000ff00beff2812 */ /* 0x000fe2000788c0ff */
[----:B------:R-:W-:Y:S01]  /*83f0*/  FMUL.FTZ R184, R184, R201 ;  /* 0x000000c9b8b87220 */ /* 0x000fe20000410000 */
[C---:B------:R-:W-:Y:S01]  /*8400*/  @P2 LOP3.LUT P3, RZ, R190.reuse, 0xff, RZ, 0xc0, !PT ;  /* 0x000000ffbeff2812 */ /* 0x040fe2000786c0ff */
[----:B------:R-:W-:Y:S01]  /*8410*/  @P2 FMUL.FTZ R172, R173, R172 ;  /* 0x000000acadac2220 */ /* 0x000fe20000410000 */
[----:B------:R-:W-:-:S02]  /*8420*/  @P2 LOP3.LUT P5, RZ, R190, 0xff0000, RZ, 0xc0, !PT ;  /* 0x00ff0000beff2812 */ /* 0x000fc400078ac0ff */
[----:B------:R-:W3:Y:S01]  /*8430*/  @P2 LDC.64 R180, c[0x0][0x408] ;  /* 0x00010200ffb42b82 */ /* 0x000ee20000000a00 */
[----:B----4-:R-:W-:Y:S01]  /*8440*/  @P2 FMUL.FTZ R177, R188, R177 ;  /* 0x000000b1bcb12220 */ /* 0x010fe20000410000 */
[----:B------:R-:W-:Y:S02]  /*8450*/  @P2 FSEL R142, R142, RZ, P4 ;  /* 0x000000ff8e8e2208 */ /* 0x000fe40002000000 */
[----:B------:R-:W-:Y:S01]  /*8460*/  @P2 LOP3.LUT P4, RZ, R191, 0xff, RZ, 0xc0, !PT ;  /* 0x000000ffbfff2812 */ /* 0x000fe2000788c0ff */
[----:B------:R-:W-:Y:S01]  /*8470*/  @P2 FMUL.FTZ R176, R177, R176 ;  /* 0x000000b0b1b02220 */ /* 0x000fe20000410000 */
[----:B------:R-:W-:Y:S01]  /*8480*/  @P2 FSEL R140, R140, RZ, P3 ;  /* 0x000000ff8c8c2208 */ /* 0x000fe20001800000 */
[----:B-1----:R-:W-:Y:S01]  /*8490*/  @P2 FMUL.FTZ R175, R187, R175 ;  /* 0x000000afbbaf2220 */ /* 0x002fe20000410000 */
[----:B------:R-:W-:Y:S02]  /*84a0*/  @P2 FSEL R141, R172, RZ, P5 ;  /* 0x000000ffac8d2208 */ /* 0x000fe40002800000 */
[----:B------:R-:W-:Y:S01]  /*84b0*/  @P2 LOP3.LUT P3, RZ, R190, 0xff000000, RZ, 0xc0, !PT ;  /* 0xff000000beff2812 */ /* 0x000fe2000786c0ff */
[----:B------:R-:W-:Y:S01]  /*84c0*/  @P2 FMUL.FTZ R174, R175, R174 ;  /* 0x000000aeafae2220 */ /* 0x000fe20000410000 */
[----:B------:R-:W-:-:S02]  /*84d0*/  @P2 LOP3.LUT P5, RZ, R191, 0xff00, RZ, 0xc0, !PT ;  /* 0x0000ff00bfff2812 */ /* 0x000fc400078ac0ff */
[----:B------:R-:W-:Y:S01]  /*84e0*/  @P2 LOP3.LUT P6, RZ, R191, 0xff0000, RZ, 0xc0, !PT ;  /* 0x00ff0000bfff2812 */ /* 0x000fe200078cc0ff */
[----:B--2---:R-:W-:Y:S01]  /*84f0*/  @P2 FMUL.FTZ R179, R189, R179 ;  /* 0x000000b3bdb32220 */ /* 0x004fe20000410000 */
[----:B------:R-:W-:Y:S02]  /*8500*/  @P2 FSEL R176, R176, RZ, P4 ;  /* 0x000000ffb0b02208 */ /* 0x000fe40002000000 */
[----:B------:R-:W-:Y:S01]  /*8510*/  @P2 F2FP.BF16.F32.PACK_AB R143, RZ, R140 ;  /* 0x0000008cff8f223e */ /* 0x000fe200000010ff */
[----:B------:R-:W-:Y:S01]  /*8520*/  @P2 FMUL.FTZ R178, R179, R178 ;  /* 0x000000b2b3b22220 */ /* 0x000fe20000410000 */
[----:B------:R-:W-:Y:S02]  /*8530*/  @P2 F2FP.BF16.F32.PACK_AB R173, RZ, R141 ;  /* 0x0000008dffad223e */ /* 0x000fe400000010ff */
[----:B------:R-:W-:Y:S01]  /*8540*/  @P2 FSEL R174, R174, RZ, P3 ;  /* 0x000000ffaeae2208 */ /* 0x000fe20001800000 */
[----:B---3--:R-:W-:Y:S01]  /*8550*/  @P2 FMUL.FTZ R181, R192, R181 ;  /* 0x000000b5c0b52220 */ /* 0x008fe20000410000 */
[----:B------:R-:W-:-:S02]  /*8560*/  @P2 FSEL R178, R178, RZ, P5 ;  /* 0x000000ffb2b22208 */ /* 0x000fc40002800000 */
[----:B------:R-:W-:Y:S01]  /*8570*/  @P2 F2FP.BF16.F32.PACK_AB R176, RZ, R176 ;  /* 0x000000b0ffb0223e */ /* 0x000fe200000010ff */
[----:B------:R-:W-:Y:S01]  /*8580*/  @P2 FMUL.FTZ R180, R181, R180 ;  /* 0x000000b4b5b42220 */ /* 0x000fe20000410000 */
[----:B------:R-:W-:Y:S02]  /*8590*/  @P2 F2FP.BF16.F32.PACK_AB R172, RZ, R142 ;  /* 0x0000008effac223e */ /* 0x000fe400000010ff */
[----:B------:R-:W-:Y:S02]  /*85a0*/  @P2 F2FP.BF16.F32.PACK_AB R174, RZ, R174 ;  /* 0x000000aeffae223e */ /* 0x000fe400000010ff */
[----:B------:R-:W-:Y:S02]  /*85b0*/  @P2 FSEL R180, R180, RZ, P6 ;  /* 0x000000ffb4b42208 */ /* 0x000fe40003000000 */
[----:B------:R-:W-:Y:S02]  /*85c0*/  @P2 F2FP.BF16.F32.PACK_AB R178, RZ, R178 ;  /* 0x000000b2ffb2223e */ /* 0x000fe400000010ff */
[----:B------:R-:W-:-:S02]  /*85d0*/  @P2 F2FP.BF16.F32.PACK_AB R180, RZ, R180 ;  /* 0x000000b4ffb4223e */ /* 0x000fc400000010ff */
[----:B------:R-:W-:Y:S02]  /*85e0*/  @P2 PRMT R136, R143, 0x7610, R136 ;  /* 0x000076108f882816 */ /* 0x000fe40000000088 */
[----:B------:R-:W-:Y:S02]  /*85f0*/  FSEL R175, R184, RZ, P1 ;  /* 0x000000ffb8af7208 */ /* 0x000fe40000800000 */
[----:B------:R-:W-:Y:S02]  /*8600*/  @P2 PRMT R137, R173, 0x7610, R137 ;  /* 0x00007610ad892816 */ /* 0x000fe40000000089 */
[----:B------:R-:W-:Y:S02]  /*8610*/  @P2 PRMT R138, R176, 0x7610, R138 ;  /* 0x00007610b08a2816 */ /* 0x000fe4000000008a */
[----:B------:R-:W-:Y:S02]  /*8620*/  F2FP.BF16.F32.PACK_AB R140, R183, R194 ;  /* 0x000000c2b78c723e */ /* 0x000fe400000010ff */
        /* <DEDUP_REMOVED lines=16> */
.L_x_815:
[----:B-1----:R-:W1:Y:S01]  /*8730*/  @P2 LDC.64 R172, c[0x0][0x408] ;  /* 0x00010200ffac2b82 */ /* 0x002e620000000a00 */
[----:B------:R-:W-:Y:S01]  /*8740*/  FFMA.FTZ R174, R168, R188, R187 ;  /* 0x000000bca8ae7223 */ /* 0x000fe200000100bb */
[----:B------:R-:W-:Y:S01]  /*8750*/  ISETP.GT.AND P1, PT, R189, RZ, PT ;  /* 0x000000ffbd00720c */ /* 0x000fe20003f24270 */
[----:B------:R-:W-:Y:S02]  /*8760*/  BSSY.RECONVERGENT B2, `(.L_x_816) ;  /* 0x0000015000027945 */ /* 0x000fe40003800200 */
[----:B------:R-:W-:-:S04]  /*8770*/  FADD.FTZ R175, R169, -R174 ;  /* 0x800000aea9af7221 */ /* 0x000fc80000010000 */
[----:B------:R-:W-:-:S05]  /*8780*/  FMUL.FTZ R174, R184, R175 ;  /* 0x000000afb8ae7220 */ /* 0x000fca0000410000 */
[----:B------:R-:W-:Y:S02]  /*8790*/  FSEL R174, R174, RZ, P1 ;  /* 0x000000ffaeae7208 */ /* 0x000fe40000800000 */
[----:B------:R-:W-:-:S04]  /*87a0*/  @P2 ISETP.GE.U32.AND P1, PT, R190, RZ, PT ;  /* 0x000000ffbe00220c */ /* 0x000fc80003f26070 */
        /* <DEDUP_REMOVED lines=16> */
.L_x_817:
[----:B------:R-:W-:Y:S05]  /*88b0*/  BSYNC.RECONVERGENT B2 ;  /* 0x0000000000027941 */ /* 0x000fea0003800200 */
.L_x_816:
        /* <DEDUP_REMOVED lines=13> */
.L_x_819:
[----:B------:R-:W-:Y:S05]  /*8990*/  BSYNC.RECONVERGENT B2 ;  /* 0x0000000000027941 */ /* 0x000fea0003800200 */
.L_x_818:
        /* <DEDUP_REMOVED lines=13> */
.L_x_821:
[----:B------:R-:W-:Y:S05]  /*8a70*/  BSYNC.RECONVERGENT B2 ;  /* 0x0000000000027941 */ /* 0x000fea0003800200 */
.L_x_820:
        /* <DEDUP_REMOVED lines=13> */
.L_x_823:
[----:B------:R-:W-:Y:S05]  /*8b50*/  BSYNC.RECONVERGENT B2 ;  /* 0x0000000000027941 */ /* 0x000fea0003800200 */
.L_x_822:
        /* <DEDUP_REMOVED lines=13> */
.L_x_825:
[----:B------:R-:W-:Y:S05]  /*8c30*/  BSYNC.RECONVERGENT B2 ;  /* 0x0000000000027941 */ /* 0x000fea0003800200 */
.L_x_824:
        /* <DEDUP_REMOVED lines=13> */
.L_x_827:
[----:B------:R-:W-:Y:S05]  /*8d10*/  BSYNC.RECONVERGENT B2 ;  /* 0x0000000000027941 */ /* 0x000fea0003800200 */
.L_x_826:
        /* <DEDUP_REMOVED lines=13> */
.L_x_829:
[----:B------:R-:W-:Y:S05]  /*8df0*/  BSYNC.RECONVERGENT B2 ;  /* 0x0000000000027941 */ /* 0x000fea0003800200 */
.L_x_828:
[----:B------:R-:W-:-:S04]  /*8e00*/  @P2 F2FP.BF16.F32.PACK_AB R172, RZ, R172 ;  /* 0x000000acffac223e */ /* 0x000fc800000010ff */
[----:B------:R-:W-:-:S07]  /*8e10*/  @P2 PRMT R139, R139, 0x5410, R172 ;  /* 0x000054108b8b2816 */ /* 0x000fce00000000ac */
.L_x_814:
[----:B------:R-:W-:Y:S05]  /*8e20*/  BSYNC.RECONVERGENT B1 ;  /* 0x0000000000017941 */ /* 0x000fea0003800200 */
.L_x_811:
[----:B------:R-:W1:Y:S01]  /*8e30*/  @P0 LDC.64 R176, c[0x0][0x478] ;  /* 0x00011e00ffb00b82 */ /* 0x000e620000000a00 */
[----:B------:R-:W-:Y:S02]  /*8e40*/  @P0 IADD3 R171, PT, PT, R171, 0x60, RZ ;  /* 0x00000060abab0810 */ /* 0x000fe40007ffe0ff */
[----:B------:R-:W-:-:S05]  /*8e50*/  @P2 IADD3 R179, PT, PT, R170, 0x60, RZ ;  /* 0x00000060aab32810 */ /* 0x000fca0007ffe0ff */
[----:B------:R-:W2:Y:S08]  /*8e60*/  @P2 LDC.64 R174, c[0x0][0x468] ;  /* 0x00011a00ffae2b82 */ /* 0x000eb00000000a00 */
[----:B------:R-:W3:Y:S01]  /*8e70*/  LDC.64 R172, c[0x0][0x380] ;  /* 0x0000e000ffac7b82 */ /* 0x000ee20000000a00 */
[----:B-1----:R-:W-:-:S05]  /*8e80*/  @P0 IMAD.WIDE.U32 R176, R171, 0x10, R176 ;  /* 0x00000010abb00825 */ /* 0x002fca00078e00b0 */
[----:B------:R1:W-:Y:S01]  /*8e90*/  @P0 STG.E.128 desc[UR6][R176.64], R140 ;  /* 0x0000008cb0000986 */ /* 0x0003e2000c101d06 */
[----:B--2---:R-:W-:-:S05]  /*8ea0*/  @P2 IMAD.WIDE.U32 R174, R179, 0x10, R174 ;  /* 0x00000010b3ae2825 */ /* 0x004fca00078e00ae */
[----:B------:R1:W-:Y:S01]  /*8eb0*/  @P2 STG.E.128 desc[UR6][R174.64], R136 ;  /* 0x00000088ae002986 */ /* 0x0003e2000c101d06 */
[----:B---3--:R-:W-:-:S04]  /*8ec0*/  LEA R185, R172, R185, 0x2 ;  /* 0x000000b9acb97211 */ /* 0x008fc800078e10ff */
[----:B------:R-:W-:-:S13]  /*8ed0*/  ISETP.GE.AND P0, PT, R185, R173, PT ;  /* 0x000000adb900720c */ /* 0x000fda0003f06270 */
[----:B-1----:R-:W-:Y:S05]  /*8ee0*/  @!P0 BRA `(.L_x_830) ;  /* 0xffffff7400288947 */ /* 0x002fea000383ffff */
.L_x_748:
[----:B------:R-:W-:Y:S05]  /*8ef0*/  BSYNC B0 ;  /* 0x0000000000007941 */ /* 0x000fea0003800000 */
.L_x_747:
[----:B------:R-:W1:Y:S01]  /*8f00*/  S2R R5, SR_CgaCtaId ;  /* 0x0000000000057919 */ /* 0x000e620000008800 */
[C---:B0-----:R-:W-:Y:S01]  /*8f10*/  IMAD.SHL.U32 R3, R0.reuse, 0x80, RZ ;  /* 0x0000008000037824 */ /* 0x041fe200078e00ff */
[----:B------:R-:W-:Y:S01]  /*8f20*/  SHF.L.U32 R2, R0, 0x5, RZ ;  /* 0x0000000500027819 */ /* 0x000fe200000006ff */
[----:B------:R-:W-:Y:S05]  /*8f30*/  WARPSYNC.ALL ;  /* 0x0000000000007948 */ /* 0x000fea0003800000 */
[----:B------:R-:W-:Y:S01]  /*8f40*/  MOV R4, 0x400 ;  /* 0x0000040000047802 */ /* 0x000fe20000000f00 */
[----:B------:R-:W0:Y:S01]  /*8f50*/  S2UR UR4, SR_CTAID.X ;  /* 0x00000000000479c3 */ /* 0x000e220000002500 */
[----:B------:R-:W-:Y:S01]  /*8f60*/  LOP3.LUT R3, R3, 0x3000, RZ, 0xc0, !PT ;  /* 0x0000300003037812 */ /* 0x000fe200078ec0ff */
[----:B------:R-:W2:Y:S03]  /*8f70*/  LDCU.128 UR16, c[0x0][0x440] ;  /* 0x00008800ff1077ac */ /* 0x000ea60008000c00 */
[----:B------:R-:W-:-:S02]  /*8f80*/  LOP3.LUT R2, R3, 0x3e0, R2, 0xf8, !PT ;  /* 0x000003e003027812 */ /* 0x000fc400078ef802 */
[----:B-1----:R-:W-:-:S04]  /*8f90*/  LEA R5, R5, R4, 0x18 ;  /* 0x0000000405057211 */ /* 0x002fc800078ec0ff */
        /* <DEDUP_REMOVED lines=12> */
[----:B------:R-:W3:Y:S04]  /*9060*/  LDS R12, [R6+0x1000] ;  /* 0x00100000060c7984 */ /* 0x000ee80000000800 */
[----:B------:R-:W4:Y:S04]  /*9070*/  LDS R4, [R6+0x200] ;  /* 0x0002000006047984 */ /* 0x000f280000000800 */
[----:B------:R-:W5:Y:S04]  /*9080*/  LDS R13, [R6+0x1200] ;  /* 0x00120000060d7984 */ /* 0x000f680000000800 */
[----:B------:R-:W2:Y:S04]  /*9090*/  LDS R5, [R6+0x400] ;  /* 0x0004000006057984 */ /* 0x000ea80000000800 */
        /* <DEDUP_REMOVED lines=16> */
[----:B0-----:R-:W-:Y:S02]  /*91a0*/  FADD.FTZ R5, R5, R14 ;  /* 0x0000000e05057221 */ /* 0x001fe40000010000 */
[----:B------:R-:W0:Y:S01]  /*91b0*/  LDC R14, c[0x0][0x388] ;  /* 0x0000e200ff0e7b82 */ /* 0x000e220000000800 */
[----:B------:R-:W2:Y:S01]  /*91c0*/  LDS R22, [R6+0x2000] ;  /* 0x0020000006167984 */ /* 0x000ea20000000800 */
        /* <DEDUP_REMOVED lines=12> */
[----:B---3--:R-:W-:-:S03]  /*9290*/  FADD.FTZ R10, RZ, R10 ;  /* 0x0000000aff0a7221 */ /* 0x008fc60000010000 */
[----:B------:R-:W3:Y:S01]  /*92a0*/  LDS R30, [R6+0x2e00] ;  /* 0x002e0000061e7984 */ /* 0x000ee20000000800 */
[----:B----4-:R-:W-:-:S03]  /*92b0*/  FADD.FTZ R10, R10, R17 ;  /* 0x000000110a0a7221 */ /* 0x010fc60000010000 */
[----:B------:R-:W4:Y:S01]  /*92c0*/  LDS R32, [R6+0x3000] ;  /* 0x0030000006207984 */ /* 0x000f220000000800 */
[----:B-----5:R-:W-:-:S03]  /*92d0*/  FADD.FTZ R11, RZ, R11 ;  /* 0x0000000bff0b7221 */ /* 0x020fc60000010000 */
[----:B------:R-:W5:Y:S01]  /*92e0*/  LDS R25, [R6+0x3200] ;  /* 0x0032000006197984 */ /* 0x000f620000000800 */
[----:B--2---:R-:W-:-:S03]  /*92f0*/  FADD.FTZ R11, R11, R20 ;  /* 0x000000140b0b7221 */ /* 0x004fc60000010000 */
[----:B------:R-:W2:Y:S01]  /*9300*/  LDS R34, [R6+0x3400] ;  /* 0x0034000006227984 */ /* 0x000ea20000000800 */
[----:B------:R-:W-:-:S03]  /*9310*/  FADD.FTZ R3, R3, R22 ;  /* 0x0000001603037221 */ /* 0x000fc60000010000 */
[----:B------:R-:W2:Y:S01]  /*9320*/  LDS R36, [R6+0x3600] ;  /* 0x0036000006247984 */ /* 0x000ea20000000800 */
[----:B0-----:R-:W-:-:S03]  /*9330*/  FADD.FTZ R4, R4, R19 ;  /* 0x0000001304047221 */ /* 0x001fc60000010000 */
[----:B------:R-:W0:Y:S01]  /*9340*/  LDS R27, [R6+0x3800] ;  /* 0x00380000061b7984 */ /* 0x000e220000000800 */
[----:B------:R-:W-:-:S03]  /*9350*/  FADD.FTZ R5, R5, R24 ;  /* 0x0000001805057221 */ /* 0x000fc60000010000 */
[----:B------:R-:W0:Y:S01]  /*9360*/  LDS R38, [R6+0x3a00] ;  /* 0x003a000006267984 */ /* 0x000e220000000800 */
[----:B------:R-:W-:-:S03]  /*9370*/  FADD.FTZ R7, R7, R26 ;  /* 0x0000001a07077221 */ /* 0x000fc60000010000 */
[----:B------:R-:W0:Y:S01]  /*9380*/  LDS R29, [R6+0x3c00] ;  /* 0x003c0000061d7984 */ /* 0x000e220000000800 */
[----:B------:R-:W-:Y:S01]  /*9390*/  FADD.FTZ R8, R8, R21 ;  /* 0x0000001508087221 */ /* 0x000fe20000010000 */
[----:B------:R-:W-:Y:S02]  /*93a0*/  IMAD R21, R14, UR4, RZ ;  /* 0x000000040e157c24 */ /* 0x000fe4000f8e02ff */
[----:B------:R-:W0:Y:S01]  /*93b0*/  LDS R40, [R6+0x3e00] ;  /* 0x003e000006287984 */ /* 0x000e220000000800 */
[----:B------:R-:W-:Y:S02]  /*93c0*/  FADD.FTZ R9, R9, R28 ;  /* 0x0000001c09097221 */ /* 0x000fe40000010000 */
[----:B------:R-:W-:Y:S01]  /*93d0*/  IADD3 R0, P0, PT, R21, R0, RZ ;  /* 0x0000000015007210 */ /* 0x000fe20007f1e0ff */
[----:B------:R-:W-:Y:S01]  /*93e0*/  BAR.SYNC.DEFER_BLOCKING 0x0 ;  /* 0x0000000000007b1d */ /* 0x000fe20000010000 */
[----:B-1----:R-:W-:Y:S02]  /*93f0*/  FADD.FTZ R10, R10, R23 ;  /* 0x000000170a0a7221 */ /* 0x002fe40000010000 */
[----:B------:R-:W-:Y:S01]  /*9400*/  IADD3.X R49, PT, PT, RZ, RZ, RZ, P0, !PT ;  /* 0x000000ffff317210 */ /* 0x000fe200007fe4ff */
[----:B---3--:R-:W-:-:S03]  /*9410*/  FADD.FTZ R11, R11, R30 ;  /* 0x0000001e0b0b7221 */ /* 0x008fc60000010000 */
[----:B------:R-:W-:Y:S01]  /*9420*/  SHF.L.U64.HI R20, R0, 0x2, R49 ;  /* 0x0000000200147819 */ /* 0x000fe20000010231 */
[----:B----4-:R-:W-:Y:S01]  /*9430*/  FADD.FTZ R13, R3, R32 ;  /* 0x00000020030d7221 */ /* 0x010fe20000010000 */
[----:B-----5:R-:W-:Y:S01]  /*9440*/  FADD.FTZ R25, R4, R25 ;  /* 0x0000001904197221 */ /* 0x020fe20000010000 */
[----:B------:R-:W-:Y:S02]  /*9450*/  IMAD.SHL.U32 R4, R0, 0x4, RZ ;  /* 0x0000000400047824 */ /* 0x000fe400078e00ff */
[----:B--2---:R-:W-:Y:S01]  /*9460*/  FADD.FTZ R15, R5, R34 ;  /* 0x00000022050f7221 */ /* 0x004fe20000010000 */
[----:B------:R-:W-:Y:S01]  /*9470*/  FADD.FTZ R7, R7, R36 ;  /* 0x0000002407077221 */ /* 0x000fe20000010000 */
[----:B------:R-:W-:Y:S01]  /*9480*/  STS.128 [R2], R72 ;  /* 0x0000004802007388 */ /* 0x000fe20000000c00 */
[----:B0-----:R-:W-:-:S03]  /*9490*/  FADD.FTZ R27, R8, R27 ;  /* 0x0000001b081b7221 */ /* 0x001fc60000010000 */
        /* <DEDUP_REMOVED lines=25> */
[----:B--2---:R-:W-:-:S03]  /*9630*/  FADD.FTZ R12, R12, R35 ;  /* 0x000000230c0c7221 */ /* 0x004fc60000010000 */
[----:B------:R-:W2:Y:S01]  /*9640*/  LDS R18, [R6+0x3200] ;  /* 0x0032000006127984 */ /* 0x000ea20000000800 */
[----:B---3--:R-:W-:-:S03]  /*9650*/  FADD.FTZ R31, RZ, R31 ;  /* 0x0000001fff1f7221 */ /* 0x008fc60000010000 */
[----:B------:R-:W3:Y:S01]  /*9660*/  LDS R37, [R6+0x2400] ;  /* 0x0024000006257984 */ /* 0x000ee20000000800 */
[----:B----4-:R-:W-:-:S03]  /*9670*/  FADD.FTZ R47, R12, R39 ;  /* 0x000000270c2f7221 */ /* 0x010fc60000010000 */
[----:B------:R-:W4:Y:S01]  /*9680*/  LDS R21, [R6+0x1800] ;  /* 0x0018000006157984 */ /* 0x000f220000000800 */
[----:B-----5:R-:W-:-:S03]  /*9690*/  FADD.FTZ R31, R31, R42 ;  /* 0x0000002a1f1f7221 */ /* 0x020fc60000010000 */
[----:B------:R-:W5:Y:S01]  /*96a0*/  LDS R12, [R6+0xa00] ;  /* 0x000a0000060c7984 */ /* 0x000f620000000800 */
[----:B------:R-:W-:-:S03]  /*96b0*/  FADD.FTZ R5, R31, R2 ;  /* 0x000000021f057221 */ /* 0x000fc60000010000 */
[----:B------:R-:W5:Y:S01]  /*96c0*/  LDS R14, [R6+0xc00] ;  /* 0x000c0000060e7984 */ /* 0x000f620000000800 */
[C---:B------:R-:W-:Y:S01]  /*96d0*/  IADD3 R2, P0, PT, R4.reuse, UR18, RZ ;  /* 0x0000001204027c10 */ /* 0x040fe2000ff1e0ff */
[----:B------:R-:W-:Y:S02]  /*96e0*/  FADD.FTZ R0, RZ, R3 ;  /* 0x00000003ff007221 */ /* 0x000fe40000010000 */
[----:B------:R-:W5:Y:S01]  /*96f0*/  LDS R35, [R6+0x2600] ;  /* 0x0026000006237984 */ /* 0x000f620000000800 */
[----:B------:R-:W-:Y:S01]  /*9700*/  IADD3 R4, P1, PT, R4, UR16, RZ ;  /* 0x0000001004047c10 */ /* 0x000fe2000ff3e0ff */
[----:B------:R-:W-:Y:S02]  /*9710*/  FADD.FTZ R8, RZ, R8 ;  /* 0x00000008ff087221 */ /* 0x000fe40000010000 */
[----:B------:R-:W5:Y:S01]  /*9720*/  LDS R23, [R6+0x1a00] ;  /* 0x001a000006177984 */ /* 0x000f620000000800 */
[----:B------:R-:W-:Y:S01]  /*9730*/  IADD3.X R3, PT, PT, R20, UR19, RZ, P0, !PT ;  /* 0x0000001314037c10 */ /* 0x000fe200087fe4ff */
[----:B------:R-:W-:-:S02]  /*9740*/  FADD.FTZ R0, R0, R17 ;  /* 0x0000001100007221 */ /* 0x000fc40000010000 */
[----:B------:R-:W5:Y:S04]  /*9750*/  LDS R16, [R6+0xe00] ;  /* 0x000e000006107984 */ /* 0x000f680000000800 */
[----:B------:R-:W5:Y:S01]  /*9760*/  LDS R51, [R6+0x3400] ;  /* 0x0034000006337984 */ /* 0x000f620000000800 */
[----:B0-----:R-:W-:-:S03]  /*9770*/  FADD.FTZ R10, RZ, R10 ;  /* 0x0000000aff0a7221 */ /* 0x001fc60000010000 */
[----:B------:R-:W0:Y:S01]  /*9780*/  LDS R39, [R6+0x2800] ;  /* 0x0028000006277984 */ /* 0x000e220000000800 */
[----:B-1----:R-:W-:-:S03]  /*9790*/  FADD.FTZ R8, R8, R19 ;  /* 0x0000001308087221 */ /* 0x002fc60000010000 */
        /* <DEDUP_REMOVED lines=8> */
[----:B-----5:R-:W-:-:S03]  /*9820*/  FADD.FTZ R12, RZ, R12 ;  /* 0x0000000cff0c7221 */ /* 0x020fc60000010000 */
        /* <DEDUP_REMOVED lines=39> */
.L_x_753:
[----:B------:R-:W-:Y:S01]  /*9aa0*/  HFMA2 R182, -RZ, RZ, 0, 5.9604644775390625e-08 ;  /* 0x00000001ffb67431 */ /* 0x000fe200000001ff */
[----:B------:R-:W-:Y:S01]  /*9ab0*/  BSSY B1, `(.L_x_831) ;  /* 0x0000007000017945 */ /* 0x000fe20003800000 */
[----:B------:R-:W-:Y:S02]  /*9ac0*/  MOV R181, R170 ;  /* 0x000000aa00b57202 */ /* 0x000fe40000000f00 */
[----:B------:R-:W-:Y:S02]  /*9ad0*/  MOV R183, 0x1f ;  /* 0x0000001f00b77802 */ /* 0x000fe40000000f00 */
[----:B------:R-:W-:-:S07]  /*9ae0*/  MOV R180, 0xffffffff ;  /* 0xffffffff00b47802 */ /* 0x000fce0000000f00 */
[----:B0----5:R-:W-:Y:S05]  /*9af0*/  WARPSYNC.COLLECTIVE R180, `(.L_x_832) ;  /* 0x00000000b4087348 */ /* 0x021fea0003c00000 */
[----:B------:R1:W2:Y:S02]  /*9b00*/  SHFL.BFLY P0, R179, R181, R182, R183 ;  /* 0x0c0000b6b5b37389 */ /* 0x0002a400000000b7 */
[----:B012--5:R-:W-:Y:S05]  /*9b10*/  ENDCOLLECTIVE ;  /* 0x000000000000791b */ /* 0x027fea0003800000 */
.L_x_832:
[----:B------:R-:W-:Y:S05]  /*9b20*/  BSYNC B1 ;  /* 0x0000000000017941 */ /* 0x000fea0003800000 */
.L_x_831:
[----:B------:R-:W-:Y:S02]  /*9b30*/  IMAD.MOV.U32 R181, RZ, RZ, R0 ;  /* 0x000000ffffb57224 */ /* 0x000fe400078e0000 */
[----:B------:R-:W-:Y:S01]  /*9b40*/  HFMA2 R182, -RZ, RZ, 0, 5.9604644775390625e-08 ;  /* 0x00000001ffb67431 */ /* 0x000fe200000001ff */
[----:B------:R-:W-:Y:S02]  /*9b50*/  MOV R183, 0x1f ;  /* 0x0000001f00b77802 */ /* 0x000fe40000000f00 */
[----:B------:R-:W-:Y:S02]  /*9b60*/  MOV R180, 0xffffffff ;  /* 0xffffffff00b47802 */ /* 0x000fe40000000f00 */
[----:B------:R-:W-:-:S07]  /*9b70*/  MOV R171, R179 ;  /* 0x000000b300ab7202 */ /* 0x000fce0000000f00 */
[----:B------:R-:W-:Y:S05]  /*9b80*/  WARPSYNC.COLLECTIVE R180, `(.L_x_833) ;  /* 0x00000000b4087348 */ /* 0x000fea0003c00000 */
[----:B------:R0:W1:Y:S02]  /*9b90*/  SHFL.BFLY P0, R179, R181, R182, R183 ;  /* 0x0c0000b6b5b37389 */ /* 0x00006400000000b7 */
[----:B01----:R-:W-:Y:S05]  /*9ba0*/  ENDCOLLECTIVE ;  /* 0x000000000000791b */ /* 0x003fea0003800000 */
.L_x_833:
[----:B------:R-:W-:-:S05]  /*9bb0*/  FADD.FTZ R171, R171, R170 ;  /* 0x000000aaabab7221 */ /* 0x000fca0000010000 */
[----:B------:R-:W-:Y:S01]  /*9bc0*/  MOV R181, R171 ;  /* 0x000000ab00b57202 */ /* 0x000fe20000000f00 */
[----:B------:R-:W-:Y:S01]  /*9bd0*/  IMAD.MOV.U32 R182, RZ, RZ, 0x2 ;  /* 0x00000002ffb67424 */ /* 0x000fe200078e00ff */
[----:B------:R-:W-:-:S07]  /*9be0*/  MOV R173, R179 ;  /* 0x000000b300ad7202 */ /* 0x000fce0000000f00 */
[----:B------:R-:W-:Y:S05]  /*9bf0*/  WARPSYNC.COLLECTIVE R180, `(.L_x_834) ;  /* 0x00000000b4087348 */ /* 0x000fea0003c00000 */
[----:B------:R0:W1:Y:S02]  /*9c00*/  SHFL.BFLY P0, R179, R181, R182, R183 ;  /* 0x0c0000b6b5b37389 */ /* 0x00006400000000b7 */
[----:B01----:R-:W-:Y:S05]  /*9c10*/  ENDCOLLECTIVE ;  /* 0x000000000000791b */ /* 0x003fea0003800000 */
.L_x_834:
[----:B------:R-:W-:-:S05]  /*9c20*/  FADD.FTZ R173, R173, R0 ;  /* 0x00000000adad7221 */ /* 0x000fca0000010000 */
[----:B------:R-:W-:Y:S02]  /*9c30*/  MOV R181, R173 ;  /* 0x000000ad00b57202 */ /* 0x000fe40000000f00 */
[----:B------:R-:W-:-:S07]  /*9c40*/  MOV R174, R179 ;  /* 0x000000b300ae7202 */ /* 0x000fce0000000f00 */
[----:B------:R-:W-:Y:S05]  /*9c50*/  WARPSYNC.COLLECTIVE R180, `(.L_x_835) ;  /* 0x00000000b4087348 */ /* 0x000fea0003c00000 */
[----:B------:R0:W1:Y:S02]  /*9c60*/  SHFL.BFLY P0, R179, R181, R182, R183 ;  /* 0x0c0000b6b5b37389 */ /* 0x00006400000000b7 */
[----:B01----:R-:W-:Y:S05]  /*9c70*/  ENDCOLLECTIVE ;  /* 0x000000000000791b */ /* 0x003fea0003800000 */
.L_x_835:
[----:B------:R-:W-:-:S05]  /*9c80*/  FADD.FTZ R174, R171, R174 ;  /* 0x000000aeabae7221 */ /* 0x000fca0000010000 */
[----:B------:R-:W-:Y:S01]  /*9c90*/  MOV R181, R174 ;  /* 0x000000ae00b57202 */ /* 0x000fe20000000f00 */
[----:B------:R-:W-:Y:S01]  /*9ca0*/  HFMA2 R182, -RZ, RZ, 0, 2.384185791015625e-07 ;  /* 0x00000004ffb67431 */ /* 0x000fe200000001ff */
[----:B------:R-:W-:-:S07]  /*9cb0*/  MOV R176, R179 ;  /* 0x000000b300b07202 */ /* 0x000fce0000000f00 */
[----:B------:R-:W-:Y:S05]  /*9cc0*/  WARPSYNC.COLLECTIVE R180, `(.L_x_836) ;  /* 0x00000000b4087348 */ /* 0x000fea0003c00000 */
[----:B------:R0:W1:Y:S02]  /*9cd0*/  SHFL.BFLY P0, R179, R181, R182, R183 ;  /* 0x0c0000b6b5b37389 */ /* 0x00006400000000b7 */
[----:B01----:R-:W-:Y:S05]  /*9ce0*/  ENDCOLLECTIVE ;  /* 0x000000000000791b */ /* 0x003fea0003800000 */
.L_x_836:
[----:B------:R-:W-:Y:S01]  /*9cf0*/  FADD.FTZ R176, R173, R176 ;  /* 0x000000b0adb07221 */ /* 0x000fe20000010000 */
[----:B------:R-:W-:-:S04]  /*9d00*/  PRMT R173, R52, 0x7632, R173 ;  /* 0x0000763234ad7816 */ /* 0x000fc800000000ad */
[----:B------:R-:W-:Y:S01]  /*9d10*/  MOV R181, R176 ;  /* 0x000000b000b57202 */ /* 0x000fe20000000f00 */
[----:B------:R-:W-:-:S07]  /*9d20*/  IMAD.MOV.U32 R175, RZ, RZ, R179 ;  /* 0x000000ffffaf7224 */ /* 0x000fce00078e00b3 */
[----:B------:R-:W-:Y:S05]  /*9d30*/  WARPSYNC.COLLECTIVE R180, `(.L_x_837) ;  /* 0x00000000b4087348 */ /* 0x000fea0003c00000 */
[----:B------:R0:W1:Y:S02]  /*9d40*/  SHFL.BFLY P0, R179, R181, R182, R183 ;  /* 0x0c0000b6b5b37389 */ /* 0x00006400000000b7 */
[----:B01----:R-:W-:Y:S05]  /*9d50*/  ENDCOLLECTIVE ;  /* 0x000000000000791b */ /* 0x003fea0003800000 */
.L_x_837:
[----:B------:R-:W-:-:S05]  /*9d60*/  FADD.FTZ R175, R174, R175 ;  /* 0x000000afaeaf7221 */ /* 0x000fca0000010000 */
[----:B------:R-:W-:Y:S01]  /*9d70*/  MOV R181, R175 ;  /* 0x000000af00b57202 */ /* 0x000fe20000000f00 */
[----:B------:R-:W-:Y:S01]  /*9d80*/  HFMA2 R182, -RZ, RZ, 0, 4.76837158203125e-07 ;  /* 0x00000008ffb67431 */ /* 0x000fe200000001ff */
[----:B------:R-:W-:-:S07]  /*9d90*/  MOV R177, R179 ;  /* 0x000000b300b17202 */ /* 0x000fce0000000f00 */
[----:B------:R-:W-:Y:S05]  /*9da0*/  WARPSYNC.COLLECTIVE R180, `(.L_x_838) ;  /* 0x00000000b4087348 */ /* 0x000fea0003c00000 */
[----:B------:R0:W1:Y:S02]  /*9db0*/  SHFL.BFLY P0, R179, R181, R182, R183 ;  /* 0x0c0000b6b5b37389 */ /* 0x00006400000000b7 */
[----:B01----:R-:W-:Y:S05]  /*9dc0*/  ENDCOLLECTIVE ;  /* 0x000000000000791b */ /* 0x003fea0003800000 */
.L_x_838:
[----:B------:R-:W-:-:S04]  /*9dd0*/  FADD.FTZ R177, R176, R177 ;  /* 0x000000b1b0b17221 */ /* 0x000fc80000010000 */
[----:B------:R-:W-:Y:S01]  /*9de0*/  IMAD.MOV.U32 R181, RZ, RZ, R177 ;  /* 0x000000ffffb57224 */ /* 0x000fe200078e00b1 */
[----:B------:R-:W-:-:S07]  /*9df0*/  MOV R0, R179 ;  /* 0x000000b300007202 */ /* 0x000fce0000000f00 */
[----:B------:R-:W-:Y:S05]  /*9e00*/  WARPSYNC.COLLECTIVE R180, `(.L_x_839) ;  /* 0x00000000b4087348 */ /* 0x000fea0003c00000 */
[----:B------:R0:W1:Y:S02]  /*9e10*/  SHFL.BFLY P0, R179, R181, R182, R183 ;  /* 0x0c0000b6b5b37389 */ /* 0x00006400000000b7 */
[----:B01----:R-:W-:Y:S05]  /*9e20*/  ENDCOLLECTIVE ;  /* 0x000000000000791b */ /* 0x003fea0003800000 */
.L_x_839:
[----:B------:R-:W-:-:S05]  /*9e30*/  FADD.FTZ R178, R175, R0 ;  /* 0x00000000afb27221 */ /* 0x000fca0000010000 */
[----:B------:R-:W-:Y:S01]  /*9e40*/  MOV R181, R178 ;  /* 0x000000b200b57202 */ /* 0x000fe20000000f00 */
[----:B------:R-:W-:Y:S01]  /*9e50*/  HFMA2 R182, -RZ, RZ, 0, 9.5367431640625e-07 ;  /* 0x00000010ffb67431 */ /* 0x000fe200000001ff */
[----:B------:R-:W-:-:S07]  /*9e60*/  MOV R170, R179 ;  /* 0x000000b300aa7202 */ /* 0x000fce0000000f00 */
[----:B------:R-:W-:Y:S05]  /*9e70*/  WARPSYNC.COLLECTIVE R180, `(.L_x_840) ;  /* 0x00000000b4087348 */ /* 0x000fea0003c00000 */
[----:B------:R0:W1:Y:S02]  /*9e80*/  SHFL.BFLY P0, R179, R181, R182, R183 ;  /* 0x0c0000b6b5b37389 */ /* 0x00006400000000b7 */
[----:B01----:R-:W-:Y:S05]  /*9e90*/  ENDCOLLECTIVE ;  /* 0x000000000000791b */ /* 0x003fea0003800000 */
.L_x_840:
[----:B------:R-:W-:-:S05]  /*9ea0*/  FADD.FTZ R170, R177, R170 ;  /* 0x000000aab1aa7221 */ /* 0x000fca0000010000 */
[----:B------:R-:W-:Y:S02]  /*9eb0*/  MOV R181, R170 ;  /* 0x000000aa00b57202 */ /* 0x000fe40000000f00 */
[----:B------:R-:W-:-:S07]  /*9ec0*/  MOV R171, R179 ;  /* 0x000000b300ab7202 */ /* 0x000fce0000000f00 */
[----:B------:R-:W-:Y:S05]  /*9ed0*/  WARPSYNC.COLLECTIVE R180, `(.L_x_841) ;  /* 0x00000000b4087348 */ /* 0x000fea0003c00000 */
[----:B------:R0:W1:Y:S02]  /*9ee0*/  SHFL.BFLY P0, R179, R181, R182, R183 ;  /* 0x0c0000b6b5b37389 */ /* 0x00006400000000b7 */
[----:B01----:R-:W-:Y:S05]  /*9ef0*/  ENDCOLLECTIVE ;  /* 0x000000000000791b */ /* 0x003fea0003800000 */
.L_x_841:
[----:B------:R-:W-:Y:S05]  /*9f00*/  BRA `(.L_x_842) ;  /* 0xffffff8400707947 */ /* 0x000fea000383ffff */
.L_x_843:
        /* <DEDUP_REMOVED lines=15> */
.L_x_19959:


//--------------------- .text._ZN10layer_norm13ln_bwd_kernelINS_13Kernel_traitsI13__nv_bfloat16S2_S2_S2_fjLj1024ELj1ELj4ELj1ELj16ENS_18Kernel_traits_baseILj1024ES2_S2_S2_S2_fjLj128EEEEELb1ELb1ELb0ELb0EEEvNS_9BwdParamsE --------------------------
	.section	.text._ZN10layer_norm13ln_bwd_kernelINS_13Kernel_traitsI13__nv_bfloat16S2_S2_S2_fjLj1024ELj1ELj4ELj1ELj16ENS_18Kernel_traits_baseILj1024ES2_S2_S2_S2_fjLj128EEEEELb1ELb1ELb0ELb0EEEvNS_9BwdParamsE,"ax",@progbits
	.align	128
        .global         _ZN10layer_norm13ln_bwd_kernelINS_13Kernel_traitsI13__nv_bfloat16S2_S2_S2_fjLj1024ELj1ELj4ELj1ELj16ENS_18Kernel_traits_baseILj1024ES2_S2_S2_S2_fjLj128EEEEELb1ELb1ELb0ELb0EEEvNS_9BwdParamsE
        .type           _ZN10layer_norm13ln_bwd_kernelINS_13Kernel_traitsI13__nv_bfloat16S2_S2_S2_fjLj1024ELj1ELj4ELj1ELj16ENS_18Kernel_traits_baseILj1024ES2_S2_S2_S2_fjLj128EEEEELb1ELb1ELb0ELb0EEEvNS_9BwdParamsE,@function
        .size           _ZN10layer_norm13ln_bwd_kernelINS_13Kernel_traitsI13__nv_bfloat16S2_S2_S2_fjLj1024ELj1ELj4ELj1ELj16ENS_18Kernel_traits_baseILj1024ES2_S2_S2_S2_fjLj128EEEEELb1ELb1ELb0ELb0EEEvNS_9BwdParamsE,(.L_x_19960 - _ZN10layer_norm13ln_bwd_kernelINS_13Kernel_traitsI13__nv_bfloat16S2_S2_S2_fjLj1024ELj1ELj4ELj1ELj16ENS_18Kernel_traits_baseILj1024ES2_S2_S2_S2_fjLj128EEEEELb1ELb1ELb0ELb0EEEvNS_9BwdParamsE)
        .other          _ZN10layer_norm13ln_bwd_kernelINS_13Kernel_traitsI13__nv_bfloat16S2_S2_S2_fjLj1024ELj1ELj4ELj1ELj16ENS_18Kernel_traits_baseILj1024ES2_S2_S2_S2_fjLj128EEEEELb1ELb1ELb0ELb0EEEvNS_9BwdParamsE,@"STO_CUDA_ENTRY STV_DEFAULT"
_ZN10layer_norm13ln_bwd_kernelINS_13Kernel_traitsI13__nv_bfloat16S2_S2_S2_fjLj1024ELj1ELj4ELj1ELj16ENS_18Kernel_traits_baseILj1024ES2_S2_S2_S2_fjLj128EEEEELb1ELb1ELb0ELb0EEEvNS_9BwdParamsE:
.text._ZN10layer_norm13ln_bwd_kernelINS_13Kernel_traitsI13__nv_bfloat16S2_S2_S2_fjLj1024ELj1ELj4ELj1ELj16ENS_18Kernel_traits_baseILj1024ES2_S2_S2_S2_fjLj128EEEEELb1ELb1ELb0ELb0EEEvNS_9BwdParamsE:
        /* <DEDUP_REMOVED lines=11> */
[----:B------:R3:W-:Y:S01]  /*00b0*/  STL [R1+0x1c], R2 ;  /* 0x00001c0201007387 */ /* 0x0007e20000100800 */
[----:B------:R-:W0:Y:S02]  /*00c0*/  LDCU UR9, c[0x0][0x400] ;  /* 0x00008000ff0977ac */ /* 0x000e240008000800 */
        /* <DEDUP_REMOVED lines=10> */
[----:B---3--:R-:W3:Y:S08]  /*0170*/  @P0 LDC.64 R2, c[0x0][0x3d0] ;  /* 0x0000f400ff020b82 */ /* 0x008ef00000000a00 */
[----:B------:R-:W4:Y:S08]  /*0180*/  @P0 LDC.64 R4, c[0x0][0x3e8] ;  /* 0x0000fa00ff040b82 */ /* 0x000f300000000a00 */
[----:B------:R-:W2:Y:S08]  /*0190*/  @P1 LDC.64 R6, c[0x0][0x3d0] ;  /* 0x0000f400ff061b82 */ /* 0x000eb00000000a00 */
[----:B------:R-:W1:Y:S01]  /*01a0*/  @P1 LDC.64 R8, c[0x0][0x3e8] ;  /* 0x0000fa00ff081b82 */ /* 0x000e620000000a00 */
[----:B---3--:R-:W-:Y:S01]  /*01b0*/  @P0 IMAD.WIDE.U32 R2, R23, 0x10, R2 ;  /* 0x0000001017020825 */ /* 0x008fe200078e0002 */
[----:B------:R-:W-:-:S04]  /*01c0*/  SHF.R.U32.HI R233, RZ, 0x5, R22 ;  /* 0x00000005ffe97819 */ /* 0x000fc80000011616 */
[----:B0-----:R0:W5:Y:S02]  /*01d0*/  @P0 LDG.E.128 R176, desc[UR6][R2.64] ;  /* 0x0000000602b00981 */ /* 0x001164000c1e1d00 */
[----:B------:R-:W3:Y:S01]  /*01e0*/  @P2 LDC.64 R14, c[0x0][0x3d0] ;  /* 0x0000f400ff0e2b82 */ /* 0x000ee20000000a00 */
[C---:B----4-:R-:W-:Y:S01]  /*01f0*/  @P0 IMAD.WIDE.U32 R4, R23.reuse, 0x10, R4 ;  /* 0x0000001017040825 */ /* 0x050fe200078e0004 */
[----:B------:R-:W-:-:S04]  /*0200*/  @P0 LOP3.LUT R23, R23, 0x20, RZ, 0xfc, !PT ;  /* 0x0000002017170812 */ /* 0x000fc800078efcff */
[----:B------:R0:W5:Y:S02]  /*0210*/  @P0 LDG.E.128 R172, desc[UR6][R4.64] ;  /* 0x0000000604ac0981 */ /* 0x000164000c1e1d00 */
[----:B------:R-:W4:Y:S01]  /*0220*/  @P2 LDC.64 R16, c[0x0][0x3e8] ;  /* 0x0000fa00ff102b82 */ /* 0x000f220000000a00 */
[----:B--2---:R-:W-:-:S05]  /*0230*/  @P1 IMAD.WIDE.U32 R10, R23, 0x10, R6 ;  /* 0x00000010170a1825 */ /* 0x004fca00078e0006 */
[----:B------:R0:W5:Y:S02]  /*0240*/  @P1 LDG.E.128 R168, desc[UR6][R10.64] ;  /* 0x000000060aa81981 */ /* 0x000164000c1e1d00 */
[----:B------:R-:W2:Y:S01]  /*0250*/  @P3 LDC.64 R18, c[0x0][0x3d0] ;  /* 0x0000f400ff123b82 */ /* 0x000ea20000000a00 */
[C---:B-1----:R-:W-:Y:S01]  /*0260*/  @P1 IMAD.WIDE.U32 R12, R23.reuse, 0x10, R8 ;  /* 0x00000010170c1825 */ /* 0x042fe200078e0008 */
[----:B------:R-:W-:-:S04]  /*0270*/  @P1 IADD3 R23, PT, PT, R23, 0x20, RZ ;  /* 0x0000002017171810 */ /* 0x000fc80007ffe0ff */
[----:B------:R0:W5:Y:S02]  /*0280*/  @P1 LDG.E.128 R164, desc[UR6][R12.64] ;  /* 0x000000060ca41981 */ /* 0x000164000c1e1d00 */
[----:B------:R-:W1:Y:S01]  /*0290*/  @P3 LDC.64 R20, c[0x0][0x3e8] ;  /* 0x0000fa00ff143b82 */ /* 0x000e620000000a00 */
[----:B---3--:R-:W-:-:S05]  /*02a0*/  @P2 IMAD.WIDE.U32 R14, R23, 0x10, R14 ;  /* 0x00000010170e2825 */ /* 0x008fca00078e000e */
[----:B------:R0:W5:Y:S01]  /*02b0*/  @P2 LDG.E.128 R160, desc[UR6][R14.64] ;  /* 0x000000060ea02981 */ /* 0x000162000c1e1d00 */
[C---:B----4-:R-:W-:Y:S01]  /*02c0*/  @P2 IMAD.WIDE.U32 R16, R23.reuse, 0x10, R16 ;  /* 0x0000001017102825 */ /* 0x050fe200078e0010 */
[----:B------:R-:W-:-:S04]  /*02d0*/  @P2 IADD3 R23, PT, PT, R23, 0x20, RZ ;  /* 0x0000002017172810 */ /* 0x000fc80007ffe0ff */
[----:B------:R0:W5:Y:S01]  /*02e0*/  @P2 LDG.E.128 R156, desc[UR6][R16.64] ;  /* 0x00000006109c2981 */ /* 0x000162000c1e1d00 */
[----:B--2---:R-:W-:-:S05]  /*02f0*/  @P3 IMAD.WIDE.U32 R6, R23, 0x10, R18 ;  /* 0x0000001017063825 */ /* 0x004fca00078e0012 */
        /* <DEDUP_REMOVED lines=57> */
[----:B-----5:R-:W-:Y:S01]  /*0690*/  PRMT R7, R175, 0x7632, R7 ;  /* 0x00007632af077816 */ /* 0x020fe20000000007 */
[----:B------:R-:W0:Y:S01]  /*06a0*/  LDCU.64 UR4, c[0x0][0x3e0] ;  /* 0x00007c00ff0477ac */ /* 0x000e220008000a00 */
[----:B------:R-:W-:Y:S02]  /*06b0*/  PRMT R6, R174, 0x7632, R6 ;  /* 0x00007632ae067816 */ /* 0x000fe40000000006 */
[----:B------:R-:W-:Y:S02]  /*06c0*/  CS2R R144, SRZ ;  /* 0x0000000000907805 */ /* 0x000fe4000001ff00 */
[----:B------:R-:W-:Y:S01]  /*06d0*/  PRMT R5, R173, 0x7632, R5 ;  /* 0x00007632ad057816 */ /* 0x000fe20000000005 */
[----:B------:R1:W-:Y:S01]  /*06e0*/  STL.S16 [R1+0x18], R7 ;  /* 0x0000180701007387 */ /* 0x0003e20000100600 */
[----:B------:R-:W-:Y:S02]  /*06f0*/  PRMT R4, R172, 0x7632, R4 ;  /* 0x00007632ac047816 */ /* 0x000fe40000000004 */
[----:B------:R-:W-:-:S02]  /*0700*/  CS2R R146, SRZ ;  /* 0x0000000000927805 */ /* 0x000fc4000001ff00 */
[----:B------:R-:W-:Y:S01]  /*0710*/  PRMT R3, R167, 0x7632, R3 ;  /* 0x00007632a7037816 */ /* 0x000fe20000000003 */
[----:B------:R1:W-:Y:S01]  /*0720*/  STL.S16 [R1+0x14], R6 ;  /* 0x0000140601007387 */ /* 0x0003e20000100600 */
        /* <DEDUP_REMOVED lines=10> */
[----:B0-----:R-:W-:Y:S01]  /*07d0*/  ISETP.NE.U32.AND P0, PT, RZ, UR4, PT ;  /* 0x00000004ff007c0c */ /* 0x001fe2000bf05070 */
[----:B------:R1:W-:Y:S01]  /*07e0*/  STL.S16 [R1+0x8], R3 ;  /* 0x0000080301007387 */ /* 0x0003e20000100600 */
[----:B------:R-:W-:Y:S02]  /*07f0*/  PRMT R243, R157, 0x7632, R243 ;  /* 0x000076329df37816 */ /* 0x000fe400000000f3 */
[----:B------:R-:W-:-:S02]  /*0800*/  CS2R R138, SRZ ;  /* 0x00000000008a7805 */ /* 0x000fc4000001ff00 */
[----:B------:R-:W-:Y:S01]  /*0810*/  ISETP.NE.AND.EX P0, PT, RZ, UR5, PT, P0 ;  /* 0x00000005ff007c0c */ /* 0x000fe2000bf05300 */
[----:B------:R1:W-:Y:S01]  /*0820*/  STL.S16 [R1+0x4], R2 ;  /* 0x0000040201007387 */ /* 0x0003e20000100600 */
[----:B------:R-:W-:Y:S02]  /*0830*/  PRMT R242, R156, 0x7632, R242 ;  /* 0x000076329cf27816 */ /* 0x000fe400000000f2 */
[----:B------:R-:W-:Y:S02]  /*0840*/  CS2R R132, SRZ ;  /* 0x0000000000847805 */ /* 0x000fe4000001ff00 */
[----:B------:R-:W-:Y:S01]  /*0850*/  PRMT R241, R151, 0x7632, R241 ;  /* 0x0000763297f17816 */ /* 0x000fe200000000f1 */
[----:B------:R1:W-:Y:S01]  /*0860*/  STL.S16 [R1], R0 ;  /* 0x0000000001007387 */ /* 0x0003e20000100600 */
[----:B------:R-:W-:Y:S02]  /*0870*/  PRMT R240, R150, 0x7632, R240 ;  /* 0x0000763296f07816 */ /* 0x000fe400000000f0 */
[----:B------:R-:W-:-:S02]  /*0880*/  CS2R R134, SRZ ;  /* 0x0000000000867805 */ /* 0x000fc4000001ff00 */
[----:B------:R-:W-:Y:S02]  /*0890*/  PRMT R239, R149, 0x7632, R239 ;  /* 0x0000763295ef7816 */ /* 0x000fe400000000ef */
[----:B------:R-:W-:Y:S02]  /*08a0*/  CS2R R128, SRZ ;  /* 0x0000000000807805 */ /* 0x000fe4000001ff00 */
[----:B------:R-:W-:Y:S02]  /*08b0*/  PRMT R238, R148, 0x7632, R238 ;  /* 0x0000763294ee7816 */ /* 0x000fe400000000ee */
        /* <DEDUP_REMOVED lines=38> */
[----:B-1----:R-:W-:-:S07]  /*0b20*/  CS2R R54, SRZ ;  /* 0x0000000000367805 */ /* 0x002fce000001ff00 */
.L_x_885:
[----:B0-----:R-:W0:Y:S02]  /*0b30*/  @P0 LDC.64 R2, c[0x0][0x3e0] ;  /* 0x0000f800ff020b82 */ /* 0x001e240000000a00 */
[----:B0-----:R-:W-:-:S05]  /*0b40*/  @P0 IMAD.WIDE R2, R233, 0x2, R2 ;  /* 0x00000002e9020825 */ /* 0x001fca00078e0202 */
[----:B--23--:R0:W2:Y:S02]  /*0b50*/  @P0 LDG.E.U16 R20, desc[UR6][R2.64] ;  /* 0x0000000602140981 */ /* 0x00c0a4000c1e1500 */
[----:B0-----:R-:W0:Y:S02]  /*0b60*/  LDC.64 R2, c[0x0][0x3c0] ;  /* 0x0000f000ff027b82 */ /* 0x001e240000000a00 */
[----:B0-----:R-:W-:-:S05]  /*0b70*/  IMAD.WIDE R2, R233, 0x4, R2 ;  /* 0x00000004e9027825 */ /* 0x001fca00078e0202 */
[----:B-1----:R0:W3:Y:S01]  /*0b80*/  LDG.E R180, desc[UR6][R2.64] ;  /* 0x0000000602b47981 */ /* 0x0020e2000c1e1900 */
[----:B------:R-:W1:Y:S01]  /*0b90*/  S2R R182, SR_TID.X ;  /* 0x0000000000b67919 */ /* 0x000e620000002100 */
[----:B0-----:R-:W0:Y:S01]  /*0ba0*/  LDC.64 R2, c[0x0][0x3c8] ;  /* 0x0000f200ff027b82 */ /* 0x001e220000000a00 */
[----:B------:R-:W-:Y:S01]  /*0bb0*/  MOV R181, UR15 ;  /* 0x0000000f00b57c02 */ /* 0x000fe20008000f00 */
[----:B------:R-:W-:Y:S01]  /*0bc0*/  HFMA2 R21, -RZ, RZ, 1.875, 0 ;  /* 0x3f800000ff157431 */ /* 0x000fe200000001ff */
[----:B------:R-:W-:-:S03]  /*0bd0*/  ISETP.GE.U32.AND P2, PT, R237, 0x20, PT ;  /* 0x00000020ed00780c */ /* 0x000fc60003f46070 */
[----:B------:R4:W-:Y:S01]  /*0be0*/  STL [R1+0x1c], R181 ;  /* 0x00001cb501007387 */ /* 0x0009e20000100800 */
[----:B------:R-:W-:Y:S01]  /*0bf0*/  ISETP.NE.AND P1, PT, RZ, UR8, PT ;  /* 0x00000008ff007c0c */ /* 0x000fe2000bf25270 */
[----:B------:R-:W-:Y:S01]  /*0c00*/  BSSY.RECONVERGENT B1, `(.L_x_846) ;  /* 0x000007c000017945 */ /* 0x000fe20003800200 */
[----:B------:R-:W-:Y:S01]  /*0c10*/  ISETP.GE.U32.AND P3, PT, R237, 0x40, PT ;  /* 0x00000040ed00780c */ /* 0x000fe20003f66070 */
[----:B0-----:R-:W-:-:S05]  /*0c20*/  IMAD.WIDE R2, R233, 0x4, R2 ;  /* 0x00000004e9027825 */ /* 0x001fca00078e0202 */
[----:B-----5:R1:W5:Y:S01]  /*0c30*/  LDG.E R30, desc[UR6][R2.64] ;  /* 0x00000006021e7981 */ /* 0x020362000c1e1900 */
[C---:B------:R-:W-:Y:S02]  /*0c40*/  ISETP.GE.U32.AND P4, PT, R237.reuse, 0x60, PT ;  /* 0x00000060ed00780c */ /* 0x040fe40003f86070 */
[----:B------:R-:W-:Y:S02]  /*0c50*/  ISETP.GE.U32.AND P5, PT, R237, 0x80, PT ;  /* 0x00000080ed00780c */ /* 0x000fe40003fa6070 */
[----:B------:R-:W-:Y:S02]  /*0c60*/  MOV R236, RZ ;  /* 0x000000ff00ec7202 */ /* 0x000fe40000000f00 */
[----:B-1----:R-:W-:Y:S02]  /*0c70*/  LOP3.LUT R3, R182, 0x1f, RZ, 0xc0, !PT ;  /* 0x0000001fb6037812 */ /* 0x002fe400078ec0ff */
[----:B--2---:R-:W-:Y:S01]  /*0c80*/  @P0 SHF.L.U32 R21, R20, 0x10, RZ ;  /* 0x0000001014150819 */ /* 0x004fe200000006ff */
[----:B------:R-:W-:-:S05]  /*0c90*/  IMAD R20, R233, R181, RZ ;  /* 0x000000b5e9147224 */ /* 0x000fca00078e02ff */
[----:B----4-:R-:W-:-:S04]  /*0ca0*/  SHF.R.S32.HI R181, RZ, 0x1f, R20 ;  /* 0x0000001fffb57819 */ /* 0x010fc80000011414 */
[----:B------:R-:W-:-:S04]  /*0cb0*/  LEA.HI R20, R181, R20, RZ, 0x3 ;  /* 0x00000014b5147211 */ /* 0x000fc800078f18ff */
[----:B------:R-:W-:Y:S01]  /*0cc0*/  LEA.HI.SX32 R20, R20, R3, 0x1d ;  /* 0x0000000314147211 */ /* 0x000fe200078feaff */
[----:B------:R-:W-:-:S03]  /*0cd0*/  HFMA2 R3, -RZ, RZ, 0, 0 ;  /* 0x00000000ff037431 */ /* 0x000fc600000001ff */
[----:B------:R-:W-:Y:S02]  /*0ce0*/  MOV R235, R20 ;  /* 0x0000001400eb7202 */ /* 0x000fe40000000f00 */
[----:B---3--:R-:W-:Y:S01]  /*0cf0*/  FSEL R2, R180, RZ, !P1 ;  /* 0x000000ffb4027208 */ /* 0x008fe20004800000 */
        /* <DEDUP_REMOVED lines=9> */
[----:B--2---:R-:W-:Y:S01]  /*0d90*/  IMAD.WIDE.U32 R22, R20, 0x8, R22 ;  /* 0x0000000814167825 */ /* 0x004fe200078e0016 */
[----:B------:R-:W-:Y:S02]  /*0da0*/  PRMT R231, R176, 0x7632, R231 ;  /* 0x00007632b0e77816 */ /* 0x000fe400000000e7 */
[----:B------:R-:W-:Y:S02]  /*0db0*/  PRMT R230, R177, 0x7632, R230 ;  /* 0x00007632b1e67816 */ /* 0x000fe400000000e6 */
[----:B------:R-:W-:Y:S01]  /*0dc0*/  ISETP.NE.AND.EX P1, PT, RZ, UR11, PT, P1 ;  /* 0x0000000bff007c0c */ /* 0x000fe2000bf25310 */
[----:B------:R-:W5:Y:S01]  /*0dd0*/  LDG.E.64 R22, desc[UR6][R22.64] ;  /* 0x0000000616167981 */ /* 0x000f62000c1e1b00 */
[----:B------:R-:W-:Y:S02]  /*0de0*/  SHF.L.U32 R231, R231, 0x10, RZ ;  /* 0x00000010e7e77819 */ /* 0x000fe400000006ff */
[----:B------:R-:W-:-:S02]  /*0df0*/  SHF.L.U32 R230, R230, 0x10, RZ ;  /* 0x00000010e6e67819 */ /* 0x000fc400000006ff */
[----:B------:R-:W-:-:S04]  /*0e00*/  PRMT R229, R178, 0x7632, R229 ;  /* 0x00007632b2e57816 */ /* 0x000fc800000000e5 */
[----:B------:R-:W-:-:S03]  /*0e10*/  SHF.L.U32 R229, R229, 0x10, RZ ;  /* 0x00000010e5e57819 */ /* 0x000fc600000006ff */
[----:B------:R-:W0:Y:S01]  /*0e20*/  @P1 LDC.64 R16, c[0x0][0x438] ;  /* 0x00010e00ff101b82 */ /* 0x000e220000000a00 */
[----:B------:R-:W-:-:S04]  /*0e30*/  PRMT R222, R179, 0x7632, R222 ;  /* 0x00007632b3de7816 */ /* 0x000fc800000000de */
[----:B------:R-:W-:Y:S02]  /*0e40*/  SHF.L.U32 R222, R222, 0x10, RZ ;  /* 0x00000010dede7819 */ /* 0x000fe400000006ff */
[----:B------:R-:W-:Y:S02]  /*0e50*/  SHF.L.U32 R205, R176, 0x10, RZ ;  /* 0x00000010b0cd7819 */ /* 0x000fe400000006ff */
[----:B------:R-:W-:Y:S01]  /*0e60*/  SHF.L.U32 R210, R178, 0x10, RZ ;  /* 0x00000010b2d27819 */ /* 0x000fe200000006ff */
[----:B0-----:R-:W-:-:S05]  /*0e70*/  @P1 IMAD.WIDE.U32 R16, R20, 0x10, R16 ;  /* 0x0000001014101825 */ /* 0x001fca00078e0010 */
[----:B------:R0:W5:Y:S01]  /*0e80*/  @P1 LDG.E.128 R48, desc[UR6][R16.64] ;  /* 0x0000000610301981 */ /* 0x000162000c1e1d00 */
[----:B------:R-:W-:Y:S02]  /*0e90*/  SHF.L.U32 R214, R177, 0x10, RZ ;  /* 0x00000010b1d67819 */ /* 0x000fe400000006ff */
[----:B------:R-:W-:Y:S02]  /*0ea0*/  SHF.L.U32 R206, R179, 0x10, RZ ;  /* 0x00000010b3ce7819 */ /* 0x000fe400000006ff */
[----:B------:R-:W-:Y:S02]  /*0eb0*/  IADD3 R235, PT, PT, R20, 0x20, RZ ;  /* 0x0000002014eb7810 */ /* 0x000fe40007ffe0ff */
[----:B---3--:R-:W-:-:S04]  /*0ec0*/  PRMT R0, R180, 0x7632, R0 ;  /* 0x00007632b4007816 */ /* 0x008fc80000000000 */
[----:B------:R-:W-:Y:S02]  /*0ed0*/  SHF.L.U32 R3, R0, 0x10, RZ ;  /* 0x0000001000037819 */ /* 0x000fe400000006ff */
[----:B----4-:R-:W-:-:S03]  /*0ee0*/  PRMT R0, R184, 0x7632, R0 ;  /* 0x00007632b8007816 */ /* 0x010fc60000000000 */
[----:B------:R-:W-:Y:S01]  /*0ef0*/  FADD.FTZ R3, -R2, R3 ;  /* 0x0000000302037221 */ /* 0x000fe20000010100 */
[----:B------:R-:W-:-:S03]  /*0f00*/  SHF.L.U32 R0, R0, 0x10, RZ ;  /* 0x0000001000007819 */ /* 0x000fc600000006ff */
[----:B-----5:R-:W-:Y:S02]  /*0f10*/  FMUL.FTZ R200, R30, R3 ;  /* 0x000000031ec87220 */ /* 0x020fe40000410000 */
        /* <DEDUP_REMOVED lines=25> */
[----:B------:R-:W-:Y:S02]  /*10b0*/  SHF.L.U32 R3, R180, 0x10, RZ ;  /* 0x00000010b4037819 */ /* 0x000fe400000006ff */
[----:B------:R-:W-:Y:S01]  /*10c0*/  SHF.L.U32 R0, R0, 0x10, RZ ;  /* 0x0000001000007819 */ /* 0x000fe200000006ff */
[----:B------:R-:W-:Y:S02]  /*10d0*/  FMUL.FTZ R19, R30, R19 ;  /* 0x000000131e137220 */ /* 0x000fe40000410000 */
[----:B------:R-:W-:Y:S01]  /*10e0*/  FADD.FTZ R3, -R2, R3 ;  /* 0x0000000302037221 */ /* 0x000fe20000010100 */
[----:B------:R-:W-:Y:S01]  /*10f0*/  SHF.L.U32 R181, R181, 0x10, RZ ;  /* 0x00000010b5b57819 */ /* 0x000fe200000006ff */
[-C--:B------:R-:W-:Y:S01]  /*1100*/  FMUL.FTZ R222, R222, R0.reuse ;  /* 0x00000000dede7220 */ /* 0x080fe20000410000 */
[----:B------:R-:W-:Y:S01]  /*1110*/  FADD.FTZ R111, R111, R0 ;  /* 0x000000006f6f7221 */ /* 0x000fe20000010000 */
[----:B------:R-:W-:Y:S01]  /*1120*/  FFMA.FTZ R143, R19, R0, R143 ;  /* 0x00000000138f7223 */ /* 0x000fe2000001008f */
[----:B------:R-:W-:Y:S01]  /*1130*/  FMUL.FTZ R0, R30, R3 ;  /* 0x000000031e007220 */ /* 0x000fe20000410000 */
[----:B------:R-:W-:-:S02]  /*1140*/  SHF.L.U32 R3, R182, 0x10, RZ ;  /* 0x00000010b6037819 */ /* 0x000fc400000006ff */
[----:B0-----:R-:W-:Y:S01]  /*1150*/  SHF.L.U32 R17, R184, 0x10, RZ ;  /* 0x00000010b8117819 */ /* 0x001fe200000006ff */
[C---:B------:R-:W-:Y:S02]  /*1160*/  FADD.FTZ R181, -R2.reuse, R181 ;  /* 0x000000b502b57221 */ /* 0x040fe40000010100 */
[----:B------:R-:W-:Y:S02]  /*1170*/  FADD.FTZ R3, -R2, R3 ;  /* 0x0000000302037221 */ /* 0x000fe40000010100 */
[----:B------:R-:W-:Y:S01]  /*1180*/  FMUL.FTZ R205, R205, R17 ;  /* 0x00000011cdcd7220 */ /* 0x000fe20000410000 */
[----:B------:R-:W-:Y:S01]  /*1190*/  FMUL.FTZ R18, R30, R181 ;  /* 0x000000b51e127220 */ /* 0x000fe20000410000 */
[----:B------:R-:W-:Y:S01]  /*11a0*/  FADD.FTZ R112, R112, R17 ;  /* 0x0000001170707221 */ /* 0x000fe20000010000 */
[----:B------:R-:W-:Y:S01]  /*11b0*/  FFMA.FTZ R144, R0, R17, R144 ;  /* 0x0000001100907223 */ /* 0x000fe20000010090 */
[----:B------:R-:W-:Y:S01]  /*11c0*/  SHF.L.U32 R181, R186, 0x10, RZ ;  /* 0x00000010bab57819 */ /* 0x000fe200000006ff */
[----:B------:R-:W-:Y:S01]  /*11d0*/  FMUL.FTZ R17, R30, R3 ;  /* 0x000000031e117220 */ /* 0x000fe20000410000 */
[----:B------:R-:W-:Y:S01]  /*11e0*/  SHF.L.U32 R185, R185, 0x10, RZ ;  /* 0x00000010b9b97819 */ /* 0x000fe200000006ff */
[----:B------:R-:W-:Y:S01]  /*11f0*/  FADD.FTZ R16, RZ, R205 ;  /* 0x000000cdff107221 */ /* 0x000fe20000010000 */
[----:B------:R-:W-:Y:S01]  /*1200*/  FFMA.FTZ R3, R0, R205, RZ ;  /* 0x000000cd00037223 */ /* 0x000fe200000100ff */
[----:B------:R-:W-:Y:S01]  /*1210*/  FADD.FTZ R108, R108, R181 ;  /* 0x000000b56c6c7221 */ /* 0x000fe20000010000 */
[-C--:B------:R-:W-:Y:S01]  /*1220*/  FFMA.FTZ R140, R17, R181.reuse, R140 ;  /* 0x000000b5118c7223 */ /* 0x080fe2000001008c */
[----:B------:R-:W-:Y:S01]  /*1230*/  FMUL.FTZ R210, R210, R181 ;  /* 0x000000b5d2d27220 */ /* 0x000fe20000410000 */
[----:B------:R-:W-:Y:S01]  /*1240*/  FMUL.FTZ R214, R214, R185 ;  /* 0x000000b9d6d67220 */ /* 0x000fe20000410000 */
[----:B------:R-:W-:Y:S01]  /*1250*/  FADD.FTZ R181, R16, R231 ;  /* 0x000000e710b57221 */ /* 0x000fe20000010000 */
[----:B------:R-:W-:-:S03]  /*1260*/  FFMA.FTZ R3, R200, R231, R3 ;  /* 0x000000e7c8037223 */ /* 0x000fc60000010003 */
[----:B------:R-:W-:Y:S01]  /*1270*/  FADD.FTZ R181, R181, R214 ;  /* 0x000000d6b5b57221 */ /* 0x000fe20000010000 */
[----:B------:R-:W-:Y:S01]  /*1280*/  FFMA.FTZ R3, R18, R214, R3 ;  /* 0x000000d612037223 */ /* 0x000fe20000010003 */
[----:B------:R-:W-:Y:S02]  /*1290*/  SHF.L.U32 R183, R183, 0x10, RZ ;  /* 0x00000010b7b77819 */ /* 0x000fe400000006ff */
[----:B------:R-:W-:Y:S01]  /*12a0*/  FADD.FTZ R181, R181, R230 ;  /* 0x000000e6b5b57221 */ /* 0x000fe20000010000 */
[----:B------:R-:W-:Y:S01]  /*12b0*/  FFMA.FTZ R180, R198, R230, R3 ;  /* 0x000000e6c6b47223 */ /* 0x000fe20000010003 */
[----:B------:R-:W-:Y:S01]  /*12c0*/  SHF.L.U32 R187, R187, 0x10, RZ ;  /* 0x00000010bbbb7819 */ /* 0x000fe200000006ff */
[----:B------:R-:W-:Y:S01]  /*12d0*/  FADD.FTZ R183, -R2, R183 ;  /* 0x000000b702b77221 */ /* 0x000fe20000010100 */
[----:B------:R-:W-:Y:S01]  /*12e0*/  FADD.FTZ R182, R181, R210 ;  /* 0x000000d2b5b67221 */ /* 0x000fe20000010000 */
[----:B------:R-:W-:Y:S02]  /*12f0*/  FFMA.FTZ R180, R17, R210, R180 ;  /* 0x000000d211b47223 */ /* 0x000fe400000100b4 */
[----:B------:R-:W-:Y:S01]  /*1300*/  FMUL.FTZ R206, R206, R187 ;  /* 0x000000bbcece7220 */ /* 0x000fe20000410000 */
[----:B------:R-:W-:Y:S01]  /*1310*/  FADD.FTZ R3, R182, R229 ;  /* 0x000000e5b6037221 */ /* 0x000fe20000010000 */
[----:B------:R-:W-:Y:S01]  /*1320*/  FMUL.FTZ R16, R30, R183 ;  /* 0x000000b71e107220 */ /* 0x000fe20000410000 */
[----:B------:R-:W-:-:S02]  /*1330*/  FFMA.FTZ R181, R197, R229, R180 ;  /* 0x000000e5c5b57223 */ /* 0x000fc400000100b4 */
[----:B------:R-:W-:Y:S02]  /*1340*/  FADD.FTZ R3, R3, R206 ;  /* 0x000000ce03037221 */ /* 0x000fe40000010000 */
[----:B------:R-:W-:Y:S01]  /*1350*/  FFMA.FTZ R180, R16, R206, R181 ;  /* 0x000000ce10b47223 */ /* 0x000fe200000100b5 */
[----:B------:R-:W-:Y:S01]  /*1360*/  FADD.FTZ R114, R114, R185 ;  /* 0x000000b972727221 */ /* 0x000fe20000010000 */
[----:B------:R-:W-:Y:S01]  /*1370*/  FADD.FTZ R236, R3, R222 ;  /* 0x000000de03ec7221 */ /* 0x000fe20000010000 */
[----:B------:R-:W-:Y:S01]  /*1380*/  FFMA.FTZ R146, R18, R185, R146 ;  /* 0x000000b912927223 */ /* 0x000fe20000010092 */
[----:B------:R-:W-:Y:S01]  /*1390*/  FADD.FTZ R110, R110, R187 ;  /* 0x000000bb6e6e7221 */ /* 0x000fe20000010000 */
[----:B------:R-:W-:Y:S01]  /*13a0*/  FFMA.FTZ R142, R16, R187, R142 ;  /* 0x000000bb108e7223 */ /* 0x000fe2000001008e */
[----:B------:R-:W-:-:S07]  /*13b0*/  FFMA.FTZ R3, R19, R222, R180 ;  /* 0x000000de13037223 */ /* 0x000fce00000100b4 */
.L_x_847:
[----:B------:R-:W-:Y:S05]  /*13c0*/  BSYNC.RECONVERGENT B1 ;  /* 0x0000000000017941 */ /* 0x000fea0003800200 */
.L_x_846:
        /* <DEDUP_REMOVED lines=10> */
[----:B------:R-:W5:Y:S01]  /*1470*/  LDG.E.64 R24, desc[UR6][R24.64] ;  /* 0x0000000618187981 */ /* 0x000f62000c1e1b00 */
        /* <DEDUP_REMOVED lines=9> */
[----:B------:R-:W-:-:S04]  /*1510*/  PRMT R227, R169, 0x7632, R227 ;  /* 0x00007632a9e37816 */ /* 0x000fc800000000e3 */
[----:B------:R-:W-:Y:S02]  /*1520*/  SHF.L.U32 R227, R227, 0x10, RZ ;  /* 0x00000010e3e37819 */ /* 0x000fe400000006ff */
[----:B------:R-:W-:Y:S02]  /*1530*/  PRMT R221, R171, 0x7632, R221 ;  /* 0x00007632abdd7816 */ /* 0x000fe400000000dd */
[----:B------:R-:W-:Y:S02]  /*1540*/  SHF.L.U32 R219, R168, 0x10, RZ ;  /* 0x00000010a8db7819 */ /* 0x000fe400000006ff */
[----:B------:R-:W-:Y:S02]  /*1550*/  SHF.L.U32 R221, R221, 0x10, RZ ;  /* 0x00000010dddd7819 */ /* 0x000fe400000006ff */
[----:B------:R-:W-:Y:S02]  /*1560*/  SHF.L.U32 R213, R169, 0x10, RZ ;  /* 0x00000010a9d57819 */ /* 0x000fe400000006ff */
[----:B------:R-:W-:-:S02]  /*1570*/  SHF.L.U32 R209, R170, 0x10, RZ ;  /* 0x00000010aad17819 */ /* 0x000fc400000006ff */
        /* <DEDUP_REMOVED lines=9> */
[----:B------:R-:W-:Y:S01]  /*1610*/  FADD.FTZ R105, R105, R11 ;  /* 0x0000000b69697221 */ /* 0x000fe20000010000 */
[----:B------:R-:W-:Y:S01]  /*1620*/  FFMA.FTZ R137, R196, R11, R137 ;  /* 0x0000000bc4897223 */ /* 0x000fe20000010089 */
[----:B------:R-:W-:-:S04]  /*1630*/  PRMT R11, R181, 0x7632, R11 ;  /* 0x00007632b50b7816 */ /* 0x000fc8000000000b */
[----:B0-----:R-:W-:Y:S02]  /*1640*/  SHF.L.U32 R13, R11, 0x10, RZ ;  /* 0x000000100b0d7819 */ /* 0x001fe400000006ff */
[----:B------:R-:W-:-:S03]  /*1650*/  PRMT R11, R185, 0x7632, R11 ;  /* 0x00007632b90b7816 */ /* 0x000fc6000000000b */
[----:B------:R-:W-:Y:S01]  /*1660*/  FADD.FTZ R13, -R2, R13 ;  /* 0x0000000d020d7221 */ /* 0x000fe20000010100 */
[----:B------:R-:W-:Y:S02]  /*1670*/  SHF.L.U32 R12, R11, 0x10, RZ ;  /* 0x000000100b0c7819 */ /* 0x000fe400000006ff */
[----:B------:R-:W-:Y:S01]  /*1680*/  PRMT R11, R182, 0x7632, R11 ;  /* 0x00007632b60b7816 */ /* 0x000fe2000000000b */
[----:B------:R-:W-:-:S03]  /*1690*/  FMUL.FTZ R195, R30, R13 ;  /* 0x0000000d1ec37220 */ /* 0x000fc60000410000 */
        /* <DEDUP_REMOVED lines=10> */
[----:B------:R-:W-:Y:S01]  /*1740*/  PRMT R11, R187, 0x7632, R11 ;  /* 0x00007632bb0b7816 */ /* 0x000fe2000000000b */
[-C--:B------:R-:W-:Y:S01]  /*1750*/  FMUL.FTZ R227, R227, R12.reuse ;  /* 0x0000000ce3e37220 */ /* 0x080fe20000410000 */
[----:B------:R-:W-:Y:S01]  /*1760*/  FADD.FTZ R107, R107, R12 ;  /* 0x0000000c6b6b7221 */ /* 0x000fe20000010000 */
[----:B------:R-:W-:Y:S01]  /*1770*/  FFMA.FTZ R139, R195, R12, R139 ;  /* 0x0000000cc38b7223 */ /* 0x000fe2000001008b */
[----:B------:R-:W-:Y:S02]  /*1780*/  SHF.L.U32 R12, R11, 0x10, RZ ;  /* 0x000000100b0c7819 */ /* 0x000fe400000006ff */
[----:B------:R-:W-:Y:S01]  /*1790*/  SHF.L.U32 R11, R180, 0x10, RZ ;  /* 0x00000010b40b7819 */ /* 0x000fe200000006ff */
[----:B------:R-:W-:-:S04]  /*17a0*/  FADD.FTZ R13, -R2, R13 ;  /* 0x0000000d020d7221 */ /* 0x000fc80000010100 */
[----:B------:R-:W-:Y:S01]  /*17b0*/  FADD.FTZ R11, -R2, R11 ;  /* 0x0000000b020b7221 */ /* 0x000fe20000010100 */
[----:B------:R-:W-:Y:S01]  /*17c0*/  FMUL.FTZ R15, R30, R13 ;  /* 0x0000000d1e0f7220 */ /* 0x000fe20000410000 */
[----:B------:R-:W-:Y:S02]  /*17d0*/  SHF.L.U32 R13, R184, 0x10, RZ ;  /* 0x00000010b80d7819 */ /* 0x000fe400000006ff */
[----:B------:R-:W-:Y:S01]  /*17e0*/  FMUL.FTZ R14, R30, R11 ;  /* 0x0000000b1e0e7220 */ /* 0x000fe20000410000 */
[----:B------:R-:W-:Y:S02]  /*17f0*/  SHF.L.U32 R11, R182, 0x10, RZ ;  /* 0x00000010b60b7819 */ /* 0x000fe400000006ff */
[----:B------:R-:W-:Y:S01]  /*1800*/  SHF.L.U32 R181, R181, 0x10, RZ ;  /* 0x00000010b5b57819 */ /* 0x000fe200000006ff */
[-C--:B------:R-:W-:Y:S02]  /*1810*/  FMUL.FTZ R219, R219, R13.reuse ;  /* 0x0000000ddbdb7220 */ /* 0x080fe40000410000 */
        /* <DEDUP_REMOVED lines=8> */
[----:B------:R-:W-:Y:S01]  /*18a0*/  FADD.FTZ R13, -R2, R181 ;  /* 0x000000b5020d7221 */ /* 0x000fe20000010100 */
[----:B------:R-:W-:Y:S01]  /*18b0*/  FADD.FTZ R11, R236, R219 ;  /* 0x000000dbec0b7221 */ /* 0x000fe20000010000 */
[----:B------:R-:W-:Y:S01]  /*18c0*/  FFMA.FTZ R3, R14, R219, R3 ;  /* 0x000000db0e037223 */ /* 0x000fe20000010003 */
[----:B------:R-:W-:Y:S01]  /*18d0*/  FMUL.FTZ R213, R213, R185 ;  /* 0x000000b9d5d57220 */ /* 0x000fe20000410000 */
[----:B------:R-:W-:Y:S01]  /*18e0*/  FMUL.FTZ R13, R30, R13 ;  /* 0x0000000d1e0d7220 */ /* 0x000fe20000410000 */
[----:B------:R-:W-:Y:S01]  /*18f0*/  FADD.FTZ R180, R11, R228 ;  /* 0x000000e40bb47221 */ /* 0x000fe20000010000 */
[----:B------:R-:W-:Y:S01]  /*1900*/  FFMA.FTZ R182, R196, R228, R3 ;  /* 0x000000e4c4b67223 */ /* 0x000fe20000010003 */
[----:B------:R-:W-:-:S02]  /*1910*/  SHF.L.U32 R181, R186, 0x10, RZ ;  /* 0x00000010bab57819 */ /* 0x000fc400000006ff */
        /* <DEDUP_REMOVED lines=10> */
[----:B------:R-:W-:Y:S01]  /*19c0*/  FADD.FTZ R181, R180, R209 ;  /* 0x000000d1b4b57221 */ /* 0x000fe20000010000 */
[----:B------:R-:W-:-:S02]  /*19d0*/  FFMA.FTZ R3, R12, R209, R3 ;  /* 0x000000d10c037223 */ /* 0x000fc40000010003 */
[----:B------:R-:W-:Y:S01]  /*19e0*/  FMUL.FTZ R11, R30, R11 ;  /* 0x0000000b1e0b7220 */ /* 0x000fe20000410000 */
[----:B------:R-:W-:Y:S01]  /*19f0*/  FMUL.FTZ R204, R204, R187 ;  /* 0x000000bbcccc7220 */ /* 0x000fe20000410000 */
[----:B------:R-:W-:Y:S01]  /*1a00*/  FADD.FTZ R181, R181, R226 ;  /* 0x000000e2b5b57221 */ /* 0x000fe20000010000 */
[----:B------:R-:W-:-:S03]  /*1a10*/  FFMA.FTZ R180, R194, R226, R3 ;  /* 0x000000e2c2b47223 */ /* 0x000fc60000010003 */
        /* <DEDUP_REMOVED lines=8> */
.L_x_849:
[----:B------:R-:W-:Y:S05]  /*1aa0*/  BSYNC.RECONVERGENT B1 ;  /* 0x0000000000017941 */ /* 0x000fea0003800200 */
.L_x_848:
        /* <DEDUP_REMOVED lines=22> */
[----:B------:R-:W-:Y:S02]  /*1c10*/  SHF.L.U32 R218, R160, 0x10, RZ ;  /* 0x00000010a0da7819 */ /* 0x000fe400000006ff */
[----:B------:R-:W-:Y:S02]  /*1c20*/  PRMT R220, R163, 0x7632, R220 ;  /* 0x00007632a3dc7816 */ /* 0x000fe400000000dc */
[----:B------:R-:W-:Y:S02]  /*1c30*/  SHF.L.U32 R212, R161, 0x10, RZ ;  /* 0x00000010a1d47819 */ /* 0x000fe400000006ff */
[----:B------:R-:W-:Y:S02]  /*1c40*/  SHF.L.U32 R220, R220, 0x10, RZ ;  /* 0x00000010dcdc7819 */ /* 0x000fe400000006ff */
[----:B------:R-:W-:-:S02]  /*1c50*/  SHF.L.U32 R208, R162, 0x10, RZ ;  /* 0x00000010a2d07819 */ /* 0x000fc400000006ff */
[----:B------:R-:W-:Y:S02]  /*1c60*/  IADD3 R235, PT, PT, R235, 0x20, RZ ;  /* 0x00000020ebeb7810 */ /* 0x000fe40007ffe0ff */
[----:B---3--:R-:W-:-:S04]  /*1c70*/  PRMT R5, R180, 0x7632, R5 ;  /* 0x00007632b4057816 */ /* 0x008fc80000000005 */
[----:B------:R-:W-:Y:S02]  /*1c80*/  SHF.L.U32 R9, R5, 0x10, RZ ;  /* 0x0000001005097819 */ /* 0x000fe400000006ff */
[----:B----4-:R-:W-:-:S04]  /*1c90*/  PRMT R5, R184, 0x7632, R5 ;  /* 0x00007632b8057816 */ /* 0x010fc80000000005 */
[----:B------:R-:W-:Y:S02]  /*1ca0*/  SHF.L.U32 R8, R5, 0x10, RZ ;  /* 0x0000001005087819 */ /* 0x000fe400000006ff */
[----:B------:R-:W-:-:S04]  /*1cb0*/  PRMT R5, R181, 0x7632, R5 ;  /* 0x00007632b5057816 */ /* 0x000fc80000000005 */
[----:B0-----:R-:W-:Y:S02]  /*1cc0*/  SHF.L.U32 R7, R5, 0x10, RZ ;  /* 0x0000001005077819 */ /* 0x001fe400000006ff */
[----:B------:R-:W-:-:S03]  /*1cd0*/  PRMT R5, R185, 0x7632, R5 ;  /* 0x00007632b9057816 */ /* 0x000fc60000000005 */
[----:B------:R-:W-:Y:S01]  /*1ce0*/  FADD.FTZ R7, -R2, R7 ;  /* 0x0000000702077221 */ /* 0x000fe20000010100 */
[----:B------:R-:W-:-:S03]  /*1cf0*/  SHF.L.U32 R5, R5, 0x10, RZ ;  /* 0x0000001005057819 */ /* 0x000fc600000006ff */
[----:B-----5:R-:W-:Y:S02]  /*1d00*/  FMUL.FTZ R192, R30, R7 ;  /* 0x000000071ec07220 */ /* 0x020fe40000410000 */
[-C--:B------:R-:W-:Y:S01]  /*1d10*/  FMUL.FTZ R224, R224, R5.reuse ;  /* 0x00000005e0e07220 */ /* 0x080fe20000410000 */
[----:B------:R-:W-:Y:S01]  /*1d20*/  FADD.FTZ R99, R99, R5 ;  /* 0x0000000563637221 */ /* 0x000fe20000010000 */
[----:B------:R-:W-:Y:S01]  /*1d30*/  FFMA.FTZ R131, R192, R5, R131 ;  /* 0x00000005c0837223 */ /* 0x000fe20000010083 */
[----:B------:R-:W-:-:S04]  /*1d40*/  PRMT R5, R182, 0x7632, R5 ;  /* 0x00007632b6057816 */ /* 0x000fc80000000005 */
[----:B------:R-:W-:Y:S02]  /*1d50*/  SHF.L.U32 R7, R5, 0x10, RZ ;  /* 0x0000001005077819 */ /* 0x000fe400000006ff */
[----:B------:R-:W-:-:S03]  /*1d60*/  PRMT R5, R186, 0x7632, R5 ;  /* 0x00007632ba057816 */ /* 0x000fc60000000005 */
[----:B------:R-:W-:Y:S01]  /*1d70*/  FADD.FTZ R7, -R2, R7 ;  /* 0x0000000702077221 */ /* 0x000fe20000010100 */
[----:B------:R-:W-:Y:S02]  /*1d80*/  SHF.L.U32 R6, R5, 0x10, RZ ;  /* 0x0000001005067819 */ /* 0x000fe400000006ff */
[----:B------:R-:W-:Y:S01]  /*1d90*/  PRMT R5, R183, 0x7632, R5 ;  /* 0x00007632b7057816 */ /* 0x000fe20000000005 */
[----:B------:R-:W-:-:S03]  /*1da0*/  FMUL.FTZ R10, R30, R7 ;  /* 0x000000071e0a7220 */ /* 0x000fc60000410000 */
[----:B------:R-:W-:Y:S02]  /*1db0*/  SHF.L.U32 R7, R5, 0x10, RZ ;  /* 0x0000001005077819 */ /* 0x000fe400000006ff */
[----:B------:R-:W-:Y:S01]  /*1dc0*/  PRMT R5, R187, 0x7632, R5 ;  /* 0x00007632bb057816 */ /* 0x000fe20000000005 */
[-C--:B------:R-:W-:Y:S01]  /*1dd0*/  FMUL.FTZ R223, R223, R6.reuse ;  /* 0x00000006dfdf7220 */ /* 0x080fe20000410000 */
[----:B------:R-:W-:Y:S01]  /*1de0*/  FADD.FTZ R93, R93, R6 ;  /* 0x000000065d5d7221 */ /* 0x000fe20000010000 */
[----:B------:R-:W-:Y:S01]  /*1df0*/  FFMA.FTZ R125, R10, R6, R125 ;  /* 0x000000060a7d7223 */ /* 0x000fe2000001007d */
[C---:B------:R-:W-:Y:S01]  /*1e00*/  FADD.FTZ R9, -R2.reuse, R9 ;  /* 0x0000000902097221 */ /* 0x040fe20000010100 */
[----:B------:R-:W-:Y:S01]  /*1e10*/  SHF.L.U32 R6, R5, 0x10, RZ ;  /* 0x0000001005067819 */ /* 0x000fe200000006ff */
[----:B------:R-:W-:Y:S01]  /*1e20*/  FADD.FTZ R7, -R2, R7 ;  /* 0x0000000702077221 */ /* 0x000fe20000010100 */
[----:B------:R-:W-:Y:S01]  /*1e30*/  SHF.L.U32 R5, R180, 0x10, RZ ;  /* 0x00000010b4057819 */ /* 0x000fe200000006ff */
[----:B------:R-:W-:-:S02]  /*1e40*/  FMUL.FTZ R193, R30, R9 ;  /* 0x000000091ec17220 */ /* 0x000fc40000410000 */
[----:B------:R-:W-:Y:S02]  /*1e50*/  FMUL.FTZ R9, R30, R7 ;  /* 0x000000071e097220 */ /* 0x000fe40000410000 */
[----:B------:R-:W-:Y:S01]  /*1e60*/  FADD.FTZ R7, -R2, R5 ;  /* 0x0000000502077221 */ /* 0x000fe20000010100 */
        /* <DEDUP_REMOVED lines=9> */
[----:B------:R-:W-:Y:S01]  /*1f00*/  SHF.L.U32 R5, R182, 0x10, RZ ;  /* 0x00000010b6057819 */ /* 0x000fe200000006ff */
[----:B------:R-:W-:Y:S01]  /*1f10*/  FADD.FTZ R236, R236, R218 ;  /* 0x000000daecec7221 */ /* 0x000fe20000010000 */
[----:B------:R-:W-:Y:S01]  /*1f20*/  SHF.L.U32 R185, R185, 0x10, RZ ;  /* 0x00000010b9b97819 */ /* 0x000fe200000006ff */
[----:B------:R-:W-:Y:S01]  /*1f30*/  FADD.FTZ R7, -R2, R181 ;  /* 0x000000b502077221 */ /* 0x000fe20000010100 */
[----:B------:R-:W-:Y:S01]  /*1f40*/  FFMA.FTZ R180, R8, R218, R3 ;  /* 0x000000da08b47223 */ /* 0x000fe20000010003 */
[----:B------:R-:W-:Y:S01]  /*1f50*/  FADD.FTZ R181, -R2, R5 ;  /* 0x0000000502b57221 */ /* 0x000fe20000010100 */
[----:B------:R-:W-:Y:S01]  /*1f60*/  FADD.FTZ R3, R236, R225 ;  /* 0x000000e1ec037221 */ /* 0x000fe20000010000 */
[----:B------:R-:W-:Y:S01]  /*1f70*/  FMUL.FTZ R212, R212, R185 ;  /* 0x000000b9d4d47220 */ /* 0x000fe20000410000 */
[----:B------:R-:W-:Y:S01]  /*1f80*/  FMUL.FTZ R7, R30, R7 ;  /* 0x000000071e077220 */ /* 0x000fe20000410000 */
[----:B------:R-:W-:Y:S01]  /*1f90*/  FFMA.FTZ R180, R193, R225, R180 ;  /* 0x000000e1c1b47223 */ /* 0x000fe200000100b4 */
[-C--:B------:R-:W-:Y:S01]  /*1fa0*/  FMUL.FTZ R220, R220, R6.reuse ;  /* 0x00000006dcdc7220 */ /* 0x080fe20000410000 */
[----:B------:R-:W-:Y:S01]  /*1fb0*/  FADD.FTZ R95, R95, R6 ;  /* 0x000000065f5f7221 */ /* 0x000fe20000010000 */
[----:B------:R-:W-:Y:S01]  /*1fc0*/  FFMA.FTZ R127, R9, R6, R127 ;  /* 0x00000006097f7223 */ /* 0x000fe2000001007f */
[----:B------:R-:W-:Y:S01]  /*1fd0*/  SHF.L.U32 R5, R186, 0x10, RZ ;  /* 0x00000010ba057819 */ /* 0x000fe200000006ff */
[----:B------:R-:W-:Y:S01]  /*1fe0*/  FMUL.FTZ R6, R30, R181 ;  /* 0x000000b51e067220 */ /* 0x000fe20000410000 */
[----:B------:R-:W-:Y:S01]  /*1ff0*/  FADD.FTZ R3, R3, R212 ;  /* 0x000000d403037221 */ /* 0x000fe20000010000 */
[----:B------:R-:W-:Y:S01]  /*2000*/  FFMA.FTZ R181, R7, R212, R180 ;  /* 0x000000d407b57223 */ /* 0x000fe200000100b4 */
[----:B------:R-:W-:Y:S01]  /*2010*/  SHF.L.U32 R183, R183, 0x10, RZ ;  /* 0x00000010b7b77819 */ /* 0x000fe200000006ff */
[-C--:B------:R-:W-:Y:S01]  /*2020*/  FMUL.FTZ R208, R208, R5.reuse ;  /* 0x00000005d0d07220 */ /* 0x080fe20000410000 */
[----:B------:R-:W-:Y:S01]  /*2030*/  FADD.FTZ R3, R3, R224 ;  /* 0x000000e003037221 */ /* 0x000fe20000010000 */
[----:B------:R-:W-:Y:S01]  /*2040*/  FFMA.FTZ R181, R192, R224, R181 ;  /* 0x000000e0c0b57223 */ /* 0x000fe200000100b5 */
[----:B------:R-:W-:Y:S01]  /*2050*/  SHF.L.U32 R187, R187, 0x10, RZ ;  /* 0x00000010bbbb7819 */ /* 0x000fe200000006ff */
[----:B------:R-:W-:Y:S01]  /*2060*/  FADD.FTZ R92, R92, R5 ;  /* 0x000000055c5c7221 */ /* 0x000fe20000010000 */
[----:B------:R-:W-:Y:S01]  /*2070*/  SHF.L.U32 R182, R163, 0x10, RZ ;  /* 0x00000010a3b67819 */ /* 0x000fe200000006ff */
[----:B------:R-:W-:Y:S01]  /*2080*/  FFMA.FTZ R124, R6, R5, R124 ;  /* 0x00000005067c7223 */ /* 0x000fe2000001007c */
[----:B------:R-:W-:Y:S01]  /*2090*/  FADD.FTZ R180, R3, R208 ;  /* 0x000000d003b47221 */ /* 0x000fe20000010000 */
[----:B------:R-:W-:Y:S01]  /*20a0*/  FADD.FTZ R5, -R2, R183 ;  /* 0x000000b702057221 */ /* 0x000fe20000010100 */
[----:B------:R-:W-:Y:S01]  /*20b0*/  FFMA.FTZ R181, R6, R208, R181 ;  /* 0x000000d006b57223 */ /* 0x000fe200000100b5 */
        /* <DEDUP_REMOVED lines=12> */
.L_x_851:
[----:B------:R-:W-:Y:S05]  /*2180*/  BSYNC.RECONVERGENT B1 ;  /* 0x0000000000017941 */ /* 0x000fea0003800200 */
.L_x_850:
        /* <DEDUP_REMOVED lines=22> */
[----:B------:R-:W-:-:S04]  /*22f0*/  PRMT R234, R155, 0x7632, R234 ;  /* 0x000076329bea7816 */ /* 0x000fc800000000ea */
[----:B------:R-:W-:Y:S02]  /*2300*/  SHF.L.U32 R234, R234, 0x10, RZ ;  /* 0x00000010eaea7819 */ /* 0x000fe400000006ff */
[----:B------:R-:W-:Y:S02]  /*2310*/  SHF.L.U32 R202, R154, 0x10, RZ ;  /* 0x000000109aca7819 */ /* 0x000fe400000006ff */
[C---:B---3--:R-:W-:Y:S02]  /*2320*/  PRMT R4, R184.reuse, 0x7632, R4 ;  /* 0x00007632b8047816 */ /* 0x048fe40000000004 */
[----:B------:R-:W-:Y:S02]  /*2330*/  SHF.L.U32 R199, R184, 0x10, RZ ;  /* 0x00000010b8c77819 */ /* 0x000fe400000006ff */
[C---:B------:R-:W-:Y:S02]  /*2340*/  PRMT R184, R185.reuse, 0x7632, R184 ;  /* 0x00007632b9b87816 */ /* 0x040fe400000000b8 */
[----:B------:R-:W-:-:S02]  /*2350*/  SHF.L.U32 R31, R185, 0x10, RZ ;  /* 0x00000010b91f7819 */ /* 0x000fc400000006ff */
[C---:B------:R-:W-:Y:S02]  /*2360*/  PRMT R190, R186.reuse, 0x7632, R190 ;  /* 0x00007632babe7816 */ /* 0x040fe400000000be */
[----:B------:R-:W-:Y:S02]  /*2370*/  SHF.L.U32 R185, R186, 0x10, RZ ;  /* 0x00000010bab97819 */ /* 0x000fe400000006ff */
[C---:B------:R-:W-:Y:S02]  /*2380*/  PRMT R186, R187.reuse, 0x7632, R186 ;  /* 0x00007632bbba7816 */ /* 0x040fe400000000ba */
[----:B------:R-:W-:Y:S02]  /*2390*/  SHF.L.U32 R191, R187, 0x10, RZ ;  /* 0x00000010bbbf7819 */ /* 0x000fe400000006ff */
[----:B------:R-:W-:Y:S02]  /*23a0*/  SHF.L.U32 R187, R4, 0x10, RZ ;  /* 0x0000001004bb7819 */ /* 0x000fe400000006ff */
[----:B0-----:R-:W-:-:S02]  /*23b0*/  SHF.L.U32 R189, R184, 0x10, RZ ;  /* 0x00000010b8bd7819 */ /* 0x001fc400000006ff */
[----:B------:R-:W-:Y:S02]  /*23c0*/  SHF.L.U32 R201, R190, 0x10, RZ ;  /* 0x00000010bec97819 */ /* 0x000fe400000006ff */
        /* <DEDUP_REMOVED lines=9> */
[----:B----4-:R-:W-:Y:S01]  /*2460*/  PRMT R2, R180, 0x7632, R2 ;  /* 0x00007632b4027816 */ /* 0x010fe20000000002 */
[----:B-----5:R-:W-:-:S03]  /*2470*/  FMUL.FTZ R190, R30, R207 ;  /* 0x000000cf1ebe7220 */ /* 0x020fc60000410000 */
[----:B------:R-:W-:-:S05]  /*2480*/  SHF.L.U32 R2, R2, 0x10, RZ ;  /* 0x0000001002027819 */ /* 0x000fca00000006ff */
[-C--:B------:R-:W-:Y:S01]  /*2490*/  FMUL.FTZ R217, R217, R2.reuse ;  /* 0x00000002d9d97220 */ /* 0x080fe20000410000 */
[--C-:B------:R-:W-:Y:S01]  /*24a0*/  FADD.FTZ R89, R89, R2.reuse ;  /* 0x0000000259597221 */ /* 0x100fe20000010000 */
[----:B------:R-:W-:Y:S01]  /*24b0*/  FFMA.FTZ R121, R190, R2, R121 ;  /* 0x00000002be797223 */ /* 0x000fe20000010079 */
[----:B------:R-:W-:Y:S01]  /*24c0*/  PRMT R2, R181, 0x7632, R2 ;  /* 0x00007632b5027816 */ /* 0x000fe20000000002 */
[----:B------:R-:W-:-:S03]  /*24d0*/  FMUL.FTZ R189, R30, R189 ;  /* 0x000000bd1ebd7220 */ /* 0x000fc60000410000 */
[----:B------:R-:W-:-:S05]  /*24e0*/  SHF.L.U32 R2, R2, 0x10, RZ ;  /* 0x0000001002027819 */ /* 0x000fca00000006ff */
[-C--:B------:R-:W-:Y:S01]  /*24f0*/  FMUL.FTZ R216, R216, R2.reuse ;  /* 0x00000002d8d87220 */ /* 0x080fe20000410000 */
[--C-:B------:R-:W-:Y:S01]  /*2500*/  FADD.FTZ R91, R91, R2.reuse ;  /* 0x000000025b5b7221 */ /* 0x100fe20000010000 */
[----:B------:R-:W-:Y:S01]  /*2510*/  FFMA.FTZ R123, R189, R2, R123 ;  /* 0x00000002bd7b7223 */ /* 0x000fe2000001007b */
[----:B------:R-:W-:Y:S01]  /*2520*/  PRMT R2, R182, 0x7632, R2 ;  /* 0x00007632b6027816 */ /* 0x000fe20000000002 */
[----:B------:R-:W-:-:S03]  /*2530*/  FMUL.FTZ R188, R30, R201 ;  /* 0x000000c91ebc7220 */ /* 0x000fc60000410000 */
[----:B------:R-:W-:Y:S02]  /*2540*/  SHF.L.U32 R2, R2, 0x10, RZ ;  /* 0x0000001002027819 */ /* 0x000fe400000006ff */
[----:B------:R-:W-:-:S03]  /*2550*/  SHF.L.U32 R180, R180, 0x10, RZ ;  /* 0x00000010b4b47819 */ /* 0x000fc600000006ff */
[-C--:B------:R-:W-:Y:S01]  /*2560*/  FMUL.FTZ R215, R215, R2.reuse ;  /* 0x00000002d7d77220 */ /* 0x080fe20000410000 */
[--C-:B------:R-:W-:Y:S01]  /*2570*/  FADD.FTZ R85, R85, R2.reuse ;  /* 0x0000000255557221 */ /* 0x100fe20000010000 */
[----:B------:R-:W-:Y:S01]  /*2580*/  FFMA.FTZ R117, R188, R2, R117 ;  /* 0x00000002bc757223 */ /* 0x000fe20000010075 */
[----:B------:R-:W-:Y:S02]  /*2590*/  PRMT R2, R183, 0x7632, R2 ;  /* 0x00007632b7027816 */ /* 0x000fe40000000002 */
[----:B------:R-:W-:Y:S01]  /*25a0*/  SHF.L.U32 R211, R152, 0x10, RZ ;  /* 0x0000001098d37819 */ /* 0x000fe200000006ff */
[----:B------:R-:W-:Y:S01]  /*25b0*/  FMUL.FTZ R232, R30, R187 ;  /* 0x000000bb1ee87220 */ /* 0x000fe20000410000 */
[----:B------:R-:W-:Y:S01]  /*25c0*/  SHF.L.U32 R2, R2, 0x10, RZ ;  /* 0x0000001002027819 */ /* 0x000fe200000006ff */
[----:B------:R-:W-:Y:S02]  /*25d0*/  FMUL.FTZ R199, R30, R199 ;  /* 0x000000c71ec77220 */ /* 0x000fe40000410000 */
[----:B------:R-:W-:Y:S01]  /*25e0*/  FMUL.FTZ R211, R211, R180 ;  /* 0x000000b4d3d37220 */ /* 0x000fe20000410000 */
[----:B------:R-:W-:Y:S01]  /*25f0*/  SHF.L.U32 R207, R153, 0x10, RZ ;  /* 0x0000001099cf7819 */ /* 0x000fe200000006ff */
[-C--:B------:R-:W-:Y:S01]  /*2600*/  FMUL.FTZ R234, R234, R2.reuse ;  /* 0x00000002eaea7220 */ /* 0x080fe20000410000 */
[----:B------:R-:W-:Y:S01]  /*2610*/  FADD.FTZ R87, R87, R2 ;  /* 0x0000000257577221 */ /* 0x000fe20000010000 */
[----:B------:R-:W-:Y:S01]  /*2620*/  FFMA.FTZ R119, R232, R2, R119 ;  /* 0x00000002e8777223 */ /* 0x000fe20000010077 */
[----:B------:R-:W-:Y:S01]  /*2630*/  SHF.L.U32 R2, R181, 0x10, RZ ;  /* 0x00000010b5027819 */ /* 0x000fe200000006ff */
[----:B------:R-:W-:Y:S01]  /*2640*/  FMUL.FTZ R31, R30, R31 ;  /* 0x0000001f1e1f7220 */ /* 0x000fe20000410000 */
[----:B------:R-:W-:Y:S01]  /*2650*/  FADD.FTZ R236, R236, R211 ;  /* 0x000000d3ecec7221 */ /* 0x000fe20000010000 */
[----:B------:R-:W-:-:S02]  /*2660*/  FFMA.FTZ R3, R199, R211, R3 ;  /* 0x000000d3c7037223 */ /* 0x000fc40000010003 */
[----:B------:R-:W-:Y:S01]  /*2670*/  FADD.FTZ R90, R90, R2 ;  /* 0x000000025a5a7221 */ /* 0x000fe20000010000 */
[-C--:B------:R-:W-:Y:S01]  /*2680*/  FFMA.FTZ R122, R31, R2.reuse, R122 ;  /* 0x000000021f7a7223 */ /* 0x080fe2000001007a */
[----:B------:R-:W-:Y:S01]  /*2690*/  FMUL.FTZ R207, R207, R2 ;  /* 0x00000002cfcf7220 */ /* 0x000fe20000410000 */
[----:B------:R-:W-:Y:S01]  /*26a0*/  FADD.FTZ R236, R236, R217 ;  /* 0x000000d9ecec7221 */ /* 0x000fe20000010000 */
[----:B------:R-:W-:Y:S01]  /*26b0*/  FFMA.FTZ R2, R190, R217, R3 ;  /* 0x000000d9be027223 */ /* 0x000fe20000010003 */
[----:B------:R-:W-:Y:S01]  /*26c0*/  SHF.L.U32 R181, R182, 0x10, RZ ;  /* 0x00000010b6b57819 */ /* 0x000fe200000006ff */
[----:B------:R-:W-:Y:S01]  /*26d0*/  FMUL.FTZ R4, R30, R185 ;  /* 0x000000b91e047220 */ /* 0x000fe20000410000 */
[----:B------:R-:W-:Y:S01]  /*26e0*/  FADD.FTZ R3, R236, R207 ;  /* 0x000000cfec037221 */ /* 0x000fe20000010000 */
[----:B------:R-:W-:Y:S02]  /*26f0*/  FFMA.FTZ R2, R31, R207, R2 ;  /* 0x000000cf1f027223 */ /* 0x000fe40000010002 */
[----:B------:R-:W-:Y:S01]  /*2700*/  FADD.FTZ R84, R84, R181 ;  /* 0x000000b554547221 */ /* 0x000fe20000010000 */
[-C--:B------:R-:W-:Y:S01]  /*2710*/  FFMA.FTZ R116, R4, R181.reuse, R116 ;  /* 0x000000b504747223 */ /* 0x080fe20000010074 */
        /* <DEDUP_REMOVED lines=10> */
[----:B------:R-:W-:-:S02]  /*27c0*/  FADD.FTZ R2, R2, R215 ;  /* 0x000000d702027221 */ /* 0x000fc40000010000 */
[----:B------:R-:W-:Y:S01]  /*27d0*/  FMUL.FTZ R201, R180, R183 ;  /* 0x000000b7b4c97220 */ /* 0x000fe20000410000 */
[----:B------:R-:W-:-:S03]  /*27e0*/  FFMA.FTZ R180, R188, R215, R181 ;  /* 0x000000d7bcb47223 */ /* 0x000fc600000100b5 */
[----:B------:R-:W-:Y:S01]  /*27f0*/  FADD.FTZ R3, R2, R201 ;  /* 0x000000c902037221 */ /* 0x000fe20000010000 */
[C---:B------:R-:W-:Y:S01]  /*2800*/  FFMA.FTZ R181, R191.reuse, R201, R180 ;  /* 0x000000c9bfb57223 */ /* 0x040fe200000100b4 */
[----:B------:R-:W-:Y:S01]  /*2810*/  FADD.FTZ R86, R86, R183 ;  /* 0x000000b756567221 */ /* 0x000fe20000010000 */
[----:B------:R-:W-:Y:S01]  /*2820*/  FFMA.FTZ R118, R191, R183, R118 ;  /* 0x000000b7bf767223 */ /* 0x000fe20000010076 */
[----:B------:R-:W-:Y:S01]  /*2830*/  FADD.FTZ R236, R3, R234 ;  /* 0x000000ea03ec7221 */ /* 0x000fe20000010000 */
[----:B------:R-:W-:-:S07]  /*2840*/  FFMA.FTZ R3, R232, R234, R181 ;  /* 0x000000eae8037223 */ /* 0x000fce00000100b5 */
.L_x_853:
[----:B------:R-:W-:Y:S05]  /*2850*/  BSYNC.RECONVERGENT B1 ;  /* 0x0000000000017941 */ /* 0x000fea0003800200 */
.L_x_852:
[----:B------:R-:W-:Y:S01]  /*2860*/  UMOV UR4, 0xffffffff ;  /* 0xffffffff00047882 */ /* 0x000fe20000000000 */
[----:B------:R-:W-:-:S04]  /*2870*/  ISETP.NE.U32.AND P1, PT, RZ, UR10, PT ;  /* 0x0000000aff007c0c */ /* 0x000fc8000bf25070 */
[----:B------:R-:W-:Y:S01]  /*2880*/  ISETP.NE.AND.EX P1, PT, RZ, UR11, PT, P1 ;  /* 0x0000000bff007c0c */ /* 0x000fe2000bf25310 */
[----:B------:R-:W-:-:S12]  /*2890*/  BRA.DIV UR4, `(.L_x_854) ;  /* 0x000000b6043c7947 */ /* 0x000fd8000b800000 */
        /* <DEDUP_REMOVED lines=18> */
.L_x_911:
        /* <DEDUP_REMOVED lines=10> */
[----:B------:R-:W0:Y:S01]  /*2a60*/  LDC.64 R180, c[0x0][0x390] ;  /* 0x0000e400ffb47b82 */ /* 0x000e220000000a00 */
[----:B------:R1:W5:Y:S04]  /*2a70*/  LDL R251, [R1+0xc] ;  /* 0x00000c0001fb7983 */ /* 0x0003680000100800 */
[----:B------:R1:W5:Y:S04]  /*2a80*/  LDL R249, [R1+0x10] ;  /* 0x0000100001f97983 */ /* 0x0003680000100800 */
[----:B------:R1:W5:Y:S04]  /*2a90*/  LDL R247, [R1+0x14] ;  /* 0x0000140001f77983 */ /* 0x0003680000100800 */
[----:B------:R1:W5:Y:S01]  /*2aa0*/  LDL R250, [R1+0x18] ;  /* 0x0000180001fa7983 */ /* 0x0003620000100800 */
[----:B0-----:R-:W-:-:S06]  /*2ab0*/  IMAD.WIDE.U32 R180, R20, 0x10, R180 ;  /* 0x0000001014b47825 */ /* 0x001fcc00078e00b4 */
[----:B------:R-:W5:Y:S01]  /*2ac0*/  LDG.E.128 R180, desc[UR6][R180.64] ;  /* 0x00000006b4b47981 */ /* 0x000f62000c1e1d00 */
[----:B------:R-:W-:-:S04]  /*2ad0*/  ISETP.NE.U32.AND P1, PT, RZ, UR12, PT ;  /* 0x0000000cff007c0c */ /* 0x000fc8000bf25070 */
[----:B------:R-:W-:-:S13]  /*2ae0*/  ISETP.NE.AND.EX P1, PT, RZ, UR13, PT, P1 ;  /* 0x0000000dff007c0c */ /* 0x000fda000bf25310 */
[----:B-1----:R-:W-:Y:S05]  /*2af0*/  @P1 BRA `(.L_x_859) ;  /* 0x0000000800a81947 */ /* 0x002fea0003800000 */
[C---:B------:R-:W-:Y:S02]  /*2b00*/  LOP3.LUT P2, RZ, R22.reuse, 0xff00, RZ, 0xc0, !PT ;  /* 0x0000ff0016ff7812 */ /* 0x040fe4000784c0ff */
[----:B------:R-:W-:-:S11]  /*2b10*/  LOP3.LUT P6, RZ, R22, 0xff0000, RZ, 0xc0, !PT ;  /* 0x00ff000016ff7812 */ /* 0x000fd600078cc0ff */
[----:B------:R-:W0:Y:S01]  /*2b20*/  @P2 LDC R185, c[0x0][0x408] ;  /* 0x00010200ffb92b82 */ /* 0x000e220000000800 */
[----:B------:R-:W-:-:S04]  /*2b30*/  @P2 FFMA.FTZ R184, R200, R3, R2 ;  /* 0x00000003c8b82223 */ /* 0x000fc80000010002 */
[----:B------:R-:W-:-:S04]  /*2b40*/  @P2 FADD.FTZ R187, R231, -R184 ;  /* 0x800000b8e7bb2221 */ /* 0x000fc80000010000 */
[----:B-----5:R-:W-:-:S04]  /*2b50*/  @P2 FMUL.FTZ R184, R30, R187 ;  /* 0x000000bb1eb82220 */ /* 0x020fc80000410000 */
[----:B------:R-:W-:-:S04]  /*2b60*/  @P2 FMUL.FTZ R184, R184, R21 ;  /* 0x00000015b8b82220 */ /* 0x000fc80000410000 */
[----:B0-----:R-:W-:Y:S01]  /*2b70*/  @P2 FMUL.FTZ R185, R184, R185 ;  /* 0x000000b9b8b92220 */ /* 0x001fe20000410000 */
[----:B------:R-:W-:-:S04]  /*2b80*/  @P2 PRMT R184, R180, 0x7632, R184 ;  /* 0x00007632b4b82816 */ /* 0x000fc800000000b8 */
[----:B------:R-:W-:Y:S01]  /*2b90*/  @P2 SHF.L.U32 R186, R184, 0x10, RZ ;  /* 0x00000010b8ba2819 */ /* 0x000fe200000006ff */
[----:B------:R-:W-:-:S04]  /*2ba0*/  HFMA2 R184, -RZ, RZ, 0, 0 ;  /* 0x00000000ffb87431 */ /* 0x000fc800000001ff */
[----:B------:R-:W-:Y:S01]  /*2bb0*/  @P2 FMUL.FTZ R184, R186, R185 ;  /* 0x000000b9bab82220 */ /* 0x000fe20000410000 */
[----:B------:R-:W-:Y:S01]  /*2bc0*/  @P2 FFMA.FTZ R186, R200, R3, R2 ;  /* 0x00000003c8ba2223 */ /* 0x000fe20000010002 */
[----:B------:R-:W0:Y:S02]  /*2bd0*/  @P2 LDC R185, c[0x0][0x408] ;  /* 0x00010200ffb92b82 */ /* 0x000e240000000800 */
[----:B------:R-:W-:Y:S01]  /*2be0*/  FADD.FTZ R184, R81, R184 ;  /* 0x000000b851b87221 */ /* 0x000fe20000010000 */
[----:B------:R-:W-:Y:S01]  /*2bf0*/  @P2 FADD.FTZ R187, R231, -R186 ;  /* 0x800000bae7bb2221 */ /* 0x000fe20000010000 */
[----:B------:R-:W-:-:S03]  /*2c00*/  MOV R81, RZ ;  /* 0x000000ff00517202 */ /* 0x000fc60000000f00 */
[----:B------:R-:W-:Y:S01]  /*2c10*/  @P2 FMUL.FTZ R186, R30, R187 ;  /* 0x000000bb1eba2220 */ /* 0x000fe20000410000 */
[----:B------:R-:W-:-:S03]  /*2c20*/  @P6 FFMA.FTZ R187, R18, R3, R2 ;  /* 0x0000000312bb6223 */ /* 0x000fc60000010002 */
[----:B------:R-:W-:Y:S01]  /*2c30*/  @P2 FMUL.FTZ R186, R186, R21 ;  /* 0x00000015baba2220 */ /* 0x000fe20000410000 */
[----:B------:R-:W-:-:S03]  /*2c40*/  @P6 FADD.FTZ R187, R214, -R187 ;  /* 0x800000bbd6bb6221 */ /* 0x000fc60000010000 */
[----:B0-----:R-:W-:Y:S01]  /*2c50*/  @P2 FMUL.FTZ R186, R186, R185 ;  /* 0x000000b9baba2220 */ /* 0x001fe20000410000 */
[----:B------:R-:W-:-:S05]  /*2c60*/  @P2 SHF.L.U32 R185, R251, 0x10, RZ ;  /* 0x00000010fbb92819 */ /* 0x000fca00000006ff */
[----:B------:R-:W-:Y:S01]  /*2c70*/  @P2 FMUL.FTZ R81, R186, R185 ;  /* 0x000000b9ba512220 */ /* 0x000fe20000410000 */
[----:B------:R-:W-:Y:S01]  /*2c80*/  @P6 FMUL.FTZ R186, R30, R187 ;  /* 0x000000bb1eba6220 */ /* 0x000fe20000410000 */
[----:B------:R-:W0:Y:S01]  /*2c90*/  @P6 LDC R185, c[0x0][0x408] ;  /* 0x00010200ffb96b82 */ /* 0x000e220000000800 */
[----:B------:R-:W-:Y:S01]  /*2ca0*/  HFMA2 R187, -RZ, RZ, 0, 0 ;  /* 0x00000000ffbb7431 */ /* 0x000fe200000001ff */
[----:B------:R-:W-:Y:S01]  /*2cb0*/  LOP3.LUT P2, RZ, R22, 0xff000000, RZ, 0xc0, !PT ;  /* 0xff00000016ff7812 */ /* 0x000fe2000784c0ff */
[----:B------:R-:W-:-:S04]  /*2cc0*/  @P6 FMUL.FTZ R186, R186, R21 ;  /* 0x00000015baba6220 */ /* 0x000fc80000410000 */
[----:B0-----:R-:W-:Y:S01]  /*2cd0*/  @P6 FMUL.FTZ R185, R186, R185 ;  /* 0x000000b9bab96220 */ /* 0x001fe20000410000 */
[----:B------:R-:W-:-:S07]  /*2ce0*/  @P6 SHF.L.U32 R186, R181, 0x10, RZ ;  /* 0x00000010b5ba6819 */ /* 0x000fce00000006ff */
[----:B------:R-:W-:Y:S01]  /*2cf0*/  @P2 PRMT R181, R181, 0x7632, R181 ;  /* 0x00007632b5b52816 */ /* 0x000fe200000000b5 */
[----:B------:R-:W-:-:S03]  /*2d00*/  @P6 FMUL.FTZ R187, R186, R185 ;  /* 0x000000b9babb6220 */ /* 0x000fc60000410000 */
[----:B------:R-:W-:Y:S01]  /*2d10*/  @P2 SHF.L.U32 R181, R181, 0x10, RZ ;  /* 0x00000010b5b52819 */ /* 0x000fe200000006ff */
[----:B------:R-:W0:Y:S01]  /*2d20*/  @P6 LDC R185, c[0x0][0x408] ;  /* 0x00010200ffb96b82 */ /* 0x000e220000000800 */
[----:B------:R-:W-:Y:S01]  /*2d30*/  FADD.FTZ R82, R82, R187 ;  /* 0x000000bb52527221 */ /* 0x000fe20000010000 */
[----:B------:R-:W-:-:S04]  /*2d40*/  @P6 FFMA.FTZ R187, R18, R3, R2 ;  /* 0x0000000312bb6223 */ /* 0x000fc80000010002 */
[----:B------:R-:W-:-:S04]  /*2d50*/  @P6 FADD.FTZ R187, R214, -R187 ;  /* 0x800000bbd6bb6221 */ /* 0x000fc80000010000 */
[----:B------:R-:W-:Y:S01]  /*2d60*/  @P6 FMUL.FTZ R186, R30, R187 ;  /* 0x000000bb1eba6220 */ /* 0x000fe20000410000 */
[----:B------:R-:W-:-:S03]  /*2d70*/  @P6 SHF.L.U32 R187, R173, 0x10, RZ ;  /* 0x00000010adbb6819 */ /* 0x000fc600000006ff */
[----:B------:R-:W-:-:S04]  /*2d80*/  @P6 FMUL.FTZ R186, R186, R21 ;  /* 0x00000015baba6220 */ /* 0x000fc80000410000 */
[----:B0-----:R-:W-:Y:S01]  /*2d90*/  @P6 FMUL.FTZ R185, R186, R185 ;  /* 0x000000b9bab96220 */ /* 0x001fe20000410000 */
[----:B------:R-:W-:-:S03]  /*2da0*/  MOV R186, RZ ;  /* 0x000000ff00ba7202 */ /* 0x000fc60000000f00 */
[----:B------:R-:W-:Y:S01]  /*2db0*/  @P6 FMUL.FTZ R186, R185, R187 ;  /* 0x000000bbb9ba6220 */ /* 0x000fe20000410000 */
[----:B------:R-:W-:Y:S01]  /*2dc0*/  @P2 FFMA.FTZ R185, R198, R3, R2 ;  /* 0x00000003c6b92223 */ /* 0x000fe20000010002 */
[----:B------:R-:W0:Y:S03]  /*2dd0*/  @P2 LDC R187, c[0x0][0x408] ;  /* 0x00010200ffbb2b82 */ /* 0x000e260000000800 */
[----:B------:R-:W-:-:S04]  /*2de0*/  @P2 FADD.FTZ R185, R230, -R185 ;  /* 0x800000b9e6b92221 */ /* 0x000fc80000010000 */
[----:B------:R-:W-:-:S04]  /*2df0*/  @P2 FMUL.FTZ R185, R30, R185 ;  /* 0x000000b91eb92220 */ /* 0x000fc80000410000 */
[----:B------:R-:W-:-:S04]  /*2e00*/  @P2 FMUL.FTZ R185, R185, R21 ;  /* 0x00000015b9b92220 */ /* 0x000fc80000410000 */
[----:B0-----:R-:W-:Y:S01]  /*2e10*/  @P2 FMUL.FTZ R185, R185, R187 ;  /* 0x000000bbb9b92220 */ /* 0x001fe20000410000 */
[----:B------:R-:W-:-:S03]  /*2e20*/  HFMA2 R187, -RZ, RZ, 0, 0 ;  /* 0x00000000ffbb7431 */ /* 0x000fc600000001ff */
[----:B------:R-:W-:Y:S01]  /*2e30*/  @P2 FMUL.FTZ R187, R181, R185 ;  /* 0x000000b9b5bb2220 */ /* 0x000fe20000410000 */
[----:B------:R-:W-:Y:S01]  /*2e40*/  @P2 FFMA.FTZ R185, R198, R3, R2 ;  /* 0x00000003c6b92223 */ /* 0x000fe20000010002 */
[----:B------:R-:W0:Y:S02]  /*2e50*/  @P2 LDC R181, c[0x0][0x408] ;  /* 0x00010200ffb52b82 */ /* 0x000e240000000800 */
[----:B------:R-:W-:Y:S01]  /*2e60*/  FADD.FTZ R83, R83, R187 ;  /* 0x000000bb53537221 */ /* 0x000fe20000010000 */
[----:B------:R-:W-:Y:S01]  /*2e70*/  @P2 FADD.FTZ R185, R230, -R185 ;  /* 0x800000b9e6b92221 */ /* 0x000fe20000010000 */
[----:B------:R-:W-:-:S03]  /*2e80*/  MOV R187, RZ ;  /* 0x000000ff00bb7202 */ /* 0x000fc60000000f00 */
[----:B------:R-:W-:Y:S01]  /*2e90*/  @P2 FMUL.FTZ R236, R30, R185 ;  /* 0x000000b91eec2220 */ /* 0x000fe20000410000 */
[----:B------:R-:W-:-:S03]  /*2ea0*/  @P2 SHF.L.U32 R185, R249, 0x10, RZ ;  /* 0x00000010f9b92819 */ /* 0x000fc600000006ff */
[----:B------:R-:W-:-:S04]  /*2eb0*/  @P2 FMUL.FTZ R236, R236, R21 ;  /* 0x00000015ecec2220 */ /* 0x000fc80000410000 */
[----:B0-----:R-:W-:-:S04]  /*2ec0*/  @P2 FMUL.FTZ R181, R236, R181 ;  /* 0x000000b5ecb52220 */ /* 0x001fc80000410000 */
[----:B------:R-:W-:Y:S01]  /*2ed0*/  @P2 FMUL.FTZ R187, R181, R185 ;  /* 0x000000b9b5bb2220 */ /* 0x000fe20000410000 */
[----:B------:R-:W-:-:S13]  /*2ee0*/  LOP3.LUT P2, RZ, R23, 0xff, RZ, 0xc0, !PT ;  /* 0x000000ff17ff7812 */ /* 0x000fda000784c0ff */
[----:B------:R-:W0:Y:S01]  /*2ef0*/  @P2 LDC R185, c[0x0][0x408] ;  /* 0x00010200ffb92b82 */ /* 0x000e220000000800 */
[----:B------:R-:W-:Y:S01]  /*2f00*/  @P2 FFMA.FTZ R181, R17, R3, R2 ;  /* 0x0000000311b52223 */ /* 0x000fe20000010002 */
[----:B------:R-:W-:-:S03]  /*2f10*/  @P2 SHF.L.U32 R235, R182, 0x10, RZ ;  /* 0x00000010b6eb2819 */ /* 0x000fc600000006ff */
[----:B------:R-:W-:-:S04]  /*2f20*/  @P2 FADD.FTZ R181, R210, -R181 ;  /* 0x800000b5d2b52221 */ /* 0x000fc80000010000 */
[----:B------:R-:W-:-:S04]  /*2f30*/  @P2 FMUL.FTZ R181, R30, R181 ;  /* 0x000000b51eb52220 */ /* 0x000fc80000410000 */
[----:B------:R-:W-:-:S04]  /*2f40*/  @P2 FMUL.FTZ R181, R181, R21 ;  /* 0x00000015b5b52220 */ /* 0x000fc80000410000 */
[----:B0-----:R-:W-:Y:S01]  /*2f50*/  @P2 FMUL.FTZ R181, R181, R185 ;  /* 0x000000b9b5b52220 */ /* 0x001fe20000410000 */
[----:B------:R-:W-:-:S03]  /*2f60*/  HFMA2 R185, -RZ, RZ, 0, 0 ;  /* 0x00000000ffb97431 */ /* 0x000fc600000001ff */
[----:B------:R-:W-:Y:S01]  /*2f70*/  @P2 FMUL.FTZ R185, R235, R181 ;  /* 0x000000b5ebb92220 */ /* 0x000fe20000410000 */
[----:B------:R-:W-:-:S03]  /*2f80*/  @P2 SHF.L.U32 R235, R174, 0x10, RZ ;  /* 0x00000010aeeb2819 */ /* 0x000fc600000006ff */
[----:B------:R-:W-:Y:S01]  /*2f90*/  FADD.FTZ R181, R76, R185 ;  /* 0x000000b94cb57221 */ /* 0x000fe20000010000 */
[----:B------:R-:W-:Y:S01]  /*2fa0*/  @P2 FFMA.FTZ R76, R17, R3, R2 ;  /* 0x00000003114c2223 */ /* 0x000fe20000010002 */
[----:B------:R-:W0:Y:S03]  /*2fb0*/  @P2 LDC R185, c[0x0][0x408] ;  /* 0x00010200ffb92b82 */ /* 0x000e260000000800 */
[----:B------:R-:W-:-:S04]  /*2fc0*/  @P2 FADD.FTZ R76, R210, -R76 ;  /* 0x8000004cd24c2221 */ /* 0x000fc80000010000 */
[----:B------:R-:W-:-:S04]  /*2fd0*/  @P2 FMUL.FTZ R76, R30, R76 ;  /* 0x0000004c1e4c2220 */ /* 0x000fc80000410000 */
[----:B------:R-:W-:-:S04]  /*2fe0*/  @P2 FMUL.FTZ R76, R76, R21 ;  /* 0x000000154c4c2220 */ /* 0x000fc80000410000 */
[----:B0-----:R-:W-:Y:S01]  /*2ff0*/  @P2 FMUL.FTZ R185, R76, R185 ;  /* 0x000000b94cb92220 */ /* 0x001fe20000410000 */
[----:B------:R-:W-:-:S03]  /*3000*/  MOV R76, RZ ;  /* 0x000000ff004c7202 */ /* 0x000fc60000000f00 */
[----:B------:R-:W-:Y:S01]  /*3010*/  @P2 FMUL.FTZ R76, R185, R235 ;  /* 0x000000ebb94c2220 */ /* 0x000fe20000410000 */
[----:B------:R-:W-:-:S13]  /*3020*/  LOP3.LUT P2, RZ, R23, 0xff00, RZ, 0xc0, !PT ;  /* 0x0000ff0017ff7812 */ /* 0x000fda000784c0ff */
[----:B------:R-:W0:Y:S01]  /*3030*/  @P2 LDC R235, c[0x0][0x408] ;  /* 0x00010200ffeb2b82 */ /* 0x000e220000000800 */
[----:B------:R-:W-:Y:S01]  /*3040*/  @P2 FFMA.FTZ R185, R197, R3, R2 ;  /* 0x00000003c5b92223 */ /* 0x000fe20000010002 */
[----:B------:R-:W-:-:S03]  /*3050*/  @P2 PRMT R182, R182, 0x7632, R182 ;  /* 0x00007632b6b62816 */ /* 0x000fc600000000b6 */
[----:B------:R-:W-:Y:S01]  /*3060*/  @P2 FADD.FTZ R185, R229, -R185 ;  /* 0x800000b9e5b92221 */ /* 0x000fe20000010000 */
[----:B------:R-:W-:-:S03]  /*3070*/  @P2 SHF.L.U32 R182, R182, 0x10, RZ ;  /* 0x00000010b6b62819 */ /* 0x000fc600000006ff */
[----:B------:R-:W-:-:S04]  /*3080*/  @P2 FMUL.FTZ R185, R30, R185 ;  /* 0x000000b91eb92220 */ /* 0x000fc80000410000 */
[----:B------:R-:W-:-:S04]  /*3090*/  @P2 FMUL.FTZ R185, R185, R21 ;  /* 0x00000015b9b92220 */ /* 0x000fc80000410000 */
[----:B0-----:R-:W-:Y:S01]  /*30a0*/  @P2 FMUL.FTZ R185, R185, R235 ;  /* 0x000000ebb9b92220 */ /* 0x001fe20000410000 */
[----:B------:R-:W-:-:S03]  /*30b0*/  HFMA2 R235, -RZ, RZ, 0, 0 ;  /* 0x00000000ffeb7431 */ /* 0x000fc600000001ff */
[----:B------:R-:W-:Y:S02]  /*30c0*/  @P2 FMUL.FTZ R235, R182, R185 ;  /* 0x000000b9b6eb2220 */ /* 0x000fe40000410000 */
[----:B------:R-:W0:Y:S02]  /*30d0*/  @P2 LDC R182, c[0x0][0x408] ;  /* 0x00010200ffb62b82 */ /* 0x000e240000000800 */
[----:B------:R-:W-:Y:S01]  /*30e0*/  FADD.FTZ R185, R77, R235 ;  /* 0x000000eb4db97221 */ /* 0x000fe20000010000 */
[----:B------:R-:W-:Y:S01]  /*30f0*/  @P2 FFMA.FTZ R77, R197, R3, R2 ;  /* 0x00000003c54d2223 */ /* 0x000fe20000010002 */
[----:B------:R-:W-:-:S03]  /*3100*/  MOV R235, RZ ;  /* 0x000000ff00eb7202 */ /* 0x000fc60000000f00 */
[----:B------:R-:W-:-:S04]  /*3110*/  @P2 FADD.FTZ R77, R229, -R77 ;  /* 0x8000004de54d2221 */ /* 0x000fc80000010000 */
[----:B------:R-:W-:-:S04]  /*3120*/  @P2 FMUL.FTZ R77, R30, R77 ;  /* 0x0000004d1e4d2220 */ /* 0x000fc80000410000 */
[----:B------:R-:W-:-:S04]  /*3130*/  @P2 FMUL.FTZ R77, R77, R21 ;  /* 0x000000154d4d2220 */ /* 0x000fc80000410000 */
[----:B0-----:R-:W-:Y:S01]  /*3140*/  @P2 FMUL.FTZ R77, R77, R182 ;  /* 0x000000b64d4d2220 */ /* 0x001fe20000410000 */
[----:B------:R-:W-:-:S05]  /*3150*/  @P2 SHF.L.U32 R182, R247, 0x10, RZ ;  /* 0x00000010f7b62819 */ /* 0x000fca00000006ff */
        /* <DEDUP_REMOVED lines=11> */
[----:B------:R-:W-:Y:S01]  /*3210*/  MOV R236, RZ ;  /* 0x000000ff00ec7202 */ /* 0x000fe20000000f00 */
[----:B------:R-:W0:Y:S02]  /*3220*/  @P2 LDC R77, c[0x0][0x408] ;  /* 0x00010200ff4d2b82 */ /* 0x000e240000000800 */
[----:B------:R-:W-:Y:S01]  /*3230*/  FADD.FTZ R182, R78, R182 ;  /* 0x000000b64eb67221 */ /* 0x000fe20000010000 */
[----:B------:R-:W-:-:S04]  /*3240*/  @P2 FFMA.FTZ R78, R16, R3, R2 ;  /* 0x00000003104e2223 */ /* 0x000fc80000010002 */
[----:B------:R-:W-:-:S04]  /*3250*/  @P2 FADD.FTZ R78, R206, -R78 ;  /* 0x8000004ece4e2221 */ /* 0x000fc80000010000 */
[----:B------:R-:W-:-:S04]  /*3260*/  @P2 FMUL.FTZ R78, R30, R78 ;  /* 0x0000004e1e4e2220 */ /* 0x000fc80000410000 */
[----:B------:R-:W-:-:S04]  /*3270*/  @P2 FMUL.FTZ R78, R78, R21 ;  /* 0x000000154e4e2220 */ /* 0x000fc80000410000 */
[----:B0-----:R-:W-:Y:S01]  /*3280*/  @P2 FMUL.FTZ R77, R78, R77 ;  /* 0x0000004d4e4d2220 */ /* 0x001fe20000410000 */
[----:B------:R-:W-:-:S05]  /*3290*/  @P2 SHF.L.U32 R78, R175, 0x10, RZ ;  /* 0x00000010af4e2819 */ /* 0x000fca00000006ff */
[----:B------:R-:W-:Y:S01]  /*32a0*/  @P2 FMUL.FTZ R236, R77, R78 ;  /* 0x0000004e4dec2220 */ /* 0x000fe20000410000 */
[----:B------:R-:W-:-:S04]  /*32b0*/  ISETP.GE.U32.AND P2, PT, R22, RZ, PT ;  /* 0x000000ff1600720c */ /* 0x000fc80003f46070 */
[----:B------:R-:W-:-:S13]  /*32c0*/  ISETP.GE.U32.AND.EX P2, PT, R23, 0x1000000, PT, P2 ;  /* 0x010000001700780c */ /* 0x000fda0003f46120 */
        /* <DEDUP_REMOVED lines=20> */
[----:B------:R-:W-:-:S04]  /*3410*/  LOP3.LUT P2, RZ, R22, 0xff, RZ, 0xc0, !PT ;  /* 0x000000ff16ff7812 */ /* 0x000fc8000784c0ff */
[----:B------:R-:W-:-:S09]  /*3420*/  F2FP.BF16.F32.PACK_AB R79, R79, R236 ;  /* 0x000000ec4f4f723e */ /* 0x000fd200000010ff */
        /* <DEDUP_REMOVED lines=9> */
[----:B------:R-:W-:Y:S02]  /*34c0*/  F2FP.BF16.F32.PACK_AB R77, R187, R186 ;  /* 0x000000babb4d723e */ /* 0x000fe400000010ff */
[----:B------:R-:W-:Y:S01]  /*34d0*/  @P2 SHF.L.U32 R186, R172, 0x10, RZ ;  /* 0x00000010acba2819 */ /* 0x000fe200000006ff */
        /* <DEDUP_REMOVED lines=9> */
[----:B------:R-:W-:-:S04]  /*3570*/  F2FP.BF16.F32.PACK_AB R78, R235, R76 ;  /* 0x0000004ceb4e723e */ /* 0x000fc800000010ff */
[----:B------:R-:W-:Y:S01]  /*3580*/  F2FP.BF16.F32.PACK_AB R76, R81, R80 ;  /* 0x00000050514c723e */ /* 0x000fe200000010ff */
[----:B------:R-:W-:Y:S06]  /*3590*/  BRA `(.L_x_860) ;  /* 0x00000008004c7947 */ /* 0x000fec0003800000 */
.L_x_859:
[----:B------:R-:W-:Y:S01]  /*35a0*/  LOP3.LUT P2, RZ, R22, 0xff00, RZ, 0xc0, !PT ;  /* 0x0000ff0016ff7812 */ /* 0x000fe2000784c0ff */
[-C--:B------:R-:W-:Y:S01]  /*35b0*/  FFMA.FTZ R32, R200, R3.reuse, R2 ;  /* 0x00000003c8207223 */ /* 0x080fe20000010002 */
[----:B------:R-:W-:Y:S02]  /*35c0*/  LOP3.LUT P6, RZ, R22, 0xff0000, RZ, 0xc0, !PT ;  /* 0x00ff000016ff7812 */ /* 0x000fe400078cc0ff */
[----:B------:R-:W-:Y:S01]  /*35d0*/  CS2R R184, SRZ ;  /* 0x0000000000b87805 */ /* 0x000fe2000001ff00 */
[----:B------:R-:W-:Y:S02]  /*35e0*/  HFMA2 R186, -RZ, RZ, 0, 0 ;  /* 0x00000000ffba7431 */ /* 0x000fe400000001ff */
[----:B------:R-:W-:Y:S01]  /*35f0*/  FADD.FTZ R33, R231, -R32 ;  /* 0x80000020e7217221 */ /* 0x000fe20000010000 */
[----:B------:R-:W-:-:S03]  /*3600*/  FFMA.FTZ R248, R197, R3, R2 ;  /* 0x00000003c5f87223 */ /* 0x000fc60000010002 */
[----:B-----5:R-:W-:Y:S01]  /*3610*/  FMUL.FTZ R32, R30, R33 ;  /* 0x000000211e207220 */ /* 0x020fe20000410000 */
[----:B------:R-:W-:Y:S01]  /*3620*/  FADD.FTZ R248, R229, -R248 ;  /* 0x800000f8e5f87221 */ /* 0x000fe20000010000 */
[----:B------:R-:W0:Y:S02]  /*3630*/  @P2 LDC R35, c[0x0][0x408] ;  /* 0x00010200ff232b82 */ /* 0x000e240000000800 */
[----:B------:R-:W-:Y:S01]  /*3640*/  @P2 FMUL.FTZ R34, R32, R21 ;  /* 0x0000001520222220 */ /* 0x000fe20000410000 */
[----:B------:R-:W-:Y:S01]  /*3650*/  @P6 SHF.L.U32 R187, R181, 0x10, RZ ;  /* 0x00000010b5bb6819 */ /* 0x000fe200000006ff */
[----:B------:R-:W-:Y:S01]  /*3660*/  FMUL.FTZ R248, R30, R248 ;  /* 0x000000f81ef87220 */ /* 0x000fe20000410000 */
[----:B------:R-:W-:-:S03]  /*3670*/  @P6 SHF.L.U32 R235, R173, 0x10, RZ ;  /* 0x00000010adeb6819 */ /* 0x000fc600000006ff */
[----:B------:R-:W1:Y:S01]  /*3680*/  @P2 LDC R33, c[0x0][0x408] ;  /* 0x00010200ff212b82 */ /* 0x000e620000000800 */
[----:B0-----:R-:W-:Y:S01]  /*3690*/  @P2 FMUL.FTZ R35, R34, R35 ;  /* 0x0000002322232220 */ /* 0x001fe20000410000 */
[----:B------:R-:W-:-:S04]  /*36a0*/  @P2 PRMT R34, R180, 0x7632, R34 ;  /* 0x00007632b4222816 */ /* 0x000fc80000000022 */
[----:B------:R-:W-:-:S05]  /*36b0*/  @P2 SHF.L.U32 R34, R34, 0x10, RZ ;  /* 0x0000001022222819 */ /* 0x000fca00000006ff */
[----:B------:R-:W-:Y:S01]  /*36c0*/  @P2 FMUL.FTZ R184, R34, R35 ;  /* 0x0000002322b82220 */ /* 0x000fe20000410000 */
[----:B------:R-:W-:Y:S01]  /*36d0*/  @P2 FMUL.FTZ R34, R32, R21 ;  /* 0x0000001520222220 */ /* 0x000fe20000410000 */
[----:B------:R-:W0:Y:S02]  /*36e0*/  @P6 LDC R35, c[0x0][0x408] ;  /* 0x00010200ff236b82 */ /* 0x000e240000000800 */
[----:B------:R-:W-:Y:S01]  /*36f0*/  FADD.FTZ R184, R81, R184 ;  /* 0x000000b851b87221 */ /* 0x000fe20000010000 */
[----:B-1----:R-:W-:Y:S01]  /*3700*/  @P2 FMUL.FTZ R34, R34, R33 ;  /* 0x0000002122222220 */ /* 0x002fe20000410000 */
[----:B------:R-:W-:-:S05]  /*3710*/  @P2 SHF.L.U32 R33, R251, 0x10, RZ ;  /* 0x00000010fb212819 */ /* 0x000fca00000006ff */
[----:B------:R-:W-:Y:S01]  /*3720*/  @P2 FMUL.FTZ R186, R34, R33 ;  /* 0x0000002122ba2220 */ /* 0x000fe20000410000 */
[----:B------:R-:W-:Y:S01]  /*3730*/  FFMA.FTZ R33, R18, R3, R2 ;  /* 0x0000000312217223 */ /* 0x000fe20000010002 */
[----:B------:R-:W1:Y:S01]  /*3740*/  @P6 LDC R34, c[0x0][0x408] ;  /* 0x00010200ff226b82 */ /* 0x000e620000000800 */
[----:B------:R-:W-:Y:S02]  /*3750*/  LOP3.LUT P2, RZ, R22, 0xff000000, RZ, 0xc0, !PT ;  /* 0xff00000016ff7812 */ /* 0x000fe4000784c0ff */
[----:B------:R-:W-:-:S04]  /*3760*/  FADD.FTZ R33, R214, -R33 ;  /* 0x80000021d6217221 */ /* 0x000fc80000010000 */
[----:B------:R-:W-:-:S04]  /*3770*/  FMUL.FTZ R33, R30, R33 ;  /* 0x000000211e217220 */ /* 0x000fc80000410000 */
[----:B------:R-:W-:-:S03]  /*3780*/  @P6 FMUL.FTZ R236, R33, R21 ;  /* 0x0000001521ec6220 */ /* 0x000fc60000410000 */
[----:B------:R-:W-:Y:S01]  /*3790*/  @P2 PRMT R181, R181, 0x7632, R181 ;  /* 0x00007632b5b52816 */ /* 0x000fe200000000b5 */
[----:B0-----:R-:W-:Y:S01]  /*37a0*/  @P6 FMUL.FTZ R35, R236, R35 ;  /* 0x00000023ec236220 */ /* 0x001fe20000410000 */
[----:B------:R-:W-:Y:S02]  /*37b0*/  FFMA.FTZ R236, R198, R3, R2 ;  /* 0x00000003c6ec7223 */ /* 0x000fe40000010002 */
[----:B------:R-:W-:Y:S01]  /*37c0*/  @P2 SHF.L.U32 R181, R181, 0x10, RZ ;  /* 0x00000010b5b52819 */ /* 0x000fe200000006ff */
[----:B------:R-:W-:Y:S01]  /*37d0*/  @P6 FMUL.FTZ R185, R187, R35 ;  /* 0x00000023bbb96220 */ /* 0x000fe20000410000 */
[----:B------:R-:W-:Y:S01]  /*37e0*/  @P6 FMUL.FTZ R35, R33, R21 ;  /* 0x0000001521236220 */ /* 0x000fe20000410000 */
[----:B------:R-:W-:Y:S01]  /*37f0*/  MOV R187, RZ ;  /* 0x000000ff00bb7202 */ /* 0x000fe20000000f00 */
[----:B------:R-:W-:Y:S01]  /*3800*/  FADD.FTZ R236, R230, -R236 ;  /* 0x800000ece6ec7221 */ /* 0x000fe20000010000 */
[----:B------:R-:W-:Y:S01]  /*3810*/  FADD.FTZ R82, R82, R185 ;  /* 0x000000b952527221 */ /* 0x000fe20000010000 */
[----:B-1----:R-:W-:-:S02]  /*3820*/  @P6 FMUL.FTZ R34, R35, R34 ;  /* 0x0000002223226220 */ /* 0x002fc40000410000 */
[----:B------:R-:W0:Y:S01]  /*3830*/  @P2 LDC R35, c[0x0][0x408] ;  /* 0x00010200ff232b82 */ /* 0x000e220000000800 */
[----:B------:R-:W-:Y:S01]  /*3840*/  FMUL.FTZ R236, R30, R236 ;  /* 0x000000ec1eec7220 */ /* 0x000fe20000410000 */
[----:B------:R-:W-:Y:S01]  /*3850*/  @P6 FMUL.FTZ R187, R34, R235 ;  /* 0x000000eb22bb6220 */ /* 0x000fe20000410000 */
[----:B------:R-:W-:Y:S02]  /*3860*/  LOP3.LUT P6, RZ, R23, 0xff, RZ, 0xc0, !PT ;  /* 0x000000ff17ff7812 */ /* 0x000fe400078cc0ff */
[C---:B------:R-:W-:Y:S01]  /*3870*/  @P2 FMUL.FTZ R235, R236.reuse, R21 ;  /* 0x00000015eceb2220 */ /* 0x040fe20000410000 */
[----:B------:R-:W-:Y:S02]  /*3880*/  F2FP.BF16.F32.PACK_AB R33, R236, R33 ;  /* 0x00000021ec21723e */ /* 0x000fe400000010ff */
[----:B------:R-:W1:Y:S08]  /*3890*/  @P2 LDC R34, c[0x0][0x408] ;  /* 0x00010200ff222b82 */ /* 0x000e700000000800 */
[----:B------:R-:W-:Y:S01]  /*38a0*/  @P6 SHF.L.U32 R185, R182, 0x10, RZ ;  /* 0x00000010b6b96819 */ /* 0x000fe200000006ff */
[----:B0-----:R-:W-:Y:S01]  /*38b0*/  @P2 FMUL.FTZ R235, R235, R35 ;  /* 0x00000023ebeb2220 */ /* 0x001fe20000410000 */
[----:B------:R-:W-:-:S03]  /*38c0*/  HFMA2 R35, -RZ, RZ, 0, 0 ;  /* 0x00000000ff237431 */ /* 0x000fc600000001ff */
[----:B------:R-:W-:Y:S01]  /*38d0*/  @P2 FMUL.FTZ R35, R181, R235 ;  /* 0x000000ebb5232220 */ /* 0x000fe20000410000 */
[----:B------:R-:W-:Y:S01]  /*38e0*/  @P2 FMUL.FTZ R181, R236, R21 ;  /* 0x00000015ecb52220 */ /* 0x000fe20000410000 */
[----:B------:R-:W-:Y:S02]  /*38f0*/  MOV R235, RZ ;  /* 0x000000ff00eb7202 */ /* 0x000fe40000000f00 */
[----:B------:R-:W-:Y:S01]  /*3900*/  FADD.FTZ R83, R83, R35 ;  /* 0x0000002353537221 */ /* 0x000fe20000010000 */
[----:B-1----:R-:W-:Y:S01]  /*3910*/  @P2 FMUL.FTZ R34, R181, R34 ;  /* 0x00000022b5222220 */ /* 0x002fe20000410000 */
[----:B------:R-:W-:-:S05]  /*3920*/  @P2 SHF.L.U32 R181, R249, 0x10, RZ ;  /* 0x00000010f9b52819 */ /* 0x000fca00000006ff */
[----:B------:R-:W-:Y:S01]  /*3930*/  @P2 FMUL.FTZ R235, R34, R181 ;  /* 0x000000b522eb2220 */ /* 0x000fe20000410000 */
[----:B------:R-:W-:Y:S01]  /*3940*/  FFMA.FTZ R34, R17, R3, R2 ;  /* 0x0000000311227223 */ /* 0x000fe20000010002 */
[----:B------:R-:W0:Y:S01]  /*3950*/  @P6 LDC R181, c[0x0][0x408] ;  /* 0x00010200ffb56b82 */ /* 0x000e220000000800 */
[----:B------:R-:W-:Y:S02]  /*3960*/  LOP3.LUT P2, RZ, R23, 0xff00, RZ, 0xc0, !PT ;  /* 0x0000ff0017ff7812 */ /* 0x000fe4000784c0ff */
[----:B------:R-:W-:-:S04]  /*3970*/  FADD.FTZ R34, R210, -R34 ;  /* 0x80000022d2227221 */ /* 0x000fc80000010000 */
[----:B------:R-:W-:-:S04]  /*3980*/  FMUL.FTZ R34, R30, R34 ;  /* 0x000000221e227220 */ /* 0x000fc80000410000 */
[CC--:B------:R-:W-:Y:S01]  /*3990*/  @P6 FMUL.FTZ R81, R34.reuse, R21.reuse ;  /* 0x0000001522516220 */ /* 0x0c0fe20000410000 */
[----:B------:R-:W-:Y:S01]  /*39a0*/  @P6 FMUL.FTZ R35, R34, R21 ;  /* 0x0000001522236220 */ /* 0x000fe20000410000 */
[----:B------:R-:W-:Y:S02]  /*39b0*/  F2FP.BF16.F32.PACK_AB R34, R248, R34 ;  /* 0x00000022f822723e */ /* 0x000fe400000010ff */
[----:B------:R-:W-:-:S04]  /*39c0*/  @P2 PRMT R182, R182, 0x7632, R182 ;  /* 0x00007632b6b62816 */ /* 0x000fc800000000b6 */
[----:B------:R-:W-:Y:S01]  /*39d0*/  @P2 SHF.L.U32 R182, R182, 0x10, RZ ;  /* 0x00000010b6b62819 */ /* 0x000fe200000006ff */
[----:B0-----:R-:W-:Y:S01]  /*39e0*/  @P6 FMUL.FTZ R81, R81, R181 ;  /* 0x000000b551516220 */ /* 0x001fe20000410000 */
[----:B------:R-:W-:-:S03]  /*39f0*/  HFMA2 R181, -RZ, RZ, 0, 0 ;  /* 0x00000000ffb57431 */ /* 0x000fc600000001ff */
[----:B------:R-:W-:Y:S01]  /*3a00*/  @P6 FMUL.FTZ R181, R185, R81 ;  /* 0x00000051b9b56220 */ /* 0x000fe20000410000 */
[----:B------:R-:W-:Y:S01]  /*3a10*/  @P6 SHF.L.U32 R185, R174, 0x10, RZ ;  /* 0x00000010aeb96819 */ /* 0x000fe200000006ff */
[----:B------:R-:W0:Y:S02]  /*3a20*/  @P6 LDC R81, c[0x0][0x408] ;  /* 0x00010200ff516b82 */ /* 0x000e240000000800 */
[----:B------:R-:W-:Y:S01]  /*3a30*/  FADD.FTZ R181, R76, R181 ;  /* 0x000000b54cb57221 */ /* 0x000fe20000010000 */
[----:B------:R-:W-:Y:S01]  /*3a40*/  @P2 FMUL.FTZ R76, R248, R21 ;  /* 0x00000015f84c2220 */ /* 0x000fe20000410000 */
[----:B0-----:R-:W-:Y:S01]  /*3a50*/  @P6 FMUL.FTZ R35, R35, R81 ;  /* 0x0000005123236220 */ /* 0x001fe20000410000 */
[----:B------:R-:W-:-:S03]  /*3a60*/  MOV R81, RZ ;  /* 0x000000ff00517202 */ /* 0x000fc60000000f00 */
[----:B------:R-:W-:Y:S01]  /*3a70*/  @P6 FMUL.FTZ R81, R35, R185 ;  /* 0x000000b923516220 */ /* 0x000fe20000410000 */
[----:B------:R-:W-:Y:S01]  /*3a80*/  HFMA2 R185, -RZ, RZ, 0, 0 ;  /* 0x00000000ffb97431 */ /* 0x000fe200000001ff */
[----:B------:R-:W0:Y:S01]  /*3a90*/  @P2 LDC R35, c[0x0][0x408] ;  /* 0x00010200ff232b82 */ /* 0x000e220000000800 */
[----:B------:R-:W-:Y:S01]  /*3aa0*/  LOP3.LUT P6, RZ, R23, 0xff0000, RZ, 0xc0, !PT ;  /* 0x00ff000017ff7812 */ /* 0x000fe200078cc0ff */
[----:B0-----:R-:W-:-:S04]  /*3ab0*/  @P2 FMUL.FTZ R35, R76, R35 ;  /* 0x000000234c232220 */ /* 0x001fc80000410000 */
[----:B------:R-:W-:Y:S02]  /*3ac0*/  @P2 FMUL.FTZ R185, R182, R35 ;  /* 0x00000023b6b92220 */ /* 0x000fe40000410000 */
[----:B------:R-:W0:Y:S02]  /*3ad0*/  @P2 LDC R35, c[0x0][0x408] ;  /* 0x00010200ff232b82 */ /* 0x000e240000000800 */
[----:B------:R-:W-:Y:S01]  /*3ae0*/  FADD.FTZ R185, R77, R185 ;  /* 0x000000b94db97221 */ /* 0x000fe20000010000 */
[----:B------:R-:W-:-:S03]  /*3af0*/  @P2 SHF.L.U32 R77, R247, 0x10, RZ ;  /* 0x00000010f74d2819 */ /* 0x000fc600000006ff */
[----:B------:R-:W-:Y:S01]  /*3b00*/  @P6 SHF.L.U32 R247, R183, 0x10, RZ ;  /* 0x00000010b7f76819 */ /* 0x000fe200000006ff */
[----:B0-----:R-:W-:Y:S01]  /*3b10*/  @P2 FMUL.FTZ R35, R76, R35 ;  /* 0x000000234c232220 */ /* 0x001fe20000410000 */
[----:B------:R-:W-:-:S03]  /*3b20*/  MOV R76, RZ ;  /* 0x000000ff004c7202 */ /* 0x000fc60000000f00 */
[----:B------:R-:W-:Y:S01]  /*3b30*/  @P2 FMUL.FTZ R76, R35, R77 ;  /* 0x0000004d234c2220 */ /* 0x000fe20000410000 */
[----:B------:R-:W-:Y:S01]  /*3b40*/  FFMA.FTZ R35, R16, R3, R2 ;  /* 0x0000000310237223 */ /* 0x000fe20000010002 */
[----:B------:R-:W0:Y:S01]  /*3b50*/  @P6 LDC R77, c[0x0][0x408] ;  /* 0x00010200ff4d6b82 */ /* 0x000e220000000800 */
[----:B------:R-:W-:Y:S02]  /*3b60*/  ISETP.GE.U32.AND P2, PT, R22, RZ, PT ;  /* 0x000000ff1600720c */ /* 0x000fe40003f46070 */
[----:B------:R-:W-:Y:S02]  /*3b70*/  FADD.FTZ R35, R206, -R35 ;  /* 0x80000023ce237221 */ /* 0x000fe40000010000 */
[----:B------:R-:W-:Y:S02]  /*3b80*/  ISETP.GE.U32.AND.EX P2, PT, R23, 0x1000000, PT, P2 ;  /* 0x010000001700780c */ /* 0x000fe40003f46120 */
[----:B------:R-:W-:-:S04]  /*3b90*/  FMUL.FTZ R35, R30, R35 ;  /* 0x000000231e237220 */ /* 0x000fc80000410000 */
[----:B------:R-:W-:-:S07]  /*3ba0*/  @P6 FMUL.FTZ R182, R35, R21 ;  /* 0x0000001523b66220 */ /* 0x000fce0000410000 */
[----:B------:R-:W-:-:S04]  /*3bb0*/  @P2 PRMT R183, R183, 0x7632, R183 ;  /* 0x00007632b7b72816 */ /* 0x000fc800000000b7 */
[----:B------:R-:W-:Y:S01]  /*3bc0*/  @P2 SHF.L.U32 R183, R183, 0x10, RZ ;  /* 0x00000010b7b72819 */ /* 0x000fe200000006ff */
[----:B0-----:R-:W-:Y:S01]  /*3bd0*/  @P6 FMUL.FTZ R77, R182, R77 ;  /* 0x0000004db64d6220 */ /* 0x001fe20000410000 */
[----:B------:R-:W-:-:S03]  /*3be0*/  HFMA2 R182, -RZ, RZ, 0, 0 ;  /* 0x00000000ffb67431 */ /* 0x000fc600000001ff */
[----:B------:R-:W-:Y:S01]  /*3bf0*/  @P6 FMUL.FTZ R182, R247, R77 ;  /* 0x0000004df7b66220 */ /* 0x000fe20000410000 */
[----:B------:R-:W-:Y:S01]  /*3c00*/  MOV R247, RZ ;  /* 0x000000ff00f77202 */ /* 0x000fe20000000f00 */
[----:B------:R-:W0:Y:S02]  /*3c10*/  @P6 LDC R77, c[0x0][0x408] ;  /* 0x00010200ff4d6b82 */ /* 0x000e240000000800 */
[----:B------:R-:W-:Y:S01]  /*3c20*/  FADD.FTZ R182, R78, R182 ;  /* 0x000000b64eb67221 */ /* 0x000fe20000010000 */
[----:B------:R-:W-:-:S04]  /*3c30*/  @P6 FMUL.FTZ R78, R35, R21 ;  /* 0x00000015234e6220 */ /* 0x000fc80000410000 */
[----:B0-----:R-:W-:Y:S01]  /*3c40*/  @P6 FMUL.FTZ R77, R78, R77 ;  /* 0x0000004d4e4d6220 */ /* 0x001fe20000410000 */
[----:B------:R-:W-:-:S05]  /*3c50*/  @P6 SHF.L.U32 R78, R175, 0x10, RZ ;  /* 0x00000010af4e6819 */ /* 0x000fca00000006ff */
[----:B------:R-:W-:Y:S01]  /*3c60*/  @P6 FMUL.FTZ R247, R77, R78 ;  /* 0x0000004e4df76220 */ /* 0x000fe20000410000 */
[----:B------:R-:W-:Y:S01]  /*3c70*/  FFMA.FTZ R77, R19, R3, R2 ;  /* 0x00000003134d7223 */ /* 0x000fe20000010002 */
[----:B------:R-:W0:Y:S01]  /*3c80*/  @P2 LDC R78, c[0x0][0x408] ;  /* 0x00010200ff4e2b82 */ /* 0x000e220000000800 */
[----:B------:R-:W-:Y:S02]  /*3c90*/  LOP3.LUT P6, RZ, R22, 0xff, RZ, 0xc0, !PT ;  /* 0x000000ff16ff7812 */ /* 0x000fe400078cc0ff */
[----:B------:R-:W-:-:S04]  /*3ca0*/  FADD.FTZ R77, R222, -R77 ;  /* 0x8000004dde4d7221 */ /* 0x000fc80000010000 */
[----:B------:R-:W-:-:S04]  /*3cb0*/  FMUL.FTZ R77, R30, R77 ;  /* 0x0000004d1e4d7220 */ /* 0x000fc80000410000 */
[C---:B------:R-:W-:Y:S01]  /*3cc0*/  @P2 FMUL.FTZ R249, R77.reuse, R21 ;  /* 0x000000154df92220 */ /* 0x040fe20000410000 */
[----:B------:R-:W-:Y:S02]  /*3cd0*/  F2FP.BF16.F32.PACK_AB R35, R77, R35 ;  /* 0x000000234d23723e */ /* 0x000fe400000010ff */
[----:B------:R-:W-:Y:S02]  /*3ce0*/  @P6 SHF.L.U32 R180, R180, 0x10, RZ ;  /* 0x00000010b4b46819 */ /* 0x000fe400000006ff */
[----:B------:R-:W-:Y:S01]  /*3cf0*/  @P6 SHF.L.U32 R248, R172, 0x10, RZ ;  /* 0x00000010acf86819 */ /* 0x000fe200000006ff */
[----:B0-----:R-:W-:Y:S01]  /*3d00*/  @P2 FMUL.FTZ R78, R249, R78 ;  /* 0x0000004ef94e2220 */ /* 0x001fe20000410000 */
[----:B------:R-:W-:-:S03]  /*3d10*/  HFMA2 R249, -RZ, RZ, 0, 0 ;  /* 0x00000000fff97431 */ /* 0x000fc600000001ff */
[----:B------:R-:W-:Y:S02]  /*3d20*/  @P2 FMUL.FTZ R249, R183, R78 ;  /* 0x0000004eb7f92220 */ /* 0x000fe40000410000 */
[----:B------:R-:W0:Y:S02]  /*3d30*/  @P2 LDC R78, c[0x0][0x408] ;  /* 0x00010200ff4e2b82 */ /* 0x000e240000000800 */
[----:B------:R-:W-:Y:S01]  /*3d40*/  FADD.FTZ R183, R79, R249 ;  /* 0x000000f94fb77221 */ /* 0x000fe20000010000 */
[----:B------:R-:W-:Y:S01]  /*3d50*/  @P2 FMUL.FTZ R79, R77, R21 ;  /* 0x000000154d4f2220 */ /* 0x000fe20000410000 */
[----:B------:R-:W-:Y:S01]  /*3d60*/  @P2 SHF.L.U32 R249, R250, 0x10, RZ ;  /* 0x00000010faf92819 */ /* 0x000fe200000006ff */
[----:B------:R-:W-:-:S04]  /*3d70*/  FFMA.FTZ R77, R0, R3, R2 ;  /* 0x00000003004d7223 */ /* 0x000fc80000010002 */
[----:B------:R-:W-:-:S04]  /*3d80*/  FADD.FTZ R77, R205, -R77 ;  /* 0x8000004dcd4d7221 */ /* 0x000fc80000010000 */
[----:B------:R-:W-:-:S05]  /*3d90*/  FMUL.FTZ R77, R30, R77 ;  /* 0x0000004d1e4d7220 */ /* 0x000fca0000410000 */
[----:B------:R-:W-:Y:S01]  /*3da0*/  F2FP.BF16.F32.PACK_AB R32, R32, R77 ;  /* 0x0000004d2020723e */ /* 0x000fe200000010ff */
[----:B0-----:R-:W-:Y:S01]  /*3db0*/  @P2 FMUL.FTZ R78, R79, R78 ;  /* 0x0000004e4f4e2220 */ /* 0x001fe20000410000 */
[----:B------:R-:W-:-:S03]  /*3dc0*/  MOV R79, RZ ;  /* 0x000000ff004f7202 */ /* 0x000fc60000000f00 */
[----:B------:R-:W-:Y:S01]  /*3dd0*/  @P2 FMUL.FTZ R79, R78, R249 ;  /* 0x000000f94e4f2220 */ /* 0x000fe20000410000 */
[----:B------:R-:W-:Y:S01]  /*3de0*/  @P6 FMUL.FTZ R78, R77, R21 ;  /* 0x000000154d4e6220 */ /* 0x000fe20000410000 */
[----:B------:R-:W0:Y:S03]  /*3df0*/  @P6 LDC R249, c[0x0][0x408] ;  /* 0x00010200fff96b82 */ /* 0x000e260000000800 */
[----:B------:R-:W-:Y:S01]  /*3e00*/  F2FP.BF16.F32.PACK_AB R79, R79, R247 ;  /* 0x000000f74f4f723e */ /* 0x000fe200000010ff */
[----:B0-----:R-:W-:Y:S01]  /*3e10*/  @P6 FMUL.FTZ R78, R78, R249 ;  /* 0x000000f94e4e6220 */ /* 0x001fe20000410000 */
[----:B------:R-:W-:-:S03]  /*3e20*/  HFMA2 R249, -RZ, RZ, 0, 0 ;  /* 0x00000000fff97431 */ /* 0x000fc600000001ff */
[----:B------:R-:W-:Y:S02]  /*3e30*/  @P6 FMUL.FTZ R249, R180, R78 ;  /* 0x0000004eb4f96220 */ /* 0x000fe40000410000 */
[----:B------:R-:W0:Y:S02]  /*3e40*/  @P6 LDC R78, c[0x0][0x408] ;  /* 0x00010200ff4e6b82 */ /* 0x000e240000000800 */
[----:B------:R-:W-:Y:S01]  /*3e50*/  FADD.FTZ R180, R80, R249 ;  /* 0x000000f950b47221 */ /* 0x000fe20000010000 */
[----:B------:R-:W-:Y:S01]  /*3e60*/  @P6 FMUL.FTZ R80, R77, R21 ;  /* 0x000000154d506220 */ /* 0x000fe20000410000 */
[----:B------:R-:W-:-:S03]  /*3e70*/  F2FP.BF16.F32.PACK_AB R77, R235, R187 ;  /* 0x000000bbeb4d723e */ /* 0x000fc600000010ff */
[----:B0-----:R-:W-:Y:S01]  /*3e80*/  @P6 FMUL.FTZ R78, R80, R78 ;  /* 0x0000004e504e6220 */ /* 0x001fe20000410000 */
[----:B------:R-:W-:-:S03]  /*3e90*/  MOV R80, RZ ;  /* 0x000000ff00507202 */ /* 0x000fc60000000f00 */
[----:B------:R-:W-:Y:S01]  /*3ea0*/  @P6 FMUL.FTZ R80, R78, R248 ;  /* 0x000000f84e506220 */ /* 0x000fe20000410000 */
[----:B------:R-:W-:-:S04]  /*3eb0*/  F2FP.BF16.F32.PACK_AB R78, R76, R81 ;  /* 0x000000514c4e723e */ /* 0x000fc800000010ff */
[----:B------:R-:W-:-:S07]  /*3ec0*/  F2FP.BF16.F32.PACK_AB R76, R186, R80 ;  /* 0x00000050ba4c723e */ /* 0x000fce00000010ff */
.L_x_860:
[----:B------:R-:W0:Y:S02]  /*3ed0*/  @P1 LDC.64 R80, c[0x0][0x478] ;  /* 0x00011e00ff501b82 */ /* 0x000e240000000a00 */
[----:B0-----:R-:W-:-:S05]  /*3ee0*/  @P1 IMAD.WIDE.U32 R80, R20, 0x10, R80 ;  /* 0x0000001014501825 */ /* 0x001fca00078e0050 */
[----:B------:R0:W-:Y:S02]  /*3ef0*/  @P1 STG.E.128 desc[UR6][R80.64], R32 ;  /* 0x0000002050001986 */ /* 0x0001e4000c101d06 */
[----:B0-----:R-:W0:Y:S02]  /*3f00*/  LDC.64 R80, c[0x0][0x468] ;  /* 0x00011a00ff507b82 */ /* 0x001e240000000a00 */
[C---:B0-----:R-:W-:Y:S01]  /*3f10*/  IMAD.WIDE.U32 R80, R20.reuse, 0x10, R80 ;  /* 0x0000001014507825 */ /* 0x041fe200078e0050 */
[----:B------:R-:W-:-:S04]  /*3f20*/  IADD3 R20, PT, PT, R20, 0x20, RZ ;  /* 0x0000002014147810 */ /* 0x000fc80007ffe0ff */
[----:B------:R0:W-:Y:S02]  /*3f30*/  STG.E.128 desc[UR6][R80.64], R76 ;  /* 0x0000004c50007986 */ /* 0x0001e4000c101d06 */
[----:B0-----:R-:W-:Y:S02]  /*3f40*/  MOV R80, R180 ;  /* 0x000000b400507202 */ /* 0x001fe40000000f00 */
[----:B------:R-:W-:Y:S02]  /*3f50*/  MOV R81, R184 ;  /* 0x000000b800517202 */ /* 0x000fe40000000f00 */
[----:B------:R-:W-:Y:S02]  /*3f60*/  MOV R76, R181 ;  /* 0x000000b5004c7202 */ /* 0x000fe40000000f00 */
[----:B------:R-:W-:Y:S02]  /*3f70*/  MOV R77, R185 ;  /* 0x000000b9004d7202 */ /* 0x000fe40000000f00 */
[----:B------:R-:W-:-:S02]  /*3f80*/  MOV R78, R182 ;  /* 0x000000b6004e7202 */ /* 0x000fc40000000f00 */
[----:B------:R-:W-:-:S07]  /*3f90*/  MOV R79, R183 ;  /* 0x000000b7004f7202 */ /* 0x000fce0000000f00 */
.L_x_858:
[----:B------:R-:W-:Y:S05]  /*3fa0*/  BSYNC.RECONVERGENT B2 ;  /* 0x0000000000027941 */ /* 0x000fea0003800200 */
.L_x_857:
[----:B------:R-:W-:Y:S04]  /*3fb0*/  BSSY.RECONVERGENT B2, `(.L_x_861) ;  /* 0x0000155000027945 */ /* 0x000fe80003800200 */
[----:B------:R-:W-:Y:S05]  /*3fc0*/  @!P3 BRA `(.L_x_862) ;  /* 0x00000014004cb947 */ /* 0x000fea0003800000 */
[----:B------:R-:W0:Y:S01]  /*3fd0*/  LDC.64 R180, c[0x0][0x390] ;  /* 0x0000e400ffb47b82 */ /* 0x000e220000000a00 */
[----:B------:R1:W5:Y:S04]  /*3fe0*/  LDL R252, [R1] ;  /* 0x0000000001fc7983 */ /* 0x0003680000100800 */
[----:B------:R1:W5:Y:S04]  /*3ff0*/  LDL R251, [R1+0x4] ;  /* 0x0000040001fb7983 */ /* 0x0003680000100800 */
[----:B------:R1:W5:Y:S01]  /*4000*/  LDL R250, [R1+0x8] ;  /* 0x0000080001fa7983 */ /* 0x0003620000100800 */
[----:B0-----:R-:W-:-:S06]  /*4010*/  IMAD.WIDE.U32 R180, R20, 0x10, R180 ;  /* 0x0000001014b47825 */ /* 0x001fcc00078e00b4 */
[----:B------:R-:W5:Y:S01]  /*4020*/  LDG.E.128 R180, desc[UR6][R180.64] ;  /* 0x00000006b4b47981 */ /* 0x000f62000c1e1d00 */
[----:B------:R-:W-:-:S04]  /*4030*/  ISETP.NE.U32.AND P1, PT, RZ, UR12, PT ;  /* 0x0000000cff007c0c */ /* 0x000fc8000bf25070 */
[----:B------:R-:W-:-:S13]  /*4040*/  ISETP.NE.AND.EX P1, PT, RZ, UR13, PT, P1 ;  /* 0x0000000dff007c0c */ /* 0x000fda000bf25310 */
[----:B-1----:R-:W-:Y:S05]  /*4050*/  @!P1 BRA `(.L_x_863) ;  /* 0x0000000800509947 */ /* 0x002fea0003800000 */
[----:B------:R-:W-:Y:S01]  /*4060*/  LOP3.LUT P2, RZ, R24, 0xff00, RZ, 0xc0, !PT ;  /* 0x0000ff0018ff7812 */ /* 0x000fe2000784c0ff */
[-CC-:B------:R-:W-:Y:S01]  /*4070*/  FFMA.FTZ R33, R196, R3.reuse, R2.reuse ;  /* 0x00000003c4217223 */ /* 0x180fe20000010002 */
        /* <DEDUP_REMOVED lines=24> */
[----:B------:R-:W-:-:S03]  /*4200*/  LOP3.LUT P2, RZ, R24, 0xff000000, RZ, 0xc0, !PT ;  /* 0xff00000018ff7812 */ /* 0x000fc6000784c0ff */
[----:B------:R-:W-:Y:S02]  /*4210*/  FADD.FTZ R33, R213, -R34 ;  /* 0x80000022d5217221 */ /* 0x000fe40000010000 */
[----:B------:R-:W1:Y:S02]  /*4220*/  @P3 LDC R34, c[0x0][0x408] ;  /* 0x00010200ff223b82 */ /* 0x000e640000000800 */
[----:B------:R-:W-:-:S04]  /*4230*/  FMUL.FTZ R33, R30, R33 ;  /* 0x000000211e217220 */ /* 0x000fc80000410000 */
[----:B------:R-:W-:Y:S02]  /*4240*/  @P3 FMUL.FTZ R236, R21, R33 ;  /* 0x0000002115ec3220 */ /* 0x000fe40000410000 */
[----:B------:R-:W-:Y:S02]  /*4250*/  @P2 PRMT R181, R181, 0x7632, R181 ;  /* 0x00007632b5b52816 */ /* 0x000fe400000000b5 */
[----:B0-----:R-:W-:Y:S01]  /*4260*/  @P3 FMUL.FTZ R35, R236, R35 ;  /* 0x00000023ec233220 */ /* 0x001fe20000410000 */
[----:B------:R-:W-:Y:S01]  /*4270*/  FFMA.FTZ R236, R195, R3, R2 ;  /* 0x00000003c3ec7223 */ /* 0x000fe20000010002 */
[----:B------:R-:W-:Y:S02]  /*4280*/  @P2 SHF.L.U32 R181, R181, 0x10, RZ ;  /* 0x00000010b5b52819 */ /* 0x000fe400000006ff */
[----:B------:R-:W-:Y:S01]  /*4290*/  @P3 FMUL.FTZ R185, R187, R35 ;  /* 0x00000023bbb93220 */ /* 0x000fe20000410000 */
[----:B------:R-:W-:Y:S01]  /*42a0*/  @P3 FMUL.FTZ R35, R21, R33 ;  /* 0x0000002115233220 */ /* 0x000fe20000410000 */
[----:B------:R-:W-:Y:S01]  /*42b0*/  MOV R187, RZ ;  /* 0x000000ff00bb7202 */ /* 0x000fe20000000f00 */
[----:B------:R-:W-:Y:S01]  /*42c0*/  FADD.FTZ R236, R227, -R236 ;  /* 0x800000ece3ec7221 */ /* 0x000fe20000010000 */
[----:B------:R-:W-:-:S03]  /*42d0*/  FADD.FTZ R74, R74, R185 ;  /* 0x000000b94a4a7221 */ /* 0x000fc60000010000 */
[----:B------:R-:W-:Y:S01]  /*42e0*/  FMUL.FTZ R236, R30, R236 ;  /* 0x000000ec1eec7220 */ /* 0x000fe20000410000 */
[----:B-1----:R-:W-:Y:S02]  /*42f0*/  @P3 FMUL.FTZ R34, R35, R34 ;  /* 0x0000002223223220 */ /* 0x002fe40000410000 */
[----:B------:R-:W0:Y:S02]  /*4300*/  @P2 LDC R35, c[0x0][0x408] ;  /* 0x00010200ff232b82 */ /* 0x000e240000000800 */
[----:B------:R-:W-:Y:S01]  /*4310*/  F2FP.BF16.F32.PACK_AB R33, R236, R33 ;  /* 0x00000021ec21723e */ /* 0x000fe200000010ff */
[----:B------:R-:W-:Y:S01]  /*4320*/  @P3 FMUL.FTZ R187, R34, R235 ;  /* 0x000000eb22bb3220 */ /* 0x000fe20000410000 */
[----:B------:R-:W-:Y:S01]  /*4330*/  @P2 FMUL.FTZ R235, R21, R236 ;  /* 0x000000ec15eb2220 */ /* 0x000fe20000410000 */
[----:B------:R-:W-:-:S03]  /*4340*/  LOP3.LUT P3, RZ, R25, 0xff, RZ, 0xc0, !PT ;  /* 0x000000ff19ff7812 */ /* 0x000fc6000786c0ff */
[----:B------:R-:W1:Y:S10]  /*4350*/  @P2 LDC R34, c[0x0][0x408] ;  /* 0x00010200ff222b82 */ /* 0x000e740000000800 */
        /* <DEDUP_REMOVED lines=16> */
[-C--:B------:R-:W-:Y:S01]  /*4460*/  @P3 FMUL.FTZ R35, R21, R34.reuse ;  /* 0x0000002215233220 */ /* 0x080fe20000410000 */
        /* <DEDUP_REMOVED lines=15> */
[----:B------:R-:W-:-:S13]  /*4560*/  LOP3.LUT P3, RZ, R25, 0xff0000, RZ, 0xc0, !PT ;  /* 0x00ff000019ff7812 */ /* 0x000fda000786c0ff */
[----:B------:R-:W-:Y:S01]  /*4570*/  @P3 SHF.L.U32 R247, R183, 0x10, RZ ;  /* 0x00000010b7f73819 */ /* 0x000fe200000006ff */
[----:B0-----:R-:W-:-:S04]  /*4580*/  @P2 FMUL.FTZ R35, R68, R35 ;  /* 0x0000002344232220 */ /* 0x001fc80000410000 */
[----:B------:R-:W-:Y:S02]  /*4590*/  @P2 FMUL.FTZ R185, R182, R35 ;  /* 0x00000023b6b92220 */ /* 0x000fe40000410000 */
[----:B------:R-:W0:Y:S02]  /*45a0*/  @P2 LDC R35, c[0x0][0x408] ;  /* 0x00010200ff232b82 */ /* 0x000e240000000800 */
[----:B------:R-:W-:Y:S01]  /*45b0*/  FADD.FTZ R185, R69, R185 ;  /* 0x000000b945b97221 */ /* 0x000fe20000010000 */
        /* <DEDUP_REMOVED lines=28> */
[----:B------:R-:W-:Y:S01]  /*4780*/  @P2 FMUL.FTZ R249, R21, R69 ;  /* 0x0000004515f92220 */ /* 0x000fe20000410000 */
        /* <DEDUP_REMOVED lines=31> */
[----:B------:R-:W-:Y:S01]  /*4980*/  F2FP.BF16.F32.PACK_AB R68, R186, R72 ;  /* 0x00000048ba44723e */ /* 0x000fe200000010ff */
[----:B------:R-:W-:Y:S06]  /*4990*/  BRA `(.L_x_864) ;  /* 0x0000000800a47947 */ /* 0x000fec0003800000 */
.L_x_863:
[C---:B------:R-:W-:Y:S02]  /*49a0*/  LOP3.LUT P2, RZ, R24.reuse, 0xff00, RZ, 0xc0, !PT ;  /* 0x0000ff0018ff7812 */ /* 0x040fe4000784c0ff */
[----:B------:R-:W-:-:S11]  /*49b0*/  LOP3.LUT P3, RZ, R24, 0xff0000, RZ, 0xc0, !PT ;  /* 0x00ff000018ff7812 */ /* 0x000fd6000786c0ff */
[----:B------:R-:W0:Y:S01]  /*49c0*/  @P2 LDC R185, c[0x0][0x408] ;  /* 0x00010200ffb92b82 */ /* 0x000e220000000800 */
[----:B------:R-:W-:-:S04]  /*49d0*/  @P2 FFMA.FTZ R187, R196, R3, R2 ;  /* 0x00000003c4bb2223 */ /* 0x000fc80000010002 */
[----:B------:R-:W-:-:S04]  /*49e0*/  @P2 FADD.FTZ R187, R228, -R187 ;  /* 0x800000bbe4bb2221 */ /* 0x000fc80000010000 */
[----:B-----5:R-:W-:Y:S01]  /*49f0*/  @P2 FMUL.FTZ R184, R30, R187 ;  /* 0x000000bb1eb82220 */ /* 0x020fe20000410000 */
[----:B------:R-:W-:-:S03]  /*4a00*/  @P2 FFMA.FTZ R187, R196, R3, R2 ;  /* 0x00000003c4bb2223 */ /* 0x000fc60000010002 */
[----:B------:R-:W-:Y:S01]  /*4a10*/  @P2 FMUL.FTZ R184, R21, R184 ;  /* 0x000000b815b82220 */ /* 0x000fe20000410000 */
[----:B------:R-:W-:-:S03]  /*4a20*/  @P2 FADD.FTZ R187, R228, -R187 ;  /* 0x800000bbe4bb2221 */ /* 0x000fc60000010000 */
[----:B0-----:R-:W-:Y:S01]  /*4a30*/  @P2 FMUL.FTZ R185, R184, R185 ;  /* 0x000000b9b8b92220 */ /* 0x001fe20000410000 */
[----:B------:R-:W-:-:S04]  /*4a40*/  @P2 PRMT R184, R180, 0x7632, R184 ;  /* 0x00007632b4b82816 */ /* 0x000fc800000000b8 */
[----:B------:R-:W-:Y:S01]  /*4a50*/  @P2 SHF.L.U32 R186, R184, 0x10, RZ ;  /* 0x00000010b8ba2819 */ /* 0x000fe200000006ff */
[----:B------:R-:W-:-:S04]  /*4a60*/  HFMA2 R184, -RZ, RZ, 0, 0 ;  /* 0x00000000ffb87431 */ /* 0x000fc800000001ff */
[----:B------:R-:W-:Y:S01]  /*4a70*/  @P2 FMUL.FTZ R184, R186, R185 ;  /* 0x000000b9bab82220 */ /* 0x000fe20000410000 */
[----:B------:R-:W-:Y:S01]  /*4a80*/  @P2 FMUL.FTZ R186, R30, R187 ;  /* 0x000000bb1eba2220 */ /* 0x000fe20000410000 */
[----:B------:R-:W0:Y:S02]  /*4a90*/  @P2 LDC R185, c[0x0][0x408] ;  /* 0x00010200ffb92b82 */ /* 0x000e240000000800 */
[----:B------:R-:W-:Y:S01]  /*4aa0*/  FADD.FTZ R184, R73, R184 ;  /* 0x000000b849b87221 */ /* 0x000fe20000010000 */
[----:B------:R-:W-:Y:S01]  /*4ab0*/  @P2 FMUL.FTZ R186, R21, R186 ;  /* 0x000000ba15ba2220 */ /* 0x000fe20000410000 */
[----:B------:R-:W-:-:S03]  /*4ac0*/  MOV R73, RZ ;  /* 0x000000ff00497202 */ /* 0x000fc60000000f00 */
[----:B0-----:R-:W-:Y:S01]  /*4ad0*/  @P2 FMUL.FTZ R186, R186, R185 ;  /* 0x000000b9baba2220 */ /* 0x001fe20000410000 */
[----:B------:R-:W-:-:S05]  /*4ae0*/  @P2 SHF.L.U32 R185, R246, 0x10, RZ ;  /* 0x00000010f6b92819 */ /* 0x000fca00000006ff */
[----:B------:R-:W-:Y:S01]  /*4af0*/  @P2 FMUL.FTZ R73, R186, R185 ;  /* 0x000000b9ba492220 */ /* 0x000fe20000410000 */
[----:B------:R-:W-:Y:S01]  /*4b00*/  @P3 FFMA.FTZ R186, R13, R3, R2 ;  /* 0x000000030dba3223 */ /* 0x000fe20000010002 */
[----:B------:R-:W0:Y:S01]  /*4b10*/  @P3 LDC R185, c[0x0][0x408] ;  /* 0x00010200ffb93b82 */ /* 0x000e220000000800 */
[----:B------:R-:W-:Y:S02]  /*4b20*/  LOP3.LUT P2, RZ, R24, 0xff000000, RZ, 0xc0, !PT ;  /* 0xff00000018ff7812 */ /* 0x000fe4000784c0ff */
[----:B------:R-:W-:-:S04]  /*4b30*/  @P3 FADD.FTZ R187, R213, -R186 ;  /* 0x800000bad5bb3221 */ /* 0x000fc80000010000 */
[----:B------:R-:W-:Y:S01]  /*4b40*/  @P3 FMUL.FTZ R186, R30, R187 ;  /* 0x000000bb1eba3220 */ /* 0x000fe20000410000 */
[----:B------:R-:W-:-:S03]  /*4b50*/  HFMA2 R187, -RZ, RZ, 0, 0 ;  /* 0x00000000ffbb7431 */ /* 0x000fc600000001ff */
[----:B------:R-:W-:-:S03]  /*4b60*/  @P3 FMUL.FTZ R186, R21, R186 ;  /* 0x000000ba15ba3220 */ /* 0x000fc60000410000 */
[----:B------:R-:W-:Y:S01]  /*4b70*/  @P2 FFMA.FTZ R236, R195, R3, R2 ;  /* 0x00000003c3ec2223 */ /* 0x000fe20000010002 */
[----:B0-----:R-:W-:Y:S01]  /*4b80*/  @P3 FMUL.FTZ R185, R186, R185 ;  /* 0x000000b9bab93220 */ /* 0x001fe20000410000 */
[C---:B------:R-:W-:Y:S02]  /*4b90*/  @P3 SHF.L.U32 R186, R181.reuse, 0x10, RZ ;  /* 0x00000010b5ba3819 */ /* 0x040fe400000006ff */
[----:B------:R-:W-:-:S03]  /*4ba0*/  @P2 PRMT R181, R181, 0x7632, R181 ;  /* 0x00007632b5b52816 */ /* 0x000fc600000000b5 */
[----:B------:R-:W-:Y:S01]  /*4bb0*/  @P3 FMUL.FTZ R187, R186, R185 ;  /* 0x000000b9babb3220 */ /* 0x000fe20000410000 */
[----:B------:R-:W-:Y:S01]  /*4bc0*/  @P3 FFMA.FTZ R186, R13, R3, R2 ;  /* 0x000000030dba3223 */ /* 0x000fe20000010002 */
[----:B------:R-:W0:Y:S01]  /*4bd0*/  @P3 LDC R185, c[0x0][0x408] ;  /* 0x00010200ffb93b82 */ /* 0x000e220000000800 */
[----:B------:R-:W-:Y:S01]  /*4be0*/  @P2 SHF.L.U32 R181, R181, 0x10, RZ ;  /* 0x00000010b5b52819 */ /* 0x000fe200000006ff */
[----:B------:R-:W-:Y:S01]  /*4bf0*/  FADD.FTZ R74, R74, R187 ;  /* 0x000000bb4a4a7221 */ /* 0x000fe20000010000 */
        /* <DEDUP_REMOVED lines=15> */
[----:B------:R-:W-:Y:S01]  /*4cf0*/  @P2 FADD.FTZ R185, R227, -R236 ;  /* 0x800000ece3b92221 */ /* 0x000fe20000010000 */
[----:B------:R-:W0:Y:S02]  /*4d00*/  @P2 LDC R181, c[0x0][0x408] ;  /* 0x00010200ffb52b82 */ /* 0x000e240000000800 */
[----:B------:R-:W-:Y:S01]  /*4d10*/  FADD.FTZ R75, R75, R187 ;  /* 0x000000bb4b4b7221 */ /* 0x000fe20000010000 */
[----:B------:R-:W-:Y:S01]  /*4d20*/  @P2 FMUL.FTZ R236, R30, R185 ;  /* 0x000000b91eec2220 */ /* 0x000fe20000410000 */
[----:B------:R-:W-:Y:S02]  /*4d30*/  @P2 SHF.L.U32 R185, R252, 0x10, RZ ;  /* 0x00000010fcb92819 */ /* 0x000fe400000006ff */
[----:B------:R-:W-:Y:S01]  /*4d40*/  MOV R187, RZ ;  /* 0x000000ff00bb7202 */ /* 0x000fe20000000f00 */
        /* <DEDUP_REMOVED lines=109> */
[----:B------:R-:W-:-:S07]  /*5420*/  F2FP.BF16.F32.PACK_AB R68, R73, R72 ;  /* 0x000000484944723e */ /* 0x000fce00000010ff */
.L_x_864:
        /* <DEDUP_REMOVED lines=13> */
.L_x_862:
[----:B------:R-:W-:Y:S05]  /*5500*/  BSYNC.RECONVERGENT B2 ;  /* 0x0000000000027941 */ /* 0x000fea0003800200 */
.L_x_861:
[----:B------:R-:W-:Y:S04]  /*5510*/  BSSY.RECONVERGENT B2, `(.L_x_865) ;  /* 0x0000152000027945 */ /* 0x000fe80003800200 */
[----:B------:R-:W-:Y:S05]  /*5520*/  @!P4 BRA `(.L_x_866) ;  /* 0x000000140040c947 */ /* 0x000fea0003800000 */
[----:B------:R-:W0:Y:S02]  /*5530*/  LDC.64 R180, c[0x0][0x390] ;  /* 0x0000e400ffb47b82 */ /* 0x000e240000000a00 */
[----:B0-----:R-:W-:-:S06]  /*5540*/  IMAD.WIDE.U32 R180, R20, 0x10, R180 ;  /* 0x0000001014b47825 */ /* 0x001fcc00078e00b4 */
[----:B------:R-:W5:Y:S01]  /*5550*/  LDG.E.128 R180, desc[UR6][R180.64] ;  /* 0x00000006b4b47981 */ /* 0x000f62000c1e1d00 */
[----:B------:R-:W-:-:S04]  /*5560*/  ISETP.NE.U32.AND P1, PT, RZ, UR12, PT ;  /* 0x0000000cff007c0c */ /* 0x000fc8000bf25070 */
[----:B------:R-:W-:-:S13]  /*5570*/  ISETP.NE.AND.EX P1, PT, RZ, UR13, PT, P1 ;  /* 0x0000000dff007c0c */ /* 0x000fda000bf25310 */
[----:B------:R-:W-:Y:S05]  /*5580*/  @!P1 BRA `(.L_x_867) ;  /* 0x0000000800509947 */ /* 0x000fea0003800000 */
[C---:B------:R-:W-:Y:S01]  /*5590*/  LOP3.LUT P2, RZ, R26.reuse, 0xff00, RZ, 0xc0, !PT ;  /* 0x0000ff001aff7812 */ /* 0x040fe2000784c0ff */
[-C--:B------:R-:W-:Y:S01]  /*55a0*/  FFMA.FTZ R32, R193, R3.reuse, R2 ;  /* 0x00000003c1207223 */ /* 0x080fe20000010002 */
[----:B------:R-:W-:Y:S02]  /*55b0*/  LOP3.LUT P3, RZ, R26, 0xff0000, RZ, 0xc0, !PT ;  /* 0x00ff00001aff7812 */ /* 0x000fe4000786c0ff */
[----:B------:R-:W-:Y:S01]  /*55c0*/  CS2R R184, SRZ ;  /* 0x0000000000b87805 */ /* 0x000fe2000001ff00 */
[----:B------:R-:W-:Y:S02]  /*55d0*/  HFMA2 R186, -RZ, RZ, 0, 0 ;  /* 0x00000000ffba7431 */ /* 0x000fe400000001ff */
[----:B------:R-:W-:Y:S01]  /*55e0*/  FADD.FTZ R33, R225, -R32 ;  /* 0x80000020e1217221 */ /* 0x000fe20000010000 */
[----:B------:R-:W-:-:S03]  /*55f0*/  FFMA.FTZ R248, R10, R3, R2 ;  /* 0x000000030af87223 */ /* 0x000fc60000010002 */
[C---:B-----5:R-:W-:Y:S01]  /*5600*/  FMUL.FTZ R32, R30.reuse, R33 ;  /* 0x000000211e207220 */ /* 0x060fe20000410000 */
        /* <DEDUP_REMOVED lines=37> */
[----:B------:R-:W-:Y:S01]  /*5860*/  @P2 FMUL.FTZ R235, R21, R236 ;  /* 0x000000ec15eb2220 */ /* 0x000fe20000410000 */
        /* <DEDUP_REMOVED lines=102> */
.L_x_867:
        /* <DEDUP_REMOVED lines=45> */
[----:B------:R-:W0:Y:S01]  /*61a0*/  @P2 LDC R187, c[0x0][0x408] ;  /* 0x00010200ffbb2b82 */ /* 0x000e220000000800 */
[----:B------:R-:W-:Y:S02]  /*61b0*/  LOP3.LUT P3, RZ, R26, 0xff, RZ, 0xc0, !PT ;  /* 0x000000ff1aff7812 */ /* 0x000fe4000786c0ff */
[----:B------:R-:W-:-:S04]  /*61c0*/  @P2 FADD.FTZ R185, R224, -R185 ;  /* 0x800000b9e0b92221 */ /* 0x000fc80000010000 */
[----:B------:R-:W-:-:S04]  /*61d0*/  @P2 FMUL.FTZ R185, R30, R185 ;  /* 0x000000b91eb92220 */ /* 0x000fc80000410000 */
[----:B------:R-:W-:-:S03]  /*61e0*/  @P2 FMUL.FTZ R185, R21, R185 ;  /* 0x000000b915b92220 */ /* 0x000fc60000410000 */
[----:B------:R-:W-:Y:S01]  /*61f0*/  @P3 SHF.L.U32 R180, R180, 0x10, RZ ;  /* 0x00000010b4b43819 */ /* 0x000fe200000006ff */
        /* <DEDUP_REMOVED lines=96> */
[----:B------:R-:W-:Y:S01]  /*6800*/  @P3 FFMA.FTZ R62, R8, R3, R2 ;  /* 0x00000003083e3223 */ /* 0x000fe20000010002 */
[----:B------:R-:W0:Y:S03]  /*6810*/  @P3 LDC R61, c[0x0][0x408] ;  /* 0x00010200ff3d3b82 */ /* 0x000e260000000800 */
[----:B------:R-:W-:Y:S01]  /*6820*/  @P3 FADD.FTZ R62, R218, -R62 ;  /* 0x8000003eda3e3221 */ /* 0x000fe20000010000 */
[----:B------:R-:W-:-:S03]  /*6830*/  F2FP.BF16.F32.PACK_AB R63, R63, R236 ;  /* 0x000000ec3f3f723e */ /* 0x000fc600000010ff */
        /* <DEDUP_REMOVED lines=18> */
.L_x_868:
        /* <DEDUP_REMOVED lines=13> */
.L_x_866:
[----:B------:R-:W-:Y:S05]  /*6a30*/  BSYNC.RECONVERGENT B2 ;  /* 0x0000000000027941 */ /* 0x000fea0003800200 */
.L_x_865:
[----:B------:R-:W-:Y:S05]  /*6a40*/  @!P5 BRA `(.L_x_869) ;  /* 0x00000058008cd947 */ /* 0x000fea0003800000 */
[----:B------:R-:W0:Y:S02]  /*6a50*/  LDC.64 R180, c[0x0][0x390] ;  /* 0x0000e400ffb47b82 */ /* 0x000e240000000a00 */
[----:B0-----:R-:W-:-:S06]  /*6a60*/  IMAD.WIDE.U32 R180, R20, 0x10, R180 ;  /* 0x0000001014b47825 */ /* 0x001fcc00078e00b4 */
[----:B------:R-:W5:Y:S01]  /*6a70*/  LDG.E.128 R180, desc[UR6][R180.64] ;  /* 0x00000006b4b47981 */ /* 0x000f62000c1e1d00 */
[----:B------:R-:W-:-:S04]  /*6a80*/  ISETP.NE.U32.AND P1, PT, RZ, UR12, PT ;  /* 0x0000000cff007c0c */ /* 0x000fc8000bf25070 */
[----:B------:R-:W-:-:S13]  /*6a90*/  ISETP.NE.AND.EX P1, PT, RZ, UR13, PT, P1 ;  /* 0x0000000dff007c0c */ /* 0x000fda000bf25310 */
[----:B------:R-:W-:Y:S05]  /*6aa0*/  @!P1 BRA `(.L_x_870) ;  /* 0x0000000800409947 */ /* 0x000fea0003800000 */
[----:B------:R-:W-:Y:S01]  /*6ab0*/  LOP3.LUT P2, RZ, R28, 0xff00, RZ, 0xc0, !PT ;  /* 0x0000ff001cff7812 */ /* 0x000fe2000784c0ff */
[-CC-:B------:R-:W-:Y:S01]  /*6ac0*/  FFMA.FTZ R32, R190, R3.reuse, R2.reuse ;  /* 0x00000003be207223 */ /* 0x180fe20000010002 */
[----:B------:R-:W-:Y:S01]  /*6ad0*/  LOP3.LUT P3, RZ, R28, 0xff0000, RZ, 0xc0, !PT ;  /* 0x00ff00001cff7812 */ /* 0x000fe2000786c0ff */
[----:B------:R-:W-:Y:S01]  /*6ae0*/  FFMA.FTZ R248, R188, R3, R2 ;  /* 0x00000003bcf87223 */ /* 0x000fe20000010002 */
[----:B------:R-:W-:Y:S01]  /*6af0*/  MOV R185, RZ ;  /* 0x000000ff00b97202 */ /* 0x000fe20000000f00 */
[----:B------:R-:W-:Y:S01]  /*6b00*/  FADD.FTZ R33, R217, -R32 ;  /* 0x80000020d9217221 */ /* 0x000fe20000010000 */
[----:B------:R-:W-:Y:S02]  /*6b10*/  HFMA2 R249, -RZ, RZ, 0, 0 ;  /* 0x00000000fff97431 */ /* 0x000fe400000001ff */
[----:B------:R-:W-:Y:S01]  /*6b20*/  FADD.FTZ R248, R215, -R248 ;  /* 0x800000f8d7f87221 */ /* 0x000fe20000010000 */
[----:B-----5:R-:W-:-:S03]  /*6b30*/  FMUL.FTZ R32, R30, R33 ;  /* 0x000000211e207220 */ /* 0x020fc60000410000 */
[----:B------:R-:W-:Y:S01]  /*6b40*/  FMUL.FTZ R248, R30, R248 ;  /* 0x000000f81ef87220 */ /* 0x000fe20000410000 */
[----:B------:R-:W0:Y:S01]  /*6b50*/  @P2 LDC R35, c[0x0][0x408] ;  /* 0x00010200ff232b82 */ /* 0x000e220000000800 */
[----:B------:R-:W-:Y:S01]  /*6b60*/  @P2 FMUL.FTZ R34, R21, R32 ;  /* 0x0000002015222220 */ /* 0x000fe20000410000 */
[----:B------:R-:W-:Y:S02]  /*6b70*/  @P3 SHF.L.U32 R186, R181, 0x10, RZ ;  /* 0x00000010b5ba3819 */ /* 0x000fe400000006ff */
[----:B------:R-:W-:-:S04]  /*6b80*/  @P3 SHF.L.U32 R187, R149, 0x10, RZ ;  /* 0x0000001095bb3819 */ /* 0x000fc800000006ff */
[----:B------:R-:W1:Y:S01]  /*6b90*/  @P2 LDC R33, c[0x0][0x408] ;  /* 0x00010200ff212b82 */ /* 0x000e620000000800 */
        /* <DEDUP_REMOVED lines=19> */
[----:B------:R-:W-:Y:S02]  /*6cd0*/  HFMA2 R184, -RZ, RZ, 0, 0 ;  /* 0x00000000ffb87431 */ /* 0x000fe400000001ff */
[----:B------:R-:W-:Y:S01]  /*6ce0*/  @P2 SHF.L.U32 R181, R181, 0x10, RZ ;  /* 0x00000010b5b52819 */ /* 0x000fe200000006ff */
[----:B------:R-:W-:Y:S01]  /*6cf0*/  @P3 FMUL.FTZ R184, R186, R35 ;  /* 0x00000023bab83220 */ /* 0x000fe20000410000 */
[----:B------:R-:W-:Y:S01]  /*6d00*/  @P3 FMUL.FTZ R186, R21, R235 ;  /* 0x000000eb15ba3220 */ /* 0x000fe20000410000 */
[----:B------:R-:W0:Y:S02]  /*6d10*/  @P2 LDC R35, c[0x0][0x408] ;  /* 0x00010200ff232b82 */ /* 0x000e240000000800 */
[----:B------:R-:W-:Y:S01]  /*6d20*/  FADD.FTZ R58, R58, R184 ;  /* 0x000000b83a3a7221 */ /* 0x000fe20000010000 */
[----:B-1----:R-:W-:Y:S01]  /*6d30*/  @P3 FMUL.FTZ R33, R186, R33 ;  /* 0x00000021ba213220 */ /* 0x002fe20000410000 */
[----:B------:R-:W-:-:S03]  /*6d40*/  MOV R186, RZ ;  /* 0x000000ff00ba7202 */ /* 0x000fc60000000f00 */
[----:B------:R-:W-:Y:S01]  /*6d50*/  @P3 FMUL.FTZ R186, R33, R187 ;  /* 0x000000bb21ba3220 */ /* 0x000fe20000410000 */
[----:B------:R-:W-:Y:S01]  /*6d60*/  FFMA.FTZ R33, R189, R3, R2 ;  /* 0x00000003bd217223 */ /* 0x000fe20000010002 */
[----:B------:R-:W1:Y:S01]  /*6d70*/  @P2 LDC R187, c[0x0][0x408] ;  /* 0x00010200ffbb2b82 */ /* 0x000e620000000800 */
[----:B------:R-:W-:Y:S02]  /*6d80*/  LOP3.LUT P3, RZ, R29, 0xff, RZ, 0xc0, !PT ;  /* 0x000000ff1dff7812 */ /* 0x000fe4000786c0ff */
[----:B------:R-:W-:-:S04]  /*6d90*/  FADD.FTZ R33, R216, -R33 ;  /* 0x80000021d8217221 */ /* 0x000fc80000010000 */
[----:B------:R-:W-:-:S04]  /*6da0*/  FMUL.FTZ R33, R30, R33 ;  /* 0x000000211e217220 */ /* 0x000fc80000410000 */
[----:B------:R-:W-:-:S04]  /*6db0*/  @P2 FMUL.FTZ R236, R21, R33 ;  /* 0x0000002115ec2220 */ /* 0x000fc80000410000 */
[----:B0-----:R-:W-:Y:S01]  /*6dc0*/  @P2 FMUL.FTZ R236, R236, R35 ;  /* 0x00000023ecec2220 */ /* 0x001fe20000410000 */
[----:B------:R-:W-:-:S03]  /*6dd0*/  HFMA2 R35, -RZ, RZ, 0, 0 ;  /* 0x00000000ff237431 */ /* 0x000fc600000001ff */
[----:B------:R-:W-:Y:S01]  /*6de0*/  @P2 FMUL.FTZ R35, R181, R236 ;  /* 0x000000ecb5232220 */ /* 0x000fe20000410000 */
[----:B------:R-:W-:Y:S01]  /*6df0*/  @P2 FMUL.FTZ R181, R21, R33 ;  /* 0x0000002115b52220 */ /* 0x000fe20000410000 */
[----:B------:R-:W-:Y:S02]  /*6e00*/  @P2 SHF.L.U32 R236, R239, 0x10, RZ ;  /* 0x00000010efec2819 */ /* 0x000fe400000006ff */
[----:B------:R-:W-:Y:S01]  /*6e10*/  FADD.FTZ R59, R59, R35 ;  /* 0x000000233b3b7221 */ /* 0x000fe20000010000 */
[----:B-1----:R-:W-:Y:S01]  /*6e20*/  @P2 FMUL.FTZ R181, R181, R187 ;  /* 0x000000bbb5b52220 */ /* 0x002fe20000410000 */
[----:B------:R-:W-:Y:S02]  /*6e30*/  MOV R187, RZ ;  /* 0x000000ff00bb7202 */ /* 0x000fe40000000f00 */
[----:B------:R-:W-:Y:S01]  /*6e40*/  F2FP.BF16.F32.PACK_AB R33, R33, R235 ;  /* 0x000000eb2121723e */ /* 0x000fe200000010ff */
[----:B------:R-:W-:Y:S01]  /*6e50*/  @P2 FMUL.FTZ R187, R181, R236 ;  /* 0x000000ecb5bb2220 */ /* 0x000fe20000410000 */
[----:B------:R-:W-:Y:S01]  /*6e60*/  FFMA.FTZ R236, R4, R3, R2 ;  /* 0x0000000304ec7223 */ /* 0x000fe20000010002 */
[----:B------:R-:W0:Y:S01]  /*6e70*/  @P3 LDC R181, c[0x0][0x408] ;  /* 0x00010200ffb53b82 */ /* 0x000e220000000800 */
[----:B------:R-:W-:-:S02]  /*6e80*/  LOP3.LUT P2, RZ, R29, 0xff00, RZ, 0xc0, !PT ;  /* 0x0000ff001dff7812 */ /* 0x000fc4000784c0ff */
[----:B------:R-:W-:-:S04]  /*6e90*/  FADD.FTZ R236, R202, -R236 ;  /* 0x800000eccaec7221 */ /* 0x000fc80000010000 */
[----:B------:R-:W-:Y:S01]  /*6ea0*/  FMUL.FTZ R34, R30, R236 ;  /* 0x000000ec1e227220 */ /* 0x000fe20000410000 */
[----:B------:R-:W-:-:S03]  /*6eb0*/  @P3 SHF.L.U32 R236, R182, 0x10, RZ ;  /* 0x00000010b6ec3819 */ /* 0x000fc600000006ff */
        /* <DEDUP_REMOVED lines=11> */
[----:B------:R-:W-:Y:S01]  /*6f70*/  @P2 FMUL.FTZ R52, R21, R248 ;  /* 0x000000f815342220 */ /* 0x000fe20000410000 */
[----:B0-----:R-:W-:Y:S01]  /*6f80*/  @P3 FMUL.FTZ R184, R35, R184 ;  /* 0x000000b823b83220 */ /* 0x001fe20000410000 */
[----:B------:R-:W-:-:S05]  /*6f90*/  @P3 SHF.L.U32 R35, R150, 0x10, RZ ;  /* 0x0000001096233819 */ /* 0x000fca00000006ff */
        /* <DEDUP_REMOVED lines=32> */
[-CC-:B------:R-:W-:Y:S01]  /*71a0*/  FFMA.FTZ R53, R232, R3.reuse, R2.reuse ;  /* 0x00000003e8357223 */ /* 0x180fe20000010002 */
[----:B------:R-:W-:Y:S01]  /*71b0*/  FFMA.FTZ R2, R199, R3, R2 ;  /* 0x00000003c7027223 */ /* 0x000fe20000010002 */
[----:B------:R-:W-:Y:S02]  /*71c0*/  HFMA2 R3, -RZ, RZ, 0, 0 ;  /* 0x00000000ff037431 */ /* 0x000fe400000001ff */
[----:B------:R-:W-:Y:S01]  /*71d0*/  FADD.FTZ R53, R234, -R53 ;  /* 0x80000035ea357221 */ /* 0x000fe20000010000 */
[----:B------:R-:W-:-:S03]  /*71e0*/  FADD.FTZ R2, R211, -R2 ;  /* 0x80000002d3027221 */ /* 0x000fc60000010000 */
[C---:B------:R-:W-:Y:S01]  /*71f0*/  FMUL.FTZ R53, R30.reuse, R53 ;  /* 0x000000351e357220 */ /* 0x040fe20000410000 */
[----:B------:R-:W-:-:S03]  /*7200*/  FMUL.FTZ R30, R30, R2 ;  /* 0x000000021e1e7220 */ /* 0x000fc60000410000 */
[C---:B------:R-:W-:Y:S01]  /*7210*/  FMUL.FTZ R54, R53.reuse, R21 ;  /* 0x0000001535367220 */ /* 0x040fe20000410000 */
[----:B------:R-:W-:Y:S02]  /*7220*/  F2FP.BF16.F32.PACK_AB R35, R53, R35 ;  /* 0x000000233523723e */ /* 0x000fe400000010ff */
[----:B------:R-:W-:Y:S01]  /*7230*/  F2FP.BF16.F32.PACK_AB R32, R32, R30 ;  /* 0x0000001e2020723e */ /* 0x000fe200000010ff */
[----:B------:R-:W-:Y:S01]  /*7240*/  FMUL.FTZ R54, R54, UR14 ;  /* 0x0000000e36367c20 */ /* 0x000fe20008410000 */
[----:B------:R-:W-:-:S03]  /*7250*/  F2FP.BF16.F32.PACK_AB R53, R187, R186 ;  /* 0x000000babb35723e */ /* 0x000fc600000010ff */
[----:B------:R-:W-:-:S04]  /*7260*/  @P2 FMUL.FTZ R249, R54, R183 ;  /* 0x000000b736f92220 */ /* 0x000fc80000410000 */
[----:B------:R-:W-:Y:S01]  /*7270*/  FADD.FTZ R183, R55, R249 ;  /* 0x000000f937b77221 */ /* 0x000fe20000010000 */
[----:B------:R-:W-:Y:S02]  /*7280*/  @P2 SHF.L.U32 R249, R241, 0x10, RZ ;  /* 0x00000010f1f92819 */ /* 0x000fe400000006ff */
[----:B------:R-:W-:-:S03]  /*7290*/  MOV R55, RZ ;  /* 0x000000ff00377202 */ /* 0x000fc60000000f00 */
[----:B------:R-:W-:Y:S01]  /*72a0*/  @P2 FMUL.FTZ R55, R54, R249 ;  /* 0x000000f936372220 */ /* 0x000fe20000410000 */
[----:B------:R-:W-:-:S04]  /*72b0*/  LOP3.LUT P2, RZ, R28, 0xff, RZ, 0xc0, !PT ;  /* 0x000000ff1cff7812 */ /* 0x000fc8000784c0ff */
[----:B------:R-:W-:-:S09]  /*72c0*/  F2FP.BF16.F32.PACK_AB R55, R55, R247 ;  /* 0x000000f73737723e */ /* 0x000fd200000010ff */
[CC--:B------:R-:W-:Y:S01]  /*72d0*/  @P2 FMUL.FTZ R2, R21.reuse, R30.reuse ;  /* 0x0000001e15022220 */ /* 0x0c0fe20000410000 */
[----:B------:R-:W-:Y:S01]  /*72e0*/  @P2 SHF.L.U32 R180, R180, 0x10, RZ ;  /* 0x00000010b4b42819 */ /* 0x000fe200000006ff */
[----:B------:R-:W-:Y:S01]  /*72f0*/  @P2 FMUL.FTZ R21, R21, R30 ;  /* 0x0000001e15152220 */ /* 0x000fe20000410000 */
[----:B------:R-:W-:Y:S01]  /*7300*/  @P2 SHF.L.U32 R54, R148, 0x10, RZ ;  /* 0x0000001094362819 */ /* 0x000fe200000006ff */
[----:B------:R-:W-:-:S04]  /*7310*/  @P2 FMUL.FTZ R2, R2, UR14 ;  /* 0x0000000e02022c20 */ /* 0x000fc80008410000 */
[----:B------:R-:W-:Y:S02]  /*7320*/  @P2 FMUL.FTZ R3, R180, R2 ;  /* 0x00000002b4032220 */ /* 0x000fe40000410000 */
[----:B------:R-:W0:Y:S02]  /*7330*/  @P2 LDC R2, c[0x0][0x408] ;  /* 0x00010200ff022b82 */ /* 0x000e240000000800 */
[----:B------:R-:W-:Y:S01]  /*7340*/  FADD.FTZ R56, R56, R3 ;  /* 0x0000000338387221 */ /* 0x000fe20000010000 */
[----:B0-----:R-:W-:Y:S01]  /*7350*/  @P2 FMUL.FTZ R21, R21, R2 ;  /* 0x0000000215152220 */ /* 0x001fe20000410000 */
[----:B------:R-:W-:-:S03]  /*7360*/  MOV R2, RZ ;  /* 0x000000ff00027202 */ /* 0x000fc60000000f00 */
[----:B------:R-:W-:Y:S01]  /*7370*/  @P2 FMUL.FTZ R2, R21, R54 ;  /* 0x0000003615022220 */ /* 0x000fe20000410000 */
[----:B------:R-:W-:-:S04]  /*7380*/  F2FP.BF16.F32.PACK_AB R54, R52, R236 ;  /* 0x000000ec3436723e */ /* 0x000fc800000010ff */
[----:B------:R-:W-:Y:S01]  /*7390*/  F2FP.BF16.F32.PACK_AB R52, R185, R2 ;  /* 0x00000002b934723e */ /* 0x000fe200000010ff */
[----:B------:R-:W-:Y:S06]  /*73a0*/  BRA `(.L_x_871) ;  /* 0x0000000800847947 */ /* 0x000fec0003800000 */
.L_x_870:
[C---:B------:R-:W-:Y:S02]  /*73b0*/  LOP3.LUT P2, RZ, R28.reuse, 0xff00, RZ, 0xc0, !PT ;  /* 0x0000ff001cff7812 */ /* 0x040fe4000784c0ff */
[----:B------:R-:W-:-:S11]  /*73c0*/  LOP3.LUT P3, RZ, R28, 0xff0000, RZ, 0xc0, !PT ;  /* 0x00ff00001cff7812 */ /* 0x000fd6000786c0ff */
[----:B------:R-:W0:Y:S01]  /*73d0*/  @P2 LDC R184, c[0x0][0x408] ;  /* 0x00010200ffb82b82 */ /* 0x000e220000000800 */
[CCC-:B------:R-:W-:Y:S01]  /*73e0*/  @P2 FFMA.FTZ R186, R190.reuse, R3.reuse, R2.reuse ;  /* 0x00000003beba2223 */ /* 0x1c0fe20000010002 */
[----:B------:R-:W-:-:S03]  /*73f0*/  @P2 FFMA.FTZ R236, R190, R3, R2 ;  /* 0x00000003beec2223 */ /* 0x000fc60000010002 */
[----:B------:R-:W-:-:S04]  /*7400*/  @P2 FADD.FTZ R185, R217, -R186 ;  /* 0x800000bad9b92221 */ /* 0x000fc80000010000 */
[----:B-----5:R-:W-:-:S04]  /*7410*/  @P2 FMUL.FTZ R186, R30, R185 ;  /* 0x000000b91eba2220 */ /* 0x020fc80000410000 */
[----:B------:R-:W-:Y:S01]  /*7420*/  @P2 FMUL.FTZ R185, R21, R186 ;  /* 0x000000ba15b92220 */ /* 0x000fe20000410000 */
[----:B------:R-:W-:-:S03]  /*7430*/  HFMA2 R186, -RZ, RZ, 0, 0 ;  /* 0x00000000ffba7431 */ /* 0x000fc600000001ff */
[----:B0-----:R-:W-:Y:S01]  /*7440*/  @P2 FMUL.FTZ R184, R185, R184 ;  /* 0x000000b8b9b82220 */ /* 0x001fe20000410000 */
[----:B------:R-:W-:-:S04]  /*7450*/  @P2 PRMT R185, R180, 0x7632, R185 ;  /* 0x00007632b4b92816 */ /* 0x000fc800000000b9 */
[----:B------:R-:W-:-:S05]  /*7460*/  @P2 SHF.L.U32 R185, R185, 0x10, RZ ;  /* 0x00000010b9b92819 */ /* 0x000fca00000006ff */
[----:B------:R-:W-:Y:S01]  /*7470*/  @P2 FMUL.FTZ R186, R185, R184 ;  /* 0x000000b8b9ba2220 */ /* 0x000fe20000410000 */
[----:B------:R-:W-:Y:S01]  /*7480*/  @P2 FADD.FTZ R185, R217, -R236 ;  /* 0x800000ecd9b92221 */ /* 0x000fe20000010000 */
[----:B------:R-:W0:Y:S02]  /*7490*/  @P2 LDC R184, c[0x0][0x408] ;  /* 0x00010200ffb82b82 */ /* 0x000e240000000800 */
[----:B------:R-:W-:Y:S01]  /*74a0*/  FADD.FTZ R57, R57, R186 ;  /* 0x000000ba39397221 */ /* 0x000fe20000010000 */
[----:B------:R-:W-:Y:S01]  /*74b0*/  @P2 FMUL.FTZ R236, R30, R185 ;  /* 0x000000b91eec2220 */ /* 0x000fe20000410000 */
[----:B------:R-:W-:-:S03]  /*74c0*/  @P3 FFMA.FTZ R186, R31, R3, R2 ;  /* 0x000000031fba3223 */ /* 0x000fc60000010002 */
[----:B------:R-:W-:-:S04]  /*74d0*/  @P2 FMUL.FTZ R185, R21, R236 ;  /* 0x000000ec15b92220 */ /* 0x000fc80000410000 */
[----:B0-----:R-:W-:Y:S01]  /*74e0*/  @P2 FMUL.FTZ R187, R185, R184 ;  /* 0x000000b8b9bb2220 */ /* 0x001fe20000410000 */
[----:B------:R-:W-:Y:S02]  /*74f0*/  @P2 SHF.L.U32 R184, R238, 0x10, RZ ;  /* 0x00000010eeb82819 */ /* 0x000fe400000006ff */
[----:B------:R-:W-:-:S03]  /*7500*/  MOV R185, RZ ;  /* 0x000000ff00b97202 */ /* 0x000fc60000000f00 */
[----:B------:R-:W-:Y:S01]  /*7510*/  @P2 FMUL.FTZ R185, R187, R184 ;  /* 0x000000b8bbb92220 */ /* 0x000fe20000410000 */
[----:B------:R-:W-:Y:S01]  /*7520*/  @P3 FADD.FTZ R187, R207, -R186 ;  /* 0x800000bacfbb3221 */ /* 0x000fe20000010000 */
[----:B------:R-:W0:Y:S01]  /*7530*/  @P3 LDC R184, c[0x0][0x408] ;  /* 0x00010200ffb83b82 */ /* 0x000e220000000800 */
[----:B------:R-:W-:Y:S02]  /*7540*/  LOP3.LUT P2, RZ, R28, 0xff000000, RZ, 0xc0, !PT ;  /* 0xff0000001cff7812 */ /* 0x000fe4000784c0ff */
[----:B------:R-:W-:-:S04]  /*7550*/  @P3 FMUL.FTZ R186, R30, R187 ;  /* 0x000000bb1eba3220 */ /* 0x000fc80000410000 */
[----:B------:R-:W-:Y:S01]  /*7560*/  @P3 FMUL.FTZ R187, R21, R186 ;  /* 0x000000ba15bb3220 */ /* 0x000fe20000410000 */
[----:B------:R-:W-:-:S06]  /*7570*/  @P3 SHF.L.U32 R186, R181, 0x10, RZ ;  /* 0x00000010b5ba3819 */ /* 0x000fcc00000006ff */
[----:B------:R-:W-:-:S04]  /*7580*/  @P2 PRMT R181, R181, 0x7632, R181 ;  /* 0x00007632b5b52816 */ /* 0x000fc800000000b5 */
[----:B------:R-:W-:Y:S01]  /*7590*/  @P2 SHF.L.U32 R181, R181, 0x10, RZ ;  /* 0x00000010b5b52819 */ /* 0x000fe200000006ff */
[----:B0-----:R-:W-:Y:S01]  /*75a0*/  @P3 FMUL.FTZ R184, R187, R184 ;  /* 0x000000b8bbb83220 */ /* 0x001fe20000410000 */
[----:B------:R-:W-:-:S03]  /*75b0*/  HFMA2 R187, -RZ, RZ, 0, 0 ;  /* 0x00000000ffbb7431 */ /* 0x000fc600000001ff */
[----:B------:R-:W-:Y:S01]  /*75c0*/  @P3 FMUL.FTZ R187, R186, R184 ;  /* 0x000000b8babb3220 */ /* 0x000fe20000410000 */
[----:B------:R-:W-:Y:S01]  /*75d0*/  @P3 FFMA.FTZ R186, R31, R3, R2 ;  /* 0x000000031fba3223 */ /* 0x000fe20000010002 */
[----:B------:R-:W0:Y:S02]  /*75e0*/  @P3 LDC R184, c[0x0][0x408] ;  /* 0x00010200ffb83b82 */ /* 0x000e240000000800 */
[----:B------:R-:W-:Y:S01]  /*75f0*/  FADD.FTZ R58, R58, R187 ;  /* 0x000000bb3a3a7221 */ /* 0x000fe20000010000 */
[----:B------:R-:W-:-:S04]  /*7600*/  @P3 FADD.FTZ R187, R207, -R186 ;  /* 0x800000bacfbb3221 */ /* 0x000fc80000010000 */
[----:B------:R-:W-:-:S04]  /*7610*/  @P3 FMUL.FTZ R186, R30, R187 ;  /* 0x000000bb1eba3220 */ /* 0x000fc80000410000 */
        /* <DEDUP_REMOVED lines=14> */
[----:B------:R-:W-:Y:S02]  /*7700*/  @P2 FMUL.FTZ R187, R181, R184 ;  /* 0x000000b8b5bb2220 */ /* 0x000fe40000410000 */
[----:B------:R-:W0:Y:S02]  /*7710*/  @P2 LDC R181, c[0x0][0x408] ;  /* 0x00010200ffb52b82 */ /* 0x000e240000000800 */
[----:B------:R-:W-:Y:S01]  /*7720*/  FADD.FTZ R59, R59, R187 ;  /* 0x000000bb3b3b7221 */ /* 0x000fe20000010000 */
[----:B------:R-:W-:-:S04]  /*7730*/  @P2 FFMA.FTZ R187, R189, R3, R2 ;  /* 0x00000003bdbb2223 */ /* 0x000fc80000010002 */
[----:B------:R-:W-:-:S04]  /*7740*/  @P2 FADD.FTZ R187, R216, -R187 ;  /* 0x800000bbd8bb2221 */ /* 0x000fc80000010000 */
[----:B------:R-:W-:Y:S01]  /*7750*/  @P2 FMUL.FTZ R184, R30, R187 ;  /* 0x000000bb1eb82220 */ /* 0x000fe20000410000 */
[----:B------:R-:W-:-:S03]  /*7760*/  MOV R187, RZ ;  /* 0x000000ff00bb7202 */ /* 0x000fc60000000f00 */
        /* <DEDUP_REMOVED lines=65> */
[----:B------:R-:W-:Y:S01]  /*7b80*/  ISETP.GE.U32.AND P2, PT, R28, RZ, PT ;  /* 0x000000ff1c00720c */ /* 0x000fe20003f46070 */
[----:B------:R-:W-:-:S03]  /*7b90*/  FFMA.FTZ R53, R232, R3, R2 ;  /* 0x00000003e8357223 */ /* 0x000fc60000010002 */
[----:B------:R-:W-:Y:S01]  /*7ba0*/  ISETP.GE.U32.AND.EX P2, PT, R29, 0x1000000, PT, P2 ;  /* 0x010000001d00780c */ /* 0x000fe20003f46120 */
[----:B------:R-:W-:-:S04]  /*7bb0*/  FADD.FTZ R53, R234, -R53 ;  /* 0x80000035ea357221 */ /* 0x000fc80000010000 */
[----:B------:R-:W-:-:S04]  /*7bc0*/  FMUL.FTZ R53, R30, R53 ;  /* 0x000000351e357220 */ /* 0x000fc80000410000 */
[----:B------:R-:W-:-:S04]  /*7bd0*/  FMUL.FTZ R53, R21, R53 ;  /* 0x0000003515357220 */ /* 0x000fc80000410000 */
[----:B------:R-:W-:Y:S01]  /*7be0*/  @P2 PRMT R54, R183, 0x7632, R54 ;  /* 0x00007632b7362816 */ /* 0x000fe20000000036 */
[----:B------:R-:W-:Y:S01]  /*7bf0*/  FMUL.FTZ R53, R53, UR14 ;  /* 0x0000000e35357c20 */ /* 0x000fe20008410000 */
[----:B------:R-:W-:Y:S02]  /*7c00*/  HFMA2 R183, -RZ, RZ, 0, 0 ;  /* 0x00000000ffb77431 */ /* 0x000fe400000001ff */
[----:B------:R-:W-:-:S05]  /*7c10*/  @P2 SHF.L.U32 R54, R54, 0x10, RZ ;  /* 0x0000001036362819 */ /* 0x000fca00000006ff */
[----:B------:R-:W-:Y:S01]  /*7c20*/  @P2 FMUL.FTZ R183, R54, R53 ;  /* 0x0000003536b72220 */ /* 0x000fe20000410000 */
[----:B------:R-:W-:-:S03]  /*7c30*/  @P2 SHF.L.U32 R54, R241, 0x10, RZ ;  /* 0x00000010f1362819 */ /* 0x000fc600000006ff */
[----:B------:R-:W-:Y:S01]  /*7c40*/  FADD.FTZ R183, R55, R183 ;  /* 0x000000b737b77221 */ /* 0x000fe20000010000 */
[----:B------:R-:W-:Y:S01]  /*7c50*/  MOV R55, RZ ;  /* 0x000000ff00377202 */ /* 0x000fe20000000f00 */
[----:B------:R-:W-:Y:S01]  /*7c60*/  @P2 FMUL.FTZ R55, R54, R53 ;  /* 0x0000003536372220 */ /* 0x000fe20000410000 */
[CCC-:B------:R-:W-:Y:S01]  /*7c70*/  @P3 FFMA.FTZ R53, R199.reuse, R3.reuse, R2.reuse ;  /* 0x00000003c7353223 */ /* 0x1c0fe20000010002 */
[----:B------:R-:W-:Y:S01]  /*7c80*/  @P3 FFMA.FTZ R2, R199, R3, R2 ;  /* 0x00000003c7023223 */ /* 0x000fe20000010002 */
[----:B------:R-:W-:Y:S02]  /*7c90*/  HFMA2 R54, -RZ, RZ, 0, 0 ;  /* 0x00000000ff367431 */ /* 0x000fe400000001ff */
[C---:B------:R-:W-:Y:S01]  /*7ca0*/  @P3 FADD.FTZ R53, R211.reuse, -R53 ;  /* 0x80000035d3353221 */ /* 0x040fe20000010000 */
[----:B------:R-:W-:Y:S01]  /*7cb0*/  @P3 FADD.FTZ R3, R211, -R2 ;  /* 0x80000002d3033221 */ /* 0x000fe20000010000 */
[----:B------:R-:W-:Y:S01]  /*7cc0*/  F2FP.BF16.F32.PACK_AB R55, R55, R236 ;  /* 0x000000ec3737723e */ /* 0x000fe200000010ff */
[----:B------:R-:W0:Y:S01]  /*7cd0*/  @P3 LDC R2, c[0x0][0x408] ;  /* 0x00010200ff023b82 */ /* 0x000e220000000800 */
[C---:B------:R-:W-:Y:S01]  /*7ce0*/  @P3 FMUL.FTZ R53, R30.reuse, R53 ;  /* 0x000000351e353220 */ /* 0x040fe20000410000 */
[----:B------:R-:W-:Y:S01]  /*7cf0*/  @P3 FMUL.FTZ R30, R30, R3 ;  /* 0x000000031e1e3220 */ /* 0x000fe20000410000 */
[----:B------:R-:W-:-:S02]  /*7d00*/  @P3 SHF.L.U32 R3, R148, 0x10, RZ ;  /* 0x0000001094033819 */ /* 0x000fc400000006ff */
[C---:B------:R-:W-:Y:S01]  /*7d10*/  @P3 FMUL.FTZ R53, R21.reuse, R53 ;  /* 0x0000003515353220 */ /* 0x040fe20000410000 */
[----:B------:R-:W-:-:S03]  /*7d20*/  @P3 FMUL.FTZ R21, R21, R30 ;  /* 0x0000001e15153220 */ /* 0x000fc60000410000 */
[----:B------:R-:W-:-:S04]  /*7d30*/  @P3 FMUL.FTZ R53, R53, UR14 ;  /* 0x0000000e35353c20 */ /* 0x000fc80008410000 */
[----:B------:R-:W-:Y:S01]  /*7d40*/  @P3 FMUL.FTZ R54, R180, R53 ;  /* 0x00000035b4363220 */ /* 0x000fe20000410000 */
[----:B------:R-:W-:-:S03]  /*7d50*/  F2FP.BF16.F32.PACK_AB R53, R187, R186 ;  /* 0x000000babb35723e */ /* 0x000fc600000010ff */
[----:B------:R-:W-:Y:S01]  /*7d60*/  FADD.FTZ R56, R56, R54 ;  /* 0x0000003638387221 */ /* 0x000fe20000010000 */
[----:B------:R-:W-:Y:S01]  /*7d70*/  F2FP.BF16.F32.PACK_AB R54, R235, R52 ;  /* 0x00000034eb36723e */ /* 0x000fe200000010ff */
[----:B0-----:R-:W-:Y:S01]  /*7d80*/  @P3 FMUL.FTZ R30, R21, R2 ;  /* 0x00000002151e3220 */ /* 0x001fe20000410000 */
[----:B------:R-:W-:-:S03]  /*7d90*/  MOV R2, RZ ;  /* 0x000000ff00027202 */ /* 0x000fc60000000f00 */
[----:B------:R-:W-:-:S05]  /*7da0*/  @P3 FMUL.FTZ R2, R30, R3 ;  /* 0x000000031e023220 */ /* 0x000fca0000410000 */
[----:B------:R-:W-:-:S07]  /*7db0*/  F2FP.BF16.F32.PACK_AB R52, R185, R2 ;  /* 0x00000002b934723e */ /* 0x000fce00000010ff */
.L_x_871:
[----:B------:R-:W0:Y:S08]  /*7dc0*/  @P1 LDC.64 R2, c[0x0][0x478] ;  /* 0x00011e00ff021b82 */ /* 0x000e300000000a00 */
[----:B------:R-:W1:Y:S01]  /*7dd0*/  LDC.64 R186, c[0x0][0x468] ;  /* 0x00011a00ffba7b82 */ /* 0x000e620000000a00 */
[----:B0-----:R-:W-:-:S05]  /*7de0*/  @P1 IMAD.WIDE.U32 R2, R20, 0x10, R2 ;  /* 0x0000001014021825 */ /* 0x001fca00078e0002 */
[----:B------:R-:W-:Y:S01]  /*7df0*/  @P1 STG.E.128 desc[UR6][R2.64], R32 ;  /* 0x0000002002001986 */ /* 0x000fe2000c101d06 */
[----:B-1----:R-:W-:-:S05]  /*7e00*/  IMAD.WIDE.U32 R20, R20, 0x10, R186 ;  /* 0x0000001014147825 */ /* 0x002fca00078e00ba */
[----:B------:R0:W-:Y:S02]  /*7e10*/  STG.E.128 desc[UR6][R20.64], R52 ;  /* 0x0000003414007986 */ /* 0x0001e4000c101d06 */
[----:B0-----:R-:W-:Y:S02]  /*7e20*/  MOV R52, R181 ;  /* 0x000000b500347202 */ /* 0x001fe40000000f00 */
[----:B------:R-:W-:Y:S02]  /*7e30*/  MOV R53, R184 ;  /* 0x000000b800357202 */ /* 0x000fe40000000f00 */
[----:B------:R-:W-:Y:S02]  /*7e40*/  MOV R54, R182 ;  /* 0x000000b600367202 */ /* 0x000fe40000000f00 */
[----:B------:R-:W-:Y:S01]  /*7e50*/  MOV R55, R183 ;  /* 0x000000b700377202 */ /* 0x000fe20000000f00 */
[----:B------:R-:W-:Y:S06]  /*7e60*/  BRA `(.L_x_869) ;  /* 0x0000004400847947 */ /* 0x000fec0003800000 */
.L_x_856:
[----:B------:R-:W-:-:S04]  /*7e70*/  UISETP.NE.U32.AND UP0, UPT, UR12, URZ, UPT ;  /* 0x000000ff0c00728c */ /* 0x000fc8000bf05070 */
[----:B------:R-:W-:-:S09]  /*7e80*/  UISETP.NE.AND.EX UP0, UPT, UR13, URZ, UPT, UP0 ;  /* 0x000000ff0d00728c */ /* 0x000fd2000bf05300 */
[----:B------:R-:W-:Y:S05]  /*7e90*/  BRA.U UP0, `(.L_x_872) ;  /* 0x0000002100787547 */ /* 0x000fea000b800000 */
[----:B------:R-:W-:Y:S04]  /*7ea0*/  BSSY.RECONVERGENT B2, `(.L_x_873) ;  /* 0x0000089000027945 */ /* 0x000fe80003800200 */
[----:B------:R-:W-:Y:S05]  /*7eb0*/  @!P2 BRA `(.L_x_874) ;  /* 0x00000008001ca947 */ /* 0x000fea0003800000 */
[----:B------:R-:W0:Y:S01]  /*7ec0*/  LDC.64 R180, c[0x0][0x390] ;  /* 0x0000e400ffb47b82 */ /* 0x000e220000000a00 */
[----:B------:R-:W2:Y:S04]  /*7ed0*/  LDL R235, [R1+0xc] ;  /* 0x00000c0001eb7983 */ /* 0x000ea80000100800 */
[----:B------:R-:W3:Y:S01]  /*7ee0*/  LDL R247, [R1+0x10] ;  /* 0x0000100001f77983 */ /* 0x000ee20000100800 */
[----:B------:R-:W-:Y:S01]  /*7ef0*/  FFMA.FTZ R184, R0, R3, R2 ;  /* 0x0000000300b87223 */ /* 0x000fe20000010002 */
[----:B------:R-:W-:Y:S02]  /*7f00*/  LOP3.LUT P1, RZ, R22, 0xff, RZ, 0xc0, !PT ;  /* 0x000000ff16ff7812 */ /* 0x000fe4000782c0ff */
[----:B------:R-:W-:Y:S02]  /*7f10*/  SHF.L.U32 R185, R48, 0x10, RZ ;  /* 0x0000001030b97819 */ /* 0x000fe400000006ff */
[----:B------:R-:W-:Y:S01]  /*7f20*/  CS2R R186, SRZ ;  /* 0x0000000000ba7805 */ /* 0x000fe2000001ff00 */
[----:B------:R-:W4:Y:S01]  /*7f30*/  LDL R236, [R1+0x14] ;  /* 0x0000140001ec7983 */ /* 0x000f220000100800 */
[----:B0-----:R-:W-:-:S06]  /*7f40*/  IMAD.WIDE.U32 R180, R20, 0x10, R180 ;  /* 0x0000001014b47825 */ /* 0x001fcc00078e00b4 */
[----:B------:R-:W2:Y:S01]  /*7f50*/  LDG.E.128 R180, desc[UR6][R180.64] ;  /* 0x00000006b4b47981 */ /* 0x000ea2000c1e1d00 */
[----:B------:R-:W-:-:S04]  /*7f60*/  FADD.FTZ R184, R205, -R184 ;  /* 0x800000b8cdb87221 */ /* 0x000fc80000010000 */
[----:B-----5:R-:W-:-:S04]  /*7f70*/  FFMA.FTZ R184, R30, R184, R185 ;  /* 0x000000b81eb87223 */ /* 0x020fc800000100b9 */
[----:B------:R-:W-:-:S04]  /*7f80*/  FMUL.FTZ R184, R184, R21 ;  /* 0x00000015b8b87220 */ /* 0x000fc80000410000 */
[----:B------:R-:W-:Y:S01]  /*7f90*/  FMUL.FTZ R184, R184, UR14 ;  /* 0x0000000eb8b87c20 */ /* 0x000fe20008410000 */
[----:B--2---:R-:W-:-:S05]  /*7fa0*/  @P1 SHF.L.U32 R185, R180, 0x10, RZ ;  /* 0x00000010b4b91819 */ /* 0x004fca00000006ff */
[----:B------:R-:W-:Y:S01]  /*7fb0*/  @P1 FMUL.FTZ R186, R184, R185 ;  /* 0x000000b9b8ba1220 */ /* 0x000fe20000410000 */
[----:B------:R-:W-:-:S03]  /*7fc0*/  @P1 SHF.L.U32 R185, R172, 0x10, RZ ;  /* 0x00000010acb91819 */ /* 0x000fc600000006ff */
[----:B------:R-:W-:Y:S02]  /*7fd0*/  FADD.FTZ R80, R80, R186 ;  /* 0x000000ba50507221 */ /* 0x000fe40000010000 */
[----:B------:R-:W-:Y:S01]  /*7fe0*/  @P1 FMUL.FTZ R187, R185, R184 ;  /* 0x000000b8b9bb1220 */ /* 0x000fe20000410000 */
[----:B------:R-:W-:Y:S01]  /*7ff0*/  LOP3.LUT P1, RZ, R22, 0xff00, RZ, 0xc0, !PT ;  /* 0x0000ff0016ff7812 */ /* 0x000fe2000782c0ff */
[----:B------:R-:W-:Y:S01]  /*8000*/  FFMA.FTZ R184, R200, R3, R2 ;  /* 0x00000003c8b87223 */ /* 0x000fe20000010002 */
[----:B------:R-:W-:-:S03]  /*8010*/  PRMT R185, R48, 0x7632, R185 ;  /* 0x0000763230b97816 */ /* 0x000fc600000000b9 */
[----:B------:R-:W-:Y:S01]  /*8020*/  FADD.FTZ R184, R231, -R184 ;  /* 0x800000b8e7b87221 */ /* 0x000fe20000010000 */
[----:B------:R-:W-:-:S05]  /*8030*/  SHF.L.U32 R185, R185, 0x10, RZ ;  /* 0x00000010b9b97819 */ /* 0x000fca00000006ff */
[----:B------:R-:W-:Y:S01]  /*8040*/  FFMA.FTZ R184, R30, R184, R185 ;  /* 0x000000b81eb87223 */ /* 0x000fe200000100b9 */
[----:B------:R-:W-:Y:S01]  /*8050*/  HFMA2 R185, -RZ, RZ, 0, 0 ;  /* 0x00000000ffb97431 */ /* 0x000fe200000001ff */
[----:B------:R-:W-:Y:S02]  /*8060*/  @P1 PRMT R180, R180, 0x7632, R180 ;  /* 0x00007632b4b41816 */ /* 0x000fe400000000b4 */
[----:B------:R-:W-:Y:S01]  /*8070*/  FMUL.FTZ R184, R184, R21 ;  /* 0x00000015b8b87220 */ /* 0x000fe20000410000 */
[----:B------:R-:W-:Y:S02]  /*8080*/  @P1 SHF.L.U32 R186, R235, 0x10, RZ ;  /* 0x00000010ebba1819 */ /* 0x000fe400000006ff */
[----:B------:R-:W-:Y:S01]  /*8090*/  @P1 SHF.L.U32 R180, R180, 0x10, RZ ;  /* 0x00000010b4b41819 */ /* 0x000fe200000006ff */
[----:B------:R-:W-:Y:S01]  /*80a0*/  FMUL.FTZ R184, R184, UR14 ;  /* 0x0000000eb8b87c20 */ /* 0x000fe20008410000 */
[----:B------:R-:W-:-:S03]  /*80b0*/  FFMA.FTZ R235, R18, R3, R2 ;  /* 0x0000000312eb7223 */ /* 0x000fc60000010002 */
[----:B------:R-:W-:Y:S01]  /*80c0*/  @P1 FMUL.FTZ R185, R184, R180 ;  /* 0x000000b4b8b91220 */ /* 0x000fe20000410000 */
[----:B------:R-:W-:Y:S01]  /*80d0*/  MOV R180, RZ ;  /* 0x000000ff00b47202 */ /* 0x000fe20000000f00 */
[----:B------:R-:W-:Y:S01]  /*80e0*/  @P1 FMUL.FTZ R180, R186, R184 ;  /* 0x000000b8bab41220 */ /* 0x000fe20000410000 */
[----:B------:R-:W-:Y:S01]  /*80f0*/  LOP3.LUT P1, RZ, R22, 0xff0000, RZ, 0xc0, !PT ;  /* 0x00ff000016ff7812 */ /* 0x000fe2000782c0ff */
[----:B------:R-:W-:Y:S01]  /*8100*/  FADD.FTZ R184, R214, -R235 ;  /* 0x800000ebd6b87221 */ /* 0x000fe20000010000 */
[----:B------:R-:W-:-:S05]  /*8110*/  SHF.L.U32 R186, R49, 0x10, RZ ;  /* 0x0000001031ba7819 */ /* 0x000fca00000006ff */
[----:B------:R-:W-:Y:S01]  /*8120*/  FFMA.FTZ R184, R30, R184, R186 ;  /* 0x000000b81eb87223 */ /* 0x000fe200000100ba */
[----:B------:R-:W-:-:S03]  /*8130*/  FADD.FTZ R81, R81, R185 ;  /* 0x000000b951517221 */ /* 0x000fc60000010000 */
[----:B------:R-:W-:Y:S02]  /*8140*/  FMUL.FTZ R184, R184, R21 ;  /* 0x00000015b8b87220 */ /* 0x000fe40000410000 */
[----:B------:R-:W-:Y:S02]  /*8150*/  @P1 SHF.L.U32 R186, R181, 0x10, RZ ;  /* 0x00000010b5ba1819 */ /* 0x000fe400000006ff */
[----:B------:R-:W-:Y:S01]  /*8160*/  FMUL.FTZ R185, R184, UR14 ;  /* 0x0000000eb8b97c20 */ /* 0x000fe20008410000 */
[----:B------:R-:W-:-:S03]  /*8170*/  HFMA2 R184, -RZ, RZ, 0, 0 ;  /* 0x00000000ffb87431 */ /* 0x000fc600000001ff */
[----:B------:R-:W-:-:S04]  /*8180*/  @P1 FMUL.FTZ R184, R185, R186 ;  /* 0x000000bab9b81220 */ /* 0x000fc80000410000 */
[----:B------:R-:W-:Y:S01]  /*8190*/  FADD.FTZ R82, R82, R184 ;  /* 0x000000b852527221 */ /* 0x000fe20000010000 */
[----:B------:R-:W-:Y:S02]  /*81a0*/  @P1 SHF.L.U32 R184, R173, 0x10, RZ ;  /* 0x00000010adb81819 */ /* 0x000fe400000006ff */
[----:B------:R-:W-:-:S03]  /*81b0*/  MOV R186, RZ ;  /* 0x000000ff00ba7202 */ /* 0x000fc60000000f00 */
[----:B------:R-:W-:Y:S01]  /*81c0*/  @P1 FMUL.FTZ R186, R184, R185 ;  /* 0x000000b9b8ba1220 */ /* 0x000fe20000410000 */
[----:B------:R-:W-:Y:S01]  /*81d0*/  LOP3.LUT P1, RZ, R22, 0xff000000, RZ, 0xc0, !PT ;  /* 0xff00000016ff7812 */ /* 0x000fe2000782c0ff */
[----:B------:R-:W-:Y:S01]  /*81e0*/  FFMA.FTZ R184, R198, R3, R2 ;  /* 0x00000003c6b87223 */ /* 0x000fe20000010002 */
[----:B------:R-:W-:-:S03]  /*81f0*/  PRMT R185, R49, 0x7632, R185 ;  /* 0x0000763231b97816 */ /* 0x000fc600000000b9 */
[----:B------:R-:W-:Y:S01]  /*8200*/  FADD.FTZ R184, R230, -R184 ;  /* 0x800000b8e6b87221 */ /* 0x000fe20000010000 */
[----:B------:R-:W-:-:S05]  /*8210*/  SHF.L.U32 R185, R185, 0x10, RZ ;  /* 0x00000010b9b97819 */ /* 0x000fca00000006ff */
[----:B------:R-:W-:Y:S02]  /*8220*/  FFMA.FTZ R184, R30, R184, R185 ;  /* 0x000000b81eb87223 */ /* 0x000fe400000100b9 */
[----:B------:R-:W-:Y:S02]  /*8230*/  @P1 PRMT R181, R181, 0x7632, R181 ;  /* 0x00007632b5b51816 */ /* 0x000fe400000000b5 */
[----:B------:R-:W-:Y:S02]  /*8240*/  FMUL.FTZ R184, R184, R21 ;  /* 0x00000015b8b87220 */ /* 0x000fe40000410000 */
[----:B------:R-:W-:Y:S02]  /*8250*/  @P1 SHF.L.U32 R181, R181, 0x10, RZ ;  /* 0x00000010b5b51819 */ /* 0x000fe400000006ff */
[----:B------:R-:W-:Y:S01]  /*8260*/  FMUL.FTZ R184, R184, UR14 ;  /* 0x0000000eb8b87c20 */ /* 0x000fe20008410000 */
[----:B------:R-:W-:-:S03]  /*8270*/  HFMA2 R185, -RZ, RZ, 0, 0 ;  /* 0x00000000ffb97431 */ /* 0x000fc600000001ff */
[----:B------:R-:W-:-:S04]  /*8280*/  @P1 FMUL.FTZ R185, R184, R181 ;  /* 0x000000b5b8b91220 */ /* 0x000fc80000410000 */
[----:B------:R-:W-:Y:S01]  /*8290*/  FADD.FTZ R83, R83, R185 ;  /* 0x000000b953537221 */ /* 0x000fe20000010000 */
[----:B---3--:R-:W-:Y:S02]  /*82a0*/  @P1 SHF.L.U32 R185, R247, 0x10, RZ ;  /* 0x00000010f7b91819 */ /* 0x008fe400000006ff */
[----:B------:R-:W2:Y:S01]  /*82b0*/  LDL R247, [R1+0x18] ;  /* 0x0000180001f77983 */ /* 0x000ea20000100800 */
[----:B------:R-:W-:Y:S02]  /*82c0*/  MOV R181, RZ ;  /* 0x000000ff00b57202 */ /* 0x000fe40000000f00 */
[----:B------:R-:W-:Y:S01]  /*82d0*/  @P1 FMUL.FTZ R181, R185, R184 ;  /* 0x000000b8b9b51220 */ /* 0x000fe20000410000 */
[----:B------:R-:W-:Y:S01]  /*82e0*/  FFMA.FTZ R185, R17, R3, R2 ;  /* 0x0000000311b97223 */ /* 0x000fe20000010002 */
[----:B------:R-:W-:-:S03]  /*82f0*/  LOP3.LUT P1, RZ, R23, 0xff, RZ, 0xc0, !PT ;  /* 0x000000ff17ff7812 */ /* 0x000fc6000782c0ff */
[----:B------:R-:W-:Y:S01]  /*8300*/  FADD.FTZ R184, R210, -R185 ;  /* 0x800000b9d2b87221 */ /* 0x000fe20000010000 */
[----:B------:R-:W-:-:S05]  /*8310*/  SHF.L.U32 R185, R50, 0x10, RZ ;  /* 0x0000001032b97819 */ /* 0x000fca00000006ff */
[----:B------:R-:W-:-:S04]  /*8320*/  FFMA.FTZ R184, R30, R184, R185 ;  /* 0x000000b81eb87223 */ /* 0x000fc800000100b9 */
[----:B------:R-:W-:Y:S01]  /*8330*/  FMUL.FTZ R184, R184, R21 ;  /* 0x00000015b8b87220 */ /* 0x000fe20000410000 */
[----:B------:R-:W-:-:S03]  /*8340*/  @P1 SHF.L.U32 R235, R182, 0x10, RZ ;  /* 0x00000010b6eb1819 */ /* 0x000fc600000006ff */
[----:B------:R-:W-:Y:S01]  /*8350*/  FMUL.FTZ R185, R184, UR14 ;  /* 0x0000000eb8b97c20 */ /* 0x000fe20008410000 */
[----:B------:R-:W-:-:S03]  /*8360*/  HFMA2 R184, -RZ, RZ, 0, 0 ;  /* 0x00000000ffb87431 */ /* 0x000fc600000001ff */
[----:B------:R-:W-:Y:S01]  /*8370*/  @P1 FMUL.FTZ R184, R185, R235 ;  /* 0x000000ebb9b81220 */ /* 0x000fe20000410000 */
[----:B------:R-:W-:-:S03]  /*8380*/  @P1 SHF.L.U32 R235, R174, 0x10, RZ ;  /* 0x00000010aeeb1819 */ /* 0x000fc600000006ff */
[----:B------:R-:W-:Y:S01]  /*8390*/  FADD.FTZ R76, R76, R184 ;  /* 0x000000b84c4c7221 */ /* 0x000fe20000010000 */
[----:B------:R-:W-:Y:S01]  /*83a0*/  MOV R184, RZ ;  /* 0x000000ff00b87202 */ /* 0x000fe20000000f00 */
        /* <DEDUP_REMOVED lines=14> */
[----:B----4-:R-:W-:Y:S02]  /*8490*/  @P1 SHF.L.U32 R235, R236, 0x10, RZ ;  /* 0x00000010eceb1819 */ /* 0x010fe400000006ff */
[----:B------:R-:W-:-:S03]  /*84a0*/  MOV R182, RZ ;  /* 0x000000ff00b67202 */ /* 0x000fc60000000f00 */
[----:B------:R-:W-:Y:S01]  /*84b0*/  @P1 FMUL.FTZ R182, R235, R185 ;  /* 0x000000b9ebb61220 */ /* 0x000fe20000410000 */
[----:B------:R-:W-:Y:S01]  /*84c0*/  FFMA.FTZ R185, R16, R3, R2 ;  /* 0x0000000310b97223 */ /* 0x000fe20000010002 */
[----:B------:R-:W-:Y:S02]  /*84d0*/  LOP3.LUT P1, RZ, R23, 0xff0000, RZ, 0xc0, !PT ;  /* 0x00ff000017ff7812 */ /* 0x000fe4000782c0ff */
[----:B------:R-:W-:Y:S01]  /*84e0*/  SHF.L.U32 R235, R51, 0x10, RZ ;  /* 0x0000001033eb7819 */ /* 0x000fe200000006ff */
[----:B------:R-:W-:-:S04]  /*84f0*/  FADD.FTZ R185, R206, -R185 ;  /* 0x800000b9ceb97221 */ /* 0x000fc80000010000 */
[----:B------:R-:W-:-:S04]  /*8500*/  FFMA.FTZ R185, R30, R185, R235 ;  /* 0x000000b91eb97223 */ /* 0x000fc800000100eb */
[----:B------:R-:W-:Y:S02]  /*8510*/  FMUL.FTZ R185, R185, R21 ;  /* 0x00000015b9b97220 */ /* 0x000fe40000410000 */
[----:B------:R-:W-:Y:S02]  /*8520*/  @P1 SHF.L.U32 R236, R183, 0x10, RZ ;  /* 0x00000010b7ec1819 */ /* 0x000fe400000006ff */
[----:B------:R-:W-:Y:S01]  /*8530*/  FMUL.FTZ R235, R185, UR14 ;  /* 0x0000000eb9eb7c20 */ /* 0x000fe20008410000 */
[----:B------:R-:W-:-:S03]  /*8540*/  HFMA2 R185, -RZ, RZ, 0, 0 ;  /* 0x00000000ffb97431 */ /* 0x000fc600000001ff */
[----:B------:R-:W-:Y:S01]  /*8550*/  @P1 FMUL.FTZ R185, R235, R236 ;  /* 0x000000ecebb91220 */ /* 0x000fe20000410000 */
[----:B------:R-:W-:-:S03]  /*8560*/  @P1 SHF.L.U32 R236, R175, 0x10, RZ ;  /* 0x00000010afec1819 */ /* 0x000fc600000006ff */
[----:B------:R-:W-:Y:S01]  /*8570*/  FADD.FTZ R78, R78, R185 ;  /* 0x000000b94e4e7221 */ /* 0x000fe20000010000 */
[----:B------:R-:W-:Y:S01]  /*8580*/  MOV R185, RZ ;  /* 0x000000ff00b97202 */ /* 0x000fe20000000f00 */
[----:B------:R-:W-:Y:S01]  /*8590*/  @P1 FMUL.FTZ R185, R236, R235 ;  /* 0x000000ebecb91220 */ /* 0x000fe20000410000 */
[----:B------:R-:W-:Y:S01]  /*85a0*/  ISETP.GE.U32.AND P1, PT, R22, RZ, PT ;  /* 0x000000ff1600720c */ /* 0x000fe20003f26070 */
[----:B------:R-:W-:Y:S01]  /*85b0*/  FFMA.FTZ R236, R19, R3, R2 ;  /* 0x0000000313ec7223 */ /* 0x000fe20000010002 */
[----:B------:R-:W-:Y:S02]  /*85c0*/  PRMT R235, R51, 0x7632, R235 ;  /* 0x0000763233eb7816 */ /* 0x000fe400000000eb */
[----:B------:R-:W-:Y:S01]  /*85d0*/  ISETP.GE.U32.AND.EX P1, PT, R23, 0x1000000, PT, P1 ;  /* 0x010000001700780c */ /* 0x000fe20003f26110 */
[----:B------:R-:W-:Y:S01]  /*85e0*/  FADD.FTZ R236, R222, -R236 ;  /* 0x800000ecdeec7221 */ /* 0x000fe20000010000 */
[----:B------:R-:W-:Y:S02]  /*85f0*/  SHF.L.U32 R235, R235, 0x10, RZ ;  /* 0x00000010ebeb7819 */ /* 0x000fe400000006ff */
[----:B------:R-:W-:-:S03]  /*8600*/  F2FP.BF16.F32.PACK_AB R180, R180, R187 ;  /* 0x000000bbb4b4723e */ /* 0x000fc600000010ff */
[----:B------:R-:W-:Y:S01]  /*8610*/  FFMA.FTZ R235, R30, R236, R235 ;  /* 0x000000ec1eeb7223 */ /* 0x000fe200000100eb */
[----:B------:R-:W-:Y:S02]  /*8620*/  F2FP.BF16.F32.PACK_AB R181, R181, R186 ;  /* 0x000000bab5b5723e */ /* 0x000fe400000010ff */
[----:B------:R-:W0:Y:S01]  /*8630*/  LDC.64 R186, c[0x0][0x468] ;  /* 0x00011a00ffba7b82 */ /* 0x000e220000000a00 */
[----:B------:R-:W-:Y:S02]  /*8640*/  FMUL.FTZ R235, R235, R21 ;  /* 0x00000015ebeb7220 */ /* 0x000fe40000410000 */
[----:B------:R-:W-:Y:S02]  /*8650*/  @P1 PRMT R183, R183, 0x7632, R183 ;  /* 0x00007632b7b71816 */ /* 0x000fe400000000b7 */
[----:B------:R-:W-:Y:S02]  /*8660*/  FMUL.FTZ R235, R235, UR14 ;  /* 0x0000000eebeb7c20 */ /* 0x000fe40008410000 */
[----:B------:R-:W-:Y:S01]  /*8670*/  @P1 SHF.L.U32 R183, R183, 0x10, RZ ;  /* 0x00000010b7b71819 */ /* 0x000fe200000006ff */
[----:B------:R-:W-:-:S04]  /*8680*/  HFMA2 R236, -RZ, RZ, 0, 0 ;  /* 0x00000000ffec7431 */ /* 0x000fc800000001ff */
[----:B------:R-:W-:-:S04]  /*8690*/  @P1 FMUL.FTZ R236, R235, R183 ;  /* 0x000000b7ebec1220 */ /* 0x000fc80000410000 */
[----:B------:R-:W-:Y:S01]  /*86a0*/  FADD.FTZ R79, R79, R236 ;  /* 0x000000ec4f4f7221 */ /* 0x000fe20000010000 */
[----:B------:R-:W-:Y:S02]  /*86b0*/  MOV R183, RZ ;  /* 0x000000ff00b77202 */ /* 0x000fe40000000f00 */
[----:B------:R-:W-:Y:S02]  /*86c0*/  F2FP.BF16.F32.PACK_AB R182, R182, R184 ;  /* 0x000000b8b6b6723e */ /* 0x000fe400000010ff */
[----:B--2---:R-:W-:-:S05]  /*86d0*/  @P1 SHF.L.U32 R236, R247, 0x10, RZ ;  /* 0x00000010f7ec1819 */ /* 0x004fca00000006ff */
[----:B------:R-:W-:-:S05]  /*86e0*/  @P1 FMUL.FTZ R183, R236, R235 ;  /* 0x000000ebecb71220 */ /* 0x000fca0000410000 */
[----:B------:R-:W-:Y:S01]  /*86f0*/  F2FP.BF16.F32.PACK_AB R183, R183, R185 ;  /* 0x000000b9b7b7723e */ /* 0x000fe200000010ff */
[----:B0-----:R-:W-:-:S05]  /*8700*/  IMAD.WIDE.U32 R184, R20, 0x10, R186 ;  /* 0x0000001014b87825 */ /* 0x001fca00078e00ba */
[----:B------:R0:W-:Y:S01]  /*8710*/  STG.E.128 desc[UR6][R184.64], R180 ;  /* 0x000000b4b8007986 */ /* 0x0001e2000c101d06 */
[----:B------:R-:W-:-:S07]  /*8720*/  IADD3 R20, PT, PT, R20, 0x20, RZ ;  /* 0x0000002014147810 */ /* 0x000fce0007ffe0ff */
.L_x_874:
[----:B------:R-:W-:Y:S05]  /*8730*/  BSYNC.RECONVERGENT B2 ;  /* 0x0000000000027941 */ /* 0x000fea0003800200 */
.L_x_873:
[----:B------:R-:W-:Y:S04]  /*8740*/  BSSY.RECONVERGENT B2, `(.L_x_875) ;  /* 0x0000088000027945 */ /* 0x000fe80003800200 */
[----:B------:R-:W-:Y:S05]  /*8750*/  @!P3 BRA `(.L_x_876) ;  /* 0x000000080018b947 */ /* 0x000fea0003800000 */
[----:B0-----:R-:W0:Y:S01]  /*8760*/  LDC.64 R180, c[0x0][0x390] ;  /* 0x0000e400ffb47b82 */ /* 0x001e220000000a00 */
[----:B------:R-:W2:Y:S04]  /*8770*/  LDL R235, [R1] ;  /* 0x0000000001eb7983 */ /* 0x000ea80000100800 */
[----:B------:R-:W3:Y:S04]  /*8780*/  LDL R236, [R1+0x4] ;  /* 0x0000040001ec7983 */ /* 0x000ee80000100800 */
[----:B------:R-:W4:Y:S01]  /*8790*/  LDL R247, [R1+0x8] ;  /* 0x0000080001f77983 */ /* 0x000f220000100800 */
[----:B0-----:R-:W-:-:S06]  /*87a0*/  IMAD.WIDE.U32 R180, R20, 0x10, R180 ;  /* 0x0000001014b47825 */ /* 0x001fcc00078e00b4 */
[----:B------:R-:W2:Y:S01]  /*87b0*/  LDG.E.128 R180, desc[UR6][R180.64] ;  /* 0x00000006b4b47981 */ /* 0x000ea2000c1e1d00 */
[----:B------:R-:W-:Y:S01]  /*87c0*/  FFMA.FTZ R184, R14, R3, R2 ;  /* 0x000000030eb87223 */ /* 0x000fe20000010002 */
[----:B------:R-:W-:Y:S02]  /*87d0*/  LOP3.LUT P1, RZ, R24, 0xff, RZ, 0xc0, !PT ;  /* 0x000000ff18ff7812 */ /* 0x000fe4000782c0ff */
[----:B------:R-:W-:Y:S02]  /*87e0*/  CS2R R186, SRZ ;  /* 0x0000000000ba7805 */ /* 0x000fe4000001ff00 */
[----:B------:R-:W-:Y:S01]  /*87f0*/  SHF.L.U32 R185, R44, 0x10, RZ ;  /* 0x000000102cb97819 */ /* 0x000fe200000006ff */
        /* <DEDUP_REMOVED lines=20> */
[----:B------:R-:W-:-:S04]  /*8940*/  FMUL.FTZ R184, R184, UR14 ;  /* 0x0000000eb8b87c20 */ /* 0x000fc80008410000 */
[----:B------:R-:W-:Y:S01]  /*8950*/  @P1 FMUL.FTZ R185, R184, R180 ;  /* 0x000000b4b8b91220 */ /* 0x000fe20000410000 */
[----:B------:R-:W-:Y:S01]  /*8960*/  MOV R180, RZ ;  /* 0x000000ff00b47202 */ /* 0x000fe20000000f00 */
[----:B------:R-:W-:Y:S01]  /*8970*/  @P1 FMUL.FTZ R180, R186, R184 ;  /* 0x000000b8bab41220 */ /* 0x000fe20000410000 */
[----:B------:R-:W-:Y:S01]  /*8980*/  FFMA.FTZ R184, R13, R3, R2 ;  /* 0x000000030db87223 */ /* 0x000fe20000010002 */
[----:B------:R-:W-:Y:S01]  /*8990*/  LOP3.LUT P1, RZ, R24, 0xff0000, RZ, 0xc0, !PT ;  /* 0x00ff000018ff7812 */ /* 0x000fe2000782c0ff */
[----:B------:R-:W-:Y:S01]  /*89a0*/  FADD.FTZ R73, R73, R185 ;  /* 0x000000b949497221 */ /* 0x000fe20000010000 */
        /* <DEDUP_REMOVED lines=8> */
[----:B------:R-:W-:-:S03]  /*8a30*/  MOV R186, RZ ;  /* 0x000000ff00ba7202 */ /* 0x000fc60000000f00 */
[----:B------:R-:W-:Y:S01]  /*8a40*/  FADD.FTZ R74, R74, R184 ;  /* 0x000000b84a4a7221 */ /* 0x000fe20000010000 */
[----:B------:R-:W-:-:S05]  /*8a50*/  @P1 SHF.L.U32 R184, R165, 0x10, RZ ;  /* 0x00000010a5b81819 */ /* 0x000fca00000006ff */
        /* <DEDUP_REMOVED lines=9> */
[----:B------:R-:W-:Y:S02]  /*8af0*/  FMUL.FTZ R184, R184, R21 ;  /* 0x00000015b8b87220 */ /* 0x000fe40000410000 */
[----:B------:R-:W-:Y:S02]  /*8b00*/  @P1 SHF.L.U32 R181, R181, 0x10, RZ ;  /* 0x00000010b5b51819 */ /* 0x000fe400000006ff */
[----:B------:R-:W-:-:S04]  /*8b10*/  FMUL.FTZ R184, R184, UR14 ;  /* 0x0000000eb8b87c20 */ /* 0x000fc80008410000 */
[----:B------:R-:W-:Y:S01]  /*8b20*/  @P1 FMUL.FTZ R185, R184, R181 ;  /* 0x000000b5b8b91220 */ /* 0x000fe20000410000 */
[----:B------:R-:W-:-:S03]  /*8b30*/  MOV R181, RZ ;  /* 0x000000ff00b57202 */ /* 0x000fc60000000f00 */
[----:B------:R-:W-:Y:S01]  /*8b40*/  FADD.FTZ R75, R75, R185 ;  /* 0x000000b94b4b7221 */ /* 0x000fe20000010000 */
[----:B------:R-:W-:-:S05]  /*8b50*/  @P1 SHF.L.U32 R185, R235, 0x10, RZ ;  /* 0x00000010ebb91819 */ /* 0x000fca00000006ff */
        /* <DEDUP_REMOVED lines=29> */
[----:B---3--:R-:W-:-:S05]  /*8d30*/  @P1 SHF.L.U32 R235, R236, 0x10, RZ ;  /* 0x00000010eceb1819 */ /* 0x008fca00000006ff */
        /* <DEDUP_REMOVED lines=32> */
[----:B----4-:R-:W-:Y:S02]  /*8f40*/  @P1 SHF.L.U32 R236, R247, 0x10, RZ ;  /* 0x00000010f7ec1819 */ /* 0x010fe400000006ff */
[----:B------:R-:W-:-:S03]  /*8f50*/  MOV R183, RZ ;  /* 0x000000ff00b77202 */ /* 0x000fc60000000f00 */
[----:B------:R-:W-:Y:S01]  /*8f60*/  @P1 FMUL.FTZ R183, R236, R235 ;  /* 0x000000ebecb71220 */ /* 0x000fe20000410000 */
[----:B------:R-:W-:-:S04]  /*8f70*/  F2FP.BF16.F32.PACK_AB R182, R182, R184 ;  /* 0x000000b8b6b6723e */ /* 0x000fc800000010ff */
[----:B------:R-:W-:Y:S01]  /*8f80*/  F2FP.BF16.F32.PACK_AB R183, R183, R185 ;  /* 0x000000b9b7b7723e */ /* 0x000fe200000010ff */
[----:B0-----:R-:W-:-:S05]  /*8f90*/  IMAD.WIDE.U32 R184, R20, 0x10, R186 ;  /* 0x0000001014b87825 */ /* 0x001fca00078e00ba */
[----:B------:R1:W-:Y:S01]  /*8fa0*/  STG.E.128 desc[UR6][R184.64], R180 ;  /* 0x000000b4b8007986 */ /* 0x0003e2000c101d06 */
[----:B------:R-:W-:-:S07]  /*8fb0*/  IADD3 R20, PT, PT, R20, 0x20, RZ ;  /* 0x0000002014147810 */ /* 0x000fce0007ffe0ff */
.L_x_876:
[----:B------:R-:W-:Y:S05]  /*8fc0*/  BSYNC.RECONVERGENT B2 ;  /* 0x0000000000027941 */ /* 0x000fea0003800200 */
.L_x_875:
[----:B------:R-:W-:Y:S04]  /*8fd0*/  BSSY.RECONVERGENT B2, `(.L_x_877) ;  /* 0x0000085000027945 */ /* 0x000fe80003800200 */
[----:B------:R-:W-:Y:S05]  /*8fe0*/  @!P4 BRA `(.L_x_878) ;  /* 0x00000008000cc947 */ /* 0x000fea0003800000 */
[----:B01----:R-:W0:Y:S02]  /*8ff0*/  LDC.64 R180, c[0x0][0x390] ;  /* 0x0000e400ffb47b82 */ /* 0x003e240000000a00 */
[----:B0-----:R-:W-:-:S06]  /*9000*/  IMAD.WIDE.U32 R180, R20, 0x10, R180 ;  /* 0x0000001014b47825 */ /* 0x001fcc00078e00b4 */
[----:B------:R-:W2:Y:S01]  /*9010*/  LDG.E.128 R180, desc[UR6][R180.64] ;  /* 0x00000006b4b47981 */ /* 0x000ea2000c1e1d00 */
[-CC-:B------:R-:W-:Y:S01]  /*9020*/  FFMA.FTZ R185, R8, R3.reuse, R2.reuse ;  /* 0x0000000308b97223 */ /* 0x180fe20000010002 */
[----:B------:R-:W-:Y:S02]  /*9030*/  LOP3.LUT P1, RZ, R26, 0xff, RZ, 0xc0, !PT ;  /* 0x000000ff1aff7812 */ /* 0x000fe4000782c0ff */
[----:B------:R-:W-:Y:S01]  /*9040*/  CS2R R186, SRZ ;  /* 0x0000000000ba7805 */ /* 0x000fe2000001ff00 */
[----:B------:R-:W-:Y:S01]  /*9050*/  FFMA.FTZ R235, R7, R3, R2 ;  /* 0x0000000307eb7223 */ /* 0x000fe20000010002 */
[----:B------:R-:W-:Y:S01]  /*9060*/  FADD.FTZ R184, R218, -R185 ;  /* 0x800000b9dab87221 */ /* 0x000fe20000010000 */
[----:B------:R-:W-:-:S05]  /*9070*/  SHF.L.U32 R185, R40, 0x10, RZ ;  /* 0x0000001028b97819 */ /* 0x000fca00000006ff */
        /* <DEDUP_REMOVED lines=23> */
[----:B------:R-:W-:Y:S01]  /*91f0*/  LOP3.LUT P1, RZ, R26, 0xff0000, RZ, 0xc0, !PT ;  /* 0x00ff00001aff7812 */ /* 0x000fe2000782c0ff */
[----:B------:R-:W-:Y:S01]  /*9200*/  FADD.FTZ R184, R212, -R235 ;  /* 0x800000ebd4b87221 */ /* 0x000fe20000010000 */
[----:B------:R-:W-:Y:S01]  /*9210*/  SHF.L.U32 R186, R41, 0x10, RZ ;  /* 0x0000001029ba7819 */ /* 0x000fe200000006ff */
[----:B------:R-:W-:Y:S01]  /*9220*/  FADD.FTZ R65, R65, R185 ;  /* 0x000000b941417221 */ /* 0x000fe20000010000 */
[----:B------:R-:W-:-:S03]  /*9230*/  F2FP.BF16.F32.PACK_AB R180, R180, R187 ;  /* 0x000000bbb4b4723e */ /* 0x000fc600000010ff */
        /* <DEDUP_REMOVED lines=27> */
[----:B------:R-:W-:-:S03]  /*93f0*/  LOP3.LUT P1, RZ, R27, 0xff, RZ, 0xc0, !PT ;  /* 0x000000ff1bff7812 */ /* 0x000fc6000782c0ff */
[----:B------:R-:W-:Y:S01]  /*9400*/  FADD.FTZ R184, R208, -R185 ;  /* 0x800000b9d0b87221 */ /* 0x000fe20000010000 */
[----:B------:R-:W-:Y:S02]  /*9410*/  SHF.L.U32 R185, R42, 0x10, RZ ;  /* 0x000000102ab97819 */ /* 0x000fe400000006ff */
[----:B------:R-:W-:Y:S02]  /*9420*/  F2FP.BF16.F32.PACK_AB R181, R181, R186 ;  /* 0x000000bab5b5723e */ /* 0x000fe400000010ff */
[----:B------:R-:W0:Y:S01]  /*9430*/  LDC.64 R186, c[0x0][0x468] ;  /* 0x00011a00ffba7b82 */ /* 0x000e220000000a00 */
        /* <DEDUP_REMOVED lines=29> */
[----:B------:R-:W-:Y:S01]  /*9610*/  FADD.FTZ R185, R203, -R185 ;  /* 0x800000b9cbb97221 */ /* 0x000fe20000010000 */
[----:B------:R-:W-:-:S03]  /*9620*/  F2FP.BF16.F32.PACK_AB R182, R182, R184 ;  /* 0x000000b8b6b6723e */ /* 0x000fc600000010ff */
        /* <DEDUP_REMOVED lines=15> */
[----:B------:R-:W-:-:S05]  /*9720*/  SHF.L.U32 R235, R235, 0x10, RZ ;  /* 0x00000010ebeb7819 */ /* 0x000fca00000006ff */
[----:B------:R-:W-:Y:S01]  /*9730*/  FFMA.FTZ R235, R30, R236, R235 ;  /* 0x000000ec1eeb7223 */ /* 0x000fe200000100eb */
[----:B------:R-:W-:-:S03]  /*9740*/  HFMA2 R236, -RZ, RZ, 0, 0 ;  /* 0x00000000ffec7431 */ /* 0x000fc600000001ff */
[----:B------:R-:W-:Y:S02]  /*9750*/  FMUL.FTZ R235, R235, R21 ;  /* 0x00000015ebeb7220 */ /* 0x000fe40000410000 */
[----:B------:R-:W-:Y:S02]  /*9760*/  @P1 PRMT R183, R183, 0x7632, R183 ;  /* 0x00007632b7b71816 */ /* 0x000fe400000000b7 */
[----:B------:R-:W-:Y:S02]  /*9770*/  FMUL.FTZ R235, R235, UR14 ;  /* 0x0000000eebeb7c20 */ /* 0x000fe40008410000 */
[----:B------:R-:W-:-:S05]  /*9780*/  @P1 SHF.L.U32 R183, R183, 0x10, RZ ;  /* 0x00000010b7b71819 */ /* 0x000fca00000006ff */
[----:B------:R-:W-:Y:S01]  /*9790*/  @P1 FMUL.FTZ R236, R235, R183 ;  /* 0x000000b7ebec1220 */ /* 0x000fe20000410000 */
[----:B------:R-:W-:-:S03]  /*97a0*/  MOV R183, RZ ;  /* 0x000000ff00b77202 */ /* 0x000fc60000000f00 */
[----:B------:R-:W-:Y:S01]  /*97b0*/  FADD.FTZ R63, R63, R236 ;  /* 0x000000ec3f3f7221 */ /* 0x000fe20000010000 */
[----:B------:R-:W-:-:S05]  /*97c0*/  @P1 SHF.L.U32 R236, R245, 0x10, RZ ;  /* 0x00000010f5ec1819 */ /* 0x000fca00000006ff */
[----:B------:R-:W-:-:S05]  /*97d0*/  @P1 FMUL.FTZ R183, R236, R235 ;  /* 0x000000ebecb71220 */ /* 0x000fca0000410000 */
[----:B------:R-:W-:Y:S01]  /*97e0*/  F2FP.BF16.F32.PACK_AB R183, R183, R185 ;  /* 0x000000b9b7b7723e */ /* 0x000fe200000010ff */
[C---:B0-----:R-:W-:Y:S01]  /*97f0*/  IMAD.WIDE.U32 R184, R20.reuse, 0x10, R186 ;  /* 0x0000001014b87825 */ /* 0x041fe200078e00ba */
[----:B------:R-:W-:-:S04]  /*9800*/  IADD3 R20, PT, PT, R20, 0x20, RZ ;  /* 0x0000002014147810 */ /* 0x000fc80007ffe0ff */
[----:B------:R2:W-:Y:S03]  /*9810*/  STG.E.128 desc[UR6][R184.64], R180 ;  /* 0x000000b4b8007986 */ /* 0x0005e6000c101d06 */
.L_x_878:
[----:B------:R-:W-:Y:S05]  /*9820*/  BSYNC.RECONVERGENT B2 ;  /* 0x0000000000027941 */ /* 0x000fea0003800200 */
.L_x_877:
[----:B------:R-:W-:Y:S05]  /*9830*/  @!P5 BRA `(.L_x_869) ;  /* 0x0000002c0010d947 */ /* 0x000fea0003800000 */
[----:B012---:R-:W0:Y:S01]  /*9840*/  LDC.64 R180, c[0x0][0x390] ;  /* 0x0000e400ffb47b82 */ /* 0x007e220000000a00 */
[----:B------:R-:W-:Y:S01]  /*9850*/  FFMA.FTZ R184, R199, R3, R2 ;  /* 0x00000003c7b87223 */ /* 0x000fe20000010002 */
[----:B------:R-:W-:Y:S02]  /*9860*/  SHF.L.U32 R185, R36, 0x10, RZ ;  /* 0x0000001024b97819 */ /* 0x000fe400000006ff */
[----:B------:R-:W-:Y:S01]  /*9870*/  LOP3.LUT P1, RZ, R28, 0xff, RZ, 0xc0, !PT ;  /* 0x000000ff1cff7812 */ /* 0x000fe2000782c0ff */
[----:B------:R-:W-:Y:S01]  /*9880*/  HFMA2 R187, -RZ, RZ, 0, 0 ;  /* 0x00000000ffbb7431 */ /* 0x000fe200000001ff */
[----:B------:R-:W-:Y:S02]  /*9890*/  LOP3.LUT P2, RZ, R29, 0xff0000, RZ, 0xc0, !PT ;  /* 0x00ff00001dff7812 */ /* 0x000fe4000784c0ff */
[----:B------:R-:W1:Y:S01]  /*98a0*/  LDC.64 R248, c[0x0][0x468] ;  /* 0x00011a00fff87b82 */ /* 0x000e620000000a00 */
[----:B0-----:R-:W-:-:S06]  /*98b0*/  IMAD.WIDE.U32 R180, R20, 0x10, R180 ;  /* 0x0000001014b47825 */ /* 0x001fcc00078e00b4 */
[----:B------:R-:W2:Y:S01]  /*98c0*/  LDG.E.128 R180, desc[UR6][R180.64] ;  /* 0x00000006b4b47981 */ /* 0x000ea2000c1e1d00 */
[----:B------:R-:W-:Y:S01]  /*98d0*/  FADD.FTZ R184, R211, -R184 ;  /* 0x800000b8d3b87221 */ /* 0x000fe20000010000 */
[----:B------:R-:W-:-:S03]  /*98e0*/  @P1 SHF.L.U32 R186, R148, 0x10, RZ ;  /* 0x0000001094ba1819 */ /* 0x000fc600000006ff */
[----:B-----5:R-:W-:-:S04]  /*98f0*/  FFMA.FTZ R184, R30, R184, R185 ;  /* 0x000000b81eb87223 */ /* 0x020fc800000100b9 */
[----:B------:R-:W-:-:S04]  /*9900*/  FMUL.FTZ R184, R184, R21 ;  /* 0x00000015b8b87220 */ /* 0x000fc80000410000 */
[----:B------:R-:W-:Y:S01]  /*9910*/  FMUL.FTZ R185, R184, UR14 ;  /* 0x0000000eb8b97c20 */ /* 0x000fe20008410000 */
[----:B--2---:R-:W-:-:S05]  /*9920*/  @P1 SHF.L.U32 R184, R180, 0x10, RZ ;  /* 0x00000010b4b81819 */ /* 0x004fca00000006ff */
[----:B------:R-:W-:Y:S01]  /*9930*/  @P1 FMUL.FTZ R187, R185, R184 ;  /* 0x000000b8b9bb1220 */ /* 0x000fe20000410000 */
[----:B------:R-:W-:Y:S01]  /*9940*/  MOV R184, RZ ;  /* 0x000000ff00b87202 */ /* 0x000fe20000000f00 */
[----:B------:R-:W-:Y:S01]  /*9950*/  @P1 FMUL.FTZ R184, R186, R185 ;  /* 0x000000b9bab81220 */ /* 0x000fe20000410000 */
[----:B------:R-:W-:Y:S01]  /*9960*/  LOP3.LUT P1, RZ, R28, 0xff00, RZ, 0xc0, !PT ;  /* 0x0000ff001cff7812 */ /* 0x000fe2000782c0ff */
[----:B------:R-:W-:Y:S01]  /*9970*/  FFMA.FTZ R186, R190, R3, R2 ;  /* 0x00000003beba7223 */ /* 0x000fe20000010002 */
[----:B------:R-:W-:Y:S01]  /*9980*/  PRMT R185, R36, 0x7632, R185 ;  /* 0x0000763224b97816 */ /* 0x000fe200000000b9 */
[----:B------:R-:W-:Y:S02]  /*9990*/  FADD.FTZ R56, R56, R187 ;  /* 0x000000bb38387221 */ /* 0x000fe40000010000 */
[----:B------:R-:W-:Y:S01]  /*99a0*/  FADD.FTZ R186, R217, -R186 ;  /* 0x800000bad9ba7221 */ /* 0x000fe20000010000 */
[----:B------:R-:W-:-:S05]  /*99b0*/  SHF.L.U32 R185, R185, 0x10, RZ ;  /* 0x00000010b9b97819 */ /* 0x000fca00000006ff */
[----:B------:R-:W-:Y:S02]  /*99c0*/  FFMA.FTZ R186, R30, R186, R185 ;  /* 0x000000ba1eba7223 */ /* 0x000fe400000100b9 */
[----:B------:R-:W-:Y:S02]  /*99d0*/  @P1 PRMT R180, R180, 0x7632, R180 ;  /* 0x00007632b4b41816 */ /* 0x000fe400000000b4 */
[----:B------:R-:W-:Y:S02]  /*99e0*/  FMUL.FTZ R185, R186, R21 ;  /* 0x00000015bab97220 */ /* 0x000fe40000410000 */
[----:B------:R-:W-:Y:S01]  /*99f0*/  @P1 SHF.L.U32 R186, R180, 0x10, RZ ;  /* 0x00000010b4ba1819 */ /* 0x000fe200000006ff */
[----:B------:R-:W-:Y:S02]  /*9a00*/  HFMA2 R180, -RZ, RZ, 0, 0 ;  /* 0x00000000ffb47431 */ /* 0x000fe400000001ff */
[----:B------:R-:W-:-:S04]  /*9a10*/  FMUL.FTZ R185, R185, UR14 ;  /* 0x0000000eb9b97c20 */ /* 0x000fc80008410000 */
[----:B------:R-:W-:Y:S01]  /*9a20*/  @P1 FMUL.FTZ R180, R185, R186 ;  /* 0x000000bab9b41220 */ /* 0x000fe20000410000 */
[----:B------:R-:W-:-:S03]  /*9a30*/  @P1 SHF.L.U32 R186, R238, 0x10, RZ ;  /* 0x00000010eeba1819 */ /* 0x000fc600000006ff */
[----:B------:R-:W-:Y:S01]  /*9a40*/  FADD.FTZ R57, R57, R180 ;  /* 0x000000b439397221 */ /* 0x000fe20000010000 */
[----:B------:R-:W-:Y:S01]  /*9a50*/  MOV R180, RZ ;  /* 0x000000ff00b47202 */ /* 0x000fe20000000f00 */
[----:B------:R-:W-:Y:S01]  /*9a60*/  @P1 FMUL.FTZ R180, R186, R185 ;  /* 0x000000b9bab41220 */ /* 0x000fe20000410000 */
[----:B------:R-:W-:Y:S01]  /*9a70*/  FFMA.FTZ R186, R31, R3, R2 ;  /* 0x000000031fba7223 */ /* 0x000fe20000010002 */
[----:B------:R-:W-:Y:S02]  /*9a80*/  LOP3.LUT P1, RZ, R28, 0xff0000, RZ, 0xc0, !PT ;  /* 0x00ff00001cff7812 */ /* 0x000fe4000782c0ff */
[----:B------:R-:W-:Y:S01]  /*9a90*/  SHF.L.U32 R185, R37, 0x10, RZ ;  /* 0x0000001025b97819 */ /* 0x000fe200000006ff */
[----:B------:R-:W-:Y:S01]  /*9aa0*/  FADD.FTZ R186, R207, -R186 ;  /* 0x800000bacfba7221 */ /* 0x000fe20000010000 */
[----:B------:R-:W-:-:S03]  /*9ab0*/  F2FP.BF16.F32.PACK_AB R180, R180, R184 ;  /* 0x000000b8b4b4723e */ /* 0x000fc600000010ff */
[----:B------:R-:W-:Y:S01]  /*9ac0*/  FFMA.FTZ R186, R30, R186, R185 ;  /* 0x000000ba1eba7223 */ /* 0x000fe200000100b9 */
[----:B------:R-:W-:-:S03]  /*9ad0*/  HFMA2 R185, -RZ, RZ, 0, 0 ;  /* 0x00000000ffb97431 */ /* 0x000fc600000001ff */
[----:B------:R-:W-:Y:S02]  /*9ae0*/  FMUL.FTZ R186, R186, R21 ;  /* 0x00000015baba7220 */ /* 0x000fe40000410000 */
[----:B------:R-:W-:Y:S02]  /*9af0*/  @P1 SHF.L.U32 R187, R181, 0x10, RZ ;  /* 0x00000010b5bb1819 */ /* 0x000fe400000006ff */
[----:B------:R-:W-:-:S04]  /*9b00*/  FMUL.FTZ R186, R186, UR14 ;  /* 0x0000000ebaba7c20 */ /* 0x000fc80008410000 */
        /* <DEDUP_REMOVED lines=25> */
[----:B------:R-:W-:-:S03]  /*9ca0*/  F2FP.BF16.F32.PACK_AB R181, R181, R185 ;  /* 0x000000b9b5b5723e */ /* 0x000fc600000010ff */
        /* <DEDUP_REMOVED lines=26> */
[-CC-:B------:R-:W-:Y:S01]  /*9e50*/  FFMA.FTZ R187, R232, R3.reuse, R2.reuse ;  /* 0x00000003e8bb7223 */ /* 0x180fe20000010002 */
[----:B------:R-:W-:Y:S01]  /*9e60*/  FFMA.FTZ R2, R191, R3, R2 ;  /* 0x00000003bf027223 */ /* 0x000fe20000010002 */
[----:B------:R-:W-:Y:S02]  /*9e70*/  PRMT R235, R39, 0x7632, R235 ;  /* 0x0000763227eb7816 */ /* 0x000fe400000000eb */
[----:B------:R-:W-:Y:S01]  /*9e80*/  ISETP.GE.U32.AND P1, PT, R28, RZ, PT ;  /* 0x000000ff1c00720c */ /* 0x000fe20003f26070 */
[----:B------:R-:W-:Y:S01]  /*9e90*/  FADD.FTZ R2, R201, -R2 ;  /* 0x80000002c9027221 */ /* 0x000fe20000010000 */
[----:B------:R-:W-:Y:S01]  /*9ea0*/  SHF.L.U32 R3, R39, 0x10, RZ ;  /* 0x0000001027037819 */ /* 0x000fe200000006ff */
[----:B------:R-:W-:Y:S01]  /*9eb0*/  FADD.FTZ R187, R234, -R187 ;  /* 0x800000bbeabb7221 */ /* 0x000fe20000010000 */
[----:B------:R-:W-:Y:S02]  /*9ec0*/  SHF.L.U32 R235, R235, 0x10, RZ ;  /* 0x00000010ebeb7819 */ /* 0x000fe400000006ff */
[----:B------:R-:W-:Y:S01]  /*9ed0*/  ISETP.GE.U32.AND.EX P1, PT, R29, 0x1000000, PT, P1 ;  /* 0x010000001d00780c */ /* 0x000fe20003f26110 */
[----:B------:R-:W-:Y:S01]  /*9ee0*/  FFMA.FTZ R2, R30, R2, R3 ;  /* 0x000000021e027223 */ /* 0x000fe20000010003 */
[----:B------:R-:W-:-:S02]  /*9ef0*/  HFMA2 R3, -RZ, RZ, 0, 0 ;  /* 0x00000000ff037431 */ /* 0x000fc400000001ff */
[----:B------:R-:W-:Y:S01]  /*9f00*/  FFMA.FTZ R187, R30, R187, R235 ;  /* 0x000000bb1ebb7223 */ /* 0x000fe200000100eb */
[----:B------:R-:W-:Y:S01]  /*9f10*/  F2FP.BF16.F32.PACK_AB R182, R182, R186 ;  /* 0x000000bab6b6723e */ /* 0x000fe200000010ff */
[-C--:B------:R-:W-:Y:S02]  /*9f20*/  FMUL.FTZ R2, R2, R21.reuse ;  /* 0x0000001502027220 */ /* 0x080fe40000410000 */
[----:B------:R-:W-:Y:S01]  /*9f30*/  FMUL.FTZ R187, R187, R21 ;  /* 0x00000015bbbb7220 */ /* 0x000fe20000410000 */
[----:B------:R-:W-:Y:S01]  /*9f40*/  @P2 SHF.L.U32 R21, R183, 0x10, RZ ;  /* 0x00000010b7152819 */ /* 0x000fe200000006ff */
[----:B------:R-:W-:Y:S02]  /*9f50*/  FMUL.FTZ R2, R2, UR14 ;  /* 0x0000000e02027c20 */ /* 0x000fe40008410000 */
[----:B------:R-:W-:Y:S01]  /*9f60*/  FMUL.FTZ R187, R187, UR14 ;  /* 0x0000000ebbbb7c20 */ /* 0x000fe20008410000 */
[----:B------:R-:W-:Y:S01]  /*9f70*/  @P1 PRMT R183, R183, 0x7632, R183 ;  /* 0x00007632b7b71816 */ /* 0x000fe200000000b7 */
[----:B------:R-:W-:Y:S01]  /*9f80*/  @P2 FMUL.FTZ R3, R2, R21 ;  /* 0x0000001502032220 */ /* 0x000fe20000410000 */
[----:B------:R-:W-:-:S02]  /*9f90*/  @P2 SHF.L.U32 R21, R151, 0x10, RZ ;  /* 0x0000001097152819 */ /* 0x000fc400000006ff */
[----:B------:R-:W-:Y:S01]  /*9fa0*/  @P1 SHF.L.U32 R30, R183, 0x10, RZ ;  /* 0x00000010b71e1819 */ /* 0x000fe200000006ff */
[----:B------:R-:W-:Y:S01]  /*9fb0*/  FADD.FTZ R54, R54, R3 ;  /* 0x0000000336367221 */ /* 0x000fe20000010000 */
[----:B------:R-:W-:Y:S01]  /*9fc0*/  MOV R3, RZ ;  /* 0x000000ff00037202 */ /* 0x000fe20000000f00 */
[----:B------:R-:W-:Y:S01]  /*9fd0*/  @P2 FMUL.FTZ R3, R21, R2 ;  /* 0x0000000215032220 */ /* 0x000fe20000410000 */
[----:B------:R-:W-:Y:S02]  /*9fe0*/  HFMA2 R2, -RZ, RZ, 0, 0 ;  /* 0x00000000ff027431 */ /* 0x000fe400000001ff */
[----:B------:R-:W-:Y:S01]  /*9ff0*/  @P1 FMUL.FTZ R2, R187, R30 ;  /* 0x0000001ebb021220 */ /* 0x000fe20000410000 */
[----:B------:R-:W-:Y:S01]  /*a000*/  @P1 SHF.L.U32 R30, R241, 0x10, RZ ;  /* 0x00000010f11e1819 */ /* 0x000fe200000006ff */
[----:B-1----:R-:W-:Y:S01]  /*a010*/  IMAD.WIDE.U32 R20, R20, 0x10, R248 ;  /* 0x0000001014147825 */ /* 0x002fe200078e00f8 */
[----:B------:R-:W-:-:S03]  /*a020*/  MOV R183, RZ ;  /* 0x000000ff00b77202 */ /* 0x000fc60000000f00 */
[----:B------:R-:W-:Y:S01]  /*a030*/  FADD.FTZ R55, R55, R2 ;  /* 0x0000000237377221 */ /* 0x000fe20000010000 */
[----:B------:R-:W-:-:S05]  /*a040*/  @P1 FMUL.FTZ R183, R30, R187 ;  /* 0x000000bb1eb71220 */ /* 0x000fca0000410000 */
[----:B------:R-:W-:-:S05]  /*a050*/  F2FP.BF16.F32.PACK_AB R183, R183, R3 ;  /* 0x00000003b7b7723e */ /* 0x000fca00000010ff */
[----:B------:R3:W-:Y:S01]  /*a060*/  STG.E.128 desc[UR6][R20.64], R180 ;  /* 0x000000b414007986 */ /* 0x0007e2000c101d06 */
[----:B------:R-:W-:Y:S05]  /*a070*/  BRA `(.L_x_869) ;  /* 0x0000002400007947 */ /* 0x000fea0003800000 */
.L_x_872:
[----:B------:R-:W-:Y:S04]  /*a080*/  BSSY.RECONVERGENT B2, `(.L_x_879) ;  /* 0x0000096000027945 */ /* 0x000fe80003800200 */
[----:B------:R-:W-:Y:S05]  /*a090*/  @!P2 BRA `(.L_x_880) ;  /* 0x000000080050a947 */ /* 0x000fea0003800000 */
[----:B------:R-:W2:Y:S01]  /*a0a0*/  LDL R236, [R1+0x14] ;  /* 0x0000140001ec7983 */ /* 0x000ea20000100800 */
[----:B------:R-:W0:Y:S03]  /*a0b0*/  LDC.64 R32, c[0x0][0x390] ;  /* 0x0000e400ff207b82 */ /* 0x000e260000000a00 */
[----:B------:R-:W3:Y:S04]  /*a0c0*/  LDL R187, [R1+0xc] ;  /* 0x00000c0001bb7983 */ /* 0x000ee80000100800 */
[----:B------:R-:W4:Y:S01]  /*a0d0*/  LDL R235, [R1+0x18] ;  /* 0x0000180001eb7983 */ /* 0x000f220000100800 */
[----:B0-----:R-:W-:-:S06]  /*a0e0*/  IMAD.WIDE.U32 R32, R20, 0x10, R32 ;  /* 0x0000001014207825 */ /* 0x001fcc00078e0020 */
[----:B------:R-:W4:Y:S01]  /*a0f0*/  LDG.E.128 R32, desc[UR6][R32.64] ;  /* 0x0000000620207981 */ /* 0x000f22000c1e1d00 */
[-C--:B------:R-:W-:Y:S01]  /*a100*/  FFMA.FTZ R180, R0, R3.reuse, R2 ;  /* 0x0000000300b47223 */ /* 0x080fe20000010002 */
[----:B------:R-:W-:Y:S02]  /*a110*/  LOP3.LUT P1, RZ, R22, 0xff, RZ, 0xc0, !PT ;  /* 0x000000ff16ff7812 */ /* 0x000fe4000782c0ff */
[----:B------:R-:W-:Y:S01]  /*a120*/  PRMT R182, R48, 0x7632, R182 ;  /* 0x0000763230b67816 */ /* 0x000fe200000000b6 */
[----:B------:R-:W-:Y:S01]  /*a130*/  FADD.FTZ R181, R205, -R180 ;  /* 0x800000b4cdb57221 */ /* 0x000fe20000010000 */
[----:B------:R-:W-:Y:S01]  /*a140*/  FFMA.FTZ R180, R200, R3, R2 ;  /* 0x00000003c8b47223 */ /* 0x000fe20000010002 */
[----:B------:R-:W-:Y:S02]  /*a150*/  SHF.L.U32 R183, R48, 0x10, RZ ;  /* 0x0000001030b77819 */ /* 0x000fe400000006ff */
[----:B------:R-:W-:Y:S01]  /*a160*/  SHF.L.U32 R182, R182, 0x10, RZ ;  /* 0x00000010b6b67819 */ /* 0x000fe200000006ff */
[----:B------:R-:W-:Y:S01]  /*a170*/  FADD.FTZ R185, R231, -R180 ;  /* 0x800000b4e7b97221 */ /* 0x000fe20000010000 */
[----:B------:R-:W-:Y:S01]  /*a180*/  LOP3.LUT P2, RZ, R22, 0xff00, RZ, 0xc0, !PT ;  /* 0x0000ff0016ff7812 */ /* 0x000fe2000784c0ff */
[----:B-----5:R-:W-:-:S02]  /*a190*/  FFMA.FTZ R180, R30, R181, R183 ;  /* 0x000000b51eb47223 */ /* 0x020fc400000100b7 */
[----:B------:R-:W-:Y:S02]  /*a1a0*/  FFMA.FTZ R181, R30, R185, R182 ;  /* 0x000000b91eb57223 */ /* 0x000fe400000100b6 */
[----:B------:R-:W-:Y:S01]  /*a1b0*/  FMUL.FTZ R182, R180, R21 ;  /* 0x00000015b4b67220 */ /* 0x000fe20000410000 */
[----:B------:R-:W-:-:S03]  /*a1c0*/  HFMA2 R184, -RZ, RZ, 0, 0 ;  /* 0x00000000ffb87431 */ /* 0x000fc600000001ff */
[----:B------:R-:W-:Y:S01]  /*a1d0*/  FMUL.FTZ R186, R182, UR14 ;  /* 0x0000000eb6ba7c20 */ /* 0x000fe20008410000 */
[----:B--2---:R-:W-:Y:S02]  /*a1e0*/  MOV R249, R236 ;  /* 0x000000ec00f97202 */ /* 0x004fe40000000f00 */
[----:B------:R-:W2:Y:S01]  /*a1f0*/  LDL R236, [R1+0x10] ;  /* 0x0000100001ec7983 */ /* 0x000ea20000100800 */
[----:B------:R-:W-:Y:S02]  /*a200*/  @P1 SHF.L.U32 R185, R172, 0x10, RZ ;  /* 0x00000010acb91819 */ /* 0x000fe400000006ff */
[----:B------:R-:W-:-:S03]  /*a210*/  MOV R182, RZ ;  /* 0x000000ff00b67202 */ /* 0x000fc60000000f00 */
[----:B------:R-:W-:Y:S01]  /*a220*/  @P1 FMUL.FTZ R182, R185, R186 ;  /* 0x000000bab9b61220 */ /* 0x000fe20000410000 */
[----:B------:R-:W-:Y:S01]  /*a230*/  HFMA2 R185, -RZ, RZ, 0, 0 ;  /* 0x00000000ffb97431 */ /* 0x000fe200000001ff */
[----:B---3--:R-:W-:Y:S02]  /*a240*/  @P2 SHF.L.U32 R187, R187, 0x10, RZ ;  /* 0x00000010bbbb2819 */ /* 0x008fe400000006ff */
[----:B------:R-:W-:Y:S02]  /*a250*/  SHF.L.U32 R247, R49, 0x10, RZ ;  /* 0x0000001031f77819 */ /* 0x000fe400000006ff */
[----:B----4-:R-:W-:-:S05]  /*a260*/  @P1 SHF.L.U32 R183, R32, 0x10, RZ ;  /* 0x0000001020b71819 */ /* 0x010fca00000006ff */
[----:B------:R-:W-:Y:S01]  /*a270*/  @P1 FMUL.FTZ R184, R186, R183 ;  /* 0x000000b7bab81220 */ /* 0x000fe20000410000 */
[----:B------:R-:W-:Y:S01]  /*a280*/  @P2 PRMT R183, R32, 0x7632, R183 ;  /* 0x0000763220b72816 */ /* 0x000fe200000000b7 */
[----:B------:R-:W-:-:S03]  /*a290*/  FMUL.FTZ R32, R181, R21 ;  /* 0x00000015b5207220 */ /* 0x000fc60000410000 */
[----:B------:R-:W-:Y:S01]  /*a2a0*/  @P2 SHF.L.U32 R183, R183, 0x10, RZ ;  /* 0x00000010b7b72819 */ /* 0x000fe200000006ff */
[----:B------:R-:W-:-:S04]  /*a2b0*/  FMUL.FTZ R32, R32, UR14 ;  /* 0x0000000e20207c20 */ /* 0x000fc80008410000 */
[----:B------:R-:W-:Y:S01]  /*a2c0*/  @P2 FMUL.FTZ R185, R32, R183 ;  /* 0x000000b720b92220 */ /* 0x000fe20000410000 */
[----:B------:R-:W-:Y:S01]  /*a2d0*/  FFMA.FTZ R183, R18, R3, R2 ;  /* 0x0000000312b77223 */ /* 0x000fe20000010002 */
[----:B------:R-:W-:-:S03]  /*a2e0*/  HFMA2 R186, -RZ, RZ, 0, 0 ;  /* 0x00000000ffba7431 */ /* 0x000fc600000001ff */
[----:B------:R-:W-:Y:S01]  /*a2f0*/  FADD.FTZ R183, R214, -R183 ;  /* 0x800000b7d6b77221 */ /* 0x000fe20000010000 */
[----:B------:R-:W-:Y:S01]  /*a300*/  @P2 FMUL.FTZ R186, R187, R32 ;  /* 0x00000020bbba2220 */ /* 0x000fe20000410000 */
[----:B------:R-:W-:Y:S02]  /*a310*/  PRMT R32, R49, 0x7632, R32 ;  /* 0x0000763231207816 */ /* 0x000fe40000000020 */
[----:B------:R-:W-:Y:S01]  /*a320*/  FFMA.FTZ R247, R30, R183, R247 ;  /* 0x000000b71ef77223 */ /* 0x000fe200000100f7 */
[----:B------:R-:W-:Y:S01]  /*a330*/  LOP3.LUT P1, RZ, R22, 0xff0000, RZ, 0xc0, !PT ;  /* 0x00ff000016ff7812 */ /* 0x000fe2000782c0ff */
[----:B------:R-:W-:Y:S01]  /*a340*/  FFMA.FTZ R183, R198, R3, R2 ;  /* 0x00000003c6b77223 */ /* 0x000fe20000010002 */
[----:B------:R-:W-:-:S03]  /*a350*/  SHF.L.U32 R32, R32, 0x10, RZ ;  /* 0x0000001020207819 */ /* 0x000fc600000006ff */
[----:B------:R-:W-:Y:S01]  /*a360*/  FADD.FTZ R183, R230, -R183 ;  /* 0x800000b7e6b77221 */ /* 0x000fe20000010000 */
[----:B------:R-:W-:-:S03]  /*a370*/  LOP3.LUT P2, RZ, R22, 0xff000000, RZ, 0xc0, !PT ;  /* 0xff00000016ff7812 */ /* 0x000fc6000784c0ff */
[----:B------:R-:W-:Y:S01]  /*a380*/  FFMA.FTZ R248, R30, R183, R32 ;  /* 0x000000b71ef87223 */ /* 0x000fe20000010020 */
[----:B------:R-:W-:-:S03]  /*a390*/  FMUL.FTZ R32, R247, R21 ;  /* 0x00000015f7207220 */ /* 0x000fc60000410000 */
[----:B------:R-:W-:Y:S01]  /*a3a0*/  @P1 SHF.L.U32 R187, R173, 0x10, RZ ;  /* 0x00000010adbb1819 */ /* 0x000fe200000006ff */
[----:B------:R-:W-:Y:S01]  /*a3b0*/  FMUL.FTZ R32, R32, UR14 ;  /* 0x0000000e20207c20 */ /* 0x000fe20008410000 */
[----:B------:R-:W-:-:S03]  /*a3c0*/  MOV R183, RZ ;  /* 0x000000ff00b77202 */ /* 0x000fc60000000f00 */
[----:B------:R-:W-:Y:S01]  /*a3d0*/  @P1 FMUL.FTZ R183, R187, R32 ;  /* 0x00000020bbb71220 */ /* 0x000fe20000410000 */
[C---:B------:R-:W-:Y:S02]  /*a3e0*/  @P1 SHF.L.U32 R187, R33.reuse, 0x10, RZ ;  /* 0x0000001021bb1819 */ /* 0x040fe400000006ff */
[----:B------:R-:W-:Y:S01]  /*a3f0*/  MOV R251, R235 ;  /* 0x000000eb00fb7202 */ /* 0x000fe20000000f00 */
[----:B------:R-:W-:Y:S02]  /*a400*/  HFMA2 R235, -RZ, RZ, 0, 0 ;  /* 0x00000000ffeb7431 */ /* 0x000fe400000001ff */
[----:B------:R-:W-:Y:S01]  /*a410*/  @P1 FMUL.FTZ R235, R32, R187 ;  /* 0x000000bb20eb1220 */ /* 0x000fe20000410000 */
[----:B------:R-:W-:Y:S01]  /*a420*/  @P2 PRMT R187, R33, 0x7632, R187 ;  /* 0x0000763221bb2816 */ /* 0x000fe200000000bb */
[----:B------:R-:W-:-:S03]  /*a430*/  FMUL.FTZ R33, R248, R21 ;  /* 0x00000015f8217220 */ /* 0x000fc60000410000 */
[----:B------:R-:W-:Y:S01]  /*a440*/  @P2 SHF.L.U32 R187, R187, 0x10, RZ ;  /* 0x00000010bbbb2819 */ /* 0x000fe200000006ff */
[----:B------:R-:W-:Y:S01]  /*a450*/  FMUL.FTZ R33, R33, UR14 ;  /* 0x0000000e21217c20 */ /* 0x000fe20008410000 */
[----:B------:R-:W-:-:S03]  /*a460*/  MOV R32, RZ ;  /* 0x000000ff00207202 */ /* 0x000fc60000000f00 */
[----:B------:R-:W-:Y:S01]  /*a470*/  @P2 FMUL.FTZ R32, R33, R187 ;  /* 0x000000bb21202220 */ /* 0x000fe20000410000 */
[----:B------:R-:W-:Y:S01]  /*a480*/  HFMA2 R187, -RZ, RZ, 0, 0 ;  /* 0x00000000ffbb7431 */ /* 0x000fe200000001ff */
[----:B------:R-:W-:Y:S01]  /*a490*/  LOP3.LUT P1, RZ, R23, 0xff, RZ, 0xc0, !PT ;  /* 0x000000ff17ff7812 */ /* 0x000fe2000782c0ff */
[----:B------:R-:W-:Y:S01]  /*a4a0*/  FADD.FTZ R81, R81, R185 ;  /* 0x000000b951517221 */ /* 0x000fe20000010000 */
[----:B------:R-:W-:Y:S01]  /*a4b0*/  FADD.FTZ R80, R80, R184 ;  /* 0x000000b850507221 */ /* 0x000fe20000010000 */
[----:B------:R-:W-:Y:S01]  /*a4c0*/  FADD.FTZ R82, R82, R235 ;  /* 0x000000eb52527221 */ /* 0x000fe20000010000 */
[----:B------:R-:W-:-:S09]  /*a4d0*/  PRMT R250, R50, 0x7632, R250 ;  /* 0x0000763232fa7816 */ /* 0x000fd200000000fa */
[----:B------:R-:W-:Y:S02]  /*a4e0*/  @P1 SHF.L.U32 R184, R34, 0x10, RZ ;  /* 0x0000001022b81819 */ /* 0x000fe400000006ff */
[----:B------:R-:W-:Y:S02]  /*a4f0*/  @P1 SHF.L.U32 R235, R174, 0x10, RZ ;  /* 0x00000010aeeb1819 */ /* 0x000fe400000006ff */
[----:B------:R-:W-:Y:S01]  /*a500*/  SHF.L.U32 R250, R250, 0x10, RZ ;  /* 0x00000010fafa7819 */ /* 0x000fe200000006ff */
[----:B------:R-:W-:Y:S01]  /*a510*/  FADD.FTZ R83, R83, R32 ;  /* 0x0000002053537221 */ /* 0x000fe20000010000 */
[----:B------:R-:W-:Y:S01]  /*a520*/  HFMA2 R32, -RZ, RZ, 0, 0 ;  /* 0x00000000ff207431 */ /* 0x000fe200000001ff */
[----:B------:R-:W-:-:S04]  /*a530*/  PRMT R252, R51, 0x7632, R252 ;  /* 0x0000763233fc7816 */ /* 0x000fc800000000fc */
[----:B------:R-:W-:Y:S02]  /*a540*/  SHF.L.U32 R252, R252, 0x10, RZ ;  /* 0x00000010fcfc7819 */ /* 0x000fe400000006ff */
[----:B--2---:R-:W-:-:S05]  /*a550*/  @P2 SHF.L.U32 R236, R236, 0x10, RZ ;  /* 0x00000010ecec2819 */ /* 0x004fca00000006ff */
[----:B------:R-:W-:Y:S01]  /*a560*/  @P2 FMUL.FTZ R187, R236, R33 ;  /* 0x00000021ecbb2220 */ /* 0x000fe20000410000 */
[----:B------:R-:W-:Y:S02]  /*a570*/  MOV R236, R251 ;  /* 0x000000fb00ec7202 */ /* 0x000fe40000000f00 */
[----:B------:R-:W-:Y:S01]  /*a580*/  MOV R251, R249 ;  /* 0x000000f900fb7202 */ /* 0x000fe20000000f00 */
[----:B------:R-:W-:Y:S01]  /*a590*/  FFMA.FTZ R249, R17, R3, R2 ;  /* 0x0000000311f97223 */ /* 0x000fe20000010002 */
[----:B------:R-:W-:-:S03]  /*a5a0*/  SHF.L.U32 R33, R50, 0x10, RZ ;  /* 0x0000001032217819 */ /* 0x000fc600000006ff */
[----:B------:R-:W-:-:S04]  /*a5b0*/  FADD.FTZ R249, R210, -R249 ;  /* 0x800000f9d2f97221 */ /* 0x000fc80000010000 */
[----:B------:R-:W-:-:S04]  /*a5c0*/  FFMA.FTZ R249, R30, R249, R33 ;  /* 0x000000f91ef97223 */ /* 0x000fc80000010021 */
[----:B------:R-:W-:Y:S01]  /*a5d0*/  FMUL.FTZ R185, R249, R21 ;  /* 0x00000015f9b97220 */ /* 0x000fe20000410000 */
[----:B------:R-:W-:-:S03]  /*a5e0*/  HFMA2 R33, -RZ, RZ, 0, 0 ;  /* 0x00000000ff217431 */ /* 0x000fc600000001ff */
[----:B------:R-:W-:-:S04]  /*a5f0*/  FMUL.FTZ R185, R185, UR14 ;  /* 0x0000000eb9b97c20 */ /* 0x000fc80008410000 */
[----:B------:R-:W-:Y:S01]  /*a600*/  @P1 FMUL.FTZ R33, R185, R184 ;  /* 0x000000b8b9211220 */ /* 0x000fe20000410000 */
[----:B------:R-:W-:Y:S01]  /*a610*/  MOV R184, RZ ;  /* 0x000000ff00b87202 */ /* 0x000fe20000000f00 */
[----:B------:R-:W-:Y:S01]  /*a620*/  @P1 FMUL.FTZ R184, R235, R185 ;  /* 0x000000b9ebb81220 */ /* 0x000fe20000410000 */
[----:B------:R-:W-:Y:S01]  /*a630*/  LOP3.LUT P1, RZ, R23, 0xff00, RZ, 0xc0, !PT ;  /* 0x0000ff0017ff7812 */ /* 0x000fe2000782c0ff */
[----:B------:R-:W-:-:S04]  /*a640*/  FFMA.FTZ R185, R197, R3, R2 ;  /* 0x00000003c5b97223 */ /* 0x000fc80000010002 */
[----:B------:R-:W-:-:S04]  /*a650*/  FADD.FTZ R185, R229, -R185 ;  /* 0x800000b9e5b97221 */ /* 0x000fc80000010000 */
[----:B------:R-:W-:Y:S01]  /*a660*/  FFMA.FTZ R250, R30, R185, R250 ;  /* 0x000000b91efa7223 */ /* 0x000fe200000100fa */
[----:B------:R-:W-:-:S03]  /*a670*/  FADD.FTZ R76, R76, R33 ;  /* 0x000000214c4c7221 */ /* 0x000fc60000010000 */
[----:B------:R-:W-:Y:S01]  /*a680*/  @P1 PRMT R185, R34, 0x7632, R185 ;  /* 0x0000763222b91816 */ /* 0x000fe200000000b9 */
[----:B------:R-:W-:Y:S01]  /*a690*/  FMUL.FTZ R34, R250, R21 ;  /* 0x00000015fa227220 */ /* 0x000fe20000410000 */
[----:B------:R-:W-:Y:S02]  /*a6a0*/  @P1 SHF.L.U32 R33, R251, 0x10, RZ ;  /* 0x00000010fb211819 */ /* 0x000fe400000006ff */
[----:B------:R-:W-:Y:S01]  /*a6b0*/  @P1 SHF.L.U32 R185, R185, 0x10, RZ ;  /* 0x00000010b9b91819 */ /* 0x000fe200000006ff */
[----:B------:R-:W-:Y:S01]  /*a6c0*/  FMUL.FTZ R34, R34, UR14 ;  /* 0x0000000e22227c20 */ /* 0x000fe20008410000 */
[----:B------:R-:W-:Y:S01]  /*a6d0*/  MOV R235, RZ ;  /* 0x000000ff00eb7202 */ /* 0x000fe20000000f00 */
[----:B------:R-:W-:Y:S02]  /*a6e0*/  FFMA.FTZ R251, R16, R3, R2 ;  /* 0x0000000310fb7223 */ /* 0x000fe40000010002 */
[----:B------:R-:W-:Y:S01]  /*a6f0*/  @P1 FMUL.FTZ R32, R34, R185 ;  /* 0x000000b922201220 */ /* 0x000fe20000410000 */
[----:B------:R-:W-:Y:S01]  /*a700*/  @P1 FMUL.FTZ R235, R33, R34 ;  /* 0x0000002221eb1220 */ /* 0x000fe20000410000 */
[----:B------:R-:W-:Y:S01]  /*a710*/  LOP3.LUT P1, RZ, R23, 0xff0000, RZ, 0xc0, !PT ;  /* 0x00ff000017ff7812 */ /* 0x000fe2000782c0ff */
[----:B------:R-:W-:Y:S01]  /*a720*/  FADD.FTZ R251, R206, -R251 ;  /* 0x800000fbcefb7221 */ /* 0x000fe20000010000 */
[----:B------:R-:W-:Y:S01]  /*a730*/  SHF.L.U32 R33, R51, 0x10, RZ ;  /* 0x0000001033217819 */ /* 0x000fe200000006ff */
[----:B------:R-:W-:-:S04]  /*a740*/  FADD.FTZ R77, R77, R32 ;  /* 0x000000204d4d7221 */ /* 0x000fc80000010000 */
[----:B------:R-:W-:-:S04]  /*a750*/  FFMA.FTZ R251, R30, R251, R33 ;  /* 0x000000fb1efb7223 */ /* 0x000fc80000010021 */
        /* <DEDUP_REMOVED lines=9> */
[----:B------:R-:W-:Y:S01]  /*a7f0*/  ISETP.GE.U32.AND P1, PT, R22, RZ, PT ;  /* 0x000000ff1600720c */ /* 0x000fe20003f26070 */
[----:B------:R-:W-:-:S03]  /*a800*/  FFMA.FTZ R32, R19, R3, R2 ;  /* 0x0000000313207223 */ /* 0x000fc60000010002 */
[----:B------:R-:W-:Y:S01]  /*a810*/  ISETP.GE.U32.AND.EX P1, PT, R23, 0x1000000, PT, P1 ;  /* 0x010000001700780c */ /* 0x000fe20003f26110 */
[----:B------:R-:W-:-:S04]  /*a820*/  FADD.FTZ R32, R222, -R32 ;  /* 0x80000020de207221 */ /* 0x000fc80000010000 */
[----:B------:R-:W-:-:S04]  /*a830*/  FFMA.FTZ R252, R30, R32, R252 ;  /* 0x000000201efc7223 */ /* 0x000fc800000100fc */
[----:B------:R-:W-:-:S04]  /*a840*/  FMUL.FTZ R32, R252, R21 ;  /* 0x00000015fc207220 */ /* 0x000fc80000410000 */
[----:B------:R-:W-:Y:S01]  /*a850*/  @P1 PRMT R33, R35, 0x7632, R33 ;  /* 0x0000763223211816 */ /* 0x000fe20000000021 */
[----:B------:R-:W-:Y:S01]  /*a860*/  FMUL.FTZ R32, R32, UR14 ;  /* 0x0000000e20207c20 */ /* 0x000fe20008410000 */
[----:B------:R-:W-:Y:S02]  /*a870*/  MOV R35, R236 ;  /* 0x000000ec00237202 */ /* 0x000fe40000000f00 */
[----:B------:R-:W-:Y:S01]  /*a880*/  @P1 SHF.L.U32 R33, R33, 0x10, RZ ;  /* 0x0000001021211819 */ /* 0x000fe200000006ff */
[----:B------:R-:W-:-:S04]  /*a890*/  HFMA2 R34, -RZ, RZ, 0, 0 ;  /* 0x00000000ff227431 */ /* 0x000fc800000001ff */
[----:B------:R-:W-:Y:S01]  /*a8a0*/  @P1 FMUL.FTZ R34, R32, R33 ;  /* 0x0000002120221220 */ /* 0x000fe20000410000 */
[----:B------:R-:W-:Y:S02]  /*a8b0*/  @P1 SHF.L.U32 R33, R35, 0x10, RZ ;  /* 0x0000001023211819 */ /* 0x000fe400000006ff */
[----:B------:R-:W-:-:S03]  /*a8c0*/  MOV R236, RZ ;  /* 0x000000ff00ec7202 */ /* 0x000fc60000000f00 */
[----:B------:R-:W-:Y:S01]  /*a8d0*/  @P1 FMUL.FTZ R236, R33, R32 ;  /* 0x0000002021ec1220 */ /* 0x000fe20000410000 */
[----:B------:R-:W-:Y:S02]  /*a8e0*/  F2FP.BF16.F32.PACK_AB R32, R181, R180 ;  /* 0x000000b4b520723e */ /* 0x000fe400000010ff */
[----:B------:R-:W0:Y:S01]  /*a8f0*/  LDC.64 R180, c[0x0][0x478] ;  /* 0x00011e00ffb47b82 */ /* 0x000e220000000a00 */
[----:B------:R-:W-:Y:S01]  /*a900*/  FADD.FTZ R79, R79, R34 ;  /* 0x000000224f4f7221 */ /* 0x000fe20000010000 */
[----:B------:R-:W-:Y:S02]  /*a910*/  F2FP.BF16.F32.PACK_AB R33, R248, R247 ;  /* 0x000000f7f821723e */ /* 0x000fe400000010ff */
[----:B------:R-:W-:-:S04]  /*a920*/  F2FP.BF16.F32.PACK_AB R34, R250, R249 ;  /* 0x000000f9fa22723e */ /* 0x000fc800000010ff */
[----:B------:R-:W1:Y:S01]  /*a930*/  LDC.64 R248, c[0x0][0x468] ;  /* 0x00011a00fff87b82 */ /* 0x000e620000000a00 */
[----:B------:R-:W-:Y:S01]  /*a940*/  F2FP.BF16.F32.PACK_AB R35, R252, R251 ;  /* 0x000000fbfc23723e */ /* 0x000fe200000010ff */
[----:B0-----:R-:W-:-:S05]  /*a950*/  IMAD.WIDE.U32 R180, R20, 0x10, R180 ;  /* 0x0000001014b47825 */ /* 0x001fca00078e00b4 */
[----:B------:R0:W-:Y:S02]  /*a960*/  STG.E.128 desc[UR6][R180.64], R32 ;  /* 0x00000020b4007986 */ /* 0x0001e4000c101d06 */
[----:B0-----:R-:W-:Y:S02]  /*a970*/  F2FP.BF16.F32.PACK_AB R180, R186, R182 ;  /* 0x000000b6bab4723e */ /* 0x001fe400000010ff */
[----:B------:R-:W-:Y:S02]  /*a980*/  F2FP.BF16.F32.PACK_AB R181, R187, R183 ;  /* 0x000000b7bbb5723e */ /* 0x000fe400000010ff */
[----:B------:R-:W-:Y:S02]  /*a990*/  F2FP.BF16.F32.PACK_AB R182, R235, R184 ;  /* 0x000000b8ebb6723e */ /* 0x000fe400000010ff */
[----:B------:R-:W-:Y:S01]  /*a9a0*/  F2FP.BF16.F32.PACK_AB R183, R236, R185 ;  /* 0x000000b9ecb7723e */ /* 0x000fe200000010ff */
[----:B-1----:R-:W-:-:S05]  /*a9b0*/  IMAD.WIDE.U32 R184, R20, 0x10, R248 ;  /* 0x0000001014b87825 */ /* 0x002fca00078e00f8 */
[----:B------:R0:W-:Y:S01]  /*a9c0*/  STG.E.128 desc[UR6][R184.64], R180 ;  /* 0x000000b4b8007986 */ /* 0x0001e2000c101d06 */
[----:B------:R-:W-:-:S07]  /*a9d0*/  IADD3 R20, PT, PT, R20, 0x20, RZ ;  /* 0x0000002014147810 */ /* 0x000fce0007ffe0ff */
.L_x_880:
[----:B------:R-:W-:Y:S05]  /*a9e0*/  BSYNC.RECONVERGENT B2 ;  /* 0x0000000000027941 */ /* 0x000fea0003800200 */
.L_x_879:
[----:B------:R-:W-:Y:S04]  /*a9f0*/  BSSY.RECONVERGENT B2, `(.L_x_881) ;  /* 0x0000090000027945 */ /* 0x000fe80003800200 */
[----:B------:R-:W-:Y:S05]  /*aa00*/  @!P3 BRA `(.L_x_882) ;  /* 0x000000080038b947 */ /* 0x000fea0003800000 */
[----:B------:R-:W1:Y:S01]  /*aa10*/  LDC.64 R32, c[0x0][0x390] ;  /* 0x0000e400ff207b82 */ /* 0x000e620000000a00 */
[----:B------:R-:W2:Y:S04]  /*aa20*/  LDL R236, [R1] ;  /* 0x0000000001ec7983 */ /* 0x000ea80000100800 */
[----:B------:R-:W3:Y:S01]  /*aa30*/  LDL R251, [R1+0x4] ;  /* 0x0000040001fb7983 */ /* 0x000ee20000100800 */
[----:B-1----:R-:W-:-:S06]  /*aa40*/  IMAD.WIDE.U32 R32, R20, 0x10, R32 ;  /* 0x0000001014207825 */ /* 0x002fcc00078e0020 */
[----:B------:R-:W4:Y:S01]  /*aa50*/  LDG.E.128 R32, desc[UR6][R32.64] ;  /* 0x0000000620207981 */ /* 0x000f22000c1e1d00 */
[-CC-:B0-----:R-:W-:Y:S01]  /*aa60*/  FFMA.FTZ R180, R14, R3.reuse, R2.reuse ;  /* 0x000000030eb47223 */ /* 0x181fe20000010002 */
[----:B------:R-:W-:Y:S01]  /*aa70*/  LOP3.LUT P1, RZ, R24, 0xff, RZ, 0xc0, !PT ;  /* 0x000000ff18ff7812 */ /* 0x000fe2000782c0ff */
[----:B------:R-:W-:Y:S01]  /*aa80*/  FFMA.FTZ R185, R196, R3, R2 ;  /* 0x00000003c4b97223 */ /* 0x000fe20000010002 */
[C---:B------:R-:W-:Y:S01]  /*aa90*/  SHF.L.U32 R183, R44.reuse, 0x10, RZ ;  /* 0x000000102cb77819 */ /* 0x040fe200000006ff */
[--C-:B------:R-:W-:Y:S01]  /*aaa0*/  FADD.FTZ R181, R219, -R180.reuse ;  /* 0x800000b4dbb57221 */ /* 0x100fe20000010000 */
[----:B------:R-:W-:Y:S01]  /*aab0*/  PRMT R180, R44, 0x7632, R180 ;  /* 0x000076322cb47816 */ /* 0x000fe200000000b4 */
[----:B------:R-:W-:Y:S01]  /*aac0*/  FADD.FTZ R185, R228, -R185 ;  /* 0x800000b9e4b97221 */ /* 0x000fe20000010000 */
[----:B------:R-:W-:Y:S01]  /*aad0*/  LOP3.LUT P2, RZ, R24, 0xff00, RZ, 0xc0, !PT ;  /* 0x0000ff0018ff7812 */ /* 0x000fe2000784c0ff */
[----:B------:R-:W-:Y:S01]  /*aae0*/  HFMA2 R184, -RZ, RZ, 0, 0 ;  /* 0x00000000ffb87431 */ /* 0x000fe200000001ff */
[----:B------:R-:W-:Y:S01]  /*aaf0*/  SHF.L.U32 R182, R180, 0x10, RZ ;  /* 0x00000010b4b67819 */ /* 0x000fe200000006ff */
[----:B-----5:R-:W-:Y:S01]  /*ab00*/  FFMA.FTZ R180, R30, R181, R183 ;  /* 0x000000b51eb47223 */ /* 0x020fe200000100b7 */
[----:B------:R-:W-:-:S03]  /*ab10*/  MOV R235, RZ ;  /* 0x000000ff00eb7202 */ /* 0x000fc60000000f00 */
[----:B------:R-:W-:Y:S01]  /*ab20*/  FFMA.FTZ R181, R30, R185, R182 ;  /* 0x000000b91eb57223 */ /* 0x000fe200000100b6 */
[----:B------:R-:W-:Y:S01]  /*ab30*/  FMUL.FTZ R182, R180, R21 ;  /* 0x00000015b4b67220 */ /* 0x000fe20000410000 */
[----:B------:R-:W-:-:S03]  /*ab40*/  @P1 SHF.L.U32 R185, R164, 0x10, RZ ;  /* 0x00000010a4b91819 */ /* 0x000fc600000006ff */
[----:B------:R-:W-:Y:S01]  /*ab50*/  FMUL.FTZ R186, R182, UR14 ;  /* 0x0000000eb6ba7c20 */ /* 0x000fe20008410000 */
[----:B------:R-:W-:Y:S02]  /*ab60*/  @P2 SHF.L.U32 R187, R246, 0x10, RZ ;  /* 0x00000010f6bb2819 */ /* 0x000fe400000006ff */
[----:B------:R-:W-:Y:S01]  /*ab70*/  MOV R182, RZ ;  /* 0x000000ff00b67202 */ /* 0x000fe20000000f00 */
[----:B------:R-:W-:Y:S01]  /*ab80*/  @P1 FMUL.FTZ R182, R185, R186 ;  /* 0x000000bab9b61220 */ /* 0x000fe20000410000 */
[----:B------:R-:W-:Y:S01]  /*ab90*/  MOV R185, RZ ;  /* 0x000000ff00b97202 */ /* 0x000fe20000000f00 */
[----:B------:R-:W-:-:S04]  /*aba0*/  FFMA.FTZ R249, R12, R3, R2 ;  /* 0x000000030cf97223 */ /* 0x000fc80000010002 */
[----:B------:R-:W-:Y:S01]  /*abb0*/  FADD.FTZ R249, R209, -R249 ;  /* 0x800000f9d1f97221 */ /* 0x000fe20000010000 */
[----:B------:R-:W-:-:S04]  /*abc0*/  PRMT R250, R46, 0x7632, R250 ;  /* 0x000076322efa7816 */ /* 0x000fc800000000fa */
[----:B------:R-:W-:Y:S02]  /*abd0*/  SHF.L.U32 R250, R250, 0x10, RZ ;  /* 0x00000010fafa7819 */ /* 0x000fe400000006ff */
[----:B----4-:R-:W-:-:S05]  /*abe0*/  @P1 SHF.L.U32 R183, R32, 0x10, RZ ;  /* 0x0000001020b71819 */ /* 0x010fca00000006ff */
[----:B------:R-:W-:Y:S01]  /*abf0*/  @P1 FMUL.FTZ R184, R186, R183 ;  /* 0x000000b7bab81220 */ /* 0x000fe20000410000 */
[----:B------:R-:W-:Y:S01]  /*ac00*/  @P2 PRMT R183, R32, 0x7632, R183 ;  /* 0x0000763220b72816 */ /* 0x000fe200000000b7 */
[----:B------:R-:W-:Y:S01]  /*ac10*/  FMUL.FTZ R32, R181, R21 ;  /* 0x00000015b5207220 */ /* 0x000fe20000410000 */
[----:B------:R-:W-:Y:S01]  /*ac20*/  HFMA2 R186, -RZ, RZ, 0, 0 ;  /* 0x00000000ffba7431 */ /* 0x000fe200000001ff */
[----:B------:R-:W-:Y:S02]  /*ac30*/  LOP3.LUT P1, RZ, R24, 0xff0000, RZ, 0xc0, !PT ;  /* 0x00ff000018ff7812 */ /* 0x000fe4000782c0ff */
[----:B------:R-:W-:Y:S01]  /*ac40*/  @P2 SHF.L.U32 R183, R183, 0x10, RZ ;  /* 0x00000010b7b72819 */ /* 0x000fe200000006ff */
[----:B------:R-:W-:-:S04]  /*ac50*/  FMUL.FTZ R32, R32, UR14 ;  /* 0x0000000e20207c20 */ /* 0x000fc80008410000 */
[----:B------:R-:W-:Y:S01]  /*ac60*/  @P2 FMUL.FTZ R186, R187, R32 ;  /* 0x00000020bbba2220 */ /* 0x000fe20000410000 */
[----:B------:R-:W-:Y:S01]  /*ac70*/  @P2 FMUL.FTZ R185, R32, R183 ;  /* 0x000000b720b92220 */ /* 0x000fe20000410000 */
[----:B------:R-:W-:Y:S01]  /*ac80*/  FFMA.FTZ R32, R13, R3, R2 ;  /* 0x000000030d207223 */ /* 0x000fe20000010002 */
[----:B------:R-:W-:Y:S02]  /*ac90*/  SHF.L.U32 R183, R45, 0x10, RZ ;  /* 0x000000102db77819 */ /* 0x000fe400000006ff */
[----:B------:R-:W-:Y:S01]  /*aca0*/  LOP3.LUT P2, RZ, R24, 0xff000000, RZ, 0xc0, !PT ;  /* 0xff00000018ff7812 */ /* 0x000fe2000784c0ff */
[--C-:B------:R-:W-:Y:S01]  /*acb0*/  FADD.FTZ R247, R213, -R32.reuse ;  /* 0x80000020d5f77221 */ /* 0x100fe20000010000 */
[----:B------:R-:W-:Y:S02]  /*acc0*/  PRMT R32, R45, 0x7632, R32 ;  /* 0x000076322d207816 */ /* 0x000fe40000000020 */
[----:B------:R-:W-:Y:S01]  /*acd0*/  @P1 SHF.L.U32 R187, R165, 0x10, RZ ;  /* 0x00000010a5bb1819 */ /* 0x000fe200000006ff */
[----:B------:R-:W-:Y:S01]  /*ace0*/  FFMA.FTZ R247, R30, R247, R183 ;  /* 0x000000f71ef77223 */ /* 0x000fe200000100b7 */
[----:B------:R-:W-:Y:S01]  /*acf0*/  FFMA.FTZ R183, R195, R3, R2 ;  /* 0x00000003c3b77223 */ /* 0x000fe20000010002 */
[----:B------:R-:W-:-:S03]  /*ad00*/  SHF.L.U32 R32, R32, 0x10, RZ ;  /* 0x0000001020207819 */ /* 0x000fc600000006ff */
[----:B------:R-:W-:-:S03]  /*ad10*/  FADD.FTZ R183, R227, -R183 ;  /* 0x800000b7e3b77221 */ /* 0x000fc60000010000 */
[----:B--2---:R-:W-:Y:S01]  /*ad20*/  @P2 SHF.L.U32 R236, R236, 0x10, RZ ;  /* 0x00000010ecec2819 */ /* 0x004fe200000006ff */
[----:B------:R-:W-:Y:S01]  /*ad30*/  FFMA.FTZ R248, R30, R183, R32 ;  /* 0x000000b71ef87223 */ /* 0x000fe20000010020 */
[----:B------:R-:W-:Y:S01]  /*ad40*/  FMUL.FTZ R32, R247, R21 ;  /* 0x00000015f7207220 */ /* 0x000fe20000410000 */
[----:B------:R-:W-:-:S03]  /*ad50*/  HFMA2 R183, -RZ, RZ, 0, 0 ;  /* 0x00000000ffb77431 */ /* 0x000fc600000001ff */
[----:B------:R-:W-:-:S04]  /*ad60*/  FMUL.FTZ R32, R32, UR14 ;  /* 0x0000000e20207c20 */ /* 0x000fc80008410000 */
[----:B------:R-:W-:Y:S01]  /*ad70*/  @P1 FMUL.FTZ R183, R187, R32 ;  /* 0x00000020bbb71220 */ /* 0x000fe20000410000 */
[----:B------:R-:W-:-:S05]  /*ad80*/  @P1 SHF.L.U32 R187, R33, 0x10, RZ ;  /* 0x0000001021bb1819 */ /* 0x000fca00000006ff */
[----:B------:R-:W-:Y:S01]  /*ad90*/  @P1 FMUL.FTZ R235, R32, R187 ;  /* 0x000000bb20eb1220 */ /* 0x000fe20000410000 */
[----:B------:R-:W-:Y:S01]  /*ada0*/  @P2 PRMT R187, R33, 0x7632, R187 ;  /* 0x0000763221bb2816 */ /* 0x000fe200000000bb */
[----:B------:R-:W-:Y:S01]  /*adb0*/  FMUL.FTZ R33, R248, R21 ;  /* 0x00000015f8217220 */ /* 0x000fe20000410000 */
[----:B------:R-:W-:Y:S02]  /*adc0*/  HFMA2 R32, -RZ, RZ, 0, 0 ;  /* 0x00000000ff207431 */ /* 0x000fe400000001ff */
[----:B------:R-:W-:Y:S01]  /*add0*/  @P2 SHF.L.U32 R187, R187, 0x10, RZ ;  /* 0x00000010bbbb2819 */ /* 0x000fe200000006ff */
[----:B------:R-:W-:Y:S01]  /*ade0*/  FMUL.FTZ R33, R33, UR14 ;  /* 0x0000000e21217c20 */ /* 0x000fe20008410000 */
[----:B------:R-:W-:-:S03]  /*adf0*/  LOP3.LUT P1, RZ, R25, 0xff, RZ, 0xc0, !PT ;  /* 0x000000ff19ff7812 */ /* 0x000fc6000782c0ff */
[----:B------:R-:W-:Y:S01]  /*ae00*/  @P2 FMUL.FTZ R32, R33, R187 ;  /* 0x000000bb21202220 */ /* 0x000fe20000410000 */
[----:B------:R-:W-:Y:S01]  /*ae10*/  MOV R187, RZ ;  /* 0x000000ff00bb7202 */ /* 0x000fe20000000f00 */
[----:B------:R-:W-:Y:S01]  /*ae20*/  @P2 FMUL.FTZ R187, R236, R33 ;  /* 0x00000021ecbb2220 */ /* 0x000fe20000410000 */
[----:B------:R-:W-:Y:S01]  /*ae30*/  SHF.L.U32 R33, R46, 0x10, RZ ;  /* 0x000000102e217819 */ /* 0x000fe200000006ff */
[----:B------:R-:W-:-:S04]  /*ae40*/  FADD.FTZ R73, R73, R185 ;  /* 0x000000b949497221 */ /* 0x000fc80000010000 */
[----:B------:R-:W-:Y:S01]  /*ae50*/  FFMA.FTZ R249, R30, R249, R33 ;  /* 0x000000f91ef97223 */ /* 0x000fe20000010021 */
[----:B------:R-:W-:-:S03]  /*ae60*/  FADD.FTZ R72, R72, R184 ;  /* 0x000000b848487221 */ /* 0x000fc60000010000 */
[----:B------:R-:W-:Y:S01]  /*ae70*/  FMUL.FTZ R185, R249, R21 ;  /* 0x00000015f9b97220 */ /* 0x000fe20000410000 */
[----:B------:R-:W-:Y:S01]  /*ae80*/  @P1 SHF.L.U32 R184, R34, 0x10, RZ ;  /* 0x0000001022b81819 */ /* 0x000fe200000006ff */
[----:B------:R-:W-:Y:S01]  /*ae90*/  FADD.FTZ R74, R74, R235 ;  /* 0x000000eb4a4a7221 */ /* 0x000fe20000010000 */
[----:B------:R-:W-:Y:S01]  /*aea0*/  @P1 SHF.L.U32 R235, R166, 0x10, RZ ;  /* 0x00000010a6eb1819 */ /* 0x000fe200000006ff */
[----:B------:R-:W-:Y:S01]  /*aeb0*/  FMUL.FTZ R185, R185, UR14 ;  /* 0x0000000eb9b97c20 */ /* 0x000fe20008410000 */
[----:B------:R-:W-:-:S03]  /*aec0*/  HFMA2 R33, -RZ, RZ, 0, 0 ;  /* 0x00000000ff217431 */ /* 0x000fc600000001ff */
        /* <DEDUP_REMOVED lines=10> */
[----:B---3--:R-:W-:Y:S02]  /*af70*/  @P1 SHF.L.U32 R33, R251, 0x10, RZ ;  /* 0x00000010fb211819 */ /* 0x008fe400000006ff */
[----:B------:R-:W-:Y:S01]  /*af80*/  @P1 SHF.L.U32 R185, R185, 0x10, RZ ;  /* 0x00000010b9b91819 */ /* 0x000fe200000006ff */
[----:B------:R-:W-:Y:S01]  /*af90*/  FMUL.FTZ R34, R34, UR14 ;  /* 0x0000000e22227c20 */ /* 0x000fe20008410000 */
[----:B------:R-:W-:Y:S01]  /*afa0*/  FADD.FTZ R75, R75, R32 ;  /* 0x000000204b4b7221 */ /* 0x000fe20000010000 */
[----:B------:R-:W-:Y:S01]  /*afb0*/  HFMA2 R32, -RZ, RZ, 0, 0 ;  /* 0x00000000ff207431 */ /* 0x000fe200000001ff */
[----:B------:R-:W-:Y:S01]  /*afc0*/  MOV R235, RZ ;  /* 0x000000ff00eb7202 */ /* 0x000fe20000000f00 */
[----:B------:R-:W-:Y:S01]  /*afd0*/  FFMA.FTZ R251, R11, R3, R2 ;  /* 0x000000030bfb7223 */ /* 0x000fe20000010002 */
        /* <DEDUP_REMOVED lines=16> */
[----:B------:R-:W-:-:S04]  /*b0e0*/  ISETP.GE.U32.AND P1, PT, R24, RZ, PT ;  /* 0x000000ff1800720c */ /* 0x000fc80003f26070 */
[----:B------:R-:W-:-:S13]  /*b0f0*/  ISETP.GE.U32.AND.EX P1, PT, R25, 0x1000000, PT, P1 ;  /* 0x010000001900780c */ /* 0x000fda0003f26110 */
[----:B------:R-:W-:Y:S02]  /*b100*/  @P1 PRMT R33, R35, 0x7632, R33 ;  /* 0x0000763223211816 */ /* 0x000fe40000000021 */
[----:B------:R-:W2:Y:S01]  /*b110*/  LDL R35, [R1+0x8] ;  /* 0x0000080001237983 */ /* 0x000ea20000100800 */
[----:B------:R-:W-:Y:S01]  /*b120*/  PRMT R252, R47, 0x7632, R252 ;  /* 0x000076322ffc7816 */ /* 0x000fe200000000fc */
[----:B------:R-:W-:-:S03]  /*b130*/  FFMA.FTZ R32, R15, R3, R2 ;  /* 0x000000030f207223 */ /* 0x000fc60000010002 */
[----:B------:R-:W-:Y:S01]  /*b140*/  SHF.L.U32 R252, R252, 0x10, RZ ;  /* 0x00000010fcfc7819 */ /* 0x000fe200000006ff */
[----:B------:R-:W-:-:S04]  /*b150*/  FADD.FTZ R32, R221, -R32 ;  /* 0x80000020dd207221 */ /* 0x000fc80000010000 */
[----:B------:R-:W-:Y:S01]  /*b160*/  FFMA.FTZ R252, R30, R32, R252 ;  /* 0x000000201efc7223 */ /* 0x000fe200000100fc */
[----:B------:R-:W-:-:S03]  /*b170*/  @P1 SHF.L.U32 R33, R33, 0x10, RZ ;  /* 0x0000001021211819 */ /* 0x000fc600000006ff */
[----:B------:R-:W-:Y:S01]  /*b180*/  FMUL.FTZ R32, R252, R21 ;  /* 0x00000015fc207220 */ /* 0x000fe20000410000 */
[----:B------:R-:W-:-:S03]  /*b190*/  HFMA2 R34, -RZ, RZ, 0, 0 ;  /* 0x00000000ff227431 */ /* 0x000fc600000001ff */
[----:B------:R-:W-:-:S04]  /*b1a0*/  FMUL.FTZ R32, R32, UR14 ;  /* 0x0000000e20207c20 */ /* 0x000fc80008410000 */
[----:B------:R-:W-:Y:S01]  /*b1b0*/  @P1 FMUL.FTZ R34, R32, R33 ;  /* 0x0000002120221220 */ /* 0x000fe20000410000 */
[----:B------:R-:W-:-:S03]  /*b1c0*/  MOV R236, RZ ;  /* 0x000000ff00ec7202 */ /* 0x000fc60000000f00 */
[----:B------:R-:W-:Y:S01]  /*b1d0*/  FADD.FTZ R71, R71, R34 ;  /* 0x0000002247477221 */ /* 0x000fe20000010000 */
[----:B------:R-:W-:Y:S02]  /*b1e0*/  F2FP.BF16.F32.PACK_AB R34, R250, R249 ;  /* 0x000000f9fa22723e */ /* 0x000fe400000010ff */
[----:B--2---:R-:W-:-:S05]  /*b1f0*/  @P1 SHF.L.U32 R33, R35, 0x10, RZ ;  /* 0x0000001023211819 */ /* 0x004fca00000006ff */
[----:B------:R-:W-:Y:S01]  /*b200*/  @P1 FMUL.FTZ R236, R33, R32 ;  /* 0x0000002021ec1220 */ /* 0x000fe20000410000 */
[----:B------:R-:W-:Y:S02]  /*b210*/  F2FP.BF16.F32.PACK_AB R32, R181, R180 ;  /* 0x000000b4b520723e */ /* 0x000fe400000010ff */
[----:B------:R-:W0:Y:S01]  /*b220*/  LDC.64 R180, c[0x0][0x478] ;  /* 0x00011e00ffb47b82 */ /* 0x000e220000000a00 */
[----:B------:R-:W-:-:S07]  /*b230*/  F2FP.BF16.F32.PACK_AB R33, R248, R247 ;  /* 0x000000f7f821723e */ /* 0x000fce00000010ff */
        /* <DEDUP_REMOVED lines=11> */
.L_x_882:
[----:B------:R-:W-:Y:S05]  /*b2f0*/  BSYNC.RECONVERGENT B2 ;  /* 0x0000000000027941 */ /* 0x000fea0003800200 */
.L_x_881:
[----:B------:R-:W-:Y:S04]  /*b300*/  BSSY.RECONVERGENT B2, `(.L_x_883) ;  /* 0x000008d000027945 */ /* 0x000fe80003800200 */
[----:B------:R-:W-:Y:S05]  /*b310*/  @!P4 BRA `(.L_x_884) ;  /* 0x00000008002cc947 */ /* 0x000fea0003800000 */
[----:B------:R-:W2:Y:S02]  /*b320*/  LDC.64 R32, c[0x0][0x390] ;  /* 0x0000e400ff207b82 */ /* 0x000ea40000000a00 */
[----:B--2---:R-:W-:-:S06]  /*b330*/  IMAD.WIDE.U32 R32, R20, 0x10, R32 ;  /* 0x0000001014207825 */ /* 0x004fcc00078e0020 */
[----:B------:R-:W2:Y:S01]  /*b340*/  LDG.E.128 R32, desc[UR6][R32.64] ;  /* 0x0000000620207981 */ /* 0x000ea2000c1e1d00 */
[-CC-:B01----:R-:W-:Y:S01]  /*b350*/  FFMA.FTZ R181, R8, R3.reuse, R2.reuse ;  /* 0x0000000308b57223 */ /* 0x183fe20000010002 */
[----:B------:R-:W-:Y:S01]  /*b360*/  LOP3.LUT P1, RZ, R26, 0xff, RZ, 0xc0, !PT ;  /* 0x000000ff1aff7812 */ /* 0x000fe2000782c0ff */
[----:B------:R-:W-:Y:S01]  /*b370*/  FFMA.FTZ R180, R193, R3, R2 ;  /* 0x00000003c1b47223 */ /* 0x000fe20000010002 */
[----:B------:R-:W-:Y:S01]  /*b380*/  PRMT R182, R40, 0x7632, R182 ;  /* 0x0000763228b67816 */ /* 0x000fe200000000b6 */
[----:B------:R-:W-:Y:S01]  /*b390*/  FADD.FTZ R181, R218, -R181 ;  /* 0x800000b5dab57221 */ /* 0x000fe20000010000 */
[----:B------:R-:W-:Y:S01]  /*b3a0*/  SHF.L.U32 R183, R40, 0x10, RZ ;  /* 0x0000001028b77819 */ /* 0x000fe200000006ff */
[----:B------:R-:W-:Y:S01]  /*b3b0*/  FADD.FTZ R185, R225, -R180 ;  /* 0x800000b4e1b97221 */ /* 0x000fe20000010000 */
[----:B------:R-:W-:Y:S01]  /*b3c0*/  SHF.L.U32 R182, R182, 0x10, RZ ;  /* 0x00000010b6b67819 */ /* 0x000fe200000006ff */
[----:B------:R-:W-:Y:S01]  /*b3d0*/  HFMA2 R184, -RZ, RZ, 0, 0 ;  /* 0x00000000ffb87431 */ /* 0x000fe200000001ff */
[----:B------:R-:W-:Y:S01]  /*b3e0*/  LOP3.LUT P2, RZ, R26, 0xff00, RZ, 0xc0, !PT ;  /* 0x0000ff001aff7812 */ /* 0x000fe2000784c0ff */
[C---:B-----5:R-:W-:Y:S01]  /*b3f0*/  FFMA.FTZ R180, R30.reuse, R181, R183 ;  /* 0x000000b51eb47223 */ /* 0x060fe200000100b7 */
[----:B------:R-:W-:Y:S01]  /*b400*/  SHF.L.U32 R247, R41, 0x10, RZ ;  /* 0x0000001029f77819 */ /* 0x000fe200000006ff */
[----:B------:R-:W-:Y:S01]  /*b410*/  FFMA.FTZ R181, R30, R185, R182 ;  /* 0x000000b91eb57223 */ /* 0x000fe200000100b6 */
[----:B------:R-:W-:Y:S01]  /*b420*/  MOV R235, RZ ;  /* 0x000000ff00eb7202 */ /* 0x000fe20000000f00 */
[----:B------:R-:W-:Y:S01]  /*b430*/  FMUL.FTZ R182, R180, R21 ;  /* 0x00000015b4b67220 */ /* 0x000fe20000410000 */
[----:B------:R-:W-:Y:S01]  /*b440*/  @P1 SHF.L.U32 R185, R156, 0x10, RZ ;  /* 0x000000109cb91819 */ /* 0x000fe200000006ff */
[-C--:B------:R-:W-:Y:S01]  /*b450*/  FFMA.FTZ R249, R6, R3.reuse, R2 ;  /* 0x0000000306f97223 */ /* 0x080fe20000010002 */
[----:B------:R-:W-:Y:S01]  /*b460*/  PRMT R250, R42, 0x7632, R250 ;  /* 0x000076322afa7816 */ /* 0x000fe200000000fa */
[----:B------:R-:W-:Y:S01]  /*b470*/  FMUL.FTZ R186, R182, UR14 ;  /* 0x0000000eb6ba7c20 */ /* 0x000fe20008410000 */
[----:B------:R-:W-:Y:S01]  /*b480*/  MOV R182, RZ ;  /* 0x000000ff00b67202 */ /* 0x000fe20000000f00 */
[----:B------:R-:W-:Y:S01]  /*b490*/  FADD.FTZ R249, R208, -R249 ;  /* 0x800000f9d0f97221 */ /* 0x000fe20000010000 */
[----:B------:R-:W-:Y:S01]  /*b4a0*/  SHF.L.U32 R250, R250, 0x10, RZ ;  /* 0x00000010fafa7819 */ /* 0x000fe200000006ff */
[----:B------:R-:W-:Y:S01]  /*b4b0*/  @P1 FMUL.FTZ R182, R185, R186 ;  /* 0x000000bab9b61220 */ /* 0x000fe20000410000 */
[----:B------:R-:W-:Y:S01]  /*b4c0*/  MOV R185, RZ ;  /* 0x000000ff00b97202 */ /* 0x000fe20000000f00 */
[----:B------:R-:W-:Y:S01]  /*b4d0*/  FFMA.FTZ R251, R5, R3, R2 ;  /* 0x0000000305fb7223 */ /* 0x000fe20000010002 */
[----:B------:R-:W-:-:S02]  /*b4e0*/  @P2 SHF.L.U32 R187, R242, 0x10, RZ ;  /* 0x00000010f2bb2819 */ /* 0x000fc400000006ff */
[----:B------:R-:W-:Y:S01]  /*b4f0*/  PRMT R252, R43, 0x7632, R252 ;  /* 0x000076322bfc7816 */ /* 0x000fe200000000fc */
[----:B------:R-:W-:-:S03]  /*b500*/  FADD.FTZ R251, R203, -R251 ;  /* 0x800000fbcbfb7221 */ /* 0x000fc60000010000 */
[----:B------:R-:W-:Y:S02]  /*b510*/  SHF.L.U32 R252, R252, 0x10, RZ ;  /* 0x00000010fcfc7819 */ /* 0x000fe400000006ff */
[----:B--2---:R-:W-:-:S05]  /*b520*/  @P1 SHF.L.U32 R183, R32, 0x10, RZ ;  /* 0x0000001020b71819 */ /* 0x004fca00000006ff */
[----:B------:R-:W-:Y:S01]  /*b530*/  @P1 FMUL.FTZ R184, R186, R183 ;  /* 0x000000b7bab81220 */ /* 0x000fe20000410000 */
[----:B------:R-:W-:Y:S01]  /*b540*/  @P2 PRMT R183, R32, 0x7632, R183 ;  /* 0x0000763220b72816 */ /* 0x000fe200000000b7 */
[----:B------:R-:W-:Y:S01]  /*b550*/  FMUL.FTZ R32, R181, R21 ;  /* 0x00000015b5207220 */ /* 0x000fe20000410000 */
[----:B------:R-:W-:Y:S01]  /*b560*/  HFMA2 R186, -RZ, RZ, 0, 0 ;  /* 0x00000000ffba7431 */ /* 0x000fe200000001ff */
[----:B------:R-:W-:Y:S01]  /*b570*/  LOP3.LUT P1, RZ, R26, 0xff0000, RZ, 0xc0, !PT ;  /* 0x00ff00001aff7812 */ /* 0x000fe2000782c0ff */
[----:B------:R-:W-:Y:S01]  /*b580*/  FADD.FTZ R64, R64, R184 ;  /* 0x000000b840407221 */ /* 0x000fe20000010000 */
[----:B------:R-:W-:Y:S01]  /*b590*/  @P2 SHF.L.U32 R183, R183, 0x10, RZ ;  /* 0x00000010b7b72819 */ /* 0x000fe200000006ff */
[----:B------:R-:W-:-:S04]  /*b5a0*/  FMUL.FTZ R32, R32, UR14 ;  /* 0x0000000e20207c20 */ /* 0x000fc80008410000 */
[----:B------:R-:W-:Y:S01]  /*b5b0*/  @P2 FMUL.FTZ R185, R32, R183 ;  /* 0x000000b720b92220 */ /* 0x000fe20000410000 */
[----:B------:R-:W-:Y:S01]  /*b5c0*/  FFMA.FTZ R183, R7, R3, R2 ;  /* 0x0000000307b77223 */ /* 0x000fe20000010002 */
[----:B------:R-:W-:Y:S01]  /*b5d0*/  @P2 FMUL.FTZ R186, R187, R32 ;  /* 0x00000020bbba2220 */ /* 0x000fe20000410000 */
[----:B------:R-:W-:Y:S01]  /*b5e0*/  PRMT R32, R41, 0x7632, R32 ;  /* 0x0000763229207816 */ /* 0x000fe20000000020 */
[----:B------:R-:W-:Y:S01]  /*b5f0*/  FADD.FTZ R65, R65, R185 ;  /* 0x000000b941417221 */ /* 0x000fe20000010000 */
[----:B------:R-:W-:Y:S01]  /*b600*/  FADD.FTZ R183, R212, -R183 ;  /* 0x800000b7d4b77221 */ /* 0x000fe20000010000 */
[----:B------:R-:W-:Y:S02]  /*b610*/  LOP3.LUT P2, RZ, R26, 0xff000000, RZ, 0xc0, !PT ;  /* 0xff0000001aff7812 */ /* 0x000fe4000784c0ff */
[----:B------:R-:W-:Y:S01]  /*b620*/  SHF.L.U32 R32, R32, 0x10, RZ ;  /* 0x0000001020207819 */ /* 0x000fe200000006ff */
[----:B------:R-:W-:Y:S01]  /*b630*/  FFMA.FTZ R247, R30, R183, R247 ;  /* 0x000000b71ef77223 */ /* 0x000fe200000100f7 */
[----:B------:R-:W-:Y:S01]  /*b640*/  FFMA.FTZ R183, R192, R3, R2 ;  /* 0x00000003c0b77223 */ /* 0x000fe20000010002 */
[----:B------:R-:W-:-:S03]  /*b650*/  @P1 SHF.L.U32 R187, R157, 0x10, RZ ;  /* 0x000000109dbb1819 */ /* 0x000fc600000006ff */
[----:B------:R-:W-:-:S04]  /*b660*/  FADD.FTZ R183, R224, -R183 ;  /* 0x800000b7e0b77221 */ /* 0x000fc80000010000 */
[----:B------:R-:W-:Y:S01]  /*b670*/  FFMA.FTZ R248, R30, R183, R32 ;  /* 0x000000b71ef87223 */ /* 0x000fe20000010020 */
[----:B------:R-:W-:Y:S01]  /*b680*/  FMUL.FTZ R32, R247, R21 ;  /* 0x00000015f7207220 */ /* 0x000fe20000410000 */
[----:B------:R-:W-:Y:S01]  /*b690*/  HFMA2 R183, -RZ, RZ, 0, 0 ;  /* 0x00000000ffb77431 */ /* 0x000fe200000001ff */
[----:B------:R-:W-:Y:S02]  /*b6a0*/  @P2 SHF.L.U32 R236, R243, 0x10, RZ ;  /* 0x00000010f3ec2819 */ /* 0x000fe400000006ff */
[----:B------:R-:W-:-:S04]  /*b6b0*/  FMUL.FTZ R32, R32, UR14 ;  /* 0x0000000e20207c20 */ /* 0x000fc80008410000 */
[----:B------:R-:W-:Y:S01]  /*b6c0*/  @P1 FMUL.FTZ R183, R187, R32 ;  /* 0x00000020bbb71220 */ /* 0x000fe20000410000 */
[----:B------:R-:W-:-:S05]  /*b6d0*/  @P1 SHF.L.U32 R187, R33, 0x10, RZ ;  /* 0x0000001021bb1819 */ /* 0x000fca00000006ff */
        /* <DEDUP_REMOVED lines=9> */
[----:B------:R-:W-:Y:S01]  /*b770*/  MOV R187, RZ ;  /* 0x000000ff00bb7202 */ /* 0x000fe20000000f00 */
[----:B------:R-:W-:Y:S01]  /*b780*/  @P2 FMUL.FTZ R187, R236, R33 ;  /* 0x00000021ecbb2220 */ /* 0x000fe20000410000 */
[----:B------:R-:W-:Y:S01]  /*b790*/  SHF.L.U32 R33, R42, 0x10, RZ ;  /* 0x000000102a217819 */ /* 0x000fe200000006ff */
[----:B------:R-:W-:Y:S01]  /*b7a0*/  FADD.FTZ R67, R67, R32 ;  /* 0x0000002043437221 */ /* 0x000fe20000010000 */
[----:B------:R-:W-:Y:S01]  /*b7b0*/  HFMA2 R32, -RZ, RZ, 0, 0 ;  /* 0x00000000ff207431 */ /* 0x000fe200000001ff */
[----:B------:R-:W-:Y:S02]  /*b7c0*/  @P1 SHF.L.U32 R184, R34, 0x10, RZ ;  /* 0x0000001022b81819 */ /* 0x000fe400000006ff */
[----:B------:R-:W-:Y:S01]  /*b7d0*/  FFMA.FTZ R249, R30, R249, R33 ;  /* 0x000000f91ef97223 */ /* 0x000fe20000010021 */
[----:B------:R-:W-:Y:S01]  /*b7e0*/  @P1 SHF.L.U32 R235, R158, 0x10, RZ ;  /* 0x000000109eeb1819 */ /* 0x000fe200000006ff */
[----:B------:R-:W-:Y:S01]  /*b7f0*/  HFMA2 R33, -RZ, RZ, 0, 0 ;  /* 0x00000000ff217431 */ /* 0x000fe200000001ff */
[----:B------:R-:W-:Y:S01]  /*b800*/  MOV R236, RZ ;  /* 0x000000ff00ec7202 */ /* 0x000fe20000000f00 */
[----:B------:R-:W-:-:S04]  /*b810*/  FMUL.FTZ R185, R249, R21 ;  /* 0x00000015f9b97220 */ /* 0x000fc80000410000 */
[----:B------:R-:W-:-:S04]  /*b820*/  FMUL.FTZ R185, R185, UR14 ;  /* 0x0000000eb9b97c20 */ /* 0x000fc80008410000 */
[----:B------:R-:W-:Y:S01]  /*b830*/  @P1 FMUL.FTZ R33, R185, R184 ;  /* 0x000000b8b9211220 */ /* 0x000fe20000410000 */
[----:B------:R-:W-:Y:S01]  /*b840*/  MOV R184, RZ ;  /* 0x000000ff00b87202 */ /* 0x000fe20000000f00 */
[----:B------:R-:W-:Y:S01]  /*b850*/  @P1 FMUL.FTZ R184, R235, R185 ;  /* 0x000000b9ebb81220 */ /* 0x000fe20000410000 */
[----:B------:R-:W-:Y:S01]  /*b860*/  LOP3.LUT P1, RZ, R27, 0xff00, RZ, 0xc0, !PT ;  /* 0x0000ff001bff7812 */ /* 0x000fe2000782c0ff */
[----:B------:R-:W-:Y:S01]  /*b870*/  FFMA.FTZ R185, R10, R3, R2 ;  /* 0x000000030ab97223 */ /* 0x000fe20000010002 */
[----:B------:R-:W-:Y:S01]  /*b880*/  FADD.FTZ R60, R60, R33 ;  /* 0x000000213c3c7221 */ /* 0x000fe20000010000 */
[----:B------:R-:W-:Y:S02]  /*b890*/  MOV R235, RZ ;  /* 0x000000ff00eb7202 */ /* 0x000fe40000000f00 */
[----:B------:R-:W-:-:S04]  /*b8a0*/  FADD.FTZ R185, R223, -R185 ;  /* 0x800000b9dfb97221 */ /* 0x000fc80000010000 */
[----:B------:R-:W-:-:S04]  /*b8b0*/  FFMA.FTZ R250, R30, R185, R250 ;  /* 0x000000b91efa7223 */ /* 0x000fc800000100fa */
[----:B------:R-:W-:Y:S01]  /*b8c0*/  @P1 PRMT R185, R34, 0x7632, R185 ;  /* 0x0000763222b91816 */ /* 0x000fe200000000b9 */
[----:B------:R-:W-:Y:S01]  /*b8d0*/  FMUL.FTZ R34, R250, R21 ;  /* 0x00000015fa227220 */ /* 0x000fe20000410000 */
[----:B------:R-:W-:Y:S02]  /*b8e0*/  @P1 SHF.L.U32 R33, R244, 0x10, RZ ;  /* 0x00000010f4211819 */ /* 0x000fe400000006ff */
[----:B------:R-:W-:Y:S01]  /*b8f0*/  @P1 SHF.L.U32 R185, R185, 0x10, RZ ;  /* 0x00000010b9b91819 */ /* 0x000fe200000006ff */
[----:B------:R-:W-:-:S04]  /*b900*/  FMUL.FTZ R34, R34, UR14 ;  /* 0x0000000e22227c20 */ /* 0x000fc80008410000 */
[----:B------:R-:W-:Y:S01]  /*b910*/  @P1 FMUL.FTZ R32, R34, R185 ;  /* 0x000000b922201220 */ /* 0x000fe20000410000 */
[----:B------:R-:W-:Y:S01]  /*b920*/  @P1 FMUL.FTZ R235, R33, R34 ;  /* 0x0000002221eb1220 */ /* 0x000fe20000410000 */
[----:B------:R-:W-:Y:S02]  /*b930*/  LOP3.LUT P1, RZ, R27, 0xff0000, RZ, 0xc0, !PT ;  /* 0x00ff00001bff7812 */ /* 0x000fe4000782c0ff */
[----:B------:R-:W-:Y:S01]  /*b940*/  SHF.L.U32 R33, R43, 0x10, RZ ;  /* 0x000000102b217819 */ /* 0x000fe200000006ff */
[----:B------:R-:W-:Y:S01]  /*b950*/  FADD.FTZ R61, R61, R32 ;  /* 0x000000203d3d7221 */ /* 0x000fe20000010000 */
[----:B------:R-:W-:-:S03]  /*b960*/  MOV R185, RZ ;  /* 0x000000ff00b97202 */ /* 0x000fc60000000f00 */
[----:B------:R-:W-:Y:S01]  /*b970*/  FFMA.FTZ R251, R30, R251, R33 ;  /* 0x000000fb1efb7223 */ /* 0x000fe20000010021 */
[----:B------:R-:W-:-:S03]  /*b980*/  HFMA2 R33, -RZ, RZ, 0, 0 ;  /* 0x00000000ff217431 */ /* 0x000fc600000001ff */
[----:B------:R-:W-:Y:S02]  /*b990*/  FMUL.FTZ R32, R251, R21 ;  /* 0x00000015fb207220 */ /* 0x000fe40000410000 */
[----:B------:R-:W-:Y:S02]  /*b9a0*/  @P1 SHF.L.U32 R34, R35, 0x10, RZ ;  /* 0x0000001023221819 */ /* 0x000fe400000006ff */
[----:B------:R-:W-:-:S04]  /*b9b0*/  FMUL.FTZ R32, R32, UR14 ;  /* 0x0000000e20207c20 */ /* 0x000fc80008410000 */
[----:B------:R-:W-:Y:S01]  /*b9c0*/  @P1 FMUL.FTZ R33, R32, R34 ;  /* 0x0000002220211220 */ /* 0x000fe20000410000 */
[----:B------:R-:W-:-:S03]  /*b9d0*/  HFMA2 R34, -RZ, RZ, 0, 0 ;  /* 0x00000000ff227431 */ /* 0x000fc600000001ff */
[----:B------:R-:W-:Y:S01]  /*b9e0*/  FADD.FTZ R62, R62, R33 ;  /* 0x000000213e3e7221 */ /* 0x000fe20000010000 */
[----:B------:R-:W-:-:S05]  /*b9f0*/  @P1 SHF.L.U32 R33, R159, 0x10, RZ ;  /* 0x000000109f211819 */ /* 0x000fca00000006ff */
        /* <DEDUP_REMOVED lines=9> */
[----:B------:R-:W-:Y:S02]  /*ba90*/  F2FP.BF16.F32.PACK_AB R35, R252, R251 ;  /* 0x000000fbfc23723e */ /* 0x000fe400000010ff */
[----:B------:R-:W-:-:S05]  /*baa0*/  @P1 SHF.L.U32 R33, R33, 0x10, RZ ;  /* 0x0000001021211819 */ /* 0x000fca00000006ff */
[----:B------:R-:W-:Y:S01]  /*bab0*/  @P1 FMUL.FTZ R34, R32, R33 ;  /* 0x0000002120221220 */ /* 0x000fe20000410000 */
[----:B------:R-:W-:-:S03]  /*bac0*/  @P1 SHF.L.U32 R33, R245, 0x10, RZ ;  /* 0x00000010f5211819 */ /* 0x000fc600000006ff */
[----:B------:R-:W-:Y:S01]  /*bad0*/  FADD.FTZ R63, R63, R34 ;  /* 0x000000223f3f7221 */ /* 0x000fe20000010000 */
[----:B------:R-:W-:Y:S01]  /*bae0*/  F2FP.BF16.F32.PACK_AB R34, R250, R249 ;  /* 0x000000f9fa22723e */ /* 0x000fe200000010ff */
[----:B------:R-:W-:Y:S01]  /*baf0*/  @P1 FMUL.FTZ R236, R33, R32 ;  /* 0x0000002021ec1220 */ /* 0x000fe20000410000 */
[----:B------:R-:W-:Y:S02]  /*bb00*/  F2FP.BF16.F32.PACK_AB R32, R181, R180 ;  /* 0x000000b4b520723e */ /* 0x000fe400000010ff */
[----:B------:R-:W0:Y:S01]  /*bb10*/  LDC.64 R180, c[0x0][0x478] ;  /* 0x00011e00ffb47b82 */ /* 0x000e220000000a00 */
[----:B------:R-:W-:-:S07]  /*bb20*/  F2FP.BF16.F32.PACK_AB R33, R248, R247 ;  /* 0x000000f7f821723e */ /* 0x000fce00000010ff */
[----:B------:R-:W1:Y:S01]  /*bb30*/  LDC.64 R248, c[0x0][0x468] ;  /* 0x00011a00fff87b82 */ /* 0x000e620000000a00 */
[----:B0-----:R-:W-:-:S05]  /*bb40*/  IMAD.WIDE.U32 R180, R20, 0x10, R180 ;  /* 0x0000001014b47825 */ /* 0x001fca00078e00b4 */
[----:B------:R0:W-:Y:S02]  /*bb50*/  STG.E.128 desc[UR6][R180.64], R32 ;  /* 0x00000020b4007986 */ /* 0x0001e4000c101d06 */
[----:B0-----:R-:W-:Y:S02]  /*bb60*/  F2FP.BF16.F32.PACK_AB R180, R186, R182 ;  /* 0x000000b6bab4723e */ /* 0x001fe400000010ff */
[----:B------:R-:W-:Y:S02]  /*bb70*/  F2FP.BF16.F32.PACK_AB R181, R187, R183 ;  /* 0x000000b7bbb5723e */ /* 0x000fe400000010ff */
[----:B------:R-:W-:Y:S02]  /*bb80*/  F2FP.BF16.F32.PACK_AB R182, R235, R184 ;  /* 0x000000b8ebb6723e */ /* 0x000fe400000010ff */
[----:B------:R-:W-:Y:S01]  /*bb90*/  F2FP.BF16.F32.PACK_AB R183, R236, R185 ;  /* 0x000000b9ecb7723e */ /* 0x000fe200000010ff */
[C---:B-1----:R-:W-:Y:S01]  /*bba0*/  IMAD.WIDE.U32 R184, R20.reuse, 0x10, R248 ;  /* 0x0000001014b87825 */ /* 0x042fe200078e00f8 */
[----:B------:R-:W-:-:S04]  /*bbb0*/  IADD3 R20, PT, PT, R20, 0x20, RZ ;  /* 0x0000002014147810 */ /* 0x000fc80007ffe0ff */
[----:B------:R2:W-:Y:S03]  /*bbc0*/  STG.E.128 desc[UR6][R184.64], R180 ;  /* 0x000000b4b8007986 */ /* 0x0005e6000c101d06 */
.L_x_884:
[----:B------:R-:W-:Y:S05]  /*bbd0*/  BSYNC.RECONVERGENT B2 ;  /* 0x0000000000027941 */ /* 0x000fea0003800200 */
.L_x_883:
[----:B------:R-:W-:Y:S05]  /*bbe0*/  @!P5 BRA `(.L_x_869) ;  /* 0x000000080024d947 */ /* 0x000fea0003800000 */
[----:B------:R-:W3:Y:S02]  /*bbf0*/  LDC.64 R32, c[0x0][0x390] ;  /* 0x0000e400ff207b82 */ /* 0x000ee40000000a00 */
[----:B---3--:R-:W-:-:S06]  /*bc00*/  IMAD.WIDE.U32 R32, R20, 0x10, R32 ;  /* 0x0000001014207825 */ /* 0x008fcc00078e0020 */
[----:B------:R-:W3:Y:S01]  /*bc10*/  LDG.E.128 R32, desc[UR6][R32.64] ;  /* 0x0000000620207981 */ /* 0x000ee2000c1e1d00 */
[-CC-:B012---:R-:W-:Y:S01]  /*bc20*/  FFMA.FTZ R180, R199, R3.reuse, R2.reuse ;  /* 0x00000003c7b47223 */ /* 0x187fe20000010002 */
[----:B------:R-:W-:Y:S01]  /*bc30*/  LOP3.LUT P1, RZ, R28, 0xff, RZ, 0xc0, !PT ;  /* 0x000000ff1cff7812 */ /* 0x000fe2000782c0ff */
[-C--:B------:R-:W-:Y:S01]  /*bc40*/  FFMA.FTZ R236, R4, R3.reuse, R2 ;  /* 0x0000000304ec7223 */ /* 0x080fe20000010002 */
[----:B------:R-:W-:Y:S01]  /*bc50*/  SHF.L.U32 R183, R36, 0x10, RZ ;  /* 0x0000001024b77819 */ /* 0x000fe200000006ff */
[----:B------:R-:W-:Y:S01]  /*bc60*/  FADD.FTZ R181, R211, -R180 ;  /* 0x800000b4d3b57221 */ /* 0x000fe20000010000 */
[----:B------:R-:W-:Y:S01]  /*bc70*/  FFMA.FTZ R180, R190, R3, R2 ;  /* 0x00000003beb47223 */ /* 0x000fe20000010002 */
[----:B------:R-:W-:Y:S01]  /*bc80*/  LOP3.LUT P2, RZ, R28, 0xff00, RZ, 0xc0, !PT ;  /* 0x0000ff001cff7812 */ /* 0x000fe2000784c0ff */
[----:B------:R-:W-:Y:S01]  /*bc90*/  FADD.FTZ R236, R202, -R236 ;  /* 0x800000eccaec7221 */ /* 0x000fe20000010000 */
[----:B-----5:R-:W-:Y:S01]  /*bca0*/  FFMA.FTZ R248, R30, R181, R183 ;  /* 0x000000b51ef87223 */ /* 0x020fe200000100b7 */
[----:B------:R-:W-:Y:S01]  /*bcb0*/  PRMT R182, R36, 0x7632, R182 ;  /* 0x0000763224b67816 */ /* 0x000fe200000000b6 */
[----:B------:R-:W-:Y:S01]  /*bcc0*/  FADD.FTZ R249, R217, -R180 ;  /* 0x800000b4d9f97221 */ /* 0x000fe20000010000 */
[----:B------:R-:W-:Y:S01]  /*bcd0*/  PRMT R187, R37, 0x7632, R187 ;  /* 0x0000763225bb7816 */ /* 0x000fe200000000bb */
[----:B------:R-:W-:Y:S01]  /*bce0*/  FMUL.FTZ R180, R248, R21 ;  /* 0x00000015f8b47220 */ /* 0x000fe20000410000 */
[----:B------:R-:W-:-:S02]  /*bcf0*/  SHF.L.U32 R182, R182, 0x10, RZ ;  /* 0x00000010b6b67819 */ /* 0x000fc400000006ff */
[----:B------:R-:W-:Y:S01]  /*bd00*/  @P1 SHF.L.U32 R183, R148, 0x10, RZ ;  /* 0x0000001094b71819 */ /* 0x000fe200000006ff */
[----:B------:R-:W-:Y:S01]  /*bd10*/  FMUL.FTZ R184, R180, UR14 ;  /* 0x0000000eb4b87c20 */ /* 0x000fe20008410000 */
[----:B------:R-:W-:Y:S01]  /*bd20*/  MOV R180, RZ ;  /* 0x000000ff00b47202 */ /* 0x000fe20000000f00 */
[----:B------:R-:W-:Y:S01]  /*bd30*/  FFMA.FTZ R249, R30, R249, R182 ;  /* 0x000000f91ef97223 */ /* 0x000fe200000100b6 */
[----:B------:R-:W-:Y:S02]  /*bd40*/  HFMA2 R182, -RZ, RZ, 0, 0 ;  /* 0x00000000ffb67431 */ /* 0x000fe400000001ff */
[----:B------:R-:W-:Y:S01]  /*bd50*/  @P1 FMUL.FTZ R180, R183, R184 ;  /* 0x000000b8b7b41220 */ /* 0x000fe20000410000 */
[----:B------:R-:W-:Y:S01]  /*bd60*/  @P2 SHF.L.U32 R185, R238, 0x10, RZ ;  /* 0x00000010eeb92819 */ /* 0x000fe200000006ff */
[----:B------:R-:W-:Y:S01]  /*bd70*/  HFMA2 R183, -RZ, RZ, 0, 0 ;  /* 0x00000000ffb77431 */ /* 0x000fe200000001ff */
[----:B------:R-:W-:Y:S02]  /*bd80*/  SHF.L.U32 R187, R187, 0x10, RZ ;  /* 0x00000010bbbb7819 */ /* 0x000fe400000006ff */
[----:B------:R-:W-:-:S02]  /*bd90*/  PRMT R186, R38, 0x7632, R186 ;  /* 0x0000763226ba7816 */ /* 0x000fc400000000ba */
[----:B------:R-:W-:Y:S02]  /*bda0*/  PRMT R235, R39, 0x7632, R235 ;  /* 0x0000763227eb7816 */ /* 0x000fe400000000eb */
[----:B------:R-:W-:Y:S02]  /*bdb0*/  SHF.L.U32 R186, R186, 0x10, RZ ;  /* 0x00000010baba7819 */ /* 0x000fe400000006ff */
[----:B------:R-:W-:Y:S02]  /*bdc0*/  SHF.L.U32 R235, R235, 0x10, RZ ;  /* 0x00000010ebeb7819 */ /* 0x000fe400000006ff */
[----:B---3--:R-:W-:-:S05]  /*bdd0*/  @P1 SHF.L.U32 R181, R32, 0x10, RZ ;  /* 0x0000001020b51819 */ /* 0x008fca00000006ff */
[----:B------:R-:W-:Y:S01]  /*bde0*/  @P1 FMUL.FTZ R182, R184, R181 ;  /* 0x000000b5b8b61220 */ /* 0x000fe20000410000 */
[----:B------:R-:W-:Y:S01]  /*bdf0*/  @P2 PRMT R184, R32, 0x7632, R184 ;  /* 0x0000763220b82816 */ /* 0x000fe200000000b8 */
[----:B------:R-:W-:Y:S01]  /*be00*/  FMUL.FTZ R181, R249, R21 ;  /* 0x00000015f9b57220 */ /* 0x000fe20000410000 */
[----:B------:R-:W-:Y:S01]  /*be10*/  MOV R32, RZ ;  /* 0x000000ff00207202 */ /* 0x000fe20000000f00 */
[----:B------:R-:W-:Y:S01]  /*be20*/  FADD.FTZ R56, R56, R182 ;  /* 0x000000b638387221 */ /* 0x000fe20000010000 */
[----:B------:R-:W-:Y:S01]  /*be30*/  @P2 SHF.L.U32 R184, R184, 0x10, RZ ;  /* 0x00000010b8b82819 */ /* 0x000fe200000006ff */
[----:B------:R-:W-:Y:S01]  /*be40*/  FMUL.FTZ R181, R181, UR14 ;  /* 0x0000000eb5b57c20 */ /* 0x000fe20008410000 */
[----:B------:R-:W-:Y:S01]  /*be50*/  LOP3.LUT P1, RZ, R28, 0xff0000, RZ, 0xc0, !PT ;  /* 0x00ff00001cff7812 */ /* 0x000fe2000782c0ff */
[----:B------:R-:W-:Y:S02]  /*be60*/  HFMA2 R182, -RZ, RZ, 0, 0 ;  /* 0x00000000ffb67431 */ /* 0x000fe400000001ff */
[----:B------:R-:W-:Y:S01]  /*be70*/  @P2 FMUL.FTZ R32, R181, R184 ;  /* 0x000000b8b5202220 */ /* 0x000fe20000410000 */
[----:B------:R-:W-:Y:S01]  /*be80*/  FFMA.FTZ R184, R31, R3, R2 ;  /* 0x000000031fb87223 */ /* 0x000fe20000010002 */
[----:B------:R-:W-:Y:S01]  /*be90*/  @P2 FMUL.FTZ R183, R185, R181 ;  /* 0x000000b5b9b72220 */ /* 0x000fe20000410000 */
[----:B------:R-:W-:Y:S01]  /*bea0*/  SHF.L.U32 R181, R37, 0x10, RZ ;  /* 0x0000001025b57819 */ /* 0x000fe200000006ff */
[----:B------:R-:W-:Y:S01]  /*beb0*/  FADD.FTZ R57, R57, R32 ;  /* 0x0000002039397221 */ /* 0x000fe20000010000 */
[----:B------:R-:W-:Y:S01]  /*bec0*/  FADD.FTZ R247, R207, -R184 ;  /* 0x800000b8cff77221 */ /* 0x000fe20000010000 */
[----:B------:R-:W-:Y:S01]  /*bed0*/  HFMA2 R32, -RZ, RZ, 0, 0 ;  /* 0x00000000ff207431 */ /* 0x000fe200000001ff */
[----:B------:R-:W-:-:S02]  /*bee0*/  F2FP.BF16.F32.PACK_AB R180, R183, R180 ;  /* 0x000000b4b7b4723e */ /* 0x000fc400000010ff */
[----:B------:R-:W-:Y:S01]  /*bef0*/  FFMA.FTZ R247, R30, R247, R181 ;  /* 0x000000f71ef77223 */ /* 0x000fe200000100b5 */
[----:B------:R-:W-:Y:S02]  /*bf00*/  @P1 SHF.L.U32 R181, R33, 0x10, RZ ;  /* 0x0000001021b51819 */ /* 0x000fe400000006ff */
[----:B------:R-:W-:Y:S01]  /*bf10*/  @P1 SHF.L.U32 R185, R149, 0x10, RZ ;  /* 0x0000001095b91819 */ /* 0x000fe200000006ff */
[----:B------:R-:W-:-:S04]  /*bf20*/  FMUL.FTZ R184, R247, R21 ;  /* 0x00000015f7b87220 */ /* 0x000fc80000410000 */
[----:B------:R-:W-:-:S04]  /*bf30*/  FMUL.FTZ R184, R184, UR14 ;  /* 0x0000000eb8b87c20 */ /* 0x000fc80008410000 */
[----:B------:R-:W-:Y:S01]  /*bf40*/  @P1 FMUL.FTZ R182, R184, R181 ;  /* 0x000000b5b8b61220 */ /* 0x000fe20000410000 */
[----:B------:R-:W-:Y:S01]  /*bf50*/  MOV R181, RZ ;  /* 0x000000ff00b57202 */ /* 0x000fe20000000f00 */
[----:B------:R-:W-:Y:S01]  /*bf60*/  @P1 FMUL.FTZ R181, R185, R184 ;  /* 0x000000b8b9b51220 */ /* 0x000fe20000410000 */
[----:B------:R-:W-:Y:S01]  /*bf70*/  LOP3.LUT P1, RZ, R28, 0xff000000, RZ, 0xc0, !PT ;  /* 0xff0000001cff7812 */ /* 0x000fe2000782c0ff */
[----:B------:R-:W-:Y:S01]  /*bf80*/  FFMA.FTZ R184, R189, R3, R2 ;  /* 0x00000003bdb87223 */ /* 0x000fe20000010002 */
[----:B------:R-:W-:-:S03]  /*bf90*/  FADD.FTZ R58, R58, R182 ;  /* 0x000000b63a3a7221 */ /* 0x000fc60000010000 */
        /* <DEDUP_REMOVED lines=8> */
[----:B------:R-:W-:Y:S02]  /*c020*/  CS2R R184, SRZ ;  /* 0x0000000000b87805 */ /* 0x000fe4000001ff00 */
[----:B------:R-:W-:Y:S01]  /*c030*/  @P1 FMUL.FTZ R184, R182, R33 ;  /* 0x00000021b6b81220 */ /* 0x000fe20000410000 */
[----:B------:R-:W-:Y:S01]  /*c040*/  LOP3.LUT P1, RZ, R29, 0xff, RZ, 0xc0, !PT ;  /* 0x000000ff1dff7812 */ /* 0x000fe2000782c0ff */
[----:B------:R-:W-:Y:S01]  /*c050*/  FADD.FTZ R59, R59, R32 ;  /* 0x000000203b3b7221 */ /* 0x000fe20000010000 */
[----:B------:R-:W-:Y:S02]  /*c060*/  SHF.L.U32 R33, R38, 0x10, RZ ;  /* 0x0000001026217819 */ /* 0x000fe400000006ff */
[----:B------:R-:W-:-:S03]  /*c070*/  F2FP.BF16.F32.PACK_AB R181, R184, R181 ;  /* 0x000000b5b8b5723e */ /* 0x000fc600000010ff */
[----:B------:R-:W-:Y:S01]  /*c080*/  FFMA.FTZ R236, R30, R236, R33 ;  /* 0x000000ec1eec7223 */ /* 0x000fe20000010021 */
[----:B------:R-:W-:-:S03]  /*c090*/  MOV R33, RZ ;  /* 0x000000ff00217202 */ /* 0x000fc60000000f00 */
        /* <DEDUP_REMOVED lines=8> */
[----:B------:R-:W-:Y:S01]  /*c120*/  LOP3.LUT P1, RZ, R29, 0xff00, RZ, 0xc0, !PT ;  /* 0x0000ff001dff7812 */ /* 0x000fe2000782c0ff */
[----:B------:R-:W-:-:S04]  /*c130*/  FFMA.FTZ R32, R188, R3, R2 ;  /* 0x00000003bc207223 */ /* 0x000fc80000010002 */
[----:B------:R-:W-:-:S04]  /*c140*/  FADD.FTZ R32, R215, -R32 ;  /* 0x80000020d7207221 */ /* 0x000fc80000010000 */
[----:B------:R-:W-:-:S04]  /*c150*/  FFMA.FTZ R186, R30, R32, R186 ;  /* 0x000000201eba7223 */ /* 0x000fc800000100ba */
[----:B------:R-:W-:Y:S01]  /*c160*/  @P1 PRMT R33, R34, 0x7632, R33 ;  /* 0x0000763222211816 */ /* 0x000fe20000000021 */
[----:B------:R-:W-:Y:S01]  /*c170*/  FMUL.FTZ R32, R186, R21 ;  /* 0x00000015ba207220 */ /* 0x000fe20000410000 */
[----:B------:R-:W-:Y:S02]  /*c180*/  MOV R34, RZ ;  /* 0x000000ff00227202 */ /* 0x000fe40000000f00 */
[----:B------:R-:W-:Y:S01]  /*c190*/  @P1 SHF.L.U32 R33, R33, 0x10, RZ ;  /* 0x0000001021211819 */ /* 0x000fe200000006ff */
[----:B------:R-:W-:-:S04]  /*c1a0*/  FMUL.FTZ R32, R32, UR14 ;  /* 0x0000000e20207c20 */ /* 0x000fc80008410000 */
[----:B------:R-:W-:Y:S01]  /*c1b0*/  @P1 FMUL.FTZ R34, R32, R33 ;  /* 0x0000002120221220 */ /* 0x000fe20000410000 */
[----:B------:R-:W-:-:S03]  /*c1c0*/  @P1 SHF.L.U32 R33, R240, 0x10, RZ ;  /* 0x00000010f0211819 */ /* 0x000fc600000006ff */
[----:B------:R-:W-:Y:S01]  /*c1d0*/  FADD.FTZ R53, R53, R34 ;  /* 0x0000002235357221 */ /* 0x000fe20000010000 */
[----:B------:R-:W-:Y:S01]  /*c1e0*/  F2FP.BF16.F32.PACK_AB R34, R186, R236 ;  /* 0x000000ecba22723e */ /* 0x000fe200000010ff */
[----:B------:R-:W-:Y:S01]  /*c1f0*/  @P1 FMUL.FTZ R185, R33, R32 ;  /* 0x0000002021b91220 */ /* 0x000fe20000410000 */
[-CC-:B------:R-:W-:Y:S01]  /*c200*/  FFMA.FTZ R32, R232, R3.reuse, R2.reuse ;  /* 0x00000003e8207223 */ /* 0x180fe20000010002 */
[----:B------:R-:W-:Y:S01]  /*c210*/  FFMA.FTZ R2, R191, R3, R2 ;  /* 0x00000003bf027223 */ /* 0x000fe20000010002 */
[----:B------:R-:W-:Y:S02]  /*c220*/  LOP3.LUT P1, RZ, R29, 0xff0000, RZ, 0xc0, !PT ;  /* 0x00ff00001dff7812 */ /* 0x000fe4000782c0ff */
[----:B------:R-:W-:Y:S01]  /*c230*/  FADD.FTZ R32, R234, -R32 ;  /* 0x80000020ea207221 */ /* 0x000fe20000010000 */
[----:B------:R-:W-:Y:S01]  /*c240*/  SHF.L.U32 R3, R39, 0x10, RZ ;  /* 0x0000001027037819 */ /* 0x000fe200000006ff */
[----:B------:R-:W-:Y:S01]  /*c250*/  FADD.FTZ R2, R201, -R2 ;  /* 0x80000002c9027221 */ /* 0x000fe20000010000 */
[----:B------:R-:W-:Y:S01]  /*c260*/  F2FP.BF16.F32.PACK_AB R33, R187, R247 ;  /* 0x000000f7bb21723e */ /* 0x000fe200000010ff */
[C---:B------:R-:W-:Y:S01]  /*c270*/  FFMA.FTZ R235, R30.reuse, R32, R235 ;  /* 0x000000201eeb7223 */ /* 0x040fe200000100eb */
[----:B------:R-:W0:Y:S01]  /*c280*/  LDC.64 R186, c[0x0][0x478] ;  /* 0x00011e00ffba7b82 */ /* 0x000e220000000a00 */
[----:B------:R-:W-:Y:S01]  /*c290*/  FFMA.FTZ R30, R30, R2, R3 ;  /* 0x000000021e1e7223 */ /* 0x000fe20000010003 */
[----:B------:R-:W-:Y:S01]  /*c2a0*/  HFMA2 R2, -RZ, RZ, 0, 0 ;  /* 0x00000000ff027431 */ /* 0x000fe200000001ff */
[----:B------:R-:W-:-:S02]  /*c2b0*/  F2FP.BF16.F32.PACK_AB R182, R185, R182 ;  /* 0x000000b6b9b6723e */ /* 0x000fc400000010ff */
[-C--:B------:R-:W-:Y:S01]  /*c2c0*/  FMUL.FTZ R3, R30, R21.reuse ;  /* 0x000000151e037220 */ /* 0x080fe20000410000 */
[----:B------:R-:W-:Y:S01]  /*c2d0*/  @P1 SHF.L.U32 R32, R35, 0x10, RZ ;  /* 0x0000001023201819 */ /* 0x000fe200000006ff */
[----:B------:R-:W-:Y:S02]  /*c2e0*/  FMUL.FTZ R21, R235, R21 ;  /* 0x00000015eb157220 */ /* 0x000fe40000410000 */
[----:B------:R-:W-:Y:S02]  /*c2f0*/  FMUL.FTZ R3, R3, UR14 ;  /* 0x0000000e03037c20 */ /* 0x000fe40008410000 */
[----:B------:R-:W-:Y:S02]  /*c300*/  FMUL.FTZ R21, R21, UR14 ;  /* 0x0000000e15157c20 */ /* 0x000fe40008410000 */
[----:B------:R-:W-:Y:S01]  /*c310*/  @P1 FMUL.FTZ R2, R3, R32 ;  /* 0x0000002003021220 */ /* 0x000fe20000410000 */
[----:B------:R-:W-:-:S03]  /*c320*/  @P1 SHF.L.U32 R32, R151, 0x10, RZ ;  /* 0x0000001097201819 */ /* 0x000fc600000006ff */
[----:B------:R-:W-:Y:S01]  /*c330*/  FADD.FTZ R54, R54, R2 ;  /* 0x0000000236367221 */ /* 0x000fe20000010000 */
[----:B------:R-:W-:Y:S01]  /*c340*/  MOV R2, RZ ;  /* 0x000000ff00027202 */ /* 0x000fe20000000f00 */
[----:B------:R-:W-:Y:S01]  /*c350*/  @P1 FMUL.FTZ R2, R32, R3 ;  /* 0x0000000320021220 */ /* 0x000fe20000410000 */
[----:B------:R-:W-:Y:S01]  /*c360*/  ISETP.GE.U32.AND P1, PT, R28, RZ, PT ;  /* 0x000000ff1c00720c */ /* 0x000fe20003f26070 */
[----:B------:R-:W-:-:S03]  /*c370*/  HFMA2 R3, -RZ, RZ, 0, 0 ;  /* 0x00000000ff037431 */ /* 0x000fc600000001ff */
[----:B------:R-:W-:-:S13]  /*c380*/  ISETP.GE.U32.AND.EX P1, PT, R29, 0x1000000, PT, P1 ;  /* 0x010000001d00780c */ /* 0x000fda0003f26110 */
[----:B------:R-:W-:Y:S02]  /*c390*/  @P1 PRMT R35, R35, 0x7632, R35 ;  /* 0x0000763223231816 */ /* 0x000fe40000000023 */
[----:B------:R-:W-:Y:S02]  /*c3a0*/  @P1 SHF.L.U32 R32, R241, 0x10, RZ ;  /* 0x00000010f1201819 */ /* 0x000fe400000006ff */
[----:B------:R-:W-:-:S05]  /*c3b0*/  @P1 SHF.L.U32 R35, R35, 0x10, RZ ;  /* 0x0000001023231819 */ /* 0x000fca00000006ff */
[----:B------:R-:W-:Y:S01]  /*c3c0*/  @P1 FMUL.FTZ R3, R21, R35 ;  /* 0x0000002315031220 */ /* 0x000fe20000410000 */
[----:B------:R-:W-:-:S03]  /*c3d0*/  F2FP.BF16.F32.PACK_AB R35, R235, R30 ;  /* 0x0000001eeb23723e */ /* 0x000fc600000010ff */
[----:B------:R-:W-:Y:S01]  /*c3e0*/  FADD.FTZ R55, R55, R3 ;  /* 0x0000000337377221 */ /* 0x000fe20000010000 */
[----:B------:R-:W-:Y:S01]  /*c3f0*/  MOV R3, RZ ;  /* 0x000000ff00037202 */ /* 0x000fe20000000f00 */
[----:B------:R-:W-:Y:S01]  /*c400*/  @P1 FMUL.FTZ R3, R32, R21 ;  /* 0x0000001520031220 */ /* 0x000fe20000410000 */
[----:B------:R-:W-:Y:S02]  /*c410*/  F2FP.BF16.F32.PACK_AB R32, R249, R248 ;  /* 0x000000f8f920723e */ /* 0x000fe400000010ff */
[----:B------:R-:W1:Y:S02]  /*c420*/  LDC.64 R248, c[0x0][0x468] ;  /* 0x00011a00fff87b82 */ /* 0x000e640000000a00 */
[----:B------:R-:W-:Y:S01]  /*c430*/  F2FP.BF16.F32.PACK_AB R183, R3, R2 ;  /* 0x0000000203b7723e */ /* 0x000fe200000010ff */
[----:B0-----:R-:W-:-:S05]  /*c440*/  IMAD.WIDE.U32 R2, R20, 0x10, R186 ;  /* 0x0000001014027825 */ /* 0x001fca00078e00ba */
[----:B------:R4:W-:Y:S01]  /*c450*/  STG.E.128 desc[UR6][R2.64], R32 ;  /* 0x0000002002007986 */ /* 0x0009e2000c101d06 */
[----:B-1----:R-:W-:-:S05]  /*c460*/  IMAD.WIDE.U32 R20, R20, 0x10, R248 ;  /* 0x0000001014147825 */ /* 0x002fca00078e00f8 */
[----:B------:R4:W-:Y:S02]  /*c470*/  STG.E.128 desc[UR6][R20.64], R180 ;  /* 0x000000b414007986 */ /* 0x0009e4000c101d06 */
.L_x_869:
[----:B------:R-:W-:Y:S05]  /*c480*/  BSYNC.RECONVERGENT B1 ;  /* 0x0000000000017941 */ /* 0x000fea0003800200 */
.L_x_855:
[----:B----4-:R-:W4:Y:S02]  /*c490*/  LDC.64 R2, c[0x0][0x380] ;  /* 0x0000e000ff027b82 */ /* 0x010f240000000a00 */
[----:B----4-:R-:W-:-:S04]  /*c4a0*/  LEA R233, R2, R233, 0x2 ;  /* 0x000000e902e97211 */ /* 0x010fc800078e10ff */
[----:B------:R-:W-:-:S13]  /*c4b0*/  ISETP.GE.AND P1, PT, R233, R3, PT ;  /* 0x00000003e900720c */ /* 0x000fda0003f26270 */
[----:B------:R-:W-:Y:S05]  /*c4c0*/  @!P1 BRA `(.L_x_885) ;  /* 0xffffff4400989947 */ /* 0x000fea000383ffff */
.L_x_845:
[----:B------:R-:W-:Y:S05]  /*c4d0*/  BSYNC B0 ;  /* 0x0000000000007941 */ /* 0x000fea0003800000 */
.L_x_844:
[----:B------:R-:W4:Y:S01]  /*c4e0*/  LDL.LU R2, [R1+0x1c] ;  /* 0x00001c0001027983 */ /* 0x000f220000300800 */
[----:B------:R-:W-:Y:S01]  /*c4f0*/  MOV R4, 0x400 ;  /* 0x0000040000047802 */ /* 0x000fe20000000f00 */
[----:B------:R-:W-:Y:S05]  /*c500*/  WARPSYNC.ALL ;  /* 0x0000000000007948 */ /* 0x000fea0003800000 */
[----:B0123--:R-:W0:Y:S01]  /*c510*/  S2R R181, SR_TID.X ;  /* 0x0000000000b57919 */ /* 0x00fe220000002100 */
[----:B------:R-:W1:Y:S01]  /*c520*/  S2UR UR4, SR_CTAID.X ;  /* 0x00000000000479c3 */ /* 0x000e620000002500 */
[----:B------:R-:W2:Y:S01]  /*c530*/  LDCU.128 UR16, c[0x0][0x440] ;  /* 0x00008800ff1077ac */ /* 0x000ea20008000c00 */
[----:B------:R-:W-:Y:S01]  /*c540*/  BSSY.RECONVERGENT B0, `(.L_x_886) ;  /* 0x0000098000007945 */ /* 0x000fe20003800200 */
[----:B------:R-:W3:Y:S01]  /*c550*/  S2R R5, SR_CgaCtaId ;  /* 0x0000000000057919 */ /* 0x000ee20000008800 */
[----:B0-----:R-:W-:-:S02]  /*c560*/  SHF.L.U32 R0, R181, 0x5, RZ ;  /* 0x00000005b5007819 */ /* 0x001fc400000006ff */
[----:B---3--:R-:W-:-:S04]  /*c570*/  LEA R5, R5, R4, 0x18 ;  /* 0x0000000405057211 */ /* 0x008fc800078ec0ff */
[C---:B------:R-:W-:Y:S02]  /*c580*/  LEA R8, R181.reuse, R5, 0x2 ;  /* 0x00000005b5087211 */ /* 0x040fe400078e10ff */
[----:B----4-:R-:W-:Y:S02]  /*c590*/  MOV R180, R2 ;  /* 0x0000000200b47202 */ /* 0x010fe40000000f00 */
[----:B------:R-:W-:-:S04]  /*c5a0*/  SHF.L.U32 R2, R181, 0x7, RZ ;  /* 0x00000007b5027819 */ /* 0x000fc800000006ff */
[----:B------:R-:W-:-:S04]  /*c5b0*/  LOP3.LUT R3, R2, 0x3000, RZ, 0xc0, !PT ;  /* 0x0000300002037812 */ /* 0x000fc800078ec0ff */
[----:B------:R-:W-:-:S04]  /*c5c0*/  LOP3.LUT R0, R3, 0x3e0, R0, 0xf8, !PT ;  /* 0x000003e003007812 */ /* 0x000fc800078ef800 */
        /* <DEDUP_REMOVED lines=35> */
[----:B-----5:R-:W-:Y:S04]  /*c800*/  LDS R30, [R8+0x2e00] ;  /* 0x002e0000081e7984 */ /* 0x020fe80000000800 */
[----:B------:R-:W-:Y:S04]  /*c810*/  LDS R7, [R8+0x3000] ;  /* 0x0030000008077984 */ /* 0x000fe80000000800 */
        /* <DEDUP_REMOVED lines=31> */
[----:B---3--:R-:W-:Y:S01]  /*ca10*/  FADD.FTZ R4, R4, R29 ;  /* 0x0000001d04047221 */ /* 0x008fe20000010000 */
[----:B------:R-:W-:Y:S02]  /*ca20*/  FADD.FTZ R29, R2, R7 ;  /* 0x00000007021d7221 */ /* 0x000fe40000010000 */
        /* <DEDUP_REMOVED lines=27> */
[----:B------:R1:W-:Y:S04]  /*cbe0*/  STS.128 [R0+0x800], R64 ;  /* 0x0008004000007388 */ /* 0x0003e80000000c00 */
[----:B------:R0:W-:Y:S04]  /*cbf0*/  STS.128 [R0+0x810], R60 ;  /* 0x0008103c00007388 */ /* 0x0001e80000000c00 */
[----:B------:R3:W-:Y:S04]  /*cc00*/  STS.128 [R0+0xc00], R56 ;  /* 0x000c003800007388 */ /* 0x0007e80000000c00 */
[----:B------:R4:W-:Y:S01]  /*cc10*/  STS.128 [R0+0xc10], R52 ;  /* 0x000c103400007388 */ /* 0x0009e20000000c00 */
[----:B------:R-:W-:Y:S01]  /*cc20*/  BAR.SYNC.DEFER_BLOCKING 0x0 ;  /* 0x0000000000007b1d */ /* 0x000fe20000010000 */
[----:B-1----:R-:W-:-:S05]  /*cc30*/  IMAD R64, R180, UR4, RZ ;  /* 0x00000004b4407c24 */ /* 0x002fca000f8e02ff */
[----:B------:R-:W1:Y:S01]  /*cc40*/  LDCU.64 UR4, c[0x0][0x460] ;  /* 0x00008c00ff0477ac */ /* 0x000e620008000a00 */
[----:B0-----:R-:W-:Y:S02]  /*cc50*/  IADD3 R60, P0, PT, R64, R181, RZ ;  /* 0x000000b5403c7210 */ /* 0x001fe40007f1e0ff */
[----:B---3--:R-:W-:Y:S02]  /*cc60*/  LOP3.LUT R56, R181, 0x7f, RZ, 0x3c, !PT ;  /* 0x0000007fb5387812 */ /* 0x008fe400078e3cff */
[----:B----4-:R-:W-:Y:S02]  /*cc70*/  IADD3.X R55, PT, PT, RZ, RZ, RZ, P0, !PT ;  /* 0x000000ffff377210 */ /* 0x010fe400007fe4ff */
[C---:B------:R-:W-:Y:S02]  /*cc80*/  SHF.L.U32 R52, R60.reuse, 0x2, RZ ;  /* 0x000000023c347819 */ /* 0x040fe400000006ff */
[----:B------:R-:W-:Y:S02]  /*cc90*/  SHF.L.U64.HI R55, R60, 0x2, R55 ;  /* 0x000000023c377819 */ /* 0x000fe40000010237 */
[----:B--2---:R-:W-:-:S02]  /*cca0*/  IADD3 R58, P0, PT, R52, UR18, RZ ;  /* 0x00000012343a7c10 */ /* 0x004fc4000ff1e0ff */
[C---:B------:R-:W-:Y:S02]  /*ccb0*/  IADD3 R54, P1, PT, R52.reuse, UR16, RZ ;  /* 0x0000001034367c10 */ /* 0x040fe4000ff3e0ff */
[C---:B------:R-:W-:Y:S01]  /*ccc0*/  IADD3.X R59, PT, PT, R55.reuse, UR19, RZ, P0, !PT ;  /* 0x00000013373b7c10 */ /* 0x040fe200087fe4ff */
[----:B------:R-:W0:Y:S01]  /*ccd0*/  LDS R6, [R8] ;  /* 0x0000000008067984 */ /* 0x000e220000000800 */
[----:B-1----:R-:W-:Y:S02]  /*cce0*/  IADD3 R52, P0, PT, R52, UR4, RZ ;  /* 0x0000000434347c10 */ /* 0x002fe4000ff1e0ff */
[----:B------:R-:W-:Y:S01]  /*ccf0*/  IADD3 R56, PT, PT, R56, R180, RZ ;  /* 0x000000b438387210 */ /* 0x000fe20007ffe0ff */
[----:B------:R-:W1:Y:S01]  /*cd00*/  LDS R81, [R8+0x1000] ;  /* 0x0010000008517984 */ /* 0x000e620000000800 */
[C---:B------:R-:W-:Y:S02]  /*cd10*/  IADD3.X R57, PT, PT, R55.reuse, UR17, RZ, P1, !PT ;  /* 0x0000001137397c10 */ /* 0x040fe40008ffe4ff */
[----:B------:R-:W-:Y:S01]  /*cd20*/  IADD3.X R55, PT, PT, R55, UR5, RZ, P0, !PT ;  /* 0x0000000537377c10 */ /* 0x000fe200087fe4ff */
[----:B------:R-:W2:Y:S01]  /*cd30*/  LDS R77, [R8+0x2000] ;  /* 0x00200000084d7984 */ /* 0x000ea20000000800 */
[----:B------:R-:W-:-:S02]  /*cd40*/  ISETP.GE.U32.AND P0, PT, R56, 0x80, PT ;  /* 0x000000803800780c */ /* 0x000fc40003f06070 */
[C---:B------:R-:W-:Y:S01]  /*cd50*/  ISETP.GE.U32.AND P6, PT, R56.reuse, 0x100, PT ;  /* 0x000001003800780c */ /* 0x040fe20003fc6070 */
[----:B------:R-:W3:Y:S01]  /*cd60*/  LDS R73, [R8+0x3000] ;  /* 0x0030000008497984 */ /* 0x000ee20000000800 */
[----:B------:R-:W-:Y:S01]  /*cd70*/  ISETP.GE.U32.AND P5, PT, R56, 0x180, PT ;  /* 0x000001803800780c */ /* 0x000fe20003fa6070 */
[----:B0-----:R-:W-:-:S04]  /*cd80*/  FADD.FTZ R6, RZ, R6 ;  /* 0x00000006ff067221 */ /* 0x001fc80000010000 */
[----:B-1----:R-:W-:-:S04]  /*cd90*/  FADD.FTZ R6, R6, R81 ;  /* 0x0000005106067221 */ /* 0x002fc80000010000 */
[----:B--2---:R-:W-:-:S04]  /*cda0*/  FADD.FTZ R6, R6, R77 ;  /* 0x0000004d06067221 */ /* 0x004fc80000010000 */
[----:B---3--:R-:W-:Y:S01]  /*cdb0*/  FADD.FTZ R73, R6, R73 ;  /* 0x0000004906497221 */ /* 0x008fe20000010000 */
[----:B------:R-:W-:Y:S06]  /*cdc0*/  @!P0 BRA `(.L_x_887) ;  /* 0x00000000003c8947 */ /* 0x000fec0003800000 */
        /* <DEDUP_REMOVED lines=15> */
.L_x_887:
[----:B------:R-:W-:Y:S05]  /*cec0*/  BSYNC.RECONVERGENT B0 ;  /* 0x0000000000007941 */ /* 0x000fea0003800200 */
.L_x_886:
        /* <DEDUP_REMOVED lines=22> */
[----:B------:R-:W-:Y:S01]  /*d030*/  FADD.FTZ R42, RZ, R42 ;  /* 0x0000002aff2a7221 */ /* 0x000fe20000010000 */
[----:B------:R-:W-:Y:S01]  /*d040*/  FADD.FTZ R9, R9, R16 ;  /* 0x0000001009097221 */ /* 0x000fe20000010000 */
[----:B------:R-:W-:Y:S01]  /*d050*/  FADD.FTZ R11, R11, R18 ;  /* 0x000000120b0b7221 */ /* 0x000fe20000010000 */
[----:B------:R-:W5:Y:S01]  /*d060*/  LDS R3, [R8+0x600] ;  /* 0x0006000008037984 */ /* 0x000f620000000800 */
        /* <DEDUP_REMOVED lines=103> */
.L_x_889:
[----:B------:R-:W-:Y:S05]  /*d6e0*/  BSYNC.RECONVERGENT B0 ;  /* 0x0000000000007941 */ /* 0x000fea0003800200 */
.L_x_888:
        /* <DEDUP_REMOVED lines=18> */
.L_x_891:
[----:B------:R-:W-:Y:S05]  /*d810*/  BSYNC.RECONVERGENT B0 ;  /* 0x0000000000007941 */ /* 0x000fea0003800200 */
.L_x_890:
        /* <DEDUP_REMOVED lines=18> */
.L_x_893:
[----:B------:R-:W-:Y:S05]  /*d940*/  BSYNC.RECONVERGENT B0 ;  /* 0x0000000000007941 */ /* 0x000fea0003800200 */
.L_x_892:
        /* <DEDUP_REMOVED lines=18> */
.L_x_895:
[----:B------:R-:W-:Y:S05]  /*da70*/  BSYNC.RECONVERGENT B0 ;  /* 0x0000000000007941 */ /* 0x000fea0003800200 */
.L_x_894:
        /* <DEDUP_REMOVED lines=18> */
.L_x_897:
[----:B------:R-:W-:Y:S05]  /*dba0*/  BSYNC.RECONVERGENT B0 ;  /* 0x0000000000007941 */ /* 0x000fea0003800200 */
.L_x_896:
        /* <DEDUP_REMOVED lines=18> */
.L_x_899:
[----:B------:R-:W-:Y:S05]  /*dcd0*/  BSYNC.RECONVERGENT B0 ;  /* 0x0000000000007941 */ /* 0x000fea0003800200 */
.L_x_898:
        /* <DEDUP_REMOVED lines=11> */
.L_x_854:
        /* <DEDUP_REMOVED lines=8> */
.L_x_901:
[----:B------:R-:W-:Y:S05]  /*de10*/  BSYNC B1 ;  /* 0x0000000000017941 */ /* 0x000fea0003800000 */
.L_x_900:
        /* <DEDUP_REMOVED lines=8> */
.L_x_902:
[----:B------:R-:W-:Y:S01]  /*dea0*/  MOV R183, R184 ;  /* 0x000000b800b77202 */ /* 0x000fe20000000f00 */
[----:B------:R-:W-:Y:S01]  /*deb0*/  HFMA2 R180, -RZ, RZ, 0, 1.1920928955078125e-07 ;  /* 0x00000002ffb47431 */ /* 0x000fe200000001ff */
[----:B------:R-:W-:-:S07]  /*dec0*/  MOV R186, R182 ;  /* 0x000000b600ba7202 */ /* 0x000fce0000000f00 */
[----:B------:R-:W-:Y:S05]  /*ded0*/  WARPSYNC.COLLECTIVE R2, `(.L_x_903) ;  /* 0x0000000002087348 */ /* 0x000fea0003c00000 */
[----:B------:R0:W1:Y:S02]  /*dee0*/  SHFL.BFLY P6, R182, R183, R180, R181 ;  /* 0x0c0000b4b7b67389 */ /* 0x00006400000c00b5 */
[----:B01----:R-:W-:Y:S05]  /*def0*/  ENDCOLLECTIVE ;  /* 0x000000000000791b */ /* 0x003fea0003800000 */
.L_x_903:
[----:B------:R-:W-:-:S05]  /*df00*/  FADD.FTZ R185, R186, R3 ;  /* 0x00000003bab97221 */ /* 0x000fca0000010000 */
[----:B------:R-:W-:Y:S01]  /*df10*/  MOV R183, R185 ;  /* 0x000000b900b77202 */ /* 0x000fe20000000f00 */
[----:B------:R-:W-:-:S07]  /*df20*/  FADD.FTZ R186, R184, R182 ;  /* 0x000000b6b8ba7221 */ /* 0x000fce0000010000 */
[----:B------:R-:W-:Y:S05]  /*df30*/  WARPSYNC.COLLECTIVE R2, `(.L_x_904) ;  /* 0x0000000002087348 */ /* 0x000fea0003c00000 */
[----:B------:R0:W1:Y:S02]  /*df40*/  SHFL.BFLY P6, R182, R183, R180, R181 ;  /* 0x0c0000b4b7b67389 */ /* 0x00006400000c00b5 */
[----:B01----:R-:W-:Y:S05]  /*df50*/  ENDCOLLECTIVE ;  /* 0x000000000000791b */ /* 0x003fea0003800000 */
.L_x_904:
[----:B------:R-:W-:Y:S01]  /*df60*/  MOV R183, R186 ;  /* 0x000000ba00b77202 */ /* 0x000fe20000000f00 */
[----:B------:R-:W-:Y:S01]  /*df70*/  HFMA2 R180, -RZ, RZ, 0, 2.384185791015625e-07 ;  /* 0x00000004ffb47431 */ /* 0x000fe200000001ff */
[----:B------:R-:W-:-:S07]  /*df80*/  MOV R248, R182 ;  /* 0x000000b600f87202 */ /* 0x000fce0000000f00 */
[----:B------:R-:W-:Y:S05]  /*df90*/  WARPSYNC.COLLECTIVE R2, `(.L_x_905) ;  /* 0x0000000002087348 */ /* 0x000fea0003c00000 */
[----:B------:R0:W1:Y:S02]  /*dfa0*/  SHFL.BFLY P6, R182, R183, R180, R181 ;  /* 0x0c0000b4b7b67389 */ /* 0x00006400000c00b5 */
[----:B01----:R-:W-:Y:S05]  /*dfb0*/  ENDCOLLECTIVE ;  /* 0x000000000000791b */ /* 0x003fea0003800000 */
.L_x_905:
[----:B------:R-:W-:-:S05]  /*dfc0*/  FADD.FTZ R187, R185, R248 ;  /* 0x000000f8b9bb7221 */ /* 0x000fca0000010000 */
[----:B------:R-:W-:Y:S01]  /*dfd0*/  MOV R183, R187 ;  /* 0x000000bb00b77202 */ /* 0x000fe20000000f00 */
[----:B------:R-:W-:-:S07]  /*dfe0*/  FADD.FTZ R235, R186, R182 ;  /* 0x000000b6baeb7221 */ /* 0x000fce0000010000 */
[----:B------:R-:W-:Y:S05]  /*dff0*/  WARPSYNC.COLLECTIVE R2, `(.L_x_906) ;  /* 0x0000000002087348 */ /* 0x000fea0003c00000 */
[----:B------:R0:W1:Y:S02]  /*e000*/  SHFL.BFLY P6, R182, R183, R180, R181 ;  /* 0x0c0000b4b7b67389 */ /* 0x00006400000c00b5 */
[----:B01----:R-:W-:Y:S05]  /*e010*/  ENDCOLLECTIVE ;  /* 0x000000000000791b */ /* 0x003fea0003800000 */
.L_x_906:
[----:B------:R-:W-:Y:S01]  /*e020*/  MOV R183, R235 ;  /* 0x000000eb00b77202 */ /* 0x000fe20000000f00 */
[----:B------:R-:W-:Y:S01]  /*e030*/  HFMA2 R180, -RZ, RZ, 0, 4.76837158203125e-07 ;  /* 0x00000008ffb47431 */ /* 0x000fe200000001ff */
[----:B------:R-:W-:-:S07]  /*e040*/  MOV R248, R182 ;  /* 0x000000b600f87202 */ /* 0x000fce0000000f00 */
[----:B------:R-:W-:Y:S05]  /*e050*/  WARPSYNC.COLLECTIVE R2, `(.L_x_907) ;  /* 0x0000000002087348 */ /* 0x000fea0003c00000 */
[----:B------:R0:W1:Y:S02]  /*e060*/  SHFL.BFLY P6, R182, R183, R180, R181 ;  /* 0x0c0000b4b7b67389 */ /* 0x00006400000c00b5 */
[----:B01----:R-:W-:Y:S05]  /*e070*/  ENDCOLLECTIVE ;  /* 0x000000000000791b */ /* 0x003fea0003800000 */
.L_x_907:
[----:B------:R-:W-:-:S05]  /*e080*/  FADD.FTZ R236, R187, R248 ;  /* 0x000000f8bbec7221 */ /* 0x000fca0000010000 */
[----:B------:R-:W-:Y:S01]  /*e090*/  MOV R183, R236 ;  /* 0x000000ec00b77202 */ /* 0x000fe20000000f00 */
[----:B------:R-:W-:-:S07]  /*e0a0*/  FADD.FTZ R3, R235, R182 ;  /* 0x000000b6eb037221 */ /* 0x000fce0000010000 */
[----:B------:R-:W-:Y:S05]  /*e0b0*/  WARPSYNC.COLLECTIVE R2, `(.L_x_908) ;  /* 0x0000000002087348 */ /* 0x000fea0003c00000 */
[----:B------:R0:W1:Y:S02]  /*e0c0*/  SHFL.BFLY P6, R182, R183, R180, R181 ;  /* 0x0c0000b4b7b67389 */ /* 0x00006400000c00b5 */
[----:B01----:R-:W-:Y:S05]  /*e0d0*/  ENDCOLLECTIVE ;  /* 0x000000000000791b */ /* 0x003fea0003800000 */
.L_x_908:
[----:B------:R-:W-:Y:S01]  /*e0e0*/  MOV R183, R3 ;  /* 0x0000000300b77202 */ /* 0x000fe20000000f00 */
[----:B------:R-:W-:Y:S01]  /*e0f0*/  HFMA2 R180, -RZ, RZ, 0, 9.5367431640625e-07 ;  /* 0x00000010ffb47431 */ /* 0x000fe200000001ff */
[----:B------:R-:W-:-:S07]  /*e100*/  MOV R247, R182 ;  /* 0x000000b600f77202 */ /* 0x000fce0000000f00 */
[----:B------:R-:W-:Y:S05]  /*e110*/  WARPSYNC.COLLECTIVE R2, `(.L_x_909) ;  /* 0x0000000002087348 */ /* 0x000fea0003c00000 */
[----:B------:R0:W1:Y:S02]  /*e120*/  SHFL.BFLY P6, R182, R183, R180, R181 ;  /* 0x0c0000b4b7b67389 */ /* 0x00006400000c00b5 */
[----:B01----:R-:W-:Y:S05]  /*e130*/  ENDCOLLECTIVE ;  /* 0x000000000000791b */ /* 0x003fea0003800000 */
.L_x_909:
[----:B------:R-:W-:-:S05]  /*e140*/  FADD.FTZ R184, R236, R247 ;  /* 0x000000f7ecb87221 */ /* 0x000fca0000010000 */
[----:B------:R-:W-:Y:S02]  /*e150*/  MOV R183, R184 ;  /* 0x000000b800b77202 */ /* 0x000fe40000000f00 */
[----:B------:R-:W-:-:S07]  /*e160*/  MOV R248, R182 ;  /* 0x000000b600f87202 */ /* 0x000fce0000000f00 */
[----:B------:R-:W-:Y:S05]  /*e170*/  WARPSYNC.COLLECTIVE R2, `(.L_x_910) ;  /* 0x0000000002087348 */ /* 0x000fea0003c00000 */
[----:B------:R0:W1:Y:S02]  /*e180*/  SHFL.BFLY P6, R182, R183, R180, R181 ;  /* 0x0c0000b4b7b67389 */ /* 0x00006400000c00b5 */
[----:B01----:R-:W-:Y:S05]  /*e190*/  ENDCOLLECTIVE ;  /* 0x000000000000791b */ /* 0x003fea0003800000 */
.L_x_910:
[----:B------:R-:W-:Y:S05]  /*e1a0*/  BRA `(.L_x_911) ;  /* 0xffffff4800047947 */ /* 0x000fea000383ffff */
.L_x_912:
        /* <DEDUP_REMOVED lines=13> */
.L_x_19960:


//--------------------- .text._ZN10layer_norm13ln_bwd_kernelINS_13Kernel_traitsI13__nv_bfloat16S2_S2_S2_fjLj1024ELj1ELj4ELj1ELj16ENS_18Kernel_traits_baseILj1024ES2_S2_S2_S2_fjLj128EEEEELb1ELb1ELb0ELb1EEEvNS_9BwdParamsE --------------------------
	.section	.text._ZN10layer_norm13ln_bwd_kernelINS_13Kernel_traitsI13__nv_bfloat16S2_S2_S2_fjLj1024ELj1ELj4ELj1ELj16ENS_18Kernel_traits_baseILj1024ES2_S2_S2_S2_fjLj128EEEEELb1ELb1ELb0ELb1EEEvNS_9BwdParamsE,"ax",@progbits
	.align	128
        .global         _ZN10layer_norm13ln_bwd_kernelINS_13Kernel_traitsI13__nv_bfloat16S2_S2_S2_fjLj1024ELj1ELj4ELj1ELj16ENS_18Kernel_traits_baseILj1024ES2_S2_S2_S2_fjLj128EEEEELb1ELb1ELb0ELb1EEEvNS_9BwdParamsE
        .type           _ZN10layer_norm13ln_bwd_kernelINS_13Kernel_traitsI13__nv_bfloat16S2_S2_S2_fjLj1024ELj1ELj4ELj1ELj16ENS_18Kernel_traits_baseILj1024ES2_S2_S2_S2_fjLj128EEEEELb1ELb1ELb0ELb1EEEvNS_9BwdParamsE,@function
        .size           _ZN10layer_norm13ln_bwd_kernelINS_13Kernel_traitsI13__nv_bfloat16S2_S2_S2_fjLj1024ELj1ELj4ELj1ELj16ENS_18Kernel_traits_baseILj1024ES2_S2_S2_S2_fjLj128EEEEELb1ELb1ELb0ELb1EEEvNS_9BwdParamsE,(.L_x_19961 - _ZN10layer_norm13ln_bwd_kernelINS_13Kernel_traitsI13__nv_bfloat16S2_S2_S2_fjLj1024ELj1ELj4ELj1ELj16ENS_18Kernel_traits_baseILj1024ES2_S2_S2_S2_fjLj128EEEEELb1ELb1ELb0ELb1EEEvNS_9BwdParamsE)
        .other          _ZN10layer_norm13ln_bwd_kernelINS_13Kernel_traitsI13__nv_bfloat16S2_S2_S2_fjLj1024ELj1ELj4ELj1ELj16ENS_18Kernel_traits_baseILj1024ES2_S2_S2_S2_fjLj128EEEEELb1ELb1ELb0ELb1EEEvNS_9BwdParamsE,@"STO_CUDA_ENTRY STV_DEFAULT"
_ZN10layer_norm13ln_bwd_kernelINS_13Kernel_traitsI13__nv_bfloat16S2_S2_S2_fjLj1024ELj1ELj4ELj1ELj16ENS_18Kernel_traits_baseILj1024ES2_S2_S2_S2_fjLj128EEEEELb1ELb1ELb0ELb1EEEvNS_9BwdParamsE:
.text._ZN10layer_norm13ln_bwd_kernelINS_13Kernel_traitsI13__nv_bfloat16S2_S2_S2_fjLj1024ELj1ELj4ELj1ELj16ENS_18Kernel_traits_baseILj1024ES2_S2_S2_S2_fjLj128EEEEELb1ELb1ELb0ELb1EEEvNS_9BwdParamsE:
        /* <DEDUP_REMOVED lines=23> */
[----:B------:R-:W0:Y:S01]  /*0170*/  LDCU UR14, c[0x0][0x400] ;  /* 0x00008000ff0e77ac */ /* 0x000e220008000800 */
        /* <DEDUP_REMOVED lines=9> */
[----:B-1----:R-:W-:Y:S01]  /*0210*/  SHF.R.U32.HI R0, RZ, 0x5, R36 ;  /* 0x00000005ff007819 */ /* 0x002fe20000011624 */
[----:B------:R-:W1:Y:S01]  /*0220*/  LDCU.64 UR12, c[0x0][0x438] ;  /* 0x00008700ff0c77ac */ /* 0x000e620008000a00 */
[----:B------:R-:W-:Y:S02]  /*0230*/  CS2R R72, SRZ ;  /* 0x0000000000487805 */ /* 0x000fe4000001ff00 */
[----:B------:R-:W-:Y:S02]  /*0240*/  CS2R R74, SRZ ;  /* 0x00000000004a7805 */ /* 0x000fe4000001ff00 */
[----:B------:R-:W-:-:S02]  /*0250*/  LOP3.LUT R144, R0, UR4, RZ, 0xfc, !PT ;  /* 0x0000000400907c12 */ /* 0x000fc4000f8efcff */
[----:B------:R-:W-:Y:S02]  /*0260*/  CS2R R68, SRZ ;  /* 0x0000000000447805 */ /* 0x000fe4000001ff00 */
[----:B------:R-:W-:Y:S02]  /*0270*/  CS2R R70, SRZ ;  /* 0x0000000000467805 */ /* 0x000fe4000001ff00 */
[----:B------:R-:W-:Y:S02]  /*0280*/  CS2R R64, SRZ ;  /* 0x0000000000407805 */ /* 0x000fe4000001ff00 */
[----:B---3--:R-:W-:Y:S02]  /*0290*/  ISETP.GE.AND P0, PT, R144, UR8, PT ;  /* 0x0000000890007c0c */ /* 0x008fe4000bf06270 */
        /* <DEDUP_REMOVED lines=110> */
[----:B---3--:R-:W-:Y:S02]  /*0980*/  PRMT R90, R44, 0x7632, R90 ;  /* 0x000076322c5a7816 */ /* 0x008fe4000000005a */
[----:B------:R-:W-:Y:S02]  /*0990*/  PRMT R89, R45, 0x7632, R89 ;  /* 0x000076322d597816 */ /* 0x000fe40000000059 */
[----:B------:R-:W-:Y:S02]  /*09a0*/  PRMT R88, R46, 0x7632, R88 ;  /* 0x000076322e587816 */ /* 0x000fe40000000058 */
[----:B------:R-:W-:-:S02]  /*09b0*/  PRMT R87, R47, 0x7632, R87 ;  /* 0x000076322f577816 */ /* 0x000fc40000000057 */
[----:B----4-:R-:W-:Y:S02]  /*09c0*/  PRMT R86, R51, 0x7632, R86 ;  /* 0x0000763233567816 */ /* 0x010fe40000000056 */
        /* <DEDUP_REMOVED lines=12> */
.L_x_937:
[----:B0-----:R-:W0:Y:S08]  /*0a90*/  @P0 LDC.64 R96, c[0x0][0x3e0] ;  /* 0x0000f800ff600b82 */ /* 0x001e300000000a00 */
        /* <DEDUP_REMOVED lines=25> */
[----:B------:R-:W-:-:S05]  /*0c30*/  IADD3 R2, PT, PT, R151, 0x60, RZ ;  /* 0x0000006097027810 */ /* 0x000fca0007ffe0ff */
[----:B------:R-:W2:Y:S01]  /*0c40*/  LDC.64 R140, c[0x0][0x3b0] ;  /* 0x0000ec00ff8c7b82 */ /* 0x000ea20000000a00 */
[----:B0-----:R-:W-:-:S04]  /*0c50*/  IMAD.WIDE.U32 R96, R151, 0x10, R108 ;  /* 0x0000001097607825 */ /* 0x001fc800078e006c */
[C---:B------:R-:W-:Y:S02]  /*0c60*/  IMAD.WIDE.U32 R100, R150.reuse, 0x10, R108 ;  /* 0x0000001096647825 */ /* 0x040fe400078e006c */
[----:B------:R-:W3:Y:S02]  /*0c70*/  LDG.E.128 R96, desc[UR6][R96.64] ;  /* 0x0000000660607981 */ /* 0x000ee4000c1e1d00 */
[----:B-1----:R-:W-:Y:S02]  /*0c80*/  IMAD.WIDE.U32 R112, R151, 0x10, R124 ;  /* 0x0000001097707825 */ /* 0x002fe400078e007c */
[----:B------:R-:W4:Y:S02]  /*0c90*/  LDG.E.128 R100, desc[UR6][R100.64] ;  /* 0x0000000664647981 */ /* 0x000f24000c1e1d00 */
[----:B------:R-:W-:Y:S02]  /*0ca0*/  IMAD.WIDE.U32 R104, R147, 0x10, R108 ;  /* 0x0000001093687825 */ /* 0x000fe400078e006c */
[----:B------:R-:W4:Y:S02]  /*0cb0*/  LDG.E.128 R112, desc[UR6][R112.64] ;  /* 0x0000000670707981 */ /* 0x000f24000c1e1d00 */
[----:B------:R-:W-:-:S02]  /*0cc0*/  IMAD.WIDE.U32 R116, R150, 0x10, R124 ;  /* 0x0000001096747825 */ /* 0x000fc400078e007c */
[----:B------:R-:W4:Y:S02]  /*0cd0*/  LDG.E.128 R104, desc[UR6][R104.64] ;  /* 0x0000000668687981 */ /* 0x000f24000c1e1d00 */
[--C-:B------:R-:W-:Y:S02]  /*0ce0*/  IMAD.WIDE.U32 R120, R147, 0x10, R124.reuse ;  /* 0x0000001093787825 */ /* 0x100fe400078e007c */
[----:B------:R-:W4:Y:S02]  /*0cf0*/  LDG.E.128 R116, desc[UR6][R116.64] ;  /* 0x0000000674747981 */ /* 0x000f24000c1e1d00 */
[C---:B------:R-:W-:Y:S02]  /*0d00*/  IMAD.WIDE.U32 R124, R2.reuse, 0x10, R124 ;  /* 0x00000010027c7825 */ /* 0x040fe400078e007c */
        /* <DEDUP_REMOVED lines=12> */
[----:B------:R-:W-:-:S02]  /*0dd0*/  PRMT R194, R72, 0x7632, R194 ;  /* 0x0000763248c27816 */ /* 0x000fc400000000c2 */
[----:B------:R-:W-:Y:S02]  /*0de0*/  SHF.L.U32 R196, R72, 0x10, RZ ;  /* 0x0000001048c47819 */ /* 0x000fe400000006ff */
[----:B------:R-:W-:Y:S02]  /*0df0*/  SHF.L.U32 R194, R194, 0x10, RZ ;  /* 0x00000010c2c27819 */ /* 0x000fe400000006ff */
[C---:B------:R-:W-:Y:S02]  /*0e00*/  SHF.L.U32 R191, R73.reuse, 0x10, RZ ;  /* 0x0000001049bf7819 */ /* 0x040fe400000006ff */
[----:B------:R-:W-:-:S04]  /*0e10*/  PRMT R189, R73, 0x7632, R189 ;  /* 0x0000763249bd7816 */ /* 0x000fc800000000bd */
[----:B------:R-:W-:Y:S02]  /*0e20*/  SHF.L.U32 R189, R189, 0x10, RZ ;  /* 0x00000010bdbd7819 */ /* 0x000fe400000006ff */
[C---:B------:R-:W-:Y:S02]  /*0e30*/  SHF.L.U32 R170, R69.reuse, 0x10, RZ ;  /* 0x0000001045aa7819 */ /* 0x040fe400000006ff */
        /* <DEDUP_REMOVED lines=8> */
[C---:B---3--:R-:W-:Y:S02]  /*0ec0*/  PRMT R156, R96.reuse, 0x7632, R156 ;  /* 0x00007632609c7816 */ /* 0x048fe4000000009c */
[----:B------:R-:W-:Y:S02]  /*0ed0*/  SHF.L.U32 R0, R96, 0x10, RZ ;  /* 0x0000001060007819 */ /* 0x000fe400000006ff */
[----:B----4-:R-:W-:Y:S02]  /*0ee0*/  PRMT R96, R102, 0x7632, R96 ;  /* 0x0000763266607816 */ /* 0x010fe40000000060 */
[----:B------:R-:W-:-:S02]  /*0ef0*/  PRMT R157, R97, 0x7632, R157 ;  /* 0x00007632619d7816 */ /* 0x000fc4000000009d */
[----:B------:R-:W-:Y:S02]  /*0f00*/  SHF.L.U32 R193, R97, 0x10, RZ ;  /* 0x0000001061c17819 */ /* 0x000fe400000006ff */
[----:B------:R-:W-:Y:S02]  /*0f10*/  PRMT R97, R100, 0x7632, R97 ;  /* 0x0000763264617816 */ /* 0x000fe40000000061 */
[----:B------:R-:W-:Y:S01]  /*0f20*/  SHF.L.U32 R167, R96, 0x10, RZ ;  /* 0x0000001060a77819 */ /* 0x000fe200000006ff */
[----:B------:R-:W-:Y:S01]  /*0f30*/  FADD.FTZ R0, -R202, R0 ;  /* 0x00000000ca007221 */ /* 0x000fe20000010100 */
[----:B------:R-:W-:Y:S02]  /*0f40*/  SHF.L.U32 R195, R156, 0x10, RZ ;  /* 0x000000109cc37819 */ /* 0x000fe400000006ff */
[C---:B------:R-:W-:Y:S02]  /*0f50*/  PRMT R241, R112.reuse, 0x7632, R241 ;  /* 0x0000763270f17816 */ /* 0x040fe400000000f1 */
[----:B------:R-:W-:-:S02]  /*0f60*/  SHF.L.U32 R96, R112, 0x10, RZ ;  /* 0x0000001070607819 */ /* 0x000fc400000006ff */
[----:B------:R-:W-:Y:S01]  /*0f70*/  SHF.L.U32 R97, R97, 0x10, RZ ;  /* 0x0000001061617819 */ /* 0x000fe200000006ff */
[----:B------:R-:W-:Y:S01]  /*0f80*/  FADD.FTZ R195, -R202, R195 ;  /* 0x000000c3cac37221 */ /* 0x000fe20000010100 */
[----:B------:R-:W-:Y:S01]  /*0f90*/  SHF.L.U32 R173, R100, 0x10, RZ ;  /* 0x0000001064ad7819 */ /* 0x000fe200000006ff */
[----:B------:R-:W-:Y:S01]  /*0fa0*/  FMUL.FTZ R196, R196, R96 ;  /* 0x00000060c4c47220 */ /* 0x000fe20000410000 */
[----:B------:R-:W-:Y:S01]  /*0fb0*/  SHF.L.U32 R241, R241, 0x10, RZ ;  /* 0x00000010f1f17819 */ /* 0x000fe200000006ff */
[----:B-----5:R-:W-:Y:S01]  /*0fc0*/  FMUL.FTZ R0, R146, R0 ;  /* 0x0000000092007220 */ /* 0x020fe20000410000 */
[C---:B------:R-:W-:Y:S02]  /*0fd0*/  PRMT R100, R103.reuse, 0x7632, R100 ;  /* 0x0000763267647816 */ /* 0x040fe40000000064 */
[----:B------:R-:W-:Y:S01]  /*0fe0*/  SHF.L.U32 R176, R103, 0x10, RZ ;  /* 0x0000001067b07819 */ /* 0x000fe200000006ff */
[----:B------:R-:W-:Y:S01]  /*0ff0*/  FADD.FTZ R178, -R202, R97 ;  /* 0x00000061cab27221 */ /* 0x000fe20000010100 */
[----:B------:R-:W-:-:S02]  /*1000*/  PRMT R103, R106, 0x7632, R103 ;  /* 0x000076326a677816 */ /* 0x000fc40000000067 */
[C---:B------:R-:W-:Y:S02]  /*1010*/  PRMT R158, R98.reuse, 0x7632, R158 ;  /* 0x00007632629e7816 */ /* 0x040fe4000000009e */
[----:B------:R-:W-:Y:S01]  /*1020*/  SHF.L.U32 R188, R98, 0x10, RZ ;  /* 0x0000001062bc7819 */ /* 0x000fe200000006ff */
[----:B------:R-:W-:Y:S01]  /*1030*/  FADD.FTZ R193, -R202, R193 ;  /* 0x000000c1cac17221 */ /* 0x000fe20000010100 */
[C---:B------:R-:W-:Y:S01]  /*1040*/  PRMT R98, R99.reuse, 0x7632, R98 ;  /* 0x0000763263627816 */ /* 0x040fe20000000062 */
[----:B------:R-:W-:Y:S01]  /*1050*/  FMUL.FTZ R194, R194, R241 ;  /* 0x000000f1c2c27220 */ /* 0x000fe20000410000 */
[----:B------:R-:W-:Y:S01]  /*1060*/  SHF.L.U32 R186, R99, 0x10, RZ ;  /* 0x0000001063ba7819 */ /* 0x000fe200000006ff */
[----:B------:R-:W-:Y:S01]  /*1070*/  FMUL.FTZ R195, R146, R195 ;  /* 0x000000c392c37220 */ /* 0x000fe20000410000 */
[----:B------:R-:W-:Y:S02]  /*1080*/  SHF.L.U32 R157, R157, 0x10, RZ ;  /* 0x000000109d9d7819 */ /* 0x000fe400000006ff */
[----:B------:R-:W-:-:S02]  /*1090*/  PRMT R240, R113, 0x7632, R240 ;  /* 0x0000763271f07816 */ /* 0x000fc400000000f0 */
[----:B------:R-:W-:Y:S01]  /*10a0*/  SHF.L.U32 R97, R113, 0x10, RZ ;  /* 0x0000001071617819 */ /* 0x000fe200000006ff */
[----:B------:R-:W-:Y:S01]  /*10b0*/  FADD.FTZ R113, RZ, R196 ;  /* 0x000000c4ff717221 */ /* 0x000fe20000010000 */
[C---:B------:R-:W-:Y:S02]  /*10c0*/  PRMT R228, R125.reuse, 0x7632, R228 ;  /* 0x000076327de47816 */ /* 0x040fe400000000e4 */
[----:B------:R-:W-:Y:S01]  /*10d0*/  SHF.L.U32 R200, R125, 0x10, RZ ;  /* 0x000000107dc87819 */ /* 0x000fe200000006ff */
[----:B------:R-:W-:Y:S01]  /*10e0*/  FFMA.FTZ R125, R0, R196, RZ ;  /* 0x000000c4007d7223 */ /* 0x000fe200000100ff */
[C---:B------:R-:W-:Y:S02]  /*10f0*/  PRMT R99, R101.reuse, 0x7632, R99 ;  /* 0x0000763265637816 */ /* 0x040fe40000000063 */
[----:B------:R-:W-:Y:S02]  /*1100*/  SHF.L.U32 R174, R101, 0x10, RZ ;  /* 0x0000001065ae7819 */ /* 0x000fe400000006ff */
[----:B------:R-:W-:-:S02]  /*1110*/  PRMT R101, R104, 0x7632, R101 ;  /* 0x0000763268657816 */ /* 0x000fc40000000065 */
[----:B------:R-:W-:Y:S02]  /*1120*/  SHF.L.U32 R159, R104, 0x10, RZ ;  /* 0x00000010689f7819 */ /* 0x000fe400000006ff */
[----:B------:R-:W-:Y:S02]  /*1130*/  SHF.L.U32 R103, R103, 0x10, RZ ;  /* 0x0000001067677819 */ /* 0x000fe400000006ff */
        /* <DEDUP_REMOVED lines=21> */
[----:B------:R-:W-:Y:S01]  /*1290*/  FADD.FTZ R113, R113, R191 ;  /* 0x000000bf71717221 */ /* 0x000fe20000010000 */
[C---:B------:R-:W-:Y:S01]  /*12a0*/  SHF.L.U32 R103, R74.reuse, 0x10, RZ ;  /* 0x000000104a677819 */ /* 0x040fe200000006ff */
[----:B------:R-:W-:Y:S01]  /*12b0*/  FFMA.FTZ R125, R193, R191, R125 ;  /* 0x000000bfc17d7223 */ /* 0x000fe2000001007d */
[----:B------:R-:W-:-:S02]  /*12c0*/  PRMT R104, R74, 0x7632, R104 ;  /* 0x000076324a687816 */ /* 0x000fc40000000068 */
[----:B------:R-:W-:Y:S02]  /*12d0*/  SHF.L.U32 R99, R99, 0x10, RZ ;  /* 0x0000001063637819 */ /* 0x000fe400000006ff */
        /* <DEDUP_REMOVED lines=8> */
[C---:B------:R-:W-:Y:S01]  /*1360*/  FADD.FTZ R180, -R202.reuse, R99 ;  /* 0x00000063cab47221 */ /* 0x040fe20000010100 */
[----:B------:R-:W-:Y:S01]  /*1370*/  FADD.FTZ R204, -R202, R105 ;  /* 0x00000069cacc7221 */ /* 0x000fe20000010100 */
[----:B------:R-:W-:-:S02]  /*1380*/  PRMT R229, R124, 0x7632, R229 ;  /* 0x000076327ce57816 */ /* 0x000fc400000000e5 */
[----:B------:R-:W-:Y:S01]  /*1390*/  SHF.L.U32 R199, R124, 0x10, RZ ;  /* 0x000000107cc77819 */ /* 0x000fe200000006ff */
        /* <DEDUP_REMOVED lines=18> */
[----:B------:R-:W-:-:S02]  /*14c0*/  PRMT R237, R116, 0x7632, R237 ;  /* 0x0000763274ed7816 */ /* 0x000fc400000000ed */
[----:B------:R-:W-:Y:S01]  /*14d0*/  PRMT R112, R68, 0x7632, R112 ;  /* 0x0000763244707816 */ /* 0x000fe20000000070 */
[----:B------:R-:W-:Y:S01]  /*14e0*/  FADD.FTZ R173, -R202, R173 ;  /* 0x000000adcaad7221 */ /* 0x000fe20000010100 */
[----:B------:R-:W-:Y:S01]  /*14f0*/  SHF.L.U32 R100, R116, 0x10, RZ ;  /* 0x0000001074647819 */ /* 0x000fe200000006ff */
[----:B------:R-:W-:Y:S01]  /*1500*/  FMUL.FTZ R124, R124, R238 ;  /* 0x000000ee7c7c7220 */ /* 0x000fe20000410000 */
[----:B------:R-:W-:Y:S01]  /*1510*/  SHF.L.U32 R169, R68, 0x10, RZ ;  /* 0x0000001044a97819 */ /* 0x000fe200000006ff */
[----:B------:R-:W-:Y:S01]  /*1520*/  FMUL.FTZ R185, R146, R185 ;  /* 0x000000b992b97220 */ /* 0x000fe20000410000 */
[----:B------:R-:W-:Y:S01]  /*1530*/  FADD.FTZ R113, R113, R105 ;  /* 0x0000006971717221 */ /* 0x000fe20000010000 */
[----:B------:R-:W-:Y:S01]  /*1540*/  FFMA.FTZ R125, R186, R105, R125 ;  /* 0x00000069ba7d7223 */ /* 0x000fe2000001007d */
[----:B------:R-:W-:Y:S01]  /*1550*/  SHF.L.U32 R101, R101, 0x10, RZ ;  /* 0x0000001065657819 */ /* 0x000fe200000006ff */
[----:B------:R-:W-:Y:S01]  /*1560*/  FADD.FTZ R177, -R202, R177 ;  /* 0x000000b1cab17221 */ /* 0x000fe20000010100 */
[----:B------:R-:W-:-:S02]  /*1570*/  SHF.L.U32 R112, R112, 0x10, RZ ;  /* 0x0000001070707819 */ /* 0x000fc400000006ff */
[----:B------:R-:W-:Y:S01]  /*1580*/  SHF.L.U32 R237, R237, 0x10, RZ ;  /* 0x00000010eded7819 */ /* 0x000fe200000006ff */
[----:B------:R-:W-:Y:S01]  /*1590*/  FMUL.FTZ R169, R169, R100 ;  /* 0x00000064a9a97220 */ /* 0x000fe20000410000 */
[----:B------:R-:W-:Y:S01]  /*15a0*/  FMUL.FTZ R173, R146, R173 ;  /* 0x000000ad92ad7220 */ /* 0x000fe20000410000 */
[----:B------:R-:W-:Y:S01]  /*15b0*/  FADD.FTZ R113, R113, R124 ;  /* 0x0000007c71717221 */ /* 0x000fe20000010000 */
[----:B------:R-:W-:Y:S01]  /*15c0*/  FFMA.FTZ R125, R185, R124, R125 ;  /* 0x0000007cb97d7223 */ /* 0x000fe2000001007d */
[C---:B------:R-:W-:Y:S01]  /*15d0*/  PRMT R226, R127.reuse, 0x7632, R226 ;  /* 0x000076327fe27816 */ /* 0x040fe200000000e2 */
[----:B------:R-:W-:Y:S01]  /*15e0*/  FADD.FTZ R164, -R202, R101 ;  /* 0x00000065caa47221 */ /* 0x000fe20000010100 */
[----:B------:R-:W-:Y:S01]  /*15f0*/  SHF.L.U32 R242, R127, 0x10, RZ ;  /* 0x000000107ff27819 */ /* 0x000fe200000006ff */
[----:B------:R-:W-:Y:S01]  /*1600*/  FMUL.FTZ R127, R146, R177 ;  /* 0x000000b1927f7220 */ /* 0x000fe20000410000 */
[C---:B------:R-:W-:Y:S01]  /*1610*/  PRMT R236, R117.reuse, 0x7632, R236 ;  /* 0x0000763275ec7816 */ /* 0x040fe200000000ec */
[----:B------:R-:W-:Y:S01]  /*1620*/  FMUL.FTZ R177, R112, R237 ;  /* 0x000000ed70b17220 */ /* 0x000fe20000410000 */
[----:B------:R-:W-:Y:S01]  /*1630*/  SHF.L.U32 R101, R117, 0x10, RZ ;  /* 0x0000001075657819 */ /* 0x000fe200000006ff */
[----:B------:R-:W-:Y:S01]  /*1640*/  FADD.FTZ R174, -R202, R174 ;  /* 0x000000aecaae7221 */ /* 0x000fe20000010100 */
        /* <DEDUP_REMOVED lines=8> */
[----:B------:R-:W-:Y:S01]  /*16d0*/  FADD.FTZ R156, -R202, R159 ;  /* 0x0000009fca9c7221 */ /* 0x000fe20000010100 */
[----:B------:R-:W-:Y:S01]  /*16e0*/  SHF.L.U32 R165, R106, 0x10, RZ ;  /* 0x000000106aa57819 */ /* 0x000fe200000006ff */
[----:B------:R-:W-:Y:S01]  /*16f0*/  FADD.FTZ R168, -R202, R171 ;  /* 0x000000abcaa87221 */ /* 0x000fe20000010100 */
[----:B------:R-:W-:-:S02]  /*1700*/  SHF.L.U32 R163, R107, 0x10, RZ ;  /* 0x000000106ba37819 */ /* 0x000fc400000006ff */
        /* <DEDUP_REMOVED lines=9> */
[C---:B------:R-:W-:Y:S01]  /*17a0*/  FADD.FTZ R165, -R202.reuse, R165 ;  /* 0x000000a5caa57221 */ /* 0x040fe20000010100 */
        /* <DEDUP_REMOVED lines=10> */
[C---:B------:R-:W-:Y:S01]  /*1850*/  PRMT R234, R119.reuse, 0x7632, R234 ;  /* 0x0000763277ea7816 */ /* 0x040fe200000000ea */
[----:B------:R-:W-:Y:S01]  /*1860*/  FADD.FTZ R176, -R202, R176 ;  /* 0x000000b0cab07221 */ /* 0x000fe20000010100 */
[----:B------:R-:W-:Y:S01]  /*1870*/  SHF.L.U32 R192, R119, 0x10, RZ ;  /* 0x0000001077c07819 */ /* 0x000fe200000006ff */
[----:B------:R-:W-:Y:S01]  /*1880*/  FMUL.FTZ R181, R181, R235 ;  /* 0x000000ebb5b57220 */ /* 0x000fe20000410000 */
[----:B------:R-:W-:Y:S01]  /*1890*/  SHF.L.U32 R109, R109, 0x10, RZ ;  /* 0x000000106d6d7819 */ /* 0x000fe200000006ff */
[----:B------:R-:W-:Y:S01]  /*18a0*/  FMUL.FTZ R182, R146, R182 ;  /* 0x000000b692b67220 */ /* 0x000fe20000410000 */
[----:B------:R-:W-:Y:S01]  /*18b0*/  FADD.FTZ R163, R113, R171 ;  /* 0x000000ab71a37221 */ /* 0x000fe20000010000 */
[----:B------:R-:W-:Y:S01]  /*18c0*/  FFMA.FTZ R165, R175, R171, R112 ;  /* 0x000000abafa57223 */ /* 0x000fe20000010070 */
[----:B------:R-:W-:-:S02]  /*18d0*/  SHF.L.U32 R162, R110, 0x10, RZ ;  /* 0x000000106ea27819 */ /* 0x000fc400000006ff */
[C---:B------:R-:W-:Y:S02]  /*18e0*/  PRMT R233, R120.reuse, 0x7632, R233 ;  /* 0x0000763278e97816 */ /* 0x040fe400000000e9 */
[----:B------:R-:W-:Y:S02]  /*18f0*/  SHF.L.U32 R197, R120, 0x10, RZ ;  /* 0x0000001078c57819 */ /* 0x000fe400000006ff */
[----:B------:R-:W-:Y:S02]  /*1900*/  PRMT R160, R111, 0x7632, R160 ;  /* 0x000076326fa07816 */ /* 0x000fe400000000a0 */
[----:B------:R-:W-:Y:S02]  /*1910*/  PRMT R232, R121, 0x7632, R232 ;  /* 0x0000763279e87816 */ /* 0x000fe400000000e8 */
[----:B------:R-:W-:Y:S01]  /*1920*/  PRMT R120, R65, 0x7632, R120 ;  /* 0x0000763241787816 */ /* 0x000fe20000000078 */
        /* <DEDUP_REMOVED lines=8> */
[----:B------:R-:W-:-:S02]  /*19b0*/  SHF.L.U32 R109, R160, 0x10, RZ ;  /* 0x00000010a06d7819 */ /* 0x000fc400000006ff */
[----:B------:R-:W-:Y:S02]  /*19c0*/  SHF.L.U32 R198, R121, 0x10, RZ ;  /* 0x0000001079c67819 */ /* 0x000fe400000006ff */
[----:B------:R-:W-:Y:S02]  /*19d0*/  PRMT R231, R122, 0x7632, R231 ;  /* 0x000076327ae77816 */ /* 0x000fe400000000e7 */
[----:B------:R-:W-:Y:S02]  /*19e0*/  PRMT R119, R66, 0x7632, R119 ;  /* 0x0000763242777816 */ /* 0x000fe40000000077 */
[----:B------:R-:W-:Y:S02]  /*19f0*/  SHF.L.U32 R120, R120, 0x10, RZ ;  /* 0x0000001078787819 */ /* 0x000fe400000006ff */
        /* <DEDUP_REMOVED lines=19> */
[----:B------:R-:W-:Y:S01]  /*1b30*/  SHF.L.U32 R159, R65, 0x10, RZ ;  /* 0x00000010419f7819 */ /* 0x000fe200000006ff */
[C---:B------:R-:W-:Y:S01]  /*1b40*/  FMUL.FTZ R113, R146.reuse, R161 ;  /* 0x000000a192717220 */ /* 0x040fe20000410000 */
[----:B------:R-:W-:Y:S01]  /*1b50*/  FMUL.FTZ R163, R119, R231 ;  /* 0x000000e777a37220 */ /* 0x000fe20000410000 */
        /* <DEDUP_REMOVED lines=11> */
[----:B------:R-:W-:Y:S01]  /*1c10*/  SHF.L.U32 R158, R66, 0x10, RZ ;  /* 0x00000010429e7819 */ /* 0x000fe200000006ff */
[----:B------:R-:W-:Y:S01]  /*1c20*/  FFMA.FTZ R119, R127, R159, R119 ;  /* 0x0000009f7f777223 */ /* 0x000fe20000010077 */
[----:B------:R-:W-:Y:S02]  /*1c30*/  PRMT R230, R123, 0x7632, R230 ;  /* 0x000076327be67816 */ /* 0x000fe400000000e6 */
[----:B------:R-:W-:-:S02]  /*1c40*/  PRMT R118, R67, 0x7632, R118 ;  /* 0x0000763243767816 */ /* 0x000fc40000000076 */
[----:B------:R-:W-:Y:S01]  /*1c50*/  SHF.L.U32 R205, R106, 0x10, RZ ;  /* 0x000000106acd7819 */ /* 0x000fe200000006ff */
[----:B------:R-:W-:Y:S01]  /*1c60*/  FMUL.FTZ R158, R158, R122 ;  /* 0x0000007a9e9e7220 */ /* 0x000fe20000410000 */
[----:B------:R-:W-:Y:S01]  /*1c70*/  FADD.FTZ R120, R120, R162 ;  /* 0x000000a278787221 */ /* 0x000fe20000010000 */
[----:B------:R-:W-:Y:S01]  /*1c80*/  FFMA.FTZ R119, R166, R162, R119 ;  /* 0x000000a2a6777223 */ /* 0x000fe20000010077 */
[----:B------:R-:W-:Y:S02]  /*1c90*/  SHF.L.U32 R118, R118, 0x10, RZ ;  /* 0x0000001076767819 */ /* 0x000fe400000006ff */
[----:B------:R-:W-:Y:S01]  /*1ca0*/  SHF.L.U32 R230, R230, 0x10, RZ ;  /* 0x00000010e6e67819 */ /* 0x000fe200000006ff */
[----:B------:R-:W-:Y:S01]  /*1cb0*/  FADD.FTZ R205, -R202, R205 ;  /* 0x000000cdcacd7221 */ /* 0x000fe20000010100 */
[----:B------:R-:W-:Y:S01]  /*1cc0*/  SHF.L.U32 R123, R123, 0x10, RZ ;  /* 0x000000107b7b7819 */ /* 0x000fe200000006ff */
[----:B------:R-:W-:Y:S01]  /*1cd0*/  FMUL.FTZ R167, R146, R167 ;  /* 0x000000a792a77220 */ /* 0x000fe20000410000 */
[----:B------:R-:W-:Y:S01]  /*1ce0*/  SHF.L.U32 R157, R67, 0x10, RZ ;  /* 0x00000010439d7819 */ /* 0x000fe200000006ff */
[----:B------:R-:W-:Y:S01]  /*1cf0*/  FADD.FTZ R120, R120, R158 ;  /* 0x0000009e78787221 */ /* 0x000fe20000010000 */
[----:B------:R-:W-:Y:S01]  /*1d00*/  FFMA.FTZ R121, R126, R158, R119 ;  /* 0x0000009e7e797223 */ /* 0x000fe20000010077 */
[----:B------:R-:W-:Y:S01]  /*1d10*/  FMUL.FTZ R165, R118, R230 ;  /* 0x000000e676a57220 */ /* 0x000fe20000410000 */
[----:B------:R-:W-:Y:S01]  /*1d20*/  SHF.L.U32 R108, R108, 0x10, RZ ;  /* 0x000000106c6c7819 */ /* 0x000fe200000006ff */
[C---:B------:R-:W-:Y:S01]  /*1d30*/  FMUL.FTZ R118, R146.reuse, R205 ;  /* 0x000000cd92767220 */ /* 0x040fe20000410000 */
[----:B------:R-:W-:Y:S01]  /*1d40*/  FMUL.FTZ R119, R146, R204 ;  /* 0x000000cc92777220 */ /* 0x000fe20000410000 */
[----:B------:R-:W-:Y:S01]  /*1d50*/  FMUL.FTZ R157, R157, R123 ;  /* 0x0000007b9d9d7220 */ /* 0x000fe20000410000 */
[----:B------:R-:W-:Y:S01]  /*1d60*/  FADD.FTZ R204, R120, R163 ;  /* 0x000000a378cc7221 */ /* 0x000fe20000010000 */
[----:B------:R-:W-:Y:S01]  /*1d70*/  FFMA.FTZ R205, R167, R163, R121 ;  /* 0x000000a3a7cd7223 */ /* 0x000fe20000010079 */
[----:B------:R-:W-:Y:S01]  /*1d80*/  PRMT R107, R110, 0x7632, R107 ;  /* 0x000076326e6b7816 */ /* 0x000fe2000000006b */
[----:B------:R-:W-:Y:S01]  /*1d90*/  FADD.FTZ R110, -R202, R108 ;  /* 0x0000006cca6e7221 */ /* 0x000fe20000010100 */
        /* <DEDUP_REMOVED lines=9> */
[----:B------:R-:W-:Y:S01]  /*1e30*/  SHF.L.U32 R229, R229, 0x10, RZ ;  /* 0x00000010e5e57819 */ /* 0x000fe200000006ff */
[----:B------:R-:W-:Y:S01]  /*1e40*/  FADD.FTZ R214, R204, R165 ;  /* 0x000000a5ccd67221 */ /* 0x000fe20000010000 */
[----:B------:R-:W-:Y:S01]  /*1e50*/  FFMA.FTZ R213, R168, R165, R205 ;  /* 0x000000a5a8d57223 */ /* 0x000fe200000100cd */
[----:B------:R-:W-:Y:S01]  /*1e60*/  FADD.FTZ R203, -R202, R107 ;  /* 0x0000006bcacb7221 */ /* 0x000fe20000010100 */
[C---:B------:R-:W-:Y:S01]  /*1e70*/  SHF.L.U32 R107, R49.reuse, 0x10, RZ ;  /* 0x00000010316b7819 */ /* 0x040fe200000006ff */
        /* <DEDUP_REMOVED lines=18> */
[----:B------:R-:W-:Y:S01]  /*1fa0*/  FADD.FTZ R214, R214, R115 ;  /* 0x00000073d6d67221 */ /* 0x000fe20000010000 */
[----:B------:R-:W-:Y:S01]  /*1fb0*/  FFMA.FTZ R213, R119, R115, R213 ;  /* 0x0000007377d57223 */ /* 0x000fe200000100d5 */
        /* <DEDUP_REMOVED lines=50> */
.L_x_916:
[----:B------:R-:W0:Y:S01]  /*22e0*/  LDC.64 R92, c[0x0][0x3a8] ;  /* 0x0000ea00ff5c7b82 */ /* 0x000e220000000a00 */
[C---:B------:R-:W-:Y:S02]  /*22f0*/  IADD3 R150, PT, PT, R151.reuse, 0x20, RZ ;  /* 0x0000002097967810 */ /* 0x040fe40007ffe0ff */
[C---:B------:R-:W-:Y:S02]  /*2300*/  IADD3 R147, PT, PT, R151.reuse, 0x40, RZ ;  /* 0x0000004097937810 */ /* 0x040fe40007ffe0ff */
[----:B------:R-:W-:-:S03]  /*2310*/  IADD3 R2, PT, PT, R151, 0x60, RZ ;  /* 0x0000006097027810 */ /* 0x000fc60007ffe0ff */
[----:B------:R-:W1:Y:S08]  /*2320*/  LDC.64 R108, c[0x0][0x428] ;  /* 0x00010a00ff6c7b82 */ /* 0x000e700000000a00 */
[----:B------:R-:W2:Y:S01]  /*2330*/  LDC.64 R140, c[0x0][0x3b0] ;  /* 0x0000ec00ff8c7b82 */ /* 0x000ea20000000a00 */
[----:B0-----:R-:W-:-:S06]  /*2340*/  IMAD.WIDE.U32 R76, R151, 0x10, R92 ;  /* 0x00000010974c7825 */ /* 0x001fcc00078e005c */
[----:B------:R-:W3:Y:S01]  /*2350*/  LDG.E.128 R76, desc[UR6][R76.64] ;  /* 0x000000064c4c7981 */ /* 0x000ee2000c1e1d00 */
[----:B------:R-:W-:-:S04]  /*2360*/  IMAD.WIDE.U32 R80, R150, 0x10, R92 ;  /* 0x0000001096507825 */ /* 0x000fc800078e005c */
        /* <DEDUP_REMOVED lines=27> */
[C---:B---3--:R-:W-:Y:S02]  /*2520*/  PRMT R112, R78.reuse, 0x7632, R112 ;  /* 0x000076324e707816 */ /* 0x048fe40000000070 */
[----:B------:R-:W-:Y:S02]  /*2530*/  SHF.L.U32 R188, R78, 0x10, RZ ;  /* 0x000000104ebc7819 */ /* 0x000fe400000006ff */
[C---:B------:R-:W-:Y:S02]  /*2540*/  PRMT R123, R79.reuse, 0x7632, R123 ;  /* 0x000076324f7b7816 */ /* 0x040fe4000000007b */
[----:B------:R-:W-:Y:S02]  /*2550*/  SHF.L.U32 R186, R79, 0x10, RZ ;  /* 0x000000104fba7819 */ /* 0x000fe400000006ff */
[----:B------:R-:W0:Y:S01]  /*2560*/  LDC.64 R78, c[0x0][0x438] ;  /* 0x00010e00ff4e7b82 */ /* 0x000e220000000a00 */
[----:B------:R-:W-:-:S02]  /*2570*/  PRMT R125, R76, 0x7632, R125 ;  /* 0x000076324c7d7816 */ /* 0x000fc4000000007d */
[----:B------:R-:W-:Y:S02]  /*2580*/  SHF.L.U32 R0, R76, 0x10, RZ ;  /* 0x000000104c007819 */ /* 0x000fe400000006ff */
[C---:B------:R-:W-:Y:S02]  /*2590*/  PRMT R126, R77.reuse, 0x7632, R126 ;  /* 0x000076324d7e7816 */ /* 0x040fe4000000007e */
[----:B------:R-:W-:Y:S02]  /*25a0*/  SHF.L.U32 R193, R77, 0x10, RZ ;  /* 0x000000104dc17819 */ /* 0x000fe400000006ff */
[C---:B----4-:R-:W-:Y:S02]  /*25b0*/  PRMT R118, R80.reuse, 0x7632, R118 ;  /* 0x0000763250767816 */ /* 0x050fe40000000076 */
[----:B------:R-:W-:Y:S02]  /*25c0*/  SHF.L.U32 R173, R80, 0x10, RZ ;  /* 0x0000001050ad7819 */ /* 0x000fe400000006ff */
[----:B------:R-:W-:-:S02]  /*25d0*/  PRMT R124, R81, 0x7632, R124 ;  /* 0x00007632517c7816 */ /* 0x000fc4000000007c */
[----:B------:R-:W-:Y:S02]  /*25e0*/  SHF.L.U32 R174, R81, 0x10, RZ ;  /* 0x0000001051ae7819 */ /* 0x000fe400000006ff */
[C---:B------:R-:W-:Y:S02]  /*25f0*/  PRMT R121, R88.reuse, 0x7632, R121 ;  /* 0x0000763258797816 */ /* 0x040fe40000000079 */
[----:B------:R-:W-:Y:S02]  /*2600*/  SHF.L.U32 R156, R88, 0x10, RZ ;  /* 0x00000010589c7819 */ /* 0x000fe400000006ff */
[C---:B------:R-:W-:Y:S02]  /*2610*/  PRMT R120, R89.reuse, 0x7632, R120 ;  /* 0x0000763259787816 */ /* 0x040fe40000000078 */
[----:B------:R-:W-:Y:S01]  /*2620*/  SHF.L.U32 R127, R89, 0x10, RZ ;  /* 0x00000010597f7819 */ /* 0x000fe200000006ff */
[----:B0-----:R-:W-:Y:S01]  /*2630*/  IMAD.WIDE.U32 R88, R151, 0x10, R78 ;  /* 0x0000001097587825 */ /* 0x001fe200078e004e */
[----:B------:R-:W-:-:S02]  /*2640*/  PRMT R117, R92, 0x7632, R117 ;  /* 0x000076325c757816 */ /* 0x000fc40000000075 */
[----:B------:R-:W-:Y:S01]  /*2650*/  SHF.L.U32 R160, R92, 0x10, RZ ;  /* 0x000000105ca07819 */ /* 0x000fe200000006ff */
[----:B------:R-:W-:Y:S01]  /*2660*/  IMAD.WIDE.U32 R76, R147, 0x10, R78 ;  /* 0x00000010934c7825 */ /* 0x000fe200078e004e */
[C---:B------:R-:W-:Y:S02]  /*2670*/  PRMT R116, R93.reuse, 0x7632, R116 ;  /* 0x000076325d747816 */ /* 0x040fe40000000074 */
[----:B------:R-:W-:Y:S01]  /*2680*/  SHF.L.U32 R161, R93, 0x10, RZ ;  /* 0x000000105da17819 */ /* 0x000fe200000006ff */
[----:B------:R-:W-:Y:S01]  /*2690*/  IMAD.WIDE.U32 R92, R150, 0x10, R78 ;  /* 0x00000010965c7825 */ /* 0x000fe200078e004e */
[C---:B------:R-:W-:Y:S02]  /*26a0*/  PRMT R122, R82.reuse, 0x7632, R122 ;  /* 0x00007632527a7816 */ /* 0x040fe4000000007a */
[----:B------:R-:W-:Y:S01]  /*26b0*/  SHF.L.U32 R175, R82, 0x10, RZ ;  /* 0x0000001052af7819 */ /* 0x000fe200000006ff */
[----:B------:R-:W-:Y:S01]  /*26c0*/  IMAD.WIDE.U32 R80, R2, 0x10, R78 ;  /* 0x0000001002507825 */ /* 0x000fe200078e004e */
[C---:B------:R-:W-:Y:S01]  /*26d0*/  PRMT R113, R83.reuse, 0x7632, R113 ;  /* 0x0000763253717816 */ /* 0x040fe20000000071 */
[----:B------:R-:W5:Y:S01]  /*26e0*/  LDG.E.128 R76, desc[UR6][R76.64] ;  /* 0x000000064c4c7981 */ /* 0x000f62000c1e1d00 */
[----:B------:R-:W-:-:S02]  /*26f0*/  SHF.L.U32 R176, R83, 0x10, RZ ;  /* 0x0000001053b07819 */ /* 0x000fc400000006ff */
[C---:B------:R-:W-:Y:S01]  /*2700*/  PRMT R115, R90.reuse, 0x7632, R115 ;  /* 0x000076325a737816 */ /* 0x040fe20000000073 */
[----:B------:R-:W5:Y:S01]  /*2710*/  LDG.E.128 R80, desc[UR6][R80.64] ;  /* 0x0000000650507981 */ /* 0x000f62000c1e1d00 */
[----:B------:R-:W-:Y:S02]  /*2720*/  SHF.L.U32 R158, R90, 0x10, RZ ;  /* 0x000000105a9e7819 */ /* 0x000fe400000006ff */
[C---:B------:R-:W-:Y:S02]  /*2730*/  PRMT R114, R91.reuse, 0x7632, R114 ;  /* 0x000076325b727816 */ /* 0x040fe40000000072 */
[----:B------:R-:W-:Y:S02]  /*2740*/  SHF.L.U32 R159, R91, 0x10, RZ ;  /* 0x000000105b9f7819 */ /* 0x000fe400000006ff */
[C---:B------:R-:W-:Y:S01]  /*2750*/  PRMT R119, R94.reuse, 0x7632, R119 ;  /* 0x000076325e777816 */ /* 0x040fe20000000077 */
[----:B------:R-:W5:Y:S01]  /*2760*/  LDG.E.128 R88, desc[UR6][R88.64] ;  /* 0x0000000658587981 */ /* 0x000f62000c1e1d00 */
[----:B------:R-:W-:-:S02]  /*2770*/  SHF.L.U32 R162, R94, 0x10, RZ ;  /* 0x000000105ea27819 */ /* 0x000fc400000006ff */
[C---:B------:R-:W-:Y:S02]  /*2780*/  PRMT R157, R95.reuse, 0x7632, R157 ;  /* 0x000076325f9d7816 */ /* 0x040fe4000000009d */
[----:B------:R-:W-:Y:S02]  /*2790*/  SHF.L.U32 R163, R95, 0x10, RZ ;  /* 0x000000105fa37819 */ /* 0x000fe400000006ff */
[----:B------:R-:W5:Y:S01]  /*27a0*/  LDG.E.128 R92, desc[UR6][R92.64] ;  /* 0x000000065c5c7981 */ /* 0x000f62000c1e1d00 */
[----:B------:R-:W-:Y:S01]  /*27b0*/  PRMT R241, R96, 0x7632, R241 ;  /* 0x0000763260f17816 */ /* 0x000fe200000000f1 */
[----:B------:R-:W-:Y:S01]  /*27c0*/  FADD.FTZ R0, -R202, R0 ;  /* 0x00000000ca007221 */ /* 0x000fe20000010100 */
[----:B------:R-:W-:Y:S02]  /*27d0*/  SHF.L.U32 R195, R125, 0x10, RZ ;  /* 0x000000107dc37819 */ /* 0x000fe400000006ff */
[----:B------:R-:W-:Y:S01]  /*27e0*/  SHF.L.U32 R96, R96, 0x10, RZ ;  /* 0x0000001060607819 */ /* 0x000fe200000006ff */
[----:B-----5:R-:W-:Y:S01]  /*27f0*/  FMUL.FTZ R0, R146, R0 ;  /* 0x0000000092007220 */ /* 0x020fe20000410000 */
[----:B------:R-:W-:Y:S01]  /*2800*/  SHF.L.U32 R241, R241, 0x10, RZ ;  /* 0x00000010f1f17819 */ /* 0x000fe200000006ff */
[----:B------:R-:W-:-:S02]  /*2810*/  FADD.FTZ R195, -R202, R195 ;  /* 0x000000c3cac37221 */ /* 0x000fc40000010100 */
[----:B------:R-:W-:Y:S01]  /*2820*/  FMUL.FTZ R196, R196, R96 ;  /* 0x00000060c4c47220 */ /* 0x000fe20000410000 */
[C---:B------:R-:W-:Y:S01]  /*2830*/  PRMT R240, R97.reuse, 0x7632, R240 ;  /* 0x0000763261f07816 */ /* 0x040fe200000000f0 */
[----:B------:R-:W-:Y:S01]  /*2840*/  FADD.FTZ R193, -R202, R193 ;  /* 0x000000c1cac17221 */ /* 0x000fe20000010100 */
[----:B------:R-:W-:Y:S01]  /*2850*/  SHF.L.U32 R165, R126, 0x10, RZ ;  /* 0x000000107ea57819 */ /* 0x000fe200000006ff */
[----:B------:R-:W-:Y:S01]  /*2860*/  FMUL.FTZ R194, R194, R241 ;  /* 0x000000f1c2c27220 */ /* 0x000fe20000410000 */
[----:B------:R-:W-:Y:S01]  /*2870*/  SHF.L.U32 R97, R97, 0x10, RZ ;  /* 0x0000001061617819 */ /* 0x000fe200000006ff */
[----:B------:R-:W-:Y:S01]  /*2880*/  FMUL.FTZ R195, R146, R195 ;  /* 0x000000c392c37220 */ /* 0x000fe20000410000 */
[C---:B------:R-:W-:Y:S02]  /*2890*/  PRMT R227, R110.reuse, 0x7632, R227 ;  /* 0x000076326ee37816 */ /* 0x040fe400000000e3 */
[----:B------:R-:W-:Y:S01]  /*28a0*/  SHF.L.U32 R201, R110, 0x10, RZ ;  /* 0x000000106ec97819 */ /* 0x000fe200000006ff */
[----:B------:R-:W-:Y:S01]  /*28b0*/  FADD.FTZ R110, RZ, R196 ;  /* 0x000000c4ff6e7221 */ /* 0x000fe20000010000 */
[----:B------:R-:W-:-:S02]  /*28c0*/  PRMT R226, R111, 0x7632, R226 ;  /* 0x000076326fe27816 */ /* 0x000fc400000000e2 */
[----:B------:R-:W-:Y:S01]  /*28d0*/  SHF.L.U32 R242, R111, 0x10, RZ ;  /* 0x000000106ff27819 */ /* 0x000fe200000006ff */
[----:B------:R-:W-:Y:S01]  /*28e0*/  FFMA.FTZ R111, R0, R196, RZ ;  /* 0x000000c4006f7223 */ /* 0x000fe200000100ff */
[----:B------:R-:W-:Y:S01]  /*28f0*/  SHF.L.U32 R240, R240, 0x10, RZ ;  /* 0x00000010f0f07819 */ /* 0x000fe200000006ff */
[----:B------:R-:W-:Y:S01]  /*2900*/  FADD.FTZ R190, -R202, R165 ;  /* 0x000000a5cabe7221 */ /* 0x000fe20000010100 */
[----:B------:R-:W-:Y:S01]  /*2910*/  FMUL.FTZ R191, R191, R97 ;  /* 0x00000061bfbf7220 */ /* 0x000fe20000410000 */
[----:B------:R-:W-:Y:S01]  /*2920*/  FMUL.FTZ R193, R146, R193 ;  /* 0x000000c192c17220 */ /* 0x000fe20000410000 */
[----:B------:R-:W-:Y:S01]  /*2930*/  FADD.FTZ R110, R110, R194 ;  /* 0x000000c26e6e7221 */ /* 0x000fe20000010000 */
[----:B------:R-:W-:Y:S01]  /*2940*/  FFMA.FTZ R111, R195, R194, R111 ;  /* 0x000000c2c36f7223 */ /* 0x000fe2000001006f */
[----:B------:R-:W-:Y:S02]  /*2950*/  PRMT R239, R98, 0x7632, R239 ;  /* 0x0000763262ef7816 */ /* 0x000fe400000000ef */
[----:B------:R-:W-:-:S02]  /*2960*/  PRMT R234, R103, 0x7632, R234 ;  /* 0x0000763267ea7816 */ /* 0x000fc400000000ea */
[----:B------:R-:W-:Y:S02]  /*2970*/  SHF.L.U32 R192, R103, 0x10, RZ ;  /* 0x0000001067c07819 */ /* 0x000fe400000006ff */
        /* <DEDUP_REMOVED lines=18> */
[----:B------:R-:W-:-:S02]  /*2aa0*/  SHF.L.U32 R169, R124, 0x10, RZ ;  /* 0x000000107ca97819 */ /* 0x000fc400000006ff */
[----:B------:R-:W-:Y:S02]  /*2ab0*/  PRMT R238, R99, 0x7632, R238 ;  /* 0x0000763263ee7816 */ /* 0x000fe400000000ee */
[C---:B------:R-:W-:Y:S02]  /*2ac0*/  PRMT R232, R105.reuse, 0x7632, R232 ;  /* 0x0000763269e87816 */ /* 0x040fe400000000e8 */
[----:B------:R-:W-:Y:S01]  /*2ad0*/  SHF.L.U32 R198, R105, 0x10, RZ ;  /* 0x0000001069c67819 */ /* 0x000fe200000006ff */
[----:B------:R-:W-:Y:S01]  /*2ae0*/  FADD.FTZ R186, -R202, R186 ;  /* 0x000000bacaba7221 */ /* 0x000fe20000010100 */
[----:B------:R-:W-:Y:S01]  /*2af0*/  SHF.L.U32 R123, R123, 0x10, RZ ;  /* 0x000000107b7b7819 */ /* 0x000fe200000006ff */
        /* <DEDUP_REMOVED lines=35> */
[C-C-:B------:R-:W-:Y:S01]  /*2d30*/  FADD.FTZ R166, -R202.reuse, R179.reuse ;  /* 0x000000b3caa67221 */ /* 0x140fe20000010100 */
[C---:B------:R-:W-:Y:S01]  /*2d40*/  PRMT R236, R101.reuse, 0x7632, R236 ;  /* 0x0000763265ec7816 */ /* 0x040fe200000000ec */
[----:B------:R-:W-:Y:S01]  /*2d50*/  FADD.FTZ R174, -R202, R174 ;  /* 0x000000aecaae7221 */ /* 0x000fe20000010100 */
[----:B------:R-:W-:Y:S01]  /*2d60*/  SHF.L.U32 R101, R101, 0x10, RZ ;  /* 0x0000001065657819 */ /* 0x000fe200000006ff */
[----:B------:R-:W-:Y:S01]  /*2d70*/  FMUL.FTZ R177, R177, R237 ;  /* 0x000000edb1b17220 */ /* 0x000fe20000410000 */
[C---:B------:R-:W-:Y:S01]  /*2d80*/  SHF.L.U32 R170, R69.reuse, 0x10, RZ ;  /* 0x0000001045aa7819 */ /* 0x040fe200000006ff */
[----:B------:R-:W-:Y:S01]  /*2d90*/  FMUL.FTZ R178, R146, R178 ;  /* 0x000000b292b27220 */ /* 0x000fe20000410000 */
[----:B------:R-:W-:Y:S01]  /*2da0*/  PRMT R179, R69, 0x7632, R179 ;  /* 0x0000763245b37816 */ /* 0x000fe200000000b3 */
[----:B------:R-:W-:Y:S01]  /*2db0*/  FADD.FTZ R110, R110, R169 ;  /* 0x000000a96e6e7221 */ /* 0x000fe20000010000 */
[----:B------:R-:W-:Y:S01]  /*2dc0*/  FFMA.FTZ R111, R173, R169, R111 ;  /* 0x000000a9ad6f7223 */ /* 0x000fe2000001006f */
[----:B------:R-:W-:-:S02]  /*2dd0*/  SHF.L.U32 R171, R122, 0x10, RZ ;  /* 0x000000107aab7819 */ /* 0x000fc400000006ff */
[----:B------:R-:W-:Y:S02]  /*2de0*/  SHF.L.U32 R181, R115, 0x10, RZ ;  /* 0x0000001073b57819 */ /* 0x000fe400000006ff */
        /* <DEDUP_REMOVED lines=8> */
[C---:B------:R-:W-:Y:S01]  /*2e70*/  FADD.FTZ R182, -R202.reuse, R171 ;  /* 0x000000abcab67221 */ /* 0x040fe20000010100 */
        /* <DEDUP_REMOVED lines=9> */
[----:B------:R-:W-:Y:S01]  /*2f10*/  FFMA.FTZ R205, R174, R170, R111 ;  /* 0x000000aaaecd7223 */ /* 0x000fe2000001006f */
[----:B------:R-:W-:Y:S01]  /*2f20*/  SHF.L.U32 R117, R204, 0x10, RZ ;  /* 0x00000010cc757819 */ /* 0x000fe200000006ff */
[----:B------:R-:W-:Y:S01]  /*2f30*/  FADD.FTZ R204, R110, R170 ;  /* 0x000000aa6ecc7221 */ /* 0x000fe20000010000 */
        /* <DEDUP_REMOVED lines=10> */
[C---:B------:R-:W-:Y:S01]  /*2fe0*/  FADD.FTZ R176, -R202.reuse, R176 ;  /* 0x000000b0cab07221 */ /* 0x040fe20000010100 */
[C---:B------:R-:W-:Y:S01]  /*2ff0*/  SHF.L.U32 R172, R71.reuse, 0x10, RZ ;  /* 0x0000001047ac7819 */ /* 0x040fe200000006ff */
[----:B------:R-:W-:Y:S01]  /*3000*/  FADD.FTZ R114, -R202, R161 ;  /* 0x000000a1ca727221 */ /* 0x000fe20000010100 */
[----:B------:R-:W-:Y:S01]  /*3010*/  PRMT R183, R71, 0x7632, R183 ;  /* 0x0000763247b77816 */ /* 0x000fe200000000b7 */
[----:B------:R-:W-:Y:S01]  /*3020*/  FMUL.FTZ R181, R181, R235 ;  /* 0x000000ebb5b57220 */ /* 0x000fe20000410000 */
[----:B------:R-:W-:Y:S01]  /*3030*/  FMUL.FTZ R182, R146, R182 ;  /* 0x000000b692b67220 */ /* 0x000fe20000410000 */
        /* <DEDUP_REMOVED lines=10> */
[C-C-:B------:R-:W-:Y:S01]  /*30e0*/  FADD.FTZ R119, -R202.reuse, R161.reuse ;  /* 0x000000a1ca777221 */ /* 0x140fe20000010100 */
[----:B------:R-:W-:Y:S01]  /*30f0*/  SHF.L.U32 R121, R121, 0x10, RZ ;  /* 0x0000001079797819 */ /* 0x000fe200000006ff */
[----:B------:R-:W-:Y:S01]  /*3100*/  FADD.FTZ R156, -R202, R156 ;  /* 0x0000009cca9c7221 */ /* 0x000fe20000010100 */
[C---:B------:R-:W-:Y:S01]  /*3110*/  SHF.L.U32 R160, R64.reuse, 0x10, RZ ;  /* 0x0000001040a07819 */ /* 0x040fe200000006ff */
[----:B------:R-:W-:Y:S01]  /*3120*/  FMUL.FTZ R183, R183, R234 ;  /* 0x000000eab7b77220 */ /* 0x000fe20000410000 */
[----:B------:R-:W-:Y:S01]  /*3130*/  PRMT R161, R64, 0x7632, R161 ;  /* 0x0000763240a17816 */ /* 0x000fe200000000a1 */
[----:B------:R-:W-:Y:S01]  /*3140*/  FMUL.FTZ R184, R146, R184 ;  /* 0x000000b892b87220 */ /* 0x000fe20000410000 */
        /* <DEDUP_REMOVED lines=9> */
[C-C-:B------:R-:W-:Y:S01]  /*31e0*/  FADD.FTZ R112, -R202.reuse, R162.reuse ;  /* 0x000000a2ca707221 */ /* 0x140fe20000010100 */
        /* <DEDUP_REMOVED lines=61> */
[C---:B------:R-:W-:Y:S01]  /*35c0*/  FMUL.FTZ R111, R146.reuse, R114 ;  /* 0x00000072926f7220 */ /* 0x040fe20000410000 */
[----:B------:R-:W-:Y:S01]  /*35d0*/  SHF.L.U32 R200, R109, 0x10, RZ ;  /* 0x000000106dc87819 */ /* 0x000fe200000006ff */
[----:B------:R-:W-:Y:S01]  /*35e0*/  FMUL.FTZ R114, R203, R229 ;  /* 0x000000e5cb727220 */ /* 0x000fe20000410000 */
        /* <DEDUP_REMOVED lines=70> */
.L_x_917:
[----:B------:R-:W-:Y:S01]  /*3a50*/  FADD.FTZ R3, R252, R3 ;  /* 0x00000003fc037221 */ /* 0x000fe20000010000 */
[----:B------:R-:W-:Y:S01]  /*3a60*/  FADD.FTZ R4, R251, R4 ;  /* 0x00000004fb047221 */ /* 0x000fe20000010000 */
[----:B------:R-:W2:Y:S01]  /*3a70*/  LDL.LU R252, [R1+0x20] ;  /* 0x0000200001fc7983 */ /* 0x000ea20000300800 */
[----:B------:R-:W-:Y:S01]  /*3a80*/  FADD.FTZ R5, R250, R5 ;  /* 0x00000005fa057221 */ /* 0x000fe20000010000 */
[----:B------:R-:W-:Y:S02]  /*3a90*/  FADD.FTZ R6, R249, R6 ;  /* 0x00000006f9067221 */ /* 0x000fe40000010000 */
[----:B------:R-:W3:Y:S01]  /*3aa0*/  LDL.LU R251, [R1+0x1c] ;  /* 0x00001c0001fb7983 */ /* 0x000ee20000300800 */
[----:B------:R-:W-:Y:S01]  /*3ab0*/  FADD.FTZ R7, R248, R7 ;  /* 0x00000007f8077221 */ /* 0x000fe20000010000 */
[----:B------:R-:W-:Y:S02]  /*3ac0*/  FADD.FTZ R8, R247, R8 ;  /* 0x00000008f7087221 */ /* 0x000fe40000010000 */
[----:B------:R-:W4:Y:S01]  /*3ad0*/  LDL.LU R250, [R1+0x18] ;  /* 0x0000180001fa7983 */ /* 0x000f220000300800 */
[----:B------:R-:W-:-:S03]  /*3ae0*/  FADD.FTZ R9, R246, R9 ;  /* 0x00000009f6097221 */ /* 0x000fc60000010000 */
[----:B------:R-:W5:Y:S01]  /*3af0*/  LDL.LU R249, [R1+0x14] ;  /* 0x0000140001f97983 */ /* 0x000f620000300800 */
[----:B------:R-:W-:-:S03]  /*3b00*/  FADD.FTZ R10, R245, R10 ;  /* 0x0000000af50a7221 */ /* 0x000fc60000010000 */
[----:B------:R-:W5:Y:S01]  /*3b10*/  LDL.LU R248, [R1+0x10] ;  /* 0x0000100001f87983 */ /* 0x000f620000300800 */
[----:B------:R-:W-:-:S03]  /*3b20*/  FADD.FTZ R11, R244, R11 ;  /* 0x0000000bf40b7221 */ /* 0x000fc60000010000 */
[----:B------:R-:W5:Y:S04]  /*3b30*/  LDL.LU R247, [R1+0xc] ;  /* 0x00000c0001f77983 */ /* 0x000f680000300800 */
[----:B------:R-:W5:Y:S04]  /*3b40*/  LDL.LU R246, [R1+0x8] ;  /* 0x0000080001f67983 */ /* 0x000f680000300800 */
[----:B------:R-:W5:Y:S04]  /*3b50*/  LDL.LU R245, [R1+0x4] ;  /* 0x0000040001f57983 */ /* 0x000f680000300800 */
[----:B------:R-:W5:Y:S01]  /*3b60*/  LDL.LU R244, [R1] ;  /* 0x0000000001f47983 */ /* 0x000f620000300800 */
        /* <DEDUP_REMOVED lines=48> */
[----:B---3--:R-:W-:Y:S01]  /*3e70*/  FADD.FTZ R241, R241, R251 ;  /* 0x000000fbf1f17221 */ /* 0x008fe20000010000 */
[----:B----4-:R-:W-:Y:S01]  /*3e80*/  FADD.FTZ R97, R97, R250 ;  /* 0x000000fa61617221 */ /* 0x010fe20000010000 */
[----:B-----5:R-:W-:Y:S01]  /*3e90*/  FADD.FTZ R240, R240, R249 ;  /* 0x000000f9f0f07221 */ /* 0x020fe20000010000 */
[----:B------:R-:W-:Y:S01]  /*3ea0*/  FADD.FTZ R98, R98, R248 ;  /* 0x000000f862627221 */ /* 0x000fe20000010000 */
[----:B------:R-:W-:Y:S01]  /*3eb0*/  FADD.FTZ R239, R239, R247 ;  /* 0x000000f7efef7221 */ /* 0x000fe20000010000 */
[----:B------:R-:W-:Y:S01]  /*3ec0*/  FADD.FTZ R99, R99, R246 ;  /* 0x000000f663637221 */ /* 0x000fe20000010000 */
[----:B------:R-:W-:Y:S01]  /*3ed0*/  FADD.FTZ R238, R238, R245 ;  /* 0x000000f5eeee7221 */ /* 0x000fe20000010000 */
[----:B------:R-:W-:Y:S01]  /*3ee0*/  FADD.FTZ R100, R100, R244 ;  /* 0x000000f464647221 */ /* 0x000fe20000010000 */
[----:B------:R-:W-:Y:S06]  /*3ef0*/  BRA.DIV UR4, `(.L_x_918) ;  /* 0x00000096048c7947 */ /* 0x000fec000b800000 */
[----:B------:R-:W0:Y:S04]  /*3f00*/  SHFL.BFLY PT, R122, R214, 0x1, 0x1f ;  /* 0x0c201f00d67a7f89 */ /* 0x000e2800000e0000 */
[----:B------:R-:W1:Y:S04]  /*3f10*/  SHFL.BFLY PT, R102, R213, 0x1, 0x1f ;  /* 0x0c201f00d5667f89 */ /* 0x000e6800000e0000 */
[----:B------:R-:W-:Y:S04]  /*3f20*/  STL [R1], R100 ;  /* 0x0000006401007387 */ /* 0x000fe80000100800 */
[----:B------:R-:W-:Y:S04]  /*3f30*/  STL [R1+0x4], R238 ;  /* 0x000004ee01007387 */ /* 0x000fe80000100800 */
[----:B------:R-:W-:Y:S04]  /*3f40*/  STL [R1+0x8], R99 ;  /* 0x0000086301007387 */ /* 0x000fe80000100800 */
[----:B------:R-:W-:Y:S01]  /*3f50*/  STL [R1+0xc], R239 ;  /* 0x00000cef01007387 */ /* 0x000fe20000100800 */
[----:B0-----:R-:W-:-:S03]  /*3f60*/  FADD.FTZ R214, R122, R214 ;  /* 0x000000d67ad67221 */ /* 0x001fc60000010000 */
[----:B------:R-:W-:Y:S01]  /*3f70*/  STL [R1+0x10], R98 ;  /* 0x0000106201007387 */ /* 0x000fe20000100800 */
[----:B-1----:R-:W-:-:S03]  /*3f80*/  FADD.FTZ R213, R102, R213 ;  /* 0x000000d566d57221 */ /* 0x002fc60000010000 */
[----:B------:R-:W0:Y:S04]  /*3f90*/  SHFL.BFLY PT, R101, R214, 0x2, 0x1f ;  /* 0x0c401f00d6657f89 */ /* 0x000e2800000e0000 */
[----:B------:R-:W1:Y:S04]  /*3fa0*/  SHFL.BFLY PT, R102, R213, 0x2, 0x1f ;  /* 0x0c401f00d5667f89 */ /* 0x000e6800000e0000 */
[----:B------:R-:W-:Y:S04]  /*3fb0*/  STL [R1+0x14], R240 ;  /* 0x000014f001007387 */ /* 0x000fe80000100800 */
[----:B------:R-:W-:Y:S04]  /*3fc0*/  STL [R1+0x18], R97 ;  /* 0x0000186101007387 */ /* 0x000fe80000100800 */
[----:B------:R-:W-:Y:S04]  /*3fd0*/  STL [R1+0x1c], R241 ;  /* 0x00001cf101007387 */ /* 0x000fe80000100800 */
[----:B------:R-:W-:Y:S01]  /*3fe0*/  STL [R1+0x20], R96 ;  /* 0x0000206001007387 */ /* 0x000fe20000100800 */
        /* <DEDUP_REMOVED lines=12> */
.L_x_949:
[----:B-1----:R-:W-:Y:S01]  /*40b0*/  FADD.FTZ R198, R101, R198 ;  /* 0x000000c665c67221 */ /* 0x002fe20000010000 */
[----:B--2---:R-:W-:-:S03]  /*40c0*/  FADD.FTZ R122, R102, R122 ;  /* 0x0000007a667a7221 */ /* 0x004fc60000010000 */
[----:B------:R-:W-:Y:S01]  /*40d0*/  FMUL.FTZ R123, R198, UR14 ;  /* 0x0000000ec67b7c20 */ /* 0x000fe20008410000 */
[----:B------:R-:W-:-:S04]  /*40e0*/  FMUL.FTZ R122, R122, UR14 ;  /* 0x0000000e7a7a7c20 */ /* 0x000fc80008410000 */
[----:B------:R-:W-:Y:S01]  /*40f0*/  FSEL R123, R123, RZ, !P2 ;  /* 0x000000ff7b7b7208 */ /* 0x000fe20005000000 */
[----:B------:R-:W-:Y:S06]  /*4100*/  @P1 BRA `(.L_x_919) ;  /* 0x0000003800181947 */ /* 0x000fec0003800000 */
[----:B------:R-:W1:Y:S02]  /*4110*/  LDC.64 R198, c[0x0][0x390] ;  /* 0x0000e400ffc67b82 */ /* 0x000e640000000a00 */
[----:B-1----:R-:W-:-:S06]  /*4120*/  IMAD.WIDE.U32 R96, R151, 0x10, R198 ;  /* 0x0000001097607825 */ /* 0x002fcc00078e00c6 */
        /* <DEDUP_REMOVED lines=8> */
[--C-:B------:R-:W-:Y:S01]  /*41b0*/  FFMA.FTZ R0, R122, R0, R123.reuse ;  /* 0x000000007a007223 */ /* 0x100fe2000001007b */
[----:B------:R-:W-:Y:S01]  /*41c0*/  LOP3.LUT P2, RZ, R154, 0xff, RZ, 0xc0, !PT ;  /* 0x000000ff9aff7812 */ /* 0x000fe2000784c0ff */
[----:B------:R-:W-:Y:S01]  /*41d0*/  UMOV UR4, UR5 ;  /* 0x0000000500047c82 */ /* 0x000fe20008000000 */
[----:B------:R-:W-:Y:S01]  /*41e0*/  MOV R192, RZ ;  /* 0x000000ff00c07202 */ /* 0x000fe20000000f00 */
[----:B0-----:R-:W-:Y:S01]  /*41f0*/  FADD.FTZ R101, -R0, R196 ;  /* 0x000000c400657221 */ /* 0x001fe20000010100 */
[C-C-:B------:R-:W-:Y:S01]  /*4200*/  FFMA.FTZ R195, R122.reuse, R195, R123.reuse ;  /* 0x000000c37ac37223 */ /* 0x140fe2000001007b */
[C-C-:B------:R-:W-:Y:S01]  /*4210*/  FFMA.FTZ R190, R122.reuse, R190, R123.reuse ;  /* 0x000000be7abe7223 */ /* 0x140fe2000001007b */
[----:B------:R-:W-:Y:S01]  /*4220*/  FFMA.FTZ R188, R122, R188, R123 ;  /* 0x000000bc7abc7223 */ /* 0x000fe2000001007b */
[----:B------:R-:W-:Y:S01]  /*4230*/  FMUL.FTZ R0, R146, R101 ;  /* 0x0000006592007220 */ /* 0x000fe20000410000 */
[----:B------:R-:W-:Y:S01]  /*4240*/  FADD.FTZ R195, -R195, R194 ;  /* 0x000000c2c3c37221 */ /* 0x000fe20000010100 */
[----:B------:R-:W-:Y:S01]  /*4250*/  FADD.FTZ R189, -R190, R189 ;  /* 0x000000bdbebd7221 */ /* 0x000fe20000010100 */
[----:B------:R-:W-:Y:S01]  /*4260*/  FADD.FTZ R103, -R188, R103 ;  /* 0x00000067bc677221 */ /* 0x000fe20000010100 */
[----:B------:R-:W-:Y:S01]  /*4270*/  FMUL.FTZ R0, R0, R145 ;  /* 0x0000009100007220 */ /* 0x000fe20000410000 */
[----:B------:R-:W-:Y:S01]  /*4280*/  LOP3.LUT P3, RZ, R155, 0xff00, RZ, 0xc0, !PT ;  /* 0x0000ff009bff7812 */ /* 0x000fe2000786c0ff */
[----:B------:R-:W-:Y:S01]  /*4290*/  FFMA.FTZ R187, R122, R187, R123 ;  /* 0x000000bb7abb7223 */ /* 0x000fe2000001007b */
[----:B-----5:R-:W-:Y:S01]  /*42a0*/  @P2 SHF.L.U32 R101, R96, 0x10, RZ ;  /* 0x0000001060652819 */ /* 0x020fe200000006ff */
[----:B------:R-:W-:Y:S01]  /*42b0*/  FMUL.FTZ R100, R0, UR4 ;  /* 0x0000000400647c20 */ /* 0x000fe20008410000 */
[----:B------:R-:W-:-:S02]  /*42c0*/  HFMA2 R0, -RZ, RZ, 0, 0 ;  /* 0x00000000ff007431 */ /* 0x000fc400000001ff */
[----:B------:R-:W-:Y:S01]  /*42d0*/  FMUL.FTZ R188, R146, R103 ;  /* 0x0000006792bc7220 */ /* 0x000fe20000410000 */
[----:B------:R-:W-:Y:S01]  /*42e0*/  FADD.FTZ R187, -R187, R104 ;  /* 0x00000068bbbb7221 */ /* 0x000fe20000010100 */
[----:B------:R-:W-:Y:S01]  /*42f0*/  @P2 FMUL.FTZ R0, R100, R101 ;  /* 0x0000006564002220 */ /* 0x000fe20000410000 */
[----:B------:R-:W-:Y:S01]  /*4300*/  @P2 SHF.L.U32 R101, R60, 0x10, RZ ;  /* 0x000000103c652819 */ /* 0x000fe200000006ff */
[----:B------:R-:W-:Y:S01]  /*4310*/  FMUL.FTZ R188, R188, R145 ;  /* 0x00000091bcbc7220 */ /* 0x000fe20000410000 */
[----:B------:R-:W-:Y:S01]  /*4320*/  FMUL.FTZ R104, R146, R187 ;  /* 0x000000bb92687220 */ /* 0x000fe20000410000 */
[----:B------:R-:W-:Y:S02]  /*4330*/  HFMA2 R103, -RZ, RZ, 0, 0 ;  /* 0x00000000ff677431 */ /* 0x000fe400000001ff */
[----:B------:R-:W-:Y:S01]  /*4340*/  FFMA.FTZ R186, R122, R186, R123 ;  /* 0x000000ba7aba7223 */ /* 0x000fe2000001007b */
[----:B------:R-:W-:Y:S01]  /*4350*/  @P2 FMUL.FTZ R192, R100, R101 ;  /* 0x0000006564c02220 */ /* 0x000fe20000410000 */
[----:B------:R-:W-:Y:S01]  /*4360*/  LOP3.LUT P2, RZ, R154, 0xff00, RZ, 0xc0, !PT ;  /* 0x0000ff009aff7812 */ /* 0x000fe2000784c0ff */
[----:B------:R-:W-:Y:S01]  /*4370*/  FMUL.FTZ R100, R146, R195 ;  /* 0x000000c392647220 */ /* 0x000fe20000410000 */
[-C--:B------:R-:W-:Y:S01]  /*4380*/  FMUL.FTZ R104, R104, R145.reuse ;  /* 0x0000009168687220 */ /* 0x080fe20000410000 */
[----:B------:R-:W-:Y:S01]  /*4390*/  LOP3.LUT P4, RZ, R155, 0xff0000, RZ, 0xc0, !PT ;  /* 0x00ff00009bff7812 */ /* 0x000fe2000788c0ff */
[----:B------:R-:W-:Y:S01]  /*43a0*/  FADD.FTZ R105, -R186, R105 ;  /* 0x00000069ba697221 */ /* 0x000fe20000010100 */
[----:B------:R-:W-:Y:S01]  /*43b0*/  FMUL.FTZ R100, R100, R145 ;  /* 0x0000009164647220 */ /* 0x000fe20000410000 */
[----:B------:R-:W-:Y:S01]  /*43c0*/  FMUL.FTZ R187, R104, UR4 ;  /* 0x0000000468bb7c20 */ /* 0x000fe20008410000 */
[----:B------:R-:W-:-:S02]  /*43d0*/  HFMA2 R104, -RZ, RZ, 0, 0 ;  /* 0x00000000ff687431 */ /* 0x000fc400000001ff */
[----:B------:R-:W-:Y:S01]  /*43e0*/  FFMA.FTZ R185, R122, R185, R123 ;  /* 0x000000b97ab97223 */ /* 0x000fe2000001007b */
[----:B------:R-:W-:Y:S01]  /*43f0*/  FMUL.FTZ R101, R100, UR4 ;  /* 0x0000000464657c20 */ /* 0x000fe20008410000 */
[----:B------:R-:W-:Y:S02]  /*4400*/  HFMA2 R100, -RZ, RZ, 0, 0 ;  /* 0x00000000ff647431 */ /* 0x000fe400000001ff */
[----:B------:R-:W-:Y:S01]  /*4410*/  FADD.FTZ R185, -R185, R124 ;  /* 0x0000007cb9b97221 */ /* 0x000fe20000010100 */
[----:B------:R-:W-:Y:S02]  /*4420*/  @P2 PRMT R96, R96, 0x7632, R96 ;  /* 0x0000763260602816 */ /* 0x000fe40000000060 */
[----:B------:R-:W-:Y:S02]  /*4430*/  @P2 SHF.L.U32 R102, R202, 0x10, RZ ;  /* 0x00000010ca662819 */ /* 0x000fe400000006ff */
[----:B------:R-:W-:Y:S02]  /*4440*/  @P2 SHF.L.U32 R96, R96, 0x10, RZ ;  /* 0x0000001060602819 */ /* 0x000fe400000006ff */
[----:B------:R-:W-:-:S03]  /*4450*/  MOV R124, RZ ;  /* 0x000000ff007c7202 */ /* 0x000fc60000000f00 */
[C---:B------:R-:W-:Y:S01]  /*4460*/  @P2 FMUL.FTZ R100, R101.reuse, R96 ;  /* 0x0000006065642220 */ /* 0x040fe20000410000 */
[----:B------:R-:W-:Y:S01]  /*4470*/  MOV R96, RZ ;  /* 0x000000ff00607202 */ /* 0x000fe20000000f00 */
[----:B------:R-:W-:Y:S01]  /*4480*/  @P2 FMUL.FTZ R96, R101, R102 ;  /* 0x0000006665602220 */ /* 0x000fe20000410000 */
[----:B------:R-:W-:Y:S01]  /*4490*/  FFMA.FTZ R102, R122, R193, R123 ;  /* 0x000000c17a667223 */ /* 0x000fe2000001007b */
[----:B------:R-:W-:Y:S01]  /*44a0*/  LOP3.LUT P2, RZ, R154, 0xff0000, RZ, 0xc0, !PT ;  /* 0x00ff00009aff7812 */ /* 0x000fe2000784c0ff */
[----:B------:R-:W-:Y:S02]  /*44b0*/  HFMA2 R101, -RZ, RZ, 0, 0 ;  /* 0x00000000ff657431 */ /* 0x000fe400000001ff */
[----:B------:R-:W-:Y:S01]  /*44c0*/  FADD.FTZ R191, -R102, R191 ;  /* 0x000000bf66bf7221 */ /* 0x000fe20000010100 */
[----:B------:R-:W-:-:S03]  /*44d0*/  F2FP.BF16.F32.PACK_AB R96, R96, R192 ;  /* 0x000000c06060723e */ /* 0x000fc600000010ff */
[----:B------:R-:W-:-:S04]  /*44e0*/  FMUL.FTZ R102, R146, R191 ;  /* 0x000000bf92667220 */ /* 0x000fc80000410000 */
[----:B------:R-:W-:Y:S02]  /*44f0*/  FMUL.FTZ R102, R102, R145 ;  /* 0x0000009166667220 */ /* 0x000fe40000410000 */
[----:B------:R-:W-:Y:S02]  /*4500*/  @P2 SHF.L.U32 R191, R97, 0x10, RZ ;  /* 0x0000001061bf2819 */ /* 0x000fe400000006ff */
[----:B------:R-:W-:Y:S01]  /*4510*/  FMUL.FTZ R102, R102, UR4 ;  /* 0x0000000466667c20 */ /* 0x000fe20008410000 */
[----:B------:R-:W-:-:S03]  /*4520*/  @P2 SHF.L.U32 R193, R61, 0x10, RZ ;  /* 0x000000103dc12819 */ /* 0x000fc600000006ff */
[C---:B------:R-:W-:Y:S01]  /*4530*/  @P2 FMUL.FTZ R101, R102.reuse, R191 ;  /* 0x000000bf66652220 */ /* 0x040fe20000410000 */
[----:B------:R-:W-:Y:S01]  /*4540*/  MOV R191, RZ ;  /* 0x000000ff00bf7202 */ /* 0x000fe20000000f00 */
[----:B------:R-:W-:Y:S01]  /*4550*/  @P2 FMUL.FTZ R191, R102, R193 ;  /* 0x000000c166bf2220 */ /* 0x000fe20000410000 */
[----:B------:R-:W-:Y:S01]  /*4560*/  LOP3.LUT P2, RZ, R154, 0xff000000, RZ, 0xc0, !PT ;  /* 0xff0000009aff7812 */ /* 0x000fe2000784c0ff */
[----:B------:R-:W-:-:S04]  /*4570*/  FMUL.FTZ R102, R146, R189 ;  /* 0x000000bd92667220 */ /* 0x000fc80000410000 */
[----:B------:R-:W-:-:S04]  /*4580*/  FMUL.FTZ R102, R102, R145 ;  /* 0x0000009166667220 */ /* 0x000fc80000410000 */
[----:B------:R-:W-:Y:S01]  /*4590*/  FMUL.FTZ R189, R102, UR4 ;  /* 0x0000000466bd7c20 */ /* 0x000fe20008410000 */
[----:B------:R-:W-:-:S03]  /*45a0*/  HFMA2 R102, -RZ, RZ, 0, 0 ;  /* 0x00000000ff667431 */ /* 0x000fc600000001ff */
[----:B------:R-:W-:Y:S02]  /*45b0*/  @P2 PRMT R190, R97, 0x7632, R190 ;  /* 0x0000763261be2816 */ /* 0x000fe400000000be */
[----:B------:R-:W-:Y:S02]  /*45c0*/  MOV R97, RZ ;  /* 0x000000ff00617202 */ /* 0x000fe40000000f00 */
[----:B------:R-:W-:-:S05]  /*45d0*/  @P2 SHF.L.U32 R190, R190, 0x10, RZ ;  /* 0x00000010bebe2819 */ /* 0x000fca00000006ff */
[----:B------:R-:W-:Y:S01]  /*45e0*/  @P2 FMUL.FTZ R102, R189, R190 ;  /* 0x000000bebd662220 */ /* 0x000fe20000410000 */
[----:B------:R-:W-:-:S05]  /*45f0*/  @P2 SHF.L.U32 R190, R201, 0x10, RZ ;  /* 0x00000010c9be2819 */ /* 0x000fca00000006ff */
[----:B------:R-:W-:Y:S01]  /*4600*/  @P2 FMUL.FTZ R97, R189, R190 ;  /* 0x000000bebd612220 */ /* 0x000fe20000410000 */
[----:B------:R-:W-:Y:S01]  /*4610*/  LOP3.LUT P2, RZ, R155, 0xff, RZ, 0xc0, !PT ;  /* 0x000000ff9bff7812 */ /* 0x000fe2000784c0ff */
[----:B------:R-:W-:-:S03]  /*4620*/  FMUL.FTZ R189, R188, UR4 ;  /* 0x00000004bcbd7c20 */ /* 0x000fc60008410000 */
[----:B------:R-:W-:-:S09]  /*4630*/  F2FP.BF16.F32.PACK_AB R97, R97, R191 ;  /* 0x000000bf6161723e */ /* 0x000fd200000010ff */
[C---:B------:R-:W-:Y:S02]  /*4640*/  @P2 SHF.L.U32 R188, R98.reuse, 0x10, RZ ;  /* 0x0000001062bc2819 */ /* 0x040fe400000006ff */
[----:B------:R-:W-:Y:S02]  /*4650*/  @P3 PRMT R98, R98, 0x7632, R98 ;  /* 0x0000763262623816 */ /* 0x000fe40000000062 */
[----:B------:R-:W-:Y:S01]  /*4660*/  @P2 SHF.L.U32 R190, R62, 0x10, RZ ;  /* 0x000000103ebe2819 */ /* 0x000fe200000006ff */
[C---:B------:R-:W-:Y:S01]  /*4670*/  @P2 FMUL.FTZ R103, R189.reuse, R188 ;  /* 0x000000bcbd672220 */ /* 0x040fe20000410000 */
[----:B------:R-:W-:Y:S02]  /*4680*/  @P3 SHF.L.U32 R98, R98, 0x10, RZ ;  /* 0x0000001062623819 */ /* 0x000fe400000006ff */
[----:B------:R-:W-:Y:S01]  /*4690*/  MOV R188, RZ ;  /* 0x000000ff00bc7202 */ /* 0x000fe20000000f00 */
[----:B------:R-:W-:Y:S01]  /*46a0*/  @P2 FMUL.FTZ R188, R189, R190 ;  /* 0x000000bebdbc2220 */ /* 0x000fe20000410000 */
[----:B------:R-:W-:Y:S01]  /*46b0*/  ISETP.GE.U32.AND P2, PT, R154, RZ, PT ;  /* 0x000000ff9a00720c */ /* 0x000fe20003f46070 */
[----:B------:R-:W-:Y:S01]  /*46c0*/  @P3 FMUL.FTZ R104, R187, R98 ;  /* 0x00000062bb683220 */ /* 0x000fe20000410000 */
[----:B------:R-:W-:-:S02]  /*46d0*/  @P3 SHF.L.U32 R98, R200, 0x10, RZ ;  /* 0x00000010c8623819 */ /* 0x000fc400000006ff */
[----:B------:R-:W-:Y:S02]  /*46e0*/  ISETP.GE.U32.AND.EX P2, PT, R155, 0x1000000, PT, P2 ;  /* 0x010000009b00780c */ /* 0x000fe40003f46120 */
[----:B------:R-:W-:Y:S02]  /*46f0*/  CS2R R154, SRZ ;  /* 0x00000000009a7805 */ /* 0x000fe4000001ff00 */
[----:B------:R-:W-:Y:S01]  /*4700*/  @P3 FMUL.FTZ R155, R187, R98 ;  /* 0x00000062bb9b3220 */ /* 0x000fe20000410000 */
[----:B------:R-:W-:Y:S01]  /*4710*/  FMUL.FTZ R98, R146, R105 ;  /* 0x0000006992627220 */ /* 0x000fe20000410000 */
[----:B------:R-:W-:-:S03]  /*4720*/  MOV R105, RZ ;  /* 0x000000ff00697202 */ /* 0x000fc60000000f00 */
[----:B------:R-:W-:-:S04]  /*4730*/  FMUL.FTZ R98, R98, R145 ;  /* 0x0000009162627220 */ /* 0x000fc80000410000 */
[----:B------:R-:W-:Y:S01]  /*4740*/  FMUL.FTZ R187, R98, UR4 ;  /* 0x0000000462bb7c20 */ /* 0x000fe20008410000 */
[C---:B------:R-:W-:Y:S02]  /*4750*/  @P4 SHF.L.U32 R98, R99.reuse, 0x10, RZ ;  /* 0x0000001063624819 */ /* 0x040fe400000006ff */
[----:B------:R-:W-:-:S03]  /*4760*/  @P2 PRMT R99, R99, 0x7632, R99 ;  /* 0x0000763263632816 */ /* 0x000fc60000000063 */
[----:B------:R-:W-:Y:S01]  /*4770*/  @P4 FMUL.FTZ R105, R187, R98 ;  /* 0x00000062bb694220 */ /* 0x000fe20000410000 */
[----:B------:R-:W-:-:S05]  /*4780*/  @P4 SHF.L.U32 R98, R63, 0x10, RZ ;  /* 0x000000103f624819 */ /* 0x000fca00000006ff */
[----:B------:R-:W-:Y:S01]  /*4790*/  @P4 FMUL.FTZ R154, R187, R98 ;  /* 0x00000062bb9a4220 */ /* 0x000fe20000410000 */
[----:B------:R-:W-:Y:S01]  /*47a0*/  FMUL.FTZ R98, R146, R185 ;  /* 0x000000b992627220 */ /* 0x000fe20000410000 */
[----:B------:R-:W-:Y:S01]  /*47b0*/  @P2 SHF.L.U32 R185, R99, 0x10, RZ ;  /* 0x0000001063b92819 */ /* 0x000fe200000006ff */
[----:B------:R-:W-:Y:S02]  /*47c0*/  HFMA2 R99, -RZ, RZ, 0, 0 ;  /* 0x00000000ff637431 */ /* 0x000fe400000001ff */
[----:B------:R-:W-:-:S04]  /*47d0*/  FMUL.FTZ R98, R98, R145 ;  /* 0x0000009162627220 */ /* 0x000fc80000410000 */
[----:B------:R-:W-:Y:S01]  /*47e0*/  FMUL.FTZ R186, R98, UR4 ;  /* 0x0000000462ba7c20 */ /* 0x000fe20008410000 */
[----:B------:R-:W-:-:S03]  /*47f0*/  @P2 SHF.L.U32 R98, R197, 0x10, RZ ;  /* 0x00000010c5622819 */ /* 0x000fc600000006ff */
[C---:B------:R-:W-:Y:S02]  /*4800*/  @P2 FMUL.FTZ R124, R186.reuse, R185 ;  /* 0x000000b9ba7c2220 */ /* 0x040fe40000410000 */
[----:B------:R-:W-:Y:S01]  /*4810*/  @P2 FMUL.FTZ R99, R186, R98 ;  /* 0x00000062ba632220 */ /* 0x000fe20000410000 */
[----:B------:R-:W-:-:S04]  /*4820*/  F2FP.BF16.F32.PACK_AB R98, R155, R188 ;  /* 0x000000bc9b62723e */ /* 0x000fc800000010ff */
[----:B------:R-:W-:Y:S01]  /*4830*/  F2FP.BF16.F32.PACK_AB R99, R99, R154 ;  /* 0x0000009a6363723e */ /* 0x000fe200000010ff */
[----:B------:R-:W-:Y:S06]  /*4840*/  BRA `(.L_x_921) ;  /* 0x0000000400b47947 */ /* 0x000fec0003800000 */
.L_x_920:
[--C-:B------:R-:W-:Y:S01]  /*4850*/  FFMA.FTZ R85, R122, R0, R123.reuse ;  /* 0x000000007a557223 */ /* 0x100fe2000001007b */
[C---:B------:R-:W-:Y:S01]  /*4860*/  LOP3.LUT P2, RZ, R154.reuse, 0xff, RZ, 0xc0, !PT ;  /* 0x000000ff9aff7812 */ /* 0x040fe2000784c0ff */
[----:B------:R-:W-:Y:S01]  /*4870*/  UMOV UR4, UR5 ;  /* 0x0000000500047c82 */ /* 0x000fe20008000000 */
[----:B------:R-:W-:Y:S01]  /*4880*/  LOP3.LUT P3, RZ, R154, 0xff00, RZ, 0xc0, !PT ;  /* 0x0000ff009aff7812 */ /* 0x000fe2000786c0ff */
[----:B------:R-:W-:Y:S01]  /*4890*/  FADD.FTZ R85, -R85, R196 ;  /* 0x000000c455557221 */ /* 0x000fe20000010100 */
[--C-:B------:R-:W-:Y:S01]  /*48a0*/  FFMA.FTZ R87, R122, R195, R123.reuse ;  /* 0x000000c37a577223 */ /* 0x100fe2000001007b */
[----:B------:R-:W-:Y:S02]  /*48b0*/  MOV R192, RZ ;  /* 0x000000ff00c07202 */ /* 0x000fe40000000f00 */
[----:B0-----:R-:W-:Y:S01]  /*48c0*/  CS2R R100, SRZ ;  /* 0x0000000000647805 */ /* 0x001fe2000001ff00 */
[----:B------:R-:W-:Y:S01]  /*48d0*/  FMUL.FTZ R84, R146, R85 ;  /* 0x0000005592547220 */ /* 0x000fe20000410000 */
[----:B------:R-:W-:Y:S01]  /*48e0*/  FADD.FTZ R87, -R87, R194 ;  /* 0x000000c257577221 */ /* 0x000fe20000010100 */
[C-C-:B------:R-:W-:Y:S01]  /*48f0*/  FFMA.FTZ R190, R122.reuse, R190, R123.reuse ;  /* 0x000000be7abe7223 */ /* 0x140fe2000001007b */
[----:B------:R-:W-:Y:S01]  /*4900*/  FFMA.FTZ R188, R122, R188, R123 ;  /* 0x000000bc7abc7223 */ /* 0x000fe2000001007b */
[----:B------:R-:W-:Y:S01]  /*4910*/  FMUL.FTZ R0, R84, R145 ;  /* 0x0000009154007220 */ /* 0x000fe20000410000 */
[----:B------:R-:W-:Y:S01]  /*4920*/  FMUL.FTZ R87, R146, R87 ;  /* 0x0000005792577220 */ /* 0x000fe20000410000 */
[----:B-----5:R-:W-:Y:S01]  /*4930*/  @P2 SHF.L.U32 R86, R96, 0x10, RZ ;  /* 0x0000001060562819 */ /* 0x020fe200000006ff */
[----:B------:R-:W-:Y:S01]  /*4940*/  FADD.FTZ R189, -R190, R189 ;  /* 0x000000bdbebd7221 */ /* 0x000fe20000010100 */
[----:B------:R-:W-:Y:S01]  /*4950*/  FMUL.FTZ R85, R0, UR4 ;  /* 0x0000000400557c20 */ /* 0x000fe20008410000 */
[----:B------:R-:W-:Y:S01]  /*4960*/  HFMA2 R0, -RZ, RZ, 0, 0 ;  /* 0x00000000ff007431 */ /* 0x000fe200000001ff */
[----:B------:R-:W-:Y:S01]  /*4970*/  @P3 PRMT R96, R96, 0x7632, R96 ;  /* 0x0000763260603816 */ /* 0x000fe20000000060 */
[----:B------:R-:W-:Y:S01]  /*4980*/  FMUL.FTZ R189, R146, R189 ;  /* 0x000000bd92bd7220 */ /* 0x000fe20000410000 */
[C---:B------:R-:W-:Y:S01]  /*4990*/  @P2 FMUL.FTZ R0, R85.reuse, R86 ;  /* 0x0000005655002220 */ /* 0x040fe20000410000 */
[----:B------:R-:W-:Y:S01]  /*49a0*/  @P2 SHF.L.U32 R86, R60, 0x10, RZ ;  /* 0x000000103c562819 */ /* 0x000fe200000006ff */
[----:B------:R-:W-:Y:S01]  /*49b0*/  FADD.FTZ R103, -R188, R103 ;  /* 0x00000067bc677221 */ /* 0x000fe20000010100 */
[----:B------:R-:W-:Y:S01]  /*49c0*/  @P3 SHF.L.U32 R96, R96, 0x10, RZ ;  /* 0x0000001060603819 */ /* 0x000fe200000006ff */
[C-C-:B------:R-:W-:Y:S01]  /*49d0*/  FFMA.FTZ R187, R122.reuse, R187, R123.reuse ;  /* 0x000000bb7abb7223 */ /* 0x140fe2000001007b */
[----:B------:R-:W-:Y:S01]  /*49e0*/  FFMA.FTZ R186, R122, R186, R123 ;  /* 0x000000ba7aba7223 */ /* 0x000fe2000001007b */
[----:B------:R-:W-:Y:S01]  /*49f0*/  @P2 FMUL.FTZ R192, R85, R86 ;  /* 0x0000005655c02220 */ /* 0x000fe20000410000 */
[----:B------:R-:W-:Y:S01]  /*4a00*/  FMUL.FTZ R85, R87, R145 ;  /* 0x0000009157557220 */ /* 0x000fe20000410000 */
[----:B------:R-:W-:Y:S01]  /*4a10*/  @P3 SHF.L.U32 R86, R202, 0x10, RZ ;  /* 0x00000010ca563819 */ /* 0x000fe200000006ff */
[----:B------:R-:W-:Y:S01]  /*4a20*/  FADD.FTZ R187, -R187, R104 ;  /* 0x00000068bbbb7221 */ /* 0x000fe20000010100 */
[----:B------:R-:W-:Y:S01]  /*4a30*/  LOP3.LUT P2, RZ, R154, 0xff0000, RZ, 0xc0, !PT ;  /* 0x00ff00009aff7812 */ /* 0x000fe2000784c0ff */
[----:B------:R-:W-:Y:S01]  /*4a40*/  FMUL.FTZ R85, R85, UR4 ;  /* 0x0000000455557c20 */ /* 0x000fe20008410000 */
[----:B------:R-:W-:-:S02]  /*4a50*/  HFMA2 R104, -RZ, RZ, 0, 0 ;  /* 0x00000000ff687431 */ /* 0x000fc400000001ff */
[C-C-:B------:R-:W-:Y:S01]  /*4a60*/  FFMA.FTZ R185, R122.reuse, R185, R123.reuse ;  /* 0x000000b97ab97223 */ /* 0x140fe2000001007b */
[----:B------:R-:W-:Y:S01]  /*4a70*/  F2FP.BF16.F32.PACK_AB R84, R87, R84 ;  /* 0x000000545754723e */ /* 0x000fe200000010ff */
[C---:B------:R-:W-:Y:S01]  /*4a80*/  @P3 FMUL.FTZ R100, R85.reuse, R96 ;  /* 0x0000006055643220 */ /* 0x040fe20000410000 */
[----:B------:R-:W-:Y:S02]  /*4a90*/  HFMA2 R96, -RZ, RZ, 0, 0 ;  /* 0x00000000ff607431 */ /* 0x000fe400000001ff */
[----:B------:R-:W-:Y:S01]  /*4aa0*/  @P3 FMUL.FTZ R96, R85, R86 ;  /* 0x0000005655603220 */ /* 0x000fe20000410000 */
[----:B------:R-:W-:Y:S01]  /*4ab0*/  FFMA.FTZ R86, R122, R193, R123 ;  /* 0x000000c17a567223 */ /* 0x000fe2000001007b */
[----:B------:R-:W-:Y:S01]  /*4ac0*/  FADD.FTZ R185, -R185, R124 ;  /* 0x0000007cb9b97221 */ /* 0x000fe20000010100 */
[----:B------:R-:W-:Y:S02]  /*4ad0*/  HFMA2 R124, -RZ, RZ, 0, 0 ;  /* 0x00000000ff7c7431 */ /* 0x000fe400000001ff */
[----:B------:R-:W-:Y:S01]  /*4ae0*/  FADD.FTZ R85, -R86, R191 ;  /* 0x000000bf56557221 */ /* 0x000fe20000010100 */
[----:B------:R-:W-:-:S02]  /*4af0*/  @P2 SHF.L.U32 R191, R97, 0x10, RZ ;  /* 0x0000001061bf2819 */ /* 0x000fc400000006ff */
[----:B------:R-:W-:Y:S01]  /*4b00*/  @P2 SHF.L.U32 R102, R61, 0x10, RZ ;  /* 0x000000103d662819 */ /* 0x000fe200000006ff */
[----:B------:R-:W-:Y:S01]  /*4b10*/  FMUL.FTZ R85, R146, R85 ;  /* 0x0000005592557220 */ /* 0x000fe20000410000 */
[----:B------:R-:W-:-:S03]  /*4b20*/  F2FP.BF16.F32.PACK_AB R96, R96, R192 ;  /* 0x000000c06060723e */ /* 0x000fc600000010ff */
[----:B------:R-:W-:Y:S01]  /*4b30*/  FMUL.FTZ R86, R85, R145 ;  /* 0x0000009155567220 */ /* 0x000fe20000410000 */
[----:B------:R-:W-:-:S03]  /*4b40*/  F2FP.BF16.F32.PACK_AB R85, R189, R85 ;  /* 0x00000055bd55723e */ /* 0x000fc600000010ff */
[----:B------:R-:W-:-:S04]  /*4b50*/  FMUL.FTZ R86, R86, UR4 ;  /* 0x0000000456567c20 */ /* 0x000fc80008410000 */
[C---:B------:R-:W-:Y:S01]  /*4b60*/  @P2 FMUL.FTZ R101, R86.reuse, R191 ;  /* 0x000000bf56652220 */ /* 0x040fe20000410000 */
[----:B------:R-:W-:Y:S01]  /*4b70*/  MOV R191, RZ ;  /* 0x000000ff00bf7202 */ /* 0x000fe20000000f00 */
[----:B------:R-:W-:Y:S01]  /*4b80*/  @P2 FMUL.FTZ R191, R86, R102 ;  /* 0x0000006656bf2220 */ /* 0x000fe20000410000 */
[----:B------:R-:W-:Y:S01]  /*4b90*/  LOP3.LUT P2, RZ, R154, 0xff000000, RZ, 0xc0, !PT ;  /* 0xff0000009aff7812 */ /* 0x000fe2000784c0ff */
[----:B------:R-:W-:Y:S01]  /*4ba0*/  FMUL.FTZ R86, R189, R145 ;  /* 0x00000091bd567220 */ /* 0x000fe20000410000 */
[----:B------:R-:W-:-:S03]  /*4bb0*/  HFMA2 R102, -RZ, RZ, 0, 0 ;  /* 0x00000000ff667431 */ /* 0x000fc600000001ff */
[----:B------:R-:W-:-:S08]  /*4bc0*/  FMUL.FTZ R86, R86, UR4 ;  /* 0x0000000456567c20 */ /* 0x000fd00008410000 */
[----:B------:R-:W-:Y:S02]  /*4bd0*/  @P2 PRMT R97, R97, 0x7632, R97 ;  /* 0x0000763261612816 */ /* 0x000fe40000000061 */
[----:B------:R-:W-:Y:S02]  /*4be0*/  @P2 SHF.L.U32 R190, R201, 0x10, RZ ;  /* 0x00000010c9be2819 */ /* 0x000fe400000006ff */
[----:B------:R-:W-:-:S05]  /*4bf0*/  @P2 SHF.L.U32 R97, R97, 0x10, RZ ;  /* 0x0000001061612819 */ /* 0x000fca00000006ff */
[C---:B------:R-:W-:Y:S01]  /*4c00*/  @P2 FMUL.FTZ R102, R86.reuse, R97 ;  /* 0x0000006156662220 */ /* 0x040fe20000410000 */
[----:B------:R-:W-:Y:S01]  /*4c10*/  MOV R97, RZ ;  /* 0x000000ff00617202 */ /* 0x000fe20000000f00 */
[----:B------:R-:W-:Y:S01]  /*4c20*/  @P2 FMUL.FTZ R97, R86, R190 ;  /* 0x000000be56612220 */ /* 0x000fe20000410000 */
[----:B------:R-:W-:Y:S01]  /*4c30*/  LOP3.LUT P2, RZ, R155, 0xff, RZ, 0xc0, !PT ;  /* 0x000000ff9bff7812 */ /* 0x000fe2000784c0ff */
[----:B------:R-:W-:Y:S01]  /*4c40*/  FMUL.FTZ R86, R146, R103 ;  /* 0x0000006792567220 */ /* 0x000fe20000410000 */
[----:B------:R-:W-:Y:S02]  /*4c50*/  HFMA2 R103, -RZ, RZ, 0, 0 ;  /* 0x00000000ff677431 */ /* 0x000fe400000001ff */
[----:B------:R-:W-:Y:S01]  /*4c60*/  F2FP.BF16.F32.PACK_AB R97, R97, R191 ;  /* 0x000000bf6161723e */ /* 0x000fe200000010ff */
[----:B------:R-:W-:-:S04]  /*4c70*/  FMUL.FTZ R190, R86, R145 ;  /* 0x0000009156be7220 */ /* 0x000fc80000410000 */
[----:B------:R-:W-:-:S04]  /*4c80*/  FMUL.FTZ R190, R190, UR4 ;  /* 0x00000004bebe7c20 */ /* 0x000fc80008410000 */
[----:B------:R-:W-:Y:S02]  /*4c90*/  @P2 SHF.L.U32 R188, R98, 0x10, RZ ;  /* 0x0000001062bc2819 */ /* 0x000fe400000006ff */
[----:B------:R-:W-:-:S03]  /*4ca0*/  @P2 SHF.L.U32 R193, R62, 0x10, RZ ;  /* 0x000000103ec12819 */ /* 0x000fc600000006ff */
[C---:B------:R-:W-:Y:S01]  /*4cb0*/  @P2 FMUL.FTZ R103, R190.reuse, R188 ;  /* 0x000000bcbe672220 */ /* 0x040fe20000410000 */
[----:B------:R-:W-:Y:S01]  /*4cc0*/  MOV R188, RZ ;  /* 0x000000ff00bc7202 */ /* 0x000fe20000000f00 */
[----:B------:R-:W-:Y:S01]  /*4cd0*/  @P2 FMUL.FTZ R188, R190, R193 ;  /* 0x000000c1bebc2220 */ /* 0x000fe20000410000 */
[----:B------:R-:W-:Y:S01]  /*4ce0*/  LOP3.LUT P2, RZ, R155, 0xff00, RZ, 0xc0, !PT ;  /* 0x0000ff009bff7812 */ /* 0x000fe2000784c0ff */
[----:B------:R-:W-:-:S04]  /*4cf0*/  FMUL.FTZ R190, R146, R187 ;  /* 0x000000bb92be7220 */ /* 0x000fc80000410000 */
[C---:B------:R-:W-:Y:S01]  /*4d00*/  FMUL.FTZ R187, R190.reuse, R145 ;  /* 0x00000091bebb7220 */ /* 0x040fe20000410000 */
[----:B------:R-:W-:-:S03]  /*4d10*/  F2FP.BF16.F32.PACK_AB R86, R190, R86 ;  /* 0x00000056be56723e */ /* 0x000fc600000010ff */
[----:B------:R-:W-:-:S04]  /*4d20*/  FMUL.FTZ R187, R187, UR4 ;  /* 0x00000004bbbb7c20 */ /* 0x000fc80008410000 */
[----:B------:R-:W-:Y:S02]  /*4d30*/  @P2 PRMT R98, R98, 0x7632, R98 ;  /* 0x0000763262622816 */ /* 0x000fe40000000062 */
[----:B------:R-:W-:Y:S02]  /*4d40*/  @P2 SHF.L.U32 R193, R200, 0x10, RZ ;  /* 0x00000010c8c12819 */ /* 0x000fe400000006ff */
[----:B------:R-:W-:-:S05]  /*4d50*/  @P2 SHF.L.U32 R98, R98, 0x10, RZ ;  /* 0x0000001062622819 */ /* 0x000fca00000006ff */
[C---:B------:R-:W-:Y:S01]  /*4d60*/  @P2 FMUL.FTZ R104, R187.reuse, R98 ;  /* 0x00000062bb682220 */ /* 0x040fe20000410000 */
[----:B------:R-:W-:Y:S01]  /*4d70*/  MOV R98, RZ ;  /* 0x000000ff00627202 */ /* 0x000fe20000000f00 */
[----:B------:R-:W-:Y:S01]  /*4d80*/  @P2 FMUL.FTZ R98, R187, R193 ;  /* 0x000000c1bb622220 */ /* 0x000fe20000410000 */
[----:B------:R-:W-:Y:S01]  /*4d90*/  LOP3.LUT P2, RZ, R155, 0xff0000, RZ, 0xc0, !PT ;  /* 0x00ff00009bff7812 */ /* 0x000fe2000784c0ff */
[----:B------:R-:W-:Y:S01]  /*4da0*/  FADD.FTZ R187, -R186, R105 ;  /* 0x00000069babb7221 */ /* 0x000fe20000010100 */
[----:B------:R-:W-:Y:S02]  /*4db0*/  HFMA2 R105, -RZ, RZ, 0, 0 ;  /* 0x00000000ff697431 */ /* 0x000fe400000001ff */
[----:B------:R-:W-:Y:S01]  /*4dc0*/  F2FP.BF16.F32.PACK_AB R98, R98, R188 ;  /* 0x000000bc6262723e */ /* 0x000fe200000010ff */
[----:B------:R-:W-:-:S04]  /*4dd0*/  FMUL.FTZ R187, R146, R187 ;  /* 0x000000bb92bb7220 */ /* 0x000fc80000410000 */
[----:B------:R-:W-:-:S04]  /*4de0*/  FMUL.FTZ R193, R187, R145 ;  /* 0x00000091bbc17220 */ /* 0x000fc80000410000 */
[----:B------:R-:W-:Y:S01]  /*4df0*/  @P2 SHF.L.U32 R186, R99, 0x10, RZ ;  /* 0x0000001063ba2819 */ /* 0x000fe200000006ff */
[----:B------:R-:W-:Y:S01]  /*4e00*/  FMUL.FTZ R193, R193, UR4 ;  /* 0x00000004c1c17c20 */ /* 0x000fe20008410000 */
[----:B------:R-:W-:-:S03]  /*4e10*/  @P2 SHF.L.U32 R194, R63, 0x10, RZ ;  /* 0x000000103fc22819 */ /* 0x000fc600000006ff */
[C---:B------:R-:W-:Y:S01]  /*4e20*/  @P2 FMUL.FTZ R105, R193.reuse, R186 ;  /* 0x000000bac1692220 */ /* 0x040fe20000410000 */
[----:B------:R-:W-:Y:S01]  /*4e30*/  MOV R186, RZ ;  /* 0x000000ff00ba7202 */ /* 0x000fe20000000f00 */
[----:B------:R-:W-:Y:S01]  /*4e40*/  @P2 FMUL.FTZ R186, R193, R194 ;  /* 0x000000c2c1ba2220 */ /* 0x000fe20000410000 */
[----:B------:R-:W-:Y:S01]  /*4e50*/  ISETP.GE.U32.AND P2, PT, R154, RZ, PT ;  /* 0x000000ff9a00720c */ /* 0x000fe20003f46070 */
[----:B------:R-:W-:-:S03]  /*4e60*/  FMUL.FTZ R154, R146, R185 ;  /* 0x000000b9929a7220 */ /* 0x000fc60000410000 */
[----:B------:R-:W-:Y:S01]  /*4e70*/  ISETP.GE.U32.AND.EX P2, PT, R155, 0x1000000, PT, P2 ;  /* 0x010000009b00780c */ /* 0x000fe20003f46120 */
[C---:B------:R-:W-:Y:S01]  /*4e80*/  FMUL.FTZ R155, R154.reuse, R145 ;  /* 0x000000919a9b7220 */ /* 0x040fe20000410000 */
[----:B------:R-:W-:-:S03]  /*4e90*/  F2FP.BF16.F32.PACK_AB R87, R154, R187 ;  /* 0x000000bb9a57723e */ /* 0x000fc600000010ff */
[----:B------:R-:W-:-:S08]  /*4ea0*/  FMUL.FTZ R155, R155, UR4 ;  /* 0x000000049b9b7c20 */ /* 0x000fd00008410000 */
[----:B------:R-:W-:Y:S02]  /*4eb0*/  @P2 SHF.L.U32 R185, R197, 0x10, RZ ;  /* 0x00000010c5b92819 */ /* 0x000fe400000006ff */
[----:B------:R-:W-:Y:S02]  /*4ec0*/  @P2 PRMT R194, R99, 0x7632, R194 ;  /* 0x0000763263c22816 */ /* 0x000fe400000000c2 */
[----:B------:R-:W-:Y:S01]  /*4ed0*/  MOV R99, RZ ;  /* 0x000000ff00637202 */ /* 0x000fe20000000f00 */
[----:B------:R-:W-:Y:S01]  /*4ee0*/  @P2 FMUL.FTZ R99, R155, R185 ;  /* 0x000000b99b632220 */ /* 0x000fe20000410000 */
[----:B------:R-:W-:-:S04]  /*4ef0*/  @P2 SHF.L.U32 R194, R194, 0x10, RZ ;  /* 0x00000010c2c22819 */ /* 0x000fc800000006ff */
[----:B------:R-:W-:Y:S01]  /*4f00*/  F2FP.BF16.F32.PACK_AB R99, R99, R186 ;  /* 0x000000ba6363723e */ /* 0x000fe200000010ff */
[----:B------:R-:W-:-:S07]  /*4f10*/  @P2 FMUL.FTZ R124, R155, R194 ;  /* 0x000000c29b7c2220 */ /* 0x000fce0000410000 */
.L_x_921:
        /* <DEDUP_REMOVED lines=13> */
[--C-:B------:R-:W-:Y:S01]  /*4ff0*/  FFMA.FTZ R84, R122, R173, R123.reuse ;  /* 0x000000ad7a547223 */ /* 0x100fe2000001007b */
[----:B------:R-:W-:Y:S01]  /*5000*/  LOP3.LUT P2, RZ, R152, 0xff, RZ, 0xc0, !PT ;  /* 0x000000ff98ff7812 */ /* 0x000fe2000784c0ff */
[----:B------:R-:W-:Y:S01]  /*5010*/  FFMA.FTZ R178, R122, R178, R123 ;  /* 0x000000b27ab27223 */ /* 0x000fe2000001007b */
[----:B------:R-:W-:Y:S01]  /*5020*/  LOP3.LUT P3, RZ, R152, 0xff00, RZ, 0xc0, !PT ;  /* 0x0000ff0098ff7812 */ /* 0x000fe2000786c0ff */
[----:B------:R-:W-:Y:S01]  /*5030*/  FADD.FTZ R169, -R84, R169 ;  /* 0x000000a954a97221 */ /* 0x000fe20000010100 */
[----:B------:R-:W-:Y:S02]  /*5040*/  HFMA2 R154, -RZ, RZ, 0, 0 ;  /* 0x00000000ff9a7431 */ /* 0x000fe400000001ff */
[----:B------:R-:W-:Y:S01]  /*5050*/  FADD.FTZ R87, -R178, R177 ;  /* 0x000000b1b2577221 */ /* 0x000fe20000010100 */
[----:B------:R-:W-:Y:S01]  /*5060*/  MOV R151, RZ ;  /* 0x000000ff00977202 */ /* 0x000fe20000000f00 */
[----:B------:R-:W-:Y:S01]  /*5070*/  FMUL.FTZ R84, R146, R169 ;  /* 0x000000a992547220 */ /* 0x000fe20000410000 */
[----:B------:R-:W-:Y:S01]  /*5080*/  FFMA.FTZ R180, R122, R180, R123 ;  /* 0x000000b47ab47223 */ /* 0x000fe2000001007b */
[----:B------:R-:W-:Y:S01]  /*5090*/  FMUL.FTZ R87, R146, R87 ;  /* 0x0000005792577220 */ /* 0x000fe20000410000 */
[----:B------:R-:W-:-:S02]  /*50a0*/  HFMA2 R169, -RZ, RZ, 0, 0 ;  /* 0x00000000ffa97431 */ /* 0x000fc400000001ff */
[----:B------:R-:W-:Y:S01]  /*50b0*/  FMUL.FTZ R85, R84, R145 ;  /* 0x0000009154557220 */ /* 0x000fe20000410000 */
[----:B------:R-:W-:Y:S01]  /*50c0*/  LOP3.LUT P6, RZ, R152, 0xff000000, RZ, 0xc0, !PT ;  /* 0xff00000098ff7812 */ /* 0x000fe200078cc0ff */
[--C-:B------:R-:W-:Y:S01]  /*50d0*/  FFMA.FTZ R182, R122, R182, R123.reuse ;  /* 0x000000b67ab67223 */ /* 0x100fe2000001007b */
[----:B------:R-:W-:Y:S01]  /*50e0*/  @P2 SHF.L.U32 R86, R56, 0x10, RZ ;  /* 0x0000001038562819 */ /* 0x000fe200000006ff */
[----:B------:R-:W-:Y:S01]  /*50f0*/  FMUL.FTZ R155, R85, UR4 ;  /* 0x00000004559b7c20 */ /* 0x000fe20008410000 */
[----:B-----5:R-:W-:Y:S01]  /*5100*/  @P2 SHF.L.U32 R85, R96, 0x10, RZ ;  /* 0x0000001060552819 */ /* 0x020fe200000006ff */
[----:B------:R-:W-:Y:S01]  /*5110*/  FFMA.FTZ R184, R122, R184, R123 ;  /* 0x000000b87ab87223 */ /* 0x000fe2000001007b */
[----:B------:R-:W-:Y:S01]  /*5120*/  @P3 PRMT R96, R96, 0x7632, R96 ;  /* 0x0000763260603816 */ /* 0x000fe20000000060 */
[C---:B------:R-:W-:Y:S01]  /*5130*/  @P2 FMUL.FTZ R151, R155.reuse, R86 ;  /* 0x000000569b972220 */ /* 0x040fe20000410000 */
[----:B------:R-:W-:Y:S01]  /*5140*/  MOV R177, RZ ;  /* 0x000000ff00b17202 */ /* 0x000fe20000000f00 */
[----:B------:R-:W-:Y:S01]  /*5150*/  @P2 FMUL.FTZ R154, R155, R85 ;  /* 0x000000559b9a2220 */ /* 0x000fe20000410000 */
[----:B------:R-:W-:Y:S01]  /*5160*/  FMUL.FTZ R85, R87, R145 ;  /* 0x0000009157557220 */ /* 0x000fe20000410000 */
[----:B------:R-:W-:Y:S01]  /*5170*/  @P3 SHF.L.U32 R96, R96, 0x10, RZ ;  /* 0x0000001060603819 */ /* 0x000fe200000006ff */
[----:B------:R-:W-:Y:S01]  /*5180*/  HFMA2 R155, -RZ, RZ, 0, 0 ;  /* 0x00000000ff9b7431 */ /* 0x000fe200000001ff */
[----:B------:R-:W-:Y:S01]  /*5190*/  LOP3.LUT P2, RZ, R152, 0xff0000, RZ, 0xc0, !PT ;  /* 0x00ff000098ff7812 */ /* 0x000fe2000784c0ff */
[----:B------:R-:W-:Y:S01]  /*51a0*/  FMUL.FTZ R86, R85, UR4 ;  /* 0x0000000455567c20 */ /* 0x000fe20008410000 */
[----:B------:R-:W-:Y:S01]  /*51b0*/  @P3 SHF.L.U32 R85, R185, 0x10, RZ ;  /* 0x00000010b9553819 */ /* 0x000fe200000006ff */
[----:B------:R-:W-:Y:S01]  /*51c0*/  FADD.FTZ R183, -R184, R183 ;  /* 0x000000b7b8b77221 */ /* 0x000fe20000010100 */
[C---:B------:R-:W-:Y:S01]  /*51d0*/  LOP3.LUT P5, RZ, R153.reuse, 0xff, RZ, 0xc0, !PT ;  /* 0x000000ff99ff7812 */ /* 0x040fe200078ac0ff */
[C---:B------:R-:W-:Y:S01]  /*51e0*/  @P3 FMUL.FTZ R155, R86.reuse, R96 ;  /* 0x00000060569b3220 */ /* 0x040fe20000410000 */
[----:B------:R-:W-:Y:S01]  /*51f0*/  MOV R96, RZ ;  /* 0x000000ff00607202 */ /* 0x000fe20000000f00 */
[----:B------:R-:W-:Y:S01]  /*5200*/  @P3 FMUL.FTZ R96, R86, R85 ;  /* 0x0000005556603220 */ /* 0x000fe20000410000 */
[----:B------:R-:W-:Y:S01]  /*5210*/  FFMA.FTZ R85, R122, R174, R123 ;  /* 0x000000ae7a557223 */ /* 0x000fe2000001007b */
[C---:B------:R-:W-:Y:S01]  /*5220*/  LOP3.LUT P4, RZ, R153.reuse, 0xff00, RZ, 0xc0, !PT ;  /* 0x0000ff0099ff7812 */ /* 0x040fe2000788c0ff */
[----:B------:R-:W-:Y:S01]  /*5230*/  FMUL.FTZ R183, R146, R183 ;  /* 0x000000b792b77220 */ /* 0x000fe20000410000 */
[----:B------:R-:W-:Y:S01]  /*5240*/  LOP3.LUT P3, RZ, R153, 0xff0000, RZ, 0xc0, !PT ;  /* 0x00ff000099ff7812 */ /* 0x000fe2000786c0ff */
[----:B------:R-:W-:Y:S01]  /*5250*/  FADD.FTZ R85, -R85, R170 ;  /* 0x000000aa55557221 */ /* 0x000fe20000010100 */
[----:B------:R-:W-:-:S02]  /*5260*/  @P2 SHF.L.U32 R86, R57, 0x10, RZ ;  /* 0x0000001039562819 */ /* 0x000fc400000006ff */
[----:B------:R-:W-:Y:S01]  /*5270*/  F2FP.BF16.F32.PACK_AB R84, R87, R84 ;  /* 0x000000545754723e */ /* 0x000fe200000010ff */
[----:B------:R-:W-:Y:S01]  /*5280*/  FMUL.FTZ R178, R146, R85 ;  /* 0x0000005592b27220 */ /* 0x000fe20000410000 */
[----:B------:R-:W-:Y:S02]  /*5290*/  @P5 SHF.L.U32 R173, R58, 0x10, RZ ;  /* 0x000000103aad5819 */ /* 0x000fe400000006ff */
[----:B------:R-:W-:Y:S01]  /*52a0*/  F2FP.BF16.F32.PACK_AB R96, R96, R151 ;  /* 0x000000976060723e */ /* 0x000fe200000010ff */
[----:B------:R-:W-:-:S04]  /*52b0*/  FMUL.FTZ R85, R178, R145 ;  /* 0x00000091b2557220 */ /* 0x000fc80000410000 */
[----:B------:R-:W-:Y:S01]  /*52c0*/  FMUL.FTZ R170, R85, UR4 ;  /* 0x0000000455aa7c20 */ /* 0x000fe20008410000 */
[C---:B------:R-:W-:Y:S02]  /*52d0*/  @P2 SHF.L.U32 R85, R97.reuse, 0x10, RZ ;  /* 0x0000001061552819 */ /* 0x040fe400000006ff */
[----:B------:R-:W-:Y:S01]  /*52e0*/  @P6 PRMT R97, R97, 0x7632, R97 ;  /* 0x0000763261616816 */ /* 0x000fe20000000061 */
[----:B------:R-:W-:Y:S01]  /*52f0*/  @P2 FMUL.FTZ R177, R170, R86 ;  /* 0x00000056aab12220 */ /* 0x000fe20000410000 */
[----:B------:R-:W-:Y:S01]  /*5300*/  FFMA.FTZ R86, R122, R175, R123 ;  /* 0x000000af7a567223 */ /* 0x000fe2000001007b */
[----:B------:R-:W-:Y:S01]  /*5310*/  @P2 FMUL.FTZ R169, R170, R85 ;  /* 0x00000055aaa92220 */ /* 0x000fe20000410000 */
[----:B------:R-:W-:Y:S01]  /*5320*/  FADD.FTZ R85, -R180, R179 ;  /* 0x000000b3b4557221 */ /* 0x000fe20000010100 */
[----:B------:R-:W-:Y:S01]  /*5330*/  ISETP.GE.U32.AND P2, PT, R152, RZ, PT ;  /* 0x000000ff9800720c */ /* 0x000fe20003f46070 */
[----:B------:R-:W-:Y:S01]  /*5340*/  FADD.FTZ R171, -R86, R171 ;  /* 0x000000ab56ab7221 */ /* 0x000fe20000010100 */
[----:B------:R-:W-:Y:S01]  /*5350*/  @P6 SHF.L.U32 R97, R97, 0x10, RZ ;  /* 0x0000001061616819 */ /* 0x000fe200000006ff */
[----:B------:R-:W-:Y:S01]  /*5360*/  FMUL.FTZ R85, R146, R85 ;  /* 0x0000005592557220 */ /* 0x000fe20000410000 */
[----:B------:R-:W-:Y:S01]  /*5370*/  ISETP.GE.U32.AND.EX P2, PT, R153, 0x1000000, PT, P2 ;  /* 0x010000009900780c */ /* 0x000fe20003f46120 */
[----:B------:R-:W-:Y:S01]  /*5380*/  HFMA2 R170, -RZ, RZ, 0, 0 ;  /* 0x00000000ffaa7431 */ /* 0x000fe200000001ff */
[----:B------:R-:W-:Y:S01]  /*5390*/  MOV R152, RZ ;  /* 0x000000ff00987202 */ /* 0x000fe20000000f00 */
[C---:B------:R-:W-:Y:S01]  /*53a0*/  FMUL.FTZ R86, R85.reuse, R145 ;  /* 0x0000009155567220 */ /* 0x040fe20000410000 */
[----:B------:R-:W-:-:S03]  /*53b0*/  F2FP.BF16.F32.PACK_AB R85, R85, R178 ;  /* 0x000000b25555723e */ /* 0x000fc600000010ff */
[----:B------:R-:W-:Y:S01]  /*53c0*/  FMUL.FTZ R153, R86, UR4 ;  /* 0x0000000456997c20 */ /* 0x000fe20008410000 */
[----:B------:R-:W-:-:S03]  /*53d0*/  @P6 SHF.L.U32 R86, R191, 0x10, RZ ;  /* 0x00000010bf566819 */ /* 0x000fc600000006ff */
[C---:B------:R-:W-:Y:S02]  /*53e0*/  @P6 FMUL.FTZ R170, R153.reuse, R97 ;  /* 0x0000006199aa6220 */ /* 0x040fe40000410000 */
[----:B------:R-:W-:Y:S01]  /*53f0*/  @P6 FMUL.FTZ R152, R153, R86 ;  /* 0x0000005699986220 */ /* 0x000fe20000410000 */
[----:B------:R-:W-:Y:S01]  /*5400*/  FMUL.FTZ R86, R146, R171 ;  /* 0x000000ab92567220 */ /* 0x000fe20000410000 */
[----:B------:R-:W-:Y:S01]  /*5410*/  @P5 SHF.L.U32 R153, R98, 0x10, RZ ;  /* 0x0000001062995819 */ /* 0x000fe200000006ff */
[----:B------:R-:W-:Y:S02]  /*5420*/  HFMA2 R171, -RZ, RZ, 0, 0 ;  /* 0x00000000ffab7431 */ /* 0x000fe400000001ff */
[----:B------:R-:W-:-:S04]  /*5430*/  FMUL.FTZ R97, R86, R145 ;  /* 0x0000009156617220 */ /* 0x000fc80000410000 */
[----:B------:R-:W-:Y:S01]  /*5440*/  FMUL.FTZ R174, R97, UR4 ;  /* 0x0000000461ae7c20 */ /* 0x000fe20008410000 */
[----:B------:R-:W-:-:S03]  /*5450*/  MOV R97, RZ ;  /* 0x000000ff00617202 */ /* 0x000fc60000000f00 */
[----:B------:R-:W-:Y:S01]  /*5460*/  @P5 FMUL.FTZ R171, R174, R153 ;  /* 0x00000099aeab5220 */ /* 0x000fe20000410000 */
[----:B------:R-:W-:Y:S01]  /*5470*/  FADD.FTZ R153, -R182, R181 ;  /* 0x000000b5b6997221 */ /* 0x000fe20000010100 */
[----:B------:R-:W-:Y:S01]  /*5480*/  @P5 FMUL.FTZ R97, R174, R173 ;  /* 0x000000adae615220 */ /* 0x000fe20000410000 */
[----:B------:R-:W-:Y:S01]  /*5490*/  FFMA.FTZ R173, R122, R176, R123 ;  /* 0x000000b07aad7223 */ /* 0x000fe2000001007b */
[----:B------:R-:W-:Y:S01]  /*54a0*/  @P3 SHF.L.U32 R174, R99, 0x10, RZ ;  /* 0x0000001063ae3819 */ /* 0x000fe200000006ff */
[----:B------:R-:W-:Y:S02]  /*54b0*/  FMUL.FTZ R153, R146, R153 ;  /* 0x0000009992997220 */ /* 0x000fe40000410000 */
[--C-:B------:R-:W-:Y:S01]  /*54c0*/  FADD.FTZ R175, -R173, R172.reuse ;  /* 0x000000acadaf7221 */ /* 0x100fe20000010100 */
[----:B------:R-:W-:Y:S01]  /*54d0*/  @P4 PRMT R172, R98, 0x7632, R172 ;  /* 0x0000763262ac4816 */ /* 0x000fe200000000ac */
[----:B------:R-:W-:Y:S01]  /*54e0*/  FMUL.FTZ R98, R153, R145 ;  /* 0x0000009199627220 */ /* 0x000fe20000410000 */
[----:B------:R-:W-:-:S02]  /*54f0*/  HFMA2 R173, -RZ, RZ, 0, 0 ;  /* 0x00000000ffad7431 */ /* 0x000fc400000001ff */
[----:B------:R-:W-:Y:S01]  /*5500*/  FMUL.FTZ R176, R146, R175 ;  /* 0x000000af92b07220 */ /* 0x000fe20000410000 */
[----:B------:R-:W-:Y:S01]  /*5510*/  @P4 SHF.L.U32 R172, R172, 0x10, RZ ;  /* 0x00000010acac4819 */ /* 0x000fe200000006ff */
[----:B------:R-:W-:Y:S01]  /*5520*/  FMUL.FTZ R179, R98, UR4 ;  /* 0x0000000462b37c20 */ /* 0x000fe20008410000 */
[----:B------:R-:W-:Y:S02]  /*5530*/  MOV R98, RZ ;  /* 0x000000ff00627202 */ /* 0x000fe40000000f00 */
[----:B------:R-:W-:Y:S01]  /*5540*/  MOV R175, RZ ;  /* 0x000000ff00af7202 */ /* 0x000fe20000000f00 */
[----:B------:R-:W-:Y:S01]  /*5550*/  @P4 FMUL.FTZ R173, R179, R172 ;  /* 0x000000acb3ad4220 */ /* 0x000fe20000410000 */
[----:B------:R-:W-:Y:S02]  /*5560*/  @P4 SHF.L.U32 R172, R190, 0x10, RZ ;  /* 0x00000010beac4819 */ /* 0x000fe400000006ff */
[----:B------:R-:W-:Y:S02]  /*5570*/  F2FP.BF16.F32.PACK_AB R86, R153, R86 ;  /* 0x000000569956723e */ /* 0x000fe400000010ff */
[----:B------:R-:W-:Y:S01]  /*5580*/  F2FP.BF16.F32.PACK_AB R87, R183, R176 ;  /* 0x000000b0b757723e */ /* 0x000fe200000010ff */
[----:B------:R-:W-:Y:S01]  /*5590*/  @P4 FMUL.FTZ R98, R179, R172 ;  /* 0x000000acb3624220 */ /* 0x000fe20000410000 */
[----:B------:R-:W-:Y:S01]  /*55a0*/  FMUL.FTZ R172, R176, R145 ;  /* 0x00000091b0ac7220 */ /* 0x000fe20000410000 */
[----:B------:R-:W-:-:S03]  /*55b0*/  @P3 SHF.L.U32 R179, R59, 0x10, RZ ;  /* 0x000000103bb33819 */ /* 0x000fc600000006ff */
[----:B------:R-:W-:Y:S01]  /*55c0*/  FMUL.FTZ R180, R172, UR4 ;  /* 0x00000004acb47c20 */ /* 0x000fe20008410000 */
[----:B------:R-:W-:Y:S01]  /*55d0*/  HFMA2 R172, -RZ, RZ, 0, 0 ;  /* 0x00000000ffac7431 */ /* 0x000fe200000001ff */
[----:B------:R-:W-:Y:S02]  /*55e0*/  F2FP.BF16.F32.PACK_AB R98, R98, R97 ;  /* 0x000000616262723e */ /* 0x000fe400000010ff */
[C---:B------:R-:W-:Y:S01]  /*55f0*/  @P3 FMUL.FTZ R172, R180.reuse, R174 ;  /* 0x000000aeb4ac3220 */ /* 0x040fe20000410000 */
[----:B------:R-:W-:Y:S01]  /*5600*/  @P2 PRMT R174, R99, 0x7632, R174 ;  /* 0x0000763263ae2816 */ /* 0x000fe200000000ae */
[----:B------:R-:W-:Y:S01]  /*5610*/  FMUL.FTZ R99, R183, R145 ;  /* 0x00000091b7637220 */ /* 0x000fe20000410000 */
[----:B------:R-:W-:Y:S01]  /*5620*/  @P3 FMUL.FTZ R175, R180, R179 ;  /* 0x000000b3b4af3220 */ /* 0x000fe20000410000 */
[----:B------:R-:W-:Y:S02]  /*5630*/  MOV R180, RZ ;  /* 0x000000ff00b47202 */ /* 0x000fe40000000f00 */
[----:B------:R-:W-:Y:S01]  /*5640*/  FMUL.FTZ R182, R99, UR4 ;  /* 0x0000000463b67c20 */ /* 0x000fe20008410000 */
[----:B------:R-:W-:-:S02]  /*5650*/  @P2 SHF.L.U32 R99, R189, 0x10, RZ ;  /* 0x00000010bd632819 */ /* 0x000fc400000006ff */
[----:B------:R-:W-:Y:S01]  /*5660*/  @P2 SHF.L.U32 R179, R174, 0x10, RZ ;  /* 0x00000010aeb32819 */ /* 0x000fe200000006ff */
[----:B------:R-:W-:Y:S01]  /*5670*/  HFMA2 R174, -RZ, RZ, 0, 0 ;  /* 0x00000000ffae7431 */ /* 0x000fe200000001ff */
[----:B------:R-:W-:Y:S01]  /*5680*/  F2FP.BF16.F32.PACK_AB R97, R152, R177 ;  /* 0x000000b19861723e */ /* 0x000fe200000010ff */
[C---:B------:R-:W-:Y:S02]  /*5690*/  @P2 FMUL.FTZ R180, R182.reuse, R99 ;  /* 0x00000063b6b42220 */ /* 0x040fe40000410000 */
[----:B------:R-:W-:-:S03]  /*56a0*/  @P2 FMUL.FTZ R174, R182, R179 ;  /* 0x000000b3b6ae2220 */ /* 0x000fc60000410000 */
[----:B------:R-:W-:Y:S01]  /*56b0*/  F2FP.BF16.F32.PACK_AB R99, R180, R175 ;  /* 0x000000afb463723e */ /* 0x000fe200000010ff */
[----:B------:R-:W-:Y:S06]  /*56c0*/  BRA `(.L_x_923) ;  /* 0x0000000400a47947 */ /* 0x000fec0003800000 */
.L_x_922:
[--C-:B------:R-:W-:Y:S01]  /*56d0*/  FFMA.FTZ R154, R122, R173, R123.reuse ;  /* 0x000000ad7a9a7223 */ /* 0x100fe2000001007b */
[----:B------:R-:W-:Y:S01]  /*56e0*/  LOP3.LUT P2, RZ, R152, 0xff, RZ, 0xc0, !PT ;  /* 0x000000ff98ff7812 */ /* 0x000fe2000784c0ff */
[----:B------:R-:W-:Y:S01]  /*56f0*/  FFMA.FTZ R178, R122, R178, R123 ;  /* 0x000000b27ab27223 */ /* 0x000fe2000001007b */
[----:B------:R-:W-:Y:S01]  /*5700*/  LOP3.LUT P3, RZ, R152, 0xff00, RZ, 0xc0, !PT ;  /* 0x0000ff0098ff7812 */ /* 0x000fe2000786c0ff */
[----:B------:R-:W-:Y:S01]  /*5710*/  FADD.FTZ R169, -R154, R169 ;  /* 0x000000a99aa97221 */ /* 0x000fe20000010100 */
[----:B------:R-:W-:Y:S01]  /*5720*/  LOP3.LUT P6, RZ, R152, 0xff000000, RZ, 0xc0, !PT ;  /* 0xff00000098ff7812 */ /* 0x000fe200078cc0ff */
[----:B------:R-:W-:Y:S01]  /*5730*/  FADD.FTZ R177, -R178, R177 ;  /* 0x000000b1b2b17221 */ /* 0x000fe20000010100 */
[--C-:B------:R-:W-:Y:S01]  /*5740*/  FFMA.FTZ R180, R122, R180, R123.reuse ;  /* 0x000000b47ab47223 */ /* 0x100fe2000001007b */
[----:B------:R-:W-:Y:S01]  /*5750*/  FMUL.FTZ R154, R146, R169 ;  /* 0x000000a9929a7220 */ /* 0x000fe20000410000 */
[----:B------:R-:W-:Y:S01]  /*5760*/  LOP3.LUT P5, RZ, R153, 0xff, RZ, 0xc0, !PT ;  /* 0x000000ff99ff7812 */ /* 0x000fe200078ac0ff */
[----:B------:R-:W-:Y:S01]  /*5770*/  FFMA.FTZ R182, R122, R182, R123 ;  /* 0x000000b67ab67223 */ /* 0x000fe2000001007b */
[----:B------:R-:W-:Y:S01]  /*5780*/  FADD.FTZ R179, -R180, R179 ;  /* 0x000000b3b4b37221 */ /* 0x000fe20000010100 */
[----:B------:R-:W-:Y:S01]  /*5790*/  FMUL.FTZ R151, R145, R154 ;  /* 0x0000009a91977220 */ /* 0x000fe20000410000 */
[----:B------:R-:W-:Y:S01]  /*57a0*/  HFMA2 R154, -RZ, RZ, 0, 0 ;  /* 0x00000000ff9a7431 */ /* 0x000fe200000001ff */
[----:B-----5:R-:W-:Y:S01]  /*57b0*/  @P2 SHF.L.U32 R178, R96, 0x10, RZ ;  /* 0x0000001060b22819 */ /* 0x020fe200000006ff */
[----:B------:R-:W-:Y:S01]  /*57c0*/  FADD.FTZ R181, -R182, R181 ;  /* 0x000000b5b6b57221 */ /* 0x000fe20000010100 */
[----:B------:R-:W-:Y:S01]  /*57d0*/  FMUL.FTZ R155, R151, UR4 ;  /* 0x00000004979b7c20 */ /* 0x000fe20008410000 */
[----:B------:R-:W-:Y:S01]  /*57e0*/  @P2 SHF.L.U32 R188, R56, 0x10, RZ ;  /* 0x0000001038bc2819 */ /* 0x000fe200000006ff */
[----:B------:R-:W-:Y:S01]  /*57f0*/  FFMA.FTZ R184, R122, R184, R123 ;  /* 0x000000b87ab87223 */ /* 0x000fe2000001007b */
[----:B------:R-:W-:Y:S01]  /*5800*/  MOV R151, RZ ;  /* 0x000000ff00977202 */ /* 0x000fe20000000f00 */
[----:B------:R-:W-:Y:S01]  /*5810*/  @P2 FMUL.FTZ R154, R178, R155 ;  /* 0x0000009bb29a2220 */ /* 0x000fe20000410000 */
[----:B------:R-:W-:Y:S01]  /*5820*/  FMUL.FTZ R178, R146, R177 ;  /* 0x000000b192b27220 */ /* 0x000fe20000410000 */
[----:B------:R-:W-:Y:S01]  /*5830*/  @P2 FMUL.FTZ R151, R188, R155 ;  /* 0x0000009bbc972220 */ /* 0x000fe20000410000 */
[----:B------:R-:W-:Y:S01]  /*5840*/  @P3 PRMT R155, R96, 0x7632, R155 ;  /* 0x00007632609b3816 */ /* 0x000fe2000000009b */
[----:B------:R-:W-:Y:S01]  /*5850*/  FADD.FTZ R183, -R184, R183 ;  /* 0x000000b7b8b77221 */ /* 0x000fe20000010100 */
[----:B------:R-:W-:Y:S01]  /*5860*/  FMUL.FTZ R96, R145, R178 ;  /* 0x000000b291607220 */ /* 0x000fe20000410000 */
[----:B------:R-:W-:-:S02]  /*5870*/  LOP3.LUT P2, RZ, R152, 0xff0000, RZ, 0xc0, !PT ;  /* 0x00ff000098ff7812 */ /* 0x000fc4000784c0ff */
[----:B------:R-:W-:Y:S01]  /*5880*/  @P3 SHF.L.U32 R178, R155, 0x10, RZ ;  /* 0x000000109bb23819 */ /* 0x000fe200000006ff */
[----:B------:R-:W-:Y:S01]  /*5890*/  FMUL.FTZ R169, R96, UR4 ;  /* 0x0000000460a97c20 */ /* 0x000fe20008410000 */
[----:B------:R-:W-:Y:S01]  /*58a0*/  HFMA2 R155, -RZ, RZ, 0, 0 ;  /* 0x00000000ff9b7431 */ /* 0x000fe200000001ff */
[----:B------:R-:W-:Y:S02]  /*58b0*/  MOV R96, RZ ;  /* 0x000000ff00607202 */ /* 0x000fe40000000f00 */
[-C--:B------:R-:W-:Y:S01]  /*58c0*/  @P3 FMUL.FTZ R155, R178, R169.reuse ;  /* 0x000000a9b29b3220 */ /* 0x080fe20000410000 */
[----:B------:R-:W-:Y:S02]  /*58d0*/  @P3 SHF.L.U32 R178, R185, 0x10, RZ ;  /* 0x00000010b9b23819 */ /* 0x000fe400000006ff */
[----:B------:R-:W-:Y:S02]  /*58e0*/  MOV R177, RZ ;  /* 0x000000ff00b17202 */ /* 0x000fe40000000f00 */
[----:B------:R-:W-:Y:S01]  /*58f0*/  LOP3.LUT P4, RZ, R153, 0xff00, RZ, 0xc0, !PT ;  /* 0x0000ff0099ff7812 */ /* 0x000fe2000788c0ff */
[----:B------:R-:W-:Y:S01]  /*5900*/  @P3 FMUL.FTZ R96, R178, R169 ;  /* 0x000000a9b2603220 */ /* 0x000fe20000410000 */
[----:B------:R-:W-:Y:S01]  /*5910*/  FFMA.FTZ R169, R122, R174, R123 ;  /* 0x000000ae7aa97223 */ /* 0x000fe2000001007b */
[----:B------:R-:W-:-:S02]  /*5920*/  @P2 SHF.L.U32 R173, R97, 0x10, RZ ;  /* 0x0000001061ad2819 */ /* 0x000fc400000006ff */
[----:B------:R-:W-:Y:S01]  /*5930*/  @P2 SHF.L.U32 R185, R57, 0x10, RZ ;  /* 0x0000001039b92819 */ /* 0x000fe200000006ff */
[----:B------:R-:W-:Y:S01]  /*5940*/  FADD.FTZ R169, -R169, R170 ;  /* 0x000000aaa9a97221 */ /* 0x000fe20000010100 */
[----:B------:R-:W-:Y:S02]  /*5950*/  LOP3.LUT P3, RZ, R153, 0xff0000, RZ, 0xc0, !PT ;  /* 0x00ff000099ff7812 */ /* 0x000fe4000786c0ff */
[----:B------:R-:W-:Y:S01]  /*5960*/  @P6 SHF.L.U32 R174, R191, 0x10, RZ ;  /* 0x00000010bfae6819 */ /* 0x000fe200000006ff */
[----:B------:R-:W-:Y:S01]  /*5970*/  FMUL.FTZ R170, R146, R169 ;  /* 0x000000a992aa7220 */ /* 0x000fe20000410000 */
[----:B------:R-:W-:Y:S02]  /*5980*/  @P5 SHF.L.U32 R178, R58, 0x10, RZ ;  /* 0x000000103ab25819 */ /* 0x000fe400000006ff */
[----:B------:R-:W-:Y:S01]  /*5990*/  F2FP.BF16.F32.PACK_AB R96, R96, R151 ;  /* 0x000000976060723e */ /* 0x000fe200000010ff */
[----:B------:R-:W-:-:S04]  /*59a0*/  FMUL.FTZ R169, R145, R170 ;  /* 0x000000aa91a97220 */ /* 0x000fc80000410000 */
[----:B------:R-:W-:Y:S01]  /*59b0*/  FMUL.FTZ R170, R169, UR4 ;  /* 0x00000004a9aa7c20 */ /* 0x000fe20008410000 */
[----:B------:R-:W-:-:S03]  /*59c0*/  HFMA2 R169, -RZ, RZ, 0, 0 ;  /* 0x00000000ffa97431 */ /* 0x000fc600000001ff */
[-C--:B------:R-:W-:Y:S01]  /*59d0*/  @P2 FMUL.FTZ R169, R173, R170.reuse ;  /* 0x000000aaada92220 */ /* 0x080fe20000410000 */
[----:B------:R-:W-:Y:S01]  /*59e0*/  @P2 FMUL.FTZ R177, R185, R170 ;  /* 0x000000aab9b12220 */ /* 0x000fe20000410000 */
[----:B------:R-:W-:Y:S01]  /*59f0*/  ISETP.GE.U32.AND P2, PT, R152, RZ, PT ;  /* 0x000000ff9800720c */ /* 0x000fe20003f46070 */
[----:B------:R-:W-:Y:S01]  /*5a00*/  FFMA.FTZ R152, R122, R175, R123 ;  /* 0x000000af7a987223 */ /* 0x000fe2000001007b */
[----:B------:R-:W-:Y:S02]  /*5a10*/  HFMA2 R170, -RZ, RZ, 0, 0 ;  /* 0x00000000ffaa7431 */ /* 0x000fe400000001ff */
[----:B------:R-:W-:Y:S01]  /*5a20*/  ISETP.GE.U32.AND.EX P2, PT, R153, 0x1000000, PT, P2 ;  /* 0x010000009900780c */ /* 0x000fe20003f46120 */
[----:B------:R-:W-:Y:S01]  /*5a30*/  FADD.FTZ R171, -R152, R171 ;  /* 0x000000ab98ab7221 */ /* 0x000fe20000010100 */
[----:B------:R-:W-:Y:S01]  /*5a40*/  FMUL.FTZ R152, R146, R179 ;  /* 0x000000b392987220 */ /* 0x000fe20000410000 */
[----:B------:R-:W-:Y:S01]  /*5a50*/  @P6 PRMT R153, R97, 0x7632, R153 ;  /* 0x0000763261996816 */ /* 0x000fe20000000099 */
[----:B------:R-:W-:Y:S01]  /*5a60*/  HFMA2 R173, -RZ, RZ, 0, 0 ;  /* 0x00000000ffad7431 */ /* 0x000fe200000001ff */
[----:B------:R-:W-:Y:S01]  /*5a70*/  @P3 SHF.L.U32 R179, R59, 0x10, RZ ;  /* 0x000000103bb33819 */ /* 0x000fe200000006ff */
[----:B------:R-:W-:Y:S01]  /*5a80*/  FMUL.FTZ R97, R145, R152 ;  /* 0x0000009891617220 */ /* 0x000fe20000410000 */
[----:B------:R-:W-:-:S03]  /*5a90*/  @P6 SHF.L.U32 R152, R153, 0x10, RZ ;  /* 0x0000001099986819 */ /* 0x000fc600000006ff */
[----:B------:R-:W-:-:S03]  /*5aa0*/  FMUL.FTZ R97, R97, UR4 ;  /* 0x0000000461617c20 */ /* 0x000fc60008410000 */
[----:B------:R-:W-:Y:S01]  /*5ab0*/  @P2 SHF.L.U32 R180, R189, 0x10, RZ ;  /* 0x00000010bdb42819 */ /* 0x000fe200000006ff */
[-C--:B------:R-:W-:Y:S01]  /*5ac0*/  @P6 FMUL.FTZ R170, R152, R97.reuse ;  /* 0x0000006198aa6220 */ /* 0x080fe20000410000 */
[----:B------:R-:W-:Y:S01]  /*5ad0*/  MOV R152, RZ ;  /* 0x000000ff00987202 */ /* 0x000fe20000000f00 */
[----:B------:R-:W-:Y:S01]  /*5ae0*/  @P6 FMUL.FTZ R152, R174, R97 ;  /* 0x00000061ae986220 */ /* 0x000fe20000410000 */
[----:B------:R-:W-:Y:S01]  /*5af0*/  FMUL.FTZ R174, R146, R171 ;  /* 0x000000ab92ae7220 */ /* 0x000fe20000410000 */
[----:B------:R-:W-:-:S03]  /*5b00*/  HFMA2 R171, -RZ, RZ, 0, 0 ;  /* 0x00000000ffab7431 */ /* 0x000fc600000001ff */
[----:B------:R-:W-:Y:S01]  /*5b10*/  FMUL.FTZ R97, R145, R174 ;  /* 0x000000ae91617220 */ /* 0x000fe20000410000 */
[----:B------:R-:W-:-:S03]  /*5b20*/  @P5 SHF.L.U32 R174, R98, 0x10, RZ ;  /* 0x0000001062ae5819 */ /* 0x000fc600000006ff */
[----:B------:R-:W-:Y:S01]  /*5b30*/  FMUL.FTZ R153, R97, UR4 ;  /* 0x0000000461997c20 */ /* 0x000fe20008410000 */
[----:B------:R-:W-:-:S03]  /*5b40*/  MOV R97, RZ ;  /* 0x000000ff00617202 */ /* 0x000fc60000000f00 */
[-C--:B------:R-:W-:Y:S01]  /*5b50*/  @P5 FMUL.FTZ R171, R174, R153.reuse ;  /* 0x00000099aeab5220 */ /* 0x080fe20000410000 */
[----:B------:R-:W-:Y:S01]  /*5b60*/  @P5 FMUL.FTZ R97, R178, R153 ;  /* 0x00000099b2615220 */ /* 0x000fe20000410000 */
[----:B------:R-:W-:Y:S01]  /*5b70*/  FFMA.FTZ R153, R122, R176, R123 ;  /* 0x000000b07a997223 */ /* 0x000fe2000001007b */
[----:B------:R-:W-:-:S03]  /*5b80*/  HFMA2 R176, -RZ, RZ, 0, 0 ;  /* 0x00000000ffb07431 */ /* 0x000fc600000001ff */
[----:B------:R-:W-:Y:S01]  /*5b90*/  FADD.FTZ R175, -R153, R172 ;  /* 0x000000ac99af7221 */ /* 0x000fe20000010100 */
[----:B------:R-:W-:Y:S01]  /*5ba0*/  FMUL.FTZ R172, R146, R181 ;  /* 0x000000b592ac7220 */ /* 0x000fe20000410000 */
[----:B------:R-:W-:-:S03]  /*5bb0*/  @P4 PRMT R153, R98, 0x7632, R153 ;  /* 0x0000763262994816 */ /* 0x000fc60000000099 */
[----:B------:R-:W-:Y:S01]  /*5bc0*/  FMUL.FTZ R98, R145, R172 ;  /* 0x000000ac91627220 */ /* 0x000fe20000410000 */
[----:B------:R-:W-:-:S03]  /*5bd0*/  @P4 SHF.L.U32 R172, R153, 0x10, RZ ;  /* 0x0000001099ac4819 */ /* 0x000fc600000006ff */
[----:B------:R-:W-:Y:S01]  /*5be0*/  FMUL.FTZ R153, R98, UR4 ;  /* 0x0000000462997c20 */ /* 0x000fe20008410000 */
[----:B------:R-:W-:-:S03]  /*5bf0*/  MOV R98, RZ ;  /* 0x000000ff00627202 */ /* 0x000fc60000000f00 */
[----:B------:R-:W-:Y:S01]  /*5c00*/  @P4 FMUL.FTZ R173, R172, R153 ;  /* 0x00000099acad4220 */ /* 0x000fe20000410000 */
[----:B------:R-:W-:-:S05]  /*5c10*/  @P4 SHF.L.U32 R172, R190, 0x10, RZ ;  /* 0x00000010beac4819 */ /* 0x000fca00000006ff */
[----:B------:R-:W-:Y:S01]  /*5c20*/  @P4 FMUL.FTZ R98, R172, R153 ;  /* 0x00000099ac624220 */ /* 0x000fe20000410000 */
[----:B------:R-:W-:Y:S01]  /*5c30*/  FMUL.FTZ R172, R146, R175 ;  /* 0x000000af92ac7220 */ /* 0x000fe20000410000 */
[----:B------:R-:W-:-:S03]  /*5c40*/  @P3 SHF.L.U32 R175, R99, 0x10, RZ ;  /* 0x0000001063af3819 */ /* 0x000fc600000006ff */
[----:B------:R-:W-:Y:S01]  /*5c50*/  FMUL.FTZ R153, R145, R172 ;  /* 0x000000ac91997220 */ /* 0x000fe20000410000 */
[----:B------:R-:W-:Y:S01]  /*5c60*/  HFMA2 R172, -RZ, RZ, 0, 0 ;  /* 0x00000000ffac7431 */ /* 0x000fe200000001ff */
[----:B------:R-:W-:Y:S02]  /*5c70*/  F2FP.BF16.F32.PACK_AB R98, R98, R97 ;  /* 0x000000616262723e */ /* 0x000fe400000010ff */
[----:B------:R-:W-:Y:S01]  /*5c80*/  FMUL.FTZ R174, R153, UR4 ;  /* 0x0000000499ae7c20 */ /* 0x000fe20008410000 */
[----:B------:R-:W-:Y:S02]  /*5c90*/  MOV R153, RZ ;  /* 0x000000ff00997202 */ /* 0x000fe40000000f00 */
[----:B------:R-:W-:Y:S01]  /*5ca0*/  F2FP.BF16.F32.PACK_AB R97, R152, R177 ;  /* 0x000000b19861723e */ /* 0x000fe200000010ff */
[-C--:B------:R-:W-:Y:S01]  /*5cb0*/  @P3 FMUL.FTZ R172, R175, R174.reuse ;  /* 0x000000aeafac3220 */ /* 0x080fe20000410000 */
[----:B------:R-:W-:Y:S01]  /*5cc0*/  @P3 FMUL.FTZ R153, R179, R174 ;  /* 0x000000aeb3993220 */ /* 0x000fe20000410000 */
[----:B------:R-:W-:Y:S01]  /*5cd0*/  FMUL.FTZ R174, R146, R183 ;  /* 0x000000b792ae7220 */ /* 0x000fe20000410000 */
[----:B------:R-:W-:-:S03]  /*5ce0*/  @P2 PRMT R175, R99, 0x7632, R175 ;  /* 0x0000763263af2816 */ /* 0x000fc600000000af */
[----:B------:R-:W-:Y:S01]  /*5cf0*/  FMUL.FTZ R99, R145, R174 ;  /* 0x000000ae91637220 */ /* 0x000fe20000410000 */
[----:B------:R-:W-:Y:S02]  /*5d00*/  @P2 SHF.L.U32 R178, R175, 0x10, RZ ;  /* 0x00000010afb22819 */ /* 0x000fe400000006ff */
[----:B------:R-:W-:Y:S01]  /*5d10*/  MOV R174, RZ ;  /* 0x000000ff00ae7202 */ /* 0x000fe20000000f00 */
[----:B------:R-:W-:-:S04]  /*5d20*/  FMUL.FTZ R99, R99, UR4 ;  /* 0x0000000463637c20 */ /* 0x000fc80008410000 */
[-C--:B------:R-:W-:Y:S01]  /*5d30*/  @P2 FMUL.FTZ R176, R180, R99.reuse ;  /* 0x00000063b4b02220 */ /* 0x080fe20000410000 */
[----:B------:R-:W-:-:S04]  /*5d40*/  @P2 FMUL.FTZ R174, R178, R99 ;  /* 0x00000063b2ae2220 */ /* 0x000fc80000410000 */
[----:B------:R-:W-:-:S07]  /*5d50*/  F2FP.BF16.F32.PACK_AB R99, R176, R153 ;  /* 0x00000099b063723e */ /* 0x000fce00000010ff */
.L_x_923:
[----:B------:R-:W0:Y:S01]  /*5d60*/  @P1 LDC.64 R152, c[0x0][0x478] ;  /* 0x00011e00ff981b82 */ /* 0x000e220000000a00 */
[----:B------:R-:W-:Y:S02]  /*5d70*/  PRMT R176, R55, 0x7632, R176 ;  /* 0x0000763237b07816 */ /* 0x000fe400000000b0 */
[----:B------:R-:W-:Y:S02]  /*5d80*/  PRMT R177, R54, 0x7632, R177 ;  /* 0x0000763236b17816 */ /* 0x000fe400000000b1 */
[----:B------:R-:W-:Y:S02]  /*5d90*/  PRMT R175, R53, 0x7632, R175 ;  /* 0x0000763235af7816 */ /* 0x000fe400000000af */
[----:B------:R-:W-:Y:S01]  /*5da0*/  PRMT R178, R52, 0x7632, R178 ;  /* 0x0000763234b27816 */ /* 0x000fe200000000b2 */
[----:B0-----:R-:W-:-:S04]  /*5db0*/  @P1 IMAD.WIDE.U32 R152, R150, 0x10, R152 ;  /* 0x0000001096981825 */ /* 0x001fc800078e0098 */
[----:B------:R-:W-:Y:S01]  /*5dc0*/  IMAD.WIDE.U32 R150, R150, 0x10, R186 ;  /* 0x0000001096967825 */ /* 0x000fe200078e00ba */
[----:B------:R-:W-:Y:S04]  /*5dd0*/  @P1 STG.E.128 desc[UR6][R152.64], R84 ;  /* 0x0000005498001986 */ /* 0x000fe8000c101d06 */
[----:B------:R0:W-:Y:S02]  /*5de0*/  STG.E.128 desc[UR6][R150.64], R96 ;  /* 0x0000006096007986 */ /* 0x0001e4000c101d06 */
[----:B0-----:R-:W-:-:S06]  /*5df0*/  IMAD.WIDE.U32 R96, R147, 0x10, R198 ;  /* 0x0000001093607825 */ /* 0x001fcc00078e00c6 */
[----:B------:R-:W5:Y:S01]  /*5e00*/  LDG.E.128 R96, desc[UR6][R96.64] ;  /* 0x0000000660607981 */ /* 0x000f62000c1e1d00 */
[----:B------:R-:W-:Y:S05]  /*5e10*/  @!P1 BRA `(.L_x_924) ;  /* 0x0000000400b49947 */ /* 0x000fea0003800000 */
[--C-:B------:R-:W-:Y:S01]  /*5e20*/  FFMA.FTZ R85, R122, R156, R123.reuse ;  /* 0x0000009c7a557223 */ /* 0x100fe2000001007b */
[----:B------:R-:W-:Y:S01]  /*5e30*/  LOP3.LUT P2, RZ, R148, 0xff, RZ, 0xc0, !PT ;  /* 0x000000ff94ff7812 */ /* 0x000fe2000784c0ff */
[--C-:B------:R-:W-:Y:S01]  /*5e40*/  FFMA.FTZ R164, R122, R164, R123.reuse ;  /* 0x000000a47aa47223 */ /* 0x100fe2000001007b */
[----:B------:R-:W-:Y:S01]  /*5e50*/  LOP3.LUT P3, RZ, R148, 0xff00, RZ, 0xc0, !PT ;  /* 0x0000ff0094ff7812 */ /* 0x000fe2000786c0ff */
[----:B------:R-:W-:Y:S01]  /*5e60*/  FADD.FTZ R85, -R85, R160 ;  /* 0x000000a055557221 */ /* 0x000fe20000010100 */
[----:B------:R-:W-:Y:S01]  /*5e70*/  FFMA.FTZ R150, R122, R127, R123 ;  /* 0x0000007f7a967223 */ /* 0x000fe2000001007b */
[----:B------:R-:W-:Y:S01]  /*5e80*/  FADD.FTZ R161, -R164, R161 ;  /* 0x000000a1a4a17221 */ /* 0x000fe20000010100 */
[----:B------:R-:W-:Y:S02]  /*5e90*/  HFMA2 R127, -RZ, RZ, 0, 0 ;  /* 0x00000000ff7f7431 */ /* 0x000fe400000001ff */
[----:B------:R-:W-:Y:S01]  /*5ea0*/  FMUL.FTZ R84, R146, R85 ;  /* 0x0000005592547220 */ /* 0x000fe20000410000 */
[----:B------:R-:W-:Y:S01]  /*5eb0*/  CS2R R152, SRZ ;  /* 0x0000000000987805 */ /* 0x000fe2000001ff00 */
[----:B------:R-:W-:Y:S01]  /*5ec0*/  FADD.FTZ R159, -R150, R159 ;  /* 0x0000009f969f7221 */ /* 0x000fe20000010100 */
[----:B------:R-:W-:-:S02]  /*5ed0*/  HFMA2 R156, -RZ, RZ, 0, 0 ;  /* 0x00000000ff9c7431 */ /* 0x000fc400000001ff */
[----:B------:R-:W-:Y:S01]  /*5ee0*/  FMUL.FTZ R85, R84, R145 ;  /* 0x0000009154557220 */ /* 0x000fe20000410000 */
[----:B------:R-:W-:Y:S01]  /*5ef0*/  LOP3.LUT P6, RZ, R148, 0xff000000, RZ, 0xc0, !PT ;  /* 0xff00000094ff7812 */ /* 0x000fe200078cc0ff */
[----:B------:R-:W-:Y:S01]  /*5f00*/  FMUL.FTZ R164, R146, R159 ;  /* 0x0000009f92a47220 */ /* 0x000fe20000410000 */
[----:B------:R-:W-:Y:S01]  /*5f10*/  @P2 SHF.L.U32 R87, R52, 0x10, RZ ;  /* 0x0000001034572819 */ /* 0x000fe200000006ff */
[----:B------:R-:W-:Y:S01]  /*5f20*/  FMUL.FTZ R85, R85, UR4 ;  /* 0x0000000455557c20 */ /* 0x000fe20008410000 */
[----:B-----5:R-:W-:Y:S01]  /*5f30*/  @P2 SHF.L.U32 R86, R96, 0x10, RZ ;  /* 0x0000001060562819 */ /* 0x020fe200000006ff */
[----:B------:R-:W-:Y:S01]  /*5f40*/  FFMA.FTZ R168, R122, R168, R123 ;  /* 0x000000a87aa87223 */ /* 0x000fe2000001007b */
[----:B------:R-:W-:Y:S01]  /*5f50*/  @P3 SHF.L.U32 R150, R178, 0x10, RZ ;  /* 0x00000010b2963819 */ /* 0x000fe200000006ff */
[C---:B------:R-:W-:Y:S01]  /*5f60*/  @P2 FMUL.FTZ R127, R85.reuse, R87 ;  /* 0x00000057557f2220 */ /* 0x040fe20000410000 */
        /* <DEDUP_REMOVED lines=8> */
[----:B------:R-:W-:Y:S01]  /*5ff0*/  MOV R96, RZ ;  /* 0x000000ff00607202 */ /* 0x000fe20000000f00 */
[----:B------:R-:W-:Y:S01]  /*6000*/  FMUL.FTZ R165, R146, R165 ;  /* 0x000000a592a57220 */ /* 0x000fe20000410000 */
[----:B------:R-:W-:Y:S01]  /*6010*/  LOP3.LUT P5, RZ, R149, 0xff, RZ, 0xc0, !PT ;  /* 0x000000ff95ff7812 */ /* 0x000fe200078ac0ff */
[C---:B------:R-:W-:Y:S01]  /*6020*/  @P3 FMUL.FTZ R153, R85.reuse, R86 ;  /* 0x0000005655993220 */ /* 0x040fe20000410000 */
[----:B------:R-:W-:Y:S01]  /*6030*/  @P3 FMUL.FTZ R96, R85, R150 ;  /* 0x0000009655603220 */ /* 0x000fe20000410000 */
[----:B------:R-:W-:Y:S01]  /*6040*/  FMUL.FTZ R85, R164, R145 ;  /* 0x00000091a4557220 */ /* 0x000fe20000410000 */
[----:B------:R-:W-:Y:S02]  /*6050*/  MOV R150, RZ ;  /* 0x000000ff00967202 */ /* 0x000fe40000000f00 */
[----:B------:R-:W-:Y:S01]  /*6060*/  LOP3.LUT P4, RZ, R149, 0xff00, RZ, 0xc0, !PT ;  /* 0x0000ff0095ff7812 */ /* 0x000fe2000788c0ff */
[----:B------:R-:W-:Y:S01]  /*6070*/  FMUL.FTZ R151, R85, UR4 ;  /* 0x0000000455977c20 */ /* 0x000fe20008410000 */
[----:B------:R-:W-:-:S02]  /*6080*/  @P2 SHF.L.U32 R86, R97, 0x10, RZ ;  /* 0x0000001061562819 */ /* 0x000fc400000006ff */
[----:B------:R-:W-:Y:S02]  /*6090*/  @P2 SHF.L.U32 R85, R53, 0x10, RZ ;  /* 0x0000001035552819 */ /* 0x000fe400000006ff */
[----:B------:R-:W-:Y:S01]  /*60a0*/  LOP3.LUT P3, RZ, R149, 0xff0000, RZ, 0xc0, !PT ;  /* 0x00ff000095ff7812 */ /* 0x000fe2000786c0ff */
[C---:B------:R-:W-:Y:S01]  /*60b0*/  @P2 FMUL.FTZ R156, R151.reuse, R86 ;  /* 0x00000056979c2220 */ /* 0x040fe20000410000 */
[--C-:B------:R-:W-:Y:S01]  /*60c0*/  FFMA.FTZ R86, R122, R167, R123.reuse ;  /* 0x000000a77a567223 */ /* 0x100fe2000001007b */
[----:B------:R-:W-:Y:S01]  /*60d0*/  @P2 FMUL.FTZ R150, R151, R85 ;  /* 0x0000005597962220 */ /* 0x000fe20000410000 */
[----:B------:R-:W-:Y:S01]  /*60e0*/  ISETP.GE.U32.AND P2, PT, R148, RZ, PT ;  /* 0x000000ff9400720c */ /* 0x000fe20003f46070 */
[----:B------:R-:W-:Y:S01]  /*60f0*/  FFMA.FTZ R85, R122, R166, R123 ;  /* 0x000000a67a557223 */ /* 0x000fe2000001007b */
[----:B------:R-:W-:Y:S01]  /*6100*/  FADD.FTZ R163, -R86, R163 ;  /* 0x000000a356a37221 */ /* 0x000fe20000010100 */
[----:B------:R-:W-:Y:S02]  /*6110*/  @P6 SHF.L.U32 R148, R175, 0x10, RZ ;  /* 0x00000010af946819 */ /* 0x000fe400000006ff */
[----:B------:R-:W-:Y:S01]  /*6120*/  ISETP.GE.U32.AND.EX P2, PT, R149, 0x1000000, PT, P2 ;  /* 0x010000009500780c */ /* 0x000fe20003f46120 */
[C-C-:B------:R-:W-:Y:S01]  /*6130*/  FFMA.FTZ R149, R122.reuse, R126, R123.reuse ;  /* 0x0000007e7a957223 */ /* 0x140fe2000001007b */
[----:B------:R-:W-:Y:S01]  /*6140*/  FADD.FTZ R85, -R85, R162 ;  /* 0x000000a255557221 */ /* 0x000fe20000010100 */
[----:B------:R-:W-:Y:S01]  /*6150*/  FFMA.FTZ R126, R122, R125, R123 ;  /* 0x0000007d7a7e7223 */ /* 0x000fe2000001007b */
[C---:B------:R-:W-:Y:S01]  /*6160*/  FMUL.FTZ R163, R146.reuse, R163 ;  /* 0x000000a392a37220 */ /* 0x040fe20000410000 */
[----:B------:R-:W-:Y:S01]  /*6170*/  FADD.FTZ R151, -R149, R158 ;  /* 0x0000009e95977221 */ /* 0x000fe20000010100 */
[----:B------:R-:W-:Y:S01]  /*6180*/  FMUL.FTZ R85, R146, R85 ;  /* 0x0000005592557220 */ /* 0x000fe20000410000 */
[----:B------:R-:W-:Y:S01]  /*6190*/  FADD.FTZ R161, -R126, R157 ;  /* 0x0000009d7ea17221 */ /* 0x000fe20000010100 */
[----:B------:R-:W-:Y:S01]  /*61a0*/  @P6 PRMT R126, R97, 0x7632, R126 ;  /* 0x00007632617e6816 */ /* 0x000fe2000000007e */
[----:B------:R-:W-:Y:S01]  /*61b0*/  FMUL.FTZ R86, R146, R151 ;  /* 0x0000009792567220 */ /* 0x000fe20000410000 */
[----:B------:R-:W-:Y:S01]  /*61c0*/  FMUL.FTZ R97, R85, R145 ;  /* 0x0000009155617220 */ /* 0x000fe20000410000 */
[----:B------:R-:W-:Y:S01]  /*61d0*/  MOV R149, RZ ;  /* 0x000000ff00957202 */ /* 0x000fe20000000f00 */
[----:B------:R-:W-:-:S02]  /*61e0*/  HFMA2 R125, -RZ, RZ, 0, 0 ;  /* 0x00000000ff7d7431 */ /* 0x000fc400000001ff */
[-C--:B------:R-:W-:Y:S01]  /*61f0*/  FMUL.FTZ R151, R86, R145.reuse ;  /* 0x0000009156977220 */ /* 0x080fe20000410000 */
[----:B------:R-:W-:Y:S01]  /*6200*/  FMUL.FTZ R159, R97, UR4 ;  /* 0x00000004619f7c20 */ /* 0x000fe20008410000 */
[----:B------:R-:W-:Y:S01]  /*6210*/  @P6 SHF.L.U32 R126, R126, 0x10, RZ ;  /* 0x000000107e7e6819 */ /* 0x000fe200000006ff */
[----:B------:R-:W-:Y:S01]  /*6220*/  HFMA2 R157, -RZ, RZ, 0, 0 ;  /* 0x00000000ff9d7431 */ /* 0x000fe200000001ff */
[C---:B------:R-:W-:Y:S01]  /*6230*/  @P5 SHF.L.U32 R97, R98.reuse, 0x10, RZ ;  /* 0x0000001062615819 */ /* 0x040fe200000006ff */
[----:B------:R-:W-:Y:S01]  /*6240*/  FMUL.FTZ R160, R151, UR4 ;  /* 0x0000000497a07c20 */ /* 0x000fe20008410000 */
[----:B------:R-:W-:Y:S01]  /*6250*/  @P6 FMUL.FTZ R149, R159, R148 ;  /* 0x000000949f956220 */ /* 0x000fe20000410000 */
[----:B------:R-:W-:Y:S01]  /*6260*/  @P4 PRMT R151, R98, 0x7632, R151 ;  /* 0x0000763262974816 */ /* 0x000fe20000000097 */
[----:B------:R-:W-:Y:S01]  /*6270*/  FMUL.FTZ R148, R163, R145 ;  /* 0x00000091a3947220 */ /* 0x000fe20000410000 */
[----:B------:R-:W-:Y:S01]  /*6280*/  @P5 SHF.L.U32 R98, R54, 0x10, RZ ;  /* 0x0000001036625819 */ /* 0x000fe200000006ff */
[----:B------:R-:W-:Y:S01]  /*6290*/  @P6 FMUL.FTZ R125, R159, R126 ;  /* 0x0000007e9f7d6220 */ /* 0x000fe20000410000 */
[----:B------:R-:W-:Y:S01]  /*62a0*/  FMUL.FTZ R162, R146, R161 ;  /* 0x000000a192a27220 */ /* 0x000fe20000410000 */
[----:B------:R-:W-:Y:S01]  /*62b0*/  @P5 FMUL.FTZ R157, R160, R97 ;  /* 0x00000061a09d5220 */ /* 0x000fe20000410000 */
[----:B------:R-:W-:Y:S01]  /*62c0*/  @P4 SHF.L.U32 R159, R177, 0x10, RZ ;  /* 0x00000010b19f4819 */ /* 0x000fe200000006ff */
[----:B------:R-:W-:Y:S01]  /*62d0*/  FMUL.FTZ R148, R148, UR4 ;  /* 0x0000000494947c20 */ /* 0x000fe20008410000 */
[----:B------:R-:W-:Y:S01]  /*62e0*/  @P4 SHF.L.U32 R151, R151, 0x10, RZ ;  /* 0x0000001097974819 */ /* 0x000fe200000006ff */
[----:B------:R-:W-:Y:S01]  /*62f0*/  HFMA2 R158, -RZ, RZ, 0, 0 ;  /* 0x00000000ff9e7431 */ /* 0x000fe200000001ff */
[----:B------:R-:W-:Y:S01]  /*6300*/  MOV R97, RZ ;  /* 0x000000ff00617202 */ /* 0x000fe20000000f00 */
[----:B------:R-:W-:Y:S01]  /*6310*/  @P5 FMUL.FTZ R97, R160, R98 ;  /* 0x00000062a0615220 */ /* 0x000fe20000410000 */
[----:B------:R-:W-:Y:S01]  /*6320*/  FMUL.FTZ R98, R162, R145 ;  /* 0x00000091a2627220 */ /* 0x000fe20000410000 */
[----:B------:R-:W-:Y:S01]  /*6330*/  MOV R126, RZ ;  /* 0x000000ff007e7202 */ /* 0x000fe20000000f00 */
[C---:B------:R-:W-:Y:S01]  /*6340*/  @P4 FMUL.FTZ R158, R148.reuse, R151 ;  /* 0x00000097949e4220 */ /* 0x040fe20000410000 */
[----:B------:R-:W-:Y:S01]  /*6350*/  @P4 FMUL.FTZ R126, R148, R159 ;  /* 0x0000009f947e4220 */ /* 0x000fe20000410000 */
[----:B------:R-:W-:Y:S01]  /*6360*/  @P3 SHF.L.U32 R148, R99, 0x10, RZ ;  /* 0x0000001063943819 */ /* 0x000fe200000006ff */
[----:B------:R-:W-:Y:S01]  /*6370*/  FMUL.FTZ R161, R98, UR4 ;  /* 0x0000000462a17c20 */ /* 0x000fe20008410000 */
[----:B------:R-:W-:Y:S01]  /*6380*/  @P3 SHF.L.U32 R160, R55, 0x10, RZ ;  /* 0x0000001037a03819 */ /* 0x000fe200000006ff */
[----:B------:R-:W-:Y:S01]  /*6390*/  FMUL.FTZ R98, R165, R145 ;  /* 0x00000091a5627220 */ /* 0x000fe20000410000 */
[----:B------:R-:W-:Y:S01]  /*63a0*/  HFMA2 R159, -RZ, RZ, 0, 0 ;  /* 0x00000000ff9f7431 */ /* 0x000fe200000001ff */
[----:B------:R-:W-:Y:S01]  /*63b0*/  MOV R151, RZ ;  /* 0x000000ff00977202 */ /* 0x000fe20000000f00 */
[C---:B------:R-:W-:Y:S01]  /*63c0*/  @P3 FMUL.FTZ R159, R161.reuse, R148 ;  /* 0x00000094a19f3220 */ /* 0x040fe20000410000 */
[----:B------:R-:W-:Y:S01]  /*63d0*/  @P3 FMUL.FTZ R151, R161, R160 ;  /* 0x000000a0a1973220 */ /* 0x000fe20000410000 */
[----:B------:R-:W-:Y:S01]  /*63e0*/  FMUL.FTZ R161, R98, UR4 ;  /* 0x0000000462a17c20 */ /* 0x000fe20008410000 */
[----:B------:R-:W-:Y:S01]  /*63f0*/  @P2 PRMT R99, R99, 0x7632, R99 ;  /* 0x0000763263632816 */ /* 0x000fe20000000063 */
[----:B------:R-:W-:Y:S01]  /*6400*/  HFMA2 R160, -RZ, RZ, 0, 0 ;  /* 0x00000000ffa07431 */ /* 0x000fe200000001ff */
[----:B------:R-:W-:-:S02]  /*6410*/  @P2 SHF.L.U32 R98, R176, 0x10, RZ ;  /* 0x00000010b0622819 */ /* 0x000fc400000006ff */
[----:B------:R-:W-:Y:S02]  /*6420*/  MOV R148, RZ ;  /* 0x000000ff00947202 */ /* 0x000fe40000000f00 */
[----:B------:R-:W-:Y:S01]  /*6430*/  @P2 SHF.L.U32 R99, R99, 0x10, RZ ;  /* 0x0000001063632819 */ /* 0x000fe200000006ff */
[----:B------:R-:W-:Y:S01]  /*6440*/  @P2 FMUL.FTZ R148, R161, R98 ;  /* 0x00000062a1942220 */ /* 0x000fe20000410000 */
[----:B------:R-:W-:Y:S02]  /*6450*/  F2FP.BF16.F32.PACK_AB R84, R87, R84 ;  /* 0x000000545754723e */ /* 0x000fe400000010ff */
[----:B------:R-:W-:Y:S01]  /*6460*/  F2FP.BF16.F32.PACK_AB R98, R126, R97 ;  /* 0x000000617e62723e */ /* 0x000fe200000010ff */
[----:B------:R-:W-:Y:S01]  /*6470*/  @P2 FMUL.FTZ R160, R161, R99 ;  /* 0x00000063a1a02220 */ /* 0x000fe20000410000 */
[----:B------:R-:W-:Y:S02]  /*6480*/  F2FP.BF16.F32.PACK_AB R86, R163, R86 ;  /* 0x00000056a356723e */ /* 0x000fe400000010ff */
[----:B------:R-:W-:-:S02]  /*6490*/  F2FP.BF16.F32.PACK_AB R85, R85, R164 ;  /* 0x000000a45555723e */ /* 0x000fc400000010ff */
[----:B------:R-:W-:Y:S02]  /*64a0*/  F2FP.BF16.F32.PACK_AB R87, R165, R162 ;  /* 0x000000a2a557723e */ /* 0x000fe400000010ff */
[----:B------:R-:W-:Y:S02]  /*64b0*/  F2FP.BF16.F32.PACK_AB R97, R149, R150 ;  /* 0x000000969561723e */ /* 0x000fe400000010ff */
[----:B------:R-:W-:Y:S02]  /*64c0*/  F2FP.BF16.F32.PACK_AB R96, R96, R127 ;  /* 0x0000007f6060723e */ /* 0x000fe400000010ff */
[----:B------:R-:W-:Y:S01]  /*64d0*/  F2FP.BF16.F32.PACK_AB R99, R148, R151 ;  /* 0x000000979463723e */ /* 0x000fe200000010ff */
[----:B------:R-:W-:Y:S06]  /*64e0*/  BRA `(.L_x_925) ;  /* 0x0000000400a47947 */ /* 0x000fec0003800000 */
.L_x_924:
[--C-:B------:R-:W-:Y:S01]  /*64f0*/  FFMA.FTZ R151, R122, R156, R123.reuse ;  /* 0x0000009c7a977223 */ /* 0x100fe2000001007b */
[----:B------:R-:W-:Y:S01]  /*6500*/  LOP3.LUT P2, RZ, R148, 0xff, RZ, 0xc0, !PT ;  /* 0x000000ff94ff7812 */ /* 0x000fe2000784c0ff */
[--C-:B------:R-:W-:Y:S01]  /*6510*/  FFMA.FTZ R164, R122, R164, R123.reuse ;  /* 0x000000a47aa47223 */ /* 0x100fe2000001007b */
[----:B------:R-:W-:Y:S01]  /*6520*/  LOP3.LUT P3, RZ, R148, 0xff00, RZ, 0xc0, !PT ;  /* 0x0000ff0094ff7812 */ /* 0x000fe2000786c0ff */
[----:B------:R-:W-:Y:S01]  /*6530*/  FADD.FTZ R151, -R151, R160 ;  /* 0x000000a097977221 */ /* 0x000fe20000010100 */
[----:B------:R-:W-:Y:S01]  /*6540*/  FFMA.FTZ R152, R122, R127, R123 ;  /* 0x0000007f7a987223 */ /* 0x000fe2000001007b */
[----:B------:R-:W-:Y:S01]  /*6550*/  FADD.FTZ R161, -R164, R161 ;  /* 0x000000a1a4a17221 */ /* 0x000fe20000010100 */
[----:B------:R-:W-:Y:S01]  /*6560*/  MOV R127, RZ ;  /* 0x000000ff007f7202 */ /* 0x000fe20000000f00 */
[----:B------:R-:W-:Y:S01]  /*6570*/  FMUL.FTZ R150, R146, R151 ;  /* 0x0000009792967220 */ /* 0x000fe20000410000 */
[----:B------:R-:W-:Y:S01]  /*6580*/  FADD.FTZ R159, -R152, R159 ;  /* 0x0000009f989f7221 */ /* 0x000fe20000010100 */
[----:B------:R-:W-:Y:S01]  /*6590*/  HFMA2 R152, -RZ, RZ, 0, 0 ;  /* 0x00000000ff987431 */ /* 0x000fe200000001ff */
[----:B------:R-:W-:Y:S01]  /*65a0*/  LOP3.LUT P6, RZ, R148, 0xff000000, RZ, 0xc0, !PT ;  /* 0xff00000094ff7812 */ /* 0x000fe200078cc0ff */
[----:B------:R-:W-:Y:S01]  /*65b0*/  FMUL.FTZ R150, R145, R150 ;  /* 0x0000009691967220 */ /* 0x000fe20000410000 */
[----:B------:R-:W-:Y:S01]  /*65c0*/  FMUL.FTZ R156, R146, R159 ;  /* 0x0000009f929c7220 */ /* 0x000fe20000410000 */
[----:B-----5:R-:W-:Y:S01]  /*65d0*/  @P2 SHF.L.U32 R151, R96, 0x10, RZ ;  /* 0x0000001060972819 */ /* 0x020fe200000006ff */
[----:B------:R-:W-:Y:S01]  /*65e0*/  FFMA.FTZ R168, R122, R168, R123 ;  /* 0x000000a87aa87223 */ /* 0x000fe2000001007b */
[----:B------:R-:W-:Y:S01]  /*65f0*/  @P2 SHF.L.U32 R153, R52, 0x10, RZ ;  /* 0x0000001034992819 */ /* 0x000fe200000006ff */
[----:B------:R-:W-:Y:S01]  /*6600*/  FMUL.FTZ R150, R150, UR4 ;  /* 0x0000000496967c20 */ /* 0x000fe20008410000 */
[----:B------:R-:W-:-:S02]  /*6610*/  @P3 SHF.L.U32 R159, R178, 0x10, RZ ;  /* 0x00000010b29f3819 */ /* 0x000fc400000006ff */
[----:B------:R-:W-:Y:S01]  /*6620*/  LOP3.LUT P5, RZ, R149, 0xff, RZ, 0xc0, !PT ;  /* 0x000000ff95ff7812 */ /* 0x000fe200078ac0ff */
[-C--:B------:R-:W-:Y:S01]  /*6630*/  @P2 FMUL.FTZ R152, R151, R150.reuse ;  /* 0x0000009697982220 */ /* 0x080fe20000410000 */
[----:B------:R-:W-:Y:S01]  /*6640*/  @P2 FMUL.FTZ R127, R153, R150 ;  /* 0x00000096997f2220 */ /* 0x000fe20000410000 */
[----:B------:R-:W-:Y:S01]  /*6650*/  FMUL.FTZ R150, R146, R161 ;  /* 0x000000a192967220 */ /* 0x000fe20000410000 */
[----:B------:R-:W-:Y:S01]  /*6660*/  LOP3.LUT P2, RZ, R148, 0xff0000, RZ, 0xc0, !PT ;  /* 0x00ff000094ff7812 */ /* 0x000fe2000784c0ff */
[----:B------:R-:W-:Y:S01]  /*6670*/  HFMA2 R153, -RZ, RZ, 0, 0 ;  /* 0x00000000ff997431 */ /* 0x000fe200000001ff */
[----:B------:R-:W-:Y:S01]  /*6680*/  @P3 PRMT R151, R96, 0x7632, R151 ;  /* 0x0000763260973816 */ /* 0x000fe20000000097 */
[----:B------:R-:W-:Y:S01]  /*6690*/  FMUL.FTZ R150, R145, R150 ;  /* 0x0000009691967220 */ /* 0x000fe20000410000 */
[----:B------:R-:W-:Y:S02]  /*66a0*/  MOV R96, RZ ;  /* 0x000000ff00607202 */ /* 0x000fe40000000f00 */
[----:B------:R-:W-:Y:S01]  /*66b0*/  @P3 SHF.L.U32 R151, R151, 0x10, RZ ;  /* 0x0000001097973819 */ /* 0x000fe200000006ff */
[----:B------:R-:W-:Y:S01]  /*66c0*/  FMUL.FTZ R150, R150, UR4 ;  /* 0x0000000496967c20 */ /* 0x000fe20008410000 */
[----:B------:R-:W-:-:S03]  /*66d0*/  LOP3.LUT P4, RZ, R149, 0xff00, RZ, 0xc0, !PT ;  /* 0x0000ff0095ff7812 */ /* 0x000fc6000788c0ff */
[----:B------:R-:W-:Y:S01]  /*66e0*/  @P3 FMUL.FTZ R153, R151, R150 ;  /* 0x0000009697993220 */ /* 0x000fe20000410000 */
[----:B------:R-:W-:Y:S01]  /*66f0*/  FMUL.FTZ R151, R145, R156 ;  /* 0x0000009c91977220 */ /* 0x000fe20000410000 */
[----:B------:R-:W-:Y:S01]  /*6700*/  @P2 SHF.L.U32 R160, R97, 0x10, RZ ;  /* 0x0000001061a02819 */ /* 0x000fe200000006ff */
[----:B------:R-:W-:Y:S01]  /*6710*/  @P3 FMUL.FTZ R96, R159, R150 ;  /* 0x000000969f603220 */ /* 0x000fe20000410000 */
[----:B------:R-:W-:Y:S01]  /*6720*/  @P2 SHF.L.U32 R164, R53, 0x10, RZ ;  /* 0x0000001035a42819 */ /* 0x000fe200000006ff */
[----:B------:R-:W-:Y:S01]  /*6730*/  FMUL.FTZ R151, R151, UR4 ;  /* 0x0000000497977c20 */ /* 0x000fe20008410000 */
[----:B------:R-:W-:Y:S01]  /*6740*/  HFMA2 R156, -RZ, RZ, 0, 0 ;  /* 0x00000000ff9c7431 */ /* 0x000fe200000001ff */
[----:B------:R-:W-:Y:S01]  /*6750*/  MOV R150, RZ ;  /* 0x000000ff00967202 */ /* 0x000fe20000000f00 */
[--C-:B------:R-:W-:Y:S01]  /*6760*/  FFMA.FTZ R159, R122, R126, R123.reuse ;  /* 0x0000007e7a9f7223 */ /* 0x100fe2000001007b */
[-C--:B------:R-:W-:Y:S01]  /*6770*/  @P2 FMUL.FTZ R156, R160, R151.reuse ;  /* 0x00000097a09c2220 */ /* 0x080fe20000410000 */
[----:B------:R-:W-:Y:S01]  /*6780*/  @P2 FMUL.FTZ R150, R164, R151 ;  /* 0x00000097a4962220 */ /* 0x000fe20000410000 */
[C-C-:B------:R-:W-:Y:S01]  /*6790*/  FFMA.FTZ R151, R122.reuse, R166, R123.reuse ;  /* 0x000000a67a977223 */ /* 0x140fe2000001007b */
[----:B------:R-:W-:Y:S01]  /*67a0*/  FADD.FTZ R159, -R159, R158 ;  /* 0x0000009e9f9f7221 */ /* 0x000fe20000010100 */
[--C-:B------:R-:W-:Y:S01]  /*67b0*/  FFMA.FTZ R158, R122, R167, R123.reuse ;  /* 0x000000a77a9e7223 */ /* 0x100fe2000001007b */
[----:B------:R-:W-:Y:S01]  /*67c0*/  ISETP.GE.U32.AND P2, PT, R148, RZ, PT ;  /* 0x000000ff9400720c */ /* 0x000fe20003f46070 */
[----:B------:R-:W-:Y:S01]  /*67d0*/  FADD.FTZ R151, -R151, R162 ;  /* 0x000000a297977221 */ /* 0x000fe20000010100 */
[----:B------:R-:W-:Y:S01]  /*67e0*/  @P6 PRMT R148, R97, 0x7632, R148 ;  /* 0x0000763261946816 */ /* 0x000fe20000000094 */
[----:B------:R-:W-:Y:S01]  /*67f0*/  FFMA.FTZ R160, R122, R125, R123 ;  /* 0x0000007d7aa07223 */ /* 0x000fe2000001007b */
[----:B------:R-:W-:Y:S01]  /*6800*/  FADD.FTZ R163, -R158, R163 ;  /* 0x000000a39ea37221 */ /* 0x000fe20000010100 */
[----:B------:R-:W-:Y:S01]  /*6810*/  FMUL.FTZ R126, R146, R151 ;  /* 0x00000097927e7220 */ /* 0x000fe20000410000 */
[----:B------:R-:W-:Y:S01]  /*6820*/  @P6 SHF.L.U32 R151, R175, 0x10, RZ ;  /* 0x00000010af976819 */ /* 0x000fe200000006ff */
[----:B------:R-:W-:Y:S01]  /*6830*/  FADD.FTZ R167, -R160, R157 ;  /* 0x0000009da0a77221 */ /* 0x000fe20000010100 */
[----:B------:R-:W-:Y:S01]  /*6840*/  LOP3.LUT P3, RZ, R149, 0xff0000, RZ, 0xc0, !PT ;  /* 0x00ff000095ff7812 */ /* 0x000fe2000786c0ff */
[----:B------:R-:W-:Y:S01]  /*6850*/  FMUL.FTZ R126, R145, R126 ;  /* 0x0000007e917e7220 */ /* 0x000fe20000410000 */
[----:B------:R-:W-:Y:S01]  /*6860*/  ISETP.GE.U32.AND.EX P2, PT, R149, 0x1000000, PT, P2 ;  /* 0x010000009500780c */ /* 0x000fe20003f46120 */
[----:B------:R-:W-:Y:S01]  /*6870*/  FMUL.FTZ R160, R146, R163 ;  /* 0x000000a392a07220 */ /* 0x000fe20000410000 */
[----:B------:R-:W-:Y:S01]  /*6880*/  @P6 SHF.L.U32 R149, R148, 0x10, RZ ;  /* 0x0000001094956819 */ /* 0x000fe200000006ff */
[----:B------:R-:W-:Y:S01]  /*6890*/  FMUL.FTZ R126, R126, UR4 ;  /* 0x000000047e7e7c20 */ /* 0x000fe20008410000 */
[----:B------:R-:W-:Y:S01]  /*68a0*/  FMUL.FTZ R148, R146, R159 ;  /* 0x0000009f92947220 */ /* 0x000fe20000410000 */
[----:B------:R-:W-:Y:S01]  /*68b0*/  MOV R97, RZ ;  /* 0x000000ff00617202 */ /* 0x000fe20000000f00 */
[----:B------:R-:W-:-:S02]  /*68c0*/  HFMA2 R125, -RZ, RZ, 0, 0 ;  /* 0x00000000ff7d7431 */ /* 0x000fc400000001ff */
[----:B------:R-:W-:Y:S01]  /*68d0*/  @P6 FMUL.FTZ R97, R151, R126 ;  /* 0x0000007e97616220 */ /* 0x000fe20000410000 */
[----:B------:R-:W-:Y:S01]  /*68e0*/  @P5 SHF.L.U32 R151, R98, 0x10, RZ ;  /* 0x0000001062975819 */ /* 0x000fe200000006ff */
[----:B------:R-:W-:Y:S01]  /*68f0*/  FADD.FTZ R175, -R168, R165 ;  /* 0x000000a5a8af7221 */ /* 0x000fe20000010100 */
[----:B------:R-:W-:Y:S01]  /*6900*/  @P4 PRMT R161, R98, 0x7632, R161 ;  /* 0x0000763262a14816 */ /* 0x000fe200000000a1 */
[C---:B------:R-:W-:Y:S01]  /*6910*/  FMUL.FTZ R98, R145.reuse, R148 ;  /* 0x0000009491627220 */ /* 0x040fe20000410000 */
[----:B------:R-:W-:Y:S01]  /*6920*/  FMUL.FTZ R148, R145, R160 ;  /* 0x000000a091947220 */ /* 0x000fe20000410000 */
[----:B------:R-:W-:Y:S01]  /*6930*/  @P5 SHF.L.U32 R159, R54, 0x10, RZ ;  /* 0x00000010369f5819 */ /* 0x000fe200000006ff */
[----:B------:R-:W-:Y:S01]  /*6940*/  @P6 FMUL.FTZ R125, R149, R126 ;  /* 0x0000007e957d6220 */ /* 0x000fe20000410000 */
[----:B------:R-:W-:Y:S01]  /*6950*/  @P4 SHF.L.U32 R163, R177, 0x10, RZ ;  /* 0x00000010b1a34819 */ /* 0x000fe200000006ff */
[----:B------:R-:W-:Y:S01]  /*6960*/  FMUL.FTZ R98, R98, UR4 ;  /* 0x0000000462627c20 */ /* 0x000fe20008410000 */
[----:B------:R-:W-:Y:S01]  /*6970*/  @P4 SHF.L.U32 R161, R161, 0x10, RZ ;  /* 0x00000010a1a14819 */ /* 0x000fe200000006ff */
[----:B------:R-:W-:Y:S01]  /*6980*/  FMUL.FTZ R148, R148, UR4 ;  /* 0x0000000494947c20 */ /* 0x000fe20008410000 */
[----:B------:R-:W-:Y:S01]  /*6990*/  HFMA2 R157, -RZ, RZ, 0, 0 ;  /* 0x00000000ff9d7431 */ /* 0x000fe200000001ff */
[----:B------:R-:W-:Y:S01]  /*69a0*/  MOV R149, RZ ;  /* 0x000000ff00957202 */ /* 0x000fe20000000f00 */
[----:B------:R-:W-:Y:S01]  /*69b0*/  HFMA2 R158, -RZ, RZ, 0, 0 ;  /* 0x00000000ff9e7431 */ /* 0x000fe200000001ff */
[----:B------:R-:W-:Y:S01]  /*69c0*/  MOV R126, RZ ;  /* 0x000000ff007e7202 */ /* 0x000fe20000000f00 */
[-C--:B------:R-:W-:Y:S01]  /*69d0*/  @P5 FMUL.FTZ R157, R151, R98.reuse ;  /* 0x00000062979d5220 */ /* 0x080fe20000410000 */
[----:B------:R-:W-:Y:S01]  /*69e0*/  @P5 FMUL.FTZ R149, R159, R98 ;  /* 0x000000629f955220 */ /* 0x000fe20000410000 */
[-C--:B------:R-:W-:Y:S01]  /*69f0*/  @P4 FMUL.FTZ R158, R161, R148.reuse ;  /* 0x00000094a19e4220 */ /* 0x080fe20000410000 */
[----:B------:R-:W-:Y:S01]  /*6a00*/  @P4 FMUL.FTZ R126, R163, R148 ;  /* 0x00000094a37e4220 */ /* 0x000fe20000410000 */
[C---:B------:R-:W-:Y:S01]  /*6a10*/  FMUL.FTZ R98, R146.reuse, R167 ;  /* 0x000000a792627220 */ /* 0x040fe20000410000 */
[----:B------:R-:W-:Y:S01]  /*6a20*/  FMUL.FTZ R148, R146, R175 ;  /* 0x000000af92947220 */ /* 0x000fe20000410000 */
[----:B------:R-:W-:Y:S01]  /*6a30*/  @P3 SHF.L.U32 R151, R55, 0x10, RZ ;  /* 0x0000001037973819 */ /* 0x000fe200000006ff */
[----:B------:R-:W-:-:S02]  /*6a40*/  HFMA2 R159, -RZ, RZ, 0, 0 ;  /* 0x00000000ff9f7431 */ /* 0x000fc400000001ff */
[C---:B------:R-:W-:Y:S01]  /*6a50*/  FMUL.FTZ R98, R145.reuse, R98 ;  /* 0x0000006291627220 */ /* 0x040fe20000410000 */
[----:B------:R-:W-:Y:S01]  /*6a60*/  FMUL.FTZ R148, R145, R148 ;  /* 0x0000009491947220 */ /* 0x000fe20000410000 */
[----:B------:R-:W-:Y:S01]  /*6a70*/  @P2 SHF.L.U32 R163, R176, 0x10, RZ ;  /* 0x00000010b0a32819 */ /* 0x000fe200000006ff */
[----:B------:R-:W-:Y:S01]  /*6a80*/  HFMA2 R160, -RZ, RZ, 0, 0 ;  /* 0x00000000ffa07431 */ /* 0x000fe200000001ff */
[C---:B------:R-:W-:Y:S01]  /*6a90*/  @P2 PRMT R164, R99.reuse, 0x7632, R164 ;  /* 0x0000763263a42816 */ /* 0x040fe200000000a4 */
[----:B------:R-:W-:Y:S01]  /*6aa0*/  FMUL.FTZ R98, R98, UR4 ;  /* 0x0000000462627c20 */ /* 0x000fe20008410000 */
[----:B------:R-:W-:Y:S01]  /*6ab0*/  FMUL.FTZ R148, R148, UR4 ;  /* 0x0000000494947c20 */ /* 0x000fe20008410000 */
[----:B------:R-:W-:Y:S02]  /*6ac0*/  @P3 SHF.L.U32 R165, R99, 0x10, RZ ;  /* 0x0000001063a53819 */ /* 0x000fe400000006ff */
[----:B------:R-:W-:Y:S01]  /*6ad0*/  MOV R99, RZ ;  /* 0x000000ff00637202 */ /* 0x000fe20000000f00 */
[----:B------:R-:W-:Y:S01]  /*6ae0*/  @P3 FMUL.FTZ R99, R151, R98 ;  /* 0x0000006297633220 */ /* 0x000fe20000410000 */
[----:B------:R-:W-:Y:S01]  /*6af0*/  MOV R162, RZ ;  /* 0x000000ff00a27202 */ /* 0x000fe20000000f00 */
[----:B------:R-:W-:Y:S01]  /*6b00*/  @P2 FMUL.FTZ R162, R163, R148 ;  /* 0x00000094a3a22220 */ /* 0x000fe20000410000 */
[----:B------:R-:W-:Y:S01]  /*6b10*/  @P2 SHF.L.U32 R161, R164, 0x10, RZ ;  /* 0x00000010a4a12819 */ /* 0x000fe200000006ff */
[----:B------:R-:W-:Y:S01]  /*6b20*/  @P3 FMUL.FTZ R159, R165, R98 ;  /* 0x00000062a59f3220 */ /* 0x000fe20000410000 */
[----:B------:R-:W-:-:S02]  /*6b30*/  F2FP.BF16.F32.PACK_AB R98, R126, R149 ;  /* 0x000000957e62723e */ /* 0x000fc400000010ff */
[----:B------:R-:W-:Y:S01]  /*6b40*/  F2FP.BF16.F32.PACK_AB R97, R97, R150 ;  /* 0x000000966161723e */ /* 0x000fe200000010ff */
[----:B------:R-:W-:Y:S01]  /*6b50*/  @P2 FMUL.FTZ R160, R161, R148 ;  /* 0x00000094a1a02220 */ /* 0x000fe20000410000 */
[----:B------:R-:W-:Y:S02]  /*6b60*/  F2FP.BF16.F32.PACK_AB R96, R96, R127 ;  /* 0x0000007f6060723e */ /* 0x000fe400000010ff */
[----:B------:R-:W-:-:S07]  /*6b70*/  F2FP.BF16.F32.PACK_AB R99, R162, R99 ;  /* 0x00000063a263723e */ /* 0x000fce00000010ff */
.L_x_925:
        /* <DEDUP_REMOVED lines=12> */
[--C-:B------:R-:W-:Y:S01]  /*6c40*/  FFMA.FTZ R85, R122, R110, R123.reuse ;  /* 0x0000006e7a557223 */ /* 0x100fe2000001007b */
[----:B------:R-:W-:Y:S01]  /*6c50*/  LOP3.LUT P2, RZ, R140, 0xff, RZ, 0xc0, !PT ;  /* 0x000000ff8cff7812 */ /* 0x000fe2000784c0ff */
[--C-:B------:R-:W-:Y:S01]  /*6c60*/  FFMA.FTZ R87, R122, R118, R123.reuse ;  /* 0x000000767a577223 */ /* 0x100fe2000001007b */
[----:B------:R-:W-:Y:S01]  /*6c70*/  LOP3.LUT P3, RZ, R140, 0xff00, RZ, 0xc0, !PT ;  /* 0x0000ff008cff7812 */ /* 0x000fe2000786c0ff */
[----:B------:R-:W-:Y:S01]  /*6c80*/  FADD.FTZ R85, -R85, R106 ;  /* 0x0000006a55557221 */ /* 0x000fe20000010100 */
[C-C-:B------:R-:W-:Y:S01]  /*6c90*/  FFMA.FTZ R106, R122.reuse, R111, R123.reuse ;  /* 0x0000006f7a6a7223 */ /* 0x140fe2000001007b */
[----:B------:R-:W-:Y:S01]  /*6ca0*/  FADD.FTZ R87, -R87, R114 ;  /* 0x0000007257577221 */ /* 0x000fe20000010100 */
[--C-:B------:R-:W-:Y:S01]  /*6cb0*/  FFMA.FTZ R126, R122, R119, R123.reuse ;  /* 0x000000777a7e7223 */ /* 0x100fe2000001007b */
[----:B------:R-:W-:Y:S01]  /*6cc0*/  FMUL.FTZ R84, R146, R85 ;  /* 0x0000005592547220 */ /* 0x000fe20000410000 */
[C-C-:B------:R-:W-:Y:S01]  /*6cd0*/  FFMA.FTZ R127, R122.reuse, R112, R123.reuse ;  /* 0x000000707a7f7223 */ /* 0x140fe2000001007b */
[C-C-:B------:R-:W-:Y:S01]  /*6ce0*/  FFMA.FTZ R147, R122.reuse, R120, R123.reuse ;  /* 0x000000787a937223 */ /* 0x140fe2000001007b */
[--C-:B------:R-:W-:Y:S01]  /*6cf0*/  FFMA.FTZ R148, R122, R113, R123.reuse ;  /* 0x000000717a947223 */ /* 0x100fe2000001007b */
[----:B------:R-:W-:Y:S01]  /*6d00*/  FMUL.FTZ R85, R84, R145 ;  /* 0x0000009154557220 */ /* 0x000fe20000410000 */
[----:B------:R-:W-:Y:S01]  /*6d10*/  FFMA.FTZ R122, R122, R121, R123 ;  /* 0x000000797a7a7223 */ /* 0x000fe2000001007b */
[----:B-----5:R-:W-:Y:S01]  /*6d20*/  @P2 SHF.L.U32 R86, R96, 0x10, RZ ;  /* 0x0000001060562819 */ /* 0x020fe200000006ff */
[----:B------:R-:W-:Y:S01]  /*6d30*/  FADD.FTZ R119, -R106, R107 ;  /* 0x0000006b6a777221 */ /* 0x000fe20000010100 */
[----:B------:R-:W-:Y:S01]  /*6d40*/  LOP3.LUT P4, RZ, R140, 0xff0000, RZ, 0xc0, !PT ;  /* 0x00ff00008cff7812 */ /* 0x000fe2000788c0ff */
[----:B------:R-:W-:Y:S01]  /*6d50*/  FMUL.FTZ R121, R85, UR4 ;  /* 0x0000000455797c20 */ /* 0x000fe20008410000 */
[----:B------:R-:W-:Y:S01]  /*6d60*/  @P3 PRMT R113, R96, 0x7632, R113 ;  /* 0x0000763260713816 */ /* 0x000fe20000000071 */
[----:B------:R-:W-:Y:S01]  /*6d70*/  FMUL.FTZ R96, R146, R87 ;  /* 0x0000005792607220 */ /* 0x000fe20000410000 */
[----:B------:R-:W-:-:S02]  /*6d80*/  CS2R R110, SRZ ;  /* 0x00000000006e7805 */ /* 0x000fc4000001ff00 */
[----:B------:R-:W-:Y:S01]  /*6d90*/  @P2 SHF.L.U32 R85, R44, 0x10, RZ ;  /* 0x000000102c552819 */ /* 0x000fe200000006ff */
[----:B------:R-:W-:Y:S01]  /*6da0*/  @P2 FMUL.FTZ R110, R121, R86 ;  /* 0x00000056796e2220 */ /* 0x000fe20000410000 */
[----:B------:R-:W-:Y:S01]  /*6db0*/  FMUL.FTZ R120, R146, R119 ;  /* 0x0000007792787220 */ /* 0x000fe20000410000 */
[-C--:B------:R-:W-:Y:S01]  /*6dc0*/  FMUL.FTZ R86, R96, R145.reuse ;  /* 0x0000009160567220 */ /* 0x080fe20000410000 */
[----:B------:R-:W-:Y:S02]  /*6dd0*/  CS2R R106, SRZ ;  /* 0x00000000006a7805 */ /* 0x000fe4000001ff00 */
[----:B------:R-:W-:Y:S01]  /*6de0*/  @P3 SHF.L.U32 R87, R165, 0x10, RZ ;  /* 0x00000010a5573819 */ /* 0x000fe200000006ff */
[----:B------:R-:W-:Y:S01]  /*6df0*/  FMUL.FTZ R114, R120, R145 ;  /* 0x0000009178727220 */ /* 0x000fe20000410000 */
[----:B------:R-:W-:Y:S01]  /*6e00*/  @P3 SHF.L.U32 R113, R113, 0x10, RZ ;  /* 0x0000001071713819 */ /* 0x000fe200000006ff */
[----:B0-----:R-:W-:Y:S01]  /*6e10*/  FMUL.FTZ R150, R86, UR4 ;  /* 0x0000000456967c20 */ /* 0x001fe20008410000 */
[----:B------:R-:W-:Y:S01]  /*6e20*/  @P2 FMUL.FTZ R107, R121, R85 ;  /* 0x00000055796b2220 */ /* 0x000fe20000410000 */
[----:B------:R-:W-:Y:S01]  /*6e30*/  ISETP.GE.U32.AND P2, PT, R140, RZ, PT ;  /* 0x000000ff8c00720c */ /* 0x000fe20003f46070 */
[----:B------:R-:W-:Y:S01]  /*6e40*/  HFMA2 R112, -RZ, RZ, 0, 0 ;  /* 0x00000000ff707431 */ /* 0x000fe200000001ff */
[----:B------:R-:W-:Y:S01]  /*6e50*/  @P4 SHF.L.U32 R119, R97, 0x10, RZ ;  /* 0x0000001061774819 */ /* 0x000fe200000006ff */
[----:B------:R-:W-:Y:S01]  /*6e60*/  FMUL.FTZ R114, R114, UR4 ;  /* 0x0000000472727c20 */ /* 0x000fe20008410000 */
[----:B------:R-:W-:Y:S01]  /*6e70*/  @P4 SHF.L.U32 R86, R45, 0x10, RZ ;  /* 0x000000102d564819 */ /* 0x000fe200000006ff */
[----:B------:R-:W-:Y:S01]  /*6e80*/  @P3 FMUL.FTZ R112, R150, R113 ;  /* 0x0000007196703220 */ /* 0x000fe20000410000 */
[----:B------:R-:W-:Y:S01]  /*6e90*/  LOP3.LUT P6, RZ, R140, 0xff000000, RZ, 0xc0, !PT ;  /* 0xff0000008cff7812 */ /* 0x000fe200078cc0ff */
[----:B------:R-:W-:Y:S01]  /*6ea0*/  @P3 FMUL.FTZ R106, R150, R87 ;  /* 0x00000057966a3220 */ /* 0x000fe20000410000 */
[C---:B------:R-:W-:Y:S01]  /*6eb0*/  LOP3.LUT P3, RZ, R141.reuse, 0xff0000, RZ, 0xc0, !PT ;  /* 0x00ff00008dff7812 */ /* 0x040fe2000786c0ff */
[----:B------:R-:W-:Y:S01]  /*6ec0*/  @P4 FMUL.FTZ R111, R114, R119 ;  /* 0x00000077726f4220 */ /* 0x000fe20000410000 */
[----:B------:R-:W-:Y:S01]  /*6ed0*/  ISETP.GE.U32.AND.EX P2, PT, R141, 0x1000000, PT, P2 ;  /* 0x010000008d00780c */ /* 0x000fe20003f46120 */
[----:B------:R-:W-:Y:S01]  /*6ee0*/  FADD.FTZ R127, -R127, R108 ;  /* 0x0000006c7f7f7221 */ /* 0x000fe20000010100 */
[C---:B------:R-:W-:Y:S01]  /*6ef0*/  LOP3.LUT P5, RZ, R141.reuse, 0xff, RZ, 0xc0, !PT ;  /* 0x000000ff8dff7812 */ /* 0x040fe200078ac0ff */
[----:B------:R-:W-:Y:S01]  /*6f00*/  FADD.FTZ R115, -R126, R115 ;  /* 0x000000737e737221 */ /* 0x000fe20000010100 */
[----:B------:R-:W-:Y:S01]  /*6f10*/  MOV R118, RZ ;  /* 0x000000ff00767202 */ /* 0x000fe20000000f00 */
[----:B------:R-:W-:Y:S01]  /*6f20*/  @P4 FMUL.FTZ R118, R114, R86 ;  /* 0x0000005672764220 */ /* 0x000fe20000410000 */
[----:B------:R-:W-:Y:S01]  /*6f30*/  LOP3.LUT P4, RZ, R141, 0xff00, RZ, 0xc0, !PT ;  /* 0x0000ff008dff7812 */ /* 0x000fe2000788c0ff */
[C---:B------:R-:W-:Y:S01]  /*6f40*/  FMUL.FTZ R126, R146.reuse, R127 ;  /* 0x0000007f927e7220 */ /* 0x040fe20000410000 */
[----:B------:R-:W-:Y:S01]  /*6f50*/  FMUL.FTZ R123, R146, R115 ;  /* 0x00000073927b7220 */ /* 0x000fe20000410000 */
[----:B------:R-:W-:Y:S01]  /*6f60*/  FADD.FTZ R147, -R147, R116 ;  /* 0x0000007493937221 */ /* 0x000fe20000010100 */
[----:B------:R-:W-:Y:S01]  /*6f70*/  @P6 PRMT R97, R97, 0x7632, R97 ;  /* 0x0000763261616816 */ /* 0x000fe20000000061 */
[-C--:B------:R-:W-:Y:S01]  /*6f80*/  FMUL.FTZ R86, R126, R145.reuse ;  /* 0x000000917e567220 */ /* 0x080fe20000410000 */
[----:B------:R-:W-:Y:S01]  /*6f90*/  FADD.FTZ R109, -R148, R109 ;  /* 0x0000006d946d7221 */ /* 0x000fe20000010100 */
[----:B------:R-:W-:Y:S01]  /*6fa0*/  FMUL.FTZ R85, R123, R145 ;  /* 0x000000917b557220 */ /* 0x000fe20000410000 */
[----:B------:R-:W-:Y:S01]  /*6fb0*/  FADD.FTZ R117, -R122, R117 ;  /* 0x000000757a757221 */ /* 0x000fe20000010100 */
[C---:B------:R-:W-:Y:S01]  /*6fc0*/  @P3 SHF.L.U32 R119, R99.reuse, 0x10, RZ ;  /* 0x0000001063773819 */ /* 0x040fe200000006ff */
[----:B------:R-:W-:Y:S01]  /*6fd0*/  FMUL.FTZ R147, R146, R147 ;  /* 0x0000009392937220 */ /* 0x000fe20000410000 */
[----:B------:R-:W-:Y:S01]  /*6fe0*/  @P2 PRMT R121, R99, 0x7632, R121 ;  /* 0x0000763263792816 */ /* 0x000fe20000000079 */
[----:B------:R-:W-:Y:S01]  /*6ff0*/  FMUL.FTZ R86, R86, UR4 ;  /* 0x0000000456567c20 */ /* 0x000fe20008410000 */
[----:B------:R-:W-:Y:S01]  /*7000*/  @P5 SHF.L.U32 R87, R98, 0x10, RZ ;  /* 0x0000001062575819 */ /* 0x000fe200000006ff */
[----:B------:R-:W-:Y:S01]  /*7010*/  FMUL.FTZ R148, R146, R109 ;  /* 0x0000006d92947220 */ /* 0x000fe20000410000 */
[----:B------:R-:W-:Y:S01]  /*7020*/  @P5 SHF.L.U32 R99, R46, 0x10, RZ ;  /* 0x000000102e635819 */ /* 0x000fe200000006ff */
[----:B------:R-:W-:Y:S01]  /*7030*/  FMUL.FTZ R116, R85, UR4 ;  /* 0x0000000455747c20 */ /* 0x000fe20008410000 */
[----:B------:R-:W-:Y:S01]  /*7040*/  @P6 SHF.L.U32 R97, R97, 0x10, RZ ;  /* 0x0000001061616819 */ /* 0x000fe200000006ff */
[----:B------:R-:W-:Y:S01]  /*7050*/  FMUL.FTZ R146, R146, R117 ;  /* 0x0000007592927220 */ /* 0x000fe20000410000 */
[----:B------:R-:W-:-:S02]  /*7060*/  @P4 PRMT R109, R98, 0x7632, R109 ;  /* 0x00007632626d4816 */ /* 0x000fc4000000006d */
[----:B------:R-:W-:Y:S02]  /*7070*/  CS2R R114, SRZ ;  /* 0x0000000000727805 */ /* 0x000fe4000001ff00 */
[----:B------:R-:W-:Y:S01]  /*7080*/  @P6 SHF.L.U32 R85, R164, 0x10, RZ ;  /* 0x00000010a4556819 */ /* 0x000fe200000006ff */
[----:B------:R-:W-:Y:S02]  /*7090*/  HFMA2 R98, -RZ, RZ, 0, 0 ;  /* 0x00000000ff627431 */ /* 0x000fe400000001ff */
[----:B------:R-:W-:Y:S01]  /*70a0*/  FMUL.FTZ R108, R147, R145 ;  /* 0x00000091936c7220 */ /* 0x000fe20000410000 */
[----:B------:R-:W-:Y:S02]  /*70b0*/  HFMA2 R113, -RZ, RZ, 0, 0 ;  /* 0x00000000ff717431 */ /* 0x000fe400000001ff */
[C---:B------:R-:W-:Y:S01]  /*70c0*/  @P5 FMUL.FTZ R115, R86.reuse, R87 ;  /* 0x0000005756735220 */ /* 0x040fe20000410000 */
[----:B------:R-:W-:Y:S01]  /*70d0*/  @P5 FMUL.FTZ R98, R86, R99 ;  /* 0x0000006356625220 */ /* 0x000fe20000410000 */
[----:B------:R-:W-:Y:S01]  /*70e0*/  @P6 FMUL.FTZ R113, R116, R97 ;  /* 0x0000006174716220 */ /* 0x000fe20000410000 */
[-C--:B------:R-:W-:Y:S01]  /*70f0*/  FMUL.FTZ R86, R148, R145.reuse ;  /* 0x0000009194567220 */ /* 0x080fe20000410000 */
[----:B------:R-:W-:Y:S01]  /*7100*/  MOV R97, RZ ;  /* 0x000000ff00617202 */ /* 0x000fe20000000f00 */
[----:B------:R-:W-:Y:S01]  /*7110*/  FMUL.FTZ R145, R146, R145 ;  /* 0x0000009192917220 */ /* 0x000fe20000410000 */
[----:B------:R-:W-:Y:S01]  /*7120*/  @P4 SHF.L.U32 R109, R109, 0x10, RZ ;  /* 0x000000106d6d4819 */ /* 0x000fe200000006ff */
[----:B------:R-:W-:Y:S01]  /*7130*/  FMUL.FTZ R140, R108, UR4 ;  /* 0x000000046c8c7c20 */ /* 0x000fe20008410000 */
[----:B------:R-:W-:Y:S01]  /*7140*/  @P6 FMUL.FTZ R97, R116, R85 ;  /* 0x0000005574616220 */ /* 0x000fe20000410000 */
[----:B------:R-:W-:Y:S01]  /*7150*/  @P4 SHF.L.U32 R85, R163, 0x10, RZ ;  /* 0x00000010a3554819 */ /* 0x000fe200000006ff */
[----:B------:R-:W-:Y:S01]  /*7160*/  FMUL.FTZ R86, R86, UR4 ;  /* 0x0000000456567c20 */ /* 0x000fe20008410000 */
[----:B------:R-:W-:Y:S01]  /*7170*/  @P3 SHF.L.U32 R87, R47, 0x10, RZ ;  /* 0x000000102f573819 */ /* 0x000fe200000006ff */
[----:B------:R-:W-:Y:S01]  /*7180*/  FMUL.FTZ R145, R145, UR4 ;  /* 0x0000000491917c20 */ /* 0x000fe20008410000 */
[----:B------:R-:W-:Y:S01]  /*7190*/  @P2 SHF.L.U32 R122, R161, 0x10, RZ ;  /* 0x00000010a17a2819 */ /* 0x000fe200000006ff */
[----:B------:R-:W-:Y:S01]  /*71a0*/  @P4 FMUL.FTZ R114, R140, R109 ;  /* 0x0000006d8c724220 */ /* 0x000fe20000410000 */
[----:B------:R-:W-:-:S02]  /*71b0*/  MOV R99, RZ ;  /* 0x000000ff00637202 */ /* 0x000fc40000000f00 */
[----:B------:R-:W-:Y:S01]  /*71c0*/  CS2R R108, SRZ ;  /* 0x00000000006c7805 */ /* 0x000fe2000001ff00 */
[----:B------:R-:W-:Y:S01]  /*71d0*/  @P4 FMUL.FTZ R99, R140, R85 ;  /* 0x000000558c634220 */ /* 0x000fe20000410000 */
[----:B------:R-:W-:Y:S01]  /*71e0*/  @P2 SHF.L.U32 R121, R121, 0x10, RZ ;  /* 0x0000001079792819 */ /* 0x000fe200000006ff */
[----:B------:R-:W-:Y:S01]  /*71f0*/  @P3 FMUL.FTZ R108, R86, R87 ;  /* 0x00000057566c3220 */ /* 0x000fe20000410000 */
[----:B------:R-:W-:Y:S01]  /*7200*/  @P2 FMUL.FTZ R109, R145, R122 ;  /* 0x0000007a916d2220 */ /* 0x000fe20000410000 */
[----:B------:R-:W-:Y:S02]  /*7210*/  CS2R R116, SRZ ;  /* 0x0000000000747805 */ /* 0x000fe4000001ff00 */
[----:B------:R-:W-:Y:S01]  /*7220*/  F2FP.BF16.F32.PACK_AB R84, R96, R84 ;  /* 0x000000546054723e */ /* 0x000fe200000010ff */
[----:B------:R-:W-:Y:S01]  /*7230*/  @P3 FMUL.FTZ R116, R86, R119 ;  /* 0x0000007756743220 */ /* 0x000fe20000410000 */
[----:B------:R-:W-:Y:S01]  /*7240*/  F2FP.BF16.F32.PACK_AB R98, R99, R98 ;  /* 0x000000626362723e */ /* 0x000fe200000010ff */
[----:B------:R-:W-:Y:S01]  /*7250*/  @P2 FMUL.FTZ R117, R145, R121 ;  /* 0x0000007991752220 */ /* 0x000fe20000410000 */
[----:B------:R-:W-:-:S02]  /*7260*/  F2FP.BF16.F32.PACK_AB R87, R146, R148 ;  /* 0x000000949257723e */ /* 0x000fc400000010ff */
[----:B------:R-:W-:Y:S02]  /*7270*/  F2FP.BF16.F32.PACK_AB R86, R147, R126 ;  /* 0x0000007e9356723e */ /* 0x000fe400000010ff */
[----:B------:R-:W-:Y:S02]  /*7280*/  F2FP.BF16.F32.PACK_AB R85, R123, R120 ;  /* 0x000000787b55723e */ /* 0x000fe400000010ff */
[----:B------:R-:W-:Y:S02]  /*7290*/  F2FP.BF16.F32.PACK_AB R97, R97, R118 ;  /* 0x000000766161723e */ /* 0x000fe400000010ff */
[----:B------:R-:W-:Y:S02]  /*72a0*/  F2FP.BF16.F32.PACK_AB R96, R106, R107 ;  /* 0x0000006b6a60723e */ /* 0x000fe400000010ff */
[----:B------:R-:W-:Y:S01]  /*72b0*/  F2FP.BF16.F32.PACK_AB R99, R109, R108 ;  /* 0x0000006c6d63723e */ /* 0x000fe200000010ff */
[----:B------:R-:W-:Y:S06]  /*72c0*/  BRA `(.L_x_927) ;  /* 0x0000000400907947 */ /* 0x000fec0003800000 */
.L_x_926:
[----:B------:R-:W-:Y:S01]  /*72d0*/  LOP3.LUT P3, RZ, R140, 0xff00, RZ, 0xc0, !PT ;  /* 0x0000ff008cff7812 */ /* 0x000fe2000786c0ff */
[--C-:B------:R-:W-:Y:S01]  /*72e0*/  FFMA.FTZ R127, R122, R110, R123.reuse ;  /* 0x0000006e7a7f7223 */ /* 0x100fe2000001007b */
[----:B------:R-:W-:Y:S01]  /*72f0*/  LOP3.LUT P2, RZ, R140, 0xff, RZ, 0xc0, !PT ;  /* 0x000000ff8cff7812 */ /* 0x000fe2000784c0ff */
[C-C-:B------:R-:W-:Y:S01]  /*7300*/  FFMA.FTZ R147, R122.reuse, R118, R123.reuse ;  /* 0x000000767a937223 */ /* 0x140fe2000001007b */
[--C-:B------:R-:W-:Y:S01]  /*7310*/  FFMA.FTZ R118, R122, R111, R123.reuse ;  /* 0x0000006f7a767223 */ /* 0x100fe2000001007b */
[----:B------:R-:W-:Y:S01]  /*7320*/  FADD.FTZ R127, -R127, R106 ;  /* 0x0000006a7f7f7221 */ /* 0x000fe20000010100 */
[----:B------:R-:W-:Y:S01]  /*7330*/  LOP3.LUT P4, RZ, R140, 0xff0000, RZ, 0xc0, !PT ;  /* 0x00ff00008cff7812 */ /* 0x000fe2000788c0ff */
[----:B0-----:R-:W-:Y:S01]  /*7340*/  FFMA.FTZ R150, R122, R113, R123 ;  /* 0x000000717a967223 */ /* 0x001fe2000001007b */
[----:B------:R-:W-:Y:S01]  /*7350*/  FADD.FTZ R113, -R118, R107 ;  /* 0x0000006b76717221 */ /* 0x000fe20000010100 */
[----:B------:R-:W-:Y:S01]  /*7360*/  FMUL.FTZ R106, R146, R127 ;  /* 0x0000007f926a7220 */ /* 0x000fe20000410000 */
[C-C-:B------:R-:W-:Y:S01]  /*7370*/  FFMA.FTZ R148, R122.reuse, R119, R123.reuse ;  /* 0x000000777a947223 */ /* 0x140fe2000001007b */
[C-C-:B------:R-:W-:Y:S01]  /*7380*/  FFMA.FTZ R149, R122.reuse, R112, R123.reuse ;  /* 0x000000707a957223 */ /* 0x140fe2000001007b */
[C-C-:B------:R-:W-:Y:S01]  /*7390*/  FFMA.FTZ R127, R122.reuse, R120, R123.reuse ;  /* 0x000000787a7f7223 */ /* 0x140fe2000001007b */
[----:B------:R-:W-:Y:S01]  /*73a0*/  FFMA.FTZ R162, R122, R121, R123 ;  /* 0x000000797aa27223 */ /* 0x000fe2000001007b */
[----:B------:R-:W-:Y:S01]  /*73b0*/  FMUL.FTZ R122, R146, R113 ;  /* 0x00000071927a7220 */ /* 0x000fe20000410000 */
[----:B------:R-:W-:Y:S01]  /*73c0*/  FADD.FTZ R147, -R147, R114 ;  /* 0x0000007293937221 */ /* 0x000fe20000010100 */
[C---:B-----5:R-:W-:Y:S01]  /*73d0*/  @P3 PRMT R120, R96.reuse, 0x7632, R120 ;  /* 0x0000763260783816 */ /* 0x060fe20000000078 */
[C---:B------:R-:W-:Y:S01]  /*73e0*/  FMUL.FTZ R106, R145.reuse, R106 ;  /* 0x0000006a916a7220 */ /* 0x040fe20000410000 */
[----:B------:R-:W-:Y:S01]  /*73f0*/  @P2 SHF.L.U32 R112, R96, 0x10, RZ ;  /* 0x0000001060702819 */ /* 0x000fe200000006ff */
[----:B------:R-:W-:Y:S01]  /*7400*/  FMUL.FTZ R113, R145, R122 ;  /* 0x0000007a91717220 */ /* 0x000fe20000410000 */
[----:B------:R-:W-:Y:S01]  /*7410*/  FMUL.FTZ R96, R146, R147 ;  /* 0x0000009392607220 */ /* 0x000fe20000410000 */
[----:B------:R-:W-:Y:S01]  /*7420*/  @P3 SHF.L.U32 R121, R120, 0x10, RZ ;  /* 0x0000001078793819 */ /* 0x000fe200000006ff */
[----:B------:R-:W-:Y:S01]  /*7430*/  FMUL.FTZ R119, R106, UR4 ;  /* 0x000000046a777c20 */ /* 0x000fe20008410000 */
[----:B------:R-:W-:Y:S01]  /*7440*/  @P4 SHF.L.U32 R126, R97, 0x10, RZ ;  /* 0x00000010617e4819 */ /* 0x000fe200000006ff */
[----:B------:R-:W-:Y:S01]  /*7450*/  FMUL.FTZ R113, R113, UR4 ;  /* 0x0000000471717c20 */ /* 0x000fe20008410000 */
[----:B------:R-:W-:Y:S01]  /*7460*/  @P4 SHF.L.U32 R120, R45, 0x10, RZ ;  /* 0x000000102d784819 */ /* 0x000fe200000006ff */
[----:B------:R-:W-:Y:S01]  /*7470*/  FMUL.FTZ R96, R145, R96 ;  /* 0x0000006091607220 */ /* 0x000fe20000410000 */
[----:B------:R-:W-:-:S02]  /*7480*/  @P2 SHF.L.U32 R114, R44, 0x10, RZ ;  /* 0x000000102c722819 */ /* 0x000fc400000006ff */
[----:B------:R-:W-:Y:S02]  /*7490*/  CS2R R110, SRZ ;  /* 0x00000000006e7805 */ /* 0x000fe4000001ff00 */
[----:B------:R-:W-:Y:S02]  /*74a0*/  LOP3.LUT P6, RZ, R140, 0xff000000, RZ, 0xc0, !PT ;  /* 0xff0000008cff7812 */ /* 0x000fe400078cc0ff */
[----:B------:R-:W-:Y:S02]  /*74b0*/  CS2R R106, SRZ ;  /* 0x00000000006a7805 */ /* 0x000fe4000001ff00 */
[----:B------:R-:W-:Y:S01]  /*74c0*/  MOV R118, RZ ;  /* 0x000000ff00767202 */ /* 0x000fe20000000f00 */
[-C--:B------:R-:W-:Y:S01]  /*74d0*/  @P4 FMUL.FTZ R111, R126, R113.reuse ;  /* 0x000000717e6f4220 */ /* 0x080fe20000410000 */
[----:B------:R-:W-:Y:S01]  /*74e0*/  @P3 SHF.L.U32 R123, R165, 0x10, RZ ;  /* 0x00000010a57b3819 */ /* 0x000fe200000006ff */
[----:B------:R-:W-:Y:S01]  /*74f0*/  @P4 FMUL.FTZ R118, R120, R113 ;  /* 0x0000007178764220 */ /* 0x000fe20000410000 */
[-C--:B------:R-:W-:Y:S01]  /*7500*/  @P2 FMUL.FTZ R110, R112, R119.reuse ;  /* 0x00000077706e2220 */ /* 0x080fe20000410000 */
[----:B------:R-:W-:Y:S01]  /*7510*/  FMUL.FTZ R96, R96, UR4 ;  /* 0x0000000460607c20 */ /* 0x000fe20008410000 */
[----:B------:R-:W-:Y:S01]  /*7520*/  @P2 FMUL.FTZ R107, R114, R119 ;  /* 0x00000077726b2220 */ /* 0x000fe20000410000 */
[C---:B------:R-:W-:Y:S01]  /*7530*/  LOP3.LUT P5, RZ, R141.reuse, 0xff, RZ, 0xc0, !PT ;  /* 0x000000ff8dff7812 */ /* 0x040fe200078ac0ff */
[----:B------:R-:W-:Y:S01]  /*7540*/  HFMA2 R112, -RZ, RZ, 0, 0 ;  /* 0x00000000ff707431 */ /* 0x000fe200000001ff */
[----:B------:R-:W-:Y:S01]  /*7550*/  LOP3.LUT P4, RZ, R141, 0xff00, RZ, 0xc0, !PT ;  /* 0x0000ff008dff7812 */ /* 0x000fe2000788c0ff */
[----:B------:R-:W-:Y:S01]  /*7560*/  FADD.FTZ R115, -R148, R115 ;  /* 0x0000007394737221 */ /* 0x000fe20000010100 */
[----:B------:R-:W-:Y:S01]  /*7570*/  ISETP.GE.U32.AND P2, PT, R140, RZ, PT ;  /* 0x000000ff8c00720c */ /* 0x000fe20003f46070 */
[-C--:B------:R-:W-:Y:S01]  /*7580*/  @P3 FMUL.FTZ R112, R121, R96.reuse ;  /* 0x0000006079703220 */ /* 0x080fe20000410000 */
[----:B------:R-:W-:Y:S01]  /*7590*/  @P3 FMUL.FTZ R106, R123, R96 ;  /* 0x000000607b6a3220 */ /* 0x000fe20000410000 */
[----:B------:R-:W-:Y:S01]  /*75a0*/  LOP3.LUT P3, RZ, R141, 0xff0000, RZ, 0xc0, !PT ;  /* 0x00ff00008dff7812 */ /* 0x000fe2000786c0ff */
[----:B------:R-:W-:Y:S01]  /*75b0*/  FADD.FTZ R149, -R149, R108 ;  /* 0x0000006c95957221 */ /* 0x000fe20000010100 */
[----:B------:R-:W-:Y:S01]  /*75c0*/  ISETP.GE.U32.AND.EX P2, PT, R141, 0x1000000, PT, P2 ;  /* 0x010000008d00780c */ /* 0x000fe20003f46120 */
[----:B------:R-:W-:Y:S01]  /*75d0*/  FADD.FTZ R127, -R127, R116 ;  /* 0x000000747f7f7221 */ /* 0x000fe20000010100 */
[----:B------:R-:W-:Y:S01]  /*75e0*/  FADD.FTZ R109, -R150, R109 ;  /* 0x0000006d966d7221 */ /* 0x000fe20000010100 */
[----:B------:R-:W-:Y:S01]  /*75f0*/  FMUL.FTZ R96, R146, R115 ;  /* 0x0000007392607220 */ /* 0x000fe20000410000 */
[----:B------:R-:W-:Y:S01]  /*7600*/  FADD.FTZ R117, -R162, R117 ;  /* 0x00000075a2757221 */ /* 0x000fe20000010100 */
[C---:B------:R-:W-:Y:S01]  /*7610*/  FMUL.FTZ R108, R146.reuse, R149 ;  /* 0x00000095926c7220 */ /* 0x040fe20000410000 */
[----:B------:R-:W-:Y:S01]  /*7620*/  @P6 PRMT R97, R97, 0x7632, R97 ;  /* 0x0000763261616816 */ /* 0x000fe20000000061 */
[C---:B------:R-:W-:Y:S01]  /*7630*/  FMUL.FTZ R116, R146.reuse, R127 ;  /* 0x0000007f92747220 */ /* 0x040fe20000410000 */
[C---:B------:R-:W-:Y:S01]  /*7640*/  FMUL.FTZ R120, R146.reuse, R109 ;  /* 0x0000006d92787220 */ /* 0x040fe20000410000 */
[C---:B------:R-:W-:Y:S01]  /*7650*/  FMUL.FTZ R96, R145.reuse, R96 ;  /* 0x0000006091607220 */ /* 0x040fe20000410000 */
[----:B------:R-:W-:Y:S01]  /*7660*/  FMUL.FTZ R146, R146, R117 ;  /* 0x0000007592927220 */ /* 0x000fe20000410000 */
[C---:B------:R-:W-:Y:S01]  /*7670*/  @P5 SHF.L.U32 R117, R98.reuse, 0x10, RZ ;  /* 0x0000001062755819 */ /* 0x040fe200000006ff */
[----:B------:R-:W-:Y:S01]  /*7680*/  HFMA2 R113, -RZ, RZ, 0, 0 ;  /* 0x00000000ff717431 */ /* 0x000fe200000001ff */
[----:B------:R-:W-:Y:S01]  /*7690*/  @P4 PRMT R119, R98, 0x7632, R119 ;  /* 0x0000763262774816 */ /* 0x000fe20000000077 */
[----:B------:R-:W-:Y:S01]  /*76a0*/  FMUL.FTZ R98, R145, R108 ;  /* 0x0000006c91627220 */ /* 0x000fe20000410000 */
[----:B------:R-:W-:Y:S01]  /*76b0*/  @P6 SHF.L.U32 R114, R97, 0x10, RZ ;  /* 0x0000001061726819 */ /* 0x000fe200000006ff */
[----:B------:R-:W-:Y:S01]  /*76c0*/  FMUL.FTZ R109, R96, UR4 ;  /* 0x00000004606d7c20 */ /* 0x000fe20008410000 */
[----:B------:R-:W-:Y:S01]  /*76d0*/  @P5 SHF.L.U32 R121, R46, 0x10, RZ ;  /* 0x000000102e795819 */ /* 0x000fe200000006ff */
[----:B------:R-:W-:Y:S01]  /*76e0*/  FMUL.FTZ R98, R98, UR4 ;  /* 0x0000000462627c20 */ /* 0x000fe20008410000 */
[C---:B------:R-:W-:Y:S01]  /*76f0*/  @P3 SHF.L.U32 R123, R99.reuse, 0x10, RZ ;  /* 0x00000010637b3819 */ /* 0x040fe200000006ff */
[----:B------:R-:W-:Y:S01]  /*7700*/  @P6 FMUL.FTZ R113, R114, R109 ;  /* 0x0000006d72716220 */ /* 0x000fe20000410000 */
[----:B------:R-:W-:Y:S01]  /*7710*/  @P2 PRMT R122, R99, 0x7632, R122 ;  /* 0x00007632637a2816 */ /* 0x000fe2000000007a */
[C---:B------:R-:W-:Y:S01]  /*7720*/  FMUL.FTZ R99, R145.reuse, R116 ;  /* 0x0000007491637220 */ /* 0x040fe20000410000 */
[----:B------:R-:W-:Y:S01]  /*7730*/  FMUL.FTZ R108, R145, R120 ;  /* 0x00000078916c7220 */ /* 0x000fe20000410000 */
[----:B------:R-:W-:-:S02]  /*7740*/  CS2R R96, SRZ ;  /* 0x0000000000607805 */ /* 0x000fc4000001ff00 */
[----:B------:R-:W-:Y:S01]  /*7750*/  CS2R R114, SRZ ;  /* 0x0000000000727805 */ /* 0x000fe2000001ff00 */
[----:B------:R-:W-:Y:S01]  /*7760*/  FMUL.FTZ R145, R145, R146 ;  /* 0x0000009291917220 */ /* 0x000fe20000410000 */
[----:B------:R-:W-:Y:S01]  /*7770*/  @P6 SHF.L.U32 R116, R164, 0x10, RZ ;  /* 0x00000010a4746819 */ /* 0x000fe200000006ff */
[-C--:B------:R-:W-:Y:S01]  /*7780*/  @P5 FMUL.FTZ R115, R117, R98.reuse ;  /* 0x0000006275735220 */ /* 0x080fe20000410000 */
[----:B------:R-:W-:Y:S01]  /*7790*/  @P4 SHF.L.U32 R120, R119, 0x10, RZ ;  /* 0x0000001077784819 */ /* 0x000fe200000006ff */
[----:B------:R-:W-:Y:S01]  /*77a0*/  @P5 FMUL.FTZ R96, R121, R98 ;  /* 0x0000006279605220 */ /* 0x000fe20000410000 */
[----:B------:R-:W-:Y:S01]  /*77b0*/  FMUL.FTZ R119, R99, UR4 ;  /* 0x0000000463777c20 */ /* 0x000fe20008410000 */
[----:B------:R-:W-:Y:S01]  /*77c0*/  @P4 SHF.L.U32 R98, R163, 0x10, RZ ;  /* 0x00000010a3624819 */ /* 0x000fe200000006ff */
[----:B------:R-:W-:Y:S01]  /*77d0*/  FMUL.FTZ R108, R108, UR4 ;  /* 0x000000046c6c7c20 */ /* 0x000fe20008410000 */
[----:B------:R-:W-:Y:S01]  /*77e0*/  @P3 SHF.L.U32 R121, R47, 0x10, RZ ;  /* 0x000000102f793819 */ /* 0x000fe200000006ff */
[----:B------:R-:W-:Y:S01]  /*77f0*/  FMUL.FTZ R145, R145, UR4 ;  /* 0x0000000491917c20 */ /* 0x000fe20008410000 */
[----:B------:R-:W-:Y:S01]  /*7800*/  @P2 SHF.L.U32 R126, R161, 0x10, RZ ;  /* 0x00000010a17e2819 */ /* 0x000fe200000006ff */
[----:B------:R-:W-:Y:S01]  /*7810*/  @P6 FMUL.FTZ R97, R116, R109 ;  /* 0x0000006d74616220 */ /* 0x000fe20000410000 */
[-C--:B------:R-:W-:Y:S01]  /*7820*/  @P4 FMUL.FTZ R114, R120, R119.reuse ;  /* 0x0000007778724220 */ /* 0x080fe20000410000 */
[----:B------:R-:W-:Y:S01]  /*7830*/  MOV R99, RZ ;  /* 0x000000ff00637202 */ /* 0x000fe20000000f00 */
[----:B------:R-:W-:Y:S01]  /*7840*/  HFMA2 R109, -RZ, RZ, 0, 0 ;  /* 0x00000000ff6d7431 */ /* 0x000fe200000001ff */
[----:B------:R-:W-:Y:S01]  /*7850*/  MOV R120, RZ ;  /* 0x000000ff00787202 */ /* 0x000fe20000000f00 */
[----:B------:R-:W-:Y:S01]  /*7860*/  @P4 FMUL.FTZ R99, R98, R119 ;  /* 0x0000007762634220 */ /* 0x000fe20000410000 */
[----:B------:R-:W-:Y:S01]  /*7870*/  @P2 SHF.L.U32 R122, R122, 0x10, RZ ;  /* 0x000000107a7a2819 */ /* 0x000fe200000006ff */
[----:B------:R-:W-:Y:S01]  /*7880*/  @P3 FMUL.FTZ R109, R121, R108 ;  /* 0x0000006c796d3220 */ /* 0x000fe20000410000 */
[----:B------:R-:W-:Y:S01]  /*7890*/  @P2 FMUL.FTZ R120, R126, R145 ;  /* 0x000000917e782220 */ /* 0x000fe20000410000 */
[----:B------:R-:W-:-:S02]  /*78a0*/  CS2R R116, SRZ ;  /* 0x0000000000747805 */ /* 0x000fc4000001ff00 */
[----:B------:R-:W-:Y:S01]  /*78b0*/  F2FP.BF16.F32.PACK_AB R98, R99, R96 ;  /* 0x000000606362723e */ /* 0x000fe200000010ff */
[----:B------:R-:W-:Y:S01]  /*78c0*/  @P3 FMUL.FTZ R116, R123, R108 ;  /* 0x0000006c7b743220 */ /* 0x000fe20000410000 */
[----:B------:R-:W-:Y:S01]  /*78d0*/  @P2 FMUL.FTZ R117, R122, R145 ;  /* 0x000000917a752220 */ /* 0x000fe20000410000 */
[----:B------:R-:W-:Y:S02]  /*78e0*/  F2FP.BF16.F32.PACK_AB R97, R97, R118 ;  /* 0x000000766161723e */ /* 0x000fe400000010ff */
[----:B------:R-:W-:Y:S02]  /*78f0*/  F2FP.BF16.F32.PACK_AB R96, R106, R107 ;  /* 0x0000006b6a60723e */ /* 0x000fe400000010ff */
[----:B------:R-:W-:-:S07]  /*7900*/  F2FP.BF16.F32.PACK_AB R99, R120, R109 ;  /* 0x0000006d7863723e */ /* 0x000fce00000010ff */
.L_x_927:
[----:B------:R-:W0:Y:S01]  /*7910*/  @P1 LDC.64 R106, c[0x0][0x478] ;  /* 0x00011e00ff6a1b82 */ /* 0x000e220000000a00 */
[----:B------:R-:W-:-:S04]  /*7920*/  IMAD.WIDE.U32 R108, R2, 0x10, R186 ;  /* 0x00000010026c7825 */ /* 0x000fc800078e00ba */
[----:B0-----:R-:W-:-:S05]  /*7930*/  @P1 IMAD.WIDE.U32 R106, R2, 0x10, R106 ;  /* 0x00000010026a1825 */ /* 0x001fca00078e006a */
[----:B------:R0:W-:Y:S04]  /*7940*/  @P1 STG.E.128 desc[UR6][R106.64], R84 ;  /* 0x000000546a001986 */ /* 0x0001e8000c101d06 */
[----:B------:R0:W-:Y:S01]  /*7950*/  STG.E.128 desc[UR6][R108.64], R96 ;  /* 0x000000606c007986 */ /* 0x0001e2000c101d06 */
[----:B------:R-:W-:Y:S05]  /*7960*/  BRA `(.L_x_928) ;  /* 0x0000003c009c7947 */ /* 0x000fea0003800000 */
.L_x_919:
[----:B------:R-:W1:Y:S02]  /*7970*/  LDC.64 R198, c[0x0][0x390] ;  /* 0x0000e400ffc67b82 */ /* 0x000e640000000a00 */
[----:B-1----:R-:W-:-:S06]  /*7980*/  IMAD.WIDE.U32 R96, R151, 0x10, R198 ;  /* 0x0000001097607825 */ /* 0x002fcc00078e00c6 */
        /* <DEDUP_REMOVED lines=8> */
[--C-:B------:R-:W-:Y:S01]  /*7a10*/  FFMA.FTZ R0, R122, R0, R123.reuse ;  /* 0x000000007a007223 */ /* 0x100fe2000001007b */
[----:B------:R-:W-:Y:S01]  /*7a20*/  LOP3.LUT P1, RZ, R154, 0xff, RZ, 0xc0, !PT ;  /* 0x000000ff9aff7812 */ /* 0x000fe2000782c0ff */
[----:B------:R-:W-:Y:S01]  /*7a30*/  UMOV UR4, UR5 ;  /* 0x0000000500047c82 */ /* 0x000fe20008000000 */
[----:B------:R-:W-:Y:S01]  /*7a40*/  SHF.L.U32 R100, R88, 0x10, RZ ;  /* 0x0000001058647819 */ /* 0x000fe200000006ff */
[----:B------:R-:W-:Y:S01]  /*7a50*/  FADD.FTZ R0, -R0, R196 ;  /* 0x000000c400007221 */ /* 0x000fe20000010100 */
[----:B------:R-:W-:Y:S01]  /*7a60*/  MOV R192, RZ ;  /* 0x000000ff00c07202 */ /* 0x000fe20000000f00 */
[C-C-:B------:R-:W-:Y:S01]  /*7a70*/  FFMA.FTZ R195, R122.reuse, R195, R123.reuse ;  /* 0x000000c37ac37223 */ /* 0x140fe2000001007b */
[--C-:B------:R-:W-:Y:S01]  /*7a80*/  FFMA.FTZ R190, R122, R190, R123.reuse ;  /* 0x000000be7abe7223 */ /* 0x100fe2000001007b */
[----:B------:R-:W-:Y:S01]  /*7a90*/  FFMA.FTZ R0, R146, R0, R100 ;  /* 0x0000000092007223 */ /* 0x000fe20000010064 */
[----:B------:R-:W-:Y:S01]  /*7aa0*/  FFMA.FTZ R188, R122, R188, R123 ;  /* 0x000000bc7abc7223 */ /* 0x000fe2000001007b */
[----:B------:R-:W-:Y:S01]  /*7ab0*/  FADD.FTZ R195, -R195, R194 ;  /* 0x000000c2c3c37221 */ /* 0x000fe20000010100 */
[----:B------:R-:W-:Y:S01]  /*7ac0*/  FADD.FTZ R189, -R190, R189 ;  /* 0x000000bdbebd7221 */ /* 0x000fe20000010100 */
[----:B------:R-:W-:Y:S01]  /*7ad0*/  FMUL.FTZ R0, R0, R145 ;  /* 0x0000009100007220 */ /* 0x000fe20000410000 */
[----:B------:R-:W-:Y:S01]  /*7ae0*/  FADD.FTZ R188, -R188, R103 ;  /* 0x00000067bcbc7221 */ /* 0x000fe20000010100 */
[----:B0----5:R-:W-:Y:S01]  /*7af0*/  @P1 SHF.L.U32 R101, R96, 0x10, RZ ;  /* 0x0000001060651819 */ /* 0x021fe200000006ff */
[--C-:B------:R-:W-:Y:S01]  /*7b00*/  FFMA.FTZ R187, R122, R187, R123.reuse ;  /* 0x000000bb7abb7223 */ /* 0x100fe2000001007b */
[----:B------:R-:W-:Y:S01]  /*7b10*/  FMUL.FTZ R100, R0, UR4 ;  /* 0x0000000400647c20 */ /* 0x000fe20008410000 */
[----:B------:R-:W-:Y:S01]  /*7b20*/  HFMA2 R0, -RZ, RZ, 0, 0 ;  /* 0x00000000ff007431 */ /* 0x000fe200000001ff */
[----:B------:R-:W-:Y:S01]  /*7b30*/  SHF.L.U32 R103, R90, 0x10, RZ ;  /* 0x000000105a677819 */ /* 0x000fe200000006ff */
[----:B------:R-:W-:Y:S01]  /*7b40*/  FADD.FTZ R104, -R187, R104 ;  /* 0x00000068bb687221 */ /* 0x000fe20000010100 */
[----:B------:R-:W-:Y:S01]  /*7b50*/  @P1 FMUL.FTZ R0, R100, R101 ;  /* 0x0000006564001220 */ /* 0x000fe20000410000 */
[----:B------:R-:W-:Y:S01]  /*7b60*/  @P1 SHF.L.U32 R101, R60, 0x10, RZ ;  /* 0x000000103c651819 */ /* 0x000fe200000006ff */
[----:B------:R-:W-:Y:S01]  /*7b70*/  FFMA.FTZ R186, R122, R186, R123 ;  /* 0x000000ba7aba7223 */ /* 0x000fe2000001007b */
[----:B------:R-:W-:Y:S01]  /*7b80*/  FFMA.FTZ R188, R146, R188, R103 ;  /* 0x000000bc92bc7223 */ /* 0x000fe20000010067 */
[----:B------:R-:W-:Y:S01]  /*7b90*/  LOP3.LUT P2, RZ, R155, 0xff00, RZ, 0xc0, !PT ;  /* 0x0000ff009bff7812 */ /* 0x000fe2000784c0ff */
[----:B------:R-:W-:-:S02]  /*7ba0*/  HFMA2 R103, -RZ, RZ, 0, 0 ;  /* 0x00000000ff677431 */ /* 0x000fc400000001ff */
[----:B------:R-:W-:Y:S01]  /*7bb0*/  @P1 FMUL.FTZ R192, R101, R100 ;  /* 0x0000006465c01220 */ /* 0x000fe20000410000 */
[----:B------:R-:W-:Y:S01]  /*7bc0*/  LOP3.LUT P1, RZ, R154, 0xff00, RZ, 0xc0, !PT ;  /* 0x0000ff009aff7812 */ /* 0x000fe2000782c0ff */
[----:B------:R-:W-:Y:S01]  /*7bd0*/  FMUL.FTZ R188, R188, R145 ;  /* 0x00000091bcbc7220 */ /* 0x000fe20000410000 */
[----:B------:R-:W-:Y:S01]  /*7be0*/  PRMT R100, R88, 0x7632, R100 ;  /* 0x0000763258647816 */ /* 0x000fe20000000064 */
[----:B------:R-:W-:Y:S01]  /*7bf0*/  FFMA.FTZ R185, R122, R185, R123 ;  /* 0x000000b97ab97223 */ /* 0x000fe2000001007b */
[----:B------:R-:W-:Y:S02]  /*7c00*/  LOP3.LUT P3, RZ, R155, 0xff0000, RZ, 0xc0, !PT ;  /* 0x00ff00009bff7812 */ /* 0x000fe4000786c0ff */
[----:B------:R-:W-:Y:S01]  /*7c10*/  SHF.L.U32 R100, R100, 0x10, RZ ;  /* 0x0000001064647819 */ /* 0x000fe200000006ff */
[----:B------:R-:W-:-:S04]  /*7c20*/  FADD.FTZ R124, -R185, R124 ;  /* 0x0000007cb97c7221 */ /* 0x000fc80000010100 */
[----:B------:R-:W-:Y:S02]  /*7c30*/  FFMA.FTZ R100, R146, R195, R100 ;  /* 0x000000c392647223 */ /* 0x000fe40000010064 */
[----:B------:R-:W-:Y:S02]  /*7c40*/  @P1 PRMT R96, R96, 0x7632, R96 ;  /* 0x0000763260601816 */ /* 0x000fe40000000060 */
[----:B------:R-:W-:Y:S01]  /*7c50*/  FMUL.FTZ R100, R100, R145 ;  /* 0x0000009164647220 */ /* 0x000fe20000410000 */
[----:B------:R-:W-:Y:S02]  /*7c60*/  @P1 SHF.L.U32 R102, R202, 0x10, RZ ;  /* 0x00000010ca661819 */ /* 0x000fe400000006ff */
[----:B------:R-:W-:Y:S01]  /*7c70*/  @P1 SHF.L.U32 R96, R96, 0x10, RZ ;  /* 0x0000001060601819 */ /* 0x000fe200000006ff */
[----:B------:R-:W-:Y:S01]  /*7c80*/  FMUL.FTZ R101, R100, UR4 ;  /* 0x0000000464657c20 */ /* 0x000fe20008410000 */
[----:B------:R-:W-:-:S03]  /*7c90*/  HFMA2 R100, -RZ, RZ, 0, 0 ;  /* 0x00000000ff647431 */ /* 0x000fc600000001ff */
[----:B------:R-:W-:Y:S01]  /*7ca0*/  @P1 FMUL.FTZ R100, R101, R96 ;  /* 0x0000006065641220 */ /* 0x000fe20000410000 */
[----:B------:R-:W-:Y:S01]  /*7cb0*/  MOV R96, RZ ;  /* 0x000000ff00607202 */ /* 0x000fe20000000f00 */
[----:B------:R-:W-:Y:S01]  /*7cc0*/  @P1 FMUL.FTZ R96, R102, R101 ;  /* 0x0000006566601220 */ /* 0x000fe20000410000 */
[----:B------:R-:W-:Y:S01]  /*7cd0*/  FFMA.FTZ R102, R122, R193, R123 ;  /* 0x000000c17a667223 */ /* 0x000fe2000001007b */
[----:B------:R-:W-:Y:S02]  /*7ce0*/  LOP3.LUT P1, RZ, R154, 0xff0000, RZ, 0xc0, !PT ;  /* 0x00ff00009aff7812 */ /* 0x000fe4000782c0ff */
[----:B------:R-:W-:Y:S01]  /*7cf0*/  SHF.L.U32 R101, R89, 0x10, RZ ;  /* 0x0000001059657819 */ /* 0x000fe200000006ff */
[----:B------:R-:W-:Y:S01]  /*7d00*/  FADD.FTZ R102, -R102, R191 ;  /* 0x000000bf66667221 */ /* 0x000fe20000010100 */
[----:B------:R-:W-:-:S03]  /*7d10*/  F2FP.BF16.F32.PACK_AB R96, R96, R192 ;  /* 0x000000c06060723e */ /* 0x000fc600000010ff */
[----:B------:R-:W-:Y:S01]  /*7d20*/  FFMA.FTZ R102, R146, R102, R101 ;  /* 0x0000006692667223 */ /* 0x000fe20000010065 */
[----:B------:R-:W-:-:S03]  /*7d30*/  HFMA2 R101, -RZ, RZ, 0, 0 ;  /* 0x00000000ff657431 */ /* 0x000fc600000001ff */
[----:B------:R-:W-:Y:S02]  /*7d40*/  FMUL.FTZ R102, R102, R145 ;  /* 0x0000009166667220 */ /* 0x000fe40000410000 */
[----:B------:R-:W-:Y:S02]  /*7d50*/  @P1 SHF.L.U32 R191, R97, 0x10, RZ ;  /* 0x0000001061bf1819 */ /* 0x000fe400000006ff */
[----:B------:R-:W-:Y:S01]  /*7d60*/  FMUL.FTZ R102, R102, UR4 ;  /* 0x0000000466667c20 */ /* 0x000fe20008410000 */
[----:B------:R-:W-:Y:S02]  /*7d70*/  @P1 SHF.L.U32 R193, R61, 0x10, RZ ;  /* 0x000000103dc11819 */ /* 0x000fe400000006ff */
[----:B------:R-:W-:Y:S01]  /*7d80*/  PRMT R97, R89, 0x7632, R97 ;  /* 0x0000763259617816 */ /* 0x000fe20000000061 */
[----:B------:R-:W-:Y:S01]  /*7d90*/  @P1 FMUL.FTZ R101, R102, R191 ;  /* 0x000000bf66651220 */ /* 0x000fe20000410000 */
[----:B------:R-:W-:Y:S01]  /*7da0*/  MOV R191, RZ ;  /* 0x000000ff00bf7202 */ /* 0x000fe20000000f00 */
[----:B------:R-:W-:Y:S01]  /*7db0*/  @P1 FMUL.FTZ R191, R193, R102 ;  /* 0x00000066c1bf1220 */ /* 0x000fe20000410000 */
[----:B------:R-:W-:-:S02]  /*7dc0*/  LOP3.LUT P1, RZ, R154, 0xff000000, RZ, 0xc0, !PT ;  /* 0xff0000009aff7812 */ /* 0x000fc4000782c0ff */
[----:B------:R-:W-:-:S05]  /*7dd0*/  SHF.L.U32 R193, R97, 0x10, RZ ;  /* 0x0000001061c17819 */ /* 0x000fca00000006ff */
[----:B------:R-:W-:-:S04]  /*7de0*/  FFMA.FTZ R102, R146, R189, R193 ;  /* 0x000000bd92667223 */ /* 0x000fc800000100c1 */
[----:B------:R-:W-:Y:S02]  /*7df0*/  FMUL.FTZ R102, R102, R145 ;  /* 0x0000009166667220 */ /* 0x000fe40000410000 */
[----:B------:R-:W-:Y:S02]  /*7e00*/  @P1 PRMT R190, R97, 0x7632, R190 ;  /* 0x0000763261be1816 */ /* 0x000fe400000000be */
[----:B------:R-:W-:Y:S01]  /*7e10*/  FMUL.FTZ R189, R102, UR4 ;  /* 0x0000000466bd7c20 */ /* 0x000fe20008410000 */
[----:B------:R-:W-:Y:S01]  /*7e20*/  HFMA2 R102, -RZ, RZ, 0, 0 ;  /* 0x00000000ff667431 */ /* 0x000fe200000001ff */
[----:B------:R-:W-:Y:S02]  /*7e30*/  @P1 SHF.L.U32 R190, R190, 0x10, RZ ;  /* 0x00000010bebe1819 */ /* 0x000fe400000006ff */
[----:B------:R-:W-:-:S03]  /*7e40*/  MOV R97, RZ ;  /* 0x000000ff00617202 */ /* 0x000fc60000000f00 */
[----:B------:R-:W-:Y:S01]  /*7e50*/  @P1 FMUL.FTZ R102, R189, R190 ;  /* 0x000000bebd661220 */ /* 0x000fe20000410000 */
[----:B------:R-:W-:-:S05]  /*7e60*/  @P1 SHF.L.U32 R190, R201, 0x10, RZ ;  /* 0x00000010c9be1819 */ /* 0x000fca00000006ff */
[----:B------:R-:W-:Y:S01]  /*7e70*/  @P1 FMUL.FTZ R97, R190, R189 ;  /* 0x000000bdbe611220 */ /* 0x000fe20000410000 */
[----:B------:R-:W-:Y:S01]  /*7e80*/  LOP3.LUT P1, RZ, R155, 0xff, RZ, 0xc0, !PT ;  /* 0x000000ff9bff7812 */ /* 0x000fe2000782c0ff */
[----:B------:R-:W-:-:S03]  /*7e90*/  FMUL.FTZ R189, R188, UR4 ;  /* 0x00000004bcbd7c20 */ /* 0x000fc60008410000 */
[----:B------:R-:W-:-:S09]  /*7ea0*/  F2FP.BF16.F32.PACK_AB R97, R97, R191 ;  /* 0x000000bf6161723e */ /* 0x000fd200000010ff */
[----:B------:R-:W-:Y:S02]  /*7eb0*/  @P1 SHF.L.U32 R188, R98, 0x10, RZ ;  /* 0x0000001062bc1819 */ /* 0x000fe400000006ff */
[----:B------:R-:W-:Y:S02]  /*7ec0*/  PRMT R98, R90, 0x7632, R98 ;  /* 0x000076325a627816 */ /* 0x000fe40000000062 */
[----:B------:R-:W-:Y:S01]  /*7ed0*/  @P1 SHF.L.U32 R190, R62, 0x10, RZ ;  /* 0x000000103ebe1819 */ /* 0x000fe200000006ff */
[----:B------:R-:W-:Y:S01]  /*7ee0*/  @P1 FMUL.FTZ R103, R189, R188 ;  /* 0x000000bcbd671220 */ /* 0x000fe20000410000 */
[C---:B------:R-:W-:Y:S02]  /*7ef0*/  SHF.L.U32 R187, R98.reuse, 0x10, RZ ;  /* 0x0000001062bb7819 */ /* 0x040fe400000006ff */
[----:B------:R-:W-:Y:S02]  /*7f00*/  @P2 PRMT R98, R98, 0x7632, R98 ;  /* 0x0000763262622816 */ /* 0x000fe40000000062 */
[----:B------:R-:W-:Y:S01]  /*7f10*/  MOV R188, RZ ;  /* 0x000000ff00bc7202 */ /* 0x000fe20000000f00 */
[----:B------:R-:W-:Y:S01]  /*7f20*/  FFMA.FTZ R104, R146, R104, R187 ;  /* 0x0000006892687223 */ /* 0x000fe200000100bb */
[----:B------:R-:W-:Y:S01]  /*7f30*/  @P2 SHF.L.U32 R98, R98, 0x10, RZ ;  /* 0x0000001062622819 */ /* 0x000fe200000006ff */
[----:B------:R-:W-:Y:S01]  /*7f40*/  @P1 FMUL.FTZ R188, R190, R189 ;  /* 0x000000bdbebc1220 */ /* 0x000fe20000410000 */
[----:B------:R-:W-:Y:S01]  /*7f50*/  ISETP.GE.U32.AND P1, PT, R154, RZ, PT ;  /* 0x000000ff9a00720c */ /* 0x000fe20003f26070 */
[----:B------:R-:W-:-:S03]  /*7f60*/  FMUL.FTZ R104, R104, R145 ;  /* 0x0000009168687220 */ /* 0x000fc60000410000 */
[----:B------:R-:W-:Y:S01]  /*7f70*/  ISETP.GE.U32.AND.EX P1, PT, R155, 0x1000000, PT, P1 ;  /* 0x010000009b00780c */ /* 0x000fe20003f26110 */
[----:B------:R-:W-:Y:S01]  /*7f80*/  FMUL.FTZ R187, R104, UR4 ;  /* 0x0000000468bb7c20 */ /* 0x000fe20008410000 */
[----:B------:R-:W-:Y:S01]  /*7f90*/  HFMA2 R104, -RZ, RZ, 0, 0 ;  /* 0x00000000ff687431 */ /* 0x000fe200000001ff */
[----:B------:R-:W-:Y:S02]  /*7fa0*/  CS2R R154, SRZ ;  /* 0x00000000009a7805 */ /* 0x000fe4000001ff00 */
[----:B------:R-:W-:Y:S01]  /*7fb0*/  @P2 FMUL.FTZ R104, R187, R98 ;  /* 0x00000062bb682220 */ /* 0x000fe20000410000 */
[----:B------:R-:W-:-:S05]  /*7fc0*/  @P2 SHF.L.U32 R98, R200, 0x10, RZ ;  /* 0x00000010c8622819 */ /* 0x000fca00000006ff */
[----:B------:R-:W-:Y:S01]  /*7fd0*/  @P2 FMUL.FTZ R155, R98, R187 ;  /* 0x000000bb629b2220 */ /* 0x000fe20000410000 */
[----:B------:R-:W-:Y:S01]  /*7fe0*/  FADD.FTZ R98, -R186, R105 ;  /* 0x00000069ba627221 */ /* 0x000fe20000010100 */
[----:B------:R-:W-:Y:S02]  /*7ff0*/  SHF.L.U32 R105, R91, 0x10, RZ ;  /* 0x000000105b697819 */ /* 0x000fe400000006ff */
[----:B------:R-:W-:-:S03]  /*8000*/  @P1 SHF.L.U32 R186, R197, 0x10, RZ ;  /* 0x00000010c5ba1819 */ /* 0x000fc600000006ff */
[--C-:B------:R-:W-:Y:S01]  /*8010*/  FFMA.FTZ R98, R146, R98, R105.reuse ;  /* 0x0000006292627223 */ /* 0x100fe20000010069 */
[----:B------:R-:W-:-:S03]  /*8020*/  PRMT R105, R91, 0x7632, R105 ;  /* 0x000076325b697816 */ /* 0x000fc60000000069 */
[----:B------:R-:W-:Y:S01]  /*8030*/  FMUL.FTZ R98, R98, R145 ;  /* 0x0000009162627220 */ /* 0x000fe20000410000 */
[----:B------:R-:W-:-:S03]  /*8040*/  SHF.L.U32 R105, R105, 0x10, RZ ;  /* 0x0000001069697819 */ /* 0x000fc600000006ff */
[----:B------:R-:W-:Y:S01]  /*8050*/  FMUL.FTZ R185, R98, UR4 ;  /* 0x0000000462b97c20 */ /* 0x000fe20008410000 */
[C---:B------:R-:W-:Y:S01]  /*8060*/  @P3 SHF.L.U32 R98, R99.reuse, 0x10, RZ ;  /* 0x0000001063623819 */ /* 0x040fe200000006ff */
[----:B------:R-:W-:Y:S01]  /*8070*/  FFMA.FTZ R124, R146, R124, R105 ;  /* 0x0000007c927c7223 */ /* 0x000fe20000010069 */
[----:B------:R-:W-:Y:S02]  /*8080*/  MOV R105, RZ ;  /* 0x000000ff00697202 */ /* 0x000fe40000000f00 */
[----:B------:R-:W-:Y:S01]  /*8090*/  @P1 PRMT R99, R99, 0x7632, R99 ;  /* 0x0000763263631816 */ /* 0x000fe20000000063 */
[----:B------:R-:W-:Y:S01]  /*80a0*/  @P3 FMUL.FTZ R105, R185, R98 ;  /* 0x00000062b9693220 */ /* 0x000fe20000410000 */
[----:B------:R-:W-:Y:S01]  /*80b0*/  @P3 SHF.L.U32 R98, R63, 0x10, RZ ;  /* 0x000000103f623819 */ /* 0x000fe200000006ff */
[----:B------:R-:W-:-:S04]  /*80c0*/  FMUL.FTZ R124, R124, R145 ;  /* 0x000000917c7c7220 */ /* 0x000fc80000410000 */
[----:B------:R-:W-:Y:S01]  /*80d0*/  @P3 FMUL.FTZ R154, R98, R185 ;  /* 0x000000b9629a3220 */ /* 0x000fe20000410000 */
[----:B------:R-:W-:Y:S01]  /*80e0*/  FMUL.FTZ R185, R124, UR4 ;  /* 0x000000047cb97c20 */ /* 0x000fe20008410000 */
[----:B------:R-:W-:Y:S01]  /*80f0*/  @P1 SHF.L.U32 R98, R99, 0x10, RZ ;  /* 0x0000001063621819 */ /* 0x000fe200000006ff */
[----:B------:R-:W-:Y:S01]  /*8100*/  HFMA2 R99, -RZ, RZ, 0, 0 ;  /* 0x00000000ff637431 */ /* 0x000fe200000001ff */
[----:B------:R-:W-:Y:S01]  /*8110*/  MOV R124, RZ ;  /* 0x000000ff007c7202 */ /* 0x000fe20000000f00 */
[----:B------:R-:W-:Y:S02]  /*8120*/  @P1 FMUL.FTZ R99, R186, R185 ;  /* 0x000000b9ba631220 */ /* 0x000fe40000410000 */
[----:B------:R-:W-:Y:S01]  /*8130*/  @P1 FMUL.FTZ R124, R185, R98 ;  /* 0x00000062b97c1220 */ /* 0x000fe20000410000 */
[----:B------:R-:W-:Y:S02]  /*8140*/  F2FP.BF16.F32.PACK_AB R98, R155, R188 ;  /* 0x000000bc9b62723e */ /* 0x000fe400000010ff */
[----:B------:R-:W-:Y:S01]  /*8150*/  F2FP.BF16.F32.PACK_AB R99, R99, R154 ;  /* 0x0000009a6363723e */ /* 0x000fe200000010ff */
[----:B------:R-:W-:Y:S06]  /*8160*/  BRA `(.L_x_930) ;  /* 0x0000000400e87947 */ /* 0x000fec0003800000 */
.L_x_929:
[--C-:B------:R-:W-:Y:S01]  /*8170*/  FFMA.FTZ R85, R122, R0, R123.reuse ;  /* 0x000000007a557223 */ /* 0x100fe2000001007b */
[----:B------:R-:W-:Y:S01]  /*8180*/  LOP3.LUT P1, RZ, R154, 0xff, RZ, 0xc0, !PT ;  /* 0x000000ff9aff7812 */ /* 0x000fe2000782c0ff */
[----:B------:R-:W-:Y:S01]  /*8190*/  UMOV UR4, UR5 ;  /* 0x0000000500047c82 */ /* 0x000fe20008000000 */
[----:B------:R-:W-:Y:S01]  /*81a0*/  SHF.L.U32 R87, R88, 0x10, RZ ;  /* 0x0000001058577819 */ /* 0x000fe200000006ff */
[----:B------:R-:W-:Y:S01]  /*81b0*/  FADD.FTZ R85, -R85, R196 ;  /* 0x000000c455557221 */ /* 0x000fe20000010100 */
[----:B------:R-:W-:Y:S01]  /*81c0*/  HFMA2 R0, -RZ, RZ, 0, 0 ;  /* 0x00000000ff007431 */ /* 0x000fe200000001ff */
[----:B------:R-:W-:Y:S01]  /*81d0*/  MOV R192, RZ ;  /* 0x000000ff00c07202 */ /* 0x000fe20000000f00 */
[----:B------:R-:W-:Y:S01]  /*81e0*/  FFMA.FTZ R195, R122, R195, R123 ;  /* 0x000000c37ac37223 */ /* 0x000fe2000001007b */
[----:B------:R-:W-:Y:S01]  /*81f0*/  FFMA.FTZ R84, R146, R85, R87 ;  /* 0x0000005592547223 */ /* 0x000fe20000010057 */
[----:B------:R-:W-:Y:S01]  /*8200*/  HFMA2 R100, -RZ, RZ, 0, 0 ;  /* 0x00000000ff647431 */ /* 0x000fe200000001ff */
[----:B------:R-:W-:Y:S01]  /*8210*/  LOP3.LUT P2, RZ, R154, 0xff0000, RZ, 0xc0, !PT ;  /* 0x00ff00009aff7812 */ /* 0x000fe2000784c0ff */
[----:B------:R-:W-:Y:S01]  /*8220*/  FADD.FTZ R87, -R195, R194 ;  /* 0x000000c2c3577221 */ /* 0x000fe20000010100 */
[----:B------:R-:W-:Y:S01]  /*8230*/  FMUL.FTZ R85, R84, R145 ;  /* 0x0000009154557220 */ /* 0x000fe20000410000 */
[--C-:B------:R-:W-:Y:S01]  /*8240*/  FFMA.FTZ R190, R122, R190, R123.reuse ;  /* 0x000000be7abe7223 */ /* 0x100fe2000001007b */
[----:B-----5:R-:W-:Y:S01]  /*8250*/  @P1 SHF.L.U32 R86, R96, 0x10, RZ ;  /* 0x0000001060561819 */ /* 0x020fe200000006ff */
[----:B------:R-:W-:Y:S01]  /*8260*/  FFMA.FTZ R188, R122, R188, R123 ;  /* 0x000000bc7abc7223 */ /* 0x000fe2000001007b */
[----:B------:R-:W-:Y:S01]  /*8270*/  FMUL.FTZ R85, R85, UR4 ;  /* 0x0000000455557c20 */ /* 0x000fe20008410000 */
[----:B------:R-:W-:Y:S01]  /*8280*/  FADD.FTZ R189, -R190, R189 ;  /* 0x000000bdbebd7221 */ /* 0x000fe20000010100 */
[----:B------:R-:W-:Y:S01]  /*8290*/  FFMA.FTZ R187, R122, R187, R123 ;  /* 0x000000bb7abb7223 */ /* 0x000fe2000001007b */
[----:B------:R-:W-:Y:S01]  /*82a0*/  FADD.FTZ R103, -R188, R103 ;  /* 0x00000067bc677221 */ /* 0x000fe20000010100 */
[----:B------:R-:W-:Y:S01]  /*82b0*/  @P1 FMUL.FTZ R0, R86, R85 ;  /* 0x0000005556001220 */ /* 0x000fe20000410000 */
[----:B------:R-:W-:Y:S01]  /*82c0*/  @P1 SHF.L.U32 R86, R60, 0x10, RZ ;  /* 0x000000103c561819 */ /* 0x000fe200000006ff */
[----:B------:R-:W-:Y:S01]  /*82d0*/  FADD.FTZ R187, -R187, R104 ;  /* 0x00000068bbbb7221 */ /* 0x000fe20000010100 */
[----:B0-----:R-:W-:Y:S01]  /*82e0*/  @P2 SHF.L.U32 R102, R61, 0x10, RZ ;  /* 0x000000103d662819 */ /* 0x001fe200000006ff */
[----:B------:R-:W-:-:S02]  /*82f0*/  HFMA2 R104, -RZ, RZ, 0, 0 ;  /* 0x00000000ff687431 */ /* 0x000fc400000001ff */
[--C-:B------:R-:W-:Y:S01]  /*8300*/  FFMA.FTZ R186, R122, R186, R123.reuse ;  /* 0x000000ba7aba7223 */ /* 0x100fe2000001007b */
[----:B------:R-:W-:Y:S01]  /*8310*/  @P1 FMUL.FTZ R192, R86, R85 ;  /* 0x0000005556c01220 */ /* 0x000fe20000410000 */
[----:B------:R-:W-:Y:S01]  /*8320*/  LOP3.LUT P1, RZ, R154, 0xff00, RZ, 0xc0, !PT ;  /* 0x0000ff009aff7812 */ /* 0x000fe2000782c0ff */
[----:B------:R-:W-:Y:S01]  /*8330*/  FFMA.FTZ R86, R122, R193, R123 ;  /* 0x000000c17a567223 */ /* 0x000fe2000001007b */
[----:B------:R-:W-:Y:S01]  /*8340*/  PRMT R85, R88, 0x7632, R85 ;  /* 0x0000763258557816 */ /* 0x000fe20000000055 */
[----:B------:R-:W-:-:S03]  /*8350*/  FFMA.FTZ R185, R122, R185, R123 ;  /* 0x000000b97ab97223 */ /* 0x000fc6000001007b */
[----:B------:R-:W-:Y:S01]  /*8360*/  SHF.L.U32 R85, R85, 0x10, RZ ;  /* 0x0000001055557819 */ /* 0x000fe200000006ff */
[----:B------:R-:W-:Y:S01]  /*8370*/  FADD.FTZ R185, -R185, R124 ;  /* 0x0000007cb9b97221 */ /* 0x000fe20000010100 */
[----:B------:R-:W-:-:S03]  /*8380*/  HFMA2 R124, -RZ, RZ, 0, 0 ;  /* 0x00000000ff7c7431 */ /* 0x000fc600000001ff */
[----:B------:R-:W-:Y:S01]  /*8390*/  FFMA.FTZ R87, R146, R87, R85 ;  /* 0x0000005792577223 */ /* 0x000fe20000010055 */
[----:B------:R-:W-:Y:S01]  /*83a0*/  FADD.FTZ R85, -R86, R191 ;  /* 0x000000bf56557221 */ /* 0x000fe20000010100 */
[----:B------:R-:W-:Y:S02]  /*83b0*/  @P1 PRMT R96, R96, 0x7632, R96 ;  /* 0x0000763260601816 */ /* 0x000fe40000000060 */
[----:B------:R-:W-:Y:S01]  /*83c0*/  FMUL.FTZ R86, R87, R145 ;  /* 0x0000009157567220 */ /* 0x000fe20000410000 */
[----:B------:R-:W-:Y:S02]  /*83d0*/  @P2 SHF.L.U32 R191, R97, 0x10, RZ ;  /* 0x0000001061bf2819 */ /* 0x000fe400000006ff */
[----:B------:R-:W-:Y:S01]  /*83e0*/  @P1 SHF.L.U32 R101, R96, 0x10, RZ ;  /* 0x0000001060651819 */ /* 0x000fe200000006ff */
[----:B------:R-:W-:Y:S01]  /*83f0*/  FMUL.FTZ R86, R86, UR4 ;  /* 0x0000000456567c20 */ /* 0x000fe20008410000 */
[----:B------:R-:W-:Y:S02]  /*8400*/  MOV R96, RZ ;  /* 0x000000ff00607202 */ /* 0x000fe40000000f00 */
[----:B------:R-:W-:Y:S01]  /*8410*/  F2FP.BF16.F32.PACK_AB R84, R87, R84 ;  /* 0x000000545754723e */ /* 0x000fe200000010ff */
[----:B------:R-:W-:Y:S01]  /*8420*/  @P1 FMUL.FTZ R100, R101, R86 ;  /* 0x0000005665641220 */ /* 0x000fe20000410000 */
[----:B------:R-:W-:-:S05]  /*8430*/  SHF.L.U32 R101, R89, 0x10, RZ ;  /* 0x0000001059657819 */ /* 0x000fca00000006ff */
[----:B------:R-:W-:Y:S01]  /*8440*/  FFMA.FTZ R85, R146, R85, R101 ;  /* 0x0000005592557223 */ /* 0x000fe20000010065 */
[----:B------:R-:W-:-:S05]  /*8450*/  @P1 SHF.L.U32 R101, R202, 0x10, RZ ;  /* 0x00000010ca651819 */ /* 0x000fca00000006ff */
[----:B------:R-:W-:Y:S01]  /*8460*/  @P1 FMUL.FTZ R96, R101, R86 ;  /* 0x0000005665601220 */ /* 0x000fe20000410000 */
[----:B------:R-:W-:Y:S01]  /*8470*/  FMUL.FTZ R86, R85, R145 ;  /* 0x0000009155567220 */ /* 0x000fe20000410000 */
[----:B------:R-:W-:Y:S01]  /*8480*/  HFMA2 R101, -RZ, RZ, 0, 0 ;  /* 0x00000000ff657431 */ /* 0x000fe200000001ff */
[----:B------:R-:W-:Y:S02]  /*8490*/  LOP3.LUT P1, RZ, R154, 0xff000000, RZ, 0xc0, !PT ;  /* 0xff0000009aff7812 */ /* 0x000fe4000782c0ff */
[----:B------:R-:W-:Y:S01]  /*84a0*/  FMUL.FTZ R86, R86, UR4 ;  /* 0x0000000456567c20 */ /* 0x000fe20008410000 */
[----:B------:R-:W-:-:S03]  /*84b0*/  F2FP.BF16.F32.PACK_AB R96, R96, R192 ;  /* 0x000000c06060723e */ /* 0x000fc600000010ff */
[-C--:B------:R-:W-:Y:S01]  /*84c0*/  @P2 FMUL.FTZ R101, R191, R86.reuse ;  /* 0x00000056bf652220 */ /* 0x080fe20000410000 */
[----:B------:R-:W-:Y:S01]  /*84d0*/  MOV R191, RZ ;  /* 0x000000ff00bf7202 */ /* 0x000fe20000000f00 */
[----:B------:R-:W-:Y:S01]  /*84e0*/  @P2 FMUL.FTZ R191, R102, R86 ;  /* 0x0000005666bf2220 */ /* 0x000fe20000410000 */
[----:B------:R-:W-:Y:S01]  /*84f0*/  PRMT R86, R89, 0x7632, R86 ;  /* 0x0000763259567816 */ /* 0x000fe20000000056 */
[----:B------:R-:W-:-:S03]  /*8500*/  HFMA2 R102, -RZ, RZ, 0, 0 ;  /* 0x00000000ff667431 */ /* 0x000fc600000001ff */
[----:B------:R-:W-:Y:S02]  /*8510*/  SHF.L.U32 R193, R86, 0x10, RZ ;  /* 0x0000001056c17819 */ /* 0x000fe400000006ff */
[----:B------:R-:W-:Y:S02]  /*8520*/  @P1 PRMT R97, R97, 0x7632, R97 ;  /* 0x0000763261611816 */ /* 0x000fe40000000061 */
[----:B------:R-:W-:Y:S01]  /*8530*/  @P1 SHF.L.U32 R190, R201, 0x10, RZ ;  /* 0x00000010c9be1819 */ /* 0x000fe200000006ff */
[----:B------:R-:W-:Y:S01]  /*8540*/  FFMA.FTZ R189, R146, R189, R193 ;  /* 0x000000bd92bd7223 */ /* 0x000fe200000100c1 */
[----:B------:R-:W-:Y:S02]  /*8550*/  @P1 SHF.L.U32 R97, R97, 0x10, RZ ;  /* 0x0000001061611819 */ /* 0x000fe400000006ff */
[----:B------:R-:W-:Y:S01]  /*8560*/  SHF.L.U32 R193, R90, 0x10, RZ ;  /* 0x000000105ac17819 */ /* 0x000fe200000006ff */
[C---:B------:R-:W-:Y:S01]  /*8570*/  FMUL.FTZ R86, R189.reuse, R145 ;  /* 0x00000091bd567220 */ /* 0x040fe20000410000 */
[----:B------:R-:W-:-:S03]  /*8580*/  F2FP.BF16.F32.PACK_AB R85, R189, R85 ;  /* 0x00000055bd55723e */ /* 0x000fc600000010ff */
[----:B------:R-:W-:-:S04]  /*8590*/  FMUL.FTZ R86, R86, UR4 ;  /* 0x0000000456567c20 */ /* 0x000fc80008410000 */
[-C--:B------:R-:W-:Y:S01]  /*85a0*/  @P1 FMUL.FTZ R102, R97, R86.reuse ;  /* 0x0000005661661220 */ /* 0x080fe20000410000 */
[----:B------:R-:W-:Y:S01]  /*85b0*/  MOV R97, RZ ;  /* 0x000000ff00617202 */ /* 0x000fe20000000f00 */
[----:B------:R-:W-:Y:S01]  /*85c0*/  @P1 FMUL.FTZ R97, R190, R86 ;  /* 0x00000056be611220 */ /* 0x000fe20000410000 */
[----:B------:R-:W-:Y:S01]  /*85d0*/  LOP3.LUT P1, RZ, R155, 0xff, RZ, 0xc0, !PT ;  /* 0x000000ff9bff7812 */ /* 0x000fe2000782c0ff */
[----:B------:R-:W-:Y:S01]  /*85e0*/  FFMA.FTZ R86, R146, R103, R193 ;  /* 0x0000006792567223 */ /* 0x000fe200000100c1 */
[----:B------:R-:W-:Y:S02]  /*85f0*/  HFMA2 R103, -RZ, RZ, 0, 0 ;  /* 0x00000000ff677431 */ /* 0x000fe400000001ff */
[----:B------:R-:W-:Y:S01]  /*8600*/  F2FP.BF16.F32.PACK_AB R97, R97, R191 ;  /* 0x000000bf6161723e */ /* 0x000fe200000010ff */
[----:B------:R-:W-:-:S04]  /*8610*/  FMUL.FTZ R190, R86, R145 ;  /* 0x0000009156be7220 */ /* 0x000fc80000410000 */
[----:B------:R-:W-:-:S04]  /*8620*/  FMUL.FTZ R190, R190, UR4 ;  /* 0x00000004bebe7c20 */ /* 0x000fc80008410000 */
[----:B------:R-:W-:Y:S02]  /*8630*/  @P1 SHF.L.U32 R188, R98, 0x10, RZ ;  /* 0x0000001062bc1819 */ /* 0x000fe400000006ff */
[----:B------:R-:W-:Y:S02]  /*8640*/  @P1 SHF.L.U32 R193, R62, 0x10, RZ ;  /* 0x000000103ec11819 */ /* 0x000fe400000006ff */
[----:B------:R-:W-:Y:S01]  /*8650*/  PRMT R98, R90, 0x7632, R98 ;  /* 0x000076325a627816 */ /* 0x000fe20000000062 */
[-C--:B------:R-:W-:Y:S01]  /*8660*/  @P1 FMUL.FTZ R103, R188, R190.reuse ;  /* 0x000000bebc671220 */ /* 0x080fe20000410000 */
[----:B------:R-:W-:Y:S01]  /*8670*/  MOV R188, RZ ;  /* 0x000000ff00bc7202 */ /* 0x000fe20000000f00 */
[----:B------:R-:W-:Y:S01]  /*8680*/  @P1 FMUL.FTZ R188, R193, R190 ;  /* 0x000000bec1bc1220 */ /* 0x000fe20000410000 */
[----:B------:R-:W-:Y:S02]  /*8690*/  LOP3.LUT P1, RZ, R155, 0xff00, RZ, 0xc0, !PT ;  /* 0x0000ff009bff7812 */ /* 0x000fe4000782c0ff */
[----:B------:R-:W-:-:S05]  /*86a0*/  SHF.L.U32 R193, R98, 0x10, RZ ;  /* 0x0000001062c17819 */ /* 0x000fca00000006ff */
[----:B------:R-:W-:-:S04]  /*86b0*/  FFMA.FTZ R190, R146, R187, R193 ;  /* 0x000000bb92be7223 */ /* 0x000fc800000100c1 */
[C---:B------:R-:W-:Y:S01]  /*86c0*/  FMUL.FTZ R187, R190.reuse, R145 ;  /* 0x00000091bebb7220 */ /* 0x040fe20000410000 */
[----:B------:R-:W-:Y:S02]  /*86d0*/  F2FP.BF16.F32.PACK_AB R86, R190, R86 ;  /* 0x00000056be56723e */ /* 0x000fe400000010ff */
[----:B------:R-:W-:Y:S01]  /*86e0*/  @P1 PRMT R98, R98, 0x7632, R98 ;  /* 0x0000763262621816 */ /* 0x000fe20000000062 */
[----:B------:R-:W-:Y:S01]  /*86f0*/  FMUL.FTZ R187, R187, UR4 ;  /* 0x00000004bbbb7c20 */ /* 0x000fe20008410000 */
[----:B------:R-:W-:Y:S02]  /*8700*/  @P1 SHF.L.U32 R193, R200, 0x10, RZ ;  /* 0x00000010c8c11819 */ /* 0x000fe400000006ff */
[----:B------:R-:W-:-:S05]  /*8710*/  @P1 SHF.L.U32 R98, R98, 0x10, RZ ;  /* 0x0000001062621819 */ /* 0x000fca00000006ff */
[-C--:B------:R-:W-:Y:S01]  /*8720*/  @P1 FMUL.FTZ R104, R98, R187.reuse ;  /* 0x000000bb62681220 */ /* 0x080fe20000410000 */
[----:B------:R-:W-:Y:S01]  /*8730*/  MOV R98, RZ ;  /* 0x000000ff00627202 */ /* 0x000fe20000000f00 */
[----:B------:R-:W-:Y:S01]  /*8740*/  @P1 FMUL.FTZ R98, R193, R187 ;  /* 0x000000bbc1621220 */ /* 0x000fe20000410000 */
[----:B------:R-:W-:Y:S01]  /*8750*/  FADD.FTZ R187, -R186, R105 ;  /* 0x00000069babb7221 */ /* 0x000fe20000010100 */
[----:B------:R-:W-:Y:S02]  /*8760*/  LOP3.LUT P1, RZ, R155, 0xff0000, RZ, 0xc0, !PT ;  /* 0x00ff00009bff7812 */ /* 0x000fe4000782c0ff */
[----:B------:R-:W-:Y:S02]  /*8770*/  SHF.L.U32 R105, R91, 0x10, RZ ;  /* 0x000000105b697819 */ /* 0x000fe400000006ff */
        /* <DEDUP_REMOVED lines=8> */
[-C--:B------:R-:W-:Y:S01]  /*8800*/  @P1 FMUL.FTZ R105, R186, R193.reuse ;  /* 0x000000c1ba691220 */ /* 0x080fe20000410000 */
[----:B------:R-:W-:Y:S01]  /*8810*/  MOV R186, RZ ;  /* 0x000000ff00ba7202 */ /* 0x000fe20000000f00 */
[----:B------:R-:W-:Y:S01]  /*8820*/  @P1 FMUL.FTZ R186, R194, R193 ;  /* 0x000000c1c2ba1220 */ /* 0x000fe20000410000 */
[----:B------:R-:W-:-:S04]  /*8830*/  ISETP.GE.U32.AND P1, PT, R154, RZ, PT ;  /* 0x000000ff9a00720c */ /* 0x000fc80003f26070 */
[----:B------:R-:W-:Y:S02]  /*8840*/  ISETP.GE.U32.AND.EX P1, PT, R155, 0x1000000, PT, P1 ;  /* 0x010000009b00780c */ /* 0x000fe40003f26110 */
[----:B------:R-:W-:-:S05]  /*8850*/  SHF.L.U32 R155, R99, 0x10, RZ ;  /* 0x00000010639b7819 */ /* 0x000fca00000006ff */
[----:B------:R-:W-:-:S04]  /*8860*/  FFMA.FTZ R154, R146, R185, R155 ;  /* 0x000000b9929a7223 */ /* 0x000fc8000001009b */
[C---:B------:R-:W-:Y:S01]  /*8870*/  FMUL.FTZ R155, R154.reuse, R145 ;  /* 0x000000919a9b7220 */ /* 0x040fe20000410000 */
[----:B------:R-:W-:Y:S02]  /*8880*/  F2FP.BF16.F32.PACK_AB R87, R154, R187 ;  /* 0x000000bb9a57723e */ /* 0x000fe400000010ff */
[----:B------:R-:W-:Y:S01]  /*8890*/  @P1 SHF.L.U32 R185, R197, 0x10, RZ ;  /* 0x00000010c5b91819 */ /* 0x000fe200000006ff */
[----:B------:R-:W-:Y:S01]  /*88a0*/  FMUL.FTZ R155, R155, UR4 ;  /* 0x000000049b9b7c20 */ /* 0x000fe20008410000 */
[----:B------:R-:W-:Y:S02]  /*88b0*/  @P1 PRMT R194, R99, 0x7632, R194 ;  /* 0x0000763263c21816 */ /* 0x000fe400000000c2 */
[----:B------:R-:W-:Y:S01]  /*88c0*/  MOV R99, RZ ;  /* 0x000000ff00637202 */ /* 0x000fe20000000f00 */
[----:B------:R-:W-:Y:S01]  /*88d0*/  @P1 FMUL.FTZ R99, R185, R155 ;  /* 0x0000009bb9631220 */ /* 0x000fe20000410000 */
[----:B------:R-:W-:-:S04]  /*88e0*/  @P1 SHF.L.U32 R194, R194, 0x10, RZ ;  /* 0x00000010c2c21819 */ /* 0x000fc800000006ff */
[----:B------:R-:W-:Y:S01]  /*88f0*/  F2FP.BF16.F32.PACK_AB R99, R99, R186 ;  /* 0x000000ba6363723e */ /* 0x000fe200000010ff */
[----:B------:R-:W-:-:S07]  /*8900*/  @P1 FMUL.FTZ R124, R194, R155 ;  /* 0x0000009bc27c1220 */ /* 0x000fce0000410000 */
.L_x_930:
        /* <DEDUP_REMOVED lines=15> */
[----:B------:R-:W-:Y:S01]  /*8a00*/  FFMA.FTZ R84, R122, R173, R123 ;  /* 0x000000ad7a547223 */ /* 0x000fe2000001007b */
[----:B------:R-:W-:Y:S02]  /*8a10*/  SHF.L.U32 R85, R92, 0x10, RZ ;  /* 0x000000105c557819 */ /* 0x000fe400000006ff */
[----:B------:R-:W-:Y:S02]  /*8a20*/  CS2R R154, SRZ ;  /* 0x00000000009a7805 */ /* 0x000fe4000001ff00 */
[----:B------:R-:W-:Y:S01]  /*8a30*/  LOP3.LUT P2, RZ, R152, 0xff, RZ, 0xc0, !PT ;  /* 0x000000ff98ff7812 */ /* 0x000fe2000784c0ff */
[----:B------:R-:W-:Y:S01]  /*8a40*/  FADD.FTZ R84, -R84, R169 ;  /* 0x000000a954547221 */ /* 0x000fe20000010100 */
[----:B------:R-:W-:Y:S01]  /*8a50*/  FFMA.FTZ R178, R122, R178, R123 ;  /* 0x000000b27ab27223 */ /* 0x000fe2000001007b */
[----:B------:R-:W-:Y:S01]  /*8a60*/  HFMA2 R151, -RZ, RZ, 0, 0 ;  /* 0x00000000ff977431 */ /* 0x000fe200000001ff */
[----:B------:R-:W-:Y:S01]  /*8a70*/  LOP3.LUT P3, RZ, R152, 0xff0000, RZ, 0xc0, !PT ;  /* 0x00ff000098ff7812 */ /* 0x000fe2000786c0ff */
[----:B------:R-:W-:Y:S01]  /*8a80*/  FFMA.FTZ R84, R146, R84, R85 ;  /* 0x0000005492547223 */ /* 0x000fe20000010055 */
[----:B------:R-:W-:Y:S01]  /*8a90*/  LOP3.LUT P6, RZ, R152, 0xff000000, RZ, 0xc0, !PT ;  /* 0xff00000098ff7812 */ /* 0x000fe200078cc0ff */
[----:B------:R-:W-:Y:S01]  /*8aa0*/  FFMA.FTZ R180, R122, R180, R123 ;  /* 0x000000b47ab47223 */ /* 0x000fe2000001007b */
[C---:B------:R-:W-:Y:S01]  /*8ab0*/  LOP3.LUT P5, RZ, R153.reuse, 0xff, RZ, 0xc0, !PT ;  /* 0x000000ff99ff7812 */ /* 0x040fe200078ac0ff */
[----:B------:R-:W-:Y:S01]  /*8ac0*/  FMUL.FTZ R85, R84, R145 ;  /* 0x0000009154557220 */ /* 0x000fe20000410000 */
[----:B------:R-:W-:Y:S01]  /*8ad0*/  LOP3.LUT P4, RZ, R153, 0xff00, RZ, 0xc0, !PT ;  /* 0x0000ff0099ff7812 */ /* 0x000fe2000788c0ff */
[----:B------:R-:W-:Y:S01]  /*8ae0*/  FADD.FTZ R180, -R180, R179 ;  /* 0x000000b3b4b47221 */ /* 0x000fe20000010100 */
[--C-:B------:R-:W-:Y:S01]  /*8af0*/  FFMA.FTZ R182, R122, R182, R123.reuse ;  /* 0x000000b67ab67223 */ /* 0x100fe2000001007b */
[----:B------:R-:W-:Y:S01]  /*8b00*/  FMUL.FTZ R86, R85, UR4 ;  /* 0x0000000455567c20 */ /* 0x000fe20008410000 */
[----:B-----5:R-:W-:Y:S01]  /*8b10*/  @P2 SHF.L.U32 R85, R96, 0x10, RZ ;  /* 0x0000001060552819 */ /* 0x020fe200000006ff */
[----:B------:R-:W-:Y:S01]  /*8b20*/  FFMA.FTZ R184, R122, R184, R123 ;  /* 0x000000b87ab87223 */ /* 0x000fe2000001007b */
[----:B------:R-:W-:Y:S01]  /*8b30*/  @P2 SHF.L.U32 R87, R56, 0x10, RZ ;  /* 0x0000001038572819 */ /* 0x000fe200000006ff */
[----:B------:R-:W-:Y:S01]  /*8b40*/  FADD.FTZ R182, -R182, R181 ;  /* 0x000000b5b6b67221 */ /* 0x000fe20000010100 */
[----:B------:R-:W-:Y:S01]  /*8b50*/  @P3 SHF.L.U32 R173, R57, 0x10, RZ ;  /* 0x0000001039ad3819 */ /* 0x000fe200000006ff */
[----:B------:R-:W-:Y:S01]  /*8b60*/  @P2 FMUL.FTZ R154, R86, R85 ;  /* 0x00000055569a2220 */ /* 0x000fe20000410000 */
[----:B------:R-:W-:Y:S01]  /*8b70*/  PRMT R85, R92, 0x7632, R85 ;  /* 0x000076325c557816 */ /* 0x000fe20000000055 */
[----:B------:R-:W-:Y:S01]  /*8b80*/  @P2 FMUL.FTZ R151, R87, R86 ;  /* 0x0000005657972220 */ /* 0x000fe20000410000 */
[----:B------:R-:W-:Y:S01]  /*8b90*/  FADD.FTZ R87, -R178, R177 ;  /* 0x000000b1b2577221 */ /* 0x000fe20000010100 */
[----:B------:R-:W-:Y:S01]  /*8ba0*/  LOP3.LUT P2, RZ, R152, 0xff00, RZ, 0xc0, !PT ;  /* 0x0000ff0098ff7812 */ /* 0x000fe2000784c0ff */
[----:B------:R-:W-:Y:S01]  /*8bb0*/  FADD.FTZ R184, -R184, R183 ;  /* 0x000000b7b8b87221 */ /* 0x000fe20000010100 */
[----:B------:R-:W-:-:S02]  /*8bc0*/  SHF.L.U32 R85, R85, 0x10, RZ ;  /* 0x0000001055557819 */ /* 0x000fc400000006ff */
[----:B------:R-:W-:-:S03]  /*8bd0*/  MOV R177, RZ ;  /* 0x000000ff00b17202 */ /* 0x000fc60000000f00 */
[----:B------:R-:W-:Y:S01]  /*8be0*/  FFMA.FTZ R87, R146, R87, R85 ;  /* 0x0000005792577223 */ /* 0x000fe20000010055 */
[----:B------:R-:W-:-:S04]  /*8bf0*/  FFMA.FTZ R85, R122, R174, R123 ;  /* 0x000000ae7a557223 */ /* 0x000fc8000001007b */
[----:B------:R-:W-:Y:S01]  /*8c00*/  FADD.FTZ R178, -R85, R170 ;  /* 0x000000aa55b27221 */ /* 0x000fe20000010100 */
[----:B------:R-:W-:Y:S01]  /*8c10*/  FMUL.FTZ R85, R87, R145 ;  /* 0x0000009157557220 */ /* 0x000fe20000410000 */
[----:B------:R-:W-:Y:S01]  /*8c20*/  @P2 PRMT R96, R96, 0x7632, R96 ;  /* 0x0000763260602816 */ /* 0x000fe20000000060 */
[----:B------:R-:W-:Y:S01]  /*8c30*/  HFMA2 R170, -RZ, RZ, 0, 0 ;  /* 0x00000000ffaa7431 */ /* 0x000fe200000001ff */
[----:B------:R-:W-:Y:S01]  /*8c40*/  @P2 SHF.L.U32 R86, R185, 0x10, RZ ;  /* 0x00000010b9562819 */ /* 0x000fe200000006ff */
[----:B------:R-:W-:Y:S01]  /*8c50*/  FMUL.FTZ R169, R85, UR4 ;  /* 0x0000000455a97c20 */ /* 0x000fe20008410000 */
[----:B------:R-:W-:Y:S02]  /*8c60*/  SHF.L.U32 R85, R93, 0x10, RZ ;  /* 0x000000105d557819 */ /* 0x000fe400000006ff */
[----:B------:R-:W-:Y:S02]  /*8c70*/  @P2 SHF.L.U32 R96, R96, 0x10, RZ ;  /* 0x0000001060602819 */ /* 0x000fe400000006ff */
[----:B------:R-:W-:Y:S01]  /*8c80*/  F2FP.BF16.F32.PACK_AB R84, R87, R84 ;  /* 0x000000545754723e */ /* 0x000fe200000010ff */
[----:B------:R-:W-:-:S02]  /*8c90*/  FFMA.FTZ R178, R146, R178, R85 ;  /* 0x000000b292b27223 */ /* 0x000fc40000010055 */
[----:B------:R-:W-:Y:S01]  /*8ca0*/  @P2 FMUL.FTZ R155, R169, R96 ;  /* 0x00000060a99b2220 */ /* 0x000fe20000410000 */
[----:B------:R-:W-:Y:S01]  /*8cb0*/  MOV R96, RZ ;  /* 0x000000ff00607202 */ /* 0x000fe20000000f00 */
[----:B------:R-:W-:Y:S01]  /*8cc0*/  FMUL.FTZ R85, R178, R145 ;  /* 0x00000091b2557220 */ /* 0x000fe20000410000 */
[----:B------:R-:W-:Y:S01]  /*8cd0*/  @P2 FMUL.FTZ R96, R86, R169 ;  /* 0x000000a956602220 */ /* 0x000fe20000410000 */
[----:B------:R-:W-:Y:S01]  /*8ce0*/  HFMA2 R169, -RZ, RZ, 0, 0 ;  /* 0x00000000ffa97431 */ /* 0x000fe200000001ff */
[----:B------:R-:W-:Y:S01]  /*8cf0*/  ISETP.GE.U32.AND P2, PT, R152, RZ, PT ;  /* 0x000000ff9800720c */ /* 0x000fe20003f46070 */
[----:B------:R-:W-:Y:S01]  /*8d00*/  FMUL.FTZ R86, R85, UR4 ;  /* 0x0000000455567c20 */ /* 0x000fe20008410000 */
[C---:B------:R-:W-:Y:S02]  /*8d10*/  @P3 SHF.L.U32 R85, R97.reuse, 0x10, RZ ;  /* 0x0000001061553819 */ /* 0x040fe400000006ff */
[----:B------:R-:W-:Y:S01]  /*8d20*/  @P6 PRMT R97, R97, 0x7632, R97 ;  /* 0x0000763261616816 */ /* 0x000fe20000000061 */
[----:B------:R-:W-:Y:S01]  /*8d30*/  @P3 FMUL.FTZ R177, R173, R86 ;  /* 0x00000056adb13220 */ /* 0x000fe20000410000 */
[----:B------:R-:W-:Y:S01]  /*8d40*/  MOV R152, RZ ;  /* 0x000000ff00987202 */ /* 0x000fe20000000f00 */
[----:B------:R-:W-:Y:S01]  /*8d50*/  @P3 FMUL.FTZ R169, R86, R85 ;  /* 0x0000005556a93220 */ /* 0x000fe20000410000 */
[----:B------:R-:W-:-:S02]  /*8d60*/  PRMT R85, R93, 0x7632, R85 ;  /* 0x000076325d557816 */ /* 0x000fc40000000055 */
[----:B------:R-:W-:Y:S02]  /*8d70*/  @P6 SHF.L.U32 R97, R97, 0x10, RZ ;  /* 0x0000001061616819 */ /* 0x000fe400000006ff */
[----:B------:R-:W-:Y:S02]  /*8d80*/  SHF.L.U32 R85, R85, 0x10, RZ ;  /* 0x0000001055557819 */ /* 0x000fe400000006ff */
[C---:B------:R-:W-:Y:S02]  /*8d90*/  LOP3.LUT P3, RZ, R153.reuse, 0xff0000, RZ, 0xc0, !PT ;  /* 0x00ff000099ff7812 */ /* 0x040fe4000786c0ff */
[----:B------:R-:W-:Y:S01]  /*8da0*/  ISETP.GE.U32.AND.EX P2, PT, R153, 0x1000000, PT, P2 ;  /* 0x010000009900780c */ /* 0x000fe20003f46120 */
[----:B------:R-:W-:Y:S01]  /*8db0*/  FFMA.FTZ R85, R146, R180, R85 ;  /* 0x000000b492557223 */ /* 0x000fe20000010055 */
[----:B------:R-:W-:Y:S02]  /*8dc0*/  @P5 SHF.L.U32 R173, R98, 0x10, RZ ;  /* 0x0000001062ad5819 */ /* 0x000fe400000006ff */
[----:B------:R-:W-:Y:S01]  /*8dd0*/  F2FP.BF16.F32.PACK_AB R96, R96, R151 ;  /* 0x000000976060723e */ /* 0x000fe200000010ff */
[C---:B------:R-:W-:Y:S01]  /*8de0*/  FMUL.FTZ R86, R85.reuse, R145 ;  /* 0x0000009155567220 */ /* 0x040fe20000410000 */
[----:B------:R-:W-:-:S03]  /*8df0*/  F2FP.BF16.F32.PACK_AB R85, R85, R178 ;  /* 0x000000b25555723e */ /* 0x000fc600000010ff */
[----:B------:R-:W-:Y:S02]  /*8e00*/  FMUL.FTZ R86, R86, UR4 ;  /* 0x0000000456567c20 */ /* 0x000fe40008410000 */
[----:B------:R-:W-:Y:S02]  /*8e10*/  @P3 SHF.L.U32 R180, R59, 0x10, RZ ;  /* 0x000000103bb43819 */ /* 0x000fe400000006ff */
[----:B------:R-:W-:Y:S01]  /*8e20*/  @P6 FMUL.FTZ R170, R86, R97 ;  /* 0x0000006156aa6220 */ /* 0x000fe20000410000 */
[----:B------:R-:W-:-:S05]  /*8e30*/  @P6 SHF.L.U32 R97, R192, 0x10, RZ ;  /* 0x00000010c0616819 */ /* 0x000fca00000006ff */
[----:B------:R-:W-:Y:S01]  /*8e40*/  @P6 FMUL.FTZ R152, R97, R86 ;  /* 0x0000005661986220 */ /* 0x000fe20000410000 */
[----:B------:R-:W-:Y:S01]  /*8e50*/  FFMA.FTZ R86, R122, R175, R123 ;  /* 0x000000af7a567223 */ /* 0x000fe2000001007b */
[----:B------:R-:W-:Y:S02]  /*8e60*/  SHF.L.U32 R97, R94, 0x10, RZ ;  /* 0x000000105e617819 */ /* 0x000fe400000006ff */
[----:B------:R-:W-:Y:S01]  /*8e70*/  @P5 SHF.L.U32 R175, R58, 0x10, RZ ;  /* 0x000000103aaf5819 */ /* 0x000fe200000006ff */
[----:B------:R-:W-:Y:S01]  /*8e80*/  FADD.FTZ R171, -R86, R171 ;  /* 0x000000ab56ab7221 */ /* 0x000fe20000010100 */
[----:B------:R-:W-:-:S04]  /*8e90*/  PRMT R86, R94, 0x7632, R86 ;  /* 0x000076325e567816 */ /* 0x000fc80000000056 */
[----:B------:R-:W-:Y:S01]  /*8ea0*/  SHF.L.U32 R153, R86, 0x10, RZ ;  /* 0x0000001056997819 */ /* 0x000fe200000006ff */
[----:B------:R-:W-:Y:S01]  /*8eb0*/  FFMA.FTZ R86, R146, R171, R97 ;  /* 0x000000ab92567223 */ /* 0x000fe20000010061 */
[----:B------:R-:W-:-:S03]  /*8ec0*/  HFMA2 R171, -RZ, RZ, 0, 0 ;  /* 0x00000000ffab7431 */ /* 0x000fc600000001ff */
[----:B------:R-:W-:Y:S01]  /*8ed0*/  FMUL.FTZ R97, R86, R145 ;  /* 0x0000009156617220 */ /* 0x000fe20000410000 */
[----:B------:R-:W-:Y:S01]  /*8ee0*/  FFMA.FTZ R153, R146, R182, R153 ;  /* 0x000000b692997223 */ /* 0x000fe20000010099 */
[----:B------:R-:W-:Y:S02]  /*8ef0*/  @P2 SHF.L.U32 R182, R189, 0x10, RZ ;  /* 0x00000010bdb62819 */ /* 0x000fe400000006ff */
[----:B------:R-:W-:Y:S01]  /*8f00*/  FMUL.FTZ R174, R97, UR4 ;  /* 0x0000000461ae7c20 */ /* 0x000fe20008410000 */
[----:B------:R-:W-:Y:S02]  /*8f10*/  MOV R97, RZ ;  /* 0x000000ff00617202 */ /* 0x000fe40000000f00 */
[C---:B------:R-:W-:Y:S01]  /*8f20*/  F2FP.BF16.F32.PACK_AB R86, R153.reuse, R86 ;  /* 0x000000569956723e */ /* 0x040fe200000010ff */
[----:B------:R-:W-:Y:S01]  /*8f30*/  @P5 FMUL.FTZ R171, R174, R173 ;  /* 0x000000adaeab5220 */ /* 0x000fe20000410000 */
[----:B------:R-:W-:Y:S01]  /*8f40*/  @P4 PRMT R173, R98, 0x7632, R173 ;  /* 0x0000763262ad4816 */ /* 0x000fe200000000ad */
[----:B------:R-:W-:Y:S01]  /*8f50*/  FMUL.FTZ R98, R153, R145 ;  /* 0x0000009199627220 */ /* 0x000fe20000410000 */
[----:B------:R-:W-:-:S02]  /*8f60*/  @P5 FMUL.FTZ R97, R175, R174 ;  /* 0x000000aeaf615220 */ /* 0x000fc40000410000 */
[----:B------:R-:W-:Y:S01]  /*8f70*/  @P4 SHF.L.U32 R174, R173, 0x10, RZ ;  /* 0x00000010adae4819 */ /* 0x000fe200000006ff */
[----:B------:R-:W-:Y:S01]  /*8f80*/  FMUL.FTZ R175, R98, UR4 ;  /* 0x0000000462af7c20 */ /* 0x000fe20008410000 */
[----:B------:R-:W-:Y:S01]  /*8f90*/  HFMA2 R173, -RZ, RZ, 0, 0 ;  /* 0x00000000ffad7431 */ /* 0x000fe200000001ff */
[----:B------:R-:W-:Y:S02]  /*8fa0*/  MOV R98, RZ ;  /* 0x000000ff00627202 */ /* 0x000fe40000000f00 */
[----:B------:R-:W-:Y:S01]  /*8fb0*/  @P4 FMUL.FTZ R173, R175, R174 ;  /* 0x000000aeafad4220 */ /* 0x000fe20000410000 */
[----:B------:R-:W-:-:S05]  /*8fc0*/  @P4 SHF.L.U32 R174, R191, 0x10, RZ ;  /* 0x00000010bfae4819 */ /* 0x000fca00000006ff */
[----:B------:R-:W-:Y:S01]  /*8fd0*/  @P4 FMUL.FTZ R98, R174, R175 ;  /* 0x000000afae624220 */ /* 0x000fe20000410000 */
[----:B------:R-:W-:Y:S01]  /*8fe0*/  FFMA.FTZ R175, R122, R176, R123 ;  /* 0x000000b07aaf7223 */ /* 0x000fe2000001007b */
[----:B------:R-:W-:-:S03]  /*8ff0*/  @P3 SHF.L.U32 R174, R99, 0x10, RZ ;  /* 0x0000001063ae3819 */ /* 0x000fc600000006ff */
[--C-:B------:R-:W-:Y:S01]  /*9000*/  FADD.FTZ R176, -R175, R172.reuse ;  /* 0x000000acafb07221 */ /* 0x100fe20000010100 */
[C---:B------:R-:W-:Y:S02]  /*9010*/  SHF.L.U32 R175, R95.reuse, 0x10, RZ ;  /* 0x000000105faf7819 */ /* 0x040fe400000006ff */
[----:B------:R-:W-:Y:S02]  /*9020*/  PRMT R172, R95, 0x7632, R172 ;  /* 0x000076325fac7816 */ /* 0x000fe400000000ac */
[----:B------:R-:W-:Y:S01]  /*9030*/  F2FP.BF16.F32.PACK_AB R98, R98, R97 ;  /* 0x000000616262723e */ /* 0x000fe200000010ff */
[----:B------:R-:W-:Y:S01]  /*9040*/  FFMA.FTZ R176, R146, R176, R175 ;  /* 0x000000b092b07223 */ /* 0x000fe200000100af */
[----:B------:R-:W-:Y:S02]  /*9050*/  SHF.L.U32 R179, R172, 0x10, RZ ;  /* 0x00000010acb37819 */ /* 0x000fe400000006ff */
[----:B------:R-:W-:Y:S01]  /*9060*/  MOV R175, RZ ;  /* 0x000000ff00af7202 */ /* 0x000fe20000000f00 */
[----:B------:R-:W-:Y:S01]  /*9070*/  FMUL.FTZ R172, R176, R145 ;  /* 0x00000091b0ac7220 */ /* 0x000fe20000410000 */
[----:B------:R-:W-:Y:S01]  /*9080*/  F2FP.BF16.F32.PACK_AB R97, R152, R177 ;  /* 0x000000b19861723e */ /* 0x000fe200000010ff */
[----:B------:R-:W-:-:S02]  /*9090*/  FFMA.FTZ R179, R146, R184, R179 ;  /* 0x000000b892b37223 */ /* 0x000fc400000100b3 */
[----:B------:R-:W-:Y:S01]  /*90a0*/  FMUL.FTZ R181, R172, UR4 ;  /* 0x00000004acb57c20 */ /* 0x000fe20008410000 */
[----:B------:R-:W-:Y:S02]  /*90b0*/  HFMA2 R172, -RZ, RZ, 0, 0 ;  /* 0x00000000ffac7431 */ /* 0x000fe400000001ff */
[----:B------:R-:W-:Y:S01]  /*90c0*/  F2FP.BF16.F32.PACK_AB R87, R179, R176 ;  /* 0x000000b0b357723e */ /* 0x000fe200000010ff */
[----:B------:R-:W-:Y:S01]  /*90d0*/  @P3 FMUL.FTZ R172, R181, R174 ;  /* 0x000000aeb5ac3220 */ /* 0x000fe20000410000 */
[----:B------:R-:W-:Y:S01]  /*90e0*/  @P2 PRMT R174, R99, 0x7632, R174 ;  /* 0x0000763263ae2816 */ /* 0x000fe200000000ae */
[----:B------:R-:W-:Y:S01]  /*90f0*/  FMUL.FTZ R99, R179, R145 ;  /* 0x00000091b3637220 */ /* 0x000fe20000410000 */
[----:B------:R-:W-:Y:S02]  /*9100*/  @P3 FMUL.FTZ R175, R180, R181 ;  /* 0x000000b5b4af3220 */ /* 0x000fe40000410000 */
[----:B------:R-:W-:Y:S01]  /*9110*/  @P2 SHF.L.U32 R180, R174, 0x10, RZ ;  /* 0x00000010aeb42819 */ /* 0x000fe200000006ff */
[----:B------:R-:W-:Y:S01]  /*9120*/  FMUL.FTZ R99, R99, UR4 ;  /* 0x0000000463637c20 */ /* 0x000fe20008410000 */
[----:B------:R-:W-:-:S03]  /*9130*/  HFMA2 R174, -RZ, RZ, 0, 0 ;  /* 0x00000000ffae7431 */ /* 0x000fc600000001ff */
[----:B------:R-:W-:Y:S01]  /*9140*/  @P2 FMUL.FTZ R174, R99, R180 ;  /* 0x000000b463ae2220 */ /* 0x000fe20000410000 */
[----:B------:R-:W-:Y:S01]  /*9150*/  MOV R180, RZ ;  /* 0x000000ff00b47202 */ /* 0x000fe20000000f00 */
[----:B------:R-:W-:-:S05]  /*9160*/  @P2 FMUL.FTZ R180, R182, R99 ;  /* 0x00000063b6b42220 */ /* 0x000fca0000410000 */
[----:B------:R-:W-:Y:S01]  /*9170*/  F2FP.BF16.F32.PACK_AB R99, R180, R175 ;  /* 0x000000afb463723e */ /* 0x000fe200000010ff */
[----:B------:R-:W-:Y:S06]  /*9180*/  BRA `(.L_x_932) ;  /* 0x0000000400d47947 */ /* 0x000fec0003800000 */
.L_x_931:
[--C-:B------:R-:W-:Y:S01]  /*9190*/  FFMA.FTZ R154, R122, R173, R123.reuse ;  /* 0x000000ad7a9a7223 */ /* 0x100fe2000001007b */
[----:B------:R-:W-:Y:S01]  /*91a0*/  LOP3.LUT P2, RZ, R152, 0xff, RZ, 0xc0, !PT ;  /* 0x000000ff98ff7812 */ /* 0x000fe2000784c0ff */
[----:B------:R-:W-:Y:S01]  /*91b0*/  FFMA.FTZ R178, R122, R178, R123 ;  /* 0x000000b27ab27223 */ /* 0x000fe2000001007b */
[----:B------:R-:W-:Y:S01]  /*91c0*/  SHF.L.U32 R151, R92, 0x10, RZ ;  /* 0x000000105c977819 */ /* 0x000fe200000006ff */
[----:B------:R-:W-:Y:S01]  /*91d0*/  FADD.FTZ R169, -R154, R169 ;  /* 0x000000a99aa97221 */ /* 0x000fe20000010100 */
[----:B------:R-:W-:Y:S01]  /*91e0*/  LOP3.LUT P3, RZ, R152, 0xff0000, RZ, 0xc0, !PT ;  /* 0x00ff000098ff7812 */ /* 0x000fe2000786c0ff */
[----:B------:R-:W-:Y:S01]  /*91f0*/  FADD.FTZ R177, -R178, R177 ;  /* 0x000000b1b2b17221 */ /* 0x000fe20000010100 */
[----:B------:R-:W-:Y:S01]  /*9200*/  LOP3.LUT P6, RZ, R152, 0xff000000, RZ, 0xc0, !PT ;  /* 0xff00000098ff7812 */ /* 0x000fe200078cc0ff */
[----:B------:R-:W-:Y:S01]  /*9210*/  FFMA.FTZ R154, R146, R169, R151 ;  /* 0x000000a9929a7223 */ /* 0x000fe20000010097 */
[C-C-:B------:R-:W-:Y:S01]  /*9220*/  FFMA.FTZ R180, R122.reuse, R180, R123.reuse ;  /* 0x000000b47ab47223 */ /* 0x140fe2000001007b */
[----:B------:R-:W-:Y:S01]  /*9230*/  LOP3.LUT P5, RZ, R153, 0xff, RZ, 0xc0, !PT ;  /* 0x000000ff99ff7812 */ /* 0x000fe200078ac0ff */
[----:B------:R-:W-:Y:S01]  /*9240*/  FFMA.FTZ R182, R122, R182, R123 ;  /* 0x000000b67ab67223 */ /* 0x000fe2000001007b */
[----:B------:R-:W-:Y:S01]  /*9250*/  FMUL.FTZ R151, R145, R154 ;  /* 0x0000009a91977220 */ /* 0x000fe20000410000 */
[----:B------:R-:W-:Y:S01]  /*9260*/  HFMA2 R154, -RZ, RZ, 0, 0 ;  /* 0x00000000ff9a7431 */ /* 0x000fe200000001ff */
[----:B-----5:R-:W-:Y:S01]  /*9270*/  @P2 SHF.L.U32 R188, R96, 0x10, RZ ;  /* 0x0000001060bc2819 */ /* 0x020fe200000006ff */
[----:B------:R-:W-:Y:S01]  /*9280*/  FADD.FTZ R179, -R180, R179 ;  /* 0x000000b3b4b37221 */ /* 0x000fe20000010100 */
[----:B------:R-:W-:Y:S01]  /*9290*/  @P2 SHF.L.U32 R190, R56, 0x10, RZ ;  /* 0x0000001038be2819 */ /* 0x000fe200000006ff */
[----:B------:R-:W-:Y:S01]  /*92a0*/  FMUL.FTZ R155, R151, UR4 ;  /* 0x00000004979b7c20 */ /* 0x000fe20008410000 */
[----:B------:R-:W-:Y:S01]  /*92b0*/  MOV R151, RZ ;  /* 0x000000ff00977202 */ /* 0x000fe20000000f00 */
[----:B------:R-:W-:Y:S01]  /*92c0*/  FADD.FTZ R181, -R182, R181 ;  /* 0x000000b5b6b57221 */ /* 0x000fe20000010100 */
[----:B------:R-:W-:Y:S01]  /*92d0*/  PRMT R96, R92, 0x7632, R96 ;  /* 0x000076325c607816 */ /* 0x000fe20000000060 */
[-C--:B------:R-:W-:Y:S01]  /*92e0*/  @P2 FMUL.FTZ R154, R188, R155.reuse ;  /* 0x0000009bbc9a2220 */ /* 0x080fe20000410000 */
[----:B------:R-:W-:Y:S01]  /*92f0*/  @P2 FMUL.FTZ R151, R190, R155 ;  /* 0x0000009bbe972220 */ /* 0x000fe20000410000 */
[----:B------:R-:W-:Y:S01]  /*9300*/  LOP3.LUT P2, RZ, R152, 0xff00, RZ, 0xc0, !PT ;  /* 0x0000ff0098ff7812 */ /* 0x000fe2000784c0ff */
[----:B------:R-:W-:Y:S01]  /*9310*/  FFMA.FTZ R184, R122, R184, R123 ;  /* 0x000000b87ab87223 */ /* 0x000fe2000001007b */
[----:B------:R-:W-:-:S02]  /*9320*/  SHF.L.U32 R155, R96, 0x10, RZ ;  /* 0x00000010609b7819 */ /* 0x000fc400000006ff */
[----:B------:R-:W-:Y:S01]  /*9330*/  LOP3.LUT P4, RZ, R153, 0xff00, RZ, 0xc0, !PT ;  /* 0x0000ff0099ff7812 */ /* 0x000fe2000788c0ff */
[----:B------:R-:W-:Y:S02]  /*9340*/  FADD.FTZ R183, -R184, R183 ;  /* 0x000000b7b8b77221 */ /* 0x000fe40000010100 */
[----:B------:R-:W-:Y:S01]  /*9350*/  FFMA.FTZ R178, R146, R177, R155 ;  /* 0x000000b192b27223 */ /* 0x000fe2000001009b */
[----:B------:R-:W-:Y:S01]  /*9360*/  FFMA.FTZ R155, R122, R174, R123 ;  /* 0x000000ae7a9b7223 */ /* 0x000fe2000001007b */
[----:B------:R-:W-:-:S03]  /*9370*/  SHF.L.U32 R177, R93, 0x10, RZ ;  /* 0x000000105db17819 */ /* 0x000fc600000006ff */
[----:B------:R-:W-:Y:S01]  /*9380*/  FADD.FTZ R173, -R155, R170 ;  /* 0x000000aa9bad7221 */ /* 0x000fe20000010100 */
[----:B------:R-:W-:Y:S01]  /*9390*/  @P2 PRMT R155, R96, 0x7632, R155 ;  /* 0x00007632609b2816 */ /* 0x000fe2000000009b */
[----:B------:R-:W-:Y:S01]  /*93a0*/  FMUL.FTZ R96, R145, R178 ;  /* 0x000000b291607220 */ /* 0x000fe20000410000 */
[----:B------:R-:W-:Y:S01]  /*93b0*/  @P5 SHF.L.U32 R178, R58, 0x10, RZ ;  /* 0x000000103ab25819 */ /* 0x000fe200000006ff */
[----:B------:R-:W-:Y:S01]  /*93c0*/  FFMA.FTZ R174, R146, R173, R177 ;  /* 0x000000ad92ae7223 */ /* 0x000fe200000100b1 */
[----:B------:R-:W-:Y:S01]  /*93d0*/  @P2 SHF.L.U32 R170, R155, 0x10, RZ ;  /* 0x000000109baa2819 */ /* 0x000fe200000006ff */
[----:B------:R-:W-:Y:S01]  /*93e0*/  FMUL.FTZ R169, R96, UR4 ;  /* 0x0000000460a97c20 */ /* 0x000fe20008410000 */
[----:B------:R-:W-:Y:S01]  /*93f0*/  HFMA2 R155, -RZ, RZ, 0, 0 ;  /* 0x00000000ff9b7431 */ /* 0x000fe200000001ff */
[----:B------:R-:W-:Y:S02]  /*9400*/  MOV R96, RZ ;  /* 0x000000ff00607202 */ /* 0x000fe40000000f00 */
[----:B------:R-:W-:Y:S01]  /*9410*/  @P2 FMUL.FTZ R155, R170, R169 ;  /* 0x000000a9aa9b2220 */ /* 0x000fe20000410000 */
[----:B------:R-:W-:-:S02]  /*9420*/  @P2 SHF.L.U32 R170, R185, 0x10, RZ ;  /* 0x00000010b9aa2819 */ /* 0x000fc400000006ff */
[----:B------:R-:W-:Y:S02]  /*9430*/  @P3 SHF.L.U32 R173, R97, 0x10, RZ ;  /* 0x0000001061ad3819 */ /* 0x000fe400000006ff */
[----:B------:R-:W-:Y:S01]  /*9440*/  PRMT R97, R93, 0x7632, R97 ;  /* 0x000076325d617816 */ /* 0x000fe20000000061 */
[----:B------:R-:W-:Y:S01]  /*9450*/  @P2 FMUL.FTZ R96, R170, R169 ;  /* 0x000000a9aa602220 */ /* 0x000fe20000410000 */
[----:B------:R-:W-:Y:S01]  /*9460*/  FMUL.FTZ R169, R145, R174 ;  /* 0x000000ae91a97220 */ /* 0x000fe20000410000 */
[----:B------:R-:W-:Y:S02]  /*9470*/  @P3 SHF.L.U32 R185, R57, 0x10, RZ ;  /* 0x0000001039b93819 */ /* 0x000fe400000006ff */
[----:B------:R-:W-:Y:S01]  /*9480*/  MOV R177, RZ ;  /* 0x000000ff00b17202 */ /* 0x000fe20000000f00 */
[----:B------:R-:W-:Y:S01]  /*9490*/  FMUL.FTZ R170, R169, UR4 ;  /* 0x00000004a9aa7c20 */ /* 0x000fe20008410000 */
[----:B------:R-:W-:Y:S01]  /*94a0*/  HFMA2 R169, -RZ, RZ, 0, 0 ;  /* 0x00000000ffa97431 */ /* 0x000fe200000001ff */
[----:B------:R-:W-:-:S02]  /*94b0*/  ISETP.GE.U32.AND P2, PT, R152, RZ, PT ;  /* 0x000000ff9800720c */ /* 0x000fc40003f46070 */
[-C--:B------:R-:W-:Y:S01]  /*94c0*/  @P3 FMUL.FTZ R169, R173, R170.reuse ;  /* 0x000000aaada93220 */ /* 0x080fe20000410000 */
[----:B------:R-:W-:Y:S01]  /*94d0*/  SHF.L.U32 R173, R97, 0x10, RZ ;  /* 0x0000001061ad7819 */ /* 0x000fe200000006ff */
[----:B------:R-:W-:Y:S01]  /*94e0*/  @P3 FMUL.FTZ R177, R185, R170 ;  /* 0x000000aab9b13220 */ /* 0x000fe20000410000 */
[----:B------:R-:W-:Y:S02]  /*94f0*/  @P6 PRMT R152, R97, 0x7632, R152 ;  /* 0x0000763261986816 */ /* 0x000fe40000000098 */
[----:B------:R-:W-:Y:S01]  /*9500*/  @P6 SHF.L.U32 R174, R192, 0x10, RZ ;  /* 0x00000010c0ae6819 */ /* 0x000fe200000006ff */
[----:B------:R-:W-:Y:S01]  /*9510*/  FFMA.FTZ R170, R146, R179, R173 ;  /* 0x000000b392aa7223 */ /* 0x000fe200000100ad */
[----:B------:R-:W-:Y:S01]  /*9520*/  @P6 SHF.L.U32 R152, R152, 0x10, RZ ;  /* 0x0000001098986819 */ /* 0x000fe200000006ff */
[----:B------:R-:W-:Y:S01]  /*9530*/  HFMA2 R173, -RZ, RZ, 0, 0 ;  /* 0x00000000ffad7431 */ /* 0x000fe200000001ff */
[----:B------:R-:W-:Y:S01]  /*9540*/  LOP3.LUT P3, RZ, R153, 0xff0000, RZ, 0xc0, !PT ;  /* 0x00ff000099ff7812 */ /* 0x000fe2000786c0ff */
[----:B------:R-:W-:Y:S01]  /*9550*/  FMUL.FTZ R97, R145, R170 ;  /* 0x000000aa91617220 */ /* 0x000fe20000410000 */
[----:B------:R-:W-:Y:S01]  /*9560*/  HFMA2 R170, -RZ, RZ, 0, 0 ;  /* 0x00000000ffaa7431 */ /* 0x000fe200000001ff */
[----:B------:R-:W-:-:S02]  /*9570*/  ISETP.GE.U32.AND.EX P2, PT, R153, 0x1000000, PT, P2 ;  /* 0x010000009900780c */ /* 0x000fc40003f46120 */
[----:B------:R-:W-:Y:S01]  /*9580*/  FMUL.FTZ R97, R97, UR4 ;  /* 0x0000000461617c20 */ /* 0x000fe20008410000 */
[----:B------:R-:W-:-:S03]  /*9590*/  F2FP.BF16.F32.PACK_AB R96, R96, R151 ;  /* 0x000000976060723e */ /* 0x000fc600000010ff */
[-C--:B------:R-:W-:Y:S01]  /*95a0*/  @P6 FMUL.FTZ R170, R152, R97.reuse ;  /* 0x0000006198aa6220 */ /* 0x080fe20000410000 */
[----:B------:R-:W-:Y:S01]  /*95b0*/  MOV R152, RZ ;  /* 0x000000ff00987202 */ /* 0x000fe20000000f00 */
[----:B------:R-:W-:Y:S01]  /*95c0*/  @P6 FMUL.FTZ R152, R174, R97 ;  /* 0x00000061ae986220 */ /* 0x000fe20000410000 */
[----:B------:R-:W-:Y:S01]  /*95d0*/  FFMA.FTZ R174, R122, R175, R123 ;  /* 0x000000af7aae7223 */ /* 0x000fe2000001007b */
[----:B------:R-:W-:Y:S02]  /*95e0*/  SHF.L.U32 R97, R94, 0x10, RZ ;  /* 0x000000105e617819 */ /* 0x000fe400000006ff */
[----:B------:R-:W-:Y:S01]  /*95f0*/  SHF.L.U32 R175, R95, 0x10, RZ ;  /* 0x000000105faf7819 */ /* 0x000fe200000006ff */
[----:B------:R-:W-:Y:S01]  /*9600*/  FADD.FTZ R171, -R174, R171 ;  /* 0x000000abaeab7221 */ /* 0x000fe20000010100 */
[----:B------:R-:W-:-:S03]  /*9610*/  @P3 SHF.L.U32 R179, R59, 0x10, RZ ;  /* 0x000000103bb33819 */ /* 0x000fc600000006ff */
[--C-:B------:R-:W-:Y:S01]  /*9620*/  FFMA.FTZ R174, R146, R171, R97.reuse ;  /* 0x000000ab92ae7223 */ /* 0x100fe20000010061 */
[----:B------:R-:W-:Y:S01]  /*9630*/  PRMT R97, R94, 0x7632, R97 ;  /* 0x000076325e617816 */ /* 0x000fe20000000061 */
[----:B------:R-:W-:-:S03]  /*9640*/  HFMA2 R171, -RZ, RZ, 0, 0 ;  /* 0x00000000ffab7431 */ /* 0x000fc600000001ff */
[----:B------:R-:W-:Y:S01]  /*9650*/  SHF.L.U32 R153, R97, 0x10, RZ ;  /* 0x0000001061997819 */ /* 0x000fe200000006ff */
[----:B------:R-:W-:Y:S01]  /*9660*/  FMUL.FTZ R97, R145, R174 ;  /* 0x000000ae91617220 */ /* 0x000fe20000410000 */
[----:B------:R-:W-:-:S03]  /*9670*/  @P5 SHF.L.U32 R174, R98, 0x10, RZ ;  /* 0x0000001062ae5819 */ /* 0x000fc600000006ff */
[----:B------:R-:W-:Y:S01]  /*9680*/  FFMA.FTZ R180, R146, R181, R153 ;  /* 0x000000b592b47223 */ /* 0x000fe20000010099 */
[----:B------:R-:W-:Y:S01]  /*9690*/  FMUL.FTZ R153, R97, UR4 ;  /* 0x0000000461997c20 */ /* 0x000fe20008410000 */
[----:B------:R-:W-:-:S03]  /*96a0*/  MOV R97, RZ ;  /* 0x000000ff00617202 */ /* 0x000fc60000000f00 */
[-C--:B------:R-:W-:Y:S01]  /*96b0*/  @P5 FMUL.FTZ R171, R174, R153.reuse ;  /* 0x00000099aeab5220 */ /* 0x080fe20000410000 */
[----:B------:R-:W-:Y:S01]  /*96c0*/  @P5 FMUL.FTZ R97, R178, R153 ;  /* 0x00000099b2615220 */ /* 0x000fe20000410000 */
[----:B------:R-:W-:Y:S01]  /*96d0*/  @P4 PRMT R153, R98, 0x7632, R153 ;  /* 0x0000763262994816 */ /* 0x000fe20000000099 */
[----:B------:R-:W-:Y:S01]  /*96e0*/  FMUL.FTZ R98, R145, R180 ;  /* 0x000000b491627220 */ /* 0x000fe20000410000 */
[----:B------:R-:W-:Y:S02]  /*96f0*/  @P2 SHF.L.U32 R180, R189, 0x10, RZ ;  /* 0x00000010bdb42819 */ /* 0x000fe400000006ff */
[----:B------:R-:W-:Y:S01]  /*9700*/  @P4 SHF.L.U32 R174, R153, 0x10, RZ ;  /* 0x0000001099ae4819 */ /* 0x000fe200000006ff */
[----:B------:R-:W-:Y:S01]  /*9710*/  FMUL.FTZ R153, R98, UR4 ;  /* 0x0000000462997c20 */ /* 0x000fe20008410000 */
[----:B------:R-:W-:-:S03]  /*9720*/  MOV R98, RZ ;  /* 0x000000ff00627202 */ /* 0x000fc60000000f00 */
[----:B------:R-:W-:Y:S01]  /*9730*/  @P4 FMUL.FTZ R173, R174, R153 ;  /* 0x00000099aead4220 */ /* 0x000fe20000410000 */
[----:B------:R-:W-:-:S05]  /*9740*/  @P4 SHF.L.U32 R174, R191, 0x10, RZ ;  /* 0x00000010bfae4819 */ /* 0x000fca00000006ff */
[----:B------:R-:W-:Y:S01]  /*9750*/  @P4 FMUL.FTZ R98, R174, R153 ;  /* 0x00000099ae624220 */ /* 0x000fe20000410000 */
[----:B------:R-:W-:-:S04]  /*9760*/  FFMA.FTZ R153, R122, R176, R123 ;  /* 0x000000b07a997223 */ /* 0x000fc8000001007b */
[----:B------:R-:W-:Y:S01]  /*9770*/  FADD.FTZ R153, -R153, R172 ;  /* 0x000000ac99997221 */ /* 0x000fe20000010100 */
[----:B------:R-:W-:Y:S02]  /*9780*/  F2FP.BF16.F32.PACK_AB R98, R98, R97 ;  /* 0x000000616262723e */ /* 0x000fe400000010ff */
[----:B------:R-:W-:Y:S01]  /*9790*/  F2FP.BF16.F32.PACK_AB R97, R152, R177 ;  /* 0x000000b19861723e */ /* 0x000fe200000010ff */
[----:B------:R-:W-:Y:S01]  /*97a0*/  FFMA.FTZ R172, R146, R153, R175 ;  /* 0x0000009992ac7223 */ /* 0x000fe200000100af */
[----:B------:R-:W-:-:S04]  /*97b0*/  PRMT R153, R95, 0x7632, R153 ;  /* 0x000076325f997816 */ /* 0x000fc80000000099 */
[----:B------:R-:W-:Y:S01]  /*97c0*/  SHF.L.U32 R175, R153, 0x10, RZ ;  /* 0x0000001099af7819 */ /* 0x000fe200000006ff */
[----:B------:R-:W-:Y:S01]  /*97d0*/  FMUL.FTZ R153, R145, R172 ;  /* 0x000000ac91997220 */ /* 0x000fe20000410000 */
[----:B------:R-:W-:-:S03]  /*97e0*/  HFMA2 R172, -RZ, RZ, 0, 0 ;  /* 0x00000000ffac7431 */ /* 0x000fc600000001ff */
[----:B------:R-:W-:Y:S01]  /*97f0*/  FFMA.FTZ R176, R146, R183, R175 ;  /* 0x000000b792b07223 */ /* 0x000fe200000100af */
[----:B------:R-:W-:Y:S01]  /*9800*/  @P3 SHF.L.U32 R175, R99, 0x10, RZ ;  /* 0x0000001063af3819 */ /* 0x000fe200000006ff */
[----:B------:R-:W-:Y:S01]  /*9810*/  FMUL.FTZ R174, R153, UR4 ;  /* 0x0000000499ae7c20 */ /* 0x000fe20008410000 */
[----:B------:R-:W-:-:S03]  /*9820*/  MOV R153, RZ ;  /* 0x000000ff00997202 */ /* 0x000fc60000000f00 */
[-C--:B------:R-:W-:Y:S01]  /*9830*/  @P3 FMUL.FTZ R172, R175, R174.reuse ;  /* 0x000000aeafac3220 */ /* 0x080fe20000410000 */
[----:B------:R-:W-:Y:S01]  /*9840*/  @P3 FMUL.FTZ R153, R179, R174 ;  /* 0x000000aeb3993220 */ /* 0x000fe20000410000 */
[----:B------:R-:W-:Y:S01]  /*9850*/  @P2 PRMT R174, R99, 0x7632, R174 ;  /* 0x0000763263ae2816 */ /* 0x000fe200000000ae */
[----:B------:R-:W-:Y:S01]  /*9860*/  FMUL.FTZ R99, R145, R176 ;  /* 0x000000b091637220 */ /* 0x000fe20000410000 */
[----:B------:R-:W-:Y:S02]  /*9870*/  HFMA2 R176, -RZ, RZ, 0, 0 ;  /* 0x00000000ffb07431 */ /* 0x000fe400000001ff */
[----:B------:R-:W-:Y:S01]  /*9880*/  @P2 SHF.L.U32 R178, R174, 0x10, RZ ;  /* 0x00000010aeb22819 */ /* 0x000fe200000006ff */
[----:B------:R-:W-:Y:S01]  /*9890*/  FMUL.FTZ R99, R99, UR4 ;  /* 0x0000000463637c20 */ /* 0x000fe20008410000 */
[----:B------:R-:W-:-:S03]  /*98a0*/  MOV R174, RZ ;  /* 0x000000ff00ae7202 */ /* 0x000fc60000000f00 */
[-C--:B------:R-:W-:Y:S01]  /*98b0*/  @P2 FMUL.FTZ R176, R180, R99.reuse ;  /* 0x00000063b4b02220 */ /* 0x080fe20000410000 */
[----:B------:R-:W-:-:S04]  /*98c0*/  @P2 FMUL.FTZ R174, R178, R99 ;  /* 0x00000063b2ae2220 */ /* 0x000fc80000410000 */
[----:B------:R-:W-:-:S07]  /*98d0*/  F2FP.BF16.F32.PACK_AB R99, R176, R153 ;  /* 0x00000099b063723e */ /* 0x000fce00000010ff */
.L_x_932:
        /* <DEDUP_REMOVED lines=14> */
[----:B------:R-:W-:Y:S01]  /*99c0*/  FFMA.FTZ R164, R122, R164, R123 ;  /* 0x000000a47aa47223 */ /* 0x000fe2000001007b */
[----:B------:R-:W-:Y:S01]  /*99d0*/  SHF.L.U32 R85, R76, 0x10, RZ ;  /* 0x000000104c557819 */ /* 0x000fe200000006ff */
[----:B------:R-:W-:Y:S01]  /*99e0*/  FADD.FTZ R84, -R87, R160 ;  /* 0x000000a057547221 */ /* 0x000fe20000010100 */
[----:B------:R-:W-:Y:S01]  /*99f0*/  LOP3.LUT P3, RZ, R148, 0xff00, RZ, 0xc0, !PT ;  /* 0x0000ff0094ff7812 */ /* 0x000fe2000786c0ff */
[----:B------:R-:W-:Y:S01]  /*9a00*/  FADD.FTZ R164, -R164, R161 ;  /* 0x000000a1a4a47221 */ /* 0x000fe20000010100 */
[----:B------:R-:W-:Y:S01]  /*9a10*/  PRMT R86, R76, 0x7632, R86 ;  /* 0x000076324c567816 */ /* 0x000fe20000000056 */
[----:B------:R-:W-:Y:S01]  /*9a20*/  FFMA.FTZ R84, R146, R84, R85 ;  /* 0x0000005492547223 */ /* 0x000fe20000010055 */
[----:B------:R-:W-:Y:S01]  /*9a30*/  FFMA.FTZ R156, R122, R127, R123 ;  /* 0x0000007f7a9c7223 */ /* 0x000fe2000001007b */
[----:B------:R-:W-:-:S02]  /*9a40*/  CS2R R152, SRZ ;  /* 0x0000000000987805 */ /* 0x000fc4000001ff00 */
[----:B------:R-:W-:Y:S01]  /*9a50*/  SHF.L.U32 R87, R86, 0x10, RZ ;  /* 0x0000001056577819 */ /* 0x000fe200000006ff */
[----:B------:R-:W-:Y:S01]  /*9a60*/  FMUL.FTZ R85, R84, R145 ;  /* 0x0000009154557220 */ /* 0x000fe20000410000 */
[----:B------:R-:W-:Y:S01]  /*9a70*/  HFMA2 R127, -RZ, RZ, 0, 0 ;  /* 0x00000000ff7f7431 */ /* 0x000fe200000001ff */
[----:B-----5:R-:W-:Y:S01]  /*9a80*/  @P2 SHF.L.U32 R86, R96, 0x10, RZ ;  /* 0x0000001060562819 */ /* 0x020fe200000006ff */
[----:B------:R-:W-:Y:S01]  /*9a90*/  FADD.FTZ R156, -R156, R159 ;  /* 0x0000009f9c9c7221 */ /* 0x000fe20000010100 */
[----:B------:R-:W-:Y:S01]  /*9aa0*/  @P2 SHF.L.U32 R150, R52, 0x10, RZ ;  /* 0x0000001034962819 */ /* 0x000fe200000006ff */
[----:B------:R-:W-:Y:S01]  /*9ab0*/  FMUL.FTZ R85, R85, UR4 ;  /* 0x0000000455557c20 */ /* 0x000fe20008410000 */
[----:B------:R-:W-:Y:S01]  /*9ac0*/  FFMA.FTZ R87, R146, R164, R87 ;  /* 0x000000a492577223 */ /* 0x000fe20000010057 */
[----:B------:R-:W-:Y:S01]  /*9ad0*/  @P3 PRMT R96, R96, 0x7632, R96 ;  /* 0x0000763260603816 */ /* 0x000fe20000000060 */
[----:B------:R-:W-:Y:S01]  /*9ae0*/  FFMA.FTZ R168, R122, R168, R123 ;  /* 0x000000a87aa87223 */ /* 0x000fe2000001007b */
[----:B------:R-:W-:Y:S01]  /*9af0*/  @P2 FMUL.FTZ R152, R85, R86 ;  /* 0x0000005655982220 */ /* 0x000fe20000410000 */
[----:B------:R-:W-:Y:S01]  /*9b00*/  @P2 FMUL.FTZ R127, R150, R85 ;  /* 0x00000055967f2220 */ /* 0x000fe20000410000 */
[----:B------:R-:W-:Y:S01]  /*9b10*/  LOP3.LUT P2, RZ, R148, 0xff0000, RZ, 0xc0, !PT ;  /* 0x00ff000094ff7812 */ /* 0x000fe2000784c0ff */
[----:B------:R-:W-:Y:S01]  /*9b20*/  FMUL.FTZ R85, R87, R145 ;  /* 0x0000009157557220 */ /* 0x000fe20000410000 */
[----:B------:R-:W-:Y:S01]  /*9b30*/  SHF.L.U32 R151, R77, 0x10, RZ ;  /* 0x000000104d977819 */ /* 0x000fe200000006ff */
[----:B------:R-:W-:Y:S01]  /*9b40*/  FADD.FTZ R165, -R168, R165 ;  /* 0x000000a5a8a57221 */ /* 0x000fe20000010100 */
[----:B------:R-:W-:Y:S01]  /*9b50*/  @P3 SHF.L.U32 R86, R178, 0x10, RZ ;  /* 0x00000010b2563819 */ /* 0x000fe200000006ff */
[----:B------:R-:W-:Y:S01]  /*9b60*/  FMUL.FTZ R85, R85, UR4 ;  /* 0x0000000455557c20 */ /* 0x000fe20008410000 */
[----:B------:R-:W-:Y:S01]  /*9b70*/  @P3 SHF.L.U32 R96, R96, 0x10, RZ ;  /* 0x0000001060603819 */ /* 0x000fe200000006ff */
[----:B------:R-:W-:Y:S01]  /*9b80*/  FFMA.FTZ R164, R146, R156, R151 ;  /* 0x0000009c92a47223 */ /* 0x000fe20000010097 */
[----:B------:R-:W-:Y:S01]  /*9b90*/  MOV R150, RZ ;  /* 0x000000ff00967202 */ /* 0x000fe20000000f00 */
[----:B------:R-:W-:Y:S01]  /*9ba0*/  @P3 FMUL.FTZ R150, R86, R85 ;  /* 0x0000005556963220 */ /* 0x000fe20000410000 */
[----:B------:R-:W-:-:S02]  /*9bb0*/  HFMA2 R156, -RZ, RZ, 0, 0 ;  /* 0x00000000ff9c7431 */ /* 0x000fc400000001ff */
[----:B------:R-:W-:Y:S01]  /*9bc0*/  @P3 FMUL.FTZ R153, R85, R96 ;  /* 0x0000006055993220 */ /* 0x000fe20000410000 */
[----:B------:R-:W-:Y:S01]  /*9bd0*/  FMUL.FTZ R85, R164, R145 ;  /* 0x00000091a4557220 */ /* 0x000fe20000410000 */
[----:B------:R-:W-:Y:S01]  /*9be0*/  @P2 SHF.L.U32 R86, R97, 0x10, RZ ;  /* 0x0000001061562819 */ /* 0x000fe200000006ff */
[C-C-:B------:R-:W-:Y:S01]  /*9bf0*/  FFMA.FTZ R151, R122.reuse, R126, R123.reuse ;  /* 0x0000007e7a977223 */ /* 0x140fe2000001007b */
[----:B------:R-:W-:Y:S01]  /*9c00*/  @P2 SHF.L.U32 R160, R53, 0x10, RZ ;  /* 0x0000001035a02819 */ /* 0x000fe200000006ff */
[----:B------:R-:W-:Y:S01]  /*9c10*/  FMUL.FTZ R85, R85, UR4 ;  /* 0x0000000455557c20 */ /* 0x000fe20008410000 */
[----:B------:R-:W-:Y:S01]  /*9c20*/  MOV R96, RZ ;  /* 0x000000ff00607202 */ /* 0x000fe20000000f00 */
[--C-:B------:R-:W-:Y:S01]  /*9c30*/  FFMA.FTZ R126, R122, R167, R123.reuse ;  /* 0x000000a77a7e7223 */ /* 0x100fe2000001007b */
[----:B------:R-:W-:Y:S01]  /*9c40*/  LOP3.LUT P6, RZ, R148, 0xff000000, RZ, 0xc0, !PT ;  /* 0xff00000094ff7812 */ /* 0x000fe200078cc0ff */
[----:B------:R-:W-:Y:S01]  /*9c50*/  @P2 FMUL.FTZ R156, R85, R86 ;  /* 0x00000056559c2220 */ /* 0x000fe20000410000 */
[----:B------:R-:W-:Y:S01]  /*9c60*/  @P2 FMUL.FTZ R96, R160, R85 ;  /* 0x00000055a0602220 */ /* 0x000fe20000410000 */
[--C-:B------:R-:W-:Y:S01]  /*9c70*/  FFMA.FTZ R85, R122, R166, R123.reuse ;  /* 0x000000a67a557223 */ /* 0x100fe2000001007b */
[----:B------:R-:W-:Y:S01]  /*9c80*/  ISETP.GE.U32.AND P2, PT, R148, RZ, PT ;  /* 0x000000ff9400720c */ /* 0x000fe20003f46070 */
[----:B------:R-:W-:Y:S01]  /*9c90*/  FFMA.FTZ R148, R122, R125, R123 ;  /* 0x0000007d7a947223 */ /* 0x000fe2000001007b */
[C---:B------:R-:W-:Y:S01]  /*9ca0*/  SHF.L.U32 R125, R78.reuse, 0x10, RZ ;  /* 0x000000104e7d7819 */ /* 0x040fe200000006ff */
[----:B------:R-:W-:Y:S01]  /*9cb0*/  FADD.FTZ R162, -R85, R162 ;  /* 0x000000a255a27221 */ /* 0x000fe20000010100 */
[----:B------:R-:W-:Y:S01]  /*9cc0*/  PRMT R85, R77, 0x7632, R85 ;  /* 0x000076324d557816 */ /* 0x000fe20000000055 */
[----:B------:R-:W-:Y:S01]  /*9cd0*/  FADD.FTZ R86, -R151, R158 ;  /* 0x0000009e97567221 */ /* 0x000fe20000010100 */
[----:B------:R-:W-:Y:S01]  /*9ce0*/  PRMT R97, R78, 0x7632, R97 ;  /* 0x000076324e617816 */ /* 0x000fe20000000061 */
[----:B------:R-:W-:Y:S01]  /*9cf0*/  FADD.FTZ R163, -R126, R163 ;  /* 0x000000a37ea37221 */ /* 0x000fe20000010100 */
[----:B------:R-:W-:Y:S01]  /*9d00*/  SHF.L.U32 R85, R85, 0x10, RZ ;  /* 0x0000001055557819 */ /* 0x000fe200000006ff */
[----:B------:R-:W-:Y:S01]  /*9d10*/  FFMA.FTZ R86, R146, R86, R125 ;  /* 0x0000005692567223 */ /* 0x000fe2000001007d */
[C---:B------:R-:W-:Y:S01]  /*9d20*/  LOP3.LUT P5, RZ, R149.reuse, 0xff, RZ, 0xc0, !PT ;  /* 0x000000ff95ff7812 */ /* 0x040fe200078ac0ff */
[----:B------:R-:W-:Y:S01]  /*9d30*/  FADD.FTZ R151, -R148, R157 ;  /* 0x0000009d94977221 */ /* 0x000fe20000010100 */
[----:B------:R-:W-:Y:S01]  /*9d40*/  LOP3.LUT P4, RZ, R149, 0xff00, RZ, 0xc0, !PT ;  /* 0x0000ff0095ff7812 */ /* 0x000fe2000788c0ff */
[----:B------:R-:W-:Y:S01]  /*9d50*/  FFMA.FTZ R85, R146, R162, R85 ;  /* 0x000000a292557223 */ /* 0x000fe20000010055 */
[C---:B------:R-:W-:Y:S01]  /*9d60*/  @P6 PRMT R126, R97.reuse, 0x7632, R126 ;  /* 0x00007632617e6816 */ /* 0x040fe2000000007e */
[-C--:B------:R-:W-:Y:S01]  /*9d70*/  FMUL.FTZ R148, R86, R145.reuse ;  /* 0x0000009156947220 */ /* 0x080fe20000410000 */
[----:B------:R-:W-:Y:S01]  /*9d80*/  SHF.L.U32 R159, R97, 0x10, RZ ;  /* 0x00000010619f7819 */ /* 0x000fe200000006ff */
[----:B------:R-:W-:Y:S01]  /*9d90*/  FMUL.FTZ R97, R85, R145 ;  /* 0x0000009155617220 */ /* 0x000fe20000410000 */
[----:B------:R-:W-:Y:S01]  /*9da0*/  @P6 SHF.L.U32 R158, R177, 0x10, RZ ;  /* 0x00000010b19e6819 */ /* 0x000fe200000006ff */
[----:B------:R-:W-:Y:S01]  /*9db0*/  FMUL.FTZ R160, R148, UR4 ;  /* 0x0000000494a07c20 */ /* 0x000fe20008410000 */
[----:B------:R-:W-:Y:S01]  /*9dc0*/  @P6 SHF.L.U32 R126, R126, 0x10, RZ ;  /* 0x000000107e7e6819 */ /* 0x000fe200000006ff */
[----:B------:R-:W-:Y:S01]  /*9dd0*/  FMUL.FTZ R161, R97, UR4 ;  /* 0x0000000461a17c20 */ /* 0x000fe20008410000 */
[C---:B------:R-:W-:Y:S01]  /*9de0*/  LOP3.LUT P3, RZ, R149.reuse, 0xff0000, RZ, 0xc0, !PT ;  /* 0x00ff000095ff7812 */ /* 0x040fe2000786c0ff */
[--C-:B------:R-:W-:Y:S01]  /*9df0*/  FFMA.FTZ R148, R146, R163, R159.reuse ;  /* 0x000000a392947223 */ /* 0x100fe2000001009f */
[----:B------:R-:W-:Y:S01]  /*9e00*/  ISETP.GE.U32.AND.EX P2, PT, R149, 0x1000000, PT, P2 ;  /* 0x010000009500780c */ /* 0x000fe20003f46120 */
[----:B------:R-:W-:Y:S01]  /*9e10*/  HFMA2 R125, -RZ, RZ, 0, 0 ;  /* 0x00000000ff7d7431 */ /* 0x000fe200000001ff */
[----:B------:R-:W-:Y:S01]  /*9e20*/  MOV R149, RZ ;  /* 0x000000ff00957202 */ /* 0x000fe20000000f00 */
[----:B------:R-:W-:Y:S01]  /*9e30*/  @P6 FMUL.FTZ R125, R161, R126 ;  /* 0x0000007ea17d6220 */ /* 0x000fe20000410000 */
[----:B------:R-:W-:Y:S01]  /*9e40*/  @P6 FMUL.FTZ R149, R158, R161 ;  /* 0x000000a19e956220 */ /* 0x000fe20000410000 */
[C---:B------:R-:W-:Y:S01]  /*9e50*/  @P5 SHF.L.U32 R97, R98.reuse, 0x10, RZ ;  /* 0x0000001062615819 */ /* 0x040fe200000006ff */
[----:B------:R-:W-:Y:S01]  /*9e60*/  HFMA2 R157, -RZ, RZ, 0, 0 ;  /* 0x00000000ff9d7431 */ /* 0x000fe200000001ff */
[----:B------:R-:W-:Y:S01]  /*9e70*/  @P4 PRMT R159, R98, 0x7632, R159 ;  /* 0x00007632629f4816 */ /* 0x000fe2000000009f */
[----:B------:R-:W-:Y:S01]  /*9e80*/  FMUL.FTZ R98, R148, R145 ;  /* 0x0000009194627220 */ /* 0x000fe20000410000 */
[----:B------:R-:W-:Y:S01]  /*9e90*/  SHF.L.U32 R161, R79, 0x10, RZ ;  /* 0x000000104fa17819 */ /* 0x000fe200000006ff */
[----:B------:R-:W-:Y:S01]  /*9ea0*/  @P5 FMUL.FTZ R157, R160, R97 ;  /* 0x00000061a09d5220 */ /* 0x000fe20000410000 */
[----:B------:R-:W-:Y:S01]  /*9eb0*/  @P5 SHF.L.U32 R163, R54, 0x10, RZ ;  /* 0x0000001036a35819 */ /* 0x000fe200000006ff */
[----:B------:R-:W-:Y:S01]  /*9ec0*/  FMUL.FTZ R98, R98, UR4 ;  /* 0x0000000462627c20 */ /* 0x000fe20008410000 */
[----:B------:R-:W-:Y:S01]  /*9ed0*/  @P4 SHF.L.U32 R159, R159, 0x10, RZ ;  /* 0x000000109f9f4819 */ /* 0x000fe200000006ff */
[----:B------:R-:W-:Y:S01]  /*9ee0*/  FFMA.FTZ R166, R146, R151, R161 ;  /* 0x0000009792a67223 */ /* 0x000fe200000100a1 */
[----:B------:R-:W-:Y:S01]  /*9ef0*/  @P4 SHF.L.U32 R167, R176, 0x10, RZ ;  /* 0x00000010b0a74819 */ /* 0x000fe200000006ff */
[----:B------:R-:W-:Y:S01]  /*9f00*/  HFMA2 R158, -RZ, RZ, 0, 0 ;  /* 0x00000000ff9e7431 */ /* 0x000fe200000001ff */
[----:B------:R-:W-:Y:S01]  /*9f10*/  PRMT R151, R79, 0x7632, R151 ;  /* 0x000076324f977816 */ /* 0x000fe20000000097 */
[----:B------:R-:W-:Y:S01]  /*9f20*/  @P4 FMUL.FTZ R158, R98, R159 ;  /* 0x0000009f629e4220 */ /* 0x000fe20000410000 */
[----:B------:R-:W-:Y:S01]  /*9f30*/  MOV R126, RZ ;  /* 0x000000ff007e7202 */ /* 0x000fe20000000f00 */
[----:B------:R-:W-:Y:S01]  /*9f40*/  @P5 FMUL.FTZ R126, R163, R160 ;  /* 0x000000a0a37e5220 */ /* 0x000fe20000410000 */
[----:B------:R-:W-:Y:S01]  /*9f50*/  MOV R97, RZ ;  /* 0x000000ff00617202 */ /* 0x000fe20000000f00 */
[----:B------:R-:W-:Y:S01]  /*9f60*/  @P4 FMUL.FTZ R97, R167, R98 ;  /* 0x00000062a7614220 */ /* 0x000fe20000410000 */
[----:B------:R-:W-:Y:S01]  /*9f70*/  FMUL.FTZ R98, R166, R145 ;  /* 0x00000091a6627220 */ /* 0x000fe20000410000 */
[----:B------:R-:W-:-:S02]  /*9f80*/  SHF.L.U32 R163, R151, 0x10, RZ ;  /* 0x0000001097a37819 */ /* 0x000fc400000006ff */
[----:B------:R-:W-:Y:S02]  /*9f90*/  CS2R R160, SRZ ;  /* 0x0000000000a07805 */ /* 0x000fe4000001ff00 */
[----:B------:R-:W-:Y:S01]  /*9fa0*/  @P3 SHF.L.U32 R151, R99, 0x10, RZ ;  /* 0x0000001063973819 */ /* 0x000fe200000006ff */
[----:B------:R-:W-:Y:S01]  /*9fb0*/  FMUL.FTZ R98, R98, UR4 ;  /* 0x0000000462627c20 */ /* 0x000fe20008410000 */
[----:B------:R-:W-:Y:S01]  /*9fc0*/  @P3 SHF.L.U32 R167, R55, 0x10, RZ ;  /* 0x0000001037a73819 */ /* 0x000fe200000006ff */
[----:B------:R-:W-:Y:S01]  /*9fd0*/  FFMA.FTZ R163, R146, R165, R163 ;  /* 0x000000a592a37223 */ /* 0x000fe200000100a3 */
[----:B------:R-:W-:Y:S02]  /*9fe0*/  HFMA2 R159, -RZ, RZ, 0, 0 ;  /* 0x00000000ff9f7431 */ /* 0x000fe400000001ff */
[----:B------:R-:W-:Y:S01]  /*9ff0*/  @P3 FMUL.FTZ R159, R98, R151 ;  /* 0x00000097629f3220 */ /* 0x000fe20000410000 */
[----:B------:R-:W-:Y:S01]  /*a000*/  @P2 PRMT R99, R99, 0x7632, R99 ;  /* 0x0000763263632816 */ /* 0x000fe20000000063 */
[----:B------:R-:W-:Y:S01]  /*a010*/  @P3 FMUL.FTZ R161, R167, R98 ;  /* 0x00000062a7a13220 */ /* 0x000fe20000410000 */
[----:B------:R-:W-:Y:S01]  /*a020*/  FMUL.FTZ R98, R163, R145 ;  /* 0x00000091a3627220 */ /* 0x000fe20000410000 */
[----:B------:R-:W-:-:S02]  /*a030*/  @P2 SHF.L.U32 R151, R175, 0x10, RZ ;  /* 0x00000010af972819 */ /* 0x000fc400000006ff */
[----:B------:R-:W-:Y:S01]  /*a040*/  @P2 SHF.L.U32 R99, R99, 0x10, RZ ;  /* 0x0000001063632819 */ /* 0x000fe200000006ff */
[----:B------:R-:W-:Y:S01]  /*a050*/  FMUL.FTZ R98, R98, UR4 ;  /* 0x0000000462627c20 */ /* 0x000fe20008410000 */
[----:B------:R-:W-:Y:S02]  /*a060*/  MOV R162, RZ ;  /* 0x000000ff00a27202 */ /* 0x000fe40000000f00 */
[----:B------:R-:W-:Y:S01]  /*a070*/  F2FP.BF16.F32.PACK_AB R84, R87, R84 ;  /* 0x000000545754723e */ /* 0x000fe200000010ff */
[----:B------:R-:W-:Y:S01]  /*a080*/  @P2 FMUL.FTZ R162, R151, R98 ;  /* 0x0000006297a22220 */ /* 0x000fe20000410000 */
[----:B------:R-:W-:Y:S01]  /*a090*/  @P2 FMUL.FTZ R160, R98, R99 ;  /* 0x0000006362a02220 */ /* 0x000fe20000410000 */
[----:B------:R-:W-:Y:S02]  /*a0a0*/  F2FP.BF16.F32.PACK_AB R98, R97, R126 ;  /* 0x0000007e6162723e */ /* 0x000fe400000010ff */
[----:B------:R-:W-:Y:S02]  /*a0b0*/  F2FP.BF16.F32.PACK_AB R97, R149, R96 ;  /* 0x000000609561723e */ /* 0x000fe400000010ff */
[----:B------:R-:W-:-:S02]  /*a0c0*/  F2FP.BF16.F32.PACK_AB R86, R148, R86 ;  /* 0x000000569456723e */ /* 0x000fc400000010ff */
[----:B------:R-:W-:Y:S02]  /*a0d0*/  F2FP.BF16.F32.PACK_AB R85, R85, R164 ;  /* 0x000000a45555723e */ /* 0x000fe400000010ff */
[----:B------:R-:W-:Y:S02]  /*a0e0*/  F2FP.BF16.F32.PACK_AB R87, R163, R166 ;  /* 0x000000a6a357723e */ /* 0x000fe400000010ff */
[----:B------:R-:W-:Y:S02]  /*a0f0*/  F2FP.BF16.F32.PACK_AB R96, R150, R127 ;  /* 0x0000007f9660723e */ /* 0x000fe400000010ff */
[----:B------:R-:W-:Y:S01]  /*a100*/  F2FP.BF16.F32.PACK_AB R99, R162, R161 ;  /* 0x000000a1a263723e */ /* 0x000fe200000010ff */
[----:B------:R-:W-:Y:S06]  /*a110*/  BRA `(.L_x_934) ;  /* 0x0000000400d47947 */ /* 0x000fec0003800000 */
.L_x_933:
[--C-:B------:R-:W-:Y:S01]  /*a120*/  FFMA.FTZ R151, R122, R156, R123.reuse ;  /* 0x0000009c7a977223 */ /* 0x100fe2000001007b */
[----:B------:R-:W-:Y:S01]  /*a130*/  LOP3.LUT P2, RZ, R148, 0xff, RZ, 0xc0, !PT ;  /* 0x000000ff94ff7812 */ /* 0x000fe2000784c0ff */
[--C-:B------:R-:W-:Y:S01]  /*a140*/  FFMA.FTZ R164, R122, R164, R123.reuse ;  /* 0x000000a47aa47223 */ /* 0x100fe2000001007b */
[C---:B------:R-:W-:Y:S01]  /*a150*/  PRMT R150, R76.reuse, 0x7632, R150 ;  /* 0x000076324c967816 */ /* 0x040fe20000000096 */
[----:B------:R-:W-:Y:S01]  /*a160*/  FADD.FTZ R151, -R151, R160 ;  /* 0x000000a097977221 */ /* 0x000fe20000010100 */
[----:B------:R-:W-:Y:S01]  /*a170*/  SHF.L.U32 R153, R76, 0x10, RZ ;  /* 0x000000104c997819 */ /* 0x000fe200000006ff */
[----:B------:R-:W-:Y:S01]  /*a180*/  FFMA.FTZ R156, R122, R127, R123 ;  /* 0x0000007f7a9c7223 */ /* 0x000fe2000001007b */
[----:B------:R-:W-:Y:S01]  /*a190*/  SHF.L.U32 R152, R150, 0x10, RZ ;  /* 0x0000001096987819 */ /* 0x000fe200000006ff */
[----:B------:R-:W-:Y:S01]  /*a1a0*/  FADD.FTZ R161, -R164, R161 ;  /* 0x000000a1a4a17221 */ /* 0x000fe20000010100 */
[----:B------:R-:W-:Y:S01]  /*a1b0*/  LOP3.LUT P3, RZ, R148, 0xff00, RZ, 0xc0, !PT ;  /* 0x0000ff0094ff7812 */ /* 0x000fe2000786c0ff */
[----:B------:R-:W-:Y:S01]  /*a1c0*/  FFMA.FTZ R150, R146, R151, R153 ;  /* 0x0000009792967223 */ /* 0x000fe20000010099 */
[----:B------:R-:W-:Y:S01]  /*a1d0*/  FADD.FTZ R159, -R156, R159 ;  /* 0x0000009f9c9f7221 */ /* 0x000fe20000010100 */
[----:B------:R-:W-:Y:S01]  /*a1e0*/  FFMA.FTZ R156, R146, R161, R152 ;  /* 0x000000a1929c7223 */ /* 0x000fe20000010098 */
[----:B------:R-:W-:-:S02]  /*a1f0*/  HFMA2 R152, -RZ, RZ, 0, 0 ;  /* 0x00000000ff987431 */ /* 0x000fc400000001ff */
[----:B------:R-:W-:Y:S01]  /*a200*/  FMUL.FTZ R150, R145, R150 ;  /* 0x0000009691967220 */ /* 0x000fe20000410000 */
[----:B-----5:R-:W-:Y:S01]  /*a210*/  @P2 SHF.L.U32 R151, R96, 0x10, RZ ;  /* 0x0000001060972819 */ /* 0x020fe200000006ff */
[----:B------:R-:W-:Y:S01]  /*a220*/  FFMA.FTZ R168, R122, R168, R123 ;  /* 0x000000a87aa87223 */ /* 0x000fe2000001007b */
[----:B------:R-:W-:Y:S01]  /*a230*/  @P2 SHF.L.U32 R153, R52, 0x10, RZ ;  /* 0x0000001034992819 */ /* 0x000fe200000006ff */
[----:B------:R-:W-:Y:S01]  /*a240*/  FMUL.FTZ R150, R150, UR4 ;  /* 0x0000000496967c20 */ /* 0x000fe20008410000 */
[----:B------:R-:W-:Y:S01]  /*a250*/  MOV R127, RZ ;  /* 0x000000ff007f7202 */ /* 0x000fe20000000f00 */
[----:B------:R-:W-:Y:S01]  /*a260*/  FADD.FTZ R165, -R168, R165 ;  /* 0x000000a5a8a57221 */ /* 0x000fe20000010100 */
[----:B------:R-:W-:Y:S01]  /*a270*/  SHF.L.U32 R161, R77, 0x10, RZ ;  /* 0x000000104da17819 */ /* 0x000fe200000006ff */
[-C--:B------:R-:W-:Y:S01]  /*a280*/  @P2 FMUL.FTZ R152, R151, R150.reuse ;  /* 0x0000009697982220 */ /* 0x080fe20000410000 */
[----:B------:R-:W-:Y:S01]  /*a290*/  @P2 FMUL.FTZ R127, R153, R150 ;  /* 0x00000096997f2220 */ /* 0x000fe20000410000 */
[----:B------:R-:W-:Y:S01]  /*a2a0*/  LOP3.LUT P2, RZ, R148, 0xff0000, RZ, 0xc0, !PT ;  /* 0x00ff000094ff7812 */ /* 0x000fe2000784c0ff */
[----:B------:R-:W-:Y:S01]  /*a2b0*/  FMUL.FTZ R150, R145, R156 ;  /* 0x0000009c91967220 */ /* 0x000fe20000410000 */
[----:B------:R-:W-:Y:S01]  /*a2c0*/  @P3 PRMT R151, R96, 0x7632, R151 ;  /* 0x0000763260973816 */ /* 0x000fe20000000097 */
[----:B------:R-:W-:Y:S01]  /*a2d0*/  FFMA.FTZ R160, R146, R159, R161 ;  /* 0x0000009f92a07223 */ /* 0x000fe200000100a1 */
[----:B------:R-:W-:-:S02]  /*a2e0*/  HFMA2 R153, -RZ, RZ, 0, 0 ;  /* 0x00000000ff997431 */ /* 0x000fc400000001ff */
[----:B------:R-:W-:Y:S01]  /*a2f0*/  FMUL.FTZ R150, R150, UR4 ;  /* 0x0000000496967c20 */ /* 0x000fe20008410000 */
[----:B------:R-:W-:Y:S01]  /*a300*/  @P3 SHF.L.U32 R151, R151, 0x10, RZ ;  /* 0x0000001097973819 */ /* 0x000fe200000006ff */
[----:B------:R-:W-:Y:S01]  /*a310*/  HFMA2 R156, -RZ, RZ, 0, 0 ;  /* 0x00000000ff9c7431 */ /* 0x000fe200000001ff */
[----:B------:R-:W-:Y:S02]  /*a320*/  @P3 SHF.L.U32 R159, R178, 0x10, RZ ;  /* 0x00000010b29f3819 */ /* 0x000fe400000006ff */
[----:B------:R-:W-:Y:S01]  /*a330*/  MOV R96, RZ ;  /* 0x000000ff00607202 */ /* 0x000fe20000000f00 */
[----:B------:R-:W-:Y:S01]  /*a340*/  @P3 FMUL.FTZ R153, R151, R150 ;  /* 0x0000009697993220 */ /* 0x000fe20000410000 */
[----:B------:R-:W-:Y:S01]  /*a350*/  FMUL.FTZ R151, R145, R160 ;  /* 0x000000a091977220 */ /* 0x000fe20000410000 */
[----:B------:R-:W-:Y:S01]  /*a360*/  @P2 SHF.L.U32 R160, R97, 0x10, RZ ;  /* 0x0000001061a02819 */ /* 0x000fe200000006ff */
[----:B------:R-:W-:Y:S01]  /*a370*/  @P3 FMUL.FTZ R96, R159, R150 ;  /* 0x000000969f603220 */ /* 0x000fe20000410000 */
[----:B------:R-:W-:Y:S01]  /*a380*/  @P2 SHF.L.U32 R164, R53, 0x10, RZ ;  /* 0x0000001035a42819 */ /* 0x000fe200000006ff */
[----:B------:R-:W-:Y:S01]  /*a390*/  FMUL.FTZ R151, R151, UR4 ;  /* 0x0000000497977c20 */ /* 0x000fe20008410000 */
[C-C-:B------:R-:W-:Y:S01]  /*a3a0*/  FFMA.FTZ R159, R122.reuse, R126, R123.reuse ;  /* 0x0000007e7a9f7223 */ /* 0x140fe2000001007b */
[----:B------:R-:W-:Y:S01]  /*a3b0*/  MOV R150, RZ ;  /* 0x000000ff00967202 */ /* 0x000fe20000000f00 */
[----:B------:R-:W-:Y:S01]  /*a3c0*/  FFMA.FTZ R126, R122, R167, R123 ;  /* 0x000000a77a7e7223 */ /* 0x000fe2000001007b */
[----:B------:R-:W-:Y:S01]  /*a3d0*/  LOP3.LUT P6, RZ, R148, 0xff000000, RZ, 0xc0, !PT ;  /* 0xff00000094ff7812 */ /* 0x000fe200078cc0ff */
[-C--:B------:R-:W-:Y:S01]  /*a3e0*/  @P2 FMUL.FTZ R156, R160, R151.reuse ;  /* 0x00000097a09c2220 */ /* 0x080fe20000410000 */
[----:B------:R-:W-:Y:S01]  /*a3f0*/  @P2 FMUL.FTZ R150, R164, R151 ;  /* 0x00000097a4962220 */ /* 0x000fe20000410000 */
[----:B------:R-:W-:Y:S01]  /*a400*/  PRMT R97, R77, 0x7632, R97 ;  /* 0x000076324d617816 */ /* 0x000fe20000000061 */
[C-C-:B------:R-:W-:Y:S01]  /*a410*/  FFMA.FTZ R151, R122.reuse, R166, R123.reuse ;  /* 0x000000a67a977223 */ /* 0x140fe2000001007b */
[----:B------:R-:W-:Y:S01]  /*a420*/  FADD.FTZ R159, -R159, R158 ;  /* 0x0000009e9f9f7221 */ /* 0x000fe20000010100 */
[----:B------:R-:W-:Y:S01]  /*a430*/  FFMA.FTZ R158, R122, R125, R123 ;  /* 0x0000007d7a9e7223 */ /* 0x000fe2000001007b */
[----:B------:R-:W-:Y:S01]  /*a440*/  SHF.L.U32 R125, R97, 0x10, RZ ;  /* 0x00000010617d7819 */ /* 0x000fe200000006ff */
[----:B------:R-:W-:Y:S01]  /*a450*/  FADD.FTZ R151, -R151, R162 ;  /* 0x000000a297977221 */ /* 0x000fe20000010100 */
[----:B------:R-:W-:Y:S01]  /*a460*/  ISETP.GE.U32.AND P2, PT, R148, RZ, PT ;  /* 0x000000ff9400720c */ /* 0x000fe20003f46070 */
[----:B------:R-:W-:Y:S01]  /*a470*/  FADD.FTZ R163, -R126, R163 ;  /* 0x000000a37ea37221 */ /* 0x000fe20000010100 */
[----:B------:R-:W-:Y:S01]  /*a480*/  SHF.L.U32 R148, R78, 0x10, RZ ;  /* 0x000000104e947819 */ /* 0x000fe200000006ff */
[----:B------:R-:W-:Y:S01]  /*a490*/  FFMA.FTZ R126, R146, R151, R125 ;  /* 0x00000097927e7223 */ /* 0x000fe2000001007d */
[----:B------:R-:W-:Y:S01]  /*a4a0*/  PRMT R97, R78, 0x7632, R97 ;  /* 0x000076324e617816 */ /* 0x000fe20000000061 */
[----:B------:R-:W-:Y:S01]  /*a4b0*/  HFMA2 R125, -RZ, RZ, 0, 0 ;  /* 0x00000000ff7d7431 */ /* 0x000fe200000001ff */
[C---:B------:R-:W-:Y:S01]  /*a4c0*/  LOP3.LUT P5, RZ, R149.reuse, 0xff, RZ, 0xc0, !PT ;  /* 0x000000ff95ff7812 */ /* 0x040fe200078ac0ff */
[--C-:B------:R-:W-:Y:S01]  /*a4d0*/  FFMA.FTZ R160, R146, R159, R148.reuse ;  /* 0x0000009f92a07223 */ /* 0x100fe20000010094 */
[----:B------:R-:W-:Y:S01]  /*a4e0*/  LOP3.LUT P4, RZ, R149, 0xff00, RZ, 0xc0, !PT ;  /* 0x0000ff0095ff7812 */ /* 0x000fe2000788c0ff */
[----:B------:R-:W-:Y:S01]  /*a4f0*/  FADD.FTZ R157, -R158, R157 ;  /* 0x0000009d9e9d7221 */ /* 0x000fe20000010100 */
[----:B------:R-:W-:-:S02]  /*a500*/  @P6 PRMT R148, R97, 0x7632, R148 ;  /* 0x0000763261946816 */ /* 0x000fc40000000094 */
[----:B------:R-:W-:Y:S01]  /*a510*/  SHF.L.U32 R151, R97, 0x10, RZ ;  /* 0x0000001061977819 */ /* 0x000fe200000006ff */
[----:B------:R-:W-:Y:S01]  /*a520*/  FMUL.FTZ R97, R145, R126 ;  /* 0x0000007e91617220 */ /* 0x000fe20000410000 */
[----:B------:R-:W-:Y:S02]  /*a530*/  PRMT R159, R79, 0x7632, R159 ;  /* 0x000076324f9f7816 */ /* 0x000fe4000000009f */
[----:B------:R-:W-:Y:S01]  /*a540*/  @P6 SHF.L.U32 R148, R148, 0x10, RZ ;  /* 0x0000001094946819 */ /* 0x000fe200000006ff */
[----:B------:R-:W-:Y:S01]  /*a550*/  FMUL.FTZ R97, R97, UR4 ;  /* 0x0000000461617c20 */ /* 0x000fe20008410000 */
[----:B------:R-:W-:Y:S01]  /*a560*/  @P6 SHF.L.U32 R126, R177, 0x10, RZ ;  /* 0x00000010b17e6819 */ /* 0x000fe200000006ff */
[----:B------:R-:W-:Y:S01]  /*a570*/  FFMA.FTZ R164, R146, R163, R151 ;  /* 0x000000a392a47223 */ /* 0x000fe20000010097 */
[C---:B------:R-:W-:Y:S01]  /*a580*/  LOP3.LUT P3, RZ, R149.reuse, 0xff0000, RZ, 0xc0, !PT ;  /* 0x00ff000095ff7812 */ /* 0x040fe2000786c0ff */
[----:B------:R-:W-:Y:S01]  /*a590*/  @P6 FMUL.FTZ R125, R148, R97 ;  /* 0x00000061947d6220 */ /* 0x000fe20000410000 */
[----:B------:R-:W-:-:S02]  /*a5a0*/  ISETP.GE.U32.AND.EX P2, PT, R149, 0x1000000, PT, P2 ;  /* 0x010000009500780c */ /* 0x000fc40003f46120 */
[----:B------:R-:W-:Y:S02]  /*a5b0*/  SHF.L.U32 R162, R159, 0x10, RZ ;  /* 0x000000109fa27819 */ /* 0x000fe400000006ff */
[----:B------:R-:W-:Y:S01]  /*a5c0*/  MOV R149, RZ ;  /* 0x000000ff00957202 */ /* 0x000fe20000000f00 */
[----:B------:R-:W-:Y:S01]  /*a5d0*/  @P6 FMUL.FTZ R149, R126, R97 ;  /* 0x000000617e956220 */ /* 0x000fe20000410000 */
[C---:B------:R-:W-:Y:S01]  /*a5e0*/  @P5 SHF.L.U32 R148, R98.reuse, 0x10, RZ ;  /* 0x0000001062945819 */ /* 0x040fe200000006ff */
[C---:B------:R-:W-:Y:S01]  /*a5f0*/  FMUL.FTZ R97, R145.reuse, R160 ;  /* 0x000000a091617220 */ /* 0x040fe20000410000 */
[----:B------:R-:W-:Y:S01]  /*a600*/  @P4 PRMT R159, R98, 0x7632, R159 ;  /* 0x00007632629f4816 */ /* 0x000fe2000000009f */
[----:B------:R-:W-:Y:S01]  /*a610*/  FMUL.FTZ R98, R145, R164 ;  /* 0x000000a491627220 */ /* 0x000fe20000410000 */
[----:B------:R-:W-:Y:S01]  /*a620*/  SHF.L.U32 R158, R79, 0x10, RZ ;  /* 0x000000104f9e7819 */ /* 0x000fe200000006ff */
[----:B------:R-:W-:Y:S01]  /*a630*/  FFMA.FTZ R168, R146, R165, R162 ;  /* 0x000000a592a87223 */ /* 0x000fe200000100a2 */
[----:B------:R-:W-:Y:S01]  /*a640*/  @P5 SHF.L.U32 R162, R54, 0x10, RZ ;  /* 0x0000001036a25819 */ /* 0x000fe200000006ff */
[----:B------:R-:W-:Y:S01]  /*a650*/  FMUL.FTZ R97, R97, UR4 ;  /* 0x0000000461617c20 */ /* 0x000fe20008410000 */
[----:B------:R-:W-:Y:S01]  /*a660*/  @P4 SHF.L.U32 R161, R176, 0x10, RZ ;  /* 0x00000010b0a14819 */ /* 0x000fe200000006ff */
[----:B------:R-:W-:Y:S01]  /*a670*/  FMUL.FTZ R98, R98, UR4 ;  /* 0x0000000462627c20 */ /* 0x000fe20008410000 */
[----:B------:R-:W-:Y:S01]  /*a680*/  @P4 SHF.L.U32 R159, R159, 0x10, RZ ;  /* 0x000000109f9f4819 */ /* 0x000fe200000006ff */
[----:B------:R-:W-:Y:S01]  /*a690*/  FFMA.FTZ R166, R146, R157, R158 ;  /* 0x0000009d92a67223 */ /* 0x000fe2000001009e */
        /* <DEDUP_REMOVED lines=10> */
[----:B------:R-:W-:Y:S01]  /*a740*/  @P2 PRMT R163, R99, 0x7632, R163 ;  /* 0x0000763263a32816 */ /* 0x000fe200000000a3 */
[----:B------:R-:W-:Y:S01]  /*a750*/  HFMA2 R159, -RZ, RZ, 0, 0 ;  /* 0x00000000ff9f7431 */ /* 0x000fe200000001ff */
[----:B------:R-:W-:Y:S01]  /*a760*/  @P3 SHF.L.U32 R162, R55, 0x10, RZ ;  /* 0x0000001037a23819 */ /* 0x000fe200000006ff */
[----:B------:R-:W-:Y:S01]  /*a770*/  FMUL.FTZ R97, R97, UR4 ;  /* 0x0000000461617c20 */ /* 0x000fe20008410000 */
[----:B------:R-:W-:Y:S01]  /*a780*/  @P2 SHF.L.U32 R161, R175, 0x10, RZ ;  /* 0x00000010afa12819 */ /* 0x000fe200000006ff */
[----:B------:R-:W-:Y:S01]  /*a790*/  FMUL.FTZ R98, R98, UR4 ;  /* 0x0000000462627c20 */ /* 0x000fe20008410000 */
[----:B------:R-:W-:Y:S01]  /*a7a0*/  @P3 SHF.L.U32 R164, R99, 0x10, RZ ;  /* 0x0000001063a43819 */ /* 0x000fe200000006ff */
[----:B------:R-:W-:Y:S01]  /*a7b0*/  HFMA2 R160, -RZ, RZ, 0, 0 ;  /* 0x00000000ffa07431 */ /* 0x000fe200000001ff */
[----:B------:R-:W-:Y:S01]  /*a7c0*/  MOV R99, RZ ;  /* 0x000000ff00637202 */ /* 0x000fe20000000f00 */
[-C--:B------:R-:W-:Y:S01]  /*a7d0*/  @P3 FMUL.FTZ R99, R162, R97.reuse ;  /* 0x00000061a2633220 */ /* 0x080fe20000410000 */
        /* <DEDUP_REMOVED lines=9> */
.L_x_934:
        /* <DEDUP_REMOVED lines=13> */
[--C-:B------:R-:W-:Y:S01]  /*a940*/  FFMA.FTZ R86, R122, R111, R123.reuse ;  /* 0x0000006f7a567223 */ /* 0x100fe2000001007b */
[----:B------:R-:W-:Y:S01]  /*a950*/  LOP3.LUT P2, RZ, R140, 0xff, RZ, 0xc0, !PT ;  /* 0x000000ff8cff7812 */ /* 0x000fe2000784c0ff */
[C-C-:B------:R-:W-:Y:S01]  /*a960*/  FFMA.FTZ R147, R122.reuse, R120, R123.reuse ;  /* 0x000000787a937223 */ /* 0x140fe2000001007b */
[----:B------:R-:W-:Y:S01]  /*a970*/  FADD.FTZ R84, -R85, R106 ;  /* 0x0000006a55547221 */ /* 0x000fe20000010100 */
[----:B------:R-:W-:Y:S01]  /*a980*/  FFMA.FTZ R87, R122, R118, R123 ;  /* 0x000000767a577223 */ /* 0x000fe2000001007b */
[----:B------:R-:W-:Y:S01]  /*a990*/  SHF.L.U32 R85, R80, 0x10, RZ ;  /* 0x0000001050557819 */ /* 0x000fe200000006ff */
[----:B------:R-:W-:Y:S01]  /*a9a0*/  FADD.FTZ R120, -R86, R107 ;  /* 0x0000006b56787221 */ /* 0x000fe20000010100 */
[----:B------:R-:W-:Y:S01]  /*a9b0*/  LOP3.LUT P3, RZ, R140, 0xff00, RZ, 0xc0, !PT ;  /* 0x0000ff008cff7812 */ /* 0x000fe2000786c0ff */
[----:B------:R-:W-:Y:S01]  /*a9c0*/  FADD.FTZ R118, -R87, R114 ;  /* 0x0000007257767221 */ /* 0x000fe20000010100 */
[----:B------:R-:W-:Y:S01]  /*a9d0*/  PRMT R86, R80, 0x7632, R86 ;  /* 0x0000763250567816 */ /* 0x000fe20000000056 */
[----:B------:R-:W-:Y:S01]  /*a9e0*/  FFMA.FTZ R84, R146, R84, R85 ;  /* 0x0000005492547223 */ /* 0x000fe20000010055 */
[----:B------:R-:W-:Y:S01]  /*a9f0*/  LOP3.LUT P4, RZ, R140, 0xff0000, RZ, 0xc0, !PT ;  /* 0x00ff00008cff7812 */ /* 0x000fe2000788c0ff */
[--C-:B------:R-:W-:Y:S01]  /*aa00*/  FFMA.FTZ R148, R122, R113, R123.reuse ;  /* 0x000000717a947223 */ /* 0x100fe2000001007b */
[----:B------:R-:W-:Y:S01]  /*aa10*/  SHF.L.U32 R87, R86, 0x10, RZ ;  /* 0x0000001056577819 */ /* 0x000fe200000006ff */
[----:B------:R-:W-:Y:S01]  /*aa20*/  FMUL.FTZ R85, R84, R145 ;  /* 0x0000009154557220 */ /* 0x000fe20000410000 */
[----:B------:R-:W-:Y:S01]  /*aa30*/  SHF.L.U32 R107, R81, 0x10, RZ ;  /* 0x00000010516b7819 */ /* 0x000fe200000006ff */
[----:B------:R-:W-:Y:S01]  /*aa40*/  FFMA.FTZ R126, R122, R119, R123 ;  /* 0x000000777a7e7223 */ /* 0x000fe2000001007b */
[----:B-----5:R-:W-:Y:S01]  /*aa50*/  @P2 SHF.L.U32 R86, R96, 0x10, RZ ;  /* 0x0000001060562819 */ /* 0x020fe200000006ff */
[----:B------:R-:W-:Y:S01]  /*aa60*/  FFMA.FTZ R118, R146, R118, R87 ;  /* 0x0000007692767223 */ /* 0x000fe20000010057 */
[----:B------:R-:W-:Y:S01]  /*aa70*/  FMUL.FTZ R113, R85, UR4 ;  /* 0x0000000455717c20 */ /* 0x000fe20008410000 */
[----:B------:R-:W-:Y:S01]  /*aa80*/  @P3 PRMT R96, R96, 0x7632, R96 ;  /* 0x0000763260603816 */ /* 0x000fe20000000060 */
[--C-:B------:R-:W-:Y:S01]  /*aa90*/  FFMA.FTZ R127, R122, R112, R123.reuse ;  /* 0x000000707a7f7223 */ /* 0x100fe2000001007b */
[----:B------:R-:W-:Y:S01]  /*aaa0*/  FMUL.FTZ R85, R118, R145 ;  /* 0x0000009176557220 */ /* 0x000fe20000410000 */
[----:B0-----:R-:W-:Y:S01]  /*aab0*/  FFMA.FTZ R150, R122, R121, R123 ;  /* 0x000000797a967223 */ /* 0x001fe2000001007b */
[----:B------:R-:W-:Y:S01]  /*aac0*/  FFMA.FTZ R120, R146, R120, R107 ;  /* 0x0000007892787223 */ /* 0x000fe2000001006b */
[----:B------:R-:W-:-:S02]  /*aad0*/  @P3 SHF.L.U32 R122, R164, 0x10, RZ ;  /* 0x00000010a47a3819 */ /* 0x000fc400000006ff */
[----:B------:R-:W-:Y:S02]  /*aae0*/  CS2R R110, SRZ ;  /* 0x00000000006e7805 */ /* 0x000fe4000001ff00 */
[----:B------:R-:W-:Y:S01]  /*aaf0*/  @P3 SHF.L.U32 R96, R96, 0x10, RZ ;  /* 0x0000001060603819 */ /* 0x000fe200000006ff */
[----:B------:R-:W-:Y:S01]  /*ab00*/  FMUL.FTZ R85, R85, UR4 ;  /* 0x0000000455557c20 */ /* 0x000fe20008410000 */
[----:B------:R-:W-:Y:S01]  /*ab10*/  @P2 FMUL.FTZ R110, R113, R86 ;  /* 0x00000056716e2220 */ /* 0x000fe20000410000 */
[----:B------:R-:W-:Y:S01]  /*ab20*/  CS2R R106, SRZ ;  /* 0x00000000006a7805 */ /* 0x000fe2000001ff00 */
[----:B------:R-:W-:Y:S02]  /*ab30*/  HFMA2 R112, -RZ, RZ, 0, 0 ;  /* 0x00000000ff707431 */ /* 0x000fe400000001ff */
[----:B------:R-:W-:Y:S01]  /*ab40*/  FMUL.FTZ R86, R120, R145 ;  /* 0x0000009178567220 */ /* 0x000fe20000410000 */
[----:B------:R-:W-:Y:S01]  /*ab50*/  @P3 FMUL.FTZ R112, R85, R96 ;  /* 0x0000006055703220 */ /* 0x000fe20000410000 */
[----:B------:R-:W-:Y:S01]  /*ab60*/  @P3 FMUL.FTZ R106, R122, R85 ;  /* 0x000000557a6a3220 */ /* 0x000fe20000410000 */
[----:B------:R-:W-:Y:S01]  /*ab70*/  @P2 SHF.L.U32 R114, R44, 0x10, RZ ;  /* 0x000000102c722819 */ /* 0x000fe200000006ff */
[----:B------:R-:W-:Y:S01]  /*ab80*/  FMUL.FTZ R86, R86, UR4 ;  /* 0x0000000456567c20 */ /* 0x000fe20008410000 */
[----:B------:R-:W-:Y:S01]  /*ab90*/  PRMT R85, R81, 0x7632, R85 ;  /* 0x0000763251557816 */ /* 0x000fe20000000055 */
[----:B------:R-:W-:Y:S01]  /*aba0*/  FADD.FTZ R122, -R126, R115 ;  /* 0x000000737e7a7221 */ /* 0x000fe20000010100 */
[----:B------:R-:W-:Y:S01]  /*abb0*/  @P4 SHF.L.U32 R87, R97, 0x10, RZ ;  /* 0x0000001061574819 */ /* 0x000fe200000006ff */
[----:B------:R-:W-:Y:S01]  /*abc0*/  @P2 FMUL.FTZ R107, R114, R113 ;  /* 0x00000071726b2220 */ /* 0x000fe20000410000 */
[----:B------:R-:W-:Y:S01]  /*abd0*/  @P4 SHF.L.U32 R121, R45, 0x10, RZ ;  /* 0x000000102d794819 */ /* 0x000fe200000006ff */
[----:B------:R-:W-:Y:S01]  /*abe0*/  FADD.FTZ R126, -R127, R108 ;  /* 0x0000006c7f7e7221 */ /* 0x000fe20000010100 */
[----:B------:R-:W-:Y:S01]  /*abf0*/  LOP3.LUT P6, RZ, R140, 0xff000000, RZ, 0xc0, !PT ;  /* 0xff0000008cff7812 */ /* 0x000fe200078cc0ff */
[----:B------:R-:W-:Y:S01]  /*ac00*/  @P4 FMUL.FTZ R111, R86, R87 ;  /* 0x00000057566f4220 */ /* 0x000fe20000410000 */
[----:B------:R-:W-:Y:S01]  /*ac10*/  SHF.L.U32 R85, R85, 0x10, RZ ;  /* 0x0000001055557819 */ /* 0x000fe200000006ff */
[----:B------:R-:W-:Y:S01]  /*ac20*/  FADD.FTZ R116, -R147, R116 ;  /* 0x0000007493747221 */ /* 0x000fe20000010100 */
[----:B------:R-:W-:Y:S01]  /*ac30*/  MOV R119, RZ ;  /* 0x000000ff00777202 */ /* 0x000fe20000000f00 */
[----:B------:R-:W-:Y:S01]  /*ac40*/  @P4 FMUL.FTZ R119, R121, R86 ;  /* 0x0000005679774220 */ /* 0x000fe20000410000 */
[----:B------:R-:W-:Y:S01]  /*ac50*/  ISETP.GE.U32.AND P2, PT, R140, RZ, PT ;  /* 0x000000ff8c00720c */ /* 0x000fe20003f46070 */
[----:B------:R-:W-:Y:S01]  /*ac60*/  FFMA.FTZ R122, R146, R122, R85 ;  /* 0x0000007a927a7223 */ /* 0x000fe20000010055 */
[----:B------:R-:W-:Y:S01]  /*ac70*/  PRMT R86, R82, 0x7632, R86 ;  /* 0x0000763252567816 */ /* 0x000fe20000000056 */
[----:B------:R-:W-:Y:S01]  /*ac80*/  FADD.FTZ R140, -R148, R109 ;  /* 0x0000006d948c7221 */ /* 0x000fe20000010100 */
[C---:B------:R-:W-:Y:S01]  /*ac90*/  LOP3.LUT P5, RZ, R141.reuse, 0xff, RZ, 0xc0, !PT ;  /* 0x000000ff8dff7812 */ /* 0x040fe200078ac0ff */
[----:B------:R-:W-:Y:S01]  /*aca0*/  FMUL.FTZ R85, R122, R145 ;  /* 0x000000917a557220 */ /* 0x000fe20000410000 */
[----:B------:R-:W-:Y:S01]  /*acb0*/  SHF.L.U32 R87, R82, 0x10, RZ ;  /* 0x0000001052577819 */ /* 0x000fe200000006ff */
[----:B------:R-:W-:Y:S01]  /*acc0*/  FADD.FTZ R150, -R150, R117 ;  /* 0x0000007596967221 */ /* 0x000fe20000010100 */
[----:B------:R-:W-:-:S02]  /*acd0*/  LOP3.LUT P4, RZ, R141, 0xff00, RZ, 0xc0, !PT ;  /* 0x0000ff008dff7812 */ /* 0x000fc4000788c0ff */
[C---:B------:R-:W-:Y:S01]  /*ace0*/  LOP3.LUT P3, RZ, R141.reuse, 0xff0000, RZ, 0xc0, !PT ;  /* 0x00ff00008dff7812 */ /* 0x040fe2000786c0ff */
[----:B------:R-:W-:Y:S01]  /*acf0*/  FFMA.FTZ R126, R146, R126, R87 ;  /* 0x0000007e927e7223 */ /* 0x000fe20000010057 */
[----:B------:R-:W-:Y:S02]  /*ad00*/  ISETP.GE.U32.AND.EX P2, PT, R141, 0x1000000, PT, P2 ;  /* 0x010000008d00780c */ /* 0x000fe40003f46120 */
[----:B------:R-:W-:Y:S02]  /*ad10*/  SHF.L.U32 R109, R86, 0x10, RZ ;  /* 0x00000010566d7819 */ /* 0x000fe400000006ff */
[C---:B------:R-:W-:Y:S02]  /*ad20*/  PRMT R96, R83.reuse, 0x7632, R96 ;  /* 0x0000763253607816 */ /* 0x040fe40000000060 */
[----:B------:R-:W-:Y:S01]  /*ad30*/  SHF.L.U32 R113, R83, 0x10, RZ ;  /* 0x0000001053717819 */ /* 0x000fe200000006ff */
[----:B------:R-:W-:Y:S01]  /*ad40*/  FFMA.FTZ R123, R146, R116, R109 ;  /* 0x00000074927b7223 */ /* 0x000fe2000001006d */
[----:B------:R-:W-:Y:S01]  /*ad50*/  @P6 PRMT R97, R97, 0x7632, R97 ;  /* 0x0000763261616816 */ /* 0x000fe20000000061 */
[----:B------:R-:W-:Y:S01]  /*ad60*/  FMUL.FTZ R116, R85, UR4 ;  /* 0x0000000455747c20 */ /* 0x000fe20008410000 */
[----:B------:R-:W-:Y:S01]  /*ad70*/  SHF.L.U32 R115, R96, 0x10, RZ ;  /* 0x0000001060737819 */ /* 0x000fe200000006ff */
[----:B------:R-:W-:Y:S01]  /*ad80*/  FMUL.FTZ R85, R126, R145 ;  /* 0x000000917e557220 */ /* 0x000fe20000410000 */
[----:B------:R-:W-:Y:S01]  /*ad90*/  @P5 SHF.L.U32 R86, R98, 0x10, RZ ;  /* 0x0000001062565819 */ /* 0x000fe200000006ff */
[----:B------:R-:W-:Y:S01]  /*ada0*/  FFMA.FTZ R140, R146, R140, R113 ;  /* 0x0000008c928c7223 */ /* 0x000fe20000010071 */
[----:B------:R-:W-:Y:S01]  /*adb0*/  @P6 SHF.L.U32 R97, R97, 0x10, RZ ;  /* 0x0000001061616819 */ /* 0x000fe200000006ff */
[----:B------:R-:W-:Y:S01]  /*adc0*/  FMUL.FTZ R85, R85, UR4 ;  /* 0x0000000455557c20 */ /* 0x000fe20008410000 */
[----:B------:R-:W-:Y:S01]  /*add0*/  @P5 SHF.L.U32 R148, R46, 0x10, RZ ;  /* 0x000000102e945819 */ /* 0x000fe200000006ff */
[----:B------:R-:W-:Y:S01]  /*ade0*/  FFMA.FTZ R146, R146, R150, R115 ;  /* 0x0000009692927223 */ /* 0x000fe20000010073 */
[----:B------:R-:W-:-:S02]  /*adf0*/  @P4 PRMT R108, R98, 0x7632, R108 ;  /* 0x00007632626c4816 */ /* 0x000fc4000000006c */
[----:B------:R-:W-:Y:S02]  /*ae00*/  CS2R R114, SRZ ;  /* 0x0000000000727805 */ /* 0x000fe4000001ff00 */
[C---:B------:R-:W-:Y:S01]  /*ae10*/  @P3 SHF.L.U32 R109, R99.reuse, 0x10, RZ ;  /* 0x00000010636d3819 */ /* 0x040fe200000006ff */
[----:B------:R-:W-:Y:S01]  /*ae20*/  HFMA2 R113, -RZ, RZ, 0, 0 ;  /* 0x00000000ff717431 */ /* 0x000fe200000001ff */
[----:B------:R-:W-:Y:S02]  /*ae30*/  @P2 PRMT R121, R99, 0x7632, R121 ;  /* 0x0000763263792816 */ /* 0x000fe40000000079 */
[----:B------:R-:W-:Y:S01]  /*ae40*/  CS2R R98, SRZ ;  /* 0x0000000000627805 */ /* 0x000fe2000001ff00 */
[----:B------:R-:W-:Y:S01]  /*ae50*/  @P6 FMUL.FTZ R113, R116, R97 ;  /* 0x0000006174716220 */ /* 0x000fe20000410000 */
[----:B------:R-:W-:Y:S01]  /*ae60*/  FMUL.FTZ R87, R123, R145 ;  /* 0x000000917b577220 */ /* 0x000fe20000410000 */
[----:B------:R-:W-:Y:S01]  /*ae70*/  @P5 FMUL.FTZ R115, R85, R86 ;  /* 0x0000005655735220 */ /* 0x000fe20000410000 */
[----:B------:R-:W-:Y:S01]  /*ae80*/  @P5 FMUL.FTZ R98, R148, R85 ;  /* 0x0000005594625220 */ /* 0x000fe20000410000 */
[----:B------:R-:W-:Y:S01]  /*ae90*/  @P6 SHF.L.U32 R97, R163, 0x10, RZ ;  /* 0x00000010a3616819 */ /* 0x000fe200000006ff */
[-C--:B------:R-:W-:Y:S01]  /*aea0*/  FMUL.FTZ R85, R140, R145.reuse ;  /* 0x000000918c557220 */ /* 0x080fe20000410000 */
[----:B------:R-:W-:Y:S01]  /*aeb0*/  FMUL.FTZ R145, R146, R145 ;  /* 0x0000009192917220 */ /* 0x000fe20000410000 */
[----:B------:R-:W-:Y:S01]  /*aec0*/  @P4 SHF.L.U32 R108, R108, 0x10, RZ ;  /* 0x000000106c6c4819 */ /* 0x000fe200000006ff */
[----:B------:R-:W-:Y:S01]  /*aed0*/  FMUL.FTZ R87, R87, UR4 ;  /* 0x0000000457577c20 */ /* 0x000fe20008410000 */
[----:B------:R-:W-:Y:S01]  /*aee0*/  @P4 SHF.L.U32 R150, R162, 0x10, RZ ;  /* 0x00000010a2964819 */ /* 0x000fe200000006ff */
[----:B------:R-:W-:Y:S01]  /*aef0*/  FMUL.FTZ R86, R85, UR4 ;  /* 0x0000000455567c20 */ /* 0x000fe20008410000 */
[----:B------:R-:W-:Y:S01]  /*af00*/  MOV R96, RZ ;  /* 0x000000ff00607202 */ /* 0x000fe20000000f00 */
[----:B------:R-:W-:Y:S01]  /*af10*/  @P6 FMUL.FTZ R96, R97, R116 ;  /* 0x0000007461606220 */ /* 0x000fe20000410000 */
[----:B------:R-:W-:Y:S01]  /*af20*/  @P3 SHF.L.U32 R127, R47, 0x10, RZ ;  /* 0x000000102f7f3819 */ /* 0x000fe200000006ff */
[----:B------:R-:W-:Y:S01]  /*af30*/  FMUL.FTZ R148, R145, UR4 ;  /* 0x0000000491947c20 */ /* 0x000fe20008410000 */
[----:B------:R-:W-:Y:S01]  /*af40*/  @P2 SHF.L.U32 R141, R161, 0x10, RZ ;  /* 0x00000010a18d2819 */ /* 0x000fe200000006ff */
[----:B------:R-:W-:-:S02]  /*af50*/  HFMA2 R97, -RZ, RZ, 0, 0 ;  /* 0x00000000ff617431 */ /* 0x000fc400000001ff */
[----:B------:R-:W-:Y:S01]  /*af60*/  @P4 FMUL.FTZ R114, R87, R108 ;  /* 0x0000006c57724220 */ /* 0x000fe20000410000 */
[----:B------:R-:W-:Y:S01]  /*af70*/  @P4 FMUL.FTZ R97, R150, R87 ;  /* 0x0000005796614220 */ /* 0x000fe20000410000 */
[----:B------:R-:W-:Y:S01]  /*af80*/  MOV R108, RZ ;  /* 0x000000ff006c7202 */ /* 0x000fe20000000f00 */
[----:B------:R-:W-:Y:S01]  /*af90*/  @P3 FMUL.FTZ R99, R127, R86 ;  /* 0x000000567f633220 */ /* 0x000fe20000410000 */
[----:B------:R-:W-:Y:S01]  /*afa0*/  @P2 SHF.L.U32 R121, R121, 0x10, RZ ;  /* 0x0000001079792819 */ /* 0x000fe200000006ff */
        /* <DEDUP_REMOVED lines=13> */
.L_x_935:
[C-C-:B------:R-:W-:Y:S01]  /*b080*/  FFMA.FTZ R127, R122.reuse, R110, R123.reuse ;  /* 0x0000006e7a7f7223 */ /* 0x140fe2000001007b */
[--C-:B------:R-:W-:Y:S01]  /*b090*/  FFMA.FTZ R148, R122, R113, R123.reuse ;  /* 0x000000717a947223 */ /* 0x100fe2000001007b */
[----:B------:R-:W-:Y:S01]  /*b0a0*/  LOP3.LUT P2, RZ, R140, 0xff, RZ, 0xc0, !PT ;  /* 0x000000ff8cff7812 */ /* 0x000fe2000784c0ff */
[C-C-:B------:R-:W-:Y:S01]  /*b0b0*/  FFMA.FTZ R147, R122.reuse, R118, R123.reuse ;  /* 0x000000767a937223 */ /* 0x140fe2000001007b */
[----:B------:R-:W-:Y:S01]  /*b0c0*/  FADD.FTZ R127, -R127, R106 ;  /* 0x0000006a7f7f7221 */ /* 0x000fe20000010100 */
[--C-:B------:R-:W-:Y:S01]  /*b0d0*/  FFMA.FTZ R106, R122, R111, R123.reuse ;  /* 0x0000006f7a6a7223 */ /* 0x100fe2000001007b */
[----:B------:R-:W-:Y:S01]  /*b0e0*/  SHF.L.U32 R111, R80, 0x10, RZ ;  /* 0x00000010506f7819 */ /* 0x000fe200000006ff */
[----:B------:R-:W-:Y:S01]  /*b0f0*/  FFMA.FTZ R149, R122, R112, R123 ;  /* 0x000000707a957223 */ /* 0x000fe2000001007b */
[----:B------:R-:W-:Y:S01]  /*b100*/  LOP3.LUT P3, RZ, R140, 0xff00, RZ, 0xc0, !PT ;  /* 0x0000ff008cff7812 */ /* 0x000fe2000786c0ff */
[--C-:B------:R-:W-:Y:S01]  /*b110*/  FADD.FTZ R113, -R106, R107.reuse ;  /* 0x0000006b6a717221 */ /* 0x100fe20000010100 */
[----:B------:R-:W-:Y:S01]  /*b120*/  PRMT R107, R80, 0x7632, R107 ;  /* 0x00007632506b7816 */ /* 0x000fe2000000006b */
[----:B------:R-:W-:Y:S01]  /*b130*/  FFMA.FTZ R106, R146, R127, R111 ;  /* 0x0000007f926a7223 */ /* 0x000fe2000001006f */
[----:B------:R-:W-:Y:S01]  /*b140*/  FADD.FTZ R147, -R147, R114 ;  /* 0x0000007293937221 */ /* 0x000fe20000010100 */
[----:B------:R-:W-:Y:S01]  /*b150*/  LOP3.LUT P4, RZ, R140, 0xff0000, RZ, 0xc0, !PT ;  /* 0x00ff00008cff7812 */ /* 0x000fe2000788c0ff */
[C-C-:B0-----:R-:W-:Y:S01]  /*b160*/  FFMA.FTZ R151, R122.reuse, R120, R123.reuse ;  /* 0x000000787a977223 */ /* 0x141fe2000001007b */
[----:B------:R-:W-:Y:S01]  /*b170*/  SHF.L.U32 R111, R107, 0x10, RZ ;  /* 0x000000106b6f7819 */ /* 0x000fe200000006ff */
[C-C-:B------:R-:W-:Y:S01]  /*b180*/  FFMA.FTZ R126, R122.reuse, R119, R123.reuse ;  /* 0x000000777a7e7223 */ /* 0x140fe2000001007b */
[----:B------:R-:W-:Y:S01]  /*b190*/  SHF.L.U32 R112, R81, 0x10, RZ ;  /* 0x0000001051707819 */ /* 0x000fe200000006ff */
[----:B------:R-:W-:Y:S01]  /*b1a0*/  FFMA.FTZ R150, R122, R121, R123 ;  /* 0x000000797a967223 */ /* 0x000fe2000001007b */
[C---:B------:R-:W-:Y:S01]  /*b1b0*/  FMUL.FTZ R106, R145.reuse, R106 ;  /* 0x0000006a916a7220 */ /* 0x040fe20000410000 */
[----:B------:R-:W-:Y:S01]  /*b1c0*/  FFMA.FTZ R120, R146, R147, R111 ;  /* 0x0000009392787223 */ /* 0x000fe2000001006f */
[----:B-----5:R-:W-:Y:S01]  /*b1d0*/  @P2 SHF.L.U32 R107, R96, 0x10, RZ ;  /* 0x00000010606b2819 */ /* 0x020fe200000006ff */
[----:B------:R-:W-:Y:S01]  /*b1e0*/  FFMA.FTZ R122, R146, R113, R112 ;  /* 0x00000071927a7223 */ /* 0x000fe20000010070 */
[----:B------:R-:W-:Y:S01]  /*b1f0*/  @P3 PRMT R121, R96, 0x7632, R121 ;  /* 0x0000763260793816 */ /* 0x000fe20000000079 */
[C---:B------:R-:W-:Y:S01]  /*b200*/  FMUL.FTZ R96, R145.reuse, R120 ;  /* 0x0000007891607220 */ /* 0x040fe20000410000 */
[----:B------:R-:W-:Y:S01]  /*b210*/  FMUL.FTZ R114, R106, UR4 ;  /* 0x000000046a727c20 */ /* 0x000fe20008410000 */
[----:B------:R-:W-:Y:S01]  /*b220*/  FMUL.FTZ R113, R145, R122 ;  /* 0x0000007a91717220 */ /* 0x000fe20000410000 */
[----:B------:R-:W-:Y:S01]  /*b230*/  @P3 SHF.L.U32 R123, R164, 0x10, RZ ;  /* 0x00000010a47b3819 */ /* 0x000fe200000006ff */
[----:B------:R-:W-:Y:S01]  /*b240*/  HFMA2 R110, -RZ, RZ, 0, 0 ;  /* 0x00000000ff6e7431 */ /* 0x000fe200000001ff */
[----:B------:R-:W-:Y:S01]  /*b250*/  @P3 SHF.L.U32 R121, R121, 0x10, RZ ;  /* 0x0000001079793819 */ /* 0x000fe200000006ff */
[----:B------:R-:W-:Y:S01]  /*b260*/  FMUL.FTZ R96, R96, UR4 ;  /* 0x0000000460607c20 */ /* 0x000fe20008410000 */
[----:B------:R-:W-:Y:S01]  /*b270*/  @P2 FMUL.FTZ R110, R107, R114 ;  /* 0x000000726b6e2220 */ /* 0x000fe20000410000 */
[----:B------:R-:W-:-:S02]  /*b280*/  @P4 SHF.L.U32 R120, R97, 0x10, RZ ;  /* 0x0000001061784819 */ /* 0x000fc400000006ff */
[----:B------:R-:W-:Y:S02]  /*b290*/  CS2R R106, SRZ ;  /* 0x00000000006a7805 */ /* 0x000fe4000001ff00 */
[----:B------:R-:W-:Y:S01]  /*b2a0*/  @P4 SHF.L.U32 R122, R45, 0x10, RZ ;  /* 0x000000102d7a4819 */ /* 0x000fe200000006ff */
[----:B------:R-:W-:Y:S01]  /*b2b0*/  FMUL.FTZ R113, R113, UR4 ;  /* 0x0000000471717c20 */ /* 0x000fe20008410000 */
[----:B------:R-:W-:Y:S01]  /*b2c0*/  @P2 SHF.L.U32 R119, R44, 0x10, RZ ;  /* 0x000000102c772819 */ /* 0x000fe200000006ff */
[-C--:B------:R-:W-:Y:S01]  /*b2d0*/  @P3 FMUL.FTZ R106, R123, R96.reuse ;  /* 0x000000607b6a3220 */ /* 0x080fe20000410000 */
[----:B------:R-:W-:Y:S01]  /*b2e0*/  MOV R112, RZ ;  /* 0x000000ff00707202 */ /* 0x000fe20000000f00 */
[----:B------:R-:W-:Y:S01]  /*b2f0*/  @P3 FMUL.FTZ R112, R121, R96 ;  /* 0x0000006079703220 */ /* 0x000fe20000410000 */
[----:B------:R-:W-:Y:S01]  /*b300*/  LOP3.LUT P6, RZ, R140, 0xff000000, RZ, 0xc0, !PT ;  /* 0xff0000008cff7812 */ /* 0x000fe200078cc0ff */
[----:B------:R-:W-:Y:S01]  /*b310*/  HFMA2 R111, -RZ, RZ, 0, 0 ;  /* 0x00000000ff6f7431 */ /* 0x000fe200000001ff */
[----:B------:R-:W-:Y:S01]  /*b320*/  MOV R118, RZ ;  /* 0x000000ff00767202 */ /* 0x000fe20000000f00 */
[-C--:B------:R-:W-:Y:S01]  /*b330*/  @P4 FMUL.FTZ R111, R120, R113.reuse ;  /* 0x00000071786f4220 */ /* 0x080fe20000410000 */
[----:B------:R-:W-:Y:S01]  /*b340*/  PRMT R96, R81, 0x7632, R96 ;  /* 0x0000763251607816 */ /* 0x000fe20000000060 */
[----:B------:R-:W-:Y:S01]  /*b350*/  @P4 FMUL.FTZ R118, R122, R113 ;  /* 0x000000717a764220 */ /* 0x000fe20000410000 */
[----:B------:R-:W-:Y:S01]  /*b360*/  @P2 FMUL.FTZ R107, R119, R114 ;  /* 0x00000072776b2220 */ /* 0x000fe20000410000 */
[C---:B------:R-:W-:Y:S01]  /*b370*/  LOP3.LUT P5, RZ, R141.reuse, 0xff, RZ, 0xc0, !PT ;  /* 0x000000ff8dff7812 */ /* 0x040fe200078ac0ff */
[----:B------:R-:W-:Y:S01]  /*b380*/  FADD.FTZ R113, -R148, R109 ;  /* 0x0000006d94717221 */ /* 0x000fe20000010100 */
[----:B------:R-:W-:Y:S01]  /*b390*/  LOP3.LUT P4, RZ, R141, 0xff00, RZ, 0xc0, !PT ;  /* 0x0000ff008dff7812 */ /* 0x000fe2000788c0ff */
[----:B------:R-:W-:Y:S01]  /*b3a0*/  FADD.FTZ R151, -R151, R116 ;  /* 0x0000007497977221 */ /* 0x000fe20000010100 */
[----:B------:R-:W-:Y:S01]  /*b3b0*/  ISETP.GE.U32.AND P2, PT, R140, RZ, PT ;  /* 0x000000ff8c00720c */ /* 0x000fe20003f46070 */
[----:B------:R-:W-:Y:S01]  /*b3c0*/  FADD.FTZ R115, -R126, R115 ;  /* 0x000000737e737221 */ /* 0x000fe20000010100 */
[----:B------:R-:W-:Y:S01]  /*b3d0*/  SHF.L.U32 R109, R96, 0x10, RZ ;  /* 0x00000010606d7819 */ /* 0x000fe200000006ff */
[----:B------:R-:W-:Y:S01]  /*b3e0*/  FADD.FTZ R149, -R149, R108 ;  /* 0x0000006c95957221 */ /* 0x000fe20000010100 */
[----:B------:R-:W-:Y:S01]  /*b3f0*/  PRMT R116, R83, 0x7632, R116 ;  /* 0x0000763253747816 */ /* 0x000fe20000000074 */
[----:B------:R-:W-:Y:S01]  /*b400*/  FADD.FTZ R117, -R150, R117 ;  /* 0x0000007596757221 */ /* 0x000fe20000010100 */
[----:B------:R-:W-:Y:S01]  /*b410*/  PRMT R97, R82, 0x7632, R97 ;  /* 0x0000763252617816 */ /* 0x000fe20000000061 */
[----:B------:R-:W-:Y:S01]  /*b420*/  FFMA.FTZ R96, R146, R115, R109 ;  /* 0x0000007392607223 */ /* 0x000fe2000001006d */
[----:B------:R-:W-:-:S02]  /*b430*/  LOP3.LUT P3, RZ, R141, 0xff0000, RZ, 0xc0, !PT ;  /* 0x00ff00008dff7812 */ /* 0x000fc4000786c0ff */
[----:B------:R-:W-:Y:S01]  /*b440*/  ISETP.GE.U32.AND.EX P2, PT, R141, 0x1000000, PT, P2 ;  /* 0x010000008d00780c */ /* 0x000fe20003f46120 */
[----:B------:R-:W-:Y:S01]  /*b450*/  FMUL.FTZ R96, R145, R96 ;  /* 0x0000006091607220 */ /* 0x000fe20000410000 */
[----:B------:R-:W-:Y:S02]  /*b460*/  SHF.L.U32 R108, R82, 0x10, RZ ;  /* 0x00000010526c7819 */ /* 0x000fe400000006ff */
[----:B------:R-:W-:Y:S01]  /*b470*/  SHF.L.U32 R122, R116, 0x10, RZ ;  /* 0x00000010747a7819 */ /* 0x000fe200000006ff */
[----:B------:R-:W-:Y:S01]  /*b480*/  FMUL.FTZ R109, R96, UR4 ;  /* 0x00000004606d7c20 */ /* 0x000fe20008410000 */
[C---:B------:R-:W-:Y:S01]  /*b490*/  SHF.L.U32 R114, R97.reuse, 0x10, RZ ;  /* 0x0000001061727819 */ /* 0x040fe200000006ff */
[C---:B------:R-:W-:Y:S01]  /*b4a0*/  FFMA.FTZ R108, R146.reuse, R149, R108 ;  /* 0x00000095926c7223 */ /* 0x040fe2000001006c */
[----:B------:R-:W-:Y:S01]  /*b4b0*/  @P6 PRMT R97, R97, 0x7632, R97 ;  /* 0x0000763261616816 */ /* 0x000fe20000000061 */
[C---:B------:R-:W-:Y:S01]  /*b4c0*/  FFMA.FTZ R122, R146.reuse, R117, R122 ;  /* 0x00000075927a7223 */ /* 0x040fe2000001007a */
[----:B------:R-:W-:Y:S01]  /*b4d0*/  SHF.L.U32 R120, R83, 0x10, RZ ;  /* 0x0000001053787819 */ /* 0x000fe200000006ff */
[----:B------:R-:W-:Y:S01]  /*b4e0*/  FFMA.FTZ R116, R146, R151, R114 ;  /* 0x0000009792747223 */ /* 0x000fe20000010072 */
[----:B------:R-:W-:-:S02]  /*b4f0*/  @P5 SHF.L.U32 R117, R98, 0x10, RZ ;  /* 0x0000001062755819 */ /* 0x000fc400000006ff */
[----:B------:R-:W-:Y:S01]  /*b500*/  @P4 PRMT R119, R98, 0x7632, R119 ;  /* 0x0000763262774816 */ /* 0x000fe20000000077 */
[----:B------:R-:W-:Y:S01]  /*b510*/  FMUL.FTZ R98, R145, R108 ;  /* 0x0000006c91627220 */ /* 0x000fe20000410000 */
[----:B------:R-:W-:Y:S01]  /*b520*/  @P6 SHF.L.U32 R114, R97, 0x10, RZ ;  /* 0x0000001061726819 */ /* 0x000fe200000006ff */
[----:B------:R-:W-:Y:S01]  /*b530*/  FFMA.FTZ R120, R146, R113, R120 ;  /* 0x0000007192787223 */ /* 0x000fe20000010078 */
[----:B------:R-:W-:Y:S01]  /*b540*/  @P5 SHF.L.U32 R121, R46, 0x10, RZ ;  /* 0x000000102e795819 */ /* 0x000fe200000006ff */
[----:B------:R-:W-:Y:S01]  /*b550*/  HFMA2 R113, -RZ, RZ, 0, 0 ;  /* 0x00000000ff717431 */ /* 0x000fe200000001ff */
[C---:B------:R-:W-:Y:S01]  /*b560*/  @P3 SHF.L.U32 R123, R99.reuse, 0x10, RZ ;  /* 0x00000010637b3819 */ /* 0x040fe200000006ff */
[----:B------:R-:W-:Y:S01]  /*b570*/  FMUL.FTZ R98, R98, UR4 ;  /* 0x0000000462627c20 */ /* 0x000fe20008410000 */
[----:B------:R-:W-:Y:S01]  /*b580*/  @P2 PRMT R126, R99, 0x7632, R126 ;  /* 0x00007632637e2816 */ /* 0x000fe2000000007e */
[C---:B------:R-:W-:Y:S01]  /*b590*/  FMUL.FTZ R99, R145.reuse, R116 ;  /* 0x0000007491637220 */ /* 0x040fe20000410000 */
[----:B------:R-:W-:Y:S01]  /*b5a0*/  @P6 FMUL.FTZ R113, R114, R109 ;  /* 0x0000006d72716220 */ /* 0x000fe20000410000 */
        /* <DEDUP_REMOVED lines=30> */
.L_x_936:
[----:B------:R-:W0:Y:S01]  /*b790*/  @P1 LDC.64 R106, c[0x0][0x478] ;  /* 0x00011e00ff6a1b82 */ /* 0x000e220000000a00 */
[----:B------:R-:W-:-:S04]  /*b7a0*/  IMAD.WIDE.U32 R108, R2, 0x10, R186 ;  /* 0x00000010026c7825 */ /* 0x000fc800078e00ba */
[----:B0-----:R-:W-:-:S05]  /*b7b0*/  @P1 IMAD.WIDE.U32 R106, R2, 0x10, R106 ;  /* 0x00000010026a1825 */ /* 0x001fca00078e006a */
[----:B------:R1:W-:Y:S04]  /*b7c0*/  @P1 STG.E.128 desc[UR6][R106.64], R84 ;  /* 0x000000546a001986 */ /* 0x0003e8000c101d06 */
[----:B------:R1:W-:Y:S02]  /*b7d0*/  STG.E.128 desc[UR6][R108.64], R96 ;  /* 0x000000606c007986 */ /* 0x0003e4000c101d06 */
.L_x_928:
[----:B------:R-:W2:Y:S01]  /*b7e0*/  LDL.LU R168, [R1+0x24] ;  /* 0x0000240001a87983 */ /* 0x000ea20000300800 */
[----:B01----:R-:W0:Y:S03]  /*b7f0*/  LDC.64 R96, c[0x0][0x380] ;  /* 0x0000e000ff607b82 */ /* 0x003e260000000a00 */
[----:B------:R-:W3:Y:S04]  /*b800*/  LDL.LU R167, [R1+0x28] ;  /* 0x0000280001a77983 */ /* 0x000ee80000300800 */
        /* <DEDUP_REMOVED lines=30> */
[----:B0-----:R-:W-:-:S04]  /*b9f0*/  LEA R144, R96, R144, 0x2 ;  /* 0x0000009060907211 */ /* 0x001fc800078e10ff */
[----:B------:R-:W-:Y:S01]  /*ba00*/  ISETP.GE.AND P1, PT, R144, R97, PT ;  /* 0x000000619000720c */ /* 0x000fe20003f26270 */
        /* <DEDUP_REMOVED lines=66> */
.L_x_915:
[----:B------:R1:W5:Y:S01]  /*be30*/  LDL.LU R44, [R1+0x20] ;  /* 0x00002000012c7983 */ /* 0x0003620000300800 */
[----:B------:R-:W-:Y:S02]  /*be40*/  MOV R64, R140 ;  /* 0x0000008c00407202 */ /* 0x000fe40000000f00 */
[----:B------:R-:W-:Y:S01]  /*be50*/  MOV R71, R141 ;  /* 0x0000008d00477202 */ /* 0x000fe20000000f00 */
[----:B------:R1:W5:Y:S01]  /*be60*/  LDL.LU R45, [R1+0x1c] ;  /* 0x00001c00012d7983 */ /* 0x0003620000300800 */
[----:B------:R-:W-:Y:S02]  /*be70*/  MOV R50, R98 ;  /* 0x0000006200327202 */ /* 0x000fe40000000f00 */
[----:B------:R-:W-:Y:S01]  /*be80*/  MOV R49, R99 ;  /* 0x0000006300317202 */ /* 0x000fe20000000f00 */
[----:B------:R1:W5:Y:S01]  /*be90*/  LDL.LU R46, [R1+0x18] ;  /* 0x00001800012e7983 */ /* 0x0003620000300800 */
[----:B------:R-:W-:Y:S02]  /*bea0*/  MOV R84, R168 ;  /* 0x000000a800547202 */ /* 0x000fe40000000f00 */
[----:B------:R-:W-:Y:S01]  /*beb0*/  MOV R85, R167 ;  /* 0x000000a700557202 */ /* 0x000fe20000000f00 */
[----:B------:R1:W5:Y:S01]  /*bec0*/  LDL.LU R47, [R1+0x14] ;  /* 0x00001400012f7983 */ /* 0x0003620000300800 */
[----:B------:R-:W-:-:S02]  /*bed0*/  MOV R86, R166 ;  /* 0x000000a600567202 */ /* 0x000fc40000000f00 */
        /* <DEDUP_REMOVED lines=13> */
[----:B0-----:R1:W5:Y:S01]  /*bfb0*/  LDL.LU R140, [R1] ;  /* 0x00000000018c7983 */ /* 0x0013620000300800 */
        /* <DEDUP_REMOVED lines=69> */
[----:B-1----:R-:W-:-:S07]  /*c410*/  MOV R4, R3 ;  /* 0x0000000300047202 */ /* 0x002fce0000000f00 */
.L_x_914:
[----:B------:R-:W-:Y:S05]  /*c420*/  BSYNC B0 ;  /* 0x0000000000007941 */ /* 0x000fea0003800000 */
.L_x_913:
[----:B------:R-:W0:Y:S01]  /*c430*/  S2R R100, SR_TID.X ;  /* 0x0000000000647919 */ /* 0x000e220000002100 */
[----:B------:R-:W-:Y:S01]  /*c440*/  MOV R36, 0x400 ;  /* 0x0000040000247802 */ /* 0x000fe20000000f00 */
[----:B------:R-:W-:Y:S05]  /*c450*/  WARPSYNC.ALL ;  /* 0x0000000000007948 */ /* 0x000fea0003800000 */
[----:B------:R-:W1:Y:S01]  /*c460*/  S2R R37, SR_CgaCtaId ;  /* 0x0000000000257919 */ /* 0x000e620000008800 */
[----:B------:R-:W2:Y:S01]  /*c470*/  S2UR UR4, SR_CTAID.X ;  /* 0x00000000000479c3 */ /* 0x000ea20000002500 */
[----:B------:R-:W3:Y:S01]  /*c480*/  LDCU.128 UR20, c[0x0][0x440] ;  /* 0x00008800ff1477ac */ /* 0x000ee20008000c00 */
[----:B------:R-:W4:Y:S01]  /*c490*/  LDCU.64 UR8, c[0x0][0x460] ;  /* 0x00008c00ff0877ac */ /* 0x000f220008000a00 */
        /* <DEDUP_REMOVED lines=31> */
[----:B---3--:R-:W-:-:S03]  /*c690*/  FADD.FTZ R36, RZ, R36 ;  /* 0x00000024ff247221 */ /* 0x008fc60000010000 */
[----:B------:R-:W3:Y:S01]  /*c6a0*/  LDS R97, [R37+0x3400] ;  /* 0x0034000025617984 */ /* 0x000ee20000000800 */
[----:B----4-:R-:W-:Y:S01]  /*c6b0*/  FADD.FTZ R2, R2, R45 ;  /* 0x0000002d02027221 */ /* 0x010fe20000010000 */
[----:B--2---:R-:W-:Y:S02]  /*c6c0*/  FADD.FTZ R3, R3, R44 ;  /* 0x0000002c03037221 */ /* 0x004fe40000010000 */
[----:B------:R-:W2:Y:S01]  /*c6d0*/  LDS R39, [R37+0x800] ;  /* 0x0008000025277984 */ /* 0x000ea20000000800 */
[----:B------:R-:W-:-:S03]  /*c6e0*/  FADD.FTZ R36, R36, R47 ;  /* 0x0000002f24247221 */ /* 0x000fc60000010000 */
[----:B------:R-:W4:Y:S01]  /*c6f0*/  LDS R40, [R37+0xa00] ;  /* 0x000a000025287984 */ /* 0x000f220000000800 */
[----:B------:R-:W-:-:S03]  /*c700*/  FADD.FTZ R38, RZ, R38 ;  /* 0x00000026ff267221 */ /* 0x000fc60000010000 */
        /* <DEDUP_REMOVED lines=9> */
[----:B0-----:R-:W-:-:S03]  /*c7a0*/  FADD.FTZ R95, R2, R95 ;  /* 0x0000005f025f7221 */ /* 0x001fc60000010000 */
[----:B------:R-:W0:Y:S01]  /*c7b0*/  LDS R55, [R37+0x1e00] ;  /* 0x001e000025377984 */ /* 0x000e220000000800 */
[----:B-1----:R-:W-:-:S03]  /*c7c0*/  FADD.FTZ R43, R3, R88 ;  /* 0x00000058032b7221 */ /* 0x002fc60000010000 */
[----:B------:R-:W1:Y:S01]  /*c7d0*/  LDS R89, [R37+0x2600] ;  /* 0x0026000025597984 */ /* 0x000e620000000800 */
[----:B---3--:R-:W-:-:S03]  /*c7e0*/  FADD.FTZ R97, R36, R97 ;  /* 0x0000006124617221 */ /* 0x008fc60000010000 */
[----:B------:R-:W3:Y:S04]  /*c7f0*/  LDS R80, [R37+0x2800] ;  /* 0x0028000025507984 */ /* 0x000ee80000000800 */
[----:B------:R-:W3:Y:S01]  /*c800*/  LDS R91, [R37+0x2a00] ;  /* 0x002a0000255b7984 */ /* 0x000ee20000000800 */
[----:B--2---:R-:W-:-:S03]  /*c810*/  FADD.FTZ R39, RZ, R39 ;  /* 0x00000027ff277221 */ /* 0x004fc60000010000 */
[----:B------:R-:W2:Y:S01]  /*c820*/  LDS R82, [R37+0x2c00] ;  /* 0x002c000025527984 */ /* 0x000ea20000000800 */
[----:B----4-:R-:W-:-:S03]  /*c830*/  FADD.FTZ R40, RZ, R40 ;  /* 0x00000028ff287221 */ /* 0x010fc60000010000 */
[----:B------:R-:W4:Y:S01]  /*c840*/  LDS R93, [R37+0x2e00] ;  /* 0x002e0000255d7984 */ /* 0x000f220000000800 */
[----:B------:R-:W-:-:S03]  /*c850*/  FADD.FTZ R41, RZ, R41 ;  /* 0x00000029ff297221 */ /* 0x000fc60000010000 */
[----:B------:R-:W4:Y:S01]  /*c860*/  LDS R99, [R37+0x3600] ;  /* 0x0036000025637984 */ /* 0x000f220000000800 */
[----:B------:R-:W-:-:S03]  /*c870*/  FADD.FTZ R42, RZ, R42 ;  /* 0x0000002aff2a7221 */ /* 0x000fc60000010000 */
[----:B------:R-:W4:Y:S01]  /*c880*/  LDS R2, [R37+0x3800] ;  /* 0x0038000025027984 */ /* 0x000f220000000800 */
[----:B------:R-:W-:-:S03]  /*c890*/  FADD.FTZ R39, R39, R46 ;  /* 0x0000002e27277221 */ /* 0x000fc60000010000 */
[----:B------:R-:W-:Y:S01]  /*c8a0*/  LDS R3, [R37+0x3a00] ;  /* 0x003a000025037984 */ /* 0x000fe20000000800 */
[----:B------:R-:W-:-:S03]  /*c8b0*/  FADD.FTZ R40, R40, R53 ;  /* 0x0000003528287221 */ /* 0x000fc60000010000 */
[----:B------:R-:W4:Y:S01]  /*c8c0*/  LDS R36, [R37+0x3c00] ;  /* 0x003c000025247984 */ /* 0x000f220000000800 */
[----:B------:R-:W-:-:S03]  /*c8d0*/  FADD.FTZ R41, R41, R52 ;  /* 0x0000003429297221 */ /* 0x000fc60000010000 */
[----:B------:R-:W4:Y:S01]  /*c8e0*/  LDS R45, [R37+0x3e00] ;  /* 0x003e0000252d7984 */ /* 0x000f220000000800 */
[----:B0-----:R-:W-:Y:S01]  /*c8f0*/  FADD.FTZ R42, R42, R55 ;  /* 0x000000372a2a7221 */ /* 0x001fe20000010000 */
[----:B------:R-:W-:Y:S01]  /*c900*/  BAR.SYNC.DEFER_BLOCKING 0x0 ;  /* 0x0000000000007b1d */ /* 0x000fe20000010000 */
[----:B-1----:R-:W-:Y:S01]  /*c910*/  FADD.FTZ R38, R38, R89 ;  /* 0x0000005926267221 */ /* 0x002fe20000010000 */
[----:B---3--:R-:W-:Y:S01]  /*c920*/  FADD.FTZ R39, R39, R80 ;  /* 0x0000005027277221 */ /* 0x008fe20000010000 */
[----:B------:R-:W-:Y:S01]  /*c930*/  FADD.FTZ R40, R40, R91 ;  /* 0x0000005b28287221 */ /* 0x000fe20000010000 */
[----:B--2---:R-:W-:Y:S01]  /*c940*/  FADD.FTZ R41, R41, R82 ;  /* 0x0000005229297221 */ /* 0x004fe20000010000 */
[----:B----4-:R-:W-:Y:S01]  /*c950*/  FADD.FTZ R42, R42, R93 ;  /* 0x0000005d2a2a7221 */ /* 0x010fe20000010000 */
        /* <DEDUP_REMOVED lines=77> */
[----:B------:R-:W-:Y:S01]  /*ce30*/  STS.128 [R0], R84 ;  /* 0x0000005400007388 */ /* 0x000fe20000000c00 */
[----:B------:R-:W-:-:S03]  /*ce40*/  FADD.FTZ R15, R7, R28 ;  /* 0x0000001c070f7221 */ /* 0x000fc60000010000 */
        /* <DEDUP_REMOVED lines=33> */
[----:B---3--:R-:W-:Y:S01]  /*d060*/  FADD.FTZ R61, R2, R47 ;  /* 0x0000002f023d7221 */ /* 0x008fe20000010000 */
[C---:B------:R-:W-:Y:S02]  /*d070*/  IADD3 R2, P0, PT, R6.reuse, UR22, RZ ;  /* 0x0000001606027c10 */ /* 0x040fe4000ff1e0ff */
[----:B------:R-:W3:Y:S01]  /*d080*/  LDS R20, [R37+0x3200] ;  /* 0x0032000025147984 */ /* 0x000ee20000000800 */
[----:B----4-:R-:W-:Y:S01]  /*d090*/  FADD.FTZ R0, RZ, R0 ;  /* 0x00000000ff007221 */ /* 0x010fe20000010000 */
[----:B------:R-:W-:Y:S02]  /*d0a0*/  IADD3.X R3, PT, PT, R7, UR23, RZ, P0, !PT ;  /* 0x0000001707037c10 */ /* 0x000fe400087fe4ff */
[----:B------:R-:W4:Y:S01]  /*d0b0*/  LDS R14, [R37+0xa00] ;  /* 0x000a0000250e7984 */ /* 0x000f220000000800 */
[----:B------:R-:W-:Y:S01]  /*d0c0*/  IADD3 R6, P0, PT, R6, UR8, RZ ;  /* 0x0000000806067c10 */ /* 0x000fe2000ff1e0ff */
[----:B------:R-:W-:-:S02]  /*d0d0*/  FADD.FTZ R17, R0, R17 ;  /* 0x0000001100117221 */ /* 0x000fc40000010000 */
[----:B------:R-:W4:Y:S01]  /*d0e0*/  LDS R25, [R37+0x1800] ;  /* 0x0018000025197984 */ /* 0x000f220000000800 */
[----:B------:R-:W-:Y:S01]  /*d0f0*/  IADD3.X R7, PT, PT, R7, UR9, RZ, P0, !PT ;  /* 0x0000000907077c10 */ /* 0x000fe200087fe4ff */
[----:B------:R-:W-:Y:S02]  /*d100*/  FADD.FTZ R8, RZ, R8 ;  /* 0x00000008ff087221 */ /* 0x000fe40000010000 */
[----:B------:R-:W4:Y:S01]  /*d110*/  LDS R51, [R37+0x2600] ;  /* 0x0026000025337984 */ /* 0x000f220000000800 */
[----:B------:R-:W-:-:S03]  /*d120*/  FADD.FTZ R10, RZ, R10 ;  /* 0x0000000aff0a7221 */ /* 0x000fc60000010000 */
[----:B------:R-:W4:Y:S01]  /*d130*/  LDS R63, [R37+0x3400] ;  /* 0x00340000253f7984 */ /* 0x000f220000000800 */
[----:B------:R-:W-:-:S03]  /*d140*/  FADD.FTZ R8, R8, R21 ;  /* 0x0000001508087221 */ /* 0x000fc60000010000 */
[----:B------:R-:W4:Y:S01]  /*d150*/  LDS R0, [R37+0xc00] ;  /* 0x000c000025007984 */ /* 0x000f220000000800 */
[----:B------:R-:W-:-:S03]  /*d160*/  FADD.FTZ R17, R17, R18 ;  /* 0x0000001211117221 */ /* 0x000fc60000010000 */
[----:B------:R-:W4:Y:S01]  /*d170*/  LDS R27, [R37+0x1a00] ;  /* 0x001a0000251b7984 */ /* 0x000f220000000800 */
[----:B0-----:R-:W-:-:S03]  /*d180*/  FADD.FTZ R12, RZ, R12 ;  /* 0x0000000cff0c7221 */ /* 0x001fc60000010000 */
[----:B------:R-:W0:Y:S01]  /*d190*/  LDS R53, [R37+0x2800] ;  /* 0x0028000025357984 */ /* 0x000e220000000800 */
[----:B-1----:R-:W-:-:S03]  /*d1a0*/  FADD.FTZ R10, R10, R23 ;  /* 0x000000170a0a7221 */ /* 0x002fc60000010000 */
[----:B------:R-:W-:Y:S01]  /*d1b0*/  STG.E desc[UR6][R2.64], R19 ;  /* 0x0000001302007986 */ /* 0x000fe2000c101906 */
[----:B--2---:R-:W-:-:S03]  /*d1c0*/  FADD.FTZ R8, R8, R49 ;  /* 0x0000003108087221 */ /* 0x004fc60000010000 */
[----:B------:R-:W1:Y:S04]  /*d1d0*/  LDS R65, [R37+0x3600] ;  /* 0x0036000025417984 */ /* 0x000e680000000800 */
[----:B------:R-:W2:Y:S01]  /*d1e0*/  LDS R16, [R37+0xe00] ;  /* 0x000e000025107984 */ /* 0x000ea20000000800 */
[----:B---3--:R-:W-:-:S03]  /*d1f0*/  FADD.FTZ R17, R17, R20 ;  /* 0x0000001411117221 */ /* 0x008fc60000010000 */
[----:B------:R-:W3:Y:S01]  /*d200*/  LDS R19, [R37+0x1c00] ;  /* 0x001c000025137984 */ /* 0x000ee20000000800 */
[----:B----4-:R-:W-:-:S03]  /*d210*/  FADD.FTZ R14, RZ, R14 ;  /* 0x0000000eff0e7221 */ /* 0x010fc60000010000 */
[----:B------:R-:W4:Y:S01]  /*d220*/  LDS R55, [R37+0x2a00] ;  /* 0x002a000025377984 */ /* 0x000f220000000800 */
[----:B------:R-:W-:-:S03]  /*d230*/  FADD.FTZ R12, R12, R25 ;  /* 0x000000190c0c7221 */ /* 0x000fc60000010000 */
[----:B------:R-:W4:Y:S01]  /*d240*/  LDS R67, [R37+0x3800] ;  /* 0x0038000025437984 */ /* 0x000f220000000800 */
[----:B------:R-:W-:-:S03]  /*d250*/  FADD.FTZ R10, R10, R51 ;  /* 0x000000330a0a7221 */ /* 0x000fc60000010000 */
[----:B------:R-:W4:Y:S01]  /*d260*/  LDS R47, [R37+0x1e00] ;  /* 0x001e0000252f7984 */ /* 0x000f220000000800 */
[----:B------:R-:W-:-:S03]  /*d270*/  FADD.FTZ R63, R8, R63 ;  /* 0x0000003f083f7221 */ /* 0x000fc60000010000 */
[----:B------:R-:W4:Y:S01]  /*d280*/  LDS R57, [R37+0x2c00] ;  /* 0x002c000025397984 */ /* 0x000f220000000800 */
[----:B------:R-:W-:-:S03]  /*d290*/  FADD.FTZ R0, RZ, R0 ;  /* 0x00000000ff007221 */ /* 0x000fc60000010000 */
[----:B------:R-:W4:Y:S01]  /*d2a0*/  LDS R69, [R37+0x3a00] ;  /* 0x003a000025457984 */ /* 0x000f220000000800 */
[----:B------:R-:W-:-:S03]  /*d2b0*/  FADD.FTZ R14, R14, R27 ;  /* 0x0000001b0e0e7221 */ /* 0x000fc60000010000 */
[----:B------:R-:W4:Y:S01]  /*d2c0*/  LDS R59, [R37+0x2e00] ;  /* 0x002e0000253b7984 */ /* 0x000f220000000800 */
[----:B0-----:R-:W-:-:S03]  /*d2d0*/  FADD.FTZ R12, R12, R53 ;  /* 0x000000350c0c7221 */ /* 0x001fc60000010000 */
[----:B------:R-:W0:Y:S04]  /*d2e0*/  LDS R71, [R37+0x3c00] ;  /* 0x003c000025477984 */ /* 0x000e280000000800 */
[----:B------:R-:W0:Y:S01]  /*d2f0*/  LDS R73, [R37+0x3e00] ;  /* 0x003e000025497984 */ /* 0x000e220000000800 */
[----:B-1----:R-:W-:-:S03]  /*d300*/  FADD.FTZ R65, R10, R65 ;  /* 0x000000410a417221 */ /* 0x002fc60000010000 */
[----:B------:R-:W-:Y:S01]  /*d310*/  STG.E desc[UR6][R4.64], R95 ;  /* 0x0000005f04007986 */ /* 0x000fe2000c101906 */
[----:B--2---:R-:W-:-:S03]  /*d320*/  FADD.FTZ R16, RZ, R16 ;  /* 0x00000010ff107221 */ /* 0x004fc60000010000 */
[----:B------:R-:W-:Y:S01]  /*d330*/  STG.E desc[UR6][R6.64], R61 ;  /* 0x0000003d06007986 */ /* 0x000fe2000c101906 */
[----:B---3--:R-:W-:-:S03]  /*d340*/  FADD.FTZ R0, R0, R19 ;  /* 0x0000001300007221 */ /* 0x008fc60000010000 */
[----:B------:R-:W-:Y:S01]  /*d350*/  STG.E desc[UR6][R2.64+0x200], R29 ;  /* 0x0002001d02007986 */ /* 0x000fe2000c101906 */
[----:B----4-:R-:W-:-:S03]  /*d360*/  FADD.FTZ R14, R14, R55 ;  /* 0x000000370e0e7221 */ /* 0x010fc60000010000 */
        /* <DEDUP_REMOVED lines=11> */
[----:B0-----:R-:W-:-:S03]  /*d420*/  FADD.FTZ R71, R0, R71 ;  /* 0x0000004700477221 */ /* 0x001fc60000010000 */
        /* <DEDUP_REMOVED lines=16> */
.L_x_918:
        /* <DEDUP_REMOVED lines=8> */
.L_x_939:
[----:B------:R-:W-:Y:S05]  /*d5b0*/  BSYNC B2 ;  /* 0x0000000000027941 */ /* 0x000fea0003800000 */
.L_x_938:
[----:B------:R-:W-:Y:S01]  /*d5c0*/  FADD.FTZ R214, R122, R214 ;  /* 0x000000d67ad67221 */ /* 0x000fe20000010000 */
[----:B------:R-:W-:Y:S01]  /*d5d0*/  HFMA2 R122, -RZ, RZ, 0, 5.9604644775390625e-08 ;  /* 0x00000001ff7a7431 */ /* 0x000fe200000001ff */
[----:B------:R-:W-:Y:S01]  /*d5e0*/  MOV R197, R213 ;  /* 0x000000d500c57202 */ /* 0x000fe20000000f00 */
[----:B------:R0:W-:Y:S01]  /*d5f0*/  STL [R1], R100 ;  /* 0x0000006401007387 */ /* 0x0001e20000100800 */
[----:B------:R-:W-:Y:S02]  /*d600*/  MOV R123, 0x1f ;  /* 0x0000001f007b7802 */ /* 0x000fe40000000f00 */
[----:B------:R-:W-:Y:S01]  /*d610*/  MOV R192, 0xffffffff ;  /* 0xffffffff00c07802 */ /* 0x000fe20000000f00 */
[----:B------:R0:W-:Y:S06]  /*d620*/  STL [R1+0x4], R238 ;  /* 0x000004ee01007387 */ /* 0x0001ec0000100800 */
[----:B0-----:R-:W-:Y:S05]  /*d630*/  WARPSYNC.COLLECTIVE R192, `(.L_x_940) ;  /* 0x00000000c0087348 */ /* 0x001fea0003c00000 */
[----:B------:R1:W2:Y:S02]  /*d640*/  SHFL.BFLY P3, R122, R197, R122, R123 ;  /* 0x0c00007ac57a7389 */ /* 0x0002a4000006007b */
[----:B012---:R-:W-:Y:S05]  /*d650*/  ENDCOLLECTIVE ;  /* 0x000000000000791b */ /* 0x007fea0003800000 */
.L_x_940:
[----:B------:R0:W-:Y:S04]  /*d660*/  STL [R1+0x8], R99 ;  /* 0x0000086301007387 */ /* 0x0001e80000100800 */
[----:B------:R0:W-:Y:S04]  /*d670*/  STL [R1+0xc], R239 ;  /* 0x00000cef01007387 */ /* 0x0001e80000100800 */
[----:B------:R0:W-:Y:S01]  /*d680*/  STL [R1+0x10], R98 ;  /* 0x0000106201007387 */ /* 0x0001e20000100800 */
[----:B------:R-:W-:-:S03]  /*d690*/  MOV R197, R214 ;  /* 0x000000d600c57202 */ /* 0x000fc60000000f00 */
[----:B------:R0:W-:Y:S04]  /*d6a0*/  STL [R1+0x14], R240 ;  /* 0x000014f001007387 */ /* 0x0001e80000100800 */
[----:B------:R0:W-:Y:S01]  /*d6b0*/  STL [R1+0x18], R97 ;  /* 0x0000186101007387 */ /* 0x0001e20000100800 */
[----:B------:R-:W-:Y:S01]  /*d6c0*/  MOV R102, R122 ;  /* 0x0000007a00667202 */ /* 0x000fe20000000f00 */
[----:B------:R-:W-:Y:S02]  /*d6d0*/  HFMA2 R122, -RZ, RZ, 0, 1.1920928955078125e-07 ;  /* 0x00000002ff7a7431 */ /* 0x000fe400000001ff */
[----:B------:R0:W-:Y:S02]  /*d6e0*/  STL [R1+0x1c], R241 ;  /* 0x00001cf101007387 */ /* 0x0001e40000100800 */
[----:B------:R-:W-:-:S02]  /*d6f0*/  FADD.FTZ R213, R102, R213 ;  /* 0x000000d566d57221 */ /* 0x000fc40000010000 */
[----:B------:R0:W-:Y:S05]  /*d700*/  STL [R1+0x20], R96 ;  /* 0x0000206001007387 */ /* 0x0001ea0000100800 */
[----:B0-----:R-:W-:Y:S05]  /*d710*/  WARPSYNC.COLLECTIVE R192, `(.L_x_941) ;  /* 0x00000000c0087348 */ /* 0x001fea0003c00000 */
[----:B------:R1:W2:Y:S02]  /*d720*/  SHFL.BFLY P3, R122, R197, R122, R123 ;  /* 0x0c00007ac57a7389 */ /* 0x0002a4000006007b */
[----:B012---:R-:W-:Y:S05]  /*d730*/  ENDCOLLECTIVE ;  /* 0x000000000000791b */ /* 0x007fea0003800000 */
.L_x_941:
[----:B------:R-:W-:Y:S02]  /*d740*/  MOV R197, R213 ;  /* 0x000000d500c57202 */ /* 0x000fe40000000f00 */
[----:B------:R-:W-:Y:S01]  /*d750*/  MOV R101, R122 ;  /* 0x0000007a00657202 */ /* 0x000fe20000000f00 */
[----:B------:R-:W-:-:S04]  /*d760*/  HFMA2 R122, -RZ, RZ, 0, 1.1920928955078125e-07 ;  /* 0x00000002ff7a7431 */ /* 0x000fc800000001ff */
[----:B------:R-:W-:-:S07]  /*d770*/  FADD.FTZ R214, R214, R101 ;  /* 0x00000065d6d67221 */ /* 0x000fce0000010000 */
[----:B------:R-:W-:Y:S05]  /*d780*/  WARPSYNC.COLLECTIVE R192, `(.L_x_942) ;  /* 0x00000000c0087348 */ /* 0x000fea0003c00000 */
[----:B------:R0:W1:Y:S02]  /*d790*/  SHFL.BFLY P3, R122, R197, R122, R123 ;  /* 0x0c00007ac57a7389 */ /* 0x000064000006007b */
[----:B01----:R-:W-:Y:S05]  /*d7a0*/  ENDCOLLECTIVE ;  /* 0x000000000000791b */ /* 0x003fea0003800000 */
.L_x_942:
[----:B------:R-:W-:Y:S02]  /*d7b0*/  MOV R197, R214 ;  /* 0x000000d600c57202 */ /* 0x000fe40000000f00 */
[----:B------:R-:W-:Y:S01]  /*d7c0*/  MOV R102, R122 ;  /* 0x0000007a00667202 */ /* 0x000fe20000000f00 */
[----:B------:R-:W-:-:S04]  /*d7d0*/  HFMA2 R122, -RZ, RZ, 0, 2.384185791015625e-07 ;  /* 0x00000004ff7a7431 */ /* 0x000fc800000001ff */
[----:B------:R-:W-:-:S07]  /*d7e0*/  FADD.FTZ R213, R213, R102 ;  /* 0x00000066d5d57221 */ /* 0x000fce0000010000 */
[----:B------:R-:W-:Y:S05]  /*d7f0*/  WARPSYNC.COLLECTIVE R192, `(.L_x_943) ;  /* 0x00000000c0087348 */ /* 0x000fea0003c00000 */
[----:B------:R0:W1:Y:S02]  /*d800*/  SHFL.BFLY P3, R122, R197, R122, R123 ;  /* 0x0c00007ac57a7389 */ /* 0x000064000006007b */
[----:B01----:R-:W-:Y:S05]  /*d810*/  ENDCOLLECTIVE ;  /* 0x000000000000791b */ /* 0x003fea0003800000 */
.L_x_943:
[----:B------:R-:W-:Y:S02]  /*d820*/  MOV R197, R213 ;  /* 0x000000d500c57202 */ /* 0x000fe40000000f00 */
[----:B------:R-:W-:Y:S01]  /*d830*/  MOV R101, R122 ;  /* 0x0000007a00657202 */ /* 0x000fe20000000f00 */
[----:B------:R-:W-:-:S04]  /*d840*/  HFMA2 R122, -RZ, RZ, 0, 2.384185791015625e-07 ;  /* 0x00000004ff7a7431 */ /* 0x000fc800000001ff */
[----:B------:R-:W-:-:S07]  /*d850*/  FADD.FTZ R101, R214, R101 ;  /* 0x00000065d6657221 */ /* 0x000fce0000010000 */
[----:B------:R-:W-:Y:S05]  /*d860*/  WARPSYNC.COLLECTIVE R192, `(.L_x_944) ;  /* 0x00000000c0087348 */ /* 0x000fea0003c00000 */
[----:B------:R0:W1:Y:S02]  /*d870*/  SHFL.BFLY P3, R122, R197, R122, R123 ;  /* 0x0c00007ac57a7389 */ /* 0x000064000006007b */
[----:B01----:R-:W-:Y:S05]  /*d880*/  ENDCOLLECTIVE ;  /* 0x000000000000791b */ /* 0x003fea0003800000 */
.L_x_944:
[----:B------:R-:W-:Y:S02]  /*d890*/  MOV R197, R101 ;  /* 0x0000006500c57202 */ /* 0x000fe40000000f00 */
[----:B------:R-:W-:Y:S01]  /*d8a0*/  MOV R102, R122 ;  /* 0x0000007a00667202 */ /* 0x000fe20000000f00 */
[----:B------:R-:W-:-:S04]  /*d8b0*/  HFMA2 R122, -RZ, RZ, 0, 4.76837158203125e-07 ;  /* 0x00000008ff7a7431 */ /* 0x000fc800000001ff */
[----:B------:R-:W-:-:S07]  /*d8c0*/  FADD.FTZ R102, R213, R102 ;  /* 0x00000066d5667221 */ /* 0x000fce0000010000 */
[----:B------:R-:W-:Y:S05]  /*d8d0*/  WARPSYNC.COLLECTIVE R192, `(.L_x_945) ;  /* 0x00000000c0087348 */ /* 0x000fea0003c00000 */
[----:B------:R0:W1:Y:S02]  /*d8e0*/  SHFL.BFLY P3, R122, R197, R122, R123 ;  /* 0x0c00007ac57a7389 */ /* 0x000064000006007b */
[----:B01----:R-:W-:Y:S05]  /*d8f0*/  ENDCOLLECTIVE ;  /* 0x000000000000791b */ /* 0x003fea0003800000 */
.L_x_945:
[----:B------:R-:W-:Y:S02]  /*d900*/  MOV R197, R102 ;  /* 0x0000006600c57202 */ /* 0x000fe40000000f00 */
[----:B------:R-:W-:Y:S01]  /*d910*/  MOV R198, R122 ;  /* 0x0000007a00c67202 */ /* 0x000fe20000000f00 */
[----:B------:R-:W-:-:S04]  /*d920*/  HFMA2 R122, -RZ, RZ, 0, 4.76837158203125e-07 ;  /* 0x00000008ff7a7431 */ /* 0x000fc800000001ff */
[----:B------:R-:W-:-:S07]  /*d930*/  FADD.FTZ R101, R101, R198 ;  /* 0x000000c665657221 */ /* 0x000fce0000010000 */
[----:B------:R-:W-:Y:S05]  /*d940*/  WARPSYNC.COLLECTIVE R192, `(.L_x_946) ;  /* 0x00000000c0087348 */ /* 0x000fea0003c00000 */
[----:B------:R0:W1:Y:S02]  /*d950*/  SHFL.BFLY P3, R122, R197, R122, R123 ;  /* 0x0c00007ac57a7389 */ /* 0x000064000006007b */
[----:B01----:R-:W-:Y:S05]  /*d960*/  ENDCOLLECTIVE ;  /* 0x000000000000791b */ /* 0x003fea0003800000 */
.L_x_946:
[----:B------:R-:W-:Y:S02]  /*d970*/  MOV R197, R101 ;  /* 0x0000006500c57202 */ /* 0x000fe40000000f00 */
[----:B------:R-:W-:Y:S01]  /*d980*/  MOV R199, R122 ;  /* 0x0000007a00c77202 */ /* 0x000fe20000000f00 */
[----:B------:R-:W-:-:S04]  /*d990*/  HFMA2 R122, -RZ, RZ, 0, 9.5367431640625e-07 ;  /* 0x00000010ff7a7431 */ /* 0x000fc800000001ff */
[----:B------:R-:W-:-:S07]  /*d9a0*/  FADD.FTZ R102, R102, R199 ;  /* 0x000000c766667221 */ /* 0x000fce0000010000 */
[----:B------:R-:W-:Y:S05]  /*d9b0*/  WARPSYNC.COLLECTIVE R192, `(.L_x_947) ;  /* 0x00000000c0087348 */ /* 0x000fea0003c00000 */
[----:B------:R0:W1:Y:S02]  /*d9c0*/  SHFL.BFLY P3, R122, R197, R122, R123 ;  /* 0x0c00007ac57a7389 */ /* 0x000064000006007b */
[----:B01----:R-:W-:Y:S05]  /*d9d0*/  ENDCOLLECTIVE ;  /* 0x000000000000791b */ /* 0x003fea0003800000 */
.L_x_947:
[----:B------:R-:W-:Y:S02]  /*d9e0*/  MOV R197, R102 ;  /* 0x0000006600c57202 */ /* 0x000fe40000000f00 */
[----:B------:R-:W-:Y:S01]  /*d9f0*/  MOV R198, R122 ;  /* 0x0000007a00c67202 */ /* 0x000fe20000000f00 */
[----:B------:R-:W-:-:S07]  /*da00*/  HFMA2 R122, -RZ, RZ, 0, 9.5367431640625e-07 ;  /* 0x00000010ff7a7431 */ /* 0x000fce00000001ff */
[----:B------:R-:W-:Y:S05]  /*da10*/  WARPSYNC.COLLECTIVE R192, `(.L_x_948) ;  /* 0x00000000c0087348 */ /* 0x000fea0003c00000 */
[----:B------:R0:W1:Y:S02]  /*da20*/  SHFL.BFLY P3, R122, R197, R122, R123 ;  /* 0x0c00007ac57a7389 */ /* 0x000064000006007b */
[----:B01----:R-:W-:Y:S05]  /*da30*/  ENDCOLLECTIVE ;  /* 0x000000000000791b */ /* 0x003fea0003800000 */
.L_x_948:
[----:B------:R-:W-:Y:S05]  /*da40*/  BRA `(.L_x_949) ;  /* 0xffffff6400987947 */ /* 0x000fea000383ffff */
.L_x_950:
        /* <DEDUP_REMOVED lines=11> */
.L_x_19961:


//--------------------- .text._ZN10layer_norm22ln_bwd_finalize_kernelINS_22Kernel_traits_finalizeILj1024E13__nv_bfloat16S2_S2_S2_fjLb1ELj1024ELj4ENS_18Kernel_traits_baseILj1024ES2_S2_S2_S2_fjLj1024EEEEELb1ELb0EEEvNS_9BwdParamsE --------------------------
	.section	.text._ZN10layer_norm22ln_bwd_finalize_kernelINS_22Kernel_traits_finalizeILj1024E13__nv_bfloat16S2_S2_S2_fjLb1ELj1024ELj4ENS_18Kernel_traits_baseILj1024ES2_S2_S2_S2_fjLj1024EEEEELb1ELb0EEEvNS_9BwdParamsE,"ax",@progbits
	.align	128
        .global         _ZN10layer_norm22ln_bwd_finalize_kernelINS_22Kernel_traits_finalizeILj1024E13__nv_bfloat16S2_S2_S2_fjLb1ELj1024ELj4ENS_18Kernel_traits_baseILj1024ES2_S2_S2_S2_fjLj1024EEEEELb1ELb0EEEvNS_9BwdParamsE
        .type           _ZN10layer_norm22ln_bwd_finalize_kernelINS_22Kernel_traits_finalizeILj1024E13__nv_bfloat16S2_S2_S2_fjLb1ELj1024ELj4ENS_18Kernel_traits_baseILj1024ES2_S2_S2_S2_fjLj1024EEEEELb1ELb0EEEvNS_9BwdParamsE,@function
        .size           _ZN10layer_norm22ln_bwd_finalize_kernelINS_22Kernel_traits_finalizeILj1024E13__nv_bfloat16S2_S2_S2_fjLb1ELj1024ELj4ENS_18Kernel_traits_baseILj1024ES2_S2_S2_S2_fjLj1024EEEEELb1ELb0EEEvNS_9BwdParamsE,(.L_x_19962 - _ZN10layer_norm22ln_bwd_finalize_kernelINS_22Kernel_traits_finalizeILj1024E13__nv_bfloat16S2_S2_S2_fjLb1ELj1024ELj4ENS_18Kernel_traits_baseILj1024ES2_S2_S2_S2_fjLj1024EEEEELb1ELb0EEEvNS_9BwdParamsE)
        .other          _ZN10layer_norm22ln_bwd_finalize_kernelINS_22Kernel_traits_finalizeILj1024E13__nv_bfloat16S2_S2_S2_fjLb1ELj1024ELj4ENS_18Kernel_traits_baseILj1024ES2_S2_S2_S2_fjLj1024EEEEELb1ELb0EEEvNS_9BwdParamsE,@"STO_CUDA_ENTRY STV_DEFAULT"
_ZN10layer_norm22ln_bwd_finalize_kernelINS_22Kernel_traits_finalizeILj1024E13__nv_bfloat16S2_S2_S2_fjLb1ELj1024ELj4ENS_18Kernel_traits_baseILj1024ES2_S2_S2_S2_fjLj1024EEEEELb1ELb0EEEvNS_9BwdParamsE:
.text._ZN10layer_norm22ln_bwd_finalize_kernelINS_22Kernel_traits_finalizeILj1024E13__nv_bfloat16S2_S2_S2_fjLb1ELj1024ELj4ENS_18Kernel_traits_baseILj1024ES2_S2_S2_S2_fjLj1024EEEEELb1ELb0EEEvNS_9BwdParamsE:
        /* <DEDUP_REMOVED lines=15> */
[----:B------:R-:W-:Y:S01]  /*00f0*/  LOP3.LUT R6, R6, 0x7ffffff0, RZ, 0xc0, !PT ;  /* 0x7ffffff006067812 */ /* 0x000fe200078ec0ff */
[----:B------:R-:W-:Y:S01]  /*0100*/  HFMA2 R8, -RZ, RZ, 0, 0 ;  /* 0x00000000ff087431 */ /* 0x000fe200000001ff */
        /* <DEDUP_REMOVED lines=13> */
[----:B------:R-:W-:Y:S02]  /*01e0*/  LEA.HI R11, R10, 0x1, RZ, 0x1b ;  /* 0x000000010a0b7811 */ /* 0x000fe400078fd8ff */
[----:B------:R-:W-:Y:S02]  /*01f0*/  MOV R22, RZ ;  /* 0x000000ff00167202 */ /* 0x000fe40000000f00 */
[----:B------:R-:W-:Y:S02]  /*0200*/  LOP3.LUT R12, R11, 0x7, RZ, 0xc0, !PT ;  /* 0x000000070b0c7812 */ /* 0x000fe400078ec0ff */
[----:B------:R-:W-:Y:S02]  /*0210*/  MOV R7, RZ ;  /* 0x000000ff00077202 */ /* 0x000fe40000000f00 */
[----:B------:R-:W-:-:S03]  /*0220*/  ISETP.NE.AND P0, PT, R12, RZ, PT ;  /* 0x000000ff0c00720c */ /* 0x000fc60003f05270 */
[----:B------:R-:W-:Y:S10]  /*0230*/  @!P1 BRA `(.L_x_954) ;  /* 0x0000000400c49947 */ /* 0x000ff40003800000 */
[C---:B------:R-:W-:Y:S01]  /*0240*/  LOP3.LUT R24, R4.reuse, 0x80, RZ, 0xfc, !PT ;  /* 0x0000008004187812 */ /* 0x040fe200078efcff */
[-CC-:B------:R-:W-:Y:S01]  /*0250*/  IMAD R20, R13, R3.reuse, R14.reuse ;  /* 0x000000030d147224 */ /* 0x180fe200078e020e */
[C---:B------:R-:W-:Y:S02]  /*0260*/  LOP3.LUT R26, R4.reuse, 0xa0, RZ, 0xfc, !PT ;  /* 0x000000a0041a7812 */ /* 0x040fe400078efcff */
[----:B------:R-:W-:Y:S01]  /*0270*/  LOP3.LUT R28, R4, 0xc0, RZ, 0xfc, !PT ;  /* 0x000000c0041c7812 */ /* 0x000fe200078efcff */
[-CC-:B------:R-:W-:Y:S01]  /*0280*/  IMAD R24, R24, R3.reuse, R14.reuse ;  /* 0x0000000318187224 */ /* 0x180fe200078e020e */
        /* <DEDUP_REMOVED lines=8> */
[----:B------:R-:W-:Y:S01]  /*0310*/  IADD3 R21, PT, PT, R5, R20, RZ ;  /* 0x0000001405157210 */ /* 0x000fe20007ffe0ff */
[-CC-:B------:R-:W-:Y:S01]  /*0320*/  IMAD R18, R18, R3.reuse, R14.reuse ;  /* 0x0000000312127224 */ /* 0x180fe200078e020e */
[----:B------:R-:W-:Y:S01]  /*0330*/  MOV R8, RZ ;  /* 0x000000ff00087202 */ /* 0x000fe20000000f00 */
[----:B------:R-:W-:Y:S01]  /*0340*/  IMAD R14, R4, R3, R14 ;  /* 0x00000003040e7224 */ /* 0x000fe200078e020e */
[----:B------:R-:W-:-:S02]  /*0350*/  MOV R6, R4 ;  /* 0x0000000400067202 */ /* 0x000fc40000000f00 */
[----:B------:R-:W-:Y:S02]  /*0360*/  IADD3 R20, PT, PT, -R15, RZ, RZ ;  /* 0x000000ff0f147210 */ /* 0x000fe40007ffe1ff */
[C---:B------:R-:W-:Y:S02]  /*0370*/  IADD3 R13, PT, PT, R5.reuse, R14, RZ ;  /* 0x0000000e050d7210 */ /* 0x040fe40007ffe0ff */
[C---:B------:R-:W-:Y:S02]  /*0380*/  IADD3 R29, PT, PT, R5.reuse, R24, RZ ;  /* 0x00000018051d7210 */ /* 0x040fe40007ffe0ff */
[C---:B------:R-:W-:Y:S02]  /*0390*/  IADD3 R23, PT, PT, R5.reuse, R26, RZ ;  /* 0x0000001a05177210 */ /* 0x040fe40007ffe0ff */
[C---:B------:R-:W-:Y:S02]  /*03a0*/  IADD3 R25, PT, PT, R5.reuse, R28, RZ ;  /* 0x0000001c05197210 */ /* 0x040fe40007ffe0ff */
[----:B------:R-:W-:-:S02]  /*03b0*/  IADD3 R27, PT, PT, R5, R27, RZ ;  /* 0x0000001b051b7210 */ /* 0x000fc40007ffe0ff */
[C---:B------:R-:W-:Y:S02]  /*03c0*/  IADD3 R19, PT, PT, R5.reuse, R16, RZ ;  /* 0x0000001005137210 */ /* 0x040fe40007ffe0ff */
[----:B------:R-:W-:-:S07]  /*03d0*/  IADD3 R18, PT, PT, R5, R18, RZ ;  /* 0x0000001205127210 */ /* 0x000fce0007ffe0ff */
.L_x_955:
[----:B------:R-:W0:Y:S02]  /*03e0*/  LDC.64 R14, c[0x0][0x440] ;  /* 0x00011000ff0e7b82 */ /* 0x000e240000000a00 */
[----:B0-----:R-:W-:-:S06]  /*03f0*/  IMAD.WIDE.U32 R16, R13, 0x4, R14 ;  /* 0x000000040d107825 */ /* 0x001fcc00078e000e */
[----:B------:R-:W2:Y:S02]  /*0400*/  LDG.E R17, desc[UR6][R16.64] ;  /* 0x0000000610117981 */ /* 0x000ea4000c1e1900 */
[----:B--2---:R-:W-:Y:S01]  /*0410*/  FADD.FTZ R8, R17, R8 ;  /* 0x0000000811087221 */ /* 0x004fe20000010000 */
[----:B------:R-:W-:-:S05]  /*0420*/  IMAD.WIDE.U32 R16, R21, 0x4, R14 ;  /* 0x0000000415107825 */ /* 0x000fca00078e000e */
[----:B------:R0:W2:Y:S02]  /*0430*/  LDG.E R24, desc[UR6][R16.64] ;  /* 0x0000000610187981 */ /* 0x0000a4000c1e1900 */
[----:B0-----:R-:W-:-:S04]  /*0440*/  IMAD.WIDE.U32 R16, R19, 0x4, R14 ;  /* 0x0000000413107825 */ /* 0x001fc800078e000e */
[----:B--2---:R-:W-:Y:S02]  /*0450*/  FADD.FTZ R8, R8, R24 ;  /* 0x0000001808087221 */ /* 0x004fe40000010000 */
        /* <DEDUP_REMOVED lines=11> */
[----:B------:R-:W-:-:S05]  /*0510*/  IMAD.WIDE.U32 R14, R27, 0x4, R14 ;  /* 0x000000041b0e7825 */ /* 0x000fca00078e000e */
[----:B------:R0:W3:Y:S02]  /*0520*/  LDG.E R26, desc[UR6][R14.64] ;  /* 0x000000060e1a7981 */ /* 0x0000e4000c1e1900 */
[----:B0-----:R-:W0:Y:S01]  /*0530*/  LDC.64 R14, c[0x0][0x448] ;  /* 0x00011200ff0e7b82 */ /* 0x001e220000000a00 */
        /* <DEDUP_REMOVED lines=21> */
[----:B------:R-:W-:-:S04]  /*0690*/  IMAD.WIDE.U32 R14, R27, 0x4, R14 ;  /* 0x000000041b0e7825 */ /* 0x000fc800078e000e */
[----:B---3--:R-:W-:Y:S02]  /*06a0*/  FADD.FTZ R8, R8, R26 ;  /* 0x0000001a08087221 */ /* 0x008fe40000010000 */
        /* <DEDUP_REMOVED lines=23> */
[----:B------:R-:W-:-:S06]  /*0820*/  IMAD.WIDE.U32 R14, R27, 0x4, R14 ;  /* 0x000000041b0e7825 */ /* 0x000fcc00078e000e */
[----:B------:R-:W4:Y:S01]  /*0830*/  LDG.E R14, desc[UR6][R14.64] ;  /* 0x000000060e0e7981 */ /* 0x000f22000c1e1900 */
[----:B--2---:R-:W-:-:S03]  /*0840*/  FADD.FTZ R7, R7, R24 ;  /* 0x0000001807077221 */ /* 0x004fc60000010000 */
[----:B------:R-:W2:Y:S01]  /*0850*/  LDG.E R24, desc[UR6][R16.64] ;  /* 0x0000000610187981 */ /* 0x000ea2000c1e1900 */
[----:B------:R-:W-:-:S04]  /*0860*/  IADD3 R20, PT, PT, R20, 0x8, RZ ;  /* 0x0000000814147810 */ /* 0x000fc80007ffe0ff */
[----:B------:R-:W-:Y:S01]  /*0870*/  ISETP.NE.AND P1, PT, R20, RZ, PT ;  /* 0x000000ff1400720c */ /* 0x000fe20003f25270 */
[----:B---3--:R-:W-:Y:S01]  /*0880*/  FADD.FTZ R22, R22, R26 ;  /* 0x0000001a16167221 */ /* 0x008fe20000010000 */
        /* <DEDUP_REMOVED lines=8> */
[----:B------:R-:W-:Y:S01]  /*0910*/  LEA R27, R3, R27, 0x8 ;  /* 0x0000001b031b7211 */ /* 0x000fe200078e40ff */
[----:B--2---:R-:W-:-:S04]  /*0920*/  FADD.FTZ R7, R7, R24 ;  /* 0x0000001807077221 */ /* 0x004fc80000010000 */
[----:B----4-:R-:W-:Y:S01]  /*0930*/  FADD.FTZ R7, R7, R14 ;  /* 0x0000000e07077221 */ /* 0x010fe20000010000 */
[----:B------:R-:W-:Y:S06]  /*0940*/  @P1 BRA `(.L_x_955) ;  /* 0xfffffff800a41947 */ /* 0x000fec000383ffff */
.L_x_954:
[----:B------:R-:W-:Y:S05]  /*0950*/  BSYNC.RECONVERGENT B1 ;  /* 0x0000000000017941 */ /* 0x000fea0003800200 */
.L_x_953:
[----:B------:R-:W-:Y:S05]  /*0960*/  @!P0 BRA `(.L_x_952) ;  /* 0x0000000400748947 */ /* 0x000fea0003800000 */
[----:B------:R-:W-:Y:S01]  /*0970*/  ISETP.GE.U32.AND P0, PT, R12, 0x4, PT ;  /* 0x000000040c00780c */ /* 0x000fe20003f06070 */
[----:B------:R-:W-:Y:S01]  /*0980*/  BSSY.RECONVERGENT B1, `(.L_x_956) ;  /* 0x000002f000017945 */ /* 0x000fe20003800200 */
[----:B------:R-:W-:-:S11]  /*0990*/  LOP3.LUT P1, R18, R11, 0x3, RZ, 0xc0, !PT ;  /* 0x000000030b127812 */ /* 0x000fd6000782c0ff */
[----:B------:R-:W-:Y:S05]  /*09a0*/  @!P0 BRA `(.L_x_957) ;  /* 0x0000000000b08947 */ /* 0x000fea0003800000 */
[----:B------:R-:W0:Y:S01]  /*09b0*/  LDC.64 R12, c[0x0][0x440] ;  /* 0x00011000ff0c7b82 */ /* 0x000e220000000a00 */
[----:B------:R-:W-:-:S07]  /*09c0*/  IMAD R11, R6, R3, R2 ;  /* 0x00000003060b7224 */ /* 0x000fce00078e0202 */
[----:B------:R-:W1:Y:S08]  /*09d0*/  LDC.64 R16, c[0x0][0x448] ;  /* 0x00011200ff107b82 */ /* 0x000e700000000a00 */
[----:B------:R-:W2:Y:S01]  /*09e0*/  LDC.64 R14, c[0x0][0x460] ;  /* 0x00011800ff0e7b82 */ /* 0x000ea20000000a00 */
[----:B0-----:R-:W-:-:S05]  /*09f0*/  IMAD.WIDE.U32 R24, R11, 0x4, R12 ;  /* 0x000000040b187825 */ /* 0x001fca00078e000c */
[----:B------:R0:W3:Y:S01]  /*0a00*/  LDG.E R19, desc[UR6][R24.64] ;  /* 0x0000000618137981 */ /* 0x0000e2000c1e1900 */
[----:B-1----:R-:W-:-:S05]  /*0a10*/  IMAD.WIDE.U32 R26, R11, 0x4, R16 ;  /* 0x000000040b1a7825 */ /* 0x002fca00078e0010 */
[----:B------:R-:W4:Y:S01]  /*0a20*/  LDG.E R23, desc[UR6][R26.64] ;  /* 0x000000061a177981 */ /* 0x000f22000c1e1900 */
[----:B--2---:R-:W-:-:S06]  /*0a30*/  IMAD.WIDE.U32 R20, R11, 0x4, R14 ;  /* 0x000000040b147825 */ /* 0x004fcc00078e000e */
[----:B------:R1:W2:Y:S01]  /*0a40*/  LDG.E R20, desc[UR6][R20.64] ;  /* 0x0000000614147981 */ /* 0x0002a2000c1e1900 */
[----:B------:R-:W-:-:S05]  /*0a50*/  LEA R29, R3, R11, 0x5 ;  /* 0x0000000b031d7211 */ /* 0x000fca00078e28ff */
[----:B0-----:R-:W-:Y:S01]  /*0a60*/  IMAD.WIDE.U32 R24, R29, 0x4, R12 ;  /* 0x000000041d187825 */ /* 0x001fe200078e000c */
[----:B-1----:R-:W-:-:S04]  /*0a70*/  LEA R21, R3, R11, 0x6 ;  /* 0x0000000b03157211 */ /* 0x002fc800078e30ff */
[----:B------:R0:W5:Y:S01]  /*0a80*/  LDG.E R11, desc[UR6][R24.64] ;  /* 0x00000006180b7981 */ /* 0x000162000c1e1900 */
[----:B------:R-:W-:-:S04]  /*0a90*/  IMAD.WIDE.U32 R26, R21, 0x4, R12 ;  /* 0x00000004151a7825 */ /* 0x000fc800078e000c */
[----:B0-----:R-:W-:-:S04]  /*0aa0*/  IMAD.WIDE.U32 R24, R29, 0x4, R16 ;  /* 0x000000041d187825 */ /* 0x001fc800078e0010 */
[----:B------:R-:W-:-:S04]  /*0ab0*/  IMAD.WIDE.U32 R28, R29, 0x4, R14 ;  /* 0x000000041d1c7825 */ /* 0x000fc800078e000e */
[----:B---3--:R-:W-:Y:S02]  /*0ac0*/  FADD.FTZ R8, R8, R19 ;  /* 0x0000001308087221 */ /* 0x008fe40000010000 */
[----:B------:R0:W3:Y:S01]  /*0ad0*/  LDG.E R19, desc[UR6][R26.64] ;  /* 0x000000061a137981 */ /* 0x0000e2000c1e1900 */
[----:B----4-:R-:W-:-:S03]  /*0ae0*/  FADD.FTZ R23, R22, R23 ;  /* 0x0000001716177221 */ /* 0x010fc60000010000 */
[----:B------:R2:W4:Y:S01]  /*0af0*/  LDG.E R22, desc[UR6][R24.64] ;  /* 0x0000000618167981 */ /* 0x000522000c1e1900 */
[----:B0-----:R-:W-:-:S04]  /*0b00*/  IMAD.WIDE.U32 R26, R21, 0x4, R16 ;  /* 0x00000004151a7825 */ /* 0x001fc800078e0010 */
[----:B--2---:R-:W-:Y:S01]  /*0b10*/  FADD.FTZ R25, R7, R20 ;  /* 0x0000001407197221 */ /* 0x004fe20000010000 */
[----:B------:R-:W2:Y:S04]  /*0b20*/  LDG.E R24, desc[UR6][R28.64] ;  /* 0x000000061c187981 */ /* 0x000ea8000c1e1900 */
[----:B------:R0:W2:Y:S02]  /*0b30*/  LDG.E R7, desc[UR6][R26.64] ;  /* 0x000000061a077981 */ /* 0x0000a4000c1e1900 */
[----:B0-----:R-:W-:Y:S01]  /*0b40*/  LEA R27, R3, R21, 0x5 ;  /* 0x00000015031b7211 */ /* 0x001fe200078e28ff */
[----:B------:R-:W-:-:S04]  /*0b50*/  IMAD.WIDE.U32 R20, R21, 0x4, R14 ;  /* 0x0000000415147825 */ /* 0x000fc800078e000e */
[C---:B------:R-:W-:Y:S02]  /*0b60*/  IMAD.WIDE.U32 R16, R27.reuse, 0x4, R16 ;  /* 0x000000041b107825 */ /* 0x040fe400078e0010 */
[----:B------:R-:W2:Y:S02]  /*0b70*/  LDG.E R20, desc[UR6][R20.64] ;  /* 0x0000000614147981 */ /* 0x000ea4000c1e1900 */
[C---:B------:R-:W-:Y:S02]  /*0b80*/  IMAD.WIDE.U32 R12, R27.reuse, 0x4, R12 ;  /* 0x000000041b0c7825 */ /* 0x040fe400078e000c */
[----:B------:R-:W2:Y:S02]  /*0b90*/  LDG.E R16, desc[UR6][R16.64] ;  /* 0x0000000610107981 */ /* 0x000ea4000c1e1900 */
[----:B------:R-:W-:Y:S02]  /*0ba0*/  IMAD.WIDE.U32 R14, R27, 0x4, R14 ;  /* 0x000000041b0e7825 */ /* 0x000fe400078e000e */
[----:B------:R-:W2:Y:S04]  /*0bb0*/  LDG.E R12, desc[UR6][R12.64] ;  /* 0x000000060c0c7981 */ /* 0x000ea8000c1e1900 */
[----:B------:R-:W2:Y:S01]  /*0bc0*/  LDG.E R14, desc[UR6][R14.64] ;  /* 0x000000060e0e7981 */ /* 0x000ea2000c1e1900 */
[----:B-----5:R-:W-:Y:S01]  /*0bd0*/  FADD.FTZ R8, R8, R11 ;  /* 0x0000000b08087221 */ /* 0x020fe20000010000 */
[----:B------:R-:W-:-:S03]  /*0be0*/  IADD3 R6, PT, PT, R6, 0x80, RZ ;  /* 0x0000008006067810 */ /* 0x000fc60007ffe0ff */
[----:B---3--:R-:W-:Y:S01]  /*0bf0*/  FADD.FTZ R19, R8, R19 ;  /* 0x0000001308137221 */ /* 0x008fe20000010000 */
[----:B----4-:R-:W-:Y:S01]  /*0c00*/  FADD.FTZ R22, R23, R22 ;  /* 0x0000001617167221 */ /* 0x010fe20000010000 */
[----:B--2---:R-:W-:-:S03]  /*0c10*/  FADD.FTZ R25, R25, R24 ;  /* 0x0000001819197221 */ /* 0x004fc60000010000 */
[----:B------:R-:W-:Y:S01]  /*0c20*/  FADD.FTZ R7, R22, R7 ;  /* 0x0000000716077221 */ /* 0x000fe20000010000 */
[----:B------:R-:W-:-:S03]  /*0c30*/  FADD.FTZ R25, R25, R20 ;  /* 0x0000001419197221 */ /* 0x000fc60000010000 */
[----:B------:R-:W-:Y:S01]  /*0c40*/  FADD.FTZ R22, R7, R16 ;  /* 0x0000001007167221 */ /* 0x000fe20000010000 */
[----:B------:R-:W-:Y:S01]  /*0c50*/  FADD.FTZ R8, R19, R12 ;  /* 0x0000000c13087221 */ /* 0x000fe20000010000 */
[----:B------:R-:W-:-:S07]  /*0c60*/  FADD.FTZ R7, R25, R14 ;  /* 0x0000000e19077221 */ /* 0x000fce0000010000 */
.L_x_957:
[----:B------:R-:W-:Y:S05]  /*0c70*/  BSYNC.RECONVERGENT B1 ;  /* 0x0000000000017941 */ /* 0x000fea0003800200 */
.L_x_956:
[----:B------:R-:W-:Y:S05]  /*0c80*/  @!P1 BRA `(.L_x_952) ;  /* 0x0000000000ac9947 */ /* 0x000fea0003800000 */
[----:B------:R-:W-:Y:S01]  /*0c90*/  ISETP.NE.AND P1, PT, R18, 0x1, PT ;  /* 0x000000011200780c */ /* 0x000fe20003f25270 */
[----:B------:R-:W-:Y:S01]  /*0ca0*/  BSSY.RECONVERGENT B1, `(.L_x_958) ;  /* 0x000001b000017945 */ /* 0x000fe20003800200 */
[----:B------:R-:W-:-:S11]  /*0cb0*/  LOP3.LUT P0, RZ, R10, 0x20, RZ, 0xc0, !PT ;  /* 0x000000200aff7812 */ /* 0x000fd6000780c0ff */
[----:B------:R-:W-:Y:S05]  /*0cc0*/  @!P1 BRA `(.L_x_959) ;  /* 0x0000000000609947 */ /* 0x000fea0003800000 */
[----:B------:R-:W0:Y:S01]  /*0cd0*/  LDC.64 R18, c[0x0][0x440] ;  /* 0x00011000ff127b82 */ /* 0x000e220000000a00 */
[----:B------:R-:W-:-:S05]  /*0ce0*/  IMAD R17, R6, R3, R2 ;  /* 0x0000000306117224 */ /* 0x000fca00078e0202 */
[----:B------:R-:W-:Y:S02]  /*0cf0*/  LEA R23, R3, R17, 0x5 ;  /* 0x0000001103177211 */ /* 0x000fe400078e28ff */
[----:B------:R-:W1:Y:S08]  /*0d00*/  LDC.64 R10, c[0x0][0x448] ;  /* 0x00011200ff0a7b82 */ /* 0x000e700000000a00 */
[----:B------:R-:W2:Y:S01]  /*0d10*/  LDC.64 R12, c[0x0][0x460] ;  /* 0x00011800ff0c7b82 */ /* 0x000ea20000000a00 */
[----:B0-----:R-:W-:-:S04]  /*0d20*/  IMAD.WIDE.U32 R20, R17, 0x4, R18 ;  /* 0x0000000411147825 */ /* 0x001fc800078e0012 */
[----:B-1----:R-:W-:Y:S02]  /*0d30*/  IMAD.WIDE.U32 R14, R17, 0x4, R10 ;  /* 0x00000004110e7825 */ /* 0x002fe400078e000a */
[----:B------:R-:W3:Y:S02]  /*0d40*/  LDG.E R21, desc[UR6][R20.64] ;  /* 0x0000000614157981 */ /* 0x000ee4000c1e1900 */
[----:B------:R-:W-:Y:S02]  /*0d50*/  IMAD.WIDE.U32 R18, R23, 0x4, R18 ;  /* 0x0000000417127825 */ /* 0x000fe400078e0012 */
[----:B------:R-:W4:Y:S02]  /*0d60*/  LDG.E R15, desc[UR6][R14.64] ;  /* 0x000000060e0f7981 */ /* 0x000f24000c1e1900 */
[----:B--2---:R-:W-:Y:S02]  /*0d70*/  IMAD.WIDE.U32 R16, R17, 0x4, R12 ;  /* 0x0000000411107825 */ /* 0x004fe400078e000c */
[----:B------:R-:W2:Y:S02]  /*0d80*/  LDG.E R19, desc[UR6][R18.64] ;  /* 0x0000000612137981 */ /* 0x000ea4000c1e1900 */
[----:B------:R-:W-:-:S02]  /*0d90*/  IMAD.WIDE.U32 R10, R23, 0x4, R10 ;  /* 0x00000004170a7825 */ /* 0x000fc400078e000a */
[----:B------:R-:W5:Y:S02]  /*0da0*/  LDG.E R16, desc[UR6][R16.64] ;  /* 0x0000000610107981 */ /* 0x000f64000c1e1900 */
[----:B------:R-:W-:Y:S02]  /*0db0*/  IMAD.WIDE.U32 R12, R23, 0x4, R12 ;  /* 0x00000004170c7825 */ /* 0x000fe400078e000c */
[----:B------:R-:W5:Y:S04]  /*0dc0*/  LDG.E R11, desc[UR6][R10.64] ;  /* 0x000000060a0b7981 */ /* 0x000f68000c1e1900 */
[----:B------:R-:W5:Y:S01]  /*0dd0*/  LDG.E R12, desc[UR6][R12.64] ;  /* 0x000000060c0c7981 */ /* 0x000f62000c1e1900 */
[----:B------:R-:W-:Y:S01]  /*0de0*/  IADD3 R6, PT, PT, R6, 0x40, RZ ;  /* 0x0000004006067810 */ /* 0x000fe20007ffe0ff */
[----:B---3--:R-:W-:Y:S01]  /*0df0*/  FADD.FTZ R8, R8, R21 ;  /* 0x0000001508087221 */ /* 0x008fe20000010000 */
[----:B----4-:R-:W-:-:S03]  /*0e00*/  FADD.FTZ R22, R22, R15 ;  /* 0x0000000f16167221 */ /* 0x010fc60000010000 */
[----:B--2---:R-:W-:Y:S01]  /*0e10*/  FADD.FTZ R8, R8, R19 ;  /* 0x0000001308087221 */ /* 0x004fe20000010000 */
[----:B-----5:R-:W-:Y:S01]  /*0e20*/  FADD.FTZ R7, R7, R16 ;  /* 0x0000001007077221 */ /* 0x020fe20000010000 */
[----:B------:R-:W-:-:S03]  /*0e30*/  FADD.FTZ R22, R22, R11 ;  /* 0x0000000b16167221 */ /* 0x000fc60000010000 */
[----:B------:R-:W-:-:S07]  /*0e40*/  FADD.FTZ R7, R7, R12 ;  /* 0x0000000c07077221 */ /* 0x000fce0000010000 */
.L_x_959:
[----:B------:R-:W-:Y:S05]  /*0e50*/  BSYNC.RECONVERGENT B1 ;  /* 0x0000000000017941 */ /* 0x000fea0003800200 */
.L_x_958:
[----:B------:R-:W-:Y:S05]  /*0e60*/  @P0 BRA `(.L_x_952) ;  /* 0x0000000000340947 */ /* 0x000fea0003800000 */
[----:B------:R-:W0:Y:S01]  /*0e70*/  LDC.64 R14, c[0x0][0x440] ;  /* 0x00011000ff0e7b82 */ /* 0x000e220000000a00 */
[----:B------:R-:W-:-:S07]  /*0e80*/  IMAD R17, R6, R3, R2 ;  /* 0x0000000306117224 */ /* 0x000fce00078e0202 */
[----:B------:R-:W1:Y:S08]  /*0e90*/  LDC.64 R12, c[0x0][0x448] ;  /* 0x00011200ff0c7b82 */ /* 0x000e700000000a00 */
[----:B------:R-:W2:Y:S01]  /*0ea0*/  LDC.64 R10, c[0x0][0x460] ;  /* 0x00011800ff0a7b82 */ /* 0x000ea20000000a00 */
[----:B0-----:R-:W-:-:S06]  /*0eb0*/  IMAD.WIDE.U32 R14, R17, 0x4, R14 ;  /* 0x00000004110e7825 */ /* 0x001fcc00078e000e */
[----:B------:R-:W3:Y:S01]  /*0ec0*/  LDG.E R15, desc[UR6][R14.64] ;  /* 0x000000060e0f7981 */ /* 0x000ee2000c1e1900 */
[----:B-1----:R-:W-:-:S06]  /*0ed0*/  IMAD.WIDE.U32 R12, R17, 0x4, R12 ;  /* 0x00000004110c7825 */ /* 0x002fcc00078e000c */
[----:B------:R-:W4:Y:S01]  /*0ee0*/  LDG.E R13, desc[UR6][R12.64] ;  /* 0x000000060c0d7981 */ /* 0x000f22000c1e1900 */
[----:B--2---:R-:W-:-:S06]  /*0ef0*/  IMAD.WIDE.U32 R10, R17, 0x4, R10 ;  /* 0x00000004110a7825 */ /* 0x004fcc00078e000a */
[----:B------:R-:W2:Y:S01]  /*0f00*/  LDG.E R10, desc[UR6][R10.64] ;  /* 0x000000060a0a7981 */ /* 0x000ea2000c1e1900 */
[----:B---3--:R-:W-:Y:S01]  /*0f10*/  FADD.FTZ R8, R8, R15 ;  /* 0x0000000f08087221 */ /* 0x008fe20000010000 */
[----:B----4-:R-:W-:Y:S01]  /*0f20*/  FADD.FTZ R22, R22, R13 ;  /* 0x0000000d16167221 */ /* 0x010fe20000010000 */
[----:B--2---:R-:W-:-:S07]  /*0f30*/  FADD.FTZ R7, R7, R10 ;  /* 0x0000000a07077221 */ /* 0x004fce0000010000 */
.L_x_952:
[----:B------:R-:W-:Y:S05]  /*0f40*/  BSYNC.RECONVERGENT B0 ;  /* 0x0000000000007941 */ /* 0x000fea0003800200 */
.L_x_951:
[----:B------:R-:W0:Y:S01]  /*0f50*/  S2UR UR5, SR_CgaCtaId ;  /* 0x00000000000579c3 */ /* 0x000e220000008800 */
[----:B------:R-:W-:Y:S01]  /*0f60*/  UMOV UR4, 0x400 ;  /* 0x0000040000047882 */ /* 0x000fe20000000000 */
[--C-:B------:R-:W-:Y:S02]  /*0f70*/  LOP3.LUT R11, R4, 0x1f, R0.reuse, 0x78, !PT ;  /* 0x0000001f040b7812 */ /* 0x100fe400078e7800 */
[----:B------:R-:W-:Y:S02]  /*0f80*/  SHF.L.U32 R13, R5, 0x7, RZ ;  /* 0x00000007050d7819 */ /* 0x000fe400000006ff */
[C---:B------:R-:W-:Y:S02]  /*0f90*/  LOP3.LUT R0, R11.reuse, 0x3e0, R0, 0xf8, !PT ;  /* 0x000003e00b007812 */ /* 0x040fe400078ef800 */
[----:B------:R-:W-:Y:S02]  /*0fa0*/  SHF.L.U32 R2, R11, 0x2, RZ ;  /* 0x000000020b027819 */ /* 0x000fe400000006ff */
[----:B------:R-:W-:-:S02]  /*0fb0*/  ISETP.NE.AND P0, PT, R5, RZ, PT ;  /* 0x000000ff0500720c */ /* 0x000fc40003f05270 */
[----:B------:R-:W-:Y:S01]  /*0fc0*/  LOP3.LUT R2, R13, R2, RZ, 0xfc, !PT ;  /* 0x000000020d027212 */ /* 0x000fe200078efcff */
[----:B0-----:R-:W-:-:S06]  /*0fd0*/  ULEA UR4, UR5, UR4, 0x18 ;  /* 0x0000000405047291 */ /* 0x001fcc000f8ec0ff */
[----:B------:R-:W-:-:S05]  /*0fe0*/  LEA R11, R0, UR4, 0x2 ;  /* 0x00000004000b7c11 */ /* 0x000fca000f8e10ff */
[----:B------:R-:W-:Y:S04]  /*0ff0*/  STS [R11], R22 ;  /* 0x000000160b007388 */ /* 0x000fe80000000800 */
[----:B------:R-:W-:Y:S04]  /*1000*/  STS [R11+0x1000], R8 ;  /* 0x001000080b007388 */ /* 0x000fe80000000800 */
[----:B------:R-:W-:Y:S01]  /*1010*/  STS [R11+0x2000], R7 ;  /* 0x002000070b007388 */ /* 0x000fe20000000800 */
[----:B------:R-:W-:Y:S06]  /*1020*/  BAR.SYNC.DEFER_BLOCKING 0x0 ;  /* 0x0000000000007b1d */ /* 0x000fec0000010000 */
[----:B------:R-:W0:Y:S04]  /*1030*/  LDS R10, [R2+UR4+0x1000] ;  /* 0x00100004020a7984 */ /* 0x000e280008000800 */
[----:B------:R-:W1:Y:S04]  /*1040*/  LDS R0, [R2+UR4] ;  /* 0x0000000402007984 */ /* 0x000e680008000800 */
[----:B------:R-:W2:Y:S04]  /*1050*/  LDS R6, [R2+UR4+0x2000] ;  /* 0x0020000402067984 */ /* 0x000ea80008000800 */
[----:B0-----:R-:W0:Y:S04]  /*1060*/  SHFL.BFLY PT, R13, R10, 0x1, 0x1f ;  /* 0x0c201f000a0d7f89 */ /* 0x001e2800000e0000 */
[----:B-1----:R-:W1:Y:S04]  /*1070*/  SHFL.BFLY PT, R15, R0, 0x1, 0x1f ;  /* 0x0c201f00000f7f89 */ /* 0x002e6800000e0000 */
[----:B--2---:R-:W2:Y:S01]  /*1080*/  SHFL.BFLY PT, R17, R6, 0x1, 0x1f ;  /* 0x0c201f0006117f89 */ /* 0x004ea200000e0000 */
[----:B0-----:R-:W-:Y:S01]  /*1090*/  FADD.FTZ R13, R10, R13 ;  /* 0x0000000d0a0d7221 */ /* 0x001fe20000010000 */
[----:B-1----:R-:W-:-:S04]  /*10a0*/  FADD.FTZ R15, R0, R15 ;  /* 0x0000000f000f7221 */ /* 0x002fc80000010000 */
[----:B------:R-:W0:Y:S01]  /*10b0*/  SHFL.BFLY PT, R8, R13, 0x2, 0x1f ;  /* 0x0c401f000d087f89 */ /* 0x000e2200000e0000 */
[----:B--2---:R-:W-:-:S03]  /*10c0*/  FADD.FTZ R17, R6, R17 ;  /* 0x0000001106117221 */ /* 0x004fc60000010000 */
[----:B------:R-:W1:Y:S04]  /*10d0*/  SHFL.BFLY PT, R12, R15, 0x2, 0x1f ;  /* 0x0c401f000f0c7f89 */ /* 0x000e6800000e0000 */
[----:B------:R-:W2:Y:S01]  /*10e0*/  SHFL.BFLY PT, R14, R17, 0x2, 0x1f ;  /* 0x0c401f00110e7f89 */ /* 0x000ea200000e0000 */
[----:B0-----:R-:W-:Y:S01]  /*10f0*/  FADD.FTZ R8, R13, R8 ;  /* 0x000000080d087221 */ /* 0x001fe20000010000 */
[----:B-1----:R-:W-:-:S04]  /*1100*/  FADD.FTZ R12, R15, R12 ;  /* 0x0000000c0f0c7221 */ /* 0x002fc80000010000 */
[----:B------:R-:W0:Y:S01]  /*1110*/  SHFL.BFLY PT, R7, R8, 0x4, 0x1f ;  /* 0x0c801f0008077f89 */ /* 0x000e2200000e0000 */
[----:B--2---:R-:W-:-:S03]  /*1120*/  FADD.FTZ R14, R17, R14 ;  /* 0x0000000e110e7221 */ /* 0x004fc60000010000 */
[----:B------:R-:W1:Y:S04]  /*1130*/  SHFL.BFLY PT, R11, R12, 0x4, 0x1f ;  /* 0x0c801f000c0b7f89 */ /* 0x000e6800000e0000 */
[----:B------:R-:W2:Y:S01]  /*1140*/  SHFL.BFLY PT, R19, R14, 0x4, 0x1f ;  /* 0x0c801f000e137f89 */ /* 0x000ea200000e0000 */
[----:B0-----:R-:W-:Y:S01]  /*1150*/  FADD.FTZ R7, R8, R7 ;  /* 0x0000000708077221 */ /* 0x001fe20000010000 */
[----:B------:R-:W-:Y:S01]  /*1160*/  SHF.L.U32 R8, R9, 0x1, RZ ;  /* 0x0000000109087819 */ /* 0x000fe200000006ff */
[----:B-1----:R-:W-:-:S03]  /*1170*/  FADD.FTZ R2, R12, R11 ;  /* 0x0000000b0c027221 */ /* 0x002fc60000010000 */
[----:B------:R-:W0:Y:S01]  /*1180*/  SHFL.BFLY PT, R0, R7, 0x8, 0x1f ;  /* 0x0d001f0007007f89 */ /* 0x000e2200000e0000 */
[----:B------:R-:W-:Y:S01]  /*1190*/  ISETP.GE.U32.AND P1, PT, R8, R3, PT ;  /* 0x000000030800720c */ /* 0x000fe20003f26070 */
[----:B--2---:R-:W-:Y:S02]  /*11a0*/  FADD.FTZ R19, R14, R19 ;  /* 0x000000130e137221 */ /* 0x004fe40000010000 */
[----:B------:R-:W1:Y:S04]  /*11b0*/  SHFL.BFLY PT, R11, R2, 0x8, 0x1f ;  /* 0x0d001f00020b7f89 */ /* 0x000e6800000e0000 */
[----:B------:R-:W2:Y:S01]  /*11c0*/  SHFL.BFLY PT, R10, R19, 0x8, 0x1f ;  /* 0x0d001f00130a7f89 */ /* 0x000ea200000e0000 */
[----:B0-----:R-:W-:Y:S01]  /*11d0*/  FADD.FTZ R0, R7, R0 ;  /* 0x0000000007007221 */ /* 0x001fe20000010000 */
[----:B-1----:R-:W-:Y:S01]  /*11e0*/  FADD.FTZ R6, R2, R11 ;  /* 0x0000000b02067221 */ /* 0x002fe20000010000 */
[----:B------:R-:W-:-:S03]  /*11f0*/  @!P0 LEA R2, R4, UR4, 0x2 ;  /* 0x0000000404028c11 */ /* 0x000fc6000f8e10ff */
[----:B------:R-:W0:Y:S01]  /*1200*/  SHFL.BFLY PT, R11, R0, 0x10, 0x1f ;  /* 0x0e001f00000b7f89 */ /* 0x000e2200000e0000 */
[----:B--2---:R-:W-:-:S03]  /*1210*/  FADD.FTZ R10, R19, R10 ;  /* 0x0000000a130a7221 */ /* 0x004fc60000010000 */
[----:B------:R-:W1:Y:S04]  /*1220*/  SHFL.BFLY PT, R13, R6, 0x10, 0x1f ;  /* 0x0e001f00060d7f89 */ /* 0x000e6800000e0000 */
[----:B------:R-:W2:Y:S01]  /*1230*/  SHFL.BFLY PT, R15, R10, 0x10, 0x1f ;  /* 0x0e001f000a0f7f89 */ /* 0x000ea200000e0000 */
[----:B0-----:R-:W-:Y:S01]  /*1240*/  FADD.FTZ R11, R0, R11 ;  /* 0x0000000b000b7221 */ /* 0x001fe20000010000 */
[----:B-1----:R-:W-:-:S04]  /*1250*/  FADD.FTZ R13, R6, R13 ;  /* 0x0000000d060d7221 */ /* 0x002fc80000010000 */
[----:B------:R0:W-:Y:S01]  /*1260*/  @!P0 STS [R2+0x3080], R11 ;  /* 0x0030800b02008388 */ /* 0x0001e20000000800 */
[----:B--2---:R-:W-:-:S03]  /*1270*/  FADD.FTZ R15, R10, R15 ;  /* 0x0000000f0a0f7221 */ /* 0x004fc60000010000 */
[----:B------:R0:W-:Y:S04]  /*1280*/  @!P0 STS [R2+0x3000], R13 ;  /* 0x0030000d02008388 */ /* 0x0001e80000000800 */
[----:B------:R0:W-:Y:S01]  /*1290*/  @!P0 STS [R2+0x3100], R15 ;  /* 0x0031000f02008388 */ /* 0x0001e20000000800 */
[----:B------:R-:W-:Y:S06]  /*12a0*/  BAR.SYNC.DEFER_BLOCKING 0x0 ;  /* 0x0000000000007b1d */ /* 0x000fec0000010000 */
[----:B------:R-:W-:Y:S05]  /*12b0*/  @P1 EXIT ;  /* 0x000000000000194d */ /* 0x000fea0003800000 */
[----:B------:R-:W-:-:S04]  /*12c0*/  ISETP.GT.U32.AND P0, PT, R5, 0xf, PT ;  /* 0x0000000f0500780c */ /* 0x000fc80003f04070 */
[----:B------:R-:W-:-:S13]  /*12d0*/  ISETP.NE.OR P0, PT, R4, 0x1f, P0 ;  /* 0x0000001f0400780c */ /* 0x000fda0000705670 */
[----:B------:R-:W-:Y:S05]  /*12e0*/  @P0 EXIT ;  /* 0x000000000000094d */ /* 0x000fea0003800000 */
[----:B------:R-:W-:Y:S01]  /*12f0*/  LEA R0, R5, UR4, 0x3 ;  /* 0x0000000405007c11 */ /* 0x000fe2000f8e18ff */
[----:B0-----:R-:W0:Y:S04]  /*1300*/  LDC.64 R2, c[0x0][0x488] ;  /* 0x00012200ff027b82 */ /* 0x001e280000000a00 */
[----:B------:R-:W1:Y:S04]  /*1310*/  LDS.64 R10, [R0+0x3000] ;  /* 0x00300000000a7984 */ /* 0x000e680000000a00 */
[----:B------:R-:W2:Y:S01]  /*1320*/  LDS.64 R12, [R0+0x3080] ;  /* 0x00308000000c7984 */ /* 0x000ea20000000a00 */
[----:B------:R-:W3:Y:S03]  /*1330*/  LDC.64 R4, c[0x0][0x480] ;  /* 0x00012000ff047b82 */ /* 0x000ee60000000a00 */
[----:B------:R-:W4:Y:S05]  /*1340*/  LDS.64 R14, [R0+0x3100] ;  /* 0x00310000000e7984 */ /* 0x000f2a0000000a00 */
[----:B------:R-:W5:Y:S01]  /*1350*/  LDC.64 R6, c[0x0][0x4a0] ;  /* 0x00012800ff067b82 */ /* 0x000f620000000a00 */
[----:B0-----:R-:W-:-:S04]  /*1360*/  IMAD.WIDE.U32 R2, R9, 0x4, R2 ;  /* 0x0000000409027825 */ /* 0x001fc800078e0002 */
[----:B---3--:R-:W-:-:S04]  /*1370*/  IMAD.WIDE.U32 R4, R9, 0x4, R4 ;  /* 0x0000000409047825 */ /* 0x008fc800078e0004 */
[----:B-----5:R-:W-:Y:S01]  /*1380*/  IMAD.WIDE.U32 R6, R9, 0x4, R6 ;  /* 0x0000000409067825 */ /* 0x020fe200078e0006 */
[----:B-1----:R-:W-:Y:S02]  /*1390*/  F2FP.BF16.F32.PACK_AB R11, R11, R10 ;  /* 0x0000000a0b0b723e */ /* 0x002fe400000010ff */
[----:B--2---:R-:W-:-:S03]  /*13a0*/  F2FP.BF16.F32.PACK_AB R13, R13, R12 ;  /* 0x0000000c0d0d723e */ /* 0x004fc600000010ff */
[----:B------:R-:W-:Y:S01]  /*13b0*/  STG.E desc[UR6][R2.64], R11 ;  /* 0x0000000b02007986 */ /* 0x000fe2000c101906 */
[----:B----4-:R-:W-:-:S03]  /*13c0*/  F2FP.BF16.F32.PACK_AB R15, R15, R14 ;  /* 0x0000000e0f0f723e */ /* 0x010fc600000010ff */
[----:B------:R-:W-:Y:S04]  /*13d0*/  STG.E desc[UR6][R4.64], R13 ;  /* 0x0000000d04007986 */ /* 0x000fe8000c101906 */
[----:B------:R-:W-:Y:S01]  /*13e0*/  STG.E desc[UR6][R6.64], R15 ;  /* 0x0000000f06007986 */ /* 0x000fe2000c101906 */
[----:B------:R-:W-:Y:S05]  /*13f0*/  EXIT ;  /* 0x000000000000794d */ /* 0x000fea0003800000 */
.L_x_960:
        /* <DEDUP_REMOVED lines=16> */
.L_x_19962:


//--------------------- .text._ZN10layer_norm13ln_bwd_kernelINS_13Kernel_traitsI13__nv_bfloat16S2_S2_S2_fjLj1024ELj1ELj4ELj1ELj16ENS_18Kernel_traits_baseILj1024ES2_S2_S2_S2_fjLj128EEEEELb1ELb1ELb1ELb0EEEvNS_9BwdParamsE --------------------------
	.section	.text._ZN10layer_norm13ln_bwd_kernelINS_13Kernel_traitsI13__nv_bfloat16S2_S2_S2_fjLj1024ELj1ELj4ELj1ELj16ENS_18Kernel_traits_baseILj1024ES2_S2_S2_S2_fjLj128EEEEELb1ELb1ELb1ELb0EEEvNS_9BwdParamsE,"ax",@progbits
	.align	128
        .global         _ZN10layer_norm13ln_bwd_kernelINS_13Kernel_traitsI13__nv_bfloat16S2_S2_S2_fjLj1024ELj1ELj4ELj1ELj16ENS_18Kernel_traits_baseILj1024ES2_S2_S2_S2_fjLj128EEEEELb1ELb1ELb1ELb0EEEvNS_9BwdParamsE
        .type           _ZN10layer_norm13ln_bwd_kernelINS_13Kernel_traitsI13__nv_bfloat16S2_S2_S2_fjLj1024ELj1ELj4ELj1ELj16ENS_18Kernel_traits_baseILj1024ES2_S2_S2_S2_fjLj128EEEEELb1ELb1ELb1ELb0EEEvNS_9BwdParamsE,@function
        .size           _ZN10layer_norm13ln_bwd_kernelINS_13Kernel_traitsI13__nv_bfloat16S2_S2_S2_fjLj1024ELj1ELj4ELj1ELj16ENS_18Kernel_traits_baseILj1024ES2_S2_S2_S2_fjLj128EEEEELb1ELb1ELb1ELb0EEEvNS_9BwdParamsE,(.L_x_19963 - _ZN10layer_norm13ln_bwd_kernelINS_13Kernel_traitsI13__nv_bfloat16S2_S2_S2_fjLj1024ELj1ELj4ELj1ELj16ENS_18Kernel_traits_baseILj1024ES2_S2_S2_S2_fjLj128EEEEELb1ELb1ELb1ELb0EEEvNS_9BwdParamsE)
        .other          _ZN10layer_norm13ln_bwd_kernelINS_13Kernel_traitsI13__nv_bfloat16S2_S2_S2_fjLj1024ELj1ELj4ELj1ELj16ENS_18Kernel_traits_baseILj1024ES2_S2_S2_S2_fjLj128EEEEELb1ELb1ELb1ELb0EEEvNS_9BwdParamsE,@"STO_CUDA_ENTRY STV_DEFAULT"
_ZN10layer_norm13ln_bwd_kernelINS_13Kernel_traitsI13__nv_bfloat16S2_S2_S2_fjLj1024ELj1ELj4ELj1ELj16ENS_18Kernel_traits_baseILj1024ES2_S2_S2_S2_fjLj128EEEEELb1ELb1ELb1ELb0EEEvNS_9BwdParamsE:
.text._ZN10layer_norm13ln_bwd_kernelINS_13Kernel_traitsI13__nv_bfloat16S2_S2_S2_fjLj1024ELj1ELj4ELj1ELj16ENS_18Kernel_traits_baseILj1024ES2_S2_S2_S2_fjLj128EEEEELb1ELb1ELb1ELb0EEEvNS_9BwdParamsE:
[----:B------:R-:W0:Y:S01]  /*0000*/  LDC R1, c[0x0][0x37c] ;  /* 0x0000df00ff017b82 */ /* 0x000e220000000800 */
[----:B------:R-:W1:Y:S01]  /*0010*/  S2R R24, SR_TID.X ;  /* 0x0000000000187919 */ /* 0x000e620000002100 */
[----:B------:R-:W2:Y:S01]  /*0020*/  LDCU UR4, c[0x0][0x388] ;  /* 0x00007100ff0477ac */ /* 0x000ea20008000800 */
[----:B0-----:R-:W-:Y:S01]  /*0030*/  IADD3 R1, PT, PT, R1, -0x28, RZ ;  /* 0xffffffd801017810 */ /* 0x001fe20007ffe0ff */
[----:B------:R-:W0:Y:S01]  /*0040*/  LDCU.64 UR6, c[0x0][0x358] ;  /* 0x00006b00ff0677ac */ /* 0x000e220008000a00 */
[----:B------:R-:W3:Y:S01]  /*0050*/  LDCU UR5, c[0x0][0x384] ;  /* 0x00007080ff0577ac */ /* 0x000ee20008000800 */
[----:B------:R-:W4:Y:S01]  /*0060*/  LDCU UR14, c[0x0][0x388] ;  /* 0x00007100ff0e77ac */ /* 0x000f220008000800 */
[----:B------:R-:W0:Y:S01]  /*0070*/  LDCU.U8 UR8, c[0x0][0x410] ;  /* 0x00008200ff0877ac */ /* 0x000e220008000000 */
[----:B--2---:R-:W-:Y:S01]  /*0080*/  MOV R15, UR4 ;  /* 0x00000004000f7c02 */ /* 0x004fe20008000f00 */
[----:B------:R-:W2:Y:S03]  /*0090*/  LDCU UR9, c[0x0][0x400] ;  /* 0x00008000ff0977ac */ /* 0x000ea60008000800 */
[----:B------:R-:W-:Y:S01]  /*00a0*/  SHF.R.S32.HI R0, RZ, 0x1f, R15 ;  /* 0x0000001fff007819 */ /* 0x000fe2000001140f */
[----:B------:R-:W0:Y:S03]  /*00b0*/  LDCU.64 UR12, c[0x0][0x408] ;  /* 0x00008100ff0c77ac */ /* 0x000e260008000a00 */
        /* <DEDUP_REMOVED lines=26> */
[----:B------:R1:W5:Y:S02]  /*0260*/  @P1 LDG.E.128 R40, desc[UR6][R12.64] ;  /* 0x000000060c281981 */ /* 0x000364000c1e1d00 */
[----:B------:R-:W4:Y:S01]  /*0270*/  @P3 LDC.64 R22, c[0x0][0x3e8] ;  /* 0x0000fa00ff163b82 */ /* 0x000f220000000a00 */
[----:B0-----:R-:W-:-:S05]  /*0280*/  @P2 IMAD.WIDE.U32 R16, R25, 0x10, R16 ;  /* 0x0000001019102825 */ /* 0x001fca00078e0010 */
[----:B------:R0:W5:Y:S01]  /*0290*/  @P2 LDG.E.128 R44, desc[UR6][R16.64] ;  /* 0x00000006102c2981 */ /* 0x000162000c1e1d00 */
[C---:B---3--:R-:W-:Y:S01]  /*02a0*/  @P2 IMAD.WIDE.U32 R18, R25.reuse, 0x10, R18 ;  /* 0x0000001019122825 */ /* 0x048fe200078e0012 */
[----:B------:R-:W-:-:S04]  /*02b0*/  @P2 IADD3 R25, PT, PT, R25, 0x20, RZ ;  /* 0x0000002019192810 */ /* 0x000fc80007ffe0ff */
[----:B------:R0:W5:Y:S01]  /*02c0*/  @P2 LDG.E.128 R48, desc[UR6][R18.64] ;  /* 0x0000000612302981 */ /* 0x000162000c1e1d00 */
[----:B--2---:R-:W-:-:S05]  /*02d0*/  @P3 IMAD.WIDE.U32 R6, R25, 0x10, R20 ;  /* 0x0000001019063825 */ /* 0x004fca00078e0014 */
[----:B------:R0:W5:Y:S01]  /*02e0*/  @P3 LDG.E.128 R52, desc[UR6][R6.64] ;  /* 0x0000000606343981 */ /* 0x000162000c1e1d00 */
[----:B----4-:R-:W-:-:S05]  /*02f0*/  @P3 IMAD.WIDE.U32 R8, R25, 0x10, R22 ;  /* 0x0000001019083825 */ /* 0x010fca00078e0016 */
[----:B------:R0:W5:Y:S01]  /*0300*/  @P3 LDG.E.128 R56, desc[UR6][R8.64] ;  /* 0x0000000608383981 */ /* 0x000162000c1e1d00 */
[----:B------:R-:W2:Y:S01]  /*0310*/  S2UR UR4, SR_CTAID.X ;  /* 0x00000000000479c3 */ /* 0x000ea20000002500 */
[----:B-1----:R-:W-:Y:S01]  /*0320*/  SHF.R.U32.HI R13, RZ, 0x5, R24 ;  /* 0x00000005ff0d7819 */ /* 0x002fe20000011618 */
[----:B------:R-:W-:Y:S01]  /*0330*/  BSSY B0, `(.L_x_961) ;  /* 0x0000fbe000007945 */ /* 0x000fe20003800000 */
[----:B--2---:R-:W-:-:S06]  /*0340*/  USHF.L.U32 UR4, UR4, 0x2, URZ ;  /* 0x0000000204047899 */ /* 0x004fcc00080006ff */
        /* <DEDUP_REMOVED lines=75> */
[----:B------:R-:W-:Y:S01]  /*0800*/  CS2R R98, SRZ ;  /* 0x0000000000627805 */ /* 0x000fe2000001ff00 */
[----:B------:R0:W-:Y:S01]  /*0810*/  STL.S16 [R1+0x10], R5 ;  /* 0x0000100501007387 */ /* 0x0001e20000100600 */
[----:B------:R-:W-:Y:S02]  /*0820*/  CS2R R68, SRZ ;  /* 0x0000000000447805 */ /* 0x000fe4000001ff00 */
[----:B------:R-:W-:Y:S02]  /*0830*/  CS2R R70, SRZ ;  /* 0x0000000000467805 */ /* 0x000fe4000001ff00 */
[----:B------:R-:W-:Y:S01]  /*0840*/  CS2R R72, SRZ ;  /* 0x0000000000487805 */ /* 0x000fe2000001ff00 */
[----:B------:R0:W-:Y:S01]  /*0850*/  STL.S16 [R1+0xc], R4 ;  /* 0x00000c0401007387 */ /* 0x0001e20000100600 */
[----:B------:R-:W-:-:S02]  /*0860*/  CS2R R74, SRZ ;  /* 0x00000000004a7805 */ /* 0x000fc4000001ff00 */
        /* <DEDUP_REMOVED lines=10> */
[----:B------:R0:W-:Y:S01]  /*0910*/  STL.S16 [R1], R0 ;  /* 0x0000000001007387 */ /* 0x0001e20000100600 */
        /* <DEDUP_REMOVED lines=27> */
[----:B0-----:R-:W-:-:S07]  /*0ad0*/  CS2R R146, SRZ ;  /* 0x0000000000927805 */ /* 0x001fce000001ff00 */
.L_x_1358:
[----:B------:R-:W0:Y:S08]  /*0ae0*/  LDC.64 R8, c[0x0][0x3f8] ;  /* 0x0000fe00ff087b82 */ /* 0x000e300000000a00 */
[----:B----4-:R-:W1:Y:S08]  /*0af0*/  LDC.64 R180, c[0x0][0x3f0] ;  /* 0x0000fc00ffb47b82 */ /* 0x010e700000000a00 */
[----:B--2---:R-:W2:Y:S01]  /*0b00*/  LDC.64 R10, c[0x0][0x3c8] ;  /* 0x0000f200ff0a7b82 */ /* 0x004ea20000000a00 */
[----:B0-----:R-:W-:-:S05]  /*0b10*/  IMAD.WIDE R8, R13, 0x4, R8 ;  /* 0x000000040d087825 */ /* 0x001fca00078e0208 */
[----:B------:R2:W3:Y:S01]  /*0b20*/  LDG.E R12, desc[UR6][R8.64] ;  /* 0x00000006080c7981 */ /* 0x0004e2000c1e1900 */
[----:B-1----:R-:W-:-:S05]  /*0b30*/  IMAD.WIDE R180, R13, 0x4, R180 ;  /* 0x000000040db47825 */ /* 0x002fca00078e02b4 */
[----:B-----5:R-:W5:Y:S01]  /*0b40*/  LDG.E R247, desc[UR6][R180.64] ;  /* 0x00000006b4f77981 */ /* 0x020f62000c1e1900 */
[----:B--2---:R-:W-:-:S05]  /*0b50*/  IMAD.WIDE R8, R13, 0x4, R10 ;  /* 0x000000040d087825 */ /* 0x004fca00078e020a */
[----:B------:R0:W5:Y:S02]  /*0b60*/  LDG.E R11, desc[UR6][R8.64] ;  /* 0x00000006080b7981 */ /* 0x000164000c1e1900 */
[----:B0-----:R-:W0:Y:S01]  /*0b70*/  LDC.64 R8, c[0x0][0x3c0] ;  /* 0x0000f000ff087b82 */ /* 0x001e220000000a00 */
[----:B------:R-:W-:Y:S01]  /*0b80*/  BSSY.RECONVERGENT B1, `(.L_x_963) ;  /* 0x000022a000017945 */ /* 0x000fe20003800200 */
[----:B---3--:R-:W-:-:S13]  /*0b90*/  ISETP.GE.AND P5, PT, R12, 0x1, PT ;  /* 0x000000010c00780c */ /* 0x008fda0003fa6270 */
[----:B0-----:R-:W-:Y:S05]  /*0ba0*/  @!P5 BRA `(.L_x_964) ;  /* 0x0000001c0068d947 */ /* 0x001fea0003800000 */
[----:B------:R-:W-:-:S06]  /*0bb0*/  IMAD.WIDE R8, R13, 0x4, R8 ;  /* 0x000000040d087825 */ /* 0x000fcc00078e0208 */
[----:B------:R0:W2:Y:S01]  /*0bc0*/  LDG.E R9, desc[UR6][R8.64] ;  /* 0x0000000608097981 */ /* 0x0000a2000c1e1900 */
[----:B-----5:R-:W-:Y:S01]  /*0bd0*/  ISETP.GE.AND P1, PT, R247, 0x1, PT ;  /* 0x00000001f700780c */ /* 0x020fe20003f26270 */
[----:B------:R-:W-:Y:S01]  /*0be0*/  BSSY.RECONVERGENT B2, `(.L_x_965) ;  /* 0x000008a000027945 */ /* 0x000fe20003800200 */
[----:B------:R-:W-:Y:S01]  /*0bf0*/  MOV R15, UR14 ;  /* 0x0000000e000f7c02 */ /* 0x000fe20008000f00 */
[----:B------:R-:W1:Y:S01]  /*0c00*/  S2R R180, SR_TID.X ;  /* 0x0000000000b47919 */ /* 0x000e620000002100 */
[----:B------:R-:W-:Y:S01]  /*0c10*/  IADD3 R208, PT, PT, R12, -0x1, RZ ;  /* 0xffffffff0cd07810 */ /* 0x000fe20007ffe0ff */
[----:B------:R-:W-:Y:S01]  /*0c20*/  IMAD.MOV.U32 R225, RZ, RZ, RZ ;  /* 0x000000ffffe17224 */ /* 0x000fe200078e00ff */
[----:B------:R-:W-:Y:S01]  /*0c30*/  ISETP.GE.U32.AND P6, PT, R14, 0x20, PT ;  /* 0x000000200e00780c */ /* 0x000fe20003fc6070 */
[-C--:B------:R-:W-:Y:S01]  /*0c40*/  IMAD R248, R13, R15.reuse, RZ ;  /* 0x0000000f0df87224 */ /* 0x080fe200078e02ff */
[----:B------:R-:W-:Y:S01]  /*0c50*/  ISETP.NE.AND P0, PT, RZ, UR8, PT ;  /* 0x00000008ff007c0c */ /* 0x000fe2000bf05270 */
[----:B------:R-:W-:Y:S01]  /*0c60*/  IMAD R208, R208, R15, RZ ;  /* 0x0000000fd0d07224 */ /* 0x000fe200078e02ff */
[----:B------:R-:W-:-:S02]  /*0c70*/  ISETP.GE.U32.AND P2, PT, R14, 0x40, PT ;  /* 0x000000400e00780c */ /* 0x000fc40003f46070 */
[----:B------:R-:W-:Y:S02]  /*0c80*/  SHF.R.S32.HI R181, RZ, 0x1f, R248 ;  /* 0x0000001fffb57819 */ /* 0x000fe400000114f8 */
[----:B------:R-:W-:Y:S02]  /*0c90*/  @P1 IADD3 R10, PT, PT, R247, -0x1, RZ ;  /* 0xfffffffff70a1810 */ /* 0x000fe40007ffe0ff */
[----:B------:R-:W-:Y:S02]  /*0ca0*/  LEA.HI R248, R181, R248, RZ, 0x3 ;  /* 0x000000f8b5f87211 */ /* 0x000fe400078f18ff */
[----:B------:R-:W-:Y:S01]  /*0cb0*/  SHF.R.S32.HI R181, RZ, 0x1f, R208 ;  /* 0x0000001fffb57819 */ /* 0x000fe200000114d0 */
[----:B------:R-:W-:Y:S01]  /*0cc0*/  @P1 IMAD R10, R10, R15, RZ ;  /* 0x0000000f0a0a1224 */ /* 0x000fe200078e02ff */
[----:B------:R-:W-:Y:S02]  /*0cd0*/  ISETP.GE.U32.AND P3, PT, R14, 0x60, PT ;  /* 0x000000600e00780c */ /* 0x000fe40003f66070 */
[----:B------:R-:W-:-:S02]  /*0ce0*/  LEA.HI R208, R181, R208, RZ, 0x3 ;  /* 0x000000d0b5d07211 */ /* 0x000fc400078f18ff */
[----:B------:R-:W-:Y:S02]  /*0cf0*/  @P1 SHF.R.S32.HI R181, RZ, 0x1f, R10 ;  /* 0x0000001fffb51819 */ /* 0x000fe4000001140a */
[----:B------:R-:W-:Y:S02]  /*0d00*/  ISETP.GE.U32.AND P4, PT, R14, 0x80, PT ;  /* 0x000000800e00780c */ /* 0x000fe40003f86070 */
[----:B0-----:R-:W-:Y:S01]  /*0d10*/  @P1 LEA.HI R8, R181, R10, RZ, 0x3 ;  /* 0x0000000ab5081211 */ /* 0x001fe200078f18ff */
[----:B------:R-:W-:Y:S01]  /*0d20*/  HFMA2 R10, -RZ, RZ, 0, 0 ;  /* 0x00000000ff0a7431 */ /* 0x000fe200000001ff */
[----:B------:R-:W-:Y:S02]  /*0d30*/  MOV R226, RZ ;  /* 0x000000ff00e27202 */ /* 0x000fe40000000f00 */
[----:B-1----:R-:W-:-:S04]  /*0d40*/  LOP3.LUT R237, R180, 0x1f, RZ, 0xc0, !PT ;  /* 0x0000001fb4ed7812 */ /* 0x002fc800078ec0ff */
[-C--:B------:R-:W-:Y:S02]  /*0d50*/  LEA.HI.SX32 R248, R248, R237.reuse, 0x1d ;  /* 0x000000edf8f87211 */ /* 0x080fe400078feaff */
[-C--:B------:R-:W-:Y:S02]  /*0d60*/  @P1 LEA.HI.SX32 R10, R8, R237.reuse, 0x1d ;  /* 0x000000ed080a1211 */ /* 0x080fe400078feaff */
[----:B------:R-:W-:Y:S02]  /*0d70*/  LEA.HI.SX32 R208, R208, R237, 0x1d ;  /* 0x000000edd0d07211 */ /* 0x000fe400078feaff */
        /* <DEDUP_REMOVED lines=22> */
[----:B------:R-:W-:Y:S01]  /*0ee0*/  SHF.L.U32 R21, R21, 0x10, RZ ;  /* 0x0000001015157819 */ /* 0x000fe200000006ff */
[----:B------:R-:W-:Y:S01]  /*0ef0*/  IMAD.U32 R201, R28, 0x10000, RZ ;  /* 0x000100001cc97824 */ /* 0x000fe200078e00ff */
[----:B------:R-:W-:Y:S02]  /*0f00*/  SHF.L.U32 R215, R29, 0x10, RZ ;  /* 0x000000101dd77819 */ /* 0x000fe400000006ff */
[----:B------:R-:W-:Y:S02]  /*0f10*/  SHF.L.U32 R222, R30, 0x10, RZ ;  /* 0x000000101ede7819 */ /* 0x000fe400000006ff */
[----:B------:R-:W-:Y:S01]  /*0f20*/  SHF.L.U32 R228, R31, 0x10, RZ ;  /* 0x000000101fe47819 */ /* 0x000fe200000006ff */
[----:B------:R-:W-:Y:S01]  /*0f30*/  VIADD R208, R208, 0x20 ;  /* 0x00000020d0d07836 */ /* 0x000fe20000000000 */
[----:B------:R-:W-:Y:S02]  /*0f40*/  IADD3 R10, PT, PT, R10, 0x20, RZ ;  /* 0x000000200a0a7810 */ /* 0x000fe40007ffe0ff */
[----:B------:R-:W-:-:S02]  /*0f50*/  IADD3 R8, PT, PT, R8, 0x20, RZ ;  /* 0x0000002008087810 */ /* 0x000fc40007ffe0ff */
[----:B---3--:R-:W-:-:S04]  /*0f60*/  PRMT R0, R180, 0x7632, R0 ;  /* 0x00007632b4007816 */ /* 0x008fc80000000000 */
[----:B------:R-:W-:Y:S02]  /*0f70*/  SHF.L.U32 R22, R0, 0x10, RZ ;  /* 0x0000001000167819 */ /* 0x000fe400000006ff */
[----:B----4-:R-:W-:-:S03]  /*0f80*/  PRMT R0, R184, 0x7632, R0 ;  /* 0x00007632b8007816 */ /* 0x010fc60000000000 */
[----:B------:R-:W-:Y:S01]  /*0f90*/  FADD.FTZ R22, -R9, R22 ;  /* 0x0000001609167221 */ /* 0x000fe20000010100 */
[----:B------:R-:W-:-:S03]  /*0fa0*/  SHF.L.U32 R0, R0, 0x10, RZ ;  /* 0x0000001000007819 */ /* 0x000fc600000006ff */
[----:B0-----:R-:W-:Y:S02]  /*0fb0*/  FMUL.FTZ R7, R11, R22 ;  /* 0x000000160b077220 */ /* 0x001fe40000410000 */
[-C--:B------:R-:W-:Y:S01]  /*0fc0*/  FMUL.FTZ R246, R246, R0.reuse ;  /* 0x00000000f6f67220 */ /* 0x080fe20000410000 */
[--C-:B------:R-:W-:Y:S01]  /*0fd0*/  FADD.FTZ R85, R85, R0.reuse ;  /* 0x0000000055557221 */ /* 0x100fe20000010000 */
[----:B------:R-:W-:Y:S01]  /*0fe0*/  FFMA.FTZ R61, R7, R0, R61 ;  /* 0x00000000073d7223 */ /* 0x000fe2000001003d */
[----:B------:R-:W-:Y:S02]  /*0ff0*/  PRMT R0, R181, 0x7632, R0 ;  /* 0x00007632b5007816 */ /* 0x000fe40000000000 */
[----:B------:R-:W-:Y:S02]  /*1000*/  PRMT R22, R182, 0x7632, R22 ;  /* 0x00007632b6167816 */ /* 0x000fe40000000016 */
[----:B------:R-:W-:Y:S02]  /*1010*/  SHF.L.U32 R6, R0, 0x10, RZ ;  /* 0x0000001000067819 */ /* 0x000fe400000006ff */
[----:B------:R-:W-:Y:S01]  /*1020*/  PRMT R0, R185, 0x7632, R0 ;  /* 0x00007632b9007816 */ /* 0x000fe20000000000 */
[----:B------:R-:W-:-:S02]  /*1030*/  IMAD.U32 R22, R22, 0x10000, RZ ;  /* 0x0001000016167824 */ /* 0x000fc400078e00ff */
[C---:B------:R-:W-:Y:S01]  /*1040*/  FADD.FTZ R6, -R9.reuse, R6 ;  /* 0x0000000609067221 */ /* 0x040fe20000010100 */
[----:B------:R-:W-:Y:S01]  /*1050*/  SHF.L.U32 R0, R0, 0x10, RZ ;  /* 0x0000001000007819 */ /* 0x000fe200000006ff */
[----:B------:R-:W-:Y:S02]  /*1060*/  FADD.FTZ R22, -R9, R22 ;  /* 0x0000001609167221 */ /* 0x000fe40000010100 */
[----:B------:R-:W-:Y:S02]  /*1070*/  FMUL.FTZ R6, R11, R6 ;  /* 0x000000060b067220 */ /* 0x000fe40000410000 */
[-C--:B------:R-:W-:Y:S01]  /*1080*/  FMUL.FTZ R245, R245, R0.reuse ;  /* 0x00000000f5f57220 */ /* 0x080fe20000410000 */
[--C-:B------:R-:W-:Y:S01]  /*1090*/  FADD.FTZ R87, R87, R0.reuse ;  /* 0x0000000057577221 */ /* 0x100fe20000010000 */
[----:B------:R-:W-:Y:S01]  /*10a0*/  FFMA.FTZ R63, R6, R0, R63 ;  /* 0x00000000063f7223 */ /* 0x000fe2000001003f */
[----:B------:R-:W-:Y:S01]  /*10b0*/  PRMT R0, R186, 0x7632, R0 ;  /* 0x00007632ba007816 */ /* 0x000fe20000000000 */
[----:B------:R-:W-:Y:S01]  /*10c0*/  FMUL.FTZ R5, R11, R22 ;  /* 0x000000160b057220 */ /* 0x000fe20000410000 */
[----:B------:R-:W-:-:S02]  /*10d0*/  PRMT R22, R183, 0x7632, R22 ;  /* 0x00007632b7167816 */ /* 0x000fc40000000016 */
[----:B------:R-:W-:Y:S02]  /*10e0*/  SHF.L.U32 R0, R0, 0x10, RZ ;  /* 0x0000001000007819 */ /* 0x000fe400000006ff */
[----:B------:R-:W-:-:S03]  /*10f0*/  SHF.L.U32 R22, R22, 0x10, RZ ;  /* 0x0000001016167819 */ /* 0x000fc600000006ff */
[-C--:B------:R-:W-:Y:S01]  /*1100*/  FMUL.FTZ R244, R21, R0.reuse ;  /* 0x0000000015f47220 */ /* 0x080fe20000410000 */
[----:B------:R-:W-:Y:S01]  /*1110*/  FADD.FTZ R89, R89, R0 ;  /* 0x0000000059597221 */ /* 0x000fe20000010000 */
[----:B------:R-:W-:Y:S01]  /*1120*/  FFMA.FTZ R65, R5, R0, R65 ;  /* 0x0000000005417223 */ /* 0x000fe20000010041 */
[----:B------:R-:W-:Y:S01]  /*1130*/  PRMT R21, R31, 0x7632, R21 ;  /* 0x000076321f157816 */ /* 0x000fe20000000015 */
[----:B------:R-:W-:Y:S01]  /*1140*/  FADD.FTZ R22, -R9, R22 ;  /* 0x0000001609167221 */ /* 0x000fe20000010100 */
[----:B------:R-:W-:Y:S02]  /*1150*/  PRMT R0, R187, 0x7632, R0 ;  /* 0x00007632bb007816 */ /* 0x000fe40000000000 */
[----:B------:R-:W-:Y:S01]  /*1160*/  SHF.L.U32 R21, R21, 0x10, RZ ;  /* 0x0000001015157819 */ /* 0x000fe200000006ff */
[----:B------:R-:W-:Y:S01]  /*1170*/  FMUL.FTZ R22, R11, R22 ;  /* 0x000000160b167220 */ /* 0x000fe20000410000 */
[----:B------:R-:W-:Y:S02]  /*1180*/  SHF.L.U32 R0, R0, 0x10, RZ ;  /* 0x0000001000007819 */ /* 0x000fe400000006ff */
[----:B------:R-:W-:-:S02]  /*1190*/  SHF.L.U32 R180, R180, 0x10, RZ ;  /* 0x00000010b4b47819 */ /* 0x000fc400000006ff */
[----:B------:R-:W-:Y:S01]  /*11a0*/  SHF.L.U32 R184, R184, 0x10, RZ ;  /* 0x00000010b8b87819 */ /* 0x000fe200000006ff */
[-C--:B------:R-:W-:Y:S01]  /*11b0*/  FMUL.FTZ R21, R21, R0.reuse ;  /* 0x0000000015157220 */ /* 0x080fe20000410000 */
[----:B------:R-:W-:Y:S01]  /*11c0*/  FADD.FTZ R91, R91, R0 ;  /* 0x000000005b5b7221 */ /* 0x000fe20000010000 */
[----:B------:R-:W-:Y:S01]  /*11d0*/  FFMA.FTZ R67, R22, R0, R67 ;  /* 0x0000000016437223 */ /* 0x000fe20000010043 */
[----:B------:R-:W-:Y:S01]  /*11e0*/  FADD.FTZ R0, -R9, R180 ;  /* 0x000000b409007221 */ /* 0x000fe20000010100 */
[----:B------:R-:W-:Y:S01]  /*11f0*/  SHF.L.U32 R216, R181, 0x10, RZ ;  /* 0x00000010b5d87819 */ /* 0x000fe200000006ff */
[----:B------:R-:W-:Y:S02]  /*1200*/  FMUL.FTZ R201, R201, R184 ;  /* 0x000000b8c9c97220 */ /* 0x000fe40000410000 */
[----:B------:R-:W-:Y:S01]  /*1210*/  FMUL.FTZ R0, R11, R0 ;  /* 0x000000000b007220 */ /* 0x000fe20000410000 */
[----:B------:R-:W-:Y:S01]  /*1220*/  SHF.L.U32 R185, R185, 0x10, RZ ;  /* 0x00000010b9b97819 */ /* 0x000fe200000006ff */
[----:B------:R-:W-:Y:S01]  /*1230*/  FADD.FTZ R216, -R9, R216 ;  /* 0x000000d809d87221 */ /* 0x000fe20000010100 */
[----:B------:R-:W-:Y:S01]  /*1240*/  FADD.FTZ R225, RZ, R201 ;  /* 0x000000c9ffe17221 */ /* 0x000fe20000010000 */
[----:B------:R-:W-:Y:S01]  /*1250*/  FFMA.FTZ R226, R0, R201, RZ ;  /* 0x000000c900e27223 */ /* 0x000fe200000100ff */
[----:B------:R-:W-:Y:S01]  /*1260*/  SHF.L.U32 R223, R182, 0x10, RZ ;  /* 0x00000010b6df7819 */ /* 0x000fe200000006ff */
[----:B------:R-:W-:Y:S01]  /*1270*/  FMUL.FTZ R216, R11, R216 ;  /* 0x000000d80bd87220 */ /* 0x000fe20000410000 */
[----:B------:R-:W-:Y:S01]  /*1280*/  FMUL.FTZ R215, R215, R185 ;  /* 0x000000b9d7d77220 */ /* 0x000fe20000410000 */
        /* <DEDUP_REMOVED lines=31> */
.L_x_966:
[----:B------:R-:W-:Y:S05]  /*1480*/  BSYNC.RECONVERGENT B2 ;  /* 0x0000000000027941 */ /* 0x000fea0003800200 */
.L_x_965:
        /* <DEDUP_REMOVED lines=15> */
[----:B------:R-:W-:Y:S02]  /*1580*/  SHF.L.U32 R243, R243, 0x10, RZ ;  /* 0x00000010f3f37819 */ /* 0x000fe400000006ff */
        /* <DEDUP_REMOVED lines=23> */
[----:B0-----:R-:W-:-:S03]  /*1700*/  PRMT R2, R185, 0x7632, R2 ;  /* 0x00007632b9027816 */ /* 0x001fc60000000002 */
[----:B------:R-:W-:Y:S01]  /*1710*/  FADD.FTZ R20, -R9, R20 ;  /* 0x0000001409147221 */ /* 0x000fe20000010100 */
[----:B------:R-:W-:-:S03]  /*1720*/  SHF.L.U32 R2, R2, 0x10, RZ ;  /* 0x0000001002027819 */ /* 0x000fc600000006ff */
[----:B------:R-:W-:Y:S02]  /*1730*/  FMUL.FTZ R3, R11, R20 ;  /* 0x000000140b037220 */ /* 0x000fe40000410000 */
[-C--:B------:R-:W-:Y:S01]  /*1740*/  FMUL.FTZ R242, R19, R2.reuse ;  /* 0x0000000213f27220 */ /* 0x080fe20000410000 */
[--C-:B------:R-:W-:Y:S01]  /*1750*/  FADD.FTZ R163, R163, R2.reuse ;  /* 0x00000002a3a37221 */ /* 0x100fe20000010000 */
[----:B------:R-:W-:Y:S01]  /*1760*/  FFMA.FTZ R95, R3, R2, R95 ;  /* 0x00000002035f7223 */ /* 0x000fe2000001005f */
[----:B------:R-:W-:Y:S02]  /*1770*/  PRMT R2, R182, 0x7632, R2 ;  /* 0x00007632b6027816 */ /* 0x000fe40000000002 */
[----:B------:R-:W-:-:S03]  /*1780*/  PRMT R19, R186, 0x7632, R19 ;  /* 0x00007632ba137816 */ /* 0x000fc60000000013 */
[----:B------:R-:W-:Y:S01]  /*1790*/  IMAD.U32 R2, R2, 0x10000, RZ ;  /* 0x0001000002027824 */ /* 0x000fe200078e00ff */
[----:B------:R-:W-:-:S03]  /*17a0*/  PRMT R20, R183, 0x7632, R20 ;  /* 0x00007632b7147816 */ /* 0x000fc60000000014 */
[----:B------:R-:W-:Y:S01]  /*17b0*/  FADD.FTZ R2, -R9, R2 ;  /* 0x0000000209027221 */ /* 0x000fe20000010100 */
[----:B------:R-:W-:Y:S02]  /*17c0*/  SHF.L.U32 R19, R19, 0x10, RZ ;  /* 0x0000001013137819 */ /* 0x000fe400000006ff */
[----:B------:R-:W-:Y:S01]  /*17d0*/  SHF.L.U32 R20, R20, 0x10, RZ ;  /* 0x0000001014147819 */ /* 0x000fe200000006ff */
[----:B------:R-:W-:Y:S01]  /*17e0*/  FMUL.FTZ R2, R11, R2 ;  /* 0x000000020b027220 */ /* 0x000fe20000410000 */
[----:B------:R-:W-:Y:S01]  /*17f0*/  PRMT R191, R187, 0x7632, R191 ;  /* 0x00007632bbbf7816 */ /* 0x000fe200000000bf */
[-C--:B------:R-:W-:Y:S01]  /*1800*/  FMUL.FTZ R241, R241, R19.reuse ;  /* 0x00000013f1f17220 */ /* 0x080fe20000410000 */
[----:B------:R-:W-:Y:S01]  /*1810*/  FADD.FTZ R169, R169, R19 ;  /* 0x00000013a9a97221 */ /* 0x000fe20000010000 */
[----:B------:R-:W-:Y:S01]  /*1820*/  FFMA.FTZ R97, R2, R19, R97 ;  /* 0x0000001302617223 */ /* 0x000fe20000010061 */
[----:B------:R-:W-:Y:S01]  /*1830*/  PRMT R19, R39, 0x7632, R19 ;  /* 0x0000763227137816 */ /* 0x000fe20000000013 */
[----:B------:R-:W-:Y:S01]  /*1840*/  FADD.FTZ R20, -R9, R20 ;  /* 0x0000001409147221 */ /* 0x000fe20000010100 */
[----:B------:R-:W-:-:S02]  /*1850*/  SHF.L.U32 R191, R191, 0x10, RZ ;  /* 0x00000010bfbf7819 */ /* 0x000fc400000006ff */
[----:B------:R-:W-:Y:S01]  /*1860*/  SHF.L.U32 R19, R19, 0x10, RZ ;  /* 0x0000001013137819 */ /* 0x000fe200000006ff */
[----:B------:R-:W-:Y:S01]  /*1870*/  FMUL.FTZ R20, R11, R20 ;  /* 0x000000140b147220 */ /* 0x000fe20000410000 */
[----:B------:R-:W-:Y:S01]  /*1880*/  SHF.L.U32 R200, R180, 0x10, RZ ;  /* 0x00000010b4c87819 */ /* 0x000fe200000006ff */
[----:B------:R-:W-:Y:S01]  /*1890*/  FADD.FTZ R171, R171, R191 ;  /* 0x000000bfabab7221 */ /* 0x000fe20000010000 */
[----:B------:R-:W-:Y:S01]  /*18a0*/  SHF.L.U32 R184, R184, 0x10, RZ ;  /* 0x00000010b8b87819 */ /* 0x000fe200000006ff */
[-C--:B------:R-:W-:Y:S01]  /*18b0*/  FMUL.FTZ R19, R19, R191.reuse ;  /* 0x000000bf13137220 */ /* 0x080fe20000410000 */
[----:B------:R-:W-:Y:S01]  /*18c0*/  FFMA.FTZ R99, R20, R191, R99 ;  /* 0x000000bf14637223 */ /* 0x000fe20000010063 */
[----:B------:R-:W-:Y:S01]  /*18d0*/  FADD.FTZ R200, -R9, R200 ;  /* 0x000000c809c87221 */ /* 0x000fe20000010100 */
[----:B------:R-:W-:Y:S01]  /*18e0*/  IMAD.U32 R191, R36, 0x10000, RZ ;  /* 0x0001000024bf7824 */ /* 0x000fe200078e00ff */
[----:B------:R-:W-:Y:S02]  /*18f0*/  SHF.L.U32 R214, R181, 0x10, RZ ;  /* 0x00000010b5d67819 */ /* 0x000fe400000006ff */
[----:B------:R-:W-:Y:S01]  /*1900*/  FMUL.FTZ R200, R11, R200 ;  /* 0x000000c80bc87220 */ /* 0x000fe20000410000 */
[----:B------:R-:W-:Y:S01]  /*1910*/  FMUL.FTZ R191, R191, R184 ;  /* 0x000000b8bfbf7220 */ /* 0x000fe20000410000 */
[----:B------:R-:W-:Y:S01]  /*1920*/  SHF.L.U32 R185, R185, 0x10, RZ ;  /* 0x00000010b9b97819 */ /* 0x000fe200000006ff */
[----:B------:R-:W-:-:S02]  /*1930*/  FADD.FTZ R214, -R9, R214 ;  /* 0x000000d609d67221 */ /* 0x000fc40000010100 */
        /* <DEDUP_REMOVED lines=36> */
.L_x_968:
[----:B------:R-:W-:Y:S05]  /*1b80*/  BSYNC.RECONVERGENT B2 ;  /* 0x0000000000027941 */ /* 0x000fea0003800200 */
.L_x_967:
        /* <DEDUP_REMOVED lines=16> */
[----:B------:R-:W-:Y:S01]  /*1c90*/  PRMT R239, R45, 0x7632, R239 ;  /* 0x000076322def7816 */ /* 0x000fe200000000ef */
[----:B0-----:R-:W-:-:S05]  /*1ca0*/  @P0 IMAD.WIDE.U32 R16, R8, 0x10, R16 ;  /* 0x0000001008100825 */ /* 0x001fca00078e0010 */
[----:B------:R0:W5:Y:S01]  /*1cb0*/  @P0 LDG.E.128 R172, desc[UR6][R16.64] ;  /* 0x0000000610ac0981 */ /* 0x000162000c1e1d00 */
[----:B------:R-:W-:Y:S02]  /*1cc0*/  SHF.L.U32 R239, R239, 0x10, RZ ;  /* 0x00000010efef7819 */ /* 0x000fe400000006ff */
        /* <DEDUP_REMOVED lines=9> */
[----:B------:R-:W-:-:S05]  /*1d60*/  SHF.L.U32 R188, R18, 0x10, RZ ;  /* 0x0000001012bc7819 */ /* 0x000fca00000006ff */
[----:B------:R-:W-:Y:S01]  /*1d70*/  FADD.FTZ R188, -R9, R188 ;  /* 0x000000bc09bc7221 */ /* 0x000fe20000010100 */
[----:B----4-:R-:W-:-:S03]  /*1d80*/  PRMT R18, R184, 0x7632, R18 ;  /* 0x00007632b8127816 */ /* 0x010fc60000000012 */
[----:B0-----:R-:W-:Y:S01]  /*1d90*/  FMUL.FTZ R16, R11, R188 ;  /* 0x000000bc0b107220 */ /* 0x001fe20000410000 */
[----:B------:R-:W-:Y:S02]  /*1da0*/  PRMT R188, R181, 0x7632, R188 ;  /* 0x00007632b5bc7816 */ /* 0x000fe400000000bc */
[----:B------:R-:W-:Y:S02]  /*1db0*/  SHF.L.U32 R18, R18, 0x10, RZ ;  /* 0x0000001012127819 */ /* 0x000fe400000006ff */
[----:B------:R-:W-:-:S03]  /*1dc0*/  SHF.L.U32 R188, R188, 0x10, RZ ;  /* 0x00000010bcbc7819 */ /* 0x000fc600000006ff */
[-C--:B------:R-:W-:Y:S01]  /*1dd0*/  FMUL.FTZ R240, R240, R18.reuse ;  /* 0x00000012f0f07220 */ /* 0x080fe20000410000 */
[--C-:B------:R-:W-:Y:S01]  /*1de0*/  FADD.FTZ R101, R101, R18.reuse ;  /* 0x0000001265657221 */ /* 0x100fe20000010000 */
[----:B------:R-:W-:Y:S01]  /*1df0*/  FFMA.FTZ R69, R16, R18, R69 ;  /* 0x0000001210457223 */ /* 0x000fe20000010045 */
[----:B------:R-:W-:Y:S01]  /*1e00*/  PRMT R18, R185, 0x7632, R18 ;  /* 0x00007632b9127816 */ /* 0x000fe20000000012 */
[----:B------:R-:W-:-:S03]  /*1e10*/  FADD.FTZ R188, -R9, R188 ;  /* 0x000000bc09bc7221 */ /* 0x000fc60000010100 */
[----:B------:R-:W-:Y:S01]  /*1e20*/  SHF.L.U32 R18, R18, 0x10, RZ ;  /* 0x0000001012127819 */ /* 0x000fe200000006ff */
[----:B------:R-:W-:-:S04]  /*1e30*/  FMUL.FTZ R17, R11, R188 ;  /* 0x000000bc0b117220 */ /* 0x000fc80000410000 */
[-C--:B------:R-:W-:Y:S01]  /*1e40*/  FMUL.FTZ R239, R239, R18.reuse ;  /* 0x00000012efef7220 */ /* 0x080fe20000410000 */
[--C-:B------:R-:W-:Y:S01]  /*1e50*/  FADD.FTZ R103, R103, R18.reuse ;  /* 0x0000001267677221 */ /* 0x100fe20000010000 */
[----:B------:R-:W-:Y:S01]  /*1e60*/  FFMA.FTZ R71, R17, R18, R71 ;  /* 0x0000001211477223 */ /* 0x000fe20000010047 */
[----:B------:R-:W-:Y:S02]  /*1e70*/  PRMT R18, R182, 0x7632, R18 ;  /* 0x00007632b6127816 */ /* 0x000fe40000000012 */
[----:B------:R-:W-:-:S03]  /*1e80*/  PRMT R23, R186, 0x7632, R23 ;  /* 0x00007632ba177816 */ /* 0x000fc60000000017 */
[----:B------:R-:W-:Y:S01]  /*1e90*/  IMAD.U32 R18, R18, 0x10000, RZ ;  /* 0x0001000012127824 */ /* 0x000fe200078e00ff */
[----:B------:R-:W-:-:S03]  /*1ea0*/  SHF.L.U32 R23, R23, 0x10, RZ ;  /* 0x0000001017177819 */ /* 0x000fc600000006ff */
[----:B------:R-:W-:-:S04]  /*1eb0*/  FADD.FTZ R18, -R9, R18 ;  /* 0x0000001209127221 */ /* 0x000fc80000010100 */
[----:B------:R-:W-:Y:S01]  /*1ec0*/  FMUL.FTZ R18, R11, R18 ;  /* 0x000000120b127220 */ /* 0x000fe20000410000 */
[-C--:B------:R-:W-:Y:S01]  /*1ed0*/  FMUL.FTZ R238, R238, R23.reuse ;  /* 0x00000017eeee7220 */ /* 0x080fe20000410000 */
[----:B------:R-:W-:Y:S02]  /*1ee0*/  FADD.FTZ R105, R105, R23 ;  /* 0x0000001769697221 */ /* 0x000fe40000010000 */
        /* <DEDUP_REMOVED lines=8> */
[----:B------:R-:W-:Y:S01]  /*1f70*/  FMUL.FTZ R23, R11, R23 ;  /* 0x000000170b177220 */ /* 0x000fe20000410000 */
[----:B------:R-:W-:-:S02]  /*1f80*/  SHF.L.U32 R190, R180, 0x10, RZ ;  /* 0x00000010b4be7819 */ /* 0x000fc400000006ff */
[----:B------:R-:W-:Y:S01]  /*1f90*/  SHF.L.U32 R184, R184, 0x10, RZ ;  /* 0x00000010b8b87819 */ /* 0x000fe200000006ff */
[-C--:B------:R-:W-:Y:S01]  /*1fa0*/  FMUL.FTZ R188, R188, R189.reuse ;  /* 0x000000bdbcbc7220 */ /* 0x080fe20000410000 */
[----:B------:R-:W-:Y:S01]  /*1fb0*/  FADD.FTZ R107, R107, R189 ;  /* 0x000000bd6b6b7221 */ /* 0x000fe20000010000 */
        /* <DEDUP_REMOVED lines=44> */
.L_x_970:
[----:B------:R-:W-:Y:S05]  /*2280*/  BSYNC.RECONVERGENT B2 ;  /* 0x0000000000027941 */ /* 0x000fea0003800200 */
.L_x_969:
        /* <DEDUP_REMOVED lines=17> */
[----:B------:R-:W-:Y:S02]  /*23a0*/  SHF.L.U32 R224, R53, 0x10, RZ ;  /* 0x0000001035e07819 */ /* 0x000fe400000006ff */
[----:B------:R-:W-:Y:S02]  /*23b0*/  SHF.L.U32 R234, R54, 0x10, RZ ;  /* 0x0000001036ea7819 */ /* 0x000fe400000006ff */
[----:B------:R-:W-:Y:S02]  /*23c0*/  SHF.L.U32 R236, R55, 0x10, RZ ;  /* 0x0000001037ec7819 */ /* 0x000fe400000006ff */
[----:B---3--:R-:W-:Y:S02]  /*23d0*/  PRMT R8, R182, 0x7632, R8 ;  /* 0x00007632b6087816 */ /* 0x008fe40000000008 */
[C---:B------:R-:W-:Y:S02]  /*23e0*/  PRMT R204, R180.reuse, 0x7632, R204 ;  /* 0x00007632b4cc7816 */ /* 0x040fe400000000cc */
[----:B------:R-:W-:Y:S01]  /*23f0*/  SHF.L.U32 R210, R180, 0x10, RZ ;  /* 0x00000010b4d27819 */ /* 0x000fe200000006ff */
[----:B------:R-:W-:Y:S01]  /*2400*/  IMAD.U32 R8, R8, 0x10000, RZ ;  /* 0x0001000008087824 */ /* 0x000fe200078e00ff */
[----:B------:R-:W-:-:S03]  /*2410*/  PRMT R180, R183, 0x7632, R180 ;  /* 0x00007632b7b47816 */ /* 0x000fc600000000b4 */
[----:B------:R-:W-:Y:S01]  /*2420*/  FADD.FTZ R8, -R9, R8 ;  /* 0x0000000809087221 */ /* 0x000fe20000010100 */
[----:B------:R-:W-:Y:S02]  /*2430*/  SHF.L.U32 R180, R180, 0x10, RZ ;  /* 0x00000010b4b47819 */ /* 0x000fe400000006ff */
[----:B------:R-:W-:Y:S01]  /*2440*/  PRMT R10, R181, 0x7632, R10 ;  /* 0x00007632b50a7816 */ /* 0x000fe2000000000a */
[----:B0-----:R-:W-:Y:S01]  /*2450*/  FMUL.FTZ R203, R11, R8 ;  /* 0x000000080bcb7220 */ /* 0x001fe20000410000 */
[----:B----4-:R-:W-:Y:S01]  /*2460*/  PRMT R8, R187, 0x7632, R8 ;  /* 0x00007632bb087816 */ /* 0x010fe20000000008 */
[----:B------:R-:W-:Y:S01]  /*2470*/  FADD.FTZ R250, -R9, R180 ;  /* 0x000000b409fa7221 */ /* 0x000fe20000010100 */
[----:B------:R-:W-:Y:S02]  /*2480*/  SHF.L.U32 R208, R181, 0x10, RZ ;  /* 0x00000010b5d07819 */ /* 0x000fe400000006ff */
[----:B------:R-:W-:Y:S01]  /*2490*/  SHF.L.U32 R182, R182, 0x10, RZ ;  /* 0x00000010b6b67819 */ /* 0x000fe200000006ff */
[----:B------:R-:W-:Y:S01]  /*24a0*/  IMAD.U32 R8, R8, 0x10000, RZ ;  /* 0x0001000008087824 */ /* 0x000fe200078e00ff */
[----:B------:R-:W-:Y:S01]  /*24b0*/  SHF.L.U32 R206, R183, 0x10, RZ ;  /* 0x00000010b7ce7819 */ /* 0x000fe200000006ff */
[----:B------:R-:W-:Y:S01]  /*24c0*/  FMUL.FTZ R250, R11, R250 ;  /* 0x000000fa0bfa7220 */ /* 0x000fe20000410000 */
[----:B------:R-:W-:-:S02]  /*24d0*/  SHF.L.U32 R204, R204, 0x10, RZ ;  /* 0x00000010cccc7819 */ /* 0x000fc400000006ff */
[----:B------:R-:W-:Y:S01]  /*24e0*/  SHF.L.U32 R10, R10, 0x10, RZ ;  /* 0x000000100a0a7819 */ /* 0x000fe200000006ff */
[C---:B------:R-:W-:Y:S01]  /*24f0*/  FADD.FTZ R210, -R9.reuse, R210 ;  /* 0x000000d209d27221 */ /* 0x040fe20000010100 */
[C---:B------:R-:W-:Y:S01]  /*2500*/  FADD.FTZ R217, -R9.reuse, R208 ;  /* 0x000000d009d97221 */ /* 0x040fe20000010100 */
[C---:B------:R-:W-:Y:S01]  /*2510*/  FADD.FTZ R233, -R9.reuse, R182 ;  /* 0x000000b609e97221 */ /* 0x040fe20000010100 */
[C---:B------:R-:W-:Y:S01]  /*2520*/  FADD.FTZ R235, -R9.reuse, R206 ;  /* 0x000000ce09eb7221 */ /* 0x040fe20000010100 */
[C---:B------:R-:W-:Y:S01]  /*2530*/  FADD.FTZ R204, -R9.reuse, R204 ;  /* 0x000000cc09cc7221 */ /* 0x040fe20000010100 */
[----:B------:R-:W-:Y:S01]  /*2540*/  FADD.FTZ R10, -R9, R10 ;  /* 0x0000000a090a7221 */ /* 0x000fe20000010100 */
[-C--:B------:R-:W-:Y:S01]  /*2550*/  FMUL.FTZ R249, R249, R8.reuse ;  /* 0x00000008f9f97220 */ /* 0x080fe20000410000 */
[----:B------:R-:W-:Y:S01]  /*2560*/  FADD.FTZ R115, R115, R8 ;  /* 0x0000000873737221 */ /* 0x000fe20000010000 */
[----:B------:R-:W-:Y:S01]  /*2570*/  FFMA.FTZ R83, R250, R8, R83 ;  /* 0x00000008fa537223 */ /* 0x000fe20000010053 */
[----:B------:R-:W-:Y:S01]  /*2580*/  SHF.L.U32 R209, R184, 0x10, RZ ;  /* 0x00000010b8d17819 */ /* 0x000fe200000006ff */
[----:B------:R-:W-:Y:S01]  /*2590*/  FMUL.FTZ R210, R11, R210 ;  /* 0x000000d20bd27220 */ /* 0x000fe20000410000 */
[----:B------:R-:W-:-:S02]  /*25a0*/  PRMT R206, R52, 0x7632, R206 ;  /* 0x0000763234ce7816 */ /* 0x000fc400000000ce */
[----:B------:R-:W-:Y:S02]  /*25b0*/  PRMT R9, R184, 0x7632, R9 ;  /* 0x00007632b8097816 */ /* 0x000fe40000000009 */
[----:B------:R-:W-:Y:S01]  /*25c0*/  SHF.L.U32 R8, R52, 0x10, RZ ;  /* 0x0000001034087819 */ /* 0x000fe200000006ff */
[----:B------:R-:W-:Y:S01]  /*25d0*/  FADD.FTZ R108, R108, R209 ;  /* 0x000000d16c6c7221 */ /* 0x000fe20000010000 */
[----:B------:R-:W-:Y:S01]  /*25e0*/  SHF.L.U32 R206, R206, 0x10, RZ ;  /* 0x00000010cece7819 */ /* 0x000fe200000006ff */
[-C--:B------:R-:W-:Y:S01]  /*25f0*/  FFMA.FTZ R76, R210, R209.reuse, R76 ;  /* 0x000000d1d24c7223 */ /* 0x080fe2000001004c */
[----:B------:R-:W-:Y:S01]  /*2600*/  SHF.L.U32 R180, R9, 0x10, RZ ;  /* 0x0000001009b47819 */ /* 0x000fe200000006ff */
[----:B------:R-:W-:Y:S01]  /*2610*/  FMUL.FTZ R209, R8, R209 ;  /* 0x000000d108d17220 */ /* 0x000fe20000410000 */
[----:B------:R-:W-:Y:S01]  /*2620*/  FMUL.FTZ R207, R11, R204 ;  /* 0x000000cc0bcf7220 */ /* 0x000fe20000410000 */
[----:B------:R-:W-:Y:S02]  /*2630*/  PRMT R9, R185, 0x7632, R9 ;  /* 0x00007632b9097816 */ /* 0x000fe40000000009 */
        /* <DEDUP_REMOVED lines=13> */
[----:B------:R-:W-:Y:S01]  /*2710*/  FMUL.FTZ R205, R11, R10 ;  /* 0x0000000a0bcd7220 */ /* 0x000fe20000410000 */
[----:B------:R-:W-:Y:S01]  /*2720*/  PRMT R10, R186, 0x7632, R10 ;  /* 0x00007632ba0a7816 */ /* 0x000fe2000000000a */
[----:B------:R-:W-:Y:S01]  /*2730*/  FMUL.FTZ R204, R204, R180 ;  /* 0x000000b4cccc7220 */ /* 0x000fe20000410000 */
[----:B------:R-:W-:Y:S01]  /*2740*/  PRMT R9, R54, 0x7632, R9 ;  /* 0x0000763236097816 */ /* 0x000fe20000000009 */
        /* <DEDUP_REMOVED lines=32> */
.L_x_964:
[----:B------:R-:W0:Y:S01]  /*2950*/  S2R R181, SR_TID.X ;  /* 0x0000000000b57919 */ /* 0x000e220000002100 */
[----:B-----5:R-:W-:Y:S01]  /*2960*/  ISETP.GE.AND P1, PT, R247, 0x1, PT ;  /* 0x00000001f700780c */ /* 0x020fe20003f26270 */
[----:B------:R-:W-:Y:S01]  /*2970*/  IMAD.U32 R15, RZ, RZ, UR14 ;  /* 0x0000000eff0f7e24 */ /* 0x000fe2000f8e00ff */
[----:B------:R-:W-:-:S03]  /*2980*/  UISETP.NE.U32.AND UP0, UPT, UR10, URZ, UPT ;  /* 0x000000ff0a00728c */ /* 0x000fc6000bf05070 */
[----:B------:R-:W-:Y:S01]  /*2990*/  IMAD R8, R13, R15, RZ ;  /* 0x0000000f0d087224 */ /* 0x000fe200078e02ff */
[----:B------:R-:W-:-:S04]  /*29a0*/  UISETP.NE.AND.EX UP0, UPT, UR11, URZ, UPT, UP0 ;  /* 0x000000ff0b00728c */ /* 0x000fc8000bf05300 */
[----:B------:R-:W-:-:S03]  /*29b0*/  SHF.R.S32.HI R9, RZ, 0x1f, R8 ;  /* 0x0000001fff097819 */ /* 0x000fc60000011408 */
[----:B------:R-:W-:Y:S02]  /*29c0*/  @P1 IADD3 R10, PT, PT, R247, -0x1, RZ ;  /* 0xfffffffff70a1810 */ /* 0x000fe40007ffe0ff */
[----:B------:R-:W-:-:S03]  /*29d0*/  LEA.HI R8, R9, R8, RZ, 0x3 ;  /* 0x0000000809087211 */ /* 0x000fc600078f18ff */
[----:B------:R-:W-:-:S05]  /*29e0*/  @P1 IMAD R10, R10, R15, RZ ;  /* 0x0000000f0a0a1224 */ /* 0x000fca00078e02ff */
[----:B------:R-:W-:-:S04]  /*29f0*/  @P1 SHF.R.S32.HI R9, RZ, 0x1f, R10 ;  /* 0x0000001fff091819 */ /* 0x000fc8000001140a */
[----:B------:R-:W-:Y:S01]  /*2a00*/  @P1 LEA.HI R180, R9, R10, RZ, 0x3 ;  /* 0x0000000a09b41211 */ /* 0x000fe200078f18ff */
[----:B------:R-:W-:Y:S01]  /*2a10*/  HFMA2 R10, -RZ, RZ, 0, 0 ;  /* 0x00000000ff0a7431 */ /* 0x000fe200000001ff */
[----:B0-----:R-:W-:-:S04]  /*2a20*/  LOP3.LUT R237, R181, 0x1f, RZ, 0xc0, !PT ;  /* 0x0000001fb5ed7812 */ /* 0x001fc800078ec0ff */
[-C--:B------:R-:W-:Y:S02]  /*2a30*/  LEA.HI.SX32 R248, R8, R237.reuse, 0x1d ;  /* 0x000000ed08f87211 */ /* 0x080fe400078feaff */
[----:B------:R-:W-:Y:S02]  /*2a40*/  @P1 LEA.HI.SX32 R10, R180, R237, 0x1d ;  /* 0x000000edb40a1211 */ /* 0x000fe400078feaff */
[----:B------:R-:W-:Y:S01]  /*2a50*/  MOV R186, R248 ;  /* 0x000000f800ba7202 */ /* 0x000fe20000000f00 */
[----:B------:R-:W-:Y:S06]  /*2a60*/  BRA.U UP0, `(.L_x_972) ;  /* 0x00000001005c7547 */ /* 0x000fec000b800000 */
[C---:B------:R-:W-:Y:S02]  /*2a70*/  ISETP.GE.U32.AND P6, PT, R14.reuse, 0x20, PT ;  /* 0x000000200e00780c */ /* 0x040fe40003fc6070 */
[----:B------:R-:W-:-:S11]  /*2a80*/  ISETP.GE.U32.AND P2, PT, R14, 0x40, PT ;  /* 0x000000400e00780c */ /* 0x000fd60003f46070 */
[----:B------:R-:W0:Y:S01]  /*2a90*/  @P6 LDC.64 R8, c[0x0][0x3b0] ;  /* 0x0000ec00ff086b82 */ /* 0x000e220000000a00 */
[----:B------:R-:W-:Y:S01]  /*2aa0*/  ISETP.GE.U32.AND P3, PT, R14, 0x60, PT ;  /* 0x000000600e00780c */ /* 0x000fe20003f66070 */
[----:B0-----:R-:W-:-:S05]  /*2ab0*/  @P6 IMAD.WIDE.U32 R8, R10, 0x8, R8 ;  /* 0x000000080a086825 */ /* 0x001fca00078e0008 */
[----:B------:R0:W5:Y:S01]  /*2ac0*/  @P6 LDG.E.64 R194, desc[UR6][R8.64] ;  /* 0x0000000608c26981 */ /* 0x000162000c1e1b00 */
[----:B------:R-:W-:Y:S01]  /*2ad0*/  @P6 IADD3 R10, PT, PT, R10, 0x20, RZ ;  /* 0x000000200a0a6810 */ /* 0x000fe20007ffe0ff */
[----:B0-----:R-:W0:Y:S04]  /*2ae0*/  @P2 LDC.64 R8, c[0x0][0x3b0] ;  /* 0x0000ec00ff082b82 */ /* 0x001e280000000a00 */
[----:B0-----:R-:W-:-:S05]  /*2af0*/  @P2 IMAD.WIDE.U32 R8, R10, 0x8, R8 ;  /* 0x000000080a082825 */ /* 0x001fca00078e0008 */
[----:B------:R0:W5:Y:S01]  /*2b00*/  @P2 LDG.E.64 R192, desc[UR6][R8.64] ;  /* 0x0000000608c02981 */ /* 0x000162000c1e1b00 */
[----:B------:R-:W-:Y:S01]  /*2b10*/  @P2 IADD3 R10, PT, PT, R10, 0x20, RZ ;  /* 0x000000200a0a2810 */ /* 0x000fe20007ffe0ff */
[----:B0-----:R-:W0:Y:S04]  /*2b20*/  @P3 LDC.64 R8, c[0x0][0x3b0] ;  /* 0x0000ec00ff083b82 */ /* 0x001e280000000a00 */
[----:B0-----:R-:W-:-:S05]  /*2b30*/  @P3 IMAD.WIDE.U32 R8, R10, 0x8, R8 ;  /* 0x000000080a083825 */ /* 0x001fca00078e0008 */
[----:B------:R1:W5:Y:S01]  /*2b40*/  @P3 LDG.E.64 R196, desc[UR6][R8.64] ;  /* 0x0000000608c43981 */ /* 0x000362000c1e1b00 */
[----:B------:R-:W-:Y:S02]  /*2b50*/  ISETP.GE.U32.AND P4, PT, R14, 0x80, PT ;  /* 0x000000800e00780c */ /* 0x000fe40003f86070 */
[----:B------:R-:W-:Y:S02]  /*2b60*/  @P3 IADD3 R10, PT, PT, R10, 0x20, RZ ;  /* 0x000000200a0a3810 */ /* 0x000fe40007ffe0ff */
[----:B------:R-:W-:Y:S02]  /*2b70*/  MOV R225, RZ ;  /* 0x000000ff00e17202 */ /* 0x000fe40000000f00 */
[----:B------:R-:W-:-:S07]  /*2b80*/  MOV R226, RZ ;  /* 0x000000ff00e27202 */ /* 0x000fce0000000f00 */
[----:B-1----:R-:W-:Y:S05]  /*2b90*/  @!P4 BRA `(.L_x_971) ;  /* 0x0000000000a0c947 */ /* 0x002fea0003800000 */
[----:B------:R-:W0:Y:S02]  /*2ba0*/  LDC.64 R198, c[0x0][0x3b0] ;  /* 0x0000ec00ffc67b82 */ /* 0x000e240000000a00 */
[----:B0-----:R-:W-:-:S06]  /*2bb0*/  IMAD.WIDE.U32 R198, R10, 0x8, R198 ;  /* 0x000000080ac67825 */ /* 0x001fcc00078e00c6 */
[----:B------:R-:W5:Y:S01]  /*2bc0*/  LDG.E.64 R198, desc[UR6][R198.64] ;  /* 0x00000006c6c67981 */ /* 0x000f62000c1e1b00 */
[----:B------:R-:W-:Y:S05]  /*2bd0*/  BRA `(.L_x_971) ;  /* 0x0000000000907947 */ /* 0x000fea0003800000 */
.L_x_972:
[C---:B------:R-:W-:Y:S02]  /*2be0*/  ISETP.GE.U32.AND P6, PT, R14.reuse, 0x20, PT ;  /* 0x000000200e00780c */ /* 0x040fe40003fc6070 */
[C---:B------:R-:W-:Y:S02]  /*2bf0*/  ISETP.GE.U32.AND P2, PT, R14.reuse, 0x40, PT ;  /* 0x000000400e00780c */ /* 0x040fe40003f46070 */
[----:B------:R-:W-:-:S09]  /*2c00*/  ISETP.GE.U32.AND P3, PT, R14, 0x60, PT ;  /* 0x000000600e00780c */ /* 0x000fd20003f66070 */
[----:B------:R-:W0:Y:S01]  /*2c10*/  @P6 LDC.64 R8, c[0x0][0x438] ;  /* 0x00010e00ff086b82 */ /* 0x000e220000000a00 */
[----:B------:R-:W-:-:S07]  /*2c20*/  ISETP.GE.U32.AND P4, PT, R14, 0x80, PT ;  /* 0x000000800e00780c */ /* 0x000fce0003f86070 */
[----:B------:R-:W1:Y:S08]  /*2c30*/  @P2 LDC.64 R182, c[0x0][0x438] ;  /* 0x00010e00ffb62b82 */ /* 0x000e700000000a00 */
[----:B------:R-:W2:Y:S01]  /*2c40*/  @P3 LDC.64 R180, c[0x0][0x438] ;  /* 0x00010e00ffb43b82 */ /* 0x000ea20000000a00 */
[----:B0-----:R-:W-:-:S05]  /*2c50*/  @P6 IMAD.WIDE.U32 R8, R186, 0x10, R8 ;  /* 0x00000010ba086825 */ /* 0x001fca00078e0008 */
[----:B------:R0:W5:Y:S01]  /*2c60*/  @P6 LDG.E.128 R148, desc[UR6][R8.64] ;  /* 0x0000000608946981 */ /* 0x000162000c1e1d00 */
[----:B------:R-:W-:-:S04]  /*2c70*/  @P6 VIADD R186, R186, 0x20 ;  /* 0x00000020baba6836 */ /* 0x000fc80000000000 */
[C---:B-1----:R-:W-:Y:S01]  /*2c80*/  @P2 IMAD.WIDE.U32 R184, R186.reuse, 0x10, R182 ;  /* 0x00000010bab82825 */ /* 0x042fe200078e00b6 */
[----:B------:R-:W-:Y:S01]  /*2c90*/  @P2 IADD3 R186, PT, PT, R186, 0x20, RZ ;  /* 0x00000020baba2810 */ /* 0x000fe20007ffe0ff */
[----:B0-----:R-:W0:Y:S04]  /*2ca0*/  @P4 LDC.64 R8, c[0x0][0x438] ;  /* 0x00010e00ff084b82 */ /* 0x001e280000000a00 */
[C---:B--2---:R-:W-:Y:S01]  /*2cb0*/  @P3 IMAD.WIDE.U32 R182, R186.reuse, 0x10, R180 ;  /* 0x00000010bab63825 */ /* 0x044fe200078e00b4 */
[----:B------:R-:W-:Y:S01]  /*2cc0*/  @P3 IADD3 R186, PT, PT, R186, 0x20, RZ ;  /* 0x00000020baba3810 */ /* 0x000fe20007ffe0ff */
[----:B------:R-:W5:Y:S04]  /*2cd0*/  @P2 LDG.E.128 R24, desc[UR6][R184.64] ;  /* 0x00000006b8182981 */ /* 0x000f68000c1e1d00 */
[----:B------:R-:W5:Y:S01]  /*2ce0*/  @P3 LDG.E.128 R172, desc[UR6][R182.64] ;  /* 0x00000006b6ac3981 */ /* 0x000f62000c1e1d00 */
[----:B0-----:R-:W-:-:S02]  /*2cf0*/  @P4 IMAD.WIDE.U32 R180, R186, 0x10, R8 ;  /* 0x00000010bab44825 */ /* 0x001fc400078e0008 */
[----:B------:R-:W0:Y:S03]  /*2d00*/  @P6 LDC.64 R8, c[0x0][0x3b0] ;  /* 0x0000ec00ff086b82 */ /* 0x000e260000000a00 */
[----:B------:R-:W5:Y:S01]  /*2d10*/  @P4 LDG.E.128 R176, desc[UR6][R180.64] ;  /* 0x00000006b4b04981 */ /* 0x000f62000c1e1d00 */
        /* <DEDUP_REMOVED lines=14> */
[----:B------:R-:W-:Y:S02]  /*2e00*/  MOV R225, RZ ;  /* 0x000000ff00e17202 */ /* 0x000fe40000000f00 */
[----:B------:R-:W-:-:S07]  /*2e10*/  MOV R226, RZ ;  /* 0x000000ff00e27202 */ /* 0x000fce0000000f00 */
.L_x_971:
[----:B------:R-:W-:Y:S05]  /*2e20*/  BSYNC.RECONVERGENT B1 ;  /* 0x0000000000017941 */ /* 0x000fea0003800200 */
.L_x_963:
[----:B------:R-:W-:-:S03]  /*2e30*/  UMOV UR4, 0xffffffff ;  /* 0xffffffff00047882 */ /* 0x000fc60000000000 */
[----:B------:R-:W-:Y:S05]  /*2e40*/  BRA.DIV UR4, `(.L_x_973) ;  /* 0x000000ea04587947 */ /* 0x000fea000b800000 */
        /* <DEDUP_REMOVED lines=18> */
.L_x_1384:
[----:B------:R-:W-:Y:S01]  /*2f70*/  @P1 IADD3 R10, PT, PT, R247, -0x1, RZ ;  /* 0xfffffffff70a1810 */ /* 0x000fe20007ffe0ff */
[----:B------:R-:W-:Y:S01]  /*2f80*/  FADD.FTZ R182, R225, R182 ;  /* 0x000000b6e1b67221 */ /* 0x000fe20000010000 */
[----:B0-----:R-:W-:Y:S01]  /*2f90*/  FADD.FTZ R8, R226, R8 ;  /* 0x00000008e2087221 */ /* 0x001fe20000010000 */
[----:B------:R-:W-:Y:S01]  /*2fa0*/  ISETP.NE.AND P0, PT, RZ, UR8, PT ;  /* 0x00000008ff007c0c */ /* 0x000fe2000bf05270 */
[----:B------:R-:W-:Y:S01]  /*2fb0*/  BSSY.RECONVERGENT B2, `(.L_x_974) ;  /* 0x000034c000027945 */ /* 0x000fe20003800200 */
[----:B------:R-:W-:Y:S02]  /*2fc0*/  @P1 IMAD R10, R10, R15, RZ ;  /* 0x0000000f0a0a1224 */ /* 0x000fe400078e02ff */
[----:B------:R-:W-:Y:S01]  /*2fd0*/  FMUL.FTZ R181, R182, UR9 ;  /* 0x00000009b6b57c20 */ /* 0x000fe20008410000 */
[----:B------:R-:W-:Y:S02]  /*2fe0*/  FMUL.FTZ R182, R8, UR9 ;  /* 0x0000000908b67c20 */ /* 0x000fe40008410000 */
        /* <DEDUP_REMOVED lines=12> */
.L_x_977:
[----:B------:R-:W-:Y:S05]  /*30b0*/  BSYNC.RECONVERGENT B1 ;  /* 0x0000000000017941 */ /* 0x000fea0003800200 */
.L_x_976:
        /* <DEDUP_REMOVED lines=11> */
[----:B-----5:R-:W-:Y:S01]  /*3170*/  LOP3.LUT P5, RZ, R194, 0xff, RZ, 0xc0, !PT ;  /* 0x000000ffc2ff7812 */ /* 0x020fe200078ac0ff */
[----:B------:R-:W-:Y:S01]  /*3180*/  BSSY.RECONVERGENT B4, `(.L_x_983) ;  /* 0x000000c000047945 */ /* 0x000fe20003800200 */
[----:B------:R-:W-:-:S11]  /*3190*/  HFMA2 R8, -RZ, RZ, 0, 0 ;  /* 0x00000000ff087431 */ /* 0x000fd600000001ff */
[----:B------:R-:W-:Y:S05]  /*31a0*/  @!P5 BRA `(.L_x_984) ;  /* 0x000000000024d947 */ /* 0x000fea0003800000 */
[----:B------:R-:W-:Y:S01]  /*31b0*/  FFMA.FTZ R8, R0, R182, R181 ;  /* 0x000000b600087223 */ /* 0x000fe200000100b5 */
[----:B------:R-:W-:Y:S02]  /*31c0*/  ISETP.GT.AND P0, PT, R12, RZ, PT ;  /* 0x000000ff0c00720c */ /* 0x000fe40003f04270 */
[----:B------:R-:W-:Y:S01]  /*31d0*/  SHF.L.U32 R9, R164, 0x10, RZ ;  /* 0x00000010a4097819 */ /* 0x000fe200000006ff */
[----:B------:R-:W-:-:S04]  /*31e0*/  FADD.FTZ R8, R201, -R8 ;  /* 0x80000008c9087221 */ /* 0x000fc80000010000 */
[----:B------:R-:W-:-:S05]  /*31f0*/  FMUL.FTZ R8, R11, R8 ;  /* 0x000000080b087220 */ /* 0x000fca0000410000 */
[----:B------:R-:W-:-:S05]  /*3200*/  FSEL R8, R8, RZ, P0 ;  /* 0x000000ff08087208 */ /* 0x000fca0000000000 */
[----:B------:R-:W-:-:S04]  /*3210*/  FMUL.FTZ R8, R8, UR13 ;  /* 0x0000000d08087c20 */ /* 0x000fc80008410000 */
[----:B------:R-:W-:-:S04]  /*3220*/  FMUL.FTZ R8, R8, UR12 ;  /* 0x0000000c08087c20 */ /* 0x000fc80008410000 */
[----:B------:R-:W-:-:S07]  /*3230*/  FMUL.FTZ R8, R9, R8 ;  /* 0x0000000809087220 */ /* 0x000fce0000410000 */
.L_x_984:
[----:B------:R-:W-:Y:S05]  /*3240*/  BSYNC.RECONVERGENT B4 ;  /* 0x0000000000047941 */ /* 0x000fea0003800200 */
.L_x_983:
[----:B------:R-:W-:Y:S01]  /*3250*/  BSSY.RECONVERGENT B4, `(.L_x_985) ;  /* 0x000000d000047945 */ /* 0x000fe20003800200 */
[----:B------:R-:W-:Y:S01]  /*3260*/  FADD.FTZ R116, R116, R8 ;  /* 0x0000000874747221 */ /* 0x000fe20000010000 */
[----:B------:R-:W-:Y:S02]  /*3270*/  MOV R8, RZ ;  /* 0x000000ff00087202 */ /* 0x000fe40000000f00 */
        /* <DEDUP_REMOVED lines=10> */
.L_x_986:
[----:B------:R-:W-:Y:S05]  /*3320*/  BSYNC.RECONVERGENT B4 ;  /* 0x0000000000047941 */ /* 0x000fea0003800200 */
.L_x_985:
[----:B------:R-:W-:-:S04]  /*3330*/  F2FP.BF16.F32.PACK_AB R8, RZ, R8 ;  /* 0x00000008ff08723e */ /* 0x000fc800000010ff */
[----:B------:R-:W-:-:S07]  /*3340*/  PRMT R152, R8, 0x7610, R152 ;  /* 0x0000761008987816 */ /* 0x000fce0000000098 */
.L_x_982:
[----:B------:R-:W-:Y:S05]  /*3350*/  BSYNC.RECONVERGENT B3 ;  /* 0x0000000000037941 */ /* 0x000fea0003800200 */
.L_x_981:
        /* <DEDUP_REMOVED lines=8> */
[----:B------:R-:W-:Y:S01]  /*33e0*/  PRMT R9, R164, 0x7632, R9 ;  /* 0x00007632a4097816 */ /* 0x000fe20000000009 */
[----:B------:R-:W-:-:S04]  /*33f0*/  FADD.FTZ R8, R246, -R8 ;  /* 0x80000008f6087221 */ /* 0x000fc80000010000 */
[----:B------:R-:W-:Y:S01]  /*3400*/  FMUL.FTZ R8, R11, R8 ;  /* 0x000000080b087220 */ /* 0x000fe20000410000 */
[----:B------:R-:W-:-:S04]  /*3410*/  IMAD.U32 R9, R9, 0x10000, RZ ;  /* 0x0001000009097824 */ /* 0x000fc800078e00ff */
[----:B------:R-:W-:-:S05]  /*3420*/  FSEL R8, R8, RZ, P5 ;  /* 0x000000ff08087208 */ /* 0x000fca0002800000 */
[----:B------:R-:W-:-:S04]  /*3430*/  FMUL.FTZ R8, R8, UR13 ;  /* 0x0000000d08087c20 */ /* 0x000fc80008410000 */
[----:B------:R-:W-:-:S04]  /*3440*/  FMUL.FTZ R8, R8, UR12 ;  /* 0x0000000c08087c20 */ /* 0x000fc80008410000 */
[----:B------:R-:W-:-:S07]  /*3450*/  FMUL.FTZ R8, R9, R8 ;  /* 0x0000000809087220 */ /* 0x000fce0000410000 */
.L_x_990:
[----:B------:R-:W-:Y:S05]  /*3460*/  BSYNC.RECONVERGENT B4 ;  /* 0x0000000000047941 */ /* 0x000fea0003800200 */
.L_x_989:
[----:B------:R-:W-:Y:S01]  /*3470*/  BSSY.RECONVERGENT B4, `(.L_x_991) ;  /* 0x000000e000047945 */ /* 0x000fe20003800200 */
[----:B------:R-:W-:Y:S01]  /*3480*/  FADD.FTZ R117, R117, R8 ;  /* 0x0000000875757221 */ /* 0x000fe20000010000 */
[----:B------:R-:W-:Y:S02]  /*3490*/  MOV R8, RZ ;  /* 0x000000ff00087202 */ /* 0x000fe40000000f00 */
[----:B------:R-:W-:Y:S05]  /*34a0*/  @!P0 BRA `(.L_x_992) ;  /* 0x0000000000288947 */ /* 0x000fea0003800000 */
[----:B------:R-:W3:Y:S01]  /*34b0*/  LDL R9, [R1+0x18] ;  /* 0x0000180001097983 */ /* 0x000ee20000100800 */
[----:B------:R-:W-:Y:S01]  /*34c0*/  FFMA.FTZ R8, R7, R182, R181 ;  /* 0x000000b607087223 */ /* 0x000fe200000100b5 */
[----:B------:R-:W-:-:S03]  /*34d0*/  ISETP.GT.AND P0, PT, R12, RZ, PT ;  /* 0x000000ff0c00720c */ /* 0x000fc60003f04270 */
[----:B------:R-:W-:-:S04]  /*34e0*/  FADD.FTZ R8, R246, -R8 ;  /* 0x80000008f6087221 */ /* 0x000fc80000010000 */
[----:B------:R-:W-:-:S05]  /*34f0*/  FMUL.FTZ R8, R11, R8 ;  /* 0x000000080b087220 */ /* 0x000fca0000410000 */
[----:B------:R-:W-:-:S05]  /*3500*/  FSEL R8, R8, RZ, P0 ;  /* 0x000000ff08087208 */ /* 0x000fca0000000000 */
[----:B------:R-:W-:-:S04]  /*3510*/  FMUL.FTZ R8, R8, UR13 ;  /* 0x0000000d08087c20 */ /* 0x000fc80008410000 */
[----:B------:R-:W-:Y:S01]  /*3520*/  FMUL.FTZ R8, R8, UR12 ;  /* 0x0000000c08087c20 */ /* 0x000fe20008410000 */
[----:B---3--:R-:W-:-:S05]  /*3530*/  SHF.L.U32 R9, R9, 0x10, RZ ;  /* 0x0000001009097819 */ /* 0x008fca00000006ff */
[----:B------:R-:W-:-:S07]  /*3540*/  FMUL.FTZ R8, R8, R9 ;  /* 0x0000000908087220 */ /* 0x000fce0000410000 */
.L_x_992:
[----:B------:R-:W-:Y:S05]  /*3550*/  BSYNC.RECONVERGENT B4 ;  /* 0x0000000000047941 */ /* 0x000fea0003800200 */
.L_x_991:
[----:B------:R-:W-:-:S04]  /*3560*/  F2FP.BF16.F32.PACK_AB R8, RZ, R8 ;  /* 0x00000008ff08723e */ /* 0x000fc800000010ff */
[----:B------:R-:W-:-:S07]  /*3570*/  PRMT R152, R152, 0x5410, R8 ;  /* 0x0000541098987816 */ /* 0x000fce0000000008 */
.L_x_988:
[----:B------:R-:W-:Y:S05]  /*3580*/  BSYNC.RECONVERGENT B3 ;  /* 0x0000000000037941 */ /* 0x000fea0003800200 */
.L_x_987:
        /* <DEDUP_REMOVED lines=15> */
.L_x_996:
[----:B------:R-:W-:Y:S05]  /*3680*/  BSYNC.RECONVERGENT B4 ;  /* 0x0000000000047941 */ /* 0x000fea0003800200 */
.L_x_995:
        /* <DEDUP_REMOVED lines=13> */
.L_x_998:
[----:B------:R-:W-:Y:S05]  /*3760*/  BSYNC.RECONVERGENT B4 ;  /* 0x0000000000047941 */ /* 0x000fea0003800200 */
.L_x_997:
[----:B------:R-:W-:-:S04]  /*3770*/  F2FP.BF16.F32.PACK_AB R8, RZ, R8 ;  /* 0x00000008ff08723e */ /* 0x000fc800000010ff */
[----:B------:R-:W-:-:S07]  /*3780*/  PRMT R153, R8, 0x7610, R153 ;  /* 0x0000761008997816 */ /* 0x000fce0000000099 */
.L_x_994:
[----:B------:R-:W-:Y:S05]  /*3790*/  BSYNC.RECONVERGENT B3 ;  /* 0x0000000000037941 */ /* 0x000fea0003800200 */
.L_x_993:
        /* <DEDUP_REMOVED lines=9> */
[----:B------:R-:W-:-:S03]  /*3830*/  FADD.FTZ R8, R245, -R8 ;  /* 0x80000008f5087221 */ /* 0x000fc60000010000 */
[----:B------:R-:W-:Y:S01]  /*3840*/  SHF.L.U32 R9, R9, 0x10, RZ ;  /* 0x0000001009097819 */ /* 0x000fe200000006ff */
[----:B------:R-:W-:-:S05]  /*3850*/  FMUL.FTZ R8, R11, R8 ;  /* 0x000000080b087220 */ /* 0x000fca0000410000 */
[----:B------:R-:W-:-:S05]  /*3860*/  FSEL R8, R8, RZ, P5 ;  /* 0x000000ff08087208 */ /* 0x000fca0002800000 */
[----:B------:R-:W-:-:S04]  /*3870*/  FMUL.FTZ R8, R8, UR13 ;  /* 0x0000000d08087c20 */ /* 0x000fc80008410000 */
[----:B------:R-:W-:-:S04]  /*3880*/  FMUL.FTZ R8, R8, UR12 ;  /* 0x0000000c08087c20 */ /* 0x000fc80008410000 */
[----:B------:R-:W-:-:S07]  /*3890*/  FMUL.FTZ R8, R9, R8 ;  /* 0x0000000809087220 */ /* 0x000fce0000410000 */
.L_x_1002:
[----:B------:R-:W-:Y:S05]  /*38a0*/  BSYNC.RECONVERGENT B4 ;  /* 0x0000000000047941 */ /* 0x000fea0003800200 */
.L_x_1001:
[----:B------:R-:W-:Y:S01]  /*38b0*/  BSSY.RECONVERGENT B4, `(.L_x_1003) ;  /* 0x000000e000047945 */ /* 0x000fe20003800200 */
[----:B------:R-:W-:Y:S01]  /*38c0*/  FADD.FTZ R119, R119, R8 ;  /* 0x0000000877777221 */ /* 0x000fe20000010000 */
[----:B------:R-:W-:Y:S02]  /*38d0*/  IMAD.MOV.U32 R8, RZ, RZ, RZ ;  /* 0x000000ffff087224 */ /* 0x000fe400078e00ff */
        /* <DEDUP_REMOVED lines=11> */
.L_x_1004:
[----:B------:R-:W-:Y:S05]  /*3990*/  BSYNC.RECONVERGENT B4 ;  /* 0x0000000000047941 */ /* 0x000fea0003800200 */
.L_x_1003:
[----:B------:R-:W-:-:S04]  /*39a0*/  F2FP.BF16.F32.PACK_AB R8, RZ, R8 ;  /* 0x00000008ff08723e */ /* 0x000fc800000010ff */
[----:B------:R-:W-:-:S07]  /*39b0*/  PRMT R153, R153, 0x5410, R8 ;  /* 0x0000541099997816 */ /* 0x000fce0000000008 */
.L_x_1000:
[----:B------:R-:W-:Y:S05]  /*39c0*/  BSYNC.RECONVERGENT B3 ;  /* 0x0000000000037941 */ /* 0x000fea0003800200 */
.L_x_999:
[----:B------:R-:W-:Y:S04]  /*39d0*/  BSSY.RECONVERGENT B3, `(.L_x_1005) ;  /* 0x0000020000037945 */ /* 0x000fe80003800200 */
[----:B------:R-:W-:Y:S05]  /*39e0*/  @!P1 BRA `(.L_x_1006) ;  /* 0x0000000000789947 */ /* 0x000fea0003800000 */
[----:B-----5:R-:W-:Y:S01]  /*39f0*/  LOP3.LUT P0, RZ, R195, 0xff, RZ, 0xc0, !PT ;  /* 0x000000ffc3ff7812 */ /* 0x020fe2000780c0ff */
[----:B------:R-:W-:Y:S01]  /*3a00*/  BSSY.RECONVERGENT B4, `(.L_x_1007) ;  /* 0x000000c000047945 */ /* 0x000fe20003800200 */
[----:B------:R-:W-:-:S11]  /*3a10*/  MOV R8, RZ ;  /* 0x000000ff00087202 */ /* 0x000fd60000000f00 */
        /* <DEDUP_REMOVED lines=10> */
.L_x_1008:
[----:B------:R-:W-:Y:S05]  /*3ac0*/  BSYNC.RECONVERGENT B4 ;  /* 0x0000000000047941 */ /* 0x000fea0003800200 */
.L_x_1007:
[----:B------:R-:W-:Y:S01]  /*3ad0*/  FADD.FTZ R120, R120, R8 ;  /* 0x0000000878787221 */ /* 0x000fe20000010000 */
[----:B------:R-:W-:Y:S01]  /*3ae0*/  BSSY.RECONVERGENT B4, `(.L_x_1009) ;  /* 0x000000c000047945 */ /* 0x000fe20003800200 */
[----:B------:R-:W-:-:S03]  /*3af0*/  HFMA2 R8, -RZ, RZ, 0, 0 ;  /* 0x00000000ff087431 */ /* 0x000fc600000001ff */
        /* <DEDUP_REMOVED lines=10> */
.L_x_1010:
[----:B------:R-:W-:Y:S05]  /*3ba0*/  BSYNC.RECONVERGENT B4 ;  /* 0x0000000000047941 */ /* 0x000fea0003800200 */
.L_x_1009:
[----:B------:R-:W-:-:S04]  /*3bb0*/  F2FP.BF16.F32.PACK_AB R8, RZ, R8 ;  /* 0x00000008ff08723e */ /* 0x000fc800000010ff */
[----:B------:R-:W-:-:S07]  /*3bc0*/  PRMT R154, R8, 0x7610, R154 ;  /* 0x00007610089a7816 */ /* 0x000fce000000009a */
.L_x_1006:
[----:B------:R-:W-:Y:S05]  /*3bd0*/  BSYNC.RECONVERGENT B3 ;  /* 0x0000000000037941 */ /* 0x000fea0003800200 */
.L_x_1005:
        /* <DEDUP_REMOVED lines=16> */
.L_x_1014:
[----:B------:R-:W-:Y:S05]  /*3ce0*/  BSYNC.RECONVERGENT B4 ;  /* 0x0000000000047941 */ /* 0x000fea0003800200 */
.L_x_1013:
[----:B------:R-:W-:Y:S01]  /*3cf0*/  FADD.FTZ R121, R121, R8 ;  /* 0x0000000879797221 */ /* 0x000fe20000010000 */
[----:B------:R-:W-:Y:S01]  /*3d00*/  BSSY.RECONVERGENT B4, `(.L_x_1015) ;  /* 0x000000d000047945 */ /* 0x000fe20003800200 */
[----:B------:R-:W-:-:S03]  /*3d10*/  HFMA2 R8, -RZ, RZ, 0, 0 ;  /* 0x00000000ff087431 */ /* 0x000fc600000001ff */
        /* <DEDUP_REMOVED lines=9> */
[----:B---3--:R-:W-:-:S04]  /*3db0*/  IMAD.U32 R9, R9, 0x10000, RZ ;  /* 0x0001000009097824 */ /* 0x008fc800078e00ff */
[----:B------:R-:W-:-:S07]  /*3dc0*/  FMUL.FTZ R8, R8, R9 ;  /* 0x0000000908087220 */ /* 0x000fce0000410000 */
.L_x_1016:
[----:B------:R-:W-:Y:S05]  /*3dd0*/  BSYNC.RECONVERGENT B4 ;  /* 0x0000000000047941 */ /* 0x000fea0003800200 */
.L_x_1015:
[----:B------:R-:W-:-:S04]  /*3de0*/  F2FP.BF16.F32.PACK_AB R8, RZ, R8 ;  /* 0x00000008ff08723e */ /* 0x000fc800000010ff */
[----:B------:R-:W-:-:S07]  /*3df0*/  PRMT R154, R154, 0x5410, R8 ;  /* 0x000054109a9a7816 */ /* 0x000fce0000000008 */
.L_x_1012:
[----:B------:R-:W-:Y:S05]  /*3e00*/  BSYNC.RECONVERGENT B3 ;  /* 0x0000000000037941 */ /* 0x000fea0003800200 */
.L_x_1011:
        /* <DEDUP_REMOVED lines=15> */
.L_x_1020:
[----:B------:R-:W-:Y:S05]  /*3f00*/  BSYNC.RECONVERGENT B4 ;  /* 0x0000000000047941 */ /* 0x000fea0003800200 */
.L_x_1019:
        /* <DEDUP_REMOVED lines=13> */
.L_x_1022:
[----:B------:R-:W-:Y:S05]  /*3fe0*/  BSYNC.RECONVERGENT B4 ;  /* 0x0000000000047941 */ /* 0x000fea0003800200 */
.L_x_1021:
[----:B------:R-:W-:-:S04]  /*3ff0*/  F2FP.BF16.F32.PACK_AB R8, RZ, R8 ;  /* 0x00000008ff08723e */ /* 0x000fc800000010ff */
[----:B------:R-:W-:-:S07]  /*4000*/  PRMT R155, R8, 0x7610, R155 ;  /* 0x00007610089b7816 */ /* 0x000fce000000009b */
.L_x_1018:
[----:B------:R-:W-:Y:S05]  /*4010*/  BSYNC.RECONVERGENT B3 ;  /* 0x0000000000037941 */ /* 0x000fea0003800200 */
.L_x_1017:
[----:B------:R-:W-:Y:S05]  /*4020*/  @!P1 BRA `(.L_x_1023) ;  /* 0x0000002000e49947 */ /* 0x000fea0003800000 */
[----:B-----5:R-:W-:Y:S01]  /*4030*/  ISETP.GE.U32.AND P0, PT, R194, RZ, PT ;  /* 0x000000ffc200720c */ /* 0x020fe20003f06070 */
[----:B------:R-:W-:Y:S01]  /*4040*/  BSSY.RECONVERGENT B3, `(.L_x_1024) ;  /* 0x000000e000037945 */ /* 0x000fe20003800200 */
[----:B------:R-:W-:Y:S02]  /*4050*/  MOV R8, RZ ;  /* 0x000000ff00087202 */ /* 0x000fe40000000f00 */
[----:B------:R-:W-:-:S13]  /*4060*/  ISETP.GE.U32.AND.EX P0, PT, R195, 0x1000000, PT, P0 ;  /* 0x01000000c300780c */ /* 0x000fda0003f06100 */
        /* <DEDUP_REMOVED lines=11> */
.L_x_1025:
[----:B------:R-:W-:Y:S05]  /*4120*/  BSYNC.RECONVERGENT B3 ;  /* 0x0000000000037941 */ /* 0x000fea0003800200 */
.L_x_1024:
        /* <DEDUP_REMOVED lines=14> */
.L_x_1027:
[----:B------:R-:W-:Y:S05]  /*4210*/  BSYNC.RECONVERGENT B3 ;  /* 0x0000000000037941 */ /* 0x000fea0003800200 */
.L_x_1026:
[----:B------:R-:W-:-:S04]  /*4220*/  F2FP.BF16.F32.PACK_AB R8, RZ, R8 ;  /* 0x00000008ff08723e */ /* 0x000fc800000010ff */
[----:B------:R-:W-:Y:S01]  /*4230*/  PRMT R155, R155, 0x5410, R8 ;  /* 0x000054109b9b7816 */ /* 0x000fe20000000008 */
[----:B------:R-:W-:Y:S06]  /*4240*/  BRA `(.L_x_1023) ;  /* 0x00000020005c7947 */ /* 0x000fec0003800000 */
.L_x_980:
[----:B------:R-:W-:Y:S01]  /*4250*/  FFMA.FTZ R8, R0, R182, R181 ;  /* 0x000000b600087223 */ /* 0x000fe200000100b5 */
[----:B------:R-:W-:Y:S01]  /*4260*/  ISETP.GT.AND P0, PT, R12, RZ, PT ;  /* 0x000000ff0c00720c */ /* 0x000fe20003f04270 */
[----:B------:R-:W-:Y:S02]  /*4270*/  BSSY.RECONVERGENT B3, `(.L_x_1028) ;  /* 0x0000015000037945 */ /* 0x000fe40003800200 */
[----:B------:R-:W-:-:S04]  /*4280*/  FADD.FTZ R8, R201, -R8 ;  /* 0x80000008c9087221 */ /* 0x000fc80000010000 */
[----:B------:R-:W-:-:S05]  /*4290*/  FMUL.FTZ R8, R11, R8 ;  /* 0x000000080b087220 */ /* 0x000fca0000410000 */
[----:B------:R-:W-:Y:S01]  /*42a0*/  FSEL R159, R8, RZ, P0 ;  /* 0x000000ff089f7208 */ /* 0x000fe20000000000 */
[----:B------:R-:W-:Y:S06]  /*42b0*/  @!P1 BRA `(.L_x_1029) ;  /* 0x0000000000409947 */ /* 0x000fec0003800000 */
[----:B-----5:R-:W-:-:S13]  /*42c0*/  LOP3.LUT P5, RZ, R194, 0xff, RZ, 0xc0, !PT ;  /* 0x000000ffc2ff7812 */ /* 0x020fda00078ac0ff */
[----:B------:R-:W0:Y:S01]  /*42d0*/  @P5 LDC.64 R8, c[0x0][0x408] ;  /* 0x00010200ff085b82 */ /* 0x000e220000000a00 */
[----:B------:R-:W-:Y:S02]  /*42e0*/  @P5 IMAD.U32 R157, R164, 0x10000, RZ ;  /* 0x00010000a49d5824 */ /* 0x000fe400078e00ff */
[----:B0-----:R-:W-:-:S04]  /*42f0*/  @P5 FMUL.FTZ R9, R9, R159 ;  /* 0x0000009f09095220 */ /* 0x001fc80000410000 */
[----:B------:R-:W-:Y:S01]  /*4300*/  @P5 FMUL.FTZ R8, R9, R8 ;  /* 0x0000000809085220 */ /* 0x000fe20000410000 */
[----:B------:R-:W-:-:S03]  /*4310*/  MOV R9, RZ ;  /* 0x000000ff00097202 */ /* 0x000fc60000000f00 */
[----:B------:R-:W-:-:S04]  /*4320*/  @P5 FMUL.FTZ R9, R157, R8 ;  /* 0x000000089d095220 */ /* 0x000fc80000410000 */
[----:B------:R-:W-:Y:S02]  /*4330*/  FADD.FTZ R116, R116, R9 ;  /* 0x0000000974747221 */ /* 0x000fe40000010000 */
[----:B------:R-:W0:Y:S02]  /*4340*/  @P5 LDC.64 R8, c[0x0][0x408] ;  /* 0x00010200ff085b82 */ /* 0x000e240000000a00 */
[----:B0-----:R-:W-:-:S04]  /*4350*/  @P5 FMUL.FTZ R9, R9, R159 ;  /* 0x0000009f09095220 */ /* 0x001fc80000410000 */
[----:B------:R-:W-:Y:S01]  /*4360*/  @P5 FMUL.FTZ R156, R9, R8 ;  /* 0x00000008099c5220 */ /* 0x000fe20000410000 */
[----:B------:R-:W-:Y:S01]  /*4370*/  @P5 SHF.L.U32 R9, R32, 0x10, RZ ;  /* 0x0000001020095819 */ /* 0x000fe200000006ff */
[----:B------:R-:W-:-:S04]  /*4380*/  HFMA2 R8, -RZ, RZ, 0, 0 ;  /* 0x00000000ff087431 */ /* 0x000fc800000001ff */
[----:B------:R-:W-:-:S05]  /*4390*/  @P5 FMUL.FTZ R8, R9, R156 ;  /* 0x0000009c09085220 */ /* 0x000fca0000410000 */
[----:B------:R-:W-:-:S04]  /*43a0*/  F2FP.BF16.F32.PACK_AB R8, RZ, R8 ;  /* 0x00000008ff08723e */ /* 0x000fc800000010ff */
[----:B------:R-:W-:-:S07]  /*43b0*/  PRMT R152, R8, 0x7610, R152 ;  /* 0x0000761008987816 */ /* 0x000fce0000000098 */
.L_x_1029:
[----:B------:R-:W-:Y:S05]  /*43c0*/  BSYNC.RECONVERGENT B3 ;  /* 0x0000000000037941 */ /* 0x000fea0003800200 */
.L_x_1028:
[----:B------:R-:W-:Y:S01]  /*43d0*/  FFMA.FTZ R9, R7, R182, R181 ;  /* 0x000000b607097223 */ /* 0x000fe200000100b5 */
[----:B------:R-:W-:Y:S03]  /*43e0*/  BSSY.RECONVERGENT B3, `(.L_x_1030) ;  /* 0x0000017000037945 */ /* 0x000fe60003800200 */
[----:B------:R-:W-:-:S04]  /*43f0*/  FADD.FTZ R8, R246, -R9 ;  /* 0x80000009f6087221 */ /* 0x000fc80000010000 */
[----:B------:R-:W-:-:S05]  /*4400*/  FMUL.FTZ R8, R11, R8 ;  /* 0x000000080b087220 */ /* 0x000fca0000410000 */
[----:B------:R-:W-:Y:S01]  /*4410*/  FSEL R156, R8, RZ, P0 ;  /* 0x000000ff089c7208 */ /* 0x000fe20000000000 */
[----:B------:R-:W-:Y:S06]  /*4420*/  @!P1 BRA `(.L_x_1031) ;  /* 0x0000000000489947 */ /* 0x000fec0003800000 */
[----:B------:R-:W3:Y:S01]  /*4430*/  LDL R158, [R1+0x18] ;  /* 0x00001800019e7983 */ /* 0x000ee20000100800 */
[----:B-----5:R-:W-:Y:S02]  /*4440*/  LOP3.LUT P5, RZ, R194, 0xff00, RZ, 0xc0, !PT ;  /* 0x0000ff00c2ff7812 */ /* 0x020fe400078ac0ff */
[----:B------:R-:W-:-:S11]  /*4450*/  MOV R157, RZ ;  /* 0x000000ff009d7202 */ /* 0x000fd60000000f00 */
[----:B------:R-:W0:Y:S02]  /*4460*/  @P5 LDC.64 R8, c[0x0][0x408] ;  /* 0x00010200ff085b82 */ /* 0x000e240000000a00 */
[----:B0-----:R-:W-:-:S04]  /*4470*/  @P5 FMUL.FTZ R9, R9, R156 ;  /* 0x0000009c09095220 */ /* 0x001fc80000410000 */
[----:B------:R-:W-:Y:S01]  /*4480*/  @P5 FMUL.FTZ R8, R9, R8 ;  /* 0x0000000809085220 */ /* 0x000fe20000410000 */
[----:B------:R-:W-:-:S04]  /*4490*/  @P5 PRMT R9, R164, 0x7632, R9 ;  /* 0x00007632a4095816 */ /* 0x000fc80000000009 */
[----:B------:R-:W-:-:S05]  /*44a0*/  @P5 SHF.L.U32 R9, R9, 0x10, RZ ;  /* 0x0000001009095819 */ /* 0x000fca00000006ff */
[----:B------:R-:W-:Y:S02]  /*44b0*/  @P5 FMUL.FTZ R157, R9, R8 ;  /* 0x00000008099d5220 */ /* 0x000fe40000410000 */
[----:B------:R-:W0:Y:S02]  /*44c0*/  @P5 LDC.64 R8, c[0x0][0x408] ;  /* 0x00010200ff085b82 */ /* 0x000e240000000a00 */
[----:B------:R-:W-:Y:S01]  /*44d0*/  FADD.FTZ R117, R117, R157 ;  /* 0x0000009d75757221 */ /* 0x000fe20000010000 */
[----:B0-----:R-:W-:-:S04]  /*44e0*/  @P5 FMUL.FTZ R9, R9, R156 ;  /* 0x0000009c09095220 */ /* 0x001fc80000410000 */
[----:B------:R-:W-:Y:S01]  /*44f0*/  @P5 FMUL.FTZ R8, R9, R8 ;  /* 0x0000000809085220 */ /* 0x000fe20000410000 */
[----:B------:R-:W-:Y:S01]  /*4500*/  HFMA2 R9, -RZ, RZ, 0, 0 ;  /* 0x00000000ff097431 */ /* 0x000fe200000001ff */
[----:B---3--:R-:W-:-:S05]  /*4510*/  @P5 SHF.L.U32 R157, R158, 0x10, RZ ;  /* 0x000000109e9d5819 */ /* 0x008fca00000006ff */
[----:B------:R-:W-:-:S05]  /*4520*/  @P5 FMUL.FTZ R9, R157, R8 ;  /* 0x000000089d095220 */ /* 0x000fca0000410000 */
[----:B------:R-:W-:-:S04]  /*4530*/  F2FP.BF16.F32.PACK_AB R9, RZ, R9 ;  /* 0x00000009ff09723e */ /* 0x000fc800000010ff */
[----:B------:R-:W-:-:S07]  /*4540*/  PRMT R152, R152, 0x5410, R9 ;  /* 0x0000541098987816 */ /* 0x000fce0000000009 */
.L_x_1031:
[----:B------:R-:W-:Y:S05]  /*4550*/  BSYNC.RECONVERGENT B3 ;  /* 0x0000000000037941 */ /* 0x000fea0003800200 */
.L_x_1030:
[----:B------:R-:W-:Y:S01]  /*4560*/  FFMA.FTZ R8, R216, R182, R181 ;  /* 0x000000b6d8087223 */ /* 0x000fe200000100b5 */
[----:B------:R-:W-:Y:S03]  /*4570*/  BSSY.RECONVERGENT B3, `(.L_x_1032) ;  /* 0x0000015000037945 */ /* 0x000fe60003800200 */
[----:B------:R-:W-:-:S04]  /*4580*/  FADD.FTZ R8, R215, -R8 ;  /* 0x80000008d7087221 */ /* 0x000fc80000010000 */
[----:B------:R-:W-:-:S05]  /*4590*/  FMUL.FTZ R8, R11, R8 ;  /* 0x000000080b087220 */ /* 0x000fca0000410000 */
[----:B------:R-:W-:Y:S01]  /*45a0*/  FSEL R157, R8, RZ, P0 ;  /* 0x000000ff089d7208 */ /* 0x000fe20000000000 */
[----:B------:R-:W-:Y:S06]  /*45b0*/  @!P1 BRA `(.L_x_1033) ;  /* 0x0000000000409947 */ /* 0x000fec0003800000 */
[----:B-----5:R-:W-:-:S13]  /*45c0*/  LOP3.LUT P5, RZ, R194, 0xff0000, RZ, 0xc0, !PT ;  /* 0x00ff0000c2ff7812 */ /* 0x020fda00078ac0ff */
[----:B------:R-:W0:Y:S01]  /*45d0*/  @P5 LDC.64 R8, c[0x0][0x408] ;  /* 0x00010200ff085b82 */ /* 0x000e220000000a00 */
[----:B------:R-:W-:Y:S01]  /*45e0*/  @P5 SHF.L.U32 R158, R165, 0x10, RZ ;  /* 0x00000010a59e5819 */ /* 0x000fe200000006ff */
[----:B0-----:R-:W-:-:S04]  /*45f0*/  @P5 FMUL.FTZ R9, R9, R157 ;  /* 0x0000009d09095220 */ /* 0x001fc80000410000 */
[----:B------:R-:W-:Y:S01]  /*4600*/  @P5 FMUL.FTZ R8, R9, R8 ;  /* 0x0000000809085220 */ /* 0x000fe20000410000 */
[----:B------:R-:W-:-:S03]  /*4610*/  MOV R9, RZ ;  /* 0x000000ff00097202 */ /* 0x000fc60000000f00 */
[----:B------:R-:W-:Y:S01]  /*4620*/  @P5 FMUL.FTZ R9, R158, R8 ;  /* 0x000000089e095220 */ /* 0x000fe20000410000 */
[----:B------:R-:W-:-:S03]  /*4630*/  @P5 IMAD.U32 R158, R33, 0x10000, RZ ;  /* 0x00010000219e5824 */ /* 0x000fc600078e00ff */
[----:B------:R-:W-:Y:S02]  /*4640*/  FADD.FTZ R118, R118, R9 ;  /* 0x0000000976767221 */ /* 0x000fe40000010000 */
[----:B------:R-:W0:Y:S02]  /*4650*/  @P5 LDC.64 R8, c[0x0][0x408] ;  /* 0x00010200ff085b82 */ /* 0x000e240000000a00 */
[----:B0-----:R-:W-:-:S04]  /*4660*/  @P5 FMUL.FTZ R9, R9, R157 ;  /* 0x0000009d09095220 */ /* 0x001fc80000410000 */
[----:B------:R-:W-:Y:S01]  /*4670*/  @P5 FMUL.FTZ R8, R9, R8 ;  /* 0x0000000809085220 */ /* 0x000fe20000410000 */
[----:B------:R-:W-:-:S03]  /*4680*/  HFMA2 R9, -RZ, RZ, 0, 0 ;  /* 0x00000000ff097431 */ /* 0x000fc600000001ff */
[----:B------:R-:W-:-:S05]  /*4690*/  @P5 FMUL.FTZ R9, R158, R8 ;  /* 0x000000089e095220 */ /* 0x000fca0000410000 */
[----:B------:R-:W-:-:S04]  /*46a0*/  F2FP.BF16.F32.PACK_AB R9, RZ, R9 ;  /* 0x00000009ff09723e */ /* 0x000fc800000010ff */
[----:B------:R-:W-:-:S07]  /*46b0*/  PRMT R153, R9, 0x7610, R153 ;  /* 0x0000761009997816 */ /* 0x000fce0000000099 */
.L_x_1033:
[----:B------:R-:W-:Y:S05]  /*46c0*/  BSYNC.RECONVERGENT B3 ;  /* 0x0000000000037941 */ /* 0x000fea0003800200 */
.L_x_1032:
        /* <DEDUP_REMOVED lines=24> */
.L_x_1035:
[----:B------:R-:W-:Y:S05]  /*4850*/  BSYNC.RECONVERGENT B3 ;  /* 0x0000000000037941 */ /* 0x000fea0003800200 */
.L_x_1034:
[----:B------:R-:W-:Y:S01]  /*4860*/  FFMA.FTZ R8, R223, R182, R181 ;  /* 0x000000b6df087223 */ /* 0x000fe200000100b5 */
[----:B------:R-:W-:Y:S03]  /*4870*/  BSSY.RECONVERGENT B3, `(.L_x_1036) ;  /* 0x0000015000037945 */ /* 0x000fe60003800200 */
[----:B------:R-:W-:-:S04]  /*4880*/  FADD.FTZ R8, R222, -R8 ;  /* 0x80000008de087221 */ /* 0x000fc80000010000 */
[----:B------:R-:W-:-:S05]  /*4890*/  FMUL.FTZ R8, R11, R8 ;  /* 0x000000080b087220 */ /* 0x000fca0000410000 */
[----:B------:R-:W-:Y:S01]  /*48a0*/  FSEL R158, R8, RZ, P0 ;  /* 0x000000ff089e7208 */ /* 0x000fe20000000000 */
[----:B------:R-:W-:Y:S06]  /*48b0*/  @!P1 BRA `(.L_x_1037) ;  /* 0x0000000000409947 */ /* 0x000fec0003800000 */
[----:B-----5:R-:W-:-:S13]  /*48c0*/  LOP3.LUT P5, RZ, R195, 0xff, RZ, 0xc0, !PT ;  /* 0x000000ffc3ff7812 */ /* 0x020fda00078ac0ff */
[----:B------:R-:W0:Y:S02]  /*48d0*/  @P5 LDC.64 R8, c[0x0][0x408] ;  /* 0x00010200ff085b82 */ /* 0x000e240000000a00 */
[----:B0-----:R-:W-:-:S04]  /*48e0*/  @P5 FMUL.FTZ R9, R9, R158 ;  /* 0x0000009e09095220 */ /* 0x001fc80000410000 */
[----:B------:R-:W-:Y:S01]  /*48f0*/  @P5 FMUL.FTZ R186, R9, R8 ;  /* 0x0000000809ba5220 */ /* 0x000fe20000410000 */
[----:B------:R-:W-:Y:S02]  /*4900*/  @P5 SHF.L.U32 R9, R166, 0x10, RZ ;  /* 0x00000010a6095819 */ /* 0x000fe400000006ff */
        /* <DEDUP_REMOVED lines=11> */
.L_x_1037:
[----:B------:R-:W-:Y:S05]  /*49c0*/  BSYNC.RECONVERGENT B3 ;  /* 0x0000000000037941 */ /* 0x000fea0003800200 */
.L_x_1036:
[----:B------:R-:W-:Y:S01]  /*49d0*/  FFMA.FTZ R8, R5, R182, R181 ;  /* 0x000000b605087223 */ /* 0x000fe200000100b5 */
[----:B------:R-:W-:Y:S03]  /*49e0*/  BSSY.RECONVERGENT B3, `(.L_x_1038) ;  /* 0x0000017000037945 */ /* 0x000fe60003800200 */
[----:B------:R-:W-:-:S04]  /*49f0*/  FADD.FTZ R8, R244, -R8 ;  /* 0x80000008f4087221 */ /* 0x000fc80000010000 */
[----:B------:R-:W-:-:S05]  /*4a00*/  FMUL.FTZ R8, R11, R8 ;  /* 0x000000080b087220 */ /* 0x000fca0000410000 */
[----:B------:R-:W-:Y:S01]  /*4a10*/  FSEL R186, R8, RZ, P0 ;  /* 0x000000ff08ba7208 */ /* 0x000fe20000000000 */
[----:B------:R-:W-:Y:S06]  /*4a20*/  @!P1 BRA `(.L_x_1039) ;  /* 0x0000000000489947 */ /* 0x000fec0003800000 */
[----:B------:R-:W3:Y:S01]  /*4a30*/  LDL R208, [R1+0x20] ;  /* 0x0000200001d07983 */ /* 0x000ee20000100800 */
[----:B-----5:R-:W-:-:S13]  /*4a40*/  LOP3.LUT P5, RZ, R195, 0xff00, RZ, 0xc0, !PT ;  /* 0x0000ff00c3ff7812 */ /* 0x020fda00078ac0ff */
[----:B------:R-:W0:Y:S02]  /*4a50*/  @P5 LDC.64 R8, c[0x0][0x408] ;  /* 0x00010200ff085b82 */ /* 0x000e240000000a00 */
[----:B0-----:R-:W-:-:S04]  /*4a60*/  @P5 FMUL.FTZ R9, R9, R186 ;  /* 0x000000ba09095220 */ /* 0x001fc80000410000 */
[----:B------:R-:W-:Y:S01]  /*4a70*/  @P5 FMUL.FTZ R187, R9, R8 ;  /* 0x0000000809bb5220 */ /* 0x000fe20000410000 */
[----:B------:R-:W-:Y:S01]  /*4a80*/  @P5 PRMT R8, R166, 0x7632, R8 ;  /* 0x00007632a6085816 */ /* 0x000fe20000000008 */
[----:B------:R-:W-:-:S03]  /*4a90*/  IMAD.MOV.U32 R9, RZ, RZ, RZ ;  /* 0x000000ffff097224 */ /* 0x000fc600078e00ff */
[----:B------:R-:W-:-:S05]  /*4aa0*/  @P5 SHF.L.U32 R8, R8, 0x10, RZ ;  /* 0x0000001008085819 */ /* 0x000fca00000006ff */
[----:B------:R-:W-:-:S04]  /*4ab0*/  @P5 FMUL.FTZ R9, R8, R187 ;  /* 0x000000bb08095220 */ /* 0x000fc80000410000 */
[----:B------:R-:W-:Y:S02]  /*4ac0*/  FADD.FTZ R121, R121, R9 ;  /* 0x0000000979797221 */ /* 0x000fe40000010000 */
[----:B------:R-:W0:Y:S02]  /*4ad0*/  @P5 LDC.64 R8, c[0x0][0x408] ;  /* 0x00010200ff085b82 */ /* 0x000e240000000a00 */
[----:B0-----:R-:W-:-:S04]  /*4ae0*/  @P5 FMUL.FTZ R9, R9, R186 ;  /* 0x000000ba09095220 */ /* 0x001fc80000410000 */
[----:B------:R-:W-:Y:S01]  /*4af0*/  @P5 FMUL.FTZ R187, R9, R8 ;  /* 0x0000000809bb5220 */ /* 0x000fe20000410000 */
[----:B------:R-:W-:Y:S02]  /*4b00*/  MOV R8, RZ ;  /* 0x000000ff00087202 */ /* 0x000fe40000000f00 */
[----:B---3--:R-:W-:-:S05]  /*4b10*/  @P5 SHF.L.U32 R9, R208, 0x10, RZ ;  /* 0x00000010d0095819 */ /* 0x008fca00000006ff */
[----:B------:R-:W-:-:S05]  /*4b20*/  @P5 FMUL.FTZ R8, R9, R187 ;  /* 0x000000bb09085220 */ /* 0x000fca0000410000 */
[----:B------:R-:W-:-:S04]  /*4b30*/  F2FP.BF16.F32.PACK_AB R8, RZ, R8 ;  /* 0x00000008ff08723e */ /* 0x000fc800000010ff */
[----:B------:R-:W-:-:S07]  /*4b40*/  PRMT R154, R154, 0x5410, R8 ;  /* 0x000054109a9a7816 */ /* 0x000fce0000000008 */
.L_x_1039:
[----:B------:R-:W-:Y:S05]  /*4b50*/  BSYNC.RECONVERGENT B3 ;  /* 0x0000000000037941 */ /* 0x000fea0003800200 */
.L_x_1038:
[----:B------:R-:W-:Y:S01]  /*4b60*/  F2FP.BF16.F32.PACK_AB R157, R185, R157 ;  /* 0x0000009db99d723e */ /* 0x000fe200000010ff */
[-CC-:B------:R-:W-:Y:S01]  /*4b70*/  FFMA.FTZ R185, R22, R182.reuse, R181.reuse ;  /* 0x000000b616b97223 */ /* 0x180fe200000100b5 */
[----:B------:R-:W-:Y:S01]  /*4b80*/  F2FP.BF16.F32.PACK_AB R156, R156, R159 ;  /* 0x0000009f9c9c723e */ /* 0x000fe200000010ff */
[----:B------:R-:W-:Y:S01]  /*4b90*/  FFMA.FTZ R159, R227, R182, R181 ;  /* 0x000000b6e39f7223 */ /* 0x000fe200000100b5 */
[----:B------:R-:W-:Y:S01]  /*4ba0*/  BSSY.RECONVERGENT B3, `(.L_x_1040) ;  /* 0x0000019000037945 */ /* 0x000fe20003800200 */
[----:B------:R-:W-:Y:S01]  /*4bb0*/  FADD.FTZ R185, R21, -R185 ;  /* 0x800000b915b97221 */ /* 0x000fe20000010000 */
[----:B------:R-:W-:Y:S01]  /*4bc0*/  F2FP.BF16.F32.PACK_AB R158, R186, R158 ;  /* 0x0000009eba9e723e */ /* 0x000fe200000010ff */
[----:B------:R-:W-:Y:S02]  /*4bd0*/  FADD.FTZ R159, R228, -R159 ;  /* 0x8000009fe49f7221 */ /* 0x000fe40000010000 */
[C---:B------:R-:W-:Y:S02]  /*4be0*/  FMUL.FTZ R185, R11.reuse, R185 ;  /* 0x000000b90bb97220 */ /* 0x040fe40000410000 */
[----:B------:R-:W-:-:S03]  /*4bf0*/  FMUL.FTZ R159, R11, R159 ;  /* 0x0000009f0b9f7220 */ /* 0x000fc60000410000 */
[----:B------:R-:W-:Y:S02]  /*4c00*/  FSEL R185, R185, RZ, P0 ;  /* 0x000000ffb9b97208 */ /* 0x000fe40000000000 */
[----:B------:R-:W-:Y:S01]  /*4c10*/  FSEL R159, R159, RZ, P0 ;  /* 0x000000ff9f9f7208 */ /* 0x000fe20000000000 */
[----:B------:R-:W-:Y:S06]  /*4c20*/  @!P1 BRA `(.L_x_1041) ;  /* 0x0000000000409947 */ /* 0x000fec0003800000 */
[----:B-----5:R-:W-:-:S13]  /*4c30*/  LOP3.LUT P0, RZ, R195, 0xff0000, RZ, 0xc0, !PT ;  /* 0x00ff0000c3ff7812 */ /* 0x020fda000780c0ff */
[----:B------:R-:W0:Y:S02]  /*4c40*/  @P0 LDC.64 R8, c[0x0][0x408] ;  /* 0x00010200ff080b82 */ /* 0x000e240000000a00 */
[----:B0-----:R-:W-:-:S04]  /*4c50*/  @P0 FMUL.FTZ R9, R9, R159 ;  /* 0x0000009f09090220 */ /* 0x001fc80000410000 */
[----:B------:R-:W-:Y:S01]  /*4c60*/  @P0 FMUL.FTZ R186, R9, R8 ;  /* 0x0000000809ba0220 */ /* 0x000fe20000410000 */
[----:B------:R-:W-:Y:S01]  /*4c70*/  @P0 SHF.L.U32 R9, R167, 0x10, RZ ;  /* 0x00000010a7090819 */ /* 0x000fe200000006ff */
[----:B------:R-:W-:-:S04]  /*4c80*/  HFMA2 R8, -RZ, RZ, 0, 0 ;  /* 0x00000000ff087431 */ /* 0x000fc800000001ff */
[----:B------:R-:W-:-:S04]  /*4c90*/  @P0 FMUL.FTZ R8, R9, R186 ;  /* 0x000000ba09080220 */ /* 0x000fc80000410000 */
[----:B------:R-:W-:Y:S02]  /*4ca0*/  FADD.FTZ R122, R122, R8 ;  /* 0x000000087a7a7221 */ /* 0x000fe40000010000 */
[----:B------:R-:W0:Y:S02]  /*4cb0*/  @P0 LDC.64 R8, c[0x0][0x408] ;  /* 0x00010200ff080b82 */ /* 0x000e240000000a00 */
[----:B0-----:R-:W-:-:S04]  /*4cc0*/  @P0 FMUL.FTZ R9, R9, R159 ;  /* 0x0000009f09090220 */ /* 0x001fc80000410000 */
[----:B------:R-:W-:Y:S01]  /*4cd0*/  @P0 FMUL.FTZ R186, R9, R8 ;  /* 0x0000000809ba0220 */ /* 0x000fe20000410000 */
[----:B------:R-:W-:Y:S02]  /*4ce0*/  @P0 SHF.L.U32 R9, R35, 0x10, RZ ;  /* 0x0000001023090819 */ /* 0x000fe400000006ff */
[----:B------:R-:W-:-:S03]  /*4cf0*/  MOV R8, RZ ;  /* 0x000000ff00087202 */ /* 0x000fc60000000f00 */
[----:B------:R-:W-:-:S05]  /*4d00*/  @P0 FMUL.FTZ R8, R9, R186 ;  /* 0x000000ba09080220 */ /* 0x000fca0000410000 */
[----:B------:R-:W-:-:S04]  /*4d10*/  F2FP.BF16.F32.PACK_AB R8, RZ, R8 ;  /* 0x00000008ff08723e */ /* 0x000fc800000010ff */
[----:B------:R-:W-:-:S07]  /*4d20*/  PRMT R155, R8, 0x7610, R155 ;  /* 0x00007610089b7816 */ /* 0x000fce000000009b */
.L_x_1041:
[----:B------:R-:W-:Y:S05]  /*4d30*/  BSYNC.RECONVERGENT B3 ;  /* 0x0000000000037941 */ /* 0x000fea0003800200 */
.L_x_1040:
[----:B------:R-:W-:Y:S01]  /*4d40*/  F2FP.BF16.F32.PACK_AB R159, R185, R159 ;  /* 0x0000009fb99f723e */ /* 0x000fe200000010ff */
[----:B------:R-:W-:Y:S06]  /*4d50*/  @!P1 BRA `(.L_x_1023) ;  /* 0x0000001400989947 */ /* 0x000fec0003800000 */
[----:B------:R-:W3:Y:S01]  /*4d60*/  LDL R187, [R1+0x24] ;  /* 0x0000240001bb7983 */ /* 0x000ee20000100800 */
[----:B-----5:R-:W-:Y:S01]  /*4d70*/  ISETP.GE.U32.AND P0, PT, R194, RZ, PT ;  /* 0x000000ffc200720c */ /* 0x020fe20003f06070 */
[----:B------:R-:W-:-:S03]  /*4d80*/  HFMA2 R186, -RZ, RZ, 0, 0 ;  /* 0x00000000ffba7431 */ /* 0x000fc600000001ff */
[----:B------:R-:W-:-:S13]  /*4d90*/  ISETP.GE.U32.AND.EX P0, PT, R195, 0x1000000, PT, P0 ;  /* 0x01000000c300780c */ /* 0x000fda0003f06100 */
        /* <DEDUP_REMOVED lines=10> */
[----:B------:R-:W-:Y:S01]  /*4e40*/  MOV R9, RZ ;  /* 0x000000ff00097202 */ /* 0x000fe20000000f00 */
[----:B---3--:R-:W-:-:S04]  /*4e50*/  @P0 IMAD.U32 R185, R187, 0x10000, RZ ;  /* 0x00010000bbb90824 */ /* 0x008fc800078e00ff */
[----:B------:R-:W-:-:S05]  /*4e60*/  @P0 FMUL.FTZ R9, R185, R8 ;  /* 0x00000008b9090220 */ /* 0x000fca0000410000 */
[----:B------:R-:W-:-:S04]  /*4e70*/  F2FP.BF16.F32.PACK_AB R9, RZ, R9 ;  /* 0x00000009ff09723e */ /* 0x000fc800000010ff */
[----:B------:R-:W-:Y:S01]  /*4e80*/  PRMT R155, R155, 0x5410, R9 ;  /* 0x000054109b9b7816 */ /* 0x000fe20000000009 */
[----:B------:R-:W-:Y:S06]  /*4e90*/  BRA `(.L_x_1023) ;  /* 0x0000001400487947 */ /* 0x000fec0003800000 */
.L_x_979:
[----:B------:R-:W-:Y:S02]  /*4ea0*/  MOV R183, UR20 ;  /* 0x0000001400b77c02 */ /* 0x000fe40008000f00 */
[----:B------:R-:W-:Y:S02]  /*4eb0*/  MOV R184, UR21 ;  /* 0x0000001500b87c02 */ /* 0x000fe40008000f00 */
[----:B------:R-:W-:-:S04]  /*4ec0*/  ISETP.NE.U32.AND P0, PT, R183, RZ, PT ;  /* 0x000000ffb700720c */ /* 0x000fc80003f05070 */
[----:B------:R-:W-:-:S13]  /*4ed0*/  ISETP.NE.AND.EX P0, PT, R184, RZ, PT, P0 ;  /* 0x000000ffb800720c */ /* 0x000fda0003f05300 */
[----:B------:R-:W-:Y:S05]  /*4ee0*/  @P0 BRA `(.L_x_1042) ;  /* 0x0000000800940947 */ /* 0x000fea0003800000 */
[----:B------:R-:W-:Y:S01]  /*4ef0*/  BSSY.RECONVERGENT B3, `(.L_x_1043) ;  /* 0x0000013000037945 */ /* 0x000fe20003800200 */
[----:B------:R-:W-:-:S03]  /*4f00*/  ISETP.GT.AND P5, PT, R12, RZ, PT ;  /* 0x000000ff0c00720c */ /* 0x000fc60003fa4270 */
[----:B------:R-:W-:Y:S10]  /*4f10*/  @!P1 BRA `(.L_x_1044) ;  /* 0x0000000000409947 */ /* 0x000ff40003800000 */
[----:B------:R-:W-:Y:S01]  /*4f20*/  @P5 FFMA.FTZ R8, R0, R182, R181 ;  /* 0x000000b600085223 */ /* 0x000fe200000100b5 */
[----:B-----5:R-:W-:Y:S02]  /*4f30*/  LOP3.LUT P0, RZ, R194, 0xff, RZ, 0xc0, !PT ;  /* 0x000000ffc2ff7812 */ /* 0x020fe4000780c0ff */
[----:B------:R-:W-:Y:S01]  /*4f40*/  SHF.L.U32 R9, R148, 0x10, RZ ;  /* 0x0000001094097819 */ /* 0x000fe200000006ff */
[----:B------:R-:W-:-:S04]  /*4f50*/  @P5 FADD.FTZ R8, R201, -R8 ;  /* 0x80000008c9085221 */ /* 0x000fc80000010000 */
[----:B------:R-:W-:-:S04]  /*4f60*/  @P5 FFMA.FTZ R9, R11, R8, R9 ;  /* 0x000000080b095223 */ /* 0x000fc80000010009 */
[----:B------:R-:W-:Y:S01]  /*4f70*/  FMUL.FTZ R8, R9, UR13 ;  /* 0x0000000d09087c20 */ /* 0x000fe20008410000 */
[----:B------:R-:W-:Y:S01]  /*4f80*/  HFMA2 R9, -RZ, RZ, 0, 0 ;  /* 0x00000000ff097431 */ /* 0x000fe200000001ff */
[----:B------:R-:W-:Y:S02]  /*4f90*/  @P0 SHF.L.U32 R185, R164, 0x10, RZ ;  /* 0x00000010a4b90819 */ /* 0x000fe400000006ff */
[----:B------:R-:W-:-:S04]  /*4fa0*/  FMUL.FTZ R8, R8, UR12 ;  /* 0x0000000c08087c20 */ /* 0x000fc80008410000 */
[----:B------:R-:W-:Y:S01]  /*4fb0*/  @P0 FMUL.FTZ R9, R185, R8 ;  /* 0x00000008b9090220 */ /* 0x000fe20000410000 */
[----:B------:R-:W-:-:S03]  /*4fc0*/  @P0 SHF.L.U32 R185, R32, 0x10, RZ ;  /* 0x0000001020b90819 */ /* 0x000fc600000006ff */
[----:B------:R-:W-:Y:S01]  /*4fd0*/  FADD.FTZ R116, R116, R9 ;  /* 0x0000000974747221 */ /* 0x000fe20000010000 */
[----:B------:R-:W-:Y:S01]  /*4fe0*/  MOV R9, RZ ;  /* 0x000000ff00097202 */ /* 0x000fe20000000f00 */
[----:B------:R-:W-:-:S05]  /*4ff0*/  @P0 FMUL.FTZ R9, R185, R8 ;  /* 0x00000008b9090220 */ /* 0x000fca0000410000 */
[----:B------:R-:W-:-:S04]  /*5000*/  F2FP.BF16.F32.PACK_AB R9, RZ, R9 ;  /* 0x00000009ff09723e */ /* 0x000fc800000010ff */
[----:B------:R-:W-:-:S07]  /*5010*/  PRMT R152, R9, 0x7610, R152 ;  /* 0x0000761009987816 */ /* 0x000fce0000000098 */
.L_x_1044:
[----:B------:R-:W-:Y:S05]  /*5020*/  BSYNC.RECONVERGENT B3 ;  /* 0x0000000000037941 */ /* 0x000fea0003800200 */
.L_x_1043:
[----:B------:R-:W-:Y:S04]  /*5030*/  BSSY.RECONVERGENT B3, `(.L_x_1045) ;  /* 0x0000015000037945 */ /* 0x000fe80003800200 */
[----:B------:R-:W-:Y:S05]  /*5040*/  @!P1 BRA `(.L_x_1046) ;  /* 0x00000000004c9947 */ /* 0x000fea0003800000 */
[----:B------:R-:W3:Y:S01]  /*5050*/  LDL R186, [R1+0x18] ;  /* 0x0000180001ba7983 */ /* 0x000ee20000100800 */
[----:B-----5:R-:W-:Y:S01]  /*5060*/  PRMT R9, R148, 0x7632, R9 ;  /* 0x0000763294097816 */ /* 0x020fe20000000009 */
[----:B------:R-:W-:Y:S01]  /*5070*/  @P5 FFMA.FTZ R8, R7, R182, R181 ;  /* 0x000000b607085223 */ /* 0x000fe200000100b5 */
[----:B------:R-:W-:Y:S01]  /*5080*/  LOP3.LUT P0, RZ, R194, 0xff00, RZ, 0xc0, !PT ;  /* 0x0000ff00c2ff7812 */ /* 0x000fe2000780c0ff */
[----:B------:R-:W-:Y:S01]  /*5090*/  IMAD.MOV.U32 R185, RZ, RZ, RZ ;  /* 0x000000ffffb97224 */ /* 0x000fe200078e00ff */
[----:B------:R-:W-:Y:S01]  /*50a0*/  SHF.L.U32 R9, R9, 0x10, RZ ;  /* 0x0000001009097819 */ /* 0x000fe200000006ff */
[----:B------:R-:W-:-:S04]  /*50b0*/  @P5 FADD.FTZ R8, R246, -R8 ;  /* 0x80000008f6085221 */ /* 0x000fc80000010000 */
[----:B------:R-:W-:-:S04]  /*50c0*/  @P5 FFMA.FTZ R9, R11, R8, R9 ;  /* 0x000000080b095223 */ /* 0x000fc80000010009 */
[----:B------:R-:W-:Y:S02]  /*50d0*/  FMUL.FTZ R8, R9, UR13 ;  /* 0x0000000d09087c20 */ /* 0x000fe40008410000 */
[----:B------:R-:W-:Y:S02]  /*50e0*/  @P0 PRMT R9, R164, 0x7632, R9 ;  /* 0x00007632a4090816 */ /* 0x000fe40000000009 */
[----:B------:R-:W-:Y:S02]  /*50f0*/  FMUL.FTZ R8, R8, UR12 ;  /* 0x0000000c08087c20 */ /* 0x000fe40008410000 */
[----:B------:R-:W-:-:S05]  /*5100*/  @P0 SHF.L.U32 R9, R9, 0x10, RZ ;  /* 0x0000001009090819 */ /* 0x000fca00000006ff */
[----:B------:R-:W-:Y:S01]  /*5110*/  @P0 FMUL.FTZ R185, R8, R9 ;  /* 0x0000000908b90220 */ /* 0x000fe20000410000 */
[----:B------:R-:W-:-:S03]  /*5120*/  HFMA2 R9, -RZ, RZ, 0, 0 ;  /* 0x00000000ff097431 */ /* 0x000fc600000001ff */
[----:B------:R-:W-:Y:S01]  /*5130*/  FADD.FTZ R117, R117, R185 ;  /* 0x000000b975757221 */ /* 0x000fe20000010000 */
[----:B---3--:R-:W-:-:S05]  /*5140*/  @P0 SHF.L.U32 R185, R186, 0x10, RZ ;  /* 0x00000010bab90819 */ /* 0x008fca00000006ff */
[----:B------:R-:W-:-:S05]  /*5150*/  @P0 FMUL.FTZ R9, R185, R8 ;  /* 0x00000008b9090220 */ /* 0x000fca0000410000 */
[----:B------:R-:W-:-:S04]  /*5160*/  F2FP.BF16.F32.PACK_AB R9, RZ, R9 ;  /* 0x00000009ff09723e */ /* 0x000fc800000010ff */
[----:B------:R-:W-:-:S07]  /*5170*/  PRMT R152, R152, 0x5410, R9 ;  /* 0x0000541098987816 */ /* 0x000fce0000000009 */
.L_x_1046:
[----:B------:R-:W-:Y:S05]  /*5180*/  BSYNC.RECONVERGENT B3 ;  /* 0x0000000000037941 */ /* 0x000fea0003800200 */
.L_x_1045:
[----:B------:R-:W-:Y:S04]  /*5190*/  BSSY.RECONVERGENT B3, `(.L_x_1047) ;  /* 0x0000012000037945 */ /* 0x000fe80003800200 */
[----:B------:R-:W-:Y:S05]  /*51a0*/  @!P1 BRA `(.L_x_1048) ;  /* 0x0000000000409947 */ /* 0x000fea0003800000 */
[----:B------:R-:W-:Y:S01]  /*51b0*/  @P5 FFMA.FTZ R8, R216, R182, R181 ;  /* 0x000000b6d8085223 */ /* 0x000fe200000100b5 */
[----:B-----5:R-:W-:Y:S02]  /*51c0*/  LOP3.LUT P0, RZ, R194, 0xff0000, RZ, 0xc0, !PT ;  /* 0x00ff0000c2ff7812 */ /* 0x020fe4000780c0ff */
[----:B------:R-:W-:Y:S01]  /*51d0*/  SHF.L.U32 R9, R149, 0x10, RZ ;  /* 0x0000001095097819 */ /* 0x000fe200000006ff */
[----:B------:R-:W-:-:S04]  /*51e0*/  @P5 FADD.FTZ R8, R215, -R8 ;  /* 0x80000008d7085221 */ /* 0x000fc80000010000 */
[----:B------:R-:W-:-:S04]  /*51f0*/  @P5 FFMA.FTZ R9, R11, R8, R9 ;  /* 0x000000080b095223 */ /* 0x000fc80000010009 */
[----:B------:R-:W-:Y:S01]  /*5200*/  FMUL.FTZ R8, R9, UR13 ;  /* 0x0000000d09087c20 */ /* 0x000fe20008410000 */
[----:B------:R-:W-:Y:S02]  /*5210*/  MOV R9, RZ ;  /* 0x000000ff00097202 */ /* 0x000fe40000000f00 */
[----:B------:R-:W-:Y:S01]  /*5220*/  @P0 SHF.L.U32 R185, R165, 0x10, RZ ;  /* 0x00000010a5b90819 */ /* 0x000fe200000006ff */
[----:B------:R-:W-:-:S04]  /*5230*/  FMUL.FTZ R8, R8, UR12 ;  /* 0x0000000c08087c20 */ /* 0x000fc80008410000 */
[----:B------:R-:W-:Y:S01]  /*5240*/  @P0 FMUL.FTZ R9, R185, R8 ;  /* 0x00000008b9090220 */ /* 0x000fe20000410000 */
[----:B------:R-:W-:-:S03]  /*5250*/  @P0 SHF.L.U32 R185, R33, 0x10, RZ ;  /* 0x0000001021b90819 */ /* 0x000fc600000006ff */
[----:B------:R-:W-:Y:S01]  /*5260*/  FADD.FTZ R118, R118, R9 ;  /* 0x0000000976767221 */ /* 0x000fe20000010000 */
[----:B------:R-:W-:Y:S02]  /*5270*/  HFMA2 R9, -RZ, RZ, 0, 0 ;  /* 0x00000000ff097431 */ /* 0x000fe400000001ff */
[----:B------:R-:W-:-:S05]  /*5280*/  @P0 FMUL.FTZ R9, R185, R8 ;  /* 0x00000008b9090220 */ /* 0x000fca0000410000 */
[----:B------:R-:W-:-:S04]  /*5290*/  F2FP.BF16.F32.PACK_AB R9, RZ, R9 ;  /* 0x00000009ff09723e */ /* 0x000fc800000010ff */
[----:B------:R-:W-:-:S07]  /*52a0*/  PRMT R153, R9, 0x7610, R153 ;  /* 0x0000761009997816 */ /* 0x000fce0000000099 */
.L_x_1048:
[----:B------:R-:W-:Y:S05]  /*52b0*/  BSYNC.RECONVERGENT B3 ;  /* 0x0000000000037941 */ /* 0x000fea0003800200 */
.L_x_1047:
        /* <DEDUP_REMOVED lines=15> */
[----:B------:R-:W-:-:S03]  /*53b0*/  MOV R9, RZ ;  /* 0x000000ff00097202 */ /* 0x000fc60000000f00 */
[----:B------:R-:W-:Y:S01]  /*53c0*/  FADD.FTZ R119, R119, R185 ;  /* 0x000000b977777221 */ /* 0x000fe20000010000 */
[----:B---3--:R-:W-:-:S05]  /*53d0*/  @P0 SHF.L.U32 R185, R186, 0x10, RZ ;  /* 0x00000010bab90819 */ /* 0x008fca00000006ff */
[----:B------:R-:W-:-:S05]  /*53e0*/  @P0 FMUL.FTZ R9, R185, R8 ;  /* 0x00000008b9090220 */ /* 0x000fca0000410000 */
[----:B------:R-:W-:-:S04]  /*53f0*/  F2FP.BF16.F32.PACK_AB R9, RZ, R9 ;  /* 0x00000009ff09723e */ /* 0x000fc800000010ff */
[----:B------:R-:W-:-:S07]  /*5400*/  PRMT R153, R153, 0x5410, R9 ;  /* 0x0000541099997816 */ /* 0x000fce0000000009 */
.L_x_1050:
[----:B------:R-:W-:Y:S05]  /*5410*/  BSYNC.RECONVERGENT B3 ;  /* 0x0000000000037941 */ /* 0x000fea0003800200 */
.L_x_1049:
        /* <DEDUP_REMOVED lines=18> */
.L_x_1052:
[----:B------:R-:W-:Y:S05]  /*5540*/  BSYNC.RECONVERGENT B3 ;  /* 0x0000000000037941 */ /* 0x000fea0003800200 */
.L_x_1051:
        /* <DEDUP_REMOVED lines=21> */
.L_x_1054:
[----:B------:R-:W-:Y:S05]  /*56a0*/  BSYNC.RECONVERGENT B3 ;  /* 0x0000000000037941 */ /* 0x000fea0003800200 */
.L_x_1053:
        /* <DEDUP_REMOVED lines=18> */
.L_x_1056:
[----:B------:R-:W-:Y:S05]  /*57d0*/  BSYNC.RECONVERGENT B3 ;  /* 0x0000000000037941 */ /* 0x000fea0003800200 */
.L_x_1055:
[----:B------:R-:W-:Y:S05]  /*57e0*/  @!P1 BRA `(.L_x_1023) ;  /* 0x0000000800f49947 */ /* 0x000fea0003800000 */
[----:B------:R-:W3:Y:S01]  /*57f0*/  LDL R186, [R1+0x24] ;  /* 0x0000240001ba7983 */ /* 0x000ee20000100800 */
[----:B-----5:R-:W-:Y:S01]  /*5800*/  ISETP.GE.U32.AND P0, PT, R194, RZ, PT ;  /* 0x000000ffc200720c */ /* 0x020fe20003f06070 */
[----:B------:R-:W-:Y:S01]  /*5810*/  @P5 FFMA.FTZ R8, R22, R182, R181 ;  /* 0x000000b616085223 */ /* 0x000fe200000100b5 */
[----:B------:R-:W-:Y:S01]  /*5820*/  PRMT R9, R151, 0x7632, R9 ;  /* 0x0000763297097816 */ /* 0x000fe20000000009 */
[----:B------:R-:W-:Y:S01]  /*5830*/  IMAD.MOV.U32 R185, RZ, RZ, RZ ;  /* 0x000000ffffb97224 */ /* 0x000fe200078e00ff */
[----:B------:R-:W-:Y:S01]  /*5840*/  ISETP.GE.U32.AND.EX P0, PT, R195, 0x1000000, PT, P0 ;  /* 0x01000000c300780c */ /* 0x000fe20003f06100 */
[----:B------:R-:W-:Y:S01]  /*5850*/  @P5 FADD.FTZ R8, R21, -R8 ;  /* 0x8000000815085221 */ /* 0x000fe20000010000 */
[----:B------:R-:W-:-:S05]  /*5860*/  SHF.L.U32 R9, R9, 0x10, RZ ;  /* 0x0000001009097819 */ /* 0x000fca00000006ff */
        /* <DEDUP_REMOVED lines=11> */
[----:B------:R-:W-:Y:S01]  /*5920*/  PRMT R155, R155, 0x5410, R9 ;  /* 0x000054109b9b7816 */ /* 0x000fe20000000009 */
[----:B------:R-:W-:Y:S06]  /*5930*/  BRA `(.L_x_1023) ;  /* 0x0000000800a07947 */ /* 0x000fec0003800000 */
.L_x_1042:
[----:B------:R-:W-:Y:S01]  /*5940*/  ISETP.GT.AND P0, PT, R12, RZ, PT ;  /* 0x000000ff0c00720c */ /* 0x000fe20003f04270 */
[----:B------:R-:W-:Y:S01]  /*5950*/  @P5 FFMA.FTZ R8, R0, R182, R181 ;  /* 0x000000b600085223 */ /* 0x000fe200000100b5 */
[----:B-----5:R-:W-:Y:S01]  /*5960*/  PRMT R156, R148, 0x7632, R156 ;  /* 0x00007632949c7816 */ /* 0x020fe2000000009c */
[----:B------:R-:W-:Y:S03]  /*5970*/  BSSY.RECONVERGENT B3, `(.L_x_1057) ;  /* 0x0000015000037945 */ /* 0x000fe60003800200 */
[----:B------:R-:W-:-:S07]  /*5980*/  SHF.L.U32 R156, R156, 0x10, RZ ;  /* 0x000000109c9c7819 */ /* 0x000fce00000006ff */
[----:B------:R-:W-:-:S04]  /*5990*/  @P0 FFMA.FTZ R9, R7, R182, R181 ;  /* 0x000000b607090223 */ /* 0x000fc800000100b5 */
[----:B------:R-:W-:-:S04]  /*59a0*/  @P0 FADD.FTZ R9, R246, -R9 ;  /* 0x80000009f6090221 */ /* 0x000fc80000010000 */
[----:B------:R-:W-:Y:S01]  /*59b0*/  @P0 FFMA.FTZ R156, R11, R9, R156 ;  /* 0x000000090b9c0223 */ /* 0x000fe2000001009c */
[----:B------:R-:W-:Y:S01]  /*59c0*/  @P5 FADD.FTZ R9, R201, -R8 ;  /* 0x80000008c9095221 */ /* 0x000fe20000010000 */
[----:B------:R-:W-:-:S05]  /*59d0*/  SHF.L.U32 R8, R148, 0x10, RZ ;  /* 0x0000001094087819 */ /* 0x000fca00000006ff */
[----:B------:R-:W-:Y:S01]  /*59e0*/  @P5 FFMA.FTZ R8, R11, R9, R8 ;  /* 0x000000090b085223 */ /* 0x000fe20000010008 */
[----:B------:R-:W-:Y:S06]  /*59f0*/  @!P1 BRA `(.L_x_1058) ;  /* 0x0000000000309947 */ /* 0x000fec0003800000 */
[----:B------:R-:W-:Y:S01]  /*5a00*/  LOP3.LUT P5, RZ, R194, 0xff, RZ, 0xc0, !PT ;  /* 0x000000ffc2ff7812 */ /* 0x000fe200078ac0ff */
[----:B------:R-:W-:Y:S01]  /*5a10*/  FMUL.FTZ R158, R8, UR13 ;  /* 0x0000000d089e7c20 */ /* 0x000fe20008410000 */
[----:B------:R-:W-:-:S03]  /*5a20*/  HFMA2 R9, -RZ, RZ, 0, 0 ;  /* 0x00000000ff097431 */ /* 0x000fc600000001ff */
[----:B------:R-:W-:-:S08]  /*5a30*/  FMUL.FTZ R158, R158, UR12 ;  /* 0x0000000c9e9e7c20 */ /* 0x000fd00008410000 */
[----:B------:R-:W-:-:S05]  /*5a40*/  @P5 SHF.L.U32 R157, R164, 0x10, RZ ;  /* 0x00000010a49d5819 */ /* 0x000fca00000006ff */
[----:B------:R-:W-:Y:S01]  /*5a50*/  @P5 FMUL.FTZ R9, R157, R158 ;  /* 0x0000009e9d095220 */ /* 0x000fe20000410000 */
[----:B------:R-:W-:-:S03]  /*5a60*/  @P5 SHF.L.U32 R157, R32, 0x10, RZ ;  /* 0x00000010209d5819 */ /* 0x000fc600000006ff */
[----:B------:R-:W-:Y:S01]  /*5a70*/  FADD.FTZ R116, R116, R9 ;  /* 0x0000000974747221 */ /* 0x000fe20000010000 */
[----:B------:R-:W-:Y:S01]  /*5a80*/  MOV R9, RZ ;  /* 0x000000ff00097202 */ /* 0x000fe20000000f00 */
[----:B------:R-:W-:-:S05]  /*5a90*/  @P5 FMUL.FTZ R9, R157, R158 ;  /* 0x0000009e9d095220 */ /* 0x000fca0000410000 */
[----:B------:R-:W-:-:S04]  /*5aa0*/  F2FP.BF16.F32.PACK_AB R9, RZ, R9 ;  /* 0x00000009ff09723e */ /* 0x000fc800000010ff */
[----:B------:R-:W-:-:S07]  /*5ab0*/  PRMT R152, R9, 0x7610, R152 ;  /* 0x0000761009987816 */ /* 0x000fce0000000098 */
.L_x_1058:
[----:B------:R-:W-:Y:S05]  /*5ac0*/  BSYNC.RECONVERGENT B3 ;  /* 0x0000000000037941 */ /* 0x000fea0003800200 */
.L_x_1057:
[----:B------:R-:W-:Y:S04]  /*5ad0*/  BSSY.RECONVERGENT B3, `(.L_x_1059) ;  /* 0x0000010000037945 */ /* 0x000fe80003800200 */
[----:B------:R-:W-:Y:S05]  /*5ae0*/  @!P1 BRA `(.L_x_1060) ;  /* 0x0000000000389947 */ /* 0x000fea0003800000 */
[----:B------:R-:W3:Y:S01]  /*5af0*/  LDL R159, [R1+0x18] ;  /* 0x00001800019f7983 */ /* 0x000ee20000100800 */
[----:B------:R-:W-:Y:S01]  /*5b00*/  LOP3.LUT P5, RZ, R194, 0xff00, RZ, 0xc0, !PT ;  /* 0x0000ff00c2ff7812 */ /* 0x000fe200078ac0ff */
[----:B------:R-:W-:Y:S01]  /*5b10*/  FMUL.FTZ R158, R156, UR13 ;  /* 0x0000000d9c9e7c20 */ /* 0x000fe20008410000 */
[----:B------:R-:W-:-:S03]  /*5b20*/  IMAD.MOV.U32 R157, RZ, RZ, RZ ;  /* 0x000000ffff9d7224 */ /* 0x000fc600078e00ff */
[----:B------:R-:W-:-:S08]  /*5b30*/  FMUL.FTZ R158, R158, UR12 ;  /* 0x0000000c9e9e7c20 */ /* 0x000fd00008410000 */
[----:B------:R-:W-:-:S04]  /*5b40*/  @P5 PRMT R9, R164, 0x7632, R9 ;  /* 0x00007632a4095816 */ /* 0x000fc80000000009 */
        /* <DEDUP_REMOVED lines=8> */
.L_x_1060:
[----:B------:R-:W-:Y:S05]  /*5bd0*/  BSYNC.RECONVERGENT B3 ;  /* 0x0000000000037941 */ /* 0x000fea0003800200 */
.L_x_1059:
[----:B------:R-:W-:Y:S01]  /*5be0*/  @P0 FFMA.FTZ R158, R216, R182, R181 ;  /* 0x000000b6d89e0223 */ /* 0x000fe200000100b5 */
[----:B------:R-:W-:Y:S01]  /*5bf0*/  SHF.L.U32 R157, R149, 0x10, RZ ;  /* 0x00000010959d7819 */ /* 0x000fe200000006ff */
[----:B------:R-:W-:Y:S02]  /*5c00*/  BSSY.RECONVERGENT B3, `(.L_x_1061) ;  /* 0x0000010000037945 */ /* 0x000fe40003800200 */
[----:B------:R-:W-:-:S04]  /*5c10*/  @P0 FADD.FTZ R158, R215, -R158 ;  /* 0x8000009ed79e0221 */ /* 0x000fc80000010000 */
[----:B------:R-:W-:Y:S01]  /*5c20*/  @P0 FFMA.FTZ R157, R11, R158, R157 ;  /* 0x0000009e0b9d0223 */ /* 0x000fe2000001009d */
[----:B------:R-:W-:Y:S06]  /*5c30*/  @!P1 BRA `(.L_x_1062) ;  /* 0x0000000000309947 */ /* 0x000fec0003800000 */
[----:B------:R-:W-:Y:S01]  /*5c40*/  LOP3.LUT P5, RZ, R194, 0xff0000, RZ, 0xc0, !PT ;  /* 0x00ff0000c2ff7812 */ /* 0x000fe200078ac0ff */
[----:B------:R-:W-:Y:S01]  /*5c50*/  FMUL.FTZ R9, R157, UR13 ;  /* 0x0000000d9d097c20 */ /* 0x000fe20008410000 */
[----:B------:R-:W-:-:S03]  /*5c60*/  MOV R158, RZ ;  /* 0x000000ff009e7202 */ /* 0x000fc60000000f00 */
[----:B------:R-:W-:-:S08]  /*5c70*/  FMUL.FTZ R9, R9, UR12 ;  /* 0x0000000c09097c20 */ /* 0x000fd00008410000 */
[----:B------:R-:W-:-:S05]  /*5c80*/  @P5 SHF.L.U32 R159, R165, 0x10, RZ ;  /* 0x00000010a59f5819 */ /* 0x000fca00000006ff */
[----:B------:R-:W-:Y:S01]  /*5c90*/  @P5 FMUL.FTZ R158, R159, R9 ;  /* 0x000000099f9e5220 */ /* 0x000fe20000410000 */
[----:B------:R-:W-:-:S03]  /*5ca0*/  @P5 SHF.L.U32 R159, R33, 0x10, RZ ;  /* 0x00000010219f5819 */ /* 0x000fc600000006ff */
[----:B------:R-:W-:Y:S01]  /*5cb0*/  FADD.FTZ R118, R118, R158 ;  /* 0x0000009e76767221 */ /* 0x000fe20000010000 */
[----:B------:R-:W-:Y:S02]  /*5cc0*/  HFMA2 R158, -RZ, RZ, 0, 0 ;  /* 0x00000000ff9e7431 */ /* 0x000fe400000001ff */
[----:B------:R-:W-:-:S05]  /*5cd0*/  @P5 FMUL.FTZ R158, R159, R9 ;  /* 0x000000099f9e5220 */ /* 0x000fca0000410000 */
[----:B------:R-:W-:-:S04]  /*5ce0*/  F2FP.BF16.F32.PACK_AB R158, RZ, R158 ;  /* 0x0000009eff9e723e */ /* 0x000fc800000010ff */
[----:B------:R-:W-:-:S07]  /*5cf0*/  PRMT R153, R158, 0x7610, R153 ;  /* 0x000076109e997816 */ /* 0x000fce0000000099 */
.L_x_1062:
[----:B------:R-:W-:Y:S05]  /*5d00*/  BSYNC.RECONVERGENT B3 ;  /* 0x0000000000037941 */ /* 0x000fea0003800200 */
.L_x_1061:
[----:B------:R-:W-:Y:S01]  /*5d10*/  PRMT R9, R149, 0x7632, R9 ;  /* 0x0000763295097816 */ /* 0x000fe20000000009 */
[----:B------:R-:W-:Y:S01]  /*5d20*/  @P0 FFMA.FTZ R158, R6, R182, R181 ;  /* 0x000000b6069e0223 */ /* 0x000fe200000100b5 */
[----:B------:R-:W-:Y:S02]  /*5d30*/  BSSY.RECONVERGENT B3, `(.L_x_1063) ;  /* 0x0000013000037945 */ /* 0x000fe40003800200 */
[----:B------:R-:W-:Y:S01]  /*5d40*/  SHF.L.U32 R9, R9, 0x10, RZ ;  /* 0x0000001009097819 */ /* 0x000fe200000006ff */
[----:B------:R-:W-:-:S04]  /*5d50*/  @P0 FADD.FTZ R158, R245, -R158 ;  /* 0x8000009ef59e0221 */ /* 0x000fc80000010000 */
[----:B------:R-:W-:Y:S01]  /*5d60*/  @P0 FFMA.FTZ R9, R11, R158, R9 ;  /* 0x0000009e0b090223 */ /* 0x000fe20000010009 */
[----:B------:R-:W-:Y:S06]  /*5d70*/  @!P1 BRA `(.L_x_1064) ;  /* 0x0000000000389947 */ /* 0x000fec0003800000 */
        /* <DEDUP_REMOVED lines=14> */
.L_x_1064:
[----:B------:R-:W-:Y:S05]  /*5e60*/  BSYNC.RECONVERGENT B3 ;  /* 0x0000000000037941 */ /* 0x000fea0003800200 */
.L_x_1063:
        /* <DEDUP_REMOVED lines=18> */
.L_x_1066:
[----:B------:R-:W-:Y:S05]  /*5f90*/  BSYNC.RECONVERGENT B3 ;  /* 0x0000000000037941 */ /* 0x000fea0003800200 */
.L_x_1065:
        /* <DEDUP_REMOVED lines=21> */
.L_x_1068:
[----:B------:R-:W-:Y:S05]  /*60f0*/  BSYNC.RECONVERGENT B3 ;  /* 0x0000000000037941 */ /* 0x000fea0003800200 */
.L_x_1067:
[----:B------:R-:W-:Y:S01]  /*6100*/  F2FP.BF16.F32.PACK_AB R156, R156, R8 ;  /* 0x000000089c9c723e */ /* 0x000fe200000010ff */
[-CC-:B------:R-:W-:Y:S01]  /*6110*/  @P0 FFMA.FTZ R186, R227, R182.reuse, R181.reuse ;  /* 0x000000b6e3ba0223 */ /* 0x180fe200000100b5 */
[----:B------:R-:W-:Y:S01]  /*6120*/  F2FP.BF16.F32.PACK_AB R157, R9, R157 ;  /* 0x0000009d099d723e */ /* 0x000fe200000010ff */
[----:B------:R-:W-:Y:S01]  /*6130*/  @P0 FFMA.FTZ R9, R22, R182, R181 ;  /* 0x000000b616090223 */ /* 0x000fe200000100b5 */
[C---:B------:R-:W-:Y:S01]  /*6140*/  PRMT R8, R151.reuse, 0x7632, R8 ;  /* 0x0000763297087816 */ /* 0x040fe20000000008 */
[----:B------:R-:W-:Y:S01]  /*6150*/  @P0 FADD.FTZ R186, R228, -R186 ;  /* 0x800000bae4ba0221 */ /* 0x000fe20000010000 */
[----:B------:R-:W-:Y:S01]  /*6160*/  SHF.L.U32 R159, R151, 0x10, RZ ;  /* 0x00000010979f7819 */ /* 0x000fe200000006ff */
[----:B------:R-:W-:Y:S01]  /*6170*/  @P0 FADD.FTZ R9, R21, -R9 ;  /* 0x8000000915090221 */ /* 0x000fe20000010000 */
[----:B------:R-:W-:Y:S01]  /*6180*/  SHF.L.U32 R8, R8, 0x10, RZ ;  /* 0x0000001008087819 */ /* 0x000fe200000006ff */
[----:B------:R-:W-:Y:S01]  /*6190*/  BSSY.RECONVERGENT B3, `(.L_x_1069) ;  /* 0x0000011000037945 */ /* 0x000fe20003800200 */
[----:B------:R-:W-:Y:S01]  /*61a0*/  F2FP.BF16.F32.PACK_AB R158, R158, R185 ;  /* 0x000000b99e9e723e */ /* 0x000fe200000010ff */
[----:B------:R-:W-:-:S02]  /*61b0*/  @P0 FFMA.FTZ R159, R11, R186, R159 ;  /* 0x000000ba0b9f0223 */ /* 0x000fc4000001009f */
        /* <DEDUP_REMOVED lines=14> */
.L_x_1070:
[----:B------:R-:W-:Y:S05]  /*62a0*/  BSYNC.RECONVERGENT B3 ;  /* 0x0000000000037941 */ /* 0x000fea0003800200 */
.L_x_1069:
[----:B------:R-:W-:Y:S01]  /*62b0*/  F2FP.BF16.F32.PACK_AB R159, R8, R159 ;  /* 0x0000009f089f723e */ /* 0x000fe200000010ff */
[----:B------:R-:W-:Y:S06]  /*62c0*/  @!P1 BRA `(.L_x_1023) ;  /* 0x00000000003c9947 */ /* 0x000fec0003800000 */
[----:B------:R-:W3:Y:S01]  /*62d0*/  LDL R186, [R1+0x24] ;  /* 0x0000240001ba7983 */ /* 0x000ee20000100800 */
[----:B------:R-:W-:Y:S01]  /*62e0*/  ISETP.GE.U32.AND P0, PT, R194, RZ, PT ;  /* 0x000000ffc200720c */ /* 0x000fe20003f06070 */
[----:B------:R-:W-:Y:S01]  /*62f0*/  FMUL.FTZ R8, R8, UR13 ;  /* 0x0000000d08087c20 */ /* 0x000fe20008410000 */
[----:B------:R-:W-:Y:S02]  /*6300*/  IMAD.MOV.U32 R185, RZ, RZ, RZ ;  /* 0x000000ffffb97224 */ /* 0x000fe400078e00ff */
[----:B------:R-:W-:Y:S01]  /*6310*/  ISETP.GE.U32.AND.EX P0, PT, R195, 0x1000000, PT, P0 ;  /* 0x01000000c300780c */ /* 0x000fe20003f06100 */
[----:B------:R-:W-:-:S12]  /*6320*/  FMUL.FTZ R8, R8, UR12 ;  /* 0x0000000c08087c20 */ /* 0x000fd80008410000 */
        /* <DEDUP_REMOVED lines=9> */
.L_x_1023:
[----:B------:R-:W-:Y:S05]  /*63c0*/  BSYNC.RECONVERGENT B1 ;  /* 0x0000000000017941 */ /* 0x000fea0003800200 */
.L_x_978:
        /* <DEDUP_REMOVED lines=10> */
.L_x_975:
[----:B------:R-:W-:Y:S05]  /*6470*/  BSYNC.RECONVERGENT B2 ;  /* 0x0000000000027941 */ /* 0x000fea0003800200 */
.L_x_974:
[----:B------:R-:W-:Y:S04]  /*6480*/  BSSY.RECONVERGENT B2, `(.L_x_1071) ;  /* 0x000033f000027945 */ /* 0x000fe80003800200 */
[----:B------:R-:W-:Y:S05]  /*6490*/  @!P2 BRA `(.L_x_1072) ;  /* 0x0000003000f4a947 */ /* 0x000fea0003800000 */
[----:B------:R-:W-:Y:S04]  /*64a0*/  BSSY.RECONVERGENT B1, `(.L_x_1073) ;  /* 0x0000005000017945 */ /* 0x000fe80003800200 */
[----:B------:R-:W-:Y:S05]  /*64b0*/  @!P1 BRA `(.L_x_1074) ;  /* 0x00000000000c9947 */ /* 0x000fea0003800000 */
[----:B-----5:R-:W1:Y:S02]  /*64c0*/  LDC.64 R164, c[0x0][0x390] ;  /* 0x0000e400ffa47b82 */ /* 0x020e640000000a00 */
[----:B-1----:R-:W-:-:S06]  /*64d0*/  IMAD.WIDE.U32 R164, R10, 0x10, R164 ;  /* 0x000000100aa47825 */ /* 0x002fcc00078e00a4 */
[----:B------:R-:W5:Y:S02]  /*64e0*/  LDG.E.128 R164, desc[UR6][R164.64] ;  /* 0x00000006a4a47981 */ /* 0x000f64000c1e1d00 */
.L_x_1074:
[----:B------:R-:W-:Y:S05]  /*64f0*/  BSYNC.RECONVERGENT B1 ;  /* 0x0000000000017941 */ /* 0x000fea0003800200 */
.L_x_1073:
        /* <DEDUP_REMOVED lines=9> */
[----:B------:R-:W-:Y:S01]  /*6590*/  BSSY.RECONVERGENT B3, `(.L_x_1078) ;  /* 0x0000017000037945 */ /* 0x000fe20003800200 */
[----:B-----5:R-:W-:-:S04]  /*65a0*/  PRMT R156, R24, 0x7632, R156 ;  /* 0x00007632189c7816 */ /* 0x020fc8000000009c */
[----:B------:R-:W-:-:S07]  /*65b0*/  SHF.L.U32 R156, R156, 0x10, RZ ;  /* 0x000000109c9c7819 */ /* 0x000fce00000006ff */
[----:B0-----:R-:W-:-:S04]  /*65c0*/  @P0 FFMA.FTZ R8, R4, R182, R181 ;  /* 0x000000b604080223 */ /* 0x001fc800000100b5 */
[----:B------:R-:W-:-:S04]  /*65d0*/  @P0 FADD.FTZ R8, R243, -R8 ;  /* 0x80000008f3080221 */ /* 0x000fc80000010000 */
[----:B------:R-:W-:Y:S01]  /*65e0*/  @P0 FFMA.FTZ R156, R11, R8, R156 ;  /* 0x000000080b9c0223 */ /* 0x000fe2000001009c */
[----:B------:R-:W-:-:S04]  /*65f0*/  @P0 FFMA.FTZ R8, R200, R182, R181 ;  /* 0x000000b6c8080223 */ /* 0x000fc800000100b5 */
        /* <DEDUP_REMOVED lines=10> */
[----:B------:R-:W-:-:S03]  /*66a0*/  @P5 IMAD.U32 R158, R40, 0x10000, RZ ;  /* 0x00010000289e5824 */ /* 0x000fc600078e00ff */
[----:B------:R-:W-:Y:S01]  /*66b0*/  FADD.FTZ R124, R124, R157 ;  /* 0x0000009d7c7c7221 */ /* 0x000fe20000010000 */
[----:B------:R-:W-:Y:S01]  /*66c0*/  MOV R157, RZ ;  /* 0x000000ff009d7202 */ /* 0x000fe20000000f00 */
[----:B------:R-:W-:-:S05]  /*66d0*/  @P5 FMUL.FTZ R157, R9, R158 ;  /* 0x0000009e099d5220 */ /* 0x000fca0000410000 */
[----:B------:R-:W-:-:S04]  /*66e0*/  F2FP.BF16.F32.PACK_AB R157, RZ, R157 ;  /* 0x0000009dff9d723e */ /* 0x000fc800000010ff */
[----:B------:R-:W-:-:S07]  /*66f0*/  PRMT R152, R157, 0x7610, R152 ;  /* 0x000076109d987816 */ /* 0x000fce0000000098 */
.L_x_1079:
[----:B------:R-:W-:Y:S05]  /*6700*/  BSYNC.RECONVERGENT B3 ;  /* 0x0000000000037941 */ /* 0x000fea0003800200 */
.L_x_1078:
[----:B------:R-:W-:Y:S04]  /*6710*/  BSSY.RECONVERGENT B3, `(.L_x_1080) ;  /* 0x0000010000037945 */ /* 0x000fe80003800200 */
[----:B------:R-:W-:Y:S05]  /*6720*/  @!P1 BRA `(.L_x_1081) ;  /* 0x0000000000389947 */ /* 0x000fea0003800000 */
[----:B------:R-:W3:Y:S01]  /*6730*/  LDL R159, [R1+0x8] ;  /* 0x00000800019f7983 */ /* 0x000ee20000100800 */
[----:B------:R-:W-:Y:S01]  /*6740*/  LOP3.LUT P5, RZ, R192, 0xff00, RZ, 0xc0, !PT ;  /* 0x0000ff00c0ff7812 */ /* 0x000fe200078ac0ff */
[----:B------:R-:W-:Y:S01]  /*6750*/  FMUL.FTZ R9, R156, UR13 ;  /* 0x0000000d9c097c20 */ /* 0x000fe20008410000 */
[----:B------:R-:W-:-:S03]  /*6760*/  HFMA2 R158, -RZ, RZ, 0, 0 ;  /* 0x00000000ff9e7431 */ /* 0x000fc600000001ff */
[----:B------:R-:W-:-:S08]  /*6770*/  FMUL.FTZ R9, R9, UR12 ;  /* 0x0000000c09097c20 */ /* 0x000fd00008410000 */
[----:B------:R-:W-:-:S04]  /*6780*/  @P5 PRMT R157, R164, 0x7632, R157 ;  /* 0x00007632a49d5816 */ /* 0x000fc8000000009d */
[----:B------:R-:W-:Y:S02]  /*6790*/  @P5 SHF.L.U32 R184, R157, 0x10, RZ ;  /* 0x000000109db85819 */ /* 0x000fe400000006ff */
[----:B------:R-:W-:-:S03]  /*67a0*/  MOV R157, RZ ;  /* 0x000000ff009d7202 */ /* 0x000fc60000000f00 */
[----:B------:R-:W-:-:S04]  /*67b0*/  @P5 FMUL.FTZ R158, R9, R184 ;  /* 0x000000b8099e5220 */ /* 0x000fc80000410000 */
[----:B------:R-:W-:Y:S01]  /*67c0*/  FADD.FTZ R125, R125, R158 ;  /* 0x0000009e7d7d7221 */ /* 0x000fe20000010000 */
[----:B---3--:R-:W-:-:S05]  /*67d0*/  @P5 SHF.L.U32 R158, R159, 0x10, RZ ;  /* 0x000000109f9e5819 */ /* 0x008fca00000006ff */
[----:B------:R-:W-:-:S05]  /*67e0*/  @P5 FMUL.FTZ R157, R9, R158 ;  /* 0x0000009e099d5220 */ /* 0x000fca0000410000 */
[----:B------:R-:W-:-:S04]  /*67f0*/  F2FP.BF16.F32.PACK_AB R157, RZ, R157 ;  /* 0x0000009dff9d723e */ /* 0x000fc800000010ff */
[----:B------:R-:W-:-:S07]  /*6800*/  PRMT R152, R152, 0x5410, R157 ;  /* 0x0000541098987816 */ /* 0x000fce000000009d */
.L_x_1081:
[----:B------:R-:W-:Y:S05]  /*6810*/  BSYNC.RECONVERGENT B3 ;  /* 0x0000000000037941 */ /* 0x000fea0003800200 */
.L_x_1080:
        /* <DEDUP_REMOVED lines=10> */
[----:B------:R-:W-:Y:S02]  /*68c0*/  @P5 SHF.L.U32 R158, R165, 0x10, RZ ;  /* 0x00000010a59e5819 */ /* 0x000fe400000006ff */
[----:B------:R-:W-:-:S03]  /*68d0*/  @P5 SHF.L.U32 R184, R41, 0x10, RZ ;  /* 0x0000001029b85819 */ /* 0x000fc600000006ff */
[----:B------:R-:W-:Y:S01]  /*68e0*/  @P5 FMUL.FTZ R159, R158, R9 ;  /* 0x000000099e9f5220 */ /* 0x000fe20000410000 */
[----:B------:R-:W-:Y:S01]  /*68f0*/  MOV R158, RZ ;  /* 0x000000ff009e7202 */ /* 0x000fe20000000f00 */
[----:B------:R-:W-:Y:S02]  /*6900*/  @P5 FMUL.FTZ R158, R9, R184 ;  /* 0x000000b8099e5220 */ /* 0x000fe40000410000 */
[----:B------:R-:W-:-:S03]  /*6910*/  FADD.FTZ R126, R126, R159 ;  /* 0x0000009f7e7e7221 */ /* 0x000fc60000010000 */
[----:B------:R-:W-:-:S04]  /*6920*/  F2FP.BF16.F32.PACK_AB R158, RZ, R158 ;  /* 0x0000009eff9e723e */ /* 0x000fc800000010ff */
[----:B------:R-:W-:-:S07]  /*6930*/  PRMT R153, R158, 0x7610, R153 ;  /* 0x000076109e997816 */ /* 0x000fce0000000099 */
.L_x_1083:
[----:B------:R-:W-:Y:S05]  /*6940*/  BSYNC.RECONVERGENT B3 ;  /* 0x0000000000037941 */ /* 0x000fea0003800200 */
.L_x_1082:
[----:B------:R-:W-:Y:S01]  /*6950*/  PRMT R9, R25, 0x7632, R9 ;  /* 0x0000763219097816 */ /* 0x000fe20000000009 */
[----:B------:R-:W-:Y:S01]  /*6960*/  @P0 FFMA.FTZ R159, R3, R182, R181 ;  /* 0x000000b6039f0223 */ /* 0x000fe200000100b5 */
[----:B------:R-:W-:Y:S03]  /*6970*/  BSSY.RECONVERGENT B3, `(.L_x_1084) ;  /* 0x0000013000037945 */ /* 0x000fe60003800200 */
[----:B------:R-:W-:Y:S02]  /*6980*/  IMAD.U32 R9, R9, 0x10000, RZ ;  /* 0x0001000009097824 */ /* 0x000fe400078e00ff */
[----:B------:R-:W-:-:S04]  /*6990*/  @P0 FADD.FTZ R158, R242, -R159 ;  /* 0x8000009ff29e0221 */ /* 0x000fc80000010000 */
[----:B------:R-:W-:Y:S01]  /*69a0*/  @P0 FFMA.FTZ R9, R11, R158, R9 ;  /* 0x0000009e0b090223 */ /* 0x000fe20000010009 */
[----:B------:R-:W-:Y:S06]  /*69b0*/  @!P1 BRA `(.L_x_1085) ;  /* 0x0000000000389947 */ /* 0x000fec0003800000 */
[----:B------:R-:W3:Y:S01]  /*69c0*/  LDL R184, [R1+0xc] ;  /* 0x00000c0001b87983 */ /* 0x000ee20000100800 */
[----:B------:R-:W-:Y:S01]  /*69d0*/  LOP3.LUT P5, RZ, R192, 0xff000000, RZ, 0xc0, !PT ;  /* 0xff000000c0ff7812 */ /* 0x000fe200078ac0ff */
[----:B------:R-:W-:Y:S01]  /*69e0*/  FMUL.FTZ R183, R9, UR13 ;  /* 0x0000000d09b77c20 */ /* 0x000fe20008410000 */
[----:B------:R-:W-:-:S03]  /*69f0*/  HFMA2 R159, -RZ, RZ, 0, 0 ;  /* 0x00000000ff9f7431 */ /* 0x000fc600000001ff */
        /* <DEDUP_REMOVED lines=10> */
.L_x_1085:
[----:B------:R-:W-:Y:S05]  /*6aa0*/  BSYNC.RECONVERGENT B3 ;  /* 0x0000000000037941 */ /* 0x000fea0003800200 */
.L_x_1084:
        /* <DEDUP_REMOVED lines=18> */
.L_x_1087:
[----:B------:R-:W-:Y:S05]  /*6bd0*/  BSYNC.RECONVERGENT B3 ;  /* 0x0000000000037941 */ /* 0x000fea0003800200 */
.L_x_1086:
        /* <DEDUP_REMOVED lines=21> */
.L_x_1089:
[----:B------:R-:W-:Y:S05]  /*6d30*/  BSYNC.RECONVERGENT B3 ;  /* 0x0000000000037941 */ /* 0x000fea0003800200 */
.L_x_1088:
[----:B------:R-:W-:Y:S01]  /*6d40*/  @P0 FFMA.FTZ R184, R229, R182, R181 ;  /* 0x000000b6e5b80223 */ /* 0x000fe200000100b5 */
[C---:B------:R-:W-:Y:S01]  /*6d50*/  SHF.L.U32 R159, R27.reuse, 0x10, RZ ;  /* 0x000000101b9f7819 */ /* 0x040fe200000006ff */
[----:B------:R-:W-:Y:S01]  /*6d60*/  BSSY.RECONVERGENT B3, `(.L_x_1090) ;  /* 0x0000018000037945 */ /* 0x000fe20003800200 */
[----:B------:R-:W-:Y:S01]  /*6d70*/  F2FP.BF16.F32.PACK_AB R156, R156, R8 ;  /* 0x000000089c9c723e */ /* 0x000fe200000010ff */
[----:B------:R-:W-:Y:S01]  /*6d80*/  @P0 FADD.FTZ R184, R230, -R184 ;  /* 0x800000b8e6b80221 */ /* 0x000fe20000010000 */
[----:B------:R-:W-:Y:S02]  /*6d90*/  PRMT R8, R27, 0x7632, R8 ;  /* 0x000076321b087816 */ /* 0x000fe40000000008 */
[----:B------:R-:W-:Y:S01]  /*6da0*/  F2FP.BF16.F32.PACK_AB R158, R158, R183 ;  /* 0x000000b79e9e723e */ /* 0x000fe200000010ff */
[----:B------:R-:W-:Y:S01]  /*6db0*/  @P0 FFMA.FTZ R159, R11, R184, R159 ;  /* 0x000000b80b9f0223 */ /* 0x000fe2000001009f */
[----:B------:R-:W-:Y:S01]  /*6dc0*/  @P0 FFMA.FTZ R184, R20, R182, R181 ;  /* 0x000000b614b80223 */ /* 0x000fe200000100b5 */
[----:B------:R-:W-:-:S02]  /*6dd0*/  SHF.L.U32 R8, R8, 0x10, RZ ;  /* 0x0000001008087819 */ /* 0x000fc400000006ff */
[----:B------:R-:W-:Y:S01]  /*6de0*/  F2FP.BF16.F32.PACK_AB R157, R9, R157 ;  /* 0x0000009d099d723e */ /* 0x000fe200000010ff */
        /* <DEDUP_REMOVED lines=15> */
.L_x_1091:
[----:B------:R-:W-:Y:S05]  /*6ee0*/  BSYNC.RECONVERGENT B3 ;  /* 0x0000000000037941 */ /* 0x000fea0003800200 */
.L_x_1090:
[----:B------:R-:W-:Y:S01]  /*6ef0*/  F2FP.BF16.F32.PACK_AB R159, R8, R159 ;  /* 0x0000009f089f723e */ /* 0x000fe200000010ff */
[----:B------:R-:W-:Y:S06]  /*6f00*/  @!P1 BRA `(.L_x_1092) ;  /* 0x0000002800349947 */ /* 0x000fec0003800000 */
[----:B------:R-:W3:Y:S01]  /*6f10*/  LDL R184, [R1+0x14] ;  /* 0x0000140001b87983 */ /* 0x000ee20000100800 */
[----:B------:R-:W-:Y:S01]  /*6f20*/  ISETP.GE.U32.AND P0, PT, R192, RZ, PT ;  /* 0x000000ffc000720c */ /* 0x000fe20003f06070 */
[----:B------:R-:W-:Y:S01]  /*6f30*/  FMUL.FTZ R183, R8, UR13 ;  /* 0x0000000d08b77c20 */ /* 0x000fe20008410000 */
[----:B------:R-:W-:Y:S02]  /*6f40*/  HFMA2 R9, -RZ, RZ, 0, 0 ;  /* 0x00000000ff097431 */ /* 0x000fe400000001ff */
        /* <DEDUP_REMOVED lines=12> */
.L_x_1077:
[----:B------:R-:W-:Y:S01]  /*7010*/  BSSY.RECONVERGENT B3, `(.L_x_1093) ;  /* 0x0000013000037945 */ /* 0x000fe20003800200 */
[----:B------:R-:W-:-:S03]  /*7020*/  ISETP.GT.AND P5, PT, R12, RZ, PT ;  /* 0x000000ff0c00720c */ /* 0x000fc60003fa4270 */
[----:B------:R-:W-:Y:S10]  /*7030*/  @!P1 BRA `(.L_x_1094) ;  /* 0x0000000000409947 */ /* 0x000ff40003800000 */
[----:B0-----:R-:W-:Y:S01]  /*7040*/  @P5 FFMA.FTZ R8, R200, R182, R181 ;  /* 0x000000b6c8085223 */ /* 0x001fe200000100b5 */
[----:B-----5:R-:W-:-:S03]  /*7050*/  LOP3.LUT P0, RZ, R192, 0xff, RZ, 0xc0, !PT ;  /* 0x000000ffc0ff7812 */ /* 0x020fc6000780c0ff */
[----:B------:R-:W-:Y:S01]  /*7060*/  @P5 FADD.FTZ R9, R191, -R8 ;  /* 0x80000008bf095221 */ /* 0x000fe20000010000 */
[----:B------:R-:W-:-:S05]  /*7070*/  SHF.L.U32 R8, R24, 0x10, RZ ;  /* 0x0000001018087819 */ /* 0x000fca00000006ff */
[----:B------:R-:W-:-:S04]  /*7080*/  @P5 FFMA.FTZ R8, R11, R9, R8 ;  /* 0x000000090b085223 */ /* 0x000fc80000010008 */
[----:B------:R-:W-:Y:S01]  /*7090*/  FMUL.FTZ R183, R8, UR13 ;  /* 0x0000000d08b77c20 */ /* 0x000fe20008410000 */
[----:B------:R-:W-:Y:S01]  /*70a0*/  @P0 SHF.L.U32 R9, R164, 0x10, RZ ;  /* 0x00000010a4090819 */ /* 0x000fe200000006ff */
[----:B------:R-:W-:Y:S02]  /*70b0*/  HFMA2 R8, -RZ, RZ, 0, 0 ;  /* 0x00000000ff087431 */ /* 0x000fe400000001ff */
        /* <DEDUP_REMOVED lines=8> */
.L_x_1094:
[----:B------:R-:W-:Y:S05]  /*7140*/  BSYNC.RECONVERGENT B3 ;  /* 0x0000000000037941 */ /* 0x000fea0003800200 */
.L_x_1093:
[----:B------:R-:W-:Y:S04]  /*7150*/  BSSY.RECONVERGENT B3, `(.L_x_1095) ;  /* 0x0000015000037945 */ /* 0x000fe80003800200 */
[----:B------:R-:W-:Y:S05]  /*7160*/  @!P1 BRA `(.L_x_1096) ;  /* 0x00000000004c9947 */ /* 0x000fea0003800000 */
[----:B------:R-:W3:Y:S01]  /*7170*/  LDL R185, [R1+0x8] ;  /* 0x0000080001b97983 */ /* 0x000ee20000100800 */
[----:B-----5:R-:W-:Y:S01]  /*7180*/  LOP3.LUT P0, RZ, R192, 0xff00, RZ, 0xc0, !PT ;  /* 0x0000ff00c0ff7812 */ /* 0x020fe2000780c0ff */
[----:B0-----:R-:W-:Y:S01]  /*7190*/  @P5 FFMA.FTZ R8, R4, R182, R181 ;  /* 0x000000b604085223 */ /* 0x001fe200000100b5 */
[----:B------:R-:W-:Y:S01]  /*71a0*/  PRMT R184, R24, 0x7632, R184 ;  /* 0x0000763218b87816 */ /* 0x000fe200000000b8 */
[----:B------:R-:W-:Y:S02]  /*71b0*/  HFMA2 R9, -RZ, RZ, 0, 0 ;  /* 0x00000000ff097431 */ /* 0x000fe400000001ff */
[----:B------:R-:W-:Y:S02]  /*71c0*/  @P5 FADD.FTZ R8, R243, -R8 ;  /* 0x80000008f3085221 */ /* 0x000fe40000010000 */
[----:B------:R-:W-:-:S04]  /*71d0*/  IMAD.U32 R184, R184, 0x10000, RZ ;  /* 0x00010000b8b87824 */ /* 0x000fc800078e00ff */
[----:B------:R-:W-:Y:S02]  /*71e0*/  @P5 FFMA.FTZ R184, R11, R8, R184 ;  /* 0x000000080bb85223 */ /* 0x000fe400000100b8 */
[----:B------:R-:W-:Y:S02]  /*71f0*/  @P0 PRMT R8, R164, 0x7632, R8 ;  /* 0x00007632a4080816 */ /* 0x000fe40000000008 */
[----:B------:R-:W-:Y:S02]  /*7200*/  FMUL.FTZ R183, R184, UR13 ;  /* 0x0000000db8b77c20 */ /* 0x000fe40008410000 */
[----:B------:R-:W-:Y:S02]  /*7210*/  @P0 SHF.L.U32 R8, R8, 0x10, RZ ;  /* 0x0000001008080819 */ /* 0x000fe400000006ff */
[----:B------:R-:W-:-:S04]  /*7220*/  FMUL.FTZ R183, R183, UR12 ;  /* 0x0000000cb7b77c20 */ /* 0x000fc80008410000 */
[----:B------:R-:W-:Y:S01]  /*7230*/  @P0 FMUL.FTZ R9, R183, R8 ;  /* 0x00000008b7090220 */ /* 0x000fe20000410000 */
[----:B------:R-:W-:-:S03]  /*7240*/  MOV R8, RZ ;  /* 0x000000ff00087202 */ /* 0x000fc60000000f00 */
[----:B------:R-:W-:Y:S01]  /*7250*/  FADD.FTZ R125, R125, R9 ;  /* 0x000000097d7d7221 */ /* 0x000fe20000010000 */
[----:B---3--:R-:W-:-:S05]  /*7260*/  @P0 SHF.L.U32 R9, R185, 0x10, RZ ;  /* 0x00000010b9090819 */ /* 0x008fca00000006ff */
[----:B------:R-:W-:-:S05]  /*7270*/  @P0 FMUL.FTZ R8, R9, R183 ;  /* 0x000000b709080220 */ /* 0x000fca0000410000 */
[----:B------:R-:W-:-:S04]  /*7280*/  F2FP.BF16.F32.PACK_AB R8, RZ, R8 ;  /* 0x00000008ff08723e */ /* 0x000fc800000010ff */
[----:B------:R-:W-:-:S07]  /*7290*/  PRMT R152, R152, 0x5410, R8 ;  /* 0x0000541098987816 */ /* 0x000fce0000000008 */
.L_x_1096:
[----:B------:R-:W-:Y:S05]  /*72a0*/  BSYNC.RECONVERGENT B3 ;  /* 0x0000000000037941 */ /* 0x000fea0003800200 */
.L_x_1095:
[----:B------:R-:W-:Y:S04]  /*72b0*/  BSSY.RECONVERGENT B3, `(.L_x_1097) ;  /* 0x0000012000037945 */ /* 0x000fe80003800200 */
[----:B------:R-:W-:Y:S05]  /*72c0*/  @!P1 BRA `(.L_x_1098) ;  /* 0x0000000000409947 */ /* 0x000fea0003800000 */
        /* <DEDUP_REMOVED lines=16> */
.L_x_1098:
[----:B------:R-:W-:Y:S05]  /*73d0*/  BSYNC.RECONVERGENT B3 ;  /* 0x0000000000037941 */ /* 0x000fea0003800200 */
.L_x_1097:
[----:B------:R-:W-:Y:S04]  /*73e0*/  BSSY.RECONVERGENT B3, `(.L_x_1099) ;  /* 0x0000015000037945 */ /* 0x000fe80003800200 */
[----:B------:R-:W-:Y:S05]  /*73f0*/  @!P1 BRA `(.L_x_1100) ;  /* 0x00000000004c9947 */ /* 0x000fea0003800000 */
[----:B------:R-:W3:Y:S01]  /*7400*/  LDL R184, [R1+0xc] ;  /* 0x00000c0001b87983 */ /* 0x000ee20000100800 */
[----:B0----5:R-:W-:Y:S01]  /*7410*/  PRMT R8, R25, 0x7632, R8 ;  /* 0x0000763219087816 */ /* 0x021fe20000000008 */
[----:B------:R-:W-:Y:S01]  /*7420*/  @P5 FFMA.FTZ R9, R3, R182, R181 ;  /* 0x000000b603095223 */ /* 0x000fe200000100b5 */
[----:B------:R-:W-:-:S03]  /*7430*/  LOP3.LUT P0, RZ, R192, 0xff000000, RZ, 0xc0, !PT ;  /* 0xff000000c0ff7812 */ /* 0x000fc6000780c0ff */
[----:B------:R-:W-:Y:S02]  /*7440*/  IMAD.U32 R8, R8, 0x10000, RZ ;  /* 0x0001000008087824 */ /* 0x000fe400078e00ff */
[----:B------:R-:W-:-:S04]  /*7450*/  @P5 FADD.FTZ R9, R242, -R9 ;  /* 0x80000009f2095221 */ /* 0x000fc80000010000 */
[----:B------:R-:W-:Y:S01]  /*7460*/  @P5 FFMA.FTZ R8, R11, R9, R8 ;  /* 0x000000090b085223 */ /* 0x000fe20000010008 */
[----:B------:R-:W-:-:S03]  /*7470*/  HFMA2 R9, -RZ, RZ, 0, 0 ;  /* 0x00000000ff097431 */ /* 0x000fc600000001ff */
[----:B------:R-:W-:Y:S01]  /*7480*/  FMUL.FTZ R183, R8, UR13 ;  /* 0x0000000d08b77c20 */ /* 0x000fe20008410000 */
[----:B------:R-:W-:-:S03]  /*7490*/  @P0 PRMT R8, R165, 0x7632, R8 ;  /* 0x00007632a5080816 */ /* 0x000fc60000000008 */
[----:B------:R-:W-:Y:S01]  /*74a0*/  FMUL.FTZ R183, R183, UR12 ;  /* 0x0000000cb7b77c20 */ /* 0x000fe20008410000 */
        /* <DEDUP_REMOVED lines=8> */
.L_x_1100:
[----:B------:R-:W-:Y:S05]  /*7530*/  BSYNC.RECONVERGENT B3 ;  /* 0x0000000000037941 */ /* 0x000fea0003800200 */
.L_x_1099:
[----:B------:R-:W-:Y:S04]  /*7540*/  BSSY.RECONVERGENT B3, `(.L_x_1101) ;  /* 0x0000012000037945 */ /* 0x000fe80003800200 */
[----:B------:R-:W-:Y:S05]  /*7550*/  @!P1 BRA `(.L_x_1102) ;  /* 0x0000000000409947 */ /* 0x000fea0003800000 */
[----:B0-----:R-:W-:Y:S01]  /*7560*/  @P5 FFMA.FTZ R9, R221, R182, R181 ;  /* 0x000000b6dd095223 */ /* 0x001fe200000100b5 */
        /* <DEDUP_REMOVED lines=15> */
.L_x_1102:
[----:B------:R-:W-:Y:S05]  /*7660*/  BSYNC.RECONVERGENT B3 ;  /* 0x0000000000037941 */ /* 0x000fea0003800200 */
.L_x_1101:
        /* <DEDUP_REMOVED lines=21> */
.L_x_1104:
[----:B------:R-:W-:Y:S05]  /*77c0*/  BSYNC.RECONVERGENT B3 ;  /* 0x0000000000037941 */ /* 0x000fea0003800200 */
.L_x_1103:
        /* <DEDUP_REMOVED lines=18> */
.L_x_1106:
[----:B------:R-:W-:Y:S05]  /*78f0*/  BSYNC.RECONVERGENT B3 ;  /* 0x0000000000037941 */ /* 0x000fea0003800200 */
.L_x_1105:
[----:B------:R-:W-:Y:S05]  /*7900*/  @!P1 BRA `(.L_x_1092) ;  /* 0x0000001c00b49947 */ /* 0x000fea0003800000 */
[----:B------:R-:W3:Y:S01]  /*7910*/  LDL R185, [R1+0x14] ;  /* 0x0000140001b97983 */ /* 0x000ee20000100800 */
[----:B-----5:R-:W-:Y:S01]  /*7920*/  ISETP.GE.U32.AND P0, PT, R192, RZ, PT ;  /* 0x000000ffc000720c */ /* 0x020fe20003f06070 */
[----:B0-----:R-:W-:Y:S01]  /*7930*/  @P5 FFMA.FTZ R8, R20, R182, R181 ;  /* 0x000000b614085223 */ /* 0x001fe200000100b5 */
[----:B------:R-:W-:Y:S01]  /*7940*/  PRMT R184, R27, 0x7632, R184 ;  /* 0x000076321bb87816 */ /* 0x000fe200000000b8 */
[----:B------:R-:W-:Y:S01]  /*7950*/  HFMA2 R9, -RZ, RZ, 0, 0 ;  /* 0x00000000ff097431 */ /* 0x000fe200000001ff */
[----:B------:R-:W-:Y:S01]  /*7960*/  ISETP.GE.U32.AND.EX P0, PT, R193, 0x1000000, PT, P0 ;  /* 0x01000000c100780c */ /* 0x000fe20003f06100 */
[----:B------:R-:W-:Y:S02]  /*7970*/  @P5 FADD.FTZ R8, R19, -R8 ;  /* 0x8000000813085221 */ /* 0x000fe40000010000 */
[----:B------:R-:W-:-:S04]  /*7980*/  IMAD.U32 R184, R184, 0x10000, RZ ;  /* 0x00010000b8b87824 */ /* 0x000fc800078e00ff */
        /* <DEDUP_REMOVED lines=13> */
.L_x_1076:
[----:B------:R-:W-:-:S04]  /*7a60*/  UISETP.NE.U32.AND UP0, UPT, UR20, URZ, UPT ;  /* 0x000000ff1400728c */ /* 0x000fc8000bf05070 */
[----:B------:R-:W-:-:S06]  /*7a70*/  UISETP.NE.AND.EX UP0, UPT, UR21, URZ, UPT, UP0 ;  /* 0x000000ff1500728c */ /* 0x000fcc000bf05300 */
[----:B------:R-:W-:-:S13]  /*7a80*/  PLOP3.LUT P2, PT, PT, PT, UP0, 0x80, 0x8 ;  /* 0x000000000008781c */ /* 0x000fda0003f4f008 */
[----:B------:R-:W-:Y:S05]  /*7a90*/  @!P2 BRA `(.L_x_1107) ;  /* 0x0000000c0014a947 */ /* 0x000fea0003800000 */
[----:B0-----:R-:W-:Y:S01]  /*7aa0*/  FFMA.FTZ R8, R200, R182, R181 ;  /* 0x000000b6c8087223 */ /* 0x001fe200000100b5 */
        /* <DEDUP_REMOVED lines=11> */
[----:B------:R-:W-:-:S03]  /*7b60*/  HFMA2 R9, -RZ, RZ, 0, 0 ;  /* 0x00000000ff097431 */ /* 0x000fc600000001ff */
        /* <DEDUP_REMOVED lines=10> */
.L_x_1109:
[----:B------:R-:W-:Y:S05]  /*7c10*/  BSYNC.RECONVERGENT B3 ;  /* 0x0000000000037941 */ /* 0x000fea0003800200 */
.L_x_1108:
        /* <DEDUP_REMOVED lines=11> */
[----:B------:R-:W-:-:S04]  /*7cd0*/  @P5 PRMT R8, R164, 0x7632, R8 ;  /* 0x00007632a4085816 */ /* 0x000fc80000000008 */
[----:B------:R-:W-:Y:S01]  /*7ce0*/  @P5 SHF.L.U32 R9, R8, 0x10, RZ ;  /* 0x0000001008095819 */ /* 0x000fe200000006ff */
[----:B------:R-:W-:-:S04]  /*7cf0*/  IMAD.MOV.U32 R8, RZ, RZ, RZ ;  /* 0x000000ffff087224 */ /* 0x000fc800078e00ff */
[----:B------:R-:W-:-:S04]  /*7d00*/  @P5 FMUL.FTZ R8, R9, R158 ;  /* 0x0000009e09085220 */ /* 0x000fc80000410000 */
[----:B------:R-:W-:Y:S02]  /*7d10*/  FADD.FTZ R125, R125, R8 ;  /* 0x000000087d7d7221 */ /* 0x000fe40000010000 */
[----:B------:R-:W0:Y:S02]  /*7d20*/  @P5 LDC.64 R8, c[0x0][0x408] ;  /* 0x00010200ff085b82 */ /* 0x000e240000000a00 */
[----:B0-----:R-:W-:-:S04]  /*7d30*/  @P5 FMUL.FTZ R9, R9, R156 ;  /* 0x0000009c09095220 */ /* 0x001fc80000410000 */
[----:B------:R-:W-:Y:S01]  /*7d40*/  @P5 FMUL.FTZ R158, R9, R8 ;  /* 0x00000008099e5220 */ /* 0x000fe20000410000 */
[----:B------:R-:W-:Y:S01]  /*7d50*/  HFMA2 R8, -RZ, RZ, 0, 0 ;  /* 0x00000000ff087431 */ /* 0x000fe200000001ff */
[----:B---3--:R-:W-:-:S05]  /*7d60*/  @P5 SHF.L.U32 R9, R157, 0x10, RZ ;  /* 0x000000109d095819 */ /* 0x008fca00000006ff */
[----:B------:R-:W-:-:S05]  /*7d70*/  @P5 FMUL.FTZ R8, R9, R158 ;  /* 0x0000009e09085220 */ /* 0x000fca0000410000 */
[----:B------:R-:W-:-:S04]  /*7d80*/  F2FP.BF16.F32.PACK_AB R8, RZ, R8 ;  /* 0x00000008ff08723e */ /* 0x000fc800000010ff */
[----:B------:R-:W-:-:S07]  /*7d90*/  PRMT R152, R152, 0x5410, R8 ;  /* 0x0000541098987816 */ /* 0x000fce0000000008 */
.L_x_1111:
[----:B------:R-:W-:Y:S05]  /*7da0*/  BSYNC.RECONVERGENT B3 ;  /* 0x0000000000037941 */ /* 0x000fea0003800200 */
.L_x_1110:
        /* <DEDUP_REMOVED lines=22> */
.L_x_1113:
[----:B------:R-:W-:Y:S05]  /*7f10*/  BSYNC.RECONVERGENT B3 ;  /* 0x0000000000037941 */ /* 0x000fea0003800200 */
.L_x_1112:
        /* <DEDUP_REMOVED lines=19> */
[----:B------:R-:W-:Y:S02]  /*8050*/  HFMA2 R9, -RZ, RZ, 0, 0 ;  /* 0x00000000ff097431 */ /* 0x000fe400000001ff */
[----:B---3--:R-:W-:-:S04]  /*8060*/  @P5 IMAD.U32 R158, R184, 0x10000, RZ ;  /* 0x00010000b89e5824 */ /* 0x008fc800078e00ff */
[----:B------:R-:W-:-:S05]  /*8070*/  @P5 FMUL.FTZ R9, R158, R8 ;  /* 0x000000089e095220 */ /* 0x000fca0000410000 */
[----:B------:R-:W-:-:S04]  /*8080*/  F2FP.BF16.F32.PACK_AB R9, RZ, R9 ;  /* 0x00000009ff09723e */ /* 0x000fc800000010ff */
[----:B------:R-:W-:-:S07]  /*8090*/  PRMT R153, R153, 0x5410, R9 ;  /* 0x0000541099997816 */ /* 0x000fce0000000009 */
.L_x_1115:
[----:B------:R-:W-:Y:S05]  /*80a0*/  BSYNC.RECONVERGENT B3 ;  /* 0x0000000000037941 */ /* 0x000fea0003800200 */
.L_x_1114:
        /* <DEDUP_REMOVED lines=13> */
[----:B------:R-:W-:-:S03]  /*8180*/  @P5 SHF.L.U32 R184, R42, 0x10, RZ ;  /* 0x000000102ab85819 */ /* 0x000fc600000006ff */
        /* <DEDUP_REMOVED lines=8> */
.L_x_1117:
[----:B------:R-:W-:Y:S05]  /*8210*/  BSYNC.RECONVERGENT B3 ;  /* 0x0000000000037941 */ /* 0x000fea0003800200 */
.L_x_1116:
        /* <DEDUP_REMOVED lines=24> */
.L_x_1119:
[----:B------:R-:W-:Y:S05]  /*83a0*/  BSYNC.RECONVERGENT B3 ;  /* 0x0000000000037941 */ /* 0x000fea0003800200 */
.L_x_1118:
[-CC-:B------:R-:W-:Y:S01]  /*83b0*/  FFMA.FTZ R8, R20, R182.reuse, R181.reuse ;  /* 0x000000b614087223 */ /* 0x180fe200000100b5 */
[----:B------:R-:W-:Y:S01]  /*83c0*/  FFMA.FTZ R9, R229, R182, R181 ;  /* 0x000000b6e5097223 */ /* 0x000fe200000100b5 */
[----:B------:R-:W-:Y:S01]  /*83d0*/  F2FP.BF16.F32.PACK_AB R158, R184, R158 ;  /* 0x0000009eb89e723e */ /* 0x000fe200000010ff */
[----:B------:R-:W-:Y:S01]  /*83e0*/  BSSY.RECONVERGENT B3, `(.L_x_1120) ;  /* 0x000001a000037945 */ /* 0x000fe20003800200 */
[----:B------:R-:W-:Y:S01]  /*83f0*/  FADD.FTZ R184, R19, -R8 ;  /* 0x8000000813b87221 */ /* 0x000fe20000010000 */
[----:B------:R-:W-:Y:S01]  /*8400*/  FADD.FTZ R8, R230, -R9 ;  /* 0x80000009e6087221 */ /* 0x000fe20000010000 */
[----:B------:R-:W-:Y:S02]  /*8410*/  F2FP.BF16.F32.PACK_AB R157, R183, R157 ;  /* 0x0000009db79d723e */ /* 0x000fe400000010ff */
[----:B------:R-:W-:Y:S01]  /*8420*/  F2FP.BF16.F32.PACK_AB R156, R156, R159 ;  /* 0x0000009f9c9c723e */ /* 0x000fe200000010ff */
[C---:B------:R-:W-:Y:S01]  /*8430*/  FMUL.FTZ R183, R11.reuse, R184 ;  /* 0x000000b80bb77220 */ /* 0x040fe20000410000 */
[----:B------:R-:W-:-:S04]  /*8440*/  FMUL.FTZ R159, R11, R8 ;  /* 0x000000080b9f7220 */ /* 0x000fc80000410000 */
[----:B------:R-:W-:Y:S02]  /*8450*/  FSEL R183, R183, RZ, P0 ;  /* 0x000000ffb7b77208 */ /* 0x000fe40000000000 */
        /* <DEDUP_REMOVED lines=18> */
.L_x_1121:
[----:B------:R-:W-:Y:S05]  /*8580*/  BSYNC.RECONVERGENT B3 ;  /* 0x0000000000037941 */ /* 0x000fea0003800200 */
.L_x_1120:
[----:B------:R-:W-:Y:S01]  /*8590*/  F2FP.BF16.F32.PACK_AB R159, R183, R159 ;  /* 0x0000009fb79f723e */ /* 0x000fe200000010ff */
[----:B------:R-:W-:Y:S06]  /*85a0*/  @!P1 BRA `(.L_x_1092) ;  /* 0x00000010008c9947 */ /* 0x000fec0003800000 */
[----:B------:R-:W3:Y:S01]  /*85b0*/  LDL R185, [R1+0x14] ;  /* 0x0000140001b97983 */ /* 0x000ee20000100800 */
[----:B-----5:R-:W-:Y:S02]  /*85c0*/  ISETP.GE.U32.AND P0, PT, R192, RZ, PT ;  /* 0x000000ffc000720c */ /* 0x020fe40003f06070 */
[----:B------:R-:W-:Y:S02]  /*85d0*/  MOV R184, RZ ;  /* 0x000000ff00b87202 */ /* 0x000fe40000000f00 */
        /* <DEDUP_REMOVED lines=15> */
[----:B------:R-:W-:Y:S01]  /*86d0*/  PRMT R155, R155, 0x5410, R9 ;  /* 0x000054109b9b7816 */ /* 0x000fe20000000009 */
[----:B------:R-:W-:Y:S06]  /*86e0*/  BRA `(.L_x_1092) ;  /* 0x00000010003c7947 */ /* 0x000fec0003800000 */
.L_x_1107:
[----:B------:R-:W-:Y:S04]  /*86f0*/  BSSY.RECONVERGENT B3, `(.L_x_1122) ;  /* 0x0000020000037945 */ /* 0x000fe80003800200 */
[----:B------:R-:W-:Y:S05]  /*8700*/  @!P1 BRA `(.L_x_1123) ;  /* 0x0000000000789947 */ /* 0x000fea0003800000 */
[----:B-----5:R-:W-:Y:S01]  /*8710*/  LOP3.LUT P0, RZ, R192, 0xff, RZ, 0xc0, !PT ;  /* 0x000000ffc0ff7812 */ /* 0x020fe2000780c0ff */
[----:B------:R-:W-:Y:S01]  /*8720*/  BSSY.RECONVERGENT B4, `(.L_x_1124) ;  /* 0x000000c000047945 */ /* 0x000fe20003800200 */
[----:B0-----:R-:W-:-:S11]  /*8730*/  MOV R9, RZ ;  /* 0x000000ff00097202 */ /* 0x001fd60000000f00 */
        /* <DEDUP_REMOVED lines=10> */
.L_x_1125:
[----:B------:R-:W-:Y:S05]  /*87e0*/  BSYNC.RECONVERGENT B4 ;  /* 0x0000000000047941 */ /* 0x000fea0003800200 */
.L_x_1124:
[----:B------:R-:W-:Y:S01]  /*87f0*/  BSSY.RECONVERGENT B4, `(.L_x_1126) ;  /* 0x000000d000047945 */ /* 0x000fe20003800200 */
[----:B------:R-:W-:Y:S02]  /*8800*/  HFMA2 R8, -RZ, RZ, 0, 0 ;  /* 0x00000000ff087431 */ /* 0x000fe400000001ff */
[----:B------:R-:W-:Y:S01]  /*8810*/  FADD.FTZ R124, R124, R9 ;  /* 0x000000097c7c7221 */ /* 0x000fe20000010000 */
[----:B------:R-:W-:Y:S06]  /*8820*/  @!P0 BRA `(.L_x_1127) ;  /* 0x0000000000248947 */ /* 0x000fec0003800000 */
[----:B------:R-:W-:Y:S01]  /*8830*/  FFMA.FTZ R8, R200, R182, R181 ;  /* 0x000000b6c8087223 */ /* 0x000fe200000100b5 */
[----:B------:R-:W-:-:S03]  /*8840*/  ISETP.GT.AND P0, PT, R12, RZ, PT ;  /* 0x000000ff0c00720c */ /* 0x000fc60003f04270 */
[----:B------:R-:W-:-:S04]  /*8850*/  FADD.FTZ R8, R191, -R8 ;  /* 0x80000008bf087221 */ /* 0x000fc80000010000 */
[----:B------:R-:W-:-:S05]  /*8860*/  FMUL.FTZ R8, R11, R8 ;  /* 0x000000080b087220 */ /* 0x000fca0000410000 */
[----:B------:R-:W-:-:S05]  /*8870*/  FSEL R8, R8, RZ, P0 ;  /* 0x000000ff08087208 */ /* 0x000fca0000000000 */
[----:B------:R-:W-:-:S04]  /*8880*/  FMUL.FTZ R8, R8, UR13 ;  /* 0x0000000d08087c20 */ /* 0x000fc80008410000 */
[----:B------:R-:W-:Y:S01]  /*8890*/  FMUL.FTZ R9, R8, UR12 ;  /* 0x0000000c08097c20 */ /* 0x000fe20008410000 */
[----:B------:R-:W-:-:S04]  /*88a0*/  IMAD.U32 R8, R40, 0x10000, RZ ;  /* 0x0001000028087824 */ /* 0x000fc800078e00ff */
[----:B------:R-:W-:-:S07]  /*88b0*/  FMUL.FTZ R8, R8, R9 ;  /* 0x0000000908087220 */ /* 0x000fce0000410000 */
.L_x_1127:
[----:B------:R-:W-:Y:S05]  /*88c0*/  BSYNC.RECONVERGENT B4 ;  /* 0x0000000000047941 */ /* 0x000fea0003800200 */
.L_x_1126:
[----:B------:R-:W-:-:S04]  /*88d0*/  F2FP.BF16.F32.PACK_AB R8, RZ, R8 ;  /* 0x00000008ff08723e */ /* 0x000fc800000010ff */
[----:B------:R-:W-:-:S07]  /*88e0*/  PRMT R152, R8, 0x7610, R152 ;  /* 0x0000761008987816 */ /* 0x000fce0000000098 */
.L_x_1123:
[----:B------:R-:W-:Y:S05]  /*88f0*/  BSYNC.RECONVERGENT B3 ;  /* 0x0000000000037941 */ /* 0x000fea0003800200 */
.L_x_1122:
        /* <DEDUP_REMOVED lines=16> */
.L_x_1131:
[----:B------:R-:W-:Y:S05]  /*8a00*/  BSYNC.RECONVERGENT B4 ;  /* 0x0000000000047941 */ /* 0x000fea0003800200 */
.L_x_1130:
        /* <DEDUP_REMOVED lines=14> */
.L_x_1133:
[----:B------:R-:W-:Y:S05]  /*8af0*/  BSYNC.RECONVERGENT B4 ;  /* 0x0000000000047941 */ /* 0x000fea0003800200 */
.L_x_1132:
[----:B------:R-:W-:-:S04]  /*8b00*/  F2FP.BF16.F32.PACK_AB R8, RZ, R8 ;  /* 0x00000008ff08723e */ /* 0x000fc800000010ff */
[----:B------:R-:W-:-:S07]  /*8b10*/  PRMT R152, R152, 0x5410, R8 ;  /* 0x0000541098987816 */ /* 0x000fce0000000008 */
.L_x_1129:
[----:B------:R-:W-:Y:S05]  /*8b20*/  BSYNC.RECONVERGENT B3 ;  /* 0x0000000000037941 */ /* 0x000fea0003800200 */
.L_x_1128:
        /* <DEDUP_REMOVED lines=15> */
.L_x_1137:
[----:B------:R-:W-:Y:S05]  /*8c20*/  BSYNC.RECONVERGENT B4 ;  /* 0x0000000000047941 */ /* 0x000fea0003800200 */
.L_x_1136:
        /* <DEDUP_REMOVED lines=11> */
[----:B------:R-:W-:-:S05]  /*8ce0*/  SHF.L.U32 R8, R41, 0x10, RZ ;  /* 0x0000001029087819 */ /* 0x000fca00000006ff */
[----:B------:R-:W-:-:S07]  /*8cf0*/  FMUL.FTZ R8, R8, R9 ;  /* 0x0000000908087220 */ /* 0x000fce0000410000 */
.L_x_1139:
[----:B------:R-:W-:Y:S05]  /*8d00*/  BSYNC.RECONVERGENT B4 ;  /* 0x0000000000047941 */ /* 0x000fea0003800200 */
.L_x_1138:
[----:B------:R-:W-:-:S04]  /*8d10*/  F2FP.BF16.F32.PACK_AB R8, RZ, R8 ;  /* 0x00000008ff08723e */ /* 0x000fc800000010ff */
[----:B------:R-:W-:-:S07]  /*8d20*/  PRMT R153, R8, 0x7610, R153 ;  /* 0x0000761008997816 */ /* 0x000fce0000000099 */
.L_x_1135:
[----:B------:R-:W-:Y:S05]  /*8d30*/  BSYNC.RECONVERGENT B3 ;  /* 0x0000000000037941 */ /* 0x000fea0003800200 */
.L_x_1134:
[----:B------:R-:W-:Y:S04]  /*8d40*/  BSSY.RECONVERGENT B3, `(.L_x_1140) ;  /* 0x0000022000037945 */ /* 0x000fe80003800200 */
[----:B------:R-:W-:Y:S05]  /*8d50*/  @!P1 BRA `(.L_x_1141) ;  /* 0x0000000000809947 */ /* 0x000fea0003800000 */
[----:B-----5:R-:W-:Y:S01]  /*8d60*/  LOP3.LUT P0, RZ, R192, 0xff000000, RZ, 0xc0, !PT ;  /* 0xff000000c0ff7812 */ /* 0x020fe2000780c0ff */
[----:B------:R-:W-:Y:S01]  /*8d70*/  BSSY.RECONVERGENT B4, `(.L_x_1142) ;  /* 0x000000d000047945 */ /* 0x000fe20003800200 */
[----:B0-----:R-:W-:-:S11]  /*8d80*/  MOV R8, RZ ;  /* 0x000000ff00087202 */ /* 0x001fd60000000f00 */
[----:B------:R-:W-:Y:S05]  /*8d90*/  @!P0 BRA `(.L_x_1143) ;  /* 0x0000000000288947 */ /* 0x000fea0003800000 */
[----:B------:R-:W-:Y:S01]  /*8da0*/  FFMA.FTZ R9, R3, R182, R181 ;  /* 0x000000b603097223 */ /* 0x000fe200000100b5 */
[----:B------:R-:W-:-:S03]  /*8db0*/  ISETP.GT.AND P5, PT, R12, RZ, PT ;  /* 0x000000ff0c00720c */ /* 0x000fc60003fa4270 */
[--C-:B------:R-:W-:Y:S01]  /*8dc0*/  FADD.FTZ R8, R242, -R9.reuse ;  /* 0x80000009f2087221 */ /* 0x100fe20000010000 */
[----:B------:R-:W-:-:S03]  /*8dd0*/  PRMT R9, R165, 0x7632, R9 ;  /* 0x00007632a5097816 */ /* 0x000fc60000000009 */
[----:B------:R-:W-:Y:S02]  /*8de0*/  FMUL.FTZ R8, R11, R8 ;  /* 0x000000080b087220 */ /* 0x000fe40000410000 */
[----:B------:R-:W-:-:S03]  /*8df0*/  IMAD.U32 R9, R9, 0x10000, RZ ;  /* 0x0001000009097824 */ /* 0x000fc600078e00ff */
[----:B------:R-:W-:-:S05]  /*8e00*/  FSEL R8, R8, RZ, P5 ;  /* 0x000000ff08087208 */ /* 0x000fca0002800000 */
[----:B------:R-:W-:-:S04]  /*8e10*/  FMUL.FTZ R8, R8, UR13 ;  /* 0x0000000d08087c20 */ /* 0x000fc80008410000 */
[----:B------:R-:W-:-:S04]  /*8e20*/  FMUL.FTZ R8, R8, UR12 ;  /* 0x0000000c08087c20 */ /* 0x000fc80008410000 */
[----:B------:R-:W-:-:S07]  /*8e30*/  FMUL.FTZ R8, R9, R8 ;  /* 0x0000000809087220 */ /* 0x000fce0000410000 */
.L_x_1143:
[----:B------:R-:W-:Y:S05]  /*8e40*/  BSYNC.RECONVERGENT B4 ;  /* 0x0000000000047941 */ /* 0x000fea0003800200 */
.L_x_1142:
        /* <DEDUP_REMOVED lines=14> */
.L_x_1145:
[----:B------:R-:W-:Y:S05]  /*8f30*/  BSYNC.RECONVERGENT B4 ;  /* 0x0000000000047941 */ /* 0x000fea0003800200 */
.L_x_1144:
[----:B------:R-:W-:-:S04]  /*8f40*/  F2FP.BF16.F32.PACK_AB R8, RZ, R8 ;  /* 0x00000008ff08723e */ /* 0x000fc800000010ff */
[----:B------:R-:W-:-:S07]  /*8f50*/  PRMT R153, R153, 0x5410, R8 ;  /* 0x0000541099997816 */ /* 0x000fce0000000008 */
.L_x_1141:
[----:B------:R-:W-:Y:S05]  /*8f60*/  BSYNC.RECONVERGENT B3 ;  /* 0x0000000000037941 */ /* 0x000fea0003800200 */
.L_x_1140:
        /* <DEDUP_REMOVED lines=8> */
[----:B------:R-:W-:Y:S01]  /*8ff0*/  FADD.FTZ R8, R220, -R9 ;  /* 0x80000009dc087221 */ /* 0x000fe20000010000 */
[----:B------:R-:W-:-:S03]  /*9000*/  SHF.L.U32 R9, R166, 0x10, RZ ;  /* 0x00000010a6097819 */ /* 0x000fc600000006ff */
[----:B------:R-:W-:-:S05]  /*9010*/  FMUL.FTZ R8, R11, R8 ;  /* 0x000000080b087220 */ /* 0x000fca0000410000 */
[----:B------:R-:W-:-:S05]  /*9020*/  FSEL R8, R8, RZ, P5 ;  /* 0x000000ff08087208 */ /* 0x000fca0002800000 */
[----:B------:R-:W-:-:S04]  /*9030*/  FMUL.FTZ R8, R8, UR13 ;  /* 0x0000000d08087c20 */ /* 0x000fc80008410000 */
[----:B------:R-:W-:-:S04]  /*9040*/  FMUL.FTZ R8, R8, UR12 ;  /* 0x0000000c08087c20 */ /* 0x000fc80008410000 */
[----:B------:R-:W-:-:S07]  /*9050*/  FMUL.FTZ R9, R9, R8 ;  /* 0x0000000809097220 */ /* 0x000fce0000410000 */
.L_x_1149:
[----:B------:R-:W-:Y:S05]  /*9060*/  BSYNC.RECONVERGENT B4 ;  /* 0x0000000000047941 */ /* 0x000fea0003800200 */
.L_x_1148:
        /* <DEDUP_REMOVED lines=13> */
.L_x_1151:
[----:B------:R-:W-:Y:S05]  /*9140*/  BSYNC.RECONVERGENT B4 ;  /* 0x0000000000047941 */ /* 0x000fea0003800200 */
.L_x_1150:
[----:B------:R-:W-:-:S04]  /*9150*/  F2FP.BF16.F32.PACK_AB R8, RZ, R8 ;  /* 0x00000008ff08723e */ /* 0x000fc800000010ff */
[----:B------:R-:W-:-:S07]  /*9160*/  PRMT R154, R8, 0x7610, R154 ;  /* 0x00007610089a7816 */ /* 0x000fce000000009a */
.L_x_1147:
[----:B------:R-:W-:Y:S05]  /*9170*/  BSYNC.RECONVERGENT B3 ;  /* 0x0000000000037941 */ /* 0x000fea0003800200 */
.L_x_1146:
        /* <DEDUP_REMOVED lines=16> */
.L_x_1155:
[----:B------:R-:W-:Y:S05]  /*9280*/  BSYNC.RECONVERGENT B4 ;  /* 0x0000000000047941 */ /* 0x000fea0003800200 */
.L_x_1154:
        /* <DEDUP_REMOVED lines=14> */
.L_x_1157:
[----:B------:R-:W-:Y:S05]  /*9370*/  BSYNC.RECONVERGENT B4 ;  /* 0x0000000000047941 */ /* 0x000fea0003800200 */
.L_x_1156:
[----:B------:R-:W-:-:S04]  /*9380*/  F2FP.BF16.F32.PACK_AB R8, RZ, R8 ;  /* 0x00000008ff08723e */ /* 0x000fc800000010ff */
[----:B------:R-:W-:-:S07]  /*9390*/  PRMT R154, R154, 0x5410, R8 ;  /* 0x000054109a9a7816 */ /* 0x000fce0000000008 */
.L_x_1153:
[----:B------:R-:W-:Y:S05]  /*93a0*/  BSYNC.RECONVERGENT B3 ;  /* 0x0000000000037941 */ /* 0x000fea0003800200 */
.L_x_1152:
        /* <DEDUP_REMOVED lines=15> */
.L_x_1161:
[----:B------:R-:W-:Y:S05]  /*94a0*/  BSYNC.RECONVERGENT B4 ;  /* 0x0000000000047941 */ /* 0x000fea0003800200 */
.L_x_1160:
        /* <DEDUP_REMOVED lines=13> */
.L_x_1163:
[----:B------:R-:W-:Y:S05]  /*9580*/  BSYNC.RECONVERGENT B4 ;  /* 0x0000000000047941 */ /* 0x000fea0003800200 */
.L_x_1162:
[----:B------:R-:W-:-:S04]  /*9590*/  F2FP.BF16.F32.PACK_AB R8, RZ, R8 ;  /* 0x00000008ff08723e */ /* 0x000fc800000010ff */
[----:B------:R-:W-:-:S07]  /*95a0*/  PRMT R155, R8, 0x7610, R155 ;  /* 0x00007610089b7816 */ /* 0x000fce000000009b */
.L_x_1159:
[----:B------:R-:W-:Y:S05]  /*95b0*/  BSYNC.RECONVERGENT B3 ;  /* 0x0000000000037941 */ /* 0x000fea0003800200 */
.L_x_1158:
[----:B------:R-:W-:Y:S05]  /*95c0*/  @!P1 BRA `(.L_x_1092) ;  /* 0x0000000000849947 */ /* 0x000fea0003800000 */
[----:B-----5:R-:W-:Y:S01]  /*95d0*/  ISETP.GE.U32.AND P0, PT, R192, RZ, PT ;  /* 0x000000ffc000720c */ /* 0x020fe20003f06070 */
[----:B------:R-:W-:Y:S01]  /*95e0*/  BSSY.RECONVERGENT B3, `(.L_x_1164) ;  /* 0x000000e000037945 */ /* 0x000fe20003800200 */
[----:B0-----:R-:W-:Y:S02]  /*95f0*/  MOV R8, RZ ;  /* 0x000000ff00087202 */ /* 0x001fe40000000f00 */
        /* <DEDUP_REMOVED lines=12> */
.L_x_1165:
[----:B------:R-:W-:Y:S05]  /*96c0*/  BSYNC.RECONVERGENT B3 ;  /* 0x0000000000037941 */ /* 0x000fea0003800200 */
.L_x_1164:
        /* <DEDUP_REMOVED lines=14> */
.L_x_1167:
[----:B------:R-:W-:Y:S05]  /*97b0*/  BSYNC.RECONVERGENT B3 ;  /* 0x0000000000037941 */ /* 0x000fea0003800200 */
.L_x_1166:
[----:B------:R-:W-:-:S04]  /*97c0*/  F2FP.BF16.F32.PACK_AB R8, RZ, R8 ;  /* 0x00000008ff08723e */ /* 0x000fc800000010ff */
[----:B------:R-:W-:-:S07]  /*97d0*/  PRMT R155, R155, 0x5410, R8 ;  /* 0x000054109b9b7816 */ /* 0x000fce0000000008 */
.L_x_1092:
[----:B------:R-:W-:Y:S05]  /*97e0*/  BSYNC.RECONVERGENT B1 ;  /* 0x0000000000017941 */ /* 0x000fea0003800200 */
.L_x_1075:
[----:B0-----:R-:W0:Y:S02]  /*97f0*/  @P2 LDC.64 R8, c[0x0][0x478] ;  /* 0x00011e00ff082b82 */ /* 0x001e240000000a00 */
[C---:B0-----:R-:W-:Y:S01]  /*9800*/  @P2 IMAD.WIDE.U32 R8, R180.reuse, 0x10, R8 ;  /* 0x00000010b4082825 */ /* 0x041fe200078e0008 */
[----:B------:R-:W-:-:S04]  /*9810*/  IADD3 R180, PT, PT, R180, 0x20, RZ ;  /* 0x00000020b4b47810 */ /* 0x000fc80007ffe0ff */
[----:B------:R0:W-:Y:S02]  /*9820*/  @P2 STG.E.128 desc[UR6][R8.64], R156 ;  /* 0x0000009c08002986 */ /* 0x0001e4000c101d06 */
[----:B0-----:R-:W0:Y:S02]  /*9830*/  @P1 LDC.64 R8, c[0x0][0x468] ;  /* 0x00011a00ff081b82 */ /* 0x001e240000000a00 */
[----:B0-----:R-:W-:-:S04]  /*9840*/  @P1 IMAD.WIDE.U32 R8, R10, 0x10, R8 ;  /* 0x000000100a081825 */ /* 0x001fc800078e0008 */
[----:B------:R-:W-:Y:S01]  /*9850*/  VIADD R10, R10, 0x20 ;  /* 0x000000200a0a7836 */ /* 0x000fe20000000000 */
[----:B------:R1:W-:Y:S06]  /*9860*/  @P1 STG.E.128 desc[UR6][R8.64], R152 ;  /* 0x0000009808001986 */ /* 0x0003ec000c101d06 */
.L_x_1072:
[----:B------:R-:W-:Y:S05]  /*9870*/  BSYNC.RECONVERGENT B2 ;  /* 0x0000000000027941 */ /* 0x000fea0003800200 */
.L_x_1071:
[----:B------:R-:W-:Y:S04]  /*9880*/  BSSY.RECONVERGENT B2, `(.L_x_1168) ;  /* 0x0000337000027945 */ /* 0x000fe80003800200 */
[----:B------:R-:W-:Y:S05]  /*9890*/  @!P3 BRA `(.L_x_1169) ;  /* 0x0000003000d4b947 */ /* 0x000fea0003800000 */
[----:B------:R-:W-:Y:S04]  /*98a0*/  BSSY.RECONVERGENT B1, `(.L_x_1170) ;  /* 0x0000005000017945 */ /* 0x000fe80003800200 */
[----:B------:R-:W-:Y:S05]  /*98b0*/  @!P1 BRA `(.L_x_1171) ;  /* 0x00000000000c9947 */ /* 0x000fea0003800000 */
[----:B-----5:R-:W3:Y:S02]  /*98c0*/  LDC.64 R164, c[0x0][0x390] ;  /* 0x0000e400ffa47b82 */ /* 0x020ee40000000a00 */
[----:B---3--:R-:W-:-:S06]  /*98d0*/  IMAD.WIDE.U32 R164, R10, 0x10, R164 ;  /* 0x000000100aa47825 */ /* 0x008fcc00078e00a4 */
[----:B------:R-:W5:Y:S02]  /*98e0*/  LDG.E.128 R164, desc[UR6][R164.64] ;  /* 0x00000006a4a47981 */ /* 0x000f64000c1e1d00 */
.L_x_1171:
[----:B------:R-:W-:Y:S05]  /*98f0*/  BSYNC.RECONVERGENT B1 ;  /* 0x0000000000017941 */ /* 0x000fea0003800200 */
.L_x_1170:
        /* <DEDUP_REMOVED lines=12> */
[-CC-:B01----:R-:W-:Y:S01]  /*99c0*/  @P0 FFMA.FTZ R9, R16, R182.reuse, R181.reuse ;  /* 0x000000b610090223 */ /* 0x183fe200000100b5 */
[----:B------:R-:W-:-:S03]  /*99d0*/  @P0 FFMA.FTZ R8, R190, R182, R181 ;  /* 0x000000b6be080223 */ /* 0x000fc600000100b5 */
        /* <DEDUP_REMOVED lines=18> */
.L_x_1176:
[----:B------:R-:W-:Y:S05]  /*9b00*/  BSYNC.RECONVERGENT B3 ;  /* 0x0000000000037941 */ /* 0x000fea0003800200 */
.L_x_1175:
[----:B------:R-:W-:Y:S04]  /*9b10*/  BSSY.RECONVERGENT B3, `(.L_x_1177) ;  /* 0x000000f000037945 */ /* 0x000fe80003800200 */
[----:B------:R-:W-:Y:S05]  /*9b20*/  @!P1 BRA `(.L_x_1178) ;  /* 0x0000000000349947 */ /* 0x000fea0003800000 */
[----:B------:R-:W-:Y:S01]  /*9b30*/  LOP3.LUT P3, RZ, R196, 0xff00, RZ, 0xc0, !PT ;  /* 0x0000ff00c4ff7812 */ /* 0x000fe2000786c0ff */
[----:B------:R-:W-:Y:S01]  /*9b40*/  FMUL.FTZ R9, R156, UR13 ;  /* 0x0000000d9c097c20 */ /* 0x000fe20008410000 */
[----:B------:R-:W-:-:S03]  /*9b50*/  MOV R158, RZ ;  /* 0x000000ff009e7202 */ /* 0x000fc60000000f00 */
[----:B------:R-:W-:-:S08]  /*9b60*/  FMUL.FTZ R9, R9, UR12 ;  /* 0x0000000c09097c20 */ /* 0x000fd00008410000 */
[----:B------:R-:W-:-:S04]  /*9b70*/  @P3 PRMT R157, R164, 0x7632, R157 ;  /* 0x00007632a49d3816 */ /* 0x000fc8000000009d */
[----:B------:R-:W-:Y:S01]  /*9b80*/  @P3 SHF.L.U32 R184, R157, 0x10, RZ ;  /* 0x000000109db83819 */ /* 0x000fe200000006ff */
[----:B------:R-:W-:-:S04]  /*9b90*/  HFMA2 R157, -RZ, RZ, 0, 0 ;  /* 0x00000000ff9d7431 */ /* 0x000fc800000001ff */
[----:B------:R-:W-:-:S04]  /*9ba0*/  @P3 FMUL.FTZ R158, R9, R184 ;  /* 0x000000b8099e3220 */ /* 0x000fc80000410000 */
[----:B------:R-:W-:Y:S01]  /*9bb0*/  FADD.FTZ R133, R133, R158 ;  /* 0x0000009e85857221 */ /* 0x000fe20000010000 */
[----:B------:R-:W-:-:S04]  /*9bc0*/  @P3 IMAD.U32 R158, R251, 0x10000, RZ ;  /* 0x00010000fb9e3824 */ /* 0x000fc800078e00ff */
[----:B------:R-:W-:-:S05]  /*9bd0*/  @P3 FMUL.FTZ R157, R9, R158 ;  /* 0x0000009e099d3220 */ /* 0x000fca0000410000 */
[----:B------:R-:W-:-:S04]  /*9be0*/  F2FP.BF16.F32.PACK_AB R157, RZ, R157 ;  /* 0x0000009dff9d723e */ /* 0x000fc800000010ff */
[----:B------:R-:W-:-:S07]  /*9bf0*/  PRMT R152, R152, 0x5410, R157 ;  /* 0x0000541098987816 */ /* 0x000fce000000009d */
.L_x_1178:
[----:B------:R-:W-:Y:S05]  /*9c00*/  BSYNC.RECONVERGENT B3 ;  /* 0x0000000000037941 */ /* 0x000fea0003800200 */
.L_x_1177:
        /* <DEDUP_REMOVED lines=10> */
[----:B------:R-:W-:Y:S02]  /*9cb0*/  @P3 SHF.L.U32 R158, R165, 0x10, RZ ;  /* 0x00000010a59e3819 */ /* 0x000fe400000006ff */
[----:B------:R-:W-:-:S03]  /*9cc0*/  @P3 SHF.L.U32 R184, R49, 0x10, RZ ;  /* 0x0000001031b83819 */ /* 0x000fc600000006ff */
[----:B------:R-:W-:Y:S01]  /*9cd0*/  @P3 FMUL.FTZ R159, R158, R9 ;  /* 0x000000099e9f3220 */ /* 0x000fe20000410000 */
[----:B------:R-:W-:Y:S02]  /*9ce0*/  HFMA2 R158, -RZ, RZ, 0, 0 ;  /* 0x00000000ff9e7431 */ /* 0x000fe400000001ff */
[----:B------:R-:W-:Y:S01]  /*9cf0*/  @P3 FMUL.FTZ R158, R9, R184 ;  /* 0x000000b8099e3220 */ /* 0x000fe20000410000 */
[----:B------:R-:W-:-:S04]  /*9d00*/  FADD.FTZ R134, R134, R159 ;  /* 0x0000009f86867221 */ /* 0x000fc80000010000 */
[----:B------:R-:W-:-:S04]  /*9d10*/  F2FP.BF16.F32.PACK_AB R158, RZ, R158 ;  /* 0x0000009eff9e723e */ /* 0x000fc800000010ff */
[----:B------:R-:W-:-:S07]  /*9d20*/  PRMT R153, R158, 0x7610, R153 ;  /* 0x000076109e997816 */ /* 0x000fce0000000099 */
.L_x_1180:
[----:B------:R-:W-:Y:S05]  /*9d30*/  BSYNC.RECONVERGENT B3 ;  /* 0x0000000000037941 */ /* 0x000fea0003800200 */
.L_x_1179:
[----:B------:R-:W-:Y:S01]  /*9d40*/  PRMT R9, R173, 0x7632, R9 ;  /* 0x00007632ad097816 */ /* 0x000fe20000000009 */
[----:B------:R-:W-:Y:S01]  /*9d50*/  @P0 FFMA.FTZ R158, R17, R182, R181 ;  /* 0x000000b6119e0223 */ /* 0x000fe200000100b5 */
[----:B------:R-:W-:Y:S02]  /*9d60*/  BSSY.RECONVERGENT B3, `(.L_x_1181) ;  /* 0x0000012000037945 */ /* 0x000fe40003800200 */
[----:B------:R-:W-:Y:S01]  /*9d70*/  SHF.L.U32 R9, R9, 0x10, RZ ;  /* 0x0000001009097819 */ /* 0x000fe200000006ff */
[----:B------:R-:W-:-:S04]  /*9d80*/  @P0 FADD.FTZ R158, R239, -R158 ;  /* 0x8000009eef9e0221 */ /* 0x000fc80000010000 */
[----:B------:R-:W-:Y:S01]  /*9d90*/  @P0 FFMA.FTZ R9, R11, R158, R9 ;  /* 0x0000009e0b090223 */ /* 0x000fe20000010009 */
[----:B------:R-:W-:Y:S06]  /*9da0*/  @!P1 BRA `(.L_x_1182) ;  /* 0x0000000000349947 */ /* 0x000fec0003800000 */
[----:B------:R-:W-:Y:S01]  /*9db0*/  LOP3.LUT P3, RZ, R196, 0xff000000, RZ, 0xc0, !PT ;  /* 0xff000000c4ff7812 */ /* 0x000fe2000786c0ff */
[----:B------:R-:W-:Y:S01]  /*9dc0*/  FMUL.FTZ R183, R9, UR13 ;  /* 0x0000000d09b77c20 */ /* 0x000fe20008410000 */
[----:B------:R-:W-:-:S03]  /*9dd0*/  MOV R159, RZ ;  /* 0x000000ff009f7202 */ /* 0x000fc60000000f00 */
[----:B------:R-:W-:-:S08]  /*9de0*/  FMUL.FTZ R183, R183, UR12 ;  /* 0x0000000cb7b77c20 */ /* 0x000fd00008410000 */
[----:B------:R-:W-:-:S04]  /*9df0*/  @P3 PRMT R158, R165, 0x7632, R158 ;  /* 0x00007632a59e3816 */ /* 0x000fc8000000009e */
[----:B------:R-:W-:-:S05]  /*9e00*/  @P3 SHF.L.U32 R158, R158, 0x10, RZ ;  /* 0x000000109e9e3819 */ /* 0x000fca00000006ff */
[----:B------:R-:W-:Y:S01]  /*9e10*/  @P3 FMUL.FTZ R159, R183, R158 ;  /* 0x0000009eb79f3220 */ /* 0x000fe20000410000 */
[----:B------:R-:W-:-:S03]  /*9e20*/  HFMA2 R158, -RZ, RZ, 0, 0 ;  /* 0x00000000ff9e7431 */ /* 0x000fc600000001ff */
[----:B------:R-:W-:Y:S01]  /*9e30*/  FADD.FTZ R135, R135, R159 ;  /* 0x0000009f87877221 */ /* 0x000fe20000010000 */
[----:B------:R-:W-:-:S04]  /*9e40*/  @P3 IMAD.U32 R159, R252, 0x10000, RZ ;  /* 0x00010000fc9f3824 */ /* 0x000fc800078e00ff */
[----:B------:R-:W-:-:S05]  /*9e50*/  @P3 FMUL.FTZ R158, R183, R159 ;  /* 0x0000009fb79e3220 */ /* 0x000fca0000410000 */
[----:B------:R-:W-:-:S04]  /*9e60*/  F2FP.BF16.F32.PACK_AB R158, RZ, R158 ;  /* 0x0000009eff9e723e */ /* 0x000fc800000010ff */
[----:B------:R-:W-:-:S07]  /*9e70*/  PRMT R153, R153, 0x5410, R158 ;  /* 0x0000541099997816 */ /* 0x000fce000000009e */
.L_x_1182:
[----:B------:R-:W-:Y:S05]  /*9e80*/  BSYNC.RECONVERGENT B3 ;  /* 0x0000000000037941 */ /* 0x000fea0003800200 */
.L_x_1181:
        /* <DEDUP_REMOVED lines=18> */
.L_x_1184:
[----:B------:R-:W-:Y:S05]  /*9fb0*/  BSYNC.RECONVERGENT B3 ;  /* 0x0000000000037941 */ /* 0x000fea0003800200 */
.L_x_1183:
[----:B------:R-:W-:Y:S01]  /*9fc0*/  PRMT R158, R174, 0x7632, R158 ;  /* 0x00007632ae9e7816 */ /* 0x000fe2000000009e */
[----:B------:R-:W-:Y:S01]  /*9fd0*/  @P0 FFMA.FTZ R159, R18, R182, R181 ;  /* 0x000000b6129f0223 */ /* 0x000fe200000100b5 */
[----:B------:R-:W-:Y:S02]  /*9fe0*/  BSSY.RECONVERGENT B3, `(.L_x_1185) ;  /* 0x0000013000037945 */ /* 0x000fe40003800200 */
[----:B------:R-:W-:Y:S01]  /*9ff0*/  SHF.L.U32 R158, R158, 0x10, RZ ;  /* 0x000000109e9e7819 */ /* 0x000fe200000006ff */
[----:B------:R-:W-:-:S04]  /*a000*/  @P0 FADD.FTZ R159, R238, -R159 ;  /* 0x8000009fee9f0221 */ /* 0x000fc80000010000 */
[----:B------:R-:W-:Y:S01]  /*a010*/  @P0 FFMA.FTZ R158, R11, R159, R158 ;  /* 0x0000009f0b9e0223 */ /* 0x000fe2000001009e */
[----:B------:R-:W-:Y:S06]  /*a020*/  @!P1 BRA `(.L_x_1186) ;  /* 0x0000000000389947 */ /* 0x000fec0003800000 */
[----:B------:R-:W3:Y:S01]  /*a030*/  LDL R186, [R1] ;  /* 0x0000000001ba7983 */ /* 0x000ee20000100800 */
        /* <DEDUP_REMOVED lines=9> */
[----:B---3--:R-:W-:-:S04]  /*a0d0*/  @P3 IMAD.U32 R185, R186, 0x10000, RZ ;  /* 0x00010000bab93824 */ /* 0x008fc800078e00ff */
[----:B------:R-:W-:-:S05]  /*a0e0*/  @P3 FMUL.FTZ R184, R159, R185 ;  /* 0x000000b99fb83220 */ /* 0x000fca0000410000 */
[----:B------:R-:W-:-:S04]  /*a0f0*/  F2FP.BF16.F32.PACK_AB R184, RZ, R184 ;  /* 0x000000b8ffb8723e */ /* 0x000fc800000010ff */
[----:B------:R-:W-:-:S07]  /*a100*/  PRMT R154, R154, 0x5410, R184 ;  /* 0x000054109a9a7816 */ /* 0x000fce00000000b8 */
.L_x_1186:
[----:B------:R-:W-:Y:S05]  /*a110*/  BSYNC.RECONVERGENT B3 ;  /* 0x0000000000037941 */ /* 0x000fea0003800200 */
.L_x_1185:
        /* <DEDUP_REMOVED lines=26> */
.L_x_1188:
[----:B------:R-:W-:Y:S05]  /*a2c0*/  BSYNC.RECONVERGENT B3 ;  /* 0x0000000000037941 */ /* 0x000fea0003800200 */
.L_x_1187:
[----:B------:R-:W-:Y:S01]  /*a2d0*/  F2FP.BF16.F32.PACK_AB R159, R8, R159 ;  /* 0x0000009f089f723e */ /* 0x000fe200000010ff */
[----:B------:R-:W-:Y:S06]  /*a2e0*/  @!P1 BRA `(.L_x_1189) ;  /* 0x00000028001c9947 */ /* 0x000fec0003800000 */
[----:B------:R-:W3:Y:S01]  /*a2f0*/  LDL R184, [R1+0x4] ;  /* 0x0000040001b87983 */ /* 0x000ee20000100800 */
[----:B------:R-:W-:Y:S01]  /*a300*/  ISETP.GE.U32.AND P0, PT, R196, RZ, PT ;  /* 0x000000ffc400720c */ /* 0x000fe20003f06070 */
[----:B------:R-:W-:Y:S01]  /*a310*/  FMUL.FTZ R183, R8, UR13 ;  /* 0x0000000d08b77c20 */ /* 0x000fe20008410000 */
[----:B------:R-:W-:Y:S02]  /*a320*/  MOV R9, RZ ;  /* 0x000000ff00097202 */ /* 0x000fe40000000f00 */
[----:B------:R-:W-:Y:S01]  /*a330*/  ISETP.GE.U32.AND.EX P0, PT, R197, 0x1000000, PT, P0 ;  /* 0x01000000c500780c */ /* 0x000fe20003f06100 */
[----:B------:R-:W-:-:S12]  /*a340*/  FMUL.FTZ R183, R183, UR12 ;  /* 0x0000000cb7b77c20 */ /* 0x000fd80008410000 */
        /* <DEDUP_REMOVED lines=8> */
[----:B------:R-:W-:Y:S01]  /*a3d0*/  PRMT R155, R155, 0x5410, R8 ;  /* 0x000054109b9b7816 */ /* 0x000fe20000000008 */
[----:B------:R-:W-:Y:S06]  /*a3e0*/  BRA `(.L_x_1189) ;  /* 0x0000002400dc7947 */ /* 0x000fec0003800000 */
.L_x_1174:
[----:B------:R-:W-:Y:S01]  /*a3f0*/  BSSY.RECONVERGENT B3, `(.L_x_1190) ;  /* 0x0000013000037945 */ /* 0x000fe20003800200 */
[----:B------:R-:W-:-:S03]  /*a400*/  ISETP.GT.AND P3, PT, R12, RZ, PT ;  /* 0x000000ff0c00720c */ /* 0x000fc60003f64270 */
[----:B------:R-:W-:Y:S10]  /*a410*/  @!P1 BRA `(.L_x_1191) ;  /* 0x0000000000409947 */ /* 0x000ff40003800000 */
[----:B01----:R-:W-:Y:S01]  /*a420*/  @P3 FFMA.FTZ R8, R190, R182, R181 ;  /* 0x000000b6be083223 */ /* 0x003fe200000100b5 */
[----:B-----5:R-:W-:-:S03]  /*a430*/  LOP3.LUT P0, RZ, R196, 0xff, RZ, 0xc0, !PT ;  /* 0x000000ffc4ff7812 */ /* 0x020fc6000780c0ff */
[----:B------:R-:W-:Y:S01]  /*a440*/  @P3 FADD.FTZ R9, R189, -R8 ;  /* 0x80000008bd093221 */ /* 0x000fe20000010000 */
[----:B------:R-:W-:-:S05]  /*a450*/  SHF.L.U32 R8, R172, 0x10, RZ ;  /* 0x00000010ac087819 */ /* 0x000fca00000006ff */
[----:B------:R-:W-:-:S04]  /*a460*/  @P3 FFMA.FTZ R8, R11, R9, R8 ;  /* 0x000000090b083223 */ /* 0x000fc80000010008 */
[----:B------:R-:W-:Y:S01]  /*a470*/  FMUL.FTZ R183, R8, UR13 ;  /* 0x0000000d08b77c20 */ /* 0x000fe20008410000 */
[----:B------:R-:W-:Y:S02]  /*a480*/  @P0 SHF.L.U32 R9, R164, 0x10, RZ ;  /* 0x00000010a4090819 */ /* 0x000fe400000006ff */
[----:B------:R-:W-:Y:S01]  /*a490*/  MOV R8, RZ ;  /* 0x000000ff00087202 */ /* 0x000fe20000000f00 */
        /* <DEDUP_REMOVED lines=8> */
.L_x_1191:
[----:B------:R-:W-:Y:S05]  /*a520*/  BSYNC.RECONVERGENT B3 ;  /* 0x0000000000037941 */ /* 0x000fea0003800200 */
.L_x_1190:
[----:B------:R-:W-:Y:S04]  /*a530*/  BSSY.RECONVERGENT B3, `(.L_x_1192) ;  /* 0x0000014000037945 */ /* 0x000fe80003800200 */
[----:B------:R-:W-:Y:S05]  /*a540*/  @!P1 BRA `(.L_x_1193) ;  /* 0x0000000000489947 */ /* 0x000fea0003800000 */
[----:B01---5:R-:W-:Y:S01]  /*a550*/  PRMT R8, R172, 0x7632, R8 ;  /* 0x00007632ac087816 */ /* 0x023fe20000000008 */
[----:B------:R-:W-:Y:S01]  /*a560*/  @P3 FFMA.FTZ R9, R16, R182, R181 ;  /* 0x000000b610093223 */ /* 0x000fe200000100b5 */
[----:B------:R-:W-:Y:S02]  /*a570*/  LOP3.LUT P0, RZ, R196, 0xff00, RZ, 0xc0, !PT ;  /* 0x0000ff00c4ff7812 */ /* 0x000fe4000780c0ff */
[----:B------:R-:W-:Y:S01]  /*a580*/  SHF.L.U32 R8, R8, 0x10, RZ ;  /* 0x0000001008087819 */ /* 0x000fe200000006ff */
[----:B------:R-:W-:-:S04]  /*a590*/  @P3 FADD.FTZ R9, R240, -R9 ;  /* 0x80000009f0093221 */ /* 0x000fc80000010000 */
[----:B------:R-:W-:Y:S01]  /*a5a0*/  @P3 FFMA.FTZ R8, R11, R9, R8 ;  /* 0x000000090b083223 */ /* 0x000fe20000010008 */
[----:B------:R-:W-:-:S03]  /*a5b0*/  MOV R9, RZ ;  /* 0x000000ff00097202 */ /* 0x000fc60000000f00 */
[----:B------:R-:W-:Y:S02]  /*a5c0*/  FMUL.FTZ R183, R8, UR13 ;  /* 0x0000000d08b77c20 */ /* 0x000fe40008410000 */
[----:B------:R-:W-:Y:S02]  /*a5d0*/  @P0 PRMT R8, R164, 0x7632, R8 ;  /* 0x00007632a4080816 */ /* 0x000fe40000000008 */
[----:B------:R-:W-:Y:S02]  /*a5e0*/  FMUL.FTZ R183, R183, UR12 ;  /* 0x0000000cb7b77c20 */ /* 0x000fe40008410000 */
        /* <DEDUP_REMOVED lines=8> */
.L_x_1193:
[----:B------:R-:W-:Y:S05]  /*a670*/  BSYNC.RECONVERGENT B3 ;  /* 0x0000000000037941 */ /* 0x000fea0003800200 */
.L_x_1192:
[----:B------:R-:W-:Y:S04]  /*a680*/  BSSY.RECONVERGENT B3, `(.L_x_1194) ;  /* 0x0000012000037945 */ /* 0x000fe80003800200 */
[----:B------:R-:W-:Y:S05]  /*a690*/  @!P1 BRA `(.L_x_1195) ;  /* 0x0000000000409947 */ /* 0x000fea0003800000 */
        /* <DEDUP_REMOVED lines=16> */
.L_x_1195:
[----:B------:R-:W-:Y:S05]  /*a7a0*/  BSYNC.RECONVERGENT B3 ;  /* 0x0000000000037941 */ /* 0x000fea0003800200 */
.L_x_1194:
[----:B------:R-:W-:Y:S04]  /*a7b0*/  BSSY.RECONVERGENT B3, `(.L_x_1196) ;  /* 0x0000014000037945 */ /* 0x000fe80003800200 */
[----:B------:R-:W-:Y:S05]  /*a7c0*/  @!P1 BRA `(.L_x_1197) ;  /* 0x0000000000489947 */ /* 0x000fea0003800000 */
[----:B-----5:R-:W-:Y:S01]  /*a7d0*/  LOP3.LUT P0, RZ, R196, 0xff000000, RZ, 0xc0, !PT ;  /* 0xff000000c4ff7812 */ /* 0x020fe2000780c0ff */
[----:B01----:R-:W-:Y:S01]  /*a7e0*/  @P3 FFMA.FTZ R8, R17, R182, R181 ;  /* 0x000000b611083223 */ /* 0x003fe200000100b5 */
[----:B------:R-:W-:Y:S02]  /*a7f0*/  PRMT R184, R173, 0x7632, R184 ;  /* 0x00007632adb87816 */ /* 0x000fe400000000b8 */
[----:B------:R-:W-:Y:S01]  /*a800*/  MOV R9, RZ ;  /* 0x000000ff00097202 */ /* 0x000fe20000000f00 */
[----:B------:R-:W-:Y:S01]  /*a810*/  @P3 FADD.FTZ R8, R239, -R8 ;  /* 0x80000008ef083221 */ /* 0x000fe20000010000 */
[----:B------:R-:W-:-:S05]  /*a820*/  SHF.L.U32 R184, R184, 0x10, RZ ;  /* 0x00000010b8b87819 */ /* 0x000fca00000006ff */
[----:B------:R-:W-:Y:S02]  /*a830*/  @P3 FFMA.FTZ R184, R11, R8, R184 ;  /* 0x000000080bb83223 */ /* 0x000fe400000100b8 */
[----:B------:R-:W-:Y:S02]  /*a840*/  @P0 PRMT R8, R165, 0x7632, R8 ;  /* 0x00007632a5080816 */ /* 0x000fe40000000008 */
[----:B------:R-:W-:Y:S02]  /*a850*/  FMUL.FTZ R183, R184, UR13 ;  /* 0x0000000db8b77c20 */ /* 0x000fe40008410000 */
[----:B------:R-:W-:Y:S02]  /*a860*/  @P0 SHF.L.U32 R8, R8, 0x10, RZ ;  /* 0x0000001008080819 */ /* 0x000fe400000006ff */
[----:B------:R-:W-:-:S04]  /*a870*/  FMUL.FTZ R183, R183, UR12 ;  /* 0x0000000cb7b77c20 */ /* 0x000fc80008410000 */
[----:B------:R-:W-:Y:S01]  /*a880*/  @P0 FMUL.FTZ R9, R183, R8 ;  /* 0x00000008b7090220 */ /* 0x000fe20000410000 */
[----:B------:R-:W-:-:S03]  /*a890*/  HFMA2 R8, -RZ, RZ, 0, 0 ;  /* 0x00000000ff087431 */ /* 0x000fc600000001ff */
[----:B------:R-:W-:Y:S01]  /*a8a0*/  FADD.FTZ R135, R135, R9 ;  /* 0x0000000987877221 */ /* 0x000fe20000010000 */
[----:B------:R-:W-:-:S04]  /*a8b0*/  @P0 IMAD.U32 R9, R252, 0x10000, RZ ;  /* 0x00010000fc090824 */ /* 0x000fc800078e00ff */
[----:B------:R-:W-:-:S05]  /*a8c0*/  @P0 FMUL.FTZ R8, R9, R183 ;  /* 0x000000b709080220 */ /* 0x000fca0000410000 */
[----:B------:R-:W-:-:S04]  /*a8d0*/  F2FP.BF16.F32.PACK_AB R8, RZ, R8 ;  /* 0x00000008ff08723e */ /* 0x000fc800000010ff */
[----:B------:R-:W-:-:S07]  /*a8e0*/  PRMT R153, R153, 0x5410, R8 ;  /* 0x0000541099997816 */ /* 0x000fce0000000008 */
.L_x_1197:
[----:B------:R-:W-:Y:S05]  /*a8f0*/  BSYNC.RECONVERGENT B3 ;  /* 0x0000000000037941 */ /* 0x000fea0003800200 */
.L_x_1196:
[----:B------:R-:W-:Y:S04]  /*a900*/  BSSY.RECONVERGENT B3, `(.L_x_1198) ;  /* 0x0000012000037945 */ /* 0x000fe80003800200 */
[----:B------:R-:W-:Y:S05]  /*a910*/  @!P1 BRA `(.L_x_1199) ;  /* 0x0000000000409947 */ /* 0x000fea0003800000 */
[----:B01----:R-:W-:Y:S01]  /*a920*/  @P3 FFMA.FTZ R9, R219, R182, R181 ;  /* 0x000000b6db093223 */ /* 0x003fe200000100b5 */
        /* <DEDUP_REMOVED lines=15> */
.L_x_1199:
[----:B------:R-:W-:Y:S05]  /*aa20*/  BSYNC.RECONVERGENT B3 ;  /* 0x0000000000037941 */ /* 0x000fea0003800200 */
.L_x_1198:
[----:B------:R-:W-:Y:S04]  /*aa30*/  BSSY.RECONVERGENT B3, `(.L_x_1200) ;  /* 0x0000015000037945 */ /* 0x000fe80003800200 */
[----:B------:R-:W-:Y:S05]  /*aa40*/  @!P1 BRA `(.L_x_1201) ;  /* 0x00000000004c9947 */ /* 0x000fea0003800000 */
[----:B------:R-:W3:Y:S01]  /*aa50*/  LDL R184, [R1] ;  /* 0x0000000001b87983 */ /* 0x000ee20000100800 */
        /* <DEDUP_REMOVED lines=18> */
.L_x_1201:
[----:B------:R-:W-:Y:S05]  /*ab80*/  BSYNC.RECONVERGENT B3 ;  /* 0x0000000000037941 */ /* 0x000fea0003800200 */
.L_x_1200:
        /* <DEDUP_REMOVED lines=18> */
.L_x_1203:
[----:B------:R-:W-:Y:S05]  /*acb0*/  BSYNC.RECONVERGENT B3 ;  /* 0x0000000000037941 */ /* 0x000fea0003800200 */
.L_x_1202:
[----:B------:R-:W-:Y:S05]  /*acc0*/  @!P1 BRA `(.L_x_1189) ;  /* 0x0000001c00a49947 */ /* 0x000fea0003800000 */
[----:B------:R-:W3:Y:S01]  /*acd0*/  LDL R184, [R1+0x4] ;  /* 0x0000040001b87983 */ /* 0x000ee20000100800 */
[----:B-----5:R-:W-:Y:S01]  /*ace0*/  ISETP.GE.U32.AND P0, PT, R196, RZ, PT ;  /* 0x000000ffc400720c */ /* 0x020fe20003f06070 */
[----:B01----:R-:W-:Y:S01]  /*acf0*/  @P3 FFMA.FTZ R9, R23, R182, R181 ;  /* 0x000000b617093223 */ /* 0x003fe200000100b5 */
[----:B------:R-:W-:Y:S02]  /*ad00*/  PRMT R8, R175, 0x7632, R8 ;  /* 0x00007632af087816 */ /* 0x000fe40000000008 */
[----:B------:R-:W-:Y:S01]  /*ad10*/  ISETP.GE.U32.AND.EX P0, PT, R197, 0x1000000, PT, P0 ;  /* 0x01000000c500780c */ /* 0x000fe20003f06100 */
[----:B------:R-:W-:Y:S01]  /*ad20*/  @P3 FADD.FTZ R9, R188, -R9 ;  /* 0x80000009bc093221 */ /* 0x000fe20000010000 */
[----:B------:R-:W-:-:S05]  /*ad30*/  SHF.L.U32 R8, R8, 0x10, RZ ;  /* 0x0000001008087819 */ /* 0x000fca00000006ff */
        /* <DEDUP_REMOVED lines=14> */
.L_x_1173:
[----:B------:R-:W-:-:S04]  /*ae20*/  UISETP.NE.U32.AND UP0, UPT, UR20, URZ, UPT ;  /* 0x000000ff1400728c */ /* 0x000fc8000bf05070 */
[----:B------:R-:W-:-:S06]  /*ae30*/  UISETP.NE.AND.EX UP0, UPT, UR21, URZ, UPT, UP0 ;  /* 0x000000ff1500728c */ /* 0x000fcc000bf05300 */
[----:B------:R-:W-:-:S13]  /*ae40*/  PLOP3.LUT P2, PT, PT, PT, UP0, 0x80, 0x8 ;  /* 0x000000000008781c */ /* 0x000fda0003f4f008 */
[----:B------:R-:W-:Y:S05]  /*ae50*/  @!P2 BRA `(.L_x_1204) ;  /* 0x0000000c000ca947 */ /* 0x000fea0003800000 */
[----:B01----:R-:W-:Y:S01]  /*ae60*/  FFMA.FTZ R8, R190, R182, R181 ;  /* 0x000000b6be087223 */ /* 0x003fe200000100b5 */
        /* <DEDUP_REMOVED lines=22> */
.L_x_1206:
[----:B------:R-:W-:Y:S05]  /*afd0*/  BSYNC.RECONVERGENT B3 ;  /* 0x0000000000037941 */ /* 0x000fea0003800200 */
.L_x_1205:
        /* <DEDUP_REMOVED lines=10> */
[----:B------:R-:W-:-:S04]  /*b080*/  @P3 PRMT R8, R164, 0x7632, R8 ;  /* 0x00007632a4083816 */ /* 0x000fc80000000008 */
        /* <DEDUP_REMOVED lines=12> */
.L_x_1208:
[----:B------:R-:W-:Y:S05]  /*b150*/  BSYNC.RECONVERGENT B3 ;  /* 0x0000000000037941 */ /* 0x000fea0003800200 */
.L_x_1207:
        /* <DEDUP_REMOVED lines=22> */
.L_x_1210:
[----:B------:R-:W-:Y:S05]  /*b2c0*/  BSYNC.RECONVERGENT B3 ;  /* 0x0000000000037941 */ /* 0x000fea0003800200 */
.L_x_1209:
[----:B------:R-:W-:Y:S01]  /*b2d0*/  FFMA.FTZ R8, R17, R182, R181 ;  /* 0x000000b611087223 */ /* 0x000fe200000100b5 */
[----:B------:R-:W-:Y:S03]  /*b2e0*/  BSSY.RECONVERGENT B3, `(.L_x_1211) ;  /* 0x0000016000037945 */ /* 0x000fe60003800200 */
[----:B------:R-:W-:-:S04]  /*b2f0*/  FADD.FTZ R8, R239, -R8 ;  /* 0x80000008ef087221 */ /* 0x000fc80000010000 */
[----:B------:R-:W-:-:S05]  /*b300*/  FMUL.FTZ R183, R11, R8 ;  /* 0x000000080bb77220 */ /* 0x000fca0000410000 */
[----:B------:R-:W-:Y:S01]  /*b310*/  FSEL R183, R183, RZ, P0 ;  /* 0x000000ffb7b77208 */ /* 0x000fe20000000000 */
[----:B------:R-:W-:Y:S06]  /*b320*/  @!P1 BRA `(.L_x_1212) ;  /* 0x0000000000449947 */ /* 0x000fec0003800000 */
        /* <DEDUP_REMOVED lines=10> */
[----:B------:R-:W-:Y:S01]  /*b3d0*/  @P3 SHF.L.U32 R158, R252, 0x10, RZ ;  /* 0x00000010fc9e3819 */ /* 0x000fe200000006ff */
[----:B0-----:R-:W-:-:S04]  /*b3e0*/  @P3 FMUL.FTZ R9, R9, R183 ;  /* 0x000000b709093220 */ /* 0x001fc80000410000 */
[----:B------:R-:W-:Y:S01]  /*b3f0*/  @P3 FMUL.FTZ R8, R9, R8 ;  /* 0x0000000809083220 */ /* 0x000fe20000410000 */
[----:B------:R-:W-:-:S03]  /*b400*/  HFMA2 R9, -RZ, RZ, 0, 0 ;  /* 0x00000000ff097431 */ /* 0x000fc600000001ff */
[----:B------:R-:W-:-:S05]  /*b410*/  @P3 FMUL.FTZ R9, R158, R8 ;  /* 0x000000089e093220 */ /* 0x000fca0000410000 */
[----:B------:R-:W-:-:S04]  /*b420*/  F2FP.BF16.F32.PACK_AB R9, RZ, R9 ;  /* 0x00000009ff09723e */ /* 0x000fc800000010ff */
[----:B------:R-:W-:-:S07]  /*b430*/  PRMT R153, R153, 0x5410, R9 ;  /* 0x0000541099997816 */ /* 0x000fce0000000009 */
.L_x_1212:
[----:B------:R-:W-:Y:S05]  /*b440*/  BSYNC.RECONVERGENT B3 ;  /* 0x0000000000037941 */ /* 0x000fea0003800200 */
.L_x_1211:
        /* <DEDUP_REMOVED lines=22> */
.L_x_1214:
[----:B------:R-:W-:Y:S05]  /*b5b0*/  BSYNC.RECONVERGENT B3 ;  /* 0x0000000000037941 */ /* 0x000fea0003800200 */
.L_x_1213:
[----:B------:R-:W-:Y:S01]  /*b5c0*/  FFMA.FTZ R9, R18, R182, R181 ;  /* 0x000000b612097223 */ /* 0x000fe200000100b5 */
[----:B------:R-:W-:Y:S03]  /*b5d0*/  BSSY.RECONVERGENT B3, `(.L_x_1215) ;  /* 0x0000017000037945 */ /* 0x000fe60003800200 */
[----:B------:R-:W-:-:S04]  /*b5e0*/  FADD.FTZ R184, R238, -R9 ;  /* 0x80000009eeb87221 */ /* 0x000fc80000010000 */
[----:B------:R-:W-:-:S05]  /*b5f0*/  FMUL.FTZ R184, R11, R184 ;  /* 0x000000b80bb87220 */ /* 0x000fca0000410000 */
[----:B------:R-:W-:Y:S01]  /*b600*/  FSEL R184, R184, RZ, P0 ;  /* 0x000000ffb8b87208 */ /* 0x000fe20000000000 */
[----:B------:R-:W-:Y:S06]  /*b610*/  @!P1 BRA `(.L_x_1216) ;  /* 0x0000000000489947 */ /* 0x000fec0003800000 */
[----:B------:R-:W3:Y:S01]  /*b620*/  LDL R186, [R1] ;  /* 0x0000000001ba7983 */ /* 0x000ee20000100800 */
        /* <DEDUP_REMOVED lines=17> */
.L_x_1216:
[----:B------:R-:W-:Y:S05]  /*b740*/  BSYNC.RECONVERGENT B3 ;  /* 0x0000000000037941 */ /* 0x000fea0003800200 */
.L_x_1215:
[----:B------:R-:W-:Y:S01]  /*b750*/  F2FP.BF16.F32.PACK_AB R156, R156, R159 ;  /* 0x0000009f9c9c723e */ /* 0x000fe200000010ff */
[-CC-:B------:R-:W-:Y:S01]  /*b760*/  FFMA.FTZ R159, R23, R182.reuse, R181.reuse ;  /* 0x000000b6179f7223 */ /* 0x180fe200000100b5 */
[----:B------:R-:W-:Y:S01]  /*b770*/  FFMA.FTZ R9, R231, R182, R181 ;  /* 0x000000b6e7097223 */ /* 0x000fe200000100b5 */
[----:B------:R-:W-:Y:S01]  /*b780*/  F2FP.BF16.F32.PACK_AB R158, R184, R158 ;  /* 0x0000009eb89e723e */ /* 0x000fe200000010ff */
[----:B------:R-:W-:Y:S01]  /*b790*/  BSSY.RECONVERGENT B3, `(.L_x_1217) ;  /* 0x0000019000037945 */ /* 0x000fe20003800200 */
[----:B------:R-:W-:Y:S01]  /*b7a0*/  FADD.FTZ R184, R188, -R159 ;  /* 0x8000009fbcb87221 */ /* 0x000fe20000010000 */
[----:B------:R-:W-:Y:S01]  /*b7b0*/  FADD.FTZ R8, R232, -R9 ;  /* 0x80000009e8087221 */ /* 0x000fe20000010000 */
[----:B------:R-:W-:Y:S02]  /*b7c0*/  F2FP.BF16.F32.PACK_AB R157, R183, R157 ;  /* 0x0000009db79d723e */ /* 0x000fe400000010ff */
[C---:B------:R-:W-:Y:S01]  /*b7d0*/  FMUL.FTZ R183, R11.reuse, R184 ;  /* 0x000000b80bb77220 */ /* 0x040fe20000410000 */
[----:B------:R-:W-:-:S04]  /*b7e0*/  FMUL.FTZ R159, R11, R8 ;  /* 0x000000080b9f7220 */ /* 0x000fc80000410000 */
[----:B------:R-:W-:Y:S02]  /*b7f0*/  FSEL R183, R183, RZ, P0 ;  /* 0x000000ffb7b77208 */ /* 0x000fe40000000000 */
        /* <DEDUP_REMOVED lines=18> */
.L_x_1218:
[----:B------:R-:W-:Y:S05]  /*b920*/  BSYNC.RECONVERGENT B3 ;  /* 0x0000000000037941 */ /* 0x000fea0003800200 */
.L_x_1217:
[----:B------:R-:W-:Y:S01]  /*b930*/  F2FP.BF16.F32.PACK_AB R159, R183, R159 ;  /* 0x0000009fb79f723e */ /* 0x000fe200000010ff */
[----:B------:R-:W-:Y:S06]  /*b940*/  @!P1 BRA `(.L_x_1189) ;  /* 0x0000001000849947 */ /* 0x000fec0003800000 */
[----:B------:R-:W3:Y:S01]  /*b950*/  LDL R185, [R1+0x4] ;  /* 0x0000040001b97983 */ /* 0x000ee20000100800 */
[----:B-----5:R-:W-:Y:S01]  /*b960*/  ISETP.GE.U32.AND P0, PT, R196, RZ, PT ;  /* 0x000000ffc400720c */ /* 0x020fe20003f06070 */
[----:B------:R-:W-:-:S03]  /*b970*/  IMAD.MOV.U32 R184, RZ, RZ, RZ ;  /* 0x000000ffffb87224 */ /* 0x000fc600078e00ff */
        /* <DEDUP_REMOVED lines=11> */
[----:B------:R-:W-:Y:S02]  /*ba30*/  MOV R9, RZ ;  /* 0x000000ff00097202 */ /* 0x000fe40000000f00 */
[----:B---3--:R-:W-:-:S05]  /*ba40*/  @P0 SHF.L.U32 R183, R185, 0x10, RZ ;  /* 0x00000010b9b70819 */ /* 0x008fca00000006ff */
[----:B------:R-:W-:-:S05]  /*ba50*/  @P0 FMUL.FTZ R9, R183, R8 ;  /* 0x00000008b7090220 */ /* 0x000fca0000410000 */
[----:B------:R-:W-:-:S04]  /*ba60*/  F2FP.BF16.F32.PACK_AB R9, RZ, R9 ;  /* 0x00000009ff09723e */ /* 0x000fc800000010ff */
[----:B------:R-:W-:Y:S01]  /*ba70*/  PRMT R155, R155, 0x5410, R9 ;  /* 0x000054109b9b7816 */ /* 0x000fe20000000009 */
[----:B------:R-:W-:Y:S06]  /*ba80*/  BRA `(.L_x_1189) ;  /* 0x0000001000347947 */ /* 0x000fec0003800000 */
.L_x_1204:
[----:B------:R-:W-:Y:S04]  /*ba90*/  BSSY.RECONVERGENT B3, `(.L_x_1219) ;  /* 0x0000020000037945 */ /* 0x000fe80003800200 */
[----:B------:R-:W-:Y:S05]  /*baa0*/  @!P1 BRA `(.L_x_1220) ;  /* 0x0000000000789947 */ /* 0x000fea0003800000 */
[----:B-----5:R-:W-:Y:S01]  /*bab0*/  LOP3.LUT P0, RZ, R196, 0xff, RZ, 0xc0, !PT ;  /* 0x000000ffc4ff7812 */ /* 0x020fe2000780c0ff */
[----:B------:R-:W-:Y:S01]  /*bac0*/  BSSY.RECONVERGENT B4, `(.L_x_1221) ;  /* 0x000000c000047945 */ /* 0x000fe20003800200 */
[----:B01----:R-:W-:-:S11]  /*bad0*/  HFMA2 R9, -RZ, RZ, 0, 0 ;  /* 0x00000000ff097431 */ /* 0x003fd600000001ff */
        /* <DEDUP_REMOVED lines=10> */
.L_x_1222:
[----:B------:R-:W-:Y:S05]  /*bb80*/  BSYNC.RECONVERGENT B4 ;  /* 0x0000000000047941 */ /* 0x000fea0003800200 */
.L_x_1221:
[----:B------:R-:W-:Y:S01]  /*bb90*/  BSSY.RECONVERGENT B4, `(.L_x_1223) ;  /* 0x000000d000047945 */ /* 0x000fe20003800200 */
[----:B------:R-:W-:Y:S01]  /*bba0*/  FADD.FTZ R132, R132, R9 ;  /* 0x0000000984847221 */ /* 0x000fe20000010000 */
[----:B------:R-:W-:Y:S02]  /*bbb0*/  MOV R8, RZ ;  /* 0x000000ff00087202 */ /* 0x000fe40000000f00 */
[----:B------:R-:W-:Y:S05]  /*bbc0*/  @!P0 BRA `(.L_x_1224) ;  /* 0x0000000000248947 */ /* 0x000fea0003800000 */
        /* <DEDUP_REMOVED lines=9> */
.L_x_1224:
[----:B------:R-:W-:Y:S05]  /*bc60*/  BSYNC.RECONVERGENT B4 ;  /* 0x0000000000047941 */ /* 0x000fea0003800200 */
.L_x_1223:
[----:B------:R-:W-:-:S04]  /*bc70*/  F2FP.BF16.F32.PACK_AB R8, RZ, R8 ;  /* 0x00000008ff08723e */ /* 0x000fc800000010ff */
[----:B------:R-:W-:-:S07]  /*bc80*/  PRMT R152, R8, 0x7610, R152 ;  /* 0x0000761008987816 */ /* 0x000fce0000000098 */
.L_x_1220:
[----:B------:R-:W-:Y:S05]  /*bc90*/  BSYNC.RECONVERGENT B3 ;  /* 0x0000000000037941 */ /* 0x000fea0003800200 */
.L_x_1219:
[----:B------:R-:W-:Y:S04]  /*bca0*/  BSSY.RECONVERGENT B3, `(.L_x_1225) ;  /* 0x0000021000037945 */ /* 0x000fe80003800200 */
[----:B------:R-:W-:Y:S05]  /*bcb0*/  @!P1 BRA `(.L_x_1226) ;  /* 0x00000000007c9947 */ /* 0x000fea0003800000 */
[----:B-----5:R-:W-:Y:S01]  /*bcc0*/  LOP3.LUT P0, RZ, R196, 0xff00, RZ, 0xc0, !PT ;  /* 0x0000ff00c4ff7812 */ /* 0x020fe2000780c0ff */
[----:B------:R-:W-:Y:S01]  /*bcd0*/  BSSY.RECONVERGENT B4, `(.L_x_1227) ;  /* 0x000000d000047945 */ /* 0x000fe20003800200 */
[----:B01----:R-:W-:-:S11]  /*bce0*/  HFMA2 R8, -RZ, RZ, 0, 0 ;  /* 0x00000000ff087431 */ /* 0x003fd600000001ff */
[----:B------:R-:W-:Y:S05]  /*bcf0*/  @!P0 BRA `(.L_x_1228) ;  /* 0x0000000000288947 */ /* 0x000fea0003800000 */
[----:B------:R-:W-:Y:S01]  /*bd00*/  FFMA.FTZ R9, R16, R182, R181 ;  /* 0x000000b610097223 */ /* 0x000fe200000100b5 */
[----:B------:R-:W-:-:S03]  /*bd10*/  ISETP.GT.AND P3, PT, R12, RZ, PT ;  /* 0x000000ff0c00720c */ /* 0x000fc60003f64270 */
[--C-:B------:R-:W-:Y:S01]  /*bd20*/  FADD.FTZ R8, R240, -R9.reuse ;  /* 0x80000009f0087221 */ /* 0x100fe20000010000 */
[----:B------:R-:W-:-:S03]  /*bd30*/  PRMT R9, R164, 0x7632, R9 ;  /* 0x00007632a4097816 */ /* 0x000fc60000000009 */
[----:B------:R-:W-:Y:S01]  /*bd40*/  FMUL.FTZ R8, R11, R8 ;  /* 0x000000080b087220 */ /* 0x000fe20000410000 */
[----:B------:R-:W-:-:S04]  /*bd50*/  SHF.L.U32 R9, R9, 0x10, RZ ;  /* 0x0000001009097819 */ /* 0x000fc800000006ff */
[----:B------:R-:W-:-:S05]  /*bd60*/  FSEL R8, R8, RZ, P3 ;  /* 0x000000ff08087208 */ /* 0x000fca0001800000 */
[----:B------:R-:W-:-:S04]  /*bd70*/  FMUL.FTZ R8, R8, UR13 ;  /* 0x0000000d08087c20 */ /* 0x000fc80008410000 */
[----:B------:R-:W-:-:S04]  /*bd80*/  FMUL.FTZ R8, R8, UR12 ;  /* 0x0000000c08087c20 */ /* 0x000fc80008410000 */
[----:B------:R-:W-:-:S07]  /*bd90*/  FMUL.FTZ R8, R9, R8 ;  /* 0x0000000809087220 */ /* 0x000fce0000410000 */
.L_x_1228:
[----:B------:R-:W-:Y:S05]  /*bda0*/  BSYNC.RECONVERGENT B4 ;  /* 0x0000000000047941 */ /* 0x000fea0003800200 */
.L_x_1227:
        /* <DEDUP_REMOVED lines=13> */
.L_x_1230:
[----:B------:R-:W-:Y:S05]  /*be80*/  BSYNC.RECONVERGENT B4 ;  /* 0x0000000000047941 */ /* 0x000fea0003800200 */
.L_x_1229:
[----:B------:R-:W-:-:S04]  /*be90*/  F2FP.BF16.F32.PACK_AB R8, RZ, R8 ;  /* 0x00000008ff08723e */ /* 0x000fc800000010ff */
[----:B------:R-:W-:-:S07]  /*bea0*/  PRMT R152, R152, 0x5410, R8 ;  /* 0x0000541098987816 */ /* 0x000fce0000000008 */
.L_x_1226:
[----:B------:R-:W-:Y:S05]  /*beb0*/  BSYNC.RECONVERGENT B3 ;  /* 0x0000000000037941 */ /* 0x000fea0003800200 */
.L_x_1225:
        /* <DEDUP_REMOVED lines=15> */
.L_x_1234:
[----:B------:R-:W-:Y:S05]  /*bfb0*/  BSYNC.RECONVERGENT B4 ;  /* 0x0000000000047941 */ /* 0x000fea0003800200 */
.L_x_1233:
        /* <DEDUP_REMOVED lines=13> */
.L_x_1236:
[----:B------:R-:W-:Y:S05]  /*c090*/  BSYNC.RECONVERGENT B4 ;  /* 0x0000000000047941 */ /* 0x000fea0003800200 */
.L_x_1235:
[----:B------:R-:W-:-:S04]  /*c0a0*/  F2FP.BF16.F32.PACK_AB R8, RZ, R8 ;  /* 0x00000008ff08723e */ /* 0x000fc800000010ff */
[----:B------:R-:W-:-:S07]  /*c0b0*/  PRMT R153, R8, 0x7610, R153 ;  /* 0x0000761008997816 */ /* 0x000fce0000000099 */
.L_x_1232:
[----:B------:R-:W-:Y:S05]  /*c0c0*/  BSYNC.RECONVERGENT B3 ;  /* 0x0000000000037941 */ /* 0x000fea0003800200 */
.L_x_1231:
        /* <DEDUP_REMOVED lines=16> */
.L_x_1240:
[----:B------:R-:W-:Y:S05]  /*c1d0*/  BSYNC.RECONVERGENT B4 ;  /* 0x0000000000047941 */ /* 0x000fea0003800200 */
.L_x_1239:
        /* <DEDUP_REMOVED lines=13> */
.L_x_1242:
[----:B------:R-:W-:Y:S05]  /*c2b0*/  BSYNC.RECONVERGENT B4 ;  /* 0x0000000000047941 */ /* 0x000fea0003800200 */
.L_x_1241:
[----:B------:R-:W-:-:S04]  /*c2c0*/  F2FP.BF16.F32.PACK_AB R8, RZ, R8 ;  /* 0x00000008ff08723e */ /* 0x000fc800000010ff */
[----:B------:R-:W-:-:S07]  /*c2d0*/  PRMT R153, R153, 0x5410, R8 ;  /* 0x0000541099997816 */ /* 0x000fce0000000008 */
.L_x_1238:
[----:B------:R-:W-:Y:S05]  /*c2e0*/  BSYNC.RECONVERGENT B3 ;  /* 0x0000000000037941 */ /* 0x000fea0003800200 */
.L_x_1237:
        /* <DEDUP_REMOVED lines=8> */
[----:B------:R-:W-:Y:S01]  /*c370*/  FADD.FTZ R8, R218, -R9 ;  /* 0x80000009da087221 */ /* 0x000fe20000010000 */
[----:B------:R-:W-:-:S03]  /*c380*/  IMAD.U32 R9, R166, 0x10000, RZ ;  /* 0x00010000a6097824 */ /* 0x000fc600078e00ff */
[----:B------:R-:W-:-:S05]  /*c390*/  FMUL.FTZ R8, R11, R8 ;  /* 0x000000080b087220 */ /* 0x000fca0000410000 */
[----:B------:R-:W-:-:S05]  /*c3a0*/  FSEL R8, R8, RZ, P3 ;  /* 0x000000ff08087208 */ /* 0x000fca0001800000 */
[----:B------:R-:W-:-:S04]  /*c3b0*/  FMUL.FTZ R8, R8, UR13 ;  /* 0x0000000d08087c20 */ /* 0x000fc80008410000 */
[----:B------:R-:W-:-:S04]  /*c3c0*/  FMUL.FTZ R8, R8, UR12 ;  /* 0x0000000c08087c20 */ /* 0x000fc80008410000 */
[----:B------:R-:W-:-:S07]  /*c3d0*/  FMUL.FTZ R9, R9, R8 ;  /* 0x0000000809097220 */ /* 0x000fce0000410000 */
.L_x_1246:
[----:B------:R-:W-:Y:S05]  /*c3e0*/  BSYNC.RECONVERGENT B4 ;  /* 0x0000000000047941 */ /* 0x000fea0003800200 */
.L_x_1245:
        /* <DEDUP_REMOVED lines=13> */
.L_x_1248:
[----:B------:R-:W-:Y:S05]  /*c4c0*/  BSYNC.RECONVERGENT B4 ;  /* 0x0000000000047941 */ /* 0x000fea0003800200 */
.L_x_1247:
[----:B------:R-:W-:-:S04]  /*c4d0*/  F2FP.BF16.F32.PACK_AB R8, RZ, R8 ;  /* 0x00000008ff08723e */ /* 0x000fc800000010ff */
[----:B------:R-:W-:-:S07]  /*c4e0*/  PRMT R154, R8, 0x7610, R154 ;  /* 0x00007610089a7816 */ /* 0x000fce000000009a */
.L_x_1244:
[----:B------:R-:W-:Y:S05]  /*c4f0*/  BSYNC.RECONVERGENT B3 ;  /* 0x0000000000037941 */ /* 0x000fea0003800200 */
.L_x_1243:
        /* <DEDUP_REMOVED lines=16> */
.L_x_1252:
[----:B------:R-:W-:Y:S05]  /*c600*/  BSYNC.RECONVERGENT B4 ;  /* 0x0000000000047941 */ /* 0x000fea0003800200 */
.L_x_1251:
[----:B------:R-:W-:Y:S01]  /*c610*/  BSSY.RECONVERGENT B4, `(.L_x_1253) ;  /* 0x000000e000047945 */ /* 0x000fe20003800200 */
[----:B------:R-:W-:Y:S01]  /*c620*/  FADD.FTZ R137, R137, R8 ;  /* 0x0000000889897221 */ /* 0x000fe20000010000 */
[----:B------:R-:W-:Y:S02]  /*c630*/  MOV R8, RZ ;  /* 0x000000ff00087202 */ /* 0x000fe40000000f00 */
[----:B------:R-:W-:Y:S05]  /*c640*/  @!P0 BRA `(.L_x_1254) ;  /* 0x0000000000288947 */ /* 0x000fea0003800000 */
[----:B------:R-:W3:Y:S01]  /*c650*/  LDL R183, [R1] ;  /* 0x0000000001b77983 */ /* 0x000ee20000100800 */
        /* <DEDUP_REMOVED lines=9> */
.L_x_1254:
[----:B------:R-:W-:Y:S05]  /*c6f0*/  BSYNC.RECONVERGENT B4 ;  /* 0x0000000000047941 */ /* 0x000fea0003800200 */
.L_x_1253:
[----:B------:R-:W-:-:S04]  /*c700*/  F2FP.BF16.F32.PACK_AB R8, RZ, R8 ;  /* 0x00000008ff08723e */ /* 0x000fc800000010ff */
[----:B------:R-:W-:-:S07]  /*c710*/  PRMT R154, R154, 0x5410, R8 ;  /* 0x000054109a9a7816 */ /* 0x000fce0000000008 */
.L_x_1250:
[----:B------:R-:W-:Y:S05]  /*c720*/  BSYNC.RECONVERGENT B3 ;  /* 0x0000000000037941 */ /* 0x000fea0003800200 */
.L_x_1249:
        /* <DEDUP_REMOVED lines=15> */
.L_x_1258:
[----:B------:R-:W-:Y:S05]  /*c820*/  BSYNC.RECONVERGENT B4 ;  /* 0x0000000000047941 */ /* 0x000fea0003800200 */
.L_x_1257:
        /* <DEDUP_REMOVED lines=13> */
.L_x_1260:
[----:B------:R-:W-:Y:S05]  /*c900*/  BSYNC.RECONVERGENT B4 ;  /* 0x0000000000047941 */ /* 0x000fea0003800200 */
.L_x_1259:
[----:B------:R-:W-:-:S04]  /*c910*/  F2FP.BF16.F32.PACK_AB R8, RZ, R8 ;  /* 0x00000008ff08723e */ /* 0x000fc800000010ff */
[----:B------:R-:W-:-:S07]  /*c920*/  PRMT R155, R8, 0x7610, R155 ;  /* 0x00007610089b7816 */ /* 0x000fce000000009b */
.L_x_1256:
[----:B------:R-:W-:Y:S05]  /*c930*/  BSYNC.RECONVERGENT B3 ;  /* 0x0000000000037941 */ /* 0x000fea0003800200 */
.L_x_1255:
[----:B------:R-:W-:Y:S05]  /*c940*/  @!P1 BRA `(.L_x_1189) ;  /* 0x0000000000849947 */ /* 0x000fea0003800000 */
[----:B-----5:R-:W-:Y:S01]  /*c950*/  ISETP.GE.U32.AND P0, PT, R196, RZ, PT ;  /* 0x000000ffc400720c */ /* 0x020fe20003f06070 */
[----:B------:R-:W-:Y:S01]  /*c960*/  BSSY.RECONVERGENT B3, `(.L_x_1261) ;  /* 0x000000e000037945 */ /* 0x000fe20003800200 */
[----:B01----:R-:W-:Y:S02]  /*c970*/  HFMA2 R8, -RZ, RZ, 0, 0 ;  /* 0x00000000ff087431 */ /* 0x003fe400000001ff */
[----:B------:R-:W-:-:S13]  /*c980*/  ISETP.GE.U32.AND.EX P0, PT, R197, 0x1000000, PT, P0 ;  /* 0x01000000c500780c */ /* 0x000fda0003f06100 */
        /* <DEDUP_REMOVED lines=11> */
.L_x_1262:
[----:B------:R-:W-:Y:S05]  /*ca40*/  BSYNC.RECONVERGENT B3 ;  /* 0x0000000000037941 */ /* 0x000fea0003800200 */
.L_x_1261:
        /* <DEDUP_REMOVED lines=14> */
.L_x_1264:
[----:B------:R-:W-:Y:S05]  /*cb30*/  BSYNC.RECONVERGENT B3 ;  /* 0x0000000000037941 */ /* 0x000fea0003800200 */
.L_x_1263:
[----:B------:R-:W-:-:S04]  /*cb40*/  F2FP.BF16.F32.PACK_AB R8, RZ, R8 ;  /* 0x00000008ff08723e */ /* 0x000fc800000010ff */
[----:B------:R-:W-:-:S07]  /*cb50*/  PRMT R155, R155, 0x5410, R8 ;  /* 0x000054109b9b7816 */ /* 0x000fce0000000008 */
.L_x_1189:
[----:B------:R-:W-:Y:S05]  /*cb60*/  BSYNC.RECONVERGENT B1 ;  /* 0x0000000000017941 */ /* 0x000fea0003800200 */
.L_x_1172:
        /* <DEDUP_REMOVED lines=8> */
.L_x_1169:
[----:B------:R-:W-:Y:S05]  /*cbf0*/  BSYNC.RECONVERGENT B2 ;  /* 0x0000000000027941 */ /* 0x000fea0003800200 */
.L_x_1168:
[----:B------:R-:W-:Y:S04]  /*cc00*/  BSSY.RECONVERGENT B2, `(.L_x_1265) ;  /* 0x000032c000027945 */ /* 0x000fe80003800200 */
[----:B------:R-:W-:Y:S05]  /*cc10*/  @!P4 BRA `(.L_x_1266) ;  /* 0x0000003000a8c947 */ /* 0x000fea0003800000 */
[----:B------:R-:W-:Y:S04]  /*cc20*/  BSSY.RECONVERGENT B1, `(.L_x_1267) ;  /* 0x0000005000017945 */ /* 0x000fe80003800200 */
[----:B------:R-:W-:Y:S05]  /*cc30*/  @!P1 BRA `(.L_x_1268) ;  /* 0x00000000000c9947 */ /* 0x000fea0003800000 */
[----:B-----5:R-:W4:Y:S02]  /*cc40*/  LDC.64 R164, c[0x0][0x390] ;  /* 0x0000e400ffa47b82 */ /* 0x020f240000000a00 */
[----:B----4-:R-:W-:-:S06]  /*cc50*/  IMAD.WIDE.U32 R164, R10, 0x10, R164 ;  /* 0x000000100aa47825 */ /* 0x010fcc00078e00a4 */
[----:B------:R-:W5:Y:S02]  /*cc60*/  LDG.E.128 R164, desc[UR6][R164.64] ;  /* 0x00000006a4a47981 */ /* 0x000f64000c1e1d00 */
.L_x_1268:
[----:B------:R-:W-:Y:S05]  /*cc70*/  BSYNC.RECONVERGENT B1 ;  /* 0x0000000000017941 */ /* 0x000fea0003800200 */
.L_x_1267:
        /* <DEDUP_REMOVED lines=10> */
[C---:B01-3-5:R-:W-:Y:S02]  /*cd20*/  PRMT R8, R176.reuse, 0x7632, R8 ;  /* 0x00007632b0087816 */ /* 0x06bfe40000000008 */
[----:B------:R-:W-:Y:S02]  /*cd30*/  SHF.L.U32 R156, R176, 0x10, RZ ;  /* 0x00000010b09c7819 */ /* 0x000fe400000006ff */
[----:B------:R-:W-:-:S07]  /*cd40*/  SHF.L.U32 R8, R8, 0x10, RZ ;  /* 0x0000001008087819 */ /* 0x000fce00000006ff */
[-CC-:B------:R-:W-:Y:S01]  /*cd50*/  @P3 FFMA.FTZ R9, R207, R182.reuse, R181.reuse ;  /* 0x000000b6cf093223 */ /* 0x180fe200000100b5 */
[----:B------:R-:W-:-:S03]  /*cd60*/  @P3 FFMA.FTZ R12, R210, R182, R181 ;  /* 0x000000b6d20c3223 */ /* 0x000fc600000100b5 */
[----:B------:R-:W-:Y:S01]  /*cd70*/  @P3 FADD.FTZ R9, R206, -R9 ;  /* 0x80000009ce093221 */ /* 0x000fe20000010000 */
[----:B------:R-:W-:-:S03]  /*cd80*/  @P3 FADD.FTZ R12, R209, -R12 ;  /* 0x8000000cd10c3221 */ /* 0x000fc60000010000 */
[C---:B------:R-:W-:Y:S01]  /*cd90*/  @P3 FFMA.FTZ R8, R11.reuse, R9, R8 ;  /* 0x000000090b083223 */ /* 0x040fe20000010008 */
[----:B------:R-:W-:Y:S01]  /*cda0*/  @P3 FFMA.FTZ R156, R11, R12, R156 ;  /* 0x0000000c0b9c3223 */ /* 0x000fe2000001009c */
[----:B------:R-:W-:Y:S06]  /*cdb0*/  @!P1 BRA `(.L_x_1273) ;  /* 0x0000000000309947 */ /* 0x000fec0003800000 */
[----:B------:R-:W-:Y:S01]  /*cdc0*/  LOP3.LUT P0, RZ, R198, 0xff, RZ, 0xc0, !PT ;  /* 0x000000ffc6ff7812 */ /* 0x000fe2000780c0ff */
[----:B------:R-:W-:-:S04]  /*cdd0*/  FMUL.FTZ R9, R156, UR13 ;  /* 0x0000000d9c097c20 */ /* 0x000fc80008410000 */
[----:B------:R-:W-:Y:S01]  /*cde0*/  FMUL.FTZ R157, R9, UR12 ;  /* 0x0000000c099d7c20 */ /* 0x000fe20008410000 */
[----:B------:R-:W-:-:S07]  /*cdf0*/  HFMA2 R9, -RZ, RZ, 0, 0 ;  /* 0x00000000ff097431 */ /* 0x000fce00000001ff */
[----:B------:R-:W-:-:S04]  /*ce00*/  @P0 IMAD.U32 R12, R164, 0x10000, RZ ;  /* 0x00010000a40c0824 */ /* 0x000fc800078e00ff */
[----:B------:R-:W-:Y:S01]  /*ce10*/  @P0 FMUL.FTZ R9, R12, R157 ;  /* 0x0000009d0c090220 */ /* 0x000fe20000410000 */
[----:B------:R-:W-:-:S03]  /*ce20*/  @P0 SHF.L.U32 R12, R56, 0x10, RZ ;  /* 0x00000010380c0819 */ /* 0x000fc600000006ff */
[----:B------:R-:W-:Y:S01]  /*ce30*/  FADD.FTZ R140, R140, R9 ;  /* 0x000000098c8c7221 */ /* 0x000fe20000010000 */
[----:B------:R-:W-:Y:S01]  /*ce40*/  MOV R9, RZ ;  /* 0x000000ff00097202 */ /* 0x000fe20000000f00 */
[----:B------:R-:W-:-:S05]  /*ce50*/  @P0 FMUL.FTZ R9, R157, R12 ;  /* 0x0000000c9d090220 */ /* 0x000fca0000410000 */
[----:B------:R-:W-:-:S04]  /*ce60*/  F2FP.BF16.F32.PACK_AB R9, RZ, R9 ;  /* 0x00000009ff09723e */ /* 0x000fc800000010ff */
[----:B------:R-:W-:-:S07]  /*ce70*/  PRMT R152, R9, 0x7610, R152 ;  /* 0x0000761009987816 */ /* 0x000fce0000000098 */
.L_x_1273:
[----:B------:R-:W-:Y:S05]  /*ce80*/  BSYNC.RECONVERGENT B3 ;  /* 0x0000000000037941 */ /* 0x000fea0003800200 */
.L_x_1272:
[----:B------:R-:W-:Y:S04]  /*ce90*/  BSSY.RECONVERGENT B3, `(.L_x_1274) ;  /* 0x0000010000037945 */ /* 0x000fe80003800200 */
[----:B------:R-:W-:Y:S05]  /*cea0*/  @!P1 BRA `(.L_x_1275) ;  /* 0x0000000000389947 */ /* 0x000fea0003800000 */
[----:B------:R-:W-:Y:S01]  /*ceb0*/  LOP3.LUT P0, RZ, R198, 0xff00, RZ, 0xc0, !PT ;  /* 0x0000ff00c6ff7812 */ /* 0x000fe2000780c0ff */
[----:B------:R-:W-:-:S04]  /*cec0*/  FMUL.FTZ R9, R8, UR13 ;  /* 0x0000000d08097c20 */ /* 0x000fc80008410000 */
[----:B------:R-:W-:-:S08]  /*ced0*/  FMUL.FTZ R9, R9, UR12 ;  /* 0x0000000c09097c20 */ /* 0x000fd00008410000 */
[----:B------:R-:W-:-:S04]  /*cee0*/  @P0 PRMT R12, R164, 0x7632, R12 ;  /* 0x00007632a40c0816 */ /* 0x000fc8000000000c */
[----:B------:R-:W-:Y:S01]  /*cef0*/  @P0 SHF.L.U32 R158, R12, 0x10, RZ ;  /* 0x000000100c9e0819 */ /* 0x000fe200000006ff */
[----:B------:R-:W-:-:S04]  /*cf00*/  HFMA2 R12, -RZ, RZ, 0, 0 ;  /* 0x00000000ff0c7431 */ /* 0x000fc800000001ff */
[----:B------:R-:W-:Y:S01]  /*cf10*/  @P0 FMUL.FTZ R12, R9, R158 ;  /* 0x0000009e090c0220 */ /* 0x000fe20000410000 */
[----:B------:R-:W-:-:S03]  /*cf20*/  PRMT R158, R56, 0x7632, R158 ;  /* 0x00007632389e7816 */ /* 0x000fc6000000009e */
[----:B------:R-:W-:Y:S01]  /*cf30*/  FADD.FTZ R141, R141, R12 ;  /* 0x0000000c8d8d7221 */ /* 0x000fe20000010000 */
[----:B------:R-:W-:Y:S02]  /*cf40*/  @P0 SHF.L.U32 R158, R158, 0x10, RZ ;  /* 0x000000109e9e0819 */ /* 0x000fe400000006ff */
[----:B------:R-:W-:-:S03]  /*cf50*/  MOV R12, RZ ;  /* 0x000000ff000c7202 */ /* 0x000fc60000000f00 */
[----:B------:R-:W-:-:S05]  /*cf60*/  @P0 FMUL.FTZ R12, R9, R158 ;  /* 0x0000009e090c0220 */ /* 0x000fca0000410000 */
[----:B------:R-:W-:-:S04]  /*cf70*/  F2FP.BF16.F32.PACK_AB R12, RZ, R12 ;  /* 0x0000000cff0c723e */ /* 0x000fc800000010ff */
[----:B------:R-:W-:-:S07]  /*cf80*/  PRMT R152, R152, 0x5410, R12 ;  /* 0x0000541098987816 */ /* 0x000fce000000000c */
.L_x_1275:
[----:B------:R-:W-:Y:S05]  /*cf90*/  BSYNC.RECONVERGENT B3 ;  /* 0x0000000000037941 */ /* 0x000fea0003800200 */
.L_x_1274:
        /* <DEDUP_REMOVED lines=14> */
[----:B------:R-:W-:Y:S02]  /*d080*/  IMAD.MOV.U32 R157, RZ, RZ, RZ ;  /* 0x000000ffff9d7224 */ /* 0x000fe400078e00ff */
[----:B------:R-:W-:-:S05]  /*d090*/  @P0 FMUL.FTZ R157, R9, R158 ;  /* 0x0000009e099d0220 */ /* 0x000fca0000410000 */
[----:B------:R-:W-:-:S04]  /*d0a0*/  F2FP.BF16.F32.PACK_AB R157, RZ, R157 ;  /* 0x0000009dff9d723e */ /* 0x000fc800000010ff */
[----:B------:R-:W-:-:S07]  /*d0b0*/  PRMT R153, R157, 0x7610, R153 ;  /* 0x000076109d997816 */ /* 0x000fce0000000099 */
.L_x_1277:
[----:B------:R-:W-:Y:S05]  /*d0c0*/  BSYNC.RECONVERGENT B3 ;  /* 0x0000000000037941 */ /* 0x000fea0003800200 */
.L_x_1276:
        /* <DEDUP_REMOVED lines=8> */
[----:B------:R-:W-:-:S04]  /*d150*/  FMUL.FTZ R9, R157, UR13 ;  /* 0x0000000d9d097c20 */ /* 0x000fc80008410000 */
[----:B------:R-:W-:-:S08]  /*d160*/  FMUL.FTZ R9, R9, UR12 ;  /* 0x0000000c09097c20 */ /* 0x000fd00008410000 */
[----:B------:R-:W-:-:S04]  /*d170*/  @P0 PRMT R158, R165, 0x7632, R158 ;  /* 0x00007632a59e0816 */ /* 0x000fc8000000009e */
[----:B------:R-:W-:Y:S02]  /*d180*/  @P0 SHF.L.U32 R184, R158, 0x10, RZ ;  /* 0x000000109eb80819 */ /* 0x000fe400000006ff */
[----:B------:R-:W-:-:S03]  /*d190*/  MOV R158, RZ ;  /* 0x000000ff009e7202 */ /* 0x000fc60000000f00 */
[----:B------:R-:W-:Y:S01]  /*d1a0*/  @P0 FMUL.FTZ R158, R9, R184 ;  /* 0x000000b8099e0220 */ /* 0x000fe20000410000 */
[----:B------:R-:W-:-:S03]  /*d1b0*/  PRMT R184, R57, 0x7632, R184 ;  /* 0x0000763239b87816 */ /* 0x000fc600000000b8 */
[----:B------:R-:W-:Y:S01]  /*d1c0*/  FADD.FTZ R143, R143, R158 ;  /* 0x0000009e8f8f7221 */ /* 0x000fe20000010000 */
[----:B------:R-:W-:Y:S01]  /*d1d0*/  @P0 SHF.L.U32 R184, R184, 0x10, RZ ;  /* 0x00000010b8b80819 */ /* 0x000fe200000006ff */
[----:B------:R-:W-:-:S04]  /*d1e0*/  HFMA2 R158, -RZ, RZ, 0, 0 ;  /* 0x00000000ff9e7431 */ /* 0x000fc800000001ff */
[----:B------:R-:W-:-:S05]  /*d1f0*/  @P0 FMUL.FTZ R158, R9, R184 ;  /* 0x000000b8099e0220 */ /* 0x000fca0000410000 */
[----:B------:R-:W-:-:S04]  /*d200*/  F2FP.BF16.F32.PACK_AB R158, RZ, R158 ;  /* 0x0000009eff9e723e */ /* 0x000fc800000010ff */
[----:B------:R-:W-:-:S07]  /*d210*/  PRMT R153, R153, 0x5410, R158 ;  /* 0x0000541099997816 */ /* 0x000fce000000009e */
.L_x_1279:
[----:B------:R-:W-:Y:S05]  /*d220*/  BSYNC.RECONVERGENT B3 ;  /* 0x0000000000037941 */ /* 0x000fea0003800200 */
.L_x_1278:
[----:B------:R-:W-:Y:S01]  /*d230*/  @P3 FFMA.FTZ R9, R233, R182, R181 ;  /* 0x000000b6e9093223 */ /* 0x000fe200000100b5 */
[----:B------:R-:W-:Y:S01]  /*d240*/  SHF.L.U32 R158, R178, 0x10, RZ ;  /* 0x00000010b29e7819 */ /* 0x000fe200000006ff */
[----:B------:R-:W-:Y:S01]  /*d250*/  BSSY.RECONVERGENT B3, `(.L_x_1280) ;  /* 0x000001e000037945 */ /* 0x000fe20003800200 */
[----:B------:R-:W-:Y:S01]  /*d260*/  SHF.L.U32 R159, R179, 0x10, RZ ;  /* 0x00000010b39f7819 */ /* 0x000fe200000006ff */
[----:B------:R-:W-:Y:S01]  /*d270*/  @P3 FADD.FTZ R9, R234, -R9 ;  /* 0x80000009ea093221 */ /* 0x000fe20000010000 */
[----:B------:R-:W-:-:S03]  /*d280*/  PRMT R183, R178, 0x7632, R183 ;  /* 0x00007632b2b77816 */ /* 0x000fc600000000b7 */
[----:B------:R-:W-:Y:S01]  /*d290*/  @P3 FFMA.FTZ R158, R11, R9, R158 ;  /* 0x000000090b9e3223 */ /* 0x000fe2000001009e */
[----:B------:R-:W-:Y:S01]  /*d2a0*/  @P3 FFMA.FTZ R9, R203, R182, R181 ;  /* 0x000000b6cb093223 */ /* 0x000fe200000100b5 */
[----:B------:R-:W-:-:S03]  /*d2b0*/  SHF.L.U32 R183, R183, 0x10, RZ ;  /* 0x00000010b7b77819 */ /* 0x000fc600000006ff */
[----:B------:R-:W-:Y:S01]  /*d2c0*/  @P3 FADD.FTZ R184, R202, -R9 ;  /* 0x80000009cab83221 */ /* 0x000fe20000010000 */
[-CC-:B------:R-:W-:Y:S01]  /*d2d0*/  @P3 FFMA.FTZ R9, R235, R182.reuse, R181.reuse ;  /* 0x000000b6eb093223 */ /* 0x180fe200000100b5 */
[----:B------:R-:W-:Y:S02]  /*d2e0*/  @P3 FFMA.FTZ R182, R250, R182, R181 ;  /* 0x000000b6fab63223 */ /* 0x000fe400000100b5 */
[----:B------:R-:W-:Y:S01]  /*d2f0*/  @P3 FFMA.FTZ R183, R11, R184, R183 ;  /* 0x000000b80bb73223 */ /* 0x000fe200000100b7 */
[----:B------:R-:W-:Y:S01]  /*d300*/  @P3 FADD.FTZ R9, R236, -R9 ;  /* 0x80000009ec093221 */ /* 0x000fe20000010000 */
[----:B------:R-:W-:-:S03]  /*d310*/  @P3 FADD.FTZ R182, R249, -R182 ;  /* 0x800000b6f9b63221 */ /* 0x000fc60000010000 */
[----:B------:R-:W-:Y:S01]  /*d320*/  @P3 FFMA.FTZ R159, R11, R9, R159 ;  /* 0x000000090b9f3223 */ /* 0x000fe2000001009f */
[----:B------:R-:W-:-:S05]  /*d330*/  PRMT R9, R179, 0x7632, R9 ;  /* 0x00007632b3097816 */ /* 0x000fca0000000009 */
[----:B------:R-:W-:-:S04]  /*d340*/  IMAD.U32 R9, R9, 0x10000, RZ ;  /* 0x0001000009097824 */ /* 0x000fc800078e00ff */
        /* <DEDUP_REMOVED lines=14> */
.L_x_1281:
[----:B------:R-:W-:Y:S05]  /*d430*/  BSYNC.RECONVERGENT B3 ;  /* 0x0000000000037941 */ /* 0x000fea0003800200 */
.L_x_1280:
[----:B------:R-:W-:Y:S04]  /*d440*/  BSSY.RECONVERGENT B3, `(.L_x_1282) ;  /* 0x0000010000037945 */ /* 0x000fe80003800200 */
[----:B------:R-:W-:Y:S05]  /*d450*/  @!P1 BRA `(.L_x_1283) ;  /* 0x0000000000389947 */ /* 0x000fea0003800000 */
[----:B------:R-:W-:Y:S01]  /*d460*/  LOP3.LUT P0, RZ, R199, 0xff00, RZ, 0xc0, !PT ;  /* 0x0000ff00c7ff7812 */ /* 0x000fe2000780c0ff */
[----:B------:R-:W-:Y:S01]  /*d470*/  FMUL.FTZ R182, R183, UR13 ;  /* 0x0000000db7b67c20 */ /* 0x000fe20008410000 */
[----:B------:R-:W-:-:S03]  /*d480*/  MOV R181, RZ ;  /* 0x000000ff00b57202 */ /* 0x000fc60000000f00 */
[----:B------:R-:W-:-:S08]  /*d490*/  FMUL.FTZ R182, R182, UR12 ;  /* 0x0000000cb6b67c20 */ /* 0x000fd00008410000 */
[----:B------:R-:W-:-:S04]  /*d4a0*/  @P0 PRMT R11, R166, 0x7632, R11 ;  /* 0x00007632a60b0816 */ /* 0x000fc8000000000b */
[----:B------:R-:W-:-:S05]  /*d4b0*/  @P0 SHF.L.U32 R11, R11, 0x10, RZ ;  /* 0x000000100b0b0819 */ /* 0x000fca00000006ff */
        /* <DEDUP_REMOVED lines=8> */
.L_x_1283:
[----:B------:R-:W-:Y:S05]  /*d540*/  BSYNC.RECONVERGENT B3 ;  /* 0x0000000000037941 */ /* 0x000fea0003800200 */
.L_x_1282:
[----:B------:R-:W-:Y:S01]  /*d550*/  BSSY.RECONVERGENT B3, `(.L_x_1284) ;  /* 0x0000011000037945 */ /* 0x000fe20003800200 */
[----:B------:R-:W-:Y:S02]  /*d560*/  F2FP.BF16.F32.PACK_AB R158, R183, R158 ;  /* 0x0000009eb79e723e */ /* 0x000fe400000010ff */
[----:B------:R-:W-:Y:S02]  /*d570*/  F2FP.BF16.F32.PACK_AB R157, R157, R12 ;  /* 0x0000000c9d9d723e */ /* 0x000fe400000010ff */
[----:B------:R-:W-:Y:S01]  /*d580*/  F2FP.BF16.F32.PACK_AB R156, R8, R156 ;  /* 0x0000009c089c723e */ /* 0x000fe200000010ff */
[----:B------:R-:W-:Y:S06]  /*d590*/  @!P1 BRA `(.L_x_1285) ;  /* 0x0000000000309947 */ /* 0x000fec0003800000 */
[----:B------:R-:W-:Y:S01]  /*d5a0*/  LOP3.LUT P0, RZ, R199, 0xff0000, RZ, 0xc0, !PT ;  /* 0x00ff0000c7ff7812 */ /* 0x000fe2000780c0ff */
[----:B------:R-:W-:Y:S01]  /*d5b0*/  FMUL.FTZ R8, R159, UR13 ;  /* 0x0000000d9f087c20 */ /* 0x000fe20008410000 */
[----:B------:R-:W-:-:S03]  /*d5c0*/  MOV R11, RZ ;  /* 0x000000ff000b7202 */ /* 0x000fc60000000f00 */
[----:B------:R-:W-:Y:S01]  /*d5d0*/  FMUL.FTZ R12, R8, UR12 ;  /* 0x0000000c080c7c20 */ /* 0x000fe20008410000 */
[----:B------:R-:W-:-:S07]  /*d5e0*/  HFMA2 R8, -RZ, RZ, 0, 0 ;  /* 0x00000000ff087431 */ /* 0x000fce00000001ff */
[----:B------:R-:W-:-:S04]  /*d5f0*/  @P0 IMAD.U32 R181, R167, 0x10000, RZ ;  /* 0x00010000a7b50824 */ /* 0x000fc800078e00ff */
[----:B------:R-:W-:-:S04]  /*d600*/  @P0 FMUL.FTZ R11, R181, R12 ;  /* 0x0000000cb50b0220 */ /* 0x000fc80000410000 */
[----:B------:R-:W-:Y:S01]  /*d610*/  FADD.FTZ R146, R146, R11 ;  /* 0x0000000b92927221 */ /* 0x000fe20000010000 */
[----:B------:R-:W-:-:S05]  /*d620*/  @P0 SHF.L.U32 R11, R59, 0x10, RZ ;  /* 0x000000103b0b0819 */ /* 0x000fca00000006ff */
[----:B------:R-:W-:-:S05]  /*d630*/  @P0 FMUL.FTZ R8, R12, R11 ;  /* 0x0000000b0c080220 */ /* 0x000fca0000410000 */
[----:B------:R-:W-:-:S04]  /*d640*/  F2FP.BF16.F32.PACK_AB R8, RZ, R8 ;  /* 0x00000008ff08723e */ /* 0x000fc800000010ff */
[----:B------:R-:W-:-:S07]  /*d650*/  PRMT R155, R8, 0x7610, R155 ;  /* 0x00007610089b7816 */ /* 0x000fce000000009b */
.L_x_1285:
[----:B------:R-:W-:Y:S05]  /*d660*/  BSYNC.RECONVERGENT B3 ;  /* 0x0000000000037941 */ /* 0x000fea0003800200 */
.L_x_1284:
[----:B------:R-:W-:Y:S01]  /*d670*/  F2FP.BF16.F32.PACK_AB R159, R9, R159 ;  /* 0x0000009f099f723e */ /* 0x000fe200000010ff */
[----:B------:R-:W-:Y:S06]  /*d680*/  @!P1 BRA `(.L_x_1286) ;  /* 0x0000002400f09947 */ /* 0x000fec0003800000 */
[----:B------:R-:W-:Y:S01]  /*d690*/  ISETP.GE.U32.AND P0, PT, R198, RZ, PT ;  /* 0x000000ffc600720c */ /* 0x000fe20003f06070 */
[----:B------:R-:W-:Y:S01]  /*d6a0*/  FMUL.FTZ R8, R9, UR13 ;  /* 0x0000000d09087c20 */ /* 0x000fe20008410000 */
[----:B------:R-:W-:Y:S02]  /*d6b0*/  PRMT R11, R59, 0x7632, R11 ;  /* 0x000076323b0b7816 */ /* 0x000fe4000000000b */
[----:B------:R-:W-:Y:S01]  /*d6c0*/  ISETP.GE.U32.AND.EX P0, PT, R199, 0x1000000, PT, P0 ;  /* 0x01000000c700780c */ /* 0x000fe20003f06100 */
[----:B------:R-:W-:Y:S01]  /*d6d0*/  FMUL.FTZ R8, R8, UR12 ;  /* 0x0000000c08087c20 */ /* 0x000fe20008410000 */
[----:B------:R-:W-:-:S11]  /*d6e0*/  MOV R12, RZ ;  /* 0x000000ff000c7202 */ /* 0x000fd60000000f00 */
[----:B------:R-:W-:Y:S02]  /*d6f0*/  @P0 PRMT R9, R167, 0x7632, R9 ;  /* 0x00007632a7090816 */ /* 0x000fe40000000009 */
[----:B------:R-:W-:Y:S02]  /*d700*/  @P0 SHF.L.U32 R11, R11, 0x10, RZ ;  /* 0x000000100b0b0819 */ /* 0x000fe400000006ff */
[----:B------:R-:W-:-:S05]  /*d710*/  @P0 SHF.L.U32 R9, R9, 0x10, RZ ;  /* 0x0000001009090819 */ /* 0x000fca00000006ff */
[C---:B------:R-:W-:Y:S01]  /*d720*/  @P0 FMUL.FTZ R12, R8.reuse, R9 ;  /* 0x00000009080c0220 */ /* 0x040fe20000410000 */
[----:B------:R-:W-:Y:S02]  /*d730*/  HFMA2 R9, -RZ, RZ, 0, 0 ;  /* 0x00000000ff097431 */ /* 0x000fe400000001ff */
[----:B------:R-:W-:Y:S01]  /*d740*/  @P0 FMUL.FTZ R9, R8, R11 ;  /* 0x0000000b08090220 */ /* 0x000fe20000410000 */
[----:B------:R-:W-:-:S04]  /*d750*/  FADD.FTZ R147, R147, R12 ;  /* 0x0000000c93937221 */ /* 0x000fc80000010000 */
[----:B------:R-:W-:-:S04]  /*d760*/  F2FP.BF16.F32.PACK_AB R9, RZ, R9 ;  /* 0x00000009ff09723e */ /* 0x000fc800000010ff */
[----:B------:R-:W-:Y:S01]  /*d770*/  PRMT R155, R155, 0x5410, R9 ;  /* 0x000054109b9b7816 */ /* 0x000fe20000000009 */
[----:B------:R-:W-:Y:S06]  /*d780*/  BRA `(.L_x_1286) ;  /* 0x0000002400b07947 */ /* 0x000fec0003800000 */
.L_x_1271:
[----:B------:R-:W-:Y:S01]  /*d790*/  BSSY.RECONVERGENT B3, `(.L_x_1287) ;  /* 0x0000013000037945 */ /* 0x000fe20003800200 */
[----:B------:R-:W-:-:S03]  /*d7a0*/  ISETP.GT.AND P3, PT, R12, RZ, PT ;  /* 0x000000ff0c00720c */ /* 0x000fc60003f64270 */
[----:B------:R-:W-:Y:S10]  /*d7b0*/  @!P1 BRA `(.L_x_1288) ;  /* 0x0000000000409947 */ /* 0x000ff40003800000 */
[----:B01-3--:R-:W-:Y:S01]  /*d7c0*/  @P3 FFMA.FTZ R8, R210, R182, R181 ;  /* 0x000000b6d2083223 */ /* 0x00bfe200000100b5 */
[----:B-----5:R-:W-:-:S03]  /*d7d0*/  LOP3.LUT P0, RZ, R198, 0xff, RZ, 0xc0, !PT ;  /* 0x000000ffc6ff7812 */ /* 0x020fc6000780c0ff */
[----:B------:R-:W-:Y:S01]  /*d7e0*/  @P3 FADD.FTZ R9, R209, -R8 ;  /* 0x80000008d1093221 */ /* 0x000fe20000010000 */
[----:B------:R-:W-:-:S05]  /*d7f0*/  SHF.L.U32 R8, R176, 0x10, RZ ;  /* 0x00000010b0087819 */ /* 0x000fca00000006ff */
[----:B------:R-:W-:Y:S01]  /*d800*/  @P3 FFMA.FTZ R8, R11, R9, R8 ;  /* 0x000000090b083223 */ /* 0x000fe20000010008 */
[----:B------:R-:W-:-:S03]  /*d810*/  MOV R9, RZ ;  /* 0x000000ff00097202 */ /* 0x000fc60000000f00 */
[----:B------:R-:W-:Y:S01]  /*d820*/  FMUL.FTZ R8, R8, UR13 ;  /* 0x0000000d08087c20 */ /* 0x000fe20008410000 */
[----:B------:R-:W-:-:S03]  /*d830*/  @P0 SHF.L.U32 R183, R164, 0x10, RZ ;  /* 0x00000010a4b70819 */ /* 0x000fc600000006ff */
[----:B------:R-:W-:-:S04]  /*d840*/  FMUL.FTZ R8, R8, UR12 ;  /* 0x0000000c08087c20 */ /* 0x000fc80008410000 */
[----:B------:R-:W-:Y:S01]  /*d850*/  @P0 FMUL.FTZ R9, R183, R8 ;  /* 0x00000008b7090220 */ /* 0x000fe20000410000 */
[----:B------:R-:W-:-:S03]  /*d860*/  @P0 SHF.L.U32 R183, R56, 0x10, RZ ;  /* 0x0000001038b70819 */ /* 0x000fc600000006ff */
[----:B------:R-:W-:Y:S01]  /*d870*/  FADD.FTZ R140, R140, R9 ;  /* 0x000000098c8c7221 */ /* 0x000fe20000010000 */
[----:B------:R-:W-:Y:S02]  /*d880*/  IMAD.MOV.U32 R9, RZ, RZ, RZ ;  /* 0x000000ffff097224 */ /* 0x000fe400078e00ff */
[----:B------:R-:W-:-:S05]  /*d890*/  @P0 FMUL.FTZ R9, R183, R8 ;  /* 0x00000008b7090220 */ /* 0x000fca0000410000 */
[----:B------:R-:W-:-:S04]  /*d8a0*/  F2FP.BF16.F32.PACK_AB R9, RZ, R9 ;  /* 0x00000009ff09723e */ /* 0x000fc800000010ff */
[----:B------:R-:W-:-:S07]  /*d8b0*/  PRMT R152, R9, 0x7610, R152 ;  /* 0x0000761009987816 */ /* 0x000fce0000000098 */
.L_x_1288:
[----:B------:R-:W-:Y:S05]  /*d8c0*/  BSYNC.RECONVERGENT B3 ;  /* 0x0000000000037941 */ /* 0x000fea0003800200 */
.L_x_1287:
[----:B------:R-:W-:Y:S04]  /*d8d0*/  BSSY.RECONVERGENT B3, `(.L_x_1289) ;  /* 0x0000015000037945 */ /* 0x000fe80003800200 */
[----:B------:R-:W-:Y:S05]  /*d8e0*/  @!P1 BRA `(.L_x_1290) ;  /* 0x00000000004c9947 */ /* 0x000fea0003800000 */
[----:B01-3-5:R-:W-:Y:S01]  /*d8f0*/  PRMT R8, R176, 0x7632, R8 ;  /* 0x00007632b0087816 */ /* 0x02bfe20000000008 */
[----:B------:R-:W-:Y:S01]  /*d900*/  @P3 FFMA.FTZ R9, R207, R182, R181 ;  /* 0x000000b6cf093223 */ /* 0x000fe200000100b5 */
[----:B------:R-:W-:Y:S01]  /*d910*/  LOP3.LUT P0, RZ, R198, 0xff00, RZ, 0xc0, !PT ;  /* 0x0000ff00c6ff7812 */ /* 0x000fe2000780c0ff */
[----:B------:R-:W-:Y:S01]  /*d920*/  HFMA2 R12, -RZ, RZ, 0, 0 ;  /* 0x00000000ff0c7431 */ /* 0x000fe200000001ff */
        /* <DEDUP_REMOVED lines=9> */
[--C-:B------:R-:W-:Y:S01]  /*d9c0*/  FADD.FTZ R141, R141, R12.reuse ;  /* 0x0000000c8d8d7221 */ /* 0x100fe20000010000 */
[----:B------:R-:W-:-:S04]  /*d9d0*/  PRMT R12, R56, 0x7632, R12 ;  /* 0x00007632380c7816 */ /* 0x000fc8000000000c */
[----:B------:R-:W-:-:S05]  /*d9e0*/  @P0 SHF.L.U32 R12, R12, 0x10, RZ ;  /* 0x000000100c0c0819 */ /* 0x000fca00000006ff */
[----:B------:R-:W-:-:S05]  /*d9f0*/  @P0 FMUL.FTZ R8, R12, R9 ;  /* 0x000000090c080220 */ /* 0x000fca0000410000 */
[----:B------:R-:W-:-:S04]  /*da00*/  F2FP.BF16.F32.PACK_AB R8, RZ, R8 ;  /* 0x00000008ff08723e */ /* 0x000fc800000010ff */
[----:B------:R-:W-:-:S07]  /*da10*/  PRMT R152, R152, 0x5410, R8 ;  /* 0x0000541098987816 */ /* 0x000fce0000000008 */
.L_x_1290:
[----:B------:R-:W-:Y:S05]  /*da20*/  BSYNC.RECONVERGENT B3 ;  /* 0x0000000000037941 */ /* 0x000fea0003800200 */
.L_x_1289:
[----:B------:R-:W-:Y:S04]  /*da30*/  BSSY.RECONVERGENT B3, `(.L_x_1291) ;  /* 0x0000012000037945 */ /* 0x000fe80003800200 */
[----:B------:R-:W-:Y:S05]  /*da40*/  @!P1 BRA `(.L_x_1292) ;  /* 0x0000000000409947 */ /* 0x000fea0003800000 */
[----:B01-3--:R-:W-:Y:S01]  /*da50*/  @P3 FFMA.FTZ R9, R217, R182, R181 ;  /* 0x000000b6d9093223 */ /* 0x00bfe200000100b5 */
[----:B-----5:R-:W-:Y:S02]  /*da60*/  LOP3.LUT P0, RZ, R198, 0xff0000, RZ, 0xc0, !PT ;  /* 0x00ff0000c6ff7812 */ /* 0x020fe4000780c0ff */
[----:B------:R-:W-:Y:S01]  /*da70*/  SHF.L.U32 R8, R177, 0x10, RZ ;  /* 0x00000010b1087819 */ /* 0x000fe200000006ff */
[----:B------:R-:W-:-:S04]  /*da80*/  @P3 FADD.FTZ R9, R224, -R9 ;  /* 0x80000009e0093221 */ /* 0x000fc80000010000 */
[----:B------:R-:W-:Y:S01]  /*da90*/  @P3 FFMA.FTZ R8, R11, R9, R8 ;  /* 0x000000090b083223 */ /* 0x000fe20000010008 */
[----:B------:R-:W-:-:S03]  /*daa0*/  HFMA2 R9, -RZ, RZ, 0, 0 ;  /* 0x00000000ff097431 */ /* 0x000fc600000001ff */
[----:B------:R-:W-:Y:S02]  /*dab0*/  FMUL.FTZ R8, R8, UR13 ;  /* 0x0000000d08087c20 */ /* 0x000fe40008410000 */
[----:B------:R-:W-:Y:S02]  /*dac0*/  @P0 SHF.L.U32 R183, R165, 0x10, RZ ;  /* 0x00000010a5b70819 */ /* 0x000fe400000006ff */
        /* <DEDUP_REMOVED lines=8> */
.L_x_1292:
[----:B------:R-:W-:Y:S05]  /*db50*/  BSYNC.RECONVERGENT B3 ;  /* 0x0000000000037941 */ /* 0x000fea0003800200 */
.L_x_1291:
[----:B------:R-:W-:Y:S04]  /*db60*/  BSSY.RECONVERGENT B3, `(.L_x_1293) ;  /* 0x0000015000037945 */ /* 0x000fe80003800200 */
[----:B------:R-:W-:Y:S05]  /*db70*/  @!P1 BRA `(.L_x_1294) ;  /* 0x00000000004c9947 */ /* 0x000fea0003800000 */
[----:B01-3-5:R-:W-:Y:S01]  /*db80*/  PRMT R8, R177, 0x7632, R8 ;  /* 0x00007632b1087816 */ /* 0x02bfe20000000008 */
[----:B------:R-:W-:Y:S01]  /*db90*/  @P3 FFMA.FTZ R9, R205, R182, R181 ;  /* 0x000000b6cd093223 */ /* 0x000fe200000100b5 */
[----:B------:R-:W-:Y:S02]  /*dba0*/  LOP3.LUT P0, RZ, R198, 0xff000000, RZ, 0xc0, !PT ;  /* 0xff000000c6ff7812 */ /* 0x000fe4000780c0ff */
[----:B------:R-:W-:Y:S01]  /*dbb0*/  SHF.L.U32 R8, R8, 0x10, RZ ;  /* 0x0000001008087819 */ /* 0x000fe200000006ff */
[----:B------:R-:W-:Y:S01]  /*dbc0*/  @P3 FADD.FTZ R9, R204, -R9 ;  /* 0x80000009cc093221 */ /* 0x000fe20000010000 */
[----:B------:R-:W-:-:S03]  /*dbd0*/  MOV R12, RZ ;  /* 0x000000ff000c7202 */ /* 0x000fc60000000f00 */
[----:B------:R-:W-:-:S04]  /*dbe0*/  @P3 FFMA.FTZ R8, R11, R9, R8 ;  /* 0x000000090b083223 */ /* 0x000fc80000010008 */
[----:B------:R-:W-:Y:S02]  /*dbf0*/  FMUL.FTZ R9, R8, UR13 ;  /* 0x0000000d08097c20 */ /* 0x000fe40008410000 */
[----:B------:R-:W-:Y:S02]  /*dc00*/  @P0 PRMT R8, R165, 0x7632, R8 ;  /* 0x00007632a5080816 */ /* 0x000fe40000000008 */
[----:B------:R-:W-:Y:S02]  /*dc10*/  FMUL.FTZ R9, R9, UR12 ;  /* 0x0000000c09097c20 */ /* 0x000fe40008410000 */
[----:B------:R-:W-:-:S05]  /*dc20*/  @P0 SHF.L.U32 R8, R8, 0x10, RZ ;  /* 0x0000001008080819 */ /* 0x000fca00000006ff */
[----:B------:R-:W-:Y:S01]  /*dc30*/  @P0 FMUL.FTZ R12, R9, R8 ;  /* 0x00000008090c0220 */ /* 0x000fe20000410000 */
[----:B------:R-:W-:-:S03]  /*dc40*/  HFMA2 R8, -RZ, RZ, 0, 0 ;  /* 0x00000000ff087431 */ /* 0x000fc600000001ff */
[--C-:B------:R-:W-:Y:S01]  /*dc50*/  FADD.FTZ R143, R143, R12.reuse ;  /* 0x0000000c8f8f7221 */ /* 0x100fe20000010000 */
[----:B------:R-:W-:-:S04]  /*dc60*/  PRMT R12, R57, 0x7632, R12 ;  /* 0x00007632390c7816 */ /* 0x000fc8000000000c */
[----:B------:R-:W-:-:S05]  /*dc70*/  @P0 SHF.L.U32 R12, R12, 0x10, RZ ;  /* 0x000000100c0c0819 */ /* 0x000fca00000006ff */
[----:B------:R-:W-:-:S05]  /*dc80*/  @P0 FMUL.FTZ R8, R12, R9 ;  /* 0x000000090c080220 */ /* 0x000fca0000410000 */
[----:B------:R-:W-:-:S04]  /*dc90*/  F2FP.BF16.F32.PACK_AB R8, RZ, R8 ;  /* 0x00000008ff08723e */ /* 0x000fc800000010ff */
[----:B------:R-:W-:-:S07]  /*dca0*/  PRMT R153, R153, 0x5410, R8 ;  /* 0x0000541099997816 */ /* 0x000fce0000000008 */
.L_x_1294:
[----:B------:R-:W-:Y:S05]  /*dcb0*/  BSYNC.RECONVERGENT B3 ;  /* 0x0000000000037941 */ /* 0x000fea0003800200 */
.L_x_1293:
[----:B------:R-:W-:Y:S04]  /*dcc0*/  BSSY.RECONVERGENT B3, `(.L_x_1295) ;  /* 0x0000012000037945 */ /* 0x000fe80003800200 */
[----:B------:R-:W-:Y:S05]  /*dcd0*/  @!P1 BRA `(.L_x_1296) ;  /* 0x0000000000409947 */ /* 0x000fea0003800000 */
[----:B01-3--:R-:W-:Y:S01]  /*dce0*/  @P3 FFMA.FTZ R9, R233, R182, R181 ;  /* 0x000000b6e9093223 */ /* 0x00bfe200000100b5 */
[----:B-----5:R-:W-:Y:S02]  /*dcf0*/  LOP3.LUT P0, RZ, R199, 0xff, RZ, 0xc0, !PT ;  /* 0x000000ffc7ff7812 */ /* 0x020fe4000780c0ff */
[----:B------:R-:W-:Y:S01]  /*dd00*/  SHF.L.U32 R8, R178, 0x10, RZ ;  /* 0x00000010b2087819 */ /* 0x000fe200000006ff */
[----:B------:R-:W-:-:S04]  /*dd10*/  @P3 FADD.FTZ R9, R234, -R9 ;  /* 0x80000009ea093221 */ /* 0x000fc80000010000 */
[----:B------:R-:W-:Y:S01]  /*dd20*/  @P3 FFMA.FTZ R8, R11, R9, R8 ;  /* 0x000000090b083223 */ /* 0x000fe20000010008 */
[----:B------:R-:W-:-:S03]  /*dd30*/  MOV R9, RZ ;  /* 0x000000ff00097202 */ /* 0x000fc60000000f00 */
        /* <DEDUP_REMOVED lines=10> */
.L_x_1296:
[----:B------:R-:W-:Y:S05]  /*dde0*/  BSYNC.RECONVERGENT B3 ;  /* 0x0000000000037941 */ /* 0x000fea0003800200 */
.L_x_1295:
        /* <DEDUP_REMOVED lines=21> */
.L_x_1298:
[----:B------:R-:W-:Y:S05]  /*df40*/  BSYNC.RECONVERGENT B3 ;  /* 0x0000000000037941 */ /* 0x000fea0003800200 */
.L_x_1297:
        /* <DEDUP_REMOVED lines=18> */
.L_x_1300:
[----:B------:R-:W-:Y:S05]  /*e070*/  BSYNC.RECONVERGENT B3 ;  /* 0x0000000000037941 */ /* 0x000fea0003800200 */
.L_x_1299:
[----:B------:R-:W-:Y:S05]  /*e080*/  @!P1 BRA `(.L_x_1286) ;  /* 0x0000001c00709947 */ /* 0x000fea0003800000 */
[----:B-----5:R-:W-:Y:S01]  /*e090*/  ISETP.GE.U32.AND P0, PT, R198, RZ, PT ;  /* 0x000000ffc600720c */ /* 0x020fe20003f06070 */
[----:B------:R-:W-:Y:S01]  /*e0a0*/  @P3 FFMA.FTZ R182, R250, R182, R181 ;  /* 0x000000b6fab63223 */ /* 0x000fe200000100b5 */
[----:B01-3--:R-:W-:Y:S02]  /*e0b0*/  PRMT R8, R179, 0x7632, R8 ;  /* 0x00007632b3087816 */ /* 0x00bfe40000000008 */
[----:B------:R-:W-:Y:S01]  /*e0c0*/  ISETP.GE.U32.AND.EX P0, PT, R199, 0x1000000, PT, P0 ;  /* 0x01000000c700780c */ /* 0x000fe20003f06100 */
[----:B------:R-:W-:Y:S01]  /*e0d0*/  @P3 FADD.FTZ R182, R249, -R182 ;  /* 0x800000b6f9b63221 */ /* 0x000fe20000010000 */
[----:B------:R-:W-:-:S05]  /*e0e0*/  SHF.L.U32 R8, R8, 0x10, RZ ;  /* 0x0000001008087819 */ /* 0x000fca00000006ff */
[----:B------:R-:W-:-:S04]  /*e0f0*/  @P3 FFMA.FTZ R8, R11, R182, R8 ;  /* 0x000000b60b083223 */ /* 0x000fc80000010008 */
[----:B------:R-:W-:Y:S02]  /*e100*/  FMUL.FTZ R8, R8, UR13 ;  /* 0x0000000d08087c20 */ /* 0x000fe40008410000 */
[----:B------:R-:W-:Y:S02]  /*e110*/  @P0 PRMT R9, R167, 0x7632, R9 ;  /* 0x00007632a7090816 */ /* 0x000fe40000000009 */
[----:B------:R-:W-:Y:S01]  /*e120*/  FMUL.FTZ R12, R8, UR12 ;  /* 0x0000000c080c7c20 */ /* 0x000fe20008410000 */
[----:B------:R-:W-:Y:S02]  /*e130*/  MOV R8, RZ ;  /* 0x000000ff00087202 */ /* 0x000fe40000000f00 */
        /* <DEDUP_REMOVED lines=8> */
[----:B------:R-:W-:Y:S01]  /*e1c0*/  PRMT R155, R155, 0x5410, R8 ;  /* 0x000054109b9b7816 */ /* 0x000fe20000000008 */
[----:B------:R-:W-:Y:S06]  /*e1d0*/  BRA `(.L_x_1286) ;  /* 0x0000001c001c7947 */ /* 0x000fec0003800000 */
.L_x_1270:
[----:B------:R-:W-:-:S04]  /*e1e0*/  UISETP.NE.U32.AND UP0, UPT, UR20, URZ, UPT ;  /* 0x000000ff1400728c */ /* 0x000fc8000bf05070 */
[----:B------:R-:W-:-:S06]  /*e1f0*/  UISETP.NE.AND.EX UP0, UPT, UR21, URZ, UPT, UP0 ;  /* 0x000000ff1500728c */ /* 0x000fcc000bf05300 */
[----:B------:R-:W-:-:S13]  /*e200*/  PLOP3.LUT P2, PT, PT, PT, UP0, 0x80, 0x8 ;  /* 0x000000000008781c */ /* 0x000fda0003f4f008 */
[----:B------:R-:W-:Y:S05]  /*e210*/  @!P2 BRA `(.L_x_1301) ;  /* 0x0000000c0004a947 */ /* 0x000fea0003800000 */
[----:B01-3--:R-:W-:Y:S01]  /*e220*/  FFMA.FTZ R8, R210, R182, R181 ;  /* 0x000000b6d2087223 */ /* 0x00bfe200000100b5 */
[----:B------:R-:W-:Y:S01]  /*e230*/  ISETP.GT.AND P0, PT, R12, RZ, PT ;  /* 0x000000ff0c00720c */ /* 0x000fe20003f04270 */
[----:B------:R-:W-:Y:S02]  /*e240*/  BSSY.RECONVERGENT B3, `(.L_x_1302) ;  /* 0x0000015000037945 */ /* 0x000fe40003800200 */
        /* <DEDUP_REMOVED lines=9> */
[----:B------:R-:W-:-:S05]  /*e2e0*/  @P3 SHF.L.U32 R9, R164, 0x10, RZ ;  /* 0x00000010a4093819 */ /* 0x000fca00000006ff */
[----:B------:R-:W-:Y:S02]  /*e2f0*/  @P3 FMUL.FTZ R157, R9, R8 ;  /* 0x00000008099d3220 */ /* 0x000fe40000410000 */
[----:B------:R-:W0:Y:S02]  /*e300*/  @P3 LDC.64 R8, c[0x0][0x408] ;  /* 0x00010200ff083b82 */ /* 0x000e240000000a00 */
[----:B------:R-:W-:Y:S01]  /*e310*/  FADD.FTZ R140, R140, R157 ;  /* 0x0000009d8c8c7221 */ /* 0x000fe20000010000 */
[----:B0-----:R-:W-:-:S04]  /*e320*/  @P3 FMUL.FTZ R9, R9, R12 ;  /* 0x0000000c09093220 */ /* 0x001fc80000410000 */
[----:B------:R-:W-:Y:S01]  /*e330*/  @P3 FMUL.FTZ R156, R9, R8 ;  /* 0x00000008099c3220 */ /* 0x000fe20000410000 */
[----:B------:R-:W-:Y:S02]  /*e340*/  @P3 IMAD.U32 R9, R56, 0x10000, RZ ;  /* 0x0001000038093824 */ /* 0x000fe400078e00ff */
[----:B------:R-:W-:Y:S02]  /*e350*/  HFMA2 R8, -RZ, RZ, 0, 0 ;  /* 0x00000000ff087431 */ /* 0x000fe400000001ff */
[----:B------:R-:W-:-:S05]  /*e360*/  @P3 FMUL.FTZ R8, R9, R156 ;  /* 0x0000009c09083220 */ /* 0x000fca0000410000 */
[----:B------:R-:W-:-:S04]  /*e370*/  F2FP.BF16.F32.PACK_AB R8, RZ, R8 ;  /* 0x00000008ff08723e */ /* 0x000fc800000010ff */
[----:B------:R-:W-:-:S07]  /*e380*/  PRMT R152, R8, 0x7610, R152 ;  /* 0x0000761008987816 */ /* 0x000fce0000000098 */
.L_x_1303:
[----:B------:R-:W-:Y:S05]  /*e390*/  BSYNC.RECONVERGENT B3 ;  /* 0x0000000000037941 */ /* 0x000fea0003800200 */
.L_x_1302:
        /* <DEDUP_REMOVED lines=18> */
[----:B------:R-:W-:Y:S01]  /*e4c0*/  PRMT R9, R56, 0x7632, R9 ;  /* 0x0000763238097816 */ /* 0x000fe20000000009 */
[----:B------:R-:W-:-:S03]  /*e4d0*/  HFMA2 R8, -RZ, RZ, 0, 0 ;  /* 0x00000000ff087431 */ /* 0x000fc600000001ff */
[----:B------:R-:W-:-:S05]  /*e4e0*/  @P3 SHF.L.U32 R9, R9, 0x10, RZ ;  /* 0x0000001009093819 */ /* 0x000fca00000006ff */
[----:B------:R-:W-:-:S05]  /*e4f0*/  @P3 FMUL.FTZ R8, R9, R158 ;  /* 0x0000009e09083220 */ /* 0x000fca0000410000 */
[----:B------:R-:W-:-:S04]  /*e500*/  F2FP.BF16.F32.PACK_AB R8, RZ, R8 ;  /* 0x00000008ff08723e */ /* 0x000fc800000010ff */
[----:B------:R-:W-:-:S07]  /*e510*/  PRMT R152, R152, 0x5410, R8 ;  /* 0x0000541098987816 */ /* 0x000fce0000000008 */
.L_x_1305:
[----:B------:R-:W-:Y:S05]  /*e520*/  BSYNC.RECONVERGENT B3 ;  /* 0x0000000000037941 */ /* 0x000fea0003800200 */
.L_x_1304:
        /* <DEDUP_REMOVED lines=22> */
.L_x_1307:
[----:B------:R-:W-:Y:S05]  /*e690*/  BSYNC.RECONVERGENT B3 ;  /* 0x0000000000037941 */ /* 0x000fea0003800200 */
.L_x_1306:
[----:B------:R-:W-:Y:S01]  /*e6a0*/  FFMA.FTZ R9, R205, R182, R181 ;  /* 0x000000b6cd097223 */ /* 0x000fe200000100b5 */
[----:B------:R-:W-:Y:S03]  /*e6b0*/  BSSY.RECONVERGENT B3, `(.L_x_1308) ;  /* 0x0000017000037945 */ /* 0x000fe60003800200 */
[----:B------:R-:W-:-:S04]  /*e6c0*/  FADD.FTZ R8, R204, -R9 ;  /* 0x80000009cc087221 */ /* 0x000fc80000010000 */
[----:B------:R-:W-:-:S05]  /*e6d0*/  FMUL.FTZ R159, R11, R8 ;  /* 0x000000080b9f7220 */ /* 0x000fca0000410000 */
[----:B------:R-:W-:Y:S01]  /*e6e0*/  FSEL R159, R159, RZ, P0 ;  /* 0x000000ff9f9f7208 */ /* 0x000fe20000000000 */
[----:B------:R-:W-:Y:S06]  /*e6f0*/  @!P1 BRA `(.L_x_1309) ;  /* 0x0000000000489947 */ /* 0x000fec0003800000 */
[----:B-----5:R-:W-:Y:S01]  /*e700*/  LOP3.LUT P3, RZ, R198, 0xff000000, RZ, 0xc0, !PT ;  /* 0xff000000c6ff7812 */ /* 0x020fe2000786c0ff */
[----:B------:R-:W-:Y:S01]  /*e710*/  IMAD.MOV.U32 R158, RZ, RZ, RZ ;  /* 0x000000ffff9e7224 */ /* 0x000fe200078e00ff */
[----:B------:R-:W-:-:S11]  /*e720*/  PRMT R183, R57, 0x7632, R183 ;  /* 0x0000763239b77816 */ /* 0x000fd600000000b7 */
[----:B------:R-:W0:Y:S01]  /*e730*/  @P3 LDC.64 R8, c[0x0][0x408] ;  /* 0x00010200ff083b82 */ /* 0x000e220000000a00 */
[----:B------:R-:W-:Y:S01]  /*e740*/  @P3 SHF.L.U32 R183, R183, 0x10, RZ ;  /* 0x00000010b7b73819 */ /* 0x000fe200000006ff */
        /* <DEDUP_REMOVED lines=9> */
[----:B------:R-:W-:-:S03]  /*e7e0*/  MOV R9, RZ ;  /* 0x000000ff00097202 */ /* 0x000fc60000000f00 */
[----:B------:R-:W-:-:S05]  /*e7f0*/  @P3 FMUL.FTZ R9, R183, R8 ;  /* 0x00000008b7093220 */ /* 0x000fca0000410000 */
[----:B------:R-:W-:-:S04]  /*e800*/  F2FP.BF16.F32.PACK_AB R9, RZ, R9 ;  /* 0x00000009ff09723e */ /* 0x000fc800000010ff */
[----:B------:R-:W-:-:S07]  /*e810*/  PRMT R153, R153, 0x5410, R9 ;  /* 0x0000541099997816 */ /* 0x000fce0000000009 */
.L_x_1309:
[----:B------:R-:W-:Y:S05]  /*e820*/  BSYNC.RECONVERGENT B3 ;  /* 0x0000000000037941 */ /* 0x000fea0003800200 */
.L_x_1308:
        /* <DEDUP_REMOVED lines=12> */
[----:B------:R-:W-:Y:S01]  /*e8f0*/  @P3 FMUL.FTZ R9, R183, R8 ;  /* 0x00000008b7093220 */ /* 0x000fe20000410000 */
[----:B------:R-:W-:-:S03]  /*e900*/  @P3 SHF.L.U32 R183, R58, 0x10, RZ ;  /* 0x000000103ab73819 */ /* 0x000fc600000006ff */
[----:B------:R-:W-:Y:S02]  /*e910*/  FADD.FTZ R144, R144, R9 ;  /* 0x0000000990907221 */ /* 0x000fe40000010000 */
[----:B------:R-:W0:Y:S02]  /*e920*/  @P3 LDC.64 R8, c[0x0][0x408] ;  /* 0x00010200ff083b82 */ /* 0x000e240000000a00 */
[----:B0-----:R-:W-:-:S04]  /*e930*/  @P3 FMUL.FTZ R9, R9, R158 ;  /* 0x0000009e09093220 */ /* 0x001fc80000410000 */
[----:B------:R-:W-:Y:S01]  /*e940*/  @P3 FMUL.FTZ R8, R9, R8 ;  /* 0x0000000809083220 */ /* 0x000fe20000410000 */
[----:B------:R-:W-:-:S03]  /*e950*/  MOV R9, RZ ;  /* 0x000000ff00097202 */ /* 0x000fc60000000f00 */
[----:B------:R-:W-:-:S05]  /*e960*/  @P3 FMUL.FTZ R9, R183, R8 ;  /* 0x00000008b7093220 */ /* 0x000fca0000410000 */
[----:B------:R-:W-:-:S04]  /*e970*/  F2FP.BF16.F32.PACK_AB R9, RZ, R9 ;  /* 0x00000009ff09723e */ /* 0x000fc800000010ff */
[----:B------:R-:W-:-:S07]  /*e980*/  PRMT R154, R9, 0x7610, R154 ;  /* 0x00007610099a7816 */ /* 0x000fce000000009a */
.L_x_1311:
[----:B------:R-:W-:Y:S05]  /*e990*/  BSYNC.RECONVERGENT B3 ;  /* 0x0000000000037941 */ /* 0x000fea0003800200 */
.L_x_1310:
[----:B------:R-:W-:Y:S01]  /*e9a0*/  FFMA.FTZ R9, R203, R182, R181 ;  /* 0x000000b6cb097223 */ /* 0x000fe200000100b5 */
[----:B------:R-:W-:Y:S03]  /*e9b0*/  BSSY.RECONVERGENT B3, `(.L_x_1312) ;  /* 0x0000017000037945 */ /* 0x000fe60003800200 */
[----:B------:R-:W-:-:S04]  /*e9c0*/  FADD.FTZ R8, R202, -R9 ;  /* 0x80000009ca087221 */ /* 0x000fc80000010000 */
[----:B------:R-:W-:-:S05]  /*e9d0*/  FMUL.FTZ R183, R11, R8 ;  /* 0x000000080bb77220 */ /* 0x000fca0000410000 */
[----:B------:R-:W-:Y:S01]  /*e9e0*/  FSEL R183, R183, RZ, P0 ;  /* 0x000000ffb7b77208 */ /* 0x000fe20000000000 */
[----:B------:R-:W-:Y:S06]  /*e9f0*/  @!P1 BRA `(.L_x_1313) ;  /* 0x0000000000489947 */ /* 0x000fec0003800000 */
[----:B-----5:R-:W-:Y:S01]  /*ea00*/  LOP3.LUT P3, RZ, R199, 0xff00, RZ, 0xc0, !PT ;  /* 0x0000ff00c7ff7812 */ /* 0x020fe2000786c0ff */
[----:B------:R-:W-:-:S12]  /*ea10*/  HFMA2 R184, -RZ, RZ, 0, 0 ;  /* 0x00000000ffb87431 */ /* 0x000fd800000001ff */
        /* <DEDUP_REMOVED lines=8> */
[----:B------:R-:W-:Y:S02]  /*eaa0*/  IMAD.MOV.U32 R184, RZ, RZ, RZ ;  /* 0x000000ffffb87224 */ /* 0x000fe400078e00ff */
[----:B0-----:R-:W-:-:S04]  /*eab0*/  @P3 FMUL.FTZ R9, R9, R183 ;  /* 0x000000b709093220 */ /* 0x001fc80000410000 */
[----:B------:R-:W-:Y:S01]  /*eac0*/  @P3 FMUL.FTZ R8, R9, R8 ;  /* 0x0000000809083220 */ /* 0x000fe20000410000 */
[----:B------:R-:W-:-:S04]  /*ead0*/  PRMT R9, R58, 0x7632, R9 ;  /* 0x000076323a097816 */ /* 0x000fc80000000009 */
[----:B------:R-:W-:-:S05]  /*eae0*/  @P3 SHF.L.U32 R9, R9, 0x10, RZ ;  /* 0x0000001009093819 */ /* 0x000fca00000006ff */
[----:B------:R-:W-:-:S05]  /*eaf0*/  @P3 FMUL.FTZ R184, R9, R8 ;  /* 0x0000000809b83220 */ /* 0x000fca0000410000 */
[----:B------:R-:W-:-:S04]  /*eb00*/  F2FP.BF16.F32.PACK_AB R184, RZ, R184 ;  /* 0x000000b8ffb8723e */ /* 0x000fc800000010ff */
[----:B------:R-:W-:-:S07]  /*eb10*/  PRMT R154, R154, 0x5410, R184 ;  /* 0x000054109a9a7816 */ /* 0x000fce00000000b8 */
.L_x_1313:
[----:B------:R-:W-:Y:S05]  /*eb20*/  BSYNC.RECONVERGENT B3 ;  /* 0x0000000000037941 */ /* 0x000fea0003800200 */
.L_x_1312:
[-CC-:B------:R-:W-:Y:S01]  /*eb30*/  FFMA.FTZ R9, R235, R182.reuse, R181.reuse ;  /* 0x000000b6eb097223 */ /* 0x180fe200000100b5 */
[----:B------:R-:W-:Y:S01]  /*eb40*/  FFMA.FTZ R182, R250, R182, R181 ;  /* 0x000000b6fab67223 */ /* 0x000fe200000100b5 */
[----:B------:R-:W-:Y:S01]  /*eb50*/  BSSY.RECONVERGENT B3, `(.L_x_1314) ;  /* 0x000001b000037945 */ /* 0x000fe20003800200 */
[----:B------:R-:W-:Y:S01]  /*eb60*/  F2FP.BF16.F32.PACK_AB R156, R156, R12 ;  /* 0x0000000c9c9c723e */ /* 0x000fe200000010ff */
[----:B------:R-:W-:Y:S01]  /*eb70*/  FADD.FTZ R8, R236, -R9 ;  /* 0x80000009ec087221 */ /* 0x000fe20000010000 */
[----:B------:R-:W-:Y:S01]  /*eb80*/  FADD.FTZ R182, R249, -R182 ;  /* 0x800000b6f9b67221 */ /* 0x000fe20000010000 */
[----:B------:R-:W-:Y:S02]  /*eb90*/  F2FP.BF16.F32.PACK_AB R158, R183, R158 ;  /* 0x0000009eb79e723e */ /* 0x000fe400000010ff */
[C---:B------:R-:W-:Y:S01]  /*eba0*/  FMUL.FTZ R8, R11.reuse, R8 ;  /* 0x000000080b087220 */ /* 0x040fe20000410000 */
[----:B------:R-:W-:Y:S01]  /*ebb0*/  FMUL.FTZ R11, R11, R182 ;  /* 0x000000b60b0b7220 */ /* 0x000fe20000410000 */
[----:B------:R-:W-:-:S03]  /*ebc0*/  F2FP.BF16.F32.PACK_AB R157, R159, R157 ;  /* 0x0000009d9f9d723e */ /* 0x000fc600000010ff */
        /* <DEDUP_REMOVED lines=19> */
.L_x_1315:
[----:B------:R-:W-:Y:S05]  /*ed00*/  BSYNC.RECONVERGENT B3 ;  /* 0x0000000000037941 */ /* 0x000fea0003800200 */
.L_x_1314:
[----:B------:R-:W-:Y:S01]  /*ed10*/  F2FP.BF16.F32.PACK_AB R159, R11, R12 ;  /* 0x0000000c0b9f723e */ /* 0x000fe200000010ff */
[----:B------:R-:W-:Y:S06]  /*ed20*/  @!P1 BRA `(.L_x_1286) ;  /* 0x0000001000489947 */ /* 0x000fec0003800000 */
[----:B-----5:R-:W-:Y:S01]  /*ed30*/  ISETP.GE.U32.AND P0, PT, R198, RZ, PT ;  /* 0x000000ffc600720c */ /* 0x020fe20003f06070 */
        /* <DEDUP_REMOVED lines=8> */
[----:B------:R-:W-:Y:S01]  /*edc0*/  @P0 FMUL.FTZ R12, R8, R9 ;  /* 0x00000009080c0220 */ /* 0x000fe20000410000 */
[----:B------:R-:W-:Y:S02]  /*edd0*/  HFMA2 R9, -RZ, RZ, 0, 0 ;  /* 0x00000000ff097431 */ /* 0x000fe400000001ff */
[----:B------:R-:W-:Y:S01]  /*ede0*/  @P0 FMUL.FTZ R9, R11, R8 ;  /* 0x000000080b090220 */ /* 0x000fe20000410000 */
[----:B------:R-:W-:-:S04]  /*edf0*/  FADD.FTZ R147, R147, R12 ;  /* 0x0000000c93937221 */ /* 0x000fc80000010000 */
[----:B------:R-:W-:-:S04]  /*ee00*/  F2FP.BF16.F32.PACK_AB R9, RZ, R9 ;  /* 0x00000009ff09723e */ /* 0x000fc800000010ff */
[----:B------:R-:W-:Y:S01]  /*ee10*/  PRMT R155, R155, 0x5410, R9 ;  /* 0x000054109b9b7816 */ /* 0x000fe20000000009 */
[----:B------:R-:W-:Y:S06]  /*ee20*/  BRA `(.L_x_1286) ;  /* 0x0000001000087947 */ /* 0x000fec0003800000 */
.L_x_1301:
[----:B------:R-:W-:Y:S04]  /*ee30*/  BSSY.RECONVERGENT B3, `(.L_x_1316) ;  /* 0x0000020000037945 */ /* 0x000fe80003800200 */
[----:B------:R-:W-:Y:S05]  /*ee40*/  @!P1 BRA `(.L_x_1317) ;  /* 0x0000000000789947 */ /* 0x000fea0003800000 */
[----:B-----5:R-:W-:Y:S01]  /*ee50*/  LOP3.LUT P0, RZ, R198, 0xff, RZ, 0xc0, !PT ;  /* 0x000000ffc6ff7812 */ /* 0x020fe2000780c0ff */
[----:B------:R-:W-:Y:S01]  /*ee60*/  BSSY.RECONVERGENT B4, `(.L_x_1318) ;  /* 0x000000c000047945 */ /* 0x000fe20003800200 */
[----:B01-3--:R-:W-:-:S11]  /*ee70*/  MOV R9, RZ ;  /* 0x000000ff00097202 */ /* 0x00bfd60000000f00 */
[----:B------:R-:W-:Y:S05]  /*ee80*/  @!P0 BRA `(.L_x_1319) ;  /* 0x0000000000248947 */ /* 0x000fea0003800000 */
[----:B------:R-:W-:Y:S01]  /*ee90*/  FFMA.FTZ R8, R210, R182, R181 ;  /* 0x000000b6d2087223 */ /* 0x000fe200000100b5 */
[----:B------:R-:W-:Y:S01]  /*eea0*/  ISETP.GT.AND P3, PT, R12, RZ, PT ;  /* 0x000000ff0c00720c */ /* 0x000fe20003f64270 */
[----:B------:R-:W-:Y:S02]  /*eeb0*/  IMAD.U32 R9, R164, 0x10000, RZ ;  /* 0x00010000a4097824 */ /* 0x000fe400078e00ff */
[----:B------:R-:W-:-:S04]  /*eec0*/  FADD.FTZ R8, R209, -R8 ;  /* 0x80000008d1087221 */ /* 0x000fc80000010000 */
[----:B------:R-:W-:-:S05]  /*eed0*/  FMUL.FTZ R8, R11, R8 ;  /* 0x000000080b087220 */ /* 0x000fca0000410000 */
[----:B------:R-:W-:-:S05]  /*eee0*/  FSEL R8, R8, RZ, P3 ;  /* 0x000000ff08087208 */ /* 0x000fca0001800000 */
[----:B------:R-:W-:-:S04]  /*eef0*/  FMUL.FTZ R8, R8, UR13 ;  /* 0x0000000d08087c20 */ /* 0x000fc80008410000 */
[----:B------:R-:W-:-:S04]  /*ef00*/  FMUL.FTZ R8, R8, UR12 ;  /* 0x0000000c08087c20 */ /* 0x000fc80008410000 */
[----:B------:R-:W-:-:S07]  /*ef10*/  FMUL.FTZ R9, R9, R8 ;  /* 0x0000000809097220 */ /* 0x000fce0000410000 */
.L_x_1319:
[----:B------:R-:W-:Y:S05]  /*ef20*/  BSYNC.RECONVERGENT B4 ;  /* 0x0000000000047941 */ /* 0x000fea0003800200 */
.L_x_1318:
        /* <DEDUP_REMOVED lines=13> */
.L_x_1321:
[----:B------:R-:W-:Y:S05]  /*f000*/  BSYNC.RECONVERGENT B4 ;  /* 0x0000000000047941 */ /* 0x000fea0003800200 */
.L_x_1320:
[----:B------:R-:W-:-:S04]  /*f010*/  F2FP.BF16.F32.PACK_AB R8, RZ, R8 ;  /* 0x00000008ff08723e */ /* 0x000fc800000010ff */
[----:B------:R-:W-:-:S07]  /*f020*/  PRMT R152, R8, 0x7610, R152 ;  /* 0x0000761008987816 */ /* 0x000fce0000000098 */
.L_x_1317:
[----:B------:R-:W-:Y:S05]  /*f030*/  BSYNC.RECONVERGENT B3 ;  /* 0x0000000000037941 */ /* 0x000fea0003800200 */
.L_x_1316:
[----:B------:R-:W-:Y:S04]  /*f040*/  BSSY.RECONVERGENT B3, `(.L_x_1322) ;  /* 0x0000022000037945 */ /* 0x000fe80003800200 */
[----:B------:R-:W-:Y:S05]  /*f050*/  @!P1 BRA `(.L_x_1323) ;  /* 0x0000000000809947 */ /* 0x000fea0003800000 */
[----:B-----5:R-:W-:Y:S01]  /*f060*/  LOP3.LUT P0, RZ, R198, 0xff00, RZ, 0xc0, !PT ;  /* 0x0000ff00c6ff7812 */ /* 0x020fe2000780c0ff */
[----:B------:R-:W-:Y:S01]  /*f070*/  BSSY.RECONVERGENT B4, `(.L_x_1324) ;  /* 0x000000d000047945 */ /* 0x000fe20003800200 */
[----:B01-3--:R-:W-:-:S11]  /*f080*/  MOV R8, RZ ;  /* 0x000000ff00087202 */ /* 0x00bfd60000000f00 */
        /* <DEDUP_REMOVED lines=11> */
.L_x_1325:
[----:B------:R-:W-:Y:S05]  /*f140*/  BSYNC.RECONVERGENT B4 ;  /* 0x0000000000047941 */ /* 0x000fea0003800200 */
.L_x_1324:
[----:B------:R-:W-:Y:S01]  /*f150*/  FADD.FTZ R141, R141, R8 ;  /* 0x000000088d8d7221 */ /* 0x000fe20000010000 */
[----:B------:R-:W-:Y:S01]  /*f160*/  BSSY.RECONVERGENT B4, `(.L_x_1326) ;  /* 0x000000d000047945 */ /* 0x000fe20003800200 */
[----:B------:R-:W-:-:S03]  /*f170*/  HFMA2 R8, -RZ, RZ, 0, 0 ;  /* 0x00000000ff087431 */ /* 0x000fc600000001ff */
[----:B------:R-:W-:Y:S05]  /*f180*/  @!P0 BRA `(.L_x_1327) ;  /* 0x0000000000288947 */ /* 0x000fea0003800000 */
[----:B------:R-:W-:Y:S01]  /*f190*/  FFMA.FTZ R9, R207, R182, R181 ;  /* 0x000000b6cf097223 */ /* 0x000fe200000100b5 */
[----:B------:R-:W-:-:S03]  /*f1a0*/  ISETP.GT.AND P0, PT, R12, RZ, PT ;  /* 0x000000ff0c00720c */ /* 0x000fc60003f04270 */
[----:B------:R-:W-:-:S04]  /*f1b0*/  FADD.FTZ R8, R206, -R9 ;  /* 0x80000009ce087221 */ /* 0x000fc80000010000 */
[----:B------:R-:W-:-:S05]  /*f1c0*/  FMUL.FTZ R8, R11, R8 ;  /* 0x000000080b087220 */ /* 0x000fca0000410000 */
[----:B------:R-:W-:-:S05]  /*f1d0*/  FSEL R8, R8, RZ, P0 ;  /* 0x000000ff08087208 */ /* 0x000fca0000000000 */
[----:B------:R-:W-:Y:S01]  /*f1e0*/  FMUL.FTZ R9, R8, UR13 ;  /* 0x0000000d08097c20 */ /* 0x000fe20008410000 */
[----:B------:R-:W-:-:S03]  /*f1f0*/  PRMT R8, R56, 0x7632, R8 ;  /* 0x0000763238087816 */ /* 0x000fc60000000008 */
[----:B------:R-:W-:Y:S01]  /*f200*/  FMUL.FTZ R9, R9, UR12 ;  /* 0x0000000c09097c20 */ /* 0x000fe20008410000 */
[----:B------:R-:W-:-:S05]  /*f210*/  SHF.L.U32 R8, R8, 0x10, RZ ;  /* 0x0000001008087819 */ /* 0x000fca00000006ff */
[----:B------:R-:W-:-:S07]  /*f220*/  FMUL.FTZ R8, R8, R9 ;  /* 0x0000000908087220 */ /* 0x000fce0000410000 */
.L_x_1327:
[----:B------:R-:W-:Y:S05]  /*f230*/  BSYNC.RECONVERGENT B4 ;  /* 0x0000000000047941 */ /* 0x000fea0003800200 */
.L_x_1326:
[----:B------:R-:W-:-:S04]  /*f240*/  F2FP.BF16.F32.PACK_AB R8, RZ, R8 ;  /* 0x00000008ff08723e */ /* 0x000fc800000010ff */
[----:B------:R-:W-:-:S07]  /*f250*/  PRMT R152, R152, 0x5410, R8 ;  /* 0x0000541098987816 */ /* 0x000fce0000000008 */
.L_x_1323:
[----:B------:R-:W-:Y:S05]  /*f260*/  BSYNC.RECONVERGENT B3 ;  /* 0x0000000000037941 */ /* 0x000fea0003800200 */
.L_x_1322:
        /* <DEDUP_REMOVED lines=15> */
.L_x_1331:
[----:B------:R-:W-:Y:S05]  /*f360*/  BSYNC.RECONVERGENT B4 ;  /* 0x0000000000047941 */ /* 0x000fea0003800200 */
.L_x_1330:
        /* <DEDUP_REMOVED lines=13> */
.L_x_1333:
[----:B------:R-:W-:Y:S05]  /*f440*/  BSYNC.RECONVERGENT B4 ;  /* 0x0000000000047941 */ /* 0x000fea0003800200 */
.L_x_1332:
[----:B------:R-:W-:-:S04]  /*f450*/  F2FP.BF16.F32.PACK_AB R8, RZ, R8 ;  /* 0x00000008ff08723e */ /* 0x000fc800000010ff */
[----:B------:R-:W-:-:S07]  /*f460*/  PRMT R153, R8, 0x7610, R153 ;  /* 0x0000761008997816 */ /* 0x000fce0000000099 */
.L_x_1329:
[----:B------:R-:W-:Y:S05]  /*f470*/  BSYNC.RECONVERGENT B3 ;  /* 0x0000000000037941 */ /* 0x000fea0003800200 */
.L_x_1328:
        /* <DEDUP_REMOVED lines=16> */
.L_x_1337:
[----:B------:R-:W-:Y:S05]  /*f580*/  BSYNC.RECONVERGENT B4 ;  /* 0x0000000000047941 */ /* 0x000fea0003800200 */
.L_x_1336:
        /* <DEDUP_REMOVED lines=14> */
.L_x_1339:
[----:B------:R-:W-:Y:S05]  /*f670*/  BSYNC.RECONVERGENT B4 ;  /* 0x0000000000047941 */ /* 0x000fea0003800200 */
.L_x_1338:
[----:B------:R-:W-:-:S04]  /*f680*/  F2FP.BF16.F32.PACK_AB R8, RZ, R8 ;  /* 0x00000008ff08723e */ /* 0x000fc800000010ff */
[----:B------:R-:W-:-:S07]  /*f690*/  PRMT R153, R153, 0x5410, R8 ;  /* 0x0000541099997816 */ /* 0x000fce0000000008 */
.L_x_1335:
[----:B------:R-:W-:Y:S05]  /*f6a0*/  BSYNC.RECONVERGENT B3 ;  /* 0x0000000000037941 */ /* 0x000fea0003800200 */
.L_x_1334:
        /* <DEDUP_REMOVED lines=15> */
.L_x_1343:
[----:B------:R-:W-:Y:S05]  /*f7a0*/  BSYNC.RECONVERGENT B4 ;  /* 0x0000000000047941 */ /* 0x000fea0003800200 */
.L_x_1342:
        /* <DEDUP_REMOVED lines=13> */
.L_x_1345:
[----:B------:R-:W-:Y:S05]  /*f880*/  BSYNC.RECONVERGENT B4 ;  /* 0x0000000000047941 */ /* 0x000fea0003800200 */
.L_x_1344:
[----:B------:R-:W-:-:S04]  /*f890*/  F2FP.BF16.F32.PACK_AB R8, RZ, R8 ;  /* 0x00000008ff08723e */ /* 0x000fc800000010ff */
[----:B------:R-:W-:-:S07]  /*f8a0*/  PRMT R154, R8, 0x7610, R154 ;  /* 0x00007610089a7816 */ /* 0x000fce000000009a */
.L_x_1341:
[----:B------:R-:W-:Y:S05]  /*f8b0*/  BSYNC.RECONVERGENT B3 ;  /* 0x0000000000037941 */ /* 0x000fea0003800200 */
.L_x_1340:
        /* <DEDUP_REMOVED lines=16> */
.L_x_1349:
[----:B------:R-:W-:Y:S05]  /*f9c0*/  BSYNC.RECONVERGENT B4 ;  /* 0x0000000000047941 */ /* 0x000fea0003800200 */
.L_x_1348:
        /* <DEDUP_REMOVED lines=14> */
.L_x_1351:
[----:B------:R-:W-:Y:S05]  /*fab0*/  BSYNC.RECONVERGENT B4 ;  /* 0x0000000000047941 */ /* 0x000fea0003800200 */
.L_x_1350:
[----:B------:R-:W-:-:S04]  /*fac0*/  F2FP.BF16.F32.PACK_AB R8, RZ, R8 ;  /* 0x00000008ff08723e */ /* 0x000fc800000010ff */
[----:B------:R-:W-:-:S07]  /*fad0*/  PRMT R154, R154, 0x5410, R8 ;  /* 0x000054109a9a7816 */ /* 0x000fce0000000008 */
.L_x_1347:
[----:B------:R-:W-:Y:S05]  /*fae0*/  BSYNC.RECONVERGENT B3 ;  /* 0x0000000000037941 */ /* 0x000fea0003800200 */
.L_x_1346:
        /* <DEDUP_REMOVED lines=15> */
.L_x_1355:
[----:B------:R-:W-:Y:S05]  /*fbe0*/  BSYNC.RECONVERGENT B4 ;  /* 0x0000000000047941 */ /* 0x000fea0003800200 */
.L_x_1354:
        /* <DEDUP_REMOVED lines=13> */
.L_x_1357:
[----:B------:R-:W-:Y:S05]  /*fcc0*/  BSYNC.RECONVERGENT B4 ;  /* 0x0000000000047941 */ /* 0x000fea0003800200 */
.L_x_1356:
[----:B------:R-:W-:-:S04]  /*fcd0*/  F2FP.BF16.F32.PACK_AB R8, RZ, R8 ;  /* 0x00000008ff08723e */ /* 0x000fc800000010ff */
[----:B------:R-:W-:-:S07]  /*fce0*/  PRMT R155, R8, 0x7610, R155 ;  /* 0x00007610089b7816 */ /* 0x000fce000000009b */
.L_x_1353:
[----:B------:R-:W-:Y:S05]  /*fcf0*/  BSYNC.RECONVERGENT B3 ;  /* 0x0000000000037941 */ /* 0x000fea0003800200 */
.L_x_1352:
[----:B------:R-:W-:Y:S05]  /*fd00*/  @!P1 BRA `(.L_x_1286) ;  /* 0x0000000000509947 */ /* 0x000fea0003800000 */
[----:B------:R-:W-:Y:S01]  /*fd10*/  FFMA.FTZ R182, R250, R182, R181 ;  /* 0x000000b6fab67223 */ /* 0x000fe200000100b5 */
[----:B-----5:R-:W-:Y:S02]  /*fd20*/  ISETP.GE.U32.AND P0, PT, R198, RZ, PT ;  /* 0x000000ffc600720c */ /* 0x020fe40003f06070 */
[----:B------:R-:W-:Y:S01]  /*fd30*/  ISETP.GT.AND P3, PT, R12, RZ, PT ;  /* 0x000000ff0c00720c */ /* 0x000fe20003f64270 */
[----:B------:R-:W-:Y:S01]  /*fd40*/  FADD.FTZ R182, R249, -R182 ;  /* 0x800000b6f9b67221 */ /* 0x000fe20000010000 */
[----:B------:R-:W-:-:S03]  /*fd50*/  ISETP.GE.U32.AND.EX P0, PT, R199, 0x1000000, PT, P0 ;  /* 0x01000000c700780c */ /* 0x000fc60003f06100 */
[----:B01-3--:R-:W-:-:S05]  /*fd60*/  FMUL.FTZ R8, R11, R182 ;  /* 0x000000b60b087220 */ /* 0x00bfca0000410000 */
[----:B------:R-:W-:-:S05]  /*fd70*/  FSEL R8, R8, RZ, P3 ;  /* 0x000000ff08087208 */ /* 0x000fca0001800000 */
[----:B------:R-:W-:Y:S01]  /*fd80*/  @P0 PRMT R9, R167, 0x7632, R9 ;  /* 0x00007632a7090816 */ /* 0x000fe20000000009 */
[----:B------:R-:W-:-:S03]  /*fd90*/  FMUL.FTZ R8, R8, UR13 ;  /* 0x0000000d08087c20 */ /* 0x000fc60008410000 */
[----:B------:R-:W-:Y:S01]  /*fda0*/  @P0 SHF.L.U32 R9, R9, 0x10, RZ ;  /* 0x0000001009090819 */ /* 0x000fe200000006ff */
[----:B------:R-:W-:Y:S01]  /*fdb0*/  FMUL.FTZ R12, R8, UR12 ;  /* 0x0000000c080c7c20 */ /* 0x000fe20008410000 */
[----:B------:R-:W-:-:S03]  /*fdc0*/  MOV R8, RZ ;  /* 0x000000ff00087202 */ /* 0x000fc60000000f00 */
[----:B------:R-:W-:Y:S01]  /*fdd0*/  @P0 FMUL.FTZ R8, R12, R9 ;  /* 0x000000090c080220 */ /* 0x000fe20000410000 */
[----:B------:R-:W-:-:S03]  /*fde0*/  PRMT R9, R59, 0x7632, R9 ;  /* 0x000076323b097816 */ /* 0x000fc60000000009 */
[----:B------:R-:W-:Y:S01]  /*fdf0*/  FADD.FTZ R147, R147, R8 ;  /* 0x0000000893937221 */ /* 0x000fe20000010000 */
[----:B------:R-:W-:Y:S01]  /*fe00*/  @P0 SHF.L.U32 R9, R9, 0x10, RZ ;  /* 0x0000001009090819 */ /* 0x000fe200000006ff */
[----:B------:R-:W-:-:S04]  /*fe10*/  IMAD.MOV.U32 R8, RZ, RZ, RZ ;  /* 0x000000ffff087224 */ /* 0x000fc800078e00ff */
[----:B------:R-:W-:-:S05]  /*fe20*/  @P0 FMUL.FTZ R8, R9, R12 ;  /* 0x0000000c09080220 */ /* 0x000fca0000410000 */
[----:B------:R-:W-:-:S04]  /*fe30*/  F2FP.BF16.F32.PACK_AB R8, RZ, R8 ;  /* 0x00000008ff08723e */ /* 0x000fc800000010ff */
[----:B------:R-:W-:-:S07]  /*fe40*/  PRMT R155, R155, 0x5410, R8 ;  /* 0x000054109b9b7816 */ /* 0x000fce0000000008 */
.L_x_1286:
[----:B------:R-:W-:Y:S05]  /*fe50*/  BSYNC.RECONVERGENT B1 ;  /* 0x0000000000017941 */ /* 0x000fea0003800200 */
.L_x_1269:
[----:B01-3--:R-:W0:Y:S02]  /*fe60*/  @P2 LDC.64 R8, c[0x0][0x478] ;  /* 0x00011e00ff082b82 */ /* 0x00be240000000a00 */
[----:B0-----:R-:W-:-:S06]  /*fe70*/  @P2 IMAD.WIDE.U32 R180, R180, 0x10, R8 ;  /* 0x00000010b4b42825 */ /* 0x001fcc00078e0008 */
[----:B------:R-:W0:Y:S01]  /*fe80*/  @P1 LDC.64 R8, c[0x0][0x468] ;  /* 0x00011a00ff081b82 */ /* 0x000e220000000a00 */
[----:B------:R4:W-:Y:S01]  /*fe90*/  @P2 STG.E.128 desc[UR6][R180.64], R156 ;  /* 0x0000009cb4002986 */ /* 0x0009e2000c101d06 */
[----:B0-----:R-:W-:-:S05]  /*fea0*/  @P1 IMAD.WIDE.U32 R10, R10, 0x10, R8 ;  /* 0x000000100a0a1825 */ /* 0x001fca00078e0008 */
[----:B------:R4:W-:Y:S02]  /*feb0*/  @P1 STG.E.128 desc[UR6][R10.64], R152 ;  /* 0x000000980a001986 */ /* 0x0009e4000c101d06 */
.L_x_1266:
[----:B------:R-:W-:Y:S05]  /*fec0*/  BSYNC.RECONVERGENT B2 ;  /* 0x0000000000027941 */ /* 0x000fea0003800200 */
.L_x_1265:
[----:B01-3--:R-:W0:Y:S02]  /*fed0*/  LDC.64 R8, c[0x0][0x380] ;  /* 0x0000e000ff087b82 */ /* 0x00be240000000a00 */
[----:B0-----:R-:W-:-:S04]  /*fee0*/  LEA R13, R8, R13, 0x2 ;  /* 0x0000000d080d7211 */ /* 0x001fc800078e10ff */
[----:B------:R-:W-:-:S13]  /*fef0*/  ISETP.GE.AND P0, PT, R13, R9, PT ;  /* 0x000000090d00720c */ /* 0x000fda0003f06270 */
[----:B------:R-:W-:Y:S05]  /*ff00*/  @!P0 BRA `(.L_x_1358) ;  /* 0xffffff0800f48947 */ /* 0x000fea000383ffff */
.L_x_962:
[----:B------:R-:W-:Y:S05]  /*ff10*/  BSYNC B0 ;  /* 0x0000000000007941 */ /* 0x000fea0003800000 */
.L_x_961:
[----:B----4-:R-:W0:Y:S01]  /*ff20*/  S2R R180, SR_TID.X ;  /* 0x0000000000b47919 */ /* 0x010e220000002100 */
[----:B------:R-:W-:Y:S01]  /*ff30*/  MOV R4, 0x400 ;  /* 0x0000040000047802 */ /* 0x000fe20000000f00 */
[----:B------:R-:W-:Y:S05]  /*ff40*/  WARPSYNC.ALL ;  /* 0x0000000000007948 */ /* 0x000fea0003800000 */
[----:B------:R-:W1:Y:S01]  /*ff50*/  S2R R5, SR_CgaCtaId ;  /* 0x0000000000057919 */ /* 0x000e620000008800 */
[----:B------:R-:W3:Y:S01]  /*ff60*/  S2UR UR4, SR_CTAID.X ;  /* 0x00000000000479c3 */ /* 0x000ee20000002500 */
[----:B------:R-:W4:Y:S01]  /*ff70*/  LDCU.128 UR16, c[0x0][0x440] ;  /* 0x00008800ff1077ac */ /* 0x000f220008000c00 */
[----:B------:R-:W-:Y:S01]  /*ff80*/  BSSY.RECONVERGENT B0, `(.L_x_1359) ;  /* 0x0000096000007945 */ /* 0x000fe20003800200 */
[----:B0-----:R-:W-:-:S02]  /*ff90*/  SHF.L.U32 R2, R180, 0x7, RZ ;  /* 0x00000007b4027819 */ /* 0x001fc400000006ff */
[----:B------:R-:W-:Y:S02]  /*ffa0*/  SHF.L.U32 R0, R180, 0x5, RZ ;  /* 0x00000005b4007819 */ /* 0x000fe400000006ff */
[----:B------:R-:W-:Y:S02]  /*ffb0*/  LOP3.LUT R3, R2, 0x3000, RZ, 0xc0, !PT ;  /* 0x0000300002037812 */ /* 0x000fe400078ec0ff */
[C---:B-----5:R-:W-:Y:S02]  /*ffc0*/  LOP3.LUT R58, R180.reuse, 0x7f, RZ, 0x3c, !PT ;  /* 0x0000007fb43a7812 */ /* 0x060fe400078e3cff */
[----:B-1----:R-:W-:Y:S02]  /*ffd0*/  LEA R5, R5, R4, 0x18 ;  /* 0x0000000405057211 */ /* 0x002fe400078ec0ff */
[----:B------:R-:W-:Y:S02]  /*ffe0*/  LOP3.LUT R0, R3, 0x3e0, R0, 0xf8, !PT ;  /* 0x000003e003007812 */ /* 0x000fe400078ef800 */
[----:B------:R-:W-:-:S02]  /*fff0*/  LEA R8, R180, R5, 0x2 ;  /* 0x00000005b4087211 */ /* 0x000fc400078e10ff */
[----:B------:R-:W-:Y:S02]  /*10000*/  IADD3 R0, PT, PT, R0, R5, RZ ;  /* 0x0000000500007210 */ /* 0x000fe40007ffe0ff */
[----:B------:R-:W-:-:S03]  /*10010*/  IADD3 R58, PT, PT, R58, R15, RZ ;  /* 0x0000000f3a3a7210 */ /* 0x000fc60007ffe0ff */
[----:B------:R-:W-:Y:S01]  /*10020*/  STS.128 [R0], R84 ;  /* 0x0000005400007388 */ /* 0x000fe20000000c00 */
[C---:B------:R-:W-:Y:S02]  /*10030*/  ISETP.GE.U32.AND P6, PT, R58.reuse, 0x100, PT ;  /* 0x000001003a00780c */ /* 0x040fe40003fc6070 */
[----:B------:R-:W-:Y:S01]  /*10040*/  ISETP.GE.U32.AND P5, PT, R58, 0x180, PT ;  /* 0x000001803a00780c */ /* 0x000fe20003fa6070 */
        /* <DEDUP_REMOVED lines=45> */
[----:B------:R-:W-:Y:S04]  /*10320*/  STS.128 [R0+0x10], R64 ;  /* 0x0000104000007388 */ /* 0x000fe80000000c00 */
[----:B------:R-:W-:Y:S04]  /*10330*/  STS.128 [R0+0x400], R92 ;  /* 0x0004005c00007388 */ /* 0x000fe80000000c00 */
[----:B------:R-:W-:Y:S04]  /*10340*/  STS.128 [R0+0x410], R96 ;  /* 0x0004106000007388 */ /* 0x000fe80000000c00 */
[----:B------:R-:W-:Y:S01]  /*10350*/  STS.128 [R0+0x800], R68 ;  /* 0x0008004400007388 */ /* 0x000fe20000000c00 */
[----:B---3--:R-:W-:Y:S01]  /*10360*/  IMAD R62, R15, UR4, RZ ;  /* 0x000000040f3e7c24 */ /* 0x008fe2000f8e02ff */
[----:B------:R-:W0:Y:S01]  /*10370*/  LDCU.64 UR4, c[0x0][0x460] ;  /* 0x00008c00ff0477ac */ /* 0x000e220008000a00 */
[----:B-1----:R-:W-:Y:S01]  /*10380*/  FADD.FTZ R15, R2, R7 ;  /* 0x00000007020f7221 */ /* 0x002fe20000010000 */
[----:B------:R-:W-:Y:S02]  /*10390*/  STS.128 [R0+0x810], R72 ;  /* 0x0008104800007388 */ /* 0x000fe40000000c00 */
[----:B------:R-:W-:-:S02]  /*103a0*/  IADD3 R62, P0, PT, R62, R180, RZ ;  /* 0x000000b43e3e7210 */ /* 0x000fc40007f1e0ff */
[----:B------:R-:W-:Y:S02]  /*103b0*/  STS.128 [R0+0xc00], R76 ;  /* 0x000c004c00007388 */ /* 0x000fe40000000c00 */
[----:B------:R-:W-:Y:S02]  /*103c0*/  IADD3.X R87, PT, PT, RZ, RZ, RZ, P0, !PT ;  /* 0x000000ffff577210 */ /* 0x000fe400007fe4ff */
[----:B------:R-:W-:Y:S02]  /*103d0*/  STS.128 [R0+0xc10], R80 ;  /* 0x000c105000007388 */ /* 0x000fe40000000c00 */
[----:B------:R-:W-:Y:S01]  /*103e0*/  SHF.L.U64.HI R60, R62, 0x2, R87 ;  /* 0x000000023e3c7819 */ /* 0x000fe20000010257 */
[----:B------:R-:W-:Y:S06]  /*103f0*/  BAR.SYNC.DEFER_BLOCKING 0x0 ;  /* 0x0000000000007b1d */ /* 0x000fec0000010000 */
        /* <DEDUP_REMOVED lines=78> */
.L_x_1360:
[----:B------:R-:W-:Y:S05]  /*108e0*/  BSYNC.RECONVERGENT B0 ;  /* 0x0000000000007941 */ /* 0x000fea0003800200 */
.L_x_1359:
        /* <DEDUP_REMOVED lines=129> */
.L_x_1362:
[----:B------:R-:W-:Y:S05]  /*11100*/  BSYNC.RECONVERGENT B0 ;  /* 0x0000000000007941 */ /* 0x000fea0003800200 */
.L_x_1361:
        /* <DEDUP_REMOVED lines=18> */
.L_x_1364:
[----:B------:R-:W-:Y:S05]  /*11230*/  BSYNC.RECONVERGENT B0 ;  /* 0x0000000000007941 */ /* 0x000fea0003800200 */
.L_x_1363:
        /* <DEDUP_REMOVED lines=18> */
.L_x_1366:
[----:B------:R-:W-:Y:S05]  /*11360*/  BSYNC.RECONVERGENT B0 ;  /* 0x0000000000007941 */ /* 0x000fea0003800200 */
.L_x_1365:
[----:B------:R-:W-:Y:S01]  /*11370*/  BSSY.RECONVERGENT B0, `(.L_x_1367) ;  /* 0x0000012000007945 */ /* 0x000fe20003800200 */
[----:B------:R-:W-:-:S03]  /*11380*/  FADD.FTZ R27, R27, R24 ;  /* 0x000000181b1b7221 */ /* 0x000fc60000010000 */
[----:B------:R-:W-:Y:S05]  /*11390*/  @!P1 BRA `(.L_x_1368) ;  /* 0x00000000003c9947 */ /* 0x000fea0003800000 */
[----:B01-3--:R-:W-:Y:S01]  /*113a0*/  MOV R2, R64 ;  /* 0x0000004000027202 */ /* 0x00bfe20000000f00 */
        /* <DEDUP_REMOVED lines=14> */
.L_x_1368:
[----:B------:R-:W-:Y:S05]  /*11490*/  BSYNC.RECONVERGENT B0 ;  /* 0x0000000000007941 */ /* 0x000fea0003800200 */
.L_x_1367:
[----:B------:R-:W-:Y:S01]  /*114a0*/  BSSY.RECONVERGENT B0, `(.L_x_1369) ;  /* 0x0000012000007945 */ /* 0x000fe20003800200 */
[----:B------:R-:W-:-:S03]  /*114b0*/  FADD.FTZ R47, R18, R47 ;  /* 0x0000002f122f7221 */ /* 0x000fc60000010000 */
[----:B------:R-:W-:Y:S05]  /*114c0*/  @!P2 BRA `(.L_x_1370) ;  /* 0x00000000003ca947 */ /* 0x000fea0003800000 */
[----:B01-34-:R-:W-:Y:S02]  /*114d0*/  MOV R2, R64 ;  /* 0x0000004000027202 */ /* 0x01bfe40000000f00 */
        /* <DEDUP_REMOVED lines=14> */
.L_x_1370:
[----:B------:R-:W-:Y:S05]  /*115c0*/  BSYNC.RECONVERGENT B0 ;  /* 0x0000000000007941 */ /* 0x000fea0003800200 */
.L_x_1369:
[----:B------:R-:W-:Y:S01]  /*115d0*/  BSSY.RECONVERGENT B0, `(.L_x_1371) ;  /* 0x0000012000007945 */ /* 0x000fe20003800200 */
[----:B--2---:R-:W-:-:S03]  /*115e0*/  FADD.FTZ R29, R29, R26 ;  /* 0x0000001a1d1d7221 */ /* 0x004fc60000010000 */
        /* <DEDUP_REMOVED lines=16> */
.L_x_1372:
[----:B------:R-:W-:Y:S05]  /*116f0*/  BSYNC.RECONVERGENT B0 ;  /* 0x0000000000007941 */ /* 0x000fea0003800200 */
.L_x_1371:
        /* <DEDUP_REMOVED lines=11> */
.L_x_973:
[----:B------:R-:W-:Y:S01]  /*117b0*/  HFMA2 R10, -RZ, RZ, 0, 5.9604644775390625e-08 ;  /* 0x00000001ff0a7431 */ /* 0x000fe200000001ff */
[----:B------:R-:W-:Y:S01]  /*117c0*/  BSSY B1, `(.L_x_1373) ;  /* 0x0000007000017945 */ /* 0x000fe20003800000 */
[----:B------:R-:W-:Y:S01]  /*117d0*/  MOV R180, R225 ;  /* 0x000000e100b47202 */ /* 0x000fe20000000f00 */
[----:B0-----:R-:W-:Y:S01]  /*117e0*/  IMAD.MOV.U32 R9, RZ, RZ, 0x1f ;  /* 0x0000001fff097424 */ /* 0x001fe200078e00ff */
[----:B------:R-:W-:-:S07]  /*117f0*/  MOV R8, 0xffffffff ;  /* 0xffffffff00087802 */ /* 0x000fce0000000f00 */
[----:B-----5:R-:W-:Y:S05]  /*11800*/  WARPSYNC.COLLECTIVE R8, `(.L_x_1374) ;  /* 0x0000000008087348 */ /* 0x020fea0003c00000 */
[----:B------:R0:W1:Y:S02]  /*11810*/  SHFL.BFLY P0, R181, R180, R10, R9 ;  /* 0x0c00000ab4b57389 */ /* 0x0000640000000009 */
[----:B01---5:R-:W-:Y:S05]  /*11820*/  ENDCOLLECTIVE ;  /* 0x000000000000791b */ /* 0x023fea0003800000 */
.L_x_1374:
[----:B------:R-:W-:Y:S05]  /*11830*/  BSYNC B1 ;  /* 0x0000000000017941 */ /* 0x000fea0003800000 */
.L_x_1373:
        /* <DEDUP_REMOVED lines=8> */
.L_x_1375:
[----:B------:R-:W-:Y:S01]  /*118c0*/  MOV R180, R225 ;  /* 0x000000e100b47202 */ /* 0x000fe20000000f00 */
[----:B------:R-:W-:Y:S02]  /*118d0*/  HFMA2 R10, -RZ, RZ, 0, 1.1920928955078125e-07 ;  /* 0x00000002ff0a7431 */ /* 0x000fe400000001ff */
[----:B------:R-:W-:-:S07]  /*118e0*/  FADD.FTZ R226, R181, R226 ;  /* 0x000000e2b5e27221 */ /* 0x000fce0000010000 */
[----:B------:R-:W-:Y:S05]  /*118f0*/  WARPSYNC.COLLECTIVE R8, `(.L_x_1376) ;  /* 0x0000000008087348 */ /* 0x000fea0003c00000 */
[----:B------:R0:W1:Y:S02]  /*11900*/  SHFL.BFLY P0, R181, R180, R10, R9 ;  /* 0x0c00000ab4b57389 */ /* 0x0000640000000009 */
[----:B01----:R-:W-:Y:S05]  /*11910*/  ENDCOLLECTIVE ;  /* 0x000000000000791b */ /* 0x003fea0003800000 */
.L_x_1376:
[----:B------:R-:W-:Y:S01]  /*11920*/  MOV R180, R226 ;  /* 0x000000e200b47202 */ /* 0x000fe20000000f00 */
[----:B------:R-:W-:-:S07]  /*11930*/  FADD.FTZ R225, R225, R181 ;  /* 0x000000b5e1e17221 */ /* 0x000fce0000010000 */
[----:B------:R-:W-:Y:S05]  /*11940*/  WARPSYNC.COLLECTIVE R8, `(.L_x_1377) ;  /* 0x0000000008087348 */ /* 0x000fea0003c00000 */
[----:B------:R0:W1:Y:S02]  /*11950*/  SHFL.BFLY P0, R181, R180, R10, R9 ;  /* 0x0c00000ab4b57389 */ /* 0x0000640000000009 */
[----:B01----:R-:W-:Y:S05]  /*11960*/  ENDCOLLECTIVE ;  /* 0x000000000000791b */ /* 0x003fea0003800000 */
.L_x_1377:
[----:B------:R-:W-:Y:S01]  /*11970*/  MOV R180, R225 ;  /* 0x000000e100b47202 */ /* 0x000fe20000000f00 */
[----:B------:R-:W-:Y:S02]  /*11980*/  IMAD.MOV.U32 R10, RZ, RZ, 0x4 ;  /* 0x00000004ff0a7424 */ /* 0x000fe400078e00ff */
[----:B------:R-:W-:-:S07]  /*11990*/  FADD.FTZ R226, R226, R181 ;  /* 0x000000b5e2e27221 */ /* 0x000fce0000010000 */
[----:B------:R-:W-:Y:S05]  /*119a0*/  WARPSYNC.COLLECTIVE R8, `(.L_x_1378) ;  /* 0x0000000008087348 */ /* 0x000fea0003c00000 */
[----:B------:R0:W1:Y:S02]  /*119b0*/  SHFL.BFLY P0, R181, R180, R10, R9 ;  /* 0x0c00000ab4b57389 */ /* 0x0000640000000009 */
[----:B01----:R-:W-:Y:S05]  /*119c0*/  ENDCOLLECTIVE ;  /* 0x000000000000791b */ /* 0x003fea0003800000 */
.L_x_1378:
[----:B------:R-:W-:Y:S01]  /*119d0*/  MOV R180, R226 ;  /* 0x000000e200b47202 */ /* 0x000fe20000000f00 */
[----:B------:R-:W-:-:S07]  /*119e0*/  FADD.FTZ R225, R225, R181 ;  /* 0x000000b5e1e17221 */ /* 0x000fce0000010000 */
[----:B------:R-:W-:Y:S05]  /*119f0*/  WARPSYNC.COLLECTIVE R8, `(.L_x_1379) ;  /* 0x0000000008087348 */ /* 0x000fea0003c00000 */
[----:B------:R0:W1:Y:S02]  /*11a00*/  SHFL.BFLY P0, R181, R180, R10, R9 ;  /* 0x0c00000ab4b57389 */ /* 0x0000640000000009 */
[----:B01----:R-:W-:Y:S05]  /*11a10*/  ENDCOLLECTIVE ;  /* 0x000000000000791b */ /* 0x003fea0003800000 */
.L_x_1379:
[----:B------:R-:W-:Y:S01]  /*11a20*/  MOV R180, R225 ;  /* 0x000000e100b47202 */ /* 0x000fe20000000f00 */
[----:B------:R-:W-:Y:S02]  /*11a30*/  HFMA2 R10, -RZ, RZ, 0, 4.76837158203125e-07 ;  /* 0x00000008ff0a7431 */ /* 0x000fe400000001ff */
[----:B------:R-:W-:-:S07]  /*11a40*/  FADD.FTZ R226, R226, R181 ;  /* 0x000000b5e2e27221 */ /* 0x000fce0000010000 */
[----:B------:R-:W-:Y:S05]  /*11a50*/  WARPSYNC.COLLECTIVE R8, `(.L_x_1380) ;  /* 0x0000000008087348 */ /* 0x000fea0003c00000 */
[----:B------:R0:W1:Y:S02]  /*11a60*/  SHFL.BFLY P0, R181, R180, R10, R9 ;  /* 0x0c00000ab4b57389 */ /* 0x0000640000000009 */
[----:B01----:R-:W-:Y:S05]  /*11a70*/  ENDCOLLECTIVE ;  /* 0x000000000000791b */ /* 0x003fea0003800000 */
.L_x_1380:
[----:B------:R-:W-:Y:S01]  /*11a80*/  MOV R180, R226 ;  /* 0x000000e200b47202 */ /* 0x000fe20000000f00 */
[----:B------:R-:W-:-:S07]  /*11a90*/  FADD.FTZ R225, R225, R181 ;  /* 0x000000b5e1e17221 */ /* 0x000fce0000010000 */
[----:B------:R-:W-:Y:S05]  /*11aa0*/  WARPSYNC.COLLECTIVE R8, `(.L_x_1381) ;  /* 0x0000000008087348 */ /* 0x000fea0003c00000 */
[----:B------:R0:W1:Y:S02]  /*11ab0*/  SHFL.BFLY P0, R181, R180, R10, R9 ;  /* 0x0c00000ab4b57389 */ /* 0x0000640000000009 */
[----:B01----:R-:W-:Y:S05]  /*11ac0*/  ENDCOLLECTIVE ;  /* 0x000000000000791b */ /* 0x003fea0003800000 */
.L_x_1381:
[----:B------:R-:W-:Y:S01]  /*11ad0*/  MOV R180, R225 ;  /* 0x000000e100b47202 */ /* 0x000fe20000000f00 */
[----:B------:R-:W-:Y:S02]  /*11ae0*/  HFMA2 R10, -RZ, RZ, 0, 9.5367431640625e-07 ;  /* 0x00000010ff0a7431 */ /* 0x000fe400000001ff */
[----:B------:R-:W-:-:S07]  /*11af0*/  FADD.FTZ R226, R226, R181 ;  /* 0x000000b5e2e27221 */ /* 0x000fce0000010000 */
[----:B------:R-:W-:Y:S05]  /*11b00*/  WARPSYNC.COLLECTIVE R8, `(.L_x_1382) ;  /* 0x0000000008087348 */ /* 0x000fea0003c00000 */
[----:B------:R0:W1:Y:S02]  /*11b10*/  SHFL.BFLY P0, R181, R180, R10, R9 ;  /* 0x0c00000ab4b57389 */ /* 0x0000640000000009 */
[----:B01----:R-:W-:Y:S05]  /*11b20*/  ENDCOLLECTIVE ;  /* 0x000000000000791b */ /* 0x003fea0003800000 */
.L_x_1382:
[----:B------:R-:W-:Y:S02]  /*11b30*/  MOV R180, R226 ;  /* 0x000000e200b47202 */ /* 0x000fe40000000f00 */
[----:B------:R-:W-:-:S07]  /*11b40*/  MOV R182, R181 ;  /* 0x000000b500b67202 */ /* 0x000fce0000000f00 */
[----:B------:R-:W-:Y:S05]  /*11b50*/  WARPSYNC.COLLECTIVE R8, `(.L_x_1383) ;  /* 0x0000000008087348 */ /* 0x000fea0003c00000 */
[----:B------:R0:W1:Y:S02]  /*11b60*/  SHFL.BFLY P0, R181, R180, R10, R9 ;  /* 0x0c00000ab4b57389 */ /* 0x0000640000000009 */
[----:B01----:R-:W-:Y:S05]  /*11b70*/  ENDCOLLECTIVE ;  /* 0x000000000000791b */ /* 0x003fea0003800000 */
.L_x_1383:
[----:B------:R-:W-:Y:S01]  /*11b80*/  MOV R8, R181 ;  /* 0x000000b500087202 */ /* 0x000fe20000000f00 */
[----:B------:R-:W-:Y:S06]  /*11b90*/  BRA `(.L_x_1384) ;  /* 0xffffff1000f47947 */ /* 0x000fec000383ffff */
.L_x_1385:
        /* <DEDUP_REMOVED lines=14> */
.L_x_19963:


//--------------------- .text._ZN10layer_norm22ln_bwd_finalize_kernelINS_22Kernel_traits_finalizeILj1024E13__nv_bfloat16S2_S2_S2_fjLb1ELj1024ELj4ENS_18Kernel_traits_baseILj1024ES2_S2_S2_S2_fjLj1024EEEEELb1ELb1EEEvNS_9BwdParamsE --------------------------
	.section	.text._ZN10layer_norm22ln_bwd_finalize_kernelINS_22Kernel_traits_finalizeILj1024E13__nv_bfloat16S2_S2_S2_fjLb1ELj1024ELj4ENS_18Kernel_traits_baseILj1024ES2_S2_S2_S2_fjLj1024EEEEELb1ELb1EEEvNS_9BwdParamsE,"ax",@progbits
	.align	128
        .global         _ZN10layer_norm22ln_bwd_finalize_kernelINS_22Kernel_traits_finalizeILj1024E13__nv_bfloat16S2_S2_S2_fjLb1ELj1024ELj4ENS_18Kernel_traits_baseILj1024ES2_S2_S2_S2_fjLj1024EEEEELb1ELb1EEEvNS_9BwdParamsE
        .type           _ZN10layer_norm22ln_bwd_finalize_kernelINS_22Kernel_traits_finalizeILj1024E13__nv_bfloat16S2_S2_S2_fjLb1ELj1024ELj4ENS_18Kernel_traits_baseILj1024ES2_S2_S2_S2_fjLj1024EEEEELb1ELb1EEEvNS_9BwdParamsE,@function
        .size           _ZN10layer_norm22ln_bwd_finalize_kernelINS_22Kernel_traits_finalizeILj1024E13__nv_bfloat16S2_S2_S2_fjLb1ELj1024ELj4ENS_18Kernel_traits_baseILj1024ES2_S2_S2_S2_fjLj1024EEEEELb1ELb1EEEvNS_9BwdParamsE,(.L_x_19964 - _ZN10layer_norm22ln_bwd_finalize_kernelINS_22Kernel_traits_finalizeILj1024E13__nv_bfloat16S2_S2_S2_fjLb1ELj1024ELj4ENS_18Kernel_traits_baseILj1024ES2_S2_S2_S2_fjLj1024EEEEELb1ELb1EEEvNS_9BwdParamsE)
        .other          _ZN10layer_norm22ln_bwd_finalize_kernelINS_22Kernel_traits_finalizeILj1024E13__nv_bfloat16S2_S2_S2_fjLb1ELj1024ELj4ENS_18Kernel_traits_baseILj1024ES2_S2_S2_S2_fjLj1024EEEEELb1ELb1EEEvNS_9BwdParamsE,@"STO_CUDA_ENTRY STV_DEFAULT"
_ZN10layer_norm22ln_bwd_finalize_kernelINS_22Kernel_traits_finalizeILj1024E13__nv_bfloat16S2_S2_S2_fjLb1ELj1024ELj4ENS_18Kernel_traits_baseILj1024ES2_S2_S2_S2_fjLj1024EEEEELb1ELb1EEEvNS_9BwdParamsE:
.text._ZN10layer_norm22ln_bwd_finalize_kernelINS_22Kernel_traits_finalizeILj1024E13__nv_bfloat16S2_S2_S2_fjLb1ELj1024ELj4ENS_18Kernel_traits_baseILj1024ES2_S2_S2_S2_fjLj1024EEEEELb1ELb1EEEvNS_9BwdParamsE:
[----:B------:R-:W-:Y:S01]  /*0000*/  LDC R1, c[0x0][0x37c] ;  /* 0x0000df00ff017b82 */ /* 0x000fe20000000800 */
[----:B------:R-:W0:Y:S01]  /*0010*/  S2R R9, SR_CTAID.X ;  /* 0x0000000000097919 */ /* 0x000e220000002500 */
[----:B------:R-:W1:Y:S01]  /*0020*/  S2R R0, SR_TID.X ;  /* 0x0000000000007919 */ /* 0x000e620000002100 */
[----:B0-----:R-:W-:-:S04]  /*0030*/  SHF.L.U32 R12, R9, 0x5, RZ ;  /* 0x00000005090c7819 */ /* 0x001fc800000006ff */
[----:B-1----:R-:W-:-:S04]  /*0040*/  LOP3.LUT R2, R12, 0x1f, R0, 0xf8, !PT ;  /* 0x0000001f0c027812 */ /* 0x002fc800078ef800 */
[----:B------:R-:W-:-:S13]  /*0050*/  ISETP.GT.U32.AND P0, PT, R2, 0x3ff, PT ;  /* 0x000003ff0200780c */ /* 0x000fda0003f04070 */
[----:B------:R-:W-:Y:S05]  /*0060*/  @P0 EXIT ;  /* 0x000000000000094d */ /* 0x000fea0003800000 */
[----:B------:R-:W0:Y:S01]  /*0070*/  LDCU UR8, c[0x0][0x380] ;  /* 0x00007000ff0877ac */ /* 0x000e220008000800 */
[----:B------:R-:W-:Y:S01]  /*0080*/  SHF.R.U32.HI R3, RZ, 0x5, R0 ;  /* 0x00000005ff037819 */ /* 0x000fe20000011600 */
[----:B------:R-:W-:Y:S01]  /*0090*/  BSSY.RECONVERGENT B0, `(.L_x_1386) ;  /* 0x00000ea000007945 */ /* 0x000fe20003800200 */
[----:B------:R-:W-:Y:S01]  /*00a0*/  SHF.L.U32 R9, R9, 0x4, RZ ;  /* 0x0000000409097819 */ /* 0x000fe200000006ff */
[----:B------:R-:W1:Y:S01]  /*00b0*/  LDCU.64 UR6, c[0x0][0x358] ;  /* 0x00006b00ff0677ac */ /* 0x000e620008000a00 */
[----:B------:R-:W-:Y:S01]  /*00c0*/  HFMA2 R22, -RZ, RZ, 0, 0 ;  /* 0x00000000ff167431 */ /* 0x000fe200000001ff */
[----:B------:R-:W-:Y:S02]  /*00d0*/  LOP3.LUT R4, R0, 0x1f, RZ, 0xc0, !PT ;  /* 0x0000001f00047812 */ /* 0x000fe400078ec0ff */
[----:B------:R-:W-:Y:S02]  /*00e0*/  CS2R R6, SRZ ;  /* 0x0000000000067805 */ /* 0x000fe4000001ff00 */
[----:B------:R-:W-:-:S02]  /*00f0*/  LOP3.LUT R9, R9, 0x7ffffff0, RZ, 0xc0, !PT ;  /* 0x7ffffff009097812 */ /* 0x000fc400078ec0ff */
[----:B0-----:R-:W-:-:S13]  /*0100*/  ISETP.GE.U32.AND P0, PT, R3, UR8, PT ;  /* 0x0000000803007c0c */ /* 0x001fda000bf06070 */
[----:B-1----:R-:W-:Y:S05]  /*0110*/  @P0 BRA `(.L_x_1387) ;  /* 0x0000000c00840947 */ /* 0x002fea0003800000 */
[----:B------:R-:W-:Y:S01]  /*0120*/  LOP3.LUT R14, R3, 0x20, RZ, 0xfc, !PT ;  /* 0x00000020030e7812 */ /* 0x000fe200078efcff */
[----:B------:R-:W-:Y:S01]  /*0130*/  BSSY.RECONVERGENT B1, `(.L_x_1388) ;  /* 0x000007e000017945 */ /* 0x000fe20003800200 */
[----:B------:R-:W-:Y:S02]  /*0140*/  LOP3.LUT R5, RZ, R3, RZ, 0x33, !PT ;  /* 0x00000003ff057212 */ /* 0x000fe400078e33ff */
[----:B------:R-:W-:Y:S02]  /*0150*/  CS2R R6, SRZ ;  /* 0x0000000000067805 */ /* 0x000fe4000001ff00 */
[----:B------:R-:W-:Y:S02]  /*0160*/  VIMNMX.U32 R8, PT, PT, R14, UR8, !PT ;  /* 0x000000080e087c48 */ /* 0x000fe4000ffe0000 */
[----:B------:R-:W-:Y:S02]  /*0170*/  MOV R22, RZ ;  /* 0x000000ff00167202 */ /* 0x000fe40000000f00 */
[----:B------:R-:W-:-:S02]  /*0180*/  IADD3 R8, PT, PT, R8, R5, RZ ;  /* 0x0000000508087210 */ /* 0x000fc40007ffe0ff */
[----:B------:R-:W-:Y:S02]  /*0190*/  MOV R5, R3 ;  /* 0x0000000300057202 */ /* 0x000fe40000000f00 */
[C---:B------:R-:W-:Y:S02]  /*01a0*/  ISETP.GE.U32.AND P1, PT, R8.reuse, 0xe0, PT ;  /* 0x000000e00800780c */ /* 0x040fe40003f26070 */
[----:B------:R-:W-:-:S04]  /*01b0*/  LEA.HI R10, R8, 0x1, RZ, 0x1b ;  /* 0x00000001080a7811 */ /* 0x000fc800078fd8ff */
[----:B------:R-:W-:-:S04]  /*01c0*/  LOP3.LUT R11, R10, 0x7, RZ, 0xc0, !PT ;  /* 0x000000070a0b7812 */ /* 0x000fc800078ec0ff */
[----:B------:R-:W-:-:S03]  /*01d0*/  ISETP.NE.AND P0, PT, R11, RZ, PT ;  /* 0x000000ff0b00720c */ /* 0x000fc60003f05270 */
[----:B------:R-:W-:Y:S10]  /*01e0*/  @!P1 BRA `(.L_x_1389) ;  /* 0x0000000400c89947 */ /* 0x000ff40003800000 */
[----:B------:R-:W0:Y:S01]  /*01f0*/  LDC R13, c[0x0][0x388] ;  /* 0x0000e200ff0d7b82 */ /* 0x000e220000000800 */
[C---:B------:R-:W-:Y:S02]  /*0200*/  LOP3.LUT R15, R3.reuse, 0x80, RZ, 0xfc, !PT ;  /* 0x00000080030f7812 */ /* 0x040fe400078efcff */
[C---:B------:R-:W-:Y:S02]  /*0210*/  LOP3.LUT R16, R3.reuse, 0xa0, RZ, 0xfc, !PT ;  /* 0x000000a003107812 */ /* 0x040fe400078efcff */
[C---:B------:R-:W-:Y:S02]  /*0220*/  LOP3.LUT R17, R3.reuse, 0xc0, RZ, 0xfc, !PT ;  /* 0x000000c003117812 */ /* 0x040fe400078efcff */
[C---:B------:R-:W-:Y:S02]  /*0230*/  LOP3.LUT R18, R3.reuse, 0xe0, RZ, 0xfc, !PT ;  /* 0x000000e003127812 */ /* 0x040fe400078efcff */
[C---:B------:R-:W-:Y:S02]  /*0240*/  LOP3.LUT R19, R3.reuse, 0x40, RZ, 0xfc, !PT ;  /* 0x0000004003137812 */ /* 0x040fe400078efcff */
[----:B------:R-:W-:-:S02]  /*0250*/  LOP3.LUT R23, R3, 0x60, RZ, 0xfc, !PT ;  /* 0x0000006003177812 */ /* 0x000fc400078efcff */
[----:B------:R-:W-:Y:S02]  /*0260*/  LOP3.LUT R20, R10, 0xffffff8, RZ, 0xc0, !PT ;  /* 0x0ffffff80a147812 */ /* 0x000fe400078ec0ff */
[----:B------:R-:W-:Y:S02]  /*0270*/  MOV R7, RZ ;  /* 0x000000ff00077202 */ /* 0x000fe40000000f00 */
[----:B------:R-:W-:Y:S02]  /*0280*/  MOV R5, R3 ;  /* 0x0000000300057202 */ /* 0x000fe40000000f00 */
[----:B------:R-:W-:Y:S01]  /*0290*/  IADD3 R20, PT, PT, -R20, RZ, RZ ;  /* 0x000000ff14147210 */ /* 0x000fe20007ffe1ff */
[-CC-:B0-----:R-:W-:Y:S02]  /*02a0*/  IMAD R27, R14, R13.reuse, R12.reuse ;  /* 0x0000000d0e1b7224 */ /* 0x181fe400078e020c */
[-CC-:B------:R-:W-:Y:S02]  /*02b0*/  IMAD R15, R15, R13.reuse, R12.reuse ;  /* 0x0000000d0f0f7224 */ /* 0x180fe400078e020c */
[--C-:B------:R-:W-:Y:S01]  /*02c0*/  IMAD R21, R16, R13, R12.reuse ;  /* 0x0000000d10157224 */ /* 0x100fe200078e020c */
[----:B------:R-:W-:Y:S01]  /*02d0*/  IADD3 R27, PT, PT, R4, R27, RZ ;  /* 0x0000001b041b7210 */ /* 0x000fe20007ffe0ff */
[----:B------:R-:W-:-:S02]  /*02e0*/  IMAD R17, R17, R13, R12 ;  /* 0x0000000d11117224 */ /* 0x000fc400078e020c */
[--C-:B------:R-:W-:Y:S01]  /*02f0*/  IMAD R25, R18, R13, R12.reuse ;  /* 0x0000000d12197224 */ /* 0x100fe200078e020c */
[C---:B------:R-:W-:Y:S01]  /*0300*/  IADD3 R18, PT, PT, R4.reuse, R15, RZ ;  /* 0x0000000f04127210 */ /* 0x040fe20007ffe0ff */
[--C-:B------:R-:W-:Y:S01]  /*0310*/  IMAD R19, R19, R13, R12.reuse ;  /* 0x0000000d13137224 */ /* 0x100fe200078e020c */
[C---:B------:R-:W-:Y:S01]  /*0320*/  IADD3 R21, PT, PT, R4.reuse, R21, RZ ;  /* 0x0000001504157210 */ /* 0x040fe20007ffe0ff */
[--C-:B------:R-:W-:Y:S01]  /*0330*/  IMAD R29, R23, R13, R12.reuse ;  /* 0x0000000d171d7224 */ /* 0x100fe200078e020c */
[C---:B------:R-:W-:Y:S01]  /*0340*/  IADD3 R23, PT, PT, R4.reuse, R17, RZ ;  /* 0x0000001104177210 */ /* 0x040fe20007ffe0ff */
[----:B------:R-:W-:Y:S01]  /*0350*/  IMAD R12, R3, R13, R12 ;  /* 0x0000000d030c7224 */ /* 0x000fe200078e020c */
[C---:B------:R-:W-:Y:S02]  /*0360*/  IADD3 R25, PT, PT, R4.reuse, R25, RZ ;  /* 0x0000001904197210 */ /* 0x040fe40007ffe0ff */
[C---:B------:R-:W-:Y:S02]  /*0370*/  IADD3 R19, PT, PT, R4.reuse, R19, RZ ;  /* 0x0000001304137210 */ /* 0x040fe40007ffe0ff */
[----:B------:R-:W-:-:S02]  /*0380*/  IADD3 R29, PT, PT, R4, R29, RZ ;  /* 0x0000001d041d7210 */ /* 0x000fc40007ffe0ff */
[----:B------:R-:W-:-:S07]  /*0390*/  IADD3 R12, PT, PT, R4, R12, RZ ;  /* 0x0000000c040c7210 */ /* 0x000fce0007ffe0ff */
.L_x_1390:
        /* <DEDUP_REMOVED lines=87> */
.L_x_1389:
[----:B------:R-:W-:Y:S05]  /*0910*/  BSYNC.RECONVERGENT B1 ;  /* 0x0000000000017941 */ /* 0x000fea0003800200 */
.L_x_1388:
[----:B------:R-:W-:Y:S05]  /*0920*/  @!P0 BRA `(.L_x_1387) ;  /* 0x0000000400808947 */ /* 0x000fea0003800000 */
[----:B------:R-:W-:Y:S01]  /*0930*/  ISETP.GE.U32.AND P0, PT, R11, 0x4, PT ;  /* 0x000000040b00780c */ /* 0x000fe20003f06070 */
[----:B------:R-:W-:Y:S01]  /*0940*/  BSSY.RECONVERGENT B1, `(.L_x_1391) ;  /* 0x0000030000017945 */ /* 0x000fe20003800200 */
[----:B------:R-:W-:-:S11]  /*0950*/  LOP3.LUT P1, R10, R10, 0x3, RZ, 0xc0, !PT ;  /* 0x000000030a0a7812 */ /* 0x000fd6000782c0ff */
[----:B------:R-:W-:Y:S05]  /*0960*/  @!P0 BRA `(.L_x_1392) ;  /* 0x0000000000b48947 */ /* 0x000fea0003800000 */
[----:B------:R-:W0:Y:S08]  /*0970*/  LDC R18, c[0x0][0x388] ;  /* 0x0000e200ff127b82 */ /* 0x000e300000000800 */
[----:B------:R-:W1:Y:S08]  /*0980*/  LDC.64 R12, c[0x0][0x440] ;  /* 0x00011000ff0c7b82 */ /* 0x000e700000000a00 */
[----:B------:R-:W2:Y:S08]  /*0990*/  LDC.64 R16, c[0x0][0x448] ;  /* 0x00011200ff107b82 */ /* 0x000eb00000000a00 */
[----:B------:R-:W3:Y:S01]  /*09a0*/  LDC.64 R14, c[0x0][0x460] ;  /* 0x00011800ff0e7b82 */ /* 0x000ee20000000a00 */
[----:B0-----:R-:W-:-:S04]  /*09b0*/  IMAD R19, R5, R18, R2 ;  /* 0x0000001205137224 */ /* 0x001fc800078e0202 */
[----:B-1----:R-:W-:-:S06]  /*09c0*/  IMAD.WIDE.U32 R24, R19, 0x4, R12 ;  /* 0x0000000413187825 */ /* 0x002fcc00078e000c */
[----:B------:R-:W4:Y:S01]  /*09d0*/  LDG.E R24, desc[UR6][R24.64] ;  /* 0x0000000618187981 */ /* 0x000f22000c1e1900 */
[----:B--2---:R-:W-:-:S06]  /*09e0*/  IMAD.WIDE.U32 R20, R19, 0x4, R16 ;  /* 0x0000000413147825 */ /* 0x004fcc00078e0010 */
[----:B------:R-:W2:Y:S01]  /*09f0*/  LDG.E R21, desc[UR6][R20.64] ;  /* 0x0000000614157981 */ /* 0x000ea2000c1e1900 */
[----:B---3--:R-:W-:-:S05]  /*0a00*/  IMAD.WIDE.U32 R26, R19, 0x4, R14 ;  /* 0x00000004131a7825 */ /* 0x008fca00078e000e */
[----:B------:R0:W3:Y:S02]  /*0a10*/  LDG.E R23, desc[UR6][R26.64] ;  /* 0x000000061a177981 */ /* 0x0000e4000c1e1900 */
[CC--:B0-----:R-:W-:Y:S02]  /*0a20*/  LEA R27, R18.reuse, R19.reuse, 0x5 ;  /* 0x00000013121b7211 */ /* 0x0c1fe400078e28ff */
[----:B------:R-:W-:-:S05]  /*0a30*/  LEA R19, R18, R19, 0x6 ;  /* 0x0000001312137211 */ /* 0x000fca00078e30ff */
[----:B------:R-:W-:-:S05]  /*0a40*/  IMAD.WIDE.U32 R28, R19, 0x4, R12 ;  /* 0x00000004131c7825 */ /* 0x000fca00078e000c */
[----:B------:R0:W5:Y:S02]  /*0a50*/  LDG.E R11, desc[UR6][R28.64] ;  /* 0x000000061c0b7981 */ /* 0x000164000c1e1900 */
[----:B0-----:R-:W-:-:S04]  /*0a60*/  IMAD.WIDE.U32 R28, R19, 0x4, R16 ;  /* 0x00000004131c7825 */ /* 0x001fc800078e0010 */
[----:B----4-:R-:W-:Y:S01]  /*0a70*/  FADD.FTZ R20, R7, R24 ;  /* 0x0000001807147221 */ /* 0x010fe20000010000 */
[----:B------:R-:W-:-:S05]  /*0a80*/  IMAD.WIDE.U32 R24, R27, 0x4, R12 ;  /* 0x000000041b187825 */ /* 0x000fca00078e000c */
[----:B------:R0:W4:Y:S01]  /*0a90*/  LDG.E R7, desc[UR6][R24.64] ;  /* 0x0000000618077981 */ /* 0x000122000c1e1900 */
[----:B--2---:R-:W-:Y:S01]  /*0aa0*/  FADD.FTZ R22, R22, R21 ;  /* 0x0000001516167221 */ /* 0x004fe20000010000 */
[----:B0-----:R-:W-:-:S04]  /*0ab0*/  IMAD.WIDE.U32 R24, R27, 0x4, R16 ;  /* 0x000000041b187825 */ /* 0x001fc800078e0010 */
[----:B------:R-:W-:Y:S01]  /*0ac0*/  IMAD.WIDE.U32 R26, R27, 0x4, R14 ;  /* 0x000000041b1a7825 */ /* 0x000fe200078e000e */
[----:B------:R0:W2:Y:S03]  /*0ad0*/  LDG.E R21, desc[UR6][R24.64] ;  /* 0x0000000618157981 */ /* 0x0000a6000c1e1900 */
[----:B---3--:R-:W-:Y:S02]  /*0ae0*/  FADD.FTZ R23, R6, R23 ;  /* 0x0000001706177221 */ /* 0x008fe40000010000 */
[----:B------:R-:W3:Y:S04]  /*0af0*/  LDG.E R6, desc[UR6][R28.64] ;  /* 0x000000061c067981 */ /* 0x000ee8000c1e1900 */
[----:B------:R-:W3:Y:S01]  /*0b00*/  LDG.E R26, desc[UR6][R26.64] ;  /* 0x000000061a1a7981 */ /* 0x000ee2000c1e1900 */
[----:B0-----:R-:W-:Y:S01]  /*0b10*/  LEA R25, R18, R19, 0x5 ;  /* 0x0000001312197211 */ /* 0x001fe200078e28ff */
[----:B------:R-:W-:-:S04]  /*0b20*/  IMAD.WIDE.U32 R18, R19, 0x4, R14 ;  /* 0x0000000413127825 */ /* 0x000fc800078e000e */
[C---:B------:R-:W-:Y:S02]  /*0b30*/  IMAD.WIDE.U32 R16, R25.reuse, 0x4, R16 ;  /* 0x0000000419107825 */ /* 0x040fe400078e0010 */
[----:B------:R-:W3:Y:S02]  /*0b40*/  LDG.E R18, desc[UR6][R18.64] ;  /* 0x0000000612127981 */ /* 0x000ee4000c1e1900 */
[C---:B------:R-:W-:Y:S02]  /*0b50*/  IMAD.WIDE.U32 R12, R25.reuse, 0x4, R12 ;  /* 0x00000004190c7825 */ /* 0x040fe400078e000c */
[----:B------:R-:W3:Y:S02]  /*0b60*/  LDG.E R17, desc[UR6][R16.64] ;  /* 0x0000000610117981 */ /* 0x000ee4000c1e1900 */
[----:B------:R-:W-:Y:S02]  /*0b70*/  IMAD.WIDE.U32 R14, R25, 0x4, R14 ;  /* 0x00000004190e7825 */ /* 0x000fe400078e000e */
[----:B------:R-:W3:Y:S04]  /*0b80*/  LDG.E R12, desc[UR6][R12.64] ;  /* 0x000000060c0c7981 */ /* 0x000ee8000c1e1900 */
[----:B------:R-:W3:Y:S01]  /*0b90*/  LDG.E R14, desc[UR6][R14.64] ;  /* 0x000000060e0e7981 */ /* 0x000ee2000c1e1900 */
[----:B------:R-:W-:Y:S01]  /*0ba0*/  IADD3 R5, PT, PT, R5, 0x80, RZ ;  /* 0x0000008005057810 */ /* 0x000fe20007ffe0ff */
[----:B----4-:R-:W-:-:S04]  /*0bb0*/  FADD.FTZ R20, R20, R7 ;  /* 0x0000000714147221 */ /* 0x010fc80000010000 */
[----:B-----5:R-:W-:Y:S01]  /*0bc0*/  FADD.FTZ R11, R20, R11 ;  /* 0x0000000b140b7221 */ /* 0x020fe20000010000 */
[----:B--2---:R-:W-:-:S04]  /*0bd0*/  FADD.FTZ R21, R22, R21 ;  /* 0x0000001516157221 */ /* 0x004fc80000010000 */
[----:B---3--:R-:W-:Y:S01]  /*0be0*/  FADD.FTZ R6, R21, R6 ;  /* 0x0000000615067221 */ /* 0x008fe20000010000 */
[----:B------:R-:W-:-:S04]  /*0bf0*/  FADD.FTZ R23, R23, R26 ;  /* 0x0000001a17177221 */ /* 0x000fc80000010000 */
[----:B------:R-:W-:Y:S01]  /*0c00*/  FADD.FTZ R23, R23, R18 ;  /* 0x0000001217177221 */ /* 0x000fe20000010000 */
[----:B------:R-:W-:Y:S01]  /*0c10*/  FADD.FTZ R22, R6, R17 ;  /* 0x0000001106167221 */ /* 0x000fe20000010000 */
[----:B------:R-:W-:Y:S02]  /*0c20*/  FADD.FTZ R7, R11, R12 ;  /* 0x0000000c0b077221 */ /* 0x000fe40000010000 */
[----:B------:R-:W-:-:S07]  /*0c30*/  FADD.FTZ R6, R23, R14 ;  /* 0x0000000e17067221 */ /* 0x000fce0000010000 */
.L_x_1392:
[----:B------:R-:W-:Y:S05]  /*0c40*/  BSYNC.RECONVERGENT B1 ;  /* 0x0000000000017941 */ /* 0x000fea0003800200 */
.L_x_1391:
[----:B------:R-:W-:Y:S05]  /*0c50*/  @!P1 BRA `(.L_x_1387) ;  /* 0x0000000000b49947 */ /* 0x000fea0003800000 */
[----:B------:R-:W-:Y:S01]  /*0c60*/  ISETP.NE.AND P1, PT, R10, 0x1, PT ;  /* 0x000000010a00780c */ /* 0x000fe20003f25270 */
[----:B------:R-:W-:Y:S01]  /*0c70*/  BSSY.RECONVERGENT B1, `(.L_x_1393) ;  /* 0x000001c000017945 */ /* 0x000fe20003800200 */
[----:B------:R-:W-:-:S11]  /*0c80*/  LOP3.LUT P0, RZ, R8, 0x20, RZ, 0xc0, !PT ;  /* 0x0000002008ff7812 */ /* 0x000fd6000780c0ff */
[----:B------:R-:W-:Y:S05]  /*0c90*/  @!P1 BRA `(.L_x_1394) ;  /* 0x0000000000649947 */ /* 0x000fea0003800000 */
[----:B------:R-:W0:Y:S08]  /*0ca0*/  LDC R8, c[0x0][0x388] ;  /* 0x0000e200ff087b82 */ /* 0x000e300000000800 */
[----:B------:R-:W1:Y:S08]  /*0cb0*/  LDC.64 R16, c[0x0][0x440] ;  /* 0x00011000ff107b82 */ /* 0x000e700000000a00 */
[----:B------:R-:W2:Y:S08]  /*0cc0*/  LDC.64 R12, c[0x0][0x448] ;  /* 0x00011200ff0c7b82 */ /* 0x000eb00000000a00 */
[----:B------:R-:W3:Y:S01]  /*0cd0*/  LDC.64 R10, c[0x0][0x460] ;  /* 0x00011800ff0a7b82 */ /* 0x000ee20000000a00 */
[----:B0-----:R-:W-:-:S05]  /*0ce0*/  IMAD R15, R5, R8, R2 ;  /* 0x00000008050f7224 */ /* 0x001fca00078e0202 */
[----:B------:R-:W-:Y:S01]  /*0cf0*/  LEA R23, R8, R15, 0x5 ;  /* 0x0000000f08177211 */ /* 0x000fe200078e28ff */
[----:B-1----:R-:W-:-:S04]  /*0d00*/  IMAD.WIDE.U32 R20, R15, 0x4, R16 ;  /* 0x000000040f147825 */ /* 0x002fc800078e0010 */
[----:B--2---:R-:W-:Y:S02]  /*0d10*/  IMAD.WIDE.U32 R18, R15, 0x4, R12 ;  /* 0x000000040f127825 */ /* 0x004fe400078e000c */
[----:B------:R-:W2:Y:S02]  /*0d20*/  LDG.E R20, desc[UR6][R20.64] ;  /* 0x0000000614147981 */ /* 0x000ea4000c1e1900 */
[----:B------:R-:W-:Y:S02]  /*0d30*/  IMAD.WIDE.U32 R16, R23, 0x4, R16 ;  /* 0x0000000417107825 */ /* 0x000fe400078e0010 */
[----:B------:R-:W4:Y:S02]  /*0d40*/  LDG.E R19, desc[UR6][R18.64] ;  /* 0x0000000612137981 */ /* 0x000f24000c1e1900 */
[----:B---3--:R-:W-:Y:S02]  /*0d50*/  IMAD.WIDE.U32 R14, R15, 0x4, R10 ;  /* 0x000000040f0e7825 */ /* 0x008fe400078e000a */
[----:B------:R-:W3:Y:S02]  /*0d60*/  LDG.E R16, desc[UR6][R16.64] ;  /* 0x0000000610107981 */ /* 0x000ee4000c1e1900 */
[----:B------:R-:W-:-:S02]  /*0d70*/  IMAD.WIDE.U32 R12, R23, 0x4, R12 ;  /* 0x00000004170c7825 */ /* 0x000fc400078e000c */
[----:B------:R-:W5:Y:S02]  /*0d80*/  LDG.E R15, desc[UR6][R14.64] ;  /* 0x000000060e0f7981 */ /* 0x000f64000c1e1900 */
[----:B------:R-:W-:Y:S02]  /*0d90*/  IMAD.WIDE.U32 R10, R23, 0x4, R10 ;  /* 0x00000004170a7825 */ /* 0x000fe400078e000a */
[----:B------:R-:W5:Y:S04]  /*0da0*/  LDG.E R13, desc[UR6][R12.64] ;  /* 0x000000060c0d7981 */ /* 0x000f68000c1e1900 */
[----:B------:R-:W5:Y:S01]  /*0db0*/  LDG.E R11, desc[UR6][R10.64] ;  /* 0x000000060a0b7981 */ /* 0x000f62000c1e1900 */
[----:B------:R-:W-:Y:S01]  /*0dc0*/  IADD3 R5, PT, PT, R5, 0x40, RZ ;  /* 0x0000004005057810 */ /* 0x000fe20007ffe0ff */
[----:B--2---:R-:W-:Y:S01]  /*0dd0*/  FADD.FTZ R7, R7, R20 ;  /* 0x0000001407077221 */ /* 0x004fe20000010000 */
[----:B----4-:R-:W-:-:S03]  /*0de0*/  FADD.FTZ R22, R22, R19 ;  /* 0x0000001316167221 */ /* 0x010fc60000010000 */
[----:B---3--:R-:W-:Y:S01]  /*0df0*/  FADD.FTZ R7, R7, R16 ;  /* 0x0000001007077221 */ /* 0x008fe20000010000 */
[----:B-----5:R-:W-:Y:S01]  /*0e00*/  FADD.FTZ R6, R6, R15 ;  /* 0x0000000f06067221 */ /* 0x020fe20000010000 */
[----:B------:R-:W-:-:S03]  /*0e10*/  FADD.FTZ R22, R22, R13 ;  /* 0x0000000d16167221 */ /* 0x000fc60000010000 */
[----:B------:R-:W-:-:S07]  /*0e20*/  FADD.FTZ R6, R6, R11 ;  /* 0x0000000b06067221 */ /* 0x000fce0000010000 */
.L_x_1394:
[----:B------:R-:W-:Y:S05]  /*0e30*/  BSYNC.RECONVERGENT B1 ;  /* 0x0000000000017941 */ /* 0x000fea0003800200 */
.L_x_1393:
[----:B------:R-:W-:Y:S05]  /*0e40*/  @P0 BRA `(.L_x_1387) ;  /* 0x0000000000380947 */ /* 0x000fea0003800000 */
[----:B------:R-:W0:Y:S01]  /*0e50*/  LDC.64 R12, c[0x0][0x440] ;  /* 0x00011000ff0c7b82 */ /* 0x000e220000000a00 */
[----:B------:R-:W1:Y:S07]  /*0e60*/  LDCU UR4, c[0x0][0x388] ;  /* 0x00007100ff0477ac */ /* 0x000e6e0008000800 */
[----:B------:R-:W2:Y:S08]  /*0e70*/  LDC.64 R14, c[0x0][0x448] ;  /* 0x00011200ff0e7b82 */ /* 0x000eb00000000a00 */
[----:B------:R-:W3:Y:S01]  /*0e80*/  LDC.64 R10, c[0x0][0x460] ;  /* 0x00011800ff0a7b82 */ /* 0x000ee20000000a00 */
[----:B-1----:R-:W-:-:S04]  /*0e90*/  IMAD R5, R5, UR4, R2 ;  /* 0x0000000405057c24 */ /* 0x002fc8000f8e0202 */
[----:B0-----:R-:W-:-:S06]  /*0ea0*/  IMAD.WIDE.U32 R12, R5, 0x4, R12 ;  /* 0x00000004050c7825 */ /* 0x001fcc00078e000c */
[----:B------:R-:W4:Y:S01]  /*0eb0*/  LDG.E R12, desc[UR6][R12.64] ;  /* 0x000000060c0c7981 */ /* 0x000f22000c1e1900 */
[----:B--2---:R-:W-:-:S06]  /*0ec0*/  IMAD.WIDE.U32 R14, R5, 0x4, R14 ;  /* 0x00000004050e7825 */ /* 0x004fcc00078e000e */
[----:B------:R-:W2:Y:S01]  /*0ed0*/  LDG.E R15, desc[UR6][R14.64] ;  /* 0x000000060e0f7981 */ /* 0x000ea2000c1e1900 */
[----:B---3--:R-:W-:-:S06]  /*0ee0*/  IMAD.WIDE.U32 R10, R5, 0x4, R10 ;  /* 0x00000004050a7825 */ /* 0x008fcc00078e000a */
[----:B------:R-:W3:Y:S01]  /*0ef0*/  LDG.E R11, desc[UR6][R10.64] ;  /* 0x000000060a0b7981 */ /* 0x000ee2000c1e1900 */
[----:B----4-:R-:W-:Y:S01]  /*0f00*/  FADD.FTZ R7, R7, R12 ;  /* 0x0000000c07077221 */ /* 0x010fe20000010000 */
[----:B--2---:R-:W-:Y:S01]  /*0f10*/  FADD.FTZ R22, R22, R15 ;  /* 0x0000000f16167221 */ /* 0x004fe20000010000 */
[----:B---3--:R-:W-:-:S07]  /*0f20*/  FADD.FTZ R6, R6, R11 ;  /* 0x0000000b06067221 */ /* 0x008fce0000010000 */
.L_x_1387:
[----:B------:R-:W-:Y:S05]  /*0f30*/  BSYNC.RECONVERGENT B0 ;  /* 0x0000000000007941 */ /* 0x000fea0003800200 */
.L_x_1386:
[----:B------:R-:W0:Y:S01]  /*0f40*/  S2UR UR5, SR_CgaCtaId ;  /* 0x00000000000579c3 */ /* 0x000e220000008800 */
[----:B------:R-:W-:Y:S01]  /*0f50*/  UMOV UR4, 0x400 ;  /* 0x0000040000047882 */ /* 0x000fe20000000000 */
[--C-:B------:R-:W-:Y:S02]  /*0f60*/  LOP3.LUT R5, R3, 0x1f, R0.reuse, 0x78, !PT ;  /* 0x0000001f03057812 */ /* 0x100fe400078e7800 */
[C---:B------:R-:W-:Y:S02]  /*0f70*/  SHF.L.U32 R11, R4.reuse, 0x7, RZ ;  /* 0x00000007040b7819 */ /* 0x040fe400000006ff */
[C---:B------:R-:W-:Y:S02]  /*0f80*/  LOP3.LUT R0, R5.reuse, 0x3e0, R0, 0xf8, !PT ;  /* 0x000003e005007812 */ /* 0x040fe400078ef800 */
[----:B------:R-:W-:Y:S02]  /*0f90*/  SHF.L.U32 R2, R5, 0x2, RZ ;  /* 0x0000000205027819 */ /* 0x000fe400000006ff */
[----:B------:R-:W-:-:S02]  /*0fa0*/  ISETP.NE.AND P1, PT, R4, RZ, PT ;  /* 0x000000ff0400720c */ /* 0x000fc40003f25270 */
[----:B------:R-:W-:Y:S02]  /*0fb0*/  LOP3.LUT R2, R11, R2, RZ, 0xfc, !PT ;  /* 0x000000020b027212 */ /* 0x000fe400078efcff */
[----:B------:R-:W-:-:S04]  /*0fc0*/  ISETP.GT.U32.AND P0, PT, R4, 0xf, PT ;  /* 0x0000000f0400780c */ /* 0x000fc80003f04070 */
[----:B------:R-:W-:Y:S01]  /*0fd0*/  ISETP.NE.OR P0, PT, R3, 0x1f, P0 ;  /* 0x0000001f0300780c */ /* 0x000fe20000705670 */
        /* <DEDUP_REMOVED lines=45> */
[C---:B------:R-:W-:Y:S01]  /*12b0*/  LEA R0, R4.reuse, UR4, 0x3 ;  /* 0x0000000404007c11 */ /* 0x040fe2000f8e18ff */
[----:B0-----:R-:W0:Y:S01]  /*12c0*/  LDC.64 R2, c[0x0][0x488] ;  /* 0x00012200ff027b82 */ /* 0x001e220000000a00 */
[----:B------:R-:W-:-:S03]  /*12d0*/  IADD3 R9, PT, PT, R4, R9, RZ ;  /* 0x0000000904097210 */ /* 0x000fc60007ffe0ff */
        /* <DEDUP_REMOVED lines=15> */
.L_x_1395:
        /* <DEDUP_REMOVED lines=11> */
.L_x_19964:


//--------------------- .text._ZN10layer_norm13ln_bwd_kernelINS_13Kernel_traitsI13__nv_bfloat16S2_S2_S2_fjLj1024ELj1ELj4ELj1ELj16ENS_18Kernel_traits_baseILj1024ES2_S2_S2_S2_fjLj128EEEEELb1ELb1ELb1ELb1EEEvNS_9BwdParamsE --------------------------
	.section	.text._ZN10layer_norm13ln_bwd_kernelINS_13Kernel_traitsI13__nv_bfloat16S2_S2_S2_fjLj1024ELj1ELj4ELj1ELj16ENS_18Kernel_traits_baseILj1024ES2_S2_S2_S2_fjLj128EEEEELb1ELb1ELb1ELb1EEEvNS_9BwdParamsE,"ax",@progbits
	.align	128
        .global         _ZN10layer_norm13ln_bwd_kernelINS_13Kernel_traitsI13__nv_bfloat16S2_S2_S2_fjLj1024ELj1ELj4ELj1ELj16ENS_18Kernel_traits_baseILj1024ES2_S2_S2_S2_fjLj128EEEEELb1ELb1ELb1ELb1EEEvNS_9BwdParamsE
        .type           _ZN10layer_norm13ln_bwd_kernelINS_13Kernel_traitsI13__nv_bfloat16S2_S2_S2_fjLj1024ELj1ELj4ELj1ELj16ENS_18Kernel_traits_baseILj1024ES2_S2_S2_S2_fjLj128EEEEELb1ELb1ELb1ELb1EEEvNS_9BwdParamsE,@function
        .size           _ZN10layer_norm13ln_bwd_kernelINS_13Kernel_traitsI13__nv_bfloat16S2_S2_S2_fjLj1024ELj1ELj4ELj1ELj16ENS_18Kernel_traits_baseILj1024ES2_S2_S2_S2_fjLj128EEEEELb1ELb1ELb1ELb1EEEvNS_9BwdParamsE,(.L_x_19965 - _ZN10layer_norm13ln_bwd_kernelINS_13Kernel_traitsI13__nv_bfloat16S2_S2_S2_fjLj1024ELj1ELj4ELj1ELj16ENS_18Kernel_traits_baseILj1024ES2_S2_S2_S2_fjLj128EEEEELb1ELb1ELb1ELb1EEEvNS_9BwdParamsE)
        .other          _ZN10layer_norm13ln_bwd_kernelINS_13Kernel_traitsI13__nv_bfloat16S2_S2_S2_fjLj1024ELj1ELj4ELj1ELj16ENS_18Kernel_traits_baseILj1024ES2_S2_S2_S2_fjLj128EEEEELb1ELb1ELb1ELb1EEEvNS_9BwdParamsE,@"STO_CUDA_ENTRY STV_DEFAULT"
_ZN10layer_norm13ln_bwd_kernelINS_13Kernel_traitsI13__nv_bfloat16S2_S2_S2_fjLj1024ELj1ELj4ELj1ELj16ENS_18Kernel_traits_baseILj1024ES2_S2_S2_S2_fjLj128EEEEELb1ELb1ELb1ELb1EEEvNS_9BwdParamsE:
.text._ZN10layer_norm13ln_bwd_kernelINS_13Kernel_traitsI13__nv_bfloat16S2_S2_S2_fjLj1024ELj1ELj4ELj1ELj16ENS_18Kernel_traits_baseILj1024ES2_S2_S2_S2_fjLj128EEEEELb1ELb1ELb1ELb1EEEvNS_9BwdParamsE:
        /* <DEDUP_REMOVED lines=71> */
[----:B------:R-:W4:Y:S01]  /*0470*/  LDG.E.128 R56, desc[UR6][R4.64] ;  /* 0x0000000604387981 */ /* 0x000f22000c1e1d00 */
[----:B-1----:R-:W-:-:S04]  /*0480*/  IMAD.WIDE.U32 R2, R7, 0x10, R2 ;  /* 0x0000001007027825 */ /* 0x002fc800078e0002 */
[----:B------:R-:W-:Y:S01]  /*0490*/  HFMA2 R160, -RZ, RZ, 0, 0 ;  /* 0x00000000ffa07431 */ /* 0x000fe200000001ff */
[----:B------:R4:W5:Y:S04]  /*04a0*/  LDG.E.128 R36, desc[UR6][R4.64+0x600] ;  /* 0x0006000604247981 */ /* 0x000968000c1e1d00 */
        /* <DEDUP_REMOVED lines=13> */
[----:B0-----:R-:W-:Y:S02]  /*0580*/  PRMT R3, R57, 0x7632, R3 ;  /* 0x0000763239037816 */ /* 0x001fe40000000003 */
[----:B------:R-:W-:Y:S02]  /*0590*/  PRMT R2, R58, 0x7632, R2 ;  /* 0x000076323a027816 */ /* 0x000fe40000000002 */
[----:B------:R-:W-:-:S07]  /*05a0*/  PRMT R0, R59, 0x7632, R0 ;  /* 0x000076323b007816 */ /* 0x000fce0000000000 */
.L_x_1777:
[----:B------:R-:W0:Y:S08]  /*05b0*/  LDC.64 R228, c[0x0][0x3f8] ;  /* 0x0000fe00ffe47b82 */ /* 0x000e300000000a00 */
[----:B------:R-:W1:Y:S08]  /*05c0*/  LDC.64 R230, c[0x0][0x3f0] ;  /* 0x0000fc00ffe67b82 */ /* 0x000e700000000a00 */
[----:B------:R-:W2:Y:S01]  /*05d0*/  LDC.64 R206, c[0x0][0x3c8] ;  /* 0x0000f200ffce7b82 */ /* 0x000ea20000000a00 */
[----:B0-----:R-:W-:-:S06]  /*05e0*/  IMAD.WIDE R228, R204, 0x4, R228 ;  /* 0x00000004cce47825 */ /* 0x001fcc00078e02e4 */
[----:B------:R-:W3:Y:S01]  /*05f0*/  LDG.E R228, desc[UR6][R228.64] ;  /* 0x00000006e4e47981 */ /* 0x000ee2000c1e1900 */
[----:B-1----:R-:W-:-:S06]  /*0600*/  IMAD.WIDE R230, R204, 0x4, R230 ;  /* 0x00000004cce67825 */ /* 0x002fcc00078e02e6 */
[----:B-----5:R-:W5:Y:S01]  /*0610*/  LDG.E R230, desc[UR6][R230.64] ;  /* 0x00000006e6e67981 */ /* 0x020f62000c1e1900 */
[----:B--2---:R-:W-:-:S05]  /*0620*/  IMAD.WIDE R206, R204, 0x4, R206 ;  /* 0x00000004ccce7825 */ /* 0x004fca00078e02ce */
[----:B------:R0:W5:Y:S02]  /*0630*/  LDG.E R229, desc[UR6][R206.64] ;  /* 0x00000006cee57981 */ /* 0x000164000c1e1900 */
[----:B0-----:R-:W0:Y:S01]  /*0640*/  LDC.64 R206, c[0x0][0x3c0] ;  /* 0x0000f000ffce7b82 */ /* 0x001e220000000a00 */
[----:B------:R-:W-:Y:S01]  /*0650*/  BSSY.RECONVERGENT B1, `(.L_x_1398) ;  /* 0x00001fa000017945 */ /* 0x000fe20003800200 */
[----:B---3--:R-:W-:-:S13]  /*0660*/  ISETP.GE.AND P1, PT, R228, 0x1, PT ;  /* 0x00000001e400780c */ /* 0x008fda0003f26270 */
[----:B0-----:R-:W-:Y:S05]  /*0670*/  @!P1 BRA `(.L_x_1399) ;  /* 0x0000001800ec9947 */ /* 0x001fea0003800000 */
[----:B------:R-:W0:Y:S01]  /*0680*/  S2R R0, SR_TID.X ;  /* 0x0000000000007919 */ /* 0x000e220000002100 */
[----:B------:R-:W1:Y:S01]  /*0690*/  LDC.64 R16, c[0x0][0x3a8] ;  /* 0x0000ea00ff107b82 */ /* 0x000e620000000a00 */
[----:B------:R-:W-:-:S05]  /*06a0*/  IMAD R2, R204, UR8, RZ ;  /* 0x00000008cc027c24 */ /* 0x000fca000f8e02ff */
[----:B------:R-:W-:Y:S02]  /*06b0*/  SHF.R.S32.HI R3, RZ, 0x1f, R2 ;  /* 0x0000001fff037819 */ /* 0x000fe40000011402 */
[----:B------:R-:W2:Y:S02]  /*06c0*/  LDC.64 R10, c[0x0][0x428] ;  /* 0x00010a00ff0a7b82 */ /* 0x000ea40000000a00 */
[----:B------:R-:W-:Y:S02]  /*06d0*/  LEA.HI R3, R3, R2, RZ, 0x3 ;  /* 0x0000000203037211 */ /* 0x000fe400078f18ff */
[----:B0-----:R-:W-:-:S04]  /*06e0*/  LOP3.LUT R0, R0, 0x1f, RZ, 0xc0, !PT ;  /* 0x0000001f00007812 */ /* 0x001fc800078ec0ff */
[----:B------:R-:W-:-:S04]  /*06f0*/  LEA.HI.SX32 R3, R3, R0, 0x1d ;  /* 0x0000000003037211 */ /* 0x000fc800078feaff */
[C---:B------:R-:W-:Y:S01]  /*0700*/  IADD3 R9, PT, PT, R3.reuse, 0x20, RZ ;  /* 0x0000002003097810 */ /* 0x040fe20007ffe0ff */
[C-C-:B-1----:R-:W-:Y:S01]  /*0710*/  IMAD.WIDE.U32 R192, R3.reuse, 0x10, R16.reuse ;  /* 0x0000001003c07825 */ /* 0x142fe200078e0010 */
[C---:B------:R-:W-:Y:S02]  /*0720*/  IADD3 R200, PT, PT, R3.reuse, 0x40, RZ ;  /* 0x0000004003c87810 */ /* 0x040fe40007ffe0ff */
[----:B------:R-:W-:Y:S01]  /*0730*/  IADD3 R8, PT, PT, R3, 0x60, RZ ;  /* 0x0000006003087810 */ /* 0x000fe20007ffe0ff */
[--C-:B------:R-:W-:Y:S01]  /*0740*/  IMAD.WIDE.U32 R196, R9, 0x10, R16.reuse ;  /* 0x0000001009c47825 */ /* 0x100fe200078e0010 */
[----:B------:R-:W-:Y:S01]  /*0750*/  IADD3 R2, PT, PT, R228, -0x1, RZ ;  /* 0xffffffffe4027810 */ /* 0x000fe20007ffe0ff */
[----:B------:R-:W3:Y:S02]  /*0760*/  LDG.E.128 R192, desc[UR6][R192.64] ;  /* 0x00000006c0c07981 */ /* 0x000ee4000c1e1d00 */
[--C-:B------:R-:W-:Y:S02]  /*0770*/  IMAD.WIDE.U32 R4, R200, 0x10, R16.reuse ;  /* 0x00000010c8047825 */ /* 0x100fe400078e0010 */
[----:B------:R-:W4:Y:S02]  /*0780*/  LDG.E.128 R196, desc[UR6][R196.64] ;  /* 0x00000006c4c47981 */ /* 0x000f24000c1e1d00 */
[----:B------:R-:W-:-:S02]  /*0790*/  IMAD.WIDE.U32 R16, R8, 0x10, R16 ;  /* 0x0000001008107825 */ /* 0x000fc400078e0010 */
[----:B------:R-:W4:Y:S02]  /*07a0*/  LDG.E.128 R4, desc[UR6][R4.64] ;  /* 0x0000000604047981 */ /* 0x000f24000c1e1d00 */
[----:B------:R-:W-:Y:S02]  /*07b0*/  IMAD.WIDE R206, R204, 0x4, R206 ;  /* 0x00000004ccce7825 */ /* 0x000fe400078e02ce */
[----:B------:R-:W4:Y:S02]  /*07c0*/  LDG.E.128 R16, desc[UR6][R16.64] ;  /* 0x0000000610107981 */ /* 0x000f24000c1e1d00 */
[----:B------:R-:W-:Y:S02]  /*07d0*/  IMAD R2, R2, UR8, RZ ;  /* 0x0000000802027c24 */ /* 0x000fe4000f8e02ff */
[----:B------:R0:W4:Y:S03]  /*07e0*/  LDG.E R240, desc[UR6][R206.64] ;  /* 0x00000006cef07981 */ /* 0x000126000c1e1900 */
[----:B------:R-:W-:-:S04]  /*07f0*/  SHF.R.S32.HI R13, RZ, 0x1f, R2 ;  /* 0x0000001fff0d7819 */ /* 0x000fc80000011402 */
[----:B------:R-:W-:Y:S02]  /*0800*/  LEA.HI R13, R13, R2, RZ, 0x3 ;  /* 0x000000020d0d7211 */ /* 0x000fe400078f18ff */
[----:B------:R-:W-:Y:S01]  /*0810*/  MOV R231, UR14 ;  /* 0x0000000e00e77c02 */ /* 0x000fe20008000f00 */
[----:B0-----:R-:W0:Y:S01]  /*0820*/  LDC.64 R206, c[0x0][0x3b0] ;  /* 0x0000ec00ffce7b82 */ /* 0x001e220000000a00 */
[----:B------:R-:W-:-:S05]  /*0830*/  LEA.HI.SX32 R13, R13, R0, 0x1d ;  /* 0x000000000d0d7211 */ /* 0x000fca00078feaff */
[----:B--2---:R-:W-:-:S06]  /*0840*/  IMAD.WIDE.U32 R176, R13, 0x10, R10 ;  /* 0x000000100db07825 */ /* 0x004fcc00078e000a */
[----:B------:R-:W2:Y:S01]  /*0850*/  LDG.E.128 R176, desc[UR6][R176.64] ;  /* 0x00000006b0b07981 */ /* 0x000ea2000c1e1d00 */
[----:B------:R-:W-:-:S05]  /*0860*/  IADD3 R181, PT, PT, R13, 0x20, RZ ;  /* 0x000000200db57810 */ /* 0x000fca0007ffe0ff */
[----:B------:R-:W-:-:S06]  /*0870*/  IMAD.WIDE.U32 R180, R181, 0x10, R10 ;  /* 0x00000010b5b47825 */ /* 0x000fcc00078e000a */
[----:B------:R-:W2:Y:S01]  /*0880*/  LDG.E.128 R180, desc[UR6][R180.64] ;  /* 0x00000006b4b47981 */ /* 0x000ea2000c1e1d00 */
[----:B------:R-:W-:-:S05]  /*0890*/  IADD3 R185, PT, PT, R13, 0x40, RZ ;  /* 0x000000400db97810 */ /* 0x000fca0007ffe0ff */
[----:B------:R-:W-:-:S06]  /*08a0*/  IMAD.WIDE.U32 R184, R185, 0x10, R10 ;  /* 0x00000010b9b87825 */ /* 0x000fcc00078e000a */
[----:B------:R-:W2:Y:S01]  /*08b0*/  LDG.E.128 R184, desc[UR6][R184.64] ;  /* 0x00000006b8b87981 */ /* 0x000ea2000c1e1d00 */
[----:B------:R-:W-:-:S05]  /*08c0*/  IADD3 R189, PT, PT, R13, 0x60, RZ ;  /* 0x000000600dbd7810 */ /* 0x000fca0007ffe0ff */
[----:B------:R-:W-:-:S06]  /*08d0*/  IMAD.WIDE.U32 R188, R189, 0x10, R10 ;  /* 0x00000010bdbc7825 */ /* 0x000fcc00078e000a */
[----:B------:R-:W2:Y:S01]  /*08e0*/  LDG.E.128 R188, desc[UR6][R188.64] ;  /* 0x00000006bcbc7981 */ /* 0x000ea2000c1e1d00 */
[----:B------:R-:W-:Y:S02]  /*08f0*/  MOV R233, UR15 ;  /* 0x0000000f00e97c02 */ /* 0x000fe40008000f00 */
[----:B------:R-:W-:Y:S02]  /*0900*/  ISETP.NE.U32.AND P0, PT, R231, RZ, PT ;  /* 0x000000ffe700720c */ /* 0x000fe40003f05070 */
[----:B-----5:R-:W-:Y:S02]  /*0910*/  ISETP.GE.AND P2, PT, R230, 0x1, PT ;  /* 0x00000001e600780c */ /* 0x020fe40003f46270 */
[----:B------:R-:W-:-:S11]  /*0920*/  ISETP.NE.AND.EX P0, PT, R233, RZ, PT, P0 ;  /* 0x000000ffe900720c */ /* 0x000fd60003f05300 */
[----:B------:R-:W-:Y:S02]  /*0930*/  @P2 IADD3 R2, PT, PT, R230, -0x1, RZ ;  /* 0xffffffffe6022810 */ /* 0x000fe40007ffe0ff */
[----:B------:R-:W1:Y:S03]  /*0940*/  @P0 LDC.64 R10, c[0x0][0x438] ;  /* 0x00010e00ff0a0b82 */ /* 0x000e660000000a00 */
[----:B------:R-:W-:-:S05]  /*0950*/  @P2 IMAD R2, R2, UR8, RZ ;  /* 0x0000000802022c24 */ /* 0x000fca000f8e02ff */
[----:B------:R-:W-:Y:S01]  /*0960*/  @P2 SHF.R.S32.HI R15, RZ, 0x1f, R2 ;  /* 0x0000001fff0f2819 */ /* 0x000fe20000011402 */
[----:B------:R-:W0:Y:S03]  /*0970*/  @P0 LDC.64 R12, c[0x0][0x438] ;  /* 0x00010e00ff0c0b82 */ /* 0x000e260000000a00 */
[----:B------:R-:W-:Y:S02]  /*0980*/  @P2 LEA.HI R15, R15, R2, RZ, 0x3 ;  /* 0x000000020f0f2211 */ /* 0x000fe400078f18ff */
[----:B------:R-:W-:Y:S02]  /*0990*/  MOV R213, RZ ;  /* 0x000000ff00d57202 */ /* 0x000fe40000000f00 */
[----:B------:R-:W-:-:S04]  /*09a0*/  @P2 LEA.HI.SX32 R213, R15, R0, 0x1d ;  /* 0x000000000fd52211 */ /* 0x000fc800078feaff */
[C---:B------:R-:W-:Y:S02]  /*09b0*/  IADD3 R211, PT, PT, R213.reuse, 0x20, RZ ;  /* 0x00000020d5d37810 */ /* 0x040fe40007ffe0ff */
[----:B------:R-:W-:Y:S01]  /*09c0*/  IADD3 R209, PT, PT, R213, 0x40, RZ ;  /* 0x00000040d5d17810 */ /* 0x000fe20007ffe0ff */
[----:B-1----:R-:W-:Y:S01]  /*09d0*/  @P0 IMAD.WIDE.U32 R10, R3, 0x10, R10 ;  /* 0x00000010030a0825 */ /* 0x002fe200078e000a */
[----:B------:R-:W-:-:S03]  /*09e0*/  IADD3 R3, PT, PT, R213, 0x60, RZ ;  /* 0x00000060d5037810 */ /* 0x000fc60007ffe0ff */
[--C-:B0-----:R-:W-:Y:S01]  /*09f0*/  IMAD.WIDE.U32 R212, R213, 0x8, R206.reuse ;  /* 0x00000008d5d47825 */ /* 0x101fe200078e00ce */
[----:B------:R-:W-:Y:S01]  /*0a00*/  ISETP.NE.AND P3, PT, RZ, UR9, PT ;  /* 0x00000009ff007c0c */ /* 0x000fe2000bf65270 */
[----:B------:R-:W5:Y:S02]  /*0a10*/  @P0 LDG.E.128 R32, desc[UR6][R10.64] ;  /* 0x000000060a200981 */ /* 0x000f64000c1e1d00 */
[--C-:B------:R-:W-:Y:S02]  /*0a20*/  IMAD.WIDE.U32 R210, R211, 0x8, R206.reuse ;  /* 0x00000008d3d27825 */ /* 0x100fe400078e00ce */
[----:B------:R-:W5:Y:S02]  /*0a30*/  LDG.E.64 R212, desc[UR6][R212.64] ;  /* 0x00000006d4d47981 */ /* 0x000f64000c1e1b00 */
[--C-:B------:R-:W-:Y:S02]  /*0a40*/  IMAD.WIDE.U32 R208, R209, 0x8, R206.reuse ;  /* 0x00000008d1d07825 */ /* 0x100fe400078e00ce */
[----:B------:R-:W5:Y:S02]  /*0a50*/  LDG.E.64 R210, desc[UR6][R210.64] ;  /* 0x00000006d2d27981 */ /* 0x000f64000c1e1b00 */
[----:B------:R-:W-:-:S02]  /*0a60*/  IMAD.WIDE.U32 R206, R3, 0x8, R206 ;  /* 0x0000000803ce7825 */ /* 0x000fc400078e00ce */
[----:B------:R-:W5:Y:S04]  /*0a70*/  LDG.E.64 R208, desc[UR6][R208.64] ;  /* 0x00000006d0d07981 */ /* 0x000f68000c1e1b00 */
[----:B------:R-:W5:Y:S01]  /*0a80*/  LDG.E.64 R206, desc[UR6][R206.64] ;  /* 0x00000006cece7981 */ /* 0x000f62000c1e1b00 */
[----:B------:R-:W-:-:S05]  /*0a90*/  @P0 IMAD.WIDE.U32 R12, R9, 0x10, R12 ;  /* 0x00000010090c0825 */ /* 0x000fca00078e000c */
[----:B------:R0:W5:Y:S02]  /*0aa0*/  @P0 LDG.E.128 R28, desc[UR6][R12.64] ;  /* 0x000000060c1c0981 */ /* 0x000164000c1e1d00 */
[----:B0-----:R-:W-:-:S04]  /*0ab0*/  PRMT R12, R49, 0x7632, R12 ;  /* 0x00007632310c7816 */ /* 0x001fc8000000000c */
[----:B------:R-:W-:Y:S02]  /*0ac0*/  SHF.L.U32 R12, R12, 0x10, RZ ;  /* 0x000000100c0c7819 */ /* 0x000fe400000006ff */
[C---:B---3--:R-:W-:Y:S02]  /*0ad0*/  PRMT R201, R194.reuse, 0x7632, R201 ;  /* 0x00007632c2c97816 */ /* 0x048fe400000000c9 */
[----:B------:R-:W-:Y:S02]  /*0ae0*/  SHF.L.U32 R214, R194, 0x10, RZ ;  /* 0x00000010c2d67819 */ /* 0x000fe400000006ff */
[----:B----4-:R-:W-:Y:S02]  /*0af0*/  PRMT R15, R197, 0x7632, R15 ;  /* 0x00007632c50f7816 */ /* 0x010fe4000000000f */
[----:B------:R-:W-:Y:S02]  /*0b00*/  PRMT R14, R198, 0x7632, R14 ;  /* 0x00007632c60e7816 */ /* 0x000fe4000000000e */
[----:B------:R-:W-:-:S02]  /*0b10*/  PRMT R194, R5, 0x7632, R194 ;  /* 0x0000763205c27816 */ /* 0x000fc400000000c2 */
[----:B------:R-:W-:Y:S02]  /*0b20*/  SHF.L.U32 R221, R5, 0x10, RZ ;  /* 0x0000001005dd7819 */ /* 0x000fe400000006ff */
[C---:B------:R-:W-:Y:S02]  /*0b30*/  PRMT R5, R19.reuse, 0x7632, R5 ;  /* 0x0000763213057816 */ /* 0x040fe40000000005 */
[----:B------:R-:W-:Y:S02]  /*0b40*/  SHF.L.U32 R227, R19, 0x10, RZ ;  /* 0x0000001013e37819 */ /* 0x000fe400000006ff */
[----:B------:R-:W-:Y:S02]  /*0b50*/  SHF.L.U32 R19, R15, 0x10, RZ ;  /* 0x000000100f137819 */ /* 0x000fe400000006ff */
[----:B------:R-:W-:Y:S02]  /*0b60*/  SHF.L.U32 R235, R14, 0x10, RZ ;  /* 0x000000100eeb7819 */ /* 0x000fe400000006ff */
[----:B------:R-:W0:Y:S01]  /*0b70*/  @P0 LDC.64 R14, c[0x0][0x438] ;  /* 0x00010e00ff0e0b82 */ /* 0x000e220000000a00 */
[----:B------:R-:W-:-:S02]  /*0b80*/  PRMT R203, R192, 0x7632, R203 ;  /* 0x00007632c0cb7816 */ /* 0x000fc400000000cb */
[C---:B------:R-:W-:Y:S02]  /*0b90*/  PRMT R2, R16.reuse, 0x7632, R2 ;  /* 0x0000763210027816 */ /* 0x040fe40000000002 */
[----:B------:R-:W-:Y:S02]  /*0ba0*/  SHF.L.U32 R224, R16, 0x10, RZ ;  /* 0x0000001010e07819 */ /* 0x000fe400000006ff */
[C---:B------:R-:W-:Y:S02]  /*0bb0*/  PRMT R3, R17.reuse, 0x7632, R3 ;  /* 0x0000763211037816 */ /* 0x040fe40000000003 */
[----:B------:R-:W-:Y:S02]  /*0bc0*/  SHF.L.U32 R225, R17, 0x10, RZ ;  /* 0x0000001011e17819 */ /* 0x000fe400000006ff */
[----:B------:R-:W-:Y:S01]  /*0bd0*/  PRMT R202, R193, 0x7632, R202 ;  /* 0x00007632c1ca7816 */ /* 0x000fe200000000ca */
[----:B------:R-:W1:Y:S01]  /*0be0*/  @P0 LDC.64 R16, c[0x0][0x438] ;  /* 0x00010e00ff100b82 */ /* 0x000e620000000a00 */
[----:B------:R-:W-:-:S02]  /*0bf0*/  PRMT R215, R195, 0x7632, R215 ;  /* 0x00007632c3d77816 */ /* 0x000fc400000000d7 */
[----:B------:R-:W-:Y:S02]  /*0c00*/  SHF.L.U32 R232, R195, 0x10, RZ ;  /* 0x00000010c3e87819 */ /* 0x000fe400000006ff */
[----:B------:R-:W-:Y:S02]  /*0c10*/  FSEL R240, R240, RZ, !P3 ;  /* 0x000000fff0f07208 */ /* 0x000fe40005800000 */
[----:B------:R-:W-:Y:S02]  /*0c20*/  SHF.L.U32 R203, R203, 0x10, RZ ;  /* 0x00000010cbcb7819 */ /* 0x000fe400000006ff */
[C---:B------:R-:W-:Y:S02]  /*0c30*/  PRMT R195, R6.reuse, 0x7632, R195 ;  /* 0x0000763206c37816 */ /* 0x040fe400000000c3 */
[----:B------:R-:W-:Y:S01]  /*0c40*/  SHF.L.U32 R222, R6, 0x10, RZ ;  /* 0x0000001006de7819 */ /* 0x000fe200000006ff */
[----:B0-----:R-:W-:Y:S01]  /*0c50*/  @P0 IMAD.WIDE.U32 R14, R8, 0x10, R14 ;  /* 0x00000010080e0825 */ /* 0x001fe200078e000e */
[----:B------:R-:W-:-:S02]  /*0c60*/  PRMT R6, R7, 0x7632, R6 ;  /* 0x0000763207067816 */ /* 0x000fc40000000006 */
[----:B------:R-:W-:Y:S02]  /*0c70*/  SHF.L.U32 R223, R7, 0x10, RZ ;  /* 0x0000001007df7819 */ /* 0x000fe400000006ff */
[----:B------:R-:W-:Y:S01]  /*0c80*/  SHF.L.U32 R7, R202, 0x10, RZ ;  /* 0x00000010ca077819 */ /* 0x000fe200000006ff */
[----:B------:R-:W-:Y:S01]  /*0c90*/  FADD.FTZ R203, -R240, R203 ;  /* 0x000000cbf0cb7221 */ /* 0x000fe20000010100 */
[----:B------:R-:W-:Y:S02]  /*0ca0*/  PRMT R202, R40, 0x7632, R202 ;  /* 0x0000763228ca7816 */ /* 0x000fe400000000ca */
[----:B------:R-:W-:Y:S02]  /*0cb0*/  PRMT R9, R199, 0x7632, R9 ;  /* 0x00007632c7097816 */ /* 0x000fe40000000009 */
[----:B--2---:R-:W-:Y:S01]  /*0cc0*/  PRMT R8, R176, 0x7632, R8 ;  /* 0x00007632b0087816 */ /* 0x004fe20000000008 */
[----:B------:R-:W-:Y:S01]  /*0cd0*/  FMUL.FTZ R203, R229, R203 ;  /* 0x000000cbe5cb7220 */ /* 0x000fe20000410000 */
        /* <DEDUP_REMOVED lines=10> */
[----:B------:R-:W-:Y:S01]  /*0d80*/  SHF.L.U32 R216, R196, 0x10, RZ ;  /* 0x00000010c4d87819 */ /* 0x000fe200000006ff */
[----:B-1----:R-:W-:Y:S01]  /*0d90*/  @P0 IMAD.WIDE.U32 R16, R200, 0x10, R16 ;  /* 0x00000010c8100825 */ /* 0x002fe200078e0010 */
[----:B------:R-:W-:Y:S02]  /*0da0*/  SHF.L.U32 R8, R8, 0x10, RZ ;  /* 0x0000001008087819 */ /* 0x000fe400000006ff */
[----:B------:R-:W-:Y:S01]  /*0db0*/  SHF.L.U32 R241, R195, 0x10, RZ ;  /* 0x00000010c3f17819 */ /* 0x000fe200000006ff */
[----:B------:R-:W-:Y:S01]  /*0dc0*/  FADD.FTZ R214, -R240, R214 ;  /* 0x000000d6f0d67221 */ /* 0x000fe20000010100 */
[----:B------:R-:W-:Y:S01]  /*0dd0*/  SHF.L.U32 R199, R201, 0x10, RZ ;  /* 0x00000010c9c77819 */ /* 0x000fe200000006ff */
[-C--:B------:R-:W-:Y:S01]  /*0de0*/  FMUL.FTZ R202, R202, R8.reuse ;  /* 0x00000008caca7220 */ /* 0x080fe20000410000 */
[----:B------:R-:W-:Y:S01]  /*0df0*/  PRMT R193, R4, 0x7632, R193 ;  /* 0x0000763204c17816 */ /* 0x000fe200000000c1 */
[----:B------:R-:W-:Y:S01]  /*0e00*/  FADD.FTZ R161, R161, R8 ;  /* 0x00000008a1a17221 */ /* 0x000fe20000010000 */
[----:B------:R-:W-:Y:S01]  /*0e10*/  FFMA.FTZ R69, R203, R8, R69 ;  /* 0x00000008cb457223 */ /* 0x000fe20000010045 */
[----:B------:R-:W-:Y:S01]  /*0e20*/  PRMT R4, R18, 0x7632, R4 ;  /* 0x0000763212047816 */ /* 0x000fe20000000004 */
[----:B------:R-:W-:Y:S01]  /*0e30*/  FADD.FTZ R199, -R240, R199 ;  /* 0x000000c7f0c77221 */ /* 0x000fe20000010100 */
[----:B------:R-:W-:Y:S01]  /*0e40*/  PRMT R198, R42, 0x7632, R198 ;  /* 0x000076322ac67816 */ /* 0x000fe200000000c6 */
[----:B------:R0:W5:Y:S01]  /*0e50*/  @P0 LDG.E.128 R24, desc[UR6][R16.64] ;  /* 0x0000000610180981 */ /* 0x000162000c1e1d00 */
[----:B------:R-:W-:-:S02]  /*0e60*/  PRMT R8, R178, 0x7632, R8 ;  /* 0x00007632b2087816 */ /* 0x000fc40000000008 */
[----:B------:R-:W-:Y:S01]  /*0e70*/  PRMT R192, R196, 0x7632, R192 ;  /* 0x00007632c4c07816 */ /* 0x000fe200000000c0 */
[C---:B------:R-:W-:Y:S01]  /*0e80*/  FADD.FTZ R221, -R240.reuse, R221 ;  /* 0x000000ddf0dd7221 */ /* 0x040fe20000010100 */
[----:B------:R-:W-:Y:S01]  /*0e90*/  SHF.L.U32 R9, R9, 0x10, RZ ;  /* 0x0000001009097819 */ /* 0x000fe200000006ff */
[----:B------:R-:W-:Y:S01]  /*0ea0*/  FADD.FTZ R201, -R240, R7 ;  /* 0x00000007f0c97221 */ /* 0x000fe20000010100 */
[----:B------:R-:W-:Y:S01]  /*0eb0*/  SHF.L.U32 R18, R6, 0x10, RZ ;  /* 0x0000001006127819 */ /* 0x000fe200000006ff */
[----:B------:R-:W-:Y:S01]  /*0ec0*/  FMUL.FTZ R199, R229, R199 ;  /* 0x000000c7e5c77220 */ /* 0x000fe20000410000 */
[----:B------:R-:W-:Y:S01]  /*0ed0*/  SHF.L.U32 R194, R4, 0x10, RZ ;  /* 0x0000001004c27819 */ /* 0x000fe200000006ff */
[----:B------:R-:W-:Y:S01]  /*0ee0*/  FADD.FTZ R222, -R240, R222 ;  /* 0x000000def0de7221 */ /* 0x000fe20000010100 */
[----:B------:R-:W-:Y:S01]  /*0ef0*/  SHF.L.U32 R198, R198, 0x10, RZ ;  /* 0x00000010c6c67819 */ /* 0x000fe200000006ff */
[----:B------:R-:W-:Y:S01]  /*0f00*/  FADD.FTZ R224, -R240, R224 ;  /* 0x000000e0f0e07221 */ /* 0x000fe20000010100 */
[----:B------:R-:W-:Y:S01]  /*0f10*/  SHF.L.U32 R8, R8, 0x10, RZ ;  /* 0x0000001008087819 */ /* 0x000fe200000006ff */
[C---:B------:R-:W-:Y:S01]  /*0f20*/  FADD.FTZ R225, -R240.reuse, R225 ;  /* 0x000000e1f0e17221 */ /* 0x040fe20000010100 */
[----:B------:R-:W-:Y:S01]  /*0f30*/  SHF.L.U32 R197, R215, 0x10, RZ ;  /* 0x00000010d7c57819 */ /* 0x000fe200000006ff */
[----:B------:R-:W-:Y:S01]  /*0f40*/  FADD.FTZ R215, -R240, R232 ;  /* 0x000000e8f0d77221 */ /* 0x000fe20000010100 */
[----:B------:R-:W-:Y:S01]  /*0f50*/  SHF.L.U32 R7, R192, 0x10, RZ ;  /* 0x00000010c0077819 */ /* 0x000fe200000006ff */
[C---:B------:R-:W-:Y:S01]  /*0f60*/  FADD.FTZ R232, -R240.reuse, R9 ;  /* 0x00000009f0e87221 */ /* 0x040fe20000010100 */
[----:B------:R-:W-:Y:S01]  /*0f70*/  SHF.L.U32 R196, R5, 0x10, RZ ;  /* 0x0000001005c47819 */ /* 0x000fe200000006ff */
[C---:B------:R-:W-:Y:S01]  /*0f80*/  FADD.FTZ R5, -R240.reuse, R3 ;  /* 0x00000003f0057221 */ /* 0x040fe20000010100 */
[C---:B------:R-:W-:Y:S01]  /*0f90*/  FADD.FTZ R9, -R240.reuse, R18 ;  /* 0x00000012f0097221 */ /* 0x040fe20000010100 */
[----:B------:R-:W-:Y:S01]  /*0fa0*/  FADD.FTZ R3, -R240, R194 ;  /* 0x000000c2f0037221 */ /* 0x000fe20000010100 */
[-C--:B------:R-:W-:Y:S01]  /*0fb0*/  FMUL.FTZ R198, R198, R8.reuse ;  /* 0x00000008c6c67220 */ /* 0x080fe20000410000 */
[----:B------:R-:W-:Y:S01]  /*0fc0*/  FADD.FTZ R157, R157, R8 ;  /* 0x000000089d9d7221 */ /* 0x000fe20000010000 */
[----:B------:R-:W-:Y:S01]  /*0fd0*/  FFMA.FTZ R73, R199, R8, R73 ;  /* 0x00000008c7497223 */ /* 0x000fe20000010049 */
[----:B------:R-:W-:Y:S01]  /*0fe0*/  PRMT R200, R41, 0x7632, R200 ;  /* 0x0000763229c87816 */ /* 0x000fe200000000c8 */
[C---:B------:R-:W-:Y:S01]  /*0ff0*/  FADD.FTZ R195, -R240.reuse, R7 ;  /* 0x00000007f0c37221 */ /* 0x040fe20000010100 */
[----:B------:R-:W-:Y:S01]  /*1000*/  PRMT R18, R177, 0x7632, R18 ;  /* 0x00007632b1127816 */ /* 0x000fe20000000012 */
[----:B------:R-:W-:Y:S01]  /*1010*/  FADD.FTZ R227, -R240, R227 ;  /* 0x000000e3f0e37221 */ /* 0x000fe20000010100 */
[----:B------:R-:W-:Y:S01]  /*1020*/  PRMT R194, R44, 0x7632, R194 ;  /* 0x000076322cc27816 */ /* 0x000fe200000000c2 */
[----:B------:R1:W5:Y:S01]  /*1030*/  @P0 LDG.E.128 R20, desc[UR6][R14.64] ;  /* 0x000000060e140981 */ /* 0x000362000c1e1d00 */
[----:B------:R-:W-:Y:S01]  /*1040*/  PRMT R8, R180, 0x7632, R8 ;  /* 0x00007632b4087816 */ /* 0x000fe20000000008 */
[C---:B------:R-:W-:Y:S01]  /*1050*/  FMUL.FTZ R201, R229.reuse, R201 ;  /* 0x000000c9e5c97220 */ /* 0x040fe20000410000 */
[----:B------:R-:W-:Y:S01]  /*1060*/  SHF.L.U32 R200, R200, 0x10, RZ ;  /* 0x00000010c8c87819 */ /* 0x000fe200000006ff */
[----:B------:R-:W-:Y:S01]  /*1070*/  FMUL.FTZ R195, R229, R195 ;  /* 0x000000c3e5c37220 */ /* 0x000fe20000410000 */
[----:B------:R-:W-:-:S02]  /*1080*/  SHF.L.U32 R18, R18, 0x10, RZ ;  /* 0x0000001012127819 */ /* 0x000fc400000006ff */
[----:B------:R-:W-:Y:S02]  /*1090*/  SHF.L.U32 R194, R194, 0x10, RZ ;  /* 0x00000010c2c27819 */ /* 0x000fe400000006ff */
[----:B------:R-:W-:Y:S01]  /*10a0*/  SHF.L.U32 R8, R8, 0x10, RZ ;  /* 0x0000001008087819 */ /* 0x000fe200000006ff */
[-C--:B------:R-:W-:Y:S01]  /*10b0*/  FMUL.FTZ R200, R200, R18.reuse ;  /* 0x00000012c8c87220 */ /* 0x080fe20000410000 */
[----:B------:R-:W-:Y:S01]  /*10c0*/  SHF.L.U32 R237, R193, 0x10, RZ ;  /* 0x00000010c1ed7819 */ /* 0x000fe200000006ff */
[----:B------:R-:W-:Y:S01]  /*10d0*/  FADD.FTZ R163, R163, R18 ;  /* 0x00000012a3a37221 */ /* 0x000fe20000010000 */
[----:B------:R-:W-:Y:S01]  /*10e0*/  FFMA.FTZ R71, R201, R18, R71 ;  /* 0x00000012c9477223 */ /* 0x000fe20000010047 */
[-C--:B------:R-:W-:Y:S01]  /*10f0*/  FMUL.FTZ R194, R194, R8.reuse ;  /* 0x00000008c2c27220 */ /* 0x080fe20000410000 */
[----:B------:R-:W-:Y:S01]  /*1100*/  FADD.FTZ R153, R153, R8 ;  /* 0x0000000899997221 */ /* 0x000fe20000010000 */
[----:B------:R-:W-:Y:S01]  /*1110*/  FFMA.FTZ R77, R195, R8, R77 ;  /* 0x00000008c34d7223 */ /* 0x000fe2000001004d */
[----:B------:R-:W-:Y:S01]  /*1120*/  FADD.FTZ R193, -R240, R19 ;  /* 0x00000013f0c17221 */ /* 0x000fe20000010100 */
[----:B------:R-:W-:Y:S01]  /*1130*/  PRMT R18, R46, 0x7632, R18 ;  /* 0x000076322e127816 */ /* 0x000fe20000000012 */
[----:B------:R-:W-:Y:S01]  /*1140*/  FADD.FTZ R19, -R240, R235 ;  /* 0x000000ebf0137221 */ /* 0x000fe20000010100 */
[----:B------:R-:W-:-:S02]  /*1150*/  PRMT R8, R182, 0x7632, R8 ;  /* 0x00007632b6087816 */ /* 0x000fc40000000008 */
[----:B------:R-:W-:Y:S01]  /*1160*/  SHF.L.U32 R18, R18, 0x10, RZ ;  /* 0x0000001012127819 */ /* 0x000fe200000006ff */
[----:B------:R-:W-:Y:S01]  /*1170*/  FMUL.FTZ R19, R229, R19 ;  /* 0x00000013e5137220 */ /* 0x000fe20000410000 */
[----:B------:R-:W-:Y:S02]  /*1180*/  SHF.L.U32 R8, R8, 0x10, RZ ;  /* 0x0000001008087819 */ /* 0x000fe400000006ff */
[----:B0-----:R-:W-:-:S03]  /*1190*/  PRMT R16, R47, 0x7632, R16 ;  /* 0x000076322f107816 */ /* 0x001fc60000000010 */
[-C--:B------:R-:W-:Y:S01]  /*11a0*/  FMUL.FTZ R18, R18, R8.reuse ;  /* 0x0000000812127220 */ /* 0x080fe20000410000 */
[--C-:B------:R-:W-:Y:S01]  /*11b0*/  FADD.FTZ R149, R149, R8.reuse ;  /* 0x0000000895957221 */ /* 0x100fe20000010000 */
[----:B------:R-:W-:Y:S01]  /*11c0*/  FFMA.FTZ R81, R19, R8, R81 ;  /* 0x0000000813517223 */ /* 0x000fe20000010051 */
[----:B------:R-:W-:Y:S02]  /*11d0*/  PRMT R8, R183, 0x7632, R8 ;  /* 0x00007632b7087816 */ /* 0x000fe40000000008 */
[----:B------:R-:W-:Y:S01]  /*11e0*/  SHF.L.U32 R192, R2, 0x10, RZ ;  /* 0x0000001002c07819 */ /* 0x000fe200000006ff */
[----:B------:R-:W-:Y:S01]  /*11f0*/  FMUL.FTZ R17, R229, R232 ;  /* 0x000000e8e5117220 */ /* 0x000fe20000410000 */
        /* <DEDUP_REMOVED lines=20> */
[----:B------:R-:W-:-:S02]  /*1340*/  PRMT R196, R43, 0x7632, R196 ;  /* 0x000076322bc47816 */ /* 0x000fc400000000c4 */
[----:B------:R-:W-:Y:S02]  /*1350*/  PRMT R10, R179, 0x7632, R10 ;  /* 0x00007632b30a7816 */ /* 0x000fe4000000000a */
[----:B-1----:R-:W-:Y:S02]  /*1360*/  PRMT R14, R48, 0x7632, R14 ;  /* 0x00007632300e7816 */ /* 0x002fe4000000000e */
[----:B------:R-:W-:Y:S01]  /*1370*/  PRMT R8, R184, 0x7632, R8 ;  /* 0x00007632b8087816 */ /* 0x000fe20000000008 */
[C---:B------:R-:W-:Y:S01]  /*1380*/  FMUL.FTZ R197, R229.reuse, R197 ;  /* 0x000000c5e5c57220 */ /* 0x040fe20000410000 */
        /* <DEDUP_REMOVED lines=12> */
[----:B------:R-:W-:Y:S02]  /*1450*/  PRMT R192, R45, 0x7632, R192 ;  /* 0x000076322dc07816 */ /* 0x000fe400000000c0 */
[----:B------:R-:W-:-:S02]  /*1460*/  PRMT R10, R181, 0x7632, R10 ;  /* 0x00007632b50a7816 */ /* 0x000fc4000000000a */
[----:B------:R-:W-:Y:S02]  /*1470*/  PRMT R6, R185, 0x7632, R6 ;  /* 0x00007632b9067816 */ /* 0x000fe40000000006 */
[----:B------:R-:W-:Y:S02]  /*1480*/  PRMT R8, R51, 0x7632, R8 ;  /* 0x0000763233087816 */ /* 0x000fe40000000008 */
[----:B------:R-:W-:Y:S01]  /*1490*/  PRMT R2, R187, 0x7632, R2 ;  /* 0x00007632bb027816 */ /* 0x000fe20000000002 */
[C---:B------:R-:W-:Y:S01]  /*14a0*/  FMUL.FTZ R193, R229.reuse, R193 ;  /* 0x000000c1e5c17220 */ /* 0x040fe20000410000 */
[----:B------:R-:W-:Y:S01]  /*14b0*/  SHF.L.U32 R192, R192, 0x10, RZ ;  /* 0x00000010c0c07819 */ /* 0x000fe200000006ff */
[C---:B------:R-:W-:Y:S01]  /*14c0*/  FMUL.FTZ R13, R229.reuse, R4 ;  /* 0x00000004e50d7220 */ /* 0x040fe20000410000 */
[----:B------:R-:W-:Y:S01]  /*14d0*/  SHF.L.U32 R10, R10, 0x10, RZ ;  /* 0x000000100a0a7819 */ /* 0x000fe200000006ff */
[----:B------:R-:W-:Y:S01]  /*14e0*/  FMUL.FTZ R9, R229, R9 ;  /* 0x00000009e5097220 */ /* 0x000fe20000410000 */
[----:B------:R-:W-:-:S02]  /*14f0*/  SHF.L.U32 R6, R6, 0x10, RZ ;  /* 0x0000001006067819 */ /* 0x000fc400000006ff */
        /* <DEDUP_REMOVED lines=11> */
[----:B------:R-:W-:-:S02]  /*15b0*/  PRMT R10, R50, 0x7632, R10 ;  /* 0x00007632320a7816 */ /* 0x000fc4000000000a */
[----:B------:R-:W-:Y:S02]  /*15c0*/  PRMT R4, R186, 0x7632, R4 ;  /* 0x00007632ba047816 */ /* 0x000fe40000000004 */
[----:B------:R-:W-:Y:S02]  /*15d0*/  PRMT R6, R52, 0x7632, R6 ;  /* 0x0000763234067816 */ /* 0x000fe40000000006 */
[----:B------:R-:W-:Y:S01]  /*15e0*/  PRMT R2, R188, 0x7632, R2 ;  /* 0x00007632bc027816 */ /* 0x000fe20000000002 */
[----:B------:R-:W-:Y:S01]  /*15f0*/  FMUL.FTZ R7, R229, R7 ;  /* 0x00000007e5077220 */ /* 0x000fe20000410000 */
[----:B------:R-:W-:Y:S02]  /*1600*/  SHF.L.U32 R10, R10, 0x10, RZ ;  /* 0x000000100a0a7819 */ /* 0x000fe400000006ff */
[----:B------:R-:W-:Y:S02]  /*1610*/  SHF.L.U32 R4, R4, 0x10, RZ ;  /* 0x0000001004047819 */ /* 0x000fe400000006ff */
[----:B------:R-:W-:-:S02]  /*1620*/  SHF.L.U32 R6, R6, 0x10, RZ ;  /* 0x0000001006067819 */ /* 0x000fc400000006ff */
[----:B------:R-:W-:Y:S01]  /*1630*/  SHF.L.U32 R2, R2, 0x10, RZ ;  /* 0x0000001002027819 */ /* 0x000fe200000006ff */
[-C--:B------:R-:W-:Y:S01]  /*1640*/  FMUL.FTZ R10, R10, R4.reuse ;  /* 0x000000040a0a7220 */ /* 0x080fe20000410000 */
[--C-:B------:R-:W-:Y:S01]  /*1650*/  FADD.FTZ R141, R141, R4.reuse ;  /* 0x000000048d8d7221 */ /* 0x100fe20000010000 */
[----:B------:R-:W-:Y:S01]  /*1660*/  FFMA.FTZ R89, R11, R4, R89 ;  /* 0x000000040b597223 */ /* 0x000fe20000010059 */
[----:B------:R-:W-:Y:S01]  /*1670*/  PRMT R4, R53, 0x7632, R4 ;  /* 0x0000763235047816 */ /* 0x000fe20000000004 */
[-C--:B------:R-:W-:Y:S01]  /*1680*/  FMUL.FTZ R6, R6, R2.reuse ;  /* 0x0000000206067220 */ /* 0x080fe20000410000 */
[--C-:B------:R-:W-:Y:S01]  /*1690*/  FADD.FTZ R137, R137, R2.reuse ;  /* 0x0000000289897221 */ /* 0x100fe20000010000 */
[----:B------:R-:W-:Y:S01]  /*16a0*/  FFMA.FTZ R93, R7, R2, R93 ;  /* 0x00000002075d7223 */ /* 0x000fe2000001005d */
[----:B------:R-:W-:Y:S01]  /*16b0*/  PRMT R2, R189, 0x7632, R2 ;  /* 0x00007632bd027816 */ /* 0x000fe20000000002 */
[----:B------:R-:W-:Y:S01]  /*16c0*/  FMUL.FTZ R5, R229, R5 ;  /* 0x00000005e5057220 */ /* 0x000fe20000410000 */
[----:B------:R-:W-:-:S02]  /*16d0*/  SHF.L.U32 R4, R4, 0x10, RZ ;  /* 0x0000001004047819 */ /* 0x000fc400000006ff */
[----:B------:R-:W-:Y:S02]  /*16e0*/  SHF.L.U32 R2, R2, 0x10, RZ ;  /* 0x0000001002027819 */ /* 0x000fe400000006ff */
[----:B------:R-:W-:-:S03]  /*16f0*/  PRMT R232, R54, 0x7632, R232 ;  /* 0x0000763236e87816 */ /* 0x000fc600000000e8 */
[-C--:B------:R-:W-:Y:S01]  /*1700*/  FMUL.FTZ R4, R4, R2.reuse ;  /* 0x0000000204047220 */ /* 0x080fe20000410000 */
[--C-:B------:R-:W-:Y:S01]  /*1710*/  FADD.FTZ R139, R139, R2.reuse ;  /* 0x000000028b8b7221 */ /* 0x100fe20000010000 */
[----:B------:R-:W-:Y:S01]  /*1720*/  FFMA.FTZ R95, R5, R2, R95 ;  /* 0x00000002055f7223 */ /* 0x000fe2000001005f */
[----:B------:R-:W-:Y:S02]  /*1730*/  PRMT R2, R190, 0x7632, R2 ;  /* 0x00007632be027816 */ /* 0x000fe40000000002 */
[----:B------:R-:W-:Y:S02]  /*1740*/  SHF.L.U32 R232, R232, 0x10, RZ ;  /* 0x00000010e8e87819 */ /* 0x000fe400000006ff */
[----:B------:R-:W-:Y:S02]  /*1750*/  SHF.L.U32 R234, R2, 0x10, RZ ;  /* 0x0000001002ea7819 */ /* 0x000fe400000006ff */
[----:B------:R-:W-:-:S03]  /*1760*/  PRMT R239, R55, 0x7632, R239 ;  /* 0x0000763237ef7816 */ /* 0x000fc600000000ef */
[----:B------:R-:W-:Y:S01]  /*1770*/  FMUL.FTZ R2, R232, R234 ;  /* 0x000000eae8027220 */ /* 0x000fe20000410000 */
[----:B------:R-:W-:Y:S01]  /*1780*/  PRMT R232, R191, 0x7632, R232 ;  /* 0x00007632bfe87816 */ /* 0x000fe200000000e8 */
[----:B------:R-:W-:Y:S01]  /*1790*/  FMUL.FTZ R240, R229, R240 ;  /* 0x000000f0e5f07220 */ /* 0x000fe20000410000 */
[----:B------:R-:W-:Y:S02]  /*17a0*/  SHF.L.U32 R239, R239, 0x10, RZ ;  /* 0x00000010efef7819 */ /* 0x000fe400000006ff */
[----:B------:R-:W-:Y:S02]  /*17b0*/  SHF.L.U32 R232, R232, 0x10, RZ ;  /* 0x00000010e8e87819 */ /* 0x000fe400000006ff */
[----:B------:R-:W-:Y:S01]  /*17c0*/  SHF.L.U32 R235, R176, 0x10, RZ ;  /* 0x00000010b0eb7819 */ /* 0x000fe200000006ff */
[----:B------:R-:W-:Y:S01]  /*17d0*/  FMUL.FTZ R0, R229, R0 ;  /* 0x00000000e5007220 */ /* 0x000fe20000410000 */
[----:B------:R-:W-:Y:S01]  /*17e0*/  SHF.L.U32 R176, R40, 0x10, RZ ;  /* 0x0000001028b07819 */ /* 0x000fe200000006ff */
[-C--:B------:R-:W-:Y:S01]  /*17f0*/  FMUL.FTZ R239, R239, R232.reuse ;  /* 0x000000e8efef7220 */ /* 0x080fe20000410000 */
[----:B------:R-:W-:Y:S01]  /*1800*/  FADD.FTZ R135, R135, R232 ;  /* 0x000000e887877221 */ /* 0x000fe20000010000 */
[----:B------:R-:W-:Y:S01]  /*1810*/  FFMA.FTZ R99, R240, R232, R99 ;  /* 0x000000e8f0637223 */ /* 0x000fe20000010063 */
[----:B------:R-:W-:Y:S01]  /*1820*/  FADD.FTZ R160, R160, R235 ;  /* 0x000000eba0a07221 */ /* 0x000fe20000010000 */
[-C--:B------:R-:W-:Y:S01]  /*1830*/  FFMA.FTZ R68, R0, R235.reuse, R68 ;  /* 0x000000eb00447223 */ /* 0x080fe20000010044 */
[----:B------:R-:W-:Y:S01]  /*1840*/  FMUL.FTZ R176, R176, R235 ;  /* 0x000000ebb0b07220 */ /* 0x000fe20000410000 */
[----:B------:R-:W-:Y:S01]  /*1850*/  SHF.L.U32 R232, R177, 0x10, RZ ;  /* 0x00000010b1e87819 */ /* 0x000fe200000006ff */
[----:B------:R-:W-:Y:S01]  /*1860*/  FMUL.FTZ R205, R229, R205 ;  /* 0x000000cde5cd7220 */ /* 0x000fe20000410000 */
[----:B------:R-:W-:-:S02]  /*1870*/  SHF.L.U32 R177, R41, 0x10, RZ ;  /* 0x0000001029b17819 */ /* 0x000fc400000006ff */
        /* <DEDUP_REMOVED lines=42> */
[----:B------:R-:W-:Y:S01]  /*1b20*/  FMUL.FTZ R3, R229, R3 ;  /* 0x00000003e5037220 */ /* 0x000fe20000410000 */
[----:B------:R-:W-:Y:S01]  /*1b30*/  FADD.FTZ R144, R144, R235 ;  /* 0x000000eb90907221 */ /* 0x000fe20000010000 */
[-C--:B------:R-:W-:Y:S01]  /*1b40*/  FFMA.FTZ R84, R220, R235.reuse, R84 ;  /* 0x000000ebdc547223 */ /* 0x080fe20000010054 */
[----:B------:R-:W-:Y:S01]  /*1b50*/  FMUL.FTZ R184, R184, R235 ;  /* 0x000000ebb8b87220 */ /* 0x000fe20000410000 */
[----:B------:R-:W-:Y:S01]  /*1b60*/  FFMA.FTZ R232, R0, R176, RZ ;  /* 0x000000b000e87223 */ /* 0x000fe200000100ff */
[----:B------:R-:W-:Y:S01]  /*1b70*/  FADD.FTZ R235, RZ, R176 ;  /* 0x000000b0ffeb7221 */ /* 0x000fe20000010000 */
[----:B------:R-:W-:Y:S01]  /*1b80*/  FADD.FTZ R133, R133, R234 ;  /* 0x000000ea85857221 */ /* 0x000fe20000010000 */
[----:B------:R-:W-:Y:S01]  /*1b90*/  FFMA.FTZ R97, R3, R234, R97 ;  /* 0x000000ea03617223 */ /* 0x000fe20000010061 */
[----:B------:R-:W-:Y:S01]  /*1ba0*/  FFMA.FTZ R232, R203, R202, R232 ;  /* 0x000000cacbe87223 */ /* 0x000fe200000100e8 */
[----:B------:R-:W-:-:S03]  /*1bb0*/  FADD.FTZ R234, R202, R235 ;  /* 0x000000ebcaea7221 */ /* 0x000fc60000010000 */
[----:B------:R-:W-:Y:S01]  /*1bc0*/  FFMA.FTZ R232, R205, R177, R232 ;  /* 0x000000b1cde87223 */ /* 0x000fe200000100e8 */
[----:B------:R-:W-:Y:S01]  /*1bd0*/  FADD.FTZ R237, R177, R234 ;  /* 0x000000eab1ed7221 */ /* 0x000fe20000010000 */
[----:B------:R-:W-:Y:S02]  /*1be0*/  SHF.L.U32 R185, R185, 0x10, RZ ;  /* 0x00000010b9b97819 */ /* 0x000fe400000006ff */
[----:B------:R-:W-:Y:S01]  /*1bf0*/  FFMA.FTZ R235, R201, R200, R232 ;  /* 0x000000c8c9eb7223 */ /* 0x000fe200000100e8 */
[----:B------:R-:W-:Y:S01]  /*1c00*/  FADD.FTZ R237, R200, R237 ;  /* 0x000000edc8ed7221 */ /* 0x000fe20000010000 */
[----:B------:R-:W-:Y:S01]  /*1c10*/  FMUL.FTZ R221, R229, R221 ;  /* 0x000000dde5dd7220 */ /* 0x000fe20000410000 */
[----:B------:R-:W-:Y:S01]  /*1c20*/  SHF.L.U32 R234, R49, 0x10, RZ ;  /* 0x0000001031ea7819 */ /* 0x000fe200000006ff */
        /* <DEDUP_REMOVED lines=24> */
[----:B------:R-:W-:Y:S01]  /*1db0*/  FADD.FTZ R237, R192, R237 ;  /* 0x000000edc0ed7221 */ /* 0x000fe20000010000 */
[----:B------:R-:W-:Y:S01]  /*1dc0*/  SHF.L.U32 R187, R187, 0x10, RZ ;  /* 0x00000010bbbb7819 */ /* 0x000fe200000006ff */
        /* <DEDUP_REMOVED lines=49> */
[----:B------:R-:W-:Y:S01]  /*20e0*/  FFMA.FTZ R96, R190, R235, R96 ;  /* 0x000000ebbe607223 */ /* 0x000fe20000010060 */
[----:B------:R-:W-:Y:S01]  /*20f0*/  FFMA.FTZ R234, R225, R189, R234 ;  /* 0x000000bde1ea7223 */ /* 0x000fe200000100ea */
[----:B------:R-:W-:Y:S01]  /*2100*/  FMUL.FTZ R226, R226, R235 ;  /* 0x000000ebe2e27220 */ /* 0x000fe20000410000 */
[----:B------:R-:W-:Y:S01]  /*2110*/  FADD.FTZ R237, R232, R189 ;  /* 0x000000bde8ed7221 */ /* 0x000fe20000010000 */
[----:B------:R-:W-:Y:S01]  /*2120*/  SHF.L.U32 R235, R191, 0x10, RZ ;  /* 0x00000010bfeb7819 */ /* 0x000fe200000006ff */
[----:B------:R-:W-:Y:S01]  /*2130*/  FMUL.FTZ R191, R229, R227 ;  /* 0x000000e3e5bf7220 */ /* 0x000fe20000410000 */
[----:B------:R-:W-:Y:S01]  /*2140*/  FFMA.FTZ R227, R5, R4, R234 ;  /* 0x0000000405e37223 */ /* 0x000fe200000100ea */
[----:B------:R-:W-:Y:S01]  /*2150*/  FADD.FTZ R237, R237, R4 ;  /* 0x00000004eded7221 */ /* 0x000fe20000010000 */
[----:B------:R-:W-:-:S02]  /*2160*/  SHF.L.U32 R234, R55, 0x10, RZ ;  /* 0x0000001037ea7819 */ /* 0x000fc400000006ff */
[----:B------:R-:W-:Y:S01]  /*2170*/  FFMA.FTZ R232, R190, R226, R227 ;  /* 0x000000e2bee87223 */ /* 0x000fe200000100e3 */
[----:B------:R-:W-:Y:S02]  /*2180*/  FADD.FTZ R237, R237, R226 ;  /* 0x000000e2eded7221 */ /* 0x000fe40000010000 */
[-C--:B------:R-:W-:Y:S01]  /*2190*/  FMUL.FTZ R227, R234, R235.reuse ;  /* 0x000000ebeae37220 */ /* 0x080fe20000410000 */
[----:B------:R-:W-:Y:S01]  /*21a0*/  FFMA.FTZ R234, R3, R2, R232 ;  /* 0x0000000203ea7223 */ /* 0x000fe200000100e8 */
[----:B------:R-:W-:Y:S01]  /*21b0*/  FADD.FTZ R232, R237, R2 ;  /* 0x00000002ede87221 */ /* 0x000fe20000010000 */
[----:B------:R-:W-:Y:S01]  /*21c0*/  FADD.FTZ R134, R134, R235 ;  /* 0x000000eb86867221 */ /* 0x000fe20000010000 */
[C---:B------:R-:W-:Y:S01]  /*21d0*/  FFMA.FTZ R98, R191.reuse, R235, R98 ;  /* 0x000000ebbf627223 */ /* 0x040fe20000010062 */
[----:B------:R-:W-:Y:S01]  /*21e0*/  FFMA.FTZ R235, R191, R227, R234 ;  /* 0x000000e3bfeb7223 */ /* 0x000fe200000100ea */
[----:B------:R-:W-:-:S03]  /*21f0*/  FADD.FTZ R232, R232, R227 ;  /* 0x000000e3e8e87221 */ /* 0x000fc60000010000 */
[----:B------:R-:W-:Y:S01]  /*2200*/  FFMA.FTZ R234, R240, R239, R235 ;  /* 0x000000eff0ea7223 */ /* 0x000fe200000100eb */
[----:B------:R-:W-:Y:S01]  /*2210*/  FADD.FTZ R232, R232, R239 ;  /* 0x000000efe8e87221 */ /* 0x000fe20000010000 */
[----:B------:R-:W-:Y:S06]  /*2220*/  BRA `(.L_x_1400) ;  /* 0x0000000000f07947 */ /* 0x000fec0003800000 */
.L_x_1399:
[----:B-----5:R-:W-:Y:S01]  /*2230*/  ISETP.GE.AND P2, PT, R230, 0x1, PT ;  /* 0x00000001e600780c */ /* 0x020fe20003f46270 */
[----:B------:R-:W-:Y:S01]  /*2240*/  HFMA2 R234, -RZ, RZ, 0, 0 ;  /* 0x00000000ffea7431 */ /* 0x000fe200000001ff */
[----:B------:R-:W-:Y:S01]  /*2250*/  MOV R231, UR14 ;  /* 0x0000000e00e77c02 */ /* 0x000fe20008000f00 */
[----:B------:R-:W-:Y:S01]  /*2260*/  HFMA2 R213, -RZ, RZ, 0, 0 ;  /* 0x00000000ffd57431 */ /* 0x000fe200000001ff */
[----:B------:R-:W-:Y:S02]  /*2270*/  MOV R233, UR15 ;  /* 0x0000000f00e97c02 */ /* 0x000fe40008000f00 */
[----:B------:R-:W-:Y:S02]  /*2280*/  ISETP.NE.U32.AND P0, PT, R231, RZ, PT ;  /* 0x000000ffe700720c */ /* 0x000fe40003f05070 */
[----:B------:R-:W-:Y:S02]  /*2290*/  MOV R232, RZ ;  /* 0x000000ff00e87202 */ /* 0x000fe40000000f00 */
[----:B------:R-:W-:-:S03]  /*22a0*/  ISETP.NE.AND.EX P0, PT, R233, RZ, PT, P0 ;  /* 0x000000ffe900720c */ /* 0x000fc60003f05300 */
[----:B------:R-:W0:Y:S01]  /*22b0*/  @P2 LDC R207, c[0x0][0x388] ;  /* 0x0000e200ffcf2b82 */ /* 0x000e220000000800 */
[----:B------:R-:W1:Y:S01]  /*22c0*/  @P2 S2R R208, SR_TID.X ;  /* 0x0000000000d02919 */ /* 0x000e620000002100 */
[----:B------:R-:W-:-:S05]  /*22d0*/  @P2 IADD3 R206, PT, PT, R230, -0x1, RZ ;  /* 0xffffffffe6ce2810 */ /* 0x000fca0007ffe0ff */
[----:B0-----:R-:W-:-:S05]  /*22e0*/  @P2 IMAD R206, R206, R207, RZ ;  /* 0x000000cfcece2224 */ /* 0x001fca00078e02ff */
[----:B------:R-:W-:-:S04]  /*22f0*/  @P2 SHF.R.S32.HI R207, RZ, 0x1f, R206 ;  /* 0x0000001fffcf2819 */ /* 0x000fc800000114ce */
[----:B------:R-:W-:Y:S02]  /*2300*/  @P2 LEA.HI R207, R207, R206, RZ, 0x3 ;  /* 0x000000cecfcf2211 */ /* 0x000fe400078f18ff */
[----:B-1----:R-:W-:-:S04]  /*2310*/  @P2 LOP3.LUT R208, R208, 0x1f, RZ, 0xc0, !PT ;  /* 0x0000001fd0d02812 */ /* 0x002fc800078ec0ff */
[----:B------:R-:W-:Y:S01]  /*2320*/  @P2 LEA.HI.SX32 R213, R207, R208, 0x1d ;  /* 0x000000d0cfd52211 */ /* 0x000fe200078feaff */
[----:B------:R-:W-:Y:S06]  /*2330*/  @P0 BRA `(.L_x_1401) ;  /* 0x0000000000340947 */ /* 0x000fec0003800000 */
[----:B------:R-:W0:Y:S01]  /*2340*/  LDC.64 R206, c[0x0][0x3b0] ;  /* 0x0000ec00ffce7b82 */ /* 0x000e220000000a00 */
[C---:B------:R-:W-:Y:S02]  /*2350*/  IADD3 R211, PT, PT, R213.reuse, 0x20, RZ ;  /* 0x00000020d5d37810 */ /* 0x040fe40007ffe0ff */
[C---:B------:R-:W-:Y:S02]  /*2360*/  IADD3 R209, PT, PT, R213.reuse, 0x40, RZ ;  /* 0x00000040d5d17810 */ /* 0x040fe40007ffe0ff */
[C---:B------:R-:W-:Y:S01]  /*2370*/  IADD3 R235, PT, PT, R213.reuse, 0x60, RZ ;  /* 0x00000060d5eb7810 */ /* 0x040fe20007ffe0ff */
[----:B0-----:R-:W-:-:S04]  /*2380*/  IMAD.WIDE.U32 R212, R213, 0x8, R206 ;  /* 0x00000008d5d47825 */ /* 0x001fc800078e00ce */
        /* <DEDUP_REMOVED lines=8> */
.L_x_1401:
[----:B------:R-:W0:Y:S01]  /*2410*/  S2R R24, SR_TID.X ;  /* 0x0000000000187919 */ /* 0x000e220000002100 */
[----:B------:R-:W1:Y:S01]  /*2420*/  LDC.64 R206, c[0x0][0x3b0] ;  /* 0x0000ec00ffce7b82 */ /* 0x000e620000000a00 */
[----:B------:R-:W-:Y:S01]  /*2430*/  IMAD R22, R204, UR8, RZ ;  /* 0x00000008cc167c24 */ /* 0x000fe2000f8e02ff */
[C---:B------:R-:W-:Y:S02]  /*2440*/  IADD3 R211, PT, PT, R213.reuse, 0x20, RZ ;  /* 0x00000020d5d37810 */ /* 0x040fe40007ffe0ff */
[C---:B------:R-:W-:Y:S02]  /*2450*/  IADD3 R209, PT, PT, R213.reuse, 0x40, RZ ;  /* 0x00000040d5d17810 */ /* 0x040fe40007ffe0ff */
[----:B------:R-:W-:Y:S02]  /*2460*/  SHF.R.S32.HI R23, RZ, 0x1f, R22 ;  /* 0x0000001fff177819 */ /* 0x000fe40000011416 */
[----:B------:R-:W2:Y:S01]  /*2470*/  LDC.64 R20, c[0x0][0x438] ;  /* 0x00010e00ff147b82 */ /* 0x000ea20000000a00 */
[----:B------:R-:W-:-:S02]  /*2480*/  IADD3 R25, PT, PT, R213, 0x60, RZ ;  /* 0x00000060d5197810 */ /* 0x000fc40007ffe0ff */
[----:B------:R-:W-:Y:S01]  /*2490*/  LEA.HI R23, R23, R22, RZ, 0x3 ;  /* 0x0000001617177211 */ /* 0x000fe200078f18ff */
[----:B-1----:R-:W-:-:S04]  /*24a0*/  IMAD.WIDE.U32 R212, R213, 0x8, R206 ;  /* 0x00000008d5d47825 */ /* 0x002fc800078e00ce */
[--C-:B------:R-:W-:Y:S02]  /*24b0*/  IMAD.WIDE.U32 R210, R211, 0x8, R206.reuse ;  /* 0x00000008d3d27825 */ /* 0x100fe400078e00ce */
[----:B------:R-:W5:Y:S01]  /*24c0*/  LDG.E.64 R212, desc[UR6][R212.64] ;  /* 0x00000006d4d47981 */ /* 0x000f62000c1e1b00 */
[----:B0-----:R-:W-:Y:S01]  /*24d0*/  LOP3.LUT R24, R24, 0x1f, RZ, 0xc0, !PT ;  /* 0x0000001f18187812 */ /* 0x001fe200078ec0ff */
[--C-:B------:R-:W-:Y:S02]  /*24e0*/  IMAD.WIDE.U32 R208, R209, 0x8, R206.reuse ;  /* 0x00000008d1d07825 */ /* 0x100fe400078e00ce */
[----:B------:R-:W5:Y:S01]  /*24f0*/  LDG.E.64 R210, desc[UR6][R210.64] ;  /* 0x00000006d2d27981 */ /* 0x000f62000c1e1b00 */
[----:B------:R-:W-:Y:S01]  /*2500*/  LEA.HI.SX32 R33, R23, R24, 0x1d ;  /* 0x0000001817217211 */ /* 0x000fe200078feaff */
[----:B------:R-:W-:Y:S02]  /*2510*/  IMAD.WIDE.U32 R206, R25, 0x8, R206 ;  /* 0x0000000819ce7825 */ /* 0x000fe400078e00ce */
[----:B------:R-:W5:Y:S01]  /*2520*/  LDG.E.64 R208, desc[UR6][R208.64] ;  /* 0x00000006d0d07981 */ /* 0x000f62000c1e1b00 */
[----:B------:R-:W-:-:S02]  /*2530*/  IADD3 R29, PT, PT, R33, 0x20, RZ ;  /* 0x00000020211d7810 */ /* 0x000fc40007ffe0ff */
[C---:B------:R-:W-:Y:S01]  /*2540*/  IADD3 R25, PT, PT, R33.reuse, 0x40, RZ ;  /* 0x0000004021197810 */ /* 0x040fe20007ffe0ff */
[----:B------:R-:W5:Y:S01]  /*2550*/  LDG.E.64 R206, desc[UR6][R206.64] ;  /* 0x00000006cece7981 */ /* 0x000f62000c1e1b00 */
[C---:B------:R-:W-:Y:S01]  /*2560*/  IADD3 R23, PT, PT, R33.reuse, 0x60, RZ ;  /* 0x0000006021177810 */ /* 0x040fe20007ffe0ff */
[----:B--2---:R-:W-:-:S04]  /*2570*/  IMAD.WIDE.U32 R32, R33, 0x10, R20 ;  /* 0x0000001021207825 */ /* 0x004fc800078e0014 */
[--C-:B------:R-:W-:Y:S02]  /*2580*/  IMAD.WIDE.U32 R28, R29, 0x10, R20.reuse ;  /* 0x000000101d1c7825 */ /* 0x100fe400078e0014 */
[----:B------:R-:W5:Y:S02]  /*2590*/  LDG.E.128 R32, desc[UR6][R32.64] ;  /* 0x0000000620207981 */ /* 0x000f64000c1e1d00 */
[--C-:B------:R-:W-:Y:S02]  /*25a0*/  IMAD.WIDE.U32 R24, R25, 0x10, R20.reuse ;  /* 0x0000001019187825 */ /* 0x100fe400078e0014 */
[----:B------:R-:W5:Y:S02]  /*25b0*/  LDG.E.128 R28, desc[UR6][R28.64] ;  /* 0x000000061c1c7981 */ /* 0x000f64000c1e1d00 */
[----:B------:R-:W-:Y:S02]  /*25c0*/  IMAD.WIDE.U32 R20, R23, 0x10, R20 ;  /* 0x0000001017147825 */ /* 0x000fe400078e0014 */
[----:B------:R-:W5:Y:S04]  /*25d0*/  LDG.E.128 R24, desc[UR6][R24.64] ;  /* 0x0000000618187981 */ /* 0x000f68000c1e1d00 */
[----:B------:R-:W5:Y:S02]  /*25e0*/  LDG.E.128 R20, desc[UR6][R20.64] ;  /* 0x0000000614147981 */ /* 0x000f64000c1e1d00 */
.L_x_1400:
[----:B------:R-:W-:Y:S05]  /*25f0*/  BSYNC.RECONVERGENT B1 ;  /* 0x0000000000017941 */ /* 0x000fea0003800200 */
.L_x_1398:
[----:B------:R-:W-:-:S03]  /*2600*/  UMOV UR4, 0xffffffff ;  /* 0xffffffff00047882 */ /* 0x000fc60000000000 */
[----:B------:R-:W-:Y:S05]  /*2610*/  BRA.DIV UR4, `(.L_x_1402) ;  /* 0x000000de048c7947 */ /* 0x000fea000b800000 */
[----:B------:R-:W0:Y:S02]  /*2620*/  SHFL.BFLY PT, R241, R232, 0x1, 0x1f ;  /* 0x0c201f00e8f17f89 */ /* 0x000e2400000e0000 */
[----:B0-----:R-:W-:Y:S02]  /*2630*/  FADD.FTZ R238, R241, R232 ;  /* 0x000000e8f1ee7221 */ /* 0x001fe40000010000 */
[----:B------:R-:W0:Y:S02]  /*2640*/  SHFL.BFLY PT, R241, R234, 0x1, 0x1f ;  /* 0x0c201f00eaf17f89 */ /* 0x000e2400000e0000 */
[----:B0-----:R-:W-:Y:S02]  /*2650*/  FADD.FTZ R234, R241, R234 ;  /* 0x000000eaf1ea7221 */ /* 0x001fe40000010000 */
[----:B------:R-:W0:Y:S02]  /*2660*/  SHFL.BFLY PT, R241, R238, 0x2, 0x1f ;  /* 0x0c401f00eef17f89 */ /* 0x000e2400000e0000 */
[----:B0-----:R-:W-:-:S02]  /*2670*/  FADD.FTZ R238, R238, R241 ;  /* 0x000000f1eeee7221 */ /* 0x001fc40000010000 */
        /* <DEDUP_REMOVED lines=8> */
[----:B------:R-:W0:Y:S04]  /*2700*/  SHFL.BFLY PT, R241, R234, 0x8, 0x1f ;  /* 0x0d001f00eaf17f89 */ /* 0x000e2800000e0000 */
[----:B------:R1:W2:Y:S01]  /*2710*/  SHFL.BFLY PT, R242, R238, 0x10, 0x1f ;  /* 0x0e001f00eef27f89 */ /* 0x0002a200000e0000 */
[----:B0-----:R-:W-:-:S05]  /*2720*/  FADD.FTZ R234, R234, R241 ;  /* 0x000000f1eaea7221 */ /* 0x001fca0000010000 */
[----:B--2---:R1:W0:Y:S02]  /*2730*/  SHFL.BFLY PT, R241, R234, 0x10, 0x1f ;  /* 0x0e001f00eaf17f89 */ /* 0x00422400000e0000 */
.L_x_1789:
[----:B------:R-:W2:Y:S01]  /*2740*/  S2R R237, SR_TID.X ;  /* 0x0000000000ed7919 */ /* 0x000ea20000002100 */
[----:B------:R-:W-:Y:S01]  /*2750*/  FADD.FTZ R232, R238, R242 ;  /* 0x000000f2eee87221 */ /* 0x000fe20000010000 */
[----:B------:R-:W-:Y:S01]  /*2760*/  @P2 IADD3 R230, PT, PT, R230, -0x1, RZ ;  /* 0xffffffffe6e62810 */ /* 0x000fe20007ffe0ff */
[----:B-1----:R-:W-:Y:S02]  /*2770*/  IMAD R238, R204, UR8, RZ ;  /* 0x00000008ccee7c24 */ /* 0x002fe4000f8e02ff */
[----:B0-----:R-:W-:Y:S02]  /*2780*/  FADD.FTZ R236, R234, R241 ;  /* 0x000000f1eaec7221 */ /* 0x001fe40000010000 */
[----:B------:R-:W-:Y:S01]  /*2790*/  @P2 IMAD R230, R230, UR8, RZ ;  /* 0x00000008e6e62c24 */ /* 0x000fe2000f8e02ff */
[----:B------:R-:W-:-:S04]  /*27a0*/  SHF.R.S32.HI R235, RZ, 0x1f, R238 ;  /* 0x0000001fffeb7819 */ /* 0x000fc800000114ee */
[----:B------:R-:W-:Y:S02]  /*27b0*/  LEA.HI R238, R235, R238, RZ, 0x3 ;  /* 0x000000eeebee7211 */ /* 0x000fe400078f18ff */
[----:B------:R-:W-:-:S04]  /*27c0*/  @P2 SHF.R.S32.HI R235, RZ, 0x1f, R230 ;  /* 0x0000001fffeb2819 */ /* 0x000fc800000114e6 */
[----:B------:R-:W-:Y:S01]  /*27d0*/  @P2 LEA.HI R234, R235, R230, RZ, 0x3 ;  /* 0x000000e6ebea2211 */ /* 0x000fe200078f18ff */
[----:B------:R-:W-:Y:S01]  /*27e0*/  HFMA2 R230, -RZ, RZ, 0, 0 ;  /* 0x00000000ffe67431 */ /* 0x000fe200000001ff */
[----:B--2---:R-:W-:-:S04]  /*27f0*/  LOP3.LUT R235, R237, 0x1f, RZ, 0xc0, !PT ;  /* 0x0000001fedeb7812 */ /* 0x004fc800078ec0ff */
[-C--:B------:R-:W-:Y:S02]  /*2800*/  LEA.HI.SX32 R241, R238, R235.reuse, 0x1d ;  /* 0x000000ebeef17211 */ /* 0x080fe400078feaff */
[----:B------:R-:W-:Y:S02]  /*2810*/  @P2 LEA.HI.SX32 R230, R234, R235, 0x1d ;  /* 0x000000ebeae62211 */ /* 0x000fe400078feaff */
[----:B------:R-:W0:Y:S01]  /*2820*/  @P2 LDC.64 R234, c[0x0][0x390] ;  /* 0x0000e400ffea2b82 */ /* 0x000e220000000a00 */
[----:B------:R-:W-:-:S04]  /*2830*/  ISETP.NE.U32.AND P0, PT, R231, RZ, PT ;  /* 0x000000ffe700720c */ /* 0x000fc80003f05070 */
[----:B------:R-:W-:Y:S01]  /*2840*/  ISETP.NE.AND.EX P0, PT, R233, RZ, PT, P0 ;  /* 0x000000ffe900720c */ /* 0x000fe20003f05300 */
[----:B------:R-:W-:Y:S01]  /*2850*/  FMUL.FTZ R237, R232, UR10 ;  /* 0x0000000ae8ed7c20 */ /* 0x000fe20008410000 */
[----:B------:R-:W-:Y:S01]  /*2860*/  ISETP.NE.AND P3, PT, RZ, UR9, PT ;  /* 0x00000009ff007c0c */ /* 0x000fe2000bf65270 */
[----:B------:R-:W-:Y:S01]  /*2870*/  BSSY.RECONVERGENT B1, `(.L_x_1403) ;  /* 0x0000332000017945 */ /* 0x000fe20003800200 */
[----:B------:R-:W-:Y:S01]  /*2880*/  FMUL.FTZ R232, R236, UR10 ;  /* 0x0000000aece87c20 */ /* 0x000fe20008410000 */
[----:B0-----:R-:W-:-:S05]  /*2890*/  @P2 IMAD.WIDE.U32 R234, R230, 0x10, R234 ;  /* 0x00000010e6ea2825 */ /* 0x001fca00078e00ea */
[----:B------:R0:W5:Y:S02]  /*28a0*/  @P2 LDG.E.128 R164, desc[UR6][R234.64] ;  /* 0x00000006eaa42981 */ /* 0x000164000c1e1d00 */
[----:B0-----:R-:W-:Y:S01]  /*28b0*/  FSEL R234, R237, RZ, !P3 ;  /* 0x000000ffedea7208 */ /* 0x001fe20005800000 */
[----:B------:R-:W-:Y:S06]  /*28c0*/  @P0 BRA `(.L_x_1404) ;  /* 0x0000001c00680947 */ /* 0x000fec0003800000 */
        /* <DEDUP_REMOVED lines=20> */
.L_x_1409:
[----:B------:R-:W-:Y:S05]  /*2a10*/  BSYNC.RECONVERGENT B3 ;  /* 0x0000000000037941 */ /* 0x000fea0003800200 */
.L_x_1408:
        /* <DEDUP_REMOVED lines=13> */
.L_x_1411:
[----:B------:R-:W-:Y:S05]  /*2af0*/  BSYNC.RECONVERGENT B3 ;  /* 0x0000000000037941 */ /* 0x000fea0003800200 */
.L_x_1410:
[----:B------:R-:W-:-:S04]  /*2b00*/  F2FP.BF16.F32.PACK_AB R236, RZ, R236 ;  /* 0x000000ecffec723e */ /* 0x000fc800000010ff */
[----:B------:R-:W-:-:S07]  /*2b10*/  PRMT R168, R236, 0x7610, R168 ;  /* 0x00007610eca87816 */ /* 0x000fce00000000a8 */
.L_x_1407:
[----:B------:R-:W-:Y:S05]  /*2b20*/  BSYNC.RECONVERGENT B2 ;  /* 0x0000000000027941 */ /* 0x000fea0003800200 */
.L_x_1406:
        /* <DEDUP_REMOVED lines=16> */
.L_x_1415:
[----:B------:R-:W-:Y:S05]  /*2c30*/  BSYNC.RECONVERGENT B3 ;  /* 0x0000000000037941 */ /* 0x000fea0003800200 */
.L_x_1414:
[----:B------:R-:W-:Y:S01]  /*2c40*/  FADD.FTZ R129, R129, R236 ;  /* 0x000000ec81817221 */ /* 0x000fe20000010000 */
[----:B------:R-:W-:Y:S01]  /*2c50*/  BSSY.RECONVERGENT B3, `(.L_x_1416) ;  /* 0x000000d000037945 */ /* 0x000fe20003800200 */
[----:B------:R-:W-:-:S03]  /*2c60*/  HFMA2 R236, -RZ, RZ, 0, 0 ;  /* 0x00000000ffec7431 */ /* 0x000fc600000001ff */
        /* <DEDUP_REMOVED lines=11> */
.L_x_1417:
[----:B------:R-:W-:Y:S05]  /*2d20*/  BSYNC.RECONVERGENT B3 ;  /* 0x0000000000037941 */ /* 0x000fea0003800200 */
.L_x_1416:
[----:B------:R-:W-:-:S04]  /*2d30*/  F2FP.BF16.F32.PACK_AB R236, RZ, R236 ;  /* 0x000000ecffec723e */ /* 0x000fc800000010ff */
[----:B------:R-:W-:-:S07]  /*2d40*/  PRMT R168, R168, 0x5410, R236 ;  /* 0x00005410a8a87816 */ /* 0x000fce00000000ec */
.L_x_1413:
[----:B------:R-:W-:Y:S05]  /*2d50*/  BSYNC.RECONVERGENT B2 ;  /* 0x0000000000027941 */ /* 0x000fea0003800200 */
.L_x_1412:
        /* <DEDUP_REMOVED lines=15> */
.L_x_1421:
[----:B------:R-:W-:Y:S05]  /*2e50*/  BSYNC.RECONVERGENT B3 ;  /* 0x0000000000037941 */ /* 0x000fea0003800200 */
.L_x_1420:
        /* <DEDUP_REMOVED lines=13> */
.L_x_1423:
[----:B------:R-:W-:Y:S05]  /*2f30*/  BSYNC.RECONVERGENT B3 ;  /* 0x0000000000037941 */ /* 0x000fea0003800200 */
.L_x_1422:
[----:B------:R-:W-:-:S04]  /*2f40*/  F2FP.BF16.F32.PACK_AB R236, RZ, R236 ;  /* 0x000000ecffec723e */ /* 0x000fc800000010ff */
[----:B------:R-:W-:-:S07]  /*2f50*/  PRMT R169, R236, 0x7610, R169 ;  /* 0x00007610eca97816 */ /* 0x000fce00000000a9 */
.L_x_1419:
[----:B------:R-:W-:Y:S05]  /*2f60*/  BSYNC.RECONVERGENT B2 ;  /* 0x0000000000027941 */ /* 0x000fea0003800200 */
.L_x_1418:
        /* <DEDUP_REMOVED lines=16> */
.L_x_1427:
[----:B------:R-:W-:Y:S05]  /*3070*/  BSYNC.RECONVERGENT B3 ;  /* 0x0000000000037941 */ /* 0x000fea0003800200 */
.L_x_1426:
        /* <DEDUP_REMOVED lines=14> */
.L_x_1429:
[----:B------:R-:W-:Y:S05]  /*3160*/  BSYNC.RECONVERGENT B3 ;  /* 0x0000000000037941 */ /* 0x000fea0003800200 */
.L_x_1428:
[----:B------:R-:W-:-:S04]  /*3170*/  F2FP.BF16.F32.PACK_AB R236, RZ, R236 ;  /* 0x000000ecffec723e */ /* 0x000fc800000010ff */
[----:B------:R-:W-:-:S07]  /*3180*/  PRMT R169, R169, 0x5410, R236 ;  /* 0x00005410a9a97816 */ /* 0x000fce00000000ec */
.L_x_1425:
[----:B------:R-:W-:Y:S05]  /*3190*/  BSYNC.RECONVERGENT B2 ;  /* 0x0000000000027941 */ /* 0x000fea0003800200 */
.L_x_1424:
        /* <DEDUP_REMOVED lines=15> */
.L_x_1433:
[----:B------:R-:W-:Y:S05]  /*3290*/  BSYNC.RECONVERGENT B3 ;  /* 0x0000000000037941 */ /* 0x000fea0003800200 */
.L_x_1432:
        /* <DEDUP_REMOVED lines=13> */
.L_x_1435:
[----:B------:R-:W-:Y:S05]  /*3370*/  BSYNC.RECONVERGENT B3 ;  /* 0x0000000000037941 */ /* 0x000fea0003800200 */
.L_x_1434:
[----:B------:R-:W-:-:S04]  /*3380*/  F2FP.BF16.F32.PACK_AB R236, RZ, R236 ;  /* 0x000000ecffec723e */ /* 0x000fc800000010ff */
[----:B------:R-:W-:-:S07]  /*3390*/  PRMT R170, R236, 0x7610, R170 ;  /* 0x00007610ecaa7816 */ /* 0x000fce00000000aa */
.L_x_1431:
[----:B------:R-:W-:Y:S05]  /*33a0*/  BSYNC.RECONVERGENT B2 ;  /* 0x0000000000027941 */ /* 0x000fea0003800200 */
.L_x_1430:
        /* <DEDUP_REMOVED lines=16> */
.L_x_1439:
[----:B------:R-:W-:Y:S05]  /*34b0*/  BSYNC.RECONVERGENT B3 ;  /* 0x0000000000037941 */ /* 0x000fea0003800200 */
.L_x_1438:
        /* <DEDUP_REMOVED lines=14> */
.L_x_1441:
[----:B------:R-:W-:Y:S05]  /*35a0*/  BSYNC.RECONVERGENT B3 ;  /* 0x0000000000037941 */ /* 0x000fea0003800200 */
.L_x_1440:
[----:B------:R-:W-:-:S04]  /*35b0*/  F2FP.BF16.F32.PACK_AB R236, RZ, R236 ;  /* 0x000000ecffec723e */ /* 0x000fc800000010ff */
[----:B------:R-:W-:-:S07]  /*35c0*/  PRMT R170, R170, 0x5410, R236 ;  /* 0x00005410aaaa7816 */ /* 0x000fce00000000ec */
.L_x_1437:
[----:B------:R-:W-:Y:S05]  /*35d0*/  BSYNC.RECONVERGENT B2 ;  /* 0x0000000000027941 */ /* 0x000fea0003800200 */
.L_x_1436:
        /* <DEDUP_REMOVED lines=15> */
.L_x_1445:
[----:B------:R-:W-:Y:S05]  /*36d0*/  BSYNC.RECONVERGENT B3 ;  /* 0x0000000000037941 */ /* 0x000fea0003800200 */
.L_x_1444:
        /* <DEDUP_REMOVED lines=13> */
.L_x_1447:
[----:B------:R-:W-:Y:S05]  /*37b0*/  BSYNC.RECONVERGENT B3 ;  /* 0x0000000000037941 */ /* 0x000fea0003800200 */
.L_x_1446:
[----:B------:R-:W-:-:S04]  /*37c0*/  F2FP.BF16.F32.PACK_AB R236, RZ, R236 ;  /* 0x000000ecffec723e */ /* 0x000fc800000010ff */
[----:B------:R-:W-:-:S07]  /*37d0*/  PRMT R171, R236, 0x7610, R171 ;  /* 0x00007610ecab7816 */ /* 0x000fce00000000ab */
.L_x_1443:
[----:B------:R-:W-:Y:S05]  /*37e0*/  BSYNC.RECONVERGENT B2 ;  /* 0x0000000000027941 */ /* 0x000fea0003800200 */
.L_x_1442:
[----:B------:R-:W-:Y:S05]  /*37f0*/  @!P2 BRA `(.L_x_1448) ;  /* 0x0000002000e4a947 */ /* 0x000fea0003800000 */
[----:B-----5:R-:W-:Y:S01]  /*3800*/  ISETP.GE.U32.AND P0, PT, R212, RZ, PT ;  /* 0x000000ffd400720c */ /* 0x020fe20003f06070 */
[----:B------:R-:W-:Y:S01]  /*3810*/  BSSY.RECONVERGENT B2, `(.L_x_1449) ;  /* 0x000000e000027945 */ /* 0x000fe20003800200 */
[----:B------:R-:W-:Y:S02]  /*3820*/  MOV R212, RZ ;  /* 0x000000ff00d47202 */ /* 0x000fe40000000f00 */
        /* <DEDUP_REMOVED lines=12> */
.L_x_1450:
[----:B------:R-:W-:Y:S05]  /*38f0*/  BSYNC.RECONVERGENT B2 ;  /* 0x0000000000027941 */ /* 0x000fea0003800200 */
.L_x_1449:
[----:B------:R-:W-:Y:S01]  /*3900*/  FADD.FTZ R127, R127, R212 ;  /* 0x000000d47f7f7221 */ /* 0x000fe20000010000 */
[----:B------:R-:W-:Y:S01]  /*3910*/  BSSY.RECONVERGENT B2, `(.L_x_1451) ;  /* 0x000000d000027945 */ /* 0x000fe20003800200 */
[----:B------:R-:W-:-:S03]  /*3920*/  HFMA2 R212, -RZ, RZ, 0, 0 ;  /* 0x00000000ffd47431 */ /* 0x000fc600000001ff */
[----:B------:R-:W-:Y:S05]  /*3930*/  @!P0 BRA `(.L_x_1452) ;  /* 0x0000000000288947 */ /* 0x000fea0003800000 */
[----:B------:R-:W-:Y:S01]  /*3940*/  FFMA.FTZ R213, R197, R232, R234 ;  /* 0x000000e8c5d57223 */ /* 0x000fe200000100ea */
[----:B------:R-:W-:Y:S02]  /*3950*/  ISETP.GT.AND P0, PT, R228, RZ, PT ;  /* 0x000000ffe400720c */ /* 0x000fe40003f04270 */
[----:B------:R-:W-:Y:S01]  /*3960*/  PRMT R236, R59, 0x7632, R236 ;  /* 0x000076323bec7816 */ /* 0x000fe200000000ec */
[----:B------:R-:W-:-:S04]  /*3970*/  FADD.FTZ R212, R196, -R213 ;  /* 0x800000d5c4d47221 */ /* 0x000fc80000010000 */
[----:B------:R-:W-:-:S05]  /*3980*/  FMUL.FTZ R212, R229, R212 ;  /* 0x000000d4e5d47220 */ /* 0x000fca0000410000 */
[----:B------:R-:W-:-:S05]  /*3990*/  FSEL R212, R212, RZ, P0 ;  /* 0x000000ffd4d47208 */ /* 0x000fca0000000000 */
[----:B------:R-:W-:-:S04]  /*39a0*/  FMUL.FTZ R212, R212, UR13 ;  /* 0x0000000dd4d47c20 */ /* 0x000fc80008410000 */
[----:B------:R-:W-:Y:S01]  /*39b0*/  FMUL.FTZ R213, R212, UR12 ;  /* 0x0000000cd4d57c20 */ /* 0x000fe20008410000 */
[----:B------:R-:W-:-:S05]  /*39c0*/  SHF.L.U32 R212, R236, 0x10, RZ ;  /* 0x00000010ecd47819 */ /* 0x000fca00000006ff */
[----:B------:R-:W-:-:S07]  /*39d0*/  FMUL.FTZ R212, R213, R212 ;  /* 0x000000d4d5d47220 */ /* 0x000fce0000410000 */
.L_x_1452:
[----:B------:R-:W-:Y:S05]  /*39e0*/  BSYNC.RECONVERGENT B2 ;  /* 0x0000000000027941 */ /* 0x000fea0003800200 */
.L_x_1451:
[----:B------:R-:W-:-:S04]  /*39f0*/  F2FP.BF16.F32.PACK_AB R212, RZ, R212 ;  /* 0x000000d4ffd4723e */ /* 0x000fc800000010ff */
[----:B------:R-:W-:Y:S01]  /*3a00*/  PRMT R171, R171, 0x5410, R212 ;  /* 0x00005410abab7816 */ /* 0x000fe200000000d4 */
[----:B------:R-:W-:Y:S06]  /*3a10*/  BRA `(.L_x_1448) ;  /* 0x00000020005c7947 */ /* 0x000fec0003800000 */
.L_x_1405:
        /* <DEDUP_REMOVED lines=23> */
.L_x_1454:
[----:B------:R-:W-:Y:S05]  /*3b90*/  BSYNC.RECONVERGENT B2 ;  /* 0x0000000000027941 */ /* 0x000fea0003800200 */
.L_x_1453:
[----:B------:R-:W-:Y:S01]  /*3ba0*/  FFMA.FTZ R173, R203, R232, R234 ;  /* 0x000000e8cbad7223 */ /* 0x000fe200000100ea */
[----:B------:R-:W-:Y:S03]  /*3bb0*/  BSSY.RECONVERGENT B2, `(.L_x_1455) ;  /* 0x0000017000027945 */ /* 0x000fe60003800200 */
[----:B------:R-:W-:-:S04]  /*3bc0*/  FADD.FTZ R172, R202, -R173 ;  /* 0x800000adcaac7221 */ /* 0x000fc80000010000 */
[----:B------:R-:W-:-:S05]  /*3bd0*/  FMUL.FTZ R172, R229, R172 ;  /* 0x000000ace5ac7220 */ /* 0x000fca0000410000 */
[----:B------:R-:W-:Y:S01]  /*3be0*/  FSEL R236, R172, RZ, P0 ;  /* 0x000000ffacec7208 */ /* 0x000fe20000000000 */
[----:B------:R-:W-:Y:S06]  /*3bf0*/  @!P2 BRA `(.L_x_1456) ;  /* 0x000000000048a947 */ /* 0x000fec0003800000 */
[----:B-----5:R-:W-:Y:S02]  /*3c00*/  LOP3.LUT P1, RZ, R212, 0xff00, RZ, 0xc0, !PT ;  /* 0x0000ff00d4ff7812 */ /* 0x020fe4000782c0ff */
[----:B------:R-:W-:Y:S02]  /*3c10*/  MOV R174, RZ ;  /* 0x000000ff00ae7202 */ /* 0x000fe40000000f00 */
[----:B------:R-:W-:-:S09]  /*3c20*/  PRMT R175, R56, 0x7632, R175 ;  /* 0x0000763238af7816 */ /* 0x000fd200000000af */
        /* <DEDUP_REMOVED lines=15> */
.L_x_1456:
[----:B------:R-:W-:Y:S05]  /*3d20*/  BSYNC.RECONVERGENT B2 ;  /* 0x0000000000027941 */ /* 0x000fea0003800200 */
.L_x_1455:
        /* <DEDUP_REMOVED lines=22> */
.L_x_1458:
[----:B------:R-:W-:Y:S05]  /*3e90*/  BSYNC.RECONVERGENT B2 ;  /* 0x0000000000027941 */ /* 0x000fea0003800200 */
.L_x_1457:
        /* <DEDUP_REMOVED lines=24> */
.L_x_1460:
[----:B------:R-:W-:Y:S05]  /*4020*/  BSYNC.RECONVERGENT B2 ;  /* 0x0000000000027941 */ /* 0x000fea0003800200 */
.L_x_1459:
        /* <DEDUP_REMOVED lines=22> */
.L_x_1462:
[----:B------:R-:W-:Y:S05]  /*4190*/  BSYNC.RECONVERGENT B2 ;  /* 0x0000000000027941 */ /* 0x000fea0003800200 */
.L_x_1461:
        /* <DEDUP_REMOVED lines=15> */
[--C-:B------:R-:W-:Y:S01]  /*4290*/  FADD.FTZ R125, R125, R252.reuse ;  /* 0x000000fc7d7d7221 */ /* 0x100fe20000010000 */
[----:B------:R-:W-:-:S04]  /*42a0*/  PRMT R252, R58, 0x7632, R252 ;  /* 0x000076323afc7816 */ /* 0x000fc800000000fc */
[----:B------:R-:W-:Y:S01]  /*42b0*/  @P1 SHF.L.U32 R252, R252, 0x10, RZ ;  /* 0x00000010fcfc1819 */ /* 0x000fe200000006ff */
[----:B0-----:R-:W-:-:S04]  /*42c0*/  @P1 FMUL.FTZ R173, R173, R250 ;  /* 0x000000faadad1220 */ /* 0x001fc80000410000 */
[----:B------:R-:W-:Y:S01]  /*42d0*/  @P1 FMUL.FTZ R172, R173, R172 ;  /* 0x000000acadac1220 */ /* 0x000fe20000410000 */
[----:B------:R-:W-:-:S03]  /*42e0*/  HFMA2 R173, -RZ, RZ, 0, 0 ;  /* 0x00000000ffad7431 */ /* 0x000fc600000001ff */
[----:B------:R-:W-:-:S05]  /*42f0*/  @P1 FMUL.FTZ R173, R252, R172 ;  /* 0x000000acfcad1220 */ /* 0x000fca0000410000 */
[----:B------:R-:W-:-:S04]  /*4300*/  F2FP.BF16.F32.PACK_AB R173, RZ, R173 ;  /* 0x000000adffad723e */ /* 0x000fc800000010ff */
[----:B------:R-:W-:-:S07]  /*4310*/  PRMT R170, R170, 0x5410, R173 ;  /* 0x00005410aaaa7816 */ /* 0x000fce00000000ad */
.L_x_1464:
[----:B------:R-:W-:Y:S05]  /*4320*/  BSYNC.RECONVERGENT B2 ;  /* 0x0000000000027941 */ /* 0x000fea0003800200 */
.L_x_1463:
[----:B------:R-:W-:Y:S01]  /*4330*/  F2FP.BF16.F32.PACK_AB R173, R242, R175 ;  /* 0x000000aff2ad723e */ /* 0x000fe200000010ff */
        /* <DEDUP_REMOVED lines=28> */
.L_x_1466:
[----:B------:R-:W-:Y:S05]  /*4500*/  BSYNC.RECONVERGENT B2 ;  /* 0x0000000000027941 */ /* 0x000fea0003800200 */
.L_x_1465:
[----:B------:R-:W-:Y:S01]  /*4510*/  F2FP.BF16.F32.PACK_AB R175, R242, R175 ;  /* 0x000000aff2af723e */ /* 0x000fe200000010ff */
[----:B------:R-:W-:Y:S06]  /*4520*/  @!P2 BRA `(.L_x_1448) ;  /* 0x000000140098a947 */ /* 0x000fec0003800000 */
[----:B-----5:R-:W-:Y:S02]  /*4530*/  ISETP.GE.U32.AND P0, PT, R212, RZ, PT ;  /* 0x000000ffd400720c */ /* 0x020fe40003f06070 */
[----:B------:R-:W-:Y:S02]  /*4540*/  MOV R236, RZ ;  /* 0x000000ff00ec7202 */ /* 0x000fe40000000f00 */
[----:B------:R-:W-:Y:S02]  /*4550*/  ISETP.GE.U32.AND.EX P0, PT, R213, 0x1000000, PT, P0 ;  /* 0x01000000d500780c */ /* 0x000fe40003f06100 */
[----:B------:R-:W-:-:S11]  /*4560*/  PRMT R237, R59, 0x7632, R237 ;  /* 0x000076323bed7816 */ /* 0x000fd600000000ed */
        /* <DEDUP_REMOVED lines=14> */
[----:B------:R-:W-:Y:S01]  /*4650*/  PRMT R171, R171, 0x5410, R213 ;  /* 0x00005410abab7816 */ /* 0x000fe200000000d5 */
[----:B------:R-:W-:Y:S06]  /*4660*/  BRA `(.L_x_1448) ;  /* 0x0000001400487947 */ /* 0x000fec0003800000 */
.L_x_1404:
        /* <DEDUP_REMOVED lines=24> */
.L_x_1469:
[----:B------:R-:W-:Y:S05]  /*47f0*/  BSYNC.RECONVERGENT B2 ;  /* 0x0000000000027941 */ /* 0x000fea0003800200 */
.L_x_1468:
[----:B------:R-:W-:Y:S04]  /*4800*/  BSSY.RECONVERGENT B2, `(.L_x_1470) ;  /* 0x0000015000027945 */ /* 0x000fe80003800200 */
[----:B------:R-:W-:Y:S05]  /*4810*/  @!P2 BRA `(.L_x_1471) ;  /* 0x00000000004ca947 */ /* 0x000fea0003800000 */
[----:B-----5:R-:W-:Y:S01]  /*4820*/  PRMT R237, R32, 0x7632, R237 ;  /* 0x0000763220ed7816 */ /* 0x020fe200000000ed */
[----:B------:R-:W-:Y:S01]  /*4830*/  @P1 FFMA.FTZ R236, R203, R232, R234 ;  /* 0x000000e8cbec1223 */ /* 0x000fe200000100ea */
[----:B------:R-:W-:Y:S02]  /*4840*/  LOP3.LUT P0, RZ, R212, 0xff00, RZ, 0xc0, !PT ;  /* 0x0000ff00d4ff7812 */ /* 0x000fe4000780c0ff */
[----:B------:R-:W-:Y:S01]  /*4850*/  SHF.L.U32 R237, R237, 0x10, RZ ;  /* 0x00000010eded7819 */ /* 0x000fe200000006ff */
[----:B------:R-:W-:Y:S01]  /*4860*/  @P1 FADD.FTZ R236, R202, -R236 ;  /* 0x800000eccaec1221 */ /* 0x000fe20000010000 */
[----:B------:R-:W-:Y:S02]  /*4870*/  MOV R242, RZ ;  /* 0x000000ff00f27202 */ /* 0x000fe40000000f00 */
[----:B------:R-:W-:Y:S01]  /*4880*/  PRMT R250, R56, 0x7632, R250 ;  /* 0x0000763238fa7816 */ /* 0x000fe200000000fa */
        /* <DEDUP_REMOVED lines=8> */
[----:B------:R-:W-:-:S05]  /*4910*/  @P0 SHF.L.U32 R242, R250, 0x10, RZ ;  /* 0x00000010faf20819 */ /* 0x000fca00000006ff */
[----:B------:R-:W-:-:S05]  /*4920*/  @P0 FMUL.FTZ R237, R242, R236 ;  /* 0x000000ecf2ed0220 */ /* 0x000fca0000410000 */
[----:B------:R-:W-:-:S04]  /*4930*/  F2FP.BF16.F32.PACK_AB R237, RZ, R237 ;  /* 0x000000edffed723e */ /* 0x000fc800000010ff */
[----:B------:R-:W-:-:S07]  /*4940*/  PRMT R168, R168, 0x5410, R237 ;  /* 0x00005410a8a87816 */ /* 0x000fce00000000ed */
.L_x_1471:
[----:B------:R-:W-:Y:S05]  /*4950*/  BSYNC.RECONVERGENT B2 ;  /* 0x0000000000027941 */ /* 0x000fea0003800200 */
.L_x_1470:
        /* <DEDUP_REMOVED lines=18> */
.L_x_1473:
[----:B------:R-:W-:Y:S05]  /*4a80*/  BSYNC.RECONVERGENT B2 ;  /* 0x0000000000027941 */ /* 0x000fea0003800200 */
.L_x_1472:
        /* <DEDUP_REMOVED lines=21> */
.L_x_1475:
[----:B------:R-:W-:Y:S05]  /*4be0*/  BSYNC.RECONVERGENT B2 ;  /* 0x0000000000027941 */ /* 0x000fea0003800200 */
.L_x_1474:
        /* <DEDUP_REMOVED lines=18> */
.L_x_1477:
[----:B------:R-:W-:Y:S05]  /*4d10*/  BSYNC.RECONVERGENT B2 ;  /* 0x0000000000027941 */ /* 0x000fea0003800200 */
.L_x_1476:
        /* <DEDUP_REMOVED lines=21> */
.L_x_1479:
[----:B------:R-:W-:Y:S05]  /*4e70*/  BSYNC.RECONVERGENT B2 ;  /* 0x0000000000027941 */ /* 0x000fea0003800200 */
.L_x_1478:
        /* <DEDUP_REMOVED lines=18> */
.L_x_1481:
[----:B------:R-:W-:Y:S05]  /*4fa0*/  BSYNC.RECONVERGENT B2 ;  /* 0x0000000000027941 */ /* 0x000fea0003800200 */
.L_x_1480:
[----:B------:R-:W-:Y:S05]  /*4fb0*/  @!P2 BRA `(.L_x_1448) ;  /* 0x0000000800f4a947 */ /* 0x000fea0003800000 */
[----:B-----5:R-:W-:Y:S02]  /*4fc0*/  ISETP.GE.U32.AND P0, PT, R212, RZ, PT ;  /* 0x000000ffd400720c */ /* 0x020fe40003f06070 */
[----:B------:R-:W-:Y:S02]  /*4fd0*/  PRMT R236, R35, 0x7632, R236 ;  /* 0x0000763223ec7816 */ /* 0x000fe400000000ec */
[----:B------:R-:W-:Y:S01]  /*4fe0*/  ISETP.GE.U32.AND.EX P0, PT, R213, 0x1000000, PT, P0 ;  /* 0x01000000d500780c */ /* 0x000fe20003f06100 */
[----:B------:R-:W-:Y:S01]  /*4ff0*/  @P1 FFMA.FTZ R213, R197, R232, R234 ;  /* 0x000000e8c5d51223 */ /* 0x000fe200000100ea */
[----:B------:R-:W-:Y:S02]  /*5000*/  SHF.L.U32 R236, R236, 0x10, RZ ;  /* 0x00000010ecec7819 */ /* 0x000fe400000006ff */
[----:B------:R-:W-:Y:S01]  /*5010*/  PRMT R237, R59, 0x7632, R237 ;  /* 0x000076323bed7816 */ /* 0x000fe200000000ed */
[----:B------:R-:W-:-:S04]  /*5020*/  @P1 FADD.FTZ R213, R196, -R213 ;  /* 0x800000d5c4d51221 */ /* 0x000fc80000010000 */
[----:B------:R-:W-:Y:S01]  /*5030*/  @P1 FFMA.FTZ R236, R229, R213, R236 ;  /* 0x000000d5e5ec1223 */ /* 0x000fe200000100ec */
[----:B------:R-:W-:-:S03]  /*5040*/  MOV R213, RZ ;  /* 0x000000ff00d57202 */ /* 0x000fc60000000f00 */
[----:B------:R-:W-:Y:S01]  /*5050*/  @P0 PRMT R212, R167, 0x7632, R212 ;  /* 0x00007632a7d40816 */ /* 0x000fe200000000d4 */
[----:B------:R-:W-:-:S03]  /*5060*/  FMUL.FTZ R236, R236, UR13 ;  /* 0x0000000decec7c20 */ /* 0x000fc60008410000 */
[----:B------:R-:W-:Y:S01]  /*5070*/  @P0 SHF.L.U32 R212, R212, 0x10, RZ ;  /* 0x00000010d4d40819 */ /* 0x000fe200000006ff */
[----:B------:R-:W-:-:S04]  /*5080*/  FMUL.FTZ R236, R236, UR12 ;  /* 0x0000000cecec7c20 */ /* 0x000fc80008410000 */
[----:B------:R-:W-:Y:S01]  /*5090*/  @P0 FMUL.FTZ R213, R236, R212 ;  /* 0x000000d4ecd50220 */ /* 0x000fe20000410000 */
[----:B------:R-:W-:-:S03]  /*50a0*/  HFMA2 R212, -RZ, RZ, 0, 0 ;  /* 0x00000000ffd47431 */ /* 0x000fc600000001ff */
[----:B------:R-:W-:Y:S01]  /*50b0*/  FADD.FTZ R127, R127, R213 ;  /* 0x000000d57f7f7221 */ /* 0x000fe20000010000 */
[----:B------:R-:W-:-:S05]  /*50c0*/  @P0 SHF.L.U32 R213, R237, 0x10, RZ ;  /* 0x00000010edd50819 */ /* 0x000fca00000006ff */
[----:B------:R-:W-:-:S05]  /*50d0*/  @P0 FMUL.FTZ R212, R213, R236 ;  /* 0x000000ecd5d40220 */ /* 0x000fca0000410000 */
[----:B------:R-:W-:-:S04]  /*50e0*/  F2FP.BF16.F32.PACK_AB R212, RZ, R212 ;  /* 0x000000d4ffd4723e */ /* 0x000fc800000010ff */
[----:B------:R-:W-:Y:S01]  /*50f0*/  PRMT R171, R171, 0x5410, R212 ;  /* 0x00005410abab7816 */ /* 0x000fe200000000d4 */
[----:B------:R-:W-:Y:S06]  /*5100*/  BRA `(.L_x_1448) ;  /* 0x0000000800a07947 */ /* 0x000fec0003800000 */
.L_x_1467:
[----:B------:R-:W-:Y:S01]  /*5110*/  ISETP.GT.AND P0, PT, R228, RZ, PT ;  /* 0x000000ffe400720c */ /* 0x000fe20003f04270 */
[----:B------:R-:W-:Y:S01]  /*5120*/  BSSY.RECONVERGENT B2, `(.L_x_1482) ;  /* 0x0000017000027945 */ /* 0x000fe20003800200 */
[C---:B-----5:R-:W-:Y:S02]  /*5130*/  PRMT R172, R32.reuse, 0x7632, R172 ;  /* 0x0000763220ac7816 */ /* 0x060fe400000000ac */
[----:B------:R-:W-:Y:S02]  /*5140*/  SHF.L.U32 R236, R32, 0x10, RZ ;  /* 0x0000001020ec7819 */ /* 0x000fe400000006ff */
[----:B------:R-:W-:-:S07]  /*5150*/  SHF.L.U32 R172, R172, 0x10, RZ ;  /* 0x00000010acac7819 */ /* 0x000fce00000006ff */
[----:B------:R-:W-:-:S04]  /*5160*/  @P0 FFMA.FTZ R173, R203, R232, R234 ;  /* 0x000000e8cbad0223 */ /* 0x000fc800000100ea */
[----:B------:R-:W-:-:S04]  /*5170*/  @P0 FADD.FTZ R173, R202, -R173 ;  /* 0x800000adcaad0221 */ /* 0x000fc80000010000 */
[----:B------:R-:W-:Y:S01]  /*5180*/  @P0 FFMA.FTZ R172, R229, R173, R172 ;  /* 0x000000ade5ac0223 */ /* 0x000fe200000100ac */
[----:B------:R-:W-:-:S04]  /*5190*/  @P1 FFMA.FTZ R173, R0, R232, R234 ;  /* 0x000000e800ad1223 */ /* 0x000fc800000100ea */
        /* <DEDUP_REMOVED lines=15> */
.L_x_1483:
[----:B------:R-:W-:Y:S05]  /*5290*/  BSYNC.RECONVERGENT B2 ;  /* 0x0000000000027941 */ /* 0x000fea0003800200 */
.L_x_1482:
[----:B------:R-:W-:Y:S04]  /*52a0*/  BSSY.RECONVERGENT B2, `(.L_x_1484) ;  /* 0x0000010000027945 */ /* 0x000fe80003800200 */
[----:B------:R-:W-:Y:S05]  /*52b0*/  @!P2 BRA `(.L_x_1485) ;  /* 0x000000000038a947 */ /* 0x000fea0003800000 */
[----:B------:R-:W-:Y:S01]  /*52c0*/  LOP3.LUT P1, RZ, R212, 0xff00, RZ, 0xc0, !PT ;  /* 0x0000ff00d4ff7812 */ /* 0x000fe2000782c0ff */
[----:B------:R-:W-:Y:S01]  /*52d0*/  FMUL.FTZ R175, R172, UR13 ;  /* 0x0000000dacaf7c20 */ /* 0x000fe20008410000 */
[----:B------:R-:W-:Y:S02]  /*52e0*/  MOV R174, RZ ;  /* 0x000000ff00ae7202 */ /* 0x000fe40000000f00 */
[----:B------:R-:W-:Y:S01]  /*52f0*/  PRMT R237, R56, 0x7632, R237 ;  /* 0x0000763238ed7816 */ /* 0x000fe200000000ed */
[----:B------:R-:W-:-:S08]  /*5300*/  FMUL.FTZ R175, R175, UR12 ;  /* 0x0000000cafaf7c20 */ /* 0x000fd00008410000 */
[----:B------:R-:W-:-:S04]  /*5310*/  @P1 PRMT R173, R164, 0x7632, R173 ;  /* 0x00007632a4ad1816 */ /* 0x000fc800000000ad */
        /* <DEDUP_REMOVED lines=8> */
.L_x_1485:
[----:B------:R-:W-:Y:S05]  /*53a0*/  BSYNC.RECONVERGENT B2 ;  /* 0x0000000000027941 */ /* 0x000fea0003800200 */
.L_x_1484:
        /* <DEDUP_REMOVED lines=18> */
.L_x_1487:
[----:B------:R-:W-:Y:S05]  /*54d0*/  BSYNC.RECONVERGENT B2 ;  /* 0x0000000000027941 */ /* 0x000fea0003800200 */
.L_x_1486:
        /* <DEDUP_REMOVED lines=21> */
.L_x_1489:
[----:B------:R-:W-:Y:S05]  /*5630*/  BSYNC.RECONVERGENT B2 ;  /* 0x0000000000027941 */ /* 0x000fea0003800200 */
.L_x_1488:
        /* <DEDUP_REMOVED lines=18> */
.L_x_1491:
[----:B------:R-:W-:Y:S05]  /*5760*/  BSYNC.RECONVERGENT B2 ;  /* 0x0000000000027941 */ /* 0x000fea0003800200 */
.L_x_1490:
        /* <DEDUP_REMOVED lines=21> */
.L_x_1493:
[----:B------:R-:W-:Y:S05]  /*58c0*/  BSYNC.RECONVERGENT B2 ;  /* 0x0000000000027941 */ /* 0x000fea0003800200 */
.L_x_1492:
[----:B------:R-:W-:Y:S01]  /*58d0*/  F2FP.BF16.F32.PACK_AB R172, R172, R236 ;  /* 0x000000ecacac723e */ /* 0x000fe200000010ff */
[-CC-:B------:R-:W-:Y:S01]  /*58e0*/  @P0 FFMA.FTZ R250, R215, R232.reuse, R234.reuse ;  /* 0x000000e8d7fa0223 */ /* 0x180fe200000100ea */
[----:B------:R-:W-:Y:S01]  /*58f0*/  F2FP.BF16.F32.PACK_AB R173, R237, R173 ;  /* 0x000000adedad723e */ /* 0x000fe200000010ff */
[----:B------:R-:W-:Y:S01]  /*5900*/  @P0 FFMA.FTZ R237, R197, R232, R234 ;  /* 0x000000e8c5ed0223 */ /* 0x000fe200000100ea */
[----:B------:R-:W-:Y:S01]  /*5910*/  PRMT R236, R35, 0x7632, R236 ;  /* 0x0000763223ec7816 */ /* 0x000fe200000000ec */
        /* <DEDUP_REMOVED lines=21> */
.L_x_1495:
[----:B------:R-:W-:Y:S05]  /*5a70*/  BSYNC.RECONVERGENT B2 ;  /* 0x0000000000027941 */ /* 0x000fea0003800200 */
.L_x_1494:
        /* <DEDUP_REMOVED lines=17> */
.L_x_1448:
[----:B------:R-:W-:Y:S05]  /*5b90*/  BSYNC.RECONVERGENT B1 ;  /* 0x0000000000017941 */ /* 0x000fea0003800200 */
.L_x_1403:
[----:B------:R-:W-:Y:S01]  /*5ba0*/  ISETP.NE.U32.AND P0, PT, R235, RZ, PT ;  /* 0x000000ffeb00720c */ /* 0x000fe20003f05070 */
[----:B------:R-:W-:Y:S01]  /*5bb0*/  BSSY.RECONVERGENT B1, `(.L_x_1496) ;  /* 0x000000f000017945 */ /* 0x000fe20003800200 */
[----:B------:R-:W-:Y:S02]  /*5bc0*/  ISETP.NE.U32.AND P1, PT, R231, RZ, PT ;  /* 0x000000ffe700720c */ /* 0x000fe40003f25070 */
[----:B------:R-:W-:Y:S02]  /*5bd0*/  ISETP.NE.AND.EX P0, PT, R238, RZ, PT, P0 ;  /* 0x000000ffee00720c */ /* 0x000fe40003f05300 */
[----:B------:R-:W-:-:S11]  /*5be0*/  ISETP.NE.AND.EX P1, PT, R233, RZ, PT, P1 ;  /* 0x000000ffe900720c */ /* 0x000fd60003f25310 */
[----:B-----5:R-:W0:Y:S02]  /*5bf0*/  @P0 LDC.64 R212, c[0x0][0x478] ;  /* 0x00011e00ffd40b82 */ /* 0x020e240000000a00 */
[----:B0-----:R-:W-:-:S05]  /*5c00*/  @P0 IMAD.WIDE.U32 R212, R241, 0x10, R212 ;  /* 0x00000010f1d40825 */ /* 0x001fca00078e00d4 */
[----:B------:R0:W-:Y:S02]  /*5c10*/  @P0 STG.E.128 desc[UR6][R212.64], R172 ;  /* 0x000000acd4000986 */ /* 0x0001e4000c101d06 */
[----:B0-----:R-:W0:Y:S02]  /*5c20*/  @P2 LDC.64 R212, c[0x0][0x468] ;  /* 0x00011a00ffd42b82 */ /* 0x001e240000000a00 */
[----:B0-----:R-:W-:-:S05]  /*5c30*/  @P2 IMAD.WIDE.U32 R212, R230, 0x10, R212 ;  /* 0x00000010e6d42825 */ /* 0x001fca00078e00d4 */
[----:B------:R0:W-:Y:S01]  /*5c40*/  @P2 STG.E.128 desc[UR6][R212.64], R168 ;  /* 0x000000a8d4002986 */ /* 0x0001e2000c101d06 */
[----:B------:R-:W-:Y:S05]  /*5c50*/  @!P2 BRA `(.L_x_1497) ;  /* 0x000000000010a947 */ /* 0x000fea0003800000 */
[----:B------:R-:W1:Y:S01]  /*5c60*/  LDC.64 R164, c[0x0][0x390] ;  /* 0x0000e400ffa47b82 */ /* 0x000e620000000a00 */
[----:B------:R-:W-:-:S05]  /*5c70*/  IADD3 R167, PT, PT, R230, 0x20, RZ ;  /* 0x00000020e6a77810 */ /* 0x000fca0007ffe0ff */
[----:B-1----:R-:W-:-:S06]  /*5c80*/  IMAD.WIDE.U32 R164, R167, 0x10, R164 ;  /* 0x00000010a7a47825 */ /* 0x002fcc00078e00a4 */
[----:B------:R-:W5:Y:S02]  /*5c90*/  LDG.E.128 R164, desc[UR6][R164.64] ;  /* 0x00000006a4a47981 */ /* 0x000f64000c1e1d00 */
.L_x_1497:
[----:B------:R-:W-:Y:S05]  /*5ca0*/  BSYNC.RECONVERGENT B1 ;  /* 0x0000000000017941 */ /* 0x000fea0003800200 */
.L_x_1496:
[----:B------:R-:W-:Y:S04]  /*5cb0*/  BSSY.RECONVERGENT B1, `(.L_x_1498) ;  /* 0x0000316000017945 */ /* 0x000fe80003800200 */
[----:B------:R-:W-:Y:S05]  /*5cc0*/  @!P1 BRA `(.L_x_1499) ;  /* 0x00000014001c9947 */ /* 0x000fea0003800000 */
[----:B------:R-:W-:Y:S05]  /*5cd0*/  @!P0 BRA `(.L_x_1500) ;  /* 0x0000000800948947 */ /* 0x000fea0003800000 */
[----:B------:R-:W-:Y:S01]  /*5ce0*/  ISETP.GT.AND P3, PT, R228, RZ, PT ;  /* 0x000000ffe400720c */ /* 0x000fe20003f64270 */
[----:B------:R-:W-:Y:S01]  /*5cf0*/  BSSY.RECONVERGENT B2, `(.L_x_1501) ;  /* 0x0000020000027945 */ /* 0x000fe20003800200 */
[----:B------:R-:W-:Y:S02]  /*5d00*/  PRMT R172, R28, 0x7632, R172 ;  /* 0x000076321cac7816 */ /* 0x000fe400000000ac */
[C---:B------:R-:W-:Y:S02]  /*5d10*/  PRMT R238, R29.reuse, 0x7632, R238 ;  /* 0x000076321dee7816 */ /* 0x040fe400000000ee */
[----:B------:R-:W-:Y:S02]  /*5d20*/  SHF.L.U32 R172, R172, 0x10, RZ ;  /* 0x00000010acac7819 */ /* 0x000fe400000006ff */
[----:B------:R-:W-:Y:S02]  /*5d30*/  SHF.L.U32 R238, R238, 0x10, RZ ;  /* 0x00000010eeee7819 */ /* 0x000fe400000006ff */
[----:B------:R-:W-:-:S02]  /*5d40*/  SHF.L.U32 R242, R29, 0x10, RZ ;  /* 0x000000101df27819 */ /* 0x000fc400000006ff */
[----:B------:R-:W-:Y:S01]  /*5d50*/  SHF.L.U32 R236, R28, 0x10, RZ ;  /* 0x000000101cec7819 */ /* 0x000fe200000006ff */
[-CC-:B------:R-:W-:Y:S01]  /*5d60*/  @P3 FFMA.FTZ R173, R195, R232.reuse, R234.reuse ;  /* 0x000000e8c3ad3223 */ /* 0x180fe200000100ea */
[----:B------:R-:W-:-:S03]  /*5d70*/  @P3 FFMA.FTZ R174, R217, R232, R234 ;  /* 0x000000e8d9ae3223 */ /* 0x000fc600000100ea */
[----:B------:R-:W-:Y:S01]  /*5d80*/  @P3 FADD.FTZ R173, R194, -R173 ;  /* 0x800000adc2ad3221 */ /* 0x000fe20000010000 */
[----:B------:R-:W-:-:S03]  /*5d90*/  @P3 FADD.FTZ R174, R181, -R174 ;  /* 0x800000aeb5ae3221 */ /* 0x000fc60000010000 */
[----:B------:R-:W-:Y:S01]  /*5da0*/  @P3 FFMA.FTZ R172, R229, R173, R172 ;  /* 0x000000ade5ac3223 */ /* 0x000fe200000100ac */
[----:B------:R-:W-:Y:S01]  /*5db0*/  @P3 FFMA.FTZ R173, R193, R232, R234 ;  /* 0x000000e8c1ad3223 */ /* 0x000fe200000100ea */
[----:B------:R-:W-:-:S03]  /*5dc0*/  @P3 FFMA.FTZ R242, R229, R174, R242 ;  /* 0x000000aee5f23223 */ /* 0x000fc600000100f2 */
[----:B------:R-:W-:-:S04]  /*5dd0*/  @P3 FADD.FTZ R173, R192, -R173 ;  /* 0x800000adc0ad3221 */ /* 0x000fc80000010000 */
[----:B------:R-:W-:Y:S01]  /*5de0*/  @P3 FFMA.FTZ R238, R229, R173, R238 ;  /* 0x000000ade5ee3223 */ /* 0x000fe200000100ee */
[----:B------:R-:W-:-:S04]  /*5df0*/  @P3 FFMA.FTZ R173, R216, R232, R234 ;  /* 0x000000e8d8ad3223 */ /* 0x000fc800000100ea */
[----:B------:R-:W-:-:S04]  /*5e00*/  @P3 FADD.FTZ R173, R180, -R173 ;  /* 0x800000adb4ad3221 */ /* 0x000fc80000010000 */
[----:B------:R-:W-:Y:S01]  /*5e10*/  @P3 FFMA.FTZ R236, R229, R173, R236 ;  /* 0x000000ade5ec3223 */ /* 0x000fe200000100ec */
[----:B------:R-:W-:Y:S06]  /*5e20*/  @!P2 BRA `(.L_x_1502) ;  /* 0x000000000030a947 */ /* 0x000fec0003800000 */
[----:B------:R-:W-:Y:S01]  /*5e30*/  LOP3.LUT P4, RZ, R210, 0xff, RZ, 0xc0, !PT ;  /* 0x000000ffd2ff7812 */ /* 0x000fe2000788c0ff */
[----:B------:R-:W-:-:S04]  /*5e40*/  FMUL.FTZ R173, R236, UR13 ;  /* 0x0000000decad7c20 */ /* 0x000fc80008410000 */
[----:B------:R-:W-:Y:S01]  /*5e50*/  FMUL.FTZ R175, R173, UR12 ;  /* 0x0000000cadaf7c20 */ /* 0x000fe20008410000 */
[----:B------:R-:W-:-:S07]  /*5e60*/  MOV R173, RZ ;  /* 0x000000ff00ad7202 */ /* 0x000fce0000000f00 */
[----:B-----5:R-:W-:-:S05]  /*5e70*/  @P4 SHF.L.U32 R174, R164, 0x10, RZ ;  /* 0x00000010a4ae4819 */ /* 0x020fca00000006ff */
[----:B------:R-:W-:Y:S01]  /*5e80*/  @P4 FMUL.FTZ R173, R174, R175 ;  /* 0x000000afaead4220 */ /* 0x000fe20000410000 */
[----:B------:R-:W-:-:S03]  /*5e90*/  @P4 SHF.L.U32 R174, R60, 0x10, RZ ;  /* 0x000000103cae4819 */ /* 0x000fc600000006ff */
[----:B------:R-:W-:Y:S01]  /*5ea0*/  FADD.FTZ R120, R120, R173 ;  /* 0x000000ad78787221 */ /* 0x000fe20000010000 */
[----:B------:R-:W-:Y:S02]  /*5eb0*/  HFMA2 R173, -RZ, RZ, 0, 0 ;  /* 0x00000000ffad7431 */ /* 0x000fe400000001ff */
[----:B------:R-:W-:-:S05]  /*5ec0*/  @P4 FMUL.FTZ R173, R175, R174 ;  /* 0x000000aeafad4220 */ /* 0x000fca0000410000 */
[----:B------:R-:W-:-:S04]  /*5ed0*/  F2FP.BF16.F32.PACK_AB R173, RZ, R173 ;  /* 0x000000adffad723e */ /* 0x000fc800000010ff */
[----:B0-----:R-:W-:-:S07]  /*5ee0*/  PRMT R168, R173, 0x7610, R168 ;  /* 0x00007610ada87816 */ /* 0x001fce00000000a8 */
.L_x_1502:
[----:B------:R-:W-:Y:S05]  /*5ef0*/  BSYNC.RECONVERGENT B2 ;  /* 0x0000000000027941 */ /* 0x000fea0003800200 */
.L_x_1501:
[----:B------:R-:W-:Y:S04]  /*5f00*/  BSSY.RECONVERGENT B2, `(.L_x_1503) ;  /* 0x000000f000027945 */ /* 0x000fe80003800200 */
[----:B------:R-:W-:Y:S05]  /*5f10*/  @!P2 BRA `(.L_x_1504) ;  /* 0x000000000034a947 */ /* 0x000fea0003800000 */
[----:B------:R-:W-:Y:S01]  /*5f20*/  LOP3.LUT P4, RZ, R210, 0xff00, RZ, 0xc0, !PT ;  /* 0x0000ff00d2ff7812 */ /* 0x000fe2000788c0ff */
[----:B------:R-:W-:-:S04]  /*5f30*/  FMUL.FTZ R173, R172, UR13 ;  /* 0x0000000dacad7c20 */ /* 0x000fc80008410000 */
[----:B------:R-:W-:-:S08]  /*5f40*/  FMUL.FTZ R175, R173, UR12 ;  /* 0x0000000cadaf7c20 */ /* 0x000fd00008410000 */
[----:B-----5:R-:W-:-:S04]  /*5f50*/  @P4 PRMT R174, R164, 0x7632, R174 ;  /* 0x00007632a4ae4816 */ /* 0x020fc800000000ae */
[----:B------:R-:W-:Y:S02]  /*5f60*/  @P4 SHF.L.U32 R173, R174, 0x10, RZ ;  /* 0x00000010aead4819 */ /* 0x000fe400000006ff */
[----:B------:R-:W-:-:S03]  /*5f70*/  MOV R174, RZ ;  /* 0x000000ff00ae7202 */ /* 0x000fc60000000f00 */
[----:B------:R-:W-:Y:S01]  /*5f80*/  @P4 FMUL.FTZ R174, R175, R173 ;  /* 0x000000adafae4220 */ /* 0x000fe20000410000 */
[----:B------:R-:W-:-:S03]  /*5f90*/  HFMA2 R173, -RZ, RZ, 0, 0 ;  /* 0x00000000ffad7431 */ /* 0x000fc600000001ff */
[----:B------:R-:W-:Y:S01]  /*5fa0*/  FADD.FTZ R121, R121, R174 ;  /* 0x000000ae79797221 */ /* 0x000fe20000010000 */
[----:B------:R-:W-:-:S05]  /*5fb0*/  @P4 SHF.L.U32 R174, R251, 0x10, RZ ;  /* 0x00000010fbae4819 */ /* 0x000fca00000006ff */
[----:B------:R-:W-:-:S05]  /*5fc0*/  @P4 FMUL.FTZ R173, R175, R174 ;  /* 0x000000aeafad4220 */ /* 0x000fca0000410000 */
[----:B------:R-:W-:-:S04]  /*5fd0*/  F2FP.BF16.F32.PACK_AB R173, RZ, R173 ;  /* 0x000000adffad723e */ /* 0x000fc800000010ff */
[----:B0-----:R-:W-:-:S07]  /*5fe0*/  PRMT R168, R168, 0x5410, R173 ;  /* 0x00005410a8a87816 */ /* 0x001fce00000000ad */
.L_x_1504:
[----:B------:R-:W-:Y:S05]  /*5ff0*/  BSYNC.RECONVERGENT B2 ;  /* 0x0000000000027941 */ /* 0x000fea0003800200 */
.L_x_1503:
[----:B------:R-:W-:Y:S04]  /*6000*/  BSSY.RECONVERGENT B2, `(.L_x_1505) ;  /* 0x000000e000027945 */ /* 0x000fe80003800200 */
[----:B------:R-:W-:Y:S05]  /*6010*/  @!P2 BRA `(.L_x_1506) ;  /* 0x000000000030a947 */ /* 0x000fea0003800000 */
        /* <DEDUP_REMOVED lines=12> */
.L_x_1506:
[----:B------:R-:W-:Y:S05]  /*60e0*/  BSYNC.RECONVERGENT B2 ;  /* 0x0000000000027941 */ /* 0x000fea0003800200 */
.L_x_1505:
        /* <DEDUP_REMOVED lines=15> */
.L_x_1508:
[----:B------:R-:W-:Y:S05]  /*61e0*/  BSYNC.RECONVERGENT B2 ;  /* 0x0000000000027941 */ /* 0x000fea0003800200 */
.L_x_1507:
[----:B------:R-:W-:Y:S01]  /*61f0*/  @P3 FFMA.FTZ R173, R218, R232, R234 ;  /* 0x000000e8daad3223 */ /* 0x000fe200000100ea */
[----:B------:R-:W-:Y:S01]  /*6200*/  SHF.L.U32 R174, R30, 0x10, RZ ;  /* 0x000000101eae7819 */ /* 0x000fe200000006ff */
[----:B------:R-:W-:Y:S02]  /*6210*/  BSSY.RECONVERGENT B2, `(.L_x_1509) ;  /* 0x0000010000027945 */ /* 0x000fe40003800200 */
[----:B------:R-:W-:-:S04]  /*6220*/  @P3 FADD.FTZ R173, R182, -R173 ;  /* 0x800000adb6ad3221 */ /* 0x000fc80000010000 */
[----:B------:R-:W-:Y:S01]  /*6230*/  @P3 FFMA.FTZ R174, R229, R173, R174 ;  /* 0x000000ade5ae3223 */ /* 0x000fe200000100ae */
[----:B------:R-:W-:Y:S06]  /*6240*/  @!P2 BRA `(.L_x_1510) ;  /* 0x000000000030a947 */ /* 0x000fec0003800000 */
[----:B------:R-:W-:Y:S01]  /*6250*/  LOP3.LUT P4, RZ, R211, 0xff, RZ, 0xc0, !PT ;  /* 0x000000ffd3ff7812 */ /* 0x000fe2000788c0ff */
[----:B------:R-:W-:-:S04]  /*6260*/  FMUL.FTZ R173, R174, UR13 ;  /* 0x0000000daead7c20 */ /* 0x000fc80008410000 */
[----:B0-----:R-:W-:Y:S01]  /*6270*/  FMUL.FTZ R212, R173, UR12 ;  /* 0x0000000cadd47c20 */ /* 0x001fe20008410000 */
        /* <DEDUP_REMOVED lines=8> */
[----:B------:R-:W-:-:S07]  /*6300*/  PRMT R170, R173, 0x7610, R170 ;  /* 0x00007610adaa7816 */ /* 0x000fce00000000aa */
.L_x_1510:
[----:B------:R-:W-:Y:S05]  /*6310*/  BSYNC.RECONVERGENT B2 ;  /* 0x0000000000027941 */ /* 0x000fea0003800200 */
.L_x_1509:
[----:B------:R-:W-:Y:S01]  /*6320*/  PRMT R250, R30, 0x7632, R250 ;  /* 0x000076321efa7816 */ /* 0x000fe200000000fa */
[----:B------:R-:W-:Y:S01]  /*6330*/  @P3 FFMA.FTZ R173, R19, R232, R234 ;  /* 0x000000e813ad3223 */ /* 0x000fe200000100ea */
[----:B0-----:R-:W-:Y:S01]  /*6340*/  PRMT R212, R31, 0x7632, R212 ;  /* 0x000076321fd47816 */ /* 0x001fe200000000d4 */
[----:B------:R-:W-:Y:S01]  /*6350*/  BSSY.RECONVERGENT B2, `(.L_x_1511) ;  /* 0x0000017000027945 */ /* 0x000fe20003800200 */
[----:B------:R-:W-:Y:S01]  /*6360*/  SHF.L.U32 R250, R250, 0x10, RZ ;  /* 0x00000010fafa7819 */ /* 0x000fe200000006ff */
[----:B------:R-:W-:Y:S01]  /*6370*/  @P3 FADD.FTZ R173, R18, -R173 ;  /* 0x800000ad12ad3221 */ /* 0x000fe20000010000 */
[----:B------:R-:W-:-:S03]  /*6380*/  SHF.L.U32 R212, R212, 0x10, RZ ;  /* 0x00000010d4d47819 */ /* 0x000fc600000006ff */
[----:B------:R-:W-:Y:S01]  /*6390*/  @P3 FFMA.FTZ R250, R229, R173, R250 ;  /* 0x000000ade5fa3223 */ /* 0x000fe200000100fa */
[----:B------:R-:W-:-:S04]  /*63a0*/  @P3 FFMA.FTZ R173, R17, R232, R234 ;  /* 0x000000e811ad3223 */ /* 0x000fc800000100ea */
[----:B------:R-:W-:Y:S01]  /*63b0*/  @P3 FADD.FTZ R173, R16, -R173 ;  /* 0x800000ad10ad3221 */ /* 0x000fe20000010000 */
[----:B------:R-:W-:-:S03]  /*63c0*/  F2FP.BF16.F32.PACK_AB R174, R250, R174 ;  /* 0x000000aefaae723e */ /* 0x000fc600000010ff */
[----:B------:R-:W-:Y:S01]  /*63d0*/  @P3 FFMA.FTZ R212, R229, R173, R212 ;  /* 0x000000ade5d43223 */ /* 0x000fe200000100d4 */
[----:B------:R-:W-:Y:S06]  /*63e0*/  @!P2 BRA `(.L_x_1512) ;  /* 0x000000000034a947 */ /* 0x000fec0003800000 */
[----:B------:R-:W-:Y:S01]  /*63f0*/  LOP3.LUT P4, RZ, R211, 0xff00, RZ, 0xc0, !PT ;  /* 0x0000ff00d3ff7812 */ /* 0x000fe2000788c0ff */
[----:B------:R-:W-:Y:S01]  /*6400*/  FMUL.FTZ R173, R250, UR13 ;  /* 0x0000000dfaad7c20 */ /* 0x000fe20008410000 */
[----:B------:R-:W-:-:S03]  /*6410*/  MOV R250, RZ ;  /* 0x000000ff00fa7202 */ /* 0x000fc60000000f00 */
[----:B------:R-:W-:-:S08]  /*6420*/  FMUL.FTZ R173, R173, UR12 ;  /* 0x0000000cadad7c20 */ /* 0x000fd00008410000 */
[----:B-----5:R-:W-:-:S04]  /*6430*/  @P4 PRMT R175, R166, 0x7632, R175 ;  /* 0x00007632a6af4816 */ /* 0x020fc800000000af */
[----:B------:R-:W-:Y:S01]  /*6440*/  @P4 SHF.L.U32 R252, R175, 0x10, RZ ;  /* 0x00000010affc4819 */ /* 0x000fe200000006ff */
[----:B------:R-:W-:-:S04]  /*6450*/  HFMA2 R175, -RZ, RZ, 0, 0 ;  /* 0x00000000ffaf7431 */ /* 0x000fc800000001ff */
[----:B------:R-:W-:-:S04]  /*6460*/  @P4 FMUL.FTZ R250, R173, R252 ;  /* 0x000000fcadfa4220 */ /* 0x000fc80000410000 */
[----:B------:R-:W-:Y:S01]  /*6470*/  FADD.FTZ R117, R117, R250 ;  /* 0x000000fa75757221 */ /* 0x000fe20000010000 */
[----:B------:R-:W-:-:S05]  /*6480*/  @P4 SHF.L.U32 R250, R248, 0x10, RZ ;  /* 0x00000010f8fa4819 */ /* 0x000fca00000006ff */
[----:B------:R-:W-:-:S05]  /*6490*/  @P4 FMUL.FTZ R175, R173, R250 ;  /* 0x000000faadaf4220 */ /* 0x000fca0000410000 */
[----:B------:R-:W-:-:S04]  /*64a0*/  F2FP.BF16.F32.PACK_AB R175, RZ, R175 ;  /* 0x000000afffaf723e */ /* 0x000fc800000010ff */
[----:B------:R-:W-:-:S07]  /*64b0*/  PRMT R170, R170, 0x5410, R175 ;  /* 0x00005410aaaa7816 */ /* 0x000fce00000000af */
.L_x_1512:
[----:B------:R-:W-:Y:S05]  /*64c0*/  BSYNC.RECONVERGENT B2 ;  /* 0x0000000000027941 */ /* 0x000fea0003800200 */
.L_x_1511:
[----:B------:R-:W-:Y:S01]  /*64d0*/  F2FP.BF16.F32.PACK_AB R172, R172, R236 ;  /* 0x000000ecacac723e */ /* 0x000fe200000010ff */
[----:B------:R-:W-:Y:S01]  /*64e0*/  @P3 FFMA.FTZ R236, R219, R232, R234 ;  /* 0x000000e8dbec3223 */ /* 0x000fe200000100ea */
[----:B------:R-:W-:Y:S01]  /*64f0*/  BSSY.RECONVERGENT B2, `(.L_x_1513) ;  /* 0x0000012000027945 */ /* 0x000fe20003800200 */
[----:B------:R-:W-:Y:S02]  /*6500*/  F2FP.BF16.F32.PACK_AB R173, R238, R242 ;  /* 0x000000f2eead723e */ /* 0x000fe400000010ff */
[----:B------:R-:W-:Y:S01]  /*6510*/  @P3 FADD.FTZ R175, R183, -R236 ;  /* 0x800000ecb7af3221 */ /* 0x000fe20000010000 */
[----:B------:R-:W-:-:S05]  /*6520*/  SHF.L.U32 R236, R31, 0x10, RZ ;  /* 0x000000101fec7819 */ /* 0x000fca00000006ff */
        /* <DEDUP_REMOVED lines=14> */
.L_x_1514:
[----:B------:R-:W-:Y:S05]  /*6610*/  BSYNC.RECONVERGENT B2 ;  /* 0x0000000000027941 */ /* 0x000fea0003800200 */
.L_x_1513:
[----:B------:R-:W-:Y:S01]  /*6620*/  F2FP.BF16.F32.PACK_AB R175, R212, R236 ;  /* 0x000000ecd4af723e */ /* 0x000fe200000010ff */
[----:B------:R-:W-:Y:S06]  /*6630*/  @!P2 BRA `(.L_x_1515) ;  /* 0x0000002400f4a947 */ /* 0x000fec0003800000 */
[----:B------:R-:W-:Y:S01]  /*6640*/  ISETP.GE.U32.AND P3, PT, R210, RZ, PT ;  /* 0x000000ffd200720c */ /* 0x000fe20003f66070 */
[----:B------:R-:W-:-:S03]  /*6650*/  FMUL.FTZ R212, R212, UR13 ;  /* 0x0000000dd4d47c20 */ /* 0x000fc60008410000 */
[----:B------:R-:W-:Y:S01]  /*6660*/  ISETP.GE.U32.AND.EX P3, PT, R211, 0x1000000, PT, P3 ;  /* 0x01000000d300780c */ /* 0x000fe20003f66130 */
[----:B------:R-:W-:Y:S01]  /*6670*/  FMUL.FTZ R213, R212, UR12 ;  /* 0x0000000cd4d57c20 */ /* 0x000fe20008410000 */
[----:B------:R-:W-:-:S11]  /*6680*/  MOV R212, RZ ;  /* 0x000000ff00d47202 */ /* 0x000fd60000000f00 */
[----:B------:R-:W-:-:S05]  /*6690*/  @P3 SHF.L.U32 R210, R247, 0x10, RZ ;  /* 0x00000010f7d23819 */ /* 0x000fca00000006ff */
[----:B------:R-:W-:Y:S01]  /*66a0*/  @P3 FMUL.FTZ R212, R213, R210 ;  /* 0x000000d2d5d43220 */ /* 0x000fe20000410000 */
[----:B-----5:R-:W-:-:S04]  /*66b0*/  @P3 PRMT R210, R167, 0x7632, R210 ;  /* 0x00007632a7d23816 */ /* 0x020fc800000000d2 */
[----:B------:R-:W-:Y:S01]  /*66c0*/  @P3 SHF.L.U32 R211, R210, 0x10, RZ ;  /* 0x00000010d2d33819 */ /* 0x000fe200000006ff */
[----:B------:R-:W-:Y:S01]  /*66d0*/  HFMA2 R210, -RZ, RZ, 0, 0 ;  /* 0x00000000ffd27431 */ /* 0x000fe200000001ff */
[----:B------:R-:W-:-:S03]  /*66e0*/  F2FP.BF16.F32.PACK_AB R212, RZ, R212 ;  /* 0x000000d4ffd4723e */ /* 0x000fc600000010ff */
[----:B------:R-:W-:Y:S01]  /*66f0*/  @P3 FMUL.FTZ R210, R213, R211 ;  /* 0x000000d3d5d23220 */ /* 0x000fe20000410000 */
[----:B------:R-:W-:-:S03]  /*6700*/  PRMT R171, R171, 0x5410, R212 ;  /* 0x00005410abab7816 */ /* 0x000fc600000000d4 */
[----:B------:R-:W-:Y:S01]  /*6710*/  FADD.FTZ R119, R119, R210 ;  /* 0x000000d277777221 */ /* 0x000fe20000010000 */
[----:B------:R-:W-:Y:S06]  /*6720*/  BRA `(.L_x_1515) ;  /* 0x0000002400b87947 */ /* 0x000fec0003800000 */
.L_x_1500:
[----:B------:R-:W-:Y:S01]  /*6730*/  BSSY.RECONVERGENT B2, `(.L_x_1516) ;  /* 0x0000013000027945 */ /* 0x000fe20003800200 */
[----:B------:R-:W-:-:S03]  /*6740*/  ISETP.GT.AND P4, PT, R228, RZ, PT ;  /* 0x000000ffe400720c */ /* 0x000fc60003f84270 */
[----:B------:R-:W-:Y:S10]  /*6750*/  @!P2 BRA `(.L_x_1517) ;  /* 0x000000000040a947 */ /* 0x000ff40003800000 */
[----:B0-----:R-:W-:Y:S01]  /*6760*/  @P4 FFMA.FTZ R213, R216, R232, R234 ;  /* 0x000000e8d8d54223 */ /* 0x001fe200000100ea */
[----:B------:R-:W-:Y:S02]  /*6770*/  SHF.L.U32 R212, R28, 0x10, RZ ;  /* 0x000000101cd47819 */ /* 0x000fe400000006ff */
[----:B------:R-:W-:Y:S01]  /*6780*/  LOP3.LUT P3, RZ, R210, 0xff, RZ, 0xc0, !PT ;  /* 0x000000ffd2ff7812 */ /* 0x000fe2000786c0ff */
[----:B------:R-:W-:-:S04]  /*6790*/  @P4 FADD.FTZ R213, R180, -R213 ;  /* 0x800000d5b4d54221 */ /* 0x000fc80000010000 */
[----:B------:R-:W-:Y:S01]  /*67a0*/  @P4 FFMA.FTZ R212, R229, R213, R212 ;  /* 0x000000d5e5d44223 */ /* 0x000fe200000100d4 */
[----:B------:R-:W-:-:S03]  /*67b0*/  MOV R213, RZ ;  /* 0x000000ff00d57202 */ /* 0x000fc60000000f00 */
[----:B------:R-:W-:-:S04]  /*67c0*/  FMUL.FTZ R212, R212, UR13 ;  /* 0x0000000dd4d47c20 */ /* 0x000fc80008410000 */
[----:B------:R-:W-:Y:S01]  /*67d0*/  FMUL.FTZ R231, R212, UR12 ;  /* 0x0000000cd4e77c20 */ /* 0x000fe20008410000 */
[----:B-----5:R-:W-:Y:S02]  /*67e0*/  @P3 SHF.L.U32 R212, R164, 0x10, RZ ;  /* 0x00000010a4d43819 */ /* 0x020fe400000006ff */
[----:B------:R-:W-:-:S03]  /*67f0*/  @P3 SHF.L.U32 R236, R60, 0x10, RZ ;  /* 0x000000103cec3819 */ /* 0x000fc600000006ff */
[-C--:B------:R-:W-:Y:S01]  /*6800*/  @P3 FMUL.FTZ R213, R212, R231.reuse ;  /* 0x000000e7d4d53220 */ /* 0x080fe20000410000 */
[----:B------:R-:W-:Y:S02]  /*6810*/  HFMA2 R212, -RZ, RZ, 0, 0 ;  /* 0x00000000ffd47431 */ /* 0x000fe400000001ff */
[----:B------:R-:W-:Y:S01]  /*6820*/  @P3 FMUL.FTZ R212, R236, R231 ;  /* 0x000000e7ecd43220 */ /* 0x000fe20000410000 */
[----:B------:R-:W-:-:S04]  /*6830*/  FADD.FTZ R120, R120, R213 ;  /* 0x000000d578787221 */ /* 0x000fc80000010000 */
[----:B------:R-:W-:-:S04]  /*6840*/  F2FP.BF16.F32.PACK_AB R212, RZ, R212 ;  /* 0x000000d4ffd4723e */ /* 0x000fc800000010ff */
[----:B------:R-:W-:-:S07]  /*6850*/  PRMT R168, R212, 0x7610, R168 ;  /* 0x00007610d4a87816 */ /* 0x000fce00000000a8 */
.L_x_1517:
[----:B------:R-:W-:Y:S05]  /*6860*/  BSYNC.RECONVERGENT B2 ;  /* 0x0000000000027941 */ /* 0x000fea0003800200 */
.L_x_1516:
[----:B------:R-:W-:Y:S04]  /*6870*/  BSSY.RECONVERGENT B2, `(.L_x_1518) ;  /* 0x0000014000027945 */ /* 0x000fe80003800200 */
[----:B------:R-:W-:Y:S05]  /*6880*/  @!P2 BRA `(.L_x_1519) ;  /* 0x000000000048a947 */ /* 0x000fea0003800000 */
[----:B------:R-:W-:Y:S01]  /*6890*/  LOP3.LUT P3, RZ, R210, 0xff00, RZ, 0xc0, !PT ;  /* 0x0000ff00d2ff7812 */ /* 0x000fe2000786c0ff */
[----:B0-----:R-:W-:Y:S01]  /*68a0*/  @P4 FFMA.FTZ R213, R195, R232, R234 ;  /* 0x000000e8c3d54223 */ /* 0x001fe200000100ea */
[----:B------:R-:W-:-:S03]  /*68b0*/  PRMT R212, R28, 0x7632, R212 ;  /* 0x000076321cd47816 */ /* 0x000fc600000000d4 */
[----:B------:R-:W-:Y:S01]  /*68c0*/  @P4 FADD.FTZ R213, R194, -R213 ;  /* 0x800000d5c2d54221 */ /* 0x000fe20000010000 */
[----:B------:R-:W-:-:S05]  /*68d0*/  SHF.L.U32 R212, R212, 0x10, RZ ;  /* 0x00000010d4d47819 */ /* 0x000fca00000006ff */
[----:B------:R-:W-:Y:S02]  /*68e0*/  @P4 FFMA.FTZ R212, R229, R213, R212 ;  /* 0x000000d5e5d44223 */ /* 0x000fe400000100d4 */
[----:B-----5:R-:W-:Y:S02]  /*68f0*/  @P3 PRMT R213, R164, 0x7632, R213 ;  /* 0x00007632a4d53816 */ /* 0x020fe400000000d5 */
[----:B------:R-:W-:Y:S02]  /*6900*/  FMUL.FTZ R212, R212, UR13 ;  /* 0x0000000dd4d47c20 */ /* 0x000fe40008410000 */
[----:B------:R-:W-:Y:S02]  /*6910*/  @P3 SHF.L.U32 R213, R213, 0x10, RZ ;  /* 0x00000010d5d53819 */ /* 0x000fe400000006ff */
[----:B------:R-:W-:Y:S01]  /*6920*/  FMUL.FTZ R236, R212, UR12 ;  /* 0x0000000cd4ec7c20 */ /* 0x000fe20008410000 */
[----:B------:R-:W-:-:S03]  /*6930*/  MOV R212, RZ ;  /* 0x000000ff00d47202 */ /* 0x000fc60000000f00 */
[----:B------:R-:W-:Y:S01]  /*6940*/  @P3 FMUL.FTZ R212, R236, R213 ;  /* 0x000000d5ecd43220 */ /* 0x000fe20000410000 */
[----:B------:R-:W-:-:S03]  /*6950*/  @P3 SHF.L.U32 R213, R251, 0x10, RZ ;  /* 0x00000010fbd53819 */ /* 0x000fc600000006ff */
[----:B------:R-:W-:Y:S01]  /*6960*/  FADD.FTZ R121, R121, R212 ;  /* 0x000000d479797221 */ /* 0x000fe20000010000 */
[----:B------:R-:W-:Y:S02]  /*6970*/  HFMA2 R212, -RZ, RZ, 0, 0 ;  /* 0x00000000ffd47431 */ /* 0x000fe400000001ff */
[----:B------:R-:W-:-:S05]  /*6980*/  @P3 FMUL.FTZ R212, R213, R236 ;  /* 0x000000ecd5d43220 */ /* 0x000fca0000410000 */
[----:B------:R-:W-:-:S04]  /*6990*/  F2FP.BF16.F32.PACK_AB R212, RZ, R212 ;  /* 0x000000d4ffd4723e */ /* 0x000fc800000010ff */
[----:B------:R-:W-:-:S07]  /*69a0*/  PRMT R168, R168, 0x5410, R212 ;  /* 0x00005410a8a87816 */ /* 0x000fce00000000d4 */
.L_x_1519:
[----:B------:R-:W-:Y:S05]  /*69b0*/  BSYNC.RECONVERGENT B2 ;  /* 0x0000000000027941 */ /* 0x000fea0003800200 */
.L_x_1518:
[----:B------:R-:W-:Y:S04]  /*69c0*/  BSSY.RECONVERGENT B2, `(.L_x_1520) ;  /* 0x0000012000027945 */ /* 0x000fe80003800200 */
[----:B------:R-:W-:Y:S05]  /*69d0*/  @!P2 BRA `(.L_x_1521) ;  /* 0x000000000040a947 */ /* 0x000fea0003800000 */
[----:B0-----:R-:W-:Y:S01]  /*69e0*/  @P4 FFMA.FTZ R212, R217, R232, R234 ;  /* 0x000000e8d9d44223 */ /* 0x001fe200000100ea */
[----:B------:R-:W-:-:S03]  /*69f0*/  LOP3.LUT P3, RZ, R210, 0xff0000, RZ, 0xc0, !PT ;  /* 0x00ff0000d2ff7812 */ /* 0x000fc6000786c0ff */
[----:B------:R-:W-:Y:S01]  /*6a00*/  @P4 FADD.FTZ R213, R181, -R212 ;  /* 0x800000d4b5d54221 */ /* 0x000fe20000010000 */
[----:B------:R-:W-:-:S05]  /*6a10*/  SHF.L.U32 R212, R29, 0x10, RZ ;  /* 0x000000101dd47819 */ /* 0x000fca00000006ff */
[----:B------:R-:W-:Y:S01]  /*6a20*/  @P4 FFMA.FTZ R212, R229, R213, R212 ;  /* 0x000000d5e5d44223 */ /* 0x000fe200000100d4 */
[----:B------:R-:W-:-:S03]  /*6a30*/  MOV R213, RZ ;  /* 0x000000ff00d57202 */ /* 0x000fc60000000f00 */
[----:B------:R-:W-:Y:S01]  /*6a40*/  FMUL.FTZ R212, R212, UR13 ;  /* 0x0000000dd4d47c20 */ /* 0x000fe20008410000 */
[----:B------:R-:W-:-:S03]  /*6a50*/  @P3 SHF.L.U32 R236, R61, 0x10, RZ ;  /* 0x000000103dec3819 */ /* 0x000fc600000006ff */
[----:B------:R-:W-:Y:S01]  /*6a60*/  FMUL.FTZ R231, R212, UR12 ;  /* 0x0000000cd4e77c20 */ /* 0x000fe20008410000 */
[----:B-----5:R-:W-:-:S05]  /*6a70*/  @P3 SHF.L.U32 R212, R165, 0x10, RZ ;  /* 0x00000010a5d43819 */ /* 0x020fca00000006ff */
[-C--:B------:R-:W-:Y:S01]  /*6a80*/  @P3 FMUL.FTZ R213, R212, R231.reuse ;  /* 0x000000e7d4d53220 */ /* 0x080fe20000410000 */
[----:B------:R-:W-:Y:S02]  /*6a90*/  HFMA2 R212, -RZ, RZ, 0, 0 ;  /* 0x00000000ffd47431 */ /* 0x000fe400000001ff */
[----:B------:R-:W-:Y:S01]  /*6aa0*/  @P3 FMUL.FTZ R212, R236, R231 ;  /* 0x000000e7ecd43220 */ /* 0x000fe20000410000 */
[----:B------:R-:W-:-:S04]  /*6ab0*/  FADD.FTZ R122, R122, R213 ;  /* 0x000000d57a7a7221 */ /* 0x000fc80000010000 */
[----:B------:R-:W-:-:S04]  /*6ac0*/  F2FP.BF16.F32.PACK_AB R212, RZ, R212 ;  /* 0x000000d4ffd4723e */ /* 0x000fc800000010ff */
[----:B------:R-:W-:-:S07]  /*6ad0*/  PRMT R169, R212, 0x7610, R169 ;  /* 0x00007610d4a97816 */ /* 0x000fce00000000a9 */
.L_x_1521:
[----:B------:R-:W-:Y:S05]  /*6ae0*/  BSYNC.RECONVERGENT B2 ;  /* 0x0000000000027941 */ /* 0x000fea0003800200 */
.L_x_1520:
        /* <DEDUP_REMOVED lines=20> */
.L_x_1523:
[----:B------:R-:W-:Y:S05]  /*6c30*/  BSYNC.RECONVERGENT B2 ;  /* 0x0000000000027941 */ /* 0x000fea0003800200 */
.L_x_1522:
[----:B------:R-:W-:Y:S04]  /*6c40*/  BSSY.RECONVERGENT B2, `(.L_x_1524) ;  /* 0x0000012000027945 */ /* 0x000fe80003800200 */
[----:B------:R-:W-:Y:S05]  /*6c50*/  @!P2 BRA `(.L_x_1525) ;  /* 0x000000000040a947 */ /* 0x000fea0003800000 */
        /* <DEDUP_REMOVED lines=16> */
.L_x_1525:
[----:B------:R-:W-:Y:S05]  /*6d60*/  BSYNC.RECONVERGENT B2 ;  /* 0x0000000000027941 */ /* 0x000fea0003800200 */
.L_x_1524:
        /* <DEDUP_REMOVED lines=20> */
.L_x_1527:
[----:B------:R-:W-:Y:S05]  /*6eb0*/  BSYNC.RECONVERGENT B2 ;  /* 0x0000000000027941 */ /* 0x000fea0003800200 */
.L_x_1526:
        /* <DEDUP_REMOVED lines=18> */
.L_x_1529:
[----:B------:R-:W-:Y:S05]  /*6fe0*/  BSYNC.RECONVERGENT B2 ;  /* 0x0000000000027941 */ /* 0x000fea0003800200 */
.L_x_1528:
[----:B------:R-:W-:Y:S05]  /*6ff0*/  @!P2 BRA `(.L_x_1515) ;  /* 0x0000001c0084a947 */ /* 0x000fea0003800000 */
[----:B------:R-:W-:Y:S02]  /*7000*/  ISETP.GE.U32.AND P3, PT, R210, RZ, PT ;  /* 0x000000ffd200720c */ /* 0x000fe40003f66070 */
[----:B------:R-:W-:Y:S02]  /*7010*/  PRMT R210, R31, 0x7632, R210 ;  /* 0x000076321fd27816 */ /* 0x000fe400000000d2 */
[----:B------:R-:W-:Y:S01]  /*7020*/  ISETP.GE.U32.AND.EX P3, PT, R211, 0x1000000, PT, P3 ;  /* 0x01000000d300780c */ /* 0x000fe20003f66130 */
[----:B------:R-:W-:Y:S01]  /*7030*/  @P4 FFMA.FTZ R211, R17, R232, R234 ;  /* 0x000000e811d34223 */ /* 0x000fe200000100ea */
[----:B------:R-:W-:Y:S02]  /*7040*/  SHF.L.U32 R210, R210, 0x10, RZ ;  /* 0x00000010d2d27819 */ /* 0x000fe400000006ff */
[----:B0-----:R-:W-:Y:S01]  /*7050*/  MOV R212, RZ ;  /* 0x000000ff00d47202 */ /* 0x001fe20000000f00 */
[----:B------:R-:W-:-:S04]  /*7060*/  @P4 FADD.FTZ R211, R16, -R211 ;  /* 0x800000d310d34221 */ /* 0x000fc80000010000 */
[----:B------:R-:W-:-:S04]  /*7070*/  @P4 FFMA.FTZ R210, R229, R211, R210 ;  /* 0x000000d3e5d24223 */ /* 0x000fc800000100d2 */
[----:B------:R-:W-:Y:S01]  /*7080*/  FMUL.FTZ R210, R210, UR13 ;  /* 0x0000000dd2d27c20 */ /* 0x000fe20008410000 */
[----:B------:R-:W-:-:S03]  /*7090*/  @P3 SHF.L.U32 R211, R247, 0x10, RZ ;  /* 0x00000010f7d33819 */ /* 0x000fc600000006ff */
[----:B------:R-:W-:Y:S01]  /*70a0*/  FMUL.FTZ R236, R210, UR12 ;  /* 0x0000000cd2ec7c20 */ /* 0x000fe20008410000 */
[----:B-----5:R-:W-:-:S03]  /*70b0*/  @P3 PRMT R210, R167, 0x7632, R210 ;  /* 0x00007632a7d23816 */ /* 0x020fc600000000d2 */
[----:B------:R-:W-:Y:S01]  /*70c0*/  @P3 FMUL.FTZ R212, R211, R236 ;  /* 0x000000ecd3d43220 */ /* 0x000fe20000410000 */
[----:B------:R-:W-:Y:S01]  /*70d0*/  @P3 SHF.L.U32 R211, R210, 0x10, RZ ;  /* 0x00000010d2d33819 */ /* 0x000fe200000006ff */
[----:B------:R-:W-:-:S03]  /*70e0*/  HFMA2 R210, -RZ, RZ, 0, 0 ;  /* 0x00000000ffd27431 */ /* 0x000fc600000001ff */
[----:B------:R-:W-:Y:S01]  /*70f0*/  F2FP.BF16.F32.PACK_AB R212, RZ, R212 ;  /* 0x000000d4ffd4723e */ /* 0x000fe200000010ff */
[----:B------:R-:W-:-:S03]  /*7100*/  @P3 FMUL.FTZ R210, R236, R211 ;  /* 0x000000d3ecd23220 */ /* 0x000fc60000410000 */
[----:B------:R-:W-:Y:S01]  /*7110*/  PRMT R171, R171, 0x5410, R212 ;  /* 0x00005410abab7816 */ /* 0x000fe200000000d4 */
[----:B------:R-:W-:Y:S01]  /*7120*/  FADD.FTZ R119, R119, R210 ;  /* 0x000000d277777221 */ /* 0x000fe20000010000 */
[----:B------:R-:W-:Y:S06]  /*7130*/  BRA `(.L_x_1515) ;  /* 0x0000001c00347947 */ /* 0x000fec0003800000 */
.L_x_1499:
[----:B------:R-:W-:Y:S05]  /*7140*/  @!P0 BRA `(.L_x_1530) ;  /* 0x0000000c00048947 */ /* 0x000fea0003800000 */
[----:B------:R-:W-:Y:S01]  /*7150*/  FFMA.FTZ R173, R216, R232, R234 ;  /* 0x000000e8d8ad7223 */ /* 0x000fe200000100ea */
[----:B------:R-:W-:Y:S01]  /*7160*/  ISETP.GT.AND P3, PT, R228, RZ, PT ;  /* 0x000000ffe400720c */ /* 0x000fe20003f64270 */
[----:B------:R-:W-:Y:S02]  /*7170*/  BSSY.RECONVERGENT B2, `(.L_x_1531) ;  /* 0x0000015000027945 */ /* 0x000fe40003800200 */
[----:B------:R-:W-:-:S04]  /*7180*/  FADD.FTZ R172, R180, -R173 ;  /* 0x800000adb4ac7221 */ /* 0x000fc80000010000 */
[----:B------:R-:W-:-:S05]  /*7190*/  FMUL.FTZ R231, R229, R172 ;  /* 0x000000ace5e77220 */ /* 0x000fca0000410000 */
[----:B------:R-:W-:Y:S01]  /*71a0*/  FSEL R231, R231, RZ, P3 ;  /* 0x000000ffe7e77208 */ /* 0x000fe20001800000 */
[----:B------:R-:W-:Y:S06]  /*71b0*/  @!P2 BRA `(.L_x_1532) ;  /* 0x000000000040a947 */ /* 0x000fec0003800000 */
[----:B------:R-:W-:-:S13]  /*71c0*/  LOP3.LUT P4, RZ, R210, 0xff, RZ, 0xc0, !PT ;  /* 0x000000ffd2ff7812 */ /* 0x000fda000788c0ff */
[----:B------:R-:W1:Y:S01]  /*71d0*/  @P4 LDC.64 R174, c[0x0][0x408] ;  /* 0x00010200ffae4b82 */ /* 0x000e620000000a00 */
[----:B0----5:R-:W-:-:S07]  /*71e0*/  @P4 SHF.L.U32 R213, R164, 0x10, RZ ;  /* 0x00000010a4d54819 */ /* 0x021fce00000006ff */
[----:B------:R-:W0:Y:S01]  /*71f0*/  @P4 LDC.64 R172, c[0x0][0x408] ;  /* 0x00010200ffac4b82 */ /* 0x000e220000000a00 */
[----:B-1----:R-:W-:-:S04]  /*7200*/  @P4 FMUL.FTZ R175, R175, R231 ;  /* 0x000000e7afaf4220 */ /* 0x002fc80000410000 */
[----:B------:R-:W-:Y:S01]  /*7210*/  @P4 FMUL.FTZ R174, R175, R174 ;  /* 0x000000aeafae4220 */ /* 0x000fe20000410000 */
[----:B------:R-:W-:Y:S01]  /*7220*/  MOV R175, RZ ;  /* 0x000000ff00af7202 */ /* 0x000fe20000000f00 */
[----:B0-----:R-:W-:Y:S02]  /*7230*/  @P4 FMUL.FTZ R173, R173, R231 ;  /* 0x000000e7adad4220 */ /* 0x001fe40000410000 */
[----:B------:R-:W-:Y:S02]  /*7240*/  @P4 FMUL.FTZ R175, R213, R174 ;  /* 0x000000aed5af4220 */ /* 0x000fe40000410000 */
[----:B------:R-:W-:Y:S01]  /*7250*/  @P4 FMUL.FTZ R174, R173, R172 ;  /* 0x000000acadae4220 */ /* 0x000fe20000410000 */
[----:B------:R-:W-:Y:S01]  /*7260*/  @P4 SHF.L.U32 R173, R60, 0x10, RZ ;  /* 0x000000103cad4819 */ /* 0x000fe200000006ff */
[----:B------:R-:W-:Y:S02]  /*7270*/  HFMA2 R172, -RZ, RZ, 0, 0 ;  /* 0x00000000ffac7431 */ /* 0x000fe400000001ff */
[----:B------:R-:W-:-:S02]  /*7280*/  FADD.FTZ R120, R120, R175 ;  /* 0x000000af78787221 */ /* 0x000fc40000010000 */
[----:B------:R-:W-:-:S05]  /*7290*/  @P4 FMUL.FTZ R172, R173, R174 ;  /* 0x000000aeadac4220 */ /* 0x000fca0000410000 */
[----:B------:R-:W-:-:S04]  /*72a0*/  F2FP.BF16.F32.PACK_AB R172, RZ, R172 ;  /* 0x000000acffac723e */ /* 0x000fc800000010ff */
[----:B------:R-:W-:-:S07]  /*72b0*/  PRMT R168, R172, 0x7610, R168 ;  /* 0x00007610aca87816 */ /* 0x000fce00000000a8 */
.L_x_1532:
[----:B------:R-:W-:Y:S05]  /*72c0*/  BSYNC.RECONVERGENT B2 ;  /* 0x0000000000027941 */ /* 0x000fea0003800200 */
.L_x_1531:
[----:B------:R-:W-:Y:S01]  /*72d0*/  FFMA.FTZ R173, R195, R232, R234 ;  /* 0x000000e8c3ad7223 */ /* 0x000fe200000100ea */
[----:B------:R-:W-:Y:S03]  /*72e0*/  BSSY.RECONVERGENT B2, `(.L_x_1533) ;  /* 0x0000016000027945 */ /* 0x000fe60003800200 */
[----:B------:R-:W-:-:S04]  /*72f0*/  FADD.FTZ R172, R194, -R173 ;  /* 0x800000adc2ac7221 */ /* 0x000fc80000010000 */
[----:B------:R-:W-:-:S05]  /*7300*/  FMUL.FTZ R233, R229, R172 ;  /* 0x000000ace5e97220 */ /* 0x000fca0000410000 */
[----:B------:R-:W-:Y:S01]  /*7310*/  FSEL R233, R233, RZ, P3 ;  /* 0x000000ffe9e97208 */ /* 0x000fe20001800000 */
[----:B------:R-:W-:Y:S06]  /*7320*/  @!P2 BRA `(.L_x_1534) ;  /* 0x000000000044a947 */ /* 0x000fec0003800000 */
[----:B------:R-:W-:-:S13]  /*7330*/  LOP3.LUT P4, RZ, R210, 0xff00, RZ, 0xc0, !PT ;  /* 0x0000ff00d2ff7812 */ /* 0x000fda000788c0ff */
[----:B------:R-:W1:Y:S08]  /*7340*/  @P4 LDC.64 R174, c[0x0][0x408] ;  /* 0x00010200ffae4b82 */ /* 0x000e700000000a00 */
[----:B------:R-:W2:Y:S01]  /*7350*/  @P4 LDC.64 R172, c[0x0][0x408] ;  /* 0x00010200ffac4b82 */ /* 0x000ea20000000a00 */
[----:B-1----:R-:W-:-:S04]  /*7360*/  @P4 FMUL.FTZ R175, R175, R233 ;  /* 0x000000e9afaf4220 */ /* 0x002fc80000410000 */
[----:B0-----:R-:W-:Y:S01]  /*7370*/  @P4 FMUL.FTZ R212, R175, R174 ;  /* 0x000000aeafd44220 */ /* 0x001fe20000410000 */
[----:B-----5:R-:W-:Y:S01]  /*7380*/  @P4 PRMT R174, R164, 0x7632, R174 ;  /* 0x00007632a4ae4816 */ /* 0x020fe200000000ae */
[----:B--2---:R-:W-:-:S03]  /*7390*/  @P4 FMUL.FTZ R173, R173, R233 ;  /* 0x000000e9adad4220 */ /* 0x004fc60000410000 */
[----:B------:R-:W-:Y:S01]  /*73a0*/  @P4 SHF.L.U32 R175, R174, 0x10, RZ ;  /* 0x00000010aeaf4819 */ /* 0x000fe200000006ff */
[----:B------:R-:W-:-:S04]  /*73b0*/  IMAD.MOV.U32 R174, RZ, RZ, RZ ;  /* 0x000000ffffae7224 */ /* 0x000fc800078e00ff */
[----:B------:R-:W-:Y:S01]  /*73c0*/  @P4 FMUL.FTZ R174, R175, R212 ;  /* 0x000000d4afae4220 */ /* 0x000fe20000410000 */
[----:B------:R-:W-:Y:S01]  /*73d0*/  @P4 FMUL.FTZ R212, R173, R172 ;  /* 0x000000acadd44220 */ /* 0x000fe20000410000 */
[----:B------:R-:W-:Y:S02]  /*73e0*/  @P4 SHF.L.U32 R173, R251, 0x10, RZ ;  /* 0x00000010fbad4819 */ /* 0x000fe400000006ff */
[----:B------:R-:W-:Y:S01]  /*73f0*/  MOV R172, RZ ;  /* 0x000000ff00ac7202 */ /* 0x000fe20000000f00 */
[----:B------:R-:W-:Y:S02]  /*7400*/  FADD.FTZ R121, R121, R174 ;  /* 0x000000ae79797221 */ /* 0x000fe40000010000 */
[----:B------:R-:W-:-:S05]  /*7410*/  @P4 FMUL.FTZ R172, R173, R212 ;  /* 0x000000d4adac4220 */ /* 0x000fca0000410000 */
[----:B------:R-:W-:-:S04]  /*7420*/  F2FP.BF16.F32.PACK_AB R172, RZ, R172 ;  /* 0x000000acffac723e */ /* 0x000fc800000010ff */
[----:B------:R-:W-:-:S07]  /*7430*/  PRMT R168, R168, 0x5410, R172 ;  /* 0x00005410a8a87816 */ /* 0x000fce00000000ac */
.L_x_1534:
[----:B------:R-:W-:Y:S05]  /*7440*/  BSYNC.RECONVERGENT B2 ;  /* 0x0000000000027941 */ /* 0x000fea0003800200 */
.L_x_1533:
[----:B------:R-:W-:Y:S01]  /*7450*/  FFMA.FTZ R172, R217, R232, R234 ;  /* 0x000000e8d9ac7223 */ /* 0x000fe200000100ea */
[----:B------:R-:W-:Y:S03]  /*7460*/  BSSY.RECONVERGENT B2, `(.L_x_1535) ;  /* 0x0000015000027945 */ /* 0x000fe60003800200 */
[----:B------:R-:W-:-:S04]  /*7470*/  FADD.FTZ R172, R181, -R172 ;  /* 0x800000acb5ac7221 */ /* 0x000fc80000010000 */
[----:B------:R-:W-:-:S05]  /*7480*/  FMUL.FTZ R174, R229, R172 ;  /* 0x000000ace5ae7220 */ /* 0x000fca0000410000 */
[----:B------:R-:W-:Y:S01]  /*7490*/  FSEL R174, R174, RZ, P3 ;  /* 0x000000ffaeae7208 */ /* 0x000fe20001800000 */
[----:B------:R-:W-:Y:S06]  /*74a0*/  @!P2 BRA `(.L_x_1536) ;  /* 0x000000000040a947 */ /* 0x000fec0003800000 */
[----:B------:R-:W-:Y:S01]  /*74b0*/  LOP3.LUT P4, RZ, R210, 0xff0000, RZ, 0xc0, !PT ;  /* 0x00ff0000d2ff7812 */ /* 0x000fe2000788c0ff */
[----:B------:R-:W-:-:S12]  /*74c0*/  HFMA2 R175, -RZ, RZ, 0, 0 ;  /* 0x00000000ffaf7431 */ /* 0x000fd800000001ff */
[----:B------:R-:W1:Y:S02]  /*74d0*/  @P4 LDC.64 R172, c[0x0][0x408] ;  /* 0x00010200ffac4b82 */ /* 0x000e640000000a00 */
[----:B-1----:R-:W-:-:S04]  /*74e0*/  @P4 FMUL.FTZ R173, R173, R174 ;  /* 0x000000aeadad4220 */ /* 0x002fc80000410000 */
[----:B------:R-:W-:Y:S01]  /*74f0*/  @P4 FMUL.FTZ R172, R173, R172 ;  /* 0x000000acadac4220 */ /* 0x000fe20000410000 */
[----:B-----5:R-:W-:-:S05]  /*7500*/  @P4 SHF.L.U32 R173, R165, 0x10, RZ ;  /* 0x00000010a5ad4819 */ /* 0x020fca00000006ff */
[----:B------:R-:W-:Y:S02]  /*7510*/  @P4 FMUL.FTZ R175, R173, R172 ;  /* 0x000000acadaf4220 */ /* 0x000fe40000410000 */
[----:B------:R-:W1:Y:S02]  /*7520*/  @P4 LDC.64 R172, c[0x0][0x408] ;  /* 0x00010200ffac4b82 */ /* 0x000e640000000a00 */
[----:B------:R-:W-:Y:S01]  /*7530*/  FADD.FTZ R122, R122, R175 ;  /* 0x000000af7a7a7221 */ /* 0x000fe20000010000 */
[----:B-1----:R-:W-:-:S04]  /*7540*/  @P4 FMUL.FTZ R173, R173, R174 ;  /* 0x000000aeadad4220 */ /* 0x002fc80000410000 */
[----:B0-----:R-:W-:Y:S01]  /*7550*/  @P4 FMUL.FTZ R212, R173, R172 ;  /* 0x000000acadd44220 */ /* 0x001fe20000410000 */
[----:B------:R-:W-:Y:S02]  /*7560*/  @P4 SHF.L.U32 R173, R61, 0x10, RZ ;  /* 0x000000103dad4819 */ /* 0x000fe400000006ff */
[----:B------:R-:W-:-:S03]  /*7570*/  MOV R172, RZ ;  /* 0x000000ff00ac7202 */ /* 0x000fc60000000f00 */
[----:B------:R-:W-:-:S05]  /*7580*/  @P4 FMUL.FTZ R172, R173, R212 ;  /* 0x000000d4adac4220 */ /* 0x000fca0000410000 */
[----:B------:R-:W-:-:S04]  /*7590*/  F2FP.BF16.F32.PACK_AB R172, RZ, R172 ;  /* 0x000000acffac723e */ /* 0x000fc800000010ff */
[----:B------:R-:W-:-:S07]  /*75a0*/  PRMT R169, R172, 0x7610, R169 ;  /* 0x00007610aca97816 */ /* 0x000fce00000000a9 */
.L_x_1536:
[----:B------:R-:W-:Y:S05]  /*75b0*/  BSYNC.RECONVERGENT B2 ;  /* 0x0000000000027941 */ /* 0x000fea0003800200 */
.L_x_1535:
[----:B------:R-:W-:Y:S01]  /*75c0*/  FFMA.FTZ R173, R193, R232, R234 ;  /* 0x000000e8c1ad7223 */ /* 0x000fe200000100ea */
[----:B------:R-:W-:Y:S03]  /*75d0*/  BSSY.RECONVERGENT B2, `(.L_x_1537) ;  /* 0x0000016000027945 */ /* 0x000fe60003800200 */
[----:B0-----:R-:W-:-:S04]  /*75e0*/  FADD.FTZ R212, R192, -R173 ;  /* 0x800000adc0d47221 */ /* 0x001fc80000010000 */
[----:B------:R-:W-:-:S05]  /*75f0*/  FMUL.FTZ R212, R229, R212 ;  /* 0x000000d4e5d47220 */ /* 0x000fca0000410000 */
[----:B------:R-:W-:Y:S01]  /*7600*/  FSEL R212, R212, RZ, P3 ;  /* 0x000000ffd4d47208 */ /* 0x000fe20001800000 */
[----:B------:R-:W-:Y:S06]  /*7610*/  @!P2 BRA `(.L_x_1538) ;  /* 0x000000000044a947 */ /* 0x000fec0003800000 */
[----:B------:R-:W-:Y:S01]  /*7620*/  LOP3.LUT P4, RZ, R210, 0xff000000, RZ, 0xc0, !PT ;  /* 0xff000000d2ff7812 */ /* 0x000fe2000788c0ff */
[----:B------:R-:W-:-:S12]  /*7630*/  HFMA2 R236, -RZ, RZ, 0, 0 ;  /* 0x00000000ffec7431 */ /* 0x000fd800000001ff */
[----:B------:R-:W0:Y:S02]  /*7640*/  @P4 LDC.64 R172, c[0x0][0x408] ;  /* 0x00010200ffac4b82 */ /* 0x000e240000000a00 */
[----:B0-----:R-:W-:-:S04]  /*7650*/  @P4 FMUL.FTZ R173, R173, R212 ;  /* 0x000000d4adad4220 */ /* 0x001fc80000410000 */
[----:B------:R-:W-:Y:S01]  /*7660*/  @P4 FMUL.FTZ R173, R173, R172 ;  /* 0x000000acadad4220 */ /* 0x000fe20000410000 */
[----:B-----5:R-:W-:-:S04]  /*7670*/  @P4 PRMT R172, R165, 0x7632, R172 ;  /* 0x00007632a5ac4816 */ /* 0x020fc800000000ac */
[----:B------:R-:W-:-:S05]  /*7680*/  @P4 SHF.L.U32 R172, R172, 0x10, RZ ;  /* 0x00000010acac4819 */ /* 0x000fca00000006ff */
[----:B------:R-:W-:Y:S02]  /*7690*/  @P4 FMUL.FTZ R236, R172, R173 ;  /* 0x000000adacec4220 */ /* 0x000fe40000410000 */
[----:B------:R-:W0:Y:S02]  /*76a0*/  @P4 LDC.64 R172, c[0x0][0x408] ;  /* 0x00010200ffac4b82 */ /* 0x000e240000000a00 */
[----:B------:R-:W-:Y:S01]  /*76b0*/  FADD.FTZ R123, R123, R236 ;  /* 0x000000ec7b7b7221 */ /* 0x000fe20000010000 */
[----:B0-----:R-:W-:-:S04]  /*76c0*/  @P4 FMUL.FTZ R173, R173, R212 ;  /* 0x000000d4adad4220 */ /* 0x001fc80000410000 */
[----:B------:R-:W-:Y:S01]  /*76d0*/  @P4 FMUL.FTZ R238, R173, R172 ;  /* 0x000000acadee4220 */ /* 0x000fe20000410000 */
[----:B------:R-:W-:Y:S02]  /*76e0*/  @P4 SHF.L.U32 R173, R249, 0x10, RZ ;  /* 0x00000010f9ad4819 */ /* 0x000fe400000006ff */
[----:B------:R-:W-:-:S03]  /*76f0*/  MOV R172, RZ ;  /* 0x000000ff00ac7202 */ /* 0x000fc60000000f00 */
[----:B------:R-:W-:-:S05]  /*7700*/  @P4 FMUL.FTZ R172, R173, R238 ;  /* 0x000000eeadac4220 */ /* 0x000fca0000410000 */
[----:B------:R-:W-:-:S04]  /*7710*/  F2FP.BF16.F32.PACK_AB R172, RZ, R172 ;  /* 0x000000acffac723e */ /* 0x000fc800000010ff */
[----:B------:R-:W-:-:S07]  /*7720*/  PRMT R169, R169, 0x5410, R172 ;  /* 0x00005410a9a97816 */ /* 0x000fce00000000ac */
.L_x_1538:
[----:B------:R-:W-:Y:S05]  /*7730*/  BSYNC.RECONVERGENT B2 ;  /* 0x0000000000027941 */ /* 0x000fea0003800200 */
.L_x_1537:
[-CC-:B------:R-:W-:Y:S01]  /*7740*/  FFMA.FTZ R175, R19, R232.reuse, R234.reuse ;  /* 0x000000e813af7223 */ /* 0x180fe200000100ea */
[----:B------:R-:W-:Y:S01]  /*7750*/  FFMA.FTZ R173, R218, R232, R234 ;  /* 0x000000e8daad7223 */ /* 0x000fe200000100ea */
[----:B------:R-:W-:Y:S02]  /*7760*/  BSSY.RECONVERGENT B2, `(.L_x_1539) ;  /* 0x0000019000027945 */ /* 0x000fe40003800200 */
        /* <DEDUP_REMOVED lines=8> */
[----:B------:R-:W-:-:S13]  /*77f0*/  LOP3.LUT P4, RZ, R211, 0xff, RZ, 0xc0, !PT ;  /* 0x000000ffd3ff7812 */ /* 0x000fda000788c0ff */
[----:B------:R-:W0:Y:S01]  /*7800*/  @P4 LDC.64 R174, c[0x0][0x408] ;  /* 0x00010200ffae4b82 */ /* 0x000e220000000a00 */
[----:B-----5:R-:W-:Y:S01]  /*7810*/  @P4 SHF.L.U32 R213, R166, 0x10, RZ ;  /* 0x00000010a6d54819 */ /* 0x020fe200000006ff */
        /* <DEDUP_REMOVED lines=13> */
.L_x_1540:
[----:B------:R-:W-:Y:S05]  /*78f0*/  BSYNC.RECONVERGENT B2 ;  /* 0x0000000000027941 */ /* 0x000fea0003800200 */
.L_x_1539:
[----:B------:R-:W-:Y:S01]  /*7900*/  BSSY.RECONVERGENT B2, `(.L_x_1541) ;  /* 0x0000014000027945 */ /* 0x000fe20003800200 */
[----:B------:R-:W-:-:S03]  /*7910*/  F2FP.BF16.F32.PACK_AB R174, R172, R212 ;  /* 0x000000d4acae723e */ /* 0x000fc600000010ff */
[----:B------:R-:W-:Y:S05]  /*7920*/  @!P2 BRA `(.L_x_1542) ;  /* 0x000000000044a947 */ /* 0x000fea0003800000 */
[----:B------:R-:W-:-:S13]  /*7930*/  LOP3.LUT P4, RZ, R211, 0xff00, RZ, 0xc0, !PT ;  /* 0x0000ff00d3ff7812 */ /* 0x000fda000788c0ff */
[----:B------:R-:W0:Y:S01]  /*7940*/  @P4 LDC.64 R212, c[0x0][0x408] ;  /* 0x00010200ffd44b82 */ /* 0x000e220000000a00 */
[----:B-----5:R-:W-:-:S04]  /*7950*/  @P4 PRMT R175, R166, 0x7632, R175 ;  /* 0x00007632a6af4816 */ /* 0x020fc800000000af */
        /* <DEDUP_REMOVED lines=8> */
[----:B0-----:R-:W-:Y:S01]  /*79e0*/  @P4 FMUL.FTZ R213, R213, R172 ;  /* 0x000000acd5d54220 */ /* 0x001fe20000410000 */
[----:B------:R-:W-:-:S03]  /*79f0*/  MOV R172, RZ ;  /* 0x000000ff00ac7202 */ /* 0x000fc60000000f00 */
[----:B------:R-:W-:-:S04]  /*7a00*/  @P4 FMUL.FTZ R212, R213, R212 ;  /* 0x000000d4d5d44220 */ /* 0x000fc80000410000 */
[----:B------:R-:W-:-:S05]  /*7a10*/  @P4 FMUL.FTZ R172, R175, R212 ;  /* 0x000000d4afac4220 */ /* 0x000fca0000410000 */
[----:B------:R-:W-:-:S04]  /*7a20*/  F2FP.BF16.F32.PACK_AB R172, RZ, R172 ;  /* 0x000000acffac723e */ /* 0x000fc800000010ff */
[----:B------:R-:W-:-:S07]  /*7a30*/  PRMT R170, R170, 0x5410, R172 ;  /* 0x00005410aaaa7816 */ /* 0x000fce00000000ac */
.L_x_1542:
[----:B------:R-:W-:Y:S05]  /*7a40*/  BSYNC.RECONVERGENT B2 ;  /* 0x0000000000027941 */ /* 0x000fea0003800200 */
.L_x_1541:
[-CC-:B------:R-:W-:Y:S01]  /*7a50*/  FFMA.FTZ R175, R17, R232.reuse, R234.reuse ;  /* 0x000000e811af7223 */ /* 0x180fe200000100ea */
[----:B------:R-:W-:Y:S01]  /*7a60*/  FFMA.FTZ R172, R219, R232, R234 ;  /* 0x000000e8dbac7223 */ /* 0x000fe200000100ea */
[----:B------:R-:W-:Y:S02]  /*7a70*/  BSSY.RECONVERGENT B2, `(.L_x_1543) ;  /* 0x0000019000027945 */ /* 0x000fe40003800200 */
[----:B------:R-:W-:Y:S01]  /*7a80*/  FADD.FTZ R212, R16, -R175 ;  /* 0x800000af10d47221 */ /* 0x000fe20000010000 */
[----:B------:R-:W-:-:S03]  /*7a90*/  FADD.FTZ R172, R183, -R172 ;  /* 0x800000acb7ac7221 */ /* 0x000fc60000010000 */
[C---:B------:R-:W-:Y:S01]  /*7aa0*/  FMUL.FTZ R175, R229.reuse, R212 ;  /* 0x000000d4e5af7220 */ /* 0x040fe20000410000 */
[----:B------:R-:W-:Y:S01]  /*7ab0*/  FMUL.FTZ R236, R229, R172 ;  /* 0x000000ace5ec7220 */ /* 0x000fe20000410000 */
[----:B------:R-:W-:-:S03]  /*7ac0*/  F2FP.BF16.F32.PACK_AB R172, R233, R231 ;  /* 0x000000e7e9ac723e */ /* 0x000fc600000010ff */
[----:B------:R-:W-:Y:S02]  /*7ad0*/  FSEL R231, R175, RZ, P3 ;  /* 0x000000ffafe77208 */ /* 0x000fe40001800000 */
[----:B------:R-:W-:Y:S01]  /*7ae0*/  FSEL R236, R236, RZ, P3 ;  /* 0x000000ffecec7208 */ /* 0x000fe20001800000 */
[----:B------:R-:W-:Y:S06]  /*7af0*/  @!P2 BRA `(.L_x_1544) ;  /* 0x000000000040a947 */ /* 0x000fec0003800000 */
[----:B------:R-:W-:Y:S01]  /*7b00*/  LOP3.LUT P3, RZ, R211, 0xff0000, RZ, 0xc0, !PT ;  /* 0x00ff0000d3ff7812 */ /* 0x000fe2000786c0ff */
[----:B------:R-:W-:-:S12]  /*7b10*/  HFMA2 R175, -RZ, RZ, 0, 0 ;  /* 0x00000000ffaf7431 */ /* 0x000fd800000001ff */
[----:B------:R-:W0:Y:S02]  /*7b20*/  @P3 LDC.64 R212, c[0x0][0x408] ;  /* 0x00010200ffd43b82 */ /* 0x000e240000000a00 */
[----:B0-----:R-:W-:-:S04]  /*7b30*/  @P3 FMUL.FTZ R213, R213, R236 ;  /* 0x000000ecd5d53220 */ /* 0x001fc80000410000 */
[----:B------:R-:W-:Y:S01]  /*7b40*/  @P3 FMUL.FTZ R212, R213, R212 ;  /* 0x000000d4d5d43220 */ /* 0x000fe20000410000 */
[----:B-----5:R-:W-:-:S05]  /*7b50*/  @P3 SHF.L.U32 R213, R167, 0x10, RZ ;  /* 0x00000010a7d53819 */ /* 0x020fca00000006ff */
[----:B------:R-:W-:Y:S02]  /*7b60*/  @P3 FMUL.FTZ R175, R213, R212 ;  /* 0x000000d4d5af3220 */ /* 0x000fe40000410000 */
[----:B------:R-:W0:Y:S02]  /*7b70*/  @P3 LDC.64 R212, c[0x0][0x408] ;  /* 0x00010200ffd43b82 */ /* 0x000e240000000a00 */
[----:B------:R-:W-:Y:S01]  /*7b80*/  FADD.FTZ R118, R118, R175 ;  /* 0x000000af76767221 */ /* 0x000fe20000010000 */
[----:B------:R-:W-:Y:S01]  /*7b90*/  MOV R175, RZ ;  /* 0x000000ff00af7202 */ /* 0x000fe20000000f00 */
[----:B0-----:R-:W-:-:S04]  /*7ba0*/  @P3 FMUL.FTZ R213, R213, R236 ;  /* 0x000000ecd5d53220 */ /* 0x001fc80000410000 */
[----:B------:R-:W-:Y:S01]  /*7bb0*/  @P3 FMUL.FTZ R213, R213, R212 ;  /* 0x000000d4d5d53220 */ /* 0x000fe20000410000 */
[----:B------:R-:W-:-:S05]  /*7bc0*/  @P3 SHF.L.U32 R212, R63, 0x10, RZ ;  /* 0x000000103fd43819 */ /* 0x000fca00000006ff */
[----:B------:R-:W-:-:S05]  /*7bd0*/  @P3 FMUL.FTZ R175, R212, R213 ;  /* 0x000000d5d4af3220 */ /* 0x000fca0000410000 */
[----:B------:R-:W-:-:S04]  /*7be0*/  F2FP.BF16.F32.PACK_AB R175, RZ, R175 ;  /* 0x000000afffaf723e */ /* 0x000fc800000010ff */
[----:B------:R-:W-:-:S07]  /*7bf0*/  PRMT R171, R175, 0x7610, R171 ;  /* 0x00007610afab7816 */ /* 0x000fce00000000ab */
.L_x_1544:
[----:B------:R-:W-:Y:S05]  /*7c00*/  BSYNC.RECONVERGENT B2 ;  /* 0x0000000000027941 */ /* 0x000fea0003800200 */
.L_x_1543:
[----:B------:R-:W-:Y:S01]  /*7c10*/  F2FP.BF16.F32.PACK_AB R175, R231, R236 ;  /* 0x000000ece7af723e */ /* 0x000fe200000010ff */
[----:B------:R-:W-:Y:S06]  /*7c20*/  @!P2 BRA `(.L_x_1515) ;  /* 0x000000100078a947 */ /* 0x000fec0003800000 */
[----:B------:R-:W-:Y:S01]  /*7c30*/  ISETP.GE.U32.AND P3, PT, R210, RZ, PT ;  /* 0x000000ffd200720c */ /* 0x000fe20003f66070 */
[----:B------:R-:W-:-:S03]  /*7c40*/  HFMA2 R212, -RZ, RZ, 0, 0 ;  /* 0x00000000ffd47431 */ /* 0x000fc600000001ff */
[----:B------:R-:W-:-:S13]  /*7c50*/  ISETP.GE.U32.AND.EX P3, PT, R211, 0x1000000, PT, P3 ;  /* 0x01000000d300780c */ /* 0x000fda0003f66130 */
        /* <DEDUP_REMOVED lines=14> */
[----:B------:R-:W-:Y:S01]  /*7d40*/  PRMT R171, R171, 0x5410, R210 ;  /* 0x00005410abab7816 */ /* 0x000fe200000000d2 */
[----:B------:R-:W-:Y:S06]  /*7d50*/  BRA `(.L_x_1515) ;  /* 0x00000010002c7947 */ /* 0x000fec0003800000 */
.L_x_1530:
[----:B------:R-:W-:Y:S04]  /*7d60*/  BSSY.RECONVERGENT B2, `(.L_x_1545) ;  /* 0x0000020000027945 */ /* 0x000fe80003800200 */
[----:B------:R-:W-:Y:S05]  /*7d70*/  @!P2 BRA `(.L_x_1546) ;  /* 0x000000000078a947 */ /* 0x000fea0003800000 */
[----:B------:R-:W-:Y:S01]  /*7d80*/  LOP3.LUT P3, RZ, R210, 0xff, RZ, 0xc0, !PT ;  /* 0x000000ffd2ff7812 */ /* 0x000fe2000786c0ff */
[----:B------:R-:W-:Y:S01]  /*7d90*/  BSSY.RECONVERGENT B3, `(.L_x_1547) ;  /* 0x000000c000037945 */ /* 0x000fe20003800200 */
[----:B0-----:R-:W-:-:S11]  /*7da0*/  HFMA2 R213, -RZ, RZ, 0, 0 ;  /* 0x00000000ffd57431 */ /* 0x001fd600000001ff */
[----:B------:R-:W-:Y:S05]  /*7db0*/  @!P3 BRA `(.L_x_1548) ;  /* 0x000000000024b947 */ /* 0x000fea0003800000 */
[----:B------:R-:W-:Y:S01]  /*7dc0*/  FFMA.FTZ R213, R216, R232, R234 ;  /* 0x000000e8d8d57223 */ /* 0x000fe200000100ea */
[----:B------:R-:W-:-:S03]  /*7dd0*/  ISETP.GT.AND P4, PT, R228, RZ, PT ;  /* 0x000000ffe400720c */ /* 0x000fc60003f84270 */
[----:B------:R-:W-:Y:S01]  /*7de0*/  FADD.FTZ R212, R180, -R213 ;  /* 0x800000d5b4d47221 */ /* 0x000fe20000010000 */
[----:B-----5:R-:W-:-:S03]  /*7df0*/  SHF.L.U32 R213, R164, 0x10, RZ ;  /* 0x00000010a4d57819 */ /* 0x020fc600000006ff */
[----:B------:R-:W-:-:S05]  /*7e00*/  FMUL.FTZ R212, R229, R212 ;  /* 0x000000d4e5d47220 */ /* 0x000fca0000410000 */
[----:B------:R-:W-:-:S05]  /*7e10*/  FSEL R212, R212, RZ, P4 ;  /* 0x000000ffd4d47208 */ /* 0x000fca0002000000 */
[----:B------:R-:W-:-:S04]  /*7e20*/  FMUL.FTZ R212, R212, UR13 ;  /* 0x0000000dd4d47c20 */ /* 0x000fc80008410000 */
[----:B------:R-:W-:-:S04]  /*7e30*/  FMUL.FTZ R212, R212, UR12 ;  /* 0x0000000cd4d47c20 */ /* 0x000fc80008410000 */
[----:B------:R-:W-:-:S07]  /*7e40*/  FMUL.FTZ R213, R213, R212 ;  /* 0x000000d4d5d57220 */ /* 0x000fce0000410000 */
.L_x_1548:
[----:B------:R-:W-:Y:S05]  /*7e50*/  BSYNC.RECONVERGENT B3 ;  /* 0x0000000000037941 */ /* 0x000fea0003800200 */
.L_x_1547:
        /* <DEDUP_REMOVED lines=13> */
.L_x_1550:
[----:B------:R-:W-:Y:S05]  /*7f30*/  BSYNC.RECONVERGENT B3 ;  /* 0x0000000000037941 */ /* 0x000fea0003800200 */
.L_x_1549:
[----:B------:R-:W-:-:S04]  /*7f40*/  F2FP.BF16.F32.PACK_AB R212, RZ, R212 ;  /* 0x000000d4ffd4723e */ /* 0x000fc800000010ff */
[----:B------:R-:W-:-:S07]  /*7f50*/  PRMT R168, R212, 0x7610, R168 ;  /* 0x00007610d4a87816 */ /* 0x000fce00000000a8 */
.L_x_1546:
[----:B------:R-:W-:Y:S05]  /*7f60*/  BSYNC.RECONVERGENT B2 ;  /* 0x0000000000027941 */ /* 0x000fea0003800200 */
.L_x_1545:
        /* <DEDUP_REMOVED lines=8> */
[----:B------:R-:W-:-:S04]  /*7ff0*/  FADD.FTZ R212, R194, -R213 ;  /* 0x800000d5c2d47221 */ /* 0x000fc80000010000 */
[----:B------:R-:W-:-:S05]  /*8000*/  FMUL.FTZ R212, R229, R212 ;  /* 0x000000d4e5d47220 */ /* 0x000fca0000410000 */
[----:B------:R-:W-:-:S05]  /*8010*/  FSEL R212, R212, RZ, P4 ;  /* 0x000000ffd4d47208 */ /* 0x000fca0002000000 */
[----:B------:R-:W-:Y:S01]  /*8020*/  FMUL.FTZ R213, R212, UR13 ;  /* 0x0000000dd4d57c20 */ /* 0x000fe20008410000 */
[----:B-----5:R-:W-:-:S03]  /*8030*/  PRMT R212, R164, 0x7632, R212 ;  /* 0x00007632a4d47816 */ /* 0x020fc600000000d4 */
[----:B------:R-:W-:Y:S01]  /*8040*/  FMUL.FTZ R213, R213, UR12 ;  /* 0x0000000cd5d57c20 */ /* 0x000fe20008410000 */
[----:B------:R-:W-:-:S05]  /*8050*/  SHF.L.U32 R212, R212, 0x10, RZ ;  /* 0x00000010d4d47819 */ /* 0x000fca00000006ff */
[----:B------:R-:W-:-:S07]  /*8060*/  FMUL.FTZ R212, R212, R213 ;  /* 0x000000d5d4d47220 */ /* 0x000fce0000410000 */
.L_x_1554:
[----:B------:R-:W-:Y:S05]  /*8070*/  BSYNC.RECONVERGENT B3 ;  /* 0x0000000000037941 */ /* 0x000fea0003800200 */
.L_x_1553:
        /* <DEDUP_REMOVED lines=13> */
.L_x_1556:
[----:B------:R-:W-:Y:S05]  /*8150*/  BSYNC.RECONVERGENT B3 ;  /* 0x0000000000037941 */ /* 0x000fea0003800200 */
.L_x_1555:
[----:B------:R-:W-:-:S04]  /*8160*/  F2FP.BF16.F32.PACK_AB R212, RZ, R212 ;  /* 0x000000d4ffd4723e */ /* 0x000fc800000010ff */
[----:B------:R-:W-:-:S07]  /*8170*/  PRMT R168, R168, 0x5410, R212 ;  /* 0x00005410a8a87816 */ /* 0x000fce00000000d4 */
.L_x_1552:
[----:B------:R-:W-:Y:S05]  /*8180*/  BSYNC.RECONVERGENT B2 ;  /* 0x0000000000027941 */ /* 0x000fea0003800200 */
.L_x_1551:
[----:B------:R-:W-:Y:S04]  /*8190*/  BSSY.RECONVERGENT B2, `(.L_x_1557) ;  /* 0x0000020000027945 */ /* 0x000fe80003800200 */
[----:B------:R-:W-:Y:S05]  /*81a0*/  @!P2 BRA `(.L_x_1558) ;  /* 0x000000000078a947 */ /* 0x000fea0003800000 */
[----:B------:R-:W-:Y:S01]  /*81b0*/  LOP3.LUT P3, RZ, R210, 0xff0000, RZ, 0xc0, !PT ;  /* 0x00ff0000d2ff7812 */ /* 0x000fe2000786c0ff */
[----:B------:R-:W-:Y:S01]  /*81c0*/  BSSY.RECONVERGENT B3, `(.L_x_1559) ;  /* 0x000000c000037945 */ /* 0x000fe20003800200 */
[----:B0-----:R-:W-:-:S11]  /*81d0*/  HFMA2 R213, -RZ, RZ, 0, 0 ;  /* 0x00000000ffd57431 */ /* 0x001fd600000001ff */
        /* <DEDUP_REMOVED lines=8> */
[----:B------:R-:W-:-:S04]  /*8260*/  FMUL.FTZ R212, R212, UR12 ;  /* 0x0000000cd4d47c20 */ /* 0x000fc80008410000 */
[----:B------:R-:W-:-:S07]  /*8270*/  FMUL.FTZ R213, R213, R212 ;  /* 0x000000d4d5d57220 */ /* 0x000fce0000410000 */
.L_x_1560:
[----:B------:R-:W-:Y:S05]  /*8280*/  BSYNC.RECONVERGENT B3 ;  /* 0x0000000000037941 */ /* 0x000fea0003800200 */
.L_x_1559:
        /* <DEDUP_REMOVED lines=13> */
.L_x_1562:
[----:B------:R-:W-:Y:S05]  /*8360*/  BSYNC.RECONVERGENT B3 ;  /* 0x0000000000037941 */ /* 0x000fea0003800200 */
.L_x_1561:
[----:B------:R-:W-:-:S04]  /*8370*/  F2FP.BF16.F32.PACK_AB R212, RZ, R212 ;  /* 0x000000d4ffd4723e */ /* 0x000fc800000010ff */
[----:B------:R-:W-:-:S07]  /*8380*/  PRMT R169, R212, 0x7610, R169 ;  /* 0x00007610d4a97816 */ /* 0x000fce00000000a9 */
.L_x_1558:
[----:B------:R-:W-:Y:S05]  /*8390*/  BSYNC.RECONVERGENT B2 ;  /* 0x0000000000027941 */ /* 0x000fea0003800200 */
.L_x_1557:
        /* <DEDUP_REMOVED lines=16> */
.L_x_1566:
[----:B------:R-:W-:Y:S05]  /*84a0*/  BSYNC.RECONVERGENT B3 ;  /* 0x0000000000037941 */ /* 0x000fea0003800200 */
.L_x_1565:
        /* <DEDUP_REMOVED lines=13> */
.L_x_1568:
[----:B------:R-:W-:Y:S05]  /*8580*/  BSYNC.RECONVERGENT B3 ;  /* 0x0000000000037941 */ /* 0x000fea0003800200 */
.L_x_1567:
[----:B------:R-:W-:-:S04]  /*8590*/  F2FP.BF16.F32.PACK_AB R212, RZ, R212 ;  /* 0x000000d4ffd4723e */ /* 0x000fc800000010ff */
[----:B------:R-:W-:-:S07]  /*85a0*/  PRMT R169, R169, 0x5410, R212 ;  /* 0x00005410a9a97816 */ /* 0x000fce00000000d4 */
.L_x_1564:
[----:B------:R-:W-:Y:S05]  /*85b0*/  BSYNC.RECONVERGENT B2 ;  /* 0x0000000000027941 */ /* 0x000fea0003800200 */
.L_x_1563:
        /* <DEDUP_REMOVED lines=15> */
.L_x_1572:
[----:B------:R-:W-:Y:S05]  /*86b0*/  BSYNC.RECONVERGENT B3 ;  /* 0x0000000000037941 */ /* 0x000fea0003800200 */
.L_x_1571:
        /* <DEDUP_REMOVED lines=13> */
.L_x_1574:
[----:B------:R-:W-:Y:S05]  /*8790*/  BSYNC.RECONVERGENT B3 ;  /* 0x0000000000037941 */ /* 0x000fea0003800200 */
.L_x_1573:
[----:B------:R-:W-:-:S04]  /*87a0*/  F2FP.BF16.F32.PACK_AB R212, RZ, R212 ;  /* 0x000000d4ffd4723e */ /* 0x000fc800000010ff */
[----:B------:R-:W-:-:S07]  /*87b0*/  PRMT R170, R212, 0x7610, R170 ;  /* 0x00007610d4aa7816 */ /* 0x000fce00000000aa */
.L_x_1570:
[----:B------:R-:W-:Y:S05]  /*87c0*/  BSYNC.RECONVERGENT B2 ;  /* 0x0000000000027941 */ /* 0x000fea0003800200 */
.L_x_1569:
        /* <DEDUP_REMOVED lines=16> */
.L_x_1578:
[----:B------:R-:W-:Y:S05]  /*88d0*/  BSYNC.RECONVERGENT B3 ;  /* 0x0000000000037941 */ /* 0x000fea0003800200 */
.L_x_1577:
        /* <DEDUP_REMOVED lines=13> */
.L_x_1580:
[----:B------:R-:W-:Y:S05]  /*89b0*/  BSYNC.RECONVERGENT B3 ;  /* 0x0000000000037941 */ /* 0x000fea0003800200 */
.L_x_1579:
[----:B------:R-:W-:-:S04]  /*89c0*/  F2FP.BF16.F32.PACK_AB R212, RZ, R212 ;  /* 0x000000d4ffd4723e */ /* 0x000fc800000010ff */
[----:B------:R-:W-:-:S07]  /*89d0*/  PRMT R170, R170, 0x5410, R212 ;  /* 0x00005410aaaa7816 */ /* 0x000fce00000000d4 */
.L_x_1576:
[----:B------:R-:W-:Y:S05]  /*89e0*/  BSYNC.RECONVERGENT B2 ;  /* 0x0000000000027941 */ /* 0x000fea0003800200 */
.L_x_1575:
        /* <DEDUP_REMOVED lines=15> */
.L_x_1584:
[----:B------:R-:W-:Y:S05]  /*8ae0*/  BSYNC.RECONVERGENT B3 ;  /* 0x0000000000037941 */ /* 0x000fea0003800200 */
.L_x_1583:
        /* <DEDUP_REMOVED lines=13> */
.L_x_1586:
[----:B------:R-:W-:Y:S05]  /*8bc0*/  BSYNC.RECONVERGENT B3 ;  /* 0x0000000000037941 */ /* 0x000fea0003800200 */
.L_x_1585:
[----:B------:R-:W-:-:S04]  /*8bd0*/  F2FP.BF16.F32.PACK_AB R212, RZ, R212 ;  /* 0x000000d4ffd4723e */ /* 0x000fc800000010ff */
[----:B------:R-:W-:-:S07]  /*8be0*/  PRMT R171, R212, 0x7610, R171 ;  /* 0x00007610d4ab7816 */ /* 0x000fce00000000ab */
.L_x_1582:
[----:B------:R-:W-:Y:S05]  /*8bf0*/  BSYNC.RECONVERGENT B2 ;  /* 0x0000000000027941 */ /* 0x000fea0003800200 */
.L_x_1581:
[----:B------:R-:W-:Y:S05]  /*8c00*/  @!P2 BRA `(.L_x_1515) ;  /* 0x000000000080a947 */ /* 0x000fea0003800000 */
[----:B------:R-:W-:Y:S01]  /*8c10*/  ISETP.GE.U32.AND P3, PT, R210, RZ, PT ;  /* 0x000000ffd200720c */ /* 0x000fe20003f66070 */
[----:B------:R-:W-:Y:S01]  /*8c20*/  BSSY.RECONVERGENT B2, `(.L_x_1587) ;  /* 0x000000e000027945 */ /* 0x000fe20003800200 */
[----:B------:R-:W-:Y:S02]  /*8c30*/  HFMA2 R210, -RZ, RZ, 0, 0 ;  /* 0x00000000ffd27431 */ /* 0x000fe400000001ff */
[----:B------:R-:W-:-:S13]  /*8c40*/  ISETP.GE.U32.AND.EX P3, PT, R211, 0x1000000, PT, P3 ;  /* 0x01000000d300780c */ /* 0x000fda0003f66130 */
        /* <DEDUP_REMOVED lines=11> */
.L_x_1588:
[----:B------:R-:W-:Y:S05]  /*8d00*/  BSYNC.RECONVERGENT B2 ;  /* 0x0000000000027941 */ /* 0x000fea0003800200 */
.L_x_1587:
        /* <DEDUP_REMOVED lines=13> */
.L_x_1590:
[----:B------:R-:W-:Y:S05]  /*8de0*/  BSYNC.RECONVERGENT B2 ;  /* 0x0000000000027941 */ /* 0x000fea0003800200 */
.L_x_1589:
[----:B------:R-:W-:-:S04]  /*8df0*/  F2FP.BF16.F32.PACK_AB R210, RZ, R210 ;  /* 0x000000d2ffd2723e */ /* 0x000fc800000010ff */
[----:B0-----:R-:W-:-:S07]  /*8e00*/  PRMT R171, R171, 0x5410, R210 ;  /* 0x00005410abab7816 */ /* 0x001fce00000000d2 */
.L_x_1515:
[----:B------:R-:W-:Y:S05]  /*8e10*/  BSYNC.RECONVERGENT B1 ;  /* 0x0000000000017941 */ /* 0x000fea0003800200 */
.L_x_1498:
        /* <DEDUP_REMOVED lines=14> */
.L_x_1592:
[----:B------:R-:W-:Y:S05]  /*8f00*/  BSYNC.RECONVERGENT B1 ;  /* 0x0000000000017941 */ /* 0x000fea0003800200 */
.L_x_1591:
[----:B------:R-:W-:Y:S04]  /*8f10*/  BSSY.RECONVERGENT B1, `(.L_x_1593) ;  /* 0x0000312000017945 */ /* 0x000fe80003800200 */
[----:B------:R-:W-:Y:S05]  /*8f20*/  @!P1 BRA `(.L_x_1594) ;  /* 0x0000001400089947 */ /* 0x000fea0003800000 */
[----:B------:R-:W-:Y:S05]  /*8f30*/  @!P0 BRA `(.L_x_1595) ;  /* 0x0000000800908947 */ /* 0x000fea0003800000 */
[----:B------:R-:W-:Y:S01]  /*8f40*/  ISETP.GT.AND P3, PT, R228, RZ, PT ;  /* 0x000000ffe400720c */ /* 0x000fe20003f64270 */
[----:B------:R-:W-:Y:S01]  /*8f50*/  BSSY.RECONVERGENT B2, `(.L_x_1596) ;  /* 0x0000029000027945 */ /* 0x000fe20003800200 */
[----:B0-----:R-:W-:Y:S02]  /*8f60*/  PRMT R172, R24, 0x7632, R172 ;  /* 0x0000763218ac7816 */ /* 0x001fe400000000ac */
[C---:B------:R-:W-:Y:S02]  /*8f70*/  PRMT R174, R25.reuse, 0x7632, R174 ;  /* 0x0000763219ae7816 */ /* 0x040fe400000000ae */
[----:B------:R-:W-:Y:S02]  /*8f80*/  SHF.L.U32 R172, R172, 0x10, RZ ;  /* 0x00000010acac7819 */ /* 0x000fe400000006ff */
[----:B------:R-:W-:Y:S02]  /*8f90*/  SHF.L.U32 R174, R174, 0x10, RZ ;  /* 0x00000010aeae7819 */ /* 0x000fe400000006ff */
[----:B------:R-:W-:-:S02]  /*8fa0*/  SHF.L.U32 R236, R25, 0x10, RZ ;  /* 0x0000001019ec7819 */ /* 0x000fc400000006ff */
[----:B------:R-:W-:Y:S01]  /*8fb0*/  SHF.L.U32 R212, R26, 0x10, RZ ;  /* 0x000000101ad47819 */ /* 0x000fe200000006ff */
[-CC-:B------:R-:W-:Y:S01]  /*8fc0*/  @P3 FFMA.FTZ R173, R15, R232.reuse, R234.reuse ;  /* 0x000000e80fad3223 */ /* 0x180fe200000100ea */
[-CC-:B------:R-:W-:Y:S01]  /*8fd0*/  @P3 FFMA.FTZ R210, R221, R232.reuse, R234.reuse ;  /* 0x000000e8ddd23223 */ /* 0x180fe200000100ea */
[-C--:B------:R-:W-:Y:S01]  /*8fe0*/  @P3 FFMA.FTZ R175, R11, R232.reuse, R234 ;  /* 0x000000e80baf3223 */ /* 0x080fe200000100ea */
[----:B------:R-:W-:Y:S01]  /*8ff0*/  SHF.L.U32 R238, R24, 0x10, RZ ;  /* 0x0000001018ee7819 */ /* 0x000fe200000006ff */
[----:B------:R-:W-:Y:S01]  /*9000*/  @P3 FADD.FTZ R173, R14, -R173 ;  /* 0x800000ad0ead3221 */ /* 0x000fe20000010000 */
[----:B------:R-:W-:Y:S01]  /*9010*/  @P3 FADD.FTZ R210, R185, -R210 ;  /* 0x800000d2b9d23221 */ /* 0x000fe20000010000 */
[----:B------:R-:W-:Y:S02]  /*9020*/  @P3 FADD.FTZ R175, R10, -R175 ;  /* 0x800000af0aaf3221 */ /* 0x000fe40000010000 */
[----:B------:R-:W-:Y:S01]  /*9030*/  @P3 FFMA.FTZ R172, R229, R173, R172 ;  /* 0x000000ade5ac3223 */ /* 0x000fe200000100ac */
[----:B------:R-:W-:Y:S01]  /*9040*/  @P3 FFMA.FTZ R173, R13, R232, R234 ;  /* 0x000000e80dad3223 */ /* 0x000fe200000100ea */
[----:B------:R-:W-:Y:S01]  /*9050*/  @P3 FFMA.FTZ R236, R229, R210, R236 ;  /* 0x000000d2e5ec3223 */ /* 0x000fe200000100ec */
[----:B------:R-:W-:-:S02]  /*9060*/  PRMT R210, R26, 0x7632, R210 ;  /* 0x000076321ad27816 */ /* 0x000fc400000000d2 */
[----:B------:R-:W-:Y:S02]  /*9070*/  @P3 FADD.FTZ R173, R12, -R173 ;  /* 0x800000ad0cad3221 */ /* 0x000fe40000010000 */
[----:B------:R-:W-:Y:S02]  /*9080*/  SHF.L.U32 R210, R210, 0x10, RZ ;  /* 0x00000010d2d27819 */ /* 0x000fe400000006ff */
[C---:B------:R-:W-:Y:S01]  /*9090*/  @P3 FFMA.FTZ R174, R229.reuse, R173, R174 ;  /* 0x000000ade5ae3223 */ /* 0x040fe200000100ae */
[----:B------:R-:W-:Y:S02]  /*90a0*/  @P3 FFMA.FTZ R173, R222, R232, R234 ;  /* 0x000000e8dead3223 */ /* 0x000fe400000100ea */
[----:B------:R-:W-:Y:S02]  /*90b0*/  @P3 FFMA.FTZ R210, R229, R175, R210 ;  /* 0x000000afe5d23223 */ /* 0x000fe400000100d2 */
        /* <DEDUP_REMOVED lines=9> */
[----:B------:R-:W-:-:S07]  /*9150*/  HFMA2 R173, -RZ, RZ, 0, 0 ;  /* 0x00000000ffad7431 */ /* 0x000fce00000001ff */
[----:B-----5:R-:W-:-:S05]  /*9160*/  @P4 SHF.L.U32 R175, R164, 0x10, RZ ;  /* 0x00000010a4af4819 */ /* 0x020fca00000006ff */
[----:B------:R-:W-:Y:S01]  /*9170*/  @P4 FMUL.FTZ R173, R175, R242 ;  /* 0x000000f2afad4220 */ /* 0x000fe20000410000 */
[----:B------:R-:W-:-:S03]  /*9180*/  @P4 SHF.L.U32 R175, R64, 0x10, RZ ;  /* 0x0000001040af4819 */ /* 0x000fc600000006ff */
[----:B------:R-:W-:Y:S01]  /*9190*/  FADD.FTZ R112, R112, R173 ;  /* 0x000000ad70707221 */ /* 0x000fe20000010000 */
[----:B------:R-:W-:Y:S01]  /*91a0*/  MOV R173, RZ ;  /* 0x000000ff00ad7202 */ /* 0x000fe20000000f00 */
[----:B------:R-:W-:-:S05]  /*91b0*/  @P4 FMUL.FTZ R173, R242, R175 ;  /* 0x000000aff2ad4220 */ /* 0x000fca0000410000 */
[----:B------:R-:W-:-:S04]  /*91c0*/  F2FP.BF16.F32.PACK_AB R173, RZ, R173 ;  /* 0x000000adffad723e */ /* 0x000fc800000010ff */
[----:B------:R-:W-:-:S07]  /*91d0*/  PRMT R168, R173, 0x7610, R168 ;  /* 0x00007610ada87816 */ /* 0x000fce00000000a8 */
.L_x_1597:
[----:B------:R-:W-:Y:S05]  /*91e0*/  BSYNC.RECONVERGENT B2 ;  /* 0x0000000000027941 */ /* 0x000fea0003800200 */
.L_x_1596:
[----:B------:R-:W-:Y:S04]  /*91f0*/  BSSY.RECONVERGENT B2, `(.L_x_1598) ;  /* 0x000000f000027945 */ /* 0x000fe80003800200 */
[----:B------:R-:W-:Y:S05]  /*9200*/  @!P2 BRA `(.L_x_1599) ;  /* 0x000000000034a947 */ /* 0x000fea0003800000 */
[----:B------:R-:W-:Y:S01]  /*9210*/  LOP3.LUT P4, RZ, R208, 0xff00, RZ, 0xc0, !PT ;  /* 0x0000ff00d0ff7812 */ /* 0x000fe2000788c0ff */
[----:B------:R-:W-:Y:S01]  /*9220*/  FMUL.FTZ R173, R172, UR13 ;  /* 0x0000000dacad7c20 */ /* 0x000fe20008410000 */
[----:B------:R-:W-:-:S03]  /*9230*/  HFMA2 R242, -RZ, RZ, 0, 0 ;  /* 0x00000000fff27431 */ /* 0x000fc600000001ff */
[----:B------:R-:W-:Y:S01]  /*9240*/  FMUL.FTZ R250, R173, UR12 ;  /* 0x0000000cadfa7c20 */ /* 0x000fe20008410000 */
[----:B------:R-:W-:-:S07]  /*9250*/  MOV R173, RZ ;  /* 0x000000ff00ad7202 */ /* 0x000fce0000000f00 */
[----:B-----5:R-:W-:-:S04]  /*9260*/  @P4 PRMT R175, R164, 0x7632, R175 ;  /* 0x00007632a4af4816 */ /* 0x020fc800000000af */
[----:B------:R-:W-:-:S05]  /*9270*/  @P4 SHF.L.U32 R175, R175, 0x10, RZ ;  /* 0x00000010afaf4819 */ /* 0x000fca00000006ff */
[----:B------:R-:W-:Y:S01]  /*9280*/  @P4 FMUL.FTZ R242, R250, R175 ;  /* 0x000000affaf24220 */ /* 0x000fe20000410000 */
[----:B------:R-:W-:-:S03]  /*9290*/  @P4 SHF.L.U32 R175, R246, 0x10, RZ ;  /* 0x00000010f6af4819 */ /* 0x000fc600000006ff */
[----:B------:R-:W-:Y:S02]  /*92a0*/  FADD.FTZ R113, R113, R242 ;  /* 0x000000f271717221 */ /* 0x000fe40000010000 */
[----:B------:R-:W-:-:S05]  /*92b0*/  @P4 FMUL.FTZ R173, R250, R175 ;  /* 0x000000affaad4220 */ /* 0x000fca0000410000 */
[----:B------:R-:W-:-:S04]  /*92c0*/  F2FP.BF16.F32.PACK_AB R173, RZ, R173 ;  /* 0x000000adffad723e */ /* 0x000fc800000010ff */
[----:B------:R-:W-:-:S07]  /*92d0*/  PRMT R168, R168, 0x5410, R173 ;  /* 0x00005410a8a87816 */ /* 0x000fce00000000ad */
.L_x_1599:
[----:B------:R-:W-:Y:S05]  /*92e0*/  BSYNC.RECONVERGENT B2 ;  /* 0x0000000000027941 */ /* 0x000fea0003800200 */
.L_x_1598:
[----:B------:R-:W-:Y:S04]  /*92f0*/  BSSY.RECONVERGENT B2, `(.L_x_1600) ;  /* 0x000000e000027945 */ /* 0x000fe80003800200 */
[----:B------:R-:W-:Y:S05]  /*9300*/  @!P2 BRA `(.L_x_1601) ;  /* 0x000000000030a947 */ /* 0x000fea0003800000 */
        /* <DEDUP_REMOVED lines=12> */
.L_x_1601:
[----:B------:R-:W-:Y:S05]  /*93d0*/  BSYNC.RECONVERGENT B2 ;  /* 0x0000000000027941 */ /* 0x000fea0003800200 */
.L_x_1600:
[-CC-:B------:R-:W-:Y:S01]  /*93e0*/  @P3 FFMA.FTZ R242, R223, R232.reuse, R234.reuse ;  /* 0x000000e8dff23223 */ /* 0x180fe200000100ea */
[----:B------:R-:W-:Y:S01]  /*93f0*/  SHF.L.U32 R250, R27, 0x10, RZ ;  /* 0x000000101bfa7819 */ /* 0x000fe200000006ff */
[----:B------:R-:W-:Y:S01]  /*9400*/  @P3 FFMA.FTZ R173, R9, R232, R234 ;  /* 0x000000e809ad3223 */ /* 0x000fe200000100ea */
[----:B------:R-:W-:Y:S01]  /*9410*/  BSSY.RECONVERGENT B2, `(.L_x_1602) ;  /* 0x0000017000027945 */ /* 0x000fe20003800200 */
[----:B------:R-:W-:Y:S01]  /*9420*/  @P3 FADD.FTZ R242, R187, -R242 ;  /* 0x800000f2bbf23221 */ /* 0x000fe20000010000 */
[----:B------:R-:W-:Y:S01]  /*9430*/  F2FP.BF16.F32.PACK_AB R172, R172, R238 ;  /* 0x000000eeacac723e */ /* 0x000fe200000010ff */
[----:B------:R-:W-:Y:S02]  /*9440*/  @P3 FADD.FTZ R173, R8, -R173 ;  /* 0x800000ad08ad3221 */ /* 0x000fe40000010000 */
[----:B------:R-:W-:Y:S01]  /*9450*/  @P3 FFMA.FTZ R250, R229, R242, R250 ;  /* 0x000000f2e5fa3223 */ /* 0x000fe200000100fa */
[----:B------:R-:W-:-:S04]  /*9460*/  PRMT R242, R27, 0x7632, R242 ;  /* 0x000076321bf27816 */ /* 0x000fc800000000f2 */
[----:B------:R-:W-:-:S05]  /*9470*/  SHF.L.U32 R242, R242, 0x10, RZ ;  /* 0x00000010f2f27819 */ /* 0x000fca00000006ff */
[----:B------:R-:W-:Y:S01]  /*9480*/  @P3 FFMA.FTZ R242, R229, R173, R242 ;  /* 0x000000ade5f23223 */ /* 0x000fe200000100f2 */
[----:B------:R-:W-:Y:S01]  /*9490*/  F2FP.BF16.F32.PACK_AB R173, R174, R236 ;  /* 0x000000ecaead723e */ /* 0x000fe200000010ff */
[----:B------:R-:W-:Y:S06]  /*94a0*/  @!P2 BRA `(.L_x_1603) ;  /* 0x000000000034a947 */ /* 0x000fec0003800000 */
[----:B------:R-:W-:Y:S01]  /*94b0*/  LOP3.LUT P3, RZ, R208, 0xff000000, RZ, 0xc0, !PT ;  /* 0xff000000d0ff7812 */ /* 0x000fe2000786c0ff */
[----:B------:R-:W-:-:S04]  /*94c0*/  FMUL.FTZ R174, R174, UR13 ;  /* 0x0000000daeae7c20 */ /* 0x000fc80008410000 */
[----:B------:R-:W-:Y:S01]  /*94d0*/  FMUL.FTZ R236, R174, UR12 ;  /* 0x0000000caeec7c20 */ /* 0x000fe20008410000 */
[----:B------:R-:W-:-:S07]  /*94e0*/  HFMA2 R174, -RZ, RZ, 0, 0 ;  /* 0x00000000ffae7431 */ /* 0x000fce00000001ff */
[----:B-----5:R-:W-:-:S04]  /*94f0*/  @P3 PRMT R175, R165, 0x7632, R175 ;  /* 0x00007632a5af3816 */ /* 0x020fc800000000af */
        /* <DEDUP_REMOVED lines=8> */
.L_x_1603:
[----:B------:R-:W-:Y:S05]  /*9580*/  BSYNC.RECONVERGENT B2 ;  /* 0x0000000000027941 */ /* 0x000fea0003800200 */
.L_x_1602:
[----:B------:R-:W-:Y:S04]  /*9590*/  BSSY.RECONVERGENT B2, `(.L_x_1604) ;  /* 0x000000d000027945 */ /* 0x000fe80003800200 */
[----:B------:R-:W-:Y:S05]  /*95a0*/  @!P2 BRA `(.L_x_1605) ;  /* 0x00000000002ca947 */ /* 0x000fea0003800000 */
[----:B------:R-:W-:Y:S01]  /*95b0*/  LOP3.LUT P3, RZ, R209, 0xff, RZ, 0xc0, !PT ;  /* 0x000000ffd1ff7812 */ /* 0x000fe2000786c0ff */
[----:B------:R-:W-:-:S04]  /*95c0*/  FMUL.FTZ R174, R212, UR13 ;  /* 0x0000000dd4ae7c20 */ /* 0x000fc80008410000 */
[----:B------:R-:W-:Y:S01]  /*95d0*/  FMUL.FTZ R236, R174, UR12 ;  /* 0x0000000caeec7c20 */ /* 0x000fe20008410000 */
[----:B------:R-:W-:-:S07]  /*95e0*/  CS2R R174, SRZ ;  /* 0x0000000000ae7805 */ /* 0x000fce000001ff00 */
[----:B-----5:R-:W-:-:S05]  /*95f0*/  @P3 SHF.L.U32 R211, R166, 0x10, RZ ;  /* 0x00000010a6d33819 */ /* 0x020fca00000006ff */
[----:B------:R-:W-:-:S04]  /*9600*/  @P3 FMUL.FTZ R175, R211, R236 ;  /* 0x000000ecd3af3220 */ /* 0x000fc80000410000 */
[----:B------:R-:W-:Y:S01]  /*9610*/  FADD.FTZ R108, R108, R175 ;  /* 0x000000af6c6c7221 */ /* 0x000fe20000010000 */
[----:B------:R-:W-:-:S05]  /*9620*/  @P3 SHF.L.U32 R175, R66, 0x10, RZ ;  /* 0x0000001042af3819 */ /* 0x000fca00000006ff */
[----:B------:R-:W-:-:S05]  /*9630*/  @P3 FMUL.FTZ R174, R236, R175 ;  /* 0x000000afecae3220 */ /* 0x000fca0000410000 */
[----:B------:R-:W-:-:S04]  /*9640*/  F2FP.BF16.F32.PACK_AB R174, RZ, R174 ;  /* 0x000000aeffae723e */ /* 0x000fc800000010ff */
[----:B------:R-:W-:-:S07]  /*9650*/  PRMT R170, R174, 0x7610, R170 ;  /* 0x00007610aeaa7816 */ /* 0x000fce00000000aa */
.L_x_1605:
[----:B------:R-:W-:Y:S05]  /*9660*/  BSYNC.RECONVERGENT B2 ;  /* 0x0000000000027941 */ /* 0x000fea0003800200 */
.L_x_1604:
[----:B------:R-:W-:Y:S01]  /*9670*/  BSSY.RECONVERGENT B2, `(.L_x_1606) ;  /* 0x0000010000027945 */ /* 0x000fe20003800200 */
[----:B------:R-:W-:-:S03]  /*9680*/  F2FP.BF16.F32.PACK_AB R174, R210, R212 ;  /* 0x000000d4d2ae723e */ /* 0x000fc600000010ff */
[----:B------:R-:W-:Y:S05]  /*9690*/  @!P2 BRA `(.L_x_1607) ;  /* 0x000000000034a947 */ /* 0x000fea0003800000 */
[----:B------:R-:W-:Y:S01]  /*96a0*/  LOP3.LUT P3, RZ, R209, 0xff00, RZ, 0xc0, !PT ;  /* 0x0000ff00d1ff7812 */ /* 0x000fe2000786c0ff */
[----:B------:R-:W-:-:S04]  /*96b0*/  FMUL.FTZ R210, R210, UR13 ;  /* 0x0000000dd2d27c20 */ /* 0x000fc80008410000 */
[----:B------:R-:W-:Y:S01]  /*96c0*/  FMUL.FTZ R212, R210, UR12 ;  /* 0x0000000cd2d47c20 */ /* 0x000fe20008410000 */
[----:B------:R-:W-:-:S07]  /*96d0*/  HFMA2 R210, -RZ, RZ, 0, 0 ;  /* 0x00000000ffd27431 */ /* 0x000fce00000001ff */
[----:B-----5:R-:W-:Y:S02]  /*96e0*/  @P3 PRMT R175, R166, 0x7632, R175 ;  /* 0x00007632a6af3816 */ /* 0x020fe400000000af */
[----:B------:R-:W-:Y:S02]  /*96f0*/  @P3 SHF.L.U32 R211, R244, 0x10, RZ ;  /* 0x00000010f4d33819 */ /* 0x000fe400000006ff */
[----:B------:R-:W-:-:S05]  /*9700*/  @P3 SHF.L.U32 R175, R175, 0x10, RZ ;  /* 0x00000010afaf3819 */ /* 0x000fca00000006ff */
[C---:B------:R-:W-:Y:S01]  /*9710*/  @P3 FMUL.FTZ R210, R212.reuse, R175 ;  /* 0x000000afd4d23220 */ /* 0x040fe20000410000 */
[----:B------:R-:W-:Y:S01]  /*9720*/  MOV R175, RZ ;  /* 0x000000ff00af7202 */ /* 0x000fe20000000f00 */
[----:B------:R-:W-:Y:S02]  /*9730*/  @P3 FMUL.FTZ R175, R212, R211 ;  /* 0x000000d3d4af3220 */ /* 0x000fe40000410000 */
[----:B------:R-:W-:-:S03]  /*9740*/  FADD.FTZ R109, R109, R210 ;  /* 0x000000d26d6d7221 */ /* 0x000fc60000010000 */
[----:B------:R-:W-:-:S04]  /*9750*/  F2FP.BF16.F32.PACK_AB R175, RZ, R175 ;  /* 0x000000afffaf723e */ /* 0x000fc800000010ff */
[----:B------:R-:W-:-:S07]  /*9760*/  PRMT R170, R170, 0x5410, R175 ;  /* 0x00005410aaaa7816 */ /* 0x000fce00000000af */
.L_x_1607:
[----:B------:R-:W-:Y:S05]  /*9770*/  BSYNC.RECONVERGENT B2 ;  /* 0x0000000000027941 */ /* 0x000fea0003800200 */
.L_x_1606:
[----:B------:R-:W-:Y:S04]  /*9780*/  BSSY.RECONVERGENT B2, `(.L_x_1608) ;  /* 0x000000e000027945 */ /* 0x000fe80003800200 */
[----:B------:R-:W-:Y:S05]  /*9790*/  @!P2 BRA `(.L_x_1609) ;  /* 0x000000000030a947 */ /* 0x000fea0003800000 */
[----:B------:R-:W-:Y:S01]  /*97a0*/  LOP3.LUT P3, RZ, R209, 0xff0000, RZ, 0xc0, !PT ;  /* 0x00ff0000d1ff7812 */ /* 0x000fe2000786c0ff */
[----:B------:R-:W-:Y:S01]  /*97b0*/  FMUL.FTZ R175, R250, UR13 ;  /* 0x0000000dfaaf7c20 */ /* 0x000fe20008410000 */
[----:B------:R-:W-:-:S03]  /*97c0*/  MOV R210, RZ ;  /* 0x000000ff00d27202 */ /* 0x000fc60000000f00 */
[----:B------:R-:W-:Y:S01]  /*97d0*/  FMUL.FTZ R212, R175, UR12 ;  /* 0x0000000cafd47c20 */ /* 0x000fe20008410000 */
[----:B------:R-:W-:-:S07]  /*97e0*/  HFMA2 R175, -RZ, RZ, 0, 0 ;  /* 0x00000000ffaf7431 */ /* 0x000fce00000001ff */
[----:B-----5:R-:W-:-:S05]  /*97f0*/  @P3 SHF.L.U32 R211, R167, 0x10, RZ ;  /* 0x00000010a7d33819 */ /* 0x020fca00000006ff */
[----:B------:R-:W-:Y:S01]  /*9800*/  @P3 FMUL.FTZ R175, R211, R212 ;  /* 0x000000d4d3af3220 */ /* 0x000fe20000410000 */
[----:B------:R-:W-:-:S03]  /*9810*/  @P3 SHF.L.U32 R211, R67, 0x10, RZ ;  /* 0x0000001043d33819 */ /* 0x000fc600000006ff */
[----:B------:R-:W-:Y:S02]  /*9820*/  FADD.FTZ R110, R110, R175 ;  /* 0x000000af6e6e7221 */ /* 0x000fe40000010000 */
[----:B------:R-:W-:-:S05]  /*9830*/  @P3 FMUL.FTZ R210, R212, R211 ;  /* 0x000000d3d4d23220 */ /* 0x000fca0000410000 */
[----:B------:R-:W-:-:S04]  /*9840*/  F2FP.BF16.F32.PACK_AB R210, RZ, R210 ;  /* 0x000000d2ffd2723e */ /* 0x000fc800000010ff */
[----:B------:R-:W-:-:S07]  /*9850*/  PRMT R171, R210, 0x7610, R171 ;  /* 0x00007610d2ab7816 */ /* 0x000fce00000000ab */
.L_x_1609:
[----:B------:R-:W-:Y:S05]  /*9860*/  BSYNC.RECONVERGENT B2 ;  /* 0x0000000000027941 */ /* 0x000fea0003800200 */
.L_x_1608:
[----:B------:R-:W-:Y:S01]  /*9870*/  F2FP.BF16.F32.PACK_AB R175, R242, R250 ;  /* 0x000000faf2af723e */ /* 0x000fe200000010ff */
[----:B------:R-:W-:Y:S06]  /*9880*/  @!P2 BRA `(.L_x_1610) ;  /* 0x0000002400e8a947 */ /* 0x000fec0003800000 */
[----:B------:R-:W-:Y:S01]  /*9890*/  ISETP.GE.U32.AND P3, PT, R208, RZ, PT ;  /* 0x000000ffd000720c */ /* 0x000fe20003f66070 */
[----:B------:R-:W-:Y:S01]  /*98a0*/  FMUL.FTZ R242, R242, UR13 ;  /* 0x0000000df2f27c20 */ /* 0x000fe20008410000 */
[----:B------:R-:W-:Y:S02]  /*98b0*/  HFMA2 R210, -RZ, RZ, 0, 0 ;  /* 0x00000000ffd27431 */ /* 0x000fe400000001ff */
[----:B------:R-:W-:Y:S01]  /*98c0*/  ISETP.GE.U32.AND.EX P3, PT, R209, 0x1000000, PT, P3 ;  /* 0x01000000d100780c */ /* 0x000fe20003f66130 */
[----:B------:R-:W-:-:S12]  /*98d0*/  FMUL.FTZ R242, R242, UR12 ;  /* 0x0000000cf2f27c20 */ /* 0x000fd80008410000 */
[----:B------:R-:W-:-:S05]  /*98e0*/  @P3 SHF.L.U32 R208, R243, 0x10, RZ ;  /* 0x00000010f3d03819 */ /* 0x000fca00000006ff */
[----:B------:R-:W-:Y:S01]  /*98f0*/  @P3 FMUL.FTZ R210, R242, R208 ;  /* 0x000000d0f2d23220 */ /* 0x000fe20000410000 */
[----:B-----5:R-:W-:-:S04]  /*9900*/  @P3 PRMT R208, R167, 0x7632, R208 ;  /* 0x00007632a7d03816 */ /* 0x020fc800000000d0 */
[----:B------:R-:W-:Y:S02]  /*9910*/  @P3 SHF.L.U32 R209, R208, 0x10, RZ ;  /* 0x00000010d0d13819 */ /* 0x000fe400000006ff */
[----:B------:R-:W-:Y:S02]  /*9920*/  MOV R208, RZ ;  /* 0x000000ff00d07202 */ /* 0x000fe40000000f00 */
[----:B------:R-:W-:Y:S01]  /*9930*/  F2FP.BF16.F32.PACK_AB R210, RZ, R210 ;  /* 0x000000d2ffd2723e */ /* 0x000fe200000010ff */
[----:B------:R-:W-:-:S03]  /*9940*/  @P3 FMUL.FTZ R208, R242, R209 ;  /* 0x000000d1f2d03220 */ /* 0x000fc60000410000 */
[----:B------:R-:W-:Y:S01]  /*9950*/  PRMT R171, R171, 0x5410, R210 ;  /* 0x00005410abab7816 */ /* 0x000fe200000000d2 */
[----:B------:R-:W-:Y:S01]  /*9960*/  FADD.FTZ R111, R111, R208 ;  /* 0x000000d06f6f7221 */ /* 0x000fe20000010000 */
[----:B------:R-:W-:Y:S06]  /*9970*/  BRA `(.L_x_1610) ;  /* 0x0000002400ac7947 */ /* 0x000fec0003800000 */
.L_x_1595:
[----:B------:R-:W-:Y:S01]  /*9980*/  BSSY.RECONVERGENT B2, `(.L_x_1611) ;  /* 0x0000012000027945 */ /* 0x000fe20003800200 */
[----:B------:R-:W-:-:S03]  /*9990*/  ISETP.GT.AND P4, PT, R228, RZ, PT ;  /* 0x000000ffe400720c */ /* 0x000fc60003f84270 */
[----:B------:R-:W-:Y:S10]  /*99a0*/  @!P2 BRA `(.L_x_1612) ;  /* 0x00000000003ca947 */ /* 0x000ff40003800000 */
[----:B0-----:R-:W-:Y:S01]  /*99b0*/  @P4 FFMA.FTZ R211, R220, R232, R234 ;  /* 0x000000e8dcd34223 */ /* 0x001fe200000100ea */
[----:B------:R-:W-:Y:S02]  /*99c0*/  LOP3.LUT P3, RZ, R208, 0xff, RZ, 0xc0, !PT ;  /* 0x000000ffd0ff7812 */ /* 0x000fe4000786c0ff */
[----:B------:R-:W-:Y:S01]  /*99d0*/  SHF.L.U32 R210, R24, 0x10, RZ ;  /* 0x0000001018d27819 */ /* 0x000fe200000006ff */
[----:B------:R-:W-:-:S04]  /*99e0*/  @P4 FADD.FTZ R211, R184, -R211 ;  /* 0x800000d3b8d34221 */ /* 0x000fc80000010000 */
[----:B------:R-:W-:-:S04]  /*99f0*/  @P4 FFMA.FTZ R210, R229, R211, R210 ;  /* 0x000000d3e5d24223 */ /* 0x000fc800000100d2 */
[----:B------:R-:W-:Y:S02]  /*9a00*/  FMUL.FTZ R210, R210, UR13 ;  /* 0x0000000dd2d27c20 */ /* 0x000fe40008410000 */
[----:B------:R-:W-:Y:S02]  /*9a10*/  @P3 SHF.L.U32 R231, R64, 0x10, RZ ;  /* 0x0000001040e73819 */ /* 0x000fe400000006ff */
[----:B------:R-:W-:Y:S01]  /*9a20*/  FMUL.FTZ R212, R210, UR12 ;  /* 0x0000000cd2d47c20 */ /* 0x000fe20008410000 */
[----:B------:R-:W-:Y:S02]  /*9a30*/  CS2R R210, SRZ ;  /* 0x0000000000d27805 */ /* 0x000fe4000001ff00 */
[----:B-----5:R-:W-:Y:S01]  /*9a40*/  @P3 SHF.L.U32 R213, R164, 0x10, RZ ;  /* 0x00000010a4d53819 */ /* 0x020fe200000006ff */
[----:B------:R-:W-:-:S04]  /*9a50*/  @P3 FMUL.FTZ R210, R231, R212 ;  /* 0x000000d4e7d23220 */ /* 0x000fc80000410000 */
[----:B------:R-:W-:Y:S01]  /*9a60*/  @P3 FMUL.FTZ R211, R213, R212 ;  /* 0x000000d4d5d33220 */ /* 0x000fe20000410000 */
[----:B------:R-:W-:-:S03]  /*9a70*/  F2FP.BF16.F32.PACK_AB R210, RZ, R210 ;  /* 0x000000d2ffd2723e */ /* 0x000fc600000010ff */
[----:B------:R-:W-:Y:S01]  /*9a80*/  FADD.FTZ R112, R112, R211 ;  /* 0x000000d370707221 */ /* 0x000fe20000010000 */
[----:B------:R-:W-:-:S07]  /*9a90*/  PRMT R168, R210, 0x7610, R168 ;  /* 0x00007610d2a87816 */ /* 0x000fce00000000a8 */
.L_x_1612:
[----:B------:R-:W-:Y:S05]  /*9aa0*/  BSYNC.RECONVERGENT B2 ;  /* 0x0000000000027941 */ /* 0x000fea0003800200 */
.L_x_1611:
        /* <DEDUP_REMOVED lines=9> */
[----:B------:R-:W-:Y:S01]  /*9b40*/  FMUL.FTZ R210, R210, UR13 ;  /* 0x0000000dd2d27c20 */ /* 0x000fe20008410000 */
[----:B------:R-:W-:Y:S02]  /*9b50*/  @P3 SHF.L.U32 R213, R246, 0x10, RZ ;  /* 0x00000010f6d53819 */ /* 0x000fe400000006ff */
[----:B------:R-:W-:Y:S01]  /*9b60*/  @P3 SHF.L.U32 R211, R211, 0x10, RZ ;  /* 0x00000010d3d33819 */ /* 0x000fe200000006ff */
[----:B------:R-:W-:Y:S01]  /*9b70*/  FMUL.FTZ R212, R210, UR12 ;  /* 0x0000000cd2d47c20 */ /* 0x000fe20008410000 */
[----:B------:R-:W-:-:S03]  /*9b80*/  HFMA2 R210, -RZ, RZ, 0, 0 ;  /* 0x00000000ffd27431 */ /* 0x000fc600000001ff */
[----:B------:R-:W-:Y:S01]  /*9b90*/  @P3 FMUL.FTZ R210, R212, R211 ;  /* 0x000000d3d4d23220 */ /* 0x000fe20000410000 */
[----:B------:R-:W-:Y:S01]  /*9ba0*/  MOV R211, RZ ;  /* 0x000000ff00d37202 */ /* 0x000fe20000000f00 */
[----:B------:R-:W-:Y:S02]  /*9bb0*/  @P3 FMUL.FTZ R211, R213, R212 ;  /* 0x000000d4d5d33220 */ /* 0x000fe40000410000 */
[----:B------:R-:W-:-:S03]  /*9bc0*/  FADD.FTZ R113, R113, R210 ;  /* 0x000000d271717221 */ /* 0x000fc60000010000 */
[----:B------:R-:W-:-:S04]  /*9bd0*/  F2FP.BF16.F32.PACK_AB R211, RZ, R211 ;  /* 0x000000d3ffd3723e */ /* 0x000fc800000010ff */
[----:B------:R-:W-:-:S07]  /*9be0*/  PRMT R168, R168, 0x5410, R211 ;  /* 0x00005410a8a87816 */ /* 0x000fce00000000d3 */
.L_x_1614:
[----:B------:R-:W-:Y:S05]  /*9bf0*/  BSYNC.RECONVERGENT B2 ;  /* 0x0000000000027941 */ /* 0x000fea0003800200 */
.L_x_1613:
[----:B------:R-:W-:Y:S04]  /*9c00*/  BSSY.RECONVERGENT B2, `(.L_x_1615) ;  /* 0x0000011000027945 */ /* 0x000fe80003800200 */
[----:B------:R-:W-:Y:S05]  /*9c10*/  @!P2 BRA `(.L_x_1616) ;  /* 0x00000000003ca947 */ /* 0x000fea0003800000 */
[----:B0-----:R-:W-:Y:S01]  /*9c20*/  @P4 FFMA.FTZ R210, R221, R232, R234 ;  /* 0x000000e8ddd24223 */ /* 0x001fe200000100ea */
[----:B------:R-:W-:-:S03]  /*9c30*/  LOP3.LUT P3, RZ, R208, 0xff0000, RZ, 0xc0, !PT ;  /* 0x00ff0000d0ff7812 */ /* 0x000fc6000786c0ff */
[----:B------:R-:W-:Y:S01]  /*9c40*/  @P4 FADD.FTZ R211, R185, -R210 ;  /* 0x800000d2b9d34221 */ /* 0x000fe20000010000 */
[----:B------:R-:W-:-:S05]  /*9c50*/  SHF.L.U32 R210, R25, 0x10, RZ ;  /* 0x0000001019d27819 */ /* 0x000fca00000006ff */
[----:B------:R-:W-:-:S04]  /*9c60*/  @P4 FFMA.FTZ R210, R229, R211, R210 ;  /* 0x000000d3e5d24223 */ /* 0x000fc800000100d2 */
[----:B------:R-:W-:Y:S01]  /*9c70*/  FMUL.FTZ R210, R210, UR13 ;  /* 0x0000000dd2d27c20 */ /* 0x000fe20008410000 */
[----:B------:R-:W-:Y:S02]  /*9c80*/  @P3 SHF.L.U32 R231, R65, 0x10, RZ ;  /* 0x0000001041e73819 */ /* 0x000fe400000006ff */
[----:B-----5:R-:W-:Y:S01]  /*9c90*/  @P3 SHF.L.U32 R213, R165, 0x10, RZ ;  /* 0x00000010a5d53819 */ /* 0x020fe200000006ff */
[----:B------:R-:W-:Y:S01]  /*9ca0*/  FMUL.FTZ R212, R210, UR12 ;  /* 0x0000000cd2d47c20 */ /* 0x000fe20008410000 */
[----:B------:R-:W-:-:S03]  /*9cb0*/  CS2R R210, SRZ ;  /* 0x0000000000d27805 */ /* 0x000fc6000001ff00 */
[-C--:B------:R-:W-:Y:S01]  /*9cc0*/  @P3 FMUL.FTZ R210, R231, R212.reuse ;  /* 0x000000d4e7d23220 */ /* 0x080fe20000410000 */
[----:B------:R-:W-:-:S04]  /*9cd0*/  @P3 FMUL.FTZ R211, R213, R212 ;  /* 0x000000d4d5d33220 */ /* 0x000fc80000410000 */
[----:B------:R-:W-:Y:S01]  /*9ce0*/  F2FP.BF16.F32.PACK_AB R210, RZ, R210 ;  /* 0x000000d2ffd2723e */ /* 0x000fe200000010ff */
[----:B------:R-:W-:-:S03]  /*9cf0*/  FADD.FTZ R114, R114, R211 ;  /* 0x000000d372727221 */ /* 0x000fc60000010000 */
[----:B------:R-:W-:-:S07]  /*9d00*/  PRMT R169, R210, 0x7610, R169 ;  /* 0x00007610d2a97816 */ /* 0x000fce00000000a9 */
.L_x_1616:
[----:B------:R-:W-:Y:S05]  /*9d10*/  BSYNC.RECONVERGENT B2 ;  /* 0x0000000000027941 */ /* 0x000fea0003800200 */
.L_x_1615:
        /* <DEDUP_REMOVED lines=20> */
.L_x_1618:
[----:B------:R-:W-:Y:S05]  /*9e60*/  BSYNC.RECONVERGENT B2 ;  /* 0x0000000000027941 */ /* 0x000fea0003800200 */
.L_x_1617:
[----:B------:R-:W-:Y:S04]  /*9e70*/  BSSY.RECONVERGENT B2, `(.L_x_1619) ;  /* 0x0000011000027945 */ /* 0x000fe80003800200 */
[----:B------:R-:W-:Y:S05]  /*9e80*/  @!P2 BRA `(.L_x_1620) ;  /* 0x00000000003ca947 */ /* 0x000fea0003800000 */
        /* <DEDUP_REMOVED lines=15> */
.L_x_1620:
[----:B------:R-:W-:Y:S05]  /*9f80*/  BSYNC.RECONVERGENT B2 ;  /* 0x0000000000027941 */ /* 0x000fea0003800200 */
.L_x_1619:
        /* <DEDUP_REMOVED lines=20> */
.L_x_1622:
[----:B------:R-:W-:Y:S05]  /*a0d0*/  BSYNC.RECONVERGENT B2 ;  /* 0x0000000000027941 */ /* 0x000fea0003800200 */
.L_x_1621:
        /* <DEDUP_REMOVED lines=17> */
.L_x_1624:
[----:B------:R-:W-:Y:S05]  /*a1f0*/  BSYNC.RECONVERGENT B2 ;  /* 0x0000000000027941 */ /* 0x000fea0003800200 */
.L_x_1623:
[----:B------:R-:W-:Y:S05]  /*a200*/  @!P2 BRA `(.L_x_1610) ;  /* 0x0000001c0088a947 */ /* 0x000fea0003800000 */
[----:B------:R-:W-:Y:S01]  /*a210*/  ISETP.GE.U32.AND P3, PT, R208, RZ, PT ;  /* 0x000000ffd000720c */ /* 0x000fe20003f66070 */
[----:B0-----:R-:W-:Y:S01]  /*a220*/  HFMA2 R210, -RZ, RZ, 0, 0 ;  /* 0x00000000ffd27431 */ /* 0x001fe200000001ff */
[----:B------:R-:W-:Y:S02]  /*a230*/  PRMT R208, R27, 0x7632, R208 ;  /* 0x000076321bd07816 */ /* 0x000fe400000000d0 */
[----:B------:R-:W-:Y:S01]  /*a240*/  ISETP.GE.U32.AND.EX P3, PT, R209, 0x1000000, PT, P3 ;  /* 0x01000000d100780c */ /* 0x000fe20003f66130 */
[----:B------:R-:W-:Y:S01]  /*a250*/  @P4 FFMA.FTZ R209, R9, R232, R234 ;  /* 0x000000e809d14223 */ /* 0x000fe200000100ea */
[----:B------:R-:W-:-:S03]  /*a260*/  SHF.L.U32 R208, R208, 0x10, RZ ;  /* 0x00000010d0d07819 */ /* 0x000fc600000006ff */
[----:B------:R-:W-:-:S04]  /*a270*/  @P4 FADD.FTZ R209, R8, -R209 ;  /* 0x800000d108d14221 */ /* 0x000fc80000010000 */
[----:B------:R-:W-:-:S04]  /*a280*/  @P4 FFMA.FTZ R208, R229, R209, R208 ;  /* 0x000000d1e5d04223 */ /* 0x000fc800000100d0 */
[----:B------:R-:W-:Y:S01]  /*a290*/  FMUL.FTZ R208, R208, UR13 ;  /* 0x0000000dd0d07c20 */ /* 0x000fe20008410000 */
[----:B------:R-:W-:-:S03]  /*a2a0*/  @P3 SHF.L.U32 R209, R243, 0x10, RZ ;  /* 0x00000010f3d13819 */ /* 0x000fc600000006ff */
[----:B------:R-:W-:Y:S01]  /*a2b0*/  FMUL.FTZ R212, R208, UR12 ;  /* 0x0000000cd0d47c20 */ /* 0x000fe20008410000 */
[----:B-----5:R-:W-:-:S03]  /*a2c0*/  @P3 PRMT R208, R167, 0x7632, R208 ;  /* 0x00007632a7d03816 */ /* 0x020fc600000000d0 */
[----:B------:R-:W-:Y:S01]  /*a2d0*/  @P3 FMUL.FTZ R210, R209, R212 ;  /* 0x000000d4d1d23220 */ /* 0x000fe20000410000 */
[----:B------:R-:W-:Y:S02]  /*a2e0*/  @P3 SHF.L.U32 R209, R208, 0x10, RZ ;  /* 0x00000010d0d13819 */ /* 0x000fe400000006ff */
[----:B------:R-:W-:Y:S02]  /*a2f0*/  MOV R208, RZ ;  /* 0x000000ff00d07202 */ /* 0x000fe40000000f00 */
[----:B------:R-:W-:Y:S01]  /*a300*/  F2FP.BF16.F32.PACK_AB R210, RZ, R210 ;  /* 0x000000d2ffd2723e */ /* 0x000fe200000010ff */
[----:B------:R-:W-:-:S03]  /*a310*/  @P3 FMUL.FTZ R208, R212, R209 ;  /* 0x000000d1d4d03220 */ /* 0x000fc60000410000 */
[----:B------:R-:W-:Y:S01]  /*a320*/  PRMT R171, R171, 0x5410, R210 ;  /* 0x00005410abab7816 */ /* 0x000fe200000000d2 */
[----:B------:R-:W-:Y:S01]  /*a330*/  FADD.FTZ R111, R111, R208 ;  /* 0x000000d06f6f7221 */ /* 0x000fe20000010000 */
[----:B------:R-:W-:Y:S06]  /*a340*/  BRA `(.L_x_1610) ;  /* 0x0000001c00387947 */ /* 0x000fec0003800000 */
.L_x_1594:
[----:B------:R-:W-:Y:S05]  /*a350*/  @!P0 BRA `(.L_x_1625) ;  /* 0x0000000c00048947 */ /* 0x000fea0003800000 */
[-CC-:B0-----:R-:W-:Y:S01]  /*a360*/  FFMA.FTZ R175, R15, R232.reuse, R234.reuse ;  /* 0x000000e80faf7223 */ /* 0x181fe200000100ea */
[----:B------:R-:W-:Y:S01]  /*a370*/  FFMA.FTZ R173, R220, R232, R234 ;  /* 0x000000e8dcad7223 */ /* 0x000fe200000100ea */
[----:B------:R-:W-:Y:S01]  /*a380*/  ISETP.GT.AND P3, PT, R228, RZ, PT ;  /* 0x000000ffe400720c */ /* 0x000fe20003f64270 */
[----:B------:R-:W-:Y:S01]  /*a390*/  BSSY.RECONVERGENT B2, `(.L_x_1626) ;  /* 0x0000018000027945 */ /* 0x000fe20003800200 */
[----:B------:R-:W-:Y:S01]  /*a3a0*/  FADD.FTZ R212, R14, -R175 ;  /* 0x800000af0ed47221 */ /* 0x000fe20000010000 */
[----:B------:R-:W-:-:S03]  /*a3b0*/  FADD.FTZ R172, R184, -R173 ;  /* 0x800000adb8ac7221 */ /* 0x000fc60000010000 */
[C---:B------:R-:W-:Y:S01]  /*a3c0*/  FMUL.FTZ R212, R229.reuse, R212 ;  /* 0x000000d4e5d47220 */ /* 0x040fe20000410000 */
[----:B------:R-:W-:-:S04]  /*a3d0*/  FMUL.FTZ R213, R229, R172 ;  /* 0x000000ace5d57220 */ /* 0x000fc80000410000 */
[----:B------:R-:W-:Y:S02]  /*a3e0*/  FSEL R212, R212, RZ, P3 ;  /* 0x000000ffd4d47208 */ /* 0x000fe40001800000 */
[----:B------:R-:W-:Y:S01]  /*a3f0*/  FSEL R213, R213, RZ, P3 ;  /* 0x000000ffd5d57208 */ /* 0x000fe20001800000 */
[----:B------:R-:W-:Y:S06]  /*a400*/  @!P2 BRA `(.L_x_1627) ;  /* 0x000000000040a947 */ /* 0x000fec0003800000 */
[----:B------:R-:W-:-:S13]  /*a410*/  LOP3.LUT P4, RZ, R208, 0xff, RZ, 0xc0, !PT ;  /* 0x000000ffd0ff7812 */ /* 0x000fda000788c0ff */
[----:B------:R-:W0:Y:S01]  /*a420*/  @P4 LDC.64 R174, c[0x0][0x408] ;  /* 0x00010200ffae4b82 */ /* 0x000e220000000a00 */
[----:B-----5:R-:W-:-:S07]  /*a430*/  @P4 SHF.L.U32 R211, R164, 0x10, RZ ;  /* 0x00000010a4d34819 */ /* 0x020fce00000006ff */
[----:B------:R-:W1:Y:S01]  /*a440*/  @P4 LDC.64 R172, c[0x0][0x408] ;  /* 0x00010200ffac4b82 */ /* 0x000e620000000a00 */
[----:B0-----:R-:W-:-:S04]  /*a450*/  @P4 FMUL.FTZ R175, R175, R213 ;  /* 0x000000d5afaf4220 */ /* 0x001fc80000410000 */
[----:B------:R-:W-:Y:S01]  /*a460*/  @P4 FMUL.FTZ R174, R175, R174 ;  /* 0x000000aeafae4220 */ /* 0x000fe20000410000 */
[----:B------:R-:W-:Y:S02]  /*a470*/  HFMA2 R175, -RZ, RZ, 0, 0 ;  /* 0x00000000ffaf7431 */ /* 0x000fe400000001ff */
[----:B-1----:R-:W-:Y:S01]  /*a480*/  @P4 FMUL.FTZ R173, R173, R213 ;  /* 0x000000d5adad4220 */ /* 0x002fe20000410000 */
[----:B------:R-:W-:-:S03]  /*a490*/  @P4 FMUL.FTZ R175, R211, R174 ;  /* 0x000000aed3af4220 */ /* 0x000fc60000410000 */
[----:B------:R-:W-:Y:S01]  /*a4a0*/  @P4 FMUL.FTZ R174, R173, R172 ;  /* 0x000000acadae4220 */ /* 0x000fe20000410000 */
[----:B------:R-:W-:Y:S01]  /*a4b0*/  @P4 SHF.L.U32 R173, R64, 0x10, RZ ;  /* 0x0000001040ad4819 */ /* 0x000fe200000006ff */
[----:B------:R-:W-:Y:S01]  /*a4c0*/  FADD.FTZ R112, R112, R175 ;  /* 0x000000af70707221 */ /* 0x000fe20000010000 */
[----:B------:R-:W-:-:S03]  /*a4d0*/  MOV R172, RZ ;  /* 0x000000ff00ac7202 */ /* 0x000fc60000000f00 */
[----:B------:R-:W-:-:S05]  /*a4e0*/  @P4 FMUL.FTZ R172, R173, R174 ;  /* 0x000000aeadac4220 */ /* 0x000fca0000410000 */
[----:B------:R-:W-:-:S04]  /*a4f0*/  F2FP.BF16.F32.PACK_AB R172, RZ, R172 ;  /* 0x000000acffac723e */ /* 0x000fc800000010ff */
[----:B------:R-:W-:-:S07]  /*a500*/  PRMT R168, R172, 0x7610, R168 ;  /* 0x00007610aca87816 */ /* 0x000fce00000000a8 */
.L_x_1627:
[----:B------:R-:W-:Y:S05]  /*a510*/  BSYNC.RECONVERGENT B2 ;  /* 0x0000000000027941 */ /* 0x000fea0003800200 */
.L_x_1626:
[----:B------:R-:W-:Y:S04]  /*a520*/  BSSY.RECONVERGENT B2, `(.L_x_1628) ;  /* 0x0000013000027945 */ /* 0x000fe80003800200 */
[----:B------:R-:W-:Y:S05]  /*a530*/  @!P2 BRA `(.L_x_1629) ;  /* 0x000000000044a947 */ /* 0x000fea0003800000 */
[----:B------:R-:W-:-:S13]  /*a540*/  LOP3.LUT P4, RZ, R208, 0xff00, RZ, 0xc0, !PT ;  /* 0x0000ff00d0ff7812 */ /* 0x000fda000788c0ff */
[----:B------:R-:W0:Y:S08]  /*a550*/  @P4 LDC.64 R174, c[0x0][0x408] ;  /* 0x00010200ffae4b82 */ /* 0x000e300000000a00 */
[----:B------:R-:W1:Y:S01]  /*a560*/  @P4 LDC.64 R172, c[0x0][0x408] ;  /* 0x00010200ffac4b82 */ /* 0x000e620000000a00 */
[----:B0-----:R-:W-:-:S04]  /*a570*/  @P4 FMUL.FTZ R175, R175, R212 ;  /* 0x000000d4afaf4220 */ /* 0x001fc80000410000 */
[----:B------:R-:W-:Y:S01]  /*a580*/  @P4 FMUL.FTZ R210, R175, R174 ;  /* 0x000000aeafd24220 */ /* 0x000fe20000410000 */
[----:B-----5:R-:W-:Y:S01]  /*a590*/  @P4 PRMT R174, R164, 0x7632, R174 ;  /* 0x00007632a4ae4816 */ /* 0x020fe200000000ae */
[----:B-1----:R-:W-:-:S03]  /*a5a0*/  @P4 FMUL.FTZ R173, R173, R212 ;  /* 0x000000d4adad4220 */ /* 0x002fc60000410000 */
[----:B------:R-:W-:Y:S01]  /*a5b0*/  @P4 SHF.L.U32 R175, R174, 0x10, RZ ;  /* 0x00000010aeaf4819 */ /* 0x000fe200000006ff */
[----:B------:R-:W-:-:S04]  /*a5c0*/  HFMA2 R174, -RZ, RZ, 0, 0 ;  /* 0x00000000ffae7431 */ /* 0x000fc800000001ff */
        /* <DEDUP_REMOVED lines=8> */
.L_x_1629:
[----:B------:R-:W-:Y:S05]  /*a650*/  BSYNC.RECONVERGENT B2 ;  /* 0x0000000000027941 */ /* 0x000fea0003800200 */
.L_x_1628:
[----:B------:R-:W-:Y:S01]  /*a660*/  FFMA.FTZ R172, R221, R232, R234 ;  /* 0x000000e8ddac7223 */ /* 0x000fe200000100ea */
[----:B------:R-:W-:Y:S03]  /*a670*/  BSSY.RECONVERGENT B2, `(.L_x_1630) ;  /* 0x0000015000027945 */ /* 0x000fe60003800200 */
[----:B------:R-:W-:-:S04]  /*a680*/  FADD.FTZ R172, R185, -R172 ;  /* 0x800000acb9ac7221 */ /* 0x000fc80000010000 */
[----:B------:R-:W-:-:S05]  /*a690*/  FMUL.FTZ R210, R229, R172 ;  /* 0x000000ace5d27220 */ /* 0x000fca0000410000 */
        /* <DEDUP_REMOVED lines=18> */
.L_x_1631:
[----:B------:R-:W-:Y:S05]  /*a7c0*/  BSYNC.RECONVERGENT B2 ;  /* 0x0000000000027941 */ /* 0x000fea0003800200 */
.L_x_1630:
[----:B------:R-:W-:Y:S01]  /*a7d0*/  FFMA.FTZ R173, R13, R232, R234 ;  /* 0x000000e80dad7223 */ /* 0x000fe200000100ea */
[----:B------:R-:W-:Y:S03]  /*a7e0*/  BSSY.RECONVERGENT B2, `(.L_x_1632) ;  /* 0x0000016000027945 */ /* 0x000fe60003800200 */
[----:B------:R-:W-:-:S04]  /*a7f0*/  FADD.FTZ R236, R12, -R173 ;  /* 0x800000ad0cec7221 */ /* 0x000fc80000010000 */
[----:B------:R-:W-:-:S05]  /*a800*/  FMUL.FTZ R236, R229, R236 ;  /* 0x000000ece5ec7220 */ /* 0x000fca0000410000 */
[----:B------:R-:W-:Y:S01]  /*a810*/  FSEL R236, R236, RZ, P3 ;  /* 0x000000ffecec7208 */ /* 0x000fe20001800000 */
[----:B------:R-:W-:Y:S06]  /*a820*/  @!P2 BRA `(.L_x_1633) ;  /* 0x000000000044a947 */ /* 0x000fec0003800000 */
        /* <DEDUP_REMOVED lines=17> */
.L_x_1633:
[----:B------:R-:W-:Y:S05]  /*a940*/  BSYNC.RECONVERGENT B2 ;  /* 0x0000000000027941 */ /* 0x000fea0003800200 */
.L_x_1632:
        /* <DEDUP_REMOVED lines=27> */
.L_x_1635:
[----:B------:R-:W-:Y:S05]  /*ab00*/  BSYNC.RECONVERGENT B2 ;  /* 0x0000000000027941 */ /* 0x000fea0003800200 */
.L_x_1634:
[----:B------:R-:W-:Y:S01]  /*ab10*/  BSSY.RECONVERGENT B2, `(.L_x_1636) ;  /* 0x0000014000027945 */ /* 0x000fe20003800200 */
[----:B------:R-:W-:-:S03]  /*ab20*/  F2FP.BF16.F32.PACK_AB R174, R172, R210 ;  /* 0x000000d2acae723e */ /* 0x000fc600000010ff */
[----:B------:R-:W-:Y:S05]  /*ab30*/  @!P2 BRA `(.L_x_1637) ;  /* 0x000000000044a947 */ /* 0x000fea0003800000 */
[----:B------:R-:W-:Y:S01]  /*ab40*/  LOP3.LUT P4, RZ, R209, 0xff00, RZ, 0xc0, !PT ;  /* 0x0000ff00d1ff7812 */ /* 0x000fe2000788c0ff */
[----:B------:R-:W-:-:S12]  /*ab50*/  HFMA2 R236, -RZ, RZ, 0, 0 ;  /* 0x00000000ffec7431 */ /* 0x000fd800000001ff */
[----:B------:R-:W0:Y:S01]  /*ab60*/  @P4 LDC.64 R210, c[0x0][0x408] ;  /* 0x00010200ffd24b82 */ /* 0x000e220000000a00 */
[----:B-----5:R-:W-:-:S04]  /*ab70*/  @P4 PRMT R175, R166, 0x7632, R175 ;  /* 0x00007632a6af4816 */ /* 0x020fc800000000af */
[----:B------:R-:W-:Y:S01]  /*ab80*/  @P4 SHF.L.U32 R175, R175, 0x10, RZ ;  /* 0x00000010afaf4819 */ /* 0x000fe200000006ff */
[----:B0-----:R-:W-:-:S04]  /*ab90*/  @P4 FMUL.FTZ R211, R211, R172 ;  /* 0x000000acd3d34220 */ /* 0x001fc80000410000 */
[----:B------:R-:W-:-:S04]  /*aba0*/  @P4 FMUL.FTZ R210, R211, R210 ;  /* 0x000000d2d3d24220 */ /* 0x000fc80000410000 */
[----:B------:R-:W-:Y:S01]  /*abb0*/  @P4 FMUL.FTZ R236, R175, R210 ;  /* 0x000000d2afec4220 */ /* 0x000fe20000410000 */
[----:B------:R-:W-:Y:S01]  /*abc0*/  @P4 SHF.L.U32 R175, R244, 0x10, RZ ;  /* 0x00000010f4af4819 */ /* 0x000fe200000006ff */
[----:B------:R-:W0:Y:S02]  /*abd0*/  @P4 LDC.64 R210, c[0x0][0x408] ;  /* 0x00010200ffd24b82 */ /* 0x000e240000000a00 */
[----:B------:R-:W-:Y:S01]  /*abe0*/  FADD.FTZ R109, R109, R236 ;  /* 0x000000ec6d6d7221 */ /* 0x000fe20000010000 */
[----:B0-----:R-:W-:Y:S01]  /*abf0*/  @P4 FMUL.FTZ R211, R211, R172 ;  /* 0x000000acd3d34220 */ /* 0x001fe20000410000 */
[----:B------:R-:W-:-:S03]  /*ac00*/  MOV R172, RZ ;  /* 0x000000ff00ac7202 */ /* 0x000fc60000000f00 */
[----:B------:R-:W-:-:S04]  /*ac10*/  @P4 FMUL.FTZ R210, R211, R210 ;  /* 0x000000d2d3d24220 */ /* 0x000fc80000410000 */
[----:B------:R-:W-:-:S05]  /*ac20*/  @P4 FMUL.FTZ R172, R175, R210 ;  /* 0x000000d2afac4220 */ /* 0x000fca0000410000 */
[----:B------:R-:W-:-:S04]  /*ac30*/  F2FP.BF16.F32.PACK_AB R172, RZ, R172 ;  /* 0x000000acffac723e */ /* 0x000fc800000010ff */
[----:B------:R-:W-:-:S07]  /*ac40*/  PRMT R170, R170, 0x5410, R172 ;  /* 0x00005410aaaa7816 */ /* 0x000fce00000000ac */
.L_x_1637:
[----:B------:R-:W-:Y:S05]  /*ac50*/  BSYNC.RECONVERGENT B2 ;  /* 0x0000000000027941 */ /* 0x000fea0003800200 */
.L_x_1636:
        /* <DEDUP_REMOVED lines=27> */
.L_x_1639:
[----:B------:R-:W-:Y:S05]  /*ae10*/  BSYNC.RECONVERGENT B2 ;  /* 0x0000000000027941 */ /* 0x000fea0003800200 */
.L_x_1638:
[----:B------:R-:W-:Y:S01]  /*ae20*/  F2FP.BF16.F32.PACK_AB R175, R212, R236 ;  /* 0x000000ecd4af723e */ /* 0x000fe200000010ff */
[----:B------:R-:W-:Y:S06]  /*ae30*/  @!P2 BRA `(.L_x_1610) ;  /* 0x00000010007ca947 */ /* 0x000fec0003800000 */
[----:B------:R-:W-:-:S04]  /*ae40*/  ISETP.GE.U32.AND P3, PT, R208, RZ, PT ;  /* 0x000000ffd000720c */ /* 0x000fc80003f66070 */
[----:B------:R-:W-:-:S13]  /*ae50*/  ISETP.GE.U32.AND.EX P3, PT, R209, 0x1000000, PT, P3 ;  /* 0x01000000d100780c */ /* 0x000fda0003f66130 */
[----:B------:R-:W0:Y:S08]  /*ae60*/  @P3 LDC.64 R208, c[0x0][0x408] ;  /* 0x00010200ffd03b82 */ /* 0x000e300000000a00 */
[----:B------:R-:W1:Y:S01]  /*ae70*/  @P3 LDC.64 R210, c[0x0][0x408] ;  /* 0x00010200ffd23b82 */ /* 0x000e620000000a00 */
[----:B0-----:R-:W-:-:S04]  /*ae80*/  @P3 FMUL.FTZ R209, R212, R209 ;  /* 0x000000d1d4d13220 */ /* 0x001fc80000410000 */
[----:B------:R-:W-:Y:S01]  /*ae90*/  @P3 FMUL.FTZ R209, R209, R208 ;  /* 0x000000d0d1d13220 */ /* 0x000fe20000410000 */
[----:B------:R-:W-:Y:S01]  /*aea0*/  @P3 SHF.L.U32 R208, R243, 0x10, RZ ;  /* 0x00000010f3d03819 */ /* 0x000fe200000006ff */
[----:B-1----:R-:W-:Y:S01]  /*aeb0*/  @P3 FMUL.FTZ R211, R212, R211 ;  /* 0x000000d3d4d33220 */ /* 0x002fe20000410000 */
[----:B------:R-:W-:-:S03]  /*aec0*/  HFMA2 R212, -RZ, RZ, 0, 0 ;  /* 0x00000000ffd47431 */ /* 0x000fc600000001ff */
[----:B------:R-:W-:Y:S01]  /*aed0*/  @P3 FMUL.FTZ R212, R208, R209 ;  /* 0x000000d1d0d43220 */ /* 0x000fe20000410000 */
[----:B-----5:R-:W-:Y:S01]  /*aee0*/  @P3 PRMT R208, R167, 0x7632, R208 ;  /* 0x00007632a7d03816 */ /* 0x020fe200000000d0 */
[----:B------:R-:W-:-:S03]  /*aef0*/  @P3 FMUL.FTZ R210, R211, R210 ;  /* 0x000000d2d3d23220 */ /* 0x000fc60000410000 */
[----:B------:R-:W-:Y:S02]  /*af00*/  @P3 SHF.L.U32 R209, R208, 0x10, RZ ;  /* 0x00000010d0d13819 */ /* 0x000fe400000006ff */
[----:B------:R-:W-:Y:S02]  /*af10*/  MOV R208, RZ ;  /* 0x000000ff00d07202 */ /* 0x000fe40000000f00 */
[----:B------:R-:W-:Y:S01]  /*af20*/  F2FP.BF16.F32.PACK_AB R212, RZ, R212 ;  /* 0x000000d4ffd4723e */ /* 0x000fe200000010ff */
[----:B------:R-:W-:-:S03]  /*af30*/  @P3 FMUL.FTZ R208, R209, R210 ;  /* 0x000000d2d1d03220 */ /* 0x000fc60000410000 */
[----:B------:R-:W-:Y:S01]  /*af40*/  PRMT R171, R171, 0x5410, R212 ;  /* 0x00005410abab7816 */ /* 0x000fe200000000d4 */
[----:B------:R-:W-:Y:S01]  /*af50*/  FADD.FTZ R111, R111, R208 ;  /* 0x000000d06f6f7221 */ /* 0x000fe20000010000 */
[----:B------:R-:W-:Y:S06]  /*af60*/  BRA `(.L_x_1610) ;  /* 0x0000001000307947 */ /* 0x000fec0003800000 */
.L_x_1625:
        /* <DEDUP_REMOVED lines=15> */
.L_x_1643:
[----:B------:R-:W-:Y:S05]  /*b060*/  BSYNC.RECONVERGENT B3 ;  /* 0x0000000000037941 */ /* 0x000fea0003800200 */
.L_x_1642:
        /* <DEDUP_REMOVED lines=13> */
.L_x_1645:
[----:B------:R-:W-:Y:S05]  /*b140*/  BSYNC.RECONVERGENT B3 ;  /* 0x0000000000037941 */ /* 0x000fea0003800200 */
.L_x_1644:
[----:B------:R-:W-:-:S04]  /*b150*/  F2FP.BF16.F32.PACK_AB R210, RZ, R210 ;  /* 0x000000d2ffd2723e */ /* 0x000fc800000010ff */
[----:B------:R-:W-:-:S07]  /*b160*/  PRMT R168, R210, 0x7610, R168 ;  /* 0x00007610d2a87816 */ /* 0x000fce00000000a8 */
.L_x_1641:
[----:B------:R-:W-:Y:S05]  /*b170*/  BSYNC.RECONVERGENT B2 ;  /* 0x0000000000027941 */ /* 0x000fea0003800200 */
.L_x_1640:
        /* <DEDUP_REMOVED lines=16> */
.L_x_1649:
[----:B------:R-:W-:Y:S05]  /*b280*/  BSYNC.RECONVERGENT B3 ;  /* 0x0000000000037941 */ /* 0x000fea0003800200 */
.L_x_1648:
        /* <DEDUP_REMOVED lines=13> */
.L_x_1651:
[----:B------:R-:W-:Y:S05]  /*b360*/  BSYNC.RECONVERGENT B3 ;  /* 0x0000000000037941 */ /* 0x000fea0003800200 */
.L_x_1650:
[----:B------:R-:W-:-:S04]  /*b370*/  F2FP.BF16.F32.PACK_AB R210, RZ, R210 ;  /* 0x000000d2ffd2723e */ /* 0x000fc800000010ff */
[----:B------:R-:W-:-:S07]  /*b380*/  PRMT R168, R168, 0x5410, R210 ;  /* 0x00005410a8a87816 */ /* 0x000fce00000000d2 */
.L_x_1647:
[----:B------:R-:W-:Y:S05]  /*b390*/  BSYNC.RECONVERGENT B2 ;  /* 0x0000000000027941 */ /* 0x000fea0003800200 */
.L_x_1646:
        /* <DEDUP_REMOVED lines=15> */
.L_x_1655:
[----:B------:R-:W-:Y:S05]  /*b490*/  BSYNC.RECONVERGENT B3 ;  /* 0x0000000000037941 */ /* 0x000fea0003800200 */
.L_x_1654:
        /* <DEDUP_REMOVED lines=13> */
.L_x_1657:
[----:B------:R-:W-:Y:S05]  /*b570*/  BSYNC.RECONVERGENT B3 ;  /* 0x0000000000037941 */ /* 0x000fea0003800200 */
.L_x_1656:
[----:B------:R-:W-:-:S04]  /*b580*/  F2FP.BF16.F32.PACK_AB R210, RZ, R210 ;  /* 0x000000d2ffd2723e */ /* 0x000fc800000010ff */
[----:B------:R-:W-:-:S07]  /*b590*/  PRMT R169, R210, 0x7610, R169 ;  /* 0x00007610d2a97816 */ /* 0x000fce00000000a9 */
.L_x_1653:
[----:B------:R-:W-:Y:S05]  /*b5a0*/  BSYNC.RECONVERGENT B2 ;  /* 0x0000000000027941 */ /* 0x000fea0003800200 */
.L_x_1652:
        /* <DEDUP_REMOVED lines=16> */
.L_x_1661:
[----:B------:R-:W-:Y:S05]  /*b6b0*/  BSYNC.RECONVERGENT B3 ;  /* 0x0000000000037941 */ /* 0x000fea0003800200 */
.L_x_1660:
        /* <DEDUP_REMOVED lines=13> */
.L_x_1663:
[----:B------:R-:W-:Y:S05]  /*b790*/  BSYNC.RECONVERGENT B3 ;  /* 0x0000000000037941 */ /* 0x000fea0003800200 */
.L_x_1662:
[----:B------:R-:W-:-:S04]  /*b7a0*/  F2FP.BF16.F32.PACK_AB R210, RZ, R210 ;  /* 0x000000d2ffd2723e */ /* 0x000fc800000010ff */
[----:B------:R-:W-:-:S07]  /*b7b0*/  PRMT R169, R169, 0x5410, R210 ;  /* 0x00005410a9a97816 */ /* 0x000fce00000000d2 */
.L_x_1659:
[----:B------:R-:W-:Y:S05]  /*b7c0*/  BSYNC.RECONVERGENT B2 ;  /* 0x0000000000027941 */ /* 0x000fea0003800200 */
.L_x_1658:
        /* <DEDUP_REMOVED lines=15> */
.L_x_1667:
[----:B------:R-:W-:Y:S05]  /*b8c0*/  BSYNC.RECONVERGENT B3 ;  /* 0x0000000000037941 */ /* 0x000fea0003800200 */
.L_x_1666:
[----:B------:R-:W-:Y:S01]  /*b8d0*/  BSSY.RECONVERGENT B3, `(.L_x_1668) ;  /* 0x000000d000037945 */ /* 0x000fe20003800200 */
[----:B------:R-:W-:Y:S01]  /*b8e0*/  FADD.FTZ R108, R108, R211 ;  /* 0x000000d36c6c7221 */ /* 0x000fe20000010000 */
[----:B------:R-:W-:Y:S02]  /*b8f0*/  IMAD.MOV.U32 R210, RZ, RZ, RZ ;  /* 0x000000ffffd27224 */ /* 0x000fe400078e00ff */
        /* <DEDUP_REMOVED lines=10> */
.L_x_1669:
[----:B------:R-:W-:Y:S05]  /*b9a0*/  BSYNC.RECONVERGENT B3 ;  /* 0x0000000000037941 */ /* 0x000fea0003800200 */
.L_x_1668:
[----:B------:R-:W-:-:S04]  /*b9b0*/  F2FP.BF16.F32.PACK_AB R210, RZ, R210 ;  /* 0x000000d2ffd2723e */ /* 0x000fc800000010ff */
[----:B------:R-:W-:-:S07]  /*b9c0*/  PRMT R170, R210, 0x7610, R170 ;  /* 0x00007610d2aa7816 */ /* 0x000fce00000000aa */
.L_x_1665:
[----:B------:R-:W-:Y:S05]  /*b9d0*/  BSYNC.RECONVERGENT B2 ;  /* 0x0000000000027941 */ /* 0x000fea0003800200 */
.L_x_1664:
[----:B------:R-:W-:Y:S04]  /*b9e0*/  BSSY.RECONVERGENT B2, `(.L_x_1670) ;  /* 0x0000021000027945 */ /* 0x000fe80003800200 */
[----:B------:R-:W-:Y:S05]  /*b9f0*/  @!P2 BRA `(.L_x_1671) ;  /* 0x00000000007ca947 */ /* 0x000fea0003800000 */
[----:B------:R-:W-:Y:S01]  /*ba00*/  LOP3.LUT P3, RZ, R209, 0xff00, RZ, 0xc0, !PT ;  /* 0x0000ff00d1ff7812 */ /* 0x000fe2000786c0ff */
[----:B------:R-:W-:Y:S01]  /*ba10*/  BSSY.RECONVERGENT B3, `(.L_x_1672) ;  /* 0x000000d000037945 */ /* 0x000fe20003800200 */
[----:B0-----:R-:W-:-:S11]  /*ba20*/  MOV R210, RZ ;  /* 0x000000ff00d27202 */ /* 0x001fd60000000f00 */
        /* <DEDUP_REMOVED lines=11> */
.L_x_1673:
[----:B------:R-:W-:Y:S05]  /*bae0*/  BSYNC.RECONVERGENT B3 ;  /* 0x0000000000037941 */ /* 0x000fea0003800200 */
.L_x_1672:
        /* <DEDUP_REMOVED lines=13> */
.L_x_1675:
[----:B------:R-:W-:Y:S05]  /*bbc0*/  BSYNC.RECONVERGENT B3 ;  /* 0x0000000000037941 */ /* 0x000fea0003800200 */
.L_x_1674:
[----:B------:R-:W-:-:S04]  /*bbd0*/  F2FP.BF16.F32.PACK_AB R210, RZ, R210 ;  /* 0x000000d2ffd2723e */ /* 0x000fc800000010ff */
[----:B------:R-:W-:-:S07]  /*bbe0*/  PRMT R170, R170, 0x5410, R210 ;  /* 0x00005410aaaa7816 */ /* 0x000fce00000000d2 */
.L_x_1671:
[----:B------:R-:W-:Y:S05]  /*bbf0*/  BSYNC.RECONVERGENT B2 ;  /* 0x0000000000027941 */ /* 0x000fea0003800200 */
.L_x_1670:
[----:B------:R-:W-:Y:S04]  /*bc00*/  BSSY.RECONVERGENT B2, `(.L_x_1676) ;  /* 0x0000020000027945 */ /* 0x000fe80003800200 */
[----:B------:R-:W-:Y:S05]  /*bc10*/  @!P2 BRA `(.L_x_1677) ;  /* 0x000000000078a947 */ /* 0x000fea0003800000 */
[----:B------:R-:W-:Y:S01]  /*bc20*/  LOP3.LUT P3, RZ, R209, 0xff0000, RZ, 0xc0, !PT ;  /* 0x00ff0000d1ff7812 */ /* 0x000fe2000786c0ff */
[----:B------:R-:W-:Y:S01]  /*bc30*/  BSSY.RECONVERGENT B3, `(.L_x_1678) ;  /* 0x000000c000037945 */ /* 0x000fe20003800200 */
[----:B0-----:R-:W-:-:S11]  /*bc40*/  MOV R211, RZ ;  /* 0x000000ff00d37202 */ /* 0x001fd60000000f00 */
        /* <DEDUP_REMOVED lines=10> */
.L_x_1679:
[----:B------:R-:W-:Y:S05]  /*bcf0*/  BSYNC.RECONVERGENT B3 ;  /* 0x0000000000037941 */ /* 0x000fea0003800200 */
.L_x_1678:
        /* <DEDUP_REMOVED lines=13> */
.L_x_1681:
[----:B------:R-:W-:Y:S05]  /*bdd0*/  BSYNC.RECONVERGENT B3 ;  /* 0x0000000000037941 */ /* 0x000fea0003800200 */
.L_x_1680:
[----:B------:R-:W-:-:S04]  /*bde0*/  F2FP.BF16.F32.PACK_AB R210, RZ, R210 ;  /* 0x000000d2ffd2723e */ /* 0x000fc800000010ff */
[----:B------:R-:W-:-:S07]  /*bdf0*/  PRMT R171, R210, 0x7610, R171 ;  /* 0x00007610d2ab7816 */ /* 0x000fce00000000ab */
.L_x_1677:
[----:B------:R-:W-:Y:S05]  /*be00*/  BSYNC.RECONVERGENT B2 ;  /* 0x0000000000027941 */ /* 0x000fea0003800200 */
.L_x_1676:
[----:B------:R-:W-:Y:S05]  /*be10*/  @!P2 BRA `(.L_x_1610) ;  /* 0x000000000084a947 */ /* 0x000fea0003800000 */
[----:B------:R-:W-:Y:S01]  /*be20*/  ISETP.GE.U32.AND P3, PT, R208, RZ, PT ;  /* 0x000000ffd000720c */ /* 0x000fe20003f66070 */
[----:B------:R-:W-:Y:S01]  /*be30*/  BSSY.RECONVERGENT B2, `(.L_x_1682) ;  /* 0x000000e000027945 */ /* 0x000fe20003800200 */
[----:B------:R-:W-:Y:S02]  /*be40*/  MOV R208, RZ ;  /* 0x000000ff00d07202 */ /* 0x000fe40000000f00 */
        /* <DEDUP_REMOVED lines=12> */
.L_x_1683:
[----:B------:R-:W-:Y:S05]  /*bf10*/  BSYNC.RECONVERGENT B2 ;  /* 0x0000000000027941 */ /* 0x000fea0003800200 */
.L_x_1682:
[----:B------:R-:W-:Y:S01]  /*bf20*/  FADD.FTZ R209, R111, R208 ;  /* 0x000000d06fd17221 */ /* 0x000fe20000010000 */
[----:B------:R-:W-:Y:S01]  /*bf30*/  BSSY.RECONVERGENT B2, `(.L_x_1684) ;  /* 0x000000c000027945 */ /* 0x000fe20003800200 */
[----:B------:R-:W-:-:S03]  /*bf40*/  HFMA2 R111, -RZ, RZ, 0, 0 ;  /* 0x00000000ff6f7431 */ /* 0x000fc600000001ff */
        /* <DEDUP_REMOVED lines=10> */
.L_x_1685:
[----:B------:R-:W-:Y:S05]  /*bff0*/  BSYNC.RECONVERGENT B2 ;  /* 0x0000000000027941 */ /* 0x000fea0003800200 */
.L_x_1684:
[----:B------:R-:W-:Y:S02]  /*c000*/  F2FP.BF16.F32.PACK_AB R208, RZ, R111 ;  /* 0x0000006fffd0723e */ /* 0x000fe400000010ff */
[----:B------:R-:W-:Y:S02]  /*c010*/  MOV R111, R209 ;  /* 0x000000d1006f7202 */ /* 0x000fe40000000f00 */
[----:B0-----:R-:W-:-:S07]  /*c020*/  PRMT R171, R171, 0x5410, R208 ;  /* 0x00005410abab7816 */ /* 0x001fce00000000d0 */
.L_x_1610:
[----:B------:R-:W-:Y:S05]  /*c030*/  BSYNC.RECONVERGENT B1 ;  /* 0x0000000000017941 */ /* 0x000fea0003800200 */
.L_x_1593:
[----:B0-----:R-:W0:Y:S01]  /*c040*/  @P0 LDC.64 R210, c[0x0][0x478] ;  /* 0x00011e00ffd20b82 */ /* 0x001e220000000a00 */
[----:B------:R-:W-:Y:S01]  /*c050*/  @P0 IADD3 R213, PT, PT, R241, 0x40, RZ ;  /* 0x00000040f1d50810 */ /* 0x000fe20007ffe0ff */
[----:B------:R-:W-:Y:S01]  /*c060*/  BSSY.RECONVERGENT B1, `(.L_x_1686) ;  /* 0x000000c000017945 */ /* 0x000fe20003800200 */
[C---:B------:R-:W-:Y:S02]  /*c070*/  @P2 IADD3 R231, PT, PT, R230.reuse, 0x40, RZ ;  /* 0x00000040e6e72810 */ /* 0x040fe40007ffe0ff */
[----:B------:R-:W-:-:S03]  /*c080*/  IADD3 R230, PT, PT, R230, 0x60, RZ ;  /* 0x00000060e6e67810 */ /* 0x000fc60007ffe0ff */
[----:B------:R-:W1:Y:S01]  /*c090*/  @P2 LDC.64 R208, c[0x0][0x468] ;  /* 0x00011a00ffd02b82 */ /* 0x000e620000000a00 */
[----:B0-----:R-:W-:-:S05]  /*c0a0*/  @P0 IMAD.WIDE.U32 R210, R213, 0x10, R210 ;  /* 0x00000010d5d20825 */ /* 0x001fca00078e00d2 */
[----:B------:R0:W-:Y:S01]  /*c0b0*/  @P0 STG.E.128 desc[UR6][R210.64], R172 ;  /* 0x000000acd2000986 */ /* 0x0001e2000c101d06 */
[----:B-1----:R-:W-:-:S05]  /*c0c0*/  @P2 IMAD.WIDE.U32 R208, R231, 0x10, R208 ;  /* 0x00000010e7d02825 */ /* 0x002fca00078e00d0 */
[----:B------:R0:W-:Y:S01]  /*c0d0*/  @P2 STG.E.128 desc[UR6][R208.64], R168 ;  /* 0x000000a8d0002986 */ /* 0x0001e2000c101d06 */
[----:B------:R-:W-:Y:S05]  /*c0e0*/  @!P2 BRA `(.L_x_1687) ;  /* 0x00000000000ca947 */ /* 0x000fea0003800000 */
[----:B-----5:R-:W1:Y:S02]  /*c0f0*/  LDC.64 R164, c[0x0][0x390] ;  /* 0x0000e400ffa47b82 */ /* 0x020e640000000a00 */
[----:B-1----:R-:W-:-:S06]  /*c100*/  IMAD.WIDE.U32 R164, R230, 0x10, R164 ;  /* 0x00000010e6a47825 */ /* 0x002fcc00078e00a4 */
[----:B------:R-:W5:Y:S02]  /*c110*/  LDG.E.128 R164, desc[UR6][R164.64] ;  /* 0x00000006a4a47981 */ /* 0x000f64000c1e1d00 */
.L_x_1687:
[----:B------:R-:W-:Y:S05]  /*c120*/  BSYNC.RECONVERGENT B1 ;  /* 0x0000000000017941 */ /* 0x000fea0003800200 */
.L_x_1686:
[----:B------:R-:W-:Y:S04]  /*c130*/  BSSY.RECONVERGENT B1, `(.L_x_1688) ;  /* 0x0000315000017945 */ /* 0x000fe80003800200 */
[----:B------:R-:W-:Y:S05]  /*c140*/  @!P1 BRA `(.L_x_1689) ;  /* 0x0000001400209947 */ /* 0x000fea0003800000 */
[----:B------:R-:W-:Y:S05]  /*c150*/  @!P0 BRA `(.L_x_1690) ;  /* 0x0000000800988947 */ /* 0x000fea0003800000 */
[----:B------:R-:W-:Y:S01]  /*c160*/  ISETP.GT.AND P1, PT, R228, RZ, PT ;  /* 0x000000ffe400720c */ /* 0x000fe20003f24270 */
[----:B------:R-:W-:Y:S01]  /*c170*/  BSSY.RECONVERGENT B2, `(.L_x_1691) ;  /* 0x0000032000027945 */ /* 0x000fe20003800200 */
[----:B0-----:R-:W-:Y:S02]  /*c180*/  PRMT R174, R20, 0x7632, R174 ;  /* 0x0000763214ae7816 */ /* 0x001fe400000000ae */
[C---:B------:R-:W-:Y:S02]  /*c190*/  SHF.L.U32 R228, R21.reuse, 0x10, RZ ;  /* 0x0000001015e47819 */ /* 0x040fe400000006ff */
[----:B------:R-:W-:Y:S02]  /*c1a0*/  SHF.L.U32 R174, R174, 0x10, RZ ;  /* 0x00000010aeae7819 */ /* 0x000fe400000006ff */
[----:B------:R-:W-:-:S04]  /*c1b0*/  PRMT R210, R21, 0x7632, R210 ;  /* 0x0000763215d27816 */ /* 0x000fc800000000d2 */
[----:B------:R-:W-:Y:S01]  /*c1c0*/  SHF.L.U32 R210, R210, 0x10, RZ ;  /* 0x00000010d2d27819 */ /* 0x000fe200000006ff */
[-CC-:B------:R-:W-:Y:S01]  /*c1d0*/  @P1 FFMA.FTZ R173, R7, R232.reuse, R234.reuse ;  /* 0x000000e807ad1223 */ /* 0x180fe200000100ea */
[-CC-:B------:R-:W-:Y:S01]  /*c1e0*/  @P1 FFMA.FTZ R212, R225, R232.reuse, R234.reuse ;  /* 0x000000e8e1d41223 */ /* 0x180fe200000100ea */
[-CC-:B------:R-:W-:Y:S01]  /*c1f0*/  @P1 FFMA.FTZ R172, R191, R232.reuse, R234.reuse ;  /* 0x000000e8bfac1223 */ /* 0x180fe200000100ea */
[-C--:B------:R-:W-:Y:S01]  /*c200*/  @P1 FFMA.FTZ R175, R3, R232.reuse, R234 ;  /* 0x000000e803af1223 */ /* 0x080fe200000100ea */
[----:B------:R-:W-:Y:S01]  /*c210*/  @P1 FADD.FTZ R208, R6, -R173 ;  /* 0x800000ad06d01221 */ /* 0x000fe20000010000 */
[----:B------:R-:W-:Y:S01]  /*c220*/  @P1 FADD.FTZ R212, R189, -R212 ;  /* 0x800000d4bdd41221 */ /* 0x000fe20000010000 */
[-CC-:B------:R-:W-:Y:S01]  /*c230*/  @P1 FFMA.FTZ R173, R224, R232.reuse, R234.reuse ;  /* 0x000000e8e0ad1223 */ /* 0x180fe200000100ea */
[----:B------:R-:W-:Y:S01]  /*c240*/  @P1 FFMA.FTZ R211, R5, R232, R234 ;  /* 0x000000e805d31223 */ /* 0x000fe200000100ea */
[----:B------:R-:W-:Y:S01]  /*c250*/  @P1 FFMA.FTZ R174, R229, R208, R174 ;  /* 0x000000d0e5ae1223 */ /* 0x000fe200000100ae */
[----:B------:R-:W-:Y:S01]  /*c260*/  PRMT R208, R22, 0x7632, R208 ;  /* 0x0000763216d07816 */ /* 0x000fe200000000d0 */
[-CC-:B------:R-:W-:Y:S01]  /*c270*/  @P1 FFMA.FTZ R209, R190, R232.reuse, R234.reuse ;  /* 0x000000e8bed11223 */ /* 0x180fe200000100ea */
[----:B------:R-:W-:Y:S01]  /*c280*/  @P1 FFMA.FTZ R236, R240, R232, R234 ;  /* 0x000000e8f0ec1223 */ /* 0x000fe200000100ea */
[----:B------:R-:W-:Y:S01]  /*c290*/  SHF.L.U32 R234, R23, 0x10, RZ ;  /* 0x0000001017ea7819 */ /* 0x000fe200000006ff */
[----:B------:R-:W-:Y:S01]  /*c2a0*/  @P1 FFMA.FTZ R228, R229, R212, R228 ;  /* 0x000000d4e5e41223 */ /* 0x000fe200000100e4 */
[----:B------:R-:W-:Y:S01]  /*c2b0*/  SHF.L.U32 R208, R208, 0x10, RZ ;  /* 0x00000010d0d07819 */ /* 0x000fe200000006ff */
[----:B------:R-:W-:Y:S01]  /*c2c0*/  @P1 FADD.FTZ R172, R227, -R172 ;  /* 0x800000ace3ac1221 */ /* 0x000fe20000010000 */
[----:B------:R-:W-:Y:S01]  /*c2d0*/  @P1 FADD.FTZ R175, R2, -R175 ;  /* 0x800000af02af1221 */ /* 0x000fe20000010000 */
[----:B------:R-:W-:Y:S01]  /*c2e0*/  PRMT R212, R23, 0x7632, R212 ;  /* 0x0000763217d47816 */ /* 0x000fe200000000d4 */
[----:B------:R-:W-:Y:S01]  /*c2f0*/  @P1 FADD.FTZ R211, R4, -R211 ;  /* 0x800000d304d31221 */ /* 0x000fe20000010000 */
[C---:B------:R-:W-:Y:S01]  /*c300*/  @P1 FFMA.FTZ R234, R229.reuse, R172, R234 ;  /* 0x000000ace5ea1223 */ /* 0x040fe200000100ea */
[----:B------:R-:W-:Y:S01]  /*c310*/  SHF.L.U32 R232, R22, 0x10, RZ ;  /* 0x0000001016e87819 */ /* 0x000fe200000006ff */
[----:B------:R-:W-:Y:S01]  /*c320*/  @P1 FFMA.FTZ R208, R229, R175, R208 ;  /* 0x000000afe5d01223 */ /* 0x000fe200000100d0 */
[----:B------:R-:W-:Y:S01]  /*c330*/  SHF.L.U32 R212, R212, 0x10, RZ ;  /* 0x00000010d4d47819 */ /* 0x000fe200000006ff */
[----:B------:R-:W-:Y:S01]  /*c340*/  @P1 FADD.FTZ R209, R226, -R209 ;  /* 0x800000d1e2d11221 */ /* 0x000fe20000010000 */
[----:B------:R-:W-:Y:S01]  /*c350*/  SHF.L.U32 R172, R20, 0x10, RZ ;  /* 0x0000001014ac7819 */ /* 0x000fe200000006ff */
[----:B------:R-:W-:Y:S01]  /*c360*/  @P1 FADD.FTZ R175, R239, -R236 ;  /* 0x800000ecefaf1221 */ /* 0x000fe20000010000 */
[----:B------:R-:W-:Y:S01]  /*c370*/  @P1 FADD.FTZ R173, R188, -R173 ;  /* 0x800000adbcad1221 */ /* 0x000fe20000010000 */
[C---:B------:R-:W-:Y:S01]  /*c380*/  @P1 FFMA.FTZ R210, R229.reuse, R211, R210 ;  /* 0x000000d3e5d21223 */ /* 0x040fe200000100d2 */
[C---:B------:R-:W-:Y:S01]  /*c390*/  @P1 FFMA.FTZ R232, R229.reuse, R209, R232 ;  /* 0x000000d1e5e81223 */ /* 0x040fe200000100e8 */
[C---:B------:R-:W-:Y:S01]  /*c3a0*/  @P1 FFMA.FTZ R212, R229.reuse, R175, R212 ;  /* 0x000000afe5d41223 */ /* 0x040fe200000100d4 */
[----:B------:R-:W-:Y:S01]  /*c3b0*/  @P1 FFMA.FTZ R172, R229, R173, R172 ;  /* 0x000000ade5ac1223 */ /* 0x000fe200000100ac */
[----:B------:R-:W-:Y:S06]  /*c3c0*/  @!P2 BRA `(.L_x_1692) ;  /* 0x000000000030a947 */ /* 0x000fec0003800000 */
[----:B------:R-:W-:Y:S01]  /*c3d0*/  LOP3.LUT P1, RZ, R206, 0xff, RZ, 0xc0, !PT ;  /* 0x000000ffceff7812 */ /* 0x000fe2000782c0ff */
[----:B------:R-:W-:Y:S01]  /*c3e0*/  FMUL.FTZ R173, R172, UR13 ;  /* 0x0000000dacad7c20 */ /* 0x000fe20008410000 */
[----:B------:R-:W-:-:S03]  /*c3f0*/  MOV R175, RZ ;  /* 0x000000ff00af7202 */ /* 0x000fc60000000f00 */
[----:B------:R-:W-:Y:S01]  /*c400*/  FMUL.FTZ R236, R173, UR12 ;  /* 0x0000000cadec7c20 */ /* 0x000fe20008410000 */
[----:B------:R-:W-:-:S07]  /*c410*/  HFMA2 R173, -RZ, RZ, 0, 0 ;  /* 0x00000000ffad7431 */ /* 0x000fce00000001ff */
[----:B------:R-:W-:Y:S02]  /*c420*/  @P1 SHF.L.U32 R209, R36, 0x10, RZ ;  /* 0x0000001024d11819 */ /* 0x000fe400000006ff */
[----:B-----5:R-:W-:-:S03]  /*c430*/  @P1 SHF.L.U32 R211, R164, 0x10, RZ ;  /* 0x00000010a4d31819 */ /* 0x020fc600000006ff */
[----:B------:R-:W-:Y:S02]  /*c440*/  @P1 FMUL.FTZ R175, R236, R209 ;  /* 0x000000d1ecaf1220 */ /* 0x000fe40000410000 */
[----:B------:R-:W-:-:S03]  /*c450*/  @P1 FMUL.FTZ R173, R211, R236 ;  /* 0x000000ecd3ad1220 */ /* 0x000fc60000410000 */
[----:B------:R-:W-:Y:S01]  /*c460*/  F2FP.BF16.F32.PACK_AB R175, RZ, R175 ;  /* 0x000000afffaf723e */ /* 0x000fe200000010ff */
[----:B------:R-:W-:-:S03]  /*c470*/  FADD.FTZ R104, R104, R173 ;  /* 0x000000ad68687221 */ /* 0x000fc60000010000 */
[----:B------:R-:W-:-:S07]  /*c480*/  PRMT R168, R175, 0x7610, R168 ;  /* 0x00007610afa87816 */ /* 0x000fce00000000a8 */
.L_x_1692:
[----:B------:R-:W-:Y:S05]  /*c490*/  BSYNC.RECONVERGENT B2 ;  /* 0x0000000000027941 */ /* 0x000fea0003800200 */
.L_x_1691:
[----:B------:R-:W-:Y:S01]  /*c4a0*/  BSSY.RECONVERGENT B2, `(.L_x_1693) ;  /* 0x0000010000027945 */ /* 0x000fe20003800200 */
[----:B------:R-:W-:-:S03]  /*c4b0*/  F2FP.BF16.F32.PACK_AB R172, R174, R172 ;  /* 0x000000acaeac723e */ /* 0x000fc600000010ff */
[----:B------:R-:W-:Y:S05]  /*c4c0*/  @!P2 BRA `(.L_x_1694) ;  /* 0x000000000034a947 */ /* 0x000fea0003800000 */
[----:B------:R-:W-:Y:S01]  /*c4d0*/  LOP3.LUT P1, RZ, R206, 0xff00, RZ, 0xc0, !PT ;  /* 0x0000ff00ceff7812 */ /* 0x000fe2000782c0ff */
[----:B------:R-:W-:Y:S01]  /*c4e0*/  FMUL.FTZ R174, R174, UR13 ;  /* 0x0000000daeae7c20 */ /* 0x000fe20008410000 */
[----:B------:R-:W-:-:S03]  /*c4f0*/  PRMT R173, R36, 0x7632, R173 ;  /* 0x0000763224ad7816 */ /* 0x000fc600000000ad */
[----:B------:R-:W-:Y:S01]  /*c500*/  FMUL.FTZ R236, R174, UR12 ;  /* 0x0000000caeec7c20 */ /* 0x000fe20008410000 */
[----:B------:R-:W-:-:S07]  /*c510*/  CS2R R174, SRZ ;  /* 0x0000000000ae7805 */ /* 0x000fce000001ff00 */
[----:B------:R-:W-:-:S05]  /*c520*/  @P1 SHF.L.U32 R173, R173, 0x10, RZ ;  /* 0x00000010adad1819 */ /* 0x000fca00000006ff */
[----:B------:R-:W-:Y:S01]  /*c530*/  @P1 FMUL.FTZ R175, R236, R173 ;  /* 0x000000adecaf1220 */ /* 0x000fe20000410000 */
[----:B-----5:R-:W-:-:S04]  /*c540*/  @P1 PRMT R173, R164, 0x7632, R173 ;  /* 0x00007632a4ad1816 */ /* 0x020fc800000000ad */
[----:B------:R-:W-:Y:S02]  /*c550*/  @P1 SHF.L.U32 R173, R173, 0x10, RZ ;  /* 0x00000010adad1819 */ /* 0x000fe400000006ff */
[----:B------:R-:W-:-:S03]  /*c560*/  F2FP.BF16.F32.PACK_AB R175, RZ, R175 ;  /* 0x000000afffaf723e */ /* 0x000fc600000010ff */
[----:B------:R-:W-:Y:S01]  /*c570*/  @P1 FMUL.FTZ R174, R236, R173 ;  /* 0x000000adecae1220 */ /* 0x000fe20000410000 */
[----:B------:R-:W-:-:S03]  /*c580*/  PRMT R168, R168, 0x5410, R175 ;  /* 0x00005410a8a87816 */ /* 0x000fc600000000af */
[----:B------:R-:W-:-:S07]  /*c590*/  FADD.FTZ R105, R105, R174 ;  /* 0x000000ae69697221 */ /* 0x000fce0000010000 */
.L_x_1694:
[----:B------:R-:W-:Y:S05]  /*c5a0*/  BSYNC.RECONVERGENT B2 ;  /* 0x0000000000027941 */ /* 0x000fea0003800200 */
.L_x_1693:
[----:B------:R-:W-:Y:S04]  /*c5b0*/  BSSY.RECONVERGENT B2, `(.L_x_1695) ;  /* 0x000000e000027945 */ /* 0x000fe80003800200 */
[----:B------:R-:W-:Y:S05]  /*c5c0*/  @!P2 BRA `(.L_x_1696) ;  /* 0x000000000030a947 */ /* 0x000fea0003800000 */
        /* <DEDUP_REMOVED lines=12> */
.L_x_1696:
[----:B------:R-:W-:Y:S05]  /*c690*/  BSYNC.RECONVERGENT B2 ;  /* 0x0000000000027941 */ /* 0x000fea0003800200 */
.L_x_1695:
[----:B------:R-:W-:Y:S01]  /*c6a0*/  BSSY.RECONVERGENT B2, `(.L_x_1697) ;  /* 0x0000011000027945 */ /* 0x000fe20003800200 */
[----:B------:R-:W-:-:S03]  /*c6b0*/  F2FP.BF16.F32.PACK_AB R173, R210, R228 ;  /* 0x000000e4d2ad723e */ /* 0x000fc600000010ff */
[----:B------:R-:W-:Y:S05]  /*c6c0*/  @!P2 BRA `(.L_x_1698) ;  /* 0x000000000038a947 */ /* 0x000fea0003800000 */
[----:B------:R-:W-:Y:S01]  /*c6d0*/  LOP3.LUT P1, RZ, R206, 0xff000000, RZ, 0xc0, !PT ;  /* 0xff000000ceff7812 */ /* 0x000fe2000782c0ff */
[----:B------:R-:W-:Y:S01]  /*c6e0*/  FMUL.FTZ R210, R210, UR13 ;  /* 0x0000000dd2d27c20 */ /* 0x000fe20008410000 */
[----:B------:R-:W-:Y:S01]  /*c6f0*/  PRMT R174, R37, 0x7632, R174 ;  /* 0x0000763225ae7816 */ /* 0x000fe200000000ae */
[----:B------:R-:W-:Y:S02]  /*c700*/  HFMA2 R209, -RZ, RZ, 0, 0 ;  /* 0x00000000ffd17431 */ /* 0x000fe400000001ff */
[----:B------:R-:W-:-:S08]  /*c710*/  FMUL.FTZ R210, R210, UR12 ;  /* 0x0000000cd2d27c20 */ /* 0x000fd00008410000 */
        /* <DEDUP_REMOVED lines=8> */
[----:B------:R-:W-:-:S07]  /*c7a0*/  FADD.FTZ R107, R107, R174 ;  /* 0x000000ae6b6b7221 */ /* 0x000fce0000010000 */
.L_x_1698:
[----:B------:R-:W-:Y:S05]  /*c7b0*/  BSYNC.RECONVERGENT B2 ;  /* 0x0000000000027941 */ /* 0x000fea0003800200 */
.L_x_1697:
[----:B------:R-:W-:Y:S04]  /*c7c0*/  BSSY.RECONVERGENT B2, `(.L_x_1699) ;  /* 0x000000d000027945 */ /* 0x000fe80003800200 */
[----:B------:R-:W-:Y:S05]  /*c7d0*/  @!P2 BRA `(.L_x_1700) ;  /* 0x00000000002ca947 */ /* 0x000fea0003800000 */
[----:B------:R-:W-:Y:S01]  /*c7e0*/  LOP3.LUT P1, RZ, R207, 0xff, RZ, 0xc0, !PT ;  /* 0x000000ffcfff7812 */ /* 0x000fe2000782c0ff */
[----:B------:R-:W-:-:S04]  /*c7f0*/  FMUL.FTZ R174, R232, UR13 ;  /* 0x0000000de8ae7c20 */ /* 0x000fc80008410000 */
[----:B------:R-:W-:Y:S01]  /*c800*/  FMUL.FTZ R210, R174, UR12 ;  /* 0x0000000caed27c20 */ /* 0x000fe20008410000 */
[----:B------:R-:W-:-:S07]  /*c810*/  CS2R R174, SRZ ;  /* 0x0000000000ae7805 */ /* 0x000fce000001ff00 */
[----:B------:R-:W-:Y:S02]  /*c820*/  @P1 SHF.L.U32 R209, R38, 0x10, RZ ;  /* 0x0000001026d11819 */ /* 0x000fe400000006ff */
[----:B-----5:R-:W-:-:S03]  /*c830*/  @P1 SHF.L.U32 R211, R166, 0x10, RZ ;  /* 0x00000010a6d31819 */ /* 0x020fc600000006ff */
[----:B------:R-:W-:Y:S02]  /*c840*/  @P1 FMUL.FTZ R174, R210, R209 ;  /* 0x000000d1d2ae1220 */ /* 0x000fe40000410000 */
[----:B------:R-:W-:-:S03]  /*c850*/  @P1 FMUL.FTZ R175, R211, R210 ;  /* 0x000000d2d3af1220 */ /* 0x000fc60000410000 */
[----:B------:R-:W-:Y:S01]  /*c860*/  F2FP.BF16.F32.PACK_AB R174, RZ, R174 ;  /* 0x000000aeffae723e */ /* 0x000fe200000010ff */
[----:B------:R-:W-:-:S03]  /*c870*/  FADD.FTZ R100, R100, R175 ;  /* 0x000000af64647221 */ /* 0x000fc60000010000 */
[----:B------:R-:W-:-:S07]  /*c880*/  PRMT R170, R174, 0x7610, R170 ;  /* 0x00007610aeaa7816 */ /* 0x000fce00000000aa */
.L_x_1700:
[----:B------:R-:W-:Y:S05]  /*c890*/  BSYNC.RECONVERGENT B2 ;  /* 0x0000000000027941 */ /* 0x000fea0003800200 */
.L_x_1699:
        /* <DEDUP_REMOVED lines=16> */
.L_x_1702:
[----:B------:R-:W-:Y:S05]  /*c9a0*/  BSYNC.RECONVERGENT B2 ;  /* 0x0000000000027941 */ /* 0x000fea0003800200 */
.L_x_1701:
        /* <DEDUP_REMOVED lines=14> */
.L_x_1704:
[----:B------:R-:W-:Y:S05]  /*ca90*/  BSYNC.RECONVERGENT B2 ;  /* 0x0000000000027941 */ /* 0x000fea0003800200 */
.L_x_1703:
[----:B------:R-:W-:Y:S01]  /*caa0*/  F2FP.BF16.F32.PACK_AB R175, R212, R234 ;  /* 0x000000ead4af723e */ /* 0x000fe200000010ff */
[----:B------:R-:W-:Y:S06]  /*cab0*/  @!P2 BRA `(.L_x_1705) ;  /* 0x0000002400f0a947 */ /* 0x000fec0003800000 */
[----:B------:R-:W-:Y:S01]  /*cac0*/  ISETP.GE.U32.AND P1, PT, R206, RZ, PT ;  /* 0x000000ffce00720c */ /* 0x000fe20003f26070 */
[----:B------:R-:W-:Y:S01]  /*cad0*/  FMUL.FTZ R212, R212, UR13 ;  /* 0x0000000dd4d47c20 */ /* 0x000fe20008410000 */
[----:B------:R-:W-:Y:S01]  /*cae0*/  PRMT R206, R39, 0x7632, R206 ;  /* 0x0000763227ce7816 */ /* 0x000fe200000000ce */
[----:B------:R-:W-:Y:S01]  /*caf0*/  HFMA2 R208, -RZ, RZ, 0, 0 ;  /* 0x00000000ffd07431 */ /* 0x000fe200000001ff */
        /* <DEDUP_REMOVED lines=12> */
.L_x_1690:
        /* <DEDUP_REMOVED lines=18> */
.L_x_1707:
[----:B------:R-:W-:Y:S05]  /*cce0*/  BSYNC.RECONVERGENT B2 ;  /* 0x0000000000027941 */ /* 0x000fea0003800200 */
.L_x_1706:
[----:B------:R-:W-:Y:S04]  /*ccf0*/  BSSY.RECONVERGENT B2, `(.L_x_1708) ;  /* 0x0000015000027945 */ /* 0x000fe80003800200 */
[----:B------:R-:W-:Y:S05]  /*cd00*/  @!P2 BRA `(.L_x_1709) ;  /* 0x00000000004ca947 */ /* 0x000fea0003800000 */
[----:B------:R-:W-:Y:S01]  /*cd10*/  LOP3.LUT P1, RZ, R206, 0xff00, RZ, 0xc0, !PT ;  /* 0x0000ff00ceff7812 */ /* 0x000fe2000782c0ff */
[----:B0-----:R-:W-:Y:S01]  /*cd20*/  @P3 FFMA.FTZ R209, R7, R232, R234 ;  /* 0x000000e807d13223 */ /* 0x001fe200000100ea */
[----:B------:R-:W-:Y:S02]  /*cd30*/  PRMT R208, R20, 0x7632, R208 ;  /* 0x0000763214d07816 */ /* 0x000fe400000000d0 */
[----:B------:R-:W-:Y:S01]  /*cd40*/  PRMT R211, R36, 0x7632, R211 ;  /* 0x0000763224d37816 */ /* 0x000fe200000000d3 */
        /* <DEDUP_REMOVED lines=15> */
.L_x_1709:
[----:B------:R-:W-:Y:S05]  /*ce40*/  BSYNC.RECONVERGENT B2 ;  /* 0x0000000000027941 */ /* 0x000fea0003800200 */
.L_x_1708:
        /* <DEDUP_REMOVED lines=17> */
.L_x_1711:
[----:B------:R-:W-:Y:S05]  /*cf60*/  BSYNC.RECONVERGENT B2 ;  /* 0x0000000000027941 */ /* 0x000fea0003800200 */
.L_x_1710:
        /* <DEDUP_REMOVED lines=21> */
.L_x_1713:
[----:B------:R-:W-:Y:S05]  /*d0c0*/  BSYNC.RECONVERGENT B2 ;  /* 0x0000000000027941 */ /* 0x000fea0003800200 */
.L_x_1712:
        /* <DEDUP_REMOVED lines=17> */
.L_x_1715:
[----:B------:R-:W-:Y:S05]  /*d1e0*/  BSYNC.RECONVERGENT B2 ;  /* 0x0000000000027941 */ /* 0x000fea0003800200 */
.L_x_1714:
        /* <DEDUP_REMOVED lines=21> */
.L_x_1717:
[----:B------:R-:W-:Y:S05]  /*d340*/  BSYNC.RECONVERGENT B2 ;  /* 0x0000000000027941 */ /* 0x000fea0003800200 */
.L_x_1716:
        /* <DEDUP_REMOVED lines=17> */
.L_x_1719:
[----:B------:R-:W-:Y:S05]  /*d460*/  BSYNC.RECONVERGENT B2 ;  /* 0x0000000000027941 */ /* 0x000fea0003800200 */
.L_x_1718:
[----:B------:R-:W-:Y:S05]  /*d470*/  @!P2 BRA `(.L_x_1705) ;  /* 0x0000001c0080a947 */ /* 0x000fea0003800000 */
[----:B------:R-:W-:Y:S01]  /*d480*/  ISETP.GE.U32.AND P1, PT, R206, RZ, PT ;  /* 0x000000ffce00720c */ /* 0x000fe20003f26070 */
[----:B------:R-:W-:Y:S01]  /*d490*/  @P3 FFMA.FTZ R232, R240, R232, R234 ;  /* 0x000000e8f0e83223 */ /* 0x000fe200000100ea */
[----:B------:R-:W-:Y:S01]  /*d4a0*/  PRMT R206, R23, 0x7632, R206 ;  /* 0x0000763217ce7816 */ /* 0x000fe200000000ce */
[----:B0-----:R-:W-:Y:S01]  /*d4b0*/  HFMA2 R208, -RZ, RZ, 0, 0 ;  /* 0x00000000ffd07431 */ /* 0x001fe200000001ff */
[----:B------:R-:W-:Y:S01]  /*d4c0*/  ISETP.GE.U32.AND.EX P1, PT, R207, 0x1000000, PT, P1 ;  /* 0x01000000cf00780c */ /* 0x000fe20003f26110 */
[----:B------:R-:W-:Y:S01]  /*d4d0*/  @P3 FADD.FTZ R232, R239, -R232 ;  /* 0x800000e8efe83221 */ /* 0x000fe20000010000 */
[----:B------:R-:W-:Y:S02]  /*d4e0*/  SHF.L.U32 R206, R206, 0x10, RZ ;  /* 0x00000010cece7819 */ /* 0x000fe400000006ff */
[----:B------:R-:W-:-:S03]  /*d4f0*/  PRMT R207, R39, 0x7632, R207 ;  /* 0x0000763227cf7816 */ /* 0x000fc600000000cf */
[----:B------:R-:W-:-:S04]  /*d500*/  @P3 FFMA.FTZ R206, R229, R232, R206 ;  /* 0x000000e8e5ce3223 */ /* 0x000fc800000100ce */
[----:B------:R-:W-:Y:S02]  /*d510*/  FMUL.FTZ R206, R206, UR13 ;  /* 0x0000000dcece7c20 */ /* 0x000fe40008410000 */
[----:B------:R-:W-:Y:S02]  /*d520*/  @P1 SHF.L.U32 R207, R207, 0x10, RZ ;  /* 0x00000010cfcf1819 */ /* 0x000fe400000006ff */
        /* <DEDUP_REMOVED lines=10> */
.L_x_1689:
[----:B------:R-:W-:Y:S05]  /*d5d0*/  @!P0 BRA `(.L_x_1720) ;  /* 0x0000000c00048947 */ /* 0x000fea0003800000 */
[-CC-:B0-----:R-:W-:Y:S01]  /*d5e0*/  FFMA.FTZ R173, R224, R232.reuse, R234.reuse ;  /* 0x000000e8e0ad7223 */ /* 0x181fe200000100ea */
[-CC-:B------:R-:W-:Y:S01]  /*d5f0*/  FFMA.FTZ R175, R7, R232.reuse, R234.reuse ;  /* 0x000000e807af7223 */ /* 0x180fe200000100ea */
[-CC-:B------:R-:W-:Y:S01]  /*d600*/  FFMA.FTZ R174, R225, R232.reuse, R234.reuse ;  /* 0x000000e8e1ae7223 */ /* 0x180fe200000100ea */
[-CC-:B------:R-:W-:Y:S01]  /*d610*/  FFMA.FTZ R209, R5, R232.reuse, R234.reuse ;  /* 0x000000e805d17223 */ /* 0x180fe200000100ea */
[-CC-:B------:R-:W-:Y:S01]  /*d620*/  FFMA.FTZ R211, R190, R232.reuse, R234.reuse ;  /* 0x000000e8bed37223 */ /* 0x180fe200000100ea */
[-CC-:B------:R-:W-:Y:S01]  /*d630*/  FFMA.FTZ R213, R3, R232.reuse, R234.reuse ;  /* 0x000000e803d57223 */ /* 0x180fe200000100ea */
[----:B------:R-:W-:Y:S01]  /*d640*/  ISETP.GT.AND P1, PT, R228, RZ, PT ;  /* 0x000000ffe400720c */ /* 0x000fe20003f24270 */
[-C--:B------:R-:W-:Y:S01]  /*d650*/  FFMA.FTZ R236, R191, R232.reuse, R234 ;  /* 0x000000e8bfec7223 */ /* 0x080fe200000100ea */
[----:B------:R-:W-:Y:S01]  /*d660*/  FADD.FTZ R172, R188, -R173 ;  /* 0x800000adbcac7221 */ /* 0x000fe20000010000 */
[----:B------:R-:W-:Y:S01]  /*d670*/  FADD.FTZ R208, R6, -R175 ;  /* 0x800000af06d07221 */ /* 0x000fe20000010000 */
[----:B------:R-:W-:Y:S01]  /*d680*/  FADD.FTZ R174, R189, -R174 ;  /* 0x800000aebdae7221 */ /* 0x000fe20000010000 */
[----:B------:R-:W-:Y:S01]  /*d690*/  FADD.FTZ R210, R4, -R209 ;  /* 0x800000d104d27221 */ /* 0x000fe20000010000 */
[----:B------:R-:W-:Y:S01]  /*d6a0*/  FADD.FTZ R212, R226, -R211 ;  /* 0x800000d3e2d47221 */ /* 0x000fe20000010000 */
[----:B------:R-:W-:Y:S01]  /*d6b0*/  FADD.FTZ R228, R2, -R213 ;  /* 0x800000d502e47221 */ /* 0x000fe20000010000 */
[----:B------:R-:W-:Y:S01]  /*d6c0*/  FFMA.FTZ R232, R240, R232, R234 ;  /* 0x000000e8f0e87223 */ /* 0x000fe200000100ea */
[----:B------:R-:W-:Y:S01]  /*d6d0*/  FADD.FTZ R236, R227, -R236 ;  /* 0x800000ece3ec7221 */ /* 0x000fe20000010000 */
[C---:B------:R-:W-:Y:S01]  /*d6e0*/  FMUL.FTZ R209, R229.reuse, R172 ;  /* 0x000000ace5d17220 */ /* 0x040fe20000410000 */
[C---:B------:R-:W-:Y:S01]  /*d6f0*/  FMUL.FTZ R208, R229.reuse, R208 ;  /* 0x000000d0e5d07220 */ /* 0x040fe20000410000 */
[C---:B------:R-:W-:Y:S01]  /*d700*/  FMUL.FTZ R211, R229.reuse, R174 ;  /* 0x000000aee5d37220 */ /* 0x040fe20000410000 */
[C---:B------:R-:W-:Y:S01]  /*d710*/  FMUL.FTZ R210, R229.reuse, R210 ;  /* 0x000000d2e5d27220 */ /* 0x040fe20000410000 */
[C---:B------:R-:W-:Y:S01]  /*d720*/  FMUL.FTZ R212, R229.reuse, R212 ;  /* 0x000000d4e5d47220 */ /* 0x040fe20000410000 */
[----:B------:R-:W-:Y:S01]  /*d730*/  FMUL.FTZ R213, R229, R228 ;  /* 0x000000e4e5d57220 */ /* 0x000fe20000410000 */
[----:B------:R-:W-:Y:S01]  /*d740*/  FADD.FTZ R232, R239, -R232 ;  /* 0x800000e8efe87221 */ /* 0x000fe20000010000 */
[----:B------:R-:W-:Y:S01]  /*d750*/  BSSY.RECONVERGENT B2, `(.L_x_1721) ;  /* 0x000001a000027945 */ /* 0x000fe20003800200 */
[C---:B------:R-:W-:Y:S01]  /*d760*/  FMUL.FTZ R228, R229.reuse, R236 ;  /* 0x000000ece5e47220 */ /* 0x040fe20000410000 */
[----:B------:R-:W-:Y:S01]  /*d770*/  FSEL R208, R208, RZ, P1 ;  /* 0x000000ffd0d07208 */ /* 0x000fe20000800000 */
[----:B------:R-:W-:Y:S01]  /*d780*/  FMUL.FTZ R229, R229, R232 ;  /* 0x000000e8e5e57220 */ /* 0x000fe20000410000 */
[----:B------:R-:W-:-:S02]  /*d790*/  FSEL R211, R211, RZ, P1 ;  /* 0x000000ffd3d37208 */ /* 0x000fc40000800000 */
[----:B------:R-:W-:Y:S02]  /*d7a0*/  FSEL R210, R210, RZ, P1 ;  /* 0x000000ffd2d27208 */ /* 0x000fe40000800000 */
[----:B------:R-:W-:Y:S02]  /*d7b0*/  FSEL R212, R212, RZ, P1 ;  /* 0x000000ffd4d47208 */ /* 0x000fe40000800000 */
        /* <DEDUP_REMOVED lines=11> */
[----:B------:R-:W-:Y:S01]  /*d870*/  @P3 FMUL.FTZ R173, R231, R172 ;  /* 0x000000ace7ad3220 */ /* 0x000fe20000410000 */
[----:B------:R-:W-:Y:S02]  /*d880*/  MOV R172, RZ ;  /* 0x000000ff00ac7202 */ /* 0x000fe40000000f00 */
[----:B------:R-:W-:Y:S01]  /*d890*/  @P3 FMUL.FTZ R175, R175, R174 ;  /* 0x000000aeafaf3220 */ /* 0x000fe20000410000 */
[----:B------:R-:W-:Y:S01]  /*d8a0*/  @P3 SHF.L.U32 R174, R36, 0x10, RZ ;  /* 0x0000001024ae3819 */ /* 0x000fe200000006ff */
[----:B------:R-:W-:-:S04]  /*d8b0*/  FADD.FTZ R104, R104, R173 ;  /* 0x000000ad68687221 */ /* 0x000fc80000010000 */
[----:B------:R-:W-:-:S05]  /*d8c0*/  @P3 FMUL.FTZ R172, R174, R175 ;  /* 0x000000afaeac3220 */ /* 0x000fca0000410000 */
[----:B------:R-:W-:-:S04]  /*d8d0*/  F2FP.BF16.F32.PACK_AB R172, RZ, R172 ;  /* 0x000000acffac723e */ /* 0x000fc800000010ff */
[----:B------:R-:W-:-:S07]  /*d8e0*/  PRMT R168, R172, 0x7610, R168 ;  /* 0x00007610aca87816 */ /* 0x000fce00000000a8 */
.L_x_1722:
[----:B------:R-:W-:Y:S05]  /*d8f0*/  BSYNC.RECONVERGENT B2 ;  /* 0x0000000000027941 */ /* 0x000fea0003800200 */
.L_x_1721:
        /* <DEDUP_REMOVED lines=10> */
[----:B------:R-:W-:Y:S02]  /*d9a0*/  HFMA2 R172, -RZ, RZ, 0, 0 ;  /* 0x00000000ffac7431 */ /* 0x000fe400000001ff */
[----:B------:R-:W-:Y:S01]  /*d9b0*/  @P3 FMUL.FTZ R175, R175, R174 ;  /* 0x000000aeafaf3220 */ /* 0x000fe20000410000 */
[----:B------:R-:W-:Y:S01]  /*d9c0*/  PRMT R174, R36, 0x7632, R174 ;  /* 0x0000763224ae7816 */ /* 0x000fe200000000ae */
[----:B------:R-:W-:Y:S01]  /*d9d0*/  @P3 FMUL.FTZ R172, R173, R232 ;  /* 0x000000e8adac3220 */ /* 0x000fe20000410000 */
[----:B------:R-:W-:Y:S02]  /*d9e0*/  MOV R173, RZ ;  /* 0x000000ff00ad7202 */ /* 0x000fe40000000f00 */
[----:B------:R-:W-:Y:S01]  /*d9f0*/  @P3 SHF.L.U32 R174, R174, 0x10, RZ ;  /* 0x00000010aeae3819 */ /* 0x000fe200000006ff */
[----:B------:R-:W-:-:S04]  /*da00*/  FADD.FTZ R105, R105, R172 ;  /* 0x000000ac69697221 */ /* 0x000fc80000010000 */
[----:B------:R-:W-:-:S05]  /*da10*/  @P3 FMUL.FTZ R173, R174, R175 ;  /* 0x000000afaead3220 */ /* 0x000fca0000410000 */
[----:B------:R-:W-:-:S04]  /*da20*/  F2FP.BF16.F32.PACK_AB R173, RZ, R173 ;  /* 0x000000adffad723e */ /* 0x000fc800000010ff */
[----:B------:R-:W-:-:S07]  /*da30*/  PRMT R168, R168, 0x5410, R173 ;  /* 0x00005410a8a87816 */ /* 0x000fce00000000ad */
.L_x_1724:
[----:B------:R-:W-:Y:S05]  /*da40*/  BSYNC.RECONVERGENT B2 ;  /* 0x0000000000027941 */ /* 0x000fea0003800200 */
.L_x_1723:
[----:B------:R-:W-:Y:S04]  /*da50*/  BSSY.RECONVERGENT B2, `(.L_x_1725) ;  /* 0x0000012000027945 */ /* 0x000fe80003800200 */
[----:B------:R-:W-:Y:S05]  /*da60*/  @!P2 BRA `(.L_x_1726) ;  /* 0x000000000040a947 */ /* 0x000fea0003800000 */
        /* <DEDUP_REMOVED lines=16> */
.L_x_1726:
[----:B------:R-:W-:Y:S05]  /*db70*/  BSYNC.RECONVERGENT B2 ;  /* 0x0000000000027941 */ /* 0x000fea0003800200 */
.L_x_1725:
        /* <DEDUP_REMOVED lines=20> */
.L_x_1728:
[----:B------:R-:W-:Y:S05]  /*dcc0*/  BSYNC.RECONVERGENT B2 ;  /* 0x0000000000027941 */ /* 0x000fea0003800200 */
.L_x_1727:
        /* <DEDUP_REMOVED lines=18> */
.L_x_1730:
[----:B------:R-:W-:Y:S05]  /*ddf0*/  BSYNC.RECONVERGENT B2 ;  /* 0x0000000000027941 */ /* 0x000fea0003800200 */
.L_x_1729:
        /* <DEDUP_REMOVED lines=20> */
.L_x_1732:
[----:B------:R-:W-:Y:S05]  /*df40*/  BSYNC.RECONVERGENT B2 ;  /* 0x0000000000027941 */ /* 0x000fea0003800200 */
.L_x_1731:
[----:B------:R-:W-:Y:S01]  /*df50*/  BSSY.RECONVERGENT B2, `(.L_x_1733) ;  /* 0x0000017000027945 */ /* 0x000fe20003800200 */
[----:B------:R-:W-:Y:S02]  /*df60*/  F2FP.BF16.F32.PACK_AB R174, R213, R212 ;  /* 0x000000d4d5ae723e */ /* 0x000fe400000010ff */
[----:B------:R-:W-:Y:S02]  /*df70*/  F2FP.BF16.F32.PACK_AB R173, R210, R211 ;  /* 0x000000d3d2ad723e */ /* 0x000fe400000010ff */
[----:B------:R-:W-:Y:S02]  /*df80*/  F2FP.BF16.F32.PACK_AB R172, R208, R209 ;  /* 0x000000d1d0ac723e */ /* 0x000fe400000010ff */
[----:B------:R-:W-:Y:S02]  /*df90*/  FSEL R229, R229, RZ, P1 ;  /* 0x000000ffe5e57208 */ /* 0x000fe40000800000 */
[----:B------:R-:W-:Y:S01]  /*dfa0*/  FSEL R228, R228, RZ, P1 ;  /* 0x000000ffe4e47208 */ /* 0x000fe20000800000 */
[----:B------:R-:W-:Y:S06]  /*dfb0*/  @!P2 BRA `(.L_x_1734) ;  /* 0x000000000040a947 */ /* 0x000fec0003800000 */
[----:B------:R-:W-:Y:S01]  /*dfc0*/  LOP3.LUT P1, RZ, R207, 0xff0000, RZ, 0xc0, !PT ;  /* 0x00ff0000cfff7812 */ /* 0x000fe2000782c0ff */
[----:B------:R-:W-:-:S12]  /*dfd0*/  HFMA2 R175, -RZ, RZ, 0, 0 ;  /* 0x00000000ffaf7431 */ /* 0x000fd800000001ff */
[----:B------:R-:W0:Y:S08]  /*dfe0*/  @P1 LDC.64 R210, c[0x0][0x408] ;  /* 0x00010200ffd21b82 */ /* 0x000e300000000a00 */
[----:B------:R-:W1:Y:S01]  /*dff0*/  @P1 LDC.64 R208, c[0x0][0x408] ;  /* 0x00010200ffd01b82 */ /* 0x000e620000000a00 */
[----:B0-----:R-:W-:-:S04]  /*e000*/  @P1 FMUL.FTZ R211, R211, R228 ;  /* 0x000000e4d3d31220 */ /* 0x001fc80000410000 */
[----:B------:R-:W-:Y:S01]  /*e010*/  @P1 FMUL.FTZ R210, R211, R210 ;  /* 0x000000d2d3d21220 */ /* 0x000fe20000410000 */
[----:B-----5:R-:W-:Y:S01]  /*e020*/  @P1 SHF.L.U32 R211, R167, 0x10, RZ ;  /* 0x00000010a7d31819 */ /* 0x020fe200000006ff */
[----:B-1----:R-:W-:-:S04]  /*e030*/  @P1 FMUL.FTZ R209, R209, R228 ;  /* 0x000000e4d1d11220 */ /* 0x002fc80000410000 */
[----:B------:R-:W-:Y:S01]  /*e040*/  @P1 FMUL.FTZ R175, R211, R210 ;  /* 0x000000d2d3af1220 */ /* 0x000fe20000410000 */
[----:B------:R-:W-:Y:S01]  /*e050*/  @P1 FMUL.FTZ R210, R209, R208 ;  /* 0x000000d0d1d21220 */ /* 0x000fe20000410000 */
[----:B------:R-:W-:Y:S02]  /*e060*/  @P1 SHF.L.U32 R209, R39, 0x10, RZ ;  /* 0x0000001027d11819 */ /* 0x000fe400000006ff */
[----:B------:R-:W-:Y:S01]  /*e070*/  FADD.FTZ R102, R102, R175 ;  /* 0x000000af66667221 */ /* 0x000fe20000010000 */
[----:B------:R-:W-:Y:S02]  /*e080*/  MOV R208, RZ ;  /* 0x000000ff00d07202 */ /* 0x000fe40000000f00 */
[----:B------:R-:W-:-:S05]  /*e090*/  @P1 FMUL.FTZ R208, R209, R210 ;  /* 0x000000d2d1d01220 */ /* 0x000fca0000410000 */
[----:B------:R-:W-:-:S04]  /*e0a0*/  F2FP.BF16.F32.PACK_AB R208, RZ, R208 ;  /* 0x000000d0ffd0723e */ /* 0x000fc800000010ff */
[----:B------:R-:W-:-:S07]  /*e0b0*/  PRMT R171, R208, 0x7610, R171 ;  /* 0x00007610d0ab7816 */ /* 0x000fce00000000ab */
.L_x_1734:
[----:B------:R-:W-:Y:S05]  /*e0c0*/  BSYNC.RECONVERGENT B2 ;  /* 0x0000000000027941 */ /* 0x000fea0003800200 */
.L_x_1733:
[----:B------:R-:W-:Y:S01]  /*e0d0*/  F2FP.BF16.F32.PACK_AB R175, R229, R228 ;  /* 0x000000e4e5af723e */ /* 0x000fe200000010ff */
[----:B------:R-:W-:Y:S06]  /*e0e0*/  @!P2 BRA `(.L_x_1705) ;  /* 0x000000100064a947 */ /* 0x000fec0003800000 */
[----:B------:R-:W-:Y:S01]  /*e0f0*/  ISETP.GE.U32.AND P1, PT, R206, RZ, PT ;  /* 0x000000ffce00720c */ /* 0x000fe20003f26070 */
[----:B------:R-:W-:Y:S01]  /*e100*/  FMUL.FTZ R229, R229, UR13 ;  /* 0x0000000de5e57c20 */ /* 0x000fe20008410000 */
[----:B------:R-:W-:Y:S02]  /*e110*/  HFMA2 R208, -RZ, RZ, 0, 0 ;  /* 0x00000000ffd07431 */ /* 0x000fe400000001ff */
[----:B------:R-:W-:Y:S01]  /*e120*/  ISETP.GE.U32.AND.EX P1, PT, R207, 0x1000000, PT, P1 ;  /* 0x01000000cf00780c */ /* 0x000fe20003f26110 */
[----:B------:R-:W-:Y:S01]  /*e130*/  FMUL.FTZ R210, R229, UR12 ;  /* 0x0000000ce5d27c20 */ /* 0x000fe20008410000 */
[----:B------:R-:W-:-:S11]  /*e140*/  PRMT R207, R39, 0x7632, R207 ;  /* 0x0000763227cf7816 */ /* 0x000fd600000000cf */
[----:B------:R-:W-:Y:S02]  /*e150*/  @P1 SHF.L.U32 R207, R207, 0x10, RZ ;  /* 0x00000010cfcf1819 */ /* 0x000fe400000006ff */
        /* <DEDUP_REMOVED lines=9> */
.L_x_1720:
        /* <DEDUP_REMOVED lines=15> */
.L_x_1738:
[----:B------:R-:W-:Y:S05]  /*e2e0*/  BSYNC.RECONVERGENT B3 ;  /* 0x0000000000037941 */ /* 0x000fea0003800200 */
.L_x_1737:
        /* <DEDUP_REMOVED lines=13> */
.L_x_1740:
[----:B------:R-:W-:Y:S05]  /*e3c0*/  BSYNC.RECONVERGENT B3 ;  /* 0x0000000000037941 */ /* 0x000fea0003800200 */
.L_x_1739:
[----:B------:R-:W-:Y:S02]  /*e3d0*/  F2FP.BF16.F32.PACK_AB R208, RZ, R104 ;  /* 0x00000068ffd0723e */ /* 0x000fe400000010ff */
[----:B------:R-:W-:Y:S02]  /*e3e0*/  MOV R104, R209 ;  /* 0x000000d100687202 */ /* 0x000fe40000000f00 */
[----:B------:R-:W-:-:S07]  /*e3f0*/  PRMT R168, R208, 0x7610, R168 ;  /* 0x00007610d0a87816 */ /* 0x000fce00000000a8 */
.L_x_1736:
[----:B------:R-:W-:Y:S05]  /*e400*/  BSYNC.RECONVERGENT B2 ;  /* 0x0000000000027941 */ /* 0x000fea0003800200 */
.L_x_1735:
        /* <DEDUP_REMOVED lines=16> */
.L_x_1744:
[----:B------:R-:W-:Y:S05]  /*e510*/  BSYNC.RECONVERGENT B3 ;  /* 0x0000000000037941 */ /* 0x000fea0003800200 */
.L_x_1743:
[----:B------:R-:W-:Y:S01]  /*e520*/  BSSY.RECONVERGENT B3, `(.L_x_1745) ;  /* 0x000000e000037945 */ /* 0x000fe20003800200 */
[----:B------:R-:W-:Y:S01]  /*e530*/  FADD.FTZ R209, R105, R208 ;  /* 0x000000d069d17221 */ /* 0x000fe20000010000 */
[----:B------:R-:W-:Y:S02]  /*e540*/  MOV R105, RZ ;  /* 0x000000ff00697202 */ /* 0x000fe40000000f00 */
        /* <DEDUP_REMOVED lines=11> */
.L_x_1746:
[----:B------:R-:W-:Y:S05]  /*e600*/  BSYNC.RECONVERGENT B3 ;  /* 0x0000000000037941 */ /* 0x000fea0003800200 */
.L_x_1745:
[----:B------:R-:W-:Y:S02]  /*e610*/  F2FP.BF16.F32.PACK_AB R208, RZ, R105 ;  /* 0x00000069ffd0723e */ /* 0x000fe400000010ff */
[----:B------:R-:W-:Y:S02]  /*e620*/  MOV R105, R209 ;  /* 0x000000d100697202 */ /* 0x000fe40000000f00 */
[----:B------:R-:W-:-:S07]  /*e630*/  PRMT R168, R168, 0x5410, R208 ;  /* 0x00005410a8a87816 */ /* 0x000fce00000000d0 */
.L_x_1742:
[----:B------:R-:W-:Y:S05]  /*e640*/  BSYNC.RECONVERGENT B2 ;  /* 0x0000000000027941 */ /* 0x000fea0003800200 */
.L_x_1741:
        /* <DEDUP_REMOVED lines=15> */
.L_x_1750:
[----:B------:R-:W-:Y:S05]  /*e740*/  BSYNC.RECONVERGENT B3 ;  /* 0x0000000000037941 */ /* 0x000fea0003800200 */
.L_x_1749:
        /* <DEDUP_REMOVED lines=13> */
.L_x_1752:
[----:B------:R-:W-:Y:S05]  /*e820*/  BSYNC.RECONVERGENT B3 ;  /* 0x0000000000037941 */ /* 0x000fea0003800200 */
.L_x_1751:
[----:B------:R-:W-:Y:S02]  /*e830*/  F2FP.BF16.F32.PACK_AB R208, RZ, R106 ;  /* 0x0000006affd0723e */ /* 0x000fe400000010ff */
[----:B------:R-:W-:Y:S02]  /*e840*/  MOV R106, R209 ;  /* 0x000000d1006a7202 */ /* 0x000fe40000000f00 */
[----:B------:R-:W-:-:S07]  /*e850*/  PRMT R169, R208, 0x7610, R169 ;  /* 0x00007610d0a97816 */ /* 0x000fce00000000a9 */
.L_x_1748:
[----:B------:R-:W-:Y:S05]  /*e860*/  BSYNC.RECONVERGENT B2 ;  /* 0x0000000000027941 */ /* 0x000fea0003800200 */
.L_x_1747:
        /* <DEDUP_REMOVED lines=16> */
.L_x_1756:
[----:B------:R-:W-:Y:S05]  /*e970*/  BSYNC.RECONVERGENT B3 ;  /* 0x0000000000037941 */ /* 0x000fea0003800200 */
.L_x_1755:
        /* <DEDUP_REMOVED lines=14> */
.L_x_1758:
[----:B------:R-:W-:Y:S05]  /*ea60*/  BSYNC.RECONVERGENT B3 ;  /* 0x0000000000037941 */ /* 0x000fea0003800200 */
.L_x_1757:
[----:B------:R-:W-:Y:S02]  /*ea70*/  F2FP.BF16.F32.PACK_AB R208, RZ, R107 ;  /* 0x0000006bffd0723e */ /* 0x000fe400000010ff */
[----:B------:R-:W-:Y:S02]  /*ea80*/  MOV R107, R209 ;  /* 0x000000d1006b7202 */ /* 0x000fe40000000f00 */
[----:B------:R-:W-:-:S07]  /*ea90*/  PRMT R169, R169, 0x5410, R208 ;  /* 0x00005410a9a97816 */ /* 0x000fce00000000d0 */
.L_x_1754:
[----:B------:R-:W-:Y:S05]  /*eaa0*/  BSYNC.RECONVERGENT B2 ;  /* 0x0000000000027941 */ /* 0x000fea0003800200 */
.L_x_1753:
        /* <DEDUP_REMOVED lines=15> */
.L_x_1762:
[----:B------:R-:W-:Y:S05]  /*eba0*/  BSYNC.RECONVERGENT B3 ;  /* 0x0000000000037941 */ /* 0x000fea0003800200 */
.L_x_1761:
        /* <DEDUP_REMOVED lines=13> */
.L_x_1764:
[----:B------:R-:W-:Y:S05]  /*ec80*/  BSYNC.RECONVERGENT B3 ;  /* 0x0000000000037941 */ /* 0x000fea0003800200 */
.L_x_1763:
[----:B------:R-:W-:Y:S02]  /*ec90*/  F2FP.BF16.F32.PACK_AB R208, RZ, R100 ;  /* 0x00000064ffd0723e */ /* 0x000fe400000010ff */
[----:B------:R-:W-:Y:S02]  /*eca0*/  MOV R100, R209 ;  /* 0x000000d100647202 */ /* 0x000fe40000000f00 */
[----:B------:R-:W-:-:S07]  /*ecb0*/  PRMT R170, R208, 0x7610, R170 ;  /* 0x00007610d0aa7816 */ /* 0x000fce00000000aa */
.L_x_1760:
[----:B------:R-:W-:Y:S05]  /*ecc0*/  BSYNC.RECONVERGENT B2 ;  /* 0x0000000000027941 */ /* 0x000fea0003800200 */
.L_x_1759:
        /* <DEDUP_REMOVED lines=16> */
.L_x_1768:
[----:B------:R-:W-:Y:S05]  /*edd0*/  BSYNC.RECONVERGENT B3 ;  /* 0x0000000000037941 */ /* 0x000fea0003800200 */
.L_x_1767:
        /* <DEDUP_REMOVED lines=14> */
.L_x_1770:
[----:B------:R-:W-:Y:S05]  /*eec0*/  BSYNC.RECONVERGENT B3 ;  /* 0x0000000000037941 */ /* 0x000fea0003800200 */
.L_x_1769:
[----:B------:R-:W-:Y:S02]  /*eed0*/  F2FP.BF16.F32.PACK_AB R208, RZ, R101 ;  /* 0x00000065ffd0723e */ /* 0x000fe400000010ff */
[----:B------:R-:W-:Y:S02]  /*eee0*/  MOV R101, R209 ;  /* 0x000000d100657202 */ /* 0x000fe40000000f00 */
[----:B------:R-:W-:-:S07]  /*eef0*/  PRMT R170, R170, 0x5410, R208 ;  /* 0x00005410aaaa7816 */ /* 0x000fce00000000d0 */
.L_x_1766:
[----:B------:R-:W-:Y:S05]  /*ef00*/  BSYNC.RECONVERGENT B2 ;  /* 0x0000000000027941 */ /* 0x000fea0003800200 */
.L_x_1765:
        /* <DEDUP_REMOVED lines=15> */
.L_x_1774:
[----:B------:R-:W-:Y:S05]  /*f000*/  BSYNC.RECONVERGENT B3 ;  /* 0x0000000000037941 */ /* 0x000fea0003800200 */
.L_x_1773:
        /* <DEDUP_REMOVED lines=13> */
.L_x_1776:
[----:B------:R-:W-:Y:S05]  /*f0e0*/  BSYNC.RECONVERGENT B3 ;  /* 0x0000000000037941 */ /* 0x000fea0003800200 */
.L_x_1775:
[----:B------:R-:W-:Y:S02]  /*f0f0*/  F2FP.BF16.F32.PACK_AB R208, RZ, R102 ;  /* 0x00000066ffd0723e */ /* 0x000fe400000010ff */
[----:B------:R-:W-:Y:S02]  /*f100*/  MOV R102, R209 ;  /* 0x000000d100667202 */ /* 0x000fe40000000f00 */
[----:B------:R-:W-:-:S07]  /*f110*/  PRMT R171, R208, 0x7610, R171 ;  /* 0x00007610d0ab7816 */ /* 0x000fce00000000ab */
.L_x_1772:
[----:B------:R-:W-:Y:S05]  /*f120*/  BSYNC.RECONVERGENT B2 ;  /* 0x0000000000027941 */ /* 0x000fea0003800200 */
.L_x_1771:
[----:B------:R-:W-:Y:S05]  /*f130*/  @!P2 BRA `(.L_x_1705) ;  /* 0x000000000050a947 */ /* 0x000fea0003800000 */
[----:B------:R-:W-:Y:S01]  /*f140*/  FFMA.FTZ R232, R240, R232, R234 ;  /* 0x000000e8f0e87223 */ /* 0x000fe200000100ea */
[----:B------:R-:W-:Y:S02]  /*f150*/  ISETP.GE.U32.AND P1, PT, R206, RZ, PT ;  /* 0x000000ffce00720c */ /* 0x000fe40003f26070 */
[----:B------:R-:W-:Y:S01]  /*f160*/  ISETP.GT.AND P3, PT, R228, RZ, PT ;  /* 0x000000ffe400720c */ /* 0x000fe20003f64270 */
[----:B------:R-:W-:Y:S01]  /*f170*/  FADD.FTZ R232, R239, -R232 ;  /* 0x800000e8efe87221 */ /* 0x000fe20000010000 */
[----:B------:R-:W-:Y:S02]  /*f180*/  ISETP.GE.U32.AND.EX P1, PT, R207, 0x1000000, PT, P1 ;  /* 0x01000000cf00780c */ /* 0x000fe40003f26110 */
[----:B0-----:R-:W-:Y:S01]  /*f190*/  PRMT R209, R39, 0x7632, R209 ;  /* 0x0000763227d17816 */ /* 0x001fe200000000d1 */
[----:B------:R-:W-:-:S05]  /*f1a0*/  FMUL.FTZ R206, R229, R232 ;  /* 0x000000e8e5ce7220 */ /* 0x000fca0000410000 */
[----:B------:R-:W-:-:S05]  /*f1b0*/  FSEL R206, R206, RZ, P3 ;  /* 0x000000ffcece7208 */ /* 0x000fca0001800000 */
[----:B-----5:R-:W-:Y:S01]  /*f1c0*/  @P1 PRMT R207, R167, 0x7632, R207 ;  /* 0x00007632a7cf1816 */ /* 0x020fe200000000cf */
        /* <DEDUP_REMOVED lines=11> */
.L_x_1705:
[----:B------:R-:W-:Y:S05]  /*f280*/  BSYNC.RECONVERGENT B1 ;  /* 0x0000000000017941 */ /* 0x000fea0003800200 */
.L_x_1688:
[----:B0-----:R-:W0:Y:S01]  /*f290*/  @P0 LDC.64 R210, c[0x0][0x478] ;  /* 0x00011e00ffd20b82 */ /* 0x001e220000000a00 */
        /* <DEDUP_REMOVED lines=10> */
.L_x_1397:
[----:B------:R-:W-:Y:S05]  /*f340*/  BSYNC B0 ;  /* 0x0000000000007941 */ /* 0x000fea0003800000 */
.L_x_1396:
        /* <DEDUP_REMOVED lines=39> */
[----:B---3--:R-:W-:-:S03]  /*f5c0*/  FADD.FTZ R5, RZ, R5 ;  /* 0x00000005ff057221 */ /* 0x008fc60000010000 */
[----:B------:R-:W3:Y:S01]  /*f5d0*/  LDS R29, [R8+0x3400] ;  /* 0x00340000081d7984 */ /* 0x000ee20000000800 */
[----:B--2---:R-:W-:-:S03]  /*f5e0*/  FADD.FTZ R2, R2, R11 ;  /* 0x0000000b02027221 */ /* 0x004fc60000010000 */
[----:B------:R-:W2:Y:S01]  /*f5f0*/  LDS R30, [R8+0x3600] ;  /* 0x00360000081e7984 */ /* 0x000ea20000000800 */
[----:B------:R-:W-:Y:S01]  /*f600*/  FADD.FTZ R3, R3, R12 ;  /* 0x0000000c03037221 */ /* 0x000fe20000010000 */
[----:B------:R-:W-:Y:S02]  /*f610*/  FADD.FTZ R4, R4, R13 ;  /* 0x0000000d04047221 */ /* 0x000fe40000010000 */
        /* <DEDUP_REMOVED lines=9> */
[----:B0-----:R-:W-:-:S03]  /*f6b0*/  FADD.FTZ R5, R5, R22 ;  /* 0x0000001605057221 */ /* 0x001fc60000010000 */
[----:B------:R-:W0:Y:S01]  /*f6c0*/  LDS R16, [R8+0x1a00] ;  /* 0x001a000008107984 */ /* 0x000e220000000800 */
[----:B-1----:R-:W-:-:S03]  /*f6d0*/  FADD.FTZ R27, R2, R27 ;  /* 0x0000001b021b7221 */ /* 0x002fc60000010000 */
[----:B------:R-:W1:Y:S01]  /*f6e0*/  LDS R18, [R8+0x1c00] ;  /* 0x001c000008127984 */ /* 0x000e620000000800 */
[----:B----4-:R-:W-:-:S03]  /*f6f0*/  FADD.FTZ R11, R3, R28 ;  /* 0x0000001c030b7221 */ /* 0x010fc60000010000 */
[----:B------:R-:W4:Y:S01]  /*f700*/  LDS R17, [R8+0x1e00] ;  /* 0x001e000008117984 */ /* 0x000f220000000800 */
[----:B---3--:R-:W-:-:S03]  /*f710*/  FADD.FTZ R29, R4, R29 ;  /* 0x0000001d041d7221 */ /* 0x008fc60000010000 */
[----:B------:R-:W3:Y:S01]  /*f720*/  LDS R23, [R8+0x2800] ;  /* 0x0028000008177984 */ /* 0x000ee20000000800 */
[----:B--2---:R-:W-:-:S03]  /*f730*/  FADD.FTZ R13, R5, R30 ;  /* 0x0000001e050d7221 */ /* 0x004fc60000010000 */
[----:B------:R-:W2:Y:S04]  /*f740*/  LDS R24, [R8+0x2a00] ;  /* 0x002a000008187984 */ /* 0x000ea80000000800 */
[----:B------:R-:W2:Y:S01]  /*f750*/  LDS R26, [R8+0x2c00] ;  /* 0x002c0000081a7984 */ /* 0x000ea20000000800 */
[----:B------:R-:W-:-:S03]  /*f760*/  FADD.FTZ R6, RZ, R6 ;  /* 0x00000006ff067221 */ /* 0x000fc60000010000 */
[----:B------:R-:W2:Y:S01]  /*f770*/  LDS R25, [R8+0x2e00] ;  /* 0x002e000008197984 */ /* 0x000ea20000000800 */
[----:B------:R-:W-:-:S03]  /*f780*/  FADD.FTZ R7, RZ, R7 ;  /* 0x00000007ff077221 */ /* 0x000fc60000010000 */
[----:B------:R-:W2:Y:S01]  /*f790*/  LDS R3, [R8+0x3800] ;  /* 0x0038000008037984 */ /* 0x000ea20000000800 */
[----:B------:R-:W-:-:S03]  /*f7a0*/  FADD.FTZ R9, RZ, R9 ;  /* 0x00000009ff097221 */ /* 0x000fc60000010000 */
[----:B------:R-:W2:Y:S01]  /*f7b0*/  LDS R2, [R8+0x3a00] ;  /* 0x003a000008027984 */ /* 0x000ea20000000800 */
[----:B------:R-:W-:-:S03]  /*f7c0*/  FADD.FTZ R10, RZ, R10 ;  /* 0x0000000aff0a7221 */ /* 0x000fc60000010000 */
[----:B------:R-:W2:Y:S01]  /*f7d0*/  LDS R4, [R8+0x3c00] ;  /* 0x003c000008047984 */ /* 0x000ea20000000800 */
[----:B------:R-:W-:-:S03]  /*f7e0*/  FADD.FTZ R6, R6, R15 ;  /* 0x0000000f06067221 */ /* 0x000fc60000010000 */
[----:B------:R-:W2:Y:S01]  /*f7f0*/  LDS R5, [R8+0x3e00] ;  /* 0x003e000008057984 */ /* 0x000ea20000000800 */
[----:B0-----:R-:W-:Y:S01]  /*f800*/  FADD.FTZ R7, R7, R16 ;  /* 0x0000001007077221 */ /* 0x001fe20000010000 */
[----:B------:R-:W-:Y:S01]  /*f810*/  BAR.SYNC.DEFER_BLOCKING 0x0 ;  /* 0x0000000000007b1d */ /* 0x000fe20000010000 */
[----:B-1----:R-:W-:Y:S01]  /*f820*/  FADD.FTZ R9, R9, R18 ;  /* 0x0000001209097221 */ /* 0x002fe20000010000 */
[----:B----4-:R-:W-:Y:S01]  /*f830*/  FADD.FTZ R10, R10, R17 ;  /* 0x000000110a0a7221 */ /* 0x010fe20000010000 */
[----:B---3--:R-:W-:Y:S01]  /*f840*/  FADD.FTZ R6, R6, R23 ;  /* 0x0000001706067221 */ /* 0x008fe20000010000 */
[----:B--2---:R-:W-:Y:S01]  /*f850*/  FADD.FTZ R7, R7, R24 ;  /* 0x0000001807077221 */ /* 0x004fe20000010000 */
[----:B------:R-:W-:Y:S01]  /*f860*/  FADD.FTZ R9, R9, R26 ;  /* 0x0000001a09097221 */ /* 0x000fe20000010000 */
[----:B------:R-:W-:Y:S01]  /*f870*/  FADD.FTZ R10, R10, R25 ;  /* 0x000000190a0a7221 */ /* 0x000fe20000010000 */
        /* <DEDUP_REMOVED lines=36> */
[----:B0-----:R-:W-:-:S03]  /*fac0*/  FADD.FTZ R16, RZ, R16 ;  /* 0x00000010ff107221 */ /* 0x001fc60000010000 */
        /* <DEDUP_REMOVED lines=39> */
[----:B0-----:R-:W-:Y:S01]  /*fd40*/  FADD.FTZ R57, R16, R57 ;  /* 0x0000003910397221 */ /* 0x001fe20000010000 */
        /* <DEDUP_REMOVED lines=38> */
[----:B------:R-:W-:Y:S01]  /*ffb0*/  FADD.FTZ R20, R0, R7 ;  /* 0x0000000700147221 */ /* 0x000fe20000010000 */
[----:B------:R-:W-:Y:S01]  /*ffc0*/  IADD3 R4, P1, PT, R6, UR16, RZ ;  /* 0x0000001006047c10 */ /* 0x000fe2000ff3e0ff */
[----:B------:R-:W4:Y:S01]  /*ffd0*/  LDS R33, [R8+0x1800] ;  /* 0x0018000008217984 */ /* 0x000f220000000800 */
[----:B------:R-:W-:Y:S01]  /*ffe0*/  IADD3.X R3, PT, PT, R22, UR19, RZ, P0, !PT ;  /* 0x0000001316037c10 */ /* 0x000fe200087fe4ff */
[----:B------:R-:W-:Y:S01]  /*fff0*/  FADD.FTZ R20, R20, R39 ;  /* 0x0000002714147221 */ /* 0x000fe20000010000 */
[----:B------:R-:W-:Y:S01]  /*10000*/  IADD3.X R5, PT, PT, R22, UR17, RZ, P1, !PT ;  /* 0x0000001116057c10 */ /* 0x000fe20008ffe4ff */
[----:B------:R-:W4:Y:S01]  /*10010*/  LDS R43, [R8+0x2600] ;  /* 0x00260000082b7984 */ /* 0x000f220000000800 */
[----:B------:R-:W-:Y:S01]  /*10020*/  IADD3 R6, P0, PT, R6, UR4, RZ ;  /* 0x0000000406067c10 */ /* 0x000fe2000ff1e0ff */
[----:B------:R-:W-:-:S02]  /*10030*/  FADD.FTZ R10, RZ, R10 ;  /* 0x0000000aff0a7221 */ /* 0x000fc40000010000 */
[----:B------:R-:W4:Y:S01]  /*10040*/  LDS R67, [R8+0x3400] ;  /* 0x0034000008437984 */ /* 0x000f220000000800 */
[----:B------:R-:W-:Y:S01]  /*10050*/  IADD3.X R7, PT, PT, R22, UR5, RZ, P0, !PT ;  /* 0x0000000516077c10 */ /* 0x000fe200087fe4ff */
[----:B------:R-:W-:Y:S02]  /*10060*/  FADD.FTZ R12, RZ, R12 ;  /* 0x0000000cff0c7221 */ /* 0x000fe40000010000 */
[----:B------:R-:W4:Y:S01]  /*10070*/  LDS R0, [R8+0xc00] ;  /* 0x000c000008007984 */ /* 0x000f220000000800 */
[----:B------:R-:W-:-:S03]  /*10080*/  FADD.FTZ R10, R10, R25 ;  /* 0x000000190a0a7221 */ /* 0x000fc60000010000 */
[----:B------:R-:W4:Y:S01]  /*10090*/  LDS R35, [R8+0x1a00] ;  /* 0x001a000008237984 */ /* 0x000f220000000800 */
        /* <DEDUP_REMOVED lines=11> */
[----:B------:R-:W-:-:S03]  /*10150*/  FADD.FTZ R14, R14, R33 ;  /* 0x000000210e0e7221 */ /* 0x000fc60000010000 */
[----:B------:R-:W-:Y:S01]  /*10160*/  STG.E desc[UR6][R4.64], R27 ;  /* 0x0000001b04007986 */ /* 0x000fe2000c101906 */
        /* <DEDUP_REMOVED lines=46> */
.L_x_1402:
[----:B------:R-:W-:Y:S01]  /*10450*/  HFMA2 R237, -RZ, RZ, 0, 5.9604644775390625e-08 ;  /* 0x00000001ffed7431 */ /* 0x000fe200000001ff */
[----:B------:R-:W-:Y:S01]  /*10460*/  BSSY B1, `(.L_x_1778) ;  /* 0x0000006000017945 */ /* 0x000fe20003800000 */
[----:B------:R-:W-:Y:S02]  /*10470*/  MOV R236, 0x1f ;  /* 0x0000001f00ec7802 */ /* 0x000fe40000000f00 */
[----:B------:R-:W-:-:S07]  /*10480*/  MOV R235, 0xffffffff ;  /* 0xffffffff00eb7802 */ /* 0x000fce0000000f00 */
[----:B-----5:R-:W-:Y:S05]  /*10490*/  WARPSYNC.COLLECTIVE R235, `(.L_x_1779) ;  /* 0x00000000eb087348 */ /* 0x020fea0003c00000 */
[----:B------:R0:W1:Y:S02]  /*104a0*/  SHFL.BFLY P0, R241, R232, R237, R236 ;  /* 0x0c0000ede8f17389 */ /* 0x00006400000000ec */
[----:B01---5:R-:W-:Y:S05]  /*104b0*/  ENDCOLLECTIVE ;  /* 0x000000000000791b */ /* 0x023fea0003800000 */
.L_x_1779:
[----:B------:R-:W-:Y:S05]  /*104c0*/  BSYNC B1 ;  /* 0x0000000000017941 */ /* 0x000fea0003800000 */
.L_x_1778:
        /* <DEDUP_REMOVED lines=8> */
.L_x_1780:
[----:B------:R-:W-:Y:S01]  /*10550*/  MOV R232, R238 ;  /* 0x000000ee00e87202 */ /* 0x000fe20000000f00 */
[----:B------:R-:W-:Y:S02]  /*10560*/  HFMA2 R237, -RZ, RZ, 0, 1.1920928955078125e-07 ;  /* 0x00000002ffed7431 */ /* 0x000fe400000001ff */
[----:B------:R-:W-:-:S07]  /*10570*/  FADD.FTZ R234, R241, R234 ;  /* 0x000000eaf1ea7221 */ /* 0x000fce0000010000 */
[----:B------:R-:W-:Y:S05]  /*10580*/  WARPSYNC.COLLECTIVE R235, `(.L_x_1781) ;  /* 0x00000000eb087348 */ /* 0x000fea0003c00000 */
[----:B------:R0:W1:Y:S02]  /*10590*/  SHFL.BFLY P0, R241, R232, R237, R236 ;  /* 0x0c0000ede8f17389 */ /* 0x00006400000000ec */
[----:B01----:R-:W-:Y:S05]  /*105a0*/  ENDCOLLECTIVE ;  /* 0x000000000000791b */ /* 0x003fea0003800000 */
.L_x_1781:
[----:B------:R-:W-:Y:S01]  /*105b0*/  MOV R232, R234 ;  /* 0x000000ea00e87202 */ /* 0x000fe20000000f00 */
[----:B------:R-:W-:-:S07]  /*105c0*/  FADD.FTZ R238, R238, R241 ;  /* 0x000000f1eeee7221 */ /* 0x000fce0000010000 */
[----:B------:R-:W-:Y:S05]  /*105d0*/  WARPSYNC.COLLECTIVE R235, `(.L_x_1782) ;  /* 0x00000000eb087348 */ /* 0x000fea0003c00000 */
[----:B------:R0:W1:Y:S02]  /*105e0*/  SHFL.BFLY P0, R241, R232, R237, R236 ;  /* 0x0c0000ede8f17389 */ /* 0x00006400000000ec */
[----:B01----:R-:W-:Y:S05]  /*105f0*/  ENDCOLLECTIVE ;  /* 0x000000000000791b */ /* 0x003fea0003800000 */
.L_x_1782:
[----:B------:R-:W-:Y:S01]  /*10600*/  MOV R232, R238 ;  /* 0x000000ee00e87202 */ /* 0x000fe20000000f00 */
[----:B------:R-:W-:Y:S02]  /*10610*/  HFMA2 R237, -RZ, RZ, 0, 2.384185791015625e-07 ;  /* 0x00000004ffed7431 */ /* 0x000fe400000001ff */
[----:B------:R-:W-:-:S07]  /*10620*/  FADD.FTZ R234, R234, R241 ;  /* 0x000000f1eaea7221 */ /* 0x000fce0000010000 */
[----:B------:R-:W-:Y:S05]  /*10630*/  WARPSYNC.COLLECTIVE R235, `(.L_x_1783) ;  /* 0x00000000eb087348 */ /* 0x000fea0003c00000 */
[----:B------:R0:W1:Y:S02]  /*10640*/  SHFL.BFLY P0, R241, R232, R237, R236 ;  /* 0x0c0000ede8f17389 */ /* 0x00006400000000ec */
[----:B01----:R-:W-:Y:S05]  /*10650*/  ENDCOLLECTIVE ;  /* 0x000000000000791b */ /* 0x003fea0003800000 */
.L_x_1783:
[----:B------:R-:W-:Y:S01]  /*10660*/  MOV R232, R234 ;  /* 0x000000ea00e87202 */ /* 0x000fe20000000f00 */
[----:B------:R-:W-:-:S07]  /*10670*/  FADD.FTZ R238, R238, R241 ;  /* 0x000000f1eeee7221 */ /* 0x000fce0000010000 */
[----:B------:R-:W-:Y:S05]  /*10680*/  WARPSYNC.COLLECTIVE R235, `(.L_x_1784) ;  /* 0x00000000eb087348 */ /* 0x000fea0003c00000 */
[----:B------:R0:W1:Y:S02]  /*10690*/  SHFL.BFLY P0, R241, R232, R237, R236 ;  /* 0x0c0000ede8f17389 */ /* 0x00006400000000ec */
[----:B01----:R-:W-:Y:S05]  /*106a0*/  ENDCOLLECTIVE ;  /* 0x000000000000791b */ /* 0x003fea0003800000 */
.L_x_1784:
[----:B------:R-:W-:Y:S01]  /*106b0*/  MOV R232, R238 ;  /* 0x000000ee00e87202 */ /* 0x000fe20000000f00 */
[----:B------:R-:W-:Y:S02]  /*106c0*/  HFMA2 R237, -RZ, RZ, 0, 4.76837158203125e-07 ;  /* 0x00000008ffed7431 */ /* 0x000fe400000001ff */
[----:B------:R-:W-:-:S07]  /*106d0*/  FADD.FTZ R234, R234, R241 ;  /* 0x000000f1eaea7221 */ /* 0x000fce0000010000 */
[----:B------:R-:W-:Y:S05]  /*106e0*/  WARPSYNC.COLLECTIVE R235, `(.L_x_1785) ;  /* 0x00000000eb087348 */ /* 0x000fea0003c00000 */
[----:B------:R0:W1:Y:S02]  /*106f0*/  SHFL.BFLY P0, R241, R232, R237, R236 ;  /* 0x0c0000ede8f17389 */ /* 0x00006400000000ec */
[----:B01----:R-:W-:Y:S05]  /*10700*/  ENDCOLLECTIVE ;  /* 0x000000000000791b */ /* 0x003fea0003800000 */
.L_x_1785:
[----:B------:R-:W-:Y:S01]  /*10710*/  MOV R232, R234 ;  /* 0x000000ea00e87202 */ /* 0x000fe20000000f00 */
[----:B------:R-:W-:-:S07]  /*10720*/  FADD.FTZ R238, R238, R241 ;  /* 0x000000f1eeee7221 */ /* 0x000fce0000010000 */
[----:B------:R-:W-:Y:S05]  /*10730*/  WARPSYNC.COLLECTIVE R235, `(.L_x_1786) ;  /* 0x00000000eb087348 */ /* 0x000fea0003c00000 */
[----:B------:R0:W1:Y:S02]  /*10740*/  SHFL.BFLY P0, R241, R232, R237, R236 ;  /* 0x0c0000ede8f17389 */ /* 0x00006400000000ec */
[----:B01----:R-:W-:Y:S05]  /*10750*/  ENDCOLLECTIVE ;  /* 0x000000000000791b */ /* 0x003fea0003800000 */
.L_x_1786:
[----:B------:R-:W-:Y:S01]  /*10760*/  MOV R232, R238 ;  /* 0x000000ee00e87202 */ /* 0x000fe20000000f00 */
[----:B------:R-:W-:Y:S02]  /*10770*/  HFMA2 R237, -RZ, RZ, 0, 9.5367431640625e-07 ;  /* 0x00000010ffed7431 */ /* 0x000fe400000001ff */
[----:B------:R-:W-:-:S07]  /*10780*/  FADD.FTZ R234, R234, R241 ;  /* 0x000000f1eaea7221 */ /* 0x000fce0000010000 */
[----:B------:R-:W-:Y:S05]  /*10790*/  WARPSYNC.COLLECTIVE R235, `(.L_x_1787) ;  /* 0x00000000eb087348 */ /* 0x000fea0003c00000 */
[----:B------:R0:W1:Y:S02]  /*107a0*/  SHFL.BFLY P0, R241, R232, R237, R236 ;  /* 0x0c0000ede8f17389 */ /* 0x00006400000000ec */
[----:B01----:R-:W-:Y:S05]  /*107b0*/  ENDCOLLECTIVE ;  /* 0x000000000000791b */ /* 0x003fea0003800000 */
.L_x_1787:
[----:B------:R-:W-:Y:S02]  /*107c0*/  MOV R232, R234 ;  /* 0x000000ea00e87202 */ /* 0x000fe40000000f00 */
[----:B------:R-:W-:-:S07]  /*107d0*/  MOV R242, R241 ;  /* 0x000000f100f27202 */ /* 0x000fce0000000f00 */
[----:B------:R-:W-:Y:S05]  /*107e0*/  WARPSYNC.COLLECTIVE R235, `(.L_x_1788) ;  /* 0x00000000eb087348 */ /* 0x000fea0003c00000 */
[----:B------:R0:W1:Y:S02]  /*107f0*/  SHFL.BFLY P0, R241, R232, R237, R236 ;  /* 0x0c0000ede8f17389 */ /* 0x00006400000000ec */
[----:B01----:R-:W-:Y:S05]  /*10800*/  ENDCOLLECTIVE ;  /* 0x000000000000791b */ /* 0x003fea0003800000 */
.L_x_1788:
[----:B------:R-:W-:Y:S05]  /*10810*/  BRA `(.L_x_1789) ;  /* 0xffffff1c00c87947 */ /* 0x000fea000383ffff */
.L_x_1790:
        /* <DEDUP_REMOVED lines=14> */
.L_x_19965:


//--------------------- .text._ZN10layer_norm13ln_bwd_kernelINS_13Kernel_traitsI6__halfS2_S2_S2_fjLj1024ELj1ELj4ELj1ELj16ENS_18Kernel_traits_baseILj1024ES2_S2_S2_S2_fjLj128EEEEELb0ELb0ELb0ELb0EEEvNS_9BwdParamsE --------------------------
	.section	.text._ZN10layer_norm13ln_bwd_kernelINS_13Kernel_traitsI6__halfS2_S2_S2_fjLj1024ELj1ELj4ELj1ELj16ENS_18Kernel_traits_baseILj1024ES2_S2_S2_S2_fjLj128EEEEELb0ELb0ELb0ELb0EEEvNS_9BwdParamsE,"ax",@progbits
	.align	128
        .global         _ZN10layer_norm13ln_bwd_kernelINS_13Kernel_traitsI6__halfS2_S2_S2_fjLj1024ELj1ELj4ELj1ELj16ENS_18Kernel_traits_baseILj1024ES2_S2_S2_S2_fjLj128EEEEELb0ELb0ELb0ELb0EEEvNS_9BwdParamsE
        .type           _ZN10layer_norm13ln_bwd_kernelINS_13Kernel_traitsI6__halfS2_S2_S2_fjLj1024ELj1ELj4ELj1ELj16ENS_18Kernel_traits_baseILj1024ES2_S2_S2_S2_fjLj128EEEEELb0ELb0ELb0ELb0EEEvNS_9BwdParamsE,@function
        .size           _ZN10layer_norm13ln_bwd_kernelINS_13Kernel_traitsI6__halfS2_S2_S2_fjLj1024ELj1ELj4ELj1ELj16ENS_18Kernel_traits_baseILj1024ES2_S2_S2_S2_fjLj128EEEEELb0ELb0ELb0ELb0EEEvNS_9BwdParamsE,(.L_x_19966 - _ZN10layer_norm13ln_bwd_kernelINS_13Kernel_traitsI6__halfS2_S2_S2_fjLj1024ELj1ELj4ELj1ELj16ENS_18Kernel_traits_baseILj1024ES2_S2_S2_S2_fjLj128EEEEELb0ELb0ELb0ELb0EEEvNS_9BwdParamsE)
        .other          _ZN10layer_norm13ln_bwd_kernelINS_13Kernel_traitsI6__halfS2_S2_S2_fjLj1024ELj1ELj4ELj1ELj16ENS_18Kernel_traits_baseILj1024ES2_S2_S2_S2_fjLj128EEEEELb0ELb0ELb0ELb0EEEvNS_9BwdParamsE,@"STO_CUDA_ENTRY STV_DEFAULT"
_ZN10layer_norm13ln_bwd_kernelINS_13Kernel_traitsI6__halfS2_S2_S2_fjLj1024ELj1ELj4ELj1ELj16ENS_18Kernel_traits_baseILj1024ES2_S2_S2_S2_fjLj128EEEEELb0ELb0ELb0ELb0EEEvNS_9BwdParamsE:
.text._ZN10layer_norm13ln_bwd_kernelINS_13Kernel_traitsI6__halfS2_S2_S2_fjLj1024ELj1ELj4ELj1ELj16ENS_18Kernel_traits_baseILj1024ES2_S2_S2_S2_fjLj128EEEEELb0ELb0ELb0ELb0EEEvNS_9BwdParamsE:
        /* <DEDUP_REMOVED lines=92> */
[----:B0-----:R-:W-:-:S02]  /*05c0*/  ISETP.NE.U32.AND P0, PT, RZ, UR4, PT ;  /* 0x00000004ff007c0c */ /* 0x001fc4000bf05070 */
[----:B------:R-:W-:Y:S02]  /*05d0*/  CS2R R78, SRZ ;  /* 0x00000000004e7805 */ /* 0x000fe4000001ff00 */
[----:B------:R-:W-:Y:S02]  /*05e0*/  CS2R R80, SRZ ;  /* 0x0000000000507805 */ /* 0x000fe4000001ff00 */
[----:B------:R-:W-:Y:S02]  /*05f0*/  CS2R R82, SRZ ;  /* 0x0000000000527805 */ /* 0x000fe4000001ff00 */
[----:B------:R-:W-:Y:S02]  /*0600*/  ISETP.NE.AND.EX P0, PT, RZ, UR5, PT, P0 ;  /* 0x00000005ff007c0c */ /* 0x000fe4000bf05300 */
        /* <DEDUP_REMOVED lines=11> */
[----:B------:R-:W-:-:S07]  /*06c0*/  CS2R R122, SRZ ;  /* 0x00000000007a7805 */ /* 0x000fce000001ff00 */
.L_x_1839:
[----:B------:R-:W0:Y:S08]  /*06d0*/  @P0 LDC.64 R140, c[0x0][0x3e0] ;  /* 0x0000f800ff8c0b82 */ /* 0x000e300000000a00 */
[----:B------:R-:W1:Y:S08]  /*06e0*/  LDC.64 R136, c[0x0][0x3c0] ;  /* 0x0000f000ff887b82 */ /* 0x000e700000000a00 */
[----:B------:R-:W2:Y:S01]  /*06f0*/  LDC.64 R138, c[0x0][0x3c8] ;  /* 0x0000f200ff8a7b82 */ /* 0x000ea20000000a00 */
[----:B0-----:R-:W-:-:S06]  /*0700*/  @P0 IMAD.WIDE R140, R5, 0x2, R140 ;  /* 0x00000002058c0825 */ /* 0x001fcc00078e028c */
[----:B------:R-:W3:Y:S01]  /*0710*/  @P0 LDG.E.U16 R140, desc[UR6][R140.64] ;  /* 0x000000068c8c0981 */ /* 0x000ee2000c1e1500 */
[----:B-1----:R-:W-:-:S06]  /*0720*/  IMAD.WIDE R136, R5, 0x4, R136 ;  /* 0x0000000405887825 */ /* 0x002fcc00078e0288 */
[----:B------:R0:W4:Y:S01]  /*0730*/  LDG.E R136, desc[UR6][R136.64] ;  /* 0x0000000688887981 */ /* 0x000122000c1e1900 */
[----:B--2---:R-:W-:-:S05]  /*0740*/  IMAD.WIDE R138, R5, 0x4, R138 ;  /* 0x00000004058a7825 */ /* 0x004fca00078e028a */
[----:B-----5:R1:W5:Y:S01]  /*0750*/  LDG.E R147, desc[UR6][R138.64] ;  /* 0x000000068a937981 */ /* 0x020362000c1e1900 */
[----:B------:R-:W0:Y:S01]  /*0760*/  S2R R0, SR_TID.X ;  /* 0x0000000000007919 */ /* 0x000e220000002100 */
[----:B------:R-:W-:Y:S02]  /*0770*/  ISETP.NE.U32.AND P1, PT, RZ, UR10, PT ;  /* 0x0000000aff007c0c */ /* 0x000fe4000bf25070 */
[----:B------:R-:W-:Y:S02]  /*0780*/  MOV R2, UR14 ;  /* 0x0000000e00027c02 */ /* 0x000fe40008000f00 */
[----:B------:R-:W-:-:S03]  /*0790*/  ISETP.NE.AND.EX P1, PT, RZ, UR11, PT, P1 ;  /* 0x0000000bff007c0c */ /* 0x000fc6000bf25310 */
[----:B------:R-:W-:Y:S01]  /*07a0*/  IMAD R4, R5, R2, RZ ;  /* 0x0000000205047224 */ /* 0x000fe200078e02ff */
[----:B------:R-:W-:-:S04]  /*07b0*/  ISETP.NE.AND P2, PT, RZ, UR8, PT ;  /* 0x00000008ff007c0c */ /* 0x000fc8000bf45270 */
[----:B------:R-:W-:Y:S01]  /*07c0*/  SHF.R.S32.HI R143, RZ, 0x1f, R4 ;  /* 0x0000001fff8f7819 */ /* 0x000fe20000011404 */
[----:B------:R-:W-:Y:S03]  /*07d0*/  BSSY.RECONVERGENT B1, `(.L_x_1793) ;  /* 0x00002ed000017945 */ /* 0x000fe60003800200 */
[----:B------:R-:W-:Y:S01]  /*07e0*/  LEA.HI R4, R143, R4, RZ, 0x3 ;  /* 0x000000048f047211 */ /* 0x000fe200078f18ff */
[----:B------:R-:W-:Y:S01]  /*07f0*/  HFMA2 R145, -RZ, RZ, 1.875, 0 ;  /* 0x3f800000ff917431 */ /* 0x000fe200000001ff */
[----:B0-----:R-:W-:-:S04]  /*0800*/  LOP3.LUT R137, R0, 0x1f, RZ, 0xc0, !PT ;  /* 0x0000001f00897812 */ /* 0x001fc800078ec0ff */
[----:B------:R-:W-:Y:S01]  /*0810*/  LEA.HI.SX32 R4, R4, R137, 0x1d ;  /* 0x0000008904047211 */ /* 0x000fe200078feaff */
[----:B---3--:R-:W-:Y:S01]  /*0820*/  @P0 HADD2.F32 R145, -RZ, R140.H0_H0 ;  /* 0x2000008cff910230 */ /* 0x008fe20000004100 */
[----:B----4-:R-:W-:Y:S01]  /*0830*/  FSEL R180, R136, RZ, !P2 ;  /* 0x000000ff88b47208 */ /* 0x010fe20005000000 */
[----:B-1----:R-:W-:Y:S06]  /*0840*/  @P1 BRA `(.L_x_1794) ;  /* 0x0000001400b41947 */ /* 0x002fec0003800000 */
        /* <DEDUP_REMOVED lines=15> */
[--C-:B------:R-:W-:Y:S02]  /*0940*/  HADD2.F32 R177, -RZ, R36.reuse.H0_H0 ;  /* 0x20000024ffb17230 */ /* 0x100fe40000004100 */
[----:B------:R-:W-:Y:S02]  /*0950*/  HADD2.F32 R176, -RZ, R36.H1_H1 ;  /* 0x30000024ffb07230 */ /* 0x000fe40000004100 */
[--C-:B------:R-:W-:Y:S02]  /*0960*/  HADD2.F32 R173, -RZ, R37.reuse.H0_H0 ;  /* 0x20000025ffad7230 */ /* 0x100fe40000004100 */
[----:B------:R-:W-:Y:S02]  /*0970*/  HADD2.F32 R172, -RZ, R37.H1_H1 ;  /* 0x30000025ffac7230 */ /* 0x000fe40000004100 */
[----:B------:R-:W-:Y:S02]  /*0980*/  HADD2.F32 R168, -RZ, R38.H1_H1 ;  /* 0x30000026ffa87230 */ /* 0x000fe40000004100 */
[----:B--2---:R-:W-:-:S02]  /*0990*/  HADD2.F32 R165, -RZ, R136.H0_H0 ;  /* 0x20000088ffa57230 */ /* 0x004fc40000004100 */
[----:B------:R-:W-:Y:S02]  /*09a0*/  HADD2.F32 R167, -RZ, R136.H1_H1 ;  /* 0x30000088ffa77230 */ /* 0x000fe40000004100 */
[--C-:B------:R-:W-:Y:S02]  /*09b0*/  HADD2.F32 R169, -RZ, R137.reuse.H0_H0 ;  /* 0x20000089ffa97230 */ /* 0x100fe40000004100 */
[C---:B------:R-:W-:Y:S01]  /*09c0*/  FADD.FTZ R136, -R180.reuse, R165 ;  /* 0x000000a5b4887221 */ /* 0x040fe20000010100 */
[----:B------:R-:W-:Y:S02]  /*09d0*/  HADD2.F32 R181, -RZ, R138.H0_H0 ;  /* 0x2000008affb57230 */ /* 0x000fe40000004100 */
[C---:B------:R-:W-:Y:S01]  /*09e0*/  FADD.FTZ R178, -R180.reuse, R167 ;  /* 0x000000a7b4b27221 */ /* 0x040fe20000010100 */
[----:B------:R-:W-:Y:S02]  /*09f0*/  HADD2.F32 R171, -RZ, R137.H1_H1 ;  /* 0x30000089ffab7230 */ /* 0x000fe40000004100 */
[----:B-----5:R-:W-:Y:S01]  /*0a00*/  FMUL.FTZ R179, R147, R136 ;  /* 0x0000008893b37220 */ /* 0x020fe20000410000 */
[----:B------:R-:W-:Y:S01]  /*0a10*/  FADD.FTZ R136, -R180, R169 ;  /* 0x000000a9b4887221 */ /* 0x000fe20000010100 */
[----:B---3--:R-:W-:-:S02]  /*0a20*/  HADD2.F32 R137, -RZ, R140.H0_H0 ;  /* 0x2000008cff897230 */ /* 0x008fc40000004100 */
[C---:B------:R-:W-:Y:S01]  /*0a30*/  FMUL.FTZ R178, R147.reuse, R178 ;  /* 0x000000b293b27220 */ /* 0x040fe20000410000 */
[--C-:B------:R-:W-:Y:S02]  /*0a40*/  HADD2.F32 R185, -RZ, R139.reuse.H0_H0 ;  /* 0x2000008bffb97230 */ /* 0x100fe40000004100 */
[C---:B------:R-:W-:Y:S01]  /*0a50*/  FMUL.FTZ R175, R147.reuse, R136 ;  /* 0x0000008893af7220 */ /* 0x040fe20000410000 */
[C---:B------:R-:W-:Y:S01]  /*0a60*/  FADD.FTZ R136, -R180.reuse, R181 ;  /* 0x000000b5b4887221 */ /* 0x040fe20000010100 */
[----:B------:R-:W-:Y:S02]  /*0a70*/  HADD2.F32 R187, -RZ, R139.H1_H1 ;  /* 0x3000008bffbb7230 */ /* 0x000fe40000004100 */
[----:B------:R-:W-:Y:S01]  /*0a80*/  FADD.FTZ R174, -R180, R171 ;  /* 0x000000abb4ae7221 */ /* 0x000fe20000010100 */
[----:B------:R-:W-:Y:S02]  /*0a90*/  HADD2.F32 R139, -RZ, R142.H0_H0 ;  /* 0x2000008eff8b7230 */ /* 0x000fe40000004100 */
[----:B------:R-:W-:Y:S01]  /*0aa0*/  FMUL.FTZ R171, R147, R136 ;  /* 0x0000008893ab7220 */ /* 0x000fe20000410000 */
[----:B------:R-:W-:-:S02]  /*0ab0*/  HADD2.F32 R169, -RZ, R38.H0_H0 ;  /* 0x20000026ffa97230 */ /* 0x000fc40000004100 */
[-C--:B------:R-:W-:Y:S01]  /*0ac0*/  FMUL.FTZ R177, R177, R137.reuse ;  /* 0x00000089b1b17220 */ /* 0x080fe20000410000 */
[----:B------:R-:W-:Y:S02]  /*0ad0*/  HADD2.F32 R140, -RZ, R140.H1_H1 ;  /* 0x3000008cff8c7230 */ /* 0x000fe40000004100 */
[----:B------:R-:W-:Y:S01]  /*0ae0*/  FADD.FTZ R76, R76, R137 ;  /* 0x000000894c4c7221 */ /* 0x000fe20000010000 */
[----:B------:R-:W-:Y:S02]  /*0af0*/  HADD2.F32 R183, -RZ, R138.H1_H1 ;  /* 0x3000008affb77230 */ /* 0x000fe40000004100 */
[----:B------:R-:W-:Y:S01]  /*0b00*/  FFMA.FTZ R52, R179, R137, R52 ;  /* 0x00000089b3347223 */ /* 0x000fe20000010034 */
[--C-:B------:R-:W-:Y:S02]  /*0b10*/  HADD2.F32 R138, -RZ, R141.reuse.H0_H0 ;  /* 0x2000008dff8a7230 */ /* 0x100fe40000004100 */
[-C--:B------:R-:W-:Y:S01]  /*0b20*/  FMUL.FTZ R169, R169, R139.reuse ;  /* 0x0000008ba9a97220 */ /* 0x080fe20000410000 */
[----:B------:R-:W-:Y:S01]  /*0b30*/  FADD.FTZ R80, R80, R139 ;  /* 0x0000008b50507221 */ /* 0x000fe20000010000 */
[----:B------:R-:W-:Y:S01]  /*0b40*/  FFMA.FTZ R56, R171, R139, R56 ;  /* 0x0000008bab387223 */ /* 0x000fe20000010038 */
[----:B------:R-:W-:Y:S01]  /*0b50*/  FMUL.FTZ R176, R176, R140 ;  /* 0x0000008cb0b07220 */ /* 0x000fe20000410000 */
[----:B------:R-:W-:Y:S01]  /*0b60*/  FADD.FTZ R137, RZ, R177 ;  /* 0x000000b1ff897221 */ /* 0x000fe20000010000 */
[----:B------:R-:W-:Y:S01]  /*0b70*/  FFMA.FTZ R139, R179, R177, RZ ;  /* 0x000000b1b38b7223 */ /* 0x000fe200000100ff */
[----:B------:R-:W-:-:S02]  /*0b80*/  HADD2.F32 R141, -RZ, R141.H1_H1 ;  /* 0x3000008dff8d7230 */ /* 0x000fc40000004100 */
[-C--:B------:R-:W-:Y:S01]  /*0b90*/  FMUL.FTZ R173, R173, R138.reuse ;  /* 0x0000008aadad7220 */ /* 0x080fe20000410000 */
[----:B------:R-:W-:Y:S01]  /*0ba0*/  FADD.FTZ R78, R78, R138 ;  /* 0x0000008a4e4e7221 */ /* 0x000fe20000010000 */
[----:B------:R-:W-:Y:S01]  /*0bb0*/  FFMA.FTZ R54, R175, R138, R54 ;  /* 0x0000008aaf367223 */ /* 0x000fe20000010036 */
[----:B------:R-:W-:Y:S01]  /*0bc0*/  FADD.FTZ R136, R137, R176 ;  /* 0x000000b089887221 */ /* 0x000fe20000010000 */
[----:B------:R-:W-:Y:S01]  /*0bd0*/  FFMA.FTZ R138, R178, R176, R139 ;  /* 0x000000b0b28a7223 */ /* 0x000fe2000001008b */
[----:B------:R-:W-:Y:S01]  /*0be0*/  FMUL.FTZ R174, R147, R174 ;  /* 0x000000ae93ae7220 */ /* 0x000fe20000410000 */
[----:B------:R-:W-:Y:S01]  /*0bf0*/  FMUL.FTZ R172, R172, R141 ;  /* 0x0000008dacac7220 */ /* 0x000fe20000410000 */
[----:B------:R-:W-:Y:S01]  /*0c00*/  FADD.FTZ R137, R136, R173 ;  /* 0x000000ad88897221 */ /* 0x000fe20000010000 */
[----:B------:R-:W-:Y:S01]  /*0c10*/  FFMA.FTZ R139, R175, R173, R138 ;  /* 0x000000adaf8b7223 */ /* 0x000fe2000001008a */
[----:B------:R-:W-:Y:S02]  /*0c20*/  HADD2.F32 R142, -RZ, R142.H1_H1 ;  /* 0x3000008eff8e7230 */ /* 0x000fe40000004100 */
[----:B------:R-:W-:Y:S01]  /*0c30*/  FADD.FTZ R170, -R180, R183 ;  /* 0x000000b7b4aa7221 */ /* 0x000fe20000010100 */
[----:B------:R-:W-:Y:S01]  /*0c40*/  FADD.FTZ R136, R137, R172 ;  /* 0x000000ac89887221 */ /* 0x000fe20000010000 */
[----:B------:R-:W-:Y:S01]  /*0c50*/  FFMA.FTZ R138, R174, R172, R139 ;  /* 0x000000acae8a7223 */ /* 0x000fe2000001008b */
[----:B------:R-:W-:Y:S01]  /*0c60*/  FADD.FTZ R77, R77, R140 ;  /* 0x0000008c4d4d7221 */ /* 0x000fe20000010000 */
[----:B------:R-:W-:Y:S01]  /*0c70*/  FFMA.FTZ R53, R178, R140, R53 ;  /* 0x0000008cb2357223 */ /* 0x000fe20000010035 */
[----:B------:R-:W-:-:S02]  /*0c80*/  HADD2.F32 R148, -RZ, R143.H0_H0 ;  /* 0x2000008fff947230 */ /* 0x000fc40000004100 */
[----:B------:R-:W-:Y:S01]  /*0c90*/  FADD.FTZ R140, -R180, R185 ;  /* 0x000000b9b48c7221 */ /* 0x000fe20000010100 */
[----:B------:R-:W-:Y:S02]  /*0ca0*/  HADD2.F32 R165, -RZ, R39.H0_H0 ;  /* 0x20000027ffa57230 */ /* 0x000fe40000004100 */
[----:B------:R-:W-:Y:S01]  /*0cb0*/  FMUL.FTZ R168, R168, R142 ;  /* 0x0000008ea8a87220 */ /* 0x000fe20000410000 */
[----:B------:R-:W-:Y:S01]  /*0cc0*/  FMUL.FTZ R170, R147, R170 ;  /* 0x000000aa93aa7220 */ /* 0x000fe20000410000 */
[----:B------:R-:W-:Y:S01]  /*0cd0*/  FADD.FTZ R137, R136, R169 ;  /* 0x000000a988897221 */ /* 0x000fe20000010000 */
[----:B------:R-:W-:Y:S01]  /*0ce0*/  FFMA.FTZ R139, R171, R169, R138 ;  /* 0x000000a9ab8b7223 */ /* 0x000fe2000001008a */
[----:B------:R-:W-:Y:S01]  /*0cf0*/  FADD.FTZ R79, R79, R141 ;  /* 0x0000008d4f4f7221 */ /* 0x000fe20000010000 */
[----:B------:R-:W-:Y:S01]  /*0d00*/  FFMA.FTZ R55, R174, R141, R55 ;  /* 0x0000008dae377223 */ /* 0x000fe20000010037 */
[----:B------:R-:W-:Y:S02]  /*0d10*/  HADD2.F32 R182, -RZ, R143.H1_H1 ;  /* 0x3000008fffb67230 */ /* 0x000fe40000004100 */
[----:B------:R-:W-:Y:S01]  /*0d20*/  FMUL.FTZ R167, R147, R140 ;  /* 0x0000008c93a77220 */ /* 0x000fe20000410000 */
[----:B------:R-:W-:-:S02]  /*0d30*/  HADD2.F32 R141, -RZ, R39.H1_H1 ;  /* 0x30000027ff8d7230 */ /* 0x000fc40000004100 */
[----:B------:R-:W-:Y:S01]  /*0d40*/  FADD.FTZ R166, -R180, R187 ;  /* 0x000000bbb4a67221 */ /* 0x000fe20000010100 */
[----:B------:R-:W-:Y:S01]  /*0d50*/  FMUL.FTZ R165, R165, R148 ;  /* 0x00000094a5a57220 */ /* 0x000fe20000410000 */
[----:B------:R-:W-:Y:S01]  /*0d60*/  FADD.FTZ R136, R137, R168 ;  /* 0x000000a889887221 */ /* 0x000fe20000010000 */
[----:B------:R-:W-:Y:S01]  /*0d70*/  FFMA.FTZ R138, R170, R168, R139 ;  /* 0x000000a8aa8a7223 */ /* 0x000fe2000001008b */
        /* <DEDUP_REMOVED lines=13> */
.L_x_1796:
[----:B------:R-:W-:Y:S05]  /*0e50*/  BSYNC.RECONVERGENT B2 ;  /* 0x0000000000027941 */ /* 0x000fea0003800200 */
.L_x_1795:
        /* <DEDUP_REMOVED lines=8> */
[----:B------:R-:W-:Y:S01]  /*0ee0*/  HADD2.F32 R138, -RZ, R43.H0_H0 ;  /* 0x2000002bff8a7230 */ /* 0x000fe20000004100 */
[----:B------:R-:W-:Y:S01]  /*0ef0*/  IADD3 R140, PT, PT, R140, 0x20, RZ ;  /* 0x000000208c8c7810 */ /* 0x000fe20007ffe0ff */
[--C-:B--2---:R-:W-:Y:S02]  /*0f00*/  HADD2.F32 R7, -RZ, R8.reuse.H0_H0 ;  /* 0x20000008ff077230 */ /* 0x104fe40000004100 */
[----:B------:R-:W-:Y:S02]  /*0f10*/  HADD2.F32 R17, -RZ, R8.H1_H1 ;  /* 0x30000008ff117230 */ /* 0x000fe40000004100 */
[--C-:B------:R-:W-:Y:S02]  /*0f20*/  HADD2.F32 R19, -RZ, R9.reuse.H0_H0 ;  /* 0x20000009ff137230 */ /* 0x100fe40000004100 */
[----:B------:R-:W-:Y:S01]  /*0f30*/  FADD.FTZ R6, -R180, R7 ;  /* 0x00000007b4067221 */ /* 0x000fe20000010100 */
[----:B------:R-:W-:-:S02]  /*0f40*/  HADD2.F32 R137, -RZ, R9.H1_H1 ;  /* 0x30000009ff897230 */ /* 0x000fc40000004100 */
[----:B------:R-:W-:Y:S02]  /*0f50*/  HADD2.F32 R8, -RZ, R40.H0_H0 ;  /* 0x20000028ff087230 */ /* 0x000fe40000004100 */
[----:B-----5:R-:W-:Y:S01]  /*0f60*/  FMUL.FTZ R7, R147, R6 ;  /* 0x0000000693077220 */ /* 0x020fe20000410000 */
[----:B---3--:R-:W-:Y:S02]  /*0f70*/  HADD2.F32 R9, -RZ, R12.H0_H0 ;  /* 0x2000000cff097230 */ /* 0x008fe40000004100 */
[--C-:B------:R-:W-:Y:S02]  /*0f80*/  HADD2.F32 R139, -RZ, R10.reuse.H0_H0 ;  /* 0x2000000aff8b7230 */ /* 0x100fe40000004100 */
[----:B------:R-:W-:Y:S02]  /*0f90*/  HADD2.F32 R141, -RZ, R10.H1_H1 ;  /* 0x3000000aff8d7230 */ /* 0x000fe40000004100 */
[----:B------:R-:W-:Y:S01]  /*0fa0*/  FADD.FTZ R10, -R180, R17 ;  /* 0x00000011b40a7221 */ /* 0x000fe20000010100 */
[----:B------:R-:W-:-:S02]  /*0fb0*/  HADD2.F32 R143, -RZ, R11.H0_H0 ;  /* 0x2000000bff8f7230 */ /* 0x000fc40000004100 */
[----:B------:R-:W-:Y:S01]  /*0fc0*/  FMUL.FTZ R6, R8, R9 ;  /* 0x0000000908067220 */ /* 0x000fe20000410000 */
[----:B------:R-:W-:Y:S02]  /*0fd0*/  HADD2.F32 R185, -RZ, R11.H1_H1 ;  /* 0x3000000bffb97230 */ /* 0x000fe40000004100 */
[----:B------:R-:W-:Y:S01]  /*0fe0*/  FMUL.FTZ R8, R147, R10 ;  /* 0x0000000a93087220 */ /* 0x000fe20000410000 */
[----:B------:R-:W-:Y:S02]  /*0ff0*/  HADD2.F32 R12, -RZ, R12.H1_H1 ;  /* 0x3000000cff0c7230 */ /* 0x000fe40000004100 */
[----:B------:R-:W-:Y:S01]  /*1000*/  FADD.FTZ R10, -R180, R19 ;  /* 0x00000013b40a7221 */ /* 0x000fe20000010100 */
[----:B------:R-:W-:Y:S02]  /*1010*/  HADD2.F32 R11, -RZ, R40.H1_H1 ;  /* 0x30000028ff0b7230 */ /* 0x000fe40000004100 */
[----:B------:R-:W-:Y:S01]  /*1020*/  FADD.FTZ R84, R84, R9 ;  /* 0x0000000954547221 */ /* 0x000fe20000010000 */
[----:B------:R-:W-:-:S02]  /*1030*/  HADD2.F32 R16, -RZ, R13.H0_H0 ;  /* 0x2000000dff107230 */ /* 0x000fc40000004100 */
[----:B------:R-:W-:Y:S01]  /*1040*/  FFMA.FTZ R60, R7, R9, R60 ;  /* 0x00000009073c7223 */ /* 0x000fe2000001003c */
[----:B------:R-:W-:Y:S02]  /*1050*/  HADD2.F32 R18, -RZ, R13.H1_H1 ;  /* 0x3000000dff127230 */ /* 0x000fe40000004100 */
[----:B------:R-:W-:Y:S01]  /*1060*/  FMUL.FTZ R9, R11, R12 ;  /* 0x0000000c0b097220 */ /* 0x000fe20000410000 */
[----:B------:R-:W-:Y:S02]  /*1070*/  HADD2.F32 R13, -RZ, R41.H0_H0 ;  /* 0x20000029ff0d7230 */ /* 0x000fe40000004100 */
[----:B------:R-:W-:Y:S01]  /*1080*/  FMUL.FTZ R11, R147, R10 ;  /* 0x0000000a930b7220 */ /* 0x000fe20000410000 */
[----:B------:R-:W-:Y:S01]  /*1090*/  FADD.FTZ R85, R85, R12 ;  /* 0x0000000c55557221 */ /* 0x000fe20000010000 */
[----:B------:R-:W-:Y:S01]  /*10a0*/  FFMA.FTZ R61, R8, R12, R61 ;  /* 0x0000000c083d7223 */ /* 0x000fe2000001003d */
[----:B------:R-:W-:Y:S01]  /*10b0*/  FADD.FTZ R86, R86, R16 ;  /* 0x0000001056567221 */ /* 0x000fe20000010000 */
[-C--:B------:R-:W-:Y:S01]  /*10c0*/  FMUL.FTZ R10, R13, R16.reuse ;  /* 0x000000100d0a7220 */ /* 0x080fe20000410000 */
[----:B------:R-:W-:Y:S01]  /*10d0*/  FFMA.FTZ R62, R11, R16, R62 ;  /* 0x000000100b3e7223 */ /* 0x000fe2000001003e */
[C---:B------:R-:W-:Y:S01]  /*10e0*/  FADD.FTZ R12, -R180.reuse, R137 ;  /* 0x00000089b40c7221 */ /* 0x040fe20000010100 */
[----:B------:R-:W-:Y:S01]  /*10f0*/  FADD.FTZ R16, -R180, R139 ;  /* 0x0000008bb4107221 */ /* 0x000fe20000010100 */
[----:B------:R-:W-:-:S02]  /*1100*/  HADD2.F32 R20, -RZ, R14.H0_H0 ;  /* 0x2000000eff147230 */ /* 0x000fc40000004100 */
[----:B------:R-:W-:Y:S01]  /*1110*/  FADD.FTZ R87, R87, R18 ;  /* 0x0000001257577221 */ /* 0x000fe20000010000 */
[----:B------:R-:W-:Y:S02]  /*1120*/  HADD2.F32 R22, -RZ, R14.H1_H1 ;  /* 0x3000000eff167230 */ /* 0x000fe40000004100 */
[----:B------:R-:W-:Y:S01]  /*1130*/  FMUL.FTZ R12, R147, R12 ;  /* 0x0000000c930c7220 */ /* 0x000fe20000410000 */
[----:B------:R-:W-:Y:S02]  /*1140*/  HADD2.F32 R14, -RZ, R41.H1_H1 ;  /* 0x30000029ff0e7230 */ /* 0x000fe40000004100 */
[----:B------:R-:W-:Y:S01]  /*1150*/  FADD.FTZ R88, R88, R20 ;  /* 0x0000001458587221 */ /* 0x000fe20000010000 */
[--C-:B------:R-:W-:Y:S02]  /*1160*/  HADD2.F32 R183, -RZ, R15.reuse.H0_H0 ;  /* 0x2000000fffb77230 */ /* 0x100fe40000004100 */
[----:B------:R-:W-:Y:S01]  /*1170*/  FFMA.FTZ R63, R12, R18, R63 ;  /* 0x000000120c3f7223 */ /* 0x000fe2000001003f */
[----:B------:R-:W-:-:S02]  /*1180*/  HADD2.F32 R142, -RZ, R15.H1_H1 ;  /* 0x3000000fff8e7230 */ /* 0x000fc40000004100 */
[----:B------:R-:W-:Y:S01]  /*1190*/  FMUL.FTZ R15, R147, R16 ;  /* 0x00000010930f7220 */ /* 0x000fe20000410000 */
[--C-:B------:R-:W-:Y:S02]  /*11a0*/  HADD2.F32 R17, -RZ, R42.reuse.H0_H0 ;  /* 0x2000002aff117230 */ /* 0x100fe40000004100 */
[----:B------:R-:W-:Y:S01]  /*11b0*/  FMUL.FTZ R13, R14, R18 ;  /* 0x000000120e0d7220 */ /* 0x000fe20000410000 */
[----:B------:R-:W-:Y:S02]  /*11c0*/  HADD2.F32 R19, -RZ, R42.H1_H1 ;  /* 0x3000002aff137230 */ /* 0x000fe40000004100 */
[-C--:B------:R-:W-:Y:S01]  /*11d0*/  FFMA.FTZ R64, R15, R20.reuse, R64 ;  /* 0x000000140f407223 */ /* 0x080fe20000010040 */
[----:B------:R-:W-:Y:S01]  /*11e0*/  FADD.FTZ R18, -R180, R141 ;  /* 0x0000008db4127221 */ /* 0x000fe20000010100 */
[----:B------:R-:W-:Y:S01]  /*11f0*/  FMUL.FTZ R14, R17, R20 ;  /* 0x00000014110e7220 */ /* 0x000fe20000410000 */
        /* <DEDUP_REMOVED lines=10> */
[----:B------:R-:W-:Y:S01]  /*12a0*/  FADD.FTZ R136, -R180, R143 ;  /* 0x0000008fb4887221 */ /* 0x000fe20000010100 */
[----:B------:R-:W-:-:S02]  /*12b0*/  HADD2.F32 R141, -RZ, R43.H1_H1 ;  /* 0x3000002bff8d7230 */ /* 0x000fc40000004100 */
[----:B------:R-:W-:Y:S01]  /*12c0*/  FADD.FTZ R139, R22, R13 ;  /* 0x0000000d168b7221 */ /* 0x000fe20000010000 */
[----:B------:R-:W-:Y:S01]  /*12d0*/  FFMA.FTZ R20, R12, R13, R137 ;  /* 0x0000000d0c147223 */ /* 0x000fe20000010089 */
[----:B------:R-:W-:Y:S01]  /*12e0*/  FMUL.FTZ R17, R138, R183 ;  /* 0x000000b78a117220 */ /* 0x000fe20000410000 */
[----:B------:R-:W-:Y:S01]  /*12f0*/  FMUL.FTZ R19, R147, R136 ;  /* 0x0000008893137220 */ /* 0x000fe20000410000 */
[----:B------:R-:W-:Y:S01]  /*1300*/  FADD.FTZ R139, R139, R14 ;  /* 0x0000000e8b8b7221 */ /* 0x000fe20000010000 */
[----:B------:R-:W-:Y:S01]  /*1310*/  FFMA.FTZ R137, R15, R14, R20 ;  /* 0x0000000e0f897223 */ /* 0x000fe20000010014 */
[----:B------:R-:W-:Y:S01]  /*1320*/  FADD.FTZ R22, -R180, R185 ;  /* 0x000000b9b4167221 */ /* 0x000fe20000010100 */
[----:B------:R-:W-:Y:S01]  /*1330*/  FMUL.FTZ R20, R141, R142 ;  /* 0x0000008e8d147220 */ /* 0x000fe20000410000 */
[----:B------:R-:W-:Y:S01]  /*1340*/  FADD.FTZ R136, R139, R16 ;  /* 0x000000108b887221 */ /* 0x000fe20000010000 */
[----:B------:R-:W-:Y:S01]  /*1350*/  FFMA.FTZ R138, R18, R16, R137 ;  /* 0x00000010128a7223 */ /* 0x000fe20000010089 */
[----:B------:R-:W-:Y:S01]  /*1360*/  FMUL.FTZ R22, R147, R22 ;  /* 0x0000001693167220 */ /* 0x000fe20000410000 */
[----:B------:R-:W-:Y:S01]  /*1370*/  FADD.FTZ R90, R90, R183 ;  /* 0x000000b75a5a7221 */ /* 0x000fe20000010000 */
[----:B------:R-:W-:Y:S01]  /*1380*/  FADD.FTZ R181, R136, R17 ;  /* 0x0000001188b57221 */ /* 0x000fe20000010000 */
[C---:B------:R-:W-:Y:S01]  /*1390*/  FFMA.FTZ R137, R19.reuse, R17, R138 ;  /* 0x0000001113897223 */ /* 0x040fe2000001008a */
[----:B------:R-:W-:Y:S01]  /*13a0*/  FFMA.FTZ R66, R19, R183, R66 ;  /* 0x000000b713427223 */ /* 0x000fe20000010042 */
[----:B------:R-:W-:Y:S01]  /*13b0*/  FADD.FTZ R91, R91, R142 ;  /* 0x0000008e5b5b7221 */ /* 0x000fe20000010000 */
[C---:B------:R-:W-:Y:S01]  /*13c0*/  FFMA.FTZ R67, R22.reuse, R142, R67 ;  /* 0x0000008e16437223 */ /* 0x040fe20000010043 */
[----:B------:R-:W-:Y:S01]  /*13d0*/  FADD.FTZ R181, R181, R20 ;  /* 0x00000014b5b57221 */ /* 0x000fe20000010000 */
[----:B------:R-:W-:-:S07]  /*13e0*/  FFMA.FTZ R182, R22, R20, R137 ;  /* 0x0000001416b67223 */ /* 0x000fce0000010089 */
.L_x_1798:
[----:B------:R-:W-:Y:S05]  /*13f0*/  BSYNC.RECONVERGENT B2 ;  /* 0x0000000000027941 */ /* 0x000fea0003800200 */
.L_x_1797:
        /* <DEDUP_REMOVED lines=8> */
[----:B------:R-:W-:Y:S01]  /*1480*/  HADD2.F32 R23, -RZ, R44.H1_H1 ;  /* 0x3000002cff177230 */ /* 0x000fe20000004100 */
[----:B------:R-:W-:Y:S01]  /*1490*/  IADD3 R140, PT, PT, R140, 0x20, RZ ;  /* 0x000000208c8c7810 */ /* 0x000fe20007ffe0ff */
[----:B------:R-:W-:Y:S02]  /*14a0*/  HADD2.F32 R144, -RZ, R47.H1_H1 ;  /* 0x3000002fff907230 */ /* 0x000fe40000004100 */
[----:B--2---:R-:W-:Y:S02]  /*14b0*/  HADD2.F32 R21, -RZ, R24.H0_H0 ;  /* 0x20000018ff157230 */ /* 0x004fe40000004100 */
[--C-:B------:R-:W-:Y:S02]  /*14c0*/  HADD2.F32 R141, -RZ, R26.reuse.H0_H0 ;  /* 0x2000001aff8d7230 */ /* 0x100fe40000004100 */
[----:B------:R-:W-:Y:S02]  /*14d0*/  HADD2.F32 R183, -RZ, R26.H1_H1 ;  /* 0x3000001affb77230 */ /* 0x000fe40000004100 */
[----:B------:R-:W-:Y:S01]  /*14e0*/  FADD.FTZ R26, -R180, R21 ;  /* 0x00000015b41a7221 */ /* 0x000fe20000010100 */
[----:B------:R-:W-:-:S02]  /*14f0*/  HADD2.F32 R35, -RZ, R25.H0_H0 ;  /* 0x20000019ff237230 */ /* 0x000fc40000004100 */
[C---:B------:R-:W-:Y:S01]  /*1500*/  FADD.FTZ R136, -R180.reuse, R141 ;  /* 0x0000008db4887221 */ /* 0x040fe20000010100 */
[----:B------:R-:W-:Y:S02]  /*1510*/  HADD2.F32 R33, -RZ, R24.H1_H1 ;  /* 0x30000018ff217230 */ /* 0x000fe40000004100 */
[----:B-----5:R-:W-:Y:S01]  /*1520*/  FMUL.FTZ R21, R147, R26 ;  /* 0x0000001a93157220 */ /* 0x020fe20000410000 */
[----:B------:R-:W-:Y:S02]  /*1530*/  HADD2.F32 R139, -RZ, R25.H1_H1 ;  /* 0x30000019ff8b7230 */ /* 0x000fe40000004100 */
[----:B------:R-:W-:Y:S02]  /*1540*/  HADD2.F32 R24, -RZ, R44.H0_H0 ;  /* 0x2000002cff187230 */ /* 0x000fe40000004100 */
[----:B------:R-:W-:Y:S01]  /*1550*/  FADD.FTZ R26, -R180, R33 ;  /* 0x00000021b41a7221 */ /* 0x000fe20000010100 */
[----:B---3--:R-:W-:Y:S02]  /*1560*/  HADD2.F32 R25, -RZ, R28.H0_H0 ;  /* 0x2000001cff197230 */ /* 0x008fe40000004100 */
[----:B------:R-:W-:-:S02]  /*1570*/  HADD2.F32 R143, -RZ, R30.H0_H0 ;  /* 0x2000001eff8f7230 */ /* 0x000fc40000004100 */
[----:B------:R-:W-:Y:S01]  /*1580*/  FMUL.FTZ R26, R147, R26 ;  /* 0x0000001a931a7220 */ /* 0x000fe20000410000 */
[----:B------:R-:W-:Y:S02]  /*1590*/  HADD2.F32 R138, -RZ, R30.H1_H1 ;  /* 0x3000001eff8a7230 */ /* 0x000fe40000004100 */
[----:B------:R-:W-:Y:S01]  /*15a0*/  FADD.FTZ R30, -R180, R35 ;  /* 0x00000023b41e7221 */ /* 0x000fe20000010100 */
[----:B------:R-:W-:Y:S01]  /*15b0*/  FMUL.FTZ R24, R25, R24 ;  /* 0x0000001819187220 */ /* 0x000fe20000410000 */
[----:B------:R-:W-:Y:S01]  /*15c0*/  FADD.FTZ R92, R92, R25 ;  /* 0x000000195c5c7221 */ /* 0x000fe20000010000 */
[----:B------:R-:W-:Y:S01]  /*15d0*/  FFMA.FTZ R68, R21, R25, R68 ;  /* 0x0000001915447223 */ /* 0x000fe20000010044 */
[----:B------:R-:W-:Y:S01]  /*15e0*/  FMUL.FTZ R25, R147, R30 ;  /* 0x0000001e93197220 */ /* 0x000fe20000410000 */
[----:B------:R-:W-:Y:S01]  /*15f0*/  FADD.FTZ R30, -R180, R139 ;  /* 0x0000008bb41e7221 */ /* 0x000fe20000010100 */
[--C-:B------:R-:W-:Y:S02]  /*1600*/  HADD2.F32 R185, -RZ, R27.reuse.H0_H0 ;  /* 0x2000001bffb97230 */ /* 0x100fe40000004100 */
[----:B------:R-:W-:Y:S01]  /*1610*/  FFMA.FTZ R33, R21, R24, R182 ;  /* 0x0000001815217223 */ /* 0x000fe200000100b6 */
[----:B------:R-:W-:-:S02]  /*1620*/  HADD2.F32 R187, -RZ, R27.H1_H1 ;  /* 0x3000001bffbb7230 */ /* 0x000fc40000004100 */
[----:B------:R-:W-:Y:S01]  /*1630*/  FMUL.FTZ R30, R147, R30 ;  /* 0x0000001e931e7220 */ /* 0x000fe20000410000 */
[----:B------:R-:W-:Y:S02]  /*1640*/  HADD2.F32 R34, -RZ, R29.H1_H1 ;  /* 0x3000001dff227230 */ /* 0x000fe40000004100 */
[----:B------:R-:W-:Y:S01]  /*1650*/  FADD.FTZ R97, R97, R138 ;  /* 0x0000008a61617221 */ /* 0x000fe20000010000 */
[----:B------:R-:W-:Y:S02]  /*1660*/  HADD2.F32 R27, -RZ, R45.H1_H1 ;  /* 0x3000002dff1b7230 */ /* 0x000fe40000004100 */
[----:B------:R-:W-:Y:S01]  /*1670*/  FADD.FTZ R142, -R180, R185 ;  /* 0x000000b9b48e7221 */ /* 0x000fe20000010100 */
[----:B------:R-:W-:Y:S02]  /*1680*/  HADD2.F32 R32, -RZ, R28.H1_H1 ;  /* 0x3000001cff207230 */ /* 0x000fe40000004100 */
[----:B------:R-:W-:Y:S01]  /*1690*/  FADD.FTZ R95, R95, R34 ;  /* 0x000000225f5f7221 */ /* 0x000fe20000010000 */
[----:B------:R-:W-:-:S02]  /*16a0*/  HADD2.F32 R137, -RZ, R29.H0_H0 ;  /* 0x2000001dff897230 */ /* 0x000fc40000004100 */
[----:B------:R-:W-:Y:S01]  /*16b0*/  FMUL.FTZ R27, R34, R27 ;  /* 0x0000001b221b7220 */ /* 0x000fe20000410000 */
[----:B------:R-:W-:Y:S01]  /*16c0*/  FFMA.FTZ R71, R30, R34, R71 ;  /* 0x000000221e477223 */ /* 0x000fe20000010047 */
[----:B------:R-:W-:Y:S01]  /*16d0*/  FMUL.FTZ R29, R147, R136 ;  /* 0x00000088931d7220 */ /* 0x000fe20000410000 */
[----:B------:R-:W-:Y:S02]  /*16e0*/  HADD2.F32 R28, -RZ, R45.H0_H0 ;  /* 0x2000002dff1c7230 */ /* 0x000fe40000004100 */
[----:B------:R-:W-:Y:S01]  /*16f0*/  FMUL.FTZ R23, R32, R23 ;  /* 0x0000001720177220 */ /* 0x000fe20000410000 */
[----:B------:R-:W-:Y:S01]  /*1700*/  FADD.FTZ R34, -R180, R183 ;  /* 0x000000b7b4227221 */ /* 0x000fe20000010100 */
[----:B------:R-:W-:Y:S01]  /*1710*/  FADD.FTZ R136, R181, R24 ;  /* 0x00000018b5887221 */ /* 0x000fe20000010000 */
[--C-:B------:R-:W-:Y:S02]  /*1720*/  HADD2.F32 R146, -RZ, R31.reuse.H0_H0 ;  /* 0x2000001fff927230 */ /* 0x100fe40000004100 */
[----:B------:R-:W-:Y:S01]  /*1730*/  FMUL.FTZ R28, R137, R28 ;  /* 0x0000001c891c7220 */ /* 0x000fe20000410000 */
[----:B------:R-:W-:-:S02]  /*1740*/  HADD2.F32 R184, -RZ, R31.H1_H1 ;  /* 0x3000001fffb87230 */ /* 0x000fc40000004100 */
[----:B------:R-:W-:Y:S01]  /*1750*/  FMUL.FTZ R34, R147, R34 ;  /* 0x0000002293227220 */ /* 0x000fe20000410000 */
[--C-:B------:R-:W-:Y:S02]  /*1760*/  HADD2.F32 R31, -RZ, R46.reuse.H1_H1 ;  /* 0x3000002eff1f7230 */ /* 0x100fe40000004100 */
[----:B------:R-:W-:Y:S01]  /*1770*/  FADD.FTZ R35, R136, R23 ;  /* 0x0000001788237221 */ /* 0x000fe20000010000 */
[C---:B------:R-:W-:Y:S01]  /*1780*/  FFMA.FTZ R136, R26.reuse, R23, R33 ;  /* 0x000000171a887223 */ /* 0x040fe20000010021 */
[----:B------:R-:W-:Y:S01]  /*1790*/  FADD.FTZ R93, R93, R32 ;  /* 0x000000205d5d7221 */ /* 0x000fe20000010000 */
[----:B------:R-:W-:Y:S01]  /*17a0*/  FFMA.FTZ R69, R26, R32, R69 ;  /* 0x000000201a457223 */ /* 0x000fe20000010045 */
[----:B------:R-:W-:Y:S02]  /*17b0*/  HADD2.F32 R139, -RZ, R47.H0_H0 ;  /* 0x2000002fff8b7230 */ /* 0x000fe40000004100 */
[----:B------:R-:W-:Y:S01]  /*17c0*/  FADD.FTZ R94, R94, R137 ;  /* 0x000000895e5e7221 */ /* 0x000fe20000010000 */
[----:B------:R-:W-:Y:S01]  /*17d0*/  FFMA.FTZ R70, R25, R137, R70 ;  /* 0x0000008919467223 */ /* 0x000fe20000010046 */
[----:B------:R-:W-:-:S02]  /*17e0*/  HADD2.F32 R32, -RZ, R46.H0_H0 ;  /* 0x2000002eff207230 */ /* 0x000fc40000004100 */
[----:B------:R-:W-:Y:S01]  /*17f0*/  FMUL.FTZ R31, R138, R31 ;  /* 0x0000001f8a1f7220 */ /* 0x000fe20000410000 */
[----:B------:R-:W-:Y:S01]  /*1800*/  FFMA.FTZ R73, R34, R138, R73 ;  /* 0x0000008a22497223 */ /* 0x000fe20000010049 */
[----:B------:R-:W-:Y:S01]  /*1810*/  FADD.FTZ R138, R35, R28 ;  /* 0x0000001c238a7221 */ /* 0x000fe20000010000 */
[----:B------:R-:W-:Y:S01]  /*1820*/  FFMA.FTZ R137, R25, R28, R136 ;  /* 0x0000001c19897223 */ /* 0x000fe20000010088 */
[----:B------:R-:W-:Y:S01]  /*1830*/  FMUL.FTZ R33, R146, R139 ;  /* 0x0000008b92217220 */ /* 0x000fe20000410000 */
[----:B------:R-:W-:Y:S01]  /*1840*/  FMUL.FTZ R32, R143, R32 ;  /* 0x000000208f207220 */ /* 0x000fe20000410000 */
[----:B------:R-:W-:Y:S01]  /*1850*/  FADD.FTZ R139, R138, R27 ;  /* 0x0000001b8a8b7221 */ /* 0x000fe20000010000 */
[----:B------:R-:W-:Y:S01]  /*1860*/  FFMA.FTZ R136, R30, R27, R137 ;  /* 0x0000001b1e887223 */ /* 0x000fe20000010089 */
[----:B------:R-:W-:Y:S01]  /*1870*/  FMUL.FTZ R35, R147, R142 ;  /* 0x0000008e93237220 */ /* 0x000fe20000410000 */
[----:B------:R-:W-:Y:S01]  /*1880*/  FADD.FTZ R98, R98, R146 ;  /* 0x0000009262627221 */ /* 0x000fe20000010000 */
[----:B------:R-:W-:Y:S01]  /*1890*/  FADD.FTZ R138, R139, R32 ;  /* 0x000000208b8a7221 */ /* 0x000fe20000010000 */
[----:B------:R-:W-:Y:S01]  /*18a0*/  FFMA.FTZ R137, R29, R32, R136 ;  /* 0x000000201d897223 */ /* 0x000fe20000010088 */
[----:B------:R-:W-:Y:S01]  /*18b0*/  FFMA.FTZ R74, R35, R146, R74 ;  /* 0x00000092234a7223 */ /* 0x000fe2000001004a */
        /* <DEDUP_REMOVED lines=13> */
.L_x_1800:
[----:B------:R-:W-:Y:S05]  /*1990*/  BSYNC.RECONVERGENT B2 ;  /* 0x0000000000027941 */ /* 0x000fea0003800200 */
.L_x_1799:
[----:B------:R-:W-:Y:S05]  /*19a0*/  @!P5 BRA `(.L_x_1801) ;  /* 0x0000001c003cd947 */ /* 0x000fea0003800000 */
[----:B------:R-:W0:Y:S08]  /*19b0*/  LDC.64 R136, c[0x0][0x3a8] ;  /* 0x0000ea00ff887b82 */ /* 0x000e300000000a00 */
[----:B------:R-:W1:Y:S01]  /*19c0*/  LDC.64 R142, c[0x0][0x428] ;  /* 0x00010a00ff8e7b82 */ /* 0x000e620000000a00 */
[----:B0-----:R-:W-:-:S06]  /*19d0*/  IMAD.WIDE.U32 R136, R140, 0x10, R136 ;  /* 0x000000108c887825 */ /* 0x001fcc00078e0088 */
[----:B------:R-:W2:Y:S01]  /*19e0*/  LDG.E.128 R136, desc[UR6][R136.64] ;  /* 0x0000000688887981 */ /* 0x000ea2000c1e1d00 */
[----:B-1----:R-:W-:-:S06]  /*19f0*/  IMAD.WIDE.U32 R140, R140, 0x10, R142 ;  /* 0x000000108c8c7825 */ /* 0x002fcc00078e008e */
[----:B------:R-:W3:Y:S01]  /*1a00*/  LDG.E.128 R140, desc[UR6][R140.64] ;  /* 0x000000068c8c7981 */ /* 0x000ee2000c1e1d00 */
[----:B------:R-:W-:Y:S02]  /*1a10*/  HADD2.F32 R150, -RZ, R48.H0_H0 ;  /* 0x20000030ff967230 */ /* 0x000fe40000004100 */
[----:B------:R-:W-:Y:S02]  /*1a20*/  HADD2.F32 R154, -RZ, R49.H0_H0 ;  /* 0x20000031ff9a7230 */ /* 0x000fe40000004100 */
[----:B--2---:R-:W-:Y:S02]  /*1a30*/  HADD2.F32 R149, -RZ, R136.H0_H0 ;  /* 0x20000088ff957230 */ /* 0x004fe40000004100 */
[----:B------:R-:W-:Y:S02]  /*1a40*/  HADD2.F32 R155, -RZ, R137.H1_H1 ;  /* 0x30000089ff9b7230 */ /* 0x000fe40000004100 */
[--C-:B------:R-:W-:Y:S02]  /*1a50*/  HADD2.F32 R161, -RZ, R139.reuse.H0_H0 ;  /* 0x2000008bffa17230 */ /* 0x100fe40000004100 */
[----:B------:R-:W-:-:S02]  /*1a60*/  HADD2.F32 R139, -RZ, R139.H1_H1 ;  /* 0x3000008bff8b7230 */ /* 0x000fc40000004100 */
[C---:B------:R-:W-:Y:S01]  /*1a70*/  FADD.FTZ R156, -R180.reuse, R155 ;  /* 0x0000009bb49c7221 */ /* 0x040fe20000010100 */
[----:B------:R-:W-:Y:S02]  /*1a80*/  HADD2.F32 R151, -RZ, R136.H1_H1 ;  /* 0x30000088ff977230 */ /* 0x000fe40000004100 */
[C---:B------:R-:W-:Y:S01]  /*1a90*/  FADD.FTZ R136, -R180.reuse, R149 ;  /* 0x00000095b4887221 */ /* 0x040fe20000010100 */
[----:B------:R-:W-:Y:S02]  /*1aa0*/  HADD2.F32 R153, -RZ, R137.H0_H0 ;  /* 0x20000089ff997230 */ /* 0x000fe40000004100 */
[----:B------:R-:W-:Y:S01]  /*1ab0*/  FADD.FTZ R184, -R180, R139 ;  /* 0x0000008bb4b87221 */ /* 0x000fe20000010100 */
[----:B---3--:R-:W-:Y:S02]  /*1ac0*/  HADD2.F32 R137, -RZ, R140.H0_H0 ;  /* 0x2000008cff897230 */ /* 0x008fe40000004100 */
[----:B-----5:R-:W-:Y:S01]  /*1ad0*/  FMUL.FTZ R149, R147, R136 ;  /* 0x0000008893957220 */ /* 0x020fe20000410000 */
[----:B------:R-:W-:-:S02]  /*1ae0*/  HADD2.F32 R139, -RZ, R141.H0_H0 ;  /* 0x2000008dff8b7230 */ /* 0x000fc40000004100 */
[----:B------:R-:W-:Y:S01]  /*1af0*/  FADD.FTZ R152, -R180, R151 ;  /* 0x00000097b4987221 */ /* 0x000fe20000010100 */
[----:B------:R-:W-:Y:S02]  /*1b00*/  HADD2.F32 R158, -RZ, R141.H1_H1 ;  /* 0x3000008dff9e7230 */ /* 0x000fe40000004100 */
[----:B------:R-:W-:Y:S01]  /*1b10*/  FMUL.FTZ R156, R147, R156 ;  /* 0x0000009c939c7220 */ /* 0x000fe20000410000 */
[----:B------:R-:W-:Y:S02]  /*1b20*/  HADD2.F32 R155, -RZ, R49.H1_H1 ;  /* 0x30000031ff9b7230 */ /* 0x000fe40000004100 */
[----:B------:R-:W-:Y:S01]  /*1b30*/  FMUL.FTZ R150, R150, R137 ;  /* 0x0000008996967220 */ /* 0x000fe20000410000 */
[--C-:B------:R-:W-:Y:S02]  /*1b40*/  HADD2.F32 R157, -RZ, R138.reuse.H0_H0 ;  /* 0x2000008aff9d7230 */ /* 0x100fe40000004100 */
[----:B------:R-:W-:Y:S01]  /*1b50*/  FADD.FTZ R119, R119, R158 ;  /* 0x0000009e77777221 */ /* 0x000fe20000010000 */
[----:B------:R-:W-:-:S02]  /*1b60*/  HADD2.F32 R159, -RZ, R138.H1_H1 ;  /* 0x3000008aff9f7230 */ /* 0x000fc40000004100 */
[----:B------:R-:W-:Y:S01]  /*1b70*/  FADD.FTZ R138, -R180, R153 ;  /* 0x00000099b48a7221 */ /* 0x000fe20000010100 */
[----:B------:R-:W-:Y:S02]  /*1b80*/  HADD2.F32 R141, -RZ, R142.H0_H0 ;  /* 0x2000008eff8d7230 */ /* 0x000fe40000004100 */
[-C--:B------:R-:W-:Y:S01]  /*1b90*/  FMUL.FTZ R155, R155, R158.reuse ;  /* 0x0000009e9b9b7220 */ /* 0x080fe20000410000 */
[----:B------:R-:W-:Y:S02]  /*1ba0*/  HADD2.F32 R136, -RZ, R50.H0_H0 ;  /* 0x20000032ff887230 */ /* 0x000fe40000004100 */
[----:B------:R-:W-:Y:S01]  /*1bb0*/  FFMA.FTZ R103, R156, R158, R103 ;  /* 0x0000009e9c677223 */ /* 0x000fe20000010067 */
[----:B------:R-:W-:Y:S02]  /*1bc0*/  HADD2.F32 R140, -RZ, R140.H1_H1 ;  /* 0x3000008cff8c7230 */ /* 0x000fe40000004100 */
[----:B------:R-:W-:Y:S01]  /*1bd0*/  FMUL.FTZ R153, R147, R138 ;  /* 0x0000008a93997220 */ /* 0x000fe20000410000 */
[----:B------:R-:W-:-:S02]  /*1be0*/  HADD2.F32 R151, -RZ, R48.H1_H1 ;  /* 0x30000030ff977230 */ /* 0x000fc40000004100 */
[----:B------:R-:W-:Y:S01]  /*1bf0*/  FMUL.FTZ R158, R136, R141 ;  /* 0x0000008d889e7220 */ /* 0x000fe20000410000 */
[----:B------:R-:W-:Y:S01]  /*1c00*/  FADD.FTZ R116, R116, R137 ;  /* 0x0000008974747221 */ /* 0x000fe20000010000 */
[----:B------:R-:W-:Y:S01]  /*1c10*/  FFMA.FTZ R100, R149, R137, R100 ;  /* 0x0000008995647223 */ /* 0x000fe20000010064 */
[----:B------:R-:W-:Y:S01]  /*1c20*/  FADD.FTZ R136, R181, R150 ;  /* 0x00000096b5887221 */ /* 0x000fe20000010000 */
[----:B------:R-:W-:Y:S01]  /*1c30*/  FMUL.FTZ R151, R151, R140 ;  /* 0x0000008c97977220 */ /* 0x000fe20000410000 */
[----:B------:R-:W-:Y:S01]  /*1c40*/  FMUL.FTZ R152, R147, R152 ;  /* 0x0000009893987220 */ /* 0x000fe20000410000 */
[----:B------:R-:W-:Y:S01]  /*1c50*/  FFMA.FTZ R137, R149, R150, R182 ;  /* 0x0000009695897223 */ /* 0x000fe200000100b6 */
[-C--:B------:R-:W-:Y:S01]  /*1c60*/  FMUL.FTZ R154, R154, R139.reuse ;  /* 0x0000008b9a9a7220 */ /* 0x080fe20000410000 */
[----:B------:R-:W-:Y:S01]  /*1c70*/  FADD.FTZ R118, R118, R139 ;  /* 0x0000008b76767221 */ /* 0x000fe20000010000 */
[----:B------:R-:W-:Y:S01]  /*1c80*/  FFMA.FTZ R102, R153, R139, R102 ;  /* 0x0000008b99667223 */ /* 0x000fe20000010066 */
[----:B------:R-:W-:Y:S01]  /*1c90*/  FADD.FTZ R139, R136, R151 ;  /* 0x00000097888b7221 */ /* 0x000fe20000010000 */
[----:B------:R-:W-:Y:S01]  /*1ca0*/  FFMA.FTZ R136, R152, R151, R137 ;  /* 0x0000009798887223 */ /* 0x000fe20000010089 */
[C---:B------:R-:W-:Y:S01]  /*1cb0*/  FADD.FTZ R160, -R180.reuse, R157 ;  /* 0x0000009db4a07221 */ /* 0x040fe20000010100 */
[----:B------:R-:W-:Y:S01]  /*1cc0*/  FADD.FTZ R162, -R180, R159 ;  /* 0x0000009fb4a27221 */ /* 0x000fe20000010100 */
[----:B------:R-:W-:Y:S01]  /*1cd0*/  FADD.FTZ R138, R139, R154 ;  /* 0x0000009a8b8a7221 */ /* 0x000fe20000010000 */
[----:B------:R-:W-:Y:S01]  /*1ce0*/  FFMA.FTZ R137, R153, R154, R136 ;  /* 0x0000009a99897223 */ /* 0x000fe20000010088 */
[----:B------:R-:W-:-:S02]  /*1cf0*/  HADD2.F32 R142, -RZ, R142.H1_H1 ;  /* 0x3000008eff8e7230 */ /* 0x000fc40000004100 */
[----:B------:R-:W-:Y:S01]  /*1d00*/  FMUL.FTZ R157, R147, R160 ;  /* 0x000000a0939d7220 */ /* 0x000fe20000410000 */
[----:B------:R-:W-:Y:S02]  /*1d10*/  HADD2.F32 R159, -RZ, R50.H1_H1 ;  /* 0x30000032ff9f7230 */ /* 0x000fe40000004100 */
[----:B------:R-:W-:Y:S01]  /*1d20*/  FADD.FTZ R139, R138, R155 ;  /* 0x0000009b8a8b7221 */ /* 0x000fe20000010000 */
[----:B------:R-:W-:Y:S01]  /*1d30*/  FFMA.FTZ R136, R156, R155, R137 ;  /* 0x0000009b9c887223 */ /* 0x000fe20000010089 */
[----:B------:R-:W-:Y:S01]  /*1d40*/  FADD.FTZ R164, -R180, R161 ;  /* 0x000000a1b4a47221 */ /* 0x000fe20000010100 */
[----:B------:R-:W-:Y:S02]  /*1d50*/  HADD2.F32 R180, -RZ, R143.H0_H0 ;  /* 0x2000008fffb47230 */ /* 0x000fe40000004100 */
[----:B------:R-:W-:Y:S01]  /*1d60*/  FMUL.FTZ R159, R159, R142 ;  /* 0x0000008e9f9f7220 */ /* 0x000fe20000410000 */
[----:B------:R-:W-:Y:S02]  /*1d70*/  HADD2.F32 R161, -RZ, R51.H0_H0 ;  /* 0x20000033ffa17230 */ /* 0x000fe40000004100 */
[----:B------:R-:W-:Y:S01]  /*1d80*/  FMUL.FTZ R160, R147, R162 ;  /* 0x000000a293a07220 */ /* 0x000fe20000410000 */
[----:B------:R-:W-:Y:S01]  /*1d90*/  FADD.FTZ R138, R139, R158 ;  /* 0x0000009e8b8a7221 */ /* 0x000fe20000010000 */
[----:B------:R-:W-:Y:S01]  /*1da0*/  FFMA.FTZ R137, R157, R158, R136 ;  /* 0x0000009e9d897223 */ /* 0x000fe20000010088 */
[----:B------:R-:W-:-:S02]  /*1db0*/  HADD2.F32 R143, -RZ, R143.H1_H1 ;  /* 0x3000008fff8f7230 */ /* 0x000fc40000004100 */
[----:B------:R-:W-:Y:S01]  /*1dc0*/  FMUL.FTZ R161, R161, R180 ;  /* 0x000000b4a1a17220 */ /* 0x000fe20000410000 */
[----:B------:R-:W-:Y:S02]  /*1dd0*/  HADD2.F32 R162, -RZ, R51.H1_H1 ;  /* 0x30000033ffa27230 */ /* 0x000fe40000004100 */
[C---:B------:R-:W-:Y:S01]  /*1de0*/  FMUL.FTZ R163, R147.reuse, R164 ;  /* 0x000000a493a37220 */ /* 0x040fe20000410000 */
        /* <DEDUP_REMOVED lines=15> */
[C---:B------:R-:W-:Y:S01]  /*1ee0*/  FFMA.FTZ R107, R164.reuse, R143, R107 ;  /* 0x0000008fa46b7223 */ /* 0x040fe2000001006b */
[----:B------:R-:W-:Y:S01]  /*1ef0*/  FADD.FTZ R181, R181, R162 ;  /* 0x000000a2b5b57221 */ /* 0x000fe20000010000 */
[----:B------:R-:W-:Y:S01]  /*1f00*/  FFMA.FTZ R182, R164, R162, R137 ;  /* 0x000000a2a4b67223 */ /* 0x000fe20000010089 */
[----:B------:R-:W-:Y:S06]  /*1f10*/  BRA `(.L_x_1801) ;  /* 0x0000001400e07947 */ /* 0x000fec0003800000 */
.L_x_1794:
        /* <DEDUP_REMOVED lines=99> */
.L_x_1803:
[----:B------:R-:W-:Y:S05]  /*2550*/  BSYNC.RECONVERGENT B2 ;  /* 0x0000000000027941 */ /* 0x000fea0003800200 */
.L_x_1802:
        /* <DEDUP_REMOVED lines=11> */
[----:B------:R-:W-:Y:S01]  /*2610*/  HADD2.F32 R20, -RZ, R42.H0_H0 ;  /* 0x2000002aff147230 */ /* 0x000fe20000004100 */
[----:B------:R-:W-:Y:S01]  /*2620*/  IADD3 R183, PT, PT, R183, 0x20, RZ ;  /* 0x00000020b7b77810 */ /* 0x000fe20007ffe0ff */
[----:B------:R-:W-:Y:S02]  /*2630*/  HADD2.F32 R138, -RZ, R43.H0_H0 ;  /* 0x2000002bff8a7230 */ /* 0x000fe40000004100 */
[--C-:B---3--:R-:W-:Y:S02]  /*2640*/  HADD2.F32 R7, -RZ, R8.reuse.H0_H0 ;  /* 0x20000008ff077230 */ /* 0x108fe40000004100 */
[----:B------:R-:W-:Y:S02]  /*2650*/  HADD2.F32 R17, -RZ, R8.H1_H1 ;  /* 0x30000008ff117230 */ /* 0x000fe40000004100 */
[--C-:B------:R-:W-:Y:S02]  /*2660*/  HADD2.F32 R19, -RZ, R9.reuse.H0_H0 ;  /* 0x20000009ff137230 */ /* 0x100fe40000004100 */
[----:B------:R-:W-:Y:S01]  /*2670*/  FADD.FTZ R6, -R180, R7 ;  /* 0x00000007b4067221 */ /* 0x000fe20000010100 */
[----:B------:R-:W-:-:S02]  /*2680*/  HADD2.F32 R139, -RZ, R9.H1_H1 ;  /* 0x30000009ff8b7230 */ /* 0x000fc40000004100 */
[C---:B------:R-:W-:Y:S01]  /*2690*/  FADD.FTZ R8, -R180.reuse, R17 ;  /* 0x00000011b4087221 */ /* 0x040fe20000010100 */
[--C-:B------:R-:W-:Y:S02]  /*26a0*/  HADD2.F32 R141, -RZ, R10.reuse.H0_H0 ;  /* 0x2000000aff8d7230 */ /* 0x100fe40000004100 */
[C---:B-----5:R-:W-:Y:S01]  /*26b0*/  FMUL.FTZ R7, R147.reuse, R6 ;  /* 0x0000000693077220 */ /* 0x060fe20000410000 */
[----:B------:R-:W-:Y:S02]  /*26c0*/  HADD2.F32 R185, -RZ, R10.H1_H1 ;  /* 0x3000000affb97230 */ /* 0x000fe40000004100 */
[----:B------:R-:W-:Y:S01]  /*26d0*/  FMUL.FTZ R8, R147, R8 ;  /* 0x0000000893087220 */ /* 0x000fe20000410000 */
[----:B------:R-:W-:Y:S02]  /*26e0*/  HADD2.F32 R10, -RZ, R40.H0_H0 ;  /* 0x20000028ff0a7230 */ /* 0x000fe40000004100 */
[----:B----4-:R-:W-:Y:S02]  /*26f0*/  HADD2.F32 R9, -RZ, R12.H0_H0 ;  /* 0x2000000cff097230 */ /* 0x010fe40000004100 */
[----:B------:R-:W-:Y:S01]  /*2700*/  FADD.FTZ R18, -R180, R185 ;  /* 0x000000b9b4127221 */ /* 0x000fe20000010100 */
[----:B------:R-:W-:-:S02]  /*2710*/  HADD2.F32 R187, -RZ, R11.H0_H0 ;  /* 0x2000000bffbb7230 */ /* 0x000fc40000004100 */
[----:B------:R-:W-:Y:S02]  /*2720*/  HADD2.F32 R191, -RZ, R11.H1_H1 ;  /* 0x3000000bffbf7230 */ /* 0x000fe40000004100 */
[-C--:B------:R-:W-:Y:S01]  /*2730*/  FMUL.FTZ R6, R10, R9.reuse ;  /* 0x000000090a067220 */ /* 0x080fe20000410000 */
[----:B------:R-:W-:Y:S02]  /*2740*/  HADD2.F32 R12, -RZ, R12.H1_H1 ;  /* 0x3000000cff0c7230 */ /* 0x000fe40000004100 */
[----:B------:R-:W-:Y:S01]  /*2750*/  FADD.FTZ R10, -R180, R19 ;  /* 0x00000013b40a7221 */ /* 0x000fe20000010100 */
[----:B------:R-:W-:Y:S02]  /*2760*/  HADD2.F32 R11, -RZ, R40.H1_H1 ;  /* 0x30000028ff0b7230 */ /* 0x000fe40000004100 */
[----:B------:R-:W-:Y:S01]  /*2770*/  FADD.FTZ R84, R84, R9 ;  /* 0x0000000954547221 */ /* 0x000fe20000010000 */
[--C-:B------:R-:W-:Y:S02]  /*2780*/  HADD2.F32 R143, -RZ, R14.reuse.H0_H0 ;  /* 0x2000000eff8f7230 */ /* 0x100fe40000004100 */
[----:B------:R-:W-:Y:S01]  /*2790*/  FFMA.FTZ R60, R7, R9, R60 ;  /* 0x00000009073c7223 */ /* 0x000fe2000001003c */
[----:B------:R-:W-:-:S02]  /*27a0*/  HADD2.F32 R22, -RZ, R14.H1_H1 ;  /* 0x3000000eff167230 */ /* 0x000fc40000004100 */
[-C--:B------:R-:W-:Y:S01]  /*27b0*/  FMUL.FTZ R9, R11, R12.reuse ;  /* 0x0000000c0b097220 */ /* 0x080fe20000410000 */
[----:B------:R-:W-:Y:S02]  /*27c0*/  HADD2.F32 R137, -RZ, R13.H0_H0 ;  /* 0x2000000dff897230 */ /* 0x000fe40000004100 */
[----:B------:R-:W-:Y:S01]  /*27d0*/  FADD.FTZ R85, R85, R12 ;  /* 0x0000000c55557221 */ /* 0x000fe20000010000 */
[----:B------:R-:W-:Y:S02]  /*27e0*/  HADD2.F32 R14, -RZ, R41.H0_H0 ;  /* 0x20000029ff0e7230 */ /* 0x000fe40000004100 */
[----:B------:R-:W-:Y:S01]  /*27f0*/  FFMA.FTZ R61, R8, R12, R61 ;  /* 0x0000000c083d7223 */ /* 0x000fe2000001003d */
[----:B------:R-:W-:Y:S01]  /*2800*/  FADD.FTZ R12, -R180, R139 ;  /* 0x0000008bb40c7221 */ /* 0x000fe20000010100 */
[----:B------:R-:W-:Y:S01]  /*2810*/  FMUL.FTZ R11, R147, R10 ;  /* 0x0000000a930b7220 */ /* 0x000fe20000410000 */
[----:B------:R-:W-:Y:S02]  /*2820*/  HADD2.F32 R16, -RZ, R13.H1_H1 ;  /* 0x3000000dff107230 */ /* 0x000fe40000004100 */
[----:B------:R-:W-:Y:S01]  /*2830*/  FMUL.FTZ R10, R14, R137 ;  /* 0x000000890e0a7220 */ /* 0x000fe20000410000 */
[----:B------:R-:W-:-:S02]  /*2840*/  HADD2.F32 R13, -RZ, R41.H1_H1 ;  /* 0x30000029ff0d7230 */ /* 0x000fc40000004100 */
[----:B------:R-:W-:Y:S01]  /*2850*/  FADD.FTZ R14, -R180, R141 ;  /* 0x0000008db40e7221 */ /* 0x000fe20000010100 */
[----:B------:R-:W-:Y:S01]  /*2860*/  FMUL.FTZ R12, R147, R12 ;  /* 0x0000000c930c7220 */ /* 0x000fe20000410000 */
[----:B------:R-:W-:Y:S02]  /*2870*/  HADD2.F32 R17, -RZ, R42.H1_H1 ;  /* 0x3000002aff117230 */ /* 0x000fe40000004100 */
[----:B------:R-:W-:Y:S01]  /*2880*/  FADD.FTZ R87, R87, R16 ;  /* 0x0000001057577221 */ /* 0x000fe20000010000 */
[--C-:B------:R-:W-:Y:S02]  /*2890*/  HADD2.F32 R189, -RZ, R15.reuse.H0_H0 ;  /* 0x2000000fffbd7230 */ /* 0x100fe40000004100 */
[----:B------:R-:W-:Y:S01]  /*28a0*/  FMUL.FTZ R13, R13, R16 ;  /* 0x000000100d0d7220 */ /* 0x000fe20000410000 */
[----:B------:R-:W-:Y:S02]  /*28b0*/  HADD2.F32 R140, -RZ, R15.H1_H1 ;  /* 0x3000000fff8c7230 */ /* 0x000fe40000004100 */
[----:B------:R-:W-:Y:S01]  /*28c0*/  FMUL.FTZ R15, R147, R14 ;  /* 0x0000000e930f7220 */ /* 0x000fe20000410000 */
        /* <DEDUP_REMOVED lines=34> */
[C---:B------:R-:W-:Y:S01]  /*2af0*/  FFMA.FTZ R67, R22.reuse, R140, R67 ;  /* 0x0000008c16437223 */ /* 0x040fe20000010043 */
[----:B------:R-:W-:Y:S01]  /*2b00*/  FADD.FTZ R181, R181, R20 ;  /* 0x00000014b5b57221 */ /* 0x000fe20000010000 */
[----:B------:R-:W-:-:S07]  /*2b10*/  FFMA.FTZ R182, R22, R20, R137 ;  /* 0x0000001416b67223 */ /* 0x000fce0000010089 */
.L_x_1805:
[----:B------:R-:W-:Y:S05]  /*2b20*/  BSYNC.RECONVERGENT B2 ;  /* 0x0000000000027941 */ /* 0x000fea0003800200 */
.L_x_1804:
        /* <DEDUP_REMOVED lines=9> */
[----:B--2---:R-:W-:-:S04]  /*2bc0*/  IMAD.WIDE.U32 R32, R183, 0x10, R32 ;  /* 0x00000010b7207825 */ /* 0x004fc800078e0020 */
[----:B------:R-:W-:Y:S01]  /*2bd0*/  HADD2.F32 R23, -RZ, R44.H0_H0 ;  /* 0x2000002cff177230 */ /* 0x000fe20000004100 */
[----:B------:R0:W5:Y:S01]  /*2be0*/  LDG.E.128 R132, desc[UR6][R32.64] ;  /* 0x0000000620847981 */ /* 0x000162000c1e1d00 */
[----:B------:R-:W-:Y:S01]  /*2bf0*/  HADD2.F32 R144, -RZ, R47.H1_H1 ;  /* 0x3000002fff907230 */ /* 0x000fe20000004100 */
[----:B------:R-:W-:Y:S01]  /*2c00*/  IADD3 R183, PT, PT, R183, 0x20, RZ ;  /* 0x00000020b7b77810 */ /* 0x000fe20007ffe0ff */
[--C-:B---3--:R-:W-:Y:S02]  /*2c10*/  HADD2.F32 R21, -RZ, R24.reuse.H0_H0 ;  /* 0x20000018ff157230 */ /* 0x108fe40000004100 */
[----:B------:R-:W-:Y:S02]  /*2c20*/  HADD2.F32 R35, -RZ, R24.H1_H1 ;  /* 0x30000018ff237230 */ /* 0x000fe40000004100 */
[--C-:B------:R-:W-:Y:S02]  /*2c30*/  HADD2.F32 R137, -RZ, R25.reuse.H0_H0 ;  /* 0x20000019ff897230 */ /* 0x100fe40000004100 */
[----:B------:R-:W-:Y:S01]  /*2c40*/  FADD.FTZ R24, -R180, R21 ;  /* 0x00000015b4187221 */ /* 0x000fe20000010100 */
[----:B------:R-:W-:-:S02]  /*2c50*/  HADD2.F32 R139, -RZ, R25.H1_H1 ;  /* 0x30000019ff8b7230 */ /* 0x000fc40000004100 */
[--C-:B------:R-:W-:Y:S02]  /*2c60*/  HADD2.F32 R141, -RZ, R26.reuse.H0_H0 ;  /* 0x2000001aff8d7230 */ /* 0x100fe40000004100 */
[C---:B-----5:R-:W-:Y:S01]  /*2c70*/  FMUL.FTZ R21, R147.reuse, R24 ;  /* 0x0000001893157220 */ /* 0x060fe20000410000 */
[----:B------:R-:W-:Y:S02]  /*2c80*/  HADD2.F32 R143, -RZ, R26.H1_H1 ;  /* 0x3000001aff8f7230 */ /* 0x000fe40000004100 */
[----:B------:R-:W-:Y:S01]  /*2c90*/  FADD.FTZ R26, -R180, R35 ;  /* 0x00000023b41a7221 */ /* 0x000fe20000010100 */
[----:B----4-:R-:W-:Y:S02]  /*2ca0*/  HADD2.F32 R25, -RZ, R28.H0_H0 ;  /* 0x2000001cff197230 */ /* 0x010fe40000004100 */
[--C-:B0-----:R-:W-:Y:S02]  /*2cb0*/  HADD2.F32 R33, -RZ, R30.reuse.H0_H0 ;  /* 0x2000001eff217230 */ /* 0x101fe40000004100 */
[----:B------:R-:W-:Y:S01]  /*2cc0*/  FMUL.FTZ R26, R147, R26 ;  /* 0x0000001a931a7220 */ /* 0x000fe20000410000 */
[----:B------:R-:W-:-:S02]  /*2cd0*/  HADD2.F32 R138, -RZ, R30.H1_H1 ;  /* 0x3000001eff8a7230 */ /* 0x000fc40000004100 */
[----:B------:R-:W-:Y:S01]  /*2ce0*/  FADD.FTZ R30, -R180, R137 ;  /* 0x00000089b41e7221 */ /* 0x000fe20000010100 */
[--C-:B------:R-:W-:Y:S02]  /*2cf0*/  HADD2.F32 R185, -RZ, R27.reuse.H0_H0 ;  /* 0x2000001bffb97230 */ /* 0x100fe40000004100 */
[-C--:B------:R-:W-:Y:S01]  /*2d00*/  FMUL.FTZ R24, R23, R25.reuse ;  /* 0x0000001917187220 */ /* 0x080fe20000410000 */
[----:B------:R-:W-:Y:S02]  /*2d10*/  HADD2.F32 R187, -RZ, R27.H1_H1 ;  /* 0x3000001bffbb7230 */ /* 0x000fe40000004100 */
[----:B------:R-:W-:Y:S01]  /*2d20*/  FADD.FTZ R92, R92, R25 ;  /* 0x000000195c5c7221 */ /* 0x000fe20000010000 */
[----:B------:R-:W-:Y:S02]  /*2d30*/  HADD2.F32 R28, -RZ, R28.H1_H1 ;  /* 0x3000001cff1c7230 */ /* 0x000fe40000004100 */
[----:B------:R-:W-:Y:S01]  /*2d40*/  FFMA.FTZ R68, R21, R25, R68 ;  /* 0x0000001915447223 */ /* 0x000fe20000010044 */
[----:B------:R-:W-:-:S02]  /*2d50*/  HADD2.F32 R32, -RZ, R29.H0_H0 ;  /* 0x2000001dff207230 */ /* 0x000fc40000004100 */
[----:B------:R-:W-:Y:S01]  /*2d60*/  FMUL.FTZ R25, R147, R30 ;  /* 0x0000001e93197220 */ /* 0x000fe20000410000 */
[----:B------:R-:W-:Y:S02]  /*2d70*/  HADD2.F32 R34, -RZ, R29.H1_H1 ;  /* 0x3000001dff227230 */ /* 0x000fe40000004100 */
[----:B------:R-:W-:Y:S01]  /*2d80*/  FADD.FTZ R93, R93, R28 ;  /* 0x0000001c5d5d7221 */ /* 0x000fe20000010000 */
[----:B------:R-:W-:Y:S02]  /*2d90*/  HADD2.F32 R27, -RZ, R44.H1_H1 ;  /* 0x3000002cff1b7230 */ /* 0x000fe40000004100 */
[-C--:B------:R-:W-:Y:S01]  /*2da0*/  FFMA.FTZ R69, R26, R28.reuse, R69 ;  /* 0x0000001c1a457223 */ /* 0x080fe20000010045 */
[----:B------:R-:W-:Y:S02]  /*2db0*/  HADD2.F32 R29, -RZ, R45.H0_H0 ;  /* 0x2000002dff1d7230 */ /* 0x000fe40000004100 */
[----:B------:R-:W-:Y:S01]  /*2dc0*/  FADD.FTZ R30, -R180, R139 ;  /* 0x0000008bb41e7221 */ /* 0x000fe20000010100 */
[----:B------:R-:W-:Y:S01]  /*2dd0*/  FADD.FTZ R94, R94, R32 ;  /* 0x000000205e5e7221 */ /* 0x000fe20000010000 */
[----:B------:R-:W-:Y:S01]  /*2de0*/  FMUL.FTZ R23, R27, R28 ;  /* 0x0000001c1b177220 */ /* 0x000fe20000410000 */
[-C--:B------:R-:W-:Y:S01]  /*2df0*/  FFMA.FTZ R70, R25, R32.reuse, R70 ;  /* 0x0000002019467223 */ /* 0x080fe20000010046 */
[----:B------:R-:W-:Y:S01]  /*2e00*/  FMUL.FTZ R28, R29, R32 ;  /* 0x000000201d1c7220 */ /* 0x000fe20000410000 */
[----:B------:R-:W-:Y:S01]  /*2e10*/  FADD.FTZ R32, -R180, R141 ;  /* 0x0000008db4207221 */ /* 0x000fe20000010100 */
[----:B------:R-:W-:-:S02]  /*2e20*/  HADD2.F32 R142, -RZ, R31.H0_H0 ;  /* 0x2000001fff8e7230 */ /* 0x000fc40000004100 */
[C---:B------:R-:W-:Y:S01]  /*2e30*/  FMUL.FTZ R30, R147.reuse, R30 ;  /* 0x0000001e931e7220 */ /* 0x040fe20000410000 */
        /* <DEDUP_REMOVED lines=8> */
[----:B------:R-:W-:Y:S01]  /*2ec0*/  FADD.FTZ R34, -R180, R143 ;  /* 0x0000008fb4227221 */ /* 0x000fe20000010100 */
        /* <DEDUP_REMOVED lines=9> */
[----:B------:R-:W-:-:S02]  /*2f60*/  HADD2.F32 R139, -RZ, R47.H0_H0 ;  /* 0x2000002fff8b7230 */ /* 0x000fc40000004100 */
[----:B------:R-:W-:Y:S01]  /*2f70*/  FADD.FTZ R97, R97, R138 ;  /* 0x0000008a61617221 */ /* 0x000fe20000010000 */
[----:B------:R-:W-:Y:S01]  /*2f80*/  FFMA.FTZ R73, R34, R138, R73 ;  /* 0x0000008a22497223 */ /* 0x000fe20000010049 */
[----:B------:R-:W-:Y:S01]  /*2f90*/  FADD.FTZ R138, R35, R28 ;  /* 0x0000001c238a7221 */ /* 0x000fe20000010000 */
[----:B------:R-:W-:Y:S01]  /*2fa0*/  FFMA.FTZ R137, R25, R28, R136 ;  /* 0x0000001c19897223 */ /* 0x000fe20000010088 */
[----:B------:R-:W-:Y:S01]  /*2fb0*/  FMUL.FTZ R33, R139, R142 ;  /* 0x0000008e8b217220 */ /* 0x000fe20000410000 */
[----:B------:R-:W-:Y:S01]  /*2fc0*/  FADD.FTZ R140, -R180, R185 ;  /* 0x000000b9b48c7221 */ /* 0x000fe20000010100 */
[----:B------:R-:W-:Y:S01]  /*2fd0*/  FADD.FTZ R139, R138, R27 ;  /* 0x0000001b8a8b7221 */ /* 0x000fe20000010000 */
[----:B------:R-:W-:Y:S01]  /*2fe0*/  FFMA.FTZ R136, R30, R27, R137 ;  /* 0x0000001b1e887223 */ /* 0x000fe20000010089 */
        /* <DEDUP_REMOVED lines=16> */
.L_x_1807:
[----:B------:R-:W-:Y:S05]  /*30f0*/  BSYNC.RECONVERGENT B2 ;  /* 0x0000000000027941 */ /* 0x000fea0003800200 */
.L_x_1806:
        /* <DEDUP_REMOVED lines=10> */
[----:B------:R-:W-:Y:S02]  /*31a0*/  HADD2.F32 R150, -RZ, R48.H0_H0 ;  /* 0x20000030ff967230 */ /* 0x000fe40000004100 */
[----:B------:R-:W-:Y:S02]  /*31b0*/  HADD2.F32 R154, -RZ, R49.H0_H0 ;  /* 0x20000031ff9a7230 */ /* 0x000fe40000004100 */
[----:B---3--:R-:W-:Y:S02]  /*31c0*/  HADD2.F32 R149, -RZ, R136.H0_H0 ;  /* 0x20000088ff957230 */ /* 0x008fe40000004100 */
[--C-:B------:R-:W-:Y:S02]  /*31d0*/  HADD2.F32 R153, -RZ, R137.reuse.H0_H0 ;  /* 0x20000089ff997230 */ /* 0x100fe40000004100 */
[----:B------:R-:W-:Y:S02]  /*31e0*/  HADD2.F32 R155, -RZ, R137.H1_H1 ;  /* 0x30000089ff9b7230 */ /* 0x000fe40000004100 */
[----:B------:R-:W-:-:S02]  /*31f0*/  HADD2.F32 R137, -RZ, R138.H1_H1 ;  /* 0x3000008aff897230 */ /* 0x000fc40000004100 */
[----:B------:R-:W-:Y:S02]  /*3200*/  HADD2.F32 R151, -RZ, R136.H1_H1 ;  /* 0x30000088ff977230 */ /* 0x000fe40000004100 */
[C---:B------:R-:W-:Y:S01]  /*3210*/  FADD.FTZ R136, -R180.reuse, R149 ;  /* 0x00000095b4887221 */ /* 0x040fe20000010100 */
[----:B------:R-:W-:Y:S02]  /*3220*/  HADD2.F32 R157, -RZ, R138.H0_H0 ;  /* 0x2000008aff9d7230 */ /* 0x000fe40000004100 */
[C---:B------:R-:W-:Y:S01]  /*3230*/  FADD.FTZ R156, -R180.reuse, R155 ;  /* 0x0000009bb49c7221 */ /* 0x040fe20000010100 */
[--C-:B------:R-:W-:Y:S02]  /*3240*/  HADD2.F32 R159, -RZ, R139.reuse.H0_H0 ;  /* 0x2000008bff9f7230 */ /* 0x100fe40000004100 */
[C---:B------:R-:W-:Y:S01]  /*3250*/  FADD.FTZ R162, -R180.reuse, R137 ;  /* 0x00000089b4a27221 */ /* 0x040fe20000010100 */
[----:B------:R-:W-:Y:S02]  /*3260*/  HADD2.F32 R139, -RZ, R139.H1_H1 ;  /* 0x3000008bff8b7230 */ /* 0x000fe40000004100 */
[C---:B------:R-:W-:Y:S01]  /*3270*/  FADD.FTZ R152, -R180.reuse, R151 ;  /* 0x00000097b4987221 */ /* 0x040fe20000010100 */
[C---:B------:R-:W-:Y:S01]  /*3280*/  FADD.FTZ R138, -R180.reuse, R153 ;  /* 0x00000099b48a7221 */ /* 0x040fe20000010100 */
[C---:B------:R-:W-:Y:S01]  /*3290*/  FADD.FTZ R160, -R180.reuse, R157 ;  /* 0x0000009db4a07221 */ /* 0x040fe20000010100 */
[----:B------:R-:W-:Y:S01]  /*32a0*/  FADD.FTZ R164, -R180, R159 ;  /* 0x0000009fb4a47221 */ /* 0x000fe20000010100 */
[----:B----4-:R-:W-:-:S02]  /*32b0*/  HADD2.F32 R137, -RZ, R140.H0_H0 ;  /* 0x2000008cff897230 */ /* 0x010fc40000004100 */
[----:B------:R-:W-:Y:S01]  /*32c0*/  FADD.FTZ R180, -R180, R139 ;  /* 0x0000008bb4b47221 */ /* 0x000fe20000010100 */
[--C-:B------:R-:W-:Y:S02]  /*32d0*/  HADD2.F32 R139, -RZ, R141.reuse.H0_H0 ;  /* 0x2000008dff8b7230 */ /* 0x100fe40000004100 */
[C---:B-----5:R-:W-:Y:S01]  /*32e0*/  FMUL.FTZ R149, R147.reuse, R136 ;  /* 0x0000008893957220 */ /* 0x060fe20000410000 */
[----:B------:R-:W-:Y:S02]  /*32f0*/  HADD2.F32 R158, -RZ, R141.H1_H1 ;  /* 0x3000008dff9e7230 */ /* 0x000fe40000004100 */
[----:B------:R-:W-:Y:S01]  /*3300*/  FMUL.FTZ R156, R147, R156 ;  /* 0x0000009c939c7220 */ /* 0x000fe20000410000 */
[----:B------:R-:W-:Y:S02]  /*3310*/  HADD2.F32 R155, -RZ, R49.H1_H1 ;  /* 0x30000031ff9b7230 */ /* 0x000fe40000004100 */
[----:B------:R-:W-:Y:S01]  /*3320*/  FMUL.FTZ R150, R150, R137 ;  /* 0x0000008996967220 */ /* 0x000fe20000410000 */
[----:B------:R-:W-:-:S02]  /*3330*/  HADD2.F32 R141, -RZ, R142.H0_H0 ;  /* 0x2000008eff8d7230 */ /* 0x000fc40000004100 */
[----:B------:R-:W-:Y:S01]  /*3340*/  FADD.FTZ R119, R119, R158 ;  /* 0x0000009e77777221 */ /* 0x000fe20000010000 */
[----:B------:R-:W-:Y:S02]  /*3350*/  HADD2.F32 R136, -RZ, R50.H0_H0 ;  /* 0x20000032ff887230 */ /* 0x000fe40000004100 */
[-C--:B------:R-:W-:Y:S01]  /*3360*/  FMUL.FTZ R155, R155, R158.reuse ;  /* 0x0000009e9b9b7220 */ /* 0x080fe20000410000 */
[----:B------:R-:W-:Y:S02]  /*3370*/  HADD2.F32 R140, -RZ, R140.H1_H1 ;  /* 0x3000008cff8c7230 */ /* 0x000fe40000004100 */
[----:B------:R-:W-:Y:S01]  /*3380*/  FFMA.FTZ R103, R156, R158, R103 ;  /* 0x0000009e9c677223 */ /* 0x000fe20000010067 */
[----:B------:R-:W-:Y:S02]  /*3390*/  HADD2.F32 R151, -RZ, R48.H1_H1 ;  /* 0x30000030ff977230 */ /* 0x000fe40000004100 */
[----:B------:R-:W-:Y:S01]  /*33a0*/  FMUL.FTZ R153, R147, R138 ;  /* 0x0000008a93997220 */ /* 0x000fe20000410000 */
[----:B------:R-:W-:Y:S01]  /*33b0*/  FMUL.FTZ R158, R136, R141 ;  /* 0x0000008d889e7220 */ /* 0x000fe20000410000 */
[----:B------:R-:W-:Y:S01]  /*33c0*/  FADD.FTZ R116, R116, R137 ;  /* 0x0000008974747221 */ /* 0x000fe20000010000 */
[----:B------:R-:W-:Y:S01]  /*33d0*/  FFMA.FTZ R100, R149, R137, R100 ;  /* 0x0000008995647223 */ /* 0x000fe20000010064 */
[----:B------:R-:W-:Y:S01]  /*33e0*/  FMUL.FTZ R151, R151, R140 ;  /* 0x0000008c97977220 */ /* 0x000fe20000410000 */
[----:B------:R-:W-:Y:S01]  /*33f0*/  FADD.FTZ R136, R181, R150 ;  /* 0x00000096b5887221 */ /* 0x000fe20000010000 */
[----:B------:R-:W-:Y:S01]  /*3400*/  FMUL.FTZ R152, R147, R152 ;  /* 0x0000009893987220 */ /* 0x000fe20000410000 */
[----:B------:R-:W-:Y:S01]  /*3410*/  FFMA.FTZ R137, R149, R150, R182 ;  /* 0x0000009695897223 */ /* 0x000fe200000100b6 */
[-C--:B------:R-:W-:Y:S01]  /*3420*/  FMUL.FTZ R154, R154, R139.reuse ;  /* 0x0000008b9a9a7220 */ /* 0x080fe20000410000 */
[----:B------:R-:W-:Y:S01]  /*3430*/  FADD.FTZ R118, R118, R139 ;  /* 0x0000008b76767221 */ /* 0x000fe20000010000 */
[----:B------:R-:W-:Y:S01]  /*3440*/  FFMA.FTZ R102, R153, R139, R102 ;  /* 0x0000008b99667223 */ /* 0x000fe20000010066 */
[----:B------:R-:W-:Y:S01]  /*3450*/  FADD.FTZ R139, R136, R151 ;  /* 0x00000097888b7221 */ /* 0x000fe20000010000 */
[----:B------:R-:W-:Y:S01]  /*3460*/  FFMA.FTZ R136, R152, R151, R137 ;  /* 0x0000009798887223 */ /* 0x000fe20000010089 */
[----:B------:R-:W-:-:S02]  /*3470*/  HADD2.F32 R142, -RZ, R142.H1_H1 ;  /* 0x3000008eff8e7230 */ /* 0x000fc40000004100 */
[----:B------:R-:W-:Y:S01]  /*3480*/  FMUL.FTZ R157, R147, R160 ;  /* 0x000000a0939d7220 */ /* 0x000fe20000410000 */
[----:B------:R-:W-:Y:S01]  /*3490*/  FADD.FTZ R138, R139, R154 ;  /* 0x0000009a8b8a7221 */ /* 0x000fe20000010000 */
[----:B------:R-:W-:Y:S01]  /*34a0*/  FFMA.FTZ R137, R153, R154, R136 ;  /* 0x0000009a99897223 */ /* 0x000fe20000010088 */
[----:B------:R-:W-:Y:S02]  /*34b0*/  HADD2.F32 R159, -RZ, R50.H1_H1 ;  /* 0x30000032ff9f7230 */ /* 0x000fe40000004100 */
[----:B------:R-:W-:Y:S01]  /*34c0*/  FADD.FTZ R117, R117, R140 ;  /* 0x0000008c75757221 */ /* 0x000fe20000010000 */
[----:B------:R-:W-:Y:S01]  /*34d0*/  FADD.FTZ R139, R138, R155 ;  /* 0x0000009b8a8b7221 */ /* 0x000fe20000010000 */
[----:B------:R-:W-:Y:S01]  /*34e0*/  FFMA.FTZ R136, R156, R155, R137 ;  /* 0x0000009b9c887223 */ /* 0x000fe20000010089 */
[----:B------:R-:W-:Y:S01]  /*34f0*/  FFMA.FTZ R101, R152, R140, R101 ;  /* 0x0000008c98657223 */ /* 0x000fe20000010065 */
[----:B------:R-:W-:Y:S02]  /*3500*/  HADD2.F32 R183, -RZ, R143.H0_H0 ;  /* 0x2000008fffb77230 */ /* 0x000fe40000004100 */
[----:B------:R-:W-:Y:S01]  /*3510*/  FMUL.FTZ R159, R159, R142 ;  /* 0x0000008e9f9f7220 */ /* 0x000fe20000410000 */
[----:B------:R-:W-:-:S02]  /*3520*/  HADD2.F32 R140, -RZ, R51.H0_H0 ;  /* 0x20000033ff8c7230 */ /* 0x000fc40000004100 */
[----:B------:R-:W-:Y:S01]  /*3530*/  FMUL.FTZ R160, R147, R162 ;  /* 0x000000a293a07220 */ /* 0x000fe20000410000 */
[----:B------:R-:W-:Y:S01]  /*3540*/  FADD.FTZ R138, R139, R158 ;  /* 0x0000009e8b8a7221 */ /* 0x000fe20000010000 */
[C---:B------:R-:W-:Y:S01]  /*3550*/  FFMA.FTZ R137, R157.reuse, R158, R136 ;  /* 0x0000009e9d897223 */ /* 0x040fe20000010088 */
[----:B------:R-:W-:Y:S01]  /*3560*/  FADD.FTZ R120, R120, R141 ;  /* 0x0000008d78787221 */ /* 0x000fe20000010000 */
[----:B------:R-:W-:Y:S01]  /*3570*/  FFMA.FTZ R104, R157, R141, R104 ;  /* 0x0000008d9d687223 */ /* 0x000fe20000010068 */
[----:B------:R-:W-:Y:S02]  /*3580*/  HADD2.F32 R184, -RZ, R143.H1_H1 ;  /* 0x3000008fffb87230 */ /* 0x000fe40000004100 */
        /* <DEDUP_REMOVED lines=17> */
.L_x_1801:
[----:B------:R-:W-:Y:S05]  /*36a0*/  BSYNC.RECONVERGENT B1 ;  /* 0x0000000000017941 */ /* 0x000fea0003800200 */
.L_x_1793:
        /* <DEDUP_REMOVED lines=20> */
.L_x_1851:
[----:B-1----:R-:W-:Y:S01]  /*37f0*/  FADD.FTZ R136, R143, R136 ;  /* 0x000000888f887221 */ /* 0x002fe20000010000 */
[----:B------:R-:W-:Y:S01]  /*3800*/  ISETP.NE.AND P6, PT, RZ, UR8, PT ;  /* 0x00000008ff007c0c */ /* 0x000fe2000bfc5270 */
[----:B--2---:R-:W-:Y:S01]  /*3810*/  FADD.FTZ R137, R142, R137 ;  /* 0x000000898e897221 */ /* 0x004fe20000010000 */
        /* <DEDUP_REMOVED lines=17> */
[----:B0-----:R-:W-:Y:S01]  /*3930*/  FFMA.FTZ R143, R166, R180, R181 ;  /* 0x000000b4a68f7223 */ /* 0x001fe200000100b5 */
        /* <DEDUP_REMOVED lines=24> */
[----:B------:R-:W-:-:S02]  /*3ac0*/  F2FP.F16.F32.PACK_AB R136, R137, R136 ;  /* 0x000000888988723e */ /* 0x000fc400000000ff */
[----:B------:R-:W-:Y:S02]  /*3ad0*/  F2FP.F16.F32.PACK_AB R137, R139, R140 ;  /* 0x0000008c8b89723e */ /* 0x000fe400000000ff */
[----:B------:R-:W-:Y:S02]  /*3ae0*/  F2FP.F16.F32.PACK_AB R138, R141, R138 ;  /* 0x0000008a8d8a723e */ /* 0x000fe400000000ff */
[----:B------:R-:W-:Y:S01]  /*3af0*/  F2FP.F16.F32.PACK_AB R139, R143, R186 ;  /* 0x000000ba8f8b723e */ /* 0x000fe200000000ff */
[----:B------:R-:W-:Y:S06]  /*3b00*/  BRA `(.L_x_1814) ;  /* 0x0000000000a07947 */ /* 0x000fec0003800000 */
.L_x_1813:
        /* <DEDUP_REMOVED lines=10> */
[----:B0-----:R-:W-:Y:S01]  /*3bb0*/  FADD.FTZ R142, R168, -R137 ;  /* 0x80000089a88e7221 */ /* 0x001fe20000010000 */
        /* <DEDUP_REMOVED lines=14> */
[C---:B------:R-:W-:Y:S01]  /*3ca0*/  F2FP.F16.F32.PACK_AB R110, R109.reuse, R140 ;  /* 0x0000008c6d6e723e */ /* 0x040fe200000000ff */
[-C--:B------:R-:W-:Y:S01]  /*3cb0*/  FMUL.FTZ R183, R109, R145.reuse ;  /* 0x000000916db77220 */ /* 0x080fe20000410000 */
[----:B------:R-:W-:Y:S01]  /*3cc0*/  F2FP.F16.F32.PACK_AB R111, R184, R182 ;  /* 0x000000b6b86f723e */ /* 0x000fe200000000ff */
[-C--:B------:R-:W-:Y:S01]  /*3cd0*/  FMUL.FTZ R140, R136, R145.reuse ;  /* 0x00000091888c7220 */ /* 0x080fe20000410000 */
[----:B------:R-:W-:Y:S01]  /*3ce0*/  F2FP.F16.F32.PACK_AB R109, R138, R136 ;  /* 0x000000888a6d723e */ /* 0x000fe200000000ff */
[-C--:B------:R-:W-:Y:S01]  /*3cf0*/  FMUL.FTZ R139, R182, R145.reuse ;  /* 0x00000091b68b7220 */ /* 0x080fe20000410000 */
[-C--:B------:R-:W-:Y:S01]  /*3d00*/  FMUL.FTZ R184, R184, R145.reuse ;  /* 0x00000091b8b87220 */ /* 0x080fe20000410000 */
[-C--:B------:R-:W-:Y:S01]  /*3d10*/  FMUL.FTZ R143, R138, R145.reuse ;  /* 0x000000918a8f7220 */ /* 0x080fe20000410000 */
[-C--:B------:R-:W-:Y:S01]  /*3d20*/  FMUL.FTZ R136, R108, R145.reuse ;  /* 0x000000916c887220 */ /* 0x080fe20000410000 */
[C---:B------:R-:W-:Y:S01]  /*3d30*/  FMUL.FTZ R141, R137.reuse, R145 ;  /* 0x00000091898d7220 */ /* 0x040fe20000410000 */
[----:B------:R-:W-:-:S02]  /*3d40*/  F2FP.F16.F32.PACK_AB R108, R137, R108 ;  /* 0x0000006c896c723e */ /* 0x000fc400000000ff */
[----:B------:R-:W-:Y:S02]  /*3d50*/  F2FP.F16.F32.PACK_AB R139, R184, R139 ;  /* 0x0000008bb88b723e */ /* 0x000fe400000000ff */
[----:B------:R-:W-:Y:S02]  /*3d60*/  F2FP.F16.F32.PACK_AB R138, R183, R142 ;  /* 0x0000008eb78a723e */ /* 0x000fe400000000ff */
[----:B------:R-:W-:Y:S02]  /*3d70*/  F2FP.F16.F32.PACK_AB R137, R143, R140 ;  /* 0x0000008c8f89723e */ /* 0x000fe400000000ff */
[----:B------:R-:W-:-:S07]  /*3d80*/  F2FP.F16.F32.PACK_AB R136, R141, R136 ;  /* 0x000000888d88723e */ /* 0x000fce00000000ff */
.L_x_1814:
[----:B------:R-:W0:Y:S08]  /*3d90*/  @P1 LDC.64 R142, c[0x0][0x478] ;  /* 0x00011e00ff8e1b82 */ /* 0x000e300000000a00 */
[----:B------:R-:W1:Y:S01]  /*3da0*/  LDC.64 R140, c[0x0][0x468] ;  /* 0x00011a00ff8c7b82 */ /* 0x000e620000000a00 */
[----:B0-----:R-:W-:-:S05]  /*3db0*/  @P1 IMAD.WIDE.U32 R142, R4, 0x10, R142 ;  /* 0x00000010048e1825 */ /* 0x001fca00078e008e */
[----:B------:R2:W-:Y:S01]  /*3dc0*/  @P1 STG.E.128 desc[UR6][R142.64], R108 ;  /* 0x0000006c8e001986 */ /* 0x0005e2000c101d06 */
[C---:B-1----:R-:W-:Y:S01]  /*3dd0*/  IMAD.WIDE.U32 R140, R4.reuse, 0x10, R140 ;  /* 0x00000010048c7825 */ /* 0x042fe200078e008c */
[----:B------:R-:W-:-:S04]  /*3de0*/  IADD3 R4, PT, PT, R4, 0x20, RZ ;  /* 0x0000002004047810 */ /* 0x000fc80007ffe0ff */
[----:B------:R2:W-:Y:S03]  /*3df0*/  STG.E.128 desc[UR6][R140.64], R136 ;  /* 0x000000888c007986 */ /* 0x0005e6000c101d06 */
.L_x_1812:
[----:B------:R-:W-:Y:S05]  /*3e00*/  BSYNC.RECONVERGENT B2 ;  /* 0x0000000000027941 */ /* 0x000fea0003800200 */
.L_x_1811:
[----:B------:R-:W-:Y:S04]  /*3e10*/  BSSY.RECONVERGENT B2, `(.L_x_1815) ;  /* 0x0000059000027945 */ /* 0x000fe80003800200 */
[----:B------:R-:W-:Y:S05]  /*3e20*/  @!P3 BRA `(.L_x_1816) ;  /* 0x00000004005cb947 */ /* 0x000fea0003800000 */
[----:B------:R-:W-:-:S04]  /*3e30*/  ISETP.NE.U32.AND P1, PT, RZ, UR12, PT ;  /* 0x0000000cff007c0c */ /* 0x000fc8000bf25070 */
[----:B------:R-:W-:-:S13]  /*3e40*/  ISETP.NE.AND.EX P1, PT, RZ, UR13, PT, P1 ;  /* 0x0000000dff007c0c */ /* 0x000fda000bf25310 */
[----:B------:R-:W-:Y:S05]  /*3e50*/  @!P1 BRA `(.L_x_1817) ;  /* 0x0000000000a49947 */ /* 0x000fea0003800000 */
[-CC-:B--2---:R-:W-:Y:S01]  /*3e60*/  FFMA.FTZ R136, R19, R180.reuse, R181.reuse ;  /* 0x000000b413887223 */ /* 0x184fe200000100b5 */
        /* <DEDUP_REMOVED lines=38> */
[----:B------:R-:W-:Y:S01]  /*40d0*/  F2FP.F16.F32.PACK_AB R136, R141, R136 ;  /* 0x000000888d88723e */ /* 0x000fe200000000ff */
[----:B------:R-:W-:Y:S06]  /*40e0*/  BRA `(.L_x_1818) ;  /* 0x0000000000907947 */ /* 0x000fec0003800000 */
.L_x_1817:
[-CC-:B--2---:R-:W-:Y:S01]  /*40f0*/  FFMA.FTZ R137, R7, R180.reuse, R181.reuse ;  /* 0x000000b407897223 */ /* 0x184fe200000100b5 */
[-CC-:B------:R-:W-:Y:S01]  /*4100*/  FFMA.FTZ R138, R8, R180.reuse, R181.reuse ;  /* 0x000000b4088a7223 */ /* 0x180fe200000100b5 */
[-CC-:B------:R-:W-:Y:S01]  /*4110*/  FFMA.FTZ R139, R11, R180.reuse, R181.reuse ;  /* 0x000000b40b8b7223 */ /* 0x180fe200000100b5 */
[-CC-:B0-----:R-:W-:Y:S01]  /*4120*/  FFMA.FTZ R142, R12, R180.reuse, R181.reuse ;  /* 0x000000b40c8e7223 */ /* 0x181fe200000100b5 */
        /* <DEDUP_REMOVED lines=31> */
[----:B------:R-:W-:-:S07]  /*4320*/  F2FP.F16.F32.PACK_AB R139, R143, R186 ;  /* 0x000000ba8f8b723e */ /* 0x000fce00000000ff */
.L_x_1818:
[----:B------:R-:W0:Y:S08]  /*4330*/  @P1 LDC.64 R142, c[0x0][0x478] ;  /* 0x00011e00ff8e1b82 */ /* 0x000e300000000a00 */
[----:B------:R-:W1:Y:S01]  /*4340*/  LDC.64 R140, c[0x0][0x468] ;  /* 0x00011a00ff8c7b82 */ /* 0x000e620000000a00 */
[----:B0-----:R-:W-:-:S05]  /*4350*/  @P1 IMAD.WIDE.U32 R142, R4, 0x10, R142 ;  /* 0x00000010048e1825 */ /* 0x001fca00078e008e */
[----:B------:R3:W-:Y:S01]  /*4360*/  @P1 STG.E.128 desc[UR6][R142.64], R108 ;  /* 0x0000006c8e001986 */ /* 0x0007e2000c101d06 */
[C---:B-1----:R-:W-:Y:S01]  /*4370*/  IMAD.WIDE.U32 R140, R4.reuse, 0x10, R140 ;  /* 0x00000010048c7825 */ /* 0x042fe200078e008c */
[----:B------:R-:W-:-:S04]  /*4380*/  IADD3 R4, PT, PT, R4, 0x20, RZ ;  /* 0x0000002004047810 */ /* 0x000fc80007ffe0ff */
[----:B------:R3:W-:Y:S03]  /*4390*/  STG.E.128 desc[UR6][R140.64], R136 ;  /* 0x000000888c007986 */ /* 0x0007e6000c101d06 */
.L_x_1816:
[----:B------:R-:W-:Y:S05]  /*43a0*/  BSYNC.RECONVERGENT B2 ;  /* 0x0000000000027941 */ /* 0x000fea0003800200 */
.L_x_1815:
[----:B------:R-:W-:Y:S04]  /*43b0*/  BSSY.RECONVERGENT B2, `(.L_x_1819) ;  /* 0x0000059000027945 */ /* 0x000fe80003800200 */
[----:B------:R-:W-:Y:S05]  /*43c0*/  @!P4 BRA `(.L_x_1820) ;  /* 0x00000004005cc947 */ /* 0x000fea0003800000 */
[----:B------:R-:W-:-:S04]  /*43d0*/  ISETP.NE.U32.AND P1, PT, RZ, UR12, PT ;  /* 0x0000000cff007c0c */ /* 0x000fc8000bf25070 */
[----:B------:R-:W-:-:S13]  /*43e0*/  ISETP.NE.AND.EX P1, PT, RZ, UR13, PT, P1 ;  /* 0x0000000dff007c0c */ /* 0x000fda000bf25310 */
[----:B------:R-:W-:Y:S05]  /*43f0*/  @!P1 BRA `(.L_x_1821) ;  /* 0x0000000000a49947 */ /* 0x000fea0003800000 */
[-CC-:B--23--:R-:W-:Y:S01]  /*4400*/  FFMA.FTZ R138, R35, R180.reuse, R181.reuse ;  /* 0x000000b4238a7223 */ /* 0x18cfe200000100b5 */
        /* <DEDUP_REMOVED lines=40> */
.L_x_1821:
[-CC-:B--23--:R-:W-:Y:S01]  /*4690*/  FFMA.FTZ R137, R21, R180.reuse, R181.reuse ;  /* 0x000000b415897223 */ /* 0x18cfe200000100b5 */
        /* <DEDUP_REMOVED lines=35> */
.L_x_1822:
[----:B------:R-:W0:Y:S08]  /*48d0*/  @P1 LDC.64 R142, c[0x0][0x478] ;  /* 0x00011e00ff8e1b82 */ /* 0x000e300000000a00 */
[----:B------:R-:W1:Y:S01]  /*48e0*/  LDC.64 R140, c[0x0][0x468] ;  /* 0x00011a00ff8c7b82 */ /* 0x000e620000000a00 */
[----:B0-----:R-:W-:-:S05]  /*48f0*/  @P1 IMAD.WIDE.U32 R142, R4, 0x10, R142 ;  /* 0x00000010048e1825 */ /* 0x001fca00078e008e */
[----:B------:R4:W-:Y:S01]  /*4900*/  @P1 STG.E.128 desc[UR6][R142.64], R108 ;  /* 0x0000006c8e001986 */ /* 0x0009e2000c101d06 */
[C---:B-1----:R-:W-:Y:S01]  /*4910*/  IMAD.WIDE.U32 R140, R4.reuse, 0x10, R140 ;  /* 0x00000010048c7825 */ /* 0x042fe200078e008c */
[----:B------:R-:W-:-:S04]  /*4920*/  IADD3 R4, PT, PT, R4, 0x20, RZ ;  /* 0x0000002004047810 */ /* 0x000fc80007ffe0ff */
[----:B------:R4:W-:Y:S03]  /*4930*/  STG.E.128 desc[UR6][R140.64], R136 ;  /* 0x000000888c007986 */ /* 0x0009e6000c101d06 */
.L_x_1820:
[----:B------:R-:W-:Y:S05]  /*4940*/  BSYNC.RECONVERGENT B2 ;  /* 0x0000000000027941 */ /* 0x000fea0003800200 */
.L_x_1819:
[----:B------:R-:W-:Y:S05]  /*4950*/  @!P5 BRA `(.L_x_1823) ;  /* 0x000000200028d947 */ /* 0x000fea0003800000 */
[----:B------:R-:W-:-:S04]  /*4960*/  ISETP.NE.U32.AND P1, PT, RZ, UR12, PT ;  /* 0x0000000cff007c0c */ /* 0x000fc8000bf25070 */
[----:B------:R-:W-:-:S13]  /*4970*/  ISETP.NE.AND.EX P1, PT, RZ, UR13, PT, P1 ;  /* 0x0000000dff007c0c */ /* 0x000fda000bf25310 */
[----:B------:R-:W-:Y:S05]  /*4980*/  @!P1 BRA `(.L_x_1824) ;  /* 0x0000000000a49947 */ /* 0x000fea0003800000 */
[-CC-:B--234-:R-:W-:Y:S01]  /*4990*/  FFMA.FTZ R139, R164, R180.reuse, R181.reuse ;  /* 0x000000b4a48b7223 */ /* 0x19cfe200000100b5 */
[-CC-:B------:R-:W-:Y:S01]  /*49a0*/  FFMA.FTZ R136, R163, R180.reuse, R181.reuse ;  /* 0x000000b4a3887223 */ /* 0x180fe200000100b5 */
[-CC-:B------:R-:W-:Y:S01]  /*49b0*/  FFMA.FTZ R137, R157, R180.reuse, R181.reuse ;  /* 0x000000b49d897223 */ /* 0x180fe200000100b5 */
[-CC-:B------:R-:W-:Y:S01]  /*49c0*/  FFMA.FTZ R110, R160, R180.reuse, R181.reuse ;  /* 0x000000b4a06e7223 */ /* 0x180fe200000100b5 */
[-CC-:B------:R-:W-:Y:S01]  /*49d0*/  FFMA.FTZ R111, R153, R180.reuse, R181.reuse ;  /* 0x000000b4996f7223 */ /* 0x180fe200000100b5 */
[-C--:B------:R-:W-:Y:S01]  /*49e0*/  FFMA.FTZ R108, R156, R180.reuse, R181 ;  /* 0x000000b49c6c7223 */ /* 0x080fe200000100b5 */
[----:B------:R-:W-:Y:S01]  /*49f0*/  FADD.FTZ R182, R162, -R139 ;  /* 0x8000008ba2b67221 */ /* 0x000fe20000010000 */
[-CC-:B------:R-:W-:Y:S01]  /*4a00*/  FFMA.FTZ R109, R149, R180.reuse, R181.reuse ;  /* 0x000000b4956d7223 */ /* 0x180fe200000100b5 */
[----:B------:R-:W-:Y:S01]  /*4a10*/  FADD.FTZ R140, R161, -R136 ;  /* 0x80000088a18c7221 */ /* 0x000fe20000010000 */
[----:B------:R-:W-:Y:S01]  /*4a20*/  FFMA.FTZ R180, R152, R180, R181 ;  /* 0x000000b498b47223 */ /* 0x000fe200000100b5 */
[----:B------:R-:W-:Y:S01]  /*4a30*/  FADD.FTZ R136, R158, -R137 ;  /* 0x800000899e887221 */ /* 0x000fe20000010000 */
[----:B0-----:R-:W-:Y:S01]  /*4a40*/  FADD.FTZ R142, R159, -R110 ;  /* 0x8000006e9f8e7221 */ /* 0x001fe20000010000 */
        /* <DEDUP_REMOVED lines=13> */
[----:B------:R-:W-:Y:S01]  /*4b20*/  F2FP.F16.F32.PACK_AB R110, R142, R140 ;  /* 0x0000008c8e6e723e */ /* 0x000fe200000000ff */
[-C--:B------:R-:W-:Y:S01]  /*4b30*/  FMUL.FTZ R137, R136, R145.reuse ;  /* 0x0000009188897220 */ /* 0x080fe20000410000 */
[----:B------:R-:W-:Y:S01]  /*4b40*/  F2FP.F16.F32.PACK_AB R109, R138, R136 ;  /* 0x000000888a6d723e */ /* 0x000fe200000000ff */
[CC--:B------:R-:W-:Y:S01]  /*4b50*/  FMUL.FTZ R184, R111.reuse, R145.reuse ;  /* 0x000000916fb87220 */ /* 0x0c0fe20000410000 */
        /* <DEDUP_REMOVED lines=8> */
[----:B------:R-:W-:Y:S02]  /*4be0*/  F2FP.F16.F32.PACK_AB R138, R142, R141 ;  /* 0x0000008d8e8a723e */ /* 0x000fe400000000ff */
[----:B------:R-:W-:Y:S02]  /*4bf0*/  F2FP.F16.F32.PACK_AB R137, R140, R137 ;  /* 0x000000898c89723e */ /* 0x000fe400000000ff */
[----:B------:R-:W-:Y:S01]  /*4c00*/  F2FP.F16.F32.PACK_AB R136, R145, R136 ;  /* 0x000000889188723e */ /* 0x000fe200000000ff */
[----:B------:R-:W-:Y:S06]  /*4c10*/  BRA `(.L_x_1825) ;  /* 0x0000000000907947 */ /* 0x000fec0003800000 */
.L_x_1824:
[-CC-:B--234-:R-:W-:Y:S01]  /*4c20*/  FFMA.FTZ R137, R149, R180.reuse, R181.reuse ;  /* 0x000000b495897223 */ /* 0x19cfe200000100b5 */
        /* <DEDUP_REMOVED lines=35> */
.L_x_1825:
[----:B------:R-:W0:Y:S08]  /*4e60*/  @P1 LDC.64 R140, c[0x0][0x478] ;  /* 0x00011e00ff8c1b82 */ /* 0x000e300000000a00 */
[----:B------:R-:W1:Y:S01]  /*4e70*/  LDC.64 R142, c[0x0][0x468] ;  /* 0x00011a00ff8e7b82 */ /* 0x000e620000000a00 */
[----:B0-----:R-:W-:-:S05]  /*4e80*/  @P1 IMAD.WIDE.U32 R140, R4, 0x10, R140 ;  /* 0x00000010048c1825 */ /* 0x001fca00078e008c */
[----:B------:R0:W-:Y:S01]  /*4e90*/  @P1 STG.E.128 desc[UR6][R140.64], R108 ;  /* 0x0000006c8c001986 */ /* 0x0001e2000c101d06 */
[----:B-1----:R-:W-:-:S05]  /*4ea0*/  IMAD.WIDE.U32 R142, R4, 0x10, R142 ;  /* 0x00000010048e7825 */ /* 0x002fca00078e008e */
[----:B------:R0:W-:Y:S01]  /*4eb0*/  STG.E.128 desc[UR6][R142.64], R136 ;  /* 0x000000888e007986 */ /* 0x0001e2000c101d06 */
[----:B------:R-:W-:Y:S05]  /*4ec0*/  BRA `(.L_x_1823) ;  /* 0x0000001800cc7947 */ /* 0x000fea0003800000 */
.L_x_1810:
        /* <DEDUP_REMOVED lines=8> */
[--C-:B------:R-:W-:Y:S02]  /*4f50*/  HADD2.F32 R140, -RZ, R127.reuse.H0_H0 ;  /* 0x2000007fff8c7230 */ /* 0x100fe40000004100 */
[-C--:B------:R-:W-:Y:S01]  /*4f60*/  FFMA.FTZ R182, R171, R180.reuse, R181 ;  /* 0x000000b4abb67223 */ /* 0x080fe200000100b5 */
[----:B0-----:R-:W-:Y:S02]  /*4f70*/  HADD2.F32 R142, -RZ, R127.H1_H1 ;  /* 0x3000007fff8e7230 */ /* 0x001fe40000004100 */
[----:B------:R-:W-:Y:S01]  /*4f80*/  FADD.FTZ R141, R148, -R137 ;  /* 0x80000089948d7221 */ /* 0x000fe20000010000 */
[----:B------:R-:W-:Y:S01]  /*4f90*/  FADD.FTZ R184, R165, -R184 ;  /* 0x800000b8a5b87221 */ /* 0x000fe20000010000 */
[----:B------:R-:W-:Y:S01]  /*4fa0*/  FFMA.FTZ R139, R170, R180, R181 ;  /* 0x000000b4aa8b7223 */ /* 0x000fe200000100b5 */
[----:B------:R-:W-:-:S02]  /*4fb0*/  HADD2.F32 R136, -RZ, R126.H0_H0 ;  /* 0x2000007eff887230 */ /* 0x000fc40000004100 */
[C---:B-----5:R-:W-:Y:S01]  /*4fc0*/  FFMA.FTZ R190, R147.reuse, R141, R142 ;  /* 0x0000008d93be7223 */ /* 0x060fe2000001008e */
[----:B------:R-:W-:Y:S01]  /*4fd0*/  FFMA.FTZ R188, R147, R184, R140 ;  /* 0x000000b893bc7223 */ /* 0x000fe2000001008c */
[----:B------:R-:W-:Y:S01]  /*4fe0*/  HADD2.F32 R138, -RZ, R126.H1_H1 ;  /* 0x3000007eff8a7230 */ /* 0x000fe20000004100 */
[----:B------:R-:W0:Y:S01]  /*4ff0*/  LDC.64 R140, c[0x0][0x468] ;  /* 0x00011a00ff8c7b82 */ /* 0x000e220000000a00 */
[----:B------:R-:W-:Y:S01]  /*5000*/  FADD.FTZ R137, R169, -R182 ;  /* 0x800000b6a9897221 */ /* 0x000fe20000010000 */
[----:B------:R-:W-:Y:S01]  /*5010*/  FADD.FTZ R139, R168, -R139 ;  /* 0x8000008ba88b7221 */ /* 0x000fe20000010000 */
[-CC-:B------:R-:W-:Y:S01]  /*5020*/  FFMA.FTZ R194, R175, R180.reuse, R181.reuse ;  /* 0x000000b4afc27223 */ /* 0x180fe200000100b5 */
[-CC-:B------:R-:W-:Y:S01]  /*5030*/  FFMA.FTZ R192, R179, R180.reuse, R181.reuse ;  /* 0x000000b4b3c07223 */ /* 0x180fe200000100b5 */
[C---:B------:R-:W-:Y:S01]  /*5040*/  FFMA.FTZ R184, R147.reuse, R137, R136 ;  /* 0x0000008993b87223 */ /* 0x040fe20000010088 */
[----:B------:R-:W-:Y:S01]  /*5050*/  FFMA.FTZ R186, R147, R139, R138 ;  /* 0x0000008b93ba7223 */ /* 0x000fe2000001008a */
[-CC-:B------:R-:W-:Y:S01]  /*5060*/  FFMA.FTZ R137, R174, R180.reuse, R181.reuse ;  /* 0x000000b4ae897223 */ /* 0x180fe200000100b5 */
[----:B------:R-:W-:Y:S01]  /*5070*/  FFMA.FTZ R139, R178, R180, R181 ;  /* 0x000000b4b28b7223 */ /* 0x000fe200000100b5 */
[----:B------:R-:W-:-:S02]  /*5080*/  HADD2.F32 R142, -RZ, R125.H0_H0 ;  /* 0x2000007dff8e7230 */ /* 0x000fc40000004100 */
[----:B------:R-:W-:Y:S01]  /*5090*/  FADD.FTZ R194, R173, -R194 ;  /* 0x800000c2adc27221 */ /* 0x000fe20000010000 */
[----:B------:R-:W-:Y:S02]  /*50a0*/  HADD2.F32 R182, -RZ, R125.H1_H1 ;  /* 0x3000007dffb67230 */ /* 0x000fe40000004100 */
[----:B------:R-:W-:Y:S01]  /*50b0*/  FADD.FTZ R143, R172, -R137 ;  /* 0x80000089ac8f7221 */ /* 0x000fe20000010000 */
[--C-:B------:R-:W-:Y:S02]  /*50c0*/  HADD2.F32 R136, -RZ, R124.reuse.H0_H0 ;  /* 0x2000007cff887230 */ /* 0x100fe40000004100 */
[----:B------:R-:W-:Y:S01]  /*50d0*/  FADD.FTZ R137, R177, -R192 ;  /* 0x800000c0b1897221 */ /* 0x000fe20000010000 */
[----:B------:R-:W-:Y:S02]  /*50e0*/  HADD2.F32 R138, -RZ, R124.H1_H1 ;  /* 0x3000007cff8a7230 */ /* 0x000fe40000004100 */
        /* <DEDUP_REMOVED lines=13> */
[----:B------:R-:W-:Y:S01]  /*51c0*/  F2FP.F16.F32.PACK_AB R139, R190, R139 ;  /* 0x0000008bbe8b723e */ /* 0x000fe200000000ff */
[----:B0-----:R-:W-:Y:S01]  /*51d0*/  IMAD.WIDE.U32 R140, R4, 0x10, R140 ;  /* 0x00000010048c7825 */ /* 0x001fe200078e008c */
[----:B------:R-:W-:-:S02]  /*51e0*/  F2FP.F16.F32.PACK_AB R138, R183, R184 ;  /* 0x000000b8b78a723e */ /* 0x000fc400000000ff */
[----:B------:R-:W-:Y:S02]  /*51f0*/  F2FP.F16.F32.PACK_AB R137, R182, R137 ;  /* 0x00000089b689723e */ /* 0x000fe400000000ff */
[----:B------:R-:W-:Y:S02]  /*5200*/  F2FP.F16.F32.PACK_AB R136, R143, R136 ;  /* 0x000000888f88723e */ /* 0x000fe400000000ff */
[----:B------:R-:W-:-:S03]  /*5210*/  IADD3 R4, PT, PT, R4, 0x20, RZ ;  /* 0x0000002004047810 */ /* 0x000fc60007ffe0ff */
[----:B------:R1:W-:Y:S04]  /*5220*/  STG.E.128 desc[UR6][R140.64], R136 ;  /* 0x000000888c007986 */ /* 0x0003e8000c101d06 */
.L_x_1828:
[----:B------:R-:W-:Y:S05]  /*5230*/  BSYNC.RECONVERGENT B2 ;  /* 0x0000000000027941 */ /* 0x000fea0003800200 */
.L_x_1827:
[----:B------:R-:W-:Y:S04]  /*5240*/  BSSY.RECONVERGENT B2, `(.L_x_1829) ;  /* 0x0000032000027945 */ /* 0x000fe80003800200 */
[----:B------:R-:W-:Y:S05]  /*5250*/  @!P3 BRA `(.L_x_1830) ;  /* 0x0000000000c0b947 */ /* 0x000fea0003800000 */
[-CC-:B-1----:R-:W-:Y:S01]  /*5260*/  FFMA.FTZ R141, R22, R180.reuse, R181.reuse ;  /* 0x000000b4168d7223 */ /* 0x182fe200000100b5 */
[-CC-:B------:R-:W-:Y:S01]  /*5270*/  FFMA.FTZ R182, R19, R180.reuse, R181.reuse ;  /* 0x000000b413b67223 */ /* 0x180fe200000100b5 */
[--C-:B------:R-:W-:Y:S02]  /*5280*/  HADD2.F32 R140, -RZ, R131.reuse.H0_H0 ;  /* 0x20000083ff8c7230 */ /* 0x100fe40000004100 */
[-C--:B------:R-:W-:Y:S01]  /*5290*/  FFMA.FTZ R139, R18, R180.reuse, R181 ;  /* 0x000000b4128b7223 */ /* 0x080fe200000100b5 */
[----:B0-----:R-:W-:Y:S02]  /*52a0*/  HADD2.F32 R142, -RZ, R131.H1_H1 ;  /* 0x30000083ff8e7230 */ /* 0x001fe40000004100 */
[----:B------:R-:W-:Y:S01]  /*52b0*/  FADD.FTZ R141, R20, -R141 ;  /* 0x8000008d148d7221 */ /* 0x000fe20000010000 */
[----:B------:R-:W-:Y:S01]  /*52c0*/  FADD.FTZ R182, R17, -R182 ;  /* 0x800000b611b67221 */ /* 0x000fe20000010000 */
[----:B------:R-:W-:Y:S01]  /*52d0*/  FFMA.FTZ R137, R15, R180, R181 ;  /* 0x000000b40f897223 */ /* 0x000fe200000100b5 */
[----:B------:R-:W-:-:S02]  /*52e0*/  HADD2.F32 R138, -RZ, R130.H1_H1 ;  /* 0x30000082ff8a7230 */ /* 0x000fc40000004100 */
[C---:B-----5:R-:W-:Y:S01]  /*52f0*/  FFMA.FTZ R190, R147.reuse, R141, R142 ;  /* 0x0000008d93be7223 */ /* 0x060fe2000001008e */
[C---:B------:R-:W-:Y:S01]  /*5300*/  FFMA.FTZ R188, R147.reuse, R182, R140 ;  /* 0x000000b693bc7223 */ /* 0x040fe2000001008c */
[----:B------:R-:W-:Y:S01]  /*5310*/  HADD2.F32 R136, -RZ, R130.H0_H0 ;  /* 0x20000082ff887230 */ /* 0x000fe20000004100 */
        /* <DEDUP_REMOVED lines=36> */
.L_x_1830:
[----:B------:R-:W-:Y:S05]  /*5560*/  BSYNC.RECONVERGENT B2 ;  /* 0x0000000000027941 */ /* 0x000fea0003800200 */
.L_x_1829:
[----:B------:R-:W-:Y:S04]  /*5570*/  BSSY.RECONVERGENT B2, `(.L_x_1831) ;  /* 0x0000032000027945 */ /* 0x000fe80003800200 */
[----:B------:R-:W-:Y:S05]  /*5580*/  @!P4 BRA `(.L_x_1832) ;  /* 0x0000000000c0c947 */ /* 0x000fea0003800000 */
[-CC-:B-12---:R-:W-:Y:S01]  /*5590*/  FFMA.FTZ R139, R146, R180.reuse, R181.reuse ;  /* 0x000000b4928b7223 */ /* 0x186fe200000100b5 */
        /* <DEDUP_REMOVED lines=9> */
[----:B------:R-:W-:Y:S01]  /*5630*/  FFMA.FTZ R188, R147, R184, R140 ;  /* 0x000000b893bc7223 */ /* 0x000fe2000001008c */
        /* <DEDUP_REMOVED lines=37> */
.L_x_1832:
[----:B------:R-:W-:Y:S05]  /*5890*/  BSYNC.RECONVERGENT B2 ;  /* 0x0000000000027941 */ /* 0x000fea0003800200 */
.L_x_1831:
[----:B------:R-:W-:Y:S05]  /*58a0*/  @!P5 BRA `(.L_x_1823) ;  /* 0x000000100054d947 */ /* 0x000fea0003800000 */
[-CC-:B-123--:R-:W-:Y:S01]  /*58b0*/  FFMA.FTZ R139, R164, R180.reuse, R181.reuse ;  /* 0x000000b4a48b7223 */ /* 0x18efe200000100b5 */
[--C-:B------:R-:W-:Y:S02]  /*58c0*/  HADD2.F32 R136, -RZ, R115.reuse.H1_H1 ;  /* 0x30000073ff887230 */ /* 0x100fe40000004100 */
[-CC-:B------:R-:W-:Y:S01]  /*58d0*/  FFMA.FTZ R137, R157, R180.reuse, R181.reuse ;  /* 0x000000b49d897223 */ /* 0x180fe200000100b5 */
[-C--:B------:R-:W-:Y:S01]  /*58e0*/  FFMA.FTZ R184, R163, R180.reuse, R181 ;  /* 0x000000b4a3b87223 */ /* 0x080fe200000100b5 */
[----:B------:R-:W-:Y:S01]  /*58f0*/  FADD.FTZ R188, R162, -R139 ;  /* 0x8000008ba2bc7221 */ /* 0x000fe20000010000 */
[----:B------:R-:W-:Y:S01]  /*5900*/  FFMA.FTZ R182, R160, R180, R181 ;  /* 0x000000b4a0b67223 */ /* 0x000fe200000100b5 */
[----:B0-----:R-:W-:Y:S01]  /*5910*/  FADD.FTZ R143, R158, -R137 ;  /* 0x800000899e8f7221 */ /* 0x001fe20000010000 */
[----:B------:R-:W-:Y:S02]  /*5920*/  HADD2.F32 R142, -RZ, R115.H0_H0 ;  /* 0x20000073ff8e7230 */ /* 0x000fe40000004100 */
[----:B-----5:R-:W-:Y:S01]  /*5930*/  FFMA.FTZ R188, R147, R188, R136 ;  /* 0x000000bc93bc7223 */ /* 0x020fe20000010088 */
[--C-:B------:R-:W-:Y:S01]  /*5940*/  HADD2.F32 R138, -RZ, R114.reuse.H0_H0 ;  /* 0x20000072ff8a7230 */ /* 0x100fe20000004100 */
[----:B------:R-:W0:Y:S01]  /*5950*/  LDC.64 R136, c[0x0][0x468] ;  /* 0x00011a00ff887b82 */ /* 0x000e220000000a00 */
[----:B------:R-:W-:Y:S01]  /*5960*/  FADD.FTZ R184, R161, -R184 ;  /* 0x800000b8a1b87221 */ /* 0x000fe20000010000 */
[-CC-:B------:R-:W-:Y:S01]  /*5970*/  FFMA.FTZ R141, R153, R180.reuse, R181.reuse ;  /* 0x000000b4998d7223 */ /* 0x180fe200000100b5 */
[-CC-:B------:R-:W-:Y:S01]  /*5980*/  FFMA.FTZ R192, R156, R180.reuse, R181.reuse ;  /* 0x000000b49cc07223 */ /* 0x180fe200000100b5 */
[-CC-:B------:R-:W-:Y:S01]  /*5990*/  FFMA.FTZ R139, R149, R180.reuse, R181.reuse ;  /* 0x000000b4958b7223 */ /* 0x180fe200000100b5 */
[----:B------:R-:W-:Y:S01]  /*59a0*/  FFMA.FTZ R190, R152, R180, R181 ;  /* 0x000000b498be7223 */ /* 0x000fe200000100b5 */
[----:B------:R-:W-:-:S02]  /*59b0*/  HADD2.F32 R140, -RZ, R114.H1_H1 ;  /* 0x30000072ff8c7230 */ /* 0x000fc40000004100 */
[----:B------:R-:W-:Y:S01]  /*59c0*/  FADD.FTZ R181, R159, -R182 ;  /* 0x800000b69fb57221 */ /* 0x000fe20000010000 */
[C---:B------:R-:W-:Y:S01]  /*59d0*/  FFMA.FTZ R186, R147.reuse, R184, R142 ;  /* 0x000000b893ba7223 */ /* 0x040fe2000001008e */
[C---:B------:R-:W-:Y:S01]  /*59e0*/  FFMA.FTZ R182, R147.reuse, R143, R138 ;  /* 0x0000008f93b67223 */ /* 0x040fe2000001008a */
[--C-:B------:R-:W-:Y:S02]  /*59f0*/  HADD2.F32 R142, -RZ, R113.reuse.H0_H0 ;  /* 0x20000071ff8e7230 */ /* 0x100fe40000004100 */
[----:B------:R-:W-:Y:S01]  /*5a00*/  FFMA.FTZ R184, R147, R181, R140 ;  /* 0x000000b593b87223 */ /* 0x000fe2000001008c */
[----:B------:R-:W-:Y:S02]  /*5a10*/  HADD2.F32 R180, -RZ, R113.H1_H1 ;  /* 0x30000071ffb47230 */ /* 0x000fe40000004100 */
[----:B------:R-:W-:Y:S01]  /*5a20*/  FADD.FTZ R143, R154, -R141 ;  /* 0x8000008d9a8f7221 */ /* 0x000fe20000010000 */
[--C-:B------:R-:W-:Y:S02]  /*5a30*/  HADD2.F32 R138, -RZ, R112.reuse.H0_H0 ;  /* 0x20000070ff8a7230 */ /* 0x100fe40000004100 */
[----:B------:R-:W-:Y:S01]  /*5a40*/  FADD.FTZ R181, R155, -R192 ;  /* 0x800000c09bb57221 */ /* 0x000fe20000010000 */
[----:B------:R-:W-:-:S02]  /*5a50*/  HADD2.F32 R140, -RZ, R112.H1_H1 ;  /* 0x30000070ff8c7230 */ /* 0x000fc40000004100 */
        /* <DEDUP_REMOVED lines=15> */
[----:B------:R-:W-:-:S02]  /*5b50*/  F2FP.F16.F32.PACK_AB R139, R188, R139 ;  /* 0x0000008bbc8b723e */ /* 0x000fc400000000ff */
[----:B------:R-:W-:Y:S02]  /*5b60*/  F2FP.F16.F32.PACK_AB R138, R147, R182 ;  /* 0x000000b6938a723e */ /* 0x000fe400000000ff */
[----:B------:R-:W-:Y:S02]  /*5b70*/  F2FP.F16.F32.PACK_AB R137, R180, R143 ;  /* 0x0000008fb489723e */ /* 0x000fe400000000ff */
[----:B------:R-:W-:-:S05]  /*5b80*/  F2FP.F16.F32.PACK_AB R136, R145, R142 ;  /* 0x0000008e9188723e */ /* 0x000fca00000000ff */
[----:B------:R0:W-:Y:S01]  /*5b90*/  STG.E.128 desc[UR6][R140.64], R136 ;  /* 0x000000888c007986 */ /* 0x0001e2000c101d06 */
[----:B------:R-:W-:Y:S05]  /*5ba0*/  BRA `(.L_x_1823) ;  /* 0x0000000c00947947 */ /* 0x000fea0003800000 */
.L_x_1826:
[----:B------:R-:W-:Y:S04]  /*5bb0*/  BSSY.RECONVERGENT B2, `(.L_x_1833) ;  /* 0x0000039000027945 */ /* 0x000fe80003800200 */
[----:B------:R-:W-:Y:S05]  /*5bc0*/  @!P2 BRA `(.L_x_1834) ;  /* 0x0000000000dca947 */ /* 0x000fea0003800000 */
[-CC-:B------:R-:W-:Y:S01]  /*5bd0*/  FFMA.FTZ R108, R179, R180.reuse, R181.reuse ;  /* 0x000000b4b36c7223 */ /* 0x180fe200000100b5 */
[-CC-:B------:R-:W-:Y:S01]  /*5be0*/  FFMA.FTZ R139, R174, R180.reuse, R181.reuse ;  /* 0x000000b4ae8b7223 */ /* 0x180fe200000100b5 */
[--C-:B------:R-:W-:Y:S02]  /*5bf0*/  HADD2.F32 R110, -RZ, R124.reuse.H0_H0 ;  /* 0x2000007cff6e7230 */ /* 0x100fe40000004100 */
[-C--:B------:R-:W-:Y:S01]  /*5c00*/  FFMA.FTZ R109, R178, R180.reuse, R181 ;  /* 0x000000b4b26d7223 */ /* 0x080fe200000100b5 */
[--C-:B------:R-:W-:Y:S02]  /*5c10*/  HADD2.F32 R141, -RZ, R125.reuse.H1_H1 ;  /* 0x3000007dff8d7230 */ /* 0x100fe40000004100 */
[----:B------:R-:W-:Y:S01]  /*5c20*/  FADD.FTZ R108, R177, -R108 ;  /* 0x8000006cb16c7221 */ /* 0x000fe20000010000 */
[----:B------:R-:W-:Y:S01]  /*5c30*/  FADD.FTZ R140, R172, -R139 ;  /* 0x8000008bac8c7221 */ /* 0x000fe20000010000 */
[----:B------:R-:W-:Y:S02]  /*5c40*/  HADD2.F32 R111, -RZ, R124.H1_H1 ;  /* 0x3000007cff6f7230 */ /* 0x000fe40000004100 */
[----:B------:R-:W-:Y:S01]  /*5c50*/  FFMA.FTZ R138, R175, R180, R181 ;  /* 0x000000b4af8a7223 */ /* 0x000fe200000100b5 */
[C---:B-----5:R-:W-:Y:S01]  /*5c60*/  FFMA.FTZ R108, R147.reuse, R108, R110 ;  /* 0x0000006c936c7223 */ /* 0x060fe2000001006e */
[----:B------:R-:W-:Y:S01]  /*5c70*/  FFMA.FTZ R110, R147, R140, R141 ;  /* 0x0000008c936e7223 */ /* 0x000fe2000001008d */
[----:B0-----:R-:W0:Y:S01]  /*5c80*/  LDC.64 R142, c[0x0][0x478] ;  /* 0x00011e00ff8e7b82 */ /* 0x001e220000000a00 */
[----:B------:R-:W-:Y:S01]  /*5c90*/  FADD.FTZ R136, R176, -R109 ;  /* 0x8000006db0887221 */ /* 0x000fe20000010000 */
[----:B------:R-:W-:-:S02]  /*5ca0*/  HADD2.F32 R137, -RZ, R125.H0_H0 ;  /* 0x2000007dff897230 */ /* 0x000fc40000004100 */
[----:B------:R-:W-:Y:S01]  /*5cb0*/  FADD.FTZ R138, R173, -R138 ;  /* 0x8000008aad8a7221 */ /* 0x000fe20000010000 */
[----:B------:R-:W-:Y:S01]  /*5cc0*/  FFMA.FTZ R109, R170, R180, R181 ;  /* 0x000000b4aa6d7223 */ /* 0x000fe200000100b5 */
[----:B------:R-:W-:Y:S01]  /*5cd0*/  FFMA.FTZ R111, R147, R136, R111 ;  /* 0x00000088936f7223 */ /* 0x000fe2000001006f */
[----:B------:R-:W-:Y:S01]  /*5ce0*/  FFMA.FTZ R136, R171, R180, R181 ;  /* 0x000000b4ab887223 */ /* 0x000fe200000100b5 */
[----:B------:R-:W-:Y:S01]  /*5cf0*/  FFMA.FTZ R138, R147, R138, R137 ;  /* 0x0000008a938a7223 */ /* 0x000fe20000010089 */
[----:B------:R-:W1:Y:S01]  /*5d00*/  LDC.64 R140, c[0x0][0x468] ;  /* 0x00011a00ff8c7b82 */ /* 0x000e620000000a00 */
[-CC-:B------:R-:W-:Y:S01]  /*5d10*/  FFMA.FTZ R186, R167, R180.reuse, R181.reuse ;  /* 0x000000b4a7ba7223 */ /* 0x180fe200000100b5 */
[----:B------:R-:W-:Y:S01]  /*5d20*/  FFMA.FTZ R183, R166, R180, R181 ;  /* 0x000000b4a6b77223 */ /* 0x000fe200000100b5 */
[--C-:B------:R-:W-:Y:S02]  /*5d30*/  HADD2.F32 R182, -RZ, R126.reuse.H0_H0 ;  /* 0x2000007effb67230 */ /* 0x100fe40000004100 */
[----:B------:R-:W-:Y:S01]  /*5d40*/  FADD.FTZ R136, R169, -R136 ;  /* 0x80000088a9887221 */ /* 0x000fe20000010000 */
[----:B------:R-:W-:-:S02]  /*5d50*/  HADD2.F32 R137, -RZ, R126.H1_H1 ;  /* 0x3000007eff897230 */ /* 0x000fc40000004100 */
        /* <DEDUP_REMOVED lines=10> */
[----:B------:R-:W-:Y:S01]  /*5e00*/  F2FP.F16.F32.PACK_AB R109, R110, R138 ;  /* 0x0000008a6e6d723e */ /* 0x000fe200000000ff */
[-C--:B------:R-:W-:Y:S01]  /*5e10*/  FMUL.FTZ R136, R108, R145.reuse ;  /* 0x000000916c887220 */ /* 0x080fe20000410000 */
[-C--:B------:R-:W-:Y:S01]  /*5e20*/  FMUL.FTZ R137, R111, R145.reuse ;  /* 0x000000916f897220 */ /* 0x080fe20000410000 */
[-C--:B------:R-:W-:Y:S01]  /*5e30*/  FMUL.FTZ R138, R110, R145.reuse ;  /* 0x000000916e8a7220 */ /* 0x080fe20000410000 */
[-C--:B------:R-:W-:Y:S01]  /*5e40*/  FMUL.FTZ R183, R182, R145.reuse ;  /* 0x00000091b6b77220 */ /* 0x080fe20000410000 */
[C---:B------:R-:W-:Y:S01]  /*5e50*/  F2FP.F16.F32.PACK_AB R110, R184.reuse, R182 ;  /* 0x000000b6b86e723e */ /* 0x040fe200000000ff */
[-C--:B------:R-:W-:Y:S01]  /*5e60*/  FMUL.FTZ R184, R184, R145.reuse ;  /* 0x00000091b8b87220 */ /* 0x080fe20000410000 */
[-C--:B------:R-:W-:Y:S01]  /*5e70*/  FMUL.FTZ R182, R186, R145.reuse ;  /* 0x00000091bab67220 */ /* 0x080fe20000410000 */
[----:B------:R-:W-:Y:S01]  /*5e80*/  FMUL.FTZ R187, R185, R145 ;  /* 0x00000091b9bb7220 */ /* 0x000fe20000410000 */
[----:B------:R-:W-:Y:S01]  /*5e90*/  F2FP.F16.F32.PACK_AB R108, R111, R108 ;  /* 0x0000006c6f6c723e */ /* 0x000fe200000000ff */
[----:B0-----:R-:W-:Y:S01]  /*5ea0*/  IMAD.WIDE.U32 R142, R4, 0x10, R142 ;  /* 0x00000010048e7825 */ /* 0x001fe200078e008e */
[----:B------:R-:W-:-:S02]  /*5eb0*/  F2FP.F16.F32.PACK_AB R136, R137, R136 ;  /* 0x000000888988723e */ /* 0x000fc400000000ff */
[----:B------:R-:W-:Y:S01]  /*5ec0*/  F2FP.F16.F32.PACK_AB R111, R185, R186 ;  /* 0x000000bab96f723e */ /* 0x000fe200000000ff */
[----:B-1----:R-:W-:Y:S01]  /*5ed0*/  IMAD.WIDE.U32 R140, R4, 0x10, R140 ;  /* 0x00000010048c7825 */ /* 0x002fe200078e008c */
[----:B------:R-:W-:Y:S02]  /*5ee0*/  F2FP.F16.F32.PACK_AB R137, R138, R139 ;  /* 0x0000008b8a89723e */ /* 0x000fe400000000ff */
[----:B------:R-:W-:Y:S01]  /*5ef0*/  F2FP.F16.F32.PACK_AB R138, R184, R183 ;  /* 0x000000b7b88a723e */ /* 0x000fe200000000ff */
[----:B------:R1:W-:Y:S01]  /*5f00*/  STG.E.128 desc[UR6][R142.64], R108 ;  /* 0x0000006c8e007986 */ /* 0x0003e2000c101d06 */
[----:B------:R-:W-:Y:S02]  /*5f10*/  F2FP.F16.F32.PACK_AB R139, R187, R182 ;  /* 0x000000b6bb8b723e */ /* 0x000fe400000000ff */
[----:B------:R-:W-:-:S03]  /*5f20*/  IADD3 R4, PT, PT, R4, 0x20, RZ ;  /* 0x0000002004047810 */ /* 0x000fc60007ffe0ff */
[----:B------:R1:W-:Y:S04]  /*5f30*/  STG.E.128 desc[UR6][R140.64], R136 ;  /* 0x000000888c007986 */ /* 0x0003e8000c101d06 */
.L_x_1834:
[----:B------:R-:W-:Y:S05]  /*5f40*/  BSYNC.RECONVERGENT B2 ;  /* 0x0000000000027941 */ /* 0x000fea0003800200 */
.L_x_1833:
[----:B------:R-:W-:Y:S04]  /*5f50*/  BSSY.RECONVERGENT B2, `(.L_x_1835) ;  /* 0x0000039000027945 */ /* 0x000fe80003800200 */
[----:B------:R-:W-:Y:S05]  /*5f60*/  @!P3 BRA `(.L_x_1836) ;  /* 0x0000000000dcb947 */ /* 0x000fea0003800000 */
[-CC-:B-1----:R-:W-:Y:S01]  /*5f70*/  FFMA.FTZ R109, R7, R180.reuse, R181.reuse ;  /* 0x000000b4076d7223 */ /* 0x182fe200000100b5 */
[-CC-:B------:R-:W-:Y:S01]  /*5f80*/  FFMA.FTZ R140, R12, R180.reuse, R181.reuse ;  /* 0x000000b40c8c7223 */ /* 0x180fe200000100b5 */
[----:B------:R-:W-:Y:S02]  /*5f90*/  HADD2.F32 R110, -RZ, R128.H0_H0 ;  /* 0x20000080ff6e7230 */ /* 0x000fe40000004100 */
[-C--:B------:R-:W-:Y:S01]  /*5fa0*/  FFMA.FTZ R137, R11, R180.reuse, R181 ;  /* 0x000000b40b897223 */ /* 0x080fe200000100b5 */
[--C-:B------:R-:W-:Y:S02]  /*5fb0*/  HADD2.F32 R141, -RZ, R129.reuse.H1_H1 ;  /* 0x30000081ff8d7230 */ /* 0x100fe40000004100 */
[----:B------:R-:W-:Y:S01]  /*5fc0*/  FADD.FTZ R108, R6, -R109 ;  /* 0x8000006d066c7221 */ /* 0x000fe20000010000 */
[----:B------:R-:W-:Y:S01]  /*5fd0*/  FADD.FTZ R140, R13, -R140 ;  /* 0x8000008c0d8c7221 */ /* 0x000fe20000010000 */
[----:B0-----:R-:W0:Y:S01]  /*5fe0*/  LDC.64 R142, c[0x0][0x478] ;  /* 0x00011e00ff8e7b82 */ /* 0x001e220000000a00 */
[----:B------:R-:W-:Y:S01]  /*5ff0*/  FFMA.FTZ R136, R8, R180, R181 ;  /* 0x000000b408887223 */ /* 0x000fe200000100b5 */
[C---:B-----5:R-:W-:Y:S01]  /*6000*/  FFMA.FTZ R108, R147.reuse, R108, R110 ;  /* 0x0000006c936c7223 */ /* 0x060fe2000001006e */
[----:B------:R-:W-:Y:S01]  /*6010*/  FFMA.FTZ R110, R147, R140, R141 ;  /* 0x0000008c936e7223 */ /* 0x000fe2000001008d */
[----:B------:R-:W-:-:S02]  /*6020*/  HADD2.F32 R139, -RZ, R129.H0_H0 ;  /* 0x20000081ff8b7230 */ /* 0x000fc40000004100 */
[----:B------:R-:W-:Y:S01]  /*6030*/  FADD.FTZ R138, R10, -R137 ;  /* 0x800000890a8a7221 */ /* 0x000fe20000010000 */
[----:B------:R-:W-:Y:S02]  /*6040*/  HADD2.F32 R111, -RZ, R128.H1_H1 ;  /* 0x30000080ff6f7230 */ /* 0x000fe40000004100 */
[----:B------:R-:W-:Y:S01]  /*6050*/  FADD.FTZ R136, R9, -R136 ;  /* 0x8000008809887221 */ /* 0x000fe20000010000 */
[----:B------:R-:W1:Y:S01]  /*6060*/  LDC.64 R140, c[0x0][0x468] ;  /* 0x00011a00ff8c7b82 */ /* 0x000e620000000a00 */
[-CC-:B------:R-:W-:Y:S01]  /*6070*/  FFMA.FTZ R109, R15, R180.reuse, R181.reuse ;  /* 0x000000b40f6d7223 */ /* 0x180fe200000100b5 */
[----:B------:R-:W-:Y:S01]  /*6080*/  FFMA.FTZ R137, R18, R180, R181 ;  /* 0x000000b412897223 */ /* 0x000fe200000100b5 */
[----:B------:R-:W-:Y:S01]  /*6090*/  FFMA.FTZ R138, R147, R138, R139 ;  /* 0x0000008a938a7223 */ /* 0x000fe2000001008b */
[-CC-:B------:R-:W-:Y:S01]  /*60a0*/  FFMA.FTZ R186, R19, R180.reuse, R181.reuse ;  /* 0x000000b413ba7223 */ /* 0x180fe200000100b5 */
[----:B------:R-:W-:Y:S01]  /*60b0*/  FFMA.FTZ R185, R22, R180, R181 ;  /* 0x000000b416b97223 */ /* 0x000fe200000100b5 */
        /* <DEDUP_REMOVED lines=34> */
.L_x_1836:
[----:B------:R-:W-:Y:S05]  /*62e0*/  BSYNC.RECONVERGENT B2 ;  /* 0x0000000000027941 */ /* 0x000fea0003800200 */
.L_x_1835:
[----:B------:R-:W-:Y:S04]  /*62f0*/  BSSY.RECONVERGENT B2, `(.L_x_1837) ;  /* 0x0000039000027945 */ /* 0x000fe80003800200 */
[----:B------:R-:W-:Y:S05]  /*6300*/  @!P4 BRA `(.L_x_1838) ;  /* 0x0000000000dcc947 */ /* 0x000fea0003800000 */
[-CC-:B-12---:R-:W-:Y:S01]  /*6310*/  FFMA.FTZ R109, R21, R180.reuse, R181.reuse ;  /* 0x000000b4156d7223 */ /* 0x186fe200000100b5 */
[-C--:B------:R-:W-:Y:S01]  /*6320*/  FFMA.FTZ R140, R30, R180.reuse, R181 ;  /* 0x000000b41e8c7223 */ /* 0x080fe200000100b5 */
[--C-:B------:R-:W-:Y:S01]  /*6330*/  HADD2.F32 R110, -RZ, R132.reuse.H0_H0 ;  /* 0x20000084ff6e7230 */ /* 0x100fe20000004100 */
[----:B0-----:R-:W0:Y:S01]  /*6340*/  LDC.64 R142, c[0x0][0x478] ;  /* 0x00011e00ff8e7b82 */ /* 0x001e220000000a00 */
[--C-:B------:R-:W-:Y:S02]  /*6350*/  HADD2.F32 R141, -RZ, R133.reuse.H1_H1 ;  /* 0x30000085ff8d7230 */ /* 0x100fe40000004100 */
[----:B------:R-:W-:Y:S01]  /*6360*/  FADD.FTZ R108, R24, -R109 ;  /* 0x8000006d186c7221 */ /* 0x000fe20000010000 */
[----:B------:R-:W-:Y:S01]  /*6370*/  FADD.FTZ R140, R27, -R140 ;  /* 0x8000008c1b8c7221 */ /* 0x000fe20000010000 */
[-CC-:B------:R-:W-:Y:S01]  /*6380*/  FFMA.FTZ R136, R26, R180.reuse, R181.reuse ;  /* 0x000000b41a887223 */ /* 0x180fe200000100b5 */
[----:B------:R-:W-:Y:S01]  /*6390*/  FFMA.FTZ R137, R25, R180, R181 ;  /* 0x000000b419897223 */ /* 0x000fe200000100b5 */
[C---:B-----5:R-:W-:Y:S01]  /*63a0*/  FFMA.FTZ R108, R147.reuse, R108, R110 ;  /* 0x0000006c936c7223 */ /* 0x060fe2000001006e */
[----:B------:R-:W-:Y:S01]  /*63b0*/  FFMA.FTZ R110, R147, R140, R141 ;  /* 0x0000008c936e7223 */ /* 0x000fe2000001008d */
[----:B------:R-:W-:Y:S01]  /*63c0*/  HADD2.F32 R111, -RZ, R132.H1_H1 ;  /* 0x30000084ff6f7230 */ /* 0x000fe20000004100 */
[----:B------:R-:W1:Y:S01]  /*63d0*/  LDC.64 R140, c[0x0][0x468] ;  /* 0x00011a00ff8c7b82 */ /* 0x000e620000000a00 */
[----:B------:R-:W-:-:S02]  /*63e0*/  HADD2.F32 R139, -RZ, R133.H0_H0 ;  /* 0x20000085ff8b7230 */ /* 0x000fc40000004100 */
[----:B------:R-:W-:Y:S01]  /*63f0*/  FADD.FTZ R136, R23, -R136 ;  /* 0x8000008817887221 */ /* 0x000fe20000010000 */
[----:B------:R-:W-:Y:S01]  /*6400*/  FADD.FTZ R138, R28, -R137 ;  /* 0x800000891c8a7221 */ /* 0x000fe20000010000 */
[-CC-:B------:R-:W-:Y:S01]  /*6410*/  FFMA.FTZ R109, R29, R180.reuse, R181.reuse ;  /* 0x000000b41d6d7223 */ /* 0x180fe200000100b5 */
[-CC-:B------:R-:W-:Y:S01]  /*6420*/  FFMA.FTZ R184, R34, R180.reuse, R181.reuse ;  /* 0x000000b422b87223 */ /* 0x180fe200000100b5 */
[-CC-:B------:R-:W-:Y:S01]  /*6430*/  FFMA.FTZ R186, R35, R180.reuse, R181.reuse ;  /* 0x000000b423ba7223 */ /* 0x180fe200000100b5 */
[----:B------:R-:W-:Y:S01]  /*6440*/  FFMA.FTZ R183, R146, R180, R181 ;  /* 0x000000b492b77223 */ /* 0x000fe200000100b5 */
[C---:B------:R-:W-:Y:S01]  /*6450*/  FFMA.FTZ R111, R147.reuse, R136, R111 ;  /* 0x00000088936f7223 */ /* 0x040fe2000001006f */
[--C-:B------:R-:W-:Y:S02]  /*6460*/  HADD2.F32 R182, -RZ, R134.reuse.H0_H0 ;  /* 0x20000086ffb67230 */ /* 0x100fe40000004100 */
[----:B------:R-:W-:Y:S01]  /*6470*/  FFMA.FTZ R138, R147, R138, R139 ;  /* 0x0000008a938a7223 */ /* 0x000fe2000001008b */
[----:B------:R-:W-:-:S02]  /*6480*/  HADD2.F32 R137, -RZ, R134.H1_H1 ;  /* 0x30000086ff897230 */ /* 0x000fc40000004100 */
[----:B------:R-:W-:Y:S01]  /*6490*/  FADD.FTZ R136, R32, -R109 ;  /* 0x8000006d20887221 */ /* 0x000fe20000010000 */
        /* <DEDUP_REMOVED lines=30> */
.L_x_1838:
[----:B------:R-:W-:Y:S05]  /*6680*/  BSYNC.RECONVERGENT B2 ;  /* 0x0000000000027941 */ /* 0x000fea0003800200 */
.L_x_1837:
[----:B------:R-:W-:Y:S05]  /*6690*/  @!P5 BRA `(.L_x_1823) ;  /* 0x0000000000d8d947 */ /* 0x000fea0003800000 */
[----:B-123--:R-:W1:Y:S01]  /*66a0*/  LDC.64 R140, c[0x0][0x478] ;  /* 0x00011e00ff8c7b82 */ /* 0x00ee620000000a00 */
[-CC-:B------:R-:W-:Y:S01]  /*66b0*/  FFMA.FTZ R110, R163, R180.reuse, R181.reuse ;  /* 0x000000b4a36e7223 */ /* 0x180fe200000100b5 */
[-CC-:B------:R-:W-:Y:S01]  /*66c0*/  FFMA.FTZ R185, R164, R180.reuse, R181.reuse ;  /* 0x000000b4a4b97223 */ /* 0x180fe200000100b5 */
[-CC-:B------:R-:W-:Y:S01]  /*66d0*/  FFMA.FTZ R111, R149, R180.reuse, R181.reuse ;  /* 0x000000b4956f7223 */ /* 0x180fe200000100b5 */
[-CC-:B------:R-:W-:Y:S01]  /*66e0*/  FFMA.FTZ R136, R152, R180.reuse, R181.reuse ;  /* 0x000000b498887223 */ /* 0x180fe200000100b5 */
[-CC-:B0-----:R-:W-:Y:S01]  /*66f0*/  FFMA.FTZ R143, R153, R180.reuse, R181.reuse ;  /* 0x000000b4998f7223 */ /* 0x181fe200000100b5 */
[-CC-:B------:R-:W-:Y:S01]  /*6700*/  FFMA.FTZ R142, R156, R180.reuse, R181.reuse ;  /* 0x000000b49c8e7223 */ /* 0x180fe200000100b5 */
[-CC-:B------:R-:W-:Y:S01]  /*6710*/  FFMA.FTZ R183, R157, R180.reuse, R181.reuse ;  /* 0x000000b49db77223 */ /* 0x180fe200000100b5 */
[----:B------:R-:W0:Y:S01]  /*6720*/  LDC.64 R108, c[0x0][0x468] ;  /* 0x00011a00ff6c7b82 */ /* 0x000e220000000a00 */
[----:B------:R-:W-:Y:S01]  /*6730*/  FFMA.FTZ R180, R160, R180, R181 ;  /* 0x000000b4a0b47223 */ /* 0x000fe200000100b5 */
[----:B------:R-:W-:-:S02]  /*6740*/  HADD2.F32 R181, -RZ, R115.H0_H0 ;  /* 0x20000073ffb57230 */ /* 0x000fc40000004100 */
[----:B------:R-:W-:Y:S01]  /*6750*/  FADD.FTZ R138, R161, -R110 ;  /* 0x8000006ea18a7221 */ /* 0x000fe20000010000 */
[--C-:B------:R-:W-:Y:S02]  /*6760*/  HADD2.F32 R139, -RZ, R112.reuse.H1_H1 ;  /* 0x30000070ff8b7230 */ /* 0x100fe40000004100 */
[----:B------:R-:W-:Y:S01]  /*6770*/  FADD.FTZ R136, R151, -R136 ;  /* 0x8000008897887221 */ /* 0x000fe20000010000 */
[----:B------:R-:W-:Y:S02]  /*6780*/  HADD2.F32 R137, -RZ, R112.H0_H0 ;  /* 0x20000070ff897230 */ /* 0x000fe40000004100 */
[----:B------:R-:W-:Y:S01]  /*6790*/  FADD.FTZ R110, R150, -R111 ;  /* 0x8000006f966e7221 */ /* 0x000fe20000010000 */
[----:B------:R-:W-:Y:S02]  /*67a0*/  HADD2.F32 R184, -RZ, R115.H1_H1 ;  /* 0x30000073ffb87230 */ /* 0x000fe40000004100 */
[----:B------:R-:W-:Y:S01]  /*67b0*/  FADD.FTZ R182, R162, -R185 ;  /* 0x800000b9a2b67221 */ /* 0x000fe20000010000 */
[C---:B-----5:R-:W-:Y:S01]  /*67c0*/  FFMA.FTZ R186, R147.reuse, R138, R181 ;  /* 0x0000008a93ba7223 */ /* 0x060fe200000100b5 */
[----:B------:R-:W-:Y:S01]  /*67d0*/  FFMA.FTZ R139, R147, R136, R139 ;  /* 0x00000088938b7223 */ /* 0x000fe2000001008b */
[----:B------:R-:W-:-:S02]  /*67e0*/  HADD2.F32 R138, -RZ, R113.H0_H0 ;  /* 0x20000071ff8a7230 */ /* 0x000fc40000004100 */
[----:B------:R-:W-:Y:S01]  /*67f0*/  FFMA.FTZ R110, R147, R110, R137 ;  /* 0x0000006e936e7223 */ /* 0x000fe20000010089 */
[----:B------:R-:W-:Y:S02]  /*6800*/  HADD2.F32 R111, -RZ, R113.H1_H1 ;  /* 0x30000071ff6f7230 */ /* 0x000fe40000004100 */
[----:B------:R-:W-:Y:S01]  /*6810*/  FADD.FTZ R136, R154, -R143 ;  /* 0x8000008f9a887221 */ /* 0x000fe20000010000 */
[----:B------:R-:W-:Y:S01]  /*6820*/  FADD.FTZ R142, R155, -R142 ;  /* 0x8000008e9b8e7221 */ /* 0x000fe20000010000 */
[----:B------:R-:W-:Y:S01]  /*6830*/  FFMA.FTZ R185, R147, R182, R184 ;  /* 0x000000b693b97223 */ /* 0x000fe200000100b8 */
        /* <DEDUP_REMOVED lines=8> */
[----:B-1----:R-:W-:-:S04]  /*68c0*/  IMAD.WIDE.U32 R140, R4, 0x10, R140 ;  /* 0x00000010048c7825 */ /* 0x002fc800078e008c */
[-C--:B------:R-:W-:Y:S01]  /*68d0*/  FMUL.FTZ R183, R186, R145.reuse ;  /* 0x00000091bab77220 */ /* 0x080fe20000410000 */
[-C--:B------:R-:W-:Y:S01]  /*68e0*/  FMUL.FTZ R184, R185, R145.reuse ;  /* 0x00000091b9b87220 */ /* 0x080fe20000410000 */
[----:B------:R-:W-:Y:S01]  /*68f0*/  FMUL.FTZ R136, R110, R145 ;  /* 0x000000916e887220 */ /* 0x000fe20000410000 */
[----:B0-----:R-:W-:-:S04]  /*6900*/  IMAD.WIDE.U32 R142, R4, 0x10, R108 ;  /* 0x00000010048e7825 */ /* 0x001fc800078e006c */
[-C--:B------:R-:W-:Y:S01]  /*6910*/  FMUL.FTZ R4, R138, R145.reuse ;  /* 0x000000918a047220 */ /* 0x080fe20000410000 */
[C---:B------:R-:W-:Y:S01]  /*6920*/  F2FP.F16.F32.PACK_AB R109, R180.reuse, R138 ;  /* 0x0000008ab46d723e */ /* 0x040fe200000000ff */
[-C--:B------:R-:W-:Y:S01]  /*6930*/  FMUL.FTZ R137, R139, R145.reuse ;  /* 0x000000918b897220 */ /* 0x080fe20000410000 */
[-C--:B------:R-:W-:Y:S01]  /*6940*/  FMUL.FTZ R147, R180, R145.reuse ;  /* 0x00000091b4937220 */ /* 0x080fe20000410000 */
[-C--:B------:R-:W-:Y:S01]  /*6950*/  FMUL.FTZ R138, R182, R145.reuse ;  /* 0x00000091b68a7220 */ /* 0x080fe20000410000 */
[----:B------:R-:W-:Y:S01]  /*6960*/  FMUL.FTZ R145, R181, R145 ;  /* 0x00000091b5917220 */ /* 0x000fe20000410000 */
[----:B------:R-:W-:Y:S02]  /*6970*/  F2FP.F16.F32.PACK_AB R108, R139, R110 ;  /* 0x0000006e8b6c723e */ /* 0x000fe400000000ff */
[----:B------:R-:W-:Y:S02]  /*6980*/  F2FP.F16.F32.PACK_AB R111, R185, R186 ;  /* 0x000000bab96f723e */ /* 0x000fe400000000ff */
[----:B------:R-:W-:-:S02]  /*6990*/  F2FP.F16.F32.PACK_AB R110, R181, R182 ;  /* 0x000000b6b56e723e */ /* 0x000fc400000000ff */
[----:B------:R-:W-:Y:S02]  /*69a0*/  F2FP.F16.F32.PACK_AB R136, R137, R136 ;  /* 0x000000888988723e */ /* 0x000fe400000000ff */
[----:B------:R-:W-:Y:S01]  /*69b0*/  F2FP.F16.F32.PACK_AB R139, R184, R183 ;  /* 0x000000b7b88b723e */ /* 0x000fe200000000ff */
[----:B------:R4:W-:Y:S01]  /*69c0*/  STG.E.128 desc[UR6][R140.64], R108 ;  /* 0x0000006c8c007986 */ /* 0x0009e2000c101d06 */
[----:B------:R-:W-:Y:S02]  /*69d0*/  F2FP.F16.F32.PACK_AB R137, R147, R4 ;  /* 0x000000049389723e */ /* 0x000fe400000000ff */
[----:B------:R-:W-:-:S05]  /*69e0*/  F2FP.F16.F32.PACK_AB R138, R145, R138 ;  /* 0x0000008a918a723e */ /* 0x000fca00000000ff */
[----:B------:R4:W-:Y:S02]  /*69f0*/  STG.E.128 desc[UR6][R142.64], R136 ;  /* 0x000000888e007986 */ /* 0x0009e4000c101d06 */
.L_x_1823:
[----:B------:R-:W-:Y:S05]  /*6a00*/  BSYNC.RECONVERGENT B1 ;  /* 0x0000000000017941 */ /* 0x000fea0003800200 */
.L_x_1809:
[----:B01234-:R-:W0:Y:S02]  /*6a10*/  LDC.64 R136, c[0x0][0x380] ;  /* 0x0000e000ff887b82 */ /* 0x01fe240000000a00 */
[----:B0-----:R-:W-:-:S04]  /*6a20*/  LEA R5, R136, R5, 0x2 ;  /* 0x0000000588057211 */ /* 0x001fc800078e10ff */
[----:B------:R-:W-:-:S13]  /*6a30*/  ISETP.GE.AND P1, PT, R5, R137, PT ;  /* 0x000000890500720c */ /* 0x000fda0003f26270 */
[----:B------:R-:W-:Y:S05]  /*6a40*/  @!P1 BRA `(.L_x_1839) ;  /* 0xffffff9c00209947 */ /* 0x000fea000383ffff */
.L_x_1792:
[----:B------:R-:W-:Y:S05]  /*6a50*/  BSYNC B0 ;  /* 0x0000000000007941 */ /* 0x000fea0003800000 */
.L_x_1791:
        /* <DEDUP_REMOVED lines=256> */
.L_x_1808:
        /* <DEDUP_REMOVED lines=8> */
.L_x_1841:
[----:B------:R-:W-:Y:S05]  /*7ae0*/  BSYNC B1 ;  /* 0x0000000000017941 */ /* 0x000fea0003800000 */
.L_x_1840:
        /* <DEDUP_REMOVED lines=8> */
.L_x_1842:
[----:B------:R-:W-:-:S05]  /*7b70*/  FADD.FTZ R136, R136, R181 ;  /* 0x000000b588887221 */ /* 0x000fca0000010000 */
[----:B------:R-:W-:Y:S01]  /*7b80*/  MOV R185, R136 ;  /* 0x0000008800b97202 */ /* 0x000fe20000000f00 */
[----:B------:R-:W-:Y:S01]  /*7b90*/  HFMA2 R184, -RZ, RZ, 0, 1.1920928955078125e-07 ;  /* 0x00000002ffb87431 */ /* 0x000fe200000001ff */
[----:B------:R-:W-:-:S07]  /*7ba0*/  MOV R137, R183 ;  /* 0x000000b700897202 */ /* 0x000fce0000000f00 */
[----:B------:R-:W-:Y:S05]  /*7bb0*/  WARPSYNC.COLLECTIVE R180, `(.L_x_1843) ;  /* 0x00000000b4087348 */ /* 0x000fea0003c00000 */
[----:B------:R0:W1:Y:S02]  /*7bc0*/  SHFL.BFLY P6, R183, R185, R184, R187 ;  /* 0x0c0000b8b9b77389 */ /* 0x00006400000c00bb */
[----:B01----:R-:W-:Y:S05]  /*7bd0*/  ENDCOLLECTIVE ;  /* 0x000000000000791b */ /* 0x003fea0003800000 */
.L_x_1843:
[----:B------:R-:W-:-:S05]  /*7be0*/  FADD.FTZ R137, R137, R182 ;  /* 0x000000b689897221 */ /* 0x000fca0000010000 */
[----:B------:R-:W-:Y:S02]  /*7bf0*/  MOV R185, R137 ;  /* 0x0000008900b97202 */ /* 0x000fe40000000f00 */
[----:B------:R-:W-:-:S07]  /*7c00*/  MOV R139, R183 ;  /* 0x000000b7008b7202 */ /* 0x000fce0000000f00 */
[----:B------:R-:W-:Y:S05]  /*7c10*/  WARPSYNC.COLLECTIVE R180, `(.L_x_1844) ;  /* 0x00000000b4087348 */ /* 0x000fea0003c00000 */
[----:B------:R0:W1:Y:S02]  /*7c20*/  SHFL.BFLY P6, R183, R185, R184, R187 ;  /* 0x0c0000b8b9b77389 */ /* 0x00006400000c00bb */
[----:B01----:R-:W-:Y:S05]  /*7c30*/  ENDCOLLECTIVE ;  /* 0x000000000000791b */ /* 0x003fea0003800000 */
.L_x_1844:
[----:B------:R-:W-:-:S05]  /*7c40*/  FADD.FTZ R139, R136, R139 ;  /* 0x0000008b888b7221 */ /* 0x000fca0000010000 */
[----:B------:R-:W-:Y:S01]  /*7c50*/  MOV R185, R139 ;  /* 0x0000008b00b97202 */ /* 0x000fe20000000f00 */
[----:B------:R-:W-:Y:S01]  /*7c60*/  HFMA2 R184, -RZ, RZ, 0, 2.384185791015625e-07 ;  /* 0x00000004ffb87431 */ /* 0x000fe200000001ff */
[----:B------:R-:W-:-:S07]  /*7c70*/  MOV R138, R183 ;  /* 0x000000b7008a7202 */ /* 0x000fce0000000f00 */
[----:B------:R-:W-:Y:S05]  /*7c80*/  WARPSYNC.COLLECTIVE R180, `(.L_x_1845) ;  /* 0x00000000b4087348 */ /* 0x000fea0003c00000 */
[----:B------:R0:W1:Y:S02]  /*7c90*/  SHFL.BFLY P6, R183, R185, R184, R187 ;  /* 0x0c0000b8b9b77389 */ /* 0x00006400000c00bb */
[----:B01----:R-:W-:Y:S05]  /*7ca0*/  ENDCOLLECTIVE ;  /* 0x000000000000791b */ /* 0x003fea0003800000 */
.L_x_1845:
[----:B------:R-:W-:-:S05]  /*7cb0*/  FADD.FTZ R138, R137, R138 ;  /* 0x0000008a898a7221 */ /* 0x000fca0000010000 */
[----:B------:R-:W-:Y:S02]  /*7cc0*/  MOV R185, R138 ;  /* 0x0000008a00b97202 */ /* 0x000fe40000000f00 */
[----:B------:R-:W-:-:S07]  /*7cd0*/  MOV R140, R183 ;  /* 0x000000b7008c7202 */ /* 0x000fce0000000f00 */
[----:B------:R-:W-:Y:S05]  /*7ce0*/  WARPSYNC.COLLECTIVE R180, `(.L_x_1846) ;  /* 0x00000000b4087348 */ /* 0x000fea0003c00000 */
[----:B------:R0:W1:Y:S02]  /*7cf0*/  SHFL.BFLY P6, R183, R185, R184, R187 ;  /* 0x0c0000b8b9b77389 */ /* 0x00006400000c00bb */
[----:B01----:R-:W-:Y:S05]  /*7d00*/  ENDCOLLECTIVE ;  /* 0x000000000000791b */ /* 0x003fea0003800000 */
.L_x_1846:
[----:B------:R-:W-:-:S05]  /*7d10*/  FADD.FTZ R140, R139, R140 ;  /* 0x0000008c8b8c7221 */ /* 0x000fca0000010000 */
[----:B------:R-:W-:Y:S01]  /*7d20*/  MOV R185, R140 ;  /* 0x0000008c00b97202 */ /* 0x000fe20000000f00 */
[----:B------:R-:W-:Y:S01]  /*7d30*/  HFMA2 R184, -RZ, RZ, 0, 4.76837158203125e-07 ;  /* 0x00000008ffb87431 */ /* 0x000fe200000001ff */
[----:B------:R-:W-:-:S07]  /*7d40*/  MOV R141, R183 ;  /* 0x000000b7008d7202 */ /* 0x000fce0000000f00 */
[----:B------:R-:W-:Y:S05]  /*7d50*/  WARPSYNC.COLLECTIVE R180, `(.L_x_1847) ;  /* 0x00000000b4087348 */ /* 0x000fea0003c00000 */
[----:B------:R0:W1:Y:S02]  /*7d60*/  SHFL.BFLY P6, R183, R185, R184, R187 ;  /* 0x0c0000b8b9b77389 */ /* 0x00006400000c00bb */
[----:B01----:R-:W-:Y:S05]  /*7d70*/  ENDCOLLECTIVE ;  /* 0x000000000000791b */ /* 0x003fea0003800000 */
.L_x_1847:
[----:B------:R-:W-:-:S05]  /*7d80*/  FADD.FTZ R141, R138, R141 ;  /* 0x0000008d8a8d7221 */ /* 0x000fca0000010000 */
[----:B------:R-:W-:Y:S02]  /*7d90*/  MOV R185, R141 ;  /* 0x0000008d00b97202 */ /* 0x000fe40000000f00 */
[----:B------:R-:W-:-:S07]  /*7da0*/  MOV R143, R183 ;  /* 0x000000b7008f7202 */ /* 0x000fce0000000f00 */
[----:B------:R-:W-:Y:S05]  /*7db0*/  WARPSYNC.COLLECTIVE R180, `(.L_x_1848) ;  /* 0x00000000b4087348 */ /* 0x000fea0003c00000 */
[----:B------:R0:W1:Y:S02]  /*7dc0*/  SHFL.BFLY P6, R183, R185, R184, R187 ;  /* 0x0c0000b8b9b77389 */ /* 0x00006400000c00bb */
[----:B01----:R-:W-:Y:S05]  /*7dd0*/  ENDCOLLECTIVE ;  /* 0x000000000000791b */ /* 0x003fea0003800000 */
.L_x_1848:
[----:B------:R-:W-:-:S05]  /*7de0*/  FADD.FTZ R143, R140, R143 ;  /* 0x0000008f8c8f7221 */ /* 0x000fca0000010000 */
[----:B------:R-:W-:Y:S01]  /*7df0*/  MOV R185, R143 ;  /* 0x0000008f00b97202 */ /* 0x000fe20000000f00 */
[----:B------:R-:W-:Y:S01]  /*7e00*/  HFMA2 R184, -RZ, RZ, 0, 9.5367431640625e-07 ;  /* 0x00000010ffb87431 */ /* 0x000fe200000001ff */
[----:B------:R-:W-:-:S07]  /*7e10*/  MOV R142, R183 ;  /* 0x000000b7008e7202 */ /* 0x000fce0000000f00 */
[----:B------:R-:W-:Y:S05]  /*7e20*/  WARPSYNC.COLLECTIVE R180, `(.L_x_1849) ;  /* 0x00000000b4087348 */ /* 0x000fea0003c00000 */
[----:B------:R0:W1:Y:S02]  /*7e30*/  SHFL.BFLY P6, R183, R185, R184, R187 ;  /* 0x0c0000b8b9b77389 */ /* 0x00006400000c00bb */
[----:B01----:R-:W-:Y:S05]  /*7e40*/  ENDCOLLECTIVE ;  /* 0x000000000000791b */ /* 0x003fea0003800000 */
.L_x_1849:
[----:B------:R-:W-:-:S05]  /*7e50*/  FADD.FTZ R142, R141, R142 ;  /* 0x0000008e8d8e7221 */ /* 0x000fca0000010000 */
[----:B------:R-:W-:Y:S02]  /*7e60*/  MOV R185, R142 ;  /* 0x0000008e00b97202 */ /* 0x000fe40000000f00 */
[----:B------:R-:W-:-:S07]  /*7e70*/  MOV R136, R183 ;  /* 0x000000b700887202 */ /* 0x000fce0000000f00 */
[----:B------:R-:W-:Y:S05]  /*7e80*/  WARPSYNC.COLLECTIVE R180, `(.L_x_1850) ;  /* 0x00000000b4087348 */ /* 0x000fea0003c00000 */
[----:B------:R0:W1:Y:S02]  /*7e90*/  SHFL.BFLY P6, R183, R185, R184, R187 ;  /* 0x0c0000b8b9b77389 */ /* 0x00006400000c00bb */
[----:B01----:R-:W-:Y:S05]  /*7ea0*/  ENDCOLLECTIVE ;  /* 0x000000000000791b */ /* 0x003fea0003800000 */
.L_x_1850:
[----:B------:R-:W-:Y:S01]  /*7eb0*/  MOV R137, R183 ;  /* 0x000000b700897202 */ /* 0x000fe20000000f00 */
[----:B------:R-:W-:Y:S06]  /*7ec0*/  BRA `(.L_x_1851) ;  /* 0xffffffb800487947 */ /* 0x000fec000383ffff */
.L_x_1852:
        /* <DEDUP_REMOVED lines=11> */
.L_x_19966:


//--------------------- .text._ZN10layer_norm13ln_bwd_kernelINS_13Kernel_traitsI6__halfS2_S2_S2_fjLj1024ELj1ELj4ELj1ELj16ENS_18Kernel_traits_baseILj1024ES2_S2_S2_S2_fjLj128EEEEELb0ELb0ELb0ELb1EEEvNS_9BwdParamsE --------------------------
	.section	.text._ZN10layer_norm13ln_bwd_kernelINS_13Kernel_traitsI6__halfS2_S2_S2_fjLj1024ELj1ELj4ELj1ELj16ENS_18Kernel_traits_baseILj1024ES2_S2_S2_S2_fjLj128EEEEELb0ELb0ELb0ELb1EEEvNS_9BwdParamsE,"ax",@progbits
	.align	128
        .global         _ZN10layer_norm13ln_bwd_kernelINS_13Kernel_traitsI6__halfS2_S2_S2_fjLj1024ELj1ELj4ELj1ELj16ENS_18Kernel_traits_baseILj1024ES2_S2_S2_S2_fjLj128EEEEELb0ELb0ELb0ELb1EEEvNS_9BwdParamsE
        .type           _ZN10layer_norm13ln_bwd_kernelINS_13Kernel_traitsI6__halfS2_S2_S2_fjLj1024ELj1ELj4ELj1ELj16ENS_18Kernel_traits_baseILj1024ES2_S2_S2_S2_fjLj128EEEEELb0ELb0ELb0ELb1EEEvNS_9BwdParamsE,@function
        .size           _ZN10layer_norm13ln_bwd_kernelINS_13Kernel_traitsI6__halfS2_S2_S2_fjLj1024ELj1ELj4ELj1ELj16ENS_18Kernel_traits_baseILj1024ES2_S2_S2_S2_fjLj128EEEEELb0ELb0ELb0ELb1EEEvNS_9BwdParamsE,(.L_x_19967 - _ZN10layer_norm13ln_bwd_kernelINS_13Kernel_traitsI6__halfS2_S2_S2_fjLj1024ELj1ELj4ELj1ELj16ENS_18Kernel_traits_baseILj1024ES2_S2_S2_S2_fjLj128EEEEELb0ELb0ELb0ELb1EEEvNS_9BwdParamsE)
        .other          _ZN10layer_norm13ln_bwd_kernelINS_13Kernel_traitsI6__halfS2_S2_S2_fjLj1024ELj1ELj4ELj1ELj16ENS_18Kernel_traits_baseILj1024ES2_S2_S2_S2_fjLj128EEEEELb0ELb0ELb0ELb1EEEvNS_9BwdParamsE,@"STO_CUDA_ENTRY STV_DEFAULT"
_ZN10layer_norm13ln_bwd_kernelINS_13Kernel_traitsI6__halfS2_S2_S2_fjLj1024ELj1ELj4ELj1ELj16ENS_18Kernel_traits_baseILj1024ES2_S2_S2_S2_fjLj128EEEEELb0ELb0ELb0ELb1EEEvNS_9BwdParamsE:
.text._ZN10layer_norm13ln_bwd_kernelINS_13Kernel_traitsI6__halfS2_S2_S2_fjLj1024ELj1ELj4ELj1ELj16ENS_18Kernel_traits_baseILj1024ES2_S2_S2_S2_fjLj128EEEEELb0ELb0ELb0ELb1EEEvNS_9BwdParamsE:
        /* <DEDUP_REMOVED lines=49> */
[----:B------:R-:W1:Y:S01]  /*0310*/  LDCU.64 UR4, c[0x0][0x3e0] ;  /* 0x00007c00ff0477ac */ /* 0x000e620008000a00 */
[----:B------:R-:W-:Y:S01]  /*0320*/  LOP3.LUT R3, R0, 0x1f, RZ, 0xc0, !PT ;  /* 0x0000001f00037812 */ /* 0x000fe200078ec0ff */
[----:B------:R-:W-:Y:S01]  /*0330*/  BSSY B1, `(.L_x_1855) ;  /* 0x00005ef000017945 */ /* 0x000fe20003800000 */
        /* <DEDUP_REMOVED lines=12> */
[----:B-1----:R-:W-:Y:S01]  /*0400*/  ISETP.NE.U32.AND P0, PT, RZ, UR4, PT ;  /* 0x00000004ff007c0c */ /* 0x002fe2000bf05070 */
[----:B0-----:R-:W-:-:S03]  /*0410*/  IMAD.WIDE.U32 R4, R3, 0x10, R4 ;  /* 0x0000001003047825 */ /* 0x001fc600078e0004 */
[----:B------:R-:W-:Y:S02]  /*0420*/  ISETP.NE.AND.EX P0, PT, RZ, UR5, PT, P0 ;  /* 0x00000005ff007c0c */ /* 0x000fe4000bf05300 */
[----:B------:R-:W-:Y:S02]  /*0430*/  CS2R R2, SRZ ;  /* 0x0000000000027805 */ /* 0x000fe4000001ff00 */
[----:B------:R-:W-:Y:S02]  /*0440*/  CS2R R24, SRZ ;  /* 0x0000000000187805 */ /* 0x000fe4000001ff00 */
[----:B------:R-:W-:Y:S01]  /*0450*/  CS2R R26, SRZ ;  /* 0x00000000001a7805 */ /* 0x000fe2000001ff00 */
[----:B------:R-:W5:Y:S01]  /*0460*/  LDG.E.128 R64, desc[UR6][R4.64+0x600] ;  /* 0x0006000604407981 */ /* 0x000f62000c1e1d00 */
[----:B------:R-:W-:Y:S02]  /*0470*/  CS2R R28, SRZ ;  /* 0x00000000001c7805 */ /* 0x000fe4000001ff00 */
[----:B------:R-:W-:-:S02]  /*0480*/  CS2R R30, SRZ ;  /* 0x00000000001e7805 */ /* 0x000fc4000001ff00 */
[----:B------:R-:W-:Y:S01]  /*0490*/  CS2R R32, SRZ ;  /* 0x0000000000207805 */ /* 0x000fe2000001ff00 */
[----:B------:R-:W5:Y:S01]  /*04a0*/  LDG.E.128 R68, desc[UR6][R4.64+0x400] ;  /* 0x0004000604447981 */ /* 0x000f62000c1e1d00 */
[----:B------:R-:W-:Y:S02]  /*04b0*/  CS2R R34, SRZ ;  /* 0x0000000000227805 */ /* 0x000fe4000001ff00 */
[----:B------:R-:W-:Y:S02]  /*04c0*/  CS2R R36, SRZ ;  /* 0x0000000000247805 */ /* 0x000fe4000001ff00 */
[----:B------:R-:W-:Y:S01]  /*04d0*/  CS2R R38, SRZ ;  /* 0x0000000000267805 */ /* 0x000fe2000001ff00 */
[----:B------:R-:W5:Y:S01]  /*04e0*/  LDG.E.128 R72, desc[UR6][R4.64+0x200] ;  /* 0x0002000604487981 */ /* 0x000f62000c1e1d00 */
[----:B------:R-:W-:Y:S02]  /*04f0*/  CS2R R40, SRZ ;  /* 0x0000000000287805 */ /* 0x000fe4000001ff00 */
[----:B------:R-:W-:-:S02]  /*0500*/  CS2R R42, SRZ ;  /* 0x00000000002a7805 */ /* 0x000fc4000001ff00 */
[----:B------:R-:W-:Y:S01]  /*0510*/  CS2R R44, SRZ ;  /* 0x00000000002c7805 */ /* 0x000fe2000001ff00 */
[----:B------:R0:W5:Y:S01]  /*0520*/  LDG.E.128 R76, desc[UR6][R4.64] ;  /* 0x00000006044c7981 */ /* 0x000162000c1e1d00 */
[----:B------:R-:W-:Y:S02]  /*0530*/  CS2R R46, SRZ ;  /* 0x00000000002e7805 */ /* 0x000fe4000001ff00 */
[----:B------:R-:W-:Y:S02]  /*0540*/  CS2R R112, SRZ ;  /* 0x0000000000707805 */ /* 0x000fe4000001ff00 */
[----:B------:R-:W-:Y:S02]  /*0550*/  CS2R R114, SRZ ;  /* 0x0000000000727805 */ /* 0x000fe4000001ff00 */
[----:B------:R-:W-:Y:S02]  /*0560*/  CS2R R116, SRZ ;  /* 0x0000000000747805 */ /* 0x000fe4000001ff00 */
[----:B------:R-:W-:-:S02]  /*0570*/  CS2R R118, SRZ ;  /* 0x0000000000767805 */ /* 0x000fc4000001ff00 */
[----:B------:R-:W-:Y:S02]  /*0580*/  CS2R R120, SRZ ;  /* 0x0000000000787805 */ /* 0x000fe4000001ff00 */
[----:B------:R-:W-:Y:S02]  /*0590*/  CS2R R122, SRZ ;  /* 0x00000000007a7805 */ /* 0x000fe4000001ff00 */
[----:B0-----:R-:W-:-:S07]  /*05a0*/  CS2R R4, SRZ ;  /* 0x0000000000047805 */ /* 0x001fce000001ff00 */
.L_x_1863:
[----:B------:R-:W0:Y:S08]  /*05b0*/  @P0 LDC.64 R82, c[0x0][0x3e0] ;  /* 0x0000f800ff520b82 */ /* 0x000e300000000a00 */
[----:B------:R-:W1:Y:S08]  /*05c0*/  LDC.64 R80, c[0x0][0x3c0] ;  /* 0x0000f000ff507b82 */ /* 0x000e700000000a00 */
[----:B------:R-:W2:Y:S01]  /*05d0*/  LDC.64 R136, c[0x0][0x3c8] ;  /* 0x0000f200ff887b82 */ /* 0x000ea20000000a00 */
[----:B0-----:R-:W-:-:S06]  /*05e0*/  @P0 IMAD.WIDE R82, R130, 0x2, R82 ;  /* 0x0000000282520825 */ /* 0x001fcc00078e0252 */
[----:B------:R-:W3:Y:S01]  /*05f0*/  @P0 LDG.E.U16 R82, desc[UR6][R82.64] ;  /* 0x0000000652520981 */ /* 0x000ee2000c1e1500 */
[----:B-1----:R-:W-:-:S06]  /*0600*/  IMAD.WIDE R80, R130, 0x4, R80 ;  /* 0x0000000482507825 */ /* 0x002fcc00078e0250 */
[----:B------:R-:W4:Y:S01]  /*0610*/  LDG.E R80, desc[UR6][R80.64] ;  /* 0x0000000650507981 */ /* 0x000f22000c1e1900 */
[----:B------:R-:W0:Y:S01]  /*0620*/  S2R R0, SR_TID.X ;  /* 0x0000000000007919 */ /* 0x000e220000002100 */
[----:B------:R-:W-:Y:S01]  /*0630*/  ISETP.NE.U32.AND P1, PT, RZ, UR10, PT ;  /* 0x0000000aff007c0c */ /* 0x000fe2000bf25070 */
[----:B------:R-:W-:-:S03]  /*0640*/  IMAD R84, R130, UR9, RZ ;  /* 0x0000000982547c24 */ /* 0x000fc6000f8e02ff */
[----:B------:R-:W-:Y:S02]  /*0650*/  ISETP.NE.AND.EX P1, PT, RZ, UR11, PT, P1 ;  /* 0x0000000bff007c0c */ /* 0x000fe4000bf25310 */
[----:B------:R-:W-:Y:S01]  /*0660*/  SHF.R.S32.HI R85, RZ, 0x1f, R84 ;  /* 0x0000001fff557819 */ /* 0x000fe20000011454 */
[----:B--2---:R-:W-:Y:S01]  /*0670*/  IMAD.WIDE R136, R130, 0x4, R136 ;  /* 0x0000000482887825 */ /* 0x004fe200078e0288 */
[----:B------:R-:W-:Y:S02]  /*0680*/  ISETP.NE.AND P2, PT, RZ, UR8, PT ;  /* 0x00000008ff007c0c */ /* 0x000fe4000bf45270 */
[----:B------:R-:W-:Y:S01]  /*0690*/  LEA.HI R85, R85, R84, RZ, 0x3 ;  /* 0x0000005455557211 */ /* 0x000fe200078f18ff */
[----:B------:R-:W-:Y:S02]  /*06a0*/  HFMA2 R131, -RZ, RZ, 1.875, 0 ;  /* 0x3f800000ff837431 */ /* 0x000fe400000001ff */
[----:B-----5:R4:W5:Y:S01]  /*06b0*/  LDG.E R136, desc[UR6][R136.64] ;  /* 0x0000000688887981 */ /* 0x020962000c1e1900 */
[----:B0-----:R-:W-:-:S04]  /*06c0*/  LOP3.LUT R84, R0, 0x1f, RZ, 0xc0, !PT ;  /* 0x0000001f00547812 */ /* 0x001fc800078ec0ff */
[----:B------:R-:W-:Y:S01]  /*06d0*/  LEA.HI.SX32 R135, R85, R84, 0x1d ;  /* 0x0000005455877211 */ /* 0x000fe200078feaff */
[----:B---3--:R-:W-:Y:S01]  /*06e0*/  @P0 HADD2.F32 R131, -RZ, R82.H0_H0 ;  /* 0x20000052ff830230 */ /* 0x008fe20000004100 */
[----:B----4-:R-:W-:Y:S01]  /*06f0*/  FSEL R137, R80, RZ, !P2 ;  /* 0x000000ff50897208 */ /* 0x010fe20005000000 */
[----:B------:R-:W-:Y:S06]  /*0700*/  @P1 BRA `(.L_x_1856) ;  /* 0x0000001000d81947 */ /* 0x000fec0003800000 */
        /* <DEDUP_REMOVED lines=13> */
[----:B------:R-:W3:Y:S02]  /*07e0*/  LDG.E.128 R92, desc[UR6][R92.64] ;  /* 0x000000065c5c7981 */ /* 0x000ee4000c1e1d00 */
[--C-:B------:R-:W-:Y:S02]  /*07f0*/  IMAD.WIDE.U32 R100, R134, 0x10, R108.reuse ;  /* 0x0000001086647825 */ /* 0x100fe400078e006c */
[----:B------:R-:W4:Y:S02]  /*0800*/  LDG.E.128 R96, desc[UR6][R96.64] ;  /* 0x0000000660607981 */ /* 0x000f24000c1e1d00 */
[--C-:B------:R-:W-:Y:S02]  /*0810*/  IMAD.WIDE.U32 R104, R133, 0x10, R108.reuse ;  /* 0x0000001085687825 */ /* 0x100fe400078e006c */
[----:B------:R-:W4:Y:S02]  /*0820*/  LDG.E.128 R100, desc[UR6][R100.64] ;  /* 0x0000000664647981 */ /* 0x000f24000c1e1d00 */
[----:B------:R-:W-:-:S02]  /*0830*/  IMAD.WIDE.U32 R108, R132, 0x10, R108 ;  /* 0x00000010846c7825 */ /* 0x000fc400078e006c */
[----:B------:R-:W4:Y:S04]  /*0840*/  LDG.E.128 R104, desc[UR6][R104.64] ;  /* 0x0000000668687981 */ /* 0x000f28000c1e1d00 */
[----:B------:R-:W4:Y:S01]  /*0850*/  LDG.E.128 R108, desc[UR6][R108.64] ;  /* 0x000000066c6c7981 */ /* 0x000f22000c1e1d00 */
[----:B------:R-:W-:Y:S02]  /*0860*/  HADD2.F32 R179, -RZ, R72.H0_H0 ;  /* 0x20000048ffb37230 */ /* 0x000fe40000004100 */
[----:B------:R-:W-:Y:S02]  /*0870*/  HADD2.F32 R181, -RZ, R73.H0_H0 ;  /* 0x20000049ffb57230 */ /* 0x000fe40000004100 */
[----:B------:R-:W-:Y:S02]  /*0880*/  HADD2.F32 R183, -RZ, R74.H0_H0 ;  /* 0x2000004affb77230 */ /* 0x000fe40000004100 */
[----:B------:R-:W-:-:S02]  /*0890*/  HADD2.F32 R185, -RZ, R75.H0_H0 ;  /* 0x2000004bffb97230 */ /* 0x000fc40000004100 */
[----:B------:R-:W-:Y:S02]  /*08a0*/  HADD2.F32 R187, -RZ, R68.H0_H0 ;  /* 0x20000044ffbb7230 */ /* 0x000fe40000004100 */
[----:B------:R-:W-:Y:S02]  /*08b0*/  HADD2.F32 R235, -RZ, R69.H0_H0 ;  /* 0x20000045ffeb7230 */ /* 0x000fe40000004100 */
[----:B------:R-:W-:Y:S02]  /*08c0*/  HADD2.F32 R237, -RZ, R70.H0_H0 ;  /* 0x20000046ffed7230 */ /* 0x000fe40000004100 */
[--C-:B------:R-:W-:Y:S02]  /*08d0*/  HADD2.F32 R239, -RZ, R71.reuse.H0_H0 ;  /* 0x20000047ffef7230 */ /* 0x100fe40000004100 */
[----:B------:R-:W-:Y:S02]  /*08e0*/  HADD2.F32 R241, -RZ, R71.H1_H1 ;  /* 0x30000047fff17230 */ /* 0x000fe40000004100 */
[----:B------:R-:W-:-:S02]  /*08f0*/  HADD2.F32 R243, -RZ, R64.H1_H1 ;  /* 0x30000040fff37230 */ /* 0x000fc40000004100 */
[----:B------:R-:W-:Y:S02]  /*0900*/  HADD2.F32 R245, -RZ, R65.H1_H1 ;  /* 0x30000041fff57230 */ /* 0x000fe40000004100 */
[----:B------:R-:W-:Y:S02]  /*0910*/  HADD2.F32 R247, -RZ, R66.H1_H1 ;  /* 0x30000042fff77230 */ /* 0x000fe40000004100 */
[--C-:B------:R-:W-:Y:S02]  /*0920*/  HADD2.F32 R249, -RZ, R67.reuse.H0_H0 ;  /* 0x20000043fff97230 */ /* 0x100fe40000004100 */
[----:B------:R-:W-:Y:S02]  /*0930*/  HADD2.F32 R251, -RZ, R67.H1_H1 ;  /* 0x30000043fffb7230 */ /* 0x000fe40000004100 */
[--C-:B--2---:R-:W-:Y:S02]  /*0940*/  HADD2.F32 R138, -RZ, R80.reuse.H0_H0 ;  /* 0x20000050ff8a7230 */ /* 0x104fe40000004100 */
[----:B------:R-:W-:-:S02]  /*0950*/  HADD2.F32 R80, -RZ, R80.H1_H1 ;  /* 0x30000050ff507230 */ /* 0x000fc40000004100 */
[--C-:B------:R-:W-:Y:S02]  /*0960*/  HADD2.F32 R144, -RZ, R82.reuse.H0_H0 ;  /* 0x20000052ff907230 */ /* 0x100fe40000004100 */
[C---:B------:R-:W-:Y:S01]  /*0970*/  FADD.FTZ R233, -R137.reuse, R138 ;  /* 0x0000008a89e97221 */ /* 0x040fe20000010100 */
[----:B------:R-:W-:Y:S02]  /*0980*/  HADD2.F32 R82, -RZ, R82.H1_H1 ;  /* 0x30000052ff527230 */ /* 0x000fe40000004100 */
[C---:B------:R-:W-:Y:S01]  /*0990*/  FADD.FTZ R231, -R137.reuse, R80 ;  /* 0x0000005089e77221 */ /* 0x040fe20000010100 */
[--C-:B------:R-:W-:Y:S02]  /*09a0*/  HADD2.F32 R140, -RZ, R81.reuse.H0_H0 ;  /* 0x20000051ff8c7230 */ /* 0x100fe40000004100 */
[C---:B------:R-:W-:Y:S01]  /*09b0*/  FADD.FTZ R229, -R137.reuse, R144 ;  /* 0x0000009089e57221 */ /* 0x040fe20000010100 */
[----:B------:R-:W-:Y:S02]  /*09c0*/  HADD2.F32 R142, -RZ, R81.H1_H1 ;  /* 0x30000051ff8e7230 */ /* 0x000fe40000004100 */
[----:B------:R-:W-:Y:S01]  /*09d0*/  FADD.FTZ R173, -R137, R82 ;  /* 0x0000005289ad7221 */ /* 0x000fe20000010100 */
[----:B---3--:R-:W-:-:S02]  /*09e0*/  HADD2.F32 R174, -RZ, R92.H0_H0 ;  /* 0x2000005cffae7230 */ /* 0x008fc40000004100 */
[C---:B------:R-:W-:Y:S01]  /*09f0*/  FADD.FTZ R177, -R137.reuse, R140 ;  /* 0x0000008c89b17221 */ /* 0x040fe20000010100 */
[----:B------:R-:W-:Y:S02]  /*0a00*/  HADD2.F32 R92, -RZ, R92.H1_H1 ;  /* 0x3000005cff5c7230 */ /* 0x000fe40000004100 */
[C---:B------:R-:W-:Y:S01]  /*0a10*/  FADD.FTZ R175, -R137.reuse, R142 ;  /* 0x0000008e89af7221 */ /* 0x040fe20000010100 */
[--C-:B------:R-:W-:Y:S02]  /*0a20*/  HADD2.F32 R146, -RZ, R83.reuse.H0_H0 ;  /* 0x20000053ff927230 */ /* 0x100fe40000004100 */
[----:B-----5:R-:W-:Y:S01]  /*0a30*/  FMUL.FTZ R177, R136, R177 ;  /* 0x000000b188b17220 */ /* 0x020fe20000410000 */
[----:B------:R-:W-:Y:S02]  /*0a40*/  HADD2.F32 R148, -RZ, R83.H1_H1 ;  /* 0x30000053ff947230 */ /* 0x000fe40000004100 */
[----:B------:R-:W-:Y:S01]  /*0a50*/  FADD.FTZ R153, -R137, R92 ;  /* 0x0000005c89997221 */ /* 0x000fe20000010100 */
[----:B------:R-:W-:-:S02]  /*0a60*/  HADD2.F32 R150, -RZ, R84.H0_H0 ;  /* 0x20000054ff967230 */ /* 0x000fc40000004100 */
[C---:B------:R-:W-:Y:S01]  /*0a70*/  FADD.FTZ R141, -R137.reuse, R174 ;  /* 0x000000ae898d7221 */ /* 0x040fe20000010100 */
[----:B----4-:R-:W-:Y:S02]  /*0a80*/  HADD2.F32 R81, -RZ, R96.H0_H0 ;  /* 0x20000060ff517230 */ /* 0x010fe40000004100 */
[C---:B------:R-:W-:Y:S01]  /*0a90*/  FMUL.FTZ R174, R136.reuse, R175 ;  /* 0x000000af88ae7220 */ /* 0x040fe20000410000 */
[----:B------:R-:W-:Y:S02]  /*0aa0*/  HADD2.F32 R80, -RZ, R76.H0_H0 ;  /* 0x2000004cff507230 */ /* 0x000fe40000004100 */
[----:B------:R-:W-:Y:S01]  /*0ab0*/  FMUL.FTZ R175, R136, R229 ;  /* 0x000000e588af7220 */ /* 0x000fe20000410000 */
[----:B------:R-:W-:Y:S02]  /*0ac0*/  HADD2.F32 R84, -RZ, R84.H1_H1 ;  /* 0x30000054ff547230 */ /* 0x000fe40000004100 */
[----:B------:R-:W-:Y:S01]  /*0ad0*/  FADD.FTZ R227, -R137, R146 ;  /* 0x0000009289e37221 */ /* 0x000fe20000010100 */
[----:B------:R-:W-:-:S02]  /*0ae0*/  HADD2.F32 R164, -RZ, R89.H0_H0 ;  /* 0x20000059ffa47230 */ /* 0x000fc40000004100 */
[----:B------:R-:W-:Y:S01]  /*0af0*/  FMUL.FTZ R207, R80, R81 ;  /* 0x0000005150cf7220 */ /* 0x000fe20000410000 */
[----:B------:R-:W-:Y:S02]  /*0b00*/  HADD2.F32 R166, -RZ, R89.H1_H1 ;  /* 0x30000059ffa67230 */ /* 0x000fe40000004100 */
[C---:B------:R-:W-:Y:S01]  /*0b10*/  FADD.FTZ R169, -R137.reuse, R84 ;  /* 0x0000005489a97221 */ /* 0x040fe20000010100 */
[--C-:B------:R-:W-:Y:S02]  /*0b20*/  HADD2.F32 R170, -RZ, R91.reuse.H0_H0 ;  /* 0x2000005bffaa7230 */ /* 0x100fe40000004100 */
[----:B------:R-:W-:Y:S01]  /*0b30*/  FMUL.FTZ R80, R136, R233 ;  /* 0x000000e988507220 */ /* 0x000fe20000410000 */
[----:B------:R-:W-:Y:S02]  /*0b40*/  HADD2.F32 R172, -RZ, R91.H1_H1 ;  /* 0x3000005bffac7230 */ /* 0x000fe40000004100 */
[----:B------:R-:W-:Y:S01]  /*0b50*/  FADD.FTZ R171, -R137, R148 ;  /* 0x0000009489ab7221 */ /* 0x000fe20000010100 */
[----:B------:R-:W-:-:S02]  /*0b60*/  HADD2.F32 R83, -RZ, R96.H1_H1 ;  /* 0x30000060ff537230 */ /* 0x000fc40000004100 */
[C---:B------:R-:W-:Y:S01]  /*0b70*/  FADD.FTZ R157, -R137.reuse, R170 ;  /* 0x000000aa899d7221 */ /* 0x040fe20000010100 */
[----:B------:R-:W-:Y:S02]  /*0b80*/  HADD2.F32 R162, -RZ, R88.H0_H0 ;  /* 0x20000058ffa27230 */ /* 0x000fe40000004100 */
[----:B------:R-:W-:Y:S01]  /*0b90*/  FADD.FTZ R155, -R137, R172 ;  /* 0x000000ac899b7221 */ /* 0x000fe20000010100 */
[--C-:B------:R-:W-:Y:S02]  /*0ba0*/  HADD2.F32 R92, -RZ, R102.reuse.H0_H0 ;  /* 0x20000066ff5c7230 */ /* 0x100fe40000004100 */
[C---:B------:R-:W-:Y:S01]  /*0bb0*/  FMUL.FTZ R172, R136.reuse, R173 ;  /* 0x000000ad88ac7220 */ /* 0x040fe20000410000 */
[----:B------:R-:W-:Y:S02]  /*0bc0*/  HADD2.F32 R89, -RZ, R102.H1_H1 ;  /* 0x30000066ff597230 */ /* 0x000fe40000004100 */
[----:B------:R-:W-:Y:S01]  /*0bd0*/  FMUL.FTZ R173, R136, R227 ;  /* 0x000000e388ad7220 */ /* 0x000fe20000410000 */
[----:B------:R-:W-:-:S02]  /*0be0*/  HADD2.F32 R96, -RZ, R104.H0_H0 ;  /* 0x20000068ff607230 */ /* 0x000fc40000004100 */
[C---:B------:R-:W-:Y:S01]  /*0bf0*/  FADD.FTZ R225, -R137.reuse, R150 ;  /* 0x0000009689e17221 */ /* 0x040fe20000010100 */
[----:B------:R-:W-:Y:S02]  /*0c00*/  HADD2.F32 R91, -RZ, R104.H1_H1 ;  /* 0x30000068ff5b7230 */ /* 0x000fe40000004100 */
[C---:B------:R-:W-:Y:S01]  /*0c10*/  FMUL.FTZ R170, R136.reuse, R171 ;  /* 0x000000ab88aa7220 */ /* 0x040fe20000410000 */
[----:B------:R-:W-:Y:S02]  /*0c20*/  HADD2.F32 R88, -RZ, R88.H1_H1 ;  /* 0x30000058ff587230 */ /* 0x000fe40000004100 */
[----:B------:R-:W-:Y:S01]  /*0c30*/  FMUL.FTZ R171, R136, R225 ;  /* 0x000000e188ab7220 */ /* 0x000fe20000410000 */
[--C-:B------:R-:W-:Y:S02]  /*0c40*/  HADD2.F32 R102, -RZ, R107.reuse.H0_H0 ;  /* 0x2000006bff667230 */ /* 0x100fe40000004100 */
[----:B------:R-:W-:Y:S01]  /*0c50*/  FADD.FTZ R145, -R137, R166 ;  /* 0x000000a689917221 */ /* 0x000fe20000010100 */
[----:B------:R-:W-:-:S02]  /*0c60*/  HADD2.F32 R212, -RZ, R107.H1_H1 ;  /* 0x3000006bffd47230 */ /* 0x000fc40000004100 */
[----:B------:R-:W-:Y:S01]  /*0c70*/  FADD.FTZ R215, -R137, R88 ;  /* 0x0000005889d77221 */ /* 0x000fe20000010100 */
[----:B------:R-:W-:Y:S02]  /*0c80*/  HADD2.F32 R104, -RZ, R76.H1_H1 ;  /* 0x3000004cff687230 */ /* 0x000fe40000004100 */
[----:B------:R-:W-:Y:S01]  /*0c90*/  FMUL.FTZ R200, R183, R92 ;  /* 0x0000005cb7c87220 */ /* 0x000fe20000410000 */
[----:B------:R-:W-:Y:S02]  /*0ca0*/  HADD2.F32 R178, -RZ, R93.H1_H1 ;  /* 0x3000005dffb27230 */ /* 0x000fe40000004100 */
[----:B------:R-:W-:Y:S01]  /*0cb0*/  FADD.FTZ R161, -R137, R164 ;  /* 0x000000a489a17221 */ /* 0x000fe20000010100 */
[----:B------:R-:W-:Y:S02]  /*0cc0*/  HADD2.F32 R82, -RZ, R97.H0_H0 ;  /* 0x20000061ff527230 */ /* 0x000fe40000004100 */
[----:B------:R-:W-:Y:S01]  /*0cd0*/  FMUL.FTZ R205, R104, R83 ;  /* 0x0000005368cd7220 */ /* 0x000fe20000410000 */
[----:B------:R-:W-:-:S02]  /*0ce0*/  HADD2.F32 R107, -RZ, R77.H0_H0 ;  /* 0x2000004dff6b7230 */ /* 0x000fc40000004100 */
[----:B------:R-:W-:Y:S01]  /*0cf0*/  FADD.FTZ R151, -R137, R178 ;  /* 0x000000b289977221 */ /* 0x000fe20000010100 */
[--C-:B------:R-:W-:Y:S02]  /*0d00*/  HADD2.F32 R211, -RZ, R109.reuse.H0_H0 ;  /* 0x2000006dffd37230 */ /* 0x100fe40000004100 */
[----:B------:R-:W-:Y:S01]  /*0d10*/  FADD.FTZ R104, RZ, R207 ;  /* 0x000000cfff687221 */ /* 0x000fe20000010000 */
[----:B------:R-:W-:Y:S02]  /*0d20*/  HADD2.F32 R216, -RZ, R109.H1_H1 ;  /* 0x3000006dffd87230 */ /* 0x000fe40000004100 */
[----:B------:R-:W-:Y:S01]  /*0d30*/  FMUL.FTZ R210, R107, R82 ;  /* 0x000000526bd27220 */ /* 0x000fe20000410000 */
[----:B------:R-:W-:Y:S02]  /*0d40*/  HADD2.F32 R84, -RZ, R98.H0_H0 ;  /* 0x20000062ff547230 */ /* 0x000fe40000004100 */
[----:B------:R-:W-:Y:S01]  /*0d50*/  FMUL.FTZ R178, R136, R231 ;  /* 0x000000e788b27220 */ /* 0x000fe20000410000 */
[----:B------:R-:W-:-:S02]  /*0d60*/  HADD2.F32 R109, -RZ, R78.H0_H0 ;  /* 0x2000004eff6d7230 */ /* 0x000fc40000004100 */
[----:B------:R-:W-:Y:S01]  /*0d70*/  FFMA.FTZ R107, R80, R207, RZ ;  /* 0x000000cf506b7223 */ /* 0x000fe200000100ff */
[--C-:B------:R-:W-:Y:S02]  /*0d80*/  HADD2.F32 R158, -RZ, R87.reuse.H0_H0 ;  /* 0x20000057ff9e7230 */ /* 0x100fe40000004100 */
[----:B------:R-:W-:Y:S01]  /*0d90*/  FADD.FTZ R163, -R137, R162 ;  /* 0x000000a289a37221 */ /* 0x000fe20000010100 */
[----:B------:R-:W-:Y:S02]  /*0da0*/  HADD2.F32 R160, -RZ, R87.H1_H1 ;  /* 0x30000057ffa07230 */ /* 0x000fe40000004100 */
[----:B------:R-:W-:Y:S01]  /*0db0*/  FMUL.FTZ R208, R109, R84 ;  /* 0x000000546dd07220 */ /* 0x000fe20000410000 */
[----:B------:R-:W-:Y:S02]  /*0dc0*/  HADD2.F32 R176, -RZ, R93.H0_H0 ;  /* 0x2000005dffb07230 */ /* 0x000fe40000004100 */
[----:B------:R-:W-:Y:S01]  /*0dd0*/  FADD.FTZ R109, R104, R205 ;  /* 0x000000cd686d7221 */ /* 0x000fe20000010000 */
[----:B------:R-:W-:-:S02]  /*0de0*/  HADD2.F32 R88, -RZ, R100.H0_H0 ;  /* 0x20000064ff587230 */ /* 0x000fc40000004100 */
[----:B------:R-:W-:Y:S01]  /*0df0*/  FFMA.FTZ R104, R178, R205, R107 ;  /* 0x000000cdb2687223 */ /* 0x000fe2000001006b */
[----:B------:R-:W-:Y:S02]  /*0e00*/  HADD2.F32 R87, -RZ, R100.H1_H1 ;  /* 0x30000064ff577230 */ /* 0x000fe40000004100 */
[----:B------:R-:W-:Y:S01]  /*0e10*/  FADD.FTZ R165, -R137, R158 ;  /* 0x0000009e89a57221 */ /* 0x000fe20000010100 */
[--C-:B------:R-:W-:Y:S02]  /*0e20*/  HADD2.F32 R100, -RZ, R106.reuse.H0_H0 ;  /* 0x2000006aff647230 */ /* 0x100fe40000004100 */
[----:B------:R-:W-:Y:S01]  /*0e30*/  FFMA.FTZ R107, R177, R210, R104 ;  /* 0x000000d2b16b7223 */ /* 0x000fe20000010068 */
[----:B------:R-:W-:Y:S02]  /*0e40*/  HADD2.F32 R93, -RZ, R106.H1_H1 ;  /* 0x3000006aff5d7230 */ /* 0x000fe40000004100 */
[----:B------:R-:W-:Y:S01]  /*0e50*/  FMUL.FTZ R204, R179, R88 ;  /* 0x00000058b3cc7220 */ /* 0x000fe20000410000 */
[----:B------:R-:W-:-:S02]  /*0e60*/  HADD2.F32 R97, -RZ, R97.H1_H1 ;  /* 0x30000061ff617230 */ /* 0x000fc40000004100 */
[----:B------:R-:W-:Y:S01]  /*0e70*/  FADD.FTZ R217, -R137, R160 ;  /* 0x000000a089d97221 */ /* 0x000fe20000010100 */
[----:B------:R-:W-:Y:S02]  /*0e80*/  HADD2.F32 R106, -RZ, R77.H1_H1 ;  /* 0x3000004dff6a7230 */ /* 0x000fe40000004100 */
[C---:B------:R-:W-:Y:S01]  /*0e90*/  FMUL.FTZ R165, R136.reuse, R165 ;  /* 0x000000a588a57220 */ /* 0x040fe20000410000 */
[--C-:B------:R-:W-:Y:S02]  /*0ea0*/  HADD2.F32 R156, -RZ, R86.reuse.H0_H0 ;  /* 0x20000056ff9c7230 */ /* 0x100fe40000004100 */
[----:B------:R-:W-:Y:S01]  /*0eb0*/  FMUL.FTZ R162, R136, R217 ;  /* 0x000000d988a27220 */ /* 0x000fe20000410000 */
[----:B------:R-:W-:Y:S02]  /*0ec0*/  HADD2.F32 R86, -RZ, R86.H1_H1 ;  /* 0x30000056ff567230 */ /* 0x000fe40000004100 */
[----:B------:R-:W-:Y:S01]  /*0ed0*/  FMUL.FTZ R203, R106, R97 ;  /* 0x000000616acb7220 */ /* 0x000fe20000410000 */
[----:B------:R-:W-:Y:S01]  /*0ee0*/  FADD.FTZ R106, R109, R210 ;  /* 0x000000d26d6a7221 */ /* 0x000fe20000010000 */
[----:B------:R-:W-:-:S02]  /*0ef0*/  HADD2.F32 R152, -RZ, R85.H0_H0 ;  /* 0x20000055ff987230 */ /* 0x000fc40000004100 */
[C---:B------:R-:W-:Y:S01]  /*0f00*/  FADD.FTZ R167, -R137.reuse, R156 ;  /* 0x0000009c89a77221 */ /* 0x040fe20000010100 */
[----:B------:R-:W-:Y:S02]  /*0f10*/  HADD2.F32 R154, -RZ, R85.H1_H1 ;  /* 0x30000055ff9a7230 */ /* 0x000fe40000004100 */
[----:B------:R-:W-:Y:S01]  /*0f20*/  FADD.FTZ R109, R106, R203 ;  /* 0x000000cb6a6d7221 */ /* 0x000fe20000010000 */
[--C-:B------:R-:W-:Y:S02]  /*0f30*/  HADD2.F32 R209, -RZ, R108.reuse.H0_H0 ;  /* 0x2000006cffd17230 */ /* 0x100fe40000004100 */
[----:B------:R-:W-:Y:S01]  /*0f40*/  FFMA.FTZ R104, R174, R203, R107 ;  /* 0x000000cbae687223 */ /* 0x000fe2000001006b */
[----:B------:R-:W-:Y:S02]  /*0f50*/  HADD2.F32 R214, -RZ, R108.H1_H1 ;  /* 0x3000006cffd67230 */ /* 0x000fe40000004100 */
[----:B------:R-:W-:Y:S01]  /*0f60*/  FADD.FTZ R219, -R137, R86 ;  /* 0x0000005689db7221 */ /* 0x000fe20000010100 */
[----:B------:R-:W-:-:S02]  /*0f70*/  HADD2.F32 R85, -RZ, R98.H1_H1 ;  /* 0x30000062ff557230 */ /* 0x000fc40000004100 */
[----:B------:R-:W-:Y:S01]  /*0f80*/  FADD.FTZ R106, R109, R208 ;  /* 0x000000d06d6a7221 */ /* 0x000fe20000010000 */
[----:B------:R-:W-:Y:S02]  /*0f90*/  HADD2.F32 R108, -RZ, R78.H1_H1 ;  /* 0x3000004eff6c7230 */ /* 0x000fe40000004100 */
[----:B------:R-:W-:Y:S01]  /*0fa0*/  FFMA.FTZ R107, R175, R208, R104 ;  /* 0x000000d0af6b7223 */ /* 0x000fe20000010068 */
[--C-:B------:R-:W-:Y:S02]  /*0fb0*/  HADD2.F32 R220, -RZ, R111.reuse.H0_H0 ;  /* 0x2000006fffdc7230 */ /* 0x100fe40000004100 */
[----:B------:R-:W-:Y:S01]  /*0fc0*/  FADD.FTZ R223, -R137, R152 ;  /* 0x0000009889df7221 */ /* 0x000fe20000010100 */
[----:B------:R-:W-:Y:S02]  /*0fd0*/  HADD2.F32 R222, -RZ, R111.H1_H1 ;  /* 0x3000006fffde7230 */ /* 0x000fe40000004100 */
[----:B------:R-:W-:Y:S01]  /*0fe0*/  FMUL.FTZ R201, R108, R85 ;  /* 0x000000556cc97220 */ /* 0x000fe20000410000 */
[----:B------:R-:W-:-:S02]  /*0ff0*/  HADD2.F32 R86, -RZ, R99.H0_H0 ;  /* 0x20000063ff567230 */ /* 0x000fc40000004100 */
[----:B------:R-:W-:Y:S01]  /*1000*/  FADD.FTZ R221, -R137, R154 ;  /* 0x0000009a89dd7221 */ /* 0x000fe20000010100 */
[----:B------:R-:W-:Y:S02]  /*1010*/  HADD2.F32 R111, -RZ, R79.H0_H0 ;  /* 0x2000004fff6f7230 */ /* 0x000fe40000004100 */
[----:B------:R-:W-:Y:S01]  /*1020*/  FADD.FTZ R109, R106, R201 ;  /* 0x000000c96a6d7221 */ /* 0x000fe20000010000 */
[--C-:B------:R-:W-:Y:S02]  /*1030*/  HADD2.F32 R213, -RZ, R110.reuse.H0_H0 ;  /* 0x2000006effd57230 */ /* 0x100fe40000004100 */
[----:B------:R-:W-:Y:S01]  /*1040*/  FFMA.FTZ R104, R172, R201, R107 ;  /* 0x000000c9ac687223 */ /* 0x000fe2000001006b */
[----:B------:R-:W-:Y:S02]  /*1050*/  HADD2.F32 R218, -RZ, R110.H1_H1 ;  /* 0x3000006effda7230 */ /* 0x000fe40000004100 */
[----:B------:R-:W-:Y:S01]  /*1060*/  FMUL.FTZ R206, R111, R86 ;  /* 0x000000566fce7220 */ /* 0x000fe20000410000 */
[----:B------:R-:W-:-:S02]  /*1070*/  HADD2.F32 R99, -RZ, R99.H1_H1 ;  /* 0x30000063ff637230 */ /* 0x000fc40000004100 */
[----:B------:R-:W-:Y:S01]  /*1080*/  FMUL.FTZ R166, R136, R221 ;  /* 0x000000dd88a67220 */ /* 0x000fe20000410000 */
[----:B------:R-:W-:Y:S02]  /*1090*/  HADD2.F32 R110, -RZ, R79.H1_H1 ;  /* 0x3000004fff6e7230 */ /* 0x000fe40000004100 */
[----:B------:R-:W-:Y:S01]  /*10a0*/  FADD.FTZ R106, R109, R206 ;  /* 0x000000ce6d6a7221 */ /* 0x000fe20000010000 */
[--C-:B------:R-:W-:Y:S02]  /*10b0*/  HADD2.F32 R168, -RZ, R90.reuse.H0_H0 ;  /* 0x2000005affa87230 */ /* 0x100fe40000004100 */
[----:B------:R-:W-:Y:S01]  /*10c0*/  FFMA.FTZ R107, R173, R206, R104 ;  /* 0x000000cead6b7223 */ /* 0x000fe20000010068 */
[----:B------:R-:W-:Y:S02]  /*10d0*/  HADD2.F32 R90, -RZ, R90.H1_H1 ;  /* 0x3000005aff5a7230 */ /* 0x000fe40000004100 */
[----:B------:R-:W-:Y:S01]  /*10e0*/  FMUL.FTZ R199, R110, R99 ;  /* 0x000000636ec77220 */ /* 0x000fe20000410000 */
[----:B------:R-:W-:-:S02]  /*10f0*/  HADD2.F32 R138, -RZ, R72.H1_H1 ;  /* 0x30000048ff8a7230 */ /* 0x000fc40000004100 */
[C---:B------:R-:W-:Y:S01]  /*1100*/  FADD.FTZ R159, -R137.reuse, R168 ;  /* 0x000000a8899f7221 */ /* 0x040fe20000010100 */
[----:B------:R-:W-:Y:S01]  /*1110*/  FMUL.FTZ R168, R136, R169 ;  /* 0x000000a988a87220 */ /* 0x000fe20000410000 */
[----:B------:R-:W-:Y:S01]  /*1120*/  FADD.FTZ R109, R106, R199 ;  /* 0x000000c76a6d7221 */ /* 0x000fe20000010000 */
[----:B------:R-:W-:Y:S01]  /*1130*/  FFMA.FTZ R104, R170, R199, R107 ;  /* 0x000000c7aa687223 */ /* 0x000fe2000001006b */
[----:B------:R-:W-:Y:S01]  /*1140*/  FADD.FTZ R143, -R137, R90 ;  /* 0x0000005a898f7221 */ /* 0x000fe20000010100 */
[--C-:B------:R-:W-:Y:S02]  /*1150*/  HADD2.F32 R90, -RZ, R101.reuse.H0_H0 ;  /* 0x20000065ff5a7230 */ /* 0x100fe40000004100 */
[----:B------:R-:W-:Y:S01]  /*1160*/  FMUL.FTZ R197, R138, R87 ;  /* 0x000000578ac57220 */ /* 0x000fe20000410000 */
[----:B------:R-:W-:Y:S01]  /*1170*/  FADD.FTZ R106, R109, R204 ;  /* 0x000000cc6d6a7221 */ /* 0x000fe20000010000 */
[----:B------:R-:W-:Y:S01]  /*1180*/  FFMA.FTZ R107, R171, R204, R104 ;  /* 0x000000ccab6b7223 */ /* 0x000fe20000010068 */
[----:B------:R-:W-:-:S02]  /*1190*/  HADD2.F32 R101, -RZ, R101.H1_H1 ;  /* 0x30000065ff657230 */ /* 0x000fc40000004100 */
[----:B------:R-:W-:Y:S01]  /*11a0*/  FMUL.FTZ R202, R181, R90 ;  /* 0x0000005ab5ca7220 */ /* 0x000fe20000410000 */
[----:B------:R-:W-:Y:S02]  /*11b0*/  HADD2.F32 R140, -RZ, R73.H1_H1 ;  /* 0x30000049ff8c7230 */ /* 0x000fe40000004100 */
[----:B------:R-:W-:Y:S01]  /*11c0*/  FADD.FTZ R109, R106, R197 ;  /* 0x000000c56a6d7221 */ /* 0x000fe20000010000 */
[----:B------:R-:W-:Y:S01]  /*11d0*/  FMUL.FTZ R169, R136, R223 ;  /* 0x000000df88a97220 */ /* 0x000fe20000410000 */
[----:B------:R-:W-:Y:S01]  /*11e0*/  FFMA.FTZ R104, R168, R197, R107 ;  /* 0x000000c5a8687223 */ /* 0x000fe2000001006b */
[--C-:B------:R-:W-:Y:S02]  /*11f0*/  HADD2.F32 R180, -RZ, R94.reuse.H0_H0 ;  /* 0x2000005effb47230 */ /* 0x100fe40000004100 */
[----:B------:R-:W-:Y:S01]  /*1200*/  FMUL.FTZ R195, R140, R101 ;  /* 0x000000658cc37220 */ /* 0x000fe20000410000 */
[----:B------:R-:W-:Y:S01]  /*1210*/  FADD.FTZ R106, R109, R202 ;  /* 0x000000ca6d6a7221 */ /* 0x000fe20000010000 */
[----:B------:R-:W-:-:S02]  /*1220*/  HADD2.F32 R94, -RZ, R94.H1_H1 ;  /* 0x3000005eff5e7230 */ /* 0x000fc40000004100 */
[----:B------:R-:W-:Y:S01]  /*1230*/  FFMA.FTZ R107, R169, R202, R104 ;  /* 0x000000caa96b7223 */ /* 0x000fe20000010068 */
[----:B------:R-:W-:Y:S02]  /*1240*/  HADD2.F32 R142, -RZ, R74.H1_H1 ;  /* 0x3000004aff8e7230 */ /* 0x000fe40000004100 */
[----:B------:R-:W-:Y:S01]  /*1250*/  FADD.FTZ R109, R106, R195 ;  /* 0x000000c36a6d7221 */ /* 0x000fe20000010000 */
[----:B------:R-:W-:Y:S01]  /*1260*/  FMUL.FTZ R167, R136, R167 ;  /* 0x000000a788a77220 */ /* 0x000fe20000410000 */
[----:B------:R-:W-:Y:S01]  /*1270*/  FFMA.FTZ R104, R166, R195, R107 ;  /* 0x000000c3a6687223 */ /* 0x000fe2000001006b */
[----:B------:R-:W-:Y:S01]  /*1280*/  FADD.FTZ R149, -R137, R94 ;  /* 0x0000005e89957221 */ /* 0x000fe20000010100 */
[----:B------:R-:W-:Y:S02]  /*1290*/  HADD2.F32 R94, -RZ, R103.H0_H0 ;  /* 0x20000067ff5e7230 */ /* 0x000fe40000004100 */
[----:B------:R-:W-:Y:S01]  /*12a0*/  FMUL.FTZ R193, R142, R89 ;  /* 0x000000598ec17220 */ /* 0x000fe20000410000 */
[----:B------:R-:W-:Y:S01]  /*12b0*/  FADD.FTZ R106, R109, R200 ;  /* 0x000000c86d6a7221 */ /* 0x000fe20000010000 */
[----:B------:R-:W-:Y:S01]  /*12c0*/  FMUL.FTZ R164, R136, R219 ;  /* 0x000000db88a47220 */ /* 0x000fe20000410000 */
[----:B------:R-:W-:Y:S01]  /*12d0*/  FFMA.FTZ R107, R167, R200, R104 ;  /* 0x000000c8a76b7223 */ /* 0x000fe20000010068 */
[----:B------:R-:W-:-:S02]  /*12e0*/  HADD2.F32 R150, -RZ, R70.H1_H1 ;  /* 0x30000046ff967230 */ /* 0x000fc40000004100 */
[----:B------:R-:W-:Y:S01]  /*12f0*/  FMUL.FTZ R198, R185, R94 ;  /* 0x0000005eb9c67220 */ /* 0x000fe20000410000 */
[--C-:B------:R-:W-:Y:S02]  /*1300*/  HADD2.F32 R182, -RZ, R95.reuse.H0_H0 ;  /* 0x2000005fffb67230 */ /* 0x100fe40000004100 */
[----:B------:R-:W-:Y:S01]  /*1310*/  FADD.FTZ R109, R106, R193 ;  /* 0x000000c16a6d7221 */ /* 0x000fe20000010000 */
[----:B------:R-:W-:Y:S02]  /*1320*/  HADD2.F32 R184, -RZ, R95.H1_H1 ;  /* 0x3000005fffb87230 */ /* 0x000fe40000004100 */
[----:B------:R-:W-:Y:S01]  /*1330*/  FADD.FTZ R95, -R137, R180 ;  /* 0x000000b4895f7221 */ /* 0x000fe20000010100 */
[----:B------:R-:W-:Y:S02]  /*1340*/  HADD2.F32 R103, -RZ, R103.H1_H1 ;  /* 0x30000067ff677230 */ /* 0x000fe40000004100 */
[----:B------:R-:W-:Y:S01]  /*1350*/  FFMA.FTZ R104, R164, R193, R107 ;  /* 0x000000c1a4687223 */ /* 0x000fe2000001006b */
[----:B------:R-:W-:-:S02]  /*1360*/  HADD2.F32 R144, -RZ, R75.H1_H1 ;  /* 0x3000004bff907230 */ /* 0x000fc40000004100 */
[----:B------:R-:W-:Y:S01]  /*1370*/  FMUL.FTZ R185, R150, R93 ;  /* 0x0000005d96b97220 */ /* 0x000fe20000410000 */
[----:B------:R-:W-:Y:S01]  /*1380*/  FMUL.FTZ R150, R136, R95 ;  /* 0x0000005f88967220 */ /* 0x000fe20000410000 */
[----:B------:R-:W-:Y:S01]  /*1390*/  FADD.FTZ R106, R109, R198 ;  /* 0x000000c66d6a7221 */ /* 0x000fe20000010000 */
[----:B------:R-:W-:Y:S01]  /*13a0*/  FFMA.FTZ R95, R165, R198, R104 ;  /* 0x000000c6a55f7223 */ /* 0x000fe20000010068 */
[----:B------:R-:W-:Y:S01]  /*13b0*/  FMUL.FTZ R191, R144, R103 ;  /* 0x0000006790bf7220 */ /* 0x000fe20000410000 */
[----:B------:R-:W-:Y:S02]  /*13c0*/  HADD2.F32 R146, -RZ, R68.H1_H1 ;  /* 0x30000044ff927230 */ /* 0x000fe40000004100 */
[----:B------:R-:W-:Y:S01]  /*13d0*/  FMUL.FTZ R196, R187, R96 ;  /* 0x00000060bbc47220 */ /* 0x000fe20000410000 */
[----:B------:R-:W-:Y:S01]  /*13e0*/  FMUL.FTZ R163, R136, R163 ;  /* 0x000000a388a37220 */ /* 0x000fe20000410000 */
[----:B------:R-:W-:Y:S01]  /*13f0*/  FADD.FTZ R107, R106, R191 ;  /* 0x000000bf6a6b7221 */ /* 0x000fe20000010000 */
[----:B------:R-:W-:Y:S01]  /*1400*/  FFMA.FTZ R104, R162, R191, R95 ;  /* 0x000000bfa2687223 */ /* 0x000fe2000001005f */
[----:B------:R-:W-:-:S02]  /*1410*/  HADD2.F32 R98, -RZ, R105.H0_H0 ;  /* 0x20000069ff627230 */ /* 0x000fc40000004100 */
[----:B------:R-:W-:Y:S01]  /*1420*/  FMUL.FTZ R189, R146, R91 ;  /* 0x0000005b92bd7220 */ /* 0x000fe20000410000 */
[----:B------:R-:W-:Y:S01]  /*1430*/  FADD.FTZ R106, R107, R196 ;  /* 0x000000c46b6a7221 */ /* 0x000fe20000010000 */
[----:B------:R-:W-:Y:S01]  /*1440*/  FMUL.FTZ R160, R136, R215 ;  /* 0x000000d788a07220 */ /* 0x000fe20000410000 */
[----:B------:R-:W-:Y:S01]  /*1450*/  FFMA.FTZ R95, R163, R196, R104 ;  /* 0x000000c4a35f7223 */ /* 0x000fe20000010068 */
[----:B------:R-:W-:Y:S02]  /*1460*/  HADD2.F32 R105, -RZ, R105.H1_H1 ;  /* 0x30000069ff697230 */ /* 0x000fe40000004100 */
[----:B------:R-:W-:Y:S01]  /*1470*/  FMUL.FTZ R194, R235, R98 ;  /* 0x00000062ebc27220 */ /* 0x000fe20000410000 */
[----:B------:R-:W-:Y:S02]  /*1480*/  HADD2.F32 R148, -RZ, R69.H1_H1 ;  /* 0x30000045ff947230 */ /* 0x000fe40000004100 */
[----:B------:R-:W-:Y:S01]  /*1490*/  FADD.FTZ R107, R106, R189 ;  /* 0x000000bd6a6b7221 */ /* 0x000fe20000010000 */
[----:B------:R-:W-:Y:S01]  /*14a0*/  FMUL.FTZ R161, R136, R161 ;  /* 0x000000a188a17220 */ /* 0x000fe20000410000 */
[----:B------:R-:W-:Y:S01]  /*14b0*/  FFMA.FTZ R104, R160, R189, R95 ;  /* 0x000000bda0687223 */ /* 0x000fe2000001005f */
        /* <DEDUP_REMOVED lines=17> */
[----:B------:R-:W-:-:S02]  /*15d0*/  HADD2.F32 R152, -RZ, R64.H0_H0 ;  /* 0x20000040ff987230 */ /* 0x000fc40000004100 */
[----:B------:R-:W-:Y:S01]  /*15e0*/  FMUL.FTZ R188, R241, R212 ;  /* 0x000000d4f1bc7220 */ /* 0x000fe20000410000 */
[----:B------:R-:W-:Y:S02]  /*15f0*/  HADD2.F32 R154, -RZ, R65.H0_H0 ;  /* 0x20000041ff9a7230 */ /* 0x000fe40000004100 */
[----:B------:R-:W-:Y:S01]  /*1600*/  FADD.FTZ R107, R107, R190 ;  /* 0x000000be6b6b7221 */ /* 0x000fe20000010000 */
[----:B------:R-:W-:Y:S01]  /*1610*/  FMUL.FTZ R155, R136, R155 ;  /* 0x0000009b889b7220 */ /* 0x000fe20000410000 */
[----:B------:R-:W-:Y:S01]  /*1620*/  FFMA.FTZ R104, R157, R190, R104 ;  /* 0x000000be9d687223 */ /* 0x000fe20000010068 */
[----:B------:R-:W-:Y:S01]  /*1630*/  FMUL.FTZ R183, R152, R209 ;  /* 0x000000d198b77220 */ /* 0x000fe20000410000 */
[----:B------:R-:W-:Y:S01]  /*1640*/  FMUL.FTZ R181, R154, R211 ;  /* 0x000000d39ab57220 */ /* 0x000fe20000410000 */
[----:B------:R-:W-:Y:S01]  /*1650*/  FADD.FTZ R106, R107, R188 ;  /* 0x000000bc6b6a7221 */ /* 0x000fe20000010000 */
[----:B------:R-:W-:Y:S01]  /*1660*/  FMUL.FTZ R154, R136, R141 ;  /* 0x0000008d889a7220 */ /* 0x000fe20000410000 */
[----:B------:R-:W-:Y:S01]  /*1670*/  FFMA.FTZ R95, R155, R188, R104 ;  /* 0x000000bc9b5f7223 */ /* 0x000fe20000010068 */
[----:B------:R-:W-:Y:S01]  /*1680*/  FMUL.FTZ R186, R243, R214 ;  /* 0x000000d6f3ba7220 */ /* 0x000fe20000410000 */
[----:B------:R-:W-:Y:S01]  /*1690*/  FADD.FTZ R107, R106, R183 ;  /* 0x000000b76a6b7221 */ /* 0x000fe20000010000 */
[----:B------:R-:W-:Y:S01]  /*16a0*/  FADD.FTZ R139, -R137, R176 ;  /* 0x000000b0898b7221 */ /* 0x000fe20000010100 */
[----:B------:R-:W-:Y:S01]  /*16b0*/  FMUL.FTZ R153, R136, R153 ;  /* 0x0000009988997220 */ /* 0x000fe20000410000 */
[----:B------:R-:W-:Y:S01]  /*16c0*/  FFMA.FTZ R104, R154, R183, R95 ;  /* 0x000000b79a687223 */ /* 0x000fe2000001005f */
[----:B------:R-:W-:Y:S01]  /*16d0*/  FADD.FTZ R106, R107, R186 ;  /* 0x000000ba6b6a7221 */ /* 0x000fe20000010000 */
[----:B------:R-:W-:Y:S01]  /*16e0*/  FMUL.FTZ R152, R136, R139 ;  /* 0x0000008b88987220 */ /* 0x000fe20000410000 */
[----:B------:R-:W-:Y:S01]  /*16f0*/  FADD.FTZ R147, -R137, R182 ;  /* 0x000000b689937221 */ /* 0x000fe20000010100 */
[----:B------:R-:W-:Y:S01]  /*1700*/  FFMA.FTZ R95, R153, R186, R104 ;  /* 0x000000ba995f7223 */ /* 0x000fe20000010068 */
[----:B------:R-:W-:Y:S01]  /*1710*/  FADD.FTZ R137, -R137, R184 ;  /* 0x000000b889897221 */ /* 0x000fe20000010100 */
        /* <DEDUP_REMOVED lines=50> */
[C---:B------:R-:W-:Y:S01]  /*1a40*/  FFMA.FTZ R104, R145.reuse, R176, R104 ;  /* 0x000000b091687223 */ /* 0x040fe20000010068 */
[----:B------:R-:W-:Y:S01]  /*1a50*/  FMUL.FTZ R95, R145, R222 ;  /* 0x000000de915f7220 */ /* 0x000fe20000410000 */
[----:B------:R-:W-:Y:S06]  /*1a60*/  BRA `(.L_x_1857) ;  /* 0x0000001000f87947 */ /* 0x000fec0003800000 */
.L_x_1856:
[----:B------:R-:W0:Y:S01]  /*1a70*/  LDC.64 R48, c[0x0][0x3a8] ;  /* 0x0000ea00ff307b82 */ /* 0x000e220000000a00 */
[C---:B------:R-:W-:Y:S02]  /*1a80*/  IADD3 R134, PT, PT, R135.reuse, 0x20, RZ ;  /* 0x0000002087867810 */ /* 0x040fe40007ffe0ff */
        /* <DEDUP_REMOVED lines=8> */
[----:B------:R-:W0:Y:S01]  /*1b10*/  LDC.64 R48, c[0x0][0x428] ;  /* 0x00010a00ff307b82 */ /* 0x000e220000000a00 */
[----:B------:R-:W4:Y:S04]  /*1b20*/  LDG.E.128 R88, desc[UR6][R88.64] ;  /* 0x0000000658587981 */ /* 0x000f28000c1e1d00 */
[----:B------:R-:W3:Y:S01]  /*1b30*/  LDG.E.128 R92, desc[UR6][R92.64] ;  /* 0x000000065c5c7981 */ /* 0x000ee2000c1e1d00 */
[----:B0-----:R-:W-:-:S04]  /*1b40*/  IMAD.WIDE.U32 R96, R135, 0x10, R48 ;  /* 0x0000001087607825 */ /* 0x001fc800078e0030 */
[--C-:B------:R-:W-:Y:S02]  /*1b50*/  IMAD.WIDE.U32 R100, R134, 0x10, R48.reuse ;  /* 0x0000001086647825 */ /* 0x100fe400078e0030 */
[----:B------:R-:W4:Y:S02]  /*1b60*/  LDG.E.128 R96, desc[UR6][R96.64] ;  /* 0x0000000660607981 */ /* 0x000f24000c1e1d00 */
[--C-:B------:R-:W-:Y:S02]  /*1b70*/  IMAD.WIDE.U32 R104, R133, 0x10, R48.reuse ;  /* 0x0000001085687825 */ /* 0x100fe400078e0030 */
[----:B------:R-:W4:Y:S02]  /*1b80*/  LDG.E.128 R100, desc[UR6][R100.64] ;  /* 0x0000000664647981 */ /* 0x000f24000c1e1d00 */
[----:B------:R-:W-:Y:S02]  /*1b90*/  IMAD.WIDE.U32 R108, R132, 0x10, R48 ;  /* 0x00000010846c7825 */ /* 0x000fe400078e0030 */
[----:B------:R-:W4:Y:S01]  /*1ba0*/  LDG.E.128 R104, desc[UR6][R104.64] ;  /* 0x0000000668687981 */ /* 0x000f22000c1e1d00 */
[----:B------:R-:W0:Y:S03]  /*1bb0*/  LDC.64 R48, c[0x0][0x438] ;  /* 0x00010e00ff307b82 */ /* 0x000e260000000a00 */
[----:B------:R-:W4:Y:S01]  /*1bc0*/  LDG.E.128 R108, desc[UR6][R108.64] ;  /* 0x000000066c6c7981 */ /* 0x000f22000c1e1d00 */
[----:B0-----:R-:W-:-:S04]  /*1bd0*/  IMAD.WIDE.U32 R60, R135, 0x10, R48 ;  /* 0x00000010873c7825 */ /* 0x001fc800078e0030 */
[--C-:B------:R-:W-:Y:S02]  /*1be0*/  IMAD.WIDE.U32 R56, R134, 0x10, R48.reuse ;  /* 0x0000001086387825 */ /* 0x100fe400078e0030 */
[----:B------:R-:W5:Y:S02]  /*1bf0*/  LDG.E.128 R60, desc[UR6][R60.64] ;  /* 0x000000063c3c7981 */ /* 0x000f64000c1e1d00 */
[--C-:B------:R-:W-:Y:S02]  /*1c00*/  IMAD.WIDE.U32 R52, R133, 0x10, R48.reuse ;  /* 0x0000001085347825 */ /* 0x100fe400078e0030 */
[----:B------:R-:W5:Y:S02]  /*1c10*/  LDG.E.128 R56, desc[UR6][R56.64] ;  /* 0x0000000638387981 */ /* 0x000f64000c1e1d00 */
[----:B------:R-:W-:Y:S02]  /*1c20*/  IMAD.WIDE.U32 R48, R132, 0x10, R48 ;  /* 0x0000001084307825 */ /* 0x000fe400078e0030 */
[----:B------:R-:W5:Y:S04]  /*1c30*/  LDG.E.128 R52, desc[UR6][R52.64] ;  /* 0x0000000634347981 */ /* 0x000f68000c1e1d00 */
[----:B------:R-:W5:Y:S01]  /*1c40*/  LDG.E.128 R48, desc[UR6][R48.64] ;  /* 0x0000000630307981 */ /* 0x000f62000c1e1d00 */
[----:B------:R-:W-:-:S02]  /*1c50*/  HADD2.F32 R179, -RZ, R72.H0_H0 ;  /* 0x20000048ffb37230 */ /* 0x000fc40000004100 */
[----:B------:R-:W-:Y:S02]  /*1c60*/  HADD2.F32 R181, -RZ, R73.H0_H0 ;  /* 0x20000049ffb57230 */ /* 0x000fe40000004100 */
[----:B------:R-:W-:Y:S02]  /*1c70*/  HADD2.F32 R183, -RZ, R74.H0_H0 ;  /* 0x2000004affb77230 */ /* 0x000fe40000004100 */
[----:B------:R-:W-:Y:S02]  /*1c80*/  HADD2.F32 R185, -RZ, R75.H0_H0 ;  /* 0x2000004bffb97230 */ /* 0x000fe40000004100 */
[----:B------:R-:W-:Y:S02]  /*1c90*/  HADD2.F32 R187, -RZ, R68.H0_H0 ;  /* 0x20000044ffbb7230 */ /* 0x000fe40000004100 */
[----:B------:R-:W-:Y:S02]  /*1ca0*/  HADD2.F32 R235, -RZ, R69.H0_H0 ;  /* 0x20000045ffeb7230 */ /* 0x000fe40000004100 */
[----:B------:R-:W-:-:S02]  /*1cb0*/  HADD2.F32 R237, -RZ, R70.H0_H0 ;  /* 0x20000046ffed7230 */ /* 0x000fc40000004100 */
[--C-:B------:R-:W-:Y:S02]  /*1cc0*/  HADD2.F32 R239, -RZ, R71.reuse.H0_H0 ;  /* 0x20000047ffef7230 */ /* 0x100fe40000004100 */
[----:B------:R-:W-:Y:S02]  /*1cd0*/  HADD2.F32 R241, -RZ, R71.H1_H1 ;  /* 0x30000047fff17230 */ /* 0x000fe40000004100 */
[----:B------:R-:W-:Y:S02]  /*1ce0*/  HADD2.F32 R243, -RZ, R64.H1_H1 ;  /* 0x30000040fff37230 */ /* 0x000fe40000004100 */
[----:B------:R-:W-:Y:S02]  /*1cf0*/  HADD2.F32 R245, -RZ, R65.H1_H1 ;  /* 0x30000041fff57230 */ /* 0x000fe40000004100 */
[----:B------:R-:W-:Y:S02]  /*1d00*/  HADD2.F32 R247, -RZ, R66.H1_H1 ;  /* 0x30000042fff77230 */ /* 0x000fe40000004100 */
[----:B------:R-:W-:-:S02]  /*1d10*/  HADD2.F32 R249, -RZ, R67.H0_H0 ;  /* 0x20000043fff97230 */ /* 0x000fc40000004100 */
[----:B------:R-:W-:Y:S02]  /*1d20*/  HADD2.F32 R251, -RZ, R67.H1_H1 ;  /* 0x30000043fffb7230 */ /* 0x000fe40000004100 */
[--C-:B--2---:R-:W-:Y:S02]  /*1d30*/  HADD2.F32 R138, -RZ, R80.reuse.H0_H0 ;  /* 0x20000050ff8a7230 */ /* 0x104fe40000004100 */
[----:B------:R-:W-:Y:S02]  /*1d40*/  HADD2.F32 R80, -RZ, R80.H1_H1 ;  /* 0x30000050ff507230 */ /* 0x000fe40000004100 */
[--C-:B------:R-:W-:Y:S02]  /*1d50*/  HADD2.F32 R144, -RZ, R82.reuse.H0_H0 ;  /* 0x20000052ff907230 */ /* 0x100fe40000004100 */
[----:B------:R-:W-:Y:S02]  /*1d60*/  HADD2.F32 R82, -RZ, R82.H1_H1 ;  /* 0x30000052ff527230 */ /* 0x000fe40000004100 */
[----:B------:R-:W-:Y:S01]  /*1d70*/  FADD.FTZ R231, -R137, R80 ;  /* 0x0000005089e77221 */ /* 0x000fe20000010100 */
[----:B------:R-:W-:-:S02]  /*1d80*/  HADD2.F32 R140, -RZ, R81.H0_H0 ;  /* 0x20000051ff8c7230 */ /* 0x000fc40000004100 */
[--C-:B---3--:R-:W-:Y:S02]  /*1d90*/  HADD2.F32 R174, -RZ, R92.reuse.H0_H0 ;  /* 0x2000005cffae7230 */ /* 0x108fe40000004100 */
[----:B------:R-:W-:Y:S02]  /*1da0*/  HADD2.F32 R92, -RZ, R92.H1_H1 ;  /* 0x3000005cff5c7230 */ /* 0x000fe40000004100 */
[----:B------:R-:W-:Y:S02]  /*1db0*/  HADD2.F32 R142, -RZ, R81.H1_H1 ;  /* 0x30000051ff8e7230 */ /* 0x000fe40000004100 */
[--C-:B------:R-:W-:Y:S02]  /*1dc0*/  HADD2.F32 R146, -RZ, R83.reuse.H0_H0 ;  /* 0x20000053ff927230 */ /* 0x100fe40000004100 */
[----:B------:R-:W-:Y:S01]  /*1dd0*/  FADD.FTZ R153, -R137, R92 ;  /* 0x0000005c89997221 */ /* 0x000fe20000010100 */
[----:B------:R-:W-:Y:S02]  /*1de0*/  HADD2.F32 R148, -RZ, R83.H1_H1 ;  /* 0x30000053ff947230 */ /* 0x000fe40000004100 */
[----:B------:R-:W-:-:S02]  /*1df0*/  HADD2.F32 R150, -RZ, R84.H0_H0 ;  /* 0x20000054ff967230 */ /* 0x000fc40000004100 */
[----:B------:R-:W-:Y:S02]  /*1e00*/  HADD2.F32 R80, -RZ, R76.H0_H0 ;  /* 0x2000004cff507230 */ /* 0x000fe40000004100 */
[----:B------:R-:W-:Y:S01]  /*1e10*/  FADD.FTZ R233, -R137, R138 ;  /* 0x0000008a89e97221 */ /* 0x000fe20000010100 */
[----:B------:R-:W-:Y:S02]  /*1e20*/  HADD2.F32 R84, -RZ, R84.H1_H1 ;  /* 0x30000054ff547230 */ /* 0x000fe40000004100 */
[--C-:B----4-:R-:W-:Y:S02]  /*1e30*/  HADD2.F32 R164, -RZ, R89.reuse.H0_H0 ;  /* 0x20000059ffa47230 */ /* 0x110fe40000004100 */
[----:B------:R-:W-:Y:S02]  /*1e40*/  HADD2.F32 R166, -RZ, R89.H1_H1 ;  /* 0x30000059ffa67230 */ /* 0x000fe40000004100 */
[--C-:B------:R-:W-:Y:S02]  /*1e50*/  HADD2.F32 R170, -RZ, R91.reuse.H0_H0 ;  /* 0x2000005bffaa7230 */ /* 0x100fe40000004100 */
[----:B------:R-:W-:-:S02]  /*1e60*/  HADD2.F32 R172, -RZ, R91.H1_H1 ;  /* 0x3000005bffac7230 */ /* 0x000fc40000004100 */
[--C-:B------:R-:W-:Y:S02]  /*1e70*/  HADD2.F32 R81, -RZ, R96.reuse.H0_H0 ;  /* 0x20000060ff517230 */ /* 0x100fe40000004100 */
[----:B------:R-:W-:Y:S02]  /*1e80*/  HADD2.F32 R83, -RZ, R96.H1_H1 ;  /* 0x30000060ff537230 */ /* 0x000fe40000004100 */
[----:B------:R-:W-:Y:S01]  /*1e90*/  FADD.FTZ R173, -R137, R82 ;  /* 0x0000005289ad7221 */ /* 0x000fe20000010100 */
[----:B------:R-:W-:Y:S02]  /*1ea0*/  HADD2.F32 R162, -RZ, R88.H0_H0 ;  /* 0x20000058ffa27230 */ /* 0x000fe40000004100 */
[--C-:B------:R-:W-:Y:S02]  /*1eb0*/  HADD2.F32 R92, -RZ, R102.reuse.H0_H0 ;  /* 0x20000066ff5c7230 */ /* 0x100fe40000004100 */
[----:B------:R-:W-:Y:S02]  /*1ec0*/  HADD2.F32 R89, -RZ, R102.H1_H1 ;  /* 0x30000066ff597230 */ /* 0x000fe40000004100 */
[----:B------:R-:W-:-:S02]  /*1ed0*/  HADD2.F32 R96, -RZ, R104.H0_H0 ;  /* 0x20000068ff607230 */ /* 0x000fc40000004100 */
[----:B------:R-:W-:Y:S02]  /*1ee0*/  HADD2.F32 R91, -RZ, R104.H1_H1 ;  /* 0x30000068ff5b7230 */ /* 0x000fe40000004100 */
[----:B------:R-:W-:Y:S02]  /*1ef0*/  HADD2.F32 R88, -RZ, R88.H1_H1 ;  /* 0x30000058ff587230 */ /* 0x000fe40000004100 */
[--C-:B------:R-:W-:Y:S02]  /*1f00*/  HADD2.F32 R102, -RZ, R107.reuse.H0_H0 ;  /* 0x2000006bff667230 */ /* 0x100fe40000004100 */
[----:B------:R-:W-:Y:S02]  /*1f10*/  HADD2.F32 R212, -RZ, R107.H1_H1 ;  /* 0x3000006bffd47230 */ /* 0x000fe40000004100 */
[----:B------:R-:W-:Y:S02]  /*1f20*/  HADD2.F32 R104, -RZ, R76.H1_H1 ;  /* 0x3000004cff687230 */ /* 0x000fe40000004100 */
[----:B------:R-:W-:Y:S01]  /*1f30*/  FMUL.FTZ R207, R80, R81 ;  /* 0x0000005150cf7220 */ /* 0x000fe20000410000 */
[----:B------:R-:W-:-:S02]  /*1f40*/  HADD2.F32 R178, -RZ, R93.H1_H1 ;  /* 0x3000005dffb27230 */ /* 0x000fc40000004100 */
[----:B------:R-:W-:Y:S02]  /*1f50*/  HADD2.F32 R82, -RZ, R97.H0_H0 ;  /* 0x20000061ff527230 */ /* 0x000fe40000004100 */
[----:B------:R-:W-:Y:S02]  /*1f60*/  HADD2.F32 R107, -RZ, R77.H0_H0 ;  /* 0x2000004dff6b7230 */ /* 0x000fe40000004100 */
[C---:B------:R-:W-:Y:S01]  /*1f70*/  FADD.FTZ R169, -R137.reuse, R84 ;  /* 0x0000005489a97221 */ /* 0x040fe20000010100 */
[--C-:B------:R-:W-:Y:S02]  /*1f80*/  HADD2.F32 R211, -RZ, R109.reuse.H0_H0 ;  /* 0x2000006dffd37230 */ /* 0x100fe40000004100 */
[----:B-----5:R-:W-:Y:S01]  /*1f90*/  FMUL.FTZ R80, R136, R233 ;  /* 0x000000e988507220 */ /* 0x020fe20000410000 */
[----:B------:R-:W-:Y:S02]  /*1fa0*/  HADD2.F32 R216, -RZ, R109.H1_H1 ;  /* 0x3000006dffd87230 */ /* 0x000fe40000004100 */
[----:B------:R-:W-:Y:S01]  /*1fb0*/  FADD.FTZ R215, -R137, R88 ;  /* 0x0000005889d77221 */ /* 0x000fe20000010100 */
[----:B------:R-:W-:-:S02]  /*1fc0*/  HADD2.F32 R84, -RZ, R98.H0_H0 ;  /* 0x20000062ff547230 */ /* 0x000fc40000004100 */
[----:B------:R-:W-:Y:S01]  /*1fd0*/  FMUL.FTZ R205, R104, R83 ;  /* 0x0000005368cd7220 */ /* 0x000fe20000410000 */
[----:B------:R-:W-:Y:S02]  /*1fe0*/  HADD2.F32 R109, -RZ, R78.H0_H0 ;  /* 0x2000004eff6d7230 */ /* 0x000fe40000004100 */
[----:B------:R-:W-:Y:S01]  /*1ff0*/  FADD.FTZ R151, -R137, R178 ;  /* 0x000000b289977221 */ /* 0x000fe20000010100 */
[--C-:B------:R-:W-:Y:S02]  /*2000*/  HADD2.F32 R158, -RZ, R87.reuse.H0_H0 ;  /* 0x20000057ff9e7230 */ /* 0x100fe40000004100 */
[----:B------:R-:W-:Y:S01]  /*2010*/  FMUL.FTZ R210, R107, R82 ;  /* 0x000000526bd27220 */ /* 0x000fe20000410000 */
[----:B------:R-:W-:Y:S02]  /*2020*/  HADD2.F32 R160, -RZ, R87.H1_H1 ;  /* 0x30000057ffa07230 */ /* 0x000fe40000004100 */
[----:B------:R-:W-:Y:S01]  /*2030*/  FADD.FTZ R104, RZ, R207 ;  /* 0x000000cfff687221 */ /* 0x000fe20000010000 */
[----:B------:R-:W-:-:S02]  /*2040*/  HADD2.F32 R176, -RZ, R93.H0_H0 ;  /* 0x2000005dffb07230 */ /* 0x000fc40000004100 */
[----:B------:R-:W-:Y:S01]  /*2050*/  FADD.FTZ R177, -R137, R140 ;  /* 0x0000008c89b17221 */ /* 0x000fe20000010100 */
[--C-:B------:R-:W-:Y:S02]  /*2060*/  HADD2.F32 R88, -RZ, R100.reuse.H0_H0 ;  /* 0x20000064ff587230 */ /* 0x100fe40000004100 */
[----:B------:R-:W-:Y:S01]  /*2070*/  FMUL.FTZ R178, R136, R231 ;  /* 0x000000e788b27220 */ /* 0x000fe20000410000 */
[----:B------:R-:W-:Y:S02]  /*2080*/  HADD2.F32 R87, -RZ, R100.H1_H1 ;  /* 0x30000064ff577230 */ /* 0x000fe40000004100 */
[----:B------:R-:W-:Y:S01]  /*2090*/  FFMA.FTZ R107, R80, R207, RZ ;  /* 0x000000cf506b7223 */ /* 0x000fe200000100ff */
[--C-:B------:R-:W-:Y:S02]  /*20a0*/  HADD2.F32 R100, -RZ, R106.reuse.H0_H0 ;  /* 0x2000006aff647230 */ /* 0x100fe40000004100 */
[----:B------:R-:W-:Y:S02]  /*20b0*/  HADD2.F32 R93, -RZ, R106.H1_H1 ;  /* 0x3000006aff5d7230 */ /* 0x000fe40000004100 */
[----:B------:R-:W-:Y:S01]  /*20c0*/  FMUL.FTZ R208, R109, R84 ;  /* 0x000000546dd07220 */ /* 0x000fe20000410000 */
[----:B------:R-:W-:-:S02]  /*20d0*/  HADD2.F32 R97, -RZ, R97.H1_H1 ;  /* 0x30000061ff617230 */ /* 0x000fc40000004100 */
[----:B------:R-:W-:Y:S02]  /*20e0*/  HADD2.F32 R106, -RZ, R77.H1_H1 ;  /* 0x3000004dff6a7230 */ /* 0x000fe40000004100 */
[----:B------:R-:W-:Y:S01]  /*20f0*/  FADD.FTZ R109, R104, R205 ;  /* 0x000000cd686d7221 */ /* 0x000fe20000010000 */
[C---:B------:R-:W-:Y:S01]  /*2100*/  FADD.FTZ R175, -R137.reuse, R142 ;  /* 0x0000008e89af7221 */ /* 0x040fe20000010100 */
[----:B------:R-:W-:Y:S01]  /*2110*/  FMUL.FTZ R177, R136, R177 ;  /* 0x000000b188b17220 */ /* 0x000fe20000410000 */
[----:B------:R-:W-:Y:S01]  /*2120*/  FFMA.FTZ R104, R178, R205, R107 ;  /* 0x000000cdb2687223 */ /* 0x000fe2000001006b */
[----:B------:R-:W-:Y:S01]  /*2130*/  FMUL.FTZ R203, R106, R97 ;  /* 0x000000616acb7220 */ /* 0x000fe20000410000 */
[--C-:B------:R-:W-:Y:S02]  /*2140*/  HADD2.F32 R156, -RZ, R86.reuse.H0_H0 ;  /* 0x20000056ff9c7230 */ /* 0x100fe40000004100 */
[----:B------:R-:W-:Y:S01]  /*2150*/  FADD.FTZ R141, -R137, R174 ;  /* 0x000000ae898d7221 */ /* 0x000fe20000010100 */
[----:B------:R-:W-:Y:S01]  /*2160*/  FADD.FTZ R106, R109, R210 ;  /* 0x000000d26d6a7221 */ /* 0x000fe20000010000 */
[----:B------:R-:W-:-:S02]  /*2170*/  HADD2.F32 R86, -RZ, R86.H1_H1 ;  /* 0x30000056ff567230 */ /* 0x000fc40000004100 */
[----:B------:R-:W-:Y:S01]  /*2180*/  FADD.FTZ R229, -R137, R144 ;  /* 0x0000009089e57221 */ /* 0x000fe20000010100 */
[----:B------:R-:W-:Y:S01]  /*2190*/  FMUL.FTZ R174, R136, R175 ;  /* 0x000000af88ae7220 */ /* 0x000fe20000410000 */
[----:B------:R-:W-:Y:S01]  /*21a0*/  FFMA.FTZ R107, R177, R210, R104 ;  /* 0x000000d2b16b7223 */ /* 0x000fe20000010068 */
[--C-:B------:R-:W-:Y:S02]  /*21b0*/  HADD2.F32 R152, -RZ, R85.reuse.H0_H0 ;  /* 0x20000055ff987230 */ /* 0x100fe40000004100 */
[----:B------:R-:W-:Y:S02]  /*21c0*/  HADD2.F32 R154, -RZ, R85.H1_H1 ;  /* 0x30000055ff9a7230 */ /* 0x000fe40000004100 */
[--C-:B------:R-:W-:Y:S02]  /*21d0*/  HADD2.F32 R209, -RZ, R108.reuse.H0_H0 ;  /* 0x2000006cffd17230 */ /* 0x100fe40000004100 */
[----:B------:R-:W-:Y:S02]  /*21e0*/  HADD2.F32 R214, -RZ, R108.H1_H1 ;  /* 0x3000006cffd67230 */ /* 0x000fe40000004100 */
[----:B------:R-:W-:Y:S01]  /*21f0*/  FADD.FTZ R109, R106, R203 ;  /* 0x000000cb6a6d7221 */ /* 0x000fe20000010000 */
[----:B------:R-:W-:-:S02]  /*2200*/  HADD2.F32 R85, -RZ, R98.H1_H1 ;  /* 0x30000062ff557230 */ /* 0x000fc40000004100 */
[----:B------:R-:W-:Y:S02]  /*2210*/  HADD2.F32 R108, -RZ, R78.H1_H1 ;  /* 0x3000004eff6c7230 */ /* 0x000fe40000004100 */
[----:B------:R-:W-:Y:S01]  /*2220*/  FMUL.FTZ R175, R136, R229 ;  /* 0x000000e588af7220 */ /* 0x000fe20000410000 */
[----:B------:R-:W-:Y:S01]  /*2230*/  FFMA.FTZ R104, R174, R203, R107 ;  /* 0x000000cbae687223 */ /* 0x000fe2000001006b */
[C---:B------:R-:W-:Y:S01]  /*2240*/  FADD.FTZ R219, -R137.reuse, R86 ;  /* 0x0000005689db7221 */ /* 0x040fe20000010100 */
[--C-:B------:R-:W-:Y:S02]  /*2250*/  HADD2.F32 R220, -RZ, R111.reuse.H0_H0 ;  /* 0x2000006fffdc7230 */ /* 0x100fe40000004100 */
[----:B------:R-:W-:Y:S02]  /*2260*/  HADD2.F32 R222, -RZ, R111.H1_H1 ;  /* 0x3000006fffde7230 */ /* 0x000fe40000004100 */
[----:B------:R-:W-:Y:S01]  /*2270*/  FADD.FTZ R155, -R137, R172 ;  /* 0x000000ac899b7221 */ /* 0x000fe20000010100 */
[----:B------:R-:W-:-:S02]  /*2280*/  HADD2.F32 R86, -RZ, R99.H0_H0 ;  /* 0x20000063ff567230 */ /* 0x000fc40000004100 */
[----:B------:R-:W-:Y:S01]  /*2290*/  FMUL.FTZ R201, R108, R85 ;  /* 0x000000556cc97220 */ /* 0x000fe20000410000 */
[----:B------:R-:W-:Y:S02]  /*22a0*/  HADD2.F32 R111, -RZ, R79.H0_H0 ;  /* 0x2000004fff6f7230 */ /* 0x000fe40000004100 */
[----:B------:R-:W-:Y:S01]  /*22b0*/  FADD.FTZ R106, R109, R208 ;  /* 0x000000d06d6a7221 */ /* 0x000fe20000010000 */
[----:B------:R-:W-:Y:S01]  /*22c0*/  FADD.FTZ R227, -R137, R146 ;  /* 0x0000009289e37221 */ /* 0x000fe20000010100 */
[----:B------:R-:W-:Y:S01]  /*22d0*/  FMUL.FTZ R172, R136, R173 ;  /* 0x000000ad88ac7220 */ /* 0x000fe20000410000 */
[----:B------:R-:W-:Y:S01]  /*22e0*/  FFMA.FTZ R107, R175, R208, R104 ;  /* 0x000000d0af6b7223 */ /* 0x000fe20000010068 */
[--C-:B------:R-:W-:Y:S02]  /*22f0*/  HADD2.F32 R213, -RZ, R110.reuse.H0_H0 ;  /* 0x2000006effd57230 */ /* 0x100fe40000004100 */
[----:B------:R-:W-:Y:S02]  /*2300*/  HADD2.F32 R218, -RZ, R110.H1_H1 ;  /* 0x3000006effda7230 */ /* 0x000fe40000004100 */
[----:B------:R-:W-:Y:S01]  /*2310*/  FMUL.FTZ R206, R111, R86 ;  /* 0x000000566fce7220 */ /* 0x000fe20000410000 */
[----:B------:R-:W-:-:S02]  /*2320*/  HADD2.F32 R99, -RZ, R99.H1_H1 ;  /* 0x30000063ff637230 */ /* 0x000fc40000004100 */
[----:B------:R-:W-:Y:S01]  /*2330*/  FADD.FTZ R109, R106, R201 ;  /* 0x000000c96a6d7221 */ /* 0x000fe20000010000 */
[----:B------:R-:W-:Y:S02]  /*2340*/  HADD2.F32 R110, -RZ, R79.H1_H1 ;  /* 0x3000004fff6e7230 */ /* 0x000fe40000004100 */
[C---:B------:R-:W-:Y:S01]  /*2350*/  FADD.FTZ R171, -R137.reuse, R148 ;  /* 0x0000009489ab7221 */ /* 0x040fe20000010100 */
[----:B------:R-:W-:Y:S01]  /*2360*/  FMUL.FTZ R173, R136, R227 ;  /* 0x000000e388ad7220 */ /* 0x000fe20000410000 */
[----:B------:R-:W-:Y:S01]  /*2370*/  FFMA.FTZ R104, R172, R201, R107 ;  /* 0x000000c9ac687223 */ /* 0x000fe2000001006b */
[--C-:B------:R-:W-:Y:S02]  /*2380*/  HADD2.F32 R168, -RZ, R90.reuse.H0_H0 ;  /* 0x2000005affa87230 */ /* 0x100fe40000004100 */
[----:B------:R-:W-:Y:S01]  /*2390*/  FADD.FTZ R157, -R137, R170 ;  /* 0x000000aa899d7221 */ /* 0x000fe20000010100 */
[----:B------:R-:W-:Y:S01]  /*23a0*/  FMUL.FTZ R199, R110, R99 ;  /* 0x000000636ec77220 */ /* 0x000fe20000410000 */
[----:B------:R-:W-:Y:S01]  /*23b0*/  FADD.FTZ R106, R109, R206 ;  /* 0x000000ce6d6a7221 */ /* 0x000fe20000010000 */
[----:B------:R-:W-:-:S02]  /*23c0*/  HADD2.F32 R90, -RZ, R90.H1_H1 ;  /* 0x3000005aff5a7230 */ /* 0x000fc40000004100 */
[----:B------:R-:W-:Y:S01]  /*23d0*/  FADD.FTZ R225, -R137, R150 ;  /* 0x0000009689e17221 */ /* 0x000fe20000010100 */
[----:B------:R-:W-:Y:S01]  /*23e0*/  FMUL.FTZ R170, R136, R171 ;  /* 0x000000ab88aa7220 */ /* 0x000fe20000410000 */
[----:B------:R-:W-:Y:S01]  /*23f0*/  FFMA.FTZ R107, R173, R206, R104 ;  /* 0x000000cead6b7223 */ /* 0x000fe20000010068 */
[----:B------:R-:W-:Y:S02]  /*2400*/  HADD2.F32 R138, -RZ, R72.H1_H1 ;  /* 0x30000048ff8a7230 */ /* 0x000fe40000004100 */
[----:B------:R-:W-:Y:S01]  /*2410*/  FMUL.FTZ R204, R179, R88 ;  /* 0x00000058b3cc7220 */ /* 0x000fe20000410000 */
[----:B------:R-:W-:Y:S01]  /*2420*/  FADD.FTZ R109, R106, R199 ;  /* 0x000000c76a6d7221 */ /* 0x000fe20000010000 */
[----:B------:R-:W-:Y:S01]  /*2430*/  FMUL.FTZ R171, R136, R225 ;  /* 0x000000e188ab7220 */ /* 0x000fe20000410000 */
[----:B------:R-:W-:Y:S01]  /*2440*/  FFMA.FTZ R104, R170, R199, R107 ;  /* 0x000000c7aa687223 */ /* 0x000fe2000001006b */
[----:B------:R-:W-:Y:S01]  /*2450*/  FADD.FTZ R143, -R137, R90 ;  /* 0x0000005a898f7221 */ /* 0x000fe20000010100 */
[----:B------:R-:W-:-:S02]  /*2460*/  HADD2.F32 R90, -RZ, R101.H0_H0 ;  /* 0x20000065ff5a7230 */ /* 0x000fc40000004100 */
[----:B------:R-:W-:Y:S01]  /*2470*/  FADD.FTZ R159, -R137, R168 ;  /* 0x000000a8899f7221 */ /* 0x000fe20000010100 */
[----:B------:R-:W-:Y:S01]  /*2480*/  FMUL.FTZ R197, R138, R87 ;  /* 0x000000578ac57220 */ /* 0x000fe20000410000 */
[----:B------:R-:W-:Y:S01]  /*2490*/  FADD.FTZ R106, R109, R204 ;  /* 0x000000cc6d6a7221 */ /* 0x000fe20000010000 */
[----:B------:R-:W-:Y:S01]  /*24a0*/  FADD.FTZ R223, -R137, R152 ;  /* 0x0000009889df7221 */ /* 0x000fe20000010100 */
[----:B------:R-:W-:Y:S01]  /*24b0*/  FMUL.FTZ R168, R136, R169 ;  /* 0x000000a988a87220 */ /* 0x000fe20000410000 */
[----:B------:R-:W-:Y:S01]  /*24c0*/  FFMA.FTZ R107, R171, R204, R104 ;  /* 0x000000ccab6b7223 */ /* 0x000fe20000010068 */
[----:B------:R-:W-:Y:S02]  /*24d0*/  HADD2.F32 R101, -RZ, R101.H1_H1 ;  /* 0x30000065ff657230 */ /* 0x000fe40000004100 */
[----:B------:R-:W-:Y:S01]  /*24e0*/  FMUL.FTZ R202, R181, R90 ;  /* 0x0000005ab5ca7220 */ /* 0x000fe20000410000 */
[----:B------:R-:W-:Y:S02]  /*24f0*/  HADD2.F32 R140, -RZ, R73.H1_H1 ;  /* 0x30000049ff8c7230 */ /* 0x000fe40000004100 */
[----:B------:R-:W-:Y:S01]  /*2500*/  FADD.FTZ R109, R106, R197 ;  /* 0x000000c56a6d7221 */ /* 0x000fe20000010000 */
[----:B------:R-:W-:Y:S01]  /*2510*/  FADD.FTZ R221, -R137, R154 ;  /* 0x0000009a89dd7221 */ /* 0x000fe20000010100 */
[----:B------:R-:W-:Y:S01]  /*2520*/  FMUL.FTZ R169, R136, R223 ;  /* 0x000000df88a97220 */ /* 0x000fe20000410000 */
[----:B------:R-:W-:Y:S01]  /*2530*/  FFMA.FTZ R104, R168, R197, R107 ;  /* 0x000000c5a8687223 */ /* 0x000fe2000001006b */
[----:B------:R-:W-:-:S02]  /*2540*/  HADD2.F32 R180, -RZ, R94.H0_H0 ;  /* 0x2000005effb47230 */ /* 0x000fc40000004100 */
[----:B------:R-:W-:Y:S01]  /*2550*/  FADD.FTZ R145, -R137, R166 ;  /* 0x000000a689917221 */ /* 0x000fe20000010100 */
[----:B------:R-:W-:Y:S01]  /*2560*/  FMUL.FTZ R195, R140, R101 ;  /* 0x000000658cc37220 */ /* 0x000fe20000410000 */
[----:B------:R-:W-:Y:S01]  /*2570*/  FADD.FTZ R106, R109, R202 ;  /* 0x000000ca6d6a7221 */ /* 0x000fe20000010000 */
[----:B------:R-:W-:Y:S02]  /*2580*/  HADD2.F32 R94, -RZ, R94.H1_H1 ;  /* 0x3000005eff5e7230 */ /* 0x000fe40000004100 */
        /* <DEDUP_REMOVED lines=18> */
[--C-:B------:R-:W-:Y:S02]  /*26b0*/  HADD2.F32 R182, -RZ, R95.reuse.H0_H0 ;  /* 0x2000005fffb67230 */ /* 0x100fe40000004100 */
[----:B------:R-:W-:Y:S01]  /*26c0*/  FADD.FTZ R109, R106, R193 ;  /* 0x000000c16a6d7221 */ /* 0x000fe20000010000 */
[----:B------:R-:W-:-:S02]  /*26d0*/  HADD2.F32 R184, -RZ, R95.H1_H1 ;  /* 0x3000005fffb87230 */ /* 0x000fc40000004100 */
[C---:B------:R-:W-:Y:S01]  /*26e0*/  FADD.FTZ R95, -R137.reuse, R180 ;  /* 0x000000b4895f7221 */ /* 0x040fe20000010100 */
[----:B------:R-:W-:Y:S02]  /*26f0*/  HADD2.F32 R103, -RZ, R103.H1_H1 ;  /* 0x30000067ff677230 */ /* 0x000fe40000004100 */
[----:B------:R-:W-:Y:S02]  /*2700*/  HADD2.F32 R144, -RZ, R75.H1_H1 ;  /* 0x3000004bff907230 */ /* 0x000fe40000004100 */
[C---:B------:R-:W-:Y:S01]  /*2710*/  FADD.FTZ R217, -R137.reuse, R160 ;  /* 0x000000a089d97221 */ /* 0x040fe20000010100 */
[----:B------:R-:W-:Y:S01]  /*2720*/  FMUL.FTZ R165, R136, R165 ;  /* 0x000000a588a57220 */ /* 0x000fe20000410000 */
[----:B------:R-:W-:Y:S01]  /*2730*/  FFMA.FTZ R104, R164, R193, R107 ;  /* 0x000000c1a4687223 */ /* 0x000fe2000001006b */
[----:B------:R-:W-:Y:S01]  /*2740*/  FMUL.FTZ R185, R150, R93 ;  /* 0x0000005d96b97220 */ /* 0x000fe20000410000 */
[----:B------:R-:W-:Y:S01]  /*2750*/  FADD.FTZ R163, -R137, R162 ;  /* 0x000000a289a37221 */ /* 0x000fe20000010100 */
[----:B------:R-:W-:Y:S01]  /*2760*/  FMUL.FTZ R191, R144, R103 ;  /* 0x0000006790bf7220 */ /* 0x000fe20000410000 */
[C---:B------:R-:W-:Y:S01]  /*2770*/  FMUL.FTZ R150, R136.reuse, R95 ;  /* 0x0000005f88967220 */ /* 0x040fe20000410000 */
[----:B------:R-:W-:Y:S01]  /*2780*/  FADD.FTZ R106, R109, R198 ;  /* 0x000000c66d6a7221 */ /* 0x000fe20000010000 */
[----:B------:R-:W-:Y:S01]  /*2790*/  FMUL.FTZ R162, R136, R217 ;  /* 0x000000d988a27220 */ /* 0x000fe20000410000 */
[----:B------:R-:W-:Y:S01]  /*27a0*/  FFMA.FTZ R95, R165, R198, R104 ;  /* 0x000000c6a55f7223 */ /* 0x000fe20000010068 */
[----:B------:R-:W-:-:S02]  /*27b0*/  HADD2.F32 R146, -RZ, R68.H1_H1 ;  /* 0x30000044ff927230 */ /* 0x000fc40000004100 */
[----:B------:R-:W-:Y:S01]  /*27c0*/  FMUL.FTZ R196, R187, R96 ;  /* 0x00000060bbc47220 */ /* 0x000fe20000410000 */
[----:B------:R-:W-:Y:S01]  /*27d0*/  FADD.FTZ R107, R106, R191 ;  /* 0x000000bf6a6b7221 */ /* 0x000fe20000010000 */
[----:B------:R-:W-:Y:S01]  /*27e0*/  FMUL.FTZ R163, R136, R163 ;  /* 0x000000a388a37220 */ /* 0x000fe20000410000 */
[----:B------:R-:W-:Y:S01]  /*27f0*/  FFMA.FTZ R104, R162, R191, R95 ;  /* 0x000000bfa2687223 */ /* 0x000fe2000001005f */
[--C-:B------:R-:W-:Y:S02]  /*2800*/  HADD2.F32 R98, -RZ, R105.reuse.H0_H0 ;  /* 0x20000069ff627230 */ /* 0x100fe40000004100 */
[----:B------:R-:W-:Y:S01]  /*2810*/  FMUL.FTZ R189, R146, R91 ;  /* 0x0000005b92bd7220 */ /* 0x000fe20000410000 */
[----:B------:R-:W-:Y:S01]  /*2820*/  FADD.FTZ R106, R107, R196 ;  /* 0x000000c46b6a7221 */ /* 0x000fe20000010000 */
[----:B------:R-:W-:Y:S01]  /*2830*/  FMUL.FTZ R160, R136, R215 ;  /* 0x000000d788a07220 */ /* 0x000fe20000410000 */
[----:B------:R-:W-:Y:S01]  /*2840*/  FFMA.FTZ R95, R163, R196, R104 ;  /* 0x000000c4a35f7223 */ /* 0x000fe20000010068 */
[----:B------:R-:W-:-:S02]  /*2850*/  HADD2.F32 R105, -RZ, R105.H1_H1 ;  /* 0x30000069ff697230 */ /* 0x000fc40000004100 */
        /* <DEDUP_REMOVED lines=46> */
[----:B------:R-:W-:-:S02]  /*2b40*/  FFMA.FTZ R104, R152, R181, R95 ;  /* 0x000000b598687223 */ /* 0x000fc4000001005f */
[----:B------:R-:W-:Y:S02]  /*2b50*/  FADD.FTZ R106, R107, R184 ;  /* 0x000000b86b6a7221 */ /* 0x000fe40000010000 */
[----:B------:R-:W-:Y:S01]  /*2b60*/  FFMA.FTZ R95, R151, R184, R104 ;  /* 0x000000b8975f7223 */ /* 0x000fe20000010068 */
[----:B------:R-:W-:Y:S01]  /*2b70*/  FMUL.FTZ R182, R247, R218 ;  /* 0x000000daf7b67220 */ /* 0x000fe20000410000 */
[----:B------:R-:W-:Y:S01]  /*2b80*/  FADD.FTZ R107, R106, R179 ;  /* 0x000000b36a6b7221 */ /* 0x000fe20000010000 */
[----:B------:R-:W-:Y:S01]  /*2b90*/  FMUL.FTZ R149, R136, R149 ;  /* 0x0000009588957220 */ /* 0x000fe20000410000 */
[----:B------:R-:W-:Y:S01]  /*2ba0*/  FFMA.FTZ R104, R150, R179, R95 ;  /* 0x000000b396687223 */ /* 0x000fe2000001005f */
[----:B------:R-:W-:Y:S01]  /*2bb0*/  FMUL.FTZ R180, R249, R220 ;  /* 0x000000dcf9b47220 */ /* 0x000fe20000410000 */
[----:B------:R-:W-:Y:S01]  /*2bc0*/  FADD.FTZ R107, R107, R182 ;  /* 0x000000b66b6b7221 */ /* 0x000fe20000010000 */
[C---:B------:R-:W-:Y:S01]  /*2bd0*/  FMUL.FTZ R147, R136.reuse, R147 ;  /* 0x0000009388937220 */ /* 0x040fe20000410000 */
        /* <DEDUP_REMOVED lines=38> */
[----:B------:R-:W-:-:S07]  /*2e40*/  FMUL.FTZ R95, R145, R222 ;  /* 0x000000de915f7220 */ /* 0x000fce0000410000 */
.L_x_1857:
        /* <DEDUP_REMOVED lines=84> */
.L_x_1875:
[----:B-1----:R-:W-:Y:S01]  /*3390*/  FADD.FTZ R81, R86, R81 ;  /* 0x0000005156517221 */ /* 0x002fe20000010000 */
[----:B--2---:R-:W-:-:S03]  /*33a0*/  FADD.FTZ R82, R88, R83 ;  /* 0x0000005358527221 */ /* 0x004fc60000010000 */
        /* <DEDUP_REMOVED lines=72> */
[C---:B0-----:R-:W-:Y:S01]  /*3830*/  FMUL.FTZ R86, R136.reuse, R205 ;  /* 0x000000cd88567220 */ /* 0x041fe20000410000 */
        /* <DEDUP_REMOVED lines=65> */
[----:B------:R-:W-:Y:S01]  /*3c50*/  F2FP.F16.F32.PACK_AB R82, R89, R82 ;  /* 0x000000525952723e */ /* 0x000fe200000000ff */
[--C-:B------:R-:W-:Y:S01]  /*3c60*/  IMAD.WIDE.U32 R98, R133, 0x10, R80.reuse ;  /* 0x0000001085627825 */ /* 0x100fe200078e0050 */
[----:B------:R-:W-:Y:S02]  /*3c70*/  F2FP.F16.F32.PACK_AB R86, R95, R108 ;  /* 0x0000006c5f56723e */ /* 0x000fe400000000ff */
[----:B------:R-:W-:Y:S01]  /*3c80*/  F2FP.F16.F32.PACK_AB R90, R107, R90 ;  /* 0x0000005a6b5a723e */ /* 0x000fe200000000ff */
[--C-:B------:R-:W-:Y:S01]  /*3c90*/  IMAD.WIDE.U32 R134, R134, 0x10, R80.reuse ;  /* 0x0000001086867825 */ /* 0x100fe200078e0050 */
[----:B------:R-:W-:Y:S02]  /*3ca0*/  F2FP.F16.F32.PACK_AB R89, R105, R146 ;  /* 0x000000926959723e */ /* 0x000fe400000000ff */
[----:B------:R-:W-:Y:S01]  /*3cb0*/  F2FP.F16.F32.PACK_AB R95, R131, R170 ;  /* 0x000000aa835f723e */ /* 0x000fe200000000ff */
[----:B------:R-:W-:Y:S01]  /*3cc0*/  IMAD.WIDE.U32 R132, R132, 0x10, R80 ;  /* 0x0000001084847825 */ /* 0x000fe200078e0050 */
[----:B------:R-:W-:-:S02]  /*3cd0*/  F2FP.F16.F32.PACK_AB R81, R87, R88 ;  /* 0x000000585751723e */ /* 0x000fc400000000ff */
[----:B------:R-:W-:Y:S02]  /*3ce0*/  F2FP.F16.F32.PACK_AB R80, R85, R84 ;  /* 0x000000545550723e */ /* 0x000fe400000000ff */
[----:B------:R-:W-:Y:S02]  /*3cf0*/  F2FP.F16.F32.PACK_AB R87, R101, R138 ;  /* 0x0000008a6557723e */ /* 0x000fe400000000ff */
[----:B------:R-:W-:Y:S01]  /*3d00*/  F2FP.F16.F32.PACK_AB R85, R93, R104 ;  /* 0x000000685d55723e */ /* 0x000fe200000000ff */
[----:B------:R3:W-:Y:S01]  /*3d10*/  STG.E.128 desc[UR6][R96.64], R80 ;  /* 0x0000005060007986 */ /* 0x0007e2000c101d06 */
[----:B------:R-:W-:Y:S02]  /*3d20*/  F2FP.F16.F32.PACK_AB R84, R91, R100 ;  /* 0x000000645b54723e */ /* 0x000fe400000000ff */
[----:B------:R-:W-:Y:S02]  /*3d30*/  F2FP.F16.F32.PACK_AB R91, R109, R154 ;  /* 0x0000009a6d5b723e */ /* 0x000fe400000000ff */
[----:B------:R-:W-:Y:S01]  /*3d40*/  F2FP.F16.F32.PACK_AB R88, R103, R142 ;  /* 0x0000008e6758723e */ /* 0x000fe200000000ff */
[----:B------:R3:W-:Y:S01]  /*3d50*/  STG.E.128 desc[UR6][R134.64], R84 ;  /* 0x0000005486007986 */ /* 0x0007e2000c101d06 */
[----:B------:R-:W-:-:S02]  /*3d60*/  F2FP.F16.F32.PACK_AB R94, R139, R94 ;  /* 0x0000005e8b5e723e */ /* 0x000fc400000000ff */
[----:B------:R-:W-:Y:S01]  /*3d70*/  F2FP.F16.F32.PACK_AB R93, R137, R162 ;  /* 0x000000a2895d723e */ /* 0x000fe200000000ff */
[----:B------:R3:W-:Y:S01]  /*3d80*/  STG.E.128 desc[UR6][R98.64], R88 ;  /* 0x0000005862007986 */ /* 0x0007e2000c101d06 */
[----:B------:R-:W-:-:S05]  /*3d90*/  F2FP.F16.F32.PACK_AB R92, R111, R92 ;  /* 0x0000005c6f5c723e */ /* 0x000fca00000000ff */
[----:B------:R3:W-:Y:S01]  /*3da0*/  STG.E.128 desc[UR6][R132.64], R92 ;  /* 0x0000005c84007986 */ /* 0x0007e2000c101d06 */
[----:B------:R-:W-:Y:S05]  /*3db0*/  BRA `(.L_x_1861) ;  /* 0x0000002400087947 */ /* 0x000fea0003800000 */
.L_x_1860:
[----:B------:R-:W1:Y:S01]  /*3dc0*/  LDC.64 R84, c[0x0][0x478] ;  /* 0x00011e00ff547b82 */ /* 0x000e620000000a00 */
[C-C-:B------:R-:W-:Y:S01]  /*3dd0*/  FFMA.FTZ R177, R82.reuse, R177, R81.reuse ;  /* 0x000000b152b17223 */ /* 0x140fe20000010051 */
[C-C-:B------:R-:W-:Y:S01]  /*3de0*/  FFMA.FTZ R174, R82.reuse, R174, R81.reuse ;  /* 0x000000ae52ae7223 */ /* 0x140fe20000010051 */
[C-C-:B------:R-:W-:Y:S01]  /*3df0*/  FFMA.FTZ R173, R82.reuse, R173, R81.reuse ;  /* 0x000000ad52ad7223 */ /* 0x140fe20000010051 */
[C-C-:B------:R-:W-:Y:S01]  /*3e00*/  FFMA.FTZ R170, R82.reuse, R170, R81.reuse ;  /* 0x000000aa52aa7223 */ /* 0x140fe20000010051 */
[C-C-:B------:R-:W-:Y:S01]  /*3e10*/  FFMA.FTZ R80, R82.reuse, R80, R81.reuse ;  /* 0x0000005052507223 */ /* 0x140fe20000010051 */
[C-C-:B------:R-:W-:Y:S01]  /*3e20*/  FFMA.FTZ R178, R82.reuse, R178, R81.reuse ;  /* 0x000000b252b27223 */ /* 0x140fe20000010051 */
[C-C-:B------:R-:W-:Y:S01]  /*3e30*/  FFMA.FTZ R175, R82.reuse, R175, R81.reuse ;  /* 0x000000af52af7223 */ /* 0x140fe20000010051 */
[----:B------:R-:W2:Y:S01]  /*3e40*/  LDC.64 R92, c[0x0][0x468] ;  /* 0x00011a00ff5c7b82 */ /* 0x000ea20000000a00 */
        /* <DEDUP_REMOVED lines=38> */
[C---:B0-----:R-:W-:Y:S01]  /*40b0*/  FMUL.FTZ R88, R136.reuse, R207 ;  /* 0x000000cf88587220 */ /* 0x041fe20000410000 */
        /* <DEDUP_REMOVED lines=11> */
[----:B------:R-:W-:Y:S01]  /*4170*/  FMUL.FTZ R111, R136, R81 ;  /* 0x00000051886f7220 */ /* 0x000fe20000410000 */
[-C--:B------:R-:W-:Y:S01]  /*4180*/  FMUL.FTZ R80, R88, R131.reuse ;  /* 0x0000008358507220 */ /* 0x080fe20000410000 */
[-C--:B------:R-:W-:Y:S01]  /*4190*/  FMUL.FTZ R81, R82, R131.reuse ;  /* 0x0000008352517220 */ /* 0x080fe20000410000 */
[-C--:B------:R-:W-:Y:S01]  /*41a0*/  FMUL.FTZ R83, R94, R131.reuse ;  /* 0x000000835e537220 */ /* 0x080fe20000410000 */
[----:B------:R-:W-:Y:S01]  /*41b0*/  F2FP.F16.F32.PACK_AB R89, R203, R82 ;  /* 0x00000052cb59723e */ /* 0x000fe200000000ff */
[-C--:B------:R-:W-:Y:S01]  /*41c0*/  FMUL.FTZ R95, R90, R131.reuse ;  /* 0x000000835a5f7220 */ /* 0x080fe20000410000 */
[C---:B------:R-:W-:Y:S01]  /*41d0*/  F2FP.F16.F32.PACK_AB R91, R199.reuse, R94 ;  /* 0x0000005ec75b723e */ /* 0x040fe200000000ff */
[-C--:B------:R-:W-:Y:S01]  /*41e0*/  FMUL.FTZ R96, R199, R131.reuse ;  /* 0x00000083c7607220 */ /* 0x080fe20000410000 */
[----:B------:R-:W-:Y:S01]  /*41f0*/  F2FP.F16.F32.PACK_AB R88, R205, R88 ;  /* 0x00000058cd58723e */ /* 0x000fe200000000ff */
[-C--:B------:R-:W-:Y:S01]  /*4200*/  FMUL.FTZ R82, R201, R131.reuse ;  /* 0x00000083c9527220 */ /* 0x080fe20000410000 */
[----:B------:R-:W-:Y:S01]  /*4210*/  FMUL.FTZ R94, R203, R131 ;  /* 0x00000083cb5e7220 */ /* 0x000fe20000410000 */
[----:B-1----:R-:W-:Y:S01]  /*4220*/  IMAD.WIDE.U32 R86, R135, 0x10, R84 ;  /* 0x0000001087567825 */ /* 0x002fe200078e0054 */
[----:B------:R-:W-:-:S03]  /*4230*/  F2FP.F16.F32.PACK_AB R90, R201, R90 ;  /* 0x0000005ac95a723e */ /* 0x000fc600000000ff */
        /* <DEDUP_REMOVED lines=17> */
[----:B------:R-:W-:Y:S01]  /*4350*/  F2FP.F16.F32.PACK_AB R83, R96, R83 ;  /* 0x000000536053723e */ /* 0x000fe200000000ff */
[----:B------:R-:W-:Y:S01]  /*4360*/  FADD.FTZ R183, -R154, R183 ;  /* 0x000000b79ab77221 */ /* 0x000fe20000010100 */
[----:B------:R-:W-:Y:S01]  /*4370*/  F2FP.F16.F32.PACK_AB R82, R82, R95 ;  /* 0x0000005f5252723e */ /* 0x000fe200000000ff */
[----:B------:R-:W-:Y:S01]  /*4380*/  FADD.FTZ R153, -R153, R186 ;  /* 0x000000ba99997221 */ /* 0x000fe20000010100 */
[----:B------:R-:W-:Y:S01]  /*4390*/  F2FP.F16.F32.PACK_AB R81, R94, R81 ;  /* 0x000000515e51723e */ /* 0x000fe200000000ff */
[----:B------:R-:W-:Y:S01]  /*43a0*/  FADD.FTZ R181, -R152, R181 ;  /* 0x000000b598b57221 */ /* 0x000fe20000010100 */
[----:B------:R-:W-:Y:S01]  /*43b0*/  FADD.FTZ R151, -R151, R184 ;  /* 0x000000b897977221 */ /* 0x000fe20000010100 */
[----:B------:R-:W-:Y:S01]  /*43c0*/  FADD.FTZ R179, -R150, R179 ;  /* 0x000000b396b37221 */ /* 0x000fe20000010100 */
[----:B------:R-:W-:Y:S01]  /*43d0*/  FADD.FTZ R149, -R149, R182 ;  /* 0x000000b695957221 */ /* 0x000fe20000010100 */
[----:B------:R0:W-:Y:S01]  /*43e0*/  STG.E.128 desc[UR6][R86.64], R88 ;  /* 0x0000005856007986 */ /* 0x0001e2000c101d06 */
[----:B------:R-:W-:Y:S01]  /*43f0*/  F2FP.F16.F32.PACK_AB R80, R205, R80 ;  /* 0x00000050cd50723e */ /* 0x000fe200000000ff */
[----:B------:R-:W-:-:S04]  /*4400*/  IMAD.WIDE.U32 R94, R134, 0x10, R84 ;  /* 0x00000010865e7825 */ /* 0x000fc800078e0054 */
[----:B------:R-:W-:Y:S01]  /*4410*/  FADD.FTZ R147, -R147, R180 ;  /* 0x000000b493937221 */ /* 0x000fe20000010100 */
[C---:B------:R-:W-:Y:S01]  /*4420*/  FMUL.FTZ R142, R136.reuse, R159 ;  /* 0x0000009f888e7220 */ /* 0x040fe20000410000 */
[----:B------:R-:W-:Y:S01]  /*4430*/  FMUL.FTZ R185, R136, R185 ;  /* 0x000000b988b97220 */ /* 0x000fe20000410000 */
[----:B------:R-:W-:-:S04]  /*4440*/  IMAD.WIDE.U32 R100, R133, 0x10, R84 ;  /* 0x0000001085647825 */ /* 0x000fc800078e0054 */
[C---:B------:R-:W-:Y:S01]  /*4450*/  FMUL.FTZ R138, R136.reuse, R163 ;  /* 0x000000a3888a7220 */ /* 0x040fe20000410000 */
[C---:B------:R-:W-:Y:S01]  /*4460*/  FMUL.FTZ R189, R136.reuse, R189 ;  /* 0x000000bd88bd7220 */ /* 0x040fe20000410000 */
[----:B------:R-:W-:Y:S01]  /*4470*/  FMUL.FTZ R140, R136, R161 ;  /* 0x000000a1888c7220 */ /* 0x000fe20000410000 */
[----:B------:R-:W-:Y:S01]  /*4480*/  IMAD.WIDE.U32 R102, R132, 0x10, R84 ;  /* 0x0000001084667825 */ /* 0x000fe200078e0054 */
[----:B------:R-:W-:-:S03]  /*4490*/  F2FP.F16.F32.PACK_AB R84, R197, R98 ;  /* 0x00000062c554723e */ /* 0x000fc600000000ff */
[----:B------:R-:W-:Y:S01]  /*44a0*/  FMUL.FTZ R187, R136, R187 ;  /* 0x000000bb88bb7220 */ /* 0x000fe20000410000 */
[----:B------:R-:W-:Y:S01]  /*44b0*/  F2FP.F16.F32.PACK_AB R85, R195, R106 ;  /* 0x0000006ac355723e */ /* 0x000fe200000000ff */
[----:B--2---:R-:W-:-:S04]  /*44c0*/  IMAD.WIDE.U32 R96, R135, 0x10, R92 ;  /* 0x0000001087607825 */ /* 0x004fc800078e005c */
[C---:B------:R-:W-:Y:S01]  /*44d0*/  FMUL.FTZ R144, R136.reuse, R157 ;  /* 0x0000009d88907220 */ /* 0x040fe20000410000 */
[C---:B------:R-:W-:Y:S01]  /*44e0*/  FMUL.FTZ R155, R136.reuse, R155 ;  /* 0x0000009b889b7220 */ /* 0x040fe20000410000 */
[----:B------:R-:W-:Y:S01]  /*44f0*/  FMUL.FTZ R146, R136, R183 ;  /* 0x000000b788927220 */ /* 0x000fe20000410000 */
[----:B0-----:R-:W-:Y:S01]  /*4500*/  F2FP.F16.F32.PACK_AB R86, R193, R108 ;  /* 0x0000006cc156723e */ /* 0x001fe200000000ff */
[----:B------:R-:W-:Y:S01]  /*4510*/  IMAD.WIDE.U32 R104, R133, 0x10, R92 ;  /* 0x0000001085687825 */ /* 0x000fe200078e005c */
[----:B------:R-:W-:-:S03]  /*4520*/  F2FP.F16.F32.PACK_AB R87, R191, R110 ;  /* 0x0000006ebf57723e */ /* 0x000fc600000000ff */
[C---:B------:R-:W-:Y:S01]  /*4530*/  FMUL.FTZ R153, R136.reuse, R153 ;  /* 0x0000009988997220 */ /* 0x040fe20000410000 */
[C---:B------:R-:W-:Y:S01]  /*4540*/  FMUL.FTZ R148, R136.reuse, R181 ;  /* 0x000000b588947220 */ /* 0x040fe20000410000 */
[C---:B------:R-:W-:Y:S01]  /*4550*/  FMUL.FTZ R151, R136.reuse, R151 ;  /* 0x0000009788977220 */ /* 0x040fe20000410000 */
[C---:B------:R-:W-:Y:S01]  /*4560*/  FMUL.FTZ R150, R136.reuse, R179 ;  /* 0x000000b388967220 */ /* 0x040fe20000410000 */
[----:B------:R-:W-:Y:S01]  /*4570*/  FMUL.FTZ R149, R136, R149 ;  /* 0x0000009588957220 */ /* 0x000fe20000410000 */
[----:B------:R-:W-:-:S04]  /*4580*/  IMAD.WIDE.U32 R134, R134, 0x10, R92 ;  /* 0x0000001086867825 */ /* 0x000fc800078e005c */
[----:B------:R-:W-:Y:S01]  /*4590*/  FMUL.FTZ R88, R98, R131 ;  /* 0x0000008362587220 */ /* 0x000fe20000410000 */
[----:B------:R-:W-:Y:S01]  /*45a0*/  FMUL.FTZ R152, R136, R147 ;  /* 0x0000009388987220 */ /* 0x000fe20000410000 */
[----:B------:R0:W-:Y:S01]  /*45b0*/  STG.E.128 desc[UR6][R96.64], R80 ;  /* 0x0000005060007986 */ /* 0x0001e2000c101d06 */
[----:B------:R-:W-:-:S04]  /*45c0*/  IMAD.WIDE.U32 R132, R132, 0x10, R92 ;  /* 0x0000001084847825 */ /* 0x000fc800078e005c */
[-C--:B------:R-:W-:Y:S01]  /*45d0*/  FMUL.FTZ R197, R197, R131.reuse ;  /* 0x00000083c5c57220 */ /* 0x080fe20000410000 */
[-C--:B------:R-:W-:Y:S01]  /*45e0*/  FMUL.FTZ R89, R106, R131.reuse ;  /* 0x000000836a597220 */ /* 0x080fe20000410000 */
[-C--:B------:R-:W-:Y:S01]  /*45f0*/  FMUL.FTZ R92, R195, R131.reuse ;  /* 0x00000083c35c7220 */ /* 0x080fe20000410000 */
[-C--:B------:R-:W-:Y:S01]  /*4600*/  FMUL.FTZ R90, R108, R131.reuse ;  /* 0x000000836c5a7220 */ /* 0x080fe20000410000 */
[-C--:B------:R-:W-:Y:S01]  /*4610*/  FMUL.FTZ R193, R193, R131.reuse ;  /* 0x00000083c1c17220 */ /* 0x080fe20000410000 */
        /* <DEDUP_REMOVED lines=11> */
[----:B0-----:R-:W-:Y:S01]  /*46d0*/  F2FP.F16.F32.PACK_AB R82, R185, R142 ;  /* 0x0000008eb952723e */ /* 0x001fe200000000ff */
[CC--:B------:R-:W-:Y:S01]  /*46e0*/  FMUL.FTZ R96, R189.reuse, R131.reuse ;  /* 0x00000083bd607220 */ /* 0x0c0fe20000410000 */
[----:B------:R-:W-:Y:S01]  /*46f0*/  F2FP.F16.F32.PACK_AB R80, R189, R138 ;  /* 0x0000008abd50723e */ /* 0x000fe200000000ff */
[-C--:B------:R-:W-:Y:S01]  /*4700*/  FMUL.FTZ R185, R185, R131.reuse ;  /* 0x00000083b9b97220 */ /* 0x080fe20000410000 */
[----:B------:R-:W-:Y:S01]  /*4710*/  F2FP.F16.F32.PACK_AB R81, R187, R140 ;  /* 0x0000008cbb51723e */ /* 0x000fe200000000ff */
[-C--:B------:R-:W-:Y:S01]  /*4720*/  FMUL.FTZ R97, R148, R131.reuse ;  /* 0x0000008394617220 */ /* 0x080fe20000410000 */
[-C--:B------:R-:W-:Y:S01]  /*4730*/  FMUL.FTZ R138, R149, R131.reuse ;  /* 0x00000083958a7220 */ /* 0x080fe20000410000 */
[----:B------:R-:W-:Y:S01]  /*4740*/  FMUL.FTZ R140, R111, R131 ;  /* 0x000000836f8c7220 */ /* 0x000fe20000410000 */
[----:B------:R-:W-:Y:S01]  /*4750*/  F2FP.F16.F32.PACK_AB R91, R98, R91 ;  /* 0x0000005b625b723e */ /* 0x000fe200000000ff */
[-C--:B-1----:R-:W-:Y:S01]  /*4760*/  FMUL.FTZ R94, R142, R131.reuse ;  /* 0x000000838e5e7220 */ /* 0x082fe20000410000 */
[-C--:B------:R-:W-:Y:S01]  /*4770*/  FMUL.FTZ R95, R144, R131.reuse ;  /* 0x00000083905f7220 */ /* 0x080fe20000410000 */
[----:B------:R-:W-:Y:S01]  /*4780*/  FMUL.FTZ R131, R152, R131 ;  /* 0x0000008398837220 */ /* 0x000fe20000410000 */
[----:B------:R-:W-:-:S02]  /*4790*/  F2FP.F16.F32.PACK_AB R90, R193, R90 ;  /* 0x0000005ac15a723e */ /* 0x000fc400000000ff */
[----:B------:R-:W-:Y:S02]  /*47a0*/  F2FP.F16.F32.PACK_AB R89, R92, R89 ;  /* 0x000000595c59723e */ /* 0x000fe400000000ff */
[----:B------:R-:W-:Y:S02]  /*47b0*/  F2FP.F16.F32.PACK_AB R88, R197, R88 ;  /* 0x00000058c558723e */ /* 0x000fe400000000ff */
[----:B------:R-:W-:Y:S02]  /*47c0*/  F2FP.F16.F32.PACK_AB R83, R155, R144 ;  /* 0x000000909b53723e */ /* 0x000fe400000000ff */
[----:B------:R-:W-:Y:S01]  /*47d0*/  F2FP.F16.F32.PACK_AB R95, R108, R95 ;  /* 0x0000005f6c5f723e */ /* 0x000fe200000000ff */
[----:B------:R2:W-:Y:S01]  /*47e0*/  STG.E.128 desc[UR6][R134.64], R88 ;  /* 0x0000005886007986 */ /* 0x0005e2000c101d06 */
[----:B------:R-:W-:Y:S02]  /*47f0*/  F2FP.F16.F32.PACK_AB R94, R185, R94 ;  /* 0x0000005eb95e723e */ /* 0x000fe400000000ff */
[----:B------:R-:W-:Y:S01]  /*4800*/  F2FP.F16.F32.PACK_AB R93, R106, R93 ;  /* 0x0000005d6a5d723e */ /* 0x000fe200000000ff */
[----:B------:R2:W-:Y:S01]  /*4810*/  STG.E.128 desc[UR6][R100.64], R80 ;  /* 0x0000005064007986 */ /* 0x0005e2000c101d06 */
[----:B------:R-:W-:-:S02]  /*4820*/  F2FP.F16.F32.PACK_AB R92, R96, R99 ;  /* 0x00000063605c723e */ /* 0x000fc400000000ff */
[----:B------:R-:W-:Y:S02]  /*4830*/  F2FP.F16.F32.PACK_AB R84, R153, R146 ;  /* 0x000000929954723e */ /* 0x000fe400000000ff */
[----:B------:R-:W-:Y:S01]  /*4840*/  F2FP.F16.F32.PACK_AB R85, R151, R148 ;  /* 0x000000949755723e */ /* 0x000fe200000000ff */
[----:B------:R2:W-:Y:S01]  /*4850*/  STG.E.128 desc[UR6][R104.64], R92 ;  /* 0x0000005c68007986 */ /* 0x0005e2000c101d06 */
[----:B------:R-:W-:Y:S02]  /*4860*/  F2FP.F16.F32.PACK_AB R86, R149, R150 ;  /* 0x000000969556723e */ /* 0x000fe400000000ff */
[----:B------:R-:W-:Y:S02]  /*4870*/  F2FP.F16.F32.PACK_AB R87, R111, R152 ;  /* 0x000000986f57723e */ /* 0x000fe400000000ff */
[----:B------:R-:W-:Y:S02]  /*4880*/  F2FP.F16.F32.PACK_AB R99, R140, R131 ;  /* 0x000000838c63723e */ /* 0x000fe400000000ff */
[----:B------:R-:W-:Y:S01]  /*4890*/  F2FP.F16.F32.PACK_AB R98, R138, R109 ;  /* 0x0000006d8a62723e */ /* 0x000fe200000000ff */
[----:B------:R2:W-:Y:S01]  /*48a0*/  STG.E.128 desc[UR6][R102.64], R84 ;  /* 0x0000005466007986 */ /* 0x0005e2000c101d06 */
[----:B------:R-:W-:-:S02]  /*48b0*/  F2FP.F16.F32.PACK_AB R97, R136, R97 ;  /* 0x000000618861723e */ /* 0x000fc400000000ff */
[----:B------:R-:W-:-:S05]  /*48c0*/  F2FP.F16.F32.PACK_AB R96, R110, R107 ;  /* 0x0000006b6e60723e */ /* 0x000fca00000000ff */
[----:B------:R2:W-:Y:S01]  /*48d0*/  STG.E.128 desc[UR6][R132.64], R96 ;  /* 0x0000006084007986 */ /* 0x0005e2000c101d06 */
[----:B------:R-:W-:Y:S05]  /*48e0*/  BRA `(.L_x_1861) ;  /* 0x00000018003c7947 */ /* 0x000fea0003800000 */
.L_x_1859:
        /* <DEDUP_REMOVED lines=35> */
[----:B------:R-:W-:-:S02]  /*4b20*/  HADD2.F32 R81, -RZ, R63.H0_H0 ;  /* 0x2000003fff517230 */ /* 0x000fc40000004100 */
[----:B------:R-:W-:Y:S01]  /*4b30*/  FADD.FTZ R94, -R173, R206 ;  /* 0x000000cead5e7221 */ /* 0x000fe20000010100 */
[----:B------:R-:W-:Y:S01]  /*4b40*/  FADD.FTZ R80, -R80, R207 ;  /* 0x000000cf50507221 */ /* 0x000fe20000010100 */
[----:B0-----:R-:W-:Y:S01]  /*4b50*/  FADD.FTZ R86, -R178, R205 ;  /* 0x000000cdb2567221 */ /* 0x001fe20000010100 */
[----:B------:R-:W-:Y:S01]  /*4b60*/  FADD.FTZ R98, -R171, R204 ;  /* 0x000000ccab627221 */ /* 0x000fe20000010100 */
[----:B------:R-:W-:Y:S01]  /*4b70*/  FFMA.FTZ R94, R136, R94, R81 ;  /* 0x0000005e885e7223 */ /* 0x000fe20000010051 */
[----:B------:R-:W-:Y:S02]  /*4b80*/  HADD2.F32 R81, -RZ, R60.H0_H0 ;  /* 0x2000003cff517230 */ /* 0x000fe40000004100 */
[----:B------:R-:W-:Y:S01]  /*4b90*/  FADD.FTZ R96, -R170, R199 ;  /* 0x000000c7aa607221 */ /* 0x000fe20000010100 */
[----:B------:R-:W-:Y:S02]  /*4ba0*/  HADD2.F32 R83, -RZ, R63.H1_H1 ;  /* 0x3000003fff537230 */ /* 0x000fe40000004100 */
[----:B------:R-:W-:Y:S01]  /*4bb0*/  FADD.FTZ R144, -R161, R194 ;  /* 0x000000c2a1907221 */ /* 0x000fe20000010100 */
[----:B------:R-:W-:-:S02]  /*4bc0*/  HADD2.F32 R87, -RZ, R62.H0_H0 ;  /* 0x2000003eff577230 */ /* 0x000fc40000004100 */
[C---:B------:R-:W-:Y:S01]  /*4bd0*/  FFMA.FTZ R82, R136.reuse, R80, R81 ;  /* 0x0000005088527223 */ /* 0x040fe20000010051 */
[----:B------:R-:W-:Y:S02]  /*4be0*/  HADD2.F32 R81, -RZ, R60.H1_H1 ;  /* 0x3000003cff517230 */ /* 0x000fe40000004100 */
[----:B------:R-:W-:Y:S01]  /*4bf0*/  FFMA.FTZ R96, R136, R96, R83 ;  /* 0x0000006088607223 */ /* 0x000fe20000010053 */
[----:B------:R-:W-:Y:S02]  /*4c00*/  HADD2.F32 R89, -RZ, R62.H1_H1 ;  /* 0x3000003eff597230 */ /* 0x000fe40000004100 */
[----:B------:R-:W-:Y:S01]  /*4c10*/  FADD.FTZ R88, -R174, R203 ;  /* 0x000000cbae587221 */ /* 0x000fe20000010100 */
[----:B------:R-:W-:Y:S02]  /*4c20*/  HADD2.F32 R85, -RZ, R61.H1_H1 ;  /* 0x3000003dff557230 */ /* 0x000fe40000004100 */
[----:B------:R-:W-:Y:S01]  /*4c30*/  FFMA.FTZ R86, R136, R86, R81 ;  /* 0x0000005688567223 */ /* 0x000fe20000010051 */
[----:B------:R-:W-:-:S02]  /*4c40*/  HADD2.F32 R81, -RZ, R56.H0_H0 ;  /* 0x20000038ff517230 */ /* 0x000fc40000004100 */
[----:B------:R-:W-:Y:S01]  /*4c50*/  FADD.FTZ R90, -R175, R208 ;  /* 0x000000d0af5a7221 */ /* 0x000fe20000010100 */
[----:B------:R-:W-:Y:S01]  /*4c60*/  FADD.FTZ R92, -R172, R201 ;  /* 0x000000c9ac5c7221 */ /* 0x000fe20000010100 */
[----:B------:R-:W-:Y:S02]  /*4c70*/  HADD2.F32 R83, -RZ, R61.H0_H0 ;  /* 0x2000003dff537230 */ /* 0x000fe40000004100 */
[----:B------:R-:W-:Y:S01]  /*4c80*/  FADD.FTZ R84, -R177, R210 ;  /* 0x000000d2b1547221 */ /* 0x000fe20000010100 */
[C---:B------:R-:W-:Y:S01]  /*4c90*/  FFMA.FTZ R98, R136.reuse, R98, R81 ;  /* 0x0000006288627223 */ /* 0x040fe20000010051 */
[----:B------:R-:W-:Y:S02]  /*4ca0*/  HADD2.F32 R81, -RZ, R53.H0_H0 ;  /* 0x20000035ff517230 */ /* 0x000fe40000004100 */
[C---:B------:R-:W-:Y:S01]  /*4cb0*/  FFMA.FTZ R90, R136.reuse, R90, R87 ;  /* 0x0000005a885a7223 */ /* 0x040fe20000010057 */
[C---:B------:R-:W-:Y:S01]  /*4cc0*/  FFMA.FTZ R92, R136.reuse, R92, R89 ;  /* 0x0000005c885c7223 */ /* 0x040fe20000010059 */
[C---:B------:R-:W-:Y:S01]  /*4cd0*/  FFMA.FTZ R88, R136.reuse, R88, R85 ;  /* 0x0000005888587223 */ /* 0x040fe20000010055 */
[----:B------:R-:W-:Y:S01]  /*4ce0*/  FADD.FTZ R140, -R163, R196 ;  /* 0x000000c4a38c7221 */ /* 0x000fe20000010100 */
[----:B------:R-:W-:Y:S01]  /*4cf0*/  FFMA.FTZ R144, R136, R144, R81 ;  /* 0x0000009088907223 */ /* 0x000fe20000010051 */
[----:B------:R-:W-:-:S02]  /*4d00*/  HADD2.F32 R81, -RZ, R52.H0_H0 ;  /* 0x20000034ff517230 */ /* 0x000fc40000004100 */
[----:B------:R-:W-:Y:S01]  /*4d10*/  FFMA.FTZ R84, R136, R84, R83 ;  /* 0x0000005488547223 */ /* 0x000fe20000010053 */
[--C-:B------:R-:W-:Y:S02]  /*4d20*/  HADD2.F32 R87, -RZ, R59.reuse.H0_H0 ;  /* 0x2000003bff577230 */ /* 0x100fe40000004100 */
[----:B------:R-:W-:Y:S01]  /*4d30*/  FADD.FTZ R108, -R164, R193 ;  /* 0x000000c1a46c7221 */ /* 0x000fe20000010100 */
[----:B------:R-:W-:Y:S02]  /*4d40*/  HADD2.F32 R89, -RZ, R59.H1_H1 ;  /* 0x3000003bff597230 */ /* 0x000fe40000004100 */
[----:B------:R-:W-:Y:S01]  /*4d50*/  FADD.FTZ R110, -R165, R198 ;  /* 0x000000c6a56e7221 */ /* 0x000fe20000010100 */
[--C-:B------:R-:W-:Y:S02]  /*4d60*/  HADD2.F32 R85, -RZ, R58.reuse.H1_H1 ;  /* 0x3000003aff557230 */ /* 0x100fe40000004100 */
[----:B------:R-:W-:Y:S01]  /*4d70*/  FADD.FTZ R138, -R162, R191 ;  /* 0x000000bfa28a7221 */ /* 0x000fe20000010100 */
[----:B------:R-:W-:-:S02]  /*4d80*/  HADD2.F32 R83, -RZ, R58.H0_H0 ;  /* 0x2000003aff537230 */ /* 0x000fc40000004100 */
[----:B------:R-:W-:Y:S01]  /*4d90*/  FADD.FTZ R106, -R167, R200 ;  /* 0x000000c8a76a7221 */ /* 0x000fe20000010100 */
[----:B------:R-:W-:Y:S01]  /*4da0*/  FFMA.FTZ R140, R136, R140, R81 ;  /* 0x0000008c888c7223 */ /* 0x000fe20000010051 */
[----:B------:R-:W-:Y:S01]  /*4db0*/  FADD.FTZ R150, -R156, R185 ;  /* 0x000000b99c967221 */ /* 0x000fe20000010100 */
[C---:B------:R-:W-:Y:S01]  /*4dc0*/  FFMA.FTZ R110, R136.reuse, R110, R87 ;  /* 0x0000006e886e7223 */ /* 0x040fe20000010057 */
[C---:B------:R-:W-:Y:S01]  /*4dd0*/  FFMA.FTZ R138, R136.reuse, R138, R89 ;  /* 0x0000008a888a7223 */ /* 0x040fe20000010059 */
[----:B------:R-:W-:Y:S01]  /*4de0*/  FFMA.FTZ R108, R136, R108, R85 ;  /* 0x0000006c886c7223 */ /* 0x000fe20000010055 */
[----:B------:R-:W-:Y:S02]  /*4df0*/  HADD2.F32 R81, -RZ, R48.H0_H0 ;  /* 0x20000030ff517230 */ /* 0x000fe40000004100 */
[----:B------:R-:W-:Y:S01]  /*4e00*/  FADD.FTZ R156, -R212, R183 ;  /* 0x000000b7d49c7221 */ /* 0x000fe20000010100 */
[----:B------:R-:W-:Y:S01]  /*4e10*/  FFMA.FTZ R106, R136, R106, R83 ;  /* 0x0000006a886a7223 */ /* 0x000fe20000010053 */
[----:B------:R-:W-:-:S02]  /*4e20*/  HADD2.F32 R85, -RZ, R57.H0_H0 ;  /* 0x20000039ff557230 */ /* 0x000fc40000004100 */
[----:B------:R-:W-:Y:S01]  /*4e30*/  FADD.FTZ R102, -R169, R202 ;  /* 0x000000caa9667221 */ /* 0x000fe20000010100 */
[----:B------:R-:W-:Y:S02]  /*4e40*/  HADD2.F32 R87, -RZ, R57.H1_H1 ;  /* 0x30000039ff577230 */ /* 0x000fe40000004100 */
[----:B------:R-:W-:Y:S01]  /*4e50*/  FADD.FTZ R104, -R166, R195 ;  /* 0x000000c3a6687221 */ /* 0x000fe20000010100 */
[--C-:B------:R-:W-:Y:S02]  /*4e60*/  HADD2.F32 R89, -RZ, R55.reuse.H0_H0 ;  /* 0x20000037ff597230 */ /* 0x100fe40000004100 */
[----:B------:R-:W-:Y:S01]  /*4e70*/  FADD.FTZ R152, -R157, R190 ;  /* 0x000000be9d987221 */ /* 0x000fe20000010100 */
[----:B------:R-:W-:Y:S02]  /*4e80*/  HADD2.F32 R83, -RZ, R56.H1_H1 ;  /* 0x30000038ff537230 */ /* 0x000fe40000004100 */
[----:B------:R-:W-:Y:S01]  /*4e90*/  FADD.FTZ R100, -R168, R197 ;  /* 0x000000c5a8647221 */ /* 0x000fe20000010100 */
[C---:B------:R-:W-:Y:S01]  /*4ea0*/  FFMA.FTZ R156, R136.reuse, R156, R81 ;  /* 0x0000009c889c7223 */ /* 0x040fe20000010051 */
[C---:B------:R-:W-:Y:S01]  /*4eb0*/  FFMA.FTZ R102, R136.reuse, R102, R85 ;  /* 0x0000006688667223 */ /* 0x040fe20000010055 */
[C---:B------:R-:W-:Y:S01]  /*4ec0*/  FFMA.FTZ R104, R136.reuse, R104, R87 ;  /* 0x0000006888687223 */ /* 0x040fe20000010057 */
[C---:B------:R-:W-:Y:S01]  /*4ed0*/  FFMA.FTZ R152, R136.reuse, R152, R89 ;  /* 0x0000009888987223 */ /* 0x040fe20000010059 */
[----:B------:R-:W0:Y:S01]  /*4ee0*/  LDC.64 R80, c[0x0][0x468] ;  /* 0x00011a00ff507b82 */ /* 0x000e220000000a00 */
[----:B------:R-:W-:Y:S01]  /*4ef0*/  FFMA.FTZ R100, R136, R100, R83 ;  /* 0x0000006488647223 */ /* 0x000fe20000010053 */
[----:B------:R-:W-:-:S02]  /*4f00*/  HADD2.F32 R89, -RZ, R55.H1_H1 ;  /* 0x30000037ff597230 */ /* 0x000fc40000004100 */
[----:B------:R-:W-:Y:S01]  /*4f10*/  FADD.FTZ R148, -R159, R192 ;  /* 0x000000c09f947221 */ /* 0x000fe20000010100 */
[--C-:B------:R-:W-:Y:S02]  /*4f20*/  HADD2.F32 R85, -RZ, R54.reuse.H0_H0 ;  /* 0x20000036ff557230 */ /* 0x100fe40000004100 */
[----:B------:R-:W-:Y:S01]  /*4f30*/  FADD.FTZ R154, -R155, R188 ;  /* 0x000000bc9b9a7221 */ /* 0x000fe20000010100 */
[----:B------:R-:W-:Y:S02]  /*4f40*/  HADD2.F32 R87, -RZ, R54.H1_H1 ;  /* 0x30000036ff577230 */ /* 0x000fe40000004100 */
[----:B------:R-:W-:Y:S01]  /*4f50*/  FADD.FTZ R146, -R158, R187 ;  /* 0x000000bb9e927221 */ /* 0x000fe20000010100 */
[----:B------:R-:W-:Y:S02]  /*4f60*/  HADD2.F32 R83, -RZ, R53.H1_H1 ;  /* 0x30000035ff537230 */ /* 0x000fe40000004100 */
[C---:B------:R-:W-:Y:S01]  /*4f70*/  FFMA.FTZ R154, R136.reuse, R154, R89 ;  /* 0x0000009a889a7223 */ /* 0x040fe20000010059 */
[C---:B------:R-:W-:Y:S01]  /*4f80*/  FFMA.FTZ R148, R136.reuse, R148, R85 ;  /* 0x0000009488947223 */ /* 0x040fe20000010055 */
[----:B------:R-:W-:Y:S01]  /*4f90*/  FFMA.FTZ R150, R136, R150, R87 ;  /* 0x0000009688967223 */ /* 0x000fe20000010057 */
[----:B------:R-:W-:-:S02]  /*4fa0*/  HADD2.F32 R89, -RZ, R51.H1_H1 ;  /* 0x30000033ff597230 */ /* 0x000fc40000004100 */
[----:B------:R-:W-:Y:S01]  /*4fb0*/  FFMA.FTZ R146, R136, R146, R83 ;  /* 0x0000009288927223 */ /* 0x000fe20000010053 */
[----:B------:R-:W-:Y:S02]  /*4fc0*/  HADD2.F32 R87, -RZ, R51.H0_H0 ;  /* 0x20000033ff577230 */ /* 0x000fe40000004100 */
[----:B------:R-:W-:Y:S01]  /*4fd0*/  FADD.FTZ R162, -R216, R179 ;  /* 0x000000b3d8a27221 */ /* 0x000fe20000010100 */
[----:B------:R-:W-:Y:S02]  /*4fe0*/  HADD2.F32 R85, -RZ, R50.H0_H0 ;  /* 0x20000032ff557230 */ /* 0x000fe40000004100 */
[----:B------:R-:W-:Y:S01]  /*4ff0*/  FADD.FTZ R166, -R147, R180 ;  /* 0x000000b493a67221 */ /* 0x000fe20000010100 */
[----:B------:R-:W-:Y:S01]  /*5000*/  FADD.FTZ R168, -R145, R176 ;  /* 0x000000b091a87221 */ /* 0x000fe20000010100 */
[----:B------:R-:W-:Y:S02]  /*5010*/  HADD2.F32 R83, -RZ, R52.H1_H1 ;  /* 0x30000034ff537230 */ /* 0x000fe40000004100 */
[----:B------:R-:W-:Y:S01]  /*5020*/  FADD.FTZ R142, -R160, R189 ;  /* 0x000000bda08e7221 */ /* 0x000fe20000010100 */
[C---:B------:R-:W-:Y:S01]  /*5030*/  FFMA.FTZ R166, R136.reuse, R166, R87 ;  /* 0x000000a688a67223 */ /* 0x040fe20000010057 */
[C---:B------:R-:W-:Y:S01]  /*5040*/  FFMA.FTZ R168, R136.reuse, R168, R89 ;  /* 0x000000a888a87223 */ /* 0x040fe20000010059 */
[C---:B------:R-:W-:Y:S01]  /*5050*/  FFMA.FTZ R162, R136.reuse, R162, R85 ;  /* 0x000000a288a27223 */ /* 0x040fe20000010055 */
        /* <DEDUP_REMOVED lines=8> */
[----:B------:R-:W-:Y:S01]  /*50e0*/  FADD.FTZ R186, -R153, R186 ;  /* 0x000000ba99ba7221 */ /* 0x000fe20000010100 */
        /* <DEDUP_REMOVED lines=61> */
.L_x_1862:
[C-C-:B------:R-:W-:Y:S01]  /*54c0*/  FFMA.FTZ R80, R82.reuse, R80, R81.reuse ;  /* 0x0000005052507223 */ /* 0x140fe20000010051 */
[C-C-:B------:R-:W-:Y:S01]  /*54d0*/  FFMA.FTZ R178, R82.reuse, R178, R81.reuse ;  /* 0x000000b252b27223 */ /* 0x140fe20000010051 */
[C-C-:B------:R-:W-:Y:S01]  /*54e0*/  FFMA.FTZ R175, R82.reuse, R175, R81.reuse ;  /* 0x000000af52af7223 */ /* 0x140fe20000010051 */
[----:B------:R-:W-:Y:S01]  /*54f0*/  FFMA.FTZ R173, R82, R173, R81 ;  /* 0x000000ad52ad7223 */ /* 0x000fe20000010051 */
[----:B------:R-:W-:Y:S01]  /*5500*/  FADD.FTZ R207, -R80, R207 ;  /* 0x000000cf50cf7221 */ /* 0x000fe20000010100 */
[----:B------:R-:W-:Y:S02]  /*5510*/  HADD2.F32 R80, -RZ, R60.H1_H1 ;  /* 0x3000003cff507230 */ /* 0x000fe40000004100 */
[----:B------:R-:W-:Y:S01]  /*5520*/  FADD.FTZ R205, -R178, R205 ;  /* 0x000000cdb2cd7221 */ /* 0x000fe20000010100 */
[----:B------:R-:W-:Y:S01]  /*5530*/  FADD.FTZ R175, -R175, R208 ;  /* 0x000000d0afaf7221 */ /* 0x000fe20000010100 */
[----:B------:R-:W-:Y:S02]  /*5540*/  HADD2.F32 R92, -RZ, R63.H0_H0 ;  /* 0x2000003fff5c7230 */ /* 0x000fe40000004100 */
[----:B------:R-:W-:Y:S01]  /*5550*/  FADD.FTZ R173, -R173, R206 ;  /* 0x000000ceadad7221 */ /* 0x000fe20000010100 */
[----:B------:R-:W-:Y:S01]  /*5560*/  FFMA.FTZ R205, R136, R205, R80 ;  /* 0x000000cd88cd7223 */ /* 0x000fe20000010050 */
[----:B------:R-:W-:-:S02]  /*5570*/  HADD2.F32 R80, -RZ, R62.H0_H0 ;  /* 0x2000003eff507230 */ /* 0x000fc40000004100 */
[C-C-:B------:R-:W-:Y:S01]  /*5580*/  FFMA.FTZ R170, R82.reuse, R170, R81.reuse ;  /* 0x000000aa52aa7223 */ /* 0x140fe20000010051 */
[C-C-:B------:R-:W-:Y:S01]  /*5590*/  FFMA.FTZ R166, R82.reuse, R166, R81.reuse ;  /* 0x000000a652a67223 */ /* 0x140fe20000010051 */
[----:B------:R-:W-:Y:S01]  /*55a0*/  FFMA.FTZ R172, R82, R172, R81 ;  /* 0x000000ac52ac7223 */ /* 0x000fe20000010051 */
[C---:B------:R-:W-:Y:S01]  /*55b0*/  FFMA.FTZ R94, R136.reuse, R173, R92 ;  /* 0x000000ad885e7223 */ /* 0x040fe2000001005c */
[----:B------:R-:W-:Y:S01]  /*55c0*/  FFMA.FTZ R90, R136, R175, R80 ;  /* 0x000000af885a7223 */ /* 0x000fe20000010050 */
[----:B------:R-:W-:Y:S02]  /*55d0*/  HADD2.F32 R80, -RZ, R63.H1_H1 ;  /* 0x3000003fff507230 */ /* 0x000fe40000004100 */
[----:B------:R-:W-:Y:S01]  /*55e0*/  FADD.FTZ R199, -R170, R199 ;  /* 0x000000c7aac77221 */ /* 0x000fe20000010100 */
[----:B------:R-:W-:Y:S02]  /*55f0*/  HADD2.F32 R92, -RZ, R57.H1_H1 ;  /* 0x30000039ff5c7230 */ /* 0x000fe40000004100 */
[----:B------:R-:W-:Y:S01]  /*5600*/  FADD.FTZ R195, -R166, R195 ;  /* 0x000000c3a6c37221 */ /* 0x000fe20000010100 */
[----:B0-----:R-:W-:-:S02]  /*5610*/  HADD2.F32 R86, -RZ, R62.H1_H1 ;  /* 0x3000003eff567230 */ /* 0x001fc40000004100 */
[----:B------:R-:W-:Y:S01]  /*5620*/  FFMA.FTZ R169, R82, R169, R81 ;  /* 0x000000a952a97223 */ /* 0x000fe20000010051 */
[----:B------:R-:W-:Y:S01]  /*5630*/  FADD.FTZ R201, -R172, R201 ;  /* 0x000000c9acc97221 */ /* 0x000fe20000010100 */
[C-C-:B------:R-:W-:Y:S01]  /*5640*/  FFMA.FTZ R163, R82.reuse, R163, R81.reuse ;  /* 0x000000a352a37223 */ /* 0x140fe20000010051 */
[----:B------:R-:W-:Y:S01]  /*5650*/  FFMA.FTZ R168, R82, R168, R81 ;  /* 0x000000a852a87223 */ /* 0x000fe20000010051 */
[C---:B------:R-:W-:Y:S01]  /*5660*/  FFMA.FTZ R199, R136.reuse, R199, R80 ;  /* 0x000000c788c77223 */ /* 0x040fe20000010050 */
[----:B------:R-:W-:Y:S02]  /*5670*/  HADD2.F32 R80, -RZ, R57.H0_H0 ;  /* 0x20000039ff507230 */ /* 0x000fe40000004100 */
[C---:B------:R-:W-:Y:S01]  /*5680*/  FFMA.FTZ R195, R136.reuse, R195, R92 ;  /* 0x000000c388c37223 */ /* 0x040fe2000001005c */
[----:B------:R-:W-:Y:S01]  /*5690*/  FADD.FTZ R169, -R169, R202 ;  /* 0x000000caa9a97221 */ /* 0x000fe20000010100 */
[----:B------:R-:W-:Y:S01]  /*56a0*/  FFMA.FTZ R201, R136, R201, R86 ;  /* 0x000000c988c97223 */ /* 0x000fe20000010056 */
[----:B------:R-:W-:-:S02]  /*56b0*/  HADD2.F32 R92, -RZ, R52.H0_H0 ;  /* 0x20000034ff5c7230 */ /* 0x000fc40000004100 */
[----:B------:R-:W-:Y:S01]  /*56c0*/  FADD.FTZ R163, -R163, R196 ;  /* 0x000000c4a3a37221 */ /* 0x000fe20000010100 */
[----:B------:R-:W-:Y:S02]  /*56d0*/  HADD2.F32 R86, -RZ, R56.H1_H1 ;  /* 0x30000038ff567230 */ /* 0x000fe40000004100 */
        /* <DEDUP_REMOVED lines=9> */
[----:B------:R-:W-:-:S02]  /*5770*/  HADD2.F32 R92, -RZ, R54.H1_H1 ;  /* 0x30000036ff5c7230 */ /* 0x000fc40000004100 */
[----:B------:R-:W-:Y:S01]  /*5780*/  FADD.FTZ R185, -R156, R185 ;  /* 0x000000b99cb97221 */ /* 0x000fe20000010100 */
[----:B------:R-:W-:Y:S02]  /*5790*/  HADD2.F32 R86, -RZ, R58.H0_H0 ;  /* 0x2000003aff567230 */ /* 0x000fe40000004100 */
[C-C-:B------:R-:W-:Y:S01]  /*57a0*/  FFMA.FTZ R160, R82.reuse, R160, R81.reuse ;  /* 0x000000a052a07223 */ /* 0x140fe20000010051 */
[----:B------:R-:W-:Y:S01]  /*57b0*/  FADD.FTZ R167, -R167, R200 ;  /* 0x000000c8a7a77221 */ /* 0x000fe20000010100 */
[C-C-:B------:R-:W-:Y:S01]  /*57c0*/  FFMA.FTZ R153, R82.reuse, R153, R81.reuse ;  /* 0x0000009952997223 */ /* 0x140fe20000010051 */
[----:B------:R-:W-:Y:S01]  /*57d0*/  FFMA.FTZ R162, R82, R162, R81 ;  /* 0x000000a252a27223 */ /* 0x000fe20000010051 */
[C---:B------:R-:W-:Y:S01]  /*57e0*/  FFMA.FTZ R110, R136.reuse, R165, R80 ;  /* 0x000000a5886e7223 */ /* 0x040fe20000010050 */
[----:B------:R-:W-:Y:S02]  /*57f0*/  HADD2.F32 R80, -RZ, R52.H1_H1 ;  /* 0x30000034ff507230 */ /* 0x000fe40000004100 */
[----:B------:R-:W-:Y:S01]  /*5800*/  FFMA.FTZ R185, R136, R185, R92 ;  /* 0x000000b988b97223 */ /* 0x000fe2000001005c */
[----:B------:R-:W-:Y:S01]  /*5810*/  FADD.FTZ R189, -R160, R189 ;  /* 0x000000bda0bd7221 */ /* 0x000fe20000010100 */
[----:B------:R-:W-:Y:S01]  /*5820*/  FFMA.FTZ R108, R136, R167, R86 ;  /* 0x000000a7886c7223 */ /* 0x000fe20000010056 */
[----:B------:R-:W-:-:S02]  /*5830*/  HADD2.F32 R92, -RZ, R48.H1_H1 ;  /* 0x30000030ff5c7230 */ /* 0x000fc40000004100 */
[----:B------:R-:W-:Y:S01]  /*5840*/  FADD.FTZ R153, -R153, R186 ;  /* 0x000000ba99997221 */ /* 0x000fe20000010100 */
[----:B------:R-:W-:Y:S02]  /*5850*/  HADD2.F32 R86, -RZ, R59.H1_H1 ;  /* 0x3000003bff567230 */ /* 0x000fe40000004100 */
[----:B------:R-:W-:Y:S01]  /*5860*/  FFMA.FTZ R159, R82, R159, R81 ;  /* 0x0000009f529f7223 */ /* 0x000fe20000010051 */
[----:B------:R-:W-:Y:S01]  /*5870*/  FADD.FTZ R191, -R162, R191 ;  /* 0x000000bfa2bf7221 */ /* 0x000fe20000010100 */
[C-C-:B------:R-:W-:Y:S01]  /*5880*/  FFMA.FTZ R150, R82.reuse, R150, R81.reuse ;  /* 0x0000009652967223 */ /* 0x140fe20000010051 */
        /* <DEDUP_REMOVED lines=9> */
[----:B------:R-:W-:Y:S01]  /*5920*/  HADD2.F32 R96, -RZ, R56.H0_H0 ;  /* 0x20000038ff607230 */ /* 0x000fe20000004100 */
[----:B------:R-:W0:Y:S01]  /*5930*/  LDC.64 R102, c[0x0][0x478] ;  /* 0x00011e00ff667b82 */ /* 0x000e220000000a00 */
[----:B------:R-:W-:Y:S02]  /*5940*/  HADD2.F32 R86, -RZ, R53.H1_H1 ;  /* 0x30000035ff567230 */ /* 0x000fe40000004100 */
[----:B------:R-:W-:Y:S01]  /*5950*/  FFMA.FTZ R155, R82, R155, R81 ;  /* 0x0000009b529b7223 */ /* 0x000fe20000010051 */
[----:B------:R-:W-:Y:S01]  /*5960*/  FADD.FTZ R171, -R171, R204 ;  /* 0x000000ccabab7221 */ /* 0x000fe20000010100 */
[----:B------:R-:W-:Y:S01]  /*5970*/  FADD.FTZ R187, -R158, R187 ;  /* 0x000000bb9ebb7221 */ /* 0x000fe20000010100 */
[C-C-:B------:R-:W-:Y:S01]  /*5980*/  FFMA.FTZ R164, R82.reuse, R164, R81.reuse ;  /* 0x000000a452a47223 */ /* 0x140fe20000010051 */
[----:B------:R-:W-:Y:S01]  /*5990*/  FFMA.FTZ R157, R82, R157, R81 ;  /* 0x0000009d529d7223 */ /* 0x000fe20000010051 */
[----:B------:R-:W-:Y:S01]  /*59a0*/  FFMA.FTZ R142, R136, R159, R80 ;  /* 0x0000009f888e7223 */ /* 0x000fe20000010050 */
[----:B------:R-:W-:-:S02]  /*59b0*/  HADD2.F32 R80, -RZ, R55.H1_H1 ;  /* 0x30000037ff507230 */ /* 0x000fc40000004100 */
[C---:B------:R-:W-:Y:S01]  /*59c0*/  FFMA.FTZ R150, R136.reuse, R179, R92 ;  /* 0x000000b388967223 */ /* 0x040fe2000001005c */
[----:B------:R-:W-:Y:S01]  /*59d0*/  FADD.FTZ R155, -R155, R188 ;  /* 0x000000bc9b9b7221 */ /* 0x000fe20000010100 */
[C---:B------:R-:W-:Y:S01]  /*59e0*/  FFMA.FTZ R98, R136.reuse, R171, R96 ;  /* 0x000000ab88627223 */ /* 0x040fe20000010060 */
[----:B------:R-:W-:Y:S01]  /*59f0*/  FFMA.FTZ R187, R136, R187, R86 ;  /* 0x000000bb88bb7223 */ /* 0x000fe20000010056 */
[----:B------:R-:W1:Y:S01]  /*5a00*/  LDC.64 R92, c[0x0][0x468] ;  /* 0x00011a00ff5c7b82 */ /* 0x000e620000000a00 */
[----:B------:R-:W-:Y:S02]  /*5a10*/  HADD2.F32 R96, -RZ, R58.H1_H1 ;  /* 0x3000003aff607230 */ /* 0x000fe40000004100 */
[----:B------:R-:W-:Y:S01]  /*5a20*/  FFMA.FTZ R152, R82, R152, R81 ;  /* 0x0000009852987223 */ /* 0x000fe20000010051 */
[----:B------:R-:W-:Y:S02]  /*5a30*/  HADD2.F32 R86, -RZ, R55.H0_H0 ;  /* 0x20000037ff567230 */ /* 0x000fe40000004100 */
[----:B------:R-:W-:Y:S01]  /*5a40*/  FADD.FTZ R193, -R164, R193 ;  /* 0x000000c1a4c17221 */ /* 0x000fe20000010100 */
[----:B------:R-:W-:Y:S01]  /*5a50*/  FADD.FTZ R157, -R157, R190 ;  /* 0x000000be9d9d7221 */ /* 0x000fe20000010100 */
[C-C-:B------:R-:W-:Y:S01]  /*5a60*/  FFMA.FTZ R161, R82.reuse, R161, R81.reuse ;  /* 0x000000a152a17223 */ /* 0x140fe20000010051 */
[--C-:B------:R-:W-:Y:S01]  /*5a70*/  FFMA.FTZ R154, R82, R154, R81.reuse ;  /* 0x0000009a529a7223 */ /* 0x100fe20000010051 */
[----:B------:R-:W-:Y:S01]  /*5a80*/  FFMA.FTZ R155, R136, R155, R80 ;  /* 0x0000009b889b7223 */ /* 0x000fe20000010050 */
[C-C-:B------:R-:W-:Y:S01]  /*5a90*/  FFMA.FTZ R177, R82.reuse, R177, R81.reuse ;  /* 0x000000b152b17223 */ /* 0x140fe20000010051 */
[----:B------:R-:W-:Y:S01]  /*5aa0*/  FFMA.FTZ R174, R82, R174, R81 ;  /* 0x000000ae52ae7223 */ /* 0x000fe20000010051 */
[----:B------:R-:W-:-:S02]  /*5ab0*/  HADD2.F32 R80, -RZ, R49.H0_H0 ;  /* 0x20000031ff507230 */ /* 0x000fc40000004100 */
[----:B------:R-:W-:Y:S01]  /*5ac0*/  FADD.FTZ R181, -R152, R181 ;  /* 0x000000b598b57221 */ /* 0x000fe20000010100 */
[C---:B------:R-:W-:Y:S01]  /*5ad0*/  FFMA.FTZ R193, R136.reuse, R193, R96 ;  /* 0x000000c188c17223 */ /* 0x040fe20000010060 */
[----:B------:R-:W-:Y:S01]  /*5ae0*/  FFMA.FTZ R144, R136, R157, R86 ;  /* 0x0000009d88907223 */ /* 0x000fe20000010056 */
[C-C-:B------:R-:W-:Y:S01]  /*5af0*/  FFMA.FTZ R151, R82.reuse, R151, R81.reuse ;  /* 0x0000009752977223 */ /* 0x140fe20000010051 */
[C-C-:B------:R-:W-:Y:S01]  /*5b00*/  FFMA.FTZ R149, R82.reuse, R149, R81.reuse ;  /* 0x0000009552957223 */ /* 0x140fe20000010051 */
[C-C-:B------:R-:W-:Y:S01]  /*5b10*/  FFMA.FTZ R147, R82.reuse, R147, R81.reuse ;  /* 0x0000009352937223 */ /* 0x140fe20000010051 */
[----:B------:R-:W-:Y:S01]  /*5b20*/  FFMA.FTZ R145, R82, R145, R81 ;  /* 0x0000009152917223 */ /* 0x000fe20000010051 */
[----:B------:R-:W-:Y:S02]  /*5b30*/  HADD2.F32 R96, -RZ, R53.H0_H0 ;  /* 0x20000035ff607230 */ /* 0x000fe40000004100 */
[----:B------:R-:W-:Y:S01]  /*5b40*/  FADD.FTZ R161, -R161, R194 ;  /* 0x000000c2a1a17221 */ /* 0x000fe20000010100 */
[----:B------:R-:W-:-:S02]  /*5b50*/  HADD2.F32 R86, -RZ, R48.H0_H0 ;  /* 0x20000030ff567230 */ /* 0x000fc40000004100 */
[----:B------:R-:W-:Y:S01]  /*5b60*/  FADD.FTZ R183, -R154, R183 ;  /* 0x000000b79ab77221 */ /* 0x000fe20000010100 */
[----:B------:R-:W-:Y:S02]  /*5b70*/  HADD2.F32 R81, -RZ, R60.H0_H0 ;  /* 0x2000003cff517230 */ /* 0x000fe40000004100 */
[----:B------:R-:W-:Y:S01]  /*5b80*/  FADD.FTZ R177, -R177, R210 ;  /* 0x000000d2b1b17221 */ /* 0x000fe20000010100 */
[--C-:B------:R-:W-:Y:S02]  /*5b90*/  HADD2.F32 R82, -RZ, R61.reuse.H0_H0 ;  /* 0x2000003dff527230 */ /* 0x100fe40000004100 */
[----:B------:R-:W-:Y:S01]  /*5ba0*/  FADD.FTZ R203, -R174, R203 ;  /* 0x000000cbaecb7221 */ /* 0x000fe20000010100 */
[----:B------:R-:W-:Y:S02]  /*5bb0*/  HADD2.F32 R84, -RZ, R61.H1_H1 ;  /* 0x3000003dff547230 */ /* 0x000fe40000004100 */
[----:B------:R-:W-:Y:S01]  /*5bc0*/  FFMA.FTZ R148, R136, R181, R80 ;  /* 0x000000b588947223 */ /* 0x000fe20000010050 */
[----:B------:R-:W-:-:S02]  /*5bd0*/  HADD2.F32 R80, -RZ, R50.H1_H1 ;  /* 0x30000032ff507230 */ /* 0x000fc40000004100 */
[----:B------:R-:W-:Y:S01]  /*5be0*/  FADD.FTZ R149, -R149, R182 ;  /* 0x000000b695957221 */ /* 0x000fe20000010100 */
[C---:B------:R-:W-:Y:S01]  /*5bf0*/  FFMA.FTZ R140, R136.reuse, R161, R96 ;  /* 0x000000a1888c7223 */ /* 0x040fe20000010060 */
[C---:B------:R-:W-:Y:S01]  /*5c00*/  FFMA.FTZ R146, R136.reuse, R183, R86 ;  /* 0x000000b788927223 */ /* 0x040fe20000010056 */
[C---:B------:R-:W-:Y:S01]  /*5c10*/  FFMA.FTZ R88, R136.reuse, R207, R81 ;  /* 0x000000cf88587223 */ /* 0x040fe20000010051 */
[C---:B------:R-:W-:Y:S01]  /*5c20*/  FFMA.FTZ R82, R136.reuse, R177, R82 ;  /* 0x000000b188527223 */ /* 0x040fe20000010052 */
[C---:B------:R-:W-:Y:S01]  /*5c30*/  FFMA.FTZ R84, R136.reuse, R203, R84 ;  /* 0x000000cb88547223 */ /* 0x040fe20000010054 */
[----:B------:R-:W-:Y:S02]  /*5c40*/  HADD2.F32 R96, -RZ, R51.H1_H1 ;  /* 0x30000033ff607230 */ /* 0x000fe40000004100 */
[----:B------:R-:W-:Y:S01]  /*5c50*/  FADD.FTZ R151, -R151, R184 ;  /* 0x000000b897977221 */ /* 0x000fe20000010100 */
[----:B------:R-:W-:Y:S02]  /*5c60*/  HADD2.F32 R86, -RZ, R49.H1_H1 ;  /* 0x30000031ff567230 */ /* 0x000fe40000004100 */
[----:B------:R-:W-:Y:S01]  /*5c70*/  FADD.FTZ R145, -R145, R176 ;  /* 0x000000b091917221 */ /* 0x000fe20000010100 */
[----:B------:R-:W-:Y:S01]  /*5c80*/  FFMA.FTZ R149, R136, R149, R80 ;  /* 0x0000009588957223 */ /* 0x000fe20000010050 */
[-C--:B------:R-:W-:Y:S01]  /*5c90*/  FMUL.FTZ R80, R88, R131.reuse ;  /* 0x0000008358507220 */ /* 0x080fe20000410000 */
[----:B------:R-:W-:Y:S01]  /*5ca0*/  FMUL.FTZ R83, R94, R131 ;  /* 0x000000835e537220 */ /* 0x000fe20000410000 */
[----:B------:R-:W-:Y:S01]  /*5cb0*/  F2FP.F16.F32.PACK_AB R91, R199, R94 ;  /* 0x0000005ec75b723e */ /* 0x000fe200000000ff */
[C---:B------:R-:W-:Y:S01]  /*5cc0*/  FFMA.FTZ R145, R136.reuse, R145, R96 ;  /* 0x0000009188917223 */ /* 0x040fe20000010060 */
[----:B------:R-:W-:Y:S01]  /*5cd0*/  FFMA.FTZ R151, R136, R151, R86 ;  /* 0x0000009788977223 */ /* 0x000fe20000010056 */
[-C--:B------:R-:W-:Y:S01]  /*5ce0*/  FMUL.FTZ R81, R82, R131.reuse ;  /* 0x0000008352517220 */ /* 0x080fe20000410000 */
[-C--:B------:R-:W-:Y:S01]  /*5cf0*/  FMUL.FTZ R85, R90, R131.reuse ;  /* 0x000000835a557220 */ /* 0x080fe20000410000 */
[----:B------:R-:W-:Y:S01]  /*5d00*/  F2FP.F16.F32.PACK_AB R88, R205, R88 ;  /* 0x00000058cd58723e */ /* 0x000fe200000000ff */
[----:B------:R-:W-:Y:S01]  /*5d10*/  FMUL.FTZ R94, R199, R131 ;  /* 0x00000083c75e7220 */ /* 0x000fe20000410000 */
[----:B------:R-:W-:Y:S01]  /*5d20*/  F2FP.F16.F32.PACK_AB R89, R84, R82 ;  /* 0x000000525459723e */ /* 0x000fe200000000ff */
[----:B------:R-:W-:Y:S01]  /*5d30*/  HADD2.F32 R96, -RZ, R51.H0_H0 ;  /* 0x20000033ff607230 */ /* 0x000fe20000004100 */
[----:B------:R-:W-:Y:S01]  /*5d40*/  F2FP.F16.F32.PACK_AB R90, R201, R90 ;  /* 0x0000005ac95a723e */ /* 0x000fe200000000ff */
[----:B0-----:R-:W-:-:S04]  /*5d50*/  IMAD.WIDE.U32 R86, R135, 0x10, R102 ;  /* 0x0000001087567825 */ /* 0x001fc800078e0066 */
[-C--:B------:R-:W-:Y:S01]  /*5d60*/  FMUL.FTZ R82, R201, R131.reuse ;  /* 0x00000083c9527220 */ /* 0x080fe20000410000 */
[-C--:B------:R-:W-:Y:S01]  /*5d70*/  FMUL.FTZ R84, R84, R131.reuse ;  /* 0x0000008354547220 */ /* 0x080fe20000410000 */
[----:B------:R-:W-:Y:S01]  /*5d80*/  FMUL.FTZ R205, R205, R131 ;  /* 0x00000083cdcd7220 */ /* 0x000fe20000410000 */
[----:B------:R-:W-:Y:S01]  /*5d90*/  FADD.FTZ R147, -R147, R180 ;  /* 0x000000b493937221 */ /* 0x000fe20000010100 */
[----:B------:R-:W-:Y:S01]  /*5da0*/  F2FP.F16.F32.PACK_AB R83, R94, R83 ;  /* 0x000000535e53723e */ /* 0x000fe200000000ff */
[----:B------:R0:W-:Y:S01]  /*5db0*/  STG.E.128 desc[UR6][R86.64], R88 ;  /* 0x0000005856007986 */ /* 0x0001e2000c101d06 */
[----:B------:R-:W-:Y:S01]  /*5dc0*/  F2FP.F16.F32.PACK_AB R82, R82, R85 ;  /* 0x000000555252723e */ /* 0x000fe200000000ff */
[----:B------:R-:W-:Y:S01]  /*5dd0*/  FFMA.FTZ R152, R136, R147, R96 ;  /* 0x0000009388987223 */ /* 0x000fe20000010060 */
[----:B------:R-:W-:Y:S01]  /*5de0*/  F2FP.F16.F32.PACK_AB R81, R84, R81 ;  /* 0x000000515451723e */ /* 0x000fe200000000ff */
[----:B-1----:R-:W-:Y:S01]  /*5df0*/  IMAD.WIDE.U32 R94, R135, 0x10, R92 ;  /* 0x00000010875e7825 */ /* 0x002fe200078e005c */
[----:B------:R-:W-:-:S03]  /*5e00*/  F2FP.F16.F32.PACK_AB R80, R205, R80 ;  /* 0x00000050cd50723e */ /* 0x000fc600000000ff */
[-C--:B------:R-:W-:Y:S01]  /*5e10*/  FMUL.FTZ R99, R138, R131.reuse ;  /* 0x000000838a637220 */ /* 0x080fe20000410000 */
[----:B------:R-:W-:Y:S01]  /*5e20*/  F2FP.F16.F32.PACK_AB R84, R197, R98 ;  /* 0x00000062c554723e */ /* 0x000fe200000000ff */
[--C-:B------:R-:W-:Y:S01]  /*5e30*/  IMAD.WIDE.U32 R96, R134, 0x10, R102.reuse ;  /* 0x0000001086607825 */ /* 0x100fe200078e0066 */
[----:B------:R-:W-:Y:S01]  /*5e40*/  F2FP.F16.F32.PACK_AB R85, R195, R106 ;  /* 0x0000006ac355723e */ /* 0x000fe200000000ff */
[----:B------:R1:W-:Y:S02]  /*5e50*/  STG.E.128 desc[UR6][R94.64], R80 ;  /* 0x000000505e007986 */ /* 0x0003e4000c101d06 */
[----:B------:R-:W-:Y:S01]  /*5e60*/  FMUL.FTZ R197, R197, R131 ;  /* 0x00000083c5c57220 */ /* 0x000fe20000410000 */
[----:B------:R-:W-:-:S04]  /*5e70*/  IMAD.WIDE.U32 R100, R133, 0x10, R102 ;  /* 0x0000001085647825 */ /* 0x000fc800078e0066 */
[-C--:B------:R-:W-:Y:S01]  /*5e80*/  FMUL.FTZ R107, R146, R131.reuse ;  /* 0x00000083926b7220 */ /* 0x080fe20000410000 */
[-C--:B------:R-:W-:Y:S01]  /*5e90*/  FMUL.FTZ R136, R151, R131.reuse ;  /* 0x0000008397887220 */ /* 0x080fe20000410000 */
[----:B------:R-:W-:Y:S01]  /*5ea0*/  FMUL.FTZ R109, R150, R131 ;  /* 0x00000083966d7220 */ /* 0x000fe20000410000 */
[----:B------:R-:W-:Y:S01]  /*5eb0*/  IMAD.WIDE.U32 R102, R132, 0x10, R102 ;  /* 0x0000001084667825 */ /* 0x000fe200078e0066 */
[----:B0-----:R-:W-:-:S03]  /*5ec0*/  F2FP.F16.F32.PACK_AB R86, R193, R108 ;  /* 0x0000006cc156723e */ /* 0x001fc600000000ff */
[----:B------:R-:W-:Y:S01]  /*5ed0*/  FMUL.FTZ R88, R98, R131 ;  /* 0x0000008362587220 */ /* 0x000fe20000410000 */
[----:B------:R-:W-:Y:S01]  /*5ee0*/  F2FP.F16.F32.PACK_AB R87, R191, R110 ;  /* 0x0000006ebf57723e */ /* 0x000fe200000000ff */
[----:B------:R-:W-:-:S04]  /*5ef0*/  IMAD.WIDE.U32 R104, R133, 0x10, R92 ;  /* 0x0000001085687825 */ /* 0x000fc800078e005c */
[-C--:B------:R-:W-:Y:S01]  /*5f00*/  FMUL.FTZ R89, R106, R131.reuse ;  /* 0x000000836a597220 */ /* 0x080fe20000410000 */
[-C--:B------:R-:W-:Y:S01]  /*5f10*/  FMUL.FTZ R90, R108, R131.reuse ;  /* 0x000000836c5a7220 */ /* 0x080fe20000410000 */
[----:B------:R-:W-:Y:S01]  /*5f20*/  FMUL.FTZ R193, R193, R131 ;  /* 0x00000083c1c17220 */ /* 0x000fe20000410000 */
[----:B------:R-:W-:-:S04]  /*5f30*/  IMAD.WIDE.U32 R134, R134, 0x10, R92 ;  /* 0x0000001086867825 */ /* 0x000fc800078e005c */
[-C--:B------:R-:W-:Y:S01]  /*5f40*/  FMUL.FTZ R91, R110, R131.reuse ;  /* 0x000000836e5b7220 */ /* 0x080fe20000410000 */
[----:B------:R-:W-:Y:S01]  /*5f50*/  FMUL.FTZ R98, R191, R131 ;  /* 0x00000083bf627220 */ /* 0x000fe20000410000 */
[----:B------:R0:W-:Y:S01]  /*5f60*/  STG.E.128 desc[UR6][R96.64], R84 ;  /* 0x0000005460007986 */ /* 0x0001e2000c101d06 */
[----:B------:R-:W-:-:S04]  /*5f70*/  IMAD.WIDE.U32 R132, R132, 0x10, R92 ;  /* 0x0000001084847825 */ /* 0x000fc800078e005c */
[-C--:B------:R-:W-:Y:S01]  /*5f80*/  FMUL.FTZ R92, R195, R131.reuse ;  /* 0x00000083c35c7220 */ /* 0x080fe20000410000 */
[----:B-1----:R-:W-:Y:S01]  /*5f90*/  F2FP.F16.F32.PACK_AB R82, R185, R142 ;  /* 0x0000008eb952723e */ /* 0x002fe200000000ff */
[-C--:B------:R-:W-:Y:S01]  /*5fa0*/  FMUL.FTZ R93, R140, R131.reuse ;  /* 0x000000838c5d7220 */ /* 0x080fe20000410000 */
[----:B------:R-:W-:Y:S01]  /*5fb0*/  F2FP.F16.F32.PACK_AB R80, R189, R138 ;  /* 0x0000008abd50723e */ /* 0x000fe200000000ff */
[CC--:B------:R-:W-:Y:S01]  /*5fc0*/  FMUL.FTZ R106, R187.reuse, R131.reuse ;  /* 0x00000083bb6a7220 */ /* 0x0c0fe20000410000 */
[----:B------:R-:W-:Y:S01]  /*5fd0*/  F2FP.F16.F32.PACK_AB R81, R187, R140 ;  /* 0x0000008cbb51723e */ /* 0x000fe200000000ff */
        /* <DEDUP_REMOVED lines=8> */
[----:B------:R-:W-:Y:S01]  /*6060*/  F2FP.F16.F32.PACK_AB R90, R193, R90 ;  /* 0x0000005ac15a723e */ /* 0x000fe200000000ff */
[-C--:B0-----:R-:W-:Y:S01]  /*6070*/  FMUL.FTZ R96, R189, R131.reuse ;  /* 0x00000083bd607220 */ /* 0x081fe20000410000 */
[-C--:B------:R-:W-:Y:S01]  /*6080*/  FMUL.FTZ R97, R148, R131.reuse ;  /* 0x0000008394617220 */ /* 0x080fe20000410000 */
[----:B------:R-:W-:Y:S01]  /*6090*/  FMUL.FTZ R131, R152, R131 ;  /* 0x0000008398837220 */ /* 0x000fe20000410000 */
[----:B------:R-:W-:Y:S02]  /*60a0*/  F2FP.F16.F32.PACK_AB R89, R92, R89 ;  /* 0x000000595c59723e */ /* 0x000fe400000000ff */
[----:B------:R-:W-:Y:S02]  /*60b0*/  F2FP.F16.F32.PACK_AB R88, R197, R88 ;  /* 0x00000058c558723e */ /* 0x000fe400000000ff */
[----:B------:R-:W-:Y:S02]  /*60c0*/  F2FP.F16.F32.PACK_AB R83, R155, R144 ;  /* 0x000000909b53723e */ /* 0x000fe400000000ff */
[----:B------:R-:W-:Y:S01]  /*60d0*/  F2FP.F16.F32.PACK_AB R95, R108, R95 ;  /* 0x0000005f6c5f723e */ /* 0x000fe200000000ff */
[----:B------:R1:W-:Y:S01]  /*60e0*/  STG.E.128 desc[UR6][R134.64], R88 ;  /* 0x0000005886007986 */ /* 0x0003e2000c101d06 */
[----:B------:R-:W-:-:S02]  /*60f0*/  F2FP.F16.F32.PACK_AB R94, R185, R94 ;  /* 0x0000005eb95e723e */ /* 0x000fc400000000ff */
[----:B------:R-:W-:Y:S01]  /*6100*/  F2FP.F16.F32.PACK_AB R93, R106, R93 ;  /* 0x0000005d6a5d723e */ /* 0x000fe200000000ff */
[----:B------:R1:W-:Y:S01]  /*6110*/  STG.E.128 desc[UR6][R100.64], R80 ;  /* 0x0000005064007986 */ /* 0x0003e2000c101d06 */
[----:B------:R-:W-:Y:S02]  /*6120*/  F2FP.F16.F32.PACK_AB R92, R96, R99 ;  /* 0x00000063605c723e */ /* 0x000fe400000000ff */
[----:B------:R-:W-:Y:S02]  /*6130*/  F2FP.F16.F32.PACK_AB R84, R153, R146 ;  /* 0x000000929954723e */ /* 0x000fe400000000ff */
[----:B------:R-:W-:Y:S01]  /*6140*/  F2FP.F16.F32.PACK_AB R85, R151, R148 ;  /* 0x000000949755723e */ /* 0x000fe200000000ff */
[----:B------:R1:W-:Y:S01]  /*6150*/  STG.E.128 desc[UR6][R104.64], R92 ;  /* 0x0000005c68007986 */ /* 0x0003e2000c101d06 */
        /* <DEDUP_REMOVED lines=8> */
.L_x_1861:
[----:B0123--:R-:W0:Y:S02]  /*61e0*/  LDC.64 R80, c[0x0][0x380] ;  /* 0x0000e000ff507b82 */ /* 0x00fe240000000a00 */
[----:B0-----:R-:W-:-:S04]  /*61f0*/  LEA R130, R80, R130, 0x2 ;  /* 0x0000008250827211 */ /* 0x001fc800078e10ff */
[----:B------:R-:W-:-:S13]  /*6200*/  ISETP.GE.AND P1, PT, R130, R81, PT ;  /* 0x000000518200720c */ /* 0x000fda0003f26270 */
[----:B------:R-:W-:Y:S05]  /*6210*/  @!P1 BRA `(.L_x_1863) ;  /* 0xffffffa000e49947 */ /* 0x000fea000383ffff */
[----:B------:R-:W-:Y:S05]  /*6220*/  BSYNC B1 ;  /* 0x0000000000017941 */ /* 0x000fea0003800000 */
.L_x_1855:
        /* <DEDUP_REMOVED lines=63> */
.L_x_1854:
[----:B------:R-:W-:Y:S05]  /*6620*/  BSYNC B0 ;  /* 0x0000000000007941 */ /* 0x000fea0003800000 */
.L_x_1853:
        /* <DEDUP_REMOVED lines=186> */
.L_x_1858:
        /* <DEDUP_REMOVED lines=8> */
.L_x_1865:
[----:B------:R-:W-:Y:S05]  /*7250*/  BSYNC B2 ;  /* 0x0000000000027941 */ /* 0x000fea0003800000 */
.L_x_1864:
        /* <DEDUP_REMOVED lines=8> */
.L_x_1866:
[----:B------:R-:W-:-:S05]  /*72e0*/  FADD.FTZ R81, R81, R106 ;  /* 0x0000006a51517221 */ /* 0x000fca0000010000 */
[----:B------:R-:W-:Y:S01]  /*72f0*/  MOV R92, R81 ;  /* 0x00000051005c7202 */ /* 0x000fe20000000f00 */
[----:B------:R-:W-:Y:S01]  /*7300*/  HFMA2 R91, -RZ, RZ, 0, 1.1920928955078125e-07 ;  /* 0x00000002ff5b7431 */ /* 0x000fe200000001ff */
[----:B------:R-:W-:-:S07]  /*7310*/  MOV R83, R90 ;  /* 0x0000005a00537202 */ /* 0x000fce0000000f00 */
[----:B------:R-:W-:Y:S05]  /*7320*/  WARPSYNC.COLLECTIVE R89, `(.L_x_1867) ;  /* 0x0000000059087348 */ /* 0x000fea0003c00000 */
[----:B------:R0:W1:Y:S02]  /*7330*/  SHFL.BFLY P3, R90, R92, R91, R94 ;  /* 0x0c00005b5c5a7389 */ /* 0x000064000006005e */
[----:B01----:R-:W-:Y:S05]  /*7340*/  ENDCOLLECTIVE ;  /* 0x000000000000791b */ /* 0x003fea0003800000 */
.L_x_1867:
[----:B------:R-:W-:-:S05]  /*7350*/  FADD.FTZ R83, R83, R104 ;  /* 0x0000006853537221 */ /* 0x000fca0000010000 */
[----:B------:R-:W-:Y:S02]  /*7360*/  MOV R92, R83 ;  /* 0x00000053005c7202 */ /* 0x000fe40000000f00 */
[----:B------:R-:W-:-:S07]  /*7370*/  MOV R82, R90 ;  /* 0x0000005a00527202 */ /* 0x000fce0000000f00 */
[----:B------:R-:W-:Y:S05]  /*7380*/  WARPSYNC.COLLECTIVE R89, `(.L_x_1868) ;  /* 0x0000000059087348 */ /* 0x000fea0003c00000 */
[----:B------:R0:W1:Y:S02]  /*7390*/  SHFL.BFLY P3, R90, R92, R91, R94 ;  /* 0x0c00005b5c5a7389 */ /* 0x000064000006005e */
[----:B01----:R-:W-:Y:S05]  /*73a0*/  ENDCOLLECTIVE ;  /* 0x000000000000791b */ /* 0x003fea0003800000 */
.L_x_1868:
[----:B------:R-:W-:-:S05]  /*73b0*/  FADD.FTZ R82, R81, R82 ;  /* 0x0000005251527221 */ /* 0x000fca0000010000 */
[----:B------:R-:W-:Y:S01]  /*73c0*/  MOV R92, R82 ;  /* 0x00000052005c7202 */ /* 0x000fe20000000f00 */
[----:B------:R-:W-:Y:S01]  /*73d0*/  HFMA2 R91, -RZ, RZ, 0, 2.384185791015625e-07 ;  /* 0x00000004ff5b7431 */ /* 0x000fe200000001ff */
[----:B------:R-:W-:-:S07]  /*73e0*/  MOV R84, R90 ;  /* 0x0000005a00547202 */ /* 0x000fce0000000f00 */
[----:B------:R-:W-:Y:S05]  /*73f0*/  WARPSYNC.COLLECTIVE R89, `(.L_x_1869) ;  /* 0x0000000059087348 */ /* 0x000fea0003c00000 */
[----:B------:R0:W1:Y:S02]  /*7400*/  SHFL.BFLY P3, R90, R92, R91, R94 ;  /* 0x0c00005b5c5a7389 */ /* 0x000064000006005e */
[----:B01----:R-:W-:Y:S05]  /*7410*/  ENDCOLLECTIVE ;  /* 0x000000000000791b */ /* 0x003fea0003800000 */
.L_x_1869:
[----:B------:R-:W-:-:S05]  /*7420*/  FADD.FTZ R84, R83, R84 ;  /* 0x0000005453547221 */ /* 0x000fca0000010000 */
[----:B------:R-:W-:Y:S02]  /*7430*/  MOV R92, R84 ;  /* 0x00000054005c7202 */ /* 0x000fe40000000f00 */
[----:B------:R-:W-:-:S07]  /*7440*/  MOV R85, R90 ;  /* 0x0000005a00557202 */ /* 0x000fce0000000f00 */
[----:B------:R-:W-:Y:S05]  /*7450*/  WARPSYNC.COLLECTIVE R89, `(.L_x_1870) ;  /* 0x0000000059087348 */ /* 0x000fea0003c00000 */
[----:B------:R0:W1:Y:S02]  /*7460*/  SHFL.BFLY P3, R90, R92, R91, R94 ;  /* 0x0c00005b5c5a7389 */ /* 0x000064000006005e */
[----:B01----:R-:W-:Y:S05]  /*7470*/  ENDCOLLECTIVE ;  /* 0x000000000000791b */ /* 0x003fea0003800000 */
.L_x_1870:
[----:B------:R-:W-:-:S05]  /*7480*/  FADD.FTZ R85, R82, R85 ;  /* 0x0000005552557221 */ /* 0x000fca0000010000 */
[----:B------:R-:W-:Y:S01]  /*7490*/  MOV R92, R85 ;  /* 0x00000055005c7202 */ /* 0x000fe20000000f00 */
[----:B------:R-:W-:Y:S01]  /*74a0*/  HFMA2 R91, -RZ, RZ, 0, 4.76837158203125e-07 ;  /* 0x00000008ff5b7431 */ /* 0x000fe200000001ff */
[----:B------:R-:W-:-:S07]  /*74b0*/  MOV R87, R90 ;  /* 0x0000005a00577202 */ /* 0x000fce0000000f00 */
[----:B------:R-:W-:Y:S05]  /*74c0*/  WARPSYNC.COLLECTIVE R89, `(.L_x_1871) ;  /* 0x0000000059087348 */ /* 0x000fea0003c00000 */
[----:B------:R0:W1:Y:S02]  /*74d0*/  SHFL.BFLY P3, R90, R92, R91, R94 ;  /* 0x0c00005b5c5a7389 */ /* 0x000064000006005e */
[----:B01----:R-:W-:Y:S05]  /*74e0*/  ENDCOLLECTIVE ;  /* 0x000000000000791b */ /* 0x003fea0003800000 */
.L_x_1871:
[----:B------:R-:W-:-:S05]  /*74f0*/  FADD.FTZ R87, R84, R87 ;  /* 0x0000005754577221 */ /* 0x000fca0000010000 */
[----:B------:R-:W-:Y:S02]  /*7500*/  MOV R92, R87 ;  /* 0x00000057005c7202 */ /* 0x000fe40000000f00 */
[----:B------:R-:W-:-:S07]  /*7510*/  MOV R86, R90 ;  /* 0x0000005a00567202 */ /* 0x000fce0000000f00 */
[----:B------:R-:W-:Y:S05]  /*7520*/  WARPSYNC.COLLECTIVE R89, `(.L_x_1872) ;  /* 0x0000000059087348 */ /* 0x000fea0003c00000 */
[----:B------:R0:W1:Y:S02]  /*7530*/  SHFL.BFLY P3, R90, R92, R91, R94 ;  /* 0x0c00005b5c5a7389 */ /* 0x000064000006005e */
[----:B01----:R-:W-:Y:S05]  /*7540*/  ENDCOLLECTIVE ;  /* 0x000000000000791b */ /* 0x003fea0003800000 */
.L_x_1872:
[----:B------:R-:W-:-:S05]  /*7550*/  FADD.FTZ R86, R85, R86 ;  /* 0x0000005655567221 */ /* 0x000fca0000010000 */
[----:B------:R-:W-:Y:S01]  /*7560*/  MOV R92, R86 ;  /* 0x00000056005c7202 */ /* 0x000fe20000000f00 */
[----:B------:R-:W-:Y:S01]  /*7570*/  HFMA2 R91, -RZ, RZ, 0, 9.5367431640625e-07 ;  /* 0x00000010ff5b7431 */ /* 0x000fe200000001ff */
[----:B------:R-:W-:-:S07]  /*7580*/  MOV R88, R90 ;  /* 0x0000005a00587202 */ /* 0x000fce0000000f00 */
[----:B------:R-:W-:Y:S05]  /*7590*/  WARPSYNC.COLLECTIVE R89, `(.L_x_1873) ;  /* 0x0000000059087348 */ /* 0x000fea0003c00000 */
[----:B------:R0:W1:Y:S02]  /*75a0*/  SHFL.BFLY P3, R90, R92, R91, R94 ;  /* 0x0c00005b5c5a7389 */ /* 0x000064000006005e */
[----:B01----:R-:W-:Y:S05]  /*75b0*/  ENDCOLLECTIVE ;  /* 0x000000000000791b */ /* 0x003fea0003800000 */
.L_x_1873:
[----:B------:R-:W-:-:S05]  /*75c0*/  FADD.FTZ R88, R87, R88 ;  /* 0x0000005857587221 */ /* 0x000fca0000010000 */
[----:B------:R-:W-:Y:S02]  /*75d0*/  MOV R92, R88 ;  /* 0x00000058005c7202 */ /* 0x000fe40000000f00 */
[----:B------:R-:W-:-:S07]  /*75e0*/  MOV R81, R90 ;  /* 0x0000005a00517202 */ /* 0x000fce0000000f00 */
[----:B------:R-:W-:Y:S05]  /*75f0*/  WARPSYNC.COLLECTIVE R89, `(.L_x_1874) ;  /* 0x0000000059087348 */ /* 0x000fea0003c00000 */
[----:B------:R0:W1:Y:S02]  /*7600*/  SHFL.BFLY P3, R90, R92, R91, R94 ;  /* 0x0c00005b5c5a7389 */ /* 0x000064000006005e */
[----:B01----:R-:W-:Y:S05]  /*7610*/  ENDCOLLECTIVE ;  /* 0x000000000000791b */ /* 0x003fea0003800000 */
.L_x_1874:
[----:B------:R-:W-:Y:S01]  /*7620*/  MOV R83, R90 ;  /* 0x0000005a00537202 */ /* 0x000fe20000000f00 */
[----:B------:R-:W-:Y:S06]  /*7630*/  BRA `(.L_x_1875) ;  /* 0xffffffbc00547947 */ /* 0x000fec000383ffff */
.L_x_1876:
        /* <DEDUP_REMOVED lines=12> */
.L_x_19967:


//--------------------- .text._ZN10layer_norm13ln_bwd_kernelINS_13Kernel_traitsI6__halfS2_S2_S2_fjLj1024ELj1ELj4ELj1ELj16ENS_18Kernel_traits_baseILj1024ES2_S2_S2_S2_fjLj128EEEEELb0ELb0ELb1ELb0EEEvNS_9BwdParamsE --------------------------
	.section	.text._ZN10layer_norm13ln_bwd_kernelINS_13Kernel_traitsI6__halfS2_S2_S2_fjLj1024ELj1ELj4ELj1ELj16ENS_18Kernel_traits_baseILj1024ES2_S2_S2_S2_fjLj128EEEEELb0ELb0ELb1ELb0EEEvNS_9BwdParamsE,"ax",@progbits
	.align	128
        .global         _ZN10layer_norm13ln_bwd_kernelINS_13Kernel_traitsI6__halfS2_S2_S2_fjLj1024ELj1ELj4ELj1ELj16ENS_18Kernel_traits_baseILj1024ES2_S2_S2_S2_fjLj128EEEEELb0ELb0ELb1ELb0EEEvNS_9BwdParamsE
        .type           _ZN10layer_norm13ln_bwd_kernelINS_13Kernel_traitsI6__halfS2_S2_S2_fjLj1024ELj1ELj4ELj1ELj16ENS_18Kernel_traits_baseILj1024ES2_S2_S2_S2_fjLj128EEEEELb0ELb0ELb1ELb0EEEvNS_9BwdParamsE,@function
        .size           _ZN10layer_norm13ln_bwd_kernelINS_13Kernel_traitsI6__halfS2_S2_S2_fjLj1024ELj1ELj4ELj1ELj16ENS_18Kernel_traits_baseILj1024ES2_S2_S2_S2_fjLj128EEEEELb0ELb0ELb1ELb0EEEvNS_9BwdParamsE,(.L_x_19968 - _ZN10layer_norm13ln_bwd_kernelINS_13Kernel_traitsI6__halfS2_S2_S2_fjLj1024ELj1ELj4ELj1ELj16ENS_18Kernel_traits_baseILj1024ES2_S2_S2_S2_fjLj128EEEEELb0ELb0ELb1ELb0EEEvNS_9BwdParamsE)
        .other          _ZN10layer_norm13ln_bwd_kernelINS_13Kernel_traitsI6__halfS2_S2_S2_fjLj1024ELj1ELj4ELj1ELj16ENS_18Kernel_traits_baseILj1024ES2_S2_S2_S2_fjLj128EEEEELb0ELb0ELb1ELb0EEEvNS_9BwdParamsE,@"STO_CUDA_ENTRY STV_DEFAULT"
_ZN10layer_norm13ln_bwd_kernelINS_13Kernel_traitsI6__halfS2_S2_S2_fjLj1024ELj1ELj4ELj1ELj16ENS_18Kernel_traits_baseILj1024ES2_S2_S2_S2_fjLj128EEEEELb0ELb0ELb1ELb0EEEvNS_9BwdParamsE:
.text._ZN10layer_norm13ln_bwd_kernelINS_13Kernel_traitsI6__halfS2_S2_S2_fjLj1024ELj1ELj4ELj1ELj16ENS_18Kernel_traits_baseILj1024ES2_S2_S2_S2_fjLj128EEEEELb0ELb0ELb1ELb0EEEvNS_9BwdParamsE:
        /* <DEDUP_REMOVED lines=30> */
[----:B------:R-:W5:Y:S01]  /*01e0*/  @P0 LDG.E.128 R120, desc[UR6][R4.64] ;  /* 0x0000000604780981 */ /* 0x000f62000c1e1d00 */
[C---:B---3--:R-:W-:Y:S01]  /*01f0*/  @P1 IMAD.WIDE.U32 R8, R3.reuse, 0x10, R6 ;  /* 0x0000001003081825 */ /* 0x048fe200078e0006 */
[----:B------:R-:W-:Y:S01]  /*0200*/  @P1 IADD3 R3, PT, PT, R3, 0x20, RZ ;  /* 0x0000002003031810 */ /* 0x000fe20007ffe0ff */
[----:B------:R-:W2:Y:S01]  /*0210*/  S2UR UR4, SR_CTAID.X ;  /* 0x00000000000479c3 */ /* 0x000ea20000002500 */
[----:B------:R-:W-:Y:S01]  /*0220*/  BSSY B1, `(.L_x_1877) ;  /* 0x00006e8000017945 */ /* 0x000fe20003800000 */
[----:B------:R-:W-:Y:S01]  /*0230*/  CS2R R68, SRZ ;  /* 0x0000000000447805 */ /* 0x000fe2000001ff00 */
[----:B------:R3:W5:Y:S01]  /*0240*/  @P1 LDG.E.128 R80, desc[UR6][R8.64] ;  /* 0x0000000608501981 */ /* 0x000762000c1e1d00 */
[C---:B----4-:R-:W-:Y:S01]  /*0250*/  @P2 IMAD.WIDE.U32 R10, R3.reuse, 0x10, R10 ;  /* 0x00000010030a2825 */ /* 0x050fe200078e000a */
[----:B------:R-:W-:-:S02]  /*0260*/  @P2 IADD3 R3, PT, PT, R3, 0x20, RZ ;  /* 0x0000002003032810 */ /* 0x000fc40007ffe0ff */
[----:B------:R-:W-:Y:S02]  /*0270*/  CS2R R70, SRZ ;  /* 0x0000000000467805 */ /* 0x000fe4000001ff00 */
[----:B------:R-:W-:Y:S02]  /*0280*/  CS2R R64, SRZ ;  /* 0x0000000000407805 */ /* 0x000fe4000001ff00 */
[----:B------:R-:W-:Y:S01]  /*0290*/  CS2R R66, SRZ ;  /* 0x0000000000427805 */ /* 0x000fe2000001ff00 */
[----:B------:R4:W5:Y:S01]  /*02a0*/  @P2 LDG.E.128 R76, desc[UR6][R10.64] ;  /* 0x000000060a4c2981 */ /* 0x000962000c1e1d00 */
[----:B-1----:R-:W-:-:S05]  /*02b0*/  @P3 IMAD.WIDE.U32 R6, R3, 0x10, R12 ;  /* 0x0000001003063825 */ /* 0x002fca00078e000c */
[----:B------:R1:W5:Y:S01]  /*02c0*/  @P3 LDG.E.128 R72, desc[UR6][R6.64] ;  /* 0x0000000606483981 */ /* 0x000362000c1e1d00 */
        /* <DEDUP_REMOVED lines=29> */
[----:B---3--:R-:W-:Y:S02]  /*04a0*/  CS2R R8, SRZ ;  /* 0x0000000000087805 */ /* 0x008fe4000001ff00 */
[----:B----4-:R-:W-:Y:S01]  /*04b0*/  CS2R R10, SRZ ;  /* 0x00000000000a7805 */ /* 0x010fe2000001ff00 */
[----:B01----:R-:W-:Y:S06]  /*04c0*/  @P0 BRA `(.L_x_1878) ;  /* 0x0000006800f40947 */ /* 0x003fec0003800000 */
        /* <DEDUP_REMOVED lines=32> */
.L_x_1917:
[----:B------:R-:W0:Y:S08]  /*06d0*/  LDC.64 R106, c[0x0][0x3f8] ;  /* 0x0000fe00ff6a7b82 */ /* 0x000e300000000a00 */
[----:B------:R-:W1:Y:S08]  /*06e0*/  LDC.64 R104, c[0x0][0x3c8] ;  /* 0x0000f200ff687b82 */ /* 0x000e700000000a00 */
[----:B------:R-:W2:Y:S01]  /*06f0*/  LDC.64 R110, c[0x0][0x3f0] ;  /* 0x0000fc00ff6e7b82 */ /* 0x000ea20000000a00 */
[----:B0-----:R-:W-:-:S05]  /*0700*/  IMAD.WIDE R106, R113, 0x4, R106 ;  /* 0x00000004716a7825 */ /* 0x001fca00078e026a */
[----:B------:R-:W3:Y:S01]  /*0710*/  LDG.E R114, desc[UR6][R106.64] ;  /* 0x000000066a727981 */ /* 0x000ee2000c1e1900 */
[----:B-1----:R-:W-:-:S05]  /*0720*/  IMAD.WIDE R104, R113, 0x4, R104 ;  /* 0x0000000471687825 */ /* 0x002fca00078e0268 */
[----:B-----5:R0:W5:Y:S01]  /*0730*/  LDG.E R112, desc[UR6][R104.64] ;  /* 0x0000000668707981 */ /* 0x020162000c1e1900 */
[----:B--2---:R-:W-:-:S05]  /*0740*/  IMAD.WIDE R110, R113, 0x4, R110 ;  /* 0x00000004716e7825 */ /* 0x004fca00078e026e */
[----:B------:R0:W5:Y:S01]  /*0750*/  LDG.E R181, desc[UR6][R110.64] ;  /* 0x000000066eb57981 */ /* 0x000162000c1e1900 */
[----:B------:R-:W-:Y:S01]  /*0760*/  BSSY.RECONVERGENT B0, `(.L_x_1879) ;  /* 0x00001b5000007945 */ /* 0x000fe20003800200 */
[----:B------:R-:W-:Y:S01]  /*0770*/  HFMA2 R185, -RZ, RZ, 0, 0 ;  /* 0x00000000ffb97431 */ /* 0x000fe200000001ff */
[----:B------:R-:W-:Y:S02]  /*0780*/  MOV R188, RZ ;  /* 0x000000ff00bc7202 */ /* 0x000fe40000000f00 */
        /* <DEDUP_REMOVED lines=9> */
[C---:B------:R-:W-:Y:S01]  /*0820*/  ISETP.GE.U32.AND P5, PT, R2.reuse, 0x20, PT ;  /* 0x000000200200780c */ /* 0x040fe20003fa6070 */
[-C--:B------:R-:W-:Y:S01]  /*0830*/  IMAD R106, R113, R0.reuse, RZ ;  /* 0x00000000716a7224 */ /* 0x080fe200078e02ff */
[----:B------:R-:W-:Y:S01]  /*0840*/  ISETP.NE.AND P0, PT, RZ, UR8, PT ;  /* 0x00000008ff007c0c */ /* 0x000fe2000bf05270 */
[----:B------:R-:W-:Y:S01]  /*0850*/  IMAD R109, R107, R0, RZ ;  /* 0x000000006b6d7224 */ /* 0x000fe200078e02ff */
[----:B------:R-:W-:Y:S02]  /*0860*/  ISETP.GE.U32.AND P4, PT, R2, 0x40, PT ;  /* 0x000000400200780c */ /* 0x000fe40003f86070 */
[----:B------:R-:W-:-:S02]  /*0870*/  SHF.R.S32.HI R107, RZ, 0x1f, R106 ;  /* 0x0000001fff6b7819 */ /* 0x000fc4000001146a */
[----:B------:R-:W-:Y:S02]  /*0880*/  SHF.R.S32.HI R110, RZ, 0x1f, R109 ;  /* 0x0000001fff6e7819 */ /* 0x000fe4000001146d */
[----:B------:R-:W-:Y:S02]  /*0890*/  LEA.HI R107, R107, R106, RZ, 0x3 ;  /* 0x0000006a6b6b7211 */ /* 0x000fe400078f18ff */
[----:B------:R-:W-:Y:S02]  /*08a0*/  LEA.HI R109, R110, R109, RZ, 0x3 ;  /* 0x0000006d6e6d7211 */ /* 0x000fe400078f18ff */
[----:B------:R-:W-:Y:S02]  /*08b0*/  LEA.HI.SX32 R183, R107, R108, 0x1d ;  /* 0x0000006c6bb77211 */ /* 0x000fe400078feaff */
[C---:B------:R-:W-:Y:S02]  /*08c0*/  ISETP.GE.U32.AND P3, PT, R2.reuse, 0x60, PT ;  /* 0x000000600200780c */ /* 0x040fe40003f66070 */
[----:B------:R-:W-:-:S02]  /*08d0*/  ISETP.GE.U32.AND P2, PT, R2, 0x80, PT ;  /* 0x000000800200780c */ /* 0x000fc40003f46070 */
[----:B------:R-:W-:Y:S02]  /*08e0*/  LEA.HI.SX32 R187, R109, R108, 0x1d ;  /* 0x0000006c6dbb7211 */ /* 0x000fe400078feaff */
[----:B------:R-:W-:Y:S02]  /*08f0*/  MOV R185, RZ ;  /* 0x000000ff00b97202 */ /* 0x000fe40000000f00 */
[----:B------:R-:W-:Y:S02]  /*0900*/  MOV R188, RZ ;  /* 0x000000ff00bc7202 */ /* 0x000fe40000000f00 */
        /* <DEDUP_REMOVED lines=12> */
[----:B------:R-:W-:Y:S02]  /*09d0*/  HADD2.F32 R124, -RZ, R121.H0_H0 ;  /* 0x20000079ff7c7230 */ /* 0x000fe40000004100 */
[----:B0-----:R-:W-:-:S05]  /*09e0*/  @P0 IMAD.WIDE.U32 R116, R186, 0x10, R116 ;  /* 0x00000010ba740825 */ /* 0x001fca00078e0074 */
[----:B------:R0:W5:Y:S01]  /*09f0*/  @P0 LDG.E.128 R4, desc[UR6][R116.64] ;  /* 0x0000000674040981 */ /* 0x000162000c1e1d00 */
[----:B------:R-:W-:Y:S02]  /*0a00*/  IADD3 R187, PT, PT, R187, 0x20, RZ ;  /* 0x00000020bbbb7810 */ /* 0x000fe40007ffe0ff */
[----:B------:R-:W-:Y:S01]  /*0a10*/  IADD3 R186, PT, PT, R186, 0x20, RZ ;  /* 0x00000020baba7810 */ /* 0x000fe20007ffe0ff */
[--C-:B--2---:R-:W-:Y:S02]  /*0a20*/  HADD2.F32 R125, -RZ, R105.reuse.H1_H1 ;  /* 0x30000069ff7d7230 */ /* 0x104fe40000004100 */
[--C-:B------:R-:W-:Y:S02]  /*0a30*/  HADD2.F32 R3, -RZ, R104.reuse.H0_H0 ;  /* 0x20000068ff037230 */ /* 0x100fe40000004100 */
[----:B------:R-:W-:Y:S02]  /*0a40*/  HADD2.F32 R115, -RZ, R104.H1_H1 ;  /* 0x30000068ff737230 */ /* 0x000fe40000004100 */
[----:B------:R-:W-:Y:S01]  /*0a50*/  FADD.FTZ R125, -R184, R125 ;  /* 0x0000007db87d7221 */ /* 0x000fe20000010100 */
[----:B------:R-:W-:-:S02]  /*0a60*/  HADD2.F32 R119, -RZ, R105.H0_H0 ;  /* 0x20000069ff777230 */ /* 0x000fc40000004100 */
[----:B------:R-:W-:Y:S01]  /*0a70*/  FADD.FTZ R3, -R184, R3 ;  /* 0x00000003b8037221 */ /* 0x000fe20000010100 */
[----:B------:R-:W-:Y:S02]  /*0a80*/  HADD2.F32 R104, -RZ, R120.H0_H0 ;  /* 0x20000078ff687230 */ /* 0x000fe40000004100 */
[----:B-----5:R-:W-:Y:S01]  /*0a90*/  FMUL.FTZ R126, R112, R125 ;  /* 0x0000007d707e7220 */ /* 0x020fe20000410000 */
[----:B---3--:R-:W-:Y:S02]  /*0aa0*/  HADD2.F32 R105, -RZ, R108.H0_H0 ;  /* 0x2000006cff697230 */ /* 0x008fe40000004100 */
[C---:B0-----:R-:W-:Y:S01]  /*0ab0*/  FADD.FTZ R117, -R184.reuse, R119 ;  /* 0x00000077b8757221 */ /* 0x041fe20000010100 */
[--C-:B------:R-:W-:Y:S02]  /*0ac0*/  HADD2.F32 R131, -RZ, R107.reuse.H0_H0 ;  /* 0x2000006bff837230 */ /* 0x100fe40000004100 */
[----:B------:R-:W-:Y:S01]  /*0ad0*/  FADD.FTZ R115, -R184, R115 ;  /* 0x00000073b8737221 */ /* 0x000fe20000010100 */
[----:B------:R-:W-:-:S02]  /*0ae0*/  HADD2.F32 R185, -RZ, R107.H1_H1 ;  /* 0x3000006bffb97230 */ /* 0x000fc40000004100 */
[----:B------:R-:W-:Y:S01]  /*0af0*/  FMUL.FTZ R116, R104, R105 ;  /* 0x0000006968747220 */ /* 0x000fe20000410000 */
[--C-:B------:R-:W-:Y:S02]  /*0b00*/  HADD2.F32 R107, -RZ, R109.reuse.H0_H0 ;  /* 0x2000006dff6b7230 */ /* 0x100fe40000004100 */
[C---:B------:R-:W-:Y:S01]  /*0b10*/  FMUL.FTZ R3, R112.reuse, R3 ;  /* 0x0000000370037220 */ /* 0x040fe20000410000 */
[----:B------:R-:W-:Y:S02]  /*0b20*/  HADD2.F32 R128, -RZ, R109.H1_H1 ;  /* 0x3000006dff807230 */ /* 0x000fe40000004100 */
[C---:B------:R-:W-:Y:S01]  /*0b30*/  FMUL.FTZ R118, R112.reuse, R115 ;  /* 0x0000007370767220 */ /* 0x040fe20000410000 */
[----:B------:R-:W-:Y:S02]  /*0b40*/  HADD2.F32 R119, -RZ, R121.H1_H1 ;  /* 0x30000079ff777230 */ /* 0x000fe40000004100 */
[----:B------:R-:W-:Y:S01]  /*0b50*/  FMUL.FTZ R117, R112, R117 ;  /* 0x0000007570757220 */ /* 0x000fe20000410000 */
[----:B------:R-:W-:-:S02]  /*0b60*/  HADD2.F32 R127, -RZ, R106.H0_H0 ;  /* 0x2000006aff7f7230 */ /* 0x000fc40000004100 */
[----:B------:R-:W-:Y:S01]  /*0b70*/  FADD.FTZ R39, R39, R128 ;  /* 0x0000008027277221 */ /* 0x000fe20000010000 */
[----:B------:R-:W-:Y:S02]  /*0b80*/  HADD2.F32 R129, -RZ, R106.H1_H1 ;  /* 0x3000006aff817230 */ /* 0x000fe40000004100 */
[-C--:B------:R-:W-:Y:S01]  /*0b90*/  FMUL.FTZ R119, R119, R128.reuse ;  /* 0x0000008077777220 */ /* 0x080fe20000410000 */
[----:B------:R-:W-:Y:S02]  /*0ba0*/  HADD2.F32 R109, -RZ, R110.H0_H0 ;  /* 0x2000006eff6d7230 */ /* 0x000fe40000004100 */
[----:B------:R-:W-:Y:S01]  /*0bb0*/  FFMA.FTZ R71, R126, R128, R71 ;  /* 0x000000807e477223 */ /* 0x000fe20000010047 */
[----:B------:R-:W-:Y:S02]  /*0bc0*/  HADD2.F32 R104, -RZ, R122.H0_H0 ;  /* 0x2000007aff687230 */ /* 0x000fe40000004100 */
[----:B------:R-:W-:Y:S01]  /*0bd0*/  FADD.FTZ R36, R36, R105 ;  /* 0x0000006924247221 */ /* 0x000fe20000010000 */
[----:B------:R-:W-:-:S02]  /*0be0*/  HADD2.F32 R108, -RZ, R108.H1_H1 ;  /* 0x3000006cff6c7230 */ /* 0x000fc40000004100 */
[C---:B------:R-:W-:Y:S01]  /*0bf0*/  FFMA.FTZ R68, R3.reuse, R105, R68 ;  /* 0x0000006903447223 */ /* 0x040fe20000010044 */
[----:B------:R-:W-:Y:S02]  /*0c00*/  HADD2.F32 R106, -RZ, R120.H1_H1 ;  /* 0x30000078ff6a7230 */ /* 0x000fe40000004100 */
[----:B------:R-:W-:Y:S01]  /*0c10*/  FMUL.FTZ R128, R104, R109 ;  /* 0x0000006d68807220 */ /* 0x000fe20000410000 */
[----:B------:R-:W-:Y:S01]  /*0c20*/  FADD.FTZ R104, RZ, R116 ;  /* 0x00000074ff687221 */ /* 0x000fe20000010000 */
[----:B------:R-:W-:Y:S01]  /*0c30*/  FFMA.FTZ R105, R3, R116, RZ ;  /* 0x0000007403697223 */ /* 0x000fe200000100ff */
[-C--:B------:R-:W-:Y:S01]  /*0c40*/  FMUL.FTZ R124, R124, R107.reuse ;  /* 0x0000006b7c7c7220 */ /* 0x080fe20000410000 */
[----:B------:R-:W-:Y:S01]  /*0c50*/  FMUL.FTZ R115, R106, R108 ;  /* 0x0000006c6a737220 */ /* 0x000fe20000410000 */
[----:B------:R-:W-:Y:S01]  /*0c60*/  FADD.FTZ R38, R38, R107 ;  /* 0x0000006b26267221 */ /* 0x000fe20000010000 */
[----:B------:R-:W-:Y:S01]  /*0c70*/  FFMA.FTZ R70, R117, R107, R70 ;  /* 0x0000006b75467223 */ /* 0x000fe20000010046 */
[----:B------:R-:W-:Y:S01]  /*0c80*/  FADD.FTZ R125, -R184, R127 ;  /* 0x0000007fb87d7221 */ /* 0x000fe20000010100 */
[----:B------:R-:W-:Y:S01]  /*0c90*/  FADD.FTZ R107, R104, R115 ;  /* 0x00000073686b7221 */ /* 0x000fe20000010000 */
[----:B------:R-:W-:Y:S01]  /*0ca0*/  FFMA.FTZ R104, R118, R115, R105 ;  /* 0x0000007376687223 */ /* 0x000fe20000010069 */
[----:B------:R-:W-:Y:S01]  /*0cb0*/  FADD.FTZ R129, -R184, R129 ;  /* 0x00000081b8817221 */ /* 0x000fe20000010100 */
[----:B------:R-:W-:-:S02]  /*0cc0*/  HADD2.F32 R110, -RZ, R110.H1_H1 ;  /* 0x3000006eff6e7230 */ /* 0x000fc40000004100 */
[----:B------:R-:W-:Y:S01]  /*0cd0*/  FADD.FTZ R106, R107, R124 ;  /* 0x0000007c6b6a7221 */ /* 0x000fe20000010000 */
[----:B------:R-:W-:Y:S01]  /*0ce0*/  FFMA.FTZ R105, R117, R124, R104 ;  /* 0x0000007c75697223 */ /* 0x000fe20000010068 */
[----:B------:R-:W-:Y:S02]  /*0cf0*/  HADD2.F32 R127, -RZ, R122.H1_H1 ;  /* 0x3000007aff7f7230 */ /* 0x000fe40000004100 */
[----:B------:R-:W-:Y:S01]  /*0d00*/  FMUL.FTZ R125, R112, R125 ;  /* 0x0000007d707d7220 */ /* 0x000fe20000410000 */
[----:B------:R-:W-:Y:S01]  /*0d10*/  FADD.FTZ R107, R106, R119 ;  /* 0x000000776a6b7221 */ /* 0x000fe20000010000 */
[----:B------:R-:W-:Y:S01]  /*0d20*/  FFMA.FTZ R104, R126, R119, R105 ;  /* 0x000000777e687223 */ /* 0x000fe20000010069 */
[----:B------:R-:W-:Y:S01]  /*0d30*/  FMUL.FTZ R130, R112, R129 ;  /* 0x0000008170827220 */ /* 0x000fe20000410000 */
[----:B------:R-:W-:Y:S02]  /*0d40*/  HADD2.F32 R132, -RZ, R111.H0_H0 ;  /* 0x2000006fff847230 */ /* 0x000fe40000004100 */
[----:B------:R-:W-:Y:S01]  /*0d50*/  FADD.FTZ R131, -R184, R131 ;  /* 0x00000083b8837221 */ /* 0x000fe20000010100 */
[----:B------:R-:W-:-:S02]  /*0d60*/  HADD2.F32 R129, -RZ, R123.H0_H0 ;  /* 0x2000007bff817230 */ /* 0x000fc40000004100 */
[----:B------:R-:W-:Y:S01]  /*0d70*/  FMUL.FTZ R127, R127, R110 ;  /* 0x0000006e7f7f7220 */ /* 0x000fe20000410000 */
[----:B------:R-:W-:Y:S01]  /*0d80*/  FADD.FTZ R106, R107, R128 ;  /* 0x000000806b6a7221 */ /* 0x000fe20000010000 */
[----:B------:R-:W-:Y:S01]  /*0d90*/  FFMA.FTZ R105, R125, R128, R104 ;  /* 0x000000807d697223 */ /* 0x000fe20000010068 */
[----:B------:R-:W-:Y:S01]  /*0da0*/  FADD.FTZ R37, R37, R108 ;  /* 0x0000006c25257221 */ /* 0x000fe20000010000 */
[----:B------:R-:W-:Y:S01]  /*0db0*/  FFMA.FTZ R69, R118, R108, R69 ;  /* 0x0000006c76457223 */ /* 0x000fe20000010045 */
[----:B------:R-:W-:Y:S02]  /*0dc0*/  HADD2.F32 R111, -RZ, R111.H1_H1 ;  /* 0x3000006fff6f7230 */ /* 0x000fe40000004100 */
[----:B------:R-:W-:Y:S01]  /*0dd0*/  FMUL.FTZ R131, R112, R131 ;  /* 0x0000008370837220 */ /* 0x000fe20000410000 */
[----:B------:R-:W-:Y:S02]  /*0de0*/  HADD2.F32 R108, -RZ, R123.H1_H1 ;  /* 0x3000007bff6c7230 */ /* 0x000fe40000004100 */
[----:B------:R-:W-:Y:S01]  /*0df0*/  FADD.FTZ R185, -R184, R185 ;  /* 0x000000b9b8b97221 */ /* 0x000fe20000010100 */
[-C--:B------:R-:W-:Y:S01]  /*0e00*/  FMUL.FTZ R129, R129, R132.reuse ;  /* 0x0000008481817220 */ /* 0x080fe20000410000 */
[----:B------:R-:W-:Y:S01]  /*0e10*/  FADD.FTZ R106, R106, R127 ;  /* 0x0000007f6a6a7221 */ /* 0x000fe20000010000 */
[----:B------:R-:W-:Y:S01]  /*0e20*/  FFMA.FTZ R104, R130, R127, R105 ;  /* 0x0000007f82687223 */ /* 0x000fe20000010069 */
[----:B------:R-:W-:Y:S01]  /*0e30*/  FADD.FTZ R34, R34, R132 ;  /* 0x0000008422227221 */ /* 0x000fe20000010000 */
[C---:B------:R-:W-:Y:S01]  /*0e40*/  FFMA.FTZ R66, R131.reuse, R132, R66 ;  /* 0x0000008483427223 */ /* 0x040fe20000010042 */
        /* <DEDUP_REMOVED lines=12> */
.L_x_1882:
[----:B------:R-:W-:Y:S05]  /*0f10*/  BSYNC.RECONVERGENT B2 ;  /* 0x0000000000027941 */ /* 0x000fea0003800200 */
.L_x_1881:
        /* <DEDUP_REMOVED lines=11> */
[----:B------:R-:W-:Y:S02]  /*0fd0*/  HADD2.F32 R135, -RZ, R80.H1_H1 ;  /* 0x30000050ff877230 */ /* 0x000fe40000004100 */
[----:B------:R-:W-:Y:S02]  /*0fe0*/  HADD2.F32 R140, -RZ, R81.H0_H0 ;  /* 0x20000051ff8c7230 */ /* 0x000fe40000004100 */
[----:B------:R-:W-:Y:S02]  /*0ff0*/  HADD2.F32 R144, -RZ, R82.H0_H0 ;  /* 0x20000052ff907230 */ /* 0x000fe40000004100 */
[----:B0-----:R-:W-:-:S05]  /*1000*/  @P0 IMAD.WIDE.U32 R136, R186, 0x10, R136 ;  /* 0x00000010ba880825 */ /* 0x001fca00078e0088 */
[----:B------:R0:W5:Y:S01]  /*1010*/  @P0 LDG.E.128 R84, desc[UR6][R136.64] ;  /* 0x0000000688540981 */ /* 0x000162000c1e1d00 */
[----:B------:R-:W-:Y:S02]  /*1020*/  IADD3 R187, PT, PT, R187, 0x20, RZ ;  /* 0x00000020bbbb7810 */ /* 0x000fe40007ffe0ff */
[----:B------:R-:W-:Y:S01]  /*1030*/  IADD3 R186, PT, PT, R186, 0x20, RZ ;  /* 0x00000020baba7810 */ /* 0x000fe20007ffe0ff */
[--C-:B--2---:R-:W-:Y:S02]  /*1040*/  HADD2.F32 R133, -RZ, R104.reuse.H0_H0 ;  /* 0x20000068ff857230 */ /* 0x104fe40000004100 */
[----:B------:R-:W-:Y:S02]  /*1050*/  HADD2.F32 R139, -RZ, R104.H1_H1 ;  /* 0x30000068ff8b7230 */ /* 0x000fe40000004100 */
[--C-:B------:R-:W-:Y:S02]  /*1060*/  HADD2.F32 R141, -RZ, R105.reuse.H0_H0 ;  /* 0x20000069ff8d7230 */ /* 0x100fe40000004100 */
[----:B------:R-:W-:Y:S01]  /*1070*/  FADD.FTZ R133, -R184, R133 ;  /* 0x00000085b8857221 */ /* 0x000fe20000010100 */
[----:B------:R-:W-:-:S02]  /*1080*/  HADD2.F32 R143, -RZ, R105.H1_H1 ;  /* 0x30000069ff8f7230 */ /* 0x000fc40000004100 */
[C---:B------:R-:W-:Y:S01]  /*1090*/  FADD.FTZ R139, -R184.reuse, R139 ;  /* 0x0000008bb88b7221 */ /* 0x040fe20000010100 */
[----:B------:R-:W-:Y:S02]  /*10a0*/  HADD2.F32 R104, -RZ, R80.H0_H0 ;  /* 0x20000050ff687230 */ /* 0x000fe40000004100 */
[----:B0-----:R-:W-:Y:S01]  /*10b0*/  FADD.FTZ R137, -R184, R141 ;  /* 0x0000008db8897221 */ /* 0x001fe20000010100 */
[--C-:B---3--:R-:W-:Y:S02]  /*10c0*/  HADD2.F32 R105, -RZ, R108.reuse.H0_H0 ;  /* 0x2000006cff697230 */ /* 0x108fe40000004100 */
[C---:B-----5:R-:W-:Y:S01]  /*10d0*/  FMUL.FTZ R133, R112.reuse, R133 ;  /* 0x0000008570857220 */ /* 0x060fe20000410000 */
[----:B------:R-:W-:Y:S02]  /*10e0*/  HADD2.F32 R108, -RZ, R108.H1_H1 ;  /* 0x3000006cff6c7230 */ /* 0x000fe40000004100 */
[----:B------:R-:W-:Y:S01]  /*10f0*/  FMUL.FTZ R137, R112, R137 ;  /* 0x0000008970897220 */ /* 0x000fe20000410000 */
[----:B------:R-:W-:-:S02]  /*1100*/  HADD2.F32 R189, -RZ, R107.H0_H0 ;  /* 0x2000006bffbd7230 */ /* 0x000fc40000004100 */
[-C--:B------:R-:W-:Y:S01]  /*1110*/  FMUL.FTZ R136, R104, R105.reuse ;  /* 0x0000006968887220 */ /* 0x080fe20000410000 */
[----:B------:R-:W-:Y:S02]  /*1120*/  HADD2.F32 R191, -RZ, R107.H1_H1 ;  /* 0x3000006bffbf7230 */ /* 0x000fe40000004100 */
[----:B------:R-:W-:Y:S01]  /*1130*/  FADD.FTZ R28, R28, R105 ;  /* 0x000000691c1c7221 */ /* 0x000fe20000010000 */
[----:B------:R-:W-:Y:S02]  /*1140*/  HADD2.F32 R107, -RZ, R109.H0_H0 ;  /* 0x2000006dff6b7230 */ /* 0x000fe40000004100 */
[----:B------:R-:W-:Y:S01]  /*1150*/  FFMA.FTZ R60, R133, R105, R60 ;  /* 0x00000069853c7223 */ /* 0x000fe2000001003c */
[----:B------:R-:W-:Y:S01]  /*1160*/  FMUL.FTZ R135, R135, R108 ;  /* 0x0000006c87877220 */ /* 0x000fe20000410000 */
[----:B------:R-:W-:Y:S01]  /*1170*/  FADD.FTZ R143, -R184, R143 ;  /* 0x0000008fb88f7221 */ /* 0x000fe20000010100 */
[----:B------:R-:W-:Y:S01]  /*1180*/  FADD.FTZ R104, R185, R136 ;  /* 0x00000088b9687221 */ /* 0x000fe20000010000 */
[----:B------:R-:W-:Y:S01]  /*1190*/  FMUL.FTZ R138, R112, R139 ;  /* 0x0000008b708a7220 */ /* 0x000fe20000410000 */
[----:B------:R-:W-:Y:S01]  /*11a0*/  FFMA.FTZ R105, R133, R136, R188 ;  /* 0x0000008885697223 */ /* 0x000fe200000100bc */
[----:B------:R-:W-:-:S02]  /*11b0*/  HADD2.F32 R145, -RZ, R106.H0_H0 ;  /* 0x2000006aff917230 */ /* 0x000fc40000004100 */
[-C--:B------:R-:W-:Y:S01]  /*11c0*/  FMUL.FTZ R140, R140, R107.reuse ;  /* 0x0000006b8c8c7220 */ /* 0x080fe20000410000 */
[----:B------:R-:W-:Y:S02]  /*11d0*/  HADD2.F32 R147, -RZ, R106.H1_H1 ;  /* 0x3000006aff937230 */ /* 0x000fe40000004100 */
[----:B------:R-:W-:Y:S01]  /*11e0*/  FADD.FTZ R30, R30, R107 ;  /* 0x0000006b1e1e7221 */ /* 0x000fe20000010000 */
[----:B------:R-:W-:Y:S02]  /*11f0*/  HADD2.F32 R106, -RZ, R109.H1_H1 ;  /* 0x3000006dff6a7230 */ /* 0x000fe40000004100 */
[----:B------:R-:W-:Y:S01]  /*1200*/  FFMA.FTZ R62, R137, R107, R62 ;  /* 0x0000006b893e7223 */ /* 0x000fe2000001003e */
[----:B------:R-:W-:Y:S02]  /*1210*/  HADD2.F32 R139, -RZ, R81.H1_H1 ;  /* 0x30000051ff8b7230 */ /* 0x000fe40000004100 */
[----:B------:R-:W-:Y:S01]  /*1220*/  FMUL.FTZ R142, R112, R143 ;  /* 0x0000008f708e7220 */ /* 0x000fe20000410000 */
[----:B------:R-:W-:Y:S01]  /*1230*/  FADD.FTZ R107, R104, R135 ;  /* 0x00000087686b7221 */ /* 0x000fe20000010000 */
[----:B------:R-:W-:Y:S01]  /*1240*/  FFMA.FTZ R104, R138, R135, R105 ;  /* 0x000000878a687223 */ /* 0x000fe20000010069 */
[----:B------:R-:W-:-:S02]  /*1250*/  HADD2.F32 R109, -RZ, R110.H0_H0 ;  /* 0x2000006eff6d7230 */ /* 0x000fc40000004100 */
[-C--:B------:R-:W-:Y:S01]  /*1260*/  FMUL.FTZ R139, R139, R106.reuse ;  /* 0x0000006a8b8b7220 */ /* 0x080fe20000410000 */
[----:B------:R-:W-:Y:S01]  /*1270*/  FADD.FTZ R31, R31, R106 ;  /* 0x0000006a1f1f7221 */ /* 0x000fe20000010000 */
[----:B------:R-:W-:Y:S01]  /*1280*/  FFMA.FTZ R63, R142, R106, R63 ;  /* 0x0000006a8e3f7223 */ /* 0x000fe2000001003f */
[C---:B------:R-:W-:Y:S01]  /*1290*/  FADD.FTZ R141, -R184.reuse, R145 ;  /* 0x00000091b88d7221 */ /* 0x040fe20000010100 */
[----:B------:R-:W-:Y:S01]  /*12a0*/  FADD.FTZ R106, R107, R140 ;  /* 0x0000008c6b6a7221 */ /* 0x000fe20000010000 */
[----:B------:R-:W-:Y:S01]  /*12b0*/  FFMA.FTZ R105, R137, R140, R104 ;  /* 0x0000008c89697223 */ /* 0x000fe20000010068 */
[----:B------:R-:W-:Y:S01]  /*12c0*/  FADD.FTZ R147, -R184, R147 ;  /* 0x00000093b8937221 */ /* 0x000fe20000010100 */
[----:B------:R-:W-:Y:S02]  /*12d0*/  HADD2.F32 R110, -RZ, R110.H1_H1 ;  /* 0x3000006eff6e7230 */ /* 0x000fe40000004100 */
[----:B------:R-:W-:Y:S01]  /*12e0*/  FMUL.FTZ R141, R112, R141 ;  /* 0x0000008d708d7220 */ /* 0x000fe20000410000 */
[----:B------:R-:W-:-:S02]  /*12f0*/  HADD2.F32 R143, -RZ, R82.H1_H1 ;  /* 0x30000052ff8f7230 */ /* 0x000fc40000004100 */
[----:B------:R-:W-:Y:S01]  /*1300*/  FMUL.FTZ R144, R144, R109 ;  /* 0x0000006d90907220 */ /* 0x000fe20000410000 */
[----:B------:R-:W-:Y:S01]  /*1310*/  FADD.FTZ R107, R106, R139 ;  /* 0x0000008b6a6b7221 */ /* 0x000fe20000010000 */
[----:B------:R-:W-:Y:S01]  /*1320*/  FFMA.FTZ R104, R142, R139, R105 ;  /* 0x0000008b8e687223 */ /* 0x000fe20000010069 */
[----:B------:R-:W-:Y:S01]  /*1330*/  FMUL.FTZ R146, R112, R147 ;  /* 0x0000009370927220 */ /* 0x000fe20000410000 */
[----:B------:R-:W-:Y:S02]  /*1340*/  HADD2.F32 R148, -RZ, R111.H0_H0 ;  /* 0x2000006fff947230 */ /* 0x000fe40000004100 */
[----:B------:R-:W-:Y:S01]  /*1350*/  FADD.FTZ R147, -R184, R189 ;  /* 0x000000bdb8937221 */ /* 0x000fe20000010100 */
[----:B------:R-:W-:Y:S02]  /*1360*/  HADD2.F32 R145, -RZ, R83.H0_H0 ;  /* 0x20000053ff917230 */ /* 0x000fe40000004100 */
[----:B------:R-:W-:Y:S01]  /*1370*/  FMUL.FTZ R143, R143, R110 ;  /* 0x0000006e8f8f7220 */ /* 0x000fe20000410000 */
[----:B------:R-:W-:Y:S01]  /*1380*/  FADD.FTZ R106, R107, R144 ;  /* 0x000000906b6a7221 */ /* 0x000fe20000010000 */
[----:B------:R-:W-:Y:S01]  /*1390*/  FFMA.FTZ R105, R141, R144, R104 ;  /* 0x000000908d697223 */ /* 0x000fe20000010068 */
[----:B------:R-:W-:Y:S01]  /*13a0*/  FADD.FTZ R29, R29, R108 ;  /* 0x0000006c1d1d7221 */ /* 0x000fe20000010000 */
[----:B------:R-:W-:Y:S01]  /*13b0*/  FFMA.FTZ R61, R138, R108, R61 ;  /* 0x0000006c8a3d7223 */ /* 0x000fe2000001003d */
[----:B------:R-:W-:-:S02]  /*13c0*/  HADD2.F32 R111, -RZ, R111.H1_H1 ;  /* 0x3000006fff6f7230 */ /* 0x000fc40000004100 */
[----:B------:R-:W-:Y:S01]  /*13d0*/  FMUL.FTZ R147, R112, R147 ;  /* 0x0000009370937220 */ /* 0x000fe20000410000 */
[----:B------:R-:W-:Y:S02]  /*13e0*/  HADD2.F32 R108, -RZ, R83.H1_H1 ;  /* 0x30000053ff6c7230 */ /* 0x000fe40000004100 */
[-C--:B------:R-:W-:Y:S01]  /*13f0*/  FMUL.FTZ R145, R145, R148.reuse ;  /* 0x0000009491917220 */ /* 0x080fe20000410000 */
[----:B------:R-:W-:Y:S01]  /*1400*/  FADD.FTZ R191, -R184, R191 ;  /* 0x000000bfb8bf7221 */ /* 0x000fe20000010100 */
        /* <DEDUP_REMOVED lines=16> */
.L_x_1884:
[----:B------:R-:W-:Y:S05]  /*1510*/  BSYNC.RECONVERGENT B2 ;  /* 0x0000000000027941 */ /* 0x000fea0003800200 */
.L_x_1883:
        /* <DEDUP_REMOVED lines=95> */
.L_x_1886:
[----:B------:R-:W-:Y:S05]  /*1b10*/  BSYNC.RECONVERGENT B2 ;  /* 0x0000000000027941 */ /* 0x000fea0003800200 */
.L_x_1885:
        /* <DEDUP_REMOVED lines=13> */
[----:B------:R-:W-:Y:S02]  /*1bf0*/  HADD2.F32 R176, -RZ, R74.H0_H0 ;  /* 0x2000004affb07230 */ /* 0x000fe40000004100 */
[----:B------:R-:W-:Y:S02]  /*1c00*/  HADD2.F32 R180, -RZ, R75.H1_H1 ;  /* 0x3000004bffb47230 */ /* 0x000fe40000004100 */
[----:B0-----:R-:W-:Y:S02]  /*1c10*/  HADD2.F32 R168, -RZ, R72.H0_H0 ;  /* 0x20000048ffa87230 */ /* 0x001fe40000004100 */
[--C-:B--2---:R-:W-:Y:S02]  /*1c20*/  HADD2.F32 R171, -RZ, R105.reuse.H0_H0 ;  /* 0x20000069ffab7230 */ /* 0x104fe40000004100 */
[----:B------:R-:W-:Y:S02]  /*1c30*/  HADD2.F32 R105, -RZ, R105.H1_H1 ;  /* 0x30000069ff697230 */ /* 0x000fe40000004100 */
[----:B------:R-:W-:-:S02]  /*1c40*/  HADD2.F32 R167, -RZ, R104.H1_H1 ;  /* 0x30000068ffa77230 */ /* 0x000fc40000004100 */
[C---:B------:R-:W-:Y:S01]  /*1c50*/  FADD.FTZ R169, -R184.reuse, R171 ;  /* 0x000000abb8a97221 */ /* 0x040fe20000010100 */
[--C-:B------:R-:W-:Y:S02]  /*1c60*/  HADD2.F32 R179, -RZ, R107.reuse.H0_H0 ;  /* 0x2000006bffb37230 */ /* 0x100fe40000004100 */
[C---:B------:R-:W-:Y:S01]  /*1c70*/  FADD.FTZ R171, -R184.reuse, R105 ;  /* 0x00000069b8ab7221 */ /* 0x040fe20000010100 */
[----:B------:R-:W-:Y:S02]  /*1c80*/  HADD2.F32 R165, -RZ, R104.H0_H0 ;  /* 0x20000068ffa57230 */ /* 0x000fe40000004100 */
[----:B------:R-:W-:Y:S01]  /*1c90*/  FADD.FTZ R167, -R184, R167 ;  /* 0x000000a7b8a77221 */ /* 0x000fe20000010100 */
[----:B------:R-:W-:Y:S02]  /*1ca0*/  HADD2.F32 R107, -RZ, R107.H1_H1 ;  /* 0x3000006bff6b7230 */ /* 0x000fe40000004100 */
[----:B-----5:R-:W-:Y:S01]  /*1cb0*/  FMUL.FTZ R174, R112, R171 ;  /* 0x000000ab70ae7220 */ /* 0x020fe20000410000 */
[----:B---3--:R-:W-:-:S02]  /*1cc0*/  HADD2.F32 R105, -RZ, R108.H0_H0 ;  /* 0x2000006cff697230 */ /* 0x008fc40000004100 */
[C---:B------:R-:W-:Y:S01]  /*1cd0*/  FADD.FTZ R165, -R184.reuse, R165 ;  /* 0x000000a5b8a57221 */ /* 0x040fe20000010100 */
[----:B------:R-:W-:Y:S02]  /*1ce0*/  HADD2.F32 R108, -RZ, R108.H1_H1 ;  /* 0x3000006cff6c7230 */ /* 0x000fe40000004100 */
[----:B------:R-:W-:Y:S01]  /*1cf0*/  FADD.FTZ R189, -R184, R107 ;  /* 0x0000006bb8bd7221 */ /* 0x000fe20000010100 */
[----:B------:R-:W-:Y:S02]  /*1d00*/  HADD2.F32 R104, -RZ, R72.H1_H1 ;  /* 0x30000048ff687230 */ /* 0x000fe40000004100 */
[C---:B------:R-:W-:Y:S01]  /*1d10*/  FMUL.FTZ R170, R112.reuse, R167 ;  /* 0x000000a770aa7220 */ /* 0x040fe20000410000 */
[----:B------:R-:W-:Y:S02]  /*1d20*/  HADD2.F32 R107, -RZ, R109.H0_H0 ;  /* 0x2000006dff6b7230 */ /* 0x000fe40000004100 */
[----:B------:R-:W-:Y:S01]  /*1d30*/  FMUL.FTZ R165, R112, R165 ;  /* 0x000000a570a57220 */ /* 0x000fe20000410000 */
[----:B------:R-:W-:-:S02]  /*1d40*/  HADD2.F32 R173, -RZ, R106.H0_H0 ;  /* 0x2000006affad7230 */ /* 0x000fc40000004100 */
[----:B------:R-:W-:Y:S01]  /*1d50*/  FMUL.FTZ R167, R104, R108 ;  /* 0x0000006c68a77220 */ /* 0x000fe20000410000 */
[----:B------:R-:W-:Y:S02]  /*1d60*/  HADD2.F32 R109, -RZ, R109.H1_H1 ;  /* 0x3000006dff6d7230 */ /* 0x000fe40000004100 */
[----:B------:R-:W-:Y:S01]  /*1d70*/  FMUL.FTZ R168, R168, R105 ;  /* 0x00000069a8a87220 */ /* 0x000fe20000410000 */
[----:B------:R-:W-:Y:S02]  /*1d80*/  HADD2.F32 R104, -RZ, R73.H1_H1 ;  /* 0x30000049ff687230 */ /* 0x000fe40000004100 */
[----:B------:R-:W-:Y:S01]  /*1d90*/  FADD.FTZ R173, -R184, R173 ;  /* 0x000000adb8ad7221 */ /* 0x000fe20000010100 */
[----:B------:R-:W-:Y:S02]  /*1da0*/  HADD2.F32 R175, -RZ, R106.H1_H1 ;  /* 0x3000006affaf7230 */ /* 0x000fe40000004100 */
[----:B------:R-:W-:Y:S01]  /*1db0*/  FMUL.FTZ R169, R112, R169 ;  /* 0x000000a970a97220 */ /* 0x000fe20000410000 */
[----:B------:R-:W-:Y:S01]  /*1dc0*/  FADD.FTZ R12, R12, R105 ;  /* 0x000000690c0c7221 */ /* 0x000fe20000010000 */
[----:B------:R-:W-:Y:S01]  /*1dd0*/  FMUL.FTZ R171, R104, R109 ;  /* 0x0000006d68ab7220 */ /* 0x000fe20000410000 */
[----:B------:R-:W-:Y:S01]  /*1de0*/  FFMA.FTZ R44, R165, R105, R44 ;  /* 0x00000069a52c7223 */ /* 0x000fe2000001002c */
[----:B------:R-:W-:Y:S01]  /*1df0*/  FADD.FTZ R104, R185, R168 ;  /* 0x000000a8b9687221 */ /* 0x000fe20000010000 */
[----:B------:R-:W-:Y:S01]  /*1e00*/  FADD.FTZ R177, -R184, R175 ;  /* 0x000000afb8b17221 */ /* 0x000fe20000010100 */
[----:B------:R-:W-:Y:S01]  /*1e10*/  FFMA.FTZ R105, R165, R168, R188 ;  /* 0x000000a8a5697223 */ /* 0x000fe200000100bc */
[----:B------:R-:W-:-:S02]  /*1e20*/  HADD2.F32 R175, -RZ, R110.H0_H0 ;  /* 0x2000006effaf7230 */ /* 0x000fc40000004100 */
[-C--:B------:R-:W-:Y:S01]  /*1e30*/  FMUL.FTZ R172, R172, R107.reuse ;  /* 0x0000006bacac7220 */ /* 0x080fe20000410000 */
[----:B------:R-:W-:Y:S02]  /*1e40*/  HADD2.F32 R110, -RZ, R110.H1_H1 ;  /* 0x3000006eff6e7230 */ /* 0x000fe40000004100 */
[----:B------:R-:W-:Y:S01]  /*1e50*/  FADD.FTZ R14, R14, R107 ;  /* 0x0000006b0e0e7221 */ /* 0x000fe20000010000 */
[----:B------:R-:W-:Y:S01]  /*1e60*/  FFMA.FTZ R46, R169, R107, R46 ;  /* 0x0000006ba92e7223 */ /* 0x000fe2000001002e */
[----:B------:R-:W-:Y:S01]  /*1e70*/  FMUL.FTZ R173, R112, R173 ;  /* 0x000000ad70ad7220 */ /* 0x000fe20000410000 */
[----:B------:R-:W-:Y:S02]  /*1e80*/  HADD2.F32 R106, -RZ, R74.H1_H1 ;  /* 0x3000004aff6a7230 */ /* 0x000fe40000004100 */
[----:B------:R-:W-:Y:S01]  /*1e90*/  FADD.FTZ R107, R104, R167 ;  /* 0x000000a7686b7221 */ /* 0x000fe20000010000 */
[----:B------:R-:W-:Y:S01]  /*1ea0*/  FFMA.FTZ R104, R170, R167, R105 ;  /* 0x000000a7aa687223 */ /* 0x000fe20000010069 */
[-C--:B------:R-:W-:Y:S01]  /*1eb0*/  FMUL.FTZ R176, R176, R175.reuse ;  /* 0x000000afb0b07220 */ /* 0x080fe20000410000 */
[----:B------:R-:W-:Y:S01]  /*1ec0*/  FADD.FTZ R8, R8, R175 ;  /* 0x000000af08087221 */ /* 0x000fe20000010000 */
[----:B------:R-:W-:Y:S01]  /*1ed0*/  FFMA.FTZ R40, R173, R175, R40 ;  /* 0x000000afad287223 */ /* 0x000fe20000010028 */
[----:B------:R-:W-:Y:S01]  /*1ee0*/  FMUL.FTZ R175, R106, R110 ;  /* 0x0000006e6aaf7220 */ /* 0x000fe20000410000 */
[----:B------:R-:W-:Y:S01]  /*1ef0*/  FADD.FTZ R106, R107, R172 ;  /* 0x000000ac6b6a7221 */ /* 0x000fe20000010000 */
[----:B------:R-:W-:Y:S01]  /*1f00*/  FFMA.FTZ R105, R169, R172, R104 ;  /* 0x000000aca9697223 */ /* 0x000fe20000010068 */
        /* <DEDUP_REMOVED lines=8> */
[----:B------:R-:W-:Y:S01]  /*1f90*/  FADD.FTZ R106, R107, R176 ;  /* 0x000000b06b6a7221 */ /* 0x000fe20000010000 */
[----:B------:R-:W-:Y:S01]  /*1fa0*/  FFMA.FTZ R105, R173, R176, R104 ;  /* 0x000000b0ad697223 */ /* 0x000fe20000010068 */
[----:B------:R-:W-:Y:S02]  /*1fb0*/  HADD2.F32 R111, -RZ, R111.H1_H1 ;  /* 0x3000006fff6f7230 */ /* 0x000fe40000004100 */
        /* <DEDUP_REMOVED lines=19> */
.L_x_1880:
        /* <DEDUP_REMOVED lines=28> */
.L_x_1887:
[----:B------:R-:W-:Y:S05]  /*22b0*/  BSYNC.RECONVERGENT B0 ;  /* 0x0000000000007941 */ /* 0x000fea0003800200 */
.L_x_1879:
        /* <DEDUP_REMOVED lines=21> */
.L_x_1929:
[----:B------:R-:W3:Y:S01]  /*2410*/  S2R R109, SR_TID.X ;  /* 0x00000000006d7919 */ /* 0x000ee20000002100 */
[----:B------:R-:W-:Y:S01]  /*2420*/  @P2 IADD3 R181, PT, PT, R181, -0x1, RZ ;  /* 0xffffffffb5b52810 */ /* 0x000fe20007ffe0ff */
[----:B-1----:R-:W-:Y:S01]  /*2430*/  FADD.FTZ R104, R111, R104 ;  /* 0x000000686f687221 */ /* 0x002fe20000010000 */
[----:B------:R-:W-:Y:S01]  /*2440*/  ISETP.GE.U32.AND P3, PT, R2, 0x20, PT ;  /* 0x000000200200780c */ /* 0x000fe20003f66070 */
[----:B0-2---:R-:W-:Y:S01]  /*2450*/  FADD.FTZ R110, R110, R105 ;  /* 0x000000696e6e7221 */ /* 0x005fe20000010000 */
[----:B------:R-:W-:Y:S01]  /*2460*/  ISETP.NE.AND P0, PT, RZ, UR8, PT ;  /* 0x00000008ff007c0c */ /* 0x000fe2000bf05270 */
[----:B------:R-:W-:Y:S02]  /*2470*/  @P2 IMAD R181, R181, R0, RZ ;  /* 0x00000000b5b52224 */ /* 0x000fe400078e02ff */
[----:B------:R-:W-:Y:S01]  /*2480*/  FMUL.FTZ R104, R104, UR9 ;  /* 0x0000000968687c20 */ /* 0x000fe20008410000 */
[----:B------:R-:W-:Y:S01]  /*2490*/  BSSY.RECONVERGENT B0, `(.L_x_1889) ;  /* 0x0000138000007945 */ /* 0x000fe20003800200 */
[----:B------:R-:W-:-:S02]  /*24a0*/  HFMA2 R111, -RZ, RZ, 0, 0 ;  /* 0x00000000ff6f7431 */ /* 0x000fc400000001ff */
[----:B------:R-:W-:Y:S01]  /*24b0*/  FMUL.FTZ R110, R110, UR9 ;  /* 0x000000096e6e7c20 */ /* 0x000fe20008410000 */
[----:B------:R-:W-:-:S04]  /*24c0*/  @P2 SHF.R.S32.HI R106, RZ, 0x1f, R181 ;  /* 0x0000001fff6a2819 */ /* 0x000fc800000114b5 */
[----:B------:R-:W-:Y:S02]  /*24d0*/  @P2 LEA.HI R181, R106, R181, RZ, 0x3 ;  /* 0x000000b56ab52211 */ /* 0x000fe400078f18ff */
[----:B---3--:R-:W-:-:S04]  /*24e0*/  LOP3.LUT R108, R109, 0x1f, RZ, 0xc0, !PT ;  /* 0x0000001f6d6c7812 */ /* 0x008fc800078ec0ff */
[----:B------:R-:W-:Y:S02]  /*24f0*/  @P2 LEA.HI.SX32 R111, R181, R108, 0x1d ;  /* 0x0000006cb56f2211 */ /* 0x000fe400078feaff */
[----:B------:R-:W-:Y:S01]  /*2500*/  FSEL R181, R104, RZ, !P0 ;  /* 0x000000ff68b57208 */ /* 0x000fe20004000000 */
[----:B------:R-:W-:Y:S06]  /*2510*/  @!P3 BRA `(.L_x_1890) ;  /* 0x0000001000bcb947 */ /* 0x000fec0003800000 */
        /* <DEDUP_REMOVED lines=20> */
[----:B------:R-:W-:Y:S01]  /*2660*/  FFMA.FTZ R106, R130, R110, R181 ;  /* 0x0000006e826a7223 */ /* 0x000fe200000100b5 */
[----:B------:R-:W-:Y:S01]  /*2670*/  @P2 FADD.FTZ R185, R128, -R185 ;  /* 0x800000b980b92221 */ /* 0x000fe20000010000 */
[----:B------:R-:W-:-:S02]  /*2680*/  @P2 ISETP.GT.AND P3, PT, R114, RZ, PT ;  /* 0x000000ff7200220c */ /* 0x000fc40003f64270 */
[----:B------:R-:W-:Y:S01]  /*2690*/  @P2 FSEL R105, R105, RZ, P0 ;  /* 0x000000ff69692208 */ /* 0x000fe20000000000 */
[----:B------:R-:W2:Y:S01]  /*26a0*/  @P2 LDC R186, c[0x0][0x40c] ;  /* 0x00010300ffba2b82 */ /* 0x000ea20000000800 */
[----:B------:R-:W-:Y:S01]  /*26b0*/  @P2 FSEL R107, R107, RZ, P1 ;  /* 0x000000ff6b6b2208 */ /* 0x000fe20000800000 */
[----:B------:R-:W-:Y:S01]  /*26c0*/  @P2 FADD.FTZ R187, R127, -R106 ;  /* 0x8000006a7fbb2221 */ /* 0x000fe20000010000 */
[----:B------:R-:W-:Y:S01]  /*26d0*/  @P2 FMUL.FTZ R185, R112, R185 ;  /* 0x000000b970b92220 */ /* 0x000fe20000410000 */
[----:B------:R-:W-:Y:S02]  /*26e0*/  @P2 ISETP.GT.AND P0, PT, R114, RZ, PT ;  /* 0x000000ff7200220c */ /* 0x000fe40003f04270 */
[----:B------:R-:W-:Y:S01]  /*26f0*/  @P2 FMUL.FTZ R187, R112, R187 ;  /* 0x000000bb70bb2220 */ /* 0x000fe20000410000 */
[----:B------:R-:W-:Y:S01]  /*2700*/  @P2 ISETP.GT.AND P1, PT, R114, RZ, PT ;  /* 0x000000ff7200220c */ /* 0x000fe20003f24270 */
[----:B0-----:R-:W-:Y:S01]  /*2710*/  @P2 FMUL.FTZ R105, R105, R104 ;  /* 0x0000006869692220 */ /* 0x001fe20000410000 */
[----:B------:R-:W0:Y:S01]  /*2720*/  @P2 LDC R194, c[0x0][0x40c] ;  /* 0x00010300ffc22b82 */ /* 0x000e220000000800 */
[----:B------:R-:W-:Y:S01]  /*2730*/  FFMA.FTZ R104, R126, R110, R181 ;  /* 0x0000006e7e687223 */ /* 0x000fe200000100b5 */
[----:B------:R-:W-:-:S02]  /*2740*/  @P2 ISETP.GT.AND P4, PT, R114, RZ, PT ;  /* 0x000000ff7200220c */ /* 0x000fc40003f84270 */
[----:B------:R-:W-:Y:S02]  /*2750*/  @P2 F2FP.F16.F32.PACK_AB R105, RZ, R105 ;  /* 0x00000069ff69223e */ /* 0x000fe400000000ff */
[----:B------:R-:W-:Y:S01]  /*2760*/  @P2 ISETP.GT.AND P5, PT, R114, RZ, PT ;  /* 0x000000ff7200220c */ /* 0x000fe20003fa4270 */
[----:B-1----:R-:W-:Y:S01]  /*2770*/  @P2 FMUL.FTZ R107, R107, R184 ;  /* 0x000000b86b6b2220 */ /* 0x002fe20000410000 */
[----:B------:R-:W1:Y:S01]  /*2780*/  @P2 LDC R192, c[0x0][0x40c] ;  /* 0x00010300ffc02b82 */ /* 0x000e620000000800 */
[----:B------:R-:W-:Y:S01]  /*2790*/  @P2 PRMT R96, R105, 0x7610, R96 ;  /* 0x0000761069602816 */ /* 0x000fe20000000060 */
[-CC-:B------:R-:W-:Y:S01]  /*27a0*/  FFMA.FTZ R105, R117, R110.reuse, R181.reuse ;  /* 0x0000006e75697223 */ /* 0x180fe200000100b5 */
[----:B------:R-:W-:Y:S01]  /*27b0*/  FFMA.FTZ R184, R131, R110, R181 ;  /* 0x0000006e83b87223 */ /* 0x000fe200000100b5 */
[----:B------:R-:W-:Y:S02]  /*27c0*/  @P2 F2FP.F16.F32.PACK_AB R107, RZ, R107 ;  /* 0x0000006bff6b223e */ /* 0x000fe400000000ff */
[----:B------:R-:W-:Y:S01]  /*27d0*/  @P2 FADD.FTZ R105, R124, -R105 ;  /* 0x800000697c692221 */ /* 0x000fe20000010000 */
[----:B------:R-:W-:Y:S01]  /*27e0*/  @P2 FADD.FTZ R189, R129, -R184 ;  /* 0x800000b881bd2221 */ /* 0x000fe20000010000 */
[----:B------:R-:W3:Y:S01]  /*27f0*/  @P2 LDC R196, c[0x0][0x40c] ;  /* 0x00010300ffc42b82 */ /* 0x000ee20000000800 */
[----:B------:R-:W-:Y:S01]  /*2800*/  @P2 PRMT R96, R96, 0x5410, R107 ;  /* 0x0000541060602816 */ /* 0x000fe2000000006b */
[----:B------:R-:W-:Y:S01]  /*2810*/  @P2 FADD.FTZ R107, R119, -R104 ;  /* 0x80000068776b2221 */ /* 0x000fe20000010000 */
[C---:B------:R-:W-:Y:S01]  /*2820*/  @P2 FMUL.FTZ R105, R112.reuse, R105 ;  /* 0x0000006970692220 */ /* 0x040fe20000410000 */
[C---:B------:R-:W-:Y:S01]  /*2830*/  @P2 FMUL.FTZ R189, R112.reuse, R189 ;  /* 0x000000bd70bd2220 */ /* 0x040fe20000410000 */
[----:B------:R-:W-:Y:S01]  /*2840*/  @P2 FSEL R185, R185, RZ, P3 ;  /* 0x000000ffb9b92208 */ /* 0x000fe20001800000 */
[----:B------:R-:W-:Y:S01]  /*2850*/  @P2 FMUL.FTZ R107, R112, R107 ;  /* 0x0000006b706b2220 */ /* 0x000fe20000410000 */
[----:B------:R-:W-:Y:S01]  /*2860*/  @P2 FSEL R187, R187, RZ, P4 ;  /* 0x000000ffbbbb2208 */ /* 0x000fe20002000000 */
[----:B------:R-:W4:Y:S01]  /*2870*/  @P2 LDC R198, c[0x0][0x40c] ;  /* 0x00010300ffc62b82 */ /* 0x000f220000000800 */
[----:B------:R-:W-:Y:S01]  /*2880*/  @P2 FSEL R105, R105, RZ, P0 ;  /* 0x000000ff69692208 */ /* 0x000fe20000000000 */
[----:B0-----:R-:W-:Y:S01]  /*2890*/  @P2 FMUL.FTZ R185, R185, R194 ;  /* 0x000000c2b9b92220 */ /* 0x001fe20000410000 */
[----:B------:R-:W-:-:S02]  /*28a0*/  @P2 FSEL R107, R107, RZ, P1 ;  /* 0x000000ff6b6b2208 */ /* 0x000fc40000800000 */
[----:B------:R-:W-:Y:S01]  /*28b0*/  @P2 FSEL R189, R189, RZ, P5 ;  /* 0x000000ffbdbd2208 */ /* 0x000fe20002800000 */
[----:B--2---:R-:W-:Y:S01]  /*28c0*/  @P2 FMUL.FTZ R105, R105, R186 ;  /* 0x000000ba69692220 */ /* 0x004fe20000410000 */
[----:B------:R-:W-:Y:S01]  /*28d0*/  @P2 F2FP.F16.F32.PACK_AB R185, RZ, R185 ;  /* 0x000000b9ffb9223e */ /* 0x000fe200000000ff */
[----:B-1----:R-:W-:-:S03]  /*28e0*/  @P2 FMUL.FTZ R107, R107, R192 ;  /* 0x000000c06b6b2220 */ /* 0x002fc60000410000 */
[----:B------:R-:W-:Y:S02]  /*28f0*/  @P2 F2FP.F16.F32.PACK_AB R105, RZ, R105 ;  /* 0x00000069ff69223e */ /* 0x000fe400000000ff */
[----:B------:R-:W-:Y:S02]  /*2900*/  @P2 F2FP.F16.F32.PACK_AB R107, RZ, R107 ;  /* 0x0000006bff6b223e */ /* 0x000fe400000000ff */
[----:B------:R-:W-:Y:S01]  /*2910*/  @P2 PRMT R97, R105, 0x7610, R97 ;  /* 0x0000761069612816 */ /* 0x000fe20000000061 */
[----:B---3--:R-:W-:Y:S01]  /*2920*/  @P2 FMUL.FTZ R187, R187, R196 ;  /* 0x000000c4bbbb2220 */ /* 0x008fe20000410000 */
[----:B------:R-:W-:Y:S02]  /*2930*/  @P2 PRMT R98, R185, 0x7610, R98 ;  /* 0x00007610b9622816 */ /* 0x000fe40000000062 */
[----:B------:R-:W-:Y:S02]  /*2940*/  @P2 PRMT R97, R97, 0x5410, R107 ;  /* 0x0000541061612816 */ /* 0x000fe4000000006b */
[----:B------:R-:W-:Y:S01]  /*2950*/  @P2 F2FP.F16.F32.PACK_AB R187, RZ, R187 ;  /* 0x000000bbffbb223e */ /* 0x000fe200000000ff */
[----:B----4-:R-:W-:-:S03]  /*2960*/  @P2 FMUL.FTZ R189, R189, R198 ;  /* 0x000000c6bdbd2220 */ /* 0x010fc60000410000 */
[----:B------:R-:W-:Y:S02]  /*2970*/  @P2 PRMT R98, R98, 0x5410, R187 ;  /* 0x0000541062622816 */ /* 0x000fe400000000bb */
[----:B------:R-:W-:-:S04]  /*2980*/  @P2 F2FP.F16.F32.PACK_AB R189, RZ, R189 ;  /* 0x000000bdffbd223e */ /* 0x000fc800000000ff */
        /* <DEDUP_REMOVED lines=8> */
[----:B------:R-:W-:-:S04]  /*2a10*/  F2FP.F16.F32.PACK_AB R105, RZ, R105 ;  /* 0x00000069ff69723e */ /* 0x000fc800000000ff */
[----:B------:R-:W-:Y:S01]  /*2a20*/  PRMT R99, R99, 0x5410, R105 ;  /* 0x0000541063637816 */ /* 0x000fe20000000069 */
[----:B------:R-:W-:Y:S06]  /*2a30*/  BRA `(.L_x_1894) ;  /* 0x0000000c00487947 */ /* 0x000fec0003800000 */
.L_x_1893:
        /* <DEDUP_REMOVED lines=12> */
[----:B------:R-:W-:-:S02]  /*2b00*/  FFMA.FTZ R192, R131, R110, R181 ;  /* 0x0000006e83c07223 */ /* 0x000fc400000100b5 */
[----:B------:R-:W-:Y:S01]  /*2b10*/  FSEL R187, R103, RZ, P0 ;  /* 0x000000ff67bb7208 */ /* 0x000fe20000000000 */
[C---:B------:R-:W-:Y:S01]  /*2b20*/  FMUL.FTZ R107, R112.reuse, R107 ;  /* 0x0000006b706b7220 */ /* 0x040fe20000410000 */
[----:B------:R-:W-:Y:S01]  /*2b30*/  FSEL R186, R101, RZ, P0 ;  /* 0x000000ff65ba7208 */ /* 0x000fe20000000000 */
[----:B------:R-:W2:Y:S01]  /*2b40*/  @P2 LDC R106, c[0x0][0x40c] ;  /* 0x00010300ff6a2b82 */ /* 0x000ea20000000800 */
[----:B------:R-:W-:Y:S02]  /*2b50*/  FADD.FTZ R185, R129, -R192 ;  /* 0x800000c081b97221 */ /* 0x000fe40000010000 */
[----:B------:R-:W-:Y:S02]  /*2b60*/  FSEL R191, R107, RZ, P0 ;  /* 0x000000ff6bbf7208 */ /* 0x000fe40000000000 */
[----:B------:R-:W-:Y:S01]  /*2b70*/  FMUL.FTZ R185, R112, R185 ;  /* 0x000000b970b97220 */ /* 0x000fe20000410000 */
[----:B0-----:R-:W-:Y:S02]  /*2b80*/  @P2 FMUL.FTZ R101, R187, R102 ;  /* 0x00000066bb652220 */ /* 0x001fe40000410000 */
[----:B------:R-:W0:Y:S02]  /*2b90*/  @P2 LDC R195, c[0x0][0x40c] ;  /* 0x00010300ffc32b82 */ /* 0x000e240000000800 */
[----:B------:R-:W-:-:S02]  /*2ba0*/  FSEL R193, R185, RZ, P0 ;  /* 0x000000ffb9c17208 */ /* 0x000fc40000000000 */
[----:B------:R-:W-:Y:S01]  /*2bb0*/  @P2 F2FP.F16.F32.PACK_AB R104, RZ, R101 ;  /* 0x00000065ff68223e */ /* 0x000fe200000000ff */
[----:B------:R-:W-:Y:S01]  /*2bc0*/  FFMA.FTZ R101, R117, R110, R181 ;  /* 0x0000006e75657223 */ /* 0x000fe200000100b5 */
[----:B-1----:R-:W-:Y:S02]  /*2bd0*/  @P2 FMUL.FTZ R100, R186, R105 ;  /* 0x00000069ba642220 */ /* 0x002fe40000410000 */
[----:B------:R-:W1:Y:S01]  /*2be0*/  @P2 LDC R102, c[0x0][0x40c] ;  /* 0x00010300ff662b82 */ /* 0x000e620000000800 */
[----:B------:R-:W-:Y:S02]  /*2bf0*/  FADD.FTZ R101, R124, -R101 ;  /* 0x800000657c657221 */ /* 0x000fe40000010000 */
[----:B------:R-:W-:Y:S01]  /*2c00*/  @P2 F2FP.F16.F32.PACK_AB R103, RZ, R100 ;  /* 0x00000064ff67223e */ /* 0x000fe200000000ff */
[----:B------:R-:W-:Y:S01]  /*2c10*/  FFMA.FTZ R100, R126, R110, R181 ;  /* 0x0000006e7e647223 */ /* 0x000fe200000100b5 */
[----:B------:R-:W-:-:S03]  /*2c20*/  FMUL.FTZ R101, R112, R101 ;  /* 0x0000006570657220 */ /* 0x000fc60000410000 */
[----:B------:R-:W3:Y:S01]  /*2c30*/  @P2 LDC R197, c[0x0][0x40c] ;  /* 0x00010300ffc52b82 */ /* 0x000ee20000000800 */
[----:B------:R-:W-:Y:S01]  /*2c40*/  FADD.FTZ R105, R119, -R100 ;  /* 0x8000006477697221 */ /* 0x000fe20000010000 */
[----:B------:R-:W-:Y:S02]  /*2c50*/  @P2 PRMT R96, R103, 0x7610, R96 ;  /* 0x0000761067602816 */ /* 0x000fe40000000060 */
[----:B------:R-:W-:Y:S01]  /*2c60*/  FSEL R189, R101, RZ, P0 ;  /* 0x000000ff65bd7208 */ /* 0x000fe20000000000 */
[----:B------:R-:W-:Y:S01]  /*2c70*/  FADD.FTZ R101, R127, -R184 ;  /* 0x800000b87f657221 */ /* 0x000fe20000010000 */
[----:B------:R-:W-:Y:S01]  /*2c80*/  FMUL.FTZ R105, R112, R105 ;  /* 0x0000006970697220 */ /* 0x000fe20000410000 */
[----:B------:R-:W-:Y:S01]  /*2c90*/  @P2 PRMT R96, R96, 0x5410, R104 ;  /* 0x0000541060602816 */ /* 0x000fe20000000068 */
[----:B------:R-:W4:Y:S01]  /*2ca0*/  @P2 LDC R196, c[0x0][0x40c] ;  /* 0x00010300ffc42b82 */ /* 0x000f220000000800 */
[----:B------:R-:W-:Y:S01]  /*2cb0*/  FMUL.FTZ R101, R112, R101 ;  /* 0x0000006570657220 */ /* 0x000fe20000410000 */
[----:B--2---:R-:W-:Y:S01]  /*2cc0*/  @P2 FMUL.FTZ R100, R189, R106 ;  /* 0x0000006abd642220 */ /* 0x004fe20000410000 */
[----:B------:R-:W-:-:S03]  /*2cd0*/  FSEL R192, R105, RZ, P0 ;  /* 0x000000ff69c07208 */ /* 0x000fc60000000000 */
[----:B------:R-:W-:Y:S02]  /*2ce0*/  FSEL R194, R101, RZ, P0 ;  /* 0x000000ff65c27208 */ /* 0x000fe40000000000 */
[----:B------:R-:W-:Y:S01]  /*2cf0*/  @P2 F2FP.F16.F32.PACK_AB R105, RZ, R100 ;  /* 0x00000064ff69223e */ /* 0x000fe200000000ff */
[----:B-1----:R-:W-:Y:S01]  /*2d00*/  @P2 FMUL.FTZ R101, R191, R102 ;  /* 0x00000066bf652220 */ /* 0x002fe20000410000 */
[----:B0-----:R-:W-:Y:S01]  /*2d10*/  @P2 FMUL.FTZ R100, R192, R195 ;  /* 0x000000c3c0642220 */ /* 0x001fe20000410000 */
[----:B------:R-:W-:Y:S01]  /*2d20*/  FFMA.FTZ R195, R134, R110, R181 ;  /* 0x0000006e86c37223 */ /* 0x000fe200000100b5 */
[----:B------:R-:W-:Y:S02]  /*2d30*/  @P2 PRMT R97, R105, 0x7610, R97 ;  /* 0x0000761069612816 */ /* 0x000fe40000000061 */
[----:B------:R-:W-:Y:S01]  /*2d40*/  @P2 F2FP.F16.F32.PACK_AB R107, RZ, R101 ;  /* 0x00000065ff6b223e */ /* 0x000fe200000000ff */
[----:B------:R-:W-:Y:S01]  /*2d50*/  FADD.FTZ R101, R132, -R195 ;  /* 0x800000c384657221 */ /* 0x000fe20000010000 */
[----:B------:R-:W-:Y:S01]  /*2d60*/  @P2 F2FP.F16.F32.PACK_AB R106, RZ, R100 ;  /* 0x00000064ff6a223e */ /* 0x000fe200000000ff */
[----:B---3--:R-:W-:Y:S01]  /*2d70*/  @P2 FMUL.FTZ R102, R194, R197 ;  /* 0x000000c5c2662220 */ /* 0x008fe20000410000 */
[----:B------:R-:W-:Y:S01]  /*2d80*/  F2FP.F16.F32.PACK_AB R100, R187, R186 ;  /* 0x000000babb64723e */ /* 0x000fe200000000ff */
[----:B------:R-:W-:Y:S01]  /*2d90*/  FMUL.FTZ R186, R112, R101 ;  /* 0x0000006570ba7220 */ /* 0x000fe20000410000 */
[----:B------:R-:W-:-:S02]  /*2da0*/  @P2 PRMT R98, R107, 0x7610, R98 ;  /* 0x000076106b622816 */ /* 0x000fc40000000062 */
[----:B------:R-:W-:Y:S01]  /*2db0*/  @P2 F2FP.F16.F32.PACK_AB R184, RZ, R102 ;  /* 0x00000066ffb8223e */ /* 0x000fe200000000ff */
[----:B----4-:R-:W-:Y:S01]  /*2dc0*/  @P2 FMUL.FTZ R185, R193, R196 ;  /* 0x000000c4c1b92220 */ /* 0x010fe20000410000 */
[----:B------:R-:W-:Y:S02]  /*2dd0*/  FSEL R186, R186, RZ, P0 ;  /* 0x000000ffbaba7208 */ /* 0x000fe40000000000 */
[----:B------:R-:W-:Y:S02]  /*2de0*/  F2FP.F16.F32.PACK_AB R101, R192, R189 ;  /* 0x000000bdc065723e */ /* 0x000fe400000000ff */
[----:B------:R-:W-:Y:S02]  /*2df0*/  @P2 F2FP.F16.F32.PACK_AB R185, RZ, R185 ;  /* 0x000000b9ffb9223e */ /* 0x000fe400000000ff */
[----:B------:R-:W-:Y:S02]  /*2e00*/  F2FP.F16.F32.PACK_AB R102, R194, R191 ;  /* 0x000000bfc266723e */ /* 0x000fe400000000ff */
[----:B------:R-:W-:-:S02]  /*2e10*/  @P2 PRMT R97, R97, 0x5410, R106 ;  /* 0x0000541061612816 */ /* 0x000fc4000000006a */
[----:B------:R-:W-:Y:S02]  /*2e20*/  F2FP.F16.F32.PACK_AB R103, R186, R193 ;  /* 0x000000c1ba67723e */ /* 0x000fe400000000ff */
[----:B------:R-:W-:Y:S02]  /*2e30*/  @P2 PRMT R98, R98, 0x5410, R184 ;  /* 0x0000541062622816 */ /* 0x000fe400000000b8 */
[----:B------:R-:W-:Y:S01]  /*2e40*/  @P2 PRMT R99, R185, 0x7610, R99 ;  /* 0x00007610b9632816 */ /* 0x000fe20000000063 */
[----:B------:R-:W-:Y:S06]  /*2e50*/  @!P2 BRA `(.L_x_1894) ;  /* 0x000000080040a947 */ /* 0x000fec0003800000 */
[----:B------:R-:W-:-:S05]  /*2e60*/  FMUL.FTZ R104, R186, UR14 ;  /* 0x0000000eba687c20 */ /* 0x000fca0008410000 */
[----:B------:R-:W-:-:S04]  /*2e70*/  F2FP.F16.F32.PACK_AB R104, RZ, R104 ;  /* 0x00000068ff68723e */ /* 0x000fc800000000ff */
[----:B------:R-:W-:Y:S01]  /*2e80*/  PRMT R99, R99, 0x5410, R104 ;  /* 0x0000541063637816 */ /* 0x000fe20000000068 */
[----:B------:R-:W-:Y:S06]  /*2e90*/  BRA `(.L_x_1894) ;  /* 0x0000000800307947 */ /* 0x000fec0003800000 */
.L_x_1892:
[----:B------:R-:W-:Y:S02]  /*2ea0*/  MOV R188, UR20 ;  /* 0x0000001400bc7c02 */ /* 0x000fe40008000f00 */
[----:B------:R-:W-:Y:S02]  /*2eb0*/  MOV R190, UR21 ;  /* 0x0000001500be7c02 */ /* 0x000fe40008000f00 */
[----:B------:R-:W-:-:S04]  /*2ec0*/  ISETP.NE.U32.AND P0, PT, R188, RZ, PT ;  /* 0x000000ffbc00720c */ /* 0x000fc80003f05070 */
[----:B------:R-:W-:-:S13]  /*2ed0*/  ISETP.NE.AND.EX P0, PT, R190, RZ, PT, P0 ;  /* 0x000000ffbe00720c */ /* 0x000fda0003f05300 */
[----:B------:R-:W-:Y:S05]  /*2ee0*/  @P0 BRA `(.L_x_1895) ;  /* 0x0000000400080947 */ /* 0x000fea0003800000 */
[----:B------:R-:W-:Y:S01]  /*2ef0*/  ISETP.GT.AND P0, PT, R114, RZ, PT ;  /* 0x000000ff7200720c */ /* 0x000fe20003f04270 */
[----:B------:R-:W0:Y:S01]  /*2f00*/  @P2 LDC R106, c[0x0][0x40c] ;  /* 0x00010300ff6a2b82 */ /* 0x000e220000000800 */
[----:B------:R-:W-:Y:S02]  /*2f10*/  HADD2.F32 R105, -RZ, R4.H0_H0 ;  /* 0x20000004ff697230 */ /* 0x000fe40000004100 */
[--C-:B------:R-:W-:Y:S02]  /*2f20*/  HADD2.F32 R185, -RZ, R5.reuse.H0_H0 ;  /* 0x20000005ffb97230 */ /* 0x100fe40000004100 */
[----:B------:R-:W-:Y:S02]  /*2f30*/  HADD2.F32 R187, -RZ, R5.H1_H1 ;  /* 0x30000005ffbb7230 */ /* 0x000fe40000004100 */
[----:B------:R-:W-:Y:S01]  /*2f40*/  HADD2.F32 R191, -RZ, R6.H1_H1 ;  /* 0x30000006ffbf7230 */ /* 0x000fe20000004100 */
[----:B------:R-:W1:Y:S01]  /*2f50*/  @P2 LDC R186, c[0x0][0x40c] ;  /* 0x00010300ffba2b82 */ /* 0x000e620000000800 */
[----:B------:R-:W-:-:S03]  /*2f60*/  HADD2.F32 R193, -RZ, R7.H0_H0 ;  /* 0x20000007ffc17230 */ /* 0x000fc60000004100 */
[-CC-:B------:R-:W-:Y:S01]  /*2f70*/  @P0 FFMA.FTZ R107, R3, R110.reuse, R181.reuse ;  /* 0x0000006e036b0223 */ /* 0x180fe200000100b5 */
[-CC-:B------:R-:W-:Y:S01]  /*2f80*/  @P0 FFMA.FTZ R184, R118, R110.reuse, R181.reuse ;  /* 0x0000006e76b80223 */ /* 0x180fe200000100b5 */
[-CC-:B------:R-:W-:Y:S01]  /*2f90*/  @P0 FFMA.FTZ R189, R117, R110.reuse, R181.reuse ;  /* 0x0000006e75bd0223 */ /* 0x180fe200000100b5 */
[----:B------:R-:W-:Y:S01]  /*2fa0*/  @P0 FFMA.FTZ R195, R125, R110, R181 ;  /* 0x0000006e7dc30223 */ /* 0x000fe200000100b5 */
[----:B------:R-:W-:Y:S01]  /*2fb0*/  @P0 FADD.FTZ R104, R116, -R107 ;  /* 0x8000006b74680221 */ /* 0x000fe20000010000 */
[----:B------:R-:W-:Y:S02]  /*2fc0*/  HADD2.F32 R107, -RZ, R4.H1_H1 ;  /* 0x30000004ff6b7230 */ /* 0x000fe40000004100 */
[----:B------:R-:W-:Y:S01]  /*2fd0*/  @P0 FADD.FTZ R184, R115, -R184 ;  /* 0x800000b873b80221 */ /* 0x000fe20000010000 */
[----:B------:R-:W2:Y:S01]  /*2fe0*/  @P2 LDC R192, c[0x0][0x40c] ;  /* 0x00010300ffc02b82 */ /* 0x000ea20000000800 */
[----:B------:R-:W-:Y:S01]  /*2ff0*/  @P0 FFMA.FTZ R105, R112, R104, R105 ;  /* 0x0000006870690223 */ /* 0x000fe20000010069 */
[----:B------:R-:W-:Y:S01]  /*3000*/  @P0 FADD.FTZ R189, R124, -R189 ;  /* 0x800000bd7cbd0221 */ /* 0x000fe20000010000 */
[----:B------:R-:W-:Y:S01]  /*3010*/  @P0 FFMA.FTZ R107, R112, R184, R107 ;  /* 0x000000b8706b0223 */ /* 0x000fe2000001006b */
[----:B------:R-:W-:Y:S01]  /*3020*/  @P0 FADD.FTZ R195, R128, -R195 ;  /* 0x800000c380c30221 */ /* 0x000fe20000010000 */
[----:B0-----:R-:W-:Y:S01]  /*3030*/  @P2 FMUL.FTZ R105, R105, R106 ;  /* 0x0000006a69692220 */ /* 0x001fe20000410000 */
[----:B------:R-:W-:Y:S01]  /*3040*/  @P0 FFMA.FTZ R106, R126, R110, R181 ;  /* 0x0000006e7e6a0223 */ /* 0x000fe200000100b5 */
[----:B------:R-:W-:Y:S01]  /*3050*/  @P0 FFMA.FTZ R185, R112, R189, R185 ;  /* 0x000000bd70b90223 */ /* 0x000fe200000100b9 */
[----:B------:R-:W0:Y:S01]  /*3060*/  @P2 LDC R104, c[0x0][0x40c] ;  /* 0x00010300ff682b82 */ /* 0x000e220000000800 */
[----:B------:R-:W-:-:S02]  /*3070*/  HADD2.F32 R189, -RZ, R6.H0_H0 ;  /* 0x20000006ffbd7230 */ /* 0x000fc40000004100 */
[----:B------:R-:W-:Y:S01]  /*3080*/  @P0 FADD.FTZ R106, R119, -R106 ;  /* 0x8000006a776a0221 */ /* 0x000fe20000010000 */
[----:B------:R-:W-:Y:S01]  /*3090*/  @P2 F2FP.F16.F32.PACK_AB R105, RZ, R105 ;  /* 0x00000069ff69223e */ /* 0x000fe200000000ff */
[----:B-1----:R-:W-:Y:S02]  /*30a0*/  @P2 FMUL.FTZ R107, R107, R186 ;  /* 0x000000ba6b6b2220 */ /* 0x002fe40000410000 */
[----:B------:R-:W-:Y:S01]  /*30b0*/  @P0 FFMA.FTZ R187, R112, R106, R187 ;  /* 0x0000006a70bb0223 */ /* 0x000fe200000100bb */
[-CC-:B------:R-:W-:Y:S01]  /*30c0*/  @P0 FFMA.FTZ R106, R130, R110.reuse, R181.reuse ;  /* 0x0000006e826a0223 */ /* 0x180fe200000100b5 */
[----:B------:R-:W1:Y:S01]  /*30d0*/  @P2 LDC R184, c[0x0][0x40c] ;  /* 0x00010300ffb82b82 */ /* 0x000e620000000800 */
[----:B------:R-:W-:Y:S01]  /*30e0*/  @P0 FFMA.FTZ R186, R131, R110, R181 ;  /* 0x0000006e83ba0223 */ /* 0x000fe200000100b5 */
[C---:B------:R-:W-:Y:S01]  /*30f0*/  @P0 FFMA.FTZ R189, R112.reuse, R195, R189 ;  /* 0x000000c370bd0223 */ /* 0x040fe200000100bd */
[----:B------:R-:W-:Y:S01]  /*3100*/  @P0 FADD.FTZ R106, R127, -R106 ;  /* 0x8000006a7f6a0221 */ /* 0x000fe20000010000 */
[----:B------:R-:W-:Y:S01]  /*3110*/  @P2 F2FP.F16.F32.PACK_AB R107, RZ, R107 ;  /* 0x0000006bff6b223e */ /* 0x000fe200000000ff */
[----:B------:R-:W-:Y:S01]  /*3120*/  @P0 FADD.FTZ R186, R129, -R186 ;  /* 0x800000ba81ba0221 */ /* 0x000fe20000010000 */
[----:B------:R-:W-:Y:S01]  /*3130*/  @P2 PRMT R96, R105, 0x7610, R96 ;  /* 0x0000761069602816 */ /* 0x000fe20000000060 */
[C---:B------:R-:W-:Y:S01]  /*3140*/  @P0 FFMA.FTZ R191, R112.reuse, R106, R191 ;  /* 0x0000006a70bf0223 */ /* 0x040fe200000100bf */
[----:B------:R-:W3:Y:S01]  /*3150*/  @P2 LDC R194, c[0x0][0x40c] ;  /* 0x00010300ffc22b82 */ /* 0x000ee20000000800 */
[----:B------:R-:W-:Y:S01]  /*3160*/  @P0 FFMA.FTZ R193, R112, R186, R193 ;  /* 0x000000ba70c10223 */ /* 0x000fe200000100c1 */
[----:B--2---:R-:W-:Y:S01]  /*3170*/  @P2 FMUL.FTZ R189, R189, R192 ;  /* 0x000000c0bdbd2220 */ /* 0x004fe20000410000 */
[----:B------:R-:W-:-:S04]  /*3180*/  @P2 PRMT R96, R96, 0x5410, R107 ;  /* 0x0000541060602816 */ /* 0x000fc8000000006b */
[----:B------:R-:W-:Y:S01]  /*3190*/  @P2 F2FP.F16.F32.PACK_AB R189, RZ, R189 ;  /* 0x000000bdffbd223e */ /* 0x000fe200000000ff */
[----:B------:R-:W2:Y:S01]  /*31a0*/  @P2 LDC R196, c[0x0][0x40c] ;  /* 0x00010300ffc42b82 */ /* 0x000ea20000000800 */
[----:B0-----:R-:W-:Y:S02]  /*31b0*/  @P2 FMUL.FTZ R185, R185, R104 ;  /* 0x00000068b9b92220 */ /* 0x001fe40000410000 */
[----:B------:R-:W-:-:S03]  /*31c0*/  @P2 PRMT R98, R189, 0x7610, R98 ;  /* 0x00007610bd622816 */ /* 0x000fc60000000062 */
[----:B------:R-:W-:Y:S01]  /*31d0*/  @P2 F2FP.F16.F32.PACK_AB R185, RZ, R185 ;  /* 0x000000b9ffb9223e */ /* 0x000fe200000000ff */
[----:B-1----:R-:W-:-:S03]  /*31e0*/  @P2 FMUL.FTZ R187, R187, R184 ;  /* 0x000000b8bbbb2220 */ /* 0x002fc60000410000 */
[----:B------:R-:W-:Y:S02]  /*31f0*/  @P2 PRMT R97, R185, 0x7610, R97 ;  /* 0x00007610b9612816 */ /* 0x000fe40000000061 */
[----:B------:R-:W-:Y:S01]  /*3200*/  @P2 F2FP.F16.F32.PACK_AB R187, RZ, R187 ;  /* 0x000000bbffbb223e */ /* 0x000fe200000000ff */
[----:B---3--:R-:W-:-:S03]  /*3210*/  @P2 FMUL.FTZ R191, R191, R194 ;  /* 0x000000c2bfbf2220 */ /* 0x008fc60000410000 */
[----:B------:R-:W-:Y:S02]  /*3220*/  @P2 PRMT R97, R97, 0x5410, R187 ;  /* 0x0000541061612816 */ /* 0x000fe400000000bb */
[----:B------:R-:W-:Y:S01]  /*3230*/  @P2 F2FP.F16.F32.PACK_AB R191, RZ, R191 ;  /* 0x000000bfffbf223e */ /* 0x000fe200000000ff */
[----:B--2---:R-:W-:-:S03]  /*3240*/  @P2 FMUL.FTZ R193, R193, R196 ;  /* 0x000000c4c1c12220 */ /* 0x004fc60000410000 */
[----:B------:R-:W-:Y:S02]  /*3250*/  @P2 PRMT R98, R98, 0x5410, R191 ;  /* 0x0000541062622816 */ /* 0x000fe400000000bf */
[----:B------:R-:W-:-:S04]  /*3260*/  @P2 F2FP.F16.F32.PACK_AB R193, RZ, R193 ;  /* 0x000000c1ffc1223e */ /* 0x000fc800000000ff */
[----:B------:R-:W-:Y:S01]  /*3270*/  @P2 PRMT R99, R193, 0x7610, R99 ;  /* 0x00007610c1632816 */ /* 0x000fe20000000063 */
[----:B------:R-:W-:Y:S06]  /*3280*/  @!P2 BRA `(.L_x_1894) ;  /* 0x000000040034a947 */ /* 0x000fec0003800000 */
[----:B------:R-:W-:Y:S01]  /*3290*/  @P0 FFMA.FTZ R107, R134, R110, R181 ;  /* 0x0000006e866b0223 */ /* 0x000fe200000100b5 */
[----:B------:R-:W-:-:S03]  /*32a0*/  HADD2.F32 R105, -RZ, R7.H1_H1 ;  /* 0x30000007ff697230 */ /* 0x000fc60000004100 */
[----:B------:R-:W-:-:S04]  /*32b0*/  @P0 FADD.FTZ R107, R132, -R107 ;  /* 0x8000006b846b0221 */ /* 0x000fc80000010000 */
[----:B------:R-:W-:-:S04]  /*32c0*/  @P0 FFMA.FTZ R105, R112, R107, R105 ;  /* 0x0000006b70690223 */ /* 0x000fc80000010069 */
[----:B------:R-:W-:-:S05]  /*32d0*/  FMUL.FTZ R105, R105, UR14 ;  /* 0x0000000e69697c20 */ /* 0x000fca0008410000 */
[----:B------:R-:W-:-:S04]  /*32e0*/  F2FP.F16.F32.PACK_AB R105, RZ, R105 ;  /* 0x00000069ff69723e */ /* 0x000fc800000000ff */
[----:B------:R-:W-:Y:S01]  /*32f0*/  PRMT R99, R99, 0x5410, R105 ;  /* 0x0000541063637816 */ /* 0x000fe20000000069 */
[----:B------:R-:W-:Y:S06]  /*3300*/  BRA `(.L_x_1894) ;  /* 0x0000000400147947 */ /* 0x000fec0003800000 */
.L_x_1895:
[----:B------:R-:W-:Y:S01]  /*3310*/  ISETP.GT.AND P0, PT, R114, RZ, PT ;  /* 0x000000ff7200720c */ /* 0x000fe20003f04270 */
[----:B------:R-:W-:Y:S01]  /*3320*/  @P1 FFMA.FTZ R103, R3, R110, R181 ;  /* 0x0000006e03671223 */ /* 0x000fe200000100b5 */
[--C-:B------:R-:W-:Y:S01]  /*3330*/  HADD2.F32 R101, -RZ, R4.reuse.H0_H0 ;  /* 0x20000004ff657230 */ /* 0x100fe20000004100 */
[----:B------:R-:W0:Y:S01]  /*3340*/  @P2 LDC R106, c[0x0][0x40c] ;  /* 0x00010300ff6a2b82 */ /* 0x000e220000000800 */
[----:B------:R-:W-:Y:S02]  /*3350*/  HADD2.F32 R102, -RZ, R4.H1_H1 ;  /* 0x30000004ff667230 */ /* 0x000fe40000004100 */
[----:B------:R-:W-:Y:S01]  /*3360*/  @P1 FADD.FTZ R103, R116, -R103 ;  /* 0x8000006774671221 */ /* 0x000fe20000010000 */
[----:B------:R-:W-:Y:S02]  /*3370*/  HADD2.F32 R187, -RZ, R6.H0_H0 ;  /* 0x20000006ffbb7230 */ /* 0x000fe40000004100 */
[----:B------:R-:W-:Y:S02]  /*3380*/  HADD2.F32 R107, -RZ, R5.H0_H0 ;  /* 0x20000005ff6b7230 */ /* 0x000fe40000004100 */
[----:B------:R-:W-:Y:S01]  /*3390*/  @P1 FFMA.FTZ R101, R112, R103, R101 ;  /* 0x0000006770651223 */ /* 0x000fe20000010065 */
[----:B------:R-:W-:Y:S01]  /*33a0*/  HADD2.F32 R194, -RZ, R7.H1_H1 ;  /* 0x30000007ffc27230 */ /* 0x000fe20000004100 */
[----:B------:R-:W1:Y:S01]  /*33b0*/  @P2 LDC R103, c[0x0][0x40c] ;  /* 0x00010300ff672b82 */ /* 0x000e620000000800 */
[----:B------:R-:W-:-:S02]  /*33c0*/  HADD2.F32 R184, -RZ, R5.H1_H1 ;  /* 0x30000005ffb87230 */ /* 0x000fc40000004100 */
[-CC-:B------:R-:W-:Y:S01]  /*33d0*/  @P0 FFMA.FTZ R100, R118, R110.reuse, R181.reuse ;  /* 0x0000006e76640223 */ /* 0x180fe200000100b5 */
[-CC-:B------:R-:W-:Y:S01]  /*33e0*/  @P0 FFMA.FTZ R104, R126, R110.reuse, R181.reuse ;  /* 0x0000006e7e680223 */ /* 0x180fe200000100b5 */
[-CC-:B------:R-:W-:Y:S01]  /*33f0*/  @P0 FFMA.FTZ R193, R125, R110.reuse, R181.reuse ;  /* 0x0000006e7dc10223 */ /* 0x180fe200000100b5 */
[-C--:B------:R-:W-:Y:S01]  /*3400*/  @P0 FFMA.FTZ R192, R130, R110.reuse, R181 ;  /* 0x0000006e82c00223 */ /* 0x080fe200000100b5 */
[----:B------:R-:W-:Y:S01]  /*3410*/  @P0 FADD.FTZ R105, R115, -R100 ;  /* 0x8000006473690221 */ /* 0x000fe20000010000 */
[----:B------:R-:W-:Y:S01]  /*3420*/  @P0 FADD.FTZ R185, R119, -R104 ;  /* 0x8000006877b90221 */ /* 0x000fe20000010000 */
[----:B------:R-:W2:Y:S01]  /*3430*/  @P2 LDC R100, c[0x0][0x40c] ;  /* 0x00010300ff642b82 */ /* 0x000ea20000000800 */
[----:B------:R-:W-:Y:S01]  /*3440*/  @P0 FADD.FTZ R104, R128, -R193 ;  /* 0x800000c180680221 */ /* 0x000fe20000010000 */
[----:B------:R-:W-:Y:S01]  /*3450*/  @P0 FFMA.FTZ R102, R112, R105, R102 ;  /* 0x0000006970660223 */ /* 0x000fe20000010066 */
[----:B------:R-:W-:Y:S01]  /*3460*/  @P0 FFMA.FTZ R105, R117, R110, R181 ;  /* 0x0000006e75690223 */ /* 0x000fe200000100b5 */
[----:B------:R-:W-:-:S02]  /*3470*/  HADD2.F32 R193, -RZ, R7.H0_H0 ;  /* 0x20000007ffc17230 */ /* 0x000fc40000004100 */
[----:B------:R-:W-:Y:S01]  /*3480*/  @P0 FFMA.FTZ R187, R112, R104, R187 ;  /* 0x0000006870bb0223 */ /* 0x000fe200000100bb */
[-C--:B------:R-:W-:Y:S01]  /*3490*/  @P0 FFMA.FTZ R104, R131, R110.reuse, R181 ;  /* 0x0000006e83680223 */ /* 0x080fe200000100b5 */
[----:B------:R-:W-:Y:S01]  /*34a0*/  @P0 FADD.FTZ R105, R124, -R105 ;  /* 0x800000697c690221 */ /* 0x000fe20000010000 */
[----:B------:R-:W3:Y:S01]  /*34b0*/  @P2 LDC R186, c[0x0][0x40c] ;  /* 0x00010300ffba2b82 */ /* 0x000ee20000000800 */
[----:B------:R-:W-:Y:S02]  /*34c0*/  HADD2.F32 R189, -RZ, R6.H1_H1 ;  /* 0x30000006ffbd7230 */ /* 0x000fe40000004100 */
[----:B------:R-:W-:Y:S01]  /*34d0*/  @P0 FADD.FTZ R104, R129, -R104 ;  /* 0x8000006881680221 */ /* 0x000fe20000010000 */
[----:B------:R-:W-:Y:S01]  /*34e0*/  @P0 FFMA.FTZ R107, R112, R105, R107 ;  /* 0x00000069706b0223 */ /* 0x000fe2000001006b */
[----:B------:R-:W-:Y:S01]  /*34f0*/  @P0 FFMA.FTZ R105, R134, R110, R181 ;  /* 0x0000006e86690223 */ /* 0x000fe200000100b5 */
[----:B------:R-:W-:Y:S01]  /*3500*/  @P0 FADD.FTZ R192, R127, -R192 ;  /* 0x800000c07fc00221 */ /* 0x000fe20000010000 */
[C---:B------:R-:W-:Y:S01]  /*3510*/  @P0 FFMA.FTZ R193, R112.reuse, R104, R193 ;  /* 0x0000006870c10223 */ /* 0x040fe200000100c1 */
[----:B------:R-:W-:Y:S01]  /*3520*/  @P0 FFMA.FTZ R184, R112, R185, R184 ;  /* 0x000000b970b80223 */ /* 0x000fe200000100b8 */
[----:B------:R-:W4:Y:S01]  /*3530*/  @P2 LDC R198, c[0x0][0x40c] ;  /* 0x00010300ffc62b82 */ /* 0x000f220000000800 */
[----:B------:R-:W-:Y:S01]  /*3540*/  @P0 FADD.FTZ R105, R132, -R105 ;  /* 0x8000006984690221 */ /* 0x000fe20000010000 */
[----:B-1----:R-:W-:Y:S01]  /*3550*/  @P2 FMUL.FTZ R103, R102, R103 ;  /* 0x0000006766672220 */ /* 0x002fe20000410000 */
[C---:B------:R-:W-:Y:S01]  /*3560*/  @P0 FFMA.FTZ R189, R112.reuse, R192, R189 ;  /* 0x000000c070bd0223 */ /* 0x040fe200000100bd */
[----:B0-----:R-:W-:Y:S01]  /*3570*/  @P2 FMUL.FTZ R106, R107, R106 ;  /* 0x0000006a6b6a2220 */ /* 0x001fe20000410000 */
[----:B------:R-:W-:-:S02]  /*3580*/  @P0 FFMA.FTZ R194, R112, R105, R194 ;  /* 0x0000006970c20223 */ /* 0x000fc400000100c2 */
[----:B------:R-:W-:Y:S01]  /*3590*/  @P2 F2FP.F16.F32.PACK_AB R105, RZ, R103 ;  /* 0x00000067ff69223e */ /* 0x000fe200000000ff */
[----:B------:R-:W0:Y:S01]  /*35a0*/  @P2 LDC R191, c[0x0][0x40c] ;  /* 0x00010300ffbf2b82 */ /* 0x000e220000000800 */
[----:B--2---:R-:W-:Y:S01]  /*35b0*/  @P2 FMUL.FTZ R100, R101, R100 ;  /* 0x0000006465642220 */ /* 0x004fe20000410000 */
[----:B------:R-:W-:-:S04]  /*35c0*/  @P2 F2FP.F16.F32.PACK_AB R106, RZ, R106 ;  /* 0x0000006aff6a223e */ /* 0x000fc800000000ff */
[----:B------:R-:W-:Y:S02]  /*35d0*/  @P2 F2FP.F16.F32.PACK_AB R104, RZ, R100 ;  /* 0x00000064ff68223e */ /* 0x000fe400000000ff */
[----:B------:R-:W1:Y:S01]  /*35e0*/  @P2 LDC R196, c[0x0][0x40c] ;  /* 0x00010300ffc42b82 */ /* 0x000e620000000800 */
[----:B---3--:R-:W-:Y:S01]  /*35f0*/  @P2 FMUL.FTZ R103, R187, R186 ;  /* 0x000000babb672220 */ /* 0x008fe20000410000 */
[----:B------:R-:W-:Y:S02]  /*3600*/  @P2 PRMT R96, R104, 0x7610, R96 ;  /* 0x0000761068602816 */ /* 0x000fe40000000060 */
[----:B------:R-:W-:Y:S02]  /*3610*/  @P2 PRMT R97, R106, 0x7610, R97 ;  /* 0x000076106a612816 */ /* 0x000fe40000000061 */
[----:B------:R-:W-:Y:S02]  /*3620*/  @P2 F2FP.F16.F32.PACK_AB R186, RZ, R103 ;  /* 0x00000067ffba223e */ /* 0x000fe400000000ff */
[----:B------:R-:W2:Y:S01]  /*3630*/  @P2 LDC R195, c[0x0][0x40c] ;  /* 0x00010300ffc32b82 */ /* 0x000ea20000000800 */
[----:B----4-:R-:W-:Y:S01]  /*3640*/  @P2 FMUL.FTZ R192, R193, R198 ;  /* 0x000000c6c1c02220 */ /* 0x010fe20000410000 */
[----:B------:R-:W-:-:S02]  /*3650*/  @P2 PRMT R98, R186, 0x7610, R98 ;  /* 0x00007610ba622816 */ /* 0x000fc40000000062 */
[----:B------:R-:W-:Y:S02]  /*3660*/  F2FP.F16.F32.PACK_AB R103, R194, R193 ;  /* 0x000000c1c267723e */ /* 0x000fe400000000ff */
[----:B------:R-:W-:Y:S01]  /*3670*/  @P2 F2FP.F16.F32.PACK_AB R192, RZ, R192 ;  /* 0x000000c0ffc0223e */ /* 0x000fe200000000ff */
[----:B0-----:R-:W-:Y:S01]  /*3680*/  @P2 FMUL.FTZ R100, R184, R191 ;  /* 0x000000bfb8642220 */ /* 0x001fe20000410000 */
[----:B------:R-:W-:Y:S02]  /*3690*/  @P2 PRMT R96, R96, 0x5410, R105 ;  /* 0x0000541060602816 */ /* 0x000fe40000000069 */
[----:B------:R-:W-:Y:S02]  /*36a0*/  @P2 PRMT R99, R192, 0x7610, R99 ;  /* 0x00007610c0632816 */ /* 0x000fe40000000063 */
[----:B------:R-:W-:Y:S02]  /*36b0*/  @P2 F2FP.F16.F32.PACK_AB R185, RZ, R100 ;  /* 0x00000064ffb9223e */ /* 0x000fe400000000ff */
[----:B------:R-:W-:Y:S01]  /*36c0*/  F2FP.F16.F32.PACK_AB R100, R102, R101 ;  /* 0x000000656664723e */ /* 0x000fe200000000ff */
[----:B-1----:R-:W-:Y:S01]  /*36d0*/  @P2 FMUL.FTZ R191, R189, R196 ;  /* 0x000000c4bdbf2220 */ /* 0x002fe20000410000 */
[----:B------:R-:W-:-:S02]  /*36e0*/  F2FP.F16.F32.PACK_AB R101, R184, R107 ;  /* 0x0000006bb865723e */ /* 0x000fc400000000ff */
[----:B------:R-:W-:Y:S02]  /*36f0*/  F2FP.F16.F32.PACK_AB R102, R189, R187 ;  /* 0x000000bbbd66723e */ /* 0x000fe400000000ff */
[----:B------:R-:W-:Y:S02]  /*3700*/  @P2 F2FP.F16.F32.PACK_AB R191, RZ, R191 ;  /* 0x000000bfffbf223e */ /* 0x000fe400000000ff */
[----:B------:R-:W-:Y:S01]  /*3710*/  @P2 PRMT R97, R97, 0x5410, R185 ;  /* 0x0000541061612816 */ /* 0x000fe200000000b9 */
[----:B--2---:R-:W-:Y:S01]  /*3720*/  @P2 FMUL.FTZ R195, R194, R195 ;  /* 0x000000c3c2c32220 */ /* 0x004fe20000410000 */
[----:B------:R-:W-:-:S04]  /*3730*/  @P2 PRMT R98, R98, 0x5410, R191 ;  /* 0x0000541062622816 */ /* 0x000fc800000000bf */
[----:B------:R-:W-:-:S04]  /*3740*/  @P2 F2FP.F16.F32.PACK_AB R195, RZ, R195 ;  /* 0x000000c3ffc3223e */ /* 0x000fc800000000ff */
[----:B------:R-:W-:-:S07]  /*3750*/  @P2 PRMT R99, R99, 0x5410, R195 ;  /* 0x0000541063632816 */ /* 0x000fce00000000c3 */
.L_x_1894:
[----:B------:R-:W-:Y:S05]  /*3760*/  BSYNC.RECONVERGENT B2 ;  /* 0x0000000000027941 */ /* 0x000fea0003800200 */
.L_x_1891:
[----:B------:R-:W-:Y:S01]  /*3770*/  ISETP.NE.U32.AND P0, PT, R188, RZ, PT ;  /* 0x000000ffbc00720c */ /* 0x000fe20003f05070 */
[----:B------:R-:W0:Y:S03]  /*3780*/  @P2 LDC.64 R104, c[0x0][0x468] ;  /* 0x00011a00ff682b82 */ /* 0x000e260000000a00 */
        /* <DEDUP_REMOVED lines=8> */
.L_x_1890:
[----:B------:R-:W-:Y:S05]  /*3810*/  BSYNC.RECONVERGENT B0 ;  /* 0x0000000000007941 */ /* 0x000fea0003800200 */
.L_x_1889:
        /* <DEDUP_REMOVED lines=13> */
[--C-:B0-----:R-:W-:Y:S02]  /*38f0*/  HADD2.F32 R101, -RZ, R84.reuse.H0_H0 ;  /* 0x20000054ff657230 */ /* 0x101fe40000004100 */
[----:B------:R-:W-:Y:S02]  /*3900*/  HADD2.F32 R102, -RZ, R84.H1_H1 ;  /* 0x30000054ff667230 */ /* 0x000fe40000004100 */
[----:B------:R-:W-:Y:S02]  /*3910*/  HADD2.F32 R107, -RZ, R85.H1_H1 ;  /* 0x30000055ff6b7230 */ /* 0x000fe40000004100 */
[----:B------:R-:W-:Y:S01]  /*3920*/  HADD2.F32 R185, -RZ, R86.H0_H0 ;  /* 0x20000056ffb97230 */ /* 0x000fe20000004100 */
[----:B------:R-:W0:Y:S01]  /*3930*/  @P2 LDC R188, c[0x0][0x40c] ;  /* 0x00010300ffbc2b82 */ /* 0x000e220000000800 */
[----:B------:R-:W-:-:S02]  /*3940*/  HADD2.F32 R189, -RZ, R87.H0_H0 ;  /* 0x20000057ffbd7230 */ /* 0x000fc40000004100 */
[----:B------:R-:W-:Y:S02]  /*3950*/  HADD2.F32 R191, -RZ, R87.H1_H1 ;  /* 0x30000057ffbf7230 */ /* 0x000fe40000004100 */
[-CC-:B------:R-:W-:Y:S01]  /*3960*/  @P1 FFMA.FTZ R103, R133, R110.reuse, R181.reuse ;  /* 0x0000006e85671223 */ /* 0x180fe200000100b5 */
[-CC-:B------:R-:W-:Y:S01]  /*3970*/  @P1 FFMA.FTZ R100, R138, R110.reuse, R181.reuse ;  /* 0x0000006e8a641223 */ /* 0x180fe200000100b5 */
[-CC-:B------:R-:W-:Y:S01]  /*3980*/  @P1 FFMA.FTZ R187, R141, R110.reuse, R181.reuse ;  /* 0x0000006e8dbb1223 */ /* 0x180fe200000100b5 */
[-C--:B------:R-:W-:Y:S01]  /*3990*/  @P1 FFMA.FTZ R193, R150, R110.reuse, R181 ;  /* 0x0000006e96c11223 */ /* 0x080fe200000100b5 */
[----:B------:R-:W2:Y:S01]  /*39a0*/  @P2 LDC R192, c[0x0][0x40c] ;  /* 0x00010300ffc02b82 */ /* 0x000ea20000000800 */
[----:B------:R-:W-:Y:S01]  /*39b0*/  @P1 FADD.FTZ R103, R136, -R103 ;  /* 0x8000006788671221 */ /* 0x000fe20000010000 */
[----:B------:R-:W-:Y:S01]  /*39c0*/  @P1 FADD.FTZ R105, R135, -R100 ;  /* 0x8000006487691221 */ /* 0x000fe20000010000 */
[-C--:B------:R-:W-:Y:S01]  /*39d0*/  @P1 FFMA.FTZ R100, R142, R110.reuse, R181 ;  /* 0x0000006e8e641223 */ /* 0x080fe200000100b5 */
[----:B------:R-:W-:Y:S01]  /*39e0*/  @P1 FADD.FTZ R104, R144, -R187 ;  /* 0x800000bb90681221 */ /* 0x000fe20000010000 */
[C---:B------:R-:W-:Y:S01]  /*39f0*/  @P1 FFMA.FTZ R101, R112.reuse, R103, R101 ;  /* 0x0000006770651223 */ /* 0x040fe20000010065 */
[----:B------:R-:W-:Y:S01]  /*3a00*/  @P1 FFMA.FTZ R103, R137, R110, R181 ;  /* 0x0000006e89671223 */ /* 0x000fe200000100b5 */
[----:B------:R-:W-:Y:S01]  /*3a10*/  @P1 FADD.FTZ R100, R139, -R100 ;  /* 0x800000648b641221 */ /* 0x000fe20000010000 */
[----:B------:R-:W3:Y:S01]  /*3a20*/  @P2 LDC R190, c[0x0][0x40c] ;  /* 0x00010300ffbe2b82 */ /* 0x000ee20000000800 */
[----:B------:R-:W-:Y:S01]  /*3a30*/  @P1 FFMA.FTZ R102, R112, R105, R102 ;  /* 0x0000006970661223 */ /* 0x000fe20000010066 */
[----:B------:R-:W-:-:S02]  /*3a40*/  HADD2.F32 R105, -RZ, R85.H0_H0 ;  /* 0x20000055ff697230 */ /* 0x000fc40000004100 */
[----:B------:R-:W-:Y:S01]  /*3a50*/  @P1 FADD.FTZ R103, R140, -R103 ;  /* 0x800000678c671221 */ /* 0x000fe20000010000 */
[----:B------:R-:W-:Y:S01]  /*3a60*/  @P1 FFMA.FTZ R107, R112, R100, R107 ;  /* 0x00000064706b1223 */ /* 0x000fe2000001006b */
[----:B------:R-:W-:Y:S01]  /*3a70*/  @P1 FFMA.FTZ R100, R146, R110, R181 ;  /* 0x0000006e92641223 */ /* 0x000fe200000100b5 */
[C---:B------:R-:W-:Y:S01]  /*3a80*/  @P1 FFMA.FTZ R185, R112.reuse, R104, R185 ;  /* 0x0000006870b91223 */ /* 0x040fe200000100b9 */
[----:B------:R-:W-:Y:S01]  /*3a90*/  @P1 FFMA.FTZ R105, R112, R103, R105 ;  /* 0x0000006770691223 */ /* 0x000fe20000010069 */
[----:B------:R-:W4:Y:S01]  /*3aa0*/  @P2 LDC R195, c[0x0][0x40c] ;  /* 0x00010300ffc32b82 */ /* 0x000f220000000800 */
[----:B------:R-:W-:Y:S01]  /*3ab0*/  @P1 FFMA.FTZ R104, R147, R110, R181 ;  /* 0x0000006e93681223 */ /* 0x000fe200000100b5 */
[----:B------:R-:W-:Y:S02]  /*3ac0*/  HADD2.F32 R187, -RZ, R86.H1_H1 ;  /* 0x30000056ffbb7230 */ /* 0x000fe40000004100 */
[----:B------:R-:W-:Y:S01]  /*3ad0*/  @P1 FADD.FTZ R103, R143, -R100 ;  /* 0x800000648f671221 */ /* 0x000fe20000010000 */
[----:B-1----:R-:W-:Y:S01]  /*3ae0*/  @P2 FMUL.FTZ R100, R101, R186 ;  /* 0x000000ba65642220 */ /* 0x002fe20000410000 */
[----:B------:R-:W-:Y:S01]  /*3af0*/  @P1 FADD.FTZ R106, R145, -R104 ;  /* 0x80000068916a1221 */ /* 0x000fe20000010000 */
[----:B------:R-:W-:Y:S01]  /*3b00*/  @P1 FADD.FTZ R184, R148, -R193 ;  /* 0x800000c194b81221 */ /* 0x000fe20000010000 */
[C---:B------:R-:W-:Y:S01]  /*3b10*/  @P1 FFMA.FTZ R187, R112.reuse, R103, R187 ;  /* 0x0000006770bb1223 */ /* 0x040fe200000100bb */
[----:B------:R-:W1:Y:S01]  /*3b20*/  @P2 LDC R194, c[0x0][0x40c] ;  /* 0x00010300ffc22b82 */ /* 0x000e620000000800 */
[----:B------:R-:W-:Y:S01]  /*3b30*/  @P2 F2FP.F16.F32.PACK_AB R103, RZ, R100 ;  /* 0x00000064ff67223e */ /* 0x000fe200000000ff */
[C---:B------:R-:W-:Y:S01]  /*3b40*/  @P1 FFMA.FTZ R189, R112.reuse, R106, R189 ;  /* 0x0000006a70bd1223 */ /* 0x040fe200000100bd */
[----:B0-----:R-:W-:Y:S01]  /*3b50*/  @P2 FMUL.FTZ R100, R105, R188 ;  /* 0x000000bc69642220 */ /* 0x001fe20000410000 */
[----:B--2---:R-:W-:Y:S01]  /*3b60*/  @P2 FMUL.FTZ R186, R185, R192 ;  /* 0x000000c0b9ba2220 */ /* 0x004fe20000410000 */
[----:B------:R-:W-:Y:S01]  /*3b70*/  @P1 FFMA.FTZ R191, R112, R184, R191 ;  /* 0x000000b870bf1223 */ /* 0x000fe200000100bf */
[----:B------:R-:W-:-:S02]  /*3b80*/  @P2 PRMT R96, R103, 0x7610, R96 ;  /* 0x0000761067602816 */ /* 0x000fc40000000060 */
[----:B------:R-:W0:Y:S01]  /*3b90*/  @P2 LDC R196, c[0x0][0x40c] ;  /* 0x00010300ffc42b82 */ /* 0x000e220000000800 */
[----:B---3--:R-:W-:Y:S01]  /*3ba0*/  @P2 FMUL.FTZ R184, R107, R190 ;  /* 0x000000be6bb82220 */ /* 0x008fe20000410000 */
[----:B------:R-:W-:Y:S02]  /*3bb0*/  @P2 F2FP.F16.F32.PACK_AB R106, RZ, R100 ;  /* 0x00000064ff6a223e */ /* 0x000fe400000000ff */
[----:B------:R-:W-:Y:S02]  /*3bc0*/  @P2 F2FP.F16.F32.PACK_AB R186, RZ, R186 ;  /* 0x000000baffba223e */ /* 0x000fe400000000ff */
[----:B------:R-:W-:Y:S01]  /*3bd0*/  @P2 F2FP.F16.F32.PACK_AB R184, RZ, R184 ;  /* 0x000000b8ffb8223e */ /* 0x000fe200000000ff */
[----:B----4-:R-:W-:Y:S01]  /*3be0*/  @P2 FMUL.FTZ R104, R102, R195 ;  /* 0x000000c366682220 */ /* 0x010fe20000410000 */
[----:B------:R-:W-:Y:S02]  /*3bf0*/  @P2 PRMT R97, R106, 0x7610, R97 ;  /* 0x000076106a612816 */ /* 0x000fe40000000061 */
[----:B------:R-:W-:-:S02]  /*3c00*/  @P2 PRMT R98, R186, 0x7610, R98 ;  /* 0x00007610ba622816 */ /* 0x000fc40000000062 */
[----:B------:R-:W-:Y:S02]  /*3c10*/  @P2 F2FP.F16.F32.PACK_AB R104, RZ, R104 ;  /* 0x00000068ff68223e */ /* 0x000fe400000000ff */
[----:B------:R-:W-:Y:S01]  /*3c20*/  F2FP.F16.F32.PACK_AB R100, R102, R101 ;  /* 0x000000656664723e */ /* 0x000fe200000000ff */
[----:B-1----:R-:W-:Y:S01]  /*3c30*/  @P2 FMUL.FTZ R188, R187, R194 ;  /* 0x000000c2bbbc2220 */ /* 0x002fe20000410000 */
[----:B------:R-:W-:Y:S02]  /*3c40*/  F2FP.F16.F32.PACK_AB R101, R107, R105 ;  /* 0x000000696b65723e */ /* 0x000fe400000000ff */
[----:B------:R-:W-:Y:S02]  /*3c50*/  F2FP.F16.F32.PACK_AB R102, R187, R185 ;  /* 0x000000b9bb66723e */ /* 0x000fe400000000ff */
[----:B------:R-:W-:Y:S02]  /*3c60*/  @P2 F2FP.F16.F32.PACK_AB R188, RZ, R188 ;  /* 0x000000bcffbc223e */ /* 0x000fe400000000ff */
[----:B------:R-:W-:Y:S01]  /*3c70*/  @P2 PRMT R96, R96, 0x5410, R104 ;  /* 0x0000541060602816 */ /* 0x000fe20000000068 */
[----:B0-----:R-:W-:Y:S01]  /*3c80*/  @P2 FMUL.FTZ R190, R189, R196 ;  /* 0x000000c4bdbe2220 */ /* 0x001fe20000410000 */
[----:B------:R-:W-:-:S02]  /*3c90*/  @P2 PRMT R97, R97, 0x5410, R184 ;  /* 0x0000541061612816 */ /* 0x000fc400000000b8 */
[----:B------:R-:W-:Y:S02]  /*3ca0*/  F2FP.F16.F32.PACK_AB R103, R191, R189 ;  /* 0x000000bdbf67723e */ /* 0x000fe400000000ff */
[----:B------:R-:W-:Y:S02]  /*3cb0*/  @P2 F2FP.F16.F32.PACK_AB R190, RZ, R190 ;  /* 0x000000beffbe223e */ /* 0x000fe400000000ff */
[----:B------:R-:W-:Y:S02]  /*3cc0*/  @P2 PRMT R98, R98, 0x5410, R188 ;  /* 0x0000541062622816 */ /* 0x000fe400000000bc */
[----:B------:R-:W-:Y:S01]  /*3cd0*/  @P2 PRMT R99, R190, 0x7610, R99 ;  /* 0x00007610be632816 */ /* 0x000fe20000000063 */
[----:B------:R-:W-:Y:S06]  /*3ce0*/  @!P2 BRA `(.L_x_1901) ;  /* 0x0000000c0060a947 */ /* 0x000fec0003800000 */
[----:B------:R-:W-:-:S05]  /*3cf0*/  FMUL.FTZ R191, R191, UR14 ;  /* 0x0000000ebfbf7c20 */ /* 0x000fca0008410000 */
[----:B------:R-:W-:-:S04]  /*3d00*/  F2FP.F16.F32.PACK_AB R191, RZ, R191 ;  /* 0x000000bfffbf723e */ /* 0x000fc800000000ff */
[----:B------:R-:W-:Y:S01]  /*3d10*/  PRMT R99, R99, 0x5410, R191 ;  /* 0x0000541063637816 */ /* 0x000fe200000000bf */
[----:B------:R-:W-:Y:S06]  /*3d20*/  BRA `(.L_x_1901) ;  /* 0x0000000c00507947 */ /* 0x000fec0003800000 */
.L_x_1900:
[----:B------:R-:W-:Y:S01]  /*3d30*/  ISETP.GT.AND P1, PT, R114, RZ, PT ;  /* 0x000000ff7200720c */ /* 0x000fe20003f24270 */
[----:B0-----:R-:W0:Y:S01]  /*3d40*/  @P2 LDC R106, c[0x0][0x40c] ;  /* 0x00010300ff6a2b82 */ /* 0x001e220000000800 */
        /* <DEDUP_REMOVED lines=64> */
.L_x_1899:
        /* <DEDUP_REMOVED lines=24> */
[----:B------:R-:W-:Y:S01]  /*42d0*/  FADD.FTZ R195, R148, -R195 ;  /* 0x800000c394c37221 */ /* 0x000fe20000010000 */
[----:B0-----:R-:W-:Y:S01]  /*42e0*/  @P2 FMUL.FTZ R101, R187, R102 ;  /* 0x00000066bb652220 */ /* 0x001fe20000410000 */
[----:B------:R-:W0:Y:S01]  /*42f0*/  @P2 LDC R184, c[0x0][0x40c] ;  /* 0x00010300ffb82b82 */ /* 0x000e220000000800 */
[----:B------:R-:W-:-:S03]  /*4300*/  FFMA.FTZ R102, R142, R110, R181 ;  /* 0x0000006e8e667223 */ /* 0x000fc600000100b5 */
[----:B------:R-:W-:Y:S01]  /*4310*/  @P2 F2FP.F16.F32.PACK_AB R104, RZ, R101 ;  /* 0x00000065ff68223e */ /* 0x000fe200000000ff */
[----:B------:R-:W-:Y:S01]  /*4320*/  FFMA.FTZ R101, R137, R110, R181 ;  /* 0x0000006e89657223 */ /* 0x000fe200000100b5 */
[----:B-1----:R-:W-:Y:S02]  /*4330*/  @P2 FMUL.FTZ R100, R186, R103 ;  /* 0x00000067ba642220 */ /* 0x002fe40000410000 */
[----:B------:R-:W1:Y:S01]  /*4340*/  @P2 LDC R185, c[0x0][0x40c] ;  /* 0x00010300ffb92b82 */ /* 0x000e620000000800 */
[----:B------:R-:W-:Y:S02]  /*4350*/  FADD.FTZ R101, R140, -R101 ;  /* 0x800000658c657221 */ /* 0x000fe40000010000 */
[----:B------:R-:W-:Y:S02]  /*4360*/  @P2 F2FP.F16.F32.PACK_AB R103, RZ, R100 ;  /* 0x00000064ff67223e */ /* 0x000fe400000000ff */
[C---:B------:R-:W-:Y:S01]  /*4370*/  FMUL.FTZ R100, R112.reuse, R101 ;  /* 0x0000006570647220 */ /* 0x040fe20000410000 */
[----:B------:R-:W-:Y:S01]  /*4380*/  FADD.FTZ R101, R139, -R102 ;  /* 0x800000668b657221 */ /* 0x000fe20000010000 */
[C---:B------:R-:W-:Y:S01]  /*4390*/  FMUL.FTZ R102, R112.reuse, R107 ;  /* 0x0000006b70667220 */ /* 0x040fe20000410000 */
[----:B------:R-:W3:Y:S01]  /*43a0*/  @P2 LDC R194, c[0x0][0x40c] ;  /* 0x00010300ffc22b82 */ /* 0x000ee20000000800 */
[----:B------:R-:W-:Y:S01]  /*43b0*/  FMUL.FTZ R107, R112, R191 ;  /* 0x000000bf706b7220 */ /* 0x000fe20000410000 */
[----:B------:R-:W-:Y:S01]  /*43c0*/  FSEL R188, R100, RZ, P1 ;  /* 0x000000ff64bc7208 */ /* 0x000fe20000800000 */
[----:B------:R-:W-:Y:S01]  /*43d0*/  FMUL.FTZ R101, R112, R101 ;  /* 0x0000006570657220 */ /* 0x000fe20000410000 */
[----:B------:R-:W-:-:S02]  /*43e0*/  FSEL R190, R102, RZ, P1 ;  /* 0x000000ff66be7208 */ /* 0x000fc40000800000 */
[----:B------:R-:W-:Y:S01]  /*43f0*/  FSEL R191, R106, RZ, P1 ;  /* 0x000000ff6abf7208 */ /* 0x000fe20000800000 */
[----:B--2---:R-:W-:Y:S01]  /*4400*/  @P2 FMUL.FTZ R100, R188, R105 ;  /* 0x00000069bc642220 */ /* 0x004fe20000410000 */
[----:B------:R-:W2:Y:S01]  /*4410*/  @P2 LDC R193, c[0x0][0x40c] ;  /* 0x00010300ffc12b82 */ /* 0x000ea20000000800 */
[----:B------:R-:W-:Y:S02]  /*4420*/  FSEL R189, R101, RZ, P1 ;  /* 0x000000ff65bd7208 */ /* 0x000fe40000800000 */
[----:B------:R-:W-:Y:S02]  /*4430*/  FSEL R192, R107, RZ, P1 ;  /* 0x000000ff6bc07208 */ /* 0x000fe40000800000 */
[----:B------:R-:W-:Y:S01]  /*4440*/  @P2 F2FP.F16.F32.PACK_AB R105, RZ, R100 ;  /* 0x00000064ff69223e */ /* 0x000fe200000000ff */
[----:B0-----:R-:W-:Y:S01]  /*4450*/  @P2 FMUL.FTZ R100, R189, R184 ;  /* 0x000000b8bd642220 */ /* 0x001fe20000410000 */
[----:B------:R-:W-:Y:S01]  /*4460*/  @P2 PRMT R96, R103, 0x7610, R96 ;  /* 0x0000761067602816 */ /* 0x000fe20000000060 */
[----:B-1----:R-:W-:Y:S01]  /*4470*/  @P2 FMUL.FTZ R101, R190, R185 ;  /* 0x000000b9be652220 */ /* 0x002fe20000410000 */
[----:B------:R-:W-:-:S02]  /*4480*/  @P2 PRMT R97, R105, 0x7610, R97 ;  /* 0x0000761069612816 */ /* 0x000fc40000000061 */
[----:B------:R-:W-:Y:S02]  /*4490*/  @P2 F2FP.F16.F32.PACK_AB R106, RZ, R100 ;  /* 0x00000064ff6a223e */ /* 0x000fe400000000ff */
[----:B------:R-:W-:Y:S01]  /*44a0*/  F2FP.F16.F32.PACK_AB R100, R187, R186 ;  /* 0x000000babb64723e */ /* 0x000fe200000000ff */
[----:B------:R-:W-:Y:S01]  /*44b0*/  FMUL.FTZ R186, R112, R195 ;  /* 0x000000c370ba7220 */ /* 0x000fe20000410000 */
[----:B------:R-:W-:Y:S01]  /*44c0*/  @P2 F2FP.F16.F32.PACK_AB R107, RZ, R101 ;  /* 0x00000065ff6b223e */ /* 0x000fe200000000ff */
[----:B---3--:R-:W-:Y:S01]  /*44d0*/  @P2 FMUL.FTZ R102, R191, R194 ;  /* 0x000000c2bf662220 */ /* 0x008fe20000410000 */
[----:B------:R-:W-:Y:S02]  /*44e0*/  F2FP.F16.F32.PACK_AB R101, R189, R188 ;  /* 0x000000bcbd65723e */ /* 0x000fe400000000ff */
[----:B------:R-:W-:Y:S02]  /*44f0*/  FSEL R187, R186, RZ, P1 ;  /* 0x000000ffbabb7208 */ /* 0x000fe40000800000 */
[----:B------:R-:W-:-:S02]  /*4500*/  @P2 F2FP.F16.F32.PACK_AB R184, RZ, R102 ;  /* 0x00000066ffb8223e */ /* 0x000fc400000000ff */
[----:B------:R-:W-:Y:S01]  /*4510*/  @P2 PRMT R98, R107, 0x7610, R98 ;  /* 0x000076106b622816 */ /* 0x000fe20000000062 */
[----:B--2---:R-:W-:Y:S01]  /*4520*/  @P2 FMUL.FTZ R185, R192, R193 ;  /* 0x000000c1c0b92220 */ /* 0x004fe20000410000 */
[----:B------:R-:W-:Y:S02]  /*4530*/  F2FP.F16.F32.PACK_AB R102, R191, R190 ;  /* 0x000000bebf66723e */ /* 0x000fe400000000ff */
[----:B------:R-:W-:Y:S02]  /*4540*/  @P2 PRMT R96, R96, 0x5410, R104 ;  /* 0x0000541060602816 */ /* 0x000fe40000000068 */
[----:B------:R-:W-:Y:S02]  /*4550*/  @P2 F2FP.F16.F32.PACK_AB R185, RZ, R185 ;  /* 0x000000b9ffb9223e */ /* 0x000fe400000000ff */
[----:B------:R-:W-:Y:S02]  /*4560*/  @P2 PRMT R97, R97, 0x5410, R106 ;  /* 0x0000541061612816 */ /* 0x000fe4000000006a */
[----:B------:R-:W-:-:S02]  /*4570*/  F2FP.F16.F32.PACK_AB R103, R187, R192 ;  /* 0x000000c0bb67723e */ /* 0x000fc400000000ff */
[----:B------:R-:W-:Y:S02]  /*4580*/  @P2 PRMT R98, R98, 0x5410, R184 ;  /* 0x0000541062622816 */ /* 0x000fe400000000b8 */
[----:B------:R-:W-:Y:S01]  /*4590*/  @P2 PRMT R99, R185, 0x7610, R99 ;  /* 0x00007610b9632816 */ /* 0x000fe20000000063 */
[----:B------:R-:W-:Y:S06]  /*45a0*/  @!P2 BRA `(.L_x_1901) ;  /* 0x000000040030a947 */ /* 0x000fec0003800000 */
[----:B------:R-:W-:-:S05]  /*45b0*/  FMUL.FTZ R104, R187, UR14 ;  /* 0x0000000ebb687c20 */ /* 0x000fca0008410000 */
[----:B------:R-:W-:-:S04]  /*45c0*/  F2FP.F16.F32.PACK_AB R104, RZ, R104 ;  /* 0x00000068ff68723e */ /* 0x000fc800000000ff */
[----:B------:R-:W-:Y:S01]  /*45d0*/  PRMT R99, R99, 0x5410, R104 ;  /* 0x0000541063637816 */ /* 0x000fe20000000068 */
[----:B------:R-:W-:Y:S06]  /*45e0*/  BRA `(.L_x_1901) ;  /* 0x0000000400207947 */ /* 0x000fec0003800000 */
.L_x_1902:
        /* <DEDUP_REMOVED lines=36> */
[----:B------:R-:W-:Y:S01]  /*4830*/  @P2 F2FP.F16.F32.PACK_AB R105, RZ, R105 ;  /* 0x00000069ff69223e */ /* 0x000fe200000000ff */
        /* <DEDUP_REMOVED lines=18> */
[----:B------:R-:W-:Y:S02]  /*4960*/  @P2 F2FP.F16.F32.PACK_AB R185, RZ, R185 ;  /* 0x000000b9ffb9223e */ /* 0x000fe400000000ff */
[----:B------:R-:W-:Y:S01]  /*4970*/  @P2 F2FP.F16.F32.PACK_AB R107, RZ, R107 ;  /* 0x0000006bff6b223e */ /* 0x000fe200000000ff */
[----:B0-----:R-:W-:Y:S01]  /*4980*/  @P2 FMUL.FTZ R105, R105, R106 ;  /* 0x0000006a69692220 */ /* 0x001fe20000410000 */
[----:B------:R-:W-:-:S02]  /*4990*/  @P2 F2FP.F16.F32.PACK_AB R187, RZ, R187 ;  /* 0x000000bbffbb223e */ /* 0x000fc400000000ff */
[----:B------:R-:W-:Y:S02]  /*49a0*/  @P2 F2FP.F16.F32.PACK_AB R191, RZ, R191 ;  /* 0x000000bfffbf223e */ /* 0x000fe400000000ff */
[----:B------:R-:W-:Y:S02]  /*49b0*/  @P2 F2FP.F16.F32.PACK_AB R105, RZ, R105 ;  /* 0x00000069ff69223e */ /* 0x000fe400000000ff */
[----:B------:R-:W-:Y:S01]  /*49c0*/  @P2 PRMT R97, R185, 0x7610, R97 ;  /* 0x00007610b9612816 */ /* 0x000fe20000000061 */
[----:B--2---:R-:W-:Y:S01]  /*49d0*/  @P2 FMUL.FTZ R189, R189, R188 ;  /* 0x000000bcbdbd2220 */ /* 0x004fe20000410000 */
[----:B------:R-:W-:Y:S02]  /*49e0*/  @P2 PRMT R98, R187, 0x7610, R98 ;  /* 0x00007610bb622816 */ /* 0x000fe40000000062 */
[----:B------:R-:W-:Y:S02]  /*49f0*/  @P2 PRMT R99, R191, 0x7610, R99 ;  /* 0x00007610bf632816 */ /* 0x000fe40000000063 */
[----:B------:R-:W-:-:S02]  /*4a00*/  @P2 F2FP.F16.F32.PACK_AB R189, RZ, R189 ;  /* 0x000000bdffbd223e */ /* 0x000fc400000000ff */
[----:B------:R-:W-:Y:S01]  /*4a10*/  @P2 PRMT R96, R96, 0x5410, R107 ;  /* 0x0000541060602816 */ /* 0x000fe2000000006b */
[----:B----4-:R-:W-:Y:S01]  /*4a20*/  @P2 FMUL.FTZ R193, R193, R194 ;  /* 0x000000c2c1c12220 */ /* 0x010fe20000410000 */
[----:B------:R-:W-:Y:S02]  /*4a30*/  @P2 PRMT R97, R97, 0x5410, R105 ;  /* 0x0000541061612816 */ /* 0x000fe40000000069 */
[----:B------:R-:W-:Y:S02]  /*4a40*/  @P2 PRMT R98, R98, 0x5410, R189 ;  /* 0x0000541062622816 */ /* 0x000fe400000000bd */
[----:B------:R-:W-:-:S04]  /*4a50*/  @P2 F2FP.F16.F32.PACK_AB R193, RZ, R193 ;  /* 0x000000c1ffc1223e */ /* 0x000fc800000000ff */
[----:B------:R-:W-:-:S07]  /*4a60*/  @P2 PRMT R99, R99, 0x5410, R193 ;  /* 0x0000541063632816 */ /* 0x000fce00000000c1 */
.L_x_1901:
[----:B------:R-:W-:Y:S05]  /*4a70*/  BSYNC.RECONVERGENT B2 ;  /* 0x0000000000027941 */ /* 0x000fea0003800200 */
.L_x_1898:
        /* <DEDUP_REMOVED lines=8> */
.L_x_1897:
[----:B------:R-:W-:Y:S05]  /*4b00*/  BSYNC.RECONVERGENT B0 ;  /* 0x0000000000007941 */ /* 0x000fea0003800200 */
.L_x_1896:
        /* <DEDUP_REMOVED lines=13> */
[--C-:B0-2---:R-:W-:Y:S02]  /*4be0*/  HADD2.F32 R101, -RZ, R88.reuse.H0_H0 ;  /* 0x20000058ff657230 */ /* 0x105fe40000004100 */
        /* <DEDUP_REMOVED lines=67> */
.L_x_1907:
[----:B------:R-:W-:Y:S01]  /*5020*/  ISETP.GT.AND P1, PT, R114, RZ, PT ;  /* 0x000000ff7200720c */ /* 0x000fe20003f24270 */
[----:B0-2---:R-:W0:Y:S01]  /*5030*/  @P2 LDC R106, c[0x0][0x40c] ;  /* 0x00010300ff6a2b82 */ /* 0x005e220000000800 */
        /* <DEDUP_REMOVED lines=64> */
.L_x_1906:
        /* <DEDUP_REMOVED lines=74> */
.L_x_1909:
        /* <DEDUP_REMOVED lines=72> */
.L_x_1908:
[----:B------:R-:W-:Y:S05]  /*5d60*/  BSYNC.RECONVERGENT B2 ;  /* 0x0000000000027941 */ /* 0x000fea0003800200 */
.L_x_1905:
        /* <DEDUP_REMOVED lines=8> */
.L_x_1904:
[----:B------:R-:W-:Y:S05]  /*5df0*/  BSYNC.RECONVERGENT B0 ;  /* 0x0000000000007941 */ /* 0x000fea0003800200 */
.L_x_1903:
        /* <DEDUP_REMOVED lines=13> */
[--C-:B0-23--:R-:W-:Y:S02]  /*5ed0*/  HADD2.F32 R101, -RZ, R92.reuse.H0_H0 ;  /* 0x2000005cff657230 */ /* 0x10dfe40000004100 */
[----:B------:R-:W-:Y:S02]  /*5ee0*/  HADD2.F32 R105, -RZ, R92.H1_H1 ;  /* 0x3000005cff697230 */ /* 0x000fe40000004100 */
[----:B------:R-:W-:Y:S02]  /*5ef0*/  HADD2.F32 R107, -RZ, R93.H0_H0 ;  /* 0x2000005dff6b7230 */ /* 0x000fe40000004100 */
[----:B------:R-:W-:Y:S01]  /*5f00*/  HADD2.F32 R188, -RZ, R95.H1_H1 ;  /* 0x3000005fffbc7230 */ /* 0x000fe20000004100 */
[----:B------:R-:W0:Y:S04]  /*5f10*/  @P2 LDC R186, c[0x0][0x40c] ;  /* 0x00010300ffba2b82 */ /* 0x000e280000000800 */
[-CC-:B------:R-:W-:Y:S01]  /*5f20*/  @P1 FFMA.FTZ R103, R165, R110.reuse, R181.reuse ;  /* 0x0000006ea5671223 */ /* 0x180fe200000100b5 */
[-CC-:B------:R-:W-:Y:S01]  /*5f30*/  @P1 FFMA.FTZ R100, R170, R110.reuse, R181.reuse ;  /* 0x0000006eaa641223 */ /* 0x180fe200000100b5 */
[-CC-:B------:R-:W-:Y:S01]  /*5f40*/  @P1 FFMA.FTZ R104, R174, R110.reuse, R181.reuse ;  /* 0x0000006eae681223 */ /* 0x180fe200000100b5 */
[-C--:B------:R-:W-:Y:S01]  /*5f50*/  @P1 FFMA.FTZ R185, R169, R110.reuse, R181 ;  /* 0x0000006ea9b91223 */ /* 0x080fe200000100b5 */
[----:B------:R-:W2:Y:S01]  /*5f60*/  @P2 LDC R190, c[0x0][0x40c] ;  /* 0x00010300ffbe2b82 */ /* 0x000ea20000000800 */
[----:B------:R-:W-:Y:S01]  /*5f70*/  @P1 FADD.FTZ R103, R168, -R103 ;  /* 0x80000067a8671221 */ /* 0x000fe20000010000 */
[-CC-:B------:R-:W-:Y:S01]  /*5f80*/  @P1 FFMA.FTZ R187, R173, R110.reuse, R181.reuse ;  /* 0x0000006eadbb1223 */ /* 0x180fe200000100b5 */
[----:B------:R-:W-:Y:S01]  /*5f90*/  @P1 FADD.FTZ R100, R167, -R100 ;  /* 0x80000064a7641221 */ /* 0x000fe20000010000 */
[-CC-:B------:R-:W-:Y:S01]  /*5fa0*/  @P1 FFMA.FTZ R106, R178, R110.reuse, R181.reuse ;  /* 0x0000006eb26a1223 */ /* 0x180fe200000100b5 */
[-CC-:B------:R-:W-:Y:S01]  /*5fb0*/  @P1 FFMA.FTZ R189, R182, R110.reuse, R181.reuse ;  /* 0x0000006eb6bd1223 */ /* 0x180fe200000100b5 */
[----:B------:R-:W-:Y:S01]  /*5fc0*/  @P1 FFMA.FTZ R114, R179, R110, R181 ;  /* 0x0000006eb3721223 */ /* 0x000fe200000100b5 */
[----:B------:R-:W-:Y:S01]  /*5fd0*/  @P1 FFMA.FTZ R101, R112, R103, R101 ;  /* 0x0000006770651223 */ /* 0x000fe20000010065 */
[----:B------:R-:W3:Y:S01]  /*5fe0*/  @P2 LDC R192, c[0x0][0x40c] ;  /* 0x00010300ffc02b82 */ /* 0x000ee20000000800 */
[----:B------:R-:W-:-:S02]  /*5ff0*/  HADD2.F32 R181, -RZ, R94.H0_H0 ;  /* 0x2000005effb57230 */ /* 0x000fc40000004100 */
[----:B------:R-:W-:Y:S01]  /*6000*/  @P1 FADD.FTZ R103, R171, -R104 ;  /* 0x80000068ab671221 */ /* 0x000fe20000010000 */
[----:B------:R-:W-:Y:S01]  /*6010*/  @P1 FADD.FTZ R102, R172, -R185 ;  /* 0x800000b9ac661221 */ /* 0x000fe20000010000 */
[----:B------:R-:W-:Y:S01]  /*6020*/  @P1 FADD.FTZ R104, R176, -R187 ;  /* 0x800000bbb0681221 */ /* 0x000fe20000010000 */
[----:B------:R-:W-:Y:S02]  /*6030*/  HADD2.F32 R110, -RZ, R93.H1_H1 ;  /* 0x3000005dff6e7230 */ /* 0x000fe40000004100 */
[C---:B------:R-:W-:Y:S01]  /*6040*/  @P1 FFMA.FTZ R105, R112.reuse, R100, R105 ;  /* 0x0000006470691223 */ /* 0x040fe20000010069 */
[----:B------:R-:W-:Y:S01]  /*6050*/  HADD2.F32 R187, -RZ, R95.H0_H0 ;  /* 0x2000005fffbb7230 */ /* 0x000fe20000004100 */
[----:B------:R-:W4:Y:S01]  /*6060*/  @P2 LDC R191, c[0x0][0x40c] ;  /* 0x00010300ffbf2b82 */ /* 0x000f220000000800 */
[----:B-1----:R-:W-:Y:S01]  /*6070*/  @P2 FMUL.FTZ R100, R101, R184 ;  /* 0x000000b865642220 */ /* 0x002fe20000410000 */
[----:B------:R-:W-:Y:S02]  /*6080*/  HADD2.F32 R185, -RZ, R94.H1_H1 ;  /* 0x3000005effb97230 */ /* 0x000fe40000004100 */
[----:B------:R-:W-:Y:S01]  /*6090*/  @P1 FADD.FTZ R114, R177, -R114 ;  /* 0x80000072b1721221 */ /* 0x000fe20000010000 */
[C---:B------:R-:W-:Y:S01]  /*60a0*/  @P1 FFMA.FTZ R107, R112.reuse, R102, R107 ;  /* 0x00000066706b1223 */ /* 0x040fe2000001006b */
[C---:B------:R-:W-:Y:S01]  /*60b0*/  @P1 FFMA.FTZ R181, R112.reuse, R104, R181 ;  /* 0x0000006870b51223 */ /* 0x040fe200000100b5 */
[----:B------:R-:W-:Y:S01]  /*60c0*/  @P1 FADD.FTZ R106, R175, -R106 ;  /* 0x8000006aaf6a1221 */ /* 0x000fe20000010000 */
[C---:B------:R-:W-:Y:S01]  /*60d0*/  @P1 FFMA.FTZ R110, R112.reuse, R103, R110 ;  /* 0x00000067706e1223 */ /* 0x040fe2000001006e */
[----:B------:R-:W1:Y:S01]  /*60e0*/  @P2 LDC R194, c[0x0][0x40c] ;  /* 0x00010300ffc22b82 */ /* 0x000e620000000800 */
[----:B0-----:R-:W-:Y:S01]  /*60f0*/  @P2 FMUL.FTZ R102, R105, R186 ;  /* 0x000000ba69662220 */ /* 0x001fe20000410000 */
[C---:B------:R-:W-:Y:S01]  /*6100*/  @P1 FFMA.FTZ R187, R112.reuse, R114, R187 ;  /* 0x0000007270bb1223 */ /* 0x040fe200000100bb */
[----:B------:R-:W-:Y:S01]  /*6110*/  @P2 F2FP.F16.F32.PACK_AB R103, RZ, R100 ;  /* 0x00000064ff67223e */ /* 0x000fe200000000ff */
[----:B------:R-:W-:Y:S01]  /*6120*/  @P1 FFMA.FTZ R185, R112, R106, R185 ;  /* 0x0000006a70b91223 */ /* 0x000fe200000100b9 */
[----:B--2---:R-:W-:Y:S01]  /*6130*/  @P2 FMUL.FTZ R100, R107, R190 ;  /* 0x000000be6b642220 */ /* 0x004fe20000410000 */
[----:B------:R-:W-:Y:S01]  /*6140*/  @P2 F2FP.F16.F32.PACK_AB R104, RZ, R102 ;  /* 0x00000066ff68223e */ /* 0x000fe200000000ff */
[----:B------:R-:W-:Y:S01]  /*6150*/  @P1 FADD.FTZ R189, R180, -R189 ;  /* 0x800000bdb4bd1221 */ /* 0x000fe20000010000 */
[----:B------:R-:W0:Y:S01]  /*6160*/  @P2 LDC R196, c[0x0][0x40c] ;  /* 0x00010300ffc42b82 */ /* 0x000e220000000800 */
[----:B---3--:R-:W-:Y:S01]  /*6170*/  @P2 FMUL.FTZ R114, R181, R192 ;  /* 0x000000c0b5722220 */ /* 0x008fe20000410000 */
[----:B------:R-:W-:Y:S01]  /*6180*/  @P2 F2FP.F16.F32.PACK_AB R106, RZ, R100 ;  /* 0x00000064ff6a223e */ /* 0x000fe200000000ff */
[----:B------:R-:W-:Y:S01]  /*6190*/  @P1 FFMA.FTZ R188, R112, R189, R188 ;  /* 0x000000bd70bc1223 */ /* 0x000fe200000100bc */
[----:B------:R-:W-:-:S02]  /*61a0*/  @P2 PRMT R96, R103, 0x7610, R96 ;  /* 0x0000761067602816 */ /* 0x000fc40000000060 */
[----:B------:R-:W-:Y:S01]  /*61b0*/  @P2 F2FP.F16.F32.PACK_AB R114, RZ, R114 ;  /* 0x00000072ff72223e */ /* 0x000fe200000000ff */
[----:B----4-:R-:W-:Y:S01]  /*61c0*/  @P2 FMUL.FTZ R102, R110, R191 ;  /* 0x000000bf6e662220 */ /* 0x010fe20000410000 */
        /* <DEDUP_REMOVED lines=9> */
[----:B0-----:R-:W-:Y:S01]  /*6260*/  @P2 FMUL.FTZ R186, R187, R196 ;  /* 0x000000c4bbba2220 */ /* 0x001fe20000410000 */
[----:B------:R-:W-:Y:S02]  /*6270*/  @P2 PRMT R97, R97, 0x5410, R112 ;  /* 0x0000541061612816 */ /* 0x000fe40000000070 */
[----:B------:R-:W-:Y:S02]  /*6280*/  F2FP.F16.F32.PACK_AB R103, R188, R187 ;  /* 0x000000bbbc67723e */ /* 0x000fe400000000ff */
[----:B------:R-:W-:-:S02]  /*6290*/  @P2 F2FP.F16.F32.PACK_AB R186, RZ, R186 ;  /* 0x000000baffba223e */ /* 0x000fc400000000ff */
[----:B------:R-:W-:Y:S02]  /*62a0*/  @P2 PRMT R98, R98, 0x5410, R184 ;  /* 0x0000541062622816 */ /* 0x000fe400000000b8 */
[----:B------:R-:W-:Y:S01]  /*62b0*/  @P2 PRMT R99, R186, 0x7610, R99 ;  /* 0x00007610ba632816 */ /* 0x000fe20000000063 */
[----:B------:R-:W-:Y:S06]  /*62c0*/  @!P2 BRA `(.L_x_1915) ;  /* 0x0000000c0044a947 */ /* 0x000fec0003800000 */
[----:B------:R-:W-:-:S05]  /*62d0*/  FMUL.FTZ R188, R188, UR14 ;  /* 0x0000000ebcbc7c20 */ /* 0x000fca0008410000 */
[----:B------:R-:W-:-:S04]  /*62e0*/  F2FP.F16.F32.PACK_AB R188, RZ, R188 ;  /* 0x000000bcffbc723e */ /* 0x000fc800000000ff */
[----:B------:R-:W-:Y:S01]  /*62f0*/  PRMT R99, R99, 0x5410, R188 ;  /* 0x0000541063637816 */ /* 0x000fe200000000bc */
[----:B------:R-:W-:Y:S06]  /*6300*/  BRA `(.L_x_1915) ;  /* 0x0000000c00347947 */ /* 0x000fec0003800000 */
.L_x_1914:
[----:B------:R-:W-:Y:S01]  /*6310*/  ISETP.GT.AND P1, PT, R114, RZ, PT ;  /* 0x000000ff7200720c */ /* 0x000fe20003f24270 */
[----:B0-23--:R-:W0:Y:S01]  /*6320*/  @P2 LDC R106, c[0x0][0x40c] ;  /* 0x00010300ff6a2b82 */ /* 0x00de220000000800 */
        /* <DEDUP_REMOVED lines=64> */
.L_x_1913:
[----:B------:R-:W-:-:S04]  /*6730*/  UISETP.NE.U32.AND UP0, UPT, UR20, URZ, UPT ;  /* 0x000000ff1400728c */ /* 0x000fc8000bf05070 */
[----:B------:R-:W-:-:S06]  /*6740*/  UISETP.NE.AND.EX UP0, UPT, UR21, URZ, UPT, UP0 ;  /* 0x000000ff1500728c */ /* 0x000fcc000bf05300 */
[----:B------:R-:W-:-:S13]  /*6750*/  PLOP3.LUT P0, PT, PT, PT, UP0, 0x80, 0x8 ;  /* 0x000000000008781c */ /* 0x000fda0003f0f008 */
[----:B------:R-:W-:Y:S05]  /*6760*/  @!P0 BRA `(.L_x_1916) ;  /* 0x0000000400188947 */ /* 0x000fea0003800000 */
[----:B0-23--:R-:W0:Y:S01]  /*6770*/  @P2 LDC R107, c[0x0][0x40c] ;  /* 0x00010300ff6b2b82 */ /* 0x00de220000000800 */
[-CC-:B------:R-:W-:Y:S01]  /*6780*/  FFMA.FTZ R101, R165, R110.reuse, R181.reuse ;  /* 0x0000006ea5657223 */ /* 0x180fe200000100b5 */
[----:B------:R-:W-:Y:S01]  /*6790*/  ISETP.GT.AND P1, PT, R114, RZ, PT ;  /* 0x000000ff7200720c */ /* 0x000fe20003f24270 */
        /* <DEDUP_REMOVED lines=24> */
[----:B------:R-:W-:Y:S01]  /*6920*/  FMUL.FTZ R105, R112, R185 ;  /* 0x000000b970697220 */ /* 0x000fe20000410000 */
[----:B0-----:R-:W-:Y:S01]  /*6930*/  @P2 FMUL.FTZ R101, R184, R107 ;  /* 0x0000006bb8652220 */ /* 0x001fe20000410000 */
[C---:B------:R-:W-:Y:S01]  /*6940*/  FMUL.FTZ R107, R112.reuse, R103 ;  /* 0x00000067706b7220 */ /* 0x040fe20000410000 */
[C---:B------:R-:W-:Y:S01]  /*6950*/  FMUL.FTZ R114, R112.reuse, R195 ;  /* 0x000000c370727220 */ /* 0x040fe20000410000 */
[----:B------:R-:W-:Y:S01]  /*6960*/  FMUL.FTZ R112, R112, R189 ;  /* 0x000000bd70707220 */ /* 0x000fe20000410000 */
[----:B------:R-:W0:Y:S01]  /*6970*/  @P2 LDC R191, c[0x0][0x40c] ;  /* 0x00010300ffbf2b82 */ /* 0x000e220000000800 */
[----:B-1----:R-:W-:Y:S01]  /*6980*/  @P2 FMUL.FTZ R100, R181, R104 ;  /* 0x00000068b5642220 */ /* 0x002fe20000410000 */
[----:B------:R-:W-:-:S02]  /*6990*/  FSEL R185, R102, RZ, P1 ;  /* 0x000000ff66b97208 */ /* 0x000fc40000800000 */
[----:B------:R-:W-:Y:S02]  /*69a0*/  FSEL R187, R106, RZ, P1 ;  /* 0x000000ff6abb7208 */ /* 0x000fe40000800000 */
[----:B------:R-:W-:Y:S02]  /*69b0*/  @P2 F2FP.F16.F32.PACK_AB R103, RZ, R100 ;  /* 0x00000064ff67223e */ /* 0x000fe400000000ff */
[----:B------:R-:W1:Y:S01]  /*69c0*/  @P2 LDC R193, c[0x0][0x40c] ;  /* 0x00010300ffc12b82 */ /* 0x000e620000000800 */
[----:B------:R-:W-:Y:S01]  /*69d0*/  FSEL R186, R105, RZ, P1 ;  /* 0x000000ff69ba7208 */ /* 0x000fe20000800000 */
[----:B--2---:R-:W-:Y:S01]  /*69e0*/  @P2 FMUL.FTZ R100, R185, R110 ;  /* 0x0000006eb9642220 */ /* 0x004fe20000410000 */
[----:B------:R-:W-:Y:S02]  /*69f0*/  FSEL R188, R107, RZ, P1 ;  /* 0x000000ff6bbc7208 */ /* 0x000fe40000800000 */
[----:B------:R-:W-:Y:S02]  /*6a00*/  FSEL R189, R112, RZ, P1 ;  /* 0x000000ff70bd7208 */ /* 0x000fe40000800000 */
[----:B------:R-:W-:Y:S01]  /*6a10*/  @P2 F2FP.F16.F32.PACK_AB R104, RZ, R101 ;  /* 0x00000065ff68223e */ /* 0x000fe200000000ff */
[----:B------:R-:W2:Y:S01]  /*6a20*/  @P2 LDC R192, c[0x0][0x40c] ;  /* 0x00010300ffc02b82 */ /* 0x000ea20000000800 */
[----:B---3--:R-:W-:Y:S01]  /*6a30*/  @P2 FMUL.FTZ R102, R187, R190 ;  /* 0x000000bebb662220 */ /* 0x008fe20000410000 */
[----:B------:R-:W-:-:S02]  /*6a40*/  @P2 F2FP.F16.F32.PACK_AB R105, RZ, R100 ;  /* 0x00000064ff69223e */ /* 0x000fc400000000ff */
[----:B------:R-:W-:Y:S02]  /*6a50*/  @P2 PRMT R96, R103, 0x7610, R96 ;  /* 0x0000761067602816 */ /* 0x000fe40000000060 */
[----:B------:R-:W-:Y:S01]  /*6a60*/  @P2 F2FP.F16.F32.PACK_AB R107, RZ, R102 ;  /* 0x00000066ff6b223e */ /* 0x000fe200000000ff */
[----:B0-----:R-:W-:Y:S01]  /*6a70*/  @P2 FMUL.FTZ R101, R186, R191 ;  /* 0x000000bfba652220 */ /* 0x001fe20000410000 */
[----:B------:R-:W-:Y:S02]  /*6a80*/  FSEL R114, R114, RZ, P1 ;  /* 0x000000ff72727208 */ /* 0x000fe40000800000 */
[----:B------:R-:W-:Y:S02]  /*6a90*/  @P2 PRMT R97, R105, 0x7610, R97 ;  /* 0x0000761069612816 */ /* 0x000fe40000000061 */
[----:B------:R-:W-:Y:S02]  /*6aa0*/  @P2 F2FP.F16.F32.PACK_AB R106, RZ, R101 ;  /* 0x00000065ff6a223e */ /* 0x000fe400000000ff */
[----:B------:R-:W-:Y:S01]  /*6ab0*/  @P2 PRMT R98, R107, 0x7610, R98 ;  /* 0x000076106b622816 */ /* 0x000fe20000000062 */
[----:B-1----:R-:W-:Y:S01]  /*6ac0*/  @P2 FMUL.FTZ R110, R188, R193 ;  /* 0x000000c1bc6e2220 */ /* 0x002fe20000410000 */
[----:B------:R-:W-:-:S02]  /*6ad0*/  F2FP.F16.F32.PACK_AB R100, R184, R181 ;  /* 0x000000b5b864723e */ /* 0x000fc400000000ff */
[----:B------:R-:W-:Y:S02]  /*6ae0*/  F2FP.F16.F32.PACK_AB R101, R186, R185 ;  /* 0x000000b9ba65723e */ /* 0x000fe400000000ff */
[----:B------:R-:W-:Y:S02]  /*6af0*/  @P2 F2FP.F16.F32.PACK_AB R110, RZ, R110 ;  /* 0x0000006eff6e223e */ /* 0x000fe400000000ff */
[----:B------:R-:W-:Y:S01]  /*6b00*/  F2FP.F16.F32.PACK_AB R102, R188, R187 ;  /* 0x000000bbbc66723e */ /* 0x000fe200000000ff */
[----:B--2---:R-:W-:Y:S01]  /*6b10*/  @P2 FMUL.FTZ R112, R189, R192 ;  /* 0x000000c0bd702220 */ /* 0x004fe20000410000 */
[----:B------:R-:W-:Y:S02]  /*6b20*/  @P2 PRMT R96, R96, 0x5410, R104 ;  /* 0x0000541060602816 */ /* 0x000fe40000000068 */
[----:B------:R-:W-:Y:S02]  /*6b30*/  @P2 PRMT R97, R97, 0x5410, R106 ;  /* 0x0000541061612816 */ /* 0x000fe4000000006a */
[----:B------:R-:W-:-:S02]  /*6b40*/  @P2 F2FP.F16.F32.PACK_AB R112, RZ, R112 ;  /* 0x00000070ff70223e */ /* 0x000fc400000000ff */
        /* <DEDUP_REMOVED lines=8> */
.L_x_1916:
        /* <DEDUP_REMOVED lines=8> */
[-CC-:B------:R-:W-:Y:S01]  /*6c50*/  FFMA.FTZ R188, R178, R110.reuse, R181.reuse ;  /* 0x0000006eb2bc7223 */ /* 0x180fe200000100b5 */
[----:B------:R-:W-:Y:S01]  /*6c60*/  @P2 FMUL.FTZ R105, R112, R105 ;  /* 0x0000006970692220 */ /* 0x000fe20000410000 */
[-CC-:B------:R-:W-:Y:S01]  /*6c70*/  FFMA.FTZ R192, R179, R110.reuse, R181.reuse ;  /* 0x0000006eb3c07223 */ /* 0x180fe200000100b5 */
[----:B------:R-:W-:Y:S01]  /*6c80*/  FFMA.FTZ R193, R182, R110, R181 ;  /* 0x0000006eb6c17223 */ /* 0x000fe200000100b5 */
[----:B------:R-:W1:Y:S01]  /*6c90*/  @P2 LDC R186, c[0x0][0x40c] ;  /* 0x00010300ffba2b82 */ /* 0x000e620000000800 */
[----:B------:R-:W-:Y:S01]  /*6ca0*/  @P2 FADD.FTZ R107, R167, -R106 ;  /* 0x8000006aa76b2221 */ /* 0x000fe20000010000 */
[----:B------:R-:W-:Y:S01]  /*6cb0*/  @P2 FSEL R105, R105, RZ, P1 ;  /* 0x000000ff69692208 */ /* 0x000fe20000800000 */
[----:B------:R-:W-:Y:S01]  /*6cc0*/  @P2 FADD.FTZ R181, R172, -R185 ;  /* 0x800000b9acb52221 */ /* 0x000fe20000010000 */
[----:B------:R-:W-:Y:S01]  /*6cd0*/  @P2 FADD.FTZ R187, R176, -R187 ;  /* 0x800000bbb0bb2221 */ /* 0x000fe20000010000 */
[----:B------:R-:W-:Y:S01]  /*6ce0*/  @P2 FADD.FTZ R191, R177, -R192 ;  /* 0x800000c0b1bf2221 */ /* 0x000fe20000010000 */
[----:B------:R-:W-:Y:S01]  /*6cf0*/  @P2 FMUL.FTZ R107, R112, R107 ;  /* 0x0000006b706b2220 */ /* 0x000fe20000410000 */
[----:B------:R-:W-:Y:S01]  /*6d00*/  @P2 FADD.FTZ R185, R171, -R114 ;  /* 0x80000072abb92221 */ /* 0x000fe20000010000 */
[----:B------:R-:W2:Y:S01]  /*6d10*/  @P2 LDC R110, c[0x0][0x40c] ;  /* 0x00010300ff6e2b82 */ /* 0x000ea20000000800 */
[----:B------:R-:W-:Y:S01]  /*6d20*/  @P2 FADD.FTZ R189, R175, -R188 ;  /* 0x800000bcafbd2221 */ /* 0x000fe20000010000 */
[----:B------:R-:W-:Y:S01]  /*6d30*/  FADD.FTZ R193, R180, -R193 ;  /* 0x800000c1b4c17221 */ /* 0x000fe20000010000 */
[C---:B------:R-:W-:Y:S01]  /*6d40*/  @P2 FMUL.FTZ R181, R112.reuse, R181 ;  /* 0x000000b570b52220 */ /* 0x040fe20000410000 */
[----:B0-----:R-:W-:Y:S01]  /*6d50*/  @P2 FMUL.FTZ R105, R105, R104 ;  /* 0x0000006869692220 */ /* 0x001fe20000410000 */
[C---:B------:R-:W-:Y:S01]  /*6d60*/  @P2 FMUL.FTZ R187, R112.reuse, R187 ;  /* 0x000000bb70bb2220 */ /* 0x040fe20000410000 */
[C---:B------:R-:W-:Y:S01]  /*6d70*/  @P2 FMUL.FTZ R191, R112.reuse, R191 ;  /* 0x000000bf70bf2220 */ /* 0x040fe20000410000 */
[----:B------:R-:W-:Y:S01]  /*6d80*/  @P2 FSEL R107, R107, RZ, P1 ;  /* 0x000000ff6b6b2208 */ /* 0x000fe20000800000 */
[----:B------:R-:W0:Y:S01]  /*6d90*/  @P2 LDC R104, c[0x0][0x40c] ;  /* 0x00010300ff682b82 */ /* 0x000e220000000800 */
[C---:B------:R-:W-:Y:S01]  /*6da0*/  @P2 FMUL.FTZ R185, R112.reuse, R185 ;  /* 0x000000b970b92220 */ /* 0x040fe20000410000 */
[C---:B------:R-:W-:Y:S01]  /*6db0*/  @P2 FMUL.FTZ R189, R112.reuse, R189 ;  /* 0x000000bd70bd2220 */ /* 0x040fe20000410000 */
[----:B------:R-:W-:Y:S01]  /*6dc0*/  FMUL.FTZ R193, R112, R193 ;  /* 0x000000c170c17220 */ /* 0x000fe20000410000 */
[----:B------:R-:W-:-:S02]  /*6dd0*/  @P2 FSEL R181, R181, RZ, P1 ;  /* 0x000000ffb5b52208 */ /* 0x000fc40000800000 */
[----:B------:R-:W-:Y:S02]  /*6de0*/  @P2 FSEL R187, R187, RZ, P1 ;  /* 0x000000ffbbbb2208 */ /* 0x000fe40000800000 */
[----:B------:R-:W3:Y:S01]  /*6df0*/  @P2 LDC R194, c[0x0][0x40c] ;  /* 0x00010300ffc22b82 */ /* 0x000ee20000000800 */
[----:B------:R-:W-:Y:S02]  /*6e00*/  @P2 FSEL R191, R191, RZ, P1 ;  /* 0x000000ffbfbf2208 */ /* 0x000fe40000800000 */
[----:B------:R-:W-:Y:S01]  /*6e10*/  @P2 FSEL R185, R185, RZ, P1 ;  /* 0x000000ffb9b92208 */ /* 0x000fe20000800000 */
[----:B-1----:R-:W-:Y:S01]  /*6e20*/  @P2 FMUL.FTZ R187, R187, R186 ;  /* 0x000000babbbb2220 */ /* 0x002fe20000410000 */
[----:B------:R-:W-:Y:S02]  /*6e30*/  @P2 FSEL R189, R189, RZ, P1 ;  /* 0x000000ffbdbd2208 */ /* 0x000fe40000800000 */
[----:B------:R-:W-:Y:S01]  /*6e40*/  @P2 F2FP.F16.F32.PACK_AB R105, RZ, R105 ;  /* 0x00000069ff69223e */ /* 0x000fe200000000ff */
[----:B------:R-:W1:Y:S01]  /*6e50*/  @P2 LDC R184, c[0x0][0x40c] ;  /* 0x00010300ffb82b82 */ /* 0x000e620000000800 */
[----:B--2---:R-:W-:Y:S01]  /*6e60*/  @P2 FMUL.FTZ R181, R181, R110 ;  /* 0x0000006eb5b52220 */ /* 0x004fe20000410000 */
[----:B------:R-:W-:-:S02]  /*6e70*/  @P2 F2FP.F16.F32.PACK_AB R187, RZ, R187 ;  /* 0x000000bbffbb223e */ /* 0x000fc400000000ff */
[----:B------:R-:W-:Y:S02]  /*6e80*/  @P2 PRMT R96, R105, 0x7610, R96 ;  /* 0x0000761069602816 */ /* 0x000fe40000000060 */
[----:B------:R-:W-:Y:S02]  /*6e90*/  @P2 F2FP.F16.F32.PACK_AB R181, RZ, R181 ;  /* 0x000000b5ffb5223e */ /* 0x000fe400000000ff */
[----:B------:R-:W2:Y:S01]  /*6ea0*/  @P2 LDC R190, c[0x0][0x40c] ;  /* 0x00010300ffbe2b82 */ /* 0x000ea20000000800 */
[----:B0-----:R-:W-:Y:S01]  /*6eb0*/  @P2 FMUL.FTZ R107, R107, R104 ;  /* 0x000000686b6b2220 */ /* 0x001fe20000410000 */
[----:B------:R-:W-:Y:S02]  /*6ec0*/  FSEL R104, R193, RZ, P1 ;  /* 0x000000ffc1687208 */ /* 0x000fe40000800000 */
[----:B------:R-:W-:Y:S02]  /*6ed0*/  @P2 PRMT R97, R181, 0x7610, R97 ;  /* 0x00007610b5612816 */ /* 0x000fe40000000061 */
[----:B------:R-:W-:-:S02]  /*6ee0*/  @P2 F2FP.F16.F32.PACK_AB R107, RZ, R107 ;  /* 0x0000006bff6b223e */ /* 0x000fc400000000ff */
[----:B------:R-:W0:Y:S01]  /*6ef0*/  @P2 LDC R195, c[0x0][0x40c] ;  /* 0x00010300ffc32b82 */ /* 0x000e220000000800 */
[----:B---3--:R-:W-:Y:S01]  /*6f00*/  @P2 FMUL.FTZ R191, R191, R194 ;  /* 0x000000c2bfbf2220 */ /* 0x008fe20000410000 */
[----:B------:R-:W-:Y:S02]  /*6f10*/  @P2 PRMT R98, R187, 0x7610, R98 ;  /* 0x00007610bb622816 */ /* 0x000fe40000000062 */
[----:B------:R-:W-:Y:S02]  /*6f20*/  @P2 PRMT R96, R96, 0x5410, R107 ;  /* 0x0000541060602816 */ /* 0x000fe4000000006b */
[----:B------:R-:W-:Y:S01]  /*6f30*/  @P2 F2FP.F16.F32.PACK_AB R191, RZ, R191 ;  /* 0x000000bfffbf223e */ /* 0x000fe200000000ff */
[----:B-1----:R-:W-:-:S03]  /*6f40*/  @P2 FMUL.FTZ R185, R185, R184 ;  /* 0x000000b8b9b92220 */ /* 0x002fc60000410000 */
[----:B------:R-:W-:Y:S02]  /*6f50*/  @P2 PRMT R99, R191, 0x7610, R99 ;  /* 0x00007610bf632816 */ /* 0x000fe40000000063 */
[----:B------:R-:W-:Y:S01]  /*6f60*/  @P2 F2FP.F16.F32.PACK_AB R185, RZ, R185 ;  /* 0x000000b9ffb9223e */ /* 0x000fe200000000ff */
[----:B--2---:R-:W-:-:S03]  /*6f70*/  @P2 FMUL.FTZ R189, R189, R190 ;  /* 0x000000bebdbd2220 */ /* 0x004fc60000410000 */
[----:B------:R-:W-:Y:S02]  /*6f80*/  @P2 PRMT R97, R97, 0x5410, R185 ;  /* 0x0000541061612816 */ /* 0x000fe400000000b9 */
[----:B------:R-:W-:Y:S01]  /*6f90*/  @P2 F2FP.F16.F32.PACK_AB R189, RZ, R189 ;  /* 0x000000bdffbd223e */ /* 0x000fe200000000ff */
[----:B0-----:R-:W-:-:S03]  /*6fa0*/  @P2 FMUL.FTZ R104, R104, R195 ;  /* 0x000000c368682220 */ /* 0x001fc60000410000 */
[----:B------:R-:W-:Y:S02]  /*6fb0*/  @P2 PRMT R98, R98, 0x5410, R189 ;  /* 0x0000541062622816 */ /* 0x000fe400000000bd */
[----:B------:R-:W-:-:S04]  /*6fc0*/  @P2 F2FP.F16.F32.PACK_AB R104, RZ, R104 ;  /* 0x00000068ff68223e */ /* 0x000fc800000000ff */
[----:B------:R-:W-:-:S07]  /*6fd0*/  @P2 PRMT R99, R99, 0x5410, R104 ;  /* 0x0000541063632816 */ /* 0x000fce0000000068 */
.L_x_1915:
[----:B------:R-:W-:Y:S05]  /*6fe0*/  BSYNC.RECONVERGENT B2 ;  /* 0x0000000000027941 */ /* 0x000fea0003800200 */
.L_x_1912:
[----:B------:R-:W0:Y:S08]  /*6ff0*/  @P0 LDC.64 R106, c[0x0][0x478] ;  /* 0x00011e00ff6a0b82 */ /* 0x000e300000000a00 */
[----:B------:R-:W1:Y:S01]  /*7000*/  @P2 LDC.64 R104, c[0x0][0x468] ;  /* 0x00011a00ff682b82 */ /* 0x000e620000000a00 */
[----:B0-----:R-:W-:-:S05]  /*7010*/  @P0 IMAD.WIDE.U32 R106, R183, 0x10, R106 ;  /* 0x00000010b76a0825 */ /* 0x001fca00078e006a */
[----:B------:R4:W-:Y:S01]  /*7020*/  @P0 STG.E.128 desc[UR6][R106.64], R100 ;  /* 0x000000646a000986 */ /* 0x0009e2000c101d06 */
[----:B-1----:R-:W-:-:S05]  /*7030*/  @P2 IMAD.WIDE.U32 R104, R111, 0x10, R104 ;  /* 0x000000106f682825 */ /* 0x002fca00078e0068 */
[----:B------:R4:W-:Y:S02]  /*7040*/  @P2 STG.E.128 desc[UR6][R104.64], R96 ;  /* 0x0000006068002986 */ /* 0x0009e4000c101d06 */
.L_x_1911:
[----:B------:R-:W-:Y:S05]  /*7050*/  BSYNC.RECONVERGENT B0 ;  /* 0x0000000000007941 */ /* 0x000fea0003800200 */
.L_x_1910:
[----:B0-234-:R-:W0:Y:S02]  /*7060*/  LDC.64 R104, c[0x0][0x380] ;  /* 0x0000e000ff687b82 */ /* 0x01de240000000a00 */
[----:B0-----:R-:W-:-:S04]  /*7070*/  LEA R113, R104, R113, 0x2 ;  /* 0x0000007168717211 */ /* 0x001fc800078e10ff */
[----:B------:R-:W-:-:S13]  /*7080*/  ISETP.GE.AND P0, PT, R113, R105, PT ;  /* 0x000000697100720c */ /* 0x000fda0003f06270 */
[----:B------:R-:W-:Y:S05]  /*7090*/  @!P0 BRA `(.L_x_1917) ;  /* 0xffffff94008c8947 */ /* 0x000fea000383ffff */
.L_x_1878:
[----:B------:R-:W-:Y:S05]  /*70a0*/  BSYNC B1 ;  /* 0x0000000000017941 */ /* 0x000fea0003800000 */
.L_x_1877:
        /* <DEDUP_REMOVED lines=13> */
[----:B------:R0:W-:Y:S04]  /*7180*/  STS.128 [R2+0x10], R32 ;  /* 0x0000102002007388 */ /* 0x0001e80000000c00 */
[----:B------:R-:W-:Y:S04]  /*7190*/  STS.128 [R2+0x400], R28 ;  /* 0x0004001c02007388 */ /* 0x000fe80000000c00 */
[----:B------:R-:W-:Y:S04]  /*71a0*/  STS.128 [R2+0x410], R24 ;  /* 0x0004101802007388 */ /* 0x000fe80000000c00 */
[----:B------:R-:W-:Y:S04]  /*71b0*/  STS.128 [R2+0x800], R20 ;  /* 0x0008001402007388 */ /* 0x000fe80000000c00 */
[----:B------:R-:W-:Y:S01]  /*71c0*/  STS.128 [R2+0x810], R16 ;  /* 0x0008101002007388 */ /* 0x000fe20000000c00 */
[----:B0-----:R-:W-:-:S03]  /*71d0*/  LOP3.LUT R33, R109, 0x7f, RZ, 0x3c, !PT ;  /* 0x0000007f6d217812 */ /* 0x001fc600078e3cff */
[----:B------:R-:W-:Y:S01]  /*71e0*/  STS.128 [R2+0xc00], R12 ;  /* 0x000c000c02007388 */ /* 0x000fe20000000c00 */
[----:B------:R-:W-:-:S03]  /*71f0*/  IADD3 R35, PT, PT, R33, R0, RZ ;  /* 0x0000000021237210 */ /* 0x000fc60007ffe0ff */
[----:B------:R-:W-:Y:S01]  /*7200*/  STS.128 [R2+0xc10], R8 ;  /* 0x000c100802007388 */ /* 0x000fe20000000c00 */
[----:B------:R-:W-:Y:S01]  /*7210*/  BAR.SYNC.DEFER_BLOCKING 0x0 ;  /* 0x0000000000007b1d */ /* 0x000fe20000010000 */
[C---:B------:R-:W-:Y:S02]  /*7220*/  ISETP.GE.U32.AND P5, PT, R35.reuse, 0x80, PT ;  /* 0x000000802300780c */ /* 0x040fe40003fa6070 */
[C---:B------:R-:W-:Y:S02]  /*7230*/  ISETP.GE.U32.AND P4, PT, R35.reuse, 0x180, PT ;  /* 0x000001802300780c */ /* 0x040fe40003f86070 */
[C---:B------:R-:W-:Y:S02]  /*7240*/  ISETP.GE.U32.AND P3, PT, R35.reuse, 0x200, PT ;  /* 0x000002002300780c */ /* 0x040fe40003f66070 */
[----:B------:R-:W-:Y:S01]  /*7250*/  ISETP.GE.U32.AND P2, PT, R35, 0x280, PT ;  /* 0x000002802300780c */ /* 0x000fe20003f46070 */
[----:B------:R-:W0:Y:S04]  /*7260*/  LDS R3, [R6] ;  /* 0x0000000006037984 */ /* 0x000e280000000800 */
[----:B------:R-:W3:Y:S04]  /*7270*/  LDS R4, [R6+0x1000] ;  /* 0x0010000006047984 */ /* 0x000ee80000000800 */
[----:B------:R-:W4:Y:S04]  /*7280*/  LDS R7, [R6+0x200] ;  /* 0x0002000006077984 */ /* 0x000f280000000800 */
[----:B------:R-:W2:Y:S04]  /*7290*/  LDS R24, [R6+0x1200] ;  /* 0x0012000006187984 */ /* 0x000ea80000000800 */
[----:B------:R-:W1:Y:S04]  /*72a0*/  LDS R20, [R6+0x400] ;  /* 0x0004000006147984 */ /* 0x000e680000000800 */
        /* <DEDUP_REMOVED lines=12> */
[----:B--2---:R-:W-:-:S03]  /*7370*/  FADD.FTZ R7, R7, R24 ;  /* 0x0000001807077221 */ /* 0x004fc60000010000 */
[----:B------:R-:W2:Y:S01]  /*7380*/  LDS R11, [R6+0xe00] ;  /* 0x000e0000060b7984 */ /* 0x000ea20000000800 */
[----:B-1----:R-:W-:-:S03]  /*7390*/  FADD.FTZ R20, RZ, R20 ;  /* 0x00000014ff147221 */ /* 0x002fc60000010000 */
        /* <DEDUP_REMOVED lines=19> */
[----:B--2---:R-:W-:-:S03]  /*74d0*/  FADD.FTZ R11, RZ, R11 ;  /* 0x0000000bff0b7221 */ /* 0x004fc60000010000 */
[----:B------:R-:W2:Y:S01]  /*74e0*/  LDS R34, [R6+0x3200] ;  /* 0x0032000006227984 */ /* 0x000ea20000000800 */
[----:B-1----:R-:W-:-:S03]  /*74f0*/  FADD.FTZ R11, R11, R16 ;  /* 0x000000100b0b7221 */ /* 0x002fc60000010000 */
[----:B------:R-:W1:Y:S01]  /*7500*/  LDS R36, [R6+0x3400] ;  /* 0x0034000006247984 */ /* 0x000e620000000800 */
        /* <DEDUP_REMOVED lines=9> */
[----:B-----5:R-:W4:Y:S01]  /*75a0*/  LDS R72, [R6+0x3e00] ;  /* 0x003e000006487984 */ /* 0x020f220000000800 */
[----:B------:R-:W-:Y:S01]  /*75b0*/  FADD.FTZ R9, R9, R28 ;  /* 0x0000001c09097221 */ /* 0x000fe20000010000 */
[----:B------:R-:W-:Y:S01]  /*75c0*/  BAR.SYNC.DEFER_BLOCKING 0x0 ;  /* 0x0000000000007b1d */ /* 0x000fe20000010000 */
[----:B0-----:R-:W-:Y:S01]  /*75d0*/  FADD.FTZ R10, R10, R25 ;  /* 0x000000190a0a7221 */ /* 0x001fe20000010000 */
[----:B---3--:R-:W-:Y:S01]  /*75e0*/  FADD.FTZ R11, R11, R30 ;  /* 0x0000001e0b0b7221 */ /* 0x008fe20000010000 */
[----:B--2---:R-:W-:Y:S01]  /*75f0*/  FADD.FTZ R7, R7, R34 ;  /* 0x0000002207077221 */ /* 0x004fe20000010000 */
[----:B-1----:R-:W-:Y:S01]  /*7600*/  FADD.FTZ R17, R17, R36 ;  /* 0x0000002411117221 */ /* 0x002fe20000010000 */
        /* <DEDUP_REMOVED lines=10> */
[----:B------:R0:W-:Y:S04]  /*76b0*/  STS.128 [R2+0x810], R48 ;  /* 0x0008103002007388 */ /* 0x0001e80000000c00 */
[----:B------:R1:W-:Y:S04]  /*76c0*/  STS.128 [R2+0xc00], R44 ;  /* 0x000c002c02007388 */ /* 0x0003e80000000c00 */
[----:B------:R2:W-:Y:S01]  /*76d0*/  STS.128 [R2+0xc10], R40 ;  /* 0x000c102802007388 */ /* 0x0005e20000000c00 */
[----:B------:R-:W-:Y:S01]  /*76e0*/  BAR.SYNC.DEFER_BLOCKING 0x0 ;  /* 0x0000000000007b1d */ /* 0x000fe20000010000 */
[----:B0-----:R-:W-:-:S05]  /*76f0*/  IMAD R48, R0, UR4, RZ ;  /* 0x0000000400307c24 */ /* 0x001fca000f8e02ff */
[----:B-1----:R-:W-:-:S04]  /*7700*/  IADD3 R45, P0, PT, R48, R109, RZ ;  /* 0x0000006d302d7210 */ /* 0x002fc80007f1e0ff */
[----:B------:R-:W-:Y:S02]  /*7710*/  IADD3.X R0, PT, PT, RZ, RZ, RZ, P0, !PT ;  /* 0x000000ffff007210 */ /* 0x000fe400007fe4ff */
[C---:B--2---:R-:W-:Y:S02]  /*7720*/  SHF.L.U32 R40, R45.reuse, 0x2, RZ ;  /* 0x000000022d287819 */ /* 0x044fe400000006ff */
[----:B------:R-:W-:Y:S02]  /*7730*/  SHF.L.U64.HI R45, R45, 0x2, R0 ;  /* 0x000000022d2d7819 */ /* 0x000fe40000010200 */
[C---:B------:R-:W-:Y:S02]  /*7740*/  IADD3 R42, P0, PT, R40.reuse, UR18, RZ ;  /* 0x00000012282a7c10 */ /* 0x040fe4000ff1e0ff */
[----:B------:R-:W-:Y:S02]  /*7750*/  IADD3 R40, P1, PT, R40, UR16, RZ ;  /* 0x0000001028287c10 */ /* 0x000fe4000ff3e0ff */
[----:B------:R-:W-:Y:S01]  /*7760*/  IADD3.X R47, PT, PT, R45, UR19, RZ, P0, !PT ;  /* 0x000000132d2f7c10 */ /* 0x000fe200087fe4ff */
[----:B------:R-:W0:Y:S01]  /*7770*/  LDS R5, [R6] ;  /* 0x0000000006057984 */ /* 0x000e220000000800 */
[----:B------:R-:W-:-:S02]  /*7780*/  ISETP.GE.U32.AND P0, PT, R35, 0x100, PT ;  /* 0x000001002300780c */ /* 0x000fc40003f06070 */
[----:B------:R-:W-:Y:S01]  /*7790*/  @P5 MOV R2, R42 ;  /* 0x0000002a00025202 */ /* 0x000fe20000000f00 */
[----:B------:R-:W1:Y:S01]  /*77a0*/  LDS R74, [R6+0x1000] ;  /* 0x00100000064a7984 */ /* 0x000e620000000800 */
[----:B------:R-:W-:Y:S02]  /*77b0*/  IADD3.X R45, PT, PT, R45, UR17, RZ, P1, !PT ;  /* 0x000000112d2d7c10 */ /* 0x000fe40008ffe4ff */
[----:B------:R-:W-:Y:S01]  /*77c0*/  @P5 IADD3 R42, P1, PT, R42, 0x200, RZ ;  /* 0x000002002a2a5810 */ /* 0x000fe20007f3e0ff */
[----:B------:R-:W2:Y:S04]  /*77d0*/  LDS R64, [R6+0x2000] ;  /* 0x0020000006407984 */ /* 0x000ea80000000800 */
[----:B------:R-:W3:Y:S04]  /*77e0*/  LDS R60, [R6+0x3000] ;  /* 0x00300000063c7984 */ /* 0x000ee80000000800 */
[----:B------:R-:W4:Y:S04]  /*77f0*/  LDS R0, [R6+0x200] ;  /* 0x0002000006007984 */ /* 0x000f280000000800 */
[----:B------:R-:W4:Y:S04]  /*7800*/  LDS R18, [R6+0x400] ;  /* 0x0004000006127984 */ /* 0x000f280000000800 */
[----:B------:R-:W-:Y:S04]  /*7810*/  LDS R37, [R6+0x2200] ;  /* 0x0022000006257984 */ /* 0x000fe80000000800 */
[----:B------:R-:W-:Y:S04]  /*7820*/  LDS R41, [R6+0x3200] ;  /* 0x0032000006297984 */ /* 0x000fe80000000800 */
[----:B------:R-:W-:Y:S04]  /*7830*/  LDS R39, [R6+0x2400] ;  /* 0x0024000006277984 */ /* 0x000fe80000000800 */
[----:B------:R-:W4:Y:S01]  /*7840*/  LDS R13, [R6+0x600] ;  /* 0x00060000060d7984 */ /* 0x000f220000000800 */
[----:B0-----:R-:W-:-:S03]  /*7850*/  FADD.FTZ R5, RZ, R5 ;  /* 0x00000005ff057221 */ /* 0x001fc60000010000 */
[----:B------:R-:W-:Y:S01]  /*7860*/  LDS R43, [R6+0x3400] ;  /* 0x00340000062b7984 */ /* 0x000fe20000000800 */
[----:B-1----:R-:W-:-:S03]  /*7870*/  FADD.FTZ R5, R5, R74 ;  /* 0x0000004a05057221 */ /* 0x002fc60000010000 */
[----:B------:R-:W0:Y:S01]  /*7880*/  LDS R20, [R6+0x1600] ;  /* 0x0016000006147984 */ /* 0x000e220000000800 */
[----:B--2---:R-:W-:-:S03]  /*7890*/  FADD.FTZ R5, R5, R64 ;  /* 0x0000004005057221 */ /* 0x004fc60000010000 */
[----:B------:R-:W1:Y:S01]  /*78a0*/  LDS R16, [R6+0x2600] ;  /* 0x0026000006107984 */ /* 0x000e620000000800 */
[----:B---3--:R-:W-:Y:S01]  /*78b0*/  FADD.FTZ R33, R5, R60 ;  /* 0x0000003c05217221 */ /* 0x008fe20000010000 */
[----:B------:R-:W-:Y:S01]  /*78c0*/  FADD.FTZ R5, R3, R32 ;  /* 0x0000002003057221 */ /* 0x000fe20000010000 */
[-C--:B------:R-:W-:Y:S01]  /*78d0*/  @P5 MOV R3, R47.reuse ;  /* 0x0000002f00035202 */ /* 0x080fe20000000f00 */
[----:B------:R-:W-:Y:S01]  /*78e0*/  LDS R22, [R6+0x3600] ;  /* 0x0036000006167984 */ /* 0x000fe20000000800 */
[----:B------:R-:W-:Y:S01]  /*78f0*/  @P5 IADD3.X R47, PT, PT, RZ, R47, RZ, P1, !PT ;  /* 0x0000002fff2f5210 */ /* 0x000fe20000ffe4ff */
[----:B----4-:R-:W-:Y:S01]  /*7900*/  FADD.FTZ R0, RZ, R0 ;  /* 0x00000000ff007221 */ /* 0x010fe20000010000 */
[----:B------:R-:W-:Y:S01]  /*7910*/  ISETP.GE.U32.AND P1, PT, R35, 0x300, PT ;  /* 0x000003002300780c */ /* 0x000fe20003f26070 */
[----:B------:R2:W-:Y:S01]  /*7920*/  @P5 STG.E desc[UR6][R2.64], R33 ;  /* 0x0000002102005986 */ /* 0x0005e2000c101906 */
[----:B------:R-:W-:-:S03]  /*7930*/  FADD.FTZ R18, RZ, R18 ;  /* 0x00000012ff127221 */ /* 0x000fc60000010000 */
[----:B------:R-:W3:Y:S04]  /*7940*/  LDS R33, [R6+0x1200] ;  /* 0x0012000006217984 */ /* 0x000ee80000000800 */
[----:B------:R-:W4:Y:S01]  /*7950*/  LDS R14, [R6+0x800] ;  /* 0x00080000060e7984 */ /* 0x000f220000000800 */
[----:B--2---:R-:W-:-:S03]  /*7960*/  @P5 MOV R2, R40 ;  /* 0x0000002800025202 */ /* 0x004fc60000000f00 */
[----:B------:R-:W2:Y:S01]  /*7970*/  LDS R15, [R6+0x1800] ;  /* 0x00180000060f7984 */ /* 0x000ea20000000800 */
[-C--:B------:R-:W-:Y:S02]  /*7980*/  @P5 MOV R3, R45.reuse ;  /* 0x0000002d00035202 */ /* 0x080fe40000000f00 */
[----:B------:R-:W-:Y:S01]  /*7990*/  @P5 IADD3 R40, P6, PT, R40, 0x200, RZ ;  /* 0x0000020028285810 */ /* 0x000fe20007fde0ff */
[----:B------:R-:W2:Y:S01]  /*79a0*/  LDS R23, [R6+0x2800] ;  /* 0x0028000006177984 */ /* 0x000ea20000000800 */
[----:B------:R-:W-:Y:S02]  /*79b0*/  FADD.FTZ R13, RZ, R13 ;  /* 0x0000000dff0d7221 */ /* 0x000fe40000010000 */
[----:B------:R-:W-:Y:S01]  /*79c0*/  @P5 IADD3.X R45, PT, PT, RZ, R45, RZ, P6, !PT ;  /* 0x0000002dff2d5210 */ /* 0x000fe200037fe4ff */
[----:B------:R1:W-:Y:S01]  /*79d0*/  @P5 STG.E desc[UR6][R2.64], R5 ;  /* 0x0000000502005986 */ /* 0x0003e2000c101906 */
[----:B------:R-:W-:Y:S02]  /*79e0*/  @P0 MOV R4, R40 ;  /* 0x0000002800040202 */ /* 0x000fe40000000f00 */
[----:B------:R-:W-:Y:S01]  /*79f0*/  ISETP.GE.U32.AND P5, PT, R35, 0x380, PT ;  /* 0x000003802300780c */ /* 0x000fe20003fa6070 */
[----:B------:R-:W-:Y:S01]  /*7a00*/  LDS R19, [R6+0x1a00] ;  /* 0x001a000006137984 */ /* 0x000fe20000000800 */
[----:B0-----:R-:W-:-:S03]  /*7a10*/  FADD.FTZ R13, R13, R20 ;  /* 0x000000140d0d7221 */ /* 0x001fc60000010000 */
[----:B------:R-:W0:Y:S01]  /*7a20*/  LDS R8, [R6+0xc00] ;  /* 0x000c000006087984 */ /* 0x000e220000000800 */
[----:B-1----:R-:W-:Y:S01]  /*7a30*/  FADD.FTZ R13, R13, R16 ;  /* 0x000000100d0d7221 */ /* 0x002fe20000010000 */
[----:B------:R-:W-:Y:S02]  /*7a40*/  @P0 MOV R2, R42 ;  /* 0x0000002a00020202 */ /* 0x000fe40000000f00 */
[----:B------:R-:W-:Y:S01]  /*7a50*/  LDS R25, [R6+0x2a00] ;  /* 0x002a000006197984 */ /* 0x000fe20000000800 */
[----:B------:R-:W-:Y:S02]  /*7a60*/  @P0 IADD3 R42, P6, PT, R42, 0x200, RZ ;  /* 0x000002002a2a0810 */ /* 0x000fe40007fde0ff */
[-C--:B------:R-:W-:Y:S01]  /*7a70*/  @P0 MOV R3, R47.reuse ;  /* 0x0000002f00030202 */ /* 0x080fe20000000f00 */
[----:B------:R-:W1:Y:S01]  /*7a80*/  LDS R21, [R6+0x1c00] ;  /* 0x001c000006157984 */ /* 0x000e620000000800 */
[----:B------:R-:W-:Y:S02]  /*7a90*/  @P0 IADD3.X R47, PT, PT, RZ, R47, RZ, P6, !PT ;  /* 0x0000002fff2f0210 */ /* 0x000fe400037fe4ff */
[----:B------:R-:W-:Y:S01]  /*7aa0*/  @P0 IADD3 R40, P6, PT, R40, 0x200, RZ ;  /* 0x0000020028280810 */ /* 0x000fe20007fde0ff */
[----:B------:R-:W-:Y:S01]  /*7ab0*/  LDS R10, [R6+0x1e00] ;  /* 0x001e0000060a7984 */ /* 0x000fe20000000800 */
[-C--:B------:R-:W-:Y:S01]  /*7ac0*/  @P0 MOV R5, R45.reuse ;  /* 0x0000002d00050202 */ /* 0x080fe20000000f00 */
[----:B---3--:R-:W-:Y:S01]  /*7ad0*/  FADD.FTZ R0, R0, R33 ;  /* 0x0000002100007221 */ /* 0x008fe20000010000 */
[----:B------:R-:W-:Y:S01]  /*7ae0*/  @P0 IADD3.X R45, PT, PT, RZ, R45, RZ, P6, !PT ;  /* 0x0000002dff2d0210 */ /* 0x000fe200037fe4ff */
[----:B------:R-:W3:Y:S01]  /*7af0*/  LDS R33, [R6+0x2c00] ;  /* 0x002c000006217984 */ /* 0x000ee20000000800 */
[----:B------:R-:W-:Y:S01]  /*7b00*/  ISETP.GE.U32.AND P6, PT, R35, 0x400, PT ;  /* 0x000004002300780c */ /* 0x000fe20003fc6070 */
[----:B------:R-:W-:Y:S01]  /*7b10*/  FADD.FTZ R0, R0, R37 ;  /* 0x0000002500007221 */ /* 0x000fe20000010000 */
[----:B----4-:R-:W-:Y:S01]  /*7b20*/  FADD.FTZ R14, RZ, R14 ;  /* 0x0000000eff0e7221 */ /* 0x010fe20000010000 */
[----:B------:R-:W4:Y:S02]  /*7b30*/  LDS R35, [R6+0x1400] ;  /* 0x0014000006237984 */ /* 0x000f240000000800 */
[----:B------:R-:W-:Y:S01]  /*7b40*/  FADD.FTZ R41, R0, R41 ;  /* 0x0000002900297221 */ /* 0x000fe20000010000 */
[----:B--2---:R-:W-:Y:S01]  /*7b50*/  FADD.FTZ R14, R14, R15 ;  /* 0x0000000f0e0e7221 */ /* 0x004fe20000010000 */
[----:B------:R-:W2:Y:S03]  /*7b60*/  LDS R0, [R6+0xa00] ;  /* 0x000a000006007984 */ /* 0x000ea60000000800 */
[----:B------:R-:W-:Y:S01]  /*7b70*/  FADD.FTZ R14, R14, R23 ;  /* 0x000000170e0e7221 */ /* 0x000fe20000010000 */
[----:B------:R0:W-:Y:S04]  /*7b80*/  @P0 STG.E desc[UR6][R2.64], R41 ;  /* 0x0000002902000986 */ /* 0x0001e8000c101906 */
[----:B------:R-:W2:Y:S04]  /*7b90*/  LDS R37, [R6+0x3a00] ;  /* 0x003a000006257984 */ /* 0x000ea80000000800 */
[----:B------:R1:W-:Y:S01]  /*7ba0*/  @P0 STG.E desc[UR6][R4.64], R7 ;  /* 0x0000000704000986 */ /* 0x0003e2000c101906 */
[----:B0-----:R-:W-:Y:S01]  /*7bb0*/  FADD.FTZ R8, RZ, R8 ;  /* 0x00000008ff087221 */ /* 0x001fe20000010000 */
[----:B------:R-:W-:-:S02]  /*7bc0*/  @P4 MOV R2, R42 ;  /* 0x0000002a00024202 */ /* 0x000fc40000000f00 */
[----:B------:R-:W0:Y:S01]  /*7bd0*/  LDS R7, [R6+0xe00] ;  /* 0x000e000006077984 */ /* 0x000e220000000800 */
[-C--:B------:R-:W-:Y:S02]  /*7be0*/  @P4 MOV R3, R47.reuse ;  /* 0x0000002f00034202 */ /* 0x080fe40000000f00 */
[----:B------:R-:W-:Y:S01]  /*7bf0*/  @P4 IADD3 R42, P0, PT, R42, 0x200, RZ ;  /* 0x000002002a2a4810 */ /* 0x000fe20007f1e0ff */
[----:B------:R-:W-:Y:S03]  /*7c00*/  LDS R15, [R6+0x3e00] ;  /* 0x003e0000060f7984 */ /* 0x000fe60000000800 */
[----:B------:R-:W-:Y:S01]  /*7c10*/  @P4 IADD3.X R47, PT, PT, RZ, R47, RZ, P0, !PT ;  /* 0x0000002fff2f4210 */ /* 0x000fe200007fe4ff */
[----:B-1----:R-:W-:Y:S01]  /*7c20*/  FADD.FTZ R5, R13, R22 ;  /* 0x000000160d057221 */ /* 0x002fe20000010000 */
[----:B------:R-:W-:Y:S01]  /*7c30*/  FADD.FTZ R8, R8, R21 ;  /* 0x0000001508087221 */ /* 0x000fe20000010000 */
[----:B------:R-:W1:Y:S03]  /*7c40*/  LDS R13, [R6+0x2e00] ;  /* 0x002e0000060d7984 */ /* 0x000e660000000800 */
[----:B---3--:R-:W-:Y:S01]  /*7c50*/  FADD.FTZ R8, R8, R33 ;  /* 0x0000002108087221 */ /* 0x008fe20000010000 */
[----:B----4-:R-:W-:-:S02]  /*7c60*/  FADD.FTZ R18, R18, R35 ;  /* 0x0000002312127221 */ /* 0x010fc40000010000 */
[----:B------:R-:W3:Y:S02]  /*7c70*/  LDS R35, [R6+0x3800] ;  /* 0x0038000006237984 */ /* 0x000ee40000000800 */
[----:B------:R-:W-:Y:S01]  /*7c80*/  FADD.FTZ R18, R18, R39 ;  /* 0x0000002712127221 */ /* 0x000fe20000010000 */
[----:B--2---:R-:W-:Y:S01]  /*7c90*/  FADD.FTZ R0, RZ, R0 ;  /* 0x00000000ff007221 */ /* 0x004fe20000010000 */
[----:B------:R-:W2:Y:S02]  /*7ca0*/  LDS R39, [R6+0x3c00] ;  /* 0x003c000006277984 */ /* 0x000ea40000000800 */
[----:B------:R-:W-:Y:S01]  /*7cb0*/  FADD.FTZ R43, R18, R43 ;  /* 0x0000002b122b7221 */ /* 0x000fe20000010000 */
[----:B------:R-:W-:-:S04]  /*7cc0*/  FADD.FTZ R0, R0, R19 ;  /* 0x0000001300007221 */ /* 0x000fc80000010000 */
[----:B------:R4:W-:Y:S01]  /*7cd0*/  @P4 STG.E desc[UR6][R2.64], R43 ;  /* 0x0000002b02004986 */ /* 0x0009e2000c101906 */
[----:B------:R-:W-:-:S04]  /*7ce0*/  FADD.FTZ R0, R0, R25 ;  /* 0x0000001900007221 */ /* 0x000fc80000010000 */
[----:B------:R-:W-:Y:S01]  /*7cf0*/  FADD.FTZ R37, R0, R37 ;  /* 0x0000002500257221 */ /* 0x000fe20000010000 */
[----:B0-----:R-:W-:Y:S01]  /*7d00*/  FADD.FTZ R7, RZ, R7 ;  /* 0x00000007ff077221 */ /* 0x001fe20000010000 */
[----:B----4-:R-:W-:-:S03]  /*7d10*/  @P4 MOV R2, R40 ;  /* 0x0000002800024202 */ /* 0x010fc60000000f00 */
[----:B------:R-:W-:Y:S01]  /*7d20*/  FADD.FTZ R10, R7, R10 ;  /* 0x0000000a070a7221 */ /* 0x000fe20000010000 */
[-C--:B------:R-:W-:Y:S02]  /*7d30*/  @P4 MOV R3, R45.reuse ;  /* 0x0000002d00034202 */ /* 0x080fe40000000f00 */
[----:B------:R-:W-:Y:S01]  /*7d40*/  @P4 IADD3 R40, P0, PT, R40, 0x200, RZ ;  /* 0x0000020028284810 */ /* 0x000fe20007f1e0ff */
[----:B-1----:R-:W-:Y:S02]  /*7d50*/  FADD.FTZ R10, R10, R13 ;  /* 0x0000000d0a0a7221 */ /* 0x002fe40000010000 */
[----:B------:R0:W-:Y:S01]  /*7d60*/  @P4 STG.E desc[UR6][R2.64], R17 ;  /* 0x0000001102004986 */ /* 0x0001e2000c101906 */
[----:B------:R-:W-:Y:S01]  /*7d70*/  @P4 IADD3.X R45, PT, PT, RZ, R45, RZ, P0, !PT ;  /* 0x0000002dff2d4210 */ /* 0x000fe200007fe4ff */
[----:B------:R-:W-:Y:S01]  /*7d80*/  FADD.FTZ R15, R10, R15 ;  /* 0x0000000f0a0f7221 */ /* 0x000fe20000010000 */
[----:B---3--:R-:W-:Y:S01]  /*7d90*/  FADD.FTZ R35, R14, R35 ;  /* 0x000000230e237221 */ /* 0x008fe20000010000 */
[----:B0-----:R-:W-:-:S02]  /*7da0*/  @P3 MOV R2, R42 ;  /* 0x0000002a00023202 */ /* 0x001fc40000000f00 */
[----:B------:R-:W-:Y:S01]  /*7db0*/  @P3 MOV R3, R47 ;  /* 0x0000002f00033202 */ /* 0x000fe20000000f00 */
[----:B--2---:R-:W-:Y:S01]  /*7dc0*/  FADD.FTZ R39, R8, R39 ;  /* 0x0000002708277221 */ /* 0x004fe20000010000 */
        /* <DEDUP_REMOVED lines=46> */
.L_x_1888:
[----:B------:R-:W-:Y:S01]  /*80b0*/  HFMA2 R189, -RZ, RZ, 0, 5.9604644775390625e-08 ;  /* 0x00000001ffbd7431 */ /* 0x000fe200000001ff */
[----:B------:R-:W-:Y:S01]  /*80c0*/  BSSY B0, `(.L_x_1918) ;  /* 0x0000007000007945 */ /* 0x000fe20003800000 */
[----:B------:R-:W-:Y:S02]  /*80d0*/  MOV R187, R185 ;  /* 0x000000b900bb7202 */ /* 0x000fe40000000f00 */
[----:B------:R-:W-:Y:S02]  /*80e0*/  MOV R190, 0x1f ;  /* 0x0000001f00be7802 */ /* 0x000fe40000000f00 */
[----:B------:R-:W-:-:S07]  /*80f0*/  MOV R184, 0xffffffff ;  /* 0xffffffff00b87802 */ /* 0x000fce0000000f00 */
[----:B0-----:R-:W-:Y:S05]  /*8100*/  WARPSYNC.COLLECTIVE R184, `(.L_x_1919) ;  /* 0x00000000b8087348 */ /* 0x001fea0003c00000 */
[----:B------:R1:W2:Y:S02]  /*8110*/  SHFL.BFLY P0, R186, R187, R189, R190 ;  /* 0x0c0000bdbbba7389 */ /* 0x0002a400000000be */
[----:B012---:R-:W-:Y:S05]  /*8120*/  ENDCOLLECTIVE ;  /* 0x000000000000791b */ /* 0x007fea0003800000 */
.L_x_1919:
[----:B------:R-:W-:Y:S05]  /*8130*/  BSYNC B0 ;  /* 0x0000000000007941 */ /* 0x000fea0003800000 */
.L_x_1918:
        /* <DEDUP_REMOVED lines=8> */
.L_x_1920:
[----:B------:R-:W-:-:S05]  /*81c0*/  FADD.FTZ R104, R104, R185 ;  /* 0x000000b968687221 */ /* 0x000fca0000010000 */
[----:B------:R-:W-:Y:S01]  /*81d0*/  MOV R187, R104 ;  /* 0x0000006800bb7202 */ /* 0x000fe20000000f00 */
[----:B------:R-:W-:Y:S01]  /*81e0*/  HFMA2 R189, -RZ, RZ, 0, 1.1920928955078125e-07 ;  /* 0x00000002ffbd7431 */ /* 0x000fe200000001ff */
[----:B------:R-:W-:-:S07]  /*81f0*/  MOV R105, R186 ;  /* 0x000000ba00697202 */ /* 0x000fce0000000f00 */
[----:B------:R-:W-:Y:S05]  /*8200*/  WARPSYNC.COLLECTIVE R184, `(.L_x_1921) ;  /* 0x00000000b8087348 */ /* 0x000fea0003c00000 */
[----:B------:R0:W1:Y:S02]  /*8210*/  SHFL.BFLY P0, R186, R187, R189, R190 ;  /* 0x0c0000bdbbba7389 */ /* 0x00006400000000be */
[----:B01----:R-:W-:Y:S05]  /*8220*/  ENDCOLLECTIVE ;  /* 0x000000000000791b */ /* 0x003fea0003800000 */
.L_x_1921:
[----:B------:R-:W-:-:S05]  /*8230*/  FADD.FTZ R105, R105, R188 ;  /* 0x000000bc69697221 */ /* 0x000fca0000010000 */
[----:B------:R-:W-:Y:S02]  /*8240*/  MOV R187, R105 ;  /* 0x0000006900bb7202 */ /* 0x000fe40000000f00 */
[----:B------:R-:W-:-:S07]  /*8250*/  MOV R107, R186 ;  /* 0x000000ba006b7202 */ /* 0x000fce0000000f00 */
[----:B------:R-:W-:Y:S05]  /*8260*/  WARPSYNC.COLLECTIVE R184, `(.L_x_1922) ;  /* 0x00000000b8087348 */ /* 0x000fea0003c00000 */
[----:B------:R0:W1:Y:S02]  /*8270*/  SHFL.BFLY P0, R186, R187, R189, R190 ;  /* 0x0c0000bdbbba7389 */ /* 0x00006400000000be */
[----:B01----:R-:W-:Y:S05]  /*8280*/  ENDCOLLECTIVE ;  /* 0x000000000000791b */ /* 0x003fea0003800000 */
.L_x_1922:
[----:B------:R-:W-:-:S05]  /*8290*/  FADD.FTZ R107, R104, R107 ;  /* 0x0000006b686b7221 */ /* 0x000fca0000010000 */
[----:B------:R-:W-:Y:S01]  /*82a0*/  MOV R187, R107 ;  /* 0x0000006b00bb7202 */ /* 0x000fe20000000f00 */
[----:B------:R-:W-:Y:S01]  /*82b0*/  HFMA2 R189, -RZ, RZ, 0, 2.384185791015625e-07 ;  /* 0x00000004ffbd7431 */ /* 0x000fe200000001ff */
[----:B------:R-:W-:-:S07]  /*82c0*/  MOV R106, R186 ;  /* 0x000000ba006a7202 */ /* 0x000fce0000000f00 */
[----:B------:R-:W-:Y:S05]  /*82d0*/  WARPSYNC.COLLECTIVE R184, `(.L_x_1923) ;  /* 0x00000000b8087348 */ /* 0x000fea0003c00000 */
[----:B------:R0:W1:Y:S02]  /*82e0*/  SHFL.BFLY P0, R186, R187, R189, R190 ;  /* 0x0c0000bdbbba7389 */ /* 0x00006400000000be */
[----:B01----:R-:W-:Y:S05]  /*82f0*/  ENDCOLLECTIVE ;  /* 0x000000000000791b */ /* 0x003fea0003800000 */
.L_x_1923:
[----:B------:R-:W-:-:S05]  /*8300*/  FADD.FTZ R106, R105, R106 ;  /* 0x0000006a696a7221 */ /* 0x000fca0000010000 */
[----:B------:R-:W-:Y:S02]  /*8310*/  MOV R187, R106 ;  /* 0x0000006a00bb7202 */ /* 0x000fe40000000f00 */
[----:B------:R-:W-:-:S07]  /*8320*/  MOV R108, R186 ;  /* 0x000000ba006c7202 */ /* 0x000fce0000000f00 */
[----:B------:R-:W-:Y:S05]  /*8330*/  WARPSYNC.COLLECTIVE R184, `(.L_x_1924) ;  /* 0x00000000b8087348 */ /* 0x000fea0003c00000 */
[----:B------:R0:W1:Y:S02]  /*8340*/  SHFL.BFLY P0, R186, R187, R189, R190 ;  /* 0x0c0000bdbbba7389 */ /* 0x00006400000000be */
[----:B01----:R-:W-:Y:S05]  /*8350*/  ENDCOLLECTIVE ;  /* 0x000000000000791b */ /* 0x003fea0003800000 */
.L_x_1924:
[----:B------:R-:W-:-:S05]  /*8360*/  FADD.FTZ R108, R107, R108 ;  /* 0x0000006c6b6c7221 */ /* 0x000fca0000010000 */
[----:B------:R-:W-:Y:S01]  /*8370*/  MOV R187, R108 ;  /* 0x0000006c00bb7202 */ /* 0x000fe20000000f00 */
[----:B------:R-:W-:Y:S01]  /*8380*/  HFMA2 R189, -RZ, RZ, 0, 4.76837158203125e-07 ;  /* 0x00000008ffbd7431 */ /* 0x000fe200000001ff */
[----:B------:R-:W-:-:S07]  /*8390*/  MOV R109, R186 ;  /* 0x000000ba006d7202 */ /* 0x000fce0000000f00 */
[----:B------:R-:W-:Y:S05]  /*83a0*/  WARPSYNC.COLLECTIVE R184, `(.L_x_1925) ;  /* 0x00000000b8087348 */ /* 0x000fea0003c00000 */
[----:B------:R0:W1:Y:S02]  /*83b0*/  SHFL.BFLY P0, R186, R187, R189, R190 ;  /* 0x0c0000bdbbba7389 */ /* 0x00006400000000be */
[----:B01----:R-:W-:Y:S05]  /*83c0*/  ENDCOLLECTIVE ;  /* 0x000000000000791b */ /* 0x003fea0003800000 */
.L_x_1925:
[----:B------:R-:W-:-:S05]  /*83d0*/  FADD.FTZ R109, R106, R109 ;  /* 0x0000006d6a6d7221 */ /* 0x000fca0000010000 */
[----:B------:R-:W-:Y:S02]  /*83e0*/  MOV R187, R109 ;  /* 0x0000006d00bb7202 */ /* 0x000fe40000000f00 */
[----:B------:R-:W-:-:S07]  /*83f0*/  MOV R111, R186 ;  /* 0x000000ba006f7202 */ /* 0x000fce0000000f00 */
[----:B------:R-:W-:Y:S05]  /*8400*/  WARPSYNC.COLLECTIVE R184, `(.L_x_1926) ;  /* 0x00000000b8087348 */ /* 0x000fea0003c00000 */
[----:B------:R0:W1:Y:S02]  /*8410*/  SHFL.BFLY P0, R186, R187, R189, R190 ;  /* 0x0c0000bdbbba7389 */ /* 0x00006400000000be */
[----:B01----:R-:W-:Y:S05]  /*8420*/  ENDCOLLECTIVE ;  /* 0x000000000000791b */ /* 0x003fea0003800000 */
.L_x_1926:
[----:B------:R-:W-:-:S05]  /*8430*/  FADD.FTZ R111, R108, R111 ;  /* 0x0000006f6c6f7221 */ /* 0x000fca0000010000 */
[----:B------:R-:W-:Y:S01]  /*8440*/  MOV R187, R111 ;  /* 0x0000006f00bb7202 */ /* 0x000fe20000000f00 */
[----:B------:R-:W-:Y:S01]  /*8450*/  HFMA2 R189, -RZ, RZ, 0, 9.5367431640625e-07 ;  /* 0x00000010ffbd7431 */ /* 0x000fe200000001ff */
[----:B------:R-:W-:-:S07]  /*8460*/  MOV R110, R186 ;  /* 0x000000ba006e7202 */ /* 0x000fce0000000f00 */
[----:B------:R-:W-:Y:S05]  /*8470*/  WARPSYNC.COLLECTIVE R184, `(.L_x_1927) ;  /* 0x00000000b8087348 */ /* 0x000fea0003c00000 */
[----:B------:R0:W1:Y:S02]  /*8480*/  SHFL.BFLY P0, R186, R187, R189, R190 ;  /* 0x0c0000bdbbba7389 */ /* 0x00006400000000be */
[----:B01----:R-:W-:Y:S05]  /*8490*/  ENDCOLLECTIVE ;  /* 0x000000000000791b */ /* 0x003fea0003800000 */
.L_x_1927:
[----:B------:R-:W-:-:S05]  /*84a0*/  FADD.FTZ R110, R109, R110 ;  /* 0x0000006e6d6e7221 */ /* 0x000fca0000010000 */
[----:B------:R-:W-:Y:S02]  /*84b0*/  MOV R187, R110 ;  /* 0x0000006e00bb7202 */ /* 0x000fe40000000f00 */
[----:B------:R-:W-:-:S07]  /*84c0*/  MOV R104, R186 ;  /* 0x000000ba00687202 */ /* 0x000fce0000000f00 */
[----:B------:R-:W-:Y:S05]  /*84d0*/  WARPSYNC.COLLECTIVE R184, `(.L_x_1928) ;  /* 0x00000000b8087348 */ /* 0x000fea0003c00000 */
[----:B------:R0:W1:Y:S02]  /*84e0*/  SHFL.BFLY P0, R186, R187, R189, R190 ;  /* 0x0c0000bdbbba7389 */ /* 0x00006400000000be */
[----:B01----:R-:W-:Y:S05]  /*84f0*/  ENDCOLLECTIVE ;  /* 0x000000000000791b */ /* 0x003fea0003800000 */
.L_x_1928:
[----:B------:R-:W-:Y:S01]  /*8500*/  MOV R105, R186 ;  /* 0x000000ba00697202 */ /* 0x000fe20000000f00 */
[----:B------:R-:W-:Y:S06]  /*8510*/  BRA `(.L_x_1929) ;  /* 0xffffff9c00bc7947 */ /* 0x000fec000383ffff */
.L_x_1930:
        /* <DEDUP_REMOVED lines=14> */
.L_x_19968:


//--------------------- .text._ZN10layer_norm13ln_bwd_kernelINS_13Kernel_traitsI6__halfS2_S2_S2_fjLj1024ELj1ELj4ELj1ELj16ENS_18Kernel_traits_baseILj1024ES2_S2_S2_S2_fjLj128EEEEELb0ELb0ELb1ELb1EEEvNS_9BwdParamsE --------------------------
	.section	.text._ZN10layer_norm13ln_bwd_kernelINS_13Kernel_traitsI6__halfS2_S2_S2_fjLj1024ELj1ELj4ELj1ELj16ENS_18Kernel_traits_baseILj1024ES2_S2_S2_S2_fjLj128EEEEELb0ELb0ELb1ELb1EEEvNS_9BwdParamsE,"ax",@progbits
	.align	128
        .global         _ZN10layer_norm13ln_bwd_kernelINS_13Kernel_traitsI6__halfS2_S2_S2_fjLj1024ELj1ELj4ELj1ELj16ENS_18Kernel_traits_baseILj1024ES2_S2_S2_S2_fjLj128EEEEELb0ELb0ELb1ELb1EEEvNS_9BwdParamsE
        .type           _ZN10layer_norm13ln_bwd_kernelINS_13Kernel_traitsI6__halfS2_S2_S2_fjLj1024ELj1ELj4ELj1ELj16ENS_18Kernel_traits_baseILj1024ES2_S2_S2_S2_fjLj128EEEEELb0ELb0ELb1ELb1EEEvNS_9BwdParamsE,@function
        .size           _ZN10layer_norm13ln_bwd_kernelINS_13Kernel_traitsI6__halfS2_S2_S2_fjLj1024ELj1ELj4ELj1ELj16ENS_18Kernel_traits_baseILj1024ES2_S2_S2_S2_fjLj128EEEEELb0ELb0ELb1ELb1EEEvNS_9BwdParamsE,(.L_x_19969 - _ZN10layer_norm13ln_bwd_kernelINS_13Kernel_traitsI6__halfS2_S2_S2_fjLj1024ELj1ELj4ELj1ELj16ENS_18Kernel_traits_baseILj1024ES2_S2_S2_S2_fjLj128EEEEELb0ELb0ELb1ELb1EEEvNS_9BwdParamsE)
        .other          _ZN10layer_norm13ln_bwd_kernelINS_13Kernel_traitsI6__halfS2_S2_S2_fjLj1024ELj1ELj4ELj1ELj16ENS_18Kernel_traits_baseILj1024ES2_S2_S2_S2_fjLj128EEEEELb0ELb0ELb1ELb1EEEvNS_9BwdParamsE,@"STO_CUDA_ENTRY STV_DEFAULT"
_ZN10layer_norm13ln_bwd_kernelINS_13Kernel_traitsI6__halfS2_S2_S2_fjLj1024ELj1ELj4ELj1ELj16ENS_18Kernel_traits_baseILj1024ES2_S2_S2_S2_fjLj128EEEEELb0ELb0ELb1ELb1EEEvNS_9BwdParamsE:
.text._ZN10layer_norm13ln_bwd_kernelINS_13Kernel_traitsI6__halfS2_S2_S2_fjLj1024ELj1ELj4ELj1ELj16ENS_18Kernel_traits_baseILj1024ES2_S2_S2_S2_fjLj128EEEEELb0ELb0ELb1ELb1EEEvNS_9BwdParamsE:
        /* <DEDUP_REMOVED lines=58> */
.L_x_1957:
[----:B------:R-:W1:Y:S08]  /*03a0*/  LDC.64 R106, c[0x0][0x3f8] ;  /* 0x0000fe00ff6a7b82 */ /* 0x000e700000000a00 */
[----:B------:R-:W2:Y:S08]  /*03b0*/  LDC.64 R104, c[0x0][0x3c8] ;  /* 0x0000f200ff687b82 */ /* 0x000eb00000000a00 */
[----:B------:R-:W3:Y:S01]  /*03c0*/  LDC.64 R110, c[0x0][0x3f0] ;  /* 0x0000fc00ff6e7b82 */ /* 0x000ee20000000a00 */
[----:B-1----:R-:W-:-:S05]  /*03d0*/  IMAD.WIDE R106, R0, 0x4, R106 ;  /* 0x00000004006a7825 */ /* 0x002fca00078e026a */
[----:B0-----:R-:W4:Y:S01]  /*03e0*/  LDG.E R2, desc[UR6][R106.64] ;  /* 0x000000066a027981 */ /* 0x001f22000c1e1900 */
[----:B--2---:R-:W-:-:S05]  /*03f0*/  IMAD.WIDE R104, R0, 0x4, R104 ;  /* 0x0000000400687825 */ /* 0x004fca00078e0268 */
[----:B-----5:R0:W5:Y:S01]  /*0400*/  LDG.E R108, desc[UR6][R104.64] ;  /* 0x00000006686c7981 */ /* 0x020162000c1e1900 */
[----:B---3--:R-:W-:-:S05]  /*0410*/  IMAD.WIDE R110, R0, 0x4, R110 ;  /* 0x00000004006e7825 */ /* 0x008fca00078e026e */
[----:B------:R0:W5:Y:S01]  /*0420*/  LDG.E R109, desc[UR6][R110.64] ;  /* 0x000000066e6d7981 */ /* 0x000162000c1e1900 */
[----:B------:R-:W-:Y:S01]  /*0430*/  BSSY.RECONVERGENT B1, `(.L_x_1933) ;  /* 0x0000192000017945 */ /* 0x000fe20003800200 */
[----:B------:R-:W-:Y:S02]  /*0440*/  MOV R177, RZ ;  /* 0x000000ff00b17202 */ /* 0x000fe40000000f00 */
[----:B------:R-:W-:Y:S02]  /*0450*/  MOV R181, RZ ;  /* 0x000000ff00b57202 */ /* 0x000fe40000000f00 */
[----:B----4-:R-:W-:-:S13]  /*0460*/  ISETP.GE.AND P3, PT, R2, 0x1, PT ;  /* 0x000000010200780c */ /* 0x010fda0003f66270 */
        /* <DEDUP_REMOVED lines=15> */
[--C-:B0-----:R-:W-:Y:S01]  /*0560*/  IMAD.WIDE.U32 R140, R147, 0x10, R112.reuse ;  /* 0x00000010938c7825 */ /* 0x101fe200078e0070 */
[----:B------:R-:W-:Y:S02]  /*0570*/  IADD3 R117, PT, PT, R107, 0x40, RZ ;  /* 0x000000406b757810 */ /* 0x000fe40007ffe0ff */
[----:B------:R-:W-:Y:S01]  /*0580*/  IADD3 R161, PT, PT, R147, 0x60, RZ ;  /* 0x0000006093a17810 */ /* 0x000fe20007ffe0ff */
[----:B------:R-:W-:Y:S01]  /*0590*/  IMAD.WIDE.U32 R132, R157, 0x10, R112 ;  /* 0x000000109d847825 */ /* 0x000fe200078e0070 */
[----:B------:R-:W-:Y:S01]  /*05a0*/  SHF.R.S32.HI R3, RZ, 0x1f, R0 ;  /* 0x0000001fff037819 */ /* 0x000fe20000011400 */
[----:B------:R-:W2:Y:S01]  /*05b0*/  LDG.E.128 R140, desc[UR6][R140.64] ;  /* 0x000000068c8c7981 */ /* 0x000ea2000c1e1d00 */
[----:B------:R-:W-:Y:S01]  /*05c0*/  LEA R144, P0, R0, UR10, 0x2 ;  /* 0x0000000a00907c11 */ /* 0x000fe2000f8010ff */
[----:B-1----:R-:W-:-:S02]  /*05d0*/  IMAD.WIDE.U32 R120, R121, 0x10, R104 ;  /* 0x0000001079787825 */ /* 0x002fc400078e0068 */
[----:B------:R-:W3:Y:S02]  /*05e0*/  LDG.E.128 R132, desc[UR6][R132.64] ;  /* 0x0000000684847981 */ /* 0x000ee4000c1e1d00 */
[----:B------:R-:W-:Y:S01]  /*05f0*/  IMAD.WIDE.U32 R124, R159, 0x10, R112 ;  /* 0x000000109f7c7825 */ /* 0x000fe200078e0070 */
[----:B------:R-:W-:Y:S01]  /*0600*/  LEA.HI.X R145, R0, UR11, R3, 0x2, P0 ;  /* 0x0000000b00917c11 */ /* 0x000fe200080f1403 */
[----:B------:R-:W4:Y:S02]  /*0610*/  LDG.E.128 R120, desc[UR6][R120.64] ;  /* 0x0000000678787981 */ /* 0x000f24000c1e1d00 */
[----:B------:R-:W-:Y:S02]  /*0620*/  IMAD.WIDE.U32 R116, R117, 0x10, R104 ;  /* 0x0000001075747825 */ /* 0x000fe400078e0068 */
[----:B------:R-:W4:Y:S02]  /*0630*/  LDG.E.128 R124, desc[UR6][R124.64] ;  /* 0x000000067c7c7981 */ /* 0x000f24000c1e1d00 */
[----:B------:R-:W-:-:S02]  /*0640*/  IMAD.WIDE.U32 R112, R161, 0x10, R112 ;  /* 0x00000010a1707825 */ /* 0x000fc400078e0070 */
[----:B------:R-:W4:Y:S02]  /*0650*/  LDG.E.128 R116, desc[UR6][R116.64] ;  /* 0x0000000674747981 */ /* 0x000f24000c1e1d00 */
[C-C-:B------:R-:W-:Y:S01]  /*0660*/  IMAD.WIDE.U32 R136, R107.reuse, 0x10, R104.reuse ;  /* 0x000000106b887825 */ /* 0x140fe200078e0068 */
[----:B------:R-:W-:Y:S01]  /*0670*/  IADD3 R107, PT, PT, R107, 0x60, RZ ;  /* 0x000000606b6b7810 */ /* 0x000fe20007ffe0ff */
[----:B------:R-:W4:Y:S04]  /*0680*/  LDG.E R3, desc[UR6][R144.64] ;  /* 0x0000000690037981 */ /* 0x000f28000c1e1900 */
[----:B------:R-:W4:Y:S01]  /*0690*/  LDG.E.128 R112, desc[UR6][R112.64] ;  /* 0x0000000670707981 */ /* 0x000f22000c1e1d00 */
[----:B------:R-:W-:-:S03]  /*06a0*/  IMAD.WIDE.U32 R104, R107, 0x10, R104 ;  /* 0x000000106b687825 */ /* 0x000fc600078e0068 */
[----:B------:R-:W4:Y:S04]  /*06b0*/  LDG.E.128 R136, desc[UR6][R136.64] ;  /* 0x0000000688887981 */ /* 0x000f28000c1e1d00 */
        /* <DEDUP_REMOVED lines=11> */
[----:B------:R0:W5:Y:S01]  /*0770*/  @P0 LDG.E.128 R16, desc[UR6][R148.64] ;  /* 0x0000000694100981 */ /* 0x000162000c1e1d00 */
[----:B-1----:R-:W-:-:S05]  /*0780*/  @P0 IMAD.WIDE.U32 R152, R159, 0x10, R152 ;  /* 0x000000109f980825 */ /* 0x002fca00078e0098 */
[----:B------:R1:W5:Y:S01]  /*0790*/  @P0 LDG.E.128 R8, desc[UR6][R152.64] ;  /* 0x0000000698080981 */ /* 0x000362000c1e1d00 */
[----:B------:R-:W-:-:S05]  /*07a0*/  @P0 IMAD.WIDE.U32 R154, R161, 0x10, R154 ;  /* 0x00000010a19a0825 */ /* 0x000fca00078e009a */
[----:B------:R1:W5:Y:S01]  /*07b0*/  @P0 LDG.E.128 R4, desc[UR6][R154.64] ;  /* 0x000000069a040981 */ /* 0x000362000c1e1d00 */
[----:B------:R-:W-:-:S05]  /*07c0*/  @P0 IMAD.WIDE.U32 R150, R157, 0x10, R150 ;  /* 0x000000109d960825 */ /* 0x000fca00078e0096 */
[----:B------:R1:W5:Y:S01]  /*07d0*/  @P0 LDG.E.128 R12, desc[UR6][R150.64] ;  /* 0x00000006960c0981 */ /* 0x000362000c1e1d00 */
[--C-:B--2---:R-:W-:Y:S02]  /*07e0*/  HADD2.F32 R166, -RZ, R142.reuse.H0_H0 ;  /* 0x2000008effa67230 */ /* 0x104fe40000004100 */
[----:B------:R-:W-:Y:S02]  /*07f0*/  HADD2.F32 R167, -RZ, R142.H1_H1 ;  /* 0x3000008effa77230 */ /* 0x000fe40000004100 */
[--C-:B---3--:R-:W-:Y:S02]  /*0800*/  HADD2.F32 R171, -RZ, R133.reuse.H0_H0 ;  /* 0x20000085ffab7230 */ /* 0x108fe40000004100 */
[----:B------:R-:W-:Y:S02]  /*0810*/  HADD2.F32 R172, -RZ, R133.H1_H1 ;  /* 0x30000085ffac7230 */ /* 0x000fe40000004100 */
[--C-:B------:R-:W-:Y:S02]  /*0820*/  HADD2.F32 R163, -RZ, R141.reuse.H0_H0 ;  /* 0x2000008dffa37230 */ /* 0x100fe40000004100 */
[----:B------:R-:W-:-:S02]  /*0830*/  HADD2.F32 R165, -RZ, R141.H1_H1 ;  /* 0x3000008dffa57230 */ /* 0x000fc40000004100 */
[--C-:B----4-:R-:W-:Y:S02]  /*0840*/  HADD2.F32 R133, -RZ, R120.reuse.H0_H0 ;  /* 0x20000078ff857230 */ /* 0x110fe40000004100 */
[----:B------:R-:W-:Y:S02]  /*0850*/  HADD2.F32 R142, -RZ, R120.H1_H1 ;  /* 0x30000078ff8e7230 */ /* 0x000fe40000004100 */
[--C-:B0-----:R-:W-:Y:S02]  /*0860*/  HADD2.F32 R149, -RZ, R116.reuse.H0_H0 ;  /* 0x20000074ff957230 */ /* 0x101fe40000004100 */
[----:B-1----:R-:W-:Y:S02]  /*0870*/  HADD2.F32 R152, -RZ, R116.H1_H1 ;  /* 0x30000074ff987230 */ /* 0x002fe40000004100 */
[--C-:B------:R-:W-:Y:S01]  /*0880*/  HADD2.F32 R157, -RZ, R118.reuse.H0_H0 ;  /* 0x20000076ff9d7230 */ /* 0x100fe20000004100 */
[----:B------:R-:W-:Y:S01]  /*0890*/  FSEL R177, R3, RZ, !P1 ;  /* 0x000000ff03b17208 */ /* 0x000fe20004800000 */
[----:B------:R-:W-:-:S02]  /*08a0*/  HADD2.F32 R160, -RZ, R118.H1_H1 ;  /* 0x30000076ffa07230 */ /* 0x000fc40000004100 */
[----:B------:R-:W-:Y:S02]  /*08b0*/  HADD2.F32 R159, -RZ, R140.H1_H1 ;  /* 0x3000008cff9f7230 */ /* 0x000fe40000004100 */
[----:B------:R-:W-:Y:S02]  /*08c0*/  HADD2.F32 R169, -RZ, R143.H1_H1 ;  /* 0x3000008fffa97230 */ /* 0x000fe40000004100 */
[----:B------:R-:W-:Y:S02]  /*08d0*/  HADD2.F32 R170, -RZ, R132.H0_H0 ;  /* 0x20000084ffaa7230 */ /* 0x000fe40000004100 */
[----:B------:R-:W-:Y:S02]  /*08e0*/  HADD2.F32 R173, -RZ, R134.H0_H0 ;  /* 0x20000086ffad7230 */ /* 0x000fe40000004100 */
[----:B------:R-:W-:Y:S02]  /*08f0*/  HADD2.F32 R175, -RZ, R135.H1_H1 ;  /* 0x30000087ffaf7230 */ /* 0x000fe40000004100 */
[----:B------:R-:W-:-:S02]  /*0900*/  HADD2.F32 R141, -RZ, R122.H0_H0 ;  /* 0x2000007aff8d7230 */ /* 0x000fc40000004100 */
[----:B------:R-:W-:Y:S02]  /*0910*/  HADD2.F32 R144, -RZ, R122.H1_H1 ;  /* 0x3000007aff907230 */ /* 0x000fe40000004100 */
[----:B------:R-:W-:Y:S02]  /*0920*/  HADD2.F32 R120, -RZ, R124.H0_H0 ;  /* 0x2000007cff787230 */ /* 0x000fe40000004100 */
[--C-:B------:R-:W-:Y:S02]  /*0930*/  HADD2.F32 R155, -RZ, R126.reuse.H0_H0 ;  /* 0x2000007eff9b7230 */ /* 0x100fe40000004100 */
[----:B------:R-:W-:Y:S02]  /*0940*/  HADD2.F32 R187, -RZ, R126.H1_H1 ;  /* 0x3000007effbb7230 */ /* 0x000fe40000004100 */
[--C-:B------:R-:W-:Y:S02]  /*0950*/  HADD2.F32 R116, -RZ, R112.reuse.H0_H0 ;  /* 0x20000070ff747230 */ /* 0x100fe40000004100 */
[----:B------:R-:W-:-:S02]  /*0960*/  HADD2.F32 R181, -RZ, R112.H1_H1 ;  /* 0x30000070ffb57230 */ /* 0x000fc40000004100 */
[----:B------:R-:W-:Y:S02]  /*0970*/  HADD2.F32 R118, -RZ, R114.H0_H0 ;  /* 0x20000072ff767230 */ /* 0x000fe40000004100 */
[----:B------:R-:W-:Y:S02]  /*0980*/  HADD2.F32 R158, -RZ, R140.H0_H0 ;  /* 0x2000008cff9e7230 */ /* 0x000fe40000004100 */
[----:B------:R-:W-:Y:S02]  /*0990*/  HADD2.F32 R168, -RZ, R143.H0_H0 ;  /* 0x2000008fffa87230 */ /* 0x000fe40000004100 */
[----:B------:R-:W-:Y:S02]  /*09a0*/  HADD2.F32 R132, -RZ, R132.H1_H1 ;  /* 0x30000084ff847230 */ /* 0x000fe40000004100 */
[----:B------:R-:W-:Y:S02]  /*09b0*/  HADD2.F32 R134, -RZ, R134.H1_H1 ;  /* 0x30000086ff867230 */ /* 0x000fe40000004100 */
[----:B------:R-:W-:-:S02]  /*09c0*/  HADD2.F32 R174, -RZ, R135.H0_H0 ;  /* 0x20000087ffae7230 */ /* 0x000fc40000004100 */
[----:B------:R-:W-:Y:S02]  /*09d0*/  HADD2.F32 R124, -RZ, R124.H1_H1 ;  /* 0x3000007cff7c7230 */ /* 0x000fe40000004100 */
[--C-:B------:R-:W-:Y:S02]  /*09e0*/  HADD2.F32 R122, -RZ, R125.reuse.H0_H0 ;  /* 0x2000007dff7a7230 */ /* 0x100fe40000004100 */
[----:B------:R-:W-:Y:S02]  /*09f0*/  HADD2.F32 R150, -RZ, R125.H1_H1 ;  /* 0x3000007dff967230 */ /* 0x000fe40000004100 */
[--C-:B------:R-:W-:Y:S02]  /*0a00*/  HADD2.F32 R126, -RZ, R127.reuse.H0_H0 ;  /* 0x2000007fff7e7230 */ /* 0x100fe40000004100 */
[----:B------:R-:W-:Y:S02]  /*0a10*/  HADD2.F32 R185, -RZ, R127.H1_H1 ;  /* 0x3000007fffb97230 */ /* 0x000fe40000004100 */
[----:B------:R-:W-:-:S02]  /*0a20*/  HADD2.F32 R179, -RZ, R113.H0_H0 ;  /* 0x20000071ffb37230 */ /* 0x000fc40000004100 */
[----:B------:R-:W-:Y:S02]  /*0a30*/  HADD2.F32 R112, -RZ, R113.H1_H1 ;  /* 0x30000071ff707230 */ /* 0x000fe40000004100 */
[----:B------:R-:W-:Y:S02]  /*0a40*/  HADD2.F32 R114, -RZ, R114.H1_H1 ;  /* 0x30000072ff727230 */ /* 0x000fe40000004100 */
[--C-:B------:R-:W-:Y:S02]  /*0a50*/  HADD2.F32 R154, -RZ, R115.reuse.H0_H0 ;  /* 0x20000073ff9a7230 */ /* 0x100fe40000004100 */
[----:B------:R-:W-:Y:S02]  /*0a60*/  HADD2.F32 R176, -RZ, R115.H1_H1 ;  /* 0x30000073ffb07230 */ /* 0x000fe40000004100 */
[--C-:B------:R-:W-:Y:S02]  /*0a70*/  HADD2.F32 R189, -RZ, R136.reuse.H0_H0 ;  /* 0x20000088ffbd7230 */ /* 0x100fe40000004100 */
[----:B------:R-:W-:-:S02]  /*0a80*/  HADD2.F32 R162, -RZ, R136.H1_H1 ;  /* 0x30000088ffa27230 */ /* 0x000fc40000004100 */
[--C-:B------:R-:W-:Y:S02]  /*0a90*/  HADD2.F32 R147, -RZ, R137.reuse.H0_H0 ;  /* 0x20000089ff937230 */ /* 0x100fe40000004100 */
[----:B------:R-:W-:Y:S02]  /*0aa0*/  HADD2.F32 R146, -RZ, R137.H1_H1 ;  /* 0x30000089ff927230 */ /* 0x000fe40000004100 */
[--C-:B------:R-:W-:Y:S02]  /*0ab0*/  HADD2.F32 R137, -RZ, R139.reuse.H0_H0 ;  /* 0x2000008bff897230 */ /* 0x100fe40000004100 */
[----:B------:R-:W-:Y:S02]  /*0ac0*/  HADD2.F32 R136, -RZ, R139.H1_H1 ;  /* 0x3000008bff887230 */ /* 0x000fe40000004100 */
[C---:B------:R-:W-:Y:S01]  /*0ad0*/  FADD.FTZ R113, -R177.reuse, R159 ;  /* 0x0000009fb1717221 */ /* 0x040fe20000010100 */
[--C-:B------:R-:W-:Y:S02]  /*0ae0*/  HADD2.F32 R139, -RZ, R121.reuse.H0_H0 ;  /* 0x20000079ff8b7230 */ /* 0x100fe40000004100 */
[----:B------:R-:W-:Y:S01]  /*0af0*/  FADD.FTZ R115, -R177, R163 ;  /* 0x000000a3b1737221 */ /* 0x000fe20000010100 */
[----:B------:R-:W-:-:S02]  /*0b00*/  HADD2.F32 R140, -RZ, R121.H1_H1 ;  /* 0x30000079ff8c7230 */ /* 0x000fc40000004100 */
[C---:B------:R-:W-:Y:S01]  /*0b10*/  FADD.FTZ R121, -R177.reuse, R167 ;  /* 0x000000a7b1797221 */ /* 0x040fe20000010100 */
[--C-:B------:R-:W-:Y:S02]  /*0b20*/  HADD2.F32 R153, -RZ, R117.reuse.H0_H0 ;  /* 0x20000075ff997230 */ /* 0x100fe40000004100 */
[C---:B------:R-:W-:Y:S01]  /*0b30*/  FADD.FTZ R125, -R177.reuse, R169 ;  /* 0x000000a9b17d7221 */ /* 0x040fe20000010100 */
        /* <DEDUP_REMOVED lines=33> */
[----:B------:R-:W-:-:S02]  /*0d50*/  HADD2.F32 R183, -RZ, R104.H0_H0 ;  /* 0x20000068ffb77230 */ /* 0x000fc40000004100 */
[----:B------:R-:W-:Y:S02]  /*0d60*/  HADD2.F32 R168, -RZ, R104.H1_H1 ;  /* 0x30000068ffa87230 */ /* 0x000fe40000004100 */
[--C-:B------:R-:W-:Y:S02]  /*0d70*/  HADD2.F32 R177, -RZ, R105.reuse.H0_H0 ;  /* 0x20000069ffb17230 */ /* 0x100fe40000004100 */
[----:B------:R-:W-:Y:S02]  /*0d80*/  HADD2.F32 R166, -RZ, R105.H1_H1 ;  /* 0x30000069ffa67230 */ /* 0x000fe40000004100 */
[--C-:B------:R-:W-:Y:S02]  /*0d90*/  HADD2.F32 R105, -RZ, R107.reuse.H0_H0 ;  /* 0x2000006bff697230 */ /* 0x100fe40000004100 */
[----:B------:R-:W-:Y:S02]  /*0da0*/  HADD2.F32 R104, -RZ, R107.H1_H1 ;  /* 0x3000006bff687230 */ /* 0x000fe40000004100 */
[----:B------:R-:W-:-:S02]  /*0db0*/  HADD2.F32 R107, -RZ, R20.H1_H1 ;  /* 0x30000014ff6b7230 */ /* 0x000fc40000004100 */
[----:B-----5:R-:W-:-:S03]  /*0dc0*/  FMUL.FTZ R114, R108, R113 ;  /* 0x000000716c727220 */ /* 0x020fc60000410000 */
[----:B------:R-:W-:Y:S01]  /*0dd0*/  FMUL.FTZ R113, R107, R162 ;  /* 0x000000a26b717220 */ /* 0x000fe20000410000 */
[----:B------:R-:W-:Y:S02]  /*0de0*/  HADD2.F32 R107, -RZ, R21.H1_H1 ;  /* 0x30000015ff6b7230 */ /* 0x000fe40000004100 */
[C---:B------:R-:W-:Y:S01]  /*0df0*/  FMUL.FTZ R118, R108.reuse, R117 ;  /* 0x000000756c767220 */ /* 0x040fe20000410000 */
[--C-:B------:R-:W-:Y:S02]  /*0e00*/  HADD2.F32 R143, -RZ, R138.reuse.H0_H0 ;  /* 0x2000008aff8f7230 */ /* 0x100fe40000004100 */
[----:B------:R-:W-:Y:S02]  /*0e10*/  HADD2.F32 R138, -RZ, R138.H1_H1 ;  /* 0x3000008aff8a7230 */ /* 0x000fe40000004100 */
[----:B------:R-:W-:Y:S01]  /*0e20*/  FMUL.FTZ R117, R107, R146 ;  /* 0x000000926b757220 */ /* 0x000fe20000410000 */
[----:B------:R-:W-:Y:S02]  /*0e30*/  HADD2.F32 R107, -RZ, R22.H1_H1 ;  /* 0x30000016ff6b7230 */ /* 0x000fe40000004100 */
[----:B------:R-:W-:-:S03]  /*0e40*/  FMUL.FTZ R122, R108, R121 ;  /* 0x000000796c7a7220 */ /* 0x000fc60000410000 */
[----:B------:R-:W-:Y:S01]  /*0e50*/  FMUL.FTZ R121, R107, R138 ;  /* 0x0000008a6b797220 */ /* 0x000fe20000410000 */
[--C-:B------:R-:W-:Y:S02]  /*0e60*/  HADD2.F32 R107, -RZ, R23.reuse.H1_H1 ;  /* 0x30000017ff6b7230 */ /* 0x100fe40000004100 */
[C---:B------:R-:W-:Y:S01]  /*0e70*/  FMUL.FTZ R126, R108.reuse, R125 ;  /* 0x0000007d6c7e7220 */ /* 0x040fe20000410000 */
[----:B------:R-:W-:Y:S02]  /*0e80*/  HADD2.F32 R124, -RZ, R23.H0_H0 ;  /* 0x20000017ff7c7230 */ /* 0x000fe40000004100 */
[C---:B------:R-:W-:Y:S01]  /*0e90*/  FMUL.FTZ R123, R108.reuse, R123 ;  /* 0x0000007b6c7b7220 */ /* 0x040fe20000410000 */
[--C-:B------:R-:W-:Y:S02]  /*0ea0*/  HADD2.F32 R132, -RZ, R24.reuse.H0_H0 ;  /* 0x20000018ff847230 */ /* 0x100fe40000004100 */
[----:B------:R-:W-:Y:S01]  /*0eb0*/  FMUL.FTZ R125, R107, R136 ;  /* 0x000000886b7d7220 */ /* 0x000fe20000410000 */
[----:B------:R-:W-:Y:S01]  /*0ec0*/  FMUL.FTZ R127, R108, R127 ;  /* 0x0000007f6c7f7220 */ /* 0x000fe20000410000 */
[----:B------:R-:W-:-:S02]  /*0ed0*/  HADD2.F32 R107, -RZ, R24.H1_H1 ;  /* 0x30000018ff6b7230 */ /* 0x000fc40000004100 */
[----:B------:R-:W-:Y:S01]  /*0ee0*/  FMUL.FTZ R134, R108, R135 ;  /* 0x000000876c867220 */ /* 0x000fe20000410000 */
[-C--:B------:R-:W-:Y:S01]  /*0ef0*/  FMUL.FTZ R124, R124, R137.reuse ;  /* 0x000000897c7c7220 */ /* 0x080fe20000410000 */
[----:B------:R-:W-:Y:S01]  /*0f00*/  FADD.FTZ R74, R74, R137 ;  /* 0x000000894a4a7221 */ /* 0x000fe20000010000 */
        /* <DEDUP_REMOVED lines=8> */
[----:B------:R-:W-:-:S02]  /*0f90*/  HADD2.F32 R136, -RZ, R25.H0_H0 ;  /* 0x20000019ff887230 */ /* 0x000fc40000004100 */
[-C--:B------:R-:W-:Y:S01]  /*0fa0*/  FMUL.FTZ R133, R107, R142.reuse ;  /* 0x0000008e6b857220 */ /* 0x080fe20000410000 */
[----:B------:R-:W-:Y:S01]  /*0fb0*/  FADD.FTZ R69, R69, R142 ;  /* 0x0000008e45457221 */ /* 0x000fe20000010000 */
[----:B------:R-:W-:Y:S01]  /*0fc0*/  FFMA.FTZ R41, R134, R142, R41 ;  /* 0x0000008e86297223 */ /* 0x000fe20000010029 */
[----:B------:R-:W-:Y:S02]  /*0fd0*/  HADD2.F32 R137, -RZ, R25.H1_H1 ;  /* 0x30000019ff897230 */ /* 0x000fe40000004100 */
[C---:B------:R-:W-:Y:S01]  /*0fe0*/  FMUL.FTZ R135, R108.reuse, R151 ;  /* 0x000000976c877220 */ /* 0x040fe20000410000 */
[----:B------:R-:W-:Y:S01]  /*0ff0*/  FMUL.FTZ R138, R108, R191 ;  /* 0x000000bf6c8a7220 */ /* 0x000fe20000410000 */
[----:B------:R-:W-:Y:S02]  /*1000*/  HADD2.F32 R142, -RZ, R26.H0_H0 ;  /* 0x2000001aff8e7230 */ /* 0x000fe40000004100 */
[-C--:B------:R-:W-:Y:S01]  /*1010*/  FMUL.FTZ R136, R136, R139.reuse ;  /* 0x0000008b88887220 */ /* 0x080fe20000410000 */
[----:B------:R-:W-:Y:S01]  /*1020*/  FADD.FTZ R70, R70, R139 ;  /* 0x0000008b46467221 */ /* 0x000fe20000010000 */
[----:B------:R-:W-:Y:S01]  /*1030*/  FFMA.FTZ R42, R135, R139, R42 ;  /* 0x0000008b872a7223 */ /* 0x000fe2000001002a */
[-C--:B------:R-:W-:Y:S01]  /*1040*/  FMUL.FTZ R137, R137, R140.reuse ;  /* 0x0000008c89897220 */ /* 0x080fe20000410000 */
[----:B------:R-:W-:Y:S01]  /*1050*/  FADD.FTZ R71, R71, R140 ;  /* 0x0000008c47477221 */ /* 0x000fe20000010000 */
[----:B------:R-:W-:Y:S01]  /*1060*/  FFMA.FTZ R43, R138, R140, R43 ;  /* 0x0000008c8a2b7223 */ /* 0x000fe2000001002b */
[----:B------:R-:W-:-:S02]  /*1070*/  HADD2.F32 R120, -RZ, R22.H0_H0 ;  /* 0x20000016ff787230 */ /* 0x000fc40000004100 */
[----:B------:R-:W-:Y:S01]  /*1080*/  FADD.FTZ R79, R79, R146 ;  /* 0x000000924f4f7221 */ /* 0x000fe20000010000 */
[----:B------:R-:W-:Y:S01]  /*1090*/  FFMA.FTZ R35, R118, R146, R35 ;  /* 0x0000009276237223 */ /* 0x000fe20000010023 */
[----:B------:R-:W-:Y:S01]  /*10a0*/  FMUL.FTZ R139, R108, R193 ;  /* 0x000000c16c8b7220 */ /* 0x000fe20000410000 */
[----:B------:R-:W-:Y:S02]  /*10b0*/  HADD2.F32 R107, -RZ, R26.H1_H1 ;  /* 0x3000001aff6b7230 */ /* 0x000fe40000004100 */
[----:B------:R-:W-:Y:S01]  /*10c0*/  FMUL.FTZ R140, R142, R141 ;  /* 0x0000008d8e8c7220 */ /* 0x000fe20000410000 */
[C---:B------:R-:W-:Y:S01]  /*10d0*/  FMUL.FTZ R119, R108.reuse, R119 ;  /* 0x000000776c777220 */ /* 0x040fe20000410000 */
[----:B------:R-:W-:Y:S01]  /*10e0*/  FMUL.FTZ R142, R108, R195 ;  /* 0x000000c36c8e7220 */ /* 0x000fe20000410000 */
[----:B------:R-:W-:Y:S02]  /*10f0*/  HADD2.F32 R146, -RZ, R27.H0_H0 ;  /* 0x2000001bff927230 */ /* 0x000fe40000004100 */
        /* <DEDUP_REMOVED lines=8> */
[----:B------:R-:W-:-:S02]  /*1180*/  HADD2.F32 R116, -RZ, R21.H0_H0 ;  /* 0x20000015ff747230 */ /* 0x000fc40000004100 */
[----:B------:R-:W-:Y:S01]  /*1190*/  FMUL.FTZ R143, R108, R197 ;  /* 0x000000c56c8f7220 */ /* 0x000fe20000410000 */
[----:B------:R-:W-:Y:S02]  /*11a0*/  HADD2.F32 R107, -RZ, R27.H1_H1 ;  /* 0x3000001bff6b7230 */ /* 0x000fe40000004100 */
[----:B------:R-:W-:Y:S01]  /*11b0*/  FMUL.FTZ R144, R146, R145 ;  /* 0x0000009192907220 */ /* 0x000fe20000410000 */
[C---:B------:R-:W-:Y:S01]  /*11c0*/  FMUL.FTZ R115, R108.reuse, R115 ;  /* 0x000000736c737220 */ /* 0x040fe20000410000 */
[----:B------:R-:W-:Y:S01]  /*11d0*/  FMUL.FTZ R146, R108, R199 ;  /* 0x000000c76c927220 */ /* 0x000fe20000410000 */
[----:B------:R-:W-:Y:S02]  /*11e0*/  HADD2.F32 R150, -RZ, R28.H0_H0 ;  /* 0x2000001cff967230 */ /* 0x000fe40000004100 */
[----:B------:R-:W-:Y:S01]  /*11f0*/  FADD.FTZ R66, R66, R145 ;  /* 0x0000009142427221 */ /* 0x000fe20000010000 */
[----:B------:R-:W-:Y:S02]  /*1200*/  HADD2.F32 R112, -RZ, R20.H0_H0 ;  /* 0x20000014ff707230 */ /* 0x000fe40000004100 */
[----:B------:R-:W-:Y:S01]  /*1210*/  FFMA.FTZ R46, R143, R145, R46 ;  /* 0x000000918f2e7223 */ /* 0x000fe2000001002e */
[-C--:B------:R-:W-:Y:S01]  /*1220*/  FMUL.FTZ R116, R116, R147.reuse ;  /* 0x0000009374747220 */ /* 0x080fe20000410000 */
[----:B------:R-:W-:Y:S01]  /*1230*/  FADD.FTZ R78, R78, R147 ;  /* 0x000000934e4e7221 */ /* 0x000fe20000010000 */
[----:B------:R-:W-:Y:S01]  /*1240*/  FFMA.FTZ R34, R115, R147, R34 ;  /* 0x0000009373227223 */ /* 0x000fe20000010022 */
[-C--:B------:R-:W-:Y:S01]  /*1250*/  FMUL.FTZ R145, R107, R148.reuse ;  /* 0x000000946b917220 */ /* 0x080fe20000410000 */
[----:B------:R-:W-:Y:S01]  /*1260*/  FADD.FTZ R67, R67, R148 ;  /* 0x0000009443437221 */ /* 0x000fe20000010000 */
[----:B------:R-:W-:Y:S01]  /*1270*/  FFMA.FTZ R47, R146, R148, R47 ;  /* 0x00000094922f7223 */ /* 0x000fe2000001002f */
[C---:B------:R-:W-:Y:S01]  /*1280*/  FMUL.FTZ R3, R108.reuse, R3 ;  /* 0x000000036c037220 */ /* 0x040fe20000410000 */
[----:B------:R-:W-:Y:S01]  /*1290*/  FMUL.FTZ R147, R108, R201 ;  /* 0x000000c96c937220 */ /* 0x000fe20000410000 */
[----:B------:R-:W-:-:S02]  /*12a0*/  HADD2.F32 R107, -RZ, R28.H1_H1 ;  /* 0x3000001cff6b7230 */ /* 0x000fc40000004100 */
[----:B------:R-:W-:Y:S01]  /*12b0*/  FMUL.FTZ R148, R150, R149 ;  /* 0x0000009596947220 */ /* 0x000fe20000410000 */
[----:B------:R-:W-:Y:S01]  /*12c0*/  FMUL.FTZ R150, R108, R203 ;  /* 0x000000cb6c967220 */ /* 0x000fe20000410000 */
[--C-:B------:R-:W-:Y:S02]  /*12d0*/  HADD2.F32 R154, -RZ, R29.reuse.H0_H0 ;  /* 0x2000001dff9a7230 */ /* 0x100fe40000004100 */
        /* <DEDUP_REMOVED lines=8> */
[----:B------:R-:W-:Y:S01]  /*1360*/  FMUL.FTZ R151, R108, R205 ;  /* 0x000000cd6c977220 */ /* 0x000fe20000410000 */
[----:B------:R-:W-:-:S02]  /*1370*/  HADD2.F32 R189, -RZ, R29.H1_H1 ;  /* 0x3000001dffbd7230 */ /* 0x000fc40000004100 */
[----:B------:R-:W-:Y:S01]  /*1380*/  FMUL.FTZ R152, R154, R153 ;  /* 0x000000999a987220 */ /* 0x000fe20000410000 */
[----:B------:R-:W-:Y:S01]  /*1390*/  FADD.FTZ R158, RZ, R112 ;  /* 0x00000070ff9e7221 */ /* 0x000fe20000010000 */
[----:B------:R-:W-:Y:S01]  /*13a0*/  FMUL.FTZ R154, R108, R207 ;  /* 0x000000cf6c9a7220 */ /* 0x000fe20000410000 */
[----:B------:R-:W-:Y:S01]  /*13b0*/  FFMA.FTZ R107, R3, R112, RZ ;  /* 0x00000070036b7223 */ /* 0x000fe200000100ff */
[----:B------:R-:W-:Y:S01]  /*13c0*/  FADD.FTZ R62, R62, R153 ;  /* 0x000000993e3e7221 */ /* 0x000fe20000010000 */
[----:B------:R-:W-:Y:S01]  /*13d0*/  FFMA.FTZ R94, R151, R153, R94 ;  /* 0x00000099975e7223 */ /* 0x000fe2000001005e */
[-C--:B------:R-:W-:Y:S01]  /*13e0*/  FMUL.FTZ R153, R189, R156.reuse ;  /* 0x0000009cbd997220 */ /* 0x080fe20000410000 */
[----:B------:R-:W-:Y:S01]  /*13f0*/  FADD.FTZ R63, R63, R156 ;  /* 0x0000009c3f3f7221 */ /* 0x000fe20000010000 */
[----:B------:R-:W-:Y:S01]  /*1400*/  FFMA.FTZ R95, R154, R156, R95 ;  /* 0x0000009c9a5f7223 */ /* 0x000fe2000001005f */
[----:B------:R-:W-:Y:S01]  /*1410*/  FADD.FTZ R189, R158, R113 ;  /* 0x000000719ebd7221 */ /* 0x000fe20000010000 */
[C---:B------:R-:W-:Y:S01]  /*1420*/  FFMA.FTZ R156, R114.reuse, R113, R107 ;  /* 0x00000071729c7223 */ /* 0x040fe2000001006b */
[----:B------:R-:W-:Y:S01]  /*1430*/  FADD.FTZ R77, R77, R162 ;  /* 0x000000a24d4d7221 */ /* 0x000fe20000010000 */
[----:B------:R-:W-:Y:S01]  /*1440*/  FFMA.FTZ R33, R114, R162, R33 ;  /* 0x000000a272217223 */ /* 0x000fe20000010021 */
[----:B------:R-:W-:Y:S01]  /*1450*/  FADD.FTZ R158, R189, R116 ;  /* 0x00000074bd9e7221 */ /* 0x000fe20000010000 */
[----:B------:R-:W-:Y:S01]  /*1460*/  FFMA.FTZ R107, R115, R116, R156 ;  /* 0x00000074736b7223 */ /* 0x000fe2000001009c */
[----:B------:R-:W-:-:S02]  /*1470*/  HADD2.F32 R162, -RZ, R30.H0_H0 ;  /* 0x2000001effa27230 */ /* 0x000fc40000004100 */
[----:B------:R-:W-:Y:S01]  /*1480*/  FADD.FTZ R189, R158, R117 ;  /* 0x000000759ebd7221 */ /* 0x000fe20000010000 */
[----:B------:R-:W-:Y:S02]  /*1490*/  FFMA.FTZ R158, R118, R117, R107 ;  /* 0x00000075769e7223 */ /* 0x000fe4000001006b */
[----:B------:R-:W-:Y:S01]  /*14a0*/  FMUL.FTZ R156, R162, R157 ;  /* 0x0000009da29c7220 */ /* 0x000fe20000410000 */
[----:B------:R-:W-:Y:S01]  /*14b0*/  FADD.FTZ R162, R189, R120 ;  /* 0x00000078bda27221 */ /* 0x000fe20000010000 */
[----:B------:R-:W-:Y:S01]  /*14c0*/  FFMA.FTZ R107, R119, R120, R158 ;  /* 0x00000078776b7223 */ /* 0x000fe2000001009e */
[----:B------:R-:W-:Y:S02]  /*14d0*/  HADD2.F32 R191, -RZ, R30.H1_H1 ;  /* 0x3000001effbf7230 */ /* 0x000fe40000004100 */
[C---:B------:R-:W-:Y:S01]  /*14e0*/  FMUL.FTZ R155, R108.reuse, R155 ;  /* 0x0000009b6c9b7220 */ /* 0x040fe20000410000 */
[----:B------:R-:W-:Y:S01]  /*14f0*/  FMUL.FTZ R158, R108, R187 ;  /* 0x000000bb6c9e7220 */ /* 0x000fe20000410000 */
        /* <DEDUP_REMOVED lines=14> */
[----:B------:R-:W-:-:S03]  /*15e0*/  FFMA.FTZ R107, R127, R132, R170 ;  /* 0x000000847f6b7223 */ /* 0x000fc600000100aa */
        /* <DEDUP_REMOVED lines=16> */
[--C-:B------:R-:W-:Y:S02]  /*16f0*/  HADD2.F32 R172, -RZ, R128.reuse.H0_H0 ;  /* 0x20000080ffac7230 */ /* 0x100fe40000004100 */
[----:B------:R-:W-:Y:S01]  /*1700*/  FADD.FTZ R185, R170, R141 ;  /* 0x0000008daab97221 */ /* 0x000fe20000010000 */
[----:B------:R-:W-:Y:S01]  /*1710*/  FFMA.FTZ R170, R142, R141, R107 ;  /* 0x0000008d8eaa7223 */ /* 0x000fe2000001006b */
[----:B------:R-:W-:Y:S02]  /*1720*/  HADD2.F32 R187, -RZ, R128.H1_H1 ;  /* 0x30000080ffbb7230 */ /* 0x000fe40000004100 */
[----:B------:R-:W-:Y:S01]  /*1730*/  FADD.FTZ R174, R185, R144 ;  /* 0x00000090b9ae7221 */ /* 0x000fe20000010000 */
[----:B------:R-:W-:Y:S01]  /*1740*/  FFMA.FTZ R107, R143, R144, R170 ;  /* 0x000000908f6b7223 */ /* 0x000fe200000100aa */
[----:B------:R-:W-:Y:S01]  /*1750*/  FMUL.FTZ R164, R172, R183 ;  /* 0x000000b7aca47220 */ /* 0x000fe20000410000 */
[----:B------:R-:W-:Y:S01]  /*1760*/  FMUL.FTZ R172, R108, R181 ;  /* 0x000000b56cac7220 */ /* 0x000fe20000410000 */
        /* <DEDUP_REMOVED lines=32> */
[----:B------:R-:W-:Y:S02]  /*1970*/  HADD2.F32 R173, -RZ, R106.H0_H0 ;  /* 0x2000006affad7230 */ /* 0x000fe40000004100 */
[----:B------:R-:W-:Y:S01]  /*1980*/  FMUL.FTZ R171, R108, R171 ;  /* 0x000000ab6cab7220 */ /* 0x000fe20000410000 */
[----:B------:R-:W-:Y:S02]  /*1990*/  HADD2.F32 R178, -RZ, R130.H0_H0 ;  /* 0x20000082ffb27230 */ /* 0x000fe40000004100 */
[----:B------:R-:W-:Y:S01]  /*19a0*/  FADD.FTZ R177, R176, R161 ;  /* 0x000000a1b0b17221 */ /* 0x000fe20000010000 */
[----:B------:R-:W-:Y:S01]  /*19b0*/  FFMA.FTZ R176, R162, R161, R107 ;  /* 0x000000a1a2b07223 */ /* 0x000fe2000001006b */
[----:B------:R-:W-:Y:S01]  /*19c0*/  FADD.FTZ R48, R48, R173 ;  /* 0x000000ad30307221 */ /* 0x000fe20000010000 */
[-C--:B------:R-:W-:Y:S01]  /*19d0*/  FFMA.FTZ R80, R171, R173.reuse, R80 ;  /* 0x000000adab507223 */ /* 0x080fe20000010050 */
[----:B------:R-:W-:Y:S01]  /*19e0*/  FMUL.FTZ R166, R178, R173 ;  /* 0x000000adb2a67220 */ /* 0x000fe20000410000 */
[----:B------:R-:W-:Y:S01]  /*19f0*/  FADD.FTZ R107, R177, R164 ;  /* 0x000000a4b16b7221 */ /* 0x000fe20000010000 */
[----:B------:R-:W-:Y:S01]  /*1a00*/  FFMA.FTZ R173, R163, R164, R176 ;  /* 0x000000a4a3ad7223 */ /* 0x000fe200000100b0 */
[----:B------:R-:W-:-:S02]  /*1a10*/  HADD2.F32 R106, -RZ, R106.H1_H1 ;  /* 0x3000006aff6a7230 */ /* 0x000fc40000004100 */
[----:B------:R-:W-:Y:S01]  /*1a20*/  FMUL.FTZ R176, R108, R169 ;  /* 0x000000a96cb07220 */ /* 0x000fe20000410000 */
[----:B------:R-:W-:Y:S02]  /*1a30*/  HADD2.F32 R181, -RZ, R130.H1_H1 ;  /* 0x30000082ffb57230 */ /* 0x000fe40000004100 */
        /* <DEDUP_REMOVED lines=9> */
[--C-:B------:R-:W-:Y:S02]  /*1ad0*/  HADD2.F32 R178, -RZ, R131.reuse.H0_H0 ;  /* 0x20000083ffb27230 */ /* 0x100fe40000004100 */
[----:B------:R-:W-:Y:S01]  /*1ae0*/  FMUL.FTZ R167, R108, R167 ;  /* 0x000000a76ca77220 */ /* 0x000fe20000410000 */
[----:B------:R-:W-:Y:S01]  /*1af0*/  FADD.FTZ R180, R173, R166 ;  /* 0x000000a6adb47221 */ /* 0x000fe20000010000 */
[----:B------:R-:W-:Y:S01]  /*1b00*/  FFMA.FTZ R107, R171, R166, R106 ;  /* 0x000000a6ab6b7223 */ /* 0x000fe2000001006a */
[----:B------:R-:W-:Y:S02]  /*1b10*/  HADD2.F32 R177, -RZ, R131.H1_H1 ;  /* 0x30000083ffb17230 */ /* 0x000fe40000004100 */
        /* <DEDUP_REMOVED lines=13> */
[----:B------:R-:W-:Y:S06]  /*1bf0*/  BRA `(.L_x_1935) ;  /* 0x0000000000547947 */ /* 0x000fec0003800000 */
.L_x_1934:
        /* <DEDUP_REMOVED lines=14> */
[--C-:B------:R-:W-:Y:S02]  /*1ce0*/  IMAD.WIDE.U32 R12, R13, 0x10, R4.reuse ;  /* 0x000000100d0c7825 */ /* 0x100fe400078e0004 */
[----:B------:R-:W5:Y:S02]  /*1cf0*/  LDG.E.128 R16, desc[UR6][R16.64] ;  /* 0x0000000610107981 */ /* 0x000f64000c1e1d00 */
[--C-:B------:R-:W-:Y:S02]  /*1d00*/  IMAD.WIDE.U32 R8, R9, 0x10, R4.reuse ;  /* 0x0000001009087825 */ /* 0x100fe400078e0004 */
[----:B------:R-:W5:Y:S02]  /*1d10*/  LDG.E.128 R12, desc[UR6][R12.64] ;  /* 0x000000060c0c7981 */ /* 0x000f64000c1e1d00 */
[----:B------:R-:W-:Y:S02]  /*1d20*/  IMAD.WIDE.U32 R4, R7, 0x10, R4 ;  /* 0x0000001007047825 */ /* 0x000fe400078e0004 */
[----:B------:R-:W5:Y:S04]  /*1d30*/  LDG.E.128 R8, desc[UR6][R8.64] ;  /* 0x0000000608087981 */ /* 0x000f68000c1e1d00 */
[----:B------:R-:W5:Y:S02]  /*1d40*/  LDG.E.128 R4, desc[UR6][R4.64] ;  /* 0x0000000604047981 */ /* 0x000f64000c1e1d00 */
.L_x_1935:
[----:B------:R-:W-:Y:S05]  /*1d50*/  BSYNC.RECONVERGENT B1 ;  /* 0x0000000000017941 */ /* 0x000fea0003800200 */
.L_x_1933:
        /* <DEDUP_REMOVED lines=21> */
.L_x_1969:
[----:B------:R-:W3:Y:S01]  /*1eb0*/  S2R R177, SR_TID.X ;  /* 0x0000000000b17919 */ /* 0x000ee20000002100 */
[----:B------:R-:W-:Y:S01]  /*1ec0*/  ISETP.NE.U32.AND P1, PT, R110, RZ, PT ;  /* 0x000000ff6e00720c */ /* 0x000fe20003f25070 */
[----:B--2---:R-:W-:Y:S01]  /*1ed0*/  FADD.FTZ R110, R104, R181 ;  /* 0x000000b5686e7221 */ /* 0x004fe20000010000 */
[----:B------:R-:W-:Y:S01]  /*1ee0*/  @P2 IADD3 R109, PT, PT, R109, -0x1, RZ ;  /* 0xffffffff6d6d2810 */ /* 0x000fe20007ffe0ff */
[----:B0-----:R-:W-:Y:S01]  /*1ef0*/  IMAD R104, R0, UR9, RZ ;  /* 0x0000000900687c24 */ /* 0x001fe2000f8e02ff */
[----:B------:R-:W-:Y:S01]  /*1f00*/  ISETP.NE.AND.EX P1, PT, R111, RZ, PT, P1 ;  /* 0x000000ff6f00720c */ /* 0x000fe20003f25310 */
[----:B-1----:R-:W-:Y:S01]  /*1f10*/  FADD.FTZ R105, R173, R106 ;  /* 0x0000006aad697221 */ /* 0x002fe20000010000 */
[----:B------:R-:W-:Y:S01]  /*1f20*/  ISETP.NE.AND P4, PT, RZ, UR8, PT ;  /* 0x00000008ff007c0c */ /* 0x000fe2000bf85270 */
[----:B------:R-:W-:Y:S01]  /*1f30*/  @P2 IMAD R109, R109, UR9, RZ ;  /* 0x000000096d6d2c24 */ /* 0x000fe2000f8e02ff */
[----:B------:R-:W-:Y:S01]  /*1f40*/  SHF.R.S32.HI R107, RZ, 0x1f, R104 ;  /* 0x0000001fff6b7819 */ /* 0x000fe20000011468 */
[----:B------:R-:W-:Y:S01]  /*1f50*/  FMUL.FTZ R181, R105, UR12 ;  /* 0x0000000c69b57c20 */ /* 0x000fe20008410000 */
[----:B------:R-:W-:Y:S01]  /*1f60*/  BSSY.RECONVERGENT B1, `(.L_x_1937) ;  /* 0x000012b000017945 */ /* 0x000fe20003800200 */
[----:B------:R-:W-:Y:S01]  /*1f70*/  FMUL.FTZ R110, R110, UR12 ;  /* 0x0000000c6e6e7c20 */ /* 0x000fe20008410000 */
[----:B------:R-:W-:-:S02]  /*1f80*/  @P2 SHF.R.S32.HI R106, RZ, 0x1f, R109 ;  /* 0x0000001fff6a2819 */ /* 0x000fc4000001146d */
[----:B------:R-:W-:Y:S02]  /*1f90*/  LEA.HI R104, R107, R104, RZ, 0x3 ;  /* 0x000000686b687211 */ /* 0x000fe400078f18ff */
[----:B------:R-:W-:Y:S01]  /*1fa0*/  @P2 LEA.HI R106, R106, R109, RZ, 0x3 ;  /* 0x0000006d6a6a2211 */ /* 0x000fe200078f18ff */
[----:B------:R-:W-:Y:S01]  /*1fb0*/  HFMA2 R109, -RZ, RZ, 0, 0 ;  /* 0x00000000ff6d7431 */ /* 0x000fe200000001ff */
[----:B------:R-:W-:Y:S02]  /*1fc0*/  FSEL R181, R181, RZ, !P4 ;  /* 0x000000ffb5b57208 */ /* 0x000fe40006000000 */
[----:B---3--:R-:W-:-:S04]  /*1fd0*/  LOP3.LUT R173, R177, 0x1f, RZ, 0xc0, !PT ;  /* 0x0000001fb1ad7812 */ /* 0x008fc800078ec0ff */
[-C--:B------:R-:W-:Y:S02]  /*1fe0*/  @P2 LEA.HI.SX32 R109, R106, R173.reuse, 0x1d ;  /* 0x000000ad6a6d2211 */ /* 0x080fe400078feaff */
[----:B------:R-:W-:Y:S01]  /*1ff0*/  LEA.HI.SX32 R111, R104, R173, 0x1d ;  /* 0x000000ad686f7211 */ /* 0x000fe200078feaff */
        /* <DEDUP_REMOVED lines=34> */
[----:B------:R-:W-:Y:S02]  /*2220*/  @P2 F2FP.F16.F32.PACK_AB R105, RZ, R105 ;  /* 0x00000069ff69223e */ /* 0x000fe400000000ff */
[C---:B------:R-:W-:Y:S01]  /*2230*/  @P2 ISETP.GT.AND P5, PT, R2.reuse, RZ, PT ;  /* 0x000000ff0200220c */ /* 0x040fe20003fa4270 */
[----:B-1----:R-:W-:Y:S01]  /*2240*/  @P2 FMUL.FTZ R107, R107, R182 ;  /* 0x000000b66b6b2220 */ /* 0x002fe20000410000 */
[----:B------:R-:W1:Y:S01]  /*2250*/  @P2 LDC R192, c[0x0][0x40c] ;  /* 0x00010300ffc02b82 */ /* 0x000e620000000800 */
[----:B------:R-:W-:Y:S01]  /*2260*/  @P2 PRMT R96, R105, 0x7610, R96 ;  /* 0x0000761069602816 */ /* 0x000fe20000000060 */
[----:B------:R-:W-:Y:S01]  /*2270*/  FFMA.FTZ R105, R115, R110, R181 ;  /* 0x0000006e73697223 */ /* 0x000fe200000100b5 */
[----:B------:R-:W-:Y:S02]  /*2280*/  @P2 ISETP.GT.AND P6, PT, R2, RZ, PT ;  /* 0x000000ff0200220c */ /* 0x000fe40003fc4270 */
[----:B------:R-:W-:Y:S01]  /*2290*/  @P2 F2FP.F16.F32.PACK_AB R107, RZ, R107 ;  /* 0x0000006bff6b223e */ /* 0x000fe200000000ff */
        /* <DEDUP_REMOVED lines=13> */
[----:B------:R-:W-:-:S03]  /*2370*/  @P2 F2FP.F16.F32.PACK_AB R183, RZ, R183 ;  /* 0x000000b7ffb7223e */ /* 0x000fc600000000ff */
[----:B0-----:R-:W-:Y:S01]  /*2380*/  @P2 FMUL.FTZ R107, R107, R184 ;  /* 0x000000b86b6b2220 */ /* 0x001fe20000410000 */
[----:B-1----:R-:W-:Y:S01]  /*2390*/  @P2 FMUL.FTZ R185, R185, R192 ;  /* 0x000000c0b9b92220 */ /* 0x002fe20000410000 */
[----:B------:R-:W-:-:S03]  /*23a0*/  @P2 PRMT R98, R183, 0x7610, R98 ;  /* 0x00007610b7622816 */ /* 0x000fc60000000062 */
[----:B------:R-:W-:Y:S02]  /*23b0*/  @P2 F2FP.F16.F32.PACK_AB R107, RZ, R107 ;  /* 0x0000006bff6b223e */ /* 0x000fe400000000ff */
[----:B------:R-:W-:Y:S01]  /*23c0*/  @P2 F2FP.F16.F32.PACK_AB R185, RZ, R185 ;  /* 0x000000b9ffb9223e */ /* 0x000fe200000000ff */
[----:B---3--:R-:W-:-:S03]  /*23d0*/  @P2 FMUL.FTZ R105, R105, R182 ;  /* 0x000000b669692220 */ /* 0x008fc60000410000 */
[----:B------:R-:W-:Y:S02]  /*23e0*/  @P2 PRMT R98, R98, 0x5410, R185 ;  /* 0x0000541062622816 */ /* 0x000fe400000000b9 */
[----:B------:R-:W-:Y:S01]  /*23f0*/  @P2 F2FP.F16.F32.PACK_AB R105, RZ, R105 ;  /* 0x00000069ff69223e */ /* 0x000fe200000000ff */
[----:B--2---:R-:W-:-:S03]  /*2400*/  @P2 FMUL.FTZ R187, R187, R194 ;  /* 0x000000c2bbbb2220 */ /* 0x004fc60000410000 */
[----:B------:R-:W-:Y:S02]  /*2410*/  @P2 PRMT R97, R105, 0x7610, R97 ;  /* 0x0000761069612816 */ /* 0x000fe40000000061 */
[----:B------:R-:W-:Y:S02]  /*2420*/  @P2 F2FP.F16.F32.PACK_AB R187, RZ, R187 ;  /* 0x000000bbffbb223e */ /* 0x000fe400000000ff */
        /* <DEDUP_REMOVED lines=12> */
.L_x_1939:
        /* <DEDUP_REMOVED lines=14> */
[----:B------:R-:W-:Y:S01]  /*25d0*/  FMUL.FTZ R107, R108, R107 ;  /* 0x0000006b6c6b7220 */ /* 0x000fe20000410000 */
        /* <DEDUP_REMOVED lines=13> */
[----:B------:R-:W-:Y:S02]  /*26b0*/  @P2 F2FP.F16.F32.PACK_AB R103, RZ, R100 ;  /* 0x00000064ff67223e */ /* 0x000fe400000000ff */
[----:B------:R-:W-:Y:S01]  /*26c0*/  FMUL.FTZ R101, R108, R101 ;  /* 0x000000656c657220 */ /* 0x000fe20000410000 */
[----:B------:R-:W-:-:S02]  /*26d0*/  FFMA.FTZ R100, R118, R110, R181 ;  /* 0x0000006e76647223 */ /* 0x000fc400000100b5 */
[----:B------:R-:W3:Y:S01]  /*26e0*/  @P2 LDC R195, c[0x0][0x40c] ;  /* 0x00010300ffc32b82 */ /* 0x000ee20000000800 */
[----:B------:R-:W-:Y:S01]  /*26f0*/  @P2 PRMT R96, R103, 0x7610, R96 ;  /* 0x0000761067602816 */ /* 0x000fe20000000060 */
[----:B------:R-:W-:Y:S01]  /*2700*/  FADD.FTZ R105, R117, -R100 ;  /* 0x8000006475697221 */ /* 0x000fe20000010000 */
[----:B------:R-:W-:Y:S01]  /*2710*/  FSEL R187, R101, RZ, P1 ;  /* 0x000000ff65bb7208 */ /* 0x000fe20000800000 */
[----:B------:R-:W-:Y:S01]  /*2720*/  FADD.FTZ R101, R121, -R182 ;  /* 0x800000b679657221 */ /* 0x000fe20000010000 */
[----:B------:R-:W-:Y:S01]  /*2730*/  FFMA.FTZ R182, R126, R110, R181 ;  /* 0x0000006e7eb67223 */ /* 0x000fe200000100b5 */
[----:B------:R-:W-:Y:S01]  /*2740*/  FMUL.FTZ R105, R108, R105 ;  /* 0x000000696c697220 */ /* 0x000fe20000410000 */
[----:B------:R-:W-:Y:S01]  /*2750*/  @P2 PRMT R96, R96, 0x5410, R104 ;  /* 0x0000541060602816 */ /* 0x000fe20000000068 */
[----:B------:R-:W4:Y:S01]  /*2760*/  @P2 LDC R194, c[0x0][0x40c] ;  /* 0x00010300ffc22b82 */ /* 0x000f220000000800 */
[----:B------:R-:W-:Y:S01]  /*2770*/  FMUL.FTZ R101, R108, R101 ;  /* 0x000000656c657220 */ /* 0x000fe20000410000 */
[----:B--2---:R-:W-:Y:S01]  /*2780*/  @P2 FMUL.FTZ R100, R187, R106 ;  /* 0x0000006abb642220 */ /* 0x004fe20000410000 */
[----:B------:R-:W-:-:S03]  /*2790*/  FSEL R190, R105, RZ, P1 ;  /* 0x000000ff69be7208 */ /* 0x000fc60000800000 */
[----:B------:R-:W-:Y:S01]  /*27a0*/  FSEL R192, R101, RZ, P1 ;  /* 0x000000ff65c07208 */ /* 0x000fe20000800000 */
[----:B-1----:R-:W-:Y:S01]  /*27b0*/  @P2 FMUL.FTZ R101, R189, R102 ;  /* 0x00000066bd652220 */ /* 0x002fe20000410000 */
[----:B------:R-:W-:Y:S01]  /*27c0*/  @P2 F2FP.F16.F32.PACK_AB R105, RZ, R100 ;  /* 0x00000064ff69223e */ /* 0x000fe200000000ff */
[----:B0-----:R-:W-:-:S03]  /*27d0*/  @P2 FMUL.FTZ R100, R190, R193 ;  /* 0x000000c1be642220 */ /* 0x001fc60000410000 */
[----:B------:R-:W-:Y:S01]  /*27e0*/  @P2 F2FP.F16.F32.PACK_AB R107, RZ, R101 ;  /* 0x00000065ff6b223e */ /* 0x000fe200000000ff */
[----:B------:R-:W-:Y:S01]  /*27f0*/  FADD.FTZ R101, R125, -R182 ;  /* 0x800000b67d657221 */ /* 0x000fe20000010000 */
[----:B------:R-:W-:Y:S01]  /*2800*/  @P2 F2FP.F16.F32.PACK_AB R106, RZ, R100 ;  /* 0x00000064ff6a223e */ /* 0x000fe200000000ff */
[----:B---3--:R-:W-:Y:S01]  /*2810*/  @P2 FMUL.FTZ R102, R192, R195 ;  /* 0x000000c3c0662220 */ /* 0x008fe20000410000 */
[----:B------:R-:W-:Y:S01]  /*2820*/  F2FP.F16.F32.PACK_AB R100, R185, R184 ;  /* 0x000000b8b964723e */ /* 0x000fe200000000ff */
[----:B------:R-:W-:Y:S01]  /*2830*/  FMUL.FTZ R184, R108, R101 ;  /* 0x000000656cb87220 */ /* 0x000fe20000410000 */
[----:B------:R-:W-:Y:S02]  /*2840*/  @P2 PRMT R97, R105, 0x7610, R97 ;  /* 0x0000761069612816 */ /* 0x000fe40000000061 */
[----:B------:R-:W-:Y:S02]  /*2850*/  @P2 F2FP.F16.F32.PACK_AB R182, RZ, R102 ;  /* 0x00000066ffb6223e */ /* 0x000fe400000000ff */
[----:B------:R-:W-:Y:S01]  /*2860*/  FSEL R184, R184, RZ, P1 ;  /* 0x000000ffb8b87208 */ /* 0x000fe20000800000 */
[----:B----4-:R-:W-:Y:S01]  /*2870*/  @P2 FMUL.FTZ R183, R191, R194 ;  /* 0x000000c2bfb72220 */ /* 0x010fe20000410000 */
[----:B------:R-:W-:-:S02]  /*2880*/  @P2 PRMT R98, R107, 0x7610, R98 ;  /* 0x000076106b622816 */ /* 0x000fc40000000062 */
[----:B------:R-:W-:Y:S02]  /*2890*/  F2FP.F16.F32.PACK_AB R101, R190, R187 ;  /* 0x000000bbbe65723e */ /* 0x000fe400000000ff */
[----:B------:R-:W-:Y:S02]  /*28a0*/  @P2 F2FP.F16.F32.PACK_AB R183, RZ, R183 ;  /* 0x000000b7ffb7223e */ /* 0x000fe400000000ff */
[----:B------:R-:W-:Y:S02]  /*28b0*/  F2FP.F16.F32.PACK_AB R102, R192, R189 ;  /* 0x000000bdc066723e */ /* 0x000fe400000000ff */
[----:B------:R-:W-:Y:S02]  /*28c0*/  @P2 PRMT R97, R97, 0x5410, R106 ;  /* 0x0000541061612816 */ /* 0x000fe4000000006a */
[----:B------:R-:W-:Y:S02]  /*28d0*/  F2FP.F16.F32.PACK_AB R103, R184, R191 ;  /* 0x000000bfb867723e */ /* 0x000fe400000000ff */
[----:B------:R-:W-:-:S02]  /*28e0*/  @P2 PRMT R98, R98, 0x5410, R182 ;  /* 0x0000541062622816 */ /* 0x000fc400000000b6 */
[----:B------:R-:W-:Y:S01]  /*28f0*/  @P2 PRMT R99, R183, 0x7610, R99 ;  /* 0x00007610b7632816 */ /* 0x000fe20000000063 */
[----:B------:R-:W-:Y:S06]  /*2900*/  @!P2 BRA `(.L_x_1940) ;  /* 0x000000080040a947 */ /* 0x000fec0003800000 */
[----:B------:R-:W-:-:S05]  /*2910*/  FMUL.FTZ R104, R184, UR13 ;  /* 0x0000000db8687c20 */ /* 0x000fca0008410000 */
[----:B------:R-:W-:-:S04]  /*2920*/  F2FP.F16.F32.PACK_AB R104, RZ, R104 ;  /* 0x00000068ff68723e */ /* 0x000fc800000000ff */
[----:B------:R-:W-:Y:S01]  /*2930*/  PRMT R99, R99, 0x5410, R104 ;  /* 0x0000541063637816 */ /* 0x000fe20000000068 */
[----:B------:R-:W-:Y:S06]  /*2940*/  BRA `(.L_x_1940) ;  /* 0x0000000800307947 */ /* 0x000fec0003800000 */
.L_x_1938:
        /* <DEDUP_REMOVED lines=24> */
[--C-:B------:R-:W-:Y:S01]  /*2ad0*/  @P1 FFMA.FTZ R195, R123, R110, R181.reuse ;  /* 0x0000006e7bc31223 */ /* 0x100fe200000100b5 */
[----:B0-----:R-:W-:Y:S01]  /*2ae0*/  @P2 FMUL.FTZ R105, R105, R106 ;  /* 0x0000006a69692220 */ /* 0x001fe20000410000 */
[----:B------:R-:W-:Y:S01]  /*2af0*/  @P1 FFMA.FTZ R106, R118, R110, R181 ;  /* 0x0000006e766a1223 */ /* 0x000fe200000100b5 */
[----:B------:R-:W-:Y:S01]  /*2b00*/  @P1 FFMA.FTZ R183, R108, R187, R183 ;  /* 0x000000bb6cb71223 */ /* 0x000fe200000100b7 */
[----:B------:R-:W0:Y:S01]  /*2b10*/  @P2 LDC R104, c[0x0][0x40c] ;  /* 0x00010300ff682b82 */ /* 0x000e220000000800 */
[----:B------:R-:W-:-:S02]  /*2b20*/  HADD2.F32 R187, -RZ, R18.H0_H0 ;  /* 0x20000012ffbb7230 */ /* 0x000fc40000004100 */
[----:B------:R-:W-:Y:S01]  /*2b30*/  @P1 FADD.FTZ R106, R117, -R106 ;  /* 0x8000006a756a1221 */ /* 0x000fe20000010000 */
[----:B------:R-:W-:Y:S01]  /*2b40*/  @P1 FADD.FTZ R193, R120, -R193 ;  /* 0x800000c178c11221 */ /* 0x000fe20000010000 */
[----:B------:R-:W-:Y:S01]  /*2b50*/  @P2 F2FP.F16.F32.PACK_AB R105, RZ, R105 ;  /* 0x00000069ff69223e */ /* 0x000fe200000000ff */
[----:B-1----:R-:W-:Y:S01]  /*2b60*/  @P2 FMUL.FTZ R107, R107, R184 ;  /* 0x000000b86b6b2220 */ /* 0x002fe20000410000 */
[----:B------:R-:W-:Y:S01]  /*2b70*/  @P1 FFMA.FTZ R185, R108, R106, R185 ;  /* 0x0000006a6cb91223 */ /* 0x000fe200000100b9 */
[----:B------:R-:W-:Y:S01]  /*2b80*/  @P1 FFMA.FTZ R106, R122, R110, R181 ;  /* 0x0000006e7a6a1223 */ /* 0x000fe200000100b5 */
[----:B------:R-:W1:Y:S01]  /*2b90*/  @P2 LDC R182, c[0x0][0x40c] ;  /* 0x00010300ffb62b82 */ /* 0x000e620000000800 */
[----:B------:R-:W-:Y:S01]  /*2ba0*/  @P1 FADD.FTZ R184, R124, -R195 ;  /* 0x800000c37cb81221 */ /* 0x000fe20000010000 */
[C---:B------:R-:W-:Y:S01]  /*2bb0*/  @P1 FFMA.FTZ R187, R108.reuse, R193, R187 ;  /* 0x000000c16cbb1223 */ /* 0x040fe200000100bb */
[----:B------:R-:W-:Y:S01]  /*2bc0*/  @P1 FADD.FTZ R106, R121, -R106 ;  /* 0x8000006a796a1221 */ /* 0x000fe20000010000 */
[----:B------:R-:W-:Y:S01]  /*2bd0*/  @P2 F2FP.F16.F32.PACK_AB R107, RZ, R107 ;  /* 0x0000006bff6b223e */ /* 0x000fe200000000ff */
[C---:B------:R-:W-:Y:S01]  /*2be0*/  @P1 FFMA.FTZ R191, R108.reuse, R184, R191 ;  /* 0x000000b86cbf1223 */ /* 0x040fe200000100bf */
[----:B------:R-:W-:Y:S01]  /*2bf0*/  @P2 PRMT R96, R105, 0x7610, R96 ;  /* 0x0000761069602816 */ /* 0x000fe20000000060 */
[----:B------:R-:W-:Y:S01]  /*2c00*/  @P1 FFMA.FTZ R189, R108, R106, R189 ;  /* 0x0000006a6cbd1223 */ /* 0x000fe200000100bd */
[----:B------:R-:W3:Y:S01]  /*2c10*/  @P2 LDC R192, c[0x0][0x40c] ;  /* 0x00010300ffc02b82 */ /* 0x000ee20000000800 */
[----:B--2---:R-:W-:Y:S01]  /*2c20*/  @P2 FMUL.FTZ R187, R187, R190 ;  /* 0x000000bebbbb2220 */ /* 0x004fe20000410000 */
[----:B------:R-:W-:-:S04]  /*2c30*/  @P2 PRMT R96, R96, 0x5410, R107 ;  /* 0x0000541060602816 */ /* 0x000fc8000000006b */
[----:B------:R-:W-:Y:S02]  /*2c40*/  @P2 F2FP.F16.F32.PACK_AB R187, RZ, R187 ;  /* 0x000000bbffbb223e */ /* 0x000fe400000000ff */
[----:B------:R-:W2:Y:S01]  /*2c50*/  @P2 LDC R194, c[0x0][0x40c] ;  /* 0x00010300ffc22b82 */ /* 0x000ea20000000800 */
[----:B0-----:R-:W-:Y:S01]  /*2c60*/  @P2 FMUL.FTZ R183, R183, R104 ;  /* 0x00000068b7b72220 */ /* 0x001fe20000410000 */
[----:B------:R-:W-:-:S04]  /*2c70*/  @P2 PRMT R98, R187, 0x7610, R98 ;  /* 0x00007610bb622816 */ /* 0x000fc80000000062 */
        /* <DEDUP_REMOVED lines=20> */
.L_x_1941:
[----:B------:R-:W-:Y:S01]  /*2dc0*/  ISETP.GT.AND P1, PT, R2, RZ, PT ;  /* 0x000000ff0200720c */ /* 0x000fe20003f24270 */
[----:B------:R-:W-:Y:S01]  /*2dd0*/  @P3 FFMA.FTZ R103, R3, R110, R181 ;  /* 0x0000006e03673223 */ /* 0x000fe200000100b5 */
[--C-:B------:R-:W-:Y:S01]  /*2de0*/  HADD2.F32 R101, -RZ, R16.reuse.H0_H0 ;  /* 0x20000010ff657230 */ /* 0x100fe20000004100 */
[----:B------:R-:W0:Y:S01]  /*2df0*/  @P2 LDC R106, c[0x0][0x40c] ;  /* 0x00010300ff6a2b82 */ /* 0x000e220000000800 */
[----:B------:R-:W-:Y:S02]  /*2e00*/  HADD2.F32 R102, -RZ, R16.H1_H1 ;  /* 0x30000010ff667230 */ /* 0x000fe40000004100 */
[----:B------:R-:W-:Y:S01]  /*2e10*/  @P3 FADD.FTZ R103, R112, -R103 ;  /* 0x8000006770673221 */ /* 0x000fe20000010000 */
[--C-:B------:R-:W-:Y:S02]  /*2e20*/  HADD2.F32 R107, -RZ, R17.reuse.H0_H0 ;  /* 0x20000011ff6b7230 */ /* 0x100fe40000004100 */
[--C-:B------:R-:W-:Y:S02]  /*2e30*/  HADD2.F32 R185, -RZ, R18.reuse.H0_H0 ;  /* 0x20000012ffb97230 */ /* 0x100fe40000004100 */
        /* <DEDUP_REMOVED lines=19> */
[----:B------:R-:W-:Y:S01]  /*2f70*/  @P1 FADD.FTZ R190, R121, -R190 ;  /* 0x800000be79be1221 */ /* 0x000fe20000010000 */
[C---:B------:R-:W-:Y:S01]  /*2f80*/  @P1 FFMA.FTZ R182, R108.reuse, R183, R182 ;  /* 0x000000b76cb61223 */ /* 0x040fe200000100b6 */
[C---:B------:R-:W-:Y:S01]  /*2f90*/  @P1 FFMA.FTZ R107, R108.reuse, R105, R107 ;  /* 0x000000696c6b1223 */ /* 0x040fe2000001006b */
[----:B------:R-:W-:Y:S01]  /*2fa0*/  @P1 FFMA.FTZ R105, R123, R110, R181 ;  /* 0x0000006e7b691223 */ /* 0x000fe200000100b5 */
[----:B------:R-:W-:Y:S02]  /*2fb0*/  HADD2.F32 R192, -RZ, R19.H1_H1 ;  /* 0x30000013ffc07230 */ /* 0x000fe40000004100 */
[----:B------:R-:W-:Y:S01]  /*2fc0*/  @P1 FADD.FTZ R183, R125, -R104 ;  /* 0x800000687db71221 */ /* 0x000fe20000010000 */
[----:B------:R-:W-:Y:S01]  /*2fd0*/  @P1 FFMA.FTZ R187, R108, R190, R187 ;  /* 0x000000be6cbb1223 */ /* 0x000fe200000100bb */
[----:B------:R-:W4:Y:S01]  /*2fe0*/  @P2 LDC R196, c[0x0][0x40c] ;  /* 0x00010300ffc42b82 */ /* 0x000f220000000800 */
[----:B------:R-:W-:Y:S01]  /*2ff0*/  @P1 FADD.FTZ R105, R124, -R105 ;  /* 0x800000697c691221 */ /* 0x000fe20000010000 */
[----:B-1----:R-:W-:Y:S01]  /*3000*/  @P2 FMUL.FTZ R103, R102, R103 ;  /* 0x0000006766672220 */ /* 0x002fe20000410000 */
[----:B0-----:R-:W-:Y:S01]  /*3010*/  @P2 FMUL.FTZ R106, R107, R106 ;  /* 0x0000006a6b6a2220 */ /* 0x001fe20000410000 */
[C---:B------:R-:W-:Y:S01]  /*3020*/  @P1 FFMA.FTZ R192, R108.reuse, R183, R192 ;  /* 0x000000b76cc01223 */ /* 0x040fe200000100c0 */
        /* <DEDUP_REMOVED lines=30> */
.L_x_1940:
[----:B------:R-:W-:Y:S05]  /*3210*/  BSYNC.RECONVERGENT B1 ;  /* 0x0000000000017941 */ /* 0x000fea0003800200 */
.L_x_1937:
        /* <DEDUP_REMOVED lines=38> */
[----:B------:R-:W-:Y:S02]  /*3480*/  HADD2.F32 R185, -RZ, R14.H1_H1 ;  /* 0x3000000effb97230 */ /* 0x000fe40000004100 */
[C---:B------:R-:W-:Y:S01]  /*3490*/  @P3 FFMA.FTZ R105, R108.reuse, R103, R105 ;  /* 0x000000676c693223 */ /* 0x040fe20000010069 */
[----:B------:R-:W4:Y:S01]  /*34a0*/  @P2 LDC R191, c[0x0][0x40c] ;  /* 0x00010300ffbf2b82 */ /* 0x000f220000000800 */
[----:B------:R-:W-:Y:S01]  /*34b0*/  @P3 FADD.FTZ R103, R141, -R100 ;  /* 0x800000648d673221 */ /* 0x000fe20000010000 */
[----:B-1----:R-:W-:Y:S01]  /*34c0*/  @P2 FMUL.FTZ R100, R101, R182 ;  /* 0x000000b665642220 */ /* 0x002fe20000410000 */
[----:B------:R-:W-:Y:S01]  /*34d0*/  @P3 FFMA.FTZ R183, R108, R104, R183 ;  /* 0x000000686cb73223 */ /* 0x000fe200000100b7 */
[----:B------:R-:W-:Y:S01]  /*34e0*/  @P3 FADD.FTZ R106, R144, -R189 ;  /* 0x800000bd906a3221 */ /* 0x000fe20000010000 */
[----:B------:R-:W-:Y:S01]  /*34f0*/  @P3 FFMA.FTZ R185, R108, R103, R185 ;  /* 0x000000676cb93223 */ /* 0x000fe200000100b9 */
[----:B------:R-:W-:Y:S01]  /*3500*/  @P3 FFMA.FTZ R104, R146, R110, R181 ;  /* 0x0000006e92683223 */ /* 0x000fe200000100b5 */
[----:B------:R-:W-:Y:S01]  /*3510*/  @P2 F2FP.F16.F32.PACK_AB R103, RZ, R100 ;  /* 0x00000064ff67223e */ /* 0x000fe200000000ff */
[----:B------:R-:W1:Y:S01]  /*3520*/  @P2 LDC R192, c[0x0][0x40c] ;  /* 0x00010300ffc02b82 */ /* 0x000e620000000800 */
[----:B0-----:R-:W-:Y:S01]  /*3530*/  @P2 FMUL.FTZ R100, R105, R184 ;  /* 0x000000b869642220 */ /* 0x001fe20000410000 */
[----:B------:R-:W-:Y:S01]  /*3540*/  @P3 FFMA.FTZ R187, R108, R106, R187 ;  /* 0x0000006a6cbb3223 */ /* 0x000fe200000100bb */
[----:B--2---:R-:W-:Y:S01]  /*3550*/  @P2 FMUL.FTZ R184, R183, R188 ;  /* 0x000000bcb7b82220 */ /* 0x004fe20000410000 */
[----:B------:R-:W-:Y:S01]  /*3560*/  @P3 FADD.FTZ R189, R145, -R104 ;  /* 0x8000006891bd3221 */ /* 0x000fe20000010000 */
[----:B------:R-:W-:-:S02]  /*3570*/  @P2 PRMT R96, R103, 0x7610, R96 ;  /* 0x0000761067602816 */ /* 0x000fc40000000060 */
[----:B------:R-:W-:Y:S01]  /*3580*/  @P2 F2FP.F16.F32.PACK_AB R106, RZ, R100 ;  /* 0x00000064ff6a223e */ /* 0x000fe200000000ff */
[----:B------:R-:W0:Y:S01]  /*3590*/  @P2 LDC R194, c[0x0][0x40c] ;  /* 0x00010300ffc22b82 */ /* 0x000e220000000800 */
[----:B---3--:R-:W-:Y:S01]  /*35a0*/  @P2 FMUL.FTZ R182, R107, R186 ;  /* 0x000000ba6bb62220 */ /* 0x008fe20000410000 */
[----:B------:R-:W-:Y:S01]  /*35b0*/  @P2 F2FP.F16.F32.PACK_AB R184, RZ, R184 ;  /* 0x000000b8ffb8223e */ /* 0x000fe200000000ff */
[----:B------:R-:W-:Y:S01]  /*35c0*/  @P3 FFMA.FTZ R190, R108, R189, R190 ;  /* 0x000000bd6cbe3223 */ /* 0x000fe200000100be */
[----:B------:R-:W-:Y:S02]  /*35d0*/  @P2 PRMT R97, R106, 0x7610, R97 ;  /* 0x000076106a612816 */ /* 0x000fe40000000061 */
[----:B------:R-:W-:Y:S01]  /*35e0*/  @P2 F2FP.F16.F32.PACK_AB R182, RZ, R182 ;  /* 0x000000b6ffb6223e */ /* 0x000fe200000000ff */
[----:B----4-:R-:W-:Y:S01]  /*35f0*/  @P2 FMUL.FTZ R104, R102, R191 ;  /* 0x000000bf66682220 */ /* 0x010fe20000410000 */
[----:B------:R-:W-:Y:S02]  /*3600*/  @P2 PRMT R98, R184, 0x7610, R98 ;  /* 0x00007610b8622816 */ /* 0x000fe40000000062 */
[----:B------:R-:W-:-:S02]  /*3610*/  F2FP.F16.F32.PACK_AB R100, R102, R101 ;  /* 0x000000656664723e */ /* 0x000fc400000000ff */
[----:B------:R-:W-:Y:S02]  /*3620*/  @P2 F2FP.F16.F32.PACK_AB R104, RZ, R104 ;  /* 0x00000068ff68223e */ /* 0x000fe400000000ff */
[----:B------:R-:W-:Y:S01]  /*3630*/  F2FP.F16.F32.PACK_AB R101, R107, R105 ;  /* 0x000000696b65723e */ /* 0x000fe200000000ff */
[C---:B-1----:R-:W-:Y:S01]  /*3640*/  @P2 FMUL.FTZ R186, R185.reuse, R192 ;  /* 0x000000c0b9ba2220 */ /* 0x042fe20000410000 */
[----:B------:R-:W-:Y:S02]  /*3650*/  F2FP.F16.F32.PACK_AB R102, R185, R183 ;  /* 0x000000b7b966723e */ /* 0x000fe400000000ff */
[----:B------:R-:W-:Y:S02]  /*3660*/  @P2 PRMT R96, R96, 0x5410, R104 ;  /* 0x0000541060602816 */ /* 0x000fe40000000068 */
[----:B------:R-:W-:Y:S02]  /*3670*/  @P2 F2FP.F16.F32.PACK_AB R186, RZ, R186 ;  /* 0x000000baffba223e */ /* 0x000fe400000000ff */
[----:B------:R-:W-:Y:S01]  /*3680*/  @P2 PRMT R97, R97, 0x5410, R182 ;  /* 0x0000541061612816 */ /* 0x000fe200000000b6 */
[----:B0-----:R-:W-:Y:S01]  /*3690*/  @P2 FMUL.FTZ R188, R187, R194 ;  /* 0x000000c2bbbc2220 */ /* 0x001fe20000410000 */
[----:B------:R-:W-:-:S02]  /*36a0*/  F2FP.F16.F32.PACK_AB R103, R190, R187 ;  /* 0x000000bbbe67723e */ /* 0x000fc400000000ff */
[----:B------:R-:W-:Y:S02]  /*36b0*/  @P2 PRMT R98, R98, 0x5410, R186 ;  /* 0x0000541062622816 */ /* 0x000fe400000000ba */
[----:B------:R-:W-:-:S04]  /*36c0*/  @P2 F2FP.F16.F32.PACK_AB R188, RZ, R188 ;  /* 0x000000bcffbc223e */ /* 0x000fc800000000ff */
[----:B------:R-:W-:Y:S01]  /*36d0*/  @P2 PRMT R99, R188, 0x7610, R99 ;  /* 0x00007610bc632816 */ /* 0x000fe20000000063 */
[----:B------:R-:W-:Y:S06]  /*36e0*/  @!P2 BRA `(.L_x_1945) ;  /* 0x0000000c0054a947 */ /* 0x000fec0003800000 */
[----:B------:R-:W-:-:S05]  /*36f0*/  FMUL.FTZ R190, R190, UR13 ;  /* 0x0000000dbebe7c20 */ /* 0x000fca0008410000 */
[----:B------:R-:W-:-:S04]  /*3700*/  F2FP.F16.F32.PACK_AB R190, RZ, R190 ;  /* 0x000000beffbe723e */ /* 0x000fc800000000ff */
[----:B------:R-:W-:Y:S01]  /*3710*/  PRMT R99, R99, 0x5410, R190 ;  /* 0x0000541063637816 */ /* 0x000fe200000000be */
[----:B------:R-:W-:Y:S06]  /*3720*/  BRA `(.L_x_1945) ;  /* 0x0000000c00447947 */ /* 0x000fec0003800000 */
.L_x_1944:
        /* <DEDUP_REMOVED lines=66> */
.L_x_1943:
        /* <DEDUP_REMOVED lines=13> */
[----:B------:R-:W-:Y:S01]  /*3c20*/  FFMA.FTZ R189, R143, R110, R181 ;  /* 0x0000006e8fbd7223 */ /* 0x000fe200000100b5 */
[----:B------:R-:W-:Y:S01]  /*3c30*/  FADD.FTZ R187, R141, -R106 ;  /* 0x8000006a8dbb7221 */ /* 0x000fe20000010000 */
[----:B------:R-:W-:-:S02]  /*3c40*/  FSEL R184, R100, RZ, P3 ;  /* 0x000000ff64b87208 */ /* 0x000fc40001800000 */
[----:B------:R-:W-:Y:S01]  /*3c50*/  FSEL R185, R101, RZ, P3 ;  /* 0x000000ff65b97208 */ /* 0x000fe20001800000 */
[----:B------:R-:W2:Y:S01]  /*3c60*/  @P2 LDC R105, c[0x0][0x40c] ;  /* 0x00010300ff692b82 */ /* 0x000ea20000000800 */
[----:B------:R-:W-:Y:S01]  /*3c70*/  FADD.FTZ R189, R144, -R189 ;  /* 0x800000bd90bd7221 */ /* 0x000fe20000010000 */
[----:B------:R-:W-:Y:S02]  /*3c80*/  FMUL.FTZ R106, R108, R187 ;  /* 0x000000bb6c6a7220 */ /* 0x000fe40000410000 */
[----:B0-----:R-:W-:-:S04]  /*3c90*/  @P2 FMUL.FTZ R101, R185, R102 ;  /* 0x00000066b9652220 */ /* 0x001fc80000410000 */
[----:B------:R-:W0:Y:S01]  /*3ca0*/  @P2 LDC R183, c[0x0][0x40c] ;  /* 0x00010300ffb72b82 */ /* 0x000e220000000800 */
[-CC-:B------:R-:W-:Y:S01]  /*3cb0*/  FFMA.FTZ R102, R138, R110.reuse, R181.reuse ;  /* 0x0000006e8a667223 */ /* 0x180fe200000100b5 */
[----:B------:R-:W-:Y:S01]  /*3cc0*/  @P2 F2FP.F16.F32.PACK_AB R104, RZ, R101 ;  /* 0x00000065ff68223e */ /* 0x000fe200000000ff */
[----:B------:R-:W-:Y:S01]  /*3cd0*/  FFMA.FTZ R101, R135, R110, R181 ;  /* 0x0000006e87657223 */ /* 0x000fe200000100b5 */
[----:B-1----:R-:W-:-:S04]  /*3ce0*/  @P2 FMUL.FTZ R100, R184, R103 ;  /* 0x00000067b8642220 */ /* 0x002fc80000410000 */
[----:B------:R-:W1:Y:S01]  /*3cf0*/  @P2 LDC R182, c[0x0][0x40c] ;  /* 0x00010300ffb62b82 */ /* 0x000e620000000800 */
[----:B------:R-:W-:Y:S01]  /*3d00*/  FADD.FTZ R101, R136, -R101 ;  /* 0x8000006588657221 */ /* 0x000fe20000010000 */
[----:B------:R-:W-:-:S03]  /*3d10*/  @P2 F2FP.F16.F32.PACK_AB R103, RZ, R100 ;  /* 0x00000064ff67223e */ /* 0x000fc600000000ff */
[C---:B------:R-:W-:Y:S01]  /*3d20*/  FMUL.FTZ R100, R108.reuse, R101 ;  /* 0x000000656c647220 */ /* 0x040fe20000410000 */
[----:B------:R-:W-:Y:S01]  /*3d30*/  FADD.FTZ R101, R137, -R102 ;  /* 0x8000006689657221 */ /* 0x000fe20000010000 */
[C---:B------:R-:W-:Y:S01]  /*3d40*/  FMUL.FTZ R102, R108.reuse, R107 ;  /* 0x0000006b6c667220 */ /* 0x040fe20000410000 */
[----:B------:R-:W3:Y:S01]  /*3d50*/  @P2 LDC R192, c[0x0][0x40c] ;  /* 0x00010300ffc02b82 */ /* 0x000ee20000000800 */
[----:B------:R-:W-:Y:S01]  /*3d60*/  FMUL.FTZ R107, R108, R189 ;  /* 0x000000bd6c6b7220 */ /* 0x000fe20000410000 */
[----:B------:R-:W-:Y:S01]  /*3d70*/  FSEL R186, R100, RZ, P3 ;  /* 0x000000ff64ba7208 */ /* 0x000fe20001800000 */
[----:B------:R-:W-:Y:S01]  /*3d80*/  FMUL.FTZ R101, R108, R101 ;  /* 0x000000656c657220 */ /* 0x000fe20000410000 */
[----:B------:R-:W-:Y:S02]  /*3d90*/  FSEL R188, R102, RZ, P3 ;  /* 0x000000ff66bc7208 */ /* 0x000fe40001800000 */
[----:B------:R-:W-:Y:S01]  /*3da0*/  FSEL R190, R107, RZ, P3 ;  /* 0x000000ff6bbe7208 */ /* 0x000fe20001800000 */
[----:B--2---:R-:W-:Y:S01]  /*3db0*/  @P2 FMUL.FTZ R100, R186, R105 ;  /* 0x00000069ba642220 */ /* 0x004fe20000410000 */
[----:B------:R-:W2:Y:S01]  /*3dc0*/  @P2 LDC R191, c[0x0][0x40c] ;  /* 0x00010300ffbf2b82 */ /* 0x000ea20000000800 */
[----:B------:R-:W-:Y:S01]  /*3dd0*/  FSEL R187, R101, RZ, P3 ;  /* 0x000000ff65bb7208 */ /* 0x000fe20001800000 */
[----:B0-----:R-:W-:Y:S01]  /*3de0*/  @P2 FMUL.FTZ R101, R188, R183 ;  /* 0x000000b7bc652220 */ /* 0x001fe20000410000 */
[----:B------:R-:W-:-:S02]  /*3df0*/  FSEL R189, R106, RZ, P3 ;  /* 0x000000ff6abd7208 */ /* 0x000fc40001800000 */
[----:B------:R-:W-:Y:S02]  /*3e00*/  @P2 F2FP.F16.F32.PACK_AB R105, RZ, R100 ;  /* 0x00000064ff69223e */ /* 0x000fe400000000ff */
[----:B------:R-:W-:Y:S01]  /*3e10*/  @P2 F2FP.F16.F32.PACK_AB R107, RZ, R101 ;  /* 0x00000065ff6b223e */ /* 0x000fe200000000ff */
[----:B-1----:R-:W-:Y:S01]  /*3e20*/  @P2 FMUL.FTZ R100, R187, R182 ;  /* 0x000000b6bb642220 */ /* 0x002fe20000410000 */
[----:B------:R-:W-:Y:S01]  /*3e30*/  FFMA.FTZ R182, R146, R110, R181 ;  /* 0x0000006e92b67223 */ /* 0x000fe200000100b5 */
[----:B------:R-:W-:Y:S02]  /*3e40*/  @P2 PRMT R96, R103, 0x7610, R96 ;  /* 0x0000761067602816 */ /* 0x000fe40000000060 */
[----:B------:R-:W-:Y:S01]  /*3e50*/  @P2 PRMT R97, R105, 0x7610, R97 ;  /* 0x0000761069612816 */ /* 0x000fe20000000061 */
[----:B------:R-:W-:Y:S01]  /*3e60*/  FADD.FTZ R101, R145, -R182 ;  /* 0x800000b691657221 */ /* 0x000fe20000010000 */
[----:B------:R-:W-:Y:S02]  /*3e70*/  @P2 F2FP.F16.F32.PACK_AB R106, RZ, R100 ;  /* 0x00000064ff6a223e */ /* 0x000fe400000000ff */
[----:B------:R-:W-:Y:S01]  /*3e80*/  F2FP.F16.F32.PACK_AB R100, R185, R184 ;  /* 0x000000b8b964723e */ /* 0x000fe200000000ff */
[----:B---3--:R-:W-:Y:S01]  /*3e90*/  @P2 FMUL.FTZ R102, R189, R192 ;  /* 0x000000c0bd662220 */ /* 0x008fe20000410000 */
[----:B------:R-:W-:Y:S01]  /*3ea0*/  FMUL.FTZ R184, R108, R101 ;  /* 0x000000656cb87220 */ /* 0x000fe20000410000 */
[----:B------:R-:W-:-:S02]  /*3eb0*/  @P2 PRMT R98, R107, 0x7610, R98 ;  /* 0x000076106b622816 */ /* 0x000fc40000000062 */
[----:B------:R-:W-:Y:S02]  /*3ec0*/  F2FP.F16.F32.PACK_AB R101, R187, R186 ;  /* 0x000000babb65723e */ /* 0x000fe400000000ff */
[----:B------:R-:W-:Y:S01]  /*3ed0*/  @P2 F2FP.F16.F32.PACK_AB R182, RZ, R102 ;  /* 0x00000066ffb6223e */ /* 0x000fe200000000ff */
[----:B--2---:R-:W-:Y:S01]  /*3ee0*/  @P2 FMUL.FTZ R183, R190, R191 ;  /* 0x000000bfbeb72220 */ /* 0x004fe20000410000 */
[----:B------:R-:W-:Y:S02]  /*3ef0*/  FSEL R185, R184, RZ, P3 ;  /* 0x000000ffb8b97208 */ /* 0x000fe40001800000 */
[----:B------:R-:W-:Y:S02]  /*3f00*/  F2FP.F16.F32.PACK_AB R102, R189, R188 ;  /* 0x000000bcbd66723e */ /* 0x000fe400000000ff */
[----:B------:R-:W-:Y:S02]  /*3f10*/  @P2 F2FP.F16.F32.PACK_AB R183, RZ, R183 ;  /* 0x000000b7ffb7223e */ /* 0x000fe400000000ff */
[----:B------:R-:W-:-:S02]  /*3f20*/  @P2 PRMT R96, R96, 0x5410, R104 ;  /* 0x0000541060602816 */ /* 0x000fc40000000068 */
[----:B------:R-:W-:Y:S02]  /*3f30*/  @P2 PRMT R97, R97, 0x5410, R106 ;  /* 0x0000541061612816 */ /* 0x000fe4000000006a */
        /* <DEDUP_REMOVED lines=8> */
.L_x_1946:
        /* <DEDUP_REMOVED lines=17> */
[----:B------:R-:W-:Y:S01]  /*40d0*/  @P2 FSEL R183, R183, RZ, P4 ;  /* 0x000000ffb7b72208 */ /* 0x000fe20002000000 */
[----:B------:R-:W-:Y:S01]  /*40e0*/  @P2 FADD.FTZ R185, R141, -R186 ;  /* 0x800000ba8db92221 */ /* 0x000fe20000010000 */
[----:B------:R-:W-:Y:S01]  /*40f0*/  @P2 ISETP.GT.AND P3, PT, R2, RZ, PT ;  /* 0x000000ff0200220c */ /* 0x000fe20003f64270 */
[----:B------:R-:W-:Y:S01]  /*4100*/  FFMA.FTZ R192, R146, R110, R181 ;  /* 0x0000006e92c07223 */ /* 0x000fe200000100b5 */
[----:B------:R-:W-:Y:S01]  /*4110*/  @P2 ISETP.GT.AND P6, PT, R2, RZ, PT ;  /* 0x000000ff0200220c */ /* 0x000fe20003fc4270 */
[----:B------:R-:W-:Y:S01]  /*4120*/  @P2 FMUL.FTZ R185, R108, R185 ;  /* 0x000000b96cb92220 */ /* 0x000fe20000410000 */
[----:B------:R-:W-:Y:S01]  /*4130*/  @P2 FSEL R107, R107, RZ, P3 ;  /* 0x000000ff6b6b2208 */ /* 0x000fe20001800000 */
[----:B0-----:R-:W-:Y:S01]  /*4140*/  @P2 FMUL.FTZ R105, R105, R104 ;  /* 0x0000006869692220 */ /* 0x001fe20000410000 */
[----:B------:R-:W0:Y:S01]  /*4150*/  @P2 LDC R190, c[0x0][0x40c] ;  /* 0x00010300ffbe2b82 */ /* 0x000e220000000800 */
[----:B------:R-:W-:Y:S01]  /*4160*/  @P2 FADD.FTZ R187, R144, -R187 ;  /* 0x800000bb90bb2221 */ /* 0x000fe20000010000 */
[----:B------:R-:W-:Y:S01]  /*4170*/  @P2 FADD.FTZ R189, R145, -R192 ;  /* 0x800000c091bd2221 */ /* 0x000fe20000010000 */
[----:B------:R-:W-:-:S02]  /*4180*/  @P2 FSEL R185, R185, RZ, P6 ;  /* 0x000000ffb9b92208 */ /* 0x000fc40003000000 */
[----:B------:R-:W-:Y:S01]  /*4190*/  @P2 F2FP.F16.F32.PACK_AB R105, RZ, R105 ;  /* 0x00000069ff69223e */ /* 0x000fe200000000ff */
[----:B------:R-:W-:Y:S01]  /*41a0*/  @P2 FMUL.FTZ R187, R108, R187 ;  /* 0x000000bb6cbb2220 */ /* 0x000fe20000410000 */
[----:B-1----:R-:W-:Y:S01]  /*41b0*/  @P2 FMUL.FTZ R183, R183, R184 ;  /* 0x000000b8b7b72220 */ /* 0x002fe20000410000 */
[----:B------:R-:W1:Y:S01]  /*41c0*/  @P2 LDC R106, c[0x0][0x40c] ;  /* 0x00010300ff6a2b82 */ /* 0x000e620000000800 */
[----:B------:R-:W-:Y:S01]  /*41d0*/  @P2 PRMT R97, R105, 0x7610, R97 ;  /* 0x0000761069612816 */ /* 0x000fe20000000061 */
[----:B------:R-:W-:Y:S01]  /*41e0*/  FFMA.FTZ R105, R127, R110, R181 ;  /* 0x0000006e7f697223 */ /* 0x000fe200000100b5 */
[----:B------:R-:W-:Y:S01]  /*41f0*/  @P2 ISETP.GT.AND P3, PT, R2, RZ, PT ;  /* 0x000000ff0200220c */ /* 0x000fe20003f64270 */
[----:B------:R-:W-:Y:S01]  /*4200*/  @P2 FMUL.FTZ R189, R108, R189 ;  /* 0x000000bd6cbd2220 */ /* 0x000fe20000410000 */
[----:B------:R-:W-:Y:S01]  /*4210*/  @P2 ISETP.GT.AND P6, PT, R2, RZ, PT ;  /* 0x000000ff0200220c */ /* 0x000fe20003fc4270 */
[----:B------:R-:W-:Y:S01]  /*4220*/  @P2 FADD.FTZ R105, R132, -R105 ;  /* 0x8000006984692221 */ /* 0x000fe20000010000 */
[----:B--2---:R-:W-:Y:S01]  /*4230*/  @P2 FMUL.FTZ R104, R107, R182 ;  /* 0x000000b66b682220 */ /* 0x004fe20000410000 */
[----:B------:R-:W2:Y:S01]  /*4240*/  @P2 LDC R188, c[0x0][0x40c] ;  /* 0x00010300ffbc2b82 */ /* 0x000ea20000000800 */
[----:B------:R-:W-:Y:S01]  /*4250*/  FFMA.FTZ R182, R134, R110, R181 ;  /* 0x0000006e86b67223 */ /* 0x000fe200000100b5 */
[----:B------:R-:W-:Y:S01]  /*4260*/  @P2 FMUL.FTZ R105, R108, R105 ;  /* 0x000000696c692220 */ /* 0x000fe20000410000 */
[----:B------:R-:W-:-:S02]  /*4270*/  @P2 ISETP.GT.AND P4, PT, R2, RZ, PT ;  /* 0x000000ff0200220c */ /* 0x000fc40003f84270 */
        /* <DEDUP_REMOVED lines=11> */
[----:B------:R-:W-:-:S02]  /*4330*/  @P2 F2FP.F16.F32.PACK_AB R183, RZ, R183 ;  /* 0x000000b7ffb7223e */ /* 0x000fc400000000ff */
[----:B------:R-:W-:Y:S02]  /*4340*/  @P2 F2FP.F16.F32.PACK_AB R187, RZ, R187 ;  /* 0x000000bbffbb223e */ /* 0x000fe400000000ff */
[----:B------:R-:W-:Y:S01]  /*4350*/  @P2 F2FP.F16.F32.PACK_AB R105, RZ, R105 ;  /* 0x00000069ff69223e */ /* 0x000fe200000000ff */
[----:B--2---:R-:W-:Y:S01]  /*4360*/  @P2 FMUL.FTZ R185, R185, R188 ;  /* 0x000000bcb9b92220 */ /* 0x004fe20000410000 */
[----:B------:R-:W-:Y:S02]  /*4370*/  @P2 F2FP.F16.F32.PACK_AB R104, RZ, R104 ;  /* 0x00000068ff68223e */ /* 0x000fe400000000ff */
[----:B------:R-:W-:Y:S02]  /*4380*/  @P2 PRMT R98, R183, 0x7610, R98 ;  /* 0x00007610b7622816 */ /* 0x000fe40000000062 */
[----:B------:R-:W-:Y:S02]  /*4390*/  @P2 F2FP.F16.F32.PACK_AB R185, RZ, R185 ;  /* 0x000000b9ffb9223e */ /* 0x000fe400000000ff */
[----:B------:R-:W-:Y:S01]  /*43a0*/  @P2 PRMT R99, R187, 0x7610, R99 ;  /* 0x00007610bb632816 */ /* 0x000fe20000000063 */
[----:B---3--:R-:W-:Y:S01]  /*43b0*/  @P2 FMUL.FTZ R189, R189, R194 ;  /* 0x000000c2bdbd2220 */ /* 0x008fe20000410000 */
[----:B------:R-:W-:-:S02]  /*43c0*/  @P2 PRMT R96, R105, 0x7610, R96 ;  /* 0x0000761069602816 */ /* 0x000fc40000000060 */
[----:B------:R-:W-:Y:S02]  /*43d0*/  @P2 PRMT R97, R97, 0x5410, R104 ;  /* 0x0000541061612816 */ /* 0x000fe40000000068 */
[----:B------:R-:W-:Y:S02]  /*43e0*/  @P2 F2FP.F16.F32.PACK_AB R189, RZ, R189 ;  /* 0x000000bdffbd223e */ /* 0x000fe400000000ff */
[----:B------:R-:W-:Y:S01]  /*43f0*/  @P2 PRMT R98, R98, 0x5410, R185 ;  /* 0x0000541062622816 */ /* 0x000fe200000000b9 */
[----:B0-----:R-:W-:Y:S01]  /*4400*/  @P2 FMUL.FTZ R107, R107, R184 ;  /* 0x000000b86b6b2220 */ /* 0x001fe20000410000 */
[----:B------:R-:W-:-:S04]  /*4410*/  @P2 PRMT R99, R99, 0x5410, R189 ;  /* 0x0000541063632816 */ /* 0x000fc800000000bd */
[----:B------:R-:W-:-:S04]  /*4420*/  @P2 F2FP.F16.F32.PACK_AB R107, RZ, R107 ;  /* 0x0000006bff6b223e */ /* 0x000fc800000000ff */
[----:B------:R-:W-:-:S07]  /*4430*/  @P2 PRMT R96, R96, 0x5410, R107 ;  /* 0x0000541060602816 */ /* 0x000fce000000006b */
.L_x_1945:
[----:B------:R-:W-:Y:S05]  /*4440*/  BSYNC.RECONVERGENT B1 ;  /* 0x0000000000017941 */ /* 0x000fea0003800200 */
.L_x_1942:
        /* <DEDUP_REMOVED lines=81> */
.L_x_1949:
        /* <DEDUP_REMOVED lines=66> */
.L_x_1948:
        /* <DEDUP_REMOVED lines=71> */
.L_x_1951:
        /* <DEDUP_REMOVED lines=72> */
.L_x_1950:
[----:B------:R-:W-:Y:S05]  /*5670*/  BSYNC.RECONVERGENT B1 ;  /* 0x0000000000017941 */ /* 0x000fea0003800200 */
.L_x_1947:
        /* <DEDUP_REMOVED lines=13> */
[----:B0-----:R-:W-:Y:S02]  /*5750*/  HADD2.F32 R101, -RZ, R4.H0_H0 ;  /* 0x20000004ff657230 */ /* 0x001fe40000004100 */
[--C-:B------:R-:W-:Y:S02]  /*5760*/  HADD2.F32 R102, -RZ, R5.reuse.H1_H1 ;  /* 0x30000005ff667230 */ /* 0x100fe40000004100 */
[----:B------:R-:W-:Y:S02]  /*5770*/  HADD2.F32 R185, -RZ, R6.H0_H0 ;  /* 0x20000006ffb97230 */ /* 0x000fe40000004100 */
[----:B------:R-:W-:Y:S01]  /*5780*/  HADD2.F32 R107, -RZ, R5.H0_H0 ;  /* 0x20000005ff6b7230 */ /* 0x000fe20000004100 */
[----:B------:R-:W0:Y:S01]  /*5790*/  @P2 LDC R186, c[0x0][0x40c] ;  /* 0x00010300ffba2b82 */ /* 0x000e220000000800 */
[----:B------:R-:W-:-:S03]  /*57a0*/  HADD2.F32 R184, -RZ, R7.H1_H1 ;  /* 0x30000007ffb87230 */ /* 0x000fc60000004100 */
        /* <DEDUP_REMOVED lines=14> */
[----:B------:R-:W-:-:S02]  /*5890*/  HADD2.F32 R103, -RZ, R4.H1_H1 ;  /* 0x30000004ff677230 */ /* 0x000fc40000004100 */
[----:B------:R-:W-:Y:S01]  /*58a0*/  @P0 FADD.FTZ R2, R168, -R183 ;  /* 0x800000b7a8020221 */ /* 0x000fe20000010000 */
[----:B------:R-:W3:Y:S01]  /*58b0*/  @P2 LDC R110, c[0x0][0x40c] ;  /* 0x00010300ff6e2b82 */ /* 0x000ee20000000800 */
[C---:B------:R-:W-:Y:S01]  /*58c0*/  @P0 FFMA.FTZ R102, R108.reuse, R181, R102 ;  /* 0x000000b56c660223 */ /* 0x040fe20000010066 */
[C---:B------:R-:W-:Y:S01]  /*58d0*/  @P0 FFMA.FTZ R185, R108.reuse, R100, R185 ;  /* 0x000000646cb90223 */ /* 0x040fe200000100b9 */
[----:B------:R-:W-:Y:S01]  /*58e0*/  @P0 FFMA.FTZ R103, R108, R105, R103 ;  /* 0x000000696c670223 */ /* 0x000fe20000010067 */
[----:B------:R-:W-:Y:S02]  /*58f0*/  HADD2.F32 R181, -RZ, R6.H1_H1 ;  /* 0x30000006ffb57230 */ /* 0x000fe40000004100 */
[----:B------:R-:W-:Y:S01]  /*5900*/  @P0 FADD.FTZ R104, R169, -R104 ;  /* 0x80000068a9680221 */ /* 0x000fe20000010000 */
[----:B------:R-:W-:Y:S02]  /*5910*/  HADD2.F32 R183, -RZ, R7.H0_H0 ;  /* 0x20000007ffb77230 */ /* 0x000fe40000004100 */
[----:B------:R-:W-:Y:S01]  /*5920*/  @P0 FADD.FTZ R105, R165, -R106 ;  /* 0x8000006aa5690221 */ /* 0x000fe20000010000 */
[----:B------:R-:W4:Y:S01]  /*5930*/  @P2 LDC R191, c[0x0][0x40c] ;  /* 0x00010300ffbf2b82 */ /* 0x000f220000000800 */
[----:B-1----:R-:W-:Y:S01]  /*5940*/  @P2 FMUL.FTZ R100, R103, R182 ;  /* 0x000000b667642220 */ /* 0x002fe20000410000 */
[----:B------:R-:W-:Y:S01]  /*5950*/  @P0 FADD.FTZ R106, R178, -R189 ;  /* 0x800000bdb26a0221 */ /* 0x000fe20000010000 */
[C---:B------:R-:W-:Y:S01]  /*5960*/  @P0 FFMA.FTZ R107, R108.reuse, R2, R107 ;  /* 0x000000026c6b0223 */ /* 0x040fe2000001006b */
[C---:B------:R-:W-:Y:S01]  /*5970*/  @P0 FFMA.FTZ R181, R108.reuse, R104, R181 ;  /* 0x000000686cb50223 */ /* 0x040fe200000100b5 */
[C---:B------:R-:W-:Y:S01]  /*5980*/  @P0 FFMA.FTZ R184, R108.reuse, R105, R184 ;  /* 0x000000696cb80223 */ /* 0x040fe200000100b8 */
[----:B------:R-:W-:Y:S01]  /*5990*/  @P0 FFMA.FTZ R183, R108, R106, R183 ;  /* 0x0000006a6cb70223 */ /* 0x000fe200000100b7 */
[----:B------:R-:W-:Y:S01]  /*59a0*/  @P2 F2FP.F16.F32.PACK_AB R104, RZ, R100 ;  /* 0x00000064ff68223e */ /* 0x000fe200000000ff */
[----:B------:R-:W1:Y:S01]  /*59b0*/  @P2 LDC R190, c[0x0][0x40c] ;  /* 0x00010300ffbe2b82 */ /* 0x000e620000000800 */
[----:B0-----:R-:W-:Y:S01]  /*59c0*/  @P2 FMUL.FTZ R100, R107, R186 ;  /* 0x000000ba6b642220 */ /* 0x001fe20000410000 */
[----:B--2---:R-:W-:-:S04]  /*59d0*/  @P2 FMUL.FTZ R108, R185, R188 ;  /* 0x000000bcb96c2220 */ /* 0x004fc80000410000 */
[----:B------:R-:W-:Y:S02]  /*59e0*/  @P2 F2FP.F16.F32.PACK_AB R105, RZ, R100 ;  /* 0x00000064ff69223e */ /* 0x000fe400000000ff */
[----:B------:R-:W0:Y:S01]  /*59f0*/  @P2 LDC R192, c[0x0][0x40c] ;  /* 0x00010300ffc02b82 */ /* 0x000e220000000800 */
[----:B---3--:R-:W-:Y:S01]  /*5a00*/  @P2 FMUL.FTZ R2, R101, R110 ;  /* 0x0000006e65022220 */ /* 0x008fe20000410000 */
[----:B------:R-:W-:Y:S02]  /*5a10*/  @P2 F2FP.F16.F32.PACK_AB R108, RZ, R108 ;  /* 0x0000006cff6c223e */ /* 0x000fe400000000ff */
[----:B------:R-:W-:Y:S02]  /*5a20*/  @P2 PRMT R97, R105, 0x7610, R97 ;  /* 0x0000761069612816 */ /* 0x000fe40000000061 */
[----:B------:R-:W-:Y:S01]  /*5a30*/  @P2 F2FP.F16.F32.PACK_AB R2, RZ, R2 ;  /* 0x00000002ff02223e */ /* 0x000fe200000000ff */
[----:B----4-:R-:W-:Y:S01]  /*5a40*/  @P2 FMUL.FTZ R106, R102, R191 ;  /* 0x000000bf666a2220 */ /* 0x010fe20000410000 */
[----:B------:R-:W-:-:S02]  /*5a50*/  @P2 PRMT R98, R108, 0x7610, R98 ;  /* 0x000076106c622816 */ /* 0x000fc40000000062 */
[----:B------:R-:W-:Y:S02]  /*5a60*/  @P2 PRMT R96, R2, 0x7610, R96 ;  /* 0x0000761002602816 */ /* 0x000fe40000000060 */
[----:B------:R-:W-:Y:S02]  /*5a70*/  @P2 F2FP.F16.F32.PACK_AB R106, RZ, R106 ;  /* 0x0000006aff6a223e */ /* 0x000fe400000000ff */
[----:B------:R-:W-:Y:S01]  /*5a80*/  F2FP.F16.F32.PACK_AB R100, R103, R101 ;  /* 0x000000656764723e */ /* 0x000fe200000000ff */
[C---:B-1----:R-:W-:Y:S01]  /*5a90*/  @P2 FMUL.FTZ R110, R181.reuse, R190 ;  /* 0x000000beb56e2220 */ /* 0x042fe20000410000 */
[----:B------:R-:W-:Y:S02]  /*5aa0*/  F2FP.F16.F32.PACK_AB R101, R102, R107 ;  /* 0x0000006b6665723e */ /* 0x000fe400000000ff */
[----:B------:R-:W-:Y:S02]  /*5ab0*/  F2FP.F16.F32.PACK_AB R102, R181, R185 ;  /* 0x000000b9b566723e */ /* 0x000fe400000000ff */
[----:B------:R-:W-:-:S02]  /*5ac0*/  @P2 F2FP.F16.F32.PACK_AB R110, RZ, R110 ;  /* 0x0000006eff6e223e */ /* 0x000fc400000000ff */
[----:B------:R-:W-:Y:S01]  /*5ad0*/  @P2 PRMT R96, R96, 0x5410, R104 ;  /* 0x0000541060602816 */ /* 0x000fe20000000068 */
[----:B0-----:R-:W-:Y:S01]  /*5ae0*/  @P2 FMUL.FTZ R182, R183, R192 ;  /* 0x000000c0b7b62220 */ /* 0x001fe20000410000 */
[----:B------:R-:W-:Y:S02]  /*5af0*/  @P2 PRMT R97, R97, 0x5410, R106 ;  /* 0x0000541061612816 */ /* 0x000fe4000000006a */
        /* <DEDUP_REMOVED lines=9> */
.L_x_1954:
[----:B------:R-:W-:Y:S01]  /*5b90*/  ISETP.GT.AND P0, PT, R2, RZ, PT ;  /* 0x000000ff0200720c */ /* 0x000fe20003f04270 */
[----:B0-----:R-:W0:Y:S01]  /*5ba0*/  @P2 LDC R104, c[0x0][0x40c] ;  /* 0x00010300ff682b82 */ /* 0x001e220000000800 */
[----:B------:R-:W-:Y:S02]  /*5bb0*/  HADD2.F32 R105, -RZ, R4.H0_H0 ;  /* 0x20000004ff697230 */ /* 0x000fe40000004100 */
[----:B------:R-:W-:Y:S02]  /*5bc0*/  HADD2.F32 R185, -RZ, R5.H1_H1 ;  /* 0x30000005ffb97230 */ /* 0x000fe40000004100 */
[----:B------:R-:W-:Y:S02]  /*5bd0*/  HADD2.F32 R189, -RZ, R6.H1_H1 ;  /* 0x30000006ffbd7230 */ /* 0x000fe40000004100 */
[----:B------:R-:W-:Y:S01]  /*5be0*/  HADD2.F32 R191, -RZ, R7.H0_H0 ;  /* 0x20000007ffbf7230 */ /* 0x000fe20000004100 */
[----:B------:R-:W1:Y:S04]  /*5bf0*/  @P2 LDC R182, c[0x0][0x40c] ;  /* 0x00010300ffb62b82 */ /* 0x000e680000000800 */
[-CC-:B------:R-:W-:Y:S01]  /*5c00*/  @P0 FFMA.FTZ R107, R163, R110.reuse, R181.reuse ;  /* 0x0000006ea36b0223 */ /* 0x180fe200000100b5 */
[-CC-:B------:R-:W-:Y:S01]  /*5c10*/  @P0 FFMA.FTZ R183, R172, R110.reuse, R181.reuse ;  /* 0x0000006eacb70223 */ /* 0x180fe200000100b5 */
[-CC-:B------:R-:W-:Y:S01]  /*5c20*/  @P0 FFMA.FTZ R187, R179, R110.reuse, R181.reuse ;  /* 0x0000006eb3bb0223 */ /* 0x180fe200000100b5 */
[----:B------:R-:W-:Y:S01]  /*5c30*/  @P0 FFMA.FTZ R193, R171, R110, R181 ;  /* 0x0000006eabc10223 */ /* 0x000fe200000100b5 */
[----:B------:R-:W-:Y:S01]  /*5c40*/  @P0 FADD.FTZ R2, R164, -R107 ;  /* 0x8000006ba4020221 */ /* 0x000fe20000010000 */
[----:B------:R-:W-:-:S02]  /*5c50*/  HADD2.F32 R107, -RZ, R4.H1_H1 ;  /* 0x30000004ff6b7230 */ /* 0x000fc40000004100 */
[----:B------:R-:W-:Y:S01]  /*5c60*/  @P0 FADD.FTZ R106, R170, -R183 ;  /* 0x800000b7aa6a0221 */ /* 0x000fe20000010000 */
[----:B------:R-:W2:Y:S01]  /*5c70*/  @P2 LDC R184, c[0x0][0x40c] ;  /* 0x00010300ffb82b82 */ /* 0x000ea20000000800 */
[C---:B------:R-:W-:Y:S01]  /*5c80*/  @P0 FFMA.FTZ R105, R108.reuse, R2, R105 ;  /* 0x000000026c690223 */ /* 0x040fe20000010069 */
[----:B------:R-:W-:Y:S02]  /*5c90*/  HADD2.F32 R183, -RZ, R5.H0_H0 ;  /* 0x20000005ffb77230 */ /* 0x000fe40000004100 */
[----:B------:R-:W-:Y:S01]  /*5ca0*/  @P0 FFMA.FTZ R107, R108, R106, R107 ;  /* 0x0000006a6c6b0223 */ /* 0x000fe2000001006b */
[----:B------:R-:W-:Y:S01]  /*5cb0*/  @P0 FADD.FTZ R187, R168, -R187 ;  /* 0x800000bba8bb0221 */ /* 0x000fe20000010000 */
[----:B0-----:R-:W-:Y:S01]  /*5cc0*/  @P2 FMUL.FTZ R105, R105, R104 ;  /* 0x0000006869692220 */ /* 0x001fe20000410000 */
[-CC-:B------:R-:W-:Y:S01]  /*5cd0*/  @P0 FFMA.FTZ R104, R174, R110.reuse, R181.reuse ;  /* 0x0000006eae680223 */ /* 0x180fe200000100b5 */
[----:B------:R-:W-:Y:S01]  /*5ce0*/  @P0 FFMA.FTZ R195, R167, R110, R181 ;  /* 0x0000006ea7c30223 */ /* 0x000fe200000100b5 */
[----:B------:R-:W0:Y:S01]  /*5cf0*/  @P2 LDC R2, c[0x0][0x40c] ;  /* 0x00010300ff022b82 */ /* 0x000e220000000800 */
[----:B------:R-:W-:Y:S01]  /*5d00*/  @P0 FFMA.FTZ R183, R108, R187, R183 ;  /* 0x000000bb6cb70223 */ /* 0x000fe200000100b7 */
[----:B------:R-:W-:Y:S01]  /*5d10*/  @P0 FADD.FTZ R104, R175, -R104 ;  /* 0x80000068af680221 */ /* 0x000fe20000010000 */
[----:B------:R-:W-:-:S02]  /*5d20*/  HADD2.F32 R187, -RZ, R6.H0_H0 ;  /* 0x20000006ffbb7230 */ /* 0x000fc40000004100 */
[----:B------:R-:W-:Y:S01]  /*5d30*/  @P0 FADD.FTZ R193, R166, -R193 ;  /* 0x800000c1a6c10221 */ /* 0x000fe20000010000 */
        /* <DEDUP_REMOVED lines=9> */
[----:B------:R-:W-:Y:S01]  /*5dd0*/  @P2 F2FP.F16.F32.PACK_AB R107, RZ, R107 ;  /* 0x0000006bff6b223e */ /* 0x000fe200000000ff */
[----:B------:R-:W-:Y:S01]  /*5de0*/  @P0 FFMA.FTZ R189, R108, R104, R189 ;  /* 0x000000686cbd0223 */ /* 0x000fe200000100bd */
[----:B------:R-:W3:Y:S01]  /*5df0*/  @P2 LDC R186, c[0x0][0x40c] ;  /* 0x00010300ffba2b82 */ /* 0x000ee20000000800 */
[----:B--2---:R-:W-:Y:S01]  /*5e00*/  @P2 FMUL.FTZ R187, R187, R184 ;  /* 0x000000b8bbbb2220 */ /* 0x004fe20000410000 */
[----:B------:R-:W-:-:S04]  /*5e10*/  @P2 PRMT R96, R105, 0x7610, R96 ;  /* 0x0000761069602816 */ /* 0x000fc80000000060 */
[----:B------:R-:W-:Y:S02]  /*5e20*/  @P2 F2FP.F16.F32.PACK_AB R187, RZ, R187 ;  /* 0x000000bbffbb223e */ /* 0x000fe400000000ff */
[----:B------:R-:W2:Y:S01]  /*5e30*/  @P2 LDC R188, c[0x0][0x40c] ;  /* 0x00010300ffbc2b82 */ /* 0x000ea20000000800 */
[----:B0-----:R-:W-:Y:S01]  /*5e40*/  @P2 FMUL.FTZ R183, R183, R2 ;  /* 0x00000002b7b72220 */ /* 0x001fe20000410000 */
[----:B------:R-:W-:Y:S02]  /*5e50*/  @P2 PRMT R98, R187, 0x7610, R98 ;  /* 0x00007610bb622816 */ /* 0x000fe40000000062 */
[----:B------:R-:W-:Y:S02]  /*5e60*/  @P2 PRMT R96, R96, 0x5410, R107 ;  /* 0x0000541060602816 */ /* 0x000fe4000000006b */
        /* <DEDUP_REMOVED lines=20> */
.L_x_1953:
[----:B------:R-:W-:Y:S05]  /*5fb0*/  @!P1 BRA `(.L_x_1956) ;  /* 0x0000000400189947 */ /* 0x000fea0003800000 */
[----:B0-----:R-:W0:Y:S01]  /*5fc0*/  @P2 LDC R105, c[0x0][0x40c] ;  /* 0x00010300ff692b82 */ /* 0x001e220000000800 */
[-CC-:B------:R-:W-:Y:S01]  /*5fd0*/  FFMA.FTZ R103, R172, R110.reuse, R181.reuse ;  /* 0x0000006eac677223 */ /* 0x180fe200000100b5 */
[-CC-:B------:R-:W-:Y:S01]  /*5fe0*/  FFMA.FTZ R101, R163, R110.reuse, R181.reuse ;  /* 0x0000006ea3657223 */ /* 0x180fe200000100b5 */
[-CC-:B------:R-:W-:Y:S01]  /*5ff0*/  FFMA.FTZ R107, R179, R110.reuse, R181.reuse ;  /* 0x0000006eb36b7223 */ /* 0x180fe200000100b5 */
[-C--:B------:R-:W-:Y:S01]  /*6000*/  FFMA.FTZ R185, R171, R110.reuse, R181 ;  /* 0x0000006eabb97223 */ /* 0x080fe200000100b5 */
[----:B------:R-:W-:Y:S01]  /*6010*/  FADD.FTZ R103, R170, -R103 ;  /* 0x80000067aa677221 */ /* 0x000fe20000010000 */
[----:B------:R-:W-:Y:S01]  /*6020*/  ISETP.GT.AND P0, PT, R2, RZ, PT ;  /* 0x000000ff0200720c */ /* 0x000fe20003f04270 */
[-CC-:B------:R-:W-:Y:S01]  /*6030*/  FFMA.FTZ R2, R174, R110.reuse, R181.reuse ;  /* 0x0000006eae027223 */ /* 0x180fe200000100b5 */
[----:B------:R-:W1:Y:S01]  /*6040*/  @P2 LDC R106, c[0x0][0x40c] ;  /* 0x00010300ff6a2b82 */ /* 0x000e620000000800 */
[----:B------:R-:W-:Y:S01]  /*6050*/  FMUL.FTZ R100, R108, R103 ;  /* 0x000000676c647220 */ /* 0x000fe20000410000 */
[-CC-:B------:R-:W-:Y:S01]  /*6060*/  FFMA.FTZ R102, R176, R110.reuse, R181.reuse ;  /* 0x0000006eb0667223 */ /* 0x180fe200000100b5 */
[-C--:B------:R-:W-:Y:S01]  /*6070*/  FFMA.FTZ R104, R180, R110.reuse, R181 ;  /* 0x0000006eb4687223 */ /* 0x080fe200000100b5 */
[----:B------:R-:W-:Y:S01]  /*6080*/  FADD.FTZ R101, R164, -R101 ;  /* 0x80000065a4657221 */ /* 0x000fe20000010000 */
[----:B------:R-:W-:Y:S01]  /*6090*/  FFMA.FTZ R181, R167, R110, R181 ;  /* 0x0000006ea7b57223 */ /* 0x000fe200000100b5 */
[----:B------:R-:W-:Y:S01]  /*60a0*/  FADD.FTZ R107, R168, -R107 ;  /* 0x8000006ba86b7221 */ /* 0x000fe20000010000 */
[----:B------:R-:W-:Y:S01]  /*60b0*/  FADD.FTZ R185, R166, -R185 ;  /* 0x800000b9a6b97221 */ /* 0x000fe20000010000 */
[----:B------:R-:W2:Y:S01]  /*60c0*/  @P2 LDC R188, c[0x0][0x40c] ;  /* 0x00010300ffbc2b82 */ /* 0x000ea20000000800 */
[----:B------:R-:W-:Y:S01]  /*60d0*/  FSEL R182, R100, RZ, P0 ;  /* 0x000000ff64b67208 */ /* 0x000fe20000000000 */
[----:B------:R-:W-:Y:S01]  /*60e0*/  FADD.FTZ R183, R175, -R2 ;  /* 0x80000002afb77221 */ /* 0x000fe20000010000 */
[----:B------:R-:W-:Y:S01]  /*60f0*/  FMUL.FTZ R2, R108, R101 ;  /* 0x000000656c027220 */ /* 0x000fe20000410000 */
[----:B------:R-:W-:Y:S01]  /*6100*/  FADD.FTZ R103, R169, -R102 ;  /* 0x80000066a9677221 */ /* 0x000fe20000010000 */
[----:B------:R-:W-:Y:S01]  /*6110*/  FADD.FTZ R193, R165, -R104 ;  /* 0x80000068a5c17221 */ /* 0x000fe20000010000 */
[----:B------:R-:W-:Y:S01]  /*6120*/  FADD.FTZ R187, R178, -R181 ;  /* 0x800000b5b2bb7221 */ /* 0x000fe20000010000 */
[C---:B------:R-:W-:Y:S01]  /*6130*/  FMUL.FTZ R101, R108.reuse, R107 ;  /* 0x0000006b6c657220 */ /* 0x040fe20000410000 */
[----:B------:R-:W3:Y:S01]  /*6140*/  @P2 LDC R190, c[0x0][0x40c] ;  /* 0x00010300ffbe2b82 */ /* 0x000ee20000000800 */
[----:B------:R-:W-:Y:S01]  /*6150*/  FMUL.FTZ R104, R108, R185 ;  /* 0x000000b96c687220 */ /* 0x000fe20000410000 */
[----:B0-----:R-:W-:Y:S01]  /*6160*/  @P2 FMUL.FTZ R100, R182, R105 ;  /* 0x00000069b6642220 */ /* 0x001fe20000410000 */
[C---:B------:R-:W-:Y:S01]  /*6170*/  FMUL.FTZ R102, R108.reuse, R183 ;  /* 0x000000b76c667220 */ /* 0x040fe20000410000 */
[C---:B------:R-:W-:Y:S01]  /*6180*/  FMUL.FTZ R105, R108.reuse, R103 ;  /* 0x000000676c697220 */ /* 0x040fe20000410000 */
[----:B------:R-:W-:Y:S01]  /*6190*/  FMUL.FTZ R110, R108, R193 ;  /* 0x000000c16c6e7220 */ /* 0x000fe20000410000 */
[----:B------:R-:W-:Y:S01]  /*61a0*/  FSEL R181, R2, RZ, P0 ;  /* 0x000000ff02b57208 */ /* 0x000fe20000000000 */
[----:B------:R-:W-:Y:S01]  /*61b0*/  FMUL.FTZ R108, R108, R187 ;  /* 0x000000bb6c6c7220 */ /* 0x000fe20000410000 */
[----:B------:R-:W0:Y:S01]  /*61c0*/  @P2 LDC R189, c[0x0][0x40c] ;  /* 0x00010300ffbd2b82 */ /* 0x000e220000000800 */
[----:B------:R-:W-:-:S02]  /*61d0*/  FSEL R183, R101, RZ, P0 ;  /* 0x000000ff65b77208 */ /* 0x000fc40000000000 */
[----:B------:R-:W-:Y:S01]  /*61e0*/  FSEL R185, R104, RZ, P0 ;  /* 0x000000ff68b97208 */ /* 0x000fe20000000000 */
[----:B-1----:R-:W-:Y:S01]  /*61f0*/  @P2 FMUL.FTZ R2, R181, R106 ;  /* 0x0000006ab5022220 */ /* 0x002fe20000410000 */
[----:B------:R-:W-:Y:S02]  /*6200*/  @P2 F2FP.F16.F32.PACK_AB R103, RZ, R100 ;  /* 0x00000064ff67223e */ /* 0x000fe400000000ff */
[----:B------:R-:W-:Y:S01]  /*6210*/  FSEL R184, R102, RZ, P0 ;  /* 0x000000ff66b87208 */ /* 0x000fe20000000000 */
[----:B------:R-:W1:Y:S01]  /*6220*/  @P2 LDC R191, c[0x0][0x40c] ;  /* 0x00010300ffbf2b82 */ /* 0x000e620000000800 */
[----:B------:R-:W-:Y:S01]  /*6230*/  FSEL R186, R105, RZ, P0 ;  /* 0x000000ff69ba7208 */ /* 0x000fe20000000000 */
[----:B--2---:R-:W-:Y:S01]  /*6240*/  @P2 FMUL.FTZ R100, R183, R188 ;  /* 0x000000bcb7642220 */ /* 0x004fe20000410000 */
[----:B------:R-:W-:Y:S02]  /*6250*/  FSEL R187, R108, RZ, P0 ;  /* 0x000000ff6cbb7208 */ /* 0x000fe40000000000 */
[----:B------:R-:W-:-:S02]  /*6260*/  @P2 F2FP.F16.F32.PACK_AB R2, RZ, R2 ;  /* 0x00000002ff02223e */ /* 0x000fc400000000ff */
[----:B------:R-:W-:Y:S01]  /*6270*/  @P2 F2FP.F16.F32.PACK_AB R104, RZ, R100 ;  /* 0x00000064ff68223e */ /* 0x000fe200000000ff */
[----:B------:R-:W2:Y:S01]  /*6280*/  @P2 LDC R192, c[0x0][0x40c] ;  /* 0x00010300ffc02b82 */ /* 0x000ea20000000800 */
[----:B---3--:R-:W-:Y:S01]  /*6290*/  @P2 FMUL.FTZ R102, R185, R190 ;  /* 0x000000beb9662220 */ /* 0x008fe20000410000 */
[----:B------:R-:W-:Y:S02]  /*62a0*/  @P2 PRMT R96, R2, 0x7610, R96 ;  /* 0x0000761002602816 */ /* 0x000fe40000000060 */
[----:B------:R-:W-:Y:S02]  /*62b0*/  FSEL R110, R110, RZ, P0 ;  /* 0x000000ff6e6e7208 */ /* 0x000fe40000000000 */
[----:B------:R-:W-:Y:S01]  /*62c0*/  @P2 F2FP.F16.F32.PACK_AB R106, RZ, R102 ;  /* 0x00000066ff6a223e */ /* 0x000fe200000000ff */
[----:B0-----:R-:W-:Y:S01]  /*62d0*/  @P2 FMUL.FTZ R101, R184, R189 ;  /* 0x000000bdb8652220 */ /* 0x001fe20000410000 */
[----:B------:R-:W-:Y:S02]  /*62e0*/  @P2 PRMT R97, R104, 0x7610, R97 ;  /* 0x0000761068612816 */ /* 0x000fe40000000061 */
[----:B------:R-:W-:-:S02]  /*62f0*/  @P2 PRMT R98, R106, 0x7610, R98 ;  /* 0x000076106a622816 */ /* 0x000fc40000000062 */
[----:B------:R-:W-:Y:S02]  /*6300*/  @P2 F2FP.F16.F32.PACK_AB R105, RZ, R101 ;  /* 0x00000065ff69223e */ /* 0x000fe400000000ff */
[----:B------:R-:W-:Y:S01]  /*6310*/  @P2 PRMT R96, R96, 0x5410, R103 ;  /* 0x0000541060602816 */ /* 0x000fe20000000067 */
[----:B-1----:R-:W-:Y:S01]  /*6320*/  @P2 FMUL.FTZ R107, R186, R191 ;  /* 0x000000bfba6b2220 */ /* 0x002fe20000410000 */
[----:B------:R-:W-:Y:S02]  /*6330*/  F2FP.F16.F32.PACK_AB R100, R182, R181 ;  /* 0x000000b5b664723e */ /* 0x000fe400000000ff */
[----:B------:R-:W-:Y:S02]  /*6340*/  F2FP.F16.F32.PACK_AB R101, R184, R183 ;  /* 0x000000b7b865723e */ /* 0x000fe400000000ff */
[----:B------:R-:W-:Y:S02]  /*6350*/  @P2 F2FP.F16.F32.PACK_AB R107, RZ, R107 ;  /* 0x0000006bff6b223e */ /* 0x000fe400000000ff */
[----:B------:R-:W-:Y:S01]  /*6360*/  F2FP.F16.F32.PACK_AB R102, R186, R185 ;  /* 0x000000b9ba66723e */ /* 0x000fe200000000ff */
[----:B--2---:R-:W-:Y:S01]  /*6370*/  @P2 FMUL.FTZ R108, R187, R192 ;  /* 0x000000c0bb6c2220 */ /* 0x004fe20000410000 */
        /* <DEDUP_REMOVED lines=10> */
.L_x_1956:
[----:B0-----:R-:W0:Y:S01]  /*6420*/  @P2 LDC R104, c[0x0][0x40c] ;  /* 0x00010300ff682b82 */ /* 0x001e220000000800 */
        /* <DEDUP_REMOVED lines=18> */
[C---:B------:R-:W-:Y:S01]  /*6550*/  @P2 FMUL.FTZ R107, R108.reuse, R107 ;  /* 0x0000006b6c6b2220 */ /* 0x040fe20000410000 */
[----:B------:R-:W-:Y:S01]  /*6560*/  @P2 FADD.FTZ R183, R175, -R106 ;  /* 0x8000006aafb72221 */ /* 0x000fe20000010000 */
[----:B------:R-:W-:Y:S01]  /*6570*/  @P2 FADD.FTZ R187, R169, -R184 ;  /* 0x800000b8a9bb2221 */ /* 0x000fe20000010000 */
[----:B------:R-:W-:Y:S01]  /*6580*/  FADD.FTZ R191, R165, -R190 ;  /* 0x800000bea5bf7221 */ /* 0x000fe20000010000 */
[C---:B------:R-:W-:Y:S01]  /*6590*/  @P2 FMUL.FTZ R181, R108.reuse, R181 ;  /* 0x000000b56cb52220 */ /* 0x040fe20000410000 */
[----:B0-----:R-:W-:Y:S01]  /*65a0*/  @P2 FMUL.FTZ R105, R105, R104 ;  /* 0x0000006869692220 */ /* 0x001fe20000410000 */
[----:B------:R-:W0:Y:S01]  /*65b0*/  @P2 LDC R188, c[0x0][0x40c] ;  /* 0x00010300ffbc2b82 */ /* 0x000e220000000800 */
[C---:B------:R-:W-:Y:S01]  /*65c0*/  @P2 FMUL.FTZ R185, R108.reuse, R185 ;  /* 0x000000b96cb92220 */ /* 0x040fe20000410000 */
[C---:B------:R-:W-:Y:S01]  /*65d0*/  @P2 FMUL.FTZ R189, R108.reuse, R189 ;  /* 0x000000bd6cbd2220 */ /* 0x040fe20000410000 */
[----:B------:R-:W-:Y:S01]  /*65e0*/  @P2 FSEL R107, R107, RZ, P0 ;  /* 0x000000ff6b6b2208 */ /* 0x000fe20000000000 */
[C---:B------:R-:W-:Y:S01]  /*65f0*/  @P2 FMUL.FTZ R183, R108.reuse, R183 ;  /* 0x000000b76cb72220 */ /* 0x040fe20000410000 */
[C---:B------:R-:W-:Y:S01]  /*6600*/  @P2 FMUL.FTZ R187, R108.reuse, R187 ;  /* 0x000000bb6cbb2220 */ /* 0x040fe20000410000 */
[----:B------:R-:W-:Y:S01]  /*6610*/  FMUL.FTZ R191, R108, R191 ;  /* 0x000000bf6cbf7220 */ /* 0x000fe20000410000 */
[----:B------:R-:W-:Y:S01]  /*6620*/  @P2 FSEL R181, R181, RZ, P0 ;  /* 0x000000ffb5b52208 */ /* 0x000fe20000000000 */
[----:B------:R-:W3:Y:S01]  /*6630*/  @P2 LDC R104, c[0x0][0x40c] ;  /* 0x00010300ff682b82 */ /* 0x000ee20000000800 */
[----:B------:R-:W-:Y:S01]  /*6640*/  @P2 FSEL R185, R185, RZ, P0 ;  /* 0x000000ffb9b92208 */ /* 0x000fe20000000000 */
[----:B-1----:R-:W-:Y:S01]  /*6650*/  @P2 FMUL.FTZ R107, R107, R2 ;  /* 0x000000026b6b2220 */ /* 0x002fe20000410000 */
[----:B------:R-:W-:-:S02]  /*6660*/  @P2 FSEL R189, R189, RZ, P0 ;  /* 0x000000ffbdbd2208 */ /* 0x000fc40000000000 */
[----:B------:R-:W-:Y:S02]  /*6670*/  @P2 FSEL R183, R183, RZ, P0 ;  /* 0x000000ffb7b72208 */ /* 0x000fe40000000000 */
[----:B------:R-:W-:Y:S01]  /*6680*/  @P2 FSEL R187, R187, RZ, P0 ;  /* 0x000000ffbbbb2208 */ /* 0x000fe20000000000 */
[----:B------:R-:W1:Y:S01]  /*6690*/  @P2 LDC R110, c[0x0][0x40c] ;  /* 0x00010300ff6e2b82 */ /* 0x000e620000000800 */
[----:B------:R-:W-:Y:S01]  /*66a0*/  FSEL R2, R191, RZ, P0 ;  /* 0x000000ffbf027208 */ /* 0x000fe20000000000 */
[----:B--2---:R-:W-:Y:S01]  /*66b0*/  @P2 FMUL.FTZ R185, R185, R182 ;  /* 0x000000b6b9b92220 */ /* 0x004fe20000410000 */
[----:B------:R-:W-:Y:S02]  /*66c0*/  @P2 F2FP.F16.F32.PACK_AB R105, RZ, R105 ;  /* 0x00000069ff69223e */ /* 0x000fe400000000ff */
[----:B------:R-:W-:Y:S02]  /*66d0*/  @P2 F2FP.F16.F32.PACK_AB R107, RZ, R107 ;  /* 0x0000006bff6b223e */ /* 0x000fe400000000ff */
[----:B------:R-:W-:Y:S01]  /*66e0*/  @P2 F2FP.F16.F32.PACK_AB R185, RZ, R185 ;  /* 0x000000b9ffb9223e */ /* 0x000fe200000000ff */
[----:B------:R-:W2:Y:S01]  /*66f0*/  @P2 LDC R186, c[0x0][0x40c] ;  /* 0x00010300ffba2b82 */ /* 0x000ea20000000800 */
[----:B0-----:R-:W-:Y:S01]  /*6700*/  @P2 FMUL.FTZ R189, R189, R188 ;  /* 0x000000bcbdbd2220 */ /* 0x001fe20000410000 */
[----:B------:R-:W-:-:S02]  /*6710*/  @P2 PRMT R96, R105, 0x7610, R96 ;  /* 0x0000761069602816 */ /* 0x000fc40000000060 */
[----:B------:R-:W-:Y:S02]  /*6720*/  @P2 PRMT R98, R185, 0x7610, R98 ;  /* 0x00007610b9622816 */ /* 0x000fe40000000062 */
[----:B------:R-:W-:Y:S02]  /*6730*/  @P2 F2FP.F16.F32.PACK_AB R189, RZ, R189 ;  /* 0x000000bdffbd223e */ /* 0x000fe400000000ff */
        /* <DEDUP_REMOVED lines=15> */
.L_x_1955:
[----:B------:R-:W-:Y:S05]  /*6830*/  BSYNC.RECONVERGENT B1 ;  /* 0x0000000000017941 */ /* 0x000fea0003800200 */
.L_x_1952:
        /* <DEDUP_REMOVED lines=11> */
[----:B---3--:R-:W-:Y:S05]  /*68f0*/  @!P0 BRA `(.L_x_1957) ;  /* 0xffffff9800a88947 */ /* 0x008fea000383ffff */
.L_x_1932:
[----:B------:R-:W-:Y:S05]  /*6900*/  BSYNC B0 ;  /* 0x0000000000007941 */ /* 0x000fea0003800000 */
.L_x_1931:
        /* <DEDUP_REMOVED lines=51> */
[----:B------:R-:W-:Y:S01]  /*6c40*/  FADD.FTZ R7, R7, R16 ;  /* 0x0000001007077221 */ /* 0x000fe20000010000 */
[----:B-----5:R-:W-:Y:S02]  /*6c50*/  IMAD R12, R12, UR4, RZ ;  /* 0x000000040c0c7c24 */ /* 0x020fe4000f8e02ff */
        /* <DEDUP_REMOVED lines=15> */
[----:B------:R-:W-:-:S03]  /*6d50*/  FADD.FTZ R3, R3, R20 ;  /* 0x0000001403037221 */ /* 0x000fc60000010000 */
[----:B------:R-:W1:Y:S01]  /*6d60*/  LDS R48, [R6+0x3800] ;  /* 0x0038000006307984 */ /* 0x000e620000000800 */
[----:B------:R-:W-:-:S03]  /*6d70*/  FADD.FTZ R4, R4, R21 ;  /* 0x0000001504047221 */ /* 0x000fc60000010000 */
[----:B------:R-:W1:Y:S01]  /*6d80*/  LDS R31, [R6+0x3a00] ;  /* 0x003a0000061f7984 */ /* 0x000e620000000800 */
[----:B------:R-:W-:Y:S01]  /*6d90*/  FADD.FTZ R5, R5, R22 ;  /* 0x0000001605057221 */ /* 0x000fe20000010000 */
[----:B------:R-:W-:Y:S02]  /*6da0*/  IADD3 R22, P0, PT, R12, R177, RZ ;  /* 0x000000b10c167210 */ /* 0x000fe40007f1e0ff */
[----:B------:R-:W1:Y:S01]  /*6db0*/  LDS R50, [R6+0x3c00] ;  /* 0x003c000006327984 */ /* 0x000e620000000800 */
[----:B-----5:R-:W-:-:S03]  /*6dc0*/  FADD.FTZ R7, R7, R24 ;  /* 0x0000001807077221 */ /* 0x020fc60000010000 */
[----:B------:R-:W5:Y:S01]  /*6dd0*/  LDS R49, [R6+0x3e00] ;  /* 0x003e000006317984 */ /* 0x000f620000000800 */
[----:B------:R-:W-:Y:S01]  /*6de0*/  FADD.FTZ R8, R8, R23 ;  /* 0x0000001708087221 */ /* 0x000fe20000010000 */
[----:B------:R-:W-:Y:S01]  /*6df0*/  BAR.SYNC.DEFER_BLOCKING 0x0 ;  /* 0x0000000000007b1d */ /* 0x000fe20000010000 */
[----:B0-----:R-:W-:Y:S01]  /*6e00*/  FADD.FTZ R9, R9, R26 ;  /* 0x0000001a09097221 */ /* 0x001fe20000010000 */
[----:B---3--:R-:W-:Y:S01]  /*6e10*/  FADD.FTZ R10, R10, R25 ;  /* 0x000000190a0a7221 */ /* 0x008fe20000010000 */
[----:B----4-:R-:W-:Y:S01]  /*6e20*/  FADD.FTZ R27, R2, R27 ;  /* 0x0000001b021b7221 */ /* 0x010fe20000010000 */
[----:B------:R-:W-:Y:S01]  /*6e30*/  FADD.FTZ R11, R3, R28 ;  /* 0x0000001c030b7221 */ /* 0x000fe20000010000 */
[----:B------:R-:W-:Y:S01]  /*6e40*/  IADD3.X R3, PT, PT, RZ, RZ, RZ, P0, !PT ;  /* 0x000000ffff037210 */ /* 0x000fe200007fe4ff */
[----:B--2---:R-:W-:Y:S01]  /*6e50*/  FADD.FTZ R29, R4, R29 ;  /* 0x0000001d041d7221 */ /* 0x004fe20000010000 */
[C---:B------:R-:W-:Y:S02]  /*6e60*/  SHF.L.U32 R4, R22.reuse, 0x2, RZ ;  /* 0x0000000216047819 */ /* 0x040fe400000006ff */
[----:B------:R-:W-:Y:S01]  /*6e70*/  SHF.L.U64.HI R22, R22, 0x2, R3 ;  /* 0x0000000216167819 */ /* 0x000fe20000010203 */
[----:B-1----:R-:W-:Y:S01]  /*6e80*/  FADD.FTZ R13, R5, R30 ;  /* 0x0000001e050d7221 */ /* 0x002fe20000010000 */
[----:B------:R-:W-:-:S02]  /*6e90*/  IADD3 R2, P0, PT, R4, UR18, RZ ;  /* 0x0000001204027c10 */ /* 0x000fc4000ff1e0ff */
[----:B------:R-:W-:Y:S01]  /*6ea0*/  IADD3 R4, P1, PT, R4, UR16, RZ ;  /* 0x0000001004047c10 */ /* 0x000fe2000ff3e0ff */
[----:B------:R-:W-:Y:S01]  /*6eb0*/  STS.128 [R0], R32 ;  /* 0x0000002000007388 */ /* 0x000fe20000000c00 */
[----:B------:R-:W-:Y:S01]  /*6ec0*/  IADD3.X R3, PT, PT, R22, UR19, RZ, P0, !PT ;  /* 0x0000001316037c10 */ /* 0x000fe200087fe4ff */
[----:B------:R-:W-:Y:S02]  /*6ed0*/  FADD.FTZ R7, R7, R48 ;  /* 0x0000003007077221 */ /* 0x000fe40000010000 */
[----:B------:R-:W-:Y:S01]  /*6ee0*/  STS.128 [R0+0x10], R36 ;  /* 0x0000102400007388 */ /* 0x000fe20000000c00 */
[----:B------:R-:W-:-:S03]  /*6ef0*/  FADD.FTZ R31, R8, R31 ;  /* 0x0000001f081f7221 */ /* 0x000fc60000010000 */
[----:B------:R-:W-:Y:S01]  /*6f00*/  STS.128 [R0+0x400], R40 ;  /* 0x0004002800007388 */ /* 0x000fe20000000c00 */
[----:B------:R-:W-:-:S03]  /*6f10*/  FADD.FTZ R9, R9, R50 ;  /* 0x0000003209097221 */ /* 0x000fc60000010000 */
[----:B------:R-:W-:Y:S01]  /*6f20*/  STS.128 [R0+0x410], R44 ;  /* 0x0004102c00007388 */ /* 0x000fe20000000c00 */
[----:B-----5:R-:W-:-:S03]  /*6f30*/  FADD.FTZ R49, R10, R49 ;  /* 0x000000310a317221 */ /* 0x020fc60000010000 */
        /* <DEDUP_REMOVED lines=42> */
[----:B---3--:R-:W-:Y:S01]  /*71e0*/  FADD.FTZ R45, R32, R5 ;  /* 0x00000005202d7221 */ /* 0x008fe20000010000 */
[----:B------:R-:W-:Y:S02]  /*71f0*/  IADD3.X R5, PT, PT, R22, UR17, RZ, P1, !PT ;  /* 0x0000001116057c10 */ /* 0x000fe40008ffe4ff */
        /* <DEDUP_REMOVED lines=43> */
.L_x_1936:
        /* <DEDUP_REMOVED lines=8> */
.L_x_1959:
[----:B------:R-:W-:Y:S05]  /*7530*/  BSYNC B1 ;  /* 0x0000000000017941 */ /* 0x000fea0003800000 */
.L_x_1958:
        /* <DEDUP_REMOVED lines=8> */
.L_x_1960:
[----:B------:R-:W-:-:S05]  /*75c0*/  FADD.FTZ R104, R104, R177 ;  /* 0x000000b168687221 */ /* 0x000fca0000010000 */
[----:B------:R-:W-:Y:S01]  /*75d0*/  MOV R186, R104 ;  /* 0x0000006800ba7202 */ /* 0x000fe20000000f00 */
[----:B------:R-:W-:Y:S01]  /*75e0*/  HFMA2 R187, -RZ, RZ, 0, 1.1920928955078125e-07 ;  /* 0x00000002ffbb7431 */ /* 0x000fe200000001ff */
[----:B------:R-:W-:-:S07]  /*75f0*/  MOV R106, R185 ;  /* 0x000000b9006a7202 */ /* 0x000fce0000000f00 */
[----:B------:R-:W-:Y:S05]  /*7600*/  WARPSYNC.COLLECTIVE R183, `(.L_x_1961) ;  /* 0x00000000b7087348 */ /* 0x000fea0003c00000 */
[----:B------:R0:W1:Y:S02]  /*7610*/  SHFL.BFLY P1, R185, R186, R187, R188 ;  /* 0x0c0000bbbab97389 */ /* 0x00006400000200bc */
[----:B01----:R-:W-:Y:S05]  /*7620*/  ENDCOLLECTIVE ;  /* 0x000000000000791b */ /* 0x003fea0003800000 */
.L_x_1961:
[----:B------:R-:W-:-:S05]  /*7630*/  FADD.FTZ R106, R106, R181 ;  /* 0x000000b56a6a7221 */ /* 0x000fca0000010000 */
[----:B------:R-:W-:Y:S02]  /*7640*/  MOV R186, R106 ;  /* 0x0000006a00ba7202 */ /* 0x000fe40000000f00 */
[----:B------:R-:W-:-:S07]  /*7650*/  MOV R105, R185 ;  /* 0x000000b900697202 */ /* 0x000fce0000000f00 */
[----:B------:R-:W-:Y:S05]  /*7660*/  WARPSYNC.COLLECTIVE R183, `(.L_x_1962) ;  /* 0x00000000b7087348 */ /* 0x000fea0003c00000 */
[----:B------:R0:W1:Y:S02]  /*7670*/  SHFL.BFLY P1, R185, R186, R187, R188 ;  /* 0x0c0000bbbab97389 */ /* 0x00006400000200bc */
[----:B01----:R-:W-:Y:S05]  /*7680*/  ENDCOLLECTIVE ;  /* 0x000000000000791b */ /* 0x003fea0003800000 */
.L_x_1962:
[----:B------:R-:W-:-:S05]  /*7690*/  FADD.FTZ R105, R104, R105 ;  /* 0x0000006968697221 */ /* 0x000fca0000010000 */
[----:B------:R-:W-:Y:S01]  /*76a0*/  MOV R186, R105 ;  /* 0x0000006900ba7202 */ /* 0x000fe20000000f00 */
[----:B------:R-:W-:Y:S01]  /*76b0*/  HFMA2 R187, -RZ, RZ, 0, 2.384185791015625e-07 ;  /* 0x00000004ffbb7431 */ /* 0x000fe200000001ff */
[----:B------:R-:W-:-:S07]  /*76c0*/  MOV R107, R185 ;  /* 0x000000b9006b7202 */ /* 0x000fce0000000f00 */
[----:B------:R-:W-:Y:S05]  /*76d0*/  WARPSYNC.COLLECTIVE R183, `(.L_x_1963) ;  /* 0x00000000b7087348 */ /* 0x000fea0003c00000 */
[----:B------:R0:W1:Y:S02]  /*76e0*/  SHFL.BFLY P1, R185, R186, R187, R188 ;  /* 0x0c0000bbbab97389 */ /* 0x00006400000200bc */
[----:B01----:R-:W-:Y:S05]  /*76f0*/  ENDCOLLECTIVE ;  /* 0x000000000000791b */ /* 0x003fea0003800000 */
.L_x_1963:
[----:B------:R-:W-:-:S05]  /*7700*/  FADD.FTZ R107, R106, R107 ;  /* 0x0000006b6a6b7221 */ /* 0x000fca0000010000 */
[----:B------:R-:W-:Y:S02]  /*7710*/  MOV R186, R107 ;  /* 0x0000006b00ba7202 */ /* 0x000fe40000000f00 */
[----:B------:R-:W-:-:S07]  /*7720*/  MOV R182, R185 ;  /* 0x000000b900b67202 */ /* 0x000fce0000000f00 */
[----:B------:R-:W-:Y:S05]  /*7730*/  WARPSYNC.COLLECTIVE R183, `(.L_x_1964) ;  /* 0x00000000b7087348 */ /* 0x000fea0003c00000 */
[----:B------:R0:W1:Y:S02]  /*7740*/  SHFL.BFLY P1, R185, R186, R187, R188 ;  /* 0x0c0000bbbab97389 */ /* 0x00006400000200bc */
[----:B01----:R-:W-:Y:S05]  /*7750*/  ENDCOLLECTIVE ;  /* 0x000000000000791b */ /* 0x003fea0003800000 */
.L_x_1964:
[----:B------:R-:W-:-:S05]  /*7760*/  FADD.FTZ R182, R105, R182 ;  /* 0x000000b669b67221 */ /* 0x000fca0000010000 */
[----:B------:R-:W-:Y:S01]  /*7770*/  MOV R186, R182 ;  /* 0x000000b600ba7202 */ /* 0x000fe20000000f00 */
[----:B------:R-:W-:Y:S01]  /*7780*/  HFMA2 R187, -RZ, RZ, 0, 4.76837158203125e-07 ;  /* 0x00000008ffbb7431 */ /* 0x000fe200000001ff */
[----:B------:R-:W-:-:S07]  /*7790*/  MOV R184, R185 ;  /* 0x000000b900b87202 */ /* 0x000fce0000000f00 */
[----:B------:R-:W-:Y:S05]  /*77a0*/  WARPSYNC.COLLECTIVE R183, `(.L_x_1965) ;  /* 0x00000000b7087348 */ /* 0x000fea0003c00000 */
[----:B------:R0:W1:Y:S02]  /*77b0*/  SHFL.BFLY P1, R185, R186, R187, R188 ;  /* 0x0c0000bbbab97389 */ /* 0x00006400000200bc */
[----:B01----:R-:W-:Y:S05]  /*77c0*/  ENDCOLLECTIVE ;  /* 0x000000000000791b */ /* 0x003fea0003800000 */
.L_x_1965:
[----:B------:R-:W-:-:S05]  /*77d0*/  FADD.FTZ R184, R107, R184 ;  /* 0x000000b86bb87221 */ /* 0x000fca0000010000 */
[----:B------:R-:W-:Y:S02]  /*77e0*/  MOV R186, R184 ;  /* 0x000000b800ba7202 */ /* 0x000fe40000000f00 */
[----:B------:R-:W-:-:S07]  /*77f0*/  MOV R173, R185 ;  /* 0x000000b900ad7202 */ /* 0x000fce0000000f00 */
[----:B------:R-:W-:Y:S05]  /*7800*/  WARPSYNC.COLLECTIVE R183, `(.L_x_1966) ;  /* 0x00000000b7087348 */ /* 0x000fea0003c00000 */
[----:B------:R0:W1:Y:S02]  /*7810*/  SHFL.BFLY P1, R185, R186, R187, R188 ;  /* 0x0c0000bbbab97389 */ /* 0x00006400000200bc */
[----:B01----:R-:W-:Y:S05]  /*7820*/  ENDCOLLECTIVE ;  /* 0x000000000000791b */ /* 0x003fea0003800000 */
.L_x_1966:
[----:B------:R-:W-:-:S05]  /*7830*/  FADD.FTZ R173, R182, R173 ;  /* 0x000000adb6ad7221 */ /* 0x000fca0000010000 */
[----:B------:R-:W-:Y:S01]  /*7840*/  MOV R186, R173 ;  /* 0x000000ad00ba7202 */ /* 0x000fe20000000f00 */
[----:B------:R-:W-:Y:S01]  /*7850*/  HFMA2 R187, -RZ, RZ, 0, 9.5367431640625e-07 ;  /* 0x00000010ffbb7431 */ /* 0x000fe200000001ff */
[----:B------:R-:W-:-:S07]  /*7860*/  MOV R177, R185 ;  /* 0x000000b900b17202 */ /* 0x000fce0000000f00 */
[----:B------:R-:W-:Y:S05]  /*7870*/  WARPSYNC.COLLECTIVE R183, `(.L_x_1967) ;  /* 0x00000000b7087348 */ /* 0x000fea0003c00000 */
[----:B------:R0:W1:Y:S02]  /*7880*/  SHFL.BFLY P1, R185, R186, R187, R188 ;  /* 0x0c0000bbbab97389 */ /* 0x00006400000200bc */
[----:B01----:R-:W-:Y:S05]  /*7890*/  ENDCOLLECTIVE ;  /* 0x000000000000791b */ /* 0x003fea0003800000 */
.L_x_1967:
[----:B------:R-:W-:-:S05]  /*78a0*/  FADD.FTZ R104, R184, R177 ;  /* 0x000000b1b8687221 */ /* 0x000fca0000010000 */
[----:B------:R-:W-:Y:S02]  /*78b0*/  MOV R186, R104 ;  /* 0x0000006800ba7202 */ /* 0x000fe40000000f00 */
[----:B------:R-:W-:-:S07]  /*78c0*/  MOV R106, R185 ;  /* 0x000000b9006a7202 */ /* 0x000fce0000000f00 */
[----:B------:R-:W-:Y:S05]  /*78d0*/  WARPSYNC.COLLECTIVE R183, `(.L_x_1968) ;  /* 0x00000000b7087348 */ /* 0x000fea0003c00000 */
[----:B------:R0:W1:Y:S02]  /*78e0*/  SHFL.BFLY P1, R185, R186, R187, R188 ;  /* 0x0c0000bbbab97389 */ /* 0x00006400000200bc */
[----:B01----:R-:W-:Y:S05]  /*78f0*/  ENDCOLLECTIVE ;  /* 0x000000000000791b */ /* 0x003fea0003800000 */
.L_x_1968:
[----:B------:R-:W-:Y:S01]  /*7900*/  MOV R181, R185 ;  /* 0x000000b900b57202 */ /* 0x000fe20000000f00 */
[----:B------:R-:W-:Y:S06]  /*7910*/  BRA `(.L_x_1969) ;  /* 0xffffffa400647947 */ /* 0x000fec000383ffff */
.L_x_1970:
        /* <DEDUP_REMOVED lines=14> */
.L_x_19969:


//--------------------- .text._ZN10layer_norm13ln_bwd_kernelINS_13Kernel_traitsI6__halfS2_S2_S2_fjLj1024ELj1ELj4ELj1ELj16ENS_18Kernel_traits_baseILj1024ES2_S2_S2_S2_fjLj128EEEEELb0ELb1ELb0ELb0EEEvNS_9BwdParamsE --------------------------
	.section	.text._ZN10layer_norm13ln_bwd_kernelINS_13Kernel_traitsI6__halfS2_S2_S2_fjLj1024ELj1ELj4ELj1ELj16ENS_18Kernel_traits_baseILj1024ES2_S2_S2_S2_fjLj128EEEEELb0ELb1ELb0ELb0EEEvNS_9BwdParamsE,"ax",@progbits
	.align	128
        .global         _ZN10layer_norm13ln_bwd_kernelINS_13Kernel_traitsI6__halfS2_S2_S2_fjLj1024ELj1ELj4ELj1ELj16ENS_18Kernel_traits_baseILj1024ES2_S2_S2_S2_fjLj128EEEEELb0ELb1ELb0ELb0EEEvNS_9BwdParamsE
        .type           _ZN10layer_norm13ln_bwd_kernelINS_13Kernel_traitsI6__halfS2_S2_S2_fjLj1024ELj1ELj4ELj1ELj16ENS_18Kernel_traits_baseILj1024ES2_S2_S2_S2_fjLj128EEEEELb0ELb1ELb0ELb0EEEvNS_9BwdParamsE,@function
        .size           _ZN10layer_norm13ln_bwd_kernelINS_13Kernel_traitsI6__halfS2_S2_S2_fjLj1024ELj1ELj4ELj1ELj16ENS_18Kernel_traits_baseILj1024ES2_S2_S2_S2_fjLj128EEEEELb0ELb1ELb0ELb0EEEvNS_9BwdParamsE,(.L_x_19970 - _ZN10layer_norm13ln_bwd_kernelINS_13Kernel_traitsI6__halfS2_S2_S2_fjLj1024ELj1ELj4ELj1ELj16ENS_18Kernel_traits_baseILj1024ES2_S2_S2_S2_fjLj128EEEEELb0ELb1ELb0ELb0EEEvNS_9BwdParamsE)
        .other          _ZN10layer_norm13ln_bwd_kernelINS_13Kernel_traitsI6__halfS2_S2_S2_fjLj1024ELj1ELj4ELj1ELj16ENS_18Kernel_traits_baseILj1024ES2_S2_S2_S2_fjLj128EEEEELb0ELb1ELb0ELb0EEEvNS_9BwdParamsE,@"STO_CUDA_ENTRY STV_DEFAULT"
_ZN10layer_norm13ln_bwd_kernelINS_13Kernel_traitsI6__halfS2_S2_S2_fjLj1024ELj1ELj4ELj1ELj16ENS_18Kernel_traits_baseILj1024ES2_S2_S2_S2_fjLj128EEEEELb0ELb1ELb0ELb0EEEvNS_9BwdParamsE:
.text._ZN10layer_norm13ln_bwd_kernelINS_13Kernel_traitsI6__halfS2_S2_S2_fjLj1024ELj1ELj4ELj1ELj16ENS_18Kernel_traits_baseILj1024ES2_S2_S2_S2_fjLj128EEEEELb0ELb1ELb0ELb0EEEvNS_9BwdParamsE:
        /* <DEDUP_REMOVED lines=153> */
.L_x_2020:
[----:B------:R-:W0:Y:S08]  /*0990*/  @P0 LDC.64 R172, c[0x0][0x3e0] ;  /* 0x0000f800ffac0b82 */ /* 0x000e300000000a00 */
[----:B------:R-:W1:Y:S08]  /*09a0*/  LDC.64 R176, c[0x0][0x3c0] ;  /* 0x0000f000ffb07b82 */ /* 0x000e700000000a00 */
[----:B------:R-:W2:Y:S01]  /*09b0*/  LDC.64 R174, c[0x0][0x3c8] ;  /* 0x0000f200ffae7b82 */ /* 0x000ea20000000a00 */
[----:B0-----:R-:W-:-:S06]  /*09c0*/  @P0 IMAD.WIDE R172, R193, 0x2, R172 ;  /* 0x00000002c1ac0825 */ /* 0x001fcc00078e02ac */
[----:B------:R0:W3:Y:S01]  /*09d0*/  @P0 LDG.E.U16 R172, desc[UR6][R172.64] ;  /* 0x00000006acac0981 */ /* 0x0000e2000c1e1500 */
[----:B-1----:R-:W-:-:S06]  /*09e0*/  IMAD.WIDE R176, R193, 0x4, R176 ;  /* 0x00000004c1b07825 */ /* 0x002fcc00078e02b0 */
[----:B------:R-:W4:Y:S01]  /*09f0*/  LDG.E R176, desc[UR6][R176.64] ;  /* 0x00000006b0b07981 */ /* 0x000f22000c1e1900 */
[----:B--2---:R-:W-:-:S05]  /*0a00*/  IMAD.WIDE R174, R193, 0x4, R174 ;  /* 0x00000004c1ae7825 */ /* 0x004fca00078e02ae */
[----:B-----5:R1:W5:Y:S01]  /*0a10*/  LDG.E R194, desc[UR6][R174.64] ;  /* 0x00000006aec27981 */ /* 0x020362000c1e1900 */
[----:B------:R-:W2:Y:S01]  /*0a20*/  S2R R182, SR_TID.X ;  /* 0x0000000000b67919 */ /* 0x000ea20000002100 */
        /* <DEDUP_REMOVED lines=9> */
[----:B0-----:R-:W-:Y:S02]  /*0ac0*/  P2R R173, PR, RZ, 0x4 ;  /* 0x00000004ffad7803 */ /* 0x001fe40000000000 */
[----:B--2---:R-:W-:-:S04]  /*0ad0*/  LOP3.LUT R190, R182, 0x1f, RZ, 0xc0, !PT ;  /* 0x0000001fb6be7812 */ /* 0x004fc800078ec0ff */
        /* <DEDUP_REMOVED lines=20> */
[--C-:B------:R-:W-:Y:S02]  /*0c20*/  HADD2.F32 R220, -RZ, R25.reuse.H1_H1 ;  /* 0x30000019ffdc7230 */ /* 0x100fe40000004100 */
[----:B------:R-:W-:Y:S02]  /*0c30*/  HADD2.F32 R224, -RZ, R24.H1_H1 ;  /* 0x30000018ffe07230 */ /* 0x000fe40000004100 */
[----:B------:R-:W-:Y:S02]  /*0c40*/  HADD2.F32 R221, -RZ, R25.H0_H0 ;  /* 0x20000019ffdd7230 */ /* 0x000fe40000004100 */
[----:B------:R-:W-:Y:S02]  /*0c50*/  HADD2.F32 R216, -RZ, R26.H1_H1 ;  /* 0x3000001affd87230 */ /* 0x000fe40000004100 */
[----:B--2---:R-:W-:-:S02]  /*0c60*/  HADD2.F32 R229, -RZ, R173.H1_H1 ;  /* 0x300000adffe57230 */ /* 0x004fc40000004100 */
[--C-:B------:R-:W-:Y:S02]  /*0c70*/  HADD2.F32 R215, -RZ, R172.reuse.H0_H0 ;  /* 0x200000acffd77230 */ /* 0x100fe40000004100 */
[----:B------:R-:W-:Y:S02]  /*0c80*/  HADD2.F32 R217, -RZ, R172.H1_H1 ;  /* 0x300000acffd97230 */ /* 0x000fe40000004100 */
[C---:B------:R-:W-:Y:S01]  /*0c90*/  FADD.FTZ R229, -R228.reuse, R229 ;  /* 0x000000e5e4e57221 */ /* 0x040fe20000010100 */
[--C-:B------:R-:W-:Y:S02]  /*0ca0*/  HADD2.F32 R231, -RZ, R174.reuse.H0_H0 ;  /* 0x200000aeffe77230 */ /* 0x100fe40000004100 */
[C---:B------:R-:W-:Y:S01]  /*0cb0*/  FADD.FTZ R215, -R228.reuse, R215 ;  /* 0x000000d7e4d77221 */ /* 0x040fe20000010100 */
[----:B------:R-:W-:Y:S02]  /*0cc0*/  HADD2.F32 R233, -RZ, R174.H1_H1 ;  /* 0x300000aeffe97230 */ /* 0x000fe40000004100 */
[----:B------:R-:W-:Y:S01]  /*0cd0*/  FADD.FTZ R217, -R228, R217 ;  /* 0x000000d9e4d97221 */ /* 0x000fe20000010100 */
[----:B---3--:R-:W-:-:S02]  /*0ce0*/  HADD2.F32 R174, -RZ, R176.H0_H0 ;  /* 0x200000b0ffae7230 */ /* 0x008fc40000004100 */
[C---:B-----5:R-:W-:Y:S01]  /*0cf0*/  FMUL.FTZ R222, R194.reuse, R229 ;  /* 0x000000e5c2de7220 */ /* 0x060fe20000410000 */
[--C-:B------:R-:W-:Y:S02]  /*0d00*/  HADD2.F32 R212, -RZ, R177.reuse.H0_H0 ;  /* 0x200000b1ffd47230 */ /* 0x100fe40000004100 */
[C---:B------:R-:W-:Y:S01]  /*0d10*/  FMUL.FTZ R227, R194.reuse, R215 ;  /* 0x000000d7c2e37220 */ /* 0x040fe20000410000 */
[----:B------:R-:W-:Y:S02]  /*0d20*/  HADD2.F32 R177, -RZ, R177.H1_H1 ;  /* 0x300000b1ffb17230 */ /* 0x000fe40000004100 */
[----:B------:R-:W-:Y:S01]  /*0d30*/  FMUL.FTZ R225, R225, R174 ;  /* 0x000000aee1e17220 */ /* 0x000fe20000410000 */
[----:B------:R-:W-:Y:S02]  /*0d40*/  HADD2.F32 R219, -RZ, R173.H0_H0 ;  /* 0x200000adffdb7230 */ /* 0x000fe40000004100 */
[----:B------:R-:W-:Y:S01]  /*0d50*/  FMUL.FTZ R226, R194, R217 ;  /* 0x000000d9c2e27220 */ /* 0x000fe20000410000 */
[----:B------:R-:W-:-:S02]  /*0d60*/  HADD2.F32 R176, -RZ, R176.H1_H1 ;  /* 0x300000b0ffb07230 */ /* 0x000fc40000004100 */
[-C--:B------:R-:W-:Y:S01]  /*0d70*/  FMUL.FTZ R220, R220, R177.reuse ;  /* 0x000000b1dcdc7220 */ /* 0x080fe20000410000 */
[--C-:B------:R-:W-:Y:S02]  /*0d80*/  HADD2.F32 R173, -RZ, R179.reuse.H0_H0 ;  /* 0x200000b3ffad7230 */ /* 0x100fe40000004100 */
[----:B------:R-:W-:Y:S01]  /*0d90*/  FADD.FTZ R83, R83, R177 ;  /* 0x000000b153537221 */ /* 0x000fe20000010000 */
[----:B------:R-:W-:Y:S02]  /*0da0*/  HADD2.F32 R172, -RZ, R179.H1_H1 ;  /* 0x300000b3ffac7230 */ /* 0x000fe40000004100 */
[----:B------:R-:W-:Y:S01]  /*0db0*/  FFMA.FTZ R59, R222, R177, R59 ;  /* 0x000000b1de3b7223 */ /* 0x000fe2000001003b */
[----:B------:R-:W-:Y:S01]  /*0dc0*/  FADD.FTZ R219, -R228, R219 ;  /* 0x000000dbe4db7221 */ /* 0x000fe20000010100 */
[----:B------:R-:W-:Y:S01]  /*0dd0*/  FMUL.FTZ R224, R224, R176 ;  /* 0x000000b0e0e07220 */ /* 0x000fe20000410000 */
[----:B------:R-:W-:Y:S01]  /*0de0*/  FADD.FTZ R177, RZ, R225 ;  /* 0x000000e1ffb17221 */ /* 0x000fe20000010000 */
[----:B------:R-:W-:Y:S01]  /*0df0*/  FFMA.FTZ R179, R227, R225, RZ ;  /* 0x000000e1e3b37223 */ /* 0x000fe200000100ff */
[----:B------:R-:W-:Y:S01]  /*0e00*/  FADD.FTZ R233, -R228, R233 ;  /* 0x000000e9e4e97221 */ /* 0x000fe20000010100 */
[----:B------:R-:W-:-:S02]  /*0e10*/  HADD2.F32 R213, -RZ, R175.H0_H0 ;  /* 0x200000afffd57230 */ /* 0x000fc40000004100 */
[----:B------:R-:W-:Y:S01]  /*0e20*/  FADD.FTZ R80, R80, R174 ;  /* 0x000000ae50507221 */ /* 0x000fe20000010000 */
[--C-:B------:R-:W-:Y:S02]  /*0e30*/  HADD2.F32 R214, -RZ, R178.reuse.H0_H0 ;  /* 0x200000b2ffd67230 */ /* 0x100fe40000004100 */
[----:B------:R-:W-:Y:S01]  /*0e40*/  FFMA.FTZ R56, R227, R174, R56 ;  /* 0x000000aee3387223 */ /* 0x000fe20000010038 */
        /* <DEDUP_REMOVED lines=8> */
[----:B------:R-:W-:-:S02]  /*0ed0*/  HADD2.F32 R217, -RZ, R26.H0_H0 ;  /* 0x2000001affd97230 */ /* 0x000fc40000004100 */
[C---:B------:R-:W-:Y:S01]  /*0ee0*/  FADD.FTZ R215, -R228.reuse, R213 ;  /* 0x000000d5e4d77221 */ /* 0x040fe20000010100 */
[----:B------:R-:W-:Y:S01]  /*0ef0*/  FADD.FTZ R231, -R228, R231 ;  /* 0x000000e7e4e77221 */ /* 0x000fe20000010100 */
[----:B------:R-:W-:Y:S01]  /*0f00*/  FADD.FTZ R177, R174, R221 ;  /* 0x000000ddaeb17221 */ /* 0x000fe20000010000 */
[----:B------:R-:W-:Y:S01]  /*0f10*/  FFMA.FTZ R179, R223, R221, R176 ;  /* 0x000000dddfb37223 */ /* 0x000fe200000100b0 */
[-C--:B------:R-:W-:Y:S01]  /*0f20*/  FMUL.FTZ R216, R216, R178.reuse ;  /* 0x000000b2d8d87220 */ /* 0x080fe20000410000 */
[----:B------:R-:W-:Y:S01]  /*0f30*/  FADD.FTZ R85, R85, R178 ;  /* 0x000000b255557221 */ /* 0x000fe20000010000 */
[----:B------:R-:W-:Y:S01]  /*0f40*/  FFMA.FTZ R61, R218, R178, R61 ;  /* 0x000000b2da3d7223 */ /* 0x000fe2000001003d */
[----:B------:R-:W-:Y:S02]  /*0f50*/  HADD2.F32 R178, -RZ, R27.H0_H0 ;  /* 0x2000001bffb27230 */ /* 0x000fe40000004100 */
[C---:B------:R-:W-:Y:S01]  /*0f60*/  FMUL.FTZ R215, R194.reuse, R215 ;  /* 0x000000d7c2d77220 */ /* 0x040fe20000410000 */
[----:B------:R-:W-:Y:S01]  /*0f70*/  FMUL.FTZ R219, R194, R231 ;  /* 0x000000e7c2db7220 */ /* 0x000fe20000410000 */
[----:B------:R-:W-:Y:S01]  /*0f80*/  FMUL.FTZ R217, R217, R214 ;  /* 0x000000d6d9d97220 */ /* 0x000fe20000410000 */
[----:B------:R-:W-:Y:S01]  /*0f90*/  FADD.FTZ R174, R177, R220 ;  /* 0x000000dcb1ae7221 */ /* 0x000fe20000010000 */
[----:B------:R-:W-:Y:S01]  /*0fa0*/  FFMA.FTZ R176, R222, R220, R179 ;  /* 0x000000dcdeb07223 */ /* 0x000fe200000100b3 */
[----:B------:R-:W-:-:S02]  /*0fb0*/  HADD2.F32 R175, -RZ, R175.H1_H1 ;  /* 0x300000afffaf7230 */ /* 0x000fc40000004100 */
[-C--:B------:R-:W-:Y:S01]  /*0fc0*/  FMUL.FTZ R213, R178, R173.reuse ;  /* 0x000000adb2d57220 */ /* 0x080fe20000410000 */
[----:B------:R-:W-:Y:S01]  /*0fd0*/  FADD.FTZ R86, R86, R173 ;  /* 0x000000ad56567221 */ /* 0x000fe20000010000 */
[----:B------:R-:W-:Y:S01]  /*0fe0*/  FFMA.FTZ R62, R215, R173, R62 ;  /* 0x000000add73e7223 */ /* 0x000fe2000001003e */
        /* <DEDUP_REMOVED lines=16> */
[----:B------:R-:W-:Y:S01]  /*10f0*/  IADD3 R229, PT, PT, R190, 0x20, RZ ;  /* 0x00000020bee57810 */ /* 0x000fe20007ffe0ff */
[----:B------:R-:W-:Y:S01]  /*1100*/  FADD.FTZ R232, R173, R212 ;  /* 0x000000d4ade87221 */ /* 0x000fe20000010000 */
[----:B------:R-:W-:-:S07]  /*1110*/  FFMA.FTZ R230, R214, R212, R175 ;  /* 0x000000d4d6e67223 */ /* 0x000fce00000100af */
.L_x_1976:
[----:B------:R-:W-:Y:S05]  /*1120*/  BSYNC.RECONVERGENT B2 ;  /* 0x0000000000027941 */ /* 0x000fea0003800200 */
.L_x_1975:
        /* <DEDUP_REMOVED lines=8> */
[--C-:B------:R-:W-:Y:S01]  /*11b0*/  HADD2.F32 R209, -RZ, R32.reuse.H0_H0 ;  /* 0x20000020ffd17230 */ /* 0x100fe20000004100 */
[----:B------:R-:W-:Y:S01]  /*11c0*/  IADD3 R229, PT, PT, R229, 0x20, RZ ;  /* 0x00000020e5e57810 */ /* 0x000fe20007ffe0ff */
        /* <DEDUP_REMOVED lines=28> */
[----:B------:R-:W-:Y:S01]  /*1390*/  FADD.FTZ R177, R232, R209 ;  /* 0x000000d1e8b17221 */ /* 0x000fe20000010000 */
[----:B------:R-:W-:Y:S01]  /*13a0*/  FFMA.FTZ R179, R211, R209, R230 ;  /* 0x000000d1d3b37223 */ /* 0x000fe200000100e6 */
        /* <DEDUP_REMOVED lines=46> */
[C---:B------:R-:W-:Y:S01]  /*1690*/  FFMA.FTZ R95, R198.reuse, R172, R95 ;  /* 0x000000acc65f7223 */ /* 0x040fe2000001005f */
[----:B------:R-:W-:Y:S01]  /*16a0*/  FADD.FTZ R232, R173, R196 ;  /* 0x000000c4ade87221 */ /* 0x000fe20000010000 */
[----:B------:R-:W-:-:S07]  /*16b0*/  FFMA.FTZ R230, R198, R196, R175 ;  /* 0x000000c4c6e67223 */ /* 0x000fce00000100af */
.L_x_1978:
[----:B------:R-:W-:Y:S05]  /*16c0*/  BSYNC.RECONVERGENT B2 ;  /* 0x0000000000027941 */ /* 0x000fea0003800200 */
.L_x_1977:
        /* <DEDUP_REMOVED lines=10> */
[----:B------:R-:W-:Y:S02]  /*1770*/  HADD2.F32 R186, -RZ, R40.H1_H1 ;  /* 0x30000028ffba7230 */ /* 0x000fe40000004100 */
[----:B------:R-:W-:Y:S02]  /*1780*/  HADD2.F32 R185, -RZ, R41.H0_H0 ;  /* 0x20000029ffb97230 */ /* 0x000fe40000004100 */
[----:B--2---:R-:W-:Y:S02]  /*1790*/  HADD2.F32 R181, -RZ, R20.H1_H1 ;  /* 0x30000014ffb57230 */ /* 0x004fe40000004100 */
[----:B------:R-:W-:Y:S02]  /*17a0*/  HADD2.F32 R233, -RZ, R22.H0_H0 ;  /* 0x20000016ffe97230 */ /* 0x000fe40000004100 */
[----:B------:R-:W-:-:S02]  /*17b0*/  HADD2.F32 R179, -RZ, R20.H0_H0 ;  /* 0x20000014ffb37230 */ /* 0x000fc40000004100 */
[C---:B------:R-:W-:Y:S01]  /*17c0*/  FADD.FTZ R181, -R228.reuse, R181 ;  /* 0x000000b5e4b57221 */ /* 0x040fe20000010100 */
[--C-:B------:R-:W-:Y:S02]  /*17d0*/  HADD2.F32 R183, -RZ, R21.reuse.H0_H0 ;  /* 0x20000015ffb77230 */ /* 0x100fe40000004100 */
[C---:B------:R-:W-:Y:S01]  /*17e0*/  FADD.FTZ R233, -R228.reuse, R233 ;  /* 0x000000e9e4e97221 */ /* 0x040fe20000010100 */
[----:B---3--:R-:W-:Y:S02]  /*17f0*/  HADD2.F32 R16, -RZ, R172.H0_H0 ;  /* 0x200000acff107230 */ /* 0x008fe40000004100 */
[----:B------:R-:W-:Y:S01]  /*1800*/  FADD.FTZ R179, -R228, R179 ;  /* 0x000000b3e4b37221 */ /* 0x000fe20000010100 */
[----:B------:R-:W-:Y:S02]  /*1810*/  HADD2.F32 R231, -RZ, R21.H1_H1 ;  /* 0x30000015ffe77230 */ /* 0x000fe40000004100 */
[----:B-----5:R-:W-:Y:S01]  /*1820*/  FMUL.FTZ R188, R194, R181 ;  /* 0x000000b5c2bc7220 */ /* 0x020fe20000410000 */
[----:B------:R-:W-:-:S02]  /*1830*/  HADD2.F32 R235, -RZ, R22.H1_H1 ;  /* 0x30000016ffeb7230 */ /* 0x000fc40000004100 */
[----:B------:R-:W-:Y:S01]  /*1840*/  FMUL.FTZ R181, R194, R233 ;  /* 0x000000e9c2b57220 */ /* 0x000fe20000410000 */
[----:B------:R-:W-:Y:S02]  /*1850*/  HADD2.F32 R21, -RZ, R174.H0_H0 ;  /* 0x200000aeff157230 */ /* 0x000fe40000004100 */
[----:B------:R-:W-:Y:S01]  /*1860*/  FMUL.FTZ R189, R16, R189 ;  /* 0x000000bd10bd7220 */ /* 0x000fe20000410000 */
[----:B------:R-:W-:Y:S02]  /*1870*/  HADD2.F32 R22, -RZ, R42.H0_H0 ;  /* 0x2000002aff167230 */ /* 0x000fe40000004100 */
[----:B------:R-:W-:Y:S01]  /*1880*/  FADD.FTZ R187, -R228, R183 ;  /* 0x000000b7e4bb7221 */ /* 0x000fe20000010100 */
[----:B------:R-:W-:Y:S02]  /*1890*/  HADD2.F32 R18, -RZ, R172.H1_H1 ;  /* 0x300000acff127230 */ /* 0x000fe40000004100 */
[----:B------:R-:W-:Y:S01]  /*18a0*/  FMUL.FTZ R191, R194, R179 ;  /* 0x000000b3c2bf7220 */ /* 0x000fe20000410000 */
[----:B------:R-:W-:-:S02]  /*18b0*/  HADD2.F32 R20, -RZ, R173.H0_H0 ;  /* 0x200000adff147230 */ /* 0x000fc40000004100 */
[----:B------:R-:W-:Y:S01]  /*18c0*/  FMUL.FTZ R22, R21, R22 ;  /* 0x0000001615167220 */ /* 0x000fe20000410000 */
[----:B------:R-:W-:Y:S02]  /*18d0*/  HADD2.F32 R176, -RZ, R173.H1_H1 ;  /* 0x300000adffb07230 */ /* 0x000fe40000004100 */
[----:B------:R-:W-:Y:S01]  /*18e0*/  FADD.FTZ R100, R100, R21 ;  /* 0x0000001564647221 */ /* 0x000fe20000010000 */
[----:B------:R-:W-:Y:S01]  /*18f0*/  FFMA.FTZ R68, R181, R21, R68 ;  /* 0x00000015b5447223 */ /* 0x000fe20000010044 */
[--C-:B------:R-:W-:Y:S02]  /*1900*/  HADD2.F32 R173, -RZ, R175.reuse.H0_H0 ;  /* 0x200000afffad7230 */ /* 0x100fe40000004100 */
[----:B------:R-:W-:Y:S01]  /*1910*/  FMUL.FTZ R186, R18, R186 ;  /* 0x000000ba12ba7220 */ /* 0x000fe20000410000 */
[----:B------:R-:W-:Y:S02]  /*1920*/  HADD2.F32 R172, -RZ, R175.H1_H1 ;  /* 0x300000afffac7230 */ /* 0x000fe40000004100 */
[----:B------:R-:W-:Y:S01]  /*1930*/  FMUL.FTZ R187, R194, R187 ;  /* 0x000000bbc2bb7220 */ /* 0x000fe20000410000 */
[----:B------:R-:W-:Y:S01]  /*1940*/  FADD.FTZ R21, R232, R189 ;  /* 0x000000bde8157221 */ /* 0x000fe20000010000 */
[----:B------:R-:W-:Y:S01]  /*1950*/  FADD.FTZ R235, -R228, R235 ;  /* 0x000000ebe4eb7221 */ /* 0x000fe20000010100 */
[----:B------:R-:W-:Y:S01]  /*1960*/  FFMA.FTZ R175, R191, R189, R230 ;  /* 0x000000bdbfaf7223 */ /* 0x000fe200000100e6 */
[----:B------:R-:W-:-:S02]  /*1970*/  HADD2.F32 R177, -RZ, R23.H0_H0 ;  /* 0x20000017ffb17230 */ /* 0x000fc40000004100 */
[----:B------:R-:W-:Y:S01]  /*1980*/  FADD.FTZ R96, R96, R16 ;  /* 0x0000001060607221 */ /* 0x000fe20000010000 */
[----:B------:R-:W-:Y:S02]  /*1990*/  HADD2.F32 R19, -RZ, R23.H1_H1 ;  /* 0x30000017ff137230 */ /* 0x000fe40000004100 */
[----:B------:R-:W-:Y:S01]  /*19a0*/  FFMA.FTZ R64, R191, R16, R64 ;  /* 0x00000010bf407223 */ /* 0x000fe20000010040 */
[----:B------:R-:W-:Y:S02]  /*19b0*/  HADD2.F32 R183, -RZ, R41.H1_H1 ;  /* 0x30000029ffb77230 */ /* 0x000fe40000004100 */
[----:B------:R-:W-:Y:S01]  /*19c0*/  FADD.FTZ R97, R97, R18 ;  /* 0x0000001261617221 */ /* 0x000fe20000010000 */
[----:B------:R-:W-:Y:S02]  /*19d0*/  HADD2.F32 R174, -RZ, R174.H1_H1 ;  /* 0x300000aeffae7230 */ /* 0x000fe40000004100 */
[----:B------:R-:W-:Y:S01]  /*19e0*/  FFMA.FTZ R65, R188, R18, R65 ;  /* 0x00000012bc417223 */ /* 0x000fe20000010041 */
[----:B------:R-:W-:Y:S01]  /*19f0*/  FMUL.FTZ R185, R20, R185 ;  /* 0x000000b914b97220 */ /* 0x000fe20000410000 */
[----:B------:R-:W-:Y:S01]  /*1a00*/  FADD.FTZ R98, R98, R20 ;  /* 0x0000001462627221 */ /* 0x000fe20000010000 */
[----:B------:R-:W-:Y:S01]  /*1a10*/  FFMA.FTZ R66, R187, R20, R66 ;  /* 0x00000014bb427223 */ /* 0x000fe20000010042 */
[----:B------:R-:W-:-:S02]  /*1a20*/  HADD2.F32 R23, -RZ, R42.H1_H1 ;  /* 0x3000002aff177230 */ /* 0x000fc40000004100 */
[----:B------:R-:W-:Y:S01]  /*1a30*/  FADD.FTZ R16, R21, R186 ;  /* 0x000000ba15107221 */ /* 0x000fe20000010000 */
[----:B------:R-:W-:Y:S01]  /*1a40*/  FADD.FTZ R231, -R228, R231 ;  /* 0x000000e7e4e77221 */ /* 0x000fe20000010100 */
[----:B------:R-:W-:Y:S01]  /*1a50*/  FMUL.FTZ R20, R194, R235 ;  /* 0x000000ebc2147220 */ /* 0x000fe20000410000 */
[----:B------:R-:W-:Y:S01]  /*1a60*/  FFMA.FTZ R18, R188, R186, R175 ;  /* 0x000000babc127223 */ /* 0x000fe200000100af */
[----:B------:R-:W-:Y:S01]  /*1a70*/  FADD.FTZ R177, -R228, R177 ;  /* 0x000000b1e4b17221 */ /* 0x000fe20000010100 */
[----:B------:R-:W-:Y:S01]  /*1a80*/  FMUL.FTZ R183, R176, R183 ;  /* 0x000000b7b0b77220 */ /* 0x000fe20000410000 */
[----:B------:R-:W-:Y:S01]  /*1a90*/  FADD.FTZ R16, R16, R185 ;  /* 0x000000b910107221 */ /* 0x000fe20000010000 */
[----:B------:R-:W-:Y:S01]  /*1aa0*/  FMUL.FTZ R184, R194, R231 ;  /* 0x000000e7c2b87220 */ /* 0x000fe20000410000 */
[----:B------:R-:W-:Y:S01]  /*1ab0*/  FMUL.FTZ R23, R174, R23 ;  /* 0x00000017ae177220 */ /* 0x000fe20000410000 */
[----:B------:R-:W-:Y:S01]  /*1ac0*/  FADD.FTZ R101, R101, R174 ;  /* 0x000000ae65657221 */ /* 0x000fe20000010000 */
[----:B------:R-:W-:Y:S01]  /*1ad0*/  FFMA.FTZ R69, R20, R174, R69 ;  /* 0x000000ae14457223 */ /* 0x000fe20000010045 */
[----:B------:R-:W-:Y:S01]  /*1ae0*/  FFMA.FTZ R175, R187, R185, R18 ;  /* 0x000000b9bbaf7223 */ /* 0x000fe20000010012 */
[----:B------:R-:W-:-:S02]  /*1af0*/  HADD2.F32 R174, -RZ, R43.H0_H0 ;  /* 0x2000002bffae7230 */ /* 0x000fc40000004100 */
[----:B------:R-:W-:Y:S01]  /*1b00*/  FMUL.FTZ R21, R194, R177 ;  /* 0x000000b1c2157220 */ /* 0x000fe20000410000 */
[----:B------:R-:W-:Y:S01]  /*1b10*/  FADD.FTZ R177, R16, R183 ;  /* 0x000000b710b17221 */ /* 0x000fe20000010000 */
[----:B------:R-:W-:Y:S01]  /*1b20*/  FFMA.FTZ R16, R184, R183, R175 ;  /* 0x000000b7b8107223 */ /* 0x000fe200000100af */
[----:B------:R-:W-:Y:S01]  /*1b30*/  FADD.FTZ R102, R102, R173 ;  /* 0x000000ad66667221 */ /* 0x000fe20000010000 */
[----:B------:R-:W-:Y:S01]  /*1b40*/  FMUL.FTZ R18, R173, R174 ;  /* 0x000000aead127220 */ /* 0x000fe20000410000 */
        /* <DEDUP_REMOVED lines=8> */
[----:B------:R-:W-:Y:S01]  /*1bd0*/  FMUL.FTZ R19, R172, R179 ;  /* 0x000000b3ac137220 */ /* 0x000fe20000410000 */
        /* <DEDUP_REMOVED lines=8> */
.L_x_1980:
[----:B------:R-:W-:Y:S05]  /*1c60*/  BSYNC.RECONVERGENT B2 ;  /* 0x0000000000027941 */ /* 0x000fea0003800200 */
.L_x_1979:
[----:B------:R-:W-:Y:S05]  /*1c70*/  @!P5 BRA `(.L_x_1981) ;  /* 0x0000001c003cd947 */ /* 0x000fea0003800000 */
[----:B------:R-:W0:Y:S08]  /*1c80*/  LDC.64 R4, c[0x0][0x3a8] ;  /* 0x0000ea00ff047b82 */ /* 0x000e300000000a00 */
[----:B------:R-:W1:Y:S01]  /*1c90*/  LDC.64 R2, c[0x0][0x428] ;  /* 0x00010a00ff027b82 */ /* 0x000e620000000a00 */
[----:B0-----:R-:W-:-:S06]  /*1ca0*/  IMAD.WIDE.U32 R4, R229, 0x10, R4 ;  /* 0x00000010e5047825 */ /* 0x001fcc00078e0004 */
[----:B------:R-:W2:Y:S01]  /*1cb0*/  LDG.E.128 R4, desc[UR6][R4.64] ;  /* 0x0000000604047981 */ /* 0x000ea2000c1e1d00 */
[----:B-1----:R-:W-:-:S05]  /*1cc0*/  IMAD.WIDE.U32 R2, R229, 0x10, R2 ;  /* 0x00000010e5027825 */ /* 0x002fca00078e0002 */
[----:B------:R-:W3:Y:S01]  /*1cd0*/  LDG.E.128 R8, desc[UR6][R2.64] ;  /* 0x0000000602087981 */ /* 0x000ee2000c1e1d00 */
[----:B------:R-:W-:Y:S02]  /*1ce0*/  HADD2.F32 R12, -RZ, R48.H1_H1 ;  /* 0x30000030ff0c7230 */ /* 0x000fe40000004100 */
[----:B------:R-:W-:Y:S02]  /*1cf0*/  HADD2.F32 R176, -RZ, R51.H0_H0 ;  /* 0x20000033ffb07230 */ /* 0x000fe40000004100 */
[--C-:B--2---:R-:W-:Y:S02]  /*1d00*/  HADD2.F32 R15, -RZ, R4.reuse.H1_H1 ;  /* 0x30000004ff0f7230 */ /* 0x104fe40000004100 */
[----:B------:R-:W-:Y:S02]  /*1d10*/  HADD2.F32 R13, -RZ, R4.H0_H0 ;  /* 0x20000004ff0d7230 */ /* 0x000fe40000004100 */
[--C-:B------:R-:W-:Y:S02]  /*1d20*/  HADD2.F32 R233, -RZ, R7.reuse.H0_H0 ;  /* 0x20000007ffe97230 */ /* 0x100fe40000004100 */
[----:B------:R-:W-:-:S02]  /*1d30*/  HADD2.F32 R235, -RZ, R7.H1_H1 ;  /* 0x30000007ffeb7230 */ /* 0x000fc40000004100 */
[C---:B------:R-:W-:Y:S01]  /*1d40*/  FADD.FTZ R7, -R228.reuse, R15 ;  /* 0x0000000fe4077221 */ /* 0x040fe20000010100 */
[--C-:B------:R-:W-:Y:S02]  /*1d50*/  HADD2.F32 R17, -RZ, R5.reuse.H0_H0 ;  /* 0x20000005ff117230 */ /* 0x100fe40000004100 */
[----:B------:R-:W-:Y:S01]  /*1d60*/  FADD.FTZ R13, -R228, R13 ;  /* 0x0000000de40d7221 */ /* 0x000fe20000010100 */
[----:B------:R-:W-:Y:S02]  /*1d70*/  HADD2.F32 R173, -RZ, R5.H1_H1 ;  /* 0x30000005ffad7230 */ /* 0x000fe40000004100 */
[----:B-----5:R-:W-:Y:S01]  /*1d80*/  FMUL.FTZ R14, R194, R7 ;  /* 0x00000007c20e7220 */ /* 0x020fe20000410000 */
[----:B------:R-:W-:Y:S02]  /*1d90*/  HADD2.F32 R15, -RZ, R48.H0_H0 ;  /* 0x20000030ff0f7230 */ /* 0x000fe40000004100 */
[----:B------:R-:W-:Y:S01]  /*1da0*/  FADD.FTZ R175, -R228, R17 ;  /* 0x00000011e4af7221 */ /* 0x000fe20000010100 */
[----:B---3--:R-:W-:-:S02]  /*1db0*/  HADD2.F32 R0, -RZ, R8.H0_H0 ;  /* 0x20000008ff007230 */ /* 0x008fc40000004100 */
[----:B------:R-:W-:Y:S01]  /*1dc0*/  FADD.FTZ R177, -R228, R173 ;  /* 0x000000ade4b17221 */ /* 0x000fe20000010100 */
[----:B------:R-:W-:Y:S02]  /*1dd0*/  HADD2.F32 R229, -RZ, R6.H1_H1 ;  /* 0x30000006ffe57230 */ /* 0x000fe40000004100 */
[----:B------:R-:W-:Y:S01]  /*1de0*/  FMUL.FTZ R17, R194, R13 ;  /* 0x0000000dc2117220 */ /* 0x000fe20000410000 */
[----:B------:R-:W-:Y:S02]  /*1df0*/  HADD2.F32 R8, -RZ, R8.H1_H1 ;  /* 0x30000008ff087230 */ /* 0x000fe40000004100 */
[----:B------:R-:W-:Y:S01]  /*1e00*/  FMUL.FTZ R15, R15, R0 ;  /* 0x000000000f0f7220 */ /* 0x000fe20000410000 */
[--C-:B------:R-:W-:Y:S02]  /*1e10*/  HADD2.F32 R3, -RZ, R11.reuse.H0_H0 ;  /* 0x2000000bff037230 */ /* 0x100fe40000004100 */
[----:B------:R-:W-:Y:S01]  /*1e20*/  FADD.FTZ R231, -R228, R229 ;  /* 0x000000e5e4e77221 */ /* 0x000fe20000010100 */
[----:B------:R-:W-:-:S02]  /*1e30*/  HADD2.F32 R172, -RZ, R11.H1_H1 ;  /* 0x3000000bffac7230 */ /* 0x000fc40000004100 */
[----:B------:R-:W-:Y:S01]  /*1e40*/  FMUL.FTZ R13, R194, R175 ;  /* 0x000000afc20d7220 */ /* 0x000fe20000410000 */
[----:B------:R-:W-:Y:S02]  /*1e50*/  HADD2.F32 R2, -RZ, R9.H0_H0 ;  /* 0x20000009ff027230 */ /* 0x000fe40000004100 */
[----:B------:R-:W-:Y:S01]  /*1e60*/  FMUL.FTZ R12, R12, R8 ;  /* 0x000000080c0c7220 */ /* 0x000fe20000410000 */
[--C-:B------:R-:W-:Y:S02]  /*1e70*/  HADD2.F32 R229, -RZ, R10.reuse.H0_H0 ;  /* 0x2000000affe57230 */ /* 0x100fe40000004100 */
[----:B------:R-:W-:Y:S01]  /*1e80*/  FADD.FTZ R175, R232, R15 ;  /* 0x0000000fe8af7221 */ /* 0x000fe20000010000 */
[----:B------:R-:W-:Y:S02]  /*1e90*/  HADD2.F32 R174, -RZ, R10.H1_H1 ;  /* 0x3000000affae7230 */ /* 0x000fe40000004100 */
[----:B------:R-:W-:Y:S01]  /*1ea0*/  FMUL.FTZ R10, R194, R177 ;  /* 0x000000b1c20a7220 */ /* 0x000fe20000410000 */
[----:B------:R-:W-:-:S02]  /*1eb0*/  HADD2.F32 R11, -RZ, R49.H0_H0 ;  /* 0x20000031ff0b7230 */ /* 0x000fc40000004100 */
[----:B------:R-:W-:Y:S01]  /*1ec0*/  FFMA.FTZ R177, R17, R15, R230 ;  /* 0x0000000f11b17223 */ /* 0x000fe200000100e6 */
[----:B------:R-:W-:Y:S01]  /*1ed0*/  FADD.FTZ R105, R105, R8 ;  /* 0x0000000869697221 */ /* 0x000fe20000010000 */
[----:B------:R-:W-:Y:S01]  /*1ee0*/  FFMA.FTZ R73, R14, R8, R73 ;  /* 0x000000080e497223 */ /* 0x000fe20000010049 */
[----:B------:R-:W-:Y:S02]  /*1ef0*/  HADD2.F32 R9, -RZ, R9.H1_H1 ;  /* 0x30000009ff097230 */ /* 0x000fe40000004100 */
[----:B------:R-:W-:Y:S01]  /*1f00*/  FADD.FTZ R104, R104, R0 ;  /* 0x0000000068687221 */ /* 0x000fe20000010000 */
[----:B------:R-:W-:Y:S01]  /*1f10*/  FFMA.FTZ R72, R17, R0, R72 ;  /* 0x0000000011487223 */ /* 0x000fe20000010048 */
[----:B------:R-:W-:Y:S02]  /*1f20*/  HADD2.F32 R8, -RZ, R49.H1_H1 ;  /* 0x30000031ff087230 */ /* 0x000fe40000004100 */
[----:B------:R-:W-:Y:S01]  /*1f30*/  FMUL.FTZ R11, R11, R2 ;  /* 0x000000020b0b7220 */ /* 0x000fe20000410000 */
[----:B------:R-:W-:-:S02]  /*1f40*/  HADD2.F32 R179, -RZ, R6.H0_H0 ;  /* 0x20000006ffb37230 */ /* 0x000fc40000004100 */
[----:B------:R-:W-:Y:S01]  /*1f50*/  FADD.FTZ R106, R106, R2 ;  /* 0x000000026a6a7221 */ /* 0x000fe20000010000 */
[----:B------:R-:W-:Y:S01]  /*1f60*/  FFMA.FTZ R74, R13, R2, R74 ;  /* 0x000000020d4a7223 */ /* 0x000fe2000001004a */
[----:B------:R-:W-:Y:S01]  /*1f70*/  FADD.FTZ R0, R175, R12 ;  /* 0x0000000caf007221 */ /* 0x000fe20000010000 */
[----:B------:R-:W-:Y:S01]  /*1f80*/  FFMA.FTZ R2, R14, R12, R177 ;  /* 0x0000000c0e027223 */ /* 0x000fe200000100b1 */
[--C-:B------:R-:W-:Y:S02]  /*1f90*/  HADD2.F32 R6, -RZ, R50.reuse.H0_H0 ;  /* 0x20000032ff067230 */ /* 0x100fe40000004100 */
[----:B------:R-:W-:Y:S01]  /*1fa0*/  FMUL.FTZ R8, R8, R9 ;  /* 0x0000000908087220 */ /* 0x000fe20000410000 */
[----:B------:R-:W-:Y:S01]  /*1fb0*/  FADD.FTZ R175, R0, R11 ;  /* 0x0000000b00af7221 */ /* 0x000fe20000010000 */
[----:B------:R-:W-:Y:S01]  /*1fc0*/  FADD.FTZ R179, -R228, R179 ;  /* 0x000000b3e4b37221 */ /* 0x000fe20000010100 */
[----:B------:R-:W-:Y:S01]  /*1fd0*/  FFMA.FTZ R177, R13, R11, R2 ;  /* 0x0000000b0db17223 */ /* 0x000fe20000010002 */
[----:B------:R-:W-:-:S02]  /*1fe0*/  HADD2.F32 R7, -RZ, R50.H1_H1 ;  /* 0x30000032ff077230 */ /* 0x000fc40000004100 */
        /* <DEDUP_REMOVED lines=10> */
[----:B------:R-:W-:Y:S01]  /*2090*/  FADD.FTZ R5, -R228, R233 ;  /* 0x000000e9e4057221 */ /* 0x000fe20000010100 */
[----:B------:R-:W-:Y:S01]  /*20a0*/  FADD.FTZ R174, R175, R6 ;  /* 0x00000006afae7221 */ /* 0x000fe20000010000 */
[----:B------:R-:W-:Y:S01]  /*20b0*/  FFMA.FTZ R175, R9, R6, R0 ;  /* 0x0000000609af7223 */ /* 0x000fe20000010000 */
[----:B------:R-:W-:-:S02]  /*20c0*/  HADD2.F32 R179, -RZ, R51.H1_H1 ;  /* 0x30000033ffb37230 */ /* 0x000fc40000004100 */
[----:B------:R-:W-:Y:S01]  /*20d0*/  FMUL.FTZ R5, R194, R5 ;  /* 0x00000005c2057220 */ /* 0x000fe20000410000 */
[----:B------:R-:W-:Y:S01]  /*20e0*/  FADD.FTZ R177, R174, R7 ;  /* 0x00000007aeb17221 */ /* 0x000fe20000010000 */
[----:B------:R-:W-:Y:S01]  /*20f0*/  FADD.FTZ R173, -R228, R235 ;  /* 0x000000ebe4ad7221 */ /* 0x000fe20000010100 */
        /* <DEDUP_REMOVED lines=15> */
.L_x_1974:
        /* <DEDUP_REMOVED lines=18> */
[--C-:B------:R-:W-:Y:S02]  /*2310*/  HADD2.F32 R225, -RZ, R24.reuse.H0_H0 ;  /* 0x20000018ffe17230 */ /* 0x100fe40000004100 */
[--C-:B------:R-:W-:Y:S02]  /*2320*/  HADD2.F32 R220, -RZ, R25.reuse.H1_H1 ;  /* 0x30000019ffdc7230 */ /* 0x100fe40000004100 */
[----:B------:R-:W-:Y:S02]  /*2330*/  HADD2.F32 R224, -RZ, R24.H1_H1 ;  /* 0x30000018ffe07230 */ /* 0x000fe40000004100 */
[----:B------:R-:W-:Y:S02]  /*2340*/  HADD2.F32 R221, -RZ, R25.H0_H0 ;  /* 0x20000019ffdd7230 */ /* 0x000fe40000004100 */
[----:B------:R-:W-:Y:S02]  /*2350*/  HADD2.F32 R216, -RZ, R26.H1_H1 ;  /* 0x3000001affd87230 */ /* 0x000fe40000004100 */
[----:B---3--:R-:W-:-:S02]  /*2360*/  HADD2.F32 R229, -RZ, R173.H1_H1 ;  /* 0x300000adffe57230 */ /* 0x008fc40000004100 */
[--C-:B------:R-:W-:Y:S02]  /*2370*/  HADD2.F32 R215, -RZ, R172.reuse.H0_H0 ;  /* 0x200000acffd77230 */ /* 0x100fe40000004100 */
[----:B------:R-:W-:Y:S02]  /*2380*/  HADD2.F32 R217, -RZ, R172.H1_H1 ;  /* 0x300000acffd97230 */ /* 0x000fe40000004100 */
[C---:B------:R-:W-:Y:S01]  /*2390*/  FADD.FTZ R229, -R228.reuse, R229 ;  /* 0x000000e5e4e57221 */ /* 0x040fe20000010100 */
[--C-:B------:R-:W-:Y:S02]  /*23a0*/  HADD2.F32 R231, -RZ, R174.reuse.H0_H0 ;  /* 0x200000aeffe77230 */ /* 0x100fe40000004100 */
[C---:B------:R-:W-:Y:S01]  /*23b0*/  FADD.FTZ R215, -R228.reuse, R215 ;  /* 0x000000d7e4d77221 */ /* 0x040fe20000010100 */
[----:B------:R-:W-:Y:S02]  /*23c0*/  HADD2.F32 R233, -RZ, R174.H1_H1 ;  /* 0x300000aeffe97230 */ /* 0x000fe40000004100 */
[----:B------:R-:W-:Y:S01]  /*23d0*/  FADD.FTZ R217, -R228, R217 ;  /* 0x000000d9e4d97221 */ /* 0x000fe20000010100 */
[----:B----4-:R-:W-:-:S02]  /*23e0*/  HADD2.F32 R174, -RZ, R176.H0_H0 ;  /* 0x200000b0ffae7230 */ /* 0x010fc40000004100 */
        /* <DEDUP_REMOVED lines=67> */
.L_x_1983:
[----:B------:R-:W-:Y:S05]  /*2820*/  BSYNC.RECONVERGENT B2 ;  /* 0x0000000000027941 */ /* 0x000fea0003800200 */
.L_x_1982:
        /* <DEDUP_REMOVED lines=11> */
[----:B------:R-:W-:Y:S01]  /*28e0*/  HADD2.F32 R196, -RZ, R32.H0_H0 ;  /* 0x20000020ffc47230 */ /* 0x000fe20000004100 */
[----:B------:R-:W-:Y:S01]  /*28f0*/  IADD3 R229, PT, PT, R229, 0x20, RZ ;  /* 0x00000020e5e57810 */ /* 0x000fe20007ffe0ff */
[--C-:B--2---:R-:W-:Y:S02]  /*2900*/  HADD2.F32 R199, -RZ, R172.reuse.H0_H0 ;  /* 0x200000acffc77230 */ /* 0x104fe40000004100 */
[----:B------:R-:W-:Y:S02]  /*2910*/  HADD2.F32 R203, -RZ, R172.H1_H1 ;  /* 0x300000acffcb7230 */ /* 0x000fe40000004100 */
[--C-:B------:R-:W-:Y:S02]  /*2920*/  HADD2.F32 R205, -RZ, R173.reuse.H0_H0 ;  /* 0x200000adffcd7230 */ /* 0x100fe40000004100 */
[----:B------:R-:W-:Y:S01]  /*2930*/  FADD.FTZ R199, -R228, R199 ;  /* 0x000000c7e4c77221 */ /* 0x000fe20000010100 */
[----:B------:R-:W-:-:S02]  /*2940*/  HADD2.F32 R233, -RZ, R173.H1_H1 ;  /* 0x300000adffe97230 */ /* 0x000fc40000004100 */
[----:B------:R-:W-:Y:S01]  /*2950*/  FADD.FTZ R203, -R228, R203 ;  /* 0x000000cbe4cb7221 */ /* 0x000fe20000010100 */
[--C-:B---3--:R-:W-:Y:S02]  /*2960*/  HADD2.F32 R201, -RZ, R176.reuse.H0_H0 ;  /* 0x200000b0ffc97230 */ /* 0x108fe40000004100 */
[C---:B-----5:R-:W-:Y:S01]  /*2970*/  FMUL.FTZ R211, R194.reuse, R199 ;  /* 0x000000c7c2d37220 */ /* 0x060fe20000410000 */
[--C-:B------:R-:W-:Y:S02]  /*2980*/  HADD2.F32 R173, -RZ, R179.reuse.H0_H0 ;  /* 0x200000b3ffad7230 */ /* 0x100fe40000004100 */
[----:B------:R-:W-:Y:S01]  /*2990*/  FMUL.FTZ R210, R194, R203 ;  /* 0x000000cbc2d27220 */ /* 0x000fe20000410000 */
[----:B------:R-:W-:Y:S02]  /*29a0*/  HADD2.F32 R172, -RZ, R179.H1_H1 ;  /* 0x300000b3ffac7230 */ /* 0x000fe40000004100 */
[----:B------:R-:W-:Y:S01]  /*29b0*/  FADD.FTZ R233, -R228, R233 ;  /* 0x000000e9e4e97221 */ /* 0x000fe20000010100 */
[----:B------:R-:W-:-:S02]  /*29c0*/  HADD2.F32 R176, -RZ, R176.H1_H1 ;  /* 0x300000b0ffb07230 */ /* 0x000fc40000004100 */
[----:B------:R-:W-:Y:S01]  /*29d0*/  FMUL.FTZ R209, R196, R201 ;  /* 0x000000c9c4d17220 */ /* 0x000fe20000410000 */
[----:B------:R-:W-:Y:S02]  /*29e0*/  HADD2.F32 R179, -RZ, R32.H1_H1 ;  /* 0x30000020ffb37230 */ /* 0x000fe40000004100 */
[----:B------:R-:W-:Y:S01]  /*29f0*/  FADD.FTZ R152, R152, R201 ;  /* 0x000000c998987221 */ /* 0x000fe20000010000 */
[--C-:B------:R-:W-:Y:S02]  /*2a00*/  HADD2.F32 R235, -RZ, R174.reuse.H0_H0 ;  /* 0x200000aeffeb7230 */ /* 0x100fe40000004100 */
[----:B------:R-:W-:Y:S01]  /*2a10*/  FADD.FTZ R153, R153, R176 ;  /* 0x000000b099997221 */ /* 0x000fe20000010000 */
[----:B------:R-:W-:Y:S02]  /*2a20*/  HADD2.F32 R237, -RZ, R174.H1_H1 ;  /* 0x300000aeffed7230 */ /* 0x000fe40000004100 */
[----:B------:R-:W-:Y:S01]  /*2a30*/  FMUL.FTZ R208, R179, R176 ;  /* 0x000000b0b3d07220 */ /* 0x000fe20000410000 */
[----:B------:R-:W-:-:S02]  /*2a40*/  HADD2.F32 R174, -RZ, R177.H1_H1 ;  /* 0x300000b1ffae7230 */ /* 0x000fc40000004100 */
[----:B------:R-:W-:Y:S01]  /*2a50*/  FADD.FTZ R235, -R228, R235 ;  /* 0x000000ebe4eb7221 */ /* 0x000fe20000010100 */
[----:B------:R-:W-:Y:S02]  /*2a60*/  HADD2.F32 R179, -RZ, R33.H1_H1 ;  /* 0x30000021ffb37230 */ /* 0x000fe40000004100 */
[----:B------:R-:W-:Y:S01]  /*2a70*/  FFMA.FTZ R89, R210, R176, R89 ;  /* 0x000000b0d2597223 */ /* 0x000fe20000010059 */
[----:B------:R-:W-:Y:S02]  /*2a80*/  HADD2.F32 R231, -RZ, R177.H0_H0 ;  /* 0x200000b1ffe77230 */ /* 0x000fe40000004100 */
[----:B------:R-:W-:Y:S01]  /*2a90*/  FMUL.FTZ R203, R194, R235 ;  /* 0x000000ebc2cb7220 */ /* 0x000fe20000410000 */
[--C-:B------:R-:W-:Y:S02]  /*2aa0*/  HADD2.F32 R177, -RZ, R178.reuse.H0_H0 ;  /* 0x200000b2ffb17230 */ /* 0x100fe40000004100 */
[----:B------:R-:W-:Y:S01]  /*2ab0*/  FMUL.FTZ R204, R179, R174 ;  /* 0x000000aeb3cc7220 */ /* 0x000fe20000410000 */
[----:B------:R-:W-:-:S02]  /*2ac0*/  HADD2.F32 R178, -RZ, R178.H1_H1 ;  /* 0x300000b2ffb27230 */ /* 0x000fc40000004100 */
[----:B------:R-:W-:Y:S01]  /*2ad0*/  FFMA.FTZ R88, R211, R201, R88 ;  /* 0x000000c9d3587223 */ /* 0x000fe20000010058 */
[--C-:B------:R-:W-:Y:S02]  /*2ae0*/  HADD2.F32 R176, -RZ, R34.reuse.H0_H0 ;  /* 0x20000022ffb07230 */ /* 0x100fe40000004100 */
[----:B------:R-:W-:Y:S01]  /*2af0*/  FADD.FTZ R205, -R228, R205 ;  /* 0x000000cde4cd7221 */ /* 0x000fe20000010100 */
[----:B------:R-:W-:Y:S02]  /*2b00*/  HADD2.F32 R179, -RZ, R34.H1_H1 ;  /* 0x30000022ffb37230 */ /* 0x000fe40000004100 */
[----:B------:R-:W-:Y:S01]  /*2b10*/  FMUL.FTZ R206, R194, R233 ;  /* 0x000000e9c2ce7220 */ /* 0x000fe20000410000 */
[----:B------:R-:W-:Y:S02]  /*2b20*/  HADD2.F32 R196, -RZ, R33.H0_H0 ;  /* 0x20000021ffc47230 */ /* 0x000fe40000004100 */
[-C--:B------:R-:W-:Y:S01]  /*2b30*/  FMUL.FTZ R201, R176, R177.reuse ;  /* 0x000000b1b0c97220 */ /* 0x080fe20000410000 */
[----:B------:R-:W-:Y:S01]  /*2b40*/  FADD.FTZ R156, R156, R177 ;  /* 0x000000b19c9c7221 */ /* 0x000fe20000010000 */
[----:B------:R-:W-:Y:S01]  /*2b50*/  FFMA.FTZ R92, R203, R177, R92 ;  /* 0x000000b1cb5c7223 */ /* 0x000fe2000001005c */
[----:B------:R-:W-:Y:S01]  /*2b60*/  FMUL.FTZ R200, R179, R178 ;  /* 0x000000b2b3c87220 */ /* 0x000fe20000410000 */
[----:B------:R-:W-:Y:S01]  /*2b70*/  FADD.FTZ R177, R232, R209 ;  /* 0x000000d1e8b17221 */ /* 0x000fe20000010000 */
[----:B------:R-:W-:Y:S01]  /*2b80*/  FFMA.FTZ R179, R211, R209, R230 ;  /* 0x000000d1d3b37223 */ /* 0x000fe200000100e6 */
[----:B------:R-:W-:Y:S01]  /*2b90*/  FADD.FTZ R237, -R228, R237 ;  /* 0x000000ede4ed7221 */ /* 0x000fe20000010100 */
[----:B------:R-:W-:-:S02]  /*2ba0*/  HADD2.F32 R197, -RZ, R175.H0_H0 ;  /* 0x200000afffc57230 */ /* 0x000fc40000004100 */
[----:B------:R-:W-:Y:S01]  /*2bb0*/  FMUL.FTZ R207, R194, R205 ;  /* 0x000000cdc2cf7220 */ /* 0x000fe20000410000 */
[----:B------:R-:W-:Y:S01]  /*2bc0*/  FADD.FTZ R155, R155, R174 ;  /* 0x000000ae9b9b7221 */ /* 0x000fe20000010000 */
[----:B------:R-:W-:Y:S01]  /*2bd0*/  FFMA.FTZ R91, R206, R174, R91 ;  /* 0x000000aece5b7223 */ /* 0x000fe2000001005b */
[----:B------:R-:W-:Y:S01]  /*2be0*/  FMUL.FTZ R205, R196, R231 ;  /* 0x000000e7c4cd7220 */ /* 0x000fe20000410000 */
[----:B------:R-:W-:Y:S01]  /*2bf0*/  FADD.FTZ R174, R177, R208 ;  /* 0x000000d0b1ae7221 */ /* 0x000fe20000010000 */
[----:B------:R-:W-:Y:S01]  /*2c00*/  FFMA.FTZ R176, R210, R208, R179 ;  /* 0x000000d0d2b07223 */ /* 0x000fe200000100b3 */
[----:B------:R-:W-:Y:S01]  /*2c10*/  FMUL.FTZ R202, R194, R237 ;  /* 0x000000edc2ca7220 */ /* 0x000fe20000410000 */
[----:B------:R-:W-:Y:S01]  /*2c20*/  FADD.FTZ R199, -R228, R197 ;  /* 0x000000c5e4c77221 */ /* 0x000fe20000010100 */
[----:B------:R-:W-:Y:S01]  /*2c30*/  FADD.FTZ R177, R174, R205 ;  /* 0x000000cdaeb17221 */ /* 0x000fe20000010000 */
[----:B------:R-:W-:Y:S01]  /*2c40*/  FFMA.FTZ R179, R207, R205, R176 ;  /* 0x000000cdcfb37223 */ /* 0x000fe200000100b0 */
[----:B------:R-:W-:Y:S01]  /*2c50*/  FADD.FTZ R157, R157, R178 ;  /* 0x000000b29d9d7221 */ /* 0x000fe20000010000 */
[----:B------:R-:W-:Y:S01]  /*2c60*/  FFMA.FTZ R93, R202, R178, R93 ;  /* 0x000000b2ca5d7223 */ /* 0x000fe2000001005d */
[----:B------:R-:W-:-:S02]  /*2c70*/  HADD2.F32 R178, -RZ, R35.H0_H0 ;  /* 0x20000023ffb27230 */ /* 0x000fc40000004100 */
        /* <DEDUP_REMOVED lines=9> */
[----:B------:R-:W-:Y:S01]  /*2d10*/  FADD.FTZ R154, R154, R231 ;  /* 0x000000e79a9a7221 */ /* 0x000fe20000010000 */
[----:B------:R-:W-:Y:S01]  /*2d20*/  FFMA.FTZ R90, R207, R231, R90 ;  /* 0x000000e7cf5a7223 */ /* 0x000fe2000001005a */
[----:B------:R-:W-:-:S02]  /*2d30*/  HADD2.F32 R231, -RZ, R35.H1_H1 ;  /* 0x30000023ffe77230 */ /* 0x000fc40000004100 */
[----:B------:R-:W-:Y:S01]  /*2d40*/  FADD.FTZ R175, -R228, R175 ;  /* 0x000000afe4af7221 */ /* 0x000fe20000010100 */
[----:B------:R-:W-:Y:S01]  /*2d50*/  FADD.FTZ R174, R173, R200 ;  /* 0x000000c8adae7221 */ /* 0x000fe20000010000 */
[----:B------:R-:W-:Y:S01]  /*2d60*/  FFMA.FTZ R176, R202, R200, R177 ;  /* 0x000000c8cab07223 */ /* 0x000fe200000100b1 */
[----:B------:R-:W-:Y:S01]  /*2d70*/  FADD.FTZ R159, R159, R172 ;  /* 0x000000ac9f9f7221 */ /* 0x000fe20000010000 */
[----:B------:R-:W-:Y:S01]  /*2d80*/  FMUL.FTZ R198, R194, R175 ;  /* 0x000000afc2c67220 */ /* 0x000fe20000410000 */
[-C--:B------:R-:W-:Y:S01]  /*2d90*/  FMUL.FTZ R196, R231, R172.reuse ;  /* 0x000000ace7c47220 */ /* 0x080fe20000410000 */
[----:B------:R-:W-:Y:S01]  /*2da0*/  FADD.FTZ R173, R174, R197 ;  /* 0x000000c5aead7221 */ /* 0x000fe20000010000 */
[----:B------:R-:W-:Y:S01]  /*2db0*/  FFMA.FTZ R175, R199, R197, R176 ;  /* 0x000000c5c7af7223 */ /* 0x000fe200000100b0 */
[C---:B------:R-:W-:Y:S02]  /*2dc0*/  FFMA.FTZ R95, R198.reuse, R172, R95 ;  /* 0x000000acc65f7223 */ /* 0x040fe4000001005f */
[----:B------:R-:W-:Y:S01]  /*2dd0*/  FADD.FTZ R232, R173, R196 ;  /* 0x000000c4ade87221 */ /* 0x000fe20000010000 */
[----:B------:R-:W-:-:S07]  /*2de0*/  FFMA.FTZ R230, R198, R196, R175 ;  /* 0x000000c4c6e67223 */ /* 0x000fce00000100af */
.L_x_1985:
[----:B------:R-:W-:Y:S05]  /*2df0*/  BSYNC.RECONVERGENT B2 ;  /* 0x0000000000027941 */ /* 0x000fea0003800200 */
.L_x_1984:
        /* <DEDUP_REMOVED lines=11> */
[--C-:B------:R-:W-:Y:S01]  /*2eb0*/  HADD2.F32 R189, -RZ, R40.reuse.H0_H0 ;  /* 0x20000028ffbd7230 */ /* 0x100fe20000004100 */
[----:B------:R-:W-:Y:S01]  /*2ec0*/  IADD3 R229, PT, PT, R229, 0x20, RZ ;  /* 0x00000020e5e57810 */ /* 0x000fe20007ffe0ff */
[----:B------:R-:W-:Y:S02]  /*2ed0*/  HADD2.F32 R186, -RZ, R40.H1_H1 ;  /* 0x30000028ffba7230 */ /* 0x000fe40000004100 */
[----:B------:R-:W-:Y:S02]  /*2ee0*/  HADD2.F32 R185, -RZ, R41.H0_H0 ;  /* 0x20000029ffb97230 */ /* 0x000fe40000004100 */
[--C-:B---3--:R-:W-:Y:S02]  /*2ef0*/  HADD2.F32 R177, -RZ, R20.reuse.H0_H0 ;  /* 0x20000014ffb17230 */ /* 0x108fe40000004100 */
[----:B------:R-:W-:Y:S02]  /*2f00*/  HADD2.F32 R179, -RZ, R20.H1_H1 ;  /* 0x30000014ffb37230 */ /* 0x000fe40000004100 */
[----:B------:R-:W-:-:S02]  /*2f10*/  HADD2.F32 R183, -RZ, R21.H1_H1 ;  /* 0x30000015ffb77230 */ /* 0x000fc40000004100 */
[C---:B------:R-:W-:Y:S01]  /*2f20*/  FADD.FTZ R177, -R228.reuse, R177 ;  /* 0x000000b1e4b17221 */ /* 0x040fe20000010100 */
[----:B------:R-:W-:Y:S02]  /*2f30*/  HADD2.F32 R181, -RZ, R21.H0_H0 ;  /* 0x20000015ffb57230 */ /* 0x000fe40000004100 */
[----:B------:R-:W-:Y:S01]  /*2f40*/  FADD.FTZ R179, -R228, R179 ;  /* 0x000000b3e4b37221 */ /* 0x000fe20000010100 */
[----:B----4-:R-:W-:Y:S02]  /*2f50*/  HADD2.F32 R16, -RZ, R172.H0_H0 ;  /* 0x200000acff107230 */ /* 0x010fe40000004100 */
[C---:B-----5:R-:W-:Y:S01]  /*2f60*/  FMUL.FTZ R191, R194.reuse, R177 ;  /* 0x000000b1c2bf7220 */ /* 0x060fe20000410000 */
[--C-:B------:R-:W-:Y:S02]  /*2f70*/  HADD2.F32 R231, -RZ, R22.reuse.H0_H0 ;  /* 0x20000016ffe77230 */ /* 0x100fe40000004100 */
[----:B------:R-:W-:Y:S01]  /*2f80*/  FMUL.FTZ R188, R194, R179 ;  /* 0x000000b3c2bc7220 */ /* 0x000fe20000410000 */
[----:B------:R-:W-:-:S02]  /*2f90*/  HADD2.F32 R233, -RZ, R22.H1_H1 ;  /* 0x30000016ffe97230 */ /* 0x000fc40000004100 */
[-C--:B------:R-:W-:Y:S01]  /*2fa0*/  FMUL.FTZ R189, R189, R16.reuse ;  /* 0x00000010bdbd7220 */ /* 0x080fe20000410000 */
[----:B------:R-:W-:Y:S02]  /*2fb0*/  HADD2.F32 R18, -RZ, R172.H1_H1 ;  /* 0x300000acff127230 */ /* 0x000fe40000004100 */
[----:B------:R-:W-:Y:S01]  /*2fc0*/  FADD.FTZ R96, R96, R16 ;  /* 0x0000001060607221 */ /* 0x000fe20000010000 */
[----:B------:R-:W-:Y:S01]  /*2fd0*/  FFMA.FTZ R64, R191, R16, R64 ;  /* 0x00000010bf407223 */ /* 0x000fe20000010040 */
[----:B------:R-:W-:Y:S02]  /*2fe0*/  HADD2.F32 R22, -RZ, R173.H1_H1 ;  /* 0x300000adff167230 */ /* 0x000fe40000004100 */
[C---:B------:R-:W-:Y:S01]  /*2ff0*/  FADD.FTZ R183, -R228.reuse, R183 ;  /* 0x000000b7e4b77221 */ /* 0x040fe20000010100 */
[----:B------:R-:W-:Y:S02]  /*3000*/  HADD2.F32 R16, -RZ, R41.H1_H1 ;  /* 0x30000029ff107230 */ /* 0x000fe40000004100 */
[C---:B------:R-:W-:Y:S01]  /*3010*/  FADD.FTZ R181, -R228.reuse, R181 ;  /* 0x000000b5e4b57221 */ /* 0x040fe20000010100 */
[----:B------:R-:W-:Y:S01]  /*3020*/  FADD.FTZ R231, -R228, R231 ;  /* 0x000000e7e4e77221 */ /* 0x000fe20000010100 */
[----:B------:R-:W-:-:S02]  /*3030*/  HADD2.F32 R21, -RZ, R23.H0_H0 ;  /* 0x20000017ff157230 */ /* 0x000fc40000004100 */
[-C--:B------:R-:W-:Y:S01]  /*3040*/  FMUL.FTZ R186, R186, R18.reuse ;  /* 0x00000012baba7220 */ /* 0x080fe20000410000 */
[----:B------:R-:W-:Y:S02]  /*3050*/  HADD2.F32 R19, -RZ, R23.H1_H1 ;  /* 0x30000017ff137230 */ /* 0x000fe40000004100 */
[----:B------:R-:W-:Y:S01]  /*3060*/  FADD.FTZ R97, R97, R18 ;  /* 0x0000001261617221 */ /* 0x000fe20000010000 */
[----:B------:R-:W-:Y:S01]  /*3070*/  FFMA.FTZ R65, R188, R18, R65 ;  /* 0x00000012bc417223 */ /* 0x000fe20000010041 */
[C---:B------:R-:W-:Y:S01]  /*3080*/  FMUL.FTZ R184, R194.reuse, R183 ;  /* 0x000000b7c2b87220 */ /* 0x040fe20000410000 */
[----:B------:R-:W-:Y:S02]  /*3090*/  HADD2.F32 R23, -RZ, R174.H0_H0 ;  /* 0x200000aeff177230 */ /* 0x000fe40000004100 */
[----:B------:R-:W-:Y:S01]  /*30a0*/  FMUL.FTZ R187, R194, R181 ;  /* 0x000000b5c2bb7220 */ /* 0x000fe20000410000 */
[----:B------:R-:W-:Y:S02]  /*30b0*/  HADD2.F32 R18, -RZ, R42.H0_H0 ;  /* 0x2000002aff127230 */ /* 0x000fe40000004100 */
[----:B------:R-:W-:Y:S01]  /*30c0*/  FMUL.FTZ R183, R16, R22 ;  /* 0x0000001610b77220 */ /* 0x000fe20000410000 */
[----:B------:R-:W-:-:S02]  /*30d0*/  HADD2.F32 R20, -RZ, R173.H0_H0 ;  /* 0x200000adff147230 */ /* 0x000fc40000004100 */
[----:B------:R-:W-:Y:S01]  /*30e0*/  FMUL.FTZ R181, R194, R231 ;  /* 0x000000e7c2b57220 */ /* 0x000fe20000410000 */
[----:B------:R-:W-:Y:S02]  /*30f0*/  HADD2.F32 R174, -RZ, R174.H1_H1 ;  /* 0x300000aeffae7230 */ /* 0x000fe40000004100 */
[----:B------:R-:W-:Y:S01]  /*3100*/  FADD.FTZ R99, R99, R22 ;  /* 0x0000001663637221 */ /* 0x000fe20000010000 */
[----:B------:R-:W-:Y:S02]  /*3110*/  HADD2.F32 R16, -RZ, R42.H1_H1 ;  /* 0x3000002aff107230 */ /* 0x000fe40000004100 */
[----:B------:R-:W-:Y:S01]  /*3120*/  FFMA.FTZ R67, R184, R22, R67 ;  /* 0x00000016b8437223 */ /* 0x000fe20000010043 */
[--C-:B------:R-:W-:Y:S02]  /*3130*/  HADD2.F32 R173, -RZ, R175.reuse.H0_H0 ;  /* 0x200000afffad7230 */ /* 0x100fe40000004100 */
[----:B------:R-:W-:Y:S01]  /*3140*/  FADD.FTZ R233, -R228, R233 ;  /* 0x000000e9e4e97221 */ /* 0x000fe20000010100 */
[----:B------:R-:W-:-:S02]  /*3150*/  HADD2.F32 R172, -RZ, R175.H1_H1 ;  /* 0x300000afffac7230 */ /* 0x000fc40000004100 */
[----:B------:R-:W-:Y:S01]  /*3160*/  FADD.FTZ R175, R232, R189 ;  /* 0x000000bde8af7221 */ /* 0x000fe20000010000 */
[----:B------:R-:W-:Y:S01]  /*3170*/  FFMA.FTZ R177, R191, R189, R230 ;  /* 0x000000bdbfb17223 */ /* 0x000fe200000100e6 */
[-C--:B------:R-:W-:Y:S01]  /*3180*/  FMUL.FTZ R22, R18, R23.reuse ;  /* 0x0000001712167220 */ /* 0x080fe20000410000 */
        /* <DEDUP_REMOVED lines=9> */
[----:B------:R-:W-:Y:S01]  /*3220*/  FADD.FTZ R21, -R228, R21 ;  /* 0x00000015e4157221 */ /* 0x000fe20000010100 */
[----:B------:R-:W-:Y:S01]  /*3230*/  FADD.FTZ R16, R16, R185 ;  /* 0x000000b910107221 */ /* 0x000fe20000010000 */
        /* <DEDUP_REMOVED lines=20> */
[----:B------:R-:W-:-:S02]  /*3380*/  FFMA.FTZ R174, R21, R18, R174 ;  /* 0x0000001215ae7223 */ /* 0x000fc400000100ae */
[----:B------:R-:W-:Y:S01]  /*3390*/  FFMA.FTZ R71, R16, R172, R71 ;  /* 0x000000ac10477223 */ /* 0x000fe20000010047 */
[----:B------:R-:W-:Y:S01]  /*33a0*/  FADD.FTZ R232, R232, R19 ;  /* 0x00000013e8e87221 */ /* 0x000fe20000010000 */
[----:B------:R-:W-:-:S07]  /*33b0*/  FFMA.FTZ R230, R16, R19, R174 ;  /* 0x0000001310e67223 */ /* 0x000fce00000100ae */
.L_x_1987:
[----:B------:R-:W-:Y:S05]  /*33c0*/  BSYNC.RECONVERGENT B2 ;  /* 0x0000000000027941 */ /* 0x000fea0003800200 */
.L_x_1986:
        /* <DEDUP_REMOVED lines=10> */
[----:B------:R-:W-:Y:S02]  /*3470*/  HADD2.F32 R176, -RZ, R51.H0_H0 ;  /* 0x20000033ffb07230 */ /* 0x000fe40000004100 */
[----:B0-----:R-:W-:Y:S02]  /*3480*/  HADD2.F32 R2, -RZ, R48.H0_H0 ;  /* 0x20000030ff027230 */ /* 0x001fe40000004100 */
[----:B--2---:R-:W-:Y:S02]  /*3490*/  HADD2.F32 R13, -RZ, R4.H0_H0 ;  /* 0x20000004ff0d7230 */ /* 0x004fe40000004100 */
[----:B------:R-:W-:Y:S02]  /*34a0*/  HADD2.F32 R173, -RZ, R5.H1_H1 ;  /* 0x30000005ffad7230 */ /* 0x000fe40000004100 */
[--C-:B------:R-:W-:Y:S02]  /*34b0*/  HADD2.F32 R233, -RZ, R7.reuse.H0_H0 ;  /* 0x20000007ffe97230 */ /* 0x100fe40000004100 */
[----:B------:R-:W-:Y:S01]  /*34c0*/  FADD.FTZ R13, -R228, R13 ;  /* 0x0000000de40d7221 */ /* 0x000fe20000010100 */
[----:B------:R-:W-:-:S02]  /*34d0*/  HADD2.F32 R7, -RZ, R7.H1_H1 ;  /* 0x30000007ff077230 */ /* 0x000fc40000004100 */
[C---:B------:R-:W-:Y:S01]  /*34e0*/  FADD.FTZ R229, -R228.reuse, R173 ;  /* 0x000000ade4e57221 */ /* 0x040fe20000010100 */
[----:B------:R-:W-:Y:S02]  /*34f0*/  HADD2.F32 R17, -RZ, R5.H0_H0 ;  /* 0x20000005ff117230 */ /* 0x000fe40000004100 */
[----:B------:R-:W-:Y:S02]  /*3500*/  HADD2.F32 R179, -RZ, R6.H0_H0 ;  /* 0x20000006ffb37230 */ /* 0x000fe40000004100 */
[C---:B------:R-:W-:Y:S01]  /*3510*/  FADD.FTZ R173, -R228.reuse, R7 ;  /* 0x00000007e4ad7221 */ /* 0x040fe20000010100 */
[----:B------:R-:W-:Y:S02]  /*3520*/  HADD2.F32 R15, -RZ, R4.H1_H1 ;  /* 0x30000004ff0f7230 */ /* 0x000fe40000004100 */
[C---:B------:R-:W-:Y:S01]  /*3530*/  FADD.FTZ R177, -R228.reuse, R17 ;  /* 0x00000011e4b17221 */ /* 0x040fe20000010100 */
[----:B------:R-:W-:Y:S02]  /*3540*/  HADD2.F32 R5, -RZ, R6.H1_H1 ;  /* 0x30000006ff057230 */ /* 0x000fe40000004100 */
[----:B------:R-:W-:Y:S01]  /*3550*/  FADD.FTZ R231, -R228, R179 ;  /* 0x000000b3e4e77221 */ /* 0x000fe20000010100 */
[----:B---3--:R-:W-:-:S02]  /*3560*/  HADD2.F32 R7, -RZ, R8.H0_H0 ;  /* 0x20000008ff077230 */ /* 0x008fc40000004100 */
[----:B-----5:R-:W-:Y:S01]  /*3570*/  FMUL.FTZ R17, R194, R13 ;  /* 0x0000000dc2117220 */ /* 0x020fe20000410000 */
[C---:B------:R-:W-:Y:S01]  /*3580*/  FADD.FTZ R175, -R228.reuse, R15 ;  /* 0x0000000fe4af7221 */ /* 0x040fe20000010100 */
[--C-:B------:R-:W-:Y:S02]  /*3590*/  HADD2.F32 R179, -RZ, R9.reuse.H0_H0 ;  /* 0x20000009ffb37230 */ /* 0x100fe40000004100 */
[----:B------:R-:W-:Y:S01]  /*35a0*/  FADD.FTZ R235, -R228, R5 ;  /* 0x00000005e4eb7221 */ /* 0x000fe20000010100 */
[----:B------:R-:W-:Y:S02]  /*35b0*/  HADD2.F32 R0, -RZ, R9.H1_H1 ;  /* 0x30000009ff007230 */ /* 0x000fe40000004100 */
[----:B------:R-:W-:Y:S01]  /*35c0*/  FMUL.FTZ R15, R2, R7 ;  /* 0x00000007020f7220 */ /* 0x000fe20000410000 */
[----:B------:R-:W-:Y:S02]  /*35d0*/  HADD2.F32 R8, -RZ, R8.H1_H1 ;  /* 0x30000008ff087230 */ /* 0x000fe40000004100 */
[----:B------:R-:W-:Y:S01]  /*35e0*/  FADD.FTZ R5, -R228, R233 ;  /* 0x000000e9e4057221 */ /* 0x000fe20000010100 */
[----:B------:R-:W-:-:S02]  /*35f0*/  HADD2.F32 R9, -RZ, R48.H1_H1 ;  /* 0x30000030ff097230 */ /* 0x000fc40000004100 */
[----:B------:R-:W-:Y:S01]  /*3600*/  FADD.FTZ R104, R104, R7 ;  /* 0x0000000768687221 */ /* 0x000fe20000010000 */
[----:B------:R-:W-:Y:S01]  /*3610*/  FFMA.FTZ R72, R17, R7, R72 ;  /* 0x0000000711487223 */ /* 0x000fe20000010048 */
[--C-:B------:R-:W-:Y:S02]  /*3620*/  HADD2.F32 R233, -RZ, R10.reuse.H0_H0 ;  /* 0x2000000affe97230 */ /* 0x100fe40000004100 */
[C---:B------:R-:W-:Y:S01]  /*3630*/  FMUL.FTZ R14, R194.reuse, R175 ;  /* 0x000000afc20e7220 */ /* 0x040fe20000410000 */
[----:B------:R-:W-:Y:S02]  /*3640*/  HADD2.F32 R174, -RZ, R10.H1_H1 ;  /* 0x3000000affae7230 */ /* 0x000fe40000004100 */
[----:B------:R-:W-:Y:S01]  /*3650*/  FMUL.FTZ R10, R194, R229 ;  /* 0x000000e5c20a7220 */ /* 0x000fe20000410000 */
[--C-:B------:R-:W-:Y:S02]  /*3660*/  HADD2.F32 R7, -RZ, R49.reuse.H1_H1 ;  /* 0x30000031ff077230 */ /* 0x100fe40000004100 */
[----:B------:R-:W-:Y:S01]  /*3670*/  FMUL.FTZ R12, R9, R8 ;  /* 0x00000008090c7220 */ /* 0x000fe20000410000 */
[----:B------:R-:W-:-:S02]  /*3680*/  HADD2.F32 R2, -RZ, R49.H0_H0 ;  /* 0x20000031ff027230 */ /* 0x000fc40000004100 */
[----:B------:R-:W-:Y:S01]  /*3690*/  FMUL.FTZ R13, R194, R177 ;  /* 0x000000b1c20d7220 */ /* 0x000fe20000410000 */
[----:B------:R-:W-:Y:S01]  /*36a0*/  FADD.FTZ R175, R232, R15 ;  /* 0x0000000fe8af7221 */ /* 0x000fe20000010000 */
[----:B------:R-:W-:Y:S01]  /*36b0*/  FFMA.FTZ R177, R17, R15, R230 ;  /* 0x0000000f11b17223 */ /* 0x000fe200000100e6 */
[----:B------:R-:W-:Y:S01]  /*36c0*/  FADD.FTZ R105, R105, R8 ;  /* 0x0000000869697221 */ /* 0x000fe20000010000 */
[----:B------:R-:W-:Y:S01]  /*36d0*/  FFMA.FTZ R73, R14, R8, R73 ;  /* 0x000000080e497223 */ /* 0x000fe20000010049 */
[--C-:B------:R-:W-:Y:S02]  /*36e0*/  HADD2.F32 R3, -RZ, R11.reuse.H0_H0 ;  /* 0x2000000bff037230 */ /* 0x100fe40000004100 */
[-C--:B------:R-:W-:Y:S01]  /*36f0*/  FMUL.FTZ R8, R7, R0.reuse ;  /* 0x0000000007087220 */ /* 0x080fe20000410000 */
[----:B------:R-:W-:Y:S02]  /*3700*/  HADD2.F32 R172, -RZ, R11.H1_H1 ;  /* 0x3000000bffac7230 */ /* 0x000fe40000004100 */
[----:B------:R-:W-:Y:S01]  /*3710*/  FADD.FTZ R107, R107, R0 ;  /* 0x000000006b6b7221 */ /* 0x000fe20000010000 */
[----:B------:R-:W-:Y:S01]  /*3720*/  FFMA.FTZ R75, R10, R0, R75 ;  /* 0x000000000a4b7223 */ /* 0x000fe2000001004b */
[----:B------:R-:W-:Y:S01]  /*3730*/  FMUL.FTZ R11, R2, R179 ;  /* 0x000000b3020b7220 */ /* 0x000fe20000410000 */
[----:B------:R-:W-:Y:S01]  /*3740*/  FADD.FTZ R0, R175, R12 ;  /* 0x0000000caf007221 */ /* 0x000fe20000010000 */
[----:B------:R-:W-:Y:S01]  /*3750*/  FFMA.FTZ R2, R14, R12, R177 ;  /* 0x0000000c0e027223 */ /* 0x000fe200000100b1 */
[----:B------:R-:W-:-:S02]  /*3760*/  HADD2.F32 R6, -RZ, R50.H0_H0 ;  /* 0x20000032ff067230 */ /* 0x000fc40000004100 */
[----:B------:R-:W-:Y:S01]  /*3770*/  FMUL.FTZ R4, R194, R235 ;  /* 0x000000ebc2047220 */ /* 0x000fe20000410000 */
[----:B------:R-:W-:Y:S01]  /*3780*/  FADD.FTZ R175, R0, R11 ;  /* 0x0000000b00af7221 */ /* 0x000fe20000010000 */
[----:B------:R-:W-:Y:S01]  /*3790*/  FFMA.FTZ R177, R13, R11, R2 ;  /* 0x0000000b0db17223 */ /* 0x000fe20000010002 */
[----:B------:R-:W-:Y:S02]  /*37a0*/  HADD2.F32 R7, -RZ, R50.H1_H1 ;  /* 0x30000032ff077230 */ /* 0x000fe40000004100 */
        /* <DEDUP_REMOVED lines=28> */
.L_x_1981:
[----:B------:R-:W-:Y:S05]  /*3970*/  BSYNC.RECONVERGENT B1 ;  /* 0x0000000000017941 */ /* 0x000fea0003800200 */
.L_x_1973:
        /* <DEDUP_REMOVED lines=20> */
.L_x_2046:
        /* <DEDUP_REMOVED lines=16> */
[-C--:B------:R-:W-:Y:S01]  /*3bc0*/  FFMA.FTZ R178, R215, R177.reuse, R176 ;  /* 0x000000b1d7b27223 */ /* 0x080fe200000100b0 */
[----:B-----5:R-:W-:Y:S02]  /*3bd0*/  HADD2.F32 R230, -RZ, R175.H0_H0 ;  /* 0x200000afffe67230 */ /* 0x020fe40000004100 */
[----:B------:R-:W-:Y:S02]  /*3be0*/  HADD2.F32 R233, -RZ, R31.H1_H1 ;  /* 0x3000001fffe97230 */ /* 0x000fe40000004100 */
[----:B------:R-:W-:Y:S01]  /*3bf0*/  FADD.FTZ R179, R213, -R178 ;  /* 0x800000b2d5b37221 */ /* 0x000fe20000010000 */
[--C-:B------:R-:W-:Y:S01]  /*3c00*/  FFMA.FTZ R178, R219, R177, R176.reuse ;  /* 0x000000b1dbb27223 */ /* 0x100fe200000100b0 */
[----:B------:R-:W-:Y:S02]  /*3c10*/  HADD2.F32 R232, -RZ, R175.H1_H1 ;  /* 0x300000afffe87230 */ /* 0x000fe40000004100 */
[----:B------:R-:W-:Y:S01]  /*3c20*/  FMUL.FTZ R228, R194, R179 ;  /* 0x000000b3c2e47220 */ /* 0x000fe20000410000 */
[----:B------:R-:W-:Y:S01]  /*3c30*/  FFMA.FTZ R179, R214, R177, R176 ;  /* 0x000000b1d6b37223 */ /* 0x000fe200000100b0 */
[----:B------:R-:W-:-:S02]  /*3c40*/  HADD2.F32 R235, -RZ, R174.H1_H1 ;  /* 0x300000aeffeb7230 */ /* 0x000fc40000004100 */
[----:B------:R-:W-:Y:S01]  /*3c50*/  FMUL.FTZ R229, R228, R195 ;  /* 0x000000c3e4e57220 */ /* 0x000fe20000410000 */
[----:B------:R-:W-:Y:S01]  /*3c60*/  FADD.FTZ R231, R212, -R179 ;  /* 0x800000b3d4e77221 */ /* 0x000fe20000010000 */
[----:B------:R-:W-:Y:S01]  /*3c70*/  FADD.FTZ R179, R217, -R178 ;  /* 0x800000b2d9b37221 */ /* 0x000fe20000010000 */
[----:B------:R-:W-:Y:S02]  /*3c80*/  HADD2.F32 R228, -RZ, R31.H0_H0 ;  /* 0x2000001fffe47230 */ /* 0x000fe40000004100 */
[C---:B------:R-:W-:Y:S01]  /*3c90*/  FFMA.FTZ R118, R229.reuse, R230, R118 ;  /* 0x000000e6e5767223 */ /* 0x040fe20000010076 */
[C---:B------:R-:W-:Y:S01]  /*3ca0*/  FMUL.FTZ R230, R194.reuse, R231 ;  /* 0x000000e7c2e67220 */ /* 0x040fe20000410000 */
[----:B------:R-:W-:Y:S01]  /*3cb0*/  FMUL.FTZ R178, R194, R179 ;  /* 0x000000b3c2b27220 */ /* 0x000fe20000410000 */
[----:B------:R-:W-:Y:S02]  /*3cc0*/  HADD2.F32 R179, -RZ, R174.H0_H0 ;  /* 0x200000aeffb37230 */ /* 0x000fe40000004100 */
[----:B------:R-:W-:Y:S01]  /*3cd0*/  FMUL.FTZ R175, R229, R228 ;  /* 0x000000e4e5af7220 */ /* 0x000fe20000410000 */
[-C--:B------:R-:W-:Y:S01]  /*3ce0*/  FMUL.FTZ R230, R230, R195.reuse ;  /* 0x000000c3e6e67220 */ /* 0x080fe20000410000 */
[----:B------:R-:W-:Y:S01]  /*3cf0*/  FMUL.FTZ R231, R178, R195 ;  /* 0x000000c3b2e77220 */ /* 0x000fe20000410000 */
[-CC-:B------:R-:W-:Y:S01]  /*3d00*/  FFMA.FTZ R174, R223, R177.reuse, R176.reuse ;  /* 0x000000b1dfae7223 */ /* 0x180fe200000100b0 */
[----:B------:R-:W-:Y:S01]  /*3d10*/  FFMA.FTZ R229, R222, R177, R176 ;  /* 0x000000b1dee57223 */ /* 0x000fe200000100b0 */
[----:B------:R-:W-:Y:S01]  /*3d20*/  FMUL.FTZ R178, R230, R233 ;  /* 0x000000e9e6b27220 */ /* 0x000fe20000410000 */
[----:B------:R-:W-:Y:S01]  /*3d30*/  FFMA.FTZ R116, R231, R179, R116 ;  /* 0x000000b3e7747223 */ /* 0x000fe20000010074 */
[----:B------:R-:W-:Y:S01]  /*3d40*/  FFMA.FTZ R179, R218, R177, R176 ;  /* 0x000000b1dab37223 */ /* 0x000fe200000100b0 */
[----:B------:R-:W-:Y:S01]  /*3d50*/  FADD.FTZ R229, R220, -R229 ;  /* 0x800000e5dce57221 */ /* 0x000fe20000010000 */
[----:B------:R-:W-:Y:S01]  /*3d60*/  FFMA.FTZ R119, R230, R232, R119 ;  /* 0x000000e8e6777223 */ /* 0x000fe20000010077 */
[----:B------:R-:W-:-:S02]  /*3d70*/  HADD2.F32 R232, -RZ, R30.H0_H0 ;  /* 0x2000001effe87230 */ /* 0x000fc40000004100 */
[----:B------:R-:W-:Y:S01]  /*3d80*/  FADD.FTZ R233, R216, -R179 ;  /* 0x800000b3d8e97221 */ /* 0x000fe20000010000 */
[----:B------:R-:W-:Y:S01]  /*3d90*/  FADD.FTZ R179, R221, -R174 ;  /* 0x800000aeddb37221 */ /* 0x000fe20000010000 */
[C---:B------:R-:W-:Y:S01]  /*3da0*/  FMUL.FTZ R228, R194.reuse, R229 ;  /* 0x000000e5c2e47220 */ /* 0x040fe20000410000 */
[--C-:B------:R-:W-:Y:S02]  /*3db0*/  HADD2.F32 R230, -RZ, R173.reuse.H0_H0 ;  /* 0x200000adffe67230 */ /* 0x100fe40000004100 */
[C---:B------:R-:W-:Y:S01]  /*3dc0*/  FMUL.FTZ R234, R194.reuse, R233 ;  /* 0x000000e9c2ea7220 */ /* 0x040fe20000410000 */
[----:B------:R-:W-:Y:S01]  /*3dd0*/  FMUL.FTZ R174, R194, R179 ;  /* 0x000000b3c2ae7220 */ /* 0x000fe20000410000 */
[----:B------:R-:W-:Y:S02]  /*3de0*/  HADD2.F32 R173, -RZ, R173.H1_H1 ;  /* 0x300000adffad7230 */ /* 0x000fe40000004100 */
[-C--:B------:R-:W-:Y:S01]  /*3df0*/  FMUL.FTZ R228, R228, R195.reuse ;  /* 0x000000c3e4e47220 */ /* 0x080fe20000410000 */
[-C--:B------:R-:W-:Y:S01]  /*3e00*/  FMUL.FTZ R236, R234, R195.reuse ;  /* 0x000000c3eaec7220 */ /* 0x080fe20000410000 */
[----:B------:R-:W-:Y:S01]  /*3e10*/  FMUL.FTZ R179, R174, R195 ;  /* 0x000000c3aeb37220 */ /* 0x000fe20000410000 */
[----:B------:R-:W-:Y:S01]  /*3e20*/  FMUL.FTZ R174, R231, R232 ;  /* 0x000000e8e7ae7220 */ /* 0x000fe20000410000 */
[----:B------:R-:W-:Y:S01]  /*3e30*/  FFMA.FTZ R231, R228, R173, R115 ;  /* 0x000000ade4e77223 */ /* 0x000fe20000010073 */
[-C--:B------:R-:W-:Y:S01]  /*3e40*/  FFMA.FTZ R173, R226, R177.reuse, R176 ;  /* 0x000000b1e2ad7223 */ /* 0x080fe200000100b0 */
[----:B------:R-:W-:Y:S01]  /*3e50*/  FFMA.FTZ R230, R179, R230, R114 ;  /* 0x000000e6b3e67223 */ /* 0x000fe20000010072 */
[----:B------:R-:W-:Y:S01]  /*3e60*/  FFMA.FTZ R114, R227, R177, R176 ;  /* 0x000000b1e3727223 */ /* 0x000fe200000100b0 */
[----:B------:R-:W-:-:S02]  /*3e70*/  HADD2.F32 R234, -RZ, R29.H0_H0 ;  /* 0x2000001dffea7230 */ /* 0x000fc40000004100 */
[----:B------:R-:W-:Y:S01]  /*3e80*/  FADD.FTZ R173, R224, -R173 ;  /* 0x800000ade0ad7221 */ /* 0x000fe20000010000 */
[----:B------:R-:W-:Y:S02]  /*3e90*/  HADD2.F32 R229, -RZ, R30.H1_H1 ;  /* 0x3000001effe57230 */ /* 0x000fe40000004100 */
[----:B------:R-:W-:Y:S01]  /*3ea0*/  FADD.FTZ R115, R225, -R114 ;  /* 0x80000072e1737221 */ /* 0x000fe20000010000 */
[----:B------:R-:W-:Y:S01]  /*3eb0*/  FFMA.FTZ R117, R236, R235, R117 ;  /* 0x000000ebec757223 */ /* 0x000fe20000010075 */
[----:B------:R-:W-:Y:S01]  /*3ec0*/  FMUL.FTZ R179, R179, R234 ;  /* 0x000000eab3b37220 */ /* 0x000fe20000410000 */
[C---:B------:R-:W-:Y:S01]  /*3ed0*/  FMUL.FTZ R234, R194.reuse, R173 ;  /* 0x000000adc2ea7220 */ /* 0x040fe20000410000 */
[----:B------:R-:W-:Y:S01]  /*3ee0*/  FMUL.FTZ R114, R194, R115 ;  /* 0x00000073c2727220 */ /* 0x000fe20000410000 */
[--C-:B------:R-:W-:Y:S02]  /*3ef0*/  HADD2.F32 R232, -RZ, R172.reuse.H0_H0 ;  /* 0x200000acffe87230 */ /* 0x100fe40000004100 */
[----:B------:R-:W-:Y:S01]  /*3f00*/  FMUL.FTZ R235, R236, R229 ;  /* 0x000000e5eceb7220 */ /* 0x000fe20000410000 */
[----:B------:R-:W-:-:S02]  /*3f10*/  HADD2.F32 R233, -RZ, R172.H1_H1 ;  /* 0x300000acffe97230 */ /* 0x000fc40000004100 */
[-C--:B------:R-:W-:Y:S01]  /*3f20*/  FMUL.FTZ R115, R114, R195.reuse ;  /* 0x000000c372737220 */ /* 0x080fe20000410000 */
[--C-:B------:R-:W-:Y:S02]  /*3f30*/  HADD2.F32 R172, -RZ, R28.reuse.H0_H0 ;  /* 0x2000001cffac7230 */ /* 0x100fe40000004100 */
[----:B------:R-:W-:Y:S01]  /*3f40*/  FMUL.FTZ R234, R234, R195 ;  /* 0x000000c3eaea7220 */ /* 0x000fe20000410000 */
[----:B------:R-:W-:Y:S02]  /*3f50*/  HADD2.F32 R229, -RZ, R29.H1_H1 ;  /* 0x3000001dffe57230 */ /* 0x000fe40000004100 */
[C---:B------:R-:W-:Y:S01]  /*3f60*/  FFMA.FTZ R232, R115.reuse, R232, R112 ;  /* 0x000000e873e87223 */ /* 0x040fe20000010070 */
[----:B------:R-:W-:Y:S02]  /*3f70*/  HADD2.F32 R173, -RZ, R28.H1_H1 ;  /* 0x3000001cffad7230 */ /* 0x000fe40000004100 */
[----:B------:R-:W-:Y:S01]  /*3f80*/  FMUL.FTZ R172, R115, R172 ;  /* 0x000000ac73ac7220 */ /* 0x000fe20000410000 */
[----:B------:R-:W-:Y:S01]  /*3f90*/  FFMA.FTZ R233, R234, R233, R113 ;  /* 0x000000e9eae97223 */ /* 0x000fe20000010071 */
[----:B------:R-:W-:Y:S01]  /*3fa0*/  FMUL.FTZ R228, R228, R229 ;  /* 0x000000e5e4e47220 */ /* 0x000fe20000410000 */
[----:B------:R-:W-:Y:S01]  /*3fb0*/  F2FP.F16.F32.PACK_AB R175, R178, R175 ;  /* 0x000000afb2af723e */ /* 0x000fe200000000ff */
[----:B------:R-:W-:Y:S01]  /*3fc0*/  FMUL.FTZ R115, R234, R173 ;  /* 0x000000adea737220 */ /* 0x000fe20000410000 */
[----:B------:R-:W-:-:S02]  /*3fd0*/  F2FP.F16.F32.PACK_AB R174, R235, R174 ;  /* 0x000000aeebae723e */ /* 0x000fc400000000ff */
[----:B------:R-:W-:Y:S02]  /*3fe0*/  F2FP.F16.F32.PACK_AB R173, R228, R179 ;  /* 0x000000b3e4ad723e */ /* 0x000fe400000000ff */
[----:B------:R-:W-:Y:S01]  /*3ff0*/  F2FP.F16.F32.PACK_AB R172, R115, R172 ;  /* 0x000000ac73ac723e */ /* 0x000fe200000000ff */
[----:B------:R-:W-:Y:S06]  /*4000*/  BRA `(.L_x_1994) ;  /* 0x0000000400207947 */ /* 0x000fec0003800000 */
.L_x_1993:
[-CC-:B------:R-:W-:Y:S01]  /*4010*/  FFMA.FTZ R144, R215, R177.reuse, R176.reuse ;  /* 0x000000b1d7907223 */ /* 0x180fe200000100b0 */
[-CC-:B------:R-:W-:Y:S01]  /*4020*/  FFMA.FTZ R145, R214, R177.reuse, R176.reuse ;  /* 0x000000b1d6917223 */ /* 0x180fe200000100b0 */
[----:B------:R-:W-:Y:S01]  /*4030*/  FFMA.FTZ R146, R219, R177, R176 ;  /* 0x000000b1db927223 */ /* 0x000fe200000100b0 */
[----:B-----5:R-:W-:Y:S02]  /*4040*/  HADD2.F32 R178, -RZ, R175.H0_H0 ;  /* 0x200000afffb27230 */ /* 0x020fe40000004100 */
[----:B------:R-:W-:Y:S01]  /*4050*/  FADD.FTZ R147, R213, -R144 ;  /* 0x80000090d5937221 */ /* 0x000fe20000010000 */
[----:B------:R-:W-:Y:S01]  /*4060*/  FADD.FTZ R145, R212, -R145 ;  /* 0x80000091d4917221 */ /* 0x000fe20000010000 */
[----:B------:R-:W-:Y:S02]  /*4070*/  HADD2.F32 R228, -RZ, R31.H0_H0 ;  /* 0x2000001fffe47230 */ /* 0x000fe40000004100 */
[C---:B------:R-:W-:Y:S01]  /*4080*/  FMUL.FTZ R147, R194.reuse, R147 ;  /* 0x00000093c2937220 */ /* 0x040fe20000410000 */
[----:B------:R-:W-:Y:S01]  /*4090*/  FMUL.FTZ R144, R194, R145 ;  /* 0x00000091c2907220 */ /* 0x000fe20000410000 */
[----:B------:R-:W-:Y:S01]  /*40a0*/  FADD.FTZ R145, R217, -R146 ;  /* 0x80000092d9917221 */ /* 0x000fe20000010000 */
[----:B------:R-:W-:-:S02]  /*40b0*/  HADD2.F32 R229, -RZ, R175.H1_H1 ;  /* 0x300000afffe57230 */ /* 0x000fc40000004100 */
[-C--:B------:R-:W-:Y:S01]  /*40c0*/  FMUL.FTZ R179, R147, R195.reuse ;  /* 0x000000c393b37220 */ /* 0x080fe20000410000 */
[----:B------:R-:W-:Y:S01]  /*40d0*/  FMUL.FTZ R232, R144, R195 ;  /* 0x000000c390e87220 */ /* 0x000fe20000410000 */
[----:B------:R-:W-:Y:S01]  /*40e0*/  FMUL.FTZ R146, R194, R145 ;  /* 0x00000091c2927220 */ /* 0x000fe20000410000 */
[----:B------:R-:W-:Y:S02]  /*40f0*/  HADD2.F32 R145, -RZ, R174.H0_H0 ;  /* 0x200000aeff917230 */ /* 0x000fe40000004100 */
[C---:B------:R-:W-:Y:S01]  /*4100*/  FFMA.FTZ R118, R179.reuse, R178, R118 ;  /* 0x000000b2b3767223 */ /* 0x040fe20000010076 */
[----:B------:R-:W-:Y:S01]  /*4110*/  FMUL.FTZ R175, R179, R228 ;  /* 0x000000e4b3af7220 */ /* 0x000fe20000410000 */
[----:B------:R-:W-:Y:S01]  /*4120*/  FFMA.FTZ R119, R232, R229, R119 ;  /* 0x000000e5e8777223 */ /* 0x000fe20000010077 */
[----:B------:R-:W-:Y:S01]  /*4130*/  FMUL.FTZ R179, R146, R195 ;  /* 0x000000c392b37220 */ /* 0x000fe20000410000 */
[-CC-:B------:R-:W-:Y:S01]  /*4140*/  FFMA.FTZ R229, R218, R177.reuse, R176.reuse ;  /* 0x000000b1dae57223 */ /* 0x180fe200000100b0 */
[----:B------:R-:W-:Y:S01]  /*4150*/  FFMA.FTZ R228, R223, R177, R176 ;  /* 0x000000b1dfe47223 */ /* 0x000fe200000100b0 */
[----:B------:R-:W-:-:S02]  /*4160*/  HADD2.F32 R230, -RZ, R30.H0_H0 ;  /* 0x2000001effe67230 */ /* 0x000fc40000004100 */
[----:B------:R-:W-:Y:S01]  /*4170*/  FFMA.FTZ R116, R179, R145, R116 ;  /* 0x00000091b3747223 */ /* 0x000fe20000010074 */
[----:B------:R-:W-:Y:S01]  /*4180*/  FADD.FTZ R145, R216, -R229 ;  /* 0x800000e5d8917221 */ /* 0x000fe20000010000 */
[----:B------:R-:W-:Y:S01]  /*4190*/  FADD.FTZ R229, R221, -R228 ;  /* 0x800000e4dde57221 */ /* 0x000fe20000010000 */
[----:B------:R-:W-:Y:S02]  /*41a0*/  HADD2.F32 R231, -RZ, R31.H1_H1 ;  /* 0x3000001fffe77230 */ /* 0x000fe40000004100 */
[----:B------:R-:W-:Y:S01]  /*41b0*/  FMUL.FTZ R179, R179, R230 ;  /* 0x000000e6b3b37220 */ /* 0x000fe20000410000 */
[C---:B------:R-:W-:Y:S01]  /*41c0*/  FMUL.FTZ R145, R194.reuse, R145 ;  /* 0x00000091c2917220 */ /* 0x040fe20000410000 */
[----:B------:R-:W-:Y:S01]  /*41d0*/  FMUL.FTZ R228, R194, R229 ;  /* 0x000000e5c2e47220 */ /* 0x000fe20000410000 */
[----:B------:R-:W-:Y:S01]  /*41e0*/  FFMA.FTZ R229, R222, R177, R176 ;  /* 0x000000b1dee57223 */ /* 0x000fe200000100b0 */
[----:B------:R-:W-:Y:S01]  /*41f0*/  FMUL.FTZ R178, R232, R231 ;  /* 0x000000e7e8b27220 */ /* 0x000fe20000410000 */
[----:B------:R-:W-:-:S02]  /*4200*/  HADD2.F32 R230, -RZ, R173.H0_H0 ;  /* 0x200000adffe67230 */ /* 0x000fc40000004100 */
[-C--:B------:R-:W-:Y:S01]  /*4210*/  FMUL.FTZ R231, R228, R195.reuse ;  /* 0x000000c3e4e77220 */ /* 0x080fe20000410000 */
[----:B------:R-:W-:Y:S02]  /*4220*/  HADD2.F32 R232, -RZ, R174.H1_H1 ;  /* 0x300000aeffe87230 */ /* 0x000fe40000004100 */
[----:B------:R-:W-:Y:S01]  /*4230*/  FADD.FTZ R229, R220, -R229 ;  /* 0x800000e5dce57221 */ /* 0x000fe20000010000 */
[----:B------:R-:W-:Y:S02]  /*4240*/  HADD2.F32 R233, -RZ, R30.H1_H1 ;  /* 0x3000001effe97230 */ /* 0x000fe40000004100 */
[----:B------:R-:W-:Y:S01]  /*4250*/  FMUL.FTZ R174, R145, R195 ;  /* 0x000000c391ae7220 */ /* 0x000fe20000410000 */
[----:B------:R-:W-:Y:S01]  /*4260*/  FFMA.FTZ R230, R231, R230, R114 ;  /* 0x000000e6e7e67223 */ /* 0x000fe20000010072 */
[----:B------:R-:W-:Y:S01]  /*4270*/  FMUL.FTZ R114, R194, R229 ;  /* 0x000000e5c2727220 */ /* 0x000fe20000410000 */
[----:B------:R-:W-:Y:S02]  /*4280*/  HADD2.F32 R234, -RZ, R29.H0_H0 ;  /* 0x2000001dffea7230 */ /* 0x000fe40000004100 */
[C---:B------:R-:W-:Y:S01]  /*4290*/  FFMA.FTZ R117, R174.reuse, R232, R117 ;  /* 0x000000e8ae757223 */ /* 0x040fe20000010075 */
[----:B------:R-:W-:Y:S01]  /*42a0*/  FMUL.FTZ R174, R174, R233 ;  /* 0x000000e9aeae7220 */ /* 0x000fe20000410000 */
[----:B------:R-:W-:Y:S01]  /*42b0*/  FFMA.FTZ R232, R227, R177, R176 ;  /* 0x000000b1e3e87223 */ /* 0x000fe200000100b0 */
[----:B------:R-:W-:-:S02]  /*42c0*/  HADD2.F32 R233, -RZ, R173.H1_H1 ;  /* 0x300000adffe97230 */ /* 0x000fc40000004100 */
[----:B------:R-:W-:Y:S01]  /*42d0*/  FMUL.FTZ R236, R114, R195 ;  /* 0x000000c372ec7220 */ /* 0x000fe20000410000 */
[----:B------:R-:W-:Y:S01]  /*42e0*/  FMUL.FTZ R173, R231, R234 ;  /* 0x000000eae7ad7220 */ /* 0x000fe20000410000 */
[----:B------:R-:W-:Y:S01]  /*42f0*/  FADD.FTZ R229, R225, -R232 ;  /* 0x800000e8e1e57221 */ /* 0x000fe20000010000 */
[----:B------:R-:W-:Y:S02]  /*4300*/  HADD2.F32 R235, -RZ, R29.H1_H1 ;  /* 0x3000001dffeb7230 */ /* 0x000fe40000004100 */
[----:B------:R-:W-:Y:S01]  /*4310*/  FFMA.FTZ R231, R236, R233, R115 ;  /* 0x000000e9ece77223 */ /* 0x000fe20000010073 */
[----:B------:R-:W-:Y:S01]  /*4320*/  FFMA.FTZ R115, R226, R177, R176 ;  /* 0x000000b1e2737223 */ /* 0x000fe200000100b0 */
[----:B------:R-:W-:Y:S01]  /*4330*/  FMUL.FTZ R234, R194, R229 ;  /* 0x000000e5c2ea7220 */ /* 0x000fe20000410000 */
[----:B------:R-:W-:Y:S02]  /*4340*/  HADD2.F32 R232, -RZ, R172.H0_H0 ;  /* 0x200000acffe87230 */ /* 0x000fe40000004100 */
[----:B------:R-:W-:Y:S01]  /*4350*/  FMUL.FTZ R238, R236, R235 ;  /* 0x000000ebecee7220 */ /* 0x000fe20000410000 */
[----:B------:R-:W-:Y:S01]  /*4360*/  FADD.FTZ R229, R224, -R115 ;  /* 0x80000073e0e57221 */ /* 0x000fe20000010000 */
[----:B------:R-:W-:-:S02]  /*4370*/  HADD2.F32 R236, -RZ, R28.H0_H0 ;  /* 0x2000001cffec7230 */ /* 0x000fc40000004100 */
[----:B------:R-:W-:Y:S01]  /*4380*/  FMUL.FTZ R115, R234, R195 ;  /* 0x000000c3ea737220 */ /* 0x000fe20000410000 */
[----:B------:R-:W-:Y:S02]  /*4390*/  HADD2.F32 R172, -RZ, R172.H1_H1 ;  /* 0x300000acffac7230 */ /* 0x000fe40000004100 */
[----:B------:R-:W-:Y:S01]  /*43a0*/  FMUL.FTZ R229, R194, R229 ;  /* 0x000000e5c2e57220 */ /* 0x000fe20000410000 */
[----:B------:R-:W-:Y:S01]  /*43b0*/  F2FP.F16.F32.PACK_AB R147, R144, R147 ;  /* 0x000000939093723e */ /* 0x000fe200000000ff */
[C---:B------:R-:W-:Y:S01]  /*43c0*/  FFMA.FTZ R232, R115.reuse, R232, R112 ;  /* 0x000000e873e87223 */ /* 0x040fe20000010070 */
[----:B------:R-:W-:Y:S01]  /*43d0*/  FMUL.FTZ R236, R115, R236 ;  /* 0x000000ec73ec7220 */ /* 0x000fe20000410000 */
[----:B------:R-:W-:Y:S02]  /*43e0*/  HADD2.F32 R115, -RZ, R28.H1_H1 ;  /* 0x3000001cff737230 */ /* 0x000fe40000004100 */
[----:B------:R-:W-:Y:S01]  /*43f0*/  FMUL.FTZ R112, R229, R195 ;  /* 0x000000c3e5707220 */ /* 0x000fe20000410000 */
[----:B------:R-:W-:-:S02]  /*4400*/  F2FP.F16.F32.PACK_AB R146, R145, R146 ;  /* 0x000000929192723e */ /* 0x000fc400000000ff */
[----:B------:R-:W-:Y:S01]  /*4410*/  F2FP.F16.F32.PACK_AB R145, R114, R228 ;  /* 0x000000e47291723e */ /* 0x000fe200000000ff */
[C---:B------:R-:W-:Y:S01]  /*4420*/  FMUL.FTZ R115, R112.reuse, R115 ;  /* 0x0000007370737220 */ /* 0x040fe20000410000 */
[----:B------:R-:W-:Y:S01]  /*4430*/  FFMA.FTZ R233, R112, R172, R113 ;  /* 0x000000ac70e97223 */ /* 0x000fe20000010071 */
[----:B------:R-:W-:Y:S02]  /*4440*/  F2FP.F16.F32.PACK_AB R144, R229, R234 ;  /* 0x000000eae590723e */ /* 0x000fe400000000ff */
[----:B------:R-:W-:Y:S02]  /*4450*/  F2FP.F16.F32.PACK_AB R175, R178, R175 ;  /* 0x000000afb2af723e */ /* 0x000fe400000000ff */
[----:B------:R-:W-:Y:S02]  /*4460*/  F2FP.F16.F32.PACK_AB R174, R174, R179 ;  /* 0x000000b3aeae723e */ /* 0x000fe400000000ff */
[----:B------:R-:W-:Y:S02]  /*4470*/  F2FP.F16.F32.PACK_AB R173, R238, R173 ;  /* 0x000000adeead723e */ /* 0x000fe400000000ff */
[----:B------:R-:W-:-:S07]  /*4480*/  F2FP.F16.F32.PACK_AB R172, R115, R236 ;  /* 0x000000ec73ac723e */ /* 0x000fce00000000ff */
.L_x_1994:
        /* <DEDUP_REMOVED lines=11> */
.L_x_1992:
[----:B------:R-:W-:Y:S05]  /*4540*/  BSYNC.RECONVERGENT B2 ;  /* 0x0000000000027941 */ /* 0x000fea0003800200 */
.L_x_1991:
        /* <DEDUP_REMOVED lines=29> */
[----:B------:R-:W-:-:S02]  /*4720*/  HADD2.F32 R231, -RZ, R39.H1_H1 ;  /* 0x30000027ffe77230 */ /* 0x000fc40000004100 */
[----:B------:R-:W-:Y:S01]  /*4730*/  FFMA.FTZ R124, R179, R145, R124 ;  /* 0x00000091b37c7223 */ /* 0x000fe2000001007c */
[----:B------:R-:W-:Y:S01]  /*4740*/  FADD.FTZ R145, R200, -R229 ;  /* 0x800000e5c8917221 */ /* 0x000fe20000010000 */
[----:B------:R-:W-:Y:S02]  /*4750*/  HADD2.F32 R230, -RZ, R38.H0_H0 ;  /* 0x20000026ffe67230 */ /* 0x000fe40000004100 */
[----:B------:R-:W-:Y:S01]  /*4760*/  FADD.FTZ R229, R205, -R228 ;  /* 0x800000e4cde57221 */ /* 0x000fe20000010000 */
[----:B------:R-:W-:Y:S01]  /*4770*/  FMUL.FTZ R178, R232, R231 ;  /* 0x000000e7e8b27220 */ /* 0x000fe20000410000 */
[----:B------:R-:W-:Y:S01]  /*4780*/  FMUL.FTZ R145, R194, R145 ;  /* 0x00000091c2917220 */ /* 0x000fe20000410000 */
[----:B------:R-:W-:Y:S01]  /*4790*/  FFMA.FTZ R231, R206, R177, R176 ;  /* 0x000000b1cee77223 */ /* 0x000fe200000100b0 */
[----:B------:R-:W-:Y:S01]  /*47a0*/  FMUL.FTZ R179, R179, R230 ;  /* 0x000000e6b3b37220 */ /* 0x000fe20000410000 */
[----:B------:R-:W-:Y:S01]  /*47b0*/  FMUL.FTZ R228, R194, R229 ;  /* 0x000000e5c2e47220 */ /* 0x000fe20000410000 */
[----:B------:R-:W-:-:S02]  /*47c0*/  HADD2.F32 R230, -RZ, R174.H1_H1 ;  /* 0x300000aeffe67230 */ /* 0x000fc40000004100 */
[-C--:B------:R-:W-:Y:S01]  /*47d0*/  FMUL.FTZ R174, R145, R195.reuse ;  /* 0x000000c391ae7220 */ /* 0x080fe20000410000 */
[----:B------:R-:W-:Y:S02]  /*47e0*/  HADD2.F32 R229, -RZ, R173.H0_H0 ;  /* 0x200000adffe57230 */ /* 0x000fe40000004100 */
[----:B------:R-:W-:Y:S01]  /*47f0*/  FMUL.FTZ R233, R228, R195 ;  /* 0x000000c3e4e97220 */ /* 0x000fe20000410000 */
[----:B------:R-:W-:Y:S02]  /*4800*/  HADD2.F32 R235, -RZ, R38.H1_H1 ;  /* 0x30000026ffeb7230 */ /* 0x000fe40000004100 */
[----:B------:R-:W-:Y:S01]  /*4810*/  FADD.FTZ R231, R204, -R231 ;  /* 0x800000e7cce77221 */ /* 0x000fe20000010000 */
[----:B------:R-:W-:Y:S01]  /*4820*/  FFMA.FTZ R125, R174, R230, R125 ;  /* 0x000000e6ae7d7223 */ /* 0x000fe2000001007d */
[----:B------:R-:W-:Y:S01]  /*4830*/  FFMA.FTZ R230, R211, R177, R176 ;  /* 0x000000b1d3e67223 */ /* 0x000fe200000100b0 */
[----:B------:R-:W-:Y:S02]  /*4840*/  HADD2.F32 R232, -RZ, R37.H0_H0 ;  /* 0x20000025ffe87230 */ /* 0x000fe40000004100 */
[----:B------:R-:W-:Y:S01]  /*4850*/  FFMA.FTZ R122, R233, R229, R122 ;  /* 0x000000e5e97a7223 */ /* 0x000fe2000001007a */
[----:B------:R-:W-:Y:S01]  /*4860*/  FMUL.FTZ R229, R194, R231 ;  /* 0x000000e7c2e57220 */ /* 0x000fe20000410000 */
[----:B------:R-:W-:Y:S01]  /*4870*/  FMUL.FTZ R174, R174, R235 ;  /* 0x000000ebaeae7220 */ /* 0x000fe20000410000 */
[----:B------:R-:W-:-:S02]  /*4880*/  HADD2.F32 R235, -RZ, R173.H1_H1 ;  /* 0x300000adffeb7230 */ /* 0x000fc40000004100 */
[----:B------:R-:W-:Y:S01]  /*4890*/  FADD.FTZ R231, R209, -R230 ;  /* 0x800000e6d1e77221 */ /* 0x000fe20000010000 */
[----:B------:R-:W-:Y:S02]  /*48a0*/  HADD2.F32 R237, -RZ, R37.H1_H1 ;  /* 0x30000025ffed7230 */ /* 0x000fe40000004100 */
[----:B------:R-:W-:Y:S01]  /*48b0*/  FMUL.FTZ R173, R233, R232 ;  /* 0x000000e8e9ad7220 */ /* 0x000fe20000410000 */
[----:B------:R-:W-:Y:S01]  /*48c0*/  FMUL.FTZ R234, R229, R195 ;  /* 0x000000c3e5ea7220 */ /* 0x000fe20000410000 */
[----:B------:R-:W-:Y:S01]  /*48d0*/  FFMA.FTZ R233, R210, R177, R176 ;  /* 0x000000b1d2e97223 */ /* 0x000fe200000100b0 */
[----:B------:R-:W-:Y:S01]  /*48e0*/  FMUL.FTZ R230, R194, R231 ;  /* 0x000000e7c2e67220 */ /* 0x000fe20000410000 */
[----:B------:R-:W-:Y:S02]  /*48f0*/  HADD2.F32 R232, -RZ, R172.H0_H0 ;  /* 0x200000acffe87230 */ /* 0x000fe40000004100 */
[C---:B------:R-:W-:Y:S01]  /*4900*/  FFMA.FTZ R123, R234.reuse, R235, R123 ;  /* 0x000000ebea7b7223 */ /* 0x040fe2000001007b */
        /* <DEDUP_REMOVED lines=19> */
[----:B------:R-:W-:Y:S01]  /*4a40*/  F2FP.F16.F32.PACK_AB R172, R235, R234 ;  /* 0x000000eaebac723e */ /* 0x000fe200000000ff */
[----:B------:R-:W-:Y:S06]  /*4a50*/  BRA `(.L_x_1998) ;  /* 0x0000000400107947 */ /* 0x000fec0003800000 */
.L_x_1997:
[-C--:B------:R-:W-:Y:S01]  /*4a60*/  FFMA.FTZ R178, R199, R177.reuse, R176 ;  /* 0x000000b1c7b27223 */ /* 0x080fe200000100b0 */
[--C-:B-----5:R-:W-:Y:S02]  /*4a70*/  HADD2.F32 R230, -RZ, R175.reuse.H0_H0 ;  /* 0x200000afffe67230 */ /* 0x120fe40000004100 */
[----:B------:R-:W-:Y:S02]  /*4a80*/  HADD2.F32 R236, -RZ, R174.H1_H1 ;  /* 0x300000aeffec7230 */ /* 0x000fe40000004100 */
[----:B------:R-:W-:Y:S01]  /*4a90*/  FADD.FTZ R179, R197, -R178 ;  /* 0x800000b2c5b37221 */ /* 0x000fe20000010000 */
[--C-:B------:R-:W-:Y:S01]  /*4aa0*/  FFMA.FTZ R178, R203, R177, R176.reuse ;  /* 0x000000b1cbb27223 */ /* 0x100fe200000100b0 */
[----:B------:R-:W-:Y:S02]  /*4ab0*/  HADD2.F32 R232, -RZ, R175.H1_H1 ;  /* 0x300000afffe87230 */ /* 0x000fe40000004100 */
[----:B------:R-:W-:Y:S01]  /*4ac0*/  FMUL.FTZ R228, R194, R179 ;  /* 0x000000b3c2e47220 */ /* 0x000fe20000410000 */
[----:B------:R-:W-:-:S03]  /*4ad0*/  FFMA.FTZ R179, R198, R177, R176 ;  /* 0x000000b1c6b37223 */ /* 0x000fc600000100b0 */
[----:B------:R-:W-:Y:S01]  /*4ae0*/  FMUL.FTZ R229, R228, R195 ;  /* 0x000000c3e4e57220 */ /* 0x000fe20000410000 */
[----:B------:R-:W-:Y:S01]  /*4af0*/  FADD.FTZ R231, R196, -R179 ;  /* 0x800000b3c4e77221 */ /* 0x000fe20000010000 */
[----:B------:R-:W-:Y:S01]  /*4b00*/  FADD.FTZ R179, R201, -R178 ;  /* 0x800000b2c9b37221 */ /* 0x000fe20000010000 */
[--C-:B------:R-:W-:Y:S02]  /*4b10*/  HADD2.F32 R228, -RZ, R39.reuse.H0_H0 ;  /* 0x20000027ffe47230 */ /* 0x100fe40000004100 */
[----:B------:R-:W-:Y:S01]  /*4b20*/  FFMA.FTZ R126, R229, R230, R126 ;  /* 0x000000e6e57e7223 */ /* 0x000fe2000001007e */
[C---:B------:R-:W-:Y:S01]  /*4b30*/  FMUL.FTZ R230, R194.reuse, R231 ;  /* 0x000000e7c2e67220 */ /* 0x040fe20000410000 */
[----:B------:R-:W-:Y:S01]  /*4b40*/  FMUL.FTZ R178, R194, R179 ;  /* 0x000000b3c2b27220 */ /* 0x000fe20000410000 */
[----:B------:R-:W-:Y:S02]  /*4b50*/  HADD2.F32 R179, -RZ, R174.H0_H0 ;  /* 0x200000aeffb37230 */ /* 0x000fe40000004100 */
[----:B------:R-:W-:Y:S01]  /*4b60*/  FFMA.FTZ R174, R207, R177, R176 ;  /* 0x000000b1cfae7223 */ /* 0x000fe200000100b0 */
[----:B------:R-:W-:-:S02]  /*4b70*/  HADD2.F32 R231, -RZ, R39.H1_H1 ;  /* 0x30000027ffe77230 */ /* 0x000fc40000004100 */
[-C--:B------:R-:W-:Y:S01]  /*4b80*/  FMUL.FTZ R235, R178, R195.reuse ;  /* 0x000000c3b2eb7220 */ /* 0x080fe20000410000 */
[----:B------:R-:W-:Y:S01]  /*4b90*/  FMUL.FTZ R230, R230, R195 ;  /* 0x000000c3e6e67220 */ /* 0x000fe20000410000 */
[----:B------:R-:W-:Y:S01]  /*4ba0*/  FMUL.FTZ R175, R229, R228 ;  /* 0x000000e4e5af7220 */ /* 0x000fe20000410000 */
[----:B------:R-:W-:Y:S01]  /*4bb0*/  FFMA.FTZ R229, R206, R177, R176 ;  /* 0x000000b1cee57223 */ /* 0x000fe200000100b0 */
[----:B------:R-:W-:Y:S01]  /*4bc0*/  FFMA.FTZ R124, R235, R179, R124 ;  /* 0x000000b3eb7c7223 */ /* 0x000fe2000001007c */
[----:B------:R-:W-:Y:S01]  /*4bd0*/  FFMA.FTZ R179, R202, R177, R176 ;  /* 0x000000b1cab37223 */ /* 0x000fe200000100b0 */
[----:B------:R-:W-:Y:S01]  /*4be0*/  FMUL.FTZ R178, R230, R231 ;  /* 0x000000e7e6b27220 */ /* 0x000fe20000410000 */
[----:B------:R-:W-:Y:S01]  /*4bf0*/  FADD.FTZ R231, R204, -R229 ;  /* 0x800000e5cce77221 */ /* 0x000fe20000010000 */
[----:B------:R-:W-:Y:S01]  /*4c00*/  FFMA.FTZ R127, R230, R232, R127 ;  /* 0x000000e8e67f7223 */ /* 0x000fe2000001007f */
[----:B------:R-:W-:Y:S01]  /*4c10*/  FADD.FTZ R233, R200, -R179 ;  /* 0x800000b3c8e97221 */ /* 0x000fe20000010000 */
[----:B------:R-:W-:Y:S01]  /*4c20*/  FADD.FTZ R179, R205, -R174 ;  /* 0x800000aecdb37221 */ /* 0x000fe20000010000 */
[----:B------:R-:W-:-:S02]  /*4c30*/  HADD2.F32 R230, -RZ, R38.H0_H0 ;  /* 0x20000026ffe67230 */ /* 0x000fc40000004100 */
[C---:B------:R-:W-:Y:S01]  /*4c40*/  FMUL.FTZ R228, R194.reuse, R231 ;  /* 0x000000e7c2e47220 */ /* 0x040fe20000410000 */
[--C-:B------:R-:W-:Y:S02]  /*4c50*/  HADD2.F32 R229, -RZ, R173.reuse.H0_H0 ;  /* 0x200000adffe57230 */ /* 0x100fe40000004100 */
[C---:B------:R-:W-:Y:S01]  /*4c60*/  FMUL.FTZ R174, R194.reuse, R179 ;  /* 0x000000b3c2ae7220 */ /* 0x040fe20000410000 */
[----:B------:R-:W-:Y:S01]  /*4c70*/  FMUL.FTZ R232, R194, R233 ;  /* 0x000000e9c2e87220 */ /* 0x000fe20000410000 */
[----:B------:R-:W-:Y:S02]  /*4c80*/  HADD2.F32 R173, -RZ, R173.H1_H1 ;  /* 0x300000adffad7230 */ /* 0x000fe40000004100 */
[-C--:B------:R-:W-:Y:S01]  /*4c90*/  FMUL.FTZ R228, R228, R195.reuse ;  /* 0x000000c3e4e47220 */ /* 0x080fe20000410000 */
[----:B------:R-:W-:Y:S01]  /*4ca0*/  FMUL.FTZ R233, R174, R195 ;  /* 0x000000c3aee97220 */ /* 0x000fe20000410000 */
[----:B------:R-:W-:Y:S01]  /*4cb0*/  FMUL.FTZ R174, R235, R230 ;  /* 0x000000e6ebae7220 */ /* 0x000fe20000410000 */
[----:B------:R-:W-:Y:S01]  /*4cc0*/  FFMA.FTZ R230, R211, R177, R176 ;  /* 0x000000b1d3e67223 */ /* 0x000fe200000100b0 */
[----:B------:R-:W-:Y:S01]  /*4cd0*/  FMUL.FTZ R234, R232, R195 ;  /* 0x000000c3e8ea7220 */ /* 0x000fe20000410000 */
[----:B------:R-:W-:Y:S01]  /*4ce0*/  FFMA.FTZ R122, R233, R229, R122 ;  /* 0x000000e5e97a7223 */ /* 0x000fe2000001007a */
[----:B------:R-:W-:Y:S01]  /*4cf0*/  FFMA.FTZ R229, R210, R177, R176 ;  /* 0x000000b1d2e57223 */ /* 0x000fe200000100b0 */
[----:B------:R-:W-:-:S02]  /*4d00*/  HADD2.F32 R232, -RZ, R37.H0_H0 ;  /* 0x20000025ffe87230 */ /* 0x000fc40000004100 */
[----:B------:R-:W-:Y:S01]  /*4d10*/  FFMA.FTZ R123, R228, R173, R123 ;  /* 0x000000ade47b7223 */ /* 0x000fe2000001007b */
[----:B------:R-:W-:Y:S01]  /*4d20*/  FADD.FTZ R173, R209, -R230 ;  /* 0x800000e6d1ad7221 */ /* 0x000fe20000010000 */
[----:B------:R-:W-:Y:S01]  /*4d30*/  FADD.FTZ R229, R208, -R229 ;  /* 0x800000e5d0e57221 */ /* 0x000fe20000010000 */
[----:B------:R-:W-:Y:S02]  /*4d40*/  HADD2.F32 R235, -RZ, R38.H1_H1 ;  /* 0x30000026ffeb7230 */ /* 0x000fe40000004100 */
[----:B------:R-:W-:Y:S01]  /*4d50*/  FMUL.FTZ R233, R233, R232 ;  /* 0x000000e8e9e97220 */ /* 0x000fe20000410000 */
[--C-:B------:R-:W-:Y:S02]  /*4d60*/  HADD2.F32 R179, -RZ, R172.reuse.H0_H0 ;  /* 0x200000acffb37230 */ /* 0x100fe40000004100 */
[C---:B------:R-:W-:Y:S01]  /*4d70*/  FMUL.FTZ R232, R194.reuse, R229 ;  /* 0x000000e5c2e87220 */ /* 0x040fe20000410000 */
[----:B------:R-:W-:Y:S02]  /*4d80*/  HADD2.F32 R231, -RZ, R172.H1_H1 ;  /* 0x300000acffe77230 */ /* 0x000fe40000004100 */
[----:B------:R-:W-:Y:S01]  /*4d90*/  FMUL.FTZ R172, R194, R173 ;  /* 0x000000adc2ac7220 */ /* 0x000fe20000410000 */
[----:B------:R-:W-:Y:S01]  /*4da0*/  FMUL.FTZ R237, R234, R235 ;  /* 0x000000ebeaed7220 */ /* 0x000fe20000410000 */
[----:B------:R-:W-:-:S02]  /*4db0*/  HADD2.F32 R235, -RZ, R37.H1_H1 ;  /* 0x30000025ffeb7230 */ /* 0x000fc40000004100 */
[-C--:B------:R-:W-:Y:S01]  /*4dc0*/  FMUL.FTZ R232, R232, R195.reuse ;  /* 0x000000c3e8e87220 */ /* 0x080fe20000410000 */
[--C-:B------:R-:W-:Y:S02]  /*4dd0*/  HADD2.F32 R230, -RZ, R36.reuse.H0_H0 ;  /* 0x20000024ffe67230 */ /* 0x100fe40000004100 */
[----:B------:R-:W-:Y:S01]  /*4de0*/  FMUL.FTZ R173, R172, R195 ;  /* 0x000000c3acad7220 */ /* 0x000fe20000410000 */
[----:B------:R-:W-:Y:S02]  /*4df0*/  HADD2.F32 R229, -RZ, R36.H1_H1 ;  /* 0x30000024ffe57230 */ /* 0x000fe40000004100 */
[----:B------:R-:W-:Y:S01]  /*4e00*/  FMUL.FTZ R228, R228, R235 ;  /* 0x000000ebe4e47220 */ /* 0x000fe20000410000 */
[----:B------:R-:W-:Y:S01]  /*4e10*/  FFMA.FTZ R125, R234, R236, R125 ;  /* 0x000000ecea7d7223 */ /* 0x000fe2000001007d */
[C---:B------:R-:W-:Y:S01]  /*4e20*/  FMUL.FTZ R172, R173.reuse, R230 ;  /* 0x000000e6adac7220 */ /* 0x040fe20000410000 */
[----:B------:R-:W-:Y:S01]  /*4e30*/  FFMA.FTZ R120, R173, R179, R120 ;  /* 0x000000b3ad787223 */ /* 0x000fe20000010078 */
[C---:B------:R-:W-:Y:S01]  /*4e40*/  FMUL.FTZ R229, R232.reuse, R229 ;  /* 0x000000e5e8e57220 */ /* 0x040fe20000410000 */
[----:B------:R-:W-:Y:S01]  /*4e50*/  FFMA.FTZ R121, R232, R231, R121 ;  /* 0x000000e7e8797223 */ /* 0x000fe20000010079 */
[----:B------:R-:W-:-:S02]  /*4e60*/  F2FP.F16.F32.PACK_AB R175, R178, R175 ;  /* 0x000000afb2af723e */ /* 0x000fc400000000ff */
[----:B------:R-:W-:Y:S02]  /*4e70*/  F2FP.F16.F32.PACK_AB R174, R237, R174 ;  /* 0x000000aeedae723e */ /* 0x000fe400000000ff */
[----:B------:R-:W-:Y:S02]  /*4e80*/  F2FP.F16.F32.PACK_AB R173, R228, R233 ;  /* 0x000000e9e4ad723e */ /* 0x000fe400000000ff */
[----:B------:R-:W-:-:S07]  /*4e90*/  F2FP.F16.F32.PACK_AB R172, R229, R172 ;  /* 0x000000ace5ac723e */ /* 0x000fce00000000ff */
.L_x_1998:
[----:B------:R-:W0:Y:S08]  /*4ea0*/  @P1 LDC.64 R228, c[0x0][0x478] ;  /* 0x00011e00ffe41b82 */ /* 0x000e300000000a00 */
[----:B------:R-:W1:Y:S01]  /*4eb0*/  LDC.64 R178, c[0x0][0x468] ;  /* 0x00011a00ffb27b82 */ /* 0x000e620000000a00 */
[----:B0-----:R-:W-:-:S05]  /*4ec0*/  @P1 IMAD.WIDE.U32 R228, R190, 0x10, R228 ;  /* 0x00000010bee41825 */ /* 0x001fca00078e00e4 */
[----:B------:R2:W-:Y:S01]  /*4ed0*/  @P1 STG.E.128 desc[UR6][R228.64], R144 ;  /* 0x00000090e4001986 */ /* 0x0005e2000c101d06 */
[C---:B-1----:R-:W-:Y:S01]  /*4ee0*/  IMAD.WIDE.U32 R178, R190.reuse, 0x10, R178 ;  /* 0x00000010beb27825 */ /* 0x042fe200078e00b2 */
[----:B------:R-:W-:-:S04]  /*4ef0*/  IADD3 R190, PT, PT, R190, 0x20, RZ ;  /* 0x00000020bebe7810 */ /* 0x000fc80007ffe0ff */
[----:B------:R2:W-:Y:S03]  /*4f00*/  STG.E.128 desc[UR6][R178.64], R172 ;  /* 0x000000acb2007986 */ /* 0x0005e6000c101d06 */
.L_x_1996:
[----:B------:R-:W-:Y:S05]  /*4f10*/  BSYNC.RECONVERGENT B2 ;  /* 0x0000000000027941 */ /* 0x000fea0003800200 */
.L_x_1995:
        /* <DEDUP_REMOVED lines=10> */
[--C-:B-----5:R-:W-:Y:S02]  /*4fc0*/  HADD2.F32 R146, -RZ, R175.reuse.H0_H0 ;  /* 0x200000afff927230 */ /* 0x120fe40000004100 */
[----:B------:R-:W-:Y:S01]  /*4fd0*/  FFMA.FTZ R232, R20, R177, R176 ;  /* 0x000000b114e87223 */ /* 0x000fe200000100b0 */
[----:B------:R-:W-:Y:S01]  /*4fe0*/  FADD.FTZ R145, R18, -R145 ;  /* 0x8000009112917221 */ /* 0x000fe20000010000 */
[----:B------:R-:W-:Y:S01]  /*4ff0*/  FADD.FTZ R179, R19, -R144 ;  /* 0x8000009013b37221 */ /* 0x000fe20000010000 */
[----:B------:R-:W-:Y:S02]  /*5000*/  HADD2.F32 R229, -RZ, R175.H1_H1 ;  /* 0x300000afffe57230 */ /* 0x000fe40000004100 */
[C---:B------:R-:W-:Y:S01]  /*5010*/  FMUL.FTZ R147, R194.reuse, R145 ;  /* 0x00000091c2937220 */ /* 0x040fe20000410000 */
[----:B------:R-:W-:Y:S01]  /*5020*/  FMUL.FTZ R144, R194, R179 ;  /* 0x000000b3c2907220 */ /* 0x000fe20000410000 */
[----:B------:R-:W-:Y:S01]  /*5030*/  FFMA.FTZ R145, R181, R177, R176 ;  /* 0x000000b1b5917223 */ /* 0x000fe200000100b0 */
[----:B------:R-:W-:-:S02]  /*5040*/  HADD2.F32 R178, -RZ, R47.H0_H0 ;  /* 0x2000002fffb27230 */ /* 0x000fc40000004100 */
[-C--:B------:R-:W-:Y:S01]  /*5050*/  FMUL.FTZ R179, R147, R195.reuse ;  /* 0x000000c393b37220 */ /* 0x080fe20000410000 */
[----:B------:R-:W-:Y:S01]  /*5060*/  FMUL.FTZ R228, R144, R195 ;  /* 0x000000c390e47220 */ /* 0x000fe20000410000 */
[----:B------:R-:W-:Y:S01]  /*5070*/  FADD.FTZ R145, R22, -R145 ;  /* 0x8000009116917221 */ /* 0x000fe20000010000 */
[----:B------:R-:W-:Y:S02]  /*5080*/  HADD2.F32 R230, -RZ, R46.H0_H0 ;  /* 0x2000002effe67230 */ /* 0x000fe40000004100 */
[C---:B------:R-:W-:Y:S01]  /*5090*/  FFMA.FTZ R134, R179.reuse, R146, R134 ;  /* 0x00000092b3867223 */ /* 0x040fe20000010086 */
[----:B------:R-:W-:Y:S01]  /*50a0*/  FFMA.FTZ R135, R228, R229, R135 ;  /* 0x000000e5e4877223 */ /* 0x000fe20000010087 */
[----:B------:R-:W-:Y:S01]  /*50b0*/  FMUL.FTZ R146, R194, R145 ;  /* 0x00000091c2927220 */ /* 0x000fe20000410000 */
[----:B------:R-:W-:Y:S02]  /*50c0*/  HADD2.F32 R229, -RZ, R47.H1_H1 ;  /* 0x3000002fffe57230 */ /* 0x000fe40000004100 */
[----:B------:R-:W-:Y:S01]  /*50d0*/  FMUL.FTZ R175, R179, R178 ;  /* 0x000000b2b3af7220 */ /* 0x000fe20000410000 */
[----:B------:R-:W-:-:S02]  /*50e0*/  HADD2.F32 R145, -RZ, R174.H0_H0 ;  /* 0x200000aeff917230 */ /* 0x000fc40000004100 */
[----:B------:R-:W-:Y:S01]  /*50f0*/  FMUL.FTZ R179, R146, R195 ;  /* 0x000000c392b37220 */ /* 0x000fe20000410000 */
[----:B------:R-:W-:Y:S02]  /*5100*/  HADD2.F32 R235, -RZ, R46.H1_H1 ;  /* 0x3000002effeb7230 */ /* 0x000fe40000004100 */
[----:B------:R-:W-:Y:S01]  /*5110*/  FMUL.FTZ R178, R228, R229 ;  /* 0x000000e5e4b27220 */ /* 0x000fe20000410000 */
[----:B------:R-:W-:Y:S01]  /*5120*/  FFMA.FTZ R228, R187, R177, R176 ;  /* 0x000000b1bbe47223 */ /* 0x000fe200000100b0 */
[----:B------:R-:W-:Y:S01]  /*5130*/  FFMA.FTZ R132, R179, R145, R132 ;  /* 0x00000091b3847223 */ /* 0x000fe20000010084 */
[----:B------:R-:W-:Y:S01]  /*5140*/  FADD.FTZ R145, R23, -R232 ;  /* 0x800000e817917221 */ /* 0x000fe20000010000 */
[----:B------:R-:W-:Y:S02]  /*5150*/  HADD2.F32 R232, -RZ, R174.H1_H1 ;  /* 0x300000aeffe87230 */ /* 0x000fe40000004100 */
[----:B------:R-:W-:Y:S01]  /*5160*/  FADD.FTZ R229, R185, -R228 ;  /* 0x800000e4b9e57221 */ /* 0x000fe20000010000 */
[----:B------:R-:W-:Y:S01]  /*5170*/  FMUL.FTZ R179, R179, R230 ;  /* 0x000000e6b3b37220 */ /* 0x000fe20000410000 */
[----:B------:R-:W-:Y:S01]  /*5180*/  FMUL.FTZ R145, R194, R145 ;  /* 0x00000091c2917220 */ /* 0x000fe20000410000 */
[----:B------:R-:W-:Y:S01]  /*5190*/  FFMA.FTZ R174, R184, R177, R176 ;  /* 0x000000b1b8ae7223 */ /* 0x000fe200000100b0 */
[----:B------:R-:W-:Y:S01]  /*51a0*/  FMUL.FTZ R228, R194, R229 ;  /* 0x000000e5c2e47220 */ /* 0x000fe20000410000 */
[----:B------:R-:W-:-:S02]  /*51b0*/  HADD2.F32 R229, -RZ, R173.H0_H0 ;  /* 0x200000adffe57230 */ /* 0x000fc40000004100 */
[-C--:B------:R-:W-:Y:S01]  /*51c0*/  FMUL.FTZ R230, R145, R195.reuse ;  /* 0x000000c391e67220 */ /* 0x080fe20000410000 */
[----:B------:R-:W-:Y:S01]  /*51d0*/  FADD.FTZ R231, R183, -R174 ;  /* 0x800000aeb7e77221 */ /* 0x000fe20000010000 */
[----:B------:R-:W-:Y:S01]  /*51e0*/  FMUL.FTZ R233, R228, R195 ;  /* 0x000000c3e4e97220 */ /* 0x000fe20000410000 */
[--C-:B------:R-:W-:Y:S02]  /*51f0*/  HADD2.F32 R237, -RZ, R45.reuse.H1_H1 ;  /* 0x3000002dffed7230 */ /* 0x100fe40000004100 */
[C---:B------:R-:W-:Y:S01]  /*5200*/  FFMA.FTZ R133, R230.reuse, R232, R133 ;  /* 0x000000e8e6857223 */ /* 0x040fe20000010085 */
[----:B------:R-:W-:Y:S01]  /*5210*/  FMUL.FTZ R174, R230, R235 ;  /* 0x000000ebe6ae7220 */ /* 0x000fe20000410000 */
[----:B------:R-:W-:Y:S01]  /*5220*/  FFMA.FTZ R230, R191, R177, R176 ;  /* 0x000000b1bfe67223 */ /* 0x000fe200000100b0 */
[----:B------:R-:W-:Y:S02]  /*5230*/  HADD2.F32 R232, -RZ, R45.H0_H0 ;  /* 0x2000002dffe87230 */ /* 0x000fe40000004100 */
[----:B------:R-:W-:Y:S01]  /*5240*/  FFMA.FTZ R130, R233, R229, R130 ;  /* 0x000000e5e9827223 */ /* 0x000fe20000010082 */
[----:B------:R-:W-:Y:S01]  /*5250*/  FMUL.FTZ R229, R194, R231 ;  /* 0x000000e7c2e57220 */ /* 0x000fe20000410000 */
[----:B------:R-:W-:-:S02]  /*5260*/  HADD2.F32 R235, -RZ, R173.H1_H1 ;  /* 0x300000adffeb7230 */ /* 0x000fc40000004100 */
[----:B------:R-:W-:Y:S01]  /*5270*/  FADD.FTZ R231, R189, -R230 ;  /* 0x800000e6bde77221 */ /* 0x000fe20000010000 */
        /* <DEDUP_REMOVED lines=27> */
.L_x_2001:
[-CC-:B------:R-:W-:Y:S01]  /*5430*/  FFMA.FTZ R179, R21, R177.reuse, R176.reuse ;  /* 0x000000b115b37223 */ /* 0x180fe200000100b0 */
[----:B------:R-:W-:Y:S01]  /*5440*/  FFMA.FTZ R230, R16, R177, R176 ;  /* 0x000000b110e67223 */ /* 0x000fe200000100b0 */
[--C-:B-----5:R-:W-:Y:S02]  /*5450*/  HADD2.F32 R228, -RZ, R175.reuse.H0_H0 ;  /* 0x200000afffe47230 */ /* 0x120fe40000004100 */
[----:B------:R-:W-:Y:S01]  /*5460*/  FADD.FTZ R179, R18, -R179 ;  /* 0x800000b312b37221 */ /* 0x000fe20000010000 */
[----:B------:R-:W-:Y:S01]  /*5470*/  FADD.FTZ R231, R19, -R230 ;  /* 0x800000e613e77221 */ /* 0x000fe20000010000 */
[----:B------:R-:W-:Y:S02]  /*5480*/  HADD2.F32 R232, -RZ, R175.H1_H1 ;  /* 0x300000afffe87230 */ /* 0x000fe40000004100 */
[C---:B------:R-:W-:Y:S01]  /*5490*/  FMUL.FTZ R178, R194.reuse, R179 ;  /* 0x000000b3c2b27220 */ /* 0x040fe20000410000 */
[----:B------:R-:W-:Y:S01]  /*54a0*/  FFMA.FTZ R179, R181, R177, R176 ;  /* 0x000000b1b5b37223 */ /* 0x000fe200000100b0 */
[----:B------:R-:W-:Y:S01]  /*54b0*/  FMUL.FTZ R230, R194, R231 ;  /* 0x000000e7c2e67220 */ /* 0x000fe20000410000 */
[----:B------:R-:W-:-:S02]  /*54c0*/  HADD2.F32 R236, -RZ, R174.H1_H1 ;  /* 0x300000aeffec7230 */ /* 0x000fc40000004100 */
[-C--:B------:R-:W-:Y:S01]  /*54d0*/  FMUL.FTZ R229, R178, R195.reuse ;  /* 0x000000c3b2e57220 */ /* 0x080fe20000410000 */
[----:B------:R-:W-:Y:S01]  /*54e0*/  FADD.FTZ R179, R22, -R179 ;  /* 0x800000b316b37221 */ /* 0x000fe20000010000 */
[----:B------:R-:W-:Y:S01]  /*54f0*/  FMUL.FTZ R230, R230, R195 ;  /* 0x000000c3e6e67220 */ /* 0x000fe20000410000 */
[--C-:B------:R-:W-:Y:S02]  /*5500*/  HADD2.F32 R231, -RZ, R47.reuse.H1_H1 ;  /* 0x3000002fffe77230 */ /* 0x100fe40000004100 */
[----:B------:R-:W-:Y:S01]  /*5510*/  FFMA.FTZ R134, R229, R228, R134 ;  /* 0x000000e4e5867223 */ /* 0x000fe20000010086 */
[----:B------:R-:W-:Y:S01]  /*5520*/  FMUL.FTZ R178, R194, R179 ;  /* 0x000000b3c2b27220 */ /* 0x000fe20000410000 */
[----:B------:R-:W-:Y:S02]  /*5530*/  HADD2.F32 R228, -RZ, R47.H0_H0 ;  /* 0x2000002fffe47230 */ /* 0x000fe40000004100 */
[----:B------:R-:W-:Y:S01]  /*5540*/  FFMA.FTZ R135, R230, R232, R135 ;  /* 0x000000e8e6877223 */ /* 0x000fe20000010087 */
[----:B------:R-:W-:-:S02]  /*5550*/  HADD2.F32 R179, -RZ, R174.H0_H0 ;  /* 0x200000aeffb37230 */ /* 0x000fc40000004100 */
[----:B------:R-:W-:Y:S01]  /*5560*/  FMUL.FTZ R235, R178, R195 ;  /* 0x000000c3b2eb7220 */ /* 0x000fe20000410000 */
[-CC-:B------:R-:W-:Y:S01]  /*5570*/  FFMA.FTZ R174, R187, R177.reuse, R176.reuse ;  /* 0x000000b1bbae7223 */ /* 0x180fe200000100b0 */
[----:B------:R-:W-:Y:S01]  /*5580*/  FMUL.FTZ R175, R229, R228 ;  /* 0x000000e4e5af7220 */ /* 0x000fe20000410000 */
[----:B------:R-:W-:Y:S01]  /*5590*/  FFMA.FTZ R232, R20, R177, R176 ;  /* 0x000000b114e87223 */ /* 0x000fe200000100b0 */
[----:B------:R-:W-:Y:S01]  /*55a0*/  FFMA.FTZ R132, R235, R179, R132 ;  /* 0x000000b3eb847223 */ /* 0x000fe20000010084 */
[----:B------:R-:W-:Y:S01]  /*55b0*/  FFMA.FTZ R228, R184, R177, R176 ;  /* 0x000000b1b8e47223 */ /* 0x000fe200000100b0 */
[----:B------:R-:W-:Y:S01]  /*55c0*/  FADD.FTZ R179, R185, -R174 ;  /* 0x800000aeb9b37221 */ /* 0x000fe20000010000 */
[----:B------:R-:W-:Y:S01]  /*55d0*/  FMUL.FTZ R178, R230, R231 ;  /* 0x000000e7e6b27220 */ /* 0x000fe20000410000 */
[----:B------:R-:W-:Y:S01]  /*55e0*/  FADD.FTZ R233, R23, -R232 ;  /* 0x800000e817e97221 */ /* 0x000fe20000010000 */
[----:B------:R-:W-:Y:S01]  /*55f0*/  FADD.FTZ R231, R183, -R228 ;  /* 0x800000e4b7e77221 */ /* 0x000fe20000010000 */
[----:B------:R-:W-:Y:S01]  /*5600*/  FMUL.FTZ R174, R194, R179 ;  /* 0x000000b3c2ae7220 */ /* 0x000fe20000410000 */
[----:B------:R-:W-:-:S02]  /*5610*/  HADD2.F32 R230, -RZ, R46.H0_H0 ;  /* 0x2000002effe67230 */ /* 0x000fc40000004100 */
[C---:B------:R-:W-:Y:S01]  /*5620*/  FMUL.FTZ R232, R194.reuse, R233 ;  /* 0x000000e9c2e87220 */ /* 0x040fe20000410000 */
[--C-:B------:R-:W-:Y:S02]  /*5630*/  HADD2.F32 R229, -RZ, R173.reuse.H0_H0 ;  /* 0x200000adffe57230 */ /* 0x100fe40000004100 */
[----:B------:R-:W-:Y:S01]  /*5640*/  FMUL.FTZ R228, R194, R231 ;  /* 0x000000e7c2e47220 */ /* 0x000fe20000410000 */
[-C--:B------:R-:W-:Y:S01]  /*5650*/  FMUL.FTZ R233, R174, R195.reuse ;  /* 0x000000c3aee97220 */ /* 0x080fe20000410000 */
[----:B------:R-:W-:Y:S02]  /*5660*/  HADD2.F32 R173, -RZ, R173.H1_H1 ;  /* 0x300000adffad7230 */ /* 0x000fe40000004100 */
[----:B------:R-:W-:Y:S01]  /*5670*/  FMUL.FTZ R174, R235, R230 ;  /* 0x000000e6ebae7220 */ /* 0x000fe20000410000 */
[----:B------:R-:W-:Y:S01]  /*5680*/  FMUL.FTZ R228, R228, R195 ;  /* 0x000000c3e4e47220 */ /* 0x000fe20000410000 */
[----:B------:R-:W-:Y:S01]  /*5690*/  FFMA.FTZ R130, R233, R229, R130 ;  /* 0x000000e5e9827223 */ /* 0x000fe20000010082 */
[-CC-:B------:R-:W-:Y:S01]  /*56a0*/  FFMA.FTZ R230, R191, R177.reuse, R176.reuse ;  /* 0x000000b1bfe67223 */ /* 0x180fe200000100b0 */
[----:B------:R-:W-:Y:S01]  /*56b0*/  FFMA.FTZ R229, R188, R177, R176 ;  /* 0x000000b1bce57223 */ /* 0x000fe200000100b0 */
[----:B------:R-:W-:Y:S01]  /*56c0*/  FMUL.FTZ R234, R232, R195 ;  /* 0x000000c3e8ea7220 */ /* 0x000fe20000410000 */
        /* <DEDUP_REMOVED lines=26> */
.L_x_2002:
[----:B------:R-:W0:Y:S08]  /*5870*/  @P1 LDC.64 R228, c[0x0][0x478] ;  /* 0x00011e00ffe41b82 */ /* 0x000e300000000a00 */
[----:B------:R-:W1:Y:S01]  /*5880*/  LDC.64 R178, c[0x0][0x468] ;  /* 0x00011a00ffb27b82 */ /* 0x000e620000000a00 */
[----:B0-----:R-:W-:-:S05]  /*5890*/  @P1 IMAD.WIDE.U32 R228, R190, 0x10, R228 ;  /* 0x00000010bee41825 */ /* 0x001fca00078e00e4 */
[----:B------:R3:W-:Y:S01]  /*58a0*/  @P1 STG.E.128 desc[UR6][R228.64], R144 ;  /* 0x00000090e4001986 */ /* 0x0007e2000c101d06 */
[C---:B-1----:R-:W-:Y:S01]  /*58b0*/  IMAD.WIDE.U32 R178, R190.reuse, 0x10, R178 ;  /* 0x00000010beb27825 */ /* 0x042fe200078e00b2 */
[----:B------:R-:W-:-:S04]  /*58c0*/  IADD3 R190, PT, PT, R190, 0x20, RZ ;  /* 0x00000020bebe7810 */ /* 0x000fc80007ffe0ff */
[----:B------:R3:W-:Y:S03]  /*58d0*/  STG.E.128 desc[UR6][R178.64], R172 ;  /* 0x000000acb2007986 */ /* 0x0007e6000c101d06 */
.L_x_2000:
[----:B------:R-:W-:Y:S05]  /*58e0*/  BSYNC.RECONVERGENT B2 ;  /* 0x0000000000027941 */ /* 0x000fea0003800200 */
.L_x_1999:
        /* <DEDUP_REMOVED lines=11> */
[----:B------:R-:W-:Y:S01]  /*59a0*/  FADD.FTZ R235, R2, -R229 ;  /* 0x800000e502eb7221 */ /* 0x000fe20000010000 */
[-CC-:B------:R-:W-:Y:S01]  /*59b0*/  FFMA.FTZ R178, R4, R177.reuse, R176.reuse ;  /* 0x000000b104b27223 */ /* 0x180fe200000100b0 */
[-CC-:B------:R-:W-:Y:S01]  /*59c0*/  FFMA.FTZ R144, R17, R177.reuse, R176.reuse ;  /* 0x000000b111907223 */ /* 0x180fe200000100b0 */
[-CC-:B------:R-:W-:Y:S01]  /*59d0*/  FFMA.FTZ R145, R14, R177.reuse, R176.reuse ;  /* 0x000000b10e917223 */ /* 0x180fe200000100b0 */
[----:B------:R-:W-:Y:S01]  /*59e0*/  FFMA.FTZ R232, R0, R177, R176 ;  /* 0x000000b100e87223 */ /* 0x000fe200000100b0 */
[----:B------:R-:W-:Y:S01]  /*59f0*/  FADD.FTZ R229, R11, -R146 ;  /* 0x800000920be57221 */ /* 0x000fe20000010000 */
[----:B------:R-:W-:Y:S01]  /*5a00*/  FADD.FTZ R231, R8, -R147 ;  /* 0x8000009308e77221 */ /* 0x000fe20000010000 */
[----:B-----5:R-:W-:-:S02]  /*5a10*/  HADD2.F32 R228, -RZ, R175.H0_H0 ;  /* 0x200000afffe47230 */ /* 0x020fc40000004100 */
[----:B------:R-:W-:Y:S01]  /*5a20*/  FMUL.FTZ R147, R194, R235 ;  /* 0x000000ebc2937220 */ /* 0x000fe20000410000 */
[----:B------:R-:W-:Y:S02]  /*5a30*/  HADD2.F32 R234, -RZ, R175.H1_H1 ;  /* 0x300000afffea7230 */ /* 0x000fe40000004100 */
[----:B------:R-:W-:Y:S01]  /*5a40*/  FADD.FTZ R175, R6, -R179 ;  /* 0x800000b306af7221 */ /* 0x000fe20000010000 */
[----:B------:R-:W-:Y:S01]  /*5a50*/  FADD.FTZ R233, R7, -R178 ;  /* 0x800000b207e97221 */ /* 0x000fe20000010000 */
[----:B------:R-:W-:Y:S01]  /*5a60*/  FADD.FTZ R177, R15, -R144 ;  /* 0x800000900fb17221 */ /* 0x000fe20000010000 */
[----:B------:R-:W-:Y:S01]  /*5a70*/  FADD.FTZ R179, R12, -R145 ;  /* 0x800000910cb37221 */ /* 0x000fe20000010000 */
[----:B------:R-:W-:Y:S02]  /*5a80*/  HADD2.F32 R230, -RZ, R55.H0_H0 ;  /* 0x20000037ffe67230 */ /* 0x000fe40000004100 */
[----:B------:R-:W-:Y:S01]  /*5a90*/  FADD.FTZ R237, R3, -R232 ;  /* 0x800000e803ed7221 */ /* 0x000fe20000010000 */
[C---:B------:R-:W-:Y:S01]  /*5aa0*/  FMUL.FTZ R145, R194.reuse, R229 ;  /* 0x000000e5c2917220 */ /* 0x040fe20000410000 */
[----:B------:R-:W-:Y:S01]  /*5ab0*/  FMUL.FTZ R229, R147, R195 ;  /* 0x000000c393e57220 */ /* 0x000fe20000410000 */
[C---:B------:R-:W-:Y:S01]  /*5ac0*/  FMUL.FTZ R175, R194.reuse, R175 ;  /* 0x000000afc2af7220 */ /* 0x040fe20000410000 */
[C---:B------:R-:W-:Y:S01]  /*5ad0*/  FMUL.FTZ R146, R194.reuse, R233 ;  /* 0x000000e9c2927220 */ /* 0x040fe20000410000 */
[C---:B------:R-:W-:Y:S01]  /*5ae0*/  FMUL.FTZ R176, R194.reuse, R177 ;  /* 0x000000b1c2b07220 */ /* 0x040fe20000410000 */
[C---:B------:R-:W-:Y:S01]  /*5af0*/  FMUL.FTZ R178, R194.reuse, R237 ;  /* 0x000000edc2b27220 */ /* 0x040fe20000410000 */
[C---:B------:R-:W-:Y:S01]  /*5b00*/  FMUL.FTZ R144, R194.reuse, R231 ;  /* 0x000000e7c2907220 */ /* 0x040fe20000410000 */
[----:B------:R-:W-:Y:S01]  /*5b10*/  FMUL.FTZ R177, R194, R179 ;  /* 0x000000b3c2b17220 */ /* 0x000fe20000410000 */
[C---:B------:R-:W-:Y:S01]  /*5b20*/  FFMA.FTZ R142, R229.reuse, R228, R142 ;  /* 0x000000e4e58e7223 */ /* 0x040fe2000001008e */
[----:B------:R-:W-:Y:S01]  /*5b30*/  FMUL.FTZ R179, R229, R230 ;  /* 0x000000e6e5b37220 */ /* 0x000fe20000410000 */
[----:B------:R-:W-:-:S02]  /*5b40*/  HADD2.F32 R194, -RZ, R174.H0_H0 ;  /* 0x200000aeffc27230 */ /* 0x000fc40000004100 */
[-C--:B------:R-:W-:Y:S01]  /*5b50*/  FMUL.FTZ R229, R175, R195.reuse ;  /* 0x000000c3afe57220 */ /* 0x080fe20000410000 */
[----:B------:R-:W-:Y:S02]  /*5b60*/  HADD2.F32 R231, -RZ, R174.H1_H1 ;  /* 0x300000aeffe77230 */ /* 0x000fe40000004100 */
[-C--:B------:R-:W-:Y:S01]  /*5b70*/  FMUL.FTZ R230, R146, R195.reuse ;  /* 0x000000c392e67220 */ /* 0x080fe20000410000 */
[--C-:B------:R-:W-:Y:S02]  /*5b80*/  HADD2.F32 R228, -RZ, R54.reuse.H0_H0 ;  /* 0x20000036ffe47230 */ /* 0x100fe40000004100 */
[----:B------:R-:W-:Y:S01]  /*5b90*/  FMUL.FTZ R232, R178, R195 ;  /* 0x000000c3b2e87220 */ /* 0x000fe20000410000 */
[----:B------:R-:W-:Y:S02]  /*5ba0*/  HADD2.F32 R235, -RZ, R55.H1_H1 ;  /* 0x30000037ffeb7230 */ /* 0x000fe40000004100 */
[----:B------:R-:W-:Y:S01]  /*5bb0*/  FFMA.FTZ R140, R229, R194, R140 ;  /* 0x000000c2e58c7223 */ /* 0x000fe2000001008c */
[----:B------:R-:W-:-:S02]  /*5bc0*/  HADD2.F32 R233, -RZ, R54.H1_H1 ;  /* 0x30000036ffe97230 */ /* 0x000fc40000004100 */
[----:B------:R-:W-:Y:S01]  /*5bd0*/  FMUL.FTZ R229, R229, R228 ;  /* 0x000000e4e5e57220 */ /* 0x000fe20000410000 */
[----:B------:R-:W-:Y:S01]  /*5be0*/  FFMA.FTZ R141, R230, R231, R141 ;  /* 0x000000e7e68d7223 */ /* 0x000fe2000001008d */
[----:B------:R-:W-:Y:S01]  /*5bf0*/  FMUL.FTZ R174, R232, R235 ;  /* 0x000000ebe8ae7220 */ /* 0x000fe20000410000 */
[----:B------:R-:W-:Y:S02]  /*5c00*/  HADD2.F32 R228, -RZ, R53.H0_H0 ;  /* 0x20000035ffe47230 */ /* 0x000fe40000004100 */
[----:B------:R-:W-:Y:S01]  /*5c10*/  FMUL.FTZ R230, R230, R233 ;  /* 0x000000e9e6e67220 */ /* 0x000fe20000410000 */
[----:B------:R-:W-:Y:S01]  /*5c20*/  FFMA.FTZ R143, R232, R234, R143 ;  /* 0x000000eae88f7223 */ /* 0x000fe2000001008f */
[--C-:B------:R-:W-:Y:S02]  /*5c30*/  HADD2.F32 R194, -RZ, R173.reuse.H0_H0 ;  /* 0x200000adffc27230 */ /* 0x100fe40000004100 */
[----:B------:R-:W-:Y:S01]  /*5c40*/  FMUL.FTZ R233, R145, R195 ;  /* 0x000000c391e97220 */ /* 0x000fe20000410000 */
[----:B------:R-:W-:-:S02]  /*5c50*/  HADD2.F32 R235, -RZ, R173.H1_H1 ;  /* 0x300000adffeb7230 */ /* 0x000fc40000004100 */
[----:B------:R-:W-:Y:S01]  /*5c60*/  FMUL.FTZ R234, R144, R195 ;  /* 0x000000c390ea7220 */ /* 0x000fe20000410000 */
[--C-:B------:R-:W-:Y:S02]  /*5c70*/  HADD2.F32 R173, -RZ, R172.reuse.H0_H0 ;  /* 0x200000acffad7230 */ /* 0x100fe40000004100 */
[C---:B------:R-:W-:Y:S01]  /*5c80*/  FMUL.FTZ R232, R233.reuse, R228 ;  /* 0x000000e4e9e87220 */ /* 0x040fe20000410000 */
[----:B------:R-:W-:Y:S01]  /*5c90*/  FFMA.FTZ R194, R233, R194, R138 ;  /* 0x000000c2e9c27223 */ /* 0x000fe2000001008a */
[----:B------:R-:W-:Y:S01]  /*5ca0*/  FFMA.FTZ R228, R234, R235, R139 ;  /* 0x000000ebeae47223 */ /* 0x000fe2000001008b */
[----:B------:R-:W-:Y:S02]  /*5cb0*/  HADD2.F32 R231, -RZ, R172.H1_H1 ;  /* 0x300000acffe77230 */ /* 0x000fe40000004100 */
[-C--:B------:R-:W-:Y:S01]  /*5cc0*/  FMUL.FTZ R139, R176, R195.reuse ;  /* 0x000000c3b08b7220 */ /* 0x080fe20000410000 */
[----:B------:R-:W-:Y:S02]  /*5cd0*/  HADD2.F32 R235, -RZ, R53.H1_H1 ;  /* 0x30000035ffeb7230 */ /* 0x000fe40000004100 */
[----:B------:R-:W-:Y:S01]  /*5ce0*/  FMUL.FTZ R172, R177, R195 ;  /* 0x000000c3b1ac7220 */ /* 0x000fe20000410000 */
[--C-:B------:R-:W-:Y:S01]  /*5cf0*/  HADD2.F32 R138, -RZ, R52.reuse.H0_H0 ;  /* 0x20000034ff8a7230 */ /* 0x100fe20000004100 */
[----:B------:R-:W-:Y:S01]  /*5d00*/  F2FP.F16.F32.PACK_AB R146, R146, R175 ;  /* 0x000000af9292723e */ /* 0x000fe200000000ff */
[----:B------:R-:W-:-:S02]  /*5d10*/  HADD2.F32 R233, -RZ, R52.H1_H1 ;  /* 0x30000034ffe97230 */ /* 0x000fc40000004100 */
[----:B------:R-:W-:Y:S01]  /*5d20*/  FMUL.FTZ R235, R234, R235 ;  /* 0x000000ebeaeb7220 */ /* 0x000fe20000410000 */
[C---:B------:R-:W-:Y:S01]  /*5d30*/  FFMA.FTZ R195, R139.reuse, R173, R136 ;  /* 0x000000ad8bc37223 */ /* 0x040fe20000010088 */
[----:B------:R-:W-:Y:S01]  /*5d40*/  FMUL.FTZ R138, R139, R138 ;  /* 0x0000008a8b8a7220 */ /* 0x000fe20000410000 */
[C---:B------:R-:W-:Y:S01]  /*5d50*/  FFMA.FTZ R231, R172.reuse, R231, R137 ;  /* 0x000000e7ace77223 */ /* 0x040fe20000010089 */
[----:B------:R-:W-:Y:S01]  /*5d60*/  FMUL.FTZ R233, R172, R233 ;  /* 0x000000e9ace97220 */ /* 0x000fe20000410000 */
[----:B------:R-:W-:Y:S02]  /*5d70*/  F2FP.F16.F32.PACK_AB R145, R144, R145 ;  /* 0x000000919091723e */ /* 0x000fe400000000ff */
[----:B------:R-:W-:Y:S02]  /*5d80*/  F2FP.F16.F32.PACK_AB R175, R174, R179 ;  /* 0x000000b3aeaf723e */ /* 0x000fe400000000ff */
[----:B------:R-:W-:Y:S02]  /*5d90*/  F2FP.F16.F32.PACK_AB R147, R178, R147 ;  /* 0x00000093b293723e */ /* 0x000fe400000000ff */
[----:B------:R-:W-:-:S02]  /*5da0*/  F2FP.F16.F32.PACK_AB R144, R177, R176 ;  /* 0x000000b0b190723e */ /* 0x000fc400000000ff */
[----:B------:R-:W-:Y:S02]  /*5db0*/  F2FP.F16.F32.PACK_AB R174, R230, R229 ;  /* 0x000000e5e6ae723e */ /* 0x000fe400000000ff */
[----:B------:R-:W-:Y:S02]  /*5dc0*/  F2FP.F16.F32.PACK_AB R173, R235, R232 ;  /* 0x000000e8ebad723e */ /* 0x000fe400000000ff */
[----:B------:R-:W-:Y:S01]  /*5dd0*/  F2FP.F16.F32.PACK_AB R172, R233, R138 ;  /* 0x0000008ae9ac723e */ /* 0x000fe200000000ff */
[----:B------:R-:W-:Y:S06]  /*5de0*/  BRA `(.L_x_2005) ;  /* 0x0000000400107947 */ /* 0x000fec0003800000 */
.L_x_2004:
[-CC-:B------:R-:W-:Y:S01]  /*5df0*/  FFMA.FTZ R232, R0, R177.reuse, R176.reuse ;  /* 0x000000b100e87223 */ /* 0x180fe200000100b0 */
[-CC-:B------:R-:W-:Y:S01]  /*5e00*/  FFMA.FTZ R233, R5, R177.reuse, R176.reuse ;  /* 0x000000b105e97223 */ /* 0x180fe200000100b0 */
[-CC-:B------:R-:W-:Y:S01]  /*5e10*/  FFMA.FTZ R229, R9, R177.reuse, R176.reuse ;  /* 0x000000b109e57223 */ /* 0x180fe200000100b0 */
[-CC-:B------:R-:W-:Y:S01]  /*5e20*/  FFMA.FTZ R228, R13, R177.reuse, R176.reuse ;  /* 0x000000b10de47223 */ /* 0x180fe200000100b0 */
[-CC-:B------:R-:W-:Y:S01]  /*5e30*/  FFMA.FTZ R178, R17, R177.reuse, R176.reuse ;  /* 0x000000b111b27223 */ /* 0x180fe200000100b0 */
[-C--:B------:R-:W-:Y:S01]  /*5e40*/  FFMA.FTZ R179, R14, R177.reuse, R176 ;  /* 0x000000b10eb37223 */ /* 0x080fe200000100b0 */
[----:B------:R-:W-:Y:S01]  /*5e50*/  FADD.FTZ R239, R3, -R232 ;  /* 0x800000e803ef7221 */ /* 0x000fe20000010000 */
[----:B------:R-:W-:Y:S01]  /*5e60*/  FADD.FTZ R237, R2, -R233 ;  /* 0x800000e902ed7221 */ /* 0x000fe20000010000 */
[-CC-:B------:R-:W-:Y:S01]  /*5e70*/  FFMA.FTZ R230, R4, R177.reuse, R176.reuse ;  /* 0x000000b104e67223 */ /* 0x180fe200000100b0 */
[----:B------:R-:W-:Y:S01]  /*5e80*/  FFMA.FTZ R231, R10, R177, R176 ;  /* 0x000000b10ae77223 */ /* 0x000fe200000100b0 */
[----:B------:R-:W-:Y:S01]  /*5e90*/  FADD.FTZ R233, R6, -R229 ;  /* 0x800000e506e97221 */ /* 0x000fe20000010000 */
[----:B------:R-:W-:Y:S01]  /*5ea0*/  FADD.FTZ R229, R11, -R228 ;  /* 0x800000e40be57221 */ /* 0x000fe20000010000 */
[----:B------:R-:W-:Y:S01]  /*5eb0*/  FADD.FTZ R177, R15, -R178 ;  /* 0x800000b20fb17221 */ /* 0x000fe20000010000 */
[----:B------:R-:W-:Y:S01]  /*5ec0*/  FADD.FTZ R179, R12, -R179 ;  /* 0x800000b30cb37221 */ /* 0x000fe20000010000 */
[C---:B-----5:R-:W-:Y:S01]  /*5ed0*/  FMUL.FTZ R240, R194.reuse, R239 ;  /* 0x000000efc2f07220 */ /* 0x060fe20000410000 */
[----:B------:R-:W-:Y:S01]  /*5ee0*/  FMUL.FTZ R236, R194, R237 ;  /* 0x000000edc2ec7220 */ /* 0x000fe20000410000 */
[----:B------:R-:W-:Y:S01]  /*5ef0*/  FADD.FTZ R231, R8, -R231 ;  /* 0x800000e708e77221 */ /* 0x000fe20000010000 */
[C---:B------:R-:W-:Y:S01]  /*5f00*/  FMUL.FTZ R232, R194.reuse, R233 ;  /* 0x000000e9c2e87220 */ /* 0x040fe20000410000 */
[C---:B------:R-:W-:Y:S01]  /*5f10*/  FMUL.FTZ R178, R194.reuse, R229 ;  /* 0x000000e5c2b27220 */ /* 0x040fe20000410000 */
[C---:B------:R-:W-:Y:S01]  /*5f20*/  FMUL.FTZ R176, R194.reuse, R177 ;  /* 0x000000b1c2b07220 */ /* 0x040fe20000410000 */
[----:B------:R-:W-:Y:S01]  /*5f30*/  FADD.FTZ R235, R7, -R230 ;  /* 0x800000e607eb7221 */ /* 0x000fe20000010000 */
[----:B------:R-:W-:Y:S01]  /*5f40*/  FMUL.FTZ R228, R194, R179 ;  /* 0x000000b3c2e47220 */ /* 0x000fe20000410000 */
[----:B------:R-:W-:-:S02]  /*5f50*/  HADD2.F32 R229, -RZ, R175.H0_H0 ;  /* 0x200000afffe57230 */ /* 0x000fc40000004100 */
[-C--:B------:R-:W-:Y:S01]  /*5f60*/  FMUL.FTZ R240, R240, R195.reuse ;  /* 0x000000c3f0f07220 */ /* 0x080fe20000410000 */
[----:B------:R-:W-:Y:S02]  /*5f70*/  HADD2.F32 R233, -RZ, R175.H1_H1 ;  /* 0x300000afffe97230 */ /* 0x000fe40000004100 */
[----:B------:R-:W-:Y:S01]  /*5f80*/  FMUL.FTZ R179, R236, R195 ;  /* 0x000000c3ecb37220 */ /* 0x000fe20000410000 */
[----:B------:R-:W-:Y:S01]  /*5f90*/  FMUL.FTZ R230, R194, R231 ;  /* 0x000000e7c2e67220 */ /* 0x000fe20000410000 */
[----:B------:R-:W-:Y:S01]  /*5fa0*/  FMUL.FTZ R175, R176, R195 ;  /* 0x000000c3b0af7220 */ /* 0x000fe20000410000 */
[----:B------:R-:W-:Y:S01]  /*5fb0*/  FMUL.FTZ R234, R194, R235 ;  /* 0x000000ebc2ea7220 */ /* 0x000fe20000410000 */
[-C--:B------:R-:W-:Y:S01]  /*5fc0*/  FMUL.FTZ R231, R232, R195.reuse ;  /* 0x000000c3e8e77220 */ /* 0x080fe20000410000 */
[----:B------:R-:W-:Y:S01]  /*5fd0*/  FMUL.FTZ R176, R228, R195 ;  /* 0x000000c3e4b07220 */ /* 0x000fe20000410000 */
[----:B------:R-:W-:Y:S01]  /*5fe0*/  FFMA.FTZ R143, R240, R233, R143 ;  /* 0x000000e9f08f7223 */ /* 0x000fe2000001008f */
[----:B------:R-:W-:Y:S01]  /*5ff0*/  FFMA.FTZ R142, R179, R229, R142 ;  /* 0x000000e5b38e7223 */ /* 0x000fe2000001008e */
[----:B------:R-:W-:-:S02]  /*6000*/  HADD2.F32 R228, -RZ, R174.H0_H0 ;  /* 0x200000aeffe47230 */ /* 0x000fc40000004100 */
[-C--:B------:R-:W-:Y:S01]  /*6010*/  FMUL.FTZ R177, R178, R195.reuse ;  /* 0x000000c3b2b17220 */ /* 0x080fe20000410000 */
[----:B------:R-:W-:Y:S02]  /*6020*/  HADD2.F32 R232, -RZ, R174.H1_H1 ;  /* 0x300000aeffe87230 */ /* 0x000fe40000004100 */
[-C--:B------:R-:W-:Y:S01]  /*6030*/  FMUL.FTZ R178, R230, R195.reuse ;  /* 0x000000c3e6b27220 */ /* 0x080fe20000410000 */
[----:B------:R-:W-:Y:S02]  /*6040*/  HADD2.F32 R233, -RZ, R55.H1_H1 ;  /* 0x30000037ffe97230 */ /* 0x000fe40000004100 */
[----:B------:R-:W-:Y:S01]  /*6050*/  FMUL.FTZ R194, R234, R195 ;  /* 0x000000c3eac27220 */ /* 0x000fe20000410000 */
[--C-:B------:R-:W-:Y:S02]  /*6060*/  HADD2.F32 R174, -RZ, R173.reuse.H0_H0 ;  /* 0x200000adffae7230 */ /* 0x100fe40000004100 */
[----:B------:R-:W-:Y:S01]  /*6070*/  FFMA.FTZ R140, R231, R228, R140 ;  /* 0x000000e4e78c7223 */ /* 0x000fe2000001008c */
[----:B------:R-:W-:-:S02]  /*6080*/  HADD2.F32 R229, -RZ, R173.H1_H1 ;  /* 0x300000adffe57230 */ /* 0x000fc40000004100 */
[----:B------:R-:W-:Y:S01]  /*6090*/  FMUL.FTZ R240, R240, R233 ;  /* 0x000000e9f0f07220 */ /* 0x000fe20000410000 */
[--C-:B------:R-:W-:Y:S02]  /*60a0*/  HADD2.F32 R173, -RZ, R54.reuse.H1_H1 ;  /* 0x30000036ffad7230 */ /* 0x100fe40000004100 */
[C---:B------:R-:W-:Y:S01]  /*60b0*/  FFMA.FTZ R141, R194.reuse, R232, R141 ;  /* 0x000000e8c28d7223 */ /* 0x040fe2000001008d */
[----:B------:R-:W-:Y:S02]  /*60c0*/  HADD2.F32 R230, -RZ, R54.H0_H0 ;  /* 0x20000036ffe67230 */ /* 0x000fe40000004100 */
[----:B------:R-:W-:Y:S02]  /*60d0*/  HADD2.F32 R228, -RZ, R53.H0_H0 ;  /* 0x20000035ffe47230 */ /* 0x000fe40000004100 */
[----:B------:R-:W-:Y:S01]  /*60e0*/  FMUL.FTZ R233, R194, R173 ;  /* 0x000000adc2e97220 */ /* 0x000fe20000410000 */
[----:B------:R-:W-:Y:S01]  /*60f0*/  FFMA.FTZ R194, R177, R174, R138 ;  /* 0x000000aeb1c27223 */ /* 0x000fe2000001008a */
[----:B------:R-:W-:Y:S01]  /*6100*/  FMUL.FTZ R230, R231, R230 ;  /* 0x000000e6e7e67220 */ /* 0x000fe20000410000 */
[----:B------:R-:W-:-:S02]  /*6110*/  HADD2.F32 R238, -RZ, R55.H0_H0 ;  /* 0x20000037ffee7230 */ /* 0x000fc40000004100 */
[----:B------:R-:W-:Y:S01]  /*6120*/  FMUL.FTZ R177, R177, R228 ;  /* 0x000000e4b1b17220 */ /* 0x000fe20000410000 */
[----:B------:R-:W-:Y:S02]  /*6130*/  HADD2.F32 R231, -RZ, R53.H1_H1 ;  /* 0x30000035ffe77230 */ /* 0x000fe40000004100 */
[C---:B------:R-:W-:Y:S01]  /*6140*/  FFMA.FTZ R228, R178.reuse, R229, R139 ;  /* 0x000000e5b2e47223 */ /* 0x040fe2000001008b */
[--C-:B------:R-:W-:Y:S02]  /*6150*/  HADD2.F32 R138, -RZ, R52.reuse.H0_H0 ;  /* 0x20000034ff8a7230 */ /* 0x100fe40000004100 */
[----:B------:R-:W-:Y:S01]  /*6160*/  FMUL.FTZ R179, R179, R238 ;  /* 0x000000eeb3b37220 */ /* 0x000fe20000410000 */
[----:B------:R-:W-:Y:S02]  /*6170*/  HADD2.F32 R173, -RZ, R52.H1_H1 ;  /* 0x30000034ffad7230 */ /* 0x000fe40000004100 */
[----:B------:R-:W-:Y:S01]  /*6180*/  FMUL.FTZ R178, R178, R231 ;  /* 0x000000e7b2b27220 */ /* 0x000fe20000410000 */
[----:B------:R-:W-:-:S02]  /*6190*/  HADD2.F32 R195, -RZ, R172.H0_H0 ;  /* 0x200000acffc37230 */ /* 0x000fc40000004100 */
[----:B------:R-:W-:Y:S01]  /*61a0*/  FMUL.FTZ R138, R175, R138 ;  /* 0x0000008aaf8a7220 */ /* 0x000fe20000410000 */
[----:B------:R-:W-:Y:S02]  /*61b0*/  HADD2.F32 R172, -RZ, R172.H1_H1 ;  /* 0x300000acffac7230 */ /* 0x000fe40000004100 */
[----:B------:R-:W-:Y:S01]  /*61c0*/  FMUL.FTZ R139, R176, R173 ;  /* 0x000000adb08b7220 */ /* 0x000fe20000410000 */
[----:B------:R-:W-:Y:S01]  /*61d0*/  F2FP.F16.F32.PACK_AB R174, R233, R230 ;  /* 0x000000e6e9ae723e */ /* 0x000fe200000000ff */
[----:B------:R-:W-:Y:S01]  /*61e0*/  FFMA.FTZ R195, R175, R195, R136 ;  /* 0x000000c3afc37223 */ /* 0x000fe20000010088 */
[----:B------:R-:W-:Y:S01]  /*61f0*/  F2FP.F16.F32.PACK_AB R175, R240, R179 ;  /* 0x000000b3f0af723e */ /* 0x000fe200000000ff */
[----:B------:R-:W-:Y:S01]  /*6200*/  FFMA.FTZ R231, R176, R172, R137 ;  /* 0x000000acb0e77223 */ /* 0x000fe20000010089 */
[----:B------:R-:W-:Y:S02]  /*6210*/  F2FP.F16.F32.PACK_AB R173, R178, R177 ;  /* 0x000000b1b2ad723e */ /* 0x000fe400000000ff */
[----:B------:R-:W-:-:S07]  /*6220*/  F2FP.F16.F32.PACK_AB R172, R139, R138 ;  /* 0x0000008a8bac723e */ /* 0x000fce00000000ff */
.L_x_2005:
[----:B------:R-:W0:Y:S08]  /*6230*/  @P1 LDC.64 R138, c[0x0][0x478] ;  /* 0x00011e00ff8a1b82 */ /* 0x000e300000000a00 */
[----:B------:R-:W1:Y:S01]  /*6240*/  LDC.64 R136, c[0x0][0x468] ;  /* 0x00011a00ff887b82 */ /* 0x000e620000000a00 */
[----:B0-----:R-:W-:Y:S01]  /*6250*/  @P1 IMAD.WIDE.U32 R176, R190, 0x10, R138 ;  /* 0x00000010beb01825 */ /* 0x001fe200078e008a */
[----:B------:R-:W-:-:S02]  /*6260*/  MOV R138, R194 ;  /* 0x000000c2008a7202 */ /* 0x000fc40000000f00 */
[----:B------:R-:W-:Y:S02]  /*6270*/  MOV R139, R228 ;  /* 0x000000e4008b7202 */ /* 0x000fe40000000f00 */
[----:B------:R0:W-:Y:S01]  /*6280*/  @P1 STG.E.128 desc[UR6][R176.64], R144 ;  /* 0x00000090b0001986 */ /* 0x0001e2000c101d06 */
[----:B-1----:R-:W-:Y:S01]  /*6290*/  IMAD.WIDE.U32 R178, R190, 0x10, R136 ;  /* 0x00000010beb27825 */ /* 0x002fe200078e0088 */
[----:B------:R-:W-:Y:S02]  /*62a0*/  MOV R136, R195 ;  /* 0x000000c300887202 */ /* 0x000fe40000000f00 */
[----:B------:R-:W-:Y:S02]  /*62b0*/  MOV R137, R231 ;  /* 0x000000e700897202 */ /* 0x000fe40000000f00 */
[----:B------:R0:W-:Y:S01]  /*62c0*/  STG.E.128 desc[UR6][R178.64], R172 ;  /* 0x000000acb2007986 */ /* 0x0001e2000c101d06 */
[----:B------:R-:W-:Y:S05]  /*62d0*/  BRA `(.L_x_2003) ;  /* 0x0000002800dc7947 */ /* 0x000fea0003800000 */
.L_x_1990:
        /* <DEDUP_REMOVED lines=9> */
[--C-:B------:R-:W-:Y:S02]  /*6370*/  HADD2.F32 R179, -RZ, R164.reuse.H0_H0 ;  /* 0x200000a4ffb37230 */ /* 0x100fe40000004100 */
[-C--:B------:R-:W-:Y:S01]  /*6380*/  FFMA.FTZ R235, R226, R177.reuse, R176 ;  /* 0x000000b1e2eb7223 */ /* 0x080fe200000100b0 */
[----:B------:R-:W-:Y:S02]  /*6390*/  HADD2.F32 R229, -RZ, R164.H1_H1 ;  /* 0x300000a4ffe57230 */ /* 0x000fe40000004100 */
[----:B------:R-:W-:Y:S01]  /*63a0*/  FADD.FTZ R178, R225, -R178 ;  /* 0x800000b2e1b27221 */ /* 0x000fe20000010000 */
[-CC-:B------:R-:W-:Y:S01]  /*63b0*/  FFMA.FTZ R237, R222, R177.reuse, R176.reuse ;  /* 0x000000b1deed7223 */ /* 0x180fe200000100b0 */
[----:B------:R-:W-:Y:S01]  /*63c0*/  FADD.FTZ R230, R224, -R235 ;  /* 0x800000ebe0e67221 */ /* 0x000fe20000010000 */
[-CC-:B------:R-:W-:Y:S01]  /*63d0*/  FFMA.FTZ R228, R223, R177.reuse, R176.reuse ;  /* 0x000000b1dfe47223 */ /* 0x180fe200000100b0 */
[----:B-----5:R-:W-:Y:S01]  /*63e0*/  FFMA.FTZ R178, R194, R178, R179 ;  /* 0x000000b2c2b27223 */ /* 0x020fe200000100b3 */
[----:B------:R-:W-:Y:S01]  /*63f0*/  FFMA.FTZ R179, R218, R177, R176 ;  /* 0x000000b1dab37223 */ /* 0x000fe200000100b0 */
[----:B------:R-:W-:Y:S01]  /*6400*/  FFMA.FTZ R230, R194, R230, R229 ;  /* 0x000000e6c2e67223 */ /* 0x000fe200000100e5 */
[----:B------:R-:W-:-:S02]  /*6410*/  HADD2.F32 R229, -RZ, R172.H0_H0 ;  /* 0x200000acffe57230 */ /* 0x000fc40000004100 */
[----:B------:R-:W-:Y:S01]  /*6420*/  FADD.FTZ R234, R220, -R237 ;  /* 0x800000eddcea7221 */ /* 0x000fe20000010000 */
[----:B------:R-:W-:Y:S01]  /*6430*/  FADD.FTZ R236, R216, -R179 ;  /* 0x800000b3d8ec7221 */ /* 0x000fe20000010000 */
[----:B------:R-:W-:Y:S01]  /*6440*/  FMUL.FTZ R179, R178, R195 ;  /* 0x000000c3b2b37220 */ /* 0x000fe20000410000 */
[--C-:B------:R-:W-:Y:S02]  /*6450*/  HADD2.F32 R233, -RZ, R165.reuse.H1_H1 ;  /* 0x300000a5ffe97230 */ /* 0x100fe40000004100 */
[----:B------:R-:W-:Y:S01]  /*6460*/  FADD.FTZ R228, R221, -R228 ;  /* 0x800000e4dde47221 */ /* 0x000fe20000010000 */
[----:B------:R-:W-:Y:S02]  /*6470*/  HADD2.F32 R231, -RZ, R165.H0_H0 ;  /* 0x200000a5ffe77230 */ /* 0x000fe40000004100 */
[----:B------:R-:W-:Y:S01]  /*6480*/  FFMA.FTZ R112, R179, R229, R112 ;  /* 0x000000e5b3707223 */ /* 0x000fe20000010070 */
[----:B------:R-:W-:Y:S02]  /*6490*/  HADD2.F32 R229, -RZ, R172.H1_H1 ;  /* 0x300000acffe57230 */ /* 0x000fe40000004100 */
[----:B------:R-:W-:Y:S01]  /*64a0*/  FFMA.FTZ R172, R215, R177, R176 ;  /* 0x000000b1d7ac7223 */ /* 0x000fe200000100b0 */
[C---:B------:R-:W-:Y:S01]  /*64b0*/  FFMA.FTZ R234, R194.reuse, R234, R233 ;  /* 0x000000eac2ea7223 */ /* 0x040fe200000100e9 */
[----:B------:R-:W-:Y:S01]  /*64c0*/  FFMA.FTZ R232, R194, R228, R231 ;  /* 0x000000e4c2e87223 */ /* 0x000fe200000100e7 */
[----:B------:R-:W-:-:S02]  /*64d0*/  HADD2.F32 R233, -RZ, R166.H1_H1 ;  /* 0x300000a6ffe97230 */ /* 0x000fc40000004100 */
[----:B------:R-:W-:Y:S01]  /*64e0*/  FFMA.FTZ R228, R219, R177, R176 ;  /* 0x000000b1dbe47223 */ /* 0x000fe200000100b0 */
[----:B------:R-:W-:Y:S01]  /*64f0*/  FADD.FTZ R237, R213, -R172 ;  /* 0x800000acd5ed7221 */ /* 0x000fe20000010000 */
[-C--:B------:R-:W-:Y:S01]  /*6500*/  FMUL.FTZ R172, R230, R195.reuse ;  /* 0x000000c3e6ac7220 */ /* 0x080fe20000410000 */
[----:B------:R-:W-:Y:S02]  /*6510*/  HADD2.F32 R231, -RZ, R166.H0_H0 ;  /* 0x200000a6ffe77230 */ /* 0x000fe40000004100 */
[----:B------:R-:W-:Y:S01]  /*6520*/  FADD.FTZ R228, R217, -R228 ;  /* 0x800000e4d9e47221 */ /* 0x000fe20000010000 */
[----:B------:R-:W-:Y:S01]  /*6530*/  FFMA.FTZ R236, R194, R236, R233 ;  /* 0x000000ecc2ec7223 */ /* 0x000fe200000100e9 */
[----:B------:R-:W-:Y:S02]  /*6540*/  HADD2.F32 R233, -RZ, R173.H1_H1 ;  /* 0x300000adffe97230 */ /* 0x000fe40000004100 */
[----:B------:R-:W-:Y:S01]  /*6550*/  FMUL.FTZ R178, R234, R195 ;  /* 0x000000c3eab27220 */ /* 0x000fe20000410000 */
[----:B------:R-:W-:-:S02]  /*6560*/  HADD2.F32 R235, -RZ, R167.H0_H0 ;  /* 0x200000a7ffeb7230 */ /* 0x000fc40000004100 */
[----:B------:R-:W-:Y:S01]  /*6570*/  FFMA.FTZ R113, R172, R229, R113 ;  /* 0x000000e5ac717223 */ /* 0x000fe20000010071 */
[----:B------:R-:W-:Y:S01]  /*6580*/  FFMA.FTZ R229, R214, R177, R176 ;  /* 0x000000b1d6e57223 */ /* 0x000fe200000100b0 */
[----:B------:R-:W-:Y:S01]  /*6590*/  FFMA.FTZ R228, R194, R228, R231 ;  /* 0x000000e4c2e47223 */ /* 0x000fe200000100e7 */
[----:B------:R-:W-:Y:S02]  /*65a0*/  HADD2.F32 R231, -RZ, R173.H0_H0 ;  /* 0x200000adffe77230 */ /* 0x000fe40000004100 */
[----:B------:R-:W-:Y:S01]  /*65b0*/  FMUL.FTZ R173, R232, R195 ;  /* 0x000000c3e8ad7220 */ /* 0x000fe20000410000 */
[--C-:B------:R-:W-:Y:S02]  /*65c0*/  HADD2.F32 R230, -RZ, R174.reuse.H0_H0 ;  /* 0x200000aeffe67230 */ /* 0x100fe40000004100 */
[----:B------:R-:W-:Y:S01]  /*65d0*/  FFMA.FTZ R115, R178, R233, R115 ;  /* 0x000000e9b2737223 */ /* 0x000fe20000010073 */
[----:B------:R-:W-:Y:S02]  /*65e0*/  HADD2.F32 R174, -RZ, R174.H1_H1 ;  /* 0x300000aeffae7230 */ /* 0x000fe40000004100 */
[----:B------:R-:W-:Y:S01]  /*65f0*/  FFMA.FTZ R232, R194, R237, R235 ;  /* 0x000000edc2e87223 */ /* 0x000fe200000100eb */
[----:B------:R-:W-:-:S02]  /*6600*/  HADD2.F32 R233, -RZ, R167.H1_H1 ;  /* 0x300000a7ffe97230 */ /* 0x000fc40000004100 */
[----:B------:R-:W-:Y:S01]  /*6610*/  FADD.FTZ R234, R212, -R229 ;  /* 0x800000e5d4ea7221 */ /* 0x000fe20000010000 */
[-C--:B------:R-:W-:Y:S01]  /*6620*/  FMUL.FTZ R236, R236, R195.reuse ;  /* 0x000000c3ecec7220 */ /* 0x080fe20000410000 */
[----:B------:R-:W-:Y:S01]  /*6630*/  FMUL.FTZ R229, R228, R195 ;  /* 0x000000c3e4e57220 */ /* 0x000fe20000410000 */
[----:B------:R-:W-:Y:S01]  /*6640*/  FFMA.FTZ R114, R173, R231, R114 ;  /* 0x000000e7ad727223 */ /* 0x000fe20000010072 */
[----:B------:R-:W-:Y:S01]  /*6650*/  FMUL.FTZ R231, R232, R195 ;  /* 0x000000c3e8e77220 */ /* 0x000fe20000410000 */
[----:B------:R-:W-:Y:S01]  /*6660*/  FFMA.FTZ R117, R236, R174, R117 ;  /* 0x000000aeec757223 */ /* 0x000fe20000010075 */
[----:B------:R-:W-:Y:S02]  /*6670*/  HADD2.F32 R228, -RZ, R175.H0_H0 ;  /* 0x200000afffe47230 */ /* 0x000fe40000004100 */
[----:B------:R-:W-:Y:S01]  /*6680*/  FFMA.FTZ R232, R194, R234, R233 ;  /* 0x000000eac2e87223 */ /* 0x000fe200000100e9 */
[----:B------:R-:W-:Y:S01]  /*6690*/  FFMA.FTZ R116, R229, R230, R116 ;  /* 0x000000e6e5747223 */ /* 0x000fe20000010074 */
[----:B------:R-:W-:-:S02]  /*66a0*/  HADD2.F32 R174, -RZ, R30.H0_H0 ;  /* 0x2000001effae7230 */ /* 0x000fc40000004100 */
[----:B------:R-:W-:Y:S02]  /*66b0*/  HADD2.F32 R230, -RZ, R31.H0_H0 ;  /* 0x2000001fffe67230 */ /* 0x000fe40000004100 */
[----:B------:R-:W-:Y:S01]  /*66c0*/  FFMA.FTZ R118, R231, R228, R118 ;  /* 0x000000e4e7767223 */ /* 0x000fe20000010076 */
[----:B------:R-:W-:Y:S02]  /*66d0*/  HADD2.F32 R233, -RZ, R30.H1_H1 ;  /* 0x3000001effe97230 */ /* 0x000fe40000004100 */
[----:B------:R-:W-:Y:S01]  /*66e0*/  FMUL.FTZ R174, R174, R229 ;  /* 0x000000e5aeae7220 */ /* 0x000fe20000410000 */
[----:B------:R-:W-:Y:S02]  /*66f0*/  HADD2.F32 R228, -RZ, R29.H0_H0 ;  /* 0x2000001dffe47230 */ /* 0x000fe40000004100 */
[----:B------:R-:W-:Y:S01]  /*6700*/  FMUL.FTZ R231, R230, R231 ;  /* 0x000000e7e6e77220 */ /* 0x000fe20000410000 */
[----:B------:R-:W-:Y:S02]  /*6710*/  HADD2.F32 R237, -RZ, R31.H1_H1 ;  /* 0x3000001fffed7230 */ /* 0x000fe40000004100 */
[----:B------:R-:W-:Y:S01]  /*6720*/  FMUL.FTZ R229, R233, R236 ;  /* 0x000000ece9e57220 */ /* 0x000fe20000410000 */
[----:B------:R-:W-:-:S02]  /*6730*/  HADD2.F32 R235, -RZ, R29.H1_H1 ;  /* 0x3000001dffeb7230 */ /* 0x000fc40000004100 */
[----:B------:R-:W-:Y:S01]  /*6740*/  FMUL.FTZ R232, R232, R195 ;  /* 0x000000c3e8e87220 */ /* 0x000fe20000410000 */
[--C-:B------:R-:W-:Y:S02]  /*6750*/  HADD2.F32 R230, -RZ, R28.reuse.H0_H0 ;  /* 0x2000001cffe67230 */ /* 0x100fe40000004100 */
[----:B------:R-:W-:Y:S01]  /*6760*/  FMUL.FTZ R173, R228, R173 ;  /* 0x000000ade4ad7220 */ /* 0x000fe20000410000 */
[----:B------:R-:W-:Y:S02]  /*6770*/  HADD2.F32 R233, -RZ, R28.H1_H1 ;  /* 0x3000001cffe97230 */ /* 0x000fe40000004100 */
[----:B------:R-:W-:Y:S01]  /*6780*/  FMUL.FTZ R228, R237, R232 ;  /* 0x000000e8ede47220 */ /* 0x000fe20000410000 */
[----:B------:R-:W-:Y:S02]  /*6790*/  HADD2.F32 R175, -RZ, R175.H1_H1 ;  /* 0x300000afffaf7230 */ /* 0x000fe40000004100 */
[----:B------:R-:W-:Y:S01]  /*67a0*/  FMUL.FTZ R178, R235, R178 ;  /* 0x000000b2ebb27220 */ /* 0x000fe20000410000 */
[----:B------:R-:W-:Y:S01]  /*67b0*/  FMUL.FTZ R179, R230, R179 ;  /* 0x000000b3e6b37220 */ /* 0x000fe20000410000 */
[----:B------:R-:W-:Y:S01]  /*67c0*/  FMUL.FTZ R172, R233, R172 ;  /* 0x000000ace9ac7220 */ /* 0x000fe20000410000 */
[----:B------:R-:W-:Y:S01]  /*67d0*/  F2FP.F16.F32.PACK_AB R174, R229, R174 ;  /* 0x000000aee5ae723e */ /* 0x000fe200000000ff */
[----:B------:R-:W-:Y:S01]  /*67e0*/  FFMA.FTZ R119, R232, R175, R119 ;  /* 0x000000afe8777223 */ /* 0x000fe20000010077 */
[----:B------:R-:W-:-:S02]  /*67f0*/  F2FP.F16.F32.PACK_AB R175, R228, R231 ;  /* 0x000000e7e4af723e */ /* 0x000fc400000000ff */
[----:B------:R-:W-:Y:S02]  /*6800*/  F2FP.F16.F32.PACK_AB R173, R178, R173 ;  /* 0x000000adb2ad723e */ /* 0x000fe400000000ff */
[----:B------:R-:W-:Y:S01]  /*6810*/  F2FP.F16.F32.PACK_AB R172, R172, R179 ;  /* 0x000000b3acac723e */ /* 0x000fe200000000ff */
[----:B------:R-:W-:Y:S06]  /*6820*/  BRA `(.L_x_2009) ;  /* 0x0000000400407947 */ /* 0x000fec0003800000 */
.L_x_2008:
[-CC-:B------:R-:W-:Y:S01]  /*6830*/  FFMA.FTZ R145, R214, R177.reuse, R176.reuse ;  /* 0x000000b1d6917223 */ /* 0x180fe200000100b0 */
[-CC-:B------:R-:W-:Y:S01]  /*6840*/  FFMA.FTZ R144, R219, R177.reuse, R176.reuse ;  /* 0x000000b1db907223 */ /* 0x180fe200000100b0 */
[-C--:B------:R-:W-:Y:S01]  /*6850*/  FFMA.FTZ R147, R218, R177.reuse, R176 ;  /* 0x000000b1da937223 */ /* 0x080fe200000100b0 */
[--C-:B------:R-:W-:Y:S02]  /*6860*/  HADD2.F32 R146, -RZ, R166.reuse.H0_H0 ;  /* 0x200000a6ff927230 */ /* 0x100fe40000004100 */
[----:B------:R-:W-:Y:S01]  /*6870*/  FADD.FTZ R233, R212, -R145 ;  /* 0x80000091d4e97221 */ /* 0x000fe20000010000 */
[----:B------:R-:W-:Y:S02]  /*6880*/  HADD2.F32 R178, -RZ, R166.H1_H1 ;  /* 0x300000a6ffb27230 */ /* 0x000fe40000004100 */
[----:B------:R-:W-:Y:S01]  /*6890*/  FADD.FTZ R145, R217, -R144 ;  /* 0x80000090d9917221 */ /* 0x000fe20000010000 */
[----:B------:R-:W-:Y:S01]  /*68a0*/  FADD.FTZ R179, R216, -R147 ;  /* 0x80000093d8b37221 */ /* 0x000fe20000010000 */
[----:B------:R-:W-:Y:S01]  /*68b0*/  FFMA.FTZ R228, R215, R177, R176 ;  /* 0x000000b1d7e47223 */ /* 0x000fe200000100b0 */
[----:B------:R-:W-:-:S02]  /*68c0*/  HADD2.F32 R230, -RZ, R167.H1_H1 ;  /* 0x300000a7ffe67230 */ /* 0x000fc40000004100 */
[C---:B-----5:R-:W-:Y:S01]  /*68d0*/  FFMA.FTZ R144, R194.reuse, R145, R146 ;  /* 0x00000091c2907223 */ /* 0x060fe20000010092 */
[----:B------:R-:W-:Y:S01]  /*68e0*/  FFMA.FTZ R146, R194, R179, R178 ;  /* 0x000000b3c2927223 */ /* 0x000fe200000100b2 */
[----:B------:R-:W-:Y:S02]  /*68f0*/  HADD2.F32 R231, -RZ, R167.H0_H0 ;  /* 0x200000a7ffe77230 */ /* 0x000fe40000004100 */
[-C--:B------:R-:W-:Y:S01]  /*6900*/  FFMA.FTZ R179, R222, R177.reuse, R176 ;  /* 0x000000b1deb37223 */ /* 0x080fe200000100b0 */
[----:B------:R-:W-:Y:S01]  /*6910*/  FADD.FTZ R229, R213, -R228 ;  /* 0x800000e4d5e57221 */ /* 0x000fe20000010000 */
[-CC-:B------:R-:W-:Y:S01]  /*6920*/  FFMA.FTZ R178, R227, R177.reuse, R176.reuse ;  /* 0x000000b1e3b27223 */ /* 0x180fe200000100b0 */
[-CC-:B------:R-:W-:Y:S01]  /*6930*/  FFMA.FTZ R234, R223, R177.reuse, R176.reuse ;  /* 0x000000b1dfea7223 */ /* 0x180fe200000100b0 */
[----:B------:R-:W-:Y:S01]  /*6940*/  FFMA.FTZ R145, R226, R177, R176 ;  /* 0x000000b1e2917223 */ /* 0x000fe200000100b0 */
[----:B------:R-:W-:Y:S01]  /*6950*/  FFMA.FTZ R228, R194, R233, R230 ;  /* 0x000000e9c2e47223 */ /* 0x000fe200000100e6 */
[----:B------:R-:W-:-:S02]  /*6960*/  HADD2.F32 R230, -RZ, R164.H0_H0 ;  /* 0x200000a4ffe67230 */ /* 0x000fc40000004100 */
[----:B------:R-:W-:Y:S01]  /*6970*/  FADD.FTZ R235, R220, -R179 ;  /* 0x800000b3dceb7221 */ /* 0x000fe20000010000 */
[----:B------:R-:W-:Y:S01]  /*6980*/  FFMA.FTZ R147, R194, R229, R231 ;  /* 0x000000e5c2937223 */ /* 0x000fe200000100e7 */
[----:B------:R-:W-:Y:S02]  /*6990*/  HADD2.F32 R233, -RZ, R165.H0_H0 ;  /* 0x200000a5ffe97230 */ /* 0x000fe40000004100 */
[----:B------:R-:W-:Y:S01]  /*69a0*/  FADD.FTZ R179, R225, -R178 ;  /* 0x800000b2e1b37221 */ /* 0x000fe20000010000 */
[----:B------:R-:W-:Y:S02]  /*69b0*/  HADD2.F32 R232, -RZ, R164.H1_H1 ;  /* 0x300000a4ffe87230 */ /* 0x000fe40000004100 */
[----:B------:R-:W-:Y:S01]  /*69c0*/  FADD.FTZ R231, R221, -R234 ;  /* 0x800000eadde77221 */ /* 0x000fe20000010000 */
[----:B------:R-:W-:Y:S01]  /*69d0*/  FADD.FTZ R229, R224, -R145 ;  /* 0x80000091e0e57221 */ /* 0x000fe20000010000 */
[----:B------:R-:W-:Y:S01]  /*69e0*/  FFMA.FTZ R230, R194, R179, R230 ;  /* 0x000000b3c2e67223 */ /* 0x000fe200000100e6 */
[----:B------:R-:W-:Y:S01]  /*69f0*/  FMUL.FTZ R234, R228, R195 ;  /* 0x000000c3e4ea7220 */ /* 0x000fe20000410000 */
[C---:B------:R-:W-:Y:S01]  /*6a00*/  FFMA.FTZ R145, R194.reuse, R231, R233 ;  /* 0x000000e7c2917223 */ /* 0x040fe200000100e9 */
[----:B------:R-:W-:Y:S01]  /*6a10*/  FFMA.FTZ R179, R194, R229, R232 ;  /* 0x000000e5c2b37223 */ /* 0x000fe200000100e8 */
[----:B------:R-:W-:-:S02]  /*6a20*/  HADD2.F32 R229, -RZ, R175.H0_H0 ;  /* 0x200000afffe57230 */ /* 0x000fc40000004100 */
[----:B------:R-:W-:Y:S02]  /*6a30*/  HADD2.F32 R231, -RZ, R175.H1_H1 ;  /* 0x300000afffe77230 */ /* 0x000fe40000004100 */
[----:B------:R-:W-:Y:S01]  /*6a40*/  FMUL.FTZ R175, R147, R195 ;  /* 0x000000c393af7220 */ /* 0x000fe20000410000 */
[--C-:B------:R-:W-:Y:S01]  /*6a50*/  HADD2.F32 R232, -RZ, R31.reuse.H0_H0 ;  /* 0x2000001fffe87230 */ /* 0x100fe20000004100 */
[----:B------:R-:W-:Y:S01]  /*6a60*/  F2FP.F16.F32.PACK_AB R147, R228, R147 ;  /* 0x00000093e493723e */ /* 0x000fe200000000ff */
[----:B------:R-:W-:Y:S02]  /*6a70*/  HADD2.F32 R233, -RZ, R31.H1_H1 ;  /* 0x3000001fffe97230 */ /* 0x000fe40000004100 */
[----:B------:R-:W-:Y:S01]  /*6a80*/  FFMA.FTZ R118, R175, R229, R118 ;  /* 0x000000e5af767223 */ /* 0x000fe20000010076 */
[----:B------:R-:W-:Y:S02]  /*6a90*/  HADD2.F32 R236, -RZ, R165.H1_H1 ;  /* 0x300000a5ffec7230 */ /* 0x000fe40000004100 */
[----:B------:R-:W-:Y:S01]  /*6aa0*/  FMUL.FTZ R175, R232, R175 ;  /* 0x000000afe8af7220 */ /* 0x000fe20000410000 */
[----:B------:R-:W-:Y:S01]  /*6ab0*/  FFMA.FTZ R119, R234, R231, R119 ;  /* 0x000000e7ea777223 */ /* 0x000fe20000010077 */
[----:B------:R-:W-:Y:S01]  /*6ac0*/  FMUL.FTZ R232, R233, R234 ;  /* 0x000000eae9e87220 */ /* 0x000fe20000410000 */
[----:B------:R-:W-:-:S02]  /*6ad0*/  HADD2.F32 R231, -RZ, R174.H0_H0 ;  /* 0x200000aeffe77230 */ /* 0x000fc40000004100 */
[----:B------:R-:W-:Y:S01]  /*6ae0*/  FMUL.FTZ R229, R144, R195 ;  /* 0x000000c390e57220 */ /* 0x000fe20000410000 */
[----:B------:R-:W-:Y:S02]  /*6af0*/  HADD2.F32 R234, -RZ, R30.H0_H0 ;  /* 0x2000001effea7230 */ /* 0x000fe40000004100 */
[----:B------:R-:W-:Y:S01]  /*6b00*/  FFMA.FTZ R178, R194, R235, R236 ;  /* 0x000000ebc2b27223 */ /* 0x000fe200000100ec */
[----:B------:R-:W-:Y:S02]  /*6b10*/  HADD2.F32 R233, -RZ, R174.H1_H1 ;  /* 0x300000aeffe97230 */ /* 0x000fe40000004100 */
[----:B------:R-:W-:Y:S01]  /*6b20*/  FMUL.FTZ R236, R146, R195 ;  /* 0x000000c392ec7220 */ /* 0x000fe20000410000 */
[----:B------:R-:W-:Y:S01]  /*6b30*/  FFMA.FTZ R116, R229, R231, R116 ;  /* 0x000000e7e5747223 */ /* 0x000fe20000010074 */
[----:B------:R-:W-:Y:S01]  /*6b40*/  FMUL.FTZ R174, R234, R229 ;  /* 0x000000e5eaae7220 */ /* 0x000fe20000410000 */
[----:B------:R-:W-:Y:S02]  /*6b50*/  HADD2.F32 R229, -RZ, R30.H1_H1 ;  /* 0x3000001effe57230 */ /* 0x000fe40000004100 */
[----:B------:R-:W-:Y:S01]  /*6b60*/  FFMA.FTZ R117, R236, R233, R117 ;  /* 0x000000e9ec757223 */ /* 0x000fe20000010075 */
[----:B------:R-:W-:-:S02]  /*6b70*/  HADD2.F32 R233, -RZ, R173.H0_H0 ;  /* 0x200000adffe97230 */ /* 0x000fc40000004100 */
[-C--:B------:R-:W-:Y:S01]  /*6b80*/  FMUL.FTZ R231, R145, R195.reuse ;  /* 0x000000c391e77220 */ /* 0x080fe20000410000 */
[----:B------:R-:W-:Y:S02]  /*6b90*/  HADD2.F32 R234, -RZ, R29.H0_H0 ;  /* 0x2000001dffea7230 */ /* 0x000fe40000004100 */
[----:B------:R-:W-:Y:S01]  /*6ba0*/  FMUL.FTZ R229, R229, R236 ;  /* 0x000000ece5e57220 */ /* 0x000fe20000410000 */
[----:B------:R-:W-:Y:S02]  /*6bb0*/  HADD2.F32 R173, -RZ, R173.H1_H1 ;  /* 0x300000adffad7230 */ /* 0x000fe40000004100 */
[----:B------:R-:W-:Y:S01]  /*6bc0*/  FMUL.FTZ R236, R178, R195 ;  /* 0x000000c3b2ec7220 */ /* 0x000fe20000410000 */
[----:B------:R-:W-:Y:S01]  /*6bd0*/  FFMA.FTZ R114, R231, R233, R114 ;  /* 0x000000e9e7727223 */ /* 0x000fe20000010072 */
[----:B------:R-:W-:Y:S01]  /*6be0*/  FMUL.FTZ R233, R234, R231 ;  /* 0x000000e7eae97220 */ /* 0x000fe20000410000 */
[----:B------:R-:W-:Y:S02]  /*6bf0*/  HADD2.F32 R231, -RZ, R172.H0_H0 ;  /* 0x200000acffe77230 */ /* 0x000fe40000004100 */
[----:B------:R-:W-:Y:S01]  /*6c00*/  FFMA.FTZ R115, R236, R173, R115 ;  /* 0x000000adec737223 */ /* 0x000fe20000010073 */
[----:B------:R-:W-:-:S02]  /*6c10*/  HADD2.F32 R234, -RZ, R28.H0_H0 ;  /* 0x2000001cffea7230 */ /* 0x000fc40000004100 */
[----:B------:R-:W-:Y:S01]  /*6c20*/  FMUL.FTZ R173, R230, R195 ;  /* 0x000000c3e6ad7220 */ /* 0x000fe20000410000 */
[----:B------:R-:W-:Y:S01]  /*6c30*/  HADD2.F32 R235, -RZ, R29.H1_H1 ;  /* 0x3000001dffeb7230 */ /* 0x000fe20000004100 */
[----:B------:R-:W-:Y:S02]  /*6c40*/  F2FP.F16.F32.PACK_AB R146, R146, R144 ;  /* 0x000000909292723e */ /* 0x000fe400000000ff */
[----:B------:R-:W-:Y:S01]  /*6c50*/  FFMA.FTZ R112, R173, R231, R112 ;  /* 0x000000e7ad707223 */ /* 0x000fe20000010070 */
[----:B------:R-:W-:Y:S01]  /*6c60*/  FMUL.FTZ R234, R234, R173 ;  /* 0x000000adeaea7220 */ /* 0x000fe20000410000 */
[----:B------:R-:W-:Y:S02]  /*6c70*/  HADD2.F32 R173, -RZ, R172.H1_H1 ;  /* 0x300000acffad7230 */ /* 0x000fe40000004100 */
[----:B------:R-:W-:Y:S01]  /*6c80*/  FMUL.FTZ R172, R179, R195 ;  /* 0x000000c3b3ac7220 */ /* 0x000fe20000410000 */
[----:B------:R-:W-:Y:S02]  /*6c90*/  HADD2.F32 R231, -RZ, R28.H1_H1 ;  /* 0x3000001cffe77230 */ /* 0x000fe40000004100 */
[----:B------:R-:W-:Y:S01]  /*6ca0*/  FMUL.FTZ R236, R235, R236 ;  /* 0x000000ecebec7220 */ /* 0x000fe20000410000 */
[----:B------:R-:W-:Y:S01]  /*6cb0*/  F2FP.F16.F32.PACK_AB R145, R178, R145 ;  /* 0x00000091b291723e */ /* 0x000fe200000000ff */
[----:B------:R-:W-:Y:S01]  /*6cc0*/  FFMA.FTZ R113, R172, R173, R113 ;  /* 0x000000adac717223 */ /* 0x000fe20000010071 */
[----:B------:R-:W-:Y:S01]  /*6cd0*/  F2FP.F16.F32.PACK_AB R144, R179, R230 ;  /* 0x000000e6b390723e */ /* 0x000fe200000000ff */
[----:B------:R-:W-:Y:S01]  /*6ce0*/  FMUL.FTZ R231, R231, R172 ;  /* 0x000000ace7e77220 */ /* 0x000fe20000410000 */
[----:B------:R-:W-:-:S02]  /*6cf0*/  F2FP.F16.F32.PACK_AB R175, R232, R175 ;  /* 0x000000afe8af723e */ /* 0x000fc400000000ff */
[----:B------:R-:W-:Y:S02]  /*6d00*/  F2FP.F16.F32.PACK_AB R174, R229, R174 ;  /* 0x000000aee5ae723e */ /* 0x000fe400000000ff */
[----:B------:R-:W-:Y:S02]  /*6d10*/  F2FP.F16.F32.PACK_AB R173, R236, R233 ;  /* 0x000000e9ecad723e */ /* 0x000fe400000000ff */
[----:B------:R-:W-:-:S07]  /*6d20*/  F2FP.F16.F32.PACK_AB R172, R231, R234 ;  /* 0x000000eae7ac723e */ /* 0x000fce00000000ff */
.L_x_2009:
        /* <DEDUP_REMOVED lines=9> */
.L_x_2007:
[----:B------:R-:W-:Y:S05]  /*6dc0*/  BSYNC.RECONVERGENT B2 ;  /* 0x0000000000027941 */ /* 0x000fea0003800200 */
.L_x_2006:
        /* <DEDUP_REMOVED lines=10> */
[-C--:B------:R-:W-:Y:S01]  /*6e70*/  FFMA.FTZ R144, R203, R177.reuse, R176 ;  /* 0x000000b1cb907223 */ /* 0x080fe200000100b0 */
[--C-:B------:R-:W-:Y:S02]  /*6e80*/  HADD2.F32 R147, -RZ, R171.reuse.H0_H0 ;  /* 0x200000abff937230 */ /* 0x100fe40000004100 */
[----:B------:R-:W-:Y:S01]  /*6e90*/  FADD.FTZ R230, R197, -R146 ;  /* 0x80000092c5e67221 */ /* 0x000fe20000010000 */
[----:B------:R-:W-:Y:S02]  /*6ea0*/  HADD2.F32 R229, -RZ, R171.H1_H1 ;  /* 0x300000abffe57230 */ /* 0x000fe40000004100 */
[----:B------:R-:W-:Y:S01]  /*6eb0*/  FFMA.FTZ R231, R202, R177, R176 ;  /* 0x000000b1cae77223 */ /* 0x000fe200000100b0 */
[--C-:B------:R-:W-:Y:S02]  /*6ec0*/  HADD2.F32 R179, -RZ, R170.reuse.H0_H0 ;  /* 0x200000aaffb37230 */ /* 0x100fe40000004100 */
[----:B------:R-:W-:Y:S01]  /*6ed0*/  FADD.FTZ R178, R196, -R233 ;  /* 0x800000e9c4b27221 */ /* 0x000fe20000010000 */
[----:B------:R-:W-:Y:S01]  /*6ee0*/  FADD.FTZ R144, R201, -R144 ;  /* 0x80000090c9907221 */ /* 0x000fe20000010000 */
[----:B------:R-:W-:-:S02]  /*6ef0*/  HADD2.F32 R145, -RZ, R170.H1_H1 ;  /* 0x300000aaff917230 */ /* 0x000fc40000004100 */
[----:B-----5:R-:W-:Y:S01]  /*6f00*/  FFMA.FTZ R230, R194, R230, R147 ;  /* 0x000000e6c2e67223 */ /* 0x020fe20000010093 */
[----:B------:R-:W-:Y:S01]  /*6f10*/  FADD.FTZ R146, R200, -R231 ;  /* 0x800000e7c8927221 */ /* 0x000fe20000010000 */
[C---:B------:R-:W-:Y:S01]  /*6f20*/  FFMA.FTZ R147, R194.reuse, R178, R229 ;  /* 0x000000b2c2937223 */ /* 0x040fe200000100e5 */
[----:B------:R-:W-:Y:S01]  /*6f30*/  FFMA.FTZ R179, R194, R144, R179 ;  /* 0x00000090c2b37223 */ /* 0x000fe200000100b3 */
[-CC-:B------:R-:W-:Y:S01]  /*6f40*/  FFMA.FTZ R178, R207, R177.reuse, R176.reuse ;  /* 0x000000b1cfb27223 */ /* 0x180fe200000100b0 */
[-CC-:B------:R-:W-:Y:S01]  /*6f50*/  FFMA.FTZ R235, R210, R177.reuse, R176.reuse ;  /* 0x000000b1d2eb7223 */ /* 0x180fe200000100b0 */
[-CC-:B------:R-:W-:Y:S01]  /*6f60*/  FFMA.FTZ R144, R211, R177.reuse, R176.reuse ;  /* 0x000000b1d3907223 */ /* 0x180fe200000100b0 */
[----:B------:R-:W-:Y:S01]  /*6f70*/  FFMA.FTZ R146, R194, R146, R145 ;  /* 0x00000092c2927223 */ /* 0x000fe20000010091 */
[----:B------:R-:W-:Y:S01]  /*6f80*/  FFMA.FTZ R237, R206, R177, R176 ;  /* 0x000000b1ceed7223 */ /* 0x000fe200000100b0 */
[----:B------:R-:W-:Y:S02]  /*6f90*/  HADD2.F32 R231, -RZ, R168.H1_H1 ;  /* 0x300000a8ffe77230 */ /* 0x000fe40000004100 */
[----:B------:R-:W-:Y:S01]  /*6fa0*/  FADD.FTZ R232, R205, -R178 ;  /* 0x800000b2cde87221 */ /* 0x000fe20000010000 */
[----:B------:R-:W-:-:S02]  /*6fb0*/  HADD2.F32 R145, -RZ, R169.H0_H0 ;  /* 0x200000a9ff917230 */ /* 0x000fc40000004100 */
[----:B------:R-:W-:Y:S01]  /*6fc0*/  FADD.FTZ R228, R208, -R235 ;  /* 0x800000ebd0e47221 */ /* 0x000fe20000010000 */
[----:B------:R-:W-:Y:S02]  /*6fd0*/  HADD2.F32 R229, -RZ, R168.H0_H0 ;  /* 0x200000a8ffe57230 */ /* 0x000fe40000004100 */
[----:B------:R-:W-:Y:S01]  /*6fe0*/  FADD.FTZ R178, R209, -R144 ;  /* 0x80000090d1b27221 */ /* 0x000fe20000010000 */
[----:B------:R-:W-:Y:S02]  /*6ff0*/  HADD2.F32 R233, -RZ, R169.H1_H1 ;  /* 0x300000a9ffe97230 */ /* 0x000fe40000004100 */
[----:B------:R-:W-:Y:S01]  /*7000*/  FADD.FTZ R234, R204, -R237 ;  /* 0x800000edccea7221 */ /* 0x000fe20000010000 */
[C---:B------:R-:W-:Y:S01]  /*7010*/  FFMA.FTZ R228, R194.reuse, R228, R231 ;  /* 0x000000e4c2e47223 */ /* 0x040fe200000100e7 */
[C---:B------:R-:W-:Y:S01]  /*7020*/  FFMA.FTZ R145, R194.reuse, R232, R145 ;  /* 0x000000e8c2917223 */ /* 0x040fe20000010091 */
[----:B------:R-:W-:Y:S01]  /*7030*/  FFMA.FTZ R178, R194, R178, R229 ;  /* 0x000000b2c2b27223 */ /* 0x000fe200000100e5 */
[----:B------:R-:W-:-:S02]  /*7040*/  HADD2.F32 R231, -RZ, R175.H1_H1 ;  /* 0x300000afffe77230 */ /* 0x000fc40000004100 */
[-C--:B------:R-:W-:Y:S01]  /*7050*/  FMUL.FTZ R232, R147, R195.reuse ;  /* 0x000000c393e87220 */ /* 0x080fe20000410000 */
[----:B------:R-:W-:Y:S02]  /*7060*/  HADD2.F32 R229, -RZ, R175.H0_H0 ;  /* 0x200000afffe57230 */ /* 0x000fe40000004100 */
[----:B------:R-:W-:Y:S01]  /*7070*/  FFMA.FTZ R144, R194, R234, R233 ;  /* 0x000000eac2907223 */ /* 0x000fe200000100e9 */
[----:B------:R-:W-:Y:S01]  /*7080*/  FMUL.FTZ R175, R230, R195 ;  /* 0x000000c3e6af7220 */ /* 0x000fe20000410000 */
[--C-:B------:R-:W-:Y:S02]  /*7090*/  HADD2.F32 R233, -RZ, R39.reuse.H1_H1 ;  /* 0x30000027ffe97230 */ /* 0x100fe40000004100 */
[----:B------:R-:W-:Y:S01]  /*70a0*/  FFMA.FTZ R127, R232, R231, R127 ;  /* 0x000000e7e87f7223 */ /* 0x000fe2000001007f */
[----:B------:R-:W-:Y:S02]  /*70b0*/  HADD2.F32 R234, -RZ, R39.H0_H0 ;  /* 0x20000027ffea7230 */ /* 0x000fe40000004100 */
[----:B------:R-:W-:Y:S01]  /*70c0*/  FFMA.FTZ R126, R175, R229, R126 ;  /* 0x000000e5af7e7223 */ /* 0x000fe2000001007e */
[----:B------:R-:W-:-:S02]  /*70d0*/  HADD2.F32 R231, -RZ, R174.H0_H0 ;  /* 0x200000aeffe77230 */ /* 0x000fc40000004100 */
[----:B------:R-:W-:Y:S01]  /*70e0*/  FMUL.FTZ R229, R179, R195 ;  /* 0x000000c3b3e57220 */ /* 0x000fe20000410000 */
[----:B------:R-:W-:Y:S02]  /*70f0*/  HADD2.F32 R236, -RZ, R38.H0_H0 ;  /* 0x20000026ffec7230 */ /* 0x000fe40000004100 */
[----:B------:R-:W-:Y:S01]  /*7100*/  FMUL.FTZ R232, R233, R232 ;  /* 0x000000e8e9e87220 */ /* 0x000fe20000410000 */
[----:B------:R-:W-:Y:S01]  /*7110*/  FMUL.FTZ R175, R234, R175 ;  /* 0x000000afeaaf7220 */ /* 0x000fe20000410000 */
[----:B------:R-:W-:Y:S02]  /*7120*/  HADD2.F32 R233, -RZ, R174.H1_H1 ;  /* 0x300000aeffe97230 */ /* 0x000fe40000004100 */
[----:B------:R-:W-:Y:S01]  /*7130*/  FMUL.FTZ R234, R146, R195 ;  /* 0x000000c392ea7220 */ /* 0x000fe20000410000 */
[----:B------:R-:W-:Y:S01]  /*7140*/  FFMA.FTZ R124, R229, R231, R124 ;  /* 0x000000e7e57c7223 */ /* 0x000fe2000001007c */
[----:B------:R-:W-:Y:S01]  /*7150*/  FMUL.FTZ R174, R236, R229 ;  /* 0x000000e5ecae7220 */ /* 0x000fe20000410000 */
[----:B------:R-:W-:-:S02]  /*7160*/  HADD2.F32 R229, -RZ, R38.H1_H1 ;  /* 0x30000026ffe57230 */ /* 0x000fc40000004100 */
[----:B------:R-:W-:Y:S01]  /*7170*/  FFMA.FTZ R125, R234, R233, R125 ;  /* 0x000000e9ea7d7223 */ /* 0x000fe2000001007d */
[----:B------:R-:W-:Y:S02]  /*7180*/  HADD2.F32 R233, -RZ, R173.H0_H0 ;  /* 0x200000adffe97230 */ /* 0x000fe40000004100 */
[-C--:B------:R-:W-:Y:S01]  /*7190*/  FMUL.FTZ R231, R145, R195.reuse ;  /* 0x000000c391e77220 */ /* 0x080fe20000410000 */
[----:B------:R-:W-:Y:S02]  /*71a0*/  HADD2.F32 R236, -RZ, R37.H0_H0 ;  /* 0x20000025ffec7230 */ /* 0x000fe40000004100 */
[----:B------:R-:W-:Y:S01]  /*71b0*/  FMUL.FTZ R229, R229, R234 ;  /* 0x000000eae5e57220 */ /* 0x000fe20000410000 */
[----:B------:R-:W-:Y:S02]  /*71c0*/  HADD2.F32 R173, -RZ, R173.H1_H1 ;  /* 0x300000adffad7230 */ /* 0x000fe40000004100 */
[----:B------:R-:W-:Y:S01]  /*71d0*/  FMUL.FTZ R234, R144, R195 ;  /* 0x000000c390ea7220 */ /* 0x000fe20000410000 */
[----:B------:R-:W-:Y:S01]  /*71e0*/  FFMA.FTZ R122, R231, R233, R122 ;  /* 0x000000e9e77a7223 */ /* 0x000fe2000001007a */
[----:B------:R-:W-:Y:S01]  /*71f0*/  FMUL.FTZ R233, R236, R231 ;  /* 0x000000e7ece97220 */ /* 0x000fe20000410000 */
[----:B------:R-:W-:-:S02]  /*7200*/  HADD2.F32 R231, -RZ, R172.H0_H0 ;  /* 0x200000acffe77230 */ /* 0x000fc40000004100 */
[----:B------:R-:W-:Y:S01]  /*7210*/  FFMA.FTZ R123, R234, R173, R123 ;  /* 0x000000adea7b7223 */ /* 0x000fe2000001007b */
[----:B------:R-:W-:Y:S02]  /*7220*/  HADD2.F32 R236, -RZ, R36.H0_H0 ;  /* 0x20000024ffec7230 */ /* 0x000fe40000004100 */
[----:B------:R-:W-:Y:S01]  /*7230*/  FMUL.FTZ R173, R178, R195 ;  /* 0x000000c3b2ad7220 */ /* 0x000fe20000410000 */
[----:B------:R-:W-:Y:S01]  /*7240*/  HADD2.F32 R235, -RZ, R37.H1_H1 ;  /* 0x30000025ffeb7230 */ /* 0x000fe20000004100 */
[----:B------:R-:W-:Y:S02]  /*7250*/  F2FP.F16.F32.PACK_AB R145, R144, R145 ;  /* 0x000000919091723e */ /* 0x000fe400000000ff */
[----:B------:R-:W-:Y:S01]  /*7260*/  FFMA.FTZ R120, R173, R231, R120 ;  /* 0x000000e7ad787223 */ /* 0x000fe20000010078 */
[----:B------:R-:W-:Y:S01]  /*7270*/  FMUL.FTZ R231, R236, R173 ;  /* 0x000000adece77220 */ /* 0x000fe20000410000 */
[----:B------:R-:W-:Y:S01]  /*7280*/  FMUL.FTZ R234, R235, R234 ;  /* 0x000000eaebea7220 */ /* 0x000fe20000410000 */
[----:B------:R-:W-:-:S02]  /*7290*/  HADD2.F32 R173, -RZ, R172.H1_H1 ;  /* 0x300000acffad7230 */ /* 0x000fc40000004100 */
[----:B------:R-:W-:Y:S01]  /*72a0*/  FMUL.FTZ R172, R228, R195 ;  /* 0x000000c3e4ac7220 */ /* 0x000fe20000410000 */
[----:B------:R-:W-:Y:S01]  /*72b0*/  HADD2.F32 R235, -RZ, R36.H1_H1 ;  /* 0x30000024ffeb7230 */ /* 0x000fe20000004100 */
[----:B------:R-:W-:Y:S02]  /*72c0*/  F2FP.F16.F32.PACK_AB R147, R147, R230 ;  /* 0x000000e69393723e */ /* 0x000fe400000000ff */
[----:B------:R-:W-:Y:S01]  /*72d0*/  FFMA.FTZ R121, R172, R173, R121 ;  /* 0x000000adac797223 */ /* 0x000fe20000010079 */
[----:B------:R-:W-:Y:S01]  /*72e0*/  F2FP.F16.F32.PACK_AB R146, R146, R179 ;  /* 0x000000b39292723e */ /* 0x000fe200000000ff */
[----:B------:R-:W-:Y:S01]  /*72f0*/  FMUL.FTZ R172, R235, R172 ;  /* 0x000000acebac7220 */ /* 0x000fe20000410000 */
[----:B------:R-:W-:Y:S02]  /*7300*/  F2FP.F16.F32.PACK_AB R144, R228, R178 ;  /* 0x000000b2e490723e */ /* 0x000fe400000000ff */
[----:B------:R-:W-:Y:S02]  /*7310*/  F2FP.F16.F32.PACK_AB R175, R232, R175 ;  /* 0x000000afe8af723e */ /* 0x000fe400000000ff */
[----:B------:R-:W-:-:S02]  /*7320*/  F2FP.F16.F32.PACK_AB R174, R229, R174 ;  /* 0x000000aee5ae723e */ /* 0x000fc400000000ff */
[----:B------:R-:W-:Y:S02]  /*7330*/  F2FP.F16.F32.PACK_AB R173, R234, R233 ;  /* 0x000000e9eaad723e */ /* 0x000fe400000000ff */
[----:B------:R-:W-:Y:S01]  /*7340*/  F2FP.F16.F32.PACK_AB R172, R172, R231 ;  /* 0x000000e7acac723e */ /* 0x000fe200000000ff */
[----:B------:R-:W-:Y:S06]  /*7350*/  BRA `(.L_x_2013) ;  /* 0x0000000400307947 */ /* 0x000fec0003800000 */
.L_x_2012:
[-CC-:B------:R-:W-:Y:S01]  /*7360*/  FFMA.FTZ R178, R211, R177.reuse, R176.reuse ;  /* 0x000000b1d3b27223 */ /* 0x180fe200000100b0 */
[--C-:B------:R-:W-:Y:S02]  /*7370*/  HADD2.F32 R229, -RZ, R168.reuse.H0_H0 ;  /* 0x200000a8ffe57230 */ /* 0x100fe40000004100 */
[-C--:B------:R-:W-:Y:S01]  /*7380*/  FFMA.FTZ R235, R206, R177.reuse, R176 ;  /* 0x000000b1ceeb7223 */ /* 0x080fe200000100b0 */
[----:B------:R-:W-:Y:S02]  /*7390*/  HADD2.F32 R234, -RZ, R169.H1_H1 ;  /* 0x300000a9ffea7230 */ /* 0x000fe40000004100 */
[----:B------:R-:W-:Y:S01]  /*73a0*/  FADD.FTZ R179, R209, -R178 ;  /* 0x800000b2d1b37221 */ /* 0x000fe20000010000 */
[--C-:B------:R-:W-:Y:S01]  /*73b0*/  FFMA.FTZ R231, R210, R177, R176.reuse ;  /* 0x000000b1d2e77223 */ /* 0x100fe200000100b0 */
[----:B------:R-:W-:Y:S01]  /*73c0*/  FADD.FTZ R235, R204, -R235 ;  /* 0x800000ebcceb7221 */ /* 0x000fe20000010000 */
[----:B------:R-:W-:Y:S02]  /*73d0*/  HADD2.F32 R228, -RZ, R168.H1_H1 ;  /* 0x300000a8ffe47230 */ /* 0x000fe40000004100 */
[----:B-----5:R-:W-:Y:S01]  /*73e0*/  FFMA.FTZ R178, R194, R179, R229 ;  /* 0x000000b3c2b27223 */ /* 0x020fe200000100e5 */
[----:B------:R-:W-:Y:S01]  /*73f0*/  FFMA.FTZ R179, R202, R177, R176 ;  /* 0x000000b1cab37223 */ /* 0x000fe200000100b0 */
[----:B------:R-:W-:Y:S01]  /*7400*/  FFMA.FTZ R234, R194, R235, R234 ;  /* 0x000000ebc2ea7223 */ /* 0x000fe200000100ea */
[----:B------:R-:W-:Y:S01]  /*7410*/  FFMA.FTZ R230, R207, R177, R176 ;  /* 0x000000b1cfe67223 */ /* 0x000fe200000100b0 */
[----:B------:R-:W-:-:S02]  /*7420*/  HADD2.F32 R229, -RZ, R172.H0_H0 ;  /* 0x200000acffe57230 */ /* 0x000fc40000004100 */
[----:B------:R-:W-:Y:S01]  /*7430*/  FADD.FTZ R235, R200, -R179 ;  /* 0x800000b3c8eb7221 */ /* 0x000fe20000010000 */
[----:B------:R-:W-:Y:S01]  /*7440*/  FADD.FTZ R231, R208, -R231 ;  /* 0x800000e7d0e77221 */ /* 0x000fe20000010000 */
[----:B------:R-:W-:Y:S01]  /*7450*/  FMUL.FTZ R179, R178, R195 ;  /* 0x000000c3b2b37220 */ /* 0x000fe20000410000 */
[----:B------:R-:W-:Y:S02]  /*7460*/  HADD2.F32 R232, -RZ, R169.H0_H0 ;  /* 0x200000a9ffe87230 */ /* 0x000fe40000004100 */
[----:B------:R-:W-:Y:S01]  /*7470*/  FADD.FTZ R233, R205, -R230 ;  /* 0x800000e6cde97221 */ /* 0x000fe20000010000 */
[----:B------:R-:W-:Y:S01]  /*7480*/  FFMA.FTZ R230, R194, R231, R228 ;  /* 0x000000e7c2e67223 */ /* 0x000fe200000100e4 */
[----:B------:R-:W-:Y:S02]  /*7490*/  HADD2.F32 R236, -RZ, R170.H1_H1 ;  /* 0x300000aaffec7230 */ /* 0x000fe40000004100 */
[----:B------:R-:W-:Y:S01]  /*74a0*/  FFMA.FTZ R120, R179, R229, R120 ;  /* 0x000000e5b3787223 */ /* 0x000fe20000010078 */
[----:B------:R-:W-:Y:S01]  /*74b0*/  FFMA.FTZ R228, R203, R177, R176 ;  /* 0x000000b1cbe47223 */ /* 0x000fe200000100b0 */
[----:B------:R-:W-:-:S02]  /*74c0*/  HADD2.F32 R229, -RZ, R172.H1_H1 ;  /* 0x300000acffe57230 */ /* 0x000fc40000004100 */
[----:B------:R-:W-:Y:S01]  /*74d0*/  FFMA.FTZ R172, R199, R177, R176 ;  /* 0x000000b1c7ac7223 */ /* 0x000fe200000100b0 */
[C---:B------:R-:W-:Y:S01]  /*74e0*/  FFMA.FTZ R232, R194.reuse, R233, R232 ;  /* 0x000000e9c2e87223 */ /* 0x040fe200000100e8 */
[----:B------:R-:W-:Y:S02]  /*74f0*/  HADD2.F32 R233, -RZ, R170.H0_H0 ;  /* 0x200000aaffe97230 */ /* 0x000fe40000004100 */
[----:B------:R-:W-:Y:S01]  /*7500*/  FADD.FTZ R231, R201, -R228 ;  /* 0x800000e4c9e77221 */ /* 0x000fe20000010000 */
[----:B------:R-:W-:Y:S01]  /*7510*/  FFMA.FTZ R236, R194, R235, R236 ;  /* 0x000000ebc2ec7223 */ /* 0x000fe200000100ec */
[----:B------:R-:W-:Y:S01]  /*7520*/  FADD.FTZ R235, R197, -R172 ;  /* 0x800000acc5eb7221 */ /* 0x000fe20000010000 */
[----:B------:R-:W-:Y:S01]  /*7530*/  FMUL.FTZ R172, R230, R195 ;  /* 0x000000c3e6ac7220 */ /* 0x000fe20000410000 */
[----:B------:R-:W-:Y:S01]  /*7540*/  FFMA.FTZ R228, R194, R231, R233 ;  /* 0x000000e7c2e47223 */ /* 0x000fe200000100e9 */
[--C-:B------:R-:W-:Y:S02]  /*7550*/  HADD2.F32 R231, -RZ, R173.reuse.H0_H0 ;  /* 0x200000adffe77230 */ /* 0x100fe40000004100 */
[----:B------:R-:W-:Y:S01]  /*7560*/  FMUL.FTZ R178, R234, R195 ;  /* 0x000000c3eab27220 */ /* 0x000fe20000410000 */
[----:B------:R-:W-:-:S02]  /*7570*/  HADD2.F32 R233, -RZ, R173.H1_H1 ;  /* 0x300000adffe97230 */ /* 0x000fc40000004100 */
[----:B------:R-:W-:Y:S01]  /*7580*/  FMUL.FTZ R173, R232, R195 ;  /* 0x000000c3e8ad7220 */ /* 0x000fe20000410000 */
[----:B------:R-:W-:Y:S02]  /*7590*/  HADD2.F32 R237, -RZ, R171.H0_H0 ;  /* 0x200000abffed7230 */ /* 0x000fe40000004100 */
[----:B------:R-:W-:Y:S01]  /*75a0*/  FFMA.FTZ R121, R172, R229, R121 ;  /* 0x000000e5ac797223 */ /* 0x000fe20000010079 */
[----:B------:R-:W-:Y:S01]  /*75b0*/  FFMA.FTZ R229, R198, R177, R176 ;  /* 0x000000b1c6e57223 */ /* 0x000fe200000100b0 */
[----:B------:R-:W-:Y:S01]  /*75c0*/  FFMA.FTZ R122, R173, R231, R122 ;  /* 0x000000e7ad7a7223 */ /* 0x000fe2000001007a */
[----:B------:R-:W-:Y:S02]  /*75d0*/  HADD2.F32 R230, -RZ, R174.H0_H0 ;  /* 0x200000aeffe67230 */ /* 0x000fe40000004100 */
[----:B------:R-:W-:Y:S01]  /*75e0*/  FFMA.FTZ R232, R194, R235, R237 ;  /* 0x000000ebc2e87223 */ /* 0x000fe200000100ed */
[----:B------:R-:W-:Y:S01]  /*75f0*/  FADD.FTZ R231, R196, -R229 ;  /* 0x800000e5c4e77221 */ /* 0x000fe20000010000 */
[----:B------:R-:W-:Y:S01]  /*7600*/  FMUL.FTZ R229, R228, R195 ;  /* 0x000000c3e4e57220 */ /* 0x000fe20000410000 */
[----:B------:R-:W-:Y:S01]  /*7610*/  FFMA.FTZ R123, R178, R233, R123 ;  /* 0x000000e9b27b7223 */ /* 0x000fe2000001007b */
[----:B------:R-:W-:-:S02]  /*7620*/  HADD2.F32 R228, -RZ, R175.H0_H0 ;  /* 0x200000afffe47230 */ /* 0x000fc40000004100 */
[-C--:B------:R-:W-:Y:S01]  /*7630*/  FMUL.FTZ R233, R232, R195.reuse ;  /* 0x000000c3e8e97220 */ /* 0x080fe20000410000 */
[----:B------:R-:W-:Y:S02]  /*7640*/  HADD2.F32 R174, -RZ, R174.H1_H1 ;  /* 0x300000aeffae7230 */ /* 0x000fe40000004100 */
[----:B------:R-:W-:Y:S01]  /*7650*/  FMUL.FTZ R236, R236, R195 ;  /* 0x000000c3ecec7220 */ /* 0x000fe20000410000 */
[----:B------:R-:W-:Y:S01]  /*7660*/  FFMA.FTZ R124, R229, R230, R124 ;  /* 0x000000e6e57c7223 */ /* 0x000fe2000001007c */
[----:B------:R-:W-:Y:S02]  /*7670*/  HADD2.F32 R235, -RZ, R171.H1_H1 ;  /* 0x300000abffeb7230 */ /* 0x000fe40000004100 */
[----:B------:R-:W-:Y:S01]  /*7680*/  FFMA.FTZ R126, R233, R228, R126 ;  /* 0x000000e4e97e7223 */ /* 0x000fe2000001007e */
[----:B------:R-:W-:Y:S02]  /*7690*/  HADD2.F32 R230, -RZ, R39.H0_H0 ;  /* 0x20000027ffe67230 */ /* 0x000fe40000004100 */
[----:B------:R-:W-:Y:S01]  /*76a0*/  FFMA.FTZ R125, R236, R174, R125 ;  /* 0x000000aeec7d7223 */ /* 0x000fe2000001007d */
[----:B------:R-:W-:-:S02]  /*76b0*/  HADD2.F32 R228, -RZ, R38.H0_H0 ;  /* 0x20000026ffe47230 */ /* 0x000fc40000004100 */
[----:B------:R-:W-:Y:S01]  /*76c0*/  FFMA.FTZ R232, R194, R231, R235 ;  /* 0x000000e7c2e87223 */ /* 0x000fe200000100eb */
[----:B------:R-:W-:Y:S02]  /*76d0*/  HADD2.F32 R174, -RZ, R37.H0_H0 ;  /* 0x20000025ffae7230 */ /* 0x000fe40000004100 */
[----:B------:R-:W-:Y:S01]  /*76e0*/  FMUL.FTZ R233, R230, R233 ;  /* 0x000000e9e6e97220 */ /* 0x000fe20000410000 */
[----:B------:R-:W-:Y:S02]  /*76f0*/  HADD2.F32 R231, -RZ, R38.H1_H1 ;  /* 0x30000026ffe77230 */ /* 0x000fe40000004100 */
        /* <DEDUP_REMOVED lines=17> */
[----:B------:R-:W-:-:S07]  /*7810*/  F2FP.F16.F32.PACK_AB R172, R172, R179 ;  /* 0x000000b3acac723e */ /* 0x000fce00000000ff */
.L_x_2013:
[----:B------:R-:W0:Y:S08]  /*7820*/  @P1 LDC.64 R228, c[0x0][0x478] ;  /* 0x00011e00ffe41b82 */ /* 0x000e300000000a00 */
[----:B------:R-:W1:Y:S01]  /*7830*/  LDC.64 R178, c[0x0][0x468] ;  /* 0x00011a00ffb27b82 */ /* 0x000e620000000a00 */
[----:B0-----:R-:W-:-:S05]  /*7840*/  @P1 IMAD.WIDE.U32 R228, R190, 0x10, R228 ;  /* 0x00000010bee41825 */ /* 0x001fca00078e00e4 */
[----:B------:R2:W-:Y:S01]  /*7850*/  @P1 STG.E.128 desc[UR6][R228.64], R144 ;  /* 0x00000090e4001986 */ /* 0x0005e2000c101d06 */
[C---:B-1----:R-:W-:Y:S01]  /*7860*/  IMAD.WIDE.U32 R178, R190.reuse, 0x10, R178 ;  /* 0x00000010beb27825 */ /* 0x042fe200078e00b2 */
[----:B------:R-:W-:-:S04]  /*7870*/  IADD3 R190, PT, PT, R190, 0x20, RZ ;  /* 0x00000020bebe7810 */ /* 0x000fc80007ffe0ff */
[----:B------:R2:W-:Y:S03]  /*7880*/  STG.E.128 desc[UR6][R178.64], R172 ;  /* 0x000000acb2007986 */ /* 0x0005e6000c101d06 */
.L_x_2011:
[----:B------:R-:W-:Y:S05]  /*7890*/  BSYNC.RECONVERGENT B2 ;  /* 0x0000000000027941 */ /* 0x000fea0003800200 */
.L_x_2010:
        /* <DEDUP_REMOVED lines=19> */
[C---:B-----5:R-:W-:Y:S01]  /*79d0*/  FFMA.FTZ R230, R194.reuse, R230, R147 ;  /* 0x000000e6c2e67223 */ /* 0x060fe20000010093 */
[----:B------:R-:W-:Y:S01]  /*79e0*/  FADD.FTZ R146, R23, -R146 ;  /* 0x8000009217927221 */ /* 0x000fe20000010000 */
[----:B------:R-:W-:Y:S01]  /*79f0*/  FFMA.FTZ R147, R194, R178, R229 ;  /* 0x000000b2c2937223 */ /* 0x000fe200000100e5 */
[-CC-:B------:R-:W-:Y:S01]  /*7a00*/  FFMA.FTZ R228, R184, R177.reuse, R176.reuse ;  /* 0x000000b1b8e47223 */ /* 0x180fe200000100b0 */
[----:B------:R-:W-:Y:S01]  /*7a10*/  FFMA.FTZ R179, R194, R144, R179 ;  /* 0x00000090c2b37223 */ /* 0x000fe200000100b3 */
        /* <DEDUP_REMOVED lines=10> */
[----:B------:R-:W-:Y:S01]  /*7ac0*/  FADD.FTZ R178, R189, -R144 ;  /* 0x80000090bdb27221 */ /* 0x000fe20000010000 */
[----:B------:R-:W-:Y:S02]  /*7ad0*/  HADD2.F32 R233, -RZ, R161.H1_H1 ;  /* 0x300000a1ffe97230 */ /* 0x000fe40000004100 */
        /* <DEDUP_REMOVED lines=53> */
.L_x_2016:
[-CC-:B------:R-:W-:Y:S01]  /*7e30*/  FFMA.FTZ R231, R188, R177.reuse, R176.reuse ;  /* 0x000000b1bce77223 */ /* 0x180fe200000100b0 */
[-CC-:B------:R-:W-:Y:S01]  /*7e40*/  FFMA.FTZ R178, R191, R177.reuse, R176.reuse ;  /* 0x000000b1bfb27223 */ /* 0x180fe200000100b0 */
[--C-:B------:R-:W-:Y:S02]  /*7e50*/  HADD2.F32 R228, -RZ, R160.reuse.H1_H1 ;  /* 0x300000a0ffe47230 */ /* 0x100fe40000004100 */
[-CC-:B------:R-:W-:Y:S01]  /*7e60*/  FFMA.FTZ R230, R187, R177.reuse, R176.reuse ;  /* 0x000000b1bbe67223 */ /* 0x180fe200000100b0 */
[----:B------:R-:W-:Y:S01]  /*7e70*/  FFMA.FTZ R234, R184, R177, R176 ;  /* 0x000000b1b8ea7223 */ /* 0x000fe200000100b0 */
[----:B------:R-:W-:Y:S01]  /*7e80*/  FADD.FTZ R231, R186, -R231 ;  /* 0x800000e7bae77221 */ /* 0x000fe20000010000 */
[----:B------:R-:W-:Y:S02]  /*7e90*/  HADD2.F32 R229, -RZ, R160.H0_H0 ;  /* 0x200000a0ffe57230 */ /* 0x000fe40000004100 */
[----:B------:R-:W-:Y:S01]  /*7ea0*/  FADD.FTZ R179, R189, -R178 ;  /* 0x800000b2bdb37221 */ /* 0x000fe20000010000 */
[----:B------:R-:W-:-:S02]  /*7eb0*/  HADD2.F32 R236, -RZ, R161.H1_H1 ;  /* 0x300000a1ffec7230 */ /* 0x000fc40000004100 */
[----:B------:R-:W-:Y:S01]  /*7ec0*/  FADD.FTZ R233, R185, -R230 ;  /* 0x800000e6b9e97221 */ /* 0x000fe20000010000 */
[----:B------:R-:W-:Y:S01]  /*7ed0*/  FADD.FTZ R235, R183, -R234 ;  /* 0x800000eab7eb7221 */ /* 0x000fe20000010000 */
[----:B-----5:R-:W-:Y:S01]  /*7ee0*/  FFMA.FTZ R230, R194, R231, R228 ;  /* 0x000000e7c2e67223 */ /* 0x020fe200000100e4 */
[----:B------:R-:W-:Y:S01]  /*7ef0*/  FFMA.FTZ R228, R20, R177, R176 ;  /* 0x000000b114e47223 */ /* 0x000fe200000100b0 */
[C---:B------:R-:W-:Y:S01]  /*7f00*/  FFMA.FTZ R178, R194.reuse, R179, R229 ;  /* 0x000000b3c2b27223 */ /* 0x040fe200000100e5 */
[----:B------:R-:W-:Y:S02]  /*7f10*/  HADD2.F32 R232, -RZ, R161.H0_H0 ;  /* 0x200000a1ffe87230 */ /* 0x000fe40000004100 */
[----:B------:R-:W-:Y:S01]  /*7f20*/  FFMA.FTZ R236, R194, R235, R236 ;  /* 0x000000ebc2ec7223 */ /* 0x000fe200000100ec */
[----:B------:R-:W-:Y:S01]  /*7f30*/  FFMA.FTZ R179, R181, R177, R176 ;  /* 0x000000b1b5b37223 */ /* 0x000fe200000100b0 */
[----:B------:R-:W-:Y:S02]  /*7f40*/  HADD2.F32 R234, -RZ, R162.H1_H1 ;  /* 0x300000a2ffea7230 */ /* 0x000fe40000004100 */
[----:B------:R-:W-:Y:S01]  /*7f50*/  FADD.FTZ R235, R23, -R228 ;  /* 0x800000e417eb7221 */ /* 0x000fe20000010000 */
[----:B------:R-:W-:-:S02]  /*7f60*/  HADD2.F32 R229, -RZ, R172.H0_H0 ;  /* 0x200000acffe57230 */ /* 0x000fc40000004100 */
[----:B------:R-:W-:Y:S01]  /*7f70*/  FADD.FTZ R231, R22, -R179 ;  /* 0x800000b316e77221 */ /* 0x000fe20000010000 */
[----:B------:R-:W-:Y:S01]  /*7f80*/  FFMA.FTZ R232, R194, R233, R232 ;  /* 0x000000e9c2e87223 */ /* 0x000fe200000100e8 */
[----:B------:R-:W-:Y:S01]  /*7f90*/  FMUL.FTZ R179, R178, R195 ;  /* 0x000000c3b2b37220 */ /* 0x000fe20000410000 */
[----:B------:R-:W-:Y:S01]  /*7fa0*/  FFMA.FTZ R234, R194, R235, R234 ;  /* 0x000000ebc2ea7223 */ /* 0x000fe200000100ea */
[----:B------:R-:W-:Y:S02]  /*7fb0*/  HADD2.F32 R233, -RZ, R162.H0_H0 ;  /* 0x200000a2ffe97230 */ /* 0x000fe40000004100 */
[----:B------:R-:W-:Y:S01]  /*7fc0*/  FFMA.FTZ R235, R21, R177, R176 ;  /* 0x000000b115eb7223 */ /* 0x000fe200000100b0 */
[----:B------:R-:W-:Y:S01]  /*7fd0*/  FFMA.FTZ R128, R179, R229, R128 ;  /* 0x000000e5b3807223 */ /* 0x000fe20000010080 */
[----:B------:R-:W-:Y:S02]  /*7fe0*/  HADD2.F32 R237, -RZ, R163.H0_H0 ;  /* 0x200000a3ffed7230 */ /* 0x000fe40000004100 */
[----:B------:R-:W-:Y:S01]  /*7ff0*/  FMUL.FTZ R178, R236, R195 ;  /* 0x000000c3ecb27220 */ /* 0x000fe20000410000 */
[----:B------:R-:W-:-:S02]  /*8000*/  HADD2.F32 R229, -RZ, R172.H1_H1 ;  /* 0x300000acffe57230 */ /* 0x000fc40000004100 */
[----:B------:R-:W-:Y:S01]  /*8010*/  FADD.FTZ R235, R18, -R235 ;  /* 0x800000eb12eb7221 */ /* 0x000fe20000010000 */
[----:B------:R-:W-:Y:S01]  /*8020*/  FFMA.FTZ R228, R194, R231, R233 ;  /* 0x000000e7c2e47223 */ /* 0x000fe200000100e9 */
[----:B------:R-:W-:Y:S01]  /*8030*/  FMUL.FTZ R172, R230, R195 ;  /* 0x000000c3e6ac7220 */ /* 0x000fe20000410000 */
[--C-:B------:R-:W-:Y:S02]  /*8040*/  HADD2.F32 R231, -RZ, R173.reuse.H0_H0 ;  /* 0x200000adffe77230 */ /* 0x100fe40000004100 */
[----:B------:R-:W-:Y:S01]  /*8050*/  FFMA.FTZ R236, R16, R177, R176 ;  /* 0x000000b110ec7223 */ /* 0x000fe200000100b0 */
[----:B------:R-:W-:Y:S02]  /*8060*/  HADD2.F32 R233, -RZ, R173.H1_H1 ;  /* 0x300000adffe97230 */ /* 0x000fe40000004100 */
[----:B------:R-:W-:Y:S01]  /*8070*/  FMUL.FTZ R173, R232, R195 ;  /* 0x000000c3e8ad7220 */ /* 0x000fe20000410000 */
[----:B------:R-:W-:Y:S01]  /*8080*/  FFMA.FTZ R232, R194, R235, R237 ;  /* 0x000000ebc2e87223 */ /* 0x000fe200000100ed */
[----:B------:R-:W-:Y:S01]  /*8090*/  FFMA.FTZ R129, R172, R229, R129 ;  /* 0x000000e5ac817223 */ /* 0x000fe20000010081 */
[----:B------:R-:W-:-:S02]  /*80a0*/  HADD2.F32 R230, -RZ, R174.H0_H0 ;  /* 0x200000aeffe67230 */ /* 0x000fc40000004100 */
[----:B------:R-:W-:Y:S01]  /*80b0*/  FMUL.FTZ R229, R228, R195 ;  /* 0x000000c3e4e57220 */ /* 0x000fe20000410000 */
[----:B------:R-:W-:Y:S01]  /*80c0*/  FFMA.FTZ R131, R178, R233, R131 ;  /* 0x000000e9b2837223 */ /* 0x000fe20000010083 */
[----:B------:R-:W-:Y:S02]  /*80d0*/  HADD2.F32 R228, -RZ, R175.H0_H0 ;  /* 0x200000afffe47230 */ /* 0x000fe40000004100 */
[-C--:B------:R-:W-:Y:S01]  /*80e0*/  FMUL.FTZ R233, R232, R195.reuse ;  /* 0x000000c3e8e97220 */ /* 0x080fe20000410000 */
[----:B------:R-:W-:Y:S02]  /*80f0*/  HADD2.F32 R174, -RZ, R174.H1_H1 ;  /* 0x300000aeffae7230 */ /* 0x000fe40000004100 */
[----:B------:R-:W-:Y:S01]  /*8100*/  FMUL.FTZ R234, R234, R195 ;  /* 0x000000c3eaea7220 */ /* 0x000fe20000410000 */
[----:B------:R-:W-:Y:S01]  /*8110*/  FFMA.FTZ R132, R229, R230, R132 ;  /* 0x000000e6e5847223 */ /* 0x000fe20000010084 */
[----:B------:R-:W-:Y:S01]  /*8120*/  FFMA.FTZ R130, R173, R231, R130 ;  /* 0x000000e7ad827223 */ /* 0x000fe20000010082 */
[----:B------:R-:W-:-:S02]  /*8130*/  HADD2.F32 R235, -RZ, R163.H1_H1 ;  /* 0x300000a3ffeb7230 */ /* 0x000fc40000004100 */
[----:B------:R-:W-:Y:S01]  /*8140*/  FFMA.FTZ R134, R233, R228, R134 ;  /* 0x000000e4e9867223 */ /* 0x000fe20000010086 */
[----:B------:R-:W-:Y:S02]  /*8150*/  HADD2.F32 R230, -RZ, R47.H0_H0 ;  /* 0x2000002fffe67230 */ /* 0x000fe40000004100 */
[----:B------:R-:W-:Y:S01]  /*8160*/  FADD.FTZ R231, R19, -R236 ;  /* 0x800000ec13e77221 */ /* 0x000fe20000010000 */
[----:B------:R-:W-:Y:S01]  /*8170*/  FFMA.FTZ R133, R234, R174, R133 ;  /* 0x000000aeea857223 */ /* 0x000fe20000010085 */
[--C-:B------:R-:W-:Y:S02]  /*8180*/  HADD2.F32 R228, -RZ, R46.reuse.H0_H0 ;  /* 0x2000002effe47230 */ /* 0x100fe40000004100 */
[----:B------:R-:W-:Y:S02]  /*8190*/  HADD2.F32 R174, -RZ, R45.H0_H0 ;  /* 0x2000002dffae7230 */ /* 0x000fe40000004100 */
[----:B------:R-:W-:Y:S01]  /*81a0*/  FFMA.FTZ R232, R194, R231, R235 ;  /* 0x000000e7c2e87223 */ /* 0x000fe200000100eb */
[----:B------:R-:W-:Y:S01]  /*81b0*/  FMUL.FTZ R233, R230, R233 ;  /* 0x000000e9e6e97220 */ /* 0x000fe20000410000 */
[----:B------:R-:W-:Y:S01]  /*81c0*/  FMUL.FTZ R230, R228, R229 ;  /* 0x000000e5e4e67220 */ /* 0x000fe20000410000 */
[----:B------:R-:W-:-:S02]  /*81d0*/  HADD2.F32 R231, -RZ, R46.H1_H1 ;  /* 0x3000002effe77230 */ /* 0x000fc40000004100 */
[----:B------:R-:W-:Y:S01]  /*81e0*/  FMUL.FTZ R228, R174, R173 ;  /* 0x000000adaee47220 */ /* 0x000fe20000410000 */
[----:B------:R-:W-:Y:S02]  /*81f0*/  HADD2.F32 R235, -RZ, R47.H1_H1 ;  /* 0x3000002fffeb7230 */ /* 0x000fe40000004100 */
[----:B------:R-:W-:Y:S01]  /*8200*/  FMUL.FTZ R232, R232, R195 ;  /* 0x000000c3e8e87220 */ /* 0x000fe20000410000 */
[----:B------:R-:W-:Y:S02]  /*8210*/  HADD2.F32 R229, -RZ, R45.H1_H1 ;  /* 0x3000002dffe57230 */ /* 0x000fe40000004100 */
[----:B------:R-:W-:Y:S01]  /*8220*/  FMUL.FTZ R231, R231, R234 ;  /* 0x000000eae7e77220 */ /* 0x000fe20000410000 */
[--C-:B------:R-:W-:Y:S02]  /*8230*/  HADD2.F32 R174, -RZ, R44.reuse.H0_H0 ;  /* 0x2000002cffae7230 */ /* 0x100fe40000004100 */
[----:B------:R-:W-:Y:S01]  /*8240*/  FMUL.FTZ R234, R235, R232 ;  /* 0x000000e8ebea7220 */ /* 0x000fe20000410000 */
[----:B------:R-:W-:-:S02]  /*8250*/  HADD2.F32 R173, -RZ, R44.H1_H1 ;  /* 0x3000002cffad7230 */ /* 0x000fc40000004100 */
[----:B------:R-:W-:Y:S01]  /*8260*/  FMUL.FTZ R229, R229, R178 ;  /* 0x000000b2e5e57220 */ /* 0x000fe20000410000 */
[----:B------:R-:W-:Y:S02]  /*8270*/  HADD2.F32 R175, -RZ, R175.H1_H1 ;  /* 0x300000afffaf7230 */ /* 0x000fe40000004100 */
[----:B------:R-:W-:Y:S01]  /*8280*/  FMUL.FTZ R179, R174, R179 ;  /* 0x000000b3aeb37220 */ /* 0x000fe20000410000 */
[----:B------:R-:W-:Y:S01]  /*8290*/  F2FP.F16.F32.PACK_AB R174, R231, R230 ;  /* 0x000000e6e7ae723e */ /* 0x000fe200000000ff */
[----:B------:R-:W-:Y:S01]  /*82a0*/  FMUL.FTZ R172, R173, R172 ;  /* 0x000000acadac7220 */ /* 0x000fe20000410000 */
[----:B------:R-:W-:Y:S01]  /*82b0*/  F2FP.F16.F32.PACK_AB R173, R229, R228 ;  /* 0x000000e4e5ad723e */ /* 0x000fe200000000ff */
[----:B------:R-:W-:Y:S01]  /*82c0*/  FFMA.FTZ R135, R232, R175, R135 ;  /* 0x000000afe8877223 */ /* 0x000fe20000010087 */
[----:B------:R-:W-:Y:S02]  /*82d0*/  F2FP.F16.F32.PACK_AB R175, R234, R233 ;  /* 0x000000e9eaaf723e */ /* 0x000fe400000000ff */
[----:B------:R-:W-:-:S07]  /*82e0*/  F2FP.F16.F32.PACK_AB R172, R172, R179 ;  /* 0x000000b3acac723e */ /* 0x000fce00000000ff */
.L_x_2017:
[----:B------:R-:W0:Y:S08]  /*82f0*/  @P1 LDC.64 R228, c[0x0][0x478] ;  /* 0x00011e00ffe41b82 */ /* 0x000e300000000a00 */
[----:B------:R-:W1:Y:S01]  /*8300*/  LDC.64 R178, c[0x0][0x468] ;  /* 0x00011a00ffb27b82 */ /* 0x000e620000000a00 */
[----:B0-----:R-:W-:-:S05]  /*8310*/  @P1 IMAD.WIDE.U32 R228, R190, 0x10, R228 ;  /* 0x00000010bee41825 */ /* 0x001fca00078e00e4 */
[----:B------:R3:W-:Y:S01]  /*8320*/  @P1 STG.E.128 desc[UR6][R228.64], R144 ;  /* 0x00000090e4001986 */ /* 0x0007e2000c101d06 */
[C---:B-1----:R-:W-:Y:S01]  /*8330*/  IMAD.WIDE.U32 R178, R190.reuse, 0x10, R178 ;  /* 0x00000010beb27825 */ /* 0x042fe200078e00b2 */
[----:B------:R-:W-:-:S04]  /*8340*/  IADD3 R190, PT, PT, R190, 0x20, RZ ;  /* 0x00000020bebe7810 */ /* 0x000fc80007ffe0ff */
[----:B------:R3:W-:Y:S03]  /*8350*/  STG.E.128 desc[UR6][R178.64], R172 ;  /* 0x000000acb2007986 */ /* 0x0007e6000c101d06 */
.L_x_2015:
[----:B------:R-:W-:Y:S05]  /*8360*/  BSYNC.RECONVERGENT B2 ;  /* 0x0000000000027941 */ /* 0x000fea0003800200 */
.L_x_2014:
        /* <DEDUP_REMOVED lines=9> */
[--C-:B------:R-:W-:Y:S02]  /*8400*/  HADD2.F32 R179, -RZ, R151.reuse.H1_H1 ;  /* 0x30000097ffb37230 */ /* 0x100fe40000004100 */
[-C--:B------:R-:W-:Y:S01]  /*8410*/  FFMA.FTZ R231, R5, R177.reuse, R176 ;  /* 0x000000b105e77223 */ /* 0x080fe200000100b0 */
[----:B------:R-:W-:Y:S01]  /*8420*/  FADD.FTZ R178, R3, -R178 ;  /* 0x800000b203b27221 */ /* 0x000fe20000010000 */
[----:B------:R-:W-:Y:S02]  /*8430*/  HADD2.F32 R145, -RZ, R150.H0_H0 ;  /* 0x20000096ff917230 */ /* 0x000fe40000004100 */
[-CC-:B------:R-:W-:Y:S01]  /*8440*/  FFMA.FTZ R146, R13, R177.reuse, R176.reuse ;  /* 0x000000b10d927223 */ /* 0x180fe200000100b0 */
[----:B------:R-:W-:Y:S02]  /*8450*/  HADD2.F32 R147, -RZ, R151.H0_H0 ;  /* 0x20000097ff937230 */ /* 0x000fe40000004100 */
[----:B------:R-:W-:Y:S01]  /*8460*/  FADD.FTZ R228, R6, -R229 ;  /* 0x800000e506e47221 */ /* 0x000fe20000010000 */
[-CC-:B------:R-:W-:Y:S01]  /*8470*/  FFMA.FTZ R235, R10, R177.reuse, R176.reuse ;  /* 0x000000b10aeb7223 */ /* 0x180fe200000100b0 */
[----:B------:R-:W-:Y:S01]  /*8480*/  FADD.FTZ R232, R2, -R231 ;  /* 0x800000e702e87221 */ /* 0x000fe20000010000 */
[-CC-:B------:R-:W-:Y:S01]  /*8490*/  FFMA.FTZ R230, R4, R177.reuse, R176.reuse ;  /* 0x000000b104e67223 */ /* 0x180fe200000100b0 */
[----:B-----5:R-:W-:Y:S01]  /*84a0*/  FFMA.FTZ R178, R194, R178, R179 ;  /* 0x000000b2c2b27223 */ /* 0x020fe200000100b3 */
[-CC-:B------:R-:W-:Y:S01]  /*84b0*/  FFMA.FTZ R144, R17, R177.reuse, R176.reuse ;  /* 0x000000b111907223 */ /* 0x180fe200000100b0 */
[----:B------:R-:W-:Y:S01]  /*84c0*/  FFMA.FTZ R233, R14, R177, R176 ;  /* 0x000000b10ee97223 */ /* 0x000fe200000100b0 */
[----:B------:R-:W-:-:S02]  /*84d0*/  HADD2.F32 R179, -RZ, R149.H0_H0 ;  /* 0x20000095ffb37230 */ /* 0x000fc40000004100 */
[C---:B------:R-:W-:Y:S01]  /*84e0*/  FFMA.FTZ R145, R194.reuse, R228, R145 ;  /* 0x000000e4c2917223 */ /* 0x040fe20000010091 */
[----:B------:R-:W-:Y:S02]  /*84f0*/  HADD2.F32 R229, -RZ, R149.H1_H1 ;  /* 0x30000095ffe57230 */ /* 0x000fe40000004100 */
[----:B------:R-:W-:Y:S01]  /*8500*/  FADD.FTZ R176, R11, -R146 ;  /* 0x800000920bb07221 */ /* 0x000fe20000010000 */
[----:B------:R-:W-:Y:S01]  /*8510*/  FFMA.FTZ R147, R194, R232, R147 ;  /* 0x000000e8c2937223 */ /* 0x000fe20000010093 */
[----:B------:R-:W-:Y:S02]  /*8520*/  HADD2.F32 R231, -RZ, R150.H1_H1 ;  /* 0x30000096ffe77230 */ /* 0x000fe40000004100 */
[----:B------:R-:W-:Y:S01]  /*8530*/  FADD.FTZ R228, R8, -R235 ;  /* 0x800000eb08e47221 */ /* 0x000fe20000010000 */
[----:B------:R-:W-:Y:S02]  /*8540*/  HADD2.F32 R177, -RZ, R148.H0_H0 ;  /* 0x20000094ffb17230 */ /* 0x000fe40000004100 */
[----:B------:R-:W-:Y:S01]  /*8550*/  FADD.FTZ R232, R7, -R230 ;  /* 0x800000e607e87221 */ /* 0x000fe20000010000 */
[----:B------:R-:W-:Y:S01]  /*8560*/  FADD.FTZ R230, R15, -R144 ;  /* 0x800000900fe67221 */ /* 0x000fe20000010000 */
[C---:B------:R-:W-:Y:S01]  /*8570*/  FFMA.FTZ R144, R194.reuse, R176, R179 ;  /* 0x000000b0c2907223 */ /* 0x040fe200000100b3 */
[C---:B------:R-:W-:Y:S01]  /*8580*/  FFMA.FTZ R176, R194.reuse, R228, R229 ;  /* 0x000000e4c2b07223 */ /* 0x040fe200000100e5 */
[----:B------:R-:W-:Y:S01]  /*8590*/  FFMA.FTZ R146, R194, R232, R231 ;  /* 0x000000e8c2927223 */ /* 0x000fe200000100e7 */
[----:B------:R-:W-:-:S02]  /*85a0*/  HADD2.F32 R179, -RZ, R175.H0_H0 ;  /* 0x200000afffb37230 */ /* 0x000fc40000004100 */
[----:B------:R-:W-:Y:S01]  /*85b0*/  FFMA.FTZ R230, R194, R230, R177 ;  /* 0x000000e6c2e67223 */ /* 0x000fe200000100b1 */
[----:B------:R-:W-:Y:S02]  /*85c0*/  HADD2.F32 R229, -RZ, R175.H1_H1 ;  /* 0x300000afffe57230 */ /* 0x000fe40000004100 */
[----:B------:R-:W-:Y:S01]  /*85d0*/  FADD.FTZ R233, R12, -R233 ;  /* 0x800000e90ce97221 */ /* 0x000fe20000010000 */
[--C-:B------:R-:W-:Y:S02]  /*85e0*/  HADD2.F32 R232, -RZ, R55.reuse.H0_H0 ;  /* 0x20000037ffe87230 */ /* 0x100fe40000004100 */
[-C--:B------:R-:W-:Y:S01]  /*85f0*/  FMUL.FTZ R177, R147, R195.reuse ;  /* 0x000000c393b17220 */ /* 0x080fe20000410000 */
[----:B------:R-:W-:Y:S02]  /*8600*/  HADD2.F32 R175, -RZ, R148.H1_H1 ;  /* 0x30000094ffaf7230 */ /* 0x000fe40000004100 */
[----:B------:R-:W-:Y:S01]  /*8610*/  FMUL.FTZ R228, R178, R195 ;  /* 0x000000c3b2e47220 */ /* 0x000fe20000410000 */
[----:B------:R-:W-:-:S02]  /*8620*/  HADD2.F32 R231, -RZ, R55.H1_H1 ;  /* 0x30000037ffe77230 */ /* 0x000fc40000004100 */
[----:B------:R-:W-:Y:S01]  /*8630*/  FFMA.FTZ R142, R177, R179, R142 ;  /* 0x000000b3b18e7223 */ /* 0x000fe2000001008e */
[----:B------:R-:W-:Y:S01]  /*8640*/  FMUL.FTZ R232, R232, R177 ;  /* 0x000000b1e8e87220 */ /* 0x000fe20000410000 */
[----:B------:R-:W-:Y:S01]  /*8650*/  FFMA.FTZ R175, R194, R233, R175 ;  /* 0x000000e9c2af7223 */ /* 0x000fe200000100af */
[----:B------:R-:W-:Y:S01]  /*8660*/  FFMA.FTZ R143, R228, R229, R143 ;  /* 0x000000e5e48f7223 */ /* 0x000fe2000001008f */
[----:B------:R-:W-:Y:S01]  /*8670*/  FMUL.FTZ R177, R231, R228 ;  /* 0x000000e4e7b17220 */ /* 0x000fe20000410000 */
[----:B------:R-:W-:Y:S02]  /*8680*/  HADD2.F32 R194, -RZ, R173.H0_H0 ;  /* 0x200000adffc27230 */ /* 0x000fe40000004100 */
[-C--:B------:R-:W-:Y:S01]  /*8690*/  FMUL.FTZ R179, R144, R195.reuse ;  /* 0x000000c390b37220 */ /* 0x080fe20000410000 */
[--C-:B------:R-:W-:Y:S02]  /*86a0*/  HADD2.F32 R228, -RZ, R174.reuse.H0_H0 ;  /* 0x200000aeffe47230 */ /* 0x100fe40000004100 */
[----:B------:R-:W-:Y:S01]  /*86b0*/  FMUL.FTZ R229, R145, R195 ;  /* 0x000000c391e57220 */ /* 0x000fe20000410000 */
[----:B------:R-:W-:-:S02]  /*86c0*/  HADD2.F32 R231, -RZ, R174.H1_H1 ;  /* 0x300000aeffe77230 */ /* 0x000fc40000004100 */
[----:B------:R-:W-:Y:S01]  /*86d0*/  FFMA.FTZ R194, R179, R194, R138 ;  /* 0x000000c2b3c27223 */ /* 0x000fe2000001008a */
[----:B------:R-:W-:Y:S02]  /*86e0*/  HADD2.F32 R174, -RZ, R54.H0_H0 ;  /* 0x20000036ffae7230 */ /* 0x000fe40000004100 */
[----:B------:R-:W-:Y:S01]  /*86f0*/  FFMA.FTZ R140, R229, R228, R140 ;  /* 0x000000e4e58c7223 */ /* 0x000fe2000001008c */
[----:B------:R-:W-:Y:S02]  /*8700*/  HADD2.F32 R138, -RZ, R53.H0_H0 ;  /* 0x20000035ff8a7230 */ /* 0x000fe40000004100 */
[-C--:B------:R-:W-:Y:S01]  /*8710*/  FMUL.FTZ R236, R146, R195.reuse ;  /* 0x000000c392ec7220 */ /* 0x080fe20000410000 */
[----:B------:R-:W-:Y:S02]  /*8720*/  HADD2.F32 R228, -RZ, R173.H1_H1 ;  /* 0x300000adffe47230 */ /* 0x000fe40000004100 */
[----:B------:R-:W-:Y:S01]  /*8730*/  FMUL.FTZ R234, R176, R195 ;  /* 0x000000c3b0ea7220 */ /* 0x000fe20000410000 */
[----:B------:R-:W-:Y:S01]  /*8740*/  FMUL.FTZ R174, R174, R229 ;  /* 0x000000e5aeae7220 */ /* 0x000fe20000410000 */
[----:B------:R-:W-:Y:S01]  /*8750*/  FFMA.FTZ R141, R236, R231, R141 ;  /* 0x000000e7ec8d7223 */ /* 0x000fe2000001008d */
[----:B------:R-:W-:-:S02]  /*8760*/  HADD2.F32 R229, -RZ, R172.H0_H0 ;  /* 0x200000acffe57230 */ /* 0x000fc40000004100 */
[----:B------:R-:W-:Y:S01]  /*8770*/  FMUL.FTZ R179, R138, R179 ;  /* 0x000000b38ab37220 */ /* 0x000fe20000410000 */
[----:B------:R-:W-:Y:S02]  /*8780*/  HADD2.F32 R173, -RZ, R172.H1_H1 ;  /* 0x300000acffad7230 */ /* 0x000fe40000004100 */
[----:B------:R-:W-:Y:S01]  /*8790*/  FFMA.FTZ R228, R234, R228, R139 ;  /* 0x000000e4eae47223 */ /* 0x000fe2000001008b */
[----:B------:R-:W-:Y:S02]  /*87a0*/  HADD2.F32 R231, -RZ, R54.H1_H1 ;  /* 0x30000036ffe77230 */ /* 0x000fe40000004100 */
[-C--:B------:R-:W-:Y:S01]  /*87b0*/  FMUL.FTZ R138, R175, R195.reuse ;  /* 0x000000c3af8a7220 */ /* 0x080fe20000410000 */
[----:B------:R-:W-:Y:S02]  /*87c0*/  HADD2.F32 R235, -RZ, R53.H1_H1 ;  /* 0x30000035ffeb7230 */ /* 0x000fe40000004100 */
[----:B------:R-:W-:Y:S01]  /*87d0*/  FMUL.FTZ R139, R230, R195 ;  /* 0x000000c3e68b7220 */ /* 0x000fe20000410000 */
[----:B------:R-:W-:-:S02]  /*87e0*/  HADD2.F32 R172, -RZ, R52.H0_H0 ;  /* 0x20000034ffac7230 */ /* 0x000fc40000004100 */
[----:B------:R-:W-:Y:S01]  /*87f0*/  FFMA.FTZ R195, R138, R173, R137 ;  /* 0x000000ad8ac37223 */ /* 0x000fe20000010089 */
[----:B------:R-:W-:Y:S02]  /*8800*/  HADD2.F32 R233, -RZ, R52.H1_H1 ;  /* 0x30000034ffe97230 */ /* 0x000fe40000004100 */
[----:B------:R-:W-:Y:S01]  /*8810*/  FMUL.FTZ R231, R231, R236 ;  /* 0x000000ece7e77220 */ /* 0x000fe20000410000 */
[----:B------:R-:W-:Y:S01]  /*8820*/  FMUL.FTZ R234, R235, R234 ;  /* 0x000000eaebea7220 */ /* 0x000fe20000410000 */
[----:B------:R-:W-:Y:S01]  /*8830*/  FMUL.FTZ R172, R172, R139 ;  /* 0x0000008bacac7220 */ /* 0x000fe20000410000 */
[----:B------:R-:W-:Y:S01]  /*8840*/  F2FP.F16.F32.PACK_AB R146, R146, R145 ;  /* 0x000000919292723e */ /* 0x000fe200000000ff */
[----:B------:R-:W-:Y:S01]  /*8850*/  FMUL.FTZ R137, R233, R138 ;  /* 0x0000008ae9897220 */ /* 0x000fe20000410000 */
[----:B------:R-:W-:Y:S01]  /*8860*/  F2FP.F16.F32.PACK_AB R145, R176, R144 ;  /* 0x00000090b091723e */ /* 0x000fe200000000ff */
[----:B------:R-:W-:Y:S01]  /*8870*/  FFMA.FTZ R229, R139, R229, R136 ;  /* 0x000000e58be57223 */ /* 0x000fe20000010088 */
[----:B------:R-:W-:-:S02]  /*8880*/  F2FP.F16.F32.PACK_AB R144, R175, R230 ;  /* 0x000000e6af90723e */ /* 0x000fc400000000ff */
[----:B------:R-:W-:Y:S02]  /*8890*/  F2FP.F16.F32.PACK_AB R147, R178, R147 ;  /* 0x00000093b293723e */ /* 0x000fe400000000ff */
[----:B------:R-:W-:Y:S02]  /*88a0*/  F2FP.F16.F32.PACK_AB R175, R177, R232 ;  /* 0x000000e8b1af723e */ /* 0x000fe400000000ff */
[----:B------:R-:W-:Y:S02]  /*88b0*/  F2FP.F16.F32.PACK_AB R174, R231, R174 ;  /* 0x000000aee7ae723e */ /* 0x000fe400000000ff */
[----:B------:R-:W-:Y:S02]  /*88c0*/  F2FP.F16.F32.PACK_AB R173, R234, R179 ;  /* 0x000000b3eaad723e */ /* 0x000fe400000000ff */
[----:B------:R-:W-:Y:S01]  /*88d0*/  F2FP.F16.F32.PACK_AB R172, R137, R172 ;  /* 0x000000ac89ac723e */ /* 0x000fe200000000ff */
[----:B------:R-:W-:Y:S06]  /*88e0*/  BRA `(.L_x_2019) ;  /* 0x0000000400307947 */ /* 0x000fec0003800000 */
.L_x_2018:
        /* <DEDUP_REMOVED lines=8> */
[--C-:B------:R-:W-:Y:S02]  /*8970*/  HADD2.F32 R179, -RZ, R148.reuse.H0_H0 ;  /* 0x20000094ffb37230 */ /* 0x100fe40000004100 */
[----:B------:R-:W-:Y:S01]  /*8980*/  FADD.FTZ R177, R15, -R178 ;  /* 0x800000b20fb17221 */ /* 0x000fe20000010000 */
[----:B------:R-:W-:-:S02]  /*8990*/  HADD2.F32 R228, -RZ, R148.H1_H1 ;  /* 0x30000094ffe47230 */ /* 0x000fc40000004100 */
[----:B------:R-:W-:Y:S01]  /*89a0*/  FADD.FTZ R229, R12, -R229 ;  /* 0x800000e50ce57221 */ /* 0x000fe20000010000 */
[----:B------:R-:W-:Y:S02]  /*89b0*/  HADD2.F32 R238, -RZ, R151.H0_H0 ;  /* 0x20000097ffee7230 */ /* 0x000fe40000004100 */
[----:B------:R-:W-:Y:S01]  /*89c0*/  FADD.FTZ R237, R2, -R237 ;  /* 0x800000ed02ed7221 */ /* 0x000fe20000010000 */
[--C-:B------:R-:W-:Y:S02]  /*89d0*/  HADD2.F32 R236, -RZ, R149.reuse.H0_H0 ;  /* 0x20000095ffec7230 */ /* 0x100fe40000004100 */
[----:B------:R-:W-:Y:S01]  /*89e0*/  FADD.FTZ R231, R11, -R232 ;  /* 0x800000e80be77221 */ /* 0x000fe20000010000 */
[----:B-----5:R-:W-:Y:S01]  /*89f0*/  FFMA.FTZ R176, R194, R177, R179 ;  /* 0x000000b1c2b07223 */ /* 0x020fe200000100b3 */
[----:B------:R-:W-:Y:S02]  /*8a00*/  HADD2.F32 R177, -RZ, R149.H1_H1 ;  /* 0x30000095ffb17230 */ /* 0x000fe40000004100 */
[----:B------:R-:W-:Y:S01]  /*8a10*/  FADD.FTZ R233, R8, -R233 ;  /* 0x800000e908e97221 */ /* 0x000fe20000010000 */
[C---:B------:R-:W-:Y:S01]  /*8a20*/  FFMA.FTZ R178, R194.reuse, R229, R228 ;  /* 0x000000e5c2b27223 */ /* 0x040fe200000100e4 */
[C---:B------:R-:W-:Y:S01]  /*8a30*/  FFMA.FTZ R238, R194.reuse, R237, R238 ;  /* 0x000000edc2ee7223 */ /* 0x040fe200000100ee */
[----:B------:R-:W-:Y:S01]  /*8a40*/  FFMA.FTZ R228, R194, R231, R236 ;  /* 0x000000e7c2e47223 */ /* 0x000fe200000100ec */
[----:B------:R-:W-:-:S02]  /*8a50*/  HADD2.F32 R229, -RZ, R150.H1_H1 ;  /* 0x30000096ffe57230 */ /* 0x000fc40000004100 */
[----:B------:R-:W-:Y:S01]  /*8a60*/  FADD.FTZ R231, R3, -R230 ;  /* 0x800000e603e77221 */ /* 0x000fe20000010000 */
[----:B------:R-:W-:Y:S02]  /*8a70*/  HADD2.F32 R236, -RZ, R150.H0_H0 ;  /* 0x20000096ffec7230 */ /* 0x000fe40000004100 */
[----:B------:R-:W-:Y:S01]  /*8a80*/  FFMA.FTZ R232, R194, R233, R177 ;  /* 0x000000e9c2e87223 */ /* 0x000fe200000100b1 */
[----:B------:R-:W-:Y:S02]  /*8a90*/  HADD2.F32 R240, -RZ, R151.H1_H1 ;  /* 0x30000097fff07230 */ /* 0x000fe40000004100 */
[----:B------:R-:W-:Y:S01]  /*8aa0*/  FADD.FTZ R179, R7, -R234 ;  /* 0x800000ea07b37221 */ /* 0x000fe20000010000 */
[----:B------:R-:W-:Y:S02]  /*8ab0*/  HADD2.F32 R230, -RZ, R175.H0_H0 ;  /* 0x200000afffe67230 */ /* 0x000fe40000004100 */
[----:B------:R-:W-:Y:S01]  /*8ac0*/  FADD.FTZ R235, R6, -R235 ;  /* 0x800000eb06eb7221 */ /* 0x000fe20000010000 */
[----:B------:R-:W-:Y:S01]  /*8ad0*/  FMUL.FTZ R177, R238, R195 ;  /* 0x000000c3eeb17220 */ /* 0x000fe20000410000 */
[C---:B------:R-:W-:Y:S01]  /*8ae0*/  FFMA.FTZ R234, R194.reuse, R179, R229 ;  /* 0x000000b3c2ea7223 */ /* 0x040fe200000100e5 */
[C---:B------:R-:W-:Y:S01]  /*8af0*/  FFMA.FTZ R240, R194.reuse, R231, R240 ;  /* 0x000000e7c2f07223 */ /* 0x040fe200000100f0 */
[----:B------:R-:W-:Y:S01]  /*8b00*/  FFMA.FTZ R236, R194, R235, R236 ;  /* 0x000000ebc2ec7223 */ /* 0x000fe200000100ec */
[----:B------:R-:W-:Y:S01]  /*8b10*/  FFMA.FTZ R142, R177, R230, R142 ;  /* 0x000000e6b18e7223 */ /* 0x000fe2000001008e */
[----:B------:R-:W-:-:S02]  /*8b20*/  HADD2.F32 R229, -RZ, R172.H0_H0 ;  /* 0x200000acffe57230 */ /* 0x000fc40000004100 */
[-C--:B------:R-:W-:Y:S01]  /*8b30*/  FMUL.FTZ R232, R232, R195.reuse ;  /* 0x000000c3e8e87220 */ /* 0x080fe20000410000 */
[----:B------:R-:W-:Y:S02]  /*8b40*/  HADD2.F32 R179, -RZ, R172.H1_H1 ;  /* 0x300000acffb37230 */ /* 0x000fe40000004100 */
[-C--:B------:R-:W-:Y:S01]  /*8b50*/  FMUL.FTZ R231, R236, R195.reuse ;  /* 0x000000c3ece77220 */ /* 0x080fe20000410000 */
[--C-:B------:R-:W-:Y:S02]  /*8b60*/  HADD2.F32 R194, -RZ, R173.reuse.H0_H0 ;  /* 0x200000adffc27230 */ /* 0x100fe40000004100 */
[-C--:B------:R-:W-:Y:S01]  /*8b70*/  FMUL.FTZ R234, R234, R195.reuse ;  /* 0x000000c3eaea7220 */ /* 0x080fe20000410000 */
[----:B------:R-:W-:Y:S02]  /*8b80*/  HADD2.F32 R230, -RZ, R173.H1_H1 ;  /* 0x300000adffe67230 */ /* 0x000fe40000004100 */
[----:B------:R-:W-:Y:S01]  /*8b90*/  FMUL.FTZ R173, R176, R195 ;  /* 0x000000c3b0ad7220 */ /* 0x000fe20000410000 */
[----:B------:R-:W-:-:S02]  /*8ba0*/  HADD2.F32 R233, -RZ, R174.H0_H0 ;  /* 0x200000aeffe97230 */ /* 0x000fc40000004100 */
[-C--:B------:R-:W-:Y:S01]  /*8bb0*/  FMUL.FTZ R176, R240, R195.reuse ;  /* 0x000000c3f0b07220 */ /* 0x080fe20000410000 */
[----:B------:R-:W-:Y:S02]  /*8bc0*/  HADD2.F32 R235, -RZ, R174.H1_H1 ;  /* 0x300000aeffeb7230 */ /* 0x000fe40000004100 */
[-C--:B------:R-:W-:Y:S01]  /*8bd0*/  FMUL.FTZ R174, R178, R195.reuse ;  /* 0x000000c3b2ae7220 */ /* 0x080fe20000410000 */
[----:B------:R-:W-:Y:S02]  /*8be0*/  HADD2.F32 R172, -RZ, R175.H1_H1 ;  /* 0x300000afffac7230 */ /* 0x000fe40000004100 */
[----:B------:R-:W-:Y:S01]  /*8bf0*/  FMUL.FTZ R175, R228, R195 ;  /* 0x000000c3e4af7220 */ /* 0x000fe20000410000 */
[----:B------:R-:W-:Y:S01]  /*8c00*/  FFMA.FTZ R229, R173, R229, R136 ;  /* 0x000000e5ade57223 */ /* 0x000fe20000010088 */
[----:B------:R-:W-:Y:S01]  /*8c10*/  FFMA.FTZ R195, R174, R179, R137 ;  /* 0x000000b3aec37223 */ /* 0x000fe20000010089 */
[----:B------:R-:W-:Y:S02]  /*8c20*/  HADD2.F32 R136, -RZ, R54.H0_H0 ;  /* 0x20000036ff887230 */ /* 0x000fe40000004100 */
[----:B------:R-:W-:Y:S01]  /*8c30*/  FFMA.FTZ R194, R175, R194, R138 ;  /* 0x000000c2afc27223 */ /* 0x000fe2000001008a */
[----:B------:R-:W-:-:S02]  /*8c40*/  HADD2.F32 R138, -RZ, R55.H0_H0 ;  /* 0x20000037ff8a7230 */ /* 0x000fc40000004100 */
[----:B------:R-:W-:Y:S01]  /*8c50*/  FFMA.FTZ R140, R231, R233, R140 ;  /* 0x000000e9e78c7223 */ /* 0x000fe2000001008c */
[----:B------:R-:W-:Y:S02]  /*8c60*/  HADD2.F32 R137, -RZ, R54.H1_H1 ;  /* 0x30000036ff897230 */ /* 0x000fe40000004100 */
[----:B------:R-:W-:Y:S01]  /*8c70*/  FFMA.FTZ R141, R234, R235, R141 ;  /* 0x000000ebea8d7223 */ /* 0x000fe2000001008d */
[----:B------:R-:W-:Y:S01]  /*8c80*/  FFMA.FTZ R228, R232, R230, R139 ;  /* 0x000000e6e8e47223 */ /* 0x000fe2000001008b */
[----:B------:R-:W-:Y:S01]  /*8c90*/  FMUL.FTZ R177, R138, R177 ;  /* 0x000000b18ab17220 */ /* 0x000fe20000410000 */
[----:B------:R-:W-:Y:S01]  /*8ca0*/  FMUL.FTZ R231, R136, R231 ;  /* 0x000000e788e77220 */ /* 0x000fe20000410000 */
[----:B------:R-:W-:Y:S01]  /*8cb0*/  FMUL.FTZ R234, R137, R234 ;  /* 0x000000ea89ea7220 */ /* 0x000fe20000410000 */
[----:B------:R-:W-:Y:S02]  /*8cc0*/  HADD2.F32 R138, -RZ, R53.H0_H0 ;  /* 0x20000035ff8a7230 */ /* 0x000fe40000004100 */
[----:B------:R-:W-:Y:S01]  /*8cd0*/  FFMA.FTZ R143, R176, R172, R143 ;  /* 0x000000acb08f7223 */ /* 0x000fe2000001008f */
[----:B------:R-:W-:-:S02]  /*8ce0*/  HADD2.F32 R179, -RZ, R55.H1_H1 ;  /* 0x30000037ffb37230 */ /* 0x000fc40000004100 */
[----:B------:R-:W-:Y:S02]  /*8cf0*/  HADD2.F32 R139, -RZ, R53.H1_H1 ;  /* 0x30000035ff8b7230 */ /* 0x000fe40000004100 */
[----:B------:R-:W-:Y:S01]  /*8d00*/  FMUL.FTZ R138, R138, R175 ;  /* 0x000000af8a8a7220 */ /* 0x000fe20000410000 */
[--C-:B------:R-:W-:Y:S02]  /*8d10*/  HADD2.F32 R136, -RZ, R52.reuse.H0_H0 ;  /* 0x20000034ff887230 */ /* 0x100fe40000004100 */
[----:B------:R-:W-:Y:S01]  /*8d20*/  FMUL.FTZ R178, R179, R176 ;  /* 0x000000b0b3b27220 */ /* 0x000fe20000410000 */
[----:B------:R-:W-:Y:S02]  /*8d30*/  HADD2.F32 R137, -RZ, R52.H1_H1 ;  /* 0x30000034ff897230 */ /* 0x000fe40000004100 */
[----:B------:R-:W-:Y:S01]  /*8d40*/  FMUL.FTZ R139, R139, R232 ;  /* 0x000000e88b8b7220 */ /* 0x000fe20000410000 */
[----:B------:R-:W-:Y:S01]  /*8d50*/  FMUL.FTZ R136, R136, R173 ;  /* 0x000000ad88887220 */ /* 0x000fe20000410000 */
[----:B------:R-:W-:Y:S01]  /*8d60*/  F2FP.F16.F32.PACK_AB R175, R178, R177 ;  /* 0x000000b1b2af723e */ /* 0x000fe200000000ff */
[----:B------:R-:W-:Y:S01]  /*8d70*/  FMUL.FTZ R137, R137, R174 ;  /* 0x000000ae89897220 */ /* 0x000fe20000410000 */
[----:B------:R-:W-:-:S02]  /*8d80*/  F2FP.F16.F32.PACK_AB R174, R234, R231 ;  /* 0x000000e7eaae723e */ /* 0x000fc400000000ff */
[----:B------:R-:W-:Y:S02]  /*8d90*/  F2FP.F16.F32.PACK_AB R173, R139, R138 ;  /* 0x0000008a8bad723e */ /* 0x000fe400000000ff */
[----:B------:R-:W-:-:S07]  /*8da0*/  F2FP.F16.F32.PACK_AB R172, R137, R136 ;  /* 0x0000008889ac723e */ /* 0x000fce00000000ff */
.L_x_2019:
        /* <DEDUP_REMOVED lines=9> */
[----:B------:R4:W-:Y:S05]  /*8e40*/  STG.E.128 desc[UR6][R178.64], R172 ;  /* 0x000000acb2007986 */ /* 0x0009ea000c101d06 */
.L_x_2003:
[----:B------:R-:W-:Y:S05]  /*8e50*/  BSYNC.RECONVERGENT B1 ;  /* 0x0000000000017941 */ /* 0x000fea0003800200 */
.L_x_1989:
[----:B0-234-:R-:W0:Y:S02]  /*8e60*/  LDC.64 R172, c[0x0][0x380] ;  /* 0x0000e000ffac7b82 */ /* 0x01de240000000a00 */
[----:B0-----:R-:W-:-:S04]  /*8e70*/  LEA R193, R172, R193, 0x2 ;  /* 0x000000c1acc17211 */ /* 0x001fc800078e10ff */
[----:B------:R-:W-:-:S13]  /*8e80*/  ISETP.GE.AND P1, PT, R193, R173, PT ;  /* 0x000000adc100720c */ /* 0x000fda0003f26270 */
[----:B------:R-:W-:Y:S05]  /*8e90*/  @!P1 BRA `(.L_x_2020) ;  /* 0xffffff7800bc9947 */ /* 0x000fea000383ffff */
.L_x_1972:
[----:B------:R-:W-:Y:S05]  /*8ea0*/  BSYNC B0 ;  /* 0x0000000000007941 */ /* 0x000fea0003800000 */
.L_x_1971:
        /* <DEDUP_REMOVED lines=72> */
[----:B------:R-:W-:Y:S02]  /*9330*/  IADD3 R73, PT, PT, R73, R180, RZ ;  /* 0x000000b449497210 */ /* 0x000fe40007ffe0ff */
        /* <DEDUP_REMOVED lines=16> */
[----:B---3--:R-:W-:Y:S01]  /*9440*/  FADD.FTZ R4, R4, R29 ;  /* 0x0000001d04047221 */ /* 0x008fe20000010000 */
[----:B------:R-:W-:Y:S02]  /*9450*/  FADD.FTZ R29, R2, R7 ;  /* 0x00000007021d7221 */ /* 0x000fe40000010000 */
        /* <DEDUP_REMOVED lines=64> */
.L_x_2022:
[----:B------:R-:W-:Y:S05]  /*9860*/  BSYNC.RECONVERGENT B0 ;  /* 0x0000000000007941 */ /* 0x000fea0003800200 */
.L_x_2021:
        /* <DEDUP_REMOVED lines=71> */
[----:B------:R-:W-:Y:S01]  /*9ce0*/  ISETP.GE.U32.AND P1, PT, R73, 0x280, PT ;  /* 0x000002804900780c */ /* 0x000fe20003f26070 */
[----:B------:R-:W-:Y:S01]  /*9cf0*/  FADD.FTZ R9, R9, R32 ;  /* 0x0000002009097221 */ /* 0x000fe20000010000 */
        /* <DEDUP_REMOVED lines=56> */
.L_x_2024:
[----:B------:R-:W-:Y:S05]  /*a080*/  BSYNC.RECONVERGENT B0 ;  /* 0x0000000000007941 */ /* 0x000fea0003800200 */
.L_x_2023:
        /* <DEDUP_REMOVED lines=18> */
.L_x_2026:
[----:B------:R-:W-:Y:S05]  /*a1b0*/  BSYNC.RECONVERGENT B0 ;  /* 0x0000000000007941 */ /* 0x000fea0003800200 */
.L_x_2025:
        /* <DEDUP_REMOVED lines=18> */
.L_x_2028:
[----:B------:R-:W-:Y:S05]  /*a2e0*/  BSYNC.RECONVERGENT B0 ;  /* 0x0000000000007941 */ /* 0x000fea0003800200 */
.L_x_2027:
        /* <DEDUP_REMOVED lines=18> */
.L_x_2030:
[----:B------:R-:W-:Y:S05]  /*a410*/  BSYNC.RECONVERGENT B0 ;  /* 0x0000000000007941 */ /* 0x000fea0003800200 */
.L_x_2029:
        /* <DEDUP_REMOVED lines=18> */
.L_x_2032:
[----:B------:R-:W-:Y:S05]  /*a540*/  BSYNC.RECONVERGENT B0 ;  /* 0x0000000000007941 */ /* 0x000fea0003800200 */
.L_x_2031:
        /* <DEDUP_REMOVED lines=18> */
.L_x_2034:
[----:B------:R-:W-:Y:S05]  /*a670*/  BSYNC.RECONVERGENT B0 ;  /* 0x0000000000007941 */ /* 0x000fea0003800200 */
.L_x_2033:
        /* <DEDUP_REMOVED lines=11> */
.L_x_1988:
        /* <DEDUP_REMOVED lines=8> */
.L_x_2036:
[----:B------:R-:W-:Y:S05]  /*a7b0*/  BSYNC B1 ;  /* 0x0000000000017941 */ /* 0x000fea0003800000 */
.L_x_2035:
        /* <DEDUP_REMOVED lines=8> */
.L_x_2037:
[----:B------:R-:W-:-:S05]  /*a840*/  FADD.FTZ R173, R173, R232 ;  /* 0x000000e8adad7221 */ /* 0x000fca0000010000 */
[----:B------:R-:W-:Y:S01]  /*a850*/  MOV R231, R173 ;  /* 0x000000ad00e77202 */ /* 0x000fe20000000f00 */
[----:B------:R-:W-:Y:S01]  /*a860*/  HFMA2 R233, -RZ, RZ, 0, 1.1920928955078125e-07 ;  /* 0x00000002ffe97431 */ /* 0x000fe200000001ff */
[----:B------:R-:W-:-:S07]  /*a870*/  MOV R175, R229 ;  /* 0x000000e500af7202 */ /* 0x000fce0000000f00 */
[----:B------:R-:W-:Y:S05]  /*a880*/  WARPSYNC.COLLECTIVE R228, `(.L_x_2038) ;  /* 0x00000000e4087348 */ /* 0x000fea0003c00000 */
[----:B------:R0:W1:Y:S02]  /*a890*/  SHFL.BFLY P6, R229, R231, R233, R234 ;  /* 0x0c0000e9e7e57389 */ /* 0x00006400000c00ea */
[----:B01----:R-:W-:Y:S05]  /*a8a0*/  ENDCOLLECTIVE ;  /* 0x000000000000791b */ /* 0x003fea0003800000 */
.L_x_2038:
[----:B------:R-:W-:-:S05]  /*a8b0*/  FADD.FTZ R175, R175, R230 ;  /* 0x000000e6afaf7221 */ /* 0x000fca0000010000 */
[----:B------:R-:W-:Y:S02]  /*a8c0*/  MOV R231, R175 ;  /* 0x000000af00e77202 */ /* 0x000fe40000000f00 */
[----:B------:R-:W-:-:S07]  /*a8d0*/  MOV R172, R229 ;  /* 0x000000e500ac7202 */ /* 0x000fce0000000f00 */
[----:B------:R-:W-:Y:S05]  /*a8e0*/  WARPSYNC.COLLECTIVE R228, `(.L_x_2039) ;  /* 0x00000000e4087348 */ /* 0x000fea0003c00000 */
[----:B------:R0:W1:Y:S02]  /*a8f0*/  SHFL.BFLY P6, R229, R231, R233, R234 ;  /* 0x0c0000e9e7e57389 */ /* 0x00006400000c00ea */
[----:B01----:R-:W-:Y:S05]  /*a900*/  ENDCOLLECTIVE ;  /* 0x000000000000791b */ /* 0x003fea0003800000 */
.L_x_2039:
[----:B------:R-:W-:-:S05]  /*a910*/  FADD.FTZ R172, R173, R172 ;  /* 0x000000acadac7221 */ /* 0x000fca0000010000 */
[----:B------:R-:W-:Y:S01]  /*a920*/  MOV R231, R172 ;  /* 0x000000ac00e77202 */ /* 0x000fe20000000f00 */
[----:B------:R-:W-:Y:S01]  /*a930*/  HFMA2 R233, -RZ, RZ, 0, 2.384185791015625e-07 ;  /* 0x00000004ffe97431 */ /* 0x000fe200000001ff */
[----:B------:R-:W-:-:S07]  /*a940*/  MOV R174, R229 ;  /* 0x000000e500ae7202 */ /* 0x000fce0000000f00 */
[----:B------:R-:W-:Y:S05]  /*a950*/  WARPSYNC.COLLECTIVE R228, `(.L_x_2040) ;  /* 0x00000000e4087348 */ /* 0x000fea0003c00000 */
[----:B------:R0:W1:Y:S02]  /*a960*/  SHFL.BFLY P6, R229, R231, R233, R234 ;  /* 0x0c0000e9e7e57389 */ /* 0x00006400000c00ea */
[----:B01----:R-:W-:Y:S05]  /*a970*/  ENDCOLLECTIVE ;  /* 0x000000000000791b */ /* 0x003fea0003800000 */
.L_x_2040:
[----:B------:R-:W-:-:S05]  /*a980*/  FADD.FTZ R174, R175, R174 ;  /* 0x000000aeafae7221 */ /* 0x000fca0000010000 */
[----:B------:R-:W-:Y:S02]  /*a990*/  MOV R231, R174 ;  /* 0x000000ae00e77202 */ /* 0x000fe40000000f00 */
[----:B------:R-:W-:-:S07]  /*a9a0*/  MOV R177, R229 ;  /* 0x000000e500b17202 */ /* 0x000fce0000000f00 */
[----:B------:R-:W-:Y:S05]  /*a9b0*/  WARPSYNC.COLLECTIVE R228, `(.L_x_2041) ;  /* 0x00000000e4087348 */ /* 0x000fea0003c00000 */
[----:B------:R0:W1:Y:S02]  /*a9c0*/  SHFL.BFLY P6, R229, R231, R233, R234 ;  /* 0x0c0000e9e7e57389 */ /* 0x00006400000c00ea */
[----:B01----:R-:W-:Y:S05]  /*a9d0*/  ENDCOLLECTIVE ;  /* 0x000000000000791b */ /* 0x003fea0003800000 */
.L_x_2041:
[----:B------:R-:W-:-:S05]  /*a9e0*/  FADD.FTZ R177, R172, R177 ;  /* 0x000000b1acb17221 */ /* 0x000fca0000010000 */
[----:B------:R-:W-:Y:S01]  /*a9f0*/  MOV R231, R177 ;  /* 0x000000b100e77202 */ /* 0x000fe20000000f00 */
[----:B------:R-:W-:Y:S01]  /*aa00*/  HFMA2 R233, -RZ, RZ, 0, 4.76837158203125e-07 ;  /* 0x00000008ffe97431 */ /* 0x000fe200000001ff */
[----:B------:R-:W-:-:S07]  /*aa10*/  MOV R179, R229 ;  /* 0x000000e500b37202 */ /* 0x000fce0000000f00 */
[----:B------:R-:W-:Y:S05]  /*aa20*/  WARPSYNC.COLLECTIVE R228, `(.L_x_2042) ;  /* 0x00000000e4087348 */ /* 0x000fea0003c00000 */
[----:B------:R0:W1:Y:S02]  /*aa30*/  SHFL.BFLY P6, R229, R231, R233, R234 ;  /* 0x0c0000e9e7e57389 */ /* 0x00006400000c00ea */
[----:B01----:R-:W-:Y:S05]  /*aa40*/  ENDCOLLECTIVE ;  /* 0x000000000000791b */ /* 0x003fea0003800000 */
.L_x_2042:
[----:B------:R-:W-:-:S05]  /*aa50*/  FADD.FTZ R179, R174, R179 ;  /* 0x000000b3aeb37221 */ /* 0x000fca0000010000 */
[----:B------:R-:W-:Y:S02]  /*aa60*/  MOV R231, R179 ;  /* 0x000000b300e77202 */ /* 0x000fe40000000f00 */
[----:B------:R-:W-:-:S07]  /*aa70*/  MOV R176, R229 ;  /* 0x000000e500b07202 */ /* 0x000fce0000000f00 */
[----:B------:R-:W-:Y:S05]  /*aa80*/  WARPSYNC.COLLECTIVE R228, `(.L_x_2043) ;  /* 0x00000000e4087348 */ /* 0x000fea0003c00000 */
[----:B------:R0:W1:Y:S02]  /*aa90*/  SHFL.BFLY P6, R229, R231, R233, R234 ;  /* 0x0c0000e9e7e57389 */ /* 0x00006400000c00ea */
[----:B01----:R-:W-:Y:S05]  /*aaa0*/  ENDCOLLECTIVE ;  /* 0x000000000000791b */ /* 0x003fea0003800000 */
.L_x_2043:
[----:B------:R-:W-:-:S05]  /*aab0*/  FADD.FTZ R176, R177, R176 ;  /* 0x000000b0b1b07221 */ /* 0x000fca0000010000 */
[----:B------:R-:W-:Y:S01]  /*aac0*/  MOV R231, R176 ;  /* 0x000000b000e77202 */ /* 0x000fe20000000f00 */
[----:B------:R-:W-:Y:S01]  /*aad0*/  HFMA2 R233, -RZ, RZ, 0, 9.5367431640625e-07 ;  /* 0x00000010ffe97431 */ /* 0x000fe200000001ff */
[----:B------:R-:W-:-:S07]  /*aae0*/  MOV R178, R229 ;  /* 0x000000e500b27202 */ /* 0x000fce0000000f00 */
[----:B------:R-:W-:Y:S05]  /*aaf0*/  WARPSYNC.COLLECTIVE R228, `(.L_x_2044) ;  /* 0x00000000e4087348 */ /* 0x000fea0003c00000 */
[----:B------:R0:W1:Y:S02]  /*ab00*/  SHFL.BFLY P6, R229, R231, R233, R234 ;  /* 0x0c0000e9e7e57389 */ /* 0x00006400000c00ea */
[----:B01----:R-:W-:Y:S05]  /*ab10*/  ENDCOLLECTIVE ;  /* 0x000000000000791b */ /* 0x003fea0003800000 */
.L_x_2044:
[----:B------:R-:W-:-:S05]  /*ab20*/  FADD.FTZ R178, R179, R178 ;  /* 0x000000b2b3b27221 */ /* 0x000fca0000010000 */
[----:B------:R-:W-:Y:S02]  /*ab30*/  MOV R231, R178 ;  /* 0x000000b200e77202 */ /* 0x000fe40000000f00 */
[----:B------:R-:W-:-:S07]  /*ab40*/  MOV R173, R229 ;  /* 0x000000e500ad7202 */ /* 0x000fce0000000f00 */
[----:B------:R-:W-:Y:S05]  /*ab50*/  WARPSYNC.COLLECTIVE R228, `(.L_x_2045) ;  /* 0x00000000e4087348 */ /* 0x000fea0003c00000 */
[----:B------:R0:W1:Y:S02]  /*ab60*/  SHFL.BFLY P6, R229, R231, R233, R234 ;  /* 0x0c0000e9e7e57389 */ /* 0x00006400000c00ea */
[----:B01----:R-:W-:Y:S05]  /*ab70*/  ENDCOLLECTIVE ;  /* 0x000000000000791b */ /* 0x003fea0003800000 */
.L_x_2045:
[----:B------:R-:W-:Y:S01]  /*ab80*/  MOV R175, R229 ;  /* 0x000000e500af7202 */ /* 0x000fe20000000f00 */
[----:B------:R-:W-:Y:S06]  /*ab90*/  BRA `(.L_x_2046) ;  /* 0xffffff8c00c87947 */ /* 0x000fec000383ffff */
.L_x_2047:
        /* <DEDUP_REMOVED lines=14> */
.L_x_19970:


//--------------------- .text._ZN10layer_norm13ln_bwd_kernelINS_13Kernel_traitsI6__halfS2_S2_S2_fjLj1024ELj1ELj4ELj1ELj16ENS_18Kernel_traits_baseILj1024ES2_S2_S2_S2_fjLj128EEEEELb0ELb1ELb0ELb1EEEvNS_9BwdParamsE --------------------------
	.section	.text._ZN10layer_norm13ln_bwd_kernelINS_13Kernel_traitsI6__halfS2_S2_S2_fjLj1024ELj1ELj4ELj1ELj16ENS_18Kernel_traits_baseILj1024ES2_S2_S2_S2_fjLj128EEEEELb0ELb1ELb0ELb1EEEvNS_9BwdParamsE,"ax",@progbits
	.align	128
        .global         _ZN10layer_norm13ln_bwd_kernelINS_13Kernel_traitsI6__halfS2_S2_S2_fjLj1024ELj1ELj4ELj1ELj16ENS_18Kernel_traits_baseILj1024ES2_S2_S2_S2_fjLj128EEEEELb0ELb1ELb0ELb1EEEvNS_9BwdParamsE
        .type           _ZN10layer_norm13ln_bwd_kernelINS_13Kernel_traitsI6__halfS2_S2_S2_fjLj1024ELj1ELj4ELj1ELj16ENS_18Kernel_traits_baseILj1024ES2_S2_S2_S2_fjLj128EEEEELb0ELb1ELb0ELb1EEEvNS_9BwdParamsE,@function
        .size           _ZN10layer_norm13ln_bwd_kernelINS_13Kernel_traitsI6__halfS2_S2_S2_fjLj1024ELj1ELj4ELj1ELj16ENS_18Kernel_traits_baseILj1024ES2_S2_S2_S2_fjLj128EEEEELb0ELb1ELb0ELb1EEEvNS_9BwdParamsE,(.L_x_19971 - _ZN10layer_norm13ln_bwd_kernelINS_13Kernel_traitsI6__halfS2_S2_S2_fjLj1024ELj1ELj4ELj1ELj16ENS_18Kernel_traits_baseILj1024ES2_S2_S2_S2_fjLj128EEEEELb0ELb1ELb0ELb1EEEvNS_9BwdParamsE)
        .other          _ZN10layer_norm13ln_bwd_kernelINS_13Kernel_traitsI6__halfS2_S2_S2_fjLj1024ELj1ELj4ELj1ELj16ENS_18Kernel_traits_baseILj1024ES2_S2_S2_S2_fjLj128EEEEELb0ELb1ELb0ELb1EEEvNS_9BwdParamsE,@"STO_CUDA_ENTRY STV_DEFAULT"
_ZN10layer_norm13ln_bwd_kernelINS_13Kernel_traitsI6__halfS2_S2_S2_fjLj1024ELj1ELj4ELj1ELj16ENS_18Kernel_traits_baseILj1024ES2_S2_S2_S2_fjLj128EEEEELb0ELb1ELb0ELb1EEEvNS_9BwdParamsE:
.text._ZN10layer_norm13ln_bwd_kernelINS_13Kernel_traitsI6__halfS2_S2_S2_fjLj1024ELj1ELj4ELj1ELj16ENS_18Kernel_traits_baseILj1024ES2_S2_S2_S2_fjLj128EEEEELb0ELb1ELb0ELb1EEEvNS_9BwdParamsE:
        /* <DEDUP_REMOVED lines=65> */
[----:B------:R0:W-:Y:S01]  /*0410*/  STL [R1], RZ ;  /* 0x000000ff01007387 */ /* 0x0001e20000100800 */
[----:B------:R-:W1:Y:S01]  /*0420*/  LDC.64 R2, c[0x0][0x3d0] ;  /* 0x0000f400ff027b82 */ /* 0x000e620000000a00 */
[----:B------:R-:W2:Y:S01]  /*0430*/  LDCU.64 UR4, c[0x0][0x3e0] ;  /* 0x00007c00ff0477ac */ /* 0x000ea20008000a00 */
[----:B------:R-:W-:Y:S01]  /*0440*/  LOP3.LUT R7, R36, 0x1f, RZ, 0xc0, !PT ;  /* 0x0000001f24077812 */ /* 0x000fe200078ec0ff */
[----:B------:R0:W-:Y:S04]  /*0450*/  STL [R1+0x4], RZ ;  /* 0x000004ff01007387 */ /* 0x0001e80000100800 */
[----:B------:R0:W-:Y:S01]  /*0460*/  STL [R1+0x8], RZ ;  /* 0x000008ff01007387 */ /* 0x0001e20000100800 */
[----:B------:R-:W3:Y:S03]  /*0470*/  LDC.64 R4, c[0x0][0x3e8] ;  /* 0x0000fa00ff047b82 */ /* 0x000ee60000000a00 */
[----:B------:R0:W-:Y:S04]  /*0480*/  STL [R1+0xc], RZ ;  /* 0x00000cff01007387 */ /* 0x0001e80000100800 */
[----:B------:R0:W-:Y:S04]  /*0490*/  STL [R1+0x10], RZ ;  /* 0x000010ff01007387 */ /* 0x0001e80000100800 */
[----:B------:R0:W-:Y:S04]  /*04a0*/  STL [R1+0x14], RZ ;  /* 0x000014ff01007387 */ /* 0x0001e80000100800 */
[----:B------:R0:W-:Y:S01]  /*04b0*/  STL [R1+0x18], RZ ;  /* 0x000018ff01007387 */ /* 0x0001e20000100800 */
[----:B-1----:R-:W-:-:S03]  /*04c0*/  IMAD.WIDE.U32 R2, R7, 0x10, R2 ;  /* 0x0000001007027825 */ /* 0x002fc600078e0002 */
[----:B------:R0:W-:Y:S04]  /*04d0*/  STL [R1+0x1c], RZ ;  /* 0x00001cff01007387 */ /* 0x0001e80000100800 */
[----:B------:R0:W-:Y:S01]  /*04e0*/  STL [R1+0x20], RZ ;  /* 0x000020ff01007387 */ /* 0x0001e20000100800 */
[----:B---3--:R-:W-:-:S03]  /*04f0*/  IMAD.WIDE.U32 R4, R7, 0x10, R4 ;  /* 0x0000001007047825 */ /* 0x008fc600078e0004 */
        /* <DEDUP_REMOVED lines=24> */
[----:B--2---:R-:W-:Y:S01]  /*0680*/  ISETP.NE.U32.AND P0, PT, RZ, UR4, PT ;  /* 0x00000004ff007c0c */ /* 0x004fe2000bf05070 */
[----:B------:R-:W-:Y:S02]  /*0690*/  BSSY B1, `(.L_x_2050) ;  /* 0x0000867000017945 */ /* 0x000fe40003800000 */
[----:B------:R-:W5:Y:S01]  /*06a0*/  LDG.E.128 R44, desc[UR6][R2.64+0x600] ;  /* 0x00060006022c7981 */ /* 0x000f62000c1e1d00 */
[----:B------:R-:W-:-:S03]  /*06b0*/  ISETP.NE.AND.EX P0, PT, RZ, UR5, PT, P0 ;  /* 0x00000005ff007c0c */ /* 0x000fc6000bf05300 */
[----:B------:R-:W5:Y:S01]  /*06c0*/  LDG.E.128 R48, desc[UR6][R2.64+0x400] ;  /* 0x0004000602307981 */ /* 0x000f62000c1e1d00 */
[----:B------:R-:W-:-:S03]  /*06d0*/  CS2R R148, SRZ ;  /* 0x0000000000947805 */ /* 0x000fc6000001ff00 */
[----:B------:R-:W5:Y:S01]  /*06e0*/  LDG.E.128 R52, desc[UR6][R2.64+0x200] ;  /* 0x0002000602347981 */ /* 0x000f62000c1e1d00 */
[----:B------:R-:W-:-:S03]  /*06f0*/  CS2R R146, SRZ ;  /* 0x0000000000927805 */ /* 0x000fc6000001ff00 */
[----:B------:R1:W5:Y:S01]  /*0700*/  LDG.E.128 R56, desc[UR6][R2.64] ;  /* 0x0000000602387981 */ /* 0x000362000c1e1d00 */
[----:B------:R-:W-:Y:S02]  /*0710*/  CS2R R144, SRZ ;  /* 0x0000000000907805 */ /* 0x000fe4000001ff00 */
[----:B------:R-:W-:Y:S02]  /*0720*/  CS2R R142, SRZ ;  /* 0x00000000008e7805 */ /* 0x000fe4000001ff00 */
[----:B------:R-:W-:Y:S01]  /*0730*/  CS2R R140, SRZ ;  /* 0x00000000008c7805 */ /* 0x000fe2000001ff00 */
[----:B------:R-:W5:Y:S01]  /*0740*/  LDG.E.128 R60, desc[UR6][R4.64+0x600] ;  /* 0x00060006043c7981 */ /* 0x000f62000c1e1d00 */
[----:B------:R-:W-:Y:S02]  /*0750*/  CS2R R138, SRZ ;  /* 0x00000000008a7805 */ /* 0x000fe4000001ff00 */
[----:B------:R-:W-:Y:S02]  /*0760*/  CS2R R136, SRZ ;  /* 0x0000000000887805 */ /* 0x000fe4000001ff00 */
[----:B------:R-:W-:Y:S01]  /*0770*/  CS2R R134, SRZ ;  /* 0x0000000000867805 */ /* 0x000fe2000001ff00 */
[----:B------:R-:W5:Y:S01]  /*0780*/  LDG.E.128 R64, desc[UR6][R4.64+0x400] ;  /* 0x0004000604407981 */ /* 0x000f62000c1e1d00 */
[----:B-1----:R-:W-:Y:S01]  /*0790*/  HFMA2 R3, -RZ, RZ, 0, 0 ;  /* 0x00000000ff037431 */ /* 0x002fe200000001ff */
[----:B------:R-:W-:-:S02]  /*07a0*/  CS2R R132, SRZ ;  /* 0x0000000000847805 */ /* 0x000fc4000001ff00 */
[----:B------:R-:W5:Y:S01]  /*07b0*/  LDG.E.128 R68, desc[UR6][R4.64+0x200] ;  /* 0x0002000604447981 */ /* 0x000f62000c1e1d00 */
[----:B------:R-:W-:Y:S02]  /*07c0*/  CS2R R130, SRZ ;  /* 0x0000000000827805 */ /* 0x000fe4000001ff00 */
[----:B------:R-:W-:Y:S02]  /*07d0*/  CS2R R128, SRZ ;  /* 0x0000000000807805 */ /* 0x000fe4000001ff00 */
[----:B------:R-:W-:Y:S01]  /*07e0*/  CS2R R42, SRZ ;  /* 0x00000000002a7805 */ /* 0x000fe2000001ff00 */
[----:B------:R1:W5:Y:S01]  /*07f0*/  LDG.E.128 R72, desc[UR6][R4.64] ;  /* 0x0000000604487981 */ /* 0x000362000c1e1d00 */
        /* <DEDUP_REMOVED lines=18> */
[----:B01----:R-:W-:-:S07]  /*0920*/  CS2R R4, SRZ ;  /* 0x0000000000047805 */ /* 0x003fce000001ff00 */
.L_x_2072:
        /* <DEDUP_REMOVED lines=18> */
[----:B------:R-:W-:Y:S01]  /*0a50*/  LEA.HI.SX32 R155, R103, R0, 0x1d ;  /* 0x00000000679b7211 */ /* 0x000fe200078feaff */
[----:B---3--:R-:W-:Y:S01]  /*0a60*/  @P0 HADD2.F32 R151, -RZ, R98.H0_H0 ;  /* 0x20000062ff970230 */ /* 0x008fe20000004100 */
        /* <DEDUP_REMOVED lines=26> */
[----:B------:R-:W-:-:S02]  /*0c10*/  HADD2.F32 R176, -RZ, R52.H1_H1 ;  /* 0x30000034ffb07230 */ /* 0x000fc40000004100 */
[----:B------:R-:W-:Y:S02]  /*0c20*/  HADD2.F32 R180, -RZ, R54.H1_H1 ;  /* 0x30000036ffb47230 */ /* 0x000fe40000004100 */
[----:B------:R-:W-:Y:S02]  /*0c30*/  HADD2.F32 R160, -RZ, R48.H1_H1 ;  /* 0x30000030ffa07230 */ /* 0x000fe40000004100 */
[----:B------:R-:W-:Y:S02]  /*0c40*/  HADD2.F32 R164, -RZ, R50.H1_H1 ;  /* 0x30000032ffa47230 */ /* 0x000fe40000004100 */
[----:B------:R-:W-:Y:S02]  /*0c50*/  HADD2.F32 R166, -RZ, R51.H1_H1 ;  /* 0x30000033ffa67230 */ /* 0x000fe40000004100 */
[----:B------:R-:W-:Y:S02]  /*0c60*/  HADD2.F32 R222, -RZ, R44.H0_H0 ;  /* 0x2000002cffde7230 */ /* 0x000fe40000004100 */
[----:B--2---:R-:W-:-:S02]  /*0c70*/  HADD2.F32 R157, -RZ, R96.H0_H0 ;  /* 0x20000060ff9d7230 */ /* 0x004fc40000004100 */
[----:B------:R-:W-:Y:S02]  /*0c80*/  HADD2.F32 R161, -RZ, R96.H1_H1 ;  /* 0x30000060ffa17230 */ /* 0x000fe40000004100 */
[----:B---3--:R-:W-:Y:S02]  /*0c90*/  HADD2.F32 R171, -RZ, R101.H1_H1 ;  /* 0x30000065ffab7230 */ /* 0x008fe40000004100 */
[C---:B------:R-:W-:Y:S01]  /*0ca0*/  FADD.FTZ R0, -R218.reuse, R157 ;  /* 0x0000009dda007221 */ /* 0x040fe20000010100 */
[----:B------:R-:W-:Y:S02]  /*0cb0*/  HADD2.F32 R175, -RZ, R103.H1_H1 ;  /* 0x30000067ffaf7230 */ /* 0x000fe40000004100 */
[C---:B------:R-:W-:Y:S01]  /*0cc0*/  FADD.FTZ R161, -R218.reuse, R161 ;  /* 0x000000a1daa17221 */ /* 0x040fe20000010100 */
[----:B----4-:R-:W-:Y:S02]  /*0cd0*/  HADD2.F32 R191, -RZ, R106.H0_H0 ;  /* 0x2000006affbf7230 */ /* 0x010fe40000004100 */
[----:B------:R-:W-:Y:S01]  /*0ce0*/  FADD.FTZ R186, -R218, R171 ;  /* 0x000000abdaba7221 */ /* 0x000fe20000010100 */
[----:B------:R-:W-:-:S02]  /*0cf0*/  HADD2.F32 R179, -RZ, R104.H1_H1 ;  /* 0x30000068ffb37230 */ /* 0x000fc40000004100 */
[C---:B------:R-:W-:Y:S01]  /*0d00*/  FADD.FTZ R190, -R218.reuse, R175 ;  /* 0x000000afdabe7221 */ /* 0x040fe20000010100 */
[----:B------:R-:W-:Y:S02]  /*0d10*/  HADD2.F32 R203, -RZ, R109.H1_H1 ;  /* 0x3000006dffcb7230 */ /* 0x000fe40000004100 */
[C---:B------:R-:W-:Y:S01]  /*0d20*/  FADD.FTZ R171, -R218.reuse, R191 ;  /* 0x000000bfdaab7221 */ /* 0x040fe20000010100 */
[--C-:B------:R-:W-:Y:S02]  /*0d30*/  HADD2.F32 R219, -RZ, R111.reuse.H0_H0 ;  /* 0x2000006fffdb7230 */ /* 0x100fe40000004100 */
[C---:B------:R-:W-:Y:S01]  /*0d40*/  FADD.FTZ R168, -R218.reuse, R179 ;  /* 0x000000b3daa87221 */ /* 0x040fe20000010100 */
[----:B------:R-:W-:Y:S02]  /*0d50*/  HADD2.F32 R207, -RZ, R111.H1_H1 ;  /* 0x3000006fffcf7230 */ /* 0x000fe40000004100 */
[----:B------:R-:W-:Y:S01]  /*0d60*/  FADD.FTZ R111, -R218, R203 ;  /* 0x000000cbda6f7221 */ /* 0x000fe20000010100 */
[----:B------:R-:W-:-:S02]  /*0d70*/  HADD2.F32 R96, -RZ, R112.H0_H0 ;  /* 0x20000070ff607230 */ /* 0x000fc40000004100 */
[----:B-----5:R-:W-:Y:S01]  /*0d80*/  FMUL.FTZ R0, R152, R0 ;  /* 0x0000000098007220 */ /* 0x020fe20000410000 */
[----:B------:R-:W-:Y:S02]  /*0d90*/  HADD2.F32 R203, -RZ, R56.H0_H0 ;  /* 0x20000038ffcb7230 */ /* 0x000fe40000004100 */
[----:B------:R-:W-:Y:S01]  /*0da0*/  FADD.FTZ R219, -R218, R219 ;  /* 0x000000dbdadb7221 */ /* 0x000fe20000010100 */
[--C-:B------:R-:W-:Y:S02]  /*0db0*/  HADD2.F32 R159, -RZ, R97.reuse.H0_H0 ;  /* 0x20000061ff9f7230 */ /* 0x100fe40000004100 */
[----:B------:R-:W-:Y:S01]  /*0dc0*/  FMUL.FTZ R186, R152, R186 ;  /* 0x000000ba98ba7220 */ /* 0x000fe20000410000 */
[----:B------:R-:W-:Y:S02]  /*0dd0*/  HADD2.F32 R97, -RZ, R97.H1_H1 ;  /* 0x30000061ff617230 */ /* 0x000fe40000004100 */
[----:B------:R-:W-:Y:S01]  /*0de0*/  FMUL.FTZ R203, R203, R96 ;  /* 0x00000060cbcb7220 */ /* 0x000fe20000410000 */
[----:B------:R-:W-:-:S02]  /*0df0*/  HADD2.F32 R156, -RZ, R113.H1_H1 ;  /* 0x30000071ff9c7230 */ /* 0x000fc40000004100 */
[----:B------:R-:W-:Y:S01]  /*0e00*/  FADD.FTZ R162, -R218, R159 ;  /* 0x0000009fdaa27221 */ /* 0x000fe20000010100 */
[--C-:B------:R-:W-:Y:S02]  /*0e10*/  HADD2.F32 R214, -RZ, R126.reuse.H0_H0 ;  /* 0x2000007effd67230 */ /* 0x100fe40000004100 */
[----:B------:R-:W-:Y:S01]  /*0e20*/  FADD.FTZ R233, RZ, R203 ;  /* 0x000000cbffe97221 */ /* 0x000fe20000010000 */
[----:B------:R-:W-:Y:S02]  /*0e30*/  HADD2.F32 R217, -RZ, R126.H1_H1 ;  /* 0x3000007effd97230 */ /* 0x000fe40000004100 */
[----:B------:R-:W-:Y:S01]  /*0e40*/  FFMA.FTZ R232, R0, R203, RZ ;  /* 0x000000cb00e87223 */ /* 0x000fe200000100ff */
[----:B------:R-:W-:Y:S02]  /*0e50*/  HADD2.F32 R175, -RZ, R57.H1_H1 ;  /* 0x30000039ffaf7230 */ /* 0x000fe40000004100 */
[----:B------:R-:W-:Y:S01]  /*0e60*/  FMUL.FTZ R190, R152, R190 ;  /* 0x000000be98be7220 */ /* 0x000fe20000410000 */
[----:B------:R-:W-:-:S02]  /*0e70*/  HADD2.F32 R163, -RZ, R98.H0_H0 ;  /* 0x20000062ffa37230 */ /* 0x000fc40000004100 */
[C---:B------:R-:W-:Y:S01]  /*0e80*/  FMUL.FTZ R168, R152.reuse, R168 ;  /* 0x000000a898a87220 */ /* 0x040fe20000410000 */
[----:B------:R-:W-:Y:S02]  /*0e90*/  HADD2.F32 R165, -RZ, R98.H1_H1 ;  /* 0x30000062ffa57230 */ /* 0x000fe40000004100 */
[----:B------:R-:W-:Y:S01]  /*0ea0*/  FMUL.FTZ R200, R175, R156 ;  /* 0x0000009cafc87220 */ /* 0x000fe20000410000 */
[----:B------:R-:W-:Y:S02]  /*0eb0*/  HADD2.F32 R193, -RZ, R106.H1_H1 ;  /* 0x3000006affc17230 */ /* 0x000fe40000004100 */
[C---:B------:R-:W-:Y:S01]  /*0ec0*/  FMUL.FTZ R171, R152.reuse, R171 ;  /* 0x000000ab98ab7220 */ /* 0x040fe20000410000 */
[----:B------:R-:W-:Y:S02]  /*0ed0*/  HADD2.F32 R191, -RZ, R116.H0_H0 ;  /* 0x20000074ffbf7230 */ /* 0x000fe40000004100 */
[----:B------:R-:W-:Y:S01]  /*0ee0*/  FMUL.FTZ R111, R152, R111 ;  /* 0x0000006f986f7220 */ /* 0x000fe20000410000 */
[----:B------:R-:W-:-:S02]  /*0ef0*/  HADD2.F32 R126, -RZ, R52.H0_H0 ;  /* 0x20000034ff7e7230 */ /* 0x000fc40000004100 */
[----:B------:R-:W-:Y:S01]  /*0f00*/  FADD.FTZ R172, -R218, R193 ;  /* 0x000000c1daac7221 */ /* 0x000fe20000010100 */
[----:B------:R-:W-:Y:S02]  /*0f10*/  HADD2.F32 R98, -RZ, R112.H1_H1 ;  /* 0x30000070ff627230 */ /* 0x000fe40000004100 */
[----:B------:R-:W-:Y:S01]  /*0f20*/  FMUL.FTZ R252, R0, R96 ;  /* 0x0000006000fc7220 */ /* 0x000fe20000410000 */
[----:B------:R-:W-:Y:S02]  /*0f30*/  HADD2.F32 R179, -RZ, R56.H1_H1 ;  /* 0x30000038ffb37230 */ /* 0x000fe40000004100 */
[----:B------:R-:W-:Y:S01]  /*0f40*/  FMUL.FTZ R175, R126, R191 ;  /* 0x000000bf7eaf7220 */ /* 0x000fe20000410000 */
[----:B------:R-:W-:Y:S02]  /*0f50*/  HADD2.F32 R197, -RZ, R108.H0_H0 ;  /* 0x2000006cffc57230 */ /* 0x000fe40000004100 */
[----:B------:R-:W-:Y:S01]  /*0f60*/  FMUL.FTZ R126, R152, R161 ;  /* 0x000000a1987e7220 */ /* 0x000fe20000410000 */
[----:B------:R-:W-:-:S02]  /*0f70*/  HADD2.F32 R177, -RZ, R104.H0_H0 ;  /* 0x20000068ffb17230 */ /* 0x000fc40000004100 */
[----:B------:R-:W-:Y:S01]  /*0f80*/  FADD.FTZ R104, -R218, R97 ;  /* 0x00000061da687221 */ /* 0x000fe20000010100 */
[----:B------:R-:W-:Y:S02]  /*0f90*/  HADD2.F32 R157, -RZ, R115.H0_H0 ;  /* 0x20000073ff9d7230 */ /* 0x000fe40000004100 */
[----:B------:R-:W-:Y:S01]  /*0fa0*/  FMUL.FTZ R202, R179, R98 ;  /* 0x00000062b3ca7220 */ /* 0x000fe20000410000 */
[--C-:B------:R-:W-:Y:S02]  /*0fb0*/  HADD2.F32 R212, -RZ, R125.reuse.H0_H0 ;  /* 0x2000007dffd47230 */ /* 0x100fe40000004100 */
[----:B------:R-:W-:Y:S01]  /*0fc0*/  FMUL.FTZ R172, R152, R172 ;  /* 0x000000ac98ac7220 */ /* 0x000fe20000410000 */
[----:B------:R-:W-:Y:S02]  /*0fd0*/  HADD2.F32 R215, -RZ, R125.H1_H1 ;  /* 0x3000007dffd77230 */ /* 0x000fe40000004100 */
[----:B------:R-:W-:Y:S01]  /*0fe0*/  FADD.FTZ R233, R233, R202 ;  /* 0x000000cae9e97221 */ /* 0x000fe20000010000 */
[----:B------:R-:W-:-:S02]  /*0ff0*/  HADD2.F32 R167, -RZ, R99.H0_H0 ;  /* 0x20000063ffa77230 */ /* 0x000fc40000004100 */
[C---:B------:R-:W-:Y:S01]  /*1000*/  FFMA.FTZ R232, R126.reuse, R202, R232 ;  /* 0x000000ca7ee87223 */ /* 0x040fe200000100e8 */
[----:B------:R-:W-:Y:S02]  /*1010*/  HADD2.F32 R201, -RZ, R109.H0_H0 ;  /* 0x2000006dffc97230 */ /* 0x000fe40000004100 */
[----:B------:R-:W-:Y:S01]  /*1020*/  FMUL.FTZ R251, R126, R98 ;  /* 0x000000627efb7220 */ /* 0x000fe20000410000 */
[----:B------:R-:W-:Y:S02]  /*1030*/  HADD2.F32 R194, -RZ, R117.H1_H1 ;  /* 0x30000075ffc27230 */ /* 0x000fe40000004100 */
[----:B------:R-:W-:Y:S02]  /*1040*/  HADD2.F32 R125, -RZ, R53.H1_H1 ;  /* 0x30000035ff7d7230 */ /* 0x000fe40000004100 */
[----:B------:R-:W-:Y:S02]  /*1050*/  HADD2.F32 R99, -RZ, R99.H1_H1 ;  /* 0x30000063ff637230 */ /* 0x000fe40000004100 */
[----:B------:R-:W-:Y:S01]  /*1060*/  FMUL.FTZ R240, R186, R194 ;  /* 0x000000c2baf07220 */ /* 0x000fe20000410000 */
[----:B------:R-:W-:-:S02]  /*1070*/  HADD2.F32 R97, -RZ, R113.H0_H0 ;  /* 0x20000071ff617230 */ /* 0x000fc40000004100 */
[----:B------:R-:W-:Y:S02]  /*1080*/  HADD2.F32 R199, -RZ, R108.H1_H1 ;  /* 0x3000006cffc77230 */ /* 0x000fe40000004100 */
        /* <DEDUP_REMOVED lines=8> */
[C---:B------:R-:W-:Y:S01]  /*1110*/  FADD.FTZ R188, -R218.reuse, R173 ;  /* 0x000000addabc7221 */ /* 0x040fe20000010100 */
[----:B------:R-:W-:Y:S02]  /*1120*/  HADD2.F32 R213, -RZ, R124.H1_H1 ;  /* 0x3000007cffd57230 */ /* 0x000fe40000004100 */
[----:B------:R-:W-:Y:S01]  /*1130*/  FADD.FTZ R109, -R218, R199 ;  /* 0x000000c7da6d7221 */ /* 0x000fe20000010100 */
[----:B------:R-:W-:Y:S02]  /*1140*/  HADD2.F32 R195, -RZ, R107.H0_H0 ;  /* 0x2000006bffc37230 */ /* 0x000fe40000004100 */
[----:B------:R-:W-:Y:S01]  /*1150*/  FMUL.FTZ R176, R176, R193 ;  /* 0x000000c1b0b07220 */ /* 0x000fe20000410000 */
[--C-:B------:R-:W-:Y:S02]  /*1160*/  HADD2.F32 R221, -RZ, R110.reuse.H0_H0 ;  /* 0x2000006effdd7230 */ /* 0x100fe40000004100 */
[----:B------:R-:W-:Y:S01]  /*1170*/  FMUL.FTZ R188, R152, R188 ;  /* 0x000000bc98bc7220 */ /* 0x000fe20000410000 */
[----:B------:R-:W-:-:S02]  /*1180*/  HADD2.F32 R205, -RZ, R110.H1_H1 ;  /* 0x3000006effcd7230 */ /* 0x000fc40000004100 */
[----:B------:R-:W-:Y:S01]  /*1190*/  FADD.FTZ R110, -R218, R201 ;  /* 0x000000c9da6e7221 */ /* 0x000fe20000010100 */
[----:B------:R-:W-:Y:S02]  /*11a0*/  HADD2.F32 R117, -RZ, R118.H0_H0 ;  /* 0x20000076ff757230 */ /* 0x000fe40000004100 */
[----:B------:R-:W-:Y:S01]  /*11b0*/  FMUL.FTZ R201, R198, R97 ;  /* 0x00000061c6c97220 */ /* 0x000fe20000410000 */
[----:B------:R-:W-:Y:S02]  /*11c0*/  HADD2.F32 R124, -RZ, R54.H0_H0 ;  /* 0x20000036ff7c7230 */ /* 0x000fe40000004100 */
[----:B------:R-:W-:Y:S01]  /*11d0*/  FADD.FTZ R173, -R218, R195 ;  /* 0x000000c3daad7221 */ /* 0x000fe20000010100 */
[--C-:B------:R-:W-:Y:S02]  /*11e0*/  HADD2.F32 R183, -RZ, R100.reuse.H0_H0 ;  /* 0x20000064ffb77230 */ /* 0x100fe40000004100 */
[----:B------:R-:W-:Y:S01]  /*11f0*/  FADD.FTZ R233, R233, R201 ;  /* 0x000000c9e9e97221 */ /* 0x000fe20000010000 */
[----:B------:R-:W-:-:S02]  /*1200*/  HADD2.F32 R169, -RZ, R100.H1_H1 ;  /* 0x30000064ffa97230 */ /* 0x000fc40000004100 */
[----:B------:R-:W-:Y:S01]  /*1210*/  FADD.FTZ R100, -R218, R99 ;  /* 0x00000063da647221 */ /* 0x000fe20000010100 */
[----:B------:R-:W-:Y:S02]  /*1220*/  HADD2.F32 R181, -RZ, R105.H0_H0 ;  /* 0x20000069ffb57230 */ /* 0x000fe40000004100 */
[----:B------:R-:W-:Y:S01]  /*1230*/  FMUL.FTZ R179, R124, R117 ;  /* 0x000000757cb37220 */ /* 0x000fe20000410000 */
[----:B------:R-:W-:Y:S02]  /*1240*/  HADD2.F32 R99, -RZ, R114.H0_H0 ;  /* 0x20000072ff637230 */ /* 0x000fe40000004100 */
[----:B------:R-:W-:Y:S01]  /*1250*/  FMUL.FTZ R124, R152, R104 ;  /* 0x00000068987c7220 */ /* 0x000fe20000410000 */
[--C-:B------:R-:W-:Y:S02]  /*1260*/  HADD2.F32 R208, -RZ, R123.reuse.H0_H0 ;  /* 0x2000007bffd07230 */ /* 0x100fe40000004100 */
[----:B------:R-:W-:Y:S01]  /*1270*/  FFMA.FTZ R232, R125, R201, R232 ;  /* 0x000000c97de87223 */ /* 0x000fe200000100e8 */
[----:B------:R-:W-:-:S02]  /*1280*/  HADD2.F32 R211, -RZ, R123.H1_H1 ;  /* 0x3000007bffd37230 */ /* 0x000fc40000004100 */
[C---:B------:R-:W-:Y:S01]  /*1290*/  FADD.FTZ R184, -R218.reuse, R169 ;  /* 0x000000a9dab87221 */ /* 0x040fe20000010100 */
[----:B------:R-:W-:Y:S02]  /*12a0*/  HADD2.F32 R185, -RZ, R101.H0_H0 ;  /* 0x20000065ffb97230 */ /* 0x000fe40000004100 */
[----:B------:R-:W-:Y:S01]  /*12b0*/  FADD.FTZ R101, -R218, R167 ;  /* 0x000000a7da657221 */ /* 0x000fe20000010100 */
[----:B------:R-:W-:Y:S02]  /*12c0*/  HADD2.F32 R187, -RZ, R102.H0_H0 ;  /* 0x20000066ffbb7230 */ /* 0x000fe40000004100 */
[----:B------:R-:W-:Y:S01]  /*12d0*/  FMUL.FTZ R199, R182, R99 ;  /* 0x00000063b6c77220 */ /* 0x000fe20000410000 */
[----:B------:R-:W-:Y:S02]  /*12e0*/  HADD2.F32 R189, -RZ, R103.H0_H0 ;  /* 0x20000067ffbd7230 */ /* 0x000fe40000004100 */
[----:B------:R-:W-:Y:S01]  /*12f0*/  FADD.FTZ R103, -R218, R163 ;  /* 0x000000a3da677221 */ /* 0x000fe20000010100 */
[----:B------:R-:W-:-:S02]  /*1300*/  HADD2.F32 R105, -RZ, R105.H1_H1 ;  /* 0x30000069ff697230 */ /* 0x000fc40000004100 */
[C---:B------:R-:W-:Y:S01]  /*1310*/  FADD.FTZ R102, -R218.reuse, R165 ;  /* 0x000000a5da667221 */ /* 0x040fe20000010100 */
[----:B------:R-:W-:Y:S02]  /*1320*/  HADD2.F32 R107, -RZ, R107.H1_H1 ;  /* 0x3000006bff6b7230 */ /* 0x000fe40000004100 */
[C---:B------:R-:W-:Y:S01]  /*1330*/  FADD.FTZ R183, -R218.reuse, R183 ;  /* 0x000000b7dab77221 */ /* 0x040fe20000010100 */
[----:B------:R-:W-:Y:S02]  /*1340*/  HADD2.F32 R196, -RZ, R119.H1_H1 ;  /* 0x30000077ffc47230 */ /* 0x000fe40000004100 */
[C---:B------:R-:W-:Y:S01]  /*1350*/  FADD.FTZ R185, -R218.reuse, R185 ;  /* 0x000000b9dab97221 */ /* 0x040fe20000010100 */
[----:B------:R-:W-:Y:S02]  /*1360*/  HADD2.F32 R123, -RZ, R55.H1_H1 ;  /* 0x30000037ff7b7230 */ /* 0x000fe40000004100 */
[----:B------:R-:W-:Y:S01]  /*1370*/  FADD.FTZ R187, -R218, R187 ;  /* 0x000000bbdabb7221 */ /* 0x000fe20000010100 */
[----:B------:R-:W-:-:S02]  /*1380*/  HADD2.F32 R195, -RZ, R118.H1_H1 ;  /* 0x30000076ffc37230 */ /* 0x000fc40000004100 */
[C---:B------:R-:W-:Y:S01]  /*1390*/  FADD.FTZ R189, -R218.reuse, R189 ;  /* 0x000000bddabd7221 */ /* 0x040fe20000010100 */
[----:B------:R-:W-:Y:S02]  /*13a0*/  HADD2.F32 R158, -RZ, R114.H1_H1 ;  /* 0x30000072ff9e7230 */ /* 0x000fe40000004100 */
[C---:B------:R-:W-:Y:S01]  /*13b0*/  FADD.FTZ R167, -R218.reuse, R177 ;  /* 0x000000b1daa77221 */ /* 0x040fe20000010100 */
[----:B------:R-:W-:Y:S02]  /*13c0*/  HADD2.F32 R118, -RZ, R119.H0_H0 ;  /* 0x20000077ff767230 */ /* 0x000fe40000004100 */
[C---:B------:R-:W-:Y:S01]  /*13d0*/  FADD.FTZ R169, -R218.reuse, R181 ;  /* 0x000000b5daa97221 */ /* 0x040fe20000010100 */
[--C-:B------:R-:W-:Y:S02]  /*13e0*/  HADD2.F32 R206, -RZ, R122.reuse.H0_H0 ;  /* 0x2000007affce7230 */ /* 0x100fe40000004100 */
[----:B------:R-:W-:Y:S01]  /*13f0*/  FADD.FTZ R170, -R218, R105 ;  /* 0x00000069daaa7221 */ /* 0x000fe20000010100 */
[----:B------:R-:W-:-:S02]  /*1400*/  HADD2.F32 R209, -RZ, R122.H1_H1 ;  /* 0x3000007affd17230 */ /* 0x000fc40000004100 */
[C---:B------:R-:W-:Y:S01]  /*1410*/  FADD.FTZ R174, -R218.reuse, R107 ;  /* 0x0000006bdaae7221 */ /* 0x040fe20000010100 */
[----:B------:R-:W-:Y:S02]  /*1420*/  HADD2.F32 R159, -RZ, R58.H1_H1 ;  /* 0x3000003aff9f7230 */ /* 0x000fe40000004100 */
[C---:B------:R-:W-:Y:S01]  /*1430*/  FADD.FTZ R221, -R218.reuse, R221 ;  /* 0x000000dddadd7221 */ /* 0x040fe20000010100 */
[----:B------:R-:W-:Y:S02]  /*1440*/  HADD2.F32 R119, -RZ, R120.H0_H0 ;  /* 0x20000078ff777230 */ /* 0x000fe40000004100 */
[C---:B------:R-:W-:Y:S01]  /*1450*/  FADD.FTZ R220, -R218.reuse, R205 ;  /* 0x000000cddadc7221 */ /* 0x040fe20000010100 */
[----:B------:R-:W-:Y:S02]  /*1460*/  HADD2.F32 R122, -RZ, R48.H0_H0 ;  /* 0x20000030ff7a7230 */ /* 0x000fe40000004100 */
[----:B------:R-:W-:Y:S01]  /*1470*/  FMUL.FTZ R182, R123, R196 ;  /* 0x000000c47bb67220 */ /* 0x000fe20000410000 */
[----:B------:R-:W-:Y:S01]  /*1480*/  FADD.FTZ R218, -R218, R207 ;  /* 0x000000cfdada7221 */ /* 0x000fe20000010100 */
[----:B------:R-:W-:Y:S01]  /*1490*/  FMUL.FTZ R123, R152, R103 ;  /* 0x00000067987b7220 */ /* 0x000fe20000410000 */
[----:B------:R-:W-:Y:S01]  /*14a0*/  FADD.FTZ R233, R233, R200 ;  /* 0x000000c8e9e97221 */ /* 0x000fe20000010000 */
[----:B------:R-:W-:Y:S01]  /*14b0*/  FFMA.FTZ R232, R124, R200, R232 ;  /* 0x000000c87ce87223 */ /* 0x000fe200000100e8 */
[----:B------:R-:W-:-:S02]  /*14c0*/  HADD2.F32 R204, -RZ, R121.H0_H0 ;  /* 0x20000079ffcc7230 */ /* 0x000fc40000004100 */
[----:B------:R-:W-:Y:S01]  /*14d0*/  FMUL.FTZ R198, R159, R158 ;  /* 0x0000009e9fc67220 */ /* 0x000fe20000410000 */
[----:B------:R-:W-:Y:S02]  /*14e0*/  HADD2.F32 R207, -RZ, R121.H1_H1 ;  /* 0x30000079ffcf7230 */ /* 0x000fe40000004100 */
[----:B------:R-:W-:Y:S01]  /*14f0*/  FMUL.FTZ R159, R122, R119 ;  /* 0x000000777a9f7220 */ /* 0x000fe20000410000 */
[----:B------:R-:W-:Y:S02]  /*1500*/  HADD2.F32 R121, -RZ, R49.H0_H0 ;  /* 0x20000031ff797230 */ /* 0x000fe40000004100 */
[----:B------:R-:W-:Y:S01]  /*1510*/  FMUL.FTZ R122, R152, R102 ;  /* 0x00000066987a7220 */ /* 0x000fe20000410000 */
[----:B------:R-:W-:Y:S01]  /*1520*/  FADD.FTZ R233, R233, R199 ;  /* 0x000000c7e9e97221 */ /* 0x000fe20000010000 */
[----:B------:R-:W-:Y:S01]  /*1530*/  FFMA.FTZ R232, R123, R199, R232 ;  /* 0x000000c77be87223 */ /* 0x000fe200000100e8 */
[----:B------:R-:W-:Y:S02]  /*1540*/  HADD2.F32 R205, -RZ, R120.H1_H1 ;  /* 0x30000078ffcd7230 */ /* 0x000fe40000004100 */
[----:B------:R-:W-:Y:S01]  /*1550*/  FMUL.FTZ R161, R121, R204 ;  /* 0x000000cc79a17220 */ /* 0x000fe20000410000 */
[----:B------:R-:W-:-:S02]  /*1560*/  HADD2.F32 R216, -RZ, R127.H0_H0 ;  /* 0x2000007fffd87230 */ /* 0x000fc40000004100 */
[----:B------:R-:W-:Y:S01]  /*1570*/  FMUL.FTZ R121, R152, R101 ;  /* 0x0000006598797220 */ /* 0x000fe20000410000 */
[----:B------:R-:W-:Y:S02]  /*1580*/  HADD2.F32 R250, -RZ, R127.H1_H1 ;  /* 0x3000007ffffa7230 */ /* 0x000fe40000004100 */
[----:B------:R-:W-:Y:S01]  /*1590*/  FADD.FTZ R233, R233, R198 ;  /* 0x000000c6e9e97221 */ /* 0x000fe20000010000 */
[----:B------:R-:W-:Y:S02]  /*15a0*/  HADD2.F32 R120, -RZ, R49.H1_H1 ;  /* 0x30000031ff787230 */ /* 0x000fe40000004100 */
[----:B------:R-:W-:Y:S01]  /*15b0*/  FFMA.FTZ R232, R122, R198, R232 ;  /* 0x000000c67ae87223 */ /* 0x000fe200000100e8 */
[----:B------:R-:W-:Y:S02]  /*15c0*/  HADD2.F32 R192, -RZ, R115.H1_H1 ;  /* 0x30000073ffc07230 */ /* 0x000fe40000004100 */
[----:B------:R-:W-:Y:S01]  /*15d0*/  FADD.FTZ R233, R233, R197 ;  /* 0x000000c5e9e97221 */ /* 0x000fe20000010000 */
[----:B------:R-:W-:-:S02]  /*15e0*/  HADD2.F32 R127, -RZ, R59.H1_H1 ;  /* 0x3000003bff7f7230 */ /* 0x000fc40000004100 */
[----:B------:R-:W-:Y:S01]  /*15f0*/  FMUL.FTZ R162, R120, R207 ;  /* 0x000000cf78a27220 */ /* 0x000fe20000410000 */
[C---:B------:R-:W-:Y:S01]  /*1600*/  FMUL.FTZ R120, R152.reuse, R100 ;  /* 0x0000006498787220 */ /* 0x040fe20000410000 */
[----:B------:R-:W-:Y:S01]  /*1610*/  FFMA.FTZ R232, R121, R197, R232 ;  /* 0x000000c579e87223 */ /* 0x000fe200000100e8 */
[C---:B------:R-:W-:Y:S01]  /*1620*/  FMUL.FTZ R183, R152.reuse, R183 ;  /* 0x000000b798b77220 */ /* 0x040fe20000410000 */
[----:B------:R-:W-:Y:S01]  /*1630*/  FMUL.FTZ R127, R127, R192 ;  /* 0x000000c07f7f7220 */ /* 0x000fe20000410000 */
[----:B------:R-:W-:Y:S02]  /*1640*/  HADD2.F32 R177, -RZ, R53.H0_H0 ;  /* 0x20000035ffb17230 */ /* 0x000fe40000004100 */
[C---:B------:R-:W-:Y:S01]  /*1650*/  FMUL.FTZ R184, R152.reuse, R184 ;  /* 0x000000b898b87220 */ /* 0x040fe20000410000 */
[----:B------:R-:W-:Y:S01]  /*1660*/  FMUL.FTZ R185, R152, R185 ;  /* 0x000000b998b97220 */ /* 0x000fe20000410000 */
[----:B------:R-:W-:Y:S01]  /*1670*/  FADD.FTZ R233, R233, R127 ;  /* 0x0000007fe9e97221 */ /* 0x000fe20000010000 */
        /* <DEDUP_REMOVED lines=8> */
[----:B------:R-:W-:Y:S01]  /*1700*/  FFMA.FTZ R232, R184, R176, R232 ;  /* 0x000000b0b8e87223 */ /* 0x000fe200000100e8 */
        /* <DEDUP_REMOVED lines=9> */
[----:B------:R-:W-:-:S02]  /*17a0*/  HADD2.F32 R163, -RZ, R50.H0_H0 ;  /* 0x20000032ffa37230 */ /* 0x000fc40000004100 */
[----:B------:R-:W-:Y:S01]  /*17b0*/  FADD.FTZ R233, R233, R179 ;  /* 0x000000b3e9e97221 */ /* 0x000fe20000010000 */
[----:B------:R-:W-:Y:S01]  /*17c0*/  FFMA.FTZ R232, R187, R179, R232 ;  /* 0x000000b3bbe87223 */ /* 0x000fe200000100e8 */
[----:B------:R-:W-:Y:S01]  /*17d0*/  FMUL.FTZ R170, R152, R170 ;  /* 0x000000aa98aa7220 */ /* 0x000fe20000410000 */
[----:B------:R-:W-:Y:S02]  /*17e0*/  HADD2.F32 R165, -RZ, R51.H0_H0 ;  /* 0x20000033ffa57230 */ /* 0x000fe40000004100 */
        /* <DEDUP_REMOVED lines=14> */
[----:B------:R-:W-:-:S02]  /*18d0*/  HADD2.F32 R115, -RZ, R44.H1_H1 ;  /* 0x3000002cff737230 */ /* 0x000fc40000004100 */
[----:B------:R-:W-:Y:S01]  /*18e0*/  FMUL.FTZ R100, R222, R210 ;  /* 0x000000d2de647220 */ /* 0x000fe20000410000 */
[----:B------:R-:W-:Y:S01]  /*18f0*/  FADD.FTZ R233, R233, R160 ;  /* 0x000000a0e9e97221 */ /* 0x000fe20000010000 */
[----:B------:R-:W-:Y:S01]  /*1900*/  FFMA.FTZ R232, R168, R160, R232 ;  /* 0x000000a0a8e87223 */ /* 0x000fe200000100e8 */
[C---:B------:R-:W-:Y:S01]  /*1910*/  FMUL.FTZ R108, R152.reuse, R108 ;  /* 0x0000006c986c7220 */ /* 0x040fe20000410000 */
[--C-:B------:R-:W-:Y:S02]  /*1920*/  HADD2.F32 R114, -RZ, R45.reuse.H0_H0 ;  /* 0x2000002dff727230 */ /* 0x100fe40000004100 */
        /* <DEDUP_REMOVED lines=10> */
[----:B------:R-:W-:Y:S01]  /*19d0*/  FMUL.FTZ R110, R152, R110 ;  /* 0x0000006e986e7220 */ /* 0x000fe20000410000 */
[--C-:B------:R-:W-:Y:S02]  /*19e0*/  HADD2.F32 R112, -RZ, R46.reuse.H0_H0 ;  /* 0x2000002eff707230 */ /* 0x100fe40000004100 */
[----:B------:R-:W-:Y:S01]  /*19f0*/  FADD.FTZ R233, R233, R164 ;  /* 0x000000a4e9e97221 */ /* 0x000fe20000010000 */
[----:B------:R-:W-:Y:S01]  /*1a00*/  FFMA.FTZ R232, R172, R164, R232 ;  /* 0x000000a4ace87223 */ /* 0x000fe200000100e8 */
[----:B------:R-:W-:Y:S01]  /*1a10*/  FMUL.FTZ R103, R113, R215 ;  /* 0x000000d771677220 */ /* 0x000fe20000410000 */
[----:B------:R-:W-:Y:S02]  /*1a20*/  HADD2.F32 R105, -RZ, R46.H1_H1 ;  /* 0x3000002eff697230 */ /* 0x000fe40000004100 */
        /* <DEDUP_REMOVED lines=60> */
.L_x_2051:
        /* <DEDUP_REMOVED lines=34> */
[----:B------:R-:W-:Y:S02]  /*2010*/  HADD2.F32 R176, -RZ, R52.H1_H1 ;  /* 0x30000034ffb07230 */ /* 0x000fe40000004100 */
[----:B------:R-:W-:Y:S02]  /*2020*/  HADD2.F32 R180, -RZ, R54.H1_H1 ;  /* 0x30000036ffb47230 */ /* 0x000fe40000004100 */
[----:B------:R-:W-:-:S02]  /*2030*/  HADD2.F32 R160, -RZ, R48.H1_H1 ;  /* 0x30000030ffa07230 */ /* 0x000fc40000004100 */
[----:B------:R-:W-:Y:S02]  /*2040*/  HADD2.F32 R162, -RZ, R49.H1_H1 ;  /* 0x30000031ffa27230 */ /* 0x000fe40000004100 */
[----:B------:R-:W-:Y:S02]  /*2050*/  HADD2.F32 R164, -RZ, R50.H1_H1 ;  /* 0x30000032ffa47230 */ /* 0x000fe40000004100 */
[----:B------:R-:W-:Y:S02]  /*2060*/  HADD2.F32 R166, -RZ, R51.H1_H1 ;  /* 0x30000033ffa67230 */ /* 0x000fe40000004100 */
[----:B---3--:R-:W-:Y:S02]  /*2070*/  HADD2.F32 R157, -RZ, R96.H0_H0 ;  /* 0x20000060ff9d7230 */ /* 0x008fe40000004100 */
[----:B----4-:R-:W-:Y:S02]  /*2080*/  HADD2.F32 R171, -RZ, R101.H1_H1 ;  /* 0x30000065ffab7230 */ /* 0x010fe40000004100 */
[----:B------:R-:W-:-:S02]  /*2090*/  HADD2.F32 R159, -RZ, R97.H0_H0 ;  /* 0x20000061ff9f7230 */ /* 0x000fc40000004100 */
[----:B------:R-:W-:Y:S02]  /*20a0*/  HADD2.F32 R191, -RZ, R105.H1_H1 ;  /* 0x30000069ffbf7230 */ /* 0x000fe40000004100 */
[----:B------:R-:W-:Y:S02]  /*20b0*/  HADD2.F32 R193, -RZ, R106.H0_H0 ;  /* 0x2000006affc17230 */ /* 0x000fe40000004100 */
[----:B------:R-:W-:Y:S02]  /*20c0*/  HADD2.F32 R203, -RZ, R109.H0_H0 ;  /* 0x2000006dffcb7230 */ /* 0x000fe40000004100 */
[----:B------:R-:W-:Y:S02]  /*20d0*/  HADD2.F32 R179, -RZ, R104.H1_H1 ;  /* 0x30000068ffb37230 */ /* 0x000fe40000004100 */
[----:B------:R-:W-:Y:S01]  /*20e0*/  FADD.FTZ R186, -R218, R171 ;  /* 0x000000abdaba7221 */ /* 0x000fe20000010100 */
[----:B------:R-:W-:Y:S02]  /*20f0*/  HADD2.F32 R97, -RZ, R97.H1_H1 ;  /* 0x30000061ff617230 */ /* 0x000fe40000004100 */
[----:B------:R-:W-:-:S02]  /*2100*/  HADD2.F32 R221, -RZ, R110.H0_H0 ;  /* 0x2000006effdd7230 */ /* 0x000fc40000004100 */
[----:B------:R-:W-:Y:S02]  /*2110*/  HADD2.F32 R207, -RZ, R110.H1_H1 ;  /* 0x3000006effcf7230 */ /* 0x000fe40000004100 */
[C---:B------:R-:W-:Y:S01]  /*2120*/  FADD.FTZ R110, -R218.reuse, R203 ;  /* 0x000000cbda6e7221 */ /* 0x040fe20000010100 */
[----:B------:R-:W-:Y:S02]  /*2130*/  HADD2.F32 R163, -RZ, R96.H1_H1 ;  /* 0x30000060ffa37230 */ /* 0x000fe40000004100 */
[C---:B------:R-:W-:Y:S01]  /*2140*/  FADD.FTZ R170, -R218.reuse, R191 ;  /* 0x000000bfdaaa7221 */ /* 0x040fe20000010100 */
[----:B------:R-:W-:Y:S02]  /*2150*/  HADD2.F32 R175, -RZ, R103.H1_H1 ;  /* 0x30000067ffaf7230 */ /* 0x000fe40000004100 */
[C---:B------:R-:W-:Y:S01]  /*2160*/  FADD.FTZ R171, -R218.reuse, R193 ;  /* 0x000000c1daab7221 */ /* 0x040fe20000010100 */
[----:B------:R-:W-:Y:S02]  /*2170*/  HADD2.F32 R96, -RZ, R112.H0_H0 ;  /* 0x20000070ff607230 */ /* 0x000fe40000004100 */
[----:B------:R-:W-:Y:S01]  /*2180*/  FADD.FTZ R0, -R218, R157 ;  /* 0x0000009dda007221 */ /* 0x000fe20000010100 */
[----:B------:R-:W-:-:S02]  /*2190*/  HADD2.F32 R203, -RZ, R56.H0_H0 ;  /* 0x20000038ffcb7230 */ /* 0x000fc40000004100 */
[----:B------:R-:W-:Y:S01]  /*21a0*/  FADD.FTZ R168, -R218, R179 ;  /* 0x000000b3daa87221 */ /* 0x000fe20000010100 */
[--C-:B------:R-:W-:Y:S02]  /*21b0*/  HADD2.F32 R161, -RZ, R98.reuse.H0_H0 ;  /* 0x20000062ffa17230 */ /* 0x100fe40000004100 */
[----:B------:R-:W-:Y:S02]  /*21c0*/  HADD2.F32 R165, -RZ, R98.H1_H1 ;  /* 0x30000062ffa57230 */ /* 0x000fe40000004100 */
[--C-:B------:R-:W-:Y:S02]  /*21d0*/  HADD2.F32 R191, -RZ, R116.reuse.H0_H0 ;  /* 0x20000074ffbf7230 */ /* 0x100fe40000004100 */
[----:B------:R-:W-:Y:S02]  /*21e0*/  HADD2.F32 R193, -RZ, R116.H1_H1 ;  /* 0x30000074ffc17230 */ /* 0x000fe40000004100 */
[----:B------:R-:W-:Y:S02]  /*21f0*/  HADD2.F32 R167, -RZ, R99.H0_H0 ;  /* 0x20000063ffa77230 */ /* 0x000fe40000004100 */
[----:B------:R-:W-:-:S02]  /*2200*/  HADD2.F32 R177, -RZ, R104.H0_H0 ;  /* 0x20000068ffb17230 */ /* 0x000fc40000004100 */
[----:B------:R-:W-:Y:S01]  /*2210*/  FADD.FTZ R104, -R218, R97 ;  /* 0x00000061da687221 */ /* 0x000fe20000010100 */
[----:B------:R-:W-:Y:S02]  /*2220*/  HADD2.F32 R98, -RZ, R112.H1_H1 ;  /* 0x30000070ff627230 */ /* 0x000fe40000004100 */
[--C-:B------:R-:W-:Y:S02]  /*2230*/  HADD2.F32 R116, -RZ, R117.reuse.H0_H0 ;  /* 0x20000075ff747230 */ /* 0x100fe40000004100 */
[----:B------:R-:W-:Y:S02]  /*2240*/  HADD2.F32 R194, -RZ, R117.H1_H1 ;  /* 0x30000075ffc27230 */ /* 0x000fe40000004100 */
[--C-:B------:R-:W-:Y:S02]  /*2250*/  HADD2.F32 R214, -RZ, R126.reuse.H0_H0 ;  /* 0x2000007effd67230 */ /* 0x100fe40000004100 */
[----:B------:R-:W-:Y:S02]  /*2260*/  HADD2.F32 R217, -RZ, R126.H1_H1 ;  /* 0x3000007effd97230 */ /* 0x000fe40000004100 */
[----:B------:R-:W-:-:S02]  /*2270*/  HADD2.F32 R179, -RZ, R56.H1_H1 ;  /* 0x30000038ffb37230 */ /* 0x000fc40000004100 */
[C---:B------:R-:W-:Y:S01]  /*2280*/  FADD.FTZ R190, -R218.reuse, R175 ;  /* 0x000000afdabe7221 */ /* 0x040fe20000010100 */
[----:B------:R-:W-:Y:S02]  /*2290*/  HADD2.F32 R99, -RZ, R99.H1_H1 ;  /* 0x30000063ff637230 */ /* 0x000fe40000004100 */
[----:B------:R-:W-:Y:S02]  /*22a0*/  HADD2.F32 R195, -RZ, R106.H1_H1 ;  /* 0x3000006affc37230 */ /* 0x000fe40000004100 */
[----:B------:R-:W-:Y:S02]  /*22b0*/  HADD2.F32 R201, -RZ, R108.H1_H1 ;  /* 0x3000006cffc97230 */ /* 0x000fe40000004100 */
[----:B------:R-:W-:Y:S02]  /*22c0*/  HADD2.F32 R117, -RZ, R118.H0_H0 ;  /* 0x20000076ff757230 */ /* 0x000fe40000004100 */
[----:B------:R-:W-:Y:S02]  /*22d0*/  HADD2.F32 R126, -RZ, R54.H0_H0 ;  /* 0x20000036ff7e7230 */ /* 0x000fe40000004100 */
[----:B------:R-:W-:Y:S01]  /*22e0*/  FADD.FTZ R163, -R218, R163 ;  /* 0x000000a3daa37221 */ /* 0x000fe20000010100 */
[----:B------:R-:W-:-:S02]  /*22f0*/  HADD2.F32 R97, -RZ, R113.H0_H0 ;  /* 0x20000071ff617230 */ /* 0x000fc40000004100 */
[----:B------:R-:W-:Y:S01]  /*2300*/  FMUL.FTZ R203, R203, R96 ;  /* 0x00000060cbcb7220 */ /* 0x000fe20000410000 */
[----:B------:R-:W-:Y:S02]  /*2310*/  HADD2.F32 R156, -RZ, R113.H1_H1 ;  /* 0x30000071ff9c7230 */ /* 0x000fe40000004100 */
[----:B-----5:R-:W-:Y:S01]  /*2320*/  FMUL.FTZ R0, R152, R0 ;  /* 0x0000000098007220 */ /* 0x020fe20000410000 */
[----:B------:R-:W-:Y:S02]  /*2330*/  HADD2.F32 R175, -RZ, R57.H1_H1 ;  /* 0x30000039ffaf7230 */ /* 0x000fe40000004100 */
[----:B------:R-:W-:Y:S01]  /*2340*/  FMUL.FTZ R202, R179, R98 ;  /* 0x00000062b3ca7220 */ /* 0x000fe20000410000 */
[--C-:B------:R-:W-:Y:S02]  /*2350*/  HADD2.F32 R212, -RZ, R125.reuse.H0_H0 ;  /* 0x2000007dffd47230 */ /* 0x100fe40000004100 */
[----:B------:R-:W-:Y:S02]  /*2360*/  HADD2.F32 R215, -RZ, R125.H1_H1 ;  /* 0x3000007dffd77230 */ /* 0x000fe40000004100 */
[----:B------:R-:W-:Y:S01]  /*2370*/  FADD.FTZ R172, -R218, R195 ;  /* 0x000000c3daac7221 */ /* 0x000fe20000010100 */
[----:B------:R-:W-:-:S02]  /*2380*/  HADD2.F32 R187, -RZ, R102.H0_H0 ;  /* 0x20000066ffbb7230 */ /* 0x000fc40000004100 */
[----:B------:R-:W-:Y:S01]  /*2390*/  FMUL.FTZ R179, R126, R117 ;  /* 0x000000757eb37220 */ /* 0x000fe20000410000 */
[----:B------:R-:W-:Y:S02]  /*23a0*/  HADD2.F32 R173, -RZ, R102.H1_H1 ;  /* 0x30000066ffad7230 */ /* 0x000fe40000004100 */
[C---:B------:R-:W-:Y:S01]  /*23b0*/  FADD.FTZ R102, -R218.reuse, R99 ;  /* 0x00000063da667221 */ /* 0x040fe20000010100 */
[----:B------:R-:W-:Y:S02]  /*23c0*/  HADD2.F32 R205, -RZ, R109.H1_H1 ;  /* 0x3000006dffcd7230 */ /* 0x000fe40000004100 */
[----:B------:R-:W-:Y:S01]  /*23d0*/  FADD.FTZ R109, -R218, R201 ;  /* 0x000000c9da6d7221 */ /* 0x000fe20000010100 */
[----:B------:R-:W-:Y:S02]  /*23e0*/  HADD2.F32 R125, -RZ, R53.H1_H1 ;  /* 0x30000035ff7d7230 */ /* 0x000fe40000004100 */
[----:B------:R-:W-:Y:S01]  /*23f0*/  FMUL.FTZ R201, R200, R97 ;  /* 0x00000061c8c97220 */ /* 0x000fe20000410000 */
[----:B------:R-:W-:-:S02]  /*2400*/  HADD2.F32 R181, -RZ, R105.H0_H0 ;  /* 0x20000069ffb57230 */ /* 0x000fc40000004100 */
[----:B------:R-:W-:Y:S01]  /*2410*/  FADD.FTZ R105, -R218, R159 ;  /* 0x0000009fda697221 */ /* 0x000fe20000010100 */
[----:B------:R-:W-:Y:S02]  /*2420*/  HADD2.F32 R199, -RZ, R108.H0_H0 ;  /* 0x2000006cffc77230 */ /* 0x000fe40000004100 */
[----:B------:R-:W-:Y:S01]  /*2430*/  FMUL.FTZ R126, R152, R163 ;  /* 0x000000a3987e7220 */ /* 0x000fe20000410000 */
[----:B------:R-:W-:Y:S02]  /*2440*/  HADD2.F32 R99, -RZ, R114.H0_H0 ;  /* 0x20000072ff637230 */ /* 0x000fe40000004100 */
[----:B------:R-:W-:Y:S01]  /*2450*/  FADD.FTZ R233, RZ, R203 ;  /* 0x000000cbffe97221 */ /* 0x000fe20000010000 */
[----:B------:R-:W-:Y:S02]  /*2460*/  HADD2.F32 R195, -RZ, R118.H1_H1 ;  /* 0x30000076ffc37230 */ /* 0x000fe40000004100 */
[----:B------:R-:W-:Y:S01]  /*2470*/  FFMA.FTZ R232, R0, R203, RZ ;  /* 0x000000cb00e87223 */ /* 0x000fe200000100ff */
[----:B------:R-:W-:-:S02]  /*2480*/  HADD2.F32 R169, -RZ, R100.H1_H1 ;  /* 0x30000064ffa97230 */ /* 0x000fc40000004100 */
[----:B------:R-:W-:Y:S01]  /*2490*/  FMUL.FTZ R200, R175, R156 ;  /* 0x0000009cafc87220 */ /* 0x000fe20000410000 */
[----:B------:R-:W-:Y:S02]  /*24a0*/  HADD2.F32 R197, -RZ, R107.H0_H0 ;  /* 0x2000006bffc57230 */ /* 0x000fe40000004100 */
[----:B------:R-:W-:Y:S01]  /*24b0*/  FMUL.FTZ R175, R178, R191 ;  /* 0x000000bfb2af7220 */ /* 0x000fe20000410000 */
[----:B------:R-:W-:Y:S02]  /*24c0*/  HADD2.F32 R158, -RZ, R114.H1_H1 ;  /* 0x30000072ff9e7230 */ /* 0x000fe40000004100 */
[--C-:B------:R-:W-:Y:S02]  /*24d0*/  HADD2.F32 R118, -RZ, R119.reuse.H0_H0 ;  /* 0x20000077ff767230 */ /* 0x100fe40000004100 */
[----:B------:R-:W-:Y:S02]  /*24e0*/  HADD2.F32 R196, -RZ, R119.H1_H1 ;  /* 0x30000077ffc47230 */ /* 0x000fe40000004100 */
[----:B------:R-:W-:-:S02]  /*24f0*/  HADD2.F32 R210, -RZ, R124.H0_H0 ;  /* 0x2000007cffd27230 */ /* 0x000fc40000004100 */
[----:B------:R-:W-:Y:S02]  /*2500*/  HADD2.F32 R213, -RZ, R124.H1_H1 ;  /* 0x3000007cffd57230 */ /* 0x000fe40000004100 */
[----:B------:R-:W-:Y:S02]  /*2510*/  HADD2.F32 R159, -RZ, R58.H1_H1 ;  /* 0x3000003aff9f7230 */ /* 0x000fe40000004100 */
[----:B------:R-:W-:Y:S01]  /*2520*/  FMUL.FTZ R178, R125, R194 ;  /* 0x000000c27db27220 */ /* 0x000fe20000410000 */
[----:B------:R-:W-:Y:S02]  /*2530*/  HADD2.F32 R183, -RZ, R100.H0_H0 ;  /* 0x20000064ffb77230 */ /* 0x000fe40000004100 */
[----:B------:R-:W-:Y:S02]  /*2540*/  HADD2.F32 R185, -RZ, R101.H0_H0 ;  /* 0x20000065ffb97230 */ /* 0x000fe40000004100 */
[----:B------:R-:W-:Y:S02]  /*2550*/  HADD2.F32 R189, -RZ, R103.H0_H0 ;  /* 0x20000067ffbd7230 */ /* 0x000fe40000004100 */
[----:B------:R-:W-:-:S02]  /*2560*/  HADD2.F32 R107, -RZ, R107.H1_H1 ;  /* 0x3000006bff6b7230 */ /* 0x000fc40000004100 */
[--C-:B------:R-:W-:Y:S02]  /*2570*/  HADD2.F32 R219, -RZ, R111.reuse.H0_H0 ;  /* 0x2000006fffdb7230 */ /* 0x100fe40000004100 */
[----:B------:R-:W-:Y:S02]  /*2580*/  HADD2.F32 R119, -RZ, R120.H0_H0 ;  /* 0x20000078ff777230 */ /* 0x000fe40000004100 */
[----:B------:R-:W-:Y:S02]  /*2590*/  HADD2.F32 R124, -RZ, R48.H0_H0 ;  /* 0x20000030ff7c7230 */ /* 0x000fe40000004100 */
[----:B------:R-:W-:Y:S01]  /*25a0*/  FADD.FTZ R108, -R218, R199 ;  /* 0x000000c7da6c7221 */ /* 0x000fe20000010100 */
[----:B------:R-:W-:Y:S02]  /*25b0*/  HADD2.F32 R209, -RZ, R111.H1_H1 ;  /* 0x3000006fffd17230 */ /* 0x000fe40000004100 */
[----:B------:R-:W-:Y:S01]  /*25c0*/  FMUL.FTZ R125, R152, R105 ;  /* 0x00000069987d7220 */ /* 0x000fe20000410000 */
[----:B------:R-:W-:Y:S01]  /*25d0*/  FADD.FTZ R233, R233, R202 ;  /* 0x000000cae9e97221 */ /* 0x000fe20000010000 */
[----:B------:R-:W-:Y:S01]  /*25e0*/  FFMA.FTZ R232, R126, R202, R232 ;  /* 0x000000ca7ee87223 */ /* 0x000fe200000100e8 */
[----:B------:R-:W-:-:S02]  /*25f0*/  HADD2.F32 R157, -RZ, R115.H0_H0 ;  /* 0x20000073ff9d7230 */ /* 0x000fc40000004100 */
[----:B------:R-:W-:Y:S01]  /*2600*/  FMUL.FTZ R199, R198, R99 ;  /* 0x00000063c6c77220 */ /* 0x000fe20000410000 */
[--C-:B------:R-:W-:Y:S02]  /*2610*/  HADD2.F32 R208, -RZ, R123.reuse.H0_H0 ;  /* 0x2000007bffd07230 */ /* 0x100fe40000004100 */
[C---:B------:R-:W-:Y:S01]  /*2620*/  FADD.FTZ R101, -R218.reuse, R167 ;  /* 0x000000a7da657221 */ /* 0x040fe20000010100 */
[----:B------:R-:W-:Y:S02]  /*2630*/  HADD2.F32 R211, -RZ, R123.H1_H1 ;  /* 0x3000007bffd37230 */ /* 0x000fe40000004100 */
[C---:B------:R-:W-:Y:S01]  /*2640*/  FADD.FTZ R184, -R218.reuse, R169 ;  /* 0x000000a9dab87221 */ /* 0x040fe20000010100 */
[C---:B------:R-:W-:Y:S01]  /*2650*/  FADD.FTZ R188, -R218.reuse, R173 ;  /* 0x000000addabc7221 */ /* 0x040fe20000010100 */
[----:B------:R-:W-:Y:S02]  /*2660*/  HADD2.F32 R123, -RZ, R55.H1_H1 ;  /* 0x30000037ff7b7230 */ /* 0x000fe40000004100 */
[----:B------:R-:W-:Y:S01]  /*2670*/  FMUL.FTZ R198, R159, R158 ;  /* 0x0000009e9fc67220 */ /* 0x000fe20000410000 */
        /* <DEDUP_REMOVED lines=27> */
[--C-:B------:R-:W-:Y:S02]  /*2830*/  HADD2.F32 R204, -RZ, R121.reuse.H0_H0 ;  /* 0x20000079ffcc7230 */ /* 0x100fe40000004100 */
[----:B------:R-:W-:-:S02]  /*2840*/  HADD2.F32 R207, -RZ, R121.H1_H1 ;  /* 0x30000079ffcf7230 */ /* 0x000fc40000004100 */
[----:B------:R-:W-:Y:S01]  /*2850*/  FMUL.FTZ R163, R122, R206 ;  /* 0x000000ce7aa37220 */ /* 0x000fe20000410000 */
[----:B------:R-:W-:Y:S02]  /*2860*/  HADD2.F32 R121, -RZ, R44.H0_H0 ;  /* 0x2000002cff797230 */ /* 0x000fe40000004100 */
[----:B------:R-:W-:Y:S01]  /*2870*/  FMUL.FTZ R122, R152, R100 ;  /* 0x00000064987a7220 */ /* 0x000fe20000410000 */
[----:B------:R-:W-:Y:S01]  /*2880*/  FADD.FTZ R233, R233, R199 ;  /* 0x000000c7e9e97221 */ /* 0x000fe20000010000 */
[----:B------:R-:W-:Y:S01]  /*2890*/  FFMA.FTZ R232, R123, R199, R232 ;  /* 0x000000c77be87223 */ /* 0x000fe200000100e8 */
[----:B------:R-:W-:Y:S02]  /*28a0*/  HADD2.F32 R205, -RZ, R120.H1_H1 ;  /* 0x30000078ffcd7230 */ /* 0x000fe40000004100 */
[----:B------:R-:W-:Y:S01]  /*28b0*/  FMUL.FTZ R100, R121, R210 ;  /* 0x000000d279647220 */ /* 0x000fe20000410000 */
[--C-:B------:R-:W-:Y:S02]  /*28c0*/  HADD2.F32 R216, -RZ, R127.reuse.H0_H0 ;  /* 0x2000007fffd87230 */ /* 0x100fe40000004100 */
[----:B------:R-:W-:-:S02]  /*28d0*/  HADD2.F32 R250, -RZ, R127.H1_H1 ;  /* 0x3000007ffffa7230 */ /* 0x000fc40000004100 */
[----:B------:R-:W-:Y:S02]  /*28e0*/  HADD2.F32 R120, -RZ, R44.H1_H1 ;  /* 0x3000002cff787230 */ /* 0x000fe40000004100 */
[----:B------:R-:W-:Y:S01]  /*28f0*/  FMUL.FTZ R121, R152, R101 ;  /* 0x0000006598797220 */ /* 0x000fe20000410000 */
[----:B------:R-:W-:Y:S02]  /*2900*/  HADD2.F32 R192, -RZ, R115.H1_H1 ;  /* 0x30000073ffc07230 */ /* 0x000fe40000004100 */
[----:B------:R-:W-:Y:S01]  /*2910*/  FADD.FTZ R233, R233, R198 ;  /* 0x000000c6e9e97221 */ /* 0x000fe20000010000 */
[----:B------:R-:W-:Y:S02]  /*2920*/  HADD2.F32 R127, -RZ, R59.H1_H1 ;  /* 0x3000003bff7f7230 */ /* 0x000fe40000004100 */
[----:B------:R-:W-:Y:S01]  /*2930*/  FFMA.FTZ R232, R122, R198, R232 ;  /* 0x000000c67ae87223 */ /* 0x000fe200000100e8 */
[----:B------:R-:W-:Y:S01]  /*2940*/  FMUL.FTZ R101, R120, R213 ;  /* 0x000000d578657220 */ /* 0x000fe20000410000 */
[C---:B------:R-:W-:Y:S01]  /*2950*/  FMUL.FTZ R120, R152.reuse, R102 ;  /* 0x0000006698787220 */ /* 0x040fe20000410000 */
[----:B------:R-:W-:Y:S01]  /*2960*/  FADD.FTZ R233, R233, R197 ;  /* 0x000000c5e9e97221 */ /* 0x000fe20000010000 */
[----:B------:R-:W-:Y:S01]  /*2970*/  FMUL.FTZ R127, R127, R192 ;  /* 0x000000c07f7f7220 */ /* 0x000fe20000410000 */
[----:B------:R-:W-:Y:S01]  /*2980*/  FFMA.FTZ R232, R121, R197, R232 ;  /* 0x000000c579e87223 */ /* 0x000fe200000100e8 */
[----:B------:R-:W-:-:S02]  /*2990*/  FMUL.FTZ R183, R152, R183 ;  /* 0x000000b798b77220 */ /* 0x000fc40000410000 */
[----:B------:R-:W-:Y:S01]  /*29a0*/  FADD.FTZ R233, R233, R127 ;  /* 0x0000007fe9e97221 */ /* 0x000fe20000010000 */
[----:B------:R-:W-:Y:S01]  /*29b0*/  FFMA.FTZ R232, R120, R127, R232 ;  /* 0x0000007f78e87223 */ /* 0x000fe200000100e8 */
[----:B------:R-:W-:Y:S02]  /*29c0*/  HADD2.F32 R177, -RZ, R53.H0_H0 ;  /* 0x20000035ffb17230 */ /* 0x000fe40000004100 */
[----:B------:R-:W-:Y:S01]  /*29d0*/  FMUL.FTZ R176, R176, R193 ;  /* 0x000000c1b0b07220 */ /* 0x000fe20000410000 */
[C---:B------:R-:W-:Y:S01]  /*29e0*/  FMUL.FTZ R184, R152.reuse, R184 ;  /* 0x000000b898b87220 */ /* 0x040fe20000410000 */
[----:B------:R-:W-:Y:S01]  /*29f0*/  FADD.FTZ R233, R233, R175 ;  /* 0x000000afe9e97221 */ /* 0x000fe20000010000 */
[----:B------:R-:W-:Y:S01]  /*2a00*/  FFMA.FTZ R232, R183, R175, R232 ;  /* 0x000000afb7e87223 */ /* 0x000fe200000100e8 */
[----:B------:R-:W-:Y:S01]  /*2a10*/  FMUL.FTZ R177, R177, R116 ;  /* 0x00000074b1b17220 */ /* 0x000fe20000410000 */
[----:B------:R-:W-:Y:S01]  /*2a20*/  FMUL.FTZ R185, R152, R185 ;  /* 0x000000b998b97220 */ /* 0x000fe20000410000 */
[----:B------:R-:W-:Y:S01]  /*2a30*/  FADD.FTZ R233, R233, R176 ;  /* 0x000000b0e9e97221 */ /* 0x000fe20000010000 */
[----:B------:R-:W-:Y:S01]  /*2a40*/  FFMA.FTZ R232, R184, R176, R232 ;  /* 0x000000b0b8e87223 */ /* 0x000fe200000100e8 */
[----:B------:R-:W-:-:S02]  /*2a50*/  FMUL.FTZ R186, R152, R186 ;  /* 0x000000ba98ba7220 */ /* 0x000fc40000410000 */
[----:B------:R-:W-:Y:S01]  /*2a60*/  FADD.FTZ R233, R233, R177 ;  /* 0x000000b1e9e97221 */ /* 0x000fe20000010000 */
[----:B------:R-:W-:Y:S01]  /*2a70*/  FFMA.FTZ R232, R185, R177, R232 ;  /* 0x000000b1b9e87223 */ /* 0x000fe200000100e8 */
[----:B------:R-:W-:Y:S02]  /*2a80*/  FMUL.FTZ R187, R152, R187 ;  /* 0x000000bb98bb7220 */ /* 0x000fe40000410000 */
        /* <DEDUP_REMOVED lines=26> */
[----:B------:R-:W-:Y:S01]  /*2c30*/  FMUL.FTZ R162, R162, R207 ;  /* 0x000000cfa2a27220 */ /* 0x000fe20000410000 */
[C---:B------:R-:W-:Y:S01]  /*2c40*/  FMUL.FTZ R170, R152.reuse, R170 ;  /* 0x000000aa98aa7220 */ /* 0x040fe20000410000 */
[----:B------:R-:W-:Y:S01]  /*2c50*/  FADD.FTZ R233, R233, R161 ;  /* 0x000000a1e9e97221 */ /* 0x000fe20000010000 */
        /* <DEDUP_REMOVED lines=20> */
[--C-:B------:R-:W-:Y:S02]  /*2da0*/  HADD2.F32 R115, -RZ, R45.reuse.H0_H0 ;  /* 0x2000002dff737230 */ /* 0x100fe40000004100 */
        /* <DEDUP_REMOVED lines=8> */
[----:B------:R-:W-:-:S02]  /*2e30*/  HADD2.F32 R112, -RZ, R46.H1_H1 ;  /* 0x3000002eff707230 */ /* 0x000fc40000004100 */
[----:B------:R-:W-:Y:S01]  /*2e40*/  FMUL.FTZ R103, R114, R215 ;  /* 0x000000d772677220 */ /* 0x000fe20000410000 */
[----:B------:R-:W-:Y:S02]  /*2e50*/  HADD2.F32 R113, -RZ, R46.H0_H0 ;  /* 0x2000002eff717230 */ /* 0x000fe40000004100 */
[----:B------:R-:W-:Y:S01]  /*2e60*/  FMUL.FTZ R111, R152, R111 ;  /* 0x0000006f986f7220 */ /* 0x000fe20000410000 */
[----:B------:R-:W-:Y:S01]  /*2e70*/  FADD.FTZ R233, R233, R102 ;  /* 0x00000066e9e97221 */ /* 0x000fe20000010000 */
[----:B------:R-:W-:Y:S01]  /*2e80*/  FFMA.FTZ R232, R110, R102, R232 ;  /* 0x000000666ee87223 */ /* 0x000fe200000100e8 */
[----:B------:R-:W-:Y:S01]  /*2e90*/  FMUL.FTZ R105, R112, R217 ;  /* 0x000000d970697220 */ /* 0x000fe20000410000 */
        /* <DEDUP_REMOVED lines=51> */
.L_x_2052:
        /* <DEDUP_REMOVED lines=86> */
.L_x_2084:
        /* <DEDUP_REMOVED lines=9> */
[----:B------:R-:W-:-:S04]  /*37c0*/  ISETP.NE.U32.AND P1, PT, RZ, UR14, PT ;  /* 0x0000000eff007c0c */ /* 0x000fc8000bf25070 */
[----:B------:R-:W-:-:S13]  /*37d0*/  ISETP.NE.AND.EX P1, PT, RZ, UR15, PT, P1 ;  /* 0x0000000fff007c0c */ /* 0x000fda000bf25310 */
[----:B------:R-:W-:Y:S05]  /*37e0*/  @P1 BRA `(.L_x_2055) ;  /* 0x0000000400141947 */ /* 0x000fea0003800000 */
[C-C-:B------:R-:W-:Y:S01]  /*37f0*/  FFMA.FTZ R191, R116.reuse, R126, R117.reuse ;  /* 0x0000007e74bf7223 */ /* 0x140fe20000010075 */
[C-C-:B------:R-:W-:Y:S01]  /*3800*/  FFMA.FTZ R126, R116.reuse, R125, R117.reuse ;  /* 0x0000007d747e7223 */ /* 0x140fe20000010075 */
[C-C-:B------:R-:W-:Y:S01]  /*3810*/  FFMA.FTZ R0, R116.reuse, R0, R117.reuse ;  /* 0x0000000074007223 */ /* 0x140fe20000010075 */
[----:B------:R-:W-:Y:S01]  /*3820*/  FFMA.FTZ R120, R116, R120, R117 ;  /* 0x0000007874787223 */ /* 0x000fe20000010075 */
[----:B-----5:R-:W-:Y:S02]  /*3830*/  HADD2.F32 R157, -RZ, R99.H0_H0 ;  /* 0x20000063ff9d7230 */ /* 0x020fe40000004100 */
[----:B------:R-:W-:Y:S01]  /*3840*/  FADD.FTZ R201, -R126, R201 ;  /* 0x000000c97ec97221 */ /* 0x000fe20000010100 */
[----:B------:R-:W-:Y:S01]  /*3850*/  FFMA.FTZ R126, R116, R121, R117 ;  /* 0x00000079747e7223 */ /* 0x000fe20000010075 */
[----:B------:R-:W-:Y:S01]  /*3860*/  FADD.FTZ R203, -R0, R203 ;  /* 0x000000cb00cb7221 */ /* 0x000fe20000010100 */
[C-C-:B------:R-:W-:Y:S01]  /*3870*/  FFMA.FTZ R0, R116.reuse, R123, R117.reuse ;  /* 0x0000007b74007223 */ /* 0x140fe20000010075 */
[----:B------:R-:W-:Y:S01]  /*3880*/  FFMA.FTZ R121, R116, R124, R117 ;  /* 0x0000007c74797223 */ /* 0x000fe20000010075 */
[----:B------:R-:W-:Y:S01]  /*3890*/  FADD.FTZ R197, -R126, R197 ;  /* 0x000000c57ec57221 */ /* 0x000fe20000010100 */
[----:B------:R-:W-:Y:S01]  /*38a0*/  FADD.FTZ R127, -R120, R127 ;  /* 0x0000007f787f7221 */ /* 0x000fe20000010100 */
[----:B------:R-:W-:Y:S01]  /*38b0*/  FADD.FTZ R199, -R0, R199 ;  /* 0x000000c700c77221 */ /* 0x000fe20000010100 */
[----:B------:R-:W-:Y:S01]  /*38c0*/  FADD.FTZ R123, -R121, R200 ;  /* 0x000000c8797b7221 */ /* 0x000fe20000010100 */
[C---:B------:R-:W-:Y:S01]  /*38d0*/  FMUL.FTZ R0, R152.reuse, R197 ;  /* 0x000000c598007220 */ /* 0x040fe20000410000 */
[----:B------:R-:W-:Y:S01]  /*38e0*/  FMUL.FTZ R120, R152, R127 ;  /* 0x0000007f98787220 */ /* 0x000fe20000410000 */
[----:B------:R-:W-:Y:S01]  /*38f0*/  FFMA.FTZ R121, R116, R122, R117 ;  /* 0x0000007a74797223 */ /* 0x000fe20000010075 */
[----:B------:R-:W-:-:S02]  /*3900*/  HADD2.F32 R127, -RZ, R75.H0_H0 ;  /* 0x2000004bff7f7230 */ /* 0x000fc40000004100 */
[-C--:B------:R-:W-:Y:S01]  /*3910*/  FMUL.FTZ R124, R0, R151.reuse ;  /* 0x00000097007c7220 */ /* 0x080fe20000410000 */
[----:B------:R-:W-:Y:S02]  /*3920*/  HADD2.F32 R122, -RZ, R75.H1_H1 ;  /* 0x3000004bff7a7230 */ /* 0x000fe40000004100 */
[----:B------:R-:W-:Y:S01]  /*3930*/  FADD.FTZ R125, -R191, R202 ;  /* 0x000000cabf7d7221 */ /* 0x000fe20000010100 */
[----:B------:R-:W-:Y:S01]  /*3940*/  FMUL.FTZ R193, R120, R151 ;  /* 0x0000009778c17220 */ /* 0x000fe20000410000 */
[----:B------:R-:W-:Y:S01]  /*3950*/  FADD.FTZ R191, -R121, R198 ;  /* 0x000000c679bf7221 */ /* 0x000fe20000010100 */
[C---:B------:R-:W-:Y:S01]  /*3960*/  FMUL.FTZ R0, R124.reuse, R157 ;  /* 0x0000009d7c007220 */ /* 0x040fe20000410000 */
[----:B------:R-:W-:Y:S01]  /*3970*/  FMUL.FTZ R124, R124, R127 ;  /* 0x0000007f7c7c7220 */ /* 0x000fe20000410000 */
[----:B------:R-:W-:Y:S01]  /*3980*/  FMUL.FTZ R127, R193, R122 ;  /* 0x0000007ac17f7220 */ /* 0x000fe20000410000 */
[C---:B------:R-:W-:Y:S01]  /*3990*/  FMUL.FTZ R122, R152.reuse, R199 ;  /* 0x000000c7987a7220 */ /* 0x040fe20000410000 */
[C---:B------:R-:W-:Y:S01]  /*39a0*/  FMUL.FTZ R158, R152.reuse, R191 ;  /* 0x000000bf989e7220 */ /* 0x040fe20000410000 */
[----:B------:R-:W-:Y:S01]  /*39b0*/  FMUL.FTZ R120, R152, R201 ;  /* 0x000000c998787220 */ /* 0x000fe20000410000 */
[----:B------:R-:W-:-:S02]  /*39c0*/  HADD2.F32 R118, -RZ, R99.H1_H1 ;  /* 0x30000063ff767230 */ /* 0x000fc40000004100 */
[-C--:B------:R-:W-:Y:S01]  /*39d0*/  FMUL.FTZ R126, R122, R151.reuse ;  /* 0x000000977a7e7220 */ /* 0x080fe20000410000 */
[----:B------:R-:W-:Y:S02]  /*39e0*/  HADD2.F32 R156, -RZ, R98.H1_H1 ;  /* 0x30000062ff9c7230 */ /* 0x000fe40000004100 */
[-C--:B------:R-:W-:Y:S01]  /*39f0*/  FMUL.FTZ R191, R158, R151.reuse ;  /* 0x000000979ebf7220 */ /* 0x080fe20000410000 */
[--C-:B------:R-:W-:Y:S02]  /*3a00*/  HADD2.F32 R121, -RZ, R74.reuse.H0_H0 ;  /* 0x2000004aff797230 */ /* 0x100fe40000004100 */
[----:B------:R-:W-:Y:S01]  /*3a10*/  FMUL.FTZ R122, R120, R151 ;  /* 0x00000097787a7220 */ /* 0x000fe20000410000 */
[----:B------:R-:W-:Y:S02]  /*3a20*/  HADD2.F32 R192, -RZ, R74.H1_H1 ;  /* 0x3000004affc07230 */ /* 0x000fe40000004100 */
[----:B------:R-:W-:Y:S01]  /*3a30*/  FMUL.FTZ R118, R193, R118 ;  /* 0x00000076c1767220 */ /* 0x000fe20000410000 */
[----:B------:R-:W-:-:S02]  /*3a40*/  HADD2.F32 R99, -RZ, R97.H0_H0 ;  /* 0x20000061ff637230 */ /* 0x000fc40000004100 */
[----:B------:R-:W-:Y:S01]  /*3a50*/  FMUL.FTZ R193, R126, R121 ;  /* 0x000000797ec17220 */ /* 0x000fe20000410000 */
[----:B------:R-:W-:Y:S02]  /*3a60*/  HADD2.F32 R157, -RZ, R73.H0_H0 ;  /* 0x20000049ff9d7230 */ /* 0x000fe40000004100 */
[C---:B------:R-:W-:Y:S01]  /*3a70*/  FMUL.FTZ R120, R191.reuse, R156 ;  /* 0x0000009cbf787220 */ /* 0x040fe20000410000 */
[----:B------:R-:W-:Y:S02]  /*3a80*/  HADD2.F32 R119, -RZ, R98.H0_H0 ;  /* 0x20000062ff777230 */ /* 0x000fe40000004100 */
[----:B------:R-:W-:Y:S01]  /*3a90*/  FMUL.FTZ R196, R191, R192 ;  /* 0x000000c0bfc47220 */ /* 0x000fe20000410000 */
[----:B------:R-:W-:Y:S01]  /*3aa0*/  FMUL.FTZ R158, R152, R123 ;  /* 0x0000007b989e7220 */ /* 0x000fe20000410000 */
[C---:B------:R-:W-:Y:S01]  /*3ab0*/  FMUL.FTZ R121, R122.reuse, R99 ;  /* 0x000000637a797220 */ /* 0x040fe20000410000 */
[----:B------:R-:W-:Y:S01]  /*3ac0*/  FMUL.FTZ R191, R122, R157 ;  /* 0x0000009d7abf7220 */ /* 0x000fe20000410000 */
[C---:B------:R-:W-:Y:S01]  /*3ad0*/  FMUL.FTZ R122, R152.reuse, R203 ;  /* 0x000000cb987a7220 */ /* 0x040fe20000410000 */
[----:B------:R-:W-:Y:S01]  /*3ae0*/  FMUL.FTZ R156, R152, R125 ;  /* 0x0000007d989c7220 */ /* 0x000fe20000410000 */
[----:B------:R-:W-:-:S02]  /*3af0*/  HADD2.F32 R97, -RZ, R97.H1_H1 ;  /* 0x30000061ff617230 */ /* 0x000fc40000004100 */
[----:B------:R-:W-:Y:S01]  /*3b00*/  FMUL.FTZ R119, R126, R119 ;  /* 0x000000777e777220 */ /* 0x000fe20000410000 */
[----:B------:R-:W-:Y:S02]  /*3b10*/  HADD2.F32 R157, -RZ, R73.H1_H1 ;  /* 0x30000049ff9d7230 */ /* 0x000fe40000004100 */
[-C--:B------:R-:W-:Y:S01]  /*3b20*/  FMUL.FTZ R192, R158, R151.reuse ;  /* 0x000000979ec07220 */ /* 0x080fe20000410000 */
[--C-:B------:R-:W-:Y:S02]  /*3b30*/  HADD2.F32 R126, -RZ, R72.reuse.H0_H0 ;  /* 0x20000048ff7e7230 */ /* 0x100fe40000004100 */
[-C--:B------:R-:W-:Y:S01]  /*3b40*/  FMUL.FTZ R99, R122, R151.reuse ;  /* 0x000000977a637220 */ /* 0x080fe20000410000 */
[----:B------:R-:W-:Y:S02]  /*3b50*/  HADD2.F32 R158, -RZ, R72.H1_H1 ;  /* 0x30000048ff9e7230 */ /* 0x000fe40000004100 */
[----:B------:R-:W-:Y:S01]  /*3b60*/  FMUL.FTZ R125, R156, R151 ;  /* 0x000000979c7d7220 */ /* 0x000fe20000410000 */
[----:B------:R-:W-:-:S02]  /*3b70*/  HADD2.F32 R98, -RZ, R96.H0_H0 ;  /* 0x20000060ff627230 */ /* 0x000fc40000004100 */
[C---:B------:R-:W-:Y:S01]  /*3b80*/  FMUL.FTZ R122, R192.reuse, R97 ;  /* 0x00000061c07a7220 */ /* 0x040fe20000410000 */
[----:B------:R-:W-:Y:S02]  /*3b90*/  HADD2.F32 R96, -RZ, R96.H1_H1 ;  /* 0x30000060ff607230 */ /* 0x000fe40000004100 */
[----:B------:R-:W-:Y:S01]  /*3ba0*/  FMUL.FTZ R192, R192, R157 ;  /* 0x0000009dc0c07220 */ /* 0x000fe20000410000 */
[----:B------:R-:W-:Y:S01]  /*3bb0*/  FMUL.FTZ R126, R99, R126 ;  /* 0x0000007e637e7220 */ /* 0x000fe20000410000 */
[----:B------:R-:W-:Y:S01]  /*3bc0*/  FMUL.FTZ R157, R125, R158 ;  /* 0x0000009e7d9d7220 */ /* 0x000fe20000410000 */
[----:B------:R-:W-:Y:S01]  /*3bd0*/  FMUL.FTZ R123, R99, R98 ;  /* 0x00000062637b7220 */ /* 0x000fe20000410000 */
[----:B------:R-:W-:Y:S01]  /*3be0*/  FMUL.FTZ R158, R125, R96 ;  /* 0x000000607d9e7220 */ /* 0x000fe20000410000 */
[----:B------:R-:W-:Y:S02]  /*3bf0*/  F2FP.F16.F32.PACK_AB R99, R127, R124 ;  /* 0x0000007c7f63723e */ /* 0x000fe400000000ff */
[----:B------:R-:W-:-:S02]  /*3c00*/  F2FP.F16.F32.PACK_AB R98, R196, R193 ;  /* 0x000000c1c462723e */ /* 0x000fc400000000ff */
[----:B------:R-:W-:Y:S02]  /*3c10*/  F2FP.F16.F32.PACK_AB R97, R192, R191 ;  /* 0x000000bfc061723e */ /* 0x000fe400000000ff */
[----:B------:R-:W-:Y:S01]  /*3c20*/  F2FP.F16.F32.PACK_AB R96, R157, R126 ;  /* 0x0000007e9d60723e */ /* 0x000fe200000000ff */
[----:B------:R-:W-:Y:S06]  /*3c30*/  BRA `(.L_x_2056) ;  /* 0x0000000400207947 */ /* 0x000fec0003800000 */
.L_x_2055:
[C-C-:B------:R-:W-:Y:S01]  /*3c40*/  FFMA.FTZ R78, R116.reuse, R125, R117.reuse ;  /* 0x0000007d744e7223 */ /* 0x140fe20000010075 */
[C-C-:B------:R-:W-:Y:S01]  /*3c50*/  FFMA.FTZ R0, R116.reuse, R0, R117.reuse ;  /* 0x0000000074007223 */ /* 0x140fe20000010075 */
[--C-:B-----5:R-:W-:Y:S02]  /*3c60*/  HADD2.F32 R156, -RZ, R99.reuse.H0_H0 ;  /* 0x20000063ff9c7230 */ /* 0x120fe40000004100 */
[----:B------:R-:W-:Y:S01]  /*3c70*/  FFMA.FTZ R120, R116, R120, R117 ;  /* 0x0000007874787223 */ /* 0x000fe20000010075 */
[----:B------:R-:W-:Y:S01]  /*3c80*/  FADD.FTZ R201, -R78, R201 ;  /* 0x000000c94ec97221 */ /* 0x000fe20000010100 */
[C-C-:B------:R-:W-:Y:S01]  /*3c90*/  FFMA.FTZ R78, R116.reuse, R121, R117.reuse ;  /* 0x00000079744e7223 */ /* 0x140fe20000010075 */
[----:B------:R-:W-:Y:S02]  /*3ca0*/  HADD2.F32 R118, -RZ, R99.H1_H1 ;  /* 0x30000063ff767230 */ /* 0x000fe40000004100 */
[----:B------:R-:W-:Y:S01]  /*3cb0*/  FFMA.FTZ R99, R116, R124, R117 ;  /* 0x0000007c74637223 */ /* 0x000fe20000010075 */
[----:B------:R-:W-:Y:S01]  /*3cc0*/  FADD.FTZ R203, -R0, R203 ;  /* 0x000000cb00cb7221 */ /* 0x000fe20000010100 */
[----:B------:R-:W-:Y:S01]  /*3cd0*/  FADD.FTZ R197, -R78, R197 ;  /* 0x000000c54ec57221 */ /* 0x000fe20000010100 */
[----:B------:R-:W-:Y:S01]  /*3ce0*/  FFMA.FTZ R0, R116, R123, R117 ;  /* 0x0000007b74007223 */ /* 0x000fe20000010075 */
[----:B------:R-:W-:Y:S01]  /*3cf0*/  FADD.FTZ R123, -R99, R200 ;  /* 0x000000c8637b7221 */ /* 0x000fe20000010100 */
[----:B------:R-:W-:Y:S01]  /*3d00*/  FADD.FTZ R127, -R120, R127 ;  /* 0x0000007f787f7221 */ /* 0x000fe20000010100 */
[----:B------:R-:W-:Y:S01]  /*3d10*/  FFMA.FTZ R99, R116, R122, R117 ;  /* 0x0000007a74637223 */ /* 0x000fe20000010075 */
[----:B------:R-:W-:Y:S01]  /*3d20*/  FMUL.FTZ R78, R152, R197 ;  /* 0x000000c5984e7220 */ /* 0x000fe20000410000 */
[----:B------:R-:W-:Y:S01]  /*3d30*/  FADD.FTZ R199, -R0, R199 ;  /* 0x000000c700c77221 */ /* 0x000fe20000010100 */
[----:B------:R-:W-:Y:S01]  /*3d40*/  FMUL.FTZ R124, R152, R127 ;  /* 0x0000007f987c7220 */ /* 0x000fe20000410000 */
[----:B------:R-:W-:-:S02]  /*3d50*/  HADD2.F32 R120, -RZ, R75.H0_H0 ;  /* 0x2000004bff787230 */ /* 0x000fc40000004100 */
[----:B------:R-:W-:Y:S01]  /*3d60*/  FADD.FTZ R125, -R99, R198 ;  /* 0x000000c6637d7221 */ /* 0x000fe20000010100 */
[----:B------:R-:W-:Y:S01]  /*3d70*/  FFMA.FTZ R79, R116, R126, R117 ;  /* 0x0000007e744f7223 */ /* 0x000fe20000010075 */
[-C--:B------:R-:W-:Y:S01]  /*3d80*/  FMUL.FTZ R121, R78, R151.reuse ;  /* 0x000000974e797220 */ /* 0x080fe20000410000 */
[----:B------:R-:W-:Y:S02]  /*3d90*/  HADD2.F32 R126, -RZ, R75.H1_H1 ;  /* 0x3000004bff7e7230 */ /* 0x000fe40000004100 */
[----:B------:R-:W-:Y:S01]  /*3da0*/  FMUL.FTZ R127, R124, R151 ;  /* 0x000000977c7f7220 */ /* 0x000fe20000410000 */
[C---:B------:R-:W-:Y:S01]  /*3db0*/  FMUL.FTZ R200, R152.reuse, R199 ;  /* 0x000000c798c87220 */ /* 0x040fe20000410000 */
[C---:B------:R-:W-:Y:S01]  /*3dc0*/  FMUL.FTZ R197, R152.reuse, R125 ;  /* 0x0000007d98c57220 */ /* 0x040fe20000410000 */
[----:B------:R-:W-:Y:S01]  /*3dd0*/  FMUL.FTZ R196, R152, R201 ;  /* 0x000000c998c47220 */ /* 0x000fe20000410000 */
[C---:B------:R-:W-:Y:S01]  /*3de0*/  FMUL.FTZ R0, R121.reuse, R156 ;  /* 0x0000009c79007220 */ /* 0x040fe20000410000 */
[----:B------:R-:W-:Y:S01]  /*3df0*/  FMUL.FTZ R99, R121, R120 ;  /* 0x0000007879637220 */ /* 0x000fe20000410000 */
[----:B------:R-:W-:-:S02]  /*3e00*/  HADD2.F32 R119, -RZ, R98.H0_H0 ;  /* 0x20000062ff777230 */ /* 0x000fc40000004100 */
[C---:B------:R-:W-:Y:S01]  /*3e10*/  FMUL.FTZ R118, R127.reuse, R118 ;  /* 0x000000767f767220 */ /* 0x040fe20000410000 */
[----:B------:R-:W-:Y:S02]  /*3e20*/  HADD2.F32 R121, -RZ, R74.H0_H0 ;  /* 0x2000004aff797230 */ /* 0x000fe40000004100 */
[----:B------:R-:W-:Y:S01]  /*3e30*/  FMUL.FTZ R126, R127, R126 ;  /* 0x0000007e7f7e7220 */ /* 0x000fe20000410000 */
[----:B------:R-:W-:Y:S02]  /*3e40*/  HADD2.F32 R98, -RZ, R98.H1_H1 ;  /* 0x30000062ff627230 */ /* 0x000fe40000004100 */
[-C--:B------:R-:W-:Y:S01]  /*3e50*/  FMUL.FTZ R120, R200, R151.reuse ;  /* 0x00000097c8787220 */ /* 0x080fe20000410000 */
[----:B------:R-:W-:Y:S02]  /*3e60*/  HADD2.F32 R125, -RZ, R73.H0_H0 ;  /* 0x20000049ff7d7230 */ /* 0x000fe40000004100 */
[-C--:B------:R-:W-:Y:S01]  /*3e70*/  FMUL.FTZ R127, R197, R151.reuse ;  /* 0x00000097c57f7220 */ /* 0x080fe20000410000 */
[----:B------:R-:W-:Y:S01]  /*3e80*/  FMUL.FTZ R122, R196, R151 ;  /* 0x00000097c47a7220 */ /* 0x000fe20000410000 */
[----:B------:R-:W-:Y:S01]  /*3e90*/  FADD.FTZ R79, -R79, R202 ;  /* 0x000000ca4f4f7221 */ /* 0x000fe20000010100 */
[----:B------:R-:W-:-:S02]  /*3ea0*/  HADD2.F32 R156, -RZ, R74.H1_H1 ;  /* 0x3000004aff9c7230 */ /* 0x000fc40000004100 */
[C---:B------:R-:W-:Y:S01]  /*3eb0*/  FMUL.FTZ R119, R120.reuse, R119 ;  /* 0x0000007778777220 */ /* 0x040fe20000410000 */
[----:B------:R-:W-:Y:S02]  /*3ec0*/  HADD2.F32 R77, -RZ, R97.H0_H0 ;  /* 0x20000061ff4d7230 */ /* 0x000fe40000004100 */
[----:B------:R-:W-:Y:S01]  /*3ed0*/  FMUL.FTZ R193, R120, R121 ;  /* 0x0000007978c17220 */ /* 0x000fe20000410000 */
[C---:B------:R-:W-:Y:S01]  /*3ee0*/  FMUL.FTZ R120, R127.reuse, R98 ;  /* 0x000000627f787220 */ /* 0x040fe20000410000 */
[----:B------:R-:W-:Y:S01]  /*3ef0*/  FMUL.FTZ R157, R122, R125 ;  /* 0x0000007d7a9d7220 */ /* 0x000fe20000410000 */
[C---:B------:R-:W-:Y:S01]  /*3f00*/  FMUL.FTZ R191, R152.reuse, R123 ;  /* 0x0000007b98bf7220 */ /* 0x040fe20000410000 */
[C---:B------:R-:W-:Y:S01]  /*3f10*/  FMUL.FTZ R98, R152.reuse, R203 ;  /* 0x000000cb98627220 */ /* 0x040fe20000410000 */
[----:B------:R-:W-:Y:S01]  /*3f20*/  FMUL.FTZ R125, R152, R79 ;  /* 0x0000004f987d7220 */ /* 0x000fe20000410000 */
[----:B------:R-:W-:Y:S01]  /*3f30*/  FMUL.FTZ R202, R127, R156 ;  /* 0x0000009c7fca7220 */ /* 0x000fe20000410000 */
[----:B------:R-:W-:-:S02]  /*3f40*/  HADD2.F32 R127, -RZ, R73.H1_H1 ;  /* 0x30000049ff7f7230 */ /* 0x000fc40000004100 */
[----:B------:R-:W-:Y:S01]  /*3f50*/  FMUL.FTZ R121, R122, R77 ;  /* 0x0000004d7a797220 */ /* 0x000fe20000410000 */
[--C-:B------:R-:W-:Y:S02]  /*3f60*/  HADD2.F32 R156, -RZ, R72.reuse.H0_H0 ;  /* 0x20000048ff9c7230 */ /* 0x100fe40000004100 */
[-C--:B------:R-:W-:Y:S01]  /*3f70*/  FMUL.FTZ R158, R191, R151.reuse ;  /* 0x00000097bf9e7220 */ /* 0x080fe20000410000 */
[----:B------:R-:W-:Y:S02]  /*3f80*/  HADD2.F32 R192, -RZ, R72.H1_H1 ;  /* 0x30000048ffc07230 */ /* 0x000fe40000004100 */
[-C--:B------:R-:W-:Y:S01]  /*3f90*/  FMUL.FTZ R77, R98, R151.reuse ;  /* 0x00000097624d7220 */ /* 0x080fe20000410000 */
[----:B------:R-:W-:Y:S01]  /*3fa0*/  FMUL.FTZ R79, R125, R151 ;  /* 0x000000977d4f7220 */ /* 0x000fe20000410000 */
[----:B------:R-:W-:Y:S02]  /*3fb0*/  HADD2.F32 R97, -RZ, R97.H1_H1 ;  /* 0x30000061ff617230 */ /* 0x000fe40000004100 */
[----:B------:R-:W-:Y:S01]  /*3fc0*/  FMUL.FTZ R198, R158, R127 ;  /* 0x0000007f9ec67220 */ /* 0x000fe20000410000 */
[----:B------:R-:W-:-:S02]  /*3fd0*/  HADD2.F32 R76, -RZ, R96.H0_H0 ;  /* 0x20000060ff4c7230 */ /* 0x000fc40000004100 */
[----:B------:R-:W-:Y:S01]  /*3fe0*/  FMUL.FTZ R156, R77, R156 ;  /* 0x0000009c4d9c7220 */ /* 0x000fe20000410000 */
[----:B------:R-:W-:Y:S02]  /*3ff0*/  HADD2.F32 R96, -RZ, R96.H1_H1 ;  /* 0x30000060ff607230 */ /* 0x000fe40000004100 */
[----:B------:R-:W-:Y:S01]  /*4000*/  FMUL.FTZ R127, R79, R192 ;  /* 0x000000c04f7f7220 */ /* 0x000fe20000410000 */
[----:B------:R-:W-:Y:S01]  /*4010*/  FMUL.FTZ R122, R158, R97 ;  /* 0x000000619e7a7220 */ /* 0x000fe20000410000 */
[----:B------:R-:W-:Y:S01]  /*4020*/  FMUL.FTZ R123, R77, R76 ;  /* 0x0000004c4d7b7220 */ /* 0x000fe20000410000 */
[----:B------:R-:W-:Y:S01]  /*4030*/  F2FP.F16.F32.PACK_AB R76, R125, R98 ;  /* 0x000000627d4c723e */ /* 0x000fe200000000ff */
[----:B------:R-:W-:Y:S01]  /*4040*/  FMUL.FTZ R158, R79, R96 ;  /* 0x000000604f9e7220 */ /* 0x000fe20000410000 */
[----:B------:R-:W-:Y:S02]  /*4050*/  F2FP.F16.F32.PACK_AB R79, R124, R78 ;  /* 0x0000004e7c4f723e */ /* 0x000fe400000000ff */
[----:B------:R-:W-:-:S02]  /*4060*/  F2FP.F16.F32.PACK_AB R78, R197, R200 ;  /* 0x000000c8c54e723e */ /* 0x000fc400000000ff */
[----:B------:R-:W-:Y:S02]  /*4070*/  F2FP.F16.F32.PACK_AB R77, R191, R196 ;  /* 0x000000c4bf4d723e */ /* 0x000fe400000000ff */
[----:B------:R-:W-:Y:S02]  /*4080*/  F2FP.F16.F32.PACK_AB R99, R126, R99 ;  /* 0x000000637e63723e */ /* 0x000fe400000000ff */
[----:B------:R-:W-:Y:S02]  /*4090*/  F2FP.F16.F32.PACK_AB R98, R202, R193 ;  /* 0x000000c1ca62723e */ /* 0x000fe400000000ff */
[----:B------:R-:W-:Y:S02]  /*40a0*/  F2FP.F16.F32.PACK_AB R97, R198, R157 ;  /* 0x0000009dc661723e */ /* 0x000fe400000000ff */
[----:B------:R-:W-:-:S07]  /*40b0*/  F2FP.F16.F32.PACK_AB R96, R127, R156 ;  /* 0x0000009c7f60723e */ /* 0x000fce00000000ff */
.L_x_2056:
[----:B------:R-:W0:Y:S01]  /*40c0*/  @P1 LDC.64 R124, c[0x0][0x478] ;  /* 0x00011e00ff7c1b82 */ /* 0x000e220000000a00 */
[----:B------:R-:W-:-:S07]  /*40d0*/  IMAD.WIDE.U32 R156, R154, 0x10, R194 ;  /* 0x000000109a9c7825 */ /* 0x000fce00078e00c2 */
[----:B------:R-:W1:Y:S01]  /*40e0*/  LDC.64 R192, c[0x0][0x468] ;  /* 0x00011a00ffc07b82 */ /* 0x000e620000000a00 */
[----:B0-----:R-:W-:-:S05]  /*40f0*/  @P1 IMAD.WIDE.U32 R124, R155, 0x10, R124 ;  /* 0x000000109b7c1825 */ /* 0x001fca00078e007c */
[----:B------:R-:W-:Y:S01]  /*4100*/  @P1 STG.E.128 desc[UR6][R124.64], R76 ;  /* 0x0000004c7c001986 */ /* 0x000fe2000c101d06 */
[----:B-1----:R-:W-:-:S05]  /*4110*/  IMAD.WIDE.U32 R126, R155, 0x10, R192 ;  /* 0x000000109b7e7825 */ /* 0x002fca00078e00c0 */
[----:B------:R0:W-:Y:S04]  /*4120*/  STG.E.128 desc[UR6][R126.64], R96 ;  /* 0x000000607e007986 */ /* 0x0001e8000c101d06 */
[----:B0-----:R0:W5:Y:S01]  /*4130*/  LDG.E.128 R96, desc[UR6][R156.64] ;  /* 0x000000069c607981 */ /* 0x001162000c1e1d00 */
[----:B------:R-:W-:Y:S05]  /*4140*/  @!P1 BRA `(.L_x_2057) ;  /* 0x0000000400249947 */ /* 0x000fea0003800000 */
[C-C-:B------:R-:W-:Y:S01]  /*4150*/  FFMA.FTZ R126, R116.reuse, R185, R117.reuse ;  /* 0x000000b9747e7223 */ /* 0x140fe20000010075 */
[C-C-:B------:R-:W-:Y:S01]  /*4160*/  FFMA.FTZ R124, R116.reuse, R183, R117.reuse ;  /* 0x000000b7747c7223 */ /* 0x140fe20000010075 */
[C-C-:B------:R-:W-:Y:S01]  /*4170*/  FFMA.FTZ R125, R116.reuse, R186, R117.reuse ;  /* 0x000000ba747d7223 */ /* 0x140fe20000010075 */
[----:B0-----:R-:W-:Y:S01]  /*4180*/  FFMA.FTZ R157, R116, R190, R117 ;  /* 0x000000be749d7223 */ /* 0x001fe20000010075 */
[----:B------:R-:W-:Y:S01]  /*4190*/  FADD.FTZ R177, -R126, R177 ;  /* 0x000000b17eb17221 */ /* 0x000fe20000010100 */
[----:B------:R-:W-:Y:S01]  /*41a0*/  FFMA.FTZ R126, R116, R189, R117 ;  /* 0x000000bd747e7223 */ /* 0x000fe20000010075 */
[----:B------:R-:W-:Y:S01]  /*41b0*/  FADD.FTZ R79, -R124, R175 ;  /* 0x000000af7c4f7221 */ /* 0x000fe20000010100 */
[----:B------:R-:W-:Y:S01]  /*41c0*/  FFMA.FTZ R124, R116, R187, R117 ;  /* 0x000000bb747c7223 */ /* 0x000fe20000010075 */
[--C-:B-----5:R-:W-:Y:S02]  /*41d0*/  HADD2.F32 R155, -RZ, R99.reuse.H0_H0 ;  /* 0x20000063ff9b7230 */ /* 0x120fe40000004100 */
[----:B------:R-:W-:Y:S01]  /*41e0*/  FADD.FTZ R127, -R126, R181 ;  /* 0x000000b57e7f7221 */ /* 0x000fe20000010100 */
[----:B------:R-:W-:Y:S01]  /*41f0*/  FADD.FTZ R181, -R125, R178 ;  /* 0x000000b27db57221 */ /* 0x000fe20000010100 */
[----:B------:R-:W-:Y:S01]  /*4200*/  FADD.FTZ R125, -R157, R182 ;  /* 0x000000b69d7d7221 */ /* 0x000fe20000010100 */
[----:B------:R-:W-:-:S02]  /*4210*/  HADD2.F32 R196, -RZ, R99.H1_H1 ;  /* 0x30000063ffc47230 */ /* 0x000fc40000004100 */
[----:B------:R-:W-:Y:S01]  /*4220*/  FADD.FTZ R179, -R124, R179 ;  /* 0x000000b37cb37221 */ /* 0x000fe20000010100 */
[--C-:B------:R-:W-:Y:S01]  /*4230*/  FFMA.FTZ R99, R116, R184, R117.reuse ;  /* 0x000000b874637223 */ /* 0x100fe20000010075 */
[----:B------:R-:W-:Y:S01]  /*4240*/  FMUL.FTZ R124, R152, R127 ;  /* 0x0000007f987c7220 */ /* 0x000fe20000410000 */
[----:B------:R-:W-:Y:S01]  /*4250*/  FFMA.FTZ R127, R116, R188, R117 ;  /* 0x000000bc747f7223 */ /* 0x000fe20000010075 */
[----:B------:R-:W-:Y:S01]  /*4260*/  FMUL.FTZ R125, R152, R125 ;  /* 0x0000007d987d7220 */ /* 0x000fe20000410000 */
[--C-:B------:R-:W-:Y:S02]  /*4270*/  HADD2.F32 R157, -RZ, R71.reuse.H0_H0 ;  /* 0x20000047ff9d7230 */ /* 0x100fe40000004100 */
[----:B------:R-:W-:Y:S01]  /*4280*/  FADD.FTZ R99, -R99, R176 ;  /* 0x000000b063637221 */ /* 0x000fe20000010100 */
[-C--:B------:R-:W-:Y:S01]  /*4290*/  FMUL.FTZ R126, R124, R151.reuse ;  /* 0x000000977c7e7220 */ /* 0x080fe20000410000 */
[----:B------:R-:W-:Y:S02]  /*42a0*/  HADD2.F32 R176, -RZ, R71.H1_H1 ;  /* 0x30000047ffb07230 */ /* 0x000fe40000004100 */
[----:B------:R-:W-:Y:S01]  /*42b0*/  FMUL.FTZ R175, R125, R151 ;  /* 0x000000977daf7220 */ /* 0x000fe20000410000 */
[----:B------:R-:W-:Y:S01]  /*42c0*/  FADD.FTZ R127, -R127, R180 ;  /* 0x000000b47f7f7221 */ /* 0x000fe20000010100 */
[----:B------:R-:W-:Y:S01]  /*42d0*/  FMUL.FTZ R187, R126, R157 ;  /* 0x0000009d7ebb7220 */ /* 0x000fe20000410000 */
[C---:B------:R-:W-:Y:S01]  /*42e0*/  FMUL.FTZ R188, R152.reuse, R179 ;  /* 0x000000b398bc7220 */ /* 0x040fe20000410000 */
[C---:B------:R-:W-:Y:S01]  /*42f0*/  FMUL.FTZ R157, R175.reuse, R196 ;  /* 0x000000c4af9d7220 */ /* 0x040fe20000410000 */
[----:B------:R-:W-:Y:S01]  /*4300*/  FMUL.FTZ R185, R152, R127 ;  /* 0x0000007f98b97220 */ /* 0x000fe20000410000 */
[----:B------:R-:W-:Y:S01]  /*4310*/  FMUL.FTZ R196, R175, R176 ;  /* 0x000000b0afc47220 */ /* 0x000fe20000410000 */
[----:B------:R-:W-:-:S02]  /*4320*/  HADD2.F32 R78, -RZ, R98.H0_H0 ;  /* 0x20000062ff4e7230 */ /* 0x000fc40000004100 */
[----:B------:R-:W-:Y:S01]  /*4330*/  FMUL.FTZ R156, R126, R155 ;  /* 0x0000009b7e9c7220 */ /* 0x000fe20000410000 */
[----:B------:R-:W-:Y:S02]  /*4340*/  HADD2.F32 R176, -RZ, R70.H0_H0 ;  /* 0x20000046ffb07230 */ /* 0x000fe40000004100 */
[----:B------:R-:W-:Y:S01]  /*4350*/  FMUL.FTZ R184, R152, R177 ;  /* 0x000000b198b87220 */ /* 0x000fe20000410000 */
[----:B------:R-:W-:Y:S02]  /*4360*/  HADD2.F32 R98, -RZ, R98.H1_H1 ;  /* 0x30000062ff627230 */ /* 0x000fe40000004100 */
[-C--:B------:R-:W-:Y:S01]  /*4370*/  FMUL.FTZ R155, R188, R151.reuse ;  /* 0x00000097bc9b7220 */ /* 0x080fe20000410000 */
[-C--:B------:R-:W-:Y:S01]  /*4380*/  FMUL.FTZ R177, R185, R151.reuse ;  /* 0x00000097b9b17220 */ /* 0x080fe20000410000 */
[----:B------:R-:W-:Y:S02]  /*4390*/  HADD2.F32 R178, -RZ, R70.H1_H1 ;  /* 0x30000046ffb27230 */ /* 0x000fe40000004100 */
[----:B------:R-:W-:Y:S01]  /*43a0*/  FMUL.FTZ R126, R184, R151 ;  /* 0x00000097b87e7220 */ /* 0x000fe20000410000 */
[----:B------:R-:W-:-:S02]  /*43b0*/  HADD2.F32 R127, -RZ, R69.H0_H0 ;  /* 0x20000045ff7f7230 */ /* 0x000fc40000004100 */
[----:B------:R-:W-:Y:S01]  /*43c0*/  FMUL.FTZ R183, R155, R176 ;  /* 0x000000b09bb77220 */ /* 0x000fe20000410000 */
[--C-:B------:R-:W-:Y:S02]  /*43d0*/  HADD2.F32 R77, -RZ, R97.reuse.H0_H0 ;  /* 0x20000061ff4d7230 */ /* 0x100fe40000004100 */
[----:B------:R-:W-:Y:S01]  /*43e0*/  FMUL.FTZ R176, R177, R98 ;  /* 0x00000062b1b07220 */ /* 0x000fe20000410000 */
[C---:B------:R-:W-:Y:S01]  /*43f0*/  FMUL.FTZ R181, R152.reuse, R181 ;  /* 0x000000b598b57220 */ /* 0x040fe20000410000 */
[----:B------:R-:W-:Y:S01]  /*4400*/  FMUL.FTZ R175, R155, R78 ;  /* 0x0000004e9baf7220 */ /* 0x000fe20000410000 */
[C---:B------:R-:W-:Y:S01]  /*4410*/  FMUL.FTZ R98, R152.reuse, R79 ;  /* 0x0000004f98627220 */ /* 0x040fe20000410000 */
[----:B------:R-:W-:Y:S01]  /*4420*/  FMUL.FTZ R99, R152, R99 ;  /* 0x0000006398637220 */ /* 0x000fe20000410000 */
[----:B------:R-:W-:Y:S01]  /*4430*/  FMUL.FTZ R190, R177, R178 ;  /* 0x000000b2b1be7220 */ /* 0x000fe20000410000 */
        /* <DEDUP_REMOVED lines=20> */
[----:B------:R-:W-:Y:S02]  /*4580*/  F2FP.F16.F32.PACK_AB R77, R181, R184 ;  /* 0x000000b8b54d723e */ /* 0x000fe400000000ff */
[----:B------:R-:W-:Y:S02]  /*4590*/  F2FP.F16.F32.PACK_AB R99, R196, R187 ;  /* 0x000000bbc463723e */ /* 0x000fe400000000ff */
[----:B------:R-:W-:Y:S02]  /*45a0*/  F2FP.F16.F32.PACK_AB R98, R190, R183 ;  /* 0x000000b7be62723e */ /* 0x000fe400000000ff */
[----:B------:R-:W-:Y:S02]  /*45b0*/  F2FP.F16.F32.PACK_AB R97, R186, R155 ;  /* 0x0000009bba61723e */ /* 0x000fe400000000ff */
[----:B------:R-:W-:Y:S01]  /*45c0*/  F2FP.F16.F32.PACK_AB R96, R127, R126 ;  /* 0x0000007e7f60723e */ /* 0x000fe200000000ff */
[----:B------:R-:W-:Y:S06]  /*45d0*/  BRA `(.L_x_2058) ;  /* 0x0000000400107947 */ /* 0x000fec0003800000 */
.L_x_2057:
[C-C-:B------:R-:W-:Y:S01]  /*45e0*/  FFMA.FTZ R127, R116.reuse, R184, R117.reuse ;  /* 0x000000b8747f7223 */ /* 0x140fe20000010075 */
[C-C-:B0-----:R-:W-:Y:S01]  /*45f0*/  FFMA.FTZ R156, R116.reuse, R183, R117.reuse ;  /* 0x000000b7749c7223 */ /* 0x141fe20000010075 */
[----:B------:R-:W-:Y:S01]  /*4600*/  FFMA.FTZ R155, R116, R186, R117 ;  /* 0x000000ba749b7223 */ /* 0x000fe20000010075 */
[--C-:B-----5:R-:W-:Y:S02]  /*4610*/  HADD2.F32 R196, -RZ, R99.reuse.H0_H0 ;  /* 0x20000063ffc47230 */ /* 0x120fe40000004100 */
[----:B------:R-:W-:Y:S01]  /*4620*/  FADD.FTZ R127, -R127, R176 ;  /* 0x000000b07f7f7221 */ /* 0x000fe20000010100 */
[----:B------:R-:W-:Y:S01]  /*4630*/  FADD.FTZ R125, -R156, R175 ;  /* 0x000000af9c7d7221 */ /* 0x000fe20000010100 */
[C-C-:B------:R-:W-:Y:S01]  /*4640*/  FFMA.FTZ R176, R116.reuse, R189, R117.reuse ;  /* 0x000000bd74b07223 */ /* 0x140fe20000010075 */
[C-C-:B------:R-:W-:Y:S01]  /*4650*/  FFMA.FTZ R175, R116.reuse, R190, R117.reuse ;  /* 0x000000be74af7223 */ /* 0x140fe20000010075 */
[----:B------:R-:W-:Y:S01]  /*4660*/  FFMA.FTZ R156, R116, R187, R117 ;  /* 0x000000bb749c7223 */ /* 0x000fe20000010075 */
[----:B------:R-:W-:-:S02]  /*4670*/  HADD2.F32 R191, -RZ, R99.H1_H1 ;  /* 0x30000063ffbf7230 */ /* 0x000fc40000004100 */
[----:B------:R-:W-:Y:S01]  /*4680*/  FADD.FTZ R157, -R176, R181 ;  /* 0x000000b5b09d7221 */ /* 0x000fe20000010100 */
[----:B------:R-:W-:Y:S01]  /*4690*/  FADD.FTZ R175, -R175, R182 ;  /* 0x000000b6afaf7221 */ /* 0x000fe20000010100 */
[----:B------:R-:W-:Y:S01]  /*46a0*/  FADD.FTZ R179, -R156, R179 ;  /* 0x000000b39cb37221 */ /* 0x000fe20000010100 */
[----:B------:R-:W-:Y:S01]  /*46b0*/  FADD.FTZ R181, -R155, R178 ;  /* 0x000000b29bb57221 */ /* 0x000fe20000010100 */
[C---:B------:R-:W-:Y:S01]  /*46c0*/  FMUL.FTZ R156, R152.reuse, R157 ;  /* 0x0000009d989c7220 */ /* 0x040fe20000410000 */
[----:B------:R-:W-:Y:S01]  /*46d0*/  FMUL.FTZ R178, R152, R175 ;  /* 0x000000af98b27220 */ /* 0x000fe20000410000 */
[--C-:B------:R-:W-:Y:S02]  /*46e0*/  HADD2.F32 R176, -RZ, R71.reuse.H0_H0 ;  /* 0x20000047ffb07230 */ /* 0x100fe40000004100 */
[C-C-:B------:R-:W-:Y:S01]  /*46f0*/  FFMA.FTZ R184, R116.reuse, R185, R117.reuse ;  /* 0x000000b974b87223 */ /* 0x140fe20000010075 */
[----:B------:R-:W-:Y:S01]  /*4700*/  FFMA.FTZ R155, R116, R188, R117 ;  /* 0x000000bc749b7223 */ /* 0x000fe20000010075 */
[----:B------:R-:W-:Y:S01]  /*4710*/  FMUL.FTZ R157, R156, R151 ;  /* 0x000000979c9d7220 */ /* 0x000fe20000410000 */
[----:B------:R-:W-:-:S02]  /*4720*/  HADD2.F32 R175, -RZ, R71.H1_H1 ;  /* 0x30000047ffaf7230 */ /* 0x000fc40000004100 */
[----:B------:R-:W-:Y:S01]  /*4730*/  FMUL.FTZ R178, R178, R151 ;  /* 0x00000097b2b27220 */ /* 0x000fe20000410000 */
[----:B------:R-:W-:Y:S01]  /*4740*/  FADD.FTZ R177, -R184, R177 ;  /* 0x000000b1b8b17221 */ /* 0x000fe20000010100 */
[----:B------:R-:W-:Y:S01]  /*4750*/  FADD.FTZ R155, -R155, R180 ;  /* 0x000000b49b9b7221 */ /* 0x000fe20000010100 */
[C---:B------:R-:W-:Y:S01]  /*4760*/  FMUL.FTZ R156, R157.reuse, R196 ;  /* 0x000000c49d9c7220 */ /* 0x040fe20000410000 */
[----:B------:R-:W-:Y:S01]  /*4770*/  FMUL.FTZ R185, R157, R176 ;  /* 0x000000b09db97220 */ /* 0x000fe20000410000 */
[C---:B------:R-:W-:Y:S01]  /*4780*/  FMUL.FTZ R157, R178.reuse, R191 ;  /* 0x000000bfb29d7220 */ /* 0x040fe20000410000 */
[----:B------:R-:W-:Y:S01]  /*4790*/  FMUL.FTZ R186, R178, R175 ;  /* 0x000000afb2ba7220 */ /* 0x000fe20000410000 */
[C---:B------:R-:W-:Y:S01]  /*47a0*/  FMUL.FTZ R178, R152.reuse, R179 ;  /* 0x000000b398b27220 */ /* 0x040fe20000410000 */
[C---:B------:R-:W-:Y:S01]  /*47b0*/  FMUL.FTZ R182, R152.reuse, R155 ;  /* 0x0000009b98b67220 */ /* 0x040fe20000410000 */
[----:B------:R-:W-:Y:S01]  /*47c0*/  FMUL.FTZ R176, R152, R177 ;  /* 0x000000b198b07220 */ /* 0x000fe20000410000 */
[----:B------:R-:W-:-:S02]  /*47d0*/  HADD2.F32 R180, -RZ, R70.H0_H0 ;  /* 0x20000046ffb47230 */ /* 0x000fc40000004100 */
[-C--:B------:R-:W-:Y:S01]  /*47e0*/  FMUL.FTZ R177, R178, R151.reuse ;  /* 0x00000097b2b17220 */ /* 0x080fe20000410000 */
[--C-:B------:R-:W-:Y:S02]  /*47f0*/  HADD2.F32 R126, -RZ, R98.reuse.H0_H0 ;  /* 0x20000062ff7e7230 */ /* 0x100fe40000004100 */
[-C--:B------:R-:W-:Y:S01]  /*4800*/  FMUL.FTZ R179, R182, R151.reuse ;  /* 0x00000097b6b37220 */ /* 0x080fe20000410000 */
[----:B------:R-:W-:Y:S02]  /*4810*/  HADD2.F32 R124, -RZ, R98.H1_H1 ;  /* 0x30000062ff7c7230 */ /* 0x000fe40000004100 */
[----:B------:R-:W-:Y:S01]  /*4820*/  FMUL.FTZ R178, R176, R151 ;  /* 0x00000097b0b27220 */ /* 0x000fe20000410000 */
[----:B------:R-:W-:Y:S02]  /*4830*/  HADD2.F32 R99, -RZ, R97.H0_H0 ;  /* 0x20000061ff637230 */ /* 0x000fe40000004100 */
[----:B------:R-:W-:Y:S01]  /*4840*/  FMUL.FTZ R183, R177, R180 ;  /* 0x000000b4b1b77220 */ /* 0x000fe20000410000 */
[----:B------:R-:W-:-:S02]  /*4850*/  HADD2.F32 R155, -RZ, R69.H0_H0 ;  /* 0x20000045ff9b7230 */ /* 0x000fc40000004100 */
[----:B------:R-:W-:Y:S01]  /*4860*/  FMUL.FTZ R175, R177, R126 ;  /* 0x0000007eb1af7220 */ /* 0x000fe20000410000 */
[----:B------:R-:W-:Y:S02]  /*4870*/  HADD2.F32 R184, -RZ, R70.H1_H1 ;  /* 0x30000046ffb87230 */ /* 0x000fe40000004100 */
[----:B------:R-:W-:Y:S01]  /*4880*/  FMUL.FTZ R180, R152, R181 ;  /* 0x000000b598b47220 */ /* 0x000fe20000410000 */
[C---:B------:R-:W-:Y:S01]  /*4890*/  FMUL.FTZ R176, R179.reuse, R124 ;  /* 0x0000007cb3b07220 */ /* 0x040fe20000410000 */
[C---:B------:R-:W-:Y:S01]  /*48a0*/  FMUL.FTZ R177, R178.reuse, R99 ;  /* 0x00000063b2b17220 */ /* 0x040fe20000410000 */
[----:B------:R-:W-:Y:S01]  /*48b0*/  FMUL.FTZ R155, R178, R155 ;  /* 0x0000009bb29b7220 */ /* 0x000fe20000410000 */
[C---:B------:R-:W-:Y:S01]  /*48c0*/  FMUL.FTZ R124, R152.reuse, R125 ;  /* 0x0000007d987c7220 */ /* 0x040fe20000410000 */
[----:B------:R-:W-:Y:S01]  /*48d0*/  FMUL.FTZ R178, R152, R127 ;  /* 0x0000007f98b27220 */ /* 0x000fe20000410000 */
        /* <DEDUP_REMOVED lines=8> */
[C---:B------:R-:W-:Y:S01]  /*4960*/  FMUL.FTZ R178, R182.reuse, R97 ;  /* 0x00000061b6b27220 */ /* 0x040fe20000410000 */
[--C-:B------:R-:W-:Y:S02]  /*4970*/  HADD2.F32 R98, -RZ, R96.reuse.H0_H0 ;  /* 0x20000060ff627230 */ /* 0x100fe40000004100 */
[----:B------:R-:W-:Y:S01]  /*4980*/  FMUL.FTZ R182, R182, R179 ;  /* 0x000000b3b6b67220 */ /* 0x000fe20000410000 */
[----:B------:R-:W-:-:S02]  /*4990*/  HADD2.F32 R96, -RZ, R96.H1_H1 ;  /* 0x30000060ff607230 */ /* 0x000fc40000004100 */
[----:B------:R-:W-:Y:S01]  /*49a0*/  FMUL.FTZ R126, R99, R126 ;  /* 0x0000007e637e7220 */ /* 0x000fe20000410000 */
[----:B------:R-:W-:Y:S01]  /*49b0*/  FMUL.FTZ R127, R125, R180 ;  /* 0x000000b47d7f7220 */ /* 0x000fe20000410000 */
[----:B------:R-:W-:Y:S01]  /*49c0*/  FMUL.FTZ R179, R99, R98 ;  /* 0x0000006263b37220 */ /* 0x000fe20000410000 */
[----:B------:R-:W-:Y:S01]  /*49d0*/  F2FP.F16.F32.PACK_AB R99, R186, R185 ;  /* 0x000000b9ba63723e */ /* 0x000fe200000000ff */
[----:B------:R-:W-:Y:S01]  /*49e0*/  FMUL.FTZ R180, R125, R96 ;  /* 0x000000607db47220 */ /* 0x000fe20000410000 */
[----:B------:R-:W-:Y:S02]  /*49f0*/  F2FP.F16.F32.PACK_AB R98, R184, R183 ;  /* 0x000000b7b862723e */ /* 0x000fe400000000ff */
[----:B------:R-:W-:Y:S02]  /*4a00*/  F2FP.F16.F32.PACK_AB R97, R182, R155 ;  /* 0x0000009bb661723e */ /* 0x000fe400000000ff */
[----:B------:R-:W-:-:S07]  /*4a10*/  F2FP.F16.F32.PACK_AB R96, R127, R126 ;  /* 0x0000007e7f60723e */ /* 0x000fce00000000ff */
.L_x_2058:
[----:B------:R-:W0:Y:S01]  /*4a20*/  @P1 LDC.64 R124, c[0x0][0x478] ;  /* 0x00011e00ff7c1b82 */ /* 0x000e220000000a00 */
[----:B------:R-:W-:-:S04]  /*4a30*/  IMAD.WIDE.U32 R126, R153, 0x10, R194 ;  /* 0x00000010997e7825 */ /* 0x000fc800078e00c2 */
[----:B0-----:R-:W-:-:S04]  /*4a40*/  @P1 IMAD.WIDE.U32 R124, R154, 0x10, R124 ;  /* 0x000000109a7c1825 */ /* 0x001fc800078e007c */
[----:B------:R-:W-:Y:S01]  /*4a50*/  IMAD.WIDE.U32 R154, R154, 0x10, R192 ;  /* 0x000000109a9a7825 */ /* 0x000fe200078e00c0 */
[----:B------:R-:W-:Y:S04]  /*4a60*/  @P1 STG.E.128 desc[UR6][R124.64], R76 ;  /* 0x0000004c7c001986 */ /* 0x000fe8000c101d06 */
[----:B------:R0:W-:Y:S04]  /*4a70*/  STG.E.128 desc[UR6][R154.64], R96 ;  /* 0x000000609a007986 */ /* 0x0001e8000c101d06 */
[----:B0-----:R0:W5:Y:S01]  /*4a80*/  LDG.E.128 R96, desc[UR6][R126.64] ;  /* 0x000000067e607981 */ /* 0x001162000c1e1d00 */
[----:B------:R-:W-:Y:S05]  /*4a90*/  @!P1 BRA `(.L_x_2059) ;  /* 0x0000000400249947 */ /* 0x000fea0003800000 */
[--C-:B0----5:R-:W-:Y:S02]  /*4aa0*/  HADD2.F32 R127, -RZ, R98.reuse.H0_H0 ;  /* 0x20000062ff7f7230 */ /* 0x121fe40000004100 */
[C-C-:B------:R-:W-:Y:S01]  /*4ab0*/  FFMA.FTZ R78, R116.reuse, R167, R117.reuse ;  /* 0x000000a7744e7223 */ /* 0x140fe20000010075 */
[----:B------:R-:W-:Y:S02]  /*4ac0*/  HADD2.F32 R181, -RZ, R98.H1_H1 ;  /* 0x30000062ffb57230 */ /* 0x000fe40000004100 */
[C-C-:B------:R-:W-:Y:S01]  /*4ad0*/  FFMA.FTZ R98, R116.reuse, R169, R117.reuse ;  /* 0x000000a974627223 */ /* 0x140fe20000010075 */
[----:B------:R-:W-:Y:S01]  /*4ae0*/  FFMA.FTZ R125, R116, R170, R117 ;  /* 0x000000aa747d7223 */ /* 0x000fe20000010075 */
        /* <DEDUP_REMOVED lines=14> */
[----:B------:R-:W-:Y:S02]  /*4bd0*/  HADD2.F32 R185, -RZ, R99.H1_H1 ;  /* 0x30000063ffb97230 */ /* 0x000fe40000004100 */
[----:B------:R-:W-:Y:S01]  /*4be0*/  FFMA.FTZ R99, R116, R168, R117 ;  /* 0x000000a874637223 */ /* 0x000fe20000010075 */
[--C-:B------:R-:W-:Y:S02]  /*4bf0*/  HADD2.F32 R165, -RZ, R67.reuse.H0_H0 ;  /* 0x20000043ffa57230 */ /* 0x100fe40000004100 */
[-C--:B------:R-:W-:Y:S01]  /*4c00*/  FMUL.FTZ R78, R174, R151.reuse ;  /* 0x00000097ae4e7220 */ /* 0x080fe20000410000 */
[----:B------:R-:W-:Y:S02]  /*4c10*/  HADD2.F32 R167, -RZ, R67.H1_H1 ;  /* 0x30000043ffa77230 */ /* 0x000fe40000004100 */
[----:B------:R-:W-:Y:S01]  /*4c20*/  FMUL.FTZ R98, R173, R151 ;  /* 0x00000097ad627220 */ /* 0x000fe20000410000 */
[----:B------:R-:W-:Y:S01]  /*4c30*/  FMUL.FTZ R170, R152, R163 ;  /* 0x000000a398aa7220 */ /* 0x000fe20000410000 */
[----:B------:R-:W-:Y:S01]  /*4c40*/  FADD.FTZ R99, -R99, R160 ;  /* 0x000000a063637221 */ /* 0x000fe20000010100 */
[----:B------:R-:W-:Y:S01]  /*4c50*/  FMUL.FTZ R171, R78, R165 ;  /* 0x000000a54eab7220 */ /* 0x000fe20000410000 */
[C---:B------:R-:W-:Y:S01]  /*4c60*/  FMUL.FTZ R169, R152.reuse, R125 ;  /* 0x0000007d98a97220 */ /* 0x040fe20000410000 */
[----:B------:R-:W-:Y:S01]  /*4c70*/  FMUL.FTZ R154, R152, R161 ;  /* 0x000000a1989a7220 */ /* 0x000fe20000410000 */
[C---:B------:R-:W-:Y:S01]  /*4c80*/  FMUL.FTZ R160, R98.reuse, R185 ;  /* 0x000000b962a07220 */ /* 0x040fe20000410000 */
[----:B------:R-:W-:Y:S01]  /*4c90*/  FMUL.FTZ R182, R98, R167 ;  /* 0x000000a762b67220 */ /* 0x000fe20000410000 */
[----:B------:R-:W-:-:S02]  /*4ca0*/  HADD2.F32 R165, -RZ, R66.H0_H0 ;  /* 0x20000042ffa57230 */ /* 0x000fc40000004100 */
[----:B------:R-:W-:Y:S01]  /*4cb0*/  FMUL.FTZ R98, R170, R151 ;  /* 0x00000097aa627220 */ /* 0x000fe20000410000 */
[----:B------:R-:W-:Y:S01]  /*4cc0*/  FMUL.FTZ R159, R78, R183 ;  /* 0x000000b74e9f7220 */ /* 0x000fe20000410000 */
[----:B------:R-:W-:Y:S02]  /*4cd0*/  HADD2.F32 R163, -RZ, R66.H1_H1 ;  /* 0x30000042ffa37230 */ /* 0x000fe40000004100 */
[-C--:B------:R-:W-:Y:S01]  /*4ce0*/  FMUL.FTZ R124, R169, R151.reuse ;  /* 0x00000097a97c7220 */ /* 0x080fe20000410000 */
[----:B------:R-:W-:Y:S02]  /*4cf0*/  HADD2.F32 R125, -RZ, R65.H0_H0 ;  /* 0x20000041ff7d7230 */ /* 0x000fe40000004100 */
[----:B------:R-:W-:Y:S01]  /*4d00*/  FMUL.FTZ R78, R154, R151 ;  /* 0x000000979a4e7220 */ /* 0x000fe20000410000 */
[--C-:B------:R-:W-:Y:S02]  /*4d10*/  HADD2.F32 R77, -RZ, R97.reuse.H0_H0 ;  /* 0x20000061ff4d7230 */ /* 0x100fe40000004100 */
[C---:B------:R-:W-:Y:S01]  /*4d20*/  FMUL.FTZ R161, R98.reuse, R127 ;  /* 0x0000007f62a17220 */ /* 0x040fe20000410000 */
[----:B------:R-:W-:Y:S01]  /*4d30*/  FMUL.FTZ R167, R98, R165 ;  /* 0x000000a562a77220 */ /* 0x000fe20000410000 */
[C---:B------:R-:W-:Y:S01]  /*4d40*/  FMUL.FTZ R155, R152.reuse, R155 ;  /* 0x0000009b989b7220 */ /* 0x040fe20000410000 */
[C---:B------:R-:W-:Y:S01]  /*4d50*/  FMUL.FTZ R98, R152.reuse, R79 ;  /* 0x0000004f98627220 */ /* 0x040fe20000410000 */
[----:B------:R-:W-:Y:S01]  /*4d60*/  FMUL.FTZ R99, R152, R99 ;  /* 0x0000006398637220 */ /* 0x000fe20000410000 */
[----:B------:R-:W-:Y:S01]  /*4d70*/  FMUL.FTZ R172, R124, R163 ;  /* 0x000000a37cac7220 */ /* 0x000fe20000410000 */
[----:B------:R-:W-:Y:S01]  /*4d80*/  FMUL.FTZ R127, R78, R125 ;  /* 0x0000007d4e7f7220 */ /* 0x000fe20000410000 */
[----:B------:R-:W-:-:S02]  /*4d90*/  HADD2.F32 R97, -RZ, R97.H1_H1 ;  /* 0x30000061ff617230 */ /* 0x000fc40000004100 */
[----:B------:R-:W-:Y:S01]  /*4da0*/  FMUL.FTZ R162, R124, R181 ;  /* 0x000000b57ca27220 */ /* 0x000fe20000410000 */
        /* <DEDUP_REMOVED lines=24> */
.L_x_2059:
[C-C-:B0-----:R-:W-:Y:S01]  /*4f30*/  FFMA.FTZ R127, R116.reuse, R168, R117.reuse ;  /* 0x000000a8747f7223 */ /* 0x141fe20000010075 */
[C-C-:B------:R-:W-:Y:S01]  /*4f40*/  FFMA.FTZ R154, R116.reuse, R167, R117.reuse ;  /* 0x000000a7749a7223 */ /* 0x140fe20000010075 */
[C-C-:B------:R-:W-:Y:S01]  /*4f50*/  FFMA.FTZ R167, R116.reuse, R174, R117.reuse ;  /* 0x000000ae74a77223 */ /* 0x140fe20000010075 */
[C-C-:B------:R-:W-:Y:S01]  /*4f60*/  FFMA.FTZ R155, R116.reuse, R170, R117.reuse ;  /* 0x000000aa749b7223 */ /* 0x140fe20000010075 */
[----:B------:R-:W-:Y:S01]  /*4f70*/  FADD.FTZ R127, -R127, R160 ;  /* 0x000000a07f7f7221 */ /* 0x000fe20000010100 */
[----:B------:R-:W-:Y:S01]  /*4f80*/  FFMA.FTZ R160, R116, R173, R117 ;  /* 0x000000ad74a07223 */ /* 0x000fe20000010075 */
[----:B------:R-:W-:Y:S01]  /*4f90*/  FADD.FTZ R125, -R154, R159 ;  /* 0x0000009f9a7d7221 */ /* 0x000fe20000010100 */
[----:B------:R-:W-:Y:S01]  /*4fa0*/  FFMA.FTZ R154, R116, R171, R117 ;  /* 0x000000ab749a7223 */ /* 0x000fe20000010075 */
[----:B------:R-:W-:Y:S01]  /*4fb0*/  FADD.FTZ R167, -R167, R166 ;  /* 0x000000a6a7a77221 */ /* 0x000fe20000010100 */
[----:B------:R-:W-:Y:S01]  /*4fc0*/  FADD.FTZ R159, -R160, R165 ;  /* 0x000000a5a09f7221 */ /* 0x000fe20000010100 */
[----:B------:R-:W-:Y:S01]  /*4fd0*/  FADD.FTZ R165, -R155, R162 ;  /* 0x000000a29ba57221 */ /* 0x000fe20000010100 */
[----:B------:R-:W-:Y:S01]  /*4fe0*/  FADD.FTZ R163, -R154, R163 ;  /* 0x000000a39aa37221 */ /* 0x000fe20000010100 */
[C---:B------:R-:W-:Y:S01]  /*4ff0*/  FMUL.FTZ R160, R152.reuse, R167 ;  /* 0x000000a798a07220 */ /* 0x040fe20000410000 */
[----:B------:R-:W-:Y:S01]  /*5000*/  FMUL.FTZ R154, R152, R159 ;  /* 0x0000009f989a7220 */ /* 0x000fe20000410000 */
[C-C-:B------:R-:W-:Y:S01]  /*5010*/  FFMA.FTZ R168, R116.reuse, R169, R117.reuse ;  /* 0x000000a974a87223 */ /* 0x140fe20000010075 */
[----:B------:R-:W-:Y:S01]  /*5020*/  FFMA.FTZ R155, R116, R172, R117 ;  /* 0x000000ac749b7223 */ /* 0x000fe20000010075 */
[----:B-----5:R-:W-:-:S02]  /*5030*/  HADD2.F32 R183, -RZ, R99.H1_H1 ;  /* 0x30000063ffb77230 */ /* 0x020fc40000004100 */
[-C--:B------:R-:W-:Y:S01]  /*5040*/  FMUL.FTZ R162, R160, R151.reuse ;  /* 0x00000097a0a27220 */ /* 0x080fe20000410000 */
[----:B------:R-:W-:Y:S02]  /*5050*/  HADD2.F32 R169, -RZ, R67.H1_H1 ;  /* 0x30000043ffa97230 */ /* 0x000fe40000004100 */
[----:B------:R-:W-:Y:S01]  /*5060*/  FMUL.FTZ R154, R154, R151 ;  /* 0x000000979a9a7220 */ /* 0x000fe20000410000 */
[----:B------:R-:W-:Y:S02]  /*5070*/  HADD2.F32 R181, -RZ, R99.H0_H0 ;  /* 0x20000063ffb57230 */ /* 0x000fe40000004100 */
[----:B------:R-:W-:Y:S01]  /*5080*/  FADD.FTZ R161, -R168, R161 ;  /* 0x000000a1a8a17221 */ /* 0x000fe20000010100 */
[----:B------:R-:W-:Y:S02]  /*5090*/  HADD2.F32 R167, -RZ, R67.H0_H0 ;  /* 0x20000043ffa77230 */ /* 0x000fe40000004100 */
        /* <DEDUP_REMOVED lines=10> */
[----:B------:R-:W-:Y:S02]  /*5140*/  HADD2.F32 R164, -RZ, R66.H0_H0 ;  /* 0x20000042ffa47230 */ /* 0x000fe40000004100 */
        /* <DEDUP_REMOVED lines=8> */
[C---:B------:R-:W-:Y:S01]  /*51d0*/  FMUL.FTZ R162, R167.reuse, R124 ;  /* 0x0000007ca7a27220 */ /* 0x040fe20000410000 */
[C---:B------:R-:W-:Y:S01]  /*51e0*/  FMUL.FTZ R163, R154.reuse, R99 ;  /* 0x000000639aa37220 */ /* 0x040fe20000410000 */
[----:B------:R-:W-:Y:S01]  /*51f0*/  FMUL.FTZ R155, R154, R155 ;  /* 0x0000009b9a9b7220 */ /* 0x000fe20000410000 */
[C---:B------:R-:W-:Y:S01]  /*5200*/  FMUL.FTZ R164, R152.reuse, R165 ;  /* 0x000000a598a47220 */ /* 0x040fe20000410000 */
[C---:B------:R-:W-:Y:S01]  /*5210*/  FMUL.FTZ R124, R152.reuse, R125 ;  /* 0x0000007d987c7220 */ /* 0x040fe20000410000 */
[----:B------:R-:W-:Y:S01]  /*5220*/  FMUL.FTZ R154, R152, R127 ;  /* 0x0000007f989a7220 */ /* 0x000fe20000410000 */
[----:B------:R-:W-:Y:S02]  /*5230*/  HADD2.F32 R97, -RZ, R97.H1_H1 ;  /* 0x30000061ff617230 */ /* 0x000fe40000004100 */
[----:B------:R-:W-:Y:S01]  /*5240*/  FMUL.FTZ R170, R167, R168 ;  /* 0x000000a8a7aa7220 */ /* 0x000fe20000410000 */
[----:B------:R-:W-:-:S02]  /*5250*/  HADD2.F32 R167, -RZ, R65.H1_H1 ;  /* 0x30000041ffa77230 */ /* 0x000fc40000004100 */
[-C--:B------:R-:W-:Y:S01]  /*5260*/  FMUL.FTZ R168, R164, R151.reuse ;  /* 0x00000097a4a87220 */ /* 0x080fe20000410000 */
[--C-:B------:R-:W-:Y:S02]  /*5270*/  HADD2.F32 R126, -RZ, R64.reuse.H0_H0 ;  /* 0x20000040ff7e7230 */ /* 0x100fe40000004100 */
[-C--:B------:R-:W-:Y:S01]  /*5280*/  FMUL.FTZ R99, R124, R151.reuse ;  /* 0x000000977c637220 */ /* 0x080fe20000410000 */
[----:B------:R-:W-:Y:S02]  /*5290*/  HADD2.F32 R166, -RZ, R64.H1_H1 ;  /* 0x30000040ffa67230 */ /* 0x000fe40000004100 */
[----:B------:R-:W-:Y:S01]  /*52a0*/  FMUL.FTZ R125, R154, R151 ;  /* 0x000000979a7d7220 */ /* 0x000fe20000410000 */
[--C-:B------:R-:W-:Y:S02]  /*52b0*/  HADD2.F32 R98, -RZ, R96.reuse.H0_H0 ;  /* 0x20000060ff627230 */ /* 0x100fe40000004100 */
[----:B------:R-:W-:Y:S01]  /*52c0*/  FMUL.FTZ R164, R168, R97 ;  /* 0x00000061a8a47220 */ /* 0x000fe20000410000 */
[----:B------:R-:W-:-:S02]  /*52d0*/  HADD2.F32 R96, -RZ, R96.H1_H1 ;  /* 0x30000060ff607230 */ /* 0x000fc40000004100 */
[----:B------:R-:W-:Y:S01]  /*52e0*/  FMUL.FTZ R168, R168, R167 ;  /* 0x000000a7a8a87220 */ /* 0x000fe20000410000 */
[----:B------:R-:W-:Y:S01]  /*52f0*/  FMUL.FTZ R126, R99, R126 ;  /* 0x0000007e637e7220 */ /* 0x000fe20000410000 */
[----:B------:R-:W-:Y:S01]  /*5300*/  FMUL.FTZ R127, R125, R166 ;  /* 0x000000a67d7f7220 */ /* 0x000fe20000410000 */
[----:B------:R-:W-:Y:S01]  /*5310*/  FMUL.FTZ R165, R99, R98 ;  /* 0x0000006263a57220 */ /* 0x000fe20000410000 */
[----:B------:R-:W-:Y:S01]  /*5320*/  FMUL.FTZ R166, R125, R96 ;  /* 0x000000607da67220 */ /* 0x000fe20000410000 */
[----:B------:R-:W-:Y:S02]  /*5330*/  F2FP.F16.F32.PACK_AB R99, R172, R171 ;  /* 0x000000abac63723e */ /* 0x000fe400000000ff */
[----:B------:R-:W-:Y:S02]  /*5340*/  F2FP.F16.F32.PACK_AB R98, R170, R169 ;  /* 0x000000a9aa62723e */ /* 0x000fe400000000ff */
[----:B------:R-:W-:Y:S02]  /*5350*/  F2FP.F16.F32.PACK_AB R97, R168, R155 ;  /* 0x0000009ba861723e */ /* 0x000fe400000000ff */
[----:B------:R-:W-:-:S07]  /*5360*/  F2FP.F16.F32.PACK_AB R96, R127, R126 ;  /* 0x0000007e7f60723e */ /* 0x000fce00000000ff */
.L_x_2060:
[----:B------:R-:W0:Y:S01]  /*5370*/  @P1 LDC.64 R124, c[0x0][0x478] ;  /* 0x00011e00ff7c1b82 */ /* 0x000e220000000a00 */
[----:B------:R-:W-:-:S04]  /*5380*/  IMAD.WIDE.U32 R126, R153, 0x10, R192 ;  /* 0x00000010997e7825 */ /* 0x000fc800078e00c0 */
[----:B------:R-:W-:-:S04]  /*5390*/  IMAD.WIDE.U32 R154, R2, 0x10, R194 ;  /* 0x00000010029a7825 */ /* 0x000fc800078e00c2 */
        /* <DEDUP_REMOVED lines=18> */
[C---:B------:R-:W-:Y:S01]  /*54c0*/  FMUL.FTZ R124, R152.reuse, R111 ;  /* 0x0000006f987c7220 */ /* 0x040fe20000410000 */
[----:B------:R-:W-:Y:S01]  /*54d0*/  FMUL.FTZ R115, R152, R107 ;  /* 0x0000006b98737220 */ /* 0x000fe20000410000 */
[----:B-----5:R-:W-:-:S02]  /*54e0*/  HADD2.F32 R116, -RZ, R98.H0_H0 ;  /* 0x20000062ff747230 */ /* 0x020fc40000004100 */
[----:B------:R-:W-:Y:S01]  /*54f0*/  FADD.FTZ R101, -R76, R101 ;  /* 0x000000654c657221 */ /* 0x000fe20000010100 */
[----:B------:R-:W-:Y:S02]  /*5500*/  HADD2.F32 R126, -RZ, R98.H1_H1 ;  /* 0x30000062ff7e7230 */ /* 0x000fe40000004100 */
[----:B------:R-:W-:Y:S01]  /*5510*/  FADD.FTZ R103, -R78, R103 ;  /* 0x000000674e677221 */ /* 0x000fe20000010100 */
[----:B------:R-:W-:Y:S01]  /*5520*/  FADD.FTZ R109, -R109, R104 ;  /* 0x000000686d6d7221 */ /* 0x000fe20000010100 */
[----:B0-----:R-:W-:Y:S02]  /*5530*/  HADD2.F32 R154, -RZ, R99.H0_H0 ;  /* 0x20000063ff9a7230 */ /* 0x001fe40000004100 */
[C---:B------:R-:W-:Y:S01]  /*5540*/  FMUL.FTZ R76, R152.reuse, R77 ;  /* 0x0000004d984c7220 */ /* 0x040fe20000410000 */
[--C-:B------:R-:W-:Y:S02]  /*5550*/  HADD2.F32 R110, -RZ, R96.reuse.H0_H0 ;  /* 0x20000060ff6e7230 */ /* 0x100fe40000004100 */
[----:B------:R-:W-:Y:S01]  /*5560*/  FMUL.FTZ R102, R152, R79 ;  /* 0x0000004f98667220 */ /* 0x000fe20000410000 */
[----:B------:R-:W-:-:S02]  /*5570*/  HADD2.F32 R98, -RZ, R96.H1_H1 ;  /* 0x30000060ff627230 */ /* 0x000fc40000004100 */
[-C--:B------:R-:W-:Y:S01]  /*5580*/  FMUL.FTZ R77, R124, R151.reuse ;  /* 0x000000977c4d7220 */ /* 0x080fe20000410000 */
[----:B------:R-:W-:Y:S02]  /*5590*/  HADD2.F32 R168, -RZ, R99.H1_H1 ;  /* 0x30000063ffa87230 */ /* 0x000fe40000004100 */
[----:B------:R-:W-:Y:S01]  /*55a0*/  FMUL.FTZ R79, R115, R151 ;  /* 0x00000097734f7220 */ /* 0x000fe20000410000 */
[--C-:B------:R-:W-:Y:S02]  /*55b0*/  HADD2.F32 R96, -RZ, R63.reuse.H1_H1 ;  /* 0x3000003fff607230 */ /* 0x100fe40000004100 */
[C---:B------:R-:W-:Y:S01]  /*55c0*/  FMUL.FTZ R101, R152.reuse, R101 ;  /* 0x0000006598657220 */ /* 0x040fe20000410000 */
[----:B------:R-:W-:Y:S02]  /*55d0*/  HADD2.F32 R78, -RZ, R63.H0_H0 ;  /* 0x2000003fff4e7230 */ /* 0x000fe40000004100 */
[C---:B------:R-:W-:Y:S01]  /*55e0*/  FMUL.FTZ R103, R152.reuse, R103 ;  /* 0x0000006798677220 */ /* 0x040fe20000410000 */
[C---:B------:R-:W-:Y:S01]  /*55f0*/  FMUL.FTZ R114, R152.reuse, R109 ;  /* 0x0000006d98727220 */ /* 0x040fe20000410000 */
[----:B------:R-:W-:Y:S01]  /*5600*/  FMUL.FTZ R152, R152, R105 ;  /* 0x0000006998987220 */ /* 0x000fe20000410000 */
[----:B------:R-:W-:Y:S01]  /*5610*/  FMUL.FTZ R104, R77, R154 ;  /* 0x0000009a4d687220 */ /* 0x000fe20000410000 */
[C---:B------:R-:W-:Y:S01]  /*5620*/  FMUL.FTZ R105, R79.reuse, R168 ;  /* 0x000000a84f697220 */ /* 0x040fe20000410000 */
[----:B------:R-:W-:Y:S01]  /*5630*/  FMUL.FTZ R154, R79, R96 ;  /* 0x000000604f9a7220 */ /* 0x000fe20000410000 */
[----:B------:R-:W-:-:S02]  /*5640*/  HADD2.F32 R108, -RZ, R97.H0_H0 ;  /* 0x20000061ff6c7230 */ /* 0x000fc40000004100 */
[----:B------:R-:W-:Y:S01]  /*5650*/  FMUL.FTZ R99, R77, R78 ;  /* 0x0000004e4d637220 */ /* 0x000fe20000410000 */
[----:B------:R-:W-:Y:S02]  /*5660*/  HADD2.F32 R112, -RZ, R97.H1_H1 ;  /* 0x30000061ff707230 */ /* 0x000fe40000004100 */
[-C--:B------:R-:W-:Y:S01]  /*5670*/  FMUL.FTZ R79, R114, R151.reuse ;  /* 0x00000097724f7220 */ /* 0x080fe20000410000 */
[--C-:B------:R-:W-:Y:S02]  /*5680*/  HADD2.F32 R100, -RZ, R62.reuse.H1_H1 ;  /* 0x3000003eff647230 */ /* 0x100fe40000004100 */
[-C--:B------:R-:W-:Y:S01]  /*5690*/  FMUL.FTZ R97, R152, R151.reuse ;  /* 0x0000009798617220 */ /* 0x080fe20000410000 */
[----:B------:R-:W-:Y:S02]  /*56a0*/  HADD2.F32 R96, -RZ, R62.H0_H0 ;  /* 0x2000003eff607230 */ /* 0x000fe40000004100 */
[----:B------:R-:W-:Y:S01]  /*56b0*/  FMUL.FTZ R77, R102, R151 ;  /* 0x00000097664d7220 */ /* 0x000fe20000410000 */
[----:B------:R-:W-:-:S02]  /*56c0*/  HADD2.F32 R78, -RZ, R61.H0_H0 ;  /* 0x2000003dff4e7230 */ /* 0x000fc40000004100 */
[----:B------:R-:W-:Y:S01]  /*56d0*/  FMUL.FTZ R106, R79, R116 ;  /* 0x000000744f6a7220 */ /* 0x000fe20000410000 */
[C---:B------:R-:W-:Y:S01]  /*56e0*/  FMUL.FTZ R107, R97.reuse, R126 ;  /* 0x0000007e616b7220 */ /* 0x040fe20000410000 */
[----:B------:R-:W-:Y:S01]  /*56f0*/  FMUL.FTZ R116, R97, R100 ;  /* 0x0000006461747220 */ /* 0x000fe20000410000 */
[----:B------:R-:W-:Y:S01]  /*5700*/  FMUL.FTZ R113, R79, R96 ;  /* 0x000000604f717220 */ /* 0x000fe20000410000 */
[C---:B------:R-:W-:Y:S01]  /*5710*/  FMUL.FTZ R108, R77.reuse, R108 ;  /* 0x0000006c4d6c7220 */ /* 0x040fe20000410000 */
[----:B------:R-:W-:Y:S01]  /*5720*/  FMUL.FTZ R97, R77, R78 ;  /* 0x0000004e4d617220 */ /* 0x000fe20000410000 */
[----:B------:R-:W-:Y:S02]  /*5730*/  HADD2.F32 R96, -RZ, R61.H1_H1 ;  /* 0x3000003dff607230 */ /* 0x000fe40000004100 */
[-C--:B------:R-:W-:Y:S01]  /*5740*/  FMUL.FTZ R79, R103, R151.reuse ;  /* 0x00000097674f7220 */ /* 0x080fe20000410000 */
[----:B------:R-:W-:Y:S01]  /*5750*/  FMUL.FTZ R77, R76, R151 ;  /* 0x000000974c4d7220 */ /* 0x000fe20000410000 */
[----:B------:R-:W-:-:S02]  /*5760*/  HADD2.F32 R78, -RZ, R60.H0_H0 ;  /* 0x2000003cff4e7230 */ /* 0x000fc40000004100 */
[----:B------:R-:W-:Y:S01]  /*5770*/  FMUL.FTZ R151, R101, R151 ;  /* 0x0000009765977220 */ /* 0x000fe20000410000 */
[----:B------:R-:W-:Y:S02]  /*5780*/  HADD2.F32 R100, -RZ, R60.H1_H1 ;  /* 0x3000003cff647230 */ /* 0x000fe40000004100 */
[C---:B------:R-:W-:Y:S01]  /*5790*/  FMUL.FTZ R109, R79.reuse, R112 ;  /* 0x000000704f6d7220 */ /* 0x040fe20000410000 */
        /* <DEDUP_REMOVED lines=14> */
.L_x_2061:
        /* <DEDUP_REMOVED lines=9> */
[--C-:B------:R-:W-:Y:S01]  /*5910*/  FFMA.FTZ R109, R116, R110, R117.reuse ;  /* 0x0000006e746d7223 */ /* 0x100fe20000010075 */
[----:B------:R-:W-:Y:S01]  /*5920*/  FMUL.FTZ R108, R152, R153 ;  /* 0x00000099986c7220 */ /* 0x000fe20000410000 */
[C-C-:B------:R-:W-:Y:S01]  /*5930*/  FFMA.FTZ R110, R116.reuse, R111, R117.reuse ;  /* 0x0000006f746e7223 */ /* 0x140fe20000010075 */
[----:B------:R-:W-:Y:S01]  /*5940*/  FFMA.FTZ R116, R116, R115, R117 ;  /* 0x0000007374747223 */ /* 0x000fe20000010075 */
[----:B------:R-:W-:Y:S01]  /*5950*/  FMUL.FTZ R106, R152, R105 ;  /* 0x00000069986a7220 */ /* 0x000fe20000410000 */
[----:B-----5:R-:W-:-:S02]  /*5960*/  HADD2.F32 R115, -RZ, R99.H0_H0 ;  /* 0x20000063ff737230 */ /* 0x020fc40000004100 */
[----:B------:R-:W-:Y:S01]  /*5970*/  FMUL.FTZ R104, R152, R127 ;  /* 0x0000007f98687220 */ /* 0x000fe20000410000 */
[----:B------:R-:W-:Y:S02]  /*5980*/  HADD2.F32 R105, -RZ, R63.H0_H0 ;  /* 0x2000003fff697230 */ /* 0x000fe40000004100 */
[----:B------:R-:W-:Y:S01]  /*5990*/  FMUL.FTZ R108, R108, R151 ;  /* 0x000000976c6c7220 */ /* 0x000fe20000410000 */
[--C-:B------:R-:W-:Y:S02]  /*59a0*/  HADD2.F32 R112, -RZ, R98.reuse.H0_H0 ;  /* 0x20000062ff707230 */ /* 0x100fe40000004100 */
[----:B------:R-:W-:Y:S01]  /*59b0*/  FADD.FTZ R125, -R125, R100 ;  /* 0x000000647d7d7221 */ /* 0x000fe20000010100 */
[----:B------:R-:W-:Y:S02]  /*59c0*/  HADD2.F32 R114, -RZ, R98.H1_H1 ;  /* 0x30000062ff727230 */ /* 0x000fe40000004100 */
[----:B------:R-:W-:Y:S01]  /*59d0*/  FADD.FTZ R109, -R109, R102 ;  /* 0x000000666d6d7221 */ /* 0x000fe20000010100 */
[----:B------:R-:W-:Y:S01]  /*59e0*/  FADD.FTZ R103, -R110, R103 ;  /* 0x000000676e677221 */ /* 0x000fe20000010100 */
[----:B------:R-:W-:-:S02]  /*59f0*/  HADD2.F32 R117, -RZ, R99.H1_H1 ;  /* 0x30000063ff757230 */ /* 0x000fc40000004100 */
[----:B------:R-:W-:Y:S01]  /*5a00*/  FADD.FTZ R107, -R116, R107 ;  /* 0x0000006b746b7221 */ /* 0x000fe20000010100 */
[----:B------:R-:W-:Y:S01]  /*5a10*/  FMUL.FTZ R98, R152, R101 ;  /* 0x0000006598627220 */ /* 0x000fe20000410000 */
[--C-:B------:R-:W-:Y:S02]  /*5a20*/  HADD2.F32 R99, -RZ, R97.reuse.H0_H0 ;  /* 0x20000061ff637230 */ /* 0x100fe40000004100 */
[----:B------:R-:W-:Y:S01]  /*5a30*/  FMUL.FTZ R101, R104, R151 ;  /* 0x0000009768657220 */ /* 0x000fe20000410000 */
[----:B------:R-:W-:Y:S02]  /*5a40*/  HADD2.F32 R113, -RZ, R97.H1_H1 ;  /* 0x30000061ff717230 */ /* 0x000fe40000004100 */
[C---:B------:R-:W-:Y:S01]  /*5a50*/  FMUL.FTZ R104, R108.reuse, R115 ;  /* 0x000000736c687220 */ /* 0x040fe20000410000 */
[--C-:B------:R-:W-:Y:S02]  /*5a60*/  HADD2.F32 R97, -RZ, R96.reuse.H0_H0 ;  /* 0x20000060ff617230 */ /* 0x100fe40000004100 */
[----:B------:R-:W-:Y:S01]  /*5a70*/  FMUL.FTZ R116, R108, R105 ;  /* 0x000000696c747220 */ /* 0x000fe20000410000 */
[----:B------:R-:W-:-:S02]  /*5a80*/  HADD2.F32 R111, -RZ, R96.H1_H1 ;  /* 0x30000060ff6f7230 */ /* 0x000fc40000004100 */
[C---:B------:R-:W-:Y:S01]  /*5a90*/  FMUL.FTZ R96, R152.reuse, R125 ;  /* 0x0000007d98607220 */ /* 0x040fe20000410000 */
[C---:B------:R-:W-:Y:S01]  /*5aa0*/  FMUL.FTZ R100, R152.reuse, R109 ;  /* 0x0000006d98647220 */ /* 0x040fe20000410000 */
[C---:B------:R-:W-:Y:S01]  /*5ab0*/  FMUL.FTZ R102, R152.reuse, R103 ;  /* 0x0000006798667220 */ /* 0x040fe20000410000 */
[--C-:B------:R-:W-:Y:S02]  /*5ac0*/  HADD2.F32 R108, -RZ, R62.reuse.H0_H0 ;  /* 0x2000003eff6c7230 */ /* 0x100fe40000004100 */
[----:B------:R-:W-:Y:S01]  /*5ad0*/  FMUL.FTZ R152, R152, R107 ;  /* 0x0000006b98987220 */ /* 0x000fe20000410000 */
[-C--:B------:R-:W-:Y:S01]  /*5ae0*/  FMUL.FTZ R103, R106, R151.reuse ;  /* 0x000000976a677220 */ /* 0x080fe20000410000 */
[C---:B------:R-:W-:Y:S01]  /*5af0*/  FMUL.FTZ R106, R101.reuse, R112 ;  /* 0x00000070656a7220 */ /* 0x040fe20000410000 */
[----:B------:R-:W-:Y:S02]  /*5b00*/  HADD2.F32 R107, -RZ, R63.H1_H1 ;  /* 0x3000003fff6b7230 */ /* 0x000fe40000004100 */
[-C--:B------:R-:W-:Y:S01]  /*5b10*/  FMUL.FTZ R152, R152, R151.reuse ;  /* 0x0000009798987220 */ /* 0x080fe20000410000 */
[----:B------:R-:W-:Y:S01]  /*5b20*/  FMUL.FTZ R112, R101, R108 ;  /* 0x0000006c65707220 */ /* 0x000fe20000410000 */
[----:B------:R-:W-:Y:S01]  /*5b30*/  FMUL.FTZ R100, R100, R151 ;  /* 0x0000009764647220 */ /* 0x000fe20000410000 */
[----:B------:R-:W-:-:S02]  /*5b40*/  HADD2.F32 R110, -RZ, R62.H1_H1 ;  /* 0x3000003eff6e7230 */ /* 0x000fc40000004100 */
[C---:B------:R-:W-:Y:S01]  /*5b50*/  FMUL.FTZ R105, R152.reuse, R117 ;  /* 0x0000007598697220 */ /* 0x040fe20000410000 */
[--C-:B------:R-:W-:Y:S02]  /*5b60*/  HADD2.F32 R101, -RZ, R61.reuse.H0_H0 ;  /* 0x2000003dff657230 */ /* 0x100fe40000004100 */
[----:B------:R-:W-:Y:S01]  /*5b70*/  FMUL.FTZ R117, R152, R107 ;  /* 0x0000006b98757220 */ /* 0x000fe20000410000 */
[C---:B------:R-:W-:Y:S01]  /*5b80*/  FMUL.FTZ R108, R100.reuse, R99 ;  /* 0x00000063646c7220 */ /* 0x040fe20000410000 */
[C---:B------:R-:W-:Y:S01]  /*5b90*/  FMUL.FTZ R107, R103.reuse, R114 ;  /* 0x00000072676b7220 */ /* 0x040fe20000410000 */
[----:B------:R-:W-:Y:S01]  /*5ba0*/  FMUL.FTZ R115, R103, R110 ;  /* 0x0000006e67737220 */ /* 0x000fe20000410000 */
[----:B------:R-:W-:Y:S01]  /*5bb0*/  FMUL.FTZ R100, R100, R101 ;  /* 0x0000006564647220 */ /* 0x000fe20000410000 */
[-C--:B------:R-:W-:Y:S01]  /*5bc0*/  FMUL.FTZ R96, R96, R151.reuse ;  /* 0x0000009760607220 */ /* 0x080fe20000410000 */
        /* <DEDUP_REMOVED lines=14> */
[----:B------:R-:W-:-:S07]  /*5cb0*/  F2FP.F16.F32.PACK_AB R96, R101, R96 ;  /* 0x000000606560723e */ /* 0x000fce00000000ff */
.L_x_2062:
[----:B------:R-:W1:Y:S01]  /*5cc0*/  @P1 LDC.64 R100, c[0x0][0x478] ;  /* 0x00011e00ff641b82 */ /* 0x000e620000000a00 */
[----:B------:R-:W-:-:S04]  /*5cd0*/  IMAD.WIDE.U32 R102, R2, 0x10, R192 ;  /* 0x0000001002667825 */ /* 0x000fc800078e00c0 */
[----:B-1----:R-:W-:-:S05]  /*5ce0*/  @P1 IMAD.WIDE.U32 R100, R2, 0x10, R100 ;  /* 0x0000001002641825 */ /* 0x002fca00078e0064 */
[----:B------:R1:W-:Y:S04]  /*5cf0*/  @P1 STG.E.128 desc[UR6][R100.64], R76 ;  /* 0x0000004c64001986 */ /* 0x0003e8000c101d06 */
[----:B------:R1:W-:Y:S01]  /*5d00*/  STG.E.128 desc[UR6][R102.64], R96 ;  /* 0x0000006066007986 */ /* 0x0003e2000c101d06 */
[----:B------:R-:W-:Y:S05]  /*5d10*/  BRA `(.L_x_2063) ;  /* 0x0000002800687947 */ /* 0x000fea0003800000 */
.L_x_2054:
[----:B------:R-:W0:Y:S02]  /*5d20*/  LDC.64 R194, c[0x0][0x390] ;  /* 0x0000e400ffc27b82 */ /* 0x000e240000000a00 */
[----:B0-----:R-:W-:-:S06]  /*5d30*/  IMAD.WIDE.U32 R96, R155, 0x10, R194 ;  /* 0x000000109b607825 */ /* 0x001fcc00078e00c2 */
[----:B------:R-:W5:Y:S01]  /*5d40*/  LDG.E.128 R96, desc[UR6][R96.64] ;  /* 0x0000000660607981 */ /* 0x000f62000c1e1d00 */
[----:B------:R-:W-:-:S04]  /*5d50*/  UISETP.NE.U32.AND UP0, UPT, UR14, URZ, UPT ;  /* 0x000000ff0e00728c */ /* 0x000fc8000bf05070 */
[----:B------:R-:W-:-:S09]  /*5d60*/  UISETP.NE.AND.EX UP0, UPT, UR15, URZ, UPT, UP0 ;  /* 0x000000ff0f00728c */ /* 0x000fd2000bf05300 */
[----:B------:R-:W-:Y:S05]  /*5d70*/  BRA.U UP0, `(.L_x_2064) ;  /* 0x0000000500347547 */ /* 0x000fea000b800000 */
[C-C-:B------:R-:W-:Y:S01]  /*5d80*/  FFMA.FTZ R0, R116.reuse, R0, R117.reuse ;  /* 0x0000000074007223 */ /* 0x140fe20000010075 */
[C-C-:B------:R-:W-:Y:S01]  /*5d90*/  FFMA.FTZ R120, R116.reuse, R120, R117.reuse ;  /* 0x0000007874787223 */ /* 0x140fe20000010075 */
[----:B------:R-:W-:Y:S01]  /*5da0*/  FFMA.FTZ R191, R116, R126, R117 ;  /* 0x0000007e74bf7223 */ /* 0x000fe20000010075 */
[----:B-----5:R-:W-:Y:S02]  /*5db0*/  HADD2.F32 R118, -RZ, R99.H0_H0 ;  /* 0x20000063ff767230 */ /* 0x020fe40000004100 */
[----:B------:R-:W-:Y:S01]  /*5dc0*/  FADD.FTZ R203, -R0, R203 ;  /* 0x000000cb00cb7221 */ /* 0x000fe20000010100 */
[C-C-:B------:R-:W-:Y:S01]  /*5dd0*/  FFMA.FTZ R0, R116.reuse, R125, R117.reuse ;  /* 0x0000007d74007223 */ /* 0x140fe20000010075 */
[C-C-:B------:R-:W-:Y:S01]  /*5de0*/  FFMA.FTZ R125, R116.reuse, R124, R117.reuse ;  /* 0x0000007c747d7223 */ /* 0x140fe20000010075 */
[----:B------:R-:W-:Y:S01]  /*5df0*/  FFMA.FTZ R124, R116, R121, R117 ;  /* 0x00000079747c7223 */ /* 0x000fe20000010075 */
[----:B------:R-:W-:Y:S01]  /*5e00*/  FADD.FTZ R120, -R120, R127 ;  /* 0x0000007f78787221 */ /* 0x000fe20000010100 */
[----:B------:R-:W-:Y:S01]  /*5e10*/  FADD.FTZ R158, -R0, R201 ;  /* 0x000000c9009e7221 */ /* 0x000fe20000010100 */
[----:B------:R-:W-:Y:S01]  /*5e20*/  FFMA.FTZ R0, R116, R123, R117 ;  /* 0x0000007b74007223 */ /* 0x000fe20000010075 */
[----:B------:R-:W-:Y:S01]  /*5e30*/  FADD.FTZ R200, -R125, R200 ;  /* 0x000000c87dc87221 */ /* 0x000fe20000010100 */
[----:B------:R-:W-:-:S02]  /*5e40*/  HADD2.F32 R123, -RZ, R87.H0_H0 ;  /* 0x20000057ff7b7230 */ /* 0x000fc40000004100 */
[----:B------:R-:W-:Y:S01]  /*5e50*/  FADD.FTZ R126, -R124, R197 ;  /* 0x000000c57c7e7221 */ /* 0x000fe20000010100 */
[----:B------:R-:W-:Y:S02]  /*5e60*/  HADD2.F32 R125, -RZ, R87.H1_H1 ;  /* 0x30000057ff7d7230 */ /* 0x000fe40000004100 */
[----:B------:R-:W-:Y:S01]  /*5e70*/  FADD.FTZ R121, -R191, R202 ;  /* 0x000000cabf797221 */ /* 0x000fe20000010100 */
[----:B------:R-:W-:Y:S01]  /*5e80*/  FFMA.FTZ R191, R116, R122, R117 ;  /* 0x0000007a74bf7223 */ /* 0x000fe20000010075 */
[C---:B------:R-:W-:Y:S01]  /*5e90*/  FFMA.FTZ R126, R152.reuse, R126, R123 ;  /* 0x0000007e987e7223 */ /* 0x040fe2000001007b */
[--C-:B------:R-:W-:Y:S02]  /*5ea0*/  HADD2.F32 R123, -RZ, R85.reuse.H0_H0 ;  /* 0x20000055ff7b7230 */ /* 0x100fe40000004100 */
[----:B------:R-:W-:Y:S01]  /*5eb0*/  FFMA.FTZ R192, R152, R120, R125 ;  /* 0x0000007898c07223 */ /* 0x000fe2000001007d */
[----:B------:R-:W-:Y:S02]  /*5ec0*/  HADD2.F32 R127, -RZ, R86.H0_H0 ;  /* 0x20000056ff7f7230 */ /* 0x000fe40000004100 */
[----:B------:R-:W-:Y:S01]  /*5ed0*/  FADD.FTZ R124, -R0, R199 ;  /* 0x000000c7007c7221 */ /* 0x000fe20000010100 */
[----:B------:R-:W-:-:S02]  /*5ee0*/  HADD2.F32 R125, -RZ, R85.H1_H1 ;  /* 0x30000055ff7d7230 */ /* 0x000fc40000004100 */
[----:B------:R-:W-:Y:S01]  /*5ef0*/  FADD.FTZ R196, -R191, R198 ;  /* 0x000000c6bfc47221 */ /* 0x000fe20000010100 */
[----:B------:R-:W-:Y:S02]  /*5f00*/  HADD2.F32 R191, -RZ, R86.H1_H1 ;  /* 0x30000056ffbf7230 */ /* 0x000fe40000004100 */
[C---:B------:R-:W-:Y:S01]  /*5f10*/  FFMA.FTZ R120, R152.reuse, R158, R123 ;  /* 0x0000009e98787223 */ /* 0x040fe2000001007b */
[----:B------:R-:W-:Y:S02]  /*5f20*/  HADD2.F32 R0, -RZ, R84.H0_H0 ;  /* 0x20000054ff007230 */ /* 0x000fe40000004100 */
[C---:B------:R-:W-:Y:S01]  /*5f30*/  FFMA.FTZ R124, R152.reuse, R124, R127 ;  /* 0x0000007c987c7223 */ /* 0x040fe2000001007f */
[----:B------:R-:W-:Y:S01]  /*5f40*/  FFMA.FTZ R158, R152, R200, R125 ;  /* 0x000000c8989e7223 */ /* 0x000fe2000001007d */
[----:B------:R-:W-:Y:S02]  /*5f50*/  HADD2.F32 R198, -RZ, R75.H0_H0 ;  /* 0x2000004bffc67230 */ /* 0x000fe40000004100 */
[----:B------:R-:W-:Y:S01]  /*5f60*/  FMUL.FTZ R125, R126, R151 ;  /* 0x000000977e7d7220 */ /* 0x000fe20000410000 */
[----:B------:R-:W-:-:S02]  /*5f70*/  HADD2.F32 R157, -RZ, R99.H1_H1 ;  /* 0x30000063ff9d7230 */ /* 0x000fc40000004100 */
[----:B------:R-:W-:Y:S01]  /*5f80*/  FMUL.FTZ R192, R192, R151 ;  /* 0x00000097c0c07220 */ /* 0x000fe20000410000 */
[----:B------:R-:W-:Y:S02]  /*5f90*/  HADD2.F32 R123, -RZ, R84.H1_H1 ;  /* 0x30000054ff7b7230 */ /* 0x000fe40000004100 */
[C---:B------:R-:W-:Y:S01]  /*5fa0*/  FFMA.FTZ R196, R152.reuse, R196, R191 ;  /* 0x000000c498c47223 */ /* 0x040fe200000100bf */
[----:B------:R-:W-:Y:S02]  /*5fb0*/  HADD2.F32 R127, -RZ, R75.H1_H1 ;  /* 0x3000004bff7f7230 */ /* 0x000fe40000004100 */
[----:B------:R-:W-:Y:S01]  /*5fc0*/  FFMA.FTZ R122, R152, R203, R0 ;  /* 0x000000cb987a7223 */ /* 0x000fe20000010000 */
[----:B------:R-:W-:Y:S01]  /*5fd0*/  FMUL.FTZ R0, R125, R118 ;  /* 0x000000767d007220 */ /* 0x000fe20000410000 */
[----:B------:R-:W-:Y:S01]  /*5fe0*/  FMUL.FTZ R191, R198, R125 ;  /* 0x0000007dc6bf7220 */ /* 0x000fe20000410000 */
[--C-:B------:R-:W-:Y:S02]  /*5ff0*/  HADD2.F32 R119, -RZ, R98.reuse.H0_H0 ;  /* 0x20000062ff777230 */ /* 0x100fe40000004100 */
[----:B------:R-:W-:Y:S01]  /*6000*/  FFMA.FTZ R126, R152, R121, R123 ;  /* 0x00000079987e7223 */ /* 0x000fe2000001007b */
[----:B------:R-:W-:Y:S01]  /*6010*/  FMUL.FTZ R118, R192, R157 ;  /* 0x0000009dc0767220 */ /* 0x000fe20000410000 */
[----:B------:R-:W-:Y:S01]  /*6020*/  FMUL.FTZ R198, R127, R192 ;  /* 0x000000c07fc67220 */ /* 0x000fe20000410000 */
[----:B------:R-:W-:-:S02]  /*6030*/  HADD2.F32 R156, -RZ, R98.H1_H1 ;  /* 0x30000062ff9c7230 */ /* 0x000fc40000004100 */
        /* <DEDUP_REMOVED lines=11> */
[----:B------:R-:W-:Y:S01]  /*60f0*/  FMUL.FTZ R157, R200, R121 ;  /* 0x00000079c89d7220 */ /* 0x000fe20000410000 */
[----:B------:R-:W-:Y:S02]  /*6100*/  HADD2.F32 R196, -RZ, R73.H1_H1 ;  /* 0x30000049ffc47230 */ /* 0x000fe40000004100 */
[----:B------:R-:W-:Y:S01]  /*6110*/  FMUL.FTZ R121, R124, R99 ;  /* 0x000000637c797220 */ /* 0x000fe20000410000 */
[----:B------:R-:W-:Y:S02]  /*6120*/  HADD2.F32 R97, -RZ, R96.H0_H0 ;  /* 0x20000060ff617230 */ /* 0x000fe40000004100 */
[----:B------:R-:W-:Y:S01]  /*6130*/  FMUL.FTZ R127, R127, R124 ;  /* 0x0000007c7f7f7220 */ /* 0x000fe20000410000 */
        /* <DEDUP_REMOVED lines=15> */
[----:B------:R-:W-:Y:S01]  /*6230*/  F2FP.F16.F32.PACK_AB R96, R125, R124 ;  /* 0x0000007c7d60723e */ /* 0x000fe200000000ff */
[----:B------:R-:W-:Y:S06]  /*6240*/  BRA `(.L_x_2065) ;  /* 0x0000000400407947 */ /* 0x000fec0003800000 */
.L_x_2064:
[C-C-:B------:R-:W-:Y:S01]  /*6250*/  FFMA.FTZ R0, R116.reuse, R0, R117.reuse ;  /* 0x0000000074007223 */ /* 0x140fe20000010075 */
[C-C-:B------:R-:W-:Y:S01]  /*6260*/  FFMA.FTZ R79, R116.reuse, R126, R117.reuse ;  /* 0x0000007e744f7223 */ /* 0x140fe20000010075 */
[C-C-:B------:R-:W-:Y:S01]  /*6270*/  FFMA.FTZ R118, R116.reuse, R121, R117.reuse ;  /* 0x0000007974767223 */ /* 0x140fe20000010075 */
[----:B------:R-:W-:Y:S01]  /*6280*/  FFMA.FTZ R120, R116, R120, R117 ;  /* 0x0000007874787223 */ /* 0x000fe20000010075 */
[----:B------:R-:W-:Y:S01]  /*6290*/  FADD.FTZ R203, -R0, R203 ;  /* 0x000000cb00cb7221 */ /* 0x000fe20000010100 */
[C-C-:B------:R-:W-:Y:S01]  /*62a0*/  FFMA.FTZ R0, R116.reuse, R125, R117.reuse ;  /* 0x0000007d74007223 */ /* 0x140fe20000010075 */
[----:B------:R-:W-:Y:S01]  /*62b0*/  FFMA.FTZ R125, R116, R124, R117 ;  /* 0x0000007c747d7223 */ /* 0x000fe20000010075 */
[----:B------:R-:W-:Y:S01]  /*62c0*/  FADD.FTZ R121, -R79, R202 ;  /* 0x000000ca4f797221 */ /* 0x000fe20000010100 */
[----:B------:R-:W-:Y:S01]  /*62d0*/  FADD.FTZ R197, -R118, R197 ;  /* 0x000000c576c57221 */ /* 0x000fe20000010100 */
[----:B------:R-:W-:Y:S01]  /*62e0*/  FADD.FTZ R201, -R0, R201 ;  /* 0x000000c900c97221 */ /* 0x000fe20000010100 */
[C-C-:B------:R-:W-:Y:S01]  /*62f0*/  FFMA.FTZ R0, R116.reuse, R123, R117.reuse ;  /* 0x0000007b74007223 */ /* 0x140fe20000010075 */
[----:B------:R-:W-:Y:S01]  /*6300*/  FFMA.FTZ R79, R116, R122, R117 ;  /* 0x0000007a744f7223 */ /* 0x000fe20000010075 */
[----:B------:R-:W-:-:S02]  /*6310*/  HADD2.F32 R118, -RZ, R87.H1_H1 ;  /* 0x30000057ff767230 */ /* 0x000fc40000004100 */
[----:B------:R-:W-:Y:S01]  /*6320*/  FADD.FTZ R127, -R120, R127 ;  /* 0x0000007f787f7221 */ /* 0x000fe20000010100 */
[----:B------:R-:W-:Y:S02]  /*6330*/  HADD2.F32 R123, -RZ, R87.H0_H0 ;  /* 0x20000057ff7b7230 */ /* 0x000fe40000004100 */
[----:B------:R-:W-:Y:S01]  /*6340*/  FADD.FTZ R157, -R125, R200 ;  /* 0x000000c87d9d7221 */ /* 0x000fe20000010100 */
[----:B------:R-:W-:Y:S01]  /*6350*/  FADD.FTZ R125, -R79, R198 ;  /* 0x000000c64f7d7221 */ /* 0x000fe20000010100 */
[----:B------:R-:W-:Y:S01]  /*6360*/  FADD.FTZ R199, -R0, R199 ;  /* 0x000000c700c77221 */ /* 0x000fe20000010100 */
[C---:B------:R-:W-:Y:S01]  /*6370*/  FFMA.FTZ R79, R152.reuse, R127, R118 ;  /* 0x0000007f984f7223 */ /* 0x040fe20000010076 */
[----:B------:R-:W-:Y:S01]  /*6380*/  FFMA.FTZ R124, R152, R197, R123 ;  /* 0x000000c5987c7223 */ /* 0x000fe2000001007b */
[----:B------:R-:W-:Y:S02]  /*6390*/  HADD2.F32 R118, -RZ, R86.H1_H1 ;  /* 0x30000056ff767230 */ /* 0x000fe40000004100 */
[----:B------:R-:W-:-:S02]  /*63a0*/  HADD2.F32 R0, -RZ, R85.H1_H1 ;  /* 0x30000055ff007230 */ /* 0x000fc40000004100 */
[----:B------:R-:W-:Y:S01]  /*63b0*/  FMUL.FTZ R191, R124, R151 ;  /* 0x000000977cbf7220 */ /* 0x000fe20000410000 */
[----:B------:R-:W-:Y:S02]  /*63c0*/  HADD2.F32 R123, -RZ, R86.H0_H0 ;  /* 0x20000056ff7b7230 */ /* 0x000fe40000004100 */
[C---:B------:R-:W-:Y:S01]  /*63d0*/  FFMA.FTZ R125, R152.reuse, R125, R118 ;  /* 0x0000007d987d7223 */ /* 0x040fe20000010076 */
[----:B-----5:R-:W-:Y:S02]  /*63e0*/  HADD2.F32 R78, -RZ, R99.H0_H0 ;  /* 0x20000063ff4e7230 */ /* 0x020fe40000004100 */
[C---:B------:R-:W-:Y:S01]  /*63f0*/  FFMA.FTZ R127, R152.reuse, R157, R0 ;  /* 0x0000009d987f7223 */ /* 0x040fe20000010000 */
[----:B------:R-:W-:Y:S02]  /*6400*/  HADD2.F32 R157, -RZ, R84.H1_H1 ;  /* 0x30000054ff9d7230 */ /* 0x000fe40000004100 */
[----:B------:R-:W-:Y:S01]  /*6410*/  FFMA.FTZ R126, R152, R199, R123 ;  /* 0x000000c7987e7223 */ /* 0x000fe2000001007b */
[----:B------:R-:W-:-:S02]  /*6420*/  HADD2.F32 R118, -RZ, R75.H0_H0 ;  /* 0x2000004bff767230 */ /* 0x000fc40000004100 */
[----:B------:R-:W-:Y:S01]  /*6430*/  FMUL.FTZ R120, R79, R151 ;  /* 0x000000974f787220 */ /* 0x000fe20000410000 */
[----:B------:R-:W-:Y:S02]  /*6440*/  HADD2.F32 R99, -RZ, R99.H1_H1 ;  /* 0x30000063ff637230 */ /* 0x000fe40000004100 */
[----:B------:R-:W-:Y:S01]  /*6450*/  FMUL.FTZ R0, R191, R78 ;  /* 0x0000004ebf007220 */ /* 0x000fe20000410000 */
[----:B------:R-:W-:Y:S02]  /*6460*/  HADD2.F32 R156, -RZ, R85.H0_H0 ;  /* 0x20000055ff9c7230 */ /* 0x000fe40000004100 */
[----:B------:R-:W-:Y:S01]  /*6470*/  FFMA.FTZ R157, R152, R121, R157 ;  /* 0x00000079989d7223 */ /* 0x000fe2000001009d */
[----:B------:R-:W-:Y:S02]  /*6480*/  HADD2.F32 R123, -RZ, R75.H1_H1 ;  /* 0x3000004bff7b7230 */ /* 0x000fe40000004100 */
[----:B------:R-:W-:Y:S01]  /*6490*/  FMUL.FTZ R191, R118, R191 ;  /* 0x000000bf76bf7220 */ /* 0x000fe20000410000 */
[----:B------:R-:W-:-:S02]  /*64a0*/  HADD2.F32 R119, -RZ, R98.H0_H0 ;  /* 0x20000062ff777230 */ /* 0x000fc40000004100 */
[----:B------:R-:W-:Y:S01]  /*64b0*/  FFMA.FTZ R156, R152, R201, R156 ;  /* 0x000000c9989c7223 */ /* 0x000fe2000001009c */
[----:B------:R-:W-:Y:S01]  /*64c0*/  FMUL.FTZ R118, R120, R99 ;  /* 0x0000006378767220 */ /* 0x000fe20000410000 */
[----:B------:R-:W-:Y:S01]  /*64d0*/  FMUL.FTZ R200, R123, R120 ;  /* 0x000000787bc87220 */ /* 0x000fe20000410000 */
[----:B------:R-:W-:Y:S02]  /*64e0*/  HADD2.F32 R121, -RZ, R74.H0_H0 ;  /* 0x2000004aff797230 */ /* 0x000fe40000004100 */
[-C--:B------:R-:W-:Y:S01]  /*64f0*/  FMUL.FTZ R120, R126, R151.reuse ;  /* 0x000000977e787220 */ /* 0x080fe20000410000 */
[----:B------:R-:W-:Y:S02]  /*6500*/  HADD2.F32 R98, -RZ, R98.H1_H1 ;  /* 0x30000062ff627230 */ /* 0x000fe40000004100 */
[-C--:B------:R-:W-:Y:S01]  /*6510*/  FMUL.FTZ R123, R125, R151.reuse ;  /* 0x000000977d7b7220 */ /* 0x080fe20000410000 */
[----:B------:R-:W-:Y:S02]  /*6520*/  HADD2.F32 R192, -RZ, R84.H0_H0 ;  /* 0x20000054ffc07230 */ /* 0x000fe40000004100 */
[----:B------:R-:W-:Y:S01]  /*6530*/  FMUL.FTZ R78, R156, R151 ;  /* 0x000000979c4e7220 */ /* 0x000fe20000410000 */
[----:B------:R-:W-:-:S02]  /*6540*/  HADD2.F32 R122, -RZ, R74.H1_H1 ;  /* 0x3000004aff7a7230 */ /* 0x000fc40000004100 */
[----:B------:R-:W-:Y:S01]  /*6550*/  FMUL.FTZ R119, R120, R119 ;  /* 0x0000007778777220 */ /* 0x000fe20000410000 */
[----:B------:R-:W-:Y:S02]  /*6560*/  HADD2.F32 R77, -RZ, R97.H0_H0 ;  /* 0x20000061ff4d7230 */ /* 0x000fe40000004100 */
[----:B------:R-:W-:Y:S01]  /*6570*/  FMUL.FTZ R197, R121, R120 ;  /* 0x0000007879c57220 */ /* 0x000fe20000410000 */
[----:B------:R-:W-:Y:S02]  /*6580*/  HADD2.F32 R99, -RZ, R73.H0_H0 ;  /* 0x20000049ff637230 */ /* 0x000fe40000004100 */
[----:B------:R-:W-:Y:S01]  /*6590*/  FFMA.FTZ R192, R152, R203, R192 ;  /* 0x000000cb98c07223 */ /* 0x000fe200000100c0 */
[----:B------:R-:W-:Y:S02]  /*65a0*/  HADD2.F32 R97, -RZ, R97.H1_H1 ;  /* 0x30000061ff617230 */ /* 0x000fe40000004100 */
[----:B------:R-:W-:Y:S01]  /*65b0*/  FMUL.FTZ R120, R123, R98 ;  /* 0x000000627b787220 */ /* 0x000fe20000410000 */
[----:B------:R-:W-:Y:S01]  /*65c0*/  FMUL.FTZ R198, R122, R123 ;  /* 0x0000007b7ac67220 */ /* 0x000fe20000410000 */
[----:B------:R-:W-:-:S02]  /*65d0*/  HADD2.F32 R76, -RZ, R96.H0_H0 ;  /* 0x20000060ff4c7230 */ /* 0x000fc40000004100 */
        /* <DEDUP_REMOVED lines=13> */
[----:B------:R-:W-:Y:S01]  /*66b0*/  FMUL.FTZ R96, R98, R99 ;  /* 0x0000006362607220 */ /* 0x000fe20000410000 */
[----:B------:R-:W-:Y:S01]  /*66c0*/  FMUL.FTZ R123, R77, R76 ;  /* 0x0000004c4d7b7220 */ /* 0x000fe20000410000 */
[----:B------:R-:W-:Y:S02]  /*66d0*/  F2FP.F16.F32.PACK_AB R79, R79, R124 ;  /* 0x0000007c4f4f723e */ /* 0x000fe400000000ff */
[----:B------:R-:W-:Y:S02]  /*66e0*/  F2FP.F16.F32.PACK_AB R78, R125, R126 ;  /* 0x0000007e7d4e723e */ /* 0x000fe400000000ff */
[----:B------:R-:W-:-:S02]  /*66f0*/  F2FP.F16.F32.PACK_AB R77, R127, R156 ;  /* 0x0000009c7f4d723e */ /* 0x000fc400000000ff */
[----:B------:R-:W-:Y:S02]  /*6700*/  F2FP.F16.F32.PACK_AB R76, R157, R192 ;  /* 0x000000c09d4c723e */ /* 0x000fe400000000ff */
[----:B------:R-:W-:Y:S02]  /*6710*/  F2FP.F16.F32.PACK_AB R99, R200, R191 ;  /* 0x000000bfc863723e */ /* 0x000fe400000000ff */
[----:B------:R-:W-:Y:S02]  /*6720*/  F2FP.F16.F32.PACK_AB R98, R198, R197 ;  /* 0x000000c5c662723e */ /* 0x000fe400000000ff */
[----:B------:R-:W-:Y:S02]  /*6730*/  F2FP.F16.F32.PACK_AB R97, R97, R196 ;  /* 0x000000c46161723e */ /* 0x000fe400000000ff */
[----:B------:R-:W-:-:S07]  /*6740*/  F2FP.F16.F32.PACK_AB R96, R96, R193 ;  /* 0x000000c16060723e */ /* 0x000fce00000000ff */
.L_x_2065:
[----:B------:R-:W-:Y:S01]  /*6750*/  ISETP.NE.U32.AND P1, PT, RZ, UR14, PT ;  /* 0x0000000eff007c0c */ /* 0x000fe2000bf25070 */
[----:B------:R-:W0:Y:S01]  /*6760*/  LDC.64 R192, c[0x0][0x468] ;  /* 0x00011a00ffc07b82 */ /* 0x000e220000000a00 */
[----:B------:R-:W-:Y:S02]  /*6770*/  IMAD.WIDE.U32 R156, R154, 0x10, R194 ;  /* 0x000000109a9c7825 */ /* 0x000fe400078e00c2 */
[----:B------:R-:W-:-:S13]  /*6780*/  ISETP.NE.AND.EX P1, PT, RZ, UR15, PT, P1 ;  /* 0x0000000fff007c0c */ /* 0x000fda000bf25310 */
[----:B------:R-:W1:Y:S01]  /*6790*/  @P1 LDC.64 R124, c[0x0][0x478] ;  /* 0x00011e00ff7c1b82 */ /* 0x000e620000000a00 */
[----:B0-----:R-:W-:-:S04]  /*67a0*/  IMAD.WIDE.U32 R126, R155, 0x10, R192 ;  /* 0x000000109b7e7825 */ /* 0x001fc800078e00c0 */
[----:B-1----:R-:W-:-:S05]  /*67b0*/  @P1 IMAD.WIDE.U32 R124, R155, 0x10, R124 ;  /* 0x000000109b7c1825 */ /* 0x002fca00078e007c */
[----:B------:R-:W-:Y:S04]  /*67c0*/  @P1 STG.E.128 desc[UR6][R124.64], R76 ;  /* 0x0000004c7c001986 */ /* 0x000fe8000c101d06 */
[----:B------:R0:W-:Y:S04]  /*67d0*/  STG.E.128 desc[UR6][R126.64], R96 ;  /* 0x000000607e007986 */ /* 0x0001e8000c101d06 */
[----:B0-----:R0:W5:Y:S01]  /*67e0*/  LDG.E.128 R96, desc[UR6][R156.64] ;  /* 0x000000069c607981 */ /* 0x001162000c1e1d00 */
[----:B------:R-:W-:Y:S05]  /*67f0*/  @!P1 BRA `(.L_x_2066) ;  /* 0x0000000400449947 */ /* 0x000fea0003800000 */
[C-C-:B------:R-:W-:Y:S01]  /*6800*/  FFMA.FTZ R124, R116.reuse, R183, R117.reuse ;  /* 0x000000b7747c7223 */ /* 0x140fe20000010075 */
[C-C-:B------:R-:W-:Y:S01]  /*6810*/  FFMA.FTZ R79, R116.reuse, R184, R117.reuse ;  /* 0x000000b8744f7223 */ /* 0x140fe20000010075 */
[C-C-:B------:R-:W-:Y:S01]  /*6820*/  FFMA.FTZ R125, R116.reuse, R186, R117.reuse ;  /* 0x000000ba747d7223 */ /* 0x140fe20000010075 */
[----:B------:R-:W-:Y:S01]  /*6830*/  FFMA.FTZ R126, R116, R189, R117 ;  /* 0x000000bd747e7223 */ /* 0x000fe20000010075 */
[----:B------:R-:W-:Y:S01]  /*6840*/  FADD.FTZ R196, -R124, R175 ;  /* 0x000000af7cc47221 */ /* 0x000fe20000010100 */
[C-C-:B------:R-:W-:Y:S01]  /*6850*/  FFMA.FTZ R124, R116.reuse, R185, R117.reuse ;  /* 0x000000b9747c7223 */ /* 0x140fe20000010075 */
[----:B------:R-:W-:Y:S01]  /*6860*/  FADD.FTZ R185, -R79, R176 ;  /* 0x000000b04fb97221 */ /* 0x000fe20000010100 */
[----:B------:R-:W-:Y:S01]  /*6870*/  FFMA.FTZ R155, R116, R190, R117 ;  /* 0x000000be749b7223 */ /* 0x000fe20000010075 */
[----:B------:R-:W-:Y:S01]  /*6880*/  FADD.FTZ R178, -R125, R178 ;  /* 0x000000b27db27221 */ /* 0x000fe20000010100 */
[----:B------:R-:W-:Y:S01]  /*6890*/  FADD.FTZ R176, -R124, R177 ;  /* 0x000000b17cb07221 */ /* 0x000fe20000010100 */
[----:B------:R-:W-:Y:S01]  /*68a0*/  FFMA.FTZ R124, R116, R187, R117 ;  /* 0x000000bb747c7223 */ /* 0x000fe20000010075 */
[----:B------:R-:W-:-:S02]  /*68b0*/  HADD2.F32 R79, -RZ, R83.H0_H0 ;  /* 0x20000053ff4f7230 */ /* 0x000fc40000004100 */
[----:B------:R-:W-:Y:S01]  /*68c0*/  FADD.FTZ R181, -R126, R181 ;  /* 0x000000b57eb57221 */ /* 0x000fe20000010100 */
[----:B------:R-:W-:Y:S02]  /*68d0*/  HADD2.F32 R125, -RZ, R83.H1_H1 ;  /* 0x30000053ff7d7230 */ /* 0x000fe40000004100 */
[----:B------:R-:W-:Y:S01]  /*68e0*/  FADD.FTZ R182, -R155, R182 ;  /* 0x000000b69bb67221 */ /* 0x000fe20000010100 */
[----:B------:R-:W-:Y:S01]  /*68f0*/  FADD.FTZ R126, -R124, R179 ;  /* 0x000000b37c7e7221 */ /* 0x000fe20000010100 */
[----:B------:R-:W-:Y:S01]  /*6900*/  FFMA.FTZ R127, R116, R188, R117 ;  /* 0x000000bc747f7223 */ /* 0x000fe20000010075 */
[C---:B------:R-:W-:Y:S01]  /*6910*/  FFMA.FTZ R124, R152.reuse, R181, R79 ;  /* 0x000000b5987c7223 */ /* 0x040fe2000001004f */
[----:B------:R-:W-:Y:S01]  /*6920*/  FFMA.FTZ R79, R152, R182, R125 ;  /* 0x000000b6984f7223 */ /* 0x000fe2000001007d */
[----:B------:R-:W-:Y:S02]  /*6930*/  HADD2.F32 R125, -RZ, R82.H0_H0 ;  /* 0x20000052ff7d7230 */ /* 0x000fe40000004100 */
[----:B------:R-:W-:Y:S01]  /*6940*/  FADD.FTZ R180, -R127, R180 ;  /* 0x000000b47fb47221 */ /* 0x000fe20000010100 */
[----:B0-----:R-:W-:-:S02]  /*6950*/  HADD2.F32 R157, -RZ, R81.H1_H1 ;  /* 0x30000051ff9d7230 */ /* 0x001fc40000004100 */
[----:B------:R-:W-:Y:S02]  /*6960*/  HADD2.F32 R175, -RZ, R82.H1_H1 ;  /* 0x30000052ffaf7230 */ /* 0x000fe40000004100 */
[C---:B------:R-:W-:Y:S01]  /*6970*/  FFMA.FTZ R126, R152.reuse, R126, R125 ;  /* 0x0000007e987e7223 */ /* 0x040fe2000001007d */
[----:B------:R-:W-:Y:S02]  /*6980*/  HADD2.F32 R155, -RZ, R81.H0_H0 ;  /* 0x20000051ff9b7230 */ /* 0x000fe40000004100 */
[C---:B------:R-:W-:Y:S01]  /*6990*/  FFMA.FTZ R183, R152.reuse, R178, R157 ;  /* 0x000000b298b77223 */ /* 0x040fe2000001009d */
[----:B------:R-:W-:Y:S02]  /*69a0*/  HADD2.F32 R127, -RZ, R80.H0_H0 ;  /* 0x20000050ff7f7230 */ /* 0x000fe40000004100 */
[C---:B------:R-:W-:Y:S01]  /*69b0*/  FFMA.FTZ R125, R152.reuse, R180, R175 ;  /* 0x000000b4987d7223 */ /* 0x040fe200000100af */
[----:B-----5:R-:W-:Y:S02]  /*69c0*/  HADD2.F32 R156, -RZ, R99.H0_H0 ;  /* 0x20000063ff9c7230 */ /* 0x020fe40000004100 */
[----:B------:R-:W-:Y:S01]  /*69d0*/  FFMA.FTZ R182, R152, R176, R155 ;  /* 0x000000b098b67223 */ /* 0x000fe2000001009b */
[----:B------:R-:W-:-:S02]  /*69e0*/  HADD2.F32 R178, -RZ, R71.H0_H0 ;  /* 0x20000047ffb27230 */ /* 0x000fc40000004100 */
[-C--:B------:R-:W-:Y:S01]  /*69f0*/  FMUL.FTZ R157, R124, R151.reuse ;  /* 0x000000977c9d7220 */ /* 0x080fe20000410000 */
[----:B------:R-:W-:Y:S02]  /*6a00*/  HADD2.F32 R99, -RZ, R99.H1_H1 ;  /* 0x30000063ff637230 */ /* 0x000fe40000004100 */
[----:B------:R-:W-:Y:S01]  /*6a10*/  FFMA.FTZ R184, R152, R196, R127 ;  /* 0x000000c498b87223 */ /* 0x000fe2000001007f */
[----:B------:R-:W-:Y:S02]  /*6a20*/  HADD2.F32 R175, -RZ, R71.H1_H1 ;  /* 0x30000047ffaf7230 */ /* 0x000fe40000004100 */
[----:B------:R-:W-:Y:S01]  /*6a30*/  FMUL.FTZ R176, R79, R151 ;  /* 0x000000974fb07220 */ /* 0x000fe20000410000 */
[----:B------:R-:W-:Y:S02]  /*6a40*/  HADD2.F32 R127, -RZ, R80.H1_H1 ;  /* 0x30000050ff7f7230 */ /* 0x000fe40000004100 */
[----:B------:R-:W-:Y:S01]  /*6a50*/  FMUL.FTZ R156, R157, R156 ;  /* 0x0000009c9d9c7220 */ /* 0x000fe20000410000 */
[----:B------:R-:W-:Y:S01]  /*6a60*/  FMUL.FTZ R187, R178, R157 ;  /* 0x0000009db2bb7220 */ /* 0x000fe20000410000 */
[----:B------:R-:W-:Y:S01]  /*6a70*/  FMUL.FTZ R157, R176, R99 ;  /* 0x00000063b09d7220 */ /* 0x000fe20000410000 */
[----:B------:R-:W-:Y:S01]  /*6a80*/  FMUL.FTZ R188, R175, R176 ;  /* 0x000000b0afbc7220 */ /* 0x000fe20000410000 */
[----:B------:R-:W-:-:S02]  /*6a90*/  HADD2.F32 R78, -RZ, R98.H0_H0 ;  /* 0x20000062ff4e7230 */ /* 0x000fc40000004100 */
[----:B------:R-:W-:Y:S01]  /*6aa0*/  FFMA.FTZ R155, R152, R185, R127 ;  /* 0x000000b9989b7223 */ /* 0x000fe2000001007f */
[----:B------:R-:W-:Y:S02]  /*6ab0*/  HADD2.F32 R176, -RZ, R70.H0_H0 ;  /* 0x20000046ffb07230 */ /* 0x000fe40000004100 */
[-C--:B------:R-:W-:Y:S01]  /*6ac0*/  FMUL.FTZ R99, R126, R151.reuse ;  /* 0x000000977e637220 */ /* 0x080fe20000410000 */
[----:B------:R-:W-:Y:S02]  /*6ad0*/  HADD2.F32 R98, -RZ, R98.H1_H1 ;  /* 0x30000062ff627230 */ /* 0x000fe40000004100 */
[-C--:B------:R-:W-:Y:S01]  /*6ae0*/  FMUL.FTZ R127, R125, R151.reuse ;  /* 0x000000977d7f7220 */ /* 0x080fe20000410000 */
[----:B------:R-:W-:Y:S02]  /*6af0*/  HADD2.F32 R180, -RZ, R70.H1_H1 ;  /* 0x30000046ffb47230 */ /* 0x000fe40000004100 */
[----:B------:R-:W-:Y:S01]  /*6b00*/  FMUL.FTZ R178, R182, R151 ;  /* 0x00000097b6b27220 */ /* 0x000fe20000410000 */
[----:B------:R-:W-:-:S02]  /*6b10*/  HADD2.F32 R77, -RZ, R97.H0_H0 ;  /* 0x20000061ff4d7230 */ /* 0x000fc40000004100 */
[----:B------:R-:W-:Y:S01]  /*6b20*/  FMUL.FTZ R185, R176, R99 ;  /* 0x00000063b0b97220 */ /* 0x000fe20000410000 */
[----:B------:R-:W-:Y:S01]  /*6b30*/  FMUL.FTZ R176, R127, R98 ;  /* 0x000000627fb07220 */ /* 0x000fe20000410000 */
[----:B------:R-:W-:Y:S01]  /*6b40*/  FMUL.FTZ R98, R180, R127 ;  /* 0x0000007fb4627220 */ /* 0x000fe20000410000 */
[----:B------:R-:W-:Y:S01]  /*6b50*/  FMUL.FTZ R175, R99, R78 ;  /* 0x0000004e63af7220 */ /* 0x000fe20000410000 */
[----:B------:R-:W-:Y:S02]  /*6b60*/  HADD2.F32 R127, -RZ, R69.H1_H1 ;  /* 0x30000045ff7f7230 */ /* 0x000fe40000004100 */
[----:B------:R-:W-:Y:S01]  /*6b70*/  FMUL.FTZ R177, R178, R77 ;  /* 0x0000004db2b17220 */ /* 0x000fe20000410000 */
[----:B------:R-:W-:Y:S02]  /*6b80*/  HADD2.F32 R76, -RZ, R96.H0_H0 ;  /* 0x20000060ff4c7230 */ /* 0x000fe40000004100 */
[----:B------:R-:W-:Y:S01]  /*6b90*/  FMUL.FTZ R78, R183, R151 ;  /* 0x00000097b74e7220 */ /* 0x000fe20000410000 */
[----:B------:R-:W-:-:S02]  /*6ba0*/  HADD2.F32 R180, -RZ, R68.H0_H0 ;  /* 0x20000044ffb47230 */ /* 0x000fc40000004100 */
[-C--:B------:R-:W-:Y:S01]  /*6bb0*/  FMUL.FTZ R77, R184, R151.reuse ;  /* 0x00000097b84d7220 */ /* 0x080fe20000410000 */
        /* <DEDUP_REMOVED lines=15> */
[----:B------:R-:W-:-:S02]  /*6cb0*/  F2FP.F16.F32.PACK_AB R76, R155, R184 ;  /* 0x000000b89b4c723e */ /* 0x000fc400000000ff */
[----:B------:R-:W-:Y:S02]  /*6cc0*/  F2FP.F16.F32.PACK_AB R99, R188, R187 ;  /* 0x000000bbbc63723e */ /* 0x000fe400000000ff */
[----:B------:R-:W-:Y:S02]  /*6cd0*/  F2FP.F16.F32.PACK_AB R98, R98, R185 ;  /* 0x000000b96262723e */ /* 0x000fe400000000ff */
[----:B------:R-:W-:Y:S02]  /*6ce0*/  F2FP.F16.F32.PACK_AB R97, R186, R181 ;  /* 0x000000b5ba61723e */ /* 0x000fe400000000ff */
[----:B------:R-:W-:Y:S01]  /*6cf0*/  F2FP.F16.F32.PACK_AB R96, R96, R127 ;  /* 0x0000007f6060723e */ /* 0x000fe200000000ff */
[----:B------:R-:W-:Y:S06]  /*6d00*/  BRA `(.L_x_2067) ;  /* 0x0000000400307947 */ /* 0x000fec0003800000 */
.L_x_2066:
        /* <DEDUP_REMOVED lines=9> */
[----:B------:R-:W-:Y:S02]  /*6da0*/  HADD2.F32 R176, -RZ, R83.H1_H1 ;  /* 0x30000053ffb07230 */ /* 0x000fe40000004100 */
[----:B------:R-:W-:Y:S01]  /*6db0*/  FFMA.FTZ R181, R116, R188, R117 ;  /* 0x000000bc74b57223 */ /* 0x000fe20000010075 */
[----:B------:R-:W-:Y:S01]  /*6dc0*/  FADD.FTZ R189, -R183, R182 ;  /* 0x000000b6b7bd7221 */ /* 0x000fe20000010100 */
[----:B------:R-:W-:Y:S01]  /*6dd0*/  FADD.FTZ R177, -R126, R177 ;  /* 0x000000b17eb17221 */ /* 0x000fe20000010100 */
[----:B------:R-:W-:Y:S01]  /*6de0*/  FADD.FTZ R155, -R155, R178 ;  /* 0x000000b29b9b7221 */ /* 0x000fe20000010100 */
[----:B------:R-:W-:-:S02]  /*6df0*/  HADD2.F32 R182, -RZ, R82.H1_H1 ;  /* 0x30000052ffb67230 */ /* 0x000fc40000004100 */
[----:B------:R-:W-:Y:S01]  /*6e00*/  FFMA.FTZ R126, R116, R187, R117 ;  /* 0x000000bb747e7223 */ /* 0x000fe20000010075 */
[----:B------:R-:W-:Y:S01]  /*6e10*/  FADD.FTZ R183, -R181, R180 ;  /* 0x000000b4b5b77221 */ /* 0x000fe20000010100 */
[----:B------:R-:W-:Y:S01]  /*6e20*/  FFMA.FTZ R190, R152, R189, R176 ;  /* 0x000000bd98be7223 */ /* 0x000fe200000100b0 */
[--C-:B------:R-:W-:Y:S02]  /*6e30*/  HADD2.F32 R178, -RZ, R81.reuse.H1_H1 ;  /* 0x30000051ffb27230 */ /* 0x100fe40000004100 */
[----:B------:R-:W-:Y:S01]  /*6e40*/  FADD.FTZ R179, -R126, R179 ;  /* 0x000000b37eb37221 */ /* 0x000fe20000010100 */
[----:B------:R-:W-:Y:S02]  /*6e50*/  HADD2.F32 R176, -RZ, R81.H0_H0 ;  /* 0x20000051ffb07230 */ /* 0x000fe40000004100 */
[C---:B------:R-:W-:Y:S01]  /*6e60*/  FFMA.FTZ R186, R152.reuse, R183, R182 ;  /* 0x000000b798ba7223 */ /* 0x040fe200000100b6 */
[----:B------:R-:W-:Y:S02]  /*6e70*/  HADD2.F32 R187, -RZ, R83.H0_H0 ;  /* 0x20000053ffbb7230 */ /* 0x000fe40000004100 */
[----:B------:R-:W-:Y:S01]  /*6e80*/  FFMA.FTZ R182, R152, R155, R178 ;  /* 0x0000009b98b67223 */ /* 0x000fe200000100b2 */
[----:B------:R-:W-:-:S02]  /*6e90*/  HADD2.F32 R181, -RZ, R82.H0_H0 ;  /* 0x20000052ffb57230 */ /* 0x000fc40000004100 */
[C---:B------:R-:W-:Y:S01]  /*6ea0*/  FFMA.FTZ R176, R152.reuse, R177, R176 ;  /* 0x000000b198b07223 */ /* 0x040fe200000100b0 */
[--C-:B------:R-:W-:Y:S02]  /*6eb0*/  HADD2.F32 R126, -RZ, R80.reuse.H0_H0 ;  /* 0x20000050ff7e7230 */ /* 0x100fe40000004100 */
[C---:B------:R-:W-:Y:S01]  /*6ec0*/  FFMA.FTZ R184, R152.reuse, R185, R187 ;  /* 0x000000b998b87223 */ /* 0x040fe200000100bb */
[----:B------:R-:W-:Y:S02]  /*6ed0*/  HADD2.F32 R155, -RZ, R80.H1_H1 ;  /* 0x30000050ff9b7230 */ /* 0x000fe40000004100 */
[----:B------:R-:W-:Y:S01]  /*6ee0*/  FFMA.FTZ R180, R152, R179, R181 ;  /* 0x000000b398b47223 */ /* 0x000fe200000100b5 */
[----:B------:R-:W-:Y:S02]  /*6ef0*/  HADD2.F32 R177, -RZ, R71.H1_H1 ;  /* 0x30000047ffb17230 */ /* 0x000fe40000004100 */
[----:B------:R-:W-:Y:S01]  /*6f00*/  FMUL.FTZ R190, R190, R151 ;  /* 0x00000097bebe7220 */ /* 0x000fe20000410000 */
[----:B0----5:R-:W-:-:S02]  /*6f10*/  HADD2.F32 R156, -RZ, R99.H0_H0 ;  /* 0x20000063ff9c7230 */ /* 0x021fc40000004100 */
[----:B------:R-:W-:Y:S01]  /*6f20*/  FFMA.FTZ R126, R152, R175, R126 ;  /* 0x000000af987e7223 */ /* 0x000fe2000001007e */
[----:B------:R-:W-:Y:S02]  /*6f30*/  HADD2.F32 R157, -RZ, R99.H1_H1 ;  /* 0x30000063ff9d7230 */ /* 0x000fe40000004100 */
[----:B------:R-:W-:Y:S01]  /*6f40*/  FMUL.FTZ R175, R184, R151 ;  /* 0x00000097b8af7220 */ /* 0x000fe20000410000 */
[----:B------:R-:W-:Y:S02]  /*6f50*/  HADD2.F32 R188, -RZ, R71.H0_H0 ;  /* 0x20000047ffbc7230 */ /* 0x000fe40000004100 */
[----:B------:R-:W-:Y:S01]  /*6f60*/  FFMA.FTZ R178, R152, R127, R155 ;  /* 0x0000007f98b27223 */ /* 0x000fe2000001009b */
[----:B------:R-:W-:Y:S02]  /*6f70*/  HADD2.F32 R99, -RZ, R98.H0_H0 ;  /* 0x20000062ff637230 */ /* 0x000fe40000004100 */
[----:B------:R-:W-:Y:S01]  /*6f80*/  FMUL.FTZ R183, R177, R190 ;  /* 0x000000beb1b77220 */ /* 0x000fe20000410000 */
[----:B------:R-:W-:-:S02]  /*6f90*/  HADD2.F32 R155, -RZ, R70.H0_H0 ;  /* 0x20000046ff9b7230 */ /* 0x000fc40000004100 */
[-C--:B------:R-:W-:Y:S01]  /*6fa0*/  FMUL.FTZ R184, R180, R151.reuse ;  /* 0x00000097b4b87220 */ /* 0x080fe20000410000 */
[----:B------:R-:W-:Y:S02]  /*6fb0*/  HADD2.F32 R177, -RZ, R70.H1_H1 ;  /* 0x30000046ffb17230 */ /* 0x000fe40000004100 */
[-C--:B------:R-:W-:Y:S01]  /*6fc0*/  FMUL.FTZ R186, R186, R151.reuse ;  /* 0x00000097baba7220 */ /* 0x080fe20000410000 */
[----:B------:R-:W-:Y:S02]  /*6fd0*/  HADD2.F32 R180, -RZ, R69.H0_H0 ;  /* 0x20000045ffb47230 */ /* 0x000fe40000004100 */
[----:B------:R-:W-:Y:S01]  /*6fe0*/  FMUL.FTZ R127, R176, R151 ;  /* 0x00000097b07f7220 */ /* 0x000fe20000410000 */
[----:B------:R-:W-:Y:S02]  /*6ff0*/  HADD2.F32 R124, -RZ, R97.H0_H0 ;  /* 0x20000061ff7c7230 */ /* 0x000fe40000004100 */
[----:B------:R-:W-:Y:S01]  /*7000*/  FMUL.FTZ R156, R175, R156 ;  /* 0x0000009caf9c7220 */ /* 0x000fe20000410000 */
[----:B------:R-:W-:-:S02]  /*7010*/  HADD2.F32 R125, -RZ, R98.H1_H1 ;  /* 0x30000062ff7d7230 */ /* 0x000fc40000004100 */
[----:B------:R-:W-:Y:S01]  /*7020*/  FMUL.FTZ R188, R188, R175 ;  /* 0x000000afbcbc7220 */ /* 0x000fe20000410000 */
[----:B------:R-:W-:Y:S01]  /*7030*/  FMUL.FTZ R175, R184, R99 ;  /* 0x00000063b8af7220 */ /* 0x000fe20000410000 */
[----:B------:R-:W-:Y:S01]  /*7040*/  FMUL.FTZ R184, R155, R184 ;  /* 0x000000b89bb87220 */ /* 0x000fe20000410000 */
[----:B------:R-:W-:Y:S02]  /*7050*/  HADD2.F32 R98, -RZ, R97.H1_H1 ;  /* 0x30000061ff627230 */ /* 0x000fe40000004100 */
[----:B------:R-:W-:Y:S01]  /*7060*/  FMUL.FTZ R181, R177, R186 ;  /* 0x000000bab1b57220 */ /* 0x000fe20000410000 */
[----:B------:R-:W-:Y:S01]  /*7070*/  FMUL.FTZ R155, R180, R127 ;  /* 0x0000007fb49b7220 */ /* 0x000fe20000410000 */
[----:B------:R-:W-:Y:S02]  /*7080*/  HADD2.F32 R97, -RZ, R96.H0_H0 ;  /* 0x20000060ff617230 */ /* 0x000fe40000004100 */
        /* <DEDUP_REMOVED lines=15> */
[----:B------:R-:W-:Y:S01]  /*7180*/  FMUL.FTZ R157, R190, R157 ;  /* 0x0000009dbe9d7220 */ /* 0x000fe20000410000 */
[----:B------:R-:W-:-:S02]  /*7190*/  F2FP.F16.F32.PACK_AB R99, R183, R188 ;  /* 0x000000bcb763723e */ /* 0x000fc400000000ff */
[----:B------:R-:W-:Y:S02]  /*71a0*/  F2FP.F16.F32.PACK_AB R98, R181, R184 ;  /* 0x000000b8b562723e */ /* 0x000fe400000000ff */
[----:B------:R-:W-:Y:S02]  /*71b0*/  F2FP.F16.F32.PACK_AB R97, R182, R155 ;  /* 0x0000009bb661723e */ /* 0x000fe400000000ff */
[----:B------:R-:W-:-:S07]  /*71c0*/  F2FP.F16.F32.PACK_AB R96, R127, R126 ;  /* 0x0000007e7f60723e */ /* 0x000fce00000000ff */
.L_x_2067:
        /* <DEDUP_REMOVED lines=12> */
[----:B------:R-:W-:Y:S01]  /*7290*/  FADD.FTZ R162, -R125, R162 ;  /* 0x000000a27da27221 */ /* 0x000fe20000010100 */
[----:B0-----:R-:W-:Y:S01]  /*72a0*/  FADD.FTZ R126, -R79, R160 ;  /* 0x000000a04f7e7221 */ /* 0x001fe20000010100 */
[--C-:B------:R-:W-:Y:S02]  /*72b0*/  HADD2.F32 R125, -RZ, R91.reuse.H1_H1 ;  /* 0x3000005bff7d7230 */ /* 0x100fe40000004100 */
[----:B------:R-:W-:Y:S01]  /*72c0*/  FFMA.FTZ R127, R116, R172, R117 ;  /* 0x000000ac747f7223 */ /* 0x000fe20000010075 */
[----:B------:R-:W-:Y:S02]  /*72d0*/  HADD2.F32 R79, -RZ, R91.H0_H0 ;  /* 0x2000005bff4f7230 */ /* 0x000fe40000004100 */
[----:B------:R-:W-:Y:S01]  /*72e0*/  FADD.FTZ R166, -R155, R166 ;  /* 0x000000a69ba67221 */ /* 0x000fe20000010100 */
[----:B------:R-:W-:Y:S01]  /*72f0*/  FADD.FTZ R168, -R168, R165 ;  /* 0x000000a5a8a87221 */ /* 0x000fe20000010100 */
[C-C-:B------:R-:W-:Y:S01]  /*7300*/  FFMA.FTZ R160, R116.reuse, R171, R117.reuse ;  /* 0x000000ab74a07223 */ /* 0x140fe20000010075 */
[C-C-:B------:R-:W-:Y:S01]  /*7310*/  FFMA.FTZ R154, R116.reuse, R169, R117.reuse ;  /* 0x000000a9749a7223 */ /* 0x140fe20000010075 */
[----:B------:R-:W-:Y:S01]  /*7320*/  FFMA.FTZ R124, R116, R167, R117 ;  /* 0x000000a7747c7223 */ /* 0x000fe20000010075 */
[----:B------:R-:W-:Y:S01]  /*7330*/  FADD.FTZ R164, -R127, R164 ;  /* 0x000000a47fa47221 */ /* 0x000fe20000010100 */
[----:B------:R-:W-:Y:S01]  /*7340*/  FFMA.FTZ R173, R152, R166, R125 ;  /* 0x000000a698ad7223 */ /* 0x000fe2000001007d */
[----:B------:R-:W-:-:S02]  /*7350*/  HADD2.F32 R155, -RZ, R90.H0_H0 ;  /* 0x2000005aff9b7230 */ /* 0x000fc40000004100 */
[----:B------:R-:W-:Y:S01]  /*7360*/  FADD.FTZ R160, -R160, R163 ;  /* 0x000000a3a0a07221 */ /* 0x000fe20000010100 */
[----:B------:R-:W-:Y:S01]  /*7370*/  FFMA.FTZ R172, R152, R168, R79 ;  /* 0x000000a898ac7223 */ /* 0x000fe2000001004f */
[--C-:B------:R-:W-:Y:S02]  /*7380*/  HADD2.F32 R125, -RZ, R89.reuse.H0_H0 ;  /* 0x20000059ff7d7230 */ /* 0x100fe40000004100 */
[----:B------:R-:W-:Y:S01]  /*7390*/  FADD.FTZ R154, -R154, R161 ;  /* 0x000000a19a9a7221 */ /* 0x000fe20000010100 */
[----:B------:R-:W-:Y:S02]  /*73a0*/  HADD2.F32 R127, -RZ, R89.H1_H1 ;  /* 0x30000059ff7f7230 */ /* 0x000fe40000004100 */
[----:B------:R-:W-:Y:S01]  /*73b0*/  FADD.FTZ R124, -R124, R159 ;  /* 0x0000009f7c7c7221 */ /* 0x000fe20000010100 */
[----:B------:R-:W-:Y:S02]  /*73c0*/  HADD2.F32 R79, -RZ, R88.H0_H0 ;  /* 0x20000058ff4f7230 */ /* 0x000fe40000004100 */
[----:B------:R-:W-:Y:S01]  /*73d0*/  FFMA.FTZ R170, R152, R160, R155 ;  /* 0x000000a098aa7223 */ /* 0x000fe2000001009b */
[----:B-----5:R-:W-:-:S02]  /*73e0*/  HADD2.F32 R182, -RZ, R99.H0_H0 ;  /* 0x20000063ffb67230 */ /* 0x020fc40000004100 */
[C---:B------:R-:W-:Y:S01]  /*73f0*/  FFMA.FTZ R154, R152.reuse, R154, R125 ;  /* 0x0000009a989a7223 */ /* 0x040fe2000001007d */
[----:B------:R-:W-:Y:S02]  /*7400*/  HADD2.F32 R159, -RZ, R90.H1_H1 ;  /* 0x3000005aff9f7230 */ /* 0x000fe40000004100 */
[C---:B------:R-:W-:Y:S01]  /*7410*/  FFMA.FTZ R155, R152.reuse, R162, R127 ;  /* 0x000000a2989b7223 */ /* 0x040fe2000001007f */
[----:B------:R-:W-:Y:S02]  /*7420*/  HADD2.F32 R160, -RZ, R67.H0_H0 ;  /* 0x20000043ffa07230 */ /* 0x000fe40000004100 */
[----:B------:R-:W-:Y:S01]  /*7430*/  FFMA.FTZ R124, R152, R124, R79 ;  /* 0x0000007c987c7223 */ /* 0x000fe2000001004f */
[----:B------:R-:W-:Y:S02]  /*7440*/  HADD2.F32 R99, -RZ, R99.H1_H1 ;  /* 0x30000063ff637230 */ /* 0x000fe40000004100 */
[----:B------:R-:W-:Y:S01]  /*7450*/  FMUL.FTZ R125, R172, R151 ;  /* 0x00000097ac7d7220 */ /* 0x000fe20000410000 */
[----:B------:R-:W-:-:S02]  /*7460*/  HADD2.F32 R127, -RZ, R67.H1_H1 ;  /* 0x30000043ff7f7230 */ /* 0x000fc40000004100 */
[----:B------:R-:W-:Y:S01]  /*7470*/  FMUL.FTZ R162, R173, R151 ;  /* 0x00000097ada27220 */ /* 0x000fe20000410000 */
[----:B------:R-:W-:Y:S02]  /*7480*/  HADD2.F32 R79, -RZ, R88.H1_H1 ;  /* 0x30000058ff4f7230 */ /* 0x000fe40000004100 */
[----:B------:R-:W-:Y:S01]  /*7490*/  FFMA.FTZ R169, R152, R164, R159 ;  /* 0x000000a498a97223 */ /* 0x000fe2000001009f */
[----:B------:R-:W-:Y:S01]  /*74a0*/  FMUL.FTZ R171, R160, R125 ;  /* 0x0000007da0ab7220 */ /* 0x000fe20000410000 */
[----:B------:R-:W-:Y:S01]  /*74b0*/  FMUL.FTZ R160, R162, R99 ;  /* 0x00000063a2a07220 */ /* 0x000fe20000410000 */
[----:B------:R-:W-:Y:S01]  /*74c0*/  FMUL.FTZ R174, R127, R162 ;  /* 0x000000a27fae7220 */ /* 0x000fe20000410000 */
[----:B------:R-:W-:Y:S02]  /*74d0*/  HADD2.F32 R78, -RZ, R98.H0_H0 ;  /* 0x20000062ff4e7230 */ /* 0x000fe40000004100 */
[----:B------:R-:W-:Y:S01]  /*74e0*/  FFMA.FTZ R126, R152, R126, R79 ;  /* 0x0000007e987e7223 */ /* 0x000fe2000001004f */
[----:B------:R-:W-:-:S02]  /*74f0*/  HADD2.F32 R162, -RZ, R66.H0_H0 ;  /* 0x20000042ffa27230 */ /* 0x000fc40000004100 */
[-C--:B------:R-:W-:Y:S01]  /*7500*/  FMUL.FTZ R79, R170, R151.reuse ;  /* 0x00000097aa4f7220 */ /* 0x080fe20000410000 */
[----:B------:R-:W-:Y:S02]  /*7510*/  HADD2.F32 R98, -RZ, R98.H1_H1 ;  /* 0x30000062ff627230 */ /* 0x000fe40000004100 */
[-C--:B------:R-:W-:Y:S01]  /*7520*/  FMUL.FTZ R99, R169, R151.reuse ;  /* 0x00000097a9637220 */ /* 0x080fe20000410000 */
[----:B------:R-:W-:Y:S02]  /*7530*/  HADD2.F32 R166, -RZ, R66.H1_H1 ;  /* 0x30000042ffa67230 */ /* 0x000fe40000004100 */
[----:B------:R-:W-:Y:S01]  /*7540*/  FMUL.FTZ R164, R154, R151 ;  /* 0x000000979aa47220 */ /* 0x000fe20000410000 */
[----:B------:R-:W-:Y:S02]  /*7550*/  HADD2.F32 R77, -RZ, R97.H0_H0 ;  /* 0x20000061ff4d7230 */ /* 0x000fe40000004100 */
[----:B------:R-:W-:Y:S01]  /*7560*/  FMUL.FTZ R167, R162, R79 ;  /* 0x0000004fa2a77220 */ /* 0x000fe20000410000 */
[----:B------:R-:W-:Y:S01]  /*7570*/  FMUL.FTZ R162, R99, R98 ;  /* 0x0000006263a27220 */ /* 0x000fe20000410000 */
[----:B------:R-:W-:Y:S01]  /*7580*/  FMUL.FTZ R98, R166, R99 ;  /* 0x00000063a6627220 */ /* 0x000fe20000410000 */
[----:B------:R-:W-:-:S02]  /*7590*/  HADD2.F32 R76, -RZ, R96.H0_H0 ;  /* 0x20000060ff4c7230 */ /* 0x000fc40000004100 */
[----:B------:R-:W-:Y:S01]  /*75a0*/  FMUL.FTZ R163, R164, R77 ;  /* 0x0000004da4a37220 */ /* 0x000fe20000410000 */
[----:B------:R-:W-:Y:S02]  /*75b0*/  HADD2.F32 R166, -RZ, R64.H0_H0 ;  /* 0x20000040ffa67230 */ /* 0x000fe40000004100 */
[----:B------:R-:W-:Y:S01]  /*75c0*/  FMUL.FTZ R159, R125, R182 ;  /* 0x000000b67d9f7220 */ /* 0x000fe20000410000 */
[----:B------:R-:W-:Y:S02]  /*75d0*/  HADD2.F32 R96, -RZ, R96.H1_H1 ;  /* 0x30000060ff607230 */ /* 0x000fe40000004100 */
[----:B------:R-:W-:Y:S01]  /*75e0*/  FMUL.FTZ R161, R79, R78 ;  /* 0x0000004e4fa17220 */ /* 0x000fe20000410000 */
[-C--:B------:R-:W-:Y:S01]  /*75f0*/  FMUL.FTZ R77, R124, R151.reuse ;  /* 0x000000977c4d7220 */ /* 0x080fe20000410000 */
[--C-:B------:R-:W-:Y:S02]  /*7600*/  HADD2.F32 R127, -RZ, R65.reuse.H0_H0 ;  /* 0x20000041ff7f7230 */ /* 0x100fe40000004100 */
[----:B------:R-:W-:Y:S01]  /*7610*/  FMUL.FTZ R79, R126, R151 ;  /* 0x000000977e4f7220 */ /* 0x000fe20000410000 */
[----:B------:R-:W-:-:S02]  /*7620*/  HADD2.F32 R99, -RZ, R65.H1_H1 ;  /* 0x30000041ff637230 */ /* 0x000fc40000004100 */
[----:B------:R-:W-:Y:S01]  /*7630*/  FMUL.FTZ R78, R155, R151 ;  /* 0x000000979b4e7220 */ /* 0x000fe20000410000 */
[----:B------:R-:W-:Y:S02]  /*7640*/  HADD2.F32 R182, -RZ, R64.H1_H1 ;  /* 0x30000040ffb67230 */ /* 0x000fe40000004100 */
        /* <DEDUP_REMOVED lines=11> */
[----:B------:R-:W-:Y:S02]  /*7700*/  F2FP.F16.F32.PACK_AB R76, R126, R124 ;  /* 0x0000007c7e4c723e */ /* 0x000fe400000000ff */
[----:B------:R-:W-:Y:S02]  /*7710*/  F2FP.F16.F32.PACK_AB R99, R174, R171 ;  /* 0x000000abae63723e */ /* 0x000fe400000000ff */
[----:B------:R-:W-:Y:S02]  /*7720*/  F2FP.F16.F32.PACK_AB R98, R98, R167 ;  /* 0x000000a76262723e */ /* 0x000fe400000000ff */
[----:B------:R-:W-:-:S02]  /*7730*/  F2FP.F16.F32.PACK_AB R97, R168, R127 ;  /* 0x0000007fa861723e */ /* 0x000fc400000000ff */
[----:B------:R-:W-:Y:S01]  /*7740*/  F2FP.F16.F32.PACK_AB R96, R96, R125 ;  /* 0x0000007d6060723e */ /* 0x000fe200000000ff */
[----:B------:R-:W-:Y:S06]  /*7750*/  BRA `(.L_x_2069) ;  /* 0x0000000400307947 */ /* 0x000fec0003800000 */
.L_x_2068:
        /* <DEDUP_REMOVED lines=8> */
[--C-:B------:R-:W-:Y:S02]  /*77e0*/  HADD2.F32 R160, -RZ, R91.reuse.H1_H1 ;  /* 0x3000005bffa07230 */ /* 0x100fe40000004100 */
[----:B------:R-:W-:Y:S01]  /*77f0*/  FADD.FTZ R161, -R154, R161 ;  /* 0x000000a19aa17221 */ /* 0x000fe20000010100 */
[----:B------:R-:W-:Y:S01]  /*7800*/  FFMA.FTZ R154, R116, R171, R117 ;  /* 0x000000ab749a7223 */ /* 0x000fe20000010075 */
[----:B------:R-:W-:Y:S01]  /*7810*/  FADD.FTZ R173, -R168, R165 ;  /* 0x000000a5a8ad7221 */ /* 0x000fe20000010100 */
[----:B------:R-:W-:Y:S01]  /*7820*/  FADD.FTZ R181, -R169, R166 ;  /* 0x000000a6a9b57221 */ /* 0x000fe20000010100 */
[----:B------:R-:W-:Y:S01]  /*7830*/  FFMA.FTZ R165, R116, R172, R117 ;  /* 0x000000ac74a57223 */ /* 0x000fe20000010075 */
[----:B------:R-:W-:Y:S01]  /*7840*/  FADD.FTZ R167, -R167, R162 ;  /* 0x000000a2a7a77221 */ /* 0x000fe20000010100 */
[----:B------:R-:W-:-:S02]  /*7850*/  HADD2.F32 R171, -RZ, R91.H0_H0 ;  /* 0x2000005bffab7230 */ /* 0x000fc40000004100 */
[----:B------:R-:W-:Y:S01]  /*7860*/  FADD.FTZ R163, -R154, R163 ;  /* 0x000000a39aa37221 */ /* 0x000fe20000010100 */
[C---:B------:R-:W-:Y:S01]  /*7870*/  FFMA.FTZ R174, R152.reuse, R181, R160 ;  /* 0x000000b598ae7223 */ /* 0x040fe200000100a0 */
[----:B------:R-:W-:Y:S02]  /*7880*/  HADD2.F32 R162, -RZ, R90.H1_H1 ;  /* 0x3000005affa27230 */ /* 0x000fe40000004100 */
[----:B------:R-:W-:Y:S01]  /*7890*/  FADD.FTZ R169, -R165, R164 ;  /* 0x000000a4a5a97221 */ /* 0x000fe20000010100 */
[----:B------:R-:W-:Y:S02]  /*78a0*/  HADD2.F32 R154, -RZ, R88.H0_H0 ;  /* 0x20000058ff9a7230 */ /* 0x000fe40000004100 */
[C---:B------:R-:W-:Y:S01]  /*78b0*/  FFMA.FTZ R172, R152.reuse, R173, R171 ;  /* 0x000000ad98ac7223 */ /* 0x040fe200000100ab */
[----:B------:R-:W-:Y:S02]  /*78c0*/  HADD2.F32 R160, -RZ, R89.H0_H0 ;  /* 0x20000059ffa07230 */ /* 0x000fe40000004100 */
[----:B------:R-:W-:Y:S01]  /*78d0*/  FFMA.FTZ R170, R152, R169, R162 ;  /* 0x000000a998aa7223 */ /* 0x000fe200000100a2 */
[----:B------:R-:W-:-:S02]  /*78e0*/  HADD2.F32 R165, -RZ, R90.H0_H0 ;  /* 0x2000005affa57230 */ /* 0x000fc40000004100 */
[C---:B------:R-:W-:Y:S01]  /*78f0*/  FFMA.FTZ R154, R152.reuse, R159, R154 ;  /* 0x0000009f989a7223 */ /* 0x040fe2000001009a */
[----:B------:R-:W-:Y:S02]  /*7900*/  HADD2.F32 R164, -RZ, R89.H1_H1 ;  /* 0x30000059ffa47230 */ /* 0x000fe40000004100 */
[C---:B------:R-:W-:Y:S01]  /*7910*/  FFMA.FTZ R162, R152.reuse, R161, R160 ;  /* 0x000000a198a27223 */ /* 0x040fe200000100a0 */
[----:B------:R-:W-:Y:S02]  /*7920*/  HADD2.F32 R159, -RZ, R88.H1_H1 ;  /* 0x30000058ff9f7230 */ /* 0x000fe40000004100 */
[----:B------:R-:W-:Y:S01]  /*7930*/  FFMA.FTZ R168, R152, R163, R165 ;  /* 0x000000a398a87223 */ /* 0x000fe200000100a5 */
[----:B0----5:R-:W-:Y:S02]  /*7940*/  HADD2.F32 R127, -RZ, R99.H0_H0 ;  /* 0x20000063ff7f7230 */ /* 0x021fe40000004100 */
[----:B------:R-:W-:Y:S01]  /*7950*/  FMUL.FTZ R172, R172, R151 ;  /* 0x00000097acac7220 */ /* 0x000fe20000410000 */
[----:B------:R-:W-:-:S02]  /*7960*/  HADD2.F32 R161, -RZ, R67.H0_H0 ;  /* 0x20000043ffa17230 */ /* 0x000fc40000004100 */
[----:B------:R-:W-:Y:S01]  /*7970*/  FMUL.FTZ R163, R174, R151 ;  /* 0x00000097aea37220 */ /* 0x000fe20000410000 */
[----:B------:R-:W-:Y:S02]  /*7980*/  HADD2.F32 R126, -RZ, R99.H1_H1 ;  /* 0x30000063ff7e7230 */ /* 0x000fe40000004100 */
[C---:B------:R-:W-:Y:S01]  /*7990*/  FFMA.FTZ R166, R152.reuse, R167, R164 ;  /* 0x000000a798a67223 */ /* 0x040fe200000100a4 */
[----:B------:R-:W-:Y:S02]  /*79a0*/  HADD2.F32 R182, -RZ, R67.H1_H1 ;  /* 0x30000043ffb67230 */ /* 0x000fe40000004100 */
[----:B------:R-:W-:Y:S01]  /*79b0*/  FFMA.FTZ R164, R152, R155, R159 ;  /* 0x0000009b98a47223 */ /* 0x000fe2000001009f */
[----:B------:R-:W-:Y:S01]  /*79c0*/  FMUL.FTZ R159, R172, R127 ;  /* 0x0000007fac9f7220 */ /* 0x000fe20000410000 */
[----:B------:R-:W-:Y:S01]  /*79d0*/  FMUL.FTZ R169, R161, R172 ;  /* 0x000000aca1a97220 */ /* 0x000fe20000410000 */
[----:B------:R-:W-:Y:S02]  /*79e0*/  HADD2.F32 R124, -RZ, R98.H1_H1 ;  /* 0x30000062ff7c7230 */ /* 0x000fe40000004100 */
[----:B------:R-:W-:Y:S01]  /*79f0*/  FMUL.FTZ R160, R163, R126 ;  /* 0x0000007ea3a07220 */ /* 0x000fe20000410000 */
[----:B------:R-:W-:Y:S01]  /*7a00*/  FMUL.FTZ R182, R182, R163 ;  /* 0x000000a3b6b67220 */ /* 0x000fe20000410000 */
[----:B------:R-:W-:-:S02]  /*7a10*/  HADD2.F32 R172, -RZ, R66.H1_H1 ;  /* 0x30000042ffac7230 */ /* 0x000fc40000004100 */
[-C--:B------:R-:W-:Y:S01]  /*7a20*/  FMUL.FTZ R163, R170, R151.reuse ;  /* 0x00000097aaa37220 */ /* 0x080fe20000410000 */
[----:B------:R-:W-:Y:S02]  /*7a30*/  HADD2.F32 R125, -RZ, R98.H0_H0 ;  /* 0x20000062ff7d7230 */ /* 0x000fe40000004100 */
[-C--:B------:R-:W-:Y:S01]  /*7a40*/  FMUL.FTZ R168, R168, R151.reuse ;  /* 0x00000097a8a87220 */ /* 0x080fe20000410000 */
[----:B------:R-:W-:Y:S02]  /*7a50*/  HADD2.F32 R99, -RZ, R97.H0_H0 ;  /* 0x20000061ff637230 */ /* 0x000fe40000004100 */
        /* <DEDUP_REMOVED lines=8> */
[----:B------:R-:W-:Y:S01]  /*7ae0*/  FMUL.FTZ R163, R126, R99 ;  /* 0x000000637ea37220 */ /* 0x000fe20000410000 */
[----:B------:R-:W-:Y:S02]  /*7af0*/  HADD2.F32 R97, -RZ, R96.H0_H0 ;  /* 0x20000060ff617230 */ /* 0x000fe40000004100 */
[----:B------:R-:W-:Y:S01]  /*7b00*/  FMUL.FTZ R126, R127, R126 ;  /* 0x0000007e7f7e7220 */ /* 0x000fe20000410000 */
[----:B------:R-:W-:Y:S02]  /*7b10*/  HADD2.F32 R168, -RZ, R65.H1_H1 ;  /* 0x30000041ffa87230 */ /* 0x000fe40000004100 */
[----:B------:R-:W-:Y:S01]  /*7b20*/  FMUL.FTZ R127, R166, R151 ;  /* 0x00000097a67f7220 */ /* 0x000fe20000410000 */
[----:B------:R-:W-:-:S02]  /*7b30*/  HADD2.F32 R99, -RZ, R64.H0_H0 ;  /* 0x20000040ff637230 */ /* 0x000fc40000004100 */
[-C--:B------:R-:W-:Y:S01]  /*7b40*/  FMUL.FTZ R154, R154, R151.reuse ;  /* 0x000000979a9a7220 */ /* 0x080fe20000410000 */
        /* <DEDUP_REMOVED lines=13> */
.L_x_2069:
        /* <DEDUP_REMOVED lines=13> */
[C-C-:B0-----:R-:W-:Y:S01]  /*7cf0*/  FFMA.FTZ R154, R116.reuse, R113, R117.reuse ;  /* 0x00000071749a7223 */ /* 0x141fe20000010075 */
[C-C-:B------:R-:W-:Y:S01]  /*7d00*/  FFMA.FTZ R127, R116.reuse, R114, R117.reuse ;  /* 0x00000072747f7223 */ /* 0x140fe20000010075 */
[----:B------:R-:W-:Y:S01]  /*7d10*/  FFMA.FTZ R116, R116, R115, R117 ;  /* 0x0000007374747223 */ /* 0x000fe20000010075 */
[--C-:B-----5:R-:W-:Y:S02]  /*7d20*/  HADD2.F32 R111, -RZ, R98.reuse.H0_H0 ;  /* 0x20000062ff6f7230 */ /* 0x120fe40000004100 */
[----:B------:R-:W-:Y:S01]  /*7d30*/  FADD.FTZ R76, -R77, R100 ;  /* 0x000000644d4c7221 */ /* 0x000fe20000010100 */
[----:B------:R-:W-:-:S02]  /*7d40*/  HADD2.F32 R114, -RZ, R98.H1_H1 ;  /* 0x30000062ff727230 */ /* 0x000fc40000004100 */
[----:B------:R-:W-:Y:S01]  /*7d50*/  FADD.FTZ R98, -R79, R102 ;  /* 0x000000664f627221 */ /* 0x000fe20000010100 */
[----:B------:R-:W-:Y:S01]  /*7d60*/  FADD.FTZ R115, -R116, R107 ;  /* 0x0000006b74737221 */ /* 0x000fe20000010100 */
[--C-:B------:R-:W-:Y:S02]  /*7d70*/  HADD2.F32 R77, -RZ, R95.reuse.H0_H0 ;  /* 0x2000005fff4d7230 */ /* 0x100fe40000004100 */
[----:B------:R-:W-:Y:S01]  /*7d80*/  FADD.FTZ R116, -R127, R106 ;  /* 0x0000006a7f747221 */ /* 0x000fe20000010100 */
[----:B------:R-:W-:Y:S02]  /*7d90*/  HADD2.F32 R79, -RZ, R95.H1_H1 ;  /* 0x3000005fff4f7230 */ /* 0x000fe40000004100 */
[----:B------:R-:W-:Y:S01]  /*7da0*/  FADD.FTZ R112, -R125, R104 ;  /* 0x000000687d707221 */ /* 0x000fe20000010100 */
[--C-:B------:R-:W-:Y:S02]  /*7db0*/  HADD2.F32 R113, -RZ, R99.reuse.H0_H0 ;  /* 0x20000063ff717230 */ /* 0x100fe40000004100 */
[----:B------:R-:W-:Y:S01]  /*7dc0*/  FFMA.FTZ R116, R152, R116, R77 ;  /* 0x0000007498747223 */ /* 0x000fe2000001004d */
[----:B------:R-:W-:-:S02]  /*7dd0*/  HADD2.F32 R124, -RZ, R99.H1_H1 ;  /* 0x30000063ff7c7230 */ /* 0x000fc40000004100 */
[----:B------:R-:W-:Y:S01]  /*7de0*/  FFMA.FTZ R115, R152, R115, R79 ;  /* 0x0000007398737223 */ /* 0x000fe2000001004f */
[--C-:B------:R-:W-:Y:S02]  /*7df0*/  HADD2.F32 R108, -RZ, R97.reuse.H0_H0 ;  /* 0x20000061ff6c7230 */ /* 0x100fe40000004100 */
[----:B------:R-:W-:Y:S01]  /*7e00*/  FADD.FTZ R126, -R126, R103 ;  /* 0x000000677e7e7221 */ /* 0x000fe20000010100 */
[----:B------:R-:W-:Y:S02]  /*7e10*/  HADD2.F32 R109, -RZ, R97.H1_H1 ;  /* 0x30000061ff6d7230 */ /* 0x000fe40000004100 */
[----:B------:R-:W-:Y:S01]  /*7e20*/  FADD.FTZ R100, -R78, R101 ;  /* 0x000000654e647221 */ /* 0x000fe20000010100 */
[----:B------:R-:W-:Y:S02]  /*7e30*/  HADD2.F32 R99, -RZ, R94.H0_H0 ;  /* 0x2000005eff637230 */ /* 0x000fe40000004100 */
[----:B------:R-:W-:Y:S01]  /*7e40*/  FADD.FTZ R154, -R154, R105 ;  /* 0x000000699a9a7221 */ /* 0x000fe20000010100 */
[----:B------:R-:W-:-:S02]  /*7e50*/  HADD2.F32 R77, -RZ, R92.H0_H0 ;  /* 0x2000005cff4d7230 */ /* 0x000fc40000004100 */
[----:B------:R-:W-:Y:S01]  /*7e60*/  FMUL.FTZ R78, R116, R151 ;  /* 0x00000097744e7220 */ /* 0x000fe20000410000 */
[--C-:B------:R-:W-:Y:S02]  /*7e70*/  HADD2.F32 R79, -RZ, R93.reuse.H0_H0 ;  /* 0x2000005dff4f7230 */ /* 0x100fe40000004100 */
[C---:B------:R-:W-:Y:S01]  /*7e80*/  FFMA.FTZ R112, R152.reuse, R112, R99 ;  /* 0x0000007098707223 */ /* 0x040fe20000010063 */
[----:B------:R-:W-:Y:S02]  /*7e90*/  HADD2.F32 R97, -RZ, R93.H1_H1 ;  /* 0x3000005dff617230 */ /* 0x000fe40000004100 */
[C---:B------:R-:W-:Y:S01]  /*7ea0*/  FFMA.FTZ R76, R152.reuse, R76, R77 ;  /* 0x0000004c984c7223 */ /* 0x040fe2000001004d */
[----:B------:R-:W-:Y:S02]  /*7eb0*/  HADD2.F32 R101, -RZ, R94.H1_H1 ;  /* 0x3000005eff657230 */ /* 0x000fe40000004100 */
[----:B------:R-:W-:Y:S01]  /*7ec0*/  FFMA.FTZ R98, R152, R98, R79 ;  /* 0x0000006298627223 */ /* 0x000fe2000001004f */
[----:B------:R-:W-:-:S02]  /*7ed0*/  HADD2.F32 R77, -RZ, R92.H1_H1 ;  /* 0x3000005cff4d7230 */ /* 0x000fc40000004100 */
[C---:B------:R-:W-:Y:S01]  /*7ee0*/  FFMA.FTZ R99, R152.reuse, R126, R97 ;  /* 0x0000007e98637223 */ /* 0x040fe20000010061 */
[--C-:B------:R-:W-:Y:S02]  /*7ef0*/  HADD2.F32 R97, -RZ, R63.reuse.H0_H0 ;  /* 0x2000003fff617230 */ /* 0x100fe40000004100 */
[----:B------:R-:W-:Y:S01]  /*7f00*/  FMUL.FTZ R79, R115, R151 ;  /* 0x00000097734f7220 */ /* 0x000fe20000410000 */
[----:B------:R-:W-:Y:S02]  /*7f10*/  HADD2.F32 R102, -RZ, R63.H1_H1 ;  /* 0x3000003fff667230 */ /* 0x000fe40000004100 */
[C---:B------:R-:W-:Y:S01]  /*7f20*/  FFMA.FTZ R103, R152.reuse, R154, R101 ;  /* 0x0000009a98677223 */ /* 0x040fe20000010065 */
[----:B------:R-:W-:Y:S01]  /*7f30*/  FFMA.FTZ R152, R152, R100, R77 ;  /* 0x0000006498987223 */ /* 0x000fe2000001004d */
[----:B------:R-:W-:Y:S01]  /*7f40*/  FMUL.FTZ R104, R78, R113 ;  /* 0x000000714e687220 */ /* 0x000fe20000410000 */
[----:B------:R-:W-:Y:S01]  /*7f50*/  FMUL.FTZ R105, R79, R124 ;  /* 0x0000007c4f697220 */ /* 0x000fe20000410000 */
[----:B------:R-:W-:Y:S01]  /*7f60*/  FMUL.FTZ R113, R97, R78 ;  /* 0x0000004e61717220 */ /* 0x000fe20000410000 */
[----:B------:R-:W-:Y:S01]  /*7f70*/  FMUL.FTZ R124, R102, R79 ;  /* 0x0000004f667c7220 */ /* 0x000fe20000410000 */
[----:B------:R-:W-:-:S02]  /*7f80*/  HADD2.F32 R101, -RZ, R62.H0_H0 ;  /* 0x2000003eff657230 */ /* 0x000fc40000004100 */
[-C--:B------:R-:W-:Y:S01]  /*7f90*/  FMUL.FTZ R78, R112, R151.reuse ;  /* 0x00000097704e7220 */ /* 0x080fe20000410000 */
[----:B------:R-:W-:Y:S02]  /*7fa0*/  HADD2.F32 R100, -RZ, R61.H0_H0 ;  /* 0x2000003dff647230 */ /* 0x000fe40000004100 */
[-C--:B------:R-:W-:Y:S01]  /*7fb0*/  FMUL.FTZ R79, R103, R151.reuse ;  /* 0x00000097674f7220 */ /* 0x080fe20000410000 */
[----:B------:R-:W-:Y:S02]  /*7fc0*/  HADD2.F32 R102, -RZ, R62.H1_H1 ;  /* 0x3000003eff667230 */ /* 0x000fe40000004100 */
[----:B------:R-:W-:Y:S01]  /*7fd0*/  FMUL.FTZ R77, R98, R151 ;  /* 0x00000097624d7220 */ /* 0x000fe20000410000 */
[--C-:B------:R-:W-:Y:S02]  /*7fe0*/  HADD2.F32 R110, -RZ, R96.reuse.H0_H0 ;  /* 0x20000060ff6e7230 */ /* 0x100fe40000004100 */
[----:B------:R-:W-:Y:S01]  /*7ff0*/  FMUL.FTZ R106, R78, R111 ;  /* 0x0000006f4e6a7220 */ /* 0x000fe20000410000 */
[----:B------:R-:W-:Y:S01]  /*8000*/  FMUL.FTZ R101, R101, R78 ;  /* 0x0000004e65657220 */ /* 0x000fe20000410000 */
[----:B------:R-:W-:Y:S01]  /*8010*/  FMUL.FTZ R107, R79, R114 ;  /* 0x000000724f6b7220 */ /* 0x000fe20000410000 */
[----:B------:R-:W-:Y:S01]  /*8020*/  FMUL.FTZ R108, R77, R108 ;  /* 0x0000006c4d6c7220 */ /* 0x000fe20000410000 */
[----:B------:R-:W-:Y:S01]  /*8030*/  FMUL.FTZ R97, R100, R77 ;  /* 0x0000004d64617220 */ /* 0x000fe20000410000 */
[----:B------:R-:W-:-:S02]  /*8040*/  HADD2.F32 R96, -RZ, R96.H1_H1 ;  /* 0x30000060ff607230 */ /* 0x000fc40000004100 */
[----:B------:R-:W-:Y:S01]  /*8050*/  FMUL.FTZ R114, R102, R79 ;  /* 0x0000004f66727220 */ /* 0x000fe20000410000 */
[-C--:B------:R-:W-:Y:S01]  /*8060*/  FMUL.FTZ R78, R99, R151.reuse ;  /* 0x00000097634e7220 */ /* 0x080fe20000410000 */
[-C--:B------:R-:W-:Y:S01]  /*8070*/  FMUL.FTZ R77, R76, R151.reuse ;  /* 0x000000974c4d7220 */ /* 0x080fe20000410000 */
[----:B------:R-:W-:Y:S02]  /*8080*/  HADD2.F32 R79, -RZ, R61.H1_H1 ;  /* 0x3000003dff4f7230 */ /* 0x000fe40000004100 */
[----:B------:R-:W-:Y:S01]  /*8090*/  FMUL.FTZ R151, R152, R151 ;  /* 0x0000009798977220 */ /* 0x000fe20000410000 */
[--C-:B------:R-:W-:Y:S02]  /*80a0*/  HADD2.F32 R100, -RZ, R60.reuse.H0_H0 ;  /* 0x2000003cff647230 */ /* 0x100fe40000004100 */
[----:B------:R-:W-:Y:S01]  /*80b0*/  FMUL.FTZ R110, R77, R110 ;  /* 0x0000006e4d6e7220 */ /* 0x000fe20000410000 */
[----:B------:R-:W-:Y:S02]  /*80c0*/  HADD2.F32 R126, -RZ, R60.H1_H1 ;  /* 0x3000003cff7e7230 */ /* 0x000fe40000004100 */
        /* <DEDUP_REMOVED lines=14> */
.L_x_2070:
[C-C-:B------:R-:W-:Y:S01]  /*81b0*/  FFMA.FTZ R124, R116.reuse, R111, R117.reuse ;  /* 0x0000006f747c7223 */ /* 0x140fe20000010075 */
[C-C-:B------:R-:W-:Y:S01]  /*81c0*/  FFMA.FTZ R111, R116.reuse, R112, R117.reuse ;  /* 0x00000070746f7223 */ /* 0x140fe20000010075 */
[C-C-:B------:R-:W-:Y:S01]  /*81d0*/  FFMA.FTZ R127, R116.reuse, R114, R117.reuse ;  /* 0x00000072747f7223 */ /* 0x140fe20000010075 */
[C-C-:B------:R-:W-:Y:S01]  /*81e0*/  FFMA.FTZ R126, R116.reuse, R115, R117.reuse ;  /* 0x00000073747e7223 */ /* 0x140fe20000010075 */
[C-C-:B------:R-:W-:Y:S01]  /*81f0*/  FFMA.FTZ R125, R116.reuse, R108, R117.reuse ;  /* 0x0000006c747d7223 */ /* 0x140fe20000010075 */
[--C-:B-----5:R-:W-:Y:S02]  /*8200*/  HADD2.F32 R114, -RZ, R98.reuse.H0_H0 ;  /* 0x20000062ff727230 */ /* 0x120fe40000004100 */
[C-C-:B------:R-:W-:Y:S01]  /*8210*/  FFMA.FTZ R108, R116.reuse, R109, R117.reuse ;  /* 0x0000006d746c7223 */ /* 0x140fe20000010075 */
[----:B------:R-:W-:Y:S02]  /*8220*/  HADD2.F32 R115, -RZ, R98.H1_H1 ;  /* 0x30000062ff737230 */ /* 0x000fe40000004100 */
[----:B------:R-:W-:Y:S01]  /*8230*/  FFMA.FTZ R109, R116, R110, R117 ;  /* 0x0000006e746d7223 */ /* 0x000fe20000010075 */
[----:B------:R-:W-:-:S02]  /*8240*/  HADD2.F32 R98, -RZ, R94.H0_H0 ;  /* 0x2000005eff627230 */ /* 0x000fc40000004100 */
[----:B------:R-:W-:Y:S01]  /*8250*/  FFMA.FTZ R112, R116, R113, R117 ;  /* 0x0000007174707223 */ /* 0x000fe20000010075 */
[----:B------:R-:W-:Y:S01]  /*8260*/  FADD.FTZ R111, -R111, R104 ;  /* 0x000000686f6f7221 */ /* 0x000fe20000010100 */
[--C-:B------:R-:W-:Y:S02]  /*8270*/  HADD2.F32 R116, -RZ, R99.reuse.H0_H0 ;  /* 0x20000063ff747230 */ /* 0x100fe40000004100 */
[----:B------:R-:W-:Y:S01]  /*8280*/  FADD.FTZ R125, -R125, R100 ;  /* 0x000000647d7d7221 */ /* 0x000fe20000010100 */
[----:B------:R-:W-:Y:S02]  /*8290*/  HADD2.F32 R117, -RZ, R99.H1_H1 ;  /* 0x30000063ff757230 */ /* 0x000fe40000004100 */
[----:B------:R-:W-:Y:S01]  /*82a0*/  FADD.FTZ R127, -R127, R106 ;  /* 0x0000006a7f7f7221 */ /* 0x000fe20000010100 */
[--C-:B------:R-:W-:Y:S02]  /*82b0*/  HADD2.F32 R99, -RZ, R95.reuse.H1_H1 ;  /* 0x3000005fff637230 */ /* 0x100fe40000004100 */
[----:B------:R-:W-:Y:S01]  /*82c0*/  FADD.FTZ R107, -R126, R107 ;  /* 0x0000006b7e6b7221 */ /* 0x000fe20000010100 */
[----:B------:R-:W-:-:S02]  /*82d0*/  HADD2.F32 R100, -RZ, R95.H0_H0 ;  /* 0x2000005fff647230 */ /* 0x000fc40000004100 */
[----:B------:R-:W-:Y:S01]  /*82e0*/  FFMA.FTZ R106, R152, R111, R98 ;  /* 0x0000006f986a7223 */ /* 0x000fe20000010062 */
[----:B------:R-:W-:Y:S02]  /*82f0*/  HADD2.F32 R98, -RZ, R92.H0_H0 ;  /* 0x2000005cff627230 */ /* 0x000fe40000004100 */
[----:B------:R-:W-:Y:S01]  /*8300*/  FADD.FTZ R105, -R112, R105 ;  /* 0x0000006970697221 */ /* 0x000fe20000010100 */
[C---:B------:R-:W-:Y:S01]  /*8310*/  FFMA.FTZ R126, R152.reuse, R107, R99 ;  /* 0x0000006b987e7223 */ /* 0x040fe20000010063 */
[----:B------:R-:W-:Y:S01]  /*8320*/  FFMA.FTZ R112, R152, R127, R100 ;  /* 0x0000007f98707223 */ /* 0x000fe20000010064 */
[----:B------:R-:W-:Y:S02]  /*8330*/  HADD2.F32 R99, -RZ, R94.H1_H1 ;  /* 0x3000005eff637230 */ /* 0x000fe40000004100 */
[----:B------:R-:W-:Y:S01]  /*8340*/  FADD.FTZ R101, -R108, R101 ;  /* 0x000000656c657221 */ /* 0x000fe20000010100 */
[----:B------:R-:W-:Y:S02]  /*8350*/  HADD2.F32 R104, -RZ, R93.H1_H1 ;  /* 0x3000005dff687230 */ /* 0x000fe40000004100 */
[----:B------:R-:W-:Y:S01]  /*8360*/  FADD.FTZ R103, -R124, R103 ;  /* 0x000000677c677221 */ /* 0x000fe20000010100 */
[----:B------:R-:W-:-:S02]  /*8370*/  HADD2.F32 R100, -RZ, R92.H1_H1 ;  /* 0x3000005cff647230 */ /* 0x000fc40000004100 */
[C---:B------:R-:W-:Y:S01]  /*8380*/  FFMA.FTZ R98, R152.reuse, R125, R98 ;  /* 0x0000007d98627223 */ /* 0x040fe20000010062 */
[----:B------:R-:W-:Y:S01]  /*8390*/  FADD.FTZ R109, -R109, R102 ;  /* 0x000000666d6d7221 */ /* 0x000fe20000010100 */
[----:B------:R-:W-:Y:S02]  /*83a0*/  HADD2.F32 R102, -RZ, R93.H0_H0 ;  /* 0x2000005dff667230 */ /* 0x000fe40000004100 */
[C---:B------:R-:W-:Y:S01]  /*83b0*/  FFMA.FTZ R108, R152.reuse, R105, R99 ;  /* 0x00000069986c7223 */ /* 0x040fe20000010063 */
[C---:B------:R-:W-:Y:S01]  /*83c0*/  FFMA.FTZ R104, R152.reuse, R103, R104 ;  /* 0x0000006798687223 */ /* 0x040fe20000010068 */
[----:B------:R-:W-:Y:S01]  /*83d0*/  FFMA.FTZ R100, R152, R101, R100 ;  /* 0x0000006598647223 */ /* 0x000fe20000010064 */
[----:B------:R-:W-:Y:S02]  /*83e0*/  HADD2.F32 R124, -RZ, R63.H0_H0 ;  /* 0x2000003fff7c7230 */ /* 0x000fe40000004100 */
[-C--:B------:R-:W-:Y:S01]  /*83f0*/  FMUL.FTZ R99, R98, R151.reuse ;  /* 0x0000009762637220 */ /* 0x080fe20000410000 */
[-C--:B------:R-:W-:Y:S01]  /*8400*/  FMUL.FTZ R103, R112, R151.reuse ;  /* 0x0000009770677220 */ /* 0x080fe20000410000 */
[----:B------:R-:W-:Y:S01]  /*8410*/  FMUL.FTZ R101, R106, R151 ;  /* 0x000000976a657220 */ /* 0x000fe20000410000 */
[----:B------:R-:W-:-:S02]  /*8420*/  HADD2.F32 R98, -RZ, R62.H0_H0 ;  /* 0x2000003eff627230 */ /* 0x000fc40000004100 */
[----:B------:R-:W-:Y:S01]  /*8430*/  FFMA.FTZ R102, R152, R109, R102 ;  /* 0x0000006d98667223 */ /* 0x000fe20000010066 */
[----:B------:R-:W-:Y:S01]  /*8440*/  FMUL.FTZ R112, R104, R151 ;  /* 0x0000009768707220 */ /* 0x000fe20000410000 */
[----:B------:R-:W-:Y:S02]  /*8450*/  HADD2.F32 R107, -RZ, R63.H1_H1 ;  /* 0x3000003fff6b7230 */ /* 0x000fe40000004100 */
[----:B------:R-:W-:Y:S01]  /*8460*/  FMUL.FTZ R104, R103, R116 ;  /* 0x0000007467687220 */ /* 0x000fe20000410000 */
[----:B------:R-:W-:Y:S01]  /*8470*/  FMUL.FTZ R124, R124, R103 ;  /* 0x000000677c7c7220 */ /* 0x000fe20000410000 */
[----:B------:R-:W-:Y:S01]  /*8480*/  FMUL.FTZ R106, R101, R114 ;  /* 0x00000072656a7220 */ /* 0x000fe20000410000 */
[----:B------:R-:W-:Y:S01]  /*8490*/  FMUL.FTZ R126, R126, R151 ;  /* 0x000000977e7e7220 */ /* 0x000fe20000410000 */
[----:B------:R-:W-:Y:S02]  /*84a0*/  HADD2.F32 R103, -RZ, R62.H1_H1 ;  /* 0x3000003eff677230 */ /* 0x000fe40000004100 */
[----:B------:R-:W-:Y:S01]  /*84b0*/  FMUL.FTZ R114, R98, R101 ;  /* 0x0000006562727220 */ /* 0x000fe20000410000 */
[----:B------:R-:W-:-:S02]  /*84c0*/  HADD2.F32 R113, -RZ, R97.H0_H0 ;  /* 0x20000061ff717230 */ /* 0x000fc40000004100 */
[-C--:B------:R-:W-:Y:S01]  /*84d0*/  FMUL.FTZ R108, R108, R151.reuse ;  /* 0x000000976c6c7220 */ /* 0x080fe20000410000 */
[----:B------:R-:W-:Y:S02]  /*84e0*/  HADD2.F32 R101, -RZ, R61.H0_H0 ;  /* 0x2000003dff657230 */ /* 0x000fe40000004100 */
[----:B------:R-:W-:Y:S01]  /*84f0*/  FMUL.FTZ R102, R102, R151 ;  /* 0x0000009766667220 */ /* 0x000fe20000410000 */
[----:B------:R-:W-:Y:S01]  /*8500*/  FMUL.FTZ R105, R126, R117 ;  /* 0x000000757e697220 */ /* 0x000fe20000410000 */
[----:B------:R-:W-:Y:S01]  /*8510*/  FMUL.FTZ R125, R107, R126 ;  /* 0x0000007e6b7d7220 */ /* 0x000fe20000410000 */
[----:B------:R-:W-:Y:S01]  /*8520*/  FMUL.FTZ R107, R108, R115 ;  /* 0x000000736c6b7220 */ /* 0x000fe20000410000 */
[----:B------:R-:W-:Y:S01]  /*8530*/  FMUL.FTZ R117, R103, R108 ;  /* 0x0000006c67757220 */ /* 0x000fe20000410000 */
[----:B------:R-:W-:Y:S02]  /*8540*/  HADD2.F32 R97, -RZ, R97.H1_H1 ;  /* 0x30000061ff617230 */ /* 0x000fe40000004100 */
[----:B------:R-:W-:Y:S01]  /*8550*/  FMUL.FTZ R108, R102, R113 ;  /* 0x00000071666c7220 */ /* 0x000fe20000410000 */
[----:B------:R-:W-:Y:S01]  /*8560*/  FMUL.FTZ R103, R101, R102 ;  /* 0x0000006665677220 */ /* 0x000fe20000410000 */
[----:B------:R-:W-:-:S02]  /*8570*/  HADD2.F32 R115, -RZ, R61.H1_H1 ;  /* 0x3000003dff737230 */ /* 0x000fc40000004100 */
[----:B------:R-:W-:Y:S01]  /*8580*/  FMUL.FTZ R111, R100, R151 ;  /* 0x00000097646f7220 */ /* 0x000fe20000410000 */
[--C-:B------:R-:W-:Y:S02]  /*8590*/  HADD2.F32 R98, -RZ, R60.reuse.H0_H0 ;  /* 0x2000003cff627230 */ /* 0x100fe40000004100 */
[----:B------:R-:W-:Y:S01]  /*85a0*/  FMUL.FTZ R109, R112, R97 ;  /* 0x00000061706d7220 */ /* 0x000fe20000410000 */
[----:B------:R-:W-:Y:S02]  /*85b0*/  HADD2.F32 R102, -RZ, R60.H1_H1 ;  /* 0x3000003cff667230 */ /* 0x000fe40000004100 */
[----:B------:R-:W-:Y:S01]  /*85c0*/  FMUL.FTZ R112, R115, R112 ;  /* 0x0000007073707220 */ /* 0x000fe20000410000 */
[--C-:B------:R-:W-:Y:S02]  /*85d0*/  HADD2.F32 R110, -RZ, R96.reuse.H0_H0 ;  /* 0x20000060ff6e7230 */ /* 0x100fe40000004100 */
[----:B------:R-:W-:Y:S01]  /*85e0*/  FMUL.FTZ R100, R98, R99 ;  /* 0x0000006362647220 */ /* 0x000fe20000410000 */
[----:B------:R-:W-:-:S02]  /*85f0*/  HADD2.F32 R96, -RZ, R96.H1_H1 ;  /* 0x30000060ff607230 */ /* 0x000fc40000004100 */
[----:B------:R-:W-:Y:S01]  /*8600*/  FMUL.FTZ R101, R102, R111 ;  /* 0x0000006f66657220 */ /* 0x000fe20000410000 */
[----:B------:R-:W-:Y:S01]  /*8610*/  F2FP.F16.F32.PACK_AB R98, R117, R114 ;  /* 0x000000727562723e */ /* 0x000fe200000000ff */
[----:B------:R-:W-:Y:S01]  /*8620*/  FMUL.FTZ R110, R99, R110 ;  /* 0x0000006e636e7220 */ /* 0x000fe20000410000 */
[----:B------:R-:W-:Y:S01]  /*8630*/  F2FP.F16.F32.PACK_AB R99, R125, R124 ;  /* 0x0000007c7d63723e */ /* 0x000fe200000000ff */
[----:B------:R-:W-:Y:S01]  /*8640*/  FMUL.FTZ R111, R111, R96 ;  /* 0x000000606f6f7220 */ /* 0x000fe20000410000 */
[----:B------:R-:W-:Y:S02]  /*8650*/  F2FP.F16.F32.PACK_AB R97, R112, R103 ;  /* 0x000000677061723e */ /* 0x000fe400000000ff */
[----:B------:R-:W-:-:S07]  /*8660*/  F2FP.F16.F32.PACK_AB R96, R101, R100 ;  /* 0x000000646560723e */ /* 0x000fce00000000ff */
.L_x_2071:
[----:B------:R-:W1:Y:S01]  /*8670*/  @P1 LDC.64 R100, c[0x0][0x478] ;  /* 0x00011e00ff641b82 */ /* 0x000e620000000a00 */
[----:B------:R-:W-:-:S04]  /*8680*/  IMAD.WIDE.U32 R102, R2, 0x10, R192 ;  /* 0x0000001002667825 */ /* 0x000fc800078e00c0 */
[----:B-1----:R-:W-:-:S05]  /*8690*/  @P1 IMAD.WIDE.U32 R100, R2, 0x10, R100 ;  /* 0x0000001002641825 */ /* 0x002fca00078e0064 */
[----:B------:R2:W-:Y:S04]  /*86a0*/  @P1 STG.E.128 desc[UR6][R100.64], R76 ;  /* 0x0000004c64001986 */ /* 0x0005e8000c101d06 */
[----:B------:R2:W-:Y:S02]  /*86b0*/  STG.E.128 desc[UR6][R102.64], R96 ;  /* 0x0000006066007986 */ /* 0x0005e4000c101d06 */
.L_x_2063:
        /* <DEDUP_REMOVED lines=101> */
.L_x_2050:
        /* <DEDUP_REMOVED lines=96> */
.L_x_2049:
[----:B------:R-:W-:Y:S05]  /*9310*/  BSYNC B0 ;  /* 0x0000000000007941 */ /* 0x000fea0003800000 */
.L_x_2048:
        /* <DEDUP_REMOVED lines=272> */
.L_x_2053:
        /* <DEDUP_REMOVED lines=8> */
.L_x_2074:
[----:B------:R-:W-:Y:S05]  /*a4a0*/  BSYNC B2 ;  /* 0x0000000000027941 */ /* 0x000fea0003800000 */
.L_x_2073:
        /* <DEDUP_REMOVED lines=9> */
.L_x_2075:
[----:B------:R-:W-:Y:S02]  /*a540*/  MOV R118, R98 ;  /* 0x0000006200767202 */ /* 0x000fe40000000f00 */
[----:B------:R-:W-:Y:S01]  /*a550*/  MOV R97, R99 ;  /* 0x0000006300617202 */ /* 0x000fe20000000f00 */
[----:B------:R-:W-:-:S04]  /*a560*/  HFMA2 R99, -RZ, RZ, 0, 1.1920928955078125e-07 ;  /* 0x00000002ff637431 */ /* 0x000fc800000001ff */
[----:B------:R-:W-:-:S07]  /*a570*/  FADD.FTZ R119, R97, R232 ;  /* 0x000000e861777221 */ /* 0x000fce0000010000 */
[----:B------:R-:W-:Y:S05]  /*a580*/  WARPSYNC.COLLECTIVE R117, `(.L_x_2076) ;  /* 0x0000000075087348 */ /* 0x000fea0003c00000 */
[----:B------:R0:W1:Y:S02]  /*a590*/  SHFL.BFLY P3, R99, R118, R99, R116 ;  /* 0x0c00006376637389 */ /* 0x0000640000060074 */
[----:B01----:R-:W-:Y:S05]  /*a5a0*/  ENDCOLLECTIVE ;  /* 0x000000000000791b */ /* 0x003fea0003800000 */
.L_x_2076:
[----:B------:R-:W-:Y:S02]  /*a5b0*/  MOV R118, R119 ;  /* 0x0000007700767202 */ /* 0x000fe40000000f00 */
[----:B------:R-:W-:Y:S01]  /*a5c0*/  MOV R97, R99 ;  /* 0x0000006300617202 */ /* 0x000fe20000000f00 */
[----:B------:R-:W-:-:S04]  /*a5d0*/  HFMA2 R99, -RZ, RZ, 0, 1.1920928955078125e-07 ;  /* 0x00000002ff637431 */ /* 0x000fc800000001ff */
[----:B------:R-:W-:-:S07]  /*a5e0*/  FADD.FTZ R157, R98, R97 ;  /* 0x00000061629d7221 */ /* 0x000fce0000010000 */
[----:B------:R-:W-:Y:S05]  /*a5f0*/  WARPSYNC.COLLECTIVE R117, `(.L_x_2077) ;  /* 0x0000000075087348 */ /* 0x000fea0003c00000 */
[----:B------:R0:W1:Y:S02]  /*a600*/  SHFL.BFLY P3, R99, R118, R99, R116 ;  /* 0x0c00006376637389 */ /* 0x0000640000060074 */
[----:B01----:R-:W-:Y:S05]  /*a610*/  ENDCOLLECTIVE ;  /* 0x000000000000791b */ /* 0x003fea0003800000 */
.L_x_2077:
[----:B------:R-:W-:Y:S02]  /*a620*/  MOV R118, R157 ;  /* 0x0000009d00767202 */ /* 0x000fe40000000f00 */
[----:B------:R-:W-:Y:S01]  /*a630*/  MOV R156, R99 ;  /* 0x00000063009c7202 */ /* 0x000fe20000000f00 */
[----:B------:R-:W-:-:S04]  /*a640*/  HFMA2 R99, -RZ, RZ, 0, 2.384185791015625e-07 ;  /* 0x00000004ff637431 */ /* 0x000fc800000001ff */
[----:B------:R-:W-:-:S07]  /*a650*/  FADD.FTZ R156, R119, R156 ;  /* 0x0000009c779c7221 */ /* 0x000fce0000010000 */
[----:B------:R-:W-:Y:S05]  /*a660*/  WARPSYNC.COLLECTIVE R117, `(.L_x_2078) ;  /* 0x0000000075087348 */ /* 0x000fea0003c00000 */
[----:B------:R0:W1:Y:S02]  /*a670*/  SHFL.BFLY P3, R99, R118, R99, R116 ;  /* 0x0c00006376637389 */ /* 0x0000640000060074 */
[----:B01----:R-:W-:Y:S05]  /*a680*/  ENDCOLLECTIVE ;  /* 0x000000000000791b */ /* 0x003fea0003800000 */
.L_x_2078:
[----:B------:R-:W-:Y:S02]  /*a690*/  MOV R118, R156 ;  /* 0x0000009c00767202 */ /* 0x000fe40000000f00 */
[----:B------:R-:W-:Y:S01]  /*a6a0*/  MOV R158, R99 ;  /* 0x00000063009e7202 */ /* 0x000fe20000000f00 */
[----:B------:R-:W-:-:S04]  /*a6b0*/  HFMA2 R99, -RZ, RZ, 0, 2.384185791015625e-07 ;  /* 0x00000004ff637431 */ /* 0x000fc800000001ff */
[----:B------:R-:W-:-:S07]  /*a6c0*/  FADD.FTZ R158, R157, R158 ;  /* 0x0000009e9d9e7221 */ /* 0x000fce0000010000 */
[----:B------:R-:W-:Y:S05]  /*a6d0*/  WARPSYNC.COLLECTIVE R117, `(.L_x_2079) ;  /* 0x0000000075087348 */ /* 0x000fea0003c00000 */
[----:B------:R0:W1:Y:S02]  /*a6e0*/  SHFL.BFLY P3, R99, R118, R99, R116 ;  /* 0x0c00006376637389 */ /* 0x0000640000060074 */
[----:B01----:R-:W-:Y:S05]  /*a6f0*/  ENDCOLLECTIVE ;  /* 0x000000000000791b */ /* 0x003fea0003800000 */
.L_x_2079:
[----:B------:R-:W-:Y:S02]  /*a700*/  MOV R118, R158 ;  /* 0x0000009e00767202 */ /* 0x000fe40000000f00 */
[----:B------:R-:W-:Y:S01]  /*a710*/  MOV R97, R99 ;  /* 0x0000006300617202 */ /* 0x000fe20000000f00 */
[----:B------:R-:W-:-:S04]  /*a720*/  HFMA2 R99, -RZ, RZ, 0, 4.76837158203125e-07 ;  /* 0x00000008ff637431 */ /* 0x000fc800000001ff */
[----:B------:R-:W-:-:S07]  /*a730*/  FADD.FTZ R191, R156, R97 ;  /* 0x000000619cbf7221 */ /* 0x000fce0000010000 */
[----:B------:R-:W-:Y:S05]  /*a740*/  WARPSYNC.COLLECTIVE R117, `(.L_x_2080) ;  /* 0x0000000075087348 */ /* 0x000fea0003c00000 */
[----:B------:R0:W1:Y:S02]  /*a750*/  SHFL.BFLY P3, R99, R118, R99, R116 ;  /* 0x0c00006376637389 */ /* 0x0000640000060074 */
[----:B01----:R-:W-:Y:S05]  /*a760*/  ENDCOLLECTIVE ;  /* 0x000000000000791b */ /* 0x003fea0003800000 */
.L_x_2080:
[----:B------:R-:W-:Y:S02]  /*a770*/  MOV R118, R191 ;  /* 0x000000bf00767202 */ /* 0x000fe40000000f00 */
[----:B------:R-:W-:Y:S01]  /*a780*/  MOV R97, R99 ;  /* 0x0000006300617202 */ /* 0x000fe20000000f00 */
[----:B------:R-:W-:-:S04]  /*a790*/  HFMA2 R99, -RZ, RZ, 0, 4.76837158203125e-07 ;  /* 0x00000008ff637431 */ /* 0x000fc800000001ff */
[----:B------:R-:W-:-:S07]  /*a7a0*/  FADD.FTZ R97, R158, R97 ;  /* 0x000000619e617221 */ /* 0x000fce0000010000 */
[----:B------:R-:W-:Y:S05]  /*a7b0*/  WARPSYNC.COLLECTIVE R117, `(.L_x_2081) ;  /* 0x0000000075087348 */ /* 0x000fea0003c00000 */
[----:B------:R0:W1:Y:S02]  /*a7c0*/  SHFL.BFLY P3, R99, R118, R99, R116 ;  /* 0x0c00006376637389 */ /* 0x0000640000060074 */
[----:B01----:R-:W-:Y:S05]  /*a7d0*/  ENDCOLLECTIVE ;  /* 0x000000000000791b */ /* 0x003fea0003800000 */
.L_x_2081:
[----:B------:R-:W-:Y:S02]  /*a7e0*/  MOV R118, R97 ;  /* 0x0000006100767202 */ /* 0x000fe40000000f00 */
[----:B------:R-:W-:Y:S01]  /*a7f0*/  MOV R192, R99 ;  /* 0x0000006300c07202 */ /* 0x000fe20000000f00 */
[----:B------:R-:W-:-:S04]  /*a800*/  HFMA2 R99, -RZ, RZ, 0, 9.5367431640625e-07 ;  /* 0x00000010ff637431 */ /* 0x000fc800000001ff */
[----:B------:R-:W-:-:S07]  /*a810*/  FADD.FTZ R98, R191, R192 ;  /* 0x000000c0bf627221 */ /* 0x000fce0000010000 */
[----:B------:R-:W-:Y:S05]  /*a820*/  WARPSYNC.COLLECTIVE R117, `(.L_x_2082) ;  /* 0x0000000075087348 */ /* 0x000fea0003c00000 */
[----:B------:R0:W1:Y:S02]  /*a830*/  SHFL.BFLY P3, R99, R118, R99, R116 ;  /* 0x0c00006376637389 */ /* 0x0000640000060074 */
[----:B01----:R-:W-:Y:S05]  /*a840*/  ENDCOLLECTIVE ;  /* 0x000000000000791b */ /* 0x003fea0003800000 */
.L_x_2082:
[----:B------:R-:W-:Y:S02]  /*a850*/  MOV R118, R98 ;  /* 0x0000006200767202 */ /* 0x000fe40000000f00 */
[----:B------:R-:W-:Y:S01]  /*a860*/  MOV R156, R99 ;  /* 0x00000063009c7202 */ /* 0x000fe20000000f00 */
[----:B------:R-:W-:-:S07]  /*a870*/  HFMA2 R99, -RZ, RZ, 0, 9.5367431640625e-07 ;  /* 0x00000010ff637431 */ /* 0x000fce00000001ff */
[----:B------:R-:W-:Y:S05]  /*a880*/  WARPSYNC.COLLECTIVE R117, `(.L_x_2083) ;  /* 0x0000000075087348 */ /* 0x000fea0003c00000 */
[----:B------:R0:W1:Y:S02]  /*a890*/  SHFL.BFLY P3, R99, R118, R99, R116 ;  /* 0x0c00006376637389 */ /* 0x0000640000060074 */
[----:B01----:R-:W-:Y:S05]  /*a8a0*/  ENDCOLLECTIVE ;  /* 0x000000000000791b */ /* 0x003fea0003800000 */
.L_x_2083:
[----:B------:R-:W-:Y:S01]  /*a8b0*/  MOV R119, R99 ;  /* 0x0000006300777202 */ /* 0x000fe20000000f00 */
[----:B------:R-:W-:Y:S06]  /*a8c0*/  BRA `(.L_x_2084) ;  /* 0xffffff8c00987947 */ /* 0x000fec000383ffff */
.L_x_2085:
        /* <DEDUP_REMOVED lines=11> */
.L_x_19971:


//--------------------- .text._ZN10layer_norm13ln_bwd_kernelINS_13Kernel_traitsI6__halfS2_S2_S2_fjLj1024ELj1ELj4ELj1ELj16ENS_18Kernel_traits_baseILj1024ES2_S2_S2_S2_fjLj128EEEEELb0ELb1ELb1ELb0EEEvNS_9BwdParamsE --------------------------
	.section	.text._ZN10layer_norm13ln_bwd_kernelINS_13Kernel_traitsI6__halfS2_S2_S2_fjLj1024ELj1ELj4ELj1ELj16ENS_18Kernel_traits_baseILj1024ES2_S2_S2_S2_fjLj128EEEEELb0ELb1ELb1ELb0EEEvNS_9BwdParamsE,"ax",@progbits
	.align	128
        .global         _ZN10layer_norm13ln_bwd_kernelINS_13Kernel_traitsI6__halfS2_S2_S2_fjLj1024ELj1ELj4ELj1ELj16ENS_18Kernel_traits_baseILj1024ES2_S2_S2_S2_fjLj128EEEEELb0ELb1ELb1ELb0EEEvNS_9BwdParamsE
        .type           _ZN10layer_norm13ln_bwd_kernelINS_13Kernel_traitsI6__halfS2_S2_S2_fjLj1024ELj1ELj4ELj1ELj16ENS_18Kernel_traits_baseILj1024ES2_S2_S2_S2_fjLj128EEEEELb0ELb1ELb1ELb0EEEvNS_9BwdParamsE,@function
        .size           _ZN10layer_norm13ln_bwd_kernelINS_13Kernel_traitsI6__halfS2_S2_S2_fjLj1024ELj1ELj4ELj1ELj16ENS_18Kernel_traits_baseILj1024ES2_S2_S2_S2_fjLj128EEEEELb0ELb1ELb1ELb0EEEvNS_9BwdParamsE,(.L_x_19972 - _ZN10layer_norm13ln_bwd_kernelINS_13Kernel_traitsI6__halfS2_S2_S2_fjLj1024ELj1ELj4ELj1ELj16ENS_18Kernel_traits_baseILj1024ES2_S2_S2_S2_fjLj128EEEEELb0ELb1ELb1ELb0EEEvNS_9BwdParamsE)
        .other          _ZN10layer_norm13ln_bwd_kernelINS_13Kernel_traitsI6__halfS2_S2_S2_fjLj1024ELj1ELj4ELj1ELj16ENS_18Kernel_traits_baseILj1024ES2_S2_S2_S2_fjLj128EEEEELb0ELb1ELb1ELb0EEEvNS_9BwdParamsE,@"STO_CUDA_ENTRY STV_DEFAULT"
_ZN10layer_norm13ln_bwd_kernelINS_13Kernel_traitsI6__halfS2_S2_S2_fjLj1024ELj1ELj4ELj1ELj16ENS_18Kernel_traits_baseILj1024ES2_S2_S2_S2_fjLj128EEEEELb0ELb1ELb1ELb0EEEvNS_9BwdParamsE:
.text._ZN10layer_norm13ln_bwd_kernelINS_13Kernel_traitsI6__halfS2_S2_S2_fjLj1024ELj1ELj4ELj1ELj16ENS_18Kernel_traits_baseILj1024ES2_S2_S2_S2_fjLj128EEEEELb0ELb1ELb1ELb0EEEvNS_9BwdParamsE:
        /* <DEDUP_REMOVED lines=15> */
[----:B------:R-:W-:-:S04]  /*00f0*/  LOP3.LUT R3, R27, 0x1f, RZ, 0x3c, !PT ;  /* 0x0000001f1b037812 */ /* 0x000fc800078e3cff */
        /* <DEDUP_REMOVED lines=9> */
[----:B--2---:R-:W-:-:S07]  /*0190*/  @P0 IMAD.WIDE.U32 R6, R27, 0x10, R6 ;  /* 0x000000101b060825 */ /* 0x004fce00078e0006 */
[----:B------:R-:W2:Y:S01]  /*01a0*/  S2UR UR4, SR_CTAID.X ;  /* 0x00000000000479c3 */ /* 0x000ea20000002500 */
[C---:B---3--:R-:W-:Y:S01]  /*01b0*/  @P0 IMAD.WIDE.U32 R8, R27.reuse, 0x10, R8 ;  /* 0x000000101b080825 */ /* 0x048fe200078e0008 */
[----:B------:R-:W-:Y:S01]  /*01c0*/  @P0 LOP3.LUT R27, R27, 0x20, RZ, 0xfc, !PT ;  /* 0x000000201b1b0812 */ /* 0x000fe200078efcff */
[----:B------:R3:W5:Y:S01]  /*01d0*/  @P0 LDG.E.128 R28, desc[UR6][R6.64] ;  /* 0x00000006061c0981 */ /* 0x000762000c1e1d00 */
[----:B------:R-:W-:-:S03]  /*01e0*/  SHF.R.U32.HI R0, RZ, 0x5, R4 ;  /* 0x00000005ff007819 */ /* 0x000fc60000011604 */
[----:B------:R3:W5:Y:S01]  /*01f0*/  @P0 LDG.E.128 R32, desc[UR6][R8.64] ;  /* 0x0000000608200981 */ /* 0x000762000c1e1d00 */
[----:B------:R-:W0:Y:S01]  /*0200*/  @P2 LDC.64 R18, c[0x0][0x3d0] ;  /* 0x0000f400ff122b82 */ /* 0x000e220000000a00 */
[----:B----4-:R-:W-:-:S05]  /*0210*/  @P1 IMAD.WIDE.U32 R14, R27, 0x10, R10 ;  /* 0x000000101b0e1825 */ /* 0x010fca00078e000a */
[----:B------:R3:W5:Y:S02]  /*0220*/  @P1 LDG.E.128 R36, desc[UR6][R14.64] ;  /* 0x000000060e241981 */ /* 0x000764000c1e1d00 */
[----:B------:R-:W4:Y:S01]  /*0230*/  @P2 LDC.64 R20, c[0x0][0x3e8] ;  /* 0x0000fa00ff142b82 */ /* 0x000f220000000a00 */
[C---:B-1----:R-:W-:Y:S01]  /*0240*/  @P1 IMAD.WIDE.U32 R16, R27.reuse, 0x10, R12 ;  /* 0x000000101b101825 */ /* 0x042fe200078e000c */
[----:B------:R-:W-:-:S04]  /*0250*/  @P1 IADD3 R27, PT, PT, R27, 0x20, RZ ;  /* 0x000000201b1b1810 */ /* 0x000fc80007ffe0ff */
[----:B------:R3:W5:Y:S02]  /*0260*/  @P1 LDG.E.128 R40, desc[UR6][R16.64] ;  /* 0x0000000610281981 */ /* 0x000764000c1e1d00 */
[----:B------:R-:W1:Y:S08]  /*0270*/  @P3 LDC.64 R22, c[0x0][0x3d0] ;  /* 0x0000f400ff163b82 */ /* 0x000e700000000a00 */
[----:B------:R-:W2:Y:S01]  /*0280*/  @P3 LDC.64 R24, c[0x0][0x3e8] ;  /* 0x0000fa00ff183b82 */ /* 0x000ea20000000a00 */
[----:B0-----:R-:W-:-:S05]  /*0290*/  @P2 IMAD.WIDE.U32 R18, R27, 0x10, R18 ;  /* 0x000000101b122825 */ /* 0x001fca00078e0012 */
[----:B------:R3:W5:Y:S01]  /*02a0*/  @P2 LDG.E.128 R44, desc[UR6][R18.64] ;  /* 0x00000006122c2981 */ /* 0x000762000c1e1d00 */
[C---:B----4-:R-:W-:Y:S01]  /*02b0*/  @P2 IMAD.WIDE.U32 R20, R27.reuse, 0x10, R20 ;  /* 0x000000101b142825 */ /* 0x050fe200078e0014 */
[----:B------:R-:W-:-:S04]  /*02c0*/  @P2 IADD3 R27, PT, PT, R27, 0x20, RZ ;  /* 0x000000201b1b2810 */ /* 0x000fc80007ffe0ff */
[----:B------:R3:W5:Y:S01]  /*02d0*/  @P2 LDG.E.128 R48, desc[UR6][R20.64] ;  /* 0x0000000614302981 */ /* 0x000762000c1e1d00 */
[----:B-1----:R-:W-:-:S05]  /*02e0*/  @P3 IMAD.WIDE.U32 R10, R27, 0x10, R22 ;  /* 0x000000101b0a3825 */ /* 0x002fca00078e0016 */
[----:B------:R3:W5:Y:S01]  /*02f0*/  @P3 LDG.E.128 R52, desc[UR6][R10.64] ;  /* 0x000000060a343981 */ /* 0x000762000c1e1d00 */
[----:B--2---:R-:W-:-:S05]  /*0300*/  @P3 IMAD.WIDE.U32 R12, R27, 0x10, R24 ;  /* 0x000000101b0c3825 */ /* 0x004fca00078e0018 */
[----:B------:R3:W5:Y:S01]  /*0310*/  @P3 LDG.E.128 R56, desc[UR6][R12.64] ;  /* 0x000000060c383981 */ /* 0x000762000c1e1d00 */
[----:B------:R-:W-:-:S06]  /*0320*/  USHF.L.U32 UR4, UR4, 0x2, URZ ;  /* 0x0000000204047899 */ /* 0x000fcc00080006ff */
        /* <DEDUP_REMOVED lines=51> */
[----:B---3--:R-:W-:Y:S06]  /*0660*/  @P0 BRA `(.L_x_2087) ;  /* 0x0000009000980947 */ /* 0x008fec0003800000 */
        /* <DEDUP_REMOVED lines=48> */
.L_x_2190:
[----:B0-----:R-:W0:Y:S08]  /*0970*/  LDC.64 R18, c[0x0][0x3f8] ;  /* 0x0000fe00ff127b82 */ /* 0x001e300000000a00 */
        /* <DEDUP_REMOVED lines=13> */
[----:B------:R-:W0:Y:S02]  /*0a50*/  LDC.64 R4, c[0x0][0x3c0] ;  /* 0x0000f000ff047b82 */ /* 0x000e240000000a00 */
[----:B0-----:R-:W-:-:S06]  /*0a60*/  IMAD.WIDE R16, R0, 0x4, R4 ;  /* 0x0000000400107825 */ /* 0x001fcc00078e0204 */
[----:B------:R0:W2:Y:S01]  /*0a70*/  LDG.E R16, desc[UR6][R16.64] ;  /* 0x0000000610107981 */ /* 0x0000a2000c1e1900 */
[----:B------:R-:W-:Y:S01]  /*0a80*/  MOV R5, UR13 ;  /* 0x0000000d00057c02 */ /* 0x000fe20008000f00 */
[----:B------:R-:W-:Y:S01]  /*0a90*/  BSSY.RECONVERGENT B2, `(.L_x_2090) ;  /* 0x0000073000027945 */ /* 0x000fe20003800200 */
[----:B------:R-:W-:Y:S01]  /*0aa0*/  IADD3 R18, PT, PT, R21, -0x1, RZ ;  /* 0xffffffff15127810 */ /* 0x000fe20007ffe0ff */
[----:B------:R-:W1:Y:S01]  /*0ab0*/  S2R R4, SR_TID.X ;  /* 0x0000000000047919 */ /* 0x000e620000002100 */
[----:B------:R-:W-:Y:S01]  /*0ac0*/  ISETP.GE.U32.AND P5, PT, R2, 0x20, PT ;  /* 0x000000200200780c */ /* 0x000fe20003fa6070 */
        /* <DEDUP_REMOVED lines=8> */
[C---:B------:R-:W-:Y:S02]  /*0b50*/  ISETP.GE.U32.AND P3, PT, R2.reuse, 0x60, PT ;  /* 0x000000600200780c */ /* 0x040fe40003f66070 */
[----:B------:R-:W-:Y:S02]  /*0b60*/  ISETP.GE.U32.AND P2, PT, R2, 0x80, PT ;  /* 0x000000800200780c */ /* 0x000fe40003f46070 */
[----:B------:R-:W-:-:S02]  /*0b70*/  MOV R242, RZ ;  /* 0x000000ff00f27202 */ /* 0x000fc40000000f00 */
[----:B------:R-:W-:Y:S02]  /*0b80*/  MOV R240, RZ ;  /* 0x000000ff00f07202 */ /* 0x000fe40000000f00 */
[----:B-1----:R-:W-:-:S04]  /*0b90*/  LOP3.LUT R18, R4, 0x1f, RZ, 0xc0, !PT ;  /* 0x0000001f04127812 */ /* 0x002fc800078ec0ff */
[-C--:B0-----:R-:W-:Y:S02]  /*0ba0*/  LEA.HI.SX32 R17, R181, R18.reuse, 0x1d ;  /* 0x00000012b5117211 */ /* 0x081fe400078feaff */
        /* <DEDUP_REMOVED lines=14> */
[----:B------:R-:W-:Y:S02]  /*0c90*/  HADD2.F32 R190, -RZ, R29.H0_H0 ;  /* 0x2000001dffbe7230 */ /* 0x000fe40000004100 */
[----:B0-----:R-:W-:-:S05]  /*0ca0*/  @P0 IMAD.WIDE.U32 R22, R14, 0x10, R22 ;  /* 0x000000100e160825 */ /* 0x001fca00078e0016 */
[----:B------:R0:W5:Y:S01]  /*0cb0*/  @P0 LDG.E.128 R156, desc[UR6][R22.64] ;  /* 0x00000006169c0981 */ /* 0x000162000c1e1d00 */
[----:B------:R-:W-:Y:S01]  /*0cc0*/  HADD2.F32 R194, -RZ, R29.H1_H1 ;  /* 0x3000001dffc27230 */ /* 0x000fe20000004100 */
[----:B------:R-:W-:Y:S01]  /*0cd0*/  IADD3 R197, PT, PT, R197, 0x20, RZ ;  /* 0x00000020c5c57810 */ /* 0x000fe20007ffe0ff */
[--C-:B------:R-:W-:Y:S01]  /*0ce0*/  HADD2.F32 R208, -RZ, R30.reuse.H0_H0 ;  /* 0x2000001effd07230 */ /* 0x100fe20000004100 */
[----:B------:R-:W-:Y:S01]  /*0cf0*/  IADD3 R14, PT, PT, R14, 0x20, RZ ;  /* 0x000000200e0e7810 */ /* 0x000fe20007ffe0ff */
[----:B------:R-:W-:Y:S02]  /*0d00*/  HADD2.F32 R216, -RZ, R30.H1_H1 ;  /* 0x3000001effd87230 */ /* 0x000fe40000004100 */
[----:B------:R-:W-:Y:S02]  /*0d10*/  HADD2.F32 R236, -RZ, R31.H1_H1 ;  /* 0x3000001fffec7230 */ /* 0x000fe40000004100 */
[----:B--2---:R-:W-:Y:S02]  /*0d20*/  HADD2.F32 R3, -RZ, R180.H0_H0 ;  /* 0x200000b4ff037230 */ /* 0x004fe40000004100 */
[----:B0-----:R-:W-:-:S02]  /*0d30*/  HADD2.F32 R23, -RZ, R181.H0_H0 ;  /* 0x200000b5ff177230 */ /* 0x001fc40000004100 */
[----:B------:R-:W-:Y:S02]  /*0d40*/  HADD2.F32 R181, -RZ, R181.H1_H1 ;  /* 0x300000b5ffb57230 */ /* 0x000fe40000004100 */
[C---:B------:R-:W-:Y:S01]  /*0d50*/  FADD.FTZ R3, -R16.reuse, R3 ;  /* 0x0000000310037221 */ /* 0x040fe20000010100 */
[----:B------:R-:W-:Y:S02]  /*0d60*/  HADD2.F32 R215, -RZ, R180.H1_H1 ;  /* 0x300000b4ffd77230 */ /* 0x000fe40000004100 */
[----:B------:R-:W-:Y:S01]  /*0d70*/  FADD.FTZ R23, -R16, R23 ;  /* 0x0000001710177221 */ /* 0x000fe20000010100 */
[----:B---3--:R-:W-:Y:S02]  /*0d80*/  HADD2.F32 R195, -RZ, R184.H0_H0 ;  /* 0x200000b8ffc37230 */ /* 0x008fe40000004100 */
[----:B-----5:R-:W-:Y:S01]  /*0d90*/  FMUL.FTZ R3, R20, R3 ;  /* 0x0000000314037220 */ /* 0x020fe20000410000 */
[----:B------:R-:W-:Y:S01]  /*0da0*/  FADD.FTZ R181, -R16, R181 ;  /* 0x000000b510b57221 */ /* 0x000fe20000010100 */
[----:B------:R-:W-:Y:S01]  /*0db0*/  FMUL.FTZ R23, R20, R23 ;  /* 0x0000001714177220 */ /* 0x000fe20000410000 */
[----:B------:R-:W-:Y:S01]  /*0dc0*/  FADD.FTZ R215, -R16, R215 ;  /* 0x000000d710d77221 */ /* 0x000fe20000010100 */
[-C--:B------:R-:W-:Y:S01]  /*0dd0*/  FMUL.FTZ R6, R6, R195.reuse ;  /* 0x000000c306067220 */ /* 0x080fe20000410000 */
[----:B------:R-:W-:Y:S01]  /*0de0*/  FADD.FTZ R92, R92, R195 ;  /* 0x000000c35c5c7221 */ /* 0x000fe20000010000 */
[----:B------:R-:W-:Y:S01]  /*0df0*/  FFMA.FTZ R60, R3, R195, R60 ;  /* 0x000000c3033c7223 */ /* 0x000fe2000001003c */
[----:B------:R-:W-:-:S02]  /*0e00*/  HADD2.F32 R195, -RZ, R185.H0_H0 ;  /* 0x200000b9ffc37230 */ /* 0x000fc40000004100 */
[C---:B------:R-:W-:Y:S01]  /*0e10*/  FMUL.FTZ R196, R20.reuse, R181 ;  /* 0x000000b514c47220 */ /* 0x040fe20000410000 */
[----:B------:R-:W-:Y:S02]  /*0e20*/  HADD2.F32 R185, -RZ, R185.H1_H1 ;  /* 0x300000b9ffb97230 */ /* 0x000fe40000004100 */
[----:B------:R-:W-:Y:S01]  /*0e30*/  FMUL.FTZ R188, R20, R215 ;  /* 0x000000d714bc7220 */ /* 0x000fe20000410000 */
[--C-:B------:R-:W-:Y:S02]  /*0e40*/  HADD2.F32 R181, -RZ, R182.reuse.H1_H1 ;  /* 0x300000b6ffb57230 */ /* 0x100fe40000004100 */
[-C--:B------:R-:W-:Y:S01]  /*0e50*/  FMUL.FTZ R190, R190, R195.reuse ;  /* 0x000000c3bebe7220 */ /* 0x080fe20000410000 */
[----:B------:R-:W-:Y:S01]  /*0e60*/  FADD.FTZ R94, R94, R195 ;  /* 0x000000c35e5e7221 */ /* 0x000fe20000010000 */
[----:B------:R-:W-:Y:S01]  /*0e70*/  FFMA.FTZ R62, R23, R195, R62 ;  /* 0x000000c3173e7223 */ /* 0x000fe2000001003e */
[----:B------:R-:W-:Y:S02]  /*0e80*/  HADD2.F32 R195, -RZ, R182.H0_H0 ;  /* 0x200000b6ffc37230 */ /* 0x000fe40000004100 */
[-C--:B------:R-:W-:Y:S01]  /*0e90*/  FMUL.FTZ R194, R194, R185.reuse ;  /* 0x000000b9c2c27220 */ /* 0x080fe20000410000 */
[----:B------:R-:W-:Y:S01]  /*0ea0*/  FADD.FTZ R95, R95, R185 ;  /* 0x000000b95f5f7221 */ /* 0x000fe20000010000 */
[----:B------:R-:W-:Y:S01]  /*0eb0*/  FFMA.FTZ R63, R196, R185, R63 ;  /* 0x000000b9c43f7223 */ /* 0x000fe2000001003f */
[----:B------:R-:W-:-:S02]  /*0ec0*/  HADD2.F32 R185, -RZ, R183.H0_H0 ;  /* 0x200000b7ffb97230 */ /* 0x000fc40000004100 */
[C---:B------:R-:W-:Y:S01]  /*0ed0*/  FADD.FTZ R195, -R16.reuse, R195 ;  /* 0x000000c310c37221 */ /* 0x040fe20000010100 */
[----:B------:R-:W-:Y:S02]  /*0ee0*/  HADD2.F32 R180, -RZ, R28.H1_H1 ;  /* 0x3000001cffb47230 */ /* 0x000fe40000004100 */
[----:B------:R-:W-:Y:S01]  /*0ef0*/  FADD.FTZ R181, -R16, R181 ;  /* 0x000000b510b57221 */ /* 0x000fe20000010100 */
[----:B------:R-:W-:Y:S02]  /*0f00*/  HADD2.F32 R184, -RZ, R184.H1_H1 ;  /* 0x300000b8ffb87230 */ /* 0x000fe40000004100 */
[----:B------:R-:W-:Y:S01]  /*0f10*/  FMUL.FTZ R195, R20, R195 ;  /* 0x000000c314c37220 */ /* 0x000fe20000410000 */
[----:B------:R-:W-:Y:S02]  /*0f20*/  HADD2.F32 R215, -RZ, R186.H0_H0 ;  /* 0x200000baffd77230 */ /* 0x000fe40000004100 */
[----:B------:R-:W-:Y:S01]  /*0f30*/  FADD.FTZ R185, -R16, R185 ;  /* 0x000000b910b97221 */ /* 0x000fe20000010100 */
[----:B------:R-:W-:Y:S01]  /*0f40*/  FMUL.FTZ R218, R20, R181 ;  /* 0x000000b514da7220 */ /* 0x000fe20000410000 */
[----:B------:R-:W-:Y:S01]  /*0f50*/  FMUL.FTZ R22, R180, R184 ;  /* 0x000000b8b4167220 */ /* 0x000fe20000410000 */
[----:B------:R-:W-:-:S02]  /*0f60*/  HADD2.F32 R180, -RZ, R187.H0_H0 ;  /* 0x200000bbffb47230 */ /* 0x000fc40000004100 */
[-C--:B------:R-:W-:Y:S01]  /*0f70*/  FMUL.FTZ R208, R208, R215.reuse ;  /* 0x000000d7d0d07220 */ /* 0x080fe20000410000 */
[----:B------:R-:W-:Y:S01]  /*0f80*/  FADD.FTZ R96, R96, R215 ;  /* 0x000000d760607221 */ /* 0x000fe20000010000 */
[----:B------:R-:W-:Y:S01]  /*0f90*/  FFMA.FTZ R64, R195, R215, R64 ;  /* 0x000000d7c3407223 */ /* 0x000fe20000010040 */
[----:B------:R-:W-:Y:S02]  /*0fa0*/  HADD2.F32 R215, -RZ, R31.H0_H0 ;  /* 0x2000001fffd77230 */ /* 0x000fe40000004100 */
[----:B------:R-:W-:Y:S01]  /*0fb0*/  FMUL.FTZ R217, R20, R185 ;  /* 0x000000b914d97220 */ /* 0x000fe20000410000 */
[----:B------:R-:W-:Y:S01]  /*0fc0*/  FADD.FTZ R181, RZ, R6 ;  /* 0x00000006ffb57221 */ /* 0x000fe20000010000 */
[----:B------:R-:W-:Y:S01]  /*0fd0*/  FFMA.FTZ R185, R3, R6, RZ ;  /* 0x0000000603b97223 */ /* 0x000fe200000100ff */
[----:B------:R-:W-:Y:S01]  /*0fe0*/  FADD.FTZ R98, R98, R180 ;  /* 0x000000b462627221 */ /* 0x000fe20000010000 */
[-C--:B------:R-:W-:Y:S01]  /*0ff0*/  FMUL.FTZ R215, R215, R180.reuse ;  /* 0x000000b4d7d77220 */ /* 0x080fe20000410000 */
[----:B------:R-:W-:Y:S01]  /*1000*/  FFMA.FTZ R66, R217, R180, R66 ;  /* 0x000000b4d9427223 */ /* 0x000fe20000010042 */
[----:B------:R-:W-:Y:S01]  /*1010*/  FADD.FTZ R181, R181, R22 ;  /* 0x00000016b5b57221 */ /* 0x000fe20000010000 */
[----:B------:R-:W-:Y:S01]  /*1020*/  FFMA.FTZ R180, R188, R22, R185 ;  /* 0x00000016bcb47223 */ /* 0x000fe200000100b9 */
[----:B------:R-:W-:-:S02]  /*1030*/  HADD2.F32 R185, -RZ, R183.H1_H1 ;  /* 0x300000b7ffb97230 */ /* 0x000fc40000004100 */
[----:B------:R-:W-:Y:S01]  /*1040*/  FADD.FTZ R93, R93, R184 ;  /* 0x000000b85d5d7221 */ /* 0x000fe20000010000 */
[----:B------:R-:W-:Y:S01]  /*1050*/  FADD.FTZ R181, R181, R190 ;  /* 0x000000beb5b57221 */ /* 0x000fe20000010000 */
[----:B------:R-:W-:Y:S01]  /*1060*/  FFMA.FTZ R183, R23, R190, R180 ;  /* 0x000000be17b77223 */ /* 0x000fe200000100b4 */
[----:B------:R-:W-:Y:S02]  /*1070*/  HADD2.F32 R186, -RZ, R186.H1_H1 ;  /* 0x300000baffba7230 */ /* 0x000fe40000004100 */
[----:B------:R-:W-:Y:S01]  /*1080*/  FADD.FTZ R185, -R16, R185 ;  /* 0x000000b910b97221 */ /* 0x000fe20000010100 */
[----:B------:R-:W-:Y:S01]  /*1090*/  FADD.FTZ R181, R181, R194 ;  /* 0x000000c2b5b57221 */ /* 0x000fe20000010000 */
[----:B------:R-:W-:Y:S01]  /*10a0*/  FFMA.FTZ R180, R196, R194, R183 ;  /* 0x000000c2c4b47223 */ /* 0x000fe200000100b7 */
[----:B------:R-:W-:Y:S02]  /*10b0*/  HADD2.F32 R187, -RZ, R187.H1_H1 ;  /* 0x300000bbffbb7230 */ /* 0x000fe40000004100 */
[----:B------:R-:W-:Y:S01]  /*10c0*/  FMUL.FTZ R216, R216, R186 ;  /* 0x000000bad8d87220 */ /* 0x000fe20000410000 */
[----:B------:R-:W-:Y:S01]  /*10d0*/  FADD.FTZ R181, R181, R208 ;  /* 0x000000d0b5b57221 */ /* 0x000fe20000010000 */
[----:B------:R-:W-:Y:S01]  /*10e0*/  FFMA.FTZ R183, R195, R208, R180 ;  /* 0x000000d0c3b77223 */ /* 0x000fe200000100b4 */
[----:B------:R-:W-:Y:S01]  /*10f0*/  FMUL.FTZ R238, R20, R185 ;  /* 0x000000b914ee7220 */ /* 0x000fe20000410000 */
[----:B------:R-:W-:Y:S01]  /*1100*/  FMUL.FTZ R236, R236, R187 ;  /* 0x000000bbecec7220 */ /* 0x000fe20000410000 */
[----:B------:R-:W-:Y:S01]  /*1110*/  FADD.FTZ R180, R181, R216 ;  /* 0x000000d8b5b47221 */ /* 0x000fe20000010000 */
[----:B------:R-:W-:Y:S01]  /*1120*/  FFMA.FTZ R182, R218, R216, R183 ;  /* 0x000000d8dab67223 */ /* 0x000fe200000100b7 */
[----:B------:R-:W-:Y:S01]  /*1130*/  FFMA.FTZ R61, R188, R184, R61 ;  /* 0x000000b8bc3d7223 */ /* 0x000fe2000001003d */
[----:B------:R-:W-:Y:S01]  /*1140*/  FADD.FTZ R97, R97, R186 ;  /* 0x000000ba61617221 */ /* 0x000fe20000010000 */
[----:B------:R-:W-:Y:S01]  /*1150*/  FADD.FTZ R181, R180, R215 ;  /* 0x000000d7b4b57221 */ /* 0x000fe20000010000 */
[----:B------:R-:W-:Y:S01]  /*1160*/  FFMA.FTZ R183, R217, R215, R182 ;  /* 0x000000d7d9b77223 */ /* 0x000fe200000100b6 */
[----:B------:R-:W-:Y:S01]  /*1170*/  FFMA.FTZ R65, R218, R186, R65 ;  /* 0x000000bada417223 */ /* 0x000fe20000010041 */
[----:B------:R-:W-:Y:S01]  /*1180*/  FADD.FTZ R99, R99, R187 ;  /* 0x000000bb63637221 */ /* 0x000fe20000010000 */
[C---:B------:R-:W-:Y:S01]  /*1190*/  FFMA.FTZ R67, R238.reuse, R187, R67 ;  /* 0x000000bbee437223 */ /* 0x040fe20000010043 */
[----:B------:R-:W-:Y:S01]  /*11a0*/  FADD.FTZ R242, R181, R236 ;  /* 0x000000ecb5f27221 */ /* 0x000fe20000010000 */
[----:B------:R-:W-:-:S07]  /*11b0*/  FFMA.FTZ R240, R238, R236, R183 ;  /* 0x000000eceef07223 */ /* 0x000fce00000100b7 */
.L_x_2091:
[----:B------:R-:W-:Y:S05]  /*11c0*/  BSYNC.RECONVERGENT B2 ;  /* 0x0000000000027941 */ /* 0x000fea0003800200 */
.L_x_2090:
        /* <DEDUP_REMOVED lines=13> */
[----:B0-----:R-:W-:-:S05]  /*12a0*/  @P0 IMAD.WIDE.U32 R192, R14, 0x10, R192 ;  /* 0x000000100ec00825 */ /* 0x001fca00078e00c0 */
[----:B------:R0:W5:Y:S01]  /*12b0*/  @P0 LDG.E.128 R24, desc[UR6][R192.64] ;  /* 0x00000006c0180981 */ /* 0x000162000c1e1d00 */
[--C-:B------:R-:W-:Y:S01]  /*12c0*/  HADD2.F32 R211, -RZ, R39.reuse.H0_H0 ;  /* 0x20000027ffd37230 */ /* 0x100fe20000004100 */
[----:B------:R-:W-:Y:S01]  /*12d0*/  IADD3 R197, PT, PT, R197, 0x20, RZ ;  /* 0x00000020c5c57810 */ /* 0x000fe20007ffe0ff */
[----:B------:R-:W-:Y:S01]  /*12e0*/  HADD2.F32 R212, -RZ, R38.H1_H1 ;  /* 0x30000026ffd47230 */ /* 0x000fe20000004100 */
[----:B------:R-:W-:Y:S01]  /*12f0*/  IADD3 R14, PT, PT, R14, 0x20, RZ ;  /* 0x000000200e0e7810 */ /* 0x000fe20007ffe0ff */
[----:B------:R-:W-:Y:S02]  /*1300*/  HADD2.F32 R241, -RZ, R39.H1_H1 ;  /* 0x30000027fff17230 */ /* 0x000fe40000004100 */
[----:B0-----:R-:W-:Y:S02]  /*1310*/  HADD2.F32 R192, -RZ, R37.H0_H0 ;  /* 0x20000025ffc07230 */ /* 0x001fe40000004100 */
[----:B--2---:R-:W-:Y:S02]  /*1320*/  HADD2.F32 R201, -RZ, R180.H1_H1 ;  /* 0x300000b4ffc97230 */ /* 0x004fe40000004100 */
[----:B------:R-:W-:-:S02]  /*1330*/  HADD2.F32 R193, -RZ, R181.H0_H0 ;  /* 0x200000b5ffc17230 */ /* 0x000fc40000004100 */
[----:B------:R-:W-:Y:S02]  /*1340*/  HADD2.F32 R15, -RZ, R180.H0_H0 ;  /* 0x200000b4ff0f7230 */ /* 0x000fe40000004100 */
[C---:B------:R-:W-:Y:S01]  /*1350*/  FADD.FTZ R201, -R16.reuse, R201 ;  /* 0x000000c910c97221 */ /* 0x040fe20000010100 */
[----:B------:R-:W-:Y:S02]  /*1360*/  HADD2.F32 R203, -RZ, R182.H0_H0 ;  /* 0x200000b6ffcb7230 */ /* 0x000fe40000004100 */
[----:B------:R-:W-:Y:S01]  /*1370*/  FADD.FTZ R193, -R16, R193 ;  /* 0x000000c110c17221 */ /* 0x000fe20000010100 */
[----:B---3--:R-:W-:Y:S02]  /*1380*/  HADD2.F32 R10, -RZ, R184.H0_H0 ;  /* 0x200000b8ff0a7230 */ /* 0x008fe40000004100 */
[----:B-----5:R-:W-:Y:S01]  /*1390*/  FMUL.FTZ R12, R20, R201 ;  /* 0x000000c9140c7220 */ /* 0x020fe20000410000 */
[----:B------:R-:W-:Y:S02]  /*13a0*/  HADD2.F32 R201, -RZ, R181.H1_H1 ;  /* 0x300000b5ffc97230 */ /* 0x000fe40000004100 */
[----:B------:R-:W-:Y:S01]  /*13b0*/  FADD.FTZ R15, -R16, R15 ;  /* 0x0000000f100f7221 */ /* 0x000fe20000010100 */
[----:B------:R-:W-:-:S02]  /*13c0*/  HADD2.F32 R181, -RZ, R185.H0_H0 ;  /* 0x200000b9ffb57230 */ /* 0x000fc40000004100 */
[----:B------:R-:W-:Y:S01]  /*13d0*/  FMUL.FTZ R193, R20, R193 ;  /* 0x000000c114c17220 */ /* 0x000fe20000410000 */
[----:B------:R-:W-:Y:S02]  /*13e0*/  HADD2.F32 R185, -RZ, R185.H1_H1 ;  /* 0x300000b9ffb97230 */ /* 0x000fe40000004100 */
[----:B------:R-:W-:Y:S01]  /*13f0*/  FADD.FTZ R201, -R16, R201 ;  /* 0x000000c910c97221 */ /* 0x000fe20000010100 */
[----:B------:R-:W-:Y:S02]  /*1400*/  HADD2.F32 R180, -RZ, R36.H1_H1 ;  /* 0x30000024ffb47230 */ /* 0x000fe40000004100 */
[C---:B------:R-:W-:Y:S01]  /*1410*/  FMUL.FTZ R15, R20.reuse, R15 ;  /* 0x0000000f140f7220 */ /* 0x040fe20000410000 */
[----:B------:R-:W-:Y:S02]  /*1420*/  HADD2.F32 R184, -RZ, R184.H1_H1 ;  /* 0x300000b8ffb87230 */ /* 0x000fe40000004100 */
[----:B------:R-:W-:Y:S01]  /*1430*/  FMUL.FTZ R206, R20, R201 ;  /* 0x000000c914ce7220 */ /* 0x000fe20000410000 */
[-C--:B------:R-:W-:Y:S01]  /*1440*/  FMUL.FTZ R192, R192, R181.reuse ;  /* 0x000000b5c0c07220 */ /* 0x080fe20000410000 */
[----:B------:R-:W-:Y:S01]  /*1450*/  FADD.FTZ R166, R166, R181 ;  /* 0x000000b5a6a67221 */ /* 0x000fe20000010000 */
[----:B------:R-:W-:Y:S01]  /*1460*/  FFMA.FTZ R102, R193, R181, R102 ;  /* 0x000000b5c1667223 */ /* 0x000fe20000010066 */
[----:B------:R-:W-:Y:S01]  /*1470*/  FADD.FTZ R203, -R16, R203 ;  /* 0x000000cb10cb7221 */ /* 0x000fe20000010100 */
[-C--:B------:R-:W-:Y:S01]  /*1480*/  FMUL.FTZ R204, R204, R185.reuse ;  /* 0x000000b9cccc7220 */ /* 0x080fe20000410000 */
[----:B------:R-:W-:Y:S01]  /*1490*/  FADD.FTZ R167, R167, R185 ;  /* 0x000000b9a7a77221 */ /* 0x000fe20000010000 */
[----:B------:R-:W-:Y:S01]  /*14a0*/  FFMA.FTZ R103, R206, R185, R103 ;  /* 0x000000b9ce677223 */ /* 0x000fe20000010067 */
[-C--:B------:R-:W-:Y:S01]  /*14b0*/  FMUL.FTZ R13, R13, R10.reuse ;  /* 0x0000000a0d0d7220 */ /* 0x080fe20000410000 */
[----:B------:R-:W-:Y:S01]  /*14c0*/  FADD.FTZ R164, R164, R10 ;  /* 0x0000000aa4a47221 */ /* 0x000fe20000010000 */
[----:B------:R-:W-:Y:S01]  /*14d0*/  FFMA.FTZ R100, R15, R10, R100 ;  /* 0x0000000a0f647223 */ /* 0x000fe20000010064 */
[----:B------:R-:W-:-:S02]  /*14e0*/  HADD2.F32 R181, -RZ, R182.H1_H1 ;  /* 0x300000b6ffb57230 */ /* 0x000fc40000004100 */
[----:B------:R-:W-:Y:S01]  /*14f0*/  FMUL.FTZ R10, R180, R184 ;  /* 0x000000b8b40a7220 */ /* 0x000fe20000410000 */
[----:B------:R-:W-:Y:S02]  /*1500*/  HADD2.F32 R185, -RZ, R183.H0_H0 ;  /* 0x200000b7ffb97230 */ /* 0x000fe40000004100 */
[----:B------:R-:W-:Y:S01]  /*1510*/  FMUL.FTZ R203, R20, R203 ;  /* 0x000000cb14cb7220 */ /* 0x000fe20000410000 */
[----:B------:R-:W-:Y:S02]  /*1520*/  HADD2.F32 R180, -RZ, R186.H0_H0 ;  /* 0x200000baffb47230 */ /* 0x000fe40000004100 */
[C---:B------:R-:W-:Y:S01]  /*1530*/  FADD.FTZ R181, -R16.reuse, R181 ;  /* 0x000000b510b57221 */ /* 0x040fe20000010100 */
[----:B------:R-:W-:Y:S02]  /*1540*/  HADD2.F32 R201, -RZ, R38.H0_H0 ;  /* 0x20000026ffc97230 */ /* 0x000fe40000004100 */
[----:B------:R-:W-:Y:S01]  /*1550*/  FADD.FTZ R185, -R16, R185 ;  /* 0x000000b910b97221 */ /* 0x000fe20000010100 */
[----:B------:R-:W-:-:S02]  /*1560*/  HADD2.F32 R186, -RZ, R186.H1_H1 ;  /* 0x300000baffba7230 */ /* 0x000fc40000004100 */
[----:B------:R-:W-:Y:S01]  /*1570*/  FADD.FTZ R72, R72, R180 ;  /* 0x000000b448487221 */ /* 0x000fe20000010000 */
[-C--:B------:R-:W-:Y:S01]  /*1580*/  FFMA.FTZ R104, R203, R180.reuse, R104 ;  /* 0x000000b4cb687223 */ /* 0x080fe20000010068 */
[----:B------:R-:W-:Y:S01]  /*1590*/  FMUL.FTZ R201, R201, R180 ;  /* 0x000000b4c9c97220 */ /* 0x000fe20000410000 */
[----:B------:R-:W-:Y:S02]  /*15a0*/  HADD2.F32 R180, -RZ, R187.H0_H0 ;  /* 0x200000bbffb47230 */ /* 0x000fe40000004100 */
[C---:B------:R-:W-:Y:S01]  /*15b0*/  FMUL.FTZ R214, R20.reuse, R181 ;  /* 0x000000b514d67220 */ /* 0x040fe20000410000 */
[----:B------:R-:W-:Y:S01]  /*15c0*/  FMUL.FTZ R213, R20, R185 ;  /* 0x000000b914d57220 */ /* 0x000fe20000410000 */
        /* <DEDUP_REMOVED lines=9> */
[----:B------:R-:W-:Y:S01]  /*1660*/  FADD.FTZ R181, R181, R192 ;  /* 0x000000c0b5b57221 */ /* 0x000fe20000010000 */
[----:B------:R-:W-:Y:S01]  /*1670*/  FFMA.FTZ R183, R193, R192, R180 ;  /* 0x000000c0c1b77223 */ /* 0x000fe200000100b4 */
        /* <DEDUP_REMOVED lines=19> */
[----:B------:R-:W-:-:S07]  /*17b0*/  FFMA.FTZ R240, R222, R241, R181 ;  /* 0x000000f1def07223 */ /* 0x000fce00000100b5 */
.L_x_2093:
[----:B------:R-:W-:Y:S05]  /*17c0*/  BSYNC.RECONVERGENT B2 ;  /* 0x0000000000027941 */ /* 0x000fea0003800200 */
.L_x_2092:
        /* <DEDUP_REMOVED lines=12> */
[----:B------:R-:W-:Y:S02]  /*1890*/  HADD2.F32 R200, -RZ, R45.H1_H1 ;  /* 0x3000002dffc87230 */ /* 0x000fe40000004100 */
[----:B0-----:R-:W-:-:S05]  /*18a0*/  @P0 IMAD.WIDE.U32 R198, R14, 0x10, R198 ;  /* 0x000000100ec60825 */ /* 0x001fca00078e00c6 */
[----:B------:R0:W5:Y:S01]  /*18b0*/  @P0 LDG.E.128 R172, desc[UR6][R198.64] ;  /* 0x00000006c6ac0981 */ /* 0x000162000c1e1d00 */
[--C-:B------:R-:W-:Y:S01]  /*18c0*/  HADD2.F32 R209, -RZ, R46.reuse.H1_H1 ;  /* 0x3000002effd17230 */ /* 0x100fe20000004100 */
[----:B------:R-:W-:Y:S01]  /*18d0*/  IADD3 R197, PT, PT, R197, 0x20, RZ ;  /* 0x00000020c5c57810 */ /* 0x000fe20007ffe0ff */
[----:B------:R-:W-:Y:S01]  /*18e0*/  HADD2.F32 R239, -RZ, R47.H1_H1 ;  /* 0x3000002fffef7230 */ /* 0x000fe20000004100 */
[----:B------:R-:W-:Y:S01]  /*18f0*/  IADD3 R14, PT, PT, R14, 0x20, RZ ;  /* 0x000000200e0e7810 */ /* 0x000fe20007ffe0ff */
[----:B0-----:R-:W-:Y:S02]  /*1900*/  HADD2.F32 R198, -RZ, R46.H0_H0 ;  /* 0x2000002effc67230 */ /* 0x001fe40000004100 */
[--C-:B--2---:R-:W-:Y:S02]  /*1910*/  HADD2.F32 R7, -RZ, R180.reuse.H0_H0 ;  /* 0x200000b4ff077230 */ /* 0x104fe40000004100 */
[----:B------:R-:W-:Y:S02]  /*1920*/  HADD2.F32 R191, -RZ, R181.H0_H0 ;  /* 0x200000b5ffbf7230 */ /* 0x000fe40000004100 */
[----:B------:R-:W-:-:S02]  /*1930*/  HADD2.F32 R189, -RZ, R180.H1_H1 ;  /* 0x300000b4ffbd7230 */ /* 0x000fc40000004100 */
[C---:B------:R-:W-:Y:S01]  /*1940*/  FADD.FTZ R11, -R16.reuse, R7 ;  /* 0x00000007100b7221 */ /* 0x040fe20000010100 */
[----:B------:R-:W-:Y:S02]  /*1950*/  HADD2.F32 R181, -RZ, R181.H1_H1 ;  /* 0x300000b5ffb57230 */ /* 0x000fe40000004100 */
[----:B------:R-:W-:Y:S01]  /*1960*/  FADD.FTZ R191, -R16, R191 ;  /* 0x000000bf10bf7221 */ /* 0x000fe20000010100 */
[----:B---3--:R-:W-:Y:S02]  /*1970*/  HADD2.F32 R7, -RZ, R184.H0_H0 ;  /* 0x200000b8ff077230 */ /* 0x008fe40000004100 */
[----:B-----5:R-:W-:Y:S01]  /*1980*/  FMUL.FTZ R11, R20, R11 ;  /* 0x0000000b140b7220 */ /* 0x020fe20000410000 */
[----:B------:R-:W-:Y:S02]  /*1990*/  HADD2.F32 R180, -RZ, R44.H1_H1 ;  /* 0x3000002cffb47230 */ /* 0x000fe40000004100 */
[----:B------:R-:W-:Y:S01]  /*19a0*/  FADD.FTZ R181, -R16, R181 ;  /* 0x000000b510b57221 */ /* 0x000fe20000010100 */
[----:B------:R-:W-:-:S02]  /*19b0*/  HADD2.F32 R184, -RZ, R184.H1_H1 ;  /* 0x300000b8ffb87230 */ /* 0x000fc40000004100 */
[-C--:B------:R-:W-:Y:S01]  /*19c0*/  FMUL.FTZ R9, R9, R7.reuse ;  /* 0x0000000709097220 */ /* 0x080fe20000410000 */
[----:B------:R-:W-:Y:S01]  /*19d0*/  FADD.FTZ R108, R108, R7 ;  /* 0x000000076c6c7221 */ /* 0x000fe20000010000 */
[----:B------:R-:W-:Y:S01]  /*19e0*/  FFMA.FTZ R76, R11, R7, R76 ;  /* 0x000000070b4c7223 */ /* 0x000fe2000001004c */
[----:B------:R-:W-:Y:S01]  /*19f0*/  FMUL.FTZ R202, R20, R181 ;  /* 0x000000b514ca7220 */ /* 0x000fe20000410000 */
[----:B------:R-:W-:Y:S01]  /*1a00*/  FMUL.FTZ R7, R180, R184 ;  /* 0x000000b8b4077220 */ /* 0x000fe20000410000 */
[--C-:B------:R-:W-:Y:S02]  /*1a10*/  HADD2.F32 R180, -RZ, R185.reuse.H0_H0 ;  /* 0x200000b9ffb47230 */ /* 0x100fe40000004100 */
[----:B------:R-:W-:Y:S01]  /*1a20*/  FADD.FTZ R189, -R16, R189 ;  /* 0x000000bd10bd7221 */ /* 0x000fe20000010100 */
[----:B------:R-:W-:Y:S02]  /*1a30*/  HADD2.F32 R185, -RZ, R185.H1_H1 ;  /* 0x300000b9ffb97230 */ /* 0x000fe40000004100 */
[----:B------:R-:W-:Y:S01]  /*1a40*/  FMUL.FTZ R191, R20, R191 ;  /* 0x000000bf14bf7220 */ /* 0x000fe20000410000 */
[----:B------:R-:W-:-:S02]  /*1a50*/  HADD2.F32 R199, -RZ, R182.H0_H0 ;  /* 0x200000b6ffc77230 */ /* 0x000fc40000004100 */
[----:B------:R-:W-:Y:S01]  /*1a60*/  FMUL.FTZ R8, R20, R189 ;  /* 0x000000bd14087220 */ /* 0x000fe20000410000 */
[----:B------:R-:W-:Y:S02]  /*1a70*/  HADD2.F32 R205, -RZ, R182.H1_H1 ;  /* 0x300000b6ffcd7230 */ /* 0x000fe40000004100 */
[-C--:B------:R-:W-:Y:S01]  /*1a80*/  FMUL.FTZ R200, R200, R185.reuse ;  /* 0x000000b9c8c87220 */ /* 0x080fe20000410000 */
[----:B------:R-:W-:Y:S01]  /*1a90*/  FADD.FTZ R111, R111, R185 ;  /* 0x000000b96f6f7221 */ /* 0x000fe20000010000 */
[----:B------:R-:W-:Y:S01]  /*1aa0*/  FFMA.FTZ R79, R202, R185, R79 ;  /* 0x000000b9ca4f7223 */ /* 0x000fe2000001004f */
[----:B------:R-:W-:Y:S02]  /*1ab0*/  HADD2.F32 R185, -RZ, R183.H0_H0 ;  /* 0x200000b7ffb97230 */ /* 0x000fe40000004100 */
[C---:B------:R-:W-:Y:S01]  /*1ac0*/  FADD.FTZ R199, -R16.reuse, R199 ;  /* 0x000000c710c77221 */ /* 0x040fe20000010100 */
[----:B------:R-:W-:Y:S02]  /*1ad0*/  HADD2.F32 R189, -RZ, R45.H0_H0 ;  /* 0x2000002dffbd7230 */ /* 0x000fe40000004100 */
[----:B------:R-:W-:Y:S01]  /*1ae0*/  FADD.FTZ R205, -R16, R205 ;  /* 0x000000cd10cd7221 */ /* 0x000fe20000010100 */
[----:B------:R-:W-:-:S02]  /*1af0*/  HADD2.F32 R181, -RZ, R186.H0_H0 ;  /* 0x200000baffb57230 */ /* 0x000fc40000004100 */
[----:B------:R-:W-:Y:S01]  /*1b00*/  FMUL.FTZ R199, R20, R199 ;  /* 0x000000c714c77220 */ /* 0x000fe20000410000 */
[----:B------:R-:W-:Y:S01]  /*1b10*/  FADD.FTZ R185, -R16, R185 ;  /* 0x000000b910b97221 */ /* 0x000fe20000010100 */
[-C--:B------:R-:W-:Y:S01]  /*1b20*/  FMUL.FTZ R189, R189, R180.reuse ;  /* 0x000000b4bdbd7220 */ /* 0x080fe20000410000 */
[----:B------:R-:W-:Y:S01]  /*1b30*/  FADD.FTZ R110, R110, R180 ;  /* 0x000000b46e6e7221 */ /* 0x000fe20000010000 */
[----:B------:R-:W-:Y:S01]  /*1b40*/  FFMA.FTZ R78, R191, R180, R78 ;  /* 0x000000b4bf4e7223 */ /* 0x000fe2000001004e */
[----:B------:R-:W-:Y:S01]  /*1b50*/  FMUL.FTZ R210, R20, R205 ;  /* 0x000000cd14d27220 */ /* 0x000fe20000410000 */
[----:B------:R-:W-:Y:S02]  /*1b60*/  HADD2.F32 R180, -RZ, R187.H0_H0 ;  /* 0x200000bbffb47230 */ /* 0x000fe40000004100 */
[----:B------:R-:W-:Y:S01]  /*1b70*/  FADD.FTZ R112, R112, R181 ;  /* 0x000000b570707221 */ /* 0x000fe20000010000 */
[----:B------:R-:W-:Y:S02]  /*1b80*/  HADD2.F32 R205, -RZ, R47.H0_H0 ;  /* 0x2000002fffcd7230 */ /* 0x000fe40000004100 */
[-C--:B------:R-:W-:Y:S01]  /*1b90*/  FFMA.FTZ R80, R199, R181.reuse, R80 ;  /* 0x000000b5c7507223 */ /* 0x080fe20000010050 */
[----:B------:R-:W-:Y:S01]  /*1ba0*/  FMUL.FTZ R198, R198, R181 ;  /* 0x000000b5c6c67220 */ /* 0x000fe20000410000 */
        /* <DEDUP_REMOVED lines=9> */
[----:B------:R-:W-:Y:S01]  /*1c40*/  FADD.FTZ R109, R109, R184 ;  /* 0x000000b86d6d7221 */ /* 0x000fe20000010000 */
[----:B------:R-:W-:Y:S01]  /*1c50*/  FADD.FTZ R181, R242, R189 ;  /* 0x000000bdf2b57221 */ /* 0x000fe20000010000 */
[----:B------:R-:W-:Y:S01]  /*1c60*/  FFMA.FTZ R183, R191, R189, R180 ;  /* 0x000000bdbfb77223 */ /* 0x000fe200000100b4 */
[----:B------:R-:W-:Y:S02]  /*1c70*/  HADD2.F32 R186, -RZ, R186.H1_H1 ;  /* 0x300000baffba7230 */ /* 0x000fe40000004100 */
[----:B------:R-:W-:Y:S01]  /*1c80*/  FFMA.FTZ R77, R8, R184, R77 ;  /* 0x000000b8084d7223 */ /* 0x000fe2000001004d */
[----:B------:R-:W-:Y:S01]  /*1c90*/  FADD.FTZ R181, R181, R200 ;  /* 0x000000c8b5b57221 */ /* 0x000fe20000010000 */
[----:B------:R-:W-:Y:S01]  /*1ca0*/  FFMA.FTZ R180, R202, R200, R183 ;  /* 0x000000c8cab47223 */ /* 0x000fe200000100b7 */
[----:B------:R-:W-:Y:S02]  /*1cb0*/  HADD2.F32 R184, -RZ, R187.H1_H1 ;  /* 0x300000bbffb87230 */ /* 0x000fe40000004100 */
        /* <DEDUP_REMOVED lines=16> */
.L_x_2095:
[----:B------:R-:W-:Y:S05]  /*1dc0*/  BSYNC.RECONVERGENT B2 ;  /* 0x0000000000027941 */ /* 0x000fea0003800200 */
.L_x_2094:
        /* <DEDUP_REMOVED lines=14> */
[----:B------:R-:W-:Y:S02]  /*1eb0*/  HADD2.F32 R230, -RZ, R54.H0_H0 ;  /* 0x20000036ffe67230 */ /* 0x000fe40000004100 */
        /* <DEDUP_REMOVED lines=8> */
[C---:B0-----:R-:W-:Y:S01]  /*1f40*/  FADD.FTZ R225, -R16.reuse, R181 ;  /* 0x000000b510e17221 */ /* 0x041fe20000010100 */
[--C-:B------:R-:W-:Y:S02]  /*1f50*/  HADD2.F32 R223, -RZ, R182.reuse.H0_H0 ;  /* 0x200000b6ffdf7230 */ /* 0x100fe40000004100 */
[C---:B------:R-:W-:Y:S01]  /*1f60*/  FADD.FTZ R231, -R16.reuse, R231 ;  /* 0x000000e710e77221 */ /* 0x040fe20000010100 */
[----:B------:R-:W-:Y:S02]  /*1f70*/  HADD2.F32 R229, -RZ, R182.H1_H1 ;  /* 0x300000b6ffe57230 */ /* 0x000fe40000004100 */
[----:B------:R-:W-:Y:S01]  /*1f80*/  FADD.FTZ R219, -R16, R219 ;  /* 0x000000db10db7221 */ /* 0x000fe20000010100 */
[----:B------:R-:W-:-:S02]  /*1f90*/  HADD2.F32 R183, -RZ, R183.H1_H1 ;  /* 0x300000b7ffb77230 */ /* 0x000fc40000004100 */
[----:B------:R-:W-:Y:S01]  /*1fa0*/  FADD.FTZ R227, -R16, R223 ;  /* 0x000000df10e37221 */ /* 0x000fe20000010100 */
[----:B-----5:R-:W-:Y:S01]  /*1fb0*/  FMUL.FTZ R237, R20, R237 ;  /* 0x000000ed14ed7220 */ /* 0x020fe20000410000 */
[C---:B------:R-:W-:Y:S01]  /*1fc0*/  FADD.FTZ R197, -R16.reuse, R229 ;  /* 0x000000e510c57221 */ /* 0x040fe20000010100 */
[--C-:B---3--:R-:W-:Y:S02]  /*1fd0*/  HADD2.F32 R223, -RZ, R185.reuse.H0_H0 ;  /* 0x200000b9ffdf7230 */ /* 0x108fe40000004100 */
[----:B------:R-:W-:Y:S01]  /*1fe0*/  FADD.FTZ R181, -R16, R183 ;  /* 0x000000b710b57221 */ /* 0x000fe20000010100 */
[--C-:B------:R-:W-:Y:S02]  /*1ff0*/  HADD2.F32 R16, -RZ, R184.reuse.H0_H0 ;  /* 0x200000b8ff107230 */ /* 0x100fe40000004100 */
[C---:B------:R-:W-:Y:S01]  /*2000*/  FMUL.FTZ R221, R20.reuse, R221 ;  /* 0x000000dd14dd7220 */ /* 0x040fe20000410000 */
[----:B------:R-:W-:Y:S02]  /*2010*/  HADD2.F32 R185, -RZ, R185.H1_H1 ;  /* 0x300000b9ffb97230 */ /* 0x000fe40000004100 */
[----:B------:R-:W-:Y:S01]  /*2020*/  FMUL.FTZ R228, R20, R225 ;  /* 0x000000e114e47220 */ /* 0x000fe20000410000 */
[----:B------:R-:W-:-:S02]  /*2030*/  HADD2.F32 R184, -RZ, R184.H1_H1 ;  /* 0x300000b8ffb87230 */ /* 0x000fc40000004100 */
[-C--:B------:R-:W-:Y:S01]  /*2040*/  FMUL.FTZ R235, R235, R16.reuse ;  /* 0x00000010ebeb7220 */ /* 0x080fe20000410000 */
[----:B------:R-:W-:Y:S01]  /*2050*/  FADD.FTZ R116, R116, R16 ;  /* 0x0000001074747221 */ /* 0x000fe20000010000 */
[----:B------:R-:W-:Y:S01]  /*2060*/  FFMA.FTZ R84, R237, R16, R84 ;  /* 0x00000010ed547223 */ /* 0x000fe20000010054 */
[----:B------:R-:W-:Y:S02]  /*2070*/  HADD2.F32 R16, -RZ, R53.H1_H1 ;  /* 0x30000035ff107230 */ /* 0x000fe40000004100 */
[-C--:B------:R-:W-:Y:S01]  /*2080*/  FMUL.FTZ R226, R226, R223.reuse ;  /* 0x000000dfe2e27220 */ /* 0x080fe20000410000 */
[----:B------:R-:W-:Y:S02]  /*2090*/  HADD2.F32 R180, -RZ, R52.H1_H1 ;  /* 0x30000034ffb47230 */ /* 0x000fe40000004100 */
[----:B------:R-:W-:Y:S01]  /*20a0*/  FADD.FTZ R118, R118, R223 ;  /* 0x000000df76767221 */ /* 0x000fe20000010000 */
[----:B------:R-:W-:Y:S01]  /*20b0*/  FFMA.FTZ R86, R221, R223, R86 ;  /* 0x000000dfdd567223 */ /* 0x000fe20000010056 */
[----:B------:R-:W-:Y:S01]  /*20c0*/  FMUL.FTZ R224, R20, R219 ;  /* 0x000000db14e07220 */ /* 0x000fe20000410000 */
[-C--:B------:R-:W-:Y:S01]  /*20d0*/  FMUL.FTZ R223, R16, R185.reuse ;  /* 0x000000b910df7220 */ /* 0x080fe20000410000 */
[----:B------:R-:W-:Y:S01]  /*20e0*/  FADD.FTZ R119, R119, R185 ;  /* 0x000000b977777221 */ /* 0x000fe20000010000 */
[----:B------:R-:W-:Y:S01]  /*20f0*/  FFMA.FTZ R87, R228, R185, R87 ;  /* 0x000000b9e4577223 */ /* 0x000fe20000010057 */
[----:B------:R-:W-:Y:S01]  /*2100*/  FMUL.FTZ R219, R180, R184 ;  /* 0x000000b8b4db7220 */ /* 0x000fe20000410000 */
[----:B------:R-:W-:Y:S01]  /*2110*/  FADD.FTZ R242, R242, R235 ;  /* 0x000000ebf2f27221 */ /* 0x000fe20000010000 */
[----:B------:R-:W-:Y:S01]  /*2120*/  FFMA.FTZ R185, R237, R235, R240 ;  /* 0x000000ebedb97223 */ /* 0x000fe200000100f0 */
[----:B------:R-:W-:-:S02]  /*2130*/  HADD2.F32 R183, -RZ, R187.H0_H0 ;  /* 0x200000bbffb77230 */ /* 0x000fc40000004100 */
[----:B------:R-:W-:Y:S01]  /*2140*/  FMUL.FTZ R225, R20, R227 ;  /* 0x000000e314e17220 */ /* 0x000fe20000410000 */
[----:B------:R-:W-:Y:S02]  /*2150*/  HADD2.F32 R14, -RZ, R187.H1_H1 ;  /* 0x300000bbff0e7230 */ /* 0x000fe40000004100 */
[----:B------:R-:W-:Y:S01]  /*2160*/  FADD.FTZ R187, R242, R219 ;  /* 0x000000dbf2bb7221 */ /* 0x000fe20000010000 */
[----:B------:R-:W-:Y:S01]  /*2170*/  FFMA.FTZ R16, R224, R219, R185 ;  /* 0x000000dbe0107223 */ /* 0x000fe200000100b9 */
        /* <DEDUP_REMOVED lines=9> */
[----:B------:R-:W-:Y:S02]  /*2210*/  HADD2.F32 R182, -RZ, R55.H0_H0 ;  /* 0x20000037ffb67230 */ /* 0x000fe40000004100 */
[----:B------:R-:W-:Y:S01]  /*2220*/  FADD.FTZ R120, R120, R229 ;  /* 0x000000e578787221 */ /* 0x000fe20000010000 */
[----:B------:R-:W-:Y:S01]  /*2230*/  FMUL.FTZ R227, R227, R186 ;  /* 0x000000bae3e37220 */ /* 0x000fe20000410000 */
[----:B------:R-:W-:Y:S01]  /*2240*/  FADD.FTZ R180, R187, R230 ;  /* 0x000000e6bbb47221 */ /* 0x000fe20000010000 */
[C---:B------:R-:W-:Y:S01]  /*2250*/  FFMA.FTZ R185, R225.reuse, R230, R16 ;  /* 0x000000e6e1b97223 */ /* 0x040fe20000010010 */
        /* <DEDUP_REMOVED lines=20> */
.L_x_2089:
        /* <DEDUP_REMOVED lines=11> */
[C---:B------:R-:W-:Y:S02]  /*2450*/  ISETP.GE.U32.AND P2, PT, R2.reuse, 0x40, PT ;  /* 0x000000400200780c */ /* 0x040fe40003f46070 */
[----:B------:R-:W-:Y:S02]  /*2460*/  ISETP.GE.U32.AND P3, PT, R2, 0x60, PT ;  /* 0x000000600200780c */ /* 0x000fe40003f66070 */
[----:B------:R-:W-:-:S07]  /*2470*/  MOV R197, R17 ;  /* 0x0000001100c57202 */ /* 0x000fce0000000f00 */
[----:B------:R-:W0:Y:S01]  /*2480*/  @P0 LDC.64 R180, c[0x0][0x438] ;  /* 0x00010e00ffb40b82 */ /* 0x000e220000000a00 */
[----:B------:R-:W-:-:S07]  /*2490*/  ISETP.GE.U32.AND P4, PT, R2, 0x80, PT ;  /* 0x000000800200780c */ /* 0x000fce0003f86070 */
[----:B------:R-:W1:Y:S08]  /*24a0*/  @P2 LDC.64 R184, c[0x0][0x438] ;  /* 0x00010e00ffb82b82 */ /* 0x000e700000000a00 */
[----:B------:R-:W2:Y:S01]  /*24b0*/  @P3 LDC.64 R182, c[0x0][0x438] ;  /* 0x00010e00ffb63b82 */ /* 0x000ea20000000a00 */
[----:B0-----:R-:W-:-:S07]  /*24c0*/  @P0 IMAD.WIDE.U32 R186, R197, 0x10, R180 ;  /* 0x00000010c5ba0825 */ /* 0x001fce00078e00b4 */
[----:B------:R-:W0:Y:S01]  /*24d0*/  @P4 LDC.64 R180, c[0x0][0x438] ;  /* 0x00010e00ffb44b82 */ /* 0x000e220000000a00 */
[----:B------:R-:W-:Y:S01]  /*24e0*/  @P0 IADD3 R197, PT, PT, R197, 0x20, RZ ;  /* 0x00000020c5c50810 */ /* 0x000fe20007ffe0ff */
[----:B------:R3:W5:Y:S04]  /*24f0*/  @P0 LDG.E.128 R156, desc[UR6][R186.64] ;  /* 0x00000006ba9c0981 */ /* 0x000768000c1e1d00 */
[C---:B-1----:R-:W-:Y:S01]  /*2500*/  @P2 IMAD.WIDE.U32 R184, R197.reuse, 0x10, R184 ;  /* 0x00000010c5b82825 */ /* 0x042fe200078e00b8 */
[----:B------:R-:W-:-:S04]  /*2510*/  @P2 IADD3 R197, PT, PT, R197, 0x20, RZ ;  /* 0x00000020c5c52810 */ /* 0x000fc80007ffe0ff */
[----:B------:R3:W5:Y:S01]  /*2520*/  @P2 LDG.E.128 R24, desc[UR6][R184.64] ;  /* 0x00000006b8182981 */ /* 0x000762000c1e1d00 */
[C---:B--2---:R-:W-:Y:S01]  /*2530*/  @P3 IMAD.WIDE.U32 R182, R197.reuse, 0x10, R182 ;  /* 0x00000010c5b63825 */ /* 0x044fe200078e00b6 */
[----:B------:R-:W-:-:S04]  /*2540*/  @P3 IADD3 R197, PT, PT, R197, 0x20, RZ ;  /* 0x00000020c5c53810 */ /* 0x000fc80007ffe0ff */
[----:B------:R3:W5:Y:S01]  /*2550*/  @P3 LDG.E.128 R172, desc[UR6][R182.64] ;  /* 0x00000006b6ac3981 */ /* 0x000762000c1e1d00 */
[----:B0-----:R-:W-:-:S05]  /*2560*/  @P4 IMAD.WIDE.U32 R180, R197, 0x10, R180 ;  /* 0x00000010c5b44825 */ /* 0x001fca00078e00b4 */
[----:B------:R3:W5:Y:S02]  /*2570*/  @P4 LDG.E.128 R176, desc[UR6][R180.64] ;  /* 0x00000006b4b04981 */ /* 0x000764000c1e1d00 */
.L_x_2096:
[----:B------:R-:W-:Y:S05]  /*2580*/  BSYNC.RECONVERGENT B1 ;  /* 0x0000000000017941 */ /* 0x000fea0003800200 */
.L_x_2088:
[----:B------:R-:W-:Y:S01]  /*2590*/  UMOV UR4, 0xffffffff ;  /* 0xffffffff00047882 */ /* 0x000fe20000000000 */
[----:B-----5:R-:W-:Y:S02]  /*25a0*/  ISETP.GE.AND P2, PT, R19, 0x1, PT ;  /* 0x000000011300780c */ /* 0x020fe40003f46270 */
[----:B------:R-:W-:Y:S11]  /*25b0*/  BRA.DIV UR4, `(.L_x_2097) ;  /* 0x0000008a04e87947 */ /* 0x000ff6000b800000 */
[----:B---3--:R-:W0:Y:S04]  /*25c0*/  SHFL.BFLY PT, R181, R242, 0x1, 0x1f ;  /* 0x0c201f00f2b57f89 */ /* 0x008e2800000e0000 */
        /* <DEDUP_REMOVED lines=17> */
.L_x_2216:
[----:B------:R-:W-:Y:S01]  /*26e0*/  @P2 IADD3 R14, PT, PT, R19, -0x1, RZ ;  /* 0xffffffff130e2810 */ /* 0x000fe20007ffe0ff */
[----:B-1----:R-:W-:Y:S01]  /*26f0*/  FADD.FTZ R185, R180, R181 ;  /* 0x000000b5b4b97221 */ /* 0x002fe20000010000 */
[----:B------:R-:W-:Y:S01]  /*2700*/  ISETP.GE.U32.AND P3, PT, R2, 0x20, PT ;  /* 0x000000200200780c */ /* 0x000fe20003f66070 */
[----:B------:R-:W-:Y:S01]  /*2710*/  BSSY.RECONVERGENT B1, `(.L_x_2098) ;  /* 0x00001d0000017945 */ /* 0x000fe20003800200 */
[----:B------:R-:W-:Y:S01]  /*2720*/  ISETP.NE.AND P0, PT, RZ, UR8, PT ;  /* 0x00000008ff007c0c */ /* 0x000fe2000bf05270 */
[----:B------:R-:W-:Y:S02]  /*2730*/  @P2 IMAD R16, R14, R5, RZ ;  /* 0x000000050e102224 */ /* 0x000fe400078e02ff */
[----:B------:R-:W-:Y:S01]  /*2740*/  FMUL.FTZ R185, R185, UR9 ;  /* 0x00000009b9b97c20 */ /* 0x000fe20008410000 */
[----:B--2---:R-:W-:Y:S01]  /*2750*/  FADD.FTZ R14, R182, R183 ;  /* 0x000000b7b60e7221 */ /* 0x004fe20000010000 */
[----:B------:R-:W-:Y:S01]  /*2760*/  HFMA2 R181, -RZ, RZ, 0, 0 ;  /* 0x00000000ffb57431 */ /* 0x000fe200000001ff */
[----:B------:R-:W-:-:S02]  /*2770*/  MOV R183, R17 ;  /* 0x0000001100b77202 */ /* 0x000fc40000000f00 */
[----:B------:R-:W-:Y:S01]  /*2780*/  @P2 SHF.R.S32.HI R19, RZ, 0x1f, R16 ;  /* 0x0000001fff132819 */ /* 0x000fe20000011410 */
[----:B------:R-:W-:Y:S01]  /*2790*/  FMUL.FTZ R14, R14, UR9 ;  /* 0x000000090e0e7c20 */ /* 0x000fe20008410000 */
[----:B------:R-:W-:Y:S02]  /*27a0*/  FSEL R185, R185, RZ, !P0 ;  /* 0x000000ffb9b97208 */ /* 0x000fe40004000000 */
[----:B------:R-:W-:-:S04]  /*27b0*/  @P2 LEA.HI R19, R19, R16, RZ, 0x3 ;  /* 0x0000001013132211 */ /* 0x000fc800078f18ff */
[----:B------:R-:W-:Y:S01]  /*27c0*/  @P2 LEA.HI.SX32 R181, R19, R18, 0x1d ;  /* 0x0000001213b52211 */ /* 0x000fe200078feaff */
[----:B------:R-:W-:Y:S06]  /*27d0*/  @!P3 BRA `(.L_x_2099) ;  /* 0x0000001c000cb947 */ /* 0x000fec0003800000 */
[----:B------:R-:W-:Y:S04]  /*27e0*/  BSSY.RECONVERGENT B2, `(.L_x_2100) ;  /* 0x0000005000027945 */ /* 0x000fe80003800200 */
[----:B------:R-:W-:Y:S05]  /*27f0*/  @!P2 BRA `(.L_x_2101) ;  /* 0x00000000000ca947 */ /* 0x000fea0003800000 */
[----:B------:R-:W1:Y:S02]  /*2800*/  LDC.64 R16, c[0x0][0x390] ;  /* 0x0000e400ff107b82 */ /* 0x000e640000000a00 */
[----:B-1----:R-:W-:-:S05]  /*2810*/  IMAD.WIDE.U32 R16, R181, 0x10, R16 ;  /* 0x00000010b5107825 */ /* 0x002fca00078e0010 */
[----:B------:R1:W5:Y:S02]  /*2820*/  LDG.E.128 R168, desc[UR6][R16.64] ;  /* 0x0000000610a87981 */ /* 0x000364000c1e1d00 */
.L_x_2101:
[----:B------:R-:W-:Y:S05]  /*2830*/  BSYNC.RECONVERGENT B2 ;  /* 0x0000000000027941 */ /* 0x000fea0003800200 */
.L_x_2100:
        /* <DEDUP_REMOVED lines=11> */
[----:B-1----:R-:W-:Y:S01]  /*28f0*/  FFMA.FTZ R17, R3, R14, R185 ;  /* 0x0000000e03117223 */ /* 0x002fe200000100b9 */
[----:B------:R-:W-:Y:S01]  /*2900*/  ISETP.GT.AND P0, PT, R21, RZ, PT ;  /* 0x000000ff1500720c */ /* 0x000fe20003f04270 */
[----:B------:R-:W-:Y:S02]  /*2910*/  HADD2.F32 R16, -RZ, R32.H0_H0 ;  /* 0x20000020ff107230 */ /* 0x000fe40000004100 */
[----:B------:R-:W-:-:S04]  /*2920*/  FADD.FTZ R17, R6, -R17 ;  /* 0x8000001106117221 */ /* 0x000fc80000010000 */
[----:B------:R-:W-:-:S05]  /*2930*/  FMUL.FTZ R17, R20, R17 ;  /* 0x0000001114117220 */ /* 0x000fca0000410000 */
[----:B------:R-:W-:-:S05]  /*2940*/  FSEL R17, R17, RZ, P0 ;  /* 0x000000ff11117208 */ /* 0x000fca0000000000 */
[----:B------:R-:W-:-:S04]  /*2950*/  FMUL.FTZ R17, R17, UR12 ;  /* 0x0000000c11117c20 */ /* 0x000fc80008410000 */
[----:B------:R-:W-:Y:S01]  /*2960*/  FMUL.FTZ R18, R17, R16 ;  /* 0x0000001011127220 */ /* 0x000fe20000410000 */
[----:B-----5:R-:W-:-:S04]  /*2970*/  HADD2.F32 R16, -RZ, R168.H0_H0 ;  /* 0x200000a8ff107230 */ /* 0x020fc80000004100 */
[----:B------:R-:W-:Y:S01]  /*2980*/  F2FP.F16.F32.PACK_AB R18, RZ, R18 ;  /* 0x00000012ff12723e */ /* 0x000fe200000000ff */
[----:B------:R-:W-:-:S03]  /*2990*/  FFMA.FTZ R124, R17, R16, R124 ;  /* 0x00000010117c7223 */ /* 0x000fc6000001007c */
[----:B------:R-:W-:-:S07]  /*29a0*/  PRMT R160, R18, 0x7610, R160 ;  /* 0x0000761012a07816 */ /* 0x000fce00000000a0 */
.L_x_2106:
[----:B------:R-:W-:Y:S05]  /*29b0*/  BSYNC.RECONVERGENT B3 ;  /* 0x0000000000037941 */ /* 0x000fea0003800200 */
.L_x_2105:
[----:B------:R-:W-:Y:S04]  /*29c0*/  BSSY.RECONVERGENT B3, `(.L_x_2107) ;  /* 0x000000e000037945 */ /* 0x000fe80003800200 */
[----:B------:R-:W-:Y:S05]  /*29d0*/  @!P2 BRA `(.L_x_2108) ;  /* 0x000000000030a947 */ /* 0x000fea0003800000 */
[----:B-1----:R-:W-:Y:S01]  /*29e0*/  FFMA.FTZ R17, R188, R14, R185 ;  /* 0x0000000ebc117223 */ /* 0x002fe200000100b9 */
[----:B------:R-:W-:Y:S01]  /*29f0*/  ISETP.GT.AND P0, PT, R21, RZ, PT ;  /* 0x000000ff1500720c */ /* 0x000fe20003f04270 */
[----:B------:R-:W-:Y:S02]  /*2a00*/  HADD2.F32 R19, -RZ, R32.H1_H1 ;  /* 0x30000020ff137230 */ /* 0x000fe40000004100 */
[----:B------:R-:W-:-:S04]  /*2a10*/  FADD.FTZ R17, R22, -R17 ;  /* 0x8000001116117221 */ /* 0x000fc80000010000 */
[----:B------:R-:W-:-:S05]  /*2a20*/  FMUL.FTZ R17, R20, R17 ;  /* 0x0000001114117220 */ /* 0x000fca0000410000 */
[----:B------:R-:W-:-:S05]  /*2a30*/  FSEL R17, R17, RZ, P0 ;  /* 0x000000ff11117208 */ /* 0x000fca0000000000 */
[----:B------:R-:W-:Y:S01]  /*2a40*/  FMUL.FTZ R16, R17, UR12 ;  /* 0x0000000c11107c20 */ /* 0x000fe20008410000 */
[----:B-----5:R-:W-:-:S03]  /*2a50*/  HADD2.F32 R17, -RZ, R168.H1_H1 ;  /* 0x300000a8ff117230 */ /* 0x020fc60000004100 */
[C---:B------:R-:W-:Y:S02]  /*2a60*/  FMUL.FTZ R19, R16.reuse, R19 ;  /* 0x0000001310137220 */ /* 0x040fe40000410000 */
[----:B------:R-:W-:-:S03]  /*2a70*/  FFMA.FTZ R125, R16, R17, R125 ;  /* 0x00000011107d7223 */ /* 0x000fc6000001007d */
[----:B------:R-:W-:-:S04]  /*2a80*/  F2FP.F16.F32.PACK_AB R19, RZ, R19 ;  /* 0x00000013ff13723e */ /* 0x000fc800000000ff */
[----:B------:R-:W-:-:S07]  /*2a90*/  PRMT R160, R160, 0x5410, R19 ;  /* 0x00005410a0a07816 */ /* 0x000fce0000000013 */
.L_x_2108:
[----:B------:R-:W-:Y:S05]  /*2aa0*/  BSYNC.RECONVERGENT B3 ;  /* 0x0000000000037941 */ /* 0x000fea0003800200 */
.L_x_2107:
        /* <DEDUP_REMOVED lines=14> */
.L_x_2110:
[----:B------:R-:W-:Y:S05]  /*2b90*/  BSYNC.RECONVERGENT B3 ;  /* 0x0000000000037941 */ /* 0x000fea0003800200 */
.L_x_2109:
        /* <DEDUP_REMOVED lines=14> */
.L_x_2112:
[----:B------:R-:W-:Y:S05]  /*2c80*/  BSYNC.RECONVERGENT B3 ;  /* 0x0000000000037941 */ /* 0x000fea0003800200 */
.L_x_2111:
        /* <DEDUP_REMOVED lines=14> */
.L_x_2114:
[----:B------:R-:W-:Y:S05]  /*2d70*/  BSYNC.RECONVERGENT B3 ;  /* 0x0000000000037941 */ /* 0x000fea0003800200 */
.L_x_2113:
        /* <DEDUP_REMOVED lines=14> */
.L_x_2116:
[----:B------:R-:W-:Y:S05]  /*2e60*/  BSYNC.RECONVERGENT B3 ;  /* 0x0000000000037941 */ /* 0x000fea0003800200 */
.L_x_2115:
[----:B------:R-:W-:Y:S04]  /*2e70*/  BSSY.RECONVERGENT B3, `(.L_x_2117) ;  /* 0x000000e000037945 */ /* 0x000fe80003800200 */
[----:B------:R-:W-:Y:S05]  /*2e80*/  @!P2 BRA `(.L_x_2118) ;  /* 0x000000000030a947 */ /* 0x000fea0003800000 */
[----:B-1----:R-:W-:Y:S01]  /*2e90*/  FFMA.FTZ R16, R217, R14, R185 ;  /* 0x0000000ed9107223 */ /* 0x002fe200000100b9 */
[----:B------:R-:W-:-:S03]  /*2ea0*/  ISETP.GT.AND P0, PT, R21, RZ, PT ;  /* 0x000000ff1500720c */ /* 0x000fc60003f04270 */
[----:B------:R-:W-:Y:S01]  /*2eb0*/  FADD.FTZ R17, R215, -R16 ;  /* 0x80000010d7117221 */ /* 0x000fe20000010000 */
[----:B------:R-:W-:-:S03]  /*2ec0*/  HADD2.F32 R16, -RZ, R35.H0_H0 ;  /* 0x20000023ff107230 */ /* 0x000fc60000004100 */
        /* <DEDUP_REMOVED lines=8> */
.L_x_2118:
[----:B------:R-:W-:Y:S05]  /*2f50*/  BSYNC.RECONVERGENT B3 ;  /* 0x0000000000037941 */ /* 0x000fea0003800200 */
.L_x_2117:
        /* <DEDUP_REMOVED lines=12> */
[----:B------:R-:W-:Y:S01]  /*3020*/  PRMT R163, R163, 0x5410, R19 ;  /* 0x00005410a3a37816 */ /* 0x000fe20000000013 */
[----:B------:R-:W-:Y:S06]  /*3030*/  BRA `(.L_x_2119) ;  /* 0x0000001000c87947 */ /* 0x000fec0003800000 */
.L_x_2104:
[----:B------:R-:W2:Y:S01]  /*3040*/  @P2 LDC R19, c[0x0][0x40c] ;  /* 0x00010300ff132b82 */ /* 0x000ea20000000800 */
[-CC-:B-1----:R-:W-:Y:S01]  /*3050*/  FFMA.FTZ R17, R3, R14.reuse, R185.reuse ;  /* 0x0000000e03117223 */ /* 0x182fe200000100b9 */
[-C--:B------:R-:W-:Y:S01]  /*3060*/  FFMA.FTZ R69, R188, R14.reuse, R185 ;  /* 0x0000000ebc457223 */ /* 0x080fe200000100b9 */
[----:B------:R-:W-:Y:S01]  /*3070*/  ISETP.GT.AND P0, PT, R21, RZ, PT ;  /* 0x000000ff1500720c */ /* 0x000fe20003f04270 */
[----:B------:R-:W-:Y:S02]  /*3080*/  @P2 HADD2.F32 R18, -RZ, R32.H0_H0 ;  /* 0x20000020ff122230 */ /* 0x000fe40000004100 */
[----:B------:R-:W-:Y:S01]  /*3090*/  FADD.FTZ R17, R6, -R17 ;  /* 0x8000001106117221 */ /* 0x000fe20000010000 */
[----:B------:R-:W-:Y:S01]  /*30a0*/  FADD.FTZ R69, R22, -R69 ;  /* 0x8000004516457221 */ /* 0x000fe20000010000 */
[----:B-----5:R-:W-:Y:S01]  /*30b0*/  @P2 HADD2.F32 R70, -RZ, R168.H1_H1 ;  /* 0x300000a8ff462230 */ /* 0x020fe20000004100 */
[----:B------:R-:W1:Y:S01]  /*30c0*/  @P2 LDC R16, c[0x0][0x40c] ;  /* 0x00010300ff102b82 */ /* 0x000e620000000800 */
[----:B------:R-:W-:Y:S01]  /*30d0*/  FMUL.FTZ R17, R20, R17 ;  /* 0x0000001114117220 */ /* 0x000fe20000410000 */
[----:B------:R-:W-:Y:S01]  /*30e0*/  FFMA.FTZ R197, R195, R14, R185 ;  /* 0x0000000ec3c57223 */ /* 0x000fe200000100b9 */
[----:B------:R-:W-:-:S03]  /*30f0*/  @P2 HADD2.F32 R184, -RZ, R169.H1_H1 ;  /* 0x300000a9ffb82230 */ /* 0x000fc60000004100 */
[----:B------:R-:W-:Y:S01]  /*3100*/  FSEL R68, R17, RZ, P0 ;  /* 0x000000ff11447208 */ /* 0x000fe20000000000 */
[----:B------:R-:W-:Y:S01]  /*3110*/  FMUL.FTZ R17, R20, R69 ;  /* 0x0000004514117220 */ /* 0x000fe20000410000 */
[----:B------:R-:W-:Y:S01]  /*3120*/  @P2 HADD2.F32 R69, -RZ, R168.H0_H0 ;  /* 0x200000a8ff452230 */ /* 0x000fe20000004100 */
[----:B------:R-:W3:Y:S01]  /*3130*/  @P2 LDC R187, c[0x0][0x40c] ;  /* 0x00010300ffbb2b82 */ /* 0x000ee20000000800 */
[----:B------:R-:W-:Y:S02]  /*3140*/  FADD.FTZ R197, R208, -R197 ;  /* 0x800000c5d0c57221 */ /* 0x000fe40000010000 */
[----:B------:R-:W-:Y:S02]  /*3150*/  FSEL R17, R17, RZ, P0 ;  /* 0x000000ff11117208 */ /* 0x000fe40000000000 */
[----:B------:R-:W-:Y:S01]  /*3160*/  FMUL.FTZ R197, R20, R197 ;  /* 0x000000c514c57220 */ /* 0x000fe20000410000 */
[-C--:B--2---:R-:W-:Y:S02]  /*3170*/  @P2 FMUL.FTZ R19, R19, R68.reuse ;  /* 0x0000004413132220 */ /* 0x084fe40000410000 */
[----:B------:R-:W2:Y:S01]  /*3180*/  @P2 LDC R243, c[0x0][0x40c] ;  /* 0x00010300fff32b82 */ /* 0x000ea20000000800 */
[----:B------:R-:W-:Y:S01]  /*3190*/  F2FP.F16.F32.PACK_AB R68, R17, R68 ;  /* 0x000000441144723e */ /* 0x000fe200000000ff */
[-C--:B------:R-:W-:Y:S01]  /*31a0*/  @P2 FFMA.FTZ R124, R69, R19.reuse, R124 ;  /* 0x00000013457c2223 */ /* 0x080fe2000001007c */
[----:B------:R-:W-:Y:S01]  /*31b0*/  @P2 FMUL.FTZ R18, R18, R19 ;  /* 0x0000001312122220 */ /* 0x000fe20000410000 */
[----:B------:R-:W-:-:S02]  /*31c0*/  @P2 HADD2.F32 R19, -RZ, R32.H1_H1 ;  /* 0x30000020ff132230 */ /* 0x000fc40000004100 */
[----:B------:R-:W-:Y:S01]  /*31d0*/  FFMA.FTZ R69, R196, R14, R185 ;  /* 0x0000000ec4457223 */ /* 0x000fe200000100b9 */
[----:B-1----:R-:W-:Y:S01]  /*31e0*/  @P2 FMUL.FTZ R16, R16, R17 ;  /* 0x0000001110102220 */ /* 0x002fe20000410000 */
[----:B------:R-:W-:Y:S02]  /*31f0*/  @P2 F2FP.F16.F32.PACK_AB R18, RZ, R18 ;  /* 0x00000012ff12223e */ /* 0x000fe400000000ff */
[----:B------:R-:W-:Y:S01]  /*3200*/  FADD.FTZ R71, R194, -R69 ;  /* 0x80000045c2477221 */ /* 0x000fe20000010000 */
[-C--:B------:R-:W-:Y:S01]  /*3210*/  @P2 FFMA.FTZ R125, R70, R16.reuse, R125 ;  /* 0x00000010467d2223 */ /* 0x080fe2000001007d */
[----:B------:R-:W-:Y:S01]  /*3220*/  @P2 FMUL.FTZ R16, R19, R16 ;  /* 0x0000001013102220 */ /* 0x000fe20000410000 */
[----:B------:R-:W1:Y:S01]  /*3230*/  @P2 LDC R70, c[0x0][0x40c] ;  /* 0x00010300ff462b82 */ /* 0x000e620000000800 */
[----:B------:R-:W-:Y:S01]  /*3240*/  FFMA.FTZ R19, R23, R14, R185 ;  /* 0x0000000e17137223 */ /* 0x000fe200000100b9 */
[----:B0-----:R-:W-:Y:S01]  /*3250*/  FMUL.FTZ R182, R20, R71 ;  /* 0x0000004714b67220 */ /* 0x001fe20000410000 */
[----:B------:R-:W-:Y:S01]  /*3260*/  @P2 HADD2.F32 R71, -RZ, R169.H0_H0 ;  /* 0x200000a9ff472230 */ /* 0x000fe20000004100 */
[----:B------:R-:W-:Y:S01]  /*3270*/  @P2 PRMT R160, R18, 0x7610, R160 ;  /* 0x0000761012a02816 */ /* 0x000fe200000000a0 */
[----:B------:R-:W-:Y:S01]  /*3280*/  FADD.FTZ R19, R190, -R19 ;  /* 0x80000013be137221 */ /* 0x000fe20000010000 */
[----:B------:R-:W-:-:S02]  /*3290*/  @P2 F2FP.F16.F32.PACK_AB R16, RZ, R16 ;  /* 0x00000010ff10223e */ /* 0x000fc400000000ff */
[----:B------:R-:W-:Y:S01]  /*32a0*/  FSEL R182, R182, RZ, P0 ;  /* 0x000000ffb6b67208 */ /* 0x000fe20000000000 */
[----:B------:R-:W-:Y:S01]  /*32b0*/  FMUL.FTZ R19, R20, R19 ;  /* 0x0000001314137220 */ /* 0x000fe20000410000 */
[----:B------:R-:W0:Y:S01]  /*32c0*/  @P2 LDC R18, c[0x0][0x40c] ;  /* 0x00010300ff122b82 */ /* 0x000e220000000800 */
[----:B------:R-:W-:Y:S02]  /*32d0*/  @P2 PRMT R160, R160, 0x5410, R16 ;  /* 0x00005410a0a02816 */ /* 0x000fe40000000010 */
[----:B---3--:R-:W-:Y:S01]  /*32e0*/  @P2 FMUL.FTZ R180, R187, R182 ;  /* 0x000000b6bbb42220 */ /* 0x008fe20000410000 */
[----:B------:R-:W-:-:S03]  /*32f0*/  FSEL R69, R19, RZ, P0 ;  /* 0x000000ff13457208 */ /* 0x000fc60000000000 */
[----:B------:R-:W-:Y:S02]  /*3300*/  @P2 FFMA.FTZ R127, R184, R180, R127 ;  /* 0x000000b4b87f2223 */ /* 0x000fe4000001007f */
[-C--:B-1----:R-:W-:Y:S01]  /*3310*/  @P2 FMUL.FTZ R19, R70, R69.reuse ;  /* 0x0000004546132220 */ /* 0x082fe20000410000 */
[--C-:B------:R-:W-:Y:S01]  /*3320*/  @P2 HADD2.F32 R70, -RZ, R33.reuse.H0_H0 ;  /* 0x20000021ff462230 */ /* 0x100fe20000004100 */
[----:B------:R-:W-:Y:S02]  /*3330*/  F2FP.F16.F32.PACK_AB R69, R182, R69 ;  /* 0x00000045b645723e */ /* 0x000fe400000000ff */
[-C--:B------:R-:W-:Y:S01]  /*3340*/  @P2 FFMA.FTZ R126, R71, R19.reuse, R126 ;  /* 0x00000013477e2223 */ /* 0x080fe2000001007e */
[----:B------:R-:W1:Y:S01]  /*3350*/  @P2 LDC R182, c[0x0][0x40c] ;  /* 0x00010300ffb62b82 */ /* 0x000e620000000800 */
[----:B------:R-:W-:Y:S01]  /*3360*/  @P2 FMUL.FTZ R71, R70, R19 ;  /* 0x0000001346472220 */ /* 0x000fe20000410000 */
[----:B------:R-:W-:Y:S01]  /*3370*/  @P2 HADD2.F32 R19, -RZ, R33.H1_H1 ;  /* 0x30000021ff132230 */ /* 0x000fe20000004100 */
[----:B------:R-:W-:Y:S01]  /*3380*/  FSEL R70, R197, RZ, P0 ;  /* 0x000000ffc5467208 */ /* 0x000fe20000000000 */
[----:B------:R-:W-:-:S02]  /*3390*/  @P2 HADD2.F32 R197, -RZ, R170.H0_H0 ;  /* 0x200000aaffc52230 */ /* 0x000fc40000004100 */
[----:B------:R-:W-:Y:S01]  /*33a0*/  @P2 F2FP.F16.F32.PACK_AB R71, RZ, R71 ;  /* 0x00000047ff47223e */ /* 0x000fe200000000ff */
[----:B------:R-:W-:Y:S01]  /*33b0*/  @P2 FMUL.FTZ R19, R19, R180 ;  /* 0x000000b413132220 */ /* 0x000fe20000410000 */
[----:B--2---:R-:W-:Y:S01]  /*33c0*/  @P2 FMUL.FTZ R187, R243, R70 ;  /* 0x00000046f3bb2220 */ /* 0x004fe20000410000 */
[----:B------:R-:W-:Y:S01]  /*33d0*/  @P2 HADD2.F32 R180, -RZ, R34.H0_H0 ;  /* 0x20000022ffb42230 */ /* 0x000fe20000004100 */
[----:B------:R-:W-:Y:S01]  /*33e0*/  @P2 PRMT R161, R71, 0x7610, R161 ;  /* 0x0000761047a12816 */ /* 0x000fe200000000a1 */
[----:B------:R-:W-:Y:S02]  /*33f0*/  @P2 HADD2.F32 R243, -RZ, R171.H0_H0 ;  /* 0x200000abfff32230 */ /* 0x000fe40000004100 */
[----:B------:R-:W-:Y:S01]  /*3400*/  @P2 FFMA.FTZ R128, R197, R187, R128 ;  /* 0x000000bbc5802223 */ /* 0x000fe20000010080 */
[----:B------:R-:W-:Y:S01]  /*3410*/  @P2 F2FP.F16.F32.PACK_AB R19, RZ, R19 ;  /* 0x00000013ff13223e */ /* 0x000fe200000000ff */
[----:B------:R-:W-:Y:S01]  /*3420*/  @P2 FMUL.FTZ R187, R180, R187 ;  /* 0x000000bbb4bb2220 */ /* 0x000fe20000410000 */
[----:B------:R-:W-:-:S02]  /*3430*/  FFMA.FTZ R180, R217, R14, R185 ;  /* 0x0000000ed9b47223 */ /* 0x000fc400000100b9 */
[----:B------:R-:W-:Y:S02]  /*3440*/  @P2 PRMT R161, R161, 0x5410, R19 ;  /* 0x00005410a1a12816 */ /* 0x000fe40000000013 */
[----:B------:R-:W-:Y:S01]  /*3450*/  @P2 F2FP.F16.F32.PACK_AB R17, RZ, R187 ;  /* 0x000000bbff11223e */ /* 0x000fe200000000ff */
[----:B------:R-:W-:Y:S01]  /*3460*/  FFMA.FTZ R187, R218, R14, R185 ;  /* 0x0000000edabb7223 */ /* 0x000fe200000100b9 */
[----:B------:R-:W-:Y:S01]  /*3470*/  FADD.FTZ R197, R215, -R180 ;  /* 0x800000b4d7c57221 */ /* 0x000fe20000010000 */
[----:B------:R-:W-:Y:S01]  /*3480*/  @P2 HADD2.F32 R180, -RZ, R170.H1_H1 ;  /* 0x300000aaffb42230 */ /* 0x000fe20000004100 */
[----:B------:R-:W-:Y:S01]  /*3490*/  @P2 PRMT R162, R17, 0x7610, R162 ;  /* 0x0000761011a22816 */ /* 0x000fe200000000a2 */
[----:B------:R-:W-:Y:S01]  /*34a0*/  FADD.FTZ R187, R216, -R187 ;  /* 0x800000bbd8bb7221 */ /* 0x000fe20000010000 */
[----:B------:R-:W-:-:S03]  /*34b0*/  FMUL.FTZ R197, R20, R197 ;  /* 0x000000c514c57220 */ /* 0x000fc60000410000 */
[----:B------:R-:W-:Y:S02]  /*34c0*/  FMUL.FTZ R187, R20, R187 ;  /* 0x000000bb14bb7220 */ /* 0x000fe40000410000 */
[----:B------:R-:W-:-:S03]  /*34d0*/  FSEL R197, R197, RZ, P0 ;  /* 0x000000ffc5c57208 */ /* 0x000fc60000000000 */
[----:B------:R-:W-:-:S04]  /*34e0*/  FSEL R187, R187, RZ, P0 ;  /* 0x000000ffbbbb7208 */ /* 0x000fc80000000000 */
[----:B------:R-:W-:Y:S01]  /*34f0*/  F2FP.F16.F32.PACK_AB R70, R187, R70 ;  /* 0x00000046bb46723e */ /* 0x000fe200000000ff */
[----:B0-----:R-:W-:Y:S01]  /*3500*/  @P2 FMUL.FTZ R18, R18, R187 ;  /* 0x000000bb12122220 */ /* 0x001fe20000410000 */
[----:B------:R-:W-:-:S03]  /*3510*/  @P2 HADD2.F32 R187, -RZ, R34.H1_H1 ;  /* 0x30000022ffbb2230 */ /* 0x000fc60000004100 */
[-C--:B------:R-:W-:Y:S01]  /*3520*/  @P2 FFMA.FTZ R129, R180, R18.reuse, R129 ;  /* 0x00000012b4812223 */ /* 0x080fe20000010081 */
[----:B------:R-:W-:Y:S02]  /*3530*/  @P2 HADD2.F32 R180, -RZ, R35.H0_H0 ;  /* 0x20000023ffb42230 */ /* 0x000fe40000004100 */
[----:B------:R-:W-:Y:S01]  /*3540*/  @P2 FMUL.FTZ R18, R187, R18 ;  /* 0x00000012bb122220 */ /* 0x000fe20000410000 */
[----:B-1----:R-:W-:-:S04]  /*3550*/  @P2 FMUL.FTZ R187, R182, R197 ;  /* 0x000000c5b6bb2220 */ /* 0x002fc80000410000 */
[-C--:B------:R-:W-:Y:S01]  /*3560*/  @P2 FFMA.FTZ R130, R243, R187.reuse, R130 ;  /* 0x000000bbf3822223 */ /* 0x080fe20000010082 */
[----:B------:R-:W-:Y:S01]  /*3570*/  FFMA.FTZ R243, R238, R14, R185 ;  /* 0x0000000eeef37223 */ /* 0x000fe200000100b9 */
[----:B------:R-:W-:Y:S01]  /*3580*/  @P2 FMUL.FTZ R187, R180, R187 ;  /* 0x000000bbb4bb2220 */ /* 0x000fe20000410000 */
[----:B------:R-:W-:Y:S02]  /*3590*/  @P2 F2FP.F16.F32.PACK_AB R18, RZ, R18 ;  /* 0x00000012ff12223e */ /* 0x000fe400000000ff */
[----:B------:R-:W-:Y:S02]  /*35a0*/  FADD.FTZ R243, R236, -R243 ;  /* 0x800000f3ecf37221 */ /* 0x000fe40000010000 */
[----:B------:R-:W-:Y:S02]  /*35b0*/  @P2 F2FP.F16.F32.PACK_AB R187, RZ, R187 ;  /* 0x000000bbffbb223e */ /* 0x000fe400000000ff */
[----:B------:R-:W-:Y:S01]  /*35c0*/  FMUL.FTZ R16, R20, R243 ;  /* 0x000000f314107220 */ /* 0x000fe20000410000 */
[----:B------:R-:W-:-:S02]  /*35d0*/  @P2 PRMT R162, R162, 0x5410, R18 ;  /* 0x00005410a2a22816 */ /* 0x000fc40000000012 */
[----:B------:R-:W-:Y:S02]  /*35e0*/  @P2 PRMT R163, R187, 0x7610, R163 ;  /* 0x00007610bba32816 */ /* 0x000fe400000000a3 */
[----:B------:R-:W-:-:S04]  /*35f0*/  FSEL R16, R16, RZ, P0 ;  /* 0x000000ff10107208 */ /* 0x000fc80000000000 */
[----:B------:R-:W-:Y:S01]  /*3600*/  F2FP.F16.F32.PACK_AB R71, R16, R197 ;  /* 0x000000c51047723e */ /* 0x000fe200000000ff */
[----:B------:R-:W-:Y:S06]  /*3610*/  @!P2 BRA `(.L_x_2119) ;  /* 0x0000000c0050a947 */ /* 0x000fec0003800000 */
[----:B------:R-:W-:Y:S02]  /*3620*/  HADD2.F32 R17, -RZ, R35.H1_H1 ;  /* 0x30000023ff117230 */ /* 0x000fe40000004100 */
[----:B------:R-:W-:Y:S01]  /*3630*/  FMUL.FTZ R16, R16, UR12 ;  /* 0x0000000c10107c20 */ /* 0x000fe20008410000 */
[----:B------:R-:W-:-:S03]  /*3640*/  HADD2.F32 R18, -RZ, R171.H1_H1 ;  /* 0x300000abff127230 */ /* 0x000fc60000004100 */
[-C--:B------:R-:W-:Y:S02]  /*3650*/  FMUL.FTZ R17, R17, R16.reuse ;  /* 0x0000001011117220 */ /* 0x080fe40000410000 */
[----:B------:R-:W-:-:S03]  /*3660*/  FFMA.FTZ R131, R18, R16, R131 ;  /* 0x0000001012837223 */ /* 0x000fc60000010083 */
[----:B------:R-:W-:-:S04]  /*3670*/  F2FP.F16.F32.PACK_AB R17, RZ, R17 ;  /* 0x00000011ff11723e */ /* 0x000fc800000000ff */
[----:B------:R-:W-:Y:S01]  /*3680*/  PRMT R163, R163, 0x5410, R17 ;  /* 0x00005410a3a37816 */ /* 0x000fe20000000011 */
[----:B------:R-:W-:Y:S06]  /*3690*/  BRA `(.L_x_2119) ;  /* 0x0000000c00307947 */ /* 0x000fec0003800000 */
.L_x_2103:
[----:B------:R-:W-:Y:S02]  /*36a0*/  MOV R242, UR14 ;  /* 0x0000000e00f27c02 */ /* 0x000fe40008000f00 */
[----:B------:R-:W-:Y:S02]  /*36b0*/  MOV R244, UR15 ;  /* 0x0000000f00f47c02 */ /* 0x000fe40008000f00 */
[----:B------:R-:W-:-:S04]  /*36c0*/  ISETP.NE.U32.AND P0, PT, R242, RZ, PT ;  /* 0x000000fff200720c */ /* 0x000fc80003f05070 */
[----:B------:R-:W-:-:S13]  /*36d0*/  ISETP.NE.AND.EX P0, PT, R244, RZ, PT, P0 ;  /* 0x000000fff400720c */ /* 0x000fda0003f05300 */
[----:B------:R-:W-:Y:S05]  /*36e0*/  @P0 BRA `(.L_x_2120) ;  /* 0x0000000400880947 */ /* 0x000fea0003800000 */
[----:B------:R-:W-:Y:S01]  /*36f0*/  ISETP.GT.AND P0, PT, R21, RZ, PT ;  /* 0x000000ff1500720c */ /* 0x000fe20003f04270 */
[--C-:B------:R-:W-:Y:S01]  /*3700*/  HADD2.F32 R245, -RZ, R156.reuse.H0_H0 ;  /* 0x2000009cfff57230 */ /* 0x100fe20000004100 */
[----:B-1----:R-:W1:Y:S01]  /*3710*/  @P2 LDC R16, c[0x0][0x40c] ;  /* 0x00010300ff102b82 */ /* 0x002e620000000800 */
[----:B------:R-:W-:Y:S02]  /*3720*/  HADD2.F32 R243, -RZ, R156.H1_H1 ;  /* 0x3000009cfff37230 */ /* 0x000fe40000004100 */
[--C-:B------:R-:W-:Y:S02]  /*3730*/  HADD2.F32 R197, -RZ, R157.reuse.H0_H0 ;  /* 0x2000009dffc57230 */ /* 0x100fe40000004100 */
[----:B------:R-:W-:Y:S02]  /*3740*/  HADD2.F32 R187, -RZ, R157.H1_H1 ;  /* 0x3000009dffbb7230 */ /* 0x000fe40000004100 */
[----:B------:R-:W-:Y:S01]  /*3750*/  HADD2.F32 R19, -RZ, R158.H0_H0 ;  /* 0x2000009eff137230 */ /* 0x000fe20000004100 */
[----:B------:R-:W2:Y:S01]  /*3760*/  @P2 LDC R18, c[0x0][0x40c] ;  /* 0x00010300ff122b82 */ /* 0x000ea20000000800 */
[----:B-----5:R-:W-:-:S02]  /*3770*/  @P2 HADD2.F32 R247, -RZ, R168.H0_H0 ;  /* 0x200000a8fff72230 */ /* 0x020fc40000004100 */
[----:B------:R-:W-:-:S04]  /*3780*/  @P0 FFMA.FTZ R17, R3, R14, R185 ;  /* 0x0000000e03110223 */ /* 0x000fc800000100b9 */
[----:B------:R-:W-:Y:S01]  /*3790*/  @P0 FADD.FTZ R17, R6, -R17 ;  /* 0x8000001106110221 */ /* 0x000fe20000010000 */
[----:B------:R-:W3:Y:S03]  /*37a0*/  @P2 LDC R184, c[0x0][0x40c] ;  /* 0x00010300ffb82b82 */ /* 0x000ee60000000800 */
[----:B------:R-:W-:Y:S01]  /*37b0*/  @P0 FFMA.FTZ R245, R20, R17, R245 ;  /* 0x0000001114f50223 */ /* 0x000fe200000100f5 */
[----:B------:R-:W-:-:S04]  /*37c0*/  @P0 FFMA.FTZ R17, R188, R14, R185 ;  /* 0x0000000ebc110223 */ /* 0x000fc800000100b9 */
[----:B------:R-:W-:Y:S01]  /*37d0*/  @P0 FADD.FTZ R17, R22, -R17 ;  /* 0x8000001116110221 */ /* 0x000fe20000010000 */
[----:B-1----:R-:W-:Y:S01]  /*37e0*/  @P2 FMUL.FTZ R245, R245, R16 ;  /* 0x00000010f5f52220 */ /* 0x002fe20000410000 */
[----:B------:R-:W-:Y:S01]  /*37f0*/  @P2 HADD2.F32 R16, -RZ, R32.H0_H0 ;  /* 0x20000020ff102230 */ /* 0x000fe20000004100 */
[----:B------:R-:W1:Y:S01]  /*3800*/  @P2 LDC R186, c[0x0][0x40c] ;  /* 0x00010300ffba2b82 */ /* 0x000e620000000800 */
[----:B------:R-:W-:Y:S01]  /*3810*/  @P0 FFMA.FTZ R243, R20, R17, R243 ;  /* 0x0000001114f30223 */ /* 0x000fe200000100f3 */
[----:B------:R-:W-:Y:S01]  /*3820*/  @P0 FFMA.FTZ R17, R23, R14, R185 ;  /* 0x0000000e17110223 */ /* 0x000fe200000100b9 */
[-C--:B------:R-:W-:Y:S01]  /*3830*/  @P2 FFMA.FTZ R124, R247, R245.reuse, R124 ;  /* 0x000000f5f77c2223 */ /* 0x080fe2000001007c */
[----:B------:R-:W-:Y:S01]  /*3840*/  @P2 FMUL.FTZ R245, R16, R245 ;  /* 0x000000f510f52220 */ /* 0x000fe20000410000 */
[----:B--2---:R-:W-:Y:S01]  /*3850*/  @P2 FMUL.FTZ R16, R243, R18 ;  /* 0x00000012f3102220 */ /* 0x004fe20000410000 */
[----:B------:R-:W-:Y:S01]  /*3860*/  @P0 FADD.FTZ R17, R190, -R17 ;  /* 0x80000011be110221 */ /* 0x000fe20000010000 */
[----:B------:R-:W-:-:S02]  /*3870*/  @P2 HADD2.F32 R18, -RZ, R168.H1_H1 ;  /* 0x300000a8ff122230 */ /* 0x000fc40000004100 */
[----:B------:R-:W-:Y:S02]  /*3880*/  @P2 HADD2.F32 R243, -RZ, R32.H1_H1 ;  /* 0x30000020fff32230 */ /* 0x000fe40000004100 */
[----:B------:R-:W-:Y:S01]  /*3890*/  @P0 FFMA.FTZ R197, R20, R17, R197 ;  /* 0x0000001114c50223 */ /* 0x000fe200000100c5 */
[----:B------:R-:W-:Y:S01]  /*38a0*/  @P0 FFMA.FTZ R17, R196, R14, R185 ;  /* 0x0000000ec4110223 */ /* 0x000fe200000100b9 */
[-C--:B------:R-:W-:Y:S01]  /*38b0*/  @P2 FFMA.FTZ R125, R18, R16.reuse, R125 ;  /* 0x00000010127d2223 */ /* 0x080fe2000001007d */
[----:B------:R-:W-:Y:S01]  /*38c0*/  @P2 F2FP.F16.F32.PACK_AB R245, RZ, R245 ;  /* 0x000000f5fff5223e */ /* 0x000fe200000000ff */
[----:B------:R-:W2:Y:S01]  /*38d0*/  @P2 LDC R18, c[0x0][0x40c] ;  /* 0x00010300ff122b82 */ /* 0x000ea20000000800 */
[----:B------:R-:W-:Y:S01]  /*38e0*/  @P0 FADD.FTZ R17, R194, -R17 ;  /* 0x80000011c2110221 */ /* 0x000fe20000010000 */
[----:B------:R-:W-:Y:S01]  /*38f0*/  @P2 FMUL.FTZ R16, R243, R16 ;  /* 0x00000010f3102220 */ /* 0x000fe20000410000 */
[----:B------:R-:W-:Y:S01]  /*3900*/  HADD2.F32 R243, -RZ, R159.H0_H0 ;  /* 0x2000009ffff37230 */ /* 0x000fe20000004100 */
[----:B------:R-:W-:Y:S01]  /*3910*/  @P2 PRMT R160, R245, 0x7610, R160 ;  /* 0x00007610f5a02816 */ /* 0x000fe200000000a0 */
[----:B------:R-:W-:Y:S01]  /*3920*/  @P0 FFMA.FTZ R187, R20, R17, R187 ;  /* 0x0000001114bb0223 */ /* 0x000fe200000100bb */
[----:B------:R-:W-:Y:S01]  /*3930*/  @P0 FFMA.FTZ R17, R195, R14, R185 ;  /* 0x0000000ec3110223 */ /* 0x000fe200000100b9 */
[----:B------:R-:W-:Y:S01]  /*3940*/  @P2 F2FP.F16.F32.PACK_AB R16, RZ, R16 ;  /* 0x00000010ff10223e */ /* 0x000fe200000000ff */
[----:B------:R-:W-:-:S02]  /*3950*/  @P2 HADD2.F32 R245, -RZ, R169.H0_H0 ;  /* 0x200000a9fff52230 */ /* 0x000fc40000004100 */
[----:B------:R-:W-:Y:S01]  /*3960*/  @P0 FADD.FTZ R17, R208, -R17 ;  /* 0x80000011d0110221 */ /* 0x000fe20000010000 */
[----:B------:R-:W-:Y:S01]  /*3970*/  @P2 PRMT R160, R160, 0x5410, R16 ;  /* 0x00005410a0a02816 */ /* 0x000fe20000000010 */
[----:B------:R-:W-:Y:S02]  /*3980*/  @P2 HADD2.F32 R16, -RZ, R33.H0_H0 ;  /* 0x20000021ff102230 */ /* 0x000fe40000004100 */
[----:B------:R-:W-:Y:S01]  /*3990*/  @P0 FFMA.FTZ R19, R20, R17, R19 ;  /* 0x0000001114130223 */ /* 0x000fe20000010013 */
[----:B------:R-:W-:-:S04]  /*39a0*/  @P0 FFMA.FTZ R17, R218, R14, R185 ;  /* 0x0000000eda110223 */ /* 0x000fc800000100b9 */
[----:B0-----:R-:W-:Y:S01]  /*39b0*/  @P0 FADD.FTZ R180, R216, -R17 ;  /* 0x80000011d8b40221 */ /* 0x001fe20000010000 */
[----:B------:R-:W-:Y:S02]  /*39c0*/  HADD2.F32 R17, -RZ, R158.H1_H1 ;  /* 0x3000009eff117230 */ /* 0x000fe40000004100 */
[----:B--2---:R-:W-:-:S03]  /*39d0*/  @P2 FMUL.FTZ R197, R197, R18 ;  /* 0x00000012c5c52220 */ /* 0x004fc60000410000 */
[----:B------:R-:W-:Y:S01]  /*39e0*/  @P0 FFMA.FTZ R17, R20, R180, R17 ;  /* 0x000000b414110223 */ /* 0x000fe20000010011 */
[----:B------:R-:W-:Y:S01]  /*39f0*/  @P0 FFMA.FTZ R180, R217, R14, R185 ;  /* 0x0000000ed9b40223 */ /* 0x000fe200000100b9 */
[-C--:B------:R-:W-:Y:S01]  /*3a00*/  @P2 FMUL.FTZ R16, R16, R197.reuse ;  /* 0x000000c510102220 */ /* 0x080fe20000410000 */
[----:B------:R-:W-:Y:S02]  /*3a10*/  @P2 FFMA.FTZ R126, R245, R197, R126 ;  /* 0x000000c5f57e2223 */ /* 0x000fe4000001007e */
[----:B------:R-:W-:Y:S02]  /*3a20*/  @P0 FADD.FTZ R182, R215, -R180 ;  /* 0x800000b4d7b60221 */ /* 0x000fe40000010000 */
[----:B------:R-:W0:Y:S01]  /*3a30*/  @P2 LDC R180, c[0x0][0x40c] ;  /* 0x00010300ffb42b82 */ /* 0x000e220000000800 */
[----:B------:R-:W-:Y:S01]  /*3a40*/  @P2 F2FP.F16.F32.PACK_AB R16, RZ, R16 ;  /* 0x00000010ff10223e */ /* 0x000fe200000000ff */
[----:B------:R-:W-:-:S03]  /*3a50*/  @P0 FFMA.FTZ R243, R20, R182, R243 ;  /* 0x000000b614f30223 */ /* 0x000fc600000100f3 */
[----:B------:R-:W-:Y:S01]  /*3a60*/  @P2 PRMT R161, R16, 0x7610, R161 ;  /* 0x0000761010a12816 */ /* 0x000fe200000000a1 */
[----:B-1----:R-:W-:Y:S02]  /*3a70*/  @P2 FMUL.FTZ R243, R243, R186 ;  /* 0x000000baf3f32220 */ /* 0x002fe40000410000 */
[----:B------:R-:W1:Y:S01]  /*3a80*/  @P2 LDC R182, c[0x0][0x40c] ;  /* 0x00010300ffb62b82 */ /* 0x000e620000000800 */
[----:B0-----:R-:W-:Y:S01]  /*3a90*/  @P2 FMUL.FTZ R18, R187, R180 ;  /* 0x000000b4bb122220 */ /* 0x001fe20000410000 */
[----:B------:R-:W-:Y:S02]  /*3aa0*/  @P2 HADD2.F32 R180, -RZ, R169.H1_H1 ;  /* 0x300000a9ffb42230 */ /* 0x000fe40000004100 */
[----:B------:R-:W-:-:S03]  /*3ab0*/  @P2 HADD2.F32 R187, -RZ, R33.H1_H1 ;  /* 0x30000021ffbb2230 */ /* 0x000fc60000004100 */
[-C--:B------:R-:W-:Y:S01]  /*3ac0*/  @P2 FFMA.FTZ R127, R180, R18.reuse, R127 ;  /* 0x00000012b47f2223 */ /* 0x080fe2000001007f */
[----:B------:R-:W-:Y:S02]  /*3ad0*/  @P2 HADD2.F32 R180, -RZ, R34.H0_H0 ;  /* 0x20000022ffb42230 */ /* 0x000fe40000004100 */
[----:B------:R-:W-:Y:S01]  /*3ae0*/  @P2 FMUL.FTZ R18, R187, R18 ;  /* 0x00000012bb122220 */ /* 0x000fe20000410000 */
[--C-:B------:R-:W-:Y:S02]  /*3af0*/  @P2 HADD2.F32 R187, -RZ, R170.reuse.H0_H0 ;  /* 0x200000aaffbb2230 */ /* 0x100fe40000004100 */
[----:B-1----:R-:W-:Y:S01]  /*3b00*/  @P2 FMUL.FTZ R19, R19, R182 ;  /* 0x000000b613132220 */ /* 0x002fe20000410000 */
[----:B------:R-:W-:Y:S01]  /*3b10*/  @P2 HADD2.F32 R182, -RZ, R170.H1_H1 ;  /* 0x300000aaffb62230 */ /* 0x000fe20000004100 */
[----:B------:R-:W-:Y:S02]  /*3b20*/  @P2 F2FP.F16.F32.PACK_AB R18, RZ, R18 ;  /* 0x00000012ff12223e */ /* 0x000fe400000000ff */
[-C--:B------:R-:W-:Y:S01]  /*3b30*/  @P2 FFMA.FTZ R128, R187, R19.reuse, R128 ;  /* 0x00000013bb802223 */ /* 0x080fe20000010080 */
[----:B------:R-:W-:Y:S01]  /*3b40*/  @P2 FMUL.FTZ R19, R180, R19 ;  /* 0x00000013b4132220 */ /* 0x000fe20000410000 */
[----:B---3--:R-:W-:Y:S01]  /*3b50*/  @P2 FMUL.FTZ R180, R17, R184 ;  /* 0x000000b811b42220 */ /* 0x008fe20000410000 */
[----:B------:R-:W-:Y:S01]  /*3b60*/  @P2 HADD2.F32 R17, -RZ, R34.H1_H1 ;  /* 0x30000022ff112230 */ /* 0x000fe20000004100 */
[----:B------:R-:W-:-:S02]  /*3b70*/  @P2 PRMT R161, R161, 0x5410, R18 ;  /* 0x00005410a1a12816 */ /* 0x000fc40000000012 */
[-C--:B------:R-:W-:Y:S01]  /*3b80*/  @P2 FFMA.FTZ R129, R182, R180.reuse, R129 ;  /* 0x000000b4b6812223 */ /* 0x080fe20000010081 */
[----:B------:R-:W-:Y:S02]  /*3b90*/  @P2 HADD2.F32 R182, -RZ, R35.H0_H0 ;  /* 0x20000023ffb62230 */ /* 0x000fe40000004100 */
[----:B------:R-:W-:Y:S01]  /*3ba0*/  @P2 FMUL.FTZ R180, R17, R180 ;  /* 0x000000b411b42220 */ /* 0x000fe20000410000 */
[----:B------:R-:W-:Y:S01]  /*3bb0*/  @P2 HADD2.F32 R17, -RZ, R171.H0_H0 ;  /* 0x200000abff112230 */ /* 0x000fe20000004100 */
[----:B------:R-:W-:-:S03]  /*3bc0*/  @P2 F2FP.F16.F32.PACK_AB R19, RZ, R19 ;  /* 0x00000013ff13223e */ /* 0x000fc600000000ff */
[----:B------:R-:W-:Y:S01]  /*3bd0*/  @P2 F2FP.F16.F32.PACK_AB R180, RZ, R180 ;  /* 0x000000b4ffb4223e */ /* 0x000fe200000000ff */
[-C--:B------:R-:W-:Y:S01]  /*3be0*/  @P2 FFMA.FTZ R130, R17, R243.reuse, R130 ;  /* 0x000000f311822223 */ /* 0x080fe20000010082 */
[----:B------:R-:W-:Y:S01]  /*3bf0*/  @P2 FMUL.FTZ R243, R182, R243 ;  /* 0x000000f3b6f32220 */ /* 0x000fe20000410000 */
[----:B------:R-:W-:-:S04]  /*3c00*/  @P2 PRMT R162, R19, 0x7610, R162 ;  /* 0x0000761013a22816 */ /* 0x000fc800000000a2 */
[----:B------:R-:W-:Y:S02]  /*3c10*/  @P2 F2FP.F16.F32.PACK_AB R243, RZ, R243 ;  /* 0x000000f3fff3223e */ /* 0x000fe400000000ff */
[----:B------:R-:W-:Y:S02]  /*3c20*/  @P2 PRMT R162, R162, 0x5410, R180 ;  /* 0x00005410a2a22816 */ /* 0x000fe400000000b4 */
[----:B------:R-:W-:Y:S01]  /*3c30*/  @P2 PRMT R163, R243, 0x7610, R163 ;  /* 0x00007610f3a32816 */ /* 0x000fe200000000a3 */
[----:B------:R-:W-:Y:S06]  /*3c40*/  @!P2 BRA `(.L_x_2119) ;  /* 0x0000000400c4a947 */ /* 0x000fec0003800000 */
[----:B------:R-:W-:Y:S01]  /*3c50*/  @P0 FFMA.FTZ R19, R238, R14, R185 ;  /* 0x0000000eee130223 */ /* 0x000fe200000100b9 */
[----:B------:R-:W-:Y:S02]  /*3c60*/  HADD2.F32 R17, -RZ, R159.H1_H1 ;  /* 0x3000009fff117230 */ /* 0x000fe40000004100 */
[----:B------:R-:W-:Y:S02]  /*3c70*/  HADD2.F32 R18, -RZ, R171.H1_H1 ;  /* 0x300000abff127230 */ /* 0x000fe40000004100 */
[----:B------:R-:W-:-:S04]  /*3c80*/  @P0 FADD.FTZ R19, R236, -R19 ;  /* 0x80000013ec130221 */ /* 0x000fc80000010000 */
[----:B------:R-:W-:Y:S01]  /*3c90*/  @P0 FFMA.FTZ R17, R20, R19, R17 ;  /* 0x0000001314110223 */ /* 0x000fe20000010011 */
[----:B------:R-:W-:-:S03]  /*3ca0*/  HADD2.F32 R19, -RZ, R35.H1_H1 ;  /* 0x30000023ff137230 */ /* 0x000fc60000004100 */
[----:B------:R-:W-:-:S04]  /*3cb0*/  FMUL.FTZ R16, R17, UR12 ;  /* 0x0000000c11107c20 */ /* 0x000fc80008410000 */
[-C--:B------:R-:W-:Y:S01]  /*3cc0*/  FMUL.FTZ R17, R19, R16.reuse ;  /* 0x0000001013117220 */ /* 0x080fe20000410000 */
[----:B------:R-:W-:-:S04]  /*3cd0*/  FFMA.FTZ R131, R18, R16, R131 ;  /* 0x0000001012837223 */ /* 0x000fc80000010083 */
[----:B------:R-:W-:-:S04]  /*3ce0*/  F2FP.F16.F32.PACK_AB R17, RZ, R17 ;  /* 0x00000011ff11723e */ /* 0x000fc800000000ff */
[----:B------:R-:W-:Y:S01]  /*3cf0*/  PRMT R163, R163, 0x5410, R17 ;  /* 0x00005410a3a37816 */ /* 0x000fe20000000011 */
[----:B------:R-:W-:Y:S06]  /*3d00*/  BRA `(.L_x_2119) ;  /* 0x0000000400947947 */ /* 0x000fec0003800000 */
.L_x_2120:
[----:B------:R-:W-:Y:S01]  /*3d10*/  ISETP.GT.AND P0, PT, R21, RZ, PT ;  /* 0x000000ff1500720c */ /* 0x000fe20003f04270 */
[--C-:B------:R-:W-:Y:S02]  /*3d20*/  HADD2.F32 R19, -RZ, R156.reuse.H1_H1 ;  /* 0x3000009cff137230 */ /* 0x100fe40000004100 */
[----:B-1----:R-:W-:Y:S01]  /*3d30*/  @P1 FFMA.FTZ R17, R3, R14, R185 ;  /* 0x0000000e03111223 */ /* 0x002fe200000100b9 */
[----:B------:R-:W-:Y:S01]  /*3d40*/  HADD2.F32 R187, -RZ, R156.H0_H0 ;  /* 0x2000009cffbb7230 */ /* 0x000fe20000004100 */
[----:B0-----:R-:W0:Y:S01]  /*3d50*/  @P2 LDC R180, c[0x0][0x40c] ;  /* 0x00010300ffb42b82 */ /* 0x001e220000000800 */
[--C-:B------:R-:W-:Y:S02]  /*3d60*/  HADD2.F32 R243, -RZ, R158.reuse.H0_H0 ;  /* 0x2000009efff37230 */ /* 0x100fe40000004100 */
[----:B------:R-:W-:Y:S01]  /*3d70*/  @P1 FADD.FTZ R17, R6, -R17 ;  /* 0x8000001106111221 */ /* 0x000fe20000010000 */
[----:B------:R-:W-:Y:S02]  /*3d80*/  HADD2.F32 R245, -RZ, R158.H1_H1 ;  /* 0x3000009efff57230 */ /* 0x000fe40000004100 */
[----:B-----5:R-:W-:-:S02]  /*3d90*/  @P2 HADD2.F32 R249, -RZ, R168.H0_H0 ;  /* 0x200000a8fff92230 */ /* 0x020fc40000004100 */
[----:B------:R-:W-:Y:S01]  /*3da0*/  @P1 FFMA.FTZ R187, R20, R17, R187 ;  /* 0x0000001114bb1223 */ /* 0x000fe200000100bb */
[----:B------:R-:W-:Y:S01]  /*3db0*/  @P2 HADD2.F32 R70, -RZ, R168.H1_H1 ;  /* 0x300000a8ff462230 */ /* 0x000fe20000004100 */
[----:B------:R-:W1:Y:S01]  /*3dc0*/  @P2 LDC R182, c[0x0][0x40c] ;  /* 0x00010300ffb62b82 */ /* 0x000e620000000800 */
[-CC-:B------:R-:W-:Y:S01]  /*3dd0*/  @P0 FFMA.FTZ R69, R188, R14.reuse, R185.reuse ;  /* 0x0000000ebc450223 */ /* 0x180fe200000100b9 */
[-CC-:B------:R-:W-:Y:S01]  /*3de0*/  @P0 FFMA.FTZ R197, R195, R14.reuse, R185.reuse ;  /* 0x0000000ec3c50223 */ /* 0x180fe200000100b9 */
[-CC-:B------:R-:W-:Y:S01]  /*3df0*/  @P0 FFMA.FTZ R17, R196, R14.reuse, R185.reuse ;  /* 0x0000000ec4110223 */ /* 0x180fe200000100b9 */
[----:B------:R-:W-:Y:S01]  /*3e00*/  @P0 FFMA.FTZ R71, R23, R14, R185 ;  /* 0x0000000e17470223 */ /* 0x000fe200000100b9 */
[----:B------:R-:W-:Y:S01]  /*3e10*/  @P0 FADD.FTZ R16, R22, -R69 ;  /* 0x8000004516100221 */ /* 0x000fe20000010000 */
[--C-:B------:R-:W-:Y:S02]  /*3e20*/  HADD2.F32 R69, -RZ, R157.reuse.H0_H0 ;  /* 0x2000009dff457230 */ /* 0x100fe40000004100 */
[----:B------:R-:W-:Y:S01]  /*3e30*/  @P0 FADD.FTZ R17, R194, -R17 ;  /* 0x80000011c2110221 */ /* 0x000fe20000010000 */
[----:B------:R-:W-:Y:S01]  /*3e40*/  @P0 FADD.FTZ R71, R190, -R71 ;  /* 0x80000047be470221 */ /* 0x000fe20000010000 */
[----:B------:R-:W-:Y:S01]  /*3e50*/  @P0 FFMA.FTZ R19, R20, R16, R19 ;  /* 0x0000001014130223 */ /* 0x000fe20000010013 */
[----:B------:R-:W-:Y:S01]  /*3e60*/  @P0 FADD.FTZ R16, R208, -R197 ;  /* 0x800000c5d0100221 */ /* 0x000fe20000010000 */
[----:B------:R-:W-:-:S02]  /*3e70*/  HADD2.F32 R197, -RZ, R157.H1_H1 ;  /* 0x3000009dffc57230 */ /* 0x000fc40000004100 */
[----:B------:R-:W-:Y:S01]  /*3e80*/  @P0 FFMA.FTZ R18, R217, R14, R185 ;  /* 0x0000000ed9120223 */ /* 0x000fe200000100b9 */
[C---:B------:R-:W-:Y:S01]  /*3e90*/  @P0 FFMA.FTZ R69, R20.reuse, R71, R69 ;  /* 0x0000004714450223 */ /* 0x040fe20000010045 */
[----:B------:R-:W-:Y:S01]  /*3ea0*/  @P0 FFMA.FTZ R243, R20, R16, R243 ;  /* 0x0000001014f30223 */ /* 0x000fe200000100f3 */
[-C--:B------:R-:W-:Y:S01]  /*3eb0*/  @P0 FFMA.FTZ R71, R238, R14.reuse, R185 ;  /* 0x0000000eee470223 */ /* 0x080fe200000100b9 */
[----:B------:R-:W2:Y:S01]  /*3ec0*/  @P2 LDC R16, c[0x0][0x40c] ;  /* 0x00010300ff102b82 */ /* 0x000ea20000000800 */
[----:B------:R-:W-:Y:S01]  /*3ed0*/  @P0 FFMA.FTZ R197, R20, R17, R197 ;  /* 0x0000001114c50223 */ /* 0x000fe200000100c5 */
[----:B------:R-:W-:Y:S01]  /*3ee0*/  @P0 FFMA.FTZ R17, R218, R14, R185 ;  /* 0x0000000eda110223 */ /* 0x000fe200000100b9 */
[----:B------:R-:W-:Y:S01]  /*3ef0*/  @P0 FADD.FTZ R18, R215, -R18 ;  /* 0x80000012d7120221 */ /* 0x000fe20000010000 */
[----:B0-----:R-:W-:Y:S01]  /*3f00*/  @P2 FMUL.FTZ R180, R19, R180 ;  /* 0x000000b413b42220 */ /* 0x001fe20000410000 */
[----:B------:R-:W-:Y:S02]  /*3f10*/  @P2 HADD2.F32 R184, -RZ, R169.H1_H1 ;  /* 0x300000a9ffb82230 */ /* 0x000fe40000004100 */
[----:B------:R-:W-:Y:S01]  /*3f20*/  @P0 FADD.FTZ R17, R216, -R17 ;  /* 0x80000011d8110221 */ /* 0x000fe20000010000 */
[----:B------:R-:W-:Y:S01]  /*3f30*/  @P2 HADD2.F32 R186, -RZ, R34.H0_H0 ;  /* 0x20000022ffba2230 */ /* 0x000fe20000004100 */
[----:B------:R-:W0:Y:S01]  /*3f40*/  @P2 LDC R68, c[0x0][0x40c] ;  /* 0x00010300ff442b82 */ /* 0x000e220000000800 */
[----:B------:R-:W-:Y:S01]  /*3f50*/  @P2 FFMA.FTZ R125, R70, R180, R125 ;  /* 0x000000b4467d2223 */ /* 0x000fe2000001007d */
[----:B------:R-:W-:Y:S01]  /*3f60*/  @P0 FFMA.FTZ R245, R20, R17, R245 ;  /* 0x0000001114f50223 */ /* 0x000fe200000100f5 */
[----:B------:R-:W-:-:S02]  /*3f70*/  HADD2.F32 R17, -RZ, R159.H0_H0 ;  /* 0x2000009fff117230 */ /* 0x000fc40000004100 */
[----:B------:R-:W-:-:S03]  /*3f80*/  @P2 HADD2.F32 R240, -RZ, R170.H1_H1 ;  /* 0x300000aafff02230 */ /* 0x000fc60000004100 */
[----:B------:R-:W-:Y:S01]  /*3f90*/  @P0 FFMA.FTZ R17, R20, R18, R17 ;  /* 0x0000001214110223 */ /* 0x000fe20000010011 */
[----:B------:R-:W-:Y:S01]  /*3fa0*/  @P0 FADD.FTZ R18, R236, -R71 ;  /* 0x80000047ec120221 */ /* 0x000fe20000010000 */
[----:B------:R-:W-:Y:S01]  /*3fb0*/  HADD2.F32 R71, -RZ, R159.H1_H1 ;  /* 0x3000009fff477230 */ /* 0x000fe20000004100 */
[----:B------:R-:W3:Y:S04]  /*3fc0*/  @P2 LDC R70, c[0x0][0x40c] ;  /* 0x00010300ff462b82 */ /* 0x000ee80000000800 */
[----:B------:R-:W-:Y:S01]  /*3fd0*/  @P0 FFMA.FTZ R71, R20, R18, R71 ;  /* 0x0000001214470223 */ /* 0x000fe20000010047 */
[----:B--2---:R-:W-:Y:S01]  /*3fe0*/  @P2 FMUL.FTZ R247, R187, R16 ;  /* 0x00000010bbf72220 */ /* 0x004fe20000410000 */
[----:B------:R-:W-:Y:S02]  /*3ff0*/  @P2 HADD2.F32 R18, -RZ, R32.H0_H0 ;  /* 0x20000020ff122230 */ /* 0x000fe40000004100 */
[----:B------:R-:W2:Y:S01]  /*4000*/  @P2 LDC R16, c[0x0][0x40c] ;  /* 0x00010300ff102b82 */ /* 0x000ea20000000800 */
[----:B------:R-:W-:Y:S01]  /*4010*/  @P2 FFMA.FTZ R124, R249, R247, R124 ;  /* 0x000000f7f97c2223 */ /* 0x000fe2000001007c */
[----:B------:R-:W-:-:S02]  /*4020*/  @P2 HADD2.F32 R249, -RZ, R169.H0_H0 ;  /* 0x200000a9fff92230 */ /* 0x000fc40000004100 */
[----:B------:R-:W-:Y:S01]  /*4030*/  @P2 FMUL.FTZ R18, R18, R247 ;  /* 0x000000f712122220 */ /* 0x000fe20000410000 */
[----:B------:R-:W-:-:S04]  /*4040*/  @P2 HADD2.F32 R247, -RZ, R32.H1_H1 ;  /* 0x30000020fff72230 */ /* 0x000fc80000004100 */
[----:B------:R-:W-:Y:S01]  /*4050*/  @P2 F2FP.F16.F32.PACK_AB R18, RZ, R18 ;  /* 0x00000012ff12223e */ /* 0x000fe200000000ff */
[----:B------:R-:W-:Y:S01]  /*4060*/  @P2 FMUL.FTZ R180, R247, R180 ;  /* 0x000000b4f7b42220 */ /* 0x000fe20000410000 */
[----:B-1----:R-:W-:Y:S01]  /*4070*/  @P2 FMUL.FTZ R247, R69, R182 ;  /* 0x000000b645f72220 */ /* 0x002fe20000410000 */
[--C-:B------:R-:W-:Y:S01]  /*4080*/  @P2 HADD2.F32 R182, -RZ, R33.reuse.H0_H0 ;  /* 0x20000021ffb62230 */ /* 0x100fe20000004100 */
[----:B------:R-:W-:Y:S02]  /*4090*/  F2FP.F16.F32.PACK_AB R69, R197, R69 ;  /* 0x00000045c545723e */ /* 0x000fe400000000ff */
[-C--:B------:R-:W-:Y:S01]  /*40a0*/  @P2 FFMA.FTZ R126, R249, R247.reuse, R126 ;  /* 0x000000f7f97e2223 */ /* 0x080fe2000001007e */
[----:B------:R-:W-:Y:S02]  /*40b0*/  @P2 HADD2.F32 R249, -RZ, R170.H0_H0 ;  /* 0x200000aafff92230 */ /* 0x000fe40000004100 */
[----:B------:R-:W-:Y:S01]  /*40c0*/  @P2 FMUL.FTZ R182, R182, R247 ;  /* 0x000000f7b6b62220 */ /* 0x000fe20000410000 */
[----:B------:R-:W-:-:S02]  /*40d0*/  @P2 HADD2.F32 R247, -RZ, R33.H1_H1 ;  /* 0x30000021fff72230 */ /* 0x000fc40000004100 */
[----:B---3--:R-:W-:Y:S01]  /*40e0*/  @P2 FMUL.FTZ R70, R245, R70 ;  /* 0x00000046f5462220 */ /* 0x008fe20000410000 */
[----:B------:R-:W-:Y:S02]  /*40f0*/  @P2 F2FP.F16.F32.PACK_AB R180, RZ, R180 ;  /* 0x000000b4ffb4223e */ /* 0x000fe400000000ff */
[----:B------:R-:W-:Y:S01]  /*4100*/  @P2 F2FP.F16.F32.PACK_AB R182, RZ, R182 ;  /* 0x000000b6ffb6223e */ /* 0x000fe200000000ff */
[----:B------:R-:W-:Y:S01]  /*4110*/  @P2 FFMA.FTZ R129, R240, R70, R129 ;  /* 0x00000046f0812223 */ /* 0x000fe20000010081 */
[----:B------:R-:W-:Y:S01]  /*4120*/  @P2 PRMT R160, R18, 0x7610, R160 ;  /* 0x0000761012a02816 */ /* 0x000fe200000000a0 */
[----:B--2---:R-:W-:Y:S01]  /*4130*/  @P2 FMUL.FTZ R16, R197, R16 ;  /* 0x00000010c5102220 */ /* 0x004fe20000410000 */
[----:B------:R-:W-:Y:S02]  /*4140*/  @P2 PRMT R161, R182, 0x7610, R161 ;  /* 0x00007610b6a12816 */ /* 0x000fe400000000a1 */
[----:B------:R-:W-:Y:S01]  /*4150*/  @P2 PRMT R160, R160, 0x5410, R180 ;  /* 0x00005410a0a02816 */ /* 0x000fe200000000b4 */
[-C--:B------:R-:W-:Y:S01]  /*4160*/  @P2 FFMA.FTZ R127, R184, R16.reuse, R127 ;  /* 0x00000010b87f2223 */ /* 0x080fe2000001007f */
[----:B------:R-:W-:Y:S01]  /*4170*/  @P2 FMUL.FTZ R184, R247, R16 ;  /* 0x00000010f7b82220 */ /* 0x000fe20000410000 */
[----:B0-----:R-:W-:Y:S01]  /*4180*/  @P2 FMUL.FTZ R247, R243, R68 ;  /* 0x00000044f3f72220 */ /* 0x001fe20000410000 */
[----:B------:R-:W0:Y:S03]  /*4190*/  @P2 LDC R16, c[0x0][0x40c] ;  /* 0x00010300ff102b82 */ /* 0x000e260000000800 */
[-C--:B------:R-:W-:Y:S01]  /*41a0*/  @P2 FFMA.FTZ R128, R249, R247.reuse, R128 ;  /* 0x000000f7f9802223 */ /* 0x080fe20000010080 */
[----:B------:R-:W-:Y:S01]  /*41b0*/  @P2 FMUL.FTZ R186, R186, R247 ;  /* 0x000000f7baba2220 */ /* 0x000fe20000410000 */
[----:B------:R-:W-:Y:S01]  /*41c0*/  @P2 HADD2.F32 R247, -RZ, R34.H1_H1 ;  /* 0x30000022fff72230 */ /* 0x000fe20000004100 */
[----:B------:R-:W-:-:S02]  /*41d0*/  @P2 F2FP.F16.F32.PACK_AB R184, RZ, R184 ;  /* 0x000000b8ffb8223e */ /* 0x000fc400000000ff */
[----:B------:R-:W1:Y:S01]  /*41e0*/  @P2 LDC R68, c[0x0][0x40c] ;  /* 0x00010300ff442b82 */ /* 0x000e620000000800 */
[----:B------:R-:W-:Y:S01]  /*41f0*/  @P2 F2FP.F16.F32.PACK_AB R186, RZ, R186 ;  /* 0x000000baffba223e */ /* 0x000fe200000000ff */
[----:B------:R-:W-:Y:S01]  /*4200*/  @P2 FMUL.FTZ R240, R247, R70 ;  /* 0x00000046f7f02220 */ /* 0x000fe20000410000 */
[----:B------:R-:W-:Y:S01]  /*4210*/  F2FP.F16.F32.PACK_AB R70, R245, R243 ;  /* 0x000000f3f546723e */ /* 0x000fe200000000ff */
[----:B------:R-:W-:Y:S01]  /*4220*/  @P2 HADD2.F32 R243, -RZ, R171.H0_H0 ;  /* 0x200000abfff32230 */ /* 0x000fe20000004100 */
[----:B------:R-:W-:Y:S02]  /*4230*/  @P2 PRMT R162, R186, 0x7610, R162 ;  /* 0x00007610baa22816 */ /* 0x000fe400000000a2 */
[----:B------:R-:W-:Y:S02]  /*4240*/  @P2 F2FP.F16.F32.PACK_AB R240, RZ, R240 ;  /* 0x000000f0fff0223e */ /* 0x000fe400000000ff */
[----:B------:R-:W-:Y:S02]  /*4250*/  @P2 PRMT R161, R161, 0x5410, R184 ;  /* 0x00005410a1a12816 */ /* 0x000fe400000000b8 */
[----:B------:R-:W-:Y:S01]  /*4260*/  @P2 PRMT R162, R162, 0x5410, R240 ;  /* 0x00005410a2a22816 */ /* 0x000fe200000000f0 */
[----:B0-----:R-:W-:Y:S01]  /*4270*/  @P2 FMUL.FTZ R197, R17, R16 ;  /* 0x0000001011c52220 */ /* 0x001fe20000410000 */
[----:B------:R-:W-:-:S03]  /*4280*/  @P2 HADD2.F32 R16, -RZ, R35.H0_H0 ;  /* 0x20000023ff102230 */ /* 0x000fc60000004100 */
[-C--:B------:R-:W-:Y:S01]  /*4290*/  @P2 FFMA.FTZ R130, R243, R197.reuse, R130 ;  /* 0x000000c5f3822223 */ /* 0x080fe20000010082 */
[----:B------:R-:W-:Y:S02]  /*42a0*/  @P2 HADD2.F32 R243, -RZ, R35.H1_H1 ;  /* 0x30000023fff32230 */ /* 0x000fe40000004100 */
[----:B------:R-:W-:Y:S01]  /*42b0*/  @P2 FMUL.FTZ R197, R16, R197 ;  /* 0x000000c510c52220 */ /* 0x000fe20000410000 */
[----:B------:R-:W-:Y:S02]  /*42c0*/  @P2 HADD2.F32 R16, -RZ, R171.H1_H1 ;  /* 0x300000abff102230 */ /* 0x000fe40000004100 */
[C---:B-1----:R-:W-:Y:S01]  /*42d0*/  @P2 FMUL.FTZ R68, R71.reuse, R68 ;  /* 0x0000004447442220 */ /* 0x042fe20000410000 */
[----:B------:R-:W-:Y:S02]  /*42e0*/  F2FP.F16.F32.PACK_AB R71, R71, R17 ;  /* 0x000000114747723e */ /* 0x000fe400000000ff */
[----:B------:R-:W-:Y:S01]  /*42f0*/  @P2 F2FP.F16.F32.PACK_AB R197, RZ, R197 ;  /* 0x000000c5ffc5223e */ /* 0x000fe200000000ff */
[-C--:B------:R-:W-:Y:S01]  /*4300*/  @P2 FFMA.FTZ R131, R16, R68.reuse, R131 ;  /* 0x0000004410832223 */ /* 0x080fe20000010083 */
[----:B------:R-:W-:Y:S01]  /*4310*/  @P2 FMUL.FTZ R16, R243, R68 ;  /* 0x00000044f3102220 */ /* 0x000fe20000410000 */
[----:B------:R-:W-:-:S02]  /*4320*/  F2FP.F16.F32.PACK_AB R68, R19, R187 ;  /* 0x000000bb1344723e */ /* 0x000fc400000000ff */
[----:B------:R-:W-:Y:S02]  /*4330*/  @P2 PRMT R163, R197, 0x7610, R163 ;  /* 0x00007610c5a32816 */ /* 0x000fe400000000a3 */
[----:B------:R-:W-:-:S04]  /*4340*/  @P2 F2FP.F16.F32.PACK_AB R16, RZ, R16 ;  /* 0x00000010ff10223e */ /* 0x000fc800000000ff */
[----:B------:R-:W-:-:S07]  /*4350*/  @P2 PRMT R163, R163, 0x5410, R16 ;  /* 0x00005410a3a32816 */ /* 0x000fce0000000010 */
.L_x_2119:
[----:B------:R-:W-:Y:S05]  /*4360*/  BSYNC.RECONVERGENT B2 ;  /* 0x0000000000027941 */ /* 0x000fea0003800200 */
.L_x_2102:
[----:B------:R-:W-:Y:S01]  /*4370*/  ISETP.NE.U32.AND P0, PT, R242, RZ, PT ;  /* 0x000000fff200720c */ /* 0x000fe20003f05070 */
[----:B-1----:R-:W1:Y:S03]  /*4380*/  @P2 LDC.64 R16, c[0x0][0x468] ;  /* 0x00011a00ff102b82 */ /* 0x002e660000000a00 */
[----:B------:R-:W-:-:S13]  /*4390*/  ISETP.NE.AND.EX P0, PT, R244, RZ, PT, P0 ;  /* 0x000000fff400720c */ /* 0x000fda0003f05300 */
[----:B------:R-:W2:Y:S01]  /*43a0*/  @P0 LDC.64 R18, c[0x0][0x478] ;  /* 0x00011e00ff120b82 */ /* 0x000ea20000000a00 */
[C---:B-1----:R-:W-:Y:S01]  /*43b0*/  @P2 IMAD.WIDE.U32 R16, R181.reuse, 0x10, R16 ;  /* 0x00000010b5102825 */ /* 0x042fe200078e0010 */
[----:B------:R-:W-:-:S03]  /*43c0*/  IADD3 R181, PT, PT, R181, 0x20, RZ ;  /* 0x00000020b5b57810 */ /* 0x000fc60007ffe0ff */
[C---:B--2---:R-:W-:Y:S01]  /*43d0*/  @P0 IMAD.WIDE.U32 R18, R183.reuse, 0x10, R18 ;  /* 0x00000010b7120825 */ /* 0x044fe200078e0012 */
[----:B------:R-:W-:-:S04]  /*43e0*/  IADD3 R183, PT, PT, R183, 0x20, RZ ;  /* 0x00000020b7b77810 */ /* 0x000fc80007ffe0ff */
[----:B------:R1:W-:Y:S04]  /*43f0*/  @P0 STG.E.128 desc[UR6][R18.64], R68 ;  /* 0x0000004412000986 */ /* 0x0003e8000c101d06 */
[----:B------:R1:W-:Y:S02]  /*4400*/  @P2 STG.E.128 desc[UR6][R16.64], R160 ;  /* 0x000000a010002986 */ /* 0x0003e4000c101d06 */
.L_x_2099:
[----:B------:R-:W-:Y:S05]  /*4410*/  BSYNC.RECONVERGENT B1 ;  /* 0x0000000000017941 */ /* 0x000fea0003800200 */
.L_x_2098:
[----:B------:R-:W-:Y:S01]  /*4420*/  ISETP.GE.U32.AND P0, PT, R2, 0x40, PT ;  /* 0x000000400200780c */ /* 0x000fe20003f06070 */
[----:B------:R-:W-:-:S12]  /*4430*/  BSSY.RECONVERGENT B1, `(.L_x_2121) ;  /* 0x00001c1000017945 */ /* 0x000fd80003800200 */
[----:B------:R-:W-:Y:S05]  /*4440*/  @!P0 BRA `(.L_x_2122) ;  /* 0x0000001800fc8947 */ /* 0x000fea0003800000 */
[----:B------:R-:W-:Y:S04]  /*4450*/  BSSY.RECONVERGENT B2, `(.L_x_2123) ;  /* 0x0000005000027945 */ /* 0x000fe80003800200 */
[----:B------:R-:W-:Y:S05]  /*4460*/  @!P2 BRA `(.L_x_2124) ;  /* 0x00000000000ca947 */ /* 0x000fea0003800000 */
[----:B-----5:R-:W2:Y:S02]  /*4470*/  LDC.64 R168, c[0x0][0x390] ;  /* 0x0000e400ffa87b82 */ /* 0x020ea40000000a00 */
[----:B--2---:R-:W-:-:S06]  /*4480*/  IMAD.WIDE.U32 R168, R181, 0x10, R168 ;  /* 0x00000010b5a87825 */ /* 0x004fcc00078e00a8 */
[----:B------:R-:W5:Y:S02]  /*4490*/  LDG.E.128 R168, desc[UR6][R168.64] ;  /* 0x00000006a8a87981 */ /* 0x000f64000c1e1d00 */
.L_x_2124:
[----:B------:R-:W-:Y:S05]  /*44a0*/  BSYNC.RECONVERGENT B2 ;  /* 0x0000000000027941 */ /* 0x000fea0003800200 */
.L_x_2123:
        /* <DEDUP_REMOVED lines=9> */
[--C-:B-1----:R-:W-:Y:S01]  /*4540*/  HADD2.F32 R17, -RZ, R24.reuse.H0_H0 ;  /* 0x20000018ff117230 */ /* 0x102fe20000004100 */
[----:B------:R-:W1:Y:S01]  /*4550*/  @P2 LDC R70, c[0x0][0x40c] ;  /* 0x00010300ff462b82 */ /* 0x000e620000000800 */
[----:B------:R-:W-:Y:S02]  /*4560*/  HADD2.F32 R19, -RZ, R24.H1_H1 ;  /* 0x30000018ff137230 */ /* 0x000fe40000004100 */
[--C-:B------:R-:W-:Y:S02]  /*4570*/  HADD2.F32 R69, -RZ, R25.reuse.H0_H0 ;  /* 0x20000019ff457230 */ /* 0x100fe40000004100 */
[----:B------:R-:W-:Y:S02]  /*4580*/  HADD2.F32 R243, -RZ, R26.H0_H0 ;  /* 0x2000001afff37230 */ /* 0x000fe40000004100 */
[----:B-----5:R-:W-:Y:S01]  /*4590*/  @P2 HADD2.F32 R247, -RZ, R168.H0_H0 ;  /* 0x200000a8fff72230 */ /* 0x020fe20000004100 */
[----:B0-----:R-:W0:Y:S03]  /*45a0*/  @P2 LDC R182, c[0x0][0x40c] ;  /* 0x00010300ffb62b82 */ /* 0x001e260000000800 */
        /* <DEDUP_REMOVED lines=9> */
[----:B------:R-:W-:-:S02]  /*4640*/  HADD2.F32 R16, -RZ, R25.H1_H1 ;  /* 0x30000019ff107230 */ /* 0x000fc40000004100 */
[----:B------:R-:W-:Y:S01]  /*4650*/  @P1 FFMA.FTZ R19, R20, R71, R19 ;  /* 0x0000004714131223 */ /* 0x000fe20000010013 */
[----:B------:R-:W-:Y:S01]  /*4660*/  @P1 FFMA.FTZ R71, R214, R14, R185 ;  /* 0x0000000ed6471223 */ /* 0x000fe200000100b9 */
[C---:B------:R-:W-:Y:S01]  /*4670*/  @P1 FFMA.FTZ R69, R20.reuse, R18, R69 ;  /* 0x0000001214451223 */ /* 0x040fe20000010045 */
[----:B------:R-:W-:Y:S01]  /*4680*/  @P1 FFMA.FTZ R18, R203, R14, R185 ;  /* 0x0000000ecb121223 */ /* 0x000fe200000100b9 */
[----:B------:R-:W-:Y:S01]  /*4690*/  @P1 FFMA.FTZ R16, R20, R197, R16 ;  /* 0x000000c514101223 */ /* 0x000fe20000010010 */
[----:B------:R-:W-:Y:S02]  /*46a0*/  HADD2.F32 R197, -RZ, R26.H1_H1 ;  /* 0x3000001affc57230 */ /* 0x000fe40000004100 */
[----:B------:R-:W-:Y:S01]  /*46b0*/  @P1 FADD.FTZ R68, R212, -R71 ;  /* 0x80000047d4441221 */ /* 0x000fe20000010000 */
[----:B------:R-:W-:Y:S01]  /*46c0*/  @P1 FADD.FTZ R18, R201, -R18 ;  /* 0x80000012c9121221 */ /* 0x000fe20000010000 */
[--C-:B------:R-:W-:Y:S01]  /*46d0*/  HADD2.F32 R71, -RZ, R27.reuse.H0_H0 ;  /* 0x2000001bff477230 */ /* 0x100fe20000004100 */
[----:B------:R-:W2:Y:S01]  /*46e0*/  @P2 LDC R249, c[0x0][0x40c] ;  /* 0x00010300fff92b82 */ /* 0x000ea20000000800 */
[C---:B------:R-:W-:Y:S01]  /*46f0*/  @P1 FFMA.FTZ R197, R20.reuse, R68, R197 ;  /* 0x0000004414c51223 */ /* 0x040fe200000100c5 */
[----:B------:R-:W-:Y:S01]  /*4700*/  @P1 FFMA.FTZ R243, R20, R18, R243 ;  /* 0x0000001214f31223 */ /* 0x000fe200000100f3 */
[----:B------:R-:W-:Y:S01]  /*4710*/  @P1 FFMA.FTZ R18, R213, R14, R185 ;  /* 0x0000000ed5121223 */ /* 0x000fe200000100b9 */
[----:B------:R-:W-:-:S03]  /*4720*/  HADD2.F32 R187, -RZ, R27.H1_H1 ;  /* 0x3000001bffbb7230 */ /* 0x000fc60000004100 */
[----:B------:R-:W-:Y:S01]  /*4730*/  @P1 FADD.FTZ R18, R211, -R18 ;  /* 0x80000012d3121221 */ /* 0x000fe20000010000 */
[----:B------:R-:W3:Y:S03]  /*4740*/  @P2 LDC R68, c[0x0][0x40c] ;  /* 0x00010300ff442b82 */ /* 0x000ee60000000800 */
[----:B------:R-:W-:Y:S01]  /*4750*/  @P1 FFMA.FTZ R71, R20, R18, R71 ;  /* 0x0000001214471223 */ /* 0x000fe20000010047 */
[----:B------:R-:W-:-:S04]  /*4760*/  @P1 FFMA.FTZ R18, R222, R14, R185 ;  /* 0x0000000ede121223 */ /* 0x000fc800000100b9 */
[----:B------:R-:W-:Y:S01]  /*4770*/  @P1 FADD.FTZ R18, R241, -R18 ;  /* 0x80000012f1121221 */ /* 0x000fe20000010000 */
[----:B------:R-:W4:Y:S03]  /*4780*/  @P2 LDC R186, c[0x0][0x40c] ;  /* 0x00010300ffba2b82 */ /* 0x000f260000000800 */
[----:B------:R-:W-:Y:S01]  /*4790*/  @P1 FFMA.FTZ R187, R20, R18, R187 ;  /* 0x0000001214bb1223 */ /* 0x000fe200000100bb */
[----:B------:R-:W-:-:S04]  /*47a0*/  @P2 HADD2.F32 R18, -RZ, R40.H0_H0 ;  /* 0x20000028ff122230 */ /* 0x000fc80000004100 */
[----:B------:R-:W4:Y:S01]  /*47b0*/  @P2 LDC R240, c[0x0][0x40c] ;  /* 0x00010300fff02b82 */ /* 0x000f220000000800 */
[----:B---3--:R-:W-:Y:S01]  /*47c0*/  @P2 FMUL.FTZ R245, R17, R68 ;  /* 0x0000004411f52220 */ /* 0x008fe20000410000 */
[----:B------:R-:W-:-:S06]  /*47d0*/  @P2 HADD2.F32 R68, -RZ, R168.H1_H1 ;  /* 0x300000a8ff442230 */ /* 0x000fcc0000004100 */
[----:B------:R-:W3:Y:S01]  /*47e0*/  @P2 LDC R242, c[0x0][0x40c] ;  /* 0x00010300fff22b82 */ /* 0x000ee20000000800 */
[----:B------:R-:W-:Y:S01]  /*47f0*/  @P2 FFMA.FTZ R132, R247, R245, R132 ;  /* 0x000000f5f7842223 */ /* 0x000fe20000010084 */
[----:B------:R-:W-:Y:S01]  /*4800*/  @P2 FMUL.FTZ R180, R245, R18 ;  /* 0x00000012f5b42220 */ /* 0x000fe20000410000 */
[----:B-1----:R-:W-:Y:S01]  /*4810*/  @P2 FMUL.FTZ R18, R19, R70 ;  /* 0x0000004613122220 */ /* 0x002fe20000410000 */
[----:B------:R-:W-:Y:S02]  /*4820*/  @P2 HADD2.F32 R245, -RZ, R40.H1_H1 ;  /* 0x30000028fff52230 */ /* 0x000fe40000004100 */
[----:B------:R-:W-:Y:S02]  /*4830*/  @P2 HADD2.F32 R247, -RZ, R169.H0_H0 ;  /* 0x200000a9fff72230 */ /* 0x000fe40000004100 */
[----:B------:R-:W-:Y:S01]  /*4840*/  @P2 FFMA.FTZ R133, R68, R18, R133 ;  /* 0x0000001244852223 */ /* 0x000fe20000010085 */
[----:B------:R-:W-:Y:S02]  /*4850*/  @P2 HADD2.F32 R68, -RZ, R41.H0_H0 ;  /* 0x20000029ff442230 */ /* 0x000fe40000004100 */
[----:B------:R-:W-:Y:S01]  /*4860*/  @P2 FMUL.FTZ R18, R18, R245 ;  /* 0x000000f512122220 */ /* 0x000fe20000410000 */
[----:B0-----:R-:W-:Y:S01]  /*4870*/  @P2 FMUL.FTZ R245, R69, R182 ;  /* 0x000000b645f52220 */ /* 0x001fe20000410000 */
[----:B------:R-:W-:Y:S01]  /*4880*/  @P2 HADD2.F32 R70, -RZ, R169.H1_H1 ;  /* 0x300000a9ff462230 */ /* 0x000fe20000004100 */
[----:B------:R-:W-:-:S02]  /*4890*/  F2FP.F16.F32.PACK_AB R69, R16, R69 ;  /* 0x000000451045723e */ /* 0x000fc400000000ff */
[----:B------:R-:W-:Y:S01]  /*48a0*/  @P2 FFMA.FTZ R134, R247, R245, R134 ;  /* 0x000000f5f7862223 */ /* 0x000fe20000010086 */
[----:B------:R-:W-:Y:S01]  /*48b0*/  @P2 FMUL.FTZ R182, R245, R68 ;  /* 0x00000044f5b62220 */ /* 0x000fe20000410000 */
[----:B------:R-:W-:Y:S02]  /*48c0*/  @P2 HADD2.F32 R245, -RZ, R41.H1_H1 ;  /* 0x30000029fff52230 */ /* 0x000fe40000004100 */
[----:B--2---:R-:W-:Y:S01]  /*48d0*/  @P2 FMUL.FTZ R68, R16, R249 ;  /* 0x000000f910442220 */ /* 0x004fe20000410000 */
[----:B------:R-:W-:Y:S01]  /*48e0*/  @P2 HADD2.F32 R16, -RZ, R42.H0_H0 ;  /* 0x2000002aff102230 */ /* 0x000fe20000004100 */
[----:B------:R-:W-:Y:S02]  /*48f0*/  @P2 F2FP.F16.F32.PACK_AB R180, RZ, R180 ;  /* 0x000000b4ffb4223e */ /* 0x000fe400000000ff */
[----:B------:R-:W-:Y:S01]  /*4900*/  @P2 FFMA.FTZ R135, R70, R68, R135 ;  /* 0x0000004446872223 */ /* 0x000fe20000010087 */
[----:B------:R-:W-:Y:S01]  /*4910*/  @P2 FMUL.FTZ R184, R68, R245 ;  /* 0x000000f544b82220 */ /* 0x000fe20000410000 */
[----:B------:R-:W-:Y:S01]  /*4920*/  F2FP.F16.F32.PACK_AB R68, R19, R17 ;  /* 0x000000111344723e */ /* 0x000fe200000000ff */
[----:B------:R-:W-:-:S02]  /*4930*/  @P2 HADD2.F32 R19, -RZ, R170.H0_H0 ;  /* 0x200000aaff132230 */ /* 0x000fc40000004100 */
[----:B----4-:R-:W-:Y:S01]  /*4940*/  @P2 FMUL.FTZ R17, R243, R186 ;  /* 0x000000baf3112220 */ /* 0x010fe20000410000 */
[----:B------:R-:W-:Y:S01]  /*4950*/  @P2 FMUL.FTZ R186, R197, R240 ;  /* 0x000000f0c5ba2220 */ /* 0x000fe20000410000 */
[----:B------:R-:W-:Y:S01]  /*4960*/  @P2 HADD2.F32 R240, -RZ, R170.H1_H1 ;  /* 0x300000aafff02230 */ /* 0x000fe20000004100 */
[----:B------:R-:W-:Y:S01]  /*4970*/  @P2 F2FP.F16.F32.PACK_AB R182, RZ, R182 ;  /* 0x000000b6ffb6223e */ /* 0x000fe200000000ff */
[----:B------:R-:W-:Y:S01]  /*4980*/  @P2 FFMA.FTZ R136, R19, R17, R136 ;  /* 0x0000001113882223 */ /* 0x000fe20000010088 */
[----:B------:R-:W-:Y:S01]  /*4990*/  @P2 FMUL.FTZ R16, R17, R16 ;  /* 0x0000001011102220 */ /* 0x000fe20000410000 */
[----:B------:R-:W-:Y:S02]  /*49a0*/  @P2 HADD2.F32 R17, -RZ, R42.H1_H1 ;  /* 0x3000002aff112230 */ /* 0x000fe40000004100 */
[----:B------:R-:W-:Y:S01]  /*49b0*/  @P2 FFMA.FTZ R137, R240, R186, R137 ;  /* 0x000000baf0892223 */ /* 0x000fe20000010089 */
[----:B---3--:R-:W-:Y:S01]  /*49c0*/  @P2 FMUL.FTZ R19, R71, R242 ;  /* 0x000000f247132220 */ /* 0x008fe20000410000 */
[----:B------:R-:W-:Y:S01]  /*49d0*/  F2FP.F16.F32.PACK_AB R70, R197, R243 ;  /* 0x000000f3c546723e */ /* 0x000fe200000000ff */
[----:B------:R-:W-:-:S02]  /*49e0*/  @P2 HADD2.F32 R197, -RZ, R171.H0_H0 ;  /* 0x200000abffc52230 */ /* 0x000fc40000004100 */
[----:B------:R-:W-:Y:S01]  /*49f0*/  @P2 FMUL.FTZ R17, R186, R17 ;  /* 0x00000011ba112220 */ /* 0x000fe20000410000 */
[----:B------:R-:W-:Y:S01]  /*4a00*/  @P2 HADD2.F32 R186, -RZ, R43.H0_H0 ;  /* 0x2000002bffba2230 */ /* 0x000fe20000004100 */
[----:B------:R-:W-:Y:S02]  /*4a10*/  @P2 F2FP.F16.F32.PACK_AB R16, RZ, R16 ;  /* 0x00000010ff10223e */ /* 0x000fe400000000ff */
[----:B------:R-:W-:Y:S01]  /*4a20*/  @P2 F2FP.F16.F32.PACK_AB R18, RZ, R18 ;  /* 0x00000012ff12223e */ /* 0x000fe200000000ff */
[----:B------:R-:W-:Y:S01]  /*4a30*/  @P2 FFMA.FTZ R138, R197, R19, R138 ;  /* 0x00000013c58a2223 */ /* 0x000fe2000001008a */
[----:B------:R-:W-:Y:S01]  /*4a40*/  @P2 FMUL.FTZ R186, R19, R186 ;  /* 0x000000ba13ba2220 */ /* 0x000fe20000410000 */
[----:B------:R-:W-:Y:S02]  /*4a50*/  @P2 F2FP.F16.F32.PACK_AB R184, RZ, R184 ;  /* 0x000000b8ffb8223e */ /* 0x000fe400000000ff */
[----:B------:R-:W-:Y:S02]  /*4a60*/  @P2 PRMT R160, R180, 0x7610, R160 ;  /* 0x00007610b4a02816 */ /* 0x000fe400000000a0 */
[----:B------:R-:W-:-:S02]  /*4a70*/  @P2 F2FP.F16.F32.PACK_AB R17, RZ, R17 ;  /* 0x00000011ff11223e */ /* 0x000fc400000000ff */
[----:B------:R-:W-:Y:S02]  /*4a80*/  @P2 F2FP.F16.F32.PACK_AB R186, RZ, R186 ;  /* 0x000000baffba223e */ /* 0x000fe400000000ff */
[----:B------:R-:W-:Y:S02]  /*4a90*/  @P2 PRMT R161, R182, 0x7610, R161 ;  /* 0x00007610b6a12816 */ /* 0x000fe400000000a1 */
[----:B------:R-:W-:Y:S02]  /*4aa0*/  @P2 PRMT R162, R16, 0x7610, R162 ;  /* 0x0000761010a22816 */ /* 0x000fe400000000a2 */
[----:B------:R-:W-:Y:S02]  /*4ab0*/  @P2 PRMT R160, R160, 0x5410, R18 ;  /* 0x00005410a0a02816 */ /* 0x000fe40000000012 */
[----:B------:R-:W-:Y:S02]  /*4ac0*/  @P2 PRMT R161, R161, 0x5410, R184 ;  /* 0x00005410a1a12816 */ /* 0x000fe400000000b8 */
[----:B------:R-:W-:-:S02]  /*4ad0*/  F2FP.F16.F32.PACK_AB R71, R187, R71 ;  /* 0x00000047bb47723e */ /* 0x000fc400000000ff */
[----:B------:R-:W-:Y:S02]  /*4ae0*/  @P2 PRMT R162, R162, 0x5410, R17 ;  /* 0x00005410a2a22816 */ /* 0x000fe40000000011 */
[----:B------:R-:W-:Y:S01]  /*4af0*/  @P2 PRMT R163, R186, 0x7610, R163 ;  /* 0x00007610baa32816 */ /* 0x000fe200000000a3 */
[----:B------:R-:W-:Y:S06]  /*4b00*/  @!P2 BRA `(.L_x_2128) ;  /* 0x000000140028a947 */ /* 0x000fec0003800000 */
[----:B------:R-:W-:Y:S02]  /*4b10*/  HADD2.F32 R17, -RZ, R43.H1_H1 ;  /* 0x3000002bff117230 */ /* 0x000fe40000004100 */
[----:B------:R-:W-:Y:S01]  /*4b20*/  FMUL.FTZ R16, R187, UR12 ;  /* 0x0000000cbb107c20 */ /* 0x000fe20008410000 */
[----:B------:R-:W-:-:S03]  /*4b30*/  HADD2.F32 R18, -RZ, R171.H1_H1 ;  /* 0x300000abff127230 */ /* 0x000fc60000004100 */
[----:B------:R-:W-:Y:S02]  /*4b40*/  FMUL.FTZ R17, R16, R17 ;  /* 0x0000001110117220 */ /* 0x000fe40000410000 */
[----:B------:R-:W-:-:S03]  /*4b50*/  FFMA.FTZ R139, R18, R16, R139 ;  /* 0x00000010128b7223 */ /* 0x000fc6000001008b */
[----:B------:R-:W-:-:S04]  /*4b60*/  F2FP.F16.F32.PACK_AB R17, RZ, R17 ;  /* 0x00000011ff11723e */ /* 0x000fc800000000ff */
[----:B------:R-:W-:Y:S01]  /*4b70*/  PRMT R163, R163, 0x5410, R17 ;  /* 0x00005410a3a37816 */ /* 0x000fe20000000011 */
[----:B------:R-:W-:Y:S06]  /*4b80*/  BRA `(.L_x_2128) ;  /* 0x0000001400087947 */ /* 0x000fec0003800000 */
.L_x_2127:
[----:B------:R-:W-:Y:S01]  /*4b90*/  ISETP.GT.AND P1, PT, R21, RZ, PT ;  /* 0x000000ff1500720c */ /* 0x000fe20003f24270 */
[--C-:B------:R-:W-:Y:S01]  /*4ba0*/  HADD2.F32 R243, -RZ, R24.reuse.H0_H0 ;  /* 0x20000018fff37230 */ /* 0x100fe20000004100 */
[----:B-1----:R-:W1:Y:S01]  /*4bb0*/  @P2 LDC R18, c[0x0][0x40c] ;  /* 0x00010300ff122b82 */ /* 0x002e620000000800 */
[----:B------:R-:W-:Y:S02]  /*4bc0*/  HADD2.F32 R245, -RZ, R24.H1_H1 ;  /* 0x30000018fff57230 */ /* 0x000fe40000004100 */
[--C-:B------:R-:W-:Y:S02]  /*4bd0*/  HADD2.F32 R197, -RZ, R25.reuse.H0_H0 ;  /* 0x20000019ffc57230 */ /* 0x100fe40000004100 */
[----:B------:R-:W-:Y:S02]  /*4be0*/  HADD2.F32 R187, -RZ, R25.H1_H1 ;  /* 0x30000019ffbb7230 */ /* 0x000fe40000004100 */
[----:B-----5:R-:W-:Y:S01]  /*4bf0*/  @P2 HADD2.F32 R247, -RZ, R168.H0_H0 ;  /* 0x200000a8fff72230 */ /* 0x020fe20000004100 */
[----:B0-----:R-:W0:Y:S03]  /*4c00*/  @P2 LDC R180, c[0x0][0x40c] ;  /* 0x00010300ffb42b82 */ /* 0x001e260000000800 */
[-CC-:B------:R-:W-:Y:S01]  /*4c10*/  @P1 FFMA.FTZ R16, R15, R14.reuse, R185.reuse ;  /* 0x0000000e0f101223 */ /* 0x180fe200000100b9 */
[-CC-:B------:R-:W-:Y:S01]  /*4c20*/  @P1 FFMA.FTZ R17, R12, R14.reuse, R185.reuse ;  /* 0x0000000e0c111223 */ /* 0x180fe200000100b9 */
[----:B------:R-:W-:-:S02]  /*4c30*/  @P1 FFMA.FTZ R19, R193, R14, R185 ;  /* 0x0000000ec1131223 */ /* 0x000fc400000100b9 */
[----:B------:R-:W-:Y:S01]  /*4c40*/  @P1 FADD.FTZ R16, R13, -R16 ;  /* 0x800000100d101221 */ /* 0x000fe20000010000 */
[----:B------:R-:W-:Y:S01]  /*4c50*/  @P1 FADD.FTZ R17, R10, -R17 ;  /* 0x800000110a111221 */ /* 0x000fe20000010000 */
[----:B------:R-:W2:Y:S02]  /*4c60*/  @P2 LDC R184, c[0x0][0x40c] ;  /* 0x00010300ffb82b82 */ /* 0x000ea40000000800 */
[----:B------:R-:W-:Y:S01]  /*4c70*/  @P1 FFMA.FTZ R243, R20, R16, R243 ;  /* 0x0000001014f31223 */ /* 0x000fe200000100f3 */
[----:B------:R-:W-:Y:S01]  /*4c80*/  @P1 FADD.FTZ R16, R192, -R19 ;  /* 0x80000013c0101221 */ /* 0x000fe20000010000 */
[----:B------:R-:W-:Y:S01]  /*4c90*/  @P1 FFMA.FTZ R245, R20, R17, R245 ;  /* 0x0000001114f51223 */ /* 0x000fe200000100f5 */
[----:B------:R-:W-:Y:S01]  /*4ca0*/  @P1 FFMA.FTZ R17, R206, R14, R185 ;  /* 0x0000000ece111223 */ /* 0x000fe200000100b9 */
[----:B------:R-:W-:Y:S02]  /*4cb0*/  HADD2.F32 R19, -RZ, R26.H0_H0 ;  /* 0x2000001aff137230 */ /* 0x000fe40000004100 */
[----:B------:R-:W-:Y:S01]  /*4cc0*/  @P1 FFMA.FTZ R197, R20, R16, R197 ;  /* 0x0000001014c51223 */ /* 0x000fe200000100c5 */
[----:B------:R-:W-:Y:S01]  /*4cd0*/  @P1 FFMA.FTZ R16, R203, R14, R185 ;  /* 0x0000000ecb101223 */ /* 0x000fe200000100b9 */
[----:B------:R-:W-:Y:S01]  /*4ce0*/  @P1 FADD.FTZ R17, R204, -R17 ;  /* 0x80000011cc111221 */ /* 0x000fe20000010000 */
[----:B------:R-:W3:Y:S03]  /*4cf0*/  @P2 LDC R186, c[0x0][0x40c] ;  /* 0x00010300ffba2b82 */ /* 0x000ee60000000800 */
[----:B------:R-:W-:Y:S01]  /*4d00*/  @P1 FFMA.FTZ R187, R20, R17, R187 ;  /* 0x0000001114bb1223 */ /* 0x000fe200000100bb */
[----:B------:R-:W-:Y:S01]  /*4d10*/  @P1 FADD.FTZ R17, R201, -R16 ;  /* 0x80000010c9111221 */ /* 0x000fe20000010000 */
[----:B0-----:R-:W-:-:S03]  /*4d20*/  @P2 FMUL.FTZ R197, R197, R180 ;  /* 0x000000b4c5c52220 */ /* 0x001fc60000410000 */
[----:B------:R-:W0:Y:S01]  /*4d30*/  @P2 LDC R16, c[0x0][0x40c] ;  /* 0x00010300ff102b82 */ /* 0x000e220000000800 */
[----:B------:R-:W-:Y:S01]  /*4d40*/  @P1 FFMA.FTZ R19, R20, R17, R19 ;  /* 0x0000001114131223 */ /* 0x000fe20000010013 */
[----:B------:R-:W-:-:S04]  /*4d50*/  @P1 FFMA.FTZ R17, R214, R14, R185 ;  /* 0x0000000ed6111223 */ /* 0x000fc800000100b9 */
[----:B------:R-:W-:Y:S01]  /*4d60*/  @P1 FADD.FTZ R182, R212, -R17 ;  /* 0x80000011d4b61221 */ /* 0x000fe20000010000 */
[----:B------:R-:W-:Y:S01]  /*4d70*/  HADD2.F32 R17, -RZ, R26.H1_H1 ;  /* 0x3000001aff117230 */ /* 0x000fe20000004100 */
[----:B------:R-:W4:Y:S04]  /*4d80*/  @P2 LDC R180, c[0x0][0x40c] ;  /* 0x00010300ffb42b82 */ /* 0x000f280000000800 */
[----:B------:R-:W-:Y:S01]  /*4d90*/  @P1 FFMA.FTZ R17, R20, R182, R17 ;  /* 0x000000b614111223 */ /* 0x000fe20000010011 */
[----:B------:R-:W-:-:S04]  /*4da0*/  @P1 FFMA.FTZ R182, R213, R14, R185 ;  /* 0x0000000ed5b61223 */ /* 0x000fc800000100b9 */
[----:B------:R-:W-:Y:S01]  /*4db0*/  @P1 FADD.FTZ R182, R211, -R182 ;  /* 0x800000b6d3b61221 */ /* 0x000fe20000010000 */
[----:B0-----:R-:W-:Y:S01]  /*4dc0*/  @P2 FMUL.FTZ R243, R243, R16 ;  /* 0x00000010f3f32220 */ /* 0x001fe20000410000 */
[----:B------:R-:W-:-:S03]  /*4dd0*/  @P2 HADD2.F32 R16, -RZ, R40.H0_H0 ;  /* 0x20000028ff102230 */ /* 0x000fc60000004100 */
[-C--:B------:R-:W-:Y:S02]  /*4de0*/  @P2 FFMA.FTZ R132, R247, R243.reuse, R132 ;  /* 0x000000f3f7842223 */ /* 0x080fe40000010084 */
[----:B------:R-:W-:Y:S01]  /*4df0*/  @P2 FMUL.FTZ R243, R16, R243 ;  /* 0x000000f310f32220 */ /* 0x000fe20000410000 */
[----:B-1----:R-:W-:Y:S01]  /*4e00*/  @P2 FMUL.FTZ R16, R245, R18 ;  /* 0x00000012f5102220 */ /* 0x002fe20000410000 */
[----:B------:R-:W-:Y:S02]  /*4e10*/  @P2 HADD2.F32 R18, -RZ, R168.H1_H1 ;  /* 0x300000a8ff122230 */ /* 0x000fe40000004100 */
[----:B------:R-:W-:Y:S01]  /*4e20*/  @P2 HADD2.F32 R245, -RZ, R40.H1_H1 ;  /* 0x30000028fff52230 */ /* 0x000fe20000004100 */
[----:B------:R-:W-:Y:S02]  /*4e30*/  @P2 F2FP.F16.F32.PACK_AB R243, RZ, R243 ;  /* 0x000000f3fff3223e */ /* 0x000fe400000000ff */
[----:B------:R-:W-:Y:S01]  /*4e40*/  @P2 FFMA.FTZ R133, R18, R16, R133 ;  /* 0x0000001012852223 */ /* 0x000fe20000010085 */
[----:B------:R-:W-:-:S02]  /*4e50*/  @P2 HADD2.F32 R18, -RZ, R41.H0_H0 ;  /* 0x20000029ff122230 */ /* 0x000fc40000004100 */
[----:B------:R-:W-:Y:S01]  /*4e60*/  @P2 FMUL.FTZ R16, R245, R16 ;  /* 0x00000010f5102220 */ /* 0x000fe20000410000 */
[----:B------:R-:W-:Y:S01]  /*4e70*/  @P2 HADD2.F32 R245, -RZ, R169.H0_H0 ;  /* 0x200000a9fff52230 */ /* 0x000fe20000004100 */
[----:B------:R-:W-:Y:S01]  /*4e80*/  @P2 PRMT R160, R243, 0x7610, R160 ;  /* 0x00007610f3a02816 */ /* 0x000fe200000000a0 */
[-C--:B------:R-:W-:Y:S02]  /*4e90*/  @P2 FMUL.FTZ R18, R18, R197.reuse ;  /* 0x000000c512122220 */ /* 0x080fe40000410000 */
[----:B------:R-:W-:Y:S01]  /*4ea0*/  @P2 F2FP.F16.F32.PACK_AB R16, RZ, R16 ;  /* 0x00000010ff10223e */ /* 0x000fe200000000ff */
[----:B------:R-:W-:Y:S01]  /*4eb0*/  @P2 FFMA.FTZ R134, R245, R197, R134 ;  /* 0x000000c5f5862223 */ /* 0x000fe20000010086 */
[----:B------:R-:W-:Y:S01]  /*4ec0*/  HADD2.F32 R197, -RZ, R27.H0_H0 ;  /* 0x2000001bffc57230 */ /* 0x000fe20000004100 */
[----:B------:R-:W-:Y:S02]  /*4ed0*/  @P2 F2FP.F16.F32.PACK_AB R18, RZ, R18 ;  /* 0x00000012ff12223e */ /* 0x000fe400000000ff */
[----:B------:R-:W-:-:S02]  /*4ee0*/  @P2 PRMT R160, R160, 0x5410, R16 ;  /* 0x00005410a0a02816 */ /* 0x000fc40000000010 */
[----:B------:R-:W-:Y:S01]  /*4ef0*/  @P1 FFMA.FTZ R197, R20, R182, R197 ;  /* 0x000000b614c51223 */ /* 0x000fe200000100c5 */
[----:B------:R-:W-:Y:S01]  /*4f00*/  @P2 PRMT R161, R18, 0x7610, R161 ;  /* 0x0000761012a12816 */ /* 0x000fe200000000a1 */
[----:B------:R-:W0:Y:S01]  /*4f10*/  @P2 LDC R182, c[0x0][0x40c] ;  /* 0x00010300ffb62b82 */ /* 0x000e220000000800 */
[----:B----4-:R-:W-:Y:S01]  /*4f20*/  @P2 FMUL.FTZ R16, R187, R180 ;  /* 0x000000b4bb102220 */ /* 0x010fe20000410000 */
[----:B------:R-:W-:Y:S02]  /*4f30*/  @P2 HADD2.F32 R18, -RZ, R169.H1_H1 ;  /* 0x300000a9ff122230 */ /* 0x000fe40000004100 */
[----:B---3--:R-:W-:Y:S01]  /*4f40*/  @P2 FMUL.FTZ R197, R197, R186 ;  /* 0x000000bac5c52220 */ /* 0x008fe20000410000 */
[----:B------:R-:W-:Y:S02]  /*4f50*/  @P2 HADD2.F32 R187, -RZ, R41.H1_H1 ;  /* 0x30000029ffbb2230 */ /* 0x000fe40000004100 */
[----:B------:R-:W-:Y:S02]  /*4f60*/  @P2 HADD2.F32 R180, -RZ, R170.H1_H1 ;  /* 0x300000aaffb42230 */ /* 0x000fe40000004100 */
[----:B------:R-:W-:Y:S01]  /*4f70*/  @P2 FFMA.FTZ R135, R18, R16, R135 ;  /* 0x0000001012872223 */ /* 0x000fe20000010087 */
[----:B------:R-:W-:-:S02]  /*4f80*/  @P2 HADD2.F32 R18, -RZ, R42.H0_H0 ;  /* 0x2000002aff122230 */ /* 0x000fc40000004100 */
[----:B------:R-:W-:Y:S01]  /*4f90*/  @P2 FMUL.FTZ R16, R187, R16 ;  /* 0x00000010bb102220 */ /* 0x000fe20000410000 */
[----:B------:R-:W-:-:S04]  /*4fa0*/  @P2 HADD2.F32 R187, -RZ, R170.H0_H0 ;  /* 0x200000aaffbb2230 */ /* 0x000fc80000004100 */
[----:B------:R-:W-:-:S04]  /*4fb0*/  @P2 F2FP.F16.F32.PACK_AB R16, RZ, R16 ;  /* 0x00000010ff10223e */ /* 0x000fc800000000ff */
[----:B------:R-:W-:Y:S01]  /*4fc0*/  @P2 PRMT R161, R161, 0x5410, R16 ;  /* 0x00005410a1a12816 */ /* 0x000fe20000000010 */
[----:B0-----:R-:W-:-:S04]  /*4fd0*/  @P2 FMUL.FTZ R19, R19, R182 ;  /* 0x000000b613132220 */ /* 0x001fc80000410000 */
[-C--:B------:R-:W-:Y:S01]  /*4fe0*/  @P2 FFMA.FTZ R136, R187, R19.reuse, R136 ;  /* 0x00000013bb882223 */ /* 0x080fe20000010088 */
[----:B------:R-:W-:Y:S01]  /*4ff0*/  @P2 FMUL.FTZ R19, R18, R19 ;  /* 0x0000001312132220 */ /* 0x000fe20000410000 */
[----:B--2---:R-:W-:Y:S01]  /*5000*/  @P2 FMUL.FTZ R18, R17, R184 ;  /* 0x000000b811122220 */ /* 0x004fe20000410000 */
[----:B------:R-:W-:Y:S02]  /*5010*/  @P2 HADD2.F32 R17, -RZ, R42.H1_H1 ;  /* 0x3000002aff112230 */ /* 0x000fe40000004100 */
[----:B------:R-:W-:Y:S02]  /*5020*/  @P2 HADD2.F32 R187, -RZ, R171.H0_H0 ;  /* 0x200000abffbb2230 */ /* 0x000fe40000004100 */
[-C--:B------:R-:W-:Y:S01]  /*5030*/  @P2 FFMA.FTZ R137, R180, R18.reuse, R137 ;  /* 0x00000012b4892223 */ /* 0x080fe20000010089 */
[----:B------:R-:W-:Y:S02]  /*5040*/  @P2 HADD2.F32 R180, -RZ, R43.H0_H0 ;  /* 0x2000002bffb42230 */ /* 0x000fe40000004100 */
[----:B------:R-:W-:Y:S01]  /*5050*/  @P2 FMUL.FTZ R18, R17, R18 ;  /* 0x0000001211122220 */ /* 0x000fe20000410000 */
[----:B------:R-:W-:Y:S01]  /*5060*/  @P2 F2FP.F16.F32.PACK_AB R19, RZ, R19 ;  /* 0x00000013ff13223e */ /* 0x000fe200000000ff */
[-C--:B------:R-:W-:Y:S01]  /*5070*/  @P2 FFMA.FTZ R138, R187, R197.reuse, R138 ;  /* 0x000000c5bb8a2223 */ /* 0x080fe2000001008a */
[----:B------:R-:W-:-:S02]  /*5080*/  @P2 FMUL.FTZ R17, R180, R197 ;  /* 0x000000c5b4112220 */ /* 0x000fc40000410000 */
[----:B------:R-:W-:Y:S02]  /*5090*/  @P2 F2FP.F16.F32.PACK_AB R18, RZ, R18 ;  /* 0x00000012ff12223e */ /* 0x000fe400000000ff */
[----:B------:R-:W-:Y:S02]  /*50a0*/  @P2 PRMT R162, R19, 0x7610, R162 ;  /* 0x0000761013a22816 */ /* 0x000fe400000000a2 */
[----:B------:R-:W-:Y:S02]  /*50b0*/  @P2 F2FP.F16.F32.PACK_AB R17, RZ, R17 ;  /* 0x00000011ff11223e */ /* 0x000fe400000000ff */
[----:B------:R-:W-:Y:S02]  /*50c0*/  @P2 PRMT R162, R162, 0x5410, R18 ;  /* 0x00005410a2a22816 */ /* 0x000fe40000000012 */
[----:B------:R-:W-:Y:S01]  /*50d0*/  @P2 PRMT R163, R17, 0x7610, R163 ;  /* 0x0000761011a32816 */ /* 0x000fe200000000a3 */
[----:B------:R-:W-:Y:S06]  /*50e0*/  @!P2 BRA `(.L_x_2128) ;  /* 0x0000000c00b0a947 */ /* 0x000fec0003800000 */
[----:B------:R-:W-:Y:S01]  /*50f0*/  @P1 FFMA.FTZ R16, R222, R14, R185 ;  /* 0x0000000ede101223 */ /* 0x000fe200000100b9 */
[----:B------:R-:W-:Y:S02]  /*5100*/  HADD2.F32 R17, -RZ, R27.H1_H1 ;  /* 0x3000001bff117230 */ /* 0x000fe40000004100 */
[----:B------:R-:W-:Y:S02]  /*5110*/  HADD2.F32 R19, -RZ, R43.H1_H1 ;  /* 0x3000002bff137230 */ /* 0x000fe40000004100 */
[----:B------:R-:W-:Y:S01]  /*5120*/  @P1 FADD.FTZ R16, R241, -R16 ;  /* 0x80000010f1101221 */ /* 0x000fe20000010000 */
[----:B------:R-:W-:-:S03]  /*5130*/  HADD2.F32 R18, -RZ, R171.H1_H1 ;  /* 0x300000abff127230 */ /* 0x000fc60000004100 */
[----:B------:R-:W-:-:S04]  /*5140*/  @P1 FFMA.FTZ R17, R20, R16, R17 ;  /* 0x0000001014111223 */ /* 0x000fc80000010011 */
[----:B------:R-:W-:-:S04]  /*5150*/  FMUL.FTZ R16, R17, UR12 ;  /* 0x0000000c11107c20 */ /* 0x000fc80008410000 */
[-C--:B------:R-:W-:Y:S01]  /*5160*/  FMUL.FTZ R17, R19, R16.reuse ;  /* 0x0000001013117220 */ /* 0x080fe20000410000 */
[----:B------:R-:W-:-:S04]  /*5170*/  FFMA.FTZ R139, R18, R16, R139 ;  /* 0x00000010128b7223 */ /* 0x000fc8000001008b */
[----:B------:R-:W-:-:S04]  /*5180*/  F2FP.F16.F32.PACK_AB R17, RZ, R17 ;  /* 0x00000011ff11723e */ /* 0x000fc800000000ff */
[----:B------:R-:W-:Y:S01]  /*5190*/  PRMT R163, R163, 0x5410, R17 ;  /* 0x00005410a3a37816 */ /* 0x000fe20000000011 */
[----:B------:R-:W-:Y:S06]  /*51a0*/  BRA `(.L_x_2128) ;  /* 0x0000000c00807947 */ /* 0x000fec0003800000 */
.L_x_2126:
[----:B------:R-:W-:-:S04]  /*51b0*/  UISETP.NE.U32.AND UP0, UPT, UR14, URZ, UPT ;  /* 0x000000ff0e00728c */ /* 0x000fc8000bf05070 */
[----:B------:R-:W-:-:S06]  /*51c0*/  UISETP.NE.AND.EX UP0, UPT, UR15, URZ, UPT, UP0 ;  /* 0x000000ff0f00728c */ /* 0x000fcc000bf05300 */
[----:B------:R-:W-:-:S13]  /*51d0*/  PLOP3.LUT P0, PT, PT, PT, UP0, 0x80, 0x8 ;  /* 0x000000000008781c */ /* 0x000fda0003f0f008 */
[----:B------:R-:W-:Y:S05]  /*51e0*/  @!P0 BRA `(.L_x_2129) ;  /* 0x0000000400988947 */ /* 0x000fea0003800000 */
[----:B-1----:R-:W1:Y:S01]  /*51f0*/  @P2 LDC R69, c[0x0][0x40c] ;  /* 0x00010300ff452b82 */ /* 0x002e620000000800 */
[-CC-:B------:R-:W-:Y:S01]  /*5200*/  FFMA.FTZ R16, R15, R14.reuse, R185.reuse ;  /* 0x0000000e0f107223 */ /* 0x180fe200000100b9 */
[----:B------:R-:W-:Y:S01]  /*5210*/  ISETP.GT.AND P1, PT, R21, RZ, PT ;  /* 0x000000ff1500720c */ /* 0x000fe20003f24270 */
[-CC-:B------:R-:W-:Y:S01]  /*5220*/  FFMA.FTZ R19, R12, R14.reuse, R185.reuse ;  /* 0x0000000e0c137223 */ /* 0x180fe200000100b9 */
[-C--:B------:R-:W-:Y:S01]  /*5230*/  FFMA.FTZ R187, R206, R14.reuse, R185 ;  /* 0x0000000ecebb7223 */ /* 0x080fe200000100b9 */
[----:B------:R-:W-:Y:S01]  /*5240*/  FADD.FTZ R17, R13, -R16 ;  /* 0x800000100d117221 */ /* 0x000fe20000010000 */
[----:B0----5:R-:W-:Y:S02]  /*5250*/  @P2 HADD2.F32 R180, -RZ, R168.H1_H1 ;  /* 0x300000a8ffb42230 */ /* 0x021fe40000004100 */
[----:B------:R-:W-:Y:S01]  /*5260*/  FADD.FTZ R19, R10, -R19 ;  /* 0x800000130a137221 */ /* 0x000fe20000010000 */
[----:B------:R-:W0:Y:S01]  /*5270*/  @P2 LDC R18, c[0x0][0x40c] ;  /* 0x00010300ff122b82 */ /* 0x000e220000000800 */
[C---:B------:R-:W-:Y:S01]  /*5280*/  FMUL.FTZ R68, R20.reuse, R17 ;  /* 0x0000001114447220 */ /* 0x040fe20000410000 */
[----:B------:R-:W-:Y:S01]  /*5290*/  FFMA.FTZ R17, R193, R14, R185 ;  /* 0x0000000ec1117223 */ /* 0x000fe200000100b9 */
[----:B------:R-:W-:Y:S01]  /*52a0*/  FMUL.FTZ R19, R20, R19 ;  /* 0x0000001314137220 */ /* 0x000fe20000410000 */
[----:B------:R-:W-:Y:S01]  /*52b0*/  FADD.FTZ R187, R204, -R187 ;  /* 0x800000bbccbb7221 */ /* 0x000fe20000010000 */
[----:B------:R-:W-:Y:S01]  /*52c0*/  @P2 HADD2.F32 R197, -RZ, R169.H0_H0 ;  /* 0x200000a9ffc52230 */ /* 0x000fe20000004100 */
[----:B------:R-:W-:Y:S01]  /*52d0*/  FSEL R68, R68, RZ, P1 ;  /* 0x000000ff44447208 */ /* 0x000fe20000800000 */
[----:B------:R-:W-:Y:S01]  /*52e0*/  FADD.FTZ R71, R192, -R17 ;  /* 0x80000011c0477221 */ /* 0x000fe20000010000 */
[----:B------:R-:W2:Y:S01]  /*52f0*/  @P2 LDC R182, c[0x0][0x40c] ;  /* 0x00010300ffb62b82 */ /* 0x000ea20000000800 */
[----:B------:R-:W-:Y:S01]  /*5300*/  FSEL R19, R19, RZ, P1 ;  /* 0x000000ff13137208 */ /* 0x000fe20000800000 */
[----:B------:R-:W-:Y:S01]  /*5310*/  FMUL.FTZ R70, R20, R187 ;  /* 0x000000bb14467220 */ /* 0x000fe20000410000 */
[----:B------:R-:W-:-:S04]  /*5320*/  @P2 HADD2.F32 R187, -RZ, R40.H1_H1 ;  /* 0x30000028ffbb2230 */ /* 0x000fc80000004100 */
[----:B------:R-:W-:Y:S01]  /*5330*/  FSEL R70, R70, RZ, P1 ;  /* 0x000000ff46467208 */ /* 0x000fe20000800000 */
[----:B------:R-:W3:Y:S01]  /*5340*/  @P2 LDC R243, c[0x0][0x40c] ;  /* 0x00010300fff32b82 */ /* 0x000ee20000000800 */
[-C--:B-1----:R-:W-:Y:S01]  /*5350*/  @P2 FMUL.FTZ R17, R69, R68.reuse ;  /* 0x0000004445112220 */ /* 0x082fe20000410000 */
[----:B------:R-:W-:Y:S01]  /*5360*/  @P2 HADD2.F32 R69, -RZ, R168.H0_H0 ;  /* 0x200000a8ff452230 */ /* 0x000fe20000004100 */
[----:B------:R-:W-:-:S04]  /*5370*/  F2FP.F16.F32.PACK_AB R68, R19, R68 ;  /* 0x000000441344723e */ /* 0x000fc800000000ff */
[----:B------:R-:W-:Y:S01]  /*5380*/  @P2 FFMA.FTZ R132, R69, R17, R132 ;  /* 0x0000001145842223 */ /* 0x000fe20000010084 */
[----:B------:R-:W-:Y:S01]  /*5390*/  FMUL.FTZ R69, R20, R71 ;  /* 0x0000004714457220 */ /* 0x000fe20000410000 */
[----:B0-----:R-:W-:Y:S01]  /*53a0*/  @P2 FMUL.FTZ R16, R18, R19 ;  /* 0x0000001312102220 */ /* 0x001fe20000410000 */
[----:B------:R-:W-:Y:S01]  /*53b0*/  @P2 HADD2.F32 R18, -RZ, R40.H0_H0 ;  /* 0x20000028ff122230 */ /* 0x000fe20000004100 */
[----:B------:R-:W0:Y:S02]  /*53c0*/  @P2 LDC R184, c[0x0][0x40c] ;  /* 0x00010300ffb82b82 */ /* 0x000e240000000800 */
[----:B------:R-:W-:Y:S01]  /*53d0*/  FSEL R69, R69, RZ, P1 ;  /* 0x000000ff45457208 */ /* 0x000fe20000800000 */
[-C--:B------:R-:W-:Y:S01]  /*53e0*/  @P2 FFMA.FTZ R133, R180, R16.reuse, R133 ;  /* 0x00000010b4852223 */ /* 0x080fe20000010085 */
[----:B------:R-:W-:Y:S01]  /*53f0*/  @P2 FMUL.FTZ R17, R18, R17 ;  /* 0x0000001112112220 */ /* 0x000fe20000410000 */
[----:B------:R-:W-:Y:S02]  /*5400*/  @P2 HADD2.F32 R18, -RZ, R41.H0_H0 ;  /* 0x20000029ff122230 */ /* 0x000fe40000004100 */
[----:B------:R-:W-:Y:S01]  /*5410*/  @P2 FMUL.FTZ R16, R187, R16 ;  /* 0x00000010bb102220 */ /* 0x000fe20000410000 */
[-C--:B--2---:R-:W-:Y:S01]  /*5420*/  @P2 FMUL.FTZ R71, R182, R69.reuse ;  /* 0x00000045b6472220 */ /* 0x084fe20000410000 */
[----:B------:R-:W-:Y:S01]  /*5430*/  @P2 HADD2.F32 R182, -RZ, R169.H1_H1 ;  /* 0x300000a9ffb62230 */ /* 0x000fe20000004100 */
[----:B------:R-:W-:Y:S01]  /*5440*/  F2FP.F16.F32.PACK_AB R69, R70, R69 ;  /* 0x000000454645723e */ /* 0x000fe200000000ff */
[----:B------:R-:W-:-:S02]  /*5450*/  @P2 HADD2.F32 R187, -RZ, R41.H1_H1 ;  /* 0x30000029ffbb2230 */ /* 0x000fc40000004100 */
[-C--:B------:R-:W-:Y:S01]  /*5460*/  @P2 FFMA.FTZ R134, R197, R71.reuse, R134 ;  /* 0x00000047c5862223 */ /* 0x080fe20000010086 */
[----:B------:R-:W-:Y:S01]  /*5470*/  @P2 FMUL.FTZ R18, R18, R71 ;  /* 0x0000004712122220 */ /* 0x000fe20000410000 */
[----:B---3--:R-:W-:Y:S01]  /*5480*/  @P2 FMUL.FTZ R180, R243, R70 ;  /* 0x00000046f3b42220 */ /* 0x008fe20000410000 */
[----:B------:R-:W-:Y:S01]  /*5490*/  @P2 HADD2.F32 R197, -RZ, R170.H0_H0 ;  /* 0x200000aaffc52230 */ /* 0x000fe20000004100 */
[----:B------:R-:W-:Y:S01]  /*54a0*/  @P2 F2FP.F16.F32.PACK_AB R16, RZ, R16 ;  /* 0x00000010ff10223e */ /* 0x000fe200000000ff */
[----:B------:R-:W-:Y:S02]  /*54b0*/  @P2 HADD2.F32 R70, -RZ, R42.H0_H0 ;  /* 0x2000002aff462230 */ /* 0x000fe40000004100 */
[----:B------:R-:W-:Y:S01]  /*54c0*/  @P2 FFMA.FTZ R135, R182, R180, R135 ;  /* 0x000000b4b6872223 */ /* 0x000fe20000010087 */
[----:B------:R-:W-:Y:S01]  /*54d0*/  FFMA.FTZ R182, R203, R14, R185 ;  /* 0x0000000ecbb67223 */ /* 0x000fe200000100b9 */
[----:B------:R-:W-:-:S03]  /*54e0*/  @P2 F2FP.F16.F32.PACK_AB R18, RZ, R18 ;  /* 0x00000012ff12223e */ /* 0x000fc600000000ff */
[----:B------:R-:W-:Y:S01]  /*54f0*/  FADD.FTZ R71, R201, -R182 ;  /* 0x800000b6c9477221 */ /* 0x000fe20000010000 */
[----:B------:R-:W-:Y:S01]  /*5500*/  @P2 FMUL.FTZ R182, R187, R180 ;  /* 0x000000b4bbb62220 */ /* 0x000fe20000410000 */
[----:B------:R-:W-:Y:S02]  /*5510*/  @P2 F2FP.F16.F32.PACK_AB R180, RZ, R17 ;  /* 0x00000011ffb4223e */ /* 0x000fe400000000ff */
[----:B------:R-:W-:Y:S01]  /*5520*/  FMUL.FTZ R71, R20, R71 ;  /* 0x0000004714477220 */ /* 0x000fe20000410000 */
[----:B------:R-:W-:Y:S02]  /*5530*/  @P2 PRMT R161, R18, 0x7610, R161 ;  /* 0x0000761012a12816 */ /* 0x000fe400000000a1 */
[----:B------:R-:W-:Y:S01]  /*5540*/  @P2 PRMT R160, R180, 0x7610, R160 ;  /* 0x00007610b4a02816 */ /* 0x000fe200000000a0 */
[----:B------:R-:W-:Y:S01]  /*5550*/  FFMA.FTZ R180, R213, R14, R185 ;  /* 0x0000000ed5b47223 */ /* 0x000fe200000100b9 */
[----:B------:R-:W-:Y:S02]  /*5560*/  FSEL R71, R71, RZ, P1 ;  /* 0x000000ff47477208 */ /* 0x000fe40000800000 */
[----:B------:R-:W-:-:S02]  /*5570*/  @P2 F2FP.F16.F32.PACK_AB R17, RZ, R182 ;  /* 0x000000b6ff11223e */ /* 0x000fc400000000ff */
[----:B------:R-:W-:Y:S01]  /*5580*/  @P2 PRMT R160, R160, 0x5410, R16 ;  /* 0x00005410a0a02816 */ /* 0x000fe20000000010 */
[----:B0-----:R-:W-:Y:S01]  /*5590*/  @P2 FMUL.FTZ R187, R184, R71 ;  /* 0x00000047b8bb2220 */ /* 0x001fe20000410000 */
[----:B------:R-:W-:Y:S01]  /*55a0*/  @P2 PRMT R161, R161, 0x5410, R17 ;  /* 0x00005410a1a12816 */ /* 0x000fe20000000011 */
[----:B------:R-:W0:Y:S02]  /*55b0*/  @P2 LDC R184, c[0x0][0x40c] ;  /* 0x00010300ffb82b82 */ /* 0x000e240000000800 */
[-C--:B------:R-:W-:Y:S01]  /*55c0*/  @P2 FFMA.FTZ R136, R197, R187.reuse, R136 ;  /* 0x000000bbc5882223 */ /* 0x080fe20000010088 */
[----:B------:R-:W-:-:S05]  /*55d0*/  @P2 FMUL.FTZ R187, R70, R187 ;  /* 0x000000bb46bb2220 */ /* 0x000fca0000410000 */
[----:B------:R-:W1:Y:S01]  /*55e0*/  @P2 LDC R197, c[0x0][0x40c] ;  /* 0x00010300ffc52b82 */ /* 0x000e620000000800 */
[----:B------:R-:W-:Y:S01]  /*55f0*/  @P2 F2FP.F16.F32.PACK_AB R19, RZ, R187 ;  /* 0x000000bbff13223e */ /* 0x000fe200000000ff */
[----:B------:R-:W-:-:S03]  /*5600*/  FFMA.FTZ R187, R214, R14, R185 ;  /* 0x0000000ed6bb7223 */ /* 0x000fc600000100b9 */
[----:B------:R-:W-:Y:S01]  /*5610*/  @P2 PRMT R162, R19, 0x7610, R162 ;  /* 0x0000761013a22816 */ /* 0x000fe200000000a2 */
[----:B------:R-:W-:-:S04]  /*5620*/  FADD.FTZ R187, R212, -R187 ;  /* 0x800000bbd4bb7221 */ /* 0x000fc80000010000 */
[----:B------:R-:W-:Y:S01]  /*5630*/  FMUL.FTZ R70, R20, R187 ;  /* 0x000000bb14467220 */ /* 0x000fe20000410000 */
[----:B------:R-:W-:-:S04]  /*5640*/  FADD.FTZ R187, R211, -R180 ;  /* 0x800000b4d3bb7221 */ /* 0x000fc80000010000 */
[----:B------:R-:W-:Y:S01]  /*5650*/  FMUL.FTZ R182, R20, R187 ;  /* 0x000000bb14b67220 */ /* 0x000fe20000410000 */
[----:B------:R-:W-:-:S04]  /*5660*/  FSEL R180, R70, RZ, P1 ;  /* 0x000000ff46b47208 */ /* 0x000fc80000800000 */
[----:B------:R-:W-:Y:S01]  /*5670*/  FSEL R187, R182, RZ, P1 ;  /* 0x000000ffb6bb7208 */ /* 0x000fe20000800000 */
[----:B------:R-:W-:Y:S01]  /*5680*/  @P2 HADD2.F32 R182, -RZ, R170.H1_H1 ;  /* 0x300000aaffb62230 */ /* 0x000fe20000004100 */
[----:B------:R-:W-:Y:S01]  /*5690*/  F2FP.F16.F32.PACK_AB R70, R180, R71 ;  /* 0x00000047b446723e */ /* 0x000fe200000000ff */
[----:B------:R-:W-:Y:S02]  /*56a0*/  @P2 HADD2.F32 R71, -RZ, R42.H1_H1 ;  /* 0x3000002aff472230 */ /* 0x000fe40000004100 */
[----:B-1----:R-:W-:Y:S01]  /*56b0*/  @P2 FMUL.FTZ R180, R197, R180 ;  /* 0x000000b4c5b42220 */ /* 0x002fe20000410000 */
[----:B------:R-:W-:-:S03]  /*56c0*/  @P2 HADD2.F32 R197, -RZ, R171.H0_H0 ;  /* 0x200000abffc52230 */ /* 0x000fc60000004100 */
[-C--:B------:R-:W-:Y:S01]  /*56d0*/  @P2 FFMA.FTZ R137, R182, R180.reuse, R137 ;  /* 0x000000b4b6892223 */ /* 0x080fe20000010089 */
[----:B------:R-:W-:Y:S01]  /*56e0*/  @P2 FMUL.FTZ R180, R71, R180 ;  /* 0x000000b447b42220 */ /* 0x000fe20000410000 */
[----:B0-----:R-:W-:Y:S01]  /*56f0*/  @P2 FMUL.FTZ R71, R184, R187 ;  /* 0x000000bbb8472220 */ /* 0x001fe20000410000 */
[----:B------:R-:W-:-:S03]  /*5700*/  @P2 HADD2.F32 R182, -RZ, R43.H0_H0 ;  /* 0x2000002bffb62230 */ /* 0x000fc60000004100 */
[-C--:B------:R-:W-:Y:S01]  /*5710*/  @P2 FFMA.FTZ R138, R197, R71.reuse, R138 ;  /* 0x00000047c58a2223 */ /* 0x080fe2000001008a */
[----:B------:R-:W-:Y:S01]  /*5720*/  @P2 F2FP.F16.F32.PACK_AB R180, RZ, R180 ;  /* 0x000000b4ffb4223e */ /* 0x000fe200000000ff */
[----:B------:R-:W-:Y:S01]  /*5730*/  @P2 FMUL.FTZ R71, R182, R71 ;  /* 0x00000047b6472220 */ /* 0x000fe20000410000 */
[----:B------:R-:W-:Y:S02]  /*5740*/  FFMA.FTZ R182, R222, R14, R185 ;  /* 0x0000000edeb67223 */ /* 0x000fe400000100b9 */
[----:B------:R-:W-:Y:S02]  /*5750*/  @P2 PRMT R162, R162, 0x5410, R180 ;  /* 0x00005410a2a22816 */ /* 0x000fe400000000b4 */
[----:B------:R-:W-:Y:S01]  /*5760*/  FADD.FTZ R197, R241, -R182 ;  /* 0x800000b6f1c57221 */ /* 0x000fe20000010000 */
[----:B------:R-:W-:-:S03]  /*5770*/  @P2 F2FP.F16.F32.PACK_AB R16, RZ, R71 ;  /* 0x00000047ff10223e */ /* 0x000fc600000000ff */
[----:B------:R-:W-:Y:S01]  /*5780*/  FMUL.FTZ R182, R20, R197 ;  /* 0x000000c514b67220 */ /* 0x000fe20000410000 */
[----:B------:R-:W-:-:S04]  /*5790*/  @P2 PRMT R163, R16, 0x7610, R163 ;  /* 0x0000761010a32816 */ /* 0x000fc800000000a3 */
        /* <DEDUP_REMOVED lines=11> */
.L_x_2129:
[----:B------:R-:W-:Y:S04]  /*5850*/  BSSY.RECONVERGENT B3, `(.L_x_2130) ;  /* 0x000000e000037945 */ /* 0x000fe80003800200 */
[----:B------:R-:W-:Y:S05]  /*5860*/  @!P2 BRA `(.L_x_2131) ;  /* 0x000000000030a947 */ /* 0x000fea0003800000 */
[----:B-1----:R-:W-:Y:S01]  /*5870*/  FFMA.FTZ R16, R15, R14, R185 ;  /* 0x0000000e0f107223 */ /* 0x002fe200000100b9 */
[----:B------:R-:W-:Y:S01]  /*5880*/  ISETP.GT.AND P1, PT, R21, RZ, PT ;  /* 0x000000ff1500720c */ /* 0x000fe20003f24270 */
[----:B------:R-:W-:Y:S02]  /*5890*/  HADD2.F32 R18, -RZ, R40.H0_H0 ;  /* 0x20000028ff127230 */ /* 0x000fe40000004100 */
[----:B------:R-:W-:Y:S01]  /*58a0*/  FADD.FTZ R17, R13, -R16 ;  /* 0x800000100d117221 */ /* 0x000fe20000010000 */
[----:B-----5:R-:W-:-:S03]  /*58b0*/  HADD2.F32 R19, -RZ, R168.H0_H0 ;  /* 0x200000a8ff137230 */ /* 0x020fc60000004100 */
[----:B------:R-:W-:-:S05]  /*58c0*/  FMUL.FTZ R16, R20, R17 ;  /* 0x0000001114107220 */ /* 0x000fca0000410000 */
[----:B------:R-:W-:-:S05]  /*58d0*/  FSEL R16, R16, RZ, P1 ;  /* 0x000000ff10107208 */ /* 0x000fca0000800000 */
[----:B------:R-:W-:-:S04]  /*58e0*/  FMUL.FTZ R17, R16, UR12 ;  /* 0x0000000c10117c20 */ /* 0x000fc80008410000 */
[-C--:B------:R-:W-:Y:S01]  /*58f0*/  FMUL.FTZ R16, R18, R17.reuse ;  /* 0x0000001112107220 */ /* 0x080fe20000410000 */
[----:B------:R-:W-:-:S04]  /*5900*/  FFMA.FTZ R132, R19, R17, R132 ;  /* 0x0000001113847223 */ /* 0x000fc80000010084 */
[----:B------:R-:W-:-:S04]  /*5910*/  F2FP.F16.F32.PACK_AB R16, RZ, R16 ;  /* 0x00000010ff10723e */ /* 0x000fc800000000ff */
[----:B------:R-:W-:-:S07]  /*5920*/  PRMT R160, R16, 0x7610, R160 ;  /* 0x0000761010a07816 */ /* 0x000fce00000000a0 */
.L_x_2131:
[----:B------:R-:W-:Y:S05]  /*5930*/  BSYNC.RECONVERGENT B3 ;  /* 0x0000000000037941 */ /* 0x000fea0003800200 */
.L_x_2130:
[----:B------:R-:W-:Y:S04]  /*5940*/  BSSY.RECONVERGENT B3, `(.L_x_2132) ;  /* 0x000000e000037945 */ /* 0x000fe80003800200 */
[----:B------:R-:W-:Y:S05]  /*5950*/  @!P2 BRA `(.L_x_2133) ;  /* 0x000000000030a947 */ /* 0x000fea0003800000 */
[----:B-1----:R-:W-:Y:S01]  /*5960*/  FFMA.FTZ R17, R12, R14, R185 ;  /* 0x0000000e0c117223 */ /* 0x002fe200000100b9 */
[----:B------:R-:W-:Y:S01]  /*5970*/  ISETP.GT.AND P1, PT, R21, RZ, PT ;  /* 0x000000ff1500720c */ /* 0x000fe20003f24270 */
[----:B-----5:R-:W-:Y:S02]  /*5980*/  HADD2.F32 R18, -RZ, R168.H1_H1 ;  /* 0x300000a8ff127230 */ /* 0x020fe40000004100 */
[----:B------:R-:W-:-:S04]  /*5990*/  FADD.FTZ R17, R10, -R17 ;  /* 0x800000110a117221 */ /* 0x000fc80000010000 */
[----:B------:R-:W-:Y:S01]  /*59a0*/  FMUL.FTZ R16, R20, R17 ;  /* 0x0000001114107220 */ /* 0x000fe20000410000 */
[----:B------:R-:W-:-:S04]  /*59b0*/  HADD2.F32 R17, -RZ, R40.H1_H1 ;  /* 0x30000028ff117230 */ /* 0x000fc80000004100 */
[----:B------:R-:W-:-:S05]  /*59c0*/  FSEL R16, R16, RZ, P1 ;  /* 0x000000ff10107208 */ /* 0x000fca0000800000 */
[----:B------:R-:W-:-:S04]  /*59d0*/  FMUL.FTZ R16, R16, UR12 ;  /* 0x0000000c10107c20 */ /* 0x000fc80008410000 */
[-C--:B------:R-:W-:Y:S01]  /*59e0*/  FMUL.FTZ R17, R17, R16.reuse ;  /* 0x0000001011117220 */ /* 0x080fe20000410000 */
[----:B------:R-:W-:-:S04]  /*59f0*/  FFMA.FTZ R133, R18, R16, R133 ;  /* 0x0000001012857223 */ /* 0x000fc80000010085 */
[----:B------:R-:W-:-:S04]  /*5a00*/  F2FP.F16.F32.PACK_AB R17, RZ, R17 ;  /* 0x00000011ff11723e */ /* 0x000fc800000000ff */
[----:B------:R-:W-:-:S07]  /*5a10*/  PRMT R160, R160, 0x5410, R17 ;  /* 0x00005410a0a07816 */ /* 0x000fce0000000011 */
.L_x_2133:
[----:B------:R-:W-:Y:S05]  /*5a20*/  BSYNC.RECONVERGENT B3 ;  /* 0x0000000000037941 */ /* 0x000fea0003800200 */
.L_x_2132:
        /* <DEDUP_REMOVED lines=14> */
.L_x_2135:
[----:B------:R-:W-:Y:S05]  /*5b10*/  BSYNC.RECONVERGENT B3 ;  /* 0x0000000000037941 */ /* 0x000fea0003800200 */
.L_x_2134:
        /* <DEDUP_REMOVED lines=14> */
.L_x_2137:
[----:B------:R-:W-:Y:S05]  /*5c00*/  BSYNC.RECONVERGENT B3 ;  /* 0x0000000000037941 */ /* 0x000fea0003800200 */
.L_x_2136:
        /* <DEDUP_REMOVED lines=14> */
.L_x_2139:
[----:B------:R-:W-:Y:S05]  /*5cf0*/  BSYNC.RECONVERGENT B3 ;  /* 0x0000000000037941 */ /* 0x000fea0003800200 */
.L_x_2138:
        /* <DEDUP_REMOVED lines=14> */
.L_x_2141:
[----:B------:R-:W-:Y:S05]  /*5de0*/  BSYNC.RECONVERGENT B3 ;  /* 0x0000000000037941 */ /* 0x000fea0003800200 */
.L_x_2140:
        /* <DEDUP_REMOVED lines=14> */
.L_x_2143:
[----:B------:R-:W-:Y:S05]  /*5ed0*/  BSYNC.RECONVERGENT B3 ;  /* 0x0000000000037941 */ /* 0x000fea0003800200 */
.L_x_2142:
        /* <DEDUP_REMOVED lines=13> */
.L_x_2128:
[----:B------:R-:W-:Y:S05]  /*5fb0*/  BSYNC.RECONVERGENT B2 ;  /* 0x0000000000027941 */ /* 0x000fea0003800200 */
.L_x_2125:
[----:B-1----:R-:W1:Y:S08]  /*5fc0*/  @P0 LDC.64 R18, c[0x0][0x478] ;  /* 0x00011e00ff120b82 */ /* 0x002e700000000a00 */
[----:B------:R-:W2:Y:S01]  /*5fd0*/  @P2 LDC.64 R16, c[0x0][0x468] ;  /* 0x00011a00ff102b82 */ /* 0x000ea20000000a00 */
[C---:B-1----:R-:W-:Y:S01]  /*5fe0*/  @P0 IMAD.WIDE.U32 R18, R183.reuse, 0x10, R18 ;  /* 0x00000010b7120825 */ /* 0x042fe200078e0012 */
[----:B------:R-:W-:-:S04]  /*5ff0*/  IADD3 R183, PT, PT, R183, 0x20, RZ ;  /* 0x00000020b7b77810 */ /* 0x000fc80007ffe0ff */
[----:B------:R3:W-:Y:S01]  /*6000*/  @P0 STG.E.128 desc[UR6][R18.64], R68 ;  /* 0x0000004412000986 */ /* 0x0007e2000c101d06 */
[C---:B--2---:R-:W-:Y:S01]  /*6010*/  @P2 IMAD.WIDE.U32 R16, R181.reuse, 0x10, R16 ;  /* 0x00000010b5102825 */ /* 0x044fe200078e0010 */
[----:B------:R-:W-:-:S04]  /*6020*/  IADD3 R181, PT, PT, R181, 0x20, RZ ;  /* 0x00000020b5b57810 */ /* 0x000fc80007ffe0ff */
[----:B------:R3:W-:Y:S03]  /*6030*/  @P2 STG.E.128 desc[UR6][R16.64], R160 ;  /* 0x000000a010002986 */ /* 0x0007e6000c101d06 */
.L_x_2122:
[----:B------:R-:W-:Y:S05]  /*6040*/  BSYNC.RECONVERGENT B1 ;  /* 0x0000000000017941 */ /* 0x000fea0003800200 */
.L_x_2121:
        /* <DEDUP_REMOVED lines=8> */
.L_x_2147:
[----:B------:R-:W-:Y:S05]  /*60d0*/  BSYNC.RECONVERGENT B2 ;  /* 0x0000000000027941 */ /* 0x000fea0003800200 */
.L_x_2146:
        /* <DEDUP_REMOVED lines=9> */
[--C-:B-1-3--:R-:W-:Y:S01]  /*6170*/  HADD2.F32 R17, -RZ, R172.reuse.H0_H0 ;  /* 0x200000acff117230 */ /* 0x10afe20000004100 */
[----:B------:R-:W1:Y:S01]  /*6180*/  @P2 LDC R70, c[0x0][0x40c] ;  /* 0x00010300ff462b82 */ /* 0x000e620000000800 */
[----:B------:R-:W-:Y:S02]  /*6190*/  HADD2.F32 R19, -RZ, R172.H1_H1 ;  /* 0x300000acff137230 */ /* 0x000fe40000004100 */
[----:B------:R-:W-:Y:S02]  /*61a0*/  HADD2.F32 R69, -RZ, R173.H0_H0 ;  /* 0x200000adff457230 */ /* 0x000fe40000004100 */
[--C-:B------:R-:W-:Y:S02]  /*61b0*/  HADD2.F32 R197, -RZ, R174.reuse.H1_H1 ;  /* 0x300000aeffc57230 */ /* 0x100fe40000004100 */
[----:B------:R-:W-:Y:S01]  /*61c0*/  HADD2.F32 R243, -RZ, R174.H0_H0 ;  /* 0x200000aefff37230 */ /* 0x000fe20000004100 */
[----:B0-----:R-:W0:Y:S01]  /*61d0*/  @P2 LDC R182, c[0x0][0x40c] ;  /* 0x00010300ffb62b82 */ /* 0x001e220000000800 */
[----:B-----5:R-:W-:-:S02]  /*61e0*/  @P2 HADD2.F32 R247, -RZ, R168.H0_H0 ;  /* 0x200000a8fff72230 */ /* 0x020fc40000004100 */
        /* <DEDUP_REMOVED lines=8> */
[C---:B------:R-:W-:Y:S01]  /*6270*/  @P1 FFMA.FTZ R17, R20.reuse, R16, R17 ;  /* 0x0000001014111223 */ /* 0x040fe20000010011 */
[----:B------:R-:W-:Y:S01]  /*6280*/  @P1 FFMA.FTZ R16, R191, R14, R185 ;  /* 0x0000000ebf101223 */ /* 0x000fe200000100b9 */
[----:B------:R-:W-:Y:S01]  /*6290*/  @P1 FFMA.FTZ R19, R20, R18, R19 ;  /* 0x0000001214131223 */ /* 0x000fe20000010013 */
[----:B------:R-:W-:Y:S01]  /*62a0*/  @P1 FFMA.FTZ R18, R210, R14, R185 ;  /* 0x0000000ed2121223 */ /* 0x000fe200000100b9 */
[----:B------:R-:W-:Y:S01]  /*62b0*/  @P1 FFMA.FTZ R243, R20, R187, R243 ;  /* 0x000000bb14f31223 */ /* 0x000fe200000100f3 */
[----:B------:R-:W-:Y:S01]  /*62c0*/  @P1 FADD.FTZ R68, R189, -R16 ;  /* 0x80000010bd441221 */ /* 0x000fe20000010000 */
[----:B------:R-:W-:-:S02]  /*62d0*/  HADD2.F32 R16, -RZ, R173.H1_H1 ;  /* 0x300000adff107230 */ /* 0x000fc40000004100 */
[----:B------:R-:W-:Y:S01]  /*62e0*/  @P1 FADD.FTZ R18, R209, -R18 ;  /* 0x80000012d1121221 */ /* 0x000fe20000010000 */
[--C-:B------:R-:W-:Y:S02]  /*62f0*/  HADD2.F32 R187, -RZ, R175.reuse.H1_H1 ;  /* 0x300000afffbb7230 */ /* 0x100fe40000004100 */
[C---:B------:R-:W-:Y:S01]  /*6300*/  @P1 FFMA.FTZ R69, R20.reuse, R68, R69 ;  /* 0x0000004414451223 */ /* 0x040fe20000010045 */
[----:B------:R-:W2:Y:S01]  /*6310*/  @P2 LDC R249, c[0x0][0x40c] ;  /* 0x00010300fff92b82 */ /* 0x000ea20000000800 */
[C---:B------:R-:W-:Y:S01]  /*6320*/  @P1 FFMA.FTZ R197, R20.reuse, R18, R197 ;  /* 0x0000001214c51223 */ /* 0x040fe200000100c5 */
[----:B------:R-:W-:Y:S01]  /*6330*/  @P1 FFMA.FTZ R18, R207, R14, R185 ;  /* 0x0000000ecf121223 */ /* 0x000fe200000100b9 */
[----:B------:R-:W-:Y:S01]  /*6340*/  @P1 FFMA.FTZ R16, R20, R71, R16 ;  /* 0x0000004714101223 */ /* 0x000fe20000010010 */
[----:B------:R-:W-:Y:S02]  /*6350*/  HADD2.F32 R71, -RZ, R175.H0_H0 ;  /* 0x200000afff477230 */ /* 0x000fe40000004100 */
[----:B------:R-:W-:-:S02]  /*6360*/  @P1 FADD.FTZ R18, R205, -R18 ;  /* 0x80000012cd121221 */ /* 0x000fc40000010000 */
[----:B------:R-:W3:Y:S02]  /*6370*/  @P2 LDC R68, c[0x0][0x40c] ;  /* 0x00010300ff442b82 */ /* 0x000ee40000000800 */
        /* <DEDUP_REMOVED lines=68> */
.L_x_2150:
[----:B------:R-:W-:Y:S01]  /*67c0*/  ISETP.GT.AND P1, PT, R21, RZ, PT ;  /* 0x000000ff1500720c */ /* 0x000fe20003f24270 */
[--C-:B------:R-:W-:Y:S01]  /*67d0*/  HADD2.F32 R243, -RZ, R172.reuse.H0_H0 ;  /* 0x200000acfff37230 */ /* 0x100fe20000004100 */
[----:B------:R-:W2:Y:S01]  /*67e0*/  @P2 LDC R184, c[0x0][0x40c] ;  /* 0x00010300ffb82b82 */ /* 0x000ea20000000800 */
[----:B------:R-:W-:Y:S02]  /*67f0*/  HADD2.F32 R245, -RZ, R172.H1_H1 ;  /* 0x300000acfff57230 */ /* 0x000fe40000004100 */
[--C-:B------:R-:W-:Y:S02]  /*6800*/  HADD2.F32 R197, -RZ, R173.reuse.H0_H0 ;  /* 0x200000adffc57230 */ /* 0x100fe40000004100 */
[----:B------:R-:W-:Y:S02]  /*6810*/  HADD2.F32 R187, -RZ, R173.H1_H1 ;  /* 0x300000adffbb7230 */ /* 0x000fe40000004100 */
[----:B-----5:R-:W-:Y:S01]  /*6820*/  @P2 HADD2.F32 R247, -RZ, R168.H0_H0 ;  /* 0x200000a8fff72230 */ /* 0x020fe20000004100 */
[----:B------:R-:W4:Y:S01]  /*6830*/  @P2 LDC R186, c[0x0][0x40c] ;  /* 0x00010300ffba2b82 */ /* 0x000f220000000800 */
[----:B-1-3--:R-:W-:-:S02]  /*6840*/  HADD2.F32 R19, -RZ, R174.H0_H0 ;  /* 0x200000aeff137230 */ /* 0x00afc40000004100 */
[-CC-:B------:R-:W-:Y:S01]  /*6850*/  @P1 FFMA.FTZ R16, R11, R14.reuse, R185.reuse ;  /* 0x0000000e0b101223 */ /* 0x180fe200000100b9 */
[-CC-:B------:R-:W-:Y:S01]  /*6860*/  @P1 FFMA.FTZ R18, R8, R14.reuse, R185.reuse ;  /* 0x0000000e08121223 */ /* 0x180fe200000100b9 */
[-CC-:B0-----:R-:W-:Y:S01]  /*6870*/  @P1 FFMA.FTZ R180, R191, R14.reuse, R185.reuse ;  /* 0x0000000ebfb41223 */ /* 0x181fe200000100b9 */
[----:B------:R-:W-:Y:S01]  /*6880*/  @P1 FFMA.FTZ R17, R202, R14, R185 ;  /* 0x0000000eca111223 */ /* 0x000fe200000100b9 */
[----:B------:R-:W-:Y:S01]  /*6890*/  @P1 FADD.FTZ R16, R9, -R16 ;  /* 0x8000001009101221 */ /* 0x000fe20000010000 */
[----:B------:R-:W-:Y:S01]  /*68a0*/  @P1 FADD.FTZ R18, R7, -R18 ;  /* 0x8000001207121221 */ /* 0x000fe20000010000 */
[----:B------:R-:W-:Y:S01]  /*68b0*/  @P1 FADD.FTZ R180, R189, -R180 ;  /* 0x800000b4bdb41221 */ /* 0x000fe20000010000 */
[----:B------:R-:W-:Y:S01]  /*68c0*/  @P1 FADD.FTZ R17, R200, -R17 ;  /* 0x80000011c8111221 */ /* 0x000fe20000010000 */
[C---:B------:R-:W-:Y:S01]  /*68d0*/  @P1 FFMA.FTZ R243, R20.reuse, R16, R243 ;  /* 0x0000001014f31223 */ /* 0x040fe200000100f3 */
[C---:B------:R-:W-:Y:S01]  /*68e0*/  @P1 FFMA.FTZ R245, R20.reuse, R18, R245 ;  /* 0x0000001214f51223 */ /* 0x040fe200000100f5 */
[----:B------:R-:W0:Y:S01]  /*68f0*/  @P2 LDC R16, c[0x0][0x40c] ;  /* 0x00010300ff102b82 */ /* 0x000e220000000800 */
[----:B------:R-:W-:Y:S01]  /*6900*/  @P1 FFMA.FTZ R197, R20, R180, R197 ;  /* 0x000000b414c51223 */ /* 0x000fe200000100c5 */
[-C--:B------:R-:W-:Y:S01]  /*6910*/  @P1 FFMA.FTZ R180, R210, R14.reuse, R185 ;  /* 0x0000000ed2b41223 */ /* 0x080fe200000100b9 */
[----:B------:R-:W-:Y:S01]  /*6920*/  @P1 FFMA.FTZ R187, R20, R17, R187 ;  /* 0x0000001114bb1223 */ /* 0x000fe200000100bb */
[----:B------:R-:W-:-:S02]  /*6930*/  @P1 FFMA.FTZ R17, R199, R14, R185 ;  /* 0x0000000ec7111223 */ /* 0x000fc400000100b9 */
[----:B------:R-:W-:Y:S02]  /*6940*/  @P1 FADD.FTZ R182, R209, -R180 ;  /* 0x800000b4d1b61221 */ /* 0x000fe40000010000 */
[----:B------:R-:W1:Y:S01]  /*6950*/  @P2 LDC R18, c[0x0][0x40c] ;  /* 0x00010300ff122b82 */ /* 0x000e620000000800 */
[----:B------:R-:W-:-:S04]  /*6960*/  @P1 FADD.FTZ R17, R198, -R17 ;  /* 0x80000011c6111221 */ /* 0x000fc80000010000 */
[C---:B------:R-:W-:Y:S01]  /*6970*/  @P1 FFMA.FTZ R19, R20.reuse, R17, R19 ;  /* 0x0000001114131223 */ /* 0x040fe20000010013 */
[----:B------:R-:W-:Y:S02]  /*6980*/  HADD2.F32 R17, -RZ, R174.H1_H1 ;  /* 0x300000aeff117230 */ /* 0x000fe40000004100 */
[----:B------:R-:W3:Y:S03]  /*6990*/  @P2 LDC R180, c[0x0][0x40c] ;  /* 0x00010300ffb42b82 */ /* 0x000ee60000000800 */
[----:B------:R-:W-:Y:S01]  /*69a0*/  @P1 FFMA.FTZ R17, R20, R182, R17 ;  /* 0x000000b614111223 */ /* 0x000fe20000010011 */
[----:B------:R-:W-:Y:S01]  /*69b0*/  @P1 FFMA.FTZ R182, R207, R14, R185 ;  /* 0x0000000ecfb61223 */ /* 0x000fe200000100b9 */
[----:B0-----:R-:W-:Y:S01]  /*69c0*/  @P2 FMUL.FTZ R243, R243, R16 ;  /* 0x00000010f3f32220 */ /* 0x001fe20000410000 */
[----:B------:R-:W-:Y:S02]  /*69d0*/  @P2 HADD2.F32 R16, -RZ, R48.H0_H0 ;  /* 0x20000030ff102230 */ /* 0x000fe40000004100 */
[----:B------:R-:W-:Y:S01]  /*69e0*/  @P1 FADD.FTZ R182, R205, -R182 ;  /* 0x800000b6cdb61221 */ /* 0x000fe20000010000 */
[----:B------:R-:W-:-:S02]  /*69f0*/  @P2 FFMA.FTZ R140, R247, R243, R140 ;  /* 0x000000f3f78c2223 */ /* 0x000fc4000001008c */
[----:B------:R-:W-:Y:S01]  /*6a00*/  @P2 FMUL.FTZ R243, R16, R243 ;  /* 0x000000f310f32220 */ /* 0x000fe20000410000 */
[----:B-1----:R-:W-:Y:S01]  /*6a10*/  @P2 FMUL.FTZ R16, R245, R18 ;  /* 0x00000012f5102220 */ /* 0x002fe20000410000 */
[----:B------:R-:W-:Y:S02]  /*6a20*/  @P2 HADD2.F32 R18, -RZ, R168.H1_H1 ;  /* 0x300000a8ff122230 */ /* 0x000fe40000004100 */
[----:B------:R-:W-:Y:S01]  /*6a30*/  @P2 HADD2.F32 R245, -RZ, R48.H1_H1 ;  /* 0x30000030fff52230 */ /* 0x000fe20000004100 */
[----:B------:R-:W-:Y:S02]  /*6a40*/  @P2 F2FP.F16.F32.PACK_AB R243, RZ, R243 ;  /* 0x000000f3fff3223e */ /* 0x000fe400000000ff */
[-C--:B------:R-:W-:Y:S01]  /*6a50*/  @P2 FFMA.FTZ R141, R18, R16.reuse, R141 ;  /* 0x00000010128d2223 */ /* 0x080fe2000001008d */
[----:B------:R-:W-:Y:S02]  /*6a60*/  @P2 HADD2.F32 R18, -RZ, R49.H0_H0 ;  /* 0x20000031ff122230 */ /* 0x000fe40000004100 */
[----:B------:R-:W-:Y:S01]  /*6a70*/  @P2 FMUL.FTZ R16, R245, R16 ;  /* 0x00000010f5102220 */ /* 0x000fe20000410000 */
[----:B------:R-:W-:-:S02]  /*6a80*/  @P2 HADD2.F32 R245, -RZ, R169.H0_H0 ;  /* 0x200000a9fff52230 */ /* 0x000fc40000004100 */
[----:B---3--:R-:W-:Y:S01]  /*6a90*/  @P2 FMUL.FTZ R197, R197, R180 ;  /* 0x000000b4c5c52220 */ /* 0x008fe20000410000 */
[----:B------:R-:W-:Y:S01]  /*6aa0*/  @P2 PRMT R160, R243, 0x7610, R160 ;  /* 0x00007610f3a02816 */ /* 0x000fe200000000a0 */
[----:B------:R-:W0:Y:S01]  /*6ab0*/  @P2 LDC R180, c[0x0][0x40c] ;  /* 0x00010300ffb42b82 */ /* 0x000e220000000800 */
[----:B------:R-:W-:Y:S01]  /*6ac0*/  @P2 F2FP.F16.F32.PACK_AB R16, RZ, R16 ;  /* 0x00000010ff10223e */ /* 0x000fe200000000ff */
[-C--:B------:R-:W-:Y:S01]  /*6ad0*/  @P2 FFMA.FTZ R142, R245, R197.reuse, R142 ;  /* 0x000000c5f58e2223 */ /* 0x080fe2000001008e */
[----:B------:R-:W-:Y:S01]  /*6ae0*/  @P2 FMUL.FTZ R18, R18, R197 ;  /* 0x000000c512122220 */ /* 0x000fe20000410000 */
[----:B------:R-:W-:Y:S01]  /*6af0*/  HADD2.F32 R197, -RZ, R175.H0_H0 ;  /* 0x200000afffc57230 */ /* 0x000fe20000004100 */
[----:B------:R-:W-:-:S03]  /*6b00*/  @P2 PRMT R160, R160, 0x5410, R16 ;  /* 0x00005410a0a02816 */ /* 0x000fc60000000010 */
[----:B------:R-:W-:Y:S01]  /*6b10*/  @P2 F2FP.F16.F32.PACK_AB R18, RZ, R18 ;  /* 0x00000012ff12223e */ /* 0x000fe200000000ff */
[----:B------:R-:W-:Y:S02]  /*6b20*/  @P1 FFMA.FTZ R197, R20, R182, R197 ;  /* 0x000000b614c51223 */ /* 0x000fe400000100c5 */
[----:B------:R-:W1:Y:S01]  /*6b30*/  @P2 LDC R182, c[0x0][0x40c] ;  /* 0x00010300ffb62b82 */ /* 0x000e620000000800 */
[----:B------:R-:W-:Y:S01]  /*6b40*/  @P2 PRMT R161, R18, 0x7610, R161 ;  /* 0x0000761012a12816 */ /* 0x000fe200000000a1 */
[----:B------:R-:W-:Y:S02]  /*6b50*/  @P2 HADD2.F32 R18, -RZ, R169.H1_H1 ;  /* 0x300000a9ff122230 */ /* 0x000fe40000004100 */
[----:B----4-:R-:W-:Y:S01]  /*6b60*/  @P2 FMUL.FTZ R197, R197, R186 ;  /* 0x000000bac5c52220 */ /* 0x010fe20000410000 */
[----:B0-----:R-:W-:Y:S01]  /*6b70*/  @P2 FMUL.FTZ R16, R187, R180 ;  /* 0x000000b4bb102220 */ /* 0x001fe20000410000 */
[----:B------:R-:W-:Y:S02]  /*6b80*/  @P2 HADD2.F32 R187, -RZ, R49.H1_H1 ;  /* 0x30000031ffbb2230 */ /* 0x000fe40000004100 */
[----:B------:R-:W-:-:S02]  /*6b90*/  @P2 HADD2.F32 R180, -RZ, R170.H1_H1 ;  /* 0x300000aaffb42230 */ /* 0x000fc40000004100 */
[-C--:B------:R-:W-:Y:S01]  /*6ba0*/  @P2 FFMA.FTZ R143, R18, R16.reuse, R143 ;  /* 0x00000010128f2223 */ /* 0x080fe2000001008f */
[----:B------:R-:W-:Y:S02]  /*6bb0*/  @P2 HADD2.F32 R18, -RZ, R50.H0_H0 ;  /* 0x20000032ff122230 */ /* 0x000fe40000004100 */
[----:B------:R-:W-:Y:S01]  /*6bc0*/  @P2 FMUL.FTZ R16, R187, R16 ;  /* 0x00000010bb102220 */ /* 0x000fe20000410000 */
[----:B------:R-:W-:Y:S02]  /*6bd0*/  @P2 HADD2.F32 R187, -RZ, R170.H0_H0 ;  /* 0x200000aaffbb2230 */ /* 0x000fe40000004100 */
[----:B-1----:R-:W-:Y:S02]  /*6be0*/  @P2 FMUL.FTZ R19, R19, R182 ;  /* 0x000000b613132220 */ /* 0x002fe40000410000 */
[----:B------:R-:W-:Y:S02]  /*6bf0*/  @P2 F2FP.F16.F32.PACK_AB R16, RZ, R16 ;  /* 0x00000010ff10223e */ /* 0x000fe400000000ff */
[-C--:B------:R-:W-:Y:S01]  /*6c00*/  @P2 FFMA.FTZ R144, R187, R19.reuse, R144 ;  /* 0x00000013bb902223 */ /* 0x080fe20000010090 */
[----:B------:R-:W-:Y:S01]  /*6c10*/  @P2 FMUL.FTZ R19, R18, R19 ;  /* 0x0000001312132220 */ /* 0x000fe20000410000 */
[----:B--2---:R-:W-:Y:S01]  /*6c20*/  @P2 FMUL.FTZ R18, R17, R184 ;  /* 0x000000b811122220 */ /* 0x004fe20000410000 */
[----:B------:R-:W-:Y:S01]  /*6c30*/  @P2 HADD2.F32 R17, -RZ, R50.H1_H1 ;  /* 0x30000032ff112230 */ /* 0x000fe20000004100 */
[----:B------:R-:W-:Y:S01]  /*6c40*/  @P2 PRMT R161, R161, 0x5410, R16 ;  /* 0x00005410a1a12816 */ /* 0x000fe20000000010 */
[----:B------:R-:W-:-:S02]  /*6c50*/  @P2 HADD2.F32 R187, -RZ, R171.H0_H0 ;  /* 0x200000abffbb2230 */ /* 0x000fc40000004100 */
[-C--:B------:R-:W-:Y:S01]  /*6c60*/  @P2 FFMA.FTZ R145, R180, R18.reuse, R145 ;  /* 0x00000012b4912223 */ /* 0x080fe20000010091 */
[----:B------:R-:W-:Y:S02]  /*6c70*/  @P2 HADD2.F32 R180, -RZ, R51.H0_H0 ;  /* 0x20000033ffb42230 */ /* 0x000fe40000004100 */
[----:B------:R-:W-:Y:S01]  /*6c80*/  @P2 FMUL.FTZ R18, R17, R18 ;  /* 0x0000001211122220 */ /* 0x000fe20000410000 */
[----:B------:R-:W-:Y:S01]  /*6c90*/  @P2 F2FP.F16.F32.PACK_AB R19, RZ, R19 ;  /* 0x00000013ff13223e */ /* 0x000fe200000000ff */
[-C--:B------:R-:W-:Y:S01]  /*6ca0*/  @P2 FFMA.FTZ R146, R187, R197.reuse, R146 ;  /* 0x000000c5bb922223 */ /* 0x080fe20000010092 */
[----:B------:R-:W-:Y:S02]  /*6cb0*/  @P2 FMUL.FTZ R17, R180, R197 ;  /* 0x000000c5b4112220 */ /* 0x000fe40000410000 */
[----:B------:R-:W-:Y:S02]  /*6cc0*/  @P2 F2FP.F16.F32.PACK_AB R18, RZ, R18 ;  /* 0x00000012ff12223e */ /* 0x000fe400000000ff */
[----:B------:R-:W-:-:S02]  /*6cd0*/  @P2 PRMT R162, R19, 0x7610, R162 ;  /* 0x0000761013a22816 */ /* 0x000fc400000000a2 */
        /* <DEDUP_REMOVED lines=16> */
.L_x_2149:
[----:B------:R-:W-:-:S04]  /*6de0*/  UISETP.NE.U32.AND UP0, UPT, UR14, URZ, UPT ;  /* 0x000000ff0e00728c */ /* 0x000fc8000bf05070 */
[----:B------:R-:W-:-:S06]  /*6df0*/  UISETP.NE.AND.EX UP0, UPT, UR15, URZ, UPT, UP0 ;  /* 0x000000ff0f00728c */ /* 0x000fcc000bf05300 */
[----:B------:R-:W-:-:S13]  /*6e00*/  PLOP3.LUT P0, PT, PT, PT, UP0, 0x80, 0x8 ;  /* 0x000000000008781c */ /* 0x000fda0003f0f008 */
[----:B------:R-:W-:Y:S05]  /*6e10*/  @!P0 BRA `(.L_x_2152) ;  /* 0x0000000400988947 */ /* 0x000fea0003800000 */
[----:B-1-3--:R-:W1:Y:S01]  /*6e20*/  @P2 LDC R69, c[0x0][0x40c] ;  /* 0x00010300ff452b82 */ /* 0x00ae620000000800 */
[-CC-:B------:R-:W-:Y:S01]  /*6e30*/  FFMA.FTZ R16, R11, R14.reuse, R185.reuse ;  /* 0x0000000e0b107223 */ /* 0x180fe200000100b9 */
[----:B------:R-:W-:Y:S01]  /*6e40*/  ISETP.GT.AND P1, PT, R21, RZ, PT ;  /* 0x000000ff1500720c */ /* 0x000fe20003f24270 */
[-CC-:B------:R-:W-:Y:S01]  /*6e50*/  FFMA.FTZ R70, R191, R14.reuse, R185.reuse ;  /* 0x0000000ebf467223 */ /* 0x180fe200000100b9 */
[----:B-----5:R-:W-:Y:S02]  /*6e60*/  @P2 HADD2.F32 R197, -RZ, R169.H0_H0 ;  /* 0x200000a9ffc52230 */ /* 0x020fe40000004100 */
[----:B------:R-:W-:Y:S01]  /*6e70*/  FADD.FTZ R17, R9, -R16 ;  /* 0x8000001009117221 */ /* 0x000fe20000010000 */
[-CC-:B------:R-:W-:Y:S01]  /*6e80*/  FFMA.FTZ R16, R8, R14.reuse, R185.reuse ;  /* 0x0000000e08107223 */ /* 0x180fe200000100b9 */
[----:B------:R-:W-:Y:S01]  /*6e90*/  FADD.FTZ R71, R189, -R70 ;  /* 0x80000046bd477221 */ /* 0x000fe20000010000 */
[----:B------:R-:W2:Y:S01]  /*6ea0*/  @P2 LDC R18, c[0x0][0x40c] ;  /* 0x00010300ff122b82 */ /* 0x000ea20000000800 */
[----:B------:R-:W-:Y:S01]  /*6eb0*/  FMUL.FTZ R68, R20, R17 ;  /* 0x0000001114447220 */ /* 0x000fe20000410000 */
[----:B------:R-:W-:Y:S01]  /*6ec0*/  FFMA.FTZ R17, R202, R14, R185 ;  /* 0x0000000eca117223 */ /* 0x000fe200000100b9 */
[----:B------:R-:W-:Y:S01]  /*6ed0*/  FADD.FTZ R19, R7, -R16 ;  /* 0x8000001007137221 */ /* 0x000fe20000010000 */
[----:B0-----:R-:W-:-:S02]  /*6ee0*/  @P2 HADD2.F32 R180, -RZ, R168.H1_H1 ;  /* 0x300000a8ffb42230 */ /* 0x001fc40000004100 */
[----:B------:R-:W-:Y:S01]  /*6ef0*/  FSEL R68, R68, RZ, P1 ;  /* 0x000000ff44447208 */ /* 0x000fe20000800000 */
[----:B------:R-:W-:Y:S01]  /*6f00*/  FADD.FTZ R187, R200, -R17 ;  /* 0x80000011c8bb7221 */ /* 0x000fe20000010000 */
[----:B------:R-:W0:Y:S01]  /*6f10*/  @P2 LDC R182, c[0x0][0x40c] ;  /* 0x00010300ffb62b82 */ /* 0x000e220000000800 */
[C---:B------:R-:W-:Y:S02]  /*6f20*/  FMUL.FTZ R19, R20.reuse, R19 ;  /* 0x0000001314137220 */ /* 0x040fe40000410000 */
[----:B------:R-:W-:Y:S01]  /*6f30*/  FMUL.FTZ R70, R20, R187 ;  /* 0x000000bb14467220 */ /* 0x000fe20000410000 */
[----:B------:R-:W-:Y:S02]  /*6f40*/  @P2 HADD2.F32 R187, -RZ, R48.H1_H1 ;  /* 0x30000030ffbb2230 */ /* 0x000fe40000004100 */
[----:B------:R-:W-:Y:S01]  /*6f50*/  FSEL R19, R19, RZ, P1 ;  /* 0x000000ff13137208 */ /* 0x000fe20000800000 */
[----:B-1----:R-:W-:Y:S01]  /*6f60*/  @P2 FMUL.FTZ R17, R69, R68 ;  /* 0x0000004445112220 */ /* 0x002fe20000410000 */
[----:B------:R-:W-:Y:S01]  /*6f70*/  @P2 HADD2.F32 R69, -RZ, R168.H0_H0 ;  /* 0x200000a8ff452230 */ /* 0x000fe20000004100 */
[----:B------:R-:W1:Y:S01]  /*6f80*/  @P2 LDC R243, c[0x0][0x40c] ;  /* 0x00010300fff32b82 */ /* 0x000e620000000800 */
[----:B------:R-:W-:-:S02]  /*6f90*/  FSEL R70, R70, RZ, P1 ;  /* 0x000000ff46467208 */ /* 0x000fc40000800000 */
[----:B------:R-:W-:Y:S01]  /*6fa0*/  F2FP.F16.F32.PACK_AB R68, R19, R68 ;  /* 0x000000441344723e */ /* 0x000fe200000000ff */
[----:B------:R-:W-:Y:S01]  /*6fb0*/  @P2 FFMA.FTZ R140, R69, R17, R140 ;  /* 0x00000011458c2223 */ /* 0x000fe2000001008c */
[----:B------:R-:W-:Y:S01]  /*6fc0*/  FMUL.FTZ R69, R20, R71 ;  /* 0x0000004714457220 */ /* 0x000fe20000410000 */
[----:B--2---:R-:W-:Y:S01]  /*6fd0*/  @P2 FMUL.FTZ R16, R18, R19 ;  /* 0x0000001312102220 */ /* 0x004fe20000410000 */
[----:B------:R-:W-:Y:S01]  /*6fe0*/  @P2 HADD2.F32 R18, -RZ, R48.H0_H0 ;  /* 0x20000030ff122230 */ /* 0x000fe20000004100 */
[----:B------:R-:W2:Y:S02]  /*6ff0*/  @P2 LDC R184, c[0x0][0x40c] ;  /* 0x00010300ffb82b82 */ /* 0x000ea40000000800 */
[----:B------:R-:W-:Y:S01]  /*7000*/  FSEL R69, R69, RZ, P1 ;  /* 0x000000ff45457208 */ /* 0x000fe20000800000 */
[----:B------:R-:W-:Y:S01]  /*7010*/  @P2 FFMA.FTZ R141, R180, R16, R141 ;  /* 0x00000010b48d2223 */ /* 0x000fe2000001008d */
[----:B------:R-:W-:Y:S01]  /*7020*/  @P2 FMUL.FTZ R17, R18, R17 ;  /* 0x0000001112112220 */ /* 0x000fe20000410000 */
[----:B------:R-:W-:-:S02]  /*7030*/  @P2 HADD2.F32 R18, -RZ, R49.H0_H0 ;  /* 0x20000031ff122230 */ /* 0x000fc40000004100 */
[----:B------:R-:W-:Y:S01]  /*7040*/  @P2 FMUL.FTZ R16, R187, R16 ;  /* 0x00000010bb102220 */ /* 0x000fe20000410000 */
[-C--:B0-----:R-:W-:Y:S01]  /*7050*/  @P2 FMUL.FTZ R71, R182, R69.reuse ;  /* 0x00000045b6472220 */ /* 0x081fe20000410000 */
[----:B------:R-:W-:Y:S01]  /*7060*/  @P2 HADD2.F32 R182, -RZ, R169.H1_H1 ;  /* 0x300000a9ffb62230 */ /* 0x000fe20000004100 */
[----:B------:R-:W-:Y:S01]  /*7070*/  F2FP.F16.F32.PACK_AB R69, R70, R69 ;  /* 0x000000454645723e */ /* 0x000fe200000000ff */
[----:B------:R-:W-:Y:S02]  /*7080*/  @P2 HADD2.F32 R187, -RZ, R49.H1_H1 ;  /* 0x30000031ffbb2230 */ /* 0x000fe40000004100 */
[-C--:B------:R-:W-:Y:S01]  /*7090*/  @P2 FFMA.FTZ R142, R197, R71.reuse, R142 ;  /* 0x00000047c58e2223 */ /* 0x080fe2000001008e */
[----:B------:R-:W-:Y:S01]  /*70a0*/  @P2 FMUL.FTZ R18, R18, R71 ;  /* 0x0000004712122220 */ /* 0x000fe20000410000 */
[----:B------:R-:W-:Y:S01]  /*70b0*/  FFMA.FTZ R71, R199, R14, R185 ;  /* 0x0000000ec7477223 */ /* 0x000fe200000100b9 */
[----:B------:R-:W-:Y:S01]  /*70c0*/  @P2 HADD2.F32 R197, -RZ, R170.H0_H0 ;  /* 0x200000aaffc52230 */ /* 0x000fe20000004100 */
[----:B------:R-:W-:Y:S01]  /*70d0*/  @P2 F2FP.F16.F32.PACK_AB R16, RZ, R16 ;  /* 0x00000010ff10223e */ /* 0x000fe200000000ff */
[----:B-1----:R-:W-:Y:S01]  /*70e0*/  @P2 FMUL.FTZ R180, R243, R70 ;  /* 0x00000046f3b42220 */ /* 0x002fe20000410000 */
[----:B------:R-:W-:Y:S01]  /*70f0*/  FADD.FTZ R71, R198, -R71 ;  /* 0x80000047c6477221 */ /* 0x000fe20000010000 */
[----:B------:R-:W-:Y:S01]  /*7100*/  @P2 HADD2.F32 R70, -RZ, R50.H0_H0 ;  /* 0x20000032ff462230 */ /* 0x000fe20000004100 */
[----:B------:R-:W-:Y:S01]  /*7110*/  @P2 F2FP.F16.F32.PACK_AB R18, RZ, R18 ;  /* 0x00000012ff12223e */ /* 0x000fe200000000ff */
[-C--:B------:R-:W-:Y:S01]  /*7120*/  @P2 FFMA.FTZ R143, R182, R180.reuse, R143 ;  /* 0x000000b4b68f2223 */ /* 0x080fe2000001008f */
[----:B------:R-:W-:Y:S01]  /*7130*/  FMUL.FTZ R71, R20, R71 ;  /* 0x0000004714477220 */ /* 0x000fe20000410000 */
[----:B------:R-:W-:Y:S01]  /*7140*/  @P2 FMUL.FTZ R182, R187, R180 ;  /* 0x000000b4bbb62220 */ /* 0x000fe20000410000 */
[----:B------:R-:W-:-:S02]  /*7150*/  @P2 F2FP.F16.F32.PACK_AB R180, RZ, R17 ;  /* 0x00000011ffb4223e */ /* 0x000fc400000000ff */
[----:B------:R-:W-:Y:S02]  /*7160*/  @P2 PRMT R161, R18, 0x7610, R161 ;  /* 0x0000761012a12816 */ /* 0x000fe400000000a1 */
[----:B------:R-:W-:Y:S02]  /*7170*/  FSEL R71, R71, RZ, P1 ;  /* 0x000000ff47477208 */ /* 0x000fe40000800000 */
[----:B------:R-:W-:Y:S01]  /*7180*/  @P2 PRMT R160, R180, 0x7610, R160 ;  /* 0x00007610b4a02816 */ /* 0x000fe200000000a0 */
[----:B------:R-:W-:Y:S01]  /*7190*/  FFMA.FTZ R180, R207, R14, R185 ;  /* 0x0000000ecfb47223 */ /* 0x000fe200000100b9 */
[----:B------:R-:W-:Y:S01]  /*71a0*/  @P2 F2FP.F16.F32.PACK_AB R17, RZ, R182 ;  /* 0x000000b6ff11223e */ /* 0x000fe200000000ff */
[----:B--2---:R-:W-:Y:S01]  /*71b0*/  @P2 FMUL.FTZ R187, R184, R71 ;  /* 0x00000047b8bb2220 */ /* 0x004fe20000410000 */
[----:B------:R-:W-:Y:S01]  /*71c0*/  @P2 PRMT R160, R160, 0x5410, R16 ;  /* 0x00005410a0a02816 */ /* 0x000fe20000000010 */
[----:B------:R-:W0:Y:S01]  /*71d0*/  @P2 LDC R184, c[0x0][0x40c] ;  /* 0x00010300ffb82b82 */ /* 0x000e220000000800 */
[----:B------:R-:W-:Y:S01]  /*71e0*/  @P2 PRMT R161, R161, 0x5410, R17 ;  /* 0x00005410a1a12816 */ /* 0x000fe20000000011 */
[-C--:B------:R-:W-:Y:S01]  /*71f0*/  @P2 FFMA.FTZ R144, R197, R187.reuse, R144 ;  /* 0x000000bbc5902223 */ /* 0x080fe20000010090 */
[----:B------:R-:W-:Y:S01]  /*7200*/  @P2 FMUL.FTZ R187, R70, R187 ;  /* 0x000000bb46bb2220 */ /* 0x000fe20000410000 */
[----:B------:R-:W-:-:S04]  /*7210*/  FFMA.FTZ R70, R210, R14, R185 ;  /* 0x0000000ed2467223 */ /* 0x000fc800000100b9 */
[----:B------:R-:W1:Y:S01]  /*7220*/  @P2 LDC R197, c[0x0][0x40c] ;  /* 0x00010300ffc52b82 */ /* 0x000e620000000800 */
[----:B------:R-:W-:Y:S01]  /*7230*/  @P2 F2FP.F16.F32.PACK_AB R19, RZ, R187 ;  /* 0x000000bbff13223e */ /* 0x000fe200000000ff */
[----:B------:R-:W-:-:S03]  /*7240*/  FADD.FTZ R187, R209, -R70 ;  /* 0x80000046d1bb7221 */ /* 0x000fc60000010000 */
[----:B------:R-:W-:Y:S01]  /*7250*/  @P2 PRMT R162, R19, 0x7610, R162 ;  /* 0x0000761013a22816 */ /* 0x000fe200000000a2 */
        /* <DEDUP_REMOVED lines=34> */
.L_x_2152:
[----:B------:R-:W-:Y:S04]  /*7480*/  BSSY.RECONVERGENT B3, `(.L_x_2153) ;  /* 0x000000e000037945 */ /* 0x000fe80003800200 */
[----:B------:R-:W-:Y:S05]  /*7490*/  @!P2 BRA `(.L_x_2154) ;  /* 0x000000000030a947 */ /* 0x000fea0003800000 */
[----:B-1-3--:R-:W-:Y:S01]  /*74a0*/  FFMA.FTZ R16, R11, R14, R185 ;  /* 0x0000000e0b107223 */ /* 0x00afe200000100b9 */
        /* <DEDUP_REMOVED lines=11> */
.L_x_2154:
[----:B------:R-:W-:Y:S05]  /*7560*/  BSYNC.RECONVERGENT B3 ;  /* 0x0000000000037941 */ /* 0x000fea0003800200 */
.L_x_2153:
[----:B------:R-:W-:Y:S04]  /*7570*/  BSSY.RECONVERGENT B3, `(.L_x_2155) ;  /* 0x000000e000037945 */ /* 0x000fe80003800200 */
[----:B------:R-:W-:Y:S05]  /*7580*/  @!P2 BRA `(.L_x_2156) ;  /* 0x000000000030a947 */ /* 0x000fea0003800000 */
[----:B-1-3--:R-:W-:Y:S01]  /*7590*/  FFMA.FTZ R16, R8, R14, R185 ;  /* 0x0000000e08107223 */ /* 0x00afe200000100b9 */
        /* <DEDUP_REMOVED lines=11> */
.L_x_2156:
[----:B------:R-:W-:Y:S05]  /*7650*/  BSYNC.RECONVERGENT B3 ;  /* 0x0000000000037941 */ /* 0x000fea0003800200 */
.L_x_2155:
        /* <DEDUP_REMOVED lines=14> */
.L_x_2158:
[----:B------:R-:W-:Y:S05]  /*7740*/  BSYNC.RECONVERGENT B3 ;  /* 0x0000000000037941 */ /* 0x000fea0003800200 */
.L_x_2157:
        /* <DEDUP_REMOVED lines=14> */
.L_x_2160:
[----:B------:R-:W-:Y:S05]  /*7830*/  BSYNC.RECONVERGENT B3 ;  /* 0x0000000000037941 */ /* 0x000fea0003800200 */
.L_x_2159:
        /* <DEDUP_REMOVED lines=14> */
.L_x_2162:
[----:B------:R-:W-:Y:S05]  /*7920*/  BSYNC.RECONVERGENT B3 ;  /* 0x0000000000037941 */ /* 0x000fea0003800200 */
.L_x_2161:
        /* <DEDUP_REMOVED lines=14> */
.L_x_2164:
[----:B------:R-:W-:Y:S05]  /*7a10*/  BSYNC.RECONVERGENT B3 ;  /* 0x0000000000037941 */ /* 0x000fea0003800200 */
.L_x_2163:
        /* <DEDUP_REMOVED lines=14> */
.L_x_2166:
[----:B------:R-:W-:Y:S05]  /*7b00*/  BSYNC.RECONVERGENT B3 ;  /* 0x0000000000037941 */ /* 0x000fea0003800200 */
.L_x_2165:
        /* <DEDUP_REMOVED lines=13> */
.L_x_2151:
[----:B------:R-:W-:Y:S05]  /*7be0*/  BSYNC.RECONVERGENT B2 ;  /* 0x0000000000027941 */ /* 0x000fea0003800200 */
.L_x_2148:
[----:B-1-3--:R-:W1:Y:S08]  /*7bf0*/  @P0 LDC.64 R18, c[0x0][0x478] ;  /* 0x00011e00ff120b82 */ /* 0x00ae700000000a00 */
[----:B------:R-:W2:Y:S01]  /*7c00*/  @P2 LDC.64 R16, c[0x0][0x468] ;  /* 0x00011a00ff102b82 */ /* 0x000ea20000000a00 */
[C---:B-1----:R-:W-:Y:S01]  /*7c10*/  @P0 IMAD.WIDE.U32 R18, R183.reuse, 0x10, R18 ;  /* 0x00000010b7120825 */ /* 0x042fe200078e0012 */
[----:B------:R-:W-:-:S04]  /*7c20*/  IADD3 R183, PT, PT, R183, 0x20, RZ ;  /* 0x00000020b7b77810 */ /* 0x000fc80007ffe0ff */
[----:B------:R4:W-:Y:S01]  /*7c30*/  @P0 STG.E.128 desc[UR6][R18.64], R68 ;  /* 0x0000004412000986 */ /* 0x0009e2000c101d06 */
[C---:B--2---:R-:W-:Y:S01]  /*7c40*/  @P2 IMAD.WIDE.U32 R16, R181.reuse, 0x10, R16 ;  /* 0x00000010b5102825 */ /* 0x044fe200078e0010 */
[----:B------:R-:W-:-:S04]  /*7c50*/  IADD3 R181, PT, PT, R181, 0x20, RZ ;  /* 0x00000020b5b57810 */ /* 0x000fc80007ffe0ff */
[----:B------:R4:W-:Y:S03]  /*7c60*/  @P2 STG.E.128 desc[UR6][R16.64], R160 ;  /* 0x000000a010002986 */ /* 0x0009e6000c101d06 */
.L_x_2145:
[----:B------:R-:W-:Y:S05]  /*7c70*/  BSYNC.RECONVERGENT B1 ;  /* 0x0000000000017941 */ /* 0x000fea0003800200 */
.L_x_2144:
[----:B------:R-:W-:Y:S01]  /*7c80*/  ISETP.GE.U32.AND P0, PT, R2, 0x80, PT ;  /* 0x000000800200780c */ /* 0x000fe20003f06070 */
[----:B------:R-:W-:-:S12]  /*7c90*/  BSSY.RECONVERGENT B1, `(.L_x_2167) ;  /* 0x00001bf000017945 */ /* 0x000fd80003800200 */
[----:B------:R-:W-:Y:S05]  /*7ca0*/  @!P0 BRA `(.L_x_2168) ;  /* 0x0000001800f48947 */ /* 0x000fea0003800000 */
[----:B------:R-:W-:Y:S04]  /*7cb0*/  BSSY.RECONVERGENT B2, `(.L_x_2169) ;  /* 0x0000005000027945 */ /* 0x000fe80003800200 */
[----:B------:R-:W-:Y:S05]  /*7cc0*/  @!P2 BRA `(.L_x_2170) ;  /* 0x00000000000ca947 */ /* 0x000fea0003800000 */
[----:B-1-34-:R-:W1:Y:S02]  /*7cd0*/  LDC.64 R16, c[0x0][0x390] ;  /* 0x0000e400ff107b82 */ /* 0x01ae640000000a00 */
[----:B-1----:R-:W-:-:S05]  /*7ce0*/  IMAD.WIDE.U32 R16, R181, 0x10, R16 ;  /* 0x00000010b5107825 */ /* 0x002fca00078e0010 */
[----:B-----5:R2:W5:Y:S02]  /*7cf0*/  LDG.E.128 R168, desc[UR6][R16.64] ;  /* 0x0000000610a87981 */ /* 0x020564000c1e1d00 */
.L_x_2170:
[----:B------:R-:W-:Y:S05]  /*7d00*/  BSYNC.RECONVERGENT B2 ;  /* 0x0000000000027941 */ /* 0x000fea0003800200 */
.L_x_2169:
        /* <DEDUP_REMOVED lines=9> */
[--C-:B------:R-:W-:Y:S01]  /*7da0*/  HADD2.F32 R21, -RZ, R176.reuse.H0_H0 ;  /* 0x200000b0ff157230 */ /* 0x100fe20000004100 */
[----:B------:R-:W0:Y:S01]  /*7db0*/  @P2 LDC R245, c[0x0][0x40c] ;  /* 0x00010300fff52b82 */ /* 0x000e220000000800 */
[----:B-1-34-:R-:W-:Y:S02]  /*7dc0*/  HADD2.F32 R68, -RZ, R176.H1_H1 ;  /* 0x300000b0ff447230 */ /* 0x01afe40000004100 */
[----:B------:R-:W-:Y:S02]  /*7dd0*/  HADD2.F32 R69, -RZ, R177.H0_H0 ;  /* 0x200000b1ff457230 */ /* 0x000fe40000004100 */
[----:B------:R-:W-:Y:S02]  /*7de0*/  HADD2.F32 R187, -RZ, R178.H1_H1 ;  /* 0x300000b2ffbb7230 */ /* 0x000fe40000004100 */
[----:B-----5:R-:W-:-:S04]  /*7df0*/  @P2 HADD2.F32 R243, -RZ, R168.H0_H0 ;  /* 0x200000a8fff32230 */ /* 0x020fc80000004100 */
[-CC-:B--2---:R-:W-:Y:S01]  /*7e00*/  @P1 FFMA.FTZ R16, R237, R14.reuse, R185.reuse ;  /* 0x0000000eed101223 */ /* 0x184fe200000100b9 */
[-CC-:B------:R-:W-:Y:S01]  /*7e10*/  @P1 FFMA.FTZ R18, R224, R14.reuse, R185.reuse ;  /* 0x0000000ee0121223 */ /* 0x180fe200000100b9 */
[-CC-:B------:R-:W-:Y:S01]  /*7e20*/  @P1 FFMA.FTZ R70, R228, R14.reuse, R185.reuse ;  /* 0x0000000ee4461223 */ /* 0x180fe200000100b9 */
[-CC-:B------:R-:W-:Y:S01]  /*7e30*/  @P1 FFMA.FTZ R19, R221, R14.reuse, R185.reuse ;  /* 0x0000000edd131223 */ /* 0x180fe200000100b9 */
[----:B------:R-:W-:Y:S01]  /*7e40*/  @P1 FADD.FTZ R16, R235, -R16 ;  /* 0x80000010eb101221 */ /* 0x000fe20000010000 */
[----:B------:R-:W-:Y:S01]  /*7e50*/  @P1 FADD.FTZ R17, R219, -R18 ;  /* 0x80000012db111221 */ /* 0x000fe20000010000 */
[-CC-:B------:R-:W-:Y:S01]  /*7e60*/  @P1 FFMA.FTZ R71, R225, R14.reuse, R185.reuse ;  /* 0x0000000ee1471223 */ /* 0x180fe200000100b9 */
[----:B0-----:R-:W-:Y:S01]  /*7e70*/  @P1 FFMA.FTZ R180, R232, R14, R185 ;  /* 0x0000000ee8b41223 */ /* 0x001fe200000100b9 */
[----:B------:R-:W-:Y:S01]  /*7e80*/  @P1 FFMA.FTZ R21, R20, R16, R21 ;  /* 0x0000001014151223 */ /* 0x000fe20000010015 */
[-CC-:B------:R-:W-:Y:S01]  /*7e90*/  @P1 FFMA.FTZ R182, R231, R14.reuse, R185.reuse ;  /* 0x0000000ee7b61223 */ /* 0x180fe200000100b9 */
[----:B------:R-:W0:Y:S01]  /*7ea0*/  @P2 LDC R16, c[0x0][0x40c] ;  /* 0x00010300ff102b82 */ /* 0x000e220000000800 */
[----:B------:R-:W-:Y:S01]  /*7eb0*/  @P1 FFMA.FTZ R184, R234, R14, R185 ;  /* 0x0000000eeab81223 */ /* 0x000fe200000100b9 */
[----:B------:R-:W-:Y:S01]  /*7ec0*/  @P1 FFMA.FTZ R68, R20, R17, R68 ;  /* 0x0000001114441223 */ /* 0x000fe20000010044 */
[----:B------:R-:W-:-:S02]  /*7ed0*/  HADD2.F32 R185, -RZ, R177.H1_H1 ;  /* 0x300000b1ffb97230 */ /* 0x000fc40000004100 */
[----:B------:R-:W-:Y:S01]  /*7ee0*/  @P1 FADD.FTZ R70, R223, -R70 ;  /* 0x80000046df461221 */ /* 0x000fe20000010000 */
[----:B------:R-:W-:Y:S02]  /*7ef0*/  @P2 HADD2.F32 R18, -RZ, R168.H1_H1 ;  /* 0x300000a8ff122230 */ /* 0x000fe40000004100 */
[----:B------:R-:W-:Y:S01]  /*7f00*/  @P1 FADD.FTZ R14, R226, -R19 ;  /* 0x80000013e20e1221 */ /* 0x000fe20000010000 */
[----:B------:R-:W-:Y:S02]  /*7f10*/  HADD2.F32 R19, -RZ, R178.H0_H0 ;  /* 0x200000b2ff137230 */ /* 0x000fe40000004100 */
[C---:B------:R-:W-:Y:S01]  /*7f20*/  @P1 FFMA.FTZ R185, R20.reuse, R70, R185 ;  /* 0x0000004614b91223 */ /* 0x040fe200000100b9 */
[--C-:B------:R-:W-:Y:S01]  /*7f30*/  HADD2.F32 R17, -RZ, R179.reuse.H1_H1 ;  /* 0x300000b3ff117230 */ /* 0x100fe20000004100 */
[----:B------:R-:W1:Y:S01]  /*7f40*/  @P2 LDC R70, c[0x0][0x40c] ;  /* 0x00010300ff462b82 */ /* 0x000e620000000800 */
[----:B------:R-:W-:Y:S01]  /*7f50*/  @P1 FFMA.FTZ R69, R20, R14, R69 ;  /* 0x0000000e14451223 */ /* 0x000fe20000010045 */
[----:B------:R-:W-:Y:S01]  /*7f60*/  @P1 FADD.FTZ R14, R230, -R71 ;  /* 0x80000047e60e1221 */ /* 0x000fe20000010000 */
[----:B------:R-:W-:-:S02]  /*7f70*/  HADD2.F32 R71, -RZ, R179.H0_H0 ;  /* 0x200000b3ff477230 */ /* 0x000fc40000004100 */
[----:B------:R-:W-:Y:S01]  /*7f80*/  @P1 FADD.FTZ R180, R227, -R180 ;  /* 0x800000b4e3b41221 */ /* 0x000fe20000010000 */
[----:B------:R-:W-:Y:S01]  /*7f90*/  @P1 FADD.FTZ R182, R229, -R182 ;  /* 0x800000b6e5b61221 */ /* 0x000fe20000010000 */
[----:B------:R-:W-:Y:S01]  /*7fa0*/  @P1 FADD.FTZ R184, R233, -R184 ;  /* 0x800000b8e9b81221 */ /* 0x000fe20000010000 */
[C---:B------:R-:W-:Y:S01]  /*7fb0*/  @P1 FFMA.FTZ R19, R20.reuse, R14, R19 ;  /* 0x0000000e14131223 */ /* 0x040fe20000010013 */
[C---:B------:R-:W-:Y:S01]  /*7fc0*/  @P1 FFMA.FTZ R187, R20.reuse, R180, R187 ;  /* 0x000000b414bb1223 */ /* 0x040fe200000100bb */
[C---:B------:R-:W-:Y:S01]  /*7fd0*/  @P1 FFMA.FTZ R71, R20.reuse, R182, R71 ;  /* 0x000000b614471223 */ /* 0x040fe20000010047 */
[----:B------:R-:W-:Y:S01]  /*7fe0*/  @P1 FFMA.FTZ R17, R20, R184, R17 ;  /* 0x000000b814111223 */ /* 0x000fe20000010011 */
[----:B------:R-:W-:Y:S01]  /*7ff0*/  @P2 HADD2.F32 R14, -RZ, R56.H0_H0 ;  /* 0x20000038ff0e2230 */ /* 0x000fe20000004100 */
[----:B------:R-:W2:Y:S01]  /*8000*/  @P2 LDC R20, c[0x0][0x40c] ;  /* 0x00010300ff142b82 */ /* 0x000ea20000000800 */
[----:B0-----:R-:W-:Y:S01]  /*8010*/  @P2 FMUL.FTZ R197, R21, R16 ;  /* 0x0000001015c52220 */ /* 0x001fe20000410000 */
[C---:B------:R-:W-:Y:S01]  /*8020*/  @P2 FMUL.FTZ R16, R68.reuse, R245 ;  /* 0x000000f544102220 */ /* 0x040fe20000410000 */
[----:B------:R-:W-:Y:S01]  /*8030*/  F2FP.F16.F32.PACK_AB R68, R68, R21 ;  /* 0x000000154444723e */ /* 0x000fe200000000ff */
[----:B------:R-:W-:-:S02]  /*8040*/  @P2 HADD2.F32 R21, -RZ, R57.H1_H1 ;  /* 0x30000039ff152230 */ /* 0x000fc40000004100 */
[----:B------:R-:W-:Y:S01]  /*8050*/  @P2 FFMA.FTZ R148, R243, R197, R148 ;  /* 0x000000c5f3942223 */ /* 0x000fe20000010094 */
[----:B------:R-:W-:Y:S01]  /*8060*/  @P2 FFMA.FTZ R149, R18, R16, R149 ;  /* 0x0000001012952223 */ /* 0x000fe20000010095 */
[----:B------:R-:W0:Y:S01]  /*8070*/  @P2 LDC R180, c[0x0][0x40c] ;  /* 0x00010300ffb42b82 */ /* 0x000e220000000800 */
[----:B------:R-:W-:Y:S01]  /*8080*/  @P2 FMUL.FTZ R14, R197, R14 ;  /* 0x0000000ec50e2220 */ /* 0x000fe20000410000 */
[----:B------:R-:W-:Y:S02]  /*8090*/  @P2 HADD2.F32 R197, -RZ, R56.H1_H1 ;  /* 0x30000038ffc52230 */ /* 0x000fe40000004100 */
[----:B-1----:R-:W-:Y:S01]  /*80a0*/  @P2 FMUL.FTZ R243, R69, R70 ;  /* 0x0000004645f32220 */ /* 0x002fe20000410000 */
[----:B------:R-:W-:Y:S01]  /*80b0*/  F2FP.F16.F32.PACK_AB R69, R185, R69 ;  /* 0x00000045b945723e */ /* 0x000fe200000000ff */
[----:B------:R-:W-:Y:S02]  /*80c0*/  @P2 HADD2.F32 R245, -RZ, R169.H0_H0 ;  /* 0x200000a9fff52230 */ /* 0x000fe40000004100 */
[----:B------:R-:W-:Y:S01]  /*80d0*/  @P2 FMUL.FTZ R197, R16, R197 ;  /* 0x000000c510c52220 */ /* 0x000fe20000410000 */
[----:B------:R-:W1:Y:S01]  /*80e0*/  @P2 LDC R18, c[0x0][0x40c] ;  /* 0x00010300ff122b82 */ /* 0x000e620000000800 */
[----:B------:R-:W-:Y:S01]  /*80f0*/  @P2 F2FP.F16.F32.PACK_AB R14, RZ, R14 ;  /* 0x0000000eff0e223e */ /* 0x000fe200000000ff */
[----:B------:R-:W-:Y:S01]  /*8100*/  @P2 HADD2.F32 R16, -RZ, R57.H0_H0 ;  /* 0x20000039ff102230 */ /* 0x000fe20000004100 */
[----:B------:R-:W-:Y:S01]  /*8110*/  F2FP.F16.F32.PACK_AB R70, R187, R19 ;  /* 0x00000013bb46723e */ /* 0x000fe200000000ff */
[----:B------:R-:W-:Y:S01]  /*8120*/  @P2 FFMA.FTZ R150, R245, R243, R150 ;  /* 0x000000f3f5962223 */ /* 0x000fe20000010096 */
[----:B------:R-:W-:-:S02]  /*8130*/  @P2 PRMT R160, R14, 0x7610, R160 ;  /* 0x000076100ea02816 */ /* 0x000fc400000000a0 */
[----:B------:R-:W-:Y:S01]  /*8140*/  @P2 FMUL.FTZ R16, R243, R16 ;  /* 0x00000010f3102220 */ /* 0x000fe20000410000 */
[----:B------:R-:W3:Y:S01]  /*8150*/  @P2 LDC R182, c[0x0][0x40c] ;  /* 0x00010300ffb62b82 */ /* 0x000ee20000000800 */
[----:B------:R-:W-:-:S03]  /*8160*/  @P2 F2FP.F16.F32.PACK_AB R197, RZ, R197 ;  /* 0x000000c5ffc5223e */ /* 0x000fc600000000ff */
[----:B------:R-:W-:Y:S02]  /*8170*/  @P2 F2FP.F16.F32.PACK_AB R16, RZ, R16 ;  /* 0x00000010ff10223e */ /* 0x000fe400000000ff */
[----:B------:R-:W-:Y:S01]  /*8180*/  @P2 PRMT R160, R160, 0x5410, R197 ;  /* 0x00005410a0a02816 */ /* 0x000fe200000000c5 */
[----:B------:R-:W-:Y:S01]  /*8190*/  @P2 HADD2.F32 R197, -RZ, R170.H0_H0 ;  /* 0x200000aaffc52230 */ /* 0x000fe20000004100 */
[----:B------:R-:W-:Y:S01]  /*81a0*/  @P2 PRMT R161, R16, 0x7610, R161 ;  /* 0x0000761010a12816 */ /* 0x000fe200000000a1 */
[----:B------:R-:W-:Y:S02]  /*81b0*/  @P2 HADD2.F32 R16, -RZ, R59.H0_H0 ;  /* 0x2000003bff102230 */ /* 0x000fe40000004100 */
[----:B-1----:R-:W-:Y:S01]  /*81c0*/  @P2 FMUL.FTZ R14, R185, R18 ;  /* 0x00000012b90e2220 */ /* 0x002fe20000410000 */
[----:B------:R-:W-:Y:S02]  /*81d0*/  @P2 HADD2.F32 R18, -RZ, R169.H1_H1 ;  /* 0x300000a9ff122230 */ /* 0x000fe40000004100 */
[----:B--2---:R-:W-:Y:S01]  /*81e0*/  @P2 FMUL.FTZ R185, R19, R20 ;  /* 0x0000001413b92220 */ /* 0x004fe20000410000 */
[----:B------:R-:W-:-:S02]  /*81f0*/  @P2 HADD2.F32 R19, -RZ, R58.H1_H1 ;  /* 0x3000003aff132230 */ /* 0x000fc40000004100 */
[----:B------:R-:W-:Y:S01]  /*8200*/  @P2 FMUL.FTZ R21, R14, R21 ;  /* 0x000000150e152220 */ /* 0x000fe20000410000 */
[----:B------:R-:W-:Y:S02]  /*8210*/  @P2 HADD2.F32 R20, -RZ, R170.H1_H1 ;  /* 0x300000aaff142230 */ /* 0x000fe40000004100 */
[----:B------:R-:W-:Y:S01]  /*8220*/  @P2 FFMA.FTZ R151, R18, R14, R151 ;  /* 0x0000000e12972223 */ /* 0x000fe20000010097 */
[----:B------:R-:W-:Y:S02]  /*8230*/  @P2 HADD2.F32 R14, -RZ, R58.H0_H0 ;  /* 0x2000003aff0e2230 */ /* 0x000fe40000004100 */
[----:B0-----:R-:W-:Y:S01]  /*8240*/  @P2 FMUL.FTZ R18, R187, R180 ;  /* 0x000000b4bb122220 */ /* 0x001fe20000410000 */
[----:B---3--:R-:W-:Y:S01]  /*8250*/  @P2 FMUL.FTZ R187, R71, R182 ;  /* 0x000000b647bb2220 */ /* 0x008fe20000410000 */
[----:B------:R-:W-:Y:S01]  /*8260*/  @P2 F2FP.F16.F32.PACK_AB R21, RZ, R21 ;  /* 0x00000015ff15223e */ /* 0x000fe200000000ff */
[----:B------:R-:W-:Y:S01]  /*8270*/  @P2 FFMA.FTZ R152, R197, R185, R152 ;  /* 0x000000b9c5982223 */ /* 0x000fe20000010098 */
[----:B------:R-:W-:Y:S01]  /*8280*/  @P2 FMUL.FTZ R14, R185, R14 ;  /* 0x0000000eb90e2220 */ /* 0x000fe20000410000 */
[----:B------:R-:W-:Y:S01]  /*8290*/  @P2 FMUL.FTZ R19, R18, R19 ;  /* 0x0000001312132220 */ /* 0x000fe20000410000 */
[----:B------:R-:W-:Y:S01]  /*82a0*/  @P2 FMUL.FTZ R16, R187, R16 ;  /* 0x00000010bb102220 */ /* 0x000fe20000410000 */
[----:B------:R-:W-:Y:S01]  /*82b0*/  @P2 PRMT R161, R161, 0x5410, R21 ;  /* 0x00005410a1a12816 */ /* 0x000fe20000000015 */
[----:B------:R-:W-:Y:S01]  /*82c0*/  @P2 HADD2.F32 R21, -RZ, R171.H0_H0 ;  /* 0x200000abff152230 */ /* 0x000fe20000004100 */
[----:B------:R-:W-:Y:S01]  /*82d0*/  @P2 F2FP.F16.F32.PACK_AB R14, RZ, R14 ;  /* 0x0000000eff0e223e */ /* 0x000fe200000000ff */
[----:B------:R-:W-:Y:S01]  /*82e0*/  @P2 FFMA.FTZ R153, R20, R18, R153 ;  /* 0x0000001214992223 */ /* 0x000fe20000010099 */
[----:B------:R-:W-:-:S02]  /*82f0*/  @P2 F2FP.F16.F32.PACK_AB R19, RZ, R19 ;  /* 0x00000013ff13223e */ /* 0x000fc400000000ff */
[----:B------:R-:W-:Y:S01]  /*8300*/  @P2 F2FP.F16.F32.PACK_AB R16, RZ, R16 ;  /* 0x00000010ff10223e */ /* 0x000fe200000000ff */
[----:B------:R-:W-:Y:S01]  /*8310*/  @P2 FFMA.FTZ R154, R21, R187, R154 ;  /* 0x000000bb159a2223 */ /* 0x000fe2000001009a */
[----:B------:R-:W-:Y:S02]  /*8320*/  @P2 PRMT R162, R14, 0x7610, R162 ;  /* 0x000076100ea22816 */ /* 0x000fe400000000a2 */
[----:B------:R-:W-:Y:S02]  /*8330*/  F2FP.F16.F32.PACK_AB R71, R17, R71 ;  /* 0x000000471147723e */ /* 0x000fe400000000ff */
        /* <DEDUP_REMOVED lines=11> */
.L_x_2173:
[----:B------:R-:W-:Y:S01]  /*83f0*/  ISETP.GT.AND P1, PT, R21, RZ, PT ;  /* 0x000000ff1500720c */ /* 0x000fe20003f24270 */
[----:B------:R-:W-:Y:S01]  /*8400*/  HADD2.F32 R245, -RZ, R176.H0_H0 ;  /* 0x200000b0fff57230 */ /* 0x000fe20000004100 */
[----:B------:R-:W0:Y:S01]  /*8410*/  @P2 LDC R184, c[0x0][0x40c] ;  /* 0x00010300ffb82b82 */ /* 0x000e220000000800 */
[--C-:B------:R-:W-:Y:S02]  /*8420*/  HADD2.F32 R243, -RZ, R177.reuse.H0_H0 ;  /* 0x200000b1fff37230 */ /* 0x100fe40000004100 */
[----:B------:R-:W-:Y:S02]  /*8430*/  HADD2.F32 R187, -RZ, R177.H1_H1 ;  /* 0x300000b1ffbb7230 */ /* 0x000fe40000004100 */
[----:B------:R-:W-:Y:S02]  /*8440*/  HADD2.F32 R21, -RZ, R178.H0_H0 ;  /* 0x200000b2ff157230 */ /* 0x000fe40000004100 */
[----:B------:R-:W-:Y:S01]  /*8450*/  HADD2.F32 R197, -RZ, R176.H1_H1 ;  /* 0x300000b0ffc57230 */ /* 0x000fe20000004100 */
[----:B------:R-:W0:Y:S01]  /*8460*/  @P2 LDC R186, c[0x0][0x40c] ;  /* 0x00010300ffba2b82 */ /* 0x000e220000000800 */
[----:B-1-34-:R-:W-:-:S02]  /*8470*/  HADD2.F32 R19, -RZ, R178.H1_H1 ;  /* 0x300000b2ff137230 */ /* 0x01afc40000004100 */
[-CC-:B--2---:R-:W-:Y:S01]  /*8480*/  @P1 FFMA.FTZ R16, R237, R14.reuse, R185.reuse ;  /* 0x0000000eed101223 */ /* 0x184fe200000100b9 */
[-CC-:B------:R-:W-:Y:S01]  /*8490*/  @P1 FFMA.FTZ R17, R221, R14.reuse, R185.reuse ;  /* 0x0000000edd111223 */ /* 0x180fe200000100b9 */
[-CC-:B0-----:R-:W-:Y:S01]  /*84a0*/  @P1 FFMA.FTZ R180, R231, R14.reuse, R185.reuse ;  /* 0x0000000ee7b41223 */ /* 0x181fe200000100b9 */
[----:B------:R-:W-:Y:S01]  /*84b0*/  @P1 FFMA.FTZ R18, R224, R14, R185 ;  /* 0x0000000ee0121223 */ /* 0x000fe200000100b9 */
[----:B------:R-:W-:Y:S01]  /*84c0*/  @P1 FADD.FTZ R16, R235, -R16 ;  /* 0x80000010eb101221 */ /* 0x000fe20000010000 */
[----:B------:R-:W-:Y:S01]  /*84d0*/  @P1 FADD.FTZ R17, R226, -R17 ;  /* 0x80000011e2111221 */ /* 0x000fe20000010000 */
[----:B------:R-:W-:Y:S01]  /*84e0*/  @P1 FADD.FTZ R182, R229, -R180 ;  /* 0x800000b4e5b61221 */ /* 0x000fe20000010000 */
[----:B------:R-:W-:Y:S01]  /*84f0*/  @P1 FADD.FTZ R18, R219, -R18 ;  /* 0x80000012db121221 */ /* 0x000fe20000010000 */
[----:B------:R-:W-:Y:S01]  /*8500*/  @P1 FFMA.FTZ R245, R20, R16, R245 ;  /* 0x0000001014f51223 */ /* 0x000fe200000100f5 */
[-C--:B------:R-:W-:Y:S01]  /*8510*/  @P1 FFMA.FTZ R16, R228, R14.reuse, R185 ;  /* 0x0000000ee4101223 */ /* 0x080fe200000100b9 */
[C---:B------:R-:W-:Y:S01]  /*8520*/  @P1 FFMA.FTZ R243, R20.reuse, R17, R243 ;  /* 0x0000001114f31223 */ /* 0x040fe200000100f3 */
[----:B------:R-:W-:Y:S01]  /*8530*/  @P1 FFMA.FTZ R17, R225, R14, R185 ;  /* 0x0000000ee1111223 */ /* 0x000fe200000100b9 */
[----:B------:R-:W0:Y:S01]  /*8540*/  @P2 LDC R180, c[0x0][0x40c] ;  /* 0x00010300ffb42b82 */ /* 0x000e220000000800 */
[----:B------:R-:W-:Y:S01]  /*8550*/  @P1 FADD.FTZ R16, R223, -R16 ;  /* 0x80000010df101221 */ /* 0x000fe20000010000 */
[----:B------:R-:W-:Y:S01]  /*8560*/  @P1 FFMA.FTZ R197, R20, R18, R197 ;  /* 0x0000001214c51223 */ /* 0x000fe200000100c5 */
[----:B------:R-:W-:Y:S01]  /*8570*/  @P1 FADD.FTZ R17, R230, -R17 ;  /* 0x80000011e6111221 */ /* 0x000fe20000010000 */
[----:B-----5:R-:W-:-:S02]  /*8580*/  @P2 HADD2.F32 R247, -RZ, R168.H0_H0 ;  /* 0x200000a8fff72230 */ /* 0x020fc40000004100 */
[----:B------:R-:W-:Y:S01]  /*8590*/  @P1 FFMA.FTZ R187, R20, R16, R187 ;  /* 0x0000001014bb1223 */ /* 0x000fe200000100bb */
[----:B------:R-:W-:Y:S01]  /*85a0*/  @P1 FFMA.FTZ R16, R232, R14, R185 ;  /* 0x0000000ee8101223 */ /* 0x000fe200000100b9 */
[----:B------:R-:W-:Y:S01]  /*85b0*/  @P1 FFMA.FTZ R21, R20, R17, R21 ;  /* 0x0000001114151223 */ /* 0x000fe20000010015 */
[----:B------:R-:W1:Y:S02]  /*85c0*/  @P2 LDC R18, c[0x0][0x40c] ;  /* 0x00010300ff122b82 */ /* 0x000e640000000800 */
[----:B------:R-:W-:-:S04]  /*85d0*/  @P1 FADD.FTZ R17, R227, -R16 ;  /* 0x80000010e3111221 */ /* 0x000fc80000010000 */
[C---:B------:R-:W-:Y:S01]  /*85e0*/  @P1 FFMA.FTZ R19, R20.reuse, R17, R19 ;  /* 0x0000001114131223 */ /* 0x040fe20000010013 */
[----:B------:R-:W-:Y:S01]  /*85f0*/  HADD2.F32 R17, -RZ, R179.H0_H0 ;  /* 0x200000b3ff117230 */ /* 0x000fe20000004100 */
[----:B------:R-:W2:Y:S04]  /*8600*/  @P2 LDC R16, c[0x0][0x40c] ;  /* 0x00010300ff102b82 */ /* 0x000ea80000000800 */
[----:B------:R-:W-:Y:S01]  /*8610*/  @P1 FFMA.FTZ R17, R20, R182, R17 ;  /* 0x000000b614111223 */ /* 0x000fe20000010011 */
[----:B0-----:R-:W-:-:S03]  /*8620*/  @P2 FMUL.FTZ R243, R243, R180 ;  /* 0x000000b4f3f32220 */ /* 0x001fc60000410000 */
[----:B------:R-:W0:Y:S01]  /*8630*/  @P2 LDC R182, c[0x0][0x40c] ;  /* 0x00010300ffb62b82 */ /* 0x000e220000000800 */
[----:B------:R-:W-:-:S07]  /*8640*/  @P2 FMUL.FTZ R17, R17, R186 ;  /* 0x000000ba11112220 */ /* 0x000fce0000410000 */
[----:B------:R-:W3:Y:S01]  /*8650*/  @P2 LDC R180, c[0x0][0x40c] ;  /* 0x00010300ffb42b82 */ /* 0x000ee20000000800 */
[----:B--2---:R-:W-:Y:S01]  /*8660*/  @P2 FMUL.FTZ R245, R245, R16 ;  /* 0x00000010f5f52220 */ /* 0x004fe20000410000 */
[----:B------:R-:W-:-:S03]  /*8670*/  @P2 HADD2.F32 R16, -RZ, R56.H0_H0 ;  /* 0x20000038ff102230 */ /* 0x000fc60000004100 */
[-C--:B------:R-:W-:Y:S02]  /*8680*/  @P2 FFMA.FTZ R148, R247, R245.reuse, R148 ;  /* 0x000000f5f7942223 */ /* 0x080fe40000010094 */
[----:B------:R-:W-:Y:S01]  /*8690*/  @P2 FMUL.FTZ R245, R16, R245 ;  /* 0x000000f510f52220 */ /* 0x000fe20000410000 */
[----:B-1----:R-:W-:Y:S01]  /*86a0*/  @P2 FMUL.FTZ R16, R197, R18 ;  /* 0x00000012c5102220 */ /* 0x002fe20000410000 */
[----:B------:R-:W-:Y:S02]  /*86b0*/  @P2 HADD2.F32 R18, -RZ, R168.H1_H1 ;  /* 0x300000a8ff122230 */ /* 0x000fe40000004100 */
[----:B0-----:R-:W-:Y:S01]  /*86c0*/  @P2 FMUL.FTZ R21, R21, R182 ;  /* 0x000000b615152220 */ /* 0x001fe20000410000 */
[----:B------:R-:W-:Y:S01]  /*86d0*/  @P2 HADD2.F32 R197, -RZ, R56.H1_H1 ;  /* 0x30000038ffc52230 */ /* 0x000fe20000004100 */
[----:B------:R-:W-:Y:S01]  /*86e0*/  @P2 F2FP.F16.F32.PACK_AB R245, RZ, R245 ;  /* 0x000000f5fff5223e */ /* 0x000fe200000000ff */
[----:B------:R-:W-:Y:S01]  /*86f0*/  @P2 FFMA.FTZ R149, R18, R16, R149 ;  /* 0x0000001012952223 */ /* 0x000fe20000010095 */
[----:B------:R-:W-:-:S02]  /*8700*/  @P2 HADD2.F32 R18, -RZ, R57.H0_H0 ;  /* 0x20000039ff122230 */ /* 0x000fc40000004100 */
[----:B------:R-:W-:Y:S01]  /*8710*/  @P2 FMUL.FTZ R16, R197, R16 ;  /* 0x00000010c5102220 */ /* 0x000fe20000410000 */
[----:B------:R-:W-:Y:S01]  /*8720*/  @P2 HADD2.F32 R197, -RZ, R169.H0_H0 ;  /* 0x200000a9ffc52230 */ /* 0x000fe20000004100 */
[----:B------:R-:W-:-:S03]  /*8730*/  @P2 PRMT R160, R245, 0x7610, R160 ;  /* 0x00007610f5a02816 */ /* 0x000fc600000000a0 */
[----:B------:R-:W-:Y:S01]  /*8740*/  @P2 F2FP.F16.F32.PACK_AB R16, RZ, R16 ;  /* 0x00000010ff10223e */ /* 0x000fe200000000ff */
[-C--:B------:R-:W-:Y:S01]  /*8750*/  @P2 FFMA.FTZ R150, R197, R243.reuse, R150 ;  /* 0x000000f3c5962223 */ /* 0x080fe20000010096 */
[----:B------:R-:W-:Y:S01]  /*8760*/  @P2 FMUL.FTZ R243, R18, R243 ;  /* 0x000000f312f32220 */ /* 0x000fe20000410000 */
[----:B------:R-:W-:Y:S01]  /*8770*/  @P2 HADD2.F32 R18, -RZ, R169.H1_H1 ;  /* 0x300000a9ff122230 */ /* 0x000fe20000004100 */
[----:B------:R-:W-:Y:S01]  /*8780*/  @P2 PRMT R160, R160, 0x5410, R16 ;  /* 0x00005410a0a02816 */ /* 0x000fe20000000010 */
[----:B---3--:R-:W-:Y:S01]  /*8790*/  @P2 FMUL.FTZ R16, R187, R180 ;  /* 0x000000b4bb102220 */ /* 0x008fe20000410000 */
[----:B------:R-:W-:Y:S01]  /*87a0*/  @P2 HADD2.F32 R187, -RZ, R57.H1_H1 ;  /* 0x30000039ffbb2230 */ /* 0x000fe20000004100 */
[----:B------:R-:W-:Y:S01]  /*87b0*/  @P2 F2FP.F16.F32.PACK_AB R243, RZ, R243 ;  /* 0x000000f3fff3223e */ /* 0x000fe200000000ff */
[----:B------:R-:W-:Y:S02]  /*87c0*/  @P2 HADD2.F32 R180, -RZ, R170.H1_H1 ;  /* 0x300000aaffb42230 */ /* 0x000fe40000004100 */
        /* <DEDUP_REMOVED lines=8> */
[----:B------:R-:W-:Y:S01]  /*8850*/  @P2 FMUL.FTZ R18, R19, R184 ;  /* 0x000000b813122220 */ /* 0x000fe20000410000 */
[----:B------:R-:W-:Y:S01]  /*8860*/  @P2 HADD2.F32 R19, -RZ, R58.H1_H1 ;  /* 0x3000003aff132230 */ /* 0x000fe20000004100 */
[----:B------:R-:W-:Y:S01]  /*8870*/  @P2 PRMT R161, R161, 0x5410, R16 ;  /* 0x00005410a1a12816 */ /* 0x000fe20000000010 */
        /* <DEDUP_REMOVED lines=25> */
.L_x_2172:
[----:B------:R-:W-:-:S04]  /*8a10*/  UISETP.NE.U32.AND UP0, UPT, UR14, URZ, UPT ;  /* 0x000000ff0e00728c */ /* 0x000fc8000bf05070 */
[----:B------:R-:W-:-:S06]  /*8a20*/  UISETP.NE.AND.EX UP0, UPT, UR15, URZ, UPT, UP0 ;  /* 0x000000ff0f00728c */ /* 0x000fcc000bf05300 */
[----:B------:R-:W-:-:S13]  /*8a30*/  PLOP3.LUT P0, PT, PT, PT, UP0, 0x80, 0x8 ;  /* 0x000000000008781c */ /* 0x000fda0003f0f008 */
[----:B------:R-:W-:Y:S05]  /*8a40*/  @!P0 BRA `(.L_x_2175) ;  /* 0x0000000400988947 */ /* 0x000fea0003800000 */
[----:B-1-34-:R-:W1:Y:S01]  /*8a50*/  @P2 LDC R69, c[0x0][0x40c] ;  /* 0x00010300ff452b82 */ /* 0x01ae620000000800 */
[-CC-:B--2---:R-:W-:Y:S01]  /*8a60*/  FFMA.FTZ R16, R237, R14.reuse, R185.reuse ;  /* 0x0000000eed107223 */ /* 0x184fe200000100b9 */
[----:B------:R-:W-:Y:S01]  /*8a70*/  ISETP.GT.AND P1, PT, R21, RZ, PT ;  /* 0x000000ff1500720c */ /* 0x000fe20003f24270 */
[-CC-:B------:R-:W-:Y:S01]  /*8a80*/  FFMA.FTZ R187, R221, R14.reuse, R185.reuse ;  /* 0x0000000eddbb7223 */ /* 0x180fe200000100b9 */
[-CC-:B------:R-:W-:Y:S01]  /*8a90*/  FFMA.FTZ R70, R224, R14.reuse, R185.reuse ;  /* 0x0000000ee0467223 */ /* 0x180fe200000100b9 */
[----:B------:R-:W-:Y:S01]  /*8aa0*/  FADD.FTZ R17, R235, -R16 ;  /* 0x80000010eb117221 */ /* 0x000fe20000010000 */
[-CC-:B0-----:R-:W-:Y:S01]  /*8ab0*/  FFMA.FTZ R182, R228, R14.reuse, R185.reuse ;  /* 0x0000000ee4b67223 */ /* 0x181fe200000100b9 */
[----:B------:R-:W-:Y:S01]  /*8ac0*/  FFMA.FTZ R19, R225, R14, R185 ;  /* 0x0000000ee1137223 */ /* 0x000fe200000100b9 */
[----:B------:R-:W0:Y:S01]  /*8ad0*/  @P2 LDC R180, c[0x0][0x40c] ;  /* 0x00010300ffb42b82 */ /* 0x000e220000000800 */
[----:B------:R-:W-:Y:S01]  /*8ae0*/  FMUL.FTZ R68, R20, R17 ;  /* 0x0000001114447220 */ /* 0x000fe20000410000 */
[----:B-----5:R-:W-:-:S02]  /*8af0*/  @P2 HADD2.F32 R17, -RZ, R168.H0_H0 ;  /* 0x200000a8ff112230 */ /* 0x020fc40000004100 */
[----:B------:R-:W-:Y:S01]  /*8b00*/  FADD.FTZ R71, R219, -R70 ;  /* 0x80000046db477221 */ /* 0x000fe20000010000 */
[----:B------:R-:W-:Y:S02]  /*8b10*/  @P2 HADD2.F32 R70, -RZ, R56.H0_H0 ;  /* 0x20000038ff462230 */ /* 0x000fe40000004100 */
[-CC-:B------:R-:W-:Y:S01]  /*8b20*/  FFMA.FTZ R16, R232, R14.reuse, R185.reuse ;  /* 0x0000000ee8107223 */ /* 0x180fe200000100b9 */
[----:B------:R-:W-:Y:S01]  /*8b30*/  FSEL R68, R68, RZ, P1 ;  /* 0x000000ff44447208 */ /* 0x000fe20000800000 */
[-CC-:B------:R-:W-:Y:S01]  /*8b40*/  FFMA.FTZ R18, R231, R14.reuse, R185.reuse ;  /* 0x0000000ee7127223 */ /* 0x180fe200000100b9 */
[----:B------:R-:W2:Y:S01]  /*8b50*/  @P2 LDC R184, c[0x0][0x40c] ;  /* 0x00010300ffb82b82 */ /* 0x000ea20000000800 */
[----:B------:R-:W-:Y:S01]  /*8b60*/  FFMA.FTZ R14, R234, R14, R185 ;  /* 0x0000000eea0e7223 */ /* 0x000fe200000100b9 */
[--C-:B------:R-:W-:Y:S02]  /*8b70*/  @P2 HADD2.F32 R185, -RZ, R169.reuse.H0_H0 ;  /* 0x200000a9ffb92230 */ /* 0x100fe40000004100 */
[----:B------:R-:W-:Y:S01]  /*8b80*/  FADD.FTZ R19, R230, -R19 ;  /* 0x80000013e6137221 */ /* 0x000fe20000010000 */
[----:B------:R-:W-:-:S02]  /*8b90*/  @P2 HADD2.F32 R186, -RZ, R169.H1_H1 ;  /* 0x300000a9ffba2230 */ /* 0x000fc40000004100 */
[----:B------:R-:W-:Y:S01]  /*8ba0*/  FADD.FTZ R243, R233, -R14 ;  /* 0x8000000ee9f37221 */ /* 0x000fe20000010000 */
[----:B------:R-:W-:Y:S01]  /*8bb0*/  FADD.FTZ R197, R229, -R18 ;  /* 0x80000012e5c57221 */ /* 0x000fe20000010000 */
[----:B------:R-:W-:Y:S01]  /*8bc0*/  FMUL.FTZ R19, R20, R19 ;  /* 0x0000001314137220 */ /* 0x000fe20000410000 */
[----:B-1----:R-:W-:Y:S01]  /*8bd0*/  @P2 FMUL.FTZ R21, R69, R68 ;  /* 0x0000004445152220 */ /* 0x002fe20000410000 */
[----:B------:R-:W-:Y:S02]  /*8be0*/  FADD.FTZ R69, R226, -R187 ;  /* 0x800000bbe2457221 */ /* 0x000fe40000010000 */
[----:B------:R-:W1:Y:S01]  /*8bf0*/  @P2 LDC R187, c[0x0][0x40c] ;  /* 0x00010300ffbb2b82 */ /* 0x000e620000000800 */
[----:B------:R-:W-:Y:S01]  /*8c00*/  @P2 FFMA.FTZ R148, R17, R21, R148 ;  /* 0x0000001511942223 */ /* 0x000fe20000010094 */
[C---:B------:R-:W-:Y:S01]  /*8c10*/  FMUL.FTZ R17, R20.reuse, R71 ;  /* 0x0000004714117220 */ /* 0x040fe20000410000 */
[----:B------:R-:W-:Y:S01]  /*8c20*/  FADD.FTZ R71, R223, -R182 ;  /* 0x800000b6df477221 */ /* 0x000fe20000010000 */
[----:B------:R-:W-:Y:S01]  /*8c30*/  FMUL.FTZ R69, R20, R69 ;  /* 0x0000004514457220 */ /* 0x000fe20000410000 */
[----:B------:R-:W-:Y:S01]  /*8c40*/  @P2 FMUL.FTZ R21, R70, R21 ;  /* 0x0000001546152220 */ /* 0x000fe20000410000 */
[----:B------:R-:W-:Y:S01]  /*8c50*/  @P2 HADD2.F32 R182, -RZ, R168.H1_H1 ;  /* 0x300000a8ffb62230 */ /* 0x000fe20000004100 */
[----:B------:R-:W-:Y:S01]  /*8c60*/  FSEL R17, R17, RZ, P1 ;  /* 0x000000ff11117208 */ /* 0x000fe20000800000 */
[----:B------:R-:W-:Y:S01]  /*8c70*/  FMUL.FTZ R70, R20, R71 ;  /* 0x0000004714467220 */ /* 0x000fe20000410000 */
[----:B------:R-:W-:Y:S01]  /*8c80*/  @P2 HADD2.F32 R71, -RZ, R56.H1_H1 ;  /* 0x30000038ff472230 */ /* 0x000fe20000004100 */
[----:B------:R-:W-:-:S02]  /*8c90*/  FSEL R69, R69, RZ, P1 ;  /* 0x000000ff45457208 */ /* 0x000fc40000800000 */
[----:B0-----:R-:W-:Y:S01]  /*8ca0*/  @P2 FMUL.FTZ R180, R180, R17 ;  /* 0x00000011b4b42220 */ /* 0x001fe20000410000 */
[----:B------:R-:W-:Y:S02]  /*8cb0*/  FSEL R70, R70, RZ, P1 ;  /* 0x000000ff46467208 */ /* 0x000fe40000800000 */
[----:B------:R-:W-:Y:S01]  /*8cc0*/  FSEL R19, R19, RZ, P1 ;  /* 0x000000ff13137208 */ /* 0x000fe20000800000 */
[-C--:B------:R-:W-:Y:S01]  /*8cd0*/  @P2 FFMA.FTZ R149, R182, R180.reuse, R149 ;  /* 0x000000b4b6952223 */ /* 0x080fe20000010095 */
[----:B------:R-:W-:Y:S01]  /*8ce0*/  @P2 FMUL.FTZ R180, R71, R180 ;  /* 0x000000b447b42220 */ /* 0x000fe20000410000 */
[----:B--2---:R-:W-:Y:S01]  /*8cf0*/  @P2 FMUL.FTZ R71, R184, R69 ;  /* 0x00000045b8472220 */ /* 0x004fe20000410000 */
[--C-:B------:R-:W-:Y:S01]  /*8d00*/  @P2 HADD2.F32 R184, -RZ, R57.reuse.H0_H0 ;  /* 0x20000039ffb82230 */ /* 0x100fe20000004100 */
[----:B------:R-:W-:Y:S02]  /*8d10*/  F2FP.F16.F32.PACK_AB R68, R17, R68 ;  /* 0x000000441144723e */ /* 0x000fe400000000ff */
[----:B------:R-:W-:Y:S01]  /*8d20*/  @P2 FFMA.FTZ R150, R185, R71, R150 ;  /* 0x00000047b9962223 */ /* 0x000fe20000010096 */
[----:B------:R-:W-:-:S02]  /*8d30*/  @P2 HADD2.F32 R185, -RZ, R57.H1_H1 ;  /* 0x30000039ffb92230 */ /* 0x000fc40000004100 */
[----:B-1----:R-:W-:Y:S01]  /*8d40*/  @P2 FMUL.FTZ R182, R187, R70 ;  /* 0x00000046bbb62220 */ /* 0x002fe20000410000 */
[----:B------:R-:W-:Y:S01]  /*8d50*/  @P2 FMUL.FTZ R184, R184, R71 ;  /* 0x00000047b8b82220 */ /* 0x000fe20000410000 */
[----:B------:R-:W-:Y:S01]  /*8d60*/  FADD.FTZ R187, R227, -R16 ;  /* 0x80000010e3bb7221 */ /* 0x000fe20000010000 */
[----:B------:R-:W0:Y:S01]  /*8d70*/  @P2 LDC R71, c[0x0][0x40c] ;  /* 0x00010300ff472b82 */ /* 0x000e220000000800 */
[-C--:B------:R-:W-:Y:S01]  /*8d80*/  @P2 FFMA.FTZ R151, R186, R182.reuse, R151 ;  /* 0x000000b6ba972223 */ /* 0x080fe20000010097 */
[----:B------:R-:W-:Y:S01]  /*8d90*/  @P2 FMUL.FTZ R185, R185, R182 ;  /* 0x000000b6b9b92220 */ /* 0x000fe20000410000 */
[C---:B------:R-:W-:Y:S01]  /*8da0*/  FMUL.FTZ R186, R20.reuse, R187 ;  /* 0x000000bb14ba7220 */ /* 0x040fe20000410000 */
[----:B------:R-:W-:Y:S01]  /*8db0*/  @P2 F2FP.F16.F32.PACK_AB R18, RZ, R184 ;  /* 0x000000b8ff12223e */ /* 0x000fe200000000ff */
[----:B------:R-:W-:Y:S02]  /*8dc0*/  @P2 HADD2.F32 R184, -RZ, R58.H0_H0 ;  /* 0x2000003affb82230 */ /* 0x000fe40000004100 */
[----:B------:R-:W-:Y:S01]  /*8dd0*/  FMUL.FTZ R16, R20, R197 ;  /* 0x000000c514107220 */ /* 0x000fe20000410000 */
[----:B------:R-:W-:Y:S01]  /*8de0*/  @P2 F2FP.F16.F32.PACK_AB R14, RZ, R185 ;  /* 0x000000b9ff0e223e */ /* 0x000fe200000000ff */
[----:B------:R-:W1:Y:S01]  /*8df0*/  @P2 LDC R182, c[0x0][0x40c] ;  /* 0x00010300ffb62b82 */ /* 0x000e620000000800 */
[----:B------:R-:W-:Y:S01]  /*8e00*/  FSEL R186, R186, RZ, P1 ;  /* 0x000000ffbaba7208 */ /* 0x000fe20000800000 */
[----:B------:R-:W-:Y:S01]  /*8e10*/  FMUL.FTZ R20, R20, R243 ;  /* 0x000000f314147220 */ /* 0x000fe20000410000 */
[----:B------:R-:W-:-:S02]  /*8e20*/  F2FP.F16.F32.PACK_AB R69, R70, R69 ;  /* 0x000000454645723e */ /* 0x000fc400000000ff */
[----:B------:R-:W-:Y:S02]  /*8e30*/  F2FP.F16.F32.PACK_AB R70, R186, R19 ;  /* 0x00000013ba46723e */ /* 0x000fe400000000ff */
[----:B------:R-:W-:Y:S01]  /*8e40*/  @P2 F2FP.F16.F32.PACK_AB R21, RZ, R21 ;  /* 0x00000015ff15223e */ /* 0x000fe200000000ff */
[----:B------:R-:W2:Y:S01]  /*8e50*/  @P2 LDC R185, c[0x0][0x40c] ;  /* 0x00010300ffb92b82 */ /* 0x000ea20000000800 */
[----:B------:R-:W-:Y:S01]  /*8e60*/  @P2 PRMT R161, R18, 0x7610, R161 ;  /* 0x0000761012a12816 */ /* 0x000fe200000000a1 */
[----:B------:R-:W-:Y:S01]  /*8e70*/  @P2 HADD2.F32 R18, -RZ, R59.H0_H0 ;  /* 0x2000003bff122230 */ /* 0x000fe20000004100 */
[----:B------:R-:W-:Y:S02]  /*8e80*/  @P2 PRMT R160, R21, 0x7610, R160 ;  /* 0x0000761015a02816 */ /* 0x000fe400000000a0 */
[----:B------:R-:W-:Y:S02]  /*8e90*/  @P2 PRMT R161, R161, 0x5410, R14 ;  /* 0x00005410a1a12816 */ /* 0x000fe4000000000e */
[----:B------:R-:W-:-:S04]  /*8ea0*/  @P2 F2FP.F16.F32.PACK_AB R180, RZ, R180 ;  /* 0x000000b4ffb4223e */ /* 0x000fc800000000ff */
[----:B------:R-:W-:Y:S01]  /*8eb0*/  @P2 PRMT R160, R160, 0x5410, R180 ;  /* 0x00005410a0a02816 */ /* 0x000fe200000000b4 */
[----:B-1----:R-:W-:Y:S01]  /*8ec0*/  @P2 FMUL.FTZ R17, R182, R19 ;  /* 0x00000013b6112220 */ /* 0x002fe20000410000 */
[----:B0-----:R-:W-:Y:S01]  /*8ed0*/  @P2 FMUL.FTZ R182, R71, R186 ;  /* 0x000000ba47b62220 */ /* 0x001fe20000410000 */
[----:B------:R-:W-:Y:S02]  /*8ee0*/  @P2 HADD2.F32 R71, -RZ, R58.H1_H1 ;  /* 0x3000003aff472230 */ /* 0x000fe40000004100 */
[----:B------:R-:W-:Y:S01]  /*8ef0*/  @P2 FMUL.FTZ R19, R184, R17 ;  /* 0x00000011b8132220 */ /* 0x000fe20000410000 */
[----:B------:R-:W-:Y:S02]  /*8f00*/  FSEL R184, R16, RZ, P1 ;  /* 0x000000ff10b87208 */ /* 0x000fe40000800000 */
[----:B------:R-:W-:Y:S02]  /*8f10*/  @P2 FMUL.FTZ R71, R71, R182 ;  /* 0x000000b647472220 */ /* 0x000fe40000410000 */
[----:B------:R-:W-:Y:S01]  /*8f20*/  @P2 F2FP.F16.F32.PACK_AB R19, RZ, R19 ;  /* 0x00000013ff13223e */ /* 0x000fe200000000ff */
[----:B--2---:R-:W-:-:S02]  /*8f30*/  @P2 FMUL.FTZ R21, R185, R184 ;  /* 0x000000b8b9152220 */ /* 0x004fc40000410000 */
[----:B------:R-:W-:Y:S01]  /*8f40*/  @P2 F2FP.F16.F32.PACK_AB R16, RZ, R71 ;  /* 0x00000047ff10223e */ /* 0x000fe200000000ff */
[--C-:B------:R-:W-:Y:S02]  /*8f50*/  @P2 HADD2.F32 R71, -RZ, R170.reuse.H0_H0 ;  /* 0x200000aaff472230 */ /* 0x100fe40000004100 */
[----:B------:R-:W-:Y:S01]  /*8f60*/  @P2 FMUL.FTZ R14, R18, R21 ;  /* 0x00000015120e2220 */ /* 0x000fe20000410000 */
[----:B------:R-:W-:Y:S01]  /*8f70*/  @P2 HADD2.F32 R18, -RZ, R170.H1_H1 ;  /* 0x300000aaff122230 */ /* 0x000fe20000004100 */
[----:B------:R-:W-:Y:S01]  /*8f80*/  @P2 PRMT R162, R19, 0x7610, R162 ;  /* 0x0000761013a22816 */ /* 0x000fe200000000a2 */
[----:B------:R-:W-:Y:S01]  /*8f90*/  @P2 FFMA.FTZ R152, R71, R17, R152 ;  /* 0x0000001147982223 */ /* 0x000fe20000010098 */
[----:B------:R-:W-:Y:S01]  /*8fa0*/  @P2 HADD2.F32 R71, -RZ, R171.H0_H0 ;  /* 0x200000abff472230 */ /* 0x000fe20000004100 */
[----:B------:R-:W-:Y:S01]  /*8fb0*/  @P2 F2FP.F16.F32.PACK_AB R14, RZ, R14 ;  /* 0x0000000eff0e223e */ /* 0x000fe200000000ff */
[----:B------:R-:W-:Y:S01]  /*8fc0*/  @P2 FFMA.FTZ R153, R18, R182, R153 ;  /* 0x000000b612992223 */ /* 0x000fe20000010099 */
[----:B------:R-:W-:-:S02]  /*8fd0*/  FSEL R17, R20, RZ, P1 ;  /* 0x000000ff14117208 */ /* 0x000fc40000800000 */
[----:B------:R-:W-:Y:S01]  /*8fe0*/  @P2 FFMA.FTZ R154, R71, R21, R154 ;  /* 0x00000015479a2223 */ /* 0x000fe2000001009a */
[----:B------:R-:W-:Y:S02]  /*8ff0*/  @P2 PRMT R162, R162, 0x5410, R16 ;  /* 0x00005410a2a22816 */ /* 0x000fe40000000010 */
[----:B------:R-:W-:Y:S02]  /*9000*/  F2FP.F16.F32.PACK_AB R71, R17, R184 ;  /* 0x000000b81147723e */ /* 0x000fe400000000ff */
[----:B------:R-:W-:Y:S01]  /*9010*/  @P2 PRMT R163, R14, 0x7610, R163 ;  /* 0x000076100ea32816 */ /* 0x000fe200000000a3 */
        /* <DEDUP_REMOVED lines=9> */
.L_x_2175:
[----:B-1-34-:R-:W1:Y:S01]  /*90b0*/  @P2 LDC R19, c[0x0][0x40c] ;  /* 0x00010300ff132b82 */ /* 0x01ae620000000800 */
[----:B--2---:R-:W-:Y:S01]  /*90c0*/  FFMA.FTZ R16, R234, R14, R185 ;  /* 0x0000000eea107223 */ /* 0x004fe200000100b9 */
[----:B------:R-:W-:Y:S01]  /*90d0*/  ISETP.GT.AND P1, PT, R21, RZ, PT ;  /* 0x000000ff1500720c */ /* 0x000fe20003f24270 */
[----:B------:R-:W-:Y:S01]  /*90e0*/  BSSY.RECONVERGENT B3, `(.L_x_2176) ;  /* 0x0000015000037945 */ /* 0x000fe20003800200 */
[----:B0----5:R-:W-:Y:S02]  /*90f0*/  @P2 HADD2.F32 R180, -RZ, R171.H1_H1 ;  /* 0x300000abffb42230 */ /* 0x021fe40000004100 */
[----:B------:R-:W-:-:S04]  /*9100*/  FADD.FTZ R17, R233, -R16 ;  /* 0x80000010e9117221 */ /* 0x000fc80000010000 */
[----:B------:R-:W-:-:S05]  /*9110*/  FMUL.FTZ R17, R20, R17 ;  /* 0x0000001114117220 */ /* 0x000fca0000410000 */
[----:B------:R-:W-:Y:S01]  /*9120*/  FSEL R18, R17, RZ, P1 ;  /* 0x000000ff11127208 */ /* 0x000fe20000800000 */
[----:B------:R-:W-:-:S04]  /*9130*/  @P2 HADD2.F32 R17, -RZ, R59.H1_H1 ;  /* 0x3000003bff112230 */ /* 0x000fc80000004100 */
[----:B-1----:R-:W-:-:S04]  /*9140*/  @P2 FMUL.FTZ R18, R18, R19 ;  /* 0x0000001312122220 */ /* 0x002fc80000410000 */
[----:B------:R-:W-:Y:S01]  /*9150*/  @P2 FMUL.FTZ R16, R17, R18 ;  /* 0x0000001211102220 */ /* 0x000fe20000410000 */
[----:B------:R-:W-:Y:S06]  /*9160*/  @!P2 BRA `(.L_x_2177) ;  /* 0x000000000030a947 */ /* 0x000fec0003800000 */
[----:B------:R-:W-:Y:S01]  /*9170*/  FFMA.FTZ R182, R237, R14, R185 ;  /* 0x0000000eedb67223 */ /* 0x000fe200000100b9 */
[----:B------:R-:W-:Y:S01]  /*9180*/  ISETP.GT.AND P1, PT, R21, RZ, PT ;  /* 0x000000ff1500720c */ /* 0x000fe20003f24270 */
[----:B------:R-:W-:Y:S02]  /*9190*/  HADD2.F32 R187, -RZ, R168.H0_H0 ;  /* 0x200000a8ffbb7230 */ /* 0x000fe40000004100 */
[----:B------:R-:W-:Y:S01]  /*91a0*/  FADD.FTZ R17, R235, -R182 ;  /* 0x800000b6eb117221 */ /* 0x000fe20000010000 */
[----:B------:R-:W-:-:S03]  /*91b0*/  HADD2.F32 R182, -RZ, R56.H0_H0 ;  /* 0x20000038ffb67230 */ /* 0x000fc60000004100 */
[----:B------:R-:W-:-:S05]  /*91c0*/  FMUL.FTZ R17, R20, R17 ;  /* 0x0000001114117220 */ /* 0x000fca0000410000 */
[----:B------:R-:W-:-:S05]  /*91d0*/  FSEL R17, R17, RZ, P1 ;  /* 0x000000ff11117208 */ /* 0x000fca0000800000 */
[----:B------:R-:W-:-:S04]  /*91e0*/  FMUL.FTZ R17, R17, UR12 ;  /* 0x0000000c11117c20 */ /* 0x000fc80008410000 */
[-C--:B------:R-:W-:Y:S01]  /*91f0*/  FMUL.FTZ R19, R182, R17.reuse ;  /* 0x00000011b6137220 */ /* 0x080fe20000410000 */
[----:B------:R-:W-:-:S04]  /*9200*/  FFMA.FTZ R148, R187, R17, R148 ;  /* 0x00000011bb947223 */ /* 0x000fc80000010094 */
[----:B------:R-:W-:-:S04]  /*9210*/  F2FP.F16.F32.PACK_AB R19, RZ, R19 ;  /* 0x00000013ff13723e */ /* 0x000fc800000000ff */
[----:B------:R-:W-:-:S07]  /*9220*/  PRMT R160, R19, 0x7610, R160 ;  /* 0x0000761013a07816 */ /* 0x000fce00000000a0 */
.L_x_2177:
[----:B------:R-:W-:Y:S05]  /*9230*/  BSYNC.RECONVERGENT B3 ;  /* 0x0000000000037941 */ /* 0x000fea0003800200 */
.L_x_2176:
[----:B------:R-:W-:Y:S04]  /*9240*/  BSSY.RECONVERGENT B3, `(.L_x_2178) ;  /* 0x000000e000037945 */ /* 0x000fe80003800200 */
[----:B------:R-:W-:Y:S05]  /*9250*/  @!P2 BRA `(.L_x_2179) ;  /* 0x000000000030a947 */ /* 0x000fea0003800000 */
[----:B------:R-:W-:Y:S01]  /*9260*/  FFMA.FTZ R182, R224, R14, R185 ;  /* 0x0000000ee0b67223 */ /* 0x000fe200000100b9 */
[----:B------:R-:W-:Y:S01]  /*9270*/  ISETP.GT.AND P1, PT, R21, RZ, PT ;  /* 0x000000ff1500720c */ /* 0x000fe20003f24270 */
[----:B------:R-:W-:Y:S02]  /*9280*/  HADD2.F32 R184, -RZ, R168.H1_H1 ;  /* 0x300000a8ffb87230 */ /* 0x000fe40000004100 */
[----:B------:R-:W-:-:S04]  /*9290*/  FADD.FTZ R17, R219, -R182 ;  /* 0x800000b6db117221 */ /* 0x000fc80000010000 */
[----:B------:R-:W-:-:S05]  /*92a0*/  FMUL.FTZ R17, R20, R17 ;  /* 0x0000001114117220 */ /* 0x000fca0000410000 */
[----:B------:R-:W-:-:S05]  /*92b0*/  FSEL R17, R17, RZ, P1 ;  /* 0x000000ff11117208 */ /* 0x000fca0000800000 */
[----:B------:R-:W-:Y:S01]  /*92c0*/  FMUL.FTZ R182, R17, UR12 ;  /* 0x0000000c11b67c20 */ /* 0x000fe20008410000 */
[----:B------:R-:W-:-:S03]  /*92d0*/  HADD2.F32 R17, -RZ, R56.H1_H1 ;  /* 0x30000038ff117230 */ /* 0x000fc60000004100 */
[-C--:B------:R-:W-:Y:S02]  /*92e0*/  FFMA.FTZ R149, R184, R182.reuse, R149 ;  /* 0x000000b6b8957223 */ /* 0x080fe40000010095 */
[----:B------:R-:W-:-:S05]  /*92f0*/  FMUL.FTZ R17, R17, R182 ;  /* 0x000000b611117220 */ /* 0x000fca0000410000 */
[----:B------:R-:W-:-:S04]  /*9300*/  F2FP.F16.F32.PACK_AB R17, RZ, R17 ;  /* 0x00000011ff11723e */ /* 0x000fc800000000ff */
[----:B------:R-:W-:-:S07]  /*9310*/  PRMT R160, R160, 0x5410, R17 ;  /* 0x00005410a0a07816 */ /* 0x000fce0000000011 */
.L_x_2179:
[----:B------:R-:W-:Y:S05]  /*9320*/  BSYNC.RECONVERGENT B3 ;  /* 0x0000000000037941 */ /* 0x000fea0003800200 */
.L_x_2178:
[----:B------:R-:W-:Y:S04]  /*9330*/  BSSY.RECONVERGENT B3, `(.L_x_2180) ;  /* 0x000000e000037945 */ /* 0x000fe80003800200 */
[----:B------:R-:W-:Y:S05]  /*9340*/  @!P2 BRA `(.L_x_2181) ;  /* 0x000000000030a947 */ /* 0x000fea0003800000 */
        /* <DEDUP_REMOVED lines=12> */
.L_x_2181:
[----:B------:R-:W-:Y:S05]  /*9410*/  BSYNC.RECONVERGENT B3 ;  /* 0x0000000000037941 */ /* 0x000fea0003800200 */
.L_x_2180:
        /* <DEDUP_REMOVED lines=14> */
.L_x_2183:
[----:B------:R-:W-:Y:S05]  /*9500*/  BSYNC.RECONVERGENT B3 ;  /* 0x0000000000037941 */ /* 0x000fea0003800200 */
.L_x_2182:
        /* <DEDUP_REMOVED lines=14> */
.L_x_2185:
[----:B------:R-:W-:Y:S05]  /*95f0*/  BSYNC.RECONVERGENT B3 ;  /* 0x0000000000037941 */ /* 0x000fea0003800200 */
.L_x_2184:
        /* <DEDUP_REMOVED lines=14> */
.L_x_2187:
[----:B------:R-:W-:Y:S05]  /*96e0*/  BSYNC.RECONVERGENT B3 ;  /* 0x0000000000037941 */ /* 0x000fea0003800200 */
.L_x_2186:
[----:B------:R-:W-:Y:S04]  /*96f0*/  BSSY.RECONVERGENT B3, `(.L_x_2188) ;  /* 0x000000e000037945 */ /* 0x000fe80003800200 */
[----:B------:R-:W-:Y:S05]  /*9700*/  @!P2 BRA `(.L_x_2189) ;  /* 0x000000000030a947 */ /* 0x000fea0003800000 */
[----:B------:R-:W-:Y:S01]  /*9710*/  FFMA.FTZ R14, R231, R14, R185 ;  /* 0x0000000ee70e7223 */ /* 0x000fe200000100b9 */
[----:B------:R-:W-:Y:S01]  /*9720*/  ISETP.GT.AND P1, PT, R21, RZ, PT ;  /* 0x000000ff1500720c */ /* 0x000fe20003f24270 */
[----:B------:R-:W-:Y:S02]  /*9730*/  HADD2.F32 R19, -RZ, R171.H0_H0 ;  /* 0x200000abff137230 */ /* 0x000fe40000004100 */
[----:B------:R-:W-:-:S04]  /*9740*/  FADD.FTZ R17, R229, -R14 ;  /* 0x8000000ee5117221 */ /* 0x000fc80000010000 */
[----:B------:R-:W-:Y:S01]  /*9750*/  FMUL.FTZ R14, R20, R17 ;  /* 0x00000011140e7220 */ /* 0x000fe20000410000 */
[----:B------:R-:W-:-:S04]  /*9760*/  HADD2.F32 R20, -RZ, R59.H0_H0 ;  /* 0x2000003bff147230 */ /* 0x000fc80000004100 */
[----:B------:R-:W-:-:S05]  /*9770*/  FSEL R14, R14, RZ, P1 ;  /* 0x000000ff0e0e7208 */ /* 0x000fca0000800000 */
[----:B------:R-:W-:-:S04]  /*9780*/  FMUL.FTZ R17, R14, UR12 ;  /* 0x0000000c0e117c20 */ /* 0x000fc80008410000 */
[-C--:B------:R-:W-:Y:S01]  /*9790*/  FMUL.FTZ R14, R20, R17.reuse ;  /* 0x00000011140e7220 */ /* 0x080fe20000410000 */
[----:B------:R-:W-:-:S04]  /*97a0*/  FFMA.FTZ R154, R19, R17, R154 ;  /* 0x00000011139a7223 */ /* 0x000fc8000001009a */
[----:B------:R-:W-:-:S04]  /*97b0*/  F2FP.F16.F32.PACK_AB R14, RZ, R14 ;  /* 0x0000000eff0e723e */ /* 0x000fc800000000ff */
[----:B------:R-:W-:-:S07]  /*97c0*/  PRMT R163, R14, 0x7610, R163 ;  /* 0x000076100ea37816 */ /* 0x000fce00000000a3 */
.L_x_2189:
[----:B------:R-:W-:Y:S05]  /*97d0*/  BSYNC.RECONVERGENT B3 ;  /* 0x0000000000037941 */ /* 0x000fea0003800200 */
.L_x_2188:
[----:B------:R-:W-:Y:S01]  /*97e0*/  @P2 F2FP.F16.F32.PACK_AB R16, RZ, R16 ;  /* 0x00000010ff10223e */ /* 0x000fe200000000ff */
[----:B------:R-:W-:-:S03]  /*97f0*/  @P2 FFMA.FTZ R155, R180, R18, R155 ;  /* 0x00000012b49b2223 */ /* 0x000fc6000001009b */
[----:B------:R-:W-:-:S07]  /*9800*/  @P2 PRMT R163, R163, 0x5410, R16 ;  /* 0x00005410a3a32816 */ /* 0x000fce0000000010 */
.L_x_2174:
[----:B------:R-:W-:Y:S05]  /*9810*/  BSYNC.RECONVERGENT B2 ;  /* 0x0000000000027941 */ /* 0x000fea0003800200 */
.L_x_2171:
[----:B------:R-:W0:Y:S08]  /*9820*/  @P0 LDC.64 R18, c[0x0][0x478] ;  /* 0x00011e00ff120b82 */ /* 0x000e300000000a00 */
[----:B------:R-:W1:Y:S01]  /*9830*/  @P2 LDC.64 R16, c[0x0][0x468] ;  /* 0x00011a00ff102b82 */ /* 0x000e620000000a00 */
[----:B0-----:R-:W-:-:S05]  /*9840*/  @P0 IMAD.WIDE.U32 R18, R183, 0x10, R18 ;  /* 0x00000010b7120825 */ /* 0x001fca00078e0012 */
[----:B------:R2:W-:Y:S01]  /*9850*/  @P0 STG.E.128 desc[UR6][R18.64], R68 ;  /* 0x0000004412000986 */ /* 0x0005e2000c101d06 */
[----:B-1----:R-:W-:-:S05]  /*9860*/  @P2 IMAD.WIDE.U32 R16, R181, 0x10, R16 ;  /* 0x00000010b5102825 */ /* 0x002fca00078e0010 */
[----:B------:R2:W-:Y:S02]  /*9870*/  @P2 STG.E.128 desc[UR6][R16.64], R160 ;  /* 0x000000a010002986 */ /* 0x0005e4000c101d06 */
.L_x_2168:
[----:B------:R-:W-:Y:S05]  /*9880*/  BSYNC.RECONVERGENT B1 ;  /* 0x0000000000017941 */ /* 0x000fea0003800200 */
.L_x_2167:
[----:B-1234-:R-:W1:Y:S02]  /*9890*/  LDC.64 R16, c[0x0][0x380] ;  /* 0x0000e000ff107b82 */ /* 0x01ee640000000a00 */
[----:B-1----:R-:W-:-:S04]  /*98a0*/  LEA R0, R16, R0, 0x2 ;  /* 0x0000000010007211 */ /* 0x002fc800078e10ff */
[----:B------:R-:W-:-:S13]  /*98b0*/  ISETP.GE.AND P0, PT, R0, R17, PT ;  /* 0x000000110000720c */ /* 0x000fda0003f06270 */
[----:B------:R-:W-:Y:S05]  /*98c0*/  @!P0 BRA `(.L_x_2190) ;  /* 0xffffff7000288947 */ /* 0x000fea000383ffff */
.L_x_2087:
[----:B------:R-:W-:Y:S05]  /*98d0*/  BSYNC B0 ;  /* 0x0000000000007941 */ /* 0x000fea0003800000 */
.L_x_2086:
[----:B------:R-:W1:Y:S01]  /*98e0*/  S2R R7, SR_CgaCtaId ;  /* 0x0000000000077919 */ /* 0x000e620000008800 */
[C---:B------:R-:W-:Y:S01]  /*98f0*/  SHF.L.U32 R2, R4.reuse, 0x7, RZ ;  /* 0x0000000704027819 */ /* 0x040fe200000006ff */
[----:B------:R-:W-:Y:S05]  /*9900*/  WARPSYNC.ALL ;  /* 0x0000000000007948 */ /* 0x000fea0003800000 */
[----:B------:R-:W-:Y:S01]  /*9910*/  SHF.L.U32 R0, R4, 0x5, RZ ;  /* 0x0000000504007819 */ /* 0x000fe200000006ff */
[----:B------:R-:W2:Y:S01]  /*9920*/  S2UR UR4, SR_CTAID.X ;  /* 0x00000000000479c3 */ /* 0x000ea20000002500 */
[----:B------:R-:W-:Y:S01]  /*9930*/  MOV R6, 0x400 ;  /* 0x0000040000067802 */ /* 0x000fe20000000f00 */
[----:B------:R-:W3:Y:S01]  /*9940*/  LDCU.128 UR16, c[0x0][0x440] ;  /* 0x00008800ff1077ac */ /* 0x000ee20008000c00 */
[----:B------:R-:W-:Y:S01]  /*9950*/  LOP3.LUT R3, R2, 0x3000, RZ, 0xc0, !PT ;  /* 0x0000300002037812 */ /* 0x000fe200078ec0ff */
[----:B------:R-:W-:Y:S03]  /*9960*/  BSSY.RECONVERGENT B0, `(.L_x_2191) ;  /* 0x0000093000007945 */ /* 0x000fe60003800200 */
[----:B------:R-:W-:-:S02]  /*9970*/  LOP3.LUT R0, R3, 0x3e0, R0, 0xf8, !PT ;  /* 0x000003e003007812 */ /* 0x000fc400078ef800 */
[----:B-1----:R-:W-:-:S04]  /*9980*/  LEA R7, R7, R6, 0x18 ;  /* 0x0000000607077211 */ /* 0x002fc800078ec0ff */
[-C--:B------:R-:W-:Y:S02]  /*9990*/  IADD3 R0, PT, PT, R0, R7.reuse, RZ ;  /* 0x0000000700007210 */ /* 0x080fe40007ffe0ff */
[----:B------:R-:W-:-:S03]  /*99a0*/  LEA R8, R4, R7, 0x2 ;  /* 0x0000000704087211 */ /* 0x000fc600078e10ff */
[----:B------:R-:W-:Y:S04]  /*99b0*/  STS.128 [R0], R92 ;  /* 0x0000005c00007388 */ /* 0x000fe80000000c00 */
[----:B------:R-:W-:Y:S04]  /*99c0*/  STS.128 [R0+0x10], R96 ;  /* 0x0000106000007388 */ /* 0x000fe80000000c00 */
[----:B------:R-:W-:Y:S04]  /*99d0*/  STS.128 [R0+0x400], R164 ;  /* 0x000400a400007388 */ /* 0x000fe80000000c00 */
[----:B------:R2:W-:Y:S04]  /*99e0*/  STS.128 [R0+0x410], R72 ;  /* 0x0004104800007388 */ /* 0x0005e80000000c00 */
[----:B------:R-:W-:Y:S04]  /*99f0*/  STS.128 [R0+0x800], R108 ;  /* 0x0008006c00007388 */ /* 0x000fe80000000c00 */
[----:B------:R-:W-:Y:S04]  /*9a00*/  STS.128 [R0+0x810], R112 ;  /* 0x0008107000007388 */ /* 0x000fe80000000c00 */
[----:B------:R-:W-:Y:S04]  /*9a10*/  STS.128 [R0+0xc00], R116 ;  /* 0x000c007400007388 */ /* 0x000fe80000000c00 */
[----:B------:R-:W-:Y:S01]  /*9a20*/  STS.128 [R0+0xc10], R120 ;  /* 0x000c107800007388 */ /* 0x000fe20000000c00 */
[----:B--2---:R-:W-:Y:S01]  /*9a30*/  IMAD R73, R5, UR4, RZ ;  /* 0x0000000405497c24 */ /* 0x004fe2000f8e02ff */
[----:B------:R-:W1:Y:S01]  /*9a40*/  LDCU.64 UR4, c[0x0][0x460] ;  /* 0x00008c00ff0477ac */ /* 0x000e620008000a00 */
[----:B------:R-:W-:Y:S03]  /*9a50*/  BAR.SYNC.DEFER_BLOCKING 0x0 ;  /* 0x0000000000007b1d */ /* 0x000fe60000010000 */
[----:B------:R-:W-:-:S02]  /*9a60*/  IADD3 R73, P0, PT, R73, R4, RZ ;  /* 0x0000000449497210 */ /* 0x000fc40007f1e0ff */
[----:B------:R-:W-:Y:S01]  /*9a70*/  LOP3.LUT R4, R4, 0x7f, RZ, 0x3c, !PT ;  /* 0x0000007f04047812 */ /* 0x000fe200078e3cff */
[----:B------:R-:W2:Y:S04]  /*9a80*/  LDS R2, [R8] ;  /* 0x0000000008027984 */ /* 0x000ea80000000800 */
[----:B------:R-:W4:Y:S04]  /*9a90*/  LDS R3, [R8+0x1000] ;  /* 0x0010000008037984 */ /* 0x000f280000000800 */
        /* <DEDUP_REMOVED lines=9> */
[----:B--2---:R-:W-:-:S03]  /*9b30*/  FADD.FTZ R2, RZ, R2 ;  /* 0x00000002ff027221 */ /* 0x004fc60000010000 */
[----:B------:R-:W-:Y:S01]  /*9b40*/  LDS R20, [R8+0x1a00] ;  /* 0x001a000008147984 */ /* 0x000fe20000000800 */
[----:B----4-:R-:W-:-:S03]  /*9b50*/  FADD.FTZ R2, R2, R3 ;  /* 0x0000000302027221 */ /* 0x010fc60000010000 */
[----:B------:R-:W-:Y:S04]  /*9b60*/  LDS R14, [R8+0xc00] ;  /* 0x000c0000080e7984 */ /* 0x000fe80000000800 */
[----:B------:R-:W-:Y:S04]  /*9b70*/  LDS R21, [R8+0x1c00] ;  /* 0x001c000008157984 */ /* 0x000fe80000000800 */
[----:B------:R-:W-:Y:S04]  /*9b80*/  LDS R15, [R8+0xe00] ;  /* 0x000e0000080f7984 */ /* 0x000fe80000000800 */
[----:B------:R-:W-:Y:S04]  /*9b90*/  LDS R22, [R8+0x1e00] ;  /* 0x001e000008167984 */ /* 0x000fe80000000800 */
[----:B------:R-:W2:Y:S04]  /*9ba0*/  LDS R7, [R8+0x2000] ;  /* 0x0020000008077984 */ /* 0x000ea80000000800 */
[----:B------:R-:W-:Y:S04]  /*9bb0*/  LDS R24, [R8+0x2200] ;  /* 0x0022000008187984 */ /* 0x000fe80000000800 */
[----:B------:R-:W-:Y:S04]  /*9bc0*/  LDS R23, [R8+0x2400] ;  /* 0x0024000008177984 */ /* 0x000fe80000000800 */
[----:B------:R-:W-:Y:S04]  /*9bd0*/  LDS R26, [R8+0x2600] ;  /* 0x00260000081a7984 */ /* 0x000fe80000000800 */
[----:B------:R-:W-:Y:S04]  /*9be0*/  LDS R25, [R8+0x2800] ;  /* 0x0028000008197984 */ /* 0x000fe80000000800 */
[----:B-----5:R-:W-:Y:S04]  /*9bf0*/  LDS R28, [R8+0x2a00] ;  /* 0x002a0000081c7984 */ /* 0x020fe80000000800 */
[----:B------:R-:W-:Y:S04]  /*9c00*/  LDS R27, [R8+0x2c00] ;  /* 0x002c0000081b7984 */ /* 0x000fe80000000800 */
[----:B------:R-:W-:Y:S04]  /*9c10*/  LDS R30, [R8+0x2e00] ;  /* 0x002e0000081e7984 */ /* 0x000fe80000000800 */
[----:B------:R-:W4:Y:S04]  /*9c20*/  LDS R29, [R8+0x3000] ;  /* 0x00300000081d7984 */ /* 0x000f280000000800 */
[----:B------:R-:W-:Y:S04]  /*9c30*/  LDS R32, [R8+0x3200] ;  /* 0x0032000008207984 */ /* 0x000fe80000000800 */
[----:B------:R-:W-:Y:S01]  /*9c40*/  LDS R31, [R8+0x3400] ;  /* 0x00340000081f7984 */ /* 0x000fe20000000800 */
[----:B--2---:R-:W-:-:S03]  /*9c50*/  FADD.FTZ R2, R2, R7 ;  /* 0x0000000702027221 */ /* 0x004fc60000010000 */
[----:B------:R-:W-:Y:S04]  /*9c60*/  LDS R34, [R8+0x3600] ;  /* 0x0036000008227984 */ /* 0x000fe80000000800 */
[----:B------:R-:W-:Y:S04]  /*9c70*/  LDS R33, [R8+0x3800] ;  /* 0x0038000008217984 */ /* 0x000fe80000000800 */
[----:B------:R-:W-:Y:S04]  /*9c80*/  LDS R36, [R8+0x3a00] ;  /* 0x003a000008247984 */ /* 0x000fe80000000800 */
[----:B------:R-:W-:Y:S04]  /*9c90*/  LDS R35, [R8+0x3c00] ;  /* 0x003c000008237984 */ /* 0x000fe80000000800 */
[----:B------:R-:W-:Y:S01]  /*9ca0*/  LDS R38, [R8+0x3e00] ;  /* 0x003e000008267984 */ /* 0x000fe20000000800 */
[----:B------:R-:W-:Y:S01]  /*9cb0*/  BAR.SYNC.DEFER_BLOCKING 0x0 ;  /* 0x0000000000007b1d */ /* 0x000fe20000010000 */
[----:B----4-:R-:W-:-:S05]  /*9cc0*/  FADD.FTZ R29, R2, R29 ;  /* 0x0000001d021d7221 */ /* 0x010fca0000010000 */
[----:B------:R-:W-:Y:S04]  /*9cd0*/  STS.128 [R0], R60 ;  /* 0x0000003c00007388 */ /* 0x000fe80000000c00 */
[----:B------:R-:W-:Y:S04]  /*9ce0*/  STS.128 [R0+0x10], R64 ;  /* 0x0000104000007388 */ /* 0x000fe80000000c00 */
[----:B------:R-:W-:Y:S04]  /*9cf0*/  STS.128 [R0+0x400], R100 ;  /* 0x0004006400007388 */ /* 0x000fe80000000c00 */
[----:B------:R-:W-:Y:S04]  /*9d00*/  STS.128 [R0+0x410], R104 ;  /* 0x0004106800007388 */ /* 0x000fe80000000c00 */
[----:B------:R2:W-:Y:S04]  /*9d10*/  STS.128 [R0+0x800], R76 ;  /* 0x0008004c00007388 */ /* 0x0005e80000000c00 */
[----:B------:R-:W-:Y:S04]  /*9d20*/  STS.128 [R0+0x810], R80 ;  /* 0x0008105000007388 */ /* 0x000fe80000000c00 */
[----:B------:R-:W-:Y:S04]  /*9d30*/  STS.128 [R0+0xc00], R84 ;  /* 0x000c005400007388 */ /* 0x000fe80000000c00 */
[----:B------:R-:W-:Y:S01]  /*9d40*/  STS.128 [R0+0xc10], R88 ;  /* 0x000c105800007388 */ /* 0x000fe20000000c00 */
[----:B------:R-:W-:Y:S01]  /*9d50*/  BAR.SYNC.DEFER_BLOCKING 0x0 ;  /* 0x0000000000007b1d */ /* 0x000fe20000010000 */
[----:B--2---:R-:W-:-:S04]  /*9d60*/  IADD3.X R76, PT, PT, RZ, RZ, RZ, P0, !PT ;  /* 0x000000ffff4c7210 */ /* 0x004fc800007fe4ff */
[----:B------:R-:W-:Y:S01]  /*9d70*/  SHF.L.U64.HI R71, R73, 0x2, R76 ;  /* 0x0000000249477819 */ /* 0x000fe2000001024c */
        /* <DEDUP_REMOVED lines=23> */
[----:B------:R-:W-:Y:S04]  /*9ef0*/  LDS R57, [R8+0x2a00] ;  /* 0x002a000008397984 */ /* 0x000fe80000000800 */
        /* <DEDUP_REMOVED lines=22> */
[----:B--2---:R-:W-:-:S02]  /*a060*/  IADD3 R0, PT, PT, R4, R5, RZ ;  /* 0x0000000504007210 */ /* 0x004fc40007ffe0ff */
[----:B------:R-:W-:Y:S02]  /*a070*/  SHF.L.U32 R4, R73, 0x2, RZ ;  /* 0x0000000249047819 */ /* 0x000fe400000006ff */
[----:B------:R-:W-:Y:S02]  /*a080*/  ISETP.GE.U32.AND P6, PT, R0, 0x100, PT ;  /* 0x000001000000780c */ /* 0x000fe40003fc6070 */
[C---:B---3--:R-:W-:Y:S02]  /*a090*/  IADD3 R75, P0, PT, R4.reuse, UR18, RZ ;  /* 0x00000012044b7c10 */ /* 0x048fe4000ff1e0ff */
[----:B------:R-:W-:Y:S02]  /*a0a0*/  IADD3 R73, P1, PT, R4, UR16, RZ ;  /* 0x0000001004497c10 */ /* 0x000fe4000ff3e0ff */
[C---:B------:R-:W-:Y:S01]  /*a0b0*/  IADD3.X R78, PT, PT, R71.reuse, UR19, RZ, P0, !PT ;  /* 0x00000013474e7c10 */ /* 0x040fe200087fe4ff */
[----:B------:R-:W2:Y:S01]  /*a0c0*/  LDS R69, [R8] ;  /* 0x0000000008457984 */ /* 0x000ea20000000800 */
[----:B------:R-:W-:-:S02]  /*a0d0*/  IADD3.X R76, PT, PT, R71, UR17, RZ, P1, !PT ;  /* 0x00000011474c7c10 */ /* 0x000fc40008ffe4ff */
[----:B------:R-:W-:Y:S01]  /*a0e0*/  ISETP.GE.U32.AND P5, PT, R0, 0x180, PT ;  /* 0x000001800000780c */ /* 0x000fe20003fa6070 */
[----:B------:R-:W3:Y:S04]  /*a0f0*/  LDS R70, [R8+0x1000] ;  /* 0x0010000008467984 */ /* 0x000ee80000000800 */
[----:B------:R-:W4:Y:S04]  /*a100*/  LDS R72, [R8+0x2000] ;  /* 0x0020000008487984 */ /* 0x000f280000000800 */
[----:B------:R-:W0:Y:S01]  /*a110*/  LDS R74, [R8+0x3000] ;  /* 0x00300000084a7984 */ /* 0x000e220000000800 */
[----:B--2---:R-:W-:-:S04]  /*a120*/  FADD.FTZ R69, RZ, R69 ;  /* 0x00000045ff457221 */ /* 0x004fc80000010000 */
[----:B---3--:R-:W-:Y:S01]  /*a130*/  FADD.FTZ R69, R69, R70 ;  /* 0x0000004645457221 */ /* 0x008fe20000010000 */
[----:B-1----:R-:W-:-:S03]  /*a140*/  IADD3 R70, P0, PT, R4, UR4, RZ ;  /* 0x0000000404467c10 */ /* 0x002fc6000ff1e0ff */
[----:B----4-:R-:W-:Y:S01]  /*a150*/  FADD.FTZ R69, R69, R72 ;  /* 0x0000004845457221 */ /* 0x010fe20000010000 */
[----:B------:R-:W-:Y:S02]  /*a160*/  IADD3.X R71, PT, PT, R71, UR5, RZ, P0, !PT ;  /* 0x0000000547477c10 */ /* 0x000fe400087fe4ff */
[----:B------:R-:W-:Y:S01]  /*a170*/  ISETP.GE.U32.AND P0, PT, R0, 0x80, PT ;  /* 0x000000800000780c */ /* 0x000fe20003f06070 */
[----:B0-----:R-:W-:-:S12]  /*a180*/  FADD.FTZ R69, R69, R74 ;  /* 0x0000004a45457221 */ /* 0x001fd80000010000 */
        /* <DEDUP_REMOVED lines=16> */
.L_x_2192:
[----:B------:R-:W-:Y:S05]  /*a290*/  BSYNC.RECONVERGENT B0 ;  /* 0x0000000000007941 */ /* 0x000fea0003800200 */
.L_x_2191:
[----:B------:R-:W-:Y:S01]  /*a2a0*/  FADD.FTZ R14, RZ, R14 ;  /* 0x0000000eff0e7221 */ /* 0x000fe20000010000 */
[----:B------:R-:W-:Y:S01]  /*a2b0*/  FADD.FTZ R10, RZ, R10 ;  /* 0x0000000aff0a7221 */ /* 0x000fe20000010000 */
[----:B------:R-:W-:Y:S01]  /*a2c0*/  FADD.FTZ R12, RZ, R12 ;  /* 0x0000000cff0c7221 */ /* 0x000fe20000010000 */
[----:B------:R-:W-:Y:S01]  /*a2d0*/  ISETP.GE.U32.AND P0, PT, R0, 0x200, PT ;  /* 0x000002000000780c */ /* 0x000fe20003f06070 */
[----:B------:R-:W-:Y:S01]  /*a2e0*/  FADD.FTZ R14, R14, R21 ;  /* 0x000000150e0e7221 */ /* 0x000fe20000010000 */
[----:B------:R-:W-:Y:S01]  /*a2f0*/  FADD.FTZ R10, R10, R17 ;  /* 0x000000110a0a7221 */ /* 0x000fe20000010000 */
[----:B------:R-:W-:Y:S01]  /*a300*/  FADD.FTZ R12, R12, R19 ;  /* 0x000000130c0c7221 */ /* 0x000fe20000010000 */
[----:B------:R-:W-:Y:S01]  /*a310*/  ISETP.GE.U32.AND P1, PT, R0, 0x280, PT ;  /* 0x000002800000780c */ /* 0x000fe20003f26070 */
[----:B------:R-:W-:Y:S01]  /*a320*/  FADD.FTZ R14, R14, R27 ;  /* 0x0000001b0e0e7221 */ /* 0x000fe20000010000 */
[C---:B------:R-:W-:Y:S01]  /*a330*/  ISETP.GE.U32.AND P2, PT, R0.reuse, 0x300, PT ;  /* 0x000003000000780c */ /* 0x040fe20003f46070 */
[----:B0-----:R-:W0:Y:S01]  /*a340*/  LDS R7, [R8+0xe00] ;  /* 0x000e000008077984 */ /* 0x001e220000000800 */
[----:B------:R-:W-:Y:S01]  /*a350*/  ISETP.GE.U32.AND P3, PT, R0, 0x380, PT ;  /* 0x000003800000780c */ /* 0x000fe20003f66070 */
[----:B------:R-:W-:Y:S01]  /*a360*/  FADD.FTZ R10, R10, R23 ;  /* 0x000000170a0a7221 */ /* 0x000fe20000010000 */
[----:B------:R-:W-:Y:S01]  /*a370*/  ISETP.GE.U32.AND P4, PT, R0, 0x400, PT ;  /* 0x000004000000780c */ /* 0x000fe20003f86070 */
[----:B------:R-:W-:Y:S01]  /*a380*/  FADD.FTZ R12, R12, R25 ;  /* 0x000000190c0c7221 */ /* 0x000fe20000010000 */
[----:B------:R-:W1:Y:S01]  /*a390*/  LDS R0, [R8+0x200] ;  /* 0x0002000008007984 */ /* 0x000e620000000800 */
[----:B------:R-:W-:Y:S01]  /*a3a0*/  FADD.FTZ R13, RZ, R13 ;  /* 0x0000000dff0d7221 */ /* 0x000fe20000010000 */
[----:B------:R-:W-:Y:S01]  /*a3b0*/  FADD.FTZ R35, R14, R35 ;  /* 0x000000230e237221 */ /* 0x000fe20000010000 */
[----:B------:R-:W-:Y:S01]  /*a3c0*/  FADD.FTZ R9, RZ, R9 ;  /* 0x00000009ff097221 */ /* 0x000fe20000010000 */
[----:B------:R-:W2:Y:S01]  /*a3d0*/  LDS R14, [R8+0x1e00] ;  /* 0x001e0000080e7984 */ /* 0x000ea20000000800 */
[----:B------:R-:W-:Y:S01]  /*a3e0*/  FADD.FTZ R11, RZ, R11 ;  /* 0x0000000bff0b7221 */ /* 0x000fe20000010000 */
[----:B------:R-:W-:Y:S01]  /*a3f0*/  FADD.FTZ R13, R13, R20 ;  /* 0x000000140d0d7221 */ /* 0x000fe20000010000 */
[----:B------:R-:W-:Y:S01]  /*a400*/  FADD.FTZ R31, R10, R31 ;  /* 0x0000001f0a1f7221 */ /* 0x000fe20000010000 */
[----:B------:R-:W3:Y:S01]  /*a410*/  LDS R2, [R8+0x400] ;  /* 0x0004000008027984 */ /* 0x000ee20000000800 */
[----:B------:R-:W-:Y:S01]  /*a420*/  FADD.FTZ R33, R12, R33 ;  /* 0x000000210c217221 */ /* 0x000fe20000010000 */
[----:B------:R-:W-:Y:S01]  /*a430*/  FADD.FTZ R40, RZ, R40 ;  /* 0x00000028ff287221 */ /* 0x000fe20000010000 */
[----:B------:R-:W-:Y:S01]  /*a440*/  FADD.FTZ R9, R9, R16 ;  /* 0x0000001009097221 */ /* 0x000fe20000010000 */
[----:B------:R-:W4:Y:S01]  /*a450*/  LDS R17, [R8+0x1200] ;  /* 0x0012000008117984 */ /* 0x000f220000000800 */
[----:B------:R-:W-:Y:S01]  /*a460*/  FADD.FTZ R11, R11, R18 ;  /* 0x000000120b0b7221 */ /* 0x000fe20000010000 */
[----:B------:R-:W-:Y:S01]  /*a470*/  FADD.FTZ R15, RZ, R15 ;  /* 0x0000000fff0f7221 */ /* 0x000fe20000010000 */
[----:B------:R-:W-:Y:S01]  /*a480*/  FADD.FTZ R13, R13, R28 ;  /* 0x0000001c0d0d7221 */ /* 0x000fe20000010000 */
[----:B------:R-:W5:Y:S01]  /*a490*/  LDS R3, [R8+0x600] ;  /* 0x0006000008037984 */ /* 0x000f620000000800 */
[----:B------:R-:W-:Y:S01]  /*a4a0*/  FADD.FTZ R40, R40, R47 ;  /* 0x0000002f28287221 */ /* 0x000fe20000010000 */
[----:B------:R-:W-:Y:S01]  /*a4b0*/  FADD.FTZ R42, RZ, R42 ;  /* 0x0000002aff2a7221 */ /* 0x000fe20000010000 */
[----:B------:R-:W-:Y:S01]  /*a4c0*/  FADD.FTZ R44, RZ, R44 ;  /* 0x0000002cff2c7221 */ /* 0x000fe20000010000 */
[----:B------:R-:W5:Y:S01]  /*a4d0*/  LDS R4, [R8+0x800] ;  /* 0x0008000008047984 */ /* 0x000f620000000800 */
[----:B------:R-:W-:Y:S01]  /*a4e0*/  FADD.FTZ R15, R15, R22 ;  /* 0x000000160f0f7221 */ /* 0x000fe20000010000 */
[----:B------:R-:W-:Y:S01]  /*a4f0*/  FADD.FTZ R9, R9, R24 ;  /* 0x0000001809097221 */ /* 0x000fe20000010000 */
[----:B------:R-:W-:Y:S01]  /*a500*/  FADD.FTZ R11, R11, R26 ;  /* 0x0000001a0b0b7221 */ /* 0x000fe20000010000 */
[----:B------:R-:W5:Y:S01]  /*a510*/  LDS R5, [R8+0xa00] ;  /* 0x000a000008057984 */ /* 0x000f620000000800 */
[----:B------:R-:W-:Y:S01]  /*a520*/  FADD.FTZ R42, R42, R49 ;  /* 0x000000312a2a7221 */ /* 0x000fe20000010000 */
[----:B------:R-:W-:Y:S01]  /*a530*/  FADD.FTZ R44, R44, R51 ;  /* 0x000000332c2c7221 */ /* 0x000fe20000010000 */
[----:B------:R-:W-:Y:S01]  /*a540*/  FADD.FTZ R37, RZ, R37 ;  /* 0x00000025ff257221 */ /* 0x000fe20000010000 */
[----:B------:R-:W5:Y:S01]  /*a550*/  LDS R6, [R8+0xc00] ;  /* 0x000c000008067984 */ /* 0x000f620000000800 */
[----:B------:R-:W-:Y:S01]  /*a560*/  FADD.FTZ R39, RZ, R39 ;  /* 0x00000027ff277221 */ /* 0x000fe20000010000 */
[----:B------:R-:W-:Y:S01]  /*a570*/  FADD.FTZ R41, RZ, R41 ;  /* 0x00000029ff297221 */ /* 0x000fe20000010000 */
[----:B------:R-:W-:Y:S01]  /*a580*/  FADD.FTZ R43, RZ, R43 ;  /* 0x0000002bff2b7221 */ /* 0x000fe20000010000 */
[----:B------:R-:W5:Y:S01]  /*a590*/  LDS R20, [R8+0x2e00] ;  /* 0x002e000008147984 */ /* 0x000f620000000800 */
[----:B------:R-:W-:Y:S01]  /*a5a0*/  FADD.FTZ R37, R37, R46 ;  /* 0x0000002e25257221 */ /* 0x000fe20000010000 */
[----:B------:R-:W-:Y:S01]  /*a5b0*/  FADD.FTZ R39, R39, R48 ;  /* 0x0000003027277221 */ /* 0x000fe20000010000 */
[----:B0-----:R-:W-:Y:S01]  /*a5c0*/  FADD.FTZ R7, RZ, R7 ;  /* 0x00000007ff077221 */ /* 0x001fe20000010000 */
[----:B------:R-:W0:Y:S01]  /*a5d0*/  LDS R19, [R8+0x1400] ;  /* 0x0014000008137984 */ /* 0x000e220000000800 */
[----:B------:R-:W-:Y:S01]  /*a5e0*/  FADD.FTZ R41, R41, R50 ;  /* 0x0000003229297221 */ /* 0x000fe20000010000 */
[----:B------:R-:W-:Y:S01]  /*a5f0*/  FADD.FTZ R43, R43, R52 ;  /* 0x000000342b2b7221 */ /* 0x000fe20000010000 */
[----:B------:R-:W-:Y:S01]  /*a600*/  FADD.FTZ R15, R15, R30 ;  /* 0x0000001e0f0f7221 */ /* 0x000fe20000010000 */
[----:B------:R-:W0:Y:S01]  /*a610*/  LDS R10, [R8+0x1600] ;  /* 0x00160000080a7984 */ /* 0x000e220000000800 */
[----:B-1----:R-:W-:Y:S01]  /*a620*/  FADD.FTZ R0, RZ, R0 ;  /* 0x00000000ff007221 */ /* 0x002fe20000010000 */
[----:B------:R-:W-:Y:S01]  /*a630*/  FADD.FTZ R37, R37, R54 ;  /* 0x0000003625257221 */ /* 0x000fe20000010000 */
[----:B------:R-:W-:Y:S01]  /*a640*/  FADD.FTZ R39, R39, R56 ;  /* 0x0000003827277221 */ /* 0x000fe20000010000 */
[----:B------:R-:W1:Y:S01]  /*a650*/  LDS R21, [R8+0x1800] ;  /* 0x0018000008157984 */ /* 0x000e620000000800 */
[----:B--2---:R-:W-:Y:S01]  /*a660*/  FADD.FTZ R7, R7, R14 ;  /* 0x0000000e07077221 */ /* 0x004fe20000010000 */
[----:B------:R-:W-:Y:S01]  /*a670*/  FADD.FTZ R40, R40, R55 ;  /* 0x0000003728287221 */ /* 0x000fe20000010000 */
[----:B------:R-:W-:Y:S01]  /*a680*/  FADD.FTZ R41, R41, R58 ;  /* 0x0000003a29297221 */ /* 0x000fe20000010000 */
[----:B------:R-:W2:Y:S01]  /*a690*/  LDS R12, [R8+0x1a00] ;  /* 0x001a0000080c7984 */ /* 0x000ea20000000800 */
[----:B---3--:R-:W-:Y:S01]  /*a6a0*/  FADD.FTZ R2, RZ, R2 ;  /* 0x00000002ff027221 */ /* 0x008fe20000010000 */
[----:B------:R-:W-:Y:S01]  /*a6b0*/  FADD.FTZ R42, R42, R57 ;  /* 0x000000392a2a7221 */ /* 0x000fe20000010000 */
[----:B------:R-:W-:Y:S01]  /*a6c0*/  FADD.FTZ R43, R43, R60 ;  /* 0x0000003c2b2b7221 */ /* 0x000fe20000010000 */
[----:B------:R-:W3:Y:S01]  /*a6d0*/  LDS R23, [R8+0x1c00] ;  /* 0x001c000008177984 */ /* 0x000ee20000000800 */
[----:B----4-:R-:W-:Y:S01]  /*a6e0*/  FADD.FTZ R0, R0, R17 ;  /* 0x0000001100007221 */ /* 0x010fe20000010000 */
[----:B------:R-:W-:Y:S01]  /*a6f0*/  FADD.FTZ R44, R44, R59 ;  /* 0x0000003b2c2c7221 */ /* 0x000fe20000010000 */
[----:B------:R-:W-:Y:S01]  /*a700*/  BSSY.RECONVERGENT B0, `(.L_x_2193) ;  /* 0x000003b000007945 */ /* 0x000fe20003800200 */
[----:B------:R-:W4:Y:S01]  /*a710*/  LDS R25, [R8+0x2200] ;  /* 0x0022000008197984 */ /* 0x000f220000000800 */
[----:B-----5:R-:W-:Y:S01]  /*a720*/  FADD.FTZ R3, RZ, R3 ;  /* 0x00000003ff037221 */ /* 0x020fe20000010000 */
        /* <DEDUP_REMOVED lines=19> */
[----:B0-----:R-:W-:Y:S01]  /*a860*/  FADD.FTZ R2, R2, R19 ;  /* 0x0000001302027221 */ /* 0x001fe20000010000 */
[----:B------:R-:W-:-:S02]  /*a870*/  FADD.FTZ R67, R44, R67 ;  /* 0x000000432c437221 */ /* 0x000fc40000010000 */
[----:B------:R-:W0:Y:S01]  /*a880*/  LDS R45, [R8+0x2c00] ;  /* 0x002c0000082d7984 */ /* 0x000e220000000800 */
[----:B------:R-:W-:-:S03]  /*a890*/  FADD.FTZ R3, R3, R10 ;  /* 0x0000000a03037221 */ /* 0x000fc60000010000 */
[----:B------:R-:W0:Y:S01]  /*a8a0*/  LDS R47, [R8+0x3200] ;  /* 0x00320000082f7984 */ /* 0x000e220000000800 */
[----:B-1----:R-:W-:-:S03]  /*a8b0*/  FADD.FTZ R4, R4, R21 ;  /* 0x0000001504047221 */ /* 0x002fc60000010000 */
[----:B------:R1:W1:Y:S01]  /*a8c0*/  LDS R22, [R8+0x3400] ;  /* 0x0034000008167984 */ /* 0x0002620000000800 */
[----:B--2---:R-:W-:-:S03]  /*a8d0*/  FADD.FTZ R5, R5, R12 ;  /* 0x0000000c05057221 */ /* 0x004fc60000010000 */
[----:B------:R2:W1:Y:S01]  /*a8e0*/  LDS R49, [R8+0x3600] ;  /* 0x0036000008317984 */ /* 0x0004620000000800 */
[----:B---3--:R-:W-:-:S03]  /*a8f0*/  FADD.FTZ R6, R6, R23 ;  /* 0x0000001706067221 */ /* 0x008fc60000010000 */
[----:B------:R2:W3:Y:S01]  /*a900*/  LDS R24, [R8+0x3800] ;  /* 0x0038000008187984 */ /* 0x0004e20000000800 */
[----:B----4-:R-:W-:-:S03]  /*a910*/  FADD.FTZ R0, R0, R25 ;  /* 0x0000001900007221 */ /* 0x010fc60000010000 */
[----:B------:R2:W4:Y:S01]  /*a920*/  LDS R51, [R8+0x3a00] ;  /* 0x003a000008337984 */ /* 0x0005220000000800 */
[----:B-----5:R-:W-:-:S03]  /*a930*/  FADD.FTZ R53, R7, R28 ;  /* 0x0000001c07357221 */ /* 0x020fc60000010000 */
[----:B------:R2:W1:Y:S01]  /*a940*/  LDS R26, [R8+0x3c00] ;  /* 0x003c0000081a7984 */ /* 0x0004620000000800 */
[----:B------:R-:W-:Y:S01]  /*a950*/  FADD.FTZ R27, R2, R27 ;  /* 0x0000001b021b7221 */ /* 0x000fe20000010000 */
[----:B------:R-:W-:Y:S01]  /*a960*/  FADD.FTZ R16, R3, R16 ;  /* 0x0000001003107221 */ /* 0x000fe20000010000 */
[----:B------:R-:W-:Y:S01]  /*a970*/  FADD.FTZ R29, R4, R29 ;  /* 0x0000001d041d7221 */ /* 0x000fe20000010000 */
[----:B------:R-:W-:Y:S01]  /*a980*/  FADD.FTZ R18, R5, R18 ;  /* 0x0000001205127221 */ /* 0x000fe20000010000 */
[----:B0-----:R-:W-:Y:S01]  /*a990*/  FADD.FTZ R45, R6, R45 ;  /* 0x0000002d062d7221 */ /* 0x001fe20000010000 */
[----:B------:R-:W-:Y:S01]  /*a9a0*/  FADD.FTZ R47, R0, R47 ;  /* 0x0000002f002f7221 */ /* 0x000fe20000010000 */
[----:B--2---:R-:W-:Y:S06]  /*a9b0*/  @!P6 BRA `(.L_x_2194) ;  /* 0x00000000003ce947 */ /* 0x004fec0003800000 */
        /* <DEDUP_REMOVED lines=15> */
.L_x_2194:
[----:B------:R-:W-:Y:S05]  /*aab0*/  BSYNC.RECONVERGENT B0 ;  /* 0x0000000000007941 */ /* 0x000fea0003800200 */
.L_x_2193:
[----:B------:R-:W-:Y:S01]  /*aac0*/  BSSY.RECONVERGENT B0, `(.L_x_2195) ;  /* 0x0000012000007945 */ /* 0x000fe20003800200 */
[----:B-1----:R-:W-:-:S03]  /*aad0*/  FADD.FTZ R27, R27, R22 ;  /* 0x000000161b1b7221 */ /* 0x002fc60000010000 */
        /* <DEDUP_REMOVED lines=16> */
.L_x_2196:
[----:B------:R-:W-:Y:S05]  /*abe0*/  BSYNC.RECONVERGENT B0 ;  /* 0x0000000000007941 */ /* 0x000fea0003800200 */
.L_x_2195:
[----:B------:R-:W-:Y:S01]  /*abf0*/  BSSY.RECONVERGENT B0, `(.L_x_2197) ;  /* 0x0000012000007945 */ /* 0x000fe20003800200 */
[----:B------:R-:W-:-:S03]  /*ac00*/  FADD.FTZ R49, R16, R49 ;  /* 0x0000003110317221 */ /* 0x000fc60000010000 */
        /* <DEDUP_REMOVED lines=16> */
.L_x_2198:
[----:B------:R-:W-:Y:S05]  /*ad10*/  BSYNC.RECONVERGENT B0 ;  /* 0x0000000000007941 */ /* 0x000fea0003800200 */
.L_x_2197:
[----:B------:R-:W-:Y:S01]  /*ad20*/  BSSY.RECONVERGENT B0, `(.L_x_2199) ;  /* 0x0000012000007945 */ /* 0x000fe20003800200 */
[----:B---3--:R-:W-:-:S03]  /*ad30*/  FADD.FTZ R29, R29, R24 ;  /* 0x000000181d1d7221 */ /* 0x008fc60000010000 */
        /* <DEDUP_REMOVED lines=16> */
.L_x_2200:
[----:B------:R-:W-:Y:S05]  /*ae40*/  BSYNC.RECONVERGENT B0 ;  /* 0x0000000000007941 */ /* 0x000fea0003800200 */
.L_x_2199:
        /* <DEDUP_REMOVED lines=18> */
.L_x_2202:
[----:B------:R-:W-:Y:S05]  /*af70*/  BSYNC.RECONVERGENT B0 ;  /* 0x0000000000007941 */ /* 0x000fea0003800200 */
.L_x_2201:
        /* <DEDUP_REMOVED lines=18> */
.L_x_2204:
[----:B------:R-:W-:Y:S05]  /*b0a0*/  BSYNC.RECONVERGENT B0 ;  /* 0x0000000000007941 */ /* 0x000fea0003800200 */
.L_x_2203:
        /* <DEDUP_REMOVED lines=11> */
.L_x_2097:
[----:B------:R-:W-:Y:S01]  /*b160*/  HFMA2 R243, -RZ, RZ, 0, 5.9604644775390625e-08 ;  /* 0x00000001fff37431 */ /* 0x000fe200000001ff */
[----:B------:R-:W-:Y:S01]  /*b170*/  BSSY B1, `(.L_x_2205) ;  /* 0x0000007000017945 */ /* 0x000fe20003800000 */
[----:B------:R-:W-:Y:S02]  /*b180*/  MOV R197, R242 ;  /* 0x000000f200c57202 */ /* 0x000fe40000000f00 */
[----:B------:R-:W-:Y:S02]  /*b190*/  MOV R244, 0x1f ;  /* 0x0000001f00f47802 */ /* 0x000fe40000000f00 */
[----:B---3--:R-:W-:-:S07]  /*b1a0*/  MOV R184, 0xffffffff ;  /* 0xffffffff00b87802 */ /* 0x008fce0000000f00 */
[----:B------:R-:W-:Y:S05]  /*b1b0*/  WARPSYNC.COLLECTIVE R184, `(.L_x_2206) ;  /* 0x00000000b8087348 */ /* 0x000fea0003c00000 */
[----:B------:R0:W1:Y:S02]  /*b1c0*/  SHFL.BFLY P0, R186, R197, R243, R244 ;  /* 0x0c0000f3c5ba7389 */ /* 0x00006400000000f4 */
[----:B01----:R-:W-:Y:S05]  /*b1d0*/  ENDCOLLECTIVE ;  /* 0x000000000000791b */ /* 0x003fea0003800000 */
.L_x_2206:
[----:B------:R-:W-:Y:S05]  /*b1e0*/  BSYNC B1 ;  /* 0x0000000000017941 */ /* 0x000fea0003800000 */
.L_x_2205:
        /* <DEDUP_REMOVED lines=8> */
.L_x_2207:
[----:B------:R-:W-:-:S05]  /*b270*/  FADD.FTZ R181, R181, R242 ;  /* 0x000000f2b5b57221 */ /* 0x000fca0000010000 */
[----:B------:R-:W-:Y:S01]  /*b280*/  MOV R197, R181 ;  /* 0x000000b500c57202 */ /* 0x000fe20000000f00 */
[----:B------:R-:W-:Y:S01]  /*b290*/  HFMA2 R243, -RZ, RZ, 0, 1.1920928955078125e-07 ;  /* 0x00000002fff37431 */ /* 0x000fe200000001ff */
[----:B------:R-:W-:-:S07]  /*b2a0*/  MOV R183, R186 ;  /* 0x000000ba00b77202 */ /* 0x000fce0000000f00 */
[----:B------:R-:W-:Y:S05]  /*b2b0*/  WARPSYNC.COLLECTIVE R184, `(.L_x_2208) ;  /* 0x00000000b8087348 */ /* 0x000fea0003c00000 */
[----:B------:R0:W1:Y:S02]  /*b2c0*/  SHFL.BFLY P0, R186, R197, R243, R244 ;  /* 0x0c0000f3c5ba7389 */ /* 0x00006400000000f4 */
[----:B01----:R-:W-:Y:S05]  /*b2d0*/  ENDCOLLECTIVE ;  /* 0x000000000000791b */ /* 0x003fea0003800000 */
.L_x_2208:
[----:B------:R-:W-:-:S05]  /*b2e0*/  FADD.FTZ R183, R183, R240 ;  /* 0x000000f0b7b77221 */ /* 0x000fca0000010000 */
[----:B------:R-:W-:Y:S02]  /*b2f0*/  MOV R197, R183 ;  /* 0x000000b700c57202 */ /* 0x000fe40000000f00 */
[----:B------:R-:W-:-:S07]  /*b300*/  MOV R14, R186 ;  /* 0x000000ba000e7202 */ /* 0x000fce0000000f00 */
[----:B------:R-:W-:Y:S05]  /*b310*/  WARPSYNC.COLLECTIVE R184, `(.L_x_2209) ;  /* 0x00000000b8087348 */ /* 0x000fea0003c00000 */
[----:B------:R0:W1:Y:S02]  /*b320*/  SHFL.BFLY P0, R186, R197, R243, R244 ;  /* 0x0c0000f3c5ba7389 */ /* 0x00006400000000f4 */
[----:B01----:R-:W-:Y:S05]  /*b330*/  ENDCOLLECTIVE ;  /* 0x000000000000791b */ /* 0x003fea0003800000 */
.L_x_2209:
[----:B------:R-:W-:-:S05]  /*b340*/  FADD.FTZ R14, R181, R14 ;  /* 0x0000000eb50e7221 */ /* 0x000fca0000010000 */
[----:B------:R-:W-:Y:S01]  /*b350*/  MOV R197, R14 ;  /* 0x0000000e00c57202 */ /* 0x000fe20000000f00 */
[----:B------:R-:W-:Y:S01]  /*b360*/  HFMA2 R243, -RZ, RZ, 0, 2.384185791015625e-07 ;  /* 0x00000004fff37431 */ /* 0x000fe200000001ff */
[----:B------:R-:W-:-:S07]  /*b370*/  MOV R16, R186 ;  /* 0x000000ba00107202 */ /* 0x000fce0000000f00 */
[----:B------:R-:W-:Y:S05]  /*b380*/  WARPSYNC.COLLECTIVE R184, `(.L_x_2210) ;  /* 0x00000000b8087348 */ /* 0x000fea0003c00000 */
[----:B------:R0:W1:Y:S02]  /*b390*/  SHFL.BFLY P0, R186, R197, R243, R244 ;  /* 0x0c0000f3c5ba7389 */ /* 0x00006400000000f4 */
[----:B01----:R-:W-:Y:S05]  /*b3a0*/  ENDCOLLECTIVE ;  /* 0x000000000000791b */ /* 0x003fea0003800000 */
.L_x_2210:
[----:B------:R-:W-:-:S05]  /*b3b0*/  FADD.FTZ R16, R183, R16 ;  /* 0x00000010b7107221 */ /* 0x000fca0000010000 */
[----:B------:R-:W-:Y:S02]  /*b3c0*/  MOV R197, R16 ;  /* 0x0000001000c57202 */ /* 0x000fe40000000f00 */
[----:B------:R-:W-:-:S07]  /*b3d0*/  MOV R185, R186 ;  /* 0x000000ba00b97202 */ /* 0x000fce0000000f00 */
[----:B------:R-:W-:Y:S05]  /*b3e0*/  WARPSYNC.COLLECTIVE R184, `(.L_x_2211) ;  /* 0x00000000b8087348 */ /* 0x000fea0003c00000 */
[----:B------:R0:W1:Y:S02]  /*b3f0*/  SHFL.BFLY P0, R186, R197, R243, R244 ;  /* 0x0c0000f3c5ba7389 */ /* 0x00006400000000f4 */
[----:B01----:R-:W-:Y:S05]  /*b400*/  ENDCOLLECTIVE ;  /* 0x000000000000791b */ /* 0x003fea0003800000 */
.L_x_2211:
[----:B------:R-:W-:-:S05]  /*b410*/  FADD.FTZ R185, R14, R185 ;  /* 0x000000b90eb97221 */ /* 0x000fca0000010000 */
[----:B------:R-:W-:Y:S01]  /*b420*/  MOV R197, R185 ;  /* 0x000000b900c57202 */ /* 0x000fe20000000f00 */
[----:B------:R-:W-:Y:S01]  /*b430*/  HFMA2 R243, -RZ, RZ, 0, 4.76837158203125e-07 ;  /* 0x00000008fff37431 */ /* 0x000fe200000001ff */
[----:B------:R-:W-:-:S07]  /*b440*/  MOV R187, R186 ;  /* 0x000000ba00bb7202 */ /* 0x000fce0000000f00 */
[----:B------:R-:W-:Y:S05]  /*b450*/  WARPSYNC.COLLECTIVE R184, `(.L_x_2212) ;  /* 0x00000000b8087348 */ /* 0x000fea0003c00000 */
[----:B------:R0:W1:Y:S02]  /*b460*/  SHFL.BFLY P0, R186, R197, R243, R244 ;  /* 0x0c0000f3c5ba7389 */ /* 0x00006400000000f4 */
[----:B01----:R-:W-:Y:S05]  /*b470*/  ENDCOLLECTIVE ;  /* 0x000000000000791b */ /* 0x003fea0003800000 */
.L_x_2212:
[----:B------:R-:W-:-:S05]  /*b480*/  FADD.FTZ R187, R16, R187 ;  /* 0x000000bb10bb7221 */ /* 0x000fca0000010000 */
[----:B------:R-:W-:Y:S02]  /*b490*/  MOV R197, R187 ;  /* 0x000000bb00c57202 */ /* 0x000fe40000000f00 */
[----:B------:R-:W-:-:S07]  /*b4a0*/  MOV R180, R186 ;  /* 0x000000ba00b47202 */ /* 0x000fce0000000f00 */
[----:B------:R-:W-:Y:S05]  /*b4b0*/  WARPSYNC.COLLECTIVE R184, `(.L_x_2213) ;  /* 0x00000000b8087348 */ /* 0x000fea0003c00000 */
[----:B------:R0:W1:Y:S02]  /*b4c0*/  SHFL.BFLY P0, R186, R197, R243, R244 ;  /* 0x0c0000f3c5ba7389 */ /* 0x00006400000000f4 */
[----:B01----:R-:W-:Y:S05]  /*b4d0*/  ENDCOLLECTIVE ;  /* 0x000000000000791b */ /* 0x003fea0003800000 */
.L_x_2213:
[----:B------:R-:W-:-:S05]  /*b4e0*/  FADD.FTZ R180, R185, R180 ;  /* 0x000000b4b9b47221 */ /* 0x000fca0000010000 */
[----:B------:R-:W-:Y:S01]  /*b4f0*/  MOV R197, R180 ;  /* 0x000000b400c57202 */ /* 0x000fe20000000f00 */
[----:B------:R-:W-:Y:S01]  /*b500*/  HFMA2 R243, -RZ, RZ, 0, 9.5367431640625e-07 ;  /* 0x00000010fff37431 */ /* 0x000fe200000001ff */
[----:B------:R-:W-:-:S07]  /*b510*/  MOV R182, R186 ;  /* 0x000000ba00b67202 */ /* 0x000fce0000000f00 */
[----:B------:R-:W-:Y:S05]  /*b520*/  WARPSYNC.COLLECTIVE R184, `(.L_x_2214) ;  /* 0x00000000b8087348 */ /* 0x000fea0003c00000 */
[----:B------:R0:W1:Y:S02]  /*b530*/  SHFL.BFLY P0, R186, R197, R243, R244 ;  /* 0x0c0000f3c5ba7389 */ /* 0x00006400000000f4 */
[----:B01----:R-:W-:Y:S05]  /*b540*/  ENDCOLLECTIVE ;  /* 0x000000000000791b */ /* 0x003fea0003800000 */
.L_x_2214:
[----:B------:R-:W-:-:S05]  /*b550*/  FADD.FTZ R182, R187, R182 ;  /* 0x000000b6bbb67221 */ /* 0x000fca0000010000 */
[----:B------:R-:W-:Y:S02]  /*b560*/  MOV R197, R182 ;  /* 0x000000b600c57202 */ /* 0x000fe40000000f00 */
[----:B------:R-:W-:-:S07]  /*b570*/  MOV R181, R186 ;  /* 0x000000ba00b57202 */ /* 0x000fce0000000f00 */
[----:B------:R-:W-:Y:S05]  /*b580*/  WARPSYNC.COLLECTIVE R184, `(.L_x_2215) ;  /* 0x00000000b8087348 */ /* 0x000fea0003c00000 */
[----:B------:R0:W1:Y:S02]  /*b590*/  SHFL.BFLY P0, R186, R197, R243, R244 ;  /* 0x0c0000f3c5ba7389 */ /* 0x00006400000000f4 */
[----:B01----:R-:W-:Y:S05]  /*b5a0*/  ENDCOLLECTIVE ;  /* 0x000000000000791b */ /* 0x003fea0003800000 */
.L_x_2215:
[----:B------:R-:W-:Y:S01]  /*b5b0*/  MOV R183, R186 ;  /* 0x000000ba00b77202 */ /* 0x000fe20000000f00 */
[----:B------:R-:W-:Y:S06]  /*b5c0*/  BRA `(.L_x_2216) ;  /* 0xffffff7000447947 */ /* 0x000fec000383ffff */
.L_x_2217:
        /* <DEDUP_REMOVED lines=11> */
.L_x_19972:


//--------------------- .text._ZN10layer_norm13ln_bwd_kernelINS_13Kernel_traitsI6__halfS2_S2_S2_fjLj1024ELj1ELj4ELj1ELj16ENS_18Kernel_traits_baseILj1024ES2_S2_S2_S2_fjLj128EEEEELb0ELb1ELb1ELb1EEEvNS_9BwdParamsE --------------------------
	.section	.text._ZN10layer_norm13ln_bwd_kernelINS_13Kernel_traitsI6__halfS2_S2_S2_fjLj1024ELj1ELj4ELj1ELj16ENS_18Kernel_traits_baseILj1024ES2_S2_S2_S2_fjLj128EEEEELb0ELb1ELb1ELb1EEEvNS_9BwdParamsE,"ax",@progbits
	.align	128
        .global         _ZN10layer_norm13ln_bwd_kernelINS_13Kernel_traitsI6__halfS2_S2_S2_fjLj1024ELj1ELj4ELj1ELj16ENS_18Kernel_traits_baseILj1024ES2_S2_S2_S2_fjLj128EEEEELb0ELb1ELb1ELb1EEEvNS_9BwdParamsE
        .type           _ZN10layer_norm13ln_bwd_kernelINS_13Kernel_traitsI6__halfS2_S2_S2_fjLj1024ELj1ELj4ELj1ELj16ENS_18Kernel_traits_baseILj1024ES2_S2_S2_S2_fjLj128EEEEELb0ELb1ELb1ELb1EEEvNS_9BwdParamsE,@function
        .size           _ZN10layer_norm13ln_bwd_kernelINS_13Kernel_traitsI6__halfS2_S2_S2_fjLj1024ELj1ELj4ELj1ELj16ENS_18Kernel_traits_baseILj1024ES2_S2_S2_S2_fjLj128EEEEELb0ELb1ELb1ELb1EEEvNS_9BwdParamsE,(.L_x_19973 - _ZN10layer_norm13ln_bwd_kernelINS_13Kernel_traitsI6__halfS2_S2_S2_fjLj1024ELj1ELj4ELj1ELj16ENS_18Kernel_traits_baseILj1024ES2_S2_S2_S2_fjLj128EEEEELb0ELb1ELb1ELb1EEEvNS_9BwdParamsE)
        .other          _ZN10layer_norm13ln_bwd_kernelINS_13Kernel_traitsI6__halfS2_S2_S2_fjLj1024ELj1ELj4ELj1ELj16ENS_18Kernel_traits_baseILj1024ES2_S2_S2_S2_fjLj128EEEEELb0ELb1ELb1ELb1EEEvNS_9BwdParamsE,@"STO_CUDA_ENTRY STV_DEFAULT"
_ZN10layer_norm13ln_bwd_kernelINS_13Kernel_traitsI6__halfS2_S2_S2_fjLj1024ELj1ELj4ELj1ELj16ENS_18Kernel_traits_baseILj1024ES2_S2_S2_S2_fjLj128EEEEELb0ELb1ELb1ELb1EEEvNS_9BwdParamsE:
.text._ZN10layer_norm13ln_bwd_kernelINS_13Kernel_traitsI6__halfS2_S2_S2_fjLj1024ELj1ELj4ELj1ELj16ENS_18Kernel_traits_baseILj1024ES2_S2_S2_S2_fjLj128EEEEELb0ELb1ELb1ELb1EEEvNS_9BwdParamsE:
        /* <DEDUP_REMOVED lines=70> */
[----:B------:R0:W5:Y:S01]  /*0460*/  LDG.E.128 R68, desc[UR6][R2.64+0x600] ;  /* 0x0006000602447981 */ /* 0x000162000c1e1d00 */
[----:B-1----:R-:W-:-:S03]  /*0470*/  IMAD.WIDE.U32 R4, R227, 0x10, R4 ;  /* 0x00000010e3047825 */ /* 0x002fc600078e0004 */
[----:B------:R0:W5:Y:S04]  /*0480*/  LDG.E.128 R64, desc[UR6][R2.64+0x400] ;  /* 0x0004000602407981 */ /* 0x000168000c1e1d00 */
[----:B------:R0:W5:Y:S04]  /*0490*/  LDG.E.128 R60, desc[UR6][R2.64+0x200] ;  /* 0x00020006023c7981 */ /* 0x000168000c1e1d00 */
[----:B------:R0:W5:Y:S04]  /*04a0*/  LDG.E.128 R56, desc[UR6][R2.64] ;  /* 0x0000000602387981 */ /* 0x000168000c1e1d00 */
[----:B------:R0:W5:Y:S04]  /*04b0*/  LDG.E.128 R52, desc[UR6][R4.64+0x600] ;  /* 0x0006000604347981 */ /* 0x000168000c1e1d00 */
[----:B------:R0:W5:Y:S04]  /*04c0*/  LDG.E.128 R48, desc[UR6][R4.64+0x400] ;  /* 0x0004000604307981 */ /* 0x000168000c1e1d00 */
[----:B------:R0:W5:Y:S04]  /*04d0*/  LDG.E.128 R44, desc[UR6][R4.64+0x200] ;  /* 0x00020006042c7981 */ /* 0x000168000c1e1d00 */
[----:B------:R0:W5:Y:S01]  /*04e0*/  LDG.E.128 R40, desc[UR6][R4.64] ;  /* 0x0000000604287981 */ /* 0x000162000c1e1d00 */
[----:B------:R-:W-:-:S07]  /*04f0*/  HFMA2 R164, -RZ, RZ, 0, 0 ;  /* 0x00000000ffa47431 */ /* 0x000fce00000001ff */
.L_x_2306:
[----:B------:R-:W1:Y:S08]  /*0500*/  LDC.64 R228, c[0x0][0x3f8] ;  /* 0x0000fe00ffe47b82 */ /* 0x000e700000000a00 */
[----:B------:R-:W2:Y:S08]  /*0510*/  LDC.64 R202, c[0x0][0x3f0] ;  /* 0x0000fc00ffca7b82 */ /* 0x000eb00000000a00 */
[----:B------:R-:W3:Y:S01]  /*0520*/  LDC.64 R204, c[0x0][0x3c8] ;  /* 0x0000f200ffcc7b82 */ /* 0x000ee20000000a00 */
[----:B-1----:R-:W-:-:S05]  /*0530*/  IMAD.WIDE R230, R225, 0x4, R228 ;  /* 0x00000004e1e67825 */ /* 0x002fca00078e02e4 */
[----:B------:R-:W4:Y:S01]  /*0540*/  LDG.E R228, desc[UR6][R230.64] ;  /* 0x00000006e6e47981 */ /* 0x000f22000c1e1900 */
[----:B--2---:R-:W-:-:S06]  /*0550*/  IMAD.WIDE R202, R225, 0x4, R202 ;  /* 0x00000004e1ca7825 */ /* 0x004fcc00078e02ca */
[----:B-----5:R1:W5:Y:S01]  /*0560*/  LDG.E R202, desc[UR6][R202.64] ;  /* 0x00000006caca7981 */ /* 0x020362000c1e1900 */
[----:B---3--:R-:W-:-:S05]  /*0570*/  IMAD.WIDE R204, R225, 0x4, R204 ;  /* 0x00000004e1cc7825 */ /* 0x008fca00078e02cc */
[----:B------:R1:W5:Y:S01]  /*0580*/  LDG.E R229, desc[UR6][R204.64] ;  /* 0x00000006cce57981 */ /* 0x000362000c1e1900 */
[----:B------:R-:W-:Y:S01]  /*0590*/  BSSY.RECONVERGENT B1, `(.L_x_2220) ;  /* 0x0000196000017945 */ /* 0x000fe20003800200 */
[----:B------:R-:W-:Y:S02]  /*05a0*/  MOV R232, RZ ;  /* 0x000000ff00e87202 */ /* 0x000fe40000000f00 */
[----:B------:R-:W-:Y:S02]  /*05b0*/  MOV R227, RZ ;  /* 0x000000ff00e37202 */ /* 0x000fe40000000f00 */
[----:B----4-:R-:W-:-:S13]  /*05c0*/  ISETP.GE.AND P3, PT, R228, 0x1, PT ;  /* 0x00000001e400780c */ /* 0x010fda0003f66270 */
[----:B-1----:R-:W-:Y:S05]  /*05d0*/  @!P3 BRA `(.L_x_2221) ;  /* 0x0000001400e8b947 */ /* 0x002fea0003800000 */
[----:B------:R-:W1:Y:S01]  /*05e0*/  S2R R6, SR_TID.X ;  /* 0x0000000000067919 */ /* 0x000e620000002100 */
[----:B------:R-:W2:Y:S01]  /*05f0*/  LDC.64 R8, c[0x0][0x3a8] ;  /* 0x0000ea00ff087b82 */ /* 0x000ea20000000a00 */
[----:B0-----:R-:W-:Y:S01]  /*0600*/  IADD3 R2, PT, PT, R228, -0x1, RZ ;  /* 0xffffffffe4027810 */ /* 0x001fe20007ffe0ff */
[----:B------:R-:W-:-:S04]  /*0610*/  IMAD R0, R225, UR9, RZ ;  /* 0x00000009e1007c24 */ /* 0x000fc8000f8e02ff */
[----:B------:R-:W-:Y:S01]  /*0620*/  IMAD R2, R2, UR9, RZ ;  /* 0x0000000902027c24 */ /* 0x000fe2000f8e02ff */
[----:B------:R-:W-:Y:S01]  /*0630*/  SHF.R.S32.HI R3, RZ, 0x1f, R0 ;  /* 0x0000001fff037819 */ /* 0x000fe20000011400 */
[----:B------:R-:W0:Y:S03]  /*0640*/  LDC.64 R4, c[0x0][0x428] ;  /* 0x00010a00ff047b82 */ /* 0x000e260000000a00 */
[----:B------:R-:W-:Y:S02]  /*0650*/  SHF.R.S32.HI R7, RZ, 0x1f, R2 ;  /* 0x0000001fff077819 */ /* 0x000fe40000011402 */
[----:B------:R-:W-:Y:S02]  /*0660*/  LEA.HI R3, R3, R0, RZ, 0x3 ;  /* 0x0000000003037211 */ /* 0x000fe400078f18ff */
[----:B------:R-:W-:Y:S02]  /*0670*/  LEA.HI R7, R7, R2, RZ, 0x3 ;  /* 0x0000000207077211 */ /* 0x000fe400078f18ff */
[----:B------:R-:W-:-:S02]  /*0680*/  SHF.R.S32.HI R0, RZ, 0x1f, R225 ;  /* 0x0000001fff007819 */ /* 0x000fc400000114e1 */
[----:B-1----:R-:W-:-:S04]  /*0690*/  LOP3.LUT R6, R6, 0x1f, RZ, 0xc0, !PT ;  /* 0x0000001f06067812 */ /* 0x002fc800078ec0ff */
[-C--:B------:R-:W-:Y:S02]  /*06a0*/  LEA.HI.SX32 R205, R3, R6.reuse, 0x1d ;  /* 0x0000000603cd7211 */ /* 0x080fe400078feaff */
[----:B------:R-:W-:Y:S02]  /*06b0*/  LEA.HI.SX32 R7, R7, R6, 0x1d ;  /* 0x0000000607077211 */ /* 0x000fe400078feaff */
[C---:B------:R-:W-:Y:S01]  /*06c0*/  IADD3 R195, PT, PT, R205.reuse, 0x20, RZ ;  /* 0x00000020cdc37810 */ /* 0x040fe20007ffe0ff */
[----:B--2---:R-:W-:Y:S01]  /*06d0*/  IMAD.WIDE.U32 R184, R205, 0x10, R8 ;  /* 0x00000010cdb87825 */ /* 0x004fe200078e0008 */
[----:B------:R-:W-:Y:S02]  /*06e0*/  IADD3 R21, PT, PT, R7, 0x20, RZ ;  /* 0x0000002007157810 */ /* 0x000fe40007ffe0ff */
[----:B------:R-:W-:Y:S01]  /*06f0*/  IADD3 R203, PT, PT, R205, 0x40, RZ ;  /* 0x00000040cdcb7810 */ /* 0x000fe20007ffe0ff */
[C---:B0-----:R-:W-:Y:S01]  /*0700*/  IMAD.WIDE.U32 R188, R7.reuse, 0x10, R4 ;  /* 0x0000001007bc7825 */ /* 0x041fe200078e0004 */
[----:B------:R-:W-:Y:S01]  /*0710*/  IADD3 R13, PT, PT, R7, 0x40, RZ ;  /* 0x00000040070d7810 */ /* 0x000fe20007ffe0ff */
[----:B------:R-:W2:Y:S01]  /*0720*/  LDG.E.128 R184, desc[UR6][R184.64] ;  /* 0x00000006b8b87981 */ /* 0x000ea2000c1e1d00 */
[----:B------:R-:W-:Y:S01]  /*0730*/  IADD3 R207, PT, PT, R205, 0x60, RZ ;  /* 0x00000060cdcf7810 */ /* 0x000fe20007ffe0ff */
[----:B------:R-:W-:Y:S01]  /*0740*/  IMAD.WIDE.U32 R180, R195, 0x10, R8 ;  /* 0x00000010c3b47825 */ /* 0x000fe200078e0008 */
[----:B------:R-:W-:Y:S01]  /*0750*/  LEA R2, P0, R225, UR10, 0x2 ;  /* 0x0000000ae1027c11 */ /* 0x000fe2000f8010ff */
[----:B------:R-:W3:Y:S02]  /*0760*/  LDG.E.128 R188, desc[UR6][R188.64] ;  /* 0x00000006bcbc7981 */ /* 0x000ee4000c1e1d00 */
[----:B------:R-:W-:Y:S01]  /*0770*/  IMAD.WIDE.U32 R20, R21, 0x10, R4 ;  /* 0x0000001015147825 */ /* 0x000fe200078e0004 */
[----:B------:R-:W-:Y:S01]  /*0780*/  LEA.HI.X R3, R225, UR11, R0, 0x2, P0 ;  /* 0x0000000be1037c11 */ /* 0x000fe200080f1400 */
[----:B------:R-:W4:Y:S02]  /*0790*/  LDG.E.128 R180, desc[UR6][R180.64] ;  /* 0x00000006b4b47981 */ /* 0x000f24000c1e1d00 */
[----:B------:R-:W-:Y:S01]  /*07a0*/  IMAD.WIDE.U32 R16, R203, 0x10, R8 ;  /* 0x00000010cb107825 */ /* 0x000fe200078e0008 */
[----:B------:R-:W-:Y:S01]  /*07b0*/  IADD3 R7, PT, PT, R7, 0x60, RZ ;  /* 0x0000006007077810 */ /* 0x000fe20007ffe0ff */
[----:B------:R-:W4:Y:S02]  /*07c0*/  LDG.E.128 R20, desc[UR6][R20.64] ;  /* 0x0000000614147981 */ /* 0x000f24000c1e1d00 */
[----:B------:R-:W-:-:S02]  /*07d0*/  IMAD.WIDE.U32 R12, R13, 0x10, R4 ;  /* 0x000000100d0c7825 */ /* 0x000fc400078e0004 */
[----:B------:R-:W4:Y:S02]  /*07e0*/  LDG.E.128 R16, desc[UR6][R16.64] ;  /* 0x0000000610107981 */ /* 0x000f24000c1e1d00 */
[----:B------:R-:W-:Y:S02]  /*07f0*/  IMAD.WIDE.U32 R8, R207, 0x10, R8 ;  /* 0x00000010cf087825 */ /* 0x000fe400078e0008 */
[----:B------:R-:W4:Y:S02]  /*0800*/  LDG.E.128 R12, desc[UR6][R12.64] ;  /* 0x000000060c0c7981 */ /* 0x000f24000c1e1d00 */
[----:B------:R-:W-:Y:S02]  /*0810*/  IMAD.WIDE.U32 R4, R7, 0x10, R4 ;  /* 0x0000001007047825 */ /* 0x000fe400078e0004 */
[----:B------:R0:W4:Y:S04]  /*0820*/  LDG.E R211, desc[UR6][R2.64] ;  /* 0x0000000602d37981 */ /* 0x000128000c1e1900 */
[----:B------:R-:W4:Y:S04]  /*0830*/  LDG.E.128 R8, desc[UR6][R8.64] ;  /* 0x0000000608087981 */ /* 0x000f28000c1e1d00 */
[----:B------:R-:W4:Y:S01]  /*0840*/  LDG.E.128 R4, desc[UR6][R4.64] ;  /* 0x0000000604047981 */ /* 0x000f22000c1e1d00 */
[----:B------:R-:W-:-:S02]  /*0850*/  MOV R0, UR14 ;  /* 0x0000000e00007c02 */ /* 0x000fc40008000f00 */
        /* <DEDUP_REMOVED lines=14> */
[----:B------:R-:W-:-:S05]  /*0940*/  @P0 IMAD.WIDE.U32 R196, R195, 0x10, R196 ;  /* 0x00000010c3c40825 */ /* 0x000fca00078e00c4 */
[----:B------:R1:W5:Y:S01]  /*0950*/  @P0 LDG.E.128 R32, desc[UR6][R196.64] ;  /* 0x00000006c4200981 */ /* 0x000362000c1e1d00 */
[----:B------:R-:W-:Y:S02]  /*0960*/  HADD2.F32 R231, -RZ, R71.H1_H1 ;  /* 0x30000047ffe77230 */ /* 0x000fe40000004100 */
[--C-:B--2---:R-:W-:Y:S02]  /*0970*/  HADD2.F32 R218, -RZ, R185.reuse.H0_H0 ;  /* 0x200000b9ffda7230 */ /* 0x104fe40000004100 */
[----:B------:R-:W-:Y:S02]  /*0980*/  HADD2.F32 R220, -RZ, R185.H1_H1 ;  /* 0x300000b9ffdc7230 */ /* 0x000fe40000004100 */
[--C-:B------:R-:W-:Y:S02]  /*0990*/  HADD2.F32 R214, -RZ, R186.reuse.H0_H0 ;  /* 0x200000baffd67230 */ /* 0x100fe40000004100 */
[----:B------:R-:W-:Y:S02]  /*09a0*/  HADD2.F32 R216, -RZ, R186.H1_H1 ;  /* 0x300000baffd87230 */ /* 0x000fe40000004100 */
[----:B---3--:R-:W-:-:S02]  /*09b0*/  HADD2.F32 R185, -RZ, R191.H0_H0 ;  /* 0x200000bfffb97230 */ /* 0x008fc40000004100 */
[----:B------:R-:W-:Y:S02]  /*09c0*/  HADD2.F32 R186, -RZ, R191.H1_H1 ;  /* 0x300000bfffba7230 */ /* 0x000fe40000004100 */
[--C-:B------:R-:W-:Y:S02]  /*09d0*/  HADD2.F32 R222, -RZ, R184.reuse.H0_H0 ;  /* 0x200000b8ffde7230 */ /* 0x100fe40000004100 */
[----:B------:R-:W-:Y:S02]  /*09e0*/  HADD2.F32 R224, -RZ, R184.H1_H1 ;  /* 0x300000b8ffe07230 */ /* 0x000fe40000004100 */
[--C-:B----4-:R-:W-:Y:S02]  /*09f0*/  HADD2.F32 R209, -RZ, R181.reuse.H0_H0 ;  /* 0x200000b5ffd17230 */ /* 0x110fe40000004100 */
        /* <DEDUP_REMOVED lines=8> */
[----:B------:R-:W-:Y:S01]  /*0a80*/  HADD2.F32 R182, -RZ, R22.H1_H1 ;  /* 0x30000016ffb67230 */ /* 0x000fe20000004100 */
[----:B------:R-:W-:Y:S01]  /*0a90*/  FSEL R211, R211, RZ, !P1 ;  /* 0x000000ffd3d37208 */ /* 0x000fe20004800000 */
[--C-:B------:R-:W-:Y:S02]  /*0aa0*/  HADD2.F32 R206, -RZ, R180.reuse.H0_H0 ;  /* 0x200000b4ffce7230 */ /* 0x100fe40000004100 */
[----:B------:R-:W-:Y:S02]  /*0ab0*/  HADD2.F32 R208, -RZ, R180.H1_H1 ;  /* 0x300000b4ffd07230 */ /* 0x000fe40000004100 */
[--C-:B------:R-:W-:Y:S02]  /*0ac0*/  HADD2.F32 R21, -RZ, R23.reuse.H0_H0 ;  /* 0x20000017ff157230 */ /* 0x100fe40000004100 */
        /* <DEDUP_REMOVED lines=18> */
[----:B------:R-:W-:Y:S02]  /*0bf0*/  HADD2.F32 R236, -RZ, R9.H1_H1 ;  /* 0x30000009ffec7230 */ /* 0x000fe40000004100 */
[----:B------:R-:W-:-:S02]  /*0c00*/  HADD2.F32 R19, -RZ, R13.H0_H0 ;  /* 0x2000000dff137230 */ /* 0x000fc40000004100 */
[----:B------:R-:W-:Y:S02]  /*0c10*/  HADD2.F32 R20, -RZ, R13.H1_H1 ;  /* 0x3000000dff147230 */ /* 0x000fe40000004100 */
[--C-:B------:R-:W-:Y:S02]  /*0c20*/  HADD2.F32 R17, -RZ, R14.reuse.H0_H0 ;  /* 0x2000000eff117230 */ /* 0x100fe40000004100 */
[----:B------:R-:W-:Y:S02]  /*0c30*/  HADD2.F32 R18, -RZ, R14.H1_H1 ;  /* 0x3000000eff127230 */ /* 0x000fe40000004100 */
[----:B------:R-:W-:Y:S02]  /*0c40*/  HADD2.F32 R232, -RZ, R9.H0_H0 ;  /* 0x20000009ffe87230 */ /* 0x000fe40000004100 */
[--C-:B------:R-:W-:Y:S02]  /*0c50*/  HADD2.F32 R13, -RZ, R15.reuse.H0_H0 ;  /* 0x2000000fff0d7230 */ /* 0x100fe40000004100 */
[----:B------:R-:W-:-:S02]  /*0c60*/  HADD2.F32 R14, -RZ, R15.H1_H1 ;  /* 0x3000000fff0e7230 */ /* 0x000fc40000004100 */
[C---:B------:R-:W-:Y:S01]  /*0c70*/  FADD.FTZ R15, -R211.reuse, R16 ;  /* 0x00000010d30f7221 */ /* 0x040fe20000010100 */
[----:B------:R-:W-:Y:S02]  /*0c80*/  HADD2.F32 R240, -RZ, R8.H0_H0 ;  /* 0x20000008fff07230 */ /* 0x000fe40000004100 */
[C---:B------:R-:W-:Y:S01]  /*0c90*/  FADD.FTZ R16, -R211.reuse, R12 ;  /* 0x0000000cd3107221 */ /* 0x040fe20000010100 */
[--C-:B------:R-:W-:Y:S02]  /*0ca0*/  HADD2.F32 R234, -RZ, R10.reuse.H0_H0 ;  /* 0x2000000affea7230 */ /* 0x100fe40000004100 */
[C---:B------:R-:W-:Y:S01]  /*0cb0*/  FADD.FTZ R12, -R211.reuse, R236 ;  /* 0x000000ecd30c7221 */ /* 0x040fe20000010100 */
[----:B------:R-:W-:Y:S02]  /*0cc0*/  HADD2.F32 R8, -RZ, R10.H1_H1 ;  /* 0x3000000aff087230 */ /* 0x000fe40000004100 */
[----:B0-----:R-:W-:Y:S01]  /*0cd0*/  FADD.FTZ R199, -R211, R203 ;  /* 0x000000cbd3c77221 */ /* 0x001fe20000010100 */
[----:B------:R-:W-:-:S02]  /*0ce0*/  HADD2.F32 R230, -RZ, R11.H0_H0 ;  /* 0x2000000bffe67230 */ /* 0x000fc40000004100 */
[C---:B------:R-:W-:Y:S01]  /*0cf0*/  FADD.FTZ R10, -R211.reuse, R232 ;  /* 0x000000e8d30a7221 */ /* 0x040fe20000010100 */
[----:B------:R-:W-:Y:S02]  /*0d00*/  HADD2.F32 R2, -RZ, R11.H1_H1 ;  /* 0x3000000bff027230 */ /* 0x000fe40000004100 */
[--C-:B------:R-:W-:Y:S02]  /*0d10*/  HADD2.F32 R11, -RZ, R4.reuse.H0_H0 ;  /* 0x20000004ff0b7230 */ /* 0x100fe40000004100 */
[----:B------:R-:W-:Y:S02]  /*0d20*/  HADD2.F32 R238, -RZ, R4.H1_H1 ;  /* 0x30000004ffee7230 */ /* 0x000fe40000004100 */
[--C-:B------:R-:W-:Y:S02]  /*0d30*/  HADD2.F32 R9, -RZ, R5.reuse.H0_H0 ;  /* 0x20000005ff097230 */ /* 0x100fe40000004100 */
[----:B------:R-:W-:Y:S02]  /*0d40*/  HADD2.F32 R236, -RZ, R5.H1_H1 ;  /* 0x30000005ffec7230 */ /* 0x000fe40000004100 */
[----:B------:R-:W-:Y:S01]  /*0d50*/  FADD.FTZ R222, -R211, R222 ;  /* 0x000000ded3de7221 */ /* 0x000fe20000010100 */
[----:B------:R-:W-:-:S02]  /*0d60*/  HADD2.F32 R5, -RZ, R6.H0_H0 ;  /* 0x20000006ff057230 */ /* 0x000fc40000004100 */
[----:B------:R-:W-:Y:S02]  /*0d70*/  HADD2.F32 R4, -RZ, R6.H1_H1 ;  /* 0x30000006ff047230 */ /* 0x000fe40000004100 */
[--C-:B------:R-:W-:Y:S02]  /*0d80*/  HADD2.F32 R203, -RZ, R7.reuse.H0_H0 ;  /* 0x20000007ffcb7230 */ /* 0x100fe40000004100 */
[----:B------:R-:W-:Y:S02]  /*0d90*/  HADD2.F32 R232, -RZ, R7.H1_H1 ;  /* 0x30000007ffe87230 */ /* 0x000fe40000004100 */
[----:B------:R-:W-:Y:S02]  /*0da0*/  HADD2.F32 R193, -RZ, R189.H0_H0 ;  /* 0x200000bdffc17230 */ /* 0x000fe40000004100 */
[----:B------:R-:W-:Y:S02]  /*0db0*/  HADD2.F32 R7, -RZ, R56.H1_H1 ;  /* 0x30000038ff077230 */ /* 0x000fe40000004100 */
[----:B------:R-:W-:-:S02]  /*0dc0*/  HADD2.F32 R6, -RZ, R57.H0_H0 ;  /* 0x20000039ff067230 */ /* 0x000fc40000004100 */
[----:B-----5:R-:W-:Y:S01]  /*0dd0*/  FMUL.FTZ R3, R229, R222 ;  /* 0x000000dee5037220 */ /* 0x020fe20000410000 */
[----:B------:R-:W-:Y:S02]  /*0de0*/  HADD2.F32 R192, -RZ, R189.H1_H1 ;  /* 0x300000bdffc07230 */ /* 0x000fe40000004100 */
[----:B------:R-:W-:Y:S01]  /*0df0*/  FMUL.FTZ R222, R7, R194 ;  /* 0x000000c207de7220 */ /* 0x000fe20000410000 */
[----:B------:R-:W-:Y:S02]  /*0e00*/  HADD2.F32 R189, -RZ, R190.H0_H0 ;  /* 0x200000beffbd7230 */ /* 0x000fe40000004100 */
[----:B------:R-:W-:Y:S01]  /*0e10*/  FMUL.FTZ R221, R6, R193 ;  /* 0x000000c106dd7220 */ /* 0x000fe20000410000 */
[----:B------:R-:W-:Y:S01]  /*0e20*/  FADD.FTZ R218, -R211, R218 ;  /* 0x000000dad3da7221 */ /* 0x000fe20000010100 */
[----:B------:R-:W-:Y:S02]  /*0e30*/  HADD2.F32 R7, -RZ, R57.H1_H1 ;  /* 0x30000039ff077230 */ /* 0x000fe40000004100 */
[----:B------:R-:W-:-:S02]  /*0e40*/  HADD2.F32 R6, -RZ, R58.H0_H0 ;  /* 0x2000003aff067230 */ /* 0x000fc40000004100 */
[----:B------:R-:W-:Y:S01]  /*0e50*/  FMUL.FTZ R223, R229, R218 ;  /* 0x000000dae5df7220 */ /* 0x000fe20000410000 */
[----:B------:R-:W-:Y:S02]  /*0e60*/  HADD2.F32 R190, -RZ, R190.H1_H1 ;  /* 0x300000beffbe7230 */ /* 0x000fe40000004100 */
[----:B------:R-:W-:Y:S01]  /*0e70*/  FMUL.FTZ R218, R7, R192 ;  /* 0x000000c007da7220 */ /* 0x000fe20000410000 */
[----:B------:R-:W-:Y:S01]  /*0e80*/  FADD.FTZ R214, -R211, R214 ;  /* 0x000000d6d3d67221 */ /* 0x000fe20000010100 */
[----:B------:R-:W-:Y:S01]  /*0e90*/  FMUL.FTZ R217, R6, R189 ;  /* 0x000000bd06d97220 */ /* 0x000fe20000410000 */
[----:B------:R-:W-:Y:S02]  /*0ea0*/  HADD2.F32 R7, -RZ, R58.H1_H1 ;  /* 0x3000003aff077230 */ /* 0x000fe40000004100 */
[--C-:B------:R-:W-:Y:S02]  /*0eb0*/  HADD2.F32 R6, -RZ, R59.reuse.H0_H0 ;  /* 0x2000003bff067230 */ /* 0x100fe40000004100 */
[----:B------:R-:W-:Y:S01]  /*0ec0*/  FMUL.FTZ R219, R229, R214 ;  /* 0x000000d6e5db7220 */ /* 0x000fe20000410000 */
[----:B------:R-:W-:Y:S01]  /*0ed0*/  FADD.FTZ R210, -R211, R210 ;  /* 0x000000d2d3d27221 */ /* 0x000fe20000010100 */
[----:B------:R-:W-:Y:S01]  /*0ee0*/  FMUL.FTZ R214, R7, R190 ;  /* 0x000000be07d67220 */ /* 0x000fe20000410000 */
[----:B------:R-:W-:-:S02]  /*0ef0*/  HADD2.F32 R7, -RZ, R59.H1_H1 ;  /* 0x3000003bff077230 */ /* 0x000fc40000004100 */
[----:B------:R-:W-:Y:S01]  /*0f00*/  FMUL.FTZ R213, R6, R185 ;  /* 0x000000b906d57220 */ /* 0x000fe20000410000 */
[--C-:B------:R-:W-:Y:S02]  /*0f10*/  HADD2.F32 R6, -RZ, R60.reuse.H0_H0 ;  /* 0x2000003cff067230 */ /* 0x100fe40000004100 */
[----:B------:R-:W-:Y:S01]  /*0f20*/  FADD.FTZ R198, -R211, R209 ;  /* 0x000000d1d3c67221 */ /* 0x000fe20000010100 */
[----:B------:R-:W-:Y:S01]  /*0f30*/  FMUL.FTZ R215, R229, R210 ;  /* 0x000000d2e5d77220 */ /* 0x000fe20000410000 */
[----:B------:R-:W-:Y:S01]  /*0f40*/  FMUL.FTZ R210, R7, R186 ;  /* 0x000000ba07d27220 */ /* 0x000fe20000410000 */
[----:B------:R-:W-:Y:S01]  /*0f50*/  FADD.FTZ R206, -R211, R206 ;  /* 0x000000ced3ce7221 */ /* 0x000fe20000010100 */
[----:B------:R-:W-:Y:S01]  /*0f60*/  FMUL.FTZ R209, R6, R187 ;  /* 0x000000bb06d17220 */ /* 0x000fe20000410000 */
[----:B------:R-:W-:Y:S02]  /*0f70*/  HADD2.F32 R7, -RZ, R60.H1_H1 ;  /* 0x3000003cff077230 */ /* 0x000fe40000004100 */
[----:B------:R-:W-:-:S02]  /*0f80*/  HADD2.F32 R6, -RZ, R61.H0_H0 ;  /* 0x2000003dff067230 */ /* 0x000fc40000004100 */
[C---:B-1----:R-:W-:Y:S01]  /*0f90*/  FADD.FTZ R196, -R211.reuse, R191 ;  /* 0x000000bfd3c47221 */ /* 0x042fe20000010100 */
        /* <DEDUP_REMOVED lines=21> */
[----:B------:R-:W-:Y:S01]  /*10f0*/  FMUL.FTZ R206, R7, R188 ;  /* 0x000000bc07ce7220 */ /* 0x000fe20000410000 */
[----:B------:R-:W-:Y:S01]  /*1100*/  FMUL.FTZ R201, R6, R183 ;  /* 0x000000b706c97220 */ /* 0x000fe20000410000 */
[----:B------:R-:W-:-:S02]  /*1110*/  HADD2.F32 R7, -RZ, R61.H1_H1 ;  /* 0x3000003dff077230 */ /* 0x000fc40000004100 */
[--C-:B------:R-:W-:Y:S02]  /*1120*/  HADD2.F32 R6, -RZ, R62.reuse.H0_H0 ;  /* 0x2000003eff067230 */ /* 0x100fe40000004100 */
[C---:B------:R-:W-:Y:S01]  /*1130*/  FMUL.FTZ R207, R229.reuse, R198 ;  /* 0x000000c6e5cf7220 */ /* 0x040fe20000410000 */
[----:B------:R-:W-:Y:S01]  /*1140*/  FMUL.FTZ R224, R229, R224 ;  /* 0x000000e0e5e07220 */ /* 0x000fe20000410000 */
[----:B------:R-:W-:Y:S01]  /*1150*/  FMUL.FTZ R198, R7, R184 ;  /* 0x000000b807c67220 */ /* 0x000fe20000410000 */
[----:B------:R-:W-:Y:S02]  /*1160*/  HADD2.F32 R7, -RZ, R62.H1_H1 ;  /* 0x3000003eff077230 */ /* 0x000fe40000004100 */
[----:B------:R-:W-:Y:S01]  /*1170*/  FMUL.FTZ R197, R6, R181 ;  /* 0x000000b506c57220 */ /* 0x000fe20000410000 */
[--C-:B------:R-:W-:Y:S02]  /*1180*/  HADD2.F32 R6, -RZ, R63.reuse.H0_H0 ;  /* 0x2000003fff067230 */ /* 0x100fe40000004100 */
[----:B------:R-:W-:Y:S01]  /*1190*/  FADD.FTZ R165, R165, R194 ;  /* 0x000000c2a5a57221 */ /* 0x000fe20000010000 */
[----:B------:R-:W-:Y:S01]  /*11a0*/  FFMA.FTZ R73, R224, R194, R73 ;  /* 0x000000c2e0497223 */ /* 0x000fe20000010049 */
[----:B------:R-:W-:Y:S01]  /*11b0*/  FADD.FTZ R166, R166, R193 ;  /* 0x000000c1a6a67221 */ /* 0x000fe20000010000 */
[----:B------:R-:W-:Y:S01]  /*11c0*/  FFMA.FTZ R74, R223, R193, R74 ;  /* 0x000000c1df4a7223 */ /* 0x000fe2000001004a */
[----:B------:R-:W-:Y:S01]  /*11d0*/  FMUL.FTZ R194, R7, R182 ;  /* 0x000000b607c27220 */ /* 0x000fe20000410000 */
[----:B------:R-:W-:Y:S01]  /*11e0*/  FMUL.FTZ R193, R6, R21 ;  /* 0x0000001506c17220 */ /* 0x000fe20000410000 */
[----:B------:R-:W-:Y:S01]  /*11f0*/  FMUL.FTZ R216, R229, R216 ;  /* 0x000000d8e5d87220 */ /* 0x000fe20000410000 */
[----:B------:R-:W-:-:S02]  /*1200*/  HADD2.F32 R7, -RZ, R63.H1_H1 ;  /* 0x3000003fff077230 */ /* 0x000fc40000004100 */
[----:B------:R-:W-:Y:S02]  /*1210*/  HADD2.F32 R6, -RZ, R64.H0_H0 ;  /* 0x20000040ff067230 */ /* 0x000fe40000004100 */
[----:B------:R-:W-:Y:S01]  /*1220*/  FADD.FTZ R160, R160, R189 ;  /* 0x000000bda0a07221 */ /* 0x000fe20000010000 */
[----:B------:R-:W-:Y:S02]  /*1230*/  HADD2.F32 R226, -RZ, R56.H0_H0 ;  /* 0x20000038ffe27230 */ /* 0x000fe40000004100 */
[----:B------:R-:W-:Y:S01]  /*1240*/  FFMA.FTZ R76, R219, R189, R76 ;  /* 0x000000bddb4c7223 */ /* 0x000fe2000001004c */
[----:B------:R-:W-:Y:S01]  /*1250*/  FADD.FTZ R161, R161, R190 ;  /* 0x000000bea1a17221 */ /* 0x000fe20000010000 */
[----:B------:R-:W-:Y:S01]  /*1260*/  FFMA.FTZ R77, R216, R190, R77 ;  /* 0x000000bed84d7223 */ /* 0x000fe2000001004d */
[----:B------:R-:W-:Y:S01]  /*1270*/  FMUL.FTZ R190, R7, R22 ;  /* 0x0000001607be7220 */ /* 0x000fe20000410000 */
[----:B------:R-:W-:Y:S01]  /*1280*/  FMUL.FTZ R189, R6, R23 ;  /* 0x0000001706bd7220 */ /* 0x000fe20000410000 */
[C---:B------:R-:W-:Y:S01]  /*1290*/  FMUL.FTZ R220, R229.reuse, R220 ;  /* 0x000000dce5dc7220 */ /* 0x040fe20000410000 */
[----:B------:R-:W-:Y:S01]  /*12a0*/  FMUL.FTZ R212, R229, R212 ;  /* 0x000000d4e5d47220 */ /* 0x000fe20000410000 */
[----:B------:R-:W-:Y:S01]  /*12b0*/  FADD.FTZ R156, R156, R187 ;  /* 0x000000bb9c9c7221 */ /* 0x000fe20000010000 */
[----:B------:R-:W-:Y:S01]  /*12c0*/  FFMA.FTZ R80, R211, R187, R80 ;  /* 0x000000bbd3507223 */ /* 0x000fe20000010050 */
[----:B------:R-:W-:Y:S01]  /*12d0*/  FMUL.FTZ R208, R229, R208 ;  /* 0x000000d0e5d07220 */ /* 0x000fe20000410000 */
[----:B------:R-:W-:-:S02]  /*12e0*/  HADD2.F32 R7, -RZ, R64.H1_H1 ;  /* 0x30000040ff077230 */ /* 0x000fc40000004100 */
[C---:B------:R-:W-:Y:S01]  /*12f0*/  FMUL.FTZ R187, R229.reuse, R252 ;  /* 0x000000fce5bb7220 */ /* 0x040fe20000410000 */
[--C-:B------:R-:W-:Y:S02]  /*1300*/  HADD2.F32 R6, -RZ, R65.reuse.H0_H0 ;  /* 0x20000041ff067230 */ /* 0x100fe40000004100 */
        /* <DEDUP_REMOVED lines=10> */
[C---:B------:R-:W-:Y:S01]  /*13b0*/  FMUL.FTZ R192, R229.reuse, R205 ;  /* 0x000000cde5c07220 */ /* 0x040fe20000410000 */
[----:B------:R-:W-:Y:S01]  /*13c0*/  FMUL.FTZ R188, R229, R15 ;  /* 0x0000000fe5bc7220 */ /* 0x000fe20000410000 */
[----:B------:R-:W-:Y:S01]  /*13d0*/  FMUL.FTZ R186, R7, R180 ;  /* 0x000000b407ba7220 */ /* 0x000fe20000410000 */
[-C--:B------:R-:W-:Y:S01]  /*13e0*/  FMUL.FTZ R185, R6, R19.reuse ;  /* 0x0000001306b97220 */ /* 0x080fe20000410000 */
[----:B------:R-:W-:Y:S01]  /*13f0*/  FADD.FTZ R150, R150, R19 ;  /* 0x0000001396967221 */ /* 0x000fe20000010000 */
[----:B------:R-:W-:Y:S01]  /*1400*/  FFMA.FTZ R90, R187, R19, R90 ;  /* 0x00000013bb5a7223 */ /* 0x000fe2000001005a */
[----:B------:R-:W-:Y:S01]  /*1410*/  FADD.FTZ R159, R159, R184 ;  /* 0x000000b89f9f7221 */ /* 0x000fe20000010000 */
[----:B------:R-:W-:Y:S01]  /*1420*/  FFMA.FTZ R83, R200, R184, R83 ;  /* 0x000000b8c8537223 */ /* 0x000fe20000010053 */
[----:B------:R-:W-:Y:S01]  /*1430*/  FMUL.FTZ R196, R229, R196 ;  /* 0x000000c4e5c47220 */ /* 0x000fe20000410000 */
[----:B------:R-:W-:-:S02]  /*1440*/  HADD2.F32 R15, -RZ, R65.H1_H1 ;  /* 0x30000041ff0f7230 */ /* 0x000fc40000004100 */
[----:B------:R-:W-:Y:S01]  /*1450*/  FFMA.FTZ R7, R3, R226, RZ ;  /* 0x000000e203077223 */ /* 0x000fe200000100ff */
[----:B------:R-:W-:Y:S01]  /*1460*/  FADD.FTZ R19, RZ, R226 ;  /* 0x000000e2ff137221 */ /* 0x000fe20000010000 */
[----:B------:R-:W-:Y:S01]  /*1470*/  FMUL.FTZ R184, R229, R250 ;  /* 0x000000fae5b87220 */ /* 0x000fe20000410000 */
[----:B------:R-:W-:Y:S01]  /*1480*/  FADD.FTZ R155, R155, R22 ;  /* 0x000000169b9b7221 */ /* 0x000fe20000010000 */
[----:B------:R-:W-:Y:S01]  /*1490*/  FFMA.FTZ R87, R192, R22, R87 ;  /* 0x00000016c0577223 */ /* 0x000fe20000010057 */
[----:B------:R-:W-:Y:S01]  /*14a0*/  FADD.FTZ R153, R153, R182 ;  /* 0x000000b699997221 */ /* 0x000fe20000010000 */
[----:B------:R-:W-:Y:S01]  /*14b0*/  FFMA.FTZ R85, R196, R182, R85 ;  /* 0x000000b6c4557223 */ /* 0x000fe20000010055 */
[----:B------:R-:W-:Y:S01]  /*14c0*/  FFMA.FTZ R6, R224, R222, R7 ;  /* 0x000000dee0067223 */ /* 0x000fe20000010007 */
[----:B------:R-:W-:Y:S01]  /*14d0*/  FADD.FTZ R22, R222, R19 ;  /* 0x00000013de167221 */ /* 0x000fe20000010000 */
[-C--:B------:R-:W-:Y:S01]  /*14e0*/  FMUL.FTZ R182, R15, R20.reuse ;  /* 0x000000140fb67220 */ /* 0x080fe20000410000 */
[----:B------:R-:W-:Y:S01]  /*14f0*/  FADD.FTZ R151, R151, R20 ;  /* 0x0000001497977221 */ /* 0x000fe20000010000 */
[----:B------:R-:W-:Y:S01]  /*1500*/  FFMA.FTZ R91, R184, R20, R91 ;  /* 0x00000014b85b7223 */ /* 0x000fe2000001005b */
[----:B------:R-:W-:Y:S01]  /*1510*/  FMUL.FTZ R199, R229, R199 ;  /* 0x000000c7e5c77220 */ /* 0x000fe20000410000 */
[----:B------:R-:W-:-:S02]  /*1520*/  HADD2.F32 R20, -RZ, R66.H0_H0 ;  /* 0x20000042ff147230 */ /* 0x000fc40000004100 */
[----:B------:R-:W-:Y:S01]  /*1530*/  FFMA.FTZ R7, R223, R221, R6 ;  /* 0x000000dddf077223 */ /* 0x000fe20000010006 */
[----:B------:R-:W-:Y:S01]  /*1540*/  FADD.FTZ R19, R221, R22 ;  /* 0x00000016dd137221 */ /* 0x000fe20000010000 */
[----:B------:R-:W-:Y:S01]  /*1550*/  FADD.FTZ R158, R158, R183 ;  /* 0x000000b79e9e7221 */ /* 0x000fe20000010000 */
[----:B------:R-:W-:Y:S01]  /*1560*/  FFMA.FTZ R82, R207, R183, R82 ;  /* 0x000000b7cf527223 */ /* 0x000fe20000010052 */
[----:B------:R-:W-:Y:S01]  /*1570*/  FADD.FTZ R152, R152, R181 ;  /* 0x000000b598987221 */ /* 0x000fe20000010000 */
[----:B------:R-:W-:Y:S01]  /*1580*/  FFMA.FTZ R84, R199, R181, R84 ;  /* 0x000000b5c7547223 */ /* 0x000fe20000010054 */
[----:B------:R-:W-:Y:S01]  /*1590*/  FMUL.FTZ R183, R229, R248 ;  /* 0x000000f8e5b77220 */ /* 0x000fe20000410000 */
[-C--:B------:R-:W-:Y:S01]  /*15a0*/  FMUL.FTZ R181, R20, R17.reuse ;  /* 0x0000001114b57220 */ /* 0x080fe20000410000 */
[----:B------:R-:W-:Y:S01]  /*15b0*/  FFMA.FTZ R6, R220, R218, R7 ;  /* 0x000000dadc067223 */ /* 0x000fe20000010007 */
[----:B------:R-:W-:Y:S01]  /*15c0*/  FADD.FTZ R20, R218, R19 ;  /* 0x00000013da147221 */ /* 0x000fe20000010000 */
[----:B------:R-:W-:Y:S01]  /*15d0*/  FADD.FTZ R144, R144, R17 ;  /* 0x0000001190907221 */ /* 0x000fe20000010000 */
[----:B------:R-:W-:Y:S01]  /*15e0*/  FFMA.FTZ R92, R183, R17, R92 ;  /* 0x00000011b75c7223 */ /* 0x000fe2000001005c */
[----:B------:R-:W-:Y:S01]  /*15f0*/  FFMA.FTZ R7, R219, R217, R6 ;  /* 0x000000d9db077223 */ /* 0x000fe20000010006 */
[----:B------:R-:W-:-:S03]  /*1600*/  FADD.FTZ R17, R217, R20 ;  /* 0x00000014d9117221 */ /* 0x000fc60000010000 */
[----:B------:R-:W-:Y:S01]  /*1610*/  FFMA.FTZ R6, R216, R214, R7 ;  /* 0x000000d6d8067223 */ /* 0x000fe20000010007 */
[----:B------:R-:W-:-:S03]  /*1620*/  FADD.FTZ R20, R214, R17 ;  /* 0x00000011d6147221 */ /* 0x000fc60000010000 */
[----:B------:R-:W-:Y:S01]  /*1630*/  FFMA.FTZ R7, R215, R213, R6 ;  /* 0x000000d5d7077223 */ /* 0x000fe20000010006 */
[----:B------:R-:W-:Y:S01]  /*1640*/  FADD.FTZ R17, R213, R20 ;  /* 0x00000014d5117221 */ /* 0x000fe20000010000 */
[----:B------:R-:W-:Y:S01]  /*1650*/  FADD.FTZ R149, R149, R180 ;  /* 0x000000b495957221 */ /* 0x000fe20000010000 */
[----:B------:R-:W-:Y:S01]  /*1660*/  FFMA.FTZ R89, R188, R180, R89 ;  /* 0x000000b4bc597223 */ /* 0x000fe20000010059 */
[----:B------:R-:W-:Y:S02]  /*1670*/  HADD2.F32 R15, -RZ, R66.H1_H1 ;  /* 0x30000042ff0f7230 */ /* 0x000fe40000004100 */
[----:B------:R-:W-:Y:S01]  /*1680*/  FFMA.FTZ R6, R212, R210, R7 ;  /* 0x000000d2d4067223 */ /* 0x000fe20000010007 */
[----:B------:R-:W-:Y:S01]  /*1690*/  FADD.FTZ R20, R210, R17 ;  /* 0x00000011d2147221 */ /* 0x000fe20000010000 */
[C---:B------:R-:W-:Y:S01]  /*16a0*/  FMUL.FTZ R180, R229.reuse, R246 ;  /* 0x000000f6e5b47220 */ /* 0x040fe20000410000 */
[----:B------:R-:W-:Y:S01]  /*16b0*/  FMUL.FTZ R191, R229, R191 ;  /* 0x000000bfe5bf7220 */ /* 0x000fe20000410000 */
[----:B------:R-:W-:Y:S01]  /*16c0*/  FFMA.FTZ R7, R211, R209, R6 ;  /* 0x000000d1d3077223 */ /* 0x000fe20000010006 */
[----:B------:R-:W-:Y:S01]  /*16d0*/  FADD.FTZ R17, R209, R20 ;  /* 0x00000014d1117221 */ /* 0x000fe20000010000 */
        /* <DEDUP_REMOVED lines=17> */
[----:B------:R-:W-:Y:S02]  /*17f0*/  HADD2.F32 R15, -RZ, R67.H1_H1 ;  /* 0x30000043ff0f7230 */ /* 0x000fe40000004100 */
[----:B------:R-:W-:Y:S01]  /*1800*/  FFMA.FTZ R7, R207, R201, R6 ;  /* 0x000000c9cf077223 */ /* 0x000fe20000010006 */
[----:B------:R-:W-:Y:S01]  /*1810*/  FADD.FTZ R13, R201, R244 ;  /* 0x000000f4c90d7221 */ /* 0x000fe20000010000 */
[----:B------:R-:W-:Y:S01]  /*1820*/  FMUL.FTZ R20, R229, R242 ;  /* 0x000000f2e5147220 */ /* 0x000fe20000410000 */
[----:B------:R-:W-:Y:S01]  /*1830*/  FADD.FTZ R147, R147, R14 ;  /* 0x0000000e93937221 */ /* 0x000fe20000010000 */
[----:B------:R-:W-:Y:S01]  /*1840*/  FFMA.FTZ R6, R200, R198, R7 ;  /* 0x000000c6c8067223 */ /* 0x000fe20000010007 */
[----:B------:R-:W-:Y:S01]  /*1850*/  FADD.FTZ R242, R198, R13 ;  /* 0x0000000dc6f27221 */ /* 0x000fe20000010000 */
[-C--:B------:R-:W-:Y:S01]  /*1860*/  FMUL.FTZ R18, R15, R14.reuse ;  /* 0x0000000e0f127220 */ /* 0x080fe20000410000 */
[----:B------:R-:W-:Y:S01]  /*1870*/  FFMA.FTZ R95, R20, R14, R95 ;  /* 0x0000000e145f7223 */ /* 0x000fe2000001005f */
[----:B------:R-:W-:-:S02]  /*1880*/  HADD2.F32 R14, -RZ, R68.H0_H0 ;  /* 0x20000044ff0e7230 */ /* 0x000fc40000004100 */
[----:B------:R-:W-:Y:S01]  /*1890*/  FFMA.FTZ R7, R199, R197, R6 ;  /* 0x000000c5c7077223 */ /* 0x000fe20000010006 */
[----:B------:R-:W-:Y:S01]  /*18a0*/  FADD.FTZ R13, R197, R242 ;  /* 0x000000f2c50d7221 */ /* 0x000fe20000010000 */
[----:B------:R-:W-:Y:S01]  /*18b0*/  FMUL.FTZ R19, R229, R240 ;  /* 0x000000f0e5137220 */ /* 0x000fe20000410000 */
[-C--:B------:R-:W-:Y:S01]  /*18c0*/  FMUL.FTZ R17, R14, R11.reuse ;  /* 0x0000000b0e117220 */ /* 0x080fe20000410000 */
[----:B------:R-:W-:Y:S01]  /*18d0*/  FFMA.FTZ R6, R196, R194, R7 ;  /* 0x000000c2c4067223 */ /* 0x000fe20000010007 */
[----:B------:R-:W-:Y:S01]  /*18e0*/  FADD.FTZ R14, R194, R13 ;  /* 0x0000000dc20e7221 */ /* 0x000fe20000010000 */
[----:B------:R-:W-:Y:S01]  /*18f0*/  FADD.FTZ R140, R140, R11 ;  /* 0x0000000b8c8c7221 */ /* 0x000fe20000010000 */
[----:B------:R-:W-:Y:S01]  /*1900*/  FFMA.FTZ R96, R19, R11, R96 ;  /* 0x0000000b13607223 */ /* 0x000fe20000010060 */
[----:B------:R-:W-:Y:S01]  /*1910*/  FFMA.FTZ R7, R195, R193, R6 ;  /* 0x000000c1c3077223 */ /* 0x000fe20000010006 */
[----:B------:R-:W-:Y:S01]  /*1920*/  FADD.FTZ R11, R193, R14 ;  /* 0x0000000ec10b7221 */ /* 0x000fe20000010000 */
[----:B------:R-:W-:-:S02]  /*1930*/  HADD2.F32 R15, -RZ, R68.H1_H1 ;  /* 0x30000044ff0f7230 */ /* 0x000fc40000004100 */
[----:B------:R-:W-:Y:S01]  /*1940*/  FFMA.FTZ R240, R192, R190, R7 ;  /* 0x000000bec0f07223 */ /* 0x000fe20000010007 */
[----:B------:R-:W-:Y:S01]  /*1950*/  FADD.FTZ R6, R190, R11 ;  /* 0x0000000bbe067221 */ /* 0x000fe20000010000 */
[----:B------:R-:W-:Y:S02]  /*1960*/  FMUL.FTZ R16, R229, R16 ;  /* 0x00000010e5107220 */ /* 0x000fe40000410000 */
[----:B------:R-:W-:Y:S01]  /*1970*/  FFMA.FTZ R7, R191, R189, R240 ;  /* 0x000000bdbf077223 */ /* 0x000fe200000100f0 */
[----:B------:R-:W-:Y:S01]  /*1980*/  FADD.FTZ R11, R189, R6 ;  /* 0x00000006bd0b7221 */ /* 0x000fe20000010000 */
[-C--:B------:R-:W-:Y:S01]  /*1990*/  FMUL.FTZ R14, R15, R238.reuse ;  /* 0x000000ee0f0e7220 */ /* 0x080fe20000410000 */
[----:B------:R-:W-:Y:S01]  /*19a0*/  FADD.FTZ R141, R141, R238 ;  /* 0x000000ee8d8d7221 */ /* 0x000fe20000010000 */
[----:B------:R-:W-:Y:S01]  /*19b0*/  FFMA.FTZ R97, R16, R238, R97 ;  /* 0x000000ee10617223 */ /* 0x000fe20000010061 */
[----:B------:R-:W-:Y:S01]  /*19c0*/  FFMA.FTZ R6, R188, R186, R7 ;  /* 0x000000babc067223 */ /* 0x000fe20000010007 */
[----:B------:R-:W-:Y:S01]  /*19d0*/  FADD.FTZ R238, R186, R11 ;  /* 0x0000000bbaee7221 */ /* 0x000fe20000010000 */
[----:B------:R-:W-:-:S02]  /*19e0*/  HADD2.F32 R240, -RZ, R69.H0_H0 ;  /* 0x20000045fff07230 */ /* 0x000fc40000004100 */
[----:B------:R-:W-:Y:S01]  /*19f0*/  FFMA.FTZ R7, R187, R185, R6 ;  /* 0x000000b9bb077223 */ /* 0x000fe20000010006 */
[----:B------:R-:W-:Y:S01]  /*1a00*/  FADD.FTZ R11, R185, R238 ;  /* 0x000000eeb90b7221 */ /* 0x000fe20000010000 */
[----:B------:R-:W-:Y:S02]  /*1a10*/  FMUL.FTZ R15, R229, R10 ;  /* 0x0000000ae50f7220 */ /* 0x000fe40000410000 */
[----:B------:R-:W-:Y:S01]  /*1a20*/  FFMA.FTZ R6, R184, R182, R7 ;  /* 0x000000b6b8067223 */ /* 0x000fe20000010007 */
[----:B------:R-:W-:Y:S01]  /*1a30*/  FADD.FTZ R238, R182, R11 ;  /* 0x0000000bb6ee7221 */ /* 0x000fe20000010000 */
[----:B------:R-:W-:Y:S02]  /*1a40*/  HADD2.F32 R205, -RZ, R69.H1_H1 ;  /* 0x30000045ffcd7230 */ /* 0x000fe40000004100 */
[-C--:B------:R-:W-:Y:S01]  /*1a50*/  FMUL.FTZ R13, R240, R9.reuse ;  /* 0x00000009f00d7220 */ /* 0x080fe20000410000 */
[----:B------:R-:W-:Y:S01]  /*1a60*/  FADD.FTZ R142, R142, R9 ;  /* 0x000000098e8e7221 */ /* 0x000fe20000010000 */
[----:B------:R-:W-:Y:S01]  /*1a70*/  FFMA.FTZ R98, R15, R9, R98 ;  /* 0x000000090f627223 */ /* 0x000fe20000010062 */
[----:B------:R-:W-:Y:S01]  /*1a80*/  FMUL.FTZ R12, R229, R12 ;  /* 0x0000000ce50c7220 */ /* 0x000fe20000410000 */
        /* <DEDUP_REMOVED lines=38> */
[----:B------:R-:W-:Y:S01]  /*1cf0*/  FMUL.FTZ R4, R229, R2 ;  /* 0x00000002e5047220 */ /* 0x000fe20000410000 */
[-C--:B------:R-:W-:Y:S01]  /*1d00*/  FMUL.FTZ R2, R231, R232.reuse ;  /* 0x000000e8e7027220 */ /* 0x080fe20000410000 */
[----:B------:R-:W-:Y:S01]  /*1d10*/  FFMA.FTZ R227, R7, R5, R234 ;  /* 0x0000000507e37223 */ /* 0x000fe200000100ea */
[----:B------:R-:W-:Y:S01]  /*1d20*/  FADD.FTZ R203, R230, R5 ;  /* 0x00000005e6cb7221 */ /* 0x000fe20000010000 */
[----:B------:R-:W-:Y:S01]  /*1d30*/  FADD.FTZ R139, R139, R232 ;  /* 0x000000e88b8b7221 */ /* 0x000fe20000010000 */
[C---:B------:R-:W-:Y:S01]  /*1d40*/  FFMA.FTZ R103, R4.reuse, R232, R103 ;  /* 0x000000e804677223 */ /* 0x040fe20000010067 */
[----:B------:R-:W-:Y:S01]  /*1d50*/  FFMA.FTZ R227, R4, R2, R227 ;  /* 0x0000000204e37223 */ /* 0x000fe200000100e3 */
[----:B------:R-:W-:Y:S01]  /*1d60*/  FADD.FTZ R232, R203, R2 ;  /* 0x00000002cbe87221 */ /* 0x000fe20000010000 */
[----:B------:R-:W-:Y:S06]  /*1d70*/  BRA `(.L_x_2222) ;  /* 0x00000000005c7947 */ /* 0x000fec0003800000 */
.L_x_2221:
[----:B------:R-:W-:Y:S02]  /*1d80*/  MOV R0, UR14 ;  /* 0x0000000e00007c02 */ /* 0x000fe40008000f00 */
[----:B------:R-:W-:Y:S02]  /*1d90*/  MOV R204, UR15 ;  /* 0x0000000f00cc7c02 */ /* 0x000fe40008000f00 */
[----:B------:R-:W-:-:S04]  /*1da0*/  ISETP.NE.U32.AND P0, PT, R0, RZ, PT ;  /* 0x000000ff0000720c */ /* 0x000fc80003f05070 */
[----:B------:R-:W-:-:S13]  /*1db0*/  ISETP.NE.AND.EX P0, PT, R204, RZ, PT, P0 ;  /* 0x000000ffcc00720c */ /* 0x000fda0003f05300 */
[----:B------:R-:W-:Y:S05]  /*1dc0*/  @!P0 BRA `(.L_x_2222) ;  /* 0x0000000000488947 */ /* 0x000fea0003800000 */
[----:B------:R-:W1:Y:S01]  /*1dd0*/  S2R R28, SR_TID.X ;  /* 0x00000000001c7919 */ /* 0x000e620000002100 */
[----:B------:R-:W2:Y:S01]  /*1de0*/  LDC.64 R24, c[0x0][0x438] ;  /* 0x00010e00ff187b82 */ /* 0x000ea20000000a00 */
[----:B------:R-:W-:-:S05]  /*1df0*/  IMAD R26, R225, UR9, RZ ;  /* 0x00000009e11a7c24 */ /* 0x000fca000f8e02ff */
[----:B------:R-:W-:-:S04]  /*1e00*/  SHF.R.S32.HI R27, RZ, 0x1f, R26 ;  /* 0x0000001fff1b7819 */ /* 0x000fc8000001141a */
[----:B------:R-:W-:Y:S02]  /*1e10*/  LEA.HI R27, R27, R26, RZ, 0x3 ;  /* 0x0000001a1b1b7211 */ /* 0x000fe400078f18ff */
[----:B-1----:R-:W-:-:S04]  /*1e20*/  LOP3.LUT R28, R28, 0x1f, RZ, 0xc0, !PT ;  /* 0x0000001f1c1c7812 */ /* 0x002fc800078ec0ff */
[----:B------:R-:W-:-:S04]  /*1e30*/  LEA.HI.SX32 R37, R27, R28, 0x1d ;  /* 0x0000001c1b257211 */ /* 0x000fc800078feaff */
[C---:B------:R-:W-:Y:S02]  /*1e40*/  IADD3 R33, PT, PT, R37.reuse, 0x20, RZ ;  /* 0x0000002025217810 */ /* 0x040fe40007ffe0ff */
[C---:B------:R-:W-:Y:S02]  /*1e50*/  IADD3 R29, PT, PT, R37.reuse, 0x40, RZ ;  /* 0x00000040251d7810 */ /* 0x040fe40007ffe0ff */
        /* <DEDUP_REMOVED lines=9> */
.L_x_2222:
[----:B------:R-:W-:Y:S05]  /*1ef0*/  BSYNC.RECONVERGENT B1 ;  /* 0x0000000000017941 */ /* 0x000fea0003800200 */
.L_x_2220:
[----:B------:R-:W-:Y:S01]  /*1f00*/  UMOV UR4, 0xffffffff ;  /* 0xffffffff00047882 */ /* 0x000fe20000000000 */
[----:B-----5:R-:W-:Y:S02]  /*1f10*/  ISETP.GE.AND P2, PT, R202, 0x1, PT ;  /* 0x00000001ca00780c */ /* 0x020fe40003f46270 */
[----:B------:R-:W-:Y:S11]  /*1f20*/  BRA.DIV UR4, `(.L_x_2223) ;  /* 0x0000008204747947 */ /* 0x000ff6000b800000 */
        /* <DEDUP_REMOVED lines=18> */
.L_x_2318:
[----:B------:R-:W4:Y:S01]  /*2050*/  S2R R227, SR_TID.X ;  /* 0x0000000000e37919 */ /* 0x000f220000002100 */
[----:B------:R-:W-:Y:S01]  /*2060*/  @P2 IADD3 R205, PT, PT, R202, -0x1, RZ ;  /* 0xffffffffcacd2810 */ /* 0x000fe20007ffe0ff */
[----:B------:R-:W-:Y:S01]  /*2070*/  HFMA2 R231, -RZ, RZ, 0, 0 ;  /* 0x00000000ffe77431 */ /* 0x000fe200000001ff */
[----:B------:R-:W0:Y:S03]  /*2080*/  @P2 LDC.64 R202, c[0x0][0x390] ;  /* 0x0000e400ffca2b82 */ /* 0x000e260000000a00 */
[----:B------:R-:W-:-:S05]  /*2090*/  @P2 IMAD R205, R205, UR9, RZ ;  /* 0x00000009cdcd2c24 */ /* 0x000fca000f8e02ff */
[----:B------:R-:W-:-:S04]  /*20a0*/  @P2 SHF.R.S32.HI R234, RZ, 0x1f, R205 ;  /* 0x0000001fffea2819 */ /* 0x000fc800000114cd */
[----:B------:R-:W-:Y:S02]  /*20b0*/  @P2 LEA.HI R234, R234, R205, RZ, 0x3 ;  /* 0x000000cdeaea2211 */ /* 0x000fe400078f18ff */
[----:B----4-:R-:W-:-:S04]  /*20c0*/  LOP3.LUT R237, R227, 0x1f, RZ, 0xc0, !PT ;  /* 0x0000001fe3ed7812 */ /* 0x010fc800078ec0ff */
[----:B------:R-:W-:-:S05]  /*20d0*/  @P2 LEA.HI.SX32 R231, R234, R237, 0x1d ;  /* 0x000000edeae72211 */ /* 0x000fca00078feaff */
[----:B0-----:R-:W-:-:S05]  /*20e0*/  @P2 IMAD.WIDE.U32 R202, R231, 0x10, R202 ;  /* 0x00000010e7ca2825 */ /* 0x001fca00078e00ca */
[----:B------:R0:W5:Y:S01]  /*20f0*/  @P2 LDG.E.128 R168, desc[UR6][R202.64] ;  /* 0x00000006caa82981 */ /* 0x000162000c1e1d00 */
[----:B------:R-:W-:Y:S01]  /*2100*/  ISETP.NE.U32.AND P1, PT, R0, RZ, PT ;  /* 0x000000ff0000720c */ /* 0x000fe20003f25070 */
[----:B------:R-:W-:Y:S02]  /*2110*/  IMAD R205, R225, UR9, RZ ;  /* 0x00000009e1cd7c24 */ /* 0x000fe4000f8e02ff */
[----:B--2---:R-:W-:Y:S01]  /*2120*/  FADD.FTZ R235, R232, R235 ;  /* 0x000000ebe8eb7221 */ /* 0x004fe20000010000 */
[----:B---3--:R-:W-:Y:S01]  /*2130*/  FADD.FTZ R230, R233, R230 ;  /* 0x000000e6e9e67221 */ /* 0x008fe20000010000 */
[----:B------:R-:W-:Y:S01]  /*2140*/  ISETP.NE.AND.EX P1, PT, R204, RZ, PT, P1 ;  /* 0x000000ffcc00720c */ /* 0x000fe20003f25310 */
[----:B------:R-:W-:Y:S01]  /*2150*/  BSSY.RECONVERGENT B1, `(.L_x_2224) ;  /* 0x00001b7000017945 */ /* 0x000fe20003800200 */
[----:B------:R-:W-:Y:S01]  /*2160*/  SHF.R.S32.HI R0, RZ, 0x1f, R205 ;  /* 0x0000001fff007819 */ /* 0x000fe200000114cd */
[----:B-1----:R-:W-:Y:S01]  /*2170*/  FMUL.FTZ R233, R235, UR12 ;  /* 0x0000000cebe97c20 */ /* 0x002fe20008410000 */
[----:B------:R-:W-:Y:S01]  /*2180*/  ISETP.NE.AND P4, PT, RZ, UR8, PT ;  /* 0x00000008ff007c0c */ /* 0x000fe2000bf85270 */
[----:B------:R-:W-:Y:S01]  /*2190*/  FMUL.FTZ R230, R230, UR12 ;  /* 0x0000000ce6e67c20 */ /* 0x000fe20008410000 */
[----:B------:R-:W-:-:S02]  /*21a0*/  LEA.HI R0, R0, R205, RZ, 0x3 ;  /* 0x000000cd00007211 */ /* 0x000fc400078f18ff */
[----:B------:R-:W-:Y:S02]  /*21b0*/  FSEL R233, R233, RZ, !P4 ;  /* 0x000000ffe9e97208 */ /* 0x000fe40006000000 */
[----:B------:R-:W-:-:S03]  /*21c0*/  LEA.HI.SX32 R0, R0, R237, 0x1d ;  /* 0x000000ed00007211 */ /* 0x000fc600078feaff */
[----:B0-----:R-:W-:Y:S05]  /*21d0*/  @P1 BRA `(.L_x_2225) ;  /* 0x0000000c00881947 */ /* 0x001fea0003800000 */
        /* <DEDUP_REMOVED lines=8> */
[----:B------:R-:W-:Y:S01]  /*2260*/  ISETP.GT.AND P1, PT, R228, RZ, PT ;  /* 0x000000ffe400720c */ /* 0x000fe20003f24270 */
[----:B------:R-:W-:Y:S02]  /*2270*/  HADD2.F32 R204, -RZ, R40.H0_H0 ;  /* 0x20000028ffcc7230 */ /* 0x000fe40000004100 */
[----:B------:R-:W-:-:S04]  /*2280*/  FADD.FTZ R202, R226, -R203 ;  /* 0x800000cbe2ca7221 */ /* 0x000fc80000010000 */
[----:B------:R-:W-:-:S05]  /*2290*/  FMUL.FTZ R202, R229, R202 ;  /* 0x000000cae5ca7220 */ /* 0x000fca0000410000 */
[----:B------:R-:W-:-:S05]  /*22a0*/  FSEL R202, R202, RZ, P1 ;  /* 0x000000ffcaca7208 */ /* 0x000fca0000800000 */
[----:B------:R-:W-:Y:S01]  /*22b0*/  FMUL.FTZ R203, R202, UR13 ;  /* 0x0000000dcacb7c20 */ /* 0x000fe20008410000 */
[----:B-----5:R-:W-:-:S03]  /*22c0*/  HADD2.F32 R202, -RZ, R168.H0_H0 ;  /* 0x200000a8ffca7230 */ /* 0x020fc60000004100 */
[C---:B------:R-:W-:Y:S02]  /*22d0*/  FMUL.FTZ R204, R203.reuse, R204 ;  /* 0x000000cccbcc7220 */ /* 0x040fe40000410000 */
[----:B------:R-:W-:-:S03]  /*22e0*/  FFMA.FTZ R132, R203, R202, R132 ;  /* 0x000000cacb847223 */ /* 0x000fc60000010084 */
[----:B------:R-:W-:-:S04]  /*22f0*/  F2FP.F16.F32.PACK_AB R204, RZ, R204 ;  /* 0x000000ccffcc723e */ /* 0x000fc800000000ff */
[----:B------:R-:W-:-:S07]  /*2300*/  PRMT R172, R204, 0x7610, R172 ;  /* 0x00007610ccac7816 */ /* 0x000fce00000000ac */
.L_x_2228:
[----:B------:R-:W-:Y:S05]  /*2310*/  BSYNC.RECONVERGENT B2 ;  /* 0x0000000000027941 */ /* 0x000fea0003800200 */
.L_x_2227:
[----:B------:R-:W-:Y:S04]  /*2320*/  BSSY.RECONVERGENT B2, `(.L_x_2229) ;  /* 0x000000e000027945 */ /* 0x000fe80003800200 */
[----:B------:R-:W-:Y:S05]  /*2330*/  @!P2 BRA `(.L_x_2230) ;  /* 0x000000000030a947 */ /* 0x000fea0003800000 */
[----:B------:R-:W-:Y:S01]  /*2340*/  FFMA.FTZ R203, R224, R230, R233 ;  /* 0x000000e6e0cb7223 */ /* 0x000fe200000100e9 */
[----:B------:R-:W-:Y:S01]  /*2350*/  ISETP.GT.AND P1, PT, R228, RZ, PT ;  /* 0x000000ffe400720c */ /* 0x000fe20003f24270 */
[----:B------:R-:W-:Y:S02]  /*2360*/  HADD2.F32 R205, -RZ, R40.H1_H1 ;  /* 0x30000028ffcd7230 */ /* 0x000fe40000004100 */
[----:B------:R-:W-:Y:S01]  /*2370*/  FADD.FTZ R202, R222, -R203 ;  /* 0x800000cbdeca7221 */ /* 0x000fe20000010000 */
[----:B-----5:R-:W-:-:S03]  /*2380*/  HADD2.F32 R203, -RZ, R168.H1_H1 ;  /* 0x300000a8ffcb7230 */ /* 0x020fc60000004100 */
[----:B------:R-:W-:-:S05]  /*2390*/  FMUL.FTZ R202, R229, R202 ;  /* 0x000000cae5ca7220 */ /* 0x000fca0000410000 */
[----:B------:R-:W-:-:S05]  /*23a0*/  FSEL R202, R202, RZ, P1 ;  /* 0x000000ffcaca7208 */ /* 0x000fca0000800000 */
[----:B------:R-:W-:-:S04]  /*23b0*/  FMUL.FTZ R202, R202, UR13 ;  /* 0x0000000dcaca7c20 */ /* 0x000fc80008410000 */
[C---:B------:R-:W-:Y:S01]  /*23c0*/  FMUL.FTZ R205, R202.reuse, R205 ;  /* 0x000000cdcacd7220 */ /* 0x040fe20000410000 */
[----:B------:R-:W-:-:S04]  /*23d0*/  FFMA.FTZ R133, R202, R203, R133 ;  /* 0x000000cbca857223 */ /* 0x000fc80000010085 */
[----:B------:R-:W-:-:S04]  /*23e0*/  F2FP.F16.F32.PACK_AB R205, RZ, R205 ;  /* 0x000000cdffcd723e */ /* 0x000fc800000000ff */
[----:B------:R-:W-:-:S07]  /*23f0*/  PRMT R172, R172, 0x5410, R205 ;  /* 0x00005410acac7816 */ /* 0x000fce00000000cd */
.L_x_2230:
[----:B------:R-:W-:Y:S05]  /*2400*/  BSYNC.RECONVERGENT B2 ;  /* 0x0000000000027941 */ /* 0x000fea0003800200 */
.L_x_2229:
        /* <DEDUP_REMOVED lines=14> */
.L_x_2232:
[----:B------:R-:W-:Y:S05]  /*24f0*/  BSYNC.RECONVERGENT B2 ;  /* 0x0000000000027941 */ /* 0x000fea0003800200 */
.L_x_2231:
        /* <DEDUP_REMOVED lines=14> */
.L_x_2234:
[----:B------:R-:W-:Y:S05]  /*25e0*/  BSYNC.RECONVERGENT B2 ;  /* 0x0000000000027941 */ /* 0x000fea0003800200 */
.L_x_2233:
        /* <DEDUP_REMOVED lines=14> */
.L_x_2236:
[----:B------:R-:W-:Y:S05]  /*26d0*/  BSYNC.RECONVERGENT B2 ;  /* 0x0000000000027941 */ /* 0x000fea0003800200 */
.L_x_2235:
        /* <DEDUP_REMOVED lines=14> */
.L_x_2238:
[----:B------:R-:W-:Y:S05]  /*27c0*/  BSYNC.RECONVERGENT B2 ;  /* 0x0000000000027941 */ /* 0x000fea0003800200 */
.L_x_2237:
        /* <DEDUP_REMOVED lines=14> */
.L_x_2240:
[----:B------:R-:W-:Y:S05]  /*28b0*/  BSYNC.RECONVERGENT B2 ;  /* 0x0000000000027941 */ /* 0x000fea0003800200 */
.L_x_2239:
[----:B------:R-:W-:Y:S05]  /*28c0*/  @!P2 BRA `(.L_x_2241) ;  /* 0x0000001000fca947 */ /* 0x000fea0003800000 */
[----:B------:R-:W-:Y:S01]  /*28d0*/  FFMA.FTZ R203, R212, R230, R233 ;  /* 0x000000e6d4cb7223 */ /* 0x000fe200000100e9 */
[----:B------:R-:W-:-:S03]  /*28e0*/  ISETP.GT.AND P1, PT, R228, RZ, PT ;  /* 0x000000ffe400720c */ /* 0x000fc60003f24270 */
[----:B------:R-:W-:Y:S01]  /*28f0*/  FADD.FTZ R202, R210, -R203 ;  /* 0x800000cbd2ca7221 */ /* 0x000fe20000010000 */
[----:B------:R-:W-:-:S03]  /*2900*/  HADD2.F32 R203, -RZ, R43.H1_H1 ;  /* 0x3000002bffcb7230 */ /* 0x000fc60000004100 */
[----:B------:R-:W-:-:S05]  /*2910*/  FMUL.FTZ R202, R229, R202 ;  /* 0x000000cae5ca7220 */ /* 0x000fca0000410000 */
[----:B------:R-:W-:-:S05]  /*2920*/  FSEL R202, R202, RZ, P1 ;  /* 0x000000ffcaca7208 */ /* 0x000fca0000800000 */
[----:B------:R-:W-:-:S04]  /*2930*/  FMUL.FTZ R202, R202, UR13 ;  /* 0x0000000dcaca7c20 */ /* 0x000fc80008410000 */
[----:B------:R-:W-:Y:S01]  /*2940*/  FMUL.FTZ R204, R202, R203 ;  /* 0x000000cbcacc7220 */ /* 0x000fe20000410000 */
[----:B-----5:R-:W-:-:S04]  /*2950*/  HADD2.F32 R203, -RZ, R171.H1_H1 ;  /* 0x300000abffcb7230 */ /* 0x020fc80000004100 */
[----:B------:R-:W-:Y:S01]  /*2960*/  F2FP.F16.F32.PACK_AB R204, RZ, R204 ;  /* 0x000000ccffcc723e */ /* 0x000fe200000000ff */
[----:B------:R-:W-:-:S03]  /*2970*/  FFMA.FTZ R131, R202, R203, R131 ;  /* 0x000000cbca837223 */ /* 0x000fc60000010083 */
[----:B------:R-:W-:Y:S01]  /*2980*/  PRMT R175, R175, 0x5410, R204 ;  /* 0x00005410afaf7816 */ /* 0x000fe200000000cc */
[----:B------:R-:W-:Y:S06]  /*2990*/  BRA `(.L_x_2241) ;  /* 0x0000001000c87947 */ /* 0x000fec0003800000 */
.L_x_2226:
[----:B------:R-:W0:Y:S01]  /*29a0*/  @P2 LDC R203, c[0x0][0x40c] ;  /* 0x00010300ffcb2b82 */ /* 0x000e220000000800 */
[-CC-:B------:R-:W-:Y:S01]  /*29b0*/  FFMA.FTZ R177, R3, R230.reuse, R233.reuse ;  /* 0x000000e603b17223 */ /* 0x180fe200000100e9 */
[----:B------:R-:W-:Y:S01]  /*29c0*/  ISETP.GT.AND P1, PT, R228, RZ, PT ;  /* 0x000000ffe400720c */ /* 0x000fe20003f24270 */
[-CC-:B------:R-:W-:Y:S01]  /*29d0*/  FFMA.FTZ R204, R223, R230.reuse, R233.reuse ;  /* 0x000000e6dfcc7223 */ /* 0x180fe200000100e9 */
[-C--:B------:R-:W-:Y:S01]  /*29e0*/  FFMA.FTZ R179, R220, R230.reuse, R233 ;  /* 0x000000e6dcb37223 */ /* 0x080fe200000100e9 */
[----:B------:R-:W-:Y:S01]  /*29f0*/  FADD.FTZ R176, R226, -R177 ;  /* 0x800000b1e2b07221 */ /* 0x000fe20000010000 */
[----:B------:R-:W-:Y:S01]  /*2a00*/  FFMA.FTZ R177, R224, R230, R233 ;  /* 0x000000e6e0b17223 */ /* 0x000fe200000100e9 */
[----:B------:R-:W-:Y:S01]  /*2a10*/  FADD.FTZ R204, R221, -R204 ;  /* 0x800000ccddcc7221 */ /* 0x000fe20000010000 */
[----:B------:R-:W1:Y:S01]  /*2a20*/  @P2 LDC R232, c[0x0][0x40c] ;  /* 0x00010300ffe82b82 */ /* 0x000e620000000800 */
[----:B------:R-:W-:Y:S01]  /*2a30*/  FMUL.FTZ R176, R229, R176 ;  /* 0x000000b0e5b07220 */ /* 0x000fe20000410000 */
[----:B------:R-:W-:Y:S01]  /*2a40*/  FADD.FTZ R178, R222, -R177 ;  /* 0x800000b1deb27221 */ /* 0x000fe20000010000 */
[----:B-----5:R-:W-:-:S02]  /*2a50*/  @P2 HADD2.F32 R177, -RZ, R168.H0_H0 ;  /* 0x200000a8ffb12230 */ /* 0x020fc40000004100 */
[----:B------:R-:W-:Y:S01]  /*2a60*/  FADD.FTZ R234, R218, -R179 ;  /* 0x800000b3daea7221 */ /* 0x000fe20000010000 */
[----:B------:R-:W-:Y:S01]  /*2a70*/  @P2 HADD2.F32 R237, -RZ, R169.H0_H0 ;  /* 0x200000a9ffed2230 */ /* 0x000fe20000004100 */
[----:B------:R-:W-:Y:S01]  /*2a80*/  FSEL R176, R176, RZ, P1 ;  /* 0x000000ffb0b07208 */ /* 0x000fe20000800000 */
[C---:B------:R-:W-:Y:S01]  /*2a90*/  FMUL.FTZ R178, R229.reuse, R178 ;  /* 0x000000b2e5b27220 */ /* 0x040fe20000410000 */
[----:B------:R-:W2:Y:S01]  /*2aa0*/  @P2 LDC R239, c[0x0][0x40c] ;  /* 0x00010300ffef2b82 */ /* 0x000ea20000000800 */
[----:B------:R-:W-:Y:S01]  /*2ab0*/  FMUL.FTZ R234, R229, R234 ;  /* 0x000000eae5ea7220 */ /* 0x000fe20000410000 */
[--C-:B------:R-:W-:Y:S02]  /*2ac0*/  @P2 HADD2.F32 R235, -RZ, R40.reuse.H1_H1 ;  /* 0x30000028ffeb2230 */ /* 0x100fe40000004100 */
[----:B------:R-:W-:Y:S01]  /*2ad0*/  FSEL R179, R178, RZ, P1 ;  /* 0x000000ffb2b37208 */ /* 0x000fe20000800000 */
[----:B------:R-:W-:-:S03]  /*2ae0*/  @P2 HADD2.F32 R178, -RZ, R40.H0_H0 ;  /* 0x20000028ffb22230 */ /* 0x000fc60000004100 */
[----:B------:R-:W3:Y:S01]  /*2af0*/  @P2 LDC R202, c[0x0][0x40c] ;  /* 0x00010300ffca2b82 */ /* 0x000ee20000000800 */
[-C--:B0-----:R-:W-:Y:S01]  /*2b00*/  @P2 FMUL.FTZ R203, R203, R176.reuse ;  /* 0x000000b0cbcb2220 */ /* 0x081fe20000410000 */
[----:B------:R-:W-:-:S03]  /*2b10*/  F2FP.F16.F32.PACK_AB R176, R179, R176 ;  /* 0x000000b0b3b0723e */ /* 0x000fc600000000ff */
[-C--:B------:R-:W-:Y:S01]  /*2b20*/  @P2 FFMA.FTZ R132, R177, R203.reuse, R132 ;  /* 0x000000cbb1842223 */ /* 0x080fe20000010084 */
[----:B------:R-:W-:Y:S01]  /*2b30*/  FMUL.FTZ R177, R229, R204 ;  /* 0x000000cce5b17220 */ /* 0x000fe20000410000 */
[----:B------:R-:W-:Y:S01]  /*2b40*/  @P2 FMUL.FTZ R203, R178, R203 ;  /* 0x000000cbb2cb2220 */ /* 0x000fe20000410000 */
[----:B------:R-:W-:Y:S01]  /*2b50*/  FSEL R178, R234, RZ, P1 ;  /* 0x000000ffeab27208 */ /* 0x000fe20000800000 */
[----:B------:R-:W-:Y:S01]  /*2b60*/  @P2 HADD2.F32 R234, -RZ, R169.H1_H1 ;  /* 0x300000a9ffea2230 */ /* 0x000fe20000004100 */
[----:B------:R-:W0:Y:S01]  /*2b70*/  @P2 LDC R236, c[0x0][0x40c] ;  /* 0x00010300ffec2b82 */ /* 0x000e220000000800 */
[----:B------:R-:W-:Y:S01]  /*2b80*/  FSEL R177, R177, RZ, P1 ;  /* 0x000000ffb1b17208 */ /* 0x000fe20000800000 */
[----:B------:R-:W-:-:S04]  /*2b90*/  @P2 HADD2.F32 R204, -RZ, R168.H1_H1 ;  /* 0x300000a8ffcc2230 */ /* 0x000fc80000004100 */
[-C--:B-1----:R-:W-:Y:S01]  /*2ba0*/  @P2 FMUL.FTZ R205, R232, R177.reuse ;  /* 0x000000b1e8cd2220 */ /* 0x082fe20000410000 */
[----:B--2---:R-:W-:Y:S01]  /*2bb0*/  @P2 FMUL.FTZ R232, R239, R178 ;  /* 0x000000b2efe82220 */ /* 0x004fe20000410000 */
[----:B------:R-:W-:Y:S01]  /*2bc0*/  F2FP.F16.F32.PACK_AB R177, R178, R177 ;  /* 0x000000b1b2b1723e */ /* 0x000fe200000000ff */
[----:B------:R-:W-:Y:S02]  /*2bd0*/  @P2 HADD2.F32 R178, -RZ, R42.H0_H0 ;  /* 0x2000002affb22230 */ /* 0x000fe40000004100 */
[----:B------:R-:W-:Y:S01]  /*2be0*/  @P2 FFMA.FTZ R134, R237, R205, R134 ;  /* 0x000000cded862223 */ /* 0x000fe20000010086 */
[----:B------:R-:W-:Y:S01]  /*2bf0*/  @P2 FFMA.FTZ R135, R234, R232, R135 ;  /* 0x000000e8ea872223 */ /* 0x000fe20000010087 */
[----:B------:R-:W-:Y:S01]  /*2c00*/  FFMA.FTZ R234, R219, R230, R233 ;  /* 0x000000e6dbea7223 */ /* 0x000fe200000100e9 */
[----:B------:R-:W-:Y:S02]  /*2c10*/  @P2 HADD2.F32 R237, -RZ, R170.H0_H0 ;  /* 0x200000aaffed2230 */ /* 0x000fe40000004100 */
[----:B---3--:R-:W-:Y:S01]  /*2c20*/  @P2 FMUL.FTZ R202, R202, R179 ;  /* 0x000000b3caca2220 */ /* 0x008fe20000410000 */
[----:B------:R-:W-:-:S03]  /*2c30*/  FADD.FTZ R234, R217, -R234 ;  /* 0x800000ead9ea7221 */ /* 0x000fc60000010000 */
[-C--:B------:R-:W-:Y:S01]  /*2c40*/  @P2 FFMA.FTZ R133, R204, R202.reuse, R133 ;  /* 0x000000cacc852223 */ /* 0x080fe20000010085 */
[--C-:B------:R-:W-:Y:S02]  /*2c50*/  @P2 HADD2.F32 R204, -RZ, R41.reuse.H0_H0 ;  /* 0x20000029ffcc2230 */ /* 0x100fe40000004100 */
[----:B------:R-:W-:Y:S01]  /*2c60*/  @P2 FMUL.FTZ R202, R235, R202 ;  /* 0x000000caebca2220 */ /* 0x000fe20000410000 */
[----:B------:R-:W-:Y:S02]  /*2c70*/  FMUL.FTZ R235, R229, R234 ;  /* 0x000000eae5eb7220 */ /* 0x000fe40000410000 */
[----:B------:R-:W-:Y:S01]  /*2c80*/  @P2 FMUL.FTZ R204, R204, R205 ;  /* 0x000000cdcccc2220 */ /* 0x000fe20000410000 */
[----:B------:R-:W-:Y:S01]  /*2c90*/  @P2 HADD2.F32 R205, -RZ, R41.H1_H1 ;  /* 0x30000029ffcd2230 */ /* 0x000fe20000004100 */
[----:B------:R-:W-:-:S03]  /*2ca0*/  @P2 F2FP.F16.F32.PACK_AB R202, RZ, R202 ;  /* 0x000000caffca223e */ /* 0x000fc600000000ff */
[----:B------:R-:W-:Y:S01]  /*2cb0*/  @P2 F2FP.F16.F32.PACK_AB R204, RZ, R204 ;  /* 0x000000ccffcc223e */ /* 0x000fe200000000ff */
[----:B------:R-:W-:Y:S01]  /*2cc0*/  @P2 FMUL.FTZ R234, R205, R232 ;  /* 0x000000e8cdea2220 */ /* 0x000fe20000410000 */
[----:B------:R-:W-:Y:S02]  /*2cd0*/  FSEL R205, R235, RZ, P1 ;  /* 0x000000ffebcd7208 */ /* 0x000fe40000800000 */
[----:B------:R-:W-:Y:S02]  /*2ce0*/  @P2 F2FP.F16.F32.PACK_AB R232, RZ, R203 ;  /* 0x000000cbffe8223e */ /* 0x000fe400000000ff */
[----:B------:R-:W-:Y:S01]  /*2cf0*/  @P2 F2FP.F16.F32.PACK_AB R203, RZ, R234 ;  /* 0x000000eaffcb223e */ /* 0x000fe200000000ff */
[----:B0-----:R-:W-:Y:S01]  /*2d00*/  @P2 FMUL.FTZ R235, R236, R205 ;  /* 0x000000cdeceb2220 */ /* 0x001fe20000410000 */
[----:B------:R-:W-:Y:S01]  /*2d10*/  @P2 PRMT R172, R232, 0x7610, R172 ;  /* 0x00007610e8ac2816 */ /* 0x000fe200000000ac */
[----:B------:R-:W0:Y:S01]  /*2d20*/  @P2 LDC R236, c[0x0][0x40c] ;  /* 0x00010300ffec2b82 */ /* 0x000e220000000800 */
[----:B------:R-:W-:Y:S01]  /*2d30*/  FFMA.FTZ R232, R215, R230, R233 ;  /* 0x000000e6d7e87223 */ /* 0x000fe200000100e9 */
[-C--:B------:R-:W-:Y:S01]  /*2d40*/  @P2 FFMA.FTZ R128, R237, R235.reuse, R128 ;  /* 0x000000ebed802223 */ /* 0x080fe20000010080 */
[----:B------:R-:W-:Y:S01]  /*2d50*/  @P2 FMUL.FTZ R235, R178, R235 ;  /* 0x000000ebb2eb2220 */ /* 0x000fe20000410000 */
[----:B------:R-:W-:Y:S01]  /*2d60*/  @P2 PRMT R172, R172, 0x5410, R202 ;  /* 0x00005410acac2816 */ /* 0x000fe200000000ca */
[----:B------:R-:W-:Y:S01]  /*2d70*/  FADD.FTZ R234, R213, -R232 ;  /* 0x800000e8d5ea7221 */ /* 0x000fe20000010000 */
[----:B------:R-:W-:-:S02]  /*2d80*/  @P2 PRMT R173, R204, 0x7610, R173 ;  /* 0x00007610ccad2816 */ /* 0x000fc400000000ad */
[----:B------:R-:W1:Y:S01]  /*2d90*/  @P2 LDC R237, c[0x0][0x40c] ;  /* 0x00010300ffed2b82 */ /* 0x000e620000000800 */
[----:B------:R-:W-:Y:S01]  /*2da0*/  @P2 F2FP.F16.F32.PACK_AB R179, RZ, R235 ;  /* 0x000000ebffb3223e */ /* 0x000fe200000000ff */
[----:B------:R-:W-:Y:S01]  /*2db0*/  FFMA.FTZ R235, R216, R230, R233 ;  /* 0x000000e6d8eb7223 */ /* 0x000fe200000100e9 */
[----:B------:R-:W-:Y:S01]  /*2dc0*/  FMUL.FTZ R234, R229, R234 ;  /* 0x000000eae5ea7220 */ /* 0x000fe20000410000 */
[----:B------:R-:W-:Y:S02]  /*2dd0*/  @P2 PRMT R173, R173, 0x5410, R203 ;  /* 0x00005410adad2816 */ /* 0x000fe400000000cb */
[----:B------:R-:W-:Y:S01]  /*2de0*/  FADD.FTZ R178, R214, -R235 ;  /* 0x800000ebd6b27221 */ /* 0x000fe20000010000 */
[----:B------:R-:W-:Y:S02]  /*2df0*/  @P2 PRMT R174, R179, 0x7610, R174 ;  /* 0x00007610b3ae2816 */ /* 0x000fe400000000ae */
[----:B------:R-:W-:Y:S01]  /*2e00*/  FSEL R235, R234, RZ, P1 ;  /* 0x000000ffeaeb7208 */ /* 0x000fe20000800000 */
[----:B------:R-:W-:Y:S01]  /*2e10*/  FMUL.FTZ R178, R229, R178 ;  /* 0x000000b2e5b27220 */ /* 0x000fe20000410000 */
[----:B------:R-:W-:-:S04]  /*2e20*/  @P2 HADD2.F32 R234, -RZ, R170.H1_H1 ;  /* 0x300000aaffea2230 */ /* 0x000fc80000004100 */
[----:B------:R-:W-:-:S04]  /*2e30*/  FSEL R232, R178, RZ, P1 ;  /* 0x000000ffb2e87208 */ /* 0x000fc80000800000 */
        /* <DEDUP_REMOVED lines=28> */
.L_x_2225:
[----:B------:R-:W-:Y:S02]  /*3000*/  MOV R240, UR20 ;  /* 0x0000001400f07c02 */ /* 0x000fe40008000f00 */
[----:B------:R-:W-:Y:S02]  /*3010*/  MOV R241, UR21 ;  /* 0x0000001500f17c02 */ /* 0x000fe40008000f00 */
[----:B------:R-:W-:-:S04]  /*3020*/  ISETP.NE.U32.AND P1, PT, R240, RZ, PT ;  /* 0x000000fff000720c */ /* 0x000fc80003f25070 */
[----:B------:R-:W-:-:S13]  /*3030*/  ISETP.NE.AND.EX P1, PT, R241, RZ, PT, P1 ;  /* 0x000000fff100720c */ /* 0x000fda0003f25310 */
[----:B------:R-:W-:Y:S05]  /*3040*/  @P1 BRA `(.L_x_2242) ;  /* 0x0000000400881947 */ /* 0x000fea0003800000 */
[----:B------:R-:W-:Y:S01]  /*3050*/  ISETP.GT.AND P1, PT, R228, RZ, PT ;  /* 0x000000ffe400720c */ /* 0x000fe20003f24270 */
[--C-:B------:R-:W-:Y:S01]  /*3060*/  HADD2.F32 R236, -RZ, R36.reuse.H0_H0 ;  /* 0x20000024ffec7230 */ /* 0x100fe20000004100 */
[----:B------:R-:W0:Y:S01]  /*3070*/  @P2 LDC R235, c[0x0][0x40c] ;  /* 0x00010300ffeb2b82 */ /* 0x000e220000000800 */
[--C-:B------:R-:W-:Y:S02]  /*3080*/  HADD2.F32 R234, -RZ, R37.reuse.H0_H0 ;  /* 0x20000025ffea7230 */ /* 0x100fe40000004100 */
[----:B------:R-:W-:Y:S02]  /*3090*/  HADD2.F32 R232, -RZ, R37.H1_H1 ;  /* 0x30000025ffe87230 */ /* 0x000fe40000004100 */
[----:B------:R-:W-:Y:S02]  /*30a0*/  HADD2.F32 R238, -RZ, R36.H1_H1 ;  /* 0x30000024ffee7230 */ /* 0x000fe40000004100 */
[----:B------:R-:W-:Y:S01]  /*30b0*/  HADD2.F32 R204, -RZ, R38.H0_H0 ;  /* 0x20000026ffcc7230 */ /* 0x000fe20000004100 */
[----:B------:R-:W1:Y:S03]  /*30c0*/  @P2 LDC R237, c[0x0][0x40c] ;  /* 0x00010300ffed2b82 */ /* 0x000e660000000800 */
[-CC-:B------:R-:W-:Y:S01]  /*30d0*/  @P1 FFMA.FTZ R203, R3, R230.reuse, R233.reuse ;  /* 0x000000e603cb1223 */ /* 0x180fe200000100e9 */
[-CC-:B------:R-:W-:Y:S01]  /*30e0*/  @P1 FFMA.FTZ R202, R223, R230.reuse, R233.reuse ;  /* 0x000000e6dfca1223 */ /* 0x180fe200000100e9 */
[----:B------:R-:W-:-:S02]  /*30f0*/  @P1 FFMA.FTZ R205, R224, R230, R233 ;  /* 0x000000e6e0cd1223 */ /* 0x000fc400000100e9 */
[----:B------:R-:W-:Y:S01]  /*3100*/  @P1 FADD.FTZ R203, R226, -R203 ;  /* 0x800000cbe2cb1221 */ /* 0x000fe20000010000 */
[----:B------:R-:W2:Y:S01]  /*3110*/  @P2 LDC R239, c[0x0][0x40c] ;  /* 0x00010300ffef2b82 */ /* 0x000ea20000000800 */
[----:B------:R-:W-:Y:S02]  /*3120*/  @P1 FADD.FTZ R205, R222, -R205 ;  /* 0x800000cddecd1221 */ /* 0x000fe40000010000 */
[----:B------:R-:W-:Y:S01]  /*3130*/  @P1 FFMA.FTZ R236, R229, R203, R236 ;  /* 0x000000cbe5ec1223 */ /* 0x000fe200000100ec */
[----:B------:R-:W-:Y:S01]  /*3140*/  @P1 FADD.FTZ R203, R221, -R202 ;  /* 0x800000caddcb1221 */ /* 0x000fe20000010000 */
[-CC-:B------:R-:W-:Y:S01]  /*3150*/  @P1 FFMA.FTZ R202, R219, R230.reuse, R233.reuse ;  /* 0x000000e6dbca1223 */ /* 0x180fe200000100e9 */
[C---:B------:R-:W-:Y:S01]  /*3160*/  @P1 FFMA.FTZ R238, R229.reuse, R205, R238 ;  /* 0x000000cde5ee1223 */ /* 0x040fe200000100ee */
[-CC-:B------:R-:W-:Y:S01]  /*3170*/  @P1 FFMA.FTZ R205, R216, R230.reuse, R233.reuse ;  /* 0x000000e6d8cd1223 */ /* 0x180fe200000100e9 */
[----:B------:R-:W-:Y:S01]  /*3180*/  @P1 FFMA.FTZ R234, R229, R203, R234 ;  /* 0x000000cbe5ea1223 */ /* 0x000fe200000100ea */
[----:B------:R-:W-:Y:S01]  /*3190*/  @P1 FFMA.FTZ R203, R220, R230, R233 ;  /* 0x000000e6dccb1223 */ /* 0x000fe200000100e9 */
[----:B------:R-:W-:Y:S01]  /*31a0*/  @P1 FADD.FTZ R202, R217, -R202 ;  /* 0x800000cad9ca1221 */ /* 0x000fe20000010000 */
[----:B------:R-:W-:Y:S01]  /*31b0*/  @P1 FADD.FTZ R205, R214, -R205 ;  /* 0x800000cdd6cd1221 */ /* 0x000fe20000010000 */
[----:B0-----:R-:W-:Y:S01]  /*31c0*/  @P2 FMUL.FTZ R238, R238, R235 ;  /* 0x000000ebeeee2220 */ /* 0x001fe20000410000 */
[----:B------:R-:W-:Y:S01]  /*31d0*/  @P1 FADD.FTZ R203, R218, -R203 ;  /* 0x800000cbdacb1221 */ /* 0x000fe20000010000 */
[----:B------:R-:W-:Y:S01]  /*31e0*/  @P1 FFMA.FTZ R204, R229, R202, R204 ;  /* 0x000000cae5cc1223 */ /* 0x000fe200000100cc */
[----:B------:R-:W-:-:S02]  /*31f0*/  HADD2.F32 R202, -RZ, R38.H1_H1 ;  /* 0x30000026ffca7230 */ /* 0x000fc40000004100 */
[C---:B------:R-:W-:Y:S01]  /*3200*/  @P1 FFMA.FTZ R232, R229.reuse, R203, R232 ;  /* 0x000000cbe5e81223 */ /* 0x040fe200000100e8 */
[----:B-----5:R-:W-:Y:S01]  /*3210*/  @P2 HADD2.F32 R235, -RZ, R169.H0_H0 ;  /* 0x200000a9ffeb2230 */ /* 0x020fe20000004100 */
[----:B------:R-:W0:Y:S01]  /*3220*/  @P2 LDC R203, c[0x0][0x40c] ;  /* 0x00010300ffcb2b82 */ /* 0x000e220000000800 */
[----:B------:R-:W-:Y:S01]  /*3230*/  @P1 FFMA.FTZ R202, R229, R205, R202 ;  /* 0x000000cde5ca1223 */ /* 0x000fe200000100ca */
[----:B------:R-:W-:-:S03]  /*3240*/  @P2 HADD2.F32 R205, -RZ, R168.H0_H0 ;  /* 0x200000a8ffcd2230 */ /* 0x000fc60000004100 */
[----:B--2---:R-:W-:Y:S01]  /*3250*/  @P2 FMUL.FTZ R202, R202, R239 ;  /* 0x000000efcaca2220 */ /* 0x004fe20000410000 */
[----:B0-----:R-:W-:Y:S01]  /*3260*/  @P2 FMUL.FTZ R203, R236, R203 ;  /* 0x000000cbeccb2220 */ /* 0x001fe20000410000 */
[----:B------:R-:W-:-:S03]  /*3270*/  @P2 HADD2.F32 R236, -RZ, R40.H0_H0 ;  /* 0x20000028ffec2230 */ /* 0x000fc60000004100 */
[-C--:B------:R-:W-:Y:S01]  /*3280*/  @P2 FFMA.FTZ R132, R205, R203.reuse, R132 ;  /* 0x000000cbcd842223 */ /* 0x080fe20000010084 */
[----:B------:R-:W-:Y:S02]  /*3290*/  @P2 HADD2.F32 R205, -RZ, R40.H1_H1 ;  /* 0x30000028ffcd2230 */ /* 0x000fe40000004100 */
[----:B------:R-:W-:Y:S01]  /*32a0*/  @P2 FMUL.FTZ R203, R236, R203 ;  /* 0x000000cbeccb2220 */ /* 0x000fe20000410000 */
[----:B------:R-:W-:-:S04]  /*32b0*/  @P2 HADD2.F32 R236, -RZ, R168.H1_H1 ;  /* 0x300000a8ffec2230 */ /* 0x000fc80000004100 */
[----:B------:R-:W-:Y:S01]  /*32c0*/  @P2 F2FP.F16.F32.PACK_AB R203, RZ, R203 ;  /* 0x000000cbffcb223e */ /* 0x000fe200000000ff */
[-C--:B------:R-:W-:Y:S01]  /*32d0*/  @P2 FFMA.FTZ R133, R236, R238.reuse, R133 ;  /* 0x000000eeec852223 */ /* 0x080fe20000010085 */
[----:B------:R-:W-:Y:S01]  /*32e0*/  @P2 FMUL.FTZ R238, R205, R238 ;  /* 0x000000eecdee2220 */ /* 0x000fe20000410000 */
[----:B-1----:R-:W-:Y:S01]  /*32f0*/  @P2 FMUL.FTZ R205, R234, R237 ;  /* 0x000000edeacd2220 */ /* 0x002fe20000410000 */
[--C-:B------:R-:W-:Y:S01]  /*3300*/  @P2 HADD2.F32 R234, -RZ, R41.reuse.H0_H0 ;  /* 0x20000029ffea2230 */ /* 0x100fe20000004100 */
[----:B------:R-:W0:Y:S01]  /*3310*/  @P2 LDC R237, c[0x0][0x40c] ;  /* 0x00010300ffed2b82 */ /* 0x000e220000000800 */
[----:B------:R-:W-:Y:S01]  /*3320*/  @P2 PRMT R172, R203, 0x7610, R172 ;  /* 0x00007610cbac2816 */ /* 0x000fe200000000ac */
[-C--:B------:R-:W-:Y:S01]  /*3330*/  @P2 FFMA.FTZ R134, R235, R205.reuse, R134 ;  /* 0x000000cdeb862223 */ /* 0x080fe20000010086 */
[----:B------:R-:W-:Y:S02]  /*3340*/  @P2 HADD2.F32 R203, -RZ, R41.H1_H1 ;  /* 0x30000029ffcb2230 */ /* 0x000fe40000004100 */
[----:B------:R-:W-:Y:S01]  /*3350*/  @P2 FMUL.FTZ R205, R234, R205 ;  /* 0x000000cdeacd2220 */ /* 0x000fe20000410000 */
[----:B------:R-:W-:Y:S01]  /*3360*/  @P1 FFMA.FTZ R234, R215, R230, R233 ;  /* 0x000000e6d7ea1223 */ /* 0x000fe200000100e9 */
[----:B------:R-:W-:Y:S01]  /*3370*/  @P2 F2FP.F16.F32.PACK_AB R238, RZ, R238 ;  /* 0x000000eeffee223e */ /* 0x000fe200000000ff */
[----:B------:R-:W1:Y:S02]  /*3380*/  @P2 LDC R235, c[0x0][0x40c] ;  /* 0x00010300ffeb2b82 */ /* 0x000e640000000800 */
[----:B------:R-:W-:Y:S01]  /*3390*/  @P1 FADD.FTZ R236, R213, -R234 ;  /* 0x800000ead5ec1221 */ /* 0x000fe20000010000 */
[----:B------:R-:W-:Y:S01]  /*33a0*/  HADD2.F32 R234, -RZ, R39.H0_H0 ;  /* 0x20000027ffea7230 */ /* 0x000fe20000004100 */
[----:B------:R-:W-:-:S02]  /*33b0*/  @P2 F2FP.F16.F32.PACK_AB R205, RZ, R205 ;  /* 0x000000cdffcd223e */ /* 0x000fc400000000ff */
[----:B------:R-:W-:Y:S02]  /*33c0*/  @P2 PRMT R172, R172, 0x5410, R238 ;  /* 0x00005410acac2816 */ /* 0x000fe400000000ee */
[----:B------:R-:W-:Y:S01]  /*33d0*/  @P1 FFMA.FTZ R234, R229, R236, R234 ;  /* 0x000000ece5ea1223 */ /* 0x000fe200000100ea */
[----:B------:R-:W-:Y:S01]  /*33e0*/  @P2 HADD2.F32 R236, -RZ, R169.H1_H1 ;  /* 0x300000a9ffec2230 */ /* 0x000fe20000004100 */
[----:B------:R-:W-:Y:S01]  /*33f0*/  @P2 PRMT R173, R205, 0x7610, R173 ;  /* 0x00007610cdad2816 */ /* 0x000fe200000000ad */
[----:B------:R-:W-:Y:S02]  /*3400*/  @P2 HADD2.F32 R205, -RZ, R170.H0_H0 ;  /* 0x200000aaffcd2230 */ /* 0x000fe40000004100 */
[----:B-1----:R-:W-:Y:S02]  /*3410*/  @P2 FMUL.FTZ R232, R232, R235 ;  /* 0x000000ebe8e82220 */ /* 0x002fe40000410000 */
[----:B------:R-:W1:Y:S02]  /*3420*/  @P2 LDC R235, c[0x0][0x40c] ;  /* 0x00010300ffeb2b82 */ /* 0x000e640000000800 */
[-C--:B------:R-:W-:Y:S01]  /*3430*/  @P2 FFMA.FTZ R135, R236, R232.reuse, R135 ;  /* 0x000000e8ec872223 */ /* 0x080fe20000010087 */
[----:B------:R-:W-:Y:S01]  /*3440*/  @P2 FMUL.FTZ R232, R203, R232 ;  /* 0x000000e8cbe82220 */ /* 0x000fe20000410000 */
[----:B0-----:R-:W-:Y:S01]  /*3450*/  @P2 FMUL.FTZ R203, R204, R237 ;  /* 0x000000edcccb2220 */ /* 0x001fe20000410000 */
[----:B------:R-:W-:-:S03]  /*3460*/  @P2 HADD2.F32 R204, -RZ, R42.H0_H0 ;  /* 0x2000002affcc2230 */ /* 0x000fc60000004100 */
[-C--:B------:R-:W-:Y:S01]  /*3470*/  @P2 FFMA.FTZ R128, R205, R203.reuse, R128 ;  /* 0x000000cbcd802223 */ /* 0x080fe20000010080 */
[----:B------:R-:W-:Y:S01]  /*3480*/  @P2 F2FP.F16.F32.PACK_AB R232, RZ, R232 ;  /* 0x000000e8ffe8223e */ /* 0x000fe200000000ff */
[----:B------:R-:W-:Y:S01]  /*3490*/  @P2 FMUL.FTZ R203, R204, R203 ;  /* 0x000000cbcccb2220 */ /* 0x000fe20000410000 */
[----:B------:R-:W-:Y:S02]  /*34a0*/  @P2 HADD2.F32 R204, -RZ, R170.H1_H1 ;  /* 0x300000aaffcc2230 */ /* 0x000fe40000004100 */
[----:B------:R-:W-:Y:S02]  /*34b0*/  @P2 PRMT R173, R173, 0x5410, R232 ;  /* 0x00005410adad2816 */ /* 0x000fe400000000e8 */
[----:B------:R-:W-:Y:S01]  /*34c0*/  @P2 F2FP.F16.F32.PACK_AB R203, RZ, R203 ;  /* 0x000000cbffcb223e */ /* 0x000fe200000000ff */
[----:B------:R-:W-:Y:S01]  /*34d0*/  @P2 FFMA.FTZ R129, R204, R202, R129 ;  /* 0x000000cacc812223 */ /* 0x000fe20000010081 */
[----:B------:R-:W-:Y:S02]  /*34e0*/  @P2 HADD2.F32 R204, -RZ, R43.H0_H0 ;  /* 0x2000002bffcc2230 */ /* 0x000fe40000004100 */
[----:B------:R-:W-:Y:S01]  /*34f0*/  @P2 PRMT R174, R203, 0x7610, R174 ;  /* 0x00007610cbae2816 */ /* 0x000fe200000000ae */
[----:B-1----:R-:W-:Y:S01]  /*3500*/  @P2 FMUL.FTZ R205, R234, R235 ;  /* 0x000000ebeacd2220 */ /* 0x002fe20000410000 */
[----:B------:R-:W-:-:S03]  /*3510*/  @P2 HADD2.F32 R235, -RZ, R42.H1_H1 ;  /* 0x3000002affeb2230 */ /* 0x000fc60000004100 */
[-C--:B------:R-:W-:Y:S02]  /*3520*/  @P2 FMUL.FTZ R204, R204, R205.reuse ;  /* 0x000000cdcccc2220 */ /* 0x080fe40000410000 */
[----:B------:R-:W-:Y:S01]  /*3530*/  @P2 FMUL.FTZ R202, R235, R202 ;  /* 0x000000caebca2220 */ /* 0x000fe20000410000 */
[----:B------:R-:W-:Y:S02]  /*3540*/  @P2 HADD2.F32 R235, -RZ, R171.H0_H0 ;  /* 0x200000abffeb2230 */ /* 0x000fe40000004100 */
[----:B------:R-:W-:Y:S02]  /*3550*/  @P2 F2FP.F16.F32.PACK_AB R204, RZ, R204 ;  /* 0x000000ccffcc223e */ /* 0x000fe400000000ff */
[----:B------:R-:W-:Y:S01]  /*3560*/  @P2 F2FP.F16.F32.PACK_AB R202, RZ, R202 ;  /* 0x000000caffca223e */ /* 0x000fe200000000ff */
[----:B------:R-:W-:Y:S01]  /*3570*/  @P2 FFMA.FTZ R130, R235, R205, R130 ;  /* 0x000000cdeb822223 */ /* 0x000fe20000010082 */
        /* <DEDUP_REMOVED lines=15> */
.L_x_2242:
[----:B------:R-:W-:Y:S01]  /*3670*/  ISETP.GT.AND P1, PT, R228, RZ, PT ;  /* 0x000000ffe400720c */ /* 0x000fe20003f24270 */
[----:B------:R-:W-:Y:S01]  /*3680*/  @P3 FFMA.FTZ R177, R3, R230, R233 ;  /* 0x000000e603b13223 */ /* 0x000fe200000100e9 */
[--C-:B------:R-:W-:Y:S01]  /*3690*/  HADD2.F32 R232, -RZ, R36.reuse.H0_H0 ;  /* 0x20000024ffe87230 */ /* 0x100fe20000004100 */
[----:B------:R-:W0:Y:S01]  /*36a0*/  @P2 LDC R205, c[0x0][0x40c] ;  /* 0x00010300ffcd2b82 */ /* 0x000e220000000800 */
[--C-:B------:R-:W-:Y:S02]  /*36b0*/  HADD2.F32 R234, -RZ, R37.reuse.H1_H1 ;  /* 0x30000025ffea7230 */ /* 0x100fe40000004100 */
[----:B------:R-:W-:Y:S01]  /*36c0*/  @P3 FADD.FTZ R177, R226, -R177 ;  /* 0x800000b1e2b13221 */ /* 0x000fe20000010000 */
[----:B------:R-:W-:Y:S02]  /*36d0*/  HADD2.F32 R176, -RZ, R36.H1_H1 ;  /* 0x30000024ffb07230 */ /* 0x000fe40000004100 */
[----:B------:R-:W-:Y:S02]  /*36e0*/  HADD2.F32 R236, -RZ, R38.H0_H0 ;  /* 0x20000026ffec7230 */ /* 0x000fe40000004100 */
[----:B------:R-:W-:Y:S01]  /*36f0*/  @P3 FFMA.FTZ R232, R229, R177, R232 ;  /* 0x000000b1e5e83223 */ /* 0x000fe200000100e8 */
[----:B------:R-:W-:Y:S01]  /*3700*/  HADD2.F32 R177, -RZ, R37.H0_H0 ;  /* 0x20000025ffb17230 */ /* 0x000fe20000004100 */
[----:B------:R-:W1:Y:S01]  /*3710*/  @P2 LDC R244, c[0x0][0x40c] ;  /* 0x00010300fff42b82 */ /* 0x000e620000000800 */
[----:B------:R-:W-:-:S02]  /*3720*/  HADD2.F32 R204, -RZ, R39.H0_H0 ;  /* 0x20000027ffcc7230 */ /* 0x000fc40000004100 */
        /* <DEDUP_REMOVED lines=9> */
[-CC-:B------:R-:W-:Y:S01]  /*37c0*/  @P1 FFMA.FTZ R178, R219, R230.reuse, R233.reuse ;  /* 0x000000e6dbb21223 */ /* 0x180fe200000100e9 */
[C---:B------:R-:W-:Y:S01]  /*37d0*/  @P1 FFMA.FTZ R234, R229.reuse, R203, R234 ;  /* 0x000000cbe5ea1223 */ /* 0x040fe200000100ea */
[----:B------:R-:W-:Y:S01]  /*37e0*/  @P1 FFMA.FTZ R203, R216, R230, R233 ;  /* 0x000000e6d8cb1223 */ /* 0x000fe200000100e9 */
[----:B------:R-:W-:Y:S01]  /*37f0*/  @P1 FFMA.FTZ R176, R229, R179, R176 ;  /* 0x000000b3e5b01223 */ /* 0x000fe200000100b0 */
[----:B------:R-:W-:Y:S01]  /*3800*/  @P1 FADD.FTZ R179, R217, -R178 ;  /* 0x800000b2d9b31221 */ /* 0x000fe20000010000 */
[----:B------:R-:W-:-:S02]  /*3810*/  HADD2.F32 R178, -RZ, R38.H1_H1 ;  /* 0x30000026ffb27230 */ /* 0x000fc40000004100 */
[----:B------:R-:W-:Y:S01]  /*3820*/  @P1 FADD.FTZ R203, R214, -R203 ;  /* 0x800000cbd6cb1221 */ /* 0x000fe20000010000 */
[C---:B------:R-:W-:Y:S01]  /*3830*/  @P1 FFMA.FTZ R204, R229.reuse, R202, R204 ;  /* 0x000000cae5cc1223 */ /* 0x040fe200000100cc */
[C---:B------:R-:W-:Y:S01]  /*3840*/  @P1 FFMA.FTZ R236, R229.reuse, R179, R236 ;  /* 0x000000b3e5ec1223 */ /* 0x040fe200000100ec */
[----:B------:R-:W-:Y:S01]  /*3850*/  @P1 FFMA.FTZ R179, R212, R230, R233 ;  /* 0x000000e6d4b31223 */ /* 0x000fe200000100e9 */
[----:B------:R-:W-:Y:S01]  /*3860*/  @P1 FFMA.FTZ R178, R229, R203, R178 ;  /* 0x000000cbe5b21223 */ /* 0x000fe200000100b2 */
[----:B------:R-:W-:Y:S01]  /*3870*/  HADD2.F32 R202, -RZ, R39.H1_H1 ;  /* 0x30000027ffca7230 */ /* 0x000fe20000004100 */
[----:B------:R-:W2:Y:S01]  /*3880*/  @P2 LDC R203, c[0x0][0x40c] ;  /* 0x00010300ffcb2b82 */ /* 0x000ea20000000800 */
[----:B------:R-:W-:Y:S01]  /*3890*/  @P1 FADD.FTZ R179, R210, -R179 ;  /* 0x800000b3d2b31221 */ /* 0x000fe20000010000 */
[----:B------:R-:W-:Y:S02]  /*38a0*/  @P2 HADD2.F32 R238, -RZ, R40.H0_H0 ;  /* 0x20000028ffee2230 */ /* 0x000fe40000004100 */
[----:B-1----:R-:W-:Y:S01]  /*38b0*/  @P2 FMUL.FTZ R235, R177, R244 ;  /* 0x000000f4b1eb2220 */ /* 0x002fe20000410000 */
[----:B-----5:R-:W-:-:S02]  /*38c0*/  @P2 HADD2.F32 R242, -RZ, R168.H1_H1 ;  /* 0x300000a8fff22230 */ /* 0x020fc40000004100 */
[----:B------:R-:W-:Y:S01]  /*38d0*/  @P1 FFMA.FTZ R202, R229, R179, R202 ;  /* 0x000000b3e5ca1223 */ /* 0x000fe200000100ca */
[----:B------:R-:W-:Y:S01]  /*38e0*/  @P2 HADD2.F32 R179, -RZ, R168.H0_H0 ;  /* 0x200000a8ffb32230 */ /* 0x000fe20000004100 */
[----:B------:R-:W-:Y:S01]  /*38f0*/  F2FP.F16.F32.PACK_AB R177, R234, R177 ;  /* 0x000000b1eab1723e */ /* 0x000fe200000000ff */
[----:B------:R-:W1:Y:S01]  /*3900*/  @P2 LDC R237, c[0x0][0x40c] ;  /* 0x00010300ffed2b82 */ /* 0x000e620000000800 */
[----:B------:R-:W-:-:S07]  /*3910*/  @P2 HADD2.F32 R244, -RZ, R170.H1_H1 ;  /* 0x300000aafff42230 */ /* 0x000fce0000004100 */
[----:B------:R-:W3:Y:S01]  /*3920*/  @P2 LDC R239, c[0x0][0x40c] ;  /* 0x00010300ffef2b82 */ /* 0x000ee20000000800 */
[----:B--2---:R-:W-:-:S07]  /*3930*/  @P2 FMUL.FTZ R203, R232, R203 ;  /* 0x000000cbe8cb2220 */ /* 0x004fce0000410000 */
[----:B------:R-:W2:Y:S01]  /*3940*/  @P2 LDC R245, c[0x0][0x40c] ;  /* 0x00010300fff52b82 */ /* 0x000ea20000000800 */
[-C--:B------:R-:W-:Y:S01]  /*3950*/  @P2 FFMA.FTZ R132, R179, R203.reuse, R132 ;  /* 0x000000cbb3842223 */ /* 0x080fe20000010084 */
[----:B------:R-:W-:Y:S01]  /*3960*/  @P2 FMUL.FTZ R203, R238, R203 ;  /* 0x000000cbeecb2220 */ /* 0x000fe20000410000 */
[C---:B0-----:R-:W-:Y:S01]  /*3970*/  @P2 FMUL.FTZ R238, R176.reuse, R205 ;  /* 0x000000cdb0ee2220 */ /* 0x041fe20000410000 */
[----:B------:R-:W-:Y:S01]  /*3980*/  @P2 HADD2.F32 R205, -RZ, R40.H1_H1 ;  /* 0x30000028ffcd2230 */ /* 0x000fe20000004100 */
[----:B------:R-:W-:Y:S01]  /*3990*/  F2FP.F16.F32.PACK_AB R176, R176, R232 ;  /* 0x000000e8b0b0723e */ /* 0x000fe200000000ff */
[--C-:B------:R-:W-:Y:S02]  /*39a0*/  @P2 HADD2.F32 R179, -RZ, R169.reuse.H0_H0 ;  /* 0x200000a9ffb32230 */ /* 0x100fe40000004100 */
[-C--:B------:R-:W-:Y:S01]  /*39b0*/  @P2 FFMA.FTZ R133, R242, R238.reuse, R133 ;  /* 0x000000eef2852223 */ /* 0x080fe20000010085 */
[----:B------:R-:W-:Y:S02]  /*39c0*/  @P2 HADD2.F32 R242, -RZ, R169.H1_H1 ;  /* 0x300000a9fff22230 */ /* 0x000fe40000004100 */
[----:B------:R-:W-:Y:S01]  /*39d0*/  @P2 FMUL.FTZ R205, R205, R238 ;  /* 0x000000eecdcd2220 */ /* 0x000fe20000410000 */
[----:B------:R-:W-:-:S02]  /*39e0*/  @P2 HADD2.F32 R238, -RZ, R41.H0_H0 ;  /* 0x20000029ffee2230 */ /* 0x000fc40000004100 */
[----:B------:R-:W-:Y:S01]  /*39f0*/  @P2 FFMA.FTZ R134, R179, R235, R134 ;  /* 0x000000ebb3862223 */ /* 0x000fe20000010086 */
[----:B------:R-:W0:Y:S01]  /*3a00*/  @P2 LDC R243, c[0x0][0x40c] ;  /* 0x00010300fff32b82 */ /* 0x000e220000000800 */
[----:B---3--:R-:W-:Y:S01]  /*3a10*/  @P2 FMUL.FTZ R179, R236, R239 ;  /* 0x000000efecb32220 */ /* 0x008fe20000410000 */
[----:B------:R-:W-:Y:S02]  /*3a20*/  @P2 HADD2.F32 R239, -RZ, R170.H0_H0 ;  /* 0x200000aaffef2230 */ /* 0x000fe40000004100 */
[----:B------:R-:W-:Y:S01]  /*3a30*/  @P2 FMUL.FTZ R235, R238, R235 ;  /* 0x000000ebeeeb2220 */ /* 0x000fe20000410000 */
[----:B-1----:R-:W-:Y:S01]  /*3a40*/  @P2 FMUL.FTZ R238, R234, R237 ;  /* 0x000000edeaee2220 */ /* 0x002fe20000410000 */
[----:B------:R-:W-:Y:S01]  /*3a50*/  @P2 HADD2.F32 R237, -RZ, R41.H1_H1 ;  /* 0x30000029ffed2230 */ /* 0x000fe20000004100 */
[----:B------:R-:W-:Y:S01]  /*3a60*/  @P2 F2FP.F16.F32.PACK_AB R203, RZ, R203 ;  /* 0x000000cbffcb223e */ /* 0x000fe200000000ff */
[----:B------:R-:W-:Y:S01]  /*3a70*/  @P2 FFMA.FTZ R128, R239, R179, R128 ;  /* 0x000000b3ef802223 */ /* 0x000fe20000010080 */
[----:B------:R-:W-:Y:S01]  /*3a80*/  @P2 FFMA.FTZ R135, R242, R238, R135 ;  /* 0x000000eef2872223 */ /* 0x000fe20000010087 */
[----:B------:R-:W-:-:S02]  /*3a90*/  @P2 HADD2.F32 R234, -RZ, R43.H0_H0 ;  /* 0x2000002bffea2230 */ /* 0x000fc40000004100 */
[----:B------:R-:W-:Y:S01]  /*3aa0*/  @P2 FMUL.FTZ R237, R237, R238 ;  /* 0x000000eeeded2220 */ /* 0x000fe20000410000 */
[--C-:B------:R-:W-:Y:S02]  /*3ab0*/  @P2 HADD2.F32 R238, -RZ, R42.reuse.H0_H0 ;  /* 0x2000002affee2230 */ /* 0x100fe40000004100 */
[C---:B--2---:R-:W-:Y:S01]  /*3ac0*/  @P2 FMUL.FTZ R242, R178.reuse, R245 ;  /* 0x000000f5b2f22220 */ /* 0x044fe20000410000 */
[--C-:B------:R-:W-:Y:S01]  /*3ad0*/  @P2 HADD2.F32 R245, -RZ, R171.reuse.H0_H0 ;  /* 0x200000abfff52230 */ /* 0x100fe20000004100 */
[----:B------:R-:W-:Y:S01]  /*3ae0*/  F2FP.F16.F32.PACK_AB R178, R178, R236 ;  /* 0x000000ecb2b2723e */ /* 0x000fe200000000ff */
[----:B------:R-:W-:Y:S02]  /*3af0*/  @P2 HADD2.F32 R236, -RZ, R171.H1_H1 ;  /* 0x300000abffec2230 */ /* 0x000fe40000004100 */
[----:B------:R-:W-:Y:S01]  /*3b00*/  @P2 FMUL.FTZ R238, R238, R179 ;  /* 0x000000b3eeee2220 */ /* 0x000fe20000410000 */
[----:B------:R-:W-:Y:S01]  /*3b10*/  @P2 HADD2.F32 R239, -RZ, R42.H1_H1 ;  /* 0x3000002affef2230 */ /* 0x000fe20000004100 */
[----:B------:R-:W1:Y:S01]  /*3b20*/  @P2 LDC R179, c[0x0][0x40c] ;  /* 0x00010300ffb32b82 */ /* 0x000e620000000800 */
[----:B------:R-:W-:Y:S01]  /*3b30*/  @P2 F2FP.F16.F32.PACK_AB R235, RZ, R235 ;  /* 0x000000ebffeb223e */ /* 0x000fe200000000ff */
[----:B------:R-:W-:Y:S01]  /*3b40*/  @P2 FFMA.FTZ R129, R244, R242, R129 ;  /* 0x000000f2f4812223 */ /* 0x000fe20000010081 */
[----:B------:R-:W-:Y:S01]  /*3b50*/  @P2 F2FP.F16.F32.PACK_AB R238, RZ, R238 ;  /* 0x000000eeffee223e */ /* 0x000fe200000000ff */
[----:B------:R-:W-:Y:S01]  /*3b60*/  @P2 FMUL.FTZ R239, R239, R242 ;  /* 0x000000f2efef2220 */ /* 0x000fe20000410000 */
[----:B------:R-:W-:Y:S01]  /*3b70*/  @P2 F2FP.F16.F32.PACK_AB R205, RZ, R205 ;  /* 0x000000cdffcd223e */ /* 0x000fe200000000ff */
[----:B0-----:R-:W-:Y:S01]  /*3b80*/  @P2 FMUL.FTZ R243, R204, R243 ;  /* 0x000000f3ccf32220 */ /* 0x001fe20000410000 */
[----:B------:R-:W-:-:S02]  /*3b90*/  @P2 F2FP.F16.F32.PACK_AB R237, RZ, R237 ;  /* 0x000000edffed223e */ /* 0x000fc400000000ff */
[----:B------:R-:W-:Y:S01]  /*3ba0*/  @P2 F2FP.F16.F32.PACK_AB R239, RZ, R239 ;  /* 0x000000efffef223e */ /* 0x000fe200000000ff */
[-C--:B------:R-:W-:Y:S01]  /*3bb0*/  @P2 FFMA.FTZ R130, R245, R243.reuse, R130 ;  /* 0x000000f3f5822223 */ /* 0x080fe20000010082 */
[----:B------:R-:W-:Y:S01]  /*3bc0*/  @P2 FMUL.FTZ R243, R234, R243 ;  /* 0x000000f3eaf32220 */ /* 0x000fe20000410000 */
[----:B------:R-:W-:Y:S02]  /*3bd0*/  @P2 PRMT R172, R203, 0x7610, R172 ;  /* 0x00007610cbac2816 */ /* 0x000fe400000000ac */
[----:B------:R-:W-:Y:S02]  /*3be0*/  @P2 PRMT R173, R235, 0x7610, R173 ;  /* 0x00007610ebad2816 */ /* 0x000fe400000000ad */
[----:B------:R-:W-:Y:S02]  /*3bf0*/  @P2 F2FP.F16.F32.PACK_AB R243, RZ, R243 ;  /* 0x000000f3fff3223e */ /* 0x000fe400000000ff */
[----:B------:R-:W-:Y:S02]  /*3c00*/  @P2 PRMT R174, R238, 0x7610, R174 ;  /* 0x00007610eeae2816 */ /* 0x000fe400000000ae */
[----:B------:R-:W-:-:S02]  /*3c10*/  @P2 PRMT R175, R243, 0x7610, R175 ;  /* 0x00007610f3af2816 */ /* 0x000fc400000000af */
[----:B------:R-:W-:Y:S01]  /*3c20*/  @P2 PRMT R172, R172, 0x5410, R205 ;  /* 0x00005410acac2816 */ /* 0x000fe200000000cd */
[----:B-1----:R-:W-:Y:S01]  /*3c30*/  @P2 FMUL.FTZ R234, R202, R179 ;  /* 0x000000b3caea2220 */ /* 0x002fe20000410000 */
[----:B------:R-:W-:Y:S01]  /*3c40*/  @P2 HADD2.F32 R179, -RZ, R43.H1_H1 ;  /* 0x3000002bffb32230 */ /* 0x000fe20000004100 */
[----:B------:R-:W-:Y:S02]  /*3c50*/  @P2 PRMT R173, R173, 0x5410, R237 ;  /* 0x00005410adad2816 */ /* 0x000fe400000000ed */
[-C--:B------:R-:W-:Y:S01]  /*3c60*/  @P2 FFMA.FTZ R131, R236, R234.reuse, R131 ;  /* 0x000000eaec832223 */ /* 0x080fe20000010083 */
[----:B------:R-:W-:Y:S01]  /*3c70*/  @P2 PRMT R174, R174, 0x5410, R239 ;  /* 0x00005410aeae2816 */ /* 0x000fe200000000ef */
[----:B------:R-:W-:Y:S01]  /*3c80*/  @P2 FMUL.FTZ R234, R179, R234 ;  /* 0x000000eab3ea2220 */ /* 0x000fe20000410000 */
[----:B------:R-:W-:-:S04]  /*3c90*/  F2FP.F16.F32.PACK_AB R179, R202, R204 ;  /* 0x000000cccab3723e */ /* 0x000fc800000000ff */
[----:B------:R-:W-:-:S04]  /*3ca0*/  @P2 F2FP.F16.F32.PACK_AB R234, RZ, R234 ;  /* 0x000000eaffea223e */ /* 0x000fc800000000ff */
[----:B------:R-:W-:-:S07]  /*3cb0*/  @P2 PRMT R175, R175, 0x5410, R234 ;  /* 0x00005410afaf2816 */ /* 0x000fce00000000ea */
.L_x_2241:
[----:B------:R-:W-:Y:S05]  /*3cc0*/  BSYNC.RECONVERGENT B1 ;  /* 0x0000000000017941 */ /* 0x000fea0003800200 */
.L_x_2224:
        /* <DEDUP_REMOVED lines=14> */
.L_x_2244:
[----:B------:R-:W-:Y:S05]  /*3db0*/  BSYNC.RECONVERGENT B1 ;  /* 0x0000000000017941 */ /* 0x000fea0003800200 */
.L_x_2243:
[----:B------:R-:W-:Y:S04]  /*3dc0*/  BSSY.RECONVERGENT B1, `(.L_x_2245) ;  /* 0x00001a8000017945 */ /* 0x000fe80003800200 */
[----:B------:R-:W-:Y:S05]  /*3dd0*/  @!P0 BRA `(.L_x_2246) ;  /* 0x0000000c00248947 */ /* 0x000fea0003800000 */
[----:B------:R-:W-:Y:S05]  /*3de0*/  @!P1 BRA `(.L_x_2247) ;  /* 0x0000000400989947 */ /* 0x000fea0003800000 */
[----:B------:R-:W-:Y:S01]  /*3df0*/  ISETP.GT.AND P3, PT, R228, RZ, PT ;  /* 0x000000ffe400720c */ /* 0x000fe20003f64270 */
[--C-:B0-----:R-:W-:Y:S01]  /*3e00*/  HADD2.F32 R176, -RZ, R32.reuse.H0_H0 ;  /* 0x20000020ffb07230 */ /* 0x101fe20000004100 */
[----:B------:R-:W0:Y:S01]  /*3e10*/  @P2 LDC R235, c[0x0][0x40c] ;  /* 0x00010300ffeb2b82 */ /* 0x000e220000000800 */
[----:B------:R-:W-:Y:S02]  /*3e20*/  HADD2.F32 R234, -RZ, R32.H1_H1 ;  /* 0x30000020ffea7230 */ /* 0x000fe40000004100 */
[--C-:B------:R-:W-:Y:S02]  /*3e30*/  HADD2.F32 R203, -RZ, R33.reuse.H1_H1 ;  /* 0x30000021ffcb7230 */ /* 0x100fe40000004100 */
[----:B------:R-:W-:Y:S02]  /*3e40*/  HADD2.F32 R204, -RZ, R34.H0_H0 ;  /* 0x20000022ffcc7230 */ /* 0x000fe40000004100 */
[----:B-----5:R-:W-:Y:S01]  /*3e50*/  @P2 HADD2.F32 R240, -RZ, R168.H1_H1 ;  /* 0x300000a8fff02230 */ /* 0x020fe20000004100 */
[----:B------:R-:W1:Y:S03]  /*3e60*/  @P2 LDC R237, c[0x0][0x40c] ;  /* 0x00010300ffed2b82 */ /* 0x000e660000000800 */
[-CC-:B------:R-:W-:Y:S01]  /*3e70*/  @P3 FFMA.FTZ R202, R207, R230.reuse, R233.reuse ;  /* 0x000000e6cfca3223 */ /* 0x180fe200000100e9 */
[-CC-:B------:R-:W-:Y:S01]  /*3e80*/  @P3 FFMA.FTZ R205, R200, R230.reuse, R233.reuse ;  /* 0x000000e6c8cd3223 */ /* 0x180fe200000100e9 */
[-CC-:B------:R-:W-:Y:S01]  /*3e90*/  @P3 FFMA.FTZ R178, R211, R230.reuse, R233.reuse ;  /* 0x000000e6d3b23223 */ /* 0x180fe200000100e9 */
[-C--:B------:R-:W-:Y:S01]  /*3ea0*/  @P3 FFMA.FTZ R177, R208, R230.reuse, R233 ;  /* 0x000000e6d0b13223 */ /* 0x080fe200000100e9 */
[----:B------:R-:W-:Y:S01]  /*3eb0*/  @P3 FADD.FTZ R179, R201, -R202 ;  /* 0x800000cac9b33221 */ /* 0x000fe20000010000 */
[----:B------:R-:W-:Y:S01]  /*3ec0*/  @P3 FADD.FTZ R202, R198, -R205 ;  /* 0x800000cdc6ca3221 */ /* 0x000fe20000010000 */
[----:B------:R-:W-:Y:S01]  /*3ed0*/  @P3 FADD.FTZ R178, R209, -R178 ;  /* 0x800000b2d1b23221 */ /* 0x000fe20000010000 */
[----:B------:R-:W2:Y:S01]  /*3ee0*/  @P2 LDC R205, c[0x0][0x40c] ;  /* 0x00010300ffcd2b82 */ /* 0x000ea20000000800 */
[----:B------:R-:W-:Y:S01]  /*3ef0*/  @P3 FADD.FTZ R177, R206, -R177 ;  /* 0x800000b1ceb13221 */ /* 0x000fe20000010000 */
[----:B------:R-:W-:Y:S01]  /*3f00*/  @P3 FFMA.FTZ R232, R199, R230, R233 ;  /* 0x000000e6c7e83223 */ /* 0x000fe200000100e9 */
[----:B------:R-:W-:Y:S01]  /*3f10*/  @P3 FFMA.FTZ R176, R229, R178, R176 ;  /* 0x000000b2e5b03223 */ /* 0x000fe200000100b0 */
[----:B------:R-:W-:-:S02]  /*3f20*/  HADD2.F32 R178, -RZ, R33.H0_H0 ;  /* 0x20000021ffb27230 */ /* 0x000fc40000004100 */
[C---:B------:R-:W-:Y:S01]  /*3f30*/  @P3 FFMA.FTZ R234, R229.reuse, R177, R234 ;  /* 0x000000b1e5ea3223 */ /* 0x040fe200000100ea */
[----:B------:R-:W-:Y:S01]  /*3f40*/  @P3 FFMA.FTZ R177, R196, R230, R233 ;  /* 0x000000e6c4b13223 */ /* 0x000fe200000100e9 */
[----:B------:R-:W-:Y:S01]  /*3f50*/  @P3 FFMA.FTZ R203, R229, R202, R203 ;  /* 0x000000cae5cb3223 */ /* 0x000fe200000100cb */
[----:B------:R-:W-:Y:S01]  /*3f60*/  @P3 FADD.FTZ R232, R197, -R232 ;  /* 0x800000e8c5e83221 */ /* 0x000fe20000010000 */
[----:B------:R-:W-:Y:S01]  /*3f70*/  @P3 FFMA.FTZ R178, R229, R179, R178 ;  /* 0x000000b3e5b23223 */ /* 0x000fe200000100b2 */
[----:B------:R-:W-:Y:S02]  /*3f80*/  HADD2.F32 R179, -RZ, R34.H1_H1 ;  /* 0x30000022ffb37230 */ /* 0x000fe40000004100 */
[----:B------:R-:W-:Y:S01]  /*3f90*/  @P3 FADD.FTZ R202, R194, -R177 ;  /* 0x800000b1c2ca3221 */ /* 0x000fe20000010000 */
[-CC-:B------:R-:W-:Y:S01]  /*3fa0*/  @P3 FFMA.FTZ R177, R192, R230.reuse, R233.reuse ;  /* 0x000000e6c0b13223 */ /* 0x180fe200000100e9 */
[----:B------:R-:W-:Y:S01]  /*3fb0*/  @P3 FFMA.FTZ R236, R195, R230, R233 ;  /* 0x000000e6c3ec3223 */ /* 0x000fe200000100e9 */
[C---:B------:R-:W-:Y:S01]  /*3fc0*/  @P3 FFMA.FTZ R204, R229.reuse, R232, R204 ;  /* 0x000000e8e5cc3223 */ /* 0x040fe200000100cc */
[----:B------:R-:W-:Y:S01]  /*3fd0*/  @P3 FFMA.FTZ R179, R229, R202, R179 ;  /* 0x000000cae5b33223 */ /* 0x000fe200000100b3 */
[----:B------:R-:W-:-:S02]  /*3fe0*/  HADD2.F32 R202, -RZ, R35.H1_H1 ;  /* 0x30000023ffca7230 */ /* 0x000fc40000004100 */
[----:B------:R-:W-:Y:S01]  /*3ff0*/  @P3 FADD.FTZ R177, R190, -R177 ;  /* 0x800000b1beb13221 */ /* 0x000fe20000010000 */
[----:B------:R-:W-:Y:S02]  /*4000*/  HADD2.F32 R232, -RZ, R35.H0_H0 ;  /* 0x20000023ffe87230 */ /* 0x000fe40000004100 */
[----:B------:R-:W-:Y:S01]  /*4010*/  @P3 FADD.FTZ R236, R193, -R236 ;  /* 0x800000ecc1ec3221 */ /* 0x000fe20000010000 */
[----:B0-----:R-:W-:Y:S01]  /*4020*/  @P2 FMUL.FTZ R238, R234, R235 ;  /* 0x000000ebeaee2220 */ /* 0x001fe20000410000 */
[C---:B------:R-:W-:Y:S01]  /*4030*/  @P3 FFMA.FTZ R202, R229.reuse, R177, R202 ;  /* 0x000000b1e5ca3223 */ /* 0x040fe200000100ca */
[----:B------:R-:W0:Y:S01]  /*4040*/  @P2 LDC R239, c[0x0][0x40c] ;  /* 0x00010300ffef2b82 */ /* 0x000e220000000800 */
[----:B------:R-:W-:Y:S01]  /*4050*/  @P3 FFMA.FTZ R232, R229, R236, R232 ;  /* 0x000000ece5e83223 */ /* 0x000fe200000100e8 */
[----:B--2---:R-:W-:Y:S01]  /*4060*/  @P2 FMUL.FTZ R177, R176, R205 ;  /* 0x000000cdb0b12220 */ /* 0x004fe20000410000 */
[----:B------:R-:W-:Y:S02]  /*4070*/  @P2 HADD2.F32 R205, -RZ, R168.H0_H0 ;  /* 0x200000a8ffcd2230 */ /* 0x000fe40000004100 */
[----:B------:R-:W-:Y:S01]  /*4080*/  @P2 FFMA.FTZ R125, R240, R238, R125 ;  /* 0x000000eef07d2223 */ /* 0x000fe2000001007d */
[----:B------:R-:W-:Y:S01]  /*4090*/  @P2 HADD2.F32 R236, -RZ, R44.H0_H0 ;  /* 0x2000002cffec2230 */ /* 0x000fe20000004100 */
[----:B------:R-:W-:Y:S01]  /*40a0*/  F2FP.F16.F32.PACK_AB R176, R234, R176 ;  /* 0x000000b0eab0723e */ /* 0x000fe200000000ff */
[----:B------:R-:W-:-:S02]  /*40b0*/  @P2 HADD2.F32 R234, -RZ, R45.H0_H0 ;  /* 0x2000002dffea2230 */ /* 0x000fc40000004100 */
[----:B------:R-:W-:Y:S01]  /*40c0*/  @P2 FFMA.FTZ R124, R205, R177, R124 ;  /* 0x000000b1cd7c2223 */ /* 0x000fe2000001007c */
[----:B------:R-:W-:Y:S02]  /*40d0*/  @P2 HADD2.F32 R205, -RZ, R169.H0_H0 ;  /* 0x200000a9ffcd2230 */ /* 0x000fe40000004100 */
[----:B------:R-:W-:Y:S01]  /*40e0*/  @P2 FMUL.FTZ R236, R177, R236 ;  /* 0x000000ecb1ec2220 */ /* 0x000fe20000410000 */
[----:B------:R-:W-:-:S04]  /*40f0*/  @P2 HADD2.F32 R177, -RZ, R44.H1_H1 ;  /* 0x3000002cffb12230 */ /* 0x000fc80000004100 */
[----:B------:R-:W-:Y:S01]  /*4100*/  @P2 F2FP.F16.F32.PACK_AB R236, RZ, R236 ;  /* 0x000000ecffec223e */ /* 0x000fe200000000ff */
[----:B------:R-:W-:Y:S02]  /*4110*/  @P2 FMUL.FTZ R177, R238, R177 ;  /* 0x000000b1eeb12220 */ /* 0x000fe40000410000 */
[----:B------:R-:W2:Y:S01]  /*4120*/  @P2 LDC R238, c[0x0][0x40c] ;  /* 0x00010300ffee2b82 */ /* 0x000ea20000000800 */
[----:B------:R-:W-:Y:S02]  /*4130*/  @P2 PRMT R172, R236, 0x7610, R172 ;  /* 0x00007610ecac2816 */ /* 0x000fe400000000ac */
[----:B------:R-:W-:Y:S01]  /*4140*/  @P2 F2FP.F16.F32.PACK_AB R235, RZ, R177 ;  /* 0x000000b1ffeb223e */ /* 0x000fe200000000ff */
[----:B-1----:R-:W-:-:S03]  /*4150*/  @P2 FMUL.FTZ R177, R178, R237 ;  /* 0x000000edb2b12220 */ /* 0x002fc60000410000 */
[----:B------:R-:W-:Y:S01]  /*4160*/  @P2 PRMT R172, R172, 0x5410, R235 ;  /* 0x00005410acac2816 */ /* 0x000fe200000000eb */
[----:B------:R-:W1:Y:S01]  /*4170*/  @P2 LDC R237, c[0x0][0x40c] ;  /* 0x00010300ffed2b82 */ /* 0x000e620000000800 */
[----:B------:R-:W-:Y:S01]  /*4180*/  @P2 FFMA.FTZ R126, R205, R177, R126 ;  /* 0x000000b1cd7e2223 */ /* 0x000fe2000001007e */
[----:B------:R-:W-:Y:S01]  /*4190*/  @P2 FMUL.FTZ R205, R177, R234 ;  /* 0x000000eab1cd2220 */ /* 0x000fe20000410000 */
[----:B------:R-:W-:Y:S01]  /*41a0*/  F2FP.F16.F32.PACK_AB R177, R203, R178 ;  /* 0x000000b2cbb1723e */ /* 0x000fe200000000ff */
[----:B------:R-:W-:-:S03]  /*41b0*/  @P2 HADD2.F32 R234, -RZ, R169.H1_H1 ;  /* 0x300000a9ffea2230 */ /* 0x000fc60000004100 */
[----:B------:R-:W-:Y:S01]  /*41c0*/  @P2 F2FP.F16.F32.PACK_AB R205, RZ, R205 ;  /* 0x000000cdffcd223e */ /* 0x000fe200000000ff */
[----:B------:R-:W3:Y:S03]  /*41d0*/  @P2 LDC R236, c[0x0][0x40c] ;  /* 0x00010300ffec2b82 */ /* 0x000ee60000000800 */
[----:B------:R-:W-:Y:S01]  /*41e0*/  @P2 PRMT R173, R205, 0x7610, R173 ;  /* 0x00007610cdad2816 */ /* 0x000fe200000000ad */
[----:B--2---:R-:W-:Y:S01]  /*41f0*/  @P2 FMUL.FTZ R178, R203, R238 ;  /* 0x000000eecbb22220 */ /* 0x004fe20000410000 */
[----:B------:R-:W-:-:S03]  /*4200*/  @P2 HADD2.F32 R203, -RZ, R45.H1_H1 ;  /* 0x3000002dffcb2230 */ /* 0x000fc60000004100 */
[----:B------:R-:W-:Y:S01]  /*4210*/  @P2 FFMA.FTZ R127, R234, R178, R127 ;  /* 0x000000b2ea7f2223 */ /* 0x000fe2000001007f */
[----:B------:R-:W-:Y:S02]  /*4220*/  @P2 HADD2.F32 R234, -RZ, R170.H1_H1 ;  /* 0x300000aaffea2230 */ /* 0x000fe40000004100 */
[----:B------:R-:W-:Y:S01]  /*4230*/  @P2 FMUL.FTZ R203, R178, R203 ;  /* 0x000000cbb2cb2220 */ /* 0x000fe20000410000 */
[----:B------:R-:W-:Y:S02]  /*4240*/  @P2 HADD2.F32 R178, -RZ, R46.H0_H0 ;  /* 0x2000002effb22230 */ /* 0x000fe40000004100 */
[----:B-1----:R-:W-:Y:S01]  /*4250*/  @P2 FMUL.FTZ R235, R204, R237 ;  /* 0x000000edcceb2220 */ /* 0x002fe20000410000 */
[----:B------:R-:W-:Y:S01]  /*4260*/  @P2 HADD2.F32 R237, -RZ, R170.H0_H0 ;  /* 0x200000aaffed2230 */ /* 0x000fe20000004100 */
[----:B------:R-:W-:-:S04]  /*4270*/  @P2 F2FP.F16.F32.PACK_AB R203, RZ, R203 ;  /* 0x000000cbffcb223e */ /* 0x000fc800000000ff */
[----:B------:R-:W-:Y:S01]  /*4280*/  @P2 FFMA.FTZ R120, R237, R235, R120 ;  /* 0x000000ebed782223 */ /* 0x000fe20000010078 */
[----:B------:R-:W-:Y:S01]  /*4290*/  @P2 FMUL.FTZ R235, R235, R178 ;  /* 0x000000b2ebeb2220 */ /* 0x000fe20000410000 */
[C---:B------:R-:W-:Y:S01]  /*42a0*/  F2FP.F16.F32.PACK_AB R178, R179.reuse, R204 ;  /* 0x000000ccb3b2723e */ /* 0x040fe200000000ff */
[----:B---3--:R-:W-:Y:S01]  /*42b0*/  @P2 FMUL.FTZ R204, R179, R236 ;  /* 0x000000ecb3cc2220 */ /* 0x008fe20000410000 */
[----:B------:R-:W-:Y:S02]  /*42c0*/  @P2 HADD2.F32 R179, -RZ, R46.H1_H1 ;  /* 0x3000002effb32230 */ /* 0x000fe40000004100 */
[----:B0-----:R-:W-:Y:S01]  /*42d0*/  @P2 FMUL.FTZ R237, R232, R239 ;  /* 0x000000efe8ed2220 */ /* 0x001fe20000410000 */
[----:B------:R-:W-:Y:S01]  /*42e0*/  @P2 F2FP.F16.F32.PACK_AB R235, RZ, R235 ;  /* 0x000000ebffeb223e */ /* 0x000fe200000000ff */
[----:B------:R-:W-:Y:S01]  /*42f0*/  @P2 FFMA.FTZ R121, R234, R204, R121 ;  /* 0x000000ccea792223 */ /* 0x000fe20000010079 */
[----:B------:R-:W-:Y:S01]  /*4300*/  @P2 PRMT R173, R173, 0x5410, R203 ;  /* 0x00005410adad2816 */ /* 0x000fe200000000cb */
[----:B------:R-:W-:Y:S01]  /*4310*/  @P2 FMUL.FTZ R179, R204, R179 ;  /* 0x000000b3ccb32220 */ /* 0x000fe20000410000 */
[----:B------:R-:W-:Y:S01]  /*4320*/  @P2 HADD2.F32 R204, -RZ, R47.H0_H0 ;  /* 0x2000002fffcc2230 */ /* 0x000fe20000004100 */
[----:B------:R-:W-:-:S04]  /*4330*/  @P2 PRMT R174, R235, 0x7610, R174 ;  /* 0x00007610ebae2816 */ /* 0x000fc800000000ae */
[----:B------:R-:W-:Y:S01]  /*4340*/  @P2 FMUL.FTZ R205, R237, R204 ;  /* 0x000000ccedcd2220 */ /* 0x000fe20000410000 */
[----:B------:R-:W-:Y:S01]  /*4350*/  @P2 F2FP.F16.F32.PACK_AB R204, RZ, R179 ;  /* 0x000000b3ffcc223e */ /* 0x000fe200000000ff */
[----:B------:R-:W-:-:S03]  /*4360*/  @P2 HADD2.F32 R179, -RZ, R171.H0_H0 ;  /* 0x200000abffb32230 */ /* 0x000fc60000004100 */
[----:B------:R-:W-:Y:S02]  /*4370*/  @P2 F2FP.F16.F32.PACK_AB R205, RZ, R205 ;  /* 0x000000cdffcd223e */ /* 0x000fe400000000ff */
[----:B------:R-:W-:Y:S01]  /*4380*/  @P2 FFMA.FTZ R122, R179, R237, R122 ;  /* 0x000000edb37a2223 */ /* 0x000fe2000001007a */
        /* <DEDUP_REMOVED lines=12> */
.L_x_2247:
[----:B------:R-:W-:Y:S01]  /*4450*/  ISETP.GT.AND P3, PT, R228, RZ, PT ;  /* 0x000000ffe400720c */ /* 0x000fe20003f64270 */
[--C-:B------:R-:W-:Y:S01]  /*4460*/  HADD2.F32 R236, -RZ, R32.reuse.H1_H1 ;  /* 0x30000020ffec7230 */ /* 0x100fe20000004100 */
[----:B------:R-:W1:Y:S01]  /*4470*/  @P2 LDC R235, c[0x0][0x40c] ;  /* 0x00010300ffeb2b82 */ /* 0x000e620000000800 */
[----:B------:R-:W-:Y:S02]  /*4480*/  HADD2.F32 R234, -RZ, R32.H0_H0 ;  /* 0x20000020ffea7230 */ /* 0x000fe40000004100 */
[--C-:B0-----:R-:W-:Y:S02]  /*4490*/  HADD2.F32 R204, -RZ, R33.reuse.H0_H0 ;  /* 0x20000021ffcc7230 */ /* 0x101fe40000004100 */
[----:B------:R-:W-:Y:S02]  /*44a0*/  HADD2.F32 R232, -RZ, R33.H1_H1 ;  /* 0x30000021ffe87230 */ /* 0x000fe40000004100 */
[----:B-----5:R-:W-:Y:S01]  /*44b0*/  @P2 HADD2.F32 R238, -RZ, R169.H1_H1 ;  /* 0x300000a9ffee2230 */ /* 0x020fe20000004100 */
[----:B------:R-:W0:Y:S03]  /*44c0*/  @P2 LDC R237, c[0x0][0x40c] ;  /* 0x00010300ffed2b82 */ /* 0x000e260000000800 */
[-CC-:B------:R-:W-:Y:S01]  /*44d0*/  @P3 FFMA.FTZ R203, R208, R230.reuse, R233.reuse ;  /* 0x000000e6d0cb3223 */ /* 0x180fe200000100e9 */
[-CC-:B------:R-:W-:Y:S01]  /*44e0*/  @P3 FFMA.FTZ R202, R211, R230.reuse, R233.reuse ;  /* 0x000000e6d3ca3223 */ /* 0x180fe200000100e9 */
[----:B------:R-:W-:-:S02]  /*44f0*/  @P3 FFMA.FTZ R205, R200, R230, R233 ;  /* 0x000000e6c8cd3223 */ /* 0x000fc400000100e9 */
[----:B------:R-:W-:Y:S01]  /*4500*/  @P3 FADD.FTZ R203, R206, -R203 ;  /* 0x800000cbcecb3221 */ /* 0x000fe20000010000 */
[----:B------:R-:W-:Y:S01]  /*4510*/  @P3 FADD.FTZ R202, R209, -R202 ;  /* 0x800000cad1ca3221 */ /* 0x000fe20000010000 */
[----:B------:R-:W-:Y:S01]  /*4520*/  @P3 FADD.FTZ R205, R198, -R205 ;  /* 0x800000cdc6cd3221 */ /* 0x000fe20000010000 */
[----:B------:R-:W2:Y:S01]  /*4530*/  @P2 LDC R241, c[0x0][0x40c] ;  /* 0x00010300fff12b82 */ /* 0x000ea20000000800 */
[C---:B------:R-:W-:Y:S01]  /*4540*/  @P3 FFMA.FTZ R236, R229.reuse, R203, R236 ;  /* 0x000000cbe5ec3223 */ /* 0x040fe200000100ec */
[----:B------:R-:W-:Y:S01]  /*4550*/  @P3 FFMA.FTZ R234, R229, R202, R234 ;  /* 0x000000cae5ea3223 */ /* 0x000fe200000100ea */
[--C-:B------:R-:W-:Y:S01]  /*4560*/  @P3 FFMA.FTZ R202, R207, R230, R233.reuse ;  /* 0x000000e6cfca3223 */ /* 0x100fe200000100e9 */
[----:B------:R-:W-:Y:S01]  /*4570*/  @P3 FFMA.FTZ R232, R229, R205, R232 ;  /* 0x000000cde5e83223 */ /* 0x000fe200000100e8 */
[----:B-1----:R-:W-:Y:S02]  /*4580*/  @P2 FMUL.FTZ R236, R236, R235 ;  /* 0x000000ebecec2220 */ /* 0x002fe40000410000 */
[----:B------:R-:W-:Y:S01]  /*4590*/  @P3 FADD.FTZ R202, R201, -R202 ;  /* 0x800000cac9ca3221 */ /* 0x000fe20000010000 */
[----:B------:R-:W1:Y:S03]  /*45a0*/  @P2 LDC R203, c[0x0][0x40c] ;  /* 0x00010300ffcb2b82 */ /* 0x000e660000000800 */
[----:B------:R-:W-:Y:S01]  /*45b0*/  @P3 FFMA.FTZ R204, R229, R202, R204 ;  /* 0x000000cae5cc3223 */ /* 0x000fe200000100cc */
[----:B------:R-:W-:Y:S01]  /*45c0*/  @P3 FFMA.FTZ R202, R199, R230, R233 ;  /* 0x000000e6c7ca3223 */ /* 0x000fe200000100e9 */
[----:B0-----:R-:W-:-:S03]  /*45d0*/  @P2 FMUL.FTZ R232, R232, R237 ;  /* 0x000000ede8e82220 */ /* 0x001fc60000410000 */
[----:B------:R-:W-:Y:S01]  /*45e0*/  @P3 FADD.FTZ R205, R197, -R202 ;  /* 0x800000cac5cd3221 */ /* 0x000fe20000010000 */
[----:B------:R-:W-:Y:S01]  /*45f0*/  HADD2.F32 R202, -RZ, R34.H0_H0 ;  /* 0x20000022ffca7230 */ /* 0x000fe20000004100 */
[----:B------:R-:W0:Y:S01]  /*4600*/  @P2 LDC R235, c[0x0][0x40c] ;  /* 0x00010300ffeb2b82 */ /* 0x000e220000000800 */
[----:B------:R-:W-:-:S03]  /*4610*/  @P2 FFMA.FTZ R127, R238, R232, R127 ;  /* 0x000000e8ee7f2223 */ /* 0x000fc6000001007f */
[----:B------:R-:W-:Y:S01]  /*4620*/  @P3 FFMA.FTZ R202, R229, R205, R202 ;  /* 0x000000cde5ca3223 */ /* 0x000fe200000100ca */
[----:B------:R-:W-:-:S03]  /*4630*/  @P2 HADD2.F32 R205, -RZ, R168.H0_H0 ;  /* 0x200000a8ffcd2230 */ /* 0x000fc60000004100 */
[----:B------:R-:W3:Y:S01]  /*4640*/  @P2 LDC R237, c[0x0][0x40c] ;  /* 0x00010300ffed2b82 */ /* 0x000ee20000000800 */
[----:B-1----:R-:W-:Y:S01]  /*4650*/  @P2 FMUL.FTZ R203, R234, R203 ;  /* 0x000000cbeacb2220 */ /* 0x002fe20000410000 */
[----:B------:R-:W-:-:S06]  /*4660*/  @P2 HADD2.F32 R234, -RZ, R44.H0_H0 ;  /* 0x2000002cffea2230 */ /* 0x000fcc0000004100 */
[----:B------:R-:W1:Y:S01]  /*4670*/  @P2 LDC R239, c[0x0][0x40c] ;  /* 0x00010300ffef2b82 */ /* 0x000e620000000800 */
[-C--:B------:R-:W-:Y:S01]  /*4680*/  @P2 FFMA.FTZ R124, R205, R203.reuse, R124 ;  /* 0x000000cbcd7c2223 */ /* 0x080fe2000001007c */
[----:B------:R-:W-:Y:S02]  /*4690*/  @P2 HADD2.F32 R205, -RZ, R44.H1_H1 ;  /* 0x3000002cffcd2230 */ /* 0x000fe40000004100 */
[----:B------:R-:W-:Y:S01]  /*46a0*/  @P2 FMUL.FTZ R203, R234, R203 ;  /* 0x000000cbeacb2220 */ /* 0x000fe20000410000 */
[----:B------:R-:W-:-:S04]  /*46b0*/  @P2 HADD2.F32 R234, -RZ, R168.H1_H1 ;  /* 0x300000a8ffea2230 */ /* 0x000fc80000004100 */
[----:B------:R-:W-:Y:S01]  /*46c0*/  @P2 F2FP.F16.F32.PACK_AB R203, RZ, R203 ;  /* 0x000000cbffcb223e */ /* 0x000fe200000000ff */
[-C--:B------:R-:W-:Y:S01]  /*46d0*/  @P2 FFMA.FTZ R125, R234, R236.reuse, R125 ;  /* 0x000000ecea7d2223 */ /* 0x080fe2000001007d */
[----:B------:R-:W-:Y:S01]  /*46e0*/  @P2 FMUL.FTZ R236, R205, R236 ;  /* 0x000000eccdec2220 */ /* 0x000fe20000410000 */
[----:B------:R-:W-:Y:S01]  /*46f0*/  @P3 FFMA.FTZ R205, R196, R230, R233 ;  /* 0x000000e6c4cd3223 */ /* 0x000fe200000100e9 */
[----:B------:R-:W-:Y:S01]  /*4700*/  HADD2.F32 R234, -RZ, R34.H1_H1 ;  /* 0x30000022ffea7230 */ /* 0x000fe20000004100 */
[----:B------:R-:W-:Y:S02]  /*4710*/  @P2 PRMT R172, R203, 0x7610, R172 ;  /* 0x00007610cbac2816 */ /* 0x000fe400000000ac */
[----:B------:R-:W-:Y:S01]  /*4720*/  @P3 FADD.FTZ R205, R194, -R205 ;  /* 0x800000cdc2cd3221 */ /* 0x000fe20000010000 */
[----:B---3--:R-:W-:Y:S01]  /*4730*/  @P2 FMUL.FTZ R203, R202, R237 ;  /* 0x000000edcacb2220 */ /* 0x008fe20000410000 */
[----:B------:R-:W-:Y:S01]  /*4740*/  @P2 HADD2.F32 R202, -RZ, R46.H0_H0 ;  /* 0x2000002effca2230 */ /* 0x000fe20000004100 */
[----:B------:R-:W-:Y:S01]  /*4750*/  @P2 F2FP.F16.F32.PACK_AB R236, RZ, R236 ;  /* 0x000000ecffec223e */ /* 0x000fe200000000ff */
[----:B------:R-:W-:Y:S01]  /*4760*/  @P3 FFMA.FTZ R234, R229, R205, R234 ;  /* 0x000000cde5ea3223 */ /* 0x000fe200000100ea */
[----:B0-----:R-:W-:Y:S01]  /*4770*/  @P2 FMUL.FTZ R205, R204, R235 ;  /* 0x000000ebcccd2220 */ /* 0x001fe20000410000 */
[----:B------:R-:W-:Y:S01]  /*4780*/  @P2 HADD2.F32 R235, -RZ, R169.H0_H0 ;  /* 0x200000a9ffeb2230 */ /* 0x000fe20000004100 */
[----:B------:R-:W-:Y:S01]  /*4790*/  @P2 PRMT R172, R172, 0x5410, R236 ;  /* 0x00005410acac2816 */ /* 0x000fe200000000ec */
[----:B------:R-:W-:-:S02]  /*47a0*/  @P2 HADD2.F32 R204, -RZ, R45.H0_H0 ;  /* 0x2000002dffcc2230 */ /* 0x000fc40000004100 */
[----:B-1----:R-:W-:Y:S01]  /*47b0*/  @P2 FMUL.FTZ R234, R234, R239 ;  /* 0x000000efeaea2220 */ /* 0x002fe20000410000 */
[----:B------:R-:W-:Y:S02]  /*47c0*/  @P2 HADD2.F32 R237, -RZ, R46.H1_H1 ;  /* 0x3000002effed2230 */ /* 0x000fe40000004100 */
[-C--:B------:R-:W-:Y:S01]  /*47d0*/  @P2 FFMA.FTZ R126, R235, R205.reuse, R126 ;  /* 0x000000cdeb7e2223 */ /* 0x080fe2000001007e */
[----:B------:R-:W-:Y:S02]  /*47e0*/  @P2 HADD2.F32 R235, -RZ, R45.H1_H1 ;  /* 0x3000002dffeb2230 */ /* 0x000fe40000004100 */
[----:B------:R-:W-:Y:S01]  /*47f0*/  @P2 FMUL.FTZ R205, R204, R205 ;  /* 0x000000cdcccd2220 */ /* 0x000fe20000410000 */
[----:B------:R-:W-:Y:S02]  /*4800*/  @P3 FFMA.FTZ R204, R195, R230, R233 ;  /* 0x000000e6c3cc3223 */ /* 0x000fe400000100e9 */
[----:B------:R-:W-:Y:S02]  /*4810*/  @P2 FMUL.FTZ R232, R235, R232 ;  /* 0x000000e8ebe82220 */ /* 0x000fe40000410000 */
[----:B------:R-:W-:Y:S01]  /*4820*/  @P3 FADD.FTZ R238, R193, -R204 ;  /* 0x800000ccc1ee3221 */ /* 0x000fe20000010000 */
[----:B------:R-:W-:Y:S01]  /*4830*/  HADD2.F32 R204, -RZ, R35.H0_H0 ;  /* 0x20000023ffcc7230 */ /* 0x000fe20000004100 */
[----:B------:R-:W-:Y:S01]  /*4840*/  @P2 F2FP.F16.F32.PACK_AB R205, RZ, R205 ;  /* 0x000000cdffcd223e */ /* 0x000fe200000000ff */
[----:B------:R-:W-:Y:S01]  /*4850*/  @P2 HADD2.F32 R235, -RZ, R170.H0_H0 ;  /* 0x200000aaffeb2230 */ /* 0x000fe20000004100 */
[----:B------:R-:W-:-:S02]  /*4860*/  @P2 F2FP.F16.F32.PACK_AB R232, RZ, R232 ;  /* 0x000000e8ffe8223e */ /* 0x000fc400000000ff */
[----:B------:R-:W-:Y:S01]  /*4870*/  @P3 FFMA.FTZ R204, R229, R238, R204 ;  /* 0x000000eee5cc3223 */ /* 0x000fe200000100cc */
[----:B------:R-:W-:Y:S01]  /*4880*/  @P2 PRMT R173, R205, 0x7610, R173 ;  /* 0x00007610cdad2816 */ /* 0x000fe200000000ad */
[-C--:B------:R-:W-:Y:S01]  /*4890*/  @P2 FFMA.FTZ R120, R235, R203.reuse, R120 ;  /* 0x000000cbeb782223 */ /* 0x080fe20000010078 */
[----:B------:R-:W-:Y:S01]  /*48a0*/  @P2 FMUL.FTZ R203, R202, R203 ;  /* 0x000000cbcacb2220 */ /* 0x000fe20000410000 */
[----:B--2---:R-:W-:Y:S01]  /*48b0*/  @P2 FMUL.FTZ R235, R204, R241 ;  /* 0x000000f1cceb2220 */ /* 0x004fe20000410000 */
[----:B------:R-:W-:Y:S02]  /*48c0*/  @P2 HADD2.F32 R204, -RZ, R47.H0_H0 ;  /* 0x2000002fffcc2230 */ /* 0x000fe40000004100 */
[----:B------:R-:W-:Y:S01]  /*48d0*/  @P2 FMUL.FTZ R202, R237, R234 ;  /* 0x000000eaedca2220 */ /* 0x000fe20000410000 */
[----:B------:R-:W-:Y:S01]  /*48e0*/  @P2 PRMT R173, R173, 0x5410, R232 ;  /* 0x00005410adad2816 */ /* 0x000fe200000000e8 */
[----:B------:R-:W-:Y:S01]  /*48f0*/  @P2 HADD2.F32 R232, -RZ, R170.H1_H1 ;  /* 0x300000aaffe82230 */ /* 0x000fe20000004100 */
[----:B------:R-:W-:Y:S01]  /*4900*/  @P2 F2FP.F16.F32.PACK_AB R203, RZ, R203 ;  /* 0x000000cbffcb223e */ /* 0x000fe200000000ff */
[----:B------:R-:W-:Y:S01]  /*4910*/  @P2 FMUL.FTZ R204, R204, R235 ;  /* 0x000000ebcccc2220 */ /* 0x000fe20000410000 */
[----:B------:R-:W-:Y:S01]  /*4920*/  @P2 HADD2.F32 R205, -RZ, R171.H0_H0 ;  /* 0x200000abffcd2230 */ /* 0x000fe20000004100 */
[----:B------:R-:W-:Y:S01]  /*4930*/  @P2 F2FP.F16.F32.PACK_AB R202, RZ, R202 ;  /* 0x000000caffca223e */ /* 0x000fe200000000ff */
[----:B------:R-:W-:Y:S01]  /*4940*/  @P2 FFMA.FTZ R121, R232, R234, R121 ;  /* 0x000000eae8792223 */ /* 0x000fe20000010079 */
[----:B------:R-:W-:-:S02]  /*4950*/  @P2 PRMT R174, R203, 0x7610, R174 ;  /* 0x00007610cbae2816 */ /* 0x000fc400000000ae */
        /* <DEDUP_REMOVED lines=17> */
.L_x_2246:
[----:B------:R-:W-:Y:S05]  /*4a70*/  @!P1 BRA `(.L_x_2249) ;  /* 0x0000000400989947 */ /* 0x000fea0003800000 */
[----:B0-----:R-:W0:Y:S01]  /*4a80*/  @P2 LDC R179, c[0x0][0x40c] ;  /* 0x00010300ffb32b82 */ /* 0x001e220000000800 */
[-CC-:B------:R-:W-:Y:S01]  /*4a90*/  FFMA.FTZ R176, R211, R230.reuse, R233.reuse ;  /* 0x000000e6d3b07223 */ /* 0x180fe200000100e9 */
[----:B------:R-:W-:Y:S01]  /*4aa0*/  FFMA.FTZ R177, R208, R230, R233 ;  /* 0x000000e6d0b17223 */ /* 0x000fe200000100e9 */
[----:B------:R-:W-:Y:S01]  /*4ab0*/  ISETP.GT.AND P3, PT, R228, RZ, PT ;  /* 0x000000ffe400720c */ /* 0x000fe20003f64270 */
[----:B-----5:R-:W-:Y:S02]  /*4ac0*/  @P2 HADD2.F32 R205, -RZ, R168.H0_H0 ;  /* 0x200000a8ffcd2230 */ /* 0x020fe40000004100 */
[----:B------:R-:W-:Y:S01]  /*4ad0*/  FADD.FTZ R176, R209, -R176 ;  /* 0x800000b0d1b07221 */ /* 0x000fe20000010000 */
[----:B------:R-:W-:Y:S01]  /*4ae0*/  FADD.FTZ R178, R206, -R177 ;  /* 0x800000b1ceb27221 */ /* 0x000fe20000010000 */
[----:B------:R-:W-:Y:S01]  /*4af0*/  @P2 HADD2.F32 R202, -RZ, R44.H0_H0 ;  /* 0x2000002cffca2230 */ /* 0x000fe20000004100 */
[----:B------:R-:W1:Y:S01]  /*4b00*/  @P2 LDC R204, c[0x0][0x40c] ;  /* 0x00010300ffcc2b82 */ /* 0x000e620000000800 */
[C---:B------:R-:W-:Y:S01]  /*4b10*/  FMUL.FTZ R176, R229.reuse, R176 ;  /* 0x000000b0e5b07220 */ /* 0x040fe20000410000 */
[----:B------:R-:W-:Y:S01]  /*4b20*/  FMUL.FTZ R177, R229, R178 ;  /* 0x000000b2e5b17220 */ /* 0x000fe20000410000 */
[----:B------:R-:W-:Y:S01]  /*4b30*/  FFMA.FTZ R232, R207, R230, R233 ;  /* 0x000000e6cfe87223 */ /* 0x000fe200000100e9 */
[----:B------:R-:W-:-:S02]  /*4b40*/  @P2 HADD2.F32 R235, -RZ, R169.H0_H0 ;  /* 0x200000a9ffeb2230 */ /* 0x000fc40000004100 */
[----:B------:R-:W-:Y:S01]  /*4b50*/  FSEL R176, R176, RZ, P3 ;  /* 0x000000ffb0b07208 */ /* 0x000fe20001800000 */
[----:B------:R-:W-:Y:S01]  /*4b60*/  FADD.FTZ R232, R201, -R232 ;  /* 0x800000e8c9e87221 */ /* 0x000fe20000010000 */
[----:B------:R-:W2:Y:S01]  /*4b70*/  @P2 LDC R234, c[0x0][0x40c] ;  /* 0x00010300ffea2b82 */ /* 0x000ea20000000800 */
[----:B------:R-:W-:-:S07]  /*4b80*/  FSEL R203, R177, RZ, P3 ;  /* 0x000000ffb1cb7208 */ /* 0x000fce0001800000 */
[----:B------:R-:W3:Y:S01]  /*4b90*/  @P2 LDC R178, c[0x0][0x40c] ;  /* 0x00010300ffb22b82 */ /* 0x000ee20000000800 */
[-C--:B0-----:R-:W-:Y:S01]  /*4ba0*/  @P2 FMUL.FTZ R177, R179, R176.reuse ;  /* 0x000000b0b3b12220 */ /* 0x081fe20000410000 */
[----:B------:R-:W-:Y:S01]  /*4bb0*/  @P2 HADD2.F32 R179, -RZ, R44.H1_H1 ;  /* 0x3000002cffb32230 */ /* 0x000fe20000004100 */
[----:B------:R-:W-:Y:S02]  /*4bc0*/  F2FP.F16.F32.PACK_AB R176, R203, R176 ;  /* 0x000000b0cbb0723e */ /* 0x000fe400000000ff */
[-C--:B------:R-:W-:Y:S01]  /*4bd0*/  @P2 FMUL.FTZ R202, R202, R177.reuse ;  /* 0x000000b1caca2220 */ /* 0x080fe20000410000 */
[----:B------:R-:W-:Y:S01]  /*4be0*/  @P2 FFMA.FTZ R124, R205, R177, R124 ;  /* 0x000000b1cd7c2223 */ /* 0x000fe2000001007c */
[----:B------:R-:W-:Y:S01]  /*4bf0*/  FFMA.FTZ R177, R200, R230, R233 ;  /* 0x000000e6c8b17223 */ /* 0x000fe200000100e9 */
[----:B-1----:R-:W-:Y:S01]  /*4c00*/  @P2 FMUL.FTZ R204, R204, R203 ;  /* 0x000000cbcccc2220 */ /* 0x002fe20000410000 */
[----:B------:R-:W0:Y:S01]  /*4c10*/  @P2 LDC R238, c[0x0][0x40c] ;  /* 0x00010300ffee2b82 */ /* 0x000e220000000800 */
[----:B------:R-:W-:Y:S01]  /*4c20*/  @P2 F2FP.F16.F32.PACK_AB R202, RZ, R202 ;  /* 0x000000caffca223e */ /* 0x000fe200000000ff */
[----:B------:R-:W-:Y:S01]  /*4c30*/  FADD.FTZ R236, R198, -R177 ;  /* 0x800000b1c6ec7221 */ /* 0x000fe20000010000 */
[----:B------:R-:W-:Y:S01]  /*4c40*/  FMUL.FTZ R177, R229, R232 ;  /* 0x000000e8e5b17220 */ /* 0x000fe20000410000 */
[----:B------:R-:W-:-:S02]  /*4c50*/  @P2 HADD2.F32 R232, -RZ, R168.H1_H1 ;  /* 0x300000a8ffe82230 */ /* 0x000fc40000004100 */
[----:B------:R-:W-:Y:S01]  /*4c60*/  @P2 FMUL.FTZ R179, R179, R204 ;  /* 0x000000ccb3b32220 */ /* 0x000fe20000410000 */
[----:B------:R-:W-:Y:S01]  /*4c70*/  FMUL.FTZ R205, R229, R236 ;  /* 0x000000ece5cd7220 */ /* 0x000fe20000410000 */
[----:B------:R-:W-:Y:S01]  /*4c80*/  FFMA.FTZ R236, R199, R230, R233 ;  /* 0x000000e6c7ec7223 */ /* 0x000fe200000100e9 */
[----:B------:R-:W-:Y:S01]  /*4c90*/  FSEL R177, R177, RZ, P3 ;  /* 0x000000ffb1b17208 */ /* 0x000fe20001800000 */
[----:B------:R-:W1:Y:S01]  /*4ca0*/  @P2 LDC R203, c[0x0][0x40c] ;  /* 0x00010300ffcb2b82 */ /* 0x000e620000000800 */
[----:B------:R-:W-:Y:S01]  /*4cb0*/  @P2 FFMA.FTZ R125, R232, R204, R125 ;  /* 0x000000cce87d2223 */ /* 0x000fe2000001007d */
[----:B------:R-:W-:Y:S01]  /*4cc0*/  FSEL R204, R205, RZ, P3 ;  /* 0x000000ffcdcc7208 */ /* 0x000fe20001800000 */
[----:B------:R-:W-:Y:S02]  /*4cd0*/  @P2 HADD2.F32 R232, -RZ, R45.H0_H0 ;  /* 0x2000002dffe82230 */ /* 0x000fe40000004100 */
[-C--:B--2---:R-:W-:Y:S01]  /*4ce0*/  @P2 FMUL.FTZ R205, R234, R177.reuse ;  /* 0x000000b1eacd2220 */ /* 0x084fe20000410000 */
[----:B------:R-:W-:Y:S01]  /*4cf0*/  FADD.FTZ R236, R197, -R236 ;  /* 0x800000ecc5ec7221 */ /* 0x000fe20000010000 */
[----:B------:R-:W-:Y:S01]  /*4d00*/  F2FP.F16.F32.PACK_AB R177, R204, R177 ;  /* 0x000000b1ccb1723e */ /* 0x000fe200000000ff */
[----:B---3--:R-:W-:Y:S01]  /*4d10*/  @P2 FMUL.FTZ R178, R178, R204 ;  /* 0x000000ccb2b22220 */ /* 0x008fe20000410000 */
[-C--:B------:R-:W-:Y:S01]  /*4d20*/  @P2 FMUL.FTZ R204, R232, R205.reuse ;  /* 0x000000cde8cc2220 */ /* 0x080fe20000410000 */
[----:B------:R-:W-:Y:S01]  /*4d30*/  @P2 FFMA.FTZ R126, R235, R205, R126 ;  /* 0x000000cdeb7e2223 */ /* 0x000fe2000001007e */
[----:B------:R-:W-:Y:S01]  /*4d40*/  FMUL.FTZ R205, R229, R236 ;  /* 0x000000ece5cd7220 */ /* 0x000fe20000410000 */
[----:B------:R-:W-:-:S02]  /*4d50*/  @P2 HADD2.F32 R234, -RZ, R169.H1_H1 ;  /* 0x300000a9ffea2230 */ /* 0x000fc40000004100 */
[-CC-:B------:R-:W-:Y:S01]  /*4d60*/  FFMA.FTZ R235, R196, R230.reuse, R233.reuse ;  /* 0x000000e6c4eb7223 */ /* 0x180fe200000100e9 */
[----:B------:R-:W2:Y:S01]  /*4d70*/  @P2 LDC R237, c[0x0][0x40c] ;  /* 0x00010300ffed2b82 */ /* 0x000ea20000000800 */
[----:B------:R-:W-:Y:S01]  /*4d80*/  @P2 PRMT R172, R202, 0x7610, R172 ;  /* 0x00007610caac2816 */ /* 0x000fe200000000ac */
[----:B------:R-:W-:Y:S01]  /*4d90*/  FFMA.FTZ R236, R195, R230, R233 ;  /* 0x000000e6c3ec7223 */ /* 0x000fe200000100e9 */
[----:B------:R-:W-:Y:S01]  /*4da0*/  FSEL R232, R205, RZ, P3 ;  /* 0x000000ffcde87208 */ /* 0x000fe20001800000 */
[----:B------:R-:W-:Y:S02]  /*4db0*/  @P2 HADD2.F32 R205, -RZ, R45.H1_H1 ;  /* 0x3000002dffcd2230 */ /* 0x000fe40000004100 */
[-C--:B------:R-:W-:Y:S01]  /*4dc0*/  @P2 FFMA.FTZ R127, R234, R178.reuse, R127 ;  /* 0x000000b2ea7f2223 */ /* 0x080fe2000001007f */
[----:B------:R-:W-:Y:S01]  /*4dd0*/  FADD.FTZ R234, R194, -R235 ;  /* 0x800000ebc2ea7221 */ /* 0x000fe20000010000 */
[----:B------:R-:W-:Y:S02]  /*4de0*/  @P2 HADD2.F32 R235, -RZ, R170.H0_H0 ;  /* 0x200000aaffeb2230 */ /* 0x000fe40000004100 */
[----:B------:R-:W-:Y:S01]  /*4df0*/  FADD.FTZ R236, R193, -R236 ;  /* 0x800000ecc1ec7221 */ /* 0x000fe20000010000 */
[----:B------:R-:W-:Y:S01]  /*4e00*/  @P2 FMUL.FTZ R202, R205, R178 ;  /* 0x000000b2cdca2220 */ /* 0x000fe20000410000 */
[----:B------:R-:W-:Y:S01]  /*4e10*/  FMUL.FTZ R178, R229, R234 ;  /* 0x000000eae5b27220 */ /* 0x000fe20000410000 */
[----:B-1----:R-:W-:Y:S01]  /*4e20*/  @P2 FMUL.FTZ R203, R203, R232 ;  /* 0x000000e8cbcb2220 */ /* 0x002fe20000410000 */
[----:B------:R-:W-:Y:S01]  /*4e30*/  @P2 HADD2.F32 R234, -RZ, R46.H0_H0 ;  /* 0x2000002effea2230 */ /* 0x000fe20000004100 */
[----:B------:R-:W-:-:S02]  /*4e40*/  @P2 F2FP.F16.F32.PACK_AB R179, RZ, R179 ;  /* 0x000000b3ffb3223e */ /* 0x000fc400000000ff */
[----:B------:R-:W-:Y:S01]  /*4e50*/  FSEL R205, R178, RZ, P3 ;  /* 0x000000ffb2cd7208 */ /* 0x000fe20001800000 */
[-C--:B------:R-:W-:Y:S01]  /*4e60*/  @P2 FFMA.FTZ R120, R235, R203.reuse, R120 ;  /* 0x000000cbeb782223 */ /* 0x080fe20000010078 */
[----:B------:R-:W-:Y:S01]  /*4e70*/  @P2 FMUL.FTZ R203, R234, R203 ;  /* 0x000000cbeacb2220 */ /* 0x000fe20000410000 */
[----:B------:R-:W-:Y:S01]  /*4e80*/  @P2 HADD2.F32 R234, -RZ, R170.H1_H1 ;  /* 0x300000aaffea2230 */ /* 0x000fe20000004100 */
[----:B------:R-:W-:Y:S01]  /*4e90*/  F2FP.F16.F32.PACK_AB R178, R205, R232 ;  /* 0x000000e8cdb2723e */ /* 0x000fe200000000ff */
[----:B0-----:R-:W-:Y:S01]  /*4ea0*/  @P2 FMUL.FTZ R232, R238, R205 ;  /* 0x000000cdeee82220 */ /* 0x001fe20000410000 */
[----:B------:R-:W-:Y:S01]  /*4eb0*/  FMUL.FTZ R205, R229, R236 ;  /* 0x000000ece5cd7220 */ /* 0x000fe20000410000 */
[----:B------:R-:W-:Y:S01]  /*4ec0*/  @P2 F2FP.F16.F32.PACK_AB R204, RZ, R204 ;  /* 0x000000ccffcc223e */ /* 0x000fe200000000ff */
[----:B------:R-:W-:Y:S02]  /*4ed0*/  @P2 HADD2.F32 R235, -RZ, R46.H1_H1 ;  /* 0x3000002effeb2230 */ /* 0x000fe40000004100 */
[----:B------:R-:W-:Y:S01]  /*4ee0*/  @P2 FFMA.FTZ R121, R234, R232, R121 ;  /* 0x000000e8ea792223 */ /* 0x000fe20000010079 */
[----:B------:R-:W-:Y:S01]  /*4ef0*/  @P2 PRMT R172, R172, 0x5410, R179 ;  /* 0x00005410acac2816 */ /* 0x000fe200000000b3 */
[----:B------:R-:W-:Y:S01]  /*4f00*/  FFMA.FTZ R179, R192, R230, R233 ;  /* 0x000000e6c0b37223 */ /* 0x000fe200000100e9 */
[----:B------:R-:W-:Y:S01]  /*4f10*/  FSEL R234, R205, RZ, P3 ;  /* 0x000000ffcdea7208 */ /* 0x000fe20001800000 */
[----:B------:R-:W-:Y:S01]  /*4f20*/  @P2 FMUL.FTZ R232, R235, R232 ;  /* 0x000000e8ebe82220 */ /* 0x000fe20000410000 */
[----:B------:R-:W-:Y:S01]  /*4f30*/  @P2 PRMT R173, R204, 0x7610, R173 ;  /* 0x00007610ccad2816 */ /* 0x000fe200000000ad */
[----:B------:R-:W-:-:S02]  /*4f40*/  @P2 HADD2.F32 R204, -RZ, R47.H0_H0 ;  /* 0x2000002fffcc2230 */ /* 0x000fc40000004100 */
[----:B------:R-:W-:Y:S01]  /*4f50*/  FADD.FTZ R236, R190, -R179 ;  /* 0x800000b3beec7221 */ /* 0x000fe20000010000 */
[----:B--2---:R-:W-:Y:S01]  /*4f60*/  @P2 FMUL.FTZ R179, R237, R234 ;  /* 0x000000eaedb32220 */ /* 0x004fe20000410000 */
[----:B------:R-:W-:Y:S01]  /*4f70*/  @P2 F2FP.F16.F32.PACK_AB R203, RZ, R203 ;  /* 0x000000cbffcb223e */ /* 0x000fe200000000ff */
[----:B------:R-:W-:Y:S02]  /*4f80*/  @P2 HADD2.F32 R235, -RZ, R171.H0_H0 ;  /* 0x200000abffeb2230 */ /* 0x000fe40000004100 */
[----:B------:R-:W-:Y:S01]  /*4f90*/  FMUL.FTZ R205, R229, R236 ;  /* 0x000000ece5cd7220 */ /* 0x000fe20000410000 */
[-C--:B------:R-:W-:Y:S01]  /*4fa0*/  @P2 FMUL.FTZ R204, R204, R179.reuse ;  /* 0x000000b3cccc2220 */ /* 0x080fe20000410000 */
[----:B------:R-:W-:Y:S02]  /*4fb0*/  @P2 F2FP.F16.F32.PACK_AB R202, RZ, R202 ;  /* 0x000000caffca223e */ /* 0x000fe400000000ff */
[----:B------:R-:W-:Y:S01]  /*4fc0*/  @P2 F2FP.F16.F32.PACK_AB R232, RZ, R232 ;  /* 0x000000e8ffe8223e */ /* 0x000fe200000000ff */
[----:B------:R-:W-:Y:S01]  /*4fd0*/  @P2 FFMA.FTZ R122, R235, R179, R122 ;  /* 0x000000b3eb7a2223 */ /* 0x000fe2000001007a */
[----:B------:R-:W-:-:S02]  /*4fe0*/  FSEL R205, R205, RZ, P3 ;  /* 0x000000ffcdcd7208 */ /* 0x000fc40001800000 */
[----:B------:R-:W-:Y:S02]  /*4ff0*/  @P2 F2FP.F16.F32.PACK_AB R204, RZ, R204 ;  /* 0x000000ccffcc223e */ /* 0x000fe400000000ff */
[----:B------:R-:W-:Y:S02]  /*5000*/  @P2 PRMT R174, R203, 0x7610, R174 ;  /* 0x00007610cbae2816 */ /* 0x000fe400000000ae */
        /* <DEDUP_REMOVED lines=13> */
.L_x_2249:
[----:B------:R-:W-:Y:S04]  /*50e0*/  BSSY.RECONVERGENT B2, `(.L_x_2250) ;  /* 0x000000e000027945 */ /* 0x000fe80003800200 */
[----:B------:R-:W-:Y:S05]  /*50f0*/  @!P2 BRA `(.L_x_2251) ;  /* 0x000000000030a947 */ /* 0x000fea0003800000 */
[----:B0-----:R-:W-:Y:S01]  /*5100*/  FFMA.FTZ R202, R211, R230, R233 ;  /* 0x000000e6d3ca7223 */ /* 0x001fe200000100e9 */
        /* <DEDUP_REMOVED lines=11> */
.L_x_2251:
[----:B------:R-:W-:Y:S05]  /*51c0*/  BSYNC.RECONVERGENT B2 ;  /* 0x0000000000027941 */ /* 0x000fea0003800200 */
.L_x_2250:
[----:B------:R-:W-:Y:S04]  /*51d0*/  BSSY.RECONVERGENT B2, `(.L_x_2252) ;  /* 0x000000e000027945 */ /* 0x000fe80003800200 */
[----:B------:R-:W-:Y:S05]  /*51e0*/  @!P2 BRA `(.L_x_2253) ;  /* 0x000000000030a947 */ /* 0x000fea0003800000 */
[----:B0-----:R-:W-:Y:S01]  /*51f0*/  FFMA.FTZ R203, R208, R230, R233 ;  /* 0x000000e6d0cb7223 */ /* 0x001fe200000100e9 */
[----:B------:R-:W-:Y:S01]  /*5200*/  ISETP.GT.AND P3, PT, R228, RZ, PT ;  /* 0x000000ffe400720c */ /* 0x000fe20003f64270 */
[----:B-----5:R-:W-:Y:S02]  /*5210*/  HADD2.F32 R204, -RZ, R168.H1_H1 ;  /* 0x300000a8ffcc7230 */ /* 0x020fe40000004100 */
[----:B------:R-:W-:Y:S01]  /*5220*/  FADD.FTZ R202, R206, -R203 ;  /* 0x800000cbceca7221 */ /* 0x000fe20000010000 */
[----:B------:R-:W-:-:S03]  /*5230*/  HADD2.F32 R203, -RZ, R44.H1_H1 ;  /* 0x3000002cffcb7230 */ /* 0x000fc60000004100 */
[----:B------:R-:W-:-:S05]  /*5240*/  FMUL.FTZ R202, R229, R202 ;  /* 0x000000cae5ca7220 */ /* 0x000fca0000410000 */
[----:B------:R-:W-:-:S05]  /*5250*/  FSEL R202, R202, RZ, P3 ;  /* 0x000000ffcaca7208 */ /* 0x000fca0001800000 */
[----:B------:R-:W-:-:S04]  /*5260*/  FMUL.FTZ R202, R202, UR13 ;  /* 0x0000000dcaca7c20 */ /* 0x000fc80008410000 */
[-C--:B------:R-:W-:Y:S01]  /*5270*/  FMUL.FTZ R203, R203, R202.reuse ;  /* 0x000000cacbcb7220 */ /* 0x080fe20000410000 */
[----:B------:R-:W-:-:S04]  /*5280*/  FFMA.FTZ R125, R204, R202, R125 ;  /* 0x000000cacc7d7223 */ /* 0x000fc8000001007d */
[----:B------:R-:W-:-:S04]  /*5290*/  F2FP.F16.F32.PACK_AB R203, RZ, R203 ;  /* 0x000000cbffcb723e */ /* 0x000fc800000000ff */
[----:B------:R-:W-:-:S07]  /*52a0*/  PRMT R172, R172, 0x5410, R203 ;  /* 0x00005410acac7816 */ /* 0x000fce00000000cb */
.L_x_2253:
[----:B------:R-:W-:Y:S05]  /*52b0*/  BSYNC.RECONVERGENT B2 ;  /* 0x0000000000027941 */ /* 0x000fea0003800200 */
.L_x_2252:
        /* <DEDUP_REMOVED lines=14> */
.L_x_2255:
[----:B------:R-:W-:Y:S05]  /*53a0*/  BSYNC.RECONVERGENT B2 ;  /* 0x0000000000027941 */ /* 0x000fea0003800200 */
.L_x_2254:
        /* <DEDUP_REMOVED lines=14> */
.L_x_2257:
[----:B------:R-:W-:Y:S05]  /*5490*/  BSYNC.RECONVERGENT B2 ;  /* 0x0000000000027941 */ /* 0x000fea0003800200 */
.L_x_2256:
        /* <DEDUP_REMOVED lines=14> */
.L_x_2259:
[----:B------:R-:W-:Y:S05]  /*5580*/  BSYNC.RECONVERGENT B2 ;  /* 0x0000000000027941 */ /* 0x000fea0003800200 */
.L_x_2258:
        /* <DEDUP_REMOVED lines=14> */
.L_x_2261:
[----:B------:R-:W-:Y:S05]  /*5670*/  BSYNC.RECONVERGENT B2 ;  /* 0x0000000000027941 */ /* 0x000fea0003800200 */
.L_x_2260:
        /* <DEDUP_REMOVED lines=14> */
.L_x_2263:
[----:B------:R-:W-:Y:S05]  /*5760*/  BSYNC.RECONVERGENT B2 ;  /* 0x0000000000027941 */ /* 0x000fea0003800200 */
.L_x_2262:
        /* <DEDUP_REMOVED lines=13> */
.L_x_2248:
[----:B------:R-:W-:Y:S05]  /*5840*/  BSYNC.RECONVERGENT B1 ;  /* 0x0000000000017941 */ /* 0x000fea0003800200 */
.L_x_2245:
[----:B0-----:R-:W0:Y:S01]  /*5850*/  @P1 LDC.64 R204, c[0x0][0x478] ;  /* 0x00011e00ffcc1b82 */ /* 0x001e220000000a00 */
        /* <DEDUP_REMOVED lines=13> */
.L_x_2265:
[----:B------:R-:W-:Y:S05]  /*5930*/  BSYNC.RECONVERGENT B1 ;  /* 0x0000000000017941 */ /* 0x000fea0003800200 */
.L_x_2264:
        /* <DEDUP_REMOVED lines=105> */
.L_x_2268:
        /* <DEDUP_REMOVED lines=98> */
.L_x_2267:
        /* <DEDUP_REMOVED lines=103> */
.L_x_2270:
        /* <DEDUP_REMOVED lines=14> */
.L_x_2272:
[----:B------:R-:W-:Y:S05]  /*6d40*/  BSYNC.RECONVERGENT B2 ;  /* 0x0000000000027941 */ /* 0x000fea0003800200 */
.L_x_2271:
        /* <DEDUP_REMOVED lines=14> */
.L_x_2274:
[----:B------:R-:W-:Y:S05]  /*6e30*/  BSYNC.RECONVERGENT B2 ;  /* 0x0000000000027941 */ /* 0x000fea0003800200 */
.L_x_2273:
        /* <DEDUP_REMOVED lines=14> */
.L_x_2276:
[----:B------:R-:W-:Y:S05]  /*6f20*/  BSYNC.RECONVERGENT B2 ;  /* 0x0000000000027941 */ /* 0x000fea0003800200 */
.L_x_2275:
        /* <DEDUP_REMOVED lines=14> */
.L_x_2278:
[----:B------:R-:W-:Y:S05]  /*7010*/  BSYNC.RECONVERGENT B2 ;  /* 0x0000000000027941 */ /* 0x000fea0003800200 */
.L_x_2277:
        /* <DEDUP_REMOVED lines=14> */
.L_x_2280:
[----:B------:R-:W-:Y:S05]  /*7100*/  BSYNC.RECONVERGENT B2 ;  /* 0x0000000000027941 */ /* 0x000fea0003800200 */
.L_x_2279:
        /* <DEDUP_REMOVED lines=14> */
.L_x_2282:
[----:B------:R-:W-:Y:S05]  /*71f0*/  BSYNC.RECONVERGENT B2 ;  /* 0x0000000000027941 */ /* 0x000fea0003800200 */
.L_x_2281:
        /* <DEDUP_REMOVED lines=14> */
.L_x_2284:
[----:B------:R-:W-:Y:S05]  /*72e0*/  BSYNC.RECONVERGENT B2 ;  /* 0x0000000000027941 */ /* 0x000fea0003800200 */
.L_x_2283:
        /* <DEDUP_REMOVED lines=13> */
.L_x_2269:
[----:B------:R-:W-:Y:S05]  /*73c0*/  BSYNC.RECONVERGENT B1 ;  /* 0x0000000000017941 */ /* 0x000fea0003800200 */
.L_x_2266:
        /* <DEDUP_REMOVED lines=14> */
.L_x_2286:
[----:B------:R-:W-:Y:S05]  /*74b0*/  BSYNC.RECONVERGENT B1 ;  /* 0x0000000000017941 */ /* 0x000fea0003800200 */
.L_x_2285:
[----:B------:R-:W-:Y:S04]  /*74c0*/  BSSY.RECONVERGENT B1, `(.L_x_2287) ;  /* 0x00001a8000017945 */ /* 0x000fe80003800200 */
[----:B------:R-:W-:Y:S05]  /*74d0*/  @!P0 BRA `(.L_x_2288) ;  /* 0x0000000c00248947 */ /* 0x000fea0003800000 */
[----:B------:R-:W-:Y:S05]  /*74e0*/  @!P1 BRA `(.L_x_2289) ;  /* 0x0000000400989947 */ /* 0x000fea0003800000 */
[----:B------:R-:W-:Y:S01]  /*74f0*/  ISETP.GT.AND P0, PT, R228, RZ, PT ;  /* 0x000000ffe400720c */ /* 0x000fe20003f04270 */
[----:B------:R-:W1:Y:S01]  /*7500*/  @P2 LDC R235, c[0x0][0x40c] ;  /* 0x00010300ffeb2b82 */ /* 0x000e620000000800 */
[----:B0-----:R-:W-:Y:S02]  /*7510*/  HADD2.F32 R178, -RZ, R25.H0_H0 ;  /* 0x20000019ffb27230 */ /* 0x001fe40000004100 */
[--C-:B------:R-:W-:Y:S02]  /*7520*/  HADD2.F32 R202, -RZ, R24.reuse.H0_H0 ;  /* 0x20000018ffca7230 */ /* 0x100fe40000004100 */
[----:B------:R-:W-:Y:S02]  /*7530*/  HADD2.F32 R176, -RZ, R24.H1_H1 ;  /* 0x30000018ffb07230 */ /* 0x000fe40000004100 */
[----:B-----5:R-:W-:Y:S01]  /*7540*/  @P2 HADD2.F32 R238, -RZ, R168.H1_H1 ;  /* 0x300000a8ffee2230 */ /* 0x020fe20000004100 */
[----:B------:R-:W0:Y:S04]  /*7550*/  @P2 LDC R237, c[0x0][0x40c] ;  /* 0x00010300ffed2b82 */ /* 0x000e280000000800 */
[-CC-:B------:R-:W-:Y:S01]  /*7560*/  @P0 FFMA.FTZ R228, R15, R230.reuse, R233.reuse ;  /* 0x000000e60fe40223 */ /* 0x180fe200000100e9 */
[-CC-:B------:R-:W-:Y:S01]  /*7570*/  @P0 FFMA.FTZ R204, R19, R230.reuse, R233.reuse ;  /* 0x000000e613cc0223 */ /* 0x180fe200000100e9 */
[-CC-:B------:R-:W-:Y:S01]  /*7580*/  @P0 FFMA.FTZ R205, R8, R230.reuse, R233.reuse ;  /* 0x000000e608cd0223 */ /* 0x180fe200000100e9 */
[-CC-:B------:R-:W-:Y:S01]  /*7590*/  @P0 FFMA.FTZ R177, R16, R230.reuse, R233.reuse ;  /* 0x000000e610b10223 */ /* 0x180fe200000100e9 */
[----:B------:R-:W-:Y:S01]  /*75a0*/  @P0 FADD.FTZ R179, R13, -R228 ;  /* 0x800000e40db30221 */ /* 0x000fe20000010000 */
[-CC-:B------:R-:W-:Y:S01]  /*75b0*/  @P0 FFMA.FTZ R203, R12, R230.reuse, R233.reuse ;  /* 0x000000e60ccb0223 */ /* 0x180fe200000100e9 */
[-CC-:B------:R-:W-:Y:S01]  /*75c0*/  @P0 FFMA.FTZ R232, R11, R230.reuse, R233.reuse ;  /* 0x000000e60be80223 */ /* 0x180fe200000100e9 */
[----:B------:R-:W-:Y:S01]  /*75d0*/  @P0 FFMA.FTZ R234, R7, R230, R233 ;  /* 0x000000e607ea0223 */ /* 0x000fe200000100e9 */
[----:B------:R-:W-:Y:S01]  /*75e0*/  @P0 FFMA.FTZ R178, R229, R179, R178 ;  /* 0x000000b3e5b20223 */ /* 0x000fe200000100b2 */
[----:B------:R-:W-:-:S02]  /*75f0*/  HADD2.F32 R179, -RZ, R26.H1_H1 ;  /* 0x3000001affb37230 */ /* 0x000fc40000004100 */
[----:B------:R-:W-:Y:S01]  /*7600*/  @P0 FADD.FTZ R204, R17, -R204 ;  /* 0x800000cc11cc0221 */ /* 0x000fe20000010000 */
[----:B------:R-:W-:Y:S01]  /*7610*/  @P0 FADD.FTZ R228, R6, -R205 ;  /* 0x800000cd06e40221 */ /* 0x000fe20000010000 */
[----:B------:R-:W-:Y:S01]  /*7620*/  @P0 FADD.FTZ R177, R14, -R177 ;  /* 0x800000b10eb10221 */ /* 0x000fe20000010000 */
[----:B------:R-:W-:Y:S01]  /*7630*/  @P0 FFMA.FTZ R233, R4, R230, R233 ;  /* 0x000000e604e90223 */ /* 0x000fe200000100e9 */
[C---:B------:R-:W-:Y:S01]  /*7640*/  @P0 FFMA.FTZ R202, R229.reuse, R204, R202 ;  /* 0x000000cce5ca0223 */ /* 0x040fe200000100ca */
[C---:B------:R-:W-:Y:S01]  /*7650*/  @P0 FFMA.FTZ R179, R229.reuse, R228, R179 ;  /* 0x000000e4e5b30223 */ /* 0x040fe200000100b3 */
[----:B------:R-:W-:Y:S01]  /*7660*/  @P0 FFMA.FTZ R176, R229, R177, R176 ;  /* 0x000000b1e5b00223 */ /* 0x000fe200000100b0 */
[----:B------:R-:W-:Y:S02]  /*7670*/  HADD2.F32 R204, -RZ, R26.H0_H0 ;  /* 0x2000001affcc7230 */ /* 0x000fe40000004100 */
[----:B------:R-:W-:Y:S01]  /*7680*/  @P0 FADD.FTZ R233, R2, -R233 ;  /* 0x800000e902e90221 */ /* 0x000fe20000010000 */
[----:B------:R-:W-:-:S02]  /*7690*/  HADD2.F32 R228, -RZ, R27.H1_H1 ;  /* 0x3000001bffe47230 */ /* 0x000fc40000004100 */
[----:B------:R-:W-:Y:S01]  /*76a0*/  @P0 FADD.FTZ R177, R9, -R232 ;  /* 0x800000e809b10221 */ /* 0x000fe20000010000 */
[----:B------:R-:W2:Y:S01]  /*76b0*/  @P2 LDC R239, c[0x0][0x40c] ;  /* 0x00010300ffef2b82 */ /* 0x000ea20000000800 */
[----:B------:R-:W-:Y:S02]  /*76c0*/  HADD2.F32 R230, -RZ, R25.H1_H1 ;  /* 0x30000019ffe67230 */ /* 0x000fe40000004100 */
[----:B------:R-:W-:Y:S01]  /*76d0*/  @P0 FADD.FTZ R203, R10, -R203 ;  /* 0x800000cb0acb0221 */ /* 0x000fe20000010000 */
[C---:B------:R-:W-:Y:S01]  /*76e0*/  @P0 FFMA.FTZ R204, R229.reuse, R177, R204 ;  /* 0x000000b1e5cc0223 */ /* 0x040fe200000100cc */
[----:B------:R-:W-:Y:S01]  /*76f0*/  @P0 FFMA.FTZ R228, R229, R233, R228 ;  /* 0x000000e9e5e40223 */ /* 0x000fe200000100e4 */
[----:B------:R-:W-:Y:S02]  /*7700*/  HADD2.F32 R232, -RZ, R27.H0_H0 ;  /* 0x2000001bffe87230 */ /* 0x000fe40000004100 */
[----:B-1----:R-:W-:Y:S01]  /*7710*/  @P2 FMUL.FTZ R177, R202, R235 ;  /* 0x000000ebcab12220 */ /* 0x002fe20000410000 */
[----:B------:R-:W-:Y:S01]  /*7720*/  @P0 FADD.FTZ R234, R5, -R234 ;  /* 0x800000ea05ea0221 */ /* 0x000fe20000010000 */
[----:B------:R-:W1:Y:S01]  /*7730*/  @P2 LDC R233, c[0x0][0x40c] ;  /* 0x00010300ffe92b82 */ /* 0x000e620000000800 */
[----:B------:R-:W-:Y:S01]  /*7740*/  @P0 FFMA.FTZ R230, R229, R203, R230 ;  /* 0x000000cbe5e60223 */ /* 0x000fe200000100e6 */
[----:B------:R-:W-:-:S02]  /*7750*/  @P2 HADD2.F32 R203, -RZ, R168.H0_H0 ;  /* 0x200000a8ffcb2230 */ /* 0x000fc40000004100 */
[----:B------:R-:W-:Y:S01]  /*7760*/  @P0 FFMA.FTZ R232, R229, R234, R232 ;  /* 0x000000eae5e80223 */ /* 0x000fe200000100e8 */
[--C-:B------:R-:W-:Y:S02]  /*7770*/  @P2 HADD2.F32 R234, -RZ, R52.reuse.H0_H0 ;  /* 0x20000034ffea2230 */ /* 0x100fe40000004100 */
[----:B0-----:R-:W-:Y:S01]  /*7780*/  @P2 FMUL.FTZ R236, R176, R237 ;  /* 0x000000edb0ec2220 */ /* 0x001fe20000410000 */
[----:B------:R-:W-:Y:S02]  /*7790*/  @P2 HADD2.F32 R229, -RZ, R169.H0_H0 ;  /* 0x200000a9ffe52230 */ /* 0x000fe40000004100 */
[----:B------:R-:W-:Y:S01]  /*77a0*/  @P2 FFMA.FTZ R108, R203, R177, R108 ;  /* 0x000000b1cb6c2223 */ /* 0x000fe2000001006c */
[----:B------:R-:W0:Y:S01]  /*77b0*/  @P2 LDC R235, c[0x0][0x40c] ;  /* 0x00010300ffeb2b82 */ /* 0x000e220000000800 */
[----:B------:R-:W-:Y:S01]  /*77c0*/  @P2 FMUL.FTZ R203, R177, R234 ;  /* 0x000000eab1cb2220 */ /* 0x000fe20000410000 */
[----:B------:R-:W-:Y:S02]  /*77d0*/  @P2 HADD2.F32 R177, -RZ, R52.H1_H1 ;  /* 0x30000034ffb12230 */ /* 0x000fe40000004100 */
[----:B------:R-:W-:Y:S01]  /*77e0*/  @P2 FFMA.FTZ R109, R238, R236, R109 ;  /* 0x000000ecee6d2223 */ /* 0x000fe2000001006d */
[----:B------:R-:W-:Y:S01]  /*77f0*/  @P2 HADD2.F32 R238, -RZ, R54.H0_H0 ;  /* 0x20000036ffee2230 */ /* 0x000fe20000004100 */
[----:B------:R-:W-:Y:S01]  /*7800*/  F2FP.F16.F32.PACK_AB R176, R176, R202 ;  /* 0x000000cab0b0723e */ /* 0x000fe200000000ff */
[----:B------:R-:W-:Y:S01]  /*7810*/  @P2 FMUL.FTZ R205, R236, R177 ;  /* 0x000000b1eccd2220 */ /* 0x000fe20000410000 */
[----:B------:R-:W3:Y:S01]  /*7820*/  @P2 LDC R240, c[0x0][0x40c] ;  /* 0x00010300fff02b82 */ /* 0x000ee20000000800 */
[----:B------:R-:W-:-:S02]  /*7830*/  @P2 HADD2.F32 R236, -RZ, R53.H0_H0 ;  /* 0x20000035ffec2230 */ /* 0x000fc40000004100 */
[----:B--2---:R-:W-:Y:S01]  /*7840*/  @P2 FMUL.FTZ R177, R178, R239 ;  /* 0x000000efb2b12220 */ /* 0x004fe20000410000 */
[----:B------:R-:W-:Y:S02]  /*7850*/  @P2 F2FP.F16.F32.PACK_AB R203, RZ, R203 ;  /* 0x000000cbffcb223e */ /* 0x000fe400000000ff */
[----:B------:R-:W-:Y:S01]  /*7860*/  @P2 F2FP.F16.F32.PACK_AB R205, RZ, R205 ;  /* 0x000000cdffcd223e */ /* 0x000fe200000000ff */
[----:B------:R-:W-:Y:S01]  /*7870*/  @P2 FFMA.FTZ R110, R229, R177, R110 ;  /* 0x000000b1e56e2223 */ /* 0x000fe2000001006e */
[----:B------:R-:W-:Y:S01]  /*7880*/  @P2 FMUL.FTZ R236, R177, R236 ;  /* 0x000000ecb1ec2220 */ /* 0x000fe20000410000 */
[----:B------:R-:W2:Y:S01]  /*7890*/  @P2 LDC R237, c[0x0][0x40c] ;  /* 0x00010300ffed2b82 */ /* 0x000ea20000000800 */
[C---:B-1----:R-:W-:Y:S01]  /*78a0*/  @P2 FMUL.FTZ R234, R230.reuse, R233 ;  /* 0x000000e9e6ea2220 */ /* 0x042fe20000410000 */
[----:B------:R-:W-:Y:S01]  /*78b0*/  F2FP.F16.F32.PACK_AB R177, R230, R178 ;  /* 0x000000b2e6b1723e */ /* 0x000fe200000000ff */
[----:B------:R-:W-:Y:S01]  /*78c0*/  @P2 HADD2.F32 R229, -RZ, R53.H1_H1 ;  /* 0x30000035ffe52230 */ /* 0x000fe20000004100 */
[----:B------:R-:W-:Y:S01]  /*78d0*/  F2FP.F16.F32.PACK_AB R178, R179, R204 ;  /* 0x000000ccb3b2723e */ /* 0x000fe200000000ff */
[----:B------:R-:W-:Y:S01]  /*78e0*/  @P2 HADD2.F32 R230, -RZ, R55.H0_H0 ;  /* 0x20000037ffe62230 */ /* 0x000fe20000004100 */
[----:B------:R-:W-:Y:S01]  /*78f0*/  @P2 F2FP.F16.F32.PACK_AB R236, RZ, R236 ;  /* 0x000000ecffec223e */ /* 0x000fe200000000ff */
[----:B0-----:R-:W-:Y:S01]  /*7900*/  @P2 FMUL.FTZ R233, R204, R235 ;  /* 0x000000ebcce92220 */ /* 0x001fe20000410000 */
[----:B------:R-:W-:Y:S01]  /*7910*/  @P2 PRMT R172, R203, 0x7610, R172 ;  /* 0x00007610cbac2816 */ /* 0x000fe200000000ac */
[----:B------:R-:W-:Y:S01]  /*7920*/  @P2 FMUL.FTZ R229, R234, R229 ;  /* 0x000000e5eae52220 */ /* 0x000fe20000410000 */
[----:B------:R-:W-:Y:S01]  /*7930*/  @P2 PRMT R173, R236, 0x7610, R173 ;  /* 0x00007610ecad2816 */ /* 0x000fe200000000ad */
[----:B------:R-:W-:Y:S01]  /*7940*/  @P2 FMUL.FTZ R238, R233, R238 ;  /* 0x000000eee9ee2220 */ /* 0x000fe20000410000 */
[----:B------:R-:W-:Y:S01]  /*7950*/  @P2 HADD2.F32 R236, -RZ, R169.H1_H1 ;  /* 0x300000a9ffec2230 */ /* 0x000fe20000004100 */
[----:B------:R-:W-:Y:S01]  /*7960*/  @P2 PRMT R172, R172, 0x5410, R205 ;  /* 0x00005410acac2816 */ /* 0x000fe200000000cd */
[----:B------:R-:W-:-:S02]  /*7970*/  @P2 HADD2.F32 R205, -RZ, R171.H0_H0 ;  /* 0x200000abffcd2230 */ /* 0x000fc40000004100 */
[----:B---3--:R-:W-:Y:S01]  /*7980*/  @P2 FMUL.FTZ R204, R179, R240 ;  /* 0x000000f0b3cc2220 */ /* 0x008fe20000410000 */
[----:B------:R-:W-:Y:S01]  /*7990*/  @P2 HADD2.F32 R179, -RZ, R54.H1_H1 ;  /* 0x30000036ffb32230 */ /* 0x000fe20000004100 */
[----:B------:R-:W-:Y:S01]  /*79a0*/  @P2 F2FP.F16.F32.PACK_AB R238, RZ, R238 ;  /* 0x000000eeffee223e */ /* 0x000fe200000000ff */
[----:B------:R-:W-:Y:S01]  /*79b0*/  @P2 FFMA.FTZ R111, R236, R234, R111 ;  /* 0x000000eaec6f2223 */ /* 0x000fe2000001006f */
[--C-:B------:R-:W-:Y:S01]  /*79c0*/  @P2 HADD2.F32 R234, -RZ, R170.reuse.H1_H1 ;  /* 0x300000aaffea2230 */ /* 0x100fe20000004100 */
[----:B------:R-:W-:Y:S01]  /*79d0*/  @P2 F2FP.F16.F32.PACK_AB R229, RZ, R229 ;  /* 0x000000e5ffe5223e */ /* 0x000fe200000000ff */
[----:B------:R-:W-:Y:S01]  /*79e0*/  @P2 FMUL.FTZ R179, R204, R179 ;  /* 0x000000b3ccb32220 */ /* 0x000fe20000410000 */
[----:B------:R-:W-:Y:S01]  /*79f0*/  @P2 PRMT R174, R238, 0x7610, R174 ;  /* 0x00007610eeae2816 */ /* 0x000fe200000000ae */
[----:B--2---:R-:W-:Y:S01]  /*7a00*/  @P2 FMUL.FTZ R203, R232, R237 ;  /* 0x000000ede8cb2220 */ /* 0x004fe20000410000 */
[----:B------:R-:W-:Y:S01]  /*7a10*/  @P2 PRMT R173, R173, 0x5410, R229 ;  /* 0x00005410adad2816 */ /* 0x000fe200000000e5 */
[----:B------:R-:W-:Y:S01]  /*7a20*/  @P2 FFMA.FTZ R105, R234, R204, R105 ;  /* 0x000000ccea692223 */ /* 0x000fe20000010069 */
[----:B------:R-:W-:Y:S01]  /*7a30*/  @P2 F2FP.F16.F32.PACK_AB R202, RZ, R179 ;  /* 0x000000b3ffca223e */ /* 0x000fe200000000ff */
[----:B------:R-:W-:Y:S01]  /*7a40*/  @P2 FMUL.FTZ R230, R203, R230 ;  /* 0x000000e6cbe62220 */ /* 0x000fe20000410000 */
[----:B------:R-:W-:-:S02]  /*7a50*/  @P2 HADD2.F32 R179, -RZ, R170.H0_H0 ;  /* 0x200000aaffb32230 */ /* 0x000fc40000004100 */
[----:B------:R-:W-:Y:S01]  /*7a60*/  @P2 FFMA.FTZ R106, R205, R203, R106 ;  /* 0x000000cbcd6a2223 */ /* 0x000fe2000001006a */
[----:B------:R-:W-:Y:S02]  /*7a70*/  @P2 PRMT R174, R174, 0x5410, R202 ;  /* 0x00005410aeae2816 */ /* 0x000fe400000000ca */
[----:B------:R-:W-:Y:S01]  /*7a80*/  @P2 F2FP.F16.F32.PACK_AB R230, RZ, R230 ;  /* 0x000000e6ffe6223e */ /* 0x000fe200000000ff */
[----:B------:R-:W-:Y:S01]  /*7a90*/  @P2 FFMA.FTZ R104, R179, R233, R104 ;  /* 0x000000e9b3682223 */ /* 0x000fe20000010068 */
[----:B------:R-:W-:Y:S02]  /*7aa0*/  F2FP.F16.F32.PACK_AB R179, R228, R232 ;  /* 0x000000e8e4b3723e */ /* 0x000fe400000000ff */
        /* <DEDUP_REMOVED lines=10> */
.L_x_2289:
[----:B------:R-:W-:Y:S01]  /*7b50*/  ISETP.GT.AND P0, PT, R228, RZ, PT ;  /* 0x000000ffe400720c */ /* 0x000fe20003f04270 */
[--C-:B------:R-:W-:Y:S01]  /*7b60*/  HADD2.F32 R232, -RZ, R25.reuse.H1_H1 ;  /* 0x30000019ffe87230 */ /* 0x100fe20000004100 */
[----:B------:R-:W1:Y:S01]  /*7b70*/  @P2 LDC R237, c[0x0][0x40c] ;  /* 0x00010300ffed2b82 */ /* 0x000e620000000800 */
[--C-:B------:R-:W-:Y:S02]  /*7b80*/  HADD2.F32 R236, -RZ, R24.reuse.H1_H1 ;  /* 0x30000018ffec7230 */ /* 0x100fe40000004100 */
[----:B------:R-:W-:Y:S02]  /*7b90*/  HADD2.F32 R234, -RZ, R24.H0_H0 ;  /* 0x20000018ffea7230 */ /* 0x000fe40000004100 */
[----:B------:R-:W-:-:S03]  /*7ba0*/  HADD2.F32 R228, -RZ, R25.H0_H0 ;  /* 0x20000019ffe47230 */ /* 0x000fc60000004100 */
[----:B------:R-:W2:Y:S03]  /*7bb0*/  @P2 LDC R239, c[0x0][0x40c] ;  /* 0x00010300ffef2b82 */ /* 0x000ea60000000800 */
[-CC-:B------:R-:W-:Y:S01]  /*7bc0*/  @P0 FFMA.FTZ R235, R12, R230.reuse, R233.reuse ;  /* 0x000000e60ceb0223 */ /* 0x180fe200000100e9 */
[-CC-:B0-----:R-:W-:Y:S01]  /*7bd0*/  @P0 FFMA.FTZ R203, R16, R230.reuse, R233.reuse ;  /* 0x000000e610cb0223 */ /* 0x181fe200000100e9 */
[-CC-:B------:R-:W-:Y:S01]  /*7be0*/  @P0 FFMA.FTZ R202, R19, R230.reuse, R233.reuse ;  /* 0x000000e613ca0223 */ /* 0x180fe200000100e9 */
        /* <DEDUP_REMOVED lines=9> */
[----:B------:R-:W-:Y:S01]  /*7c80*/  @P0 FFMA.FTZ R202, R11, R230, R233 ;  /* 0x000000e60bca0223 */ /* 0x000fe200000100e9 */
[----:B------:R-:W-:-:S02]  /*7c90*/  HADD2.F32 R204, -RZ, R26.H0_H0 ;  /* 0x2000001affcc7230 */ /* 0x000fc40000004100 */
[----:B------:R-:W-:Y:S01]  /*7ca0*/  @P0 FFMA.FTZ R228, R229, R205, R228 ;  /* 0x000000cde5e40223 */ /* 0x000fe200000100e4 */
[----:B------:R-:W-:Y:S01]  /*7cb0*/  @P0 FFMA.FTZ R205, R8, R230, R233 ;  /* 0x000000e608cd0223 */ /* 0x000fe200000100e9 */
[----:B------:R-:W-:Y:S01]  /*7cc0*/  @P0 FADD.FTZ R202, R9, -R202 ;  /* 0x800000ca09ca0221 */ /* 0x000fe20000010000 */
[----:B-1----:R-:W-:Y:S01]  /*7cd0*/  @P2 FMUL.FTZ R232, R232, R237 ;  /* 0x000000ede8e82220 */ /* 0x002fe20000410000 */
[----:B------:R-:W1:Y:S01]  /*7ce0*/  @P2 LDC R203, c[0x0][0x40c] ;  /* 0x00010300ffcb2b82 */ /* 0x000e620000000800 */
[----:B------:R-:W-:Y:S01]  /*7cf0*/  @P0 FADD.FTZ R205, R6, -R205 ;  /* 0x800000cd06cd0221 */ /* 0x000fe20000010000 */
[----:B------:R-:W-:Y:S01]  /*7d00*/  @P0 FFMA.FTZ R204, R229, R202, R204 ;  /* 0x000000cae5cc0223 */ /* 0x000fe200000100cc */
[----:B------:R-:W-:Y:S02]  /*7d10*/  HADD2.F32 R202, -RZ, R26.H1_H1 ;  /* 0x3000001affca7230 */ /* 0x000fe40000004100 */
[----:B-----5:R-:W-:-:S03]  /*7d20*/  @P2 HADD2.F32 R237, -RZ, R170.H0_H0 ;  /* 0x200000aaffed2230 */ /* 0x020fc60000004100 */
[----:B------:R-:W-:Y:S01]  /*7d30*/  @P0 FFMA.FTZ R202, R229, R205, R202 ;  /* 0x000000cde5ca0223 */ /* 0x000fe200000100ca */
[----:B------:R-:W-:Y:S01]  /*7d40*/  @P2 HADD2.F32 R205, -RZ, R168.H0_H0 ;  /* 0x200000a8ffcd2230 */ /* 0x000fe20000004100 */
[----:B------:R-:W3:Y:S01]  /*7d50*/  @P2 LDC R241, c[0x0][0x40c] ;  /* 0x00010300fff12b82 */ /* 0x000ee20000000800 */
[----:B0-----:R-:W-:-:S07]  /*7d60*/  @P2 FMUL.FTZ R236, R236, R235 ;  /* 0x000000ebecec2220 */ /* 0x001fce0000410000 */
[----:B------:R-:W0:Y:S01]  /*7d70*/  @P2 LDC R235, c[0x0][0x40c] ;  /* 0x00010300ffeb2b82 */ /* 0x000e220000000800 */
        /* <DEDUP_REMOVED lines=8> */
[----:B------:R-:W-:Y:S01]  /*7e00*/  @P2 FFMA.FTZ R109, R234, R236, R109 ;  /* 0x000000ecea6d2223 */ /* 0x000fe2000001006d */
[----:B------:R-:W-:Y:S01]  /*7e10*/  @P0 FFMA.FTZ R234, R7, R230, R233 ;  /* 0x000000e607ea0223 */ /* 0x000fe200000100e9 */
[----:B------:R-:W-:Y:S01]  /*7e20*/  @P2 FMUL.FTZ R236, R205, R236 ;  /* 0x000000eccdec2220 */ /* 0x000fe20000410000 */
[----:B------:R-:W-:Y:S01]  /*7e30*/  @P2 PRMT R172, R203, 0x7610, R172 ;  /* 0x00007610cbac2816 */ /* 0x000fe200000000ac */
[----:B--2---:R-:W-:Y:S01]  /*7e40*/  @P2 FMUL.FTZ R203, R204, R239 ;  /* 0x000000efcccb2220 */ /* 0x004fe20000410000 */
[----:B------:R-:W-:Y:S01]  /*7e50*/  @P0 FADD.FTZ R205, R5, -R234 ;  /* 0x800000ea05cd0221 */ /* 0x000fe20000010000 */
[----:B------:R-:W-:Y:S02]  /*7e60*/  HADD2.F32 R234, -RZ, R27.H0_H0 ;  /* 0x2000001bffea7230 */ /* 0x000fe40000004100 */
[----:B---3--:R-:W-:Y:S01]  /*7e70*/  @P2 FMUL.FTZ R204, R202, R241 ;  /* 0x000000f1cacc2220 */ /* 0x008fe20000410000 */
[----:B------:R-:W-:-:S02]  /*7e80*/  @P2 HADD2.F32 R202, -RZ, R54.H0_H0 ;  /* 0x20000036ffca2230 */ /* 0x000fc40000004100 */
[----:B------:R-:W-:Y:S01]  /*7e90*/  @P2 FFMA.FTZ R104, R237, R203, R104 ;  /* 0x000000cbed682223 */ /* 0x000fe20000010068 */
[----:B------:R-:W-:Y:S01]  /*7ea0*/  @P2 F2FP.F16.F32.PACK_AB R236, RZ, R236 ;  /* 0x000000ecffec223e */ /* 0x000fe200000000ff */
[----:B------:R-:W-:Y:S01]  /*7eb0*/  @P0 FFMA.FTZ R234, R229, R205, R234 ;  /* 0x000000cde5ea0223 */ /* 0x000fe200000100ea */
[----:B0-----:R-:W-:Y:S01]  /*7ec0*/  @P2 FMUL.FTZ R205, R228, R235 ;  /* 0x000000ebe4cd2220 */ /* 0x001fe20000410000 */
[----:B------:R-:W-:Y:S02]  /*7ed0*/  @P2 HADD2.F32 R235, -RZ, R169.H0_H0 ;  /* 0x200000a9ffeb2230 */ /* 0x000fe40000004100 */
[----:B------:R-:W-:Y:S01]  /*7ee0*/  @P2 FMUL.FTZ R202, R202, R203 ;  /* 0x000000cbcaca2220 */ /* 0x000fe20000410000 */
[----:B------:R-:W-:Y:S01]  /*7ef0*/  @P2 HADD2.F32 R228, -RZ, R53.H0_H0 ;  /* 0x20000035ffe42230 */ /* 0x000fe20000004100 */
[----:B------:R-:W-:Y:S01]  /*7f00*/  @P2 PRMT R172, R172, 0x5410, R236 ;  /* 0x00005410acac2816 */ /* 0x000fe200000000ec */
[----:B------:R-:W-:Y:S02]  /*7f10*/  @P2 HADD2.F32 R203, -RZ, R171.H0_H0 ;  /* 0x200000abffcb2230 */ /* 0x000fe40000004100 */
[----:B------:R-:W-:Y:S01]  /*7f20*/  @P2 FFMA.FTZ R110, R235, R205, R110 ;  /* 0x000000cdeb6e2223 */ /* 0x000fe2000001006e */
[----:B------:R-:W-:-:S02]  /*7f30*/  @P2 HADD2.F32 R235, -RZ, R53.H1_H1 ;  /* 0x30000035ffeb2230 */ /* 0x000fc40000004100 */
[----:B------:R-:W-:Y:S01]  /*7f40*/  @P2 FMUL.FTZ R205, R228, R205 ;  /* 0x000000cde4cd2220 */ /* 0x000fe20000410000 */
[----:B------:R-:W-:Y:S01]  /*7f50*/  @P2 HADD2.F32 R228, -RZ, R169.H1_H1 ;  /* 0x300000a9ffe42230 */ /* 0x000fe20000004100 */
[----:B------:R-:W-:-:S03]  /*7f60*/  @P2 F2FP.F16.F32.PACK_AB R202, RZ, R202 ;  /* 0x000000caffca223e */ /* 0x000fc600000000ff */
[----:B------:R-:W-:Y:S01]  /*7f70*/  @P2 F2FP.F16.F32.PACK_AB R205, RZ, R205 ;  /* 0x000000cdffcd223e */ /* 0x000fe200000000ff */
[-C--:B------:R-:W-:Y:S01]  /*7f80*/  @P2 FFMA.FTZ R111, R228, R232.reuse, R111 ;  /* 0x000000e8e46f2223 */ /* 0x080fe2000001006f */
[----:B------:R-:W-:Y:S01]  /*7f90*/  @P2 FMUL.FTZ R232, R235, R232 ;  /* 0x000000e8ebe82220 */ /* 0x000fe20000410000 */
[----:B------:R-:W-:Y:S01]  /*7fa0*/  @P2 HADD2.F32 R228, -RZ, R55.H0_H0 ;  /* 0x20000037ffe42230 */ /* 0x000fe20000004100 */
[----:B------:R-:W-:Y:S01]  /*7fb0*/  @P2 PRMT R173, R205, 0x7610, R173 ;  /* 0x00007610cdad2816 */ /* 0x000fe200000000ad */
[----:B------:R-:W-:Y:S02]  /*7fc0*/  @P2 HADD2.F32 R205, -RZ, R54.H1_H1 ;  /* 0x30000036ffcd2230 */ /* 0x000fe40000004100 */
[----:B-1----:R-:W-:Y:S01]  /*7fd0*/  @P2 FMUL.FTZ R235, R234, R243 ;  /* 0x000000f3eaeb2220 */ /* 0x002fe20000410000 */
[----:B------:R-:W-:Y:S02]  /*7fe0*/  @P2 F2FP.F16.F32.PACK_AB R232, RZ, R232 ;  /* 0x000000e8ffe8223e */ /* 0x000fe400000000ff */
[----:B------:R-:W-:Y:S01]  /*7ff0*/  @P2 PRMT R174, R202, 0x7610, R174 ;  /* 0x00007610caae2816 */ /* 0x000fe200000000ae */
[----:B------:R-:W-:Y:S01]  /*8000*/  @P2 FMUL.FTZ R205, R205, R204 ;  /* 0x000000cccdcd2220 */ /* 0x000fe20000410000 */
[----:B------:R-:W-:Y:S01]  /*8010*/  @P2 FMUL.FTZ R228, R228, R235 ;  /* 0x000000ebe4e42220 */ /* 0x000fe20000410000 */
[----:B------:R-:W-:Y:S01]  /*8020*/  @P2 PRMT R173, R173, 0x5410, R232 ;  /* 0x00005410adad2816 */ /* 0x000fe200000000e8 */
[----:B------:R-:W-:-:S02]  /*8030*/  @P2 HADD2.F32 R232, -RZ, R170.H1_H1 ;  /* 0x300000aaffe82230 */ /* 0x000fc40000004100 */
[----:B------:R-:W-:Y:S01]  /*8040*/  @P2 FFMA.FTZ R106, R203, R235, R106 ;  /* 0x000000ebcb6a2223 */ /* 0x000fe2000001006a */
        /* <DEDUP_REMOVED lines=18> */
.L_x_2288:
[----:B------:R-:W-:Y:S05]  /*8170*/  @!P1 BRA `(.L_x_2291) ;  /* 0x0000000400989947 */ /* 0x000fea0003800000 */
[----:B0-----:R-:W0:Y:S01]  /*8180*/  @P2 LDC R202, c[0x0][0x40c] ;  /* 0x00010300ffca2b82 */ /* 0x001e220000000800 */
[-CC-:B------:R-:W-:Y:S01]  /*8190*/  FFMA.FTZ R176, R19, R230.reuse, R233.reuse ;  /* 0x000000e613b07223 */ /* 0x180fe200000100e9 */
[-CC-:B------:R-:W-:Y:S01]  /*81a0*/  FFMA.FTZ R179, R16, R230.reuse, R233.reuse ;  /* 0x000000e610b37223 */ /* 0x180fe200000100e9 */
[----:B------:R-:W-:Y:S01]  /*81b0*/  ISETP.GT.AND P0, PT, R228, RZ, PT ;  /* 0x000000ffe400720c */ /* 0x000fe20003f04270 */
[-CC-:B------:R-:W-:Y:S01]  /*81c0*/  FFMA.FTZ R203, R12, R230.reuse, R233.reuse ;  /* 0x000000e60ccb7223 */ /* 0x180fe200000100e9 */
[-CC-:B------:R-:W-:Y:S01]  /*81d0*/  FFMA.FTZ R178, R15, R230.reuse, R233.reuse ;  /* 0x000000e60fb27223 */ /* 0x180fe200000100e9 */
[-CC-:B------:R-:W-:Y:S01]  /*81e0*/  FFMA.FTZ R228, R11, R230.reuse, R233.reuse ;  /* 0x000000e60be47223 */ /* 0x180fe200000100e9 */
[-CC-:B------:R-:W-:Y:S01]  /*81f0*/  FFMA.FTZ R235, R8, R230.reuse, R233.reuse ;  /* 0x000000e608eb7223 */ /* 0x180fe200000100e9 */
[----:B------:R-:W1:Y:S01]  /*8200*/  @P2 LDC R205, c[0x0][0x40c] ;  /* 0x00010300ffcd2b82 */ /* 0x000e620000000800 */
[-CC-:B------:R-:W-:Y:S01]  /*8210*/  FFMA.FTZ R236, R7, R230.reuse, R233.reuse ;  /* 0x000000e607ec7223 */ /* 0x180fe200000100e9 */
[----:B------:R-:W-:Y:S01]  /*8220*/  FADD.FTZ R176, R17, -R176 ;  /* 0x800000b011b07221 */ /* 0x000fe20000010000 */
[----:B------:R-:W-:Y:S01]  /*8230*/  FFMA.FTZ R233, R4, R230, R233 ;  /* 0x000000e604e97223 */ /* 0x000fe200000100e9 */
[----:B------:R-:W-:Y:S01]  /*8240*/  FADD.FTZ R204, R14, -R179 ;  /* 0x800000b30ecc7221 */ /* 0x000fe20000010000 */
[----:B------:R-:W-:Y:S01]  /*8250*/  FADD.FTZ R230, R10, -R203 ;  /* 0x800000cb0ae67221 */ /* 0x000fe20000010000 */
[----:B------:R-:W-:Y:S01]  /*8260*/  FADD.FTZ R178, R13, -R178 ;  /* 0x800000b20db27221 */ /* 0x000fe20000010000 */
[----:B------:R-:W-:Y:S01]  /*8270*/  FMUL.FTZ R203, R229, R176 ;  /* 0x000000b0e5cb7220 */ /* 0x000fe20000410000 */
[----:B------:R-:W2:Y:S01]  /*8280*/  @P2 LDC R177, c[0x0][0x40c] ;  /* 0x00010300ffb12b82 */ /* 0x000ea20000000800 */
        /* <DEDUP_REMOVED lines=9> */
[----:B------:R-:W-:Y:S01]  /*8320*/  FSEL R203, R203, RZ, P0 ;  /* 0x000000ffcbcb7208 */ /* 0x000fe20000000000 */
[C---:B------:R-:W-:Y:S01]  /*8330*/  FMUL.FTZ R179, R229.reuse, R236 ;  /* 0x000000ece5b37220 */ /* 0x040fe20000410000 */
[----:B------:R-:W-:Y:S01]  /*8340*/  FMUL.FTZ R229, R229, R238 ;  /* 0x000000eee5e57220 */ /* 0x000fe20000410000 */
[----:B------:R-:W-:Y:S01]  /*8350*/  FSEL R204, R204, RZ, P0 ;  /* 0x000000ffcccc7208 */ /* 0x000fe20000000000 */
[----:B------:R-:W3:Y:S01]  /*8360*/  @P2 LDC R238, c[0x0][0x40c] ;  /* 0x00010300ffee2b82 */ /* 0x000ee20000000800 */
[----:B0-----:R-:W-:Y:S01]  /*8370*/  @P2 FMUL.FTZ R233, R202, R203 ;  /* 0x000000cbcae92220 */ /* 0x001fe20000410000 */
[--C-:B-----5:R-:W-:Y:S01]  /*8380*/  @P2 HADD2.F32 R234, -RZ, R168.reuse.H1_H1 ;  /* 0x300000a8ffea2230 */ /* 0x120fe20000004100 */
[----:B------:R-:W-:Y:S01]  /*8390*/  FSEL R236, R228, RZ, P0 ;  /* 0x000000ffe4ec7208 */ /* 0x000fe20000000000 */
[----:B------:R-:W-:-:S02]  /*83a0*/  @P2 HADD2.F32 R235, -RZ, R168.H0_H0 ;  /* 0x200000a8ffeb2230 */ /* 0x000fc40000004100 */
[----:B-1----:R-:W-:Y:S01]  /*83b0*/  @P2 FMUL.FTZ R202, R205, R204 ;  /* 0x000000cccdca2220 */ /* 0x002fe20000410000 */
[--C-:B------:R-:W-:Y:S01]  /*83c0*/  @P2 HADD2.F32 R232, -RZ, R52.reuse.H0_H0 ;  /* 0x20000034ffe82230 */ /* 0x100fe20000004100 */
[----:B------:R-:W-:Y:S01]  /*83d0*/  FSEL R229, R229, RZ, P0 ;  /* 0x000000ffe5e57208 */ /* 0x000fe20000000000 */
[----:B------:R-:W0:Y:S01]  /*83e0*/  @P2 LDC R240, c[0x0][0x40c] ;  /* 0x00010300fff02b82 */ /* 0x000e220000000800 */
[----:B------:R-:W-:Y:S01]  /*83f0*/  @P2 FFMA.FTZ R109, R234, R202, R109 ;  /* 0x000000caea6d2223 */ /* 0x000fe2000001006d */
[-C--:B------:R-:W-:Y:S01]  /*8400*/  @P2 FFMA.FTZ R108, R235, R233.reuse, R108 ;  /* 0x000000e9eb6c2223 */ /* 0x080fe2000001006c */
[----:B------:R-:W-:Y:S01]  /*8410*/  @P2 FMUL.FTZ R232, R232, R233 ;  /* 0x000000e9e8e82220 */ /* 0x000fe20000410000 */
[----:B------:R-:W-:Y:S01]  /*8420*/  @P2 HADD2.F32 R205, -RZ, R52.H1_H1 ;  /* 0x30000034ffcd2230 */ /* 0x000fe20000004100 */
[----:B------:R-:W-:Y:S01]  /*8430*/  FSEL R235, R230, RZ, P0 ;  /* 0x000000ffe6eb7208 */ /* 0x000fe20000000000 */
[----:B--2---:R-:W-:Y:S01]  /*8440*/  @P2 FMUL.FTZ R177, R177, R236 ;  /* 0x000000ecb1b12220 */ /* 0x004fe20000410000 */
[----:B------:R-:W-:Y:S01]  /*8450*/  @P2 HADD2.F32 R230, -RZ, R53.H0_H0 ;  /* 0x20000035ffe62230 */ /* 0x000fe20000004100 */
[----:B------:R-:W1:Y:S01]  /*8460*/  @P2 LDC R234, c[0x0][0x40c] ;  /* 0x00010300ffea2b82 */ /* 0x000e620000000800 */
[----:B------:R-:W-:Y:S01]  /*8470*/  @P2 FMUL.FTZ R228, R205, R202 ;  /* 0x000000cacde42220 */ /* 0x000fe20000410000 */
[----:B------:R-:W-:Y:S01]  /*8480*/  @P2 HADD2.F32 R205, -RZ, R169.H0_H0 ;  /* 0x200000a9ffcd2230 */ /* 0x000fe20000004100 */
[----:B------:R-:W-:Y:S01]  /*8490*/  @P2 F2FP.F16.F32.PACK_AB R232, RZ, R232 ;  /* 0x000000e8ffe8223e */ /* 0x000fe200000000ff */
[----:B------:R-:W-:-:S02]  /*84a0*/  @P2 HADD2.F32 R237, -RZ, R53.H1_H1 ;  /* 0x30000035ffed2230 */ /* 0x000fc40000004100 */
[----:B------:R-:W-:Y:S01]  /*84b0*/  @P2 F2FP.F16.F32.PACK_AB R228, RZ, R228 ;  /* 0x000000e4ffe4223e */ /* 0x000fe200000000ff */
[-C--:B------:R-:W-:Y:S01]  /*84c0*/  @P2 FFMA.FTZ R110, R205, R177.reuse, R110 ;  /* 0x000000b1cd6e2223 */ /* 0x080fe2000001006e */
[----:B------:R-:W2:Y:S01]  /*84d0*/  @P2 LDC R233, c[0x0][0x40c] ;  /* 0x00010300ffe92b82 */ /* 0x000ea20000000800 */
[----:B------:R-:W-:Y:S01]  /*84e0*/  @P2 FMUL.FTZ R205, R230, R177 ;  /* 0x000000b1e6cd2220 */ /* 0x000fe20000410000 */
[----:B---3--:R-:W-:Y:S01]  /*84f0*/  @P2 FMUL.FTZ R202, R238, R235 ;  /* 0x000000ebeeca2220 */ /* 0x008fe20000410000 */
[----:B------:R-:W-:Y:S01]  /*8500*/  F2FP.F16.F32.PACK_AB R177, R235, R236 ;  /* 0x000000ecebb1723e */ /* 0x000fe200000000ff */
[----:B------:R-:W-:Y:S01]  /*8510*/  @P2 HADD2.F32 R238, -RZ, R55.H0_H0 ;  /* 0x20000037ffee2230 */ /* 0x000fe20000004100 */
[----:B------:R-:W-:Y:S01]  /*8520*/  FSEL R235, R176, RZ, P0 ;  /* 0x000000ffb0eb7208 */ /* 0x000fe20000000000 */
[----:B------:R-:W-:Y:S01]  /*8530*/  @P2 FMUL.FTZ R230, R237, R202 ;  /* 0x000000caede62220 */ /* 0x000fe20000410000 */
[----:B------:R-:W-:Y:S01]  /*8540*/  F2FP.F16.F32.PACK_AB R176, R204, R203 ;  /* 0x000000cbccb0723e */ /* 0x000fe200000000ff */
[----:B------:R-:W-:Y:S01]  /*8550*/  @P2 HADD2.F32 R204, -RZ, R54.H0_H0 ;  /* 0x20000036ffcc2230 */ /* 0x000fe20000004100 */
[----:B------:R-:W-:-:S02]  /*8560*/  FSEL R203, R178, RZ, P0 ;  /* 0x000000ffb2cb7208 */ /* 0x000fc40000000000 */
[----:B------:R-:W-:Y:S01]  /*8570*/  FSEL R236, R179, RZ, P0 ;  /* 0x000000ffb3ec7208 */ /* 0x000fe20000000000 */
[-C--:B0-----:R-:W-:Y:S01]  /*8580*/  @P2 FMUL.FTZ R179, R240, R235.reuse ;  /* 0x000000ebf0b32220 */ /* 0x081fe20000410000 */
[----:B------:R-:W-:Y:S02]  /*8590*/  @P2 PRMT R172, R232, 0x7610, R172 ;  /* 0x00007610e8ac2816 */ /* 0x000fe400000000ac */
[----:B------:R-:W-:Y:S01]  /*85a0*/  F2FP.F16.F32.PACK_AB R178, R203, R235 ;  /* 0x000000ebcbb2723e */ /* 0x000fe200000000ff */
[----:B------:R-:W-:Y:S02]  /*85b0*/  @P2 HADD2.F32 R235, -RZ, R54.H1_H1 ;  /* 0x30000036ffeb2230 */ /* 0x000fe40000004100 */
[----:B-1----:R-:W-:Y:S01]  /*85c0*/  @P2 FMUL.FTZ R234, R234, R203 ;  /* 0x000000cbeaea2220 */ /* 0x002fe20000410000 */
[----:B------:R-:W-:Y:S01]  /*85d0*/  @P2 FMUL.FTZ R203, R204, R179 ;  /* 0x000000b3cccb2220 */ /* 0x000fe20000410000 */
[----:B------:R-:W-:Y:S01]  /*85e0*/  @P2 PRMT R172, R172, 0x5410, R228 ;  /* 0x00005410acac2816 */ /* 0x000fe200000000e4 */
[----:B------:R-:W-:Y:S01]  /*85f0*/  @P2 HADD2.F32 R228, -RZ, R169.H1_H1 ;  /* 0x300000a9ffe42230 */ /* 0x000fe20000004100 */
[----:B------:R-:W-:Y:S01]  /*8600*/  @P2 F2FP.F16.F32.PACK_AB R205, RZ, R205 ;  /* 0x000000cdffcd223e */ /* 0x000fe200000000ff */
[----:B------:R-:W-:Y:S01]  /*8610*/  @P2 FMUL.FTZ R204, R235, R234 ;  /* 0x000000eaebcc2220 */ /* 0x000fe20000410000 */
[----:B------:R-:W-:Y:S01]  /*8620*/  @P2 F2FP.F16.F32.PACK_AB R203, RZ, R203 ;  /* 0x000000cbffcb223e */ /* 0x000fe200000000ff */
[----:B--2---:R-:W-:Y:S01]  /*8630*/  @P2 FMUL.FTZ R233, R233, R236 ;  /* 0x000000ece9e92220 */ /* 0x004fe20000410000 */
[----:B------:R-:W-:Y:S01]  /*8640*/  @P2 PRMT R173, R205, 0x7610, R173 ;  /* 0x00007610cdad2816 */ /* 0x000fe200000000ad */
[----:B------:R-:W-:-:S02]  /*8650*/  @P2 HADD2.F32 R205, -RZ, R170.H0_H0 ;  /* 0x200000aaffcd2230 */ /* 0x000fc40000004100 */
[----:B------:R-:W-:Y:S01]  /*8660*/  @P2 FFMA.FTZ R111, R228, R202, R111 ;  /* 0x000000cae46f2223 */ /* 0x000fe2000001006f */
[----:B------:R-:W-:Y:S01]  /*8670*/  @P2 FMUL.FTZ R232, R238, R233 ;  /* 0x000000e9eee82220 */ /* 0x000fe20000410000 */
[----:B------:R-:W-:Y:S01]  /*8680*/  @P2 HADD2.F32 R202, -RZ, R170.H1_H1 ;  /* 0x300000aaffca2230 */ /* 0x000fe20000004100 */
[----:B------:R-:W-:Y:S01]  /*8690*/  @P2 F2FP.F16.F32.PACK_AB R230, RZ, R230 ;  /* 0x000000e6ffe6223e */ /* 0x000fe200000000ff */
[----:B------:R-:W-:Y:S01]  /*86a0*/  @P2 HADD2.F32 R235, -RZ, R171.H0_H0 ;  /* 0x200000abffeb2230 */ /* 0x000fe20000004100 */
[----:B------:R-:W-:Y:S01]  /*86b0*/  @P2 F2FP.F16.F32.PACK_AB R204, RZ, R204 ;  /* 0x000000ccffcc223e */ /* 0x000fe200000000ff */
[----:B------:R-:W-:Y:S01]  /*86c0*/  @P2 FFMA.FTZ R104, R205, R179, R104 ;  /* 0x000000b3cd682223 */ /* 0x000fe20000010068 */
[----:B------:R-:W-:Y:S01]  /*86d0*/  @P2 F2FP.F16.F32.PACK_AB R232, RZ, R232 ;  /* 0x000000e8ffe8223e */ /* 0x000fe200000000ff */
[----:B------:R-:W-:Y:S01]  /*86e0*/  @P2 FFMA.FTZ R105, R202, R234, R105 ;  /* 0x000000eaca692223 */ /* 0x000fe20000010069 */
[----:B------:R-:W-:Y:S01]  /*86f0*/  @P2 PRMT R174, R203, 0x7610, R174 ;  /* 0x00007610cbae2816 */ /* 0x000fe200000000ae */
[----:B------:R-:W-:Y:S01]  /*8700*/  @P2 FFMA.FTZ R106, R235, R233, R106 ;  /* 0x000000e9eb6a2223 */ /* 0x000fe2000001006a */
[----:B------:R-:W-:-:S02]  /*8710*/  @P2 PRMT R173, R173, 0x5410, R230 ;  /* 0x00005410adad2816 */ /* 0x000fc400000000e6 */
        /* <DEDUP_REMOVED lines=12> */
.L_x_2291:
[----:B0-----:R-:W0:Y:S01]  /*87e0*/  @P2 LDC R205, c[0x0][0x40c] ;  /* 0x00010300ffcd2b82 */ /* 0x001e220000000800 */
[----:B------:R-:W-:Y:S01]  /*87f0*/  FFMA.FTZ R203, R4, R230, R233 ;  /* 0x000000e604cb7223 */ /* 0x000fe200000100e9 */
[----:B------:R-:W-:Y:S01]  /*8800*/  ISETP.GT.AND P0, PT, R228, RZ, PT ;  /* 0x000000ffe400720c */ /* 0x000fe20003f04270 */
[----:B------:R-:W-:Y:S01]  /*8810*/  BSSY.RECONVERGENT B2, `(.L_x_2292) ;  /* 0x0000015000027945 */ /* 0x000fe20003800200 */
[----:B-----5:R-:W-:Y:S02]  /*8820*/  @P2 HADD2.F32 R232, -RZ, R171.H1_H1 ;  /* 0x300000abffe82230 */ /* 0x020fe40000004100 */
[----:B------:R-:W-:Y:S01]  /*8830*/  FADD.FTZ R202, R2, -R203 ;  /* 0x800000cb02ca7221 */ /* 0x000fe20000010000 */
[----:B------:R-:W-:-:S03]  /*8840*/  @P2 HADD2.F32 R203, -RZ, R55.H1_H1 ;  /* 0x30000037ffcb2230 */ /* 0x000fc60000004100 */
[----:B------:R-:W-:-:S05]  /*8850*/  FMUL.FTZ R202, R229, R202 ;  /* 0x000000cae5ca7220 */ /* 0x000fca0000410000 */
[----:B------:R-:W-:-:S05]  /*8860*/  FSEL R204, R202, RZ, P0 ;  /* 0x000000ffcacc7208 */ /* 0x000fca0000000000 */
[----:B0-----:R-:W-:-:S04]  /*8870*/  @P2 FMUL.FTZ R204, R204, R205 ;  /* 0x000000cdcccc2220 */ /* 0x001fc80000410000 */
[----:B------:R-:W-:Y:S01]  /*8880*/  @P2 FMUL.FTZ R202, R203, R204 ;  /* 0x000000cccbca2220 */ /* 0x000fe20000410000 */
[----:B------:R-:W-:Y:S06]  /*8890*/  @!P2 BRA `(.L_x_2293) ;  /* 0x000000000030a947 */ /* 0x000fec0003800000 */
        /* <DEDUP_REMOVED lines=12> */
.L_x_2293:
[----:B------:R-:W-:Y:S05]  /*8960*/  BSYNC.RECONVERGENT B2 ;  /* 0x0000000000027941 */ /* 0x000fea0003800200 */
.L_x_2292:
[----:B------:R-:W-:Y:S04]  /*8970*/  BSSY.RECONVERGENT B2, `(.L_x_2294) ;  /* 0x000000e000027945 */ /* 0x000fe80003800200 */
[----:B------:R-:W-:Y:S05]  /*8980*/  @!P2 BRA `(.L_x_2295) ;  /* 0x000000000030a947 */ /* 0x000fea0003800000 */
[----:B------:R-:W-:Y:S01]  /*8990*/  FFMA.FTZ R203, R16, R230, R233 ;  /* 0x000000e610cb7223 */ /* 0x000fe200000100e9 */
[----:B------:R-:W-:Y:S01]  /*89a0*/  ISETP.GT.AND P0, PT, R228, RZ, PT ;  /* 0x000000ffe400720c */ /* 0x000fe20003f04270 */
[----:B------:R-:W-:Y:S02]  /*89b0*/  HADD2.F32 R205, -RZ, R52.H1_H1 ;  /* 0x30000034ffcd7230 */ /* 0x000fe40000004100 */
        /* <DEDUP_REMOVED lines=9> */
.L_x_2295:
[----:B------:R-:W-:Y:S05]  /*8a50*/  BSYNC.RECONVERGENT B2 ;  /* 0x0000000000027941 */ /* 0x000fea0003800200 */
.L_x_2294:
        /* <DEDUP_REMOVED lines=14> */
.L_x_2297:
[----:B------:R-:W-:Y:S05]  /*8b40*/  BSYNC.RECONVERGENT B2 ;  /* 0x0000000000027941 */ /* 0x000fea0003800200 */
.L_x_2296:
        /* <DEDUP_REMOVED lines=14> */
.L_x_2299:
[----:B------:R-:W-:Y:S05]  /*8c30*/  BSYNC.RECONVERGENT B2 ;  /* 0x0000000000027941 */ /* 0x000fea0003800200 */
.L_x_2298:
        /* <DEDUP_REMOVED lines=14> */
.L_x_2301:
[----:B------:R-:W-:Y:S05]  /*8d20*/  BSYNC.RECONVERGENT B2 ;  /* 0x0000000000027941 */ /* 0x000fea0003800200 */
.L_x_2300:
        /* <DEDUP_REMOVED lines=14> */
.L_x_2303:
[----:B------:R-:W-:Y:S05]  /*8e10*/  BSYNC.RECONVERGENT B2 ;  /* 0x0000000000027941 */ /* 0x000fea0003800200 */
.L_x_2302:
        /* <DEDUP_REMOVED lines=14> */
.L_x_2305:
[----:B------:R-:W-:Y:S05]  /*8f00*/  BSYNC.RECONVERGENT B2 ;  /* 0x0000000000027941 */ /* 0x000fea0003800200 */
.L_x_2304:
[----:B------:R-:W-:Y:S01]  /*8f10*/  @P2 F2FP.F16.F32.PACK_AB R202, RZ, R202 ;  /* 0x000000caffca223e */ /* 0x000fe200000000ff */
[----:B------:R-:W-:-:S03]  /*8f20*/  @P2 FFMA.FTZ R107, R232, R204, R107 ;  /* 0x000000cce86b2223 */ /* 0x000fc6000001006b */
[----:B------:R-:W-:-:S07]  /*8f30*/  @P2 PRMT R175, R175, 0x5410, R202 ;  /* 0x00005410afaf2816 */ /* 0x000fce00000000ca */
.L_x_2290:
[----:B------:R-:W-:Y:S05]  /*8f40*/  BSYNC.RECONVERGENT B1 ;  /* 0x0000000000017941 */ /* 0x000fea0003800200 */
.L_x_2287:
        /* <DEDUP_REMOVED lines=11> */
.L_x_2219:
[----:B------:R-:W-:Y:S05]  /*9000*/  BSYNC B0 ;  /* 0x0000000000007941 */ /* 0x000fea0003800000 */
.L_x_2218:
        /* <DEDUP_REMOVED lines=271> */
.L_x_2223:
        /* <DEDUP_REMOVED lines=8> */
.L_x_2308:
[----:B------:R-:W-:Y:S05]  /*a180*/  BSYNC B1 ;  /* 0x0000000000017941 */ /* 0x000fea0003800000 */
.L_x_2307:
        /* <DEDUP_REMOVED lines=8> */
.L_x_2309:
[----:B------:R-:W-:-:S05]  /*a210*/  FADD.FTZ R203, R203, R232 ;  /* 0x000000e8cbcb7221 */ /* 0x000fca0000010000 */
[----:B------:R-:W-:Y:S01]  /*a220*/  MOV R240, R203 ;  /* 0x000000cb00f07202 */ /* 0x000fe20000000f00 */
[----:B------:R-:W-:Y:S01]  /*a230*/  HFMA2 R239, -RZ, RZ, 0, 1.1920928955078125e-07 ;  /* 0x00000002ffef7431 */ /* 0x000fe200000001ff */
[----:B------:R-:W-:-:S07]  /*a240*/  MOV R230, R238 ;  /* 0x000000ee00e67202 */ /* 0x000fce0000000f00 */
[----:B------:R-:W-:Y:S05]  /*a250*/  WARPSYNC.COLLECTIVE R237, `(.L_x_2310) ;  /* 0x00000000ed087348 */ /* 0x000fea0003c00000 */
[----:B------:R0:W1:Y:S02]  /*a260*/  SHFL.BFLY P1, R238, R240, R239, R242 ;  /* 0x0c0000eff0ee7389 */ /* 0x00006400000200f2 */
[----:B01----:R-:W-:Y:S05]  /*a270*/  ENDCOLLECTIVE ;  /* 0x000000000000791b */ /* 0x003fea0003800000 */
.L_x_2310:
[----:B------:R-:W-:-:S05]  /*a280*/  FADD.FTZ R230, R230, R227 ;  /* 0x000000e3e6e67221 */ /* 0x000fca0000010000 */
[----:B------:R-:W-:Y:S02]  /*a290*/  MOV R240, R230 ;  /* 0x000000e600f07202 */ /* 0x000fe40000000f00 */
[----:B------:R-:W-:-:S07]  /*a2a0*/  MOV R234, R238 ;  /* 0x000000ee00ea7202 */ /* 0x000fce0000000f00 */
[----:B------:R-:W-:Y:S05]  /*a2b0*/  WARPSYNC.COLLECTIVE R237, `(.L_x_2311) ;  /* 0x00000000ed087348 */ /* 0x000fea0003c00000 */
[----:B------:R0:W1:Y:S02]  /*a2c0*/  SHFL.BFLY P1, R238, R240, R239, R242 ;  /* 0x0c0000eff0ee7389 */ /* 0x00006400000200f2 */
[----:B01----:R-:W-:Y:S05]  /*a2d0*/  ENDCOLLECTIVE ;  /* 0x000000000000791b */ /* 0x003fea0003800000 */
.L_x_2311:
[----:B------:R-:W-:-:S05]  /*a2e0*/  FADD.FTZ R234, R203, R234 ;  /* 0x000000eacbea7221 */ /* 0x000fca0000010000 */
[----:B------:R-:W-:Y:S01]  /*a2f0*/  MOV R240, R234 ;  /* 0x000000ea00f07202 */ /* 0x000fe20000000f00 */
[----:B------:R-:W-:Y:S01]  /*a300*/  HFMA2 R239, -RZ, RZ, 0, 2.384185791015625e-07 ;  /* 0x00000004ffef7431 */ /* 0x000fe200000001ff */
[----:B------:R-:W-:-:S07]  /*a310*/  MOV R205, R238 ;  /* 0x000000ee00cd7202 */ /* 0x000fce0000000f00 */
[----:B------:R-:W-:Y:S05]  /*a320*/  WARPSYNC.COLLECTIVE R237, `(.L_x_2312) ;  /* 0x00000000ed087348 */ /* 0x000fea0003c00000 */
[----:B------:R0:W1:Y:S02]  /*a330*/  SHFL.BFLY P1, R238, R240, R239, R242 ;  /* 0x0c0000eff0ee7389 */ /* 0x00006400000200f2 */
[----:B01----:R-:W-:Y:S05]  /*a340*/  ENDCOLLECTIVE ;  /* 0x000000000000791b */ /* 0x003fea0003800000 */
.L_x_2312:
[----:B------:R-:W-:-:S05]  /*a350*/  FADD.FTZ R205, R230, R205 ;  /* 0x000000cde6cd7221 */ /* 0x000fca0000010000 */
[----:B------:R-:W-:Y:S02]  /*a360*/  MOV R240, R205 ;  /* 0x000000cd00f07202 */ /* 0x000fe40000000f00 */
[----:B------:R-:W-:-:S07]  /*a370*/  MOV R231, R238 ;  /* 0x000000ee00e77202 */ /* 0x000fce0000000f00 */
[----:B------:R-:W-:Y:S05]  /*a380*/  WARPSYNC.COLLECTIVE R237, `(.L_x_2313) ;  /* 0x00000000ed087348 */ /* 0x000fea0003c00000 */
[----:B------:R0:W1:Y:S02]  /*a390*/  SHFL.BFLY P1, R238, R240, R239, R242 ;  /* 0x0c0000eff0ee7389 */ /* 0x00006400000200f2 */
[----:B01----:R-:W-:Y:S05]  /*a3a0*/  ENDCOLLECTIVE ;  /* 0x000000000000791b */ /* 0x003fea0003800000 */
.L_x_2313:
[----:B------:R-:W-:-:S05]  /*a3b0*/  FADD.FTZ R231, R234, R231 ;  /* 0x000000e7eae77221 */ /* 0x000fca0000010000 */
[----:B------:R-:W-:Y:S01]  /*a3c0*/  MOV R240, R231 ;  /* 0x000000e700f07202 */ /* 0x000fe20000000f00 */
[----:B------:R-:W-:Y:S01]  /*a3d0*/  HFMA2 R239, -RZ, RZ, 0, 4.76837158203125e-07 ;  /* 0x00000008ffef7431 */ /* 0x000fe200000001ff */
[----:B------:R-:W-:-:S07]  /*a3e0*/  MOV R236, R238 ;  /* 0x000000ee00ec7202 */ /* 0x000fce0000000f00 */
[----:B------:R-:W-:Y:S05]  /*a3f0*/  WARPSYNC.COLLECTIVE R237, `(.L_x_2314) ;  /* 0x00000000ed087348 */ /* 0x000fea0003c00000 */
[----:B------:R0:W1:Y:S02]  /*a400*/  SHFL.BFLY P1, R238, R240, R239, R242 ;  /* 0x0c0000eff0ee7389 */ /* 0x00006400000200f2 */
[----:B01----:R-:W-:Y:S05]  /*a410*/  ENDCOLLECTIVE ;  /* 0x000000000000791b */ /* 0x003fea0003800000 */
.L_x_2314:
[----:B------:R-:W-:-:S05]  /*a420*/  FADD.FTZ R236, R205, R236 ;  /* 0x000000eccdec7221 */ /* 0x000fca0000010000 */
[----:B------:R-:W-:Y:S02]  /*a430*/  MOV R240, R236 ;  /* 0x000000ec00f07202 */ /* 0x000fe40000000f00 */
[----:B------:R-:W-:-:S07]  /*a440*/  MOV R232, R238 ;  /* 0x000000ee00e87202 */ /* 0x000fce0000000f00 */
[----:B------:R-:W-:Y:S05]  /*a450*/  WARPSYNC.COLLECTIVE R237, `(.L_x_2315) ;  /* 0x00000000ed087348 */ /* 0x000fea0003c00000 */
[----:B------:R0:W1:Y:S02]  /*a460*/  SHFL.BFLY P1, R238, R240, R239, R242 ;  /* 0x0c0000eff0ee7389 */ /* 0x00006400000200f2 */
[----:B01----:R-:W-:Y:S05]  /*a470*/  ENDCOLLECTIVE ;  /* 0x000000000000791b */ /* 0x003fea0003800000 */
.L_x_2315:
[----:B------:R-:W-:-:S05]  /*a480*/  FADD.FTZ R232, R231, R232 ;  /* 0x000000e8e7e87221 */ /* 0x000fca0000010000 */
[----:B------:R-:W-:Y:S01]  /*a490*/  MOV R240, R232 ;  /* 0x000000e800f07202 */ /* 0x000fe20000000f00 */
[----:B------:R-:W-:Y:S01]  /*a4a0*/  HFMA2 R239, -RZ, RZ, 0, 9.5367431640625e-07 ;  /* 0x00000010ffef7431 */ /* 0x000fe200000001ff */
[----:B------:R-:W-:-:S07]  /*a4b0*/  MOV R227, R238 ;  /* 0x000000ee00e37202 */ /* 0x000fce0000000f00 */
[----:B------:R-:W-:Y:S05]  /*a4c0*/  WARPSYNC.COLLECTIVE R237, `(.L_x_2316) ;  /* 0x00000000ed087348 */ /* 0x000fea0003c00000 */
[----:B------:R0:W1:Y:S02]  /*a4d0*/  SHFL.BFLY P1, R238, R240, R239, R242 ;  /* 0x0c0000eff0ee7389 */ /* 0x00006400000200f2 */
[----:B01----:R-:W-:Y:S05]  /*a4e0*/  ENDCOLLECTIVE ;  /* 0x000000000000791b */ /* 0x003fea0003800000 */
.L_x_2316:
[----:B------:R-:W-:-:S05]  /*a4f0*/  FADD.FTZ R233, R236, R227 ;  /* 0x000000e3ece97221 */ /* 0x000fca0000010000 */
[----:B------:R-:W-:Y:S02]  /*a500*/  MOV R240, R233 ;  /* 0x000000e900f07202 */ /* 0x000fe40000000f00 */
[----:B------:R-:W-:-:S07]  /*a510*/  MOV R235, R238 ;  /* 0x000000ee00eb7202 */ /* 0x000fce0000000f00 */
[----:B------:R-:W-:Y:S05]  /*a520*/  WARPSYNC.COLLECTIVE R237, `(.L_x_2317) ;  /* 0x00000000ed087348 */ /* 0x000fea0003c00000 */
[----:B------:R0:W1:Y:S02]  /*a530*/  SHFL.BFLY P1, R238, R240, R239, R242 ;  /* 0x0c0000eff0ee7389 */ /* 0x00006400000200f2 */
[----:B01----:R-:W-:Y:S05]  /*a540*/  ENDCOLLECTIVE ;  /* 0x000000000000791b */ /* 0x003fea0003800000 */
.L_x_2317:
[----:B------:R-:W-:Y:S01]  /*a550*/  MOV R230, R238 ;  /* 0x000000ee00e67202 */ /* 0x000fe20000000f00 */
[----:B------:R-:W-:Y:S06]  /*a560*/  BRA `(.L_x_2318) ;  /* 0xffffff7800b87947 */ /* 0x000fec000383ffff */
.L_x_2319:
        /* <DEDUP_REMOVED lines=9> */
.L_x_19973:


//--------------------- .text._ZN10layer_norm13ln_bwd_kernelINS_13Kernel_traitsI6__halfS2_S2_S2_fjLj1024ELj1ELj4ELj1ELj16ENS_18Kernel_traits_baseILj1024ES2_S2_S2_S2_fjLj128EEEEELb1ELb0ELb0ELb0EEEvNS_9BwdParamsE --------------------------
	.section	.text._ZN10layer_norm13ln_bwd_kernelINS_13Kernel_traitsI6__halfS2_S2_S2_fjLj1024ELj1ELj4ELj1ELj16ENS_18Kernel_traits_baseILj1024ES2_S2_S2_S2_fjLj128EEEEELb1ELb0ELb0ELb0EEEvNS_9BwdParamsE,"ax",@progbits
	.align	128
        .global         _ZN10layer_norm13ln_bwd_kernelINS_13Kernel_traitsI6__halfS2_S2_S2_fjLj1024ELj1ELj4ELj1ELj16ENS_18Kernel_traits_baseILj1024ES2_S2_S2_S2_fjLj128EEEEELb1ELb0ELb0ELb0EEEvNS_9BwdParamsE
        .type           _ZN10layer_norm13ln_bwd_kernelINS_13Kernel_traitsI6__halfS2_S2_S2_fjLj1024ELj1ELj4ELj1ELj16ENS_18Kernel_traits_baseILj1024ES2_S2_S2_S2_fjLj128EEEEELb1ELb0ELb0ELb0EEEvNS_9BwdParamsE,@function
        .size           _ZN10layer_norm13ln_bwd_kernelINS_13Kernel_traitsI6__halfS2_S2_S2_fjLj1024ELj1ELj4ELj1ELj16ENS_18Kernel_traits_baseILj1024ES2_S2_S2_S2_fjLj128EEEEELb1ELb0ELb0ELb0EEEvNS_9BwdParamsE,(.L_x_19974 - _ZN10layer_norm13ln_bwd_kernelINS_13Kernel_traitsI6__halfS2_S2_S2_fjLj1024ELj1ELj4ELj1ELj16ENS_18Kernel_traits_baseILj1024ES2_S2_S2_S2_fjLj128EEEEELb1ELb0ELb0ELb0EEEvNS_9BwdParamsE)
        .other          _ZN10layer_norm13ln_bwd_kernelINS_13Kernel_traitsI6__halfS2_S2_S2_fjLj1024ELj1ELj4ELj1ELj16ENS_18Kernel_traits_baseILj1024ES2_S2_S2_S2_fjLj128EEEEELb1ELb0ELb0ELb0EEEvNS_9BwdParamsE,@"STO_CUDA_ENTRY STV_DEFAULT"
_ZN10layer_norm13ln_bwd_kernelINS_13Kernel_traitsI6__halfS2_S2_S2_fjLj1024ELj1ELj4ELj1ELj16ENS_18Kernel_traits_baseILj1024ES2_S2_S2_S2_fjLj128EEEEELb1ELb0ELb0ELb0EEEvNS_9BwdParamsE:
.text._ZN10layer_norm13ln_bwd_kernelINS_13Kernel_traitsI6__halfS2_S2_S2_fjLj1024ELj1ELj4ELj1ELj16ENS_18Kernel_traits_baseILj1024ES2_S2_S2_S2_fjLj128EEEEELb1ELb0ELb0ELb0EEEvNS_9BwdParamsE:
        /* <DEDUP_REMOVED lines=14> */
[----:B0-----:R-:W-:-:S04]  /*00e0*/  LOP3.LUT R3, R2, 0x1f, RZ, 0xc, !PT ;  /* 0x0000001f02037812 */ /* 0x001fc800078e0cff */
[----:B------:R-:W-:Y:S02]  /*00f0*/  LEA.HI.SX32 R4, R0, R3, 0x1d ;  /* 0x0000000300047211 */ /* 0x000fe400078feaff */
[----:B------:R-:W-:Y:S02]  /*0100*/  LOP3.LUT R3, R2, 0x1f, RZ, 0xc0, !PT ;  /* 0x0000001f02037812 */ /* 0x000fe400078ec0ff */
[C---:B------:R-:W-:Y:S02]  /*0110*/  ISETP.GE.U32.AND P1, PT, R4.reuse, 0x40, PT ;  /* 0x000000400400780c */ /* 0x040fe40003f26070 */
[C---:B------:R-:W-:Y:S02]  /*0120*/  ISETP.GE.U32.AND P2, PT, R4.reuse, 0x60, PT ;  /* 0x000000600400780c */ /* 0x040fe40003f46070 */
[C---:B------:R-:W-:Y:S02]  /*0130*/  ISETP.GE.U32.AND P3, PT, R4.reuse, 0x80, PT ;  /* 0x000000800400780c */ /* 0x040fe40003f66070 */
[----:B------:R-:W-:-:S02]  /*0140*/  ISETP.GE.U32.AND P0, PT, R4, 0x20, PT ;  /* 0x000000200400780c */ /* 0x000fc40003f06070 */
[----:B------:R-:W-:-:S05]  /*0150*/  MOV R17, R3 ;  /* 0x0000000300117202 */ /* 0x000fca0000000f00 */
[----:B------:R-:W0:Y:S06]  /*0160*/  @P1 LDC.64 R8, c[0x0][0x3d0] ;  /* 0x0000f400ff081b82 */ /* 0x000e2c0000000a00 */
[----:B------:R-:W-:Y:S02]  /*0170*/  @P0 LOP3.LUT R17, R3, 0x20, RZ, 0xfc, !PT ;  /* 0x0000002003110812 */ /* 0x000fe400078efcff */
[----:B------:R-:W4:Y:S08]  /*0180*/  @P2 LDC.64 R10, c[0x0][0x3d0] ;  /* 0x0000f400ff0a2b82 */ /* 0x000f300000000a00 */
[----:B------:R-:W3:Y:S01]  /*0190*/  @P3 LDC.64 R14, c[0x0][0x3d0] ;  /* 0x0000f400ff0e3b82 */ /* 0x000ee20000000a00 */
[C---:B0-----:R-:W-:Y:S01]  /*01a0*/  @P1 IMAD.WIDE.U32 R8, R17.reuse, 0x10, R8 ;  /* 0x0000001011081825 */ /* 0x041fe200078e0008 */
[----:B------:R-:W-:-:S06]  /*01b0*/  @P1 IADD3 R17, PT, PT, R17, 0x20, RZ ;  /* 0x0000002011111810 */ /* 0x000fcc0007ffe0ff */
[----:B------:R-:W0:Y:S01]  /*01c0*/  @P0 LDC.64 R6, c[0x0][0x3d0] ;  /* 0x0000f400ff060b82 */ /* 0x000e220000000a00 */
[----:B--2---:R2:W5:Y:S01]  /*01d0*/  @P1 LDG.E.128 R48, desc[UR6][R8.64] ;  /* 0x0000000608301981 */ /* 0x004562000c1e1d00 */
[C---:B----4-:R-:W-:Y:S01]  /*01e0*/  @P2 IMAD.WIDE.U32 R12, R17.reuse, 0x10, R10 ;  /* 0x00000010110c2825 */ /* 0x050fe200078e000a */
[----:B------:R-:W-:-:S04]  /*01f0*/  @P2 IADD3 R17, PT, PT, R17, 0x20, RZ ;  /* 0x0000002011112810 */ /* 0x000fc80007ffe0ff */
[----:B------:R2:W5:Y:S01]  /*0200*/  @P2 LDG.E.128 R52, desc[UR6][R12.64] ;  /* 0x000000060c342981 */ /* 0x000562000c1e1d00 */
[----:B---3--:R-:W-:-:S05]  /*0210*/  @P3 IMAD.WIDE.U32 R10, R17, 0x10, R14 ;  /* 0x00000010110a3825 */ /* 0x008fca00078e000e */
[----:B------:R2:W5:Y:S01]  /*0220*/  @P3 LDG.E.128 R56, desc[UR6][R10.64] ;  /* 0x000000060a383981 */ /* 0x000562000c1e1d00 */
[----:B------:R-:W-:Y:S01]  /*0230*/  USHF.L.U32 UR4, UR5, 0x2, URZ ;  /* 0x0000000205047899 */ /* 0x000fe200080006ff */
[----:B------:R-:W-:Y:S01]  /*0240*/  SHF.R.U32.HI R2, RZ, 0x5, R2 ;  /* 0x00000005ff027819 */ /* 0x000fe20000011602 */
[----:B0-----:R-:W-:-:S04]  /*0250*/  @P0 IMAD.WIDE.U32 R6, R3, 0x10, R6 ;  /* 0x0000001003060825 */ /* 0x001fc800078e0006 */
[----:B------:R-:W-:Y:S01]  /*0260*/  LOP3.LUT R2, R2, UR4, RZ, 0xfc, !PT ;  /* 0x0000000402027c12 */ /* 0x000fe2000f8efcff */
[----:B------:R2:W5:Y:S03]  /*0270*/  @P0 LDG.E.128 R44, desc[UR6][R6.64] ;  /* 0x00000006062c0981 */ /* 0x000566000c1e1d00 */
[----:B------:R-:W-:Y:S01]  /*0280*/  ISETP.GE.AND P0, PT, R2, UR8, PT ;  /* 0x0000000802007c0c */ /* 0x000fe2000bf06270 */
[----:B------:R-:W-:Y:S01]  /*0290*/  BSSY B0, `(.L_x_2320) ;  /* 0x00006c1000007945 */ /* 0x000fe20003800000 */
        /* <DEDUP_REMOVED lines=31> */
[----:B------:R-:W-:Y:S01]  /*0490*/  CS2R R114, SRZ ;  /* 0x0000000000727805 */ /* 0x000fe2000001ff00 */
[----:B-12---:R-:W-:Y:S06]  /*04a0*/  @P0 BRA `(.L_x_2321) ;  /* 0x00000068007c0947 */ /* 0x006fec0003800000 */
[----:B------:R-:W0:Y:S01]  /*04b0*/  LDCU.64 UR8, c[0x0][0x3e0] ;  /* 0x00007c00ff0877ac */ /* 0x000e220008000a00 */
[----:B------:R-:W1:Y:S01]  /*04c0*/  LDC.U8 R0, c[0x0][0x410] ;  /* 0x00010400ff007b82 */ /* 0x000e620000000000 */
        /* <DEDUP_REMOVED lines=33> */
[----:B-1----:R-:W-:-:S07]  /*06e0*/  CS2R R114, SRZ ;  /* 0x0000000000727805 */ /* 0x002fce000001ff00 */
.L_x_2360:
[----:B------:R-:W0:Y:S08]  /*06f0*/  LDC.64 R136, c[0x0][0x3c0] ;  /* 0x0000f000ff887b82 */ /* 0x000e300000000a00 */
[----:B------:R-:W1:Y:S08]  /*0700*/  @P0 LDC.64 R140, c[0x0][0x3e0] ;  /* 0x0000f800ff8c0b82 */ /* 0x000e700000000a00 */
[----:B------:R-:W2:Y:S01]  /*0710*/  LDC.64 R138, c[0x0][0x3c8] ;  /* 0x0000f200ff8a7b82 */ /* 0x000ea20000000a00 */
[----:B0-----:R-:W-:-:S06]  /*0720*/  IMAD.WIDE R136, R2, 0x4, R136 ;  /* 0x0000000402887825 */ /* 0x001fcc00078e0288 */
[----:B------:R0:W3:Y:S01]  /*0730*/  LDG.E R136, desc[UR6][R136.64] ;  /* 0x0000000688887981 */ /* 0x0000e2000c1e1900 */
[----:B-1----:R-:W-:-:S05]  /*0740*/  @P0 IMAD.WIDE R140, R2, 0x2, R140 ;  /* 0x00000002028c0825 */ /* 0x002fca00078e028c */
[----:B-----5:R1:W5:Y:S01]  /*0750*/  @P0 LDG.E.U16 R183, desc[UR6][R140.64] ;  /* 0x000000068cb70981 */ /* 0x020362000c1e1500 */
[----:B--2---:R-:W-:-:S05]  /*0760*/  IMAD.WIDE R138, R2, 0x4, R138 ;  /* 0x00000004028a7825 */ /* 0x004fca00078e028a */
[----:B------:R1:W5:Y:S01]  /*0770*/  LDG.E R174, desc[UR6][R138.64] ;  /* 0x000000068aae7981 */ /* 0x000362000c1e1900 */
[----:B------:R-:W-:Y:S01]  /*0780*/  MOV R5, UR20 ;  /* 0x0000001400057c02 */ /* 0x000fe20008000f00 */
[----:B------:R-:W-:Y:S01]  /*0790*/  BSSY.RECONVERGENT B1, `(.L_x_2322) ;  /* 0x000006e000017945 */ /* 0x000fe20003800200 */
[----:B------:R-:W-:Y:S02]  /*07a0*/  ISETP.GE.U32.AND P5, PT, R4, 0x20, PT ;  /* 0x000000200400780c */ /* 0x000fe40003fa6070 */
[----:B------:R-:W-:Y:S02]  /*07b0*/  CS2R R186, SRZ ;  /* 0x0000000000ba7805 */ /* 0x000fe4000001ff00 */
[----:B------:R-:W-:Y:S01]  /*07c0*/  ISETP.NE.AND P1, PT, R0, RZ, PT ;  /* 0x000000ff0000720c */ /* 0x000fe20003f25270 */
[----:B------:R-:W-:Y:S01]  /*07d0*/  IMAD R142, R2, R5, RZ ;  /* 0x00000005028e7224 */ /* 0x000fe200078e02ff */
[C---:B------:R-:W-:Y:S02]  /*07e0*/  ISETP.GE.U32.AND P4, PT, R4.reuse, 0x40, PT ;  /* 0x000000400400780c */ /* 0x040fe40003f86070 */
[----:B------:R-:W-:-:S02]  /*07f0*/  ISETP.GE.U32.AND P3, PT, R4, 0x60, PT ;  /* 0x000000600400780c */ /* 0x000fc40003f66070 */
[----:B------:R-:W-:Y:S02]  /*0800*/  SHF.R.S32.HI R143, RZ, 0x1f, R142 ;  /* 0x0000001fff8f7819 */ /* 0x000fe4000001148e */
[----:B------:R-:W-:Y:S02]  /*0810*/  ISETP.GE.U32.AND P2, PT, R4, 0x80, PT ;  /* 0x000000800400780c */ /* 0x000fe40003f46070 */
[----:B------:R-:W-:Y:S02]  /*0820*/  LEA.HI R142, R143, R142, RZ, 0x3 ;  /* 0x0000008e8f8e7211 */ /* 0x000fe400078f18ff */
[----:B0-----:R-:W-:Y:S02]  /*0830*/  P2R R137, PR, RZ, 0x2 ;  /* 0x00000002ff897803 */ /* 0x001fe40000000000 */
[----:B------:R-:W-:-:S04]  /*0840*/  LEA.HI.SX32 R175, R142, R3, 0x1d ;  /* 0x000000038eaf7211 */ /* 0x000fc800078feaff */
[----:B------:R-:W-:Y:S02]  /*0850*/  MOV R188, R175 ;  /* 0x000000af00bc7202 */ /* 0x000fe40000000f00 */
[----:B---3--:R-:W-:Y:S01]  /*0860*/  FSEL R182, R136, RZ, !P1 ;  /* 0x000000ff88b67208 */ /* 0x008fe20004800000 */
[----:B-1----:R-:W-:Y:S06]  /*0870*/  @!P5 BRA `(.L_x_2323) ;  /* 0x00000004007cd947 */ /* 0x002fec0003800000 */
        /* <DEDUP_REMOVED lines=10> */
[----:B------:R-:W5:Y:S01]  /*0920*/  LDG.E.64 R184, desc[UR6][R184.64] ;  /* 0x00000006b8b87981 */ /* 0x000f62000c1e1b00 */
[----:B------:R-:W-:-:S09]  /*0930*/  HADD2.F32 R171, -RZ, R44.H0_H0 ;  /* 0x2000002cffab7230 */ /* 0x000fd20000004100 */
[----:B------:R-:W0:Y:S01]  /*0940*/  @P1 LDC.64 R158, c[0x0][0x438] ;  /* 0x00010e00ff9e1b82 */ /* 0x000e220000000a00 */
[--C-:B------:R-:W-:Y:S02]  /*0950*/  HADD2.F32 R167, -RZ, R45.reuse.H0_H0 ;  /* 0x2000002dffa77230 */ /* 0x100fe40000004100 */
[----:B------:R-:W-:Y:S02]  /*0960*/  HADD2.F32 R170, -RZ, R44.H1_H1 ;  /* 0x3000002cffaa7230 */ /* 0x000fe40000004100 */
[----:B------:R-:W-:Y:S02]  /*0970*/  HADD2.F32 R166, -RZ, R45.H1_H1 ;  /* 0x3000002dffa67230 */ /* 0x000fe40000004100 */
[----:B------:R-:W-:Y:S02]  /*0980*/  HADD2.F32 R162, -RZ, R46.H1_H1 ;  /* 0x3000002effa27230 */ /* 0x000fe40000004100 */
[----:B0-----:R-:W-:-:S05]  /*0990*/  @P1 IMAD.WIDE.U32 R158, R175, 0x10, R158 ;  /* 0x00000010af9e1825 */ /* 0x001fca00078e009e */
[----:B------:R0:W5:Y:S02]  /*09a0*/  @P1 LDG.E.128 R116, desc[UR6][R158.64] ;  /* 0x000000069e741981 */ /* 0x000164000c1e1d00 */
[----:B0-----:R-:W-:Y:S01]  /*09b0*/  HADD2.F32 R159, -RZ, R47.H0_H0 ;  /* 0x2000002fff9f7230 */ /* 0x001fe20000004100 */
[----:B------:R-:W-:Y:S01]  /*09c0*/  IADD3 R188, PT, PT, R175, 0x20, RZ ;  /* 0x00000020afbc7810 */ /* 0x000fe20007ffe0ff */
[----:B---3--:R-:W-:Y:S02]  /*09d0*/  HADD2.F32 R165, -RZ, R137.H0_H0 ;  /* 0x20000089ffa57230 */ /* 0x008fe40000004100 */
[--C-:B------:R-:W-:Y:S02]  /*09e0*/  HADD2.F32 R161, -RZ, R136.reuse.H0_H0 ;  /* 0x20000088ffa17230 */ /* 0x100fe40000004100 */
[----:B------:R-:W-:Y:S02]  /*09f0*/  HADD2.F32 R163, -RZ, R136.H1_H1 ;  /* 0x30000088ffa37230 */ /* 0x000fe40000004100 */
[----:B------:R-:W-:Y:S01]  /*0a00*/  FADD.FTZ R165, -R182, R165 ;  /* 0x000000a5b6a57221 */ /* 0x000fe20000010100 */
[----:B------:R-:W-:-:S02]  /*0a10*/  HADD2.F32 R189, -RZ, R138.H0_H0 ;  /* 0x2000008affbd7230 */ /* 0x000fc40000004100 */
[C---:B------:R-:W-:Y:S01]  /*0a20*/  FADD.FTZ R161, -R182.reuse, R161 ;  /* 0x000000a1b6a17221 */ /* 0x040fe20000010100 */
[--C-:B----4-:R-:W-:Y:S02]  /*0a30*/  HADD2.F32 R136, -RZ, R140.reuse.H0_H0 ;  /* 0x2000008cff887230 */ /* 0x110fe40000004100 */
[----:B------:R-:W-:Y:S01]  /*0a40*/  FADD.FTZ R163, -R182, R163 ;  /* 0x000000a3b6a37221 */ /* 0x000fe20000010100 */
[----:B------:R-:W-:Y:S02]  /*0a50*/  HADD2.F32 R187, -RZ, R137.H1_H1 ;  /* 0x30000089ffbb7230 */ /* 0x000fe40000004100 */
[----:B-----5:R-:W-:Y:S01]  /*0a60*/  FMUL.FTZ R169, R174, R165 ;  /* 0x000000a5aea97220 */ /* 0x020fe20000410000 */
[----:B------:R-:W-:Y:S02]  /*0a70*/  HADD2.F32 R137, -RZ, R141.H0_H0 ;  /* 0x2000008dff897230 */ /* 0x000fe40000004100 */
[----:B------:R-:W-:Y:S01]  /*0a80*/  FADD.FTZ R165, -R182, R189 ;  /* 0x000000bdb6a57221 */ /* 0x000fe20000010100 */
[----:B------:R-:W-:-:S02]  /*0a90*/  HADD2.F32 R140, -RZ, R140.H1_H1 ;  /* 0x3000008cff8c7230 */ /* 0x000fc40000004100 */
[C---:B------:R-:W-:Y:S01]  /*0aa0*/  FMUL.FTZ R173, R174.reuse, R161 ;  /* 0x000000a1aead7220 */ /* 0x040fe20000410000 */
[----:B------:R-:W-:Y:S01]  /*0ab0*/  FMUL.FTZ R171, R171, R136 ;  /* 0x00000088abab7220 */ /* 0x000fe20000410000 */
[----:B------:R-:W-:Y:S02]  /*0ac0*/  HADD2.F32 R191, -RZ, R138.H1_H1 ;  /* 0x3000008affbf7230 */ /* 0x000fe40000004100 */
[----:B------:R-:W-:Y:S01]  /*0ad0*/  FMUL.FTZ R172, R174, R163 ;  /* 0x000000a3aeac7220 */ /* 0x000fe20000410000 */
[----:B------:R-:W-:Y:S02]  /*0ae0*/  HADD2.F32 R138, -RZ, R142.H0_H0 ;  /* 0x2000008eff8a7230 */ /* 0x000fe40000004100 */
[----:B------:R-:W-:Y:S01]  /*0af0*/  FMUL.FTZ R167, R167, R137 ;  /* 0x00000089a7a77220 */ /* 0x000fe20000410000 */
[----:B------:R-:W-:Y:S02]  /*0b00*/  HADD2.F32 R163, -RZ, R46.H0_H0 ;  /* 0x2000002effa37230 */ /* 0x000fe40000004100 */
[----:B------:R-:W-:Y:S01]  /*0b10*/  FADD.FTZ R86, R86, R137 ;  /* 0x0000008956567221 */ /* 0x000fe20000010000 */
[----:B------:R-:W-:-:S02]  /*0b20*/  HADD2.F32 R193, -RZ, R139.H0_H0 ;  /* 0x2000008bffc17230 */ /* 0x000fc40000004100 */
[----:B------:R-:W-:Y:S01]  /*0b30*/  FFMA.FTZ R62, R169, R137, R62 ;  /* 0x00000089a93e7223 */ /* 0x000fe2000001003e */
[----:B------:R-:W-:Y:S02]  /*0b40*/  HADD2.F32 R195, -RZ, R139.H1_H1 ;  /* 0x3000008bffc37230 */ /* 0x000fe40000004100 */
[----:B------:R-:W-:Y:S01]  /*0b50*/  FMUL.FTZ R165, R174, R165 ;  /* 0x000000a5aea57220 */ /* 0x000fe20000410000 */
[----:B------:R-:W-:Y:S01]  /*0b60*/  FMUL.FTZ R170, R170, R140 ;  /* 0x0000008caaaa7220 */ /* 0x000fe20000410000 */
[----:B------:R-:W-:Y:S01]  /*0b70*/  FADD.FTZ R137, RZ, R171 ;  /* 0x000000abff897221 */ /* 0x000fe20000010000 */
[C---:B------:R-:W-:Y:S01]  /*0b80*/  FFMA.FTZ R139, R173.reuse, R171, RZ ;  /* 0x000000abad8b7223 */ /* 0x040fe200000100ff */
[----:B------:R-:W-:Y:S02]  /*0b90*/  HADD2.F32 R141, -RZ, R141.H1_H1 ;  /* 0x3000008dff8d7230 */ /* 0x000fe40000004100 */
[----:B------:R-:W-:Y:S01]  /*0ba0*/  FADD.FTZ R84, R84, R136 ;  /* 0x0000008854547221 */ /* 0x000fe20000010000 */
[----:B------:R-:W-:Y:S01]  /*0bb0*/  FFMA.FTZ R60, R173, R136, R60 ;  /* 0x00000088ad3c7223 */ /* 0x000fe2000001003c */
[-C--:B------:R-:W-:Y:S01]  /*0bc0*/  FMUL.FTZ R163, R163, R138.reuse ;  /* 0x0000008aa3a37220 */ /* 0x080fe20000410000 */
[----:B------:R-:W-:Y:S01]  /*0bd0*/  FADD.FTZ R88, R88, R138 ;  /* 0x0000008a58587221 */ /* 0x000fe20000010000 */
        /* <DEDUP_REMOVED lines=8> */
[----:B------:R-:W-:-:S02]  /*0c60*/  HADD2.F32 R142, -RZ, R142.H1_H1 ;  /* 0x3000008eff8e7230 */ /* 0x000fc40000004100 */
[----:B------:R-:W-:Y:S01]  /*0c70*/  FADD.FTZ R191, -R182, R191 ;  /* 0x000000bfb6bf7221 */ /* 0x000fe20000010100 */
[----:B------:R-:W-:Y:S01]  /*0c80*/  FADD.FTZ R136, R137, R166 ;  /* 0x000000a689887221 */ /* 0x000fe20000010000 */
[----:B------:R-:W-:Y:S01]  /*0c90*/  FFMA.FTZ R138, R168, R166, R139 ;  /* 0x000000a6a88a7223 */ /* 0x000fe2000001008b */
[--C-:B------:R-:W-:Y:S02]  /*0ca0*/  HADD2.F32 R158, -RZ, R143.reuse.H0_H0 ;  /* 0x2000008fff9e7230 */ /* 0x100fe40000004100 */
[----:B------:R-:W-:Y:S01]  /*0cb0*/  FADD.FTZ R161, -R182, R193 ;  /* 0x000000c1b6a17221 */ /* 0x000fe20000010100 */
[----:B------:R-:W-:Y:S01]  /*0cc0*/  FMUL.FTZ R162, R162, R142 ;  /* 0x0000008ea2a27220 */ /* 0x000fe20000410000 */
        /* <DEDUP_REMOVED lines=8> */
[----:B------:R-:W-:Y:S01]  /*0d50*/  FMUL.FTZ R159, R159, R158 ;  /* 0x0000009e9f9f7220 */ /* 0x000fe20000410000 */
        /* <DEDUP_REMOVED lines=17> */
.L_x_2323:
[----:B------:R-:W-:Y:S05]  /*0e70*/  BSYNC.RECONVERGENT B1 ;  /* 0x0000000000017941 */ /* 0x000fea0003800200 */
.L_x_2322:
        /* <DEDUP_REMOVED lines=14> */
[----:B------:R-:W-:-:S02]  /*0f60*/  HADD2.F32 R39, -RZ, R48.H0_H0 ;  /* 0x20000030ff277230 */ /* 0x000fc40000004100 */
[----:B------:R-:W-:Y:S02]  /*0f70*/  HADD2.F32 R146, -RZ, R49.H0_H0 ;  /* 0x20000031ff927230 */ /* 0x000fe40000004100 */
[----:B------:R-:W-:Y:S02]  /*0f80*/  HADD2.F32 R150, -RZ, R50.H0_H0 ;  /* 0x20000032ff967230 */ /* 0x000fe40000004100 */
[----:B0-----:R-:W-:-:S05]  /*0f90*/  @P1 IMAD.WIDE.U32 R144, R188, 0x10, R144 ;  /* 0x00000010bc901825 */ /* 0x001fca00078e0090 */
[----:B------:R0:W5:Y:S01]  /*0fa0*/  @P1 LDG.E.128 R40, desc[UR6][R144.64] ;  /* 0x0000000690281981 */ /* 0x000162000c1e1d00 */
[----:B------:R-:W-:Y:S01]  /*0fb0*/  IADD3 R188, PT, PT, R188, 0x20, RZ ;  /* 0x00000020bcbc7810 */ /* 0x000fe20007ffe0ff */
[--C-:B---3--:R-:W-:Y:S02]  /*0fc0*/  HADD2.F32 R37, -RZ, R136.reuse.H0_H0 ;  /* 0x20000088ff257230 */ /* 0x108fe40000004100 */
[----:B------:R-:W-:Y:S02]  /*0fd0*/  HADD2.F32 R147, -RZ, R136.H1_H1 ;  /* 0x30000088ff937230 */ /* 0x000fe40000004100 */
[----:B------:R-:W-:Y:S02]  /*0fe0*/  HADD2.F32 R149, -RZ, R137.H0_H0 ;  /* 0x20000089ff957230 */ /* 0x000fe40000004100 */
[----:B------:R-:W-:Y:S01]  /*0ff0*/  FADD.FTZ R37, -R182, R37 ;  /* 0x00000025b6257221 */ /* 0x000fe20000010100 */
[----:B----4-:R-:W-:-:S03]  /*1000*/  HADD2.F32 R136, -RZ, R140.H0_H0 ;  /* 0x2000008cff887230 */ /* 0x010fc60000004100 */
[----:B-----5:R-:W-:Y:S01]  /*1010*/  FMUL.FTZ R157, R174, R37 ;  /* 0x00000025ae9d7220 */ /* 0x020fe20000410000 */
[----:B------:R-:W-:Y:S02]  /*1020*/  HADD2.F32 R151, -RZ, R137.H1_H1 ;  /* 0x30000089ff977230 */ /* 0x000fe40000004100 */
[C---:B0-----:R-:W-:Y:S01]  /*1030*/  FADD.FTZ R145, -R182.reuse, R149 ;  /* 0x00000095b6917221 */ /* 0x041fe20000010100 */
[----:B------:R-:W-:Y:S02]  /*1040*/  HADD2.F32 R140, -RZ, R140.H1_H1 ;  /* 0x3000008cff8c7230 */ /* 0x000fe40000004100 */
[----:B------:R-:W-:Y:S01]  /*1050*/  FMUL.FTZ R37, R39, R136 ;  /* 0x0000008827257220 */ /* 0x000fe20000410000 */
[----:B------:R-:W-:Y:S02]  /*1060*/  HADD2.F32 R137, -RZ, R48.H1_H1 ;  /* 0x30000030ff897230 */ /* 0x000fe40000004100 */
[----:B------:R-:W-:Y:S01]  /*1070*/  FADD.FTZ R147, -R182, R147 ;  /* 0x00000093b6937221 */ /* 0x000fe20000010100 */
[----:B------:R-:W-:-:S02]  /*1080*/  HADD2.F32 R189, -RZ, R139.H0_H0 ;  /* 0x2000008bffbd7230 */ /* 0x000fc40000004100 */
[----:B------:R-:W-:Y:S02]  /*1090*/  HADD2.F32 R191, -RZ, R139.H1_H1 ;  /* 0x3000008bffbf7230 */ /* 0x000fe40000004100 */
[----:B------:R-:W-:Y:S01]  /*10a0*/  FADD.FTZ R120, R120, R136 ;  /* 0x0000008878787221 */ /* 0x000fe20000010000 */
[----:B------:R-:W-:Y:S02]  /*10b0*/  HADD2.F32 R139, -RZ, R141.H0_H0 ;  /* 0x2000008dff8b7230 */ /* 0x000fe40000004100 */
[----:B------:R-:W-:Y:S01]  /*10c0*/  FFMA.FTZ R92, R157, R136, R92 ;  /* 0x000000889d5c7223 */ /* 0x000fe2000001005c */
[----:B------:R-:W-:Y:S01]  /*10d0*/  FMUL.FTZ R145, R174, R145 ;  /* 0x00000091ae917220 */ /* 0x000fe20000410000 */
        /* <DEDUP_REMOVED lines=59> */
.L_x_2325:
[----:B------:R-:W-:Y:S05]  /*1490*/  BSYNC.RECONVERGENT B1 ;  /* 0x0000000000017941 */ /* 0x000fea0003800200 */
.L_x_2324:
        /* <DEDUP_REMOVED lines=14> */
[----:B0-----:R-:W-:Y:S02]  /*1580*/  HADD2.F32 R6, -RZ, R52.H0_H0 ;  /* 0x20000034ff067230 */ /* 0x001fe40000004100 */
[----:B-1----:R-:W-:-:S05]  /*1590*/  @P1 IMAD.WIDE.U32 R16, R188, 0x10, R16 ;  /* 0x00000010bc101825 */ /* 0x002fca00078e0010 */
[----:B------:R0:W5:Y:S01]  /*15a0*/  @P1 LDG.E.128 R128, desc[UR6][R16.64] ;  /* 0x0000000610801981 */ /* 0x000162000c1e1d00 */
[--C-:B------:R-:W-:Y:S02]  /*15b0*/  HADD2.F32 R136, -RZ, R55.reuse.H0_H0 ;  /* 0x20000037ff887230 */ /* 0x100fe40000004100 */
[----:B------:R-:W-:Y:S01]  /*15c0*/  HADD2.F32 R138, -RZ, R55.H1_H1 ;  /* 0x30000037ff8a7230 */ /* 0x000fe20000004100 */
[----:B------:R-:W-:Y:S01]  /*15d0*/  IADD3 R188, PT, PT, R188, 0x20, RZ ;  /* 0x00000020bcbc7810 */ /* 0x000fe20007ffe0ff */
[--C-:B---3--:R-:W-:Y:S02]  /*15e0*/  HADD2.F32 R137, -RZ, R8.reuse.H0_H0 ;  /* 0x20000008ff897230 */ /* 0x108fe40000004100 */
[----:B------:R-:W-:Y:S02]  /*15f0*/  HADD2.F32 R139, -RZ, R8.H1_H1 ;  /* 0x30000008ff8b7230 */ /* 0x000fe40000004100 */
[--C-:B------:R-:W-:Y:S02]  /*1600*/  HADD2.F32 R143, -RZ, R9.reuse.H0_H0 ;  /* 0x20000009ff8f7230 */ /* 0x100fe40000004100 */
[----:B------:R-:W-:Y:S01]  /*1610*/  FADD.FTZ R7, -R182, R137 ;  /* 0x00000089b6077221 */ /* 0x000fe20000010100 */
[----:B------:R-:W-:-:S02]  /*1620*/  HADD2.F32 R189, -RZ, R9.H1_H1 ;  /* 0x30000009ffbd7230 */ /* 0x000fc40000004100 */
[----:B------:R-:W-:Y:S01]  /*1630*/  FADD.FTZ R139, -R182, R139 ;  /* 0x0000008bb68b7221 */ /* 0x000fe20000010100 */
[--C-:B------:R-:W-:Y:S02]  /*1640*/  HADD2.F32 R191, -RZ, R10.reuse.H0_H0 ;  /* 0x2000000affbf7230 */ /* 0x100fe40000004100 */
[C---:B-----5:R-:W-:Y:S01]  /*1650*/  FMUL.FTZ R7, R174.reuse, R7 ;  /* 0x00000007ae077220 */ /* 0x060fe20000410000 */
[----:B------:R-:W-:Y:S02]  /*1660*/  HADD2.F32 R193, -RZ, R10.H1_H1 ;  /* 0x3000000affc17230 */ /* 0x000fe40000004100 */
[----:B----4-:R-:W-:Y:S02]  /*1670*/  HADD2.F32 R9, -RZ, R12.H0_H0 ;  /* 0x2000000cff097230 */ /* 0x010fe40000004100 */
[----:B------:R-:W-:Y:S01]  /*1680*/  FMUL.FTZ R8, R174, R139 ;  /* 0x0000008bae087220 */ /* 0x000fe20000410000 */
[--C-:B------:R-:W-:Y:S02]  /*1690*/  HADD2.F32 R195, -RZ, R11.reuse.H0_H0 ;  /* 0x2000000bffc37230 */ /* 0x100fe40000004100 */
[----:B------:R-:W-:-:S02]  /*16a0*/  HADD2.F32 R197, -RZ, R11.H1_H1 ;  /* 0x3000000bffc57230 */ /* 0x000fc40000004100 */
[C---:B------:R-:W-:Y:S01]  /*16b0*/  FADD.FTZ R11, -R182.reuse, R143 ;  /* 0x0000008fb60b7221 */ /* 0x040fe20000010100 */
[----:B------:R-:W-:Y:S02]  /*16c0*/  HADD2.F32 R12, -RZ, R12.H1_H1 ;  /* 0x3000000cff0c7230 */ /* 0x000fe40000004100 */
[----:B------:R-:W-:Y:S02]  /*16d0*/  HADD2.F32 R10, -RZ, R52.H1_H1 ;  /* 0x30000034ff0a7230 */ /* 0x000fe40000004100 */
[----:B------:R-:W-:Y:S01]  /*16e0*/  FADD.FTZ R189, -R182, R189 ;  /* 0x000000bdb6bd7221 */ /* 0x000fe20000010100 */
[--C-:B0-----:R-:W-:Y:S02]  /*16f0*/  HADD2.F32 R16, -RZ, R13.reuse.H0_H0 ;  /* 0x2000000dff107230 */ /* 0x101fe40000004100 */
[----:B------:R-:W-:Y:S01]  /*1700*/  FMUL.FTZ R6, R6, R9 ;  /* 0x0000000906067220 */ /* 0x000fe20000410000 */
[----:B------:R-:W-:Y:S02]  /*1710*/  HADD2.F32 R17, -RZ, R13.H1_H1 ;  /* 0x3000000dff117230 */ /* 0x000fe40000004100 */
[----:B------:R-:W-:Y:S01]  /*1720*/  FADD.FTZ R100, R100, R9 ;  /* 0x0000000964647221 */ /* 0x000fe20000010000 */
[----:B------:R-:W-:-:S02]  /*1730*/  HADD2.F32 R19, -RZ, R14.H0_H0 ;  /* 0x2000000eff137230 */ /* 0x000fc40000004100 */
[----:B------:R-:W-:Y:S01]  /*1740*/  FFMA.FTZ R68, R7, R9, R68 ;  /* 0x0000000907447223 */ /* 0x000fe20000010044 */
[----:B------:R-:W-:Y:S02]  /*1750*/  HADD2.F32 R22, -RZ, R14.H1_H1 ;  /* 0x3000000eff167230 */ /* 0x000fe40000004100 */
[-C--:B------:R-:W-:Y:S01]  /*1760*/  FMUL.FTZ R9, R10, R12.reuse ;  /* 0x0000000c0a097220 */ /* 0x080fe20000410000 */
[--C-:B------:R-:W-:Y:S02]  /*1770*/  HADD2.F32 R13, -RZ, R53.reuse.H0_H0 ;  /* 0x20000035ff0d7230 */ /* 0x100fe40000004100 */
[----:B------:R-:W-:Y:S01]  /*1780*/  FADD.FTZ R101, R101, R12 ;  /* 0x0000000c65657221 */ /* 0x000fe20000010000 */
[----:B------:R-:W-:Y:S01]  /*1790*/  FFMA.FTZ R69, R8, R12, R69 ;  /* 0x0000000c08457223 */ /* 0x000fe20000010045 */
[----:B------:R-:W-:Y:S02]  /*17a0*/  HADD2.F32 R14, -RZ, R53.H1_H1 ;  /* 0x30000035ff0e7230 */ /* 0x000fe40000004100 */
[C---:B------:R-:W-:Y:S01]  /*17b0*/  FMUL.FTZ R11, R174.reuse, R11 ;  /* 0x0000000bae0b7220 */ /* 0x040fe20000410000 */
[----:B------:R-:W-:Y:S01]  /*17c0*/  FMUL.FTZ R12, R174, R189 ;  /* 0x000000bdae0c7220 */ /* 0x000fe20000410000 */
[-C--:B------:R-:W-:Y:S01]  /*17d0*/  FMUL.FTZ R10, R13, R16.reuse ;  /* 0x000000100d0a7220 */ /* 0x080fe20000410000 */
[----:B------:R-:W-:Y:S01]  /*17e0*/  FADD.FTZ R102, R102, R16 ;  /* 0x0000001066667221 */ /* 0x000fe20000010000 */
[----:B------:R-:W-:Y:S01]  /*17f0*/  FFMA.FTZ R70, R11, R16, R70 ;  /* 0x000000100b467223 */ /* 0x000fe20000010046 */
[----:B------:R-:W-:-:S02]  /*1800*/  HADD2.F32 R141, -RZ, R15.H0_H0 ;  /* 0x2000000fff8d7230 */ /* 0x000fc40000004100 */
[-C--:B------:R-:W-:Y:S01]  /*1810*/  FMUL.FTZ R13, R14, R17.reuse ;  /* 0x000000110e0d7220 */ /* 0x080fe20000410000 */
[----:B------:R-:W-:Y:S02]  /*1820*/  HADD2.F32 R140, -RZ, R15.H1_H1 ;  /* 0x3000000fff8c7230 */ /* 0x000fe40000004100 */
[----:B------:R-:W-:Y:S01]  /*1830*/  FADD.FTZ R103, R103, R17 ;  /* 0x0000001167677221 */ /* 0x000fe20000010000 */
[--C-:B------:R-:W-:Y:S02]  /*1840*/  HADD2.F32 R16, -RZ, R54.reuse.H0_H0 ;  /* 0x20000036ff107230 */ /* 0x100fe40000004100 */
[----:B------:R-:W-:Y:S01]  /*1850*/  FFMA.FTZ R71, R12, R17, R71 ;  /* 0x000000110c477223 */ /* 0x000fe20000010047 */
[C---:B------:R-:W-:Y:S01]  /*1860*/  FADD.FTZ R15, -R182.reuse, R191 ;  /* 0x000000bfb60f7221 */ /* 0x040fe20000010100 */
[----:B------:R-:W-:Y:S02]  /*1870*/  HADD2.F32 R17, -RZ, R54.H1_H1 ;  /* 0x30000036ff117230 */ /* 0x000fe40000004100 */
[----:B------:R-:W-:Y:S01]  /*1880*/  FADD.FTZ R193, -R182, R193 ;  /* 0x000000c1b6c17221 */ /* 0x000fe20000010100 */
[----:B------:R-:W-:Y:S01]  /*1890*/  FMUL.FTZ R14, R16, R19 ;  /* 0x00000013100e7220 */ /* 0x000fe20000410000 */
[----:B------:R-:W-:Y:S01]  /*18a0*/  FMUL.FTZ R15, R174, R15 ;  /* 0x0000000fae0f7220 */ /* 0x000fe20000410000 */
[----:B------:R-:W-:Y:S01]  /*18b0*/  FADD.FTZ R20, R187, R6 ;  /* 0x00000006bb147221 */ /* 0x000fe20000010000 */
[----:B------:R-:W-:Y:S01]  /*18c0*/  FMUL.FTZ R16, R17, R22 ;  /* 0x0000001611107220 */ /* 0x000fe20000410000 */
[----:B------:R-:W-:Y:S01]  /*18d0*/  FFMA.FTZ R17, R7, R6, R186 ;  /* 0x0000000607117223 */ /* 0x000fe200000100ba */
        /* <DEDUP_REMOVED lines=8> */
[----:B------:R-:W-:-:S03]  /*1960*/  FFMA.FTZ R137, R11, R10, R20 ;  /* 0x0000000a0b897223 */ /* 0x000fc60000010014 */
[----:B------:R-:W-:Y:S01]  /*1970*/  FADD.FTZ R139, R22, R13 ;  /* 0x0000000d168b7221 */ /* 0x000fe20000010000 */
[----:B------:R-:W-:Y:S01]  /*1980*/  FFMA.FTZ R20, R12, R13, R137 ;  /* 0x0000000d0c147223 */ /* 0x000fe20000010089 */
[----:B------:R-:W-:Y:S02]  /*1990*/  FADD.FTZ R195, -R182, R195 ;  /* 0x000000c3b6c37221 */ /* 0x000fe40000010100 */
[----:B------:R-:W-:Y:S01]  /*19a0*/  FADD.FTZ R139, R139, R14 ;  /* 0x0000000e8b8b7221 */ /* 0x000fe20000010000 */
[----:B------:R-:W-:Y:S01]  /*19b0*/  FFMA.FTZ R137, R15, R14, R20 ;  /* 0x0000000e0f897223 */ /* 0x000fe20000010014 */
[----:B------:R-:W-:Y:S01]  /*19c0*/  FMUL.FTZ R17, R136, R141 ;  /* 0x0000008d88117220 */ /* 0x000fe20000410000 */
[----:B------:R-:W-:Y:S01]  /*19d0*/  FMUL.FTZ R20, R138, R140 ;  /* 0x0000008c8a147220 */ /* 0x000fe20000410000 */
[----:B------:R-:W-:Y:S01]  /*19e0*/  FMUL.FTZ R19, R174, R195 ;  /* 0x000000c3ae137220 */ /* 0x000fe20000410000 */
[----:B------:R-:W-:Y:S01]  /*19f0*/  FADD.FTZ R197, -R182, R197 ;  /* 0x000000c5b6c57221 */ /* 0x000fe20000010100 */
[----:B------:R-:W-:Y:S01]  /*1a00*/  FADD.FTZ R136, R139, R16 ;  /* 0x000000108b887221 */ /* 0x000fe20000010000 */
[----:B------:R-:W-:-:S02]  /*1a10*/  FFMA.FTZ R138, R18, R16, R137 ;  /* 0x00000010128a7223 */ /* 0x000fc40000010089 */
[----:B------:R-:W-:Y:S01]  /*1a20*/  FMUL.FTZ R22, R174, R197 ;  /* 0x000000c5ae167220 */ /* 0x000fe20000410000 */
        /* <DEDUP_REMOVED lines=8> */
.L_x_2327:
[----:B------:R-:W-:Y:S05]  /*1ab0*/  BSYNC.RECONVERGENT B1 ;  /* 0x0000000000017941 */ /* 0x000fea0003800200 */
.L_x_2326:
        /* <DEDUP_REMOVED lines=13> */
[----:B------:R-:W0:Y:S02]  /*1b90*/  @P1 LDC.64 R32, c[0x0][0x438] ;  /* 0x00010e00ff201b82 */ /* 0x000e240000000a00 */
[----:B0-----:R-:W-:-:S05]  /*1ba0*/  @P1 IMAD.WIDE.U32 R32, R188, 0x10, R32 ;  /* 0x00000010bc201825 */ /* 0x001fca00078e0020 */
[----:B------:R0:W5:Y:S01]  /*1bb0*/  @P1 LDG.E.128 R132, desc[UR6][R32.64] ;  /* 0x0000000620841981 */ /* 0x000162000c1e1d00 */
[----:B------:R-:W-:Y:S02]  /*1bc0*/  HADD2.F32 R138, -RZ, R59.H0_H0 ;  /* 0x2000003bff8a7230 */ /* 0x000fe40000004100 */
[--C-:B---3--:R-:W-:Y:S02]  /*1bd0*/  HADD2.F32 R21, -RZ, R24.reuse.H0_H0 ;  /* 0x20000018ff157230 */ /* 0x108fe40000004100 */
[----:B------:R-:W-:Y:S02]  /*1be0*/  HADD2.F32 R23, -RZ, R24.H1_H1 ;  /* 0x30000018ff177230 */ /* 0x000fe40000004100 */
[----:B------:R-:W-:Y:S02]  /*1bf0*/  HADD2.F32 R35, -RZ, R25.H0_H0 ;  /* 0x20000019ff237230 */ /* 0x000fe40000004100 */
[--C-:B------:R-:W-:Y:S02]  /*1c00*/  HADD2.F32 R143, -RZ, R27.reuse.H0_H0 ;  /* 0x2000001bff8f7230 */ /* 0x100fe40000004100 */
[----:B------:R-:W-:-:S02]  /*1c10*/  HADD2.F32 R27, -RZ, R27.H1_H1 ;  /* 0x3000001bff1b7230 */ /* 0x000fc40000004100 */
[C---:B------:R-:W-:Y:S01]  /*1c20*/  FADD.FTZ R21, -R182.reuse, R21 ;  /* 0x00000015b6157221 */ /* 0x040fe20000010100 */
[----:B------:R-:W-:Y:S02]  /*1c30*/  HADD2.F32 R137, -RZ, R25.H1_H1 ;  /* 0x30000019ff897230 */ /* 0x000fe40000004100 */
[C---:B------:R-:W-:Y:S01]  /*1c40*/  FADD.FTZ R25, -R182.reuse, R23 ;  /* 0x00000017b6197221 */ /* 0x040fe20000010100 */
[C---:B------:R-:W-:Y:S01]  /*1c50*/  FADD.FTZ R35, -R182.reuse, R35 ;  /* 0x00000023b6237221 */ /* 0x040fe20000010100 */
[----:B------:R-:W-:Y:S02]  /*1c60*/  HADD2.F32 R139, -RZ, R26.H0_H0 ;  /* 0x2000001aff8b7230 */ /* 0x000fe40000004100 */
[----:B------:R-:W-:Y:S01]  /*1c70*/  FADD.FTZ R191, -R182, R27 ;  /* 0x0000001bb6bf7221 */ /* 0x000fe20000010100 */
[----:B------:R-:W-:Y:S02]  /*1c80*/  HADD2.F32 R24, -RZ, R56.H0_H0 ;  /* 0x20000038ff187230 */ /* 0x000fe40000004100 */
[----:B-----5:R-:W-:Y:S01]  /*1c90*/  FMUL.FTZ R21, R174, R21 ;  /* 0x00000015ae157220 */ /* 0x020fe20000410000 */
[----:B----4-:R-:W-:-:S02]  /*1ca0*/  HADD2.F32 R23, -RZ, R28.H0_H0 ;  /* 0x2000001cff177230 */ /* 0x010fc40000004100 */
[----:B------:R-:W-:Y:S02]  /*1cb0*/  HADD2.F32 R141, -RZ, R26.H1_H1 ;  /* 0x3000001aff8d7230 */ /* 0x000fe40000004100 */
[C---:B------:R-:W-:Y:S01]  /*1cc0*/  FMUL.FTZ R26, R174.reuse, R25 ;  /* 0x00000019ae1a7220 */ /* 0x040fe20000410000 */
[----:B------:R-:W-:Y:S02]  /*1cd0*/  HADD2.F32 R28, -RZ, R28.H1_H1 ;  /* 0x3000001cff1c7230 */ /* 0x000fe40000004100 */
[--C-:B0-----:R-:W-:Y:S02]  /*1ce0*/  HADD2.F32 R32, -RZ, R29.reuse.H0_H0 ;  /* 0x2000001dff207230 */ /* 0x101fe40000004100 */
[----:B------:R-:W-:Y:S02]  /*1cf0*/  HADD2.F32 R34, -RZ, R29.H1_H1 ;  /* 0x3000001dff227230 */ /* 0x000fe40000004100 */
[----:B------:R-:W-:Y:S02]  /*1d00*/  HADD2.F32 R27, -RZ, R56.H1_H1 ;  /* 0x30000038ff1b7230 */ /* 0x000fe40000004100 */
[----:B------:R-:W-:Y:S01]  /*1d10*/  FMUL.FTZ R25, R174, R35 ;  /* 0x00000023ae197220 */ /* 0x000fe20000410000 */
[----:B------:R-:W-:-:S02]  /*1d20*/  HADD2.F32 R29, -RZ, R57.H0_H0 ;  /* 0x20000039ff1d7230 */ /* 0x000fc40000004100 */
[C---:B------:R-:W-:Y:S01]  /*1d30*/  FADD.FTZ R137, -R182.reuse, R137 ;  /* 0x00000089b6897221 */ /* 0x040fe20000010100 */
[----:B------:R-:W-:Y:S01]  /*1d40*/  FADD.FTZ R139, -R182, R139 ;  /* 0x0000008bb68b7221 */ /* 0x000fe20000010100 */
[-C--:B------:R-:W-:Y:S01]  /*1d50*/  FMUL.FTZ R24, R24, R23.reuse ;  /* 0x0000001718187220 */ /* 0x080fe20000410000 */
[----:B------:R-:W-:Y:S01]  /*1d60*/  FADD.FTZ R108, R108, R23 ;  /* 0x000000176c6c7221 */ /* 0x000fe20000010000 */
[----:B------:R-:W-:Y:S01]  /*1d70*/  FFMA.FTZ R76, R21, R23, R76 ;  /* 0x00000017154c7223 */ /* 0x000fe2000001004c */
[-C--:B------:R-:W-:Y:S01]  /*1d80*/  FMUL.FTZ R23, R27, R28.reuse ;  /* 0x0000001c1b177220 */ /* 0x080fe20000410000 */
[----:B------:R-:W-:Y:S01]  /*1d90*/  FADD.FTZ R109, R109, R28 ;  /* 0x0000001c6d6d7221 */ /* 0x000fe20000010000 */
[----:B------:R-:W-:Y:S01]  /*1da0*/  FFMA.FTZ R77, R26, R28, R77 ;  /* 0x0000001c1a4d7223 */ /* 0x000fe2000001004d */
[--C-:B------:R-:W-:Y:S02]  /*1db0*/  HADD2.F32 R33, -RZ, R30.reuse.H0_H0 ;  /* 0x2000001eff217230 */ /* 0x100fe40000004100 */
[----:B------:R-:W-:Y:S01]  /*1dc0*/  FMUL.FTZ R28, R29, R32 ;  /* 0x000000201d1c7220 */ /* 0x000fe20000410000 */
[----:B------:R-:W-:-:S02]  /*1dd0*/  HADD2.F32 R136, -RZ, R30.H1_H1 ;  /* 0x3000001eff887230 */ /* 0x000fc40000004100 */
[----:B------:R-:W-:Y:S01]  /*1de0*/  FADD.FTZ R110, R110, R32 ;  /* 0x000000206e6e7221 */ /* 0x000fe20000010000 */
[----:B------:R-:W-:Y:S02]  /*1df0*/  HADD2.F32 R27, -RZ, R57.H1_H1 ;  /* 0x30000039ff1b7230 */ /* 0x000fe40000004100 */
[----:B------:R-:W-:Y:S01]  /*1e00*/  FFMA.FTZ R78, R25, R32, R78 ;  /* 0x00000020194e7223 */ /* 0x000fe2000001004e */
[C---:B------:R-:W-:Y:S01]  /*1e10*/  FMUL.FTZ R30, R174.reuse, R137 ;  /* 0x00000089ae1e7220 */ /* 0x040fe20000410000 */
[----:B------:R-:W-:Y:S02]  /*1e20*/  HADD2.F32 R32, -RZ, R58.H0_H0 ;  /* 0x2000003aff207230 */ /* 0x000fe40000004100 */
[----:B------:R-:W-:Y:S01]  /*1e30*/  FMUL.FTZ R29, R174, R139 ;  /* 0x0000008bae1d7220 */ /* 0x000fe20000410000 */
        /* <DEDUP_REMOVED lines=11> */
[----:B------:R-:W-:Y:S01]  /*1ef0*/  FFMA.FTZ R33, R25, R28, R36 ;  /* 0x0000001c19217223 */ /* 0x000fe20000010024 */
[--C-:B------:R-:W-:Y:S02]  /*1f00*/  HADD2.F32 R189, -RZ, R31.reuse.H0_H0 ;  /* 0x2000001fffbd7230 */ /* 0x100fe40000004100 */
[----:B------:R-:W-:Y:S01]  /*1f10*/  FADD.FTZ R141, -R182, R141 ;  /* 0x0000008db68d7221 */ /* 0x000fe20000010100 */
[----:B------:R-:W-:Y:S02]  /*1f20*/  HADD2.F32 R140, -RZ, R31.H1_H1 ;  /* 0x3000001fff8c7230 */ /* 0x000fe40000004100 */
[----:B------:R-:W-:Y:S01]  /*1f30*/  FADD.FTZ R137, R38, R27 ;  /* 0x0000001b26897221 */ /* 0x000fe20000010000 */
[----:B------:R-:W-:Y:S02]  /*1f40*/  HADD2.F32 R31, -RZ, R58.H1_H1 ;  /* 0x3000003aff1f7230 */ /* 0x000fe40000004100 */
[----:B------:R-:W-:Y:S01]  /*1f50*/  FFMA.FTZ R36, R30, R27, R33 ;  /* 0x0000001b1e247223 */ /* 0x000fe20000010021 */
[----:B------:R-:W-:Y:S01]  /*1f60*/  FMUL.FTZ R34, R174, R141 ;  /* 0x0000008dae227220 */ /* 0x000fe20000410000 */
[----:B------:R-:W-:Y:S01]  /*1f70*/  FADD.FTZ R38, R137, R32 ;  /* 0x0000002089267221 */ /* 0x000fe20000010000 */
[----:B------:R-:W-:Y:S01]  /*1f80*/  FADD.FTZ R143, -R182, R143 ;  /* 0x0000008fb68f7221 */ /* 0x000fe20000010100 */
[----:B------:R-:W-:Y:S01]  /*1f90*/  FMUL.FTZ R31, R31, R136 ;  /* 0x000000881f1f7220 */ /* 0x000fe20000410000 */
[----:B------:R-:W-:Y:S01]  /*1fa0*/  FFMA.FTZ R137, R29, R32, R36 ;  /* 0x000000201d897223 */ /* 0x000fe20000010024 */
[----:B------:R-:W-:Y:S01]  /*1fb0*/  FADD.FTZ R113, R113, R136 ;  /* 0x0000008871717221 */ /* 0x000fe20000010000 */
[----:B------:R-:W-:Y:S01]  /*1fc0*/  FFMA.FTZ R81, R34, R136, R81 ;  /* 0x0000008822517223 */ /* 0x000fe20000010051 */
[----:B------:R-:W-:-:S02]  /*1fd0*/  HADD2.F32 R139, -RZ, R59.H1_H1 ;  /* 0x3000003bff8b7230 */ /* 0x000fc40000004100 */
[----:B------:R-:W-:Y:S01]  /*1fe0*/  FMUL.FTZ R33, R138, R189 ;  /* 0x000000bd8a217220 */ /* 0x000fe20000410000 */
[----:B------:R-:W-:Y:S01]  /*1ff0*/  FMUL.FTZ R35, R174, R143 ;  /* 0x0000008fae237220 */ /* 0x000fe20000410000 */
[----:B------:R-:W-:Y:S01]  /*2000*/  FADD.FTZ R136, R38, R31 ;  /* 0x0000001f26887221 */ /* 0x000fe20000010000 */
[----:B------:R-:W-:Y:S01]  /*2010*/  FFMA.FTZ R138, R34, R31, R137 ;  /* 0x0000001f228a7223 */ /* 0x000fe20000010089 */
[-C--:B------:R-:W-:Y:S01]  /*2020*/  FMUL.FTZ R36, R139, R140.reuse ;  /* 0x0000008c8b247220 */ /* 0x080fe20000410000 */
        /* <DEDUP_REMOVED lines=9> */
.L_x_2329:
[----:B------:R-:W-:Y:S05]  /*20c0*/  BSYNC.RECONVERGENT B1 ;  /* 0x0000000000017941 */ /* 0x000fea0003800200 */
.L_x_2328:
[----:B------:R-:W-:Y:S01]  /*20d0*/  UMOV UR4, 0xffffffff ;  /* 0xffffffff00047882 */ /* 0x000fe20000000000 */
[----:B------:R-:W-:Y:S01]  /*20e0*/  ISETP.NE.U32.AND P1, PT, RZ, UR10, PT ;  /* 0x0000000aff007c0c */ /* 0x000fe2000bf25070 */
[----:B------:R-:W-:Y:S02]  /*20f0*/  HFMA2 R182, -RZ, RZ, 1.875, 0 ;  /* 0x3f800000ffb67431 */ /* 0x000fe400000001ff */
[----:B-----5:R-:W-:Y:S01]  /*2100*/  @P0 HADD2.F32 R182, -RZ, R183.H0_H0 ;  /* 0x200000b7ffb60230 */ /* 0x020fe20000004100 */
        /* <DEDUP_REMOVED lines=20> */
.L_x_2372:
[----:B-1----:R-:W-:Y:S01]  /*2250*/  FADD.FTZ R136, R143, R136 ;  /* 0x000000888f887221 */ /* 0x002fe20000010000 */
[----:B------:R-:W-:Y:S01]  /*2260*/  ISETP.NE.AND P6, PT, R0, RZ, PT ;  /* 0x000000ff0000720c */ /* 0x000fe20003fc5270 */
[----:B--2---:R-:W-:Y:S01]  /*2270*/  FADD.FTZ R137, R142, R137 ;  /* 0x000000898e897221 */ /* 0x004fe20000010000 */
        /* <DEDUP_REMOVED lines=26> */
[-CC-:B0-----:R-:W-:Y:S01]  /*2420*/  FFMA.FTZ R143, R164, R188.reuse, R183.reuse ;  /* 0x000000bca48f7223 */ /* 0x181fe200000100b7 */
        /* <DEDUP_REMOVED lines=43> */
[----:B------:R-:W-:Y:S02]  /*26e0*/  F2FP.F16.F32.PACK_AB R139, R191, R190 ;  /* 0x000000bebf8b723e */ /* 0x000fe400000000ff */
[----:B------:R-:W-:Y:S02]  /*26f0*/  F2FP.F16.F32.PACK_AB R138, R189, R186 ;  /* 0x000000babd8a723e */ /* 0x000fe400000000ff */
[----:B------:R-:W-:Y:S02]  /*2700*/  F2FP.F16.F32.PACK_AB R137, R187, R142 ;  /* 0x0000008ebb89723e */ /* 0x000fe400000000ff */
[----:B------:R-:W-:Y:S02]  /*2710*/  F2FP.F16.F32.PACK_AB R136, R143, R136 ;  /* 0x000000888f88723e */ /* 0x000fe400000000ff */
[----:B------:R-:W-:-:S03]  /*2720*/  IADD3 R175, PT, PT, R175, 0x20, RZ ;  /* 0x00000020afaf7810 */ /* 0x000fc60007ffe0ff */
[----:B------:R1:W-:Y:S04]  /*2730*/  STG.E.128 desc[UR6][R140.64], R136 ;  /* 0x000000888c007986 */ /* 0x0003e8000c101d06 */
.L_x_2335:
[----:B------:R-:W-:Y:S05]  /*2740*/  BSYNC.RECONVERGENT B2 ;  /* 0x0000000000027941 */ /* 0x000fea0003800200 */
.L_x_2334:
[----:B------:R-:W-:Y:S04]  /*2750*/  BSSY.RECONVERGENT B2, `(.L_x_2336) ;  /* 0x0000043000027945 */ /* 0x000fe80003800200 */
[----:B------:R-:W-:Y:S05]  /*2760*/  @!P4 BRA `(.L_x_2337) ;  /* 0x000000040004c947 */ /* 0x000fea0003800000 */
[-CC-:B-1----:R-:W-:Y:S01]  /*2770*/  FFMA.FTZ R137, R149, R188.reuse, R183.reuse ;  /* 0x000000bc95897223 */ /* 0x182fe200000100b7 */
[-CC-:B------:R-:W-:Y:S01]  /*2780*/  FFMA.FTZ R141, R156, R188.reuse, R183.reuse ;  /* 0x000000bc9c8d7223 */ /* 0x180fe200000100b7 */
[-C--:B------:R-:W-:Y:S01]  /*2790*/  FFMA.FTZ R136, R155, R188.reuse, R183 ;  /* 0x000000bc9b887223 */ /* 0x080fe200000100b7 */
[----:B------:R-:W-:Y:S01]  /*27a0*/  ISETP.GE.U32.AND P1, PT, R180, RZ, PT ;  /* 0x000000ffb400720c */ /* 0x000fe20003f26070 */
[----:B------:R-:W-:Y:S01]  /*27b0*/  FADD.FTZ R137, R150, -R137 ;  /* 0x8000008996897221 */ /* 0x000fe20000010000 */
[----:B------:R-:W-:Y:S01]  /*27c0*/  FADD.FTZ R141, R154, -R141 ;  /* 0x8000008d9a8d7221 */ /* 0x000fe20000010000 */
[----:B------:R-:W-:Y:S01]  /*27d0*/  FADD.FTZ R139, R153, -R136 ;  /* 0x80000088998b7221 */ /* 0x000fe20000010000 */
[----:B------:R-:W-:Y:S01]  /*27e0*/  LOP3.LUT P5, RZ, R181, 0xff, RZ, 0xc0, !PT ;  /* 0x000000ffb5ff7812 */ /* 0x000fe200078ac0ff */
[C---:B------:R-:W-:Y:S01]  /*27f0*/  FMUL.FTZ R137, R174.reuse, R137 ;  /* 0x00000089ae897220 */ /* 0x040fe20000410000 */
[C---:B------:R-:W-:Y:S01]  /*2800*/  FMUL.FTZ R141, R174.reuse, R141 ;  /* 0x0000008dae8d7220 */ /* 0x040fe20000410000 */
[----:B------:R-:W-:Y:S01]  /*2810*/  FMUL.FTZ R139, R174, R139 ;  /* 0x0000008bae8b7220 */ /* 0x000fe20000410000 */
[--C-:B------:R-:W-:Y:S01]  /*2820*/  FFMA.FTZ R190, R152, R188, R183.reuse ;  /* 0x000000bc98be7223 */ /* 0x100fe200000100b7 */
[-C--:B------:R-:W-:Y:S01]  /*2830*/  FMUL.FTZ R137, R137, R182.reuse ;  /* 0x000000b689897220 */ /* 0x080fe20000410000 */
[-C--:B------:R-:W-:Y:S01]  /*2840*/  FMUL.FTZ R141, R141, R182.reuse ;  /* 0x000000b68d8d7220 */ /* 0x080fe20000410000 */
[----:B------:R-:W-:Y:S01]  /*2850*/  FMUL.FTZ R139, R139, R182 ;  /* 0x000000b68b8b7220 */ /* 0x000fe20000410000 */
[----:B------:R-:W-:Y:S01]  /*2860*/  ISETP.GE.U32.AND.EX P1, PT, R181, 0x1000000, PT, P1 ;  /* 0x01000000b500780c */ /* 0x000fe20003f26110 */
[----:B------:R-:W-:Y:S01]  /*2870*/  FMUL.FTZ R137, R137, UR13 ;  /* 0x0000000d89897c20 */ /* 0x000fe20008410000 */
[----:B------:R-:W-:Y:S01]  /*2880*/  FMUL.FTZ R141, R141, UR13 ;  /* 0x0000000d8d8d7c20 */ /* 0x000fe20008410000 */
[----:B------:R-:W-:Y:S01]  /*2890*/  FMUL.FTZ R139, R139, UR13 ;  /* 0x0000000d8b8b7c20 */ /* 0x000fe20008410000 */
[----:B------:R-:W-:Y:S01]  /*28a0*/  LOP3.LUT P4, RZ, R181, 0xff0000, RZ, 0xc0, !PT ;  /* 0x00ff0000b5ff7812 */ /* 0x000fe2000788c0ff */
[----:B------:R-:W-:Y:S01]  /*28b0*/  FADD.FTZ R189, R151, -R190 ;  /* 0x800000be97bd7221 */ /* 0x000fe20000010000 */
[----:B------:R-:W-:Y:S01]  /*28c0*/  FSEL R186, R137, RZ, P5 ;  /* 0x000000ff89ba7208 */ /* 0x000fe20002800000 */
[-CC-:B------:R-:W-:Y:S01]  /*28d0*/  FFMA.FTZ R137, R145, R188.reuse, R183.reuse ;  /* 0x000000bc91897223 */ /* 0x180fe200000100b7 */
[----:B------:R-:W-:Y:S01]  /*28e0*/  FSEL R192, R141, RZ, P1 ;  /* 0x000000ff8dc07208 */ /* 0x000fe20000800000 */
[-CC-:B0-----:R-:W-:Y:S01]  /*28f0*/  FFMA.FTZ R142, R148, R188.reuse, R183.reuse ;  /* 0x000000bc948e7223 */ /* 0x181fe200000100b7 */
[-CC-:B------:R-:W-:Y:S01]  /*2900*/  FFMA.FTZ R138, R144, R188.reuse, R183.reuse ;  /* 0x000000bc908a7223 */ /* 0x180fe200000100b7 */
[----:B------:R-:W-:Y:S01]  /*2910*/  FFMA.FTZ R136, R157, R188, R183 ;  /* 0x000000bc9d887223 */ /* 0x000fe200000100b7 */
[----:B------:R-:W0:Y:S01]  /*2920*/  LDC.64 R140, c[0x0][0x468] ;  /* 0x00011a00ff8c7b82 */ /* 0x000e220000000a00 */
[----:B------:R-:W-:Y:S01]  /*2930*/  FSEL R191, R139, RZ, P4 ;  /* 0x000000ff8bbf7208 */ /* 0x000fe20002000000 */
[----:B------:R-:W-:Y:S01]  /*2940*/  FADD.FTZ R143, R146, -R137 ;  /* 0x80000089928f7221 */ /* 0x000fe20000010000 */
[C---:B------:R-:W-:Y:S01]  /*2950*/  FMUL.FTZ R189, R174.reuse, R189 ;  /* 0x000000bdaebd7220 */ /* 0x040fe20000410000 */
[----:B------:R-:W-:Y:S01]  /*2960*/  FADD.FTZ R187, R147, -R142 ;  /* 0x8000008e93bb7221 */ /* 0x000fe20000010000 */
[----:B------:R-:W-:Y:S01]  /*2970*/  FADD.FTZ R139, R39, -R138 ;  /* 0x8000008a278b7221 */ /* 0x000fe20000010000 */
[----:B------:R-:W-:Y:S01]  /*2980*/  FADD.FTZ R137, R37, -R136 ;  /* 0x8000008825897221 */ /* 0x000fe20000010000 */
[C---:B------:R-:W-:Y:S01]  /*2990*/  FMUL.FTZ R143, R174.reuse, R143 ;  /* 0x0000008fae8f7220 */ /* 0x040fe20000410000 */
[-C--:B------:R-:W-:Y:S01]  /*29a0*/  FMUL.FTZ R189, R189, R182.reuse ;  /* 0x000000b6bdbd7220 */ /* 0x080fe20000410000 */
[C---:B------:R-:W-:Y:S01]  /*29b0*/  FMUL.FTZ R187, R174.reuse, R187 ;  /* 0x000000bbaebb7220 */ /* 0x040fe20000410000 */
        /* <DEDUP_REMOVED lines=9> */
[C---:B------:R-:W-:Y:S01]  /*2a50*/  LOP3.LUT P4, RZ, R180.reuse, 0xff0000, RZ, 0xc0, !PT ;  /* 0x00ff0000b4ff7812 */ /* 0x040fe2000788c0ff */
[----:B------:R-:W-:Y:S01]  /*2a60*/  FMUL.FTZ R187, R187, UR13 ;  /* 0x0000000dbbbb7c20 */ /* 0x000fe20008410000 */
        /* <DEDUP_REMOVED lines=17> */
.L_x_2337:
[----:B------:R-:W-:Y:S05]  /*2b80*/  BSYNC.RECONVERGENT B2 ;  /* 0x0000000000027941 */ /* 0x000fea0003800200 */
.L_x_2336:
[----:B------:R-:W-:Y:S04]  /*2b90*/  BSSY.RECONVERGENT B2, `(.L_x_2338) ;  /* 0x0000043000027945 */ /* 0x000fe80003800200 */
[----:B------:R-:W-:Y:S05]  /*2ba0*/  @!P3 BRA `(.L_x_2339) ;  /* 0x000000040004b947 */ /* 0x000fea0003800000 */
[-CC-:B-12---:R-:W-:Y:S01]  /*2bb0*/  FFMA.FTZ R136, R19, R188.reuse, R183.reuse ;  /* 0x000000bc13887223 */ /* 0x186fe200000100b7 */
        /* <DEDUP_REMOVED lines=18> */
[-CC-:B0-----:R-:W-:Y:S01]  /*2ce0*/  FFMA.FTZ R143, R18, R188.reuse, R183.reuse ;  /* 0x000000bc128f7223 */ /* 0x181fe200000100b7 */
        /* <DEDUP_REMOVED lines=39> */
[----:B------:R-:W-:Y:S02]  /*2f60*/  F2FP.F16.F32.PACK_AB R139, R191, R190 ;  /* 0x000000bebf8b723e */ /* 0x000fe400000000ff */
[----:B------:R-:W-:Y:S02]  /*2f70*/  F2FP.F16.F32.PACK_AB R138, R189, R186 ;  /* 0x000000babd8a723e */ /* 0x000fe400000000ff */
[----:B------:R-:W-:Y:S02]  /*2f80*/  F2FP.F16.F32.PACK_AB R137, R187, R142 ;  /* 0x0000008ebb89723e */ /* 0x000fe400000000ff */
[----:B------:R-:W-:-:S02]  /*2f90*/  F2FP.F16.F32.PACK_AB R136, R143, R136 ;  /* 0x000000888f88723e */ /* 0x000fc400000000ff */
[----:B------:R-:W-:-:S03]  /*2fa0*/  IADD3 R175, PT, PT, R175, 0x20, RZ ;  /* 0x00000020afaf7810 */ /* 0x000fc60007ffe0ff */
[----:B------:R3:W-:Y:S04]  /*2fb0*/  STG.E.128 desc[UR6][R140.64], R136 ;  /* 0x000000888c007986 */ /* 0x0007e8000c101d06 */
.L_x_2339:
[----:B------:R-:W-:Y:S05]  /*2fc0*/  BSYNC.RECONVERGENT B2 ;  /* 0x0000000000027941 */ /* 0x000fea0003800200 */
.L_x_2338:
[----:B------:R-:W-:Y:S05]  /*2fd0*/  @!P2 BRA `(.L_x_2340) ;  /* 0x0000003c009ca947 */ /* 0x000fea0003800000 */
[-CC-:B0-----:R-:W-:Y:S01]  /*2fe0*/  FFMA.FTZ R143, R38, R188.reuse, R183.reuse ;  /* 0x000000bc268f7223 */ /* 0x181fe200000100b7 */
[-CC-:B------:R-:W-:Y:S01]  /*2ff0*/  FFMA.FTZ R186, R35, R188.reuse, R183.reuse ;  /* 0x000000bc23ba7223 */ /* 0x180fe200000100b7 */
[----:B-123--:R-:W0:Y:S01]  /*3000*/  LDC.64 R136, c[0x0][0x468] ;  /* 0x00011a00ff887b82 */ /* 0x00ee220000000a00 */
        /* <DEDUP_REMOVED lines=11> */
[C---:B------:R-:W-:Y:S01]  /*30c0*/  FMUL.FTZ R193, R174.reuse, R193 ;  /* 0x000000c1aec17220 */ /* 0x040fe20000410000 */
[----:B------:R-:W-:Y:S01]  /*30d0*/  FMUL.FTZ R191, R174, R191 ;  /* 0x000000bfaebf7220 */ /* 0x000fe20000410000 */
[----:B------:R-:W-:Y:S01]  /*30e0*/  FADD.FTZ R189, R31, -R142 ;  /* 0x8000008e1fbd7221 */ /* 0x000fe20000010000 */
        /* <DEDUP_REMOVED lines=42> */
[----:B------:R-:W-:Y:S02]  /*3390*/  F2FP.F16.F32.PACK_AB R139, R182, R191 ;  /* 0x000000bfb68b723e */ /* 0x000fe400000000ff */
[----:B------:R-:W-:Y:S02]  /*33a0*/  F2FP.F16.F32.PACK_AB R138, R174, R187 ;  /* 0x000000bbae8a723e */ /* 0x000fe400000000ff */
[----:B------:R-:W-:-:S02]  /*33b0*/  F2FP.F16.F32.PACK_AB R137, R142, R137 ;  /* 0x000000898e89723e */ /* 0x000fc400000000ff */
[----:B------:R-:W-:-:S05]  /*33c0*/  F2FP.F16.F32.PACK_AB R136, R143, R136 ;  /* 0x000000888f88723e */ /* 0x000fca00000000ff */
[----:B------:R0:W-:Y:S01]  /*33d0*/  STG.E.128 desc[UR6][R140.64], R136 ;  /* 0x000000888c007986 */ /* 0x0001e2000c101d06 */
[----:B------:R-:W-:Y:S05]  /*33e0*/  BRA `(.L_x_2340) ;  /* 0x0000003800987947 */ /* 0x000fea0003800000 */
.L_x_2333:
        /* <DEDUP_REMOVED lines=28> */
[----:B0-----:R-:W-:Y:S01]  /*35b0*/  FFMA.FTZ R143, R168, R188, R183 ;  /* 0x000000bca88f7223 */ /* 0x001fe200000100b7 */
        /* <DEDUP_REMOVED lines=13> */
[C---:B------:R-:W-:Y:S01]  /*3690*/  F2FP.F16.F32.PACK_AB R138, R195.reuse, R193 ;  /* 0x000000c1c38a723e */ /* 0x040fe200000000ff */
[-C--:B------:R-:W-:Y:S01]  /*36a0*/  FMUL.FTZ R195, R195, R182.reuse ;  /* 0x000000b6c3c37220 */ /* 0x080fe20000410000 */
[-C--:B------:R-:W-:Y:S01]  /*36b0*/  FMUL.FTZ R142, R143, R182.reuse ;  /* 0x000000b68f8e7220 */ /* 0x080fe20000410000 */
[-C--:B------:R-:W-:Y:S01]  /*36c0*/  FMUL.FTZ R139, R137, R182.reuse ;  /* 0x000000b6898b7220 */ /* 0x080fe20000410000 */
[----:B------:R-:W-:Y:S01]  /*36d0*/  F2FP.F16.F32.PACK_AB R136, R140, R137 ;  /* 0x000000898c88723e */ /* 0x000fe200000000ff */
[----:B------:R-:W-:Y:S01]  /*36e0*/  FMUL.FTZ R195, R195, UR13 ;  /* 0x0000000dc3c37c20 */ /* 0x000fe20008410000 */
[C---:B------:R-:W-:Y:S01]  /*36f0*/  F2FP.F16.F32.PACK_AB R137, R189.reuse, R143 ;  /* 0x0000008fbd89723e */ /* 0x040fe200000000ff */
        /* <DEDUP_REMOVED lines=18> */
[----:B------:R-:W-:Y:S02]  /*3820*/  F2FP.F16.F32.PACK_AB R139, R198, R197 ;  /* 0x000000c5c68b723e */ /* 0x000fe400000000ff */
[----:B------:R-:W-:-:S02]  /*3830*/  F2FP.F16.F32.PACK_AB R143, R199, R196 ;  /* 0x000000c4c78f723e */ /* 0x000fc400000000ff */
[----:B------:R-:W-:Y:S01]  /*3840*/  F2FP.F16.F32.PACK_AB R142, R195, R194 ;  /* 0x000000c2c38e723e */ /* 0x000fe200000000ff */
[----:B------:R1:W-:Y:S01]  /*3850*/  STG.E.128 desc[UR6][R190.64], R136 ;  /* 0x00000088be007986 */ /* 0x0003e2000c101d06 */
[----:B------:R-:W-:Y:S02]  /*3860*/  F2FP.F16.F32.PACK_AB R141, R193, R192 ;  /* 0x000000c0c18d723e */ /* 0x000fe400000000ff */
[----:B------:R-:W-:Y:S02]  /*3870*/  F2FP.F16.F32.PACK_AB R140, R189, R140 ;  /* 0x0000008cbd8c723e */ /* 0x000fe400000000ff */
[----:B------:R-:W-:-:S03]  /*3880*/  IADD3 R175, PT, PT, R175, 0x20, RZ ;  /* 0x00000020afaf7810 */ /* 0x000fc60007ffe0ff */
[----:B------:R1:W-:Y:S04]  /*3890*/  STG.E.128 desc[UR6][R186.64], R140 ;  /* 0x0000008cba007986 */ /* 0x0003e8000c101d06 */
.L_x_2342:
[----:B------:R-:W-:Y:S05]  /*38a0*/  BSYNC.RECONVERGENT B2 ;  /* 0x0000000000027941 */ /* 0x000fea0003800200 */
.L_x_2341:
        /* <DEDUP_REMOVED lines=13> */
[--C-:B0-----:R-:W-:Y:S01]  /*3980*/  FFMA.FTZ R142, R152, R188, R183.reuse ;  /* 0x000000bc988e7223 */ /* 0x101fe200000100b7 */
[-C--:B------:R-:W-:Y:S01]  /*3990*/  FMUL.FTZ R136, R193, R182.reuse ;  /* 0x000000b6c1887220 */ /* 0x080fe20000410000 */
[----:B------:R-:W-:Y:S01]  /*39a0*/  FMUL.FTZ R137, R139, R182 ;  /* 0x000000b68b897220 */ /* 0x000fe20000410000 */
[----:B------:R-:W-:Y:S01]  /*39b0*/  LOP3.LUT P4, RZ, R181, 0xff0000, RZ, 0xc0, !PT ;  /* 0x00ff0000b5ff7812 */ /* 0x000fe2000788c0ff */
[--C-:B------:R-:W-:Y:S01]  /*39c0*/  FFMA.FTZ R138, R144, R188, R183.reuse ;  /* 0x000000bc908a7223 */ /* 0x100fe200000100b7 */
[C---:B------:R-:W-:Y:S01]  /*39d0*/  F2FP.F16.F32.PACK_AB R139, R141.reuse, R139 ;  /* 0x0000008b8d8b723e */ /* 0x040fe200000000ff */
[----:B------:R-:W-:Y:S01]  /*39e0*/  FMUL.FTZ R141, R141, R182 ;  /* 0x000000b68d8d7220 */ /* 0x000fe20000410000 */
[----:B------:R-:W-:Y:S01]  /*39f0*/  FMUL.FTZ R136, R136, UR13 ;  /* 0x0000000d88887c20 */ /* 0x000fe20008410000 */
[----:B------:R-:W-:Y:S01]  /*3a00*/  FMUL.FTZ R137, R137, UR13 ;  /* 0x0000000d89897c20 */ /* 0x000fe20008410000 */
[----:B------:R-:W-:Y:S01]  /*3a10*/  ISETP.GE.U32.AND.EX P1, PT, R181, 0x1000000, PT, P1 ;  /* 0x01000000b500780c */ /* 0x000fe20003f26110 */
[----:B------:R-:W-:Y:S01]  /*3a20*/  FMUL.FTZ R141, R141, UR13 ;  /* 0x0000000d8d8d7c20 */ /* 0x000fe20008410000 */
[-CC-:B------:R-:W-:Y:S01]  /*3a30*/  FFMA.FTZ R143, R145, R188.reuse, R183.reuse ;  /* 0x000000bc918f7223 */ /* 0x180fe200000100b7 */
[----:B------:R-:W-:Y:S01]  /*3a40*/  FSEL R194, R136, RZ, P5 ;  /* 0x000000ff88c27208 */ /* 0x000fe20002800000 */
[-CC-:B------:R-:W-:Y:S01]  /*3a50*/  FFMA.FTZ R136, R157, R188.reuse, R183.reuse ;  /* 0x000000bc9d887223 */ /* 0x180fe200000100b7 */
[----:B------:R-:W-:Y:S01]  /*3a60*/  FFMA.FTZ R140, R148, R188, R183 ;  /* 0x000000bc948c7223 */ /* 0x000fe200000100b7 */
[----:B------:R-:W-:Y:S01]  /*3a70*/  FADD.FTZ R195, R151, -R142 ;  /* 0x8000008e97c37221 */ /* 0x000fe20000010000 */
[----:B------:R-:W-:Y:S01]  /*3a80*/  FSEL R196, R137, RZ, P4 ;  /* 0x000000ff89c47208 */ /* 0x000fe20002000000 */
[----:B------:R-:W0:Y:S01]  /*3a90*/  LDC.64 R190, c[0x0][0x478] ;  /* 0x00011e00ffbe7b82 */ /* 0x000e220000000a00 */
[----:B------:R-:W-:Y:S01]  /*3aa0*/  FSEL R197, R141, RZ, P1 ;  /* 0x000000ff8dc57208 */ /* 0x000fe20000800000 */
        /* <DEDUP_REMOVED lines=10> */
[C---:B------:R-:W-:Y:S01]  /*3b50*/  F2FP.F16.F32.PACK_AB R138, R195.reuse, R193 ;  /* 0x000000c1c38a723e */ /* 0x040fe200000000ff */
[-C--:B------:R-:W-:Y:S01]  /*3b60*/  FMUL.FTZ R195, R195, R182.reuse ;  /* 0x000000b6c3c37220 */ /* 0x080fe20000410000 */
[-C--:B------:R-:W-:Y:S01]  /*3b70*/  FMUL.FTZ R140, R137, R182.reuse ;  /* 0x000000b6898c7220 */ /* 0x080fe20000410000 */
[C---:B------:R-:W-:Y:S01]  /*3b80*/  F2FP.F16.F32.PACK_AB R136, R141.reuse, R137 ;  /* 0x000000898d88723e */ /* 0x040fe200000000ff */
[-C--:B------:R-:W-:Y:S01]  /*3b90*/  FMUL.FTZ R141, R141, R182.reuse ;  /* 0x000000b68d8d7220 */ /* 0x080fe20000410000 */
[C---:B------:R-:W-:Y:S01]  /*3ba0*/  F2FP.F16.F32.PACK_AB R137, R189.reuse, R143 ;  /* 0x0000008fbd89723e */ /* 0x040fe200000000ff */
        /* <DEDUP_REMOVED lines=12> */
[C---:B------:R-:W-:Y:S01]  /*3c70*/  LOP3.LUT P5, RZ, R180.reuse, 0xff, RZ, 0xc0, !PT ;  /* 0x000000ffb4ff7812 */ /* 0x040fe200078ac0ff */
[----:B-1----:R-:W-:Y:S01]  /*3c80*/  IMAD.WIDE.U32 R186, R175, 0x10, R186 ;  /* 0x00000010afba7825 */ /* 0x002fe200078e00ba */
[----:B------:R-:W-:Y:S01]  /*3c90*/  LOP3.LUT P6, RZ, R180, 0xff00, RZ, 0xc0, !PT ;  /* 0x0000ff00b4ff7812 */ /* 0x000fe200078cc0ff */
[----:B------:R2:W-:Y:S01]  /*3ca0*/  STG.E.128 desc[UR6][R190.64], R136 ;  /* 0x00000088be007986 */ /* 0x0005e2000c101d06 */
        /* <DEDUP_REMOVED lines=10> */
.L_x_2344:
[----:B------:R-:W-:Y:S05]  /*3d50*/  BSYNC.RECONVERGENT B2 ;  /* 0x0000000000027941 */ /* 0x000fea0003800200 */
.L_x_2343:
        /* <DEDUP_REMOVED lines=17> */
[C---:B------:R-:W-:Y:S01]  /*3e70*/  F2FP.F16.F32.PACK_AB R139, R141.reuse, R139 ;  /* 0x0000008b8d8b723e */ /* 0x040fe200000000ff */
        /* <DEDUP_REMOVED lines=12> */
[----:B------:R-:W1:Y:S01]  /*3f40*/  LDC.64 R190, c[0x0][0x478] ;  /* 0x00011e00ffbe7b82 */ /* 0x000e620000000a00 */
[----:B------:R-:W-:Y:S01]  /*3f50*/  FADD.FTZ R137, R6, -R137 ;  /* 0x8000008906897221 */ /* 0x000fe20000010000 */
[----:B------:R-:W-:Y:S01]  /*3f60*/  FADD.FTZ R193, R13, -R138 ;  /* 0x8000008a0dc17221 */ /* 0x000fe20000010000 */
[----:B------:R-:W-:Y:S01]  /*3f70*/  FADD.FTZ R141, R10, -R141 ;  /* 0x8000008d0a8d7221 */ /* 0x000fe20000010000 */
[----:B0-----:R-:W-:Y:S01]  /*3f80*/  FADD.FTZ R143, R9, -R136 ;  /* 0x80000088098f7221 */ /* 0x001fe20000010000 */
[----:B------:R-:W-:Y:S01]  /*3f90*/  FADD.FTZ R197, R16, -R189 ;  /* 0x800000bd10c57221 */ /* 0x000fe20000010000 */
[C---:B------:R-:W-:Y:S01]  /*3fa0*/  FMUL.FTZ R193, R174.reuse, R193 ;  /* 0x000000c1aec17220 */ /* 0x040fe20000410000 */
[C---:B------:R-:W-:Y:S01]  /*3fb0*/  FMUL.FTZ R189, R174.reuse, R141 ;  /* 0x0000008daebd7220 */ /* 0x040fe20000410000 */
[----:B------:R-:W0:Y:S01]  /*3fc0*/  LDC.64 R186, c[0x0][0x468] ;  /* 0x00011a00ffba7b82 */ /* 0x000e220000000a00 */
[C---:B------:R-:W-:Y:S01]  /*3fd0*/  FMUL.FTZ R141, R174.reuse, R137 ;  /* 0x00000089ae8d7220 */ /* 0x040fe20000410000 */
[C---:B------:R-:W-:Y:S01]  /*3fe0*/  FMUL.FTZ R197, R174.reuse, R197 ;  /* 0x000000c5aec57220 */ /* 0x040fe20000410000 */
[----:B------:R-:W-:Y:S01]  /*3ff0*/  FMUL.FTZ R143, R174, R143 ;  /* 0x0000008fae8f7220 */ /* 0x000fe20000410000 */
[----:B------:R-:W-:Y:S01]  /*4000*/  F2FP.F16.F32.PACK_AB R137, R193, R189 ;  /* 0x000000bdc189723e */ /* 0x000fe200000000ff */
[-C--:B------:R-:W-:Y:S01]  /*4010*/  FMUL.FTZ R142, R189, R182.reuse ;  /* 0x000000b6bd8e7220 */ /* 0x080fe20000410000 */
[-C--:B------:R-:W-:Y:S01]  /*4020*/  FMUL.FTZ R193, R193, R182.reuse ;  /* 0x000000b6c1c17220 */ /* 0x080fe20000410000 */
[C---:B------:R-:W-:Y:S01]  /*4030*/  F2FP.F16.F32.PACK_AB R138, R197.reuse, R195 ;  /* 0x000000c3c58a723e */ /* 0x040fe200000000ff */
[-C--:B------:R-:W-:Y:S01]  /*4040*/  FMUL.FTZ R197, R197, R182.reuse ;  /* 0x000000b6c5c57220 */ /* 0x080fe20000410000 */
[----:B------:R-:W-:Y:S01]  /*4050*/  F2FP.F16.F32.PACK_AB R136, R143, R141 ;  /* 0x0000008d8f88723e */ /* 0x000fe200000000ff */
        /* <DEDUP_REMOVED lines=8> */
[----:B-1----:R-:W-:Y:S01]  /*40e0*/  IMAD.WIDE.U32 R190, R175, 0x10, R190 ;  /* 0x00000010afbe7825 */ /* 0x002fe200078e00be */
[----:B------:R-:W-:-:S02]  /*40f0*/  LOP3.LUT P6, RZ, R176, 0xff0000, RZ, 0xc0, !PT ;  /* 0x00ff0000b0ff7812 */ /* 0x000fc400078cc0ff */
[C---:B------:R-:W-:Y:S02]  /*4100*/  LOP3.LUT P3, RZ, R176.reuse, 0xff000000, RZ, 0xc0, !PT ;  /* 0xff000000b0ff7812 */ /* 0x040fe4000786c0ff */
[C---:B------:R-:W-:Y:S01]  /*4110*/  LOP3.LUT P1, RZ, R176.reuse, 0xff, RZ, 0xc0, !PT ;  /* 0x000000ffb0ff7812 */ /* 0x040fe2000782c0ff */
[----:B0-----:R-:W-:Y:S01]  /*4120*/  IMAD.WIDE.U32 R186, R175, 0x10, R186 ;  /* 0x00000010afba7825 */ /* 0x001fe200078e00ba */
[----:B------:R-:W-:Y:S01]  /*4130*/  LOP3.LUT P4, RZ, R176, 0xff00, RZ, 0xc0, !PT ;  /* 0x0000ff00b0ff7812 */ /* 0x000fe2000788c0ff */
[----:B------:R3:W-:Y:S01]  /*4140*/  STG.E.128 desc[UR6][R190.64], R136 ;  /* 0x00000088be007986 */ /* 0x0007e2000c101d06 */
        /* <DEDUP_REMOVED lines=11> */
.L_x_2346:
[----:B------:R-:W-:Y:S05]  /*4200*/  BSYNC.RECONVERGENT B2 ;  /* 0x0000000000027941 */ /* 0x000fea0003800200 */
.L_x_2345:
[----:B------:R-:W-:Y:S05]  /*4210*/  @!P2 BRA `(.L_x_2340) ;  /* 0x0000002c000ca947 */ /* 0x000fea0003800000 */
[----:B-123--:R-:W1:Y:S01]  /*4220*/  LDC.64 R186, c[0x0][0x478] ;  /* 0x00011e00ffba7b82 */ /* 0x00ee620000000a00 */
[-CC-:B------:R-:W-:Y:S01]  /*4230*/  FFMA.FTZ R141, R38, R188.reuse, R183.reuse ;  /* 0x000000bc268d7223 */ /* 0x180fe200000100b7 */
[-CC-:B------:R-:W-:Y:S01]  /*4240*/  FFMA.FTZ R139, R21, R188.reuse, R183.reuse ;  /* 0x000000bc158b7223 */ /* 0x180fe200000100b7 */
[-CC-:B------:R-:W-:Y:S01]  /*4250*/  FFMA.FTZ R138, R26, R188.reuse, R183.reuse ;  /* 0x000000bc1a8a7223 */ /* 0x180fe200000100b7 */
[-CC-:B0-----:R-:W-:Y:S01]  /*4260*/  FFMA.FTZ R143, R25, R188.reuse, R183.reuse ;  /* 0x000000bc198f7223 */ /* 0x181fe200000100b7 */
[-CC-:B------:R-:W-:Y:S01]  /*4270*/  FFMA.FTZ R140, R30, R188.reuse, R183.reuse ;  /* 0x000000bc1e8c7223 */ /* 0x180fe200000100b7 */
[-CC-:B------:R-:W-:Y:S01]  /*4280*/  FFMA.FTZ R189, R29, R188.reuse, R183.reuse ;  /* 0x000000bc1dbd7223 */ /* 0x180fe200000100b7 */
[-CC-:B------:R-:W-:Y:S01]  /*4290*/  FFMA.FTZ R142, R34, R188.reuse, R183.reuse ;  /* 0x000000bc228e7223 */ /* 0x180fe200000100b7 */
[----:B------:R-:W0:Y:S01]  /*42a0*/  LDC.64 R136, c[0x0][0x468] ;  /* 0x00011a00ff887b82 */ /* 0x000e220000000a00 */
        /* <DEDUP_REMOVED lines=17> */
[----:B-1----:R-:W-:-:S04]  /*43c0*/  IMAD.WIDE.U32 R186, R175, 0x10, R186 ;  /* 0x00000010afba7825 */ /* 0x002fc800078e00ba */
[-C--:B------:R-:W-:Y:S01]  /*43d0*/  FMUL.FTZ R142, R143, R182.reuse ;  /* 0x000000b68f8e7220 */ /* 0x080fe20000410000 */
[----:B------:R-:W-:Y:S01]  /*43e0*/  F2FP.F16.F32.PACK_AB R138, R191, R189 ;  /* 0x000000bdbf8a723e */ /* 0x000fe200000000ff */
[-C--:B------:R-:W-:Y:S01]  /*43f0*/  FMUL.FTZ R140, R139, R182.reuse ;  /* 0x000000b68b8c7220 */ /* 0x080fe20000410000 */
[-C--:B------:R-:W-:Y:S01]  /*4400*/  FMUL.FTZ R191, R191, R182.reuse ;  /* 0x000000b6bfbf7220 */ /* 0x080fe20000410000 */
[----:B------:R-:W-:Y:S01]  /*4410*/  FMUL.FTZ R188, R195, R182 ;  /* 0x000000b6c3bc7220 */ /* 0x000fe20000410000 */
[----:B0-----:R-:W-:Y:S01]  /*4420*/  IMAD.WIDE.U32 R174, R175, 0x10, R136 ;  /* 0x00000010afae7825 */ /* 0x001fe200078e0088 */
[----:B------:R-:W-:-:S03]  /*4430*/  F2FP.F16.F32.PACK_AB R136, R141, R139 ;  /* 0x0000008b8d88723e */ /* 0x000fc600000000ff */
[-C--:B------:R-:W-:Y:S01]  /*4440*/  FMUL.FTZ R141, R141, R182.reuse ;  /* 0x000000b68d8d7220 */ /* 0x080fe20000410000 */
[C---:B------:R-:W-:Y:S01]  /*4450*/  F2FP.F16.F32.PACK_AB R137, R183.reuse, R143 ;  /* 0x0000008fb789723e */ /* 0x040fe200000000ff */
[-C--:B------:R-:W-:Y:S01]  /*4460*/  FMUL.FTZ R183, R183, R182.reuse ;  /* 0x000000b6b7b77220 */ /* 0x080fe20000410000 */
[-C--:B------:R-:W-:Y:S01]  /*4470*/  FMUL.FTZ R143, R189, R182.reuse ;  /* 0x000000b6bd8f7220 */ /* 0x080fe20000410000 */
[----:B------:R-:W-:Y:S01]  /*4480*/  FMUL.FTZ R182, R193, R182 ;  /* 0x000000b6c1b67220 */ /* 0x000fe20000410000 */
[----:B------:R-:W-:Y:S01]  /*4490*/  ISETP.GE.U32.AND P1, PT, R178, RZ, PT ;  /* 0x000000ffb200720c */ /* 0x000fe20003f26070 */
[----:B------:R-:W-:Y:S01]  /*44a0*/  FMUL.FTZ R188, R188, UR13 ;  /* 0x0000000dbcbc7c20 */ /* 0x000fe20008410000 */
[C---:B------:R-:W-:Y:S01]  /*44b0*/  LOP3.LUT P5, RZ, R179.reuse, 0xff0000, RZ, 0xc0, !PT ;  /* 0x00ff0000b3ff7812 */ /* 0x040fe200078ac0ff */
[----:B------:R-:W-:Y:S01]  /*44c0*/  FMUL.FTZ R182, R182, UR13 ;  /* 0x0000000db6b67c20 */ /* 0x000fe20008410000 */
[----:B------:R-:W-:Y:S01]  /*44d0*/  ISETP.GE.U32.AND.EX P1, PT, R179, 0x1000000, PT, P1 ;  /* 0x01000000b300780c */ /* 0x000fe20003f26110 */
[----:B------:R-:W-:Y:S01]  /*44e0*/  FMUL.FTZ R183, R183, UR13 ;  /* 0x0000000db7b77c20 */ /* 0x000fe20008410000 */
[----:B------:R-:W-:Y:S01]  /*44f0*/  F2FP.F16.F32.PACK_AB R139, R195, R193 ;  /* 0x000000c1c38b723e */ /* 0x000fe200000000ff */
        /* <DEDUP_REMOVED lines=8> */
[C---:B------:R-:W-:Y:S01]  /*4580*/  LOP3.LUT P2, RZ, R179.reuse, 0xff, RZ, 0xc0, !PT ;  /* 0x000000ffb3ff7812 */ /* 0x040fe2000784c0ff */
[----:B------:R0:W-:Y:S01]  /*4590*/  STG.E.128 desc[UR6][R186.64], R136 ;  /* 0x00000088ba007986 */ /* 0x0001e2000c101d06 */
        /* <DEDUP_REMOVED lines=16> */
.L_x_2332:
        /* <DEDUP_REMOVED lines=8> */
[----:B------:R-:W-:Y:S02]  /*4720*/  HADD2.F32 R139, -RZ, R118.H1_H1 ;  /* 0x30000076ff8b7230 */ /* 0x000fe40000004100 */
[----:B------:R-:W-:Y:S01]  /*4730*/  FFMA.FTZ R189, R160, R188, R183 ;  /* 0x000000bca0bd7223 */ /* 0x000fe200000100b7 */
[----:B------:R-:W-:Y:S01]  /*4740*/  FADD.FTZ R193, R159, -R138 ;  /* 0x8000008a9fc17221 */ /* 0x000fe20000010000 */
[----:B------:R-:W-:Y:S01]  /*4750*/  FADD.FTZ R138, R162, -R187 ;  /* 0x800000bba28a7221 */ /* 0x000fe20000010000 */
[--C-:B------:R-:W-:Y:S02]  /*4760*/  HADD2.F32 R141, -RZ, R119.reuse.H0_H0 ;  /* 0x20000077ff8d7230 */ /* 0x100fe40000004100 */
[----:B------:R-:W-:Y:S01]  /*4770*/  FADD.FTZ R140, R158, -R189 ;  /* 0x800000bd9e8c7221 */ /* 0x000fe20000010000 */
[----:B0-----:R-:W-:-:S02]  /*4780*/  HADD2.F32 R143, -RZ, R119.H1_H1 ;  /* 0x30000077ff8f7230 */ /* 0x001fc40000004100 */
[C---:B------:R-:W-:Y:S01]  /*4790*/  FFMA.FTZ R191, R174.reuse, R138, R139 ;  /* 0x0000008aaebf7223 */ /* 0x040fe2000001008b */
[-CC-:B------:R-:W-:Y:S01]  /*47a0*/  FFMA.FTZ R136, R165, R188.reuse, R183.reuse ;  /* 0x000000bca5887223 */ /* 0x180fe200000100b7 */
[----:B------:R-:W-:Y:S01]  /*47b0*/  FFMA.FTZ R138, R169, R188, R183 ;  /* 0x000000bca98a7223 */ /* 0x000fe200000100b7 */
[----:B------:R-:W-:Y:S02]  /*47c0*/  HADD2.F32 R137, -RZ, R118.H0_H0 ;  /* 0x20000076ff897230 */ /* 0x000fe40000004100 */
[C---:B------:R-:W-:Y:S01]  /*47d0*/  FFMA.FTZ R193, R174.reuse, R193, R141 ;  /* 0x000000c1aec17223 */ /* 0x040fe2000001008d */
[----:B------:R-:W-:Y:S01]  /*47e0*/  FFMA.FTZ R195, R174, R140, R143 ;  /* 0x0000008caec37223 */ /* 0x000fe2000001008f */
[----:B------:R-:W-:Y:S01]  /*47f0*/  FADD.FTZ R136, R163, -R136 ;  /* 0x80000088a3887221 */ /* 0x000fe20000010000 */
[--C-:B------:R-:W-:Y:S02]  /*4800*/  HADD2.F32 R141, -RZ, R117.reuse.H0_H0 ;  /* 0x20000075ff8d7230 */ /* 0x100fe40000004100 */
[----:B------:R-:W-:Y:S01]  /*4810*/  FFMA.FTZ R143, R172, R188, R183 ;  /* 0x000000bcac8f7223 */ /* 0x000fe200000100b7 */
[----:B------:R-:W-:Y:S01]  /*4820*/  FADD.FTZ R140, R167, -R138 ;  /* 0x8000008aa78c7221 */ /* 0x000fe20000010000 */
[----:B------:R-:W-:Y:S01]  /*4830*/  FFMA.FTZ R189, R174, R136, R137 ;  /* 0x00000088aebd7223 */ /* 0x000fe20000010089 */
[-C--:B------:R-:W-:Y:S01]  /*4840*/  FFMA.FTZ R197, R168, R188.reuse, R183 ;  /* 0x000000bca8c57223 */ /* 0x080fe200000100b7 */
[----:B------:R-:W-:Y:S01]  /*4850*/  FADD.FTZ R138, R170, -R143 ;  /* 0x8000008faa8a7221 */ /* 0x000fe20000010000 */
[----:B------:R-:W-:Y:S01]  /*4860*/  FFMA.FTZ R136, R173, R188, R183 ;  /* 0x000000bcad887223 */ /* 0x000fe200000100b7 */
[----:B------:R-:W-:Y:S01]  /*4870*/  FFMA.FTZ R143, R174, R140, R141 ;  /* 0x0000008cae8f7223 */ /* 0x000fe2000001008d */
[-C--:B------:R-:W-:Y:S01]  /*4880*/  FMUL.FTZ R193, R193, R182.reuse ;  /* 0x000000b6c1c17220 */ /* 0x080fe20000410000 */
[----:B------:R-:W0:Y:S01]  /*4890*/  LDC.64 R140, c[0x0][0x468] ;  /* 0x00011a00ff8c7b82 */ /* 0x000e220000000a00 */
[----:B------:R-:W-:Y:S01]  /*48a0*/  FMUL.FTZ R195, R195, R182 ;  /* 0x000000b6c3c37220 */ /* 0x000fe20000410000 */
[----:B------:R-:W-:Y:S01]  /*48b0*/  HADD2.F32 R187, -RZ, R117.H1_H1 ;  /* 0x30000075ffbb7230 */ /* 0x000fe20000004100 */
[----:B------:R-:W-:Y:S01]  /*48c0*/  ISETP.GE.U32.AND P1, PT, R184, RZ, PT ;  /* 0x000000ffb800720c */ /* 0x000fe20003f26070 */
[----:B------:R-:W-:-:S02]  /*48d0*/  HADD2.F32 R137, -RZ, R116.H0_H0 ;  /* 0x20000074ff897230 */ /* 0x000fc40000004100 */
[----:B------:R-:W-:Y:S01]  /*48e0*/  FADD.FTZ R142, R166, -R197 ;  /* 0x800000c5a68e7221 */ /* 0x000fe20000010000 */
[----:B------:R-:W-:Y:S02]  /*48f0*/  HADD2.F32 R139, -RZ, R116.H1_H1 ;  /* 0x30000074ff8b7230 */ /* 0x000fe40000004100 */
[----:B------:R-:W-:Y:S01]  /*4900*/  FADD.FTZ R136, R171, -R136 ;  /* 0x80000088ab887221 */ /* 0x000fe20000010000 */
[----:B------:R-:W-:Y:S01]  /*4910*/  FMUL.FTZ R193, R193, UR13 ;  /* 0x0000000dc1c17c20 */ /* 0x000fe20008410000 */
[----:B------:R-:W-:Y:S01]  /*4920*/  FMUL.FTZ R195, R195, UR13 ;  /* 0x0000000dc3c37c20 */ /* 0x000fe20008410000 */
[----:B------:R-:W-:Y:S01]  /*4930*/  LOP3.LUT P5, RZ, R185, 0xff0000, RZ, 0xc0, !PT ;  /* 0x00ff0000b9ff7812 */ /* 0x000fe200078ac0ff */
[-C--:B------:R-:W-:Y:S01]  /*4940*/  FMUL.FTZ R189, R189, R182.reuse ;  /* 0x000000b6bdbd7220 */ /* 0x080fe20000410000 */
[----:B------:R-:W-:Y:S01]  /*4950*/  ISETP.GE.U32.AND.EX P1, PT, R185, 0x1000000, PT, P1 ;  /* 0x01000000b900780c */ /* 0x000fe20003f26110 */
[-C--:B------:R-:W-:Y:S01]  /*4960*/  FMUL.FTZ R191, R191, R182.reuse ;  /* 0x000000b6bfbf7220 */ /* 0x080fe20000410000 */
[----:B------:R-:W-:Y:S01]  /*4970*/  FMUL.FTZ R143, R143, R182 ;  /* 0x000000b68f8f7220 */ /* 0x000fe20000410000 */
[C---:B------:R-:W-:Y:S01]  /*4980*/  FFMA.FTZ R187, R174.reuse, R142, R187 ;  /* 0x0000008eaebb7223 */ /* 0x040fe200000100bb */
        /* <DEDUP_REMOVED lines=26> */
[----:B------:R-:W-:-:S02]  /*4b30*/  F2FP.F16.F32.PACK_AB R139, R186, R193 ;  /* 0x000000c1ba8b723e */ /* 0x000fc400000000ff */
[----:B------:R-:W-:Y:S02]  /*4b40*/  F2FP.F16.F32.PACK_AB R138, R191, R138 ;  /* 0x0000008abf8a723e */ /* 0x000fe400000000ff */
[----:B------:R-:W-:Y:S02]  /*4b50*/  F2FP.F16.F32.PACK_AB R137, R187, R142 ;  /* 0x0000008ebb89723e */ /* 0x000fe400000000ff */
[----:B------:R-:W-:Y:S02]  /*4b60*/  F2FP.F16.F32.PACK_AB R136, R143, R136 ;  /* 0x000000888f88723e */ /* 0x000fe400000000ff */
[----:B------:R-:W-:-:S03]  /*4b70*/  IADD3 R175, PT, PT, R175, 0x20, RZ ;  /* 0x00000020afaf7810 */ /* 0x000fc60007ffe0ff */
[----:B------:R1:W-:Y:S04]  /*4b80*/  STG.E.128 desc[UR6][R140.64], R136 ;  /* 0x000000888c007986 */ /* 0x0003e8000c101d06 */
.L_x_2349:
[----:B------:R-:W-:Y:S05]  /*4b90*/  BSYNC.RECONVERGENT B2 ;  /* 0x0000000000027941 */ /* 0x000fea0003800200 */
.L_x_2348:
[----:B------:R-:W-:Y:S04]  /*4ba0*/  BSSY.RECONVERGENT B2, `(.L_x_2350) ;  /* 0x000004b000027945 */ /* 0x000fe80003800200 */
[----:B------:R-:W-:Y:S05]  /*4bb0*/  @!P4 BRA `(.L_x_2351) ;  /* 0x000000040024c947 */ /* 0x000fea0003800000 */
[-CC-:B------:R-:W-:Y:S01]  /*4bc0*/  FFMA.FTZ R189, R156, R188.reuse, R183.reuse ;  /* 0x000000bc9cbd7223 */ /* 0x180fe200000100b7 */
[--C-:B0-----:R-:W-:Y:S02]  /*4bd0*/  HADD2.F32 R143, -RZ, R43.reuse.H1_H1 ;  /* 0x3000002bff8f7230 */ /* 0x101fe40000004100 */
[-C--:B-1----:R-:W-:Y:S01]  /*4be0*/  FFMA.FTZ R136, R155, R188.reuse, R183 ;  /* 0x000000bc9b887223 */ /* 0x082fe200000100b7 */
[----:B------:R-:W-:Y:S02]  /*4bf0*/  HADD2.F32 R141, -RZ, R43.H0_H0 ;  /* 0x2000002bff8d7230 */ /* 0x000fe40000004100 */
[----:B------:R-:W-:Y:S01]  /*4c00*/  FADD.FTZ R140, R154, -R189 ;  /* 0x800000bd9a8c7221 */ /* 0x000fe20000010000 */
[-CC-:B------:R-:W-:Y:S01]  /*4c10*/  FFMA.FTZ R187, R149, R188.reuse, R183.reuse ;  /* 0x000000bc95bb7223 */ /* 0x180fe200000100b7 */
[----:B------:R-:W-:Y:S01]  /*4c20*/  FADD.FTZ R193, R153, -R136 ;  /* 0x8000008899c17221 */ /* 0x000fe20000010000 */
[----:B------:R-:W-:Y:S01]  /*4c30*/  FFMA.FTZ R138, R152, R188, R183 ;  /* 0x000000bc988a7223 */ /* 0x000fe200000100b7 */
[----:B------:R-:W-:Y:S01]  /*4c40*/  FFMA.FTZ R195, R174, R140, R143 ;  /* 0x0000008caec37223 */ /* 0x000fe2000001008f */
[-CC-:B------:R-:W-:Y:S01]  /*4c50*/  FFMA.FTZ R140, R148, R188.reuse, R183.reuse ;  /* 0x000000bc948c7223 */ /* 0x180fe200000100b7 */
[----:B------:R-:W-:Y:S01]  /*4c60*/  FFMA.FTZ R143, R145, R188, R183 ;  /* 0x000000bc918f7223 */ /* 0x000fe200000100b7 */
[----:B------:R-:W-:-:S02]  /*4c70*/  HADD2.F32 R137, -RZ, R42.H0_H0 ;  /* 0x2000002aff897230 */ /* 0x000fc40000004100 */
[----:B------:R-:W-:Y:S01]  /*4c80*/  FADD.FTZ R136, R150, -R187 ;  /* 0x800000bb96887221 */ /* 0x000fe20000010000 */
[----:B------:R-:W-:Y:S02]  /*4c90*/  HADD2.F32 R139, -RZ, R42.H1_H1 ;  /* 0x3000002aff8b7230 */ /* 0x000fe40000004100 */
[----:B------:R-:W-:Y:S01]  /*4ca0*/  FFMA.FTZ R193, R174, R193, R141 ;  /* 0x000000c1aec17223 */ /* 0x000fe2000001008d */
[----:B------:R-:W-:Y:S01]  /*4cb0*/  FADD.FTZ R138, R151, -R138 ;  /* 0x8000008a978a7221 */ /* 0x000fe20000010000 */
[--C-:B------:R-:W-:Y:S02]  /*4cc0*/  HADD2.F32 R141, -RZ, R41.reuse.H0_H0 ;  /* 0x20000029ff8d7230 */ /* 0x100fe40000004100 */
[----:B------:R-:W-:Y:S01]  /*4cd0*/  FADD.FTZ R140, R147, -R140 ;  /* 0x8000008c938c7221 */ /* 0x000fe20000010000 */
[----:B------:R-:W-:Y:S02]  /*4ce0*/  HADD2.F32 R187, -RZ, R41.H1_H1 ;  /* 0x30000029ffbb7230 */ /* 0x000fe40000004100 */
[----:B------:R-:W-:Y:S01]  /*4cf0*/  FADD.FTZ R143, R146, -R143 ;  /* 0x8000008f928f7221 */ /* 0x000fe20000010000 */
[C---:B------:R-:W-:Y:S01]  /*4d00*/  FFMA.FTZ R189, R174.reuse, R136, R137 ;  /* 0x00000088aebd7223 */ /* 0x040fe20000010089 */
[----:B------:R-:W-:Y:S01]  /*4d10*/  FFMA.FTZ R191, R174, R138, R139 ;  /* 0x0000008aaebf7223 */ /* 0x000fe2000001008b */
[-CC-:B------:R-:W-:Y:S01]  /*4d20*/  FFMA.FTZ R136, R157, R188.reuse, R183.reuse ;  /* 0x000000bc9d887223 */ /* 0x180fe200000100b7 */
[----:B------:R-:W-:Y:S01]  /*4d30*/  FFMA.FTZ R138, R144, R188, R183 ;  /* 0x000000bc908a7223 */ /* 0x000fe200000100b7 */
[C---:B------:R-:W-:Y:S01]  /*4d40*/  FFMA.FTZ R143, R174.reuse, R143, R141 ;  /* 0x0000008fae8f7223 */ /* 0x040fe2000001008d */
[----:B------:R-:W-:Y:S01]  /*4d50*/  FFMA.FTZ R187, R174, R140, R187 ;  /* 0x0000008caebb7223 */ /* 0x000fe200000100bb */
[--C-:B------:R-:W-:Y:S01]  /*4d60*/  HADD2.F32 R137, -RZ, R40.reuse.H0_H0 ;  /* 0x20000028ff897230 */ /* 0x100fe20000004100 */
[----:B------:R-:W0:Y:S01]  /*4d70*/  LDC.64 R140, c[0x0][0x468] ;  /* 0x00011a00ff8c7b82 */ /* 0x000e220000000a00 */
[----:B------:R-:W-:-:S02]  /*4d80*/  HADD2.F32 R139, -RZ, R40.H1_H1 ;  /* 0x30000028ff8b7230 */ /* 0x000fc40000004100 */
[----:B------:R-:W-:Y:S01]  /*4d90*/  FADD.FTZ R136, R37, -R136 ;  /* 0x8000008825887221 */ /* 0x000fe20000010000 */
[----:B------:R-:W-:Y:S01]  /*4da0*/  FADD.FTZ R138, R39, -R138 ;  /* 0x8000008a278a7221 */ /* 0x000fe20000010000 */
[-C--:B------:R-:W-:Y:S01]  /*4db0*/  FMUL.FTZ R193, R193, R182.reuse ;  /* 0x000000b6c1c17220 */ /* 0x080fe20000410000 */
        /* <DEDUP_REMOVED lines=41> */
.L_x_2351:
[----:B------:R-:W-:Y:S05]  /*5050*/  BSYNC.RECONVERGENT B2 ;  /* 0x0000000000027941 */ /* 0x000fea0003800200 */
.L_x_2350:
[----:B------:R-:W-:Y:S04]  /*5060*/  BSSY.RECONVERGENT B2, `(.L_x_2352) ;  /* 0x000004b000027945 */ /* 0x000fe80003800200 */
[----:B------:R-:W-:Y:S05]  /*5070*/  @!P3 BRA `(.L_x_2353) ;  /* 0x000000040024b947 */ /* 0x000fea0003800000 */
[-CC-:B-12---:R-:W-:Y:S01]  /*5080*/  FFMA.FTZ R136, R19, R188.reuse, R183.reuse ;  /* 0x000000bc13887223 */ /* 0x186fe200000100b7 */
[-CC-:B------:R-:W-:Y:S01]  /*5090*/  FFMA.FTZ R187, R15, R188.reuse, R183.reuse ;  /* 0x000000bc0fbb7223 */ /* 0x180fe200000100b7 */
[----:B------:R-:W-:Y:S02]  /*50a0*/  HADD2.F32 R137, -RZ, R130.H0_H0 ;  /* 0x20000082ff897230 */ /* 0x000fe40000004100 */
[-CC-:B------:R-:W-:Y:S01]  /*50b0*/  FFMA.FTZ R189, R18, R188.reuse, R183.reuse ;  /* 0x000000bc12bd7223 */ /* 0x180fe200000100b7 */
[----:B------:R-:W-:Y:S01]  /*50c0*/  FADD.FTZ R193, R17, -R136 ;  /* 0x8000008811c17221 */ /* 0x000fe20000010000 */
[----:B------:R-:W-:Y:S01]  /*50d0*/  FFMA.FTZ R191, R22, R188, R183 ;  /* 0x000000bc16bf7223 */ /* 0x000fe200000100b7 */
[----:B------:R-:W-:Y:S01]  /*50e0*/  FADD.FTZ R136, R14, -R187 ;  /* 0x800000bb0e887221 */ /* 0x000fe20000010000 */
[--C-:B------:R-:W-:Y:S02]  /*50f0*/  HADD2.F32 R141, -RZ, R131.reuse.H0_H0 ;  /* 0x20000083ff8d7230 */ /* 0x100fe40000004100 */
[----:B------:R-:W-:Y:S01]  /*5100*/  FADD.FTZ R138, R16, -R189 ;  /* 0x800000bd108a7221 */ /* 0x000fe20000010000 */
[----:B0-----:R-:W-:-:S02]  /*5110*/  HADD2.F32 R143, -RZ, R131.H1_H1 ;  /* 0x30000083ff8f7230 */ /* 0x001fc40000004100 */
[----:B------:R-:W-:Y:S01]  /*5120*/  FADD.FTZ R140, R20, -R191 ;  /* 0x800000bf148c7221 */ /* 0x000fe20000010000 */
[----:B------:R-:W-:Y:S01]  /*5130*/  FFMA.FTZ R189, R174, R136, R137 ;  /* 0x00000088aebd7223 */ /* 0x000fe20000010089 */
[-CC-:B------:R-:W-:Y:S01]  /*5140*/  FFMA.FTZ R136, R12, R188.reuse, R183.reuse ;  /* 0x000000bc0c887223 */ /* 0x180fe200000100b7 */
[----:B------:R-:W-:Y:S01]  /*5150*/  FFMA.FTZ R197, R11, R188, R183 ;  /* 0x000000bc0bc57223 */ /* 0x000fe200000100b7 */
[----:B------:R-:W-:Y:S02]  /*5160*/  HADD2.F32 R139, -RZ, R130.H1_H1 ;  /* 0x30000082ff8b7230 */ /* 0x000fe40000004100 */
[C---:B------:R-:W-:Y:S01]  /*5170*/  FFMA.FTZ R193, R174.reuse, R193, R141 ;  /* 0x000000c1aec17223 */ /* 0x040fe2000001008d */
[----:B------:R-:W-:Y:S01]  /*5180*/  FFMA.FTZ R195, R174, R140, R143 ;  /* 0x0000008caec37223 */ /* 0x000fe2000001008f */
[--C-:B------:R-:W-:Y:S02]  /*5190*/  HADD2.F32 R141, -RZ, R129.reuse.H0_H0 ;  /* 0x20000081ff8d7230 */ /* 0x100fe40000004100 */
[----:B------:R-:W-:Y:S01]  /*51a0*/  FFMA.FTZ R143, R7, R188, R183 ;  /* 0x000000bc078f7223 */ /* 0x000fe200000100b7 */
[----:B------:R-:W-:-:S02]  /*51b0*/  HADD2.F32 R187, -RZ, R129.H1_H1 ;  /* 0x30000081ffbb7230 */ /* 0x000fc40000004100 */
[----:B------:R-:W-:Y:S01]  /*51c0*/  FADD.FTZ R140, R13, -R136 ;  /* 0x800000880d8c7221 */ /* 0x000fe20000010000 */
[----:B------:R-:W-:Y:S01]  /*51d0*/  FADD.FTZ R197, R10, -R197 ;  /* 0x800000c50ac57221 */ /* 0x000fe20000010000 */
[----:B------:R-:W-:Y:S01]  /*51e0*/  FFMA.FTZ R191, R174, R138, R139 ;  /* 0x0000008aaebf7223 */ /* 0x000fe2000001008b */
[----:B------:R-:W-:Y:S01]  /*51f0*/  FADD.FTZ R136, R6, -R143 ;  /* 0x8000008f06887221 */ /* 0x000fe20000010000 */
[----:B------:R-:W-:Y:S01]  /*5200*/  FFMA.FTZ R138, R8, R188, R183 ;  /* 0x000000bc088a7223 */ /* 0x000fe200000100b7 */
[C---:B------:R-:W-:Y:S01]  /*5210*/  FFMA.FTZ R143, R174.reuse, R197, R141 ;  /* 0x000000c5ae8f7223 */ /* 0x040fe2000001008d */
[C---:B------:R-:W-:Y:S01]  /*5220*/  FFMA.FTZ R187, R174.reuse, R140, R187 ;  /* 0x0000008caebb7223 */ /* 0x040fe200000100bb */
[--C-:B------:R-:W-:Y:S01]  /*5230*/  HADD2.F32 R137, -RZ, R128.reuse.H0_H0 ;  /* 0x20000080ff897230 */ /* 0x100fe20000004100 */
[----:B------:R-:W0:Y:S01]  /*5240*/  LDC.64 R140, c[0x0][0x468] ;  /* 0x00011a00ff8c7b82 */ /* 0x000e220000000a00 */
[----:B------:R-:W-:Y:S02]  /*5250*/  HADD2.F32 R139, -RZ, R128.H1_H1 ;  /* 0x30000080ff8b7230 */ /* 0x000fe40000004100 */
[----:B------:R-:W-:Y:S01]  /*5260*/  FADD.FTZ R138, R9, -R138 ;  /* 0x8000008a098a7221 */ /* 0x000fe20000010000 */
[-C--:B------:R-:W-:Y:S01]  /*5270*/  FMUL.FTZ R193, R193, R182.reuse ;  /* 0x000000b6c1c17220 */ /* 0x080fe20000410000 */
[-C--:B------:R-:W-:Y:S01]  /*5280*/  FMUL.FTZ R195, R195, R182.reuse ;  /* 0x000000b6c3c37220 */ /* 0x080fe20000410000 */
[----:B------:R-:W-:Y:S01]  /*5290*/  FMUL.FTZ R189, R189, R182 ;  /* 0x000000b6bdbd7220 */ /* 0x000fe20000410000 */
[C---:B------:R-:W-:Y:S01]  /*52a0*/  FFMA.FTZ R137, R174.reuse, R136, R137 ;  /* 0x00000088ae897223 */ /* 0x040fe20000010089 */
[----:B------:R-:W-:Y:S01]  /*52b0*/  FFMA.FTZ R139, R174, R138, R139 ;  /* 0x0000008aae8b7223 */ /* 0x000fe2000001008b */
[C---:B------:R-:W-:Y:S01]  /*52c0*/  ISETP.GE.U32.AND P1, PT, R176.reuse, RZ, PT ;  /* 0x000000ffb000720c */ /* 0x040fe20003f26070 */
[----:B------:R-:W-:Y:S01]  /*52d0*/  FMUL.FTZ R193, R193, UR13 ;  /* 0x0000000dc1c17c20 */ /* 0x000fe20008410000 */
[----:B------:R-:W-:Y:S01]  /*52e0*/  FMUL.FTZ R195, R195, UR13 ;  /* 0x0000000dc3c37c20 */ /* 0x000fe20008410000 */
[----:B------:R-:W-:Y:S01]  /*52f0*/  FMUL.FTZ R189, R189, UR13 ;  /* 0x0000000dbdbd7c20 */ /* 0x000fe20008410000 */
[-C--:B------:R-:W-:Y:S01]  /*5300*/  FMUL.FTZ R143, R143, R182.reuse ;  /* 0x000000b68f8f7220 */ /* 0x080fe20000410000 */
[----:B------:R-:W-:Y:S01]  /*5310*/  LOP3.LUT P3, RZ, R177, 0xff0000, RZ, 0xc0, !PT ;  /* 0x00ff0000b1ff7812 */ /* 0x000fe2000786c0ff */
[-C--:B------:R-:W-:Y:S01]  /*5320*/  FMUL.FTZ R191, R191, R182.reuse ;  /* 0x000000b6bfbf7220 */ /* 0x080fe20000410000 */
[----:B------:R-:W-:Y:S01]  /*5330*/  LOP3.LUT P4, RZ, R177, 0xff, RZ, 0xc0, !PT ;  /* 0x000000ffb1ff7812 */ /* 0x000fe2000788c0ff */
[-C--:B------:R-:W-:Y:S01]  /*5340*/  FMUL.FTZ R187, R187, R182.reuse ;  /* 0x000000b6bbbb7220 */ /* 0x080fe20000410000 */
[----:B------:R-:W-:Y:S01]  /*5350*/  ISETP.GE.U32.AND.EX P1, PT, R177, 0x1000000, PT, P1 ;  /* 0x01000000b100780c */ /* 0x000fe20003f26110 */
[-C--:B------:R-:W-:Y:S01]  /*5360*/  FMUL.FTZ R137, R137, R182.reuse ;  /* 0x000000b689897220 */ /* 0x080fe20000410000 */
[----:B------:R-:W-:Y:S01]  /*5370*/  FMUL.FTZ R139, R139, R182 ;  /* 0x000000b68b8b7220 */ /* 0x000fe20000410000 */
        /* <DEDUP_REMOVED lines=18> */
[----:B------:R-:W-:Y:S02]  /*54a0*/  FSEL R136, R137, RZ, P4 ;  /* 0x000000ff89887208 */ /* 0x000fe40002000000 */
[----:B------:R-:W-:Y:S02]  /*54b0*/  F2FP.F16.F32.PACK_AB R139, R186, R193 ;  /* 0x000000c1ba8b723e */ /* 0x000fe400000000ff */
[----:B------:R-:W-:Y:S02]  /*54c0*/  F2FP.F16.F32.PACK_AB R138, R191, R138 ;  /* 0x0000008abf8a723e */ /* 0x000fe400000000ff */
[----:B------:R-:W-:Y:S02]  /*54d0*/  F2FP.F16.F32.PACK_AB R137, R187, R142 ;  /* 0x0000008ebb89723e */ /* 0x000fe400000000ff */
[----:B------:R-:W-:Y:S02]  /*54e0*/  F2FP.F16.F32.PACK_AB R136, R143, R136 ;  /* 0x000000888f88723e */ /* 0x000fe400000000ff */
[----:B------:R-:W-:-:S03]  /*54f0*/  IADD3 R175, PT, PT, R175, 0x20, RZ ;  /* 0x00000020afaf7810 */ /* 0x000fc60007ffe0ff */
[----:B------:R3:W-:Y:S04]  /*5500*/  STG.E.128 desc[UR6][R140.64], R136 ;  /* 0x000000888c007986 */ /* 0x0007e8000c101d06 */
.L_x_2353:
[----:B------:R-:W-:Y:S05]  /*5510*/  BSYNC.RECONVERGENT B2 ;  /* 0x0000000000027941 */ /* 0x000fea0003800200 */
.L_x_2352:
        /* <DEDUP_REMOVED lines=9> */
[----:B------:R-:W-:Y:S01]  /*55b0*/  FFMA.FTZ R193, R174, R139, R137 ;  /* 0x0000008baec17223 */ /* 0x000fe20000010089 */
[--C-:B------:R-:W-:Y:S01]  /*55c0*/  HADD2.F32 R139, -RZ, R134.reuse.H0_H0 ;  /* 0x20000086ff8b7230 */ /* 0x100fe20000004100 */
[----:B------:R-:W0:Y:S01]  /*55d0*/  LDC.64 R136, c[0x0][0x468] ;  /* 0x00011a00ff887b82 */ /* 0x000e220000000a00 */
[----:B------:R-:W-:Y:S01]  /*55e0*/  FADD.FTZ R191, R33, -R140 ;  /* 0x8000008c21bf7221 */ /* 0x000fe20000010000 */
[----:B------:R-:W-:-:S02]  /*55f0*/  HADD2.F32 R141, -RZ, R134.H1_H1 ;  /* 0x30000086ff8d7230 */ /* 0x000fc40000004100 */
[----:B------:R-:W-:Y:S01]  /*5600*/  FADD.FTZ R140, R32, -R187 ;  /* 0x800000bb208c7221 */ /* 0x000fe20000010000 */
[-CC-:B------:R-:W-:Y:S01]  /*5610*/  FFMA.FTZ R138, R30, R188.reuse, R183.reuse ;  /* 0x000000bc1e8a7223 */ /* 0x180fe200000100b7 */
[-CC-:B------:R-:W-:Y:S01]  /*5620*/  FFMA.FTZ R197, R25, R188.reuse, R183.reuse ;  /* 0x000000bc19c57223 */ /* 0x180fe200000100b7 */
[-CC-:B------:R-:W-:Y:S01]  /*5630*/  FFMA.FTZ R195, R21, R188.reuse, R183.reuse ;  /* 0x000000bc15c37223 */ /* 0x180fe200000100b7 */
[----:B------:R-:W-:Y:S01]  /*5640*/  FFMA.FTZ R188, R26, R188, R183 ;  /* 0x000000bc1abc7223 */ /* 0x000fe200000100b7 */
[C---:B------:R-:W-:Y:S01]  /*5650*/  FFMA.FTZ R191, R174.reuse, R191, R143 ;  /* 0x000000bfaebf7223 */ /* 0x040fe2000001008f */
[C---:B------:R-:W-:Y:S01]  /*5660*/  FFMA.FTZ R187, R174.reuse, R140, R139 ;  /* 0x0000008caebb7223 */ /* 0x040fe2000001008b */
        /* <DEDUP_REMOVED lines=53> */
.L_x_2347:
[----:B------:R-:W-:Y:S04]  /*59c0*/  BSSY.RECONVERGENT B2, `(.L_x_2354) ;  /* 0x0000052000027945 */ /* 0x000fe80003800200 */
[----:B------:R-:W-:Y:S05]  /*59d0*/  @!P5 BRA `(.L_x_2355) ;  /* 0x000000040040d947 */ /* 0x000fea0003800000 */
[-CC-:B------:R-:W-:Y:S01]  /*59e0*/  FFMA.FTZ R140, R169, R188.reuse, R183.reuse ;  /* 0x000000bca98c7223 */ /* 0x180fe200000100b7 */
[-CC-:B------:R-:W-:Y:S01]  /*59f0*/  FFMA.FTZ R187, R168, R188.reuse, R183.reuse ;  /* 0x000000bca8bb7223 */ /* 0x180fe200000100b7 */
[--C-:B0-----:R-:W-:Y:S02]  /*5a00*/  HADD2.F32 R142, -RZ, R117.reuse.H0_H0 ;  /* 0x20000075ff8e7230 */ /* 0x101fe40000004100 */
[-CC-:B------:R-:W-:Y:S01]  /*5a10*/  FFMA.FTZ R136, R173, R188.reuse, R183.reuse ;  /* 0x000000bcad887223 */ /* 0x180fe200000100b7 */
[----:B------:R-:W-:Y:S01]  /*5a20*/  FFMA.FTZ R141, R172, R188, R183 ;  /* 0x000000bcac8d7223 */ /* 0x000fe200000100b7 */
[----:B------:R-:W-:Y:S02]  /*5a30*/  HADD2.F32 R186, -RZ, R117.H1_H1 ;  /* 0x30000075ffba7230 */ /* 0x000fe40000004100 */
[----:B------:R-:W-:Y:S01]  /*5a40*/  FADD.FTZ R143, R167, -R140 ;  /* 0x8000008ca78f7221 */ /* 0x000fe20000010000 */
[----:B------:R-:W-:Y:S01]  /*5a50*/  FADD.FTZ R187, R166, -R187 ;  /* 0x800000bba6bb7221 */ /* 0x000fe20000010000 */
[----:B------:R-:W-:-:S02]  /*5a60*/  HADD2.F32 R139, -RZ, R116.H0_H0 ;  /* 0x20000074ff8b7230 */ /* 0x000fc40000004100 */
[-C--:B------:R-:W-:Y:S01]  /*5a70*/  FFMA.FTZ R140, R161, R188.reuse, R183 ;  /* 0x000000bca18c7223 */ /* 0x080fe200000100b7 */
[----:B------:R-:W-:Y:S02]  /*5a80*/  HADD2.F32 R138, -RZ, R116.H1_H1 ;  /* 0x30000074ff8a7230 */ /* 0x000fe40000004100 */
[----:B------:R-:W-:Y:S01]  /*5a90*/  FADD.FTZ R137, R171, -R136 ;  /* 0x80000088ab897221 */ /* 0x000fe20000010000 */
[----:B------:R-:W-:Y:S01]  /*5aa0*/  FADD.FTZ R141, R170, -R141 ;  /* 0x8000008daa8d7221 */ /* 0x000fe20000010000 */
[----:B------:R-:W-:Y:S01]  /*5ab0*/  FFMA.FTZ R143, R174, R143, R142 ;  /* 0x0000008fae8f7223 */ /* 0x000fe2000001008e */
[-CC-:B------:R-:W-:Y:S01]  /*5ac0*/  FFMA.FTZ R193, R160, R188.reuse, R183.reuse ;  /* 0x000000bca0c17223 */ /* 0x180fe200000100b7 */
[----:B------:R-:W-:Y:S01]  /*5ad0*/  FFMA.FTZ R142, R174, R187, R186 ;  /* 0x000000bbae8e7223 */ /* 0x000fe200000100ba */
[-CC-:B------:R-:W-:Y:S01]  /*5ae0*/  FFMA.FTZ R136, R165, R188.reuse, R183.reuse ;  /* 0x000000bca5887223 */ /* 0x180fe200000100b7 */
[----:B------:R-:W-:Y:S01]  /*5af0*/  FFMA.FTZ R189, R164, R188, R183 ;  /* 0x000000bca4bd7223 */ /* 0x000fe200000100b7 */
[----:B------:R-:W-:-:S02]  /*5b00*/  HADD2.F32 R186, -RZ, R119.H0_H0 ;  /* 0x20000077ffba7230 */ /* 0x000fc40000004100 */
[----:B------:R-:W-:Y:S01]  /*5b10*/  FADD.FTZ R191, R159, -R140 ;  /* 0x8000008c9fbf7221 */ /* 0x000fe20000010000 */
[----:B------:R-:W-:Y:S02]  /*5b20*/  HADD2.F32 R190, -RZ, R119.H1_H1 ;  /* 0x30000077ffbe7230 */ /* 0x000fe40000004100 */
[C---:B------:R-:W-:Y:S01]  /*5b30*/  FFMA.FTZ R137, R174.reuse, R137, R139 ;  /* 0x00000089ae897223 */ /* 0x040fe2000001008b */
[----:B------:R-:W-:Y:S01]  /*5b40*/  FFMA.FTZ R141, R174, R141, R138 ;  /* 0x0000008dae8d7223 */ /* 0x000fe2000001008a */
[--C-:B------:R-:W-:Y:S02]  /*5b50*/  HADD2.F32 R187, -RZ, R118.reuse.H0_H0 ;  /* 0x20000076ffbb7230 */ /* 0x100fe40000004100 */
[----:B------:R-:W-:Y:S01]  /*5b60*/  FADD.FTZ R195, R158, -R193 ;  /* 0x800000c19ec37221 */ /* 0x000fe20000010000 */
[----:B------:R-:W-:Y:S02]  /*5b70*/  HADD2.F32 R138, -RZ, R118.H1_H1 ;  /* 0x30000076ff8a7230 */ /* 0x000fe40000004100 */
        /* <DEDUP_REMOVED lines=8> */
[----:B------:R-:W-:Y:S01]  /*5c00*/  ISETP.GE.U32.AND P1, PT, R184, RZ, PT ;  /* 0x000000ffb800720c */ /* 0x000fe20003f26070 */
[----:B------:R-:W-:Y:S01]  /*5c10*/  FMUL.FTZ R136, R139, R182 ;  /* 0x000000b68b887220 */ /* 0x000fe20000410000 */
[----:B------:R-:W-:Y:S01]  /*5c20*/  FMUL.FTZ R138, R138, UR13 ;  /* 0x0000000d8a8a7c20 */ /* 0x000fe20008410000 */
[----:B------:R-:W0:Y:S01]  /*5c30*/  LDC.64 R190, c[0x0][0x478] ;  /* 0x00011e00ffbe7b82 */ /* 0x000e220000000a00 */
[C---:B------:R-:W-:Y:S01]  /*5c40*/  LOP3.LUT P5, RZ, R185.reuse, 0xff0000, RZ, 0xc0, !PT ;  /* 0x00ff0000b9ff7812 */ /* 0x040fe200078ac0ff */
[----:B------:R-:W-:Y:S01]  /*5c50*/  FMUL.FTZ R140, R140, UR13 ;  /* 0x0000000d8c8c7c20 */ /* 0x000fe20008410000 */
[C---:B------:R-:W-:Y:S01]  /*5c60*/  ISETP.GE.U32.AND.EX P1, PT, R185.reuse, 0x1000000, PT, P1 ;  /* 0x01000000b900780c */ /* 0x040fe20003f26110 */
[----:B------:R-:W-:Y:S01]  /*5c70*/  FMUL.FTZ R136, R136, UR13 ;  /* 0x0000000d88887c20 */ /* 0x000fe20008410000 */
[----:B------:R-:W-:-:S02]  /*5c80*/  LOP3.LUT P6, RZ, R185, 0xff, RZ, 0xc0, !PT ;  /* 0x000000ffb9ff7812 */ /* 0x000fc400078cc0ff */
[----:B------:R-:W-:Y:S01]  /*5c90*/  FSEL R196, R138, RZ, P5 ;  /* 0x000000ff8ac47208 */ /* 0x000fe20002800000 */
[----:B------:R-:W1:Y:S01]  /*5ca0*/  LDC.64 R186, c[0x0][0x468] ;  /* 0x00011a00ffba7b82 */ /* 0x000e620000000a00 */
[----:B------:R-:W-:Y:S01]  /*5cb0*/  FSEL R199, R140, RZ, P1 ;  /* 0x000000ff8cc77208 */ /* 0x000fe20000800000 */
[-C--:B------:R-:W-:Y:S01]  /*5cc0*/  FMUL.FTZ R140, R143, R182.reuse ;  /* 0x000000b68f8c7220 */ /* 0x080fe20000410000 */
[C---:B------:R-:W-:Y:S01]  /*5cd0*/  F2FP.F16.F32.PACK_AB R138, R189.reuse, R139 ;  /* 0x0000008bbd8a723e */ /* 0x040fe200000000ff */
[-C--:B------:R-:W-:Y:S01]  /*5ce0*/  FMUL.FTZ R189, R189, R182.reuse ;  /* 0x000000b6bdbd7220 */ /* 0x080fe20000410000 */
[----:B------:R-:W-:Y:S01]  /*5cf0*/  FSEL R194, R136, RZ, P6 ;  /* 0x000000ff88c27208 */ /* 0x000fe20003000000 */
        /* <DEDUP_REMOVED lines=8> */
[----:B------:R-:W-:Y:S01]  /*5d80*/  LOP3.LUT P1, RZ, R184, 0xff0000, RZ, 0xc0, !PT ;  /* 0x00ff0000b8ff7812 */ /* 0x000fe2000782c0ff */
[----:B------:R-:W-:Y:S01]  /*5d90*/  FMUL.FTZ R140, R139, UR13 ;  /* 0x0000000d8b8c7c20 */ /* 0x000fe20008410000 */
[----:B------:R-:W-:Y:S01]  /*5da0*/  FSEL R195, R189, RZ, P5 ;  /* 0x000000ffbdc37208 */ /* 0x000fe20002800000 */
[----:B------:R-:W-:Y:S01]  /*5db0*/  FMUL.FTZ R143, R143, UR13 ;  /* 0x0000000d8f8f7c20 */ /* 0x000fe20008410000 */
[----:B------:R-:W-:Y:S01]  /*5dc0*/  FMUL.FTZ R141, R141, UR13 ;  /* 0x0000000d8d8d7c20 */ /* 0x000fe20008410000 */
[----:B------:R-:W-:Y:S01]  /*5dd0*/  FSEL R192, R142, RZ, P1 ;  /* 0x000000ff8ec07208 */ /* 0x000fe20000800000 */
[----:B0-----:R-:W-:Y:S01]  /*5de0*/  IMAD.WIDE.U32 R190, R175, 0x10, R190 ;  /* 0x00000010afbe7825 */ /* 0x001fe200078e00be */
[----:B------:R-:W-:-:S02]  /*5df0*/  LOP3.LUT P6, RZ, R184, 0xff000000, RZ, 0xc0, !PT ;  /* 0xff000000b8ff7812 */ /* 0x000fc400078cc0ff */
[C---:B------:R-:W-:Y:S01]  /*5e00*/  LOP3.LUT P5, RZ, R184.reuse, 0xff, RZ, 0xc0, !PT ;  /* 0x000000ffb8ff7812 */ /* 0x040fe200078ac0ff */
[----:B-1----:R-:W-:Y:S01]  /*5e10*/  IMAD.WIDE.U32 R186, R175, 0x10, R186 ;  /* 0x00000010afba7825 */ /* 0x002fe200078e00ba */
[----:B------:R-:W-:Y:S02]  /*5e20*/  LOP3.LUT P1, RZ, R184, 0xff00, RZ, 0xc0, !PT ;  /* 0x0000ff00b8ff7812 */ /* 0x000fe4000782c0ff */
[----:B------:R-:W-:Y:S02]  /*5e30*/  F2FP.F16.F32.PACK_AB R139, R197, R193 ;  /* 0x000000c1c58b723e */ /* 0x000fe400000000ff */
[----:B------:R-:W-:Y:S02]  /*5e40*/  FSEL R193, R143, RZ, P6 ;  /* 0x000000ff8fc17208 */ /* 0x000fe40003000000 */
[----:B------:R-:W-:Y:S01]  /*5e50*/  FSEL R140, R140, RZ, P5 ;  /* 0x000000ff8c8c7208 */ /* 0x000fe20002800000 */
[----:B------:R1:W-:Y:S01]  /*5e60*/  STG.E.128 desc[UR6][R190.64], R136 ;  /* 0x00000088be007986 */ /* 0x0003e2000c101d06 */
[----:B------:R-:W-:-:S02]  /*5e70*/  FSEL R189, R141, RZ, P1 ;  /* 0x000000ff8dbd7208 */ /* 0x000fc40000800000 */
[----:B------:R-:W-:Y:S02]  /*5e80*/  F2FP.F16.F32.PACK_AB R143, R199, R196 ;  /* 0x000000c4c78f723e */ /* 0x000fe400000000ff */
[----:B------:R-:W-:Y:S02]  /*5e90*/  F2FP.F16.F32.PACK_AB R142, R195, R194 ;  /* 0x000000c2c38e723e */ /* 0x000fe400000000ff */
[----:B------:R-:W-:Y:S02]  /*5ea0*/  F2FP.F16.F32.PACK_AB R141, R193, R192 ;  /* 0x000000c0c18d723e */ /* 0x000fe400000000ff */
[----:B------:R-:W-:Y:S02]  /*5eb0*/  F2FP.F16.F32.PACK_AB R140, R189, R140 ;  /* 0x0000008cbd8c723e */ /* 0x000fe400000000ff */
[----:B------:R-:W-:-:S03]  /*5ec0*/  IADD3 R175, PT, PT, R175, 0x20, RZ ;  /* 0x00000020afaf7810 */ /* 0x000fc60007ffe0ff */
[----:B------:R1:W-:Y:S04]  /*5ed0*/  STG.E.128 desc[UR6][R186.64], R140 ;  /* 0x0000008cba007986 */ /* 0x0003e8000c101d06 */
.L_x_2355:
[----:B------:R-:W-:Y:S05]  /*5ee0*/  BSYNC.RECONVERGENT B2 ;  /* 0x0000000000027941 */ /* 0x000fea0003800200 */
.L_x_2354:
[----:B------:R-:W-:Y:S04]  /*5ef0*/  BSSY.RECONVERGENT B2, `(.L_x_2356) ;  /* 0x0000052000027945 */ /* 0x000fe80003800200 */
[----:B------:R-:W-:Y:S05]  /*5f00*/  @!P4 BRA `(.L_x_2357) ;  /* 0x000000040040c947 */ /* 0x000fea0003800000 */
[-CC-:B-1----:R-:W-:Y:S01]  /*5f10*/  FFMA.FTZ R136, R157, R188.reuse, R183.reuse ;  /* 0x000000bc9d887223 */ /* 0x182fe200000100b7 */
[-CC-:B------:R-:W-:Y:S01]  /*5f20*/  FFMA.FTZ R138, R144, R188.reuse, R183.reuse ;  /* 0x000000bc908a7223 */ /* 0x180fe200000100b7 */
[--C-:B------:R-:W-:Y:S02]  /*5f30*/  HADD2.F32 R139, -RZ, R40.reuse.H0_H0 ;  /* 0x20000028ff8b7230 */ /* 0x100fe40000004100 */
[-C--:B------:R-:W-:Y:S01]  /*5f40*/  FFMA.FTZ R186, R148, R188.reuse, R183 ;  /* 0x000000bc94ba7223 */ /* 0x080fe200000100b7 */
[----:B------:R-:W-:Y:S02]  /*5f50*/  HADD2.F32 R140, -RZ, R40.H1_H1 ;  /* 0x30000028ff8c7230 */ /* 0x000fe40000004100 */
[----:B------:R-:W-:Y:S01]  /*5f60*/  FADD.FTZ R137, R37, -R136 ;  /* 0x8000008825897221 */ /* 0x000fe20000010000 */
[----:B------:R-:W-:Y:S01]  /*5f70*/  FADD.FTZ R141, R39, -R138 ;  /* 0x8000008a278d7221 */ /* 0x000fe20000010000 */
[----:B------:R-:W-:Y:S02]  /*5f80*/  HADD2.F32 R190, -RZ, R41.H1_H1 ;  /* 0x30000029ffbe7230 */ /* 0x000fe40000004100 */
[----:B------:R-:W-:Y:S01]  /*5f90*/  FADD.FTZ R187, R147, -R186 ;  /* 0x800000ba93bb7221 */ /* 0x000fe20000010000 */
[C---:B------:R-:W-:Y:S01]  /*5fa0*/  FFMA.FTZ R137, R174.reuse, R137, R139 ;  /* 0x00000089ae897223 */ /* 0x040fe2000001008b */
[----:B------:R-:W-:Y:S01]  /*5fb0*/  FFMA.FTZ R141, R174, R141, R140 ;  /* 0x0000008dae8d7223 */ /* 0x000fe2000001008c */
[-CC-:B------:R-:W-:Y:S01]  /*5fc0*/  FFMA.FTZ R139, R149, R188.reuse, R183.reuse ;  /* 0x000000bc958b7223 */ /* 0x180fe200000100b7 */
[-CC-:B------:R-:W-:Y:S01]  /*5fd0*/  FFMA.FTZ R140, R155, R188.reuse, R183.reuse ;  /* 0x000000bc9b8c7223 */ /* 0x180fe200000100b7 */
[-CC-:B------:R-:W-:Y:S01]  /*5fe0*/  FFMA.FTZ R193, R156, R188.reuse, R183.reuse ;  /* 0x000000bc9cc17223 */ /* 0x180fe200000100b7 */
[----:B------:R-:W-:Y:S01]  /*5ff0*/  FFMA.FTZ R189, R174, R187, R190 ;  /* 0x000000bbaebd7223 */ /* 0x000fe200000100be */
[----:B0-----:R-:W-:Y:S01]  /*6000*/  FFMA.FTZ R143, R145, R188, R183 ;  /* 0x000000bc918f7223 */ /* 0x001fe200000100b7 */
[----:B------:R-:W-:-:S02]  /*6010*/  HADD2.F32 R187, -RZ, R42.H0_H0 ;  /* 0x2000002affbb7230 */ /* 0x000fc40000004100 */
[----:B------:R-:W-:Y:S01]  /*6020*/  FFMA.FTZ R136, R152, R188, R183 ;  /* 0x000000bc98887223 */ /* 0x000fe200000100b7 */
[--C-:B------:R-:W-:Y:S02]  /*6030*/  HADD2.F32 R186, -RZ, R43.reuse.H0_H0 ;  /* 0x2000002bffba7230 */ /* 0x100fe40000004100 */
[----:B------:R-:W-:Y:S01]  /*6040*/  FADD.FTZ R139, R150, -R139 ;  /* 0x8000008b968b7221 */ /* 0x000fe20000010000 */
[----:B------:R-:W-:Y:S02]  /*6050*/  HADD2.F32 R190, -RZ, R43.H1_H1 ;  /* 0x3000002bffbe7230 */ /* 0x000fe40000004100 */
[----:B------:R-:W-:Y:S01]  /*6060*/  FADD.FTZ R195, R153, -R140 ;  /* 0x8000008c99c37221 */ /* 0x000fe20000010000 */
[----:B------:R-:W-:Y:S01]  /*6070*/  FADD.FTZ R197, R154, -R193 ;  /* 0x800000c19ac57221 */ /* 0x000fe20000010000 */
[----:B------:R-:W-:Y:S02]  /*6080*/  HADD2.F32 R142, -RZ, R41.H0_H0 ;  /* 0x20000029ff8e7230 */ /* 0x000fe40000004100 */
[----:B------:R-:W-:Y:S01]  /*6090*/  FADD.FTZ R143, R146, -R143 ;  /* 0x8000008f928f7221 */ /* 0x000fe20000010000 */
[----:B------:R-:W-:-:S02]  /*60a0*/  HADD2.F32 R138, -RZ, R42.H1_H1 ;  /* 0x3000002aff8a7230 */ /* 0x000fc40000004100 */
[----:B------:R-:W-:Y:S01]  /*60b0*/  FADD.FTZ R191, R151, -R136 ;  /* 0x8000008897bf7221 */ /* 0x000fe20000010000 */
[C---:B------:R-:W-:Y:S01]  /*60c0*/  FFMA.FTZ R193, R174.reuse, R139, R187 ;  /* 0x0000008baec17223 */ /* 0x040fe200000100bb */
[C---:B------:R-:W-:Y:S01]  /*60d0*/  FFMA.FTZ R139, R174.reuse, R195, R186 ;  /* 0x000000c3ae8b7223 */ /* 0x040fe200000100ba */
[C---:B------:R-:W-:Y:S01]  /*60e0*/  FFMA.FTZ R190, R174.reuse, R197, R190 ;  /* 0x000000c5aebe7223 */ /* 0x040fe200000100be */
[C---:B------:R-:W-:Y:S01]  /*60f0*/  FFMA.FTZ R143, R174.reuse, R143, R142 ;  /* 0x0000008fae8f7223 */ /* 0x040fe2000001008e */
[----:B------:R-:W-:Y:S01]  /*6100*/  FFMA.FTZ R142, R174, R191, R138 ;  /* 0x000000bfae8e7223 */ /* 0x000fe2000001008a */
[-C--:B------:R-:W-:Y:S01]  /*6110*/  FMUL.FTZ R138, R139, R182.reuse ;  /* 0x000000b68b8a7220 */ /* 0x080fe20000410000 */
[----:B------:R-:W-:Y:S01]  /*6120*/  ISETP.GE.U32.AND P1, PT, R180, RZ, PT ;  /* 0x000000ffb400720c */ /* 0x000fe20003f26070 */
[-C--:B------:R-:W-:Y:S01]  /*6130*/  FMUL.FTZ R136, R193, R182.reuse ;  /* 0x000000b6c1887220 */ /* 0x080fe20000410000 */
[C---:B------:R-:W-:Y:S01]  /*6140*/  F2FP.F16.F32.PACK_AB R139, R190.reuse, R139 ;  /* 0x0000008bbe8b723e */ /* 0x040fe200000000ff */
[-C--:B------:R-:W-:Y:S01]  /*6150*/  FMUL.FTZ R190, R190, R182.reuse ;  /* 0x000000b6bebe7220 */ /* 0x080fe20000410000 */
[C---:B------:R-:W-:Y:S01]  /*6160*/  ISETP.GE.U32.AND.EX P1, PT, R181.reuse, 0x1000000, PT, P1 ;  /* 0x01000000b500780c */ /* 0x040fe20003f26110 */
[----:B------:R-:W0:Y:S01]  /*6170*/  LDC.64 R186, c[0x0][0x468] ;  /* 0x00011a00ffba7b82 */ /* 0x000e220000000a00 */
[----:B------:R-:W-:Y:S01]  /*6180*/  FMUL.FTZ R136, R136, UR13 ;  /* 0x0000000d88887c20 */ /* 0x000fe20008410000 */
[----:B------:R-:W-:Y:S01]  /*6190*/  FMUL.FTZ R190, R190, UR13 ;  /* 0x0000000dbebe7c20 */ /* 0x000fe20008410000 */
[C---:B------:R-:W-:Y:S01]  /*61a0*/  LOP3.LUT P5, RZ, R181.reuse, 0xff, RZ, 0xc0, !PT ;  /* 0x000000ffb5ff7812 */ /* 0x040fe200078ac0ff */
[----:B------:R-:W-:Y:S01]  /*61b0*/  FMUL.FTZ R138, R138, UR13 ;  /* 0x0000000d8a8a7c20 */ /* 0x000fe20008410000 */
[----:B------:R-:W-:Y:S01]  /*61c0*/  LOP3.LUT P4, RZ, R181, 0xff0000, RZ, 0xc0, !PT ;  /* 0x00ff0000b5ff7812 */ /* 0x000fe2000788c0ff */
[-C--:B------:R-:W-:Y:S01]  /*61d0*/  FMUL.FTZ R192, R142, R182.reuse ;  /* 0x000000b68ec07220 */ /* 0x080fe20000410000 */
[----:B------:R-:W-:Y:S01]  /*61e0*/  FSEL R197, R190, RZ, P1 ;  /* 0x000000ffbec57208 */ /* 0x000fe20000800000 */
[-C--:B------:R-:W-:Y:S01]  /*61f0*/  FMUL.FTZ R140, R137, R182.reuse ;  /* 0x000000b6898c7220 */ /* 0x080fe20000410000 */
[----:B------:R-:W1:Y:S01]  /*6200*/  LDC.64 R190, c[0x0][0x478] ;  /* 0x00011e00ffbe7b82 */ /* 0x000e620000000a00 */
[----:B------:R-:W-:Y:S01]  /*6210*/  FSEL R194, R136, RZ, P5 ;  /* 0x000000ff88c27208 */ /* 0x000fe20002800000 */
[----:B------:R-:W-:Y:S01]  /*6220*/  FMUL.FTZ R192, R192, UR13 ;  /* 0x0000000dc0c07c20 */ /* 0x000fe20008410000 */
[C---:B------:R-:W-:Y:S01]  /*6230*/  F2FP.F16.F32.PACK_AB R136, R141.reuse, R137 ;  /* 0x000000898d88723e */ /* 0x040fe200000000ff */
[-C--:B------:R-:W-:Y:S01]  /*6240*/  FMUL.FTZ R141, R141, R182.reuse ;  /* 0x000000b68d8d7220 */ /* 0x080fe20000410000 */
[----:B------:R-:W-:Y:S01]  /*6250*/  FSEL R196, R138, RZ, P4 ;  /* 0x000000ff8ac47208 */ /* 0x000fe20002000000 */
[----:B------:R-:W-:Y:S01]  /*6260*/  FMUL.FTZ R140, R140, UR13 ;  /* 0x0000000d8c8c7c20 */ /* 0x000fe20008410000 */
[C---:B------:R-:W-:Y:S01]  /*6270*/  F2FP.F16.F32.PACK_AB R137, R189.reuse, R143 ;  /* 0x0000008fbd89723e */ /* 0x040fe200000000ff */
[-C--:B------:R-:W-:Y:S01]  /*6280*/  FMUL.FTZ R189, R189, R182.reuse ;  /* 0x000000b6bdbd7220 */ /* 0x080fe20000410000 */
[----:B------:R-:W-:Y:S01]  /*6290*/  F2FP.F16.F32.PACK_AB R138, R142, R193 ;  /* 0x000000c18e8a723e */ /* 0x000fe200000000ff */
[----:B------:R-:W-:Y:S01]  /*62a0*/  FMUL.FTZ R142, R143, R182 ;  /* 0x000000b68f8e7220 */ /* 0x000fe20000410000 */
[----:B------:R-:W-:Y:S01]  /*62b0*/  LOP3.LUT P6, RZ, R181, 0xff00, RZ, 0xc0, !PT ;  /* 0x0000ff00b5ff7812 */ /* 0x000fe200078cc0ff */
[----:B------:R-:W-:Y:S01]  /*62c0*/  FMUL.FTZ R189, R189, UR13 ;  /* 0x0000000dbdbd7c20 */ /* 0x000fe20008410000 */
[----:B------:R-:W-:Y:S01]  /*62d0*/  LOP3.LUT P1, RZ, R180, 0xff000000, RZ, 0xc0, !PT ;  /* 0xff000000b4ff7812 */ /* 0x000fe2000782c0ff */
[----:B------:R-:W-:Y:S01]  /*62e0*/  FMUL.FTZ R142, R142, UR13 ;  /* 0x0000000d8e8e7c20 */ /* 0x000fe20008410000 */
[----:B------:R-:W-:Y:S01]  /*62f0*/  FMUL.FTZ R141, R141, UR13 ;  /* 0x0000000d8d8d7c20 */ /* 0x000fe20008410000 */
[----:B------:R-:W-:Y:S01]  /*6300*/  FSEL R195, R192, RZ, P6 ;  /* 0x000000ffc0c37208 */ /* 0x000fe20003000000 */
[----:B0-----:R-:W-:Y:S01]  /*6310*/  IMAD.WIDE.U32 R186, R175, 0x10, R186 ;  /* 0x00000010afba7825 */ /* 0x001fe200078e00ba */
[----:B------:R-:W-:-:S02]  /*6320*/  LOP3.LUT P4, RZ, R180, 0xff0000, RZ, 0xc0, !PT ;  /* 0x00ff0000b4ff7812 */ /* 0x000fc4000788c0ff */
[C---:B------:R-:W-:Y:S02]  /*6330*/  LOP3.LUT P5, RZ, R180.reuse, 0xff, RZ, 0xc0, !PT ;  /* 0x000000ffb4ff7812 */ /* 0x040fe400078ac0ff */
[----:B------:R-:W-:Y:S02]  /*6340*/  LOP3.LUT P6, RZ, R180, 0xff00, RZ, 0xc0, !PT ;  /* 0x0000ff00b4ff7812 */ /* 0x000fe400078cc0ff */
[----:B------:R-:W-:Y:S01]  /*6350*/  FSEL R193, R189, RZ, P1 ;  /* 0x000000ffbdc17208 */ /* 0x000fe20000800000 */
[----:B-1----:R-:W-:Y:S01]  /*6360*/  IMAD.WIDE.U32 R190, R175, 0x10, R190 ;  /* 0x00000010afbe7825 */ /* 0x002fe200078e00be */
[----:B------:R-:W-:Y:S02]  /*6370*/  FSEL R192, R142, RZ, P4 ;  /* 0x000000ff8ec07208 */ /* 0x000fe40002000000 */
[----:B------:R-:W-:Y:S02]  /*6380*/  FSEL R140, R140, RZ, P5 ;  /* 0x000000ff8c8c7208 */ /* 0x000fe40002800000 */
[----:B------:R-:W-:Y:S01]  /*6390*/  FSEL R189, R141, RZ, P6 ;  /* 0x000000ff8dbd7208 */ /* 0x000fe20003000000 */
[----:B------:R2:W-:Y:S01]  /*63a0*/  STG.E.128 desc[UR6][R190.64], R136 ;  /* 0x00000088be007986 */ /* 0x0005e2000c101d06 */
[----:B------:R-:W-:-:S02]  /*63b0*/  F2FP.F16.F32.PACK_AB R143, R197, R196 ;  /* 0x000000c4c58f723e */ /* 0x000fc400000000ff */
[----:B------:R-:W-:Y:S02]  /*63c0*/  F2FP.F16.F32.PACK_AB R142, R195, R194 ;  /* 0x000000c2c38e723e */ /* 0x000fe400000000ff */
[----:B------:R-:W-:Y:S02]  /*63d0*/  F2FP.F16.F32.PACK_AB R141, R193, R192 ;  /* 0x000000c0c18d723e */ /* 0x000fe400000000ff */
[----:B------:R-:W-:Y:S02]  /*63e0*/  F2FP.F16.F32.PACK_AB R140, R189, R140 ;  /* 0x0000008cbd8c723e */ /* 0x000fe400000000ff */
[----:B------:R-:W-:-:S03]  /*63f0*/  IADD3 R175, PT, PT, R175, 0x20, RZ ;  /* 0x00000020afaf7810 */ /* 0x000fc60007ffe0ff */
[----:B------:R2:W-:Y:S04]  /*6400*/  STG.E.128 desc[UR6][R186.64], R140 ;  /* 0x0000008cba007986 */ /* 0x0005e8000c101d06 */
.L_x_2357:
[----:B------:R-:W-:Y:S05]  /*6410*/  BSYNC.RECONVERGENT B2 ;  /* 0x0000000000027941 */ /* 0x000fea0003800200 */
.L_x_2356:
[----:B------:R-:W-:Y:S04]  /*6420*/  BSSY.RECONVERGENT B2, `(.L_x_2358) ;  /* 0x0000052000027945 */ /* 0x000fe80003800200 */
[----:B------:R-:W-:Y:S05]  /*6430*/  @!P3 BRA `(.L_x_2359) ;  /* 0x000000040040b947 */ /* 0x000fea0003800000 */
[-CC-:B-12---:R-:W-:Y:S01]  /*6440*/  FFMA.FTZ R137, R7, R188.reuse, R183.reuse ;  /* 0x000000bc07897223 */ /* 0x186fe200000100b7 */
[-CC-:B------:R-:W-:Y:S01]  /*6450*/  FFMA.FTZ R136, R8, R188.reuse, R183.reuse ;  /* 0x000000bc08887223 */ /* 0x180fe200000100b7 */
[--C-:B------:R-:W-:Y:S02]  /*6460*/  HADD2.F32 R139, -RZ, R128.reuse.H0_H0 ;  /* 0x20000080ff8b7230 */ /* 0x100fe40000004100 */
[-CC-:B------:R-:W-:Y:S01]  /*6470*/  FFMA.FTZ R141, R11, R188.reuse, R183.reuse ;  /* 0x000000bc0b8d7223 */ /* 0x180fe200000100b7 */
[----:B------:R-:W-:Y:S02]  /*6480*/  HADD2.F32 R138, -RZ, R128.H1_H1 ;  /* 0x30000080ff8a7230 */ /* 0x000fe40000004100 */
[----:B0-----:R-:W-:Y:S01]  /*6490*/  FFMA.FTZ R142, R12, R188, R183 ;  /* 0x000000bc0c8e7223 */ /* 0x001fe200000100b7 */
[----:B------:R-:W-:Y:S01]  /*64a0*/  FADD.FTZ R137, R6, -R137 ;  /* 0x8000008906897221 */ /* 0x000fe20000010000 */
[----:B------:R-:W-:Y:S01]  /*64b0*/  FADD.FTZ R143, R9, -R136 ;  /* 0x80000088098f7221 */ /* 0x000fe20000010000 */
[----:B------:R-:W-:-:S02]  /*64c0*/  HADD2.F32 R140, -RZ, R129.H0_H0 ;  /* 0x20000081ff8c7230 */ /* 0x000fc40000004100 */
[----:B------:R-:W-:Y:S01]  /*64d0*/  FADD.FTZ R187, R10, -R141 ;  /* 0x8000008d0abb7221 */ /* 0x000fe20000010000 */
[----:B------:R-:W-:Y:S02]  /*64e0*/  HADD2.F32 R186, -RZ, R129.H1_H1 ;  /* 0x30000081ffba7230 */ /* 0x000fe40000004100 */
[----:B------:R-:W-:Y:S01]  /*64f0*/  FADD.FTZ R189, R13, -R142 ;  /* 0x8000008e0dbd7221 */ /* 0x000fe20000010000 */
[C---:B------:R-:W-:Y:S01]  /*6500*/  FFMA.FTZ R141, R174.reuse, R137, R139 ;  /* 0x00000089ae8d7223 */ /* 0x040fe2000001008b */
[----:B------:R-:W-:Y:S01]  /*6510*/  FFMA.FTZ R143, R174, R143, R138 ;  /* 0x0000008fae8f7223 */ /* 0x000fe2000001008a */
[-CC-:B------:R-:W-:Y:S01]  /*6520*/  FFMA.FTZ R139, R15, R188.reuse, R183.reuse ;  /* 0x000000bc0f8b7223 */ /* 0x180fe200000100b7 */
[-CC-:B------:R-:W-:Y:S01]  /*6530*/  FFMA.FTZ R138, R19, R188.reuse, R183.reuse ;  /* 0x000000bc138a7223 */ /* 0x180fe200000100b7 */
[----:B------:R-:W-:Y:S01]  /*6540*/  FFMA.FTZ R193, R22, R188, R183 ;  /* 0x000000bc16c17223 */ /* 0x000fe200000100b7 */
[C---:B------:R-:W-:Y:S01]  /*6550*/  FFMA.FTZ R137, R174.reuse, R187, R140 ;  /* 0x000000bbae897223 */ /* 0x040fe2000001008c */
[----:B------:R-:W-:Y:S01]  /*6560*/  FFMA.FTZ R189, R174, R189, R186 ;  /* 0x000000bdaebd7223 */ /* 0x000fe200000100ba */
[----:B------:R-:W-:-:S02]  /*6570*/  HADD2.F32 R187, -RZ, R130.H0_H0 ;  /* 0x20000082ffbb7230 */ /* 0x000fc40000004100 */
[----:B------:R-:W-:Y:S01]  /*6580*/  FADD.FTZ R139, R14, -R139 ;  /* 0x8000008b0e8b7221 */ /* 0x000fe20000010000 */
[--C-:B------:R-:W-:Y:S02]  /*6590*/  HADD2.F32 R142, -RZ, R131.reuse.H0_H0 ;  /* 0x20000083ff8e7230 */ /* 0x100fe40000004100 */
[----:B------:R-:W-:Y:S01]  /*65a0*/  FADD.FTZ R195, R17, -R138 ;  /* 0x8000008a11c37221 */ /* 0x000fe20000010000 */
[----:B------:R-:W-:Y:S02]  /*65b0*/  HADD2.F32 R186, -RZ, R131.H1_H1 ;  /* 0x30000083ffba7230 */ /* 0x000fe40000004100 */
[----:B------:R-:W-:Y:S01]  /*65c0*/  FADD.FTZ R197, R20, -R193 ;  /* 0x800000c114c57221 */ /* 0x000fe20000010000 */
[C---:B------:R-:W-:Y:S01]  /*65d0*/  FFMA.FTZ R193, R174.reuse, R139, R187 ;  /* 0x0000008baec17223 */ /* 0x040fe200000100bb */
[----:B------:R-:W-:Y:S01]  /*65e0*/  FFMA.FTZ R139, R174, R195, R142 ;  /* 0x000000c3ae8b7223 */ /* 0x000fe2000001008e */
[----:B------:R-:W-:Y:S01]  /*65f0*/  FFMA.FTZ R191, R18, R188, R183 ;  /* 0x000000bc12bf7223 */ /* 0x000fe200000100b7 */
[----:B------:R-:W-:Y:S01]  /*6600*/  FFMA.FTZ R186, R174, R197, R186 ;  /* 0x000000c5aeba7223 */ /* 0x000fe200000100ba */
[----:B------:R-:W-:Y:S01]  /*6610*/  ISETP.GE.U32.AND P1, PT, R176, RZ, PT ;  /* 0x000000ffb000720c */ /* 0x000fe20003f26070 */
[----:B------:R-:W-:Y:S01]  /*6620*/  FMUL.FTZ R138, R139, R182 ;  /* 0x000000b68b8a7220 */ /* 0x000fe20000410000 */
[----:B------:R-:W-:-:S02]  /*6630*/  HADD2.F32 R136, -RZ, R130.H1_H1 ;  /* 0x30000082ff887230 */ /* 0x000fc40000004100 */
[----:B------:R-:W-:Y:S01]  /*6640*/  FADD.FTZ R191, R16, -R191 ;  /* 0x800000bf10bf7221 */ /* 0x000fe20000010000 */
[C---:B------:R-:W-:Y:S01]  /*6650*/  F2FP.F16.F32.PACK_AB R139, R186.reuse, R139 ;  /* 0x0000008bba8b723e */ /* 0x040fe200000000ff */
[-C--:B------:R-:W-:Y:S01]  /*6660*/  FMUL.FTZ R186, R186, R182.reuse ;  /* 0x000000b6baba7220 */ /* 0x080fe20000410000 */
[----:B------:R-:W-:Y:S01]  /*6670*/  ISETP.GE.U32.AND.EX P1, PT, R177, 0x1000000, PT, P1 ;  /* 0x01000000b100780c */ /* 0x000fe20003f26110 */
[----:B------:R-:W-:Y:S01]  /*6680*/  FFMA.FTZ R140, R174, R191, R136 ;  /* 0x000000bfae8c7223 */ /* 0x000fe20000010088 */
[-C--:B------:R-:W-:Y:S01]  /*6690*/  FMUL.FTZ R136, R193, R182.reuse ;  /* 0x000000b6c1887220 */ /* 0x080fe20000410000 */
[----:B------:R-:W-:Y:S01]  /*66a0*/  FMUL.FTZ R186, R186, UR13 ;  /* 0x0000000dbaba7c20 */ /* 0x000fe20008410000 */
[----:B------:R-:W0:Y:S01]  /*66b0*/  LDC.64 R190, c[0x0][0x478] ;  /* 0x00011e00ffbe7b82 */ /* 0x000e220000000a00 */
[----:B------:R-:W-:Y:S01]  /*66c0*/  FMUL.FTZ R138, R138, UR13 ;  /* 0x0000000d8a8a7c20 */ /* 0x000fe20008410000 */
[----:B------:R-:W-:Y:S01]  /*66d0*/  FMUL.FTZ R136, R136, UR13 ;  /* 0x0000000d88887c20 */ /* 0x000fe20008410000 */
[----:B------:R-:W-:Y:S01]  /*66e0*/  LOP3.LUT P3, RZ, R177, 0xff0000, RZ, 0xc0, !PT ;  /* 0x00ff0000b1ff7812 */ /* 0x000fe2000786c0ff */
[-C--:B------:R-:W-:Y:S01]  /*66f0*/  FMUL.FTZ R142, R137, R182.reuse ;  /* 0x000000b6898e7220 */ /* 0x080fe20000410000 */
[----:B------:R-:W-:Y:S01]  /*6700*/  FSEL R196, R186, RZ, P1 ;  /* 0x000000ffbac47208 */ /* 0x000fe20000800000 */
[-C--:B------:R-:W-:Y:S01]  /*6710*/  FMUL.FTZ R192, R140, R182.reuse ;  /* 0x000000b68cc07220 */ /* 0x080fe20000410000 */
[----:B------:R-:W-:Y:S01]  /*6720*/  LOP3.LUT P4, RZ, R177, 0xff, RZ, 0xc0, !PT ;  /* 0x000000ffb1ff7812 */ /* 0x000fe2000788c0ff */
[----:B------:R-:W1:Y:S01]  /*6730*/  LDC.64 R186, c[0x0][0x468] ;  /* 0x00011a00ffba7b82 */ /* 0x000e620000000a00 */
[----:B------:R-:W-:Y:S01]  /*6740*/  FSEL R195, R138, RZ, P3 ;  /* 0x000000ff8ac37208 */ /* 0x000fe20001800000 */
[----:B------:R-:W-:Y:S01]  /*6750*/  FMUL.FTZ R192, R192, UR13 ;  /* 0x0000000dc0c07c20 */ /* 0x000fe20008410000 */
[----:B------:R-:W-:Y:S01]  /*6760*/  FSEL R194, R136, RZ, P4 ;  /* 0x000000ff88c27208 */ /* 0x000fe20002000000 */
[----:B------:R-:W-:Y:S01]  /*6770*/  FMUL.FTZ R142, R142, UR13 ;  /* 0x0000000d8e8e7c20 */ /* 0x000fe20008410000 */
[C---:B------:R-:W-:Y:S01]  /*6780*/  F2FP.F16.F32.PACK_AB R137, R189.reuse, R137 ;  /* 0x00000089bd89723e */ /* 0x040fe200000000ff */
[-C--:B------:R-:W-:Y:S01]  /*6790*/  FMUL.FTZ R189, R189, R182.reuse ;  /* 0x000000b6bdbd7220 */ /* 0x080fe20000410000 */
[----:B------:R-:W-:Y:S01]  /*67a0*/  F2FP.F16.F32.PACK_AB R138, R140, R193 ;  /* 0x000000c18c8a723e */ /* 0x000fe200000000ff */
[-C--:B------:R-:W-:Y:S01]  /*67b0*/  FMUL.FTZ R140, R141, R182.reuse ;  /* 0x000000b68d8c7220 */ /* 0x080fe20000410000 */
[C---:B------:R-:W-:Y:S01]  /*67c0*/  F2FP.F16.F32.PACK_AB R136, R143.reuse, R141 ;  /* 0x0000008d8f88723e */ /* 0x040fe200000000ff */
[----:B------:R-:W-:Y:S01]  /*67d0*/  FMUL.FTZ R143, R143, R182 ;  /* 0x000000b68f8f7220 */ /* 0x000fe20000410000 */
[----:B------:R-:W-:Y:S01]  /*67e0*/  LOP3.LUT P5, RZ, R177, 0xff00, RZ, 0xc0, !PT ;  /* 0x0000ff00b1ff7812 */ /* 0x000fe200078ac0ff */
[----:B------:R-:W-:Y:S01]  /*67f0*/  FMUL.FTZ R189, R189, UR13 ;  /* 0x0000000dbdbd7c20 */ /* 0x000fe20008410000 */
[----:B------:R-:W-:Y:S01]  /*6800*/  LOP3.LUT P3, RZ, R176, 0xff000000, RZ, 0xc0, !PT ;  /* 0xff000000b0ff7812 */ /* 0x000fe2000786c0ff */
[----:B------:R-:W-:Y:S01]  /*6810*/  FMUL.FTZ R140, R140, UR13 ;  /* 0x0000000d8c8c7c20 */ /* 0x000fe20008410000 */
[----:B------:R-:W-:Y:S01]  /*6820*/  FMUL.FTZ R143, R143, UR13 ;  /* 0x0000000d8f8f7c20 */ /* 0x000fe20008410000 */
[C---:B------:R-:W-:Y:S01]  /*6830*/  LOP3.LUT P6, RZ, R176.reuse, 0xff0000, RZ, 0xc0, !PT ;  /* 0x00ff0000b0ff7812 */ /* 0x040fe200078cc0ff */
[----:B0-----:R-:W-:Y:S01]  /*6840*/  IMAD.WIDE.U32 R190, R175, 0x10, R190 ;  /* 0x00000010afbe7825 */ /* 0x001fe200078e00be */
[----:B------:R-:W-:-:S02]  /*6850*/  LOP3.LUT P1, RZ, R176, 0xff, RZ, 0xc0, !PT ;  /* 0x000000ffb0ff7812 */ /* 0x000fc4000782c0ff */
[----:B------:R-:W-:Y:S02]  /*6860*/  LOP3.LUT P4, RZ, R176, 0xff00, RZ, 0xc0, !PT ;  /* 0x0000ff00b0ff7812 */ /* 0x000fe4000788c0ff */
[----:B------:R-:W-:Y:S01]  /*6870*/  FSEL R193, R192, RZ, P5 ;  /* 0x000000ffc0c17208 */ /* 0x000fe20002800000 */
[----:B------:R3:W-:Y:S01]  /*6880*/  STG.E.128 desc[UR6][R190.64], R136 ;  /* 0x00000088be007986 */ /* 0x0007e2000c101d06 */
[----:B------:R-:W-:Y:S01]  /*6890*/  FSEL R192, R189, RZ, P3 ;  /* 0x000000ffbdc07208 */ /* 0x000fe20001800000 */
[----:B-1----:R-:W-:Y:S01]  /*68a0*/  IMAD.WIDE.U32 R186, R175, 0x10, R186 ;  /* 0x00000010afba7825 */ /* 0x002fe200078e00ba */
        /* <DEDUP_REMOVED lines=9> */
.L_x_2359:
[----:B------:R-:W-:Y:S05]  /*6940*/  BSYNC.RECONVERGENT B2 ;  /* 0x0000000000027941 */ /* 0x000fea0003800200 */
.L_x_2358:
        /* <DEDUP_REMOVED lines=11> */
[----:B------:R-:W-:-:S02]  /*6a00*/  HADD2.F32 R189, -RZ, R135.H1_H1 ;  /* 0x30000087ffbd7230 */ /* 0x000fc40000004100 */
[----:B------:R-:W-:Y:S01]  /*6a10*/  FADD.FTZ R183, R36, -R141 ;  /* 0x8000008d24b77221 */ /* 0x000fe20000010000 */
[--C-:B------:R-:W-:Y:S02]  /*6a20*/  HADD2.F32 R138, -RZ, R132.reuse.H0_H0 ;  /* 0x20000084ff8a7230 */ /* 0x100fe40000004100 */
[----:B------:R-:W-:Y:S01]  /*6a30*/  FADD.FTZ R139, R24, -R139 ;  /* 0x8000008b188b7221 */ /* 0x000fe20000010000 */
[----:B------:R-:W-:Y:S02]  /*6a40*/  HADD2.F32 R142, -RZ, R132.H1_H1 ;  /* 0x30000084ff8e7230 */ /* 0x000fe40000004100 */
[----:B------:R-:W-:Y:S01]  /*6a50*/  FADD.FTZ R141, R23, -R140 ;  /* 0x8000008c178d7221 */ /* 0x000fe20000010000 */
        /* <DEDUP_REMOVED lines=11> */
[----:B------:R-:W-:Y:S02]  /*6b10*/  HADD2.F32 R142, -RZ, R135.H0_H0 ;  /* 0x20000087ff8e7230 */ /* 0x000fe40000004100 */
[----:B------:R-:W-:Y:S01]  /*6b20*/  FADD.FTZ R195, R33, -R194 ;  /* 0x800000c221c37221 */ /* 0x000fe20000010000 */
[C---:B------:R-:W-:Y:S01]  /*6b30*/  FFMA.FTZ R143, R174.reuse, R143, R188 ;  /* 0x0000008fae8f7223 */ /* 0x040fe200000100bc */
[C---:B------:R-:W-:Y:S01]  /*6b40*/  FFMA.FTZ R183, R174.reuse, R183, R189 ;  /* 0x000000b7aeb77223 */ /* 0x040fe200000100bd */
[C---:B------:R-:W-:Y:S01]  /*6b50*/  FFMA.FTZ R191, R174.reuse, R191, R138 ;  /* 0x000000bfaebf7223 */ /* 0x040fe2000001008a */
[C---:B------:R-:W-:Y:S01]  /*6b60*/  FFMA.FTZ R193, R174.reuse, R193, R140 ;  /* 0x000000c1aec17223 */ /* 0x040fe2000001008c */
[----:B------:R-:W-:Y:S01]  /*6b70*/  FFMA.FTZ R195, R174, R195, R142 ;  /* 0x000000c3aec37223 */ /* 0x000fe2000001008e */
[----:B-1----:R-:W-:-:S04]  /*6b80*/  IMAD.WIDE.U32 R186, R175, 0x10, R186 ;  /* 0x00000010afba7825 */ /* 0x002fc800078e00ba */
[-C--:B------:R-:W-:Y:S01]  /*6b90*/  FMUL.FTZ R142, R143, R182.reuse ;  /* 0x000000b68f8e7220 */ /* 0x080fe20000410000 */
[----:B------:R-:W-:Y:S01]  /*6ba0*/  FMUL.FTZ R140, R139, R182 ;  /* 0x000000b68b8c7220 */ /* 0x000fe20000410000 */
[----:B------:R-:W-:Y:S01]  /*6bb0*/  F2FP.F16.F32.PACK_AB R138, R193, R191 ;  /* 0x000000bfc18a723e */ /* 0x000fe200000000ff */
[----:B0-----:R-:W-:Y:S01]  /*6bc0*/  IMAD.WIDE.U32 R174, R175, 0x10, R136 ;  /* 0x00000010afae7825 */ /* 0x001fe200078e0088 */
[----:B------:R-:W-:-:S03]  /*6bd0*/  F2FP.F16.F32.PACK_AB R136, R141, R139 ;  /* 0x0000008b8d88723e */ /* 0x000fc600000000ff */
[-C--:B------:R-:W-:Y:S01]  /*6be0*/  FMUL.FTZ R141, R141, R182.reuse ;  /* 0x000000b68d8d7220 */ /* 0x080fe20000410000 */
[C---:B------:R-:W-:Y:S01]  /*6bf0*/  F2FP.F16.F32.PACK_AB R137, R183.reuse, R143 ;  /* 0x0000008fb789723e */ /* 0x040fe200000000ff */
[-C--:B------:R-:W-:Y:S01]  /*6c00*/  FMUL.FTZ R183, R183, R182.reuse ;  /* 0x000000b6b7b77220 */ /* 0x080fe20000410000 */
[-C--:B------:R-:W-:Y:S01]  /*6c10*/  FMUL.FTZ R143, R191, R182.reuse ;  /* 0x000000b6bf8f7220 */ /* 0x080fe20000410000 */
[-C--:B------:R-:W-:Y:S01]  /*6c20*/  FMUL.FTZ R193, R193, R182.reuse ;  /* 0x000000b6c1c17220 */ /* 0x080fe20000410000 */
[-C--:B------:R-:W-:Y:S01]  /*6c30*/  FMUL.FTZ R188, R196, R182.reuse ;  /* 0x000000b6c4bc7220 */ /* 0x080fe20000410000 */
[----:B------:R-:W-:Y:S01]  /*6c40*/  FMUL.FTZ R182, R195, R182 ;  /* 0x000000b6c3b67220 */ /* 0x000fe20000410000 */
[----:B------:R-:W-:Y:S01]  /*6c50*/  ISETP.GE.U32.AND P1, PT, R178, RZ, PT ;  /* 0x000000ffb200720c */ /* 0x000fe20003f26070 */
[----:B------:R-:W-:Y:S01]  /*6c60*/  FMUL.FTZ R183, R183, UR13 ;  /* 0x0000000db7b77c20 */ /* 0x000fe20008410000 */
[----:B------:R-:W-:Y:S01]  /*6c70*/  FMUL.FTZ R188, R188, UR13 ;  /* 0x0000000dbcbc7c20 */ /* 0x000fe20008410000 */
[----:B------:R-:W-:Y:S01]  /*6c80*/  FMUL.FTZ R182, R182, UR13 ;  /* 0x0000000db6b67c20 */ /* 0x000fe20008410000 */
[C---:B------:R-:W-:Y:S01]  /*6c90*/  LOP3.LUT P5, RZ, R179.reuse, 0xff0000, RZ, 0xc0, !PT ;  /* 0x00ff0000b3ff7812 */ /* 0x040fe200078ac0ff */
        /* <DEDUP_REMOVED lines=13> */
[----:B------:R-:W-:Y:S02]  /*6d70*/  LOP3.LUT P1, RZ, R178, 0xff00, RZ, 0xc0, !PT ;  /* 0x0000ff00b2ff7812 */ /* 0x000fe4000782c0ff */
[----:B------:R-:W-:Y:S02]  /*6d80*/  FSEL R189, R183, RZ, P6 ;  /* 0x000000ffb7bd7208 */ /* 0x000fe40003000000 */
[----:B------:R-:W-:-:S02]  /*6d90*/  FSEL R188, R143, RZ, P2 ;  /* 0x000000ff8fbc7208 */ /* 0x000fc40001000000 */
[----:B------:R-:W-:Y:S02]  /*6da0*/  FSEL R193, R193, RZ, P4 ;  /* 0x000000ffc1c17208 */ /* 0x000fe40002000000 */
        /* <DEDUP_REMOVED lines=8> */
[----:B------:R-:W-:-:S05]  /*6e30*/  F2FP.F16.F32.PACK_AB R140, R183, R140 ;  /* 0x0000008cb78c723e */ /* 0x000fca00000000ff */
[----:B------:R0:W-:Y:S02]  /*6e40*/  STG.E.128 desc[UR6][R174.64], R140 ;  /* 0x0000008cae007986 */ /* 0x0001e4000c101d06 */
.L_x_2340:
[----:B------:R-:W-:Y:S05]  /*6e50*/  BSYNC.RECONVERGENT B1 ;  /* 0x0000000000017941 */ /* 0x000fea0003800200 */
.L_x_2331:
[----:B01234-:R-:W0:Y:S02]  /*6e60*/  LDC.64 R136, c[0x0][0x380] ;  /* 0x0000e000ff887b82 */ /* 0x01fe240000000a00 */
[----:B0-----:R-:W-:-:S04]  /*6e70*/  LEA R2, R136, R2, 0x2 ;  /* 0x0000000288027211 */ /* 0x001fc800078e10ff */
[----:B------:R-:W-:-:S13]  /*6e80*/  ISETP.GE.AND P1, PT, R2, R137, PT ;  /* 0x000000890200720c */ /* 0x000fda0003f26270 */
[----:B------:R-:W-:Y:S05]  /*6e90*/  @!P1 BRA `(.L_x_2360) ;  /* 0xffffff9800149947 */ /* 0x000fea000383ffff */
.L_x_2321:
[----:B------:R-:W-:Y:S05]  /*6ea0*/  BSYNC B0 ;  /* 0x0000000000007941 */ /* 0x000fea0003800000 */
.L_x_2320:
        /* <DEDUP_REMOVED lines=16> */
[C---:B------:R-:W-:Y:S02]  /*6fb0*/  ISETP.GE.U32.AND P4, PT, R38.reuse, 0x180, PT ;  /* 0x000001802600780c */ /* 0x040fe40003f86070 */
[----:B------:R-:W-:Y:S01]  /*6fc0*/  SHF.L.U32 R40, R49, 0x2, RZ ;  /* 0x0000000231287819 */ /* 0x000fe200000006ff */
[----:B------:R-:W-:Y:S01]  /*6fd0*/  STS.128 [R2+0x10], R88 ;  /* 0x0000105802007388 */ /* 0x000fe20000000c00 */
[C---:B------:R-:W-:Y:S02]  /*6fe0*/  ISETP.GE.U32.AND P3, PT, R38.reuse, 0x200, PT ;  /* 0x000002002600780c */ /* 0x040fe40003f66070 */
[----:B------:R-:W-:Y:S01]  /*6ff0*/  ISETP.GE.U32.AND P2, PT, R38, 0x280, PT ;  /* 0x000002802600780c */ /* 0x000fe20003f46070 */
        /* <DEDUP_REMOVED lines=84> */
[----:B------:R-:W-:Y:S02]  /*7540*/  @P5 MOV R2, R42 ;  /* 0x0000002a00025202 */ /* 0x000fe40000000f00 */
[----:B------:R-:W-:Y:S02]  /*7550*/  IADD3.X R51, PT, PT, R49, UR19, RZ, P0, !PT ;  /* 0x0000001331337c10 */ /* 0x000fe400087fe4ff */
[----:B------:R-:W-:Y:S01]  /*7560*/  IADD3 R40, P1, PT, R40, UR16, RZ ;  /* 0x0000001028287c10 */ /* 0x000fe2000ff3e0ff */
[----:B------:R-:W0:Y:S01]  /*7570*/  LDS R36, [R0] ;  /* 0x0000000000247984 */ /* 0x000e220000000800 */
[----:B------:R-:W-:-:S02]  /*7580*/  @P5 MOV R3, R51 ;  /* 0x0000003300035202 */ /* 0x000fc40000000f00 */
[----:B------:R-:W-:Y:S01]  /*7590*/  ISETP.GE.U32.AND P0, PT, R38, 0x100, PT ;  /* 0x000001002600780c */ /* 0x000fe20003f06070 */
        /* <DEDUP_REMOVED lines=19> */
[----:B---3--:R-:W-:-:S03]  /*76d0*/  FADD.FTZ R41, R36, R41 ;  /* 0x0000002924297221 */ /* 0x008fc60000010000 */
[----:B------:R-:W2:Y:S01]  /*76e0*/  LDS R39, [R0+0x1400] ;  /* 0x0014000000277984 */ /* 0x000ea20000000800 */
[----:B----4-:R-:W-:-:S03]  /*76f0*/  FADD.FTZ R20, RZ, R20 ;  /* 0x00000014ff147221 */ /* 0x010fc60000010000 */
[----:B------:R3:W-:Y:S01]  /*7700*/  @P5 STG.E desc[UR6][R2.64], R41 ;  /* 0x0000002902005986 */ /* 0x0007e2000c101906 */
[----:B------:R-:W-:-:S03]  /*7710*/  FADD.FTZ R28, RZ, R28 ;  /* 0x0000001cff1c7221 */ /* 0x000fc60000010000 */
[----:B------:R-:W4:Y:S01]  /*7720*/  LDS R41, [R0+0x2200] ;  /* 0x0022000000297984 */ /* 0x000f220000000800 */
[----:B------:R-:W-:-:S03]  /*7730*/  FADD.FTZ R13, RZ, R13 ;  /* 0x0000000dff0d7221 */ /* 0x000fc60000010000 */
[----:B------:R-:W-:Y:S04]  /*7740*/  LDS R22, [R0+0x3600] ;  /* 0x0036000000167984 */ /* 0x000fe80000000800 */
[----:B------:R-:W4:Y:S01]  /*7750*/  LDS R14, [R0+0x800] ;  /* 0x00080000000e7984 */ /* 0x000f220000000800 */
[----:B---3--:R-:W-:Y:S02]  /*7760*/  @P5 MOV R2, R40 ;  /* 0x0000002800025202 */ /* 0x008fe40000000f00 */
[----:B------:R-:W-:Y:S01]  /*7770*/  @P5 MOV R3, R49 ;  /* 0x0000003100035202 */ /* 0x000fe20000000f00 */
[----:B------:R-:W3:Y:S01]  /*7780*/  LDS R15, [R0+0x1800] ;  /* 0x00180000000f7984 */ /* 0x000ee20000000800 */
[----:B------:R-:W-:Y:S01]  /*7790*/  @P5 IADD3 R40, P6, PT, R40, 0x200, RZ ;  /* 0x0000020028285810 */ /* 0x000fe20007fde0ff */
[----:B------:R-:W-:-:S02]  /*77a0*/  FADD.FTZ R13, R13, R16 ;  /* 0x000000100d0d7221 */ /* 0x000fc40000010000 */
[----:B------:R-:W3:Y:S01]  /*77b0*/  LDS R21, [R0+0x2800] ;  /* 0x0028000000157984 */ /* 0x000ee20000000800 */
[----:B------:R-:W-:Y:S02]  /*77c0*/  @P5 IADD3.X R49, PT, PT, RZ, R49, RZ, P6, !PT ;  /* 0x00000031ff315210 */ /* 0x000fe400037fe4ff */
[----:B------:R-:W-:Y:S01]  /*77d0*/  @P0 MOV R4, R40 ;  /* 0x0000002800040202 */ /* 0x000fe20000000f00 */
[----:B------:R-:W3:Y:S04]  /*77e0*/  LDS R27, [R0+0x3800] ;  /* 0x00380000001b7984 */ /* 0x000ee80000000800 */
[----:B------:R-:W3:Y:S01]  /*77f0*/  LDS R6, [R0+0xa00] ;  /* 0x000a000000067984 */ /* 0x000ee20000000800 */
[----:B0-----:R-:W-:Y:S01]  /*7800*/  FADD.FTZ R13, R13, R18 ;  /* 0x000000120d0d7221 */ /* 0x001fe20000010000 */
[----:B-1----:R-:W-:-:S02]  /*7810*/  FADD.FTZ R20, R20, R37 ;  /* 0x0000002514147221 */ /* 0x002fc40000010000 */
[----:B------:R0:W-:Y:S01]  /*7820*/  @P5 STG.E desc[UR6][R2.64], R5 ;  /* 0x0000000502005986 */ /* 0x0001e2000c101906 */
[----:B------:R-:W-:Y:S01]  /*7830*/  ISETP.GE.U32.AND P5, PT, R38, 0x380, PT ;  /* 0x000003802600780c */ /* 0x000fe20003fa6070 */
[----:B--2---:R-:W-:Y:S02]  /*7840*/  FADD.FTZ R28, R28, R39 ;  /* 0x000000271c1c7221 */ /* 0x004fe40000010000 */
[----:B------:R-:W1:Y:S02]  /*7850*/  LDS R17, [R0+0x1a00] ;  /* 0x001a000000117984 */ /* 0x000e640000000800 */
[----:B------:R-:W-:Y:S02]  /*7860*/  FADD.FTZ R28, R28, R43 ;  /* 0x0000002b1c1c7221 */ /* 0x000fe40000010000 */
[----:B------:R-:W2:Y:S01]  /*7870*/  LDS R8, [R0+0xc00] ;  /* 0x000c000000087984 */ /* 0x000ea20000000800 */
[----:B----4-:R-:W-:Y:S01]  /*7880*/  FADD.FTZ R20, R20, R41 ;  /* 0x0000002914147221 */ /* 0x010fe20000010000 */
[----:B0-----:R-:W-:-:S02]  /*7890*/  @P0 MOV R2, R42 ;  /* 0x0000002a00020202 */ /* 0x001fc40000000f00 */
[----:B------:R-:W0:Y:S01]  /*78a0*/  LDS R23, [R0+0x2a00] ;  /* 0x002a000000177984 */ /* 0x000e220000000800 */
[----:B------:R-:W-:Y:S01]  /*78b0*/  @P0 IADD3 R42, P6, PT, R42, 0x200, RZ ;  /* 0x000002002a2a0810 */ /* 0x000fe20007fde0ff */
[----:B------:R-:W-:Y:S01]  /*78c0*/  FADD.FTZ R45, R20, R45 ;  /* 0x0000002d142d7221 */ /* 0x000fe20000010000 */
[-C--:B------:R-:W-:Y:S01]  /*78d0*/  @P0 MOV R3, R51.reuse ;  /* 0x0000003300030202 */ /* 0x080fe20000000f00 */
[----:B------:R-:W4:Y:S01]  /*78e0*/  LDS R19, [R0+0x1c00] ;  /* 0x001c000000137984 */ /* 0x000f220000000800 */
[----:B------:R-:W-:Y:S01]  /*78f0*/  @P0 IADD3.X R51, PT, PT, RZ, R51, RZ, P6, !PT ;  /* 0x00000033ff330210 */ /* 0x000fe200037fe4ff */
[----:B------:R-:W-:Y:S01]  /*7900*/  FADD.FTZ R47, R28, R47 ;  /* 0x0000002f1c2f7221 */ /* 0x000fe20000010000 */
[----:B------:R-:W-:Y:S01]  /*7910*/  @P0 MOV R5, R49 ;  /* 0x0000003100050202 */ /* 0x000fe20000000f00 */
[----:B------:R3:W-:Y:S01]  /*7920*/  @P0 STG.E desc[UR6][R2.64], R45 ;  /* 0x0000002d02000986 */ /* 0x0007e2000c101906 */
[----:B------:R-:W-:Y:S01]  /*7930*/  @P0 IADD3 R40, P6, PT, R40, 0x200, RZ ;  /* 0x0000020028280810 */ /* 0x000fe20007fde0ff */
[----:B------:R-:W-:-:S02]  /*7940*/  FADD.FTZ R14, RZ, R14 ;  /* 0x0000000eff0e7221 */ /* 0x000fc40000010000 */
[----:B------:R-:W4:Y:S01]  /*7950*/  LDS R37, [R0+0x3a00] ;  /* 0x003a000000257984 */ /* 0x000f220000000800 */
[----:B------:R-:W-:Y:S01]  /*7960*/  @P0 IADD3.X R49, PT, PT, RZ, R49, RZ, P6, !PT ;  /* 0x00000031ff310210 */ /* 0x000fe200037fe4ff */
[----:B---3--:R-:W-:Y:S01]  /*7970*/  FADD.FTZ R14, R14, R15 ;  /* 0x0000000f0e0e7221 */ /* 0x008fe20000010000 */
[----:B------:R-:W-:Y:S01]  /*7980*/  ISETP.GE.U32.AND P6, PT, R38, 0x400, PT ;  /* 0x000004002600780c */ /* 0x000fe20003fc6070 */
[----:B------:R-:W3:Y:S02]  /*7990*/  LDS R25, [R0+0x2c00] ;  /* 0x002c000000197984 */ /* 0x000ee40000000800 */
[----:B------:R-:W-:Y:S01]  /*79a0*/  FADD.FTZ R14, R14, R21 ;  /* 0x000000150e0e7221 */ /* 0x000fe20000010000 */
[----:B------:R-:W-:Y:S01]  /*79b0*/  @P4 MOV R2, R42 ;  /* 0x0000002a00024202 */ /* 0x000fe20000000f00 */
[----:B------:R-:W3:Y:S01]  /*79c0*/  LDS R10, [R0+0xe00] ;  /* 0x000e0000000a7984 */ /* 0x000ee20000000800 */
[----:B------:R-:W-:Y:S01]  /*79d0*/  @P4 MOV R3, R51 ;  /* 0x0000003300034202 */ /* 0x000fe20000000f00 */
[----:B------:R-:W-:Y:S01]  /*79e0*/  FADD.FTZ R27, R14, R27 ;  /* 0x0000001b0e1b7221 */ /* 0x000fe20000010000 */
[----:B------:R-:W-:Y:S01]  /*79f0*/  FADD.FTZ R6, RZ, R6 ;  /* 0x00000006ff067221 */ /* 0x000fe20000010000 */
[----:B------:R0:W-:Y:S01]  /*7a00*/  @P0 STG.E desc[UR6][R4.64], R29 ;  /* 0x0000001d04000986 */ /* 0x0001e2000c101906 */
[----:B------:R-:W-:-:S03]  /*7a10*/  @P4 IADD3 R42, P0, PT, R42, 0x200, RZ ;  /* 0x000002002a2a4810 */ /* 0x000fc60007f1e0ff */
[----:B------:R0:W-:Y:S01]  /*7a20*/  @P4 STG.E desc[UR6][R2.64], R47 ;  /* 0x0000002f02004986 */ /* 0x0001e2000c101906 */
[----:B------:R-:W-:Y:S01]  /*7a30*/  @P4 IADD3.X R51, PT, PT, RZ, R51, RZ, P0, !PT ;  /* 0x00000033ff334210 */ /* 0x000fe200007fe4ff */
[----:B-1----:R-:W-:Y:S02]  /*7a40*/  FADD.FTZ R6, R6, R17 ;  /* 0x0000001106067221 */ /* 0x002fe40000010000 */
[----:B------:R-:W1:Y:S01]  /*7a50*/  LDS R29, [R0+0x3c00] ;  /* 0x003c0000001d7984 */ /* 0x000e620000000800 */
[----:B--2---:R-:W-:Y:S01]  /*7a60*/  FADD.FTZ R8, RZ, R8 ;  /* 0x00000008ff087221 */ /* 0x004fe20000010000 */
[----:B0-----:R-:W-:Y:S02]  /*7a70*/  FADD.FTZ R5, R13, R22 ;  /* 0x000000160d057221 */ /* 0x001fe40000010000 */
[----:B------:R-:W-:Y:S01]  /*7a80*/  LDS R15, [R0+0x2e00] ;  /* 0x002e0000000f7984 */ /* 0x000fe20000000800 */
[----:B------:R-:W-:Y:S01]  /*7a90*/  FADD.FTZ R6, R6, R23 ;  /* 0x0000001706067221 */ /* 0x000fe20000010000 */
[----:B------:R-:W-:-:S02]  /*7aa0*/  @P4 MOV R2, R40 ;  /* 0x0000002800024202 */ /* 0x000fc40000000f00 */
[----:B------:R-:W0:Y:S01]  /*7ab0*/  LDS R13, [R0+0x1e00] ;  /* 0x001e0000000d7984 */ /* 0x000e220000000800 */
[-C--:B------:R-:W-:Y:S01]  /*7ac0*/  @P4 MOV R3, R49.reuse ;  /* 0x0000003100034202 */ /* 0x080fe20000000f00 */
[----:B----4-:R-:W-:Y:S01]  /*7ad0*/  FADD.FTZ R8, R8, R19 ;  /* 0x0000001308087221 */ /* 0x010fe20000010000 */
[----:B------:R-:W-:Y:S01]  /*7ae0*/  @P4 IADD3 R40, P0, PT, R40, 0x200, RZ ;  /* 0x0000020028284810 */ /* 0x000fe20007f1e0ff */
[----:B------:R-:W2:Y:S03]  /*7af0*/  LDS R21, [R0+0x3e00] ;  /* 0x003e000000157984 */ /* 0x000ea60000000800 */
[----:B------:R-:W-:Y:S01]  /*7b00*/  @P4 IADD3.X R49, PT, PT, RZ, R49, RZ, P0, !PT ;  /* 0x00000031ff314210 */ /* 0x000fe200007fe4ff */
[----:B------:R4:W-:Y:S01]  /*7b10*/  @P4 STG.E desc[UR6][R2.64], R7 ;  /* 0x0000000702004986 */ /* 0x0009e2000c101906 */
[----:B------:R-:W-:Y:S01]  /*7b20*/  FADD.FTZ R37, R6, R37 ;  /* 0x0000002506257221 */ /* 0x000fe20000010000 */
[----:B---3--:R-:W-:Y:S01]  /*7b30*/  FADD.FTZ R8, R8, R25 ;  /* 0x0000001908087221 */ /* 0x008fe20000010000 */
[----:B------:R-:W-:Y:S01]  /*7b40*/  FADD.FTZ R10, RZ, R10 ;  /* 0x0000000aff0a7221 */ /* 0x000fe20000010000 */
[----:B----4-:R-:W-:-:S02]  /*7b50*/  @P3 MOV R2, R42 ;  /* 0x0000002a00023202 */ /* 0x010fc40000000f00 */
[----:B------:R-:W-:Y:S02]  /*7b60*/  @P3 MOV R3, R51 ;  /* 0x0000003300033202 */ /* 0x000fe40000000f00 */
[----:B------:R-:W-:-:S03]  /*7b70*/  @P3 IADD3 R42, P0, PT, R42, 0x200, RZ ;  /* 0x000002002a2a3810 */ /* 0x000fc60007f1e0ff */
[----:B------:R3:W-:Y:S01]  /*7b80*/  @P3 STG.E desc[UR6][R2.64], R5 ;  /* 0x0000000502003986 */ /* 0x0007e2000c101906 */
[----:B------:R-:W-:Y:S01]  /*7b90*/  @P3 IADD3.X R51, PT, PT, RZ, R51, RZ, P0, !PT ;  /* 0x00000033ff333210 */ /* 0x000fe200007fe4ff */
[----:B-1----:R-:W-:Y:S01]  /*7ba0*/  FADD.FTZ R29, R8, R29 ;  /* 0x0000001d081d7221 */ /* 0x002fe20000010000 */
[----:B---3--:R-:W-:Y:S01]  /*7bb0*/  @P3 MOV R2, R40 ;  /* 0x0000002800023202 */ /* 0x008fe20000000f00 */
[----:B0-----:R-:W-:Y:S01]  /*7bc0*/  FADD.FTZ R10, R10, R13 ;  /* 0x0000000d0a0a7221 */ /* 0x001fe20000010000 */
[-C--:B------:R-:W-:Y:S02]  /*7bd0*/  @P3 MOV R3, R49.reuse ;  /* 0x0000003100033202 */ /* 0x080fe40000000f00 */
[----:B------:R-:W-:Y:S01]  /*7be0*/  @P3 IADD3 R40, P4, PT, R40, 0x200, RZ ;  /* 0x0000020028283810 */ /* 0x000fe20007f9e0ff */
[----:B------:R-:W-:Y:S02]  /*7bf0*/  FADD.FTZ R10, R10, R15 ;  /* 0x0000000f0a0a7221 */ /* 0x000fe40000010000 */
[----:B------:R0:W-:Y:S01]  /*7c00*/  @P3 STG.E desc[UR6][R2.64], R31 ;  /* 0x0000001f02003986 */ /* 0x0001e2000c101906 */
[----:B------:R-:W-:Y:S01]  /*7c10*/  @P3 IADD3.X R49, PT, PT, RZ, R49, RZ, P4, !PT ;  /* 0x00000031ff313210 */ /* 0x000fe200027fe4ff */
[----:B--2---:R-:W-:Y:S01]  /*7c20*/  FADD.FTZ R21, R10, R21 ;  /* 0x000000150a157221 */ /* 0x004fe20000010000 */
[----:B0-----:R-:W-:-:S02]  /*7c30*/  @P2 MOV R2, R42 ;  /* 0x0000002a00022202 */ /* 0x001fc40000000f00 */
        /* <DEDUP_REMOVED lines=37> */
.L_x_2330:
        /* <DEDUP_REMOVED lines=8> */
.L_x_2362:
[----:B------:R-:W-:Y:S05]  /*7f10*/  BSYNC B1 ;  /* 0x0000000000017941 */ /* 0x000fea0003800000 */
.L_x_2361:
        /* <DEDUP_REMOVED lines=8> */
.L_x_2363:
[----:B------:R-:W-:-:S05]  /*7fa0*/  FADD.FTZ R136, R136, R187 ;  /* 0x000000bb88887221 */ /* 0x000fca0000010000 */
[----:B------:R-:W-:Y:S01]  /*7fb0*/  MOV R190, R136 ;  /* 0x0000008800be7202 */ /* 0x000fe20000000f00 */
[----:B------:R-:W-:Y:S01]  /*7fc0*/  HFMA2 R189, -RZ, RZ, 0, 1.1920928955078125e-07 ;  /* 0x00000002ffbd7431 */ /* 0x000fe200000001ff */
[----:B------:R-:W-:-:S07]  /*7fd0*/  MOV R137, R188 ;  /* 0x000000bc00897202 */ /* 0x000fce0000000f00 */
[----:B------:R-:W-:Y:S05]  /*7fe0*/  WARPSYNC.COLLECTIVE R183, `(.L_x_2364) ;  /* 0x00000000b7087348 */ /* 0x000fea0003c00000 */
[----:B------:R0:W1:Y:S02]  /*7ff0*/  SHFL.BFLY P6, R188, R190, R189, R192 ;  /* 0x0c0000bdbebc7389 */ /* 0x00006400000c00c0 */
[----:B01----:R-:W-:Y:S05]  /*8000*/  ENDCOLLECTIVE ;  /* 0x000000000000791b */ /* 0x003fea0003800000 */
.L_x_2364:
[----:B------:R-:W-:-:S05]  /*8010*/  FADD.FTZ R137, R137, R186 ;  /* 0x000000ba89897221 */ /* 0x000fca0000010000 */
[----:B------:R-:W-:Y:S02]  /*8020*/  MOV R190, R137 ;  /* 0x0000008900be7202 */ /* 0x000fe40000000f00 */
[----:B------:R-:W-:-:S07]  /*8030*/  MOV R139, R188 ;  /* 0x000000bc008b7202 */ /* 0x000fce0000000f00 */
[----:B------:R-:W-:Y:S05]  /*8040*/  WARPSYNC.COLLECTIVE R183, `(.L_x_2365) ;  /* 0x00000000b7087348 */ /* 0x000fea0003c00000 */
[----:B------:R0:W1:Y:S02]  /*8050*/  SHFL.BFLY P6, R188, R190, R189, R192 ;  /* 0x0c0000bdbebc7389 */ /* 0x00006400000c00c0 */
[----:B01----:R-:W-:Y:S05]  /*8060*/  ENDCOLLECTIVE ;  /* 0x000000000000791b */ /* 0x003fea0003800000 */
.L_x_2365:
[----:B------:R-:W-:-:S05]  /*8070*/  FADD.FTZ R139, R136, R139 ;  /* 0x0000008b888b7221 */ /* 0x000fca0000010000 */
[----:B------:R-:W-:Y:S01]  /*8080*/  MOV R190, R139 ;  /* 0x0000008b00be7202 */ /* 0x000fe20000000f00 */
[----:B------:R-:W-:Y:S01]  /*8090*/  HFMA2 R189, -RZ, RZ, 0, 2.384185791015625e-07 ;  /* 0x00000004ffbd7431 */ /* 0x000fe200000001ff */
[----:B------:R-:W-:-:S07]  /*80a0*/  MOV R138, R188 ;  /* 0x000000bc008a7202 */ /* 0x000fce0000000f00 */
[----:B------:R-:W-:Y:S05]  /*80b0*/  WARPSYNC.COLLECTIVE R183, `(.L_x_2366) ;  /* 0x00000000b7087348 */ /* 0x000fea0003c00000 */
[----:B------:R0:W1:Y:S02]  /*80c0*/  SHFL.BFLY P6, R188, R190, R189, R192 ;  /* 0x0c0000bdbebc7389 */ /* 0x00006400000c00c0 */
[----:B01----:R-:W-:Y:S05]  /*80d0*/  ENDCOLLECTIVE ;  /* 0x000000000000791b */ /* 0x003fea0003800000 */
.L_x_2366:
[----:B------:R-:W-:-:S05]  /*80e0*/  FADD.FTZ R138, R137, R138 ;  /* 0x0000008a898a7221 */ /* 0x000fca0000010000 */
[----:B------:R-:W-:Y:S02]  /*80f0*/  MOV R190, R138 ;  /* 0x0000008a00be7202 */ /* 0x000fe40000000f00 */
[----:B------:R-:W-:-:S07]  /*8100*/  MOV R140, R188 ;  /* 0x000000bc008c7202 */ /* 0x000fce0000000f00 */
[----:B------:R-:W-:Y:S05]  /*8110*/  WARPSYNC.COLLECTIVE R183, `(.L_x_2367) ;  /* 0x00000000b7087348 */ /* 0x000fea0003c00000 */
[----:B------:R0:W1:Y:S02]  /*8120*/  SHFL.BFLY P6, R188, R190, R189, R192 ;  /* 0x0c0000bdbebc7389 */ /* 0x00006400000c00c0 */
[----:B01----:R-:W-:Y:S05]  /*8130*/  ENDCOLLECTIVE ;  /* 0x000000000000791b */ /* 0x003fea0003800000 */
.L_x_2367:
[----:B------:R-:W-:-:S05]  /*8140*/  FADD.FTZ R140, R139, R140 ;  /* 0x0000008c8b8c7221 */ /* 0x000fca0000010000 */
[----:B------:R-:W-:Y:S01]  /*8150*/  MOV R190, R140 ;  /* 0x0000008c00be7202 */ /* 0x000fe20000000f00 */
[----:B------:R-:W-:Y:S01]  /*8160*/  HFMA2 R189, -RZ, RZ, 0, 4.76837158203125e-07 ;  /* 0x00000008ffbd7431 */ /* 0x000fe200000001ff */
[----:B------:R-:W-:-:S07]  /*8170*/  MOV R141, R188 ;  /* 0x000000bc008d7202 */ /* 0x000fce0000000f00 */
[----:B------:R-:W-:Y:S05]  /*8180*/  WARPSYNC.COLLECTIVE R183, `(.L_x_2368) ;  /* 0x00000000b7087348 */ /* 0x000fea0003c00000 */
[----:B------:R0:W1:Y:S02]  /*8190*/  SHFL.BFLY P6, R188, R190, R189, R192 ;  /* 0x0c0000bdbebc7389 */ /* 0x00006400000c00c0 */
[----:B01----:R-:W-:Y:S05]  /*81a0*/  ENDCOLLECTIVE ;  /* 0x000000000000791b */ /* 0x003fea0003800000 */
.L_x_2368:
[----:B------:R-:W-:-:S05]  /*81b0*/  FADD.FTZ R141, R138, R141 ;  /* 0x0000008d8a8d7221 */ /* 0x000fca0000010000 */
[----:B------:R-:W-:Y:S02]  /*81c0*/  MOV R190, R141 ;  /* 0x0000008d00be7202 */ /* 0x000fe40000000f00 */
[----:B------:R-:W-:-:S07]  /*81d0*/  MOV R143, R188 ;  /* 0x000000bc008f7202 */ /* 0x000fce0000000f00 */
[----:B------:R-:W-:Y:S05]  /*81e0*/  WARPSYNC.COLLECTIVE R183, `(.L_x_2369) ;  /* 0x00000000b7087348 */ /* 0x000fea0003c00000 */
[----:B------:R0:W1:Y:S02]  /*81f0*/  SHFL.BFLY P6, R188, R190, R189, R192 ;  /* 0x0c0000bdbebc7389 */ /* 0x00006400000c00c0 */
[----:B01----:R-:W-:Y:S05]  /*8200*/  ENDCOLLECTIVE ;  /* 0x000000000000791b */ /* 0x003fea0003800000 */
.L_x_2369:
[----:B------:R-:W-:-:S05]  /*8210*/  FADD.FTZ R143, R140, R143 ;  /* 0x0000008f8c8f7221 */ /* 0x000fca0000010000 */
[----:B------:R-:W-:Y:S01]  /*8220*/  MOV R190, R143 ;  /* 0x0000008f00be7202 */ /* 0x000fe20000000f00 */
[----:B------:R-:W-:Y:S01]  /*8230*/  HFMA2 R189, -RZ, RZ, 0, 9.5367431640625e-07 ;  /* 0x00000010ffbd7431 */ /* 0x000fe200000001ff */
[----:B------:R-:W-:-:S07]  /*8240*/  MOV R142, R188 ;  /* 0x000000bc008e7202 */ /* 0x000fce0000000f00 */
[----:B------:R-:W-:Y:S05]  /*8250*/  WARPSYNC.COLLECTIVE R183, `(.L_x_2370) ;  /* 0x00000000b7087348 */ /* 0x000fea0003c00000 */
[----:B------:R0:W1:Y:S02]  /*8260*/  SHFL.BFLY P6, R188, R190, R189, R192 ;  /* 0x0c0000bdbebc7389 */ /* 0x00006400000c00c0 */
[----:B01----:R-:W-:Y:S05]  /*8270*/  ENDCOLLECTIVE ;  /* 0x000000000000791b */ /* 0x003fea0003800000 */
.L_x_2370:
[----:B------:R-:W-:-:S05]  /*8280*/  FADD.FTZ R142, R141, R142 ;  /* 0x0000008e8d8e7221 */ /* 0x000fca0000010000 */
[----:B------:R-:W-:Y:S02]  /*8290*/  MOV R190, R142 ;  /* 0x0000008e00be7202 */ /* 0x000fe40000000f00 */
[----:B------:R-:W-:-:S07]  /*82a0*/  MOV R136, R188 ;  /* 0x000000bc00887202 */ /* 0x000fce0000000f00 */
[----:B------:R-:W-:Y:S05]  /*82b0*/  WARPSYNC.COLLECTIVE R183, `(.L_x_2371) ;  /* 0x00000000b7087348 */ /* 0x000fea0003c00000 */
[----:B------:R0:W1:Y:S02]  /*82c0*/  SHFL.BFLY P6, R188, R190, R189, R192 ;  /* 0x0c0000bdbebc7389 */ /* 0x00006400000c00c0 */
[----:B01----:R-:W-:Y:S05]  /*82d0*/  ENDCOLLECTIVE ;  /* 0x000000000000791b */ /* 0x003fea0003800000 */
.L_x_2371:
[----:B------:R-:W-:Y:S01]  /*82e0*/  MOV R137, R188 ;  /* 0x000000bc00897202 */ /* 0x000fe20000000f00 */
[----:B------:R-:W-:Y:S06]  /*82f0*/  BRA `(.L_x_2372) ;  /* 0xffffff9c00d47947 */ /* 0x000fec000383ffff */
.L_x_2373:
        /* <DEDUP_REMOVED lines=16> */
.L_x_19974:


//--------------------- .text._ZN10layer_norm13ln_bwd_kernelINS_13Kernel_traitsI6__halfS2_S2_S2_fjLj1024ELj1ELj4ELj1ELj16ENS_18Kernel_traits_baseILj1024ES2_S2_S2_S2_fjLj128EEEEELb1ELb0ELb0ELb1EEEvNS_9BwdParamsE --------------------------
	.section	.text._ZN10layer_norm13ln_bwd_kernelINS_13Kernel_traitsI6__halfS2_S2_S2_fjLj1024ELj1ELj4ELj1ELj16ENS_18Kernel_traits_baseILj1024ES2_S2_S2_S2_fjLj128EEEEELb1ELb0ELb0ELb1EEEvNS_9BwdParamsE,"ax",@progbits
	.align	128
        .global         _ZN10layer_norm13ln_bwd_kernelINS_13Kernel_traitsI6__halfS2_S2_S2_fjLj1024ELj1ELj4ELj1ELj16ENS_18Kernel_traits_baseILj1024ES2_S2_S2_S2_fjLj128EEEEELb1ELb0ELb0ELb1EEEvNS_9BwdParamsE
        .type           _ZN10layer_norm13ln_bwd_kernelINS_13Kernel_traitsI6__halfS2_S2_S2_fjLj1024ELj1ELj4ELj1ELj16ENS_18Kernel_traits_baseILj1024ES2_S2_S2_S2_fjLj128EEEEELb1ELb0ELb0ELb1EEEvNS_9BwdParamsE,@function
        .size           _ZN10layer_norm13ln_bwd_kernelINS_13Kernel_traitsI6__halfS2_S2_S2_fjLj1024ELj1ELj4ELj1ELj16ENS_18Kernel_traits_baseILj1024ES2_S2_S2_S2_fjLj128EEEEELb1ELb0ELb0ELb1EEEvNS_9BwdParamsE,(.L_x_19975 - _ZN10layer_norm13ln_bwd_kernelINS_13Kernel_traitsI6__halfS2_S2_S2_fjLj1024ELj1ELj4ELj1ELj16ENS_18Kernel_traits_baseILj1024ES2_S2_S2_S2_fjLj128EEEEELb1ELb0ELb0ELb1EEEvNS_9BwdParamsE)
        .other          _ZN10layer_norm13ln_bwd_kernelINS_13Kernel_traitsI6__halfS2_S2_S2_fjLj1024ELj1ELj4ELj1ELj16ENS_18Kernel_traits_baseILj1024ES2_S2_S2_S2_fjLj128EEEEELb1ELb0ELb0ELb1EEEvNS_9BwdParamsE,@"STO_CUDA_ENTRY STV_DEFAULT"
_ZN10layer_norm13ln_bwd_kernelINS_13Kernel_traitsI6__halfS2_S2_S2_fjLj1024ELj1ELj4ELj1ELj16ENS_18Kernel_traits_baseILj1024ES2_S2_S2_S2_fjLj128EEEEELb1ELb0ELb0ELb1EEEvNS_9BwdParamsE:
.text._ZN10layer_norm13ln_bwd_kernelINS_13Kernel_traitsI6__halfS2_S2_S2_fjLj1024ELj1ELj4ELj1ELj16ENS_18Kernel_traits_baseILj1024ES2_S2_S2_S2_fjLj128EEEEELb1ELb0ELb0ELb1EEEvNS_9BwdParamsE:
        /* <DEDUP_REMOVED lines=53> */
[----:B------:R0:W5:Y:S04]  /*0350*/  LDG.E.128 R92, desc[UR6][R2.64+0x600] ;  /* 0x00060006025c7981 */ /* 0x000168000c1e1d00 */
        /* <DEDUP_REMOVED lines=39> */
.L_x_2391:
[----:B------:R-:W0:Y:S08]  /*05d0*/  @P0 LDC.64 R36, c[0x0][0x3e0] ;  /* 0x0000f800ff240b82 */ /* 0x000e300000000a00 */
        /* <DEDUP_REMOVED lines=9> */
[----:B------:R-:W-:Y:S01]  /*0670*/  UISETP.NE.U32.AND UP0, UPT, UR12, URZ, UPT ;  /* 0x000000ff0c00728c */ /* 0x000fe2000bf05070 */
[----:B------:R-:W-:-:S03]  /*0680*/  IMAD R0, R139, UR11, RZ ;  /* 0x0000000b8b007c24 */ /* 0x000fc6000f8e02ff */
[----:B------:R-:W-:Y:S02]  /*0690*/  UISETP.NE.AND.EX UP0, UPT, UR13, URZ, UPT, UP0 ;  /* 0x000000ff0d00728c */ /* 0x000fe4000bf05300 */
        /* <DEDUP_REMOVED lines=18> */
[----:B------:R-:W-:Y:S02]  /*07c0*/  IMAD.WIDE.U32 R44, R147, 0x10, R48 ;  /* 0x00000010932c7825 */ /* 0x000fe400078e0030 */
[----:B------:R-:W4:Y:S02]  /*07d0*/  LDG.E.128 R40, desc[UR6][R40.64] ;  /* 0x0000000628287981 */ /* 0x000f24000c1e1d00 */
[--C-:B-1----:R-:W-:Y:S02]  /*07e0*/  IMAD.WIDE.U32 R52, R151, 0x10, R64.reuse ;  /* 0x0000001097347825 */ /* 0x102fe400078e0040 */
[----:B------:R-:W4:Y:S02]  /*07f0*/  LDG.E.128 R44, desc[UR6][R44.64] ;  /* 0x000000062c2c7981 */ /* 0x000f24000c1e1d00 */
[----:B------:R-:W-:-:S02]  /*0800*/  IMAD.WIDE.U32 R56, R149, 0x10, R64 ;  /* 0x0000001095387825 */ /* 0x000fc400078e0040 */
[----:B------:R-:W4:Y:S02]  /*0810*/  LDG.E.128 R52, desc[UR6][R52.64] ;  /* 0x0000000634347981 */ /* 0x000f24000c1e1d00 */
[----:B------:R-:W-:Y:S02]  /*0820*/  IMAD.WIDE.U32 R60, R147, 0x10, R64 ;  /* 0x00000010933c7825 */ /* 0x000fe400078e0040 */
        /* <DEDUP_REMOVED lines=14> */
[----:B------:R-:W-:-:S02]  /*0910*/  HADD2.F32 R161, -RZ, R9.H0_H0 ;  /* 0x20000009ffa17230 */ /* 0x000fc40000004100 */
[----:B------:R-:W-:Y:S02]  /*0920*/  HADD2.F32 R163, -RZ, R10.H0_H0 ;  /* 0x2000000affa37230 */ /* 0x000fe40000004100 */
[----:B------:R-:W-:Y:S02]  /*0930*/  HADD2.F32 R185, -RZ, R11.H0_H0 ;  /* 0x2000000bffb97230 */ /* 0x000fe40000004100 */
[----:B---3--:R-:W-:Y:S02]  /*0940*/  HADD2.F32 R0, -RZ, R36.H0_H0 ;  /* 0x20000024ff007230 */ /* 0x008fe40000004100 */
[--C-:B----4-:R-:W-:Y:S02]  /*0950*/  HADD2.F32 R158, -RZ, R42.reuse.H0_H0 ;  /* 0x2000002aff9e7230 */ /* 0x110fe40000004100 */
[----:B------:R-:W-:Y:S02]  /*0960*/  HADD2.F32 R164, -RZ, R42.H1_H1 ;  /* 0x3000002affa47230 */ /* 0x000fe40000004100 */
[----:B------:R-:W-:-:S02]  /*0970*/  HADD2.F32 R42, -RZ, R43.H0_H0 ;  /* 0x2000002bff2a7230 */ /* 0x000fc40000004100 */
[----:B------:R-:W-:Y:S02]  /*0980*/  HADD2.F32 R178, -RZ, R47.H1_H1 ;  /* 0x3000002fffb27230 */ /* 0x000fe40000004100 */
[C---:B------:R-:W-:Y:S01]  /*0990*/  FADD.FTZ R159, -R203.reuse, R0 ;  /* 0x00000000cb9f7221 */ /* 0x040fe20000010100 */
[----:B------:R-:W-:Y:S02]  /*09a0*/  HADD2.F32 R36, -RZ, R36.H1_H1 ;  /* 0x30000024ff247230 */ /* 0x000fe40000004100 */
[--C-:B------:R-:W-:Y:S02]  /*09b0*/  HADD2.F32 R148, -RZ, R37.reuse.H0_H0 ;  /* 0x20000025ff947230 */ /* 0x100fe40000004100 */
[----:B------:R-:W-:Y:S02]  /*09c0*/  HADD2.F32 R150, -RZ, R37.H1_H1 ;  /* 0x30000025ff967230 */ /* 0x000fe40000004100 */
[----:B------:R-:W-:Y:S01]  /*09d0*/  FADD.FTZ R177, -R203, R42 ;  /* 0x0000002acbb17221 */ /* 0x000fe20000010100 */
[----:B------:R-:W-:-:S02]  /*09e0*/  HADD2.F32 R152, -RZ, R38.H0_H0 ;  /* 0x20000026ff987230 */ /* 0x000fc40000004100 */
[----:B------:R-:W-:Y:S02]  /*09f0*/  HADD2.F32 R37, -RZ, R52.H0_H0 ;  /* 0x20000034ff257230 */ /* 0x000fe40000004100 */
[----:B------:R-:W-:Y:S02]  /*0a00*/  HADD2.F32 R0, -RZ, R4.H0_H0 ;  /* 0x20000004ff007230 */ /* 0x000fe40000004100 */
[C---:B------:R-:W-:Y:S01]  /*0a10*/  FADD.FTZ R213, -R203.reuse, R178 ;  /* 0x000000b2cbd57221 */ /* 0x040fe20000010100 */
        /* <DEDUP_REMOVED lines=8> */
[----:B------:R-:W-:Y:S02]  /*0aa0*/  HADD2.F32 R39, -RZ, R52.H1_H1 ;  /* 0x30000034ff277230 */ /* 0x000fe40000004100 */
[--C-:B------:R-:W-:Y:S02]  /*0ab0*/  HADD2.F32 R173, -RZ, R61.reuse.H0_H0 ;  /* 0x2000003dffad7230 */ /* 0x100fe40000004100 */
[----:B------:R-:W-:-:S02]  /*0ac0*/  HADD2.F32 R178, -RZ, R61.H1_H1 ;  /* 0x3000003dffb27230 */ /* 0x000fc40000004100 */
[----:B------:R-:W-:Y:S02]  /*0ad0*/  HADD2.F32 R56, -RZ, R4.H1_H1 ;  /* 0x30000004ff387230 */ /* 0x000fe40000004100 */
[----:B------:R-:W-:Y:S01]  /*0ae0*/  FMUL.FTZ R233, R0, R37 ;  /* 0x0000002500e97220 */ /* 0x000fe20000410000 */
[----:B------:R-:W-:Y:S02]  /*0af0*/  HADD2.F32 R36, -RZ, R53.H0_H0 ;  /* 0x20000035ff247230 */ /* 0x000fe40000004100 */
[----:B------:R-:W-:Y:S02]  /*0b00*/  HADD2.F32 R61, -RZ, R5.H0_H0 ;  /* 0x20000005ff3d7230 */ /* 0x000fe40000004100 */
[----:B------:R-:W-:Y:S01]  /*0b10*/  FADD.FTZ R153, -R203, R38 ;  /* 0x00000026cb997221 */ /* 0x000fe20000010100 */
[--C-:B------:R-:W-:Y:S02]  /*0b20*/  HADD2.F32 R195, -RZ, R63.reuse.H0_H0 ;  /* 0x2000003fffc37230 */ /* 0x100fe40000004100 */
[----:B-----5:R-:W-:Y:S01]  /*0b30*/  FMUL.FTZ R0, R146, R159 ;  /* 0x0000009f92007220 */ /* 0x020fe20000410000 */
[----:B------:R-:W-:-:S02]  /*0b40*/  HADD2.F32 R199, -RZ, R63.H1_H1 ;  /* 0x3000003fffc77230 */ /* 0x000fc40000004100 */
[----:B------:R-:W-:Y:S01]  /*0b50*/  FMUL.FTZ R231, R56, R39 ;  /* 0x0000002738e77220 */ /* 0x000fe20000410000 */
[----:B------:R-:W-:Y:S02]  /*0b60*/  HADD2.F32 R38, -RZ, R54.H0_H0 ;  /* 0x20000036ff267230 */ /* 0x000fe40000004100 */
[----:B------:R-:W-:Y:S02]  /*0b70*/  HADD2.F32 R63, -RZ, R6.H0_H0 ;  /* 0x20000006ff3f7230 */ /* 0x000fe40000004100 */
[----:B------:R-:W-:Y:S01]  /*0b80*/  FADD.FTZ R179, -R203, R158 ;  /* 0x0000009ecbb37221 */ /* 0x000fe20000010100 */
[----:B------:R-:W-:Y:S01]  /*0b90*/  FMUL.FTZ R214, R61, R36 ;  /* 0x000000243dd67220 */ /* 0x000fe20000410000 */
[----:B------:R-:W-:Y:S01]  /*0ba0*/  FADD.FTZ R56, RZ, R233 ;  /* 0x000000e9ff387221 */ /* 0x000fe20000010000 */
[----:B------:R-:W-:Y:S01]  /*0bb0*/  FADD.FTZ R223, -R203, R148 ;  /* 0x00000094cbdf7221 */ /* 0x000fe20000010100 */
[--C-:B------:R-:W-:Y:S02]  /*0bc0*/  HADD2.F32 R158, -RZ, R58.reuse.H0_H0 ;  /* 0x2000003aff9e7230 */ /* 0x100fe40000004100 */
[----:B------:R-:W-:Y:S01]  /*0bd0*/  FMUL.FTZ R208, R146, R157 ;  /* 0x0000009d92d07220 */ /* 0x000fe20000410000 */
[----:B------:R-:W-:-:S02]  /*0be0*/  HADD2.F32 R167, -RZ, R58.H1_H1 ;  /* 0x3000003affa77230 */ /* 0x000fc40000004100 */
[----:B------:R-:W-:Y:S01]  /*0bf0*/  FFMA.FTZ R61, R0, R233, RZ ;  /* 0x000000e9003d7223 */ /* 0x000fe200000100ff */
        /* <DEDUP_REMOVED lines=8> */
[----:B------:R-:W-:Y:S01]  /*0c80*/  FMUL.FTZ R229, R58, R53 ;  /* 0x000000353ae57220 */ /* 0x000fe20000410000 */
[----:B------:R-:W-:Y:S02]  /*0c90*/  HADD2.F32 R168, -RZ, R40.H1_H1 ;  /* 0x30000028ffa87230 */ /* 0x000fe40000004100 */
[----:B------:R-:W-:Y:S01]  /*0ca0*/  FADD.FTZ R58, R63, R214 ;  /* 0x000000d63f3a7221 */ /* 0x000fe20000010000 */
[--C-:B------:R-:W-:Y:S02]  /*0cb0*/  HADD2.F32 R40, -RZ, R41.reuse.H0_H0 ;  /* 0x20000029ff287230 */ /* 0x100fe40000004100 */
[----:B------:R-:W-:Y:S01]  /*0cc0*/  FADD.FTZ R221, -R203, R152 ;  /* 0x00000098cbdd7221 */ /* 0x000fe20000010100 */
[----:B------:R-:W-:Y:S01]  /*0cd0*/  FMUL.FTZ R206, R146, R155 ;  /* 0x0000009b92ce7220 */ /* 0x000fe20000410000 */
[----:B------:R-:W-:Y:S01]  /*0ce0*/  FFMA.FTZ R61, R223, R214, R56 ;  /* 0x000000d6df3d7223 */ /* 0x000fe20000010038 */
[----:B------:R-:W-:Y:S02]  /*0cf0*/  HADD2.F32 R166, -RZ, R41.H1_H1 ;  /* 0x30000029ffa67230 */ /* 0x000fe40000004100 */
[----:B------:R-:W-:-:S02]  /*0d00*/  HADD2.F32 R169, -RZ, R60.H0_H0 ;  /* 0x2000003cffa97230 */ /* 0x000fc40000004100 */
[----:B------:R-:W-:Y:S02]  /*0d10*/  HADD2.F32 R175, -RZ, R60.H1_H1 ;  /* 0x3000003cffaf7230 */ /* 0x000fe40000004100 */
[----:B------:R-:W-:Y:S01]  /*0d20*/  FADD.FTZ R63, R58, R229 ;  /* 0x000000e53a3f7221 */ /* 0x000fe20000010000 */
[----:B------:R-:W-:Y:S02]  /*0d30*/  HADD2.F32 R41, -RZ, R54.H1_H1 ;  /* 0x30000036ff297230 */ /* 0x000fe40000004100 */
[----:B------:R-:W-:Y:S02]  /*0d40*/  HADD2.F32 R60, -RZ, R6.H1_H1 ;  /* 0x30000006ff3c7230 */ /* 0x000fe40000004100 */
[----:B------:R-:W-:Y:S01]  /*0d50*/  FADD.FTZ R181, -R203, R40 ;  /* 0x00000028cbb57221 */ /* 0x000fe20000010100 */
[----:B------:R-:W-:Y:S02]  /*0d60*/  HADD2.F32 R180, -RZ, R48.H0_H0 ;  /* 0x20000030ffb47230 */ /* 0x000fe40000004100 */
[----:B------:R-:W-:Y:S01]  /*0d70*/  FMUL.FTZ R221, R146, R221 ;  /* 0x000000dd92dd7220 */ /* 0x000fe20000410000 */
[----:B------:R-:W-:-:S02]  /*0d80*/  HADD2.F32 R216, -RZ, R65.H0_H0 ;  /* 0x20000041ffd87230 */ /* 0x000fc40000004100 */
[----:B------:R-:W-:Y:S01]  /*0d90*/  FFMA.FTZ R56, R206, R229, R61 ;  /* 0x000000e5ce387223 */ /* 0x000fe2000001003d */
[----:B------:R-:W-:Y:S02]  /*0da0*/  HADD2.F32 R235, -RZ, R65.H1_H1 ;  /* 0x30000041ffeb7230 */ /* 0x000fe40000004100 */
[----:B------:R-:W-:Y:S02]  /*0db0*/  HADD2.F32 R40, -RZ, R55.H0_H0 ;  /* 0x20000037ff287230 */ /* 0x000fe40000004100 */
[----:B------:R-:W-:Y:S02]  /*0dc0*/  HADD2.F32 R65, -RZ, R7.H0_H0 ;  /* 0x20000007ff417230 */ /* 0x000fe40000004100 */
[----:B------:R-:W-:Y:S01]  /*0dd0*/  FMUL.FTZ R227, R60, R41 ;  /* 0x000000293ce37220 */ /* 0x000fe20000410000 */
[----:B------:R-:W-:Y:S01]  /*0de0*/  FADD.FTZ R58, R63, R212 ;  /* 0x000000d43f3a7221 */ /* 0x000fe20000010000 */
[C---:B------:R-:W-:Y:S01]  /*0df0*/  FADD.FTZ R219, -R203.reuse, R154 ;  /* 0x0000009acbdb7221 */ /* 0x040fe20000010100 */
[----:B------:R-:W-:Y:S01]  /*0e00*/  FADD.FTZ R211, -R203, R180 ;  /* 0x000000b4cbd37221 */ /* 0x000fe20000010100 */
[----:B------:R-:W-:Y:S01]  /*0e10*/  FMUL.FTZ R204, R146, R153 ;  /* 0x0000009992cc7220 */ /* 0x000fe20000410000 */
[----:B------:R-:W-:Y:S01]  /*0e20*/  FFMA.FTZ R61, R221, R212, R56 ;  /* 0x000000d4dd3d7223 */ /* 0x000fe20000010038 */
[----:B------:R-:W-:-:S02]  /*0e30*/  HADD2.F32 R160, -RZ, R43.H1_H1 ;  /* 0x3000002bffa07230 */ /* 0x000fc40000004100 */
[----:B------:R-:W-:Y:S01]  /*0e40*/  FMUL.FTZ R210, R65, R40 ;  /* 0x0000002841d27220 */ /* 0x000fe20000410000 */
[--C-:B------:R-:W-:Y:S02]  /*0e50*/  HADD2.F32 R193, -RZ, R62.reuse.H0_H0 ;  /* 0x2000003effc17230 */ /* 0x100fe40000004100 */
[----:B------:R-:W-:Y:S02]  /*0e60*/  HADD2.F32 R180, -RZ, R62.H1_H1 ;  /* 0x3000003effb47230 */ /* 0x000fe40000004100 */
[----:B------:R-:W-:Y:S02]  /*0e70*/  HADD2.F32 R197, -RZ, R64.H0_H0 ;  /* 0x20000040ffc57230 */ /* 0x000fe40000004100 */
[----:B------:R-:W-:Y:S02]  /*0e80*/  HADD2.F32 R54, -RZ, R92.H0_H0 ;  /* 0x2000005cff367230 */ /* 0x000fe40000004100 */
[----:B------:R-:W-:Y:S01]  /*0e90*/  FADD.FTZ R65, R58, R227 ;  /* 0x000000e33a417221 */ /* 0x000fe20000010000 */
[----:B------:R-:W-:-:S02]  /*0ea0*/  HADD2.F32 R43, -RZ, R55.H1_H1 ;  /* 0x30000037ff2b7230 */ /* 0x000fc40000004100 */
[----:B------:R-:W-:Y:S02]  /*0eb0*/  HADD2.F32 R62, -RZ, R7.H1_H1 ;  /* 0x30000007ff3e7230 */ /* 0x000fe40000004100 */
[----:B------:R-:W-:Y:S01]  /*0ec0*/  FADD.FTZ R202, -R203, R202 ;  /* 0x000000cacbca7221 */ /* 0x000fe20000010100 */
[----:B------:R-:W-:Y:S02]  /*0ed0*/  HADD2.F32 R176, -RZ, R47.H0_H0 ;  /* 0x2000002fffb07230 */ /* 0x000fe40000004100 */
[----:B------:R-:W-:Y:S01]  /*0ee0*/  FMUL.FTZ R219, R146, R219 ;  /* 0x000000db92db7220 */ /* 0x000fe20000410000 */
[--C-:B------:R-:W-:Y:S02]  /*0ef0*/  HADD2.F32 R220, -RZ, R67.reuse.H0_H0 ;  /* 0x20000043ffdc7230 */ /* 0x100fe40000004100 */
        /* <DEDUP_REMOVED lines=8> */
[----:B------:R-:W-:Y:S01]  /*0f80*/  FADD.FTZ R183, -R203, R156 ;  /* 0x0000009ccbb77221 */ /* 0x000fe20000010100 */
[----:B------:R-:W-:Y:S02]  /*0f90*/  HADD2.F32 R162, -RZ, R44.H0_H0 ;  /* 0x2000002cffa27230 */ /* 0x000fe40000004100 */
[----:B------:R-:W-:Y:S01]  /*0fa0*/  FMUL.FTZ R202, R146, R202 ;  /* 0x000000ca92ca7220 */ /* 0x000fe20000410000 */
[----:B------:R-:W-:-:S02]  /*0fb0*/  HADD2.F32 R186, -RZ, R50.H0_H0 ;  /* 0x20000032ffba7230 */ /* 0x000fc40000004100 */
[----:B------:R-:W-:Y:S01]  /*0fc0*/  FFMA.FTZ R65, R219, R210, R56 ;  /* 0x000000d2db417223 */ /* 0x000fe20000010038 */
[----:B------:R-:W-:Y:S02]  /*0fd0*/  HADD2.F32 R44, -RZ, R44.H1_H1 ;  /* 0x3000002cff2c7230 */ /* 0x000fe40000004100 */
[----:B------:R-:W-:Y:S01]  /*0fe0*/  FADD.FTZ R215, -R203, R176 ;  /* 0x000000b0cbd77221 */ /* 0x000fe20000010100 */
[----:B------:R-:W-:Y:S02]  /*0ff0*/  HADD2.F32 R50, -RZ, R50.H1_H1 ;  /* 0x30000032ff327230 */ /* 0x000fe40000004100 */
[----:B------:R-:W-:Y:S01]  /*1000*/  FMUL.FTZ R176, R67, R42 ;  /* 0x0000002a43b07220 */ /* 0x000fe20000410000 */
[----:B------:R-:W-:Y:S02]  /*1010*/  HADD2.F32 R64, -RZ, R8.H1_H1 ;  /* 0x30000008ff407230 */ /* 0x000fe40000004100 */
[C---:B------:R-:W-:Y:S01]  /*1020*/  FADD.FTZ R251, -R203.reuse, R160 ;  /* 0x000000a0cbfb7221 */ /* 0x040fe20000010100 */
[----:B------:R-:W-:Y:S01]  /*1030*/  FMUL.FTZ R61, R52, R201 ;  /* 0x000000c9343d7220 */ /* 0x000fe20000410000 */
[----:B------:R-:W-:Y:S01]  /*1040*/  FADD.FTZ R67, R54, R225 ;  /* 0x000000e136437221 */ /* 0x000fe20000010000 */
[----:B------:R-:W-:Y:S01]  /*1050*/  FADD.FTZ R168, -R203, R168 ;  /* 0x000000a8cba87221 */ /* 0x000fe20000010100 */
[----:B------:R-:W-:-:S02]  /*1060*/  HADD2.F32 R160, -RZ, R59.H0_H0 ;  /* 0x2000003bffa07230 */ /* 0x000fc40000004100 */
[----:B------:R-:W-:Y:S01]  /*1070*/  FMUL.FTZ R183, R146, R183 ;  /* 0x000000b792b77220 */ /* 0x000fe20000410000 */
[----:B------:R-:W-:Y:S02]  /*1080*/  HADD2.F32 R171, -RZ, R59.H1_H1 ;  /* 0x3000003bffab7230 */ /* 0x000fe40000004100 */
[----:B------:R-:W-:Y:S01]  /*1090*/  FFMA.FTZ R52, R202, R225, R65 ;  /* 0x000000e1ca347223 */ /* 0x000fe20000010041 */
[----:B------:R-:W-:Y:S02]  /*10a0*/  HADD2.F32 R174, -RZ, R46.H0_H0 ;  /* 0x2000002effae7230 */ /* 0x000fe40000004100 */
[C---:B------:R-:W-:Y:S01]  /*10b0*/  FADD.FTZ R247, -R203.reuse, R44 ;  /* 0x0000002ccbf77221 */ /* 0x040fe20000010100 */
[----:B------:R-:W-:Y:S01]  /*10c0*/  FADD.FTZ R205, -R203, R50 ;  /* 0x00000032cbcd7221 */ /* 0x000fe20000010100 */
[----:B------:R-:W-:Y:S02]  /*10d0*/  HADD2.F32 R59, -RZ, R93.H0_H0 ;  /* 0x2000005dff3b7230 */ /* 0x000fe40000004100 */
[----:B------:R-:W-:Y:S01]  /*10e0*/  FMUL.FTZ R191, R64, R45 ;  /* 0x0000002d40bf7220 */ /* 0x000fe20000410000 */
[----:B------:R-:W-:-:S02]  /*10f0*/  HADD2.F32 R44, -RZ, R57.H0_H0 ;  /* 0x20000039ff2c7230 */ /* 0x000fc40000004100 */
[----:B------:R-:W-:Y:S01]  /*1100*/  FADD.FTZ R54, R67, R176 ;  /* 0x000000b043367221 */ /* 0x000fe20000010000 */
[----:B------:R-:W-:Y:S02]  /*1110*/  HADD2.F32 R50, -RZ, R93.H1_H1 ;  /* 0x3000005dff327230 */ /* 0x000fe40000004100 */
[----:B------:R-:W-:Y:S01]  /*1120*/  FMUL.FTZ R168, R146, R168 ;  /* 0x000000a892a87220 */ /* 0x000fe20000410000 */
[----:B------:R-:W-:Y:S02]  /*1130*/  HADD2.F32 R48, -RZ, R48.H1_H1 ;  /* 0x30000030ff307230 */ /* 0x000fe40000004100 */
[----:B------:R-:W-:Y:S01]  /*1140*/  FFMA.FTZ R65, R183, R176, R52 ;  /* 0x000000b0b7417223 */ /* 0x000fe20000010034 */
[--C-:B------:R-:W-:Y:S02]  /*1150*/  HADD2.F32 R218, -RZ, R66.reuse.H0_H0 ;  /* 0x20000042ffda7230 */ /* 0x100fe40000004100 */
[----:B------:R-:W-:Y:S01]  /*1160*/  FADD.FTZ R241, -R203, R174 ;  /* 0x000000aecbf17221 */ /* 0x000fe20000010100 */
[----:B------:R-:W-:-:S02]  /*1170*/  HADD2.F32 R237, -RZ, R66.H1_H1 ;  /* 0x30000042ffed7230 */ /* 0x000fc40000004100 */
[----:B------:R-:W-:Y:S01]  /*1180*/  FMUL.FTZ R60, R59, R216 ;  /* 0x000000d83b3c7220 */ /* 0x000fe20000410000 */
[----:B------:R-:W-:Y:S02]  /*1190*/  HADD2.F32 R165, -RZ, R57.H1_H1 ;  /* 0x30000039ffa57230 */ /* 0x000fe40000004100 */
[----:B------:R-:W-:Y:S01]  /*11a0*/  FMUL.FTZ R174, R161, R44 ;  /* 0x0000002ca1ae7220 */ /* 0x000fe20000410000 */
[----:B------:R-:W-:Y:S02]  /*11b0*/  HADD2.F32 R66, -RZ, R9.H1_H1 ;  /* 0x30000009ff427230 */ /* 0x000fe40000004100 */
[----:B------:R-:W-:Y:S01]  /*11c0*/  FMUL.FTZ R59, R50, R235 ;  /* 0x000000eb323b7220 */ /* 0x000fe20000410000 */
[----:B------:R-:W-:Y:S01]  /*11d0*/  FADD.FTZ R67, R54, R191 ;  /* 0x000000bf36437221 */ /* 0x000fe20000010000 */
[C---:B------:R-:W-:Y:S01]  /*11e0*/  FADD.FTZ R166, -R203.reuse, R166 ;  /* 0x000000a6cba67221 */ /* 0x040fe20000010100 */
[----:B------:R-:W-:Y:S01]  /*11f0*/  FMUL.FTZ R181, R146, R181 ;  /* 0x000000b592b57220 */ /* 0x000fe20000410000 */
[----:B------:R-:W-:Y:S01]  /*1200*/  FFMA.FTZ R50, R168, R191, R65 ;  /* 0x000000bfa8327223 */ /* 0x000fe20000010041 */
[----:B------:R-:W-:Y:S01]  /*1210*/  FADD.FTZ R209, -R203, R48 ;  /* 0x00000030cbd17221 */ /* 0x000fe20000010100 */
[----:B------:R-:W-:-:S02]  /*1220*/  HADD2.F32 R57, -RZ, R94.H0_H0 ;  /* 0x2000005eff397230 */ /* 0x000fc40000004100 */
[----:B------:R-:W-:Y:S01]  /*1230*/  FMUL.FTZ R189, R66, R165 ;  /* 0x000000a542bd7220 */ /* 0x000fe20000410000 */
[----:B------:R-:W-:Y:S02]  /*1240*/  HADD2.F32 R48, -RZ, R94.H1_H1 ;  /* 0x3000005eff307230 */ /* 0x000fe40000004100 */
[----:B------:R-:W-:Y:S01]  /*1250*/  FADD.FTZ R52, R67, R174 ;  /* 0x000000ae43347221 */ /* 0x000fe20000010000 */
[----:B------:R-:W-:Y:S02]  /*1260*/  HADD2.F32 R46, -RZ, R46.H1_H1 ;  /* 0x3000002eff2e7230 */ /* 0x000fe40000004100 */
[----:B------:R-:W-:Y:S01]  /*1270*/  FMUL.FTZ R166, R146, R166 ;  /* 0x000000a692a67220 */ /* 0x000fe20000410000 */
[----:B------:R-:W-:Y:S01]  /*1280*/  FFMA.FTZ R65, R181, R174, R50 ;  /* 0x000000aeb5417223 */ /* 0x000fe20000010032 */
[----:B------:R-:W-:Y:S01]  /*1290*/  FADD.FTZ R243, -R203, R172 ;  /* 0x000000accbf37221 */ /* 0x000fe20000010100 */
[----:B------:R-:W-:Y:S02]  /*12a0*/  HADD2.F32 R148, -RZ, R10.H1_H1 ;  /* 0x3000000aff947230 */ /* 0x000fe40000004100 */
[----:B------:R-:W-:Y:S01]  /*12b0*/  FMUL.FTZ R58, R57, R218 ;  /* 0x000000da393a7220 */ /* 0x000fe20000410000 */
[----:B------:R-:W-:Y:S01]  /*12c0*/  FMUL.FTZ R172, R163, R158 ;  /* 0x0000009ea3ac7220 */ /* 0x000fe20000410000 */
        /* <DEDUP_REMOVED lines=10> */
[----:B------:R-:W-:Y:S01]  /*1370*/  FMUL.FTZ R164, R146, R164 ;  /* 0x000000a492a47220 */ /* 0x000fe20000410000 */
[----:B------:R-:W-:Y:S01]  /*1380*/  FFMA.FTZ R65, R179, R172, R48 ;  /* 0x000000acb3417223 */ /* 0x000fe20000010030 */
[C---:B------:R-:W-:Y:S01]  /*1390*/  FADD.FTZ R249, -R203.reuse, R162 ;  /* 0x000000a2cbf97221 */ /* 0x040fe20000010100 */
[----:B------:R-:W-:Y:S02]  /*13a0*/  HADD2.F32 R156, -RZ, R13.H0_H0 ;  /* 0x2000000dff9c7230 */ /* 0x000fe40000004100 */
[----:B------:R-:W-:Y:S01]  /*13b0*/  FADD.FTZ R245, -R203, R170 ;  /* 0x000000aacbf57221 */ /* 0x000fe20000010100 */
[----:B------:R-:W-:-:S02]  /*13c0*/  HADD2.F32 R150, -RZ, R11.H1_H1 ;  /* 0x3000000bff967230 */ /* 0x000fc40000004100 */
[----:B------:R-:W-:Y:S01]  /*13d0*/  FMUL.FTZ R56, R55, R220 ;  /* 0x000000dc37387220 */ /* 0x000fe20000410000 */
[----:B------:R-:W-:Y:S02]  /*13e0*/  HADD2.F32 R162, -RZ, R13.H1_H1 ;  /* 0x3000000dffa27230 */ /* 0x000fe40000004100 */
[----:B------:R-:W-:Y:S01]  /*13f0*/  FMUL.FTZ R170, R185, R160 ;  /* 0x000000a0b9aa7220 */ /* 0x000fe20000410000 */
[----:B------:R-:W-:Y:S01]  /*1400*/  FMUL.FTZ R55, R46, R239 ;  /* 0x000000ef2e377220 */ /* 0x000fe20000410000 */
[----:B------:R-:W-:Y:S01]  /*1410*/  FADD.FTZ R67, R50, R187 ;  /* 0x000000bb32437221 */ /* 0x000fe20000010000 */
[----:B------:R-:W-:Y:S01]  /*1420*/  FMUL.FTZ R177, R146, R177 ;  /* 0x000000b192b17220 */ /* 0x000fe20000410000 */
[----:B------:R-:W-:Y:S01]  /*1430*/  FFMA.FTZ R46, R164, R187, R65 ;  /* 0x000000bba42e7223 */ /* 0x000fe20000010041 */
[--C-:B------:R-:W-:Y:S02]  /*1440*/  HADD2.F32 R152, -RZ, R12.reuse.H0_H0 ;  /* 0x2000000cff987230 */ /* 0x100fe40000004100 */
[----:B------:R-:W-:Y:S01]  /*1450*/  FMUL.FTZ R159, R156, R173 ;  /* 0x000000ad9c9f7220 */ /* 0x000fe20000410000 */
[----:B------:R-:W-:Y:S01]  /*1460*/  FMUL.FTZ R185, R150, R171 ;  /* 0x000000ab96b97220 */ /* 0x000fe20000410000 */
[----:B------:R-:W-:Y:S01]  /*1470*/  FMUL.FTZ R156, R162, R178 ;  /* 0x000000b2a29c7220 */ /* 0x000fe20000410000 */
        /* <DEDUP_REMOVED lines=8> */
[----:B------:R-:W-:Y:S01]  /*1500*/  FMUL.FTZ R161, R154, R175 ;  /* 0x000000af9aa17220 */ /* 0x000fe20000410000 */
[----:B------:R-:W-:Y:S01]  /*1510*/  FMUL.FTZ R66, R146, R241 ;  /* 0x000000f192427220 */ /* 0x000fe20000410000 */
[----:B------:R-:W-:Y:S01]  /*1520*/  FADD.FTZ R48, R48, R163 ;  /* 0x000000a330307221 */ /* 0x000fe20000010000 */
[--C-:B------:R-:W-:Y:S02]  /*1530*/  HADD2.F32 R182, -RZ, R49.reuse.H0_H0 ;  /* 0x20000031ffb67230 */ /* 0x100fe40000004100 */
[----:B------:R-:W-:Y:S01]  /*1540*/  FMUL.FTZ R150, R146, R247 ;  /* 0x000000f792967220 */ /* 0x000fe20000410000 */
[----:B------:R-:W-:Y:S01]  /*1550*/  FFMA.FTZ R241, R152, R163, R65 ;  /* 0x000000a398f17223 */ /* 0x000fe20000010041 */
[----:B------:R-:W-:Y:S01]  /*1560*/  FADD.FTZ R48, R48, R161 ;  /* 0x000000a130307221 */ /* 0x000fe20000010000 */
[----:B------:R-:W-:-:S02]  /*1570*/  HADD2.F32 R184, -RZ, R49.H1_H1 ;  /* 0x30000031ffb87230 */ /* 0x000fc40000004100 */
[----:B------:R-:W-:Y:S01]  /*1580*/  FMUL.FTZ R148, R146, R245 ;  /* 0x000000f592947220 */ /* 0x000fe20000410000 */
[--C-:B------:R-:W-:Y:S02]  /*1590*/  HADD2.F32 R188, -RZ, R51.reuse.H0_H0 ;  /* 0x20000033ffbc7230 */ /* 0x100fe40000004100 */
[----:B------:R-:W-:Y:S01]  /*15a0*/  FFMA.FTZ R241, R150, R161, R241 ;  /* 0x000000a196f17223 */ /* 0x000fe200000100f1 */
[----:B------:R-:W-:Y:S02]  /*15b0*/  HADD2.F32 R190, -RZ, R51.H1_H1 ;  /* 0x30000033ffbe7230 */ /* 0x000fe40000004100 */
[C---:B------:R-:W-:Y:S01]  /*15c0*/  FADD.FTZ R51, -R203.reuse, R182 ;  /* 0x000000b6cb337221 */ /* 0x040fe20000010100 */
[--C-:B------:R-:W-:Y:S02]  /*15d0*/  HADD2.F32 R182, -RZ, R14.reuse.H0_H0 ;  /* 0x2000000effb67230 */ /* 0x100fe40000004100 */
[----:B------:R-:W-:Y:S01]  /*15e0*/  FMUL.FTZ R54, R146, R211 ;  /* 0x000000d392367220 */ /* 0x000fe20000410000 */
[----:B------:R-:W-:Y:S01]  /*15f0*/  FADD.FTZ R211, R48, R159 ;  /* 0x0000009f30d37221 */ /* 0x000fe20000010000 */
[----:B------:R-:W-:Y:S01]  /*1600*/  FMUL.FTZ R67, R146, R243 ;  /* 0x000000f392437220 */ /* 0x000fe20000410000 */
[----:B------:R-:W-:Y:S01]  /*1610*/  FFMA.FTZ R46, R148, R159, R241 ;  /* 0x0000009f942e7223 */ /* 0x000fe200000100f1 */
[----:B------:R-:W-:Y:S01]  /*1620*/  FADD.FTZ R207, -R203, R184 ;  /* 0x000000b8cbcf7221 */ /* 0x000fe20000010100 */
[----:B------:R-:W-:-:S02]  /*1630*/  HADD2.F32 R184, -RZ, R14.H1_H1 ;  /* 0x3000000effb87230 */ /* 0x000fc40000004100 */
[----:B------:R-:W-:Y:S01]  /*1640*/  FMUL.FTZ R157, R182, R193 ;  /* 0x000000c1b69d7220 */ /* 0x000fe20000410000 */
[C---:B------:R-:W-:Y:S01]  /*1650*/  FMUL.FTZ R52, R146.reuse, R209 ;  /* 0x000000d192347220 */ /* 0x040fe20000410000 */
[----:B------:R-:W-:Y:S01]  /*1660*/  FADD.FTZ R48, R211, R156 ;  /* 0x0000009cd3307221 */ /* 0x000fe20000010000 */
[----:B------:R-:W-:Y:S01]  /*1670*/  FFMA.FTZ R209, R67, R156, R46 ;  /* 0x0000009c43d17223 */ /* 0x000fe2000001002e */
[C---:B------:R-:W-:Y:S01]  /*1680*/  FADD.FTZ R49, -R203.reuse, R186 ;  /* 0x000000bacb317221 */ /* 0x040fe20000010100 */
[--C-:B------:R-:W-:Y:S02]  /*1690*/  HADD2.F32 R186, -RZ, R15.reuse.H0_H0 ;  /* 0x2000000fffba7230 */ /* 0x100fe40000004100 */
[----:B------:R-:W-:Y:S01]  /*16a0*/  FMUL.FTZ R50, R146, R207 ;  /* 0x000000cf92327220 */ /* 0x000fe20000410000 */
        /* <DEDUP_REMOVED lines=9> */
[----:B------:R-:W-:Y:S01]  /*1740*/  FMUL.FTZ R64, R146, R215 ;  /* 0x000000d792407220 */ /* 0x000fe20000410000 */
[----:B------:R-:W-:Y:S01]  /*1750*/  FFMA.FTZ R205, R65, R154, R46 ;  /* 0x0000009a41cd7223 */ /* 0x000fe2000001002e */
[----:B------:R-:W-:Y:S01]  /*1760*/  FMUL.FTZ R153, R188, R199 ;  /* 0x000000c7bc997220 */ /* 0x000fe20000410000 */
[----:B------:R-:W-:Y:S01]  /*1770*/  FADD.FTZ R182, R182, R155 ;  /* 0x0000009bb6b67221 */ /* 0x000fe20000010000 */
[----:B------:R-:W-:Y:S01]  /*1780*/  FMUL.FTZ R62, R146, R213 ;  /* 0x000000d5923e7220 */ /* 0x000fe20000410000 */
[----:B------:R-:W-:Y:S02]  /*1790*/  FFMA.FTZ R205, R64, R155, R205 ;  /* 0x0000009b40cd7223 */ /* 0x000fe400000100cd */
[----:B------:R-:W-:-:S02]  /*17a0*/  FADD.FTZ R182, R182, R153 ;  /* 0x00000099b6b67221 */ /* 0x000fc40000010000 */
[----:B------:R-:W-:Y:S01]  /*17b0*/  FFMA.FTZ R205, R62, R153, R205 ;  /* 0x000000993ecd7223 */ /* 0x000fe200000100cd */
[----:B------:R-:W-:Y:S01]  /*17c0*/  FADD.FTZ R203, -R203, R190 ;  /* 0x000000becbcb7221 */ /* 0x000fe20000010100 */
[----:B------:R-:W-:Y:S02]  /*17d0*/  FADD.FTZ R182, R182, R63 ;  /* 0x0000003fb6b67221 */ /* 0x000fe40000010000 */
[----:B------:R-:W-:Y:S01]  /*17e0*/  FFMA.FTZ R205, R54, R63, R205 ;  /* 0x0000003f36cd7223 */ /* 0x000fe200000100cd */
[----:B------:R-:W-:Y:S01]  /*17f0*/  FMUL.FTZ R46, R146, R203 ;  /* 0x000000cb922e7220 */ /* 0x000fe20000410000 */
[----:B------:R-:W-:Y:S01]  /*1800*/  FADD.FTZ R203, R182, R61 ;  /* 0x0000003db6cb7221 */ /* 0x000fe20000010000 */
[----:B------:R-:W-:Y:S01]  /*1810*/  FMUL.FTZ R51, R146, R51 ;  /* 0x0000003392337220 */ /* 0x000fe20000410000 */
[----:B------:R-:W-:Y:S02]  /*1820*/  FFMA.FTZ R182, R52, R61, R205 ;  /* 0x0000003d34b67223 */ /* 0x000fe400000100cd */
        /* <DEDUP_REMOVED lines=11> */
[----:B------:R-:W-:Y:S01]  /*18e0*/  FFMA.FTZ R203, R47, R56, R182 ;  /* 0x000000382fcb7223 */ /* 0x000fe200000100b6 */
        /* <DEDUP_REMOVED lines=35> */
.L_x_2377:
[----:B------:R-:W0:Y:S01]  /*1b20*/  LDC.64 R2, c[0x0][0x3a8] ;  /* 0x0000ea00ff027b82 */ /* 0x000e220000000a00 */
[C---:B------:R-:W-:Y:S02]  /*1b30*/  IADD3 R149, PT, PT, R151.reuse, 0x20, RZ ;  /* 0x0000002097957810 */ /* 0x040fe40007ffe0ff */
[C---:B------:R-:W-:Y:S02]  /*1b40*/  IADD3 R147, PT, PT, R151.reuse, 0x40, RZ ;  /* 0x0000004097937810 */ /* 0x040fe40007ffe0ff */
[----:B------:R-:W-:-:S03]  /*1b50*/  IADD3 R145, PT, PT, R151, 0x60, RZ ;  /* 0x0000006097917810 */ /* 0x000fc60007ffe0ff */
[----:B------:R-:W1:Y:S01]  /*1b60*/  LDC.64 R28, c[0x0][0x438] ;  /* 0x00010e00ff1c7b82 */ /* 0x000e620000000a00 */
        /* <DEDUP_REMOVED lines=8> */
[----:B------:R-:W4:Y:S01]  /*1bf0*/  LDG.E.128 R48, desc[UR6][R48.64] ;  /* 0x0000000630307981 */ /* 0x000f22000c1e1d00 */
[----:B0-----:R-:W-:-:S04]  /*1c00*/  IMAD.WIDE.U32 R52, R151, 0x10, R2 ;  /* 0x0000001097347825 */ /* 0x001fc800078e0002 */
[--C-:B------:R-:W-:Y:S02]  /*1c10*/  IMAD.WIDE.U32 R56, R149, 0x10, R2.reuse ;  /* 0x0000001095387825 */ /* 0x100fe400078e0002 */
[----:B------:R-:W4:Y:S02]  /*1c20*/  LDG.E.128 R52, desc[UR6][R52.64] ;  /* 0x0000000634347981 */ /* 0x000f24000c1e1d00 */
[--C-:B------:R-:W-:Y:S02]  /*1c30*/  IMAD.WIDE.U32 R60, R147, 0x10, R2.reuse ;  /* 0x00000010933c7825 */ /* 0x100fe400078e0002 */
[----:B------:R-:W4:Y:S04]  /*1c40*/  LDG.E.128 R56, desc[UR6][R56.64] ;  /* 0x0000000638387981 */ /* 0x000f28000c1e1d00 */
[----:B------:R-:W4:Y:S01]  /*1c50*/  LDG.E.128 R60, desc[UR6][R60.64] ;  /* 0x000000063c3c7981 */ /* 0x000f22000c1e1d00 */
[----:B------:R-:W-:-:S02]  /*1c60*/  IMAD.WIDE.U32 R64, R145, 0x10, R2 ;  /* 0x0000001091407825 */ /* 0x000fc400078e0002 */
[----:B------:R-:W0:Y:S04]  /*1c70*/  LDC.64 R2, c[0x0][0x3b0] ;  /* 0x0000ec00ff027b82 */ /* 0x000e280000000a00 */
[----:B------:R-:W4:Y:S01]  /*1c80*/  LDG.E.128 R64, desc[UR6][R64.64] ;  /* 0x0000000640407981 */ /* 0x000f22000c1e1d00 */
[----:B-1----:R-:W-:-:S04]  /*1c90*/  IMAD.WIDE.U32 R16, R151, 0x10, R28 ;  /* 0x0000001097107825 */ /* 0x002fc800078e001c */
[--C-:B------:R-:W-:Y:S02]  /*1ca0*/  IMAD.WIDE.U32 R20, R149, 0x10, R28.reuse ;  /* 0x0000001095147825 */ /* 0x100fe400078e001c */
[----:B------:R-:W5:Y:S02]  /*1cb0*/  LDG.E.128 R16, desc[UR6][R16.64] ;  /* 0x0000000610107981 */ /* 0x000f64000c1e1d00 */
[--C-:B------:R-:W-:Y:S02]  /*1cc0*/  IMAD.WIDE.U32 R24, R147, 0x10, R28.reuse ;  /* 0x0000001093187825 */ /* 0x100fe400078e001c */
[----:B------:R-:W5:Y:S02]  /*1cd0*/  LDG.E.128 R20, desc[UR6][R20.64] ;  /* 0x0000000614147981 */ /* 0x000f64000c1e1d00 */
[----:B------:R-:W-:Y:S02]  /*1ce0*/  IMAD.WIDE.U32 R28, R145, 0x10, R28 ;  /* 0x00000010911c7825 */ /* 0x000fe400078e001c */
[----:B------:R-:W5:Y:S04]  /*1cf0*/  LDG.E.128 R24, desc[UR6][R24.64] ;  /* 0x0000000618187981 */ /* 0x000f68000c1e1d00 */
[----:B------:R-:W5:Y:S01]  /*1d00*/  LDG.E.128 R28, desc[UR6][R28.64] ;  /* 0x000000061c1c7981 */ /* 0x000f62000c1e1d00 */
        /* <DEDUP_REMOVED lines=11> */
[----:B--2---:R-:W-:Y:S02]  /*1dc0*/  HADD2.F32 R0, -RZ, R36.H0_H0 ;  /* 0x20000024ff007230 */ /* 0x004fe40000004100 */
[--C-:B---3--:R-:W-:Y:S02]  /*1dd0*/  HADD2.F32 R158, -RZ, R42.reuse.H0_H0 ;  /* 0x2000002aff9e7230 */ /* 0x108fe40000004100 */
[----:B------:R-:W-:Y:S02]  /*1de0*/  HADD2.F32 R164, -RZ, R42.H1_H1 ;  /* 0x3000002affa47230 */ /* 0x000fe40000004100 */
[----:B------:R-:W-:-:S02]  /*1df0*/  HADD2.F32 R42, -RZ, R43.H0_H0 ;  /* 0x2000002bff2a7230 */ /* 0x000fc40000004100 */
[----:B----4-:R-:W-:Y:S02]  /*1e00*/  HADD2.F32 R178, -RZ, R47.H1_H1 ;  /* 0x3000002fffb27230 */ /* 0x010fe40000004100 */
[C---:B------:R-:W-:Y:S01]  /*1e10*/  FADD.FTZ R159, -R203.reuse, R0 ;  /* 0x00000000cb9f7221 */ /* 0x040fe20000010100 */
[----:B------:R-:W-:Y:S02]  /*1e20*/  HADD2.F32 R36, -RZ, R36.H1_H1 ;  /* 0x30000024ff247230 */ /* 0x000fe40000004100 */
[--C-:B------:R-:W-:Y:S02]  /*1e30*/  HADD2.F32 R148, -RZ, R37.reuse.H0_H0 ;  /* 0x20000025ff947230 */ /* 0x100fe40000004100 */
[----:B------:R-:W-:Y:S02]  /*1e40*/  HADD2.F32 R150, -RZ, R37.H1_H1 ;  /* 0x30000025ff967230 */ /* 0x000fe40000004100 */
[----:B------:R-:W-:Y:S01]  /*1e50*/  FADD.FTZ R177, -R203, R42 ;  /* 0x0000002acbb17221 */ /* 0x000fe20000010100 */
[----:B------:R-:W-:-:S02]  /*1e60*/  HADD2.F32 R152, -RZ, R38.H0_H0 ;  /* 0x20000026ff987230 */ /* 0x000fc40000004100 */
        /* <DEDUP_REMOVED lines=8> */
[----:B------:R-:W-:Y:S01]  /*1ef0*/  FADD.FTZ R153, -R203, R38 ;  /* 0x00000026cb997221 */ /* 0x000fe20000010100 */
[--C-:B------:R-:W-:Y:S02]  /*1f00*/  HADD2.F32 R37, -RZ, R52.reuse.H0_H0 ;  /* 0x20000034ff257230 */ /* 0x100fe40000004100 */
        /* <DEDUP_REMOVED lines=9> */
[----:B-----5:R-:W-:Y:S01]  /*1fa0*/  FMUL.FTZ R0, R146, R159 ;  /* 0x0000009f92007220 */ /* 0x020fe20000410000 */
[----:B------:R-:W-:-:S02]  /*1fb0*/  HADD2.F32 R195, -RZ, R63.H0_H0 ;  /* 0x2000003fffc37230 */ /* 0x000fc40000004100 */
[----:B------:R-:W-:Y:S02]  /*1fc0*/  HADD2.F32 R199, -RZ, R63.H1_H1 ;  /* 0x3000003fffc77230 */ /* 0x000fe40000004100 */
[----:B------:R-:W-:Y:S01]  /*1fd0*/  FMUL.FTZ R231, R56, R39 ;  /* 0x0000002738e77220 */ /* 0x000fe20000410000 */
[----:B------:R-:W-:Y:S02]  /*1fe0*/  HADD2.F32 R38, -RZ, R54.H0_H0 ;  /* 0x20000036ff267230 */ /* 0x000fe40000004100 */
[----:B------:R-:W-:Y:S02]  /*1ff0*/  HADD2.F32 R63, -RZ, R6.H0_H0 ;  /* 0x20000006ff3f7230 */ /* 0x000fe40000004100 */
[----:B------:R-:W-:Y:S01]  /*2000*/  FADD.FTZ R179, -R203, R158 ;  /* 0x0000009ecbb37221 */ /* 0x000fe20000010100 */
[----:B------:R-:W-:Y:S01]  /*2010*/  FMUL.FTZ R214, R61, R36 ;  /* 0x000000243dd67220 */ /* 0x000fe20000410000 */
[----:B------:R-:W-:Y:S01]  /*2020*/  FADD.FTZ R56, RZ, R233 ;  /* 0x000000e9ff387221 */ /* 0x000fe20000010000 */
[----:B------:R-:W-:Y:S01]  /*2030*/  FADD.FTZ R223, -R203, R148 ;  /* 0x00000094cbdf7221 */ /* 0x000fe20000010100 */
[----:B------:R-:W-:-:S02]  /*2040*/  HADD2.F32 R158, -RZ, R58.H0_H0 ;  /* 0x2000003aff9e7230 */ /* 0x000fc40000004100 */
[----:B------:R-:W-:Y:S01]  /*2050*/  FMUL.FTZ R208, R146, R157 ;  /* 0x0000009d92d07220 */ /* 0x000fe20000410000 */
[----:B------:R-:W-:Y:S02]  /*2060*/  HADD2.F32 R167, -RZ, R58.H1_H1 ;  /* 0x3000003affa77230 */ /* 0x000fe40000004100 */
        /* <DEDUP_REMOVED lines=242> */
.L_x_2378:
        /* <DEDUP_REMOVED lines=86> */
.L_x_2403:
        /* <DEDUP_REMOVED lines=10> */
[--C-:B------:R-:W-:Y:S02]  /*3590*/  HADD2.F32 R39, -RZ, R16.reuse.H1_H1 ;  /* 0x30000010ff277230 */ /* 0x100fe40000004100 */
[----:B------:R-:W-:Y:S01]  /*35a0*/  FFMA.FTZ R0, R158, R0, R53 ;  /* 0x000000009e007223 */ /* 0x000fe20000010035 */
[----:B0-----:R-:W-:Y:S02]  /*35b0*/  HADD2.F32 R37, -RZ, R16.H0_H0 ;  /* 0x20000010ff257230 */ /* 0x001fe40000004100 */
[----:B------:R-:W-:Y:S01]  /*35c0*/  FADD.FTZ R231, -R208, R231 ;  /* 0x000000e7d0e77221 */ /* 0x000fe20000010100 */
[----:B------:R-:W-:Y:S01]  /*35d0*/  FFMA.FTZ R206, R158, R206, R53 ;  /* 0x000000ce9ece7223 */ /* 0x000fe20000010035 */
[----:B------:R-:W-:Y:S01]  /*35e0*/  FADD.FTZ R233, -R0, R233 ;  /* 0x000000e900e97221 */ /* 0x000fe20000010100 */
[----:B------:R-:W-:Y:S01]  /*35f0*/  FFMA.FTZ R221, R158, R221, R53 ;  /* 0x000000dd9edd7223 */ /* 0x000fe20000010035 */
[----:B------:R-:W-:Y:S01]  /*3600*/  FFMA.FTZ R39, R146, R231, R39 ;  /* 0x000000e792277223 */ /* 0x000fe20000010027 */
[----:B------:R-:W-:Y:S01]  /*3610*/  LOP3.LUT P4, RZ, R142, 0xff00, RZ, 0xc0, !PT ;  /* 0x0000ff008eff7812 */ /* 0x000fe2000788c0ff */
[----:B------:R-:W-:Y:S01]  /*3620*/  FFMA.FTZ R37, R146, R233, R37 ;  /* 0x000000e992257223 */ /* 0x000fe20000010025 */
[C-C-:B------:R-:W-:Y:S01]  /*3630*/  FFMA.FTZ R223, R158.reuse, R223, R53.reuse ;  /* 0x000000df9edf7223 */ /* 0x140fe20000010035 */
[----:B------:R-:W-:Y:S01]  /*3640*/  FMUL.FTZ R39, R39, R144 ;  /* 0x0000009027277220 */ /* 0x000fe20000410000 */
[----:B------:R-:W-:Y:S01]  /*3650*/  FFMA.FTZ R202, R158, R202, R53 ;  /* 0x000000ca9eca7223 */ /* 0x000fe20000010035 */
[----:B------:R-:W-:Y:S01]  /*3660*/  FMUL.FTZ R37, R37, R144 ;  /* 0x0000009025257220 */ /* 0x000fe20000410000 */
[----:B------:R-:W-:-:S02]  /*3670*/  HADD2.F32 R0, -RZ, R17.H1_H1 ;  /* 0x30000011ff007230 */ /* 0x000fc40000004100 */
[----:B------:R-:W-:Y:S01]  /*3680*/  FMUL.FTZ R39, R39, UR5 ;  /* 0x0000000527277c20 */ /* 0x000fe20008410000 */
[----:B------:R-:W-:Y:S02]  /*3690*/  HADD2.F32 R38, -RZ, R18.H0_H0 ;  /* 0x20000012ff267230 */ /* 0x000fe40000004100 */
[----:B------:R-:W-:Y:S01]  /*36a0*/  FMUL.FTZ R36, R37, UR5 ;  /* 0x0000000525247c20 */ /* 0x000fe20008410000 */
[----:B------:R-:W-:Y:S01]  /*36b0*/  FFMA.FTZ R204, R158, R204, R53 ;  /* 0x000000cc9ecc7223 */ /* 0x000fe20000010035 */
[----:B------:R-:W-:Y:S01]  /*36c0*/  FADD.FTZ R229, -R206, R229 ;  /* 0x000000e5cee57221 */ /* 0x000fe20000010100 */
[----:B------:R-:W-:Y:S01]  /*36d0*/  FSEL R41, R39, RZ, P4 ;  /* 0x000000ff27297208 */ /* 0x000fe20002000000 */
[----:B------:R-:W-:Y:S01]  /*36e0*/  FADD.FTZ R221, -R221, R212 ;  /* 0x000000d4dddd7221 */ /* 0x000fe20000010100 */
[----:B------:R-:W-:Y:S02]  /*36f0*/  HADD2.F32 R37, -RZ, R17.H0_H0 ;  /* 0x20000011ff257230 */ /* 0x000fe40000004100 */
[----:B------:R-:W-:Y:S01]  /*3700*/  FADD.FTZ R223, -R223, R214 ;  /* 0x000000d6dfdf7221 */ /* 0x000fe20000010100 */
[----:B------:R-:W-:-:S02]  /*3710*/  HADD2.F32 R39, -RZ, R19.H1_H1 ;  /* 0x30000013ff277230 */ /* 0x000fc40000004100 */
[C-C-:B------:R-:W-:Y:S01]  /*3720*/  FFMA.FTZ R219, R158.reuse, R219, R53.reuse ;  /* 0x000000db9edb7223 */ /* 0x140fe20000010035 */
[C-C-:B------:R-:W-:Y:S01]  /*3730*/  FFMA.FTZ R183, R158.reuse, R183, R53.reuse ;  /* 0x000000b79eb77223 */ /* 0x140fe20000010035 */
[----:B------:R-:W-:Y:S01]  /*3740*/  FFMA.FTZ R168, R158, R168, R53 ;  /* 0x000000a89ea87223 */ /* 0x000fe20000010035 */
[----:B------:R-:W-:Y:S01]  /*3750*/  FADD.FTZ R225, -R202, R225 ;  /* 0x000000e1cae17221 */ /* 0x000fe20000010100 */
[----:B------:R-:W-:Y:S02]  /*3760*/  HADD2.F32 R40, -RZ, R18.H1_H1 ;  /* 0x30000012ff287230 */ /* 0x000fe40000004100 */
[----:B------:R-:W-:Y:S01]  /*3770*/  FADD.FTZ R227, -R204, R227 ;  /* 0x000000e3cce37221 */ /* 0x000fe20000010100 */
[C---:B------:R-:W-:Y:S01]  /*3780*/  FFMA.FTZ R229, R146.reuse, R229, R0 ;  /* 0x000000e592e57223 */ /* 0x040fe20000010000 */
[C---:B------:R-:W-:Y:S01]  /*3790*/  FFMA.FTZ R221, R146.reuse, R221, R38 ;  /* 0x000000dd92dd7223 */ /* 0x040fe20000010026 */
[----:B------:R-:W-:Y:S01]  /*37a0*/  FFMA.FTZ R37, R146, R223, R37 ;  /* 0x000000df92257223 */ /* 0x000fe20000010025 */
[----:B------:R-:W-:-:S02]  /*37b0*/  HADD2.F32 R42, -RZ, R19.H0_H0 ;  /* 0x20000013ff2a7230 */ /* 0x000fc40000004100 */
[----:B------:R-:W-:Y:S01]  /*37c0*/  FADD.FTZ R219, -R219, R210 ;  /* 0x000000d2dbdb7221 */ /* 0x000fe20000010100 */
[--C-:B------:R-:W-:Y:S02]  /*37d0*/  HADD2.F32 R0, -RZ, R20.reuse.H0_H0 ;  /* 0x20000014ff007230 */ /* 0x100fe40000004100 */
[----:B------:R-:W-:Y:S01]  /*37e0*/  FADD.FTZ R183, -R183, R176 ;  /* 0x000000b0b7b77221 */ /* 0x000fe20000010100 */
[----:B------:R-:W-:Y:S02]  /*37f0*/  HADD2.F32 R38, -RZ, R20.H1_H1 ;  /* 0x30000014ff267230 */ /* 0x000fe40000004100 */
[----:B------:R-:W-:Y:S01]  /*3800*/  FADD.FTZ R191, -R168, R191 ;  /* 0x000000bfa8bf7221 */ /* 0x000fe20000010100 */
[C---:B------:R-:W-:Y:S01]  /*3810*/  FFMA.FTZ R39, R146.reuse, R225, R39 ;  /* 0x000000e192277223 */ /* 0x040fe20000010027 */
[C---:B------:R-:W-:Y:S01]  /*3820*/  FFMA.FTZ R227, R146.reuse, R227, R40 ;  /* 0x000000e392e37223 */ /* 0x040fe20000010028 */
[-C--:B------:R-:W-:Y:S01]  /*3830*/  FMUL.FTZ R37, R37, R144.reuse ;  /* 0x0000009025257220 */ /* 0x080fe20000410000 */
[-C--:B------:R-:W-:Y:S01]  /*3840*/  FMUL.FTZ R229, R229, R144.reuse ;  /* 0x00000090e5e57220 */ /* 0x080fe20000410000 */
[C---:B------:R-:W-:Y:S01]  /*3850*/  FFMA.FTZ R219, R146.reuse, R219, R42 ;  /* 0x000000db92db7223 */ /* 0x040fe2000001002a */
[C---:B------:R-:W-:Y:S01]  /*3860*/  FFMA.FTZ R183, R146.reuse, R183, R0 ;  /* 0x000000b792b77223 */ /* 0x040fe20000010000 */
[----:B------:R-:W-:Y:S01]  /*3870*/  FFMA.FTZ R191, R146, R191, R38 ;  /* 0x000000bf92bf7223 */ /* 0x000fe20000010026 */
[-C--:B------:R-:W-:Y:S01]  /*3880*/  FMUL.FTZ R40, R39, R144.reuse ;  /* 0x0000009027287220 */ /* 0x080fe20000410000 */
[C---:B------:R-:W-:Y:S01]  /*3890*/  ISETP.GE.U32.AND P1, PT, R142.reuse, RZ, PT ;  /* 0x000000ff8e00720c */ /* 0x040fe20003f26070 */
[-C--:B------:R-:W-:Y:S01]  /*38a0*/  FMUL.FTZ R221, R221, R144.reuse ;  /* 0x00000090dddd7220 */ /* 0x080fe20000410000 */
[C---:B------:R-:W-:Y:S01]  /*38b0*/  LOP3.LUT P3, RZ, R142.reuse, 0xff, RZ, 0xc0, !PT ;  /* 0x000000ff8eff7812 */ /* 0x040fe2000786c0ff */
[-C--:B------:R-:W-:Y:S01]  /*38c0*/  FMUL.FTZ R227, R227, R144.reuse ;  /* 0x00000090e3e37220 */ /* 0x080fe20000410000 */
[----:B------:R-:W-:Y:S01]  /*38d0*/  FMUL.FTZ R37, R37, UR5 ;  /* 0x0000000525257c20 */ /* 0x000fe20008410000 */
[----:B------:R-:W-:Y:S01]  /*38e0*/  FMUL.FTZ R0, R229, UR5 ;  /* 0x00000005e5007c20 */ /* 0x000fe20008410000 */
[C---:B------:R-:W-:Y:S01]  /*38f0*/  LOP3.LUT P5, RZ, R142.reuse, 0xff0000, RZ, 0xc0, !PT ;  /* 0x00ff00008eff7812 */ /* 0x040fe200078ac0ff */
[-C--:B------:R-:W-:Y:S01]  /*3900*/  FMUL.FTZ R219, R219, R144.reuse ;  /* 0x00000090dbdb7220 */ /* 0x080fe20000410000 */
[----:B------:R-:W-:Y:S01]  /*3910*/  LOP3.LUT P2, RZ, R142, 0xff000000, RZ, 0xc0, !PT ;  /* 0xff0000008eff7812 */ /* 0x000fe2000784c0ff */
[-C--:B------:R-:W-:Y:S01]  /*3920*/  FMUL.FTZ R183, R183, R144.reuse ;  /* 0x00000090b7b77220 */ /* 0x080fe20000410000 */
[----:B------:R-:W-:Y:S01]  /*3930*/  FMUL.FTZ R191, R191, R144 ;  /* 0x00000090bfbf7220 */ /* 0x000fe20000410000 */
[----:B------:R-:W-:Y:S01]  /*3940*/  FMUL.FTZ R40, R40, UR5 ;  /* 0x0000000528287c20 */ /* 0x000fe20008410000 */
[----:B------:R-:W-:Y:S01]  /*3950*/  ISETP.GE.U32.AND.EX P1, PT, R143, 0x1000000, PT, P1 ;  /* 0x010000008f00780c */ /* 0x000fe20003f26110 */
[----:B------:R-:W-:Y:S01]  /*3960*/  FMUL.FTZ R38, R221, UR5 ;  /* 0x00000005dd267c20 */ /* 0x000fe20008410000 */
[----:B------:R-:W-:Y:S01]  /*3970*/  FSEL R36, R36, RZ, P3 ;  /* 0x000000ff24247208 */ /* 0x000fe20001800000 */
        /* <DEDUP_REMOVED lines=8> */
[C-C-:B------:R-:W-:Y:S01]  /*3a00*/  FFMA.FTZ R179, R158.reuse, R179, R53.reuse ;  /* 0x000000b39eb37223 */ /* 0x140fe20000010035 */
[----:B------:R-:W-:Y:S01]  /*3a10*/  LOP3.LUT P4, RZ, R143, 0xff0000, RZ, 0xc0, !PT ;  /* 0x00ff00008fff7812 */ /* 0x000fe2000788c0ff */
[--C-:B------:R-:W-:Y:S01]  /*3a20*/  FFMA.FTZ R164, R158, R164, R53.reuse ;  /* 0x000000a49ea47223 */ /* 0x100fe20000010035 */
[----:B------:R-:W-:Y:S01]  /*3a30*/  LOP3.LUT P5, RZ, R70, 0xff, RZ, 0xc0, !PT ;  /* 0x000000ff46ff7812 */ /* 0x000fe200078ac0ff */
[--C-:B------:R-:W-:Y:S01]  /*3a40*/  FFMA.FTZ R181, R158, R181, R53.reuse ;  /* 0x000000b59eb57223 */ /* 0x100fe20000010035 */
[----:B------:R-:W-:Y:S01]  /*3a50*/  LOP3.LUT P2, RZ, R70, 0xff00, RZ, 0xc0, !PT ;  /* 0x0000ff0046ff7812 */ /* 0x000fe2000784c0ff */
[--C-:B------:R-:W-:Y:S01]  /*3a60*/  FFMA.FTZ R166, R158, R166, R53.reuse ;  /* 0x000000a69ea67223 */ /* 0x100fe20000010035 */
[----:B------:R-:W-:Y:S01]  /*3a70*/  FSEL R42, R40, RZ, P1 ;  /* 0x000000ff282a7208 */ /* 0x000fe20000800000 */
[--C-:B------:R-:W-:Y:S01]  /*3a80*/  FFMA.FTZ R162, R158, R162, R53.reuse ;  /* 0x000000a29ea27223 */ /* 0x100fe20000010035 */
[----:B------:R-:W-:Y:S01]  /*3a90*/  ISETP.GE.U32.AND P1, PT, R70, RZ, PT ;  /* 0x000000ff4600720c */ /* 0x000fe20003f26070 */
[--C-:B------:R-:W-:Y:S01]  /*3aa0*/  FFMA.FTZ R177, R158, R177, R53.reuse ;  /* 0x000000b19eb17223 */ /* 0x100fe20000010035 */
[----:B------:R-:W-:Y:S01]  /*3ab0*/  FSEL R38, R38, RZ, P6 ;  /* 0x000000ff26267208 */ /* 0x000fe20003000000 */
[C-C-:B------:R-:W-:Y:S01]  /*3ac0*/  FFMA.FTZ R152, R158.reuse, R152, R53.reuse ;  /* 0x000000989e987223 */ /* 0x140fe20000010035 */
[----:B------:R-:W-:Y:S01]  /*3ad0*/  FSEL R43, R43, RZ, P3 ;  /* 0x000000ff2b2b7208 */ /* 0x000fe20001800000 */
[--C-:B------:R-:W-:Y:S01]  /*3ae0*/  FFMA.FTZ R150, R158, R150, R53.reuse ;  /* 0x000000969e967223 */ /* 0x100fe20000010035 */
[----:B------:R-:W-:Y:S01]  /*3af0*/  LOP3.LUT P6, RZ, R70, 0xff0000, RZ, 0xc0, !PT ;  /* 0x00ff000046ff7812 */ /* 0x000fe200078cc0ff */
[--C-:B------:R-:W-:Y:S01]  /*3b00*/  FFMA.FTZ R148, R158, R148, R53.reuse ;  /* 0x000000949e947223 */ /* 0x100fe20000010035 */
[----:B------:R-:W-:Y:S01]  /*3b10*/  LOP3.LUT P3, RZ, R70, 0xff000000, RZ, 0xc0, !PT ;  /* 0xff00000046ff7812 */ /* 0x000fe2000786c0ff */
        /* <DEDUP_REMOVED lines=13> */
[----:B------:R-:W-:Y:S01]  /*3bf0*/  FSEL R39, R39, RZ, P4 ;  /* 0x000000ff27277208 */ /* 0x000fe20002000000 */
[--C-:B------:R-:W-:Y:S01]  /*3c00*/  HADD2.F32 R70, -RZ, R22.reuse.H0_H0 ;  /* 0x20000016ff467230 */ /* 0x100fe20000004100 */
[----:B------:R-:W-:Y:S01]  /*3c10*/  FSEL R40, R183, RZ, P5 ;  /* 0x000000ffb7287208 */ /* 0x000fe20002800000 */
[----:B------:R-:W-:Y:S01]  /*3c20*/  HADD2.F32 R142, -RZ, R22.H1_H1 ;  /* 0x30000016ff8e7230 */ /* 0x000fe20000004100 */
[----:B------:R-:W-:Y:S01]  /*3c30*/  FSEL R45, R45, RZ, P2 ;  /* 0x000000ff2d2d7208 */ /* 0x000fe20001000000 */
[----:B------:R-:W-:Y:S01]  /*3c40*/  FADD.FTZ R179, -R179, R172 ;  /* 0x000000acb3b37221 */ /* 0x000fe20000010100 */
[C---:B------:R-:W-:Y:S01]  /*3c50*/  LOP3.LUT P4, RZ, R71.reuse, 0xff, RZ, 0xc0, !PT ;  /* 0x000000ff47ff7812 */ /* 0x040fe2000788c0ff */
[----:B------:R-:W-:Y:S01]  /*3c60*/  FADD.FTZ R187, -R164, R187 ;  /* 0x000000bba4bb7221 */ /* 0x000fe20000010100 */
[C---:B------:R-:W-:Y:S01]  /*3c70*/  LOP3.LUT P5, RZ, R71.reuse, 0xff00, RZ, 0xc0, !PT ;  /* 0x0000ff0047ff7812 */ /* 0x040fe200078ac0ff */
[--C-:B------:R-:W-:Y:S01]  /*3c80*/  HADD2.F32 R53, -RZ, R21.reuse.H0_H0 ;  /* 0x20000015ff357230 */ /* 0x100fe20000004100 */
[C---:B------:R-:W-:Y:S01]  /*3c90*/  LOP3.LUT P2, RZ, R71.reuse, 0xff0000, RZ, 0xc0, !PT ;  /* 0x00ff000047ff7812 */ /* 0x040fe2000784c0ff */
[----:B------:R-:W-:Y:S01]  /*3ca0*/  HADD2.F32 R44, -RZ, R21.H1_H1 ;  /* 0x30000015ff2c7230 */ /* 0x000fe20000004100 */
[----:B------:R-:W-:Y:S01]  /*3cb0*/  ISETP.GE.U32.AND.EX P1, PT, R71, 0x1000000, PT, P1 ;  /* 0x010000004700780c */ /* 0x000fe20003f26110 */
[----:B------:R-:W-:Y:S01]  /*3cc0*/  FADD.FTZ R181, -R181, R174 ;  /* 0x000000aeb5b57221 */ /* 0x000fe20000010100 */
[----:B------:R-:W-:Y:S01]  /*3cd0*/  FADD.FTZ R189, -R166, R189 ;  /* 0x000000bda6bd7221 */ /* 0x000fe20000010100 */
[----:B------:R-:W-:-:S02]  /*3ce0*/  HADD2.F32 R71, -RZ, R23.H1_H1 ;  /* 0x30000017ff477230 */ /* 0x000fc40000004100 */
[----:B------:R-:W-:Y:S01]  /*3cf0*/  FADD.FTZ R185, -R162, R185 ;  /* 0x000000b9a2b97221 */ /* 0x000fe20000010100 */
[----:B------:R-:W-:Y:S01]  /*3d00*/  FADD.FTZ R161, -R150, R161 ;  /* 0x000000a196a17221 */ /* 0x000fe20000010100 */
[C---:B------:R-:W-:Y:S01]  /*3d10*/  FFMA.FTZ R179, R146.reuse, R179, R70 ;  /* 0x000000b392b37223 */ /* 0x040fe20000010046 */
[C---:B------:R-:W-:Y:S01]  /*3d20*/  FFMA.FTZ R187, R146.reuse, R187, R142 ;  /* 0x000000bb92bb7223 */ /* 0x040fe2000001008e */
[C---:B------:R-:W-:Y:S01]  /*3d30*/  FFMA.FTZ R53, R146.reuse, R181, R53 ;  /* 0x000000b592357223 */ /* 0x040fe20000010035 */
[----:B------:R-:W-:Y:S02]  /*3d40*/  HADD2.F32 R150, -RZ, R23.H0_H0 ;  /* 0x20000017ff967230 */ /* 0x000fe40000004100 */
[----:B------:R-:W-:Y:S01]  /*3d50*/  FFMA.FTZ R189, R146, R189, R44 ;  /* 0x000000bd92bd7223 */ /* 0x000fe2000001002c */
[--C-:B------:R-:W-:Y:S02]  /*3d60*/  HADD2.F32 R70, -RZ, R24.reuse.H0_H0 ;  /* 0x20000018ff467230 */ /* 0x100fe40000004100 */
[----:B------:R-:W-:Y:S01]  /*3d70*/  FADD.FTZ R177, -R177, R170 ;  /* 0x000000aab1b17221 */ /* 0x000fe20000010100 */
[----:B------:R-:W-:-:S02]  /*3d80*/  HADD2.F32 R142, -RZ, R24.H1_H1 ;  /* 0x30000018ff8e7230 */ /* 0x000fc40000004100 */
[----:B------:R-:W-:Y:S01]  /*3d90*/  FADD.FTZ R163, -R152, R163 ;  /* 0x000000a398a37221 */ /* 0x000fe20000010100 */
[C---:B------:R-:W-:Y:S01]  /*3da0*/  FFMA.FTZ R185, R146.reuse, R185, R71 ;  /* 0x000000b992b97223 */ /* 0x040fe20000010047 */
[-C--:B------:R-:W-:Y:S01]  /*3db0*/  FMUL.FTZ R53, R53, R144.reuse ;  /* 0x0000009035357220 */ /* 0x080fe20000410000 */
[-C--:B------:R-:W-:Y:S01]  /*3dc0*/  FMUL.FTZ R189, R189, R144.reuse ;  /* 0x00000090bdbd7220 */ /* 0x080fe20000410000 */
[C---:B------:R-:W-:Y:S01]  /*3dd0*/  FFMA.FTZ R177, R146.reuse, R177, R150 ;  /* 0x000000b192b17223 */ /* 0x040fe20000010096 */
[C---:B------:R-:W-:Y:S01]  /*3de0*/  FFMA.FTZ R163, R146.reuse, R163, R70 ;  /* 0x000000a392a37223 */ /* 0x040fe20000010046 */
[----:B------:R-:W-:Y:S01]  /*3df0*/  FFMA.FTZ R161, R146, R161, R142 ;  /* 0x000000a192a17223 */ /* 0x000fe2000001008e */
[-C--:B------:R-:W-:Y:S01]  /*3e00*/  FMUL.FTZ R185, R185, R144.reuse ;  /* 0x00000090b9b97220 */ /* 0x080fe20000410000 */
[-C--:B------:R-:W-:Y:S01]  /*3e10*/  FMUL.FTZ R179, R179, R144.reuse ;  /* 0x00000090b3b37220 */ /* 0x080fe20000410000 */
[-C--:B------:R-:W-:Y:S01]  /*3e20*/  FMUL.FTZ R187, R187, R144.reuse ;  /* 0x00000090bbbb7220 */ /* 0x080fe20000410000 */
[----:B------:R-:W-:Y:S01]  /*3e30*/  FMUL.FTZ R44, R53, UR5 ;  /* 0x00000005352c7c20 */ /* 0x000fe20008410000 */
[----:B------:R-:W-:Y:S01]  /*3e40*/  FMUL.FTZ R71, R189, UR5 ;  /* 0x00000005bd477c20 */ /* 0x000fe20008410000 */
[-C--:B------:R-:W-:Y:S01]  /*3e50*/  FMUL.FTZ R177, R177, R144.reuse ;  /* 0x00000090b1b17220 */ /* 0x080fe20000410000 */
[-C--:B------:R-:W-:Y:S01]  /*3e60*/  FMUL.FTZ R163, R163, R144.reuse ;  /* 0x00000090a3a37220 */ /* 0x080fe20000410000 */
[----:B------:R-:W-:Y:S01]  /*3e70*/  FMUL.FTZ R161, R161, R144 ;  /* 0x00000090a1a17220 */ /* 0x000fe20000410000 */
[----:B------:R-:W-:Y:S01]  /*3e80*/  FMUL.FTZ R185, R185, UR5 ;  /* 0x00000005b9b97c20 */ /* 0x000fe20008410000 */
[----:B------:R-:W-:Y:S01]  /*3e90*/  FMUL.FTZ R70, R179, UR5 ;  /* 0x00000005b3467c20 */ /* 0x000fe20008410000 */
[----:B------:R-:W-:Y:S01]  /*3ea0*/  FMUL.FTZ R143, R187, UR5 ;  /* 0x00000005bb8f7c20 */ /* 0x000fe20008410000 */
[----:B------:R-:W-:Y:S01]  /*3eb0*/  FSEL R44, R44, RZ, P6 ;  /* 0x000000ff2c2c7208 */ /* 0x000fe20003000000 */
[----:B------:R-:W-:Y:S01]  /*3ec0*/  FMUL.FTZ R177, R177, UR5 ;  /* 0x00000005b1b17c20 */ /* 0x000fe20008410000 */
[----:B------:R-:W-:Y:S01]  /*3ed0*/  FSEL R71, R71, RZ, P3 ;  /* 0x000000ff47477208 */ /* 0x000fe20001800000 */
[----:B------:R-:W-:Y:S01]  /*3ee0*/  FMUL.FTZ R163, R163, UR5 ;  /* 0x00000005a3a37c20 */ /* 0x000fe20008410000 */
[----:B------:R-:W-:Y:S01]  /*3ef0*/  FMUL.FTZ R161, R161, UR5 ;  /* 0x00000005a1a17c20 */ /* 0x000fe20008410000 */
[----:B------:R-:W-:Y:S01]  /*3f00*/  LOP3.LUT P6, RZ, R68, 0xff, RZ, 0xc0, !PT ;  /* 0x000000ff44ff7812 */ /* 0x000fe200078cc0ff */
[----:B------:R-:W-:Y:S01]  /*3f10*/  FADD.FTZ R63, -R54, R63 ;  /* 0x0000003f363f7221 */ /* 0x000fe20000010100 */
[C---:B------:R-:W-:Y:S01]  /*3f20*/  LOP3.LUT P3, RZ, R68.reuse, 0xff00, RZ, 0xc0, !PT ;  /* 0x0000ff0044ff7812 */ /* 0x040fe2000786c0ff */
[--C-:B------:R-:W-:Y:S01]  /*3f30*/  HADD2.F32 R54, -RZ, R25.reuse.H1_H1 ;  /* 0x30000019ff367230 */ /* 0x100fe20000004100 */
[----:B------:R-:W-:Y:S01]  /*3f40*/  FSEL R142, R185, RZ, P1 ;  /* 0x000000ffb98e7208 */ /* 0x000fe20000800000 */
[----:B------:R-:W-:Y:S01]  /*3f50*/  FADD.FTZ R67, -R67, R156 ;  /* 0x0000009c43437221 */ /* 0x000fe20000010100 */
[----:B------:R-:W-:Y:S01]  /*3f60*/  ISETP.GE.U32.AND P1, PT, R68, RZ, PT ;  /* 0x000000ff4400720c */ /* 0x000fe20003f26070 */
[----:B------:R-:W-:Y:S01]  /*3f70*/  FADD.FTZ R157, -R66, R157 ;  /* 0x0000009d429d7221 */ /* 0x000fe20000010100 */
[----:B------:R-:W-:Y:S01]  /*3f80*/  FSEL R70, R70, RZ, P4 ;  /* 0x000000ff46467208 */ /* 0x000fe20002000000 */
[----:B------:R-:W-:Y:S01]  /*3f90*/  HADD2.F32 R53, -RZ, R25.H0_H0 ;  /* 0x20000019ff357230 */ /* 0x000fe20000004100 */
[----:B------:R-:W-:Y:S01]  /*3fa0*/  FSEL R143, R143, RZ, P5 ;  /* 0x000000ff8f8f7208 */ /* 0x000fe20002800000 */
[----:B------:R-:W-:Y:S01]  /*3fb0*/  FADD.FTZ R159, -R148, R159 ;  /* 0x0000009f949f7221 */ /* 0x000fe20000010100 */
[----:B------:R-:W-:Y:S01]  /*3fc0*/  LOP3.LUT P4, RZ, R68, 0xff0000, RZ, 0xc0, !PT ;  /* 0x00ff000044ff7812 */ /* 0x000fe2000788c0ff */
[----:B------:R-:W-:Y:S01]  /*3fd0*/  FADD.FTZ R153, -R62, R153 ;  /* 0x000000993e997221 */ /* 0x000fe20000010100 */
[----:B------:R-:W-:Y:S01]  /*3fe0*/  LOP3.LUT P5, RZ, R68, 0xff000000, RZ, 0xc0, !PT ;  /* 0xff00000044ff7812 */ /* 0x000fe200078ac0ff */
[----:B------:R-:W-:Y:S01]  /*3ff0*/  FADD.FTZ R155, -R64, R155 ;  /* 0x0000009b409b7221 */ /* 0x000fe20000010100 */
[----:B------:R-:W-:Y:S01]  /*4000*/  FSEL R177, R177, RZ, P2 ;  /* 0x000000ffb1b17208 */ /* 0x000fe20001000000 */
[C---:B------:R-:W-:Y:S01]  /*4010*/  FFMA.FTZ R67, R146.reuse, R67, R54 ;  /* 0x0000004392437223 */ /* 0x040fe20000010036 */
[----:B------:R-:W-:Y:S01]  /*4020*/  FSEL R163, R163, RZ, P6 ;  /* 0x000000ffa3a37208 */ /* 0x000fe20003000000 */
[----:B------:R-:W-:Y:S01]  /*4030*/  HADD2.F32 R62, -RZ, R26.H1_H1 ;  /* 0x3000001aff3e7230 */ /* 0x000fe20000004100 */
[----:B------:R-:W-:Y:S01]  /*4040*/  FSEL R68, R161, RZ, P3 ;  /* 0x000000ffa1447208 */ /* 0x000fe20001800000 */
[----:B------:R-:W-:Y:S01]  /*4050*/  FFMA.FTZ R53, R146, R159, R53 ;  /* 0x0000009f92357223 */ /* 0x000fe20000010035 */
[C---:B------:R-:W-:Y:S01]  /*4060*/  LOP3.LUT P2, RZ, R69.reuse, 0xff, RZ, 0xc0, !PT ;  /* 0x000000ff45ff7812 */ /* 0x040fe2000784c0ff */
[----:B------:R-:W-:Y:S01]  /*4070*/  HADD2.F32 R64, -RZ, R27.H0_H0 ;  /* 0x2000001bff407230 */ /* 0x000fe20000004100 */
[C---:B------:R-:W-:Y:S01]  /*4080*/  LOP3.LUT P6, RZ, R69.reuse, 0xff00, RZ, 0xc0, !PT ;  /* 0x0000ff0045ff7812 */ /* 0x040fe200078cc0ff */
[----:B------:R-:W-:Y:S01]  /*4090*/  HADD2.F32 R54, -RZ, R28.H0_H0 ;  /* 0x2000001cff367230 */ /* 0x000fe20000004100 */
[----:B------:R-:W-:Y:S01]  /*40a0*/  LOP3.LUT P3, RZ, R69, 0xff0000, RZ, 0xc0, !PT ;  /* 0x00ff000045ff7812 */ /* 0x000fe2000786c0ff */
[----:B------:R-:W-:Y:S01]  /*40b0*/  FADD.FTZ R65, -R65, R154 ;  /* 0x0000009a41417221 */ /* 0x000fe20000010100 */
[----:B------:R-:W-:Y:S01]  /*40c0*/  ISETP.GE.U32.AND.EX P1, PT, R69, 0x1000000, PT, P1 ;  /* 0x010000004500780c */ /* 0x000fe20003f26110 */
[----:B------:R-:W-:Y:S01]  /*40d0*/  FADD.FTZ R69, -R51, R60 ;  /* 0x0000003c33457221 */ /* 0x000fe20000010100 */
[----:B------:R-:W-:-:S02]  /*40e0*/  HADD2.F32 R60, -RZ, R26.H0_H0 ;  /* 0x2000001aff3c7230 */ /* 0x000fc40000004100 */
[-C--:B------:R-:W-:Y:S01]  /*40f0*/  FMUL.FTZ R53, R53, R144.reuse ;  /* 0x0000009035357220 */ /* 0x080fe20000410000 */
[----:B------:R-:W-:Y:S02]  /*4100*/  HADD2.F32 R51, -RZ, R27.H1_H1 ;  /* 0x3000001bff337230 */ /* 0x000fe40000004100 */
[C---:B------:R-:W-:Y:S01]  /*4110*/  FFMA.FTZ R65, R146.reuse, R65, R62 ;  /* 0x0000004192417223 */ /* 0x040fe2000001003e */
[C---:B------:R-:W-:Y:S01]  /*4120*/  FFMA.FTZ R155, R146.reuse, R155, R64 ;  /* 0x0000009b929b7223 */ /* 0x040fe20000010040 */
[C---:B------:R-:W-:Y:S01]  /*4130*/  FFMA.FTZ R157, R146.reuse, R157, R60 ;  /* 0x0000009d929d7223 */ /* 0x040fe2000001003c */
[----:B------:R-:W-:Y:S02]  /*4140*/  HADD2.F32 R60, -RZ, R29.H0_H0 ;  /* 0x2000001dff3c7230 */ /* 0x000fe40000004100 */
[C---:B------:R-:W-:Y:S01]  /*4150*/  FFMA.FTZ R153, R146.reuse, R153, R51 ;  /* 0x0000009992997223 */ /* 0x040fe20000010033 */
[C---:B------:R-:W-:Y:S01]  /*4160*/  FFMA.FTZ R63, R146.reuse, R63, R54 ;  /* 0x0000003f923f7223 */ /* 0x040fe20000010036 */
[-C--:B------:R-:W-:Y:S01]  /*4170*/  FMUL.FTZ R157, R157, R144.reuse ;  /* 0x000000909d9d7220 */ /* 0x080fe20000410000 */
[----:B------:R-:W-:Y:S01]  /*4180*/  FMUL.FTZ R53, R53, UR5 ;  /* 0x0000000535357c20 */ /* 0x000fe20008410000 */
[----:B------:R-:W-:Y:S01]  /*4190*/  FFMA.FTZ R69, R146, R69, R60 ;  /* 0x0000004592457223 */ /* 0x000fe2000001003c */
[-C--:B------:R-:W-:Y:S01]  /*41a0*/  FMUL.FTZ R153, R153, R144.reuse ;  /* 0x0000009099997220 */ /* 0x080fe20000410000 */
[----:B------:R-:W-:Y:S01]  /*41b0*/  FMUL.FTZ R157, R157, UR5 ;  /* 0x000000059d9d7c20 */ /* 0x000fe20008410000 */
[-C--:B------:R-:W-:Y:S01]  /*41c0*/  FMUL.FTZ R67, R67, R144.reuse ;  /* 0x0000009043437220 */ /* 0x080fe20000410000 */
[-C--:B------:R-:W-:Y:S01]  /*41d0*/  FMUL.FTZ R65, R65, R144.reuse ;  /* 0x0000009041417220 */ /* 0x080fe20000410000 */
[-C--:B------:R-:W-:Y:S01]  /*41e0*/  FMUL.FTZ R155, R155, R144.reuse ;  /* 0x000000909b9b7220 */ /* 0x080fe20000410000 */
[-C--:B------:R-:W-:Y:S01]  /*41f0*/  FMUL.FTZ R63, R63, R144.reuse ;  /* 0x000000903f3f7220 */ /* 0x080fe20000410000 */
[-C--:B------:R-:W-:Y:S01]  /*4200*/  FMUL.FTZ R69, R69, R144.reuse ;  /* 0x0000009045457220 */ /* 0x080fe20000410000 */
[----:B------:R-:W-:Y:S01]  /*4210*/  FMUL.FTZ R153, R153, UR5 ;  /* 0x0000000599997c20 */ /* 0x000fe20008410000 */
        /* <DEDUP_REMOVED lines=8> */
[----:B------:R-:W-:Y:S01]  /*42a0*/  FADD.FTZ R59, -R50, R59 ;  /* 0x0000003b323b7221 */ /* 0x000fe20000010100 */
[----:B------:R-:W-:Y:S01]  /*42b0*/  LOP3.LUT P2, RZ, R2, 0xff0000, RZ, 0xc0, !PT ;  /* 0x00ff000002ff7812 */ /* 0x000fe2000784c0ff */
[----:B------:R-:W-:Y:S01]  /*42c0*/  FADD.FTZ R55, -R46, R55 ;  /* 0x000000372e377221 */ /* 0x000fe20000010100 */
[----:B------:R-:W-:Y:S01]  /*42d0*/  FSEL R64, R153, RZ, P1 ;  /* 0x000000ff99407208 */ /* 0x000fe20000800000 */
[----:B------:R-:W-:Y:S01]  /*42e0*/  FADD.FTZ R57, -R48, R57 ;  /* 0x0000003930397221 */ /* 0x000fe20000010100 */
[----:B------:R-:W-:Y:S01]  /*42f0*/  ISETP.GE.U32.AND P1, PT, R2, RZ, PT ;  /* 0x000000ff0200720c */ /* 0x000fe20003f26070 */
[----:B------:R-:W-:Y:S01]  /*4300*/  FADD.FTZ R53, -R47, R56 ;  /* 0x000000382f357221 */ /* 0x000fe20000010100 */
[----:B------:R-:W-:Y:S01]  /*4310*/  FSEL R60, R67, RZ, P5 ;  /* 0x000000ff433c7208 */ /* 0x000fe20002800000 */
[----:B------:R-:W-:Y:S01]  /*4320*/  FADD.FTZ R61, -R52, R61 ;  /* 0x0000003d343d7221 */ /* 0x000fe20000010100 */
[----:B------:R-:W-:Y:S01]  /*4330*/  FSEL R62, R65, RZ, P6 ;  /* 0x000000ff413e7208 */ /* 0x000fe20003000000 */
[----:B------:R-:W-:Y:S01]  /*4340*/  HADD2.F32 R65, -RZ, R31.H1_H1 ;  /* 0x3000001fff417230 */ /* 0x000fe20000004100 */
[----:B------:R-:W-:Y:S01]  /*4350*/  FSEL R155, R155, RZ, P3 ;  /* 0x000000ff9b9b7208 */ /* 0x000fe20001800000 */
[----:B------:R-:W-:Y:S01]  /*4360*/  HADD2.F32 R47, -RZ, R28.H1_H1 ;  /* 0x3000001cff2f7230 */ /* 0x000fe20000004100 */
[----:B------:R-:W-:Y:S01]  /*4370*/  FSEL R63, R63, RZ, P4 ;  /* 0x000000ff3f3f7208 */ /* 0x000fe20002000000 */
[----:B------:R-:W-:Y:S01]  /*4380*/  HADD2.F32 R46, -RZ, R29.H1_H1 ;  /* 0x3000001dff2e7230 */ /* 0x000fe20000004100 */
[----:B------:R-:W-:Y:S01]  /*4390*/  FSEL R69, R69, RZ, P2 ;  /* 0x000000ff45457208 */ /* 0x000fe20001000000 */
[--C-:B------:R-:W-:Y:S01]  /*43a0*/  HADD2.F32 R48, -RZ, R30.reuse.H0_H0 ;  /* 0x2000001eff307230 */ /* 0x100fe20000004100 */
[C---:B------:R-:W-:Y:S01]  /*43b0*/  LOP3.LUT P5, RZ, R2.reuse, 0xff00, RZ, 0xc0, !PT ;  /* 0x0000ff0002ff7812 */ /* 0x040fe200078ac0ff */
[----:B------:R-:W-:Y:S01]  /*43c0*/  HADD2.F32 R50, -RZ, R30.H1_H1 ;  /* 0x3000001eff327230 */ /* 0x000fe20000004100 */
[----:B------:R-:W-:Y:S01]  /*43d0*/  LOP3.LUT P6, RZ, R2, 0xff000000, RZ, 0xc0, !PT ;  /* 0xff00000002ff7812 */ /* 0x000fe200078cc0ff */
[----:B------:R-:W-:Y:S01]  /*43e0*/  FADD.FTZ R49, -R49, R58 ;  /* 0x0000003a31317221 */ /* 0x000fe20000010100 */
[C---:B------:R-:W-:Y:S01]  /*43f0*/  LOP3.LUT P3, RZ, R3.reuse, 0xff, RZ, 0xc0, !PT ;  /* 0x000000ff03ff7812 */ /* 0x040fe2000786c0ff */
[----:B------:R-:W-:Y:S01]  /*4400*/  HADD2.F32 R52, -RZ, R31.H0_H0 ;  /* 0x2000001fff347230 */ /* 0x000fe20000004100 */
[C---:B------:R-:W-:Y:S01]  /*4410*/  LOP3.LUT P4, RZ, R3.reuse, 0xff00, RZ, 0xc0, !PT ;  /* 0x0000ff0003ff7812 */ /* 0x040fe2000788c0ff */
[C---:B------:R-:W-:Y:S01]  /*4420*/  FFMA.FTZ R55, R146.reuse, R55, R65 ;  /* 0x0000003792377223 */ /* 0x040fe20000010041 */
[C---:B------:R-:W-:Y:S01]  /*4430*/  LOP3.LUT P2, RZ, R3.reuse, 0xff0000, RZ, 0xc0, !PT ;  /* 0x00ff000003ff7812 */ /* 0x040fe2000784c0ff */
[C---:B------:R-:W-:Y:S01]  /*4440*/  FFMA.FTZ R47, R146.reuse, R61, R47 ;  /* 0x0000003d922f7223 */ /* 0x040fe2000001002f */
[----:B------:R-:W-:Y:S01]  /*4450*/  ISETP.GE.U32.AND.EX P1, PT, R3, 0x1000000, PT, P1 ;  /* 0x010000000300780c */ /* 0x000fe20003f26110 */
[C---:B------:R-:W-:Y:S01]  /*4460*/  FFMA.FTZ R59, R146.reuse, R59, R46 ;  /* 0x0000003b923b7223 */ /* 0x040fe2000001002e */
[----:B------:R-:W0:Y:S01]  /*4470*/  LDC.64 R2, c[0x0][0x468] ;  /* 0x00011a00ff027b82 */ /* 0x000e220000000a00 */
        /* <DEDUP_REMOVED lines=8> */
[----:B------:R-:W-:Y:S01]  /*4500*/  FMUL.FTZ R144, R53, R144 ;  /* 0x0000009035907220 */ /* 0x000fe20000410000 */
[----:B------:R-:W-:Y:S01]  /*4510*/  FMUL.FTZ R58, R58, UR5 ;  /* 0x000000053a3a7c20 */ /* 0x000fe20008410000 */
[----:B------:R-:W-:Y:S01]  /*4520*/  FMUL.FTZ R49, R49, UR5 ;  /* 0x0000000531317c20 */ /* 0x000fe20008410000 */
[----:B------:R-:W-:Y:S01]  /*4530*/  FMUL.FTZ R50, R50, UR5 ;  /* 0x0000000532327c20 */ /* 0x000fe20008410000 */
[----:B------:R-:W-:Y:S01]  /*4540*/  FMUL.FTZ R144, R144, UR5 ;  /* 0x0000000590907c20 */ /* 0x000fe20008410000 */
[----:B------:R-:W-:Y:S01]  /*4550*/  FMUL.FTZ R48, R48, UR5 ;  /* 0x0000000530307c20 */ /* 0x000fe20008410000 */
[----:B------:R-:W-:Y:S01]  /*4560*/  FMUL.FTZ R59, R59, UR5 ;  /* 0x000000053b3b7c20 */ /* 0x000fe20008410000 */
[----:B------:R-:W-:-:S02]  /*4570*/  F2FP.F16.F32.PACK_AB R40, R45, R40 ;  /* 0x000000282d28723e */ /* 0x000fc400000000ff */
[----:B------:R-:W-:Y:S02]  /*4580*/  F2FP.F16.F32.PACK_AB R37, R0, R37 ;  /* 0x000000250025723e */ /* 0x000fe400000000ff */
[----:B------:R-:W-:Y:S02]  /*4590*/  F2FP.F16.F32.PACK_AB R45, R60, R51 ;  /* 0x000000333c2d723e */ /* 0x000fe400000000ff */
[----:B------:R-:W-:Y:S02]  /*45a0*/  FSEL R49, R49, RZ, P3 ;  /* 0x000000ff31317208 */ /* 0x000fe40001800000 */
[----:B------:R-:W-:Y:S01]  /*45b0*/  FSEL R50, R50, RZ, P4 ;  /* 0x000000ff32327208 */ /* 0x000fe20002000000 */
[--C-:B0-----:R-:W-:Y:S01]  /*45c0*/  IMAD.WIDE.U32 R52, R151, 0x10, R2.reuse ;  /* 0x0000001097347825 */ /* 0x101fe200078e0002 */
[----:B------:R-:W-:Y:S02]  /*45d0*/  FSEL R51, R144, RZ, P2 ;  /* 0x000000ff90337208 */ /* 0x000fe40001000000 */
[----:B------:R-:W-:Y:S01]  /*45e0*/  FSEL R58, R58, RZ, P1 ;  /* 0x000000ff3a3a7208 */ /* 0x000fe20000800000 */
[----:B------:R-:W-:Y:S01]  /*45f0*/  IMAD.WIDE.U32 R54, R149, 0x10, R2 ;  /* 0x0000001095367825 */ /* 0x000fe200078e0002 */
[----:B------:R-:W-:-:S02]  /*4600*/  FSEL R0, R59, RZ, P6 ;  /* 0x000000ff3b007208 */ /* 0x000fc40003000000 */
[----:B------:R-:W-:Y:S01]  /*4610*/  FSEL R48, R48, RZ, P5 ;  /* 0x000000ff30307208 */ /* 0x000fe20002800000 */
[--C-:B------:R-:W-:Y:S01]  /*4620*/  IMAD.WIDE.U32 R56, R147, 0x10, R2.reuse ;  /* 0x0000001093387825 */ /* 0x100fe200078e0002 */
[----:B------:R-:W-:Y:S02]  /*4630*/  F2FP.F16.F32.PACK_AB R39, R42, R39 ;  /* 0x000000272a27723e */ /* 0x000fe400000000ff */
[----:B------:R-:W-:Y:S01]  /*4640*/  F2FP.F16.F32.PACK_AB R38, R43, R38 ;  /* 0x000000262b26723e */ /* 0x000fe200000000ff */
[----:B------:R-:W-:Y:S01]  /*4650*/  IMAD.WIDE.U32 R2, R145, 0x10, R2 ;  /* 0x0000001091027825 */ /* 0x000fe200078e0002 */
[----:B------:R-:W-:Y:S02]  /*4660*/  F2FP.F16.F32.PACK_AB R36, R41, R36 ;  /* 0x000000242924723e */ /* 0x000fe400000000ff */
        /* <DEDUP_REMOVED lines=15> */
.L_x_2381:
[C-C-:B------:R-:W-:Y:S01]  /*4760*/  FFMA.FTZ R219, R158.reuse, R219, R53.reuse ;  /* 0x000000db9edb7223 */ /* 0x140fe20000010035 */
[--C-:B------:R-:W-:Y:S02]  /*4770*/  HADD2.F32 R33, -RZ, R19.reuse.H0_H0 ;  /* 0x20000013ff217230 */ /* 0x100fe40000004100 */
[----:B------:R-:W-:Y:S01]  /*4780*/  FFMA.FTZ R202, R158, R202, R53 ;  /* 0x000000ca9eca7223 */ /* 0x000fe20000010035 */
[----:B------:R-:W-:Y:S02]  /*4790*/  HADD2.F32 R32, -RZ, R19.H1_H1 ;  /* 0x30000013ff207230 */ /* 0x000fe40000004100 */
[----:B------:R-:W-:Y:S01]  /*47a0*/  FADD.FTZ R35, -R219, R210 ;  /* 0x000000d2db237221 */ /* 0x000fe20000010100 */
[----:B------:R-:W-:Y:S01]  /*47b0*/  LOP3.LUT P3, RZ, R143, 0xff0000, RZ, 0xc0, !PT ;  /* 0x00ff00008fff7812 */ /* 0x000fe2000786c0ff */
[----:B------:R-:W-:Y:S01]  /*47c0*/  FADD.FTZ R225, -R202, R225 ;  /* 0x000000e1cae17221 */ /* 0x000fe20000010100 */
[----:B------:R-:W-:Y:S01]  /*47d0*/  FFMA.FTZ R221, R158, R221, R53 ;  /* 0x000000dd9edd7223 */ /* 0x000fe20000010035 */
[----:B------:R-:W-:Y:S01]  /*47e0*/  FFMA.FTZ R35, R146, R35, R33 ;  /* 0x0000002392237223 */ /* 0x000fe20000010021 */
[----:B------:R-:W-:Y:S01]  /*47f0*/  FFMA.FTZ R0, R158, R0, R53 ;  /* 0x000000009e007223 */ /* 0x000fe20000010035 */
[----:B------:R-:W-:Y:S01]  /*4800*/  FFMA.FTZ R32, R146, R225, R32 ;  /* 0x000000e192207223 */ /* 0x000fe20000010020 */
[----:B------:R-:W-:Y:S01]  /*4810*/  ISETP.GE.U32.AND P5, PT, R142, RZ, PT ;  /* 0x000000ff8e00720c */ /* 0x000fe20003fa6070 */
[----:B------:R-:W-:Y:S01]  /*4820*/  FMUL.FTZ R33, R35, R144 ;  /* 0x0000009023217220 */ /* 0x000fe20000410000 */
[----:B0-----:R-:W-:-:S02]  /*4830*/  HADD2.F32 R37, -RZ, R18.H0_H0 ;  /* 0x20000012ff257230 */ /* 0x001fc40000004100 */
[----:B------:R-:W-:Y:S01]  /*4840*/  FMUL.FTZ R34, R32, R144 ;  /* 0x0000009020227220 */ /* 0x000fe20000410000 */
[----:B------:R-:W-:Y:S01]  /*4850*/  FFMA.FTZ R223, R158, R223, R53 ;  /* 0x000000df9edf7223 */ /* 0x000fe20000010035 */
[----:B------:R-:W-:Y:S01]  /*4860*/  FMUL.FTZ R33, R33, UR5 ;  /* 0x0000000521217c20 */ /* 0x000fe20008410000 */
[----:B------:R-:W-:Y:S01]  /*4870*/  FADD.FTZ R43, -R0, R233 ;  /* 0x000000e9002b7221 */ /* 0x000fe20000010100 */
[----:B------:R-:W-:Y:S01]  /*4880*/  FMUL.FTZ R34, R34, UR5 ;  /* 0x0000000522227c20 */ /* 0x000fe20008410000 */
[----:B------:R-:W-:Y:S01]  /*4890*/  HADD2.F32 R0, -RZ, R16.H0_H0 ;  /* 0x20000010ff007230 */ /* 0x000fe20000004100 */
[----:B------:R-:W-:Y:S01]  /*48a0*/  ISETP.GE.U32.AND.EX P5, PT, R143, 0x1000000, PT, P5 ;  /* 0x010000008f00780c */ /* 0x000fe20003fa6150 */
[----:B------:R-:W-:Y:S01]  /*48b0*/  HADD2.F32 R36, -RZ, R17.H0_H0 ;  /* 0x20000011ff247230 */ /* 0x000fe20000004100 */
[----:B------:R-:W-:Y:S01]  /*48c0*/  FSEL R39, R33, RZ, P3 ;  /* 0x000000ff21277208 */ /* 0x000fe20001800000 */
[----:B------:R-:W-:Y:S01]  /*48d0*/  FADD.FTZ R33, -R221, R212 ;  /* 0x000000d4dd217221 */ /* 0x000fe20000010100 */
[----:B------:R-:W-:Y:S01]  /*48e0*/  FADD.FTZ R41, -R223, R214 ;  /* 0x000000d6df297221 */ /* 0x000fe20000010100 */
[----:B------:R-:W-:Y:S01]  /*48f0*/  FFMA.FTZ R204, R158, R204, R53 ;  /* 0x000000cc9ecc7223 */ /* 0x000fe20000010035 */
[----:B------:R-:W-:Y:S01]  /*4900*/  FSEL R38, R34, RZ, P5 ;  /* 0x000000ff22267208 */ /* 0x000fe20002800000 */
[C---:B------:R-:W-:Y:S01]  /*4910*/  FFMA.FTZ R33, R146.reuse, R33, R37 ;  /* 0x0000002192217223 */ /* 0x040fe20000010025 */
[----:B------:R-:W-:Y:S01]  /*4920*/  FFMA.FTZ R43, R146, R43, R0 ;  /* 0x0000002b922b7223 */ /* 0x000fe20000010000 */
[----:B------:R-:W-:Y:S01]  /*4930*/  FFMA.FTZ R177, R158, R177, R53 ;  /* 0x000000b19eb17223 */ /* 0x000fe20000010035 */
[----:B------:R-:W-:-:S02]  /*4940*/  HADD2.F32 R34, -RZ, R18.H1_H1 ;  /* 0x30000012ff227230 */ /* 0x000fc40000004100 */
[----:B------:R-:W-:Y:S01]  /*4950*/  FMUL.FTZ R0, R33, R144 ;  /* 0x0000009021007220 */ /* 0x000fe20000410000 */
[----:B------:R-:W-:Y:S01]  /*4960*/  FADD.FTZ R227, -R204, R227 ;  /* 0x000000e3cce37221 */ /* 0x000fe20000010100 */
[----:B------:R-:W-:Y:S01]  /*4970*/  FFMA.FTZ R41, R146, R41, R36 ;  /* 0x0000002992297223 */ /* 0x000fe20000010024 */
[----:B------:R-:W-:Y:S01]  /*4980*/  FFMA.FTZ R206, R158, R206, R53 ;  /* 0x000000ce9ece7223 */ /* 0x000fe20000010035 */
[----:B------:R-:W-:Y:S02]  /*4990*/  HADD2.F32 R36, -RZ, R23.H0_H0 ;  /* 0x20000017ff247230 */ /* 0x000fe40000004100 */
[----:B------:R-:W-:Y:S01]  /*49a0*/  FADD.FTZ R45, -R177, R170 ;  /* 0x000000aab12d7221 */ /* 0x000fe20000010100 */
[----:B------:R-:W-:Y:S01]  /*49b0*/  FMUL.FTZ R44, R0, UR5 ;  /* 0x00000005002c7c20 */ /* 0x000fe20008410000 */
[----:B------:R-:W-:Y:S02]  /*49c0*/  HADD2.F32 R40, -RZ, R17.H1_H1 ;  /* 0x30000011ff287230 */ /* 0x000fe40000004100 */
[----:B------:R-:W-:Y:S01]  /*49d0*/  FFMA.FTZ R34, R146, R227, R34 ;  /* 0x000000e392227223 */ /* 0x000fe20000010022 */
[----:B------:R-:W-:Y:S01]  /*49e0*/  FMUL.FTZ R0, R41, R144 ;  /* 0x0000009029007220 */ /* 0x000fe20000410000 */
[----:B------:R-:W-:Y:S01]  /*49f0*/  FADD.FTZ R229, -R206, R229 ;  /* 0x000000e5cee57221 */ /* 0x000fe20000010100 */
[C-C-:B------:R-:W-:Y:S01]  /*4a00*/  FFMA.FTZ R208, R158.reuse, R208, R53.reuse ;  /* 0x000000d09ed07223 */ /* 0x140fe20000010035 */
[----:B------:R-:W-:Y:S01]  /*4a10*/  FFMA.FTZ R162, R158, R162, R53 ;  /* 0x000000a29ea27223 */ /* 0x000fe20000010035 */
[----:B------:R-:W-:Y:S01]  /*4a20*/  FFMA.FTZ R45, R146, R45, R36 ;  /* 0x0000002d922d7223 */ /* 0x000fe20000010024 */
[----:B------:R-:W-:Y:S01]  /*4a30*/  LOP3.LUT P6, RZ, R142, 0xff, RZ, 0xc0, !PT ;  /* 0x000000ff8eff7812 */ /* 0x000fe200078cc0ff */
[----:B------:R-:W-:Y:S01]  /*4a40*/  FMUL.FTZ R36, R34, R144 ;  /* 0x0000009022247220 */ /* 0x000fe20000410000 */
[----:B------:R-:W-:Y:S01]  /*4a50*/  LOP3.LUT P2, RZ, R142, 0xff00, RZ, 0xc0, !PT ;  /* 0x0000ff008eff7812 */ /* 0x000fe2000784c0ff */
[----:B------:R-:W-:Y:S01]  /*4a60*/  FMUL.FTZ R160, R0, UR5 ;  /* 0x0000000500a07c20 */ /* 0x000fe20008410000 */
[----:B------:R-:W-:Y:S01]  /*4a70*/  LOP3.LUT P4, RZ, R142, 0xff0000, RZ, 0xc0, !PT ;  /* 0x00ff00008eff7812 */ /* 0x000fe2000788c0ff */
[----:B------:R-:W-:Y:S01]  /*4a80*/  FFMA.FTZ R40, R146, R229, R40 ;  /* 0x000000e592287223 */ /* 0x000fe20000010028 */
[----:B------:R-:W-:Y:S01]  /*4a90*/  LOP3.LUT P1, RZ, R142, 0xff000000, RZ, 0xc0, !PT ;  /* 0xff0000008eff7812 */ /* 0x000fe2000782c0ff */
[----:B------:R-:W-:-:S02]  /*4aa0*/  HADD2.F32 R42, -RZ, R16.H1_H1 ;  /* 0x30000010ff2a7230 */ /* 0x000fc40000004100 */
[-C--:B------:R-:W-:Y:S01]  /*4ab0*/  FMUL.FTZ R0, R43, R144.reuse ;  /* 0x000000902b007220 */ /* 0x080fe20000410000 */
[----:B------:R-:W-:Y:S02]  /*4ac0*/  HADD2.F32 R142, -RZ, R23.H1_H1 ;  /* 0x30000017ff8e7230 */ /* 0x000fe40000004100 */
[----:B------:R-:W-:Y:S01]  /*4ad0*/  FADD.FTZ R231, -R208, R231 ;  /* 0x000000e7d0e77221 */ /* 0x000fe20000010100 */
[----:B------:R-:W-:Y:S01]  /*4ae0*/  FADD.FTZ R185, -R162, R185 ;  /* 0x000000b9a2b97221 */ /* 0x000fe20000010100 */
[----:B------:R-:W-:Y:S01]  /*4af0*/  FMUL.FTZ R165, R36, UR5 ;  /* 0x0000000524a57c20 */ /* 0x000fe20008410000 */
[-C--:B------:R-:W-:Y:S01]  /*4b00*/  FMUL.FTZ R36, R40, R144.reuse ;  /* 0x0000009028247220 */ /* 0x080fe20000410000 */
[----:B------:R-:W-:Y:S01]  /*4b10*/  FMUL.FTZ R0, R0, UR5 ;  /* 0x0000000500007c20 */ /* 0x000fe20008410000 */
[C---:B------:R-:W-:Y:S01]  /*4b20*/  FFMA.FTZ R42, R146.reuse, R231, R42 ;  /* 0x000000e7922a7223 */ /* 0x040fe2000001002a */
[----:B------:R-:W-:Y:S01]  /*4b30*/  FFMA.FTZ R142, R146, R185, R142 ;  /* 0x000000b9928e7223 */ /* 0x000fe2000001008e */
[-C--:B------:R-:W-:Y:S01]  /*4b40*/  FMUL.FTZ R37, R45, R144.reuse ;  /* 0x000000902d257220 */ /* 0x080fe20000410000 */
[C---:B------:R-:W-:Y:S01]  /*4b50*/  LOP3.LUT P3, RZ, R143.reuse, 0xff, RZ, 0xc0, !PT ;  /* 0x000000ff8fff7812 */ /* 0x040fe2000786c0ff */
[----:B------:R-:W-:Y:S01]  /*4b60*/  FMUL.FTZ R167, R36, UR5 ;  /* 0x0000000524a77c20 */ /* 0x000fe20008410000 */
[----:B------:R-:W-:Y:S01]  /*4b70*/  LOP3.LUT P5, RZ, R143, 0xff00, RZ, 0xc0, !PT ;  /* 0x0000ff008fff7812 */ /* 0x000fe200078ac0ff */
[-C--:B------:R-:W-:Y:S01]  /*4b80*/  FMUL.FTZ R36, R42, R144.reuse ;  /* 0x000000902a247220 */ /* 0x080fe20000410000 */
[----:B------:R-:W-:Y:S01]  /*4b90*/  FMUL.FTZ R143, R142, R144 ;  /* 0x000000908e8f7220 */ /* 0x000fe20000410000 */
[----:B------:R-:W-:Y:S01]  /*4ba0*/  FSEL R162, R0, RZ, P6 ;  /* 0x000000ff00a27208 */ /* 0x000fe20003000000 */
[----:B------:R-:W-:Y:S01]  /*4bb0*/  FMUL.FTZ R37, R37, UR5 ;  /* 0x0000000525257c20 */ /* 0x000fe20008410000 */
[----:B------:R-:W-:Y:S01]  /*4bc0*/  LOP3.LUT P6, RZ, R71, 0xff0000, RZ, 0xc0, !PT ;  /* 0x00ff000047ff7812 */ /* 0x000fe200078cc0ff */
[--C-:B------:R-:W-:Y:S01]  /*4bd0*/  FFMA.FTZ R179, R158, R179, R53.reuse ;  /* 0x000000b39eb37223 */ /* 0x100fe20000010035 */
[----:B------:R-:W-:Y:S01]  /*4be0*/  FMUL.FTZ R36, R36, UR5 ;  /* 0x0000000524247c20 */ /* 0x000fe20008410000 */
[----:B------:R-:W-:Y:S01]  /*4bf0*/  FMUL.FTZ R0, R143, UR5 ;  /* 0x000000058f007c20 */ /* 0x000fe20008410000 */
[C-C-:B------:R-:W-:Y:S01]  /*4c00*/  FFMA.FTZ R166, R158.reuse, R166, R53.reuse ;  /* 0x000000a69ea67223 */ /* 0x140fe20000010035 */
[----:B------:R-:W-:Y:S01]  /*4c10*/  FSEL R143, R37, RZ, P6 ;  /* 0x000000ff258f7208 */ /* 0x000fe20003000000 */
[----:B------:R-:W-:Y:S01]  /*4c20*/  FFMA.FTZ R164, R158, R164, R53 ;  /* 0x000000a49ea47223 */ /* 0x000fe20000010035 */
[----:B------:R-:W-:-:S02]  /*4c30*/  HADD2.F32 R37, -RZ, R22.H0_H0 ;  /* 0x20000016ff257230 */ /* 0x000fc40000004100 */
[C-C-:B------:R-:W-:Y:S01]  /*4c40*/  FFMA.FTZ R183, R158.reuse, R183, R53.reuse ;  /* 0x000000b79eb77223 */ /* 0x140fe20000010035 */
[----:B------:R-:W-:Y:S01]  /*4c50*/  FADD.FTZ R175, -R179, R172 ;  /* 0x000000acb3af7221 */ /* 0x000fe20000010100 */
[----:B------:R-:W-:Y:S01]  /*4c60*/  FFMA.FTZ R62, R158, R62, R53 ;  /* 0x0000003e9e3e7223 */ /* 0x000fe20000010035 */
[----:B------:R-:W-:Y:S01]  /*4c70*/  FADD.FTZ R189, -R166, R189 ;  /* 0x000000bda6bd7221 */ /* 0x000fe20000010100 */
[----:B------:R-:W-:Y:S01]  /*4c80*/  FSEL R169, R36, RZ, P2 ;  /* 0x000000ff24a97208 */ /* 0x000fe20001000000 */
[C-C-:B------:R-:W-:Y:S01]  /*4c90*/  FFMA.FTZ R168, R158.reuse, R168, R53.reuse ;  /* 0x000000a89ea87223 */ /* 0x140fe20000010035 */
[----:B------:R-:W-:Y:S01]  /*4ca0*/  FFMA.FTZ R181, R158, R181, R53 ;  /* 0x000000b59eb57223 */ /* 0x000fe20000010035 */
[----:B------:R-:W-:Y:S02]  /*4cb0*/  HADD2.F32 R166, -RZ, R22.H1_H1 ;  /* 0x30000016ffa67230 */ /* 0x000fe40000004100 */
[----:B------:R-:W-:Y:S01]  /*4cc0*/  FADD.FTZ R187, -R164, R187 ;  /* 0x000000bba4bb7221 */ /* 0x000fe20000010100 */
[----:B------:R-:W-:Y:S01]  /*4cd0*/  HADD2.F32 R36, -RZ, R20.H0_H0 ;  /* 0x20000014ff247230 */ /* 0x000fe20000004100 */
[----:B------:R-:W-:Y:S01]  /*4ce0*/  FSEL R167, R167, RZ, P1 ;  /* 0x000000ffa7a77208 */ /* 0x000fe20000800000 */
[----:B------:R-:W-:Y:S01]  /*4cf0*/  FADD.FTZ R183, -R183, R176 ;  /* 0x000000b0b7b77221 */ /* 0x000fe20000010100 */
[----:B------:R-:W-:Y:S01]  /*4d00*/  FADD.FTZ R153, -R62, R153 ;  /* 0x000000993e997221 */ /* 0x000fe20000010100 */
[----:B------:R-:W-:Y:S01]  /*4d10*/  FFMA.FTZ R175, R146, R175, R37 ;  /* 0x000000af92af7223 */ /* 0x000fe20000010025 */
[----:B------:R-:W-:Y:S01]  /*4d20*/  ISETP.GE.U32.AND P1, PT, R70, RZ, PT ;  /* 0x000000ff4600720c */ /* 0x000fe20003f26070 */
[----:B------:R-:W-:-:S02]  /*4d30*/  HADD2.F32 R62, -RZ, R21.H0_H0 ;  /* 0x20000015ff3e7230 */ /* 0x000fc40000004100 */
[----:B------:R-:W-:Y:S01]  /*4d40*/  FADD.FTZ R191, -R168, R191 ;  /* 0x000000bfa8bf7221 */ /* 0x000fe20000010100 */
[----:B------:R-:W-:Y:S02]  /*4d50*/  HADD2.F32 R37, -RZ, R20.H1_H1 ;  /* 0x30000014ff257230 */ /* 0x000fe40000004100 */
[----:B------:R-:W-:Y:S01]  /*4d60*/  FADD.FTZ R177, -R181, R174 ;  /* 0x000000aeb5b17221 */ /* 0x000fe20000010100 */
[----:B------:R-:W-:Y:S01]  /*4d70*/  FFMA.FTZ R64, R158, R64, R53 ;  /* 0x000000409e407223 */ /* 0x000fe20000010035 */
[----:B------:R-:W-:Y:S02]  /*4d80*/  HADD2.F32 R168, -RZ, R21.H1_H1 ;  /* 0x30000015ffa87230 */ /* 0x000fe40000004100 */
[C---:B------:R-:W-:Y:S01]  /*4d90*/  FFMA.FTZ R166, R146.reuse, R187, R166 ;  /* 0x000000bb92a67223 */ /* 0x040fe200000100a6 */
[C---:B------:R-:W-:Y:S01]  /*4da0*/  FFMA.FTZ R179, R146.reuse, R183, R36 ;  /* 0x000000b792b37223 */ /* 0x040fe20000010024 */
[----:B------:R-:W-:Y:S01]  /*4db0*/  ISETP.GE.U32.AND.EX P1, PT, R71, 0x1000000, PT, P1 ;  /* 0x010000004700780c */ /* 0x000fe20003f26110 */
[-C--:B------:R-:W-:Y:S01]  /*4dc0*/  FMUL.FTZ R36, R175, R144.reuse ;  /* 0x00000090af247220 */ /* 0x080fe20000410000 */
[C---:B------:R-:W-:Y:S01]  /*4dd0*/  FFMA.FTZ R177, R146.reuse, R177, R62 ;  /* 0x000000b192b17223 */ /* 0x040fe2000001003e */
[----:B------:R-:W-:Y:S01]  /*4de0*/  FFMA.FTZ R170, R146, R191, R37 ;  /* 0x000000bf92aa7223 */ /* 0x000fe20000010025 */
[----:B------:R-:W-:Y:S01]  /*4df0*/  FADD.FTZ R173, -R64, R155 ;  /* 0x0000009b40ad7221 */ /* 0x000fe20000010100 */
[-C--:B------:R-:W-:Y:S01]  /*4e00*/  FMUL.FTZ R37, R166, R144.reuse ;  /* 0x00000090a6257220 */ /* 0x080fe20000410000 */
[----:B------:R-:W-:Y:S01]  /*4e10*/  FFMA.FTZ R168, R146, R189, R168 ;  /* 0x000000bd92a87223 */ /* 0x000fe200000100a8 */
[--C-:B------:R-:W-:Y:S01]  /*4e20*/  HADD2.F32 R64, -RZ, R27.reuse.H0_H0 ;  /* 0x2000001bff407230 */ /* 0x100fe20000004100 */
[----:B------:R-:W-:Y:S01]  /*4e30*/  FSEL R0, R0, RZ, P1 ;  /* 0x000000ff00007208 */ /* 0x000fe20000800000 */
[----:B------:R-:W-:Y:S01]  /*4e40*/  FMUL.FTZ R62, R36, UR5 ;  /* 0x00000005243e7c20 */ /* 0x000fe20008410000 */
[C---:B------:R-:W-:Y:S01]  /*4e50*/  LOP3.LUT P6, RZ, R71.reuse, 0xff, RZ, 0xc0, !PT ;  /* 0x000000ff47ff7812 */ /* 0x040fe200078cc0ff */
[----:B------:R-:W-:Y:S01]  /*4e60*/  HADD2.F32 R164, -RZ, R27.H1_H1 ;  /* 0x3000001bffa47230 */ /* 0x000fe20000004100 */
[----:B------:R-:W-:Y:S01]  /*4e70*/  LOP3.LUT P1, RZ, R71, 0xff00, RZ, 0xc0, !PT ;  /* 0x0000ff0047ff7812 */ /* 0x000fe2000782c0ff */
[-C--:B------:R-:W-:Y:S01]  /*4e80*/  FMUL.FTZ R36, R177, R144.reuse ;  /* 0x00000090b1247220 */ /* 0x080fe20000410000 */
[----:B------:R-:W-:Y:S01]  /*4e90*/  FMUL.FTZ R71, R37, UR5 ;  /* 0x0000000525477c20 */ /* 0x000fe20008410000 */
[-C--:B------:R-:W-:Y:S01]  /*4ea0*/  FMUL.FTZ R37, R168, R144.reuse ;  /* 0x00000090a8257220 */ /* 0x080fe20000410000 */
[----:B------:R-:W-:Y:S01]  /*4eb0*/  FFMA.FTZ R173, R146, R173, R64 ;  /* 0x000000ad92ad7223 */ /* 0x000fe20000010040 */
[----:B------:R-:W-:Y:S01]  /*4ec0*/  FMUL.FTZ R64, R36, UR5 ;  /* 0x0000000524407c20 */ /* 0x000fe20008410000 */
[----:B------:R-:W-:Y:S01]  /*4ed0*/  FFMA.FTZ R164, R146, R153, R164 ;  /* 0x0000009992a47223 */ /* 0x000fe200000100a4 */
[-C--:B------:R-:W-:Y:S01]  /*4ee0*/  FMUL.FTZ R36, R179, R144.reuse ;  /* 0x00000090b3247220 */ /* 0x080fe20000410000 */
[----:B------:R-:W-:Y:S01]  /*4ef0*/  FMUL.FTZ R153, R37, UR5 ;  /* 0x0000000525997c20 */ /* 0x000fe20008410000 */
[----:B------:R-:W-:Y:S01]  /*4f00*/  LOP3.LUT P2, RZ, R70, 0xff000000, RZ, 0xc0, !PT ;  /* 0xff00000046ff7812 */ /* 0x000fe2000784c0ff */
[-C--:B------:R-:W-:Y:S01]  /*4f10*/  FMUL.FTZ R37, R170, R144.reuse ;  /* 0x00000090aa257220 */ /* 0x080fe20000410000 */
[----:B------:R-:W-:Y:S01]  /*4f20*/  FSEL R44, R44, RZ, P3 ;  /* 0x000000ff2c2c7208 */ /* 0x000fe20001800000 */
[----:B------:R-:W-:Y:S01]  /*4f30*/  FMUL.FTZ R36, R36, UR5 ;  /* 0x0000000524247c20 */ /* 0x000fe20008410000 */
[----:B------:R-:W-:Y:S01]  /*4f40*/  LOP3.LUT P3, RZ, R70, 0xff, RZ, 0xc0, !PT ;  /* 0x000000ff46ff7812 */ /* 0x000fe2000786c0ff */
[----:B------:R-:W-:Y:S01]  /*4f50*/  FMUL.FTZ R171, R164, R144 ;  /* 0x00000090a4ab7220 */ /* 0x000fe20000410000 */
[----:B------:R-:W-:Y:S01]  /*4f60*/  FSEL R153, R153, RZ, P2 ;  /* 0x000000ff99997208 */ /* 0x000fe20001000000 */
[----:B------:R-:W-:Y:S01]  /*4f70*/  FMUL.FTZ R37, R37, UR5 ;  /* 0x0000000525257c20 */ /* 0x000fe20008410000 */
[----:B------:R-:W-:Y:S01]  /*4f80*/  FSEL R165, R165, RZ, P5 ;  /* 0x000000ffa5a57208 */ /* 0x000fe20002800000 */
[--C-:B------:R-:W-:Y:S01]  /*4f90*/  FFMA.FTZ R66, R158, R66, R53.reuse ;  /* 0x000000429e427223 */ /* 0x100fe20000010035 */
[----:B------:R-:W-:Y:S01]  /*4fa0*/  FSEL R160, R160, RZ, P4 ;  /* 0x000000ffa0a07208 */ /* 0x000fe20002000000 */
[----:B------:R-:W-:Y:S01]  /*4fb0*/  FFMA.FTZ R152, R158, R152, R53 ;  /* 0x000000989e987223 */ /* 0x000fe20000010035 */
[----:B------:R-:W-:Y:S01]  /*4fc0*/  ISETP.GE.U32.AND P2, PT, R68, RZ, PT ;  /* 0x000000ff4400720c */ /* 0x000fe20003f46070 */
[----:B------:R-:W-:Y:S01]  /*4fd0*/  FADD.FTZ R157, -R66, R157 ;  /* 0x0000009d429d7221 */ /* 0x000fe20000010100 */
[----:B------:R-:W-:Y:S01]  /*4fe0*/  LOP3.LUT P5, RZ, R70, 0xff00, RZ, 0xc0, !PT ;  /* 0x0000ff0046ff7812 */ /* 0x000fe200078ac0ff */
[--C-:B------:R-:W-:Y:S01]  /*4ff0*/  FFMA.FTZ R65, R158, R65, R53.reuse ;  /* 0x000000419e417223 */ /* 0x100fe20000010035 */
[----:B------:R-:W-:Y:S01]  /*5000*/  LOP3.LUT P4, RZ, R70, 0xff0000, RZ, 0xc0, !PT ;  /* 0x00ff000046ff7812 */ /* 0x000fe2000788c0ff */
[--C-:B------:R-:W-:Y:S01]  /*5010*/  FFMA.FTZ R148, R158, R148, R53.reuse ;  /* 0x000000949e947223 */ /* 0x100fe20000010035 */
[----:B------:R-:W-:Y:S01]  /*5020*/  FSEL R70, R36, RZ, P3 ;  /* 0x000000ff24467208 */ /* 0x000fe20001800000 */
[----:B------:R-:W-:Y:S01]  /*5030*/  FMUL.FTZ R36, R171, UR5 ;  /* 0x00000005ab247c20 */ /* 0x000fe20008410000 */
[----:B------:R-:W-:Y:S01]  /*5040*/  ISETP.GE.U32.AND.EX P2, PT, R69, 0x1000000, PT, P2 ;  /* 0x010000004500780c */ /* 0x000fe20003f46120 */
[----:B------:R-:W-:Y:S01]  /*5050*/  FMUL.FTZ R155, R173, R144 ;  /* 0x00000090ad9b7220 */ /* 0x000fe20000410000 */
[----:B------:R-:W-:Y:S01]  /*5060*/  FSEL R171, R37, RZ, P5 ;  /* 0x000000ff25ab7208 */ /* 0x000fe20002800000 */
[----:B------:R-:W-:Y:S01]  /*5070*/  HADD2.F32 R37, -RZ, R26.H0_H0 ;  /* 0x2000001aff257230 */ /* 0x000fe20000004100 */
[----:B------:R-:W-:Y:S01]  /*5080*/  FSEL R62, R62, RZ, P6 ;  /* 0x000000ff3e3e7208 */ /* 0x000fe20003000000 */
[C-C-:B------:R-:W-:Y:S01]  /*5090*/  FFMA.FTZ R150, R158.reuse, R150, R53.reuse ;  /* 0x000000969e967223 */ /* 0x140fe20000010035 */
[----:B------:R-:W-:Y:S01]  /*50a0*/  FSEL R71, R71, RZ, P1 ;  /* 0x000000ff47477208 */ /* 0x000fe20000800000 */
[--C-:B------:R-:W-:Y:S01]  /*50b0*/  FFMA.FTZ R67, R158, R67, R53.reuse ;  /* 0x000000439e437223 */ /* 0x100fe20000010035 */
        /* <DEDUP_REMOVED lines=9> */
[----:B------:R-:W-:Y:S01]  /*5150*/  FFMA.FTZ R49, R158, R49, R53 ;  /* 0x000000319e317223 */ /* 0x000fe20000010035 */
[----:B------:R-:W-:Y:S01]  /*5160*/  FSEL R68, R36, RZ, P2 ;  /* 0x000000ff24447208 */ /* 0x000fe20001000000 */
[----:B------:R-:W-:-:S02]  /*5170*/  HADD2.F32 R36, -RZ, R24.H0_H0 ;  /* 0x20000018ff247230 */ /* 0x000fc40000004100 */
[C-C-:B------:R-:W-:Y:S01]  /*5180*/  FFMA.FTZ R174, R158.reuse, R48, R53.reuse ;  /* 0x000000309eae7223 */ /* 0x140fe20000010035 */
[----:B------:R-:W-:Y:S01]  /*5190*/  FFMA.FTZ R187, R158, R47, R53 ;  /* 0x0000002f9ebb7223 */ /* 0x000fe20000010035 */
[----:B------:R-:W-:Y:S01]  /*51a0*/  FADD.FTZ R163, -R152, R163 ;  /* 0x000000a398a37221 */ /* 0x000fe20000010100 */
[----:B------:R-:W-:Y:S01]  /*51b0*/  FFMA.FTZ R158, R158, R46, R53 ;  /* 0x0000002e9e9e7223 */ /* 0x000fe20000010035 */
[----:B------:R-:W-:Y:S02]  /*51c0*/  HADD2.F32 R50, -RZ, R26.H1_H1 ;  /* 0x3000001aff327230 */ /* 0x000fe40000004100 */
[----:B------:R-:W-:Y:S01]  /*51d0*/  FFMA.FTZ R157, R146, R157, R37 ;  /* 0x0000009d929d7223 */ /* 0x000fe20000010025 */
[----:B------:R-:W-:Y:S01]  /*51e0*/  FADD.FTZ R65, -R65, R154 ;  /* 0x0000009a41417221 */ /* 0x000fe20000010100 */
[----:B------:R-:W-:Y:S02]  /*51f0*/  HADD2.F32 R46, -RZ, R25.H0_H0 ;  /* 0x20000019ff2e7230 */ /* 0x000fe40000004100 */
[----:B------:R-:W-:Y:S01]  /*5200*/  FADD.FTZ R159, -R148, R159 ;  /* 0x0000009f949f7221 */ /* 0x000fe20000010100 */
[----:B------:R-:W-:-:S02]  /*5210*/  HADD2.F32 R37, -RZ, R24.H1_H1 ;  /* 0x30000018ff257230 */ /* 0x000fc40000004100 */
[----:B------:R-:W-:Y:S01]  /*5220*/  FMUL.FTZ R155, R155, UR5 ;  /* 0x000000059b9b7c20 */ /* 0x000fe20008410000 */
[----:B------:R-:W-:Y:S01]  /*5230*/  FADD.FTZ R161, -R150, R161 ;  /* 0x000000a196a17221 */ /* 0x000fe20000010100 */
[C---:B------:R-:W-:Y:S01]  /*5240*/  FFMA.FTZ R163, R146.reuse, R163, R36 ;  /* 0x000000a392a37223 */ /* 0x040fe20000010024 */
[----:B------:R-:W-:Y:S01]  /*5250*/  LOP3.LUT P3, RZ, R69, 0xff0000, RZ, 0xc0, !PT ;  /* 0x00ff000045ff7812 */ /* 0x000fe2000786c0ff */
[-C--:B------:R-:W-:Y:S01]  /*5260*/  FMUL.FTZ R36, R157, R144.reuse ;  /* 0x000000909d247220 */ /* 0x080fe20000410000 */
[----:B------:R-:W-:Y:S02]  /*5270*/  HADD2.F32 R48, -RZ, R25.H1_H1 ;  /* 0x30000019ff307230 */ /* 0x000fe40000004100 */
[C---:B------:R-:W-:Y:S01]  /*5280*/  FFMA.FTZ R152, R146.reuse, R65, R50 ;  /* 0x0000004192987223 */ /* 0x040fe20000010032 */
[----:B------:R-:W-:Y:S01]  /*5290*/  FADD.FTZ R67, -R67, R156 ;  /* 0x0000009c43437221 */ /* 0x000fe20000010100 */
[C---:B------:R-:W-:Y:S01]  /*52a0*/  FFMA.FTZ R159, R146.reuse, R159, R46 ;  /* 0x0000009f929f7223 */ /* 0x040fe2000001002e */
[----:B------:R-:W-:Y:S01]  /*52b0*/  FFMA.FTZ R161, R146, R161, R37 ;  /* 0x000000a192a17223 */ /* 0x000fe20000010025 */
[----:B------:R-:W-:Y:S01]  /*52c0*/  FSEL R155, R155, RZ, P3 ;  /* 0x000000ff9b9b7208 */ /* 0x000fe20001800000 */
[----:B------:R-:W-:Y:S01]  /*52d0*/  FMUL.FTZ R37, R36, UR5 ;  /* 0x0000000524257c20 */ /* 0x000fe20008410000 */
[C---:B------:R-:W-:Y:S01]  /*52e0*/  LOP3.LUT P3, RZ, R69.reuse, 0xff, RZ, 0xc0, !PT ;  /* 0x000000ff45ff7812 */ /* 0x040fe2000786c0ff */
[-C--:B------:R-:W-:Y:S01]  /*52f0*/  FMUL.FTZ R46, R152, R144.reuse ;  /* 0x00000090982e7220 */ /* 0x080fe20000410000 */
[----:B------:R-:W-:Y:S01]  /*5300*/  LOP3.LUT P2, RZ, R69, 0xff00, RZ, 0xc0, !PT ;  /* 0x0000ff0045ff7812 */ /* 0x000fe2000784c0ff */
[----:B------:R-:W-:Y:S01]  /*5310*/  FFMA.FTZ R69, R146, R67, R48 ;  /* 0x0000004392457223 */ /* 0x000fe20000010030 */
[-C--:B------:R-:W-:Y:S01]  /*5320*/  FMUL.FTZ R36, R159, R144.reuse ;  /* 0x000000909f247220 */ /* 0x080fe20000410000 */
[----:B------:R-:W-:Y:S01]  /*5330*/  FMUL.FTZ R47, R46, UR5 ;  /* 0x000000052e2f7c20 */ /* 0x000fe20008410000 */
[----:B------:R-:W-:Y:S01]  /*5340*/  FSEL R150, R37, RZ, P3 ;  /* 0x000000ff25967208 */ /* 0x000fe20001800000 */
[----:B------:R-:W-:Y:S01]  /*5350*/  FMUL.FTZ R46, R69, R144 ;  /* 0x00000090452e7220 */ /* 0x000fe20000410000 */
[----:B------:R-:W-:Y:S01]  /*5360*/  FMUL.FTZ R37, R36, UR5 ;  /* 0x0000000524257c20 */ /* 0x000fe20008410000 */
[----:B------:R-:W-:-:S02]  /*5370*/  HADD2.F32 R48, -RZ, R28.H0_H0 ;  /* 0x2000001cff307230 */ /* 0x000fc40000004100 */
[----:B------:R-:W-:Y:S01]  /*5380*/  FADD.FTZ R63, -R54, R63 ;  /* 0x0000003f363f7221 */ /* 0x000fe20000010100 */
[----:B------:R-:W-:Y:S02]  /*5390*/  HADD2.F32 R50, -RZ, R29.H0_H0 ;  /* 0x2000001dff327230 */ /* 0x000fe40000004100 */
[----:B------:R-:W-:Y:S01]  /*53a0*/  FADD.FTZ R51, -R51, R60 ;  /* 0x0000003c33337221 */ /* 0x000fe20000010100 */
[----:B------:R-:W-:Y:S01]  /*53b0*/  FMUL.FTZ R46, R46, UR5 ;  /* 0x000000052e2e7c20 */ /* 0x000fe20008410000 */
[----:B------:R-:W-:Y:S01]  /*53c0*/  FSEL R67, R37, RZ, P4 ;  /* 0x000000ff25437208 */ /* 0x000fe20002000000 */
[C---:B------:R-:W-:Y:S01]  /*53d0*/  FFMA.FTZ R183, R146.reuse, R63, R48 ;  /* 0x0000003f92b77223 */ /* 0x040fe20000010030 */
[----:B------:R-:W-:Y:S01]  /*53e0*/  FFMA.FTZ R185, R146, R51, R50 ;  /* 0x0000003392b97223 */ /* 0x000fe20000010032 */
[-C--:B------:R-:W-:Y:S01]  /*53f0*/  FMUL.FTZ R37, R161, R144.reuse ;  /* 0x00000090a1257220 */ /* 0x080fe20000410000 */
[----:B------:R-:W-:Y:S01]  /*5400*/  FSEL R181, R47, RZ, P2 ;  /* 0x000000ff2fb57208 */ /* 0x000fe20001000000 */
[-C--:B------:R-:W-:Y:S01]  /*5410*/  FMUL.FTZ R36, R163, R144.reuse ;  /* 0x00000090a3247220 */ /* 0x080fe20000410000 */
[----:B------:R-:W-:Y:S01]  /*5420*/  FSEL R148, R46, RZ, P5 ;  /* 0x000000ff2e947208 */ /* 0x000fe20002800000 */
[-C--:B------:R-:W-:Y:S01]  /*5430*/  FMUL.FTZ R46, R183, R144.reuse ;  /* 0x00000090b72e7220 */ /* 0x080fe20000410000 */
[----:B------:R-:W-:Y:S01]  /*5440*/  FMUL.FTZ R47, R185, R144 ;  /* 0x00000090b92f7220 */ /* 0x000fe20000410000 */
[----:B------:R-:W-:Y:S01]  /*5450*/  FMUL.FTZ R37, R37, UR5 ;  /* 0x0000000525257c20 */ /* 0x000fe20008410000 */
        /* <DEDUP_REMOVED lines=14> */
[----:B------:R-:W0:Y:S01]  /*5540*/  LDC.64 R36, c[0x0][0x478] ;  /* 0x00011e00ff247b82 */ /* 0x000e220000000a00 */
[----:B------:R-:W-:Y:S01]  /*5550*/  FSEL R63, R47, RZ, P4 ;  /* 0x000000ff2f3f7208 */ /* 0x000fe20002000000 */
[----:B------:R-:W-:Y:S01]  /*5560*/  FADD.FTZ R47, -R49, R58 ;  /* 0x0000003a312f7221 */ /* 0x000fe20000010100 */
[C---:B------:R-:W-:Y:S01]  /*5570*/  LOP3.LUT P2, RZ, R2.reuse, 0xff00, RZ, 0xc0, !PT ;  /* 0x0000ff0002ff7812 */ /* 0x040fe2000784c0ff */
[----:B------:R-:W-:Y:S01]  /*5580*/  HADD2.F32 R46, -RZ, R31.H0_H0 ;  /* 0x2000001fff2e7230 */ /* 0x000fe20000004100 */
[----:B------:R-:W-:Y:S01]  /*5590*/  LOP3.LUT P5, RZ, R2, 0xff000000, RZ, 0xc0, !PT ;  /* 0xff00000002ff7812 */ /* 0x000fe200078ac0ff */
[----:B------:R-:W-:Y:S01]  /*55a0*/  HADD2.F32 R2, -RZ, R28.H1_H1 ;  /* 0x3000001cff027230 */ /* 0x000fe20000004100 */
[----:B------:R-:W-:-:S02]  /*55b0*/  LOP3.LUT P6, RZ, R3, 0xff, RZ, 0xc0, !PT ;  /* 0x000000ff03ff7812 */ /* 0x000fc400078cc0ff */
[C---:B------:R-:W-:Y:S01]  /*55c0*/  LOP3.LUT P3, RZ, R3.reuse, 0xff00, RZ, 0xc0, !PT ;  /* 0x0000ff0003ff7812 */ /* 0x040fe2000786c0ff */
[C---:B------:R-:W-:Y:S01]  /*55d0*/  FFMA.FTZ R189, R146.reuse, R51, R46 ;  /* 0x0000003392bd7223 */ /* 0x040fe2000001002e */
[C---:B------:R-:W-:Y:S01]  /*55e0*/  LOP3.LUT P4, RZ, R3.reuse, 0xff0000, RZ, 0xc0, !PT ;  /* 0x00ff000003ff7812 */ /* 0x040fe2000788c0ff */
[----:B------:R-:W-:Y:S01]  /*55f0*/  FFMA.FTZ R61, R146, R61, R2 ;  /* 0x0000003d923d7223 */ /* 0x000fe20000010002 */
[----:B------:R-:W-:Y:S01]  /*5600*/  ISETP.GE.U32.AND.EX P1, PT, R3, 0x1000000, PT, P1 ;  /* 0x010000000300780c */ /* 0x000fe20003f26110 */
[----:B------:R-:W-:Y:S01]  /*5610*/  HADD2.F32 R3, -RZ, R31.H1_H1 ;  /* 0x3000001fff037230 */ /* 0x000fe20000004100 */
[----:B------:R-:W-:Y:S02]  /*5620*/  F2FP.F16.F32.PACK_AB R34, R34, R33 ;  /* 0x000000212222723e */ /* 0x000fe400000000ff */
[----:B------:R-:W-:Y:S02]  /*5630*/  F2FP.F16.F32.PACK_AB R35, R32, R35 ;  /* 0x000000232023723e */ /* 0x000fe400000000ff */
[----:B------:R-:W-:Y:S01]  /*5640*/  FFMA.FTZ R158, R146, R55, R3 ;  /* 0x00000037929e7223 */ /* 0x000fe20000010003 */
[----:B------:R-:W-:Y:S01]  /*5650*/  F2FP.F16.F32.PACK_AB R33, R40, R41 ;  /* 0x000000292821723e */ /* 0x000fe200000000ff */
[----:B------:R-:W1:Y:S01]  /*5660*/  LDC.64 R2, c[0x0][0x468] ;  /* 0x00011a00ff027b82 */ /* 0x000e620000000a00 */
[----:B------:R-:W-:Y:S01]  /*5670*/  F2FP.F16.F32.PACK_AB R32, R42, R43 ;  /* 0x0000002b2a20723e */ /* 0x000fe200000000ff */
[----:B------:R-:W-:Y:S01]  /*5680*/  HADD2.F32 R40, -RZ, R30.H0_H0 ;  /* 0x2000001eff287230 */ /* 0x000fe20000004100 */
[----:B------:R-:W-:Y:S01]  /*5690*/  F2FP.F16.F32.PACK_AB R43, R142, R45 ;  /* 0x0000002d8e2b723e */ /* 0x000fe200000000ff */
[----:B0-----:R-:W-:Y:S01]  /*56a0*/  IMAD.WIDE.U32 R48, R151, 0x10, R36 ;  /* 0x0000001097307825 */ /* 0x001fe200078e0024 */
[----:B------:R-:W-:-:S03]  /*56b0*/  F2FP.F16.F32.PACK_AB R46, R165, R44 ;  /* 0x0000002ca52e723e */ /* 0x000fc600000000ff */
[----:B------:R-:W-:Y:S01]  /*56c0*/  FFMA.FTZ R187, R146, R47, R40 ;  /* 0x0000002f92bb7223 */ /* 0x000fe20000010028 */
[----:B------:R-:W-:Y:S01]  /*56d0*/  HADD2.F32 R41, -RZ, R29.H1_H1 ;  /* 0x3000001dff297230 */ /* 0x000fe20000004100 */
[----:B------:R0:W-:Y:S01]  /*56e0*/  STG.E.128 desc[UR6][R48.64], R32 ;  /* 0x0000002030007986 */ /* 0x0001e2000c101d06 */
[----:B------:R-:W-:Y:S01]  /*56f0*/  HADD2.F32 R42, -RZ, R30.H1_H1 ;  /* 0x3000001eff2a7230 */ /* 0x000fe20000004100 */
[----:B------:R-:W-:Y:S01]  /*5700*/  F2FP.F16.F32.PACK_AB R47, R38, R39 ;  /* 0x00000027262f723e */ /* 0x000fe200000000ff */
[----:B------:R-:W-:Y:S01]  /*5710*/  IMAD.WIDE.U32 R50, R149, 0x10, R36 ;  /* 0x0000001095327825 */ /* 0x000fe200078e0024 */
[----:B------:R-:W-:-:S03]  /*5720*/  F2FP.F16.F32.PACK_AB R45, R167, R160 ;  /* 0x000000a0a72d723e */ /* 0x000fc600000000ff */
[C---:B------:R-:W-:Y:S01]  /*5730*/  FFMA.FTZ R154, R146.reuse, R59, R41 ;  /* 0x0000003b929a7223 */ /* 0x040fe20000010029 */
[----:B------:R-:W-:Y:S01]  /*5740*/  F2FP.F16.F32.PACK_AB R44, R169, R162 ;  /* 0x000000a2a92c723e */ /* 0x000fe200000000ff */
[----:B------:R-:W-:Y:S01]  /*5750*/  FFMA.FTZ R156, R146, R57, R42 ;  /* 0x00000039929c7223 */ /* 0x000fe2000001002a */
[----:B------:R-:W-:Y:S01]  /*5760*/  F2FP.F16.F32.PACK_AB R42, R166, R175 ;  /* 0x000000afa62a723e */ /* 0x000fe200000000ff */
[--C-:B------:R-:W-:Y:S01]  /*5770*/  IMAD.WIDE.U32 R52, R147, 0x10, R36.reuse ;  /* 0x0000001093347825 */ /* 0x100fe200078e0024 */
[----:B------:R-:W-:Y:S02]  /*5780*/  F2FP.F16.F32.PACK_AB R41, R168, R177 ;  /* 0x000000b1a829723e */ /* 0x000fe400000000ff */
[----:B------:R-:W-:Y:S01]  /*5790*/  F2FP.F16.F32.PACK_AB R40, R170, R179 ;  /* 0x000000b3aa28723e */ /* 0x000fe200000000ff */
[----:B------:R-:W-:Y:S01]  /*57a0*/  IMAD.WIDE.U32 R54, R145, 0x10, R36 ;  /* 0x0000001091367825 */ /* 0x000fe200078e0024 */
[----:B------:R-:W-:Y:S02]  /*57b0*/  F2FP.F16.F32.PACK_AB R39, R164, R173 ;  /* 0x000000ada427723e */ /* 0x000fe400000000ff */
[----:B------:R-:W-:Y:S01]  /*57c0*/  F2FP.F16.F32.PACK_AB R38, R152, R157 ;  /* 0x0000009d9826723e */ /* 0x000fe200000000ff */
[----:B-1----:R-:W-:Y:S01]  /*57d0*/  IMAD.WIDE.U32 R56, R149, 0x10, R2 ;  /* 0x0000001095387825 */ /* 0x002fe200078e0002 */
[----:B0-----:R-:W-:-:S03]  /*57e0*/  F2FP.F16.F32.PACK_AB R32, R61, R183 ;  /* 0x000000b73d20723e */ /* 0x001fc600000000ff */
[----:B------:R-:W-:Y:S01]  /*57f0*/  FMUL.FTZ R49, R189, R144 ;  /* 0x00000090bd317220 */ /* 0x000fe20000410000 */
[----:B------:R-:W-:Y:S01]  /*5800*/  F2FP.F16.F32.PACK_AB R33, R154, R185 ;  /* 0x000000b99a21723e */ /* 0x000fe200000000ff */
[----:B------:R-:W-:-:S04]  /*5810*/  IMAD.WIDE.U32 R34, R151, 0x10, R2 ;  /* 0x0000001097227825 */ /* 0x000fc800078e0002 */
[-C--:B------:R-:W-:Y:S01]  /*5820*/  FMUL.FTZ R61, R61, R144.reuse ;  /* 0x000000903d3d7220 */ /* 0x080fe20000410000 */
[-C--:B------:R-:W-:Y:S01]  /*5830*/  FMUL.FTZ R154, R154, R144.reuse ;  /* 0x000000909a9a7220 */ /* 0x080fe20000410000 */
[----:B------:R-:W-:Y:S01]  /*5840*/  FMUL.FTZ R48, R187, R144 ;  /* 0x00000090bb307220 */ /* 0x000fe20000410000 */
[----:B------:R-:W-:Y:S01]  /*5850*/  FMUL.FTZ R49, R49, UR5 ;  /* 0x0000000531317c20 */ /* 0x000fe20008410000 */
[----:B------:R0:W-:Y:S01]  /*5860*/  STG.E.128 desc[UR6][R34.64], R44 ;  /* 0x0000002c22007986 */ /* 0x0001e2000c101d06 */
[----:B------:R-:W-:Y:S01]  /*5870*/  FMUL.FTZ R61, R61, UR5 ;  /* 0x000000053d3d7c20 */ /* 0x000fe20008410000 */
[----:B------:R-:W-:Y:S01]  /*5880*/  FMUL.FTZ R48, R48, UR5 ;  /* 0x0000000530307c20 */ /* 0x000fe20008410000 */
[----:B------:R-:W-:Y:S01]  /*5890*/  FMUL.FTZ R154, R154, UR5 ;  /* 0x000000059a9a7c20 */ /* 0x000fe20008410000 */
[----:B------:R1:W-:Y:S01]  /*58a0*/  STG.E.128 desc[UR6][R50.64], R40 ;  /* 0x0000002832007986 */ /* 0x0003e2000c101d06 */
[----:B------:R-:W-:Y:S01]  /*58b0*/  F2FP.F16.F32.PACK_AB R37, R69, R159 ;  /* 0x0000009f4525723e */ /* 0x000fe200000000ff */
[----:B------:R-:W-:Y:S01]  /*58c0*/  IMAD.WIDE.U32 R58, R147, 0x10, R2 ;  /* 0x00000010933a7825 */ /* 0x000fe200078e0002 */
[----:B------:R-:W-:-:S02]  /*58d0*/  FSEL R48, R48, RZ, P6 ;  /* 0x000000ff30307208 */ /* 0x000fc40003000000 */
[----:B------:R-:W-:Y:S01]  /*58e0*/  FSEL R154, R154, RZ, P5 ;  /* 0x000000ff9a9a7208 */ /* 0x000fe20002800000 */
[----:B------:R-:W-:Y:S01]  /*58f0*/  IMAD.WIDE.U32 R2, R145, 0x10, R2 ;  /* 0x0000001091027825 */ /* 0x000fe200078e0002 */
[----:B------:R-:W-:Y:S02]  /*5900*/  FSEL R61, R61, RZ, P2 ;  /* 0x000000ff3d3d7208 */ /* 0x000fe40001000000 */
[----:B------:R-:W-:Y:S02]  /*5910*/  F2FP.F16.F32.PACK_AB R36, R161, R163 ;  /* 0x000000a3a124723e */ /* 0x000fe400000000ff */
[C---:B0-----:R-:W-:Y:S01]  /*5920*/  F2FP.F16.F32.PACK_AB R34, R156.reuse, R187 ;  /* 0x000000bb9c22723e */ /* 0x041fe200000000ff */
[-C--:B------:R-:W-:Y:S01]  /*5930*/  FMUL.FTZ R156, R156, R144.reuse ;  /* 0x000000909c9c7220 */ /* 0x080fe20000410000 */
[----:B------:R-:W-:Y:S01]  /*5940*/  FMUL.FTZ R144, R158, R144 ;  /* 0x000000909e907220 */ /* 0x000fe20000410000 */
[----:B------:R-:W-:Y:S02]  /*5950*/  F2FP.F16.F32.PACK_AB R47, R68, R155 ;  /* 0x0000009b442f723e */ /* 0x000fe400000000ff */
[----:B------:R-:W-:Y:S01]  /*5960*/  FMUL.FTZ R156, R156, UR5 ;  /* 0x000000059c9c7c20 */ /* 0x000fe20008410000 */
[----:B------:R-:W-:Y:S01]  /*5970*/  FMUL.FTZ R144, R144, UR5 ;  /* 0x0000000590907c20 */ /* 0x000fe20008410000 */
[----:B-1----:R-:W-:-:S02]  /*5980*/  FSEL R51, R49, RZ, P4 ;  /* 0x000000ff31337208 */ /* 0x002fc40002000000 */
[----:B------:R-:W-:Y:S02]  /*5990*/  F2FP.F16.F32.PACK_AB R43, R0, R143 ;  /* 0x0000008f002b723e */ /* 0x000fe400000000ff */
[----:B------:R-:W-:Y:S02]  /*59a0*/  FSEL R49, R156, RZ, P3 ;  /* 0x000000ff9c317208 */ /* 0x000fe40001800000 */
[----:B------:R-:W-:Y:S02]  /*59b0*/  F2FP.F16.F32.PACK_AB R42, R71, R62 ;  /* 0x0000003e472a723e */ /* 0x000fe400000000ff */
[----:B------:R-:W-:Y:S02]  /*59c0*/  F2FP.F16.F32.PACK_AB R41, R153, R64 ;  /* 0x000000409929723e */ /* 0x000fe400000000ff */
[----:B------:R-:W-:Y:S02]  /*59d0*/  F2FP.F16.F32.PACK_AB R40, R171, R70 ;  /* 0x00000046ab28723e */ /* 0x000fe400000000ff */
[----:B------:R-:W-:-:S02]  /*59e0*/  FSEL R144, R144, RZ, P1 ;  /* 0x000000ff90907208 */ /* 0x000fc40000800000 */
[----:B------:R-:W-:Y:S01]  /*59f0*/  F2FP.F16.F32.PACK_AB R46, R181, R150 ;  /* 0x00000096b52e723e */ /* 0x000fe200000000ff */
[----:B------:R1:W-:Y:S01]  /*5a00*/  STG.E.128 desc[UR6][R56.64], R40 ;  /* 0x0000002838007986 */ /* 0x0003e2000c101d06 */
[----:B------:R-:W-:Y:S02]  /*5a10*/  F2FP.F16.F32.PACK_AB R45, R148, R67 ;  /* 0x00000043942d723e */ /* 0x000fe400000000ff */
[----:B------:R-:W-:Y:S01]  /*5a20*/  F2FP.F16.F32.PACK_AB R44, R66, R65 ;  /* 0x00000041422c723e */ /* 0x000fe200000000ff */
[----:B------:R1:W-:Y:S01]  /*5a30*/  STG.E.128 desc[UR6][R52.64], R36 ;  /* 0x0000002434007986 */ /* 0x0003e2000c101d06 */
        /* <DEDUP_REMOVED lines=9> */
.L_x_2380:
        /* <DEDUP_REMOVED lines=60> */
[----:B------:R-:W-:Y:S02]  /*5e90*/  F2FP.F16.F32.PACK_AB R39, R143, R0 ;  /* 0x000000008f27723e */ /* 0x000fe400000000ff */
[----:B------:R-:W-:Y:S02]  /*5ea0*/  F2FP.F16.F32.PACK_AB R38, R45, R38 ;  /* 0x000000262d26723e */ /* 0x000fe400000000ff */
[----:B------:R-:W-:Y:S02]  /*5eb0*/  F2FP.F16.F32.PACK_AB R37, R43, R40 ;  /* 0x000000282b25723e */ /* 0x000fe400000000ff */
[----:B------:R-:W-:Y:S01]  /*5ec0*/  F2FP.F16.F32.PACK_AB R36, R41, R36 ;  /* 0x000000242924723e */ /* 0x000fe200000000ff */
[----:B------:R-:W-:Y:S06]  /*5ed0*/  BRA `(.L_x_2384) ;  /* 0x0000000400047947 */ /* 0x000fec0003800000 */
.L_x_2383:
        /* <DEDUP_REMOVED lines=39> */
[C---:B------:R-:W-:Y:S01]  /*6150*/  F2FP.F16.F32.PACK_AB R34, R227.reuse, R221 ;  /* 0x000000dde322723e */ /* 0x040fe200000000ff */
[-C--:B------:R-:W-:Y:S01]  /*6160*/  FMUL.FTZ R227, R227, R144.reuse ;  /* 0x00000090e3e37220 */ /* 0x080fe20000410000 */
[C---:B------:R-:W-:Y:S01]  /*6170*/  F2FP.F16.F32.PACK_AB R33, R229.reuse, R33 ;  /* 0x00000021e521723e */ /* 0x040fe200000000ff */
[-C--:B------:R-:W-:Y:S01]  /*6180*/  FMUL.FTZ R229, R229, R144.reuse ;  /* 0x00000090e5e57220 */ /* 0x080fe20000410000 */
[----:B------:R-:W-:Y:S01]  /*6190*/  F2FP.F16.F32.PACK_AB R32, R32, R233 ;  /* 0x000000e92020723e */ /* 0x000fe200000000ff */
        /* <DEDUP_REMOVED lines=20> */
[----:B------:R-:W-:-:S07]  /*62e0*/  F2FP.F16.F32.PACK_AB R36, R41, R36 ;  /* 0x000000242924723e */ /* 0x000fce00000000ff */
.L_x_2384:
        /* <DEDUP_REMOVED lines=27> */
[----:B------:R-:W-:Y:S01]  /*64a0*/  LOP3.LUT P5, RZ, R71, 0xff, RZ, 0xc0, !PT ;  /* 0x000000ff47ff7812 */ /* 0x000fe200078ac0ff */
        /* <DEDUP_REMOVED lines=11> */
[----:B------:R-:W-:Y:S01]  /*6560*/  F2FP.F16.F32.PACK_AB R35, R33, R35 ;  /* 0x000000232123723e */ /* 0x000fe200000000ff */
[----:B------:R-:W-:Y:S01]  /*6570*/  FMUL.FTZ R33, R146, R181 ;  /* 0x000000b592217220 */ /* 0x000fe20000410000 */
[----:B------:R-:W-:Y:S01]  /*6580*/  FSEL R142, R32, RZ, P6 ;  /* 0x000000ff208e7208 */ /* 0x000fe20003000000 */
[----:B------:R-:W-:Y:S01]  /*6590*/  FMUL.FTZ R32, R146, R191 ;  /* 0x000000bf92207220 */ /* 0x000fe20000410000 */
[----:B------:R-:W-:Y:S01]  /*65a0*/  FSEL R143, R34, RZ, P2 ;  /* 0x000000ff228f7208 */ /* 0x000fe20001000000 */
[----:B------:R-:W-:Y:S01]  /*65b0*/  FMUL.FTZ R37, R146, R37 ;  /* 0x0000002592257220 */ /* 0x000fe20000410000 */
[C---:B------:R-:W-:Y:S01]  /*65c0*/  F2FP.F16.F32.PACK_AB R34, R36.reuse, R39 ;  /* 0x000000272422723e */ /* 0x040fe200000000ff */
[-C--:B------:R-:W-:Y:S01]  /*65d0*/  FMUL.FTZ R39, R36, R144.reuse ;  /* 0x0000009024277220 */ /* 0x080fe20000410000 */
[-C--:B------:R-:W-:Y:S01]  /*65e0*/  FMUL.FTZ R36, R33, R144.reuse ;  /* 0x0000009021247220 */ /* 0x080fe20000410000 */
[C---:B------:R-:W-:Y:S01]  /*65f0*/  F2FP.F16.F32.PACK_AB R33, R0.reuse, R33 ;  /* 0x000000210021723e */ /* 0x040fe200000000ff */
[-C--:B------:R-:W-:Y:S01]  /*6600*/  FMUL.FTZ R38, R0, R144.reuse ;  /* 0x0000009000267220 */ /* 0x080fe20000410000 */
[CC--:B------:R-:W-:Y:S01]  /*6610*/  FMUL.FTZ R0, R32.reuse, R144.reuse ;  /* 0x0000009020007220 */ /* 0x0c0fe20000410000 */
        /* <DEDUP_REMOVED lines=20> */
[----:B------:R-:W-:Y:S01]  /*6760*/  F2FP.F16.F32.PACK_AB R36, R43, R36 ;  /* 0x000000242b24723e */ /* 0x000fe200000000ff */
[----:B------:R-:W-:Y:S06]  /*6770*/  BRA `(.L_x_2386) ;  /* 0x0000000000f47947 */ /* 0x000fec0003800000 */
.L_x_2385:
        /* <DEDUP_REMOVED lines=60> */
[----:B------:R-:W-:-:S07]  /*6b40*/  F2FP.F16.F32.PACK_AB R36, R191, R36 ;  /* 0x00000024bf24723e */ /* 0x000fce00000000ff */
.L_x_2386:
        /* <DEDUP_REMOVED lines=72> */
.L_x_2387:
        /* <DEDUP_REMOVED lines=61> */
.L_x_2388:
        /* <DEDUP_REMOVED lines=8> */
[----:B------:R-:W-:Y:S01]  /*7420*/  FFMA.FTZ R49, R158, R49, R53 ;  /* 0x000000319e317223 */ /* 0x000fe20000010035 */
[----:B------:R-:W-:Y:S01]  /*7430*/  LOP3.LUT P2, RZ, R2, 0xff00, RZ, 0xc0, !PT ;  /* 0x0000ff0002ff7812 */ /* 0x000fe2000784c0ff */
        /* <DEDUP_REMOVED lines=11> */
[--C-:B------:R-:W-:Y:S01]  /*74f0*/  FFMA.FTZ R47, R158, R47, R53.reuse ;  /* 0x0000002f9e2f7223 */ /* 0x100fe20000010035 */
[----:B------:R-:W-:Y:S01]  /*7500*/  FMUL.FTZ R0, R0, UR5 ;  /* 0x0000000500007c20 */ /* 0x000fe20008410000 */
[--C-:B------:R-:W-:Y:S01]  /*7510*/  FFMA.FTZ R46, R158, R46, R53.reuse ;  /* 0x0000002e9e2e7223 */ /* 0x100fe20000010035 */
[----:B------:R-:W-:Y:S01]  /*7520*/  FMUL.FTZ R34, R34, UR5 ;  /* 0x0000000522227c20 */ /* 0x000fe20008410000 */
[----:B------:R-:W-:Y:S01]  /*7530*/  FMUL.FTZ R36, R36, UR5 ;  /* 0x0000000524247c20 */ /* 0x000fe20008410000 */
[----:B------:R-:W-:Y:S01]  /*7540*/  LOP3.LUT P5, RZ, R2, 0xff0000, RZ, 0xc0, !PT ;  /* 0x00ff000002ff7812 */ /* 0x000fe200078ac0ff */
[----:B------:R-:W-:Y:S01]  /*7550*/  FFMA.FTZ R54, R158, R54, R53 ;  /* 0x000000369e367223 */ /* 0x000fe20000010035 */
[----:B------:R-:W-:Y:S01]  /*7560*/  LOP3.LUT P6, RZ, R3, 0xff, RZ, 0xc0, !PT ;  /* 0x000000ff03ff7812 */ /* 0x000fe200078cc0ff */
[----:B------:R-:W-:Y:S01]  /*7570*/  FADD.FTZ R57, -R48, R57 ;  /* 0x0000003930397221 */ /* 0x000fe20000010100 */
[----:B------:R-:W-:Y:S01]  /*7580*/  FSEL R43, R0, RZ, P2 ;  /* 0x000000ff002b7208 */ /* 0x000fe20001000000 */
[----:B------:R-:W-:Y:S01]  /*7590*/  FADD.FTZ R59, -R50, R59 ;  /* 0x0000003b323b7221 */ /* 0x000fe20000010100 */
[----:B------:R-:W-:Y:S01]  /*75a0*/  ISETP.GE.U32.AND P2, PT, R2, RZ, PT ;  /* 0x000000ff0200720c */ /* 0x000fe20003f46070 */
[----:B------:R-:W-:Y:S01]  /*75b0*/  FADD.FTZ R39, -R47, R56 ;  /* 0x000000382f277221 */ /* 0x000fe20000010100 */
[----:B------:R-:W-:Y:S01]  /*75c0*/  FADD.FTZ R55, -R46, R55 ;  /* 0x000000372e377221 */ /* 0x000fe20000010100 */
[----:B------:R-:W-:Y:S01]  /*75d0*/  FSEL R37, R34, RZ, P5 ;  /* 0x000000ff22257208 */ /* 0x000fe20002800000 */
[----:B------:R-:W-:Y:S01]  /*75e0*/  FMUL.FTZ R0, R146, R59 ;  /* 0x0000003b92007220 */ /* 0x000fe20000410000 */
[----:B------:R-:W-:Y:S01]  /*75f0*/  FSEL R38, R36, RZ, P6 ;  /* 0x000000ff24267208 */ /* 0x000fe20003000000 */
[----:B------:R-:W-:Y:S01]  /*7600*/  FMUL.FTZ R39, R146, R39 ;  /* 0x0000002792277220 */ /* 0x000fe20000410000 */
[----:B------:R-:W-:Y:S01]  /*7610*/  LOP3.LUT P3, RZ, R2, 0xff, RZ, 0xc0, !PT ;  /* 0x000000ff02ff7812 */ /* 0x000fe2000786c0ff */
[----:B------:R-:W-:Y:S01]  /*7620*/  FMUL.FTZ R42, R146, R55 ;  /* 0x00000037922a7220 */ /* 0x000fe20000410000 */
[----:B------:R-:W-:Y:S01]  /*7630*/  LOP3.LUT P4, RZ, R2, 0xff000000, RZ, 0xc0, !PT ;  /* 0xff00000002ff7812 */ /* 0x000fe2000788c0ff */
[----:B------:R-:W-:Y:S01]  /*7640*/  FMUL.FTZ R2, R146, R57 ;  /* 0x0000003992027220 */ /* 0x000fe20000410000 */
[----:B------:R-:W-:Y:S01]  /*7650*/  LOP3.LUT P5, RZ, R3, 0xff00, RZ, 0xc0, !PT ;  /* 0x0000ff0003ff7812 */ /* 0x000fe200078ac0ff */
[----:B------:R-:W-:Y:S01]  /*7660*/  FMUL.FTZ R36, R39, R144 ;  /* 0x0000009027247220 */ /* 0x000fe20000410000 */
[----:B------:R-:W-:-:S02]  /*7670*/  LOP3.LUT P6, RZ, R3, 0xff0000, RZ, 0xc0, !PT ;  /* 0x00ff000003ff7812 */ /* 0x000fc400078cc0ff */
[----:B------:R-:W-:Y:S01]  /*7680*/  ISETP.GE.U32.AND.EX P2, PT, R3, 0x1000000, PT, P2 ;  /* 0x010000000300780c */ /* 0x000fe20003f46120 */
[----:B------:R-:W-:Y:S01]  /*7690*/  FADD.FTZ R3, -R54, R63 ;  /* 0x0000003f36037221 */ /* 0x000fe20000010100 */
[C---:B------:R-:W-:Y:S01]  /*76a0*/  F2FP.F16.F32.PACK_AB R34, R2.reuse, R35 ;  /* 0x000000230222723e */ /* 0x040fe200000000ff */
[-C--:B------:R-:W-:Y:S01]  /*76b0*/  FMUL.FTZ R2, R2, R144.reuse ;  /* 0x0000009002027220 */ /* 0x080fe20000410000 */
[----:B------:R-:W-:Y:S01]  /*76c0*/  F2FP.F16.F32.PACK_AB R33, R0, R33 ;  /* 0x000000210021723e */ /* 0x000fe200000000ff */
[----:B------:R-:W-:Y:S01]  /*76d0*/  FMUL.FTZ R3, R146, R3 ;  /* 0x0000000392037220 */ /* 0x000fe20000410000 */
[----:B------:R-:W-:Y:S01]  /*76e0*/  F2FP.F16.F32.PACK_AB R35, R42, R39 ;  /* 0x000000272a23723e */ /* 0x000fe200000000ff */
        /* <DEDUP_REMOVED lines=8> */
[----:B------:R-:W-:-:S02]  /*7770*/  F2FP.F16.F32.PACK_AB R32, R32, R3 ;  /* 0x000000032020723e */ /* 0x000fc400000000ff */
[----:B------:R-:W-:Y:S02]  /*7780*/  FSEL R39, R36, RZ, P6 ;  /* 0x000000ff24277208 */ /* 0x000fe40003000000 */
[----:B------:R-:W-:Y:S02]  /*7790*/  FSEL R42, R42, RZ, P2 ;  /* 0x000000ff2a2a7208 */ /* 0x000fe40001000000 */
[----:B------:R-:W-:Y:S02]  /*77a0*/  FSEL R3, R2, RZ, P5 ;  /* 0x000000ff02037208 */ /* 0x000fe40002800000 */
[----:B------:R-:W-:Y:S02]  /*77b0*/  FSEL R0, R0, RZ, P4 ;  /* 0x000000ff00007208 */ /* 0x000fe40002000000 */
[----:B------:R-:W-:Y:S02]  /*77c0*/  FSEL R36, R144, RZ, P3 ;  /* 0x000000ff90247208 */ /* 0x000fe40001800000 */
[----:B------:R-:W-:-:S02]  /*77d0*/  F2FP.F16.F32.PACK_AB R39, R42, R39 ;  /* 0x000000272a27723e */ /* 0x000fc400000000ff */
[----:B------:R-:W-:Y:S02]  /*77e0*/  F2FP.F16.F32.PACK_AB R38, R3, R38 ;  /* 0x000000260326723e */ /* 0x000fe400000000ff */
[----:B------:R-:W-:Y:S02]  /*77f0*/  F2FP.F16.F32.PACK_AB R37, R0, R37 ;  /* 0x000000250025723e */ /* 0x000fe400000000ff */
[----:B------:R-:W-:Y:S01]  /*7800*/  F2FP.F16.F32.PACK_AB R36, R43, R36 ;  /* 0x000000242b24723e */ /* 0x000fe200000000ff */
[----:B------:R-:W-:Y:S06]  /*7810*/  BRA `(.L_x_2390) ;  /* 0x0000000000f47947 */ /* 0x000fec0003800000 */
.L_x_2389:
        /* <DEDUP_REMOVED lines=61> */
.L_x_2390:
[----:B------:R-:W0:Y:S01]  /*7bf0*/  @P1 LDC.64 R2, c[0x0][0x478] ;  /* 0x00011e00ff021b82 */ /* 0x000e220000000a00 */
[----:B------:R-:W-:-:S04]  /*7c00*/  IMAD.WIDE.U32 R40, R145, 0x10, R40 ;  /* 0x0000001091287825 */ /* 0x000fc800078e0028 */
[----:B0-----:R-:W-:-:S05]  /*7c10*/  @P1 IMAD.WIDE.U32 R2, R145, 0x10, R2 ;  /* 0x0000001091021825 */ /* 0x001fca00078e0002 */
[----:B------:R0:W-:Y:S04]  /*7c20*/  @P1 STG.E.128 desc[UR6][R2.64], R32 ;  /* 0x0000002002001986 */ /* 0x0001e8000c101d06 */
[----:B------:R0:W-:Y:S02]  /*7c30*/  STG.E.128 desc[UR6][R40.64], R36 ;  /* 0x0000002428007986 */ /* 0x0001e4000c101d06 */
.L_x_2382:
[----:B012---:R-:W0:Y:S02]  /*7c40*/  LDC.64 R2, c[0x0][0x380] ;  /* 0x0000e000ff027b82 */ /* 0x007e240000000a00 */
[----:B0-----:R-:W-:-:S04]  /*7c50*/  LEA R139, R2, R139, 0x2 ;  /* 0x0000008b028b7211 */ /* 0x001fc800078e10ff */
[----:B------:R-:W-:-:S13]  /*7c60*/  ISETP.GE.AND P1, PT, R139, R3, PT ;  /* 0x000000038b00720c */ /* 0x000fda0003f26270 */
[----:B------:R-:W-:Y:S05]  /*7c70*/  @!P1 BRA `(.L_x_2391) ;  /* 0xffffff8800549947 */ /* 0x000fea000383ffff */
[----:B------:R-:W-:Y:S05]  /*7c80*/  BSYNC B1 ;  /* 0x0000000000017941 */ /* 0x000fea0003800000 */
.L_x_2376:
        /* <DEDUP_REMOVED lines=47> */
[----:B------:R-:W-:-:S07]  /*7f80*/  MOV R51, R88 ;  /* 0x0000005800337202 */ /* 0x000fce0000000f00 */
.L_x_2375:
[----:B------:R-:W-:Y:S05]  /*7f90*/  BSYNC B0 ;  /* 0x0000000000007941 */ /* 0x000fea0003800000 */
.L_x_2374:
        /* <DEDUP_REMOVED lines=59> */
[----:B------:R-:W4:Y:S01]  /*8350*/  LDS R43, [R53+0x3000] ;  /* 0x00300000352b7984 */ /* 0x000f220000000800 */
[----:B-----5:R-:W-:-:S03]  /*8360*/  FADD.FTZ R25, RZ, R25 ;  /* 0x00000019ff197221 */ /* 0x020fc60000010000 */
[----:B------:R-:W-:Y:S01]  /*8370*/  LDS R42, [R53+0x3200] ;  /* 0x00320000352a7984 */ /* 0x000fe20000000800 */
        /* <DEDUP_REMOVED lines=27> */
[----:B------:R0:W-:Y:S04]  /*8530*/  STS.128 [R0+0x800], R4 ;  /* 0x0008000400007388 */ /* 0x0001e80000000c00 */
[----:B------:R1:W-:Y:S04]  /*8540*/  STS.128 [R0+0x810], R8 ;  /* 0x0008100800007388 */ /* 0x0003e80000000c00 */
[----:B------:R-:W-:Y:S04]  /*8550*/  STS.128 [R0+0xc00], R12 ;  /* 0x000c000c00007388 */ /* 0x000fe80000000c00 */
[----:B------:R-:W-:Y:S01]  /*8560*/  STS.128 [R0+0xc10], R16 ;  /* 0x000c101000007388 */ /* 0x000fe20000000c00 */
[----:B------:R-:W-:Y:S01]  /*8570*/  BAR.SYNC.DEFER_BLOCKING 0x0 ;  /* 0x0000000000007b1d */ /* 0x000fe20000010000 */
[----:B0-----:R-:W-:-:S07]  /*8580*/  FADD.FTZ R7, R3, R42 ;  /* 0x0000002a03077221 */ /* 0x001fce0000010000 */
[----:B-1----:R-:W0:Y:S01]  /*8590*/  LDC R10, c[0x0][0x388] ;  /* 0x0000e200ff0a7b82 */ /* 0x002e220000000800 */
[----:B------:R-:W1:Y:S04]  /*85a0*/  LDS R27, [R53] ;  /* 0x00000000351b7984 */ /* 0x000e680000000800 */
[----:B------:R-:W2:Y:S01]  /*85b0*/  LDS R50, [R53+0x200] ;  /* 0x0002000035327984 */ /* 0x000ea20000000800 */
[----:B0-----:R-:W-:-:S03]  /*85c0*/  IMAD R3, R10, UR4, RZ ;  /* 0x000000040a037c24 */ /* 0x001fc6000f8e02ff */
[----:B------:R-:W0:Y:S02]  /*85d0*/  LDS R52, [R53+0x1000] ;  /* 0x0010000035347984 */ /* 0x000e240000000800 */
[----:B------:R-:W-:Y:S02]  /*85e0*/  IADD3 R26, P0, PT, R3, R136, RZ ;  /* 0x00000088031a7210 */ /* 0x000fe40007f1e0ff */
[----:B------:R-:W3:Y:S02]  /*85f0*/  LDS R5, [R53+0x1200] ;  /* 0x0012000035057984 */ /* 0x000ee40000000800 */
[----:B------:R-:W-:Y:S02]  /*8600*/  IADD3.X R3, PT, PT, RZ, RZ, RZ, P0, !PT ;  /* 0x000000ffff037210 */ /* 0x000fe400007fe4ff */
[----:B------:R-:W4:Y:S04]  /*8610*/  LDS R4, [R53+0x2000] ;  /* 0x0020000035047984 */ /* 0x000f280000000800 */
[----:B------:R-:W5:Y:S04]  /*8620*/  LDS R8, [R53+0x2200] ;  /* 0x0022000035087984 */ /* 0x000f680000000800 */
[----:B------:R-:W5:Y:S04]  /*8630*/  LDS R9, [R53+0x3000] ;  /* 0x0030000035097984 */ /* 0x000f680000000800 */
[----:B------:R-:W5:Y:S04]  /*8640*/  LDS R0, [R53+0x400] ;  /* 0x0004000035007984 */ /* 0x000f680000000800 */
[----:B------:R-:W5:Y:S04]  /*8650*/  LDS R6, [R53+0x600] ;  /* 0x0006000035067984 */ /* 0x000f680000000800 */
[----:B------:R-:W5:Y:S01]  /*8660*/  LDS R13, [R53+0x1400] ;  /* 0x00140000350d7984 */ /* 0x000f620000000800 */
[----:B-1----:R-:W-:-:S03]  /*8670*/  FADD.FTZ R27, RZ, R27 ;  /* 0x0000001bff1b7221 */ /* 0x002fc60000010000 */
[----:B------:R-:W1:Y:S01]  /*8680*/  LDS R15, [R53+0x1600] ;  /* 0x00160000350f7984 */ /* 0x000e620000000800 */
[----:B--2---:R-:W-:-:S03]  /*8690*/  FADD.FTZ R50, RZ, R50 ;  /* 0x00000032ff327221 */ /* 0x004fc60000010000 */
[----:B------:R-:W2:Y:S01]  /*86a0*/  LDS R20, [R53+0x3200] ;  /* 0x0032000035147984 */ /* 0x000ea20000000800 */
[----:B0-----:R-:W-:-:S03]  /*86b0*/  FADD.FTZ R27, R27, R52 ;  /* 0x000000341b1b7221 */ /* 0x001fc60000010000 */
[----:B------:R-:W0:Y:S01]  /*86c0*/  LDS R29, [R53+0x2400] ;  /* 0x00240000351d7984 */ /* 0x000e220000000800 */
        /* <DEDUP_REMOVED lines=8> */
[C---:B------:R-:W-:Y:S01]  /*8750*/  SHF.L.U32 R4, R26.reuse, 0x2, RZ ;  /* 0x000000021a047819 */ /* 0x040fe200000006ff */
[----:B------:R-:W-:Y:S02]  /*8760*/  FADD.FTZ R0, RZ, R0 ;  /* 0x00000000ff007221 */ /* 0x000fe40000010000 */
[----:B------:R-:W5:Y:S01]  /*8770*/  LDS R9, [R53+0xa00] ;  /* 0x000a000035097984 */ /* 0x000f620000000800 */
[----:B------:R-:W-:Y:S01]  /*8780*/  SHF.L.U64.HI R26, R26, 0x2, R3 ;  /* 0x000000021a1a7819 */ /* 0x000fe20000010203 */
[----:B------:R-:W-:Y:S02]  /*8790*/  FADD.FTZ R6, RZ, R6 ;  /* 0x00000006ff067221 */ /* 0x000fe40000010000 */
[----:B------:R-:W5:Y:S01]  /*87a0*/  LDS R12, [R53+0x1a00] ;  /* 0x001a0000350c7984 */ /* 0x000f620000000800 */
[----:B------:R-:W-:Y:S01]  /*87b0*/  IADD3 R2, P0, PT, R4, UR22, RZ ;  /* 0x0000001604027c10 */ /* 0x000fe2000ff1e0ff */
[----:B------:R-:W-:-:S02]  /*87c0*/  FADD.FTZ R0, R0, R13 ;  /* 0x0000000d00007221 */ /* 0x000fc40000010000 */
[----:B------:R-:W5:Y:S01]  /*87d0*/  LDS R11, [R53+0xe00] ;  /* 0x000e0000350b7984 */ /* 0x000f620000000800 */
[----:B------:R-:W-:Y:S02]  /*87e0*/  IADD3 R4, P1, PT, R4, UR20, RZ ;  /* 0x0000001404047c10 */ /* 0x000fe4000ff3e0ff */
[----:B------:R-:W-:Y:S01]  /*87f0*/  IADD3.X R3, PT, PT, R26, UR23, RZ, P0, !PT ;  /* 0x000000171a037c10 */ /* 0x000fe200087fe4ff */
[----:B------:R-:W5:Y:S01]  /*8800*/  LDS R39, [R53+0x3400] ;  /* 0x0034000035277984 */ /* 0x000f620000000800 */
[----:B-1----:R-:W-:-:S03]  /*8810*/  FADD.FTZ R6, R6, R15 ;  /* 0x0000000f06067221 */ /* 0x002fc60000010000 */
[----:B------:R-:W1:Y:S01]  /*8820*/  LDS R31, [R53+0x2800] ;  /* 0x00280000351f7984 */ /* 0x000e620000000800 */
[----:B--2---:R-:W-:Y:S01]  /*8830*/  FADD.FTZ R37, R5, R20 ;  /* 0x0000001405257221 */ /* 0x004fe20000010000 */
[----:B------:R-:W-:Y:S02]  /*8840*/  IADD3.X R5, PT, PT, R26, UR21, RZ, P1, !PT ;  /* 0x000000151a057c10 */ /* 0x000fe40008ffe4ff */
[----:B------:R-:W2:Y:S01]  /*8850*/  LDS R19, [R53+0x1c00] ;  /* 0x001c000035137984 */ /* 0x000ea20000000800 */
[----:B0-----:R-:W-:-:S03]  /*8860*/  FADD.FTZ R0, R0, R29 ;  /* 0x0000001d00007221 */ /* 0x001fc60000010000 */
[----:B------:R-:W0:Y:S04]  /*8870*/  LDS R41, [R53+0x3600] ;  /* 0x0036000035297984 */ /* 0x000e280000000800 */
[----:B------:R-:W0:Y:S01]  /*8880*/  LDS R16, [R53+0x2a00] ;  /* 0x002a000035107984 */ /* 0x000e220000000800 */
[----:B---3--:R-:W-:-:S03]  /*8890*/  FADD.FTZ R10, RZ, R10 ;  /* 0x0000000aff0a7221 */ /* 0x008fc60000010000 */
[----:B------:R-:W3:Y:S01]  /*88a0*/  LDS R14, [R53+0x1e00] ;  /* 0x001e0000350e7984 */ /* 0x000ee20000000800 */
[----:B----4-:R-:W-:-:S03]  /*88b0*/  FADD.FTZ R6, R6, R27 ;  /* 0x0000001b06067221 */ /* 0x010fc60000010000 */
[----:B------:R-:W4:Y:S01]  /*88c0*/  LDS R51, [R53+0x3800] ;  /* 0x0038000035337984 */ /* 0x000f220000000800 */
[----:B-----5:R-:W-:-:S03]  /*88d0*/  FADD.FTZ R8, RZ, R8 ;  /* 0x00000008ff087221 */ /* 0x020fc60000010000 */
[----:B------:R-:W5:Y:S01]  /*88e0*/  LDS R33, [R53+0x2c00] ;  /* 0x002c000035217984 */ /* 0x000f620000000800 */
[----:B------:R-:W-:Y:S01]  /*88f0*/  FADD.FTZ R9, RZ, R9 ;  /* 0x00000009ff097221 */ /* 0x000fe20000010000 */
[----:B------:R-:W-:Y:S02]  /*8900*/  FADD.FTZ R8, R8, R17 ;  /* 0x0000001108087221 */ /* 0x000fe40000010000 */
        /* <DEDUP_REMOVED lines=10> */
[----:B0-----:R-:W-:-:S03]  /*89b0*/  FADD.FTZ R41, R6, R41 ;  /* 0x0000002906297221 */ /* 0x001fc60000010000 */
        /* <DEDUP_REMOVED lines=24> */
.L_x_2379:
        /* <DEDUP_REMOVED lines=8> */
.L_x_2393:
[----:B------:R-:W-:Y:S05]  /*8bc0*/  BSYNC B2 ;  /* 0x0000000000027941 */ /* 0x000fea0003800000 */
.L_x_2392:
        /* <DEDUP_REMOVED lines=8> */
.L_x_2394:
[----:B------:R-:W-:-:S05]  /*8c50*/  FADD.FTZ R37, R37, R196 ;  /* 0x000000c425257221 */ /* 0x000fca0000010000 */
[----:B------:R-:W-:Y:S01]  /*8c60*/  MOV R45, R37 ;  /* 0x00000025002d7202 */ /* 0x000fe20000000f00 */
[----:B------:R-:W-:Y:S01]  /*8c70*/  HFMA2 R53, -RZ, RZ, 0, 1.1920928955078125e-07 ;  /* 0x00000002ff357431 */ /* 0x000fe200000001ff */
[----:B------:R-:W-:-:S07]  /*8c80*/  MOV R39, R42 ;  /* 0x0000002a00277202 */ /* 0x000fce0000000f00 */
[----:B------:R-:W-:Y:S05]  /*8c90*/  WARPSYNC.COLLECTIVE R44, `(.L_x_2395) ;  /* 0x000000002c087348 */ /* 0x000fea0003c00000 */
[----:B------:R0:W1:Y:S02]  /*8ca0*/  SHFL.BFLY P3, R42, R45, R53, R158 ;  /* 0x0c0000352d2a7389 */ /* 0x000064000006009e */
[----:B01----:R-:W-:Y:S05]  /*8cb0*/  ENDCOLLECTIVE ;  /* 0x000000000000791b */ /* 0x003fea0003800000 */
.L_x_2395:
[----:B------:R-:W-:-:S05]  /*8cc0*/  FADD.FTZ R39, R39, R194 ;  /* 0x000000c227277221 */ /* 0x000fca0000010000 */
[----:B------:R-:W-:Y:S02]  /*8cd0*/  MOV R45, R39 ;  /* 0x00000027002d7202 */ /* 0x000fe40000000f00 */
[----:B------:R-:W-:-:S07]  /*8ce0*/  MOV R36, R42 ;  /* 0x0000002a00247202 */ /* 0x000fce0000000f00 */
[----:B------:R-:W-:Y:S05]  /*8cf0*/  WARPSYNC.COLLECTIVE R44, `(.L_x_2396) ;  /* 0x000000002c087348 */ /* 0x000fea0003c00000 */
[----:B------:R0:W1:Y:S02]  /*8d00*/  SHFL.BFLY P3, R42, R45, R53, R158 ;  /* 0x0c0000352d2a7389 */ /* 0x000064000006009e */
[----:B01----:R-:W-:Y:S05]  /*8d10*/  ENDCOLLECTIVE ;  /* 0x000000000000791b */ /* 0x003fea0003800000 */
.L_x_2396:
[----:B------:R-:W-:-:S05]  /*8d20*/  FADD.FTZ R40, R37, R36 ;  /* 0x0000002425287221 */ /* 0x000fca0000010000 */
[----:B------:R-:W-:Y:S01]  /*8d30*/  MOV R45, R40 ;  /* 0x00000028002d7202 */ /* 0x000fe20000000f00 */
[----:B------:R-:W-:Y:S01]  /*8d40*/  HFMA2 R53, -RZ, RZ, 0, 2.384185791015625e-07 ;  /* 0x00000004ff357431 */ /* 0x000fe200000001ff */
[----:B------:R-:W-:-:S07]  /*8d50*/  MOV R38, R42 ;  /* 0x0000002a00267202 */ /* 0x000fce0000000f00 */
[----:B------:R-:W-:Y:S05]  /*8d60*/  WARPSYNC.COLLECTIVE R44, `(.L_x_2397) ;  /* 0x000000002c087348 */ /* 0x000fea0003c00000 */
[----:B------:R0:W1:Y:S02]  /*8d70*/  SHFL.BFLY P3, R42, R45, R53, R158 ;  /* 0x0c0000352d2a7389 */ /* 0x000064000006009e */
[----:B01----:R-:W-:Y:S05]  /*8d80*/  ENDCOLLECTIVE ;  /* 0x000000000000791b */ /* 0x003fea0003800000 */
.L_x_2397:
[----:B------:R-:W-:-:S05]  /*8d90*/  FADD.FTZ R38, R39, R38 ;  /* 0x0000002627267221 */ /* 0x000fca0000010000 */
[----:B------:R-:W-:Y:S02]  /*8da0*/  MOV R45, R38 ;  /* 0x00000026002d7202 */ /* 0x000fe40000000f00 */
[----:B------:R-:W-:-:S07]  /*8db0*/  MOV R41, R42 ;  /* 0x0000002a00297202 */ /* 0x000fce0000000f00 */
[----:B------:R-:W-:Y:S05]  /*8dc0*/  WARPSYNC.COLLECTIVE R44, `(.L_x_2398) ;  /* 0x000000002c087348 */ /* 0x000fea0003c00000 */
[----:B------:R0:W1:Y:S02]  /*8dd0*/  SHFL.BFLY P3, R42, R45, R53, R158 ;  /* 0x0c0000352d2a7389 */ /* 0x000064000006009e */
[----:B01----:R-:W-:Y:S05]  /*8de0*/  ENDCOLLECTIVE ;  /* 0x000000000000791b */ /* 0x003fea0003800000 */
.L_x_2398:
[----:B------:R-:W-:-:S05]  /*8df0*/  FADD.FTZ R41, R40, R41 ;  /* 0x0000002928297221 */ /* 0x000fca0000010000 */
[----:B------:R-:W-:Y:S01]  /*8e00*/  MOV R45, R41 ;  /* 0x00000029002d7202 */ /* 0x000fe20000000f00 */
[----:B------:R-:W-:Y:S01]  /*8e10*/  HFMA2 R53, -RZ, RZ, 0, 4.76837158203125e-07 ;  /* 0x00000008ff357431 */ /* 0x000fe200000001ff */
[----:B------:R-:W-:-:S07]  /*8e20*/  MOV R43, R42 ;  /* 0x0000002a002b7202 */ /* 0x000fce0000000f00 */
[----:B------:R-:W-:Y:S05]  /*8e30*/  WARPSYNC.COLLECTIVE R44, `(.L_x_2399) ;  /* 0x000000002c087348 */ /* 0x000fea0003c00000 */
[----:B------:R0:W1:Y:S02]  /*8e40*/  SHFL.BFLY P3, R42, R45, R53, R158 ;  /* 0x0c0000352d2a7389 */ /* 0x000064000006009e */
[----:B01----:R-:W-:Y:S05]  /*8e50*/  ENDCOLLECTIVE ;  /* 0x000000000000791b */ /* 0x003fea0003800000 */
.L_x_2399:
[----:B------:R-:W-:-:S05]  /*8e60*/  FADD.FTZ R43, R38, R43 ;  /* 0x0000002b262b7221 */ /* 0x000fca0000010000 */
[----:B------:R-:W-:Y:S02]  /*8e70*/  MOV R45, R43 ;  /* 0x0000002b002d7202 */ /* 0x000fe40000000f00 */
[----:B------:R-:W-:-:S07]  /*8e80*/  MOV R36, R42 ;  /* 0x0000002a00247202 */ /* 0x000fce0000000f00 */
[----:B------:R-:W-:Y:S05]  /*8e90*/  WARPSYNC.COLLECTIVE R44, `(.L_x_2400) ;  /* 0x000000002c087348 */ /* 0x000fea0003c00000 */
[----:B------:R0:W1:Y:S02]  /*8ea0*/  SHFL.BFLY P3, R42, R45, R53, R158 ;  /* 0x0c0000352d2a7389 */ /* 0x000064000006009e */
[----:B01----:R-:W-:Y:S05]  /*8eb0*/  ENDCOLLECTIVE ;  /* 0x000000000000791b */ /* 0x003fea0003800000 */
.L_x_2400:
[----:B------:R-:W-:-:S05]  /*8ec0*/  FADD.FTZ R36, R41, R36 ;  /* 0x0000002429247221 */ /* 0x000fca0000010000 */
[----:B------:R-:W-:Y:S01]  /*8ed0*/  MOV R45, R36 ;  /* 0x00000024002d7202 */ /* 0x000fe20000000f00 */
[----:B------:R-:W-:Y:S02]  /*8ee0*/  HFMA2 R53, -RZ, RZ, 0, 9.5367431640625e-07 ;  /* 0x00000010ff357431 */ /* 0x000fe400000001ff */
[----:B------:R-:W-:-:S07]  /*8ef0*/  FADD.FTZ R37, R43, R42 ;  /* 0x0000002a2b257221 */ /* 0x000fce0000010000 */
[----:B------:R-:W-:Y:S05]  /*8f00*/  WARPSYNC.COLLECTIVE R44, `(.L_x_2401) ;  /* 0x000000002c087348 */ /* 0x000fea0003c00000 */
[----:B------:R0:W1:Y:S02]  /*8f10*/  SHFL.BFLY P3, R42, R45, R53, R158 ;  /* 0x0c0000352d2a7389 */ /* 0x000064000006009e */
[----:B01----:R-:W-:Y:S05]  /*8f20*/  ENDCOLLECTIVE ;  /* 0x000000000000791b */ /* 0x003fea0003800000 */
.L_x_2401:
[----:B------:R-:W-:Y:S02]  /*8f30*/  MOV R45, R37 ;  /* 0x00000025002d7202 */ /* 0x000fe40000000f00 */
[----:B------:R-:W-:-:S07]  /*8f40*/  MOV R39, R42 ;  /* 0x0000002a00277202 */ /* 0x000fce0000000f00 */
[----:B------:R-:W-:Y:S05]  /*8f50*/  WARPSYNC.COLLECTIVE R44, `(.L_x_2402) ;  /* 0x000000002c087348 */ /* 0x000fea0003c00000 */
[----:B------:R0:W1:Y:S02]  /*8f60*/  SHFL.BFLY P3, R42, R45, R53, R158 ;  /* 0x0c0000352d2a7389 */ /* 0x000064000006009e */
[----:B01----:R-:W-:Y:S05]  /*8f70*/  ENDCOLLECTIVE ;  /* 0x000000000000791b */ /* 0x003fea0003800000 */
.L_x_2402:
[----:B------:R-:W-:Y:S01]  /*8f80*/  MOV R38, R42 ;  /* 0x0000002a00267202 */ /* 0x000fe20000000f00 */
[----:B------:R-:W-:Y:S06]  /*8f90*/  BRA `(.L_x_2403) ;  /* 0xffffffa400547947 */ /* 0x000fec000383ffff */
.L_x_2404:
        /* <DEDUP_REMOVED lines=14> */
.L_x_19975:


//--------------------- .text._ZN10layer_norm22ln_bwd_finalize_kernelINS_22Kernel_traits_finalizeILj1024E6__halfS2_S2_S2_fjLb0ELj1024ELj4ENS_18Kernel_traits_baseILj1024ES2_S2_S2_S2_fjLj1024EEEEELb0ELb0EEEvNS_9BwdParamsE --------------------------
	.section	.text._ZN10layer_norm22ln_bwd_finalize_kernelINS_22Kernel_traits_finalizeILj1024E6__halfS2_S2_S2_fjLb0ELj1024ELj4ENS_18Kernel_traits_baseILj1024ES2_S2_S2_S2_fjLj1024EEEEELb0ELb0EEEvNS_9BwdParamsE,"ax",@progbits
	.align	128
        .global         _ZN10layer_norm22ln_bwd_finalize_kernelINS_22Kernel_traits_finalizeILj1024E6__halfS2_S2_S2_fjLb0ELj1024ELj4ENS_18Kernel_traits_baseILj1024ES2_S2_S2_S2_fjLj1024EEEEELb0ELb0EEEvNS_9BwdParamsE
        .type           _ZN10layer_norm22ln_bwd_finalize_kernelINS_22Kernel_traits_finalizeILj1024E6__halfS2_S2_S2_fjLb0ELj1024ELj4ENS_18Kernel_traits_baseILj1024ES2_S2_S2_S2_fjLj1024EEEEELb0ELb0EEEvNS_9BwdParamsE,@function
        .size           _ZN10layer_norm22ln_bwd_finalize_kernelINS_22Kernel_traits_finalizeILj1024E6__halfS2_S2_S2_fjLb0ELj1024ELj4ENS_18Kernel_traits_baseILj1024ES2_S2_S2_S2_fjLj1024EEEEELb0ELb0EEEvNS_9BwdParamsE,(.L_x_19976 - _ZN10layer_norm22ln_bwd_finalize_kernelINS_22Kernel_traits_finalizeILj1024E6__halfS2_S2_S2_fjLb0ELj1024ELj4ENS_18Kernel_traits_baseILj1024ES2_S2_S2_S2_fjLj1024EEEEELb0ELb0EEEvNS_9BwdParamsE)
        .other          _ZN10layer_norm22ln_bwd_finalize_kernelINS_22Kernel_traits_finalizeILj1024E6__halfS2_S2_S2_fjLb0ELj1024ELj4ENS_18Kernel_traits_baseILj1024ES2_S2_S2_S2_fjLj1024EEEEELb0ELb0EEEvNS_9BwdParamsE,@"STO_CUDA_ENTRY STV_DEFAULT"
_ZN10layer_norm22ln_bwd_finalize_kernelINS_22Kernel_traits_finalizeILj1024E6__halfS2_S2_S2_fjLb0ELj1024ELj4ENS_18Kernel_traits_baseILj1024ES2_S2_S2_S2_fjLj1024EEEEELb0ELb0EEEvNS_9BwdParamsE:
.text._ZN10layer_norm22ln_bwd_finalize_kernelINS_22Kernel_traits_finalizeILj1024E6__halfS2_S2_S2_fjLb0ELj1024ELj4ENS_18Kernel_traits_baseILj1024ES2_S2_S2_S2_fjLj1024EEEEELb0ELb0EEEvNS_9BwdParamsE:
        /* <DEDUP_REMOVED lines=82> */
.L_x_2409:
        /* <DEDUP_REMOVED lines=118> */
.L_x_2408:
[----:B------:R-:W-:Y:S05]  /*0c80*/  BSYNC.RECONVERGENT B1 ;  /* 0x0000000000017941 */ /* 0x000fea0003800200 */
.L_x_2407:
        /* <DEDUP_REMOVED lines=75> */
.L_x_2411:
[----:B------:R-:W-:Y:S05]  /*1140*/  BSYNC.RECONVERGENT B1 ;  /* 0x0000000000017941 */ /* 0x000fea0003800200 */
.L_x_2410:
        /* <DEDUP_REMOVED lines=37> */
.L_x_2413:
[----:B------:R-:W-:Y:S05]  /*13a0*/  BSYNC.RECONVERGENT B1 ;  /* 0x0000000000017941 */ /* 0x000fea0003800200 */
.L_x_2412:
[----:B------:R-:W-:Y:S05]  /*13b0*/  @!P1 BRA `(.L_x_2406) ;  /* 0x0000000000409947 */ /* 0x000fea0003800000 */
[----:B------:R-:W0:Y:S01]  /*13c0*/  LDC.64 R10, c[0x0][0x440] ;  /* 0x00011000ff0a7b82 */ /* 0x000e220000000a00 */
[----:B------:R-:W-:Y:S01]  /*13d0*/  IMAD R59, R0, R56, R59 ;  /* 0x00000038003b7224 */ /* 0x000fe200078e023b */
[----:B------:R-:W-:Y:S02]  /*13e0*/  LOP3.LUT R8, R8, 0x1f, RZ, 0xc0, !PT ;  /* 0x0000001f08087812 */ /* 0x000fe400078ec0ff */
[----:B------:R-:W-:Y:S02]  /*13f0*/  IADD3 R9, PT, PT, -R9, RZ, RZ ;  /* 0x000000ff09097210 */ /* 0x000fe40007ffe1ff */
[----:B------:R-:W-:Y:S02]  /*1400*/  IADD3 R59, PT, PT, R8, R59, RZ ;  /* 0x0000003b083b7210 */ /* 0x000fe40007ffe0ff */
[----:B------:R-:W1:Y:S05]  /*1410*/  LDC.64 R12, c[0x0][0x448] ;  /* 0x00011200ff0c7b82 */ /* 0x000e6a0000000a00 */
.L_x_2414:
        /* <DEDUP_REMOVED lines=10> */
.L_x_2406:
[----:B------:R-:W-:Y:S05]  /*14c0*/  BSYNC.RECONVERGENT B0 ;  /* 0x0000000000007941 */ /* 0x000fea0003800200 */
.L_x_2405:
        /* <DEDUP_REMOVED lines=54> */
[----:B-1----:R-:W-:Y:S02]  /*1830*/  F2FP.F16.F32.PACK_AB R7, R7, R6 ;  /* 0x000000060707723e */ /* 0x002fe400000000ff */
[----:B--2---:R-:W-:-:S03]  /*1840*/  F2FP.F16.F32.PACK_AB R9, R9, R8 ;  /* 0x000000080909723e */ /* 0x004fc600000000ff */
[----:B------:R-:W-:Y:S04]  /*1850*/  STG.E desc[UR6][R2.64], R7 ;  /* 0x0000000702007986 */ /* 0x000fe8000c101906 */
[----:B------:R-:W-:Y:S01]  /*1860*/  STG.E desc[UR6][R4.64], R9 ;  /* 0x0000000904007986 */ /* 0x000fe2000c101906 */
[----:B------:R-:W-:Y:S05]  /*1870*/  EXIT ;  /* 0x000000000000794d */ /* 0x000fea0003800000 */
.L_x_2415:
        /* <DEDUP_REMOVED lines=16> */
.L_x_19976:


//--------------------- .text._ZN10layer_norm13ln_bwd_kernelINS_13Kernel_traitsI6__halfS2_S2_S2_fjLj1024ELj1ELj4ELj1ELj16ENS_18Kernel_traits_baseILj1024ES2_S2_S2_S2_fjLj128EEEEELb1ELb0ELb1ELb0EEEvNS_9BwdParamsE --------------------------
	.section	.text._ZN10layer_norm13ln_bwd_kernelINS_13Kernel_traitsI6__halfS2_S2_S2_fjLj1024ELj1ELj4ELj1ELj16ENS_18Kernel_traits_baseILj1024ES2_S2_S2_S2_fjLj128EEEEELb1ELb0ELb1ELb0EEEvNS_9BwdParamsE,"ax",@progbits
	.align	128
        .global         _ZN10layer_norm13ln_bwd_kernelINS_13Kernel_traitsI6__halfS2_S2_S2_fjLj1024ELj1ELj4ELj1ELj16ENS_18Kernel_traits_baseILj1024ES2_S2_S2_S2_fjLj128EEEEELb1ELb0ELb1ELb0EEEvNS_9BwdParamsE
        .type           _ZN10layer_norm13ln_bwd_kernelINS_13Kernel_traitsI6__halfS2_S2_S2_fjLj1024ELj1ELj4ELj1ELj16ENS_18Kernel_traits_baseILj1024ES2_S2_S2_S2_fjLj128EEEEELb1ELb0ELb1ELb0EEEvNS_9BwdParamsE,@function
        .size           _ZN10layer_norm13ln_bwd_kernelINS_13Kernel_traitsI6__halfS2_S2_S2_fjLj1024ELj1ELj4ELj1ELj16ENS_18Kernel_traits_baseILj1024ES2_S2_S2_S2_fjLj128EEEEELb1ELb0ELb1ELb0EEEvNS_9BwdParamsE,(.L_x_19977 - _ZN10layer_norm13ln_bwd_kernelINS_13Kernel_traitsI6__halfS2_S2_S2_fjLj1024ELj1ELj4ELj1ELj16ENS_18Kernel_traits_baseILj1024ES2_S2_S2_S2_fjLj128EEEEELb1ELb0ELb1ELb0EEEvNS_9BwdParamsE)
        .other          _ZN10layer_norm13ln_bwd_kernelINS_13Kernel_traitsI6__halfS2_S2_S2_fjLj1024ELj1ELj4ELj1ELj16ENS_18Kernel_traits_baseILj1024ES2_S2_S2_S2_fjLj128EEEEELb1ELb0ELb1ELb0EEEvNS_9BwdParamsE,@"STO_CUDA_ENTRY STV_DEFAULT"
_ZN10layer_norm13ln_bwd_kernelINS_13Kernel_traitsI6__halfS2_S2_S2_fjLj1024ELj1ELj4ELj1ELj16ENS_18Kernel_traits_baseILj1024ES2_S2_S2_S2_fjLj128EEEEELb1ELb0ELb1ELb0EEEvNS_9BwdParamsE:
.text._ZN10layer_norm13ln_bwd_kernelINS_13Kernel_traitsI6__halfS2_S2_S2_fjLj1024ELj1ELj4ELj1ELj16ENS_18Kernel_traits_baseILj1024ES2_S2_S2_S2_fjLj128EEEEELb1ELb0ELb1ELb0EEEvNS_9BwdParamsE:
        /* <DEDUP_REMOVED lines=15> */
[----:B------:R-:W-:-:S02]  /*00f0*/  LOP3.LUT R5, R194, 0x1f, RZ, 0x3c, !PT ;  /* 0x0000001fc2057812 */ /* 0x000fc400078e3cff */
[----:B------:R-:W-:Y:S02]  /*0100*/  MOV R3, R194 ;  /* 0x000000c200037202 */ /* 0x000fe40000000f00 */
        /* <DEDUP_REMOVED lines=91> */
.L_x_2513:
        /* <DEDUP_REMOVED lines=16> */
[----:B------:R-:W-:Y:S01]  /*07c0*/  BSSY.RECONVERGENT B2, `(.L_x_2420) ;  /* 0x000007c000027945 */ /* 0x000fe20003800200 */
[----:B------:R-:W-:Y:S01]  /*07d0*/  MOV R0, UR14 ;  /* 0x0000000e00007c02 */ /* 0x000fe20008000f00 */
[----:B------:R-:W-:Y:S01]  /*07e0*/  HFMA2 R192, -RZ, RZ, 0, 0 ;  /* 0x00000000ffc07431 */ /* 0x000fe200000001ff */
[----:B------:R-:W-:Y:S01]  /*07f0*/  IADD3 R143, PT, PT, R197, -0x1, RZ ;  /* 0xffffffffc58f7810 */ /* 0x000fe20007ffe0ff */
[----:B------:R-:W-:Y:S01]  /*0800*/  HFMA2 R187, -RZ, RZ, 0, 0 ;  /* 0x00000000ffbb7431 */ /* 0x000fe200000001ff */
[C---:B------:R-:W-:Y:S01]  /*0810*/  ISETP.GE.U32.AND P6, PT, R2.reuse, 0x20, PT ;  /* 0x000000200200780c */ /* 0x040fe20003fc6070 */
[-C--:B------:R-:W-:Y:S01]  /*0820*/  IMAD R142, R3, R0.reuse, RZ ;  /* 0x00000000038e7224 */ /* 0x080fe200078e02ff */
[----:B------:R-:W-:Y:S01]  /*0830*/  ISETP.NE.AND P0, PT, RZ, UR8, PT ;  /* 0x00000008ff007c0c */ /* 0x000fe2000bf05270 */
[----:B------:R-:W-:Y:S01]  /*0840*/  IMAD R144, R143, R0, RZ ;  /* 0x000000008f907224 */ /* 0x000fe200078e02ff */
[----:B------:R-:W-:-:S02]  /*0850*/  ISETP.GE.U32.AND P2, PT, R2, 0x40, PT ;  /* 0x000000400200780c */ /* 0x000fc40003f46070 */
[----:B------:R-:W-:Y:S02]  /*0860*/  SHF.R.S32.HI R143, RZ, 0x1f, R142 ;  /* 0x0000001fff8f7819 */ /* 0x000fe4000001148e */
[----:B------:R-:W-:Y:S02]  /*0870*/  @P1 IADD3 R145, PT, PT, R200, -0x1, RZ ;  /* 0xffffffffc8911810 */ /* 0x000fe40007ffe0ff */
[----:B------:R-:W-:Y:S02]  /*0880*/  LEA.HI R143, R143, R142, RZ, 0x3 ;  /* 0x0000008e8f8f7211 */ /* 0x000fe400078f18ff */
[----:B------:R-:W-:Y:S01]  /*0890*/  ISETP.GE.U32.AND P3, PT, R2, 0x60, PT ;  /* 0x000000600200780c */ /* 0x000fe20003f66070 */
[----:B------:R-:W-:Y:S01]  /*08a0*/  @P1 IMAD R146, R145, R0, RZ ;  /* 0x0000000091921224 */ /* 0x000fe200078e02ff */
[----:B------:R-:W-:Y:S02]  /*08b0*/  SHF.R.S32.HI R145, RZ, 0x1f, R144 ;  /* 0x0000001fff917819 */ /* 0x000fe40000011490 */
[----:B------:R-:W-:-:S02]  /*08c0*/  LEA.HI.SX32 R196, R143, R194, 0x1d ;  /* 0x000000c28fc47211 */ /* 0x000fc400078feaff */
[----:B------:R-:W-:Y:S02]  /*08d0*/  @P1 SHF.R.S32.HI R147, RZ, 0x1f, R146 ;  /* 0x0000001fff931819 */ /* 0x000fe40000011492 */
[----:B------:R-:W-:Y:S02]  /*08e0*/  LEA.HI R145, R145, R144, RZ, 0x3 ;  /* 0x0000009091917211 */ /* 0x000fe400078f18ff */
[----:B------:R-:W-:Y:S02]  /*08f0*/  @P1 LEA.HI R147, R147, R146, RZ, 0x3 ;  /* 0x0000009293931211 */ /* 0x000fe400078f18ff */
[----:B------:R-:W-:Y:S02]  /*0900*/  ISETP.GE.U32.AND P4, PT, R2, 0x80, PT ;  /* 0x000000800200780c */ /* 0x000fe40003f86070 */
[-C--:B------:R-:W-:Y:S02]  /*0910*/  LEA.HI.SX32 R189, R145, R194.reuse, 0x1d ;  /* 0x000000c291bd7211 */ /* 0x080fe400078feaff */
[----:B------:R-:W-:-:S02]  /*0920*/  @P1 LEA.HI.SX32 R187, R147, R194, 0x1d ;  /* 0x000000c293bb1211 */ /* 0x000fc400078feaff */
[----:B------:R-:W-:Y:S02]  /*0930*/  MOV R201, RZ ;  /* 0x000000ff00c97202 */ /* 0x000fe40000000f00 */
        /* <DEDUP_REMOVED lines=16> */
[----:B------:R-:W-:Y:S02]  /*0a40*/  HADD2.F32 R185, -RZ, R40.H1_H1 ;  /* 0x30000028ffb97230 */ /* 0x000fe40000004100 */
[----:B------:R-:W-:Y:S02]  /*0a50*/  HADD2.F32 R152, -RZ, R42.H0_H0 ;  /* 0x2000002aff987230 */ /* 0x000fe40000004100 */
[----:B0-----:R-:W-:-:S05]  /*0a60*/  @P0 IMAD.WIDE.U32 R150, R188, 0x10, R150 ;  /* 0x00000010bc960825 */ /* 0x001fca00078e0096 */
[----:B------:R0:W5:Y:S02]  /*0a70*/  @P0 LDG.E.128 R112, desc[UR6][R150.64] ;  /* 0x0000000696700981 */ /* 0x000164000c1e1d00 */
[----:B0-----:R-:W-:Y:S02]  /*0a80*/  HADD2.F32 R151, -RZ, R41.H1_H1 ;  /* 0x30000029ff977230 */ /* 0x001fe40000004100 */
[--C-:B------:R-:W-:Y:S02]  /*0a90*/  HADD2.F32 R156, -RZ, R43.reuse.H0_H0 ;  /* 0x2000002bff9c7230 */ /* 0x100fe40000004100 */
[----:B------:R-:W-:Y:S01]  /*0aa0*/  HADD2.F32 R158, -RZ, R43.H1_H1 ;  /* 0x3000002bff9e7230 */ /* 0x000fe20000004100 */
[----:B------:R-:W-:Y:S02]  /*0ab0*/  IADD3 R189, PT, PT, R189, 0x20, RZ ;  /* 0x00000020bdbd7810 */ /* 0x000fe40007ffe0ff */
[----:B------:R-:W-:Y:S02]  /*0ac0*/  IADD3 R187, PT, PT, R187, 0x20, RZ ;  /* 0x00000020bbbb7810 */ /* 0x000fe40007ffe0ff */
[----:B------:R-:W-:Y:S01]  /*0ad0*/  IADD3 R188, PT, PT, R188, 0x20, RZ ;  /* 0x00000020bcbc7810 */ /* 0x000fe20007ffe0ff */
[----:B---3--:R-:W-:-:S02]  /*0ae0*/  HADD2.F32 R149, -RZ, R140.H0_H0 ;  /* 0x2000008cff957230 */ /* 0x008fc40000004100 */
[--C-:B------:R-:W-:Y:S02]  /*0af0*/  HADD2.F32 R155, -RZ, R141.reuse.H0_H0 ;  /* 0x2000008dff9b7230 */ /* 0x100fe40000004100 */
[----:B------:R-:W-:Y:S02]  /*0b00*/  HADD2.F32 R153, -RZ, R140.H1_H1 ;  /* 0x3000008cff997230 */ /* 0x000fe40000004100 */
[C---:B------:R-:W-:Y:S01]  /*0b10*/  FADD.FTZ R149, -R186.reuse, R149 ;  /* 0x00000095ba957221 */ /* 0x040fe20000010100 */
[----:B------:R-:W-:Y:S02]  /*0b20*/  HADD2.F32 R157, -RZ, R141.H1_H1 ;  /* 0x3000008dff9d7230 */ /* 0x000fe40000004100 */
[----:B------:R-:W-:Y:S01]  /*0b30*/  FADD.FTZ R155, -R186, R155 ;  /* 0x0000009bba9b7221 */ /* 0x000fe20000010100 */
[--C-:B----4-:R-:W-:Y:S02]  /*0b40*/  HADD2.F32 R140, -RZ, R144.reuse.H0_H0 ;  /* 0x20000090ff8c7230 */ /* 0x110fe40000004100 */
[----:B------:R-:W-:Y:S01]  /*0b50*/  FMUL.FTZ R193, R4, R149 ;  /* 0x0000009504c17220 */ /* 0x000fe20000410000 */
[----:B------:R-:W-:-:S02]  /*0b60*/  HADD2.F32 R144, -RZ, R144.H1_H1 ;  /* 0x30000090ff907230 */ /* 0x000fc40000004100 */
[----:B------:R-:W-:Y:S01]  /*0b70*/  FMUL.FTZ R183, R4, R155 ;  /* 0x0000009b04b77220 */ /* 0x000fe20000410000 */
[----:B------:R-:W-:Y:S02]  /*0b80*/  HADD2.F32 R141, -RZ, R145.H0_H0 ;  /* 0x20000091ff8d7230 */ /* 0x000fe40000004100 */
[----:B------:R-:W-:Y:S01]  /*0b90*/  FMUL.FTZ R191, R191, R140 ;  /* 0x0000008cbfbf7220 */ /* 0x000fe20000410000 */
[----:B------:R-:W-:Y:S02]  /*0ba0*/  HADD2.F32 R149, -RZ, R41.H0_H0 ;  /* 0x20000029ff957230 */ /* 0x000fe40000004100 */
[C---:B------:R-:W-:Y:S01]  /*0bb0*/  FADD.FTZ R157, -R186.reuse, R157 ;  /* 0x0000009dba9d7221 */ /* 0x040fe20000010100 */
[----:B------:R-:W-:Y:S01]  /*0bc0*/  FADD.FTZ R153, -R186, R153 ;  /* 0x00000099ba997221 */ /* 0x000fe20000010100 */
[--C-:B------:R-:W-:Y:S02]  /*0bd0*/  HADD2.F32 R195, -RZ, R142.reuse.H0_H0 ;  /* 0x2000008effc37230 */ /* 0x100fe40000004100 */
[----:B------:R-:W-:Y:S01]  /*0be0*/  FADD.FTZ R80, R80, R140 ;  /* 0x0000008c50507221 */ /* 0x000fe20000010000 */
[----:B------:R-:W-:-:S02]  /*0bf0*/  HADD2.F32 R199, -RZ, R142.H1_H1 ;  /* 0x3000008effc77230 */ /* 0x000fc40000004100 */
[----:B------:R-:W-:Y:S01]  /*0c00*/  FFMA.FTZ R56, R193, R140, R56 ;  /* 0x0000008cc1387223 */ /* 0x000fe20000010038 */
[----:B------:R-:W-:Y:S02]  /*0c10*/  HADD2.F32 R142, -RZ, R145.H1_H1 ;  /* 0x30000091ff8e7230 */ /* 0x000fe40000004100 */
[----:B------:R-:W-:Y:S01]  /*0c20*/  FMUL.FTZ R185, R185, R144 ;  /* 0x00000090b9b97220 */ /* 0x000fe20000410000 */
[-C--:B------:R-:W-:Y:S01]  /*0c30*/  FMUL.FTZ R149, R149, R141.reuse ;  /* 0x0000008d95957220 */ /* 0x080fe20000410000 */
[----:B------:R-:W-:Y:S01]  /*0c40*/  FADD.FTZ R82, R82, R141 ;  /* 0x0000008d52527221 */ /* 0x000fe20000010000 */
[----:B------:R-:W-:Y:S01]  /*0c50*/  FFMA.FTZ R58, R183, R141, R58 ;  /* 0x0000008db73a7223 */ /* 0x000fe2000001003a */
[C---:B------:R-:W-:Y:S01]  /*0c60*/  FMUL.FTZ R150, R4.reuse, R157 ;  /* 0x0000009d04967220 */ /* 0x040fe20000410000 */
[----:B------:R-:W-:Y:S01]  /*0c70*/  FADD.FTZ R140, RZ, R191 ;  /* 0x000000bfff8c7221 */ /* 0x000fe20000010000 */
[----:B------:R-:W-:Y:S01]  /*0c80*/  FMUL.FTZ R190, R4, R153 ;  /* 0x0000009904be7220 */ /* 0x000fe20000410000 */
[----:B------:R-:W-:Y:S01]  /*0c90*/  FFMA.FTZ R141, R193, R191, RZ ;  /* 0x000000bfc18d7223 */ /* 0x000fe200000100ff */
[----:B------:R-:W-:Y:S01]  /*0ca0*/  FADD.FTZ R153, -R186, R195 ;  /* 0x000000c3ba997221 */ /* 0x000fe20000010100 */
[-C--:B------:R-:W-:Y:S01]  /*0cb0*/  FMUL.FTZ R151, R151, R142.reuse ;  /* 0x0000008e97977220 */ /* 0x080fe20000410000 */
[----:B------:R-:W-:Y:S01]  /*0cc0*/  FADD.FTZ R83, R83, R142 ;  /* 0x0000008e53537221 */ /* 0x000fe20000010000 */
[----:B------:R-:W-:Y:S01]  /*0cd0*/  FFMA.FTZ R59, R150, R142, R59 ;  /* 0x0000008e963b7223 */ /* 0x000fe2000001003b */
[----:B------:R-:W-:Y:S01]  /*0ce0*/  FADD.FTZ R140, R140, R185 ;  /* 0x000000b98c8c7221 */ /* 0x000fe20000010000 */
[----:B------:R-:W-:-:S02]  /*0cf0*/  HADD2.F32 R201, -RZ, R143.H0_H0 ;  /* 0x2000008fffc97230 */ /* 0x000fc40000004100 */
[----:B------:R-:W-:Y:S01]  /*0d00*/  FFMA.FTZ R142, R190, R185, R141 ;  /* 0x000000b9be8e7223 */ /* 0x000fe2000001008d */
[----:B------:R-:W-:Y:S02]  /*0d10*/  HADD2.F32 R203, -RZ, R143.H1_H1 ;  /* 0x3000008fffcb7230 */ /* 0x000fe40000004100 */
[----:B------:R-:W-:Y:S01]  /*0d20*/  FMUL.FTZ R153, R4, R153 ;  /* 0x0000009904997220 */ /* 0x000fe20000410000 */
[--C-:B------:R-:W-:Y:S02]  /*0d30*/  HADD2.F32 R143, -RZ, R146.reuse.H0_H0 ;  /* 0x20000092ff8f7230 */ /* 0x100fe40000004100 */
[----:B------:R-:W-:Y:S01]  /*0d40*/  FADD.FTZ R140, R140, R149 ;  /* 0x000000958c8c7221 */ /* 0x000fe20000010000 */
[----:B------:R-:W-:Y:S01]  /*0d50*/  FFMA.FTZ R141, R183, R149, R142 ;  /* 0x00000095b78d7223 */ /* 0x000fe2000001008e */
[----:B------:R-:W-:Y:S02]  /*0d60*/  HADD2.F32 R146, -RZ, R146.H1_H1 ;  /* 0x30000092ff927230 */ /* 0x000fe40000004100 */
[-C--:B------:R-:W-:Y:S01]  /*0d70*/  FMUL.FTZ R152, R152, R143.reuse ;  /* 0x0000008f98987220 */ /* 0x080fe20000410000 */
[----:B------:R-:W-:Y:S01]  /*0d80*/  FADD.FTZ R84, R84, R143 ;  /* 0x0000008f54547221 */ /* 0x000fe20000010000 */
[----:B------:R-:W-:Y:S01]  /*0d90*/  FFMA.FTZ R60, R153, R143, R60 ;  /* 0x0000008f993c7223 */ /* 0x000fe2000001003c */
[----:B------:R-:W-:-:S02]  /*0da0*/  HADD2.F32 R155, -RZ, R42.H1_H1 ;  /* 0x3000002aff9b7230 */ /* 0x000fc40000004100 */
[----:B------:R-:W-:Y:S01]  /*0db0*/  FADD.FTZ R143, R140, R151 ;  /* 0x000000978c8f7221 */ /* 0x000fe20000010000 */
[----:B------:R-:W-:Y:S01]  /*0dc0*/  FADD.FTZ R199, -R186, R199 ;  /* 0x000000c7bac77221 */ /* 0x000fe20000010100 */
[----:B------:R-:W-:Y:S01]  /*0dd0*/  FFMA.FTZ R140, R150, R151, R141 ;  /* 0x00000097968c7223 */ /* 0x000fe2000001008d */
[--C-:B------:R-:W-:Y:S02]  /*0de0*/  HADD2.F32 R145, -RZ, R147.reuse.H0_H0 ;  /* 0x20000093ff917230 */ /* 0x100fe40000004100 */
[----:B------:R-:W-:Y:S01]  /*0df0*/  FMUL.FTZ R155, R155, R146 ;  /* 0x000000929b9b7220 */ /* 0x000fe20000410000 */
[----:B------:R-:W-:Y:S01]  /*0e00*/  FMUL.FTZ R154, R4, R199 ;  /* 0x000000c7049a7220 */ /* 0x000fe20000410000 */
[----:B------:R-:W-:Y:S01]  /*0e10*/  FADD.FTZ R157, -R186, R201 ;  /* 0x000000c9ba9d7221 */ /* 0x000fe20000010100 */
[----:B------:R-:W-:Y:S01]  /*0e20*/  FADD.FTZ R142, R143, R152 ;  /* 0x000000988f8e7221 */ /* 0x000fe20000010000 */
[----:B------:R-:W-:Y:S01]  /*0e30*/  FFMA.FTZ R141, R153, R152, R140 ;  /* 0x00000098998d7223 */ /* 0x000fe2000001008c */
[----:B------:R-:W-:-:S02]  /*0e40*/  HADD2.F32 R147, -RZ, R147.H1_H1 ;  /* 0x30000093ff937230 */ /* 0x000fc40000004100 */
[----:B------:R-:W-:Y:S01]  /*0e50*/  FMUL.FTZ R156, R156, R145 ;  /* 0x000000919c9c7220 */ /* 0x000fe20000410000 */
        /* <DEDUP_REMOVED lines=18> */
.L_x_2421:
[----:B------:R-:W-:Y:S05]  /*0f80*/  BSYNC.RECONVERGENT B2 ;  /* 0x0000000000027941 */ /* 0x000fea0003800200 */
.L_x_2420:
        /* <DEDUP_REMOVED lines=12> */
[----:B------:R1:W5:Y:S07]  /*1050*/  LDG.E.64 R172, desc[UR6][R18.64] ;  /* 0x0000000612ac7981 */ /* 0x00036e000c1e1b00 */
[----:B------:R-:W2:Y:S01]  /*1060*/  @P0 LDC.64 R16, c[0x0][0x438] ;  /* 0x00010e00ff100b82 */ /* 0x000ea20000000a00 */
[----:B0-----:R-:W-:Y:S02]  /*1070*/  HADD2.F32 R6, -RZ, R44.H0_H0 ;  /* 0x2000002cff067230 */ /* 0x001fe40000004100 */
[----:B--2---:R-:W-:-:S05]  /*1080*/  @P0 IMAD.WIDE.U32 R16, R188, 0x10, R16 ;  /* 0x00000010bc100825 */ /* 0x004fca00078e0010 */
[----:B------:R0:W5:Y:S01]  /*1090*/  @P0 LDG.E.128 R116, desc[UR6][R16.64] ;  /* 0x0000000610740981 */ /* 0x000162000c1e1d00 */
[--C-:B-1----:R-:W-:Y:S02]  /*10a0*/  HADD2.F32 R19, -RZ, R47.reuse.H0_H0 ;  /* 0x2000002fff137230 */ /* 0x102fe40000004100 */
[----:B------:R-:W-:Y:S01]  /*10b0*/  HADD2.F32 R142, -RZ, R47.H1_H1 ;  /* 0x3000002fff8e7230 */ /* 0x000fe20000004100 */
[----:B------:R-:W-:Y:S02]  /*10c0*/  IADD3 R189, PT, PT, R189, 0x20, RZ ;  /* 0x00000020bdbd7810 */ /* 0x000fe40007ffe0ff */
[----:B------:R-:W-:Y:S02]  /*10d0*/  IADD3 R187, PT, PT, R187, 0x20, RZ ;  /* 0x00000020bbbb7810 */ /* 0x000fe40007ffe0ff */
[----:B------:R-:W-:Y:S01]  /*10e0*/  IADD3 R188, PT, PT, R188, 0x20, RZ ;  /* 0x00000020bcbc7810 */ /* 0x000fe20007ffe0ff */
[--C-:B---3--:R-:W-:Y:S02]  /*10f0*/  HADD2.F32 R5, -RZ, R8.reuse.H0_H0 ;  /* 0x20000008ff057230 */ /* 0x108fe40000004100 */
[----:B------:R-:W-:-:S02]  /*1100*/  HADD2.F32 R141, -RZ, R8.H1_H1 ;  /* 0x30000008ff8d7230 */ /* 0x000fc40000004100 */
[--C-:B------:R-:W-:Y:S02]  /*1110*/  HADD2.F32 R143, -RZ, R9.reuse.H0_H0 ;  /* 0x20000009ff8f7230 */ /* 0x100fe40000004100 */
[C---:B------:R-:W-:Y:S01]  /*1120*/  FADD.FTZ R5, -R186.reuse, R5 ;  /* 0x00000005ba057221 */ /* 0x040fe20000010100 */
[----:B------:R-:W-:Y:S02]  /*1130*/  HADD2.F32 R145, -RZ, R9.H1_H1 ;  /* 0x30000009ff917230 */ /* 0x000fe40000004100 */
[----:B------:R-:W-:Y:S01]  /*1140*/  FADD.FTZ R141, -R186, R141 ;  /* 0x0000008dba8d7221 */ /* 0x000fe20000010100 */
[--C-:B----4-:R-:W-:Y:S02]  /*1150*/  HADD2.F32 R7, -RZ, R12.reuse.H0_H0 ;  /* 0x2000000cff077230 */ /* 0x110fe40000004100 */
[----:B------:R-:W-:Y:S01]  /*1160*/  FMUL.FTZ R5, R4, R5 ;  /* 0x0000000504057220 */ /* 0x000fe20000410000 */
[----:B------:R-:W-:Y:S02]  /*1170*/  HADD2.F32 R12, -RZ, R12.H1_H1 ;  /* 0x3000000cff0c7230 */ /* 0x000fe40000004100 */
[----:B------:R-:W-:-:S02]  /*1180*/  HADD2.F32 R9, -RZ, R44.H1_H1 ;  /* 0x3000002cff097230 */ /* 0x000fc40000004100 */
[----:B------:R-:W-:Y:S01]  /*1190*/  FMUL.FTZ R8, R4, R141 ;  /* 0x0000008d04087220 */ /* 0x000fe20000410000 */
[C---:B------:R-:W-:Y:S01]  /*11a0*/  FADD.FTZ R143, -R186.reuse, R143 ;  /* 0x0000008fba8f7221 */ /* 0x040fe20000010100 */
[--C-:B------:R-:W-:Y:S02]  /*11b0*/  HADD2.F32 R195, -RZ, R10.reuse.H1_H1 ;  /* 0x3000000affc37230 */ /* 0x100fe40000004100 */
[----:B------:R-:W-:Y:S01]  /*11c0*/  FADD.FTZ R145, -R186, R145 ;  /* 0x00000091ba917221 */ /* 0x000fe20000010100 */
[----:B------:R-:W-:Y:S02]  /*11d0*/  HADD2.F32 R147, -RZ, R10.H0_H0 ;  /* 0x2000000aff937230 */ /* 0x000fe40000004100 */
[----:B------:R-:W-:Y:S01]  /*11e0*/  FMUL.FTZ R6, R6, R7 ;  /* 0x0000000706067220 */ /* 0x000fe20000410000 */
[--C-:B------:R-:W-:Y:S02]  /*11f0*/  HADD2.F32 R199, -RZ, R11.reuse.H0_H0 ;  /* 0x2000000bffc77230 */ /* 0x100fe40000004100 */
[----:B------:R-:W-:Y:S01]  /*1200*/  FADD.FTZ R88, R88, R7 ;  /* 0x0000000758587221 */ /* 0x000fe20000010000 */
[----:B------:R-:W-:-:S02]  /*1210*/  HADD2.F32 R203, -RZ, R11.H1_H1 ;  /* 0x3000000bffcb7230 */ /* 0x000fc40000004100 */
[----:B------:R-:W-:Y:S01]  /*1220*/  FFMA.FTZ R64, R5, R7, R64 ;  /* 0x0000000705407223 */ /* 0x000fe20000010040 */
[--C-:B------:R-:W-:Y:S02]  /*1230*/  HADD2.F32 R11, -RZ, R13.reuse.H0_H0 ;  /* 0x2000000dff0b7230 */ /* 0x100fe40000004100 */
[-C--:B------:R-:W-:Y:S01]  /*1240*/  FMUL.FTZ R7, R9, R12.reuse ;  /* 0x0000000c09077220 */ /* 0x080fe20000410000 */
[----:B0-----:R-:W-:Y:S02]  /*1250*/  HADD2.F32 R16, -RZ, R13.H1_H1 ;  /* 0x3000000dff107230 */ /* 0x001fe40000004100 */
[----:B------:R-:W-:Y:S01]  /*1260*/  FADD.FTZ R89, R89, R12 ;  /* 0x0000000c59597221 */ /* 0x000fe20000010000 */
[--C-:B------:R-:W-:Y:S02]  /*1270*/  HADD2.F32 R10, -RZ, R45.reuse.H0_H0 ;  /* 0x2000002dff0a7230 */ /* 0x100fe40000004100 */
[----:B------:R-:W-:Y:S01]  /*1280*/  FFMA.FTZ R65, R8, R12, R65 ;  /* 0x0000000c08417223 */ /* 0x000fe20000010041 */
[----:B------:R-:W-:-:S02]  /*1290*/  HADD2.F32 R13, -RZ, R45.H1_H1 ;  /* 0x3000002dff0d7230 */ /* 0x000fc40000004100 */
[C---:B------:R-:W-:Y:S01]  /*12a0*/  FMUL.FTZ R9, R4.reuse, R143 ;  /* 0x0000008f04097220 */ /* 0x040fe20000410000 */
[----:B------:R-:W-:Y:S01]  /*12b0*/  FMUL.FTZ R12, R4, R145 ;  /* 0x00000091040c7220 */ /* 0x000fe20000410000 */
[C---:B------:R-:W-:Y:S01]  /*12c0*/  FADD.FTZ R195, -R186.reuse, R195 ;  /* 0x000000c3bac37221 */ /* 0x040fe20000010100 */
[----:B------:R-:W-:Y:S01]  /*12d0*/  FADD.FTZ R147, -R186, R147 ;  /* 0x00000093ba937221 */ /* 0x000fe20000010100 */
[--C-:B------:R-:W-:Y:S02]  /*12e0*/  HADD2.F32 R140, -RZ, R15.reuse.H0_H0 ;  /* 0x2000000fff8c7230 */ /* 0x100fe40000004100 */
[-C--:B------:R-:W-:Y:S01]  /*12f0*/  FMUL.FTZ R10, R10, R11.reuse ;  /* 0x0000000b0a0a7220 */ /* 0x080fe20000410000 */
[----:B------:R-:W-:Y:S02]  /*1300*/  HADD2.F32 R144, -RZ, R15.H1_H1 ;  /* 0x3000000fff907230 */ /* 0x000fe40000004100 */
[----:B------:R-:W-:Y:S01]  /*1310*/  FADD.FTZ R90, R90, R11 ;  /* 0x0000000b5a5a7221 */ /* 0x000fe20000010000 */
[----:B------:R-:W-:Y:S01]  /*1320*/  FFMA.FTZ R66, R9, R11, R66 ;  /* 0x0000000b09427223 */ /* 0x000fe20000010042 */
[----:B------:R-:W-:-:S02]  /*1330*/  HADD2.F32 R17, -RZ, R14.H0_H0 ;  /* 0x2000000eff117230 */ /* 0x000fc40000004100 */
[-C--:B------:R-:W-:Y:S01]  /*1340*/  FMUL.FTZ R11, R13, R16.reuse ;  /* 0x000000100d0b7220 */ /* 0x080fe20000410000 */
[----:B------:R-:W-:Y:S02]  /*1350*/  HADD2.F32 R18, -RZ, R14.H1_H1 ;  /* 0x3000000eff127230 */ /* 0x000fe40000004100 */
[----:B------:R-:W-:Y:S01]  /*1360*/  FADD.FTZ R91, R91, R16 ;  /* 0x000000105b5b7221 */ /* 0x000fe20000010000 */
[----:B------:R-:W-:Y:S01]  /*1370*/  FFMA.FTZ R67, R12, R16, R67 ;  /* 0x000000100c437223 */ /* 0x000fe20000010043 */
[--C-:B------:R-:W-:Y:S02]  /*1380*/  HADD2.F32 R15, -RZ, R46.reuse.H1_H1 ;  /* 0x3000002eff0f7230 */ /* 0x100fe40000004100 */
[C---:B------:R-:W-:Y:S01]  /*1390*/  FMUL.FTZ R16, R4.reuse, R195 ;  /* 0x000000c304107220 */ /* 0x040fe20000410000 */
[----:B------:R-:W-:Y:S02]  /*13a0*/  HADD2.F32 R14, -RZ, R46.H0_H0 ;  /* 0x2000002eff0e7230 */ /* 0x000fe40000004100 */
[----:B------:R-:W-:Y:S01]  /*13b0*/  FMUL.FTZ R13, R4, R147 ;  /* 0x00000093040d7220 */ /* 0x000fe20000410000 */
[----:B------:R-:W-:Y:S01]  /*13c0*/  FADD.FTZ R93, R93, R18 ;  /* 0x000000125d5d7221 */ /* 0x000fe20000010000 */
[-C--:B------:R-:W-:Y:S01]  /*13d0*/  FMUL.FTZ R15, R15, R18.reuse ;  /* 0x000000120f0f7220 */ /* 0x080fe20000410000 */
        /* <DEDUP_REMOVED lines=11> */
[-C--:B------:R-:W-:Y:S01]  /*1490*/  FMUL.FTZ R17, R19, R140.reuse ;  /* 0x0000008c13117220 */ /* 0x080fe20000410000 */
[----:B------:R-:W-:Y:S01]  /*14a0*/  FMUL.FTZ R19, R4, R199 ;  /* 0x000000c704137220 */ /* 0x000fe20000410000 */
[----:B------:R-:W-:Y:S01]  /*14b0*/  FADD.FTZ R143, R20, R11 ;  /* 0x0000000b148f7221 */ /* 0x000fe20000010000 */
[----:B------:R-:W-:Y:S01]  /*14c0*/  FFMA.FTZ R20, R12, R11, R141 ;  /* 0x0000000b0c147223 */ /* 0x000fe2000001008d */
[----:B------:R-:W-:Y:S01]  /*14d0*/  FADD.FTZ R94, R94, R140 ;  /* 0x0000008c5e5e7221 */ /* 0x000fe20000010000 */
[----:B------:R-:W-:Y:S01]  /*14e0*/  FFMA.FTZ R70, R19, R140, R70 ;  /* 0x0000008c13467223 */ /* 0x000fe20000010046 */
[----:B------:R-:W-:Y:S01]  /*14f0*/  FADD.FTZ R140, R143, R14 ;  /* 0x0000000e8f8c7221 */ /* 0x000fe20000010000 */
[----:B------:R-:W-:Y:S01]  /*1500*/  FFMA.FTZ R141, R13, R14, R20 ;  /* 0x0000000e0d8d7223 */ /* 0x000fe20000010014 */
[----:B------:R-:W-:Y:S01]  /*1510*/  FMUL.FTZ R18, R142, R144 ;  /* 0x000000908e127220 */ /* 0x000fe20000410000 */
[----:B------:R-:W-:Y:S01]  /*1520*/  FADD.FTZ R203, -R186, R203 ;  /* 0x000000cbbacb7221 */ /* 0x000fe20000010100 */
[----:B------:R-:W-:Y:S01]  /*1530*/  FADD.FTZ R140, R140, R15 ;  /* 0x0000000f8c8c7221 */ /* 0x000fe20000010000 */
[----:B------:R-:W-:-:S02]  /*1540*/  FFMA.FTZ R142, R16, R15, R141 ;  /* 0x0000000f108e7223 */ /* 0x000fc4000001008d */
[----:B------:R-:W-:Y:S01]  /*1550*/  FMUL.FTZ R20, R4, R203 ;  /* 0x000000cb04147220 */ /* 0x000fe20000410000 */
[----:B------:R-:W-:Y:S01]  /*1560*/  FADD.FTZ R201, R140, R17 ;  /* 0x000000118cc97221 */ /* 0x000fe20000010000 */
[----:B------:R-:W-:Y:S01]  /*1570*/  FFMA.FTZ R141, R19, R17, R142 ;  /* 0x00000011138d7223 */ /* 0x000fe2000001008e */
[----:B------:R-:W-:Y:S01]  /*1580*/  FADD.FTZ R95, R95, R144 ;  /* 0x000000905f5f7221 */ /* 0x000fe20000010000 */
[C---:B------:R-:W-:Y:S01]  /*1590*/  FFMA.FTZ R71, R20.reuse, R144, R71 ;  /* 0x0000009014477223 */ /* 0x040fe20000010047 */
[----:B------:R-:W-:Y:S01]  /*15a0*/  FADD.FTZ R201, R201, R18 ;  /* 0x00000012c9c97221 */ /* 0x000fe20000010000 */
[----:B------:R-:W-:-:S07]  /*15b0*/  FFMA.FTZ R192, R20, R18, R141 ;  /* 0x0000001214c07223 */ /* 0x000fce000001008d */
.L_x_2423:
[----:B------:R-:W-:Y:S05]  /*15c0*/  BSYNC.RECONVERGENT B2 ;  /* 0x0000000000027941 */ /* 0x000fea0003800200 */
.L_x_2422:
        /* <DEDUP_REMOVED lines=88> */
[----:B------:R-:W-:-:S02]  /*1b50*/  FADD.FTZ R205, -R186, R205 ;  /* 0x000000cdbacd7221 */ /* 0x000fc40000010100 */
        /* <DEDUP_REMOVED lines=9> */
[----:B------:R-:W-:-:S07]  /*1bf0*/  FFMA.FTZ R192, R148, R34, R141 ;  /* 0x0000002294c07223 */ /* 0x000fce000001008d */
.L_x_2425:
[----:B------:R-:W-:Y:S05]  /*1c00*/  BSYNC.RECONVERGENT B2 ;  /* 0x0000000000027941 */ /* 0x000fea0003800200 */
.L_x_2424:
        /* <DEDUP_REMOVED lines=14> */
[----:B0-----:R-:W-:-:S05]  /*1cf0*/  @P0 IMAD.WIDE.U32 R162, R188, 0x10, R162 ;  /* 0x00000010bca20825 */ /* 0x001fca00078e00a2 */
[----:B------:R0:W5:Y:S02]  /*1d00*/  @P0 LDG.E.128 R36, desc[UR6][R162.64] ;  /* 0x00000006a2240981 */ /* 0x000164000c1e1d00 */
[----:B0-----:R-:W-:Y:S02]  /*1d10*/  HADD2.F32 R162, -RZ, R52.H0_H0 ;  /* 0x20000034ffa27230 */ /* 0x001fe40000004100 */
[----:B------:R-:W-:Y:S02]  /*1d20*/  HADD2.F32 R178, -RZ, R54.H0_H0 ;  /* 0x20000036ffb27230 */ /* 0x000fe40000004100 */
[----:B------:R-:W-:Y:S02]  /*1d30*/  HADD2.F32 R182, -RZ, R55.H1_H1 ;  /* 0x30000037ffb67230 */ /* 0x000fe40000004100 */
[--C-:B---3--:R-:W-:Y:S02]  /*1d40*/  HADD2.F32 R165, -RZ, R141.reuse.H0_H0 ;  /* 0x2000008dffa57230 */ /* 0x108fe40000004100 */
[----:B------:R-:W-:-:S02]  /*1d50*/  HADD2.F32 R141, -RZ, R141.H1_H1 ;  /* 0x3000008dff8d7230 */ /* 0x000fc40000004100 */
[--C-:B------:R-:W-:Y:S02]  /*1d60*/  HADD2.F32 R161, -RZ, R140.reuse.H1_H1 ;  /* 0x3000008cffa17230 */ /* 0x100fe40000004100 */
[C---:B------:R-:W-:Y:S01]  /*1d70*/  FADD.FTZ R163, -R186.reuse, R165 ;  /* 0x000000a5baa37221 */ /* 0x040fe20000010100 */
[--C-:B------:R-:W-:Y:S02]  /*1d80*/  HADD2.F32 R181, -RZ, R143.reuse.H0_H0 ;  /* 0x2000008fffb57230 */ /* 0x100fe40000004100 */
[C---:B------:R-:W-:Y:S01]  /*1d90*/  FADD.FTZ R165, -R186.reuse, R141 ;  /* 0x0000008dbaa57221 */ /* 0x040fe20000010100 */
[----:B------:R-:W-:Y:S02]  /*1da0*/  HADD2.F32 R159, -RZ, R140.H0_H0 ;  /* 0x2000008cff9f7230 */ /* 0x000fe40000004100 */
[----:B------:R-:W-:Y:S01]  /*1db0*/  FADD.FTZ R161, -R186, R161 ;  /* 0x000000a1baa17221 */ /* 0x000fe20000010100 */
[----:B------:R-:W-:Y:S02]  /*1dc0*/  HADD2.F32 R143, -RZ, R143.H1_H1 ;  /* 0x3000008fff8f7230 */ /* 0x000fe40000004100 */
[----:B----4-:R-:W-:-:S02]  /*1dd0*/  HADD2.F32 R141, -RZ, R144.H0_H0 ;  /* 0x20000090ff8d7230 */ /* 0x010fc40000004100 */
[----:B------:R-:W-:Y:S02]  /*1de0*/  HADD2.F32 R144, -RZ, R144.H1_H1 ;  /* 0x30000090ff907230 */ /* 0x000fe40000004100 */
[----:B------:R-:W-:Y:S02]  /*1df0*/  HADD2.F32 R140, -RZ, R52.H1_H1 ;  /* 0x30000034ff8c7230 */ /* 0x000fe40000004100 */
[C---:B------:R-:W-:Y:S01]  /*1e00*/  FADD.FTZ R159, -R186.reuse, R159 ;  /* 0x0000009fba9f7221 */ /* 0x040fe20000010100 */
[----:B------:R-:W-:Y:S01]  /*1e10*/  FADD.FTZ R189, -R186, R143 ;  /* 0x0000008fbabd7221 */ /* 0x000fe20000010100 */
[----:B------:R-:W-:Y:S01]  /*1e20*/  FMUL.FTZ R164, R4, R161 ;  /* 0x000000a104a47220 */ /* 0x000fe20000410000 */
[----:B------:R-:W-:Y:S02]  /*1e30*/  HADD2.F32 R143, -RZ, R145.H0_H0 ;  /* 0x20000091ff8f7230 */ /* 0x000fe40000004100 */
[----:B------:R-:W-:Y:S01]  /*1e40*/  FMUL.FTZ R161, R140, R144 ;  /* 0x000000908ca17220 */ /* 0x000fe20000410000 */
[----:B------:R-:W-:-:S02]  /*1e50*/  HADD2.F32 R167, -RZ, R142.H0_H0 ;  /* 0x2000008effa77230 */ /* 0x000fc40000004100 */
[----:B------:R-:W-:Y:S02]  /*1e60*/  HADD2.F32 R145, -RZ, R145.H1_H1 ;  /* 0x30000091ff917230 */ /* 0x000fe40000004100 */
[----:B------:R-:W-:Y:S02]  /*1e70*/  HADD2.F32 R140, -RZ, R53.H1_H1 ;  /* 0x30000035ff8c7230 */ /* 0x000fe40000004100 */
[----:B------:R-:W-:Y:S01]  /*1e80*/  FMUL.FTZ R159, R4, R159 ;  /* 0x0000009f049f7220 */ /* 0x000fe20000410000 */
[----:B------:R-:W-:Y:S02]  /*1e90*/  HADD2.F32 R177, -RZ, R142.H1_H1 ;  /* 0x3000008effb17230 */ /* 0x000fe40000004100 */
[----:B------:R-:W-:Y:S01]  /*1ea0*/  FMUL.FTZ R162, R162, R141 ;  /* 0x0000008da2a27220 */ /* 0x000fe20000410000 */
[----:B------:R-:W-:Y:S01]  /*1eb0*/  FMUL.FTZ R176, R4, R165 ;  /* 0x000000a504b07220 */ /* 0x000fe20000410000 */
[----:B------:R-:W-:Y:S01]  /*1ec0*/  FADD.FTZ R167, -R186, R167 ;  /* 0x000000a7baa77221 */ /* 0x000fe20000010100 */
[----:B------:R-:W-:Y:S01]  /*1ed0*/  FMUL.FTZ R163, R4, R163 ;  /* 0x000000a304a37220 */ /* 0x000fe20000410000 */
[----:B------:R-:W-:Y:S01]  /*1ee0*/  FMUL.FTZ R165, R140, R145 ;  /* 0x000000918ca57220 */ /* 0x000fe20000410000 */
[----:B------:R-:W-:Y:S01]  /*1ef0*/  FADD.FTZ R128, R128, R141 ;  /* 0x0000008d80807221 */ /* 0x000fe20000010000 */
        /* <DEDUP_REMOVED lines=19> */
[----:B------:R-:W-:-:S02]  /*2030*/  FADD.FTZ R129, R129, R144 ;  /* 0x0000009081817221 */ /* 0x000fc40000010000 */
[----:B------:R-:W-:Y:S01]  /*2040*/  FADD.FTZ R143, R142, R165 ;  /* 0x000000a58e8f7221 */ /* 0x000fe20000010000 */
[----:B------:R-:W-:Y:S01]  /*2050*/  FFMA.FTZ R140, R176, R165, R141 ;  /* 0x000000a5b08c7223 */ /* 0x000fe2000001008d */
[----:B------:R-:W-:Y:S01]  /*2060*/  FFMA.FTZ R105, R164, R144, R105 ;  /* 0x00000090a4697223 */ /* 0x000fe20000010069 */
[----:B------:R-:W-:Y:S02]  /*2070*/  HADD2.F32 R187, -RZ, R147.H0_H0 ;  /* 0x20000093ffbb7230 */ /* 0x000fe40000004100 */
[----:B------:R-:W-:Y:S01]  /*2080*/  FADD.FTZ R181, -R186, R181 ;  /* 0x000000b5bab57221 */ /* 0x000fe20000010100 */
[----:B------:R-:W-:Y:S02]  /*2090*/  HADD2.F32 R144, -RZ, R55.H0_H0 ;  /* 0x20000037ff907230 */ /* 0x000fe40000004100 */
[----:B------:R-:W-:Y:S01]  /*20a0*/  FMUL.FTZ R180, R4, R179 ;  /* 0x000000b304b47220 */ /* 0x000fe20000410000 */
[----:B------:R-:W-:Y:S01]  /*20b0*/  FADD.FTZ R142, R143, R178 ;  /* 0x000000b28f8e7221 */ /* 0x000fe20000010000 */
[----:B------:R-:W-:Y:S01]  /*20c0*/  FFMA.FTZ R141, R167, R178, R140 ;  /* 0x000000b2a78d7223 */ /* 0x000fe2000001008c */
[----:B------:R-:W-:-:S02]  /*20d0*/  HADD2.F32 R147, -RZ, R147.H1_H1 ;  /* 0x30000093ff937230 */ /* 0x000fc40000004100 */
        /* <DEDUP_REMOVED lines=19> */
.L_x_2419:
[----:B-----5:R-:W-:Y:S01]  /*2210*/  ISETP.GE.AND P1, PT, R200, 0x1, PT ;  /* 0x00000001c800780c */ /* 0x020fe20003f26270 */
[----:B------:R-:W-:Y:S01]  /*2220*/  UISETP.NE.U32.AND UP0, UPT, UR10, URZ, UPT ;  /* 0x000000ff0a00728c */ /* 0x000fe2000bf05070 */
[----:B------:R-:W-:Y:S01]  /*2230*/  MOV R0, UR14 ;  /* 0x0000000e00007c02 */ /* 0x000fe20008000f00 */
[----:B------:R-:W-:Y:S02]  /*2240*/  HFMA2 R203, -RZ, RZ, 0, 0 ;  /* 0x00000000ffcb7431 */ /* 0x000fe400000001ff */
[----:B------:R-:W-:Y:S02]  /*2250*/  UISETP.NE.AND.EX UP0, UPT, UR11, URZ, UPT, UP0 ;  /* 0x000000ff0b00728c */ /* 0x000fe4000bf05300 */
[----:B------:R-:W-:-:S06]  /*2260*/  IMAD R140, R3, R0, RZ ;  /* 0x00000000038c7224 */ /* 0x000fcc00078e02ff */
[----:B------:R-:W-:-:S05]  /*2270*/  @P1 IADD3 R141, PT, PT, R200, -0x1, RZ ;  /* 0xffffffffc88d1810 */ /* 0x000fca0007ffe0ff */
[----:B------:R-:W-:Y:S01]  /*2280*/  @P1 IMAD R142, R141, R0, RZ ;  /* 0x000000008d8e1224 */ /* 0x000fe200078e02ff */
[----:B------:R-:W-:-:S04]  /*2290*/  SHF.R.S32.HI R141, RZ, 0x1f, R140 ;  /* 0x0000001fff8d7819 */ /* 0x000fc8000001148c */
[----:B------:R-:W-:Y:S02]  /*22a0*/  @P1 SHF.R.S32.HI R143, RZ, 0x1f, R142 ;  /* 0x0000001fff8f1819 */ /* 0x000fe4000001148e */
[----:B------:R-:W-:Y:S02]  /*22b0*/  LEA.HI R141, R141, R140, RZ, 0x3 ;  /* 0x0000008c8d8d7211 */ /* 0x000fe400078f18ff */
[----:B------:R-:W-:Y:S02]  /*22c0*/  @P1 LEA.HI R143, R143, R142, RZ, 0x3 ;  /* 0x0000008e8f8f1211 */ /* 0x000fe400078f18ff */
[-C--:B------:R-:W-:Y:S02]  /*22d0*/  LEA.HI.SX32 R196, R141, R194.reuse, 0x1d ;  /* 0x000000c28dc47211 */ /* 0x080fe400078feaff */
[----:B------:R-:W-:Y:S02]  /*22e0*/  @P1 LEA.HI.SX32 R203, R143, R194, 0x1d ;  /* 0x000000c28fcb1211 */ /* 0x000fe400078feaff */
[----:B------:R-:W-:Y:S01]  /*22f0*/  MOV R201, R196 ;  /* 0x000000c400c97202 */ /* 0x000fe20000000f00 */
        /* <DEDUP_REMOVED lines=10> */
[C---:B-1----:R-:W-:Y:S01]  /*23a0*/  @P2 IMAD.WIDE.U32 R142, R203.reuse, 0x8, R142 ;  /* 0x00000008cb8e2825 */ /* 0x042fe200078e008e */
[----:B------:R-:W-:-:S04]  /*23b0*/  @P2 IADD3 R203, PT, PT, R203, 0x20, RZ ;  /* 0x00000020cbcb2810 */ /* 0x000fc80007ffe0ff */
[----:B------:R3:W5:Y:S01]  /*23c0*/  @P2 LDG.E.64 R172, desc[UR6][R142.64] ;  /* 0x000000068eac2981 */ /* 0x000762000c1e1b00 */
[----:B--2---:R-:W-:-:S05]  /*23d0*/  @P3 IMAD.WIDE.U32 R140, R203, 0x8, R140 ;  /* 0x00000008cb8c3825 */ /* 0x004fca00078e008c */
[----:B------:R3:W5:Y:S01]  /*23e0*/  @P3 LDG.E.64 R170, desc[UR6][R140.64] ;  /* 0x000000068caa3981 */ /* 0x000762000c1e1b00 */
[----:B------:R-:W-:Y:S02]  /*23f0*/  ISETP.GE.U32.AND P4, PT, R2, 0x80, PT ;  /* 0x000000800200780c */ /* 0x000fe40003f86070 */
[----:B------:R-:W-:Y:S02]  /*2400*/  MOV R201, RZ ;  /* 0x000000ff00c97202 */ /* 0x000fe40000000f00 */
[----:B------:R-:W-:Y:S02]  /*2410*/  MOV R192, RZ ;  /* 0x000000ff00c07202 */ /* 0x000fe40000000f00 */
[----:B------:R-:W-:-:S07]  /*2420*/  @P3 IADD3 R203, PT, PT, R203, 0x20, RZ ;  /* 0x00000020cbcb3810 */ /* 0x000fce0007ffe0ff */
[----:B---3--:R-:W-:Y:S05]  /*2430*/  @!P4 BRA `(.L_x_2426) ;  /* 0x0000000000a0c947 */ /* 0x008fea0003800000 */
[----:B------:R-:W0:Y:S02]  /*2440*/  LDC.64 R140, c[0x0][0x3b0] ;  /* 0x0000ec00ff8c7b82 */ /* 0x000e240000000a00 */
[----:B0-----:R-:W-:-:S05]  /*2450*/  IMAD.WIDE.U32 R140, R203, 0x8, R140 ;  /* 0x00000008cb8c7825 */ /* 0x001fca00078e008c */
[----:B------:R1:W5:Y:S01]  /*2460*/  LDG.E.64 R168, desc[UR6][R140.64] ;  /* 0x000000068ca87981 */ /* 0x000362000c1e1b00 */
[----:B------:R-:W-:Y:S05]  /*2470*/  BRA `(.L_x_2426) ;  /* 0x0000000000907947 */ /* 0x000fea0003800000 */
.L_x_2427:
        /* <DEDUP_REMOVED lines=10> */
[----:B------:R0:W5:Y:S02]  /*2520*/  @P6 LDG.E.64 R174, desc[UR6][R194.64] ;  /* 0x00000006c2ae6981 */ /* 0x000164000c1e1b00 */
[----:B------:R-:W4:Y:S01]  /*2530*/  @P3 LDC.64 R144, c[0x0][0x3b0] ;  /* 0x0000ec00ff903b82 */ /* 0x000f220000000a00 */
[C---:B-1----:R-:W-:Y:S01]  /*2540*/  @P6 IMAD.WIDE.U32 R198, R201.reuse, 0x10, R198 ;  /* 0x00000010c9c66825 */ /* 0x042fe200078e00c6 */
[----:B------:R-:W-:-:S04]  /*2550*/  @P6 IADD3 R201, PT, PT, R201, 0x20, RZ ;  /* 0x00000020c9c96810 */ /* 0x000fc80007ffe0ff */
[----:B------:R0:W5:Y:S02]  /*2560*/  @P6 LDG.E.128 R112, desc[UR6][R198.64] ;  /* 0x00000006c6706981 */ /* 0x000164000c1e1d00 */
[----:B------:R-:W1:Y:S01]  /*2570*/  @P3 LDC.64 R146, c[0x0][0x438] ;  /* 0x00010e00ff923b82 */ /* 0x000e620000000a00 */
[C---:B--2---:R-:W-:Y:S01]  /*2580*/  @P2 IMAD.WIDE.U32 R186, R203.reuse, 0x8, R186 ;  /* 0x00000008cbba2825 */ /* 0x044fe200078e00ba */
[----:B------:R-:W-:-:S04]  /*2590*/  @P2 IADD3 R203, PT, PT, R203, 0x20, RZ ;  /* 0x00000020cbcb2810 */ /* 0x000fc80007ffe0ff */
[----:B------:R0:W5:Y:S02]  /*25a0*/  @P2 LDG.E.64 R172, desc[UR6][R186.64] ;  /* 0x00000006baac2981 */ /* 0x000164000c1e1b00 */
[----:B------:R-:W2:Y:S01]  /*25b0*/  @P4 LDC.64 R140, c[0x0][0x3b0] ;  /* 0x0000ec00ff8c4b82 */ /* 0x000ea20000000a00 */
[C---:B---3--:R-:W-:Y:S01]  /*25c0*/  @P2 IMAD.WIDE.U32 R188, R201.reuse, 0x10, R188 ;  /* 0x00000010c9bc2825 */ /* 0x048fe200078e00bc */
[----:B------:R-:W-:-:S04]  /*25d0*/  @P2 IADD3 R201, PT, PT, R201, 0x20, RZ ;  /* 0x00000020c9c92810 */ /* 0x000fc80007ffe0ff */
[----:B------:R0:W5:Y:S02]  /*25e0*/  @P2 LDG.E.128 R116, desc[UR6][R188.64] ;  /* 0x00000006bc742981 */ /* 0x000164000c1e1d00 */
[----:B------:R-:W3:Y:S01]  /*25f0*/  @P4 LDC.64 R142, c[0x0][0x438] ;  /* 0x00010e00ff8e4b82 */ /* 0x000ee20000000a00 */
[C---:B----4-:R-:W-:Y:S01]  /*2600*/  @P3 IMAD.WIDE.U32 R144, R203.reuse, 0x8, R144 ;  /* 0x00000008cb903825 */ /* 0x050fe200078e0090 */
[----:B------:R-:W-:-:S04]  /*2610*/  @P3 IADD3 R203, PT, PT, R203, 0x20, RZ ;  /* 0x00000020cbcb3810 */ /* 0x000fc80007ffe0ff */
[----:B------:R0:W5:Y:S01]  /*2620*/  @P3 LDG.E.64 R170, desc[UR6][R144.64] ;  /* 0x0000000690aa3981 */ /* 0x000162000c1e1b00 */
[C---:B-1----:R-:W-:Y:S01]  /*2630*/  @P3 IMAD.WIDE.U32 R146, R201.reuse, 0x10, R146 ;  /* 0x00000010c9923825 */ /* 0x042fe200078e0092 */
[----:B------:R-:W-:-:S04]  /*2640*/  @P3 IADD3 R201, PT, PT, R201, 0x20, RZ ;  /* 0x00000020c9c93810 */ /* 0x000fc80007ffe0ff */
[----:B------:R0:W5:Y:S01]  /*2650*/  @P3 LDG.E.128 R120, desc[UR6][R146.64] ;  /* 0x0000000692783981 */ /* 0x000162000c1e1d00 */
[----:B--2---:R-:W-:-:S05]  /*2660*/  @P4 IMAD.WIDE.U32 R140, R203, 0x8, R140 ;  /* 0x00000008cb8c4825 */ /* 0x004fca00078e008c */
[----:B------:R0:W5:Y:S01]  /*2670*/  @P4 LDG.E.64 R168, desc[UR6][R140.64] ;  /* 0x000000068ca84981 */ /* 0x000162000c1e1b00 */
[----:B---3--:R-:W-:-:S05]  /*2680*/  @P4 IMAD.WIDE.U32 R142, R201, 0x10, R142 ;  /* 0x00000010c98e4825 */ /* 0x008fca00078e008e */
[----:B------:R0:W5:Y:S01]  /*2690*/  @P4 LDG.E.128 R36, desc[UR6][R142.64] ;  /* 0x000000068e244981 */ /* 0x000162000c1e1d00 */
[----:B------:R-:W-:Y:S02]  /*26a0*/  MOV R201, RZ ;  /* 0x000000ff00c97202 */ /* 0x000fe40000000f00 */
[----:B------:R-:W-:-:S07]  /*26b0*/  MOV R192, RZ ;  /* 0x000000ff00c07202 */ /* 0x000fce0000000f00 */
.L_x_2426:
[----:B------:R-:W-:Y:S05]  /*26c0*/  BSYNC.RECONVERGENT B1 ;  /* 0x0000000000017941 */ /* 0x000fea0003800200 */
.L_x_2418:
        /* <DEDUP_REMOVED lines=20> */
.L_x_2525:
[----:B------:R-:W3:Y:S01]  /*2810*/  S2R R192, SR_TID.X ;  /* 0x0000000000c07919 */ /* 0x000ee20000002100 */
[----:B------:R-:W-:Y:S01]  /*2820*/  @P1 IADD3 R143, PT, PT, R200, -0x1, RZ ;  /* 0xffffffffc88f1810 */ /* 0x000fe20007ffe0ff */
[----:B-1----:R-:W-:Y:S01]  /*2830*/  FADD.FTZ R140, R147, R140 ;  /* 0x0000008c938c7221 */ /* 0x002fe20000010000 */
[----:B--2---:R-:W-:Y:S01]  /*2840*/  FADD.FTZ R141, R146, R141 ;  /* 0x0000008d928d7221 */ /* 0x004fe20000010000 */
[----:B------:R-:W-:Y:S01]  /*2850*/  ISETP.NE.AND P0, PT, RZ, UR8, PT ;  /* 0x00000008ff007c0c */ /* 0x000fe2000bf05270 */
[----:B------:R-:W-:Y:S01]  /*2860*/  BSSY.RECONVERGENT B2, `(.L_x_2429) ;  /* 0x00001b8000027945 */ /* 0x000fe20003800200 */
[----:B------:R-:W-:Y:S02]  /*2870*/  @P1 IMAD R143, R143, R0, RZ ;  /* 0x000000008f8f1224 */ /* 0x000fe400078e02ff */
[----:B------:R-:W-:Y:S01]  /*2880*/  FMUL.FTZ R198, R140, UR9 ;  /* 0x000000098cc67c20 */ /* 0x000fe20008410000 */
[----:B------:R-:W-:Y:S02]  /*2890*/  HFMA2 R195, -RZ, RZ, 0, 0 ;  /* 0x00000000ffc37431 */ /* 0x000fe400000001ff */
[----:B------:R-:W-:Y:S01]  /*28a0*/  FMUL.FTZ R199, R141, UR9 ;  /* 0x000000098dc77c20 */ /* 0x000fe20008410000 */
[----:B------:R-:W-:-:S02]  /*28b0*/  @P1 SHF.R.S32.HI R142, RZ, 0x1f, R143 ;  /* 0x0000001fff8e1819 */ /* 0x000fc4000001148f */
[----:B------:R-:W-:Y:S02]  /*28c0*/  FSEL R198, R198, RZ, !P0 ;  /* 0x000000ffc6c67208 */ /* 0x000fe40004000000 */
[----:B------:R-:W-:Y:S02]  /*28d0*/  @P1 LEA.HI R143, R142, R143, RZ, 0x3 ;  /* 0x0000008f8e8f1211 */ /* 0x000fe400078f18ff */
[----:B---3--:R-:W-:-:S04]  /*28e0*/  LOP3.LUT R194, R192, 0x1f, RZ, 0xc0, !PT ;  /* 0x0000001fc0c27812 */ /* 0x008fc800078ec0ff */
[----:B------:R-:W-:Y:S01]  /*28f0*/  @P1 LEA.HI.SX32 R195, R143, R194, 0x1d ;  /* 0x000000c28fc31211 */ /* 0x000fe200078feaff */
        /* <DEDUP_REMOVED lines=21> */
[----:B------:R-:W-:-:S04]  /*2a50*/  F2FP.F16.F32.PACK_AB R141, RZ, R141 ;  /* 0x0000008dff8d723e */ /* 0x000fc800000000ff */
[----:B------:R-:W-:-:S07]  /*2a60*/  PRMT R124, R141, 0x7610, R124 ;  /* 0x000076108d7c7816 */ /* 0x000fce000000007c */
.L_x_2435:
[----:B------:R-:W-:Y:S05]  /*2a70*/  BSYNC.RECONVERGENT B3 ;  /* 0x0000000000037941 */ /* 0x000fea0003800200 */
.L_x_2434:
        /* <DEDUP_REMOVED lines=13> */
.L_x_2437:
[----:B------:R-:W-:Y:S05]  /*2b50*/  BSYNC.RECONVERGENT B3 ;  /* 0x0000000000037941 */ /* 0x000fea0003800200 */
.L_x_2436:
        /* <DEDUP_REMOVED lines=13> */
.L_x_2439:
[----:B------:R-:W-:Y:S05]  /*2c30*/  BSYNC.RECONVERGENT B3 ;  /* 0x0000000000037941 */ /* 0x000fea0003800200 */
.L_x_2438:
        /* <DEDUP_REMOVED lines=13> */
.L_x_2441:
[----:B------:R-:W-:Y:S05]  /*2d10*/  BSYNC.RECONVERGENT B3 ;  /* 0x0000000000037941 */ /* 0x000fea0003800200 */
.L_x_2440:
        /* <DEDUP_REMOVED lines=13> */
.L_x_2443:
[----:B------:R-:W-:Y:S05]  /*2df0*/  BSYNC.RECONVERGENT B3 ;  /* 0x0000000000037941 */ /* 0x000fea0003800200 */
.L_x_2442:
        /* <DEDUP_REMOVED lines=13> */
.L_x_2445:
[----:B------:R-:W-:Y:S05]  /*2ed0*/  BSYNC.RECONVERGENT B3 ;  /* 0x0000000000037941 */ /* 0x000fea0003800200 */
.L_x_2444:
        /* <DEDUP_REMOVED lines=13> */
.L_x_2447:
[----:B------:R-:W-:Y:S05]  /*2fb0*/  BSYNC.RECONVERGENT B3 ;  /* 0x0000000000037941 */ /* 0x000fea0003800200 */
.L_x_2446:
[----:B------:R-:W-:Y:S05]  /*2fc0*/  @!P1 BRA `(.L_x_2448) ;  /* 0x0000001000d89947 */ /* 0x000fea0003800000 */
[----:B------:R-:W-:Y:S01]  /*2fd0*/  FFMA.FTZ R141, R160, R199, R198 ;  /* 0x000000c7a08d7223 */ /* 0x000fe200000100c6 */
        /* <DEDUP_REMOVED lines=9> */
[----:B------:R-:W-:-:S04]  /*3070*/  F2FP.F16.F32.PACK_AB R141, RZ, R141 ;  /* 0x0000008dff8d723e */ /* 0x000fc800000000ff */
[----:B------:R-:W-:Y:S01]  /*3080*/  PRMT R127, R127, 0x5410, R141 ;  /* 0x000054107f7f7816 */ /* 0x000fe2000000008d */
[----:B------:R-:W-:Y:S06]  /*3090*/  BRA `(.L_x_2448) ;  /* 0x0000001000a47947 */ /* 0x000fec0003800000 */
.L_x_2433:
        /* <DEDUP_REMOVED lines=15> */
[C---:B------:R-:W-:Y:S01]  /*3190*/  FMUL.FTZ R187, R4.reuse, R187 ;  /* 0x000000bb04bb7220 */ /* 0x040fe20000410000 */
[----:B------:R-:W-:Y:S01]  /*31a0*/  FSEL R188, R133, RZ, P0 ;  /* 0x000000ff85bc7208 */ /* 0x000fe20000000000 */
[----:B------:R-:W0:Y:S01]  /*31b0*/  @P1 LDC.64 R142, c[0x0][0x408] ;  /* 0x00010200ff8e1b82 */ /* 0x000e220000000a00 */
[----:B------:R-:W-:Y:S01]  /*31c0*/  FADD.FTZ R189, R149, -R204 ;  /* 0x800000cc95bd7221 */ /* 0x000fe20000010000 */
[----:B------:R-:W-:Y:S01]  /*31d0*/  FFMA.FTZ R205, R153, R199, R198 ;  /* 0x000000c799cd7223 */ /* 0x000fe200000100c6 */
[----:B------:R-:W-:Y:S01]  /*31e0*/  FADD.FTZ R207, R155, -R200 ;  /* 0x800000c89bcf7221 */ /* 0x000fe20000010000 */
[----:B------:R-:W-:Y:S01]  /*31f0*/  FADD.FTZ R201, R151, -R206 ;  /* 0x800000ce97c97221 */ /* 0x000fe20000010000 */
[----:B------:R-:W-:Y:S01]  /*3200*/  FMUL.FTZ R189, R4, R189 ;  /* 0x000000bd04bd7220 */ /* 0x000fe20000410000 */
[----:B------:R-:W-:Y:S01]  /*3210*/  FSEL R200, R187, RZ, P0 ;  /* 0x000000ffbbc87208 */ /* 0x000fe20000000000 */
[----:B-1----:R-:W-:Y:S01]  /*3220*/  @P1 FMUL.FTZ R135, R146, R135 ;  /* 0x0000008792871220 */ /* 0x002fe20000410000 */
[----:B------:R-:W1:Y:S01]  /*3230*/  @P1 LDC.64 R132, c[0x0][0x408] ;  /* 0x00010200ff841b82 */ /* 0x000e620000000a00 */
[----:B------:R-:W-:Y:S01]  /*3240*/  FADD.FTZ R205, R152, -R205 ;  /* 0x800000cd98cd7221 */ /* 0x000fe20000010000 */
[C---:B------:R-:W-:Y:S01]  /*3250*/  FMUL.FTZ R201, R4.reuse, R201 ;  /* 0x000000c904c97220 */ /* 0x040fe20000410000 */
[----:B------:R-:W-:Y:S01]  /*3260*/  @P1 FMUL.FTZ R186, R135, R134 ;  /* 0x0000008687ba1220 */ /* 0x000fe20000410000 */
[----:B------:R-:W-:Y:S01]  /*3270*/  FSEL R204, R189, RZ, P0 ;  /* 0x000000ffbdcc7208 */ /* 0x000fe20000000000 */
[----:B------:R-:W-:Y:S01]  /*3280*/  FMUL.FTZ R205, R4, R205 ;  /* 0x000000cd04cd7220 */ /* 0x000fe20000410000 */
[----:B-----5:R-:W-:Y:S01]  /*3290*/  @P1 LOP3.LUT P6, RZ, R175, 0xff0000, RZ, 0xc0, !PT ;  /* 0x00ff0000afff1812 */ /* 0x020fe200078cc0ff */
[----:B--2---:R-:W-:Y:S01]  /*32a0*/  @P1 FMUL.FTZ R141, R188, R141 ;  /* 0x0000008dbc8d1220 */ /* 0x004fe20000410000 */
[----:B------:R-:W2:Y:S01]  /*32b0*/  @P1 LDC.64 R134, c[0x0][0x408] ;  /* 0x00010200ff861b82 */ /* 0x000ea20000000a00 */
[----:B------:R-:W-:Y:S01]  /*32c0*/  FMUL.FTZ R207, R4, R207 ;  /* 0x000000cf04cf7220 */ /* 0x000fe20000410000 */
[----:B------:R-:W-:Y:S01]  /*32d0*/  FSEL R206, R201, RZ, P0 ;  /* 0x000000ffc9ce7208 */ /* 0x000fe20000000000 */
[----:B------:R-:W-:Y:S01]  /*32e0*/  @P1 FMUL.FTZ R147, R141, R140 ;  /* 0x0000008c8d931220 */ /* 0x000fe20000410000 */
[----:B------:R-:W-:-:S02]  /*32f0*/  @P1 FSEL R186, R186, RZ, P6 ;  /* 0x000000ffbaba1208 */ /* 0x000fc40003000000 */
[----:B------:R-:W-:Y:S02]  /*3300*/  FSEL R208, R205, RZ, P0 ;  /* 0x000000ffcdd07208 */ /* 0x000fe40000000000 */
[----:B------:R-:W3:Y:S01]  /*3310*/  @P1 LDC.64 R140, c[0x0][0x408] ;  /* 0x00010200ff8c1b82 */ /* 0x000ee20000000a00 */
[----:B------:R-:W-:Y:S02]  /*3320*/  @P1 LOP3.LUT P6, RZ, R174, 0xff00, RZ, 0xc0, !PT ;  /* 0x0000ff00aeff1812 */ /* 0x000fe400078cc0ff */
[----:B------:R-:W-:Y:S01]  /*3330*/  FSEL R210, R207, RZ, P0 ;  /* 0x000000ffcfd27208 */ /* 0x000fe20000000000 */
[----:B0-----:R-:W-:Y:S01]  /*3340*/  @P1 FMUL.FTZ R143, R208, R143 ;  /* 0x0000008fd08f1220 */ /* 0x001fe20000410000 */
[----:B------:R-:W-:Y:S02]  /*3350*/  @P1 LOP3.LUT P5, RZ, R174, 0xff, RZ, 0xc0, !PT ;  /* 0x000000ffaeff1812 */ /* 0x000fe400078ac0ff */
[----:B------:R-:W-:Y:S01]  /*3360*/  F2FP.F16.F32.PACK_AB R188, RZ, R188 ;  /* 0x000000bcffbc723e */ /* 0x000fe200000000ff */
[----:B------:R-:W0:Y:S01]  /*3370*/  @P1 LDC.64 R144, c[0x0][0x408] ;  /* 0x00010200ff901b82 */ /* 0x000e220000000a00 */
[----:B-1----:R-:W-:Y:S01]  /*3380*/  @P1 FMUL.FTZ R133, R200, R133 ;  /* 0x00000085c8851220 */ /* 0x002fe20000410000 */
[----:B------:R-:W-:Y:S01]  /*3390*/  @P1 FSEL R147, R147, RZ, P5 ;  /* 0x000000ff93931208 */ /* 0x000fe20002800000 */
[----:B------:R-:W-:Y:S01]  /*33a0*/  @P1 FMUL.FTZ R142, R143, R142 ;  /* 0x0000008e8f8e1220 */ /* 0x000fe20000410000 */
[----:B------:R-:W-:Y:S01]  /*33b0*/  @P1 LOP3.LUT P5, RZ, R174, 0xff000000, RZ, 0xc0, !PT ;  /* 0xff000000aeff1812 */ /* 0x000fe200078ac0ff */
[----:B------:R-:W-:Y:S01]  /*33c0*/  @P1 FMUL.FTZ R132, R133, R132 ;  /* 0x0000008485841220 */ /* 0x000fe20000410000 */
[----:B------:R-:W-:Y:S01]  /*33d0*/  FFMA.FTZ R133, R160, R199, R198 ;  /* 0x000000c7a0857223 */ /* 0x000fe200000100c6 */
[----:B------:R-:W-:Y:S01]  /*33e0*/  @P1 F2FP.F16.F32.PACK_AB R147, RZ, R147 ;  /* 0x00000093ff93123e */ /* 0x000fe200000000ff */
[----:B--2---:R-:W-:Y:S01]  /*33f0*/  @P1 FMUL.FTZ R135, R204, R135 ;  /* 0x00000087cc871220 */ /* 0x004fe20000410000 */
[----:B------:R-:W-:Y:S01]  /*3400*/  F2FP.F16.F32.PACK_AB R200, RZ, R200 ;  /* 0x000000c8ffc8723e */ /* 0x000fe200000000ff */
[----:B------:R-:W-:Y:S01]  /*3410*/  FADD.FTZ R133, R158, -R133 ;  /* 0x800000859e857221 */ /* 0x000fe20000010000 */
[----:B------:R-:W-:Y:S01]  /*3420*/  @P1 FSEL R132, R132, RZ, P6 ;  /* 0x000000ff84841208 */ /* 0x000fe20003000000 */
[----:B------:R-:W-:Y:S01]  /*3430*/  @P1 FMUL.FTZ R134, R135, R134 ;  /* 0x0000008687861220 */ /* 0x000fe20000410000 */
[----:B------:R-:W-:Y:S01]  /*3440*/  @P1 LOP3.LUT P6, RZ, R174, 0xff0000, RZ, 0xc0, !PT ;  /* 0x00ff0000aeff1812 */ /* 0x000fe200078cc0ff */
[----:B------:R-:W-:Y:S01]  /*3450*/  FMUL.FTZ R133, R4, R133 ;  /* 0x0000008504857220 */ /* 0x000fe20000410000 */
[----:B------:R-:W-:Y:S01]  /*3460*/  @P1 F2FP.F16.F32.PACK_AB R132, RZ, R132 ;  /* 0x00000084ff84123e */ /* 0x000fe200000000ff */
[----:B---3--:R-:W-:Y:S01]  /*3470*/  @P1 FMUL.FTZ R141, R206, R141 ;  /* 0x0000008dce8d1220 */ /* 0x008fe20000410000 */
[----:B------:R-:W-:-:S02]  /*3480*/  @P1 FSEL R134, R134, RZ, P6 ;  /* 0x000000ff86861208 */ /* 0x000fc40003000000 */
[----:B------:R-:W-:Y:S01]  /*3490*/  @P1 LOP3.LUT P6, RZ, R175, 0xff, RZ, 0xc0, !PT ;  /* 0x000000ffafff1812 */ /* 0x000fe200078cc0ff */
[----:B------:R-:W-:Y:S01]  /*34a0*/  @P1 FMUL.FTZ R140, R141, R140 ;  /* 0x0000008c8d8c1220 */ /* 0x000fe20000410000 */
[----:B------:R-:W-:Y:S02]  /*34b0*/  @P1 F2FP.F16.F32.PACK_AB R134, RZ, R134 ;  /* 0x00000086ff86123e */ /* 0x000fe400000000ff */
[----:B------:R-:W-:Y:S01]  /*34c0*/  @P1 FSEL R142, R142, RZ, P6 ;  /* 0x000000ff8e8e1208 */ /* 0x000fe20003000000 */
[----:B0-----:R-:W-:Y:S01]  /*34d0*/  @P1 FMUL.FTZ R145, R210, R145 ;  /* 0x00000091d2911220 */ /* 0x001fe20000410000 */
[----:B------:R-:W-:Y:S02]  /*34e0*/  @P1 FSEL R140, R140, RZ, P5 ;  /* 0x000000ff8c8c1208 */ /* 0x000fe40002800000 */
[----:B------:R-:W-:Y:S01]  /*34f0*/  @P1 LOP3.LUT P5, RZ, R175, 0xff00, RZ, 0xc0, !PT ;  /* 0x0000ff00afff1812 */ /* 0x000fe200078ac0ff */
[----:B------:R-:W-:Y:S01]  /*3500*/  @P1 FMUL.FTZ R144, R145, R144 ;  /* 0x0000009091901220 */ /* 0x000fe20000410000 */
[----:B------:R-:W-:-:S02]  /*3510*/  @P1 F2FP.F16.F32.PACK_AB R142, RZ, R142 ;  /* 0x0000008eff8e123e */ /* 0x000fc400000000ff */
[----:B------:R-:W-:Y:S02]  /*3520*/  @P1 PRMT R124, R147, 0x7610, R124 ;  /* 0x00007610937c1816 */ /* 0x000fe4000000007c */
[----:B------:R-:W-:Y:S02]  /*3530*/  @P1 FSEL R144, R144, RZ, P5 ;  /* 0x000000ff90901208 */ /* 0x000fe40002800000 */
[----:B------:R-:W-:Y:S02]  /*3540*/  F2FP.F16.F32.PACK_AB R204, RZ, R204 ;  /* 0x000000ccffcc723e */ /* 0x000fe400000000ff */
[----:B------:R-:W-:Y:S02]  /*3550*/  F2FP.F16.F32.PACK_AB R206, RZ, R206 ;  /* 0x000000ceffce723e */ /* 0x000fe400000000ff */
[----:B------:R-:W-:Y:S02]  /*3560*/  @P1 F2FP.F16.F32.PACK_AB R186, RZ, R186 ;  /* 0x000000baffba123e */ /* 0x000fe400000000ff */
[----:B------:R-:W-:-:S02]  /*3570*/  F2FP.F16.F32.PACK_AB R208, RZ, R208 ;  /* 0x000000d0ffd0723e */ /* 0x000fc400000000ff */
[----:B------:R-:W-:Y:S02]  /*3580*/  F2FP.F16.F32.PACK_AB R210, RZ, R210 ;  /* 0x000000d2ffd2723e */ /* 0x000fe400000000ff */
[----:B------:R-:W-:Y:S02]  /*3590*/  @P1 F2FP.F16.F32.PACK_AB R140, RZ, R140 ;  /* 0x0000008cff8c123e */ /* 0x000fe400000000ff */
[----:B------:R-:W-:Y:S02]  /*35a0*/  @P1 F2FP.F16.F32.PACK_AB R144, RZ, R144 ;  /* 0x00000090ff90123e */ /* 0x000fe400000000ff */
[----:B------:R-:W-:Y:S02]  /*35b0*/  @P1 PRMT R125, R134, 0x7610, R125 ;  /* 0x00007610867d1816 */ /* 0x000fe4000000007d */
[----:B------:R-:W-:Y:S02]  /*35c0*/  FSEL R141, R133, RZ, P0 ;  /* 0x000000ff858d7208 */ /* 0x000fe40000000000 */
[----:B------:R-:W-:-:S02]  /*35d0*/  @P1 PRMT R126, R142, 0x7610, R126 ;  /* 0x000076108e7e1816 */ /* 0x000fc4000000007e */
[----:B------:R-:W-:Y:S02]  /*35e0*/  @P1 PRMT R124, R124, 0x5410, R132 ;  /* 0x000054107c7c1816 */ /* 0x000fe40000000084 */
[----:B------:R-:W-:Y:S02]  /*35f0*/  @P1 PRMT R127, R186, 0x7610, R127 ;  /* 0x00007610ba7f1816 */ /* 0x000fe4000000007f */
[----:B------:R-:W-:Y:S02]  /*3600*/  @P1 PRMT R125, R125, 0x5410, R140 ;  /* 0x000054107d7d1816 */ /* 0x000fe4000000008c */
[----:B------:R-:W-:Y:S02]  /*3610*/  @P1 PRMT R126, R126, 0x5410, R144 ;  /* 0x000054107e7e1816 */ /* 0x000fe40000000090 */
[----:B------:R-:W-:Y:S02]  /*3620*/  F2FP.F16.F32.PACK_AB R135, R141, R146 ;  /* 0x000000928d87723e */ /* 0x000fe400000000ff */
        /* <DEDUP_REMOVED lines=9> */
[----:B------:R-:W-:-:S04]  /*36c0*/  F2FP.F16.F32.PACK_AB R140, RZ, R140 ;  /* 0x0000008cff8c723e */ /* 0x000fc800000000ff */
[----:B------:R-:W-:Y:S01]  /*36d0*/  PRMT R127, R127, 0x5410, R140 ;  /* 0x000054107f7f7816 */ /* 0x000fe2000000008c */
[----:B------:R-:W-:Y:S06]  /*36e0*/  BRA `(.L_x_2448) ;  /* 0x0000000c00107947 */ /* 0x000fec0003800000 */
.L_x_2432:
[----:B------:R-:W-:Y:S02]  /*36f0*/  MOV R202, UR20 ;  /* 0x0000001400ca7c02 */ /* 0x000fe40008000f00 */
[----:B------:R-:W-:Y:S02]  /*3700*/  MOV R203, UR21 ;  /* 0x0000001500cb7c02 */ /* 0x000fe40008000f00 */
[----:B------:R-:W-:-:S04]  /*3710*/  ISETP.NE.U32.AND P0, PT, R202, RZ, PT ;  /* 0x000000ffca00720c */ /* 0x000fc80003f05070 */
[----:B------:R-:W-:-:S13]  /*3720*/  ISETP.NE.AND.EX P0, PT, R203, RZ, PT, P0 ;  /* 0x000000ffcb00720c */ /* 0x000fda0003f05300 */
[----:B------:R-:W-:Y:S05]  /*3730*/  @P0 BRA `(.L_x_2449) ;  /* 0x00000004006c0947 */ /* 0x000fea0003800000 */
[----:B------:R-:W-:Y:S01]  /*3740*/  ISETP.GT.AND P0, PT, R197, RZ, PT ;  /* 0x000000ffc500720c */ /* 0x000fe20003f04270 */
[----:B------:R-:W1:Y:S01]  /*3750*/  @P1 LDC.64 R186, c[0x0][0x408] ;  /* 0x00010200ffba1b82 */ /* 0x000e620000000a00 */
[--C-:B-----5:R-:W-:Y:S01]  /*3760*/  HADD2.F32 R201, -RZ, R112.reuse.H1_H1 ;  /* 0x30000070ffc97230 */ /* 0x120fe20000004100 */
[C---:B------:R-:W-:Y:S01]  /*3770*/  @P1 LOP3.LUT P5, RZ, R174.reuse, 0xff, RZ, 0xc0, !PT ;  /* 0x000000ffaeff1812 */ /* 0x040fe200078ac0ff */
[----:B------:R-:W-:Y:S01]  /*3780*/  HADD2.F32 R143, -RZ, R112.H0_H0 ;  /* 0x20000070ff8f7230 */ /* 0x000fe20000004100 */
[----:B------:R-:W-:Y:S01]  /*3790*/  @P1 LOP3.LUT P6, RZ, R174, 0xff0000, RZ, 0xc0, !PT ;  /* 0x00ff0000aeff1812 */ /* 0x000fe200078cc0ff */
[--C-:B------:R-:W-:Y:S02]  /*37a0*/  HADD2.F32 R204, -RZ, R113.reuse.H0_H0 ;  /* 0x20000071ffcc7230 */ /* 0x100fe40000004100 */
[----:B------:R-:W-:Y:S01]  /*37b0*/  HADD2.F32 R205, -RZ, R113.H1_H1 ;  /* 0x30000071ffcd7230 */ /* 0x000fe20000004100 */
[----:B------:R-:W2:Y:S01]  /*37c0*/  @P1 LDC.64 R188, c[0x0][0x408] ;  /* 0x00010200ffbc1b82 */ /* 0x000ea20000000a00 */
[----:B------:R-:W-:-:S02]  /*37d0*/  HADD2.F32 R207, -RZ, R114.H0_H0 ;  /* 0x20000072ffcf7230 */ /* 0x000fc40000004100 */
[----:B------:R-:W-:Y:S02]  /*37e0*/  HADD2.F32 R206, -RZ, R114.H1_H1 ;  /* 0x30000072ffce7230 */ /* 0x000fe40000004100 */
[-CC-:B------:R-:W-:Y:S01]  /*37f0*/  @P0 FFMA.FTZ R142, R190, R199.reuse, R198.reuse ;  /* 0x000000c7be8e0223 */ /* 0x180fe200000100c6 */
[-CC-:B------:R-:W-:Y:S01]  /*3800*/  @P0 FFMA.FTZ R140, R193, R199.reuse, R198.reuse ;  /* 0x000000c7c18c0223 */ /* 0x180fe200000100c6 */
[-CC-:B------:R-:W-:Y:S01]  /*3810*/  @P0 FFMA.FTZ R144, R183, R199.reuse, R198.reuse ;  /* 0x000000c7b7900223 */ /* 0x180fe200000100c6 */
[-C--:B------:R-:W-:Y:S01]  /*3820*/  @P0 FFMA.FTZ R209, R153, R199.reuse, R198 ;  /* 0x000000c799d10223 */ /* 0x080fe200000100c6 */
        /* <DEDUP_REMOVED lines=8> */
[----:B------:R-:W3:Y:S01]  /*38b0*/  @P1 LDC.64 R144, c[0x0][0x408] ;  /* 0x00010200ff901b82 */ /* 0x000ee20000000a00 */
[----:B-1----:R-:W-:Y:S01]  /*38c0*/  @P1 FMUL.FTZ R187, R143, R187 ;  /* 0x000000bb8fbb1220 */ /* 0x002fe20000410000 */
[----:B0-----:R-:W-:Y:S01]  /*38d0*/  @P0 FADD.FTZ R146, R151, -R142 ;  /* 0x8000008e97920221 */ /* 0x001fe20000010000 */
[-CC-:B------:R-:W-:Y:S01]  /*38e0*/  @P0 FFMA.FTZ R210, R154, R199.reuse, R198.reuse ;  /* 0x000000c79ad20223 */ /* 0x180fe200000100c6 */
[----:B------:R-:W-:Y:S01]  /*38f0*/  @P0 FFMA.FTZ R213, R157, R199, R198 ;  /* 0x000000c79dd50223 */ /* 0x000fe200000100c6 */
[----:B------:R-:W-:Y:S01]  /*3900*/  @P1 FMUL.FTZ R200, R187, R186 ;  /* 0x000000babbc81220 */ /* 0x000fe20000410000 */
[C---:B------:R-:W-:Y:S01]  /*3910*/  @P0 FFMA.FTZ R205, R4.reuse, R146, R205 ;  /* 0x0000009204cd0223 */ /* 0x040fe200000100cd */
[----:B------:R-:W-:Y:S01]  /*3920*/  HADD2.F32 R208, -RZ, R115.H0_H0 ;  /* 0x20000073ffd07230 */ /* 0x000fe20000004100 */
[----:B------:R-:W0:Y:S01]  /*3930*/  @P1 LDC.64 R140, c[0x0][0x408] ;  /* 0x00010200ff8c1b82 */ /* 0x000e220000000a00 */
[----:B------:R-:W-:Y:S01]  /*3940*/  @P0 FFMA.FTZ R207, R4, R209, R207 ;  /* 0x000000d104cf0223 */ /* 0x000fe200000100cf */
[----:B------:R-:W-:Y:S01]  /*3950*/  @P0 FADD.FTZ R211, R155, -R210 ;  /* 0x800000d29bd30221 */ /* 0x000fe20000010000 */
[----:B------:R-:W-:Y:S01]  /*3960*/  @P0 FADD.FTZ R213, R156, -R213 ;  /* 0x800000d59cd50221 */ /* 0x000fe20000010000 */
[----:B------:R-:W-:-:S02]  /*3970*/  @P1 FSEL R200, R200, RZ, P5 ;  /* 0x000000ffc8c81208 */ /* 0x000fc40002800000 */
[----:B------:R-:W-:Y:S01]  /*3980*/  @P1 LOP3.LUT P5, RZ, R174, 0xff00, RZ, 0xc0, !PT ;  /* 0x0000ff00aeff1812 */ /* 0x000fe200078ac0ff */
[C---:B------:R-:W-:Y:S01]  /*3990*/  @P0 FFMA.FTZ R206, R4.reuse, R211, R206 ;  /* 0x000000d304ce0223 */ /* 0x040fe200000100ce */
[----:B------:R-:W1:Y:S01]  /*39a0*/  @P1 LDC.64 R142, c[0x0][0x408] ;  /* 0x00010200ff8e1b82 */ /* 0x000e620000000a00 */
[----:B------:R-:W-:Y:S01]  /*39b0*/  @P0 FFMA.FTZ R208, R4, R213, R208 ;  /* 0x000000d504d00223 */ /* 0x000fe200000100d0 */
[----:B------:R-:W-:-:S03]  /*39c0*/  @P1 F2FP.F16.F32.PACK_AB R200, RZ, R200 ;  /* 0x000000c8ffc8123e */ /* 0x000fc600000000ff */
[----:B--2---:R-:W-:Y:S01]  /*39d0*/  @P1 FMUL.FTZ R189, R208, R189 ;  /* 0x000000bdd0bd1220 */ /* 0x004fe20000410000 */
[----:B------:R-:W-:Y:S02]  /*39e0*/  @P1 PRMT R124, R200, 0x7610, R124 ;  /* 0x00007610c87c1816 */ /* 0x000fe4000000007c */
[----:B------:R-:W2:Y:S01]  /*39f0*/  @P1 LDC.64 R146, c[0x0][0x408] ;  /* 0x00010200ff921b82 */ /* 0x000ea20000000a00 */
[----:B---3--:R-:W-:Y:S01]  /*3a00*/  @P1 FMUL.FTZ R145, R205, R145 ;  /* 0x00000091cd911220 */ /* 0x008fe20000410000 */
[----:B------:R-:W-:-:S03]  /*3a10*/  @P1 FMUL.FTZ R188, R189, R188 ;  /* 0x000000bcbdbc1220 */ /* 0x000fc60000410000 */
[----:B------:R-:W-:-:S03]  /*3a20*/  @P1 FMUL.FTZ R144, R145, R144 ;  /* 0x0000009091901220 */ /* 0x000fc60000410000 */
[----:B------:R-:W3:Y:S01]  /*3a30*/  @P1 LDC.64 R186, c[0x0][0x408] ;  /* 0x00010200ffba1b82 */ /* 0x000ee20000000a00 */
[----:B0-----:R-:W-:-:S04]  /*3a40*/  @P1 FMUL.FTZ R141, R201, R141 ;  /* 0x0000008dc98d1220 */ /* 0x001fc80000410000 */
[----:B------:R-:W-:Y:S01]  /*3a50*/  @P1 FMUL.FTZ R140, R141, R140 ;  /* 0x0000008c8d8c1220 */ /* 0x000fe20000410000 */
[----:B-1----:R-:W-:-:S04]  /*3a60*/  @P1 FMUL.FTZ R143, R204, R143 ;  /* 0x0000008fcc8f1220 */ /* 0x002fc80000410000 */
[----:B------:R-:W-:Y:S01]  /*3a70*/  @P1 FSEL R140, R140, RZ, P5 ;  /* 0x000000ff8c8c1208 */ /* 0x000fe20002800000 */
[----:B------:R-:W-:Y:S01]  /*3a80*/  @P1 FMUL.FTZ R142, R143, R142 ;  /* 0x0000008e8f8e1220 */ /* 0x000fe20000410000 */
[----:B------:R-:W-:Y:S02]  /*3a90*/  @P1 LOP3.LUT P5, RZ, R174, 0xff000000, RZ, 0xc0, !PT ;  /* 0xff000000aeff1812 */ /* 0x000fe400078ac0ff */
[----:B------:R-:W-:Y:S01]  /*3aa0*/  @P1 F2FP.F16.F32.PACK_AB R140, RZ, R140 ;  /* 0x0000008cff8c123e */ /* 0x000fe200000000ff */
[----:B--2---:R-:W-:Y:S01]  /*3ab0*/  @P1 FMUL.FTZ R147, R207, R147 ;  /* 0x00000093cf931220 */ /* 0x004fe20000410000 */
[----:B------:R-:W-:Y:S02]  /*3ac0*/  @P1 FSEL R142, R142, RZ, P6 ;  /* 0x000000ff8e8e1208 */ /* 0x000fe40003000000 */
[----:B------:R-:W-:Y:S01]  /*3ad0*/  @P1 LOP3.LUT P6, RZ, R175, 0xff, RZ, 0xc0, !PT ;  /* 0x000000ffafff1812 */ /* 0x000fe200078cc0ff */
[----:B------:R-:W-:Y:S01]  /*3ae0*/  @P1 FMUL.FTZ R146, R147, R146 ;  /* 0x0000009293921220 */ /* 0x000fe20000410000 */
[----:B------:R-:W-:-:S02]  /*3af0*/  @P1 FSEL R144, R144, RZ, P5 ;  /* 0x000000ff90901208 */ /* 0x000fc40002800000 */
[C---:B------:R-:W-:Y:S01]  /*3b00*/  @P1 LOP3.LUT P5, RZ, R175.reuse, 0xff00, RZ, 0xc0, !PT ;  /* 0x0000ff00afff1812 */ /* 0x040fe200078ac0ff */
[----:B---3--:R-:W-:Y:S01]  /*3b10*/  @P1 FMUL.FTZ R187, R206, R187 ;  /* 0x000000bbcebb1220 */ /* 0x008fe20000410000 */
[----:B------:R-:W-:Y:S02]  /*3b20*/  @P1 FSEL R146, R146, RZ, P6 ;  /* 0x000000ff92921208 */ /* 0x000fe40003000000 */
[----:B------:R-:W-:Y:S01]  /*3b30*/  @P1 LOP3.LUT P6, RZ, R175, 0xff0000, RZ, 0xc0, !PT ;  /* 0x00ff0000afff1812 */ /* 0x000fe200078cc0ff */
[----:B------:R-:W-:Y:S01]  /*3b40*/  @P1 FMUL.FTZ R186, R187, R186 ;  /* 0x000000babbba1220 */ /* 0x000fe20000410000 */
[----:B------:R-:W-:Y:S02]  /*3b50*/  @P1 F2FP.F16.F32.PACK_AB R142, RZ, R142 ;  /* 0x0000008eff8e123e */ /* 0x000fe400000000ff */
[----:B------:R-:W-:Y:S02]  /*3b60*/  @P1 FSEL R188, R188, RZ, P6 ;  /* 0x000000ffbcbc1208 */ /* 0x000fe40003000000 */
[----:B------:R-:W-:-:S02]  /*3b70*/  @P1 FSEL R186, R186, RZ, P5 ;  /* 0x000000ffbaba1208 */ /* 0x000fc40002800000 */
[----:B------:R-:W-:Y:S02]  /*3b80*/  @P1 F2FP.F16.F32.PACK_AB R146, RZ, R146 ;  /* 0x00000092ff92123e */ /* 0x000fe400000000ff */
[----:B------:R-:W-:Y:S02]  /*3b90*/  @P1 F2FP.F16.F32.PACK_AB R144, RZ, R144 ;  /* 0x00000090ff90123e */ /* 0x000fe400000000ff */
[----:B------:R-:W-:Y:S02]  /*3ba0*/  @P1 F2FP.F16.F32.PACK_AB R186, RZ, R186 ;  /* 0x000000baffba123e */ /* 0x000fe400000000ff */
[----:B------:R-:W-:Y:S02]  /*3bb0*/  @P1 F2FP.F16.F32.PACK_AB R188, RZ, R188 ;  /* 0x000000bcffbc123e */ /* 0x000fe400000000ff */
[----:B------:R-:W-:Y:S02]  /*3bc0*/  @P1 PRMT R125, R142, 0x7610, R125 ;  /* 0x000076108e7d1816 */ /* 0x000fe4000000007d */
[----:B------:R-:W-:-:S02]  /*3bd0*/  @P1 PRMT R126, R146, 0x7610, R126 ;  /* 0x00007610927e1816 */ /* 0x000fc4000000007e */
[----:B------:R-:W-:Y:S02]  /*3be0*/  @P1 PRMT R124, R124, 0x5410, R140 ;  /* 0x000054107c7c1816 */ /* 0x000fe4000000008c */
[----:B------:R-:W-:Y:S02]  /*3bf0*/  @P1 PRMT R125, R125, 0x5410, R144 ;  /* 0x000054107d7d1816 */ /* 0x000fe40000000090 */
[----:B------:R-:W-:Y:S02]  /*3c00*/  @P1 PRMT R126, R126, 0x5410, R186 ;  /* 0x000054107e7e1816 */ /* 0x000fe400000000ba */
[----:B------:R-:W-:Y:S01]  /*3c10*/  @P1 PRMT R127, R188, 0x7610, R127 ;  /* 0x00007610bc7f1816 */ /* 0x000fe2000000007f */
[----:B------:R-:W-:Y:S06]  /*3c20*/  @!P1 BRA `(.L_x_2448) ;  /* 0x0000000400c09947 */ /* 0x000fec0003800000 */
[----:B------:R-:W-:Y:S01]  /*3c30*/  @P0 FFMA.FTZ R143, R160, R199, R198 ;  /* 0x000000c7a08f0223 */ /* 0x000fe200000100c6 */
[----:B------:R-:W-:-:S03]  /*3c40*/  HADD2.F32 R141, -RZ, R115.H1_H1 ;  /* 0x30000073ff8d7230 */ /* 0x000fc60000004100 */
[----:B------:R-:W-:-:S04]  /*3c50*/  @P0 FADD.FTZ R143, R158, -R143 ;  /* 0x8000008f9e8f0221 */ /* 0x000fc80000010000 */
[----:B------:R-:W-:Y:S01]  /*3c60*/  @P0 FFMA.FTZ R141, R4, R143, R141 ;  /* 0x0000008f048d0223 */ /* 0x000fe2000001008d */
[----:B------:R-:W-:-:S03]  /*3c70*/  ISETP.GE.U32.AND P0, PT, R174, RZ, PT ;  /* 0x000000ffae00720c */ /* 0x000fc60003f06070 */
[----:B------:R-:W-:Y:S01]  /*3c80*/  FMUL.FTZ R141, R141, UR13 ;  /* 0x0000000d8d8d7c20 */ /* 0x000fe20008410000 */
[----:B------:R-:W-:-:S03]  /*3c90*/  ISETP.GE.U32.AND.EX P0, PT, R175, 0x1000000, PT, P0 ;  /* 0x01000000af00780c */ /* 0x000fc60003f06100 */
[----:B------:R-:W-:-:S05]  /*3ca0*/  FMUL.FTZ R141, R141, UR12 ;  /* 0x0000000c8d8d7c20 */ /* 0x000fca0008410000 */
[----:B------:R-:W-:-:S04]  /*3cb0*/  FSEL R141, R141, RZ, P0 ;  /* 0x000000ff8d8d7208 */ /* 0x000fc80000000000 */
[----:B------:R-:W-:-:S04]  /*3cc0*/  F2FP.F16.F32.PACK_AB R141, RZ, R141 ;  /* 0x0000008dff8d723e */ /* 0x000fc800000000ff */
[----:B------:R-:W-:Y:S01]  /*3cd0*/  PRMT R127, R127, 0x5410, R141 ;  /* 0x000054107f7f7816 */ /* 0x000fe2000000008d */
[----:B------:R-:W-:Y:S06]  /*3ce0*/  BRA `(.L_x_2448) ;  /* 0x0000000400907947 */ /* 0x000fec0003800000 */
.L_x_2449:
[----:B------:R-:W-:Y:S01]  /*3cf0*/  ISETP.GT.AND P0, PT, R197, RZ, PT ;  /* 0x000000ffc500720c */ /* 0x000fe20003f04270 */
[----:B-----5:R-:W-:Y:S02]  /*3d00*/  HADD2.F32 R208, -RZ, R114.H0_H0 ;  /* 0x20000072ffd07230 */ /* 0x020fe40000004100 */
[----:B------:R-:W-:Y:S01]  /*3d10*/  @P5 FFMA.FTZ R132, R193, R199, R198 ;  /* 0x000000c7c1845223 */ /* 0x000fe200000100c6 */
[--C-:B------:R-:W-:Y:S01]  /*3d20*/  HADD2.F32 R207, -RZ, R113.reuse.H1_H1 ;  /* 0x30000071ffcf7230 */ /* 0x100fe20000004100 */
[----:B------:R-:W1:Y:S01]  /*3d30*/  @P1 LDC.64 R144, c[0x0][0x408] ;  /* 0x00010200ff901b82 */ /* 0x000e620000000a00 */
[----:B------:R-:W-:Y:S02]  /*3d40*/  HADD2.F32 R206, -RZ, R113.H0_H0 ;  /* 0x20000071ffce7230 */ /* 0x000fe40000004100 */
[----:B------:R-:W-:Y:S01]  /*3d50*/  @P5 FADD.FTZ R132, R191, -R132 ;  /* 0x80000084bf845221 */ /* 0x000fe20000010000 */
[----:B------:R-:W-:Y:S01]  /*3d60*/  HADD2.F32 R205, -RZ, R112.H0_H0 ;  /* 0x20000070ffcd7230 */ /* 0x000fe20000004100 */
[----:B------:R-:W-:Y:S01]  /*3d70*/  @P1 LOP3.LUT P6, RZ, R175, 0xff, RZ, 0xc0, !PT ;  /* 0x000000ffafff1812 */ /* 0x000fe200078cc0ff */
[----:B------:R-:W-:-:S02]  /*3d80*/  HADD2.F32 R201, -RZ, R115.H0_H0 ;  /* 0x20000073ffc97230 */ /* 0x000fc40000004100 */
[----:B------:R-:W-:Y:S02]  /*3d90*/  HADD2.F32 R209, -RZ, R114.H1_H1 ;  /* 0x30000072ffd17230 */ /* 0x000fe40000004100 */
[----:B------:R-:W-:Y:S01]  /*3da0*/  @P5 FFMA.FTZ R205, R4, R132, R205 ;  /* 0x0000008404cd5223 */ /* 0x000fe200000100cd */
[-CC-:B------:R-:W-:Y:S01]  /*3db0*/  @P0 FFMA.FTZ R135, R153, R199.reuse, R198.reuse ;  /* 0x000000c799870223 */ /* 0x180fe200000100c6 */
[-CC-:B------:R-:W-:Y:S01]  /*3dc0*/  @P0 FFMA.FTZ R134, R183, R199.reuse, R198.reuse ;  /* 0x000000c7b7860223 */ /* 0x180fe200000100c6 */
[-C--:B------:R-:W-:Y:S01]  /*3dd0*/  @P0 FFMA.FTZ R140, R150, R199.reuse, R198 ;  /* 0x000000c7968c0223 */ /* 0x080fe200000100c6 */
[----:B------:R-:W2:Y:S01]  /*3de0*/  @P1 LDC.64 R142, c[0x0][0x408] ;  /* 0x00010200ff8e1b82 */ /* 0x000ea20000000a00 */
[----:B------:R-:W-:Y:S01]  /*3df0*/  @P0 FADD.FTZ R135, R152, -R135 ;  /* 0x8000008798870221 */ /* 0x000fe20000010000 */
[----:B------:R-:W-:Y:S01]  /*3e00*/  @P0 FADD.FTZ R133, R149, -R134 ;  /* 0x8000008695850221 */ /* 0x000fe20000010000 */
[----:B------:R-:W-:Y:S01]  /*3e10*/  @P0 FADD.FTZ R140, R151, -R140 ;  /* 0x8000008c978c0221 */ /* 0x000fe20000010000 */
[----:B------:R-:W-:Y:S01]  /*3e20*/  @P0 FFMA.FTZ R211, R157, R199, R198 ;  /* 0x000000c79dd30223 */ /* 0x000fe200000100c6 */
[C---:B------:R-:W-:Y:S01]  /*3e30*/  @P0 FFMA.FTZ R208, R4.reuse, R135, R208 ;  /* 0x0000008704d00223 */ /* 0x040fe200000100d0 */
[C---:B------:R-:W-:Y:S01]  /*3e40*/  @P0 FFMA.FTZ R206, R4.reuse, R133, R206 ;  /* 0x0000008504ce0223 */ /* 0x040fe200000100ce */
[----:B------:R-:W-:Y:S01]  /*3e50*/  @P0 FFMA.FTZ R207, R4, R140, R207 ;  /* 0x0000008c04cf0223 */ /* 0x000fe200000100cf */
[----:B------:R-:W3:Y:S01]  /*3e60*/  @P1 LDC.64 R134, c[0x0][0x408] ;  /* 0x00010200ff861b82 */ /* 0x000ee20000000a00 */
[-CC-:B------:R-:W-:Y:S01]  /*3e70*/  @P0 FFMA.FTZ R212, R154, R199.reuse, R198.reuse ;  /* 0x000000c79ad40223 */ /* 0x180fe200000100c6 */
[----:B------:R-:W-:Y:S01]  /*3e80*/  @P0 FADD.FTZ R214, R156, -R211 ;  /* 0x800000d39cd60221 */ /* 0x000fe20000010000 */
[-CC-:B------:R-:W-:Y:S01]  /*3e90*/  @P0 FFMA.FTZ R210, R190, R199.reuse, R198.reuse ;  /* 0x000000c7bed20223 */ /* 0x180fe200000100c6 */
[----:B------:R-:W-:Y:S01]  /*3ea0*/  @P0 FFMA.FTZ R213, R160, R199, R198 ;  /* 0x000000c7a0d50223 */ /* 0x000fe200000100c6 */
[----:B------:R-:W-:Y:S01]  /*3eb0*/  @P0 FADD.FTZ R212, R155, -R212 ;  /* 0x800000d49bd40221 */ /* 0x000fe20000010000 */
[----:B------:R-:W-:Y:S01]  /*3ec0*/  @P0 FFMA.FTZ R201, R4, R214, R201 ;  /* 0x000000d604c90223 */ /* 0x000fe200000100c9 */
[----:B------:R-:W-:Y:S01]  /*3ed0*/  HADD2.F32 R204, -RZ, R112.H1_H1 ;  /* 0x30000070ffcc7230 */ /* 0x000fe20000004100 */
[----:B------:R-:W4:Y:S01]  /*3ee0*/  @P1 LDC.64 R140, c[0x0][0x408] ;  /* 0x00010200ff8c1b82 */ /* 0x000f220000000a00 */
[----:B------:R-:W-:-:S02]  /*3ef0*/  HADD2.F32 R200, -RZ, R115.H1_H1 ;  /* 0x30000073ffc87230 */ /* 0x000fc40000004100 */
[----:B------:R-:W-:Y:S01]  /*3f00*/  @P0 FADD.FTZ R211, R185, -R210 ;  /* 0x800000d2b9d30221 */ /* 0x000fe20000010000 */
[----:B------:R-:W-:Y:S01]  /*3f10*/  @P0 FADD.FTZ R213, R158, -R213 ;  /* 0x800000d59ed50221 */ /* 0x000fe20000010000 */
[----:B------:R-:W-:Y:S01]  /*3f20*/  @P0 FFMA.FTZ R209, R4, R212, R209 ;  /* 0x000000d404d10223 */ /* 0x000fe200000100d1 */
[----:B-1----:R-:W-:Y:S01]  /*3f30*/  @P1 FMUL.FTZ R145, R201, R145 ;  /* 0x00000091c9911220 */ /* 0x002fe20000410000 */
[----:B------:R-:W-:Y:S01]  /*3f40*/  @P1 LOP3.LUT P5, RZ, R174, 0xff000000, RZ, 0xc0, !PT ;  /* 0xff000000aeff1812 */ /* 0x000fe200078ac0ff */
[C---:B------:R-:W-:Y:S01]  /*3f50*/  @P0 FFMA.FTZ R204, R4.reuse, R211, R204 ;  /* 0x000000d304cc0223 */ /* 0x040fe200000100cc */
[----:B------:R-:W1:Y:S01]  /*3f60*/  @P1 LDC.64 R132, c[0x0][0x408] ;  /* 0x00010200ff841b82 */ /* 0x000e620000000a00 */
[----:B------:R-:W-:Y:S01]  /*3f70*/  @P0 FFMA.FTZ R200, R4, R213, R200 ;  /* 0x000000d504c80223 */ /* 0x000fe200000100c8 */
[----:B--2---:R-:W-:Y:S01]  /*3f80*/  @P1 FMUL.FTZ R143, R209, R143 ;  /* 0x0000008fd18f1220 */ /* 0x004fe20000410000 */
[----:B------:R-:W-:Y:S01]  /*3f90*/  @P1 FMUL.FTZ R144, R145, R144 ;  /* 0x0000009091901220 */ /* 0x000fe20000410000 */
[----:B------:R-:W-:-:S02]  /*3fa0*/  @P1 LOP3.LUT P0, RZ, R174, 0xff0000, RZ, 0xc0, !PT ;  /* 0x00ff0000aeff1812 */ /* 0x000fc4000780c0ff */
[----:B------:R-:W-:Y:S01]  /*3fb0*/  @P1 FMUL.FTZ R142, R143, R142 ;  /* 0x0000008e8f8e1220 */ /* 0x000fe20000410000 */
[----:B------:R-:W-:Y:S01]  /*3fc0*/  F2FP.F16.F32.PACK_AB R209, RZ, R209 ;  /* 0x000000d1ffd1723e */ /* 0x000fe200000000ff */
[----:B------:R-:W2:Y:S01]  /*3fd0*/  @P1 LDC.64 R188, c[0x0][0x408] ;  /* 0x00010200ffbc1b82 */ /* 0x000ea20000000a00 */
[----:B---3--:R-:W-:Y:S01]  /*3fe0*/  @P1 FMUL.FTZ R135, R207, R135 ;  /* 0x00000087cf871220 */ /* 0x008fe20000410000 */
[----:B------:R-:W-:-:S03]  /*3ff0*/  F2FP.F16.F32.PACK_AB R207, RZ, R207 ;  /* 0x000000cfffcf723e */ /* 0x000fc600000000ff */
[----:B------:R-:W-:Y:S01]  /*4000*/  @P1 FMUL.FTZ R134, R135, R134 ;  /* 0x0000008687861220 */ /* 0x000fe20000410000 */
[----:B------:R-:W-:Y:S02]  /*4010*/  F2FP.F16.F32.PACK_AB R135, R200, R201 ;  /* 0x000000c9c887723e */ /* 0x000fe400000000ff */
[----:B0-----:R-:W0:Y:S01]  /*4020*/  @P1 LDC.64 R146, c[0x0][0x408] ;  /* 0x00010200ff921b82 */ /* 0x001e220000000a00 */
[----:B----4-:R-:W-:Y:S01]  /*4030*/  @P1 FMUL.FTZ R141, R208, R141 ;  /* 0x0000008dd08d1220 */ /* 0x010fe20000410000 */
[----:B------:R-:W-:Y:S02]  /*4040*/  @P1 FSEL R134, R134, RZ, P5 ;  /* 0x000000ff86861208 */ /* 0x000fe40002800000 */
[----:B------:R-:W-:Y:S01]  /*4050*/  @P1 LOP3.LUT P5, RZ, R175, 0xff0000, RZ, 0xc0, !PT ;  /* 0x00ff0000afff1812 */ /* 0x000fe200078ac0ff */
[----:B------:R-:W-:Y:S01]  /*4060*/  @P1 FMUL.FTZ R140, R141, R140 ;  /* 0x0000008c8d8c1220 */ /* 0x000fe20000410000 */
[----:B------:R-:W-:Y:S02]  /*4070*/  @P1 F2FP.F16.F32.PACK_AB R134, RZ, R134 ;  /* 0x00000086ff86123e */ /* 0x000fe400000000ff */
[----:B------:R-:W3:Y:S01]  /*4080*/  @P1 LDC.64 R186, c[0x0][0x408] ;  /* 0x00010200ffba1b82 */ /* 0x000ee20000000a00 */
[----:B-1----:R-:W-:Y:S01]  /*4090*/  @P1 FMUL.FTZ R133, R206, R133 ;  /* 0x00000085ce851220 */ /* 0x002fe20000410000 */
[----:B------:R-:W-:-:S02]  /*40a0*/  @P1 FSEL R140, R140, RZ, P6 ;  /* 0x000000ff8c8c1208 */ /* 0x000fc40003000000 */
[----:B------:R-:W-:Y:S01]  /*40b0*/  @P1 LOP3.LUT P6, RZ, R175, 0xff00, RZ, 0xc0, !PT ;  /* 0x0000ff00afff1812 */ /* 0x000fe200078cc0ff */
[----:B------:R-:W-:Y:S01]  /*40c0*/  @P1 FMUL.FTZ R132, R133, R132 ;  /* 0x0000008485841220 */ /* 0x000fe20000410000 */
[----:B------:R-:W-:Y:S01]  /*40d0*/  @P1 FSEL R144, R144, RZ, P5 ;  /* 0x000000ff90901208 */ /* 0x000fe20002800000 */
[----:B--2---:R-:W-:Y:S01]  /*40e0*/  @P1 FMUL.FTZ R189, R205, R189 ;  /* 0x000000bdcdbd1220 */ /* 0x004fe20000410000 */
[----:B------:R-:W-:Y:S02]  /*40f0*/  @P1 LOP3.LUT P5, RZ, R174, 0xff, RZ, 0xc0, !PT ;  /* 0x000000ffaeff1812 */ /* 0x000fe400078ac0ff */
[----:B------:R-:W-:Y:S01]  /*4100*/  @P1 FSEL R132, R132, RZ, P0 ;  /* 0x000000ff84841208 */ /* 0x000fe20000000000 */
[----:B------:R-:W-:Y:S01]  /*4110*/  @P1 FMUL.FTZ R188, R189, R188 ;  /* 0x000000bcbdbc1220 */ /* 0x000fe20000410000 */
[----:B------:R-:W-:Y:S02]  /*4120*/  @P1 ISETP.GE.U32.AND P0, PT, R174, RZ, PT ;  /* 0x000000ffae00120c */ /* 0x000fe40003f06070 */
[----:B------:R-:W-:Y:S01]  /*4130*/  @P1 FSEL R142, R142, RZ, P6 ;  /* 0x000000ff8e8e1208 */ /* 0x000fe20003000000 */
[----:B0-----:R-:W-:Y:S01]  /*4140*/  @P1 FMUL.FTZ R147, R204, R147 ;  /* 0x00000093cc931220 */ /* 0x001fe20000410000 */
[----:B------:R-:W-:-:S02]  /*4150*/  @P1 LOP3.LUT P6, RZ, R174, 0xff00, RZ, 0xc0, !PT ;  /* 0x0000ff00aeff1812 */ /* 0x000fc400078cc0ff */
[----:B------:R-:W-:Y:S01]  /*4160*/  @P1 ISETP.GE.U32.AND.EX P0, PT, R175, 0x1000000, PT, P0 ;  /* 0x01000000af00180c */ /* 0x000fe20003f06100 */
[----:B------:R-:W-:Y:S01]  /*4170*/  @P1 FMUL.FTZ R146, R147, R146 ;  /* 0x0000009293921220 */ /* 0x000fe20000410000 */
[----:B------:R-:W-:Y:S02]  /*4180*/  @P1 FSEL R188, R188, RZ, P5 ;  /* 0x000000ffbcbc1208 */ /* 0x000fe40002800000 */
[----:B------:R-:W-:Y:S01]  /*4190*/  @P1 F2FP.F16.F32.PACK_AB R132, RZ, R132 ;  /* 0x00000084ff84123e */ /* 0x000fe200000000ff */
[----:B---3--:R-:W-:Y:S01]  /*41a0*/  @P1 FMUL.FTZ R187, R200, R187 ;  /* 0x000000bbc8bb1220 */ /* 0x008fe20000410000 */
[----:B------:R-:W-:Y:S02]  /*41b0*/  @P1 F2FP.F16.F32.PACK_AB R140, RZ, R140 ;  /* 0x0000008cff8c123e */ /* 0x000fe400000000ff */
[----:B------:R-:W-:Y:S01]  /*41c0*/  @P1 FSEL R146, R146, RZ, P6 ;  /* 0x000000ff92921208 */ /* 0x000fe20003000000 */
[----:B------:R-:W-:Y:S01]  /*41d0*/  @P1 FMUL.FTZ R186, R187, R186 ;  /* 0x000000babbba1220 */ /* 0x000fe20000410000 */
[----:B------:R-:W-:-:S02]  /*41e0*/  @P1 F2FP.F16.F32.PACK_AB R144, RZ, R144 ;  /* 0x00000090ff90123e */ /* 0x000fc400000000ff */
[----:B------:R-:W-:Y:S02]  /*41f0*/  @P1 F2FP.F16.F32.PACK_AB R188, RZ, R188 ;  /* 0x000000bcffbc123e */ /* 0x000fe400000000ff */
[----:B------:R-:W-:Y:S02]  /*4200*/  @P1 FSEL R186, R186, RZ, P0 ;  /* 0x000000ffbaba1208 */ /* 0x000fe40000000000 */
[----:B------:R-:W-:Y:S02]  /*4210*/  @P1 PRMT R125, R132, 0x7610, R125 ;  /* 0x00007610847d1816 */ /* 0x000fe4000000007d */
[----:B------:R-:W-:Y:S02]  /*4220*/  F2FP.F16.F32.PACK_AB R205, RZ, R205 ;  /* 0x000000cdffcd723e */ /* 0x000fe400000000ff */
[----:B------:R-:W-:Y:S02]  /*4230*/  F2FP.F16.F32.PACK_AB R133, RZ, R206 ;  /* 0x000000ceff85723e */ /* 0x000fe400000000ff */
[----:B------:R-:W-:-:S02]  /*4240*/  F2FP.F16.F32.PACK_AB R208, RZ, R208 ;  /* 0x000000d0ffd0723e */ /* 0x000fc400000000ff */
[----:B------:R-:W-:Y:S02]  /*4250*/  F2FP.F16.F32.PACK_AB R204, RZ, R204 ;  /* 0x000000ccffcc723e */ /* 0x000fe400000000ff */
        /* <DEDUP_REMOVED lines=8> */
[----:B------:R-:W-:Y:S02]  /*42e0*/  @P1 PRMT R127, R127, 0x5410, R186 ;  /* 0x000054107f7f1816 */ /* 0x000fe400000000ba */
[----:B------:R-:W-:Y:S02]  /*42f0*/  @P1 PRMT R124, R124, 0x5410, R146 ;  /* 0x000054107c7c1816 */ /* 0x000fe40000000092 */
[----:B------:R-:W-:-:S02]  /*4300*/  PRMT R134, R208, 0x5410, R209 ;  /* 0x00005410d0867816 */ /* 0x000fc400000000d1 */
[----:B------:R-:W-:Y:S02]  /*4310*/  PRMT R133, R133, 0x5410, R207 ;  /* 0x0000541085857816 */ /* 0x000fe400000000cf */
[----:B------:R-:W-:-:S07]  /*4320*/  PRMT R132, R205, 0x5410, R204 ;  /* 0x00005410cd847816 */ /* 0x000fce00000000cc */
.L_x_2448:
[----:B------:R-:W-:Y:S05]  /*4330*/  BSYNC.RECONVERGENT B1 ;  /* 0x0000000000017941 */ /* 0x000fea0003800200 */
.L_x_2431:
[----:B------:R-:W-:Y:S01]  /*4340*/  ISETP.NE.U32.AND P0, PT, R202, RZ, PT ;  /* 0x000000ffca00720c */ /* 0x000fe20003f05070 */
[----:B------:R-:W1:Y:S03]  /*4350*/  @P1 LDC.64 R140, c[0x0][0x468] ;  /* 0x00011a00ff8c1b82 */ /* 0x000e660000000a00 */
        /* <DEDUP_REMOVED lines=8> */
.L_x_2430:
[----:B------:R-:W-:Y:S05]  /*43e0*/  BSYNC.RECONVERGENT B2 ;  /* 0x0000000000027941 */ /* 0x000fea0003800200 */
.L_x_2429:
        /* <DEDUP_REMOVED lines=11> */
[----:B-----5:R-:W-:Y:S01]  /*44a0*/  HADD2.F32 R189, -RZ, R119.H0_H0 ;  /* 0x20000077ffbd7230 */ /* 0x020fe20000004100 */
[----:B-1----:R-:W1:Y:S01]  /*44b0*/  @P1 LDC.64 R140, c[0x0][0x408] ;  /* 0x00010200ff8c1b82 */ /* 0x002e620000000a00 */
[--C-:B------:R-:W-:Y:S01]  /*44c0*/  HADD2.F32 R200, -RZ, R116.reuse.H1_H1 ;  /* 0x30000074ffc87230 */ /* 0x100fe20000004100 */
[----:B------:R-:W-:Y:S01]  /*44d0*/  @P1 LOP3.LUT P6, RZ, R172, 0xff00, RZ, 0xc0, !PT ;  /* 0x0000ff00acff1812 */ /* 0x000fe200078cc0ff */
[----:B------:R-:W-:Y:S01]  /*44e0*/  HADD2.F32 R188, -RZ, R116.H0_H0 ;  /* 0x20000074ffbc7230 */ /* 0x000fe20000004100 */
[----:B------:R-:W-:Y:S01]  /*44f0*/  @P1 LOP3.LUT P5, RZ, R173, 0xff0000, RZ, 0xc0, !PT ;  /* 0x00ff0000adff1812 */ /* 0x000fe200078ac0ff */
[--C-:B------:R-:W-:Y:S02]  /*4500*/  HADD2.F32 R201, -RZ, R117.reuse.H0_H0 ;  /* 0x20000075ffc97230 */ /* 0x100fe40000004100 */
[----:B------:R-:W-:Y:S01]  /*4510*/  HADD2.F32 R202, -RZ, R117.H1_H1 ;  /* 0x30000075ffca7230 */ /* 0x000fe20000004100 */
[----:B------:R-:W2:Y:S03]  /*4520*/  @P1 LDC.64 R142, c[0x0][0x408] ;  /* 0x00010200ff8e1b82 */ /* 0x000ea60000000a00 */
        /* <DEDUP_REMOVED lines=10> */
[----:B------:R-:W-:Y:S01]  /*45d0*/  @P0 FFMA.FTZ R188, R4, R133, R188 ;  /* 0x0000008504bc0223 */ /* 0x000fe200000100bc */
[----:B------:R-:W3:Y:S01]  /*45e0*/  @P1 LDC.64 R134, c[0x0][0x408] ;  /* 0x00010200ff861b82 */ /* 0x000ee20000000a00 */
[-CC-:B------:R-:W-:Y:S01]  /*45f0*/  @P0 FFMA.FTZ R204, R12, R199.reuse, R198.reuse ;  /* 0x000000c70ccc0223 */ /* 0x180fe200000100c6 */
[----:B------:R-:W-:Y:S01]  /*4600*/  @P0 FFMA.FTZ R201, R4, R186, R201 ;  /* 0x000000ba04c90223 */ /* 0x000fe200000100c9 */
[-CC-:B------:R-:W-:Y:S01]  /*4610*/  @P0 FFMA.FTZ R205, R13, R199.reuse, R198.reuse ;  /* 0x000000c70dcd0223 */ /* 0x180fe200000100c6 */
[-C--:B------:R-:W-:Y:S01]  /*4620*/  @P0 FFMA.FTZ R206, R16, R199.reuse, R198 ;  /* 0x000000c710ce0223 */ /* 0x080fe200000100c6 */
[----:B------:R-:W-:Y:S01]  /*4630*/  @P0 FADD.FTZ R203, R11, -R204 ;  /* 0x800000cc0bcb0221 */ /* 0x000fe20000010000 */
[----:B------:R-:W-:Y:S01]  /*4640*/  @P0 FFMA.FTZ R209, R20, R199, R198 ;  /* 0x000000c714d10223 */ /* 0x000fe200000100c6 */
[----:B------:R-:W-:Y:S01]  /*4650*/  @P0 FADD.FTZ R205, R14, -R205 ;  /* 0x800000cd0ecd0221 */ /* 0x000fe20000010000 */
[----:B------:R-:W4:Y:S01]  /*4660*/  @P1 LDC.64 R132, c[0x0][0x408] ;  /* 0x00010200ff841b82 */ /* 0x000f220000000a00 */
[----:B------:R-:W-:Y:S01]  /*4670*/  @P0 FFMA.FTZ R202, R4, R203, R202 ;  /* 0x000000cb04ca0223 */ /* 0x000fe200000100ca */
[----:B------:R-:W-:-:S02]  /*4680*/  HADD2.F32 R203, -RZ, R118.H0_H0 ;  /* 0x20000076ffcb7230 */ /* 0x000fc40000004100 */
[----:B------:R-:W-:Y:S01]  /*4690*/  @P0 FADD.FTZ R207, R15, -R206 ;  /* 0x800000ce0fcf0221 */ /* 0x000fe20000010000 */
[----:B------:R-:W-:Y:S02]  /*46a0*/  HADD2.F32 R204, -RZ, R118.H1_H1 ;  /* 0x30000076ffcc7230 */ /* 0x000fe40000004100 */
[----:B------:R-:W-:Y:S01]  /*46b0*/  @P0 FADD.FTZ R206, R18, -R209 ;  /* 0x800000d112ce0221 */ /* 0x000fe20000010000 */
[----:B-1----:R-:W-:Y:S01]  /*46c0*/  @P1 FMUL.FTZ R141, R200, R141 ;  /* 0x0000008dc88d1220 */ /* 0x002fe20000410000 */
[C---:B------:R-:W-:Y:S01]  /*46d0*/  @P0 FFMA.FTZ R203, R4.reuse, R205, R203 ;  /* 0x000000cd04cb0223 */ /* 0x040fe200000100cb */
[----:B0-----:R-:W0:Y:S01]  /*46e0*/  @P1 LDC.64 R146, c[0x0][0x408] ;  /* 0x00010200ff921b82 */ /* 0x001e220000000a00 */
[----:B------:R-:W-:Y:S02]  /*46f0*/  HADD2.F32 R205, -RZ, R119.H1_H1 ;  /* 0x30000077ffcd7230 */ /* 0x000fe40000004100 */
[C---:B------:R-:W-:Y:S01]  /*4700*/  @P0 FFMA.FTZ R204, R4.reuse, R207, R204 ;  /* 0x000000cf04cc0223 */ /* 0x040fe200000100cc */
[----:B--2---:R-:W-:Y:S01]  /*4710*/  @P1 FMUL.FTZ R143, R201, R143 ;  /* 0x0000008fc98f1220 */ /* 0x004fe20000410000 */
[----:B------:R-:W-:Y:S01]  /*4720*/  @P1 FMUL.FTZ R140, R141, R140 ;  /* 0x0000008c8d8c1220 */ /* 0x000fe20000410000 */
[----:B------:R-:W-:Y:S01]  /*4730*/  F2FP.F16.F32.PACK_AB R200, RZ, R200 ;  /* 0x000000c8ffc8723e */ /* 0x000fe200000000ff */
[----:B------:R-:W-:Y:S01]  /*4740*/  @P0 FFMA.FTZ R205, R4, R206, R205 ;  /* 0x000000ce04cd0223 */ /* 0x000fe200000100cd */
[----:B------:R-:W-:Y:S01]  /*4750*/  @P1 LOP3.LUT P0, RZ, R172, 0xff, RZ, 0xc0, !PT ;  /* 0x000000ffacff1812 */ /* 0x000fe2000780c0ff */
[----:B------:R-:W1:Y:S01]  /*4760*/  @P1 LDC.64 R144, c[0x0][0x408] ;  /* 0x00010200ff901b82 */ /* 0x000e620000000a00 */
[----:B---3--:R-:W-:Y:S01]  /*4770*/  @P1 FMUL.FTZ R135, R188, R135 ;  /* 0x00000087bc871220 */ /* 0x008fe20000410000 */
[----:B------:R-:W-:Y:S01]  /*4780*/  @P1 FMUL.FTZ R142, R143, R142 ;  /* 0x0000008e8f8e1220 */ /* 0x000fe20000410000 */
[----:B------:R-:W-:-:S02]  /*4790*/  @P1 FSEL R140, R140, RZ, P6 ;  /* 0x000000ff8c8c1208 */ /* 0x000fc40003000000 */
[----:B------:R-:W-:Y:S01]  /*47a0*/  @P1 FMUL.FTZ R134, R135, R134 ;  /* 0x0000008687861220 */ /* 0x000fe20000410000 */
[----:B------:R-:W-:Y:S02]  /*47b0*/  @P1 LOP3.LUT P6, RZ, R173, 0xff, RZ, 0xc0, !PT ;  /* 0x000000ffadff1812 */ /* 0x000fe400078cc0ff */
[----:B------:R-:W2:Y:S01]  /*47c0*/  @P1 LDC.64 R186, c[0x0][0x408] ;  /* 0x00010200ffba1b82 */ /* 0x000ea20000000a00 */
[----:B----4-:R-:W-:Y:S01]  /*47d0*/  @P1 FMUL.FTZ R133, R189, R133 ;  /* 0x00000085bd851220 */ /* 0x010fe20000410000 */
[----:B------:R-:W-:Y:S02]  /*47e0*/  @P1 FSEL R134, R134, RZ, P0 ;  /* 0x000000ff86861208 */ /* 0x000fe40000000000 */
[----:B------:R-:W-:Y:S01]  /*47f0*/  @P1 LOP3.LUT P0, RZ, R172, 0xff0000, RZ, 0xc0, !PT ;  /* 0x00ff0000acff1812 */ /* 0x000fe2000780c0ff */
[----:B------:R-:W-:Y:S01]  /*4800*/  @P1 FMUL.FTZ R132, R133, R132 ;  /* 0x0000008485841220 */ /* 0x000fe20000410000 */
[----:B------:R-:W-:Y:S01]  /*4810*/  @P1 F2FP.F16.F32.PACK_AB R134, RZ, R134 ;  /* 0x00000086ff86123e */ /* 0x000fe200000000ff */
[----:B0-----:R-:W-:Y:S01]  /*4820*/  @P1 FMUL.FTZ R147, R203, R147 ;  /* 0x00000093cb931220 */ /* 0x001fe20000410000 */
[----:B------:R-:W-:-:S02]  /*4830*/  @P1 FSEL R142, R142, RZ, P0 ;  /* 0x000000ff8e8e1208 */ /* 0x000fc40000000000 */
[----:B------:R-:W-:Y:S01]  /*4840*/  @P1 FSEL R132, R132, RZ, P5 ;  /* 0x000000ff84841208 */ /* 0x000fe20002800000 */
[----:B------:R-:W-:Y:S01]  /*4850*/  @P1 FMUL.FTZ R146, R147, R146 ;  /* 0x0000009293921220 */ /* 0x000fe20000410000 */
[----:B------:R-:W-:Y:S02]  /*4860*/  @P1 LOP3.LUT P5, RZ, R172, 0xff000000, RZ, 0xc0, !PT ;  /* 0xff000000acff1812 */ /* 0x000fe400078ac0ff */
[----:B------:R-:W-:Y:S01]  /*4870*/  @P1 LOP3.LUT P0, RZ, R173, 0xff00, RZ, 0xc0, !PT ;  /* 0x0000ff00adff1812 */ /* 0x000fe2000780c0ff */
[----:B-1----:R-:W-:Y:S01]  /*4880*/  @P1 FMUL.FTZ R145, R202, R145 ;  /* 0x00000091ca911220 */ /* 0x002fe20000410000 */
[----:B------:R-:W-:Y:S02]  /*4890*/  @P1 FSEL R146, R146, RZ, P6 ;  /* 0x000000ff92921208 */ /* 0x000fe40003000000 */
[----:B------:R-:W-:Y:S01]  /*48a0*/  @P1 F2FP.F16.F32.PACK_AB R142, RZ, R142 ;  /* 0x0000008eff8e123e */ /* 0x000fe200000000ff */
[----:B------:R-:W-:Y:S01]  /*48b0*/  @P1 FMUL.FTZ R144, R145, R144 ;  /* 0x0000009091901220 */ /* 0x000fe20000410000 */
[----:B------:R-:W-:-:S02]  /*48c0*/  @P1 F2FP.F16.F32.PACK_AB R146, RZ, R146 ;  /* 0x00000092ff92123e */ /* 0x000fc400000000ff */
[----:B------:R-:W-:Y:S01]  /*48d0*/  @P1 F2FP.F16.F32.PACK_AB R132, RZ, R132 ;  /* 0x00000084ff84123e */ /* 0x000fe200000000ff */
[----:B--2---:R-:W-:Y:S01]  /*48e0*/  @P1 FMUL.FTZ R187, R204, R187 ;  /* 0x000000bbccbb1220 */ /* 0x004fe20000410000 */
[----:B------:R-:W-:Y:S02]  /*48f0*/  @P1 FSEL R144, R144, RZ, P5 ;  /* 0x000000ff90901208 */ /* 0x000fe40002800000 */
[----:B------:R-:W-:Y:S01]  /*4900*/  F2FP.F16.F32.PACK_AB R188, RZ, R188 ;  /* 0x000000bcffbc723e */ /* 0x000fe200000000ff */
[----:B------:R-:W-:Y:S01]  /*4910*/  @P1 FMUL.FTZ R186, R187, R186 ;  /* 0x000000babbba1220 */ /* 0x000fe20000410000 */
[----:B------:R-:W-:Y:S02]  /*4920*/  F2FP.F16.F32.PACK_AB R133, RZ, R201 ;  /* 0x000000c9ff85723e */ /* 0x000fe400000000ff */
[----:B------:R-:W-:Y:S02]  /*4930*/  F2FP.F16.F32.PACK_AB R202, RZ, R202 ;  /* 0x000000caffca723e */ /* 0x000fe400000000ff */
[----:B------:R-:W-:-:S02]  /*4940*/  @P1 FSEL R186, R186, RZ, P0 ;  /* 0x000000ffbaba1208 */ /* 0x000fc40000000000 */
[----:B------:R-:W-:Y:S02]  /*4950*/  F2FP.F16.F32.PACK_AB R203, RZ, R203 ;  /* 0x000000cbffcb723e */ /* 0x000fe400000000ff */
[----:B------:R-:W-:Y:S02]  /*4960*/  F2FP.F16.F32.PACK_AB R204, RZ, R204 ;  /* 0x000000ccffcc723e */ /* 0x000fe400000000ff */
[----:B------:R-:W-:Y:S02]  /*4970*/  @P1 PRMT R124, R134, 0x7610, R124 ;  /* 0x00007610867c1816 */ /* 0x000fe4000000007c */
[----:B------:R-:W-:Y:S02]  /*4980*/  @P1 F2FP.F16.F32.PACK_AB R140, RZ, R140 ;  /* 0x0000008cff8c123e */ /* 0x000fe400000000ff */
[----:B------:R-:W-:Y:S02]  /*4990*/  @P1 F2FP.F16.F32.PACK_AB R144, RZ, R144 ;  /* 0x00000090ff90123e */ /* 0x000fe400000000ff */
[----:B------:R-:W-:-:S02]  /*49a0*/  @P1 F2FP.F16.F32.PACK_AB R186, RZ, R186 ;  /* 0x000000baffba123e */ /* 0x000fc400000000ff */
[----:B------:R-:W-:Y:S02]  /*49b0*/  @P1 PRMT R125, R142, 0x7610, R125 ;  /* 0x000076108e7d1816 */ /* 0x000fe4000000007d */
[----:B------:R-:W-:Y:S02]  /*49c0*/  @P1 PRMT R126, R146, 0x7610, R126 ;  /* 0x00007610927e1816 */ /* 0x000fe4000000007e */
[----:B------:R-:W-:Y:S02]  /*49d0*/  @P1 PRMT R127, R132, 0x7610, R127 ;  /* 0x00007610847f1816 */ /* 0x000fe4000000007f */
[----:B------:R-:W-:Y:S02]  /*49e0*/  @P1 PRMT R124, R124, 0x5410, R140 ;  /* 0x000054107c7c1816 */ /* 0x000fe4000000008c */
[----:B------:R-:W-:Y:S02]  /*49f0*/  @P1 PRMT R125, R125, 0x5410, R144 ;  /* 0x000054107d7d1816 */ /* 0x000fe40000000090 */
[----:B------:R-:W-:-:S02]  /*4a00*/  @P1 PRMT R126, R126, 0x5410, R186 ;  /* 0x000054107e7e1816 */ /* 0x000fc400000000ba */
[----:B------:R-:W-:Y:S02]  /*4a10*/  F2FP.F16.F32.PACK_AB R135, R205, R189 ;  /* 0x000000bdcd87723e */ /* 0x000fe400000000ff */
        /* <DEDUP_REMOVED lines=12> */
.L_x_2454:
[----:B------:R-:W-:Y:S01]  /*4ae0*/  ISETP.GT.AND P0, PT, R197, RZ, PT ;  /* 0x000000ffc500720c */ /* 0x000fe20003f04270 */
[----:B------:R-:W2:Y:S01]  /*4af0*/  @P1 LDC.64 R186, c[0x0][0x408] ;  /* 0x00010200ffba1b82 */ /* 0x000ea20000000a00 */
[--C-:B-1---5:R-:W-:Y:S01]  /*4b00*/  HADD2.F32 R143, -RZ, R116.reuse.H0_H0 ;  /* 0x20000074ff8f7230 */ /* 0x122fe20000004100 */
[C---:B------:R-:W-:Y:S01]  /*4b10*/  @P1 LOP3.LUT P5, RZ, R172.reuse, 0xff, RZ, 0xc0, !PT ;  /* 0x000000ffacff1812 */ /* 0x040fe200078ac0ff */
[----:B------:R-:W-:Y:S01]  /*4b20*/  HADD2.F32 R201, -RZ, R116.H1_H1 ;  /* 0x30000074ffc97230 */ /* 0x000fe20000004100 */
[----:B------:R-:W-:Y:S01]  /*4b30*/  @P1 LOP3.LUT P6, RZ, R172, 0xff0000, RZ, 0xc0, !PT ;  /* 0x00ff0000acff1812 */ /* 0x000fe200078cc0ff */
[--C-:B------:R-:W-:Y:S02]  /*4b40*/  HADD2.F32 R202, -RZ, R117.reuse.H0_H0 ;  /* 0x20000075ffca7230 */ /* 0x100fe40000004100 */
[----:B------:R-:W-:Y:S01]  /*4b50*/  HADD2.F32 R203, -RZ, R117.H1_H1 ;  /* 0x30000075ffcb7230 */ /* 0x000fe20000004100 */
[----:B------:R-:W1:Y:S01]  /*4b60*/  @P1 LDC.64 R188, c[0x0][0x408] ;  /* 0x00010200ffbc1b82 */ /* 0x000e620000000a00 */
[----:B------:R-:W-:-:S02]  /*4b70*/  HADD2.F32 R205, -RZ, R118.H0_H0 ;  /* 0x20000076ffcd7230 */ /* 0x000fc40000004100 */
[----:B------:R-:W-:Y:S02]  /*4b80*/  HADD2.F32 R204, -RZ, R118.H1_H1 ;  /* 0x30000076ffcc7230 */ /* 0x000fe40000004100 */
[-CC-:B------:R-:W-:Y:S01]  /*4b90*/  @P0 FFMA.FTZ R141, R5, R199.reuse, R198.reuse ;  /* 0x000000c7058d0223 */ /* 0x180fe200000100c6 */
[-CC-:B------:R-:W-:Y:S01]  /*4ba0*/  @P0 FFMA.FTZ R140, R8, R199.reuse, R198.reuse ;  /* 0x000000c7088c0223 */ /* 0x180fe200000100c6 */
[-CC-:B------:R-:W-:Y:S01]  /*4bb0*/  @P0 FFMA.FTZ R142, R12, R199.reuse, R198.reuse ;  /* 0x000000c70c8e0223 */ /* 0x180fe200000100c6 */
[----:B------:R-:W-:Y:S01]  /*4bc0*/  @P0 FFMA.FTZ R145, R9, R199, R198 ;  /* 0x000000c709910223 */ /* 0x000fe200000100c6 */
[----:B------:R-:W-:Y:S01]  /*4bd0*/  @P0 FADD.FTZ R141, R6, -R141 ;  /* 0x8000008d068d0221 */ /* 0x000fe20000010000 */
[----:B------:R-:W-:Y:S01]  /*4be0*/  @P0 FADD.FTZ R140, R7, -R140 ;  /* 0x8000008c078c0221 */ /* 0x000fe20000010000 */
[----:B0-----:R-:W-:Y:S01]  /*4bf0*/  @P0 FADD.FTZ R146, R11, -R142 ;  /* 0x8000008e0b920221 */ /* 0x001fe20000010000 */
[----:B------:R-:W-:Y:S01]  /*4c00*/  @P0 FADD.FTZ R145, R10, -R145 ;  /* 0x800000910a910221 */ /* 0x000fe20000010000 */
[C---:B------:R-:W-:Y:S01]  /*4c10*/  @P0 FFMA.FTZ R143, R4.reuse, R141, R143 ;  /* 0x0000008d048f0223 */ /* 0x040fe2000001008f */
[C---:B------:R-:W-:Y:S01]  /*4c20*/  @P0 FFMA.FTZ R201, R4.reuse, R140, R201 ;  /* 0x0000008c04c90223 */ /* 0x040fe200000100c9 */
[C---:B------:R-:W-:Y:S01]  /*4c30*/  @P0 FFMA.FTZ R203, R4.reuse, R146, R203 ;  /* 0x0000009204cb0223 */ /* 0x040fe200000100cb */
[----:B------:R-:W0:Y:S01]  /*4c40*/  @P1 LDC.64 R140, c[0x0][0x408] ;  /* 0x00010200ff8c1b82 */ /* 0x000e220000000a00 */
[----:B--2---:R-:W-:Y:S01]  /*4c50*/  @P1 FMUL.FTZ R187, R143, R187 ;  /* 0x000000bb8fbb1220 */ /* 0x004fe20000410000 */
[----:B------:R-:W-:Y:S01]  /*4c60*/  @P0 FFMA.FTZ R202, R4, R145, R202 ;  /* 0x0000009104ca0223 */ /* 0x000fe200000100ca */
[-CC-:B------:R-:W-:Y:S01]  /*4c70*/  @P0 FFMA.FTZ R207, R13, R199.reuse, R198.reuse ;  /* 0x000000c70dcf0223 */ /* 0x180fe200000100c6 */
[-CC-:B------:R-:W-:Y:S01]  /*4c80*/  @P0 FFMA.FTZ R208, R16, R199.reuse, R198.reuse ;  /* 0x000000c710d00223 */ /* 0x180fe200000100c6 */
[----:B------:R-:W-:Y:S01]  /*4c90*/  @P1 FMUL.FTZ R200, R187, R186 ;  /* 0x000000babbc81220 */ /* 0x000fe20000410000 */
[----:B------:R-:W-:Y:S01]  /*4ca0*/  @P0 FFMA.FTZ R210, R19, R199, R198 ;  /* 0x000000c713d20223 */ /* 0x000fe200000100c6 */
[----:B------:R-:W-:Y:S01]  /*4cb0*/  @P0 FADD.FTZ R207, R14, -R207 ;  /* 0x800000cf0ecf0221 */ /* 0x000fe20000010000 */
[----:B------:R-:W2:Y:S01]  /*4cc0*/  @P1 LDC.64 R142, c[0x0][0x408] ;  /* 0x00010200ff8e1b82 */ /* 0x000ea20000000a00 */
[----:B------:R-:W-:-:S02]  /*4cd0*/  HADD2.F32 R206, -RZ, R119.H0_H0 ;  /* 0x20000077ffce7230 */ /* 0x000fc40000004100 */
[----:B------:R-:W-:Y:S01]  /*4ce0*/  @P0 FADD.FTZ R209, R15, -R208 ;  /* 0x800000d00fd10221 */ /* 0x000fe20000010000 */
[----:B------:R-:W-:Y:S01]  /*4cf0*/  @P0 FFMA.FTZ R205, R4, R207, R205 ;  /* 0x000000cf04cd0223 */ /* 0x000fe200000100cd */
[----:B------:R-:W-:Y:S01]  /*4d00*/  @P0 FADD.FTZ R211, R17, -R210 ;  /* 0x800000d211d30221 */ /* 0x000fe20000010000 */
[----:B------:R-:W-:Y:S01]  /*4d10*/  @P1 FSEL R200, R200, RZ, P5 ;  /* 0x000000ffc8c81208 */ /* 0x000fe20002800000 */
[----:B------:R-:W-:Y:S01]  /*4d20*/  @P0 FFMA.FTZ R204, R4, R209, R204 ;  /* 0x000000d104cc0223 */ /* 0x000fe200000100cc */
[----:B------:R-:W-:Y:S01]  /*4d30*/  @P1 LOP3.LUT P5, RZ, R172, 0xff00, RZ, 0xc0, !PT ;  /* 0x0000ff00acff1812 */ /* 0x000fe200078ac0ff */
[----:B------:R-:W3:Y:S01]  /*4d40*/  @P1 LDC.64 R144, c[0x0][0x408] ;  /* 0x00010200ff901b82 */ /* 0x000ee20000000a00 */
[----:B------:R-:W-:Y:S01]  /*4d50*/  @P0 FFMA.FTZ R206, R4, R211, R206 ;  /* 0x000000d304ce0223 */ /* 0x000fe200000100ce */
[----:B------:R-:W-:-:S03]  /*4d60*/  @P1 F2FP.F16.F32.PACK_AB R200, RZ, R200 ;  /* 0x000000c8ffc8123e */ /* 0x000fc600000000ff */
[----:B-1----:R-:W-:Y:S01]  /*4d70*/  @P1 FMUL.FTZ R189, R206, R189 ;  /* 0x000000bdcebd1220 */ /* 0x002fe20000410000 */
[----:B------:R-:W-:Y:S02]  /*4d80*/  @P1 PRMT R124, R200, 0x7610, R124 ;  /* 0x00007610c87c1816 */ /* 0x000fe4000000007c */
[----:B------:R-:W1:Y:S01]  /*4d90*/  @P1 LDC.64 R146, c[0x0][0x408] ;  /* 0x00010200ff921b82 */ /* 0x000e620000000a00 */
[----:B0-----:R-:W-:Y:S01]  /*4da0*/  @P1 FMUL.FTZ R141, R201, R141 ;  /* 0x0000008dc98d1220 */ /* 0x001fe20000410000 */
[----:B------:R-:W-:-:S03]  /*4db0*/  @P1 FMUL.FTZ R188, R189, R188 ;  /* 0x000000bcbdbc1220 */ /* 0x000fc60000410000 */
[----:B------:R-:W-:-:S03]  /*4dc0*/  @P1 FMUL.FTZ R140, R141, R140 ;  /* 0x0000008c8d8c1220 */ /* 0x000fc60000410000 */
[----:B------:R-:W0:Y:S01]  /*4dd0*/  @P1 LDC.64 R186, c[0x0][0x408] ;  /* 0x00010200ffba1b82 */ /* 0x000e220000000a00 */
[----:B--2---:R-:W-:Y:S01]  /*4de0*/  @P1 FMUL.FTZ R143, R202, R143 ;  /* 0x0000008fca8f1220 */ /* 0x004fe20000410000 */
[----:B------:R-:W-:Y:S02]  /*4df0*/  @P1 FSEL R140, R140, RZ, P5 ;  /* 0x000000ff8c8c1208 */ /* 0x000fe40002800000 */
[----:B------:R-:W-:Y:S01]  /*4e00*/  @P1 LOP3.LUT P5, RZ, R172, 0xff000000, RZ, 0xc0, !PT ;  /* 0xff000000acff1812 */ /* 0x000fe200078ac0ff */
[----:B------:R-:W-:Y:S01]  /*4e10*/  @P1 FMUL.FTZ R142, R143, R142 ;  /* 0x0000008e8f8e1220 */ /* 0x000fe20000410000 */
[----:B------:R-:W-:Y:S01]  /*4e20*/  @P1 F2FP.F16.F32.PACK_AB R140, RZ, R140 ;  /* 0x0000008cff8c123e */ /* 0x000fe200000000ff */
[----:B---3--:R-:W-:-:S03]  /*4e30*/  @P1 FMUL.FTZ R145, R203, R145 ;  /* 0x00000091cb911220 */ /* 0x008fc60000410000 */
[----:B------:R-:W-:Y:S01]  /*4e40*/  @P1 FSEL R142, R142, RZ, P6 ;  /* 0x000000ff8e8e1208 */ /* 0x000fe20003000000 */
[----:B------:R-:W-:Y:S01]  /*4e50*/  @P1 FMUL.FTZ R144, R145, R144 ;  /* 0x0000009091901220 */ /* 0x000fe20000410000 */
[----:B------:R-:W-:Y:S02]  /*4e60*/  @P1 LOP3.LUT P6, RZ, R173, 0xff, RZ, 0xc0, !PT ;  /* 0x000000ffadff1812 */ /* 0x000fe400078cc0ff */
[----:B------:R-:W-:Y:S01]  /*4e70*/  @P1 F2FP.F16.F32.PACK_AB R142, RZ, R142 ;  /* 0x0000008eff8e123e */ /* 0x000fe200000000ff */
[----:B-1----:R-:W-:Y:S01]  /*4e80*/  @P1 FMUL.FTZ R147, R205, R147 ;  /* 0x00000093cd931220 */ /* 0x002fe20000410000 */
[----:B------:R-:W-:Y:S02]  /*4e90*/  @P1 FSEL R144, R144, RZ, P5 ;  /* 0x000000ff90901208 */ /* 0x000fe40002800000 */
[----:B------:R-:W-:Y:S01]  /*4ea0*/  @P1 LOP3.LUT P5, RZ, R173, 0xff00, RZ, 0xc0, !PT ;  /* 0x0000ff00adff1812 */ /* 0x000fe200078ac0ff */
[----:B------:R-:W-:Y:S01]  /*4eb0*/  @P1 FMUL.FTZ R146, R147, R146 ;  /* 0x0000009293921220 */ /* 0x000fe20000410000 */
[----:B------:R-:W-:-:S02]  /*4ec0*/  @P1 F2FP.F16.F32.PACK_AB R144, RZ, R144 ;  /* 0x00000090ff90123e */ /* 0x000fc400000000ff */
[----:B------:R-:W-:Y:S01]  /*4ed0*/  @P1 PRMT R125, R142, 0x7610, R125 ;  /* 0x000076108e7d1816 */ /* 0x000fe2000000007d */
[----:B0-----:R-:W-:Y:S01]  /*4ee0*/  @P1 FMUL.FTZ R187, R204, R187 ;  /* 0x000000bbccbb1220 */ /* 0x001fe20000410000 */
        /* <DEDUP_REMOVED lines=8> */
[----:B------:R-:W-:Y:S02]  /*4f70*/  @P1 PRMT R126, R146, 0x7610, R126 ;  /* 0x00007610927e1816 */ /* 0x000fe4000000007e */
[----:B------:R-:W-:Y:S02]  /*4f80*/  @P1 PRMT R124, R124, 0x5410, R140 ;  /* 0x000054107c7c1816 */ /* 0x000fe4000000008c */
[----:B------:R-:W-:Y:S02]  /*4f90*/  @P1 PRMT R125, R125, 0x5410, R144 ;  /* 0x000054107d7d1816 */ /* 0x000fe40000000090 */
[----:B------:R-:W-:-:S02]  /*4fa0*/  @P1 PRMT R126, R126, 0x5410, R186 ;  /* 0x000054107e7e1816 */ /* 0x000fc400000000ba */
        /* <DEDUP_REMOVED lines=14> */
.L_x_2453:
        /* <DEDUP_REMOVED lines=13> */
[C---:B0-----:R-:W-:Y:S01]  /*5160*/  FMUL.FTZ R146, R4.reuse, R143 ;  /* 0x0000008f04927220 */ /* 0x041fe20000410000 */
[----:B------:R-:W-:Y:S01]  /*5170*/  FMUL.FTZ R132, R4, R133 ;  /* 0x0000008504847220 */ /* 0x000fe20000410000 */
[----:B------:R-:W-:Y:S01]  /*5180*/  FADD.FTZ R187, R7, -R186 ;  /* 0x800000ba07bb7221 */ /* 0x000fe20000010000 */
[-CC-:B------:R-:W-:Y:S01]  /*5190*/  FFMA.FTZ R204, R16, R199.reuse, R198.reuse ;  /* 0x000000c710cc7223 */ /* 0x180fe200000100c6 */
[--C-:B------:R-:W-:Y:S01]  /*51a0*/  FFMA.FTZ R188, R12, R199, R198.reuse ;  /* 0x000000c70cbc7223 */ /* 0x100fe200000100c6 */
[----:B------:R-:W-:Y:S01]  /*51b0*/  FSEL R146, R146, RZ, P0 ;  /* 0x000000ff92927208 */ /* 0x000fe20000000000 */
[----:B------:R-:W-:Y:S01]  /*51c0*/  FMUL.FTZ R186, R4, R187 ;  /* 0x000000bb04ba7220 */ /* 0x000fe20000410000 */
        /* <DEDUP_REMOVED lines=24> */
[C---:B------:R-:W-:Y:S02]  /*5350*/  @P1 LOP3.LUT P5, RZ, R172.reuse, 0xff, RZ, 0xc0, !PT ;  /* 0x000000ffacff1812 */ /* 0x040fe400078ac0ff */
[----:B------:R-:W-:Y:S01]  /*5360*/  @P1 LOP3.LUT P6, RZ, R172, 0xff00, RZ, 0xc0, !PT ;  /* 0x0000ff00acff1812 */ /* 0x000fe200078cc0ff */
[----:B0-----:R-:W-:Y:S01]  /*5370*/  @P1 FMUL.FTZ R143, R188, R143 ;  /* 0x0000008fbc8f1220 */ /* 0x001fe20000410000 */
[----:B------:R-:W-:Y:S02]  /*5380*/  FSEL R208, R189, RZ, P0 ;  /* 0x000000ffbdd07208 */ /* 0x000fe40000000000 */
[----:B------:R-:W-:Y:S01]  /*5390*/  @P1 FSEL R147, R147, RZ, P5 ;  /* 0x000000ff93931208 */ /* 0x000fe20002800000 */
[----:B------:R-:W0:Y:S01]  /*53a0*/  @P1 LDC.64 R144, c[0x0][0x408] ;  /* 0x00010200ff901b82 */ /* 0x000e220000000a00 */
[----:B-1----:R-:W-:Y:S01]  /*53b0*/  @P1 FMUL.FTZ R133, R204, R133 ;  /* 0x00000085cc851220 */ /* 0x002fe20000410000 */
[----:B------:R-:W-:Y:S01]  /*53c0*/  @P1 FMUL.FTZ R142, R143, R142 ;  /* 0x0000008e8f8e1220 */ /* 0x000fe20000410000 */
[----:B------:R-:W-:-:S02]  /*53d0*/  @P1 F2FP.F16.F32.PACK_AB R147, RZ, R147 ;  /* 0x00000093ff93123e */ /* 0x000fc400000000ff */
[----:B------:R-:W-:Y:S01]  /*53e0*/  @P1 FMUL.FTZ R132, R133, R132 ;  /* 0x0000008485841220 */ /* 0x000fe20000410000 */
[----:B------:R-:W-:Y:S01]  /*53f0*/  @P1 LOP3.LUT P5, RZ, R172, 0xff000000, RZ, 0xc0, !PT ;  /* 0xff000000acff1812 */ /* 0x000fe200078ac0ff */
[----:B--2---:R-:W-:Y:S01]  /*5400*/  @P1 FMUL.FTZ R135, R206, R135 ;  /* 0x00000087ce871220 */ /* 0x004fe20000410000 */
[----:B------:R-:W-:Y:S02]  /*5410*/  @P1 PRMT R124, R147, 0x7610, R124 ;  /* 0x00007610937c1816 */ /* 0x000fe4000000007c */
[----:B------:R-:W-:Y:S01]  /*5420*/  @P1 FSEL R132, R132, RZ, P6 ;  /* 0x000000ff84841208 */ /* 0x000fe20003000000 */
[----:B------:R-:W-:Y:S01]  /*5430*/  @P1 FMUL.FTZ R134, R135, R134 ;  /* 0x0000008687861220 */ /* 0x000fe20000410000 */
[----:B------:R-:W-:Y:S01]  /*5440*/  @P1 LOP3.LUT P6, RZ, R172, 0xff0000, RZ, 0xc0, !PT ;  /* 0x00ff0000acff1812 */ /* 0x000fe200078cc0ff */
[----:B------:R-:W-:Y:S01]  /*5450*/  FFMA.FTZ R135, R20, R199, R198 ;  /* 0x000000c714877223 */ /* 0x000fe200000100c6 */
[----:B------:R-:W-:Y:S01]  /*5460*/  @P1 F2FP.F16.F32.PACK_AB R132, RZ, R132 ;  /* 0x00000084ff84123e */ /* 0x000fe200000000ff */
[----:B---3--:R-:W-:Y:S01]  /*5470*/  @P1 FMUL.FTZ R141, R186, R141 ;  /* 0x0000008dba8d1220 */ /* 0x008fe20000410000 */
[----:B------:R-:W-:Y:S01]  /*5480*/  @P1 FSEL R134, R134, RZ, P6 ;  /* 0x000000ff86861208 */ /* 0x000fe20003000000 */
[----:B------:R-:W-:Y:S01]  /*5490*/  FADD.FTZ R135, R18, -R135 ;  /* 0x8000008712877221 */ /* 0x000fe20000010000 */
[----:B------:R-:W-:Y:S01]  /*54a0*/  @P1 LOP3.LUT P6, RZ, R173, 0xff, RZ, 0xc0, !PT ;  /* 0x000000ffadff1812 */ /* 0x000fe200078cc0ff */
[----:B------:R-:W-:Y:S01]  /*54b0*/  @P1 FMUL.FTZ R140, R141, R140 ;  /* 0x0000008c8d8c1220 */ /* 0x000fe20000410000 */
[----:B------:R-:W-:Y:S01]  /*54c0*/  @P1 PRMT R124, R124, 0x5410, R132 ;  /* 0x000054107c7c1816 */ /* 0x000fe20000000084 */
[----:B------:R-:W-:Y:S01]  /*54d0*/  FMUL.FTZ R132, R4, R135 ;  /* 0x0000008704847220 */ /* 0x000fe20000410000 */
[----:B------:R-:W-:Y:S01]  /*54e0*/  @P1 FSEL R142, R142, RZ, P6 ;  /* 0x000000ff8e8e1208 */ /* 0x000fe20003000000 */
[----:B0-----:R-:W-:Y:S01]  /*54f0*/  @P1 FMUL.FTZ R145, R208, R145 ;  /* 0x00000091d0911220 */ /* 0x001fe20000410000 */
[----:B------:R-:W-:-:S02]  /*5500*/  @P1 FSEL R140, R140, RZ, P5 ;  /* 0x000000ff8c8c1208 */ /* 0x000fc40002800000 */
[----:B------:R-:W-:Y:S01]  /*5510*/  @P1 LOP3.LUT P5, RZ, R173, 0xff00, RZ, 0xc0, !PT ;  /* 0x0000ff00adff1812 */ /* 0x000fe200078ac0ff */
[----:B------:R-:W-:Y:S01]  /*5520*/  @P1 FMUL.FTZ R144, R145, R144 ;  /* 0x0000009091901220 */ /* 0x000fe20000410000 */
[----:B------:R-:W-:Y:S02]  /*5530*/  @P1 F2FP.F16.F32.PACK_AB R134, RZ, R134 ;  /* 0x00000086ff86123e */ /* 0x000fe400000000ff */
[----:B------:R-:W-:Y:S02]  /*5540*/  @P1 F2FP.F16.F32.PACK_AB R142, RZ, R142 ;  /* 0x0000008eff8e123e */ /* 0x000fe400000000ff */
[----:B------:R-:W-:Y:S02]  /*5550*/  @P1 FSEL R144, R144, RZ, P5 ;  /* 0x000000ff90901208 */ /* 0x000fe40002800000 */
[----:B------:R-:W-:Y:S02]  /*5560*/  F2FP.F16.F32.PACK_AB R202, RZ, R202 ;  /* 0x000000caffca723e */ /* 0x000fe400000000ff */
[----:B------:R-:W-:-:S02]  /*5570*/  F2FP.F16.F32.PACK_AB R204, RZ, R204 ;  /* 0x000000ccffcc723e */ /* 0x000fc400000000ff */
[----:B------:R-:W-:Y:S02]  /*5580*/  F2FP.F16.F32.PACK_AB R133, RZ, R206 ;  /* 0x000000ceff85723e */ /* 0x000fe400000000ff */
[----:B------:R-:W-:Y:S02]  /*5590*/  F2FP.F16.F32.PACK_AB R186, RZ, R186 ;  /* 0x000000baffba723e */ /* 0x000fe400000000ff */
[----:B------:R-:W-:Y:S02]  /*55a0*/  @P1 F2FP.F16.F32.PACK_AB R200, RZ, R200 ;  /* 0x000000c8ffc8123e */ /* 0x000fe400000000ff */
[----:B------:R-:W-:Y:S02]  /*55b0*/  F2FP.F16.F32.PACK_AB R188, RZ, R188 ;  /* 0x000000bcffbc723e */ /* 0x000fe400000000ff */
[----:B------:R-:W-:Y:S02]  /*55c0*/  F2FP.F16.F32.PACK_AB R208, RZ, R208 ;  /* 0x000000d0ffd0723e */ /* 0x000fe400000000ff */
[----:B------:R-:W-:-:S02]  /*55d0*/  @P1 F2FP.F16.F32.PACK_AB R140, RZ, R140 ;  /* 0x0000008cff8c123e */ /* 0x000fc400000000ff */
[----:B------:R-:W-:Y:S02]  /*55e0*/  @P1 F2FP.F16.F32.PACK_AB R144, RZ, R144 ;  /* 0x00000090ff90123e */ /* 0x000fe400000000ff */
[----:B------:R-:W-:Y:S02]  /*55f0*/  @P1 PRMT R125, R134, 0x7610, R125 ;  /* 0x00007610867d1816 */ /* 0x000fe4000000007d */
[----:B------:R-:W-:Y:S02]  /*5600*/  FSEL R141, R132, RZ, P0 ;  /* 0x000000ff848d7208 */ /* 0x000fe40000000000 */
[----:B------:R-:W-:Y:S02]  /*5610*/  @P1 PRMT R126, R142, 0x7610, R126 ;  /* 0x000076108e7e1816 */ /* 0x000fe4000000007e */
[----:B------:R-:W-:Y:S02]  /*5620*/  @P1 PRMT R127, R200, 0x7610, R127 ;  /* 0x00007610c87f1816 */ /* 0x000fe4000000007f */
[----:B------:R-:W-:-:S02]  /*5630*/  @P1 PRMT R125, R125, 0x5410, R140 ;  /* 0x000054107d7d1816 */ /* 0x000fc4000000008c */
[----:B------:R-:W-:Y:S02]  /*5640*/  @P1 PRMT R126, R126, 0x5410, R144 ;  /* 0x000054107e7e1816 */ /* 0x000fe40000000090 */
        /* <DEDUP_REMOVED lines=13> */
.L_x_2456:
        /* <DEDUP_REMOVED lines=13> */
.L_x_2458:
[----:B------:R-:W-:Y:S05]  /*57f0*/  BSYNC.RECONVERGENT B3 ;  /* 0x0000000000037941 */ /* 0x000fea0003800200 */
.L_x_2457:
        /* <DEDUP_REMOVED lines=13> */
.L_x_2460:
[----:B------:R-:W-:Y:S05]  /*58d0*/  BSYNC.RECONVERGENT B3 ;  /* 0x0000000000037941 */ /* 0x000fea0003800200 */
.L_x_2459:
        /* <DEDUP_REMOVED lines=13> */
.L_x_2462:
[----:B------:R-:W-:Y:S05]  /*59b0*/  BSYNC.RECONVERGENT B3 ;  /* 0x0000000000037941 */ /* 0x000fea0003800200 */
.L_x_2461:
        /* <DEDUP_REMOVED lines=13> */
.L_x_2464:
[----:B------:R-:W-:Y:S05]  /*5a90*/  BSYNC.RECONVERGENT B3 ;  /* 0x0000000000037941 */ /* 0x000fea0003800200 */
.L_x_2463:
        /* <DEDUP_REMOVED lines=13> */
.L_x_2466:
[----:B------:R-:W-:Y:S05]  /*5b70*/  BSYNC.RECONVERGENT B3 ;  /* 0x0000000000037941 */ /* 0x000fea0003800200 */
.L_x_2465:
        /* <DEDUP_REMOVED lines=13> */
.L_x_2468:
[----:B------:R-:W-:Y:S05]  /*5c50*/  BSYNC.RECONVERGENT B3 ;  /* 0x0000000000037941 */ /* 0x000fea0003800200 */
.L_x_2467:
        /* <DEDUP_REMOVED lines=13> */
.L_x_2470:
[----:B------:R-:W-:Y:S05]  /*5d30*/  BSYNC.RECONVERGENT B3 ;  /* 0x0000000000037941 */ /* 0x000fea0003800200 */
.L_x_2469:
        /* <DEDUP_REMOVED lines=12> */
[----:B------:R-:W-:-:S07]  /*5e00*/  PRMT R127, R127, 0x5410, R141 ;  /* 0x000054107f7f7816 */ /* 0x000fce000000008d */
.L_x_2455:
[----:B------:R-:W-:Y:S05]  /*5e10*/  BSYNC.RECONVERGENT B1 ;  /* 0x0000000000017941 */ /* 0x000fea0003800200 */
.L_x_2452:
        /* <DEDUP_REMOVED lines=8> */
.L_x_2451:
[----:B------:R-:W-:Y:S05]  /*5ea0*/  BSYNC.RECONVERGENT B2 ;  /* 0x0000000000027941 */ /* 0x000fea0003800200 */
.L_x_2450:
        /* <DEDUP_REMOVED lines=12> */
[----:B-1-3--:R-:W1:Y:S01]  /*5f70*/  @P1 LDC.64 R140, c[0x0][0x408] ;  /* 0x00010200ff8c1b82 */ /* 0x00ae620000000a00 */
[--C-:B------:R-:W-:Y:S01]  /*5f80*/  HADD2.F32 R188, -RZ, R120.reuse.H0_H0 ;  /* 0x20000078ffbc7230 */ /* 0x100fe20000004100 */
[C---:B------:R-:W-:Y:S01]  /*5f90*/  @P1 LOP3.LUT P3, RZ, R171.reuse, 0xff0000, RZ, 0xc0, !PT ;  /* 0x00ff0000abff1812 */ /* 0x040fe2000786c0ff */
[----:B------:R-:W-:Y:S01]  /*5fa0*/  HADD2.F32 R201, -RZ, R120.H1_H1 ;  /* 0x30000078ffc97230 */ /* 0x000fe20000004100 */
[C---:B------:R-:W-:Y:S01]  /*5fb0*/  @P1 LOP3.LUT P5, RZ, R171.reuse, 0xff, RZ, 0xc0, !PT ;  /* 0x000000ffabff1812 */ /* 0x040fe200078ac0ff */
[--C-:B------:R-:W-:Y:S01]  /*5fc0*/  HADD2.F32 R200, -RZ, R121.reuse.H0_H0 ;  /* 0x20000079ffc87230 */ /* 0x100fe20000004100 */
[----:B------:R-:W-:Y:S01]  /*5fd0*/  @P1 LOP3.LUT P6, RZ, R171, 0xff00, RZ, 0xc0, !PT ;  /* 0x0000ff00abff1812 */ /* 0x000fe200078cc0ff */
[----:B------:R-:W-:Y:S01]  /*5fe0*/  HADD2.F32 R204, -RZ, R122.H0_H0 ;  /* 0x2000007affcc7230 */ /* 0x000fe20000004100 */
[----:B0-----:R-:W0:Y:S01]  /*5ff0*/  @P1 LDC.64 R146, c[0x0][0x408] ;  /* 0x00010200ff921b82 */ /* 0x001e220000000a00 */
[----:B------:R-:W-:-:S02]  /*6000*/  HADD2.F32 R203, -RZ, R121.H1_H1 ;  /* 0x30000079ffcb7230 */ /* 0x000fc40000004100 */
[-CC-:B------:R-:W-:Y:S01]  /*6010*/  @P0 FFMA.FTZ R134, R24, R199.reuse, R198.reuse ;  /* 0x000000c718860223 */ /* 0x180fe200000100c6 */
[-CC-:B------:R-:W-:Y:S01]  /*6020*/  @P0 FFMA.FTZ R135, R25, R199.reuse, R198.reuse ;  /* 0x000000c719870223 */ /* 0x180fe200000100c6 */
[-CC-:B------:R-:W-:Y:S01]  /*6030*/  @P0 FFMA.FTZ R132, R35, R199.reuse, R198.reuse ;  /* 0x000000c723840223 */ /* 0x180fe200000100c6 */
[----:B------:R-:W-:Y:S01]  /*6040*/  @P0 FFMA.FTZ R133, R21, R199, R198 ;  /* 0x000000c715850223 */ /* 0x000fe200000100c6 */
[----:B------:R-:W-:Y:S01]  /*6050*/  @P0 FADD.FTZ R142, R23, -R134 ;  /* 0x80000086178e0221 */ /* 0x000fe20000010000 */
[----:B------:R-:W-:Y:S01]  /*6060*/  @P0 FADD.FTZ R143, R26, -R135 ;  /* 0x800000871a8f0221 */ /* 0x000fe20000010000 */
[----:B------:R-:W-:Y:S01]  /*6070*/  @P0 FADD.FTZ R132, R33, -R132 ;  /* 0x8000008421840221 */ /* 0x000fe20000010000 */
[----:B------:R-:W2:Y:S01]  /*6080*/  @P1 LDC.64 R134, c[0x0][0x408] ;  /* 0x00010200ff861b82 */ /* 0x000ea20000000a00 */
[----:B------:R-:W-:Y:S01]  /*6090*/  @P0 FADD.FTZ R133, R22, -R133 ;  /* 0x8000008516850221 */ /* 0x000fe20000010000 */
[C---:B------:R-:W-:Y:S01]  /*60a0*/  @P0 FFMA.FTZ R201, R4.reuse, R142, R201 ;  /* 0x0000008e04c90223 */ /* 0x040fe200000100c9 */
[C---:B------:R-:W-:Y:S01]  /*60b0*/  @P0 FFMA.FTZ R189, R4.reuse, R132, R189 ;  /* 0x0000008404bd0223 */ /* 0x040fe200000100bd */
[C---:B------:R-:W-:Y:S01]  /*60c0*/  @P0 FFMA.FTZ R200, R4.reuse, R143, R200 ;  /* 0x0000008f04c80223 */ /* 0x040fe200000100c8 */
[----:B------:R-:W-:Y:S01]  /*60d0*/  @P0 FFMA.FTZ R188, R4, R133, R188 ;  /* 0x0000008504bc0223 */ /* 0x000fe200000100bc */
[-CC-:B------:R-:W-:Y:S01]  /*60e0*/  @P0 FFMA.FTZ R205, R29, R199.reuse, R198.reuse ;  /* 0x000000c71dcd0223 */ /* 0x180fe200000100c6 */
[-CC-:B------:R-:W-:Y:S01]  /*60f0*/  @P0 FFMA.FTZ R202, R28, R199.reuse, R198.reuse ;  /* 0x000000c71cca0223 */ /* 0x180fe200000100c6 */
[----:B------:R-:W3:Y:S01]  /*6100*/  @P1 LDC.64 R132, c[0x0][0x408] ;  /* 0x00010200ff841b82 */ /* 0x000ee20000000a00 */
[-CC-:B------:R-:W-:Y:S01]  /*6110*/  @P0 FFMA.FTZ R208, R32, R199.reuse, R198.reuse ;  /* 0x000000c720d00223 */ /* 0x180fe200000100c6 */
[----:B------:R-:W-:Y:S01]  /*6120*/  @P0 FADD.FTZ R205, R30, -R205 ;  /* 0x800000cd1ecd0221 */ /* 0x000fe20000010000 */
[----:B------:R-:W-:Y:S01]  /*6130*/  @P0 FFMA.FTZ R209, R148, R199, R198 ;  /* 0x000000c794d10223 */ /* 0x000fe200000100c6 */
[----:B------:R-:W-:-:S02]  /*6140*/  HADD2.F32 R206, -RZ, R122.H1_H1 ;  /* 0x3000007affce7230 */ /* 0x000fc40000004100 */
[----:B------:R-:W-:Y:S01]  /*6150*/  @P0 FADD.FTZ R202, R27, -R202 ;  /* 0x800000ca1bca0221 */ /* 0x000fe20000010000 */
[----:B------:R-:W-:Y:S01]  /*6160*/  @P0 FFMA.FTZ R204, R4, R205, R204 ;  /* 0x000000cd04cc0223 */ /* 0x000fe200000100cc */
[----:B------:R-:W-:Y:S01]  /*6170*/  HADD2.F32 R205, -RZ, R123.H1_H1 ;  /* 0x3000007bffcd7230 */ /* 0x000fe20000004100 */
[----:B------:R-:W4:Y:S01]  /*6180*/  @P1 LDC.64 R142, c[0x0][0x408] ;  /* 0x00010200ff8e1b82 */ /* 0x000f220000000a00 */
[----:B------:R-:W-:Y:S01]  /*6190*/  @P0 FADD.FTZ R207, R31, -R208 ;  /* 0x800000d01fcf0221 */ /* 0x000fe20000010000 */
[----:B------:R-:W-:Y:S01]  /*61a0*/  @P0 FADD.FTZ R209, R34, -R209 ;  /* 0x800000d122d10221 */ /* 0x000fe20000010000 */
[C---:B------:R-:W-:Y:S01]  /*61b0*/  @P0 FFMA.FTZ R203, R4.reuse, R202, R203 ;  /* 0x000000ca04cb0223 */ /* 0x040fe200000100cb */
[----:B-1----:R-:W-:Y:S01]  /*61c0*/  @P1 FMUL.FTZ R141, R201, R141 ;  /* 0x0000008dc98d1220 */ /* 0x002fe20000410000 */
[C---:B------:R-:W-:Y:S01]  /*61d0*/  @P0 FFMA.FTZ R206, R4.reuse, R207, R206 ;  /* 0x000000cf04ce0223 */ /* 0x040fe200000100ce */
[----:B------:R-:W-:Y:S01]  /*61e0*/  @P0 FFMA.FTZ R205, R4, R209, R205 ;  /* 0x000000d104cd0223 */ /* 0x000fe200000100cd */
[----:B------:R-:W-:Y:S01]  /*61f0*/  @P1 LOP3.LUT P0, RZ, R170, 0xff, RZ, 0xc0, !PT ;  /* 0x000000ffaaff1812 */ /* 0x000fe2000780c0ff */
[----:B------:R-:W1:Y:S01]  /*6200*/  @P1 LDC.64 R144, c[0x0][0x408] ;  /* 0x00010200ff901b82 */ /* 0x000e620000000a00 */
[----:B--2---:R-:W-:Y:S01]  /*6210*/  @P1 FMUL.FTZ R135, R188, R135 ;  /* 0x00000087bc871220 */ /* 0x004fe20000410000 */
[----:B------:R-:W-:Y:S01]  /*6220*/  @P1 FMUL.FTZ R140, R141, R140 ;  /* 0x0000008c8d8c1220 */ /* 0x000fe20000410000 */
[----:B0-----:R-:W-:Y:S01]  /*6230*/  @P1 FMUL.FTZ R147, R204, R147 ;  /* 0x00000093cc931220 */ /* 0x001fe20000410000 */
[----:B------:R-:W-:Y:S01]  /*6240*/  F2FP.F16.F32.PACK_AB R188, RZ, R188 ;  /* 0x000000bcffbc723e */ /* 0x000fe200000000ff */
[----:B------:R-:W-:Y:S01]  /*6250*/  @P1 FMUL.FTZ R134, R135, R134 ;  /* 0x0000008687861220 */ /* 0x000fe20000410000 */
[----:B------:R-:W-:Y:S01]  /*6260*/  F2FP.F16.F32.PACK_AB R201, RZ, R201 ;  /* 0x000000c9ffc9723e */ /* 0x000fe200000000ff */
        /* <DEDUP_REMOVED lines=8> */
[----:B------:R-:W-:Y:S02]  /*62f0*/  @P1 FSEL R140, R140, RZ, P0 ;  /* 0x000000ff8c8c1208 */ /* 0x000fe40000000000 */
[----:B------:R-:W-:Y:S01]  /*6300*/  @P1 LOP3.LUT P0, RZ, R170, 0xff0000, RZ, 0xc0, !PT ;  /* 0x00ff0000aaff1812 */ /* 0x000fe2000780c0ff */
[----:B------:R-:W-:Y:S01]  /*6310*/  @P1 FMUL.FTZ R142, R143, R142 ;  /* 0x0000008e8f8e1220 */ /* 0x000fe20000410000 */
[----:B------:R-:W-:Y:S02]  /*6320*/  @P1 FSEL R132, R132, RZ, P3 ;  /* 0x000000ff84841208 */ /* 0x000fe40001800000 */
[----:B------:R-:W-:Y:S01]  /*6330*/  @P1 LOP3.LUT P3, RZ, R170, 0xff000000, RZ, 0xc0, !PT ;  /* 0xff000000aaff1812 */ /* 0x000fe2000786c0ff */
[----:B-1----:R-:W-:Y:S01]  /*6340*/  @P1 FMUL.FTZ R145, R203, R145 ;  /* 0x00000091cb911220 */ /* 0x002fe20000410000 */
[----:B------:R-:W-:-:S02]  /*6350*/  @P1 FSEL R142, R142, RZ, P0 ;  /* 0x000000ff8e8e1208 */ /* 0x000fc40000000000 */
[----:B------:R-:W-:Y:S01]  /*6360*/  @P1 F2FP.F16.F32.PACK_AB R134, RZ, R134 ;  /* 0x00000086ff86123e */ /* 0x000fe200000000ff */
[----:B------:R-:W-:Y:S01]  /*6370*/  @P1 FMUL.FTZ R144, R145, R144 ;  /* 0x0000009091901220 */ /* 0x000fe20000410000 */
[----:B------:R-:W-:Y:S02]  /*6380*/  @P1 F2FP.F16.F32.PACK_AB R142, RZ, R142 ;  /* 0x0000008eff8e123e */ /* 0x000fe400000000ff */
[----:B------:R-:W-:Y:S01]  /*6390*/  @P1 F2FP.F16.F32.PACK_AB R146, RZ, R146 ;  /* 0x00000092ff92123e */ /* 0x000fe200000000ff */
[----:B0-----:R-:W-:Y:S01]  /*63a0*/  @P1 FMUL.FTZ R187, R206, R187 ;  /* 0x000000bbcebb1220 */ /* 0x001fe20000410000 */
[----:B------:R-:W-:Y:S02]  /*63b0*/  @P1 FSEL R144, R144, RZ, P3 ;  /* 0x000000ff90901208 */ /* 0x000fe40001800000 */
[----:B------:R-:W-:Y:S01]  /*63c0*/  @P1 F2FP.F16.F32.PACK_AB R132, RZ, R132 ;  /* 0x00000084ff84123e */ /* 0x000fe200000000ff */
[----:B------:R-:W-:Y:S01]  /*63d0*/  @P1 FMUL.FTZ R186, R187, R186 ;  /* 0x000000babbba1220 */ /* 0x000fe20000410000 */
[----:B------:R-:W-:-:S02]  /*63e0*/  F2FP.F16.F32.PACK_AB R133, RZ, R200 ;  /* 0x000000c8ff85723e */ /* 0x000fc400000000ff */
[----:B------:R-:W-:Y:S02]  /*63f0*/  F2FP.F16.F32.PACK_AB R203, RZ, R203 ;  /* 0x000000cbffcb723e */ /* 0x000fe400000000ff */
[----:B------:R-:W-:Y:S02]  /*6400*/  @P1 FSEL R186, R186, RZ, P6 ;  /* 0x000000ffbaba1208 */ /* 0x000fe40003000000 */
[----:B------:R-:W-:Y:S02]  /*6410*/  F2FP.F16.F32.PACK_AB R204, RZ, R204 ;  /* 0x000000ccffcc723e */ /* 0x000fe400000000ff */
[----:B------:R-:W-:Y:S02]  /*6420*/  F2FP.F16.F32.PACK_AB R206, RZ, R206 ;  /* 0x000000ceffce723e */ /* 0x000fe400000000ff */
[----:B------:R-:W-:Y:S02]  /*6430*/  @P1 PRMT R124, R134, 0x7610, R124 ;  /* 0x00007610867c1816 */ /* 0x000fe4000000007c */
[----:B------:R-:W-:-:S02]  /*6440*/  @P1 F2FP.F16.F32.PACK_AB R140, RZ, R140 ;  /* 0x0000008cff8c123e */ /* 0x000fc400000000ff */
[----:B------:R-:W-:Y:S02]  /*6450*/  @P1 F2FP.F16.F32.PACK_AB R144, RZ, R144 ;  /* 0x00000090ff90123e */ /* 0x000fe400000000ff */
[----:B------:R-:W-:Y:S02]  /*6460*/  @P1 F2FP.F16.F32.PACK_AB R186, RZ, R186 ;  /* 0x000000baffba123e */ /* 0x000fe400000000ff */
[----:B------:R-:W-:Y:S02]  /*6470*/  @P1 PRMT R125, R142, 0x7610, R125 ;  /* 0x000076108e7d1816 */ /* 0x000fe4000000007d */
[----:B------:R-:W-:Y:S02]  /*6480*/  @P1 PRMT R126, R146, 0x7610, R126 ;  /* 0x00007610927e1816 */ /* 0x000fe4000000007e */
[----:B------:R-:W-:Y:S02]  /*6490*/  @P1 PRMT R127, R132, 0x7610, R127 ;  /* 0x00007610847f1816 */ /* 0x000fe4000000007f */
[----:B------:R-:W-:-:S02]  /*64a0*/  @P1 PRMT R124, R124, 0x5410, R140 ;  /* 0x000054107c7c1816 */ /* 0x000fc4000000008c */
[----:B------:R-:W-:Y:S02]  /*64b0*/  @P1 PRMT R125, R125, 0x5410, R144 ;  /* 0x000054107d7d1816 */ /* 0x000fe40000000090 */
        /* <DEDUP_REMOVED lines=14> */
.L_x_2475:
[----:B------:R-:W-:Y:S01]  /*65a0*/  ISETP.GT.AND P0, PT, R197, RZ, PT ;  /* 0x000000ffc500720c */ /* 0x000fe20003f04270 */
[----:B------:R-:W2:Y:S01]  /*65b0*/  @P1 LDC.64 R188, c[0x0][0x408] ;  /* 0x00010200ffbc1b82 */ /* 0x000ea20000000a00 */
[--C-:B-1-3-5:R-:W-:Y:S01]  /*65c0*/  HADD2.F32 R141, -RZ, R120.reuse.H0_H0 ;  /* 0x20000078ff8d7230 */ /* 0x12afe20000004100 */
[C---:B------:R-:W-:Y:S01]  /*65d0*/  @P1 LOP3.LUT P3, RZ, R170.reuse, 0xff, RZ, 0xc0, !PT ;  /* 0x000000ffaaff1812 */ /* 0x040fe2000786c0ff */
[----:B------:R-:W-:Y:S01]  /*65e0*/  HADD2.F32 R140, -RZ, R120.H1_H1 ;  /* 0x30000078ff8c7230 */ /* 0x000fe20000004100 */
[C---:B------:R-:W-:Y:S01]  /*65f0*/  @P1 LOP3.LUT P5, RZ, R170.reuse, 0xff00, RZ, 0xc0, !PT ;  /* 0x0000ff00aaff1812 */ /* 0x040fe200078ac0ff */
[--C-:B------:R-:W-:Y:S01]  /*6600*/  HADD2.F32 R200, -RZ, R121.reuse.H1_H1 ;  /* 0x30000079ffc87230 */ /* 0x100fe20000004100 */
[----:B------:R-:W-:Y:S01]  /*6610*/  @P1 LOP3.LUT P6, RZ, R170, 0xff0000, RZ, 0xc0, !PT ;  /* 0x00ff0000aaff1812 */ /* 0x000fe200078cc0ff */
[----:B------:R-:W-:Y:S01]  /*6620*/  HADD2.F32 R203, -RZ, R121.H0_H0 ;  /* 0x20000079ffcb7230 */ /* 0x000fe20000004100 */
[----:B------:R-:W1:Y:S01]  /*6630*/  @P1 LDC.64 R186, c[0x0][0x408] ;  /* 0x00010200ffba1b82 */ /* 0x000e620000000a00 */
[----:B------:R-:W-:-:S02]  /*6640*/  HADD2.F32 R202, -RZ, R122.H0_H0 ;  /* 0x2000007affca7230 */ /* 0x000fc40000004100 */
[----:B------:R-:W-:Y:S02]  /*6650*/  HADD2.F32 R204, -RZ, R123.H0_H0 ;  /* 0x2000007bffcc7230 */ /* 0x000fe40000004100 */
[-CC-:B------:R-:W-:Y:S01]  /*6660*/  @P0 FFMA.FTZ R143, R21, R199.reuse, R198.reuse ;  /* 0x000000c7158f0223 */ /* 0x180fe200000100c6 */
[-CC-:B------:R-:W-:Y:S01]  /*6670*/  @P0 FFMA.FTZ R142, R24, R199.reuse, R198.reuse ;  /* 0x000000c7188e0223 */ /* 0x180fe200000100c6 */
[-CC-:B0-----:R-:W-:Y:S01]  /*6680*/  @P0 FFMA.FTZ R147, R29, R199.reuse, R198.reuse ;  /* 0x000000c71d930223 */ /* 0x181fe200000100c6 */
[-C--:B------:R-:W-:Y:S01]  /*6690*/  @P0 FFMA.FTZ R206, R32, R199.reuse, R198 ;  /* 0x000000c720ce0223 */ /* 0x080fe200000100c6 */
[----:B------:R-:W-:Y:S01]  /*66a0*/  @P0 FADD.FTZ R143, R22, -R143 ;  /* 0x8000008f168f0221 */ /* 0x000fe20000010000 */
[----:B------:R-:W-:Y:S01]  /*66b0*/  @P0 FADD.FTZ R145, R23, -R142 ;  /* 0x8000008e17910221 */ /* 0x000fe20000010000 */
[--C-:B------:R-:W-:Y:S01]  /*66c0*/  @P0 FFMA.FTZ R142, R28, R199, R198.reuse ;  /* 0x000000c71c8e0223 */ /* 0x100fe200000100c6 */
[----:B------:R-:W-:Y:S01]  /*66d0*/  @P0 FADD.FTZ R201, R30, -R147 ;  /* 0x800000931ec90221 */ /* 0x000fe20000010000 */
[C---:B------:R-:W-:Y:S01]  /*66e0*/  @P0 FFMA.FTZ R141, R4.reuse, R143, R141 ;  /* 0x0000008f048d0223 */ /* 0x040fe2000001008d */
[----:B------:R-:W-:Y:S01]  /*66f0*/  @P0 FFMA.FTZ R143, R25, R199, R198 ;  /* 0x000000c7198f0223 */ /* 0x000fe200000100c6 */
[----:B------:R-:W-:Y:S01]  /*6700*/  @P0 FFMA.FTZ R140, R4, R145, R140 ;  /* 0x00000091048c0223 */ /* 0x000fe2000001008c */
[----:B------:R-:W-:Y:S01]  /*6710*/  @P0 FADD.FTZ R145, R27, -R142 ;  /* 0x8000008e1b910221 */ /* 0x000fe20000010000 */
[----:B--2---:R-:W-:Y:S01]  /*6720*/  @P1 FMUL.FTZ R189, R141, R189 ;  /* 0x000000bd8dbd1220 */ /* 0x004fe20000410000 */
[----:B------:R-:W-:Y:S01]  /*6730*/  @P0 FADD.FTZ R143, R26, -R143 ;  /* 0x8000008f1a8f0221 */ /* 0x000fe20000010000 */
[----:B------:R-:W0:Y:S01]  /*6740*/  @P1 LDC.64 R146, c[0x0][0x408] ;  /* 0x00010200ff921b82 */ /* 0x000e220000000a00 */
[C---:B------:R-:W-:Y:S01]  /*6750*/  @P0 FFMA.FTZ R200, R4.reuse, R145, R200 ;  /* 0x0000009104c80223 */ /* 0x040fe200000100c8 */
[C---:B------:R-:W-:Y:S01]  /*6760*/  @P0 FFMA.FTZ R202, R4.reuse, R201, R202 ;  /* 0x000000c904ca0223 */ /* 0x040fe200000100ca */
[----:B------:R-:W-:Y:S01]  /*6770*/  @P0 FFMA.FTZ R203, R4, R143, R203 ;  /* 0x0000008f04cb0223 */ /* 0x000fe200000100cb */
[----:B------:R-:W-:Y:S01]  /*6780*/  @P0 FFMA.FTZ R208, R35, R199, R198 ;  /* 0x000000c723d00223 */ /* 0x000fe200000100c6 */
[----:B------:R-:W-:Y:S01]  /*6790*/  @P0 FADD.FTZ R206, R31, -R206 ;  /* 0x800000ce1fce0221 */ /* 0x000fe20000010000 */
[----:B-1----:R-:W-:Y:S01]  /*67a0*/  @P1 FMUL.FTZ R201, R140, R187 ;  /* 0x000000bb8cc91220 */ /* 0x002fe20000410000 */
[----:B------:R-:W-:Y:S01]  /*67b0*/  @P1 FMUL.FTZ R187, R189, R188 ;  /* 0x000000bcbdbb1220 */ /* 0x000fe20000410000 */
[----:B------:R-:W1:Y:S01]  /*67c0*/  @P1 LDC.64 R144, c[0x0][0x408] ;  /* 0x00010200ff901b82 */ /* 0x000e620000000a00 */
[----:B------:R-:W-:Y:S01]  /*67d0*/  @P0 FADD.FTZ R205, R33, -R208 ;  /* 0x800000d021cd0221 */ /* 0x000fe20000010000 */
[----:B------:R-:W-:Y:S01]  /*67e0*/  @P1 FMUL.FTZ R186, R201, R186 ;  /* 0x000000bac9ba1220 */ /* 0x000fe20000410000 */
[----:B------:R-:W-:Y:S01]  /*67f0*/  HADD2.F32 R201, -RZ, R122.H1_H1 ;  /* 0x3000007affc97230 */ /* 0x000fe20000004100 */
[----:B------:R-:W-:Y:S01]  /*6800*/  @P1 FSEL R187, R187, RZ, P3 ;  /* 0x000000ffbbbb1208 */ /* 0x000fe20001800000 */
[----:B------:R-:W-:Y:S01]  /*6810*/  @P0 FFMA.FTZ R204, R4, R205, R204 ;  /* 0x000000cd04cc0223 */ /* 0x000fe200000100cc */
[----:B------:R-:W-:-:S02]  /*6820*/  @P1 LOP3.LUT P3, RZ, R170, 0xff000000, RZ, 0xc0, !PT ;  /* 0xff000000aaff1812 */ /* 0x000fc4000786c0ff */
[----:B------:R-:W2:Y:S01]  /*6830*/  @P1 LDC.64 R142, c[0x0][0x408] ;  /* 0x00010200ff8e1b82 */ /* 0x000ea20000000a00 */
[----:B------:R-:W-:Y:S01]  /*6840*/  @P0 FFMA.FTZ R201, R4, R206, R201 ;  /* 0x000000ce04c90223 */ /* 0x000fe200000100c9 */
[----:B------:R-:W-:Y:S02]  /*6850*/  @P1 FSEL R186, R186, RZ, P5 ;  /* 0x000000ffbaba1208 */ /* 0x000fe40002800000 */
[----:B------:R-:W-:Y:S02]  /*6860*/  @P1 LOP3.LUT P5, RZ, R171, 0xff, RZ, 0xc0, !PT ;  /* 0x000000ffabff1812 */ /* 0x000fe400078ac0ff */
[----:B------:R-:W-:Y:S02]  /*6870*/  @P1 F2FP.F16.F32.PACK_AB R187, RZ, R187 ;  /* 0x000000bbffbb123e */ /* 0x000fe400000000ff */
[----:B------:R-:W3:Y:S01]  /*6880*/  @P1 LDC.64 R140, c[0x0][0x408] ;  /* 0x00010200ff8c1b82 */ /* 0x000ee20000000a00 */
[----:B0-----:R-:W-:Y:S01]  /*6890*/  @P1 FMUL.FTZ R147, R203, R147 ;  /* 0x00000093cb931220 */ /* 0x001fe20000410000 */
[----:B------:R-:W-:-:S02]  /*68a0*/  @P1 F2FP.F16.F32.PACK_AB R186, RZ, R186 ;  /* 0x000000baffba123e */ /* 0x000fc400000000ff */
[----:B------:R-:W-:Y:S01]  /*68b0*/  @P1 PRMT R124, R187, 0x7610, R124 ;  /* 0x00007610bb7c1816 */ /* 0x000fe2000000007c */
[----:B------:R-:W-:-:S03]  /*68c0*/  @P1 FMUL.FTZ R146, R147, R146 ;  /* 0x0000009293921220 */ /* 0x000fc60000410000 */
[----:B------:R-:W0:Y:S01]  /*68d0*/  @P1 LDC.64 R188, c[0x0][0x408] ;  /* 0x00010200ffbc1b82 */ /* 0x000e220000000a00 */
[----:B-1----:R-:W-:Y:S01]  /*68e0*/  @P1 FMUL.FTZ R145, R200, R145 ;  /* 0x00000091c8911220 */ /* 0x002fe20000410000 */
[----:B------:R-:W-:Y:S02]  /*68f0*/  @P1 FSEL R146, R146, RZ, P6 ;  /* 0x000000ff92921208 */ /* 0x000fe40003000000 */
[----:B------:R-:W-:Y:S01]  /*6900*/  @P1 LOP3.LUT P6, RZ, R171, 0xff00, RZ, 0xc0, !PT ;  /* 0x0000ff00abff1812 */ /* 0x000fe200078cc0ff */
[----:B------:R-:W-:Y:S01]  /*6910*/  @P1 FMUL.FTZ R144, R145, R144 ;  /* 0x0000009091901220 */ /* 0x000fe20000410000 */
[----:B------:R-:W-:Y:S01]  /*6920*/  @P1 F2FP.F16.F32.PACK_AB R146, RZ, R146 ;  /* 0x00000092ff92123e */ /* 0x000fe200000000ff */
[----:B--2---:R-:W-:Y:S01]  /*6930*/  @P1 FMUL.FTZ R143, R202, R143 ;  /* 0x0000008fca8f1220 */ /* 0x004fe20000410000 */
[----:B------:R-:W-:Y:S02]  /*6940*/  @P1 PRMT R124, R124, 0x5410, R186 ;  /* 0x000054107c7c1816 */ /* 0x000fe400000000ba */
[----:B------:R-:W-:Y:S01]  /*6950*/  @P1 FSEL R144, R144, RZ, P3 ;  /* 0x000000ff90901208 */ /* 0x000fe20001800000 */
[----:B------:R-:W-:Y:S01]  /*6960*/  @P1 FMUL.FTZ R142, R143, R142 ;  /* 0x0000008e8f8e1220 */ /* 0x000fe20000410000 */
[----:B------:R-:W-:-:S02]  /*6970*/  @P1 LOP3.LUT P3, RZ, R171, 0xff0000, RZ, 0xc0, !PT ;  /* 0x00ff0000abff1812 */ /* 0x000fc4000786c0ff */
[----:B------:R-:W-:Y:S01]  /*6980*/  @P1 F2FP.F16.F32.PACK_AB R144, RZ, R144 ;  /* 0x00000090ff90123e */ /* 0x000fe200000000ff */
[----:B---3--:R-:W-:Y:S01]  /*6990*/  @P1 FMUL.FTZ R141, R201, R141 ;  /* 0x0000008dc98d1220 */ /* 0x008fe20000410000 */
[----:B------:R-:W-:Y:S02]  /*69a0*/  @P1 FSEL R142, R142, RZ, P5 ;  /* 0x000000ff8e8e1208 */ /* 0x000fe40002800000 */
[----:B------:R-:W-:Y:S01]  /*69b0*/  @P1 PRMT R125, R146, 0x7610, R125 ;  /* 0x00007610927d1816 */ /* 0x000fe2000000007d */
[----:B------:R-:W-:Y:S01]  /*69c0*/  @P1 FMUL.FTZ R140, R141, R140 ;  /* 0x0000008c8d8c1220 */ /* 0x000fe20000410000 */
[----:B------:R-:W-:Y:S02]  /*69d0*/  @P1 F2FP.F16.F32.PACK_AB R142, RZ, R142 ;  /* 0x0000008eff8e123e */ /* 0x000fe400000000ff */
[----:B------:R-:W-:Y:S01]  /*69e0*/  @P1 PRMT R125, R125, 0x5410, R144 ;  /* 0x000054107d7d1816 */ /* 0x000fe20000000090 */
[----:B0-----:R-:W-:Y:S01]  /*69f0*/  @P1 FMUL.FTZ R189, R204, R189 ;  /* 0x000000bdccbd1220 */ /* 0x001fe20000410000 */
[----:B------:R-:W-:-:S02]  /*6a00*/  @P1 FSEL R140, R140, RZ, P6 ;  /* 0x000000ff8c8c1208 */ /* 0x000fc40003000000 */
[----:B------:R-:W-:Y:S01]  /*6a10*/  @P1 PRMT R126, R142, 0x7610, R126 ;  /* 0x000076108e7e1816 */ /* 0x000fe2000000007e */
[----:B------:R-:W-:Y:S01]  /*6a20*/  @P1 FMUL.FTZ R188, R189, R188 ;  /* 0x000000bcbdbc1220 */ /* 0x000fe20000410000 */
[----:B------:R-:W-:-:S04]  /*6a30*/  @P1 F2FP.F16.F32.PACK_AB R140, RZ, R140 ;  /* 0x0000008cff8c123e */ /* 0x000fc800000000ff */
[----:B------:R-:W-:Y:S02]  /*6a40*/  @P1 FSEL R188, R188, RZ, P3 ;  /* 0x000000ffbcbc1208 */ /* 0x000fe40001800000 */
[----:B------:R-:W-:Y:S02]  /*6a50*/  @P1 PRMT R126, R126, 0x5410, R140 ;  /* 0x000054107e7e1816 */ /* 0x000fe4000000008c */
[----:B------:R-:W-:-:S04]  /*6a60*/  @P1 F2FP.F16.F32.PACK_AB R188, RZ, R188 ;  /* 0x000000bcffbc123e */ /* 0x000fc800000000ff */
        /* <DEDUP_REMOVED lines=14> */
.L_x_2474:
        /* <DEDUP_REMOVED lines=22> */
[----:B------:R-:W-:Y:S01]  /*6cb0*/  FFMA.FTZ R188, R28, R199, R198 ;  /* 0x000000c71cbc7223 */ /* 0x000fe200000100c6 */
[----:B------:R-:W-:Y:S01]  /*6cc0*/  FADD.FTZ R189, R26, -R189 ;  /* 0x800000bd1abd7221 */ /* 0x000fe20000010000 */
[----:B------:R-:W-:Y:S01]  /*6cd0*/  FADD.FTZ R203, R30, -R203 ;  /* 0x800000cb1ecb7221 */ /* 0x000fe20000010000 */
[----:B------:R-:W-:Y:S01]  /*6ce0*/  FADD.FTZ R205, R31, -R204 ;  /* 0x800000cc1fcd7221 */ /* 0x000fe20000010000 */
[----:B------:R-:W-:Y:S01]  /*6cf0*/  FADD.FTZ R201, R27, -R188 ;  /* 0x800000bc1bc97221 */ /* 0x000fe20000010000 */
[----:B------:R-:W-:Y:S01]  /*6d00*/  FMUL.FTZ R187, R4, R189 ;  /* 0x000000bd04bb7220 */ /* 0x000fe20000410000 */
[----:B-1----:R-:W-:Y:S01]  /*6d10*/  @P1 FMUL.FTZ R135, R146, R135 ;  /* 0x0000008792871220 */ /* 0x002fe20000410000 */
[----:B------:R-:W1:Y:S01]  /*6d20*/  @P1 LDC.64 R132, c[0x0][0x408] ;  /* 0x00010200ff841b82 */ /* 0x000e620000000a00 */
[----:B------:R-:W-:Y:S01]  /*6d30*/  FSEL R204, R186, RZ, P0 ;  /* 0x000000ffbacc7208 */ /* 0x000fe20000000000 */
[C---:B------:R-:W-:Y:S01]  /*6d40*/  FMUL.FTZ R188, R4.reuse, R203 ;  /* 0x000000cb04bc7220 */ /* 0x040fe20000410000 */
[----:B------:R-:W-:Y:S01]  /*6d50*/  @P1 FMUL.FTZ R200, R135, R134 ;  /* 0x0000008687c81220 */ /* 0x000fe20000410000 */
[C---:B------:R-:W-:Y:S01]  /*6d60*/  FMUL.FTZ R186, R4.reuse, R201 ;  /* 0x000000c904ba7220 */ /* 0x040fe20000410000 */
[----:B------:R-:W-:Y:S01]  /*6d70*/  FMUL.FTZ R189, R4, R205 ;  /* 0x000000cd04bd7220 */ /* 0x000fe20000410000 */
[----:B------:R-:W-:Y:S01]  /*6d80*/  FSEL R206, R187, RZ, P0 ;  /* 0x000000ffbbce7208 */ /* 0x000fe20000000000 */
[----:B--2---:R-:W-:Y:S01]  /*6d90*/  @P1 FMUL.FTZ R141, R202, R141 ;  /* 0x0000008dca8d1220 */ /* 0x004fe20000410000 */
[----:B------:R-:W2:Y:S01]  /*6da0*/  @P1 LDC.64 R134, c[0x0][0x408] ;  /* 0x00010200ff861b82 */ /* 0x000ea20000000a00 */
[----:B------:R-:W-:-:S02]  /*6db0*/  FSEL R188, R188, RZ, P0 ;  /* 0x000000ffbcbc7208 */ /* 0x000fc40000000000 */
[----:B------:R-:W-:Y:S01]  /*6dc0*/  @P1 FMUL.FTZ R147, R141, R140 ;  /* 0x0000008c8d931220 */ /* 0x000fe20000410000 */
[----:B-----5:R-:W-:Y:S02]  /*6dd0*/  @P1 LOP3.LUT P3, RZ, R170, 0xff, RZ, 0xc0, !PT ;  /* 0x000000ffaaff1812 */ /* 0x020fe4000786c0ff */
[----:B------:R-:W-:Y:S02]  /*6de0*/  FSEL R186, R186, RZ, P0 ;  /* 0x000000ffbaba7208 */ /* 0x000fe40000000000 */
[----:B------:R-:W3:Y:S01]  /*6df0*/  @P1 LDC.64 R140, c[0x0][0x408] ;  /* 0x00010200ff8c1b82 */ /* 0x000ee20000000a00 */
[----:B------:R-:W-:Y:S01]  /*6e00*/  FSEL R208, R189, RZ, P0 ;  /* 0x000000ffbdd07208 */ /* 0x000fe20000000000 */
[----:B0-----:R-:W-:Y:S01]  /*6e10*/  @P1 FMUL.FTZ R143, R188, R143 ;  /* 0x0000008fbc8f1220 */ /* 0x001fe20000410000 */
[----:B------:R-:W-:Y:S02]  /*6e20*/  @P1 LOP3.LUT P5, RZ, R170, 0xff00, RZ, 0xc0, !PT ;  /* 0x0000ff00aaff1812 */ /* 0x000fe400078ac0ff */
[----:B------:R-:W-:Y:S01]  /*6e30*/  @P1 FSEL R147, R147, RZ, P3 ;  /* 0x000000ff93931208 */ /* 0x000fe20001800000 */
[----:B------:R-:W-:Y:S01]  /*6e40*/  @P1 FMUL.FTZ R142, R143, R142 ;  /* 0x0000008e8f8e1220 */ /* 0x000fe20000410000 */
[----:B------:R-:W-:Y:S01]  /*6e50*/  @P1 LOP3.LUT P6, RZ, R171, 0xff0000, RZ, 0xc0, !PT ;  /* 0x00ff0000abff1812 */ /* 0x000fe200078cc0ff */
[----:B------:R-:W0:Y:S01]  /*6e60*/  @P1 LDC.64 R144, c[0x0][0x408] ;  /* 0x00010200ff901b82 */ /* 0x000e220000000a00 */
[----:B-1----:R-:W-:Y:S01]  /*6e70*/  @P1 FMUL.FTZ R133, R204, R133 ;  /* 0x00000085cc851220 */ /* 0x002fe20000410000 */
[----:B------:R-:W-:-:S02]  /*6e80*/  @P1 F2FP.F16.F32.PACK_AB R147, RZ, R147 ;  /* 0x00000093ff93123e */ /* 0x000fc400000000ff */
[----:B------:R-:W-:Y:S01]  /*6e90*/  @P1 LOP3.LUT P3, RZ, R170, 0xff0000, RZ, 0xc0, !PT ;  /* 0x00ff0000aaff1812 */ /* 0x000fe2000786c0ff */
[----:B------:R-:W-:Y:S01]  /*6ea0*/  @P1 FMUL.FTZ R132, R133, R132 ;  /* 0x0000008485841220 */ /* 0x000fe20000410000 */
[----:B------:R-:W-:Y:S01]  /*6eb0*/  @P1 PRMT R124, R147, 0x7610, R124 ;  /* 0x00007610937c1816 */ /* 0x000fe2000000007c */
[----:B--2---:R-:W-:Y:S01]  /*6ec0*/  @P1 FMUL.FTZ R135, R206, R135 ;  /* 0x00000087ce871220 */ /* 0x004fe20000410000 */
[----:B------:R-:W-:Y:S02]  /*6ed0*/  @P1 FSEL R200, R200, RZ, P6 ;  /* 0x000000ffc8c81208 */ /* 0x000fe40003000000 */
[----:B------:R-:W-:Y:S01]  /*6ee0*/  @P1 FSEL R132, R132, RZ, P5 ;  /* 0x000000ff84841208 */ /* 0x000fe20002800000 */
[----:B------:R-:W-:Y:S01]  /*6ef0*/  @P1 FMUL.FTZ R134, R135, R134 ;  /* 0x0000008687861220 */ /* 0x000fe20000410000 */
[----:B------:R-:W-:Y:S01]  /*6f00*/  FFMA.FTZ R135, R148, R199, R198 ;  /* 0x000000c794877223 */ /* 0x000fe200000100c6 */
[----:B------:R-:W-:Y:S01]  /*6f10*/  @P1 LOP3.LUT P5, RZ, R171, 0xff, RZ, 0xc0, !PT ;  /* 0x000000ffabff1812 */ /* 0x000fe200078ac0ff */
[----:B---3--:R-:W-:Y:S01]  /*6f20*/  @P1 FMUL.FTZ R141, R186, R141 ;  /* 0x0000008dba8d1220 */ /* 0x008fe20000410000 */
[----:B------:R-:W-:Y:S01]  /*6f30*/  @P1 F2FP.F16.F32.PACK_AB R132, RZ, R132 ;  /* 0x00000084ff84123e */ /* 0x000fe200000000ff */
[----:B------:R-:W-:Y:S01]  /*6f40*/  FADD.FTZ R135, R34, -R135 ;  /* 0x8000008722877221 */ /* 0x000fe20000010000 */
[----:B------:R-:W-:Y:S01]  /*6f50*/  @P1 FSEL R134, R134, RZ, P3 ;  /* 0x000000ff86861208 */ /* 0x000fe20001800000 */
[----:B------:R-:W-:Y:S01]  /*6f60*/  @P1 FMUL.FTZ R140, R141, R140 ;  /* 0x0000008c8d8c1220 */ /* 0x000fe20000410000 */
[----:B------:R-:W-:-:S02]  /*6f70*/  @P1 LOP3.LUT P3, RZ, R170, 0xff000000, RZ, 0xc0, !PT ;  /* 0xff000000aaff1812 */ /* 0x000fc4000786c0ff */
[----:B------:R-:W-:Y:S01]  /*6f80*/  @P1 LOP3.LUT P6, RZ, R171, 0xff00, RZ, 0xc0, !PT ;  /* 0x0000ff00abff1812 */ /* 0x000fe200078cc0ff */
[----:B0-----:R-:W-:Y:S01]  /*6f90*/  @P1 FMUL.FTZ R145, R208, R145 ;  /* 0x00000091d0911220 */ /* 0x001fe20000410000 */
[----:B------:R-:W-:Y:S02]  /*6fa0*/  @P1 FSEL R142, R142, RZ, P5 ;  /* 0x000000ff8e8e1208 */ /* 0x000fe40002800000 */
[----:B------:R-:W-:Y:S01]  /*6fb0*/  @P1 PRMT R124, R124, 0x5410, R132 ;  /* 0x000054107c7c1816 */ /* 0x000fe20000000084 */
[----:B------:R-:W-:Y:S01]  /*6fc0*/  @P1 FMUL.FTZ R144, R145, R144 ;  /* 0x0000009091901220 */ /* 0x000fe20000410000 */
[----:B------:R-:W-:Y:S01]  /*6fd0*/  FMUL.FTZ R132, R4, R135 ;  /* 0x0000008704847220 */ /* 0x000fe20000410000 */
[----:B------:R-:W-:Y:S02]  /*6fe0*/  @P1 F2FP.F16.F32.PACK_AB R134, RZ, R134 ;  /* 0x00000086ff86123e */ /* 0x000fe400000000ff */
[----:B------:R-:W-:Y:S02]  /*6ff0*/  @P1 FSEL R140, R140, RZ, P3 ;  /* 0x000000ff8c8c1208 */ /* 0x000fe40001800000 */
[----:B------:R-:W-:-:S02]  /*7000*/  @P1 FSEL R144, R144, RZ, P6 ;  /* 0x000000ff90901208 */ /* 0x000fc40003000000 */
[----:B------:R-:W-:Y:S02]  /*7010*/  @P1 F2FP.F16.F32.PACK_AB R142, RZ, R142 ;  /* 0x0000008eff8e123e */ /* 0x000fe400000000ff */
[----:B------:R-:W-:Y:S02]  /*7020*/  F2FP.F16.F32.PACK_AB R202, RZ, R202 ;  /* 0x000000caffca723e */ /* 0x000fe400000000ff */
[----:B------:R-:W-:Y:S02]  /*7030*/  F2FP.F16.F32.PACK_AB R204, RZ, R204 ;  /* 0x000000ccffcc723e */ /* 0x000fe400000000ff */
[----:B------:R-:W-:Y:S02]  /*7040*/  F2FP.F16.F32.PACK_AB R133, RZ, R206 ;  /* 0x000000ceff85723e */ /* 0x000fe400000000ff */
[----:B------:R-:W-:Y:S02]  /*7050*/  F2FP.F16.F32.PACK_AB R186, RZ, R186 ;  /* 0x000000baffba723e */ /* 0x000fe400000000ff */
[----:B------:R-:W-:-:S02]  /*7060*/  F2FP.F16.F32.PACK_AB R188, RZ, R188 ;  /* 0x000000bcffbc723e */ /* 0x000fc400000000ff */
[----:B------:R-:W-:Y:S02]  /*7070*/  @P1 F2FP.F16.F32.PACK_AB R200, RZ, R200 ;  /* 0x000000c8ffc8123e */ /* 0x000fe400000000ff */
[----:B------:R-:W-:Y:S02]  /*7080*/  F2FP.F16.F32.PACK_AB R208, RZ, R208 ;  /* 0x000000d0ffd0723e */ /* 0x000fe400000000ff */
[----:B------:R-:W-:Y:S02]  /*7090*/  @P1 F2FP.F16.F32.PACK_AB R140, RZ, R140 ;  /* 0x0000008cff8c123e */ /* 0x000fe400000000ff */
[----:B------:R-:W-:Y:S02]  /*70a0*/  @P1 F2FP.F16.F32.PACK_AB R144, RZ, R144 ;  /* 0x00000090ff90123e */ /* 0x000fe400000000ff */
[----:B------:R-:W-:Y:S02]  /*70b0*/  @P1 PRMT R125, R134, 0x7610, R125 ;  /* 0x00007610867d1816 */ /* 0x000fe4000000007d */
[----:B------:R-:W-:-:S02]  /*70c0*/  FSEL R141, R132, RZ, P0 ;  /* 0x000000ff848d7208 */ /* 0x000fc40000000000 */
        /* <DEDUP_REMOVED lines=17> */
.L_x_2477:
        /* <DEDUP_REMOVED lines=13> */
.L_x_2479:
[----:B------:R-:W-:Y:S05]  /*72b0*/  BSYNC.RECONVERGENT B3 ;  /* 0x0000000000037941 */ /* 0x000fea0003800200 */
.L_x_2478:
        /* <DEDUP_REMOVED lines=13> */
.L_x_2481:
[----:B------:R-:W-:Y:S05]  /*7390*/  BSYNC.RECONVERGENT B3 ;  /* 0x0000000000037941 */ /* 0x000fea0003800200 */
.L_x_2480:
        /* <DEDUP_REMOVED lines=13> */
.L_x_2483:
[----:B------:R-:W-:Y:S05]  /*7470*/  BSYNC.RECONVERGENT B3 ;  /* 0x0000000000037941 */ /* 0x000fea0003800200 */
.L_x_2482:
        /* <DEDUP_REMOVED lines=13> */
.L_x_2485:
[----:B------:R-:W-:Y:S05]  /*7550*/  BSYNC.RECONVERGENT B3 ;  /* 0x0000000000037941 */ /* 0x000fea0003800200 */
.L_x_2484:
        /* <DEDUP_REMOVED lines=13> */
.L_x_2487:
[----:B------:R-:W-:Y:S05]  /*7630*/  BSYNC.RECONVERGENT B3 ;  /* 0x0000000000037941 */ /* 0x000fea0003800200 */
.L_x_2486:
        /* <DEDUP_REMOVED lines=13> */
.L_x_2489:
[----:B------:R-:W-:Y:S05]  /*7710*/  BSYNC.RECONVERGENT B3 ;  /* 0x0000000000037941 */ /* 0x000fea0003800200 */
.L_x_2488:
        /* <DEDUP_REMOVED lines=13> */
.L_x_2491:
[----:B------:R-:W-:Y:S05]  /*77f0*/  BSYNC.RECONVERGENT B3 ;  /* 0x0000000000037941 */ /* 0x000fea0003800200 */
.L_x_2490:
        /* <DEDUP_REMOVED lines=13> */
.L_x_2476:
[----:B------:R-:W-:Y:S05]  /*78d0*/  BSYNC.RECONVERGENT B1 ;  /* 0x0000000000017941 */ /* 0x000fea0003800200 */
.L_x_2473:
        /* <DEDUP_REMOVED lines=8> */
.L_x_2472:
[----:B------:R-:W-:Y:S05]  /*7960*/  BSYNC.RECONVERGENT B2 ;  /* 0x0000000000027941 */ /* 0x000fea0003800200 */
.L_x_2471:
        /* <DEDUP_REMOVED lines=11> */
[--C-:B-----5:R-:W-:Y:S01]  /*7a20*/  HADD2.F32 R189, -RZ, R36.reuse.H0_H0 ;  /* 0x20000024ffbd7230 */ /* 0x120fe20000004100 */
[----:B-1-34-:R-:W1:Y:S01]  /*7a30*/  @P1 LDC.64 R134, c[0x0][0x408] ;  /* 0x00010200ff861b82 */ /* 0x01ae620000000a00 */
[--C-:B------:R-:W-:Y:S01]  /*7a40*/  HADD2.F32 R197, -RZ, R37.reuse.H0_H0 ;  /* 0x20000025ffc57230 */ /* 0x100fe20000004100 */
[C---:B------:R-:W-:Y:S01]  /*7a50*/  @P1 LOP3.LUT P3, RZ, R168.reuse, 0xff00, RZ, 0xc0, !PT ;  /* 0x0000ff00a8ff1812 */ /* 0x040fe2000786c0ff */
[----:B------:R-:W-:Y:S01]  /*7a60*/  HADD2.F32 R188, -RZ, R36.H1_H1 ;  /* 0x30000024ffbc7230 */ /* 0x000fe20000004100 */
[----:B------:R-:W-:Y:S01]  /*7a70*/  @P1 LOP3.LUT P4, RZ, R168, 0xff0000, RZ, 0xc0, !PT ;  /* 0x00ff0000a8ff1812 */ /* 0x000fe2000788c0ff */
[----:B------:R-:W-:Y:S01]  /*7a80*/  HADD2.F32 R203, -RZ, R38.H1_H1 ;  /* 0x30000026ffcb7230 */ /* 0x000fe20000004100 */
[----:B------:R-:W-:Y:S02]  /*7a90*/  @P1 LOP3.LUT P5, RZ, R169, 0xff0000, RZ, 0xc0, !PT ;  /* 0x00ff0000a9ff1812 */ /* 0x000fe400078ac0ff */
[----:B------:R-:W2:Y:S03]  /*7aa0*/  @P1 LDC.64 R132, c[0x0][0x408] ;  /* 0x00010200ff841b82 */ /* 0x000ea60000000a00 */
[-CC-:B------:R-:W-:Y:S01]  /*7ab0*/  @P0 FFMA.FTZ R140, R164, R199.reuse, R198.reuse ;  /* 0x000000c7a48c0223 */ /* 0x180fe200000100c6 */
[-CC-:B------:R-:W-:Y:S01]  /*7ac0*/  @P0 FFMA.FTZ R141, R159, R199.reuse, R198.reuse ;  /* 0x000000c79f8d0223 */ /* 0x180fe200000100c6 */
[-CC-:B------:R-:W-:Y:S01]  /*7ad0*/  @P0 FFMA.FTZ R145, R163, R199.reuse, R198.reuse ;  /* 0x000000c7a3910223 */ /* 0x180fe200000100c6 */
[-C--:B------:R-:W-:Y:S01]  /*7ae0*/  @P0 FFMA.FTZ R186, R176, R199.reuse, R198 ;  /* 0x000000c7b0ba0223 */ /* 0x080fe200000100c6 */
[----:B------:R-:W-:Y:S01]  /*7af0*/  @P0 FADD.FTZ R143, R161, -R140 ;  /* 0x8000008ca18f0221 */ /* 0x000fe20000010000 */
[----:B------:R-:W-:Y:S01]  /*7b00*/  @P0 FADD.FTZ R141, R162, -R141 ;  /* 0x8000008da28d0221 */ /* 0x000fe20000010000 */
[----:B------:R-:W-:Y:S01]  /*7b10*/  @P0 FADD.FTZ R140, R166, -R145 ;  /* 0x80000091a68c0221 */ /* 0x000fe20000010000 */
[-CC-:B------:R-:W-:Y:S01]  /*7b20*/  @P0 FFMA.FTZ R187, R167, R199.reuse, R198.reuse ;  /* 0x000000c7a7bb0223 */ /* 0x180fe200000100c6 */
[-CC-:B------:R-:W-:Y:S01]  /*7b30*/  @P0 FFMA.FTZ R200, R180, R199.reuse, R198.reuse ;  /* 0x000000c7b4c80223 */ /* 0x180fe200000100c6 */
[-CC-:B------:R-:W-:Y:S01]  /*7b40*/  @P0 FFMA.FTZ R205, R184, R199.reuse, R198.reuse ;  /* 0x000000c7b8cd0223 */ /* 0x180fe200000100c6 */
[----:B------:R-:W-:Y:S01]  /*7b50*/  @P0 FFMA.FTZ R202, R181, R199, R198 ;  /* 0x000000c7b5ca0223 */ /* 0x000fe200000100c6 */
[C---:B------:R-:W-:Y:S01]  /*7b60*/  @P0 FFMA.FTZ R189, R4.reuse, R141, R189 ;  /* 0x0000008d04bd0223 */ /* 0x040fe200000100bd */
[----:B------:R-:W-:Y:S01]  /*7b70*/  @P0 FFMA.FTZ R197, R4, R140, R197 ;  /* 0x0000008c04c50223 */ /* 0x000fe200000100c5 */
[----:B------:R-:W-:-:S02]  /*7b80*/  HADD2.F32 R199, -RZ, R37.H1_H1 ;  /* 0x30000025ffc77230 */ /* 0x000fc40000004100 */
[----:B------:R-:W-:Y:S01]  /*7b90*/  @P0 FADD.FTZ R186, R165, -R186 ;  /* 0x800000baa5ba0221 */ /* 0x000fe20000010000 */
[----:B------:R-:W3:Y:S01]  /*7ba0*/  @P1 LDC.64 R140, c[0x0][0x408] ;  /* 0x00010200ff8c1b82 */ /* 0x000ee20000000a00 */
[----:B------:R-:W-:Y:S01]  /*7bb0*/  @P0 FFMA.FTZ R188, R4, R143, R188 ;  /* 0x0000008f04bc0223 */ /* 0x000fe200000100bc */
[----:B------:R-:W-:Y:S01]  /*7bc0*/  @P0 FADD.FTZ R201, R178, -R187 ;  /* 0x800000bbb2c90221 */ /* 0x000fe20000010000 */
[----:B------:R-:W-:Y:S01]  /*7bd0*/  @P0 FFMA.FTZ R199, R4, R186, R199 ;  /* 0x000000ba04c70223 */ /* 0x000fe200000100c7 */
[----:B------:R-:W-:Y:S02]  /*7be0*/  HADD2.F32 R198, -RZ, R38.H0_H0 ;  /* 0x20000026ffc67230 */ /* 0x000fe40000004100 */
[----:B------:R-:W-:Y:S01]  /*7bf0*/  @P0 FADD.FTZ R200, R177, -R200 ;  /* 0x800000c8b1c80221 */ /* 0x000fe20000010000 */
[----:B-1----:R-:W-:Y:S01]  /*7c00*/  @P1 FMUL.FTZ R135, R188, R135 ;  /* 0x00000087bc871220 */ /* 0x002fe20000410000 */
[----:B------:R-:W-:Y:S01]  /*7c10*/  @P0 FADD.FTZ R202, R179, -R202 ;  /* 0x800000cab3ca0221 */ /* 0x000fe20000010000 */
[----:B------:R-:W1:Y:S01]  /*7c20*/  @P1 LDC.64 R144, c[0x0][0x408] ;  /* 0x00010200ff901b82 */ /* 0x000e620000000a00 */
[----:B------:R-:W-:Y:S01]  /*7c30*/  @P0 FFMA.FTZ R198, R4, R201, R198 ;  /* 0x000000c904c60223 */ /* 0x000fe200000100c6 */
[----:B------:R-:W-:-:S02]  /*7c40*/  HADD2.F32 R201, -RZ, R39.H0_H0 ;  /* 0x20000027ffc97230 */ /* 0x000fc40000004100 */
[----:B------:R-:W-:Y:S01]  /*7c50*/  @P0 FFMA.FTZ R203, R4, R200, R203 ;  /* 0x000000c804cb0223 */ /* 0x000fe200000100cb */
[----:B------:R-:W-:Y:S02]  /*7c60*/  HADD2.F32 R200, -RZ, R39.H1_H1 ;  /* 0x30000027ffc87230 */ /* 0x000fe40000004100 */
[----:B------:R-:W-:Y:S01]  /*7c70*/  @P0 FADD.FTZ R205, R182, -R205 ;  /* 0x800000cdb6cd0221 */ /* 0x000fe20000010000 */
[----:B--2---:R-:W-:Y:S01]  /*7c80*/  @P1 FMUL.FTZ R133, R189, R133 ;  /* 0x00000085bd851220 */ /* 0x004fe20000410000 */
[----:B------:R-:W-:Y:S01]  /*7c90*/  @P1 FMUL.FTZ R134, R135, R134 ;  /* 0x0000008687861220 */ /* 0x000fe20000410000 */
[----:B------:R-:W2:Y:S01]  /*7ca0*/  @P1 LDC.64 R142, c[0x0][0x408] ;  /* 0x00010200ff8e1b82 */ /* 0x000ea20000000a00 */
[C---:B------:R-:W-:Y:S01]  /*7cb0*/  @P0 FFMA.FTZ R201, R4.reuse, R202, R201 ;  /* 0x000000ca04c90223 */ /* 0x040fe200000100c9 */
[----:B------:R-:W-:Y:S01]  /*7cc0*/  @P0 FFMA.FTZ R200, R4, R205, R200 ;  /* 0x000000cd04c80223 */ /* 0x000fe200000100c8 */
[----:B------:R-:W-:Y:S01]  /*7cd0*/  @P1 FMUL.FTZ R132, R133, R132 ;  /* 0x0000008485841220 */ /* 0x000fe20000410000 */
[----:B------:R-:W-:-:S02]  /*7ce0*/  @P1 LOP3.LUT P0, RZ, R168, 0xff, RZ, 0xc0, !PT ;  /* 0x000000ffa8ff1812 */ /* 0x000fc4000780c0ff */
[----:B------:R-:W-:Y:S02]  /*7cf0*/  @P1 FSEL R134, R134, RZ, P3 ;  /* 0x000000ff86861208 */ /* 0x000fe40001800000 */
[----:B0-----:R-:W0:Y:S01]  /*7d00*/  @P1 LDC.64 R146, c[0x0][0x408] ;  /* 0x00010200ff921b82 */ /* 0x001e220000000a00 */
[----:B---3--:R-:W-:Y:S01]  /*7d10*/  @P1 FMUL.FTZ R141, R197, R141 ;  /* 0x0000008dc58d1220 */ /* 0x008fe20000410000 */
[----:B------:R-:W-:Y:S02]  /*7d20*/  @P1 LOP3.LUT P3, RZ, R169, 0xff, RZ, 0xc0, !PT ;  /* 0x000000ffa9ff1812 */ /* 0x000fe4000786c0ff */
[----:B------:R-:W-:Y:S01]  /*7d30*/  @P1 FSEL R132, R132, RZ, P0 ;  /* 0x000000ff84841208 */ /* 0x000fe20000000000 */
[----:B------:R-:W-:Y:S01]  /*7d40*/  @P1 FMUL.FTZ R140, R141, R140 ;  /* 0x0000008c8d8c1220 */ /* 0x000fe20000410000 */
[----:B------:R-:W-:Y:S02]  /*7d50*/  @P1 LOP3.LUT P0, RZ, R168, 0xff000000, RZ, 0xc0, !PT ;  /* 0xff000000a8ff1812 */ /* 0x000fe4000780c0ff */
[----:B------:R-:W3:Y:S01]  /*7d60*/  @P1 LDC.64 R186, c[0x0][0x408] ;  /* 0x00010200ffba1b82 */ /* 0x000ee20000000a00 */
[----:B-1----:R-:W-:Y:S01]  /*7d70*/  @P1 FMUL.FTZ R145, R198, R145 ;  /* 0x00000091c6911220 */ /* 0x002fe20000410000 */
[----:B------:R-:W-:-:S02]  /*7d80*/  @P1 FSEL R140, R140, RZ, P4 ;  /* 0x000000ff8c8c1208 */ /* 0x000fc40002000000 */
[----:B------:R-:W-:Y:S01]  /*7d90*/  @P1 LOP3.LUT P4, RZ, R169, 0xff00, RZ, 0xc0, !PT ;  /* 0x0000ff00a9ff1812 */ /* 0x000fe2000788c0ff */
[----:B------:R-:W-:Y:S01]  /*7da0*/  @P1 FMUL.FTZ R144, R145, R144 ;  /* 0x0000009091901220 */ /* 0x000fe20000410000 */
[----:B------:R-:W-:Y:S01]  /*7db0*/  @P1 F2FP.F16.F32.PACK_AB R4, RZ, R132 ;  /* 0x00000084ff04123e */ /* 0x000fe200000000ff */
[----:B--2---:R-:W-:Y:S01]  /*7dc0*/  @P1 FMUL.FTZ R143, R199, R143 ;  /* 0x0000008fc78f1220 */ /* 0x004fe20000410000 */
[----:B------:R-:W-:Y:S02]  /*7dd0*/  @P1 F2FP.F16.F32.PACK_AB R140, RZ, R140 ;  /* 0x0000008cff8c123e */ /* 0x000fe400000000ff */
[----:B------:R-:W-:Y:S01]  /*7de0*/  @P1 FSEL R144, R144, RZ, P3 ;  /* 0x000000ff90901208 */ /* 0x000fe20001800000 */
[----:B------:R-:W-:Y:S01]  /*7df0*/  @P1 FMUL.FTZ R142, R143, R142 ;  /* 0x0000008e8f8e1220 */ /* 0x000fe20000410000 */
[----:B------:R-:W-:Y:S02]  /*7e00*/  @P1 F2FP.F16.F32.PACK_AB R135, RZ, R134 ;  /* 0x00000086ff87123e */ /* 0x000fe400000000ff */
[----:B------:R-:W-:Y:S01]  /*7e10*/  @P1 F2FP.F16.F32.PACK_AB R144, RZ, R144 ;  /* 0x00000090ff90123e */ /* 0x000fe200000000ff */
[----:B0-----:R-:W-:Y:S01]  /*7e20*/  @P1 FMUL.FTZ R147, R203, R147 ;  /* 0x00000093cb931220 */ /* 0x001fe20000410000 */
[----:B------:R-:W-:-:S02]  /*7e30*/  @P1 FSEL R142, R142, RZ, P0 ;  /* 0x000000ff8e8e1208 */ /* 0x000fc40000000000 */
[----:B------:R-:W-:Y:S01]  /*7e40*/  @P1 PRMT R124, R4, 0x7610, R124 ;  /* 0x00007610047c1816 */ /* 0x000fe2000000007c */
[----:B------:R-:W-:Y:S01]  /*7e50*/  @P1 FMUL.FTZ R146, R147, R146 ;  /* 0x0000009293921220 */ /* 0x000fe20000410000 */
[----:B------:R-:W-:Y:S02]  /*7e60*/  @P1 F2FP.F16.F32.PACK_AB R142, RZ, R142 ;  /* 0x0000008eff8e123e */ /* 0x000fe400000000ff */
[----:B------:R-:W-:Y:S01]  /*7e70*/  @P1 PRMT R125, R140, 0x7610, R125 ;  /* 0x000076108c7d1816 */ /* 0x000fe2000000007d */
[----:B---3--:R-:W-:Y:S01]  /*7e80*/  @P1 FMUL.FTZ R187, R201, R187 ;  /* 0x000000bbc9bb1220 */ /* 0x008fe20000410000 */
[----:B------:R-:W-:Y:S02]  /*7e90*/  @P1 FSEL R146, R146, RZ, P4 ;  /* 0x000000ff92921208 */ /* 0x000fe40002000000 */
[----:B------:R-:W-:Y:S01]  /*7ea0*/  @P1 PRMT R126, R144, 0x7610, R126 ;  /* 0x00007610907e1816 */ /* 0x000fe2000000007e */
[----:B------:R-:W-:Y:S01]  /*7eb0*/  @P1 FMUL.FTZ R186, R187, R186 ;  /* 0x000000babbba1220 */ /* 0x000fe20000410000 */
[----:B------:R-:W-:-:S02]  /*7ec0*/  @P1 F2FP.F16.F32.PACK_AB R146, RZ, R146 ;  /* 0x00000092ff92123e */ /* 0x000fc400000000ff */
[----:B------:R-:W-:Y:S02]  /*7ed0*/  @P1 PRMT R124, R124, 0x5410, R135 ;  /* 0x000054107c7c1816 */ /* 0x000fe40000000087 */
[----:B------:R-:W-:Y:S02]  /*7ee0*/  @P1 FSEL R186, R186, RZ, P5 ;  /* 0x000000ffbaba1208 */ /* 0x000fe40002800000 */
[----:B------:R-:W-:Y:S02]  /*7ef0*/  F2FP.F16.F32.PACK_AB R132, R188, R189 ;  /* 0x000000bdbc84723e */ /* 0x000fe400000000ff */
[----:B------:R-:W-:Y:S02]  /*7f00*/  @P1 F2FP.F16.F32.PACK_AB R186, RZ, R186 ;  /* 0x000000baffba123e */ /* 0x000fe400000000ff */
[----:B------:R-:W-:Y:S02]  /*7f10*/  F2FP.F16.F32.PACK_AB R133, R199, R197 ;  /* 0x000000c5c785723e */ /* 0x000fe400000000ff */
[----:B------:R-:W-:-:S02]  /*7f20*/  F2FP.F16.F32.PACK_AB R134, R203, R198 ;  /* 0x000000c6cb86723e */ /* 0x000fc400000000ff */
[----:B------:R-:W-:Y:S02]  /*7f30*/  @P1 PRMT R125, R125, 0x5410, R142 ;  /* 0x000054107d7d1816 */ /* 0x000fe4000000008e */
[----:B------:R-:W-:Y:S02]  /*7f40*/  F2FP.F16.F32.PACK_AB R135, R200, R201 ;  /* 0x000000c9c887723e */ /* 0x000fe400000000ff */
        /* <DEDUP_REMOVED lines=11> */
.L_x_2496:
[----:B------:R-:W-:Y:S01]  /*8000*/  ISETP.GT.AND P0, PT, R197, RZ, PT ;  /* 0x000000ffc500720c */ /* 0x000fe20003f04270 */
[----:B------:R-:W2:Y:S01]  /*8010*/  @P1 LDC.64 R144, c[0x0][0x408] ;  /* 0x00010200ff901b82 */ /* 0x000ea20000000a00 */
[--C-:B-1-345:R-:W-:Y:S01]  /*8020*/  HADD2.F32 R141, -RZ, R36.reuse.H0_H0 ;  /* 0x20000024ff8d7230 */ /* 0x13afe20000004100 */
[C---:B------:R-:W-:Y:S01]  /*8030*/  @P1 LOP3.LUT P3, RZ, R168.reuse, 0xff, RZ, 0xc0, !PT ;  /* 0x000000ffa8ff1812 */ /* 0x040fe2000786c0ff */
[----:B------:R-:W-:Y:S01]  /*8040*/  HADD2.F32 R186, -RZ, R36.H1_H1 ;  /* 0x30000024ffba7230 */ /* 0x000fe20000004100 */
[----:B------:R-:W-:Y:S01]  /*8050*/  @P1 LOP3.LUT P4, RZ, R168, 0xff00, RZ, 0xc0, !PT ;  /* 0x0000ff00a8ff1812 */ /* 0x000fe2000788c0ff */
[--C-:B------:R-:W-:Y:S01]  /*8060*/  HADD2.F32 R197, -RZ, R37.reuse.H0_H0 ;  /* 0x20000025ffc57230 */ /* 0x100fe20000004100 */
[C---:B------:R-:W-:Y:S01]  /*8070*/  @P1 LOP3.LUT P5, RZ, R169.reuse, 0xff00, RZ, 0xc0, !PT ;  /* 0x0000ff00a9ff1812 */ /* 0x040fe200078ac0ff */
[--C-:B------:R-:W-:Y:S01]  /*8080*/  HADD2.F32 R200, -RZ, R38.reuse.H0_H0 ;  /* 0x20000026ffc87230 */ /* 0x100fe20000004100 */
[----:B0-----:R-:W0:Y:S01]  /*8090*/  @P1 LDC.64 R146, c[0x0][0x408] ;  /* 0x00010200ff921b82 */ /* 0x001e220000000a00 */
[----:B------:R-:W-:Y:S01]  /*80a0*/  HADD2.F32 R201, -RZ, R37.H1_H1 ;  /* 0x30000025ffc97230 */ /* 0x000fe20000004100 */
[----:B------:R-:W-:Y:S01]  /*80b0*/  @P1 LOP3.LUT P6, RZ, R169, 0xff0000, RZ, 0xc0, !PT ;  /* 0x00ff0000a9ff1812 */ /* 0x000fe200078cc0ff */
[----:B------:R-:W-:-:S02]  /*80c0*/  HADD2.F32 R203, -RZ, R38.H1_H1 ;  /* 0x30000026ffcb7230 */ /* 0x000fc40000004100 */
        /* <DEDUP_REMOVED lines=11> */
[----:B------:R-:W-:Y:S01]  /*8180*/  @P0 FFMA.FTZ R197, R4, R140, R197 ;  /* 0x0000008c04c50223 */ /* 0x000fe200000100c5 */
[----:B--2---:R-:W-:Y:S01]  /*8190*/  @P1 FMUL.FTZ R145, R141, R145 ;  /* 0x000000918d911220 */ /* 0x004fe20000410000 */
[----:B------:R-:W-:Y:S01]  /*81a0*/  @P0 FADD.FTZ R187, R165, -R142 ;  /* 0x8000008ea5bb0221 */ /* 0x000fe20000010000 */
[----:B------:R-:W-:Y:S01]  /*81b0*/  @P0 FADD.FTZ R189, R178, -R143 ;  /* 0x8000008fb2bd0221 */ /* 0x000fe20000010000 */
[----:B------:R-:W1:Y:S01]  /*81c0*/  @P1 LDC.64 R140, c[0x0][0x408] ;  /* 0x00010200ff8c1b82 */ /* 0x000e620000000a00 */
[----:B------:R-:W-:Y:S01]  /*81d0*/  @P1 FMUL.FTZ R188, R145, R144 ;  /* 0x0000009091bc1220 */ /* 0x000fe20000410000 */
[C---:B------:R-:W-:Y:S01]  /*81e0*/  @P0 FFMA.FTZ R201, R4.reuse, R187, R201 ;  /* 0x000000bb04c90223 */ /* 0x040fe200000100c9 */
[----:B------:R-:W-:Y:S01]  /*81f0*/  @P0 FFMA.FTZ R200, R4, R189, R200 ;  /* 0x000000bd04c80223 */ /* 0x000fe200000100c8 */
[----:B------:R-:W-:Y:S01]  /*8200*/  @P0 FFMA.FTZ R206, R181, R199, R198 ;  /* 0x000000c7b5ce0223 */ /* 0x000fe200000100c6 */
[----:B0-----:R-:W-:Y:S01]  /*8210*/  @P1 FMUL.FTZ R147, R186, R147 ;  /* 0x00000093ba931220 */ /* 0x001fe20000410000 */
[----:B------:R-:W-:-:S02]  /*8220*/  HADD2.F32 R202, -RZ, R39.H0_H0 ;  /* 0x20000027ffca7230 */ /* 0x000fc40000004100 */
[----:B------:R-:W-:Y:S01]  /*8230*/  @P0 FADD.FTZ R204, R177, -R204 ;  /* 0x800000ccb1cc0221 */ /* 0x000fe20000010000 */
[----:B------:R-:W0:Y:S01]  /*8240*/  @P1 LDC.64 R144, c[0x0][0x408] ;  /* 0x00010200ff901b82 */ /* 0x000e220000000a00 */
[----:B------:R-:W-:Y:S01]  /*8250*/  @P1 FMUL.FTZ R189, R147, R146 ;  /* 0x0000009293bd1220 */ /* 0x000fe20000410000 */
[----:B------:R-:W-:Y:S01]  /*8260*/  @P0 FADD.FTZ R205, R179, -R206 ;  /* 0x800000ceb3cd0221 */ /* 0x000fe20000010000 */
[----:B------:R-:W-:Y:S01]  /*8270*/  @P0 FFMA.FTZ R203, R4, R204, R203 ;  /* 0x000000cc04cb0223 */ /* 0x000fe200000100cb */
[----:B------:R-:W-:Y:S02]  /*8280*/  @P1 FSEL R188, R188, RZ, P3 ;  /* 0x000000ffbcbc1208 */ /* 0x000fe40001800000 */
[----:B------:R-:W-:Y:S01]  /*8290*/  @P0 FFMA.FTZ R202, R4, R205, R202 ;  /* 0x000000cd04ca0223 */ /* 0x000fe200000100ca */
[----:B------:R-:W-:Y:S01]  /*82a0*/  @P1 FSEL R189, R189, RZ, P4 ;  /* 0x000000ffbdbd1208 */ /* 0x000fe20002000000 */
[----:B------:R-:W2:Y:S01]  /*82b0*/  @P1 LDC.64 R142, c[0x0][0x408] ;  /* 0x00010200ff8e1b82 */ /* 0x000ea20000000a00 */
[----:B------:R-:W-:-:S02]  /*82c0*/  @P1 LOP3.LUT P3, RZ, R168, 0xff0000, RZ, 0xc0, !PT ;  /* 0x00ff0000a8ff1812 */ /* 0x000fc4000786c0ff */
[----:B------:R-:W-:Y:S02]  /*82d0*/  @P1 LOP3.LUT P4, RZ, R169, 0xff, RZ, 0xc0, !PT ;  /* 0x000000ffa9ff1812 */ /* 0x000fe4000788c0ff */
[----:B------:R-:W-:Y:S02]  /*82e0*/  @P1 F2FP.F16.F32.PACK_AB R188, RZ, R188 ;  /* 0x000000bcffbc123e */ /* 0x000fe400000000ff */
[----:B------:R-:W-:Y:S01]  /*82f0*/  @P1 F2FP.F16.F32.PACK_AB R189, RZ, R189 ;  /* 0x000000bdffbd123e */ /* 0x000fe200000000ff */
[----:B------:R-:W3:Y:S01]  /*8300*/  @P1 LDC.64 R146, c[0x0][0x408] ;  /* 0x00010200ff921b82 */ /* 0x000ee20000000a00 */
[----:B-1----:R-:W-:Y:S01]  /*8310*/  @P1 FMUL.FTZ R141, R197, R141 ;  /* 0x0000008dc58d1220 */ /* 0x002fe20000410000 */
[----:B------:R-:W-:-:S03]  /*8320*/  @P1 PRMT R124, R188, 0x7610, R124 ;  /* 0x00007610bc7c1816 */ /* 0x000fc6000000007c */
[----:B------:R-:W-:Y:S01]  /*8330*/  @P1 FMUL.FTZ R140, R141, R140 ;  /* 0x0000008c8d8c1220 */ /* 0x000fe20000410000 */
[----:B------:R-:W-:Y:S02]  /*8340*/  @P1 PRMT R124, R124, 0x5410, R189 ;  /* 0x000054107c7c1816 */ /* 0x000fe400000000bd */
[----:B------:R-:W1:Y:S01]  /*8350*/  @P1 LDC.64 R186, c[0x0][0x408] ;  /* 0x00010200ffba1b82 */ /* 0x000e620000000a00 */
[----:B0-----:R-:W-:Y:S01]  /*8360*/  @P1 FMUL.FTZ R145, R200, R145 ;  /* 0x00000091c8911220 */ /* 0x001fe20000410000 */
[----:B------:R-:W-:Y:S02]  /*8370*/  @P1 FSEL R140, R140, RZ, P3 ;  /* 0x000000ff8c8c1208 */ /* 0x000fe40001800000 */
[----:B------:R-:W-:Y:S01]  /*8380*/  @P1 LOP3.LUT P3, RZ, R168, 0xff000000, RZ, 0xc0, !PT ;  /* 0xff000000a8ff1812 */ /* 0x000fe2000786c0ff */
[----:B------:R-:W-:Y:S01]  /*8390*/  @P1 FMUL.FTZ R144, R145, R144 ;  /* 0x0000009091901220 */ /* 0x000fe20000410000 */
[----:B------:R-:W-:Y:S01]  /*83a0*/  @P1 F2FP.F16.F32.PACK_AB R140, RZ, R140 ;  /* 0x0000008cff8c123e */ /* 0x000fe200000000ff */
[----:B--2---:R-:W-:-:S03]  /*83b0*/  @P1 FMUL.FTZ R143, R201, R143 ;  /* 0x0000008fc98f1220 */ /* 0x004fc60000410000 */
[----:B------:R-:W-:Y:S01]  /*83c0*/  @P1 FSEL R144, R144, RZ, P4 ;  /* 0x000000ff90901208 */ /* 0x000fe20002000000 */
[----:B------:R-:W-:Y:S01]  /*83d0*/  @P1 FMUL.FTZ R142, R143, R142 ;  /* 0x0000008e8f8e1220 */ /* 0x000fe20000410000 */
[----:B------:R-:W-:Y:S02]  /*83e0*/  @P1 PRMT R125, R140, 0x7610, R125 ;  /* 0x000076108c7d1816 */ /* 0x000fe4000000007d */
[----:B------:R-:W-:Y:S01]  /*83f0*/  @P1 F2FP.F16.F32.PACK_AB R144, RZ, R144 ;  /* 0x00000090ff90123e */ /* 0x000fe200000000ff */
[----:B---3--:R-:W-:Y:S01]  /*8400*/  @P1 FMUL.FTZ R147, R203, R147 ;  /* 0x00000093cb931220 */ /* 0x008fe20000410000 */
[----:B------:R-:W-:Y:S02]  /*8410*/  @P1 FSEL R142, R142, RZ, P3 ;  /* 0x000000ff8e8e1208 */ /* 0x000fe40001800000 */
[----:B------:R-:W-:Y:S01]  /*8420*/  @P1 PRMT R126, R144, 0x7610, R126 ;  /* 0x00007610907e1816 */ /* 0x000fe2000000007e */
[----:B------:R-:W-:Y:S01]  /*8430*/  @P1 FMUL.FTZ R146, R147, R146 ;  /* 0x0000009293921220 */ /* 0x000fe20000410000 */
[----:B------:R-:W-:Y:S01]  /*8440*/  @P1 F2FP.F16.F32.PACK_AB R142, RZ, R142 ;  /* 0x0000008eff8e123e */ /* 0x000fe200000000ff */
[----:B-1----:R-:W-:-:S03]  /*8450*/  @P1 FMUL.FTZ R187, R202, R187 ;  /* 0x000000bbcabb1220 */ /* 0x002fc60000410000 */
[----:B------:R-:W-:Y:S02]  /*8460*/  @P1 FSEL R146, R146, RZ, P5 ;  /* 0x000000ff92921208 */ /* 0x000fe40002800000 */
        /* <DEDUP_REMOVED lines=20> */
.L_x_2495:
        /* <DEDUP_REMOVED lines=15> */
[--C-:B------:R-:W-:Y:S01]  /*86a0*/  FFMA.FTZ R200, R176, R199, R198.reuse ;  /* 0x000000c7b0c87223 */ /* 0x100fe200000100c6 */
[----:B------:R-:W-:Y:S01]  /*86b0*/  FADD.FTZ R201, R166, -R201 ;  /* 0x800000c9a6c97221 */ /* 0x000fe20000010000 */
[----:B------:R-:W-:Y:S01]  /*86c0*/  FMUL.FTZ R189, R4, R197 ;  /* 0x000000c504bd7220 */ /* 0x000fe20000410000 */
[-C--:B------:R-:W-:Y:S01]  /*86d0*/  FFMA.FTZ R204, R181, R199.reuse, R198 ;  /* 0x000000c7b5cc7223 */ /* 0x080fe200000100c6 */
[----:B------:R-:W-:Y:S01]  /*86e0*/  FADD.FTZ R203, R178, -R203 ;  /* 0x800000cbb2cb7221 */ /* 0x000fe20000010000 */
[----:B------:R-:W3:Y:S01]  /*86f0*/  @P1 LDC.64 R140, c[0x0][0x408] ;  /* 0x00010200ff8c1b82 */ /* 0x000ee20000000a00 */
[----:B------:R-:W-:Y:S01]  /*8700*/  FADD.FTZ R205, R177, -R202 ;  /* 0x800000cab1cd7221 */ /* 0x000fe20000010000 */
[----:B------:R-:W-:Y:S01]  /*8710*/  FFMA.FTZ R209, R184, R199, R198 ;  /* 0x000000c7b8d17223 */ /* 0x000fe200000100c6 */
[----:B------:R-:W-:Y:S01]  /*8720*/  FSEL R202, R188, RZ, P0 ;  /* 0x000000ffbcca7208 */ /* 0x000fe20000000000 */
[----:B------:R-:W-:Y:S01]  /*8730*/  FADD.FTZ R199, R165, -R200 ;  /* 0x800000c8a5c77221 */ /* 0x000fe20000010000 */
[C---:B------:R-:W-:Y:S01]  /*8740*/  FMUL.FTZ R188, R4.reuse, R201 ;  /* 0x000000c904bc7220 */ /* 0x040fe20000410000 */
[----:B------:R-:W-:Y:S01]  /*8750*/  FADD.FTZ R207, R179, -R204 ;  /* 0x800000ccb3cf7221 */ /* 0x000fe20000010000 */
[C---:B------:R-:W-:Y:S01]  /*8760*/  FMUL.FTZ R198, R4.reuse, R203 ;  /* 0x000000cb04c67220 */ /* 0x040fe20000410000 */
[----:B------:R-:W4:Y:S01]  /*8770*/  @P1 LDC.64 R144, c[0x0][0x408] ;  /* 0x00010200ff901b82 */ /* 0x000f220000000a00 */
[----:B------:R-:W-:Y:S01]  /*8780*/  FSEL R201, R189, RZ, P0 ;  /* 0x000000ffbdc97208 */ /* 0x000fe20000000000 */
[C---:B------:R-:W-:Y:S01]  /*8790*/  FMUL.FTZ R197, R4.reuse, R199 ;  /* 0x000000c704c57220 */ /* 0x040fe20000410000 */
[----:B------:R-:W-:Y:S01]  /*87a0*/  FMUL.FTZ R199, R4, R205 ;  /* 0x000000cd04c77220 */ /* 0x000fe20000410000 */
[----:B-1----:R-:W-:Y:S01]  /*87b0*/  @P1 FMUL.FTZ R133, R202, R133 ;  /* 0x00000085ca851220 */ /* 0x002fe20000410000 */
[----:B------:R-:W-:Y:S01]  /*87c0*/  FMUL.FTZ R200, R4, R207 ;  /* 0x000000cf04c87220 */ /* 0x000fe20000410000 */
[----:B------:R-:W-:Y:S01]  /*87d0*/  FSEL R188, R188, RZ, P0 ;  /* 0x000000ffbcbc7208 */ /* 0x000fe20000000000 */
[----:B------:R-:W-:Y:S01]  /*87e0*/  FADD.FTZ R209, R182, -R209 ;  /* 0x800000d1b6d17221 */ /* 0x000fe20000010000 */
        /* <DEDUP_REMOVED lines=30> */
[----:B------:R-:W-:-:S02]  /*89d0*/  @P1 F2FP.F16.F32.PACK_AB R4, RZ, R132 ;  /* 0x00000084ff04123e */ /* 0x000fc400000000ff */
[----:B------:R-:W-:Y:S01]  /*89e0*/  @P1 F2FP.F16.F32.PACK_AB R140, RZ, R140 ;  /* 0x0000008cff8c123e */ /* 0x000fe200000000ff */
[----:B--2---:R-:W-:Y:S01]  /*89f0*/  @P1 FMUL.FTZ R187, R200, R187 ;  /* 0x000000bbc8bb1220 */ /* 0x004fe20000410000 */
[----:B------:R-:W-:Y:S02]  /*8a00*/  @P1 FSEL R142, R142, RZ, P3 ;  /* 0x000000ff8e8e1208 */ /* 0x000fe40001800000 */
[----:B------:R-:W-:Y:S01]  /*8a10*/  @P1 FSEL R146, R146, RZ, P5 ;  /* 0x000000ff92921208 */ /* 0x000fe20002800000 */
[----:B------:R-:W-:Y:S01]  /*8a20*/  @P1 FMUL.FTZ R186, R187, R186 ;  /* 0x000000babbba1220 */ /* 0x000fe20000410000 */
[----:B------:R-:W-:Y:S02]  /*8a30*/  @P1 F2FP.F16.F32.PACK_AB R144, RZ, R144 ;  /* 0x00000090ff90123e */ /* 0x000fe400000000ff */
[----:B------:R-:W-:Y:S02]  /*8a40*/  @P1 F2FP.F16.F32.PACK_AB R135, RZ, R134 ;  /* 0x00000086ff87123e */ /* 0x000fe400000000ff */
[----:B------:R-:W-:-:S02]  /*8a50*/  @P1 FSEL R186, R186, RZ, P6 ;  /* 0x000000ffbaba1208 */ /* 0x000fc40003000000 */
[----:B------:R-:W-:Y:S02]  /*8a60*/  @P1 PRMT R124, R4, 0x7610, R124 ;  /* 0x00007610047c1816 */ /* 0x000fe4000000007c */
[----:B------:R-:W-:Y:S02]  /*8a70*/  @P1 F2FP.F16.F32.PACK_AB R142, RZ, R142 ;  /* 0x0000008eff8e123e */ /* 0x000fe400000000ff */
[----:B------:R-:W-:Y:S02]  /*8a80*/  @P1 F2FP.F16.F32.PACK_AB R146, RZ, R146 ;  /* 0x00000092ff92123e */ /* 0x000fe400000000ff */
[----:B------:R-:W-:Y:S02]  /*8a90*/  @P1 F2FP.F16.F32.PACK_AB R186, RZ, R186 ;  /* 0x000000baffba123e */ /* 0x000fe400000000ff */
[----:B------:R-:W-:Y:S02]  /*8aa0*/  FSEL R189, R189, RZ, P0 ;  /* 0x000000ffbdbd7208 */ /* 0x000fe40000000000 */
[----:B------:R-:W-:-:S02]  /*8ab0*/  @P1 PRMT R125, R140, 0x7610, R125 ;  /* 0x000076108c7d1816 */ /* 0x000fc4000000007d */
[----:B------:R-:W-:Y:S02]  /*8ac0*/  @P1 PRMT R126, R144, 0x7610, R126 ;  /* 0x00007610907e1816 */ /* 0x000fe4000000007e */
[----:B------:R-:W-:Y:S02]  /*8ad0*/  @P1 PRMT R124, R124, 0x5410, R135 ;  /* 0x000054107c7c1816 */ /* 0x000fe40000000087 */
[----:B------:R-:W-:Y:S02]  /*8ae0*/  F2FP.F16.F32.PACK_AB R132, R201, R202 ;  /* 0x000000cac984723e */ /* 0x000fe400000000ff */
[----:B------:R-:W-:Y:S02]  /*8af0*/  F2FP.F16.F32.PACK_AB R133, R133, R188 ;  /* 0x000000bc8585723e */ /* 0x000fe400000000ff */
[----:B------:R-:W-:Y:S02]  /*8b00*/  F2FP.F16.F32.PACK_AB R134, R199, R198 ;  /* 0x000000c6c786723e */ /* 0x000fe400000000ff */
[----:B------:R-:W-:-:S02]  /*8b10*/  @P1 PRMT R125, R125, 0x5410, R142 ;  /* 0x000054107d7d1816 */ /* 0x000fc4000000008e */
        /* <DEDUP_REMOVED lines=12> */
.L_x_2498:
        /* <DEDUP_REMOVED lines=22> */
[----:B------:R-:W-:-:S04]  /*8d40*/  F2FP.F16.F32.PACK_AB R141, RZ, R141 ;  /* 0x0000008dff8d723e */ /* 0x000fc800000000ff */
[----:B------:R-:W-:-:S07]  /*8d50*/  PRMT R124, R141, 0x7610, R124 ;  /* 0x000076108d7c7816 */ /* 0x000fce000000007c */
.L_x_2500:
[----:B------:R-:W-:Y:S05]  /*8d60*/  BSYNC.RECONVERGENT B3 ;  /* 0x0000000000037941 */ /* 0x000fea0003800200 */
.L_x_2499:
        /* <DEDUP_REMOVED lines=13> */
.L_x_2502:
[----:B------:R-:W-:Y:S05]  /*8e40*/  BSYNC.RECONVERGENT B3 ;  /* 0x0000000000037941 */ /* 0x000fea0003800200 */
.L_x_2501:
        /* <DEDUP_REMOVED lines=13> */
.L_x_2504:
[----:B------:R-:W-:Y:S05]  /*8f20*/  BSYNC.RECONVERGENT B3 ;  /* 0x0000000000037941 */ /* 0x000fea0003800200 */
.L_x_2503:
        /* <DEDUP_REMOVED lines=13> */
.L_x_2506:
[----:B------:R-:W-:Y:S05]  /*9000*/  BSYNC.RECONVERGENT B3 ;  /* 0x0000000000037941 */ /* 0x000fea0003800200 */
.L_x_2505:
        /* <DEDUP_REMOVED lines=13> */
.L_x_2508:
[----:B------:R-:W-:Y:S05]  /*90e0*/  BSYNC.RECONVERGENT B3 ;  /* 0x0000000000037941 */ /* 0x000fea0003800200 */
.L_x_2507:
        /* <DEDUP_REMOVED lines=13> */
.L_x_2510:
[----:B------:R-:W-:Y:S05]  /*91c0*/  BSYNC.RECONVERGENT B3 ;  /* 0x0000000000037941 */ /* 0x000fea0003800200 */
.L_x_2509:
        /* <DEDUP_REMOVED lines=13> */
.L_x_2512:
[----:B------:R-:W-:Y:S05]  /*92a0*/  BSYNC.RECONVERGENT B3 ;  /* 0x0000000000037941 */ /* 0x000fea0003800200 */
.L_x_2511:
[----:B------:R-:W-:-:S04]  /*92b0*/  @P1 F2FP.F16.F32.PACK_AB R140, RZ, R140 ;  /* 0x0000008cff8c123e */ /* 0x000fc800000000ff */
[----:B------:R-:W-:-:S07]  /*92c0*/  @P1 PRMT R127, R127, 0x5410, R140 ;  /* 0x000054107f7f1816 */ /* 0x000fce000000008c */
.L_x_2497:
[----:B------:R-:W-:Y:S05]  /*92d0*/  BSYNC.RECONVERGENT B1 ;  /* 0x0000000000017941 */ /* 0x000fea0003800200 */
.L_x_2494:
[----:B------:R-:W1:Y:S08]  /*92e0*/  @P2 LDC.64 R142, c[0x0][0x478] ;  /* 0x00011e00ff8e2b82 */ /* 0x000e700000000a00 */
[----:B------:R-:W2:Y:S01]  /*92f0*/  @P1 LDC.64 R140, c[0x0][0x468] ;  /* 0x00011a00ff8c1b82 */ /* 0x000ea20000000a00 */
[----:B-1----:R-:W-:-:S05]  /*9300*/  @P2 IMAD.WIDE.U32 R142, R196, 0x10, R142 ;  /* 0x00000010c48e2825 */ /* 0x002fca00078e008e */
[----:B------:R1:W-:Y:S01]  /*9310*/  @P2 STG.E.128 desc[UR6][R142.64], R132 ;  /* 0x000000848e002986 */ /* 0x0003e2000c101d06 */
[----:B--2---:R-:W-:-:S05]  /*9320*/  @P1 IMAD.WIDE.U32 R140, R195, 0x10, R140 ;  /* 0x00000010c38c1825 */ /* 0x004fca00078e008c */
[----:B------:R1:W-:Y:S02]  /*9330*/  @P1 STG.E.128 desc[UR6][R140.64], R124 ;  /* 0x0000007c8c001986 */ /* 0x0003e4000c101d06 */
.L_x_2493:
[----:B------:R-:W-:Y:S05]  /*9340*/  BSYNC.RECONVERGENT B2 ;  /* 0x0000000000027941 */ /* 0x000fea0003800200 */
.L_x_2492:
[----:B-1-34-:R-:W1:Y:S02]  /*9350*/  LDC.64 R140, c[0x0][0x380] ;  /* 0x0000e000ff8c7b82 */ /* 0x01ae640000000a00 */
[----:B-1----:R-:W-:-:S04]  /*9360*/  LEA R3, R140, R3, 0x2 ;  /* 0x000000038c037211 */ /* 0x002fc800078e10ff */
[----:B------:R-:W-:-:S13]  /*9370*/  ISETP.GE.AND P0, PT, R3, R141, PT ;  /* 0x0000008d0300720c */ /* 0x000fda0003f06270 */
[----:B------:R-:W-:Y:S05]  /*9380*/  @!P0 BRA `(.L_x_2513) ;  /* 0xffffff7000cc8947 */ /* 0x000fea000383ffff */
.L_x_2417:
[----:B------:R-:W-:Y:S05]  /*9390*/  BSYNC B0 ;  /* 0x0000000000007941 */ /* 0x000fea0003800000 */
.L_x_2416:
        /* <DEDUP_REMOVED lines=104> */
[----:B------:R-:W-:Y:S02]  /*9a20*/  IADD3 R48, P0, PT, R0, UR18, RZ ;  /* 0x0000001200307c10 */ /* 0x000fe4000ff1e0ff */
        /* <DEDUP_REMOVED lines=25> */
[-C--:B------:R-:W-:Y:S01]  /*9bc0*/  @P5 MOV R3, R49.reuse ;  /* 0x0000003100035202 */ /* 0x080fe20000000f00 */
[----:B------:R-:W2:Y:S01]  /*9bd0*/  LDS R45, [R6+0x3600] ;  /* 0x00360000062d7984 */ /* 0x000ea20000000800 */
[----:B------:R-:W-:-:S02]  /*9be0*/  @P5 IADD3.X R49, PT, PT, RZ, R49, RZ, P1, !PT ;  /* 0x00000031ff315210 */ /* 0x000fc40000ffe4ff */
[----:B------:R-:W-:Y:S01]  /*9bf0*/  ISETP.GE.U32.AND P1, PT, R35, 0x300, PT ;  /* 0x000003002300780c */ /* 0x000fe20003f26070 */
        /* <DEDUP_REMOVED lines=19> */
[----:B------:R-:W-:Y:S02]  /*9d30*/  @P0 MOV R2, R48 ;  /* 0x0000003000020202 */ /* 0x000fe40000000f00 */
[----:B------:R-:W0:Y:S01]  /*9d40*/  LDS R8, [R6+0xc00] ;  /* 0x000c000006087984 */ /* 0x000e220000000800 */
[----:B------:R-:W-:Y:S01]  /*9d50*/  @P0 IADD3 R48, P6, PT, R48, 0x200, RZ ;  /* 0x0000020030300810 */ /* 0x000fe20007fde0ff */
[----:B--2---:R-:W-:Y:S01]  /*9d60*/  FADD.FTZ R45, R14, R45 ;  /* 0x0000002d0e2d7221 */ /* 0x004fe20000010000 */
[-C--:B------:R-:W-:Y:S01]  /*9d70*/  @P0 MOV R3, R49.reuse ;  /* 0x0000003100030202 */ /* 0x080fe20000000f00 */
[----:B------:R-:W-:Y:S01]  /*9d80*/  LDS R23, [R6+0x2a00] ;  /* 0x002a000006177984 */ /* 0x000fe20000000800 */
[----:B------:R-:W-:Y:S02]  /*9d90*/  @P0 IADD3.X R49, PT, PT, RZ, R49, RZ, P6, !PT ;  /* 0x00000031ff310210 */ /* 0x000fe400037fe4ff */
[----:B------:R-:W-:Y:S01]  /*9da0*/  @P0 IADD3 R42, P6, PT, R42, 0x200, RZ ;  /* 0x000002002a2a0810 */ /* 0x000fe20007fde0ff */
[----:B------:R-:W1:Y:S01]  /*9db0*/  LDS R17, [R6+0x1c00] ;  /* 0x001c000006117984 */ /* 0x000e620000000800 */
[-C--:B------:R-:W-:Y:S01]  /*9dc0*/  @P0 MOV R5, R47.reuse ;  /* 0x0000002f00050202 */ /* 0x080fe20000000f00 */
[----:B------:R-:W-:Y:S01]  /*9dd0*/  FADD.FTZ R0, R0, R33 ;  /* 0x0000002100007221 */ /* 0x000fe20000010000 */
[----:B------:R-:W-:Y:S01]  /*9de0*/  @P0 IADD3.X R47, PT, PT, RZ, R47, RZ, P6, !PT ;  /* 0x0000002fff2f0210 */ /* 0x000fe200037fe4ff */
[----:B------:R-:W-:Y:S01]  /*9df0*/  LDS R33, [R6+0x3a00] ;  /* 0x003a000006217984 */ /* 0x000fe20000000800 */
        /* <DEDUP_REMOVED lines=9> */
[----:B------:R-:W-:Y:S01]  /*9e90*/  @P0 STG.E desc[UR6][R4.64], R7 ;  /* 0x0000000704000986 */ /* 0x000fe2000c101906 */
[----:B------:R-:W-:-:S03]  /*9ea0*/  FADD.FTZ R15, R15, R20 ;  /* 0x000000140f0f7221 */ /* 0x000fc60000010000 */
[----:B------:R-:W3:Y:S01]  /*9eb0*/  LDS R21, [R6+0x2c00] ;  /* 0x002c000006157984 */ /* 0x000ee20000000800 */
[----:B----4-:R-:W-:-:S03]  /*9ec0*/  @P4 MOV R2, R48 ;  /* 0x0000003000024202 */ /* 0x010fc60000000f00 */
[----:B------:R-:W4:Y:S01]  /*9ed0*/  LDS R7, [R6+0xe00] ;  /* 0x000e000006077984 */ /* 0x000f220000000800 */
[-C--:B------:R-:W-:Y:S02]  /*9ee0*/  @P4 MOV R3, R49.reuse ;  /* 0x0000003100034202 */ /* 0x080fe40000000f00 */
[----:B------:R-:W-:Y:S01]  /*9ef0*/  @P4 IADD3 R48, P0, PT, R48, 0x200, RZ ;  /* 0x0000020030304810 */ /* 0x000fe20007f1e0ff */
[----:B------:R-:W4:Y:S01]  /*9f00*/  LDS R10, [R6+0x1e00] ;  /* 0x001e0000060a7984 */ /* 0x000f220000000800 */
[----:B0-----:R-:W-:Y:S02]  /*9f10*/  FADD.FTZ R8, RZ, R8 ;  /* 0x00000008ff087221 */ /* 0x001fe40000010000 */
[----:B------:R-:W-:Y:S01]  /*9f20*/  @P4 IADD3.X R49, PT, PT, RZ, R49, RZ, P0, !PT ;  /* 0x00000031ff314210 */ /* 0x000fe200007fe4ff */
        /* <DEDUP_REMOVED lines=9> */
[----:B------:R-:W-:Y:S01]  /*9fc0*/  FADD.FTZ R0, R0, R23 ;  /* 0x0000001700007221 */ /* 0x000fe20000010000 */
[----:B------:R-:W-:-:S03]  /*9fd0*/  FADD.FTZ R8, R8, R21 ;  /* 0x0000001508087221 */ /* 0x000fc60000010000 */
[----:B------:R-:W-:Y:S01]  /*9fe0*/  FADD.FTZ R33, R0, R33 ;  /* 0x0000002100217221 */ /* 0x000fe20000010000 */
[----:B----4-:R-:W-:Y:S01]  /*9ff0*/  FADD.FTZ R7, RZ, R7 ;  /* 0x00000007ff077221 */ /* 0x010fe20000010000 */
[----:B--2---:R-:W-:-:S03]  /*a000*/  @P4 MOV R2, R42 ;  /* 0x0000002a00024202 */ /* 0x004fc60000000f00 */
[----:B------:R-:W-:Y:S01]  /*a010*/  FADD.FTZ R10, R7, R10 ;  /* 0x0000000a070a7221 */ /* 0x000fe20000010000 */
[-C--:B------:R-:W-:Y:S02]  /*a020*/  @P4 MOV R3, R47.reuse ;  /* 0x0000002f00034202 */ /* 0x080fe40000000f00 */
[----:B------:R-:W-:Y:S01]  /*a030*/  @P4 IADD3 R42, P0, PT, R42, 0x200, RZ ;  /* 0x000002002a2a4810 */ /* 0x000fe20007f1e0ff */
[----:B0-----:R-:W-:Y:S02]  /*a040*/  FADD.FTZ R10, R10, R25 ;  /* 0x000000190a0a7221 */ /* 0x001fe40000010000 */
[----:B------:R0:W-:Y:S01]  /*a050*/  @P4 STG.E desc[UR6][R2.64], R27 ;  /* 0x0000001b02004986 */ /* 0x0001e2000c101906 */
[----:B------:R-:W-:-:S03]  /*a060*/  @P4 IADD3.X R47, PT, PT, RZ, R47, RZ, P0, !PT ;  /* 0x0000002fff2f4210 */ /* 0x000fc600007fe4ff */
[----:B------:R-:W2:Y:S01]  /*a070*/  LDS R27, [R6+0x3e00] ;  /* 0x003e0000061b7984 */ /* 0x000ea20000000800 */
        /* <DEDUP_REMOVED lines=50> */
.L_x_2428:
[----:B0-----:R-:W-:Y:S01]  /*a3a0*/  HFMA2 R188, -RZ, RZ, 0, 5.9604644775390625e-08 ;  /* 0x00000001ffbc7431 */ /* 0x001fe200000001ff */
[----:B------:R-:W-:Y:S01]  /*a3b0*/  BSSY B1, `(.L_x_2514) ;  /* 0x0000007000017945 */ /* 0x000fe20003800000 */
[----:B------:R-:W-:Y:S02]  /*a3c0*/  MOV R189, R201 ;  /* 0x000000c900bd7202 */ /* 0x000fe40000000f00 */
[----:B------:R-:W-:Y:S02]  /*a3d0*/  MOV R195, 0x1f ;  /* 0x0000001f00c37802 */ /* 0x000fe40000000f00 */
[----:B------:R-:W-:-:S07]  /*a3e0*/  MOV R186, 0xffffffff ;  /* 0xffffffff00ba7802 */ /* 0x000fce0000000f00 */
[----:B-1---5:R-:W-:Y:S05]  /*a3f0*/  WARPSYNC.COLLECTIVE R186, `(.L_x_2515) ;  /* 0x00000000ba087348 */ /* 0x022fea0003c00000 */
[----:B------:R0:W2:Y:S02]  /*a400*/  SHFL.BFLY P0, R187, R189, R188, R195 ;  /* 0x0c0000bcbdbb7389 */ /* 0x0000a400000000c3 */
[----:B012--5:R-:W-:Y:S05]  /*a410*/  ENDCOLLECTIVE ;  /* 0x000000000000791b */ /* 0x027fea0003800000 */
.L_x_2515:
[----:B------:R-:W-:Y:S05]  /*a420*/  BSYNC B1 ;  /* 0x0000000000017941 */ /* 0x000fea0003800000 */
.L_x_2514:
        /* <DEDUP_REMOVED lines=8> */
.L_x_2516:
[----:B------:R-:W-:-:S05]  /*a4b0*/  FADD.FTZ R140, R140, R201 ;  /* 0x000000c98c8c7221 */ /* 0x000fca0000010000 */
[----:B------:R-:W-:Y:S01]  /*a4c0*/  MOV R189, R140 ;  /* 0x0000008c00bd7202 */ /* 0x000fe20000000f00 */
[----:B------:R-:W-:Y:S01]  /*a4d0*/  HFMA2 R188, -RZ, RZ, 0, 1.1920928955078125e-07 ;  /* 0x00000002ffbc7431 */ /* 0x000fe200000001ff */
[----:B------:R-:W-:-:S07]  /*a4e0*/  MOV R141, R187 ;  /* 0x000000bb008d7202 */ /* 0x000fce0000000f00 */
[----:B------:R-:W-:Y:S05]  /*a4f0*/  WARPSYNC.COLLECTIVE R186, `(.L_x_2517) ;  /* 0x00000000ba087348 */ /* 0x000fea0003c00000 */
[----:B------:R0:W1:Y:S02]  /*a500*/  SHFL.BFLY P0, R187, R189, R188, R195 ;  /* 0x0c0000bcbdbb7389 */ /* 0x00006400000000c3 */
[----:B01----:R-:W-:Y:S05]  /*a510*/  ENDCOLLECTIVE ;  /* 0x000000000000791b */ /* 0x003fea0003800000 */
.L_x_2517:
[----:B------:R-:W-:-:S05]  /*a520*/  FADD.FTZ R141, R141, R192 ;  /* 0x000000c08d8d7221 */ /* 0x000fca0000010000 */
[----:B------:R-:W-:Y:S02]  /*a530*/  MOV R189, R141 ;  /* 0x0000008d00bd7202 */ /* 0x000fe40000000f00 */
[----:B------:R-:W-:-:S07]  /*a540*/  MOV R143, R187 ;  /* 0x000000bb008f7202 */ /* 0x000fce0000000f00 */
[----:B------:R-:W-:Y:S05]  /*a550*/  WARPSYNC.COLLECTIVE R186, `(.L_x_2518) ;  /* 0x00000000ba087348 */ /* 0x000fea0003c00000 */
[----:B------:R0:W1:Y:S02]  /*a560*/  SHFL.BFLY P0, R187, R189, R188, R195 ;  /* 0x0c0000bcbdbb7389 */ /* 0x00006400000000c3 */
[----:B01----:R-:W-:Y:S05]  /*a570*/  ENDCOLLECTIVE ;  /* 0x000000000000791b */ /* 0x003fea0003800000 */
.L_x_2518:
[----:B------:R-:W-:-:S05]  /*a580*/  FADD.FTZ R143, R140, R143 ;  /* 0x0000008f8c8f7221 */ /* 0x000fca0000010000 */
[----:B------:R-:W-:Y:S01]  /*a590*/  MOV R189, R143 ;  /* 0x0000008f00bd7202 */ /* 0x000fe20000000f00 */
[----:B------:R-:W-:Y:S01]  /*a5a0*/  HFMA2 R188, -RZ, RZ, 0, 2.384185791015625e-07 ;  /* 0x00000004ffbc7431 */ /* 0x000fe200000001ff */
[----:B------:R-:W-:-:S07]  /*a5b0*/  MOV R142, R187 ;  /* 0x000000bb008e7202 */ /* 0x000fce0000000f00 */
[----:B------:R-:W-:Y:S05]  /*a5c0*/  WARPSYNC.COLLECTIVE R186, `(.L_x_2519) ;  /* 0x00000000ba087348 */ /* 0x000fea0003c00000 */
[----:B------:R0:W1:Y:S02]  /*a5d0*/  SHFL.BFLY P0, R187, R189, R188, R195 ;  /* 0x0c0000bcbdbb7389 */ /* 0x00006400000000c3 */
[----:B01----:R-:W-:Y:S05]  /*a5e0*/  ENDCOLLECTIVE ;  /* 0x000000000000791b */ /* 0x003fea0003800000 */
.L_x_2519:
[----:B------:R-:W-:-:S05]  /*a5f0*/  FADD.FTZ R142, R141, R142 ;  /* 0x0000008e8d8e7221 */ /* 0x000fca0000010000 */
[----:B------:R-:W-:Y:S02]  /*a600*/  MOV R189, R142 ;  /* 0x0000008e00bd7202 */ /* 0x000fe40000000f00 */
[----:B------:R-:W-:-:S07]  /*a610*/  MOV R144, R187 ;  /* 0x000000bb00907202 */ /* 0x000fce0000000f00 */
[----:B------:R-:W-:Y:S05]  /*a620*/  WARPSYNC.COLLECTIVE R186, `(.L_x_2520) ;  /* 0x00000000ba087348 */ /* 0x000fea0003c00000 */
[----:B------:R0:W1:Y:S02]  /*a630*/  SHFL.BFLY P0, R187, R189, R188, R195 ;  /* 0x0c0000bcbdbb7389 */ /* 0x00006400000000c3 */
[----:B01----:R-:W-:Y:S05]  /*a640*/  ENDCOLLECTIVE ;  /* 0x000000000000791b */ /* 0x003fea0003800000 */
.L_x_2520:
[----:B------:R-:W-:-:S05]  /*a650*/  FADD.FTZ R144, R143, R144 ;  /* 0x000000908f907221 */ /* 0x000fca0000010000 */
[----:B------:R-:W-:Y:S01]  /*a660*/  MOV R189, R144 ;  /* 0x0000009000bd7202 */ /* 0x000fe20000000f00 */
[----:B------:R-:W-:Y:S01]  /*a670*/  HFMA2 R188, -RZ, RZ, 0, 4.76837158203125e-07 ;  /* 0x00000008ffbc7431 */ /* 0x000fe200000001ff */
[----:B------:R-:W-:-:S07]  /*a680*/  MOV R145, R187 ;  /* 0x000000bb00917202 */ /* 0x000fce0000000f00 */
[----:B------:R-:W-:Y:S05]  /*a690*/  WARPSYNC.COLLECTIVE R186, `(.L_x_2521) ;  /* 0x00000000ba087348 */ /* 0x000fea0003c00000 */
[----:B------:R0:W1:Y:S02]  /*a6a0*/  SHFL.BFLY P0, R187, R189, R188, R195 ;  /* 0x0c0000bcbdbb7389 */ /* 0x00006400000000c3 */
[----:B01----:R-:W-:Y:S05]  /*a6b0*/  ENDCOLLECTIVE ;  /* 0x000000000000791b */ /* 0x003fea0003800000 */
.L_x_2521:
[----:B------:R-:W-:-:S05]  /*a6c0*/  FADD.FTZ R145, R142, R145 ;  /* 0x000000918e917221 */ /* 0x000fca0000010000 */
[----:B------:R-:W-:Y:S02]  /*a6d0*/  MOV R189, R145 ;  /* 0x0000009100bd7202 */ /* 0x000fe40000000f00 */
[----:B------:R-:W-:-:S07]  /*a6e0*/  MOV R147, R187 ;  /* 0x000000bb00937202 */ /* 0x000fce0000000f00 */
[----:B------:R-:W-:Y:S05]  /*a6f0*/  WARPSYNC.COLLECTIVE R186, `(.L_x_2522) ;  /* 0x00000000ba087348 */ /* 0x000fea0003c00000 */
[----:B------:R0:W1:Y:S02]  /*a700*/  SHFL.BFLY P0, R187, R189, R188, R195 ;  /* 0x0c0000bcbdbb7389 */ /* 0x00006400000000c3 */
[----:B01----:R-:W-:Y:S05]  /*a710*/  ENDCOLLECTIVE ;  /* 0x000000000000791b */ /* 0x003fea0003800000 */
.L_x_2522:
[----:B------:R-:W-:-:S05]  /*a720*/  FADD.FTZ R147, R144, R147 ;  /* 0x0000009390937221 */ /* 0x000fca0000010000 */
[----:B------:R-:W-:Y:S01]  /*a730*/  MOV R189, R147 ;  /* 0x0000009300bd7202 */ /* 0x000fe20000000f00 */
[----:B------:R-:W-:Y:S01]  /*a740*/  HFMA2 R188, -RZ, RZ, 0, 9.5367431640625e-07 ;  /* 0x00000010ffbc7431 */ /* 0x000fe200000001ff */
[----:B------:R-:W-:-:S07]  /*a750*/  MOV R146, R187 ;  /* 0x000000bb00927202 */ /* 0x000fce0000000f00 */
[----:B------:R-:W-:Y:S05]  /*a760*/  WARPSYNC.COLLECTIVE R186, `(.L_x_2523) ;  /* 0x00000000ba087348 */ /* 0x000fea0003c00000 */
[----:B------:R0:W1:Y:S02]  /*a770*/  SHFL.BFLY P0, R187, R189, R188, R195 ;  /* 0x0c0000bcbdbb7389 */ /* 0x00006400000000c3 */
[----:B01----:R-:W-:Y:S05]  /*a780*/  ENDCOLLECTIVE ;  /* 0x000000000000791b */ /* 0x003fea0003800000 */
.L_x_2523:
[----:B------:R-:W-:-:S05]  /*a790*/  FADD.FTZ R146, R145, R146 ;  /* 0x0000009291927221 */ /* 0x000fca0000010000 */
[----:B------:R-:W-:Y:S02]  /*a7a0*/  MOV R189, R146 ;  /* 0x0000009200bd7202 */ /* 0x000fe40000000f00 */
[----:B------:R-:W-:-:S07]  /*a7b0*/  MOV R140, R187 ;  /* 0x000000bb008c7202 */ /* 0x000fce0000000f00 */
[----:B------:R-:W-:Y:S05]  /*a7c0*/  WARPSYNC.COLLECTIVE R186, `(.L_x_2524) ;  /* 0x00000000ba087348 */ /* 0x000fea0003c00000 */
[----:B------:R0:W1:Y:S02]  /*a7d0*/  SHFL.BFLY P0, R187, R189, R188, R195 ;  /* 0x0c0000bcbdbb7389 */ /* 0x00006400000000c3 */
[----:B01----:R-:W-:Y:S05]  /*a7e0*/  ENDCOLLECTIVE ;  /* 0x000000000000791b */ /* 0x003fea0003800000 */
.L_x_2524:
[----:B------:R-:W-:Y:S01]  /*a7f0*/  MOV R141, R187 ;  /* 0x000000bb008d7202 */ /* 0x000fe20000000f00 */
[----:B------:R-:W-:Y:S06]  /*a800*/  BRA `(.L_x_2525) ;  /* 0xffffff8000007947 */ /* 0x000fec000383ffff */
.L_x_2526:
        /* <DEDUP_REMOVED lines=15> */
.L_x_19977:


//--------------------- .text._ZN10layer_norm22ln_bwd_finalize_kernelINS_22Kernel_traits_finalizeILj1024E6__halfS2_S2_S2_fjLb0ELj1024ELj4ENS_18Kernel_traits_baseILj1024ES2_S2_S2_S2_fjLj1024EEEEELb0ELb1EEEvNS_9BwdParamsE --------------------------
	.section	.text._ZN10layer_norm22ln_bwd_finalize_kernelINS_22Kernel_traits_finalizeILj1024E6__halfS2_S2_S2_fjLb0ELj1024ELj4ENS_18Kernel_traits_baseILj1024ES2_S2_S2_S2_fjLj1024EEEEELb0ELb1EEEvNS_9BwdParamsE,"ax",@progbits
	.align	128
        .global         _ZN10layer_norm22ln_bwd_finalize_kernelINS_22Kernel_traits_finalizeILj1024E6__halfS2_S2_S2_fjLb0ELj1024ELj4ENS_18Kernel_traits_baseILj1024ES2_S2_S2_S2_fjLj1024EEEEELb0ELb1EEEvNS_9BwdParamsE
        .type           _ZN10layer_norm22ln_bwd_finalize_kernelINS_22Kernel_traits_finalizeILj1024E6__halfS2_S2_S2_fjLb0ELj1024ELj4ENS_18Kernel_traits_baseILj1024ES2_S2_S2_S2_fjLj1024EEEEELb0ELb1EEEvNS_9BwdParamsE,@function
        .size           _ZN10layer_norm22ln_bwd_finalize_kernelINS_22Kernel_traits_finalizeILj1024E6__halfS2_S2_S2_fjLb0ELj1024ELj4ENS_18Kernel_traits_baseILj1024ES2_S2_S2_S2_fjLj1024EEEEELb0ELb1EEEvNS_9BwdParamsE,(.L_x_19978 - _ZN10layer_norm22ln_bwd_finalize_kernelINS_22Kernel_traits_finalizeILj1024E6__halfS2_S2_S2_fjLb0ELj1024ELj4ENS_18Kernel_traits_baseILj1024ES2_S2_S2_S2_fjLj1024EEEEELb0ELb1EEEvNS_9BwdParamsE)
        .other          _ZN10layer_norm22ln_bwd_finalize_kernelINS_22Kernel_traits_finalizeILj1024E6__halfS2_S2_S2_fjLb0ELj1024ELj4ENS_18Kernel_traits_baseILj1024ES2_S2_S2_S2_fjLj1024EEEEELb0ELb1EEEvNS_9BwdParamsE,@"STO_CUDA_ENTRY STV_DEFAULT"
_ZN10layer_norm22ln_bwd_finalize_kernelINS_22Kernel_traits_finalizeILj1024E6__halfS2_S2_S2_fjLb0ELj1024ELj4ENS_18Kernel_traits_baseILj1024ES2_S2_S2_S2_fjLj1024EEEEELb0ELb1EEEvNS_9BwdParamsE:
.text._ZN10layer_norm22ln_bwd_finalize_kernelINS_22Kernel_traits_finalizeILj1024E6__halfS2_S2_S2_fjLb0ELj1024ELj4ENS_18Kernel_traits_baseILj1024ES2_S2_S2_S2_fjLj1024EEEEELb0ELb1EEEvNS_9BwdParamsE:
        /* <DEDUP_REMOVED lines=81> */
.L_x_2531:
        /* <DEDUP_REMOVED lines=118> */
.L_x_2530:
[----:B------:R-:W-:Y:S05]  /*0c70*/  BSYNC.RECONVERGENT B1 ;  /* 0x0000000000017941 */ /* 0x000fea0003800200 */
.L_x_2529:
        /* <DEDUP_REMOVED lines=77> */
.L_x_2533:
[----:B------:R-:W-:Y:S05]  /*1150*/  BSYNC.RECONVERGENT B1 ;  /* 0x0000000000017941 */ /* 0x000fea0003800200 */
.L_x_2532:
        /* <DEDUP_REMOVED lines=38> */
.L_x_2535:
[----:B------:R-:W-:Y:S05]  /*13c0*/  BSYNC.RECONVERGENT B1 ;  /* 0x0000000000017941 */ /* 0x000fea0003800200 */
.L_x_2534:
        /* <DEDUP_REMOVED lines=8> */
.L_x_2536:
        /* <DEDUP_REMOVED lines=10> */
.L_x_2528:
[----:B------:R-:W-:Y:S05]  /*14f0*/  BSYNC.RECONVERGENT B0 ;  /* 0x0000000000007941 */ /* 0x000fea0003800200 */
.L_x_2527:
        /* <DEDUP_REMOVED lines=57> */
.L_x_2537:
        /* <DEDUP_REMOVED lines=15> */
.L_x_19978:


//--------------------- .text._ZN10layer_norm13ln_bwd_kernelINS_13Kernel_traitsI6__halfS2_S2_S2_fjLj1024ELj1ELj4ELj1ELj16ENS_18Kernel_traits_baseILj1024ES2_S2_S2_S2_fjLj128EEEEELb1ELb0ELb1ELb1EEEvNS_9BwdParamsE --------------------------
	.section	.text._ZN10layer_norm13ln_bwd_kernelINS_13Kernel_traitsI6__halfS2_S2_S2_fjLj1024ELj1ELj4ELj1ELj16ENS_18Kernel_traits_baseILj1024ES2_S2_S2_S2_fjLj128EEEEELb1ELb0ELb1ELb1EEEvNS_9BwdParamsE,"ax",@progbits
	.align	128
        .global         _ZN10layer_norm13ln_bwd_kernelINS_13Kernel_traitsI6__halfS2_S2_S2_fjLj1024ELj1ELj4ELj1ELj16ENS_18Kernel_traits_baseILj1024ES2_S2_S2_S2_fjLj128EEEEELb1ELb0ELb1ELb1EEEvNS_9BwdParamsE
        .type           _ZN10layer_norm13ln_bwd_kernelINS_13Kernel_traitsI6__halfS2_S2_S2_fjLj1024ELj1ELj4ELj1ELj16ENS_18Kernel_traits_baseILj1024ES2_S2_S2_S2_fjLj128EEEEELb1ELb0ELb1ELb1EEEvNS_9BwdParamsE,@function
        .size           _ZN10layer_norm13ln_bwd_kernelINS_13Kernel_traitsI6__halfS2_S2_S2_fjLj1024ELj1ELj4ELj1ELj16ENS_18Kernel_traits_baseILj1024ES2_S2_S2_S2_fjLj128EEEEELb1ELb0ELb1ELb1EEEvNS_9BwdParamsE,(.L_x_19979 - _ZN10layer_norm13ln_bwd_kernelINS_13Kernel_traitsI6__halfS2_S2_S2_fjLj1024ELj1ELj4ELj1ELj16ENS_18Kernel_traits_baseILj1024ES2_S2_S2_S2_fjLj128EEEEELb1ELb0ELb1ELb1EEEvNS_9BwdParamsE)
        .other          _ZN10layer_norm13ln_bwd_kernelINS_13Kernel_traitsI6__halfS2_S2_S2_fjLj1024ELj1ELj4ELj1ELj16ENS_18Kernel_traits_baseILj1024ES2_S2_S2_S2_fjLj128EEEEELb1ELb0ELb1ELb1EEEvNS_9BwdParamsE,@"STO_CUDA_ENTRY STV_DEFAULT"
_ZN10layer_norm13ln_bwd_kernelINS_13Kernel_traitsI6__halfS2_S2_S2_fjLj1024ELj1ELj4ELj1ELj16ENS_18Kernel_traits_baseILj1024ES2_S2_S2_S2_fjLj128EEEEELb1ELb0ELb1ELb1EEEvNS_9BwdParamsE:
.text._ZN10layer_norm13ln_bwd_kernelINS_13Kernel_traitsI6__halfS2_S2_S2_fjLj1024ELj1ELj4ELj1ELj16ENS_18Kernel_traits_baseILj1024ES2_S2_S2_S2_fjLj128EEEEELb1ELb0ELb1ELb1EEEvNS_9BwdParamsE:
        /* <DEDUP_REMOVED lines=57> */
.L_x_2621:
[----:B------:R-:W1:Y:S08]  /*0390*/  LDC.64 R176, c[0x0][0x3f8] ;  /* 0x0000fe00ffb07b82 */ /* 0x000e700000000a00 */
[----:B------:R-:W2:Y:S08]  /*03a0*/  LDC.64 R174, c[0x0][0x3c8] ;  /* 0x0000f200ffae7b82 */ /* 0x000eb00000000a00 */
[----:B------:R-:W3:Y:S01]  /*03b0*/  LDC.64 R178, c[0x0][0x3f0] ;  /* 0x0000fc00ffb27b82 */ /* 0x000ee20000000a00 */
[----:B-1----:R-:W-:-:S07]  /*03c0*/  IMAD.WIDE R176, R185, 0x4, R176 ;  /* 0x00000004b9b07825 */ /* 0x002fce00078e02b0 */
[----:B------:R-:W1:Y:S01]  /*03d0*/  LDC.64 R172, c[0x0][0x3c0] ;  /* 0x0000f000ffac7b82 */ /* 0x000e620000000a00 */
[----:B------:R-:W4:Y:S01]  /*03e0*/  LDG.E R189, desc[UR6][R176.64] ;  /* 0x00000006b0bd7981 */ /* 0x000f22000c1e1900 */
[----:B--2---:R-:W-:-:S05]  /*03f0*/  IMAD.WIDE R174, R185, 0x4, R174 ;  /* 0x00000004b9ae7825 */ /* 0x004fca00078e02ae */
[----:B0----5:R0:W5:Y:S01]  /*0400*/  LDG.E R2, desc[UR6][R174.64] ;  /* 0x00000006ae027981 */ /* 0x021162000c1e1900 */
[----:B---3--:R-:W-:-:S05]  /*0410*/  IMAD.WIDE R178, R185, 0x4, R178 ;  /* 0x00000004b9b27825 */ /* 0x008fca00078e02b2 */
[----:B------:R0:W5:Y:S01]  /*0420*/  LDG.E R171, desc[UR6][R178.64] ;  /* 0x00000006b2ab7981 */ /* 0x000162000c1e1900 */
[----:B------:R-:W-:Y:S01]  /*0430*/  BSSY.RECONVERGENT B1, `(.L_x_2540) ;  /* 0x00001c4000017945 */ /* 0x000fe20003800200 */
[----:B----4-:R-:W-:-:S13]  /*0440*/  ISETP.GE.AND P1, PT, R189, 0x1, PT ;  /* 0x00000001bd00780c */ /* 0x010fda0003f26270 */
[----:B01----:R-:W-:Y:S05]  /*0450*/  @!P1 BRA `(.L_x_2541) ;  /* 0x0000001800249947 */ /* 0x003fea0003800000 */
        /* <DEDUP_REMOVED lines=13> */
[----:B------:R-:W-:-:S02]  /*0530*/  IADD3 R147, PT, PT, R39, 0x20, RZ ;  /* 0x0000002027937810 */ /* 0x000fc40007ffe0ff */
[----:B------:R-:W-:Y:S01]  /*0540*/  IADD3 R21, PT, PT, R7, 0x20, RZ ;  /* 0x0000002007157810 */ /* 0x000fe20007ffe0ff */
[----:B------:R-:W3:Y:S01]  /*0550*/  LDG.E R172, desc[UR6][R172.64] ;  /* 0x00000006acac7981 */ /* 0x000ee2000c1e1900 */
[C---:B------:R-:W-:Y:S01]  /*0560*/  IADD3 R153, PT, PT, R39.reuse, 0x40, RZ ;  /* 0x0000004027997810 */ /* 0x040fe20007ffe0ff */
[--C-:B0-----:R-:W-:Y:S01]  /*0570*/  IMAD.WIDE.U32 R32, R39, 0x10, R8.reuse ;  /* 0x0000001027207825 */ /* 0x101fe200078e0008 */
[----:B------:R-:W-:Y:S02]  /*0580*/  IADD3 R13, PT, PT, R7, 0x40, RZ ;  /* 0x00000040070d7810 */ /* 0x000fe40007ffe0ff */
[----:B------:R-:W-:Y:S01]  /*0590*/  IADD3 R155, PT, PT, R39, 0x60, RZ ;  /* 0x00000060279b7810 */ /* 0x000fe20007ffe0ff */
[----:B------:R-:W-:Y:S01]  /*05a0*/  IMAD.WIDE.U32 R28, R147, 0x10, R8 ;  /* 0x00000010931c7825 */ /* 0x000fe200078e0008 */
[----:B------:R-:W-:Y:S01]  /*05b0*/  IADD3 R3, PT, PT, R7, 0x60, RZ ;  /* 0x0000006007037810 */ /* 0x000fe20007ffe0ff */
[----:B------:R-:W4:Y:S02]  /*05c0*/  LDG.E.128 R32, desc[UR6][R32.64] ;  /* 0x0000000620207981 */ /* 0x000f24000c1e1d00 */
[----:B-1----:R-:W-:-:S02]  /*05d0*/  IMAD.WIDE.U32 R20, R21, 0x10, R4 ;  /* 0x0000001015147825 */ /* 0x002fc400078e0004 */
[----:B------:R-:W4:Y:S02]  /*05e0*/  LDG.E.128 R28, desc[UR6][R28.64] ;  /* 0x000000061c1c7981 */ /* 0x000f24000c1e1d00 */
[----:B------:R-:W-:Y:S02]  /*05f0*/  IMAD.WIDE.U32 R16, R153, 0x10, R8 ;  /* 0x0000001099107825 */ /* 0x000fe400078e0008 */
[----:B------:R-:W4:Y:S02]  /*0600*/  LDG.E.128 R20, desc[UR6][R20.64] ;  /* 0x0000000614147981 */ /* 0x000f24000c1e1d00 */
[----:B------:R-:W-:Y:S02]  /*0610*/  IMAD.WIDE.U32 R12, R13, 0x10, R4 ;  /* 0x000000100d0c7825 */ /* 0x000fe400078e0004 */
        /* <DEDUP_REMOVED lines=15> */
[C---:B------:R-:W-:Y:S02]  /*0710*/  IADD3 R195, PT, PT, R197.reuse, 0x20, RZ ;  /* 0x00000020c5c37810 */ /* 0x040fe40007ffe0ff */
[C---:B------:R-:W-:Y:S02]  /*0720*/  IADD3 R193, PT, PT, R197.reuse, 0x40, RZ ;  /* 0x00000040c5c17810 */ /* 0x040fe40007ffe0ff */
        /* <DEDUP_REMOVED lines=9> */
[----:B------:R-:W-:-:S02]  /*07c0*/  MOV R198, UR14 ;  /* 0x0000000e00c67c02 */ /* 0x000fc40008000f00 */
[----:B------:R-:W-:Y:S02]  /*07d0*/  MOV R199, UR15 ;  /* 0x0000000f00c77c02 */ /* 0x000fe40008000f00 */
[----:B------:R-:W-:-:S04]  /*07e0*/  ISETP.NE.U32.AND P0, PT, R198, RZ, PT ;  /* 0x000000ffc600720c */ /* 0x000fc80003f05070 */
[----:B------:R-:W-:-:S13]  /*07f0*/  ISETP.NE.AND.EX P0, PT, R199, RZ, PT, P0 ;  /* 0x000000ffc700720c */ /* 0x000fda0003f05300 */
[----:B------:R-:W0:Y:S08]  /*0800*/  @P0 LDC.64 R36, c[0x0][0x438] ;  /* 0x00010e00ff240b82 */ /* 0x000e300000000a00 */
[----:B------:R-:W1:Y:S08]  /*0810*/  @P0 LDC.64 R144, c[0x0][0x438] ;  /* 0x00010e00ff900b82 */ /* 0x000e700000000a00 */
[----:B------:R-:W2:Y:S08]  /*0820*/  @P0 LDC.64 R148, c[0x0][0x438] ;  /* 0x00010e00ff940b82 */ /* 0x000eb00000000a00 */
[----:B------:R-:W2:Y:S01]  /*0830*/  @P0 LDC.64 R150, c[0x0][0x438] ;  /* 0x00010e00ff960b82 */ /* 0x000ea20000000a00 */
[----:B0-----:R-:W-:-:S05]  /*0840*/  @P0 IMAD.WIDE.U32 R36, R39, 0x10, R36 ;  /* 0x0000001027240825 */ /* 0x001fca00078e0024 */
[----:B------:R0:W5:Y:S01]  /*0850*/  @P0 LDG.E.128 R52, desc[UR6][R36.64] ;  /* 0x0000000624340981 */ /* 0x000162000c1e1d00 */
[----:B-1----:R-:W-:-:S05]  /*0860*/  @P0 IMAD.WIDE.U32 R144, R147, 0x10, R144 ;  /* 0x0000001093900825 */ /* 0x002fca00078e0090 */
[----:B------:R1:W5:Y:S01]  /*0870*/  @P0 LDG.E.128 R48, desc[UR6][R144.64] ;  /* 0x0000000690300981 */ /* 0x000362000c1e1d00 */
[----:B--2---:R-:W-:-:S05]  /*0880*/  @P0 IMAD.WIDE.U32 R148, R153, 0x10, R148 ;  /* 0x0000001099940825 */ /* 0x004fca00078e0094 */
[----:B------:R2:W5:Y:S01]  /*0890*/  @P0 LDG.E.128 R44, desc[UR6][R148.64] ;  /* 0x00000006942c0981 */ /* 0x000562000c1e1d00 */
[----:B------:R-:W-:-:S05]  /*08a0*/  @P0 IMAD.WIDE.U32 R150, R155, 0x10, R150 ;  /* 0x000000109b960825 */ /* 0x000fca00078e0096 */
[----:B------:R2:W5:Y:S01]  /*08b0*/  @P0 LDG.E.128 R40, desc[UR6][R150.64] ;  /* 0x0000000696280981 */ /* 0x000562000c1e1d00 */
[----:B------:R-:W-:-:S04]  /*08c0*/  ISETP.NE.AND P0, PT, RZ, UR9, PT ;  /* 0x00000009ff007c0c */ /* 0x000fc8000bf05270 */
[----:B---3--:R-:W-:Y:S01]  /*08d0*/  FSEL R173, R172, RZ, !P0 ;  /* 0x000000ffacad7208 */ /* 0x008fe20004000000 */
[----:B----4-:R-:W-:Y:S02]  /*08e0*/  HADD2.F32 R158, -RZ, R34.H1_H1 ;  /* 0x30000022ff9e7230 */ /* 0x010fe40000004100 */
[----:B------:R-:W-:Y:S02]  /*08f0*/  HADD2.F32 R154, -RZ, R33.H0_H0 ;  /* 0x20000021ff9a7230 */ /* 0x000fe40000004100 */
[--C-:B------:R-:W-:Y:S02]  /*0900*/  HADD2.F32 R165, -RZ, R30.reuse.H0_H0 ;  /* 0x2000001effa57230 */ /* 0x100fe40000004100 */
[----:B------:R-:W-:Y:S02]  /*0910*/  HADD2.F32 R166, -RZ, R30.H1_H1 ;  /* 0x3000001effa67230 */ /* 0x000fe40000004100 */
[--C-:B------:R-:W-:Y:S02]  /*0920*/  HADD2.F32 R167, -RZ, R31.reuse.H0_H0 ;  /* 0x2000001fffa77230 */ /* 0x100fe40000004100 */
[----:B------:R-:W-:-:S02]  /*0930*/  HADD2.F32 R168, -RZ, R31.H1_H1 ;  /* 0x3000001fffa87230 */ /* 0x000fc40000004100 */
[----:B------:R-:W-:Y:S02]  /*0940*/  HADD2.F32 R157, -RZ, R34.H0_H0 ;  /* 0x20000022ff9d7230 */ /* 0x000fe40000004100 */
[--C-:B------:R-:W-:Y:S02]  /*0950*/  HADD2.F32 R163, -RZ, R29.reuse.H0_H0 ;  /* 0x2000001dffa37230 */ /* 0x100fe40000004100 */
[----:B------:R-:W-:Y:S02]  /*0960*/  HADD2.F32 R164, -RZ, R29.H1_H1 ;  /* 0x3000001dffa47230 */ /* 0x000fe40000004100 */
[--C-:B------:R-:W-:Y:S02]  /*0970*/  HADD2.F32 R31, -RZ, R20.reuse.H0_H0 ;  /* 0x20000014ff1f7230 */ /* 0x100fe40000004100 */
[----:B------:R-:W-:Y:S02]  /*0980*/  HADD2.F32 R30, -RZ, R20.H1_H1 ;  /* 0x30000014ff1e7230 */ /* 0x000fe40000004100 */
[----:B------:R-:W-:-:S02]  /*0990*/  HADD2.F32 R187, -RZ, R18.H0_H0 ;  /* 0x20000012ffbb7230 */ /* 0x000fc40000004100 */
[----:B------:R-:W-:Y:S02]  /*09a0*/  HADD2.F32 R183, -RZ, R18.H1_H1 ;  /* 0x30000012ffb77230 */ /* 0x000fe40000004100 */
[--C-:B0-----:R-:W-:Y:S02]  /*09b0*/  HADD2.F32 R37, -RZ, R12.reuse.H0_H0 ;  /* 0x2000000cff257230 */ /* 0x101fe40000004100 */
[----:B-1----:R-:W-:Y:S02]  /*09c0*/  HADD2.F32 R144, -RZ, R12.H1_H1 ;  /* 0x3000000cff907230 */ /* 0x002fe40000004100 */
        /* <DEDUP_REMOVED lines=8> */
[----:B--2---:R-:W-:-:S02]  /*0a50*/  HADD2.F32 R149, -RZ, R14.H0_H0 ;  /* 0x2000000eff957230 */ /* 0x004fc40000004100 */
[----:B------:R-:W-:Y:S02]  /*0a60*/  HADD2.F32 R152, -RZ, R14.H1_H1 ;  /* 0x3000000eff987230 */ /* 0x000fe40000004100 */
[----:B------:R-:W-:Y:S02]  /*0a70*/  HADD2.F32 R12, -RZ, R8.H0_H0 ;  /* 0x20000008ff0c7230 */ /* 0x000fe40000004100 */
[----:B------:R-:W-:Y:S02]  /*0a80*/  HADD2.F32 R18, -RZ, R10.H0_H0 ;  /* 0x2000000aff127230 */ /* 0x000fe40000004100 */
[--C-:B------:R-:W-:Y:S02]  /*0a90*/  HADD2.F32 R0, -RZ, R32.reuse.H0_H0 ;  /* 0x20000020ff007230 */ /* 0x100fe40000004100 */
[----:B------:R-:W-:Y:S02]  /*0aa0*/  HADD2.F32 R146, -RZ, R32.H1_H1 ;  /* 0x30000020ff927230 */ /* 0x000fe40000004100 */
        /* <DEDUP_REMOVED lines=8> */
[----:B------:R-:W-:Y:S02]  /*0b30*/  HADD2.F32 R10, -RZ, R10.H1_H1 ;  /* 0x3000000aff0a7230 */ /* 0x000fe40000004100 */
[--C-:B------:R-:W-:Y:S02]  /*0b40*/  HADD2.F32 R22, -RZ, R11.reuse.H0_H0 ;  /* 0x2000000bff167230 */ /* 0x100fe40000004100 */
[----:B------:R-:W-:Y:S02]  /*0b50*/  HADD2.F32 R169, -RZ, R11.H1_H1 ;  /* 0x3000000bffa97230 */ /* 0x000fe40000004100 */
[----:B------:R-:W-:Y:S01]  /*0b60*/  FADD.FTZ R17, -R173, R158 ;  /* 0x0000009ead117221 */ /* 0x000fe20000010100 */
[--C-:B------:R-:W-:Y:S02]  /*0b70*/  HADD2.F32 R147, -RZ, R24.reuse.H0_H0 ;  /* 0x20000018ff937230 */ /* 0x100fe40000004100 */
[----:B------:R-:W-:-:S02]  /*0b80*/  HADD2.F32 R38, -RZ, R24.H1_H1 ;  /* 0x30000018ff267230 */ /* 0x000fc40000004100 */
[--C-:B------:R-:W-:Y:S02]  /*0b90*/  HADD2.F32 R39, -RZ, R25.reuse.H0_H0 ;  /* 0x20000019ff277230 */ /* 0x100fe40000004100 */
[----:B------:R-:W-:Y:S02]  /*0ba0*/  HADD2.F32 R32, -RZ, R25.H1_H1 ;  /* 0x30000019ff207230 */ /* 0x000fe40000004100 */
[C---:B------:R-:W-:Y:S01]  /*0bb0*/  FADD.FTZ R11, -R173.reuse, R154 ;  /* 0x0000009aad0b7221 */ /* 0x040fe20000010100 */
[--C-:B------:R-:W-:Y:S02]  /*0bc0*/  HADD2.F32 R25, -RZ, R27.reuse.H0_H0 ;  /* 0x2000001bff197230 */ /* 0x100fe40000004100 */
[----:B------:R-:W-:Y:S02]  /*0bd0*/  HADD2.F32 R24, -RZ, R27.H1_H1 ;  /* 0x3000001bff187230 */ /* 0x000fe40000004100 */
[----:B------:R-:W-:Y:S01]  /*0be0*/  FADD.FTZ R19, -R173, R159 ;  /* 0x0000009fad137221 */ /* 0x000fe20000010100 */
[----:B------:R-:W-:-:S02]  /*0bf0*/  HADD2.F32 R27, -RZ, R21.H0_H0 ;  /* 0x20000015ff1b7230 */ /* 0x000fc40000004100 */
        /* <DEDUP_REMOVED lines=8> */
[C---:B------:R-:W-:Y:S01]  /*0c80*/  FADD.FTZ R217, -R173.reuse, R167 ;  /* 0x000000a7add97221 */ /* 0x040fe20000010100 */
[----:B------:R-:W-:Y:S02]  /*0c90*/  HADD2.F32 R148, -RZ, R13.H1_H1 ;  /* 0x3000000dff947230 */ /* 0x000fe40000004100 */
[C---:B------:R-:W-:Y:S01]  /*0ca0*/  FADD.FTZ R13, -R173.reuse, R155 ;  /* 0x0000009bad0d7221 */ /* 0x040fe20000010100 */
[--C-:B------:R-:W-:Y:S02]  /*0cb0*/  HADD2.F32 R153, -RZ, R15.reuse.H0_H0 ;  /* 0x2000000fff997230 */ /* 0x100fe40000004100 */
        /* <DEDUP_REMOVED lines=25> */
[C---:B------:R-:W-:Y:S01]  /*0e50*/  FMUL.FTZ R14, R2.reuse, R17 ;  /* 0x00000011020e7220 */ /* 0x040fe20000410000 */
[----:B------:R-:W-:Y:S02]  /*0e60*/  HADD2.F32 R0, -RZ, R7.H1_H1 ;  /* 0x30000007ff007230 */ /* 0x000fe40000004100 */
[C---:B------:R-:W-:Y:S01]  /*0e70*/  FMUL.FTZ R7, R2.reuse, R11 ;  /* 0x0000000b02077220 */ /* 0x040fe20000410000 */
[--C-:B------:R-:W-:Y:S02]  /*0e80*/  HADD2.F32 R17, -RZ, R59.reuse.H1_H1 ;  /* 0x3000003bff117230 */ /* 0x100fe40000004100 */
[C---:B------:R-:W-:Y:S01]  /*0e90*/  FMUL.FTZ R10, R2.reuse, R13 ;  /* 0x0000000d020a7220 */ /* 0x040fe20000410000 */
[----:B------:R-:W-:Y:S02]  /*0ea0*/  HADD2.F32 R33, -RZ, R26.H0_H0 ;  /* 0x2000001aff217230 */ /* 0x000fe40000004100 */
[----:B------:R-:W-:Y:S01]  /*0eb0*/  FMUL.FTZ R11, R2, R15 ;  /* 0x0000000f020b7220 */ /* 0x000fe20000410000 */
[----:B------:R-:W-:-:S02]  /*0ec0*/  HADD2.F32 R16, -RZ, R59.H0_H0 ;  /* 0x2000003bff107230 */ /* 0x000fc40000004100 */
[C---:B------:R-:W-:Y:S01]  /*0ed0*/  FMUL.FTZ R18, R2.reuse, R21 ;  /* 0x0000001502127220 */ /* 0x040fe20000410000 */
[----:B------:R-:W-:Y:S02]  /*0ee0*/  HADD2.F32 R26, -RZ, R26.H1_H1 ;  /* 0x3000001aff1a7230 */ /* 0x000fe40000004100 */
[C---:B------:R-:W-:Y:S01]  /*0ef0*/  FMUL.FTZ R15, R2.reuse, R19 ;  /* 0x00000013020f7220 */ /* 0x040fe20000410000 */
[----:B------:R-:W-:Y:S02]  /*0f00*/  HADD2.F32 R13, -RZ, R58.H1_H1 ;  /* 0x3000003aff0d7230 */ /* 0x000fe40000004100 */
[----:B------:R-:W-:Y:S01]  /*0f10*/  FMUL.FTZ R22, R2, R207 ;  /* 0x000000cf02167220 */ /* 0x000fe20000410000 */
[--C-:B------:R-:W-:Y:S02]  /*0f20*/  HADD2.F32 R21, -RZ, R60.reuse.H1_H1 ;  /* 0x3000003cff157230 */ /* 0x100fe40000004100 */
        /* <DEDUP_REMOVED lines=8> */
[--C-:B------:R-:W-:Y:S02]  /*0fb0*/  HADD2.F32 R24, -RZ, R61.reuse.H0_H0 ;  /* 0x2000003dff187230 */ /* 0x100fe40000004100 */
[-C--:B------:R-:W-:Y:S01]  /*0fc0*/  FMUL.FTZ R13, R13, R26.reuse ;  /* 0x0000001a0d0d7220 */ /* 0x080fe20000410000 */
[----:B------:R-:W-:Y:S01]  /*0fd0*/  FADD.FTZ R113, R113, R26 ;  /* 0x0000001a71717221 */ /* 0x000fe20000010000 */
[----:B------:R-:W-:Y:S01]  /*0fe0*/  FFMA.FTZ R77, R14, R26, R77 ;  /* 0x0000001a0e4d7223 */ /* 0x000fe2000001004d */
[-C--:B------:R-:W-:Y:S01]  /*0ff0*/  FMUL.FTZ R21, R21, R30.reuse ;  /* 0x0000001e15157220 */ /* 0x080fe20000410000 */
[----:B------:R-:W-:Y:S01]  /*1000*/  FADD.FTZ R109, R109, R30 ;  /* 0x0000001e6d6d7221 */ /* 0x000fe20000010000 */
[----:B------:R-:W-:Y:S01]  /*1010*/  FFMA.FTZ R81, R22, R30, R81 ;  /* 0x0000001e16517223 */ /* 0x000fe20000010051 */
[----:B------:R-:W-:Y:S01]  /*1020*/  FMUL.FTZ R23, R2, R209 ;  /* 0x000000d102177220 */ /* 0x000fe20000410000 */
[----:B------:R-:W-:-:S02]  /*1030*/  HADD2.F32 R25, -RZ, R61.H1_H1 ;  /* 0x3000003dff197230 */ /* 0x000fc40000004100 */
[C---:B------:R-:W-:Y:S01]  /*1040*/  FMUL.FTZ R26, R2.reuse, R211 ;  /* 0x000000d3021a7220 */ /* 0x040fe20000410000 */
[----:B------:R-:W-:Y:S02]  /*1050*/  HADD2.F32 R30, -RZ, R62.H0_H0 ;  /* 0x2000003eff1e7230 */ /* 0x000fe40000004100 */
[--C-:B------:R-:W-:Y:S02]  /*1060*/  HADD2.F32 R175, -RZ, R6.reuse.H0_H0 ;  /* 0x20000006ffaf7230 */ /* 0x100fe40000004100 */
[----:B------:R-:W-:Y:S02]  /*1070*/  HADD2.F32 R168, -RZ, R6.H1_H1 ;  /* 0x30000006ffa87230 */ /* 0x000fe40000004100 */
[----:B------:R-:W-:Y:S01]  /*1080*/  FMUL.FTZ R6, R2, R9 ;  /* 0x0000000902067220 */ /* 0x000fe20000410000 */
[----:B------:R-:W-:Y:S02]  /*1090*/  HADD2.F32 R8, -RZ, R56.H0_H0 ;  /* 0x20000038ff087230 */ /* 0x000fe40000004100 */
[----:B------:R-:W-:Y:S01]  /*10a0*/  FMUL.FTZ R20, R20, R31 ;  /* 0x0000001f14147220 */ /* 0x000fe20000410000 */
[----:B------:R-:W-:-:S02]  /*10b0*/  HADD2.F32 R9, -RZ, R57.H1_H1 ;  /* 0x30000039ff097230 */ /* 0x000fc40000004100 */
[----:B------:R-:W-:Y:S01]  /*10c0*/  FADD.FTZ R108, R108, R31 ;  /* 0x0000001f6c6c7221 */ /* 0x000fe20000010000 */
[----:B------:R-:W-:Y:S01]  /*10d0*/  FFMA.FTZ R80, R19, R31, R80 ;  /* 0x0000001f13507223 */ /* 0x000fe20000010050 */
[-C--:B------:R-:W-:Y:S01]  /*10e0*/  FMUL.FTZ R24, R24, R27.reuse ;  /* 0x0000001b18187220 */ /* 0x080fe20000410000 */
[----:B------:R-:W-:Y:S01]  /*10f0*/  FADD.FTZ R110, R110, R27 ;  /* 0x0000001b6e6e7221 */ /* 0x000fe20000010000 */
[----:B------:R-:W-:Y:S01]  /*1100*/  FFMA.FTZ R82, R23, R27, R82 ;  /* 0x0000001b17527223 */ /* 0x000fe20000010052 */
[--C-:B------:R-:W-:Y:S02]  /*1110*/  HADD2.F32 R177, -RZ, R5.reuse.H0_H0 ;  /* 0x20000005ffb17230 */ /* 0x100fe40000004100 */
[----:B------:R-:W-:Y:S01]  /*1120*/  FMUL.FTZ R25, R25, R28 ;  /* 0x0000001c19197220 */ /* 0x000fe20000410000 */
[----:B------:R-:W-:Y:S02]  /*1130*/  HADD2.F32 R164, -RZ, R5.H1_H1 ;  /* 0x30000005ffa47230 */ /* 0x000fe40000004100 */
[----:B------:R-:W-:Y:S01]  /*1140*/  FADD.FTZ R111, R111, R28 ;  /* 0x0000001c6f6f7221 */ /* 0x000fe20000010000 */
[----:B------:R-:W-:-:S02]  /*1150*/  HADD2.F32 R12, -RZ, R58.H0_H0 ;  /* 0x2000003aff0c7230 */ /* 0x000fc40000004100 */
[----:B------:R-:W-:Y:S01]  /*1160*/  FFMA.FTZ R83, R26, R28, R83 ;  /* 0x0000001c1a537223 */ /* 0x000fe20000010053 */
        /* <DEDUP_REMOVED lines=9> */
[----:B------:R-:W-:Y:S01]  /*1200*/  FADD.FTZ R119, R119, R32 ;  /* 0x0000002077777221 */ /* 0x000fe20000010000 */
[----:B------:R-:W-:Y:S01]  /*1210*/  FFMA.FTZ R75, R10, R32, R75 ;  /* 0x000000200a4b7223 */ /* 0x000fe2000001004b */
[----:B------:R-:W-:Y:S01]  /*1220*/  FADD.FTZ R104, R104, R29 ;  /* 0x0000001d68687221 */ /* 0x000fe20000010000 */
[----:B------:R-:W-:Y:S01]  /*1230*/  FFMA.FTZ R84, R27, R29, R84 ;  /* 0x0000001d1b547223 */ /* 0x000fe20000010054 */
[----:B------:R-:W-:Y:S02]  /*1240*/  HADD2.F32 R8, -RZ, R57.H0_H0 ;  /* 0x20000039ff087230 */ /* 0x000fe40000004100 */
[-C--:B------:R-:W-:Y:S01]  /*1250*/  FMUL.FTZ R12, R12, R33.reuse ;  /* 0x000000210c0c7220 */ /* 0x080fe20000410000 */
[----:B------:R-:W-:Y:S01]  /*1260*/  FADD.FTZ R112, R112, R33 ;  /* 0x0000002170707221 */ /* 0x000fe20000010000 */
[----:B------:R-:W-:Y:S01]  /*1270*/  FFMA.FTZ R76, R11, R33, R76 ;  /* 0x000000210b4c7223 */ /* 0x000fe2000001004c */
[----:B------:R-:W-:-:S02]  /*1280*/  HADD2.F32 R32, -RZ, R63.H0_H0 ;  /* 0x2000003fff207230 */ /* 0x000fc40000004100 */
[----:B------:R-:W-:Y:S01]  /*1290*/  FMUL.FTZ R29, R31, R34 ;  /* 0x000000221f1d7220 */ /* 0x000fe20000410000 */
[-C--:B------:R-:W-:Y:S01]  /*12a0*/  FMUL.FTZ R5, R5, R38.reuse ;  /* 0x0000002605057220 */ /* 0x080fe20000410000 */
[----:B------:R-:W-:Y:S01]  /*12b0*/  FADD.FTZ R117, R117, R38 ;  /* 0x0000002675757221 */ /* 0x000fe20000010000 */
[----:B------:R-:W-:Y:S01]  /*12c0*/  FFMA.FTZ R73, R6, R38, R73 ;  /* 0x0000002606497223 */ /* 0x000fe20000010049 */
[----:B------:R-:W-:Y:S01]  /*12d0*/  FADD.FTZ R105, R105, R34 ;  /* 0x0000002269697221 */ /* 0x000fe20000010000 */
[----:B------:R-:W-:Y:S01]  /*12e0*/  FFMA.FTZ R85, R30, R34, R85 ;  /* 0x000000221e557223 */ /* 0x000fe20000010055 */
[C---:B------:R-:W-:Y:S01]  /*12f0*/  FMUL.FTZ R31, R2.reuse, R217 ;  /* 0x000000d9021f7220 */ /* 0x040fe20000410000 */
[----:B------:R-:W-:Y:S02]  /*1300*/  HADD2.F32 R33, -RZ, R63.H1_H1 ;  /* 0x3000003fff217230 */ /* 0x000fe40000004100 */
[----:B------:R-:W-:Y:S01]  /*1310*/  FMUL.FTZ R34, R2, R219 ;  /* 0x000000db02227220 */ /* 0x000fe20000410000 */
[----:B------:R-:W-:-:S02]  /*1320*/  HADD2.F32 R38, -RZ, R64.H0_H0 ;  /* 0x20000040ff267230 */ /* 0x000fc40000004100 */
        /* <DEDUP_REMOVED lines=12> */
[C---:B------:R-:W-:Y:S01]  /*13f0*/  FMUL.FTZ R38, R2.reuse, R205 ;  /* 0x000000cd02267220 */ /* 0x040fe20000410000 */
[--C-:B------:R-:W-:Y:S02]  /*1400*/  HADD2.F32 R146, -RZ, R65.reuse.H0_H0 ;  /* 0x20000041ff927230 */ /* 0x100fe40000004100 */
[----:B------:R-:W-:Y:S01]  /*1410*/  FMUL.FTZ R3, R2, R3 ;  /* 0x0000000302037220 */ /* 0x000fe20000410000 */
        /* <DEDUP_REMOVED lines=8> */
[----:B------:R-:W-:Y:S01]  /*14a0*/  FADD.FTZ R116, R116, R147 ;  /* 0x0000009374747221 */ /* 0x000fe20000010000 */
[C---:B------:R-:W-:Y:S01]  /*14b0*/  FFMA.FTZ R72, R3.reuse, R147, R72 ;  /* 0x0000009303487223 */ /* 0x040fe20000010048 */
        /* <DEDUP_REMOVED lines=13> */
[----:B------:R-:W-:Y:S02]  /*1590*/  FMUL.FTZ R147, R2, R187 ;  /* 0x000000bb02937220 */ /* 0x000fe40000410000 */
[----:B------:R-:W-:Y:S01]  /*15a0*/  FADD.FTZ R187, R150, R9 ;  /* 0x0000000996bb7221 */ /* 0x000fe20000010000 */
[----:B------:R-:W-:Y:S01]  /*15b0*/  FFMA.FTZ R150, R10, R9, R201 ;  /* 0x000000090a967223 */ /* 0x000fe200000100c9 */
[----:B------:R-:W-:Y:S02]  /*15c0*/  FMUL.FTZ R148, R154, R149 ;  /* 0x000000959a947220 */ /* 0x000fe40000410000 */
        /* <DEDUP_REMOVED lines=53> */
[--C-:B------:R-:W-:Y:S02]  /*1920*/  HADD2.F32 R166, -RZ, R69.reuse.H0_H0 ;  /* 0x20000045ffa67230 */ /* 0x100fe40000004100 */
        /* <DEDUP_REMOVED lines=19> */
[----:B------:R-:W-:Y:S02]  /*1a60*/  HADD2.F32 R170, -RZ, R70.H0_H0 ;  /* 0x20000046ffaa7230 */ /* 0x000fe40000004100 */
[----:B------:R-:W-:Y:S01]  /*1a70*/  FADD.FTZ R166, R179, R152 ;  /* 0x00000098b3a67221 */ /* 0x000fe20000010000 */
[----:B------:R-:W-:Y:S01]  /*1a80*/  FFMA.FTZ R177, R151, R152, R164 ;  /* 0x0000009897b17223 */ /* 0x000fe200000100a4 */
[----:B------:R-:W-:-:S02]  /*1a90*/  FMUL.FTZ R163, R2, R163 ;  /* 0x000000a302a37220 */ /* 0x000fc40000410000 */
[----:B------:R-:W-:Y:S01]  /*1aa0*/  FADD.FTZ R179, R166, R153 ;  /* 0x00000099a6b37221 */ /* 0x000fe20000010000 */
[----:B------:R-:W-:Y:S01]  /*1ab0*/  FFMA.FTZ R166, R154, R153, R177 ;  /* 0x000000999aa67223 */ /* 0x000fe200000100b1 */
[-C--:B------:R-:W-:Y:S01]  /*1ac0*/  FMUL.FTZ R164, R170, R175.reuse ;  /* 0x000000afaaa47220 */ /* 0x080fe20000410000 */
[----:B------:R-:W-:Y:S01]  /*1ad0*/  FADD.FTZ R88, R88, R175 ;  /* 0x000000af58587221 */ /* 0x000fe20000010000 */
[----:B------:R-:W-:Y:S01]  /*1ae0*/  FFMA.FTZ R120, R163, R175, R120 ;  /* 0x000000afa3787223 */ /* 0x000fe20000010078 */
[----:B------:R-:W-:Y:S01]  /*1af0*/  FADD.FTZ R170, R179, R156 ;  /* 0x0000009cb3aa7221 */ /* 0x000fe20000010000 */
[----:B------:R-:W-:Y:S01]  /*1b00*/  FFMA.FTZ R175, R155, R156, R166 ;  /* 0x0000009c9baf7223 */ /* 0x000fe200000100a6 */
[----:B------:R-:W-:Y:S02]  /*1b10*/  HADD2.F32 R181, -RZ, R70.H1_H1 ;  /* 0x30000046ffb57230 */ /* 0x000fe40000004100 */
        /* <DEDUP_REMOVED lines=8> */
[----:B------:R-:W-:-:S02]  /*1ba0*/  HADD2.F32 R172, -RZ, R71.H0_H0 ;  /* 0x20000047ffac7230 */ /* 0x000fc40000004100 */
        /* <DEDUP_REMOVED lines=20> */
.L_x_2541:
        /* <DEDUP_REMOVED lines=9> */
[----:B------:R-:W-:-:S05]  /*1d80*/  @P2 IADD3 R0, PT, PT, R171, -0x1, RZ ;  /* 0xffffffffab002810 */ /* 0x000fca0007ffe0ff */
[----:B0-----:R-:W-:-:S05]  /*1d90*/  @P2 IMAD R0, R0, R173, RZ ;  /* 0x000000ad00002224 */ /* 0x001fca00078e02ff */
[----:B------:R-:W-:-:S04]  /*1da0*/  @P2 SHF.R.S32.HI R173, RZ, 0x1f, R0 ;  /* 0x0000001fffad2819 */ /* 0x000fc80000011400 */
[----:B------:R-:W-:-:S04]  /*1db0*/  @P2 LEA.HI R173, R173, R0, RZ, 0x3 ;  /* 0x00000000adad2211 */ /* 0x000fc800078f18ff */
        /* <DEDUP_REMOVED lines=15> */
.L_x_2543:
[----:B------:R-:W0:Y:S01]  /*1eb0*/  LDC.64 R190, c[0x0][0x3b0] ;  /* 0x0000ec00ffbe7b82 */ /* 0x000e220000000a00 */
[----:B------:R-:W-:Y:S01]  /*1ec0*/  IMAD R0, R185, UR8, RZ ;  /* 0x00000008b9007c24 */ /* 0x000fe2000f8e02ff */
[C---:B------:R-:W-:Y:S02]  /*1ed0*/  IADD3 R195, PT, PT, R197.reuse, 0x20, RZ ;  /* 0x00000020c5c37810 */ /* 0x040fe40007ffe0ff */
[C---:B------:R-:W-:Y:S02]  /*1ee0*/  IADD3 R193, PT, PT, R197.reuse, 0x40, RZ ;  /* 0x00000040c5c17810 */ /* 0x040fe40007ffe0ff */
[----:B------:R-:W-:Y:S02]  /*1ef0*/  SHF.R.S32.HI R43, RZ, 0x1f, R0 ;  /* 0x0000001fff2b7819 */ /* 0x000fe40000011400 */
[----:B------:R-:W1:Y:S01]  /*1f00*/  LDC.64 R40, c[0x0][0x438] ;  /* 0x00010e00ff287b82 */ /* 0x000e620000000a00 */
[----:B------:R-:W-:Y:S02]  /*1f10*/  IADD3 R47, PT, PT, R197, 0x60, RZ ;  /* 0x00000060c52f7810 */ /* 0x000fe40007ffe0ff */
[----:B------:R-:W-:-:S04]  /*1f20*/  LEA.HI R43, R43, R0, RZ, 0x3 ;  /* 0x000000002b2b7211 */ /* 0x000fc800078f18ff */
[----:B------:R-:W-:-:S04]  /*1f30*/  LEA.HI.SX32 R53, R43, R186, 0x1d ;  /* 0x000000ba2b357211 */ /* 0x000fc800078feaff */
[C---:B------:R-:W-:Y:S02]  /*1f40*/  IADD3 R49, PT, PT, R53.reuse, 0x20, RZ ;  /* 0x0000002035317810 */ /* 0x040fe40007ffe0ff */
[C---:B------:R-:W-:Y:S02]  /*1f50*/  IADD3 R45, PT, PT, R53.reuse, 0x40, RZ ;  /* 0x00000040352d7810 */ /* 0x040fe40007ffe0ff */
[----:B------:R-:W-:Y:S01]  /*1f60*/  IADD3 R43, PT, PT, R53, 0x60, RZ ;  /* 0x00000060352b7810 */ /* 0x000fe20007ffe0ff */
[----:B0-----:R-:W-:-:S04]  /*1f70*/  IMAD.WIDE.U32 R196, R197, 0x8, R190 ;  /* 0x00000008c5c47825 */ /* 0x001fc800078e00be */
[--C-:B------:R-:W-:Y:S02]  /*1f80*/  IMAD.WIDE.U32 R194, R195, 0x8, R190.reuse ;  /* 0x00000008c3c27825 */ /* 0x100fe400078e00be */
[----:B------:R-:W5:Y:S02]  /*1f90*/  LDG.E.64 R196, desc[UR6][R196.64] ;  /* 0x00000006c4c47981 */ /* 0x000f64000c1e1b00 */
[----:B------:R-:W-:Y:S02]  /*1fa0*/  IMAD.WIDE.U32 R192, R193, 0x8, R190 ;  /* 0x00000008c1c07825 */ /* 0x000fe400078e00be */
[----:B------:R-:W5:Y:S02]  /*1fb0*/  LDG.E.64 R194, desc[UR6][R194.64] ;  /* 0x00000006c2c27981 */ /* 0x000f64000c1e1b00 */
[--C-:B-1----:R-:W-:Y:S02]  /*1fc0*/  IMAD.WIDE.U32 R52, R53, 0x10, R40.reuse ;  /* 0x0000001035347825 */ /* 0x102fe400078e0028 */
        /* <DEDUP_REMOVED lines=10> */
.L_x_2542:
[----:B------:R-:W-:Y:S05]  /*2070*/  BSYNC.RECONVERGENT B1 ;  /* 0x0000000000017941 */ /* 0x000fea0003800200 */
.L_x_2540:
        /* <DEDUP_REMOVED lines=20> */
.L_x_2633:
[----:B------:R-:W3:Y:S01]  /*21c0*/  S2R R0, SR_TID.X ;  /* 0x0000000000007919 */ /* 0x000ee20000002100 */
[----:B------:R-:W-:Y:S01]  /*21d0*/  ISETP.NE.U32.AND P0, PT, R198, RZ, PT ;  /* 0x000000ffc600720c */ /* 0x000fe20003f05070 */
[----:B-1----:R-:W-:Y:S01]  /*21e0*/  FADD.FTZ R173, R172, R173 ;  /* 0x000000adacad7221 */ /* 0x002fe20000010000 */
[----:B------:R-:W-:Y:S01]  /*21f0*/  @P2 IADD3 R171, PT, PT, R171, -0x1, RZ ;  /* 0xffffffffabab2810 */ /* 0x000fe20007ffe0ff */
[----:B0-----:R-:W-:Y:S01]  /*2200*/  IMAD R172, R185, UR8, RZ ;  /* 0x00000008b9ac7c24 */ /* 0x001fe2000f8e02ff */
[----:B------:R-:W-:Y:S01]  /*2210*/  ISETP.NE.AND.EX P0, PT, R199, RZ, PT, P0 ;  /* 0x000000ffc700720c */ /* 0x000fe20003f05300 */
[----:B------:R-:W-:Y:S01]  /*2220*/  FMUL.FTZ R187, R173, UR10 ;  /* 0x0000000aadbb7c20 */ /* 0x000fe20008410000 */
[----:B--2---:R-:W-:Y:S01]  /*2230*/  FADD.FTZ R175, R174, R175 ;  /* 0x000000afaeaf7221 */ /* 0x004fe20000010000 */
[----:B------:R-:W-:Y:S01]  /*2240*/  @P2 IMAD R171, R171, UR8, RZ ;  /* 0x00000008abab2c24 */ /* 0x000fe2000f8e02ff */
[----:B------:R-:W-:Y:S01]  /*2250*/  SHF.R.S32.HI R177, RZ, 0x1f, R172 ;  /* 0x0000001fffb17819 */ /* 0x000fe200000114ac */
[----:B------:R-:W-:Y:S01]  /*2260*/  BSSY.RECONVERGENT B1, `(.L_x_2545) ;  /* 0x00001a6000017945 */ /* 0x000fe20003800200 */
[----:B------:R-:W-:Y:S01]  /*2270*/  ISETP.NE.AND P3, PT, RZ, UR9, PT ;  /* 0x00000009ff007c0c */ /* 0x000fe2000bf65270 */
        /* <DEDUP_REMOVED lines=28> */
.L_x_2549:
[----:B------:R-:W-:Y:S05]  /*2440*/  BSYNC.RECONVERGENT B2 ;  /* 0x0000000000027941 */ /* 0x000fea0003800200 */
.L_x_2548:
        /* <DEDUP_REMOVED lines=13> */
.L_x_2551:
[----:B------:R-:W-:Y:S05]  /*2520*/  BSYNC.RECONVERGENT B2 ;  /* 0x0000000000027941 */ /* 0x000fea0003800200 */
.L_x_2550:
        /* <DEDUP_REMOVED lines=13> */
.L_x_2553:
[----:B------:R-:W-:Y:S05]  /*2600*/  BSYNC.RECONVERGENT B2 ;  /* 0x0000000000027941 */ /* 0x000fea0003800200 */
.L_x_2552:
        /* <DEDUP_REMOVED lines=13> */
.L_x_2555:
[----:B------:R-:W-:Y:S05]  /*26e0*/  BSYNC.RECONVERGENT B2 ;  /* 0x0000000000027941 */ /* 0x000fea0003800200 */
.L_x_2554:
        /* <DEDUP_REMOVED lines=13> */
.L_x_2557:
[----:B------:R-:W-:Y:S05]  /*27c0*/  BSYNC.RECONVERGENT B2 ;  /* 0x0000000000027941 */ /* 0x000fea0003800200 */
.L_x_2556:
        /* <DEDUP_REMOVED lines=13> */
.L_x_2559:
[----:B------:R-:W-:Y:S05]  /*28a0*/  BSYNC.RECONVERGENT B2 ;  /* 0x0000000000027941 */ /* 0x000fea0003800200 */
.L_x_2558:
        /* <DEDUP_REMOVED lines=13> */
.L_x_2561:
[----:B------:R-:W-:Y:S05]  /*2980*/  BSYNC.RECONVERGENT B2 ;  /* 0x0000000000027941 */ /* 0x000fea0003800200 */
.L_x_2560:
        /* <DEDUP_REMOVED lines=14> */
.L_x_2547:
[----:B------:R-:W0:Y:S01]  /*2a70*/  @P2 LDC.64 R142, c[0x0][0x408] ;  /* 0x00010200ff8e2b82 */ /* 0x000e220000000a00 */
[-CC-:B------:R-:W-:Y:S01]  /*2a80*/  FFMA.FTZ R141, R3, R188.reuse, R187.reuse ;  /* 0x000000bc038d7223 */ /* 0x180fe200000100bb */
[----:B------:R-:W-:Y:S01]  /*2a90*/  ISETP.GT.AND P0, PT, R189, RZ, PT ;  /* 0x000000ffbd00720c */ /* 0x000fe20003f04270 */
[-CC-:B------:R-:W-:Y:S01]  /*2aa0*/  FFMA.FTZ R140, R6, R188.reuse, R187.reuse ;  /* 0x000000bc068c7223 */ /* 0x180fe200000100bb */
[-C--:B------:R-:W-:Y:S01]  /*2ab0*/  FFMA.FTZ R200, R10, R188.reuse, R187 ;  /* 0x000000bc0ac87223 */ /* 0x080fe200000100bb */
[----:B------:R-:W-:Y:S01]  /*2ac0*/  FADD.FTZ R141, R4, -R141 ;  /* 0x8000008d048d7221 */ /* 0x000fe20000010000 */
[-CC-:B------:R-:W-:Y:S01]  /*2ad0*/  FFMA.FTZ R181, R7, R188.reuse, R187.reuse ;  /* 0x000000bc07b57223 */ /* 0x180fe200000100bb */
[----:B------:R-:W-:Y:S01]  /*2ae0*/  FADD.FTZ R175, R5, -R140 ;  /* 0x8000008c05af7221 */ /* 0x000fe20000010000 */
[----:B------:R-:W1:Y:S01]  /*2af0*/  @P2 LDC.64 R172, c[0x0][0x408] ;  /* 0x00010200ffac2b82 */ /* 0x000e620000000a00 */
        /* <DEDUP_REMOVED lines=8> */
[----:B------:R-:W2:Y:S01]  /*2b80*/  @P2 LDC.64 R140, c[0x0][0x408] ;  /* 0x00010200ff8c2b82 */ /* 0x000ea20000000a00 */
[----:B------:R-:W-:Y:S01]  /*2b90*/  FADD.FTZ R181, R8, -R181 ;  /* 0x800000b508b57221 */ /* 0x000fe20000010000 */
[----:B------:R-:W-:Y:S01]  /*2ba0*/  FADD.FTZ R205, R13, -R204 ;  /* 0x800000cc0dcd7221 */ /* 0x000fe20000010000 */
[----:B------:R-:W-:Y:S01]  /*2bb0*/  FSEL R204, R183, RZ, P0 ;  /* 0x000000ffb7cc7208 */ /* 0x000fe20000000000 */
[----:B------:R-:W-:Y:S01]  /*2bc0*/  FFMA.FTZ R207, R15, R188, R187 ;  /* 0x000000bc0fcf7223 */ /* 0x000fe200000100bb */
[----:B------:R-:W-:Y:S01]  /*2bd0*/  FADD.FTZ R201, R12, -R201 ;  /* 0x800000c90cc97221 */ /* 0x000fe20000010000 */
[----:B------:R-:W-:Y:S01]  /*2be0*/  FMUL.FTZ R181, R2, R181 ;  /* 0x000000b502b57220 */ /* 0x000fe20000410000 */
[----:B0-----:R-:W-:Y:S01]  /*2bf0*/  @P2 FMUL.FTZ R143, R180, R143 ;  /* 0x0000008fb48f2220 */ /* 0x001fe20000410000 */
[----:B------:R-:W0:Y:S01]  /*2c00*/  @P2 LDC.64 R174, c[0x0][0x408] ;  /* 0x00010200ffae2b82 */ /* 0x000e220000000a00 */
[----:B------:R-:W-:Y:S01]  /*2c10*/  FADD.FTZ R207, R16, -R207 ;  /* 0x800000cf10cf7221 */ /* 0x000fe20000010000 */
[----:B------:R-:W-:Y:S01]  /*2c20*/  FMUL.FTZ R201, R2, R201 ;  /* 0x000000c902c97220 */ /* 0x000fe20000410000 */
[----:B------:R-:W-:Y:S01]  /*2c30*/  @P2 FMUL.FTZ R178, R143, R142 ;  /* 0x0000008e8fb22220 */ /* 0x000fe20000410000 */
[----:B-----5:R-:W-:Y:S01]  /*2c40*/  @P2 LOP3.LUT P1, RZ, R196, 0xff, RZ, 0xc0, !PT ;  /* 0x000000ffc4ff2812 */ /* 0x020fe2000782c0ff */
[----:B------:R-:W-:Y:S01]  /*2c50*/  FMUL.FTZ R205, R2, R205 ;  /* 0x000000cd02cd7220 */ /* 0x000fe20000410000 */
[----:B------:R-:W-:Y:S01]  /*2c60*/  FSEL R200, R181, RZ, P0 ;  /* 0x000000ffb5c87208 */ /* 0x000fe20000000000 */
[----:B-1----:R-:W-:Y:S01]  /*2c70*/  @P2 FMUL.FTZ R173, R182, R173 ;  /* 0x000000adb6ad2220 */ /* 0x002fe20000410000 */
[----:B------:R-:W1:Y:S01]  /*2c80*/  @P2 LDC.64 R142, c[0x0][0x408] ;  /* 0x00010200ff8e2b82 */ /* 0x000e620000000a00 */
[----:B------:R-:W-:Y:S01]  /*2c90*/  FMUL.FTZ R207, R2, R207 ;  /* 0x000000cf02cf7220 */ /* 0x000fe20000410000 */
[----:B------:R-:W-:Y:S01]  /*2ca0*/  @P2 FSEL R178, R178, RZ, P1 ;  /* 0x000000ffb2b22208 */ /* 0x000fe20000800000 */
[----:B------:R-:W-:Y:S01]  /*2cb0*/  @P2 FMUL.FTZ R179, R173, R172 ;  /* 0x000000acadb32220 */ /* 0x000fe20000410000 */
[----:B------:R-:W-:-:S02]  /*2cc0*/  FSEL R206, R201, RZ, P0 ;  /* 0x000000ffc9ce7208 */ /* 0x000fc40000000000 */
[----:B------:R-:W-:Y:S02]  /*2cd0*/  @P2 LOP3.LUT P1, RZ, R196, 0xff000000, RZ, 0xc0, !PT ;  /* 0xff000000c4ff2812 */ /* 0x000fe4000782c0ff */
[----:B------:R-:W3:Y:S01]  /*2ce0*/  @P2 LDC.64 R172, c[0x0][0x408] ;  /* 0x00010200ffac2b82 */ /* 0x000ee20000000a00 */
[----:B--2---:R-:W-:Y:S01]  /*2cf0*/  @P2 FMUL.FTZ R141, R200, R141 ;  /* 0x0000008dc88d2220 */ /* 0x004fe20000410000 */
[----:B------:R-:W-:Y:S02]  /*2d00*/  FSEL R205, R205, RZ, P0 ;  /* 0x000000ffcdcd7208 */ /* 0x000fe40000000000 */
[----:B------:R-:W-:Y:S01]  /*2d10*/  FSEL R208, R207, RZ, P0 ;  /* 0x000000ffcfd07208 */ /* 0x000fe20000000000 */
[----:B------:R-:W-:Y:S01]  /*2d20*/  @P2 FMUL.FTZ R140, R141, R140 ;  /* 0x0000008c8d8c2220 */ /* 0x000fe20000410000 */
[C---:B------:R-:W-:Y:S02]  /*2d30*/  @P2 LOP3.LUT P3, RZ, R196.reuse, 0xff00, RZ, 0xc0, !PT ;  /* 0x0000ff00c4ff2812 */ /* 0x040fe4000786c0ff */
[----:B------:R-:W2:Y:S01]  /*2d40*/  @P2 LDC.64 R176, c[0x0][0x408] ;  /* 0x00010200ffb02b82 */ /* 0x000ea20000000a00 */
[----:B0-----:R-:W-:Y:S01]  /*2d50*/  @P2 FMUL.FTZ R175, R205, R175 ;  /* 0x000000afcdaf2220 */ /* 0x001fe20000410000 */
[----:B------:R-:W-:-:S02]  /*2d60*/  @P2 LOP3.LUT P4, RZ, R196, 0xff0000, RZ, 0xc0, !PT ;  /* 0x00ff0000c4ff2812 */ /* 0x000fc4000788c0ff */
[----:B------:R-:W-:Y:S01]  /*2d70*/  @P2 FSEL R179, R179, RZ, P3 ;  /* 0x000000ffb3b32208 */ /* 0x000fe20001800000 */
[----:B------:R-:W-:Y:S01]  /*2d80*/  @P2 FMUL.FTZ R174, R175, R174 ;  /* 0x000000aeafae2220 */ /* 0x000fe20000410000 */
[----:B------:R-:W-:Y:S01]  /*2d90*/  @P2 FSEL R140, R140, RZ, P4 ;  /* 0x000000ff8c8c2208 */ /* 0x000fe20002000000 */
[----:B-1----:R-:W-:Y:S01]  /*2da0*/  @P2 FMUL.FTZ R143, R204, R143 ;  /* 0x0000008fcc8f2220 */ /* 0x002fe20000410000 */
[C---:B------:R-:W-:Y:S02]  /*2db0*/  @P2 LOP3.LUT P3, RZ, R197.reuse, 0xff00, RZ, 0xc0, !PT ;  /* 0x0000ff00c5ff2812 */ /* 0x040fe4000786c0ff */
[----:B------:R-:W-:Y:S01]  /*2dc0*/  @P2 LOP3.LUT P4, RZ, R197, 0xff0000, RZ, 0xc0, !PT ;  /* 0x00ff0000c5ff2812 */ /* 0x000fe2000788c0ff */
[----:B------:R-:W-:Y:S01]  /*2dd0*/  @P2 FMUL.FTZ R142, R143, R142 ;  /* 0x0000008e8f8e2220 */ /* 0x000fe20000410000 */
[----:B------:R-:W-:Y:S02]  /*2de0*/  @P2 F2FP.F16.F32.PACK_AB R140, RZ, R140 ;  /* 0x0000008cff8c223e */ /* 0x000fe400000000ff */
[----:B------:R-:W-:Y:S01]  /*2df0*/  @P2 F2FP.F16.F32.PACK_AB R178, RZ, R178 ;  /* 0x000000b2ffb2223e */ /* 0x000fe200000000ff */
[----:B---3--:R-:W-:Y:S01]  /*2e00*/  @P2 FMUL.FTZ R173, R206, R173 ;  /* 0x000000adcead2220 */ /* 0x008fe20000410000 */
[----:B------:R-:W-:-:S02]  /*2e10*/  @P2 FSEL R142, R142, RZ, P1 ;  /* 0x000000ff8e8e2208 */ /* 0x000fc40000800000 */
[----:B------:R-:W-:Y:S01]  /*2e20*/  @P2 LOP3.LUT P1, RZ, R197, 0xff, RZ, 0xc0, !PT ;  /* 0x000000ffc5ff2812 */ /* 0x000fe2000782c0ff */
[----:B------:R-:W-:Y:S01]  /*2e30*/  @P2 FMUL.FTZ R172, R173, R172 ;  /* 0x000000acadac2220 */ /* 0x000fe20000410000 */
[----:B------:R-:W-:Y:S01]  /*2e40*/  @P2 F2FP.F16.F32.PACK_AB R141, RZ, R142 ;  /* 0x0000008eff8d223e */ /* 0x000fe200000000ff */
[----:B------:R-:W-:Y:S01]  /*2e50*/  FFMA.FTZ R142, R18, R188, R187 ;  /* 0x000000bc128e7223 */ /* 0x000fe200000100bb */
[----:B------:R-:W-:Y:S01]  /*2e60*/  @P2 FSEL R174, R174, RZ, P3 ;  /* 0x000000ffaeae2208 */ /* 0x000fe20001800000 */
[----:B--2---:R-:W-:Y:S01]  /*2e70*/  @P2 FMUL.FTZ R177, R208, R177 ;  /* 0x000000b1d0b12220 */ /* 0x004fe20000410000 */
[----:B------:R-:W-:Y:S01]  /*2e80*/  @P2 FSEL R172, R172, RZ, P1 ;  /* 0x000000ffacac2208 */ /* 0x000fe20000800000 */
[----:B------:R-:W-:Y:S01]  /*2e90*/  FADD.FTZ R143, R17, -R142 ;  /* 0x8000008e118f7221 */ /* 0x000fe20000010000 */
[----:B------:R-:W-:Y:S01]  /*2ea0*/  @P2 PRMT R137, R140, 0x7610, R137 ;  /* 0x000076108c892816 */ /* 0x000fe20000000089 */
[----:B------:R-:W-:Y:S01]  /*2eb0*/  @P2 FMUL.FTZ R176, R177, R176 ;  /* 0x000000b0b1b02220 */ /* 0x000fe20000410000 */
[----:B------:R-:W-:Y:S01]  /*2ec0*/  @P2 F2FP.F16.F32.PACK_AB R172, RZ, R172 ;  /* 0x000000acffac223e */ /* 0x000fe200000000ff */
[----:B------:R-:W-:Y:S01]  /*2ed0*/  FMUL.FTZ R143, R2, R143 ;  /* 0x0000008f028f7220 */ /* 0x000fe20000410000 */
[----:B------:R-:W-:-:S02]  /*2ee0*/  F2FP.F16.F32.PACK_AB R180, RZ, R180 ;  /* 0x000000b4ffb4723e */ /* 0x000fc400000000ff */
[----:B------:R-:W-:Y:S02]  /*2ef0*/  @P2 FSEL R176, R176, RZ, P4 ;  /* 0x000000ffb0b02208 */ /* 0x000fe40002000000 */
[----:B------:R-:W-:Y:S02]  /*2f00*/  F2FP.F16.F32.PACK_AB R182, RZ, R182 ;  /* 0x000000b6ffb6723e */ /* 0x000fe400000000ff */
[----:B------:R-:W-:Y:S02]  /*2f10*/  F2FP.F16.F32.PACK_AB R200, RZ, R200 ;  /* 0x000000c8ffc8723e */ /* 0x000fe400000000ff */
[----:B------:R-:W-:Y:S02]  /*2f20*/  F2FP.F16.F32.PACK_AB R204, RZ, R204 ;  /* 0x000000ccffcc723e */ /* 0x000fe400000000ff */
[----:B------:R-:W-:Y:S02]  /*2f30*/  @P2 F2FP.F16.F32.PACK_AB R179, RZ, R179 ;  /* 0x000000b3ffb3223e */ /* 0x000fe400000000ff */
[----:B------:R-:W-:-:S02]  /*2f40*/  @P2 F2FP.F16.F32.PACK_AB R174, RZ, R174 ;  /* 0x000000aeffae223e */ /* 0x000fc400000000ff */
[----:B------:R-:W-:Y:S02]  /*2f50*/  @P2 F2FP.F16.F32.PACK_AB R176, RZ, R176 ;  /* 0x000000b0ffb0223e */ /* 0x000fe400000000ff */
[----:B------:R-:W-:Y:S02]  /*2f60*/  @P2 PRMT R136, R178, 0x7610, R136 ;  /* 0x00007610b2882816 */ /* 0x000fe40000000088 */
[----:B------:R-:W-:Y:S02]  /*2f70*/  FSEL R173, R143, RZ, P0 ;  /* 0x000000ff8fad7208 */ /* 0x000fe40000000000 */
[----:B------:R-:W-:Y:S02]  /*2f80*/  @P2 PRMT R138, R172, 0x7610, R138 ;  /* 0x00007610ac8a2816 */ /* 0x000fe4000000008a */
[----:B------:R-:W-:Y:S02]  /*2f90*/  @P2 PRMT R137, R137, 0x5410, R141 ;  /* 0x0000541089892816 */ /* 0x000fe4000000008d */
[----:B------:R-:W-:-:S02]  /*2fa0*/  F2FP.F16.F32.PACK_AB R142, R205, R206 ;  /* 0x000000cecd8e723e */ /* 0x000fc400000000ff */
[----:B------:R-:W-:Y:S02]  /*2fb0*/  @P2 PRMT R136, R136, 0x5410, R179 ;  /* 0x0000541088882816 */ /* 0x000fe400000000b3 */
[----:B------:R-:W-:Y:S02]  /*2fc0*/  @P2 PRMT R138, R138, 0x5410, R174 ;  /* 0x000054108a8a2816 */ /* 0x000fe400000000ae */
[----:B------:R-:W-:Y:S02]  /*2fd0*/  PRMT R141, R200, 0x5410, R204 ;  /* 0x00005410c88d7816 */ /* 0x000fe400000000cc */
[----:B------:R-:W-:Y:S02]  /*2fe0*/  F2FP.F16.F32.PACK_AB R143, R173, R208 ;  /* 0x000000d0ad8f723e */ /* 0x000fe400000000ff */
        /* <DEDUP_REMOVED lines=11> */
.L_x_2546:
[----:B------:R-:W-:Y:S02]  /*30a0*/  MOV R202, UR20 ;  /* 0x0000001400ca7c02 */ /* 0x000fe40008000f00 */
[----:B------:R-:W-:Y:S02]  /*30b0*/  MOV R203, UR21 ;  /* 0x0000001500cb7c02 */ /* 0x000fe40008000f00 */
[----:B------:R-:W-:-:S04]  /*30c0*/  ISETP.NE.U32.AND P0, PT, R202, RZ, PT ;  /* 0x000000ffca00720c */ /* 0x000fc80003f05070 */
[----:B------:R-:W-:-:S13]  /*30d0*/  ISETP.NE.AND.EX P0, PT, R203, RZ, PT, P0 ;  /* 0x000000ffcb00720c */ /* 0x000fda0003f05300 */
[----:B------:R-:W-:Y:S05]  /*30e0*/  @P0 BRA `(.L_x_2563) ;  /* 0x00000004006c0947 */ /* 0x000fea0003800000 */
[----:B------:R-:W-:Y:S01]  /*30f0*/  ISETP.GT.AND P0, PT, R189, RZ, PT ;  /* 0x000000ffbd00720c */ /* 0x000fe20003f04270 */
[----:B------:R-:W0:Y:S01]  /*3100*/  @P2 LDC.64 R176, c[0x0][0x408] ;  /* 0x00010200ffb02b82 */ /* 0x000e220000000a00 */
[--C-:B-----5:R-:W-:Y:S01]  /*3110*/  HADD2.F32 R173, -RZ, R52.reuse.H0_H0 ;  /* 0x20000034ffad7230 */ /* 0x120fe20000004100 */
[C---:B------:R-:W-:Y:S01]  /*3120*/  @P2 LOP3.LUT P1, RZ, R196.reuse, 0xff, RZ, 0xc0, !PT ;  /* 0x000000ffc4ff2812 */ /* 0x040fe2000782c0ff */
[----:B------:R-:W-:Y:S01]  /*3130*/  HADD2.F32 R180, -RZ, R52.H1_H1 ;  /* 0x30000034ffb47230 */ /* 0x000fe20000004100 */
[----:B------:R-:W-:Y:S01]  /*3140*/  @P2 LOP3.LUT P3, RZ, R196, 0xff00, RZ, 0xc0, !PT ;  /* 0x0000ff00c4ff2812 */ /* 0x000fe2000786c0ff */
[--C-:B------:R-:W-:Y:S01]  /*3150*/  HADD2.F32 R200, -RZ, R53.reuse.H0_H0 ;  /* 0x20000035ffc87230 */ /* 0x100fe20000004100 */
[C---:B------:R-:W-:Y:S01]  /*3160*/  @P2 LOP3.LUT P4, RZ, R197.reuse, 0xff00, RZ, 0xc0, !PT ;  /* 0x0000ff00c5ff2812 */ /* 0x040fe2000788c0ff */
[--C-:B------:R-:W-:Y:S01]  /*3170*/  HADD2.F32 R204, -RZ, R54.reuse.H0_H0 ;  /* 0x20000036ffcc7230 */ /* 0x100fe20000004100 */
[----:B------:R-:W1:Y:S01]  /*3180*/  @P2 LDC.64 R178, c[0x0][0x408] ;  /* 0x00010200ffb22b82 */ /* 0x000e620000000a00 */
        /* <DEDUP_REMOVED lines=13> */
[----:B------:R-:W-:Y:S01]  /*3260*/  @P0 FFMA.FTZ R175, R11, R188, R187 ;  /* 0x000000bc0baf0223 */ /* 0x000fe200000100bb */
[----:B------:R-:W-:Y:S01]  /*3270*/  @P0 FFMA.FTZ R200, R2, R183, R200 ;  /* 0x000000b702c80223 */ /* 0x000fe200000100c8 */
[----:B0-----:R-:W-:Y:S01]  /*3280*/  @P2 FMUL.FTZ R177, R173, R177 ;  /* 0x000000b1adb12220 */ /* 0x001fe20000410000 */
[----:B------:R-:W-:Y:S01]  /*3290*/  @P0 FADD.FTZ R181, R9, -R174 ;  /* 0x800000ae09b50221 */ /* 0x000fe20000010000 */
[----:B------:R-:W-:Y:S01]  /*32a0*/  @P0 FADD.FTZ R183, R12, -R175 ;  /* 0x800000af0cb70221 */ /* 0x000fe20000010000 */
[----:B------:R-:W0:Y:S01]  /*32b0*/  @P2 LDC.64 R172, c[0x0][0x408] ;  /* 0x00010200ffac2b82 */ /* 0x000e220000000a00 */
[----:B------:R-:W-:Y:S01]  /*32c0*/  @P2 FMUL.FTZ R182, R177, R176 ;  /* 0x000000b0b1b62220 */ /* 0x000fe20000410000 */
[C---:B------:R-:W-:Y:S01]  /*32d0*/  @P0 FFMA.FTZ R201, R2.reuse, R181, R201 ;  /* 0x000000b502c90223 */ /* 0x040fe200000100c9 */
[----:B------:R-:W-:Y:S01]  /*32e0*/  @P0 FFMA.FTZ R204, R2, R183, R204 ;  /* 0x000000b702cc0223 */ /* 0x000fe200000100cc */
[----:B------:R-:W-:Y:S01]  /*32f0*/  @P0 FFMA.FTZ R207, R15, R188, R187 ;  /* 0x000000bc0fcf0223 */ /* 0x000fe200000100bb */
[----:B-1----:R-:W-:Y:S01]  /*3300*/  @P2 FMUL.FTZ R179, R180, R179 ;  /* 0x000000b3b4b32220 */ /* 0x002fe20000410000 */
[----:B------:R-:W-:-:S02]  /*3310*/  HADD2.F32 R206, -RZ, R55.H0_H0 ;  /* 0x20000037ffce7230 */ /* 0x000fc40000004100 */
[----:B------:R-:W-:Y:S01]  /*3320*/  @P0 FADD.FTZ R208, R13, -R208 ;  /* 0x800000d00dd00221 */ /* 0x000fe20000010000 */
[----:B------:R-:W1:Y:S01]  /*3330*/  @P2 LDC.64 R176, c[0x0][0x408] ;  /* 0x00010200ffb02b82 */ /* 0x000e620000000a00 */
        /* <DEDUP_REMOVED lines=12> */
[----:B0-----:R-:W-:Y:S01]  /*3400*/  @P2 FMUL.FTZ R173, R200, R173 ;  /* 0x000000adc8ad2220 */ /* 0x001fe20000410000 */
[----:B------:R-:W-:-:S03]  /*3410*/  @P2 PRMT R136, R182, 0x7610, R136 ;  /* 0x00007610b6882816 */ /* 0x000fc60000000088 */
[----:B------:R-:W-:Y:S01]  /*3420*/  @P2 FMUL.FTZ R172, R173, R172 ;  /* 0x000000acadac2220 */ /* 0x000fe20000410000 */
[----:B------:R-:W-:Y:S02]  /*3430*/  @P2 PRMT R136, R136, 0x5410, R183 ;  /* 0x0000541088882816 */ /* 0x000fe400000000b7 */
[----:B------:R-:W0:Y:S01]  /*3440*/  @P2 LDC.64 R180, c[0x0][0x408] ;  /* 0x00010200ffb42b82 */ /* 0x000e220000000a00 */
[----:B-1----:R-:W-:Y:S01]  /*3450*/  @P2 FMUL.FTZ R177, R204, R177 ;  /* 0x000000b1ccb12220 */ /* 0x002fe20000410000 */
        /* <DEDUP_REMOVED lines=14> */
[----:B0-----:R-:W-:-:S03]  /*3540*/  @P2 FMUL.FTZ R181, R206, R181 ;  /* 0x000000b5ceb52220 */ /* 0x001fc60000410000 */
        /* <DEDUP_REMOVED lines=21> */
.L_x_2563:
[----:B------:R-:W-:Y:S01]  /*36a0*/  ISETP.GT.AND P0, PT, R189, RZ, PT ;  /* 0x000000ffbd00720c */ /* 0x000fe20003f04270 */
[----:B------:R-:W-:Y:S01]  /*36b0*/  @P1 FFMA.FTZ R141, R3, R188, R187 ;  /* 0x000000bc038d1223 */ /* 0x000fe200000100bb */
[--C-:B-----5:R-:W-:Y:S01]  /*36c0*/  HADD2.F32 R205, -RZ, R52.reuse.H0_H0 ;  /* 0x20000034ffcd7230 */ /* 0x120fe20000004100 */
[----:B------:R-:W0:Y:S01]  /*36d0*/  @P2 LDC.64 R180, c[0x0][0x408] ;  /* 0x00010200ffb42b82 */ /* 0x000e220000000a00 */
[----:B------:R-:W-:Y:S02]  /*36e0*/  HADD2.F32 R204, -RZ, R52.H1_H1 ;  /* 0x30000034ffcc7230 */ /* 0x000fe40000004100 */
[----:B------:R-:W-:Y:S01]  /*36f0*/  @P1 FADD.FTZ R141, R4, -R141 ;  /* 0x8000008d048d1221 */ /* 0x000fe20000010000 */
[--C-:B------:R-:W-:Y:S01]  /*3700*/  HADD2.F32 R207, -RZ, R53.reuse.H0_H0 ;  /* 0x20000035ffcf7230 */ /* 0x100fe20000004100 */
[----:B------:R-:W-:Y:S01]  /*3710*/  @P2 LOP3.LUT P6, RZ, R196, 0xff0000, RZ, 0xc0, !PT ;  /* 0x00ff0000c4ff2812 */ /* 0x000fe200078cc0ff */
[--C-:B------:R-:W-:Y:S02]  /*3720*/  HADD2.F32 R200, -RZ, R54.reuse.H0_H0 ;  /* 0x20000036ffc87230 */ /* 0x100fe40000004100 */
[----:B------:R-:W-:Y:S01]  /*3730*/  @P1 FFMA.FTZ R205, R2, R141, R205 ;  /* 0x0000008d02cd1223 */ /* 0x000fe200000100cd */
[----:B------:R-:W-:Y:S01]  /*3740*/  HADD2.F32 R206, -RZ, R53.H1_H1 ;  /* 0x30000035ffce7230 */ /* 0x000fe20000004100 */
[----:B------:R-:W1:Y:S01]  /*3750*/  @P2 LDC.64 R178, c[0x0][0x408] ;  /* 0x00010200ffb22b82 */ /* 0x000e620000000a00 */
[----:B------:R-:W-:-:S02]  /*3760*/  HADD2.F32 R201, -RZ, R54.H1_H1 ;  /* 0x30000036ffc97230 */ /* 0x000fc40000004100 */
        /* <DEDUP_REMOVED lines=10> */
[----:B------:R-:W-:Y:S01]  /*3810*/  @P0 FADD.FTZ R175, R9, -R172 ;  /* 0x800000ac09af0221 */ /* 0x000fe20000010000 */
[----:B------:R-:W-:Y:S01]  /*3820*/  @P0 FADD.FTZ R174, R13, -R174 ;  /* 0x800000ae0dae0221 */ /* 0x000fe20000010000 */
[C---:B------:R-:W-:Y:S01]  /*3830*/  @P0 FFMA.FTZ R207, R2.reuse, R173, R207 ;  /* 0x000000ad02cf0223 */ /* 0x040fe200000100cf */
[C---:B------:R-:W-:Y:S01]  /*3840*/  @P0 FFMA.FTZ R200, R2.reuse, R177, R200 ;  /* 0x000000b102c80223 */ /* 0x040fe200000100c8 */
[C---:B------:R-:W-:Y:S01]  /*3850*/  @P0 FFMA.FTZ R206, R2.reuse, R175, R206 ;  /* 0x000000af02ce0223 */ /* 0x040fe200000100ce */
[----:B------:R-:W-:Y:S01]  /*3860*/  @P0 FFMA.FTZ R201, R2, R174, R201 ;  /* 0x000000ae02c90223 */ /* 0x000fe200000100c9 */
[----:B------:R-:W-:Y:S01]  /*3870*/  @P0 FFMA.FTZ R211, R15, R188, R187 ;  /* 0x000000bc0fd30223 */ /* 0x000fe200000100bb */
[----:B------:R-:W3:Y:S01]  /*3880*/  @P2 LDC.64 R142, c[0x0][0x408] ;  /* 0x00010200ff8e2b82 */ /* 0x000ee20000000a00 */
[----:B------:R-:W-:-:S02]  /*3890*/  HADD2.F32 R209, -RZ, R55.H0_H0 ;  /* 0x20000037ffd17230 */ /* 0x000fc40000004100 */
[----:B------:R-:W-:Y:S01]  /*38a0*/  @P0 FFMA.FTZ R210, R18, R188, R187 ;  /* 0x000000bc12d20223 */ /* 0x000fe200000100bb */
[----:B------:R-:W-:Y:S01]  /*38b0*/  @P0 FADD.FTZ R211, R16, -R211 ;  /* 0x800000d310d30221 */ /* 0x000fe20000010000 */
[----:B------:R-:W-:Y:S01]  /*38c0*/  HADD2.F32 R208, -RZ, R55.H1_H1 ;  /* 0x30000037ffd07230 */ /* 0x000fe20000004100 */
[----:B------:R-:W-:Y:S01]  /*38d0*/  @P2 LOP3.LUT P1, RZ, R196, 0xff00, RZ, 0xc0, !PT ;  /* 0x0000ff00c4ff2812 */ /* 0x000fe2000782c0ff */
[----:B------:R-:W-:Y:S01]  /*38e0*/  @P0 FADD.FTZ R213, R17, -R210 ;  /* 0x800000d211d50221 */ /* 0x000fe20000010000 */
[C---:B------:R-:W-:Y:S01]  /*38f0*/  @P0 FFMA.FTZ R209, R2.reuse, R211, R209 ;  /* 0x000000d302d10223 */ /* 0x040fe200000100d1 */
[----:B------:R-:W4:Y:S01]  /*3900*/  @P2 LDC.64 R172, c[0x0][0x408] ;  /* 0x00010200ffac2b82 */ /* 0x000f220000000a00 */
[----:B-1----:R-:W-:Y:S01]  /*3910*/  @P2 FMUL.FTZ R179, R201, R179 ;  /* 0x000000b3c9b32220 */ /* 0x002fe20000410000 */
[----:B------:R-:W-:Y:S01]  /*3920*/  @P0 FFMA.FTZ R208, R2, R213, R208 ;  /* 0x000000d502d00223 */ /* 0x000fe200000100d0 */
[C---:B------:R-:W-:Y:S01]  /*3930*/  @P2 LOP3.LUT P0, RZ, R196.reuse, 0xff, RZ, 0xc0, !PT ;  /* 0x000000ffc4ff2812 */ /* 0x040fe2000780c0ff */
[----:B0-----:R-:W-:Y:S01]  /*3940*/  @P2 FMUL.FTZ R181, R209, R181 ;  /* 0x000000b5d1b52220 */ /* 0x001fe20000410000 */
[----:B------:R-:W-:Y:S01]  /*3950*/  @P2 LOP3.LUT P4, RZ, R197, 0xff, RZ, 0xc0, !PT ;  /* 0x000000ffc5ff2812 */ /* 0x000fe2000788c0ff */
[----:B------:R-:W-:Y:S01]  /*3960*/  @P2 FMUL.FTZ R178, R179, R178 ;  /* 0x000000b2b3b22220 */ /* 0x000fe20000410000 */
[----:B------:R-:W-:Y:S01]  /*3970*/  @P2 LOP3.LUT P5, RZ, R196, 0xff000000, RZ, 0xc0, !PT ;  /* 0xff000000c4ff2812 */ /* 0x000fe200078ac0ff */
[----:B------:R-:W0:Y:S01]  /*3980*/  @P2 LDC.64 R176, c[0x0][0x408] ;  /* 0x00010200ffb02b82 */ /* 0x000e220000000a00 */
[----:B--2---:R-:W-:Y:S01]  /*3990*/  @P2 FMUL.FTZ R141, R205, R141 ;  /* 0x0000008dcd8d2220 */ /* 0x004fe20000410000 */
[----:B------:R-:W-:Y:S01]  /*39a0*/  @P2 FMUL.FTZ R180, R181, R180 ;  /* 0x000000b4b5b42220 */ /* 0x000fe20000410000 */
[----:B------:R-:W-:-:S02]  /*39b0*/  @P2 LOP3.LUT P3, RZ, R197, 0xff00, RZ, 0xc0, !PT ;  /* 0x0000ff00c5ff2812 */ /* 0x000fc4000786c0ff */
[----:B------:R-:W-:Y:S01]  /*39c0*/  @P2 FMUL.FTZ R140, R141, R140 ;  /* 0x0000008c8d8c2220 */ /* 0x000fe20000410000 */
[----:B------:R-:W-:Y:S02]  /*39d0*/  F2FP.F16.F32.PACK_AB R205, RZ, R205 ;  /* 0x000000cdffcd723e */ /* 0x000fe400000000ff */
[----:B------:R-:W1:Y:S01]  /*39e0*/  @P2 LDC.64 R174, c[0x0][0x408] ;  /* 0x00010200ffae2b82 */ /* 0x000e620000000a00 */
[----:B---3--:R-:W-:Y:S01]  /*39f0*/  @P2 FMUL.FTZ R143, R204, R143 ;  /* 0x0000008fcc8f2220 */ /* 0x008fe20000410000 */
[----:B------:R-:W-:Y:S02]  /*3a00*/  @P2 FSEL R140, R140, RZ, P0 ;  /* 0x000000ff8c8c2208 */ /* 0x000fe40000000000 */
[----:B------:R-:W-:Y:S01]  /*3a10*/  @P2 ISETP.GE.U32.AND P0, PT, R196, RZ, PT ;  /* 0x000000ffc400220c */ /* 0x000fe20003f06070 */
[----:B------:R-:W-:Y:S01]  /*3a20*/  @P2 FMUL.FTZ R142, R143, R142 ;  /* 0x0000008e8f8e2220 */ /* 0x000fe20000410000 */
[----:B------:R-:W-:Y:S02]  /*3a30*/  @P2 F2FP.F16.F32.PACK_AB R140, RZ, R140 ;  /* 0x0000008cff8c223e */ /* 0x000fe400000000ff */
[----:B------:R-:W2:Y:S01]  /*3a40*/  @P2 LDC.64 R182, c[0x0][0x408] ;  /* 0x00010200ffb62b82 */ /* 0x000ea20000000a00 */
[----:B----4-:R-:W-:Y:S01]  /*3a50*/  @P2 FMUL.FTZ R173, R207, R173 ;  /* 0x000000adcfad2220 */ /* 0x010fe20000410000 */
[----:B------:R-:W-:-:S02]  /*3a60*/  @P2 FSEL R142, R142, RZ, P1 ;  /* 0x000000ff8e8e2208 */ /* 0x000fc40000800000 */
[----:B------:R-:W-:Y:S01]  /*3a70*/  @P2 LOP3.LUT P1, RZ, R197, 0xff0000, RZ, 0xc0, !PT ;  /* 0x00ff0000c5ff2812 */ /* 0x000fe2000782c0ff */
[----:B------:R-:W-:Y:S01]  /*3a80*/  @P2 FMUL.FTZ R172, R173, R172 ;  /* 0x000000acadac2220 */ /* 0x000fe20000410000 */
[----:B------:R-:W-:Y:S01]  /*3a90*/  @P2 ISETP.GE.U32.AND.EX P0, PT, R197, 0x1000000, PT, P0 ;  /* 0x01000000c500280c */ /* 0x000fe20003f06100 */
[----:B0-----:R-:W-:Y:S01]  /*3aa0*/  @P2 FMUL.FTZ R177, R200, R177 ;  /* 0x000000b1c8b12220 */ /* 0x001fe20000410000 */
[----:B------:R-:W-:Y:S02]  /*3ab0*/  @P2 FSEL R180, R180, RZ, P1 ;  /* 0x000000ffb4b42208 */ /* 0x000fe40000800000 */
[----:B------:R-:W-:Y:S01]  /*3ac0*/  @P2 FSEL R172, R172, RZ, P6 ;  /* 0x000000ffacac2208 */ /* 0x000fe20003000000 */
[----:B------:R-:W-:Y:S01]  /*3ad0*/  @P2 FMUL.FTZ R176, R177, R176 ;  /* 0x000000b0b1b02220 */ /* 0x000fe20000410000 */
[----:B------:R-:W-:Y:S02]  /*3ae0*/  @P2 FSEL R178, R178, RZ, P3 ;  /* 0x000000ffb2b22208 */ /* 0x000fe40001800000 */
[----:B------:R-:W-:Y:S01]  /*3af0*/  @P2 F2FP.F16.F32.PACK_AB R172, RZ, R172 ;  /* 0x000000acffac223e */ /* 0x000fe200000000ff */
[----:B-1----:R-:W-:Y:S01]  /*3b00*/  @P2 FMUL.FTZ R175, R206, R175 ;  /* 0x000000afceaf2220 */ /* 0x002fe20000410000 */
[----:B------:R-:W-:-:S02]  /*3b10*/  @P2 FSEL R176, R176, RZ, P4 ;  /* 0x000000ffb0b02208 */ /* 0x000fc40002000000 */
[----:B------:R-:W-:Y:S01]  /*3b20*/  @P2 F2FP.F16.F32.PACK_AB R180, RZ, R180 ;  /* 0x000000b4ffb4223e */ /* 0x000fe200000000ff */
[----:B------:R-:W-:Y:S01]  /*3b30*/  @P2 FMUL.FTZ R174, R175, R174 ;  /* 0x000000aeafae2220 */ /* 0x000fe20000410000 */
[----:B------:R-:W-:Y:S02]  /*3b40*/  @P2 F2FP.F16.F32.PACK_AB R176, RZ, R176 ;  /* 0x000000b0ffb0223e */ /* 0x000fe400000000ff */
[----:B------:R-:W-:Y:S01]  /*3b50*/  @P2 F2FP.F16.F32.PACK_AB R141, RZ, R142 ;  /* 0x0000008eff8d223e */ /* 0x000fe200000000ff */
[----:B--2---:R-:W-:Y:S01]  /*3b60*/  @P2 FMUL.FTZ R183, R208, R183 ;  /* 0x000000b7d0b72220 */ /* 0x004fe20000410000 */
[----:B------:R-:W-:Y:S02]  /*3b70*/  @P2 FSEL R174, R174, RZ, P5 ;  /* 0x000000ffaeae2208 */ /* 0x000fe40002800000 */
[----:B------:R-:W-:Y:S01]  /*3b80*/  @P2 PRMT R136, R140, 0x7610, R136 ;  /* 0x000076108c882816 */ /* 0x000fe20000000088 */
[----:B------:R-:W-:Y:S01]  /*3b90*/  @P2 FMUL.FTZ R182, R183, R182 ;  /* 0x000000b6b7b62220 */ /* 0x000fe20000410000 */
[----:B------:R-:W-:-:S02]  /*3ba0*/  F2FP.F16.F32.PACK_AB R204, RZ, R204 ;  /* 0x000000ccffcc723e */ /* 0x000fc400000000ff */
[----:B------:R-:W-:Y:S02]  /*3bb0*/  F2FP.F16.F32.PACK_AB R207, RZ, R207 ;  /* 0x000000cfffcf723e */ /* 0x000fe400000000ff */
[----:B------:R-:W-:Y:S02]  /*3bc0*/  @P2 FSEL R182, R182, RZ, P0 ;  /* 0x000000ffb6b62208 */ /* 0x000fe40000000000 */
[----:B------:R-:W-:Y:S02]  /*3bd0*/  F2FP.F16.F32.PACK_AB R206, RZ, R206 ;  /* 0x000000ceffce723e */ /* 0x000fe400000000ff */
[----:B------:R-:W-:Y:S02]  /*3be0*/  @P2 F2FP.F16.F32.PACK_AB R174, RZ, R174 ;  /* 0x000000aeffae223e */ /* 0x000fe400000000ff */
[----:B------:R-:W-:Y:S02]  /*3bf0*/  @P2 F2FP.F16.F32.PACK_AB R178, RZ, R178 ;  /* 0x000000b2ffb2223e */ /* 0x000fe400000000ff */
[----:B------:R-:W-:-:S02]  /*3c00*/  @P2 F2FP.F16.F32.PACK_AB R182, RZ, R182 ;  /* 0x000000b6ffb6223e */ /* 0x000fc400000000ff */
[----:B------:R-:W-:Y:S02]  /*3c10*/  @P2 PRMT R137, R172, 0x7610, R137 ;  /* 0x00007610ac892816 */ /* 0x000fe40000000089 */
[----:B------:R-:W-:Y:S02]  /*3c20*/  @P2 PRMT R138, R176, 0x7610, R138 ;  /* 0x00007610b08a2816 */ /* 0x000fe4000000008a */
[----:B------:R-:W-:Y:S02]  /*3c30*/  @P2 PRMT R139, R180, 0x7610, R139 ;  /* 0x00007610b48b2816 */ /* 0x000fe4000000008b */
[----:B------:R-:W-:Y:S02]  /*3c40*/  @P2 PRMT R136, R136, 0x5410, R141 ;  /* 0x0000541088882816 */ /* 0x000fe4000000008d */
[----:B------:R-:W-:Y:S02]  /*3c50*/  F2FP.F16.F32.PACK_AB R142, R201, R200 ;  /* 0x000000c8c98e723e */ /* 0x000fe400000000ff */
[----:B------:R-:W-:-:S02]  /*3c60*/  F2FP.F16.F32.PACK_AB R143, R208, R209 ;  /* 0x000000d1d08f723e */ /* 0x000fc400000000ff */
[----:B------:R-:W-:Y:S02]  /*3c70*/  @P2 PRMT R137, R137, 0x5410, R174 ;  /* 0x0000541089892816 */ /* 0x000fe400000000ae */
[----:B------:R-:W-:Y:S02]  /*3c80*/  @P2 PRMT R138, R138, 0x5410, R178 ;  /* 0x000054108a8a2816 */ /* 0x000fe400000000b2 */
[----:B------:R-:W-:Y:S02]  /*3c90*/  @P2 PRMT R139, R139, 0x5410, R182 ;  /* 0x000054108b8b2816 */ /* 0x000fe400000000b6 */
[----:B------:R-:W-:Y:S02]  /*3ca0*/  PRMT R141, R207, 0x5410, R206 ;  /* 0x00005410cf8d7816 */ /* 0x000fe400000000ce */
[----:B------:R-:W-:-:S07]  /*3cb0*/  PRMT R140, R205, 0x5410, R204 ;  /* 0x00005410cd8c7816 */ /* 0x000fce00000000cc */
.L_x_2562:
[----:B------:R-:W-:Y:S05]  /*3cc0*/  BSYNC.RECONVERGENT B1 ;  /* 0x0000000000017941 */ /* 0x000fea0003800200 */
.L_x_2545:
[----:B------:R-:W-:Y:S01]  /*3cd0*/  ISETP.NE.U32.AND P0, PT, R202, RZ, PT ;  /* 0x000000ffca00720c */ /* 0x000fe20003f05070 */
[----:B------:R-:W0:Y:S01]  /*3ce0*/  @P2 LDC.64 R172, c[0x0][0x468] ;  /* 0x00011a00ffac2b82 */ /* 0x000e220000000a00 */
[----:B------:R-:W-:Y:S01]  /*3cf0*/  ISETP.NE.U32.AND P1, PT, R198, RZ, PT ;  /* 0x000000ffc600720c */ /* 0x000fe20003f25070 */
[----:B------:R-:W-:Y:S01]  /*3d00*/  BSSY.RECONVERGENT B1, `(.L_x_2564) ;  /* 0x0000197000017945 */ /* 0x000fe20003800200 */
[----:B------:R-:W-:Y:S02]  /*3d10*/  ISETP.NE.AND.EX P0, PT, R203, RZ, PT, P0 ;  /* 0x000000ffcb00720c */ /* 0x000fe40003f05300 */
[----:B------:R-:W-:-:S11]  /*3d20*/  ISETP.NE.AND.EX P1, PT, R199, RZ, PT, P1 ;  /* 0x000000ffc700720c */ /* 0x000fd60003f25310 */
        /* <DEDUP_REMOVED lines=8> */
[--C-:B-----5:R-:W-:Y:S01]  /*3db0*/  HADD2.F32 R182, -RZ, R48.reuse.H1_H1 ;  /* 0x30000030ffb67230 */ /* 0x120fe20000004100 */
[----:B0-----:R-:W0:Y:S01]  /*3dc0*/  @P2 LDC.64 R172, c[0x0][0x408] ;  /* 0x00010200ffac2b82 */ /* 0x001e220000000a00 */
[----:B------:R-:W-:Y:S01]  /*3dd0*/  HADD2.F32 R183, -RZ, R48.H0_H0 ;  /* 0x20000030ffb77230 */ /* 0x000fe20000004100 */
[C---:B------:R-:W-:Y:S01]  /*3de0*/  @P2 LOP3.LUT P4, RZ, R194.reuse, 0xff00, RZ, 0xc0, !PT ;  /* 0x0000ff00c2ff2812 */ /* 0x040fe2000788c0ff */
[--C-:B------:R-:W-:Y:S01]  /*3df0*/  HADD2.F32 R197, -RZ, R49.reuse.H0_H0 ;  /* 0x20000031ffc57230 */ /* 0x100fe20000004100 */
[----:B------:R-:W-:Y:S01]  /*3e00*/  @P2 LOP3.LUT P5, RZ, R194, 0xff000000, RZ, 0xc0, !PT ;  /* 0xff000000c2ff2812 */ /* 0x000fe200078ac0ff */
[----:B------:R-:W-:Y:S02]  /*3e10*/  HADD2.F32 R196, -RZ, R49.H1_H1 ;  /* 0x30000031ffc47230 */ /* 0x000fe40000004100 */
[--C-:B------:R-:W-:Y:S01]  /*3e20*/  HADD2.F32 R199, -RZ, R50.reuse.H0_H0 ;  /* 0x20000032ffc77230 */ /* 0x100fe20000004100 */
[----:B------:R-:W1:Y:S01]  /*3e30*/  @P2 LDC.64 R176, c[0x0][0x408] ;  /* 0x00010200ffb02b82 */ /* 0x000e620000000a00 */
        /* <DEDUP_REMOVED lines=8> */
[----:B------:R-:W2:Y:S01]  /*3ec0*/  @P2 LDC.64 R178, c[0x0][0x408] ;  /* 0x00010200ffb22b82 */ /* 0x000ea20000000a00 */
[C---:B------:R-:W-:Y:S01]  /*3ed0*/  @P3 FFMA.FTZ R182, R2.reuse, R143, R182 ;  /* 0x0000008f02b63223 */ /* 0x040fe200000100b6 */
[-C--:B------:R-:W-:Y:S01]  /*3ee0*/  @P3 FFMA.FTZ R143, R23, R188.reuse, R187 ;  /* 0x000000bc178f3223 */ /* 0x080fe200000100bb */
[C---:B------:R-:W-:Y:S01]  /*3ef0*/  @P3 FFMA.FTZ R183, R2.reuse, R141, R183 ;  /* 0x0000008d02b73223 */ /* 0x040fe200000100b7 */
[----:B------:R-:W-:Y:S01]  /*3f00*/  @P3 FFMA.FTZ R196, R2, R175, R196 ;  /* 0x000000af02c43223 */ /* 0x000fe200000100c4 */
[----:B------:R-:W-:Y:S01]  /*3f10*/  @P3 FFMA.FTZ R200, R30, R188, R187 ;  /* 0x000000bc1ec83223 */ /* 0x000fe200000100bb */
[----:B------:R-:W-:Y:S01]  /*3f20*/  @P3 FADD.FTZ R174, R24, -R143 ;  /* 0x8000008f18ae3221 */ /* 0x000fe20000010000 */
[----:B------:R-:W-:Y:S01]  /*3f30*/  @P3 FADD.FTZ R201, R28, -R201 ;  /* 0x800000c91cc93221 */ /* 0x000fe20000010000 */
[----:B------:R-:W3:Y:S01]  /*3f40*/  @P2 LDC.64 R142, c[0x0][0x408] ;  /* 0x00010200ff8e2b82 */ /* 0x000ee20000000a00 */
[----:B------:R-:W-:Y:S01]  /*3f50*/  @P3 FADD.FTZ R203, R29, -R200 ;  /* 0x800000c81dcb3221 */ /* 0x000fe20000010000 */
[----:B------:R-:W-:Y:S01]  /*3f60*/  @P3 FFMA.FTZ R197, R2, R174, R197 ;  /* 0x000000ae02c53223 */ /* 0x000fe200000100c5 */
[-CC-:B------:R-:W-:Y:S01]  /*3f70*/  @P3 FFMA.FTZ R205, R31, R188.reuse, R187.reuse ;  /* 0x000000bc1fcd3223 */ /* 0x180fe200000100bb */
[----:B------:R-:W-:Y:S01]  /*3f80*/  @P3 FFMA.FTZ R200, R34, R188, R187 ;  /* 0x000000bc22c83223 */ /* 0x000fe200000100bb */
[----:B------:R-:W-:Y:S01]  /*3f90*/  @P3 FFMA.FTZ R199, R2, R201, R199 ;  /* 0x000000c902c73223 */ /* 0x000fe200000100c7 */
[----:B------:R-:W-:-:S02]  /*3fa0*/  HADD2.F32 R202, -RZ, R51.H0_H0 ;  /* 0x20000033ffca7230 */ /* 0x000fc40000004100 */
[----:B------:R-:W-:Y:S01]  /*3fb0*/  @P3 FADD.FTZ R205, R32, -R205 ;  /* 0x800000cd20cd3221 */ /* 0x000fe20000010000 */
[----:B------:R-:W4:Y:S01]  /*3fc0*/  @P2 LDC.64 R140, c[0x0][0x408] ;  /* 0x00010200ff8c2b82 */ /* 0x000f220000000a00 */
[----:B------:R-:W-:Y:S02]  /*3fd0*/  HADD2.F32 R201, -RZ, R51.H1_H1 ;  /* 0x30000033ffc97230 */ /* 0x000fe40000004100 */
[----:B------:R-:W-:Y:S01]  /*3fe0*/  @P3 FADD.FTZ R200, R33, -R200 ;  /* 0x800000c821c83221 */ /* 0x000fe20000010000 */
[C---:B------:R-:W-:Y:S01]  /*3ff0*/  @P3 FFMA.FTZ R198, R2.reuse, R203, R198 ;  /* 0x000000cb02c63223 */ /* 0x040fe200000100c6 */
[C---:B------:R-:W-:Y:S01]  /*4000*/  @P3 FFMA.FTZ R202, R2.reuse, R205, R202 ;  /* 0x000000cd02ca3223 */ /* 0x040fe200000100ca */
[----:B0-----:R-:W-:Y:S01]  /*4010*/  @P2 FMUL.FTZ R173, R197, R173 ;  /* 0x000000adc5ad2220 */ /* 0x001fe20000410000 */
[----:B------:R-:W-:Y:S01]  /*4020*/  @P3 FFMA.FTZ R201, R2, R200, R201 ;  /* 0x000000c802c93223 */ /* 0x000fe200000100c9 */
[----:B-1----:R-:W-:Y:S01]  /*4030*/  @P2 FMUL.FTZ R177, R199, R177 ;  /* 0x000000b1c7b12220 */ /* 0x002fe20000410000 */
[----:B------:R-:W0:Y:S01]  /*4040*/  @P2 LDC.64 R174, c[0x0][0x408] ;  /* 0x00010200ffae2b82 */ /* 0x000e220000000a00 */
[----:B------:R-:W-:Y:S01]  /*4050*/  @P2 LOP3.LUT P3, RZ, R194, 0xff, RZ, 0xc0, !PT ;  /* 0x000000ffc2ff2812 */ /* 0x000fe2000786c0ff */
[----:B------:R-:W-:Y:S01]  /*4060*/  @P2 FMUL.FTZ R172, R173, R172 ;  /* 0x000000acadac2220 */ /* 0x000fe20000410000 */
[----:B--2---:R-:W-:Y:S01]  /*4070*/  @P2 FMUL.FTZ R179, R198, R179 ;  /* 0x000000b3c6b32220 */ /* 0x004fe20000410000 */
[----:B------:R-:W-:Y:S01]  /*4080*/  @P2 FMUL.FTZ R176, R177, R176 ;  /* 0x000000b0b1b02220 */ /* 0x000fe20000410000 */
[----:B------:R-:W-:-:S02]  /*4090*/  F2FP.F16.F32.PACK_AB R197, RZ, R197 ;  /* 0x000000c5ffc5723e */ /* 0x000fc400000000ff */
[----:B------:R-:W-:Y:S01]  /*40a0*/  @P2 FMUL.FTZ R178, R179, R178 ;  /* 0x000000b2b3b22220 */ /* 0x000fe20000410000 */
[----:B------:R-:W1:Y:S01]  /*40b0*/  @P2 LDC.64 R180, c[0x0][0x408] ;  /* 0x00010200ffb42b82 */ /* 0x000e620000000a00 */
[----:B---3--:R-:W-:Y:S01]  /*40c0*/  @P2 FMUL.FTZ R143, R182, R143 ;  /* 0x0000008fb68f2220 */ /* 0x008fe20000410000 */
[----:B------:R-:W-:-:S03]  /*40d0*/  F2FP.F16.F32.PACK_AB R182, RZ, R182 ;  /* 0x000000b6ffb6723e */ /* 0x000fc600000000ff */
[----:B------:R-:W-:Y:S01]  /*40e0*/  @P2 FMUL.FTZ R142, R143, R142 ;  /* 0x0000008e8f8e2220 */ /* 0x000fe20000410000 */
[----:B------:R-:W-:Y:S01]  /*40f0*/  F2FP.F16.F32.PACK_AB R143, R201, R202 ;  /* 0x000000cac98f723e */ /* 0x000fe200000000ff */
[----:B----4-:R-:W-:Y:S01]  /*4100*/  @P2 FMUL.FTZ R141, R183, R141 ;  /* 0x0000008db78d2220 */ /* 0x010fe20000410000 */
[----:B------:R-:W-:Y:S02]  /*4110*/  F2FP.F16.F32.PACK_AB R183, RZ, R183 ;  /* 0x000000b7ffb7723e */ /* 0x000fe400000000ff */
[----:B------:R-:W-:Y:S01]  /*4120*/  @P2 FSEL R142, R142, RZ, P4 ;  /* 0x000000ff8e8e2208 */ /* 0x000fe20002000000 */
[----:B------:R-:W-:Y:S01]  /*4130*/  @P2 FMUL.FTZ R140, R141, R140 ;  /* 0x0000008c8d8c2220 */ /* 0x000fe20000410000 */
[----:B------:R-:W-:Y:S02]  /*4140*/  @P2 LOP3.LUT P4, RZ, R194, 0xff0000, RZ, 0xc0, !PT ;  /* 0x00ff0000c2ff2812 */ /* 0x000fe4000788c0ff */
[----:B------:R-:W-:Y:S01]  /*4150*/  @P2 F2FP.F16.F32.PACK_AB R141, RZ, R142 ;  /* 0x0000008eff8d223e */ /* 0x000fe200000000ff */
[----:B0-----:R-:W-:Y:S01]  /*4160*/  @P2 FMUL.FTZ R175, R196, R175 ;  /* 0x000000afc4af2220 */ /* 0x001fe20000410000 */
[----:B------:R-:W-:-:S02]  /*4170*/  @P2 FSEL R140, R140, RZ, P3 ;  /* 0x000000ff8c8c2208 */ /* 0x000fc40001800000 */
[----:B------:R-:W-:Y:S01]  /*4180*/  @P2 LOP3.LUT P3, RZ, R195, 0xff, RZ, 0xc0, !PT ;  /* 0x000000ffc3ff2812 */ /* 0x000fe2000786c0ff */
[----:B------:R-:W-:Y:S01]  /*4190*/  @P2 FMUL.FTZ R174, R175, R174 ;  /* 0x000000aeafae2220 */ /* 0x000fe20000410000 */
[----:B------:R-:W-:Y:S02]  /*41a0*/  @P2 FSEL R172, R172, RZ, P4 ;  /* 0x000000ffacac2208 */ /* 0x000fe40002000000 */
[C---:B------:R-:W-:Y:S01]  /*41b0*/  @P2 LOP3.LUT P4, RZ, R195.reuse, 0xff00, RZ, 0xc0, !PT ;  /* 0x0000ff00c3ff2812 */ /* 0x040fe2000788c0ff */
[----:B-1----:R-:W-:Y:S01]  /*41c0*/  @P2 FMUL.FTZ R181, R202, R181 ;  /* 0x000000b5cab52220 */ /* 0x002fe20000410000 */
[----:B------:R-:W-:Y:S02]  /*41d0*/  @P2 FSEL R174, R174, RZ, P5 ;  /* 0x000000ffaeae2208 */ /* 0x000fe40002800000 */
[----:B------:R-:W-:Y:S01]  /*41e0*/  @P2 LOP3.LUT P5, RZ, R195, 0xff0000, RZ, 0xc0, !PT ;  /* 0x00ff0000c3ff2812 */ /* 0x000fe200078ac0ff */
[----:B------:R-:W-:Y:S01]  /*41f0*/  @P2 FMUL.FTZ R180, R181, R180 ;  /* 0x000000b4b5b42220 */ /* 0x000fe20000410000 */
[----:B------:R-:W-:-:S02]  /*4200*/  @P2 FSEL R176, R176, RZ, P3 ;  /* 0x000000ffb0b02208 */ /* 0x000fc40001800000 */
[----:B------:R-:W-:Y:S02]  /*4210*/  @P2 F2FP.F16.F32.PACK_AB R140, RZ, R140 ;  /* 0x0000008cff8c223e */ /* 0x000fe400000000ff */
[----:B------:R-:W-:Y:S02]  /*4220*/  @P2 F2FP.F16.F32.PACK_AB R172, RZ, R172 ;  /* 0x000000acffac223e */ /* 0x000fe400000000ff */
[----:B------:R-:W-:Y:S02]  /*4230*/  @P2 FSEL R178, R178, RZ, P4 ;  /* 0x000000ffb2b22208 */ /* 0x000fe40002000000 */
[----:B------:R-:W-:Y:S02]  /*4240*/  @P2 FSEL R180, R180, RZ, P5 ;  /* 0x000000ffb4b42208 */ /* 0x000fe40002800000 */
[----:B------:R-:W-:Y:S02]  /*4250*/  @P2 F2FP.F16.F32.PACK_AB R176, RZ, R176 ;  /* 0x000000b0ffb0223e */ /* 0x000fe400000000ff */
[----:B------:R-:W-:-:S02]  /*4260*/  @P2 PRMT R136, R140, 0x7610, R136 ;  /* 0x000076108c882816 */ /* 0x000fc40000000088 */
[----:B------:R-:W-:Y:S02]  /*4270*/  F2FP.F16.F32.PACK_AB R196, RZ, R196 ;  /* 0x000000c4ffc4723e */ /* 0x000fe400000000ff */
[----:B------:R-:W-:Y:S02]  /*4280*/  @P2 F2FP.F16.F32.PACK_AB R174, RZ, R174 ;  /* 0x000000aeffae223e */ /* 0x000fe400000000ff */
[----:B------:R-:W-:Y:S02]  /*4290*/  @P2 F2FP.F16.F32.PACK_AB R178, RZ, R178 ;  /* 0x000000b2ffb2223e */ /* 0x000fe400000000ff */
[----:B------:R-:W-:Y:S02]  /*42a0*/  @P2 F2FP.F16.F32.PACK_AB R180, RZ, R180 ;  /* 0x000000b4ffb4223e */ /* 0x000fe400000000ff */
[----:B------:R-:W-:Y:S02]  /*42b0*/  @P2 PRMT R137, R172, 0x7610, R137 ;  /* 0x00007610ac892816 */ /* 0x000fe40000000089 */
[----:B------:R-:W-:-:S02]  /*42c0*/  @P2 PRMT R138, R176, 0x7610, R138 ;  /* 0x00007610b08a2816 */ /* 0x000fc4000000008a */
[----:B------:R-:W-:Y:S02]  /*42d0*/  @P2 PRMT R136, R136, 0x5410, R141 ;  /* 0x0000541088882816 */ /* 0x000fe4000000008d */
[----:B------:R-:W-:Y:S02]  /*42e0*/  F2FP.F16.F32.PACK_AB R142, R198, R199 ;  /* 0x000000c7c68e723e */ /* 0x000fe400000000ff */
[----:B------:R-:W-:Y:S02]  /*42f0*/  @P2 PRMT R137, R137, 0x5410, R174 ;  /* 0x0000541089892816 */ /* 0x000fe400000000ae */
[----:B------:R-:W-:Y:S02]  /*4300*/  @P2 PRMT R138, R138, 0x5410, R178 ;  /* 0x000054108a8a2816 */ /* 0x000fe400000000b2 */
[----:B------:R-:W-:Y:S02]  /*4310*/  PRMT R141, R197, 0x5410, R196 ;  /* 0x00005410c58d7816 */ /* 0x000fe400000000c4 */
[----:B------:R-:W-:-:S02]  /*4320*/  @P2 PRMT R139, R180, 0x7610, R139 ;  /* 0x00007610b48b2816 */ /* 0x000fc4000000008b */
        /* <DEDUP_REMOVED lines=10> */
.L_x_2566:
[----:B------:R-:W-:Y:S01]  /*43d0*/  ISETP.GT.AND P3, PT, R189, RZ, PT ;  /* 0x000000ffbd00720c */ /* 0x000fe20003f64270 */
[----:B------:R-:W1:Y:S01]  /*43e0*/  @P2 LDC.64 R182, c[0x0][0x408] ;  /* 0x00010200ffb62b82 */ /* 0x000e620000000a00 */
[--C-:B0----5:R-:W-:Y:S01]  /*43f0*/  HADD2.F32 R173, -RZ, R48.reuse.H0_H0 ;  /* 0x20000030ffad7230 */ /* 0x121fe20000004100 */
[C---:B------:R-:W-:Y:S01]  /*4400*/  @P2 LOP3.LUT P4, RZ, R194.reuse, 0xff, RZ, 0xc0, !PT ;  /* 0x000000ffc2ff2812 */ /* 0x040fe2000788c0ff */
[----:B------:R-:W-:Y:S01]  /*4410*/  HADD2.F32 R172, -RZ, R48.H1_H1 ;  /* 0x30000030ffac7230 */ /* 0x000fe20000004100 */
[C---:B------:R-:W-:Y:S01]  /*4420*/  @P2 LOP3.LUT P5, RZ, R194.reuse, 0xff00, RZ, 0xc0, !PT ;  /* 0x0000ff00c2ff2812 */ /* 0x040fe200078ac0ff */
[--C-:B------:R-:W-:Y:S01]  /*4430*/  HADD2.F32 R196, -RZ, R49.reuse.H1_H1 ;  /* 0x30000031ffc47230 */ /* 0x100fe20000004100 */
[----:B------:R-:W-:Y:S01]  /*4440*/  @P2 LOP3.LUT P6, RZ, R194, 0xff0000, RZ, 0xc0, !PT ;  /* 0x00ff0000c2ff2812 */ /* 0x000fe200078cc0ff */
[----:B------:R-:W-:Y:S01]  /*4450*/  HADD2.F32 R199, -RZ, R49.H0_H0 ;  /* 0x20000031ffc77230 */ /* 0x000fe20000004100 */
[----:B------:R-:W0:Y:S01]  /*4460*/  @P2 LDC.64 R180, c[0x0][0x408] ;  /* 0x00010200ffb42b82 */ /* 0x000e220000000a00 */
[----:B------:R-:W-:-:S02]  /*4470*/  HADD2.F32 R198, -RZ, R50.H0_H0 ;  /* 0x20000032ffc67230 */ /* 0x000fc40000004100 */
[----:B------:R-:W-:Y:S02]  /*4480*/  HADD2.F32 R200, -RZ, R51.H0_H0 ;  /* 0x20000033ffc87230 */ /* 0x000fe40000004100 */
[-CC-:B------:R-:W-:Y:S01]  /*4490*/  @P3 FFMA.FTZ R175, R19, R188.reuse, R187.reuse ;  /* 0x000000bc13af3223 */ /* 0x180fe200000100bb */
[-CC-:B------:R-:W-:Y:S01]  /*44a0*/  @P3 FFMA.FTZ R174, R22, R188.reuse, R187.reuse ;  /* 0x000000bc16ae3223 */ /* 0x180fe200000100bb */
[-CC-:B------:R-:W-:Y:S01]  /*44b0*/  @P3 FFMA.FTZ R179, R27, R188.reuse, R187.reuse ;  /* 0x000000bc1bb33223 */ /* 0x180fe200000100bb */
[-C--:B------:R-:W-:Y:S01]  /*44c0*/  @P3 FFMA.FTZ R202, R30, R188.reuse, R187 ;  /* 0x000000bc1eca3223 */ /* 0x080fe200000100bb */
[----:B------:R-:W-:Y:S01]  /*44d0*/  @P3 FADD.FTZ R175, R20, -R175 ;  /* 0x800000af14af3221 */ /* 0x000fe20000010000 */
[----:B------:R-:W-:Y:S01]  /*44e0*/  @P3 FADD.FTZ R177, R21, -R174 ;  /* 0x800000ae15b13221 */ /* 0x000fe20000010000 */
[-C--:B------:R-:W-:Y:S01]  /*44f0*/  @P3 FFMA.FTZ R174, R26, R188.reuse, R187 ;  /* 0x000000bc1aae3223 */ /* 0x080fe200000100bb */
[----:B------:R-:W-:Y:S01]  /*4500*/  @P3 FADD.FTZ R197, R28, -R179 ;  /* 0x800000b31cc53221 */ /* 0x000fe20000010000 */
[C---:B------:R-:W-:Y:S01]  /*4510*/  @P3 FFMA.FTZ R173, R2.reuse, R175, R173 ;  /* 0x000000af02ad3223 */ /* 0x040fe200000100ad */
[-C--:B------:R-:W-:Y:S01]  /*4520*/  @P3 FFMA.FTZ R175, R23, R188.reuse, R187 ;  /* 0x000000bc17af3223 */ /* 0x080fe200000100bb */
[----:B------:R-:W-:Y:S01]  /*4530*/  @P3 FFMA.FTZ R172, R2, R177, R172 ;  /* 0x000000b102ac3223 */ /* 0x000fe200000100ac */
[----:B------:R-:W-:Y:S01]  /*4540*/  @P3 FADD.FTZ R177, R25, -R174 ;  /* 0x800000ae19b13221 */ /* 0x000fe20000010000 */
[----:B-1----:R-:W-:Y:S01]  /*4550*/  @P2 FMUL.FTZ R183, R173, R183 ;  /* 0x000000b7adb72220 */ /* 0x002fe20000410000 */
[----:B------:R-:W-:Y:S01]  /*4560*/  @P3 FADD.FTZ R175, R24, -R175 ;  /* 0x800000af18af3221 */ /* 0x000fe20000010000 */
[----:B------:R-:W1:Y:S01]  /*4570*/  @P2 LDC.64 R178, c[0x0][0x408] ;  /* 0x00010200ffb22b82 */ /* 0x000e620000000a00 */
[C---:B------:R-:W-:Y:S01]  /*4580*/  @P3 FFMA.FTZ R196, R2.reuse, R177, R196 ;  /* 0x000000b102c43223 */ /* 0x040fe200000100c4 */
[C---:B------:R-:W-:Y:S01]  /*4590*/  @P3 FFMA.FTZ R198, R2.reuse, R197, R198 ;  /* 0x000000c502c63223 */ /* 0x040fe200000100c6 */
[----:B------:R-:W-:Y:S01]  /*45a0*/  @P3 FFMA.FTZ R199, R2, R175, R199 ;  /* 0x000000af02c73223 */ /* 0x000fe200000100c7 */
[----:B------:R-:W-:Y:S01]  /*45b0*/  @P3 FFMA.FTZ R201, R31, R188, R187 ;  /* 0x000000bc1fc93223 */ /* 0x000fe200000100bb */
[----:B------:R-:W-:Y:S01]  /*45c0*/  @P3 FADD.FTZ R202, R29, -R202 ;  /* 0x800000ca1dca3221 */ /* 0x000fe20000010000 */
[----:B0-----:R-:W-:Y:S01]  /*45d0*/  @P2 FMUL.FTZ R197, R172, R181 ;  /* 0x000000b5acc52220 */ /* 0x001fe20000410000 */
[----:B------:R-:W-:Y:S01]  /*45e0*/  @P2 FMUL.FTZ R181, R183, R182 ;  /* 0x000000b6b7b52220 */ /* 0x000fe20000410000 */
[----:B------:R-:W0:Y:S01]  /*45f0*/  @P2 LDC.64 R176, c[0x0][0x408] ;  /* 0x00010200ffb02b82 */ /* 0x000e220000000a00 */
        /* <DEDUP_REMOVED lines=12> */
[----:B-1----:R-:W-:Y:S01]  /*46c0*/  @P2 FMUL.FTZ R179, R199, R179 ;  /* 0x000000b3c7b32220 */ /* 0x002fe20000410000 */
[----:B------:R-:W-:-:S02]  /*46d0*/  @P2 F2FP.F16.F32.PACK_AB R180, RZ, R180 ;  /* 0x000000b4ffb4223e */ /* 0x000fc400000000ff */
[----:B------:R-:W-:Y:S01]  /*46e0*/  @P2 PRMT R136, R181, 0x7610, R136 ;  /* 0x00007610b5882816 */ /* 0x000fe20000000088 */
[----:B------:R-:W-:-:S03]  /*46f0*/  @P2 FMUL.FTZ R178, R179, R178 ;  /* 0x000000b2b3b22220 */ /* 0x000fc60000410000 */
[----:B------:R-:W1:Y:S01]  /*4700*/  @P2 LDC.64 R182, c[0x0][0x408] ;  /* 0x00010200ffb62b82 */ /* 0x000e620000000a00 */
[----:B0-----:R-:W-:Y:S01]  /*4710*/  @P2 FMUL.FTZ R177, R196, R177 ;  /* 0x000000b1c4b12220 */ /* 0x001fe20000410000 */
        /* <DEDUP_REMOVED lines=16> */
[----:B-1----:R-:W-:Y:S01]  /*4820*/  @P2 FMUL.FTZ R183, R200, R183 ;  /* 0x000000b7c8b72220 */ /* 0x002fe20000410000 */
        /* <DEDUP_REMOVED lines=21> */
.L_x_2565:
[----:B------:R-:W-:Y:S05]  /*4980*/  @!P0 BRA `(.L_x_2568) ;  /* 0x00000004007c8947 */ /* 0x000fea0003800000 */
[----:B0-----:R-:W0:Y:S01]  /*4990*/  @P2 LDC.64 R142, c[0x0][0x408] ;  /* 0x00010200ff8e2b82 */ /* 0x001e220000000a00 */
[-CC-:B------:R-:W-:Y:S01]  /*49a0*/  FFMA.FTZ R141, R19, R188.reuse, R187.reuse ;  /* 0x000000bc138d7223 */ /* 0x180fe200000100bb */
[-CC-:B------:R-:W-:Y:S01]  /*49b0*/  FFMA.FTZ R140, R22, R188.reuse, R187.reuse ;  /* 0x000000bc168c7223 */ /* 0x180fe200000100bb */
[----:B------:R-:W-:Y:S01]  /*49c0*/  ISETP.GT.AND P3, PT, R189, RZ, PT ;  /* 0x000000ffbd00720c */ /* 0x000fe20003f64270 */
[-C--:B------:R-:W-:Y:S01]  /*49d0*/  FFMA.FTZ R181, R23, R188.reuse, R187 ;  /* 0x000000bc17b57223 */ /* 0x080fe200000100bb */
[----:B------:R-:W-:Y:S01]  /*49e0*/  FADD.FTZ R141, R20, -R141 ;  /* 0x8000008d148d7221 */ /* 0x000fe20000010000 */
[----:B------:R-:W-:Y:S01]  /*49f0*/  FADD.FTZ R175, R21, -R140 ;  /* 0x8000008c15af7221 */ /* 0x000fe20000010000 */
[-C--:B------:R-:W-:Y:S01]  /*4a00*/  FFMA.FTZ R180, R26, R188.reuse, R187 ;  /* 0x000000bc1ab47223 */ /* 0x080fe200000100bb */
[----:B------:R-:W1:Y:S01]  /*4a10*/  @P2 LDC.64 R172, c[0x0][0x408] ;  /* 0x00010200ffac2b82 */ /* 0x000e620000000a00 */
[C---:B------:R-:W-:Y:S01]  /*4a20*/  FMUL.FTZ R140, R2.reuse, R141 ;  /* 0x0000008d028c7220 */ /* 0x040fe20000410000 */
[----:B------:R-:W-:Y:S01]  /*4a30*/  FMUL.FTZ R141, R2, R175 ;  /* 0x000000af028d7220 */ /* 0x000fe20000410000 */
[----:B------:R-:W-:Y:S01]  /*4a40*/  FADD.FTZ R181, R24, -R181 ;  /* 0x800000b518b57221 */ /* 0x000fe20000010000 */
[----:B------:R-:W-:Y:S01]  /*4a50*/  FADD.FTZ R183, R25, -R180 ;  /* 0x800000b419b77221 */ /* 0x000fe20000010000 */
[-CC-:B------:R-:W-:Y:S01]  /*4a60*/  FFMA.FTZ R199, R27, R188.reuse, R187.reuse ;  /* 0x000000bc1bc77223 */ /* 0x180fe200000100bb */
[----:B-----5:R-:W-:Y:S01]  /*4a70*/  FSEL R196, R140, RZ, P3 ;  /* 0x000000ff8cc47208 */ /* 0x020fe20001800000 */
[----:B------:R-:W-:Y:S01]  /*4a80*/  FMUL.FTZ R180, R2, R181 ;  /* 0x000000b502b47220 */ /* 0x000fe20000410000 */
[----:B------:R-:W-:Y:S01]  /*4a90*/  FSEL R197, R141, RZ, P3 ;  /* 0x000000ff8dc57208 */ /* 0x000fe20001800000 */
[----:B------:R-:W2:Y:S01]  /*4aa0*/  @P2 LDC.64 R174, c[0x0][0x408] ;  /* 0x00010200ffae2b82 */ /* 0x000ea20000000a00 */
[-CC-:B------:R-:W-:Y:S01]  /*4ab0*/  FFMA.FTZ R182, R30, R188.reuse, R187.reuse ;  /* 0x000000bc1eb67223 */ /* 0x180fe200000100bb */
[----:B------:R-:W-:Y:S01]  /*4ac0*/  FFMA.FTZ R203, R31, R188, R187 ;  /* 0x000000bc1fcb7223 */ /* 0x000fe200000100bb */
[----:B------:R-:W-:Y:S01]  /*4ad0*/  FSEL R198, R180, RZ, P3 ;  /* 0x000000ffb4c67208 */ /* 0x000fe20001800000 */
[----:B------:R-:W-:Y:S01]  /*4ae0*/  FADD.FTZ R199, R28, -R199 ;  /* 0x800000c71cc77221 */ /* 0x000fe20000010000 */
[----:B------:R-:W-:Y:S01]  /*4af0*/  FMUL.FTZ R181, R2, R183 ;  /* 0x000000b702b57220 */ /* 0x000fe20000410000 */
[----:B------:R-:W-:Y:S01]  /*4b00*/  FADD.FTZ R201, R29, -R182 ;  /* 0x800000b61dc97221 */ /* 0x000fe20000010000 */
[----:B0-----:R-:W-:Y:S01]  /*4b10*/  @P2 FMUL.FTZ R143, R196, R143 ;  /* 0x0000008fc48f2220 */ /* 0x001fe20000410000 */
[----:B------:R-:W0:Y:S01]  /*4b20*/  @P2 LDC.64 R140, c[0x0][0x408] ;  /* 0x00010200ff8c2b82 */ /* 0x000e220000000a00 */
[----:B------:R-:W-:Y:S01]  /*4b30*/  FADD.FTZ R203, R32, -R203 ;  /* 0x800000cb20cb7221 */ /* 0x000fe20000010000 */
[C---:B------:R-:W-:Y:S01]  /*4b40*/  FMUL.FTZ R182, R2.reuse, R199 ;  /* 0x000000c702b67220 */ /* 0x040fe20000410000 */
[----:B------:R-:W-:Y:S01]  /*4b50*/  @P2 FMUL.FTZ R178, R143, R142 ;  /* 0x0000008e8fb22220 */ /* 0x000fe20000410000 */
[C---:B------:R-:W-:Y:S01]  /*4b60*/  FMUL.FTZ R180, R2.reuse, R201 ;  /* 0x000000c902b47220 */ /* 0x040fe20000410000 */
[----:B------:R-:W-:Y:S01]  /*4b70*/  FSEL R181, R181, RZ, P3 ;  /* 0x000000ffb5b57208 */ /* 0x000fe20001800000 */
[----:B------:R-:W-:Y:S01]  /*4b80*/  FMUL.FTZ R183, R2, R203 ;  /* 0x000000cb02b77220 */ /* 0x000fe20000410000 */
[----:B-1----:R-:W-:Y:S01]  /*4b90*/  @P2 FMUL.FTZ R173, R197, R173 ;  /* 0x000000adc5ad2220 */ /* 0x002fe20000410000 */
[----:B------:R-:W1:Y:S01]  /*4ba0*/  @P2 LDC.64 R142, c[0x0][0x408] ;  /* 0x00010200ff8e2b82 */ /* 0x000e620000000a00 */
[----:B------:R-:W-:-:S02]  /*4bb0*/  FSEL R182, R182, RZ, P3 ;  /* 0x000000ffb6b67208 */ /* 0x000fc40001800000 */
[----:B------:R-:W-:Y:S01]  /*4bc0*/  @P2 FMUL.FTZ R179, R173, R172 ;  /* 0x000000acadb32220 */ /* 0x000fe20000410000 */
[----:B------:R-:W-:Y:S02]  /*4bd0*/  @P2 LOP3.LUT P4, RZ, R194, 0xff0000, RZ, 0xc0, !PT ;  /* 0x00ff0000c2ff2812 */ /* 0x000fe4000788c0ff */
[----:B------:R-:W-:Y:S02]  /*4be0*/  FSEL R180, R180, RZ, P3 ;  /* 0x000000ffb4b47208 */ /* 0x000fe40001800000 */
[----:B------:R-:W3:Y:S01]  /*4bf0*/  @P2 LDC.64 R172, c[0x0][0x408] ;  /* 0x00010200ffac2b82 */ /* 0x000ee20000000a00 */
[----:B------:R-:W-:Y:S02]  /*4c00*/  FSEL R200, R183, RZ, P3 ;  /* 0x000000ffb7c87208 */ /* 0x000fe40001800000 */
[----:B------:R-:W-:Y:S01]  /*4c10*/  @P2 LOP3.LUT P6, RZ, R194, 0xff, RZ, 0xc0, !PT ;  /* 0x000000ffc2ff2812 */ /* 0x000fe200078cc0ff */
[----:B--2---:R-:W-:Y:S01]  /*4c20*/  @P2 FMUL.FTZ R175, R180, R175 ;  /* 0x000000afb4af2220 */ /* 0x004fe20000410000 */
[----:B------:R-:W-:-:S02]  /*4c30*/  @P2 LOP3.LUT P5, RZ, R194, 0xff00, RZ, 0xc0, !PT ;  /* 0x0000ff00c2ff2812 */ /* 0x000fc400078ac0ff */
[----:B------:R-:W-:Y:S01]  /*4c40*/  @P2 FSEL R178, R178, RZ, P6 ;  /* 0x000000ffb2b22208 */ /* 0x000fe20003000000 */
[----:B------:R-:W2:Y:S01]  /*4c50*/  @P2 LDC.64 R176, c[0x0][0x408] ;  /* 0x00010200ffb02b82 */ /* 0x000ea20000000a00 */
[----:B0-----:R-:W-:Y:S01]  /*4c60*/  @P2 FMUL.FTZ R141, R198, R141 ;  /* 0x0000008dc68d2220 */ /* 0x001fe20000410000 */
[----:B------:R-:W-:Y:S01]  /*4c70*/  @P2 LOP3.LUT P6, RZ, R194, 0xff000000, RZ, 0xc0, !PT ;  /* 0xff000000c2ff2812 */ /* 0x000fe200078cc0ff */
[----:B------:R-:W-:Y:S01]  /*4c80*/  @P2 FMUL.FTZ R174, R175, R174 ;  /* 0x000000aeafae2220 */ /* 0x000fe20000410000 */
[----:B------:R-:W-:Y:S01]  /*4c90*/  @P2 FSEL R179, R179, RZ, P5 ;  /* 0x000000ffb3b32208 */ /* 0x000fe20002800000 */
[----:B------:R-:W-:Y:S01]  /*4ca0*/  @P2 FMUL.FTZ R140, R141, R140 ;  /* 0x0000008c8d8c2220 */ /* 0x000fe20000410000 */
[----:B------:R-:W-:Y:S01]  /*4cb0*/  @P2 LOP3.LUT P5, RZ, R195, 0xff00, RZ, 0xc0, !PT ;  /* 0x0000ff00c3ff2812 */ /* 0x000fe200078ac0ff */
[----:B-1----:R-:W-:Y:S01]  /*4cc0*/  @P2 FMUL.FTZ R143, R181, R143 ;  /* 0x0000008fb58f2220 */ /* 0x002fe20000410000 */
[----:B------:R-:W-:Y:S02]  /*4cd0*/  @P2 F2FP.F16.F32.PACK_AB R178, RZ, R178 ;  /* 0x000000b2ffb2223e */ /* 0x000fe400000000ff */
[----:B------:R-:W-:Y:S01]  /*4ce0*/  @P2 FSEL R140, R140, RZ, P4 ;  /* 0x000000ff8c8c2208 */ /* 0x000fe20002000000 */
[----:B------:R-:W-:Y:S01]  /*4cf0*/  @P2 FMUL.FTZ R142, R143, R142 ;  /* 0x0000008e8f8e2220 */ /* 0x000fe20000410000 */
[----:B------:R-:W-:-:S02]  /*4d00*/  @P2 LOP3.LUT P4, RZ, R195, 0xff, RZ, 0xc0, !PT ;  /* 0x000000ffc3ff2812 */ /* 0x000fc4000788c0ff */
[----:B------:R-:W-:Y:S01]  /*4d10*/  @P2 F2FP.F16.F32.PACK_AB R143, RZ, R140 ;  /* 0x0000008cff8f223e */ /* 0x000fe200000000ff */
[----:B---3--:R-:W-:Y:S01]  /*4d20*/  @P2 FMUL.FTZ R173, R182, R173 ;  /* 0x000000adb6ad2220 */ /* 0x008fe20000410000 */
[----:B------:R-:W-:Y:S01]  /*4d30*/  FFMA.FTZ R140, R34, R188, R187 ;  /* 0x000000bc228c7223 */ /* 0x000fe200000100bb */
[----:B------:R-:W-:Y:S02]  /*4d40*/  @P2 FSEL R142, R142, RZ, P6 ;  /* 0x000000ff8e8e2208 */ /* 0x000fe40003000000 */
[----:B------:R-:W-:Y:S01]  /*4d50*/  @P2 FMUL.FTZ R173, R173, R172 ;  /* 0x000000acadad2220 */ /* 0x000fe20000410000 */
[----:B------:R-:W-:Y:S01]  /*4d60*/  FADD.FTZ R175, R33, -R140 ;  /* 0x8000008c21af7221 */ /* 0x000fe20000010000 */
[----:B------:R-:W-:Y:S01]  /*4d70*/  @P2 LOP3.LUT P6, RZ, R195, 0xff0000, RZ, 0xc0, !PT ;  /* 0x00ff0000c3ff2812 */ /* 0x000fe200078cc0ff */
[----:B--2---:R-:W-:Y:S02]  /*4d80*/  @P2 FMUL.FTZ R177, R200, R177 ;  /* 0x000000b1c8b12220 */ /* 0x004fe40000410000 */
[----:B------:R-:W-:Y:S01]  /*4d90*/  @P2 FSEL R173, R173, RZ, P4 ;  /* 0x000000ffadad2208 */ /* 0x000fe20002000000 */
[----:B------:R-:W-:Y:S01]  /*4da0*/  FMUL.FTZ R175, R2, R175 ;  /* 0x000000af02af7220 */ /* 0x000fe20000410000 */
[----:B------:R-:W-:Y:S01]  /*4db0*/  @P2 FSEL R174, R174, RZ, P5 ;  /* 0x000000ffaeae2208 */ /* 0x000fe20002800000 */
[----:B------:R-:W-:Y:S01]  /*4dc0*/  @P2 FMUL.FTZ R176, R177, R176 ;  /* 0x000000b0b1b02220 */ /* 0x000fe20000410000 */
[----:B------:R-:W-:-:S02]  /*4dd0*/  @P2 F2FP.F16.F32.PACK_AB R173, RZ, R173 ;  /* 0x000000adffad223e */ /* 0x000fc400000000ff */
[----:B------:R-:W-:Y:S02]  /*4de0*/  @P2 F2FP.F16.F32.PACK_AB R179, RZ, R179 ;  /* 0x000000b3ffb3223e */ /* 0x000fe400000000ff */
[----:B------:R-:W-:Y:S02]  /*4df0*/  @P2 FSEL R176, R176, RZ, P6 ;  /* 0x000000ffb0b02208 */ /* 0x000fe40003000000 */
[----:B------:R-:W-:Y:S02]  /*4e00*/  @P2 F2FP.F16.F32.PACK_AB R172, RZ, R142 ;  /* 0x0000008effac223e */ /* 0x000fe400000000ff */
[----:B------:R-:W-:Y:S02]  /*4e10*/  @P2 F2FP.F16.F32.PACK_AB R174, RZ, R174 ;  /* 0x000000aeffae223e */ /* 0x000fe400000000ff */
[----:B------:R-:W-:Y:S02]  /*4e20*/  @P2 F2FP.F16.F32.PACK_AB R176, RZ, R176 ;  /* 0x000000b0ffb0223e */ /* 0x000fe400000000ff */
[----:B------:R-:W-:-:S02]  /*4e30*/  @P2 PRMT R136, R178, 0x7610, R136 ;  /* 0x00007610b2882816 */ /* 0x000fc40000000088 */
[----:B------:R-:W-:Y:S02]  /*4e40*/  FSEL R175, R175, RZ, P3 ;  /* 0x000000ffafaf7208 */ /* 0x000fe40001800000 */
[----:B------:R-:W-:Y:S02]  /*4e50*/  @P2 PRMT R137, R143, 0x7610, R137 ;  /* 0x000076108f892816 */ /* 0x000fe40000000089 */
[----:B------:R-:W-:Y:S02]  /*4e60*/  @P2 PRMT R138, R173, 0x7610, R138 ;  /* 0x00007610ad8a2816 */ /* 0x000fe4000000008a */
[----:B------:R-:W-:Y:S02]  /*4e70*/  F2FP.F16.F32.PACK_AB R140, R197, R196 ;  /* 0x000000c4c58c723e */ /* 0x000fe400000000ff */
[----:B------:R-:W-:Y:S02]  /*4e80*/  F2FP.F16.F32.PACK_AB R141, R181, R198 ;  /* 0x000000c6b58d723e */ /* 0x000fe400000000ff */
[----:B------:R-:W-:-:S02]  /*4e90*/  F2FP.F16.F32.PACK_AB R142, R180, R182 ;  /* 0x000000b6b48e723e */ /* 0x000fc400000000ff */
[----:B------:R-:W-:Y:S02]  /*4ea0*/  @P2 PRMT R136, R136, 0x5410, R179 ;  /* 0x0000541088882816 */ /* 0x000fe400000000b3 */
        /* <DEDUP_REMOVED lines=13> */
.L_x_2568:
[----:B------:R-:W-:Y:S04]  /*4f80*/  BSSY.RECONVERGENT B2, `(.L_x_2569) ;  /* 0x000000d000027945 */ /* 0x000fe80003800200 */
[----:B------:R-:W-:Y:S05]  /*4f90*/  @!P2 BRA `(.L_x_2570) ;  /* 0x00000000002ca947 */ /* 0x000fea0003800000 */
[----:B0-----:R-:W-:Y:S01]  /*4fa0*/  FFMA.FTZ R173, R19, R188, R187 ;  /* 0x000000bc13ad7223 */ /* 0x001fe200000100bb */
        /* <DEDUP_REMOVED lines=10> */
.L_x_2570:
[----:B------:R-:W-:Y:S05]  /*5050*/  BSYNC.RECONVERGENT B2 ;  /* 0x0000000000027941 */ /* 0x000fea0003800200 */
.L_x_2569:
        /* <DEDUP_REMOVED lines=13> */
.L_x_2572:
[----:B------:R-:W-:Y:S05]  /*5130*/  BSYNC.RECONVERGENT B2 ;  /* 0x0000000000027941 */ /* 0x000fea0003800200 */
.L_x_2571:
        /* <DEDUP_REMOVED lines=13> */
.L_x_2574:
[----:B------:R-:W-:Y:S05]  /*5210*/  BSYNC.RECONVERGENT B2 ;  /* 0x0000000000027941 */ /* 0x000fea0003800200 */
.L_x_2573:
        /* <DEDUP_REMOVED lines=13> */
.L_x_2576:
[----:B------:R-:W-:Y:S05]  /*52f0*/  BSYNC.RECONVERGENT B2 ;  /* 0x0000000000027941 */ /* 0x000fea0003800200 */
.L_x_2575:
        /* <DEDUP_REMOVED lines=13> */
.L_x_2578:
[----:B------:R-:W-:Y:S05]  /*53d0*/  BSYNC.RECONVERGENT B2 ;  /* 0x0000000000027941 */ /* 0x000fea0003800200 */
.L_x_2577:
        /* <DEDUP_REMOVED lines=13> */
.L_x_2580:
[----:B------:R-:W-:Y:S05]  /*54b0*/  BSYNC.RECONVERGENT B2 ;  /* 0x0000000000027941 */ /* 0x000fea0003800200 */
.L_x_2579:
        /* <DEDUP_REMOVED lines=13> */
.L_x_2582:
[----:B------:R-:W-:Y:S05]  /*5590*/  BSYNC.RECONVERGENT B2 ;  /* 0x0000000000027941 */ /* 0x000fea0003800200 */
.L_x_2581:
[----:B------:R-:W-:Y:S05]  /*55a0*/  @!P2 BRA `(.L_x_2567) ;  /* 0x000000000030a947 */ /* 0x000fea0003800000 */
[----:B0-----:R-:W-:Y:S01]  /*55b0*/  FFMA.FTZ R172, R34, R188, R187 ;  /* 0x000000bc22ac7223 */ /* 0x001fe200000100bb */
        /* <DEDUP_REMOVED lines=11> */
.L_x_2567:
[----:B------:R-:W-:Y:S05]  /*5670*/  BSYNC.RECONVERGENT B1 ;  /* 0x0000000000017941 */ /* 0x000fea0003800200 */
.L_x_2564:
        /* <DEDUP_REMOVED lines=12> */
[--C-:B-----5:R-:W-:Y:S01]  /*5740*/  HADD2.F32 R183, -RZ, R44.reuse.H0_H0 ;  /* 0x2000002cffb77230 */ /* 0x120fe20000004100 */
[----:B0-----:R-:W0:Y:S01]  /*5750*/  @P2 LDC.64 R142, c[0x0][0x408] ;  /* 0x00010200ff8e2b82 */ /* 0x001e220000000a00 */
[----:B------:R-:W-:Y:S01]  /*5760*/  HADD2.F32 R195, -RZ, R44.H1_H1 ;  /* 0x3000002cffc37230 */ /* 0x000fe20000004100 */
        /* <DEDUP_REMOVED lines=12> */
[----:B------:R-:W-:Y:S01]  /*5830*/  @P3 FFMA.FTZ R181, R147, R188, R187 ;  /* 0x000000bc93b53223 */ /* 0x000fe200000100bb */
[----:B------:R-:W-:Y:S01]  /*5840*/  @P3 FADD.FTZ R178, R37, -R178 ;  /* 0x800000b225b23221 */ /* 0x000fe20000010000 */
[----:B------:R-:W-:Y:S01]  /*5850*/  @P3 FADD.FTZ R179, R144, -R179 ;  /* 0x800000b390b33221 */ /* 0x000fe20000010000 */
[----:B------:R-:W-:Y:S01]  /*5860*/  @P3 FFMA.FTZ R183, R2, R141, R183 ;  /* 0x0000008d02b73223 */ /* 0x000fe200000100b7 */
        /* <DEDUP_REMOVED lines=10> */
[----:B------:R-:W-:Y:S01]  /*5910*/  @P3 FFMA.FTZ R200, R154, R188, R187 ;  /* 0x000000bc9ac83223 */ /* 0x000fe200000100bb */
[----:B------:R-:W-:-:S02]  /*5920*/  HADD2.F32 R198, -RZ, R47.H0_H0 ;  /* 0x2000002fffc67230 */ /* 0x000fc40000004100 */
[----:B0-----:R-:W-:Y:S01]  /*5930*/  @P2 FMUL.FTZ R143, R195, R143 ;  /* 0x0000008fc38f2220 */ /* 0x001fe20000410000 */
[----:B------:R-:W-:Y:S02]  /*5940*/  HADD2.F32 R203, -RZ, R47.H1_H1 ;  /* 0x3000002fffcb7230 */ /* 0x000fe40000004100 */
[----:B------:R-:W-:Y:S01]  /*5950*/  @P3 FADD.FTZ R196, R149, -R196 ;  /* 0x800000c495c43221 */ /* 0x000fe20000010000 */
[----:B------:R-:W-:Y:S01]  /*5960*/  @P3 FADD.FTZ R201, R152, -R201 ;  /* 0x800000c998c93221 */ /* 0x000fe20000010000 */
[----:B------:R-:W-:Y:S01]  /*5970*/  @P3 FADD.FTZ R200, R153, -R200 ;  /* 0x800000c899c83221 */ /* 0x000fe20000010000 */
[----:B------:R-:W0:Y:S01]  /*5980*/  @P2 LDC.64 R176, c[0x0][0x408] ;  /* 0x00010200ffb02b82 */ /* 0x000e220000000a00 */
[----:B------:R-:W-:Y:S01]  /*5990*/  @P2 FMUL.FTZ R142, R143, R142 ;  /* 0x0000008e8f8e2220 */ /* 0x000fe20000410000 */
[C---:B------:R-:W-:Y:S01]  /*59a0*/  @P3 FFMA.FTZ R199, R2.reuse, R196, R199 ;  /* 0x000000c402c73223 */ /* 0x040fe200000100c7 */
[C---:B------:R-:W-:Y:S01]  /*59b0*/  @P3 FFMA.FTZ R198, R2.reuse, R201, R198 ;  /* 0x000000c902c63223 */ /* 0x040fe200000100c6 */
[----:B------:R-:W-:Y:S01]  /*59c0*/  @P3 FFMA.FTZ R203, R2, R200, R203 ;  /* 0x000000c802cb3223 */ /* 0x000fe200000100cb */
[----:B-1----:R-:W-:Y:S01]  /*59d0*/  @P2 FMUL.FTZ R173, R182, R173 ;  /* 0x000000adb6ad2220 */ /* 0x002fe20000410000 */
[----:B------:R-:W-:-:S02]  /*59e0*/  @P2 LOP3.LUT P3, RZ, R192, 0xff, RZ, 0xc0, !PT ;  /* 0x000000ffc0ff2812 */ /* 0x000fc4000786c0ff */
[----:B------:R-:W1:Y:S01]  /*59f0*/  @P2 LDC.64 R178, c[0x0][0x408] ;  /* 0x00010200ffb22b82 */ /* 0x000e620000000a00 */
[----:B--2---:R-:W-:Y:S01]  /*5a00*/  @P2 FMUL.FTZ R141, R183, R141 ;  /* 0x0000008db78d2220 */ /* 0x004fe20000410000 */
[----:B------:R-:W-:Y:S01]  /*5a10*/  @P2 FMUL.FTZ R173, R173, R172 ;  /* 0x000000acadad2220 */ /* 0x000fe20000410000 */
[----:B------:R-:W-:Y:S02]  /*5a20*/  @P2 FSEL R142, R142, RZ, P4 ;  /* 0x000000ff8e8e2208 */ /* 0x000fe40002000000 */
[----:B------:R-:W-:Y:S01]  /*5a30*/  @P2 FMUL.FTZ R140, R141, R140 ;  /* 0x0000008c8d8c2220 */ /* 0x000fe20000410000 */
[----:B------:R-:W-:Y:S02]  /*5a40*/  @P2 LOP3.LUT P4, RZ, R192, 0xff0000, RZ, 0xc0, !PT ;  /* 0x00ff0000c0ff2812 */ /* 0x000fe4000788c0ff */
[----:B------:R-:W2:Y:S01]  /*5a50*/  @P2 LDC.64 R180, c[0x0][0x408] ;  /* 0x00010200ffb42b82 */ /* 0x000ea20000000a00 */
[----:B---3--:R-:W-:Y:S01]  /*5a60*/  @P2 FMUL.FTZ R175, R197, R175 ;  /* 0x000000afc5af2220 */ /* 0x008fe20000410000 */
[----:B------:R-:W-:-:S02]  /*5a70*/  @P2 FSEL R140, R140, RZ, P3 ;  /* 0x000000ff8c8c2208 */ /* 0x000fc40001800000 */
[----:B------:R-:W-:Y:S01]  /*5a80*/  @P2 LOP3.LUT P3, RZ, R193, 0xff, RZ, 0xc0, !PT ;  /* 0x000000ffc1ff2812 */ /* 0x000fe2000786c0ff */
[----:B------:R-:W-:Y:S01]  /*5a90*/  @P2 FMUL.FTZ R174, R175, R174 ;  /* 0x000000aeafae2220 */ /* 0x000fe20000410000 */
[----:B------:R-:W-:Y:S01]  /*5aa0*/  @P2 FSEL R173, R173, RZ, P4 ;  /* 0x000000ffadad2208 */ /* 0x000fe20002000000 */
[----:B0-----:R-:W-:Y:S01]  /*5ab0*/  @P2 FMUL.FTZ R177, R194, R177 ;  /* 0x000000b1c2b12220 */ /* 0x001fe20000410000 */
[----:B------:R-:W-:Y:S02]  /*5ac0*/  @P2 LOP3.LUT P4, RZ, R193, 0xff00, RZ, 0xc0, !PT ;  /* 0x0000ff00c1ff2812 */ /* 0x000fe4000788c0ff */
[----:B------:R-:W-:Y:S01]  /*5ad0*/  @P2 FSEL R174, R174, RZ, P5 ;  /* 0x000000ffaeae2208 */ /* 0x000fe20002800000 */
[----:B------:R-:W-:Y:S01]  /*5ae0*/  @P2 FMUL.FTZ R176, R177, R176 ;  /* 0x000000b0b1b02220 */ /* 0x000fe20000410000 */
[----:B------:R-:W-:Y:S02]  /*5af0*/  @P2 LOP3.LUT P5, RZ, R193, 0xff0000, RZ, 0xc0, !PT ;  /* 0x00ff0000c1ff2812 */ /* 0x000fe400078ac0ff */
        /* <DEDUP_REMOVED lines=9> */
[----:B------:R-:W-:Y:S01]  /*5b90*/  @P2 F2FP.F16.F32.PACK_AB R174, RZ, R174 ;  /* 0x000000aeffae223e */ /* 0x000fe200000000ff */
[----:B------:R-:W-:Y:S01]  /*5ba0*/  @P2 FMUL.FTZ R180, R181, R180 ;  /* 0x000000b4b5b42220 */ /* 0x000fe20000410000 */
[----:B------:R-:W-:-:S02]  /*5bb0*/  @P2 F2FP.F16.F32.PACK_AB R178, RZ, R178 ;  /* 0x000000b2ffb2223e */ /* 0x000fc400000000ff */
[----:B------:R-:W-:Y:S02]  /*5bc0*/  @P2 PRMT R136, R143, 0x7610, R136 ;  /* 0x000076108f882816 */ /* 0x000fe40000000088 */
[----:B------:R-:W-:Y:S02]  /*5bd0*/  @P2 FSEL R180, R180, RZ, P5 ;  /* 0x000000ffb4b42208 */ /* 0x000fe40002800000 */
[----:B------:R-:W-:Y:S02]  /*5be0*/  @P2 PRMT R137, R173, 0x7610, R137 ;  /* 0x00007610ad892816 */ /* 0x000fe40000000089 */
[----:B------:R-:W-:Y:S02]  /*5bf0*/  @P2 F2FP.F16.F32.PACK_AB R180, RZ, R180 ;  /* 0x000000b4ffb4223e */ /* 0x000fe400000000ff */
[----:B------:R-:W-:Y:S02]  /*5c00*/  @P2 PRMT R138, R176, 0x7610, R138 ;  /* 0x00007610b08a2816 */ /* 0x000fe4000000008a */
[----:B------:R-:W-:-:S02]  /*5c10*/  F2FP.F16.F32.PACK_AB R140, R195, R183 ;  /* 0x000000b7c38c723e */ /* 0x000fc400000000ff */
[----:B------:R-:W-:Y:S02]  /*5c20*/  F2FP.F16.F32.PACK_AB R141, R197, R182 ;  /* 0x000000b6c58d723e */ /* 0x000fe400000000ff */
[----:B------:R-:W-:Y:S02]  /*5c30*/  F2FP.F16.F32.PACK_AB R142, R199, R194 ;  /* 0x000000c2c78e723e */ /* 0x000fe400000000ff */
[----:B------:R-:W-:Y:S02]  /*5c40*/  @P2 PRMT R136, R136, 0x5410, R172 ;  /* 0x0000541088882816 */ /* 0x000fe400000000ac */
[----:B------:R-:W-:Y:S02]  /*5c50*/  @P2 PRMT R137, R137, 0x5410, R174 ;  /* 0x0000541089892816 */ /* 0x000fe400000000ae */
[----:B------:R-:W-:Y:S02]  /*5c60*/  F2FP.F16.F32.PACK_AB R143, R203, R198 ;  /* 0x000000c6cb8f723e */ /* 0x000fe400000000ff */
[----:B------:R-:W-:-:S02]  /*5c70*/  @P2 PRMT R138, R138, 0x5410, R178 ;  /* 0x000054108a8a2816 */ /* 0x000fc400000000b2 */
        /* <DEDUP_REMOVED lines=10> */
.L_x_2585:
        /* <DEDUP_REMOVED lines=91> */
.L_x_2584:
        /* <DEDUP_REMOVED lines=14> */
[-CC-:B-----5:R-:W-:Y:S01]  /*63b0*/  FFMA.FTZ R197, R147, R188.reuse, R187.reuse ;  /* 0x000000bc93c57223 */ /* 0x1a0fe200000100bb */
[----:B------:R-:W-:Y:S01]  /*63c0*/  FSEL R194, R140, RZ, P3 ;  /* 0x000000ff8cc27208 */ /* 0x000fe20001800000 */
        /* <DEDUP_REMOVED lines=80> */
.L_x_2587:
        /* <DEDUP_REMOVED lines=13> */
.L_x_2589:
[----:B------:R-:W-:Y:S05]  /*69a0*/  BSYNC.RECONVERGENT B2 ;  /* 0x0000000000027941 */ /* 0x000fea0003800200 */
.L_x_2588:
        /* <DEDUP_REMOVED lines=13> */
.L_x_2591:
[----:B------:R-:W-:Y:S05]  /*6a80*/  BSYNC.RECONVERGENT B2 ;  /* 0x0000000000027941 */ /* 0x000fea0003800200 */
.L_x_2590:
        /* <DEDUP_REMOVED lines=13> */
.L_x_2593:
[----:B------:R-:W-:Y:S05]  /*6b60*/  BSYNC.RECONVERGENT B2 ;  /* 0x0000000000027941 */ /* 0x000fea0003800200 */
.L_x_2592:
        /* <DEDUP_REMOVED lines=13> */
.L_x_2595:
[----:B------:R-:W-:Y:S05]  /*6c40*/  BSYNC.RECONVERGENT B2 ;  /* 0x0000000000027941 */ /* 0x000fea0003800200 */
.L_x_2594:
        /* <DEDUP_REMOVED lines=13> */
.L_x_2597:
[----:B------:R-:W-:Y:S05]  /*6d20*/  BSYNC.RECONVERGENT B2 ;  /* 0x0000000000027941 */ /* 0x000fea0003800200 */
.L_x_2596:
        /* <DEDUP_REMOVED lines=13> */
.L_x_2599:
[----:B------:R-:W-:Y:S05]  /*6e00*/  BSYNC.RECONVERGENT B2 ;  /* 0x0000000000027941 */ /* 0x000fea0003800200 */
.L_x_2598:
        /* <DEDUP_REMOVED lines=13> */
.L_x_2601:
[----:B------:R-:W-:Y:S05]  /*6ee0*/  BSYNC.RECONVERGENT B2 ;  /* 0x0000000000027941 */ /* 0x000fea0003800200 */
.L_x_2600:
        /* <DEDUP_REMOVED lines=13> */
.L_x_2586:
[----:B------:R-:W-:Y:S05]  /*6fc0*/  BSYNC.RECONVERGENT B1 ;  /* 0x0000000000017941 */ /* 0x000fea0003800200 */
.L_x_2583:
        /* <DEDUP_REMOVED lines=14> */
[--C-:B------:R-:W-:Y:S01]  /*70b0*/  HADD2.F32 R189, -RZ, R41.reuse.H0_H0 ;  /* 0x20000029ffbd7230 */ /* 0x100fe20000004100 */
[C---:B------:R-:W-:Y:S01]  /*70c0*/  @P2 LOP3.LUT P3, RZ, R190.reuse, 0xff00, RZ, 0xc0, !PT ;  /* 0x0000ff00beff2812 */ /* 0x040fe2000786c0ff */
[----:B------:R-:W-:Y:S01]  /*70d0*/  HADD2.F32 R182, -RZ, R40.H1_H1 ;  /* 0x30000028ffb67230 */ /* 0x000fe20000004100 */
[----:B------:R-:W-:Y:S01]  /*70e0*/  @P2 LOP3.LUT P4, RZ, R190, 0xff0000, RZ, 0xc0, !PT ;  /* 0x00ff0000beff2812 */ /* 0x000fe2000788c0ff */
[----:B------:R-:W-:Y:S01]  /*70f0*/  HADD2.F32 R195, -RZ, R42.H1_H1 ;  /* 0x3000002affc37230 */ /* 0x000fe20000004100 */
[----:B------:R-:W-:Y:S02]  /*7100*/  @P2 LOP3.LUT P5, RZ, R191, 0xff0000, RZ, 0xc0, !PT ;  /* 0x00ff0000bfff2812 */ /* 0x000fe400078ac0ff */
[----:B------:R-:W1:Y:S03]  /*7110*/  @P2 LDC.64 R140, c[0x0][0x408] ;  /* 0x00010200ff8c2b82 */ /* 0x000e660000000a00 */
        /* <DEDUP_REMOVED lines=15> */
[----:B------:R-:W2:Y:S01]  /*7210*/  @P2 LDC.64 R172, c[0x0][0x408] ;  /* 0x00010200ffac2b82 */ /* 0x000ea20000000a00 */
[----:B------:R-:W-:Y:S01]  /*7220*/  @P1 FFMA.FTZ R182, R2, R175, R182 ;  /* 0x000000af02b61223 */ /* 0x000fe200000100b6 */
[----:B------:R-:W-:Y:S01]  /*7230*/  @P1 FADD.FTZ R193, R164, -R181 ;  /* 0x800000b5a4c11221 */ /* 0x000fe20000010000 */
[----:B------:R-:W-:Y:S01]  /*7240*/  @P1 FFMA.FTZ R187, R2, R180, R187 ;  /* 0x000000b402bb1223 */ /* 0x000fe200000100bb */
[----:B------:R-:W-:Y:S02]  /*7250*/  HADD2.F32 R188, -RZ, R42.H0_H0 ;  /* 0x2000002affbc7230 */ /* 0x000fe40000004100 */
[----:B------:R-:W-:Y:S01]  /*7260*/  @P1 FADD.FTZ R192, R165, -R192 ;  /* 0x800000c0a5c01221 */ /* 0x000fe20000010000 */
[----:B0-----:R-:W-:Y:S01]  /*7270*/  @P2 FMUL.FTZ R143, R182, R143 ;  /* 0x0000008fb68f2220 */ /* 0x001fe20000410000 */
[----:B------:R-:W-:Y:S01]  /*7280*/  @P1 FADD.FTZ R197, R168, -R197 ;  /* 0x800000c5a8c51221 */ /* 0x000fe20000010000 */
[----:B------:R-:W0:Y:S01]  /*7290*/  @P2 LDC.64 R176, c[0x0][0x408] ;  /* 0x00010200ffb02b82 */ /* 0x000e220000000a00 */
[----:B------:R-:W-:Y:S01]  /*72a0*/  @P1 FFMA.FTZ R188, R2, R193, R188 ;  /* 0x000000c102bc1223 */ /* 0x000fe200000100bc */
[----:B------:R-:W-:-:S02]  /*72b0*/  HADD2.F32 R193, -RZ, R43.H0_H0 ;  /* 0x2000002bffc17230 */ /* 0x000fc40000004100 */
[C---:B------:R-:W-:Y:S01]  /*72c0*/  @P1 FFMA.FTZ R195, R2.reuse, R192, R195 ;  /* 0x000000c002c31223 */ /* 0x040fe200000100c3 */
[----:B------:R-:W-:Y:S02]  /*72d0*/  HADD2.F32 R192, -RZ, R43.H1_H1 ;  /* 0x3000002bffc07230 */ /* 0x000fe40000004100 */
[----:B------:R-:W-:Y:S01]  /*72e0*/  @P1 FADD.FTZ R199, R169, -R194 ;  /* 0x800000c2a9c71221 */ /* 0x000fe20000010000 */
[----:B-1----:R-:W-:Y:S01]  /*72f0*/  @P2 FMUL.FTZ R141, R183, R141 ;  /* 0x0000008db78d2220 */ /* 0x002fe20000410000 */
[----:B------:R-:W-:Y:S01]  /*7300*/  @P2 FMUL.FTZ R142, R143, R142 ;  /* 0x0000008e8f8e2220 */ /* 0x000fe20000410000 */
[----:B------:R-:W1:Y:S01]  /*7310*/  @P2 LDC.64 R174, c[0x0][0x408] ;  /* 0x00010200ffae2b82 */ /* 0x000e620000000a00 */
[C---:B------:R-:W-:Y:S01]  /*7320*/  @P1 FFMA.FTZ R193, R2.reuse, R197, R193 ;  /* 0x000000c502c11223 */ /* 0x040fe200000100c1 */
[----:B------:R-:W-:Y:S01]  /*7330*/  @P1 FFMA.FTZ R192, R2, R199, R192 ;  /* 0x000000c702c01223 */ /* 0x000fe200000100c0 */
[----:B------:R-:W-:Y:S01]  /*7340*/  @P2 FMUL.FTZ R140, R141, R140 ;  /* 0x0000008c8d8c2220 */ /* 0x000fe20000410000 */
[----:B------:R-:W-:-:S02]  /*7350*/  @P2 LOP3.LUT P1, RZ, R190, 0xff, RZ, 0xc0, !PT ;  /* 0x000000ffbeff2812 */ /* 0x000fc4000782c0ff */
[----:B------:R-:W-:Y:S02]  /*7360*/  @P2 FSEL R142, R142, RZ, P3 ;  /* 0x000000ff8e8e2208 */ /* 0x000fe40001800000 */
[----:B------:R-:W3:Y:S01]  /*7370*/  @P2 LDC.64 R178, c[0x0][0x408] ;  /* 0x00010200ffb22b82 */ /* 0x000ee20000000a00 */
[----:B--2---:R-:W-:Y:S01]  /*7380*/  @P2 FMUL.FTZ R173, R189, R173 ;  /* 0x000000adbdad2220 */ /* 0x004fe20000410000 */
[----:B------:R-:W-:Y:S02]  /*7390*/  @P2 LOP3.LUT P3, RZ, R191, 0xff, RZ, 0xc0, !PT ;  /* 0x000000ffbfff2812 */ /* 0x000fe4000786c0ff */
[----:B------:R-:W-:Y:S01]  /*73a0*/  @P2 FSEL R140, R140, RZ, P1 ;  /* 0x000000ff8c8c2208 */ /* 0x000fe20000800000 */
[----:B------:R-:W-:Y:S01]  /*73b0*/  @P2 FMUL.FTZ R172, R173, R172 ;  /* 0x000000acadac2220 */ /* 0x000fe20000410000 */
[----:B------:R-:W-:Y:S02]  /*73c0*/  @P2 LOP3.LUT P1, RZ, R190, 0xff000000, RZ, 0xc0, !PT ;  /* 0xff000000beff2812 */ /* 0x000fe4000782c0ff */
[----:B------:R-:W2:Y:S01]  /*73d0*/  @P2 LDC.64 R180, c[0x0][0x408] ;  /* 0x00010200ffb42b82 */ /* 0x000ea20000000a00 */
[----:B0-----:R-:W-:Y:S01]  /*73e0*/  @P2 FMUL.FTZ R177, R188, R177 ;  /* 0x000000b1bcb12220 */ /* 0x001fe20000410000 */
[----:B------:R-:W-:-:S02]  /*73f0*/  @P2 FSEL R172, R172, RZ, P4 ;  /* 0x000000ffacac2208 */ /* 0x000fc40002000000 */
[----:B------:R-:W-:Y:S01]  /*7400*/  @P2 LOP3.LUT P4, RZ, R191, 0xff00, RZ, 0xc0, !PT ;  /* 0x0000ff00bfff2812 */ /* 0x000fe2000788c0ff */
[----:B------:R-:W-:Y:S01]  /*7410*/  @P2 FMUL.FTZ R176, R177, R176 ;  /* 0x000000b0b1b02220 */ /* 0x000fe20000410000 */
[----:B------:R-:W-:Y:S01]  /*7420*/  @P2 F2FP.F16.F32.PACK_AB R2, RZ, R140 ;  /* 0x0000008cff02223e */ /* 0x000fe200000000ff */
[----:B-1----:R-:W-:Y:S01]  /*7430*/  @P2 FMUL.FTZ R175, R187, R175 ;  /* 0x000000afbbaf2220 */ /* 0x002fe20000410000 */
[----:B------:R-:W-:Y:S02]  /*7440*/  @P2 F2FP.F16.F32.PACK_AB R172, RZ, R172 ;  /* 0x000000acffac223e */ /* 0x000fe400000000ff */
[----:B------:R-:W-:Y:S01]  /*7450*/  @P2 FSEL R176, R176, RZ, P3 ;  /* 0x000000ffb0b02208 */ /* 0x000fe20001800000 */
[----:B------:R-:W-:Y:S01]  /*7460*/  @P2 FMUL.FTZ R174, R175, R174 ;  /* 0x000000aeafae2220 */ /* 0x000fe20000410000 */
[----:B------:R-:W-:Y:S02]  /*7470*/  @P2 F2FP.F16.F32.PACK_AB R143, RZ, R142 ;  /* 0x0000008eff8f223e */ /* 0x000fe400000000ff */
[----:B------:R-:W-:Y:S01]  /*7480*/  @P2 F2FP.F16.F32.PACK_AB R176, RZ, R176 ;  /* 0x000000b0ffb0223e */ /* 0x000fe200000000ff */
[----:B---3--:R-:W-:Y:S01]  /*7490*/  @P2 FMUL.FTZ R179, R195, R179 ;  /* 0x000000b3c3b32220 */ /* 0x008fe20000410000 */
[----:B------:R-:W-:-:S02]  /*74a0*/  @P2 FSEL R174, R174, RZ, P1 ;  /* 0x000000ffaeae2208 */ /* 0x000fc40000800000 */
[----:B------:R-:W-:Y:S01]  /*74b0*/  @P2 PRMT R136, R2, 0x7610, R136 ;  /* 0x0000761002882816 */ /* 0x000fe20000000088 */
[----:B------:R-:W-:Y:S01]  /*74c0*/  @P2 FMUL.FTZ R178, R179, R178 ;  /* 0x000000b2b3b22220 */ /* 0x000fe20000410000 */
[----:B------:R-:W-:Y:S02]  /*74d0*/  @P2 F2FP.F16.F32.PACK_AB R174, RZ, R174 ;  /* 0x000000aeffae223e */ /* 0x000fe400000000ff */
[----:B------:R-:W-:Y:S01]  /*74e0*/  @P2 PRMT R137, R172, 0x7610, R137 ;  /* 0x00007610ac892816 */ /* 0x000fe20000000089 */
[----:B--2---:R-:W-:Y:S01]  /*74f0*/  @P2 FMUL.FTZ R181, R193, R181 ;  /* 0x000000b5c1b52220 */ /* 0x004fe20000410000 */
        /* <DEDUP_REMOVED lines=23> */
.L_x_2604:
[----:B------:R-:W-:Y:S01]  /*7670*/  ISETP.GT.AND P1, PT, R189, RZ, PT ;  /* 0x000000ffbd00720c */ /* 0x000fe20003f24270 */
[----:B------:R-:W1:Y:S01]  /*7680*/  @P2 LDC.64 R176, c[0x0][0x408] ;  /* 0x00010200ffb02b82 */ /* 0x000e620000000a00 */
[--C-:B0----5:R-:W-:Y:S01]  /*7690*/  HADD2.F32 R173, -RZ, R40.reuse.H0_H0 ;  /* 0x20000028ffad7230 */ /* 0x121fe20000004100 */
[C---:B------:R-:W-:Y:S01]  /*76a0*/  @P2 LOP3.LUT P3, RZ, R190.reuse, 0xff, RZ, 0xc0, !PT ;  /* 0x000000ffbeff2812 */ /* 0x040fe2000786c0ff */
[----:B------:R-:W-:Y:S01]  /*76b0*/  HADD2.F32 R180, -RZ, R40.H1_H1 ;  /* 0x30000028ffb47230 */ /* 0x000fe20000004100 */
[----:B------:R-:W-:Y:S01]  /*76c0*/  @P2 LOP3.LUT P4, RZ, R190, 0xff00, RZ, 0xc0, !PT ;  /* 0x0000ff00beff2812 */ /* 0x000fe2000788c0ff */
[--C-:B------:R-:W-:Y:S01]  /*76d0*/  HADD2.F32 R189, -RZ, R41.reuse.H0_H0 ;  /* 0x20000029ffbd7230 */ /* 0x100fe20000004100 */
[C---:B------:R-:W-:Y:S01]  /*76e0*/  @P2 LOP3.LUT P5, RZ, R191.reuse, 0xff00, RZ, 0xc0, !PT ;  /* 0x0000ff00bfff2812 */ /* 0x040fe200078ac0ff */
[--C-:B------:R-:W-:Y:S01]  /*76f0*/  HADD2.F32 R192, -RZ, R42.reuse.H0_H0 ;  /* 0x2000002affc07230 */ /* 0x100fe20000004100 */
[----:B------:R-:W0:Y:S01]  /*7700*/  @P2 LDC.64 R178, c[0x0][0x408] ;  /* 0x00010200ffb22b82 */ /* 0x000e220000000a00 */
        /* <DEDUP_REMOVED lines=15> */
[----:B-1----:R-:W-:Y:S01]  /*7800*/  @P2 FMUL.FTZ R177, R173, R177 ;  /* 0x000000b1adb12220 */ /* 0x002fe20000410000 */
        /* <DEDUP_REMOVED lines=65> */
.L_x_2603:
[----:B------:R-:W-:Y:S05]  /*7c20*/  @!P0 BRA `(.L_x_2606) ;  /* 0x00000004007c8947 */ /* 0x000fea0003800000 */
[----:B0-----:R-:W0:Y:S01]  /*7c30*/  @P2 LDC.64 R140, c[0x0][0x408] ;  /* 0x00010200ff8c2b82 */ /* 0x001e220000000a00 */
[-CC-:B------:R-:W-:Y:S01]  /*7c40*/  FFMA.FTZ R183, R155, R188.reuse, R187.reuse ;  /* 0x000000bc9bb77223 */ /* 0x180fe200000100bb */
[-CC-:B------:R-:W-:Y:S01]  /*7c50*/  FFMA.FTZ R182, R158, R188.reuse, R187.reuse ;  /* 0x000000bc9eb67223 */ /* 0x180fe200000100bb */
[----:B------:R-:W-:Y:S01]  /*7c60*/  ISETP.GT.AND P1, PT, R189, RZ, PT ;  /* 0x000000ffbd00720c */ /* 0x000fe20003f24270 */
[-CC-:B------:R-:W-:Y:S01]  /*7c70*/  FFMA.FTZ R189, R159, R188.reuse, R187.reuse ;  /* 0x000000bc9fbd7223 */ /* 0x180fe200000100bb */
[-CC-:B-----5:R-:W-:Y:S01]  /*7c80*/  FFMA.FTZ R192, R162, R188.reuse, R187.reuse ;  /* 0x000000bca2c07223 */ /* 0x1a0fe200000100bb */
[-CC-:B------:R-:W-:Y:S01]  /*7c90*/  FFMA.FTZ R195, R163, R188.reuse, R187.reuse ;  /* 0x000000bca3c37223 */ /* 0x180fe200000100bb */
[-CC-:B------:R-:W-:Y:S01]  /*7ca0*/  FFMA.FTZ R194, R166, R188.reuse, R187.reuse ;  /* 0x000000bca6c27223 */ /* 0x180fe200000100bb */
[----:B------:R-:W1:Y:S01]  /*7cb0*/  @P2 LDC.64 R142, c[0x0][0x408] ;  /* 0x00010200ff8e2b82 */ /* 0x000e620000000a00 */
[-C--:B------:R-:W-:Y:S01]  /*7cc0*/  FFMA.FTZ R199, R167, R188.reuse, R187 ;  /* 0x000000bca7c77223 */ /* 0x080fe200000100bb */
[----:B------:R-:W-:Y:S01]  /*7cd0*/  FADD.FTZ R183, R156, -R183 ;  /* 0x800000b79cb77221 */ /* 0x000fe20000010000 */
[----:B------:R-:W-:Y:S01]  /*7ce0*/  FFMA.FTZ R188, R170, R188, R187 ;  /* 0x000000bcaabc7223 */ /* 0x000fe200000100bb */
[----:B------:R-:W-:Y:S01]  /*7cf0*/  FADD.FTZ R187, R157, -R182 ;  /* 0x800000b69dbb7221 */ /* 0x000fe20000010000 */
[----:B------:R-:W-:Y:S01]  /*7d00*/  FADD.FTZ R189, R160, -R189 ;  /* 0x800000bda0bd7221 */ /* 0x000fe20000010000 */
[C---:B------:R-:W-:Y:S01]  /*7d10*/  FMUL.FTZ R182, R2.reuse, R183 ;  /* 0x000000b702b67220 */ /* 0x040fe20000410000 */
[----:B------:R-:W-:Y:S01]  /*7d20*/  FADD.FTZ R193, R161, -R192 ;  /* 0x800000c0a1c17221 */ /* 0x000fe20000010000 */
[----:B------:R-:W2:Y:S01]  /*7d30*/  @P2 LDC.64 R172, c[0x0][0x408] ;  /* 0x00010200ffac2b82 */ /* 0x000ea20000000a00 */
[----:B------:R-:W-:Y:S01]  /*7d40*/  FMUL.FTZ R183, R2, R187 ;  /* 0x000000bb02b77220 */ /* 0x000fe20000410000 */
[----:B------:R-:W-:Y:S01]  /*7d50*/  FADD.FTZ R195, R164, -R195 ;  /* 0x800000c3a4c37221 */ /* 0x000fe20000010000 */
[----:B------:R-:W-:Y:S01]  /*7d60*/  FADD.FTZ R197, R165, -R194 ;  /* 0x800000c2a5c57221 */ /* 0x000fe20000010000 */
[----:B------:R-:W-:Y:S01]  /*7d70*/  FSEL R194, R182, RZ, P1 ;  /* 0x000000ffb6c27208 */ /* 0x000fe20000800000 */
[----:B------:R-:W-:Y:S01]  /*7d80*/  FADD.FTZ R201, R169, -R188 ;  /* 0x800000bca9c97221 */ /* 0x000fe20000010000 */
[C---:B------:R-:W-:Y:S01]  /*7d90*/  FMUL.FTZ R182, R2.reuse, R189 ;  /* 0x000000bd02b67220 */ /* 0x040fe20000410000 */
[----:B------:R-:W-:Y:S01]  /*7da0*/  FMUL.FTZ R187, R2, R193 ;  /* 0x000000c102bb7220 */ /* 0x000fe20000410000 */
[----:B------:R-:W3:Y:S01]  /*7db0*/  @P2 LDC.64 R176, c[0x0][0x408] ;  /* 0x00010200ffb02b82 */ /* 0x000ee20000000a00 */
[----:B------:R-:W-:Y:S01]  /*7dc0*/  FADD.FTZ R199, R168, -R199 ;  /* 0x800000c7a8c77221 */ /* 0x000fe20000010000 */
[C---:B------:R-:W-:Y:S01]  /*7dd0*/  FMUL.FTZ R188, R2.reuse, R195 ;  /* 0x000000c302bc7220 */ /* 0x040fe20000410000 */
[----:B------:R-:W-:Y:S01]  /*7de0*/  FSEL R193, R183, RZ, P1 ;  /* 0x000000ffb7c17208 */ /* 0x000fe20000800000 */
[----:B------:R-:W-:Y:S01]  /*7df0*/  FMUL.FTZ R189, R2, R197 ;  /* 0x000000c502bd7220 */ /* 0x000fe20000410000 */
[----:B0-----:R-:W-:Y:S01]  /*7e00*/  @P2 FMUL.FTZ R141, R194, R141 ;  /* 0x0000008dc28d2220 */ /* 0x001fe20000410000 */
[----:B------:R-:W-:Y:S01]  /*7e10*/  FMUL.FTZ R192, R2, R199 ;  /* 0x000000c702c07220 */ /* 0x000fe20000410000 */
[----:B------:R-:W-:Y:S01]  /*7e20*/  FSEL R182, R182, RZ, P1 ;  /* 0x000000ffb6b67208 */ /* 0x000fe20000800000 */
[----:B------:R-:W0:Y:S01]  /*7e30*/  @P2 LDC.64 R174, c[0x0][0x408] ;  /* 0x00010200ffae2b82 */ /* 0x000e220000000a00 */
[----:B-1----:R-:W-:Y:S01]  /*7e40*/  @P2 FMUL.FTZ R143, R193, R143 ;  /* 0x0000008fc18f2220 */ /* 0x002fe20000410000 */
[----:B------:R-:W-:Y:S01]  /*7e50*/  FSEL R188, R188, RZ, P1 ;  /* 0x000000ffbcbc7208 */ /* 0x000fe20000800000 */
[----:B------:R-:W-:Y:S01]  /*7e60*/  @P2 FMUL.FTZ R140, R141, R140 ;  /* 0x0000008c8d8c2220 */ /* 0x000fe20000410000 */
[----:B------:R-:W-:Y:S01]  /*7e70*/  FSEL R141, R187, RZ, P1 ;  /* 0x000000ffbb8d7208 */ /* 0x000fe20000800000 */
[----:B------:R-:W-:Y:S01]  /*7e80*/  @P2 FMUL.FTZ R142, R143, R142 ;  /* 0x0000008e8f8e2220 */ /* 0x000fe20000410000 */
[----:B------:R-:W-:Y:S01]  /*7e90*/  FSEL R189, R189, RZ, P1 ;  /* 0x000000ffbdbd7208 */ /* 0x000fe20000800000 */
[----:B------:R-:W-:Y:S01]  /*7ea0*/  FMUL.FTZ R183, R2, R201 ;  /* 0x000000c902b77220 */ /* 0x000fe20000410000 */
[----:B------:R-:W1:Y:S01]  /*7eb0*/  @P2 LDC.64 R178, c[0x0][0x408] ;  /* 0x00010200ffb22b82 */ /* 0x000e620000000a00 */
[----:B--2---:R-:W-:Y:S01]  /*7ec0*/  @P2 FMUL.FTZ R173, R182, R173 ;  /* 0x000000adb6ad2220 */ /* 0x004fe20000410000 */
[----:B------:R-:W-:-:S02]  /*7ed0*/  FSEL R192, R192, RZ, P1 ;  /* 0x000000ffc0c07208 */ /* 0x000fc40000800000 */
[C---:B------:R-:W-:Y:S01]  /*7ee0*/  @P2 LOP3.LUT P4, RZ, R190.reuse, 0xff00, RZ, 0xc0, !PT ;  /* 0x0000ff00beff2812 */ /* 0x040fe2000788c0ff */
[----:B------:R-:W-:Y:S01]  /*7ef0*/  @P2 FMUL.FTZ R172, R173, R172 ;  /* 0x000000acadac2220 */ /* 0x000fe20000410000 */
[----:B------:R-:W-:Y:S02]  /*7f00*/  @P2 LOP3.LUT P3, RZ, R190, 0xff, RZ, 0xc0, !PT ;  /* 0x000000ffbeff2812 */ /* 0x000fe4000786c0ff */
[----:B------:R-:W2:Y:S01]  /*7f10*/  @P2 LDC.64 R180, c[0x0][0x408] ;  /* 0x00010200ffb42b82 */ /* 0x000ea20000000a00 */
[----:B---3--:R-:W-:Y:S01]  /*7f20*/  @P2 FMUL.FTZ R177, R188, R177 ;  /* 0x000000b1bcb12220 */ /* 0x008fe20000410000 */
[----:B------:R-:W-:Y:S02]  /*7f30*/  @P2 LOP3.LUT P5, RZ, R190, 0xff0000, RZ, 0xc0, !PT ;  /* 0x00ff0000beff2812 */ /* 0x000fe400078ac0ff */
[----:B------:R-:W-:Y:S01]  /*7f40*/  @P2 FSEL R142, R142, RZ, P4 ;  /* 0x000000ff8e8e2208 */ /* 0x000fe20002000000 */
[----:B------:R-:W-:Y:S01]  /*7f50*/  @P2 FMUL.FTZ R176, R177, R176 ;  /* 0x000000b0b1b02220 */ /* 0x000fe20000410000 */
[----:B------:R-:W-:Y:S01]  /*7f60*/  @P2 LOP3.LUT P4, RZ, R191, 0xff, RZ, 0xc0, !PT ;  /* 0x000000ffbfff2812 */ /* 0x000fe2000788c0ff */
[----:B0-----:R-:W-:Y:S01]  /*7f70*/  @P2 FMUL.FTZ R175, R141, R175 ;  /* 0x000000af8daf2220 */ /* 0x001fe20000410000 */
[----:B------:R-:W-:-:S02]  /*7f80*/  @P2 FSEL R140, R140, RZ, P3 ;  /* 0x000000ff8c8c2208 */ /* 0x000fc40001800000 */
[----:B------:R-:W-:Y:S01]  /*7f90*/  @P2 FSEL R172, R172, RZ, P5 ;  /* 0x000000ffacac2208 */ /* 0x000fe20002800000 */
[----:B------:R-:W-:Y:S01]  /*7fa0*/  @P2 FMUL.FTZ R174, R175, R174 ;  /* 0x000000aeafae2220 */ /* 0x000fe20000410000 */
[----:B------:R-:W-:Y:S02]  /*7fb0*/  @P2 LOP3.LUT P3, RZ, R190, 0xff000000, RZ, 0xc0, !PT ;  /* 0xff000000beff2812 */ /* 0x000fe4000786c0ff */
[----:B------:R-:W-:Y:S01]  /*7fc0*/  @P2 LOP3.LUT P5, RZ, R191, 0xff00, RZ, 0xc0, !PT ;  /* 0x0000ff00bfff2812 */ /* 0x000fe200078ac0ff */
[----:B-1----:R-:W-:Y:S01]  /*7fd0*/  @P2 FMUL.FTZ R179, R189, R179 ;  /* 0x000000b3bdb32220 */ /* 0x002fe20000410000 */
        /* <DEDUP_REMOVED lines=36> */
.L_x_2606:
[----:B0-----:R-:W0:Y:S01]  /*8220*/  @P2 LDC.64 R172, c[0x0][0x408] ;  /* 0x00010200ffac2b82 */ /* 0x001e220000000a00 */
        /* <DEDUP_REMOVED lines=8> */
[----:B0-----:R-:W-:-:S04]  /*82b0*/  @P2 FMUL.FTZ R173, R174, R173 ;  /* 0x000000adaead2220 */ /* 0x001fc80000410000 */
        /* <DEDUP_REMOVED lines=14> */
.L_x_2608:
[----:B------:R-:W-:Y:S05]  /*83a0*/  BSYNC.RECONVERGENT B2 ;  /* 0x0000000000027941 */ /* 0x000fea0003800200 */
.L_x_2607:
        /* <DEDUP_REMOVED lines=13> */
.L_x_2610:
[----:B------:R-:W-:Y:S05]  /*8480*/  BSYNC.RECONVERGENT B2 ;  /* 0x0000000000027941 */ /* 0x000fea0003800200 */
.L_x_2609:
        /* <DEDUP_REMOVED lines=13> */
.L_x_2612:
[----:B------:R-:W-:Y:S05]  /*8560*/  BSYNC.RECONVERGENT B2 ;  /* 0x0000000000027941 */ /* 0x000fea0003800200 */
.L_x_2611:
        /* <DEDUP_REMOVED lines=13> */
.L_x_2614:
[----:B------:R-:W-:Y:S05]  /*8640*/  BSYNC.RECONVERGENT B2 ;  /* 0x0000000000027941 */ /* 0x000fea0003800200 */
.L_x_2613:
        /* <DEDUP_REMOVED lines=13> */
.L_x_2616:
[----:B------:R-:W-:Y:S05]  /*8720*/  BSYNC.RECONVERGENT B2 ;  /* 0x0000000000027941 */ /* 0x000fea0003800200 */
.L_x_2615:
        /* <DEDUP_REMOVED lines=13> */
.L_x_2618:
[----:B------:R-:W-:Y:S05]  /*8800*/  BSYNC.RECONVERGENT B2 ;  /* 0x0000000000027941 */ /* 0x000fea0003800200 */
.L_x_2617:
        /* <DEDUP_REMOVED lines=13> */
.L_x_2620:
[----:B------:R-:W-:Y:S05]  /*88e0*/  BSYNC.RECONVERGENT B2 ;  /* 0x0000000000027941 */ /* 0x000fea0003800200 */
.L_x_2619:
[----:B------:R-:W-:-:S04]  /*88f0*/  @P2 F2FP.F16.F32.PACK_AB R172, RZ, R172 ;  /* 0x000000acffac223e */ /* 0x000fc800000000ff */
[----:B------:R-:W-:-:S07]  /*8900*/  @P2 PRMT R139, R139, 0x5410, R172 ;  /* 0x000054108b8b2816 */ /* 0x000fce00000000ac */
.L_x_2605:
[----:B------:R-:W-:Y:S05]  /*8910*/  BSYNC.RECONVERGENT B1 ;  /* 0x0000000000017941 */ /* 0x000fea0003800200 */
.L_x_2602:
        /* <DEDUP_REMOVED lines=12> */
.L_x_2539:
[----:B------:R-:W-:Y:S05]  /*89e0*/  BSYNC B0 ;  /* 0x0000000000007941 */ /* 0x000fea0003800000 */
.L_x_2538:
        /* <DEDUP_REMOVED lines=42> */
[----:B-1----:R-:W-:Y:S02]  /*8c90*/  FADD.FTZ R5, R5, R14 ;  /* 0x0000000e05057221 */ /* 0x002fe40000010000 */
[----:B------:R-:W1:Y:S01]  /*8ca0*/  LDC R14, c[0x0][0x388] ;  /* 0x0000e200ff0e7b82 */ /* 0x000e620000000800 */
[----:B------:R-:W2:Y:S01]  /*8cb0*/  LDS R22, [R6+0x2000] ;  /* 0x0020000006167984 */ /* 0x000ea20000000800 */
        /* <DEDUP_REMOVED lines=29> */
[----:B------:R-:W-:Y:S02]  /*8e90*/  IMAD R21, R14, UR4, RZ ;  /* 0x000000040e157c24 */ /* 0x000fe4000f8e02ff */
[----:B------:R-:W1:Y:S01]  /*8ea0*/  LDS R40, [R6+0x3e00] ;  /* 0x003e000006287984 */ /* 0x000e620000000800 */
[----:B------:R-:W-:Y:S02]  /*8eb0*/  FADD.FTZ R9, R9, R28 ;  /* 0x0000001c09097221 */ /* 0x000fe40000010000 */
[----:B------:R-:W-:Y:S01]  /*8ec0*/  IADD3 R0, P0, PT, R21, R0, RZ ;  /* 0x0000000015007210 */ /* 0x000fe20007f1e0ff */
[----:B------:R-:W-:Y:S01]  /*8ed0*/  BAR.SYNC.DEFER_BLOCKING 0x0 ;  /* 0x0000000000007b1d */ /* 0x000fe20000010000 */
[----:B0-----:R-:W-:Y:S02]  /*8ee0*/  FADD.FTZ R10, R10, R23 ;  /* 0x000000170a0a7221 */ /* 0x001fe40000010000 */
[----:B------:R-:W-:Y:S01]  /*8ef0*/  IADD3.X R49, PT, PT, RZ, RZ, RZ, P0, !PT ;  /* 0x000000ffff317210 */ /* 0x000fe200007fe4ff */
[----:B---3--:R-:W-:-:S03]  /*8f00*/  FADD.FTZ R11, R11, R30 ;  /* 0x0000001e0b0b7221 */ /* 0x008fc60000010000 */
[----:B------:R-:W-:Y:S01]  /*8f10*/  SHF.L.U64.HI R20, R0, 0x2, R49 ;  /* 0x0000000200147819 */ /* 0x000fe20000010231 */
[----:B----4-:R-:W-:Y:S01]  /*8f20*/  FADD.FTZ R13, R3, R32 ;  /* 0x00000020030d7221 */ /* 0x010fe20000010000 */
[----:B-----5:R-:W-:Y:S01]  /*8f30*/  FADD.FTZ R25, R4, R25 ;  /* 0x0000001904197221 */ /* 0x020fe20000010000 */
[----:B------:R-:W-:Y:S01]  /*8f40*/  SHF.L.U32 R4, R0, 0x2, RZ ;  /* 0x0000000200047819 */ /* 0x000fe200000006ff */
[----:B--2---:R-:W-:Y:S01]  /*8f50*/  FADD.FTZ R15, R5, R34 ;  /* 0x00000022050f7221 */ /* 0x004fe20000010000 */
[----:B------:R-:W-:Y:S01]  /*8f60*/  FADD.FTZ R7, R7, R36 ;  /* 0x0000002407077221 */ /* 0x000fe20000010000 */
[----:B------:R-:W-:Y:S01]  /*8f70*/  STS.128 [R2], R72 ;  /* 0x0000004802007388 */ /* 0x000fe20000000c00 */
[----:B-1----:R-:W-:-:S03]  /*8f80*/  FADD.FTZ R27, R8, R27 ;  /* 0x0000001b081b7221 */ /* 0x002fc60000010000 */
        /* <DEDUP_REMOVED lines=96> */
.L_x_2544:
        /* <DEDUP_REMOVED lines=8> */
.L_x_2623:
[----:B------:R-:W-:Y:S05]  /*9610*/  BSYNC B1 ;  /* 0x0000000000017941 */ /* 0x000fea0003800000 */
.L_x_2622:
        /* <DEDUP_REMOVED lines=8> */
.L_x_2624:
[----:B------:R-:W-:-:S05]  /*96a0*/  FADD.FTZ R173, R173, R174 ;  /* 0x000000aeadad7221 */ /* 0x000fca0000010000 */
[----:B------:R-:W-:Y:S01]  /*96b0*/  MOV R181, R173 ;  /* 0x000000ad00b57202 */ /* 0x000fe20000000f00 */
[----:B------:R-:W-:Y:S01]  /*96c0*/  HFMA2 R182, -RZ, RZ, 0, 1.1920928955078125e-07 ;  /* 0x00000002ffb67431 */ /* 0x000fe200000001ff */
[----:B------:R-:W-:-:S07]  /*96d0*/  MOV R175, R180 ;  /* 0x000000b400af7202 */ /* 0x000fce0000000f00 */
[----:B------:R-:W-:Y:S05]  /*96e0*/  WARPSYNC.COLLECTIVE R178, `(.L_x_2625) ;  /* 0x00000000b2087348 */ /* 0x000fea0003c00000 */
[----:B------:R0:W1:Y:S02]  /*96f0*/  SHFL.BFLY P0, R180, R181, R182, R183 ;  /* 0x0c0000b6b5b47389 */ /* 0x00006400000000b7 */
[----:B01----:R-:W-:Y:S05]  /*9700*/  ENDCOLLECTIVE ;  /* 0x000000000000791b */ /* 0x003fea0003800000 */
.L_x_2625:
[----:B------:R-:W-:-:S05]  /*9710*/  FADD.FTZ R175, R175, R172 ;  /* 0x000000acafaf7221 */ /* 0x000fca0000010000 */
[----:B------:R-:W-:Y:S02]  /*9720*/  MOV R181, R175 ;  /* 0x000000af00b57202 */ /* 0x000fe40000000f00 */
[----:B------:R-:W-:-:S07]  /*9730*/  MOV R0, R180 ;  /* 0x000000b400007202 */ /* 0x000fce0000000f00 */
[----:B------:R-:W-:Y:S05]  /*9740*/  WARPSYNC.COLLECTIVE R178, `(.L_x_2626) ;  /* 0x00000000b2087348 */ /* 0x000fea0003c00000 */
[----:B------:R0:W1:Y:S02]  /*9750*/  SHFL.BFLY P0, R180, R181, R182, R183 ;  /* 0x0c0000b6b5b47389 */ /* 0x00006400000000b7 */
[----:B01----:R-:W-:Y:S05]  /*9760*/  ENDCOLLECTIVE ;  /* 0x000000000000791b */ /* 0x003fea0003800000 */
.L_x_2626:
[----:B------:R-:W-:-:S05]  /*9770*/  FADD.FTZ R0, R173, R0 ;  /* 0x00000000ad007221 */ /* 0x000fca0000010000 */
[----:B------:R-:W-:Y:S01]  /*9780*/  MOV R181, R0 ;  /* 0x0000000000b57202 */ /* 0x000fe20000000f00 */
[----:B------:R-:W-:Y:S01]  /*9790*/  HFMA2 R182, -RZ, RZ, 0, 2.384185791015625e-07 ;  /* 0x00000004ffb67431 */ /* 0x000fe200000001ff */
[----:B------:R-:W-:-:S07]  /*97a0*/  MOV R176, R180 ;  /* 0x000000b400b07202 */ /* 0x000fce0000000f00 */
[----:B------:R-:W-:Y:S05]  /*97b0*/  WARPSYNC.COLLECTIVE R178, `(.L_x_2627) ;  /* 0x00000000b2087348 */ /* 0x000fea0003c00000 */
[----:B------:R0:W1:Y:S02]  /*97c0*/  SHFL.BFLY P0, R180, R181, R182, R183 ;  /* 0x0c0000b6b5b47389 */ /* 0x00006400000000b7 */
[----:B01----:R-:W-:Y:S05]  /*97d0*/  ENDCOLLECTIVE ;  /* 0x000000000000791b */ /* 0x003fea0003800000 */
.L_x_2627:
[----:B------:R-:W-:-:S05]  /*97e0*/  FADD.FTZ R176, R175, R176 ;  /* 0x000000b0afb07221 */ /* 0x000fca0000010000 */
[----:B------:R-:W-:Y:S02]  /*97f0*/  MOV R181, R176 ;  /* 0x000000b000b57202 */ /* 0x000fe40000000f00 */
[----:B------:R-:W-:-:S07]  /*9800*/  MOV R177, R180 ;  /* 0x000000b400b17202 */ /* 0x000fce0000000f00 */
[----:B------:R-:W-:Y:S05]  /*9810*/  WARPSYNC.COLLECTIVE R178, `(.L_x_2628) ;  /* 0x00000000b2087348 */ /* 0x000fea0003c00000 */
[----:B------:R0:W1:Y:S02]  /*9820*/  SHFL.BFLY P0, R180, R181, R182, R183 ;  /* 0x0c0000b6b5b47389 */ /* 0x00006400000000b7 */
[----:B01----:R-:W-:Y:S05]  /*9830*/  ENDCOLLECTIVE ;  /* 0x000000000000791b */ /* 0x003fea0003800000 */
.L_x_2628:
[----:B------:R-:W-:-:S05]  /*9840*/  FADD.FTZ R177, R0, R177 ;  /* 0x000000b100b17221 */ /* 0x000fca0000010000 */
[----:B------:R-:W-:Y:S01]  /*9850*/  MOV R181, R177 ;  /* 0x000000b100b57202 */ /* 0x000fe20000000f00 */
[----:B------:R-:W-:Y:S01]  /*9860*/  HFMA2 R182, -RZ, RZ, 0, 4.76837158203125e-07 ;  /* 0x00000008ffb67431 */ /* 0x000fe200000001ff */
[----:B------:R-:W-:-:S07]  /*9870*/  MOV R179, R180 ;  /* 0x000000b400b37202 */ /* 0x000fce0000000f00 */
[----:B------:R-:W-:Y:S05]  /*9880*/  WARPSYNC.COLLECTIVE R178, `(.L_x_2629) ;  /* 0x00000000b2087348 */ /* 0x000fea0003c00000 */
[----:B------:R0:W1:Y:S02]  /*9890*/  SHFL.BFLY P0, R180, R181, R182, R183 ;  /* 0x0c0000b6b5b47389 */ /* 0x00006400000000b7 */
[----:B01----:R-:W-:Y:S05]  /*98a0*/  ENDCOLLECTIVE ;  /* 0x000000000000791b */ /* 0x003fea0003800000 */
.L_x_2629:
[----:B------:R-:W-:-:S05]  /*98b0*/  FADD.FTZ R179, R176, R179 ;  /* 0x000000b3b0b37221 */ /* 0x000fca0000010000 */
[----:B------:R-:W-:Y:S02]  /*98c0*/  MOV R181, R179 ;  /* 0x000000b300b57202 */ /* 0x000fe40000000f00 */
[----:B------:R-:W-:-:S07]  /*98d0*/  MOV R172, R180 ;  /* 0x000000b400ac7202 */ /* 0x000fce0000000f00 */
[----:B------:R-:W-:Y:S05]  /*98e0*/  WARPSYNC.COLLECTIVE R178, `(.L_x_2630) ;  /* 0x00000000b2087348 */ /* 0x000fea0003c00000 */
[----:B------:R0:W1:Y:S02]  /*98f0*/  SHFL.BFLY P0, R180, R181, R182, R183 ;  /* 0x0c0000b6b5b47389 */ /* 0x00006400000000b7 */
[----:B01----:R-:W-:Y:S05]  /*9900*/  ENDCOLLECTIVE ;  /* 0x000000000000791b */ /* 0x003fea0003800000 */
.L_x_2630:
[----:B------:R-:W-:-:S05]  /*9910*/  FADD.FTZ R172, R177, R172 ;  /* 0x000000acb1ac7221 */ /* 0x000fca0000010000 */
[----:B------:R-:W-:Y:S01]  /*9920*/  MOV R181, R172 ;  /* 0x000000ac00b57202 */ /* 0x000fe20000000f00 */
[----:B------:R-:W-:Y:S01]  /*9930*/  HFMA2 R182, -RZ, RZ, 0, 9.5367431640625e-07 ;  /* 0x00000010ffb67431 */ /* 0x000fe200000001ff */
[----:B------:R-:W-:-:S07]  /*9940*/  MOV R174, R180 ;  /* 0x000000b400ae7202 */ /* 0x000fce0000000f00 */
[----:B------:R-:W-:Y:S05]  /*9950*/  WARPSYNC.COLLECTIVE R178, `(.L_x_2631) ;  /* 0x00000000b2087348 */ /* 0x000fea0003c00000 */
[----:B------:R0:W1:Y:S02]  /*9960*/  SHFL.BFLY P0, R180, R181, R182, R183 ;  /* 0x0c0000b6b5b47389 */ /* 0x00006400000000b7 */
[----:B01----:R-:W-:Y:S05]  /*9970*/  ENDCOLLECTIVE ;  /* 0x000000000000791b */ /* 0x003fea0003800000 */
.L_x_2631:
[----:B------:R-:W-:-:S05]  /*9980*/  FADD.FTZ R174, R179, R174 ;  /* 0x000000aeb3ae7221 */ /* 0x000fca0000010000 */
[----:B------:R-:W-:Y:S02]  /*9990*/  MOV R181, R174 ;  /* 0x000000ae00b57202 */ /* 0x000fe40000000f00 */
[----:B------:R-:W-:-:S07]  /*99a0*/  MOV R173, R180 ;  /* 0x000000b400ad7202 */ /* 0x000fce0000000f00 */
[----:B------:R-:W-:Y:S05]  /*99b0*/  WARPSYNC.COLLECTIVE R178, `(.L_x_2632) ;  /* 0x00000000b2087348 */ /* 0x000fea0003c00000 */
[----:B------:R0:W1:Y:S02]  /*99c0*/  SHFL.BFLY P0, R180, R181, R182, R183 ;  /* 0x0c0000b6b5b47389 */ /* 0x00006400000000b7 */
[----:B01----:R-:W-:Y:S05]  /*99d0*/  ENDCOLLECTIVE ;  /* 0x000000000000791b */ /* 0x003fea0003800000 */
.L_x_2632:
[----:B------:R-:W-:Y:S01]  /*99e0*/  MOV R175, R180 ;  /* 0x000000b400af7202 */ /* 0x000fe20000000f00 */
[----:B------:R-:W-:Y:S06]  /*99f0*/  BRA `(.L_x_2633) ;  /* 0xffffff8400f07947 */ /* 0x000fec000383ffff */
.L_x_2634:
        /* <DEDUP_REMOVED lines=16> */
.L_x_19979:


//--------------------- .text._ZN10layer_norm13ln_bwd_kernelINS_13Kernel_traitsI6__halfS2_S2_S2_fjLj1024ELj1ELj4ELj1ELj16ENS_18Kernel_traits_baseILj1024ES2_S2_S2_S2_fjLj128EEEEELb1ELb1ELb0ELb0EEEvNS_9BwdParamsE --------------------------
	.section	.text._ZN10layer_norm13ln_bwd_kernelINS_13Kernel_traitsI6__halfS2_S2_S2_fjLj1024ELj1ELj4ELj1ELj16ENS_18Kernel_traits_baseILj1024ES2_S2_S2_S2_fjLj128EEEEELb1ELb1ELb0ELb0EEEvNS_9BwdParamsE,"ax",@progbits
	.align	128
        .global         _ZN10layer_norm13ln_bwd_kernelINS_13Kernel_traitsI6__halfS2_S2_S2_fjLj1024ELj1ELj4ELj1ELj16ENS_18Kernel_traits_baseILj1024ES2_S2_S2_S2_fjLj128EEEEELb1ELb1ELb0ELb0EEEvNS_9BwdParamsE
        .type           _ZN10layer_norm13ln_bwd_kernelINS_13Kernel_traitsI6__halfS2_S2_S2_fjLj1024ELj1ELj4ELj1ELj16ENS_18Kernel_traits_baseILj1024ES2_S2_S2_S2_fjLj128EEEEELb1ELb1ELb0ELb0EEEvNS_9BwdParamsE,@function
        .size           _ZN10layer_norm13ln_bwd_kernelINS_13Kernel_traitsI6__halfS2_S2_S2_fjLj1024ELj1ELj4ELj1ELj16ENS_18Kernel_traits_baseILj1024ES2_S2_S2_S2_fjLj128EEEEELb1ELb1ELb0ELb0EEEvNS_9BwdParamsE,(.L_x_19980 - _ZN10layer_norm13ln_bwd_kernelINS_13Kernel_traitsI6__halfS2_S2_S2_fjLj1024ELj1ELj4ELj1ELj16ENS_18Kernel_traits_baseILj1024ES2_S2_S2_S2_fjLj128EEEEELb1ELb1ELb0ELb0EEEvNS_9BwdParamsE)
        .other          _ZN10layer_norm13ln_bwd_kernelINS_13Kernel_traitsI6__halfS2_S2_S2_fjLj1024ELj1ELj4ELj1ELj16ENS_18Kernel_traits_baseILj1024ES2_S2_S2_S2_fjLj128EEEEELb1ELb1ELb0ELb0EEEvNS_9BwdParamsE,@"STO_CUDA_ENTRY STV_DEFAULT"
_ZN10layer_norm13ln_bwd_kernelINS_13Kernel_traitsI6__halfS2_S2_S2_fjLj1024ELj1ELj4ELj1ELj16ENS_18Kernel_traits_baseILj1024ES2_S2_S2_S2_fjLj128EEEEELb1ELb1ELb0ELb0EEEvNS_9BwdParamsE:
.text._ZN10layer_norm13ln_bwd_kernelINS_13Kernel_traitsI6__halfS2_S2_S2_fjLj1024ELj1ELj4ELj1ELj16ENS_18Kernel_traits_baseILj1024ES2_S2_S2_S2_fjLj128EEEEELb1ELb1ELb0ELb0EEEvNS_9BwdParamsE:
        /* <DEDUP_REMOVED lines=25> */
[----:B--2---:R-:W-:Y:S01]  /*0190*/  @P0 IMAD.WIDE.U32 R2, R23, 0x10, R2 ;  /* 0x0000001017020825 */ /* 0x004fe200078e0002 */
[----:B------:R-:W-:-:S04]  /*01a0*/  SHF.R.U32.HI R232, RZ, 0x5, R22 ;  /* 0x00000005ffe87819 */ /* 0x000fc80000011616 */
[----:B------:R2:W5:Y:S02]  /*01b0*/  @P0 LDG.E.128 R28, desc[UR6][R2.64] ;  /* 0x00000006021c0981 */ /* 0x000564000c1e1d00 */
[----:B------:R-:W0:Y:S01]  /*01c0*/  @P2 LDC.64 R14, c[0x0][0x3d0] ;  /* 0x0000f400ff0e2b82 */ /* 0x000e220000000a00 */
        /* <DEDUP_REMOVED lines=11> */
[----:B0-----:R-:W-:-:S05]  /*0280*/  @P2 IMAD.WIDE.U32 R14, R23, 0x10, R14 ;  /* 0x00000010170e2825 */ /* 0x001fca00078e000e */
        /* <DEDUP_REMOVED lines=8> */
[----:B------:R-:W0:Y:S01]  /*0310*/  S2UR UR4, SR_CTAID.X ;  /* 0x00000000000479c3 */ /* 0x000e220000002500 */
[----:B------:R-:W-:Y:S01]  /*0320*/  BSSY B0, `(.L_x_2635) ;  /* 0x0000b4c000007945 */ /* 0x000fe20003800000 */
[----:B0-----:R-:W-:-:S06]  /*0330*/  USHF.L.U32 UR4, UR4, 0x2, URZ ;  /* 0x0000000204047899 */ /* 0x001fcc00080006ff */
        /* <DEDUP_REMOVED lines=102> */
.L_x_2676:
[----:B0-----:R-:W0:Y:S08]  /*09a0*/  LDC.64 R2, c[0x0][0x3c0] ;  /* 0x0000f000ff027b82 */ /* 0x001e300000000a00 */
[----:B-12---:R-:W1:Y:S01]  /*09b0*/  @P0 LDC.64 R176, c[0x0][0x3e0] ;  /* 0x0000f800ffb00b82 */ /* 0x006e620000000a00 */
[----:B0-----:R-:W-:-:S05]  /*09c0*/  IMAD.WIDE R2, R232, 0x4, R2 ;  /* 0x00000004e8027825 */ /* 0x001fca00078e0202 */
[----:B------:R1:W2:Y:S01]  /*09d0*/  LDG.E R178, desc[UR6][R2.64] ;  /* 0x0000000602b27981 */ /* 0x0002a2000c1e1900 */
[----:B------:R-:W0:Y:S01]  /*09e0*/  S2R R179, SR_TID.X ;  /* 0x0000000000b37919 */ /* 0x000e220000002100 */
[----:B-1----:R-:W-:-:S05]  /*09f0*/  @P0 IMAD.WIDE R2, R232, 0x2, R176 ;  /* 0x00000002e8020825 */ /* 0x002fca00078e02b0 */
[----:B-----5:R1:W5:Y:S01]  /*0a00*/  @P0 LDG.E.U16 R238, desc[UR6][R2.64] ;  /* 0x0000000602ee0981 */ /* 0x020362000c1e1500 */
[----:B------:R-:W-:Y:S01]  /*0a10*/  MOV R239, UR15 ;  /* 0x0000000f00ef7c02 */ /* 0x000fe20008000f00 */
[----:B-1----:R-:W1:Y:S04]  /*0a20*/  LDC.64 R2, c[0x0][0x3c8] ;  /* 0x0000f200ff027b82 */ /* 0x002e680000000a00 */
[----:B------:R-:W-:Y:S01]  /*0a30*/  IMAD R4, R232, R239, RZ ;  /* 0x000000efe8047224 */ /* 0x000fe200078e02ff */
[----:B------:R-:W-:-:S04]  /*0a40*/  ISETP.GE.U32.AND P5, PT, R237, 0x20, PT ;  /* 0x00000020ed00780c */ /* 0x000fc80003fa6070 */
[----:B------:R-:W-:-:S04]  /*0a50*/  SHF.R.S32.HI R21, RZ, 0x1f, R4 ;  /* 0x0000001fff157819 */ /* 0x000fc80000011404 */
[----:B------:R-:W-:Y:S02]  /*0a60*/  LEA.HI R21, R21, R4, RZ, 0x3 ;  /* 0x0000000415157211 */ /* 0x000fe400078f18ff */
[----:B0-----:R-:W-:Y:S01]  /*0a70*/  LOP3.LUT R4, R179, 0x1f, RZ, 0xc0, !PT ;  /* 0x0000001fb3047812 */ /* 0x001fe200078ec0ff */
[----:B------:R-:W-:Y:S01]  /*0a80*/  BSSY.RECONVERGENT B1, `(.L_x_2637) ;  /* 0x000006c000017945 */ /* 0x000fe20003800200 */
[----:B------:R-:W-:Y:S02]  /*0a90*/  ISETP.NE.AND P1, PT, RZ, UR8, PT ;  /* 0x00000008ff007c0c */ /* 0x000fe4000bf25270 */
[----:B------:R-:W-:Y:S01]  /*0aa0*/  LEA.HI.SX32 R21, R21, R4, 0x1d ;  /* 0x0000000415157211 */ /* 0x000fe200078feaff */
[----:B------:R-:W-:Y:S01]  /*0ab0*/  HFMA2 R235, -RZ, RZ, 0, 0 ;  /* 0x00000000ffeb7431 */ /* 0x000fe200000001ff */
[C---:B------:R-:W-:Y:S01]  /*0ac0*/  ISETP.GE.U32.AND P4, PT, R237.reuse, 0x40, PT ;  /* 0x00000040ed00780c */ /* 0x040fe20003f86070 */
[----:B-1----:R-:W-:Y:S01]  /*0ad0*/  IMAD.WIDE R2, R232, 0x4, R2 ;  /* 0x00000004e8027825 */ /* 0x002fe200078e0202 */
[----:B------:R-:W-:-:S02]  /*0ae0*/  ISETP.GE.U32.AND P3, PT, R237, 0x60, PT ;  /* 0x00000060ed00780c */ /* 0x000fc40003f66070 */
[----:B------:R-:W-:Y:S02]  /*0af0*/  ISETP.GE.U32.AND P2, PT, R237, 0x80, PT ;  /* 0x00000080ed00780c */ /* 0x000fe40003f46070 */
[----:B------:R0:W5:Y:S01]  /*0b00*/  LDG.E R186, desc[UR6][R2.64] ;  /* 0x0000000602ba7981 */ /* 0x000162000c1e1900 */
[----:B------:R-:W-:Y:S02]  /*0b10*/  MOV R236, R21 ;  /* 0x0000001500ec7202 */ /* 0x000fe40000000f00 */
[----:B0-----:R-:W-:Y:S02]  /*0b20*/  MOV R3, RZ ;  /* 0x000000ff00037202 */ /* 0x001fe40000000f00 */
        /* <DEDUP_REMOVED lines=16> */
[----:B------:R-:W-:Y:S02]  /*0c30*/  HADD2.F32 R231, -RZ, R28.H1_H1 ;  /* 0x3000001cffe77230 */ /* 0x000fe40000004100 */
[----:B0-----:R-:W-:-:S05]  /*0c40*/  @P1 IMAD.WIDE.U32 R188, R21, 0x10, R188 ;  /* 0x0000001015bc1825 */ /* 0x001fca00078e00bc */
[----:B------:R4:W5:Y:S01]  /*0c50*/  @P1 LDG.E.128 R156, desc[UR6][R188.64] ;  /* 0x00000006bc9c1981 */ /* 0x000962000c1e1d00 */
[----:B------:R-:W-:Y:S02]  /*0c60*/  HADD2.F32 R228, -RZ, R30.H0_H0 ;  /* 0x2000001effe47230 */ /* 0x000fe40000004100 */
[----:B------:R-:W-:Y:S01]  /*0c70*/  HADD2.F32 R226, -RZ, R31.H0_H0 ;  /* 0x2000001fffe27230 */ /* 0x000fe20000004100 */
[----:B------:R-:W-:Y:S01]  /*0c80*/  IADD3 R236, PT, PT, R21, 0x20, RZ ;  /* 0x0000002015ec7810 */ /* 0x000fe20007ffe0ff */
[----:B---3--:R-:W-:Y:S02]  /*0c90*/  HADD2.F32 R193, -RZ, R176.H1_H1 ;  /* 0x300000b0ffc17230 */ /* 0x008fe40000004100 */
[----:B------:R-:W-:-:S03]  /*0ca0*/  HADD2.F32 R227, -RZ, R177.H0_H0 ;  /* 0x200000b1ffe37230 */ /* 0x000fc60000004100 */
[----:B------:R-:W-:Y:S01]  /*0cb0*/  FADD.FTZ R193, -R2, R193 ;  /* 0x000000c102c17221 */ /* 0x000fe20000010100 */
[----:B------:R-:W-:Y:S02]  /*0cc0*/  HADD2.F32 R235, -RZ, R177.H1_H1 ;  /* 0x300000b1ffeb7230 */ /* 0x000fe40000004100 */
[----:B------:R-:W-:Y:S02]  /*0cd0*/  HADD2.F32 R191, -RZ, R176.H0_H0 ;  /* 0x200000b0ffbf7230 */ /* 0x000fe40000004100 */
[----:B-----5:R-:W-:Y:S01]  /*0ce0*/  FMUL.FTZ R194, R186, R193 ;  /* 0x000000c1bac27220 */ /* 0x020fe20000410000 */
[C---:B------:R-:W-:Y:S01]  /*0cf0*/  FADD.FTZ R193, -R2.reuse, R227 ;  /* 0x000000e302c17221 */ /* 0x040fe20000010100 */
[----:B----4-:R-:W-:Y:S02]  /*0d00*/  HADD2.F32 R189, -RZ, R180.H0_H0 ;  /* 0x200000b4ffbd7230 */ /* 0x010fe40000004100 */
[----:B------:R-:W-:Y:S01]  /*0d10*/  FADD.FTZ R235, -R2, R235 ;  /* 0x000000eb02eb7221 */ /* 0x000fe20000010100 */
[----:B------:R-:W-:-:S02]  /*0d20*/  HADD2.F32 R229, -RZ, R181.H0_H0 ;  /* 0x200000b5ffe57230 */ /* 0x000fc40000004100 */
[----:B------:R-:W-:Y:S01]  /*0d30*/  FADD.FTZ R191, -R2, R191 ;  /* 0x000000bf02bf7221 */ /* 0x000fe20000010100 */
[----:B------:R-:W-:Y:S02]  /*0d40*/  HADD2.F32 R181, -RZ, R181.H1_H1 ;  /* 0x300000b5ffb57230 */ /* 0x000fe40000004100 */
[----:B------:R-:W-:Y:S01]  /*0d50*/  FMUL.FTZ R193, R186, R193 ;  /* 0x000000c1bac17220 */ /* 0x000fe20000410000 */
[----:B------:R-:W-:Y:S02]  /*0d60*/  HADD2.F32 R176, -RZ, R29.H1_H1 ;  /* 0x3000001dffb07230 */ /* 0x000fe40000004100 */
[----:B------:R-:W-:Y:S01]  /*0d70*/  FMUL.FTZ R200, R200, R189 ;  /* 0x000000bdc8c87220 */ /* 0x000fe20000410000 */
[----:B------:R-:W-:Y:S02]  /*0d80*/  HADD2.F32 R180, -RZ, R180.H1_H1 ;  /* 0x300000b4ffb47230 */ /* 0x000fe40000004100 */
[C---:B------:R-:W-:Y:S01]  /*0d90*/  FMUL.FTZ R192, R186.reuse, R235 ;  /* 0x000000ebbac07220 */ /* 0x040fe20000410000 */
[----:B------:R-:W-:Y:S01]  /*0da0*/  FMUL.FTZ R0, R186, R191 ;  /* 0x000000bfba007220 */ /* 0x000fe20000410000 */
[-C--:B------:R-:W-:Y:S01]  /*0db0*/  FMUL.FTZ R230, R230, R229.reuse ;  /* 0x000000e5e6e67220 */ /* 0x080fe20000410000 */
[----:B------:R-:W-:Y:S01]  /*0dc0*/  FADD.FTZ R94, R94, R229 ;  /* 0x000000e55e5e7221 */ /* 0x000fe20000010000 */
[----:B------:R-:W-:Y:S01]  /*0dd0*/  FFMA.FTZ R62, R193, R229, R62 ;  /* 0x000000e5c13e7223 */ /* 0x000fe2000001003e */
[-C--:B------:R-:W-:Y:S01]  /*0de0*/  FMUL.FTZ R229, R176, R181.reuse ;  /* 0x000000b5b0e57220 */ /* 0x080fe20000410000 */
[----:B------:R-:W-:Y:S01]  /*0df0*/  FMUL.FTZ R231, R231, R180 ;  /* 0x000000b4e7e77220 */ /* 0x000fe20000410000 */
[----:B------:R-:W-:Y:S01]  /*0e00*/  FADD.FTZ R95, R95, R181 ;  /* 0x000000b55f5f7221 */ /* 0x000fe20000010000 */
[----:B------:R-:W-:Y:S01]  /*0e10*/  FFMA.FTZ R63, R192, R181, R63 ;  /* 0x000000b5c03f7223 */ /* 0x000fe2000001003f */
[----:B------:R-:W-:Y:S01]  /*0e20*/  FADD.FTZ R176, RZ, R200 ;  /* 0x000000c8ffb07221 */ /* 0x000fe20000010000 */
[----:B------:R-:W-:Y:S01]  /*0e30*/  FFMA.FTZ R181, R0, R200, RZ ;  /* 0x000000c800b57223 */ /* 0x000fe200000100ff */
[----:B------:R-:W-:-:S02]  /*0e40*/  HADD2.F32 R3, -RZ, R179.H0_H0 ;  /* 0x200000b3ff037230 */ /* 0x000fc40000004100 */
[--C-:B------:R-:W-:Y:S02]  /*0e50*/  HADD2.F32 R177, -RZ, R183.reuse.H0_H0 ;  /* 0x200000b7ffb17230 */ /* 0x100fe40000004100 */
[----:B------:R-:W-:Y:S02]  /*0e60*/  HADD2.F32 R4, -RZ, R183.H1_H1 ;  /* 0x300000b7ff047230 */ /* 0x000fe40000004100 */
[----:B------:R-:W-:Y:S01]  /*0e70*/  FADD.FTZ R183, R176, R231 ;  /* 0x000000e7b0b77221 */ /* 0x000fe20000010000 */
[--C-:B------:R-:W-:Y:S02]  /*0e80*/  HADD2.F32 R241, -RZ, R178.reuse.H0_H0 ;  /* 0x200000b2fff17230 */ /* 0x100fe40000004100 */
[----:B------:R-:W-:Y:S01]  /*0e90*/  FFMA.FTZ R176, R194, R231, R181 ;  /* 0x000000e7c2b07223 */ /* 0x000fe200000100b5 */
[----:B------:R-:W-:Y:S01]  /*0ea0*/  FADD.FTZ R92, R92, R189 ;  /* 0x000000bd5c5c7221 */ /* 0x000fe20000010000 */
[----:B------:R-:W-:Y:S01]  /*0eb0*/  FFMA.FTZ R60, R0, R189, R60 ;  /* 0x000000bd003c7223 */ /* 0x000fe2000001003c */
[----:B------:R-:W-:-:S02]  /*0ec0*/  HADD2.F32 R225, -RZ, R178.H1_H1 ;  /* 0x300000b2ffe17230 */ /* 0x000fc40000004100 */
[C---:B------:R-:W-:Y:S01]  /*0ed0*/  FADD.FTZ R189, -R2.reuse, R3 ;  /* 0x0000000302bd7221 */ /* 0x040fe20000010100 */
[--C-:B------:R-:W-:Y:S02]  /*0ee0*/  HADD2.F32 R243, -RZ, R182.reuse.H0_H0 ;  /* 0x200000b6fff37230 */ /* 0x100fe40000004100 */
[----:B------:R-:W-:Y:S01]  /*0ef0*/  FADD.FTZ R191, -R2, R241 ;  /* 0x000000f102bf7221 */ /* 0x000fe20000010100 */
[----:B------:R-:W-:Y:S01]  /*0f00*/  FADD.FTZ R178, R183, R230 ;  /* 0x000000e6b7b27221 */ /* 0x000fe20000010000 */
[----:B------:R-:W-:Y:S01]  /*0f10*/  FFMA.FTZ R3, R193, R230, R176 ;  /* 0x000000e6c1037223 */ /* 0x000fe200000100b0 */
[----:B------:R-:W-:Y:S02]  /*0f20*/  HADD2.F32 R182, -RZ, R182.H1_H1 ;  /* 0x300000b6ffb67230 */ /* 0x000fe40000004100 */
[----:B------:R-:W-:Y:S01]  /*0f30*/  FMUL.FTZ R191, R186, R191 ;  /* 0x000000bfbabf7220 */ /* 0x000fe20000410000 */
[----:B------:R-:W-:Y:S02]  /*0f40*/  HADD2.F32 R227, -RZ, R30.H1_H1 ;  /* 0x3000001effe37230 */ /* 0x000fe40000004100 */
[----:B------:R-:W-:Y:S01]  /*0f50*/  FADD.FTZ R225, -R2, R225 ;  /* 0x000000e102e17221 */ /* 0x000fe20000010100 */
[----:B------:R-:W-:Y:S01]  /*0f60*/  FMUL.FTZ R228, R228, R243 ;  /* 0x000000f3e4e47220 */ /* 0x000fe20000410000 */
[----:B------:R-:W-:Y:S01]  /*0f70*/  FADD.FTZ R181, R178, R229 ;  /* 0x000000e5b2b57221 */ /* 0x000fe20000010000 */
[----:B------:R-:W-:Y:S01]  /*0f80*/  FFMA.FTZ R176, R192, R229, R3 ;  /* 0x000000e5c0b07223 */ /* 0x000fe20000010003 */
[----:B------:R-:W-:-:S02]  /*0f90*/  HADD2.F32 R179, -RZ, R179.H1_H1 ;  /* 0x300000b3ffb37230 */ /* 0x000fc40000004100 */
[C---:B------:R-:W-:Y:S01]  /*0fa0*/  FMUL.FTZ R189, R186.reuse, R189 ;  /* 0x000000bdbabd7220 */ /* 0x040fe20000410000 */
[----:B------:R-:W-:Y:S01]  /*0fb0*/  FMUL.FTZ R227, R227, R182 ;  /* 0x000000b6e3e37220 */ /* 0x000fe20000410000 */
[----:B------:R-:W-:Y:S01]  /*0fc0*/  FMUL.FTZ R190, R186, R225 ;  /* 0x000000e1babe7220 */ /* 0x000fe20000410000 */
[----:B------:R-:W-:Y:S01]  /*0fd0*/  FADD.FTZ R178, R181, R228 ;  /* 0x000000e4b5b27221 */ /* 0x000fe20000010000 */
[----:B------:R-:W-:Y:S01]  /*0fe0*/  FFMA.FTZ R3, R191, R228, R176 ;  /* 0x000000e4bf037223 */ /* 0x000fe200000100b0 */
[----:B------:R-:W-:Y:S02]  /*0ff0*/  HADD2.F32 R225, -RZ, R31.H1_H1 ;  /* 0x3000001fffe17230 */ /* 0x000fe40000004100 */
        /* <DEDUP_REMOVED lines=20> */
.L_x_2638:
[----:B------:R-:W-:Y:S05]  /*1140*/  BSYNC.RECONVERGENT B1 ;  /* 0x0000000000017941 */ /* 0x000fea0003800200 */
.L_x_2637:
        /* <DEDUP_REMOVED lines=17> */
[----:B------:R-:W-:Y:S02]  /*1260*/  HADD2.F32 R222, -RZ, R37.H0_H0 ;  /* 0x20000025ffde7230 */ /* 0x000fe40000004100 */
[----:B0-----:R-:W-:-:S05]  /*1270*/  @P1 IMAD.WIDE.U32 R14, R236, 0x10, R14 ;  /* 0x00000010ec0e1825 */ /* 0x001fca00078e000e */
[----:B------:R0:W5:Y:S01]  /*1280*/  @P1 LDG.E.128 R160, desc[UR6][R14.64] ;  /* 0x000000060ea01981 */ /* 0x000162000c1e1d00 */
[----:B------:R-:W-:Y:S01]  /*1290*/  HADD2.F32 R218, -RZ, R39.H0_H0 ;  /* 0x20000027ffda7230 */ /* 0x000fe20000004100 */
[----:B------:R-:W-:Y:S01]  /*12a0*/  IADD3 R236, PT, PT, R236, 0x20, RZ ;  /* 0x00000020ecec7810 */ /* 0x000fe20007ffe0ff */
[----:B---3--:R-:W-:Y:S02]  /*12b0*/  HADD2.F32 R219, -RZ, R16.H0_H0 ;  /* 0x20000010ffdb7230 */ /* 0x008fe40000004100 */
[----:B------:R-:W-:-:S03]  /*12c0*/  HADD2.F32 R241, -RZ, R17.H0_H0 ;  /* 0x20000011fff17230 */ /* 0x000fc60000004100 */
[----:B------:R-:W-:Y:S01]  /*12d0*/  FADD.FTZ R219, -R2, R219 ;  /* 0x000000db02db7221 */ /* 0x000fe20000010100 */
[----:B------:R-:W-:Y:S02]  /*12e0*/  HADD2.F32 R245, -RZ, R17.H1_H1 ;  /* 0x30000011fff57230 */ /* 0x000fe40000004100 */
[----:B----4-:R-:W-:Y:S02]  /*12f0*/  HADD2.F32 R17, -RZ, R176.H0_H0 ;  /* 0x200000b0ff117230 */ /* 0x010fe40000004100 */
[----:B-----5:R-:W-:Y:S01]  /*1300*/  FMUL.FTZ R20, R186, R219 ;  /* 0x000000dbba147220 */ /* 0x020fe20000410000 */
[----:B------:R-:W-:Y:S02]  /*1310*/  HADD2.F32 R221, -RZ, R16.H1_H1 ;  /* 0x30000010ffdd7230 */ /* 0x000fe40000004100 */
[----:B------:R-:W-:Y:S02]  /*1320*/  HADD2.F32 R217, -RZ, R18.H0_H0 ;  /* 0x20000012ffd97230 */ /* 0x000fe40000004100 */
[----:B------:R-:W-:Y:S01]  /*1330*/  FMUL.FTZ R224, R224, R17 ;  /* 0x00000011e0e07220 */ /* 0x000fe20000410000 */
[----:B------:R-:W-:-:S02]  /*1340*/  HADD2.F32 R181, -RZ, R19.H0_H0 ;  /* 0x20000013ffb57230 */ /* 0x000fc40000004100 */
[----:B------:R-:W-:Y:S01]  /*1350*/  FADD.FTZ R100, R100, R17 ;  /* 0x0000001164647221 */ /* 0x000fe20000010000 */
[----:B------:R-:W-:Y:S02]  /*1360*/  HADD2.F32 R13, -RZ, R19.H1_H1 ;  /* 0x30000013ff0d7230 */ /* 0x000fe40000004100 */
[----:B------:R-:W-:Y:S01]  /*1370*/  FFMA.FTZ R68, R20, R17, R68 ;  /* 0x0000001114447223 */ /* 0x000fe20000010044 */
[C---:B------:R-:W-:Y:S01]  /*1380*/  FADD.FTZ R19, -R2.reuse, R221 ;  /* 0x000000dd02137221 */ /* 0x040fe20000010100 */
[C---:B------:R-:W-:Y:S01]  /*1390*/  FADD.FTZ R17, -R2.reuse, R245 ;  /* 0x000000f502117221 */ /* 0x040fe20000010100 */
[----:B------:R-:W-:Y:S02]  /*13a0*/  HADD2.F32 R183, -RZ, R18.H1_H1 ;  /* 0x30000012ffb77230 */ /* 0x000fe40000004100 */
[----:B------:R-:W-:Y:S01]  /*13b0*/  FADD.FTZ R217, -R2, R217 ;  /* 0x000000d902d97221 */ /* 0x000fe20000010100 */
[----:B------:R-:W-:Y:S02]  /*13c0*/  HADD2.F32 R176, -RZ, R176.H1_H1 ;  /* 0x300000b0ffb07230 */ /* 0x000fe40000004100 */
[----:B------:R-:W-:Y:S01]  /*13d0*/  FMUL.FTZ R19, R186, R19 ;  /* 0x00000013ba137220 */ /* 0x000fe20000410000 */
[----:B0-----:R-:W-:-:S02]  /*13e0*/  HADD2.F32 R14, -RZ, R177.H1_H1 ;  /* 0x300000b1ff0e7230 */ /* 0x001fc40000004100 */
[C---:B------:R-:W-:Y:S01]  /*13f0*/  FMUL.FTZ R17, R186.reuse, R17 ;  /* 0x00000011ba117220 */ /* 0x040fe20000410000 */
[----:B------:R-:W-:Y:S02]  /*1400*/  HADD2.F32 R221, -RZ, R37.H1_H1 ;  /* 0x30000025ffdd7230 */ /* 0x000fe40000004100 */
[----:B------:R-:W-:Y:S01]  /*1410*/  FMUL.FTZ R16, R186, R217 ;  /* 0x000000d9ba107220 */ /* 0x000fe20000410000 */
[--C-:B------:R-:W-:Y:S02]  /*1420*/  HADD2.F32 R15, -RZ, R178.reuse.H0_H0 ;  /* 0x200000b2ff0f7230 */ /* 0x100fe40000004100 */
[-C--:B------:R-:W-:Y:S01]  /*1430*/  FMUL.FTZ R223, R223, R176.reuse ;  /* 0x000000b0dfdf7220 */ /* 0x080fe20000410000 */
[----:B------:R-:W-:Y:S02]  /*1440*/  HADD2.F32 R243, -RZ, R177.H0_H0 ;  /* 0x200000b1fff37230 */ /* 0x000fe40000004100 */
[----:B------:R-:W-:Y:S01]  /*1450*/  FADD.FTZ R101, R101, R176 ;  /* 0x000000b065657221 */ /* 0x000fe20000010000 */
[----:B------:R-:W-:Y:S01]  /*1460*/  FFMA.FTZ R69, R19, R176, R69 ;  /* 0x000000b013457223 */ /* 0x000fe20000010045 */
[-C--:B------:R-:W-:Y:S01]  /*1470*/  FMUL.FTZ R221, R221, R14.reuse ;  /* 0x0000000edddd7220 */ /* 0x080fe20000410000 */
[----:B------:R-:W-:Y:S01]  /*1480*/  FADD.FTZ R103, R103, R14 ;  /* 0x0000000e67677221 */ /* 0x000fe20000010000 */
[----:B------:R-:W-:Y:S01]  /*1490*/  FFMA.FTZ R71, R17, R14, R71 ;  /* 0x0000000e11477223 */ /* 0x000fe20000010047 */
[C---:B------:R-:W-:Y:S01]  /*14a0*/  FADD.FTZ R183, -R2.reuse, R183 ;  /* 0x000000b702b77221 */ /* 0x040fe20000010100 */
[----:B------:R-:W-:Y:S01]  /*14b0*/  FADD.FTZ R241, -R2, R241 ;  /* 0x000000f102f17221 */ /* 0x000fe20000010100 */
[----:B------:R-:W-:Y:S01]  /*14c0*/  FADD.FTZ R14, R235, R224 ;  /* 0x000000e0eb0e7221 */ /* 0x000fe20000010000 */
[----:B------:R-:W-:Y:S01]  /*14d0*/  FFMA.FTZ R176, R20, R224, R3 ;  /* 0x000000e014b07223 */ /* 0x000fe20000010003 */
[----:B------:R-:W-:-:S02]  /*14e0*/  HADD2.F32 R178, -RZ, R178.H1_H1 ;  /* 0x300000b2ffb27230 */ /* 0x000fc40000004100 */
[-C--:B------:R-:W-:Y:S01]  /*14f0*/  FMUL.FTZ R220, R220, R15.reuse ;  /* 0x0000000fdcdc7220 */ /* 0x080fe20000410000 */
[----:B------:R-:W-:Y:S02]  /*1500*/  HADD2.F32 R219, -RZ, R38.H1_H1 ;  /* 0x30000026ffdb7230 */ /* 0x000fe40000004100 */
[----:B------:R-:W-:Y:S01]  /*1510*/  FADD.FTZ R104, R104, R15 ;  /* 0x0000000f68687221 */ /* 0x000fe20000010000 */
[----:B------:R-:W-:Y:S01]  /*1520*/  FFMA.FTZ R72, R16, R15, R72 ;  /* 0x0000000f10487223 */ /* 0x000fe20000010048 */
[--C-:B------:R-:W-:Y:S02]  /*1530*/  HADD2.F32 R177, -RZ, R179.reuse.H0_H0 ;  /* 0x200000b3ffb17230 */ /* 0x100fe40000004100 */
[C---:B------:R-:W-:Y:S01]  /*1540*/  FMUL.FTZ R15, R186.reuse, R183 ;  /* 0x000000b7ba0f7220 */ /* 0x040fe20000410000 */
[----:B------:R-:W-:Y:S02]  /*1550*/  HADD2.F32 R4, -RZ, R179.H1_H1 ;  /* 0x300000b3ff047230 */ /* 0x000fe40000004100 */
        /* <DEDUP_REMOVED lines=9> */
[----:B------:R-:W-:-:S02]  /*15f0*/  FADD.FTZ R181, -R2, R181 ;  /* 0x000000b502b57221 */ /* 0x000fc40000010100 */
[----:B------:R-:W-:Y:S01]  /*1600*/  FADD.FTZ R3, R176, R221 ;  /* 0x000000ddb0037221 */ /* 0x000fe20000010000 */
[----:B------:R-:W-:Y:S01]  /*1610*/  FFMA.FTZ R179, R17, R221, R178 ;  /* 0x000000dd11b37223 */ /* 0x000fe200000100b2 */
[----:B------:R-:W-:Y:S02]  /*1620*/  FMUL.FTZ R14, R186, R181 ;  /* 0x000000b5ba0e7220 */ /* 0x000fe40000410000 */
        /* <DEDUP_REMOVED lines=19> */
.L_x_2640:
[----:B------:R-:W-:Y:S05]  /*1760*/  BSYNC.RECONVERGENT B1 ;  /* 0x0000000000017941 */ /* 0x000fea0003800200 */
.L_x_2639:
        /* <DEDUP_REMOVED lines=22> */
[--C-:B---3--:R-:W-:Y:S02]  /*18d0*/  HADD2.F32 R213, -RZ, R4.reuse.H0_H0 ;  /* 0x20000004ffd57230 */ /* 0x108fe40000004100 */
[----:B------:R-:W-:Y:S02]  /*18e0*/  HADD2.F32 R241, -RZ, R4.H1_H1 ;  /* 0x30000004fff17230 */ /* 0x000fe40000004100 */
[----:B------:R-:W-:Y:S02]  /*18f0*/  HADD2.F32 R245, -RZ, R5.H1_H1 ;  /* 0x30000005fff57230 */ /* 0x000fe40000004100 */
[----:B------:R-:W-:Y:S01]  /*1900*/  FADD.FTZ R213, -R2, R213 ;  /* 0x000000d502d57221 */ /* 0x000fe20000010100 */
[----:B------:R-:W-:-:S02]  /*1910*/  HADD2.F32 R183, -RZ, R6.H0_H0 ;  /* 0x20000006ffb77230 */ /* 0x000fc40000004100 */
[--C-:B----4-:R-:W-:Y:S02]  /*1920*/  HADD2.F32 R177, -RZ, R11.reuse.H0_H0 ;  /* 0x2000000bffb17230 */ /* 0x110fe40000004100 */
[----:B------:R-:W-:Y:S02]  /*1930*/  HADD2.F32 R4, -RZ, R11.H1_H1 ;  /* 0x3000000bff047230 */ /* 0x000fe40000004100 */
[C---:B------:R-:W-:Y:S01]  /*1940*/  FADD.FTZ R11, -R2.reuse, R241 ;  /* 0x000000f1020b7221 */ /* 0x040fe20000010100 */
[--C-:B------:R-:W-:Y:S02]  /*1950*/  HADD2.F32 R211, -RZ, R9.reuse.H0_H0 ;  /* 0x20000009ffd37230 */ /* 0x100fe40000004100 */
[----:B------:R-:W-:Y:S02]  /*1960*/  HADD2.F32 R176, -RZ, R9.H1_H1 ;  /* 0x30000009ffb07230 */ /* 0x000fe40000004100 */
[----:B------:R-:W-:Y:S01]  /*1970*/  FADD.FTZ R9, -R2, R245 ;  /* 0x000000f502097221 */ /* 0x000fe20000010100 */
[----:B------:R-:W-:-:S02]  /*1980*/  HADD2.F32 R243, -RZ, R5.H0_H0 ;  /* 0x20000005fff37230 */ /* 0x000fc40000004100 */
[--C-:B------:R-:W-:Y:S02]  /*1990*/  HADD2.F32 R209, -RZ, R8.reuse.H0_H0 ;  /* 0x20000008ffd17230 */ /* 0x100fe40000004100 */
[C---:B-----5:R-:W-:Y:S01]  /*19a0*/  FMUL.FTZ R12, R186.reuse, R213 ;  /* 0x000000d5ba0c7220 */ /* 0x060fe20000410000 */
[----:B------:R-:W-:Y:S02]  /*19b0*/  HADD2.F32 R8, -RZ, R8.H1_H1 ;  /* 0x30000008ff087230 */ /* 0x000fe40000004100 */
[----:B------:R-:W-:Y:S01]  /*19c0*/  FMUL.FTZ R11, R186, R11 ;  /* 0x0000000bba0b7220 */ /* 0x000fe20000410000 */
[----:B------:R-:W-:Y:S02]  /*19d0*/  HADD2.F32 R181, -RZ, R6.H1_H1 ;  /* 0x30000006ffb57230 */ /* 0x000fe40000004100 */
[----:B------:R-:W-:Y:S01]  /*19e0*/  FADD.FTZ R183, -R2, R183 ;  /* 0x000000b702b77221 */ /* 0x000fe20000010100 */
[----:B------:R-:W-:Y:S02]  /*19f0*/  HADD2.F32 R213, -RZ, R45.H1_H1 ;  /* 0x3000002dffd57230 */ /* 0x000fe40000004100 */
[----:B------:R-:W-:Y:S01]  /*1a00*/  FMUL.FTZ R9, R186, R9 ;  /* 0x00000009ba097220 */ /* 0x000fe20000410000 */
[----:B------:R-:W-:-:S02]  /*1a10*/  HADD2.F32 R179, -RZ, R7.H0_H0 ;  /* 0x20000007ffb37230 */ /* 0x000fc40000004100 */
[----:B------:R-:W-:Y:S01]  /*1a20*/  FMUL.FTZ R216, R216, R209 ;  /* 0x000000d1d8d87220 */ /* 0x000fe20000410000 */
[----:B------:R-:W-:Y:S02]  /*1a30*/  HADD2.F32 R5, -RZ, R7.H1_H1 ;  /* 0x30000007ff057230 */ /* 0x000fe40000004100 */
[----:B------:R-:W-:Y:S01]  /*1a40*/  FADD.FTZ R243, -R2, R243 ;  /* 0x000000f302f37221 */ /* 0x000fe20000010100 */
[--C-:B------:R-:W-:Y:S02]  /*1a50*/  HADD2.F32 R7, -RZ, R10.reuse.H0_H0 ;  /* 0x2000000aff077230 */ /* 0x100fe40000004100 */
[-C--:B------:R-:W-:Y:S01]  /*1a60*/  FMUL.FTZ R215, R215, R8.reuse ;  /* 0x00000008d7d77220 */ /* 0x080fe20000410000 */
[----:B------:R-:W-:Y:S01]  /*1a70*/  FADD.FTZ R109, R109, R8 ;  /* 0x000000086d6d7221 */ /* 0x000fe20000010000 */
[----:B------:R-:W-:Y:S01]  /*1a80*/  FFMA.FTZ R77, R11, R8, R77 ;  /* 0x000000080b4d7223 */ /* 0x000fe2000001004d */
[----:B------:R-:W-:Y:S01]  /*1a90*/  FMUL.FTZ R8, R186, R183 ;  /* 0x000000b7ba087220 */ /* 0x000fe20000410000 */
[----:B------:R-:W-:-:S02]  /*1aa0*/  HADD2.F32 R6, -RZ, R10.H1_H1 ;  /* 0x3000000aff067230 */ /* 0x000fc40000004100 */
[-C--:B------:R-:W-:Y:S01]  /*1ab0*/  FMUL.FTZ R213, R213, R176.reuse ;  /* 0x000000b0d5d57220 */ /* 0x080fe20000410000 */
[----:B------:R-:W-:Y:S01]  /*1ac0*/  FADD.FTZ R111, R111, R176 ;  /* 0x000000b06f6f7221 */ /* 0x000fe20000010000 */
[----:B------:R-:W-:Y:S01]  /*1ad0*/  FFMA.FTZ R79, R9, R176, R79 ;  /* 0x000000b0094f7223 */ /* 0x000fe2000001004f */
[----:B------:R-:W-:Y:S01]  /*1ae0*/  FADD.FTZ R181, -R2, R181 ;  /* 0x000000b502b57221 */ /* 0x000fe20000010100 */
[----:B------:R-:W-:Y:S01]  /*1af0*/  FMUL.FTZ R10, R186, R243 ;  /* 0x000000f3ba0a7220 */ /* 0x000fe20000410000 */
        /* <DEDUP_REMOVED lines=16> */
[-C--:B------:R-:W-:Y:S01]  /*1c00*/  FMUL.FTZ R211, R211, R6.reuse ;  /* 0x00000006d3d37220 */ /* 0x080fe20000410000 */
[----:B------:R-:W-:Y:S01]  /*1c10*/  FFMA.FTZ R81, R7, R6, R81 ;  /* 0x0000000607517223 */ /* 0x000fe20000010051 */
[----:B------:R-:W-:Y:S01]  /*1c20*/  FMUL.FTZ R6, R186, R179 ;  /* 0x000000b3ba067220 */ /* 0x000fe20000410000 */
[----:B------:R-:W-:Y:S01]  /*1c30*/  FADD.FTZ R3, R176, R213 ;  /* 0x000000d5b0037221 */ /* 0x000fe20000010000 */
[----:B------:R-:W-:Y:S01]  /*1c40*/  FFMA.FTZ R179, R9, R213, R178 ;  /* 0x000000d509b37223 */ /* 0x000fe200000100b2 */
[----:B------:R-:W-:Y:S02]  /*1c50*/  FADD.FTZ R108, R108, R209 ;  /* 0x000000d16c6c7221 */ /* 0x000fe40000010000 */
[----:B------:R-:W-:Y:S01]  /*1c60*/  FADD.FTZ R176, R3, R212 ;  /* 0x000000d403b07221 */ /* 0x000fe20000010000 */
[----:B------:R-:W-:Y:S01]  /*1c70*/  FFMA.FTZ R178, R8, R212, R179 ;  /* 0x000000d408b27223 */ /* 0x000fe200000100b3 */
[----:B------:R-:W-:Y:S01]  /*1c80*/  FFMA.FTZ R76, R12, R209, R76 ;  /* 0x000000d10c4c7223 */ /* 0x000fe2000001004c */
[----:B------:R-:W-:-:S02]  /*1c90*/  HADD2.F32 R209, -RZ, R47.H1_H1 ;  /* 0x3000002fffd17230 */ /* 0x000fc40000004100 */
        /* <DEDUP_REMOVED lines=14> */
.L_x_2642:
[----:B------:R-:W-:Y:S05]  /*1d80*/  BSYNC.RECONVERGENT B1 ;  /* 0x0000000000017941 */ /* 0x000fea0003800200 */
.L_x_2641:
        /* <DEDUP_REMOVED lines=15> */
[--C-:B------:R-:W-:Y:S02]  /*1e80*/  HADD2.F32 R4, -RZ, R53.reuse.H1_H1 ;  /* 0x30000035ff047230 */ /* 0x100fe40000004100 */
[----:B------:R-:W-:Y:S02]  /*1e90*/  HADD2.F32 R206, -RZ, R53.H0_H0 ;  /* 0x20000035ffce7230 */ /* 0x000fe40000004100 */
[----:B0-----:R-:W-:-:S05]  /*1ea0*/  @P1 IMAD.WIDE.U32 R196, R236, 0x10, R196 ;  /* 0x00000010ecc41825 */ /* 0x001fca00078e00c4 */
[----:B------:R0:W5:Y:S01]  /*1eb0*/  @P1 LDG.E.128 R168, desc[UR6][R196.64] ;  /* 0x00000006c4a81981 */ /* 0x000162000c1e1d00 */
[----:B------:R-:W-:Y:S02]  /*1ec0*/  HADD2.F32 R204, -RZ, R54.H0_H0 ;  /* 0x20000036ffcc7230 */ /* 0x000fe40000004100 */
[----:B------:R-:W-:Y:S02]  /*1ed0*/  HADD2.F32 R202, -RZ, R55.H0_H0 ;  /* 0x20000037ffca7230 */ /* 0x000fe40000004100 */
[----:B---3--:R-:W-:Y:S02]  /*1ee0*/  HADD2.F32 R199, -RZ, R177.H0_H0 ;  /* 0x200000b1ffc77230 */ /* 0x008fe40000004100 */
[--C-:B------:R-:W-:Y:S02]  /*1ef0*/  HADD2.F32 R233, -RZ, R179.reuse.H0_H0 ;  /* 0x200000b3ffe97230 */ /* 0x100fe40000004100 */
[----:B------:R-:W-:Y:S02]  /*1f00*/  HADD2.F32 R179, -RZ, R179.H1_H1 ;  /* 0x300000b3ffb37230 */ /* 0x000fe40000004100 */
[----:B0-----:R-:W-:Y:S01]  /*1f10*/  FADD.FTZ R197, -R2, R199 ;  /* 0x000000c702c57221 */ /* 0x001fe20000010100 */
[----:B------:R-:W-:-:S02]  /*1f20*/  HADD2.F32 R203, -RZ, R178.H0_H0 ;  /* 0x200000b2ffcb7230 */ /* 0x000fc40000004100 */
[C---:B------:R-:W-:Y:S01]  /*1f30*/  FADD.FTZ R199, -R2.reuse, R233 ;  /* 0x000000e902c77221 */ /* 0x040fe20000010100 */
[----:B------:R-:W-:Y:S02]  /*1f40*/  HADD2.F32 R187, -RZ, R176.H0_H0 ;  /* 0x200000b0ffbb7230 */ /* 0x000fe40000004100 */
[C---:B------:R-:W-:Y:S01]  /*1f50*/  FADD.FTZ R233, -R2.reuse, R179 ;  /* 0x000000b302e97221 */ /* 0x040fe20000010100 */
[----:B------:R-:W-:Y:S02]  /*1f60*/  HADD2.F32 R177, -RZ, R177.H1_H1 ;  /* 0x300000b1ffb17230 */ /* 0x000fe40000004100 */
[----:B------:R-:W-:Y:S02]  /*1f70*/  HADD2.F32 R207, -RZ, R178.H1_H1 ;  /* 0x300000b2ffcf7230 */ /* 0x000fe40000004100 */
[C---:B------:R-:W-:Y:S01]  /*1f80*/  FADD.FTZ R241, -R2.reuse, R203 ;  /* 0x000000cb02f17221 */ /* 0x040fe20000010100 */
[----:B----4-:R-:W-:Y:S02]  /*1f90*/  HADD2.F32 R179, -RZ, R180.H0_H0 ;  /* 0x200000b4ffb37230 */ /* 0x010fe40000004100 */
[----:B------:R-:W-:Y:S01]  /*1fa0*/  FADD.FTZ R201, -R2, R187 ;  /* 0x000000bb02c97221 */ /* 0x000fe20000010100 */
[----:B------:R-:W-:-:S02]  /*1fb0*/  HADD2.F32 R195, -RZ, R176.H1_H1 ;  /* 0x300000b0ffc37230 */ /* 0x000fc40000004100 */
[C---:B------:R-:W-:Y:S01]  /*1fc0*/  FADD.FTZ R205, -R2.reuse, R177 ;  /* 0x000000b102cd7221 */ /* 0x040fe20000010100 */
[--C-:B------:R-:W-:Y:S02]  /*1fd0*/  HADD2.F32 R203, -RZ, R181.reuse.H0_H0 ;  /* 0x200000b5ffcb7230 */ /* 0x100fe40000004100 */
[----:B------:R-:W-:Y:S01]  /*1fe0*/  FADD.FTZ R187, -R2, R207 ;  /* 0x000000cf02bb7221 */ /* 0x000fe20000010100 */
[----:B------:R-:W-:Y:S02]  /*1ff0*/  HADD2.F32 R181, -RZ, R181.H1_H1 ;  /* 0x300000b5ffb57230 */ /* 0x000fe40000004100 */
[----:B------:R-:W-:Y:S01]  /*2000*/  FMUL.FTZ R208, R208, R179 ;  /* 0x000000b3d0d07220 */ /* 0x000fe20000410000 */
[----:B------:R-:W-:Y:S02]  /*2010*/  HADD2.F32 R180, -RZ, R180.H1_H1 ;  /* 0x300000b4ffb47230 */ /* 0x000fe40000004100 */
[----:B------:R-:W-:Y:S02]  /*2020*/  HADD2.F32 R207, -RZ, R52.H1_H1 ;  /* 0x30000034ffcf7230 */ /* 0x000fe40000004100 */
[----:B------:R-:W-:Y:S01]  /*2030*/  FADD.FTZ R195, -R2, R195 ;  /* 0x000000c302c37221 */ /* 0x000fe20000010100 */
[C---:B-----5:R-:W-:Y:S01]  /*2040*/  FMUL.FTZ R201, R186.reuse, R201 ;  /* 0x000000c9bac97220 */ /* 0x060fe20000410000 */
[----:B------:R-:W-:Y:S01]  /*2050*/  FMUL.FTZ R196, R186, R205 ;  /* 0x000000cdbac47220 */ /* 0x000fe20000410000 */
[----:B------:R-:W-:Y:S01]  /*2060*/  FMUL.FTZ R205, R4, R181 ;  /* 0x000000b504cd7220 */ /* 0x000fe20000410000 */
[----:B------:R-:W-:Y:S01]  /*2070*/  FMUL.FTZ R207, R207, R180 ;  /* 0x000000b4cfcf7220 */ /* 0x000fe20000410000 */
[----:B------:R-:W-:Y:S01]  /*2080*/  FADD.FTZ R4, R235, R208 ;  /* 0x000000d0eb047221 */ /* 0x000fe20000010000 */
[----:B------:R-:W-:Y:S01]  /*2090*/  FMUL.FTZ R198, R186, R195 ;  /* 0x000000c3bac67220 */ /* 0x000fe20000410000 */
[C---:B------:R-:W-:Y:S01]  /*20a0*/  FFMA.FTZ R3, R201.reuse, R208, R3 ;  /* 0x000000d0c9037223 */ /* 0x040fe20000010003 */
[----:B------:R-:W-:Y:S01]  /*20b0*/  FADD.FTZ R116, R116, R179 ;  /* 0x000000b374747221 */ /* 0x000fe20000010000 */
[----:B------:R-:W-:Y:S01]  /*20c0*/  FFMA.FTZ R84, R201, R179, R84 ;  /* 0x000000b3c9547223 */ /* 0x000fe20000010054 */
[----:B------:R-:W-:Y:S01]  /*20d0*/  FMUL.FTZ R206, R206, R203 ;  /* 0x000000cbcece7220 */ /* 0x000fe20000410000 */
[----:B------:R-:W-:Y:S01]  /*20e0*/  FADD.FTZ R179, R4, R207 ;  /* 0x000000cf04b37221 */ /* 0x000fe20000010000 */
[----:B------:R-:W-:Y:S01]  /*20f0*/  FMUL.FTZ R197, R186, R197 ;  /* 0x000000c5bac57220 */ /* 0x000fe20000410000 */
[----:B------:R-:W-:Y:S01]  /*2100*/  FFMA.FTZ R4, R198, R207, R3 ;  /* 0x000000cfc6047223 */ /* 0x000fe20000010003 */
[----:B------:R-:W-:-:S02]  /*2110*/  HADD2.F32 R243, -RZ, R182.H0_H0 ;  /* 0x200000b6fff37230 */ /* 0x000fc40000004100 */
[----:B------:R-:W-:Y:S01]  /*2120*/  FADD.FTZ R176, R179, R206 ;  /* 0x000000ceb3b07221 */ /* 0x000fe20000010000 */
[----:B------:R-:W-:Y:S01]  /*2130*/  FADD.FTZ R118, R118, R203 ;  /* 0x000000cb76767221 */ /* 0x000fe20000010000 */
[C---:B------:R-:W-:Y:S01]  /*2140*/  FFMA.FTZ R3, R197.reuse, R206, R4 ;  /* 0x000000cec5037223 */ /* 0x040fe20000010004 */
[----:B------:R-:W-:Y:S01]  /*2150*/  FFMA.FTZ R86, R197, R203, R86 ;  /* 0x000000cbc5567223 */ /* 0x000fe20000010056 */
[----:B------:R-:W-:Y:S02]  /*2160*/  HADD2.F32 R182, -RZ, R182.H1_H1 ;  /* 0x300000b6ffb67230 */ /* 0x000fe40000004100 */
[----:B------:R-:W-:Y:S01]  /*2170*/  FMUL.FTZ R204, R204, R243 ;  /* 0x000000f3cccc7220 */ /* 0x000fe20000410000 */
[----:B------:R-:W-:Y:S02]  /*2180*/  HADD2.F32 R203, -RZ, R54.H1_H1 ;  /* 0x30000036ffcb7230 */ /* 0x000fe40000004100 */
[----:B------:R-:W-:Y:S01]  /*2190*/  FADD.FTZ R179, R176, R205 ;  /* 0x000000cdb0b37221 */ /* 0x000fe20000010000 */
[----:B------:R-:W-:Y:S01]  /*21a0*/  FMUL.FTZ R195, R186, R241 ;  /* 0x000000f1bac37220 */ /* 0x000fe20000410000 */
[----:B------:R-:W-:Y:S01]  /*21b0*/  FFMA.FTZ R4, R196, R205, R3 ;  /* 0x000000cdc4047223 */ /* 0x000fe20000010003 */
[----:B------:R-:W-:-:S02]  /*21c0*/  HADD2.F32 R177, -RZ, R183.H0_H0 ;  /* 0x200000b7ffb17230 */ /* 0x000fc40000004100 */
[----:B------:R-:W-:Y:S01]  /*21d0*/  FMUL.FTZ R203, R203, R182 ;  /* 0x000000b6cbcb7220 */ /* 0x000fe20000410000 */
[----:B------:R-:W-:Y:S01]  /*21e0*/  FADD.FTZ R176, R179, R204 ;  /* 0x000000ccb3b07221 */ /* 0x000fe20000010000 */
[----:B------:R-:W-:Y:S01]  /*21f0*/  FMUL.FTZ R187, R186, R187 ;  /* 0x000000bbbabb7220 */ /* 0x000fe20000410000 */
[----:B------:R-:W-:Y:S01]  /*2200*/  FFMA.FTZ R4, R195, R204, R4 ;  /* 0x000000ccc3047223 */ /* 0x000fe20000010004 */
[----:B------:R-:W-:Y:S01]  /*2210*/  FADD.FTZ R119, R119, R181 ;  /* 0x000000b577777221 */ /* 0x000fe20000010000 */
[----:B------:R-:W-:Y:S01]  /*2220*/  FFMA.FTZ R87, R196, R181, R87 ;  /* 0x000000b5c4577223 */ /* 0x000fe20000010057 */
[----:B------:R-:W-:Y:S02]  /*2230*/  HADD2.F32 R2, -RZ, R183.H1_H1 ;  /* 0x300000b7ff027230 */ /* 0x000fe40000004100 */
[----:B------:R-:W-:Y:S01]  /*2240*/  FMUL.FTZ R202, R202, R177 ;  /* 0x000000b1caca7220 */ /* 0x000fe20000410000 */
[----:B------:R-:W-:Y:S02]  /*2250*/  HADD2.F32 R181, -RZ, R55.H1_H1 ;  /* 0x30000037ffb57230 */ /* 0x000fe40000004100 */
[----:B------:R-:W-:Y:S01]  /*2260*/  FMUL.FTZ R199, R186, R199 ;  /* 0x000000c7bac77220 */ /* 0x000fe20000410000 */
[----:B------:R-:W-:Y:S01]  /*2270*/  FADD.FTZ R3, R176, R203 ;  /* 0x000000cbb0037221 */ /* 0x000fe20000010000 */
[----:B------:R-:W-:Y:S01]  /*2280*/  FFMA.FTZ R4, R187, R203, R4 ;  /* 0x000000cbbb047223 */ /* 0x000fe20000010004 */
[----:B------:R-:W-:Y:S01]  /*2290*/  FADD.FTZ R122, R122, R177 ;  /* 0x000000b17a7a7221 */ /* 0x000fe20000010000 */
        /* <DEDUP_REMOVED lines=14> */
[----:B------:R-:W-:-:S07]  /*2380*/  FFMA.FTZ R3, R233, R234, R177 ;  /* 0x000000eae9037223 */ /* 0x000fce00000100b1 */
.L_x_2644:
[----:B------:R-:W-:Y:S05]  /*2390*/  BSYNC.RECONVERGENT B1 ;  /* 0x0000000000017941 */ /* 0x000fea0003800200 */
.L_x_2643:
        /* <DEDUP_REMOVED lines=24> */
.L_x_2702:
        /* <DEDUP_REMOVED lines=16> */
[C---:B------:R-:W-:Y:S01]  /*2620*/  LOP3.LUT P5, RZ, R22.reuse, 0xff00, RZ, 0xc0, !PT ;  /* 0x0000ff0016ff7812 */ /* 0x040fe200078ac0ff */
[----:B------:R-:W-:Y:S01]  /*2630*/  HFMA2 R247, -RZ, RZ, 0, 0 ;  /* 0x00000000fff77431 */ /* 0x000fe200000001ff */
[----:B------:R-:W-:Y:S02]  /*2640*/  LOP3.LUT P6, RZ, R22, 0xff0000, RZ, 0xc0, !PT ;  /* 0x00ff000016ff7812 */ /* 0x000fe400078cc0ff */
[----:B------:R-:W-:Y:S02]  /*2650*/  MOV R241, RZ ;  /* 0x000000ff00f17202 */ /* 0x000fe40000000f00 */
[----:B------:R-:W-:-:S07]  /*2660*/  MOV R243, RZ ;  /* 0x000000ff00f37202 */ /* 0x000fce0000000f00 */
[----:B------:R-:W0:Y:S01]  /*2670*/  @P5 LDC R182, c[0x0][0x408] ;  /* 0x00010200ffb65b82 */ /* 0x000e220000000800 */
[----:B------:R-:W-:-:S04]  /*2680*/  @P5 FFMA.FTZ R180, R194, R3, R2 ;  /* 0x00000003c2b45223 */ /* 0x000fc80000010002 */
[----:B------:R-:W-:Y:S01]  /*2690*/  @P5 FADD.FTZ R181, R231, -R180 ;  /* 0x800000b4e7b55221 */ /* 0x000fe20000010000 */
[----:B-----5:R-:W-:Y:S02]  /*26a0*/  @P5 HADD2.F32 R180, -RZ, R176.H1_H1 ;  /* 0x300000b0ffb45230 */ /* 0x020fe40000004100 */
[----:B------:R-:W1:Y:S01]  /*26b0*/  @P5 LDC R236, c[0x0][0x408] ;  /* 0x00010200ffec5b82 */ /* 0x000e620000000800 */
[----:B------:R-:W-:-:S04]  /*26c0*/  @P5 FMUL.FTZ R181, R186, R181 ;  /* 0x000000b5bab55220 */ /* 0x000fc80000410000 */
[----:B------:R-:W-:-:S04]  /*26d0*/  @P5 FMUL.FTZ R181, R181, R4 ;  /* 0x00000004b5b55220 */ /* 0x000fc80000410000 */
[----:B0-----:R-:W-:Y:S01]  /*26e0*/  @P5 FMUL.FTZ R181, R181, R182 ;  /* 0x000000b6b5b55220 */ /* 0x001fe20000410000 */
[----:B------:R-:W-:-:S03]  /*26f0*/  CS2R R182, SRZ ;  /* 0x0000000000b67805 */ /* 0x000fc6000001ff00 */
[----:B------:R-:W-:Y:S01]  /*2700*/  @P5 FMUL.FTZ R182, R180, R181 ;  /* 0x000000b5b4b65220 */ /* 0x000fe20000410000 */
[----:B------:R-:W-:-:S03]  /*2710*/  @P5 FFMA.FTZ R180, R194, R3, R2 ;  /* 0x00000003c2b45223 */ /* 0x000fc60000010002 */
[----:B------:R-:W-:Y:S01]  /*2720*/  FADD.FTZ R182, R125, R182 ;  /* 0x000000b67db67221 */ /* 0x000fe20000010000 */
[----:B------:R-:W-:Y:S01]  /*2730*/  @P5 FADD.FTZ R181, R231, -R180 ;  /* 0x800000b4e7b55221 */ /* 0x000fe20000010000 */
[----:B------:R-:W-:-:S03]  /*2740*/  @P5 HADD2.F32 R180, -RZ, R32.H1_H1 ;  /* 0x30000020ffb45230 */ /* 0x000fc60000004100 */
[----:B------:R-:W-:-:S04]  /*2750*/  @P5 FMUL.FTZ R181, R186, R181 ;  /* 0x000000b5bab55220 */ /* 0x000fc80000410000 */
[----:B------:R-:W-:-:S04]  /*2760*/  @P5 FMUL.FTZ R181, R181, R4 ;  /* 0x00000004b5b55220 */ /* 0x000fc80000410000 */
[----:B-1----:R-:W-:Y:S02]  /*2770*/  @P5 FMUL.FTZ R181, R181, R236 ;  /* 0x000000ecb5b55220 */ /* 0x002fe40000410000 */
[----:B------:R-:W0:Y:S02]  /*2780*/  @P6 LDC R236, c[0x0][0x408] ;  /* 0x00010200ffec6b82 */ /* 0x000e240000000800 */
[----:B------:R-:W-:Y:S01]  /*2790*/  @P5 FMUL.FTZ R183, R181, R180 ;  /* 0x000000b4b5b75220 */ /* 0x000fe20000410000 */
[----:B------:R-:W-:Y:S01]  /*27a0*/  @P6 FFMA.FTZ R181, R193, R3, R2 ;  /* 0x00000003c1b56223 */ /* 0x000fe20000010002 */
[----:B------:R-:W-:Y:S01]  /*27b0*/  @P6 HADD2.F32 R180, -RZ, R177.H0_H0 ;  /* 0x200000b1ffb46230 */ /* 0x000fe20000004100 */
[----:B------:R-:W-:Y:S02]  /*27c0*/  LOP3.LUT P5, RZ, R22, 0xff000000, RZ, 0xc0, !PT ;  /* 0xff00000016ff7812 */ /* 0x000fe400078ac0ff */
[----:B------:R-:W-:-:S04]  /*27d0*/  @P6 FADD.FTZ R181, R230, -R181 ;  /* 0x800000b5e6b56221 */ /* 0x000fc80000010000 */
[----:B------:R-:W-:-:S04]  /*27e0*/  @P6 FMUL.FTZ R181, R186, R181 ;  /* 0x000000b5bab56220 */ /* 0x000fc80000410000 */
[----:B------:R-:W-:-:S03]  /*27f0*/  @P6 FMUL.FTZ R181, R181, R4 ;  /* 0x00000004b5b56220 */ /* 0x000fc60000410000 */
[----:B------:R-:W1:Y:S01]  /*2800*/  @P5 LDC R238, c[0x0][0x408] ;  /* 0x00010200ffee5b82 */ /* 0x000e620000000800 */
[----:B------:R-:W-:Y:S02]  /*2810*/  @P5 HADD2.F32 R177, -RZ, R177.H1_H1 ;  /* 0x300000b1ffb15230 */ /* 0x000fe40000004100 */
[----:B0-----:R-:W-:Y:S01]  /*2820*/  @P6 FMUL.FTZ R235, R181, R236 ;  /* 0x000000ecb5eb6220 */ /* 0x001fe20000410000 */
[----:B------:R-:W-:-:S04]  /*2830*/  HFMA2 R181, -RZ, RZ, 0, 0 ;  /* 0x00000000ffb57431 */ /* 0x000fc800000001ff */
[----:B------:R-:W0:Y:S01]  /*2840*/  @P6 LDC R236, c[0x0][0x408] ;  /* 0x00010200ffec6b82 */ /* 0x000e220000000800 */
[----:B------:R-:W-:Y:S01]  /*2850*/  @P6 FMUL.FTZ R181, R180, R235 ;  /* 0x000000ebb4b56220 */ /* 0x000fe20000410000 */
[----:B------:R-:W-:Y:S01]  /*2860*/  @P6 FFMA.FTZ R235, R193, R3, R2 ;  /* 0x00000003c1eb6223 */ /* 0x000fe20000010002 */
[----:B------:R-:W-:Y:S02]  /*2870*/  @P6 HADD2.F32 R180, -RZ, R33.H0_H0 ;  /* 0x20000021ffb46230 */ /* 0x000fe40000004100 */
[----:B------:R-:W-:Y:S01]  /*2880*/  FADD.FTZ R181, R126, R181 ;  /* 0x000000b57eb57221 */ /* 0x000fe20000010000 */
[----:B------:R-:W-:Y:S02]  /*2890*/  @P6 FADD.FTZ R235, R230, -R235 ;  /* 0x800000ebe6eb6221 */ /* 0x000fe40000010000 */
[----:B------:R-:W2:Y:S02]  /*28a0*/  @P5 LDC R240, c[0x0][0x408] ;  /* 0x00010200fff05b82 */ /* 0x000ea40000000800 */
[----:B------:R-:W-:-:S04]  /*28b0*/  @P6 FMUL.FTZ R235, R186, R235 ;  /* 0x000000ebbaeb6220 */ /* 0x000fc80000410000 */
[----:B------:R-:W-:-:S04]  /*28c0*/  @P6 FMUL.FTZ R235, R235, R4 ;  /* 0x00000004ebeb6220 */ /* 0x000fc80000410000 */
[----:B0-----:R-:W-:Y:S01]  /*28d0*/  @P6 FMUL.FTZ R235, R235, R236 ;  /* 0x000000ecebeb6220 */ /* 0x001fe20000410000 */
[----:B------:R-:W-:-:S03]  /*28e0*/  MOV R236, RZ ;  /* 0x000000ff00ec7202 */ /* 0x000fc60000000f00 */
[----:B------:R-:W-:Y:S01]  /*28f0*/  @P6 FMUL.FTZ R236, R235, R180 ;  /* 0x000000b4ebec6220 */ /* 0x000fe20000410000 */
[----:B------:R-:W-:Y:S01]  /*2900*/  @P5 FFMA.FTZ R180, R192, R3, R2 ;  /* 0x00000003c0b45223 */ /* 0x000fe20000010002 */
[----:B------:R-:W-:-:S03]  /*2910*/  LOP3.LUT P6, RZ, R23, 0xff, RZ, 0xc0, !PT ;  /* 0x000000ff17ff7812 */ /* 0x000fc600078cc0ff */
[----:B------:R-:W-:Y:S01]  /*2920*/  @P5 FADD.FTZ R235, R229, -R180 ;  /* 0x800000b4e5eb5221 */ /* 0x000fe20000010000 */
[----:B------:R-:W-:-:S03]  /*2930*/  HFMA2 R180, -RZ, RZ, 0, 0 ;  /* 0x00000000ffb47431 */ /* 0x000fc600000001ff */
[----:B------:R-:W-:-:S04]  /*2940*/  @P5 FMUL.FTZ R235, R186, R235 ;  /* 0x000000ebbaeb5220 */ /* 0x000fc80000410000 */
[----:B------:R-:W-:-:S04]  /*2950*/  @P5 FMUL.FTZ R235, R235, R4 ;  /* 0x00000004ebeb5220 */ /* 0x000fc80000410000 */
[----:B-1----:R-:W-:-:S04]  /*2960*/  @P5 FMUL.FTZ R238, R235, R238 ;  /* 0x000000eeebee5220 */ /* 0x002fc80000410000 */
[----:B------:R-:W-:Y:S01]  /*2970*/  @P5 FMUL.FTZ R180, R177, R238 ;  /* 0x000000eeb1b45220 */ /* 0x000fe20000410000 */
[----:B------:R-:W-:-:S03]  /*2980*/  @P5 FFMA.FTZ R238, R192, R3, R2 ;  /* 0x00000003c0ee5223 */ /* 0x000fc60000010002 */
[----:B------:R-:W-:Y:S01]  /*2990*/  FADD.FTZ R180, R127, R180 ;  /* 0x000000b47fb47221 */ /* 0x000fe20000010000 */
[----:B------:R-:W-:Y:S02]  /*29a0*/  @P5 FADD.FTZ R177, R229, -R238 ;  /* 0x800000eee5b15221 */ /* 0x000fe40000010000 */
[----:B------:R-:W0:Y:S02]  /*29b0*/  @P6 LDC R238, c[0x0][0x408] ;  /* 0x00010200ffee6b82 */ /* 0x000e240000000800 */
[----:B------:R-:W-:-:S04]  /*29c0*/  @P5 FMUL.FTZ R177, R186, R177 ;  /* 0x000000b1bab15220 */ /* 0x000fc80000410000 */
[----:B------:R-:W-:-:S04]  /*29d0*/  @P5 FMUL.FTZ R177, R177, R4 ;  /* 0x00000004b1b15220 */ /* 0x000fc80000410000 */
[----:B--2---:R-:W-:Y:S01]  /*29e0*/  @P5 FMUL.FTZ R240, R177, R240 ;  /* 0x000000f0b1f05220 */ /* 0x004fe20000410000 */
[----:B------:R-:W-:-:S05]  /*29f0*/  @P5 HADD2.F32 R177, -RZ, R33.H1_H1 ;  /* 0x30000021ffb15230 */ /* 0x000fca0000004100 */
[----:B------:R-:W-:Y:S01]  /*2a00*/  @P5 FMUL.FTZ R241, R240, R177 ;  /* 0x000000b1f0f15220 */ /* 0x000fe20000410000 */
[----:B------:R-:W-:Y:S01]  /*2a10*/  @P6 FFMA.FTZ R177, R191, R3, R2 ;  /* 0x00000003bfb16223 */ /* 0x000fe20000010002 */
[----:B------:R-:W1:Y:S01]  /*2a20*/  @P6 LDC R240, c[0x0][0x408] ;  /* 0x00010200fff06b82 */ /* 0x000e620000000800 */
[----:B------:R-:W-:Y:S02]  /*2a30*/  LOP3.LUT P5, RZ, R23, 0xff00, RZ, 0xc0, !PT ;  /* 0x0000ff0017ff7812 */ /* 0x000fe400078ac0ff */
[----:B------:R-:W-:Y:S01]  /*2a40*/  @P6 FADD.FTZ R177, R228, -R177 ;  /* 0x800000b1e4b16221 */ /* 0x000fe20000010000 */
[----:B------:R-:W-:-:S03]  /*2a50*/  F2FP.F16.F32.PACK_AB R125, R241, R236 ;  /* 0x000000ecf17d723e */ /* 0x000fc600000000ff */
[----:B------:R-:W-:-:S04]  /*2a60*/  @P6 FMUL.FTZ R177, R186, R177 ;  /* 0x000000b1bab16220 */ /* 0x000fc80000410000 */
[----:B------:R-:W-:-:S03]  /*2a70*/  @P6 FMUL.FTZ R177, R177, R4 ;  /* 0x00000004b1b16220 */ /* 0x000fc60000410000 */
[----:B------:R-:W2:Y:S01]  /*2a80*/  @P5 LDC R242, c[0x0][0x408] ;  /* 0x00010200fff25b82 */ /* 0x000ea20000000800 */
[----:B0-----:R-:W-:Y:S01]  /*2a90*/  @P6 FMUL.FTZ R238, R177, R238 ;  /* 0x000000eeb1ee6220 */ /* 0x001fe20000410000 */
[----:B------:R-:W-:-:S05]  /*2aa0*/  @P6 HADD2.F32 R177, -RZ, R178.H0_H0 ;  /* 0x200000b2ffb16230 */ /* 0x000fca0000004100 */
[----:B------:R-:W-:Y:S01]  /*2ab0*/  @P6 FMUL.FTZ R247, R177, R238 ;  /* 0x000000eeb1f76220 */ /* 0x000fe20000410000 */
[----:B------:R-:W-:Y:S01]  /*2ac0*/  @P6 FFMA.FTZ R177, R191, R3, R2 ;  /* 0x00000003bfb16223 */ /* 0x000fe20000010002 */
[----:B------:R-:W-:-:S03]  /*2ad0*/  MOV R238, RZ ;  /* 0x000000ff00ee7202 */ /* 0x000fc60000000f00 */
[----:B------:R-:W-:-:S04]  /*2ae0*/  @P6 FADD.FTZ R177, R228, -R177 ;  /* 0x800000b1e4b16221 */ /* 0x000fc80000010000 */
[----:B------:R-:W-:-:S04]  /*2af0*/  @P6 FMUL.FTZ R177, R186, R177 ;  /* 0x000000b1bab16220 */ /* 0x000fc80000410000 */
[----:B------:R-:W-:-:S04]  /*2b00*/  @P6 FMUL.FTZ R177, R177, R4 ;  /* 0x00000004b1b16220 */ /* 0x000fc80000410000 */
[----:B-1----:R-:W-:Y:S01]  /*2b10*/  @P6 FMUL.FTZ R240, R177, R240 ;  /* 0x000000f0b1f06220 */ /* 0x002fe20000410000 */
[----:B------:R-:W-:-:S05]  /*2b20*/  @P6 HADD2.F32 R177, -RZ, R34.H0_H0 ;  /* 0x20000022ffb16230 */ /* 0x000fca0000004100 */
[----:B------:R-:W-:Y:S01]  /*2b30*/  @P6 FMUL.FTZ R238, R240, R177 ;  /* 0x000000b1f0ee6220 */ /* 0x000fe20000410000 */
[----:B------:R-:W-:Y:S01]  /*2b40*/  @P5 FFMA.FTZ R240, R190, R3, R2 ;  /* 0x00000003bef05223 */ /* 0x000fe20000010002 */
[----:B------:R-:W-:-:S03]  /*2b50*/  LOP3.LUT P6, RZ, R23, 0xff0000, RZ, 0xc0, !PT ;  /* 0x00ff000017ff7812 */ /* 0x000fc600078cc0ff */
[----:B------:R-:W-:-:S04]  /*2b60*/  @P5 FADD.FTZ R177, R227, -R240 ;  /* 0x800000f0e3b15221 */ /* 0x000fc80000010000 */
[----:B------:R-:W-:-:S04]  /*2b70*/  @P5 FMUL.FTZ R177, R186, R177 ;  /* 0x000000b1bab15220 */ /* 0x000fc80000410000 */
[----:B------:R-:W-:Y:S02]  /*2b80*/  @P5 FMUL.FTZ R177, R177, R4 ;  /* 0x00000004b1b15220 */ /* 0x000fe40000410000 */
[----:B------:R-:W-:Y:S02]  /*2b90*/  @P6 HADD2.F32 R235, -RZ, R179.H0_H0 ;  /* 0x200000b3ffeb6230 */ /* 0x000fe40000004100 */
[----:B--2---:R-:W-:Y:S01]  /*2ba0*/  @P5 FMUL.FTZ R240, R177, R242 ;  /* 0x000000f2b1f05220 */ /* 0x004fe20000410000 */
[----:B------:R-:W-:Y:S01]  /*2bb0*/  @P5 HADD2.F32 R177, -RZ, R178.H1_H1 ;  /* 0x300000b2ffb15230 */ /* 0x000fe20000004100 */
[----:B------:R-:W0:Y:S01]  /*2bc0*/  @P5 LDC R242, c[0x0][0x408] ;  /* 0x00010200fff25b82 */ /* 0x000e220000000800 */
[----:B------:R-:W-:-:S03]  /*2bd0*/  HFMA2 R178, -RZ, RZ, 0, 0 ;  /* 0x00000000ffb27431 */ /* 0x000fc600000001ff */
[----:B------:R-:W-:Y:S01]  /*2be0*/  @P5 FMUL.FTZ R178, R177, R240 ;  /* 0x000000f0b1b25220 */ /* 0x000fe20000410000 */
[----:B------:R-:W-:-:S03]  /*2bf0*/  @P5 FFMA.FTZ R240, R190, R3, R2 ;  /* 0x00000003bef05223 */ /* 0x000fc60000010002 */
[----:B------:R-:W-:Y:S01]  /*2c00*/  FADD.FTZ R178, R129, R178 ;  /* 0x000000b281b27221 */ /* 0x000fe20000010000 */
[----:B------:R-:W-:Y:S02]  /*2c10*/  @P5 FADD.FTZ R177, R227, -R240 ;  /* 0x800000f0e3b15221 */ /* 0x000fe40000010000 */
[----:B------:R-:W1:Y:S02]  /*2c20*/  @P6 LDC R240, c[0x0][0x408] ;  /* 0x00010200fff06b82 */ /* 0x000e640000000800 */
[----:B------:R-:W-:-:S04]  /*2c30*/  @P5 FMUL.FTZ R177, R186, R177 ;  /* 0x000000b1bab15220 */ /* 0x000fc80000410000 */
[----:B------:R-:W-:-:S04]  /*2c40*/  @P5 FMUL.FTZ R177, R177, R4 ;  /* 0x00000004b1b15220 */ /* 0x000fc80000410000 */
[----:B0-----:R-:W-:Y:S01]  /*2c50*/  @P5 FMUL.FTZ R242, R177, R242 ;  /* 0x000000f2b1f25220 */ /* 0x001fe20000410000 */
[----:B------:R-:W-:-:S05]  /*2c60*/  @P5 HADD2.F32 R177, -RZ, R34.H1_H1 ;  /* 0x30000022ffb15230 */ /* 0x000fca0000004100 */
[----:B------:R-:W-:Y:S01]  /*2c70*/  @P5 FMUL.FTZ R243, R242, R177 ;  /* 0x000000b1f2f35220 */ /* 0x000fe20000410000 */
[----:B------:R-:W-:Y:S01]  /*2c80*/  @P6 FFMA.FTZ R177, R189, R3, R2 ;  /* 0x00000003bdb16223 */ /* 0x000fe20000010002 */
[----:B------:R-:W-:-:S03]  /*2c90*/  ISETP.GE.U32.AND P5, PT, R22, RZ, PT ;  /* 0x000000ff1600720c */ /* 0x000fc60003fa6070 */
[----:B------:R-:W-:Y:S01]  /*2ca0*/  @P6 FADD.FTZ R177, R226, -R177 ;  /* 0x800000b1e2b16221 */ /* 0x000fe20000010000 */
[----:B------:R-:W-:Y:S02]  /*2cb0*/  ISETP.GE.U32.AND.EX P5, PT, R23, 0x1000000, PT, P5 ;  /* 0x010000001700780c */ /* 0x000fe40003fa6150 */
[----:B------:R-:W-:Y:S01]  /*2cc0*/  F2FP.F16.F32.PACK_AB R126, R243, R238 ;  /* 0x000000eef37e723e */ /* 0x000fe200000000ff */
[----:B------:R-:W-:-:S04]  /*2cd0*/  @P6 FMUL.FTZ R177, R186, R177 ;  /* 0x000000b1bab16220 */ /* 0x000fc80000410000 */
[----:B------:R-:W-:-:S04]  /*2ce0*/  @P6 FMUL.FTZ R177, R177, R4 ;  /* 0x00000004b1b16220 */ /* 0x000fc80000410000 */
[----:B-1----:R-:W-:Y:S01]  /*2cf0*/  @P6 FMUL.FTZ R240, R177, R240 ;  /* 0x000000f0b1f06220 */ /* 0x002fe20000410000 */
[----:B------:R-:W-:Y:S01]  /*2d00*/  HFMA2 R177, -RZ, RZ, 0, 0 ;  /* 0x00000000ffb17431 */ /* 0x000fe200000001ff */
[----:B------:R-:W0:Y:S01]  /*2d10*/  @P5 LDC R244, c[0x0][0x408] ;  /* 0x00010200fff45b82 */ /* 0x000e220000000800 */
[----:B------:R-:W-:Y:S02]  /*2d20*/  @P5 HADD2.F32 R179, -RZ, R179.H1_H1 ;  /* 0x300000b3ffb35230 */ /* 0x000fe40000004100 */
[----:B------:R-:W-:Y:S01]  /*2d30*/  @P6 FMUL.FTZ R177, R235, R240 ;  /* 0x000000f0ebb16220 */ /* 0x000fe20000410000 */
[----:B------:R-:W-:-:S03]  /*2d40*/  @P6 FFMA.FTZ R235, R189, R3, R2 ;  /* 0x00000003bdeb6223 */ /* 0x000fc60000010002 */
[----:B------:R-:W-:Y:S01]  /*2d50*/  FADD.FTZ R177, R130, R177 ;  /* 0x000000b182b17221 */ /* 0x000fe20000010000 */
[----:B------:R-:W-:Y:S01]  /*2d60*/  @P6 FADD.FTZ R235, R226, -R235 ;  /* 0x800000ebe2eb6221 */ /* 0x000fe20000010000 */
[----:B------:R-:W1:Y:S03]  /*2d70*/  @P6 LDC R240, c[0x0][0x408] ;  /* 0x00010200fff06b82 */ /* 0x000e660000000800 */
[----:B------:R-:W-:-:S04]  /*2d80*/  @P6 FMUL.FTZ R235, R186, R235 ;  /* 0x000000ebbaeb6220 */ /* 0x000fc80000410000 */
[----:B------:R-:W-:Y:S01]  /*2d90*/  @P6 FMUL.FTZ R235, R235, R4 ;  /* 0x00000004ebeb6220 */ /* 0x000fe20000410000 */
[----:B------:R-:W2:Y:S03]  /*2da0*/  @P5 LDC R246, c[0x0][0x408] ;  /* 0x00010200fff65b82 */ /* 0x000ea60000000800 */
[----:B-1----:R-:W-:Y:S01]  /*2db0*/  @P6 FMUL.FTZ R242, R235, R240 ;  /* 0x000000f0ebf26220 */ /* 0x002fe20000410000 */
[----:B------:R-:W-:Y:S01]  /*2dc0*/  @P6 HADD2.F32 R235, -RZ, R35.H0_H0 ;  /* 0x20000023ffeb6230 */ /* 0x000fe20000004100 */
[----:B------:R-:W-:-:S04]  /*2dd0*/  MOV R240, RZ ;  /* 0x000000ff00f07202 */ /* 0x000fc80000000f00 */
[----:B------:R-:W-:Y:S01]  /*2de0*/  @P6 FMUL.FTZ R240, R242, R235 ;  /* 0x000000ebf2f06220 */ /* 0x000fe20000410000 */
[----:B------:R-:W-:Y:S01]  /*2df0*/  @P5 FFMA.FTZ R242, R188, R3, R2 ;  /* 0x00000003bcf25223 */ /* 0x000fe20000010002 */
[----:B------:R-:W-:-:S03]  /*2e00*/  LOP3.LUT P6, RZ, R22, 0xff, RZ, 0xc0, !PT ;  /* 0x000000ff16ff7812 */ /* 0x000fc600078cc0ff */
[----:B------:R-:W-:-:S04]  /*2e10*/  @P5 FADD.FTZ R235, R225, -R242 ;  /* 0x800000f2e1eb5221 */ /* 0x000fc80000010000 */
[----:B------:R-:W-:-:S04]  /*2e20*/  @P5 FMUL.FTZ R235, R186, R235 ;  /* 0x000000ebbaeb5220 */ /* 0x000fc80000410000 */
[----:B------:R-:W-:Y:S02]  /*2e30*/  @P5 FMUL.FTZ R235, R235, R4 ;  /* 0x00000004ebeb5220 */ /* 0x000fe40000410000 */
[----:B------:R-:W-:Y:S02]  /*2e40*/  @P6 HADD2.F32 R176, -RZ, R176.H0_H0 ;  /* 0x200000b0ffb06230 */ /* 0x000fe40000004100 */
[----:B0-----:R-:W-:Y:S01]  /*2e50*/  @P5 FMUL.FTZ R242, R235, R244 ;  /* 0x000000f4ebf25220 */ /* 0x001fe20000410000 */
[----:B------:R-:W-:Y:S01]  /*2e60*/  CS2R R244, SRZ ;  /* 0x0000000000f47805 */ /* 0x000fe2000001ff00 */
[----:B------:R-:W-:Y:S02]  /*2e70*/  HFMA2 R235, -RZ, RZ, 0, 0 ;  /* 0x00000000ffeb7431 */ /* 0x000fe400000001ff */
[----:B------:R-:W-:Y:S01]  /*2e80*/  @P5 FMUL.FTZ R244, R179, R242 ;  /* 0x000000f2b3f45220 */ /* 0x000fe20000410000 */
[----:B------:R-:W-:-:S04]  /*2e90*/  @P5 FFMA.FTZ R242, R188, R3, R2 ;  /* 0x00000003bcf25223 */ /* 0x000fc80000010002 */
[----:B------:R-:W-:Y:S02]  /*2ea0*/  @P5 FADD.FTZ R179, R225, -R242 ;  /* 0x800000f2e1b35221 */ /* 0x000fe40000010000 */
[----:B------:R-:W0:Y:S02]  /*2eb0*/  @P6 LDC R242, c[0x0][0x408] ;  /* 0x00010200fff26b82 */ /* 0x000e240000000800 */
[----:B------:R-:W-:-:S04]  /*2ec0*/  @P5 FMUL.FTZ R179, R186, R179 ;  /* 0x000000b3bab35220 */ /* 0x000fc80000410000 */
[----:B------:R-:W-:-:S04]  /*2ed0*/  @P5 FMUL.FTZ R179, R179, R4 ;  /* 0x00000004b3b35220 */ /* 0x000fc80000410000 */
[----:B--2---:R-:W-:Y:S01]  /*2ee0*/  @P5 FMUL.FTZ R246, R179, R246 ;  /* 0x000000f6b3f65220 */ /* 0x004fe20000410000 */
[----:B------:R-:W-:-:S05]  /*2ef0*/  @P5 HADD2.F32 R179, -RZ, R35.H1_H1 ;  /* 0x30000023ffb35230 */ /* 0x000fca0000004100 */
[----:B------:R-:W-:Y:S01]  /*2f00*/  @P5 FMUL.FTZ R245, R246, R179 ;  /* 0x000000b3f6f55220 */ /* 0x000fe20000410000 */
[----:B------:R-:W-:-:S04]  /*2f10*/  @P6 FFMA.FTZ R179, R0, R3, R2 ;  /* 0x0000000300b36223 */ /* 0x000fc80000010002 */
[----:B------:R-:W-:Y:S01]  /*2f20*/  @P6 FADD.FTZ R179, R200, -R179 ;  /* 0x800000b3c8b36221 */ /* 0x000fe20000010000 */
[----:B------:R-:W-:-:S03]  /*2f30*/  F2FP.F16.F32.PACK_AB R127, R245, R240 ;  /* 0x000000f0f57f723e */ /* 0x000fc600000000ff */
[----:B------:R-:W-:-:S04]  /*2f40*/  @P6 FMUL.FTZ R179, R186, R179 ;  /* 0x000000b3bab36220 */ /* 0x000fc80000410000 */
[----:B------:R-:W-:-:S04]  /*2f50*/  @P6 FMUL.FTZ R179, R179, R4 ;  /* 0x00000004b3b36220 */ /* 0x000fc80000410000 */
[----:B0-----:R-:W-:Y:S02]  /*2f60*/  @P6 FMUL.FTZ R179, R179, R242 ;  /* 0x000000f2b3b36220 */ /* 0x001fe40000410000 */
[----:B------:R-:W0:Y:S02]  /*2f70*/  @P6 LDC R242, c[0x0][0x408] ;  /* 0x00010200fff26b82 */ /* 0x000e240000000800 */
[----:B------:R-:W-:Y:S01]  /*2f80*/  @P6 FMUL.FTZ R235, R176, R179 ;  /* 0x000000b3b0eb6220 */ /* 0x000fe20000410000 */
[----:B------:R-:W-:Y:S01]  /*2f90*/  @P6 FFMA.FTZ R179, R0, R3, R2 ;  /* 0x0000000300b36223 */ /* 0x000fe20000010002 */
[----:B------:R-:W-:Y:S02]  /*2fa0*/  @P6 HADD2.F32 R176, -RZ, R32.H0_H0 ;  /* 0x20000020ffb06230 */ /* 0x000fe40000004100 */
[----:B------:R-:W-:Y:S01]  /*2fb0*/  FADD.FTZ R235, R124, R235 ;  /* 0x000000eb7ceb7221 */ /* 0x000fe20000010000 */
[----:B------:R-:W-:-:S04]  /*2fc0*/  @P6 FADD.FTZ R179, R200, -R179 ;  /* 0x800000b3c8b36221 */ /* 0x000fc80000010000 */
[----:B------:R-:W-:-:S04]  /*2fd0*/  @P6 FMUL.FTZ R179, R186, R179 ;  /* 0x000000b3bab36220 */ /* 0x000fc80000410000 */
[----:B------:R-:W-:-:S04]  /*2fe0*/  @P6 FMUL.FTZ R179, R179, R4 ;  /* 0x00000004b3b36220 */ /* 0x000fc80000410000 */
[----:B0-----:R-:W-:Y:S01]  /*2ff0*/  @P6 FMUL.FTZ R179, R179, R242 ;  /* 0x000000f2b3b36220 */ /* 0x001fe20000410000 */
[----:B------:R-:W-:-:S03]  /*3000*/  MOV R242, RZ ;  /* 0x000000ff00f27202 */ /* 0x000fc60000000f00 */
[----:B------:R-:W-:Y:S01]  /*3010*/  @P6 FMUL.FTZ R242, R179, R176 ;  /* 0x000000b0b3f26220 */ /* 0x000fe20000410000 */
[----:B------:R-:W-:Y:S01]  /*3020*/  FADD.FTZ R179, R128, R247 ;  /* 0x000000f780b37221 */ /* 0x000fe20000010000 */
[----:B------:R-:W-:-:S03]  /*3030*/  FADD.FTZ R176, R131, R244 ;  /* 0x000000f483b07221 */ /* 0x000fc60000010000 */
[----:B------:R-:W-:Y:S01]  /*3040*/  F2FP.F16.F32.PACK_AB R124, R183, R242 ;  /* 0x000000f2b77c723e */ /* 0x000fe200000000ff */
[----:B------:R-:W-:Y:S06]  /*3050*/  BRA `(.L_x_2651) ;  /* 0x0000000800407947 */ /* 0x000fec0003800000 */
.L_x_2650:
[----:B------:R-:W-:Y:S01]  /*3060*/  LOP3.LUT P5, RZ, R22, 0xff00, RZ, 0xc0, !PT ;  /* 0x0000ff0016ff7812 */ /* 0x000fe200078ac0ff */
[----:B------:R-:W-:Y:S01]  /*3070*/  FFMA.FTZ R152, R194, R3, R2 ;  /* 0x00000003c2987223 */ /* 0x000fe20000010002 */
[----:B------:R-:W-:Y:S02]  /*3080*/  LOP3.LUT P6, RZ, R22, 0xff0000, RZ, 0xc0, !PT ;  /* 0x00ff000016ff7812 */ /* 0x000fe400078cc0ff */
[----:B------:R-:W-:Y:S01]  /*3090*/  CS2R R182, SRZ ;  /* 0x0000000000b67805 */ /* 0x000fe2000001ff00 */
[----:B------:R-:W-:Y:S02]  /*30a0*/  HFMA2 R181, -RZ, RZ, 0, 0 ;  /* 0x00000000ffb57431 */ /* 0x000fe400000001ff */
[----:B------:R-:W-:Y:S01]  /*30b0*/  FADD.FTZ R153, R231, -R152 ;  /* 0x80000098e7997221 */ /* 0x000fe20000010000 */
[----:B------:R-:W-:Y:S01]  /*30c0*/  MOV R236, RZ ;  /* 0x000000ff00ec7202 */ /* 0x000fe20000000f00 */
[----:B------:R-:W-:Y:S01]  /*30d0*/  HFMA2 R250, -RZ, RZ, 0, 0 ;  /* 0x00000000fffa7431 */ /* 0x000fe200000001ff */
[----:B------:R-:W-:Y:S01]  /*30e0*/  MOV R243, RZ ;  /* 0x000000ff00f37202 */ /* 0x000fe20000000f00 */
[----:B------:R-:W-:Y:S01]  /*30f0*/  FMUL.FTZ R152, R186, R153 ;  /* 0x00000099ba987220 */ /* 0x000fe20000410000 */
[----:B------:R-:W-:Y:S01]  /*3100*/  MOV R238, RZ ;  /* 0x000000ff00ee7202 */ /* 0x000fe20000000f00 */
[----:B------:R-:W-:Y:S01]  /*3110*/  HFMA2 R249, -RZ, RZ, 0, 0 ;  /* 0x00000000fff97431 */ /* 0x000fe200000001ff */
[----:B------:R-:W-:Y:S01]  /*3120*/  MOV R241, RZ ;  /* 0x000000ff00f17202 */ /* 0x000fe20000000f00 */
[----:B------:R-:W0:Y:S01]  /*3130*/  @P5 LDC R154, c[0x0][0x408] ;  /* 0x00010200ff9a5b82 */ /* 0x000e220000000800 */
[----:B------:R-:W-:-:S07]  /*3140*/  @P5 FMUL.FTZ R153, R152, R4 ;  /* 0x0000000498995220 */ /* 0x000fce0000410000 */
[----:B------:R-:W1:Y:S01]  /*3150*/  @P5 LDC R180, c[0x0][0x408] ;  /* 0x00010200ffb45b82 */ /* 0x000e620000000800 */
[----:B0-----:R-:W-:Y:S01]  /*3160*/  @P5 FMUL.FTZ R154, R153, R154 ;  /* 0x0000009a999a5220 */ /* 0x001fe20000410000 */
[----:B-----5:R-:W-:-:S05]  /*3170*/  @P5 HADD2.F32 R153, -RZ, R176.H1_H1 ;  /* 0x300000b0ff995230 */ /* 0x020fca0000004100 */
[----:B------:R-:W-:Y:S01]  /*3180*/  @P5 FMUL.FTZ R182, R153, R154 ;  /* 0x0000009a99b65220 */ /* 0x000fe20000410000 */
[----:B------:R-:W-:Y:S01]  /*3190*/  @P5 FMUL.FTZ R153, R152, R4 ;  /* 0x0000000498995220 */ /* 0x000fe20000410000 */
[----:B------:R-:W0:Y:S02]  /*31a0*/  @P6 LDC R154, c[0x0][0x408] ;  /* 0x00010200ff9a6b82 */ /* 0x000e240000000800 */
[----:B------:R-:W-:Y:S01]  /*31b0*/  FADD.FTZ R182, R125, R182 ;  /* 0x000000b67db67221 */ /* 0x000fe20000010000 */
[----:B-1----:R-:W-:Y:S01]  /*31c0*/  @P5 FMUL.FTZ R180, R153, R180 ;  /* 0x000000b499b45220 */ /* 0x002fe20000410000 */
[----:B------:R-:W-:-:S05]  /*31d0*/  @P5 HADD2.F32 R153, -RZ, R32.H1_H1 ;  /* 0x30000020ff995230 */ /* 0x000fca0000004100 */
[----:B------:R-:W-:Y:S01]  /*31e0*/  @P5 FMUL.FTZ R183, R180, R153 ;  /* 0x00000099b4b75220 */ /* 0x000fe20000410000 */
[----:B------:R-:W-:Y:S01]  /*31f0*/  FFMA.FTZ R153, R193, R3, R2 ;  /* 0x00000003c1997223 */ /* 0x000fe20000010002 */
[----:B------:R-:W1:Y:S01]  /*3200*/  @P6 LDC R180, c[0x0][0x408] ;  /* 0x00010200ffb46b82 */ /* 0x000e620000000800 */
[----:B------:R-:W-:Y:S02]  /*3210*/  LOP3.LUT P5, RZ, R22, 0xff000000, RZ, 0xc0, !PT ;  /* 0xff00000016ff7812 */ /* 0x000fe400078ac0ff */
[----:B------:R-:W-:-:S04]  /*3220*/  FADD.FTZ R153, R230, -R153 ;  /* 0x80000099e6997221 */ /* 0x000fc80000010000 */
[----:B------:R-:W-:-:S04]  /*3230*/  FMUL.FTZ R245, R186, R153 ;  /* 0x00000099baf57220 */ /* 0x000fc80000410000 */
[----:B------:R-:W-:-:S03]  /*3240*/  @P6 FMUL.FTZ R153, R245, R4 ;  /* 0x00000004f5996220 */ /* 0x000fc60000410000 */
[----:B------:R-:W2:Y:S01]  /*3250*/  @P5 LDC R155, c[0x0][0x408] ;  /* 0x00010200ff9b5b82 */ /* 0x000ea20000000800 */
[----:B0-----:R-:W-:Y:S01]  /*3260*/  @P6 FMUL.FTZ R154, R153, R154 ;  /* 0x0000009a999a6220 */ /* 0x001fe20000410000 */
[--C-:B------:R-:W-:Y:S02]  /*3270*/  @P6 HADD2.F32 R153, -RZ, R177.reuse.H0_H0 ;  /* 0x200000b1ff996230 */ /* 0x100fe40000004100 */
[----:B------:R-:W-:-:S03]  /*3280*/  @P5 HADD2.F32 R177, -RZ, R177.H1_H1 ;  /* 0x300000b1ffb15230 */ /* 0x000fc60000004100 */
[----:B------:R-:W-:Y:S01]  /*3290*/  @P6 FMUL.FTZ R181, R153, R154 ;  /* 0x0000009a99b56220 */ /* 0x000fe20000410000 */
[----:B------:R-:W-:Y:S01]  /*32a0*/  @P6 FMUL.FTZ R153, R245, R4 ;  /* 0x00000004f5996220 */ /* 0x000fe20000410000 */
[----:B------:R-:W-:Y:S01]  /*32b0*/  FFMA.FTZ R154, R192, R3, R2 ;  /* 0x00000003c09a7223 */ /* 0x000fe20000010002 */
[----:B------:R-:W0:Y:S01]  /*32c0*/  @P5 LDC R235, c[0x0][0x408] ;  /* 0x00010200ffeb5b82 */ /* 0x000e220000000800 */
[----:B------:R-:W-:Y:S01]  /*32d0*/  FADD.FTZ R181, R126, R181 ;  /* 0x000000b57eb57221 */ /* 0x000fe20000010000 */
[----:B-1----:R-:W-:Y:S01]  /*32e0*/  @P6 FMUL.FTZ R180, R153, R180 ;  /* 0x000000b499b46220 */ /* 0x002fe20000410000 */
[----:B------:R-:W-:-:S05]  /*32f0*/  @P6 HADD2.F32 R153, -RZ, R33.H0_H0 ;  /* 0x20000021ff996230 */ /* 0x000fca0000004100 */
[----:B------:R-:W-:Y:S01]  /*3300*/  @P6 FMUL.FTZ R236, R180, R153 ;  /* 0x00000099b4ec6220 */ /* 0x000fe20000410000 */
[----:B------:R-:W-:Y:S01]  /*3310*/  FADD.FTZ R153, R229, -R154 ;  /* 0x8000009ae5997221 */ /* 0x000fe20000010000 */
[----:B------:R-:W-:Y:S01]  /*3320*/  LOP3.LUT P6, RZ, R23, 0xff, RZ, 0xc0, !PT ;  /* 0x000000ff17ff7812 */ /* 0x000fe200078cc0ff */
[----:B------:R-:W-:Y:S02]  /*3330*/  HFMA2 R180, -RZ, RZ, 0, 0 ;  /* 0x00000000ffb47431 */ /* 0x000fe400000001ff */
[----:B------:R-:W-:-:S04]  /*3340*/  FMUL.FTZ R153, R186, R153 ;  /* 0x00000099ba997220 */ /* 0x000fc80000410000 */
[----:B------:R-:W-:-:S04]  /*3350*/  @P5 FMUL.FTZ R154, R153, R4 ;  /* 0x00000004999a5220 */ /* 0x000fc80000410000 */
[----:B--2---:R-:W-:Y:S01]  /*3360*/  @P5 FMUL.FTZ R154, R154, R155 ;  /* 0x0000009b9a9a5220 */ /* 0x004fe20000410000 */
[----:B------:R-:W-:-:S03]  /*3370*/  FFMA.FTZ R155, R191, R3, R2 ;  /* 0x00000003bf9b7223 */ /* 0x000fc60000010002 */
[----:B------:R-:W-:Y:S01]  /*3380*/  @P5 FMUL.FTZ R180, R177, R154 ;  /* 0x0000009ab1b45220 */ /* 0x000fe20000410000 */
[----:B------:R-:W-:Y:S01]  /*3390*/  @P5 FMUL.FTZ R154, R153, R4 ;  /* 0x00000004999a5220 */ /* 0x000fe20000410000 */
[----:B------:R-:W1:Y:S01]  /*33a0*/  @P6 LDC R177, c[0x0][0x408] ;  /* 0x00010200ffb16b82 */ /* 0x000e620000000800 */
[----:B------:R-:W-:Y:S01]  /*33b0*/  FADD.FTZ R155, R228, -R155 ;  /* 0x8000009be49b7221 */ /* 0x000fe20000010000 */
[----:B------:R-:W-:Y:S01]  /*33c0*/  FADD.FTZ R180, R127, R180 ;  /* 0x000000b47fb47221 */ /* 0x000fe20000010000 */
[----:B0-----:R-:W-:Y:S01]  /*33d0*/  @P5 FMUL.FTZ R235, R154, R235 ;  /* 0x000000eb9aeb5220 */ /* 0x001fe20000410000 */
[----:B------:R-:W-:Y:S02]  /*33e0*/  @P5 HADD2.F32 R154, -RZ, R33.H1_H1 ;  /* 0x30000021ff9a5230 */ /* 0x000fe40000004100 */
[----:B------:R-:W-:Y:S01]  /*33f0*/  FMUL.FTZ R246, R186, R155 ;  /* 0x0000009bbaf67220 */ /* 0x000fe20000410000 */
[----:B------:R-:W-:Y:S02]  /*3400*/  F2FP.F16.F32.PACK_AB R153, R153, R245 ;  /* 0x000000f59999723e */ /* 0x000fe400000000ff */
[----:B------:R-:W-:Y:S01]  /*3410*/  @P5 FMUL.FTZ R243, R235, R154 ;  /* 0x0000009aebf35220 */ /* 0x000fe20000410000 */
[----:B------:R-:W-:Y:S01]  /*3420*/  @P6 FMUL.FTZ R154, R246, R4 ;  /* 0x00000004f69a6220 */ /* 0x000fe20000410000 */
[----:B------:R-:W0:Y:S01]  /*3430*/  @P6 LDC R235, c[0x0][0x408] ;  /* 0x00010200ffeb6b82 */ /* 0x000e220000000800 */
[----:B------:R-:W-:-:S02]  /*3440*/  LOP3.LUT P5, RZ, R23, 0xff00, RZ, 0xc0, !PT ;  /* 0x0000ff0017ff7812 */ /* 0x000fc400078ac0ff */
[----:B------:R-:W-:Y:S01]  /*3450*/  F2FP.F16.F32.PACK_AB R125, R243, R236 ;  /* 0x000000ecf37d723e */ /* 0x000fe200000000ff */
[----:B-1----:R-:W-:Y:S01]  /*3460*/  @P6 FMUL.FTZ R177, R154, R177 ;  /* 0x000000b19ab16220 */ /* 0x002fe20000410000 */
[----:B------:R-:W-:-:S09]  /*3470*/  @P6 HADD2.F32 R154, -RZ, R178.H0_H0 ;  /* 0x200000b2ff9a6230 */ /* 0x000fd20000004100 */
[----:B------:R-:W1:Y:S01]  /*3480*/  @P5 LDC R240, c[0x0][0x408] ;  /* 0x00010200fff05b82 */ /* 0x000e620000000800 */
[----:B------:R-:W-:Y:S01]  /*3490*/  @P6 FMUL.FTZ R250, R154, R177 ;  /* 0x000000b19afa6220 */ /* 0x000fe20000410000 */
[----:B------:R-:W-:Y:S01]  /*34a0*/  @P6 FMUL.FTZ R154, R246, R4 ;  /* 0x00000004f69a6220 */ /* 0x000fe20000410000 */
[----:B------:R-:W-:-:S05]  /*34b0*/  HFMA2 R177, -RZ, RZ, 0, 0 ;  /* 0x00000000ffb17431 */ /* 0x000fca00000001ff */
[----:B------:R-:W2:Y:S01]  /*34c0*/  @P5 LDC R242, c[0x0][0x408] ;  /* 0x00010200fff25b82 */ /* 0x000ea20000000800 */
[----:B0-----:R-:W-:Y:S01]  /*34d0*/  @P6 FMUL.FTZ R235, R154, R235 ;  /* 0x000000eb9aeb6220 */ /* 0x001fe20000410000 */
[----:B------:R-:W-:-:S05]  /*34e0*/  @P6 HADD2.F32 R154, -RZ, R34.H0_H0 ;  /* 0x20000022ff9a6230 */ /* 0x000fca0000004100 */
[----:B------:R-:W-:Y:S01]  /*34f0*/  @P6 FMUL.FTZ R238, R235, R154 ;  /* 0x0000009aebee6220 */ /* 0x000fe20000410000 */
[----:B------:R-:W-:Y:S01]  /*3500*/  FFMA.FTZ R154, R190, R3, R2 ;  /* 0x00000003be9a7223 */ /* 0x000fe20000010002 */
[----:B------:R-:W-:-:S03]  /*3510*/  LOP3.LUT P6, RZ, R23, 0xff0000, RZ, 0xc0, !PT ;  /* 0x00ff000017ff7812 */ /* 0x000fc600078cc0ff */
[----:B------:R-:W-:-:S04]  /*3520*/  FADD.FTZ R155, R227, -R154 ;  /* 0x8000009ae39b7221 */ /* 0x000fc80000010000 */
[----:B------:R-:W-:-:S04]  /*3530*/  FMUL.FTZ R154, R186, R155 ;  /* 0x0000009bba9a7220 */ /* 0x000fc80000410000 */
[----:B------:R-:W-:-:S04]  /*3540*/  @P5 FMUL.FTZ R155, R154, R4 ;  /* 0x000000049a9b5220 */ /* 0x000fc80000410000 */
[----:B-1----:R-:W-:Y:S01]  /*3550*/  @P5 FMUL.FTZ R240, R155, R240 ;  /* 0x000000f09bf05220 */ /* 0x002fe20000410000 */
[----:B------:R-:W-:Y:S02]  /*3560*/  @P5 HADD2.F32 R155, -RZ, R178.H1_H1 ;  /* 0x300000b2ff9b5230 */ /* 0x000fe40000004100 */
[----:B------:R-:W-:-:S03]  /*3570*/  HFMA2 R178, -RZ, RZ, 0, 0 ;  /* 0x00000000ffb27431 */ /* 0x000fc600000001ff */
[----:B------:R-:W-:Y:S01]  /*3580*/  @P5 FMUL.FTZ R178, R155, R240 ;  /* 0x000000f09bb25220 */ /* 0x000fe20000410000 */
[C---:B------:R-:W-:Y:S01]  /*3590*/  @P5 FMUL.FTZ R155, R154.reuse, R4 ;  /* 0x000000049a9b5220 */ /* 0x040fe20000410000 */
[----:B------:R-:W0:Y:S01]  /*35a0*/  @P6 LDC R240, c[0x0][0x408] ;  /* 0x00010200fff06b82 */ /* 0x000e220000000800 */
[----:B------:R-:W-:Y:S01]  /*35b0*/  F2FP.F16.F32.PACK_AB R154, R154, R246 ;  /* 0x000000f69a9a723e */ /* 0x000fe200000000ff */
[----:B------:R-:W-:Y:S01]  /*35c0*/  FADD.FTZ R178, R129, R178 ;  /* 0x000000b281b27221 */ /* 0x000fe20000010000 */
[----:B--2---:R-:W-:Y:S01]  /*35d0*/  @P5 FMUL.FTZ R242, R155, R242 ;  /* 0x000000f29bf25220 */ /* 0x004fe20000410000 */
[----:B------:R-:W-:-:S05]  /*35e0*/  @P5 HADD2.F32 R155, -RZ, R34.H1_H1 ;  /* 0x30000022ff9b5230 */ /* 0x000fca0000004100 */
[----:B------:R-:W-:Y:S01]  /*35f0*/  @P5 FMUL.FTZ R241, R242, R155 ;  /* 0x0000009bf2f15220 */ /* 0x000fe20000410000 */
[----:B------:R-:W-:Y:S01]  /*3600*/  FFMA.FTZ R155, R189, R3, R2 ;  /* 0x00000003bd9b7223 */ /* 0x000fe20000010002 */
[----:B------:R-:W1:Y:S01]  /*3610*/  @P6 LDC R242, c[0x0][0x408] ;  /* 0x00010200fff26b82 */ /* 0x000e620000000800 */
[----:B------:R-:W-:Y:S02]  /*3620*/  ISETP.GE.U32.AND P5, PT, R22, RZ, PT ;  /* 0x000000ff1600720c */ /* 0x000fe40003fa6070 */
[----:B------:R-:W-:Y:S01]  /*3630*/  FADD.FTZ R155, R226, -R155 ;  /* 0x8000009be29b7221 */ /* 0x000fe20000010000 */
[----:B------:R-:W-:Y:S02]  /*3640*/  F2FP.F16.F32.PACK_AB R126, R241, R238 ;  /* 0x000000eef17e723e */ /* 0x000fe400000000ff */
[----:B------:R-:W-:Y:S01]  /*3650*/  ISETP.GE.U32.AND.EX P5, PT, R23, 0x1000000, PT, P5 ;  /* 0x010000001700780c */ /* 0x000fe20003fa6150 */
[----:B------:R-:W-:-:S04]  /*3660*/  FMUL.FTZ R248, R186, R155 ;  /* 0x0000009bbaf87220 */ /* 0x000fc80000410000 */
[----:B------:R-:W-:-:S04]  /*3670*/  @P6 FMUL.FTZ R155, R248, R4 ;  /* 0x00000004f89b6220 */ /* 0x000fc80000410000 */
[----:B0-----:R-:W-:Y:S01]  /*3680*/  @P6 FMUL.FTZ R240, R155, R240 ;  /* 0x000000f09bf06220 */ /* 0x001fe20000410000 */
[----:B------:R-:W-:-:S03]  /*3690*/  @P6 HADD2.F32 R155, -RZ, R179.H0_H0 ;  /* 0x200000b3ff9b6230 */ /* 0x000fc60000004100 */
[----:B------:R-:W0:Y:S01]  /*36a0*/  @P5 LDC R235, c[0x0][0x408] ;  /* 0x00010200ffeb5b82 */ /* 0x000e220000000800 */
[----:B------:R-:W-:Y:S02]  /*36b0*/  @P5 HADD2.F32 R179, -RZ, R179.H1_H1 ;  /* 0x300000b3ffb35230 */ /* 0x000fe40000004100 */
[----:B------:R-:W-:Y:S01]  /*36c0*/  @P6 FMUL.FTZ R177, R155, R240 ;  /* 0x000000f09bb16220 */ /* 0x000fe20000410000 */
[----:B------:R-:W-:Y:S01]  /*36d0*/  @P6 FMUL.FTZ R155, R248, R4 ;  /* 0x00000004f89b6220 */ /* 0x000fe20000410000 */
[----:B------:R-:W-:Y:S02]  /*36e0*/  MOV R240, RZ ;  /* 0x000000ff00f07202 */ /* 0x000fe40000000f00 */
[----:B------:R-:W-:Y:S01]  /*36f0*/  FADD.FTZ R177, R130, R177 ;  /* 0x000000b182b17221 */ /* 0x000fe20000010000 */
[----:B-1----:R-:W-:Y:S01]  /*3700*/  @P6 FMUL.FTZ R242, R155, R242 ;  /* 0x000000f29bf26220 */ /* 0x002fe20000410000 */
[----:B------:R-:W-:-:S05]  /*3710*/  @P6 HADD2.F32 R155, -RZ, R35.H0_H0 ;  /* 0x20000023ff9b6230 */ /* 0x000fca0000004100 */
[----:B------:R-:W-:Y:S01]  /*3720*/  @P6 FMUL.FTZ R240, R242, R155 ;  /* 0x0000009bf2f06220 */ /* 0x000fe20000410000 */
[----:B------:R-:W-:Y:S01]  /*3730*/  FFMA.FTZ R242, R188, R3, R2 ;  /* 0x00000003bcf27223 */ /* 0x000fe20000010002 */
[----:B------:R-:W-:-:S03]  /*3740*/  LOP3.LUT P6, RZ, R22, 0xff, RZ, 0xc0, !PT ;  /* 0x000000ff16ff7812 */ /* 0x000fc600078cc0ff */
[----:B------:R-:W-:Y:S02]  /*3750*/  FADD.FTZ R155, R225, -R242 ;  /* 0x800000f2e19b7221 */ /* 0x000fe40000010000 */
[----:B------:R-:W1:Y:S02]  /*3760*/  @P5 LDC R242, c[0x0][0x408] ;  /* 0x00010200fff25b82 */ /* 0x000e640000000800 */
[----:B------:R-:W-:-:S04]  /*3770*/  FMUL.FTZ R155, R186, R155 ;  /* 0x0000009bba9b7220 */ /* 0x000fc80000410000 */
[----:B------:R-:W-:Y:S02]  /*3780*/  @P5 FMUL.FTZ R244, R155, R4 ;  /* 0x000000049bf45220 */ /* 0x000fe40000410000 */
[----:B------:R-:W-:Y:S02]  /*3790*/  @P6 HADD2.F32 R176, -RZ, R176.H0_H0 ;  /* 0x200000b0ffb06230 */ /* 0x000fe40000004100 */
[----:B0-----:R-:W-:Y:S01]  /*37a0*/  @P5 FMUL.FTZ R244, R244, R235 ;  /* 0x000000ebf4f45220 */ /* 0x001fe20000410000 */
[----:B------:R-:W-:-:S03]  /*37b0*/  HFMA2 R235, -RZ, RZ, 0, 0 ;  /* 0x00000000ffeb7431 */ /* 0x000fc600000001ff */
[----:B------:R-:W-:Y:S01]  /*37c0*/  @P5 FMUL.FTZ R235, R179, R244 ;  /* 0x000000f4b3eb5220 */ /* 0x000fe20000410000 */
[C---:B------:R-:W-:Y:S01]  /*37d0*/  @P5 FMUL.FTZ R179, R155.reuse, R4 ;  /* 0x000000049bb35220 */ /* 0x040fe20000410000 */
[----:B------:R-:W-:-:S03]  /*37e0*/  F2FP.F16.F32.PACK_AB R155, R155, R248 ;  /* 0x000000f89b9b723e */ /* 0x000fc600000000ff */
[----:B-1----:R-:W-:Y:S01]  /*37f0*/  @P5 FMUL.FTZ R244, R179, R242 ;  /* 0x000000f2b3f45220 */ /* 0x002fe20000410000 */
[----:B------:R-:W-:Y:S01]  /*3800*/  @P5 HADD2.F32 R179, -RZ, R35.H1_H1 ;  /* 0x30000023ffb35230 */ /* 0x000fe20000004100 */
[----:B------:R-:W-:-:S04]  /*3810*/  MOV R242, RZ ;  /* 0x000000ff00f27202 */ /* 0x000fc80000000f00 */
[----:B------:R-:W-:Y:S01]  /*3820*/  @P5 FMUL.FTZ R242, R244, R179 ;  /* 0x000000b3f4f25220 */ /* 0x000fe20000410000 */
[----:B------:R-:W-:Y:S01]  /*3830*/  FFMA.FTZ R179, R0, R3, R2 ;  /* 0x0000000300b37223 */ /* 0x000fe20000010002 */
[----:B------:R-:W0:Y:S03]  /*3840*/  @P6 LDC R244, c[0x0][0x408] ;  /* 0x00010200fff46b82 */ /* 0x000e260000000800 */
[----:B------:R-:W-:Y:S01]  /*3850*/  FADD.FTZ R179, R200, -R179 ;  /* 0x800000b3c8b37221 */ /* 0x000fe20000010000 */
[----:B------:R-:W-:-:S03]  /*3860*/  F2FP.F16.F32.PACK_AB R127, R242, R240 ;  /* 0x000000f0f27f723e */ /* 0x000fc600000000ff */
[----:B------:R-:W-:-:S04]  /*3870*/  FMUL.FTZ R247, R186, R179 ;  /* 0x000000b3baf77220 */ /* 0x000fc80000410000 */
[----:B------:R-:W-:Y:S01]  /*3880*/  @P6 FMUL.FTZ R179, R247, R4 ;  /* 0x00000004f7b36220 */ /* 0x000fe20000410000 */
[----:B------:R-:W-:-:S03]  /*3890*/  F2FP.F16.F32.PACK_AB R152, R152, R247 ;  /* 0x000000f79898723e */ /* 0x000fc600000000ff */
[----:B0-----:R-:W-:Y:S01]  /*38a0*/  @P6 FMUL.FTZ R179, R179, R244 ;  /* 0x000000f4b3b36220 */ /* 0x001fe20000410000 */
[----:B------:R-:W-:-:S03]  /*38b0*/  MOV R244, RZ ;  /* 0x000000ff00f47202 */ /* 0x000fc60000000f00 */
[----:B------:R-:W-:Y:S01]  /*38c0*/  @P6 FMUL.FTZ R249, R176, R179 ;  /* 0x000000b3b0f96220 */ /* 0x000fe20000410000 */
[----:B------:R-:W-:Y:S01]  /*38d0*/  @P6 FMUL.FTZ R176, R247, R4 ;  /* 0x00000004f7b06220 */ /* 0x000fe20000410000 */
[----:B------:R-:W0:Y:S03]  /*38e0*/  @P6 LDC R179, c[0x0][0x408] ;  /* 0x00010200ffb36b82 */ /* 0x000e260000000800 */
[----:B0-----:R-:W-:Y:S01]  /*38f0*/  @P6 FMUL.FTZ R179, R176, R179 ;  /* 0x000000b3b0b36220 */ /* 0x001fe20000410000 */
[----:B------:R-:W-:-:S05]  /*3900*/  @P6 HADD2.F32 R176, -RZ, R32.H0_H0 ;  /* 0x20000020ffb06230 */ /* 0x000fca0000004100 */
[----:B------:R-:W-:Y:S01]  /*3910*/  @P6 FMUL.FTZ R244, R179, R176 ;  /* 0x000000b0b3f46220 */ /* 0x000fe20000410000 */
[----:B------:R-:W-:Y:S01]  /*3920*/  FADD.FTZ R176, R131, R235 ;  /* 0x000000eb83b07221 */ /* 0x000fe20000010000 */
[----:B------:R-:W-:Y:S01]  /*3930*/  FADD.FTZ R235, R124, R249 ;  /* 0x000000f97ceb7221 */ /* 0x000fe20000010000 */
[----:B------:R-:W-:Y:S02]  /*3940*/  FADD.FTZ R179, R128, R250 ;  /* 0x000000fa80b37221 */ /* 0x000fe40000010000 */
[----:B------:R-:W-:-:S07]  /*3950*/  F2FP.F16.F32.PACK_AB R124, R183, R244 ;  /* 0x000000f4b77c723e */ /* 0x000fce00000000ff */
.L_x_2651:
[----:B------:R-:W0:Y:S08]  /*3960*/  @P1 LDC.64 R128, c[0x0][0x478] ;  /* 0x00011e00ff801b82 */ /* 0x000e300000000a00 */
[----:B------:R-:W1:Y:S01]  /*3970*/  LDC.64 R130, c[0x0][0x468] ;  /* 0x00011a00ff827b82 */ /* 0x000e620000000a00 */
[----:B0-----:R-:W-:-:S05]  /*3980*/  @P1 IMAD.WIDE.U32 R128, R21, 0x10, R128 ;  /* 0x0000001015801825 */ /* 0x001fca00078e0080 */
[----:B------:R1:W-:Y:S02]  /*3990*/  @P1 STG.E.128 desc[UR6][R128.64], R152 ;  /* 0x0000009880001986 */ /* 0x0003e4000c101d06 */
[C---:B-1----:R-:W-:Y:S01]  /*39a0*/  IMAD.WIDE.U32 R128, R21.reuse, 0x10, R130 ;  /* 0x0000001015807825 */ /* 0x042fe200078e0082 */
[----:B------:R-:W-:Y:S02]  /*39b0*/  MOV R130, R177 ;  /* 0x000000b100827202 */ /* 0x000fe40000000f00 */
[----:B------:R-:W-:Y:S02]  /*39c0*/  MOV R131, R176 ;  /* 0x000000b000837202 */ /* 0x000fe40000000f00 */
[----:B------:R0:W-:Y:S01]  /*39d0*/  STG.E.128 desc[UR6][R128.64], R124 ;  /* 0x0000007c80007986 */ /* 0x0001e2000c101d06 */
[----:B------:R-:W-:Y:S02]  /*39e0*/  IADD3 R21, PT, PT, R21, 0x20, RZ ;  /* 0x0000002015157810 */ /* 0x000fe40007ffe0ff */
[----:B0-----:R-:W-:-:S02]  /*39f0*/  MOV R124, R235 ;  /* 0x000000eb007c7202 */ /* 0x001fc40000000f00 */
[----:B------:R-:W-:Y:S02]  /*3a00*/  MOV R125, R182 ;  /* 0x000000b6007d7202 */ /* 0x000fe40000000f00 */
[----:B------:R-:W-:Y:S02]  /*3a10*/  MOV R126, R181 ;  /* 0x000000b5007e7202 */ /* 0x000fe40000000f00 */
[----:B------:R-:W-:Y:S02]  /*3a20*/  MOV R127, R180 ;  /* 0x000000b4007f7202 */ /* 0x000fe40000000f00 */
[----:B------:R-:W-:Y:S02]  /*3a30*/  MOV R128, R179 ;  /* 0x000000b300807202 */ /* 0x000fe40000000f00 */
[----:B------:R-:W-:-:S07]  /*3a40*/  MOV R129, R178 ;  /* 0x000000b200817202 */ /* 0x000fce0000000f00 */
.L_x_2649:
[----:B------:R-:W-:Y:S05]  /*3a50*/  BSYNC.RECONVERGENT B2 ;  /* 0x0000000000027941 */ /* 0x000fea0003800200 */
.L_x_2648:
        /* <DEDUP_REMOVED lines=74> */
[----:B------:R-:W-:Y:S02]  /*3f00*/  HFMA2 R177, -RZ, RZ, 0, 0 ;  /* 0x00000000ffb17431 */ /* 0x000fe400000001ff */
[----:B------:R-:W-:Y:S01]  /*3f10*/  @P5 FMUL.FTZ R250, R154, R155 ;  /* 0x0000009b9afa5220 */ /* 0x000fe20000410000 */
[----:B------:R-:W-:-:S04]  /*3f20*/  @P5 FMUL.FTZ R154, R4, R246 ;  /* 0x000000f6049a5220 */ /* 0x000fc80000410000 */
        /* <DEDUP_REMOVED lines=8> */
[----:B------:R-:W-:Y:S02]  /*3fb0*/  @P4 FMUL.FTZ R155, R4, R154 ;  /* 0x0000009a049b4220 */ /* 0x000fe40000410000 */
[----:B------:R-:W0:Y:S02]  /*3fc0*/  @P5 LDC R244, c[0x0][0x408] ;  /* 0x00010200fff45b82 */ /* 0x000e240000000800 */
[----:B-1----:R-:W-:Y:S01]  /*3fd0*/  @P4 FMUL.FTZ R240, R155, R240 ;  /* 0x000000f09bf04220 */ /* 0x002fe20000410000 */
[----:B------:R-:W-:Y:S02]  /*3fe0*/  @P4 HADD2.F32 R155, -RZ, R178.H1_H1 ;  /* 0x300000b2ff9b4230 */ /* 0x000fe40000004100 */
[----:B------:R-:W-:-:S03]  /*3ff0*/  HFMA2 R178, -RZ, RZ, 0, 0 ;  /* 0x00000000ffb27431 */ /* 0x000fc600000001ff */
[----:B------:R-:W-:Y:S01]  /*4000*/  @P4 FMUL.FTZ R178, R155, R240 ;  /* 0x000000f09bb24220 */ /* 0x000fe20000410000 */
[----:B------:R-:W-:Y:S01]  /*4010*/  @P4 FMUL.FTZ R155, R4, R154 ;  /* 0x0000009a049b4220 */ /* 0x000fe20000410000 */
[----:B------:R-:W1:Y:S01]  /*4020*/  @P5 LDC R252, c[0x0][0x408] ;  /* 0x00010200fffc5b82 */ /* 0x000e620000000800 */
[----:B------:R-:W-:Y:S01]  /*4030*/  F2FP.F16.F32.PACK_AB R154, R154, R246 ;  /* 0x000000f69a9a723e */ /* 0x000fe200000000ff */
[----:B------:R-:W-:Y:S01]  /*4040*/  FADD.FTZ R178, R173, R178 ;  /* 0x000000b2adb27221 */ /* 0x000fe20000010000 */
[----:B--2---:R-:W-:Y:S01]  /*4050*/  @P4 FMUL.FTZ R240, R155, R242 ;  /* 0x000000f29bf04220 */ /* 0x004fe20000410000 */
[----:B------:R-:W-:Y:S01]  /*4060*/  @P4 HADD2.F32 R155, -RZ, R42.H1_H1 ;  /* 0x3000002aff9b4230 */ /* 0x000fe20000004100 */
[----:B------:R-:W-:-:S04]  /*4070*/  MOV R242, RZ ;  /* 0x000000ff00f27202 */ /* 0x000fc80000000f00 */
[----:B------:R-:W-:Y:S01]  /*4080*/  @P4 FMUL.FTZ R242, R240, R155 ;  /* 0x0000009bf0f24220 */ /* 0x000fe20000410000 */
[----:B------:R-:W-:Y:S01]  /*4090*/  FFMA.FTZ R155, R14, R3, R2 ;  /* 0x000000030e9b7223 */ /* 0x000fe20000010002 */
[----:B------:R-:W-:-:S03]  /*40a0*/  ISETP.GE.U32.AND P4, PT, R24, RZ, PT ;  /* 0x000000ff1800720c */ /* 0x000fc60003f86070 */
[----:B------:R-:W-:Y:S01]  /*40b0*/  FADD.FTZ R155, R218, -R155 ;  /* 0x8000009bda9b7221 */ /* 0x000fe20000010000 */
[----:B------:R-:W-:Y:S02]  /*40c0*/  ISETP.GE.U32.AND.EX P4, PT, R25, 0x1000000, PT, P4 ;  /* 0x010000001900780c */ /* 0x000fe40003f86140 */
[----:B------:R-:W-:Y:S01]  /*40d0*/  F2FP.F16.F32.PACK_AB R134, R242, R238 ;  /* 0x000000eef286723e */ /* 0x000fe200000000ff */
[----:B------:R-:W-:-:S04]  /*40e0*/  FMUL.FTZ R248, R186, R155 ;  /* 0x0000009bbaf87220 */ /* 0x000fc80000410000 */
[----:B------:R-:W-:-:S04]  /*40f0*/  @P5 FMUL.FTZ R155, R4, R248 ;  /* 0x000000f8049b5220 */ /* 0x000fc80000410000 */
[----:B0-----:R-:W-:Y:S01]  /*4100*/  @P5 FMUL.FTZ R240, R155, R244 ;  /* 0x000000f49bf05220 */ /* 0x001fe20000410000 */
[--C-:B------:R-:W-:Y:S01]  /*4110*/  @P5 HADD2.F32 R155, -RZ, R179.reuse.H0_H0 ;  /* 0x200000b3ff9b5230 */ /* 0x100fe20000004100 */
[----:B------:R-:W0:Y:S01]  /*4120*/  @P4 LDC R235, c[0x0][0x408] ;  /* 0x00010200ffeb4b82 */ /* 0x000e220000000800 */
[----:B------:R-:W-:Y:S01]  /*4130*/  FFMA.FTZ R244, R13, R3, R2 ;  /* 0x000000030df47223 */ /* 0x000fe20000010002 */
[----:B------:R-:W-:Y:S02]  /*4140*/  @P4 HADD2.F32 R179, -RZ, R179.H1_H1 ;  /* 0x300000b3ffb34230 */ /* 0x000fe40000004100 */
[----:B------:R-:W-:Y:S01]  /*4150*/  @P5 FMUL.FTZ R177, R155, R240 ;  /* 0x000000f09bb15220 */ /* 0x000fe20000410000 */
[----:B------:R-:W-:Y:S01]  /*4160*/  @P5 FMUL.FTZ R155, R4, R248 ;  /* 0x000000f8049b5220 */ /* 0x000fe20000410000 */
[----:B------:R-:W-:Y:S02]  /*4170*/  MOV R240, RZ ;  /* 0x000000ff00f07202 */ /* 0x000fe40000000f00 */
[----:B------:R-:W2:Y:S01]  /*4180*/  @P4 LDC R243, c[0x0][0x408] ;  /* 0x00010200fff34b82 */ /* 0x000ea20000000800 */
[----:B-1----:R-:W-:Y:S01]  /*4190*/  @P5 FMUL.FTZ R252, R155, R252 ;  /* 0x000000fc9bfc5220 */ /* 0x002fe20000410000 */
[----:B------:R-:W-:-:S02]  /*41a0*/  @P5 HADD2.F32 R155, -RZ, R43.H0_H0 ;  /* 0x2000002bff9b5230 */ /* 0x000fc40000004100 */
[----:B------:R-:W-:-:S03]  /*41b0*/  FADD.FTZ R177, R174, R177 ;  /* 0x000000b1aeb17221 */ /* 0x000fc60000010000 */
[----:B------:R-:W-:Y:S01]  /*41c0*/  @P5 FMUL.FTZ R240, R252, R155 ;  /* 0x0000009bfcf05220 */ /* 0x000fe20000410000 */
[----:B------:R-:W-:Y:S01]  /*41d0*/  FADD.FTZ R155, R217, -R244 ;  /* 0x800000f4d99b7221 */ /* 0x000fe20000010000 */
[----:B------:R-:W-:-:S03]  /*41e0*/  LOP3.LUT P5, RZ, R24, 0xff, RZ, 0xc0, !PT ;  /* 0x000000ff18ff7812 */ /* 0x000fc600078ac0ff */
[----:B------:R-:W-:-:S04]  /*41f0*/  FMUL.FTZ R155, R186, R155 ;  /* 0x0000009bba9b7220 */ /* 0x000fc80000410000 */
[----:B------:R-:W-:-:S04]  /*4200*/  @P4 FMUL.FTZ R244, R4, R155 ;  /* 0x0000009b04f44220 */ /* 0x000fc80000410000 */
[----:B0-----:R-:W-:Y:S01]  /*4210*/  @P4 FMUL.FTZ R244, R244, R235 ;  /* 0x000000ebf4f44220 */ /* 0x001fe20000410000 */
[----:B------:R-:W-:Y:S02]  /*4220*/  HFMA2 R235, -RZ, RZ, 0, 0 ;  /* 0x00000000ffeb7431 */ /* 0x000fe400000001ff */
[----:B------:R-:W-:Y:S02]  /*4230*/  @P5 HADD2.F32 R176, -RZ, R176.H0_H0 ;  /* 0x200000b0ffb05230 */ /* 0x000fe40000004100 */
[----:B------:R-:W-:Y:S01]  /*4240*/  @P4 FMUL.FTZ R235, R179, R244 ;  /* 0x000000f4b3eb4220 */ /* 0x000fe20000410000 */
[----:B------:R-:W-:Y:S01]  /*4250*/  @P4 FMUL.FTZ R244, R4, R155 ;  /* 0x0000009b04f44220 */ /* 0x000fe20000410000 */
[----:B------:R-:W-:Y:S01]  /*4260*/  @P4 HADD2.F32 R179, -RZ, R43.H1_H1 ;  /* 0x3000002bffb34230 */ /* 0x000fe20000004100 */
[----:B------:R-:W-:Y:S02]  /*4270*/  F2FP.F16.F32.PACK_AB R155, R155, R248 ;  /* 0x000000f89b9b723e */ /* 0x000fe400000000ff */
[----:B--2---:R-:W-:Y:S01]  /*4280*/  @P4 FMUL.FTZ R244, R244, R243 ;  /* 0x000000f3f4f44220 */ /* 0x004fe20000410000 */
[----:B------:R-:W-:-:S03]  /*4290*/  MOV R243, RZ ;  /* 0x000000ff00f37202 */ /* 0x000fc60000000f00 */
[----:B------:R-:W-:Y:S01]  /*42a0*/  @P4 FMUL.FTZ R243, R244, R179 ;  /* 0x000000b3f4f34220 */ /* 0x000fe20000410000 */
[----:B------:R-:W-:Y:S01]  /*42b0*/  FFMA.FTZ R179, R20, R3, R2 ;  /* 0x0000000314b37223 */ /* 0x000fe20000010002 */
[----:B------:R-:W0:Y:S03]  /*42c0*/  @P5 LDC R244, c[0x0][0x408] ;  /* 0x00010200fff45b82 */ /* 0x000e260000000800 */
[----:B------:R-:W-:Y:S01]  /*42d0*/  FADD.FTZ R179, R224, -R179 ;  /* 0x800000b3e0b37221 */ /* 0x000fe20000010000 */
[----:B------:R-:W-:-:S03]  /*42e0*/  F2FP.F16.F32.PACK_AB R135, R243, R240 ;  /* 0x000000f0f387723e */ /* 0x000fc600000000ff */
[----:B------:R-:W-:-:S04]  /*42f0*/  FMUL.FTZ R247, R186, R179 ;  /* 0x000000b3baf77220 */ /* 0x000fc80000410000 */
[-C--:B------:R-:W-:Y:S01]  /*4300*/  @P5 FMUL.FTZ R179, R4, R247.reuse ;  /* 0x000000f704b35220 */ /* 0x080fe20000410000 */
        /* <DEDUP_REMOVED lines=12> */
[----:B------:R-:W-:Y:S01]  /*43d0*/  F2FP.F16.F32.PACK_AB R132, R183, R244 ;  /* 0x000000f4b784723e */ /* 0x000fe200000000ff */
[----:B------:R-:W-:Y:S06]  /*43e0*/  BRA `(.L_x_2655) ;  /* 0x0000000800887947 */ /* 0x000fec0003800000 */
.L_x_2654:
        /* <DEDUP_REMOVED lines=75> */
[----:B------:R-:W-:Y:S01]  /*48a0*/  MOV R238, RZ ;  /* 0x000000ff00ee7202 */ /* 0x000fe20000000f00 */
[----:B------:R-:W0:Y:S02]  /*48b0*/  @P4 LDC R244, c[0x0][0x408] ;  /* 0x00010200fff44b82 */ /* 0x000e240000000800 */
        /* <DEDUP_REMOVED lines=13> */
[----:B------:R-:W-:Y:S02]  /*4990*/  @P4 HADD2.F32 R177, -RZ, R178.H1_H1 ;  /* 0x300000b2ffb14230 */ /* 0x000fe40000004100 */
[----:B------:R-:W-:-:S03]  /*49a0*/  HFMA2 R178, -RZ, RZ, 0, 0 ;  /* 0x00000000ffb27431 */ /* 0x000fc600000001ff */
[----:B------:R-:W-:Y:S01]  /*49b0*/  @P4 FMUL.FTZ R178, R177, R242 ;  /* 0x000000f2b1b24220 */ /* 0x000fe20000410000 */
[----:B------:R-:W-:Y:S02]  /*49c0*/  @P4 FADD.FTZ R177, R219, -R240 ;  /* 0x800000f0dbb14221 */ /* 0x000fe40000010000 */
[----:B------:R-:W1:Y:S01]  /*49d0*/  @P5 LDC R240, c[0x0][0x408] ;  /* 0x00010200fff05b82 */ /* 0x000e620000000800 */
[----:B------:R-:W-:Y:S01]  /*49e0*/  FADD.FTZ R178, R173, R178 ;  /* 0x000000b2adb27221 */ /* 0x000fe20000010000 */
        /* <DEDUP_REMOVED lines=65> */
[----:B------:R-:W-:-:S07]  /*4e00*/  F2FP.F16.F32.PACK_AB R132, R183, R242 ;  /* 0x000000f2b784723e */ /* 0x000fce00000000ff */
.L_x_2655:
        /* <DEDUP_REMOVED lines=15> */
.L_x_2653:
[----:B------:R-:W-:Y:S05]  /*4f00*/  BSYNC.RECONVERGENT B2 ;  /* 0x0000000000027941 */ /* 0x000fea0003800200 */
.L_x_2652:
        /* <DEDUP_REMOVED lines=153> */
.L_x_2658:
        /* <DEDUP_REMOVED lines=162> */
.L_x_2659:
        /* <DEDUP_REMOVED lines=15> */
.L_x_2657:
[----:B------:R-:W-:Y:S05]  /*63b0*/  BSYNC.RECONVERGENT B2 ;  /* 0x0000000000027941 */ /* 0x000fea0003800200 */
.L_x_2656:
        /* <DEDUP_REMOVED lines=8> */
[----:B------:R-:W-:Y:S01]  /*6440*/  FFMA.FTZ R152, R198, R3, R2 ;  /* 0x00000003c6987223 */ /* 0x000fe20000010002 */
[----:B------:R-:W-:Y:S02]  /*6450*/  LOP3.LUT P3, RZ, R184, 0xff0000, RZ, 0xc0, !PT ;  /* 0x00ff0000b8ff7812 */ /* 0x000fe4000786c0ff */
[----:B------:R-:W-:Y:S02]  /*6460*/  CS2R R246, SRZ ;  /* 0x0000000000f67805 */ /* 0x000fe4000001ff00 */
[----:B------:R-:W-:Y:S01]  /*6470*/  MOV R235, RZ ;  /* 0x000000ff00eb7202 */ /* 0x000fe20000000f00 */
[----:B------:R-:W-:Y:S01]  /*6480*/  FADD.FTZ R153, R207, -R152 ;  /* 0x80000098cf997221 */ /* 0x000fe20000010000 */
[----:B------:R-:W-:Y:S01]  /*6490*/  HFMA2 R243, -RZ, RZ, 0, 0 ;  /* 0x00000000fff37431 */ /* 0x000fe200000001ff */
[----:B------:R-:W-:Y:S01]  /*64a0*/  MOV R183, RZ ;  /* 0x000000ff00b77202 */ /* 0x000fe20000000f00 */
[----:B------:R-:W-:-:S02]  /*64b0*/  HFMA2 R244, -RZ, RZ, 0, 0 ;  /* 0x00000000fff47431 */ /* 0x000fc400000001ff */
[----:B------:R-:W-:Y:S01]  /*64c0*/  FMUL.FTZ R152, R186, R153 ;  /* 0x00000099ba987220 */ /* 0x000fe20000410000 */
[----:B------:R-:W0:Y:S03]  /*64d0*/  @P2 LDC R154, c[0x0][0x408] ;  /* 0x00010200ff9a2b82 */ /* 0x000e260000000800 */
[----:B------:R-:W-:-:S05]  /*64e0*/  @P2 FMUL.FTZ R153, R4, R152 ;  /* 0x0000009804992220 */ /* 0x000fca0000410000 */
[----:B------:R-:W1:Y:S08]  /*64f0*/  @P2 LDC R180, c[0x0][0x408] ;  /* 0x00010200ffb42b82 */ /* 0x000e700000000800 */
[----:B------:R-:W2:Y:S01]  /*6500*/  @P3 LDC R182, c[0x0][0x408] ;  /* 0x00010200ffb63b82 */ /* 0x000ea20000000800 */
[----:B0-----:R-:W-:Y:S01]  /*6510*/  @P2 FMUL.FTZ R154, R153, R154 ;  /* 0x0000009a999a2220 */ /* 0x001fe20000410000 */
[----:B-----5:R-:W-:-:S06]  /*6520*/  @P2 HADD2.F32 R153, -RZ, R176.H1_H1 ;  /* 0x300000b0ff992230 */ /* 0x020fcc0000004100 */
[----:B------:R-:W0:Y:S01]  /*6530*/  @P3 LDC R236, c[0x0][0x408] ;  /* 0x00010200ffec3b82 */ /* 0x000e220000000800 */
[----:B------:R-:W-:Y:S01]  /*6540*/  @P2 FMUL.FTZ R247, R153, R154 ;  /* 0x0000009a99f72220 */ /* 0x000fe20000410000 */
[----:B------:R-:W-:-:S04]  /*6550*/  @P2 FMUL.FTZ R153, R4, R152 ;  /* 0x0000009804992220 */ /* 0x000fc80000410000 */
[----:B-1----:R-:W-:Y:S01]  /*6560*/  @P2 FMUL.FTZ R154, R153, R180 ;  /* 0x000000b4999a2220 */ /* 0x002fe20000410000 */
[----:B------:R-:W-:Y:S02]  /*6570*/  @P2 HADD2.F32 R153, -RZ, R56.H1_H1 ;  /* 0x30000038ff992230 */ /* 0x000fe40000004100 */
[----:B------:R-:W-:-:S03]  /*6580*/  HFMA2 R180, -RZ, RZ, 0, 0 ;  /* 0x00000000ffb47431 */ /* 0x000fc600000001ff */
[----:B------:R-:W-:Y:S01]  /*6590*/  @P2 FMUL.FTZ R180, R154, R153 ;  /* 0x000000999ab42220 */ /* 0x000fe20000410000 */
[----:B------:R-:W-:Y:S01]  /*65a0*/  FFMA.FTZ R153, R197, R3, R2 ;  /* 0x00000003c5997223 */ /* 0x000fe20000010002 */
[----:B------:R-:W-:-:S03]  /*65b0*/  LOP3.LUT P2, RZ, R184, 0xff000000, RZ, 0xc0, !PT ;  /* 0xff000000b8ff7812 */ /* 0x000fc6000784c0ff */
[----:B------:R-:W-:-:S04]  /*65c0*/  FADD.FTZ R153, R206, -R153 ;  /* 0x80000099ce997221 */ /* 0x000fc80000010000 */
[----:B------:R-:W-:-:S04]  /*65d0*/  FMUL.FTZ R240, R186, R153 ;  /* 0x00000099baf07220 */ /* 0x000fc80000410000 */
[----:B------:R-:W-:Y:S02]  /*65e0*/  @P3 FMUL.FTZ R153, R4, R240 ;  /* 0x000000f004993220 */ /* 0x000fe40000410000 */
[----:B------:R-:W1:Y:S02]  /*65f0*/  @P2 LDC R155, c[0x0][0x408] ;  /* 0x00010200ff9b2b82 */ /* 0x000e640000000800 */
[----:B--2---:R-:W-:Y:S01]  /*6600*/  @P3 FMUL.FTZ R154, R153, R182 ;  /* 0x000000b6999a3220 */ /* 0x004fe20000410000 */
[----:B------:R-:W-:-:S05]  /*6610*/  @P3 HADD2.F32 R153, -RZ, R177.H0_H0 ;  /* 0x200000b1ff993230 */ /* 0x000fca0000004100 */
[----:B------:R-:W-:Y:S01]  /*6620*/  @P3 FMUL.FTZ R246, R153, R154 ;  /* 0x0000009a99f63220 */ /* 0x000fe20000410000 */
[----:B------:R-:W-:Y:S01]  /*6630*/  @P3 FMUL.FTZ R153, R4, R240 ;  /* 0x000000f004993220 */ /* 0x000fe20000410000 */
[----:B------:R-:W-:Y:S01]  /*6640*/  FFMA.FTZ R154, R196, R3, R2 ;  /* 0x00000003c49a7223 */ /* 0x000fe20000010002 */
[----:B------:R-:W2:Y:S02]  /*6650*/  @P2 LDC R181, c[0x0][0x408] ;  /* 0x00010200ffb52b82 */ /* 0x000ea40000000800 */
[----:B0-----:R-:W-:Y:S01]  /*6660*/  @P3 FMUL.FTZ R236, R153, R236 ;  /* 0x000000ec99ec3220 */ /* 0x001fe20000410000 */
[----:B------:R-:W-:-:S05]  /*6670*/  @P3 HADD2.F32 R153, -RZ, R57.H0_H0 ;  /* 0x20000039ff993230 */ /* 0x000fca0000004100 */
[----:B------:R-:W-:Y:S01]  /*6680*/  @P3 FMUL.FTZ R235, R236, R153 ;  /* 0x00000099eceb3220 */ /* 0x000fe20000410000 */
[----:B------:R-:W-:Y:S01]  /*6690*/  FADD.FTZ R153, R205, -R154 ;  /* 0x8000009acd997221 */ /* 0x000fe20000010000 */
[----:B------:R-:W-:Y:S02]  /*66a0*/  LOP3.LUT P3, RZ, R185, 0xff, RZ, 0xc0, !PT ;  /* 0x000000ffb9ff7812 */ /* 0x000fe4000786c0ff */
[----:B------:R-:W-:Y:S01]  /*66b0*/  MOV R236, RZ ;  /* 0x000000ff00ec7202 */ /* 0x000fe20000000f00 */
[----:B------:R-:W-:-:S04]  /*66c0*/  FMUL.FTZ R153, R186, R153 ;  /* 0x00000099ba997220 */ /* 0x000fc80000410000 */
[----:B------:R-:W-:-:S04]  /*66d0*/  @P2 FMUL.FTZ R154, R4, R153 ;  /* 0x00000099049a2220 */ /* 0x000fc80000410000 */
[----:B-1----:R-:W-:Y:S01]  /*66e0*/  @P2 FMUL.FTZ R155, R154, R155 ;  /* 0x0000009b9a9b2220 */ /* 0x002fe20000410000 */
[----:B------:R-:W-:Y:S01]  /*66f0*/  @P2 HADD2.F32 R154, -RZ, R177.H1_H1 ;  /* 0x300000b1ff9a2230 */ /* 0x000fe20000004100 */
[----:B------:R-:W0:Y:S01]  /*6700*/  @P3 LDC R182, c[0x0][0x408] ;  /* 0x00010200ffb63b82 */ /* 0x000e220000000800 */
[----:B------:R-:W-:-:S03]  /*6710*/  HFMA2 R177, -RZ, RZ, 0, 0 ;  /* 0x00000000ffb17431 */ /* 0x000fc600000001ff */
[----:B------:R-:W-:Y:S01]  /*6720*/  @P2 FMUL.FTZ R177, R154, R155 ;  /* 0x0000009b9ab12220 */ /* 0x000fe20000410000 */
[----:B------:R-:W-:Y:S01]  /*6730*/  @P2 FMUL.FTZ R154, R4, R153 ;  /* 0x00000099049a2220 */ /* 0x000fe20000410000 */
[----:B------:R-:W-:Y:S01]  /*6740*/  FFMA.FTZ R155, R195, R3, R2 ;  /* 0x00000003c39b7223 */ /* 0x000fe20000010002 */
[----:B------:R-:W-:Y:S01]  /*6750*/  F2FP.F16.F32.PACK_AB R153, R153, R240 ;  /* 0x000000f09999723e */ /* 0x000fe200000000ff */
[----:B------:R-:W1:Y:S01]  /*6760*/  @P3 LDC R238, c[0x0][0x408] ;  /* 0x00010200ffee3b82 */ /* 0x000e620000000800 */
[----:B--2---:R-:W-:Y:S01]  /*6770*/  @P2 FMUL.FTZ R181, R154, R181 ;  /* 0x000000b59ab52220 */ /* 0x004fe20000410000 */
[----:B------:R-:W-:Y:S02]  /*6780*/  @P2 HADD2.F32 R154, -RZ, R57.H1_H1 ;  /* 0x30000039ff9a2230 */ /* 0x000fe40000004100 */
[----:B------:R-:W-:Y:S01]  /*6790*/  FADD.FTZ R155, R204, -R155 ;  /* 0x8000009bcc9b7221 */ /* 0x000fe20000010000 */
[----:B------:R-:W-:Y:S02]  /*67a0*/  FADD.FTZ R177, R147, R177 ;  /* 0x000000b193b17221 */ /* 0x000fe40000010000 */
[----:B------:R-:W-:Y:S01]  /*67b0*/  @P2 FMUL.FTZ R236, R181, R154 ;  /* 0x0000009ab5ec2220 */ /* 0x000fe20000410000 */
[----:B------:R-:W-:Y:S01]  /*67c0*/  LOP3.LUT P2, RZ, R185, 0xff00, RZ, 0xc0, !PT ;  /* 0x0000ff00b9ff7812 */ /* 0x000fe2000784c0ff */
[----:B------:R-:W-:-:S04]  /*67d0*/  FMUL.FTZ R154, R186, R155 ;  /* 0x0000009bba9a7220 */ /* 0x000fc80000410000 */
[----:B------:R-:W-:-:S04]  /*67e0*/  @P3 FMUL.FTZ R155, R4, R154 ;  /* 0x0000009a049b3220 */ /* 0x000fc80000410000 */
[----:B0-----:R-:W-:Y:S01]  /*67f0*/  @P3 FMUL.FTZ R182, R155, R182 ;  /* 0x000000b69bb63220 */ /* 0x001fe20000410000 */
[----:B------:R-:W-:-:S03]  /*6800*/  @P3 HADD2.F32 R155, -RZ, R178.H0_H0 ;  /* 0x200000b2ff9b3230 */ /* 0x000fc60000004100 */
[----:B------:R-:W0:Y:S01]  /*6810*/  @P2 LDC R242, c[0x0][0x408] ;  /* 0x00010200fff22b82 */ /* 0x000e220000000800 */
[----:B------:R-:W-:Y:S02]  /*6820*/  @P2 HADD2.F32 R178, -RZ, R178.H1_H1 ;  /* 0x300000b2ffb22230 */ /* 0x000fe40000004100 */
[----:B------:R-:W-:Y:S01]  /*6830*/  @P3 FMUL.FTZ R243, R155, R182 ;  /* 0x000000b69bf33220 */ /* 0x000fe20000410000 */
[----:B------:R-:W-:Y:S01]  /*6840*/  FFMA.FTZ R182, R187, R3, R2 ;  /* 0x00000003bbb67223 */ /* 0x000fe20000010002 */
[----:B------:R-:W-:-:S03]  /*6850*/  @P3 FMUL.FTZ R155, R4, R154 ;  /* 0x0000009a049b3220 */ /* 0x000fc60000410000 */
[----:B------:R-:W-:Y:S01]  /*6860*/  FADD.FTZ R241, R203, -R182 ;  /* 0x800000b6cbf17221 */ /* 0x000fe20000010000 */
[----:B-1----:R-:W-:Y:S01]  /*6870*/  @P3 FMUL.FTZ R238, R155, R238 ;  /* 0x000000ee9bee3220 */ /* 0x002fe20000410000 */
[----:B------:R-:W1:Y:S01]  /*6880*/  @P2 LDC R182, c[0x0][0x408] ;  /* 0x00010200ffb62b82 */ /* 0x000e620000000800 */
[----:B------:R-:W-:Y:S02]  /*6890*/  @P3 HADD2.F32 R155, -RZ, R58.H0_H0 ;  /* 0x2000003aff9b3230 */ /* 0x000fe40000004100 */
[----:B------:R-:W-:-:S03]  /*68a0*/  FMUL.FTZ R241, R186, R241 ;  /* 0x000000f1baf17220 */ /* 0x000fc60000410000 */
[----:B------:R-:W-:Y:S01]  /*68b0*/  @P3 FMUL.FTZ R183, R238, R155 ;  /* 0x0000009beeb73220 */ /* 0x000fe20000410000 */
[----:B------:R-:W-:Y:S01]  /*68c0*/  LOP3.LUT P3, RZ, R185, 0xff0000, RZ, 0xc0, !PT ;  /* 0x00ff0000b9ff7812 */ /* 0x000fe2000786c0ff */
[----:B------:R-:W-:Y:S01]  /*68d0*/  @P2 FMUL.FTZ R155, R4, R241 ;  /* 0x000000f1049b2220 */ /* 0x000fe20000410000 */
[----:B------:R-:W-:Y:S02]  /*68e0*/  MOV R238, RZ ;  /* 0x000000ff00ee7202 */ /* 0x000fe40000000f00 */
[----:B------:R-:W-:Y:S01]  /*68f0*/  F2FP.F16.F32.PACK_AB R154, R241, R154 ;  /* 0x0000009af19a723e */ /* 0x000fe200000000ff */
[----:B0-----:R-:W-:Y:S01]  /*6900*/  @P2 FMUL.FTZ R155, R155, R242 ;  /* 0x000000f29b9b2220 */ /* 0x001fe20000410000 */
[----:B------:R-:W-:-:S03]  /*6910*/  HFMA2 R242, -RZ, RZ, 0, 0 ;  /* 0x00000000fff27431 */ /* 0x000fc600000001ff */
[----:B------:R-:W-:Y:S01]  /*6920*/  @P2 FMUL.FTZ R244, R178, R155 ;  /* 0x0000009bb2f42220 */ /* 0x000fe20000410000 */
[----:B------:R-:W-:-:S03]  /*6930*/  @P2 FMUL.FTZ R155, R4, R241 ;  /* 0x000000f1049b2220 */ /* 0x000fc60000410000 */
[----:B------:R-:W0:Y:S01]  /*6940*/  @P3 LDC R181, c[0x0][0x408] ;  /* 0x00010200ffb53b82 */ /* 0x000e220000000800 */
[----:B-1----:R-:W-:Y:S01]  /*6950*/  @P2 FMUL.FTZ R182, R155, R182 ;  /* 0x000000b69bb62220 */ /* 0x002fe20000410000 */
[----:B------:R-:W-:-:S06]  /*6960*/  @P2 HADD2.F32 R155, -RZ, R58.H1_H1 ;  /* 0x3000003aff9b2230 */ /* 0x000fcc0000004100 */
[----:B------:R-:W1:Y:S01]  /*6970*/  @P3 LDC R245, c[0x0][0x408] ;  /* 0x00010200fff53b82 */ /* 0x000e620000000800 */
[----:B------:R-:W-:Y:S01]  /*6980*/  @P2 FMUL.FTZ R238, R182, R155 ;  /* 0x0000009bb6ee2220 */ /* 0x000fe20000410000 */
[----:B------:R-:W-:Y:S01]  /*6990*/  FFMA.FTZ R155, R199, R3, R2 ;  /* 0x00000003c79b7223 */ /* 0x000fe20000010002 */
[----:B------:R-:W-:Y:S02]  /*69a0*/  MOV R182, RZ ;  /* 0x000000ff00b67202 */ /* 0x000fe40000000f00 */
[----:B------:R-:W-:Y:S01]  /*69b0*/  ISETP.GE.U32.AND P2, PT, R184, RZ, PT ;  /* 0x000000ffb800720c */ /* 0x000fe20003f46070 */
[----:B------:R-:W-:-:S03]  /*69c0*/  FADD.FTZ R155, R202, -R155 ;  /* 0x8000009bca9b7221 */ /* 0x000fc60000010000 */
[----:B------:R-:W-:Y:S01]  /*69d0*/  ISETP.GE.U32.AND.EX P2, PT, R185, 0x1000000, PT, P2 ;  /* 0x01000000b900780c */ /* 0x000fe20003f46120 */
[----:B------:R-:W-:-:S04]  /*69e0*/  FMUL.FTZ R155, R186, R155 ;  /* 0x0000009bba9b7220 */ /* 0x000fc80000410000 */
[----:B------:R-:W-:-:S04]  /*69f0*/  @P3 FMUL.FTZ R178, R4, R155 ;  /* 0x0000009b04b23220 */ /* 0x000fc80000410000 */
[----:B0-----:R-:W-:Y:S01]  /*6a00*/  @P3 FMUL.FTZ R181, R178, R181 ;  /* 0x000000b5b2b53220 */ /* 0x001fe20000410000 */
[----:B------:R-:W-:-:S03]  /*6a10*/  @P3 HADD2.F32 R178, -RZ, R179.H0_H0 ;  /* 0x200000b3ffb23230 */ /* 0x000fc60000004100 */
[----:B------:R-:W-:Y:S02]  /*6a20*/  @P2 HADD2.F32 R179, -RZ, R179.H1_H1 ;  /* 0x300000b3ffb32230 */ /* 0x000fe40000004100 */
[----:B------:R-:W-:Y:S01]  /*6a30*/  @P3 FMUL.FTZ R242, R178, R181 ;  /* 0x000000b5b2f23220 */ /* 0x000fe20000410000 */
[----:B------:R-:W-:Y:S01]  /*6a40*/  @P3 FMUL.FTZ R178, R4, R155 ;  /* 0x0000009b04b23220 */ /* 0x000fe20000410000 */
[-CC-:B------:R-:W-:Y:S01]  /*6a50*/  FFMA.FTZ R181, R233, R3.reuse, R2.reuse ;  /* 0x00000003e9b57223 */ /* 0x180fe20000010002 */
[----:B------:R-:W-:Y:S01]  /*6a60*/  FFMA.FTZ R3, R201, R3, R2 ;  /* 0x00000003c9037223 */ /* 0x000fe20000010002 */
[----:B------:R-:W-:Y:S01]  /*6a70*/  FADD.FTZ R150, R150, R242 ;  /* 0x000000f296967221 */ /* 0x000fe20000010000 */
[----:B-1----:R-:W-:Y:S01]  /*6a80*/  @P3 FMUL.FTZ R245, R178, R245 ;  /* 0x000000f5b2f53220 */ /* 0x002fe20000410000 */
[----:B------:R-:W-:Y:S02]  /*6a90*/  @P3 HADD2.F32 R178, -RZ, R59.H0_H0 ;  /* 0x2000003bffb23230 */ /* 0x000fe40000004100 */
[----:B------:R-:W-:Y:S01]  /*6aa0*/  FADD.FTZ R181, R234, -R181 ;  /* 0x800000b5eab57221 */ /* 0x000fe20000010000 */
[----:B------:R-:W-:-:S02]  /*6ab0*/  FADD.FTZ R3, R208, -R3 ;  /* 0x80000003d0037221 */ /* 0x000fc40000010000 */
[----:B------:R-:W-:Y:S01]  /*6ac0*/  @P3 FMUL.FTZ R182, R245, R178 ;  /* 0x000000b2f5b63220 */ /* 0x000fe20000410000 */
[----:B------:R-:W-:Y:S01]  /*6ad0*/  LOP3.LUT P3, RZ, R184, 0xff, RZ, 0xc0, !PT ;  /* 0x000000ffb8ff7812 */ /* 0x000fe2000786c0ff */
[C---:B------:R-:W-:Y:S01]  /*6ae0*/  FMUL.FTZ R245, R186.reuse, R181 ;  /* 0x000000b5baf57220 */ /* 0x040fe20000410000 */
[----:B------:R-:W-:Y:S01]  /*6af0*/  FMUL.FTZ R186, R186, R3 ;  /* 0x00000003baba7220 */ /* 0x000fe20000410000 */
[----:B------:R-:W-:Y:S02]  /*6b00*/  HFMA2 R178, -RZ, RZ, 0, 0 ;  /* 0x00000000ffb27431 */ /* 0x000fe400000001ff */
[C---:B------:R-:W-:Y:S01]  /*6b10*/  FMUL.FTZ R2, R245.reuse, R4 ;  /* 0x00000004f5027220 */ /* 0x040fe20000410000 */
[----:B------:R-:W-:Y:S01]  /*6b20*/  HFMA2 R181, -RZ, RZ, 0, 0 ;  /* 0x00000000ffb57431 */ /* 0x000fe200000001ff */
[----:B------:R-:W-:Y:S02]  /*6b30*/  F2FP.F16.F32.PACK_AB R155, R245, R155 ;  /* 0x0000009bf59b723e */ /* 0x000fe400000000ff */
[----:B------:R-:W-:Y:S01]  /*6b40*/  FMUL.FTZ R248, R2, UR14 ;  /* 0x0000000e02f87c20 */ /* 0x000fe20008410000 */
[----:B------:R-:W-:-:S02]  /*6b50*/  MOV R2, RZ ;  /* 0x000000ff00027202 */ /* 0x000fc40000000f00 */
[-C--:B------:R-:W-:Y:S01]  /*6b60*/  F2FP.F16.F32.PACK_AB R152, R152, R186.reuse ;  /* 0x000000ba9898723e */ /* 0x080fe200000000ff */
[----:B------:R-:W0:Y:S01]  /*6b70*/  @P3 LDC R3, c[0x0][0x408] ;  /* 0x00010200ff033b82 */ /* 0x000e220000000800 */
[----:B------:R-:W-:Y:S01]  /*6b80*/  @P2 FMUL.FTZ R178, R248, R179 ;  /* 0x000000b3f8b22220 */ /* 0x000fe20000410000 */
[----:B------:R-:W-:Y:S02]  /*6b90*/  @P2 HADD2.F32 R179, -RZ, R59.H1_H1 ;  /* 0x3000003bffb32230 */ /* 0x000fe40000004100 */
[----:B------:R-:W-:Y:S02]  /*6ba0*/  @P3 HADD2.F32 R176, -RZ, R176.H0_H0 ;  /* 0x200000b0ffb03230 */ /* 0x000fe40000004100 */
[----:B------:R-:W-:Y:S01]  /*6bb0*/  FADD.FTZ R151, R151, R178 ;  /* 0x000000b297977221 */ /* 0x000fe20000010000 */
[----:B------:R-:W-:Y:S01]  /*6bc0*/  FADD.FTZ R178, R146, R246 ;  /* 0x000000f692b27221 */ /* 0x000fe20000010000 */
[----:B------:R-:W-:Y:S01]  /*6bd0*/  @P2 FMUL.FTZ R2, R248, R179 ;  /* 0x000000b3f8022220 */ /* 0x000fe20000410000 */
[CC--:B------:R-:W-:Y:S01]  /*6be0*/  @P3 FMUL.FTZ R179, R4.reuse, R186.reuse ;  /* 0x000000ba04b33220 */ /* 0x0c0fe20000410000 */
[----:B------:R-:W-:Y:S01]  /*6bf0*/  @P3 FMUL.FTZ R4, R4, R186 ;  /* 0x000000ba04043220 */ /* 0x000fe20000410000 */
[----:B------:R-:W-:-:S02]  /*6c00*/  F2FP.F16.F32.PACK_AB R146, R238, R183 ;  /* 0x000000b7ee92723e */ /* 0x000fc400000000ff */
[----:B------:R-:W-:Y:S01]  /*6c10*/  @P3 FMUL.FTZ R179, R179, UR14 ;  /* 0x0000000eb3b33c20 */ /* 0x000fe20008410000 */
[----:B------:R-:W-:-:S03]  /*6c20*/  F2FP.F16.F32.PACK_AB R147, R2, R182 ;  /* 0x000000b60293723e */ /* 0x000fc600000000ff */
[----:B------:R-:W-:Y:S01]  /*6c30*/  @P3 FMUL.FTZ R181, R176, R179 ;  /* 0x000000b3b0b53220 */ /* 0x000fe20000410000 */
[----:B------:R-:W-:-:S03]  /*6c40*/  FADD.FTZ R176, R148, R243 ;  /* 0x000000f394b07221 */ /* 0x000fc60000010000 */
[----:B------:R-:W-:Y:S01]  /*6c50*/  FADD.FTZ R181, R144, R181 ;  /* 0x000000b590b57221 */ /* 0x000fe20000010000 */
[----:B0-----:R-:W-:Y:S01]  /*6c60*/  @P3 FMUL.FTZ R179, R4, R3 ;  /* 0x0000000304b33220 */ /* 0x001fe20000410000 */
[----:B------:R-:W-:Y:S01]  /*6c70*/  @P3 HADD2.F32 R4, -RZ, R56.H0_H0 ;  /* 0x20000038ff043230 */ /* 0x000fe20000004100 */
[----:B------:R-:W-:-:S04]  /*6c80*/  MOV R3, RZ ;  /* 0x000000ff00037202 */ /* 0x000fc80000000f00 */
[----:B------:R-:W-:Y:S01]  /*6c90*/  @P3 FMUL.FTZ R3, R179, R4 ;  /* 0x00000004b3033220 */ /* 0x000fe20000410000 */
[----:B------:R-:W-:Y:S01]  /*6ca0*/  FADD.FTZ R179, R145, R247 ;  /* 0x000000f791b37221 */ /* 0x000fe20000010000 */
[----:B------:R-:W-:Y:S01]  /*6cb0*/  FADD.FTZ R4, R149, R244 ;  /* 0x000000f495047221 */ /* 0x000fe20000010000 */
[----:B------:R-:W-:Y:S02]  /*6cc0*/  F2FP.F16.F32.PACK_AB R145, R236, R235 ;  /* 0x000000ebec91723e */ /* 0x000fe400000000ff */
[----:B------:R-:W-:Y:S01]  /*6cd0*/  F2FP.F16.F32.PACK_AB R144, R180, R3 ;  /* 0x00000003b490723e */ /* 0x000fe200000000ff */
[----:B------:R-:W-:Y:S06]  /*6ce0*/  BRA `(.L_x_2662) ;  /* 0x00000008006c7947 */ /* 0x000fec0003800000 */
.L_x_2661:
[C---:B------:R-:W-:Y:S01]  /*6cf0*/  ISETP.GE.U32.AND P2, PT, R184.reuse, RZ, PT ;  /* 0x000000ffb800720c */ /* 0x040fe20003f46070 */
[----:B------:R-:W-:Y:S01]  /*6d00*/  FFMA.FTZ R181, R233, R3, R2 ;  /* 0x00000003e9b57223 */ /* 0x000fe20000010002 */
[----:B------:R-:W-:Y:S02]  /*6d10*/  LOP3.LUT P3, RZ, R184, 0xff, RZ, 0xc0, !PT ;  /* 0x000000ffb8ff7812 */ /* 0x000fe4000786c0ff */
[----:B------:R-:W-:Y:S02]  /*6d20*/  CS2R R242, SRZ ;  /* 0x0000000000f27805 */ /* 0x000fe4000001ff00 */
[----:B------:R-:W-:Y:S01]  /*6d30*/  ISETP.GE.U32.AND.EX P2, PT, R185, 0x1000000, PT, P2 ;  /* 0x01000000b900780c */ /* 0x000fe20003f46120 */
[----:B------:R-:W-:Y:S01]  /*6d40*/  FADD.FTZ R181, R234, -R181 ;  /* 0x800000b5eab57221 */ /* 0x000fe20000010000 */
[----:B------:R-:W-:Y:S02]  /*6d50*/  CS2R R244, SRZ ;  /* 0x0000000000f47805 */ /* 0x000fe4000001ff00 */
[----:B------:R-:W-:Y:S01]  /*6d60*/  LOP3.LUT P4, RZ, R184, 0xff0000, RZ, 0xc0, !PT ;  /* 0x00ff0000b8ff7812 */ /* 0x000fe2000788c0ff */
[----:B------:R-:W-:-:S02]  /*6d70*/  HFMA2 R241, -RZ, RZ, 0, 0 ;  /* 0x00000000fff17431 */ /* 0x000fc400000001ff */
[----:B------:R-:W-:Y:S01]  /*6d80*/  FMUL.FTZ R181, R186, R181 ;  /* 0x000000b5bab57220 */ /* 0x000fe20000410000 */
[----:B------:R-:W-:-:S03]  /*6d90*/  HFMA2 R247, -RZ, RZ, 0, 0 ;  /* 0x00000000fff77431 */ /* 0x000fc600000001ff */
[----:B------:R-:W-:Y:S02]  /*6da0*/  FMUL.FTZ R180, R4, R181 ;  /* 0x000000b504b47220 */ /* 0x000fe40000410000 */
[----:B-----5:R-:W-:Y:S02]  /*6db0*/  @P2 HADD2.F32 R182, -RZ, R179.H1_H1 ;  /* 0x300000b3ffb62230 */ /* 0x020fe40000004100 */
[----:B------:R-:W-:Y:S01]  /*6dc0*/  FMUL.FTZ R181, R180, UR14 ;  /* 0x0000000eb4b57c20 */ /* 0x000fe20008410000 */
[----:B------:R-:W-:Y:S02]  /*6dd0*/  @P2 HADD2.F32 R236, -RZ, R59.H1_H1 ;  /* 0x3000003bffec2230 */ /* 0x000fe40000004100 */
[----:B------:R-:W-:Y:S02]  /*6de0*/  HFMA2 R180, -RZ, RZ, 0, 0 ;  /* 0x00000000ffb47431 */ /* 0x000fe400000001ff */
[----:B------:R-:W-:Y:S01]  /*6df0*/  @P2 FMUL.FTZ R242, R182, R181 ;  /* 0x000000b5b6f22220 */ /* 0x000fe20000410000 */
[----:B------:R-:W-:-:S02]  /*6e00*/  @P3 HADD2.F32 R182, -RZ, R176.H0_H0 ;  /* 0x200000b0ffb63230 */ /* 0x000fc40000004100 */
[----:B------:R-:W-:Y:S01]  /*6e10*/  @P2 FMUL.FTZ R180, R236, R181 ;  /* 0x000000b5ecb42220 */ /* 0x000fe20000410000 */
[----:B------:R-:W-:Y:S01]  /*6e20*/  @P3 FFMA.FTZ R181, R201, R3, R2 ;  /* 0x00000003c9b53223 */ /* 0x000fe20000010002 */
[----:B------:R-:W-:Y:S01]  /*6e30*/  LOP3.LUT P2, RZ, R184, 0xff00, RZ, 0xc0, !PT ;  /* 0x0000ff00b8ff7812 */ /* 0x000fe2000784c0ff */
[----:B------:R-:W-:Y:S02]  /*6e40*/  FADD.FTZ R151, R151, R242 ;  /* 0x000000f297977221 */ /* 0x000fe40000010000 */
[----:B------:R-:W-:-:S04]  /*6e50*/  @P3 FADD.FTZ R181, R208, -R181 ;  /* 0x800000b5d0b53221 */ /* 0x000fc80000010000 */
[----:B------:R-:W-:-:S04]  /*6e60*/  @P3 FMUL.FTZ R181, R186, R181 ;  /* 0x000000b5bab53220 */ /* 0x000fc80000410000 */
[----:B------:R-:W-:Y:S02]  /*6e70*/  @P3 FMUL.FTZ R181, R4, R181 ;  /* 0x000000b504b53220 */ /* 0x000fe40000410000 */
[----:B------:R-:W0:Y:S01]  /*6e80*/  @P2 LDC R236, c[0x0][0x408] ;  /* 0x00010200ffec2b82 */ /* 0x000e220000000800 */
[----:B------:R-:W-:Y:S02]  /*6e90*/  @P2 HADD2.F32 R176, -RZ, R176.H1_H1 ;  /* 0x300000b0ffb02230 */ /* 0x000fe40000004100 */
[----:B------:R-:W-:Y:S01]  /*6ea0*/  @P3 FMUL.FTZ R183, R181, UR14 ;  /* 0x0000000eb5b73c20 */ /* 0x000fe20008410000 */
[----:B------:R-:W-:-:S03]  /*6eb0*/  MOV R181, RZ ;  /* 0x000000ff00b57202 */ /* 0x000fc60000000f00 */
[----:B------:R-:W-:Y:S01]  /*6ec0*/  @P3 FMUL.FTZ R181, R182, R183 ;  /* 0x000000b7b6b53220 */ /* 0x000fe20000410000 */
[----:B------:R-:W-:-:S03]  /*6ed0*/  @P2 FFMA.FTZ R182, R198, R3, R2 ;  /* 0x00000003c6b62223 */ /* 0x000fc60000010002 */
[----:B------:R-:W-:Y:S01]  /*6ee0*/  FADD.FTZ R181, R144, R181 ;  /* 0x000000b590b57221 */ /* 0x000fe20000010000 */
[----:B------:R-:W-:Y:S02]  /*6ef0*/  @P2 FADD.FTZ R183, R207, -R182 ;  /* 0x800000b6cfb72221 */ /* 0x000fe40000010000 */
[----:B------:R-:W1:Y:S02]  /*6f00*/  @P2 LDC R182, c[0x0][0x408] ;  /* 0x00010200ffb62b82 */ /* 0x000e640000000800 */
[----:B------:R-:W-:-:S04]  /*6f10*/  @P2 FMUL.FTZ R183, R186, R183 ;  /* 0x000000b7bab72220 */ /* 0x000fc80000410000 */
[----:B------:R-:W-:-:S04]  /*6f20*/  @P2 FMUL.FTZ R183, R4, R183 ;  /* 0x000000b704b72220 */ /* 0x000fc80000410000 */
[----:B0-----:R-:W-:Y:S02]  /*6f30*/  @P2 FMUL.FTZ R183, R183, R236 ;  /* 0x000000ecb7b72220 */ /* 0x001fe40000410000 */
[----:B------:R-:W0:Y:S02]  /*6f40*/  @P4 LDC R236, c[0x0][0x408] ;  /* 0x00010200ffec4b82 */ /* 0x000e240000000800 */
[----:B------:R-:W-:Y:S01]  /*6f50*/  @P2 FMUL.FTZ R244, R176, R183 ;  /* 0x000000b7b0f42220 */ /* 0x000fe20000410000 */
[----:B------:R-:W-:-:S04]  /*6f60*/  @P2 FFMA.FTZ R176, R198, R3, R2 ;  /* 0x00000003c6b02223 */ /* 0x000fc80000010002 */
[----:B------:R-:W-:Y:S01]  /*6f70*/  @P2 FADD.FTZ R183, R207, -R176 ;  /* 0x800000b0cfb72221 */ /* 0x000fe20000010000 */
[----:B------:R-:W-:-:S03]  /*6f80*/  @P2 HADD2.F32 R176, -RZ, R56.H1_H1 ;  /* 0x30000038ffb02230 */ /* 0x000fc60000004100 */
[----:B------:R-:W-:-:S04]  /*6f90*/  @P2 FMUL.FTZ R183, R186, R183 ;  /* 0x000000b7bab72220 */ /* 0x000fc80000410000 */
[----:B------:R-:W-:-:S04]  /*6fa0*/  @P2 FMUL.FTZ R183, R4, R183 ;  /* 0x000000b704b72220 */ /* 0x000fc80000410000 */
[----:B-1----:R-:W-:Y:S01]  /*6fb0*/  @P2 FMUL.FTZ R183, R183, R182 ;  /* 0x000000b6b7b72220 */ /* 0x002fe20000410000 */
[----:B------:R-:W-:-:S03]  /*6fc0*/  HFMA2 R182, -RZ, RZ, 0, 0 ;  /* 0x00000000ffb67431 */ /* 0x000fc600000001ff */
        /* <DEDUP_REMOVED lines=8> */
[----:B0-----:R-:W-:Y:S01]  /*7050*/  @P4 FMUL.FTZ R183, R183, R236 ;  /* 0x000000ecb7b74220 */ /* 0x001fe20000410000 */
[----:B------:R-:W-:-:S03]  /*7060*/  @P2 HADD2.F32 R177, -RZ, R177.H1_H1 ;  /* 0x300000b1ffb12230 */ /* 0x000fc60000004100 */
[----:B------:R-:W-:Y:S01]  /*7070*/  @P4 FMUL.FTZ R245, R176, R183 ;  /* 0x000000b7b0f54220 */ /* 0x000fe20000410000 */
[----:B------:R-:W-:Y:S01]  /*7080*/  @P4 FFMA.FTZ R183, R197, R3, R2 ;  /* 0x00000003c5b74223 */ /* 0x000fe20000010002 */
[----:B------:R-:W-:Y:S01]  /*7090*/  @P4 HADD2.F32 R176, -RZ, R57.H0_H0 ;  /* 0x20000039ffb04230 */ /* 0x000fe20000004100 */
[----:B------:R-:W0:Y:S02]  /*70a0*/  @P4 LDC R236, c[0x0][0x408] ;  /* 0x00010200ffec4b82 */ /* 0x000e240000000800 */
[----:B------:R-:W-:-:S04]  /*70b0*/  @P4 FADD.FTZ R183, R206, -R183 ;  /* 0x800000b7ceb74221 */ /* 0x000fc80000010000 */
[----:B------:R-:W-:-:S04]  /*70c0*/  @P4 FMUL.FTZ R183, R186, R183 ;  /* 0x000000b7bab74220 */ /* 0x000fc80000410000 */
[----:B------:R-:W-:-:S04]  /*70d0*/  @P4 FMUL.FTZ R183, R4, R183 ;  /* 0x000000b704b74220 */ /* 0x000fc80000410000 */
[----:B0-----:R-:W-:Y:S01]  /*70e0*/  @P4 FMUL.FTZ R235, R183, R236 ;  /* 0x000000ecb7eb4220 */ /* 0x001fe20000410000 */
[----:B------:R-:W-:Y:S01]  /*70f0*/  MOV R183, RZ ;  /* 0x000000ff00b77202 */ /* 0x000fe20000000f00 */
[----:B------:R-:W0:Y:S02]  /*7100*/  @P2 LDC R236, c[0x0][0x408] ;  /* 0x00010200ffec2b82 */ /* 0x000e240000000800 */
[----:B------:R-:W-:Y:S01]  /*7110*/  @P4 FMUL.FTZ R183, R235, R176 ;  /* 0x000000b0ebb74220 */ /* 0x000fe20000410000 */
[----:B------:R-:W-:Y:S01]  /*7120*/  @P2 FFMA.FTZ R176, R196, R3, R2 ;  /* 0x00000003c4b02223 */ /* 0x000fe20000010002 */
[----:B------:R-:W-:-:S03]  /*7130*/  LOP3.LUT P4, RZ, R185, 0xff, RZ, 0xc0, !PT ;  /* 0x000000ffb9ff7812 */ /* 0x000fc6000788c0ff */
[----:B------:R-:W-:Y:S01]  /*7140*/  @P2 FADD.FTZ R235, R205, -R176 ;  /* 0x800000b0cdeb2221 */ /* 0x000fe20000010000 */
[----:B------:R-:W-:-:S03]  /*7150*/  HFMA2 R176, -RZ, RZ, 0, 0 ;  /* 0x00000000ffb07431 */ /* 0x000fc600000001ff */
[----:B------:R-:W-:-:S04]  /*7160*/  @P2 FMUL.FTZ R235, R186, R235 ;  /* 0x000000ebbaeb2220 */ /* 0x000fc80000410000 */
[----:B------:R-:W-:Y:S02]  /*7170*/  @P2 FMUL.FTZ R235, R4, R235 ;  /* 0x000000eb04eb2220 */ /* 0x000fe40000410000 */
[----:B------:R-:W2:Y:S02]  /*7180*/  @P4 LDC R240, c[0x0][0x408] ;  /* 0x00010200fff04b82 */ /* 0x000ea40000000800 */
[----:B0-----:R-:W-:Y:S01]  /*7190*/  @P2 FMUL.FTZ R236, R235, R236 ;  /* 0x000000ecebec2220 */ /* 0x001fe20000410000 */
[----:B------:R-:W-:-:S03]  /*71a0*/  MOV R235, RZ ;  /* 0x000000ff00eb7202 */ /* 0x000fc60000000f00 */
[----:B------:R-:W-:Y:S01]  /*71b0*/  @P2 FMUL.FTZ R176, R177, R236 ;  /* 0x000000ecb1b02220 */ /* 0x000fe20000410000 */
[----:B------:R-:W-:-:S04]  /*71c0*/  @P2 FFMA.FTZ R236, R196, R3, R2 ;  /* 0x00000003c4ec2223 */ /* 0x000fc80000010002 */
[----:B------:R-:W-:Y:S01]  /*71d0*/  @P2 FADD.FTZ R177, R205, -R236 ;  /* 0x800000eccdb12221 */ /* 0x000fe20000010000 */
[----:B------:R-:W-:-:S03]  /*71e0*/  MOV R236, RZ ;  /* 0x000000ff00ec7202 */ /* 0x000fc60000000f00 */
[----:B------:R-:W-:-:S04]  /*71f0*/  @P2 FMUL.FTZ R177, R186, R177 ;  /* 0x000000b1bab12220 */ /* 0x000fc80000410000 */
[----:B------:R-:W-:-:S04]  /*7200*/  @P2 FMUL.FTZ R177, R4, R177 ;  /* 0x000000b104b12220 */ /* 0x000fc80000410000 */
[----:B-1----:R-:W-:Y:S01]  /*7210*/  @P2 FMUL.FTZ R238, R177, R238 ;  /* 0x000000eeb1ee2220 */ /* 0x002fe20000410000 */
[----:B------:R-:W-:-:S05]  /*7220*/  @P2 HADD2.F32 R177, -RZ, R57.H1_H1 ;  /* 0x30000039ffb12230 */ /* 0x000fca0000004100 */
[----:B------:R-:W-:Y:S01]  /*7230*/  @P2 FMUL.FTZ R236, R238, R177 ;  /* 0x000000b1eeec2220 */ /* 0x000fe20000410000 */
[----:B------:R-:W-:Y:S01]  /*7240*/  @P4 FFMA.FTZ R177, R195, R3, R2 ;  /* 0x00000003c3b14223 */ /* 0x000fe20000010002 */
[----:B------:R-:W0:Y:S01]  /*7250*/  @P4 LDC R238, c[0x0][0x408] ;  /* 0x00010200ffee4b82 */ /* 0x000e220000000800 */
[----:B------:R-:W-:Y:S02]  /*7260*/  LOP3.LUT P2, RZ, R185, 0xff00, RZ, 0xc0, !PT ;  /* 0x0000ff00b9ff7812 */ /* 0x000fe4000784c0ff */
[----:B------:R-:W-:-:S04]  /*7270*/  @P4 FADD.FTZ R177, R204, -R177 ;  /* 0x800000b1ccb14221 */ /* 0x000fc80000010000 */
[----:B------:R-:W-:-:S04]  /*7280*/  @P4 FMUL.FTZ R177, R186, R177 ;  /* 0x000000b1bab14220 */ /* 0x000fc80000410000 */
[----:B------:R-:W-:-:S04]  /*7290*/  @P4 FMUL.FTZ R177, R4, R177 ;  /* 0x000000b104b14220 */ /* 0x000fc80000410000 */
[----:B--2---:R-:W-:Y:S01]  /*72a0*/  @P4 FMUL.FTZ R240, R177, R240 ;  /* 0x000000f0b1f04220 */ /* 0x004fe20000410000 */
[--C-:B------:R-:W-:Y:S02]  /*72b0*/  @P4 HADD2.F32 R177, -RZ, R178.reuse.H0_H0 ;  /* 0x200000b2ffb14230 */ /* 0x100fe40000004100 */
[----:B------:R-:W-:-:S03]  /*72c0*/  @P2 HADD2.F32 R178, -RZ, R178.H1_H1 ;  /* 0x300000b2ffb22230 */ /* 0x000fc60000004100 */
[----:B------:R-:W-:Y:S01]  /*72d0*/  @P4 FMUL.FTZ R241, R177, R240 ;  /* 0x000000f0b1f14220 */ /* 0x000fe20000410000 */
[----:B------:R-:W-:Y:S01]  /*72e0*/  @P4 FFMA.FTZ R177, R195, R3, R2 ;  /* 0x00000003c3b14223 */ /* 0x000fe20000010002 */
[----:B------:R-:W1:Y:S03]  /*72f0*/  @P2 LDC R240, c[0x0][0x408] ;  /* 0x00010200fff02b82 */ /* 0x000e660000000800 */
[----:B------:R-:W-:-:S04]  /*7300*/  @P4 FADD.FTZ R177, R204, -R177 ;  /* 0x800000b1ccb14221 */ /* 0x000fc80000010000 */
[----:B------:R-:W-:-:S04]  /*7310*/  @P4 FMUL.FTZ R177, R186, R177 ;  /* 0x000000b1bab14220 */ /* 0x000fc80000410000 */
[----:B------:R-:W-:-:S04]  /*7320*/  @P4 FMUL.FTZ R177, R4, R177 ;  /* 0x000000b104b14220 */ /* 0x000fc80000410000 */
[----:B0-----:R-:W-:Y:S01]  /*7330*/  @P4 FMUL.FTZ R238, R177, R238 ;  /* 0x000000eeb1ee4220 */ /* 0x001fe20000410000 */
[----:B------:R-:W-:-:S05]  /*7340*/  @P4 HADD2.F32 R177, -RZ, R58.H0_H0 ;  /* 0x2000003affb14230 */ /* 0x000fca0000004100 */
[----:B------:R-:W-:Y:S01]  /*7350*/  @P4 FMUL.FTZ R235, R238, R177 ;  /* 0x000000b1eeeb4220 */ /* 0x000fe20000410000 */
[----:B------:R-:W-:Y:S01]  /*7360*/  @P2 FFMA.FTZ R238, R187, R3, R2 ;  /* 0x00000003bbee2223 */ /* 0x000fe20000010002 */
[----:B------:R-:W-:-:S03]  /*7370*/  LOP3.LUT P4, RZ, R185, 0xff0000, RZ, 0xc0, !PT ;  /* 0x00ff0000b9ff7812 */ /* 0x000fc6000788c0ff */
[----:B------:R-:W-:Y:S02]  /*7380*/  @P2 FADD.FTZ R177, R203, -R238 ;  /* 0x800000eecbb12221 */ /* 0x000fe40000010000 */
[----:B------:R-:W0:Y:S02]  /*7390*/  @P2 LDC R238, c[0x0][0x408] ;  /* 0x00010200ffee2b82 */ /* 0x000e240000000800 */
[----:B------:R-:W-:-:S04]  /*73a0*/  @P2 FMUL.FTZ R177, R186, R177 ;  /* 0x000000b1bab12220 */ /* 0x000fc80000410000 */
[----:B------:R-:W-:Y:S02]  /*73b0*/  @P2 FMUL.FTZ R177, R4, R177 ;  /* 0x000000b104b12220 */ /* 0x000fe40000410000 */
[----:B------:R-:W2:Y:S01]  /*73c0*/  @P4 LDC R246, c[0x0][0x408] ;  /* 0x00010200fff64b82 */ /* 0x000ea20000000800 */
[----:B------:R-:W-:Y:S02]  /*73d0*/  @P4 HADD2.F32 R179, -RZ, R179.H0_H0 ;  /* 0x200000b3ffb34230 */ /* 0x000fe40000004100 */
[----:B-1----:R-:W-:Y:S01]  /*73e0*/  @P2 FMUL.FTZ R177, R177, R240 ;  /* 0x000000f0b1b12220 */ /* 0x002fe20000410000 */
[----:B------:R-:W-:-:S03]  /*73f0*/  HFMA2 R240, -RZ, RZ, 0, 0 ;  /* 0x00000000fff07431 */ /* 0x000fc600000001ff */
[----:B------:R-:W-:Y:S01]  /*7400*/  @P2 FMUL.FTZ R240, R178, R177 ;  /* 0x000000b1b2f02220 */ /* 0x000fe20000410000 */
[----:B------:R-:W-:-:S04]  /*7410*/  @P2 FFMA.FTZ R178, R187, R3, R2 ;  /* 0x00000003bbb22223 */ /* 0x000fc80000010002 */
[----:B------:R-:W-:-:S04]  /*7420*/  @P2 FADD.FTZ R177, R203, -R178 ;  /* 0x800000b2cbb12221 */ /* 0x000fc80000010000 */
[----:B------:R-:W-:-:S04]  /*7430*/  @P2 FMUL.FTZ R177, R186, R177 ;  /* 0x000000b1bab12220 */ /* 0x000fc80000410000 */
[----:B------:R-:W-:-:S04]  /*7440*/  @P2 FMUL.FTZ R177, R4, R177 ;  /* 0x000000b104b12220 */ /* 0x000fc80000410000 */
[----:B0-----:R-:W-:Y:S01]  /*7450*/  @P2 FMUL.FTZ R178, R177, R238 ;  /* 0x000000eeb1b22220 */ /* 0x001fe20000410000 */
[----:B------:R-:W-:Y:S01]  /*7460*/  @P2 HADD2.F32 R177, -RZ, R58.H1_H1 ;  /* 0x3000003affb12230 */ /* 0x000fe20000004100 */
[----:B------:R-:W-:-:S04]  /*7470*/  MOV R238, RZ ;  /* 0x000000ff00ee7202 */ /* 0x000fc80000000f00 */
[----:B------:R-:W-:Y:S01]  /*7480*/  @P2 FMUL.FTZ R238, R178, R177 ;  /* 0x000000b1b2ee2220 */ /* 0x000fe20000410000 */
[----:B------:R-:W-:-:S04]  /*7490*/  @P4 FFMA.FTZ R177, R199, R3, R2 ;  /* 0x00000003c7b14223 */ /* 0x000fc80000010002 */
[----:B------:R-:W-:-:S04]  /*74a0*/  @P4 FADD.FTZ R177, R202, -R177 ;  /* 0x800000b1cab14221 */ /* 0x000fc80000010000 */
[----:B------:R-:W-:-:S04]  /*74b0*/  @P4 FMUL.FTZ R177, R186, R177 ;  /* 0x000000b1bab14220 */ /* 0x000fc80000410000 */
[----:B------:R-:W-:-:S04]  /*74c0*/  @P4 FMUL.FTZ R177, R4, R177 ;  /* 0x000000b104b14220 */ /* 0x000fc80000410000 */
[----:B--2---:R-:W-:Y:S02]  /*74d0*/  @P4 FMUL.FTZ R246, R177, R246 ;  /* 0x000000f6b1f64220 */ /* 0x004fe40000410000 */
[----:B------:R-:W0:Y:S02]  /*74e0*/  @P4 LDC R177, c[0x0][0x408] ;  /* 0x00010200ffb14b82 */ /* 0x000e240000000800 */
[----:B------:R-:W-:Y:S01]  /*74f0*/  @P4 FMUL.FTZ R243, R179, R246 ;  /* 0x000000f6b3f34220 */ /* 0x000fe20000410000 */
[-CC-:B------:R-:W-:Y:S01]  /*7500*/  @P4 FFMA.FTZ R179, R199, R3.reuse, R2.reuse ;  /* 0x00000003c7b34223 */ /* 0x180fe20000010002 */
[----:B------:R-:W-:Y:S02]  /*7510*/  @P3 FFMA.FTZ R3, R201, R3, R2 ;  /* 0x00000003c9033223 */ /* 0x000fe40000010002 */
[----:B------:R-:W-:Y:S01]  /*7520*/  FADD.FTZ R150, R150, R243 ;  /* 0x000000f396967221 */ /* 0x000fe20000010000 */
[----:B------:R-:W-:Y:S01]  /*7530*/  @P4 FADD.FTZ R179, R202, -R179 ;  /* 0x800000b3cab34221 */ /* 0x000fe20000010000 */
[----:B------:R-:W1:Y:S01]  /*7540*/  @P3 LDC R2, c[0x0][0x408] ;  /* 0x00010200ff023b82 */ /* 0x000e620000000800 */
[----:B------:R-:W-:-:S02]  /*7550*/  @P3 FADD.FTZ R3, R208, -R3 ;  /* 0x80000003d0033221 */ /* 0x000fc40000010000 */
[C---:B------:R-:W-:Y:S02]  /*7560*/  @P4 FMUL.FTZ R179, R186.reuse, R179 ;  /* 0x000000b3bab34220 */ /* 0x040fe40000410000 */
[----:B------:R-:W-:Y:S02]  /*7570*/  @P3 FMUL.FTZ R3, R186, R3 ;  /* 0x00000003ba033220 */ /* 0x000fe40000410000 */
[C---:B------:R-:W-:Y:S01]  /*7580*/  @P4 FMUL.FTZ R178, R4.reuse, R179 ;  /* 0x000000b304b24220 */ /* 0x040fe20000410000 */
[----:B------:R-:W-:Y:S01]  /*7590*/  FADD.FTZ R179, R145, R244 ;  /* 0x000000f491b37221 */ /* 0x000fe20000010000 */
[----:B------:R-:W-:Y:S01]  /*75a0*/  @P3 FMUL.FTZ R3, R4, R3 ;  /* 0x0000000304033220 */ /* 0x000fe20000410000 */
[----:B------:R-:W-:Y:S01]  /*75b0*/  @P4 HADD2.F32 R4, -RZ, R59.H0_H0 ;  /* 0x2000003bff044230 */ /* 0x000fe20000004100 */
[----:B------:R-:W-:Y:S01]  /*75c0*/  F2FP.F16.F32.PACK_AB R145, R236, R183 ;  /* 0x000000b7ec91723e */ /* 0x000fe200000000ff */
[----:B0-----:R-:W-:Y:S01]  /*75d0*/  @P4 FMUL.FTZ R177, R178, R177 ;  /* 0x000000b1b2b14220 */ /* 0x001fe20000410000 */
[----:B------:R-:W-:Y:S01]  /*75e0*/  FADD.FTZ R178, R146, R245 ;  /* 0x000000f592b27221 */ /* 0x000fe20000010000 */
[----:B------:R-:W-:-:S02]  /*75f0*/  F2FP.F16.F32.PACK_AB R146, R238, R235 ;  /* 0x000000ebee92723e */ /* 0x000fc400000000ff */
[----:B------:R-:W-:Y:S01]  /*7600*/  @P4 FMUL.FTZ R247, R177, R4 ;  /* 0x00000004b1f74220 */ /* 0x000fe20000410000 */
[----:B------:R-:W-:Y:S01]  /*7610*/  FADD.FTZ R4, R149, R240 ;  /* 0x000000f095047221 */ /* 0x000fe20000010000 */
[----:B-1----:R-:W-:Y:S01]  /*7620*/  @P3 FMUL.FTZ R177, R3, R2 ;  /* 0x0000000203b13220 */ /* 0x002fe20000410000 */
[----:B------:R-:W-:Y:S01]  /*7630*/  @P3 HADD2.F32 R2, -RZ, R56.H0_H0 ;  /* 0x20000038ff023230 */ /* 0x000fe20000004100 */
[----:B------:R-:W-:-:S04]  /*7640*/  MOV R3, RZ ;  /* 0x000000ff00037202 */ /* 0x000fc80000000f00 */
[----:B------:R-:W-:Y:S01]  /*7650*/  @P3 FMUL.FTZ R3, R177, R2 ;  /* 0x00000002b1033220 */ /* 0x000fe20000410000 */
[----:B------:R-:W-:Y:S01]  /*7660*/  FADD.FTZ R177, R147, R176 ;  /* 0x000000b093b17221 */ /* 0x000fe20000010000 */
[----:B------:R-:W-:Y:S01]  /*7670*/  FADD.FTZ R176, R148, R241 ;  /* 0x000000f194b07221 */ /* 0x000fe20000010000 */
[----:B------:R-:W-:Y:S02]  /*7680*/  F2FP.F16.F32.PACK_AB R147, R180, R247 ;  /* 0x000000f7b493723e */ /* 0x000fe400000000ff */
[----:B------:R-:W-:-:S07]  /*7690*/  F2FP.F16.F32.PACK_AB R144, R182, R3 ;  /* 0x00000003b690723e */ /* 0x000fce00000000ff */
.L_x_2662:
[----:B------:R-:W0:Y:S08]  /*76a0*/  @P1 LDC.64 R148, c[0x0][0x478] ;  /* 0x00011e00ff941b82 */ /* 0x000e300000000a00 */
[----:B------:R-:W1:Y:S01]  /*76b0*/  LDC.64 R2, c[0x0][0x468] ;  /* 0x00011a00ff027b82 */ /* 0x000e620000000a00 */
[----:B0-----:R-:W-:-:S05]  /*76c0*/  @P1 IMAD.WIDE.U32 R148, R21, 0x10, R148 ;  /* 0x0000001015941825 */ /* 0x001fca00078e0094 */
[----:B------:R0:W-:Y:S01]  /*76d0*/  @P1 STG.E.128 desc[UR6][R148.64], R152 ;  /* 0x0000009894001986 */ /* 0x0001e2000c101d06 */
[----:B-1----:R-:W-:-:S05]  /*76e0*/  IMAD.WIDE.U32 R2, R21, 0x10, R2 ;  /* 0x0000001015027825 */ /* 0x002fca00078e0002 */
[----:B------:R1:W-:Y:S01]  /*76f0*/  STG.E.128 desc[UR6][R2.64], R144 ;  /* 0x0000009002007986 */ /* 0x0003e2000c101d06 */
[----:B0-----:R-:W-:Y:S02]  /*7700*/  MOV R148, R176 ;  /* 0x000000b000947202 */ /* 0x001fe40000000f00 */
[----:B------:R-:W-:Y:S02]  /*7710*/  MOV R149, R4 ;  /* 0x0000000400957202 */ /* 0x000fe40000000f00 */
[----:B-1----:R-:W-:Y:S02]  /*7720*/  MOV R144, R181 ;  /* 0x000000b500907202 */ /* 0x002fe40000000f00 */
[----:B------:R-:W-:Y:S02]  /*7730*/  MOV R145, R179 ;  /* 0x000000b300917202 */ /* 0x000fe40000000f00 */
[----:B------:R-:W-:Y:S02]  /*7740*/  MOV R146, R178 ;  /* 0x000000b200927202 */ /* 0x000fe40000000f00 */
[----:B------:R-:W-:Y:S01]  /*7750*/  MOV R147, R177 ;  /* 0x000000b100937202 */ /* 0x000fe20000000f00 */
[----:B------:R-:W-:Y:S06]  /*7760*/  BRA `(.L_x_2660) ;  /* 0x0000004000087947 */ /* 0x000fec0003800000 */
.L_x_2647:
[----:B------:R-:W-:-:S04]  /*7770*/  UISETP.NE.U32.AND UP0, UPT, UR12, URZ, UPT ;  /* 0x000000ff0c00728c */ /* 0x000fc8000bf05070 */
[----:B------:R-:W-:-:S09]  /*7780*/  UISETP.NE.AND.EX UP0, UPT, UR13, URZ, UPT, UP0 ;  /* 0x000000ff0d00728c */ /* 0x000fd2000bf05300 */
[----:B------:R-:W-:Y:S05]  /*7790*/  BRA.U UP0, `(.L_x_2663) ;  /* 0x0000001d00dc7547 */ /* 0x000fea000b800000 */
[----:B------:R-:W-:Y:S04]  /*77a0*/  BSSY.RECONVERGENT B2, `(.L_x_2664) ;  /* 0x000007e000027945 */ /* 0x000fe80003800200 */
[----:B------:R-:W-:Y:S05]  /*77b0*/  @!P5 BRA `(.L_x_2665) ;  /* 0x0000000400f0d947 */ /* 0x000fea0003800000 */
[----:B------:R-:W0:Y:S02]  /*77c0*/  LDC.64 R176, c[0x0][0x390] ;  /* 0x0000e400ffb07b82 */ /* 0x000e240000000a00 */
[----:B0-----:R-:W-:-:S06]  /*77d0*/  IMAD.WIDE.U32 R176, R21, 0x10, R176 ;  /* 0x0000001015b07825 */ /* 0x001fcc00078e00b0 */
[----:B------:R-:W2:Y:S01]  /*77e0*/  LDG.E.128 R176, desc[UR6][R176.64] ;  /* 0x00000006b0b07981 */ /* 0x000ea2000c1e1d00 */
[-CC-:B------:R-:W-:Y:S01]  /*77f0*/  FFMA.FTZ R181, R0, R3.reuse, R2.reuse ;  /* 0x0000000300b57223 */ /* 0x180fe20000010002 */
[C---:B------:R-:W-:Y:S01]  /*7800*/  LOP3.LUT P1, RZ, R22.reuse, 0xff, RZ, 0xc0, !PT ;  /* 0x000000ff16ff7812 */ /* 0x040fe2000782c0ff */
[----:B------:R-:W-:Y:S01]  /*7810*/  HFMA2 R235, -RZ, RZ, 0, 0 ;  /* 0x00000000ffeb7431 */ /* 0x000fe200000001ff */
[----:B------:R-:W-:Y:S01]  /*7820*/  LOP3.LUT P5, RZ, R22, 0xff0000, RZ, 0xc0, !PT ;  /* 0x00ff000016ff7812 */ /* 0x000fe200078ac0ff */
[----:B------:R-:W-:Y:S01]  /*7830*/  FADD.FTZ R180, R200, -R181 ;  /* 0x800000b5c8b47221 */ /* 0x000fe20000010000 */
[----:B------:R-:W-:Y:S01]  /*7840*/  HADD2.F32 R181, -RZ, R156.H0_H0 ;  /* 0x2000009cffb57230 */ /* 0x000fe20000004100 */
[----:B------:R-:W-:Y:S01]  /*7850*/  MOV R236, RZ ;  /* 0x000000ff00ec7202 */ /* 0x000fe20000000f00 */
[-CC-:B------:R-:W-:Y:S01]  /*7860*/  FFMA.FTZ R243, R191, R3.reuse, R2.reuse ;  /* 0x00000003bff37223 */ /* 0x180fe20000010002 */
[----:B------:R-:W-:Y:S01]  /*7870*/  LOP3.LUT P6, RZ, R23, 0xff00, RZ, 0xc0, !PT ;  /* 0x0000ff0017ff7812 */ /* 0x000fe200078cc0ff */
[----:B------:R-:W-:Y:S01]  /*7880*/  FFMA.FTZ R247, R189, R3, R2 ;  /* 0x00000003bdf77223 */ /* 0x000fe20000010002 */
[----:B------:R-:W-:Y:S01]  /*7890*/  FFMA.FTZ R181, R186, R180, R181 ;  /* 0x000000b4bab57223 */ /* 0x000fe200000100b5 */
[----:B------:R-:W-:Y:S01]  /*78a0*/  MOV R180, RZ ;  /* 0x000000ff00b47202 */ /* 0x000fe20000000f00 */
[----:B------:R-:W-:-:S02]  /*78b0*/  HADD2.F32 R249, -RZ, R159.H1_H1 ;  /* 0x3000009ffff97230 */ /* 0x000fc40000004100 */
[----:B------:R-:W-:Y:S02]  /*78c0*/  HFMA2 R246, -RZ, RZ, 0, 0 ;  /* 0x00000000fff67431 */ /* 0x000fe400000001ff */
[----:B------:R-:W-:Y:S01]  /*78d0*/  FMUL.FTZ R181, R181, R4 ;  /* 0x00000004b5b57220 */ /* 0x000fe20000410000 */
[----:B------:R-:W-:Y:S01]  /*78e0*/  @P1 HADD2.F32 R183, -RZ, R32.H0_H0 ;  /* 0x20000020ffb71230 */ /* 0x000fe20000004100 */
[----:B------:R-:W-:Y:S01]  /*78f0*/  MOV R248, RZ ;  /* 0x000000ff00f87202 */ /* 0x000fe20000000f00 */
[----:B------:R-:W-:Y:S02]  /*7900*/  @P5 HADD2.F32 R238, -RZ, R33.H0_H0 ;  /* 0x20000021ffee5230 */ /* 0x000fe40000004100 */
[----:B------:R-:W-:-:S04]  /*7910*/  FMUL.FTZ R182, R181, UR14 ;  /* 0x0000000eb5b67c20 */ /* 0x000fc80008410000 */
[----:B------:R-:W-:Y:S01]  /*7920*/  @P1 FMUL.FTZ R180, R183, R182 ;  /* 0x000000b6b7b41220 */ /* 0x000fe20000410000 */
[----:B------:R-:W-:Y:S01]  /*7930*/  FFMA.FTZ R183, R193, R3, R2 ;  /* 0x00000003c1b77223 */ /* 0x000fe20000010002 */
[----:B--2---:R-:W-:-:S05]  /*7940*/  @P1 HADD2.F32 R181, -RZ, R176.H0_H0 ;  /* 0x200000b0ffb51230 */ /* 0x004fca0000004100 */
[----:B------:R-:W-:Y:S01]  /*7950*/  @P1 FMUL.FTZ R235, R182, R181 ;  /* 0x000000b5b6eb1220 */ /* 0x000fe20000410000 */
[----:B------:R-:W-:Y:S01]  /*7960*/  FFMA.FTZ R182, R194, R3, R2 ;  /* 0x00000003c2b67223 */ /* 0x000fe20000010002 */
[----:B------:R-:W-:Y:S01]  /*7970*/  HADD2.F32 R181, -RZ, R156.H1_H1 ;  /* 0x3000009cffb57230 */ /* 0x000fe20000004100 */
[----:B------:R-:W-:Y:S01]  /*7980*/  LOP3.LUT P1, RZ, R22, 0xff00, RZ, 0xc0, !PT ;  /* 0x0000ff0016ff7812 */ /* 0x000fe2000782c0ff */
[----:B------:R-:W-:Y:S01]  /*7990*/  FADD.FTZ R124, R124, R235 ;  /* 0x000000eb7c7c7221 */ /* 0x000fe20000010000 */
[----:B------:R-:W-:-:S04]  /*79a0*/  FADD.FTZ R182, R231, -R182 ;  /* 0x800000b6e7b67221 */ /* 0x000fc80000010000 */
[----:B------:R-:W-:Y:S01]  /*79b0*/  FFMA.FTZ R181, R186, R182, R181 ;  /* 0x000000b6bab57223 */ /* 0x000fe200000100b5 */
[----:B------:R-:W-:Y:S01]  /*79c0*/  FADD.FTZ R182, R230, -R183 ;  /* 0x800000b7e6b67221 */ /* 0x000fe20000010000 */
[----:B------:R-:W-:Y:S02]  /*79d0*/  HADD2.F32 R183, -RZ, R157.H0_H0 ;  /* 0x2000009dffb77230 */ /* 0x000fe40000004100 */
[----:B------:R-:W-:-:S03]  /*79e0*/  FMUL.FTZ R181, R181, R4 ;  /* 0x00000004b5b57220 */ /* 0x000fc60000410000 */
[----:B------:R-:W-:Y:S01]  /*79f0*/  FFMA.FTZ R183, R186, R182, R183 ;  /* 0x000000b6bab77223 */ /* 0x000fe200000100b7 */
[----:B------:R-:W-:Y:S02]  /*7a00*/  @P1 HADD2.F32 R176, -RZ, R176.H1_H1 ;  /* 0x300000b0ffb01230 */ /* 0x000fe40000004100 */
[----:B------:R-:W-:Y:S01]  /*7a10*/  FMUL.FTZ R241, R181, UR14 ;  /* 0x0000000eb5f17c20 */ /* 0x000fe20008410000 */
[----:B------:R-:W-:Y:S02]  /*7a20*/  @P1 HADD2.F32 R182, -RZ, R32.H1_H1 ;  /* 0x30000020ffb61230 */ /* 0x000fe40000004100 */
[----:B------:R-:W-:Y:S01]  /*7a30*/  FMUL.FTZ R183, R183, R4 ;  /* 0x00000004b7b77220 */ /* 0x000fe20000410000 */
[----:B------:R-:W-:Y:S02]  /*7a40*/  HFMA2 R181, -RZ, RZ, 0, 0 ;  /* 0x00000000ffb57431 */ /* 0x000fe400000001ff */
[----:B------:R-:W-:Y:S01]  /*7a50*/  @P1 FMUL.FTZ R236, R241, R176 ;  /* 0x000000b0f1ec1220 */ /* 0x000fe20000410000 */
[----:B------:R-:W-:-:S02]  /*7a60*/  @P5 HADD2.F32 R176, -RZ, R177.H0_H0 ;  /* 0x200000b1ffb05230 */ /* 0x000fc40000004100 */
[----:B------:R-:W-:Y:S01]  /*7a70*/  FMUL.FTZ R183, R183, UR14 ;  /* 0x0000000eb7b77c20 */ /* 0x000fe20008410000 */
[----:B------:R-:W-:Y:S01]  /*7a80*/  @P1 FMUL.FTZ R181, R182, R241 ;  /* 0x000000f1b6b51220 */ /* 0x000fe20000410000 */
[----:B------:R-:W-:Y:S01]  /*7a90*/  HFMA2 R241, -RZ, RZ, 0, 0 ;  /* 0x00000000fff17431 */ /* 0x000fe200000001ff */
[----:B------:R-:W-:Y:S01]  /*7aa0*/  MOV R182, RZ ;  /* 0x000000ff00b67202 */ /* 0x000fe20000000f00 */
[----:B------:R-:W-:Y:S01]  /*7ab0*/  @P5 FMUL.FTZ R241, R183, R176 ;  /* 0x000000b0b7f15220 */ /* 0x000fe20000410000 */
[----:B------:R-:W-:Y:S01]  /*7ac0*/  FFMA.FTZ R176, R192, R3, R2 ;  /* 0x00000003c0b07223 */ /* 0x000fe20000010002 */
[----:B------:R-:W-:Y:S01]  /*7ad0*/  @P5 FMUL.FTZ R182, R238, R183 ;  /* 0x000000b7eeb65220 */ /* 0x000fe20000410000 */
[----:B------:R-:W-:Y:S01]  /*7ae0*/  HADD2.F32 R183, -RZ, R157.H1_H1 ;  /* 0x3000009dffb77230 */ /* 0x000fe20000004100 */
[----:B------:R-:W-:Y:S01]  /*7af0*/  LOP3.LUT P1, RZ, R22, 0xff000000, RZ, 0xc0, !PT ;  /* 0xff00000016ff7812 */ /* 0x000fe2000782c0ff */
[----:B------:R-:W-:Y:S01]  /*7b00*/  FADD.FTZ R176, R229, -R176 ;  /* 0x800000b0e5b07221 */ /* 0x000fe20000010000 */
[----:B------:R-:W-:Y:S01]  /*7b10*/  LOP3.LUT P5, RZ, R23, 0xff, RZ, 0xc0, !PT ;  /* 0x000000ff17ff7812 */ /* 0x000fe200078ac0ff */
[----:B------:R-:W-:Y:S01]  /*7b20*/  FADD.FTZ R125, R125, R236 ;  /* 0x000000ec7d7d7221 */ /* 0x000fe20000010000 */
[----:B------:R-:W-:Y:S01]  /*7b30*/  MOV R238, RZ ;  /* 0x000000ff00ee7202 */ /* 0x000fe20000000f00 */
[----:B------:R-:W-:Y:S01]  /*7b40*/  FFMA.FTZ R183, R186, R176, R183 ;  /* 0x000000b0bab77223 */ /* 0x000fe200000100b7 */
[----:B------:R-:W-:Y:S01]  /*7b50*/  FADD.FTZ R176, R228, -R243 ;  /* 0x800000f3e4b07221 */ /* 0x000fe20000010000 */
[----:B------:R-:W-:Y:S01]  /*7b60*/  HADD2.F32 R243, -RZ, R158.H0_H0 ;  /* 0x2000009efff37230 */ /* 0x000fe20000004100 */
[----:B------:R-:W-:Y:S01]  /*7b70*/  F2FP.F16.F32.PACK_AB R180, R181, R180 ;  /* 0x000000b4b5b4723e */ /* 0x000fe200000000ff */
[----:B------:R-:W-:Y:S01]  /*7b80*/  FMUL.FTZ R183, R183, R4 ;  /* 0x00000004b7b77220 */ /* 0x000fe20000410000 */
[----:B------:R-:W-:-:S02]  /*7b90*/  FADD.FTZ R126, R126, R241 ;  /* 0x000000f17e7e7221 */ /* 0x000fc40000010000 */
        /* <DEDUP_REMOVED lines=8> */
[----:B------:R-:W-:Y:S01]  /*7c20*/  @P1 FMUL.FTZ R183, R245, R176 ;  /* 0x000000b0f5b71220 */ /* 0x000fe20000410000 */
[----:B------:R-:W-:Y:S02]  /*7c30*/  @P5 HADD2.F32 R176, -RZ, R178.H0_H0 ;  /* 0x200000b2ffb05230 */ /* 0x000fe40000004100 */
[----:B------:R-:W-:Y:S01]  /*7c40*/  FMUL.FTZ R177, R243, UR14 ;  /* 0x0000000ef3b17c20 */ /* 0x000fe20008410000 */
[----:B------:R-:W-:Y:S01]  /*7c50*/  HFMA2 R243, -RZ, RZ, 0, 0 ;  /* 0x00000000fff37431 */ /* 0x000fe200000001ff */
[----:B------:R-:W-:Y:S01]  /*7c60*/  MOV R245, RZ ;  /* 0x000000ff00f57202 */ /* 0x000fe20000000f00 */
[----:B------:R-:W-:Y:S01]  /*7c70*/  FADD.FTZ R127, R127, R238 ;  /* 0x000000ee7f7f7221 */ /* 0x000fe20000010000 */
[----:B------:R-:W-:Y:S01]  /*7c80*/  @P5 FMUL.FTZ R243, R177, R176 ;  /* 0x000000b0b1f35220 */ /* 0x000fe20000410000 */
[----:B------:R-:W-:Y:S01]  /*7c90*/  FFMA.FTZ R176, R190, R3, R2 ;  /* 0x00000003beb07223 */ /* 0x000fe20000010002 */
[----:B------:R-:W-:Y:S01]  /*7ca0*/  @P5 FMUL.FTZ R245, R240, R177 ;  /* 0x000000b1f0f55220 */ /* 0x000fe20000410000 */
[----:B------:R-:W-:-:S02]  /*7cb0*/  HADD2.F32 R177, -RZ, R158.H1_H1 ;  /* 0x3000009effb17230 */ /* 0x000fc40000004100 */
[----:B------:R-:W-:Y:S01]  /*7cc0*/  FFMA.FTZ R240, R188, R3, R2 ;  /* 0x00000003bcf07223 */ /* 0x000fe20000010002 */
[----:B------:R-:W-:Y:S01]  /*7cd0*/  FADD.FTZ R176, R227, -R176 ;  /* 0x800000b0e3b07221 */ /* 0x000fe20000010000 */
[----:B------:R-:W-:Y:S01]  /*7ce0*/  LOP3.LUT P5, RZ, R23, 0xff0000, RZ, 0xc0, !PT ;  /* 0x00ff000017ff7812 */ /* 0x000fe200078ac0ff */
[----:B------:R-:W-:Y:S01]  /*7cf0*/  FADD.FTZ R128, R128, R243 ;  /* 0x000000f380807221 */ /* 0x000fe20000010000 */
[----:B------:R-:W-:Y:S01]  /*7d00*/  FADD.FTZ R240, R225, -R240 ;  /* 0x800000f0e1f07221 */ /* 0x000fe20000010000 */
[----:B------:R-:W-:Y:S01]  /*7d10*/  FFMA.FTZ R177, R186, R176, R177 ;  /* 0x000000b0bab17223 */ /* 0x000fe200000100b1 */
[----:B------:R-:W-:Y:S01]  /*7d20*/  FADD.FTZ R176, R226, -R247 ;  /* 0x800000f7e2b07221 */ /* 0x000fe20000010000 */
[----:B------:R-:W-:Y:S02]  /*7d30*/  HADD2.F32 R247, -RZ, R159.H0_H0 ;  /* 0x2000009ffff77230 */ /* 0x000fe40000004100 */
[----:B------:R-:W-:Y:S01]  /*7d40*/  FFMA.FTZ R249, R186, R240, R249 ;  /* 0x000000f0baf97223 */ /* 0x000fe200000100f9 */
[----:B------:R-:W-:Y:S01]  /*7d50*/  FMUL.FTZ R177, R177, R4 ;  /* 0x00000004b1b17220 */ /* 0x000fe20000410000 */
[----:B------:R-:W-:Y:S01]  /*7d60*/  ISETP.GE.U32.AND P1, PT, R22, RZ, PT ;  /* 0x000000ff1600720c */ /* 0x000fe20003f26070 */
[----:B------:R-:W-:-:S02]  /*7d70*/  FFMA.FTZ R247, R186, R176, R247 ;  /* 0x000000b0baf77223 */ /* 0x000fc400000100f7 */
[----:B------:R-:W-:Y:S01]  /*7d80*/  FMUL.FTZ R240, R177, UR14 ;  /* 0x0000000eb1f07c20 */ /* 0x000fe20008410000 */
[----:B------:R-:W-:Y:S01]  /*7d90*/  @P6 HADD2.F32 R177, -RZ, R34.H1_H1 ;  /* 0x30000022ffb16230 */ /* 0x000fe20000004100 */
[----:B------:R-:W-:Y:S01]  /*7da0*/  ISETP.GE.U32.AND.EX P1, PT, R23, 0x1000000, PT, P1 ;  /* 0x010000001700780c */ /* 0x000fe20003f26110 */
[-C--:B------:R-:W-:Y:S01]  /*7db0*/  FMUL.FTZ R242, R247, R4.reuse ;  /* 0x00000004f7f27220 */ /* 0x080fe20000410000 */
[----:B------:R-:W-:Y:S01]  /*7dc0*/  FMUL.FTZ R244, R249, R4 ;  /* 0x00000004f9f47220 */ /* 0x000fe20000410000 */
[----:B------:R-:W-:Y:S02]  /*7dd0*/  HFMA2 R247, -RZ, RZ, 0, 0 ;  /* 0x00000000fff77431 */ /* 0x000fe400000001ff */
[----:B------:R-:W-:Y:S01]  /*7de0*/  @P6 FMUL.FTZ R246, R177, R240 ;  /* 0x000000f0b1f66220 */ /* 0x000fe20000410000 */
[----:B------:R-:W-:Y:S02]  /*7df0*/  @P5 HADD2.F32 R177, -RZ, R35.H0_H0 ;  /* 0x20000023ffb15230 */ /* 0x000fe40000004100 */
[----:B------:R-:W-:Y:S01]  /*7e00*/  FMUL.FTZ R242, R242, UR14 ;  /* 0x0000000ef2f27c20 */ /* 0x000fe20008410000 */
[----:B------:R-:W-:Y:S01]  /*7e10*/  FMUL.FTZ R244, R244, UR14 ;  /* 0x0000000ef4f47c20 */ /* 0x000fe20008410000 */
[----:B------:R-:W-:-:S02]  /*7e20*/  F2FP.F16.F32.PACK_AB R181, R183, R182 ;  /* 0x000000b6b7b5723e */ /* 0x000fc400000000ff */
[----:B------:R-:W-:Y:S01]  /*7e30*/  @P5 FMUL.FTZ R248, R177, R242 ;  /* 0x000000f2b1f85220 */ /* 0x000fe20000410000 */
[----:B------:R-:W-:Y:S01]  /*7e40*/  F2FP.F16.F32.PACK_AB R182, R246, R245 ;  /* 0x000000f5f6b6723e */ /* 0x000fe200000000ff */
[----:B------:R-:W0:Y:S01]  /*7e50*/  LDC.64 R176, c[0x0][0x468] ;  /* 0x00011a00ffb07b82 */ /* 0x000e220000000a00 */
[----:B------:R-:W-:Y:S02]  /*7e60*/  @P1 HADD2.F32 R249, -RZ, R35.H1_H1 ;  /* 0x30000023fff91230 */ /* 0x000fe40000004100 */
[----:B------:R-:W-:Y:S01]  /*7e70*/  @P6 HADD2.F32 R245, -RZ, R178.H1_H1 ;  /* 0x300000b2fff56230 */ /* 0x000fe20000004100 */
[----:B------:R-:W-:Y:S02]  /*7e80*/  MOV R178, RZ ;  /* 0x000000ff00b27202 */ /* 0x000fe40000000f00 */
[----:B------:R-:W-:Y:S02]  /*7e90*/  @P1 FMUL.FTZ R247, R249, R244 ;  /* 0x000000f4f9f71220 */ /* 0x000fe40000410000 */
[----:B------:R-:W-:Y:S01]  /*7ea0*/  @P6 FMUL.FTZ R178, R240, R245 ;  /* 0x000000f5f0b26220 */ /* 0x000fe20000410000 */
[----:B------:R-:W-:Y:S01]  /*7eb0*/  HFMA2 R245, -RZ, RZ, 0, 0 ;  /* 0x00000000fff57431 */ /* 0x000fe200000001ff */
[----:B------:R-:W-:-:S02]  /*7ec0*/  MOV R240, RZ ;  /* 0x000000ff00f07202 */ /* 0x000fc40000000f00 */
[----:B------:R-:W-:Y:S01]  /*7ed0*/  F2FP.F16.F32.PACK_AB R183, R247, R248 ;  /* 0x000000f8f7b7723e */ /* 0x000fe200000000ff */
[--C-:B------:R-:W-:Y:S02]  /*7ee0*/  @P5 HADD2.F32 R247, -RZ, R179.reuse.H0_H0 ;  /* 0x200000b3fff75230 */ /* 0x100fe40000004100 */
[----:B------:R-:W-:Y:S01]  /*7ef0*/  FADD.FTZ R129, R129, R178 ;  /* 0x000000b281817221 */ /* 0x000fe20000010000 */
[----:B------:R-:W-:Y:S02]  /*7f00*/  @P1 HADD2.F32 R179, -RZ, R179.H1_H1 ;  /* 0x300000b3ffb31230 */ /* 0x000fe40000004100 */
[----:B------:R-:W-:-:S03]  /*7f10*/  @P5 FMUL.FTZ R245, R242, R247 ;  /* 0x000000f7f2f55220 */ /* 0x000fc60000410000 */
[----:B------:R-:W-:Y:S01]  /*7f20*/  @P1 FMUL.FTZ R240, R244, R179 ;  /* 0x000000b3f4f01220 */ /* 0x000fe20000410000 */
[----:B------:R-:W-:Y:S01]  /*7f30*/  FADD.FTZ R130, R130, R245 ;  /* 0x000000f582827221 */ /* 0x000fe20000010000 */
[----:B0-----:R-:W-:-:S04]  /*7f40*/  IMAD.WIDE.U32 R176, R21, 0x10, R176 ;  /* 0x0000001015b07825 */ /* 0x001fc800078e00b0 */
[----:B------:R-:W-:Y:S01]  /*7f50*/  FADD.FTZ R131, R131, R240 ;  /* 0x000000f083837221 */ /* 0x000fe20000010000 */
[----:B------:R-:W-:Y:S01]  /*7f60*/  IADD3 R21, PT, PT, R21, 0x20, RZ ;  /* 0x0000002015157810 */ /* 0x000fe20007ffe0ff */
[----:B------:R0:W-:Y:S06]  /*7f70*/  STG.E.128 desc[UR6][R176.64], R180 ;  /* 0x000000b4b0007986 */ /* 0x0001ec000c101d06 */
.L_x_2665:
[----:B------:R-:W-:Y:S05]  /*7f80*/  BSYNC.RECONVERGENT B2 ;  /* 0x0000000000027941 */ /* 0x000fea0003800200 */
.L_x_2664:
[----:B------:R-:W-:Y:S04]  /*7f90*/  BSSY.RECONVERGENT B2, `(.L_x_2666) ;  /* 0x000007e000027945 */ /* 0x000fe80003800200 */
[----:B------:R-:W-:Y:S05]  /*7fa0*/  @!P4 BRA `(.L_x_2667) ;  /* 0x0000000400f0c947 */ /* 0x000fea0003800000 */
[----:B0-----:R-:W0:Y:S02]  /*7fb0*/  LDC.64 R176, c[0x0][0x390] ;  /* 0x0000e400ffb07b82 */ /* 0x001e240000000a00 */
        /* <DEDUP_REMOVED lines=10> */
[----:B------:R-:W-:Y:S01]  /*8060*/  FFMA.FTZ R247, R14, R3, R2 ;  /* 0x000000030ef77223 */ /* 0x000fe20000010002 */
[----:B------:R-:W-:-:S02]  /*8070*/  HADD2.F32 R249, -RZ, R163.H1_H1 ;  /* 0x300000a3fff97230 */ /* 0x000fc40000004100 */
[----:B------:R-:W-:Y:S01]  /*8080*/  FFMA.FTZ R181, R186, R180, R181 ;  /* 0x000000b4bab57223 */ /* 0x000fe200000100b5 */
[----:B------:R-:W-:Y:S01]  /*8090*/  MOV R180, RZ ;  /* 0x000000ff00b47202 */ /* 0x000fe20000000f00 */
[----:B------:R-:W-:Y:S01]  /*80a0*/  HFMA2 R246, -RZ, RZ, 0, 0 ;  /* 0x00000000fff67431 */ /* 0x000fe200000001ff */
[----:B------:R-:W-:Y:S01]  /*80b0*/  LOP3.LUT P5, RZ, R25, 0xff0000, RZ, 0xc0, !PT ;  /* 0x00ff000019ff7812 */ /* 0x000fe200078ac0ff */
        /* <DEDUP_REMOVED lines=62> */
[----:B------:R-:W-:Y:S01]  /*84a0*/  HADD2.F32 R177, -RZ, R162.H1_H1 ;  /* 0x300000a2ffb17230 */ /* 0x000fe20000004100 */
[----:B------:R-:W-:Y:S01]  /*84b0*/  LOP3.LUT P4, RZ, R25, 0xff00, RZ, 0xc0, !PT ;  /* 0x0000ff0019ff7812 */ /* 0x000fe2000788c0ff */
[----:B------:R-:W-:Y:S01]  /*84c0*/  FADD.FTZ R176, R219, -R176 ;  /* 0x800000b0dbb07221 */ /* 0x000fe20000010000 */
[----:B------:R-:W-:Y:S01]  /*84d0*/  FFMA.FTZ R240, R13, R3, R2 ;  /* 0x000000030df07223 */ /* 0x000fe20000010002 */
[----:B------:R-:W-:Y:S01]  /*84e0*/  ISETP.GE.U32.AND P1, PT, R24, RZ, PT ;  /* 0x000000ff1800720c */ /* 0x000fe20003f26070 */
[----:B------:R-:W-:Y:S01]  /*84f0*/  FADD.FTZ R172, R172, R243 ;  /* 0x000000f3acac7221 */ /* 0x000fe20000010000 */
[----:B------:R-:W-:Y:S01]  /*8500*/  FFMA.FTZ R177, R186, R176, R177 ;  /* 0x000000b0bab17223 */ /* 0x000fe200000100b1 */
[----:B------:R-:W-:Y:S01]  /*8510*/  FADD.FTZ R176, R218, -R247 ;  /* 0x800000f7dab07221 */ /* 0x000fe20000010000 */
[----:B------:R-:W-:Y:S01]  /*8520*/  FADD.FTZ R240, R217, -R240 ;  /* 0x800000f0d9f07221 */ /* 0x000fe20000010000 */
[----:B------:R-:W-:-:S02]  /*8530*/  HADD2.F32 R247, -RZ, R163.H0_H0 ;  /* 0x200000a3fff77230 */ /* 0x000fc40000004100 */
[----:B------:R-:W-:Y:S01]  /*8540*/  FMUL.FTZ R177, R177, R4 ;  /* 0x00000004b1b17220 */ /* 0x000fe20000410000 */
[----:B------:R-:W-:Y:S01]  /*8550*/  ISETP.GE.U32.AND.EX P1, PT, R25, 0x1000000, PT, P1 ;  /* 0x010000001900780c */ /* 0x000fe20003f26110 */
[C---:B------:R-:W-:Y:S01]  /*8560*/  FFMA.FTZ R249, R186.reuse, R240, R249 ;  /* 0x000000f0baf97223 */ /* 0x040fe200000100f9 */
[----:B------:R-:W-:Y:S01]  /*8570*/  F2FP.F16.F32.PACK_AB R181, R183, R182 ;  /* 0x000000b6b7b5723e */ /* 0x000fe200000000ff */
[----:B------:R-:W-:Y:S01]  /*8580*/  FFMA.FTZ R247, R186, R176, R247 ;  /* 0x000000b0baf77223 */ /* 0x000fe200000100f7 */
[----:B------:R-:W-:Y:S01]  /*8590*/  FMUL.FTZ R240, R177, UR14 ;  /* 0x0000000eb1f07c20 */ /* 0x000fe20008410000 */
[----:B------:R-:W-:Y:S02]  /*85a0*/  @P4 HADD2.F32 R177, -RZ, R42.H1_H1 ;  /* 0x3000002affb14230 */ /* 0x000fe40000004100 */
[-C--:B------:R-:W-:Y:S01]  /*85b0*/  FMUL.FTZ R244, R249, R4.reuse ;  /* 0x00000004f9f47220 */ /* 0x080fe20000410000 */
[----:B------:R-:W-:Y:S01]  /*85c0*/  FMUL.FTZ R242, R247, R4 ;  /* 0x00000004f7f27220 */ /* 0x000fe20000410000 */
[----:B------:R-:W-:-:S02]  /*85d0*/  HFMA2 R247, -RZ, RZ, 0, 0 ;  /* 0x00000000fff77431 */ /* 0x000fc400000001ff */
[----:B------:R-:W-:Y:S01]  /*85e0*/  @P4 FMUL.FTZ R246, R177, R240 ;  /* 0x000000f0b1f64220 */ /* 0x000fe20000410000 */
[--C-:B------:R-:W-:Y:S02]  /*85f0*/  @P5 HADD2.F32 R177, -RZ, R43.reuse.H0_H0 ;  /* 0x2000002bffb15230 */ /* 0x100fe40000004100 */
[----:B------:R-:W-:Y:S01]  /*8600*/  FMUL.FTZ R242, R242, UR14 ;  /* 0x0000000ef2f27c20 */ /* 0x000fe20008410000 */
[----:B------:R-:W-:Y:S02]  /*8610*/  @P1 HADD2.F32 R249, -RZ, R43.H1_H1 ;  /* 0x3000002bfff91230 */ /* 0x000fe40000004100 */
[----:B------:R-:W-:Y:S01]  /*8620*/  FMUL.FTZ R244, R244, UR14 ;  /* 0x0000000ef4f47c20 */ /* 0x000fe20008410000 */
[----:B------:R-:W-:Y:S01]  /*8630*/  F2FP.F16.F32.PACK_AB R182, R246, R245 ;  /* 0x000000f5f6b6723e */ /* 0x000fe200000000ff */
[----:B------:R-:W-:Y:S01]  /*8640*/  @P5 FMUL.FTZ R248, R177, R242 ;  /* 0x000000f2b1f85220 */ /* 0x000fe20000410000 */
[----:B------:R-:W-:Y:S01]  /*8650*/  @P4 HADD2.F32 R245, -RZ, R178.H1_H1 ;  /* 0x300000b2fff54230 */ /* 0x000fe20000004100 */
[----:B------:R-:W0:Y:S01]  /*8660*/  LDC.64 R176, c[0x0][0x468] ;  /* 0x00011a00ffb07b82 */ /* 0x000e220000000a00 */
[----:B------:R-:W-:Y:S01]  /*8670*/  @P1 FMUL.FTZ R247, R249, R244 ;  /* 0x000000f4f9f71220 */ /* 0x000fe20000410000 */
[----:B------:R-:W-:-:S02]  /*8680*/  MOV R178, RZ ;  /* 0x000000ff00b27202 */ /* 0x000fc40000000f00 */
[----:B------:R-:W-:Y:S01]  /*8690*/  @P4 FMUL.FTZ R178, R240, R245 ;  /* 0x000000f5f0b24220 */ /* 0x000fe20000410000 */
[----:B------:R-:W-:Y:S01]  /*86a0*/  HFMA2 R245, -RZ, RZ, 0, 0 ;  /* 0x00000000fff57431 */ /* 0x000fe200000001ff */
[----:B------:R-:W-:Y:S01]  /*86b0*/  F2FP.F16.F32.PACK_AB R183, R247, R248 ;  /* 0x000000f8f7b7723e */ /* 0x000fe200000000ff */
[--C-:B------:R-:W-:Y:S01]  /*86c0*/  @P5 HADD2.F32 R247, -RZ, R179.reuse.H0_H0 ;  /* 0x200000b3fff75230 */ /* 0x100fe20000004100 */
[----:B------:R-:W-:Y:S01]  /*86d0*/  MOV R240, RZ ;  /* 0x000000ff00f07202 */ /* 0x000fe20000000f00 */
[----:B------:R-:W-:Y:S02]  /*86e0*/  @P1 HADD2.F32 R179, -RZ, R179.H1_H1 ;  /* 0x300000b3ffb31230 */ /* 0x000fe40000004100 */
[----:B------:R-:W-:Y:S01]  /*86f0*/  FADD.FTZ R173, R173, R178 ;  /* 0x000000b2adad7221 */ /* 0x000fe20000010000 */
[----:B------:R-:W-:Y:S02]  /*8700*/  @P5 FMUL.FTZ R245, R242, R247 ;  /* 0x000000f7f2f55220 */ /* 0x000fe40000410000 */
[----:B------:R-:W-:-:S02]  /*8710*/  @P1 FMUL.FTZ R240, R244, R179 ;  /* 0x000000b3f4f01220 */ /* 0x000fc40000410000 */
[----:B------:R-:W-:Y:S02]  /*8720*/  FADD.FTZ R174, R174, R245 ;  /* 0x000000f5aeae7221 */ /* 0x000fe40000010000 */
[----:B------:R-:W-:Y:S01]  /*8730*/  FADD.FTZ R175, R175, R240 ;  /* 0x000000f0afaf7221 */ /* 0x000fe20000010000 */
[C---:B0-----:R-:W-:Y:S01]  /*8740*/  IMAD.WIDE.U32 R176, R21.reuse, 0x10, R176 ;  /* 0x0000001015b07825 */ /* 0x041fe200078e00b0 */
[----:B------:R-:W-:-:S04]  /*8750*/  IADD3 R21, PT, PT, R21, 0x20, RZ ;  /* 0x0000002015157810 */ /* 0x000fc80007ffe0ff */
[----:B------:R1:W-:Y:S03]  /*8760*/  STG.E.128 desc[UR6][R176.64], R180 ;  /* 0x000000b4b0007986 */ /* 0x0003e6000c101d06 */
.L_x_2667:
[----:B------:R-:W-:Y:S05]  /*8770*/  BSYNC.RECONVERGENT B2 ;  /* 0x0000000000027941 */ /* 0x000fea0003800200 */
.L_x_2666:
[----:B------:R-:W-:Y:S04]  /*8780*/  BSSY.RECONVERGENT B2, `(.L_x_2668) ;  /* 0x000007e000027945 */ /* 0x000fe80003800200 */
[----:B------:R-:W-:Y:S05]  /*8790*/  @!P3 BRA `(.L_x_2669) ;  /* 0x0000000400f0b947 */ /* 0x000fea0003800000 */
[----:B01----:R-:W0:Y:S02]  /*87a0*/  LDC.64 R176, c[0x0][0x390] ;  /* 0x0000e400ffb07b82 */ /* 0x003e240000000a00 */
        /* <DEDUP_REMOVED lines=123> */
.L_x_2669:
[----:B------:R-:W-:Y:S05]  /*8f60*/  BSYNC.RECONVERGENT B2 ;  /* 0x0000000000027941 */ /* 0x000fea0003800200 */
.L_x_2668:
[----:B------:R-:W-:Y:S05]  /*8f70*/  @!P2 BRA `(.L_x_2660) ;  /* 0x000000280004a947 */ /* 0x000fea0003800000 */
[----:B012---:R-:W0:Y:S02]  /*8f80*/  LDC.64 R176, c[0x0][0x390] ;  /* 0x0000e400ffb07b82 */ /* 0x007e240000000a00 */
[----:B0-----:R-:W-:-:S06]  /*8f90*/  IMAD.WIDE.U32 R176, R21, 0x10, R176 ;  /* 0x0000001015b07825 */ /* 0x001fcc00078e00b0 */
[----:B------:R-:W2:Y:S01]  /*8fa0*/  LDG.E.128 R176, desc[UR6][R176.64] ;  /* 0x00000006b0b07981 */ /* 0x000ea2000c1e1d00 */
        /* <DEDUP_REMOVED lines=10> */
[----:B------:R-:W-:Y:S01]  /*9050*/  HADD2.F32 R3, -RZ, R169.H0_H0 ;  /* 0x200000a9ff037230 */ /* 0x000fe20000004100 */
[----:B------:R-:W-:Y:S01]  /*9060*/  LOP3.LUT P1, RZ, R184, 0xff, RZ, 0xc0, !PT ;  /* 0x000000ffb8ff7812 */ /* 0x000fe2000782c0ff */
[----:B------:R-:W-:-:S02]  /*9070*/  HADD2.F32 R181, -RZ, R168.H1_H1 ;  /* 0x300000a8ffb57230 */ /* 0x000fc40000004100 */
[----:B------:R-:W-:Y:S01]  /*9080*/  FFMA.FTZ R249, R186, R2, R249 ;  /* 0x00000002baf97223 */ /* 0x000fe200000100f9 */
[----:B------:R-:W-:Y:S01]  /*9090*/  FADD.FTZ R2, R206, -R183 ;  /* 0x800000b7ce027221 */ /* 0x000fe20000010000 */
[----:B------:R-:W-:Y:S01]  /*90a0*/  LOP3.LUT P2, RZ, R184, 0xff00, RZ, 0xc0, !PT ;  /* 0x0000ff00b8ff7812 */ /* 0x000fe2000784c0ff */
[----:B------:R-:W-:Y:S01]  /*90b0*/  FADD.FTZ R182, R207, -R182 ;  /* 0x800000b6cfb67221 */ /* 0x000fe20000010000 */
[----:B------:R-:W-:Y:S02]  /*90c0*/  HADD2.F32 R247, -RZ, R171.H0_H0 ;  /* 0x200000abfff77230 */ /* 0x000fe40000004100 */
[----:B------:R-:W-:Y:S01]  /*90d0*/  FFMA.FTZ R3, R186, R2, R3 ;  /* 0x00000002ba037223 */ /* 0x000fe20000010003 */
[----:B------:R-:W-:Y:S01]  /*90e0*/  FADD.FTZ R2, R204, -R241 ;  /* 0x800000f1cc027221 */ /* 0x000fe20000010000 */
[--C-:B------:R-:W-:Y:S01]  /*90f0*/  HADD2.F32 R241, -RZ, R170.reuse.H0_H0 ;  /* 0x200000aafff17230 */ /* 0x100fe20000004100 */
[----:B------:R-:W-:Y:S01]  /*9100*/  LOP3.LUT P6, RZ, R184, 0xff0000, RZ, 0xc0, !PT ;  /* 0x00ff0000b8ff7812 */ /* 0x000fe200078cc0ff */
[----:B------:R-:W-:Y:S01]  /*9110*/  FMUL.FTZ R249, R249, R4 ;  /* 0x00000004f9f97220 */ /* 0x000fe20000410000 */
[----:B------:R-:W-:-:S02]  /*9120*/  HADD2.F32 R243, -RZ, R170.H1_H1 ;  /* 0x300000aafff37230 */ /* 0x000fc40000004100 */
[C---:B------:R-:W-:Y:S01]  /*9130*/  FFMA.FTZ R181, R186.reuse, R182, R181 ;  /* 0x000000b6bab57223 */ /* 0x040fe200000100b5 */
[----:B------:R-:W-:Y:S01]  /*9140*/  FFMA.FTZ R241, R186, R2, R241 ;  /* 0x00000002baf17223 */ /* 0x000fe200000100f1 */
[----:B------:R-:W-:Y:S01]  /*9150*/  FADD.FTZ R2, R202, -R245 ;  /* 0x800000f5ca027221 */ /* 0x000fe20000010000 */
[----:B------:R-:W-:Y:S01]  /*9160*/  FADD.FTZ R180, R203, -R180 ;  /* 0x800000b4cbb47221 */ /* 0x000fe20000010000 */
[----:B------:R-:W-:Y:S02]  /*9170*/  HADD2.F32 R245, -RZ, R171.H1_H1 ;  /* 0x300000abfff57230 */ /* 0x000fe40000004100 */
[----:B------:R-:W-:Y:S01]  /*9180*/  FADD.FTZ R235, R234, -R235 ;  /* 0x800000ebeaeb7221 */ /* 0x000fe20000010000 */
[----:B------:R-:W-:Y:S01]  /*9190*/  FFMA.FTZ R247, R186, R2, R247 ;  /* 0x00000002baf77223 */ /* 0x000fe200000100f7 */
[----:B------:R-:W-:Y:S02]  /*91a0*/  @P1 HADD2.F32 R182, -RZ, R56.H0_H0 ;  /* 0x20000038ffb61230 */ /* 0x000fe40000004100 */
[----:B------:R-:W-:Y:S01]  /*91b0*/  FMUL.FTZ R249, R249, UR14 ;  /* 0x0000000ef9f97c20 */ /* 0x000fe20008410000 */
[----:B------:R-:W-:Y:S01]  /*91c0*/  LOP3.LUT P5, RZ, R184, 0xff000000, RZ, 0xc0, !PT ;  /* 0xff000000b8ff7812 */ /* 0x000fe200078ac0ff */
[----:B------:R-:W-:-:S02]  /*91d0*/  HADD2.F32 R183, -RZ, R169.H1_H1 ;  /* 0x300000a9ffb77230 */ /* 0x000fc40000004100 */
[----:B------:R-:W-:Y:S01]  /*91e0*/  FADD.FTZ R236, R205, -R236 ;  /* 0x800000eccdec7221 */ /* 0x000fe20000010000 */
[C---:B------:R-:W-:Y:S01]  /*91f0*/  FFMA.FTZ R243, R186.reuse, R180, R243 ;  /* 0x000000b4baf37223 */ /* 0x040fe200000100f3 */
[-C--:B------:R-:W-:Y:S01]  /*9200*/  FMUL.FTZ R181, R181, R4.reuse ;  /* 0x00000004b5b57220 */ /* 0x080fe20000410000 */
[----:B------:R-:W-:Y:S01]  /*9210*/  FMUL.FTZ R3, R3, R4 ;  /* 0x0000000403037220 */ /* 0x000fe20000410000 */
[----:B------:R-:W-:Y:S01]  /*9220*/  FFMA.FTZ R245, R186, R235, R245 ;  /* 0x000000ebbaf57223 */ /* 0x000fe200000100f5 */
[----:B------:R-:W-:Y:S01]  /*9230*/  MOV R180, RZ ;  /* 0x000000ff00b47202 */ /* 0x000fe20000000f00 */
[----:B------:R-:W-:Y:S02]  /*9240*/  HFMA2 R235, -RZ, RZ, 0, 0 ;  /* 0x00000000ffeb7431 */ /* 0x000fe400000001ff */
[----:B------:R-:W-:Y:S01]  /*9250*/  @P1 FMUL.FTZ R180, R182, R249 ;  /* 0x000000f9b6b41220 */ /* 0x000fe20000410000 */
[----:B------:R-:W-:Y:S02]  /*9260*/  @P2 HADD2.F32 R182, -RZ, R56.H1_H1 ;  /* 0x30000038ffb62230 */ /* 0x000fe40000004100 */
[----:B------:R-:W-:Y:S01]  /*9270*/  FFMA.FTZ R183, R186, R236, R183 ;  /* 0x000000ecbab77223 */ /* 0x000fe200000100b7 */
[----:B------:R-:W-:Y:S01]  /*9280*/  FMUL.FTZ R238, R3, UR14 ;  /* 0x0000000e03ee7c20 */ /* 0x000fe20008410000 */
[----:B------:R-:W-:-:S02]  /*9290*/  @P6 HADD2.F32 R3, -RZ, R57.H0_H0 ;  /* 0x20000039ff036230 */ /* 0x000fc40000004100 */
[-C--:B------:R-:W-:Y:S01]  /*92a0*/  FMUL.FTZ R186, R241, R4.reuse ;  /* 0x00000004f1ba7220 */ /* 0x080fe20000410000 */
[-C--:B------:R-:W-:Y:S01]  /*92b0*/  FMUL.FTZ R183, R183, R4.reuse ;  /* 0x00000004b7b77220 */ /* 0x080fe20000410000 */
[-C--:B------:R-:W-:Y:S01]  /*92c0*/  FMUL.FTZ R236, R243, R4.reuse ;  /* 0x00000004f3ec7220 */ /* 0x080fe20000410000 */
[-C--:B------:R-:W-:Y:S01]  /*92d0*/  FMUL.FTZ R240, R245, R4.reuse ;  /* 0x00000004f5f07220 */ /* 0x080fe20000410000 */
[----:B------:R-:W-:Y:S01]  /*92e0*/  FMUL.FTZ R241, R247, R4 ;  /* 0x00000004f7f17220 */ /* 0x000fe20000410000 */
[----:B------:R-:W-:Y:S01]  /*92f0*/  FMUL.FTZ R4, R183, UR14 ;  /* 0x0000000eb7047c20 */ /* 0x000fe20008410000 */
[C---:B------:R-:W-:Y:S01]  /*9300*/  LOP3.LUT P4, RZ, R185.reuse, 0xff, RZ, 0xc0, !PT ;  /* 0x000000ffb9ff7812 */ /* 0x040fe2000788c0ff */
[----:B------:R-:W-:Y:S01]  /*9310*/  FMUL.FTZ R186, R186, UR14 ;  /* 0x0000000ebaba7c20 */ /* 0x000fe20008410000 */
[----:B------:R-:W-:Y:S01]  /*9320*/  LOP3.LUT P3, RZ, R185, 0xff00, RZ, 0xc0, !PT ;  /* 0x0000ff00b9ff7812 */ /* 0x000fe2000786c0ff */
[----:B------:R-:W-:Y:S01]  /*9330*/  FMUL.FTZ R236, R236, UR14 ;  /* 0x0000000eecec7c20 */ /* 0x000fe20008410000 */
[----:B------:R-:W-:-:S02]  /*9340*/  MOV R183, RZ ;  /* 0x000000ff00b77202 */ /* 0x000fc40000000f00 */
[----:B------:R-:W-:Y:S01]  /*9350*/  CS2R R242, SRZ ;  /* 0x0000000000f27805 */ /* 0x000fe2000001ff00 */
[----:B------:R-:W-:Y:S01]  /*9360*/  FMUL.FTZ R240, R240, UR14 ;  /* 0x0000000ef0f07c20 */ /* 0x000fe20008410000 */
[----:B------:R-:W-:-:S05]  /*9370*/  FMUL.FTZ R241, R241, UR14 ;  /* 0x0000000ef1f17c20 */ /* 0x000fca0008410000 */
[--C-:B------:R-:W-:Y:S02]  /*9380*/  @P4 HADD2.F32 R245, -RZ, R58.reuse.H0_H0 ;  /* 0x2000003afff54230 */ /* 0x100fe40000004100 */
[----:B------:R-:W-:-:S03]  /*9390*/  @P3 HADD2.F32 R247, -RZ, R58.H1_H1 ;  /* 0x3000003afff73230 */ /* 0x000fc60000004100 */
[----:B------:R-:W-:Y:S01]  /*93a0*/  @P4 FMUL.FTZ R243, R245, R186 ;  /* 0x000000baf5f34220 */ /* 0x000fe20000410000 */
[----:B------:R-:W-:Y:S01]  /*93b0*/  CS2R R244, SRZ ;  /* 0x0000000000f47805 */ /* 0x000fe2000001ff00 */
[----:B------:R-:W-:Y:S01]  /*93c0*/  @P3 FMUL.FTZ R242, R247, R236 ;  /* 0x000000ecf7f23220 */ /* 0x000fe20000410000 */
[----:B--2---:R-:W-:-:S05]  /*93d0*/  @P1 HADD2.F32 R2, -RZ, R176.H0_H0 ;  /* 0x200000b0ff021230 */ /* 0x004fca0000004100 */
[----:B------:R-:W-:Y:S01]  /*93e0*/  @P1 FMUL.FTZ R235, R249, R2 ;  /* 0x00000002f9eb1220 */ /* 0x000fe20000410000 */
[----:B------:R-:W-:Y:S01]  /*93f0*/  FMUL.FTZ R249, R181, UR14 ;  /* 0x0000000eb5f97c20 */ /* 0x000fe20008410000 */
[----:B------:R-:W-:Y:S02]  /*9400*/  HFMA2 R181, -RZ, RZ, 0, 0 ;  /* 0x00000000ffb57431 */ /* 0x000fe400000001ff */
[----:B------:R-:W-:Y:S01]  /*9410*/  @P2 HADD2.F32 R2, -RZ, R176.H1_H1 ;  /* 0x300000b0ff022230 */ /* 0x000fe20000004100 */
[----:B------:R-:W-:Y:S01]  /*9420*/  MOV R176, RZ ;  /* 0x000000ff00b07202 */ /* 0x000fe20000000f00 */
[----:B------:R-:W-:Y:S01]  /*9430*/  @P2 FMUL.FTZ R181, R182, R249 ;  /* 0x000000f9b6b52220 */ /* 0x000fe20000410000 */
[----:B------:R-:W-:Y:S02]  /*9440*/  HFMA2 R182, -RZ, RZ, 0, 0 ;  /* 0x00000000ffb67431 */ /* 0x000fe400000001ff */
[----:B------:R-:W-:Y:S01]  /*9450*/  @P6 FMUL.FTZ R182, R3, R238 ;  /* 0x000000ee03b66220 */ /* 0x000fe20000410000 */
[----:B------:R-:W-:-:S02]  /*9460*/  @P5 HADD2.F32 R3, -RZ, R57.H1_H1 ;  /* 0x30000039ff035230 */ /* 0x000fc40000004100 */
[----:B------:R-:W-:Y:S01]  /*9470*/  @P2 FMUL.FTZ R176, R249, R2 ;  /* 0x00000002f9b02220 */ /* 0x000fe20000410000 */
[----:B------:R-:W-:Y:S01]  /*9480*/  ISETP.GE.U32.AND P1, PT, R184, RZ, PT ;  /* 0x000000ffb800720c */ /* 0x000fe20003f26070 */
[----:B------:R-:W-:Y:S01]  /*9490*/  FADD.FTZ R144, R144, R235 ;  /* 0x000000eb90907221 */ /* 0x000fe20000010000 */
[----:B------:R-:W-:Y:S01]  /*94a0*/  LOP3.LUT P2, RZ, R185, 0xff0000, RZ, 0xc0, !PT ;  /* 0x00ff0000b9ff7812 */ /* 0x000fe2000784c0ff */
[----:B------:R-:W-:Y:S01]  /*94b0*/  @P5 FMUL.FTZ R183, R3, R4 ;  /* 0x0000000403b75220 */ /* 0x000fe20000410000 */
[----:B------:R-:W-:Y:S01]  /*94c0*/  ISETP.GE.U32.AND.EX P1, PT, R185, 0x1000000, PT, P1 ;  /* 0x01000000b900780c */ /* 0x000fe20003f26110 */
[----:B------:R-:W0:Y:S01]  /*94d0*/  LDC.64 R2, c[0x0][0x468] ;  /* 0x00011a00ff027b82 */ /* 0x000e220000000a00 */
[----:B------:R-:W-:Y:S01]  /*94e0*/  F2FP.F16.F32.PACK_AB R180, R181, R180 ;  /* 0x000000b4b5b4723e */ /* 0x000fe200000000ff */
[----:B------:R-:W-:Y:S01]  /*94f0*/  FADD.FTZ R145, R145, R176 ;  /* 0x000000b091917221 */ /* 0x000fe20000010000 */
[----:B------:R-:W-:Y:S02]  /*9500*/  F2FP.F16.F32.PACK_AB R181, R183, R182 ;  /* 0x000000b6b7b5723e */ /* 0x000fe400000000ff */
[----:B------:R-:W-:Y:S01]  /*9510*/  F2FP.F16.F32.PACK_AB R182, R242, R243 ;  /* 0x000000f3f2b6723e */ /* 0x000fe200000000ff */
[----:B------:R-:W-:-:S02]  /*9520*/  @P6 HADD2.F32 R243, -RZ, R177.H0_H0 ;  /* 0x200000b1fff36230 */ /* 0x000fc40000004100 */
[----:B------:R-:W-:Y:S02]  /*9530*/  @P5 HADD2.F32 R177, -RZ, R177.H1_H1 ;  /* 0x300000b1ffb15230 */ /* 0x000fe40000004100 */
[--C-:B------:R-:W-:Y:S02]  /*9540*/  @P2 HADD2.F32 R246, -RZ, R59.reuse.H0_H0 ;  /* 0x2000003bfff62230 */ /* 0x100fe40000004100 */
[----:B------:R-:W-:-:S03]  /*9550*/  @P1 HADD2.F32 R247, -RZ, R59.H1_H1 ;  /* 0x3000003bfff71230 */ /* 0x000fc60000004100 */
[----:B------:R-:W-:Y:S02]  /*9560*/  @P2 FMUL.FTZ R244, R246, R241 ;  /* 0x000000f1f6f42220 */ /* 0x000fe40000410000 */
[----:B------:R-:W-:-:S05]  /*9570*/  @P1 FMUL.FTZ R245, R247, R240 ;  /* 0x000000f0f7f51220 */ /* 0x000fca0000410000 */
[----:B------:R-:W-:Y:S01]  /*9580*/  F2FP.F16.F32.PACK_AB R183, R245, R244 ;  /* 0x000000f4f5b7723e */ /* 0x000fe200000000ff */
[----:B0-----:R-:W-:-:S04]  /*9590*/  IMAD.WIDE.U32 R2, R21, 0x10, R2 ;  /* 0x0000001015027825 */ /* 0x001fc800078e0002 */
[----:B------:R-:W-:Y:S02]  /*95a0*/  HFMA2 R21, -RZ, RZ, 0, 0 ;  /* 0x00000000ff157431 */ /* 0x000fe400000001ff */
[----:B------:R-:W-:Y:S01]  /*95b0*/  @P6 FMUL.FTZ R21, R238, R243 ;  /* 0x000000f3ee156220 */ /* 0x000fe20000410000 */
[----:B------:R-:W-:Y:S01]  /*95c0*/  MOV R238, RZ ;  /* 0x000000ff00ee7202 */ /* 0x000fe20000000f00 */
[--C-:B------:R-:W-:Y:S02]  /*95d0*/  @P4 HADD2.F32 R243, -RZ, R178.reuse.H0_H0 ;  /* 0x200000b2fff34230 */ /* 0x100fe40000004100 */
[----:B------:R-:W-:Y:S01]  /*95e0*/  @P5 FMUL.FTZ R238, R4, R177 ;  /* 0x000000b104ee5220 */ /* 0x000fe20000410000 */
[----:B------:R-:W-:Y:S02]  /*95f0*/  HFMA2 R177, -RZ, RZ, 0, 0 ;  /* 0x00000000ffb17431 */ /* 0x000fe400000001ff */
[----:B------:R-:W-:Y:S01]  /*9600*/  @P2 HADD2.F32 R4, -RZ, R179.H0_H0 ;  /* 0x200000b3ff042230 */ /* 0x000fe20000004100 */
[----:B------:R0:W-:Y:S01]  /*9610*/  STG.E.128 desc[UR6][R2.64], R180 ;  /* 0x000000b402007986 */ /* 0x0001e2000c101d06 */
[----:B------:R-:W-:Y:S01]  /*9620*/  @P4 FMUL.FTZ R177, R186, R243 ;  /* 0x000000f3bab14220 */ /* 0x000fe20000410000 */
[----:B------:R-:W-:-:S02]  /*9630*/  @P3 HADD2.F32 R243, -RZ, R178.H1_H1 ;  /* 0x300000b2fff33230 */ /* 0x000fc40000004100 */
[----:B------:R-:W-:Y:S01]  /*9640*/  FADD.FTZ R146, R146, R21 ;  /* 0x0000001592927221 */ /* 0x000fe20000010000 */
[----:B------:R-:W-:Y:S02]  /*9650*/  @P1 HADD2.F32 R179, -RZ, R179.H1_H1 ;  /* 0x300000b3ffb31230 */ /* 0x000fe40000004100 */
[----:B------:R-:W-:Y:S01]  /*9660*/  FADD.FTZ R147, R147, R238 ;  /* 0x000000ee93937221 */ /* 0x000fe20000010000 */
[----:B------:R-:W-:Y:S01]  /*9670*/  FADD.FTZ R148, R148, R177 ;  /* 0x000000b194947221 */ /* 0x000fe20000010000 */
[----:B0-----:R-:W-:Y:S02]  /*9680*/  CS2R R2, SRZ ;  /* 0x0000000000027805 */ /* 0x001fe4000001ff00 */
[----:B------:R-:W-:Y:S01]  /*9690*/  @P2 FMUL.FTZ R3, R241, R4 ;  /* 0x00000004f1032220 */ /* 0x000fe20000410000 */
[----:B------:R-:W-:Y:S01]  /*96a0*/  MOV R4, RZ ;  /* 0x000000ff00047202 */ /* 0x000fe20000000f00 */
[----:B------:R-:W-:Y:S01]  /*96b0*/  @P3 FMUL.FTZ R2, R236, R243 ;  /* 0x000000f3ec023220 */ /* 0x000fe20000410000 */
[----:B------:R-:W-:Y:S01]  /*96c0*/  @P1 FMUL.FTZ R4, R240, R179 ;  /* 0x000000b3f0041220 */ /* 0x000fe20000410000 */
[----:B------:R-:W-:-:S02]  /*96d0*/  FADD.FTZ R150, R150, R3 ;  /* 0x0000000396967221 */ /* 0x000fc40000010000 */
[----:B------:R-:W-:Y:S01]  /*96e0*/  FADD.FTZ R149, R149, R2 ;  /* 0x0000000295957221 */ /* 0x000fe20000010000 */
[----:B------:R-:W-:Y:S01]  /*96f0*/  FADD.FTZ R151, R151, R4 ;  /* 0x0000000497977221 */ /* 0x000fe20000010000 */
[----:B------:R-:W-:Y:S06]  /*9700*/  BRA `(.L_x_2660) ;  /* 0x0000002000207947 */ /* 0x000fec0003800000 */
.L_x_2663:
[----:B------:R-:W-:Y:S04]  /*9710*/  BSSY.RECONVERGENT B2, `(.L_x_2670) ;  /* 0x0000081000027945 */ /* 0x000fe80003800200 */
[----:B------:R-:W-:Y:S05]  /*9720*/  @!P5 BRA `(.L_x_2671) ;  /* 0x0000000400fcd947 */ /* 0x000fea0003800000 */
[----:B------:R-:W0:Y:S02]  /*9730*/  LDC.64 R152, c[0x0][0x390] ;  /* 0x0000e400ff987b82 */ /* 0x000e240000000a00 */
[----:B0-----:R-:W-:-:S06]  /*9740*/  IMAD.WIDE.U32 R152, R21, 0x10, R152 ;  /* 0x0000001015987825 */ /* 0x001fcc00078e0098 */
[----:B------:R-:W2:Y:S01]  /*9750*/  LDG.E.128 R152, desc[UR6][R152.64] ;  /* 0x0000000698987981 */ /* 0x000ea2000c1e1d00 */
[-CC-:B------:R-:W-:Y:S01]  /*9760*/  FFMA.FTZ R177, R0, R3.reuse, R2.reuse ;  /* 0x0000000300b17223 */ /* 0x180fe20000010002 */
[--C-:B------:R-:W-:Y:S01]  /*9770*/  HADD2.F32 R179, -RZ, R156.reuse.H0_H0 ;  /* 0x2000009cffb37230 */ /* 0x100fe20000004100 */
[----:B------:R-:W-:Y:S02]  /*9780*/  LOP3.LUT P1, RZ, R22, 0xff, RZ, 0xc0, !PT ;  /* 0x000000ff16ff7812 */ /* 0x000fe4000782c0ff */
[----:B------:R-:W-:Y:S01]  /*9790*/  CS2R R242, SRZ ;  /* 0x0000000000f27805 */ /* 0x000fe2000001ff00 */
[----:B------:R-:W-:Y:S01]  /*97a0*/  FADD.FTZ R177, R200, -R177 ;  /* 0x800000b1c8b17221 */ /* 0x000fe20000010000 */
[----:B------:R-:W-:Y:S02]  /*97b0*/  HADD2.F32 R181, -RZ, R156.H1_H1 ;  /* 0x3000009cffb57230 */ /* 0x000fe40000004100 */
[----:B------:R-:W-:Y:S01]  /*97c0*/  FFMA.FTZ R183, R193, R3, R2 ;  /* 0x00000003c1b77223 */ /* 0x000fe20000010002 */
[----:B------:R-:W-:Y:S01]  /*97d0*/  LOP3.LUT P5, RZ, R22, 0xff0000, RZ, 0xc0, !PT ;  /* 0x00ff000016ff7812 */ /* 0x000fe200078ac0ff */
[----:B------:R-:W-:Y:S01]  /*97e0*/  FFMA.FTZ R178, R186, R177, R179 ;  /* 0x000000b1bab27223 */ /* 0x000fe200000100b3 */
[----:B------:R-:W-:Y:S01]  /*97f0*/  HFMA2 R177, -RZ, RZ, 0, 0 ;  /* 0x00000000ffb17431 */ /* 0x000fe200000001ff */
[----:B------:R-:W-:Y:S01]  /*9800*/  CS2R R244, SRZ ;  /* 0x0000000000f47805 */ /* 0x000fe2000001ff00 */
[----:B------:R-:W-:-:S02]  /*9810*/  HFMA2 R182, -RZ, RZ, 0, 0 ;  /* 0x00000000ffb67431 */ /* 0x000fc400000001ff */
[----:B------:R-:W-:Y:S01]  /*9820*/  FMUL.FTZ R176, R178, R4 ;  /* 0x00000004b2b07220 */ /* 0x000fe20000410000 */
[----:B------:R-:W-:Y:S01]  /*9830*/  CS2R R240, SRZ ;  /* 0x0000000000f07805 */ /* 0x000fe2000001ff00 */
[----:B------:R-:W-:Y:S02]  /*9840*/  HFMA2 R235, -RZ, RZ, 0, 0 ;  /* 0x00000000ffeb7431 */ /* 0x000fe400000001ff */
[----:B------:R-:W-:Y:S02]  /*9850*/  @P1 HADD2.F32 R180, -RZ, R32.H0_H0 ;  /* 0x20000020ffb41230 */ /* 0x000fe40000004100 */
[----:B------:R-:W-:Y:S01]  /*9860*/  FMUL.FTZ R179, R176, UR14 ;  /* 0x0000000eb0b37c20 */ /* 0x000fe20008410000 */
[----:B------:R-:W-:Y:S01]  /*9870*/  HADD2.F32 R249, -RZ, R159.H0_H0 ;  /* 0x2000009ffff97230 */ /* 0x000fe20000004100 */
[----:B------:R-:W-:Y:S01]  /*9880*/  CS2R R246, SRZ ;  /* 0x0000000000f67805 */ /* 0x000fe2000001ff00 */
[----:B------:R-:W-:Y:S02]  /*9890*/  HFMA2 R238, -RZ, RZ, 0, 0 ;  /* 0x00000000ffee7431 */ /* 0x000fe400000001ff */
[----:B------:R-:W-:Y:S01]  /*98a0*/  @P1 FMUL.FTZ R243, R180, R179 ;  /* 0x000000b3b4f31220 */ /* 0x000fe20000410000 */
[----:B------:R-:W-:-:S02]  /*98b0*/  @P5 HADD2.F32 R236, -RZ, R33.H0_H0 ;  /* 0x20000021ffec5230 */ /* 0x000fc40000004100 */
[----:B--2---:R-:W-:-:S05]  /*98c0*/  @P1 HADD2.F32 R176, -RZ, R152.H0_H0 ;  /* 0x20000098ffb01230 */ /* 0x004fca0000004100 */
[----:B------:R-:W-:Y:S01]  /*98d0*/  @P1 FMUL.FTZ R177, R179, R176 ;  /* 0x000000b0b3b11220 */ /* 0x000fe20000410000 */
[----:B------:R-:W-:Y:S01]  /*98e0*/  FFMA.FTZ R176, R194, R3, R2 ;  /* 0x00000003c2b07223 */ /* 0x000fe20000010002 */
[----:B------:R-:W-:Y:S02]  /*98f0*/  LOP3.LUT P1, RZ, R22, 0xff00, RZ, 0xc0, !PT ;  /* 0x0000ff0016ff7812 */ /* 0x000fe4000782c0ff */
[----:B------:R-:W-:Y:S01]  /*9900*/  FADD.FTZ R124, R124, R177 ;  /* 0x000000b17c7c7221 */ /* 0x000fe20000010000 */
[----:B------:R-:W-:Y:S01]  /*9910*/  FADD.FTZ R179, R231, -R176 ;  /* 0x800000b0e7b37221 */ /* 0x000fe20000010000 */
[----:B------:R-:W-:-:S03]  /*9920*/  HADD2.F32 R176, -RZ, R157.H0_H0 ;  /* 0x2000009dffb07230 */ /* 0x000fc60000004100 */
[----:B------:R-:W-:Y:S01]  /*9930*/  FFMA.FTZ R180, R186, R179, R181 ;  /* 0x000000b3bab47223 */ /* 0x000fe200000100b5 */
[----:B------:R-:W-:-:S04]  /*9940*/  FADD.FTZ R181, R230, -R183 ;  /* 0x800000b7e6b57221 */ /* 0x000fc80000010000 */
[----:B------:R-:W-:Y:S01]  /*9950*/  FFMA.FTZ R181, R186, R181, R176 ;  /* 0x000000b5bab57223 */ /* 0x000fe200000100b0 */
[----:B------:R-:W-:Y:S01]  /*9960*/  FMUL.FTZ R176, R180, R4 ;  /* 0x00000004b4b07220 */ /* 0x000fe20000410000 */
[----:B------:R-:W-:Y:S01]  /*9970*/  @P1 HADD2.F32 R179, -RZ, R152.H1_H1 ;  /* 0x30000098ffb31230 */ /* 0x000fe20000004100 */
[----:B------:R-:W-:Y:S01]  /*9980*/  MOV R152, RZ ;  /* 0x000000ff00987202 */ /* 0x000fe20000000f00 */
[----:B------:R-:W-:Y:S02]  /*9990*/  @P1 HADD2.F32 R183, -RZ, R32.H1_H1 ;  /* 0x30000020ffb71230 */ /* 0x000fe40000004100 */
[----:B------:R-:W-:-:S04]  /*99a0*/  FMUL.FTZ R176, R176, UR14 ;  /* 0x0000000eb0b07c20 */ /* 0x000fc80008410000 */
[----:B------:R-:W-:Y:S01]  /*99b0*/  @P1 FMUL.FTZ R244, R183, R176 ;  /* 0x000000b0b7f41220 */ /* 0x000fe20000410000 */
[----:B------:R-:W-:Y:S01]  /*99c0*/  @P1 FMUL.FTZ R152, R176, R179 ;  /* 0x000000b3b0981220 */ /* 0x000fe20000410000 */
[----:B------:R-:W-:Y:S01]  /*99d0*/  FMUL.FTZ R176, R181, R4 ;  /* 0x00000004b5b07220 */ /* 0x000fe20000410000 */
[----:B------:R-:W-:Y:S01]  /*99e0*/  LOP3.LUT P1, RZ, R22, 0xff000000, RZ, 0xc0, !PT ;  /* 0xff00000016ff7812 */ /* 0x000fe2000782c0ff */
[----:B------:R-:W-:Y:S02]  /*99f0*/  HADD2.F32 R183, -RZ, R157.H1_H1 ;  /* 0x3000009dffb77230 */ /* 0x000fe40000004100 */
[----:B------:R-:W-:Y:S01]  /*9a00*/  FADD.FTZ R125, R125, R152 ;  /* 0x000000987d7d7221 */ /* 0x000fe20000010000 */
[----:B------:R-:W-:Y:S01]  /*9a10*/  FMUL.FTZ R179, R176, UR14 ;  /* 0x0000000eb0b37c20 */ /* 0x000fe20008410000 */
[--C-:B------:R-:W-:Y:S01]  /*9a20*/  @P5 HADD2.F32 R176, -RZ, R153.reuse.H0_H0 ;  /* 0x20000099ffb05230 */ /* 0x100fe20000004100 */
[----:B------:R-:W-:Y:S02]  /*9a30*/  F2FP.F16.F32.PACK_AB R152, R180, R178 ;  /* 0x000000b2b498723e */ /* 0x000fe400000000ff */
[----:B------:R-:W-:Y:S01]  /*9a40*/  @P5 FMUL.FTZ R242, R236, R179 ;  /* 0x000000b3ecf25220 */ /* 0x000fe20000410000 */
[----:B------:R-:W-:Y:S01]  /*9a50*/  MOV R236, RZ ;  /* 0x000000ff00ec7202 */ /* 0x000fe20000000f00 */
[----:B------:R-:W-:Y:S01]  /*9a60*/  @P5 FMUL.FTZ R182, R179, R176 ;  /* 0x000000b0b3b65220 */ /* 0x000fe20000410000 */
[----:B------:R-:W-:Y:S01]  /*9a70*/  FFMA.FTZ R176, R192, R3, R2 ;  /* 0x00000003c0b07223 */ /* 0x000fe20000010002 */
[----:B------:R-:W-:Y:S01]  /*9a80*/  LOP3.LUT P5, RZ, R23, 0xff, RZ, 0xc0, !PT ;  /* 0x000000ff17ff7812 */ /* 0x000fe200078ac0ff */
[----:B------:R-:W-:-:S02]  /*9a90*/  @P1 HADD2.F32 R153, -RZ, R153.H1_H1 ;  /* 0x30000099ff991230 */ /* 0x000fc40000004100 */
[----:B------:R-:W-:Y:S01]  /*9aa0*/  FADD.FTZ R179, R229, -R176 ;  /* 0x800000b0e5b37221 */ /* 0x000fe20000010000 */
[----:B------:R-:W-:-:S03]  /*9ab0*/  FADD.FTZ R126, R126, R182 ;  /* 0x000000b67e7e7221 */ /* 0x000fc60000010000 */
[----:B------:R-:W-:Y:S01]  /*9ac0*/  FFMA.FTZ R252, R186, R179, R183 ;  /* 0x000000b3bafc7223 */ /* 0x000fe200000100b7 */
[----:B------:R-:W-:Y:S01]  /*9ad0*/  FFMA.FTZ R179, R191, R3, R2 ;  /* 0x00000003bfb37223 */ /* 0x000fe20000010002 */
[----:B------:R-:W-:Y:S02]  /*9ae0*/  HADD2.F32 R183, -RZ, R158.H0_H0 ;  /* 0x2000009effb77230 */ /* 0x000fe40000004100 */
[----:B------:R-:W-:Y:S01]  /*9af0*/  FMUL.FTZ R176, R252, R4 ;  /* 0x00000004fcb07220 */ /* 0x000fe20000410000 */
[----:B------:R-:W-:-:S03]  /*9b00*/  FADD.FTZ R179, R228, -R179 ;  /* 0x800000b3e4b37221 */ /* 0x000fc60000010000 */
[----:B------:R-:W-:Y:S01]  /*9b10*/  FMUL.FTZ R176, R176, UR14 ;  /* 0x0000000eb0b07c20 */ /* 0x000fe20008410000 */
[----:B------:R-:W-:Y:S01]  /*9b20*/  FFMA.FTZ R248, R186, R179, R183 ;  /* 0x000000b3baf87223 */ /* 0x000fe200000100b7 */
[----:B------:R-:W-:Y:S01]  /*9b30*/  @P1 HADD2.F32 R179, -RZ, R33.H1_H1 ;  /* 0x30000021ffb31230 */ /* 0x000fe20000004100 */
[----:B------:R-:W-:Y:S01]  /*9b40*/  MOV R183, RZ ;  /* 0x000000ff00b77202 */ /* 0x000fe20000000f00 */
[----:B------:R-:W-:Y:S01]  /*9b50*/  @P1 FMUL.FTZ R183, R176, R153 ;  /* 0x00000099b0b71220 */ /* 0x000fe20000410000 */
[----:B------:R-:W-:Y:S02]  /*9b60*/  FMUL.FTZ R153, R248, R4 ;  /* 0x00000004f8997220 */ /* 0x000fe40000410000 */
[----:B------:R-:W-:Y:S01]  /*9b70*/  @P1 FMUL.FTZ R245, R179, R176 ;  /* 0x000000b0b3f51220 */ /* 0x000fe20000410000 */
[----:B------:R-:W-:Y:S02]  /*9b80*/  @P5 HADD2.F32 R179, -RZ, R34.H0_H0 ;  /* 0x20000022ffb35230 */ /* 0x000fe40000004100 */
[----:B------:R-:W-:Y:S01]  /*9b90*/  FMUL.FTZ R176, R153, UR14 ;  /* 0x0000000e99b07c20 */ /* 0x000fe20008410000 */
[----:B------:R-:W-:Y:S01]  /*9ba0*/  @P5 HADD2.F32 R153, -RZ, R154.H0_H0 ;  /* 0x2000009aff995230 */ /* 0x000fe20000004100 */
[----:B------:R-:W-:Y:S01]  /*9bb0*/  LOP3.LUT P1, RZ, R23, 0xff00, RZ, 0xc0, !PT ;  /* 0x0000ff0017ff7812 */ /* 0x000fe2000782c0ff */
[----:B------:R-:W-:Y:S01]  /*9bc0*/  FADD.FTZ R127, R127, R183 ;  /* 0x000000b77f7f7221 */ /* 0x000fe20000010000 */
[----:B------:R-:W-:Y:S01]  /*9bd0*/  @P5 FMUL.FTZ R241, R179, R176 ;  /* 0x000000b0b3f15220 */ /* 0x000fe20000410000 */
[----:B------:R-:W-:-:S02]  /*9be0*/  HADD2.F32 R179, -RZ, R158.H1_H1 ;  /* 0x3000009effb37230 */ /* 0x000fc40000004100 */
[----:B------:R-:W-:Y:S01]  /*9bf0*/  @P5 FMUL.FTZ R235, R176, R153 ;  /* 0x00000099b0eb5220 */ /* 0x000fe20000410000 */
[----:B------:R-:W-:Y:S01]  /*9c00*/  FFMA.FTZ R176, R190, R3, R2 ;  /* 0x00000003beb07223 */ /* 0x000fe20000010002 */
[----:B------:R-:W-:Y:S02]  /*9c10*/  LOP3.LUT P5, RZ, R23, 0xff0000, RZ, 0xc0, !PT ;  /* 0x00ff000017ff7812 */ /* 0x000fe400078ac0ff */
[----:B------:R-:W-:Y:S01]  /*9c20*/  FADD.FTZ R128, R128, R235 ;  /* 0x000000eb80807221 */ /* 0x000fe20000010000 */
[----:B------:R-:W-:-:S04]  /*9c30*/  FADD.FTZ R153, R227, -R176 ;  /* 0x800000b0e3997221 */ /* 0x000fc80000010000 */
[----:B------:R-:W-:Y:S01]  /*9c40*/  FFMA.FTZ R250, R186, R153, R179 ;  /* 0x00000099bafa7223 */ /* 0x000fe200000100b3 */
[----:B------:R-:W-:Y:S01]  /*9c50*/  FFMA.FTZ R153, R189, R3, R2 ;  /* 0x00000003bd997223 */ /* 0x000fe20000010002 */
[----:B------:R-:W-:Y:S01]  /*9c60*/  @P1 HADD2.F32 R154, -RZ, R154.H1_H1 ;  /* 0x3000009aff9a1230 */ /* 0x000fe20000004100 */
[----:B------:R-:W-:Y:S01]  /*9c70*/  MOV R179, RZ ;  /* 0x000000ff00b37202 */ /* 0x000fe20000000f00 */
[----:B------:R-:W-:Y:S02]  /*9c80*/  @P1 HADD2.F32 R176, -RZ, R34.H1_H1 ;  /* 0x30000022ffb01230 */ /* 0x000fe40000004100 */
[----:B------:R-:W-:-:S04]  /*9c90*/  FADD.FTZ R153, R226, -R153 ;  /* 0x80000099e2997221 */ /* 0x000fc80000010000 */
[----:B------:R-:W-:Y:S01]  /*9ca0*/  FFMA.FTZ R249, R186, R153, R249 ;  /* 0x00000099baf97223 */ /* 0x000fe200000100f9 */
[----:B------:R-:W-:-:S04]  /*9cb0*/  FMUL.FTZ R153, R250, R4 ;  /* 0x00000004fa997220 */ /* 0x000fc80000410000 */
[----:B------:R-:W-:-:S04]  /*9cc0*/  FMUL.FTZ R153, R153, UR14 ;  /* 0x0000000e99997c20 */ /* 0x000fc80008410000 */
[----:B------:R-:W-:Y:S01]  /*9cd0*/  @P1 FMUL.FTZ R246, R176, R153 ;  /* 0x00000099b0f61220 */ /* 0x000fe20000410000 */
[----:B------:R-:W-:Y:S01]  /*9ce0*/  @P1 FMUL.FTZ R236, R153, R154 ;  /* 0x0000009a99ec1220 */ /* 0x000fe20000410000 */
[----:B------:R-:W-:Y:S01]  /*9cf0*/  FMUL.FTZ R153, R249, R4 ;  /* 0x00000004f9997220 */ /* 0x000fe20000410000 */
[----:B------:R-:W-:Y:S01]  /*9d00*/  ISETP.GE.U32.AND P1, PT, R22, RZ, PT ;  /* 0x000000ff1600720c */ /* 0x000fe20003f26070 */
[----:B------:R-:W0:Y:S01]  /*9d10*/  LDC.64 R176, c[0x0][0x478] ;  /* 0x00011e00ffb07b82 */ /* 0x000e220000000a00 */
[----:B------:R-:W-:Y:S01]  /*9d20*/  F2FP.F16.F32.PACK_AB R178, R246, R241 ;  /* 0x000000f1f6b2723e */ /* 0x000fe200000000ff */
[----:B------:R-:W-:Y:S01]  /*9d30*/  FMUL.FTZ R154, R153, UR14 ;  /* 0x0000000e999a7c20 */ /* 0x000fe20008410000 */
[----:B------:R-:W-:Y:S01]  /*9d40*/  @P5 HADD2.F32 R153, -RZ, R155.H0_H0 ;  /* 0x2000009bff995230 */ /* 0x000fe20000004100 */
[----:B------:R-:W-:Y:S01]  /*9d50*/  ISETP.GE.U32.AND.EX P1, PT, R23, 0x1000000, PT, P1 ;  /* 0x010000001700780c */ /* 0x000fe20003f26110 */
[----:B------:R-:W-:-:S03]  /*9d60*/  FADD.FTZ R129, R129, R236 ;  /* 0x000000ec81817221 */ /* 0x000fc60000010000 */
[----:B------:R-:W-:Y:S01]  /*9d70*/  @P5 FMUL.FTZ R238, R154, R153 ;  /* 0x000000999aee5220 */ /* 0x000fe20000410000 */
[----:B------:R-:W-:-:S03]  /*9d80*/  @P5 HADD2.F32 R153, -RZ, R35.H0_H0 ;  /* 0x20000023ff995230 */ /* 0x000fc60000004100 */
[----:B------:R-:W-:Y:S02]  /*9d90*/  FADD.FTZ R130, R130, R238 ;  /* 0x000000ee82827221 */ /* 0x000fe40000010000 */
[----:B------:R-:W-:Y:S01]  /*9da0*/  @P5 FMUL.FTZ R179, R153, R154 ;  /* 0x0000009a99b35220 */ /* 0x000fe20000410000 */
[----:B------:R-:W-:Y:S01]  /*9db0*/  FFMA.FTZ R154, R188, R3, R2 ;  /* 0x00000003bc9a7223 */ /* 0x000fe20000010002 */
[----:B------:R-:W-:Y:S02]  /*9dc0*/  HADD2.F32 R153, -RZ, R159.H1_H1 ;  /* 0x3000009fff997230 */ /* 0x000fe40000004100 */
[----:B------:R-:W-:Y:S02]  /*9dd0*/  @P1 HADD2.F32 R155, -RZ, R155.H1_H1 ;  /* 0x3000009bff9b1230 */ /* 0x000fe40000004100 */
[----:B------:R-:W-:-:S04]  /*9de0*/  FADD.FTZ R251, R225, -R154 ;  /* 0x8000009ae1fb7221 */ /* 0x000fc80000010000 */
[----:B------:R-:W-:Y:S01]  /*9df0*/  FFMA.FTZ R251, R186, R251, R153 ;  /* 0x000000fbbafb7223 */ /* 0x000fe20000010099 */
[----:B0-----:R-:W-:-:S04]  /*9e00*/  IMAD.WIDE.U32 R176, R21, 0x10, R176 ;  /* 0x0000001015b07825 */ /* 0x001fc800078e00b0 */
[----:B------:R-:W-:-:S04]  /*9e10*/  FMUL.FTZ R153, R251, R4 ;  /* 0x00000004fb997220 */ /* 0x000fc80000410000 */
[----:B------:R-:W-:Y:S01]  /*9e20*/  FMUL.FTZ R154, R153, UR14 ;  /* 0x0000000e999a7c20 */ /* 0x000fe20008410000 */
[----:B------:R-:W-:-:S03]  /*9e30*/  @P1 HADD2.F32 R153, -RZ, R35.H1_H1 ;  /* 0x30000023ff991230 */ /* 0x000fc60000004100 */
[----:B------:R-:W-:Y:S01]  /*9e40*/  @P1 FMUL.FTZ R240, R154, R155 ;  /* 0x0000009b9af01220 */ /* 0x000fe20000410000 */
[----:B------:R-:W-:Y:S01]  /*9e50*/  F2FP.F16.F32.PACK_AB R155, R251, R249 ;  /* 0x000000f9fb9b723e */ /* 0x000fe200000000ff */
[----:B------:R-:W-:Y:S01]  /*9e60*/  @P1 FMUL.FTZ R247, R153, R154 ;  /* 0x0000009a99f71220 */ /* 0x000fe20000410000 */
[----:B------:R-:W-:Y:S01]  /*9e70*/  F2FP.F16.F32.PACK_AB R153, R252, R181 ;  /* 0x000000b5fc99723e */ /* 0x000fe200000000ff */
[----:B------:R-:W-:Y:S01]  /*9e80*/  FADD.FTZ R131, R131, R240 ;  /* 0x000000f083837221 */ /* 0x000fe20000010000 */
[----:B------:R-:W0:Y:S01]  /*9e90*/  LDC.64 R180, c[0x0][0x468] ;  /* 0x00011a00ffb47b82 */ /* 0x000e220000000a00 */
[----:B------:R-:W-:Y:S02]  /*9ea0*/  F2FP.F16.F32.PACK_AB R154, R250, R248 ;  /* 0x000000f8fa9a723e */ /* 0x000fe400000000ff */
[----:B------:R-:W-:-:S03]  /*9eb0*/  F2FP.F16.F32.PACK_AB R179, R247, R179 ;  /* 0x000000b3f7b3723e */ /* 0x000fc600000000ff */
[----:B------:R1:W-:Y:S02]  /*9ec0*/  STG.E.128 desc[UR6][R176.64], R152 ;  /* 0x00000098b0007986 */ /* 0x0003e4000c101d06 */
[----:B-1----:R-:W-:Y:S01]  /*9ed0*/  F2FP.F16.F32.PACK_AB R176, R244, R243 ;  /* 0x000000f3f4b0723e */ /* 0x002fe200000000ff */
[----:B0-----:R-:W-:Y:S01]  /*9ee0*/  IMAD.WIDE.U32 R180, R21, 0x10, R180 ;  /* 0x0000001015b47825 */ /* 0x001fe200078e00b4 */
[----:B------:R-:W-:Y:S02]  /*9ef0*/  F2FP.F16.F32.PACK_AB R177, R245, R242 ;  /* 0x000000f2f5b1723e */ /* 0x000fe400000000ff */
[----:B------:R-:W-:-:S03]  /*9f00*/  IADD3 R21, PT, PT, R21, 0x20, RZ ;  /* 0x0000002015157810 */ /* 0x000fc60007ffe0ff */
[----:B------:R0:W-:Y:S04]  /*9f10*/  STG.E.128 desc[UR6][R180.64], R176 ;  /* 0x000000b0b4007986 */ /* 0x0001e8000c101d06 */
.L_x_2671:
[----:B------:R-:W-:Y:S05]  /*9f20*/  BSYNC.RECONVERGENT B2 ;  /* 0x0000000000027941 */ /* 0x000fea0003800200 */
.L_x_2670:
[----:B------:R-:W-:Y:S04]  /*9f30*/  BSSY.RECONVERGENT B2, `(.L_x_2672) ;  /* 0x0000081000027945 */ /* 0x000fe80003800200 */
[----:B------:R-:W-:Y:S05]  /*9f40*/  @!P4 BRA `(.L_x_2673) ;  /* 0x0000000400fcc947 */ /* 0x000fea0003800000 */
[----:B------:R-:W1:Y:S02]  /*9f50*/  LDC.64 R152, c[0x0][0x390] ;  /* 0x0000e400ff987b82 */ /* 0x000e640000000a00 */
[----:B-1----:R-:W-:-:S06]  /*9f60*/  IMAD.WIDE.U32 R152, R21, 0x10, R152 ;  /* 0x0000001015987825 */ /* 0x002fcc00078e0098 */
[----:B------:R-:W2:Y:S01]  /*9f70*/  LDG.E.128 R152, desc[UR6][R152.64] ;  /* 0x0000000698987981 */ /* 0x000ea2000c1e1d00 */
[-CC-:B0-----:R-:W-:Y:S01]  /*9f80*/  FFMA.FTZ R177, R20, R3.reuse, R2.reuse ;  /* 0x0000000314b17223 */ /* 0x181fe20000010002 */
        /* <DEDUP_REMOVED lines=123> */
.L_x_2673:
[----:B------:R-:W-:Y:S05]  /*a740*/  BSYNC.RECONVERGENT B2 ;  /* 0x0000000000027941 */ /* 0x000fea0003800200 */
.L_x_2672:
[----:B------:R-:W-:Y:S04]  /*a750*/  BSSY.RECONVERGENT B2, `(.L_x_2674) ;  /* 0x0000081000027945 */ /* 0x000fe80003800200 */
[----:B------:R-:W-:Y:S05]  /*a760*/  @!P3 BRA `(.L_x_2675) ;  /* 0x0000000400fcb947 */ /* 0x000fea0003800000 */
[----:B------:R-:W2:Y:S02]  /*a770*/  LDC.64 R152, c[0x0][0x390] ;  /* 0x0000e400ff987b82 */ /* 0x000ea40000000a00 */
[----:B--2---:R-:W-:-:S06]  /*a780*/  IMAD.WIDE.U32 R152, R21, 0x10, R152 ;  /* 0x0000001015987825 */ /* 0x004fcc00078e0098 */
[----:B------:R-:W2:Y:S01]  /*a790*/  LDG.E.128 R152, desc[UR6][R152.64] ;  /* 0x0000000698987981 */ /* 0x000ea2000c1e1d00 */
[-CC-:B01----:R-:W-:Y:S01]  /*a7a0*/  FFMA.FTZ R177, R12, R3.reuse, R2.reuse ;  /* 0x000000030cb17223 */ /* 0x183fe20000010002 */
        /* <DEDUP_REMOVED lines=123> */
.L_x_2675:
[----:B------:R-:W-:Y:S05]  /*af60*/  BSYNC.RECONVERGENT B2 ;  /* 0x0000000000027941 */ /* 0x000fea0003800200 */
.L_x_2674:
        /* <DEDUP_REMOVED lines=14> */
[----:B------:R-:W-:Y:S01]  /*b050*/  FADD.FTZ R247, R207, -R152 ;  /* 0x80000098cff77221 */ /* 0x000fe20000010000 */
[----:B------:R-:W-:-:S02]  /*b060*/  HADD2.F32 R2, -RZ, R168.H1_H1 ;  /* 0x300000a8ff027230 */ /* 0x000fc40000004100 */
[----:B------:R-:W-:Y:S01]  /*b070*/  FADD.FTZ R183, R206, -R183 ;  /* 0x800000b7ceb77221 */ /* 0x000fe20000010000 */
[C---:B------:R-:W-:Y:S01]  /*b080*/  FFMA.FTZ R152, R186.reuse, R153, R3 ;  /* 0x00000099ba987223 */ /* 0x040fe20000010003 */
[--C-:B------:R-:W-:Y:S02]  /*b090*/  HADD2.F32 R3, -RZ, R169.reuse.H0_H0 ;  /* 0x200000a9ff037230 */ /* 0x100fe40000004100 */
[----:B------:R-:W-:Y:S01]  /*b0a0*/  FADD.FTZ R153, R205, -R154 ;  /* 0x8000009acd997221 */ /* 0x000fe20000010000 */
[----:B------:R-:W-:Y:S01]  /*b0b0*/  FFMA.FTZ R247, R186, R247, R2 ;  /* 0x000000f7baf77223 */ /* 0x000fe20000010002 */
[----:B------:R-:W-:Y:S02]  /*b0c0*/  HADD2.F32 R154, -RZ, R169.H1_H1 ;  /* 0x300000a9ff9a7230 */ /* 0x000fe40000004100 */
[----:B------:R-:W-:Y:S01]  /*b0d0*/  FADD.FTZ R235, R204, -R235 ;  /* 0x800000ebcceb7221 */ /* 0x000fe20000010000 */
[----:B------:R-:W-:Y:S01]  /*b0e0*/  FFMA.FTZ R2, R186, R183, R3 ;  /* 0x000000b7ba027223 */ /* 0x000fe20000010003 */
[----:B------:R-:W-:Y:S01]  /*b0f0*/  FADD.FTZ R183, R203, -R180 ;  /* 0x800000b4cbb77221 */ /* 0x000fe20000010000 */
[----:B------:R-:W-:-:S02]  /*b100*/  HADD2.F32 R3, -RZ, R170.H0_H0 ;  /* 0x200000aaff037230 */ /* 0x000fc40000004100 */
[----:B------:R-:W-:Y:S01]  /*b110*/  FFMA.FTZ R153, R186, R153, R154 ;  /* 0x00000099ba997223 */ /* 0x000fe2000001009a */
[----:B------:R-:W-:Y:S01]  /*b120*/  HADD2.F32 R180, -RZ, R170.H1_H1 ;  /* 0x300000aaffb47230 */ /* 0x000fe20000004100 */
[----:B------:R-:W-:Y:S01]  /*b130*/  LOP3.LUT P1, RZ, R184, 0xff, RZ, 0xc0, !PT ;  /* 0x000000ffb8ff7812 */ /* 0x000fe2000782c0ff */
[----:B------:R-:W-:Y:S01]  /*b140*/  FADD.FTZ R155, R234, -R155 ;  /* 0x8000009bea9b7221 */ /* 0x000fe20000010000 */
[----:B------:R-:W-:Y:S01]  /*b150*/  FFMA.FTZ R154, R186, R235, R3 ;  /* 0x000000ebba9a7223 */ /* 0x000fe20000010003 */
[----:B------:R-:W-:Y:S01]  /*b160*/  FADD.FTZ R181, R202, -R181 ;  /* 0x800000b5cab57221 */ /* 0x000fe20000010000 */
[----:B------:R-:W-:Y:S01]  /*b170*/  FFMA.FTZ R3, R186, R183, R180 ;  /* 0x000000b7ba037223 */ /* 0x000fe200000100b4 */
[--C-:B------:R-:W-:Y:S01]  /*b180*/  HADD2.F32 R183, -RZ, R171.reuse.H1_H1 ;  /* 0x300000abffb77230 */ /* 0x100fe20000004100 */
[----:B------:R-:W-:Y:S01]  /*b190*/  LOP3.LUT P2, RZ, R184, 0xff00, RZ, 0xc0, !PT ;  /* 0x0000ff00b8ff7812 */ /* 0x000fe2000784c0ff */
[----:B------:R-:W-:Y:S02]  /*b1a0*/  HADD2.F32 R180, -RZ, R171.H0_H0 ;  /* 0x200000abffb47230 */ /* 0x000fe40000004100 */
[----:B------:R-:W-:Y:S01]  /*b1b0*/  HFMA2 R235, -RZ, RZ, 0, 0 ;  /* 0x00000000ffeb7431 */ /* 0x000fe200000001ff */
[----:B------:R-:W-:Y:S01]  /*b1c0*/  CS2R R244, SRZ ;  /* 0x0000000000f47805 */ /* 0x000fe2000001ff00 */
[C---:B------:R-:W-:Y:S01]  /*b1d0*/  FFMA.FTZ R155, R186.reuse, R155, R183 ;  /* 0x0000009bba9b7223 */ /* 0x040fe200000100b7 */
[----:B------:R-:W-:Y:S01]  /*b1e0*/  MOV R242, RZ ;  /* 0x000000ff00f27202 */ /* 0x000fe20000000f00 */
[----:B------:R-:W-:Y:S01]  /*b1f0*/  FFMA.FTZ R183, R186, R181, R180 ;  /* 0x000000b5bab77223 */ /* 0x000fe200000100b4 */
[----:B------:R-:W-:Y:S01]  /*b200*/  FMUL.FTZ R180, R152, R4 ;  /* 0x0000000498b47220 */ /* 0x000fe20000410000 */
[----:B------:R-:W-:-:S02]  /*b210*/  @P1 HADD2.F32 R241, -RZ, R56.H0_H0 ;  /* 0x20000038fff11230 */ /* 0x000fc40000004100 */
[----:B------:R-:W-:Y:S01]  /*b220*/  HFMA2 R186, -RZ, RZ, 0, 0 ;  /* 0x00000000ffba7431 */ /* 0x000fe200000001ff */
[----:B------:R-:W-:Y:S01]  /*b230*/  LOP3.LUT P3, RZ, R185, 0xff0000, RZ, 0xc0, !PT ;  /* 0x00ff0000b9ff7812 */ /* 0x000fe2000786c0ff */
[----:B------:R-:W-:Y:S01]  /*b240*/  FMUL.FTZ R182, R180, UR14 ;  /* 0x0000000eb4b67c20 */ /* 0x000fe20008410000 */
[----:B------:R-:W-:Y:S01]  /*b250*/  MOV R180, RZ ;  /* 0x000000ff00b47202 */ /* 0x000fe20000000f00 */
[----:B------:R-:W-:Y:S02]  /*b260*/  HFMA2 R236, -RZ, RZ, 0, 0 ;  /* 0x00000000ffec7431 */ /* 0x000fe400000001ff */
[----:B------:R-:W-:Y:S01]  /*b270*/  FMUL.FTZ R240, R183, R4 ;  /* 0x00000004b7f07220 */ /* 0x000fe20000410000 */
[----:B------:R-:W-:Y:S01]  /*b280*/  @P1 FMUL.FTZ R180, R241, R182 ;  /* 0x000000b6f1b41220 */ /* 0x000fe20000410000 */
[----:B------:R-:W-:Y:S02]  /*b290*/  MOV R241, RZ ;  /* 0x000000ff00f17202 */ /* 0x000fe40000000f00 */
[----:B------:R-:W-:Y:S01]  /*b2a0*/  FMUL.FTZ R240, R240, UR14 ;  /* 0x0000000ef0f07c20 */ /* 0x000fe20008410000 */
[----:B------:R-:W-:-:S03]  /*b2b0*/  F2FP.F16.F32.PACK_AB R152, R247, R152 ;  /* 0x00000098f798723e */ /* 0x000fc600000000ff */
[----:B------:R-:W-:-:S05]  /*b2c0*/  @P3 HADD2.F32 R251, -RZ, R59.H0_H0 ;  /* 0x2000003bfffb3230 */ /* 0x000fca0000004100 */
[----:B------:R-:W-:Y:S01]  /*b2d0*/  @P3 FMUL.FTZ R244, R251, R240 ;  /* 0x000000f0fbf43220 */ /* 0x000fe20000410000 */
[--C-:B--2---:R-:W-:Y:S02]  /*b2e0*/  @P1 HADD2.F32 R181, -RZ, R176.reuse.H0_H0 ;  /* 0x200000b0ffb51230 */ /* 0x104fe40000004100 */
[----:B------:R-:W-:-:S03]  /*b2f0*/  @P2 HADD2.F32 R176, -RZ, R176.H1_H1 ;  /* 0x300000b0ffb02230 */ /* 0x000fc60000004100 */
[----:B------:R-:W-:Y:S01]  /*b300*/  @P1 FMUL.FTZ R235, R182, R181 ;  /* 0x000000b5b6eb1220 */ /* 0x000fe20000410000 */
[----:B------:R-:W-:Y:S01]  /*b310*/  FMUL.FTZ R181, R247, R4 ;  /* 0x00000004f7b57220 */ /* 0x000fe20000410000 */
[----:B------:R-:W-:Y:S01]  /*b320*/  LOP3.LUT P1, RZ, R184, 0xff0000, RZ, 0xc0, !PT ;  /* 0x00ff0000b8ff7812 */ /* 0x000fe2000782c0ff */
[----:B------:R-:W-:Y:S01]  /*b330*/  @P2 HADD2.F32 R182, -RZ, R56.H1_H1 ;  /* 0x30000038ffb62230 */ /* 0x000fe20000004100 */
[----:B------:R-:W-:Y:S01]  /*b340*/  MOV R247, RZ ;  /* 0x000000ff00f77202 */ /* 0x000fe20000000f00 */
[----:B------:R-:W-:Y:S01]  /*b350*/  FMUL.FTZ R181, R181, UR14 ;  /* 0x0000000eb5b57c20 */ /* 0x000fe20008410000 */
[----:B------:R-:W-:-:S03]  /*b360*/  FADD.FTZ R144, R144, R235 ;  /* 0x000000eb90907221 */ /* 0x000fc60000010000 */
[----:B------:R-:W-:Y:S01]  /*b370*/  @P2 FMUL.FTZ R186, R181, R176 ;  /* 0x000000b0b5ba2220 */ /* 0x000fe20000410000 */
[----:B------:R-:W-:Y:S01]  /*b380*/  @P2 FMUL.FTZ R245, R182, R181 ;  /* 0x000000b5b6f52220 */ /* 0x000fe20000410000 */
[----:B------:R-:W-:Y:S01]  /*b390*/  FMUL.FTZ R176, R2, R4 ;  /* 0x0000000402b07220 */ /* 0x000fe20000410000 */
[----:B------:R-:W-:Y:S01]  /*b3a0*/  LOP3.LUT P2, RZ, R184, 0xff000000, RZ, 0xc0, !PT ;  /* 0xff000000b8ff7812 */ /* 0x000fe2000784c0ff */
[----:B------:R-:W-:Y:S02]  /*b3b0*/  HFMA2 R181, -RZ, RZ, 0, 0 ;  /* 0x00000000ffb57431 */ /* 0x000fe400000001ff */
[----:B------:R-:W-:Y:S01]  /*b3c0*/  FADD.FTZ R145, R145, R186 ;  /* 0x000000ba91917221 */ /* 0x000fe20000010000 */
[----:B------:R-:W-:Y:S01]  /*b3d0*/  FMUL.FTZ R243, R176, UR14 ;  /* 0x0000000eb0f37c20 */ /* 0x000fe20008410000 */
[----:B------:R-:W-:Y:S01]  /*b3e0*/  @P1 HADD2.F32 R176, -RZ, R177.H0_H0 ;  /* 0x200000b1ffb01230 */ /* 0x000fe20000004100 */
[----:B------:R-:W-:Y:S01]  /*b3f0*/  F2FP.F16.F32.PACK_AB R180, R245, R180 ;  /* 0x000000b4f5b4723e */ /* 0x000fe200000000ff */
[----:B------:R-:W-:-:S02]  /*b400*/  @P1 HADD2.F32 R182, -RZ, R57.H0_H0 ;  /* 0x20000039ffb61230 */ /* 0x000fc40000004100 */
[----:B------:R-:W-:Y:S02]  /*b410*/  @P3 HADD2.F32 R245, -RZ, R179.H0_H0 ;  /* 0x200000b3fff53230 */ /* 0x000fe40000004100 */
[----:B------:R-:W-:Y:S01]  /*b420*/  @P1 FMUL.FTZ R241, R243, R176 ;  /* 0x000000b0f3f11220 */ /* 0x000fe20000410000 */
[----:B------:R-:W-:Y:S01]  /*b430*/  FMUL.FTZ R176, R153, R4 ;  /* 0x0000000499b07220 */ /* 0x000fe20000410000 */
[----:B------:R-:W-:Y:S01]  /*b440*/  @P1 FMUL.FTZ R181, R182, R243 ;  /* 0x000000f3b6b51220 */ /* 0x000fe20000410000 */
[----:B------:R-:W-:Y:S01]  /*b450*/  LOP3.LUT P1, RZ, R185, 0xff, RZ, 0xc0, !PT ;  /* 0x000000ffb9ff7812 */ /* 0x000fe2000782c0ff */
[----:B------:R-:W-:Y:S02]  /*b460*/  @P2 HADD2.F32 R177, -RZ, R177.H1_H1 ;  /* 0x300000b1ffb12230 */ /* 0x000fe40000004100 */
[----:B------:R-:W-:Y:S01]  /*b470*/  FMUL.FTZ R176, R176, UR14 ;  /* 0x0000000eb0b07c20 */ /* 0x000fe20008410000 */
[----:B------:R-:W-:Y:S02]  /*b480*/  @P2 HADD2.F32 R243, -RZ, R57.H1_H1 ;  /* 0x30000039fff32230 */ /* 0x000fe40000004100 */
[----:B------:R-:W-:Y:S01]  /*b490*/  HFMA2 R182, -RZ, RZ, 0, 0 ;  /* 0x00000000ffb67431 */ /* 0x000fe200000001ff */
[----:B------:R-:W-:Y:S01]  /*b4a0*/  F2FP.F16.F32.PACK_AB R153, R153, R2 ;  /* 0x000000029999723e */ /* 0x000fe200000000ff */
[----:B------:R-:W-:Y:S01]  /*b4b0*/  @P2 FMUL.FTZ R236, R176, R177 ;  /* 0x000000b1b0ec2220 */ /* 0x000fe20000410000 */
[----:B------:R-:W-:Y:S01]  /*b4c0*/  FADD.FTZ R146, R146, R241 ;  /* 0x000000f192927221 */ /* 0x000fe20000010000 */
[----:B------:R-:W-:Y:S01]  /*b4d0*/  @P2 FMUL.FTZ R242, R243, R176 ;  /* 0x000000b0f3f22220 */ /* 0x000fe20000410000 */
[----:B------:R-:W-:Y:S01]  /*b4e0*/  FMUL.FTZ R176, R154, R4 ;  /* 0x000000049ab07220 */ /* 0x000fe20000410000 */
[----:B------:R-:W-:Y:S01]  /*b4f0*/  MOV R243, RZ ;  /* 0x000000ff00f37202 */ /* 0x000fe20000000f00 */
[----:B------:R-:W-:Y:S01]  /*b500*/  FADD.FTZ R147, R147, R236 ;  /* 0x000000ec93937221 */ /* 0x000fe20000010000 */
[----:B------:R-:W-:Y:S01]  /*b510*/  LOP3.LUT P2, RZ, R185, 0xff00, RZ, 0xc0, !PT ;  /* 0x0000ff00b9ff7812 */ /* 0x000fe2000784c0ff */
[----:B------:R-:W-:Y:S01]  /*b520*/  FMUL.FTZ R177, R176, UR14 ;  /* 0x0000000eb0b17c20 */ /* 0x000fe20008410000 */
[----:B------:R-:W-:Y:S01]  /*b530*/  @P1 HADD2.F32 R238, -RZ, R58.H0_H0 ;  /* 0x2000003affee1230 */ /* 0x000fe20000004100 */
[----:B------:R-:W-:Y:S01]  /*b540*/  F2FP.F16.F32.PACK_AB R154, R3, R154 ;  /* 0x0000009a039a723e */ /* 0x000fe200000000ff */
[----:B------:R-:W-:Y:S01]  /*b550*/  @P1 HADD2.F32 R176, -RZ, R178.H0_H0 ;  /* 0x200000b2ffb01230 */ /* 0x000fe20000004100 */
[----:B------:R-:W-:-:S02]  /*b560*/  F2FP.F16.F32.PACK_AB R181, R242, R181 ;  /* 0x000000b5f2b5723e */ /* 0x000fc400000000ff */
[----:B------:R-:W-:Y:S01]  /*b570*/  @P1 FMUL.FTZ R182, R238, R177 ;  /* 0x000000b1eeb61220 */ /* 0x000fe20000410000 */
[----:B------:R-:W-:Y:S01]  /*b580*/  FMUL.FTZ R238, R3, R4 ;  /* 0x0000000403ee7220 */ /* 0x000fe20000410000 */
[----:B------:R-:W-:Y:S01]  /*b590*/  @P1 FMUL.FTZ R243, R177, R176 ;  /* 0x000000b0b1f31220 */ /* 0x000fe20000410000 */
[----:B------:R-:W-:Y:S01]  /*b5a0*/  ISETP.GE.U32.AND P1, PT, R184, RZ, PT ;  /* 0x000000ffb800720c */ /* 0x000fe20003f26070 */
[----:B------:R-:W0:Y:S01]  /*b5b0*/  LDC.64 R176, c[0x0][0x478] ;  /* 0x00011e00ffb07b82 */ /* 0x000e220000000a00 */
[----:B------:R-:W-:Y:S01]  /*b5c0*/  FMUL.FTZ R4, R155, R4 ;  /* 0x000000049b047220 */ /* 0x000fe20000410000 */
[----:B------:R-:W-:Y:S01]  /*b5d0*/  @P2 HADD2.F32 R249, -RZ, R58.H1_H1 ;  /* 0x3000003afff92230 */ /* 0x000fe20000004100 */
[----:B------:R-:W-:Y:S01]  /*b5e0*/  ISETP.GE.U32.AND.EX P1, PT, R185, 0x1000000, PT, P1 ;  /* 0x01000000b900780c */ /* 0x000fe20003f26110 */
[----:B------:R-:W-:Y:S01]  /*b5f0*/  FMUL.FTZ R238, R238, UR14 ;  /* 0x0000000eeeee7c20 */ /* 0x000fe20008410000 */
[----:B------:R-:W-:Y:S01]  /*b600*/  FMUL.FTZ R4, R4, UR14 ;  /* 0x0000000e04047c20 */ /* 0x000fe20008410000 */
[----:B------:R-:W-:Y:S01]  /*b610*/  F2FP.F16.F32.PACK_AB R155, R155, R183 ;  /* 0x000000b79b9b723e */ /* 0x000fe200000000ff */
[----:B------:R-:W-:Y:S01]  /*b620*/  FADD.FTZ R148, R148, R243 ;  /* 0x000000f394947221 */ /* 0x000fe20000010000 */
[----:B------:R-:W1:Y:S01]  /*b630*/  LDC.64 R2, c[0x0][0x468] ;  /* 0x00011a00ff027b82 */ /* 0x000e620000000a00 */
[----:B------:R-:W-:Y:S01]  /*b640*/  @P2 FMUL.FTZ R247, R249, R238 ;  /* 0x000000eef9f72220 */ /* 0x000fe20000410000 */
[----:B------:R-:W-:-:S04]  /*b650*/  HFMA2 R249, -RZ, RZ, 0, 0 ;  /* 0x00000000fff97431 */ /* 0x000fc800000001ff */
[----:B------:R-:W-:Y:S02]  /*b660*/  F2FP.F16.F32.PACK_AB R182, R247, R182 ;  /* 0x000000b6f7b6723e */ /* 0x000fe400000000ff */
[----:B------:R-:W-:Y:S02]  /*b670*/  @P1 HADD2.F32 R251, -RZ, R59.H1_H1 ;  /* 0x3000003bfffb1230 */ /* 0x000fe40000004100 */
[----:B------:R-:W-:-:S03]  /*b680*/  @P1 HADD2.F32 R179, -RZ, R179.H1_H1 ;  /* 0x300000b3ffb31230 */ /* 0x000fc60000004100 */
[----:B------:R-:W-:Y:S01]  /*b690*/  @P1 FMUL.FTZ R249, R251, R4 ;  /* 0x00000004fbf91220 */ /* 0x000fe20000410000 */
[----:B0-----:R-:W-:-:S04]  /*b6a0*/  IMAD.WIDE.U32 R176, R21, 0x10, R176 ;  /* 0x0000001015b07825 */ /* 0x001fc800078e00b0 */
[----:B------:R-:W-:Y:S01]  /*b6b0*/  F2FP.F16.F32.PACK_AB R183, R249, R244 ;  /* 0x000000f4f9b7723e */ /* 0x000fe200000000ff */
[----:B------:R3:W-:Y:S01]  /*b6c0*/  STG.E.128 desc[UR6][R176.64], R152 ;  /* 0x00000098b0007986 */ /* 0x0007e2000c101d06 */
[----:B-1----:R-:W-:-:S04]  /*b6d0*/  IMAD.WIDE.U32 R2, R21, 0x10, R2 ;  /* 0x0000001015027825 */ /* 0x002fc800078e0002 */
[----:B------:R-:W-:Y:S01]  /*b6e0*/  @P2 HADD2.F32 R21, -RZ, R178.H1_H1 ;  /* 0x300000b2ff152230 */ /* 0x000fe20000004100 */
[----:B------:R3:W-:Y:S01]  /*b6f0*/  STG.E.128 desc[UR6][R2.64], R180 ;  /* 0x000000b402007986 */ /* 0x0007e2000c101d06 */
[----:B------:R-:W-:-:S03]  /*b700*/  MOV R178, RZ ;  /* 0x000000ff00b27202 */ /* 0x000fc60000000f00 */
[----:B------:R-:W-:Y:S01]  /*b710*/  @P2 FMUL.FTZ R178, R238, R21 ;  /* 0x00000015eeb22220 */ /* 0x000fe20000410000 */
[----:B------:R-:W-:Y:S01]  /*b720*/  HFMA2 R21, -RZ, RZ, 0, 0 ;  /* 0x00000000ff157431 */ /* 0x000fe200000001ff */
[----:B------:R-:W-:Y:S01]  /*b730*/  MOV R238, RZ ;  /* 0x000000ff00ee7202 */ /* 0x000fe20000000f00 */
[----:B------:R-:W-:Y:S01]  /*b740*/  @P3 FMUL.FTZ R21, R240, R245 ;  /* 0x000000f5f0153220 */ /* 0x000fe20000410000 */
[----:B------:R-:W-:Y:S01]  /*b750*/  @P1 FMUL.FTZ R238, R4, R179 ;  /* 0x000000b304ee1220 */ /* 0x000fe20000410000 */
[----:B------:R-:W-:Y:S02]  /*b760*/  FADD.FTZ R149, R149, R178 ;  /* 0x000000b295957221 */ /* 0x000fe40000010000 */
[----:B------:R-:W-:Y:S01]  /*b770*/  FADD.FTZ R150, R150, R21 ;  /* 0x0000001596967221 */ /* 0x000fe20000010000 */
[----:B------:R-:W-:-:S07]  /*b780*/  FADD.FTZ R151, R151, R238 ;  /* 0x000000ee97977221 */ /* 0x000fce0000010000 */
.L_x_2660:
[----:B------:R-:W-:Y:S05]  /*b790*/  BSYNC.RECONVERGENT B1 ;  /* 0x0000000000017941 */ /* 0x000fea0003800200 */
.L_x_2646:
[----:B---3--:R-:W3:Y:S02]  /*b7a0*/  LDC.64 R2, c[0x0][0x380] ;  /* 0x0000e000ff027b82 */ /* 0x008ee40000000a00 */
[----:B---3--:R-:W-:-:S04]  /*b7b0*/  LEA R232, R2, R232, 0x2 ;  /* 0x000000e802e87211 */ /* 0x008fc800078e10ff */
[----:B------:R-:W-:-:S13]  /*b7c0*/  ISETP.GE.AND P1, PT, R232, R3, PT ;  /* 0x00000003e800720c */ /* 0x000fda0003f26270 */
[----:B------:R-:W-:Y:S05]  /*b7d0*/  @!P1 BRA `(.L_x_2676) ;  /* 0xffffff5000709947 */ /* 0x000fea000383ffff */
.L_x_2636:
[----:B------:R-:W-:Y:S05]  /*b7e0*/  BSYNC B0 ;  /* 0x0000000000007941 */ /* 0x000fea0003800000 */
.L_x_2635:
[----:B012---:R-:W0:Y:S01]  /*b7f0*/  S2R R176, SR_TID.X ;  /* 0x0000000000b07919 */ /* 0x007e220000002100 */
[----:B------:R-:W-:Y:S01]  /*b800*/  MOV R4, 0x400 ;  /* 0x0000040000047802 */ /* 0x000fe20000000f00 */
[----:B------:R-:W-:Y:S05]  /*b810*/  WARPSYNC.ALL ;  /* 0x0000000000007948 */ /* 0x000fea0003800000 */
[----:B------:R-:W1:Y:S01]  /*b820*/  S2R R5, SR_CgaCtaId ;  /* 0x0000000000057919 */ /* 0x000e620000008800 */
[----:B------:R-:W2:Y:S01]  /*b830*/  S2UR UR4, SR_CTAID.X ;  /* 0x00000000000479c3 */ /* 0x000ea20000002500 */
[----:B------:R-:W3:Y:S01]  /*b840*/  LDCU.128 UR16, c[0x0][0x440] ;  /* 0x00008800ff1077ac */ /* 0x000ee20008000c00 */
[----:B------:R-:W-:Y:S01]  /*b850*/  BSSY.RECONVERGENT B0, `(.L_x_2677) ;  /* 0x0000096000007945 */ /* 0x000fe20003800200 */
        /* <DEDUP_REMOVED lines=39> */
[----:B-----5:R-:W-:Y:S04]  /*bad0*/  LDS R28, [R8+0x2a00] ;  /* 0x002a0000081c7984 */ /* 0x020fe80000000800 */
        /* <DEDUP_REMOVED lines=14> */
[----:B------:R0:W-:Y:S04]  /*bbc0*/  STS.128 [R0+0x400], R68 ;  /* 0x0004004400007388 */ /* 0x0001e80000000c00 */
[----:B------:R2:W-:Y:S04]  /*bbd0*/  STS.128 [R0+0x410], R72 ;  /* 0x0004104800007388 */ /* 0x0005e80000000c00 */
[----:B------:R-:W-:Y:S04]  /*bbe0*/  STS.128 [R0+0x800], R76 ;  /* 0x0008004c00007388 */ /* 0x000fe80000000c00 */
[----:B------:R-:W-:Y:S04]  /*bbf0*/  STS.128 [R0+0x810], R80 ;  /* 0x0008105000007388 */ /* 0x000fe80000000c00 */
[----:B------:R-:W-:Y:S01]  /*bc00*/  STS.128 [R0+0xc00], R84 ;  /* 0x000c005400007388 */ /* 0x000fe20000000c00 */
[----:B0-----:R-:W-:-:S03]  /*bc10*/  LOP3.LUT R70, R176, 0x7f, RZ, 0x3c, !PT ;  /* 0x0000007fb0467812 */ /* 0x001fc600078e3cff */
[----:B------:R-:W-:Y:S01]  /*bc20*/  STS.128 [R0+0xc10], R88 ;  /* 0x000c105800007388 */ /* 0x000fe20000000c00 */
[----:B--2---:R-:W-:Y:S01]  /*bc30*/  IMAD R73, R239, UR4, RZ ;  /* 0x00000004ef497c24 */ /* 0x004fe2000f8e02ff */
[----:B------:R-:W0:Y:S01]  /*bc40*/  LDCU.64 UR4, c[0x0][0x460] ;  /* 0x00008c00ff0477ac */ /* 0x000e220008000a00 */
[----:B------:R-:W-:Y:S01]  /*bc50*/  IADD3 R70, PT, PT, R70, R239, RZ ;  /* 0x000000ef46467210 */ /* 0x000fe20007ffe0ff */
[----:B------:R-:W-:Y:S02]  /*bc60*/  BAR.SYNC.DEFER_BLOCKING 0x0 ;  /* 0x0000000000007b1d */ /* 0x000fe40000010000 */
[----:B------:R-:W-:Y:S02]  /*bc70*/  IADD3 R73, P0, PT, R73, R176, RZ ;  /* 0x000000b049497210 */ /* 0x000fe40007f1e0ff */
[----:B------:R-:W-:Y:S02]  /*bc80*/  ISETP.GE.U32.AND P6, PT, R70, 0x100, PT ;  /* 0x000001004600780c */ /* 0x000fe40003fc6070 */
[----:B------:R-:W-:-:S02]  /*bc90*/  IADD3.X R72, PT, PT, RZ, RZ, RZ, P0, !PT ;  /* 0x000000ffff487210 */ /* 0x000fc400007fe4ff */
[----:B------:R-:W-:Y:S02]  /*bca0*/  ISETP.GE.U32.AND P5, PT, R70, 0x180, PT ;  /* 0x000001804600780c */ /* 0x000fe40003fa6070 */
[----:B------:R-:W-:Y:S01]  /*bcb0*/  SHF.L.U64.HI R72, R73, 0x2, R72 ;  /* 0x0000000249487819 */ /* 0x000fe20000010248 */
[----:B------:R-:W1:Y:S04]  /*bcc0*/  LDS R4, [R8] ;  /* 0x0000000008047984 */ /* 0x000e680000000800 */
        /* <DEDUP_REMOVED lines=12> */
[----:B--2---:R-:W-:Y:S01]  /*bd90*/  FADD.FTZ R4, R4, R29 ;  /* 0x0000001d04047221 */ /* 0x004fe20000010000 */
        /* <DEDUP_REMOVED lines=13> */
[----:B------:R-:W2:Y:S04]  /*be70*/  LDS R59, [R8+0x3000] ;  /* 0x00300000083b7984 */ /* 0x000ea80000000800 */
        /* <DEDUP_REMOVED lines=9> */
[----:B--2---:R-:W-:-:S05]  /*bf10*/  FADD.FTZ R59, R4, R59 ;  /* 0x0000003b043b7221 */ /* 0x004fca0000010000 */
        /* <DEDUP_REMOVED lines=10> */
[C---:B---3--:R-:W-:Y:S02]  /*bfc0*/  IADD3 R75, P0, PT, R0.reuse, UR18, RZ ;  /* 0x00000012004b7c10 */ /* 0x048fe4000ff1e0ff */
        /* <DEDUP_REMOVED lines=30> */
.L_x_2678:
[----:B------:R-:W-:Y:S05]  /*c1b0*/  BSYNC.RECONVERGENT B0 ;  /* 0x0000000000007941 */ /* 0x000fea0003800200 */
.L_x_2677:
        /* <DEDUP_REMOVED lines=129> */
.L_x_2680:
[----:B------:R-:W-:Y:S05]  /*c9d0*/  BSYNC.RECONVERGENT B0 ;  /* 0x0000000000007941 */ /* 0x000fea0003800200 */
.L_x_2679:
        /* <DEDUP_REMOVED lines=18> */
.L_x_2682:
[----:B------:R-:W-:Y:S05]  /*cb00*/  BSYNC.RECONVERGENT B0 ;  /* 0x0000000000007941 */ /* 0x000fea0003800200 */
.L_x_2681:
        /* <DEDUP_REMOVED lines=18> */
.L_x_2684:
[----:B------:R-:W-:Y:S05]  /*cc30*/  BSYNC.RECONVERGENT B0 ;  /* 0x0000000000007941 */ /* 0x000fea0003800200 */
.L_x_2683:
        /* <DEDUP_REMOVED lines=18> */
.L_x_2686:
[----:B------:R-:W-:Y:S05]  /*cd60*/  BSYNC.RECONVERGENT B0 ;  /* 0x0000000000007941 */ /* 0x000fea0003800200 */
.L_x_2685:
        /* <DEDUP_REMOVED lines=18> */
.L_x_2688:
[----:B------:R-:W-:Y:S05]  /*ce90*/  BSYNC.RECONVERGENT B0 ;  /* 0x0000000000007941 */ /* 0x000fea0003800200 */
.L_x_2687:
        /* <DEDUP_REMOVED lines=18> */
.L_x_2690:
[----:B------:R-:W-:Y:S05]  /*cfc0*/  BSYNC.RECONVERGENT B0 ;  /* 0x0000000000007941 */ /* 0x000fea0003800200 */
.L_x_2689:
        /* <DEDUP_REMOVED lines=11> */
.L_x_2645:
[----:B------:R-:W-:Y:S01]  /*d080*/  BSSY B1, `(.L_x_2691) ;  /* 0x0000007000017945 */ /* 0x000fe20003800000 */
[----:B------:R-:W-:Y:S02]  /*d090*/  MOV R236, 0x1 ;  /* 0x0000000100ec7802 */ /* 0x000fe40000000f00 */
[----:B------:R-:W-:Y:S02]  /*d0a0*/  MOV R241, 0x1f ;  /* 0x0000001f00f17802 */ /* 0x000fe40000000f00 */
[----:B------:R-:W-:-:S07]  /*d0b0*/  MOV R182, 0xffffffff ;  /* 0xffffffff00b67802 */ /* 0x000fce0000000f00 */
[----:B------:R-:W-:Y:S05]  /*d0c0*/  WARPSYNC.COLLECTIVE R182, `(.L_x_2692) ;  /* 0x00000000b6087348 */ /* 0x000fea0003c00000 */
[----:B------:R0:W1:Y:S02]  /*d0d0*/  SHFL.BFLY P6, R183, R235, R236, R241 ;  /* 0x0c0000ecebb77389 */ /* 0x00006400000c00f1 */
[----:B01----:R-:W-:Y:S05]  /*d0e0*/  ENDCOLLECTIVE ;  /* 0x000000000000791b */ /* 0x003fea0003800000 */
.L_x_2692:
[----:B------:R-:W-:Y:S05]  /*d0f0*/  BSYNC B1 ;  /* 0x0000000000017941 */ /* 0x000fea0003800000 */
.L_x_2691:
[----:B------:R-:W-:Y:S01]  /*d100*/  MOV R2, R183 ;  /* 0x000000b700027202 */ /* 0x000fe20000000f00 */
[----:B------:R-:W-:Y:S01]  /*d110*/  HFMA2 R236, -RZ, RZ, 0, 5.9604644775390625e-08 ;  /* 0x00000001ffec7431 */ /* 0x000fe200000001ff */
[----:B------:R-:W-:Y:S02]  /*d120*/  MOV R241, 0x1f ;  /* 0x0000001f00f17802 */ /* 0x000fe40000000f00 */
[----:B------:R-:W-:Y:S01]  /*d130*/  MOV R182, 0xffffffff ;  /* 0xffffffff00b67802 */ /* 0x000fe20000000f00 */
[----:B------:R-:W-:Y:S01]  /*d140*/  FADD.FTZ R2, R2, R235 ;  /* 0x000000eb02027221 */ /* 0x000fe20000010000 */
[----:B------:R-:W-:-:S07]  /*d150*/  MOV R235, R3 ;  /* 0x0000000300eb7202 */ /* 0x000fce0000000f00 */
[----:B------:R-:W-:Y:S05]  /*d160*/  WARPSYNC.COLLECTIVE R182, `(.L_x_2693) ;  /* 0x00000000b6087348 */ /* 0x000fea0003c00000 */
[----:B------:R0:W1:Y:S02]  /*d170*/  SHFL.BFLY P6, R183, R235, R236, R241 ;  /* 0x0c0000ecebb77389 */ /* 0x00006400000c00f1 */
[----:B01----:R-:W-:Y:S05]  /*d180*/  ENDCOLLECTIVE ;  /* 0x000000000000791b */ /* 0x003fea0003800000 */
.L_x_2693:
[----:B------:R-:W-:Y:S01]  /*d190*/  MOV R235, R2 ;  /* 0x0000000200eb7202 */ /* 0x000fe20000000f00 */
[----:B------:R-:W-:Y:S01]  /*d1a0*/  HFMA2 R236, -RZ, RZ, 0, 1.1920928955078125e-07 ;  /* 0x00000002ffec7431 */ /* 0x000fe200000001ff */
[----:B------:R-:W-:-:S07]  /*d1b0*/  MOV R176, R183 ;  /* 0x000000b700b07202 */ /* 0x000fce0000000f00 */
[----:B------:R-:W-:Y:S05]  /*d1c0*/  WARPSYNC.COLLECTIVE R182, `(.L_x_2694) ;  /* 0x00000000b6087348 */ /* 0x000fea0003c00000 */
[----:B------:R0:W1:Y:S02]  /*d1d0*/  SHFL.BFLY P6, R183, R235, R236, R241 ;  /* 0x0c0000ecebb77389 */ /* 0x00006400000c00f1 */
[----:B01----:R-:W-:Y:S05]  /*d1e0*/  ENDCOLLECTIVE ;  /* 0x000000000000791b */ /* 0x003fea0003800000 */
.L_x_2694:
[----:B------:R-:W-:-:S05]  /*d1f0*/  FADD.FTZ R176, R176, R3 ;  /* 0x00000003b0b07221 */ /* 0x000fca0000010000 */
[----:B------:R-:W-:Y:S02]  /*d200*/  MOV R235, R176 ;  /* 0x000000b000eb7202 */ /* 0x000fe40000000f00 */
[----:B------:R-:W-:-:S07]  /*d210*/  MOV R177, R183 ;  /* 0x000000b700b17202 */ /* 0x000fce0000000f00 */
[----:B------:R-:W-:Y:S05]  /*d220*/  WARPSYNC.COLLECTIVE R182, `(.L_x_2695) ;  /* 0x00000000b6087348 */ /* 0x000fea0003c00000 */
[----:B------:R0:W1:Y:S02]  /*d230*/  SHFL.BFLY P6, R183, R235, R236, R241 ;  /* 0x0c0000ecebb77389 */ /* 0x00006400000c00f1 */
[----:B01----:R-:W-:Y:S05]  /*d240*/  ENDCOLLECTIVE ;  /* 0x000000000000791b */ /* 0x003fea0003800000 */
.L_x_2695:
[----:B------:R-:W-:-:S05]  /*d250*/  FADD.FTZ R177, R2, R177 ;  /* 0x000000b102b17221 */ /* 0x000fca0000010000 */
[----:B------:R-:W-:Y:S01]  /*d260*/  MOV R235, R177 ;  /* 0x000000b100eb7202 */ /* 0x000fe20000000f00 */
[----:B------:R-:W-:Y:S01]  /*d270*/  HFMA2 R236, -RZ, RZ, 0, 2.384185791015625e-07 ;  /* 0x00000004ffec7431 */ /* 0x000fe200000001ff */
[----:B------:R-:W-:-:S07]  /*d280*/  MOV R179, R183 ;  /* 0x000000b700b37202 */ /* 0x000fce0000000f00 */
[----:B------:R-:W-:Y:S05]  /*d290*/  WARPSYNC.COLLECTIVE R182, `(.L_x_2696) ;  /* 0x00000000b6087348 */ /* 0x000fea0003c00000 */
[----:B------:R0:W1:Y:S02]  /*d2a0*/  SHFL.BFLY P6, R183, R235, R236, R241 ;  /* 0x0c0000ecebb77389 */ /* 0x00006400000c00f1 */
[----:B01----:R-:W-:Y:S05]  /*d2b0*/  ENDCOLLECTIVE ;  /* 0x000000000000791b */ /* 0x003fea0003800000 */
.L_x_2696:
[----:B------:R-:W-:-:S05]  /*d2c0*/  FADD.FTZ R179, R176, R179 ;  /* 0x000000b3b0b37221 */ /* 0x000fca0000010000 */
[----:B------:R-:W-:Y:S02]  /*d2d0*/  MOV R235, R179 ;  /* 0x000000b300eb7202 */ /* 0x000fe40000000f00 */
[----:B------:R-:W-:-:S07]  /*d2e0*/  MOV R178, R183 ;  /* 0x000000b700b27202 */ /* 0x000fce0000000f00 */
[----:B------:R-:W-:Y:S05]  /*d2f0*/  WARPSYNC.COLLECTIVE R182, `(.L_x_2697) ;  /* 0x00000000b6087348 */ /* 0x000fea0003c00000 */
[----:B------:R0:W1:Y:S02]  /*d300*/  SHFL.BFLY P6, R183, R235, R236, R241 ;  /* 0x0c0000ecebb77389 */ /* 0x00006400000c00f1 */
[----:B01----:R-:W-:Y:S05]  /*d310*/  ENDCOLLECTIVE ;  /* 0x000000000000791b */ /* 0x003fea0003800000 */
.L_x_2697:
[----:B------:R-:W-:-:S05]  /*d320*/  FADD.FTZ R178, R177, R178 ;  /* 0x000000b2b1b27221 */ /* 0x000fca0000010000 */
[----:B------:R-:W-:Y:S01]  /*d330*/  MOV R235, R178 ;  /* 0x000000b200eb7202 */ /* 0x000fe20000000f00 */
[----:B------:R-:W-:Y:S01]  /*d340*/  HFMA2 R236, -RZ, RZ, 0, 4.76837158203125e-07 ;  /* 0x00000008ffec7431 */ /* 0x000fe200000001ff */
[----:B------:R-:W-:-:S07]  /*d350*/  MOV R180, R183 ;  /* 0x000000b700b47202 */ /* 0x000fce0000000f00 */
[----:B------:R-:W-:Y:S05]  /*d360*/  WARPSYNC.COLLECTIVE R182, `(.L_x_2698) ;  /* 0x00000000b6087348 */ /* 0x000fea0003c00000 */
[----:B------:R0:W1:Y:S02]  /*d370*/  SHFL.BFLY P6, R183, R235, R236, R241 ;  /* 0x0c0000ecebb77389 */ /* 0x00006400000c00f1 */
[----:B01----:R-:W-:Y:S05]  /*d380*/  ENDCOLLECTIVE ;  /* 0x000000000000791b */ /* 0x003fea0003800000 */
.L_x_2698:
[----:B------:R-:W-:-:S05]  /*d390*/  FADD.FTZ R180, R179, R180 ;  /* 0x000000b4b3b47221 */ /* 0x000fca0000010000 */
[----:B------:R-:W-:Y:S02]  /*d3a0*/  MOV R235, R180 ;  /* 0x000000b400eb7202 */ /* 0x000fe40000000f00 */
[----:B------:R-:W-:-:S07]  /*d3b0*/  MOV R3, R183 ;  /* 0x000000b700037202 */ /* 0x000fce0000000f00 */
[----:B------:R-:W-:Y:S05]  /*d3c0*/  WARPSYNC.COLLECTIVE R182, `(.L_x_2699) ;  /* 0x00000000b6087348 */ /* 0x000fea0003c00000 */
[----:B------:R0:W1:Y:S02]  /*d3d0*/  SHFL.BFLY P6, R183, R235, R236, R241 ;  /* 0x0c0000ecebb77389 */ /* 0x00006400000c00f1 */
[----:B01----:R-:W-:Y:S05]  /*d3e0*/  ENDCOLLECTIVE ;  /* 0x000000000000791b */ /* 0x003fea0003800000 */
.L_x_2699:
[----:B------:R-:W-:-:S05]  /*d3f0*/  FADD.FTZ R3, R178, R3 ;  /* 0x00000003b2037221 */ /* 0x000fca0000010000 */
[----:B------:R-:W-:Y:S01]  /*d400*/  MOV R235, R3 ;  /* 0x0000000300eb7202 */ /* 0x000fe20000000f00 */
[----:B------:R-:W-:Y:S01]  /*d410*/  HFMA2 R236, -RZ, RZ, 0, 9.5367431640625e-07 ;  /* 0x00000010ffec7431 */ /* 0x000fe200000001ff */
[----:B------:R-:W-:-:S07]  /*d420*/  MOV R181, R183 ;  /* 0x000000b700b57202 */ /* 0x000fce0000000f00 */
[----:B------:R-:W-:Y:S05]  /*d430*/  WARPSYNC.COLLECTIVE R182, `(.L_x_2700) ;  /* 0x00000000b6087348 */ /* 0x000fea0003c00000 */
[----:B------:R0:W1:Y:S02]  /*d440*/  SHFL.BFLY P6, R183, R235, R236, R241 ;  /* 0x0c0000ecebb77389 */ /* 0x00006400000c00f1 */
[----:B01----:R-:W-:Y:S05]  /*d450*/  ENDCOLLECTIVE ;  /* 0x000000000000791b */ /* 0x003fea0003800000 */
.L_x_2700:
[----:B------:R-:W-:-:S05]  /*d460*/  FADD.FTZ R181, R180, R181 ;  /* 0x000000b5b4b57221 */ /* 0x000fca0000010000 */
[----:B------:R-:W-:Y:S02]  /*d470*/  MOV R235, R181 ;  /* 0x000000b500eb7202 */ /* 0x000fe40000000f00 */
[----:B------:R-:W-:-:S07]  /*d480*/  MOV R2, R183 ;  /* 0x000000b700027202 */ /* 0x000fce0000000f00 */
[----:B------:R-:W-:Y:S05]  /*d490*/  WARPSYNC.COLLECTIVE R182, `(.L_x_2701) ;  /* 0x00000000b6087348 */ /* 0x000fea0003c00000 */
[----:B------:R0:W1:Y:S02]  /*d4a0*/  SHFL.BFLY P6, R183, R235, R236, R241 ;  /* 0x0c0000ecebb77389 */ /* 0x00006400000c00f1 */
[----:B01----:R-:W-:Y:S05]  /*d4b0*/  ENDCOLLECTIVE ;  /* 0x000000000000791b */ /* 0x003fea0003800000 */
.L_x_2701:
[----:B------:R-:W-:Y:S01]  /*d4c0*/  MOV R176, R183 ;  /* 0x000000b700b07202 */ /* 0x000fe20000000f00 */
[----:B------:R-:W-:Y:S06]  /*d4d0*/  BRA `(.L_x_2702) ;  /* 0xffffff5000107947 */ /* 0x000fec000383ffff */
.L_x_2703:
        /* <DEDUP_REMOVED lines=10> */
.L_x_19980:


//--------------------- .text._ZN10layer_norm13ln_bwd_kernelINS_13Kernel_traitsI6__halfS2_S2_S2_fjLj1024ELj1ELj4ELj1ELj16ENS_18Kernel_traits_baseILj1024ES2_S2_S2_S2_fjLj128EEEEELb1ELb1ELb0ELb1EEEvNS_9BwdParamsE --------------------------
	.section	.text._ZN10layer_norm13ln_bwd_kernelINS_13Kernel_traitsI6__halfS2_S2_S2_fjLj1024ELj1ELj4ELj1ELj16ENS_18Kernel_traits_baseILj1024ES2_S2_S2_S2_fjLj128EEEEELb1ELb1ELb0ELb1EEEvNS_9BwdParamsE,"ax",@progbits
	.align	128
        .global         _ZN10layer_norm13ln_bwd_kernelINS_13Kernel_traitsI6__halfS2_S2_S2_fjLj1024ELj1ELj4ELj1ELj16ENS_18Kernel_traits_baseILj1024ES2_S2_S2_S2_fjLj128EEEEELb1ELb1ELb0ELb1EEEvNS_9BwdParamsE
        .type           _ZN10layer_norm13ln_bwd_kernelINS_13Kernel_traitsI6__halfS2_S2_S2_fjLj1024ELj1ELj4ELj1ELj16ENS_18Kernel_traits_baseILj1024ES2_S2_S2_S2_fjLj128EEEEELb1ELb1ELb0ELb1EEEvNS_9BwdParamsE,@function
        .size           _ZN10layer_norm13ln_bwd_kernelINS_13Kernel_traitsI6__halfS2_S2_S2_fjLj1024ELj1ELj4ELj1ELj16ENS_18Kernel_traits_baseILj1024ES2_S2_S2_S2_fjLj128EEEEELb1ELb1ELb0ELb1EEEvNS_9BwdParamsE,(.L_x_19981 - _ZN10layer_norm13ln_bwd_kernelINS_13Kernel_traitsI6__halfS2_S2_S2_fjLj1024ELj1ELj4ELj1ELj16ENS_18Kernel_traits_baseILj1024ES2_S2_S2_S2_fjLj128EEEEELb1ELb1ELb0ELb1EEEvNS_9BwdParamsE)
        .other          _ZN10layer_norm13ln_bwd_kernelINS_13Kernel_traitsI6__halfS2_S2_S2_fjLj1024ELj1ELj4ELj1ELj16ENS_18Kernel_traits_baseILj1024ES2_S2_S2_S2_fjLj128EEEEELb1ELb1ELb0ELb1EEEvNS_9BwdParamsE,@"STO_CUDA_ENTRY STV_DEFAULT"
_ZN10layer_norm13ln_bwd_kernelINS_13Kernel_traitsI6__halfS2_S2_S2_fjLj1024ELj1ELj4ELj1ELj16ENS_18Kernel_traits_baseILj1024ES2_S2_S2_S2_fjLj128EEEEELb1ELb1ELb0ELb1EEEvNS_9BwdParamsE:
.text._ZN10layer_norm13ln_bwd_kernelINS_13Kernel_traitsI6__halfS2_S2_S2_fjLj1024ELj1ELj4ELj1ELj16ENS_18Kernel_traits_baseILj1024ES2_S2_S2_S2_fjLj128EEEEELb1ELb1ELb0ELb1EEEvNS_9BwdParamsE:
        /* <DEDUP_REMOVED lines=66> */
[----:B------:R0:W-:Y:S01]  /*0420*/  STL [R1+0x20], RZ ;  /* 0x000020ff01007387 */ /* 0x0001e20000100800 */
        /* <DEDUP_REMOVED lines=12> */
[----:B------:R0:W-:Y:S01]  /*04f0*/  STL [R1], RZ ;  /* 0x000000ff01007387 */ /* 0x0001e20000100800 */
        /* <DEDUP_REMOVED lines=71> */
[----:B01----:R-:W-:-:S07]  /*0970*/  CS2R R4, SRZ ;  /* 0x0000000000047805 */ /* 0x003fce000001ff00 */
.L_x_2728:
        /* <DEDUP_REMOVED lines=28> */
[----:B0-----:R-:W-:-:S06]  /*0b40*/  IMAD.WIDE.U32 R96, R155, 0x10, R108 ;  /* 0x000000109b607825 */ /* 0x001fcc00078e006c */
[----:B------:R-:W3:Y:S01]  /*0b50*/  LDG.E.128 R96, desc[UR6][R96.64] ;  /* 0x0000000660607981 */ /* 0x000ee2000c1e1d00 */
[----:B------:R-:W-:-:S04]  /*0b60*/  IMAD.WIDE.U32 R100, R154, 0x10, R108 ;  /* 0x000000109a647825 */ /* 0x000fc800078e006c */
[----:B-1----:R-:W-:Y:S02]  /*0b70*/  IMAD.WIDE.U32 R112, R155, 0x10, R124 ;  /* 0x000000109b707825 */ /* 0x002fe400078e007c */
[----:B------:R-:W4:Y:S02]  /*0b80*/  LDG.E.128 R100, desc[UR6][R100.64] ;  /* 0x0000000664647981 */ /* 0x000f24000c1e1d00 */
[--C-:B------:R-:W-:Y:S02]  /*0b90*/  IMAD.WIDE.U32 R104, R153, 0x10, R108.reuse ;  /* 0x0000001099687825 */ /* 0x100fe400078e006c */
[----:B------:R-:W4:Y:S02]  /*0ba0*/  LDG.E.128 R112, desc[UR6][R112.64] ;  /* 0x0000000670707981 */ /* 0x000f24000c1e1d00 */
[----:B------:R-:W-:Y:S02]  /*0bb0*/  IMAD.WIDE.U32 R108, R2, 0x10, R108 ;  /* 0x00000010026c7825 */ /* 0x000fe400078e006c */
[----:B------:R-:W4:Y:S04]  /*0bc0*/  LDG.E.128 R104, desc[UR6][R104.64] ;  /* 0x0000000668687981 */ /* 0x000f28000c1e1d00 */
[----:B------:R-:W4:Y:S01]  /*0bd0*/  LDG.E.128 R108, desc[UR6][R108.64] ;  /* 0x000000066c6c7981 */ /* 0x000f22000c1e1d00 */
[----:B------:R-:W-:-:S04]  /*0be0*/  IMAD.WIDE.U32 R116, R154, 0x10, R124 ;  /* 0x000000109a747825 */ /* 0x000fc800078e007c */
        /* <DEDUP_REMOVED lines=14> */
[----:B------:R-:W-:Y:S02]  /*0cd0*/  HADD2.F32 R204, -RZ, R56.H1_H1 ;  /* 0x30000038ffcc7230 */ /* 0x000fe40000004100 */
[--C-:B------:R-:W-:Y:S02]  /*0ce0*/  HADD2.F32 R200, -RZ, R57.reuse.H0_H0 ;  /* 0x20000039ffc87230 */ /* 0x100fe40000004100 */
[----:B------:R-:W-:Y:S02]  /*0cf0*/  HADD2.F32 R198, -RZ, R57.H1_H1 ;  /* 0x30000039ffc67230 */ /* 0x000fe40000004100 */
[----:B------:R-:W-:Y:S02]  /*0d00*/  HADD2.F32 R197, -RZ, R58.H0_H0 ;  /* 0x2000003affc57230 */ /* 0x000fe40000004100 */
[----:B------:R-:W-:Y:S02]  /*0d10*/  HADD2.F32 R160, -RZ, R59.H1_H1 ;  /* 0x3000003bffa07230 */ /* 0x000fe40000004100 */
[----:B------:R-:W-:-:S02]  /*0d20*/  HADD2.F32 R174, -RZ, R52.H1_H1 ;  /* 0x30000034ffae7230 */ /* 0x000fc40000004100 */
[----:B------:R-:W-:Y:S02]  /*0d30*/  HADD2.F32 R176, -RZ, R53.H1_H1 ;  /* 0x30000035ffb07230 */ /* 0x000fe40000004100 */
[----:B------:R-:W-:Y:S02]  /*0d40*/  HADD2.F32 R178, -RZ, R54.H1_H1 ;  /* 0x30000036ffb27230 */ /* 0x000fe40000004100 */
[----:B------:R-:W-:Y:S02]  /*0d50*/  HADD2.F32 R180, -RZ, R55.H1_H1 ;  /* 0x30000037ffb47230 */ /* 0x000fe40000004100 */
[----:B------:R-:W-:Y:S02]  /*0d60*/  HADD2.F32 R164, -RZ, R48.H0_H0 ;  /* 0x20000030ffa47230 */ /* 0x000fe40000004100 */
[----:B------:R-:W-:Y:S02]  /*0d70*/  HADD2.F32 R162, -RZ, R49.H0_H0 ;  /* 0x20000031ffa27230 */ /* 0x000fe40000004100 */
[----:B------:R-:W-:-:S02]  /*0d80*/  HADD2.F32 R156, -RZ, R50.H0_H0 ;  /* 0x20000032ff9c7230 */ /* 0x000fc40000004100 */
[--C-:B---3--:R-:W-:Y:S02]  /*0d90*/  HADD2.F32 R157, -RZ, R96.reuse.H0_H0 ;  /* 0x20000060ff9d7230 */ /* 0x108fe40000004100 */
[----:B------:R-:W-:Y:S02]  /*0da0*/  HADD2.F32 R203, -RZ, R96.H1_H1 ;  /* 0x30000060ffcb7230 */ /* 0x000fe40000004100 */
[--C-:B------:R-:W-:Y:S02]  /*0db0*/  HADD2.F32 R199, -RZ, R97.reuse.H0_H0 ;  /* 0x20000061ffc77230 */ /* 0x100fe40000004100 */
[----:B------:R-:W-:Y:S01]  /*0dc0*/  FADD.FTZ R0, -R218, R157 ;  /* 0x0000009dda007221 */ /* 0x000fe20000010100 */
[----:B------:R-:W-:Y:S02]  /*0dd0*/  HADD2.F32 R97, -RZ, R97.H1_H1 ;  /* 0x30000061ff617230 */ /* 0x000fe40000004100 */
[----:B------:R-:W-:Y:S02]  /*0de0*/  HADD2.F32 R195, -RZ, R98.H0_H0 ;  /* 0x20000062ffc37230 */ /* 0x000fe40000004100 */
[----:B----4-:R-:W-:-:S02]  /*0df0*/  HADD2.F32 R96, -RZ, R112.H0_H0 ;  /* 0x20000070ff607230 */ /* 0x010fc40000004100 */
[----:B------:R-:W-:Y:S02]  /*0e00*/  HADD2.F32 R159, -RZ, R98.H1_H1 ;  /* 0x30000062ff9f7230 */ /* 0x000fe40000004100 */
[----:B------:R-:W-:Y:S01]  /*0e10*/  FADD.FTZ R203, -R218, R203 ;  /* 0x000000cbdacb7221 */ /* 0x000fe20000010100 */
[----:B------:R-:W-:Y:S02]  /*0e20*/  HADD2.F32 R98, -RZ, R112.H1_H1 ;  /* 0x30000070ff627230 */ /* 0x000fe40000004100 */
[----:B------:R-:W-:Y:S01]  /*0e30*/  FMUL.FTZ R205, R205, R96 ;  /* 0x00000060cdcd7220 */ /* 0x000fe20000410000 */
[----:B-----5:R-:W-:Y:S01]  /*0e40*/  FMUL.FTZ R0, R152, R0 ;  /* 0x0000000098007220 */ /* 0x020fe20000410000 */
[C---:B------:R-:W-:Y:S01]  /*0e50*/  FADD.FTZ R196, -R218.reuse, R97 ;  /* 0x00000061dac47221 */ /* 0x040fe20000010100 */
[----:B------:R-:W-:Y:S02]  /*0e60*/  HADD2.F32 R97, -RZ, R113.H0_H0 ;  /* 0x20000071ff617230 */ /* 0x000fe40000004100 */
[----:B------:R-:W-:Y:S01]  /*0e70*/  FADD.FTZ R199, -R218, R199 ;  /* 0x000000c7dac77221 */ /* 0x000fe20000010100 */
[----:B------:R-:W-:-:S02]  /*0e80*/  HADD2.F32 R161, -RZ, R99.H0_H0 ;  /* 0x20000063ffa17230 */ /* 0x000fc40000004100 */
[----:B------:R-:W-:Y:S01]  /*0e90*/  FMUL.FTZ R204, R204, R98 ;  /* 0x00000062cccc7220 */ /* 0x000fe20000410000 */
[----:B------:R-:W-:Y:S01]  /*0ea0*/  FMUL.FTZ R203, R152, R203 ;  /* 0x000000cb98cb7220 */ /* 0x000fe20000410000 */
[----:B------:R-:W-:Y:S01]  /*0eb0*/  FADD.FTZ R232, RZ, R205 ;  /* 0x000000cdffe87221 */ /* 0x000fe20000010000 */
[----:B------:R-:W-:Y:S01]  /*0ec0*/  FFMA.FTZ R231, R0, R205, RZ ;  /* 0x000000cd00e77223 */ /* 0x000fe200000100ff */
[----:B------:R-:W-:Y:S02]  /*0ed0*/  HADD2.F32 R99, -RZ, R99.H1_H1 ;  /* 0x30000063ff637230 */ /* 0x000fe40000004100 */
[--C-:B------:R-:W-:Y:S02]  /*0ee0*/  HADD2.F32 R181, -RZ, R100.reuse.H0_H0 ;  /* 0x20000064ffb57230 */ /* 0x100fe40000004100 */
[----:B------:R-:W-:Y:S02]  /*0ef0*/  HADD2.F32 R163, -RZ, R100.H1_H1 ;  /* 0x30000064ffa37230 */ /* 0x000fe40000004100 */
[----:B------:R-:W-:Y:S01]  /*0f00*/  FMUL.FTZ R200, R200, R97 ;  /* 0x00000061c8c87220 */ /* 0x000fe20000410000 */
[----:B------:R-:W-:-:S02]  /*0f10*/  HADD2.F32 R100, -RZ, R113.H1_H1 ;  /* 0x30000071ff647230 */ /* 0x000fc40000004100 */
[----:B------:R-:W-:Y:S01]  /*0f20*/  FMUL.FTZ R199, R152, R199 ;  /* 0x000000c798c77220 */ /* 0x000fe20000410000 */
[----:B------:R-:W-:Y:S01]  /*0f30*/  FADD.FTZ R232, R232, R204 ;  /* 0x000000cce8e87221 */ /* 0x000fe20000010000 */
[----:B------:R-:W-:Y:S01]  /*0f40*/  FFMA.FTZ R231, R203, R204, R231 ;  /* 0x000000cccbe77223 */ /* 0x000fe200000100e7 */
[--C-:B------:R-:W-:Y:S02]  /*0f50*/  HADD2.F32 R175, -RZ, R106.reuse.H0_H0 ;  /* 0x2000006affaf7230 */ /* 0x100fe40000004100 */
[----:B------:R-:W-:Y:S02]  /*0f60*/  HADD2.F32 R177, -RZ, R106.H1_H1 ;  /* 0x3000006affb17230 */ /* 0x000fe40000004100 */
[C---:B------:R-:W-:Y:S01]  /*0f70*/  FADD.FTZ R106, -R218.reuse, R99 ;  /* 0x00000063da6a7221 */ /* 0x040fe20000010100 */
[----:B------:R-:W-:Y:S02]  /*0f80*/  HADD2.F32 R191, -RZ, R110.H1_H1 ;  /* 0x3000006effbf7230 */ /* 0x000fe40000004100 */
[----:B------:R-:W-:Y:S01]  /*0f90*/  FADD.FTZ R195, -R218, R195 ;  /* 0x000000c3dac37221 */ /* 0x000fe20000010100 */
[----:B------:R-:W-:-:S02]  /*0fa0*/  HADD2.F32 R99, -RZ, R114.H0_H0 ;  /* 0x20000072ff637230 */ /* 0x000fc40000004100 */
[----:B------:R-:W-:Y:S01]  /*0fb0*/  FMUL.FTZ R198, R198, R100 ;  /* 0x00000064c6c67220 */ /* 0x000fe20000410000 */
[--C-:B------:R-:W-:Y:S02]  /*0fc0*/  HADD2.F32 R183, -RZ, R101.reuse.H0_H0 ;  /* 0x20000065ffb77230 */ /* 0x100fe40000004100 */
[----:B------:R-:W-:Y:S01]  /*0fd0*/  FMUL.FTZ R196, R152, R196 ;  /* 0x000000c498c47220 */ /* 0x000fe20000410000 */
[----:B------:R-:W-:Y:S01]  /*0fe0*/  FADD.FTZ R232, R232, R200 ;  /* 0x000000c8e8e87221 */ /* 0x000fe20000010000 */
[----:B------:R-:W-:Y:S01]  /*0ff0*/  FFMA.FTZ R231, R199, R200, R231 ;  /* 0x000000c8c7e77223 */ /* 0x000fe200000100e7 */
[----:B------:R-:W-:Y:S02]  /*1000*/  HADD2.F32 R101, -RZ, R101.H1_H1 ;  /* 0x30000065ff657230 */ /* 0x000fe40000004100 */
[----:B------:R-:W-:Y:S01]  /*1010*/  FADD.FTZ R220, -R218, R191 ;  /* 0x000000bfdadc7221 */ /* 0x000fe20000010100 */
[--C-:B------:R-:W-:Y:S02]  /*1020*/  HADD2.F32 R185, -RZ, R102.reuse.H0_H0 ;  /* 0x20000066ffb97230 */ /* 0x100fe40000004100 */
[----:B------:R-:W-:-:S02]  /*1030*/  HADD2.F32 R165, -RZ, R102.H1_H1 ;  /* 0x30000066ffa57230 */ /* 0x000fc40000004100 */
[----:B------:R-:W-:Y:S01]  /*1040*/  FADD.FTZ R192, -R218, R159 ;  /* 0x0000009fdac07221 */ /* 0x000fe20000010100 */
[----:B------:R-:W-:Y:S02]  /*1050*/  HADD2.F32 R102, -RZ, R114.H1_H1 ;  /* 0x30000072ff667230 */ /* 0x000fe40000004100 */
[----:B------:R-:W-:Y:S01]  /*1060*/  FMUL.FTZ R197, R197, R99 ;  /* 0x00000063c5c57220 */ /* 0x000fe20000410000 */
[----:B------:R-:W-:Y:S02]  /*1070*/  HADD2.F32 R191, -RZ, R58.H1_H1 ;  /* 0x3000003affbf7230 */ /* 0x000fe40000004100 */
[----:B------:R-:W-:Y:S01]  /*1080*/  FMUL.FTZ R195, R152, R195 ;  /* 0x000000c398c37220 */ /* 0x000fe20000410000 */
[----:B------:R-:W-:Y:S01]  /*1090*/  FADD.FTZ R232, R232, R198 ;  /* 0x000000c6e8e87221 */ /* 0x000fe20000010000 */
[----:B------:R-:W-:Y:S01]  /*10a0*/  FFMA.FTZ R231, R196, R198, R231 ;  /* 0x000000c6c4e77223 */ /* 0x000fe200000100e7 */
[--C-:B------:R-:W-:Y:S02]  /*10b0*/  HADD2.F32 R171, -RZ, R105.reuse.H0_H0 ;  /* 0x20000069ffab7230 */ /* 0x100fe40000004100 */
[----:B------:R-:W-:Y:S01]  /*10c0*/  FADD.FTZ R184, -R218, R101 ;  /* 0x00000065dab87221 */ /* 0x000fe20000010100 */
[----:B------:R-:W-:-:S02]  /*10d0*/  HADD2.F32 R173, -RZ, R105.H1_H1 ;  /* 0x30000069ffad7230 */ /* 0x000fc40000004100 */
[----:B------:R-:W-:Y:S01]  /*10e0*/  FADD.FTZ R105, -R218, R161 ;  /* 0x000000a1da697221 */ /* 0x000fe20000010100 */
[----:B------:R-:W-:Y:S02]  /*10f0*/  HADD2.F32 R101, -RZ, R115.H0_H0 ;  /* 0x20000073ff657230 */ /* 0x000fe40000004100 */
[----:B------:R-:W-:Y:S01]  /*1100*/  FMUL.FTZ R191, R191, R102 ;  /* 0x00000066bfbf7220 */ /* 0x000fe20000410000 */
[----:B------:R-:W-:Y:S02]  /*1110*/  HADD2.F32 R161, -RZ, R59.H0_H0 ;  /* 0x2000003bffa17230 */ /* 0x000fe40000004100 */
[----:B------:R-:W-:Y:S01]  /*1120*/  FMUL.FTZ R192, R152, R192 ;  /* 0x000000c098c07220 */ /* 0x000fe20000410000 */
[--C-:B------:R-:W-:Y:S02]  /*1130*/  HADD2.F32 R187, -RZ, R103.reuse.H0_H0 ;  /* 0x20000067ffbb7230 */ /* 0x100fe40000004100 */
[----:B------:R-:W-:Y:S01]  /*1140*/  FADD.FTZ R232, R232, R197 ;  /* 0x000000c5e8e87221 */ /* 0x000fe20000010000 */
[----:B------:R-:W-:Y:S01]  /*1150*/  FFMA.FTZ R231, R195, R197, R231 ;  /* 0x000000c5c3e77223 */ /* 0x000fe200000100e7 */
[----:B------:R-:W-:-:S02]  /*1160*/  HADD2.F32 R103, -RZ, R103.H1_H1 ;  /* 0x30000067ff677230 */ /* 0x000fc40000004100 */
[--C-:B------:R-:W-:Y:S02]  /*1170*/  HADD2.F32 R167, -RZ, R104.reuse.H0_H0 ;  /* 0x20000068ffa77230 */ /* 0x100fe40000004100 */
        /* <DEDUP_REMOVED lines=9> */
[C---:B------:R-:W-:Y:S01]  /*1210*/  FADD.FTZ R188, -R218.reuse, R103 ;  /* 0x00000067dabc7221 */ /* 0x040fe20000010100 */
[----:B------:R-:W-:Y:S02]  /*1220*/  HADD2.F32 R208, -RZ, R121.H1_H1 ;  /* 0x30000079ffd07230 */ /* 0x000fe40000004100 */
[C---:B------:R-:W-:Y:S01]  /*1230*/  FADD.FTZ R168, -R218.reuse, R173 ;  /* 0x000000addaa87221 */ /* 0x040fe20000010100 */
[--C-:B------:R-:W-:Y:S02]  /*1240*/  HADD2.F32 R121, -RZ, R122.reuse.H0_H0 ;  /* 0x2000007aff797230 */ /* 0x100fe40000004100 */
[----:B------:R-:W-:Y:S02]  /*1250*/  HADD2.F32 R209, -RZ, R122.H1_H1 ;  /* 0x3000007affd17230 */ /* 0x000fe40000004100 */
[----:B------:R-:W-:Y:S01]  /*1260*/  FADD.FTZ R181, -R218, R181 ;  /* 0x000000b5dab57221 */ /* 0x000fe20000010100 */
[----:B------:R-:W-:-:S02]  /*1270*/  HADD2.F32 R103, -RZ, R116.H0_H0 ;  /* 0x20000074ff677230 */ /* 0x000fc40000004100 */
[----:B------:R-:W-:Y:S01]  /*1280*/  FMUL.FTZ R160, R160, R104 ;  /* 0x00000068a0a07220 */ /* 0x000fe20000410000 */
[--C-:B------:R-:W-:Y:S02]  /*1290*/  HADD2.F32 R122, -RZ, R123.reuse.H0_H0 ;  /* 0x2000007bff7a7230 */ /* 0x100fe40000004100 */
[----:B------:R-:W-:Y:S01]  /*12a0*/  FADD.FTZ R232, R232, R161 ;  /* 0x000000a1e8e87221 */ /* 0x000fe20000010000 */
[----:B------:R-:W-:Y:S02]  /*12b0*/  HADD2.F32 R211, -RZ, R123.H1_H1 ;  /* 0x3000007bffd37230 */ /* 0x000fe40000004100 */
[----:B------:R-:W-:Y:S01]  /*12c0*/  FMUL.FTZ R123, R152, R106 ;  /* 0x0000006a987b7220 */ /* 0x000fe20000410000 */
[----:B------:R-:W-:Y:S02]  /*12d0*/  HADD2.F32 R173, -RZ, R52.H0_H0 ;  /* 0x20000034ffad7230 */ /* 0x000fe40000004100 */
[----:B------:R-:W-:Y:S01]  /*12e0*/  FFMA.FTZ R231, R124, R161, R231 ;  /* 0x000000a17ce77223 */ /* 0x000fe200000100e7 */
[----:B------:R-:W-:-:S02]  /*12f0*/  HADD2.F32 R159, -RZ, R116.H1_H1 ;  /* 0x30000074ff9f7230 */ /* 0x000fc40000004100 */
[----:B------:R-:W-:Y:S01]  /*1300*/  FADD.FTZ R182, -R218, R163 ;  /* 0x000000a3dab67221 */ /* 0x000fe20000010100 */
[----:B------:R-:W-:Y:S01]  /*1310*/  FMUL.FTZ R181, R152, R181 ;  /* 0x000000b598b57220 */ /* 0x000fe20000410000 */
[----:B------:R-:W-:Y:S01]  /*1320*/  FMUL.FTZ R173, R173, R103 ;  /* 0x00000067adad7220 */ /* 0x000fe20000410000 */
[----:B------:R-:W-:Y:S01]  /*1330*/  FADD.FTZ R232, R232, R160 ;  /* 0x000000a0e8e87221 */ /* 0x000fe20000010000 */
[----:B------:R-:W-:Y:S01]  /*1340*/  FFMA.FTZ R231, R123, R160, R231 ;  /* 0x000000a07be77223 */ /* 0x000fe200000100e7 */
[C---:B------:R-:W-:Y:S01]  /*1350*/  FADD.FTZ R166, -R218.reuse, R169 ;  /* 0x000000a9daa67221 */ /* 0x040fe20000010100 */
[C---:B------:R-:W-:Y:S01]  /*1360*/  FADD.FTZ R169, -R218.reuse, R175 ;  /* 0x000000afdaa97221 */ /* 0x040fe20000010100 */
[----:B------:R-:W-:Y:S02]  /*1370*/  HADD2.F32 R158, -RZ, R117.H0_H0 ;  /* 0x20000075ff9e7230 */ /* 0x000fe40000004100 */
[----:B------:R-:W-:Y:S01]  /*1380*/  FADD.FTZ R183, -R218, R183 ;  /* 0x000000b7dab77221 */ /* 0x000fe20000010100 */
[----:B------:R-:W-:-:S02]  /*1390*/  HADD2.F32 R175, -RZ, R53.H0_H0 ;  /* 0x20000035ffaf7230 */ /* 0x000fc40000004100 */
[----:B------:R-:W-:Y:S01]  /*13a0*/  FMUL.FTZ R174, R174, R159 ;  /* 0x0000009faeae7220 */ /* 0x000fe20000410000 */
[----:B------:R-:W-:Y:S01]  /*13b0*/  FMUL.FTZ R182, R152, R182 ;  /* 0x000000b698b67220 */ /* 0x000fe20000410000 */
        /* <DEDUP_REMOVED lines=8> */
[C---:B------:R-:W-:Y:S01]  /*1440*/  FADD.FTZ R170, -R218.reuse, R177 ;  /* 0x000000b1daaa7221 */ /* 0x040fe20000010100 */
[----:B------:R-:W-:Y:S01]  /*1450*/  FADD.FTZ R224, -R218, R189 ;  /* 0x000000bddae07221 */ /* 0x000fe20000010100 */
[----:B------:R-:W-:-:S02]  /*1460*/  HADD2.F32 R189, -RZ, R118.H0_H0 ;  /* 0x20000076ffbd7230 */ /* 0x000fc40000004100 */
[----:B------:R-:W-:Y:S01]  /*1470*/  FADD.FTZ R185, -R218, R185 ;  /* 0x000000b9dab97221 */ /* 0x000fe20000010100 */
[----:B------:R-:W-:Y:S02]  /*1480*/  HADD2.F32 R177, -RZ, R54.H0_H0 ;  /* 0x20000036ffb17230 */ /* 0x000fe40000004100 */
[----:B------:R-:W-:Y:S01]  /*1490*/  FMUL.FTZ R176, R176, R190 ;  /* 0x000000beb0b07220 */ /* 0x000fe20000410000 */
[----:B------:R-:W-:Y:S01]  /*14a0*/  FMUL.FTZ R184, R152, R184 ;  /* 0x000000b898b87220 */ /* 0x000fe20000410000 */
[----:B------:R-:W-:Y:S01]  /*14b0*/  FADD.FTZ R232, R232, R175 ;  /* 0x000000afe8e87221 */ /* 0x000fe20000010000 */
[----:B------:R-:W-:Y:S01]  /*14c0*/  FFMA.FTZ R231, R183, R175, R231 ;  /* 0x000000afb7e77223 */ /* 0x000fe200000100e7 */
[----:B------:R-:W-:Y:S02]  /*14d0*/  HADD2.F32 R179, -RZ, R107.H0_H0 ;  /* 0x2000006bffb37230 */ /* 0x000fe40000004100 */
[----:B------:R-:W-:Y:S01]  /*14e0*/  FADD.FTZ R186, -R218, R165 ;  /* 0x000000a5daba7221 */ /* 0x000fe20000010100 */
        /* <DEDUP_REMOVED lines=44> */
[--C-:B------:R-:W-:Y:S02]  /*17b0*/  HADD2.F32 R216, -RZ, R127.reuse.H0_H0 ;  /* 0x2000007fffd87230 */ /* 0x100fe40000004100 */
[----:B------:R-:W-:-:S02]  /*17c0*/  HADD2.F32 R242, -RZ, R127.H1_H1 ;  /* 0x3000007ffff27230 */ /* 0x000fc40000004100 */
[----:B------:R-:W-:Y:S01]  /*17d0*/  FMUL.FTZ R156, R156, R121 ;  /* 0x000000799c9c7220 */ /* 0x000fe20000410000 */
[----:B------:R-:W-:Y:S02]  /*17e0*/  HADD2.F32 R127, -RZ, R50.H1_H1 ;  /* 0x30000032ff7f7230 */ /* 0x000fe40000004100 */
[----:B------:R-:W-:Y:S01]  /*17f0*/  FMUL.FTZ R169, R152, R169 ;  /* 0x000000a998a97220 */ /* 0x000fe20000410000 */
[----:B------:R-:W-:Y:S01]  /*1800*/  FADD.FTZ R232, R232, R157 ;  /* 0x0000009de8e87221 */ /* 0x000fe20000010000 */
[----:B------:R-:W-:Y:S01]  /*1810*/  FFMA.FTZ R231, R168, R157, R231 ;  /* 0x0000009da8e77223 */ /* 0x000fe200000100e7 */
[--C-:B------:R-:W-:Y:S02]  /*1820*/  HADD2.F32 R214, -RZ, R126.reuse.H0_H0 ;  /* 0x2000007effd67230 */ /* 0x100fe40000004100 */
[----:B------:R-:W-:Y:S02]  /*1830*/  HADD2.F32 R217, -RZ, R126.H1_H1 ;  /* 0x3000007effd97230 */ /* 0x000fe40000004100 */
[----:B------:R-:W-:Y:S01]  /*1840*/  FMUL.FTZ R127, R127, R209 ;  /* 0x000000d17f7f7220 */ /* 0x000fe20000410000 */
[----:B------:R-:W-:-:S02]  /*1850*/  HADD2.F32 R107, -RZ, R107.H1_H1 ;  /* 0x3000006bff6b7230 */ /* 0x000fc40000004100 */
[----:B------:R-:W-:Y:S01]  /*1860*/  FMUL.FTZ R170, R152, R170 ;  /* 0x000000aa98aa7220 */ /* 0x000fe20000410000 */
[----:B------:R-:W-:Y:S02]  /*1870*/  HADD2.F32 R126, -RZ, R51.H0_H0 ;  /* 0x20000033ff7e7230 */ /* 0x000fe40000004100 */
[----:B------:R-:W-:Y:S01]  /*1880*/  FADD.FTZ R232, R232, R156 ;  /* 0x0000009ce8e87221 */ /* 0x000fe20000010000 */
[----:B------:R-:W-:Y:S01]  /*1890*/  FFMA.FTZ R231, R169, R156, R231 ;  /* 0x0000009ca9e77223 */ /* 0x000fe200000100e7 */
[--C-:B------:R-:W-:Y:S02]  /*18a0*/  HADD2.F32 R212, -RZ, R125.reuse.H0_H0 ;  /* 0x2000007dffd47230 */ /* 0x100fe40000004100 */
[----:B------:R-:W-:Y:S02]  /*18b0*/  HADD2.F32 R215, -RZ, R125.H1_H1 ;  /* 0x3000007dffd77230 */ /* 0x000fe40000004100 */
[----:B------:R-:W-:Y:S01]  /*18c0*/  FADD.FTZ R172, -R218, R107 ;  /* 0x0000006bdaac7221 */ /* 0x000fe20000010100 */
[----:B------:R-:W-:-:S02]  /*18d0*/  HADD2.F32 R225, -RZ, R108.H0_H0 ;  /* 0x2000006cffe17230 */ /* 0x000fc40000004100 */
[----:B------:R-:W-:Y:S01]  /*18e0*/  FMUL.FTZ R126, R126, R122 ;  /* 0x0000007a7e7e7220 */ /* 0x000fe20000410000 */
[----:B------:R-:W-:Y:S02]  /*18f0*/  HADD2.F32 R125, -RZ, R51.H1_H1 ;  /* 0x30000033ff7d7230 */ /* 0x000fe40000004100 */
[----:B------:R-:W-:Y:S01]  /*1900*/  FMUL.FTZ R171, R152, R171 ;  /* 0x000000ab98ab7220 */ /* 0x000fe20000410000 */
[----:B------:R-:W-:Y:S01]  /*1910*/  FADD.FTZ R232, R232, R127 ;  /* 0x0000007fe8e87221 */ /* 0x000fe20000010000 */
[----:B------:R-:W-:Y:S01]  /*1920*/  FFMA.FTZ R231, R170, R127, R231 ;  /* 0x0000007faae77223 */ /* 0x000fe200000100e7 */
[--C-:B------:R-:W-:Y:S02]  /*1930*/  HADD2.F32 R113, -RZ, R44.reuse.H1_H1 ;  /* 0x3000002cff717230 */ /* 0x100fe40000004100 */
[----:B------:R-:W-:Y:S01]  /*1940*/  FADD.FTZ R225, -R218, R225 ;  /* 0x000000e1dae17221 */ /* 0x000fe20000010100 */
[----:B------:R-:W-:Y:S02]  /*1950*/  HADD2.F32 R114, -RZ, R44.H0_H0 ;  /* 0x2000002cff727230 */ /* 0x000fe40000004100 */
[----:B------:R-:W-:Y:S01]  /*1960*/  FMUL.FTZ R125, R125, R211 ;  /* 0x000000d37d7d7220 */ /* 0x000fe20000410000 */
[----:B------:R-:W-:Y:S01]  /*1970*/  FMUL.FTZ R172, R152, R172 ;  /* 0x000000ac98ac7220 */ /* 0x000fe20000410000 */
[----:B------:R-:W-:Y:S01]  /*1980*/  FADD.FTZ R232, R232, R126 ;  /* 0x0000007ee8e87221 */ /* 0x000fe20000010000 */
[----:B------:R-:W-:Y:S01]  /*1990*/  FFMA.FTZ R231, R171, R126, R231 ;  /* 0x0000007eabe77223 */ /* 0x000fe200000100e7 */
[----:B------:R-:W-:-:S02]  /*19a0*/  HADD2.F32 R223, -RZ, R109.H0_H0 ;  /* 0x2000006dffdf7230 */ /* 0x000fc40000004100 */
[----:B------:R-:W-:Y:S01]  /*19b0*/  FMUL.FTZ R106, R113, R213 ;  /* 0x000000d5716a7220 */ /* 0x000fe20000410000 */
[----:B------:R-:W-:Y:S01]  /*19c0*/  FMUL.FTZ R105, R114, R210 ;  /* 0x000000d272697220 */ /* 0x000fe20000410000 */
[----:B------:R-:W-:Y:S01]  /*19d0*/  FMUL.FTZ R113, R152, R225 ;  /* 0x000000e198717220 */ /* 0x000fe20000410000 */
[----:B------:R-:W-:Y:S01]  /*19e0*/  FADD.FTZ R232, R232, R125 ;  /* 0x0000007de8e87221 */ /* 0x000fe20000010000 */
[----:B------:R-:W-:Y:S01]  /*19f0*/  FFMA.FTZ R231, R172, R125, R231 ;  /* 0x0000007dace77223 */ /* 0x000fe200000100e7 */
[----:B------:R-:W-:Y:S02]  /*1a00*/  HADD2.F32 R109, -RZ, R109.H1_H1 ;  /* 0x3000006dff6d7230 */ /* 0x000fe40000004100 */
[----:B------:R-:W-:Y:S01]  /*1a10*/  FADD.FTZ R223, -R218, R223 ;  /* 0x000000dfdadf7221 */ /* 0x000fe20000010100 */
[----:B------:R-:W-:Y:S02]  /*1a20*/  HADD2.F32 R107, -RZ, R45.H0_H0 ;  /* 0x2000002dff6b7230 */ /* 0x000fe40000004100 */
[----:B------:R-:W-:Y:S01]  /*1a30*/  FMUL.FTZ R114, R152, R224 ;  /* 0x000000e098727220 */ /* 0x000fe20000410000 */
[----:B------:R-:W-:Y:S01]  /*1a40*/  FADD.FTZ R232, R232, R105 ;  /* 0x00000069e8e87221 */ /* 0x000fe20000010000 */
[----:B------:R-:W-:Y:S01]  /*1a50*/  FFMA.FTZ R231, R113, R105, R231 ;  /* 0x0000006971e77223 */ /* 0x000fe200000100e7 */
[----:B------:R-:W-:-:S02]  /*1a60*/  HADD2.F32 R221, -RZ, R110.H0_H0 ;  /* 0x2000006effdd7230 */ /* 0x000fc40000004100 */
[----:B------:R-:W-:Y:S01]  /*1a70*/  FADD.FTZ R222, -R218, R109 ;  /* 0x0000006ddade7221 */ /* 0x000fe20000010100 */
[----:B------:R-:W-:Y:S02]  /*1a80*/  HADD2.F32 R108, -RZ, R45.H1_H1 ;  /* 0x3000002dff6c7230 */ /* 0x000fe40000004100 */
[----:B------:R-:W-:Y:S01]  /*1a90*/  FMUL.FTZ R107, R107, R212 ;  /* 0x000000d46b6b7220 */ /* 0x000fe20000410000 */
[----:B------:R-:W-:Y:S01]  /*1aa0*/  FMUL.FTZ R115, R152, R223 ;  /* 0x000000df98737220 */ /* 0x000fe20000410000 */
[----:B------:R-:W-:Y:S01]  /*1ab0*/  FADD.FTZ R232, R232, R106 ;  /* 0x0000006ae8e87221 */ /* 0x000fe20000010000 */
[----:B------:R-:W-:Y:S01]  /*1ac0*/  FFMA.FTZ R231, R114, R106, R231 ;  /* 0x0000006a72e77223 */ /* 0x000fe200000100e7 */
        /* <DEDUP_REMOVED lines=64> */
.L_x_2707:
[----:B------:R-:W0:Y:S01]  /*1ed0*/  LDC.64 R108, c[0x0][0x3a8] ;  /* 0x0000ea00ff6c7b82 */ /* 0x000e220000000a00 */
[----:B------:R-:W-:-:S07]  /*1ee0*/  IADD3 R154, PT, PT, R155, 0x20, RZ ;  /* 0x000000209b9a7810 */ /* 0x000fce0007ffe0ff */
[----:B------:R-:W1:Y:S01]  /*1ef0*/  LDC.64 R124, c[0x0][0x428] ;  /* 0x00010a00ff7c7b82 */ /* 0x000e620000000a00 */
[C---:B------:R-:W-:Y:S02]  /*1f00*/  IADD3 R153, PT, PT, R155.reuse, 0x40, RZ ;  /* 0x000000409b997810 */ /* 0x040fe40007ffe0ff */
[----:B------:R-:W-:-:S05]  /*1f10*/  IADD3 R2, PT, PT, R155, 0x60, RZ ;  /* 0x000000609b027810 */ /* 0x000fca0007ffe0ff */
[----:B------:R-:W2:Y:S01]  /*1f20*/  LDC.64 R80, c[0x0][0x438] ;  /* 0x00010e00ff507b82 */ /* 0x000ea20000000a00 */
[----:B0-----:R-:W-:-:S07]  /*1f30*/  IMAD.WIDE.U32 R96, R155, 0x10, R108 ;  /* 0x000000109b607825 */ /* 0x001fce00078e006c */
[----:B------:R-:W0:Y:S01]  /*1f40*/  LDC.64 R132, c[0x0][0x3b0] ;  /* 0x0000ec00ff847b82 */ /* 0x000e220000000a00 */
        /* <DEDUP_REMOVED lines=16> */
[C-C-:B------:R-:W-:Y:S02]  /*2050*/  IMAD.WIDE.U32 R76, R154.reuse, 0x10, R80.reuse ;  /* 0x000000109a4c7825 */ /* 0x140fe400078e0050 */
[----:B------:R-:W5:Y:S02]  /*2060*/  LDG.E.128 R88, desc[UR6][R88.64] ;  /* 0x0000000658587981 */ /* 0x000f64000c1e1d00 */
[----:B------:R-:W-:Y:S02]  /*2070*/  IMAD.WIDE.U32 R92, R153, 0x10, R80 ;  /* 0x00000010995c7825 */ /* 0x000fe400078e0050 */
[----:B------:R-:W5:Y:S02]  /*2080*/  LDG.E.128 R76, desc[UR6][R76.64] ;  /* 0x000000064c4c7981 */ /* 0x000f64000c1e1d00 */
[--C-:B0-----:R-:W-:Y:S02]  /*2090*/  IMAD.WIDE.U32 R150, R155, 0x8, R132.reuse ;  /* 0x000000089b967825 */ /* 0x101fe400078e0084 */
[----:B------:R-:W5:Y:S02]  /*20a0*/  LDG.E.128 R92, desc[UR6][R92.64] ;  /* 0x000000065c5c7981 */ /* 0x000f64000c1e1d00 */
[----:B------:R-:W-:-:S02]  /*20b0*/  IMAD.WIDE.U32 R142, R154, 0x8, R132 ;  /* 0x000000089a8e7825 */ /* 0x000fc400078e0084 */
[----:B------:R-:W5:Y:S02]  /*20c0*/  LDG.E.64 R150, desc[UR6][R150.64] ;  /* 0x0000000696967981 */ /* 0x000f64000c1e1b00 */
[--C-:B------:R-:W-:Y:S02]  /*20d0*/  IMAD.WIDE.U32 R134, R153, 0x8, R132.reuse ;  /* 0x0000000899867825 */ /* 0x100fe400078e0084 */
[----:B------:R-:W5:Y:S02]  /*20e0*/  LDG.E.64 R142, desc[UR6][R142.64] ;  /* 0x000000068e8e7981 */ /* 0x000f64000c1e1b00 */
[C---:B------:R-:W-:Y:S02]  /*20f0*/  IMAD.WIDE.U32 R132, R2.reuse, 0x8, R132 ;  /* 0x0000000802847825 */ /* 0x040fe400078e0084 */
[----:B------:R-:W5:Y:S02]  /*2100*/  LDG.E.64 R134, desc[UR6][R134.64] ;  /* 0x0000000686867981 */ /* 0x000f64000c1e1b00 */
[----:B------:R-:W-:-:S02]  /*2110*/  IMAD.WIDE.U32 R80, R2, 0x10, R80 ;  /* 0x0000001002507825 */ /* 0x000fc400078e0050 */
[----:B------:R-:W5:Y:S04]  /*2120*/  LDG.E.64 R132, desc[UR6][R132.64] ;  /* 0x0000000684847981 */ /* 0x000f68000c1e1b00 */
[----:B------:R-:W5:Y:S01]  /*2130*/  LDG.E.128 R80, desc[UR6][R80.64] ;  /* 0x0000000650507981 */ /* 0x000f62000c1e1d00 */
[--C-:B------:R-:W-:Y:S02]  /*2140*/  HADD2.F32 R205, -RZ, R56.reuse.H0_H0 ;  /* 0x20000038ffcd7230 */ /* 0x100fe40000004100 */
[----:B------:R-:W-:Y:S02]  /*2150*/  HADD2.F32 R204, -RZ, R56.H1_H1 ;  /* 0x30000038ffcc7230 */ /* 0x000fe40000004100 */
[--C-:B------:R-:W-:Y:S02]  /*2160*/  HADD2.F32 R200, -RZ, R57.reuse.H0_H0 ;  /* 0x20000039ffc87230 */ /* 0x100fe40000004100 */
[----:B------:R-:W-:-:S02]  /*2170*/  HADD2.F32 R198, -RZ, R57.H1_H1 ;  /* 0x30000039ffc67230 */ /* 0x000fc40000004100 */
[----:B------:R-:W-:Y:S02]  /*2180*/  HADD2.F32 R197, -RZ, R58.H0_H0 ;  /* 0x2000003affc57230 */ /* 0x000fe40000004100 */
[----:B------:R-:W-:Y:S02]  /*2190*/  HADD2.F32 R160, -RZ, R59.H1_H1 ;  /* 0x3000003bffa07230 */ /* 0x000fe40000004100 */
[----:B------:R-:W-:Y:S02]  /*21a0*/  HADD2.F32 R174, -RZ, R52.H1_H1 ;  /* 0x30000034ffae7230 */ /* 0x000fe40000004100 */
[----:B------:R-:W-:Y:S02]  /*21b0*/  HADD2.F32 R176, -RZ, R53.H1_H1 ;  /* 0x30000035ffb07230 */ /* 0x000fe40000004100 */
[----:B------:R-:W-:Y:S02]  /*21c0*/  HADD2.F32 R178, -RZ, R54.H1_H1 ;  /* 0x30000036ffb27230 */ /* 0x000fe40000004100 */
[----:B------:R-:W-:-:S02]  /*21d0*/  HADD2.F32 R180, -RZ, R55.H1_H1 ;  /* 0x30000037ffb47230 */ /* 0x000fc40000004100 */
[----:B------:R-:W-:Y:S02]  /*21e0*/  HADD2.F32 R164, -RZ, R48.H0_H0 ;  /* 0x20000030ffa47230 */ /* 0x000fe40000004100 */
[----:B------:R-:W-:Y:S02]  /*21f0*/  HADD2.F32 R162, -RZ, R49.H0_H0 ;  /* 0x20000031ffa27230 */ /* 0x000fe40000004100 */
[----:B------:R-:W-:Y:S02]  /*2200*/  HADD2.F32 R156, -RZ, R50.H0_H0 ;  /* 0x20000032ff9c7230 */ /* 0x000fe40000004100 */
[--C-:B---3--:R-:W-:Y:S02]  /*2210*/  HADD2.F32 R157, -RZ, R96.reuse.H0_H0 ;  /* 0x20000060ff9d7230 */ /* 0x108fe40000004100 */
[----:B------:R-:W-:Y:S02]  /*2220*/  HADD2.F32 R203, -RZ, R96.H1_H1 ;  /* 0x30000060ffcb7230 */ /* 0x000fe40000004100 */
[----:B------:R-:W-:-:S02]  /*2230*/  HADD2.F32 R199, -RZ, R97.H0_H0 ;  /* 0x20000061ffc77230 */ /* 0x000fc40000004100 */
[C---:B------:R-:W-:Y:S01]  /*2240*/  FADD.FTZ R0, -R218.reuse, R157 ;  /* 0x0000009dda007221 */ /* 0x040fe20000010100 */
[----:B------:R-:W-:Y:S02]  /*2250*/  HADD2.F32 R97, -RZ, R97.H1_H1 ;  /* 0x30000061ff617230 */ /* 0x000fe40000004100 */
[----:B------:R-:W-:Y:S02]  /*2260*/  HADD2.F32 R195, -RZ, R98.H0_H0 ;  /* 0x20000062ffc37230 */ /* 0x000fe40000004100 */
[----:B----4-:R-:W-:Y:S02]  /*2270*/  HADD2.F32 R96, -RZ, R112.H0_H0 ;  /* 0x20000070ff607230 */ /* 0x010fe40000004100 */
[----:B------:R-:W-:Y:S02]  /*2280*/  HADD2.F32 R159, -RZ, R98.H1_H1 ;  /* 0x30000062ff9f7230 */ /* 0x000fe40000004100 */
[----:B------:R-:W-:Y:S01]  /*2290*/  FADD.FTZ R203, -R218, R203 ;  /* 0x000000cbdacb7221 */ /* 0x000fe20000010100 */
[----:B------:R-:W-:-:S02]  /*22a0*/  HADD2.F32 R98, -RZ, R112.H1_H1 ;  /* 0x30000070ff627230 */ /* 0x000fc40000004100 */
[----:B------:R-:W-:Y:S01]  /*22b0*/  FMUL.FTZ R205, R205, R96 ;  /* 0x00000060cdcd7220 */ /* 0x000fe20000410000 */
[----:B-----5:R-:W-:Y:S01]  /*22c0*/  FMUL.FTZ R0, R152, R0 ;  /* 0x0000000098007220 */ /* 0x020fe20000410000 */
[C---:B------:R-:W-:Y:S01]  /*22d0*/  FADD.FTZ R196, -R218.reuse, R97 ;  /* 0x00000061dac47221 */ /* 0x040fe20000010100 */
[----:B------:R-:W-:Y:S02]  /*22e0*/  HADD2.F32 R97, -RZ, R113.H0_H0 ;  /* 0x20000071ff617230 */ /* 0x000fe40000004100 */
[----:B------:R-:W-:Y:S01]  /*22f0*/  FADD.FTZ R199, -R218, R199 ;  /* 0x000000c7dac77221 */ /* 0x000fe20000010100 */
[--C-:B------:R-:W-:Y:S02]  /*2300*/  HADD2.F32 R161, -RZ, R99.reuse.H0_H0 ;  /* 0x20000063ffa17230 */ /* 0x100fe40000004100 */
[----:B------:R-:W-:Y:S01]  /*2310*/  FMUL.FTZ R204, R204, R98 ;  /* 0x00000062cccc7220 */ /* 0x000fe20000410000 */
[----:B------:R-:W-:Y:S01]  /*2320*/  FMUL.FTZ R203, R152, R203 ;  /* 0x000000cb98cb7220 */ /* 0x000fe20000410000 */
[----:B------:R-:W-:Y:S01]  /*2330*/  FADD.FTZ R232, RZ, R205 ;  /* 0x000000cdffe87221 */ /* 0x000fe20000010000 */
[----:B------:R-:W-:Y:S01]  /*2340*/  FFMA.FTZ R231, R0, R205, RZ ;  /* 0x000000cd00e77223 */ /* 0x000fe200000100ff */
[----:B------:R-:W-:-:S02]  /*2350*/  HADD2.F32 R99, -RZ, R99.H1_H1 ;  /* 0x30000063ff637230 */ /* 0x000fc40000004100 */
[--C-:B------:R-:W-:Y:S02]  /*2360*/  HADD2.F32 R181, -RZ, R100.reuse.H0_H0 ;  /* 0x20000064ffb57230 */ /* 0x100fe40000004100 */
[----:B------:R-:W-:Y:S02]  /*2370*/  HADD2.F32 R163, -RZ, R100.H1_H1 ;  /* 0x30000064ffa37230 */ /* 0x000fe40000004100 */
[----:B------:R-:W-:Y:S01]  /*2380*/  FMUL.FTZ R200, R200, R97 ;  /* 0x00000061c8c87220 */ /* 0x000fe20000410000 */
[----:B------:R-:W-:Y:S02]  /*2390*/  HADD2.F32 R100, -RZ, R113.H1_H1 ;  /* 0x30000071ff647230 */ /* 0x000fe40000004100 */
[----:B------:R-:W-:Y:S01]  /*23a0*/  FMUL.FTZ R199, R152, R199 ;  /* 0x000000c798c77220 */ /* 0x000fe20000410000 */
[----:B------:R-:W-:Y:S01]  /*23b0*/  FADD.FTZ R232, R232, R204 ;  /* 0x000000cce8e87221 */ /* 0x000fe20000010000 */
[----:B------:R-:W-:Y:S01]  /*23c0*/  FFMA.FTZ R231, R203, R204, R231 ;  /* 0x000000cccbe77223 */ /* 0x000fe200000100e7 */
[----:B------:R-:W-:-:S02]  /*23d0*/  HADD2.F32 R175, -RZ, R106.H0_H0 ;  /* 0x2000006affaf7230 */ /* 0x000fc40000004100 */
[----:B------:R-:W-:Y:S02]  /*23e0*/  HADD2.F32 R177, -RZ, R106.H1_H1 ;  /* 0x3000006affb17230 */ /* 0x000fe40000004100 */
[C---:B------:R-:W-:Y:S01]  /*23f0*/  FADD.FTZ R106, -R218.reuse, R99 ;  /* 0x00000063da6a7221 */ /* 0x040fe20000010100 */
[----:B------:R-:W-:Y:S02]  /*2400*/  HADD2.F32 R191, -RZ, R110.H1_H1 ;  /* 0x3000006effbf7230 */ /* 0x000fe40000004100 */
[----:B------:R-:W-:Y:S01]  /*2410*/  FADD.FTZ R195, -R218, R195 ;  /* 0x000000c3dac37221 */ /* 0x000fe20000010100 */
[----:B------:R-:W-:Y:S02]  /*2420*/  HADD2.F32 R99, -RZ, R114.H0_H0 ;  /* 0x20000072ff637230 */ /* 0x000fe40000004100 */
[----:B------:R-:W-:Y:S01]  /*2430*/  FMUL.FTZ R198, R198, R100 ;  /* 0x00000064c6c67220 */ /* 0x000fe20000410000 */
[--C-:B------:R-:W-:Y:S02]  /*2440*/  HADD2.F32 R183, -RZ, R101.reuse.H0_H0 ;  /* 0x20000065ffb77230 */ /* 0x100fe40000004100 */
[----:B------:R-:W-:Y:S01]  /*2450*/  FMUL.FTZ R196, R152, R196 ;  /* 0x000000c498c47220 */ /* 0x000fe20000410000 */
[----:B------:R-:W-:Y:S01]  /*2460*/  FADD.FTZ R232, R232, R200 ;  /* 0x000000c8e8e87221 */ /* 0x000fe20000010000 */
[----:B------:R-:W-:Y:S01]  /*2470*/  FFMA.FTZ R231, R199, R200, R231 ;  /* 0x000000c8c7e77223 */ /* 0x000fe200000100e7 */
[----:B------:R-:W-:-:S02]  /*2480*/  HADD2.F32 R101, -RZ, R101.H1_H1 ;  /* 0x30000065ff657230 */ /* 0x000fc40000004100 */
[C---:B------:R-:W-:Y:S01]  /*2490*/  FADD.FTZ R220, -R218.reuse, R191 ;  /* 0x000000bfdadc7221 */ /* 0x040fe20000010100 */
[--C-:B------:R-:W-:Y:S02]  /*24a0*/  HADD2.F32 R185, -RZ, R102.reuse.H0_H0 ;  /* 0x20000066ffb97230 */ /* 0x100fe40000004100 */
[----:B------:R-:W-:Y:S02]  /*24b0*/  HADD2.F32 R165, -RZ, R102.H1_H1 ;  /* 0x30000066ffa57230 */ /* 0x000fe40000004100 */
[----:B------:R-:W-:Y:S01]  /*24c0*/  FADD.FTZ R192, -R218, R159 ;  /* 0x0000009fdac07221 */ /* 0x000fe20000010100 */
[----:B------:R-:W-:Y:S02]  /*24d0*/  HADD2.F32 R102, -RZ, R114.H1_H1 ;  /* 0x30000072ff667230 */ /* 0x000fe40000004100 */
[----:B------:R-:W-:Y:S01]  /*24e0*/  FMUL.FTZ R197, R197, R99 ;  /* 0x00000063c5c57220 */ /* 0x000fe20000410000 */
[----:B------:R-:W-:Y:S02]  /*24f0*/  HADD2.F32 R191, -RZ, R58.H1_H1 ;  /* 0x3000003affbf7230 */ /* 0x000fe40000004100 */
[----:B------:R-:W-:Y:S01]  /*2500*/  FMUL.FTZ R195, R152, R195 ;  /* 0x000000c398c37220 */ /* 0x000fe20000410000 */
[----:B------:R-:W-:Y:S01]  /*2510*/  FADD.FTZ R232, R232, R198 ;  /* 0x000000c6e8e87221 */ /* 0x000fe20000010000 */
[----:B------:R-:W-:Y:S01]  /*2520*/  FFMA.FTZ R231, R196, R198, R231 ;  /* 0x000000c6c4e77223 */ /* 0x000fe200000100e7 */
[----:B------:R-:W-:-:S02]  /*2530*/  HADD2.F32 R171, -RZ, R105.H0_H0 ;  /* 0x20000069ffab7230 */ /* 0x000fc40000004100 */
[C---:B------:R-:W-:Y:S01]  /*2540*/  FADD.FTZ R184, -R218.reuse, R101 ;  /* 0x00000065dab87221 */ /* 0x040fe20000010100 */
[----:B------:R-:W-:Y:S02]  /*2550*/  HADD2.F32 R173, -RZ, R105.H1_H1 ;  /* 0x30000069ffad7230 */ /* 0x000fe40000004100 */
[----:B------:R-:W-:Y:S01]  /*2560*/  FADD.FTZ R105, -R218, R161 ;  /* 0x000000a1da697221 */ /* 0x000fe20000010100 */
[----:B------:R-:W-:Y:S02]  /*2570*/  HADD2.F32 R101, -RZ, R115.H0_H0 ;  /* 0x20000073ff657230 */ /* 0x000fe40000004100 */
[----:B------:R-:W-:Y:S01]  /*2580*/  FMUL.FTZ R191, R191, R102 ;  /* 0x00000066bfbf7220 */ /* 0x000fe20000410000 */
[----:B------:R-:W-:Y:S02]  /*2590*/  HADD2.F32 R161, -RZ, R59.H0_H0 ;  /* 0x2000003bffa17230 */ /* 0x000fe40000004100 */
[----:B------:R-:W-:Y:S01]  /*25a0*/  FMUL.FTZ R192, R152, R192 ;  /* 0x000000c098c07220 */ /* 0x000fe20000410000 */
[----:B------:R-:W-:-:S02]  /*25b0*/  HADD2.F32 R187, -RZ, R103.H0_H0 ;  /* 0x20000067ffbb7230 */ /* 0x000fc40000004100 */
[----:B------:R-:W-:Y:S01]  /*25c0*/  FADD.FTZ R232, R232, R197 ;  /* 0x000000c5e8e87221 */ /* 0x000fe20000010000 */
[----:B------:R-:W-:Y:S01]  /*25d0*/  FFMA.FTZ R231, R195, R197, R231 ;  /* 0x000000c5c3e77223 */ /* 0x000fe200000100e7 */
[----:B------:R-:W-:Y:S02]  /*25e0*/  HADD2.F32 R103, -RZ, R103.H1_H1 ;  /* 0x30000067ff677230 */ /* 0x000fe40000004100 */
[--C-:B------:R-:W-:Y:S02]  /*25f0*/  HADD2.F32 R167, -RZ, R104.reuse.H0_H0 ;  /* 0x20000068ffa77230 */ /* 0x100fe40000004100 */
[----:B------:R-:W-:Y:S02]  /*2600*/  HADD2.F32 R169, -RZ, R104.H1_H1 ;  /* 0x30000068ffa97230 */ /* 0x000fe40000004100 */
[----:B------:R-:W-:Y:S01]  /*2610*/  FMUL.FTZ R161, R161, R101 ;  /* 0x00000065a1a17220 */ /* 0x000fe20000410000 */
[----:B------:R-:W-:Y:S02]  /*2620*/  HADD2.F32 R104, -RZ, R115.H1_H1 ;  /* 0x30000073ff687230 */ /* 0x000fe40000004100 */
[----:B------:R-:W-:Y:S01]  /*2630*/  FADD.FTZ R232, R232, R191 ;  /* 0x000000bfe8e87221 */ /* 0x000fe20000010000 */
[----:B------:R-:W-:-:S02]  /*2640*/  HADD2.F32 R210, -RZ, R124.H0_H0 ;  /* 0x2000007cffd27230 */ /* 0x000fc40000004100 */
[----:B------:R-:W-:Y:S01]  /*2650*/  FFMA.FTZ R231, R192, R191, R231 ;  /* 0x000000bfc0e77223 */ /* 0x000fe200000100e7 */
[----:B------:R-:W-:Y:S02]  /*2660*/  HADD2.F32 R213, -RZ, R124.H1_H1 ;  /* 0x3000007cffd57230 */ /* 0x000fe40000004100 */
[----:B------:R-:W-:Y:S01]  /*2670*/  FMUL.FTZ R124, R152, R105 ;  /* 0x00000069987c7220 */ /* 0x000fe20000410000 */
[--C-:B------:R-:W-:Y:S02]  /*2680*/  HADD2.F32 R206, -RZ, R121.reuse.H0_H0 ;  /* 0x20000079ffce7230 */ /* 0x100fe40000004100 */
[C---:B------:R-:W-:Y:S01]  /*2690*/  FADD.FTZ R188, -R218.reuse, R103 ;  /* 0x00000067dabc7221 */ /* 0x040fe20000010100 */
[----:B------:R-:W-:Y:S02]  /*26a0*/  HADD2.F32 R208, -RZ, R121.H1_H1 ;  /* 0x30000079ffd07230 */ /* 0x000fe40000004100 */
[----:B------:R-:W-:Y:S01]  /*26b0*/  FADD.FTZ R168, -R218, R173 ;  /* 0x000000addaa87221 */ /* 0x000fe20000010100 */
[----:B------:R-:W-:-:S02]  /*26c0*/  HADD2.F32 R121, -RZ, R122.H0_H0 ;  /* 0x2000007aff797230 */ /* 0x000fc40000004100 */
[----:B------:R-:W-:Y:S02]  /*26d0*/  HADD2.F32 R209, -RZ, R122.H1_H1 ;  /* 0x3000007affd17230 */ /* 0x000fe40000004100 */
[----:B------:R-:W-:Y:S01]  /*26e0*/  FADD.FTZ R181, -R218, R181 ;  /* 0x000000b5dab57221 */ /* 0x000fe20000010100 */
        /* <DEDUP_REMOVED lines=8> */
[----:B------:R-:W-:Y:S02]  /*2770*/  HADD2.F32 R159, -RZ, R116.H1_H1 ;  /* 0x30000074ff9f7230 */ /* 0x000fe40000004100 */
[----:B------:R-:W-:Y:S01]  /*2780*/  FADD.FTZ R182, -R218, R163 ;  /* 0x000000a3dab67221 */ /* 0x000fe20000010100 */
[----:B------:R-:W-:Y:S01]  /*2790*/  FMUL.FTZ R181, R152, R181 ;  /* 0x000000b598b57220 */ /* 0x000fe20000410000 */
        /* <DEDUP_REMOVED lines=12> */
[----:B------:R-:W-:Y:S02]  /*2860*/  HADD2.F32 R189, -RZ, R108.H1_H1 ;  /* 0x3000006cffbd7230 */ /* 0x000fe40000004100 */
[----:B------:R-:W-:Y:S01]  /*2870*/  FMUL.FTZ R175, R175, R158 ;  /* 0x0000009eafaf7220 */ /* 0x000fe20000410000 */
[----:B------:R-:W-:-:S02]  /*2880*/  HADD2.F32 R190, -RZ, R117.H1_H1 ;  /* 0x30000075ffbe7230 */ /* 0x000fc40000004100 */
[----:B------:R-:W-:Y:S01]  /*2890*/  FMUL.FTZ R183, R152, R183 ;  /* 0x000000b798b77220 */ /* 0x000fe20000410000 */
[----:B------:R-:W-:Y:S01]  /*28a0*/  FADD.FTZ R232, R232, R174 ;  /* 0x000000aee8e87221 */ /* 0x000fe20000010000 */
[----:B------:R-:W-:Y:S01]  /*28b0*/  FFMA.FTZ R231, R182, R174, R231 ;  /* 0x000000aeb6e77223 */ /* 0x000fe200000100e7 */
[C---:B------:R-:W-:Y:S01]  /*28c0*/  FADD.FTZ R170, -R218.reuse, R177 ;  /* 0x000000b1daaa7221 */ /* 0x040fe20000010100 */
[C---:B------:R-:W-:Y:S01]  /*28d0*/  FADD.FTZ R224, -R218.reuse, R189 ;  /* 0x000000bddae07221 */ /* 0x040fe20000010100 */
[----:B------:R-:W-:Y:S02]  /*28e0*/  HADD2.F32 R189, -RZ, R118.H0_H0 ;  /* 0x20000076ffbd7230 */ /* 0x000fe40000004100 */
[----:B------:R-:W-:Y:S01]  /*28f0*/  FADD.FTZ R185, -R218, R185 ;  /* 0x000000b9dab97221 */ /* 0x000fe20000010100 */
[----:B------:R-:W-:Y:S02]  /*2900*/  HADD2.F32 R177, -RZ, R54.H0_H0 ;  /* 0x20000036ffb17230 */ /* 0x000fe40000004100 */
[----:B------:R-:W-:Y:S01]  /*2910*/  FMUL.FTZ R176, R176, R190 ;  /* 0x000000beb0b07220 */ /* 0x000fe20000410000 */
[----:B------:R-:W-:Y:S01]  /*2920*/  FMUL.FTZ R184, R152, R184 ;  /* 0x000000b898b87220 */ /* 0x000fe20000410000 */
[----:B------:R-:W-:Y:S01]  /*2930*/  FADD.FTZ R232, R232, R175 ;  /* 0x000000afe8e87221 */ /* 0x000fe20000010000 */
[----:B------:R-:W-:Y:S01]  /*2940*/  FFMA.FTZ R231, R183, R175, R231 ;  /* 0x000000afb7e77223 */ /* 0x000fe200000100e7 */
[----:B------:R-:W-:-:S02]  /*2950*/  HADD2.F32 R179, -RZ, R107.H0_H0 ;  /* 0x2000006bffb37230 */ /* 0x000fc40000004100 */
[C---:B------:R-:W-:Y:S01]  /*2960*/  FADD.FTZ R186, -R218.reuse, R165 ;  /* 0x000000a5daba7221 */ /* 0x040fe20000010100 */
        /* <DEDUP_REMOVED lines=157> */
.L_x_2708:
        /* <DEDUP_REMOVED lines=102> */
.L_x_2740:
[----:B-1----:R-:W-:Y:S01]  /*39a0*/  FADD.FTZ R193, R121, R193 ;  /* 0x000000c179c17221 */ /* 0x002fe20000010000 */
[----:B0-2---:R-:W-:-:S03]  /*39b0*/  FADD.FTZ R121, R122, R201 ;  /* 0x000000c97a797221 */ /* 0x005fc60000010000 */
        /* <DEDUP_REMOVED lines=11> */
[----:B------:R-:W-:Y:S01]  /*3a70*/  LOP3.LUT P2, RZ, R150, 0xff, RZ, 0xc0, !PT ;  /* 0x000000ff96ff7812 */ /* 0x000fe2000784c0ff */
[----:B------:R-:W-:Y:S01]  /*3a80*/  FFMA.FTZ R203, R121, R203, R122 ;  /* 0x000000cb79cb7223 */ /* 0x000fe2000001007a */
[----:B------:R-:W-:Y:S01]  /*3a90*/  UMOV UR4, UR5 ;  /* 0x0000000500047c82 */ /* 0x000fe20008000000 */
[----:B------:R-:W-:Y:S01]  /*3aa0*/  FADD.FTZ R205, -R0, R205 ;  /* 0x000000cd00cd7221 */ /* 0x000fe20000010100 */
[----:B------:R-:W-:Y:S01]  /*3ab0*/  LOP3.LUT P3, RZ, R150, 0xff00, RZ, 0xc0, !PT ;  /* 0x0000ff0096ff7812 */ /* 0x000fe2000786c0ff */
[----:B------:R-:W-:Y:S01]  /*3ac0*/  FADD.FTZ R203, -R203, R204 ;  /* 0x000000cccbcb7221 */ /* 0x000fe20000010100 */
[----:B------:R-:W-:Y:S01]  /*3ad0*/  CS2R R158, SRZ ;  /* 0x00000000009e7805 */ /* 0x000fe2000001ff00 */
[----:B------:R-:W-:Y:S01]  /*3ae0*/  FMUL.FTZ R0, R152, R205 ;  /* 0x000000cd98007220 */ /* 0x000fe20000410000 */
[C-C-:B------:R-:W-:Y:S01]  /*3af0*/  FFMA.FTZ R199, R121.reuse, R199, R122.reuse ;  /* 0x000000c779c77223 */ /* 0x140fe2000001007a */
[----:B------:R-:W-:Y:S01]  /*3b00*/  LOP3.LUT P6, RZ, R150, 0xff000000, RZ, 0xc0, !PT ;  /* 0xff00000096ff7812 */ /* 0x000fe200078cc0ff */
[----:B------:R-:W-:Y:S01]  /*3b10*/  FFMA.FTZ R192, R121, R192, R122 ;  /* 0x000000c079c07223 */ /* 0x000fe2000001007a */
[----:B------:R-:W-:Y:S01]  /*3b20*/  FMUL.FTZ R0, R0, R149 ;  /* 0x0000009500007220 */ /* 0x000fe20000410000 */
[----:B------:R-:W-:Y:S01]  /*3b30*/  FADD.FTZ R199, -R199, R200 ;  /* 0x000000c8c7c77221 */ /* 0x000fe20000010100 */
[----:B-----5:R-:W-:Y:S01]  /*3b40*/  @P2 HADD2.F32 R100, -RZ, R96.H0_H0 ;  /* 0x20000060ff642230 */ /* 0x020fe20000004100 */
[----:B------:R-:W-:Y:S01]  /*3b50*/  LOP3.LUT P5, RZ, R151, 0xff, RZ, 0xc0, !PT ;  /* 0x000000ff97ff7812 */ /* 0x000fe200078ac0ff */
[----:B------:R-:W-:Y:S01]  /*3b60*/  FMUL.FTZ R102, R0, UR4 ;  /* 0x0000000400667c20 */ /* 0x000fe20008410000 */
[----:B------:R-:W-:-:S02]  /*3b70*/  HFMA2 R0, -RZ, RZ, 0, 0 ;  /* 0x00000000ff007431 */ /* 0x000fc400000001ff */
[----:B------:R-:W-:Y:S01]  /*3b80*/  @P2 HADD2.F32 R101, -RZ, R72.H0_H0 ;  /* 0x20000048ff652230 */ /* 0x000fe20000004100 */
[----:B------:R-:W-:Y:S01]  /*3b90*/  LOP3.LUT P4, RZ, R151, 0xff00, RZ, 0xc0, !PT ;  /* 0x0000ff0097ff7812 */ /* 0x000fe2000788c0ff */
[----:B------:R-:W-:Y:S01]  /*3ba0*/  @P2 FMUL.FTZ R0, R102, R100 ;  /* 0x0000006466002220 */ /* 0x000fe20000410000 */
[----:B------:R-:W-:Y:S01]  /*3bb0*/  FMUL.FTZ R100, R152, R203 ;  /* 0x000000cb98647220 */ /* 0x000fe20000410000 */
[----:B------:R-:W-:Y:S02]  /*3bc0*/  @P3 HADD2.F32 R96, -RZ, R96.H1_H1 ;  /* 0x30000060ff603230 */ /* 0x000fe40000004100 */
[----:B------:R-:W-:Y:S01]  /*3bd0*/  @P2 FMUL.FTZ R158, R102, R101 ;  /* 0x00000065669e2220 */ /* 0x000fe20000410000 */
[----:B------:R-:W-:Y:S01]  /*3be0*/  LOP3.LUT P2, RZ, R150, 0xff0000, RZ, 0xc0, !PT ;  /* 0x00ff000096ff7812 */ /* 0x000fe2000784c0ff */
[----:B------:R-:W-:Y:S01]  /*3bf0*/  FMUL.FTZ R100, R100, R149 ;  /* 0x0000009564647220 */ /* 0x000fe20000410000 */
[----:B------:R-:W-:-:S03]  /*3c00*/  FADD.FTZ R191, -R192, R191 ;  /* 0x000000bfc0bf7221 */ /* 0x000fc60000010100 */
[----:B------:R-:W-:Y:S01]  /*3c10*/  FMUL.FTZ R101, R100, UR4 ;  /* 0x0000000464657c20 */ /* 0x000fe20008410000 */
[----:B------:R-:W-:-:S03]  /*3c20*/  MOV R100, RZ ;  /* 0x000000ff00647202 */ /* 0x000fc60000000f00 */
[----:B------:R-:W-:Y:S01]  /*3c30*/  @P3 FMUL.FTZ R100, R101, R96 ;  /* 0x0000006065643220 */ /* 0x000fe20000410000 */
[----:B------:R-:W-:-:S03]  /*3c40*/  @P3 HADD2.F32 R96, -RZ, R72.H1_H1 ;  /* 0x30000048ff603230 */ /* 0x000fc60000004100 */
[----:B------:R-:W-:Y:S02]  /*3c50*/  @P2 HADD2.F32 R103, -RZ, R73.H0_H0 ;  /* 0x20000049ff672230 */ /* 0x000fe40000004100 */
[----:B------:R-:W-:Y:S01]  /*3c60*/  @P3 FMUL.FTZ R159, R101, R96 ;  /* 0x00000060659f3220 */ /* 0x000fe20000410000 */
[----:B------:R-:W-:Y:S01]  /*3c70*/  FMUL.FTZ R96, R152, R199 ;  /* 0x000000c798607220 */ /* 0x000fe20000410000 */
[--C-:B------:R-:W-:Y:S02]  /*3c80*/  @P2 HADD2.F32 R102, -RZ, R97.reuse.H0_H0 ;  /* 0x20000061ff662230 */ /* 0x100fe40000004100 */
[----:B------:R-:W-:Y:S02]  /*3c90*/  HFMA2 R101, -RZ, RZ, 0, 0 ;  /* 0x00000000ff657431 */ /* 0x000fe400000001ff */
[----:B------:R-:W-:Y:S02]  /*3ca0*/  @P6 HADD2.F32 R97, -RZ, R97.H1_H1 ;  /* 0x30000061ff616230 */ /* 0x000fe40000004100 */
[----:B------:R-:W-:Y:S01]  /*3cb0*/  FMUL.FTZ R96, R96, R149 ;  /* 0x0000009560607220 */ /* 0x000fe20000410000 */
[----:B------:R-:W-:-:S03]  /*3cc0*/  LOP3.LUT P3, RZ, R151, 0xff0000, RZ, 0xc0, !PT ;  /* 0x00ff000097ff7812 */ /* 0x000fc6000786c0ff */
[----:B------:R-:W-:Y:S01]  /*3cd0*/  FMUL.FTZ R104, R96, UR4 ;  /* 0x0000000460687c20 */ /* 0x000fe20008410000 */
[----:B------:R-:W-:-:S03]  /*3ce0*/  MOV R96, RZ ;  /* 0x000000ff00607202 */ /* 0x000fc60000000f00 */
[C---:B------:R-:W-:Y:S01]  /*3cf0*/  @P2 FMUL.FTZ R96, R104.reuse, R103 ;  /* 0x0000006768602220 */ /* 0x040fe20000410000 */
[C-C-:B------:R-:W-:Y:S01]  /*3d00*/  FFMA.FTZ R103, R121.reuse, R196, R122.reuse ;  /* 0x000000c479677223 */ /* 0x140fe2000001007a */
[----:B------:R-:W-:Y:S01]  /*3d10*/  @P2 FMUL.FTZ R101, R104, R102 ;  /* 0x0000006668652220 */ /* 0x000fe20000410000 */
[----:B------:R-:W-:Y:S01]  /*3d20*/  FFMA.FTZ R104, R121, R195, R122 ;  /* 0x000000c379687223 */ /* 0x000fe2000001007a */
[----:B------:R-:W-:Y:S01]  /*3d30*/  ISETP.GE.U32.AND P2, PT, R150, RZ, PT ;  /* 0x000000ff9600720c */ /* 0x000fe20003f46070 */
[----:B------:R-:W-:Y:S02]  /*3d40*/  FADD.FTZ R103, -R103, R198 ;  /* 0x000000c667677221 */ /* 0x000fe40000010100 */
[----:B------:R-:W-:Y:S01]  /*3d50*/  FADD.FTZ R197, -R104, R197 ;  /* 0x000000c568c57221 */ /* 0x000fe20000010100 */
[----:B------:R-:W-:Y:S01]  /*3d60*/  ISETP.GE.U32.AND.EX P2, PT, R151, 0x1000000, PT, P2 ;  /* 0x010000009700780c */ /* 0x000fe20003f46120 */
[C---:B------:R-:W-:Y:S01]  /*3d70*/  FMUL.FTZ R102, R152.reuse, R103 ;  /* 0x0000006798667220 */ /* 0x040fe20000410000 */
[----:B------:R-:W-:Y:S01]  /*3d80*/  MOV R151, RZ ;  /* 0x000000ff00977202 */ /* 0x000fe20000000f00 */
[----:B------:R-:W-:-:S02]  /*3d90*/  FMUL.FTZ R104, R152, R197 ;  /* 0x000000c598687220 */ /* 0x000fc40000410000 */
[-C--:B------:R-:W-:Y:S01]  /*3da0*/  FMUL.FTZ R103, R102, R149.reuse ;  /* 0x0000009566677220 */ /* 0x080fe20000410000 */
[----:B------:R-:W-:Y:S02]  /*3db0*/  HFMA2 R102, -RZ, RZ, 0, 0 ;  /* 0x00000000ff667431 */ /* 0x000fe400000001ff */
[----:B------:R-:W-:Y:S01]  /*3dc0*/  FMUL.FTZ R104, R104, R149 ;  /* 0x0000009568687220 */ /* 0x000fe20000410000 */
[----:B------:R-:W-:Y:S01]  /*3dd0*/  FMUL.FTZ R150, R103, UR4 ;  /* 0x0000000467967c20 */ /* 0x000fe20008410000 */
[----:B------:R-:W-:Y:S02]  /*3de0*/  @P6 HADD2.F32 R103, -RZ, R73.H1_H1 ;  /* 0x30000049ff676230 */ /* 0x000fe40000004100 */
[----:B------:R-:W-:Y:S01]  /*3df0*/  FMUL.FTZ R189, R104, UR4 ;  /* 0x0000000468bd7c20 */ /* 0x000fe20008410000 */
[----:B------:R-:W-:Y:S02]  /*3e00*/  @P5 HADD2.F32 R104, -RZ, R74.H0_H0 ;  /* 0x2000004aff685230 */ /* 0x000fe40000004100 */
[C---:B------:R-:W-:Y:S01]  /*3e10*/  @P6 FMUL.FTZ R102, R150.reuse, R97 ;  /* 0x0000006196666220 */ /* 0x040fe20000410000 */
[----:B------:R-:W-:Y:S01]  /*3e20*/  MOV R97, RZ ;  /* 0x000000ff00617202 */ /* 0x000fe20000000f00 */
[----:B------:R-:W-:Y:S01]  /*3e30*/  @P6 FMUL.FTZ R151, R150, R103 ;  /* 0x0000006796976220 */ /* 0x000fe20000410000 */
[----:B------:R-:W-:Y:S01]  /*3e40*/  FFMA.FTZ R150, R121, R124, R122 ;  /* 0x0000007c79967223 */ /* 0x000fe2000001007a */
[----:B------:R-:W-:-:S02]  /*3e50*/  @P5 HADD2.F32 R124, -RZ, R98.H0_H0 ;  /* 0x20000062ff7c5230 */ /* 0x000fc40000004100 */
[----:B------:R-:W-:Y:S02]  /*3e60*/  HFMA2 R103, -RZ, RZ, 0, 0 ;  /* 0x00000000ff677431 */ /* 0x000fe400000001ff */
[C---:B------:R-:W-:Y:S01]  /*3e70*/  @P5 FMUL.FTZ R97, R189.reuse, R104 ;  /* 0x00000068bd615220 */ /* 0x040fe20000410000 */
[----:B------:R-:W-:Y:S01]  /*3e80*/  FADD.FTZ R161, -R150, R161 ;  /* 0x000000a196a17221 */ /* 0x000fe20000010100 */
[----:B------:R-:W-:Y:S02]  /*3e90*/  @P4 HADD2.F32 R98, -RZ, R98.H1_H1 ;  /* 0x30000062ff624230 */ /* 0x000fe40000004100 */
[----:B------:R-:W-:Y:S01]  /*3ea0*/  @P5 FMUL.FTZ R103, R189, R124 ;  /* 0x0000007cbd675220 */ /* 0x000fe20000410000 */
[----:B------:R-:W-:Y:S01]  /*3eb0*/  FMUL.FTZ R124, R152, R191 ;  /* 0x000000bf987c7220 */ /* 0x000fe20000410000 */
[----:B------:R-:W-:Y:S01]  /*3ec0*/  FFMA.FTZ R189, R121, R123, R122 ;  /* 0x0000007b79bd7223 */ /* 0x000fe2000001007a */
[----:B------:R-:W-:Y:S02]  /*3ed0*/  @P4 HADD2.F32 R123, -RZ, R74.H1_H1 ;  /* 0x3000004aff7b4230 */ /* 0x000fe40000004100 */
[----:B------:R-:W-:-:S02]  /*3ee0*/  HFMA2 R104, -RZ, RZ, 0, 0 ;  /* 0x00000000ff687431 */ /* 0x000fc400000001ff */
[----:B------:R-:W-:Y:S01]  /*3ef0*/  FMUL.FTZ R124, R124, R149 ;  /* 0x000000957c7c7220 */ /* 0x000fe20000410000 */
[----:B------:R-:W-:Y:S01]  /*3f00*/  FADD.FTZ R189, -R189, R160 ;  /* 0x000000a0bdbd7221 */ /* 0x000fe20000010100 */
[----:B------:R-:W-:Y:S02]  /*3f10*/  MOV R150, RZ ;  /* 0x000000ff00967202 */ /* 0x000fe40000000f00 */
[----:B------:R-:W-:Y:S01]  /*3f20*/  FMUL.FTZ R190, R124, UR4 ;  /* 0x000000047cbe7c20 */ /* 0x000fe20008410000 */
[----:B------:R-:W-:Y:S01]  /*3f30*/  FMUL.FTZ R124, R152, R161 ;  /* 0x000000a1987c7220 */ /* 0x000fe20000410000 */
[----:B------:R-:W-:Y:S01]  /*3f40*/  @P3 HADD2.F32 R161, -RZ, R75.H0_H0 ;  /* 0x2000004bffa13230 */ /* 0x000fe20000004100 */
[----:B------:R-:W-:Y:S01]  /*3f50*/  MOV R160, RZ ;  /* 0x000000ff00a07202 */ /* 0x000fe20000000f00 */
[----:B------:R-:W-:Y:S01]  /*3f60*/  @P4 FMUL.FTZ R104, R190, R98 ;  /* 0x00000062be684220 */ /* 0x000fe20000410000 */
[----:B------:R-:W-:Y:S01]  /*3f70*/  FMUL.FTZ R124, R124, R149 ;  /* 0x000000957c7c7220 */ /* 0x000fe20000410000 */
[----:B------:R-:W-:Y:S01]  /*3f80*/  @P4 FMUL.FTZ R150, R190, R123 ;  /* 0x0000007bbe964220 */ /* 0x000fe20000410000 */
[----:B------:R-:W-:-:S02]  /*3f90*/  @P3 HADD2.F32 R98, -RZ, R99.H0_H0 ;  /* 0x20000063ff623230 */ /* 0x000fc40000004100 */
[----:B------:R-:W-:Y:S02]  /*3fa0*/  HFMA2 R123, -RZ, RZ, 0, 0 ;  /* 0x00000000ff7b7431 */ /* 0x000fe400000001ff */
[----:B------:R-:W-:Y:S01]  /*3fb0*/  FMUL.FTZ R190, R124, UR4 ;  /* 0x000000047cbe7c20 */ /* 0x000fe20008410000 */
[----:B------:R-:W-:Y:S01]  /*3fc0*/  FMUL.FTZ R124, R152, R189 ;  /* 0x000000bd987c7220 */ /* 0x000fe20000410000 */
[----:B------:R-:W-:Y:S02]  /*3fd0*/  @P2 HADD2.F32 R189, -RZ, R75.H1_H1 ;  /* 0x3000004bffbd2230 */ /* 0x000fe40000004100 */
[----:B------:R-:W-:Y:S01]  /*3fe0*/  @P3 FMUL.FTZ R123, R190, R98 ;  /* 0x00000062be7b3220 */ /* 0x000fe20000410000 */
[----:B------:R-:W-:Y:S01]  /*3ff0*/  FMUL.FTZ R98, R124, R149 ;  /* 0x000000957c627220 */ /* 0x000fe20000410000 */
[----:B------:R-:W-:Y:S02]  /*4000*/  @P2 HADD2.F32 R99, -RZ, R99.H1_H1 ;  /* 0x30000063ff632230 */ /* 0x000fe40000004100 */
[----:B------:R-:W-:Y:S01]  /*4010*/  @P3 FMUL.FTZ R160, R190, R161 ;  /* 0x000000a1bea03220 */ /* 0x000fe20000410000 */
[----:B------:R-:W-:Y:S01]  /*4020*/  MOV R161, RZ ;  /* 0x000000ff00a17202 */ /* 0x000fe20000000f00 */
[----:B------:R-:W-:Y:S01]  /*4030*/  FMUL.FTZ R98, R98, UR4 ;  /* 0x0000000462627c20 */ /* 0x000fe20008410000 */
[----:B------:R-:W-:-:S03]  /*4040*/  HFMA2 R124, -RZ, RZ, 0, 0 ;  /* 0x00000000ff7c7431 */ /* 0x000fc600000001ff */
[C---:B------:R-:W-:Y:S01]  /*4050*/  @P2 FMUL.FTZ R161, R98.reuse, R189 ;  /* 0x000000bd62a12220 */ /* 0x040fe20000410000 */
[----:B------:R-:W-:Y:S01]  /*4060*/  @P2 FMUL.FTZ R124, R98, R99 ;  /* 0x00000063627c2220 */ /* 0x000fe20000410000 */
[----:B------:R-:W-:Y:S02]  /*4070*/  F2FP.F16.F32.PACK_AB R98, R150, R97 ;  /* 0x000000619662723e */ /* 0x000fe400000000ff */
[----:B------:R-:W-:Y:S02]  /*4080*/  F2FP.F16.F32.PACK_AB R97, R151, R96 ;  /* 0x000000609761723e */ /* 0x000fe400000000ff */
[----:B------:R-:W-:Y:S02]  /*4090*/  F2FP.F16.F32.PACK_AB R96, R159, R158 ;  /* 0x0000009e9f60723e */ /* 0x000fe400000000ff */
[----:B------:R-:W-:Y:S01]  /*40a0*/  F2FP.F16.F32.PACK_AB R99, R161, R160 ;  /* 0x000000a0a163723e */ /* 0x000fe200000000ff */
[----:B------:R-:W-:Y:S06]  /*40b0*/  BRA `(.L_x_2712) ;  /* 0x00000004009c7947 */ /* 0x000fec0003800000 */
.L_x_2711:
[C-C-:B------:R-:W-:Y:S01]  /*40c0*/  FFMA.FTZ R0, R121.reuse, R0, R122.reuse ;  /* 0x0000000079007223 */ /* 0x140fe2000001007a */
[C---:B------:R-:W-:Y:S01]  /*40d0*/  LOP3.LUT P2, RZ, R150.reuse, 0xff, RZ, 0xc0, !PT ;  /* 0x000000ff96ff7812 */ /* 0x040fe2000784c0ff */
[----:B------:R-:W-:Y:S01]  /*40e0*/  FFMA.FTZ R203, R121, R203, R122 ;  /* 0x000000cb79cb7223 */ /* 0x000fe2000001007a */
[----:B------:R-:W-:Y:S01]  /*40f0*/  LOP3.LUT P3, RZ, R150, 0xff00, RZ, 0xc0, !PT ;  /* 0x0000ff0096ff7812 */ /* 0x000fe2000786c0ff */
[----:B------:R-:W-:Y:S01]  /*4100*/  FADD.FTZ R205, -R0, R205 ;  /* 0x000000cd00cd7221 */ /* 0x000fe20000010100 */
[----:B------:R-:W-:Y:S01]  /*4110*/  UMOV UR4, UR5 ;  /* 0x0000000500047c82 */ /* 0x000fe20008000000 */
[----:B------:R-:W-:Y:S01]  /*4120*/  FADD.FTZ R87, -R203, R204 ;  /* 0x000000cccb577221 */ /* 0x000fe20000010100 */
[----:B------:R-:W-:Y:S01]  /*4130*/  CS2R R158, SRZ ;  /* 0x00000000009e7805 */ /* 0x000fe2000001ff00 */
[C---:B------:R-:W-:Y:S01]  /*4140*/  FMUL.FTZ R84, R152.reuse, R205 ;  /* 0x000000cd98547220 */ /* 0x040fe20000410000 */
[----:B------:R-:W-:Y:S02]  /*4150*/  HFMA2 R0, -RZ, RZ, 0, 0 ;  /* 0x00000000ff007431 */ /* 0x000fe400000001ff */
[----:B------:R-:W-:Y:S01]  /*4160*/  FMUL.FTZ R87, R152, R87 ;  /* 0x0000005798577220 */ /* 0x000fe20000410000 */
[----:B------:R-:W-:Y:S01]  /*4170*/  FFMA.FTZ R199, R121, R199, R122 ;  /* 0x000000c779c77223 */ /* 0x000fe2000001007a */
[----:B------:R-:W-:Y:S01]  /*4180*/  FMUL.FTZ R85, R84, R149 ;  /* 0x0000009554557220 */ /* 0x000fe20000410000 */
[----:B------:R-:W-:Y:S01]  /*4190*/  LOP3.LUT P6, RZ, R150, 0xff000000, RZ, 0xc0, !PT ;  /* 0xff00000096ff7812 */ /* 0x000fe200078cc0ff */
[----:B-----5:R-:W-:-:S02]  /*41a0*/  @P2 HADD2.F32 R86, -RZ, R96.H0_H0 ;  /* 0x20000060ff562230 */ /* 0x020fc40000004100 */
[----:B------:R-:W-:Y:S01]  /*41b0*/  FADD.FTZ R199, -R199, R200 ;  /* 0x000000c8c7c77221 */ /* 0x000fe20000010100 */
[----:B------:R-:W-:Y:S02]  /*41c0*/  @P2 HADD2.F32 R100, -RZ, R72.H0_H0 ;  /* 0x20000048ff642230 */ /* 0x000fe40000004100 */
[----:B------:R-:W-:Y:S01]  /*41d0*/  FMUL.FTZ R85, R85, UR4 ;  /* 0x0000000455557c20 */ /* 0x000fe20008410000 */
[----:B------:R-:W-:Y:S02]  /*41e0*/  @P3 HADD2.F32 R96, -RZ, R96.H1_H1 ;  /* 0x30000060ff603230 */ /* 0x000fe40000004100 */
[----:B------:R-:W-:Y:S01]  /*41f0*/  FMUL.FTZ R190, R152, R199 ;  /* 0x000000c798be7220 */ /* 0x000fe20000410000 */
[----:B------:R-:W-:Y:S01]  /*4200*/  LOP3.LUT P5, RZ, R151, 0xff, RZ, 0xc0, !PT ;  /* 0x000000ff97ff7812 */ /* 0x000fe200078ac0ff */
[C---:B------:R-:W-:Y:S01]  /*4210*/  @P2 FMUL.FTZ R0, R85.reuse, R86 ;  /* 0x0000005655002220 */ /* 0x040fe20000410000 */
[----:B------:R-:W-:Y:S01]  /*4220*/  @P2 FMUL.FTZ R158, R85, R100 ;  /* 0x00000064559e2220 */ /* 0x000fe20000410000 */
[----:B------:R-:W-:Y:S01]  /*4230*/  LOP3.LUT P2, RZ, R150, 0xff0000, RZ, 0xc0, !PT ;  /* 0x00ff000096ff7812 */ /* 0x000fe2000784c0ff */
[----:B------:R-:W-:Y:S01]  /*4240*/  FMUL.FTZ R85, R87, R149 ;  /* 0x0000009557557220 */ /* 0x000fe20000410000 */
[----:B------:R-:W-:Y:S01]  /*4250*/  @P3 HADD2.F32 R86, -RZ, R72.H1_H1 ;  /* 0x30000048ff563230 */ /* 0x000fe20000004100 */
[----:B------:R-:W-:Y:S01]  /*4260*/  CS2R R100, SRZ ;  /* 0x0000000000647805 */ /* 0x000fe2000001ff00 */
[----:B------:R-:W-:-:S02]  /*4270*/  @P6 HADD2.F32 R104, -RZ, R97.H1_H1 ;  /* 0x30000061ff686230 */ /* 0x000fc40000004100 */
[----:B------:R-:W-:Y:S01]  /*4280*/  FMUL.FTZ R85, R85, UR4 ;  /* 0x0000000455557c20 */ /* 0x000fe20008410000 */
[----:B------:R-:W-:Y:S01]  /*4290*/  LOP3.LUT P4, RZ, R151, 0xff00, RZ, 0xc0, !PT ;  /* 0x0000ff0097ff7812 */ /* 0x000fe2000788c0ff */
[C-C-:B------:R-:W-:Y:S01]  /*42a0*/  FFMA.FTZ R192, R121.reuse, R192, R122.reuse ;  /* 0x000000c079c07223 */ /* 0x140fe2000001007a */
[----:B------:R-:W-:Y:S01]  /*42b0*/  FFMA.FTZ R123, R121, R123, R122 ;  /* 0x0000007b797b7223 */ /* 0x000fe2000001007a */
[C---:B------:R-:W-:Y:S01]  /*42c0*/  @P3 FMUL.FTZ R100, R85.reuse, R96 ;  /* 0x0000006055643220 */ /* 0x040fe20000410000 */
[----:B------:R-:W-:Y:S01]  /*42d0*/  @P3 FMUL.FTZ R159, R85, R86 ;  /* 0x00000056559f3220 */ /* 0x000fe20000410000 */
[----:B------:R-:W-:Y:S01]  /*42e0*/  FMUL.FTZ R85, R190, R149 ;  /* 0x00000095be557220 */ /* 0x000fe20000410000 */
[----:B------:R-:W-:Y:S01]  /*42f0*/  MOV R96, RZ ;  /* 0x000000ff00607202 */ /* 0x000fe20000000f00 */
[----:B------:R-:W-:Y:S01]  /*4300*/  @P2 HADD2.F32 R86, -RZ, R97.H0_H0 ;  /* 0x20000061ff562230 */ /* 0x000fe20000004100 */
[----:B------:R-:W-:Y:S01]  /*4310*/  LOP3.LUT P3, RZ, R151, 0xff0000, RZ, 0xc0, !PT ;  /* 0x00ff000097ff7812 */ /* 0x000fe2000786c0ff */
[----:B------:R-:W-:-:S02]  /*4320*/  @P2 HADD2.F32 R102, -RZ, R73.H0_H0 ;  /* 0x20000049ff662230 */ /* 0x000fc40000004100 */
[----:B------:R-:W-:Y:S01]  /*4330*/  FMUL.FTZ R85, R85, UR4 ;  /* 0x0000000455557c20 */ /* 0x000fe20008410000 */
[----:B------:R-:W-:Y:S02]  /*4340*/  @P5 HADD2.F32 R189, -RZ, R98.H0_H0 ;  /* 0x20000062ffbd5230 */ /* 0x000fe40000004100 */
[----:B------:R-:W-:Y:S01]  /*4350*/  FADD.FTZ R191, -R192, R191 ;  /* 0x000000bfc0bf7221 */ /* 0x000fe20000010100 */
[--C-:B------:R-:W-:Y:S01]  /*4360*/  FFMA.FTZ R192, R121, R124, R122.reuse ;  /* 0x0000007c79c07223 */ /* 0x100fe2000001007a */
[C---:B------:R-:W-:Y:S01]  /*4370*/  @P2 FMUL.FTZ R101, R85.reuse, R86 ;  /* 0x0000005655652220 */ /* 0x040fe20000410000 */
[----:B------:R-:W-:Y:S01]  /*4380*/  @P2 FMUL.FTZ R96, R85, R102 ;  /* 0x0000006655602220 */ /* 0x000fe20000410000 */
[C-C-:B------:R-:W-:Y:S01]  /*4390*/  FFMA.FTZ R85, R121.reuse, R196, R122.reuse ;  /* 0x000000c479557223 */ /* 0x140fe2000001007a */
[----:B------:R-:W-:Y:S01]  /*43a0*/  FFMA.FTZ R86, R121, R195, R122 ;  /* 0x000000c379567223 */ /* 0x000fe2000001007a */
[----:B------:R-:W-:Y:S01]  /*43b0*/  ISETP.GE.U32.AND P2, PT, R150, RZ, PT ;  /* 0x000000ff9600720c */ /* 0x000fe20003f46070 */
[----:B------:R-:W-:-:S02]  /*43c0*/  @P6 HADD2.F32 R150, -RZ, R73.H1_H1 ;  /* 0x30000049ff966230 */ /* 0x000fc40000004100 */
[----:B------:R-:W-:Y:S01]  /*43d0*/  FADD.FTZ R85, -R85, R198 ;  /* 0x000000c655557221 */ /* 0x000fe20000010100 */
[----:B------:R-:W-:Y:S01]  /*43e0*/  FADD.FTZ R197, -R86, R197 ;  /* 0x000000c556c57221 */ /* 0x000fe20000010100 */
[----:B------:R-:W-:Y:S02]  /*43f0*/  ISETP.GE.U32.AND.EX P2, PT, R151, 0x1000000, PT, P2 ;  /* 0x010000009700780c */ /* 0x000fe40003f46120 */
[----:B------:R-:W-:Y:S01]  /*4400*/  CS2R R102, SRZ ;  /* 0x0000000000667805 */ /* 0x000fe2000001ff00 */
[----:B------:R-:W-:Y:S01]  /*4410*/  FMUL.FTZ R85, R152, R85 ;  /* 0x0000005598557220 */ /* 0x000fe20000410000 */
[----:B------:R-:W-:Y:S01]  /*4420*/  HFMA2 R151, -RZ, RZ, 0, 0 ;  /* 0x00000000ff977431 */ /* 0x000fe200000001ff */
[----:B------:R-:W-:Y:S02]  /*4430*/  F2FP.F16.F32.PACK_AB R84, R87, R84 ;  /* 0x000000545754723e */ /* 0x000fe400000000ff */
[C---:B------:R-:W-:Y:S01]  /*4440*/  FMUL.FTZ R86, R85.reuse, R149 ;  /* 0x0000009555567220 */ /* 0x040fe20000410000 */
[----:B------:R-:W-:-:S03]  /*4450*/  F2FP.F16.F32.PACK_AB R85, R85, R190 ;  /* 0x000000be5555723e */ /* 0x000fc600000000ff */
[----:B------:R-:W-:Y:S01]  /*4460*/  FMUL.FTZ R97, R86, UR4 ;  /* 0x0000000456617c20 */ /* 0x000fe20008410000 */
[----:B------:R-:W-:Y:S01]  /*4470*/  FMUL.FTZ R86, R152, R197 ;  /* 0x000000c598567220 */ /* 0x000fe20000410000 */
[----:B------:R-:W-:Y:S02]  /*4480*/  @P2 HADD2.F32 R194, -RZ, R99.H1_H1 ;  /* 0x30000063ffc22230 */ /* 0x000fe40000004100 */
[C---:B------:R-:W-:Y:S01]  /*4490*/  @P6 FMUL.FTZ R102, R97.reuse, R104 ;  /* 0x0000006861666220 */ /* 0x040fe20000410000 */
[----:B------:R-:W-:Y:S01]  /*44a0*/  @P6 FMUL.FTZ R151, R97, R150 ;  /* 0x0000009661976220 */ /* 0x000fe20000410000 */
[----:B------:R-:W-:Y:S01]  /*44b0*/  FMUL.FTZ R97, R86, R149 ;  /* 0x0000009556617220 */ /* 0x000fe20000410000 */
[----:B------:R-:W-:Y:S01]  /*44c0*/  FMUL.FTZ R150, R152, R191 ;  /* 0x000000bf98967220 */ /* 0x000fe20000410000 */
[----:B------:R-:W-:Y:S01]  /*44d0*/  FADD.FTZ R191, -R192, R161 ;  /* 0x000000a1c0bf7221 */ /* 0x000fe20000010100 */
[----:B------:R-:W-:Y:S02]  /*44e0*/  @P4 HADD2.F32 R161, -RZ, R98.H1_H1 ;  /* 0x30000062ffa14230 */ /* 0x000fe40000004100 */
[----:B------:R-:W-:Y:S01]  /*44f0*/  FMUL.FTZ R104, R97, UR4 ;  /* 0x0000000461687c20 */ /* 0x000fe20008410000 */
[----:B------:R-:W-:Y:S01]  /*4500*/  FMUL.FTZ R124, R150, R149 ;  /* 0x00000095967c7220 */ /* 0x000fe20000410000 */
[----:B------:R-:W-:Y:S01]  /*4510*/  MOV R97, RZ ;  /* 0x000000ff00617202 */ /* 0x000fe20000000f00 */
[----:B------:R-:W-:Y:S01]  /*4520*/  FMUL.FTZ R192, R152, R191 ;  /* 0x000000bf98c07220 */ /* 0x000fe20000410000 */
[----:B------:R-:W-:Y:S01]  /*4530*/  @P5 FMUL.FTZ R103, R104, R189 ;  /* 0x000000bd68675220 */ /* 0x000fe20000410000 */
[----:B------:R-:W-:-:S02]  /*4540*/  @P5 HADD2.F32 R189, -RZ, R74.H0_H0 ;  /* 0x2000004affbd5230 */ /* 0x000fc40000004100 */
[----:B------:R-:W-:Y:S01]  /*4550*/  FMUL.FTZ R124, R124, UR4 ;  /* 0x000000047c7c7c20 */ /* 0x000fe20008410000 */
[----:B------:R-:W-:Y:S01]  /*4560*/  MOV R98, RZ ;  /* 0x000000ff00627202 */ /* 0x000fe20000000f00 */
[----:B------:R-:W-:Y:S01]  /*4570*/  FADD.FTZ R191, -R123, R160 ;  /* 0x000000a07bbf7221 */ /* 0x000fe20000010100 */
[----:B------:R-:W-:Y:S02]  /*4580*/  HFMA2 R123, -RZ, RZ, 0, 0 ;  /* 0x00000000ff7b7431 */ /* 0x000fe400000001ff */
[----:B------:R-:W-:Y:S01]  /*4590*/  @P5 FMUL.FTZ R97, R104, R189 ;  /* 0x000000bd68615220 */ /* 0x000fe20000410000 */
[----:B------:R-:W-:Y:S02]  /*45a0*/  @P4 HADD2.F32 R189, -RZ, R74.H1_H1 ;  /* 0x3000004affbd4230 */ /* 0x000fe40000004100 */
[----:B------:R-:W-:Y:S02]  /*45b0*/  HFMA2 R104, -RZ, RZ, 0, 0 ;  /* 0x00000000ff687431 */ /* 0x000fe400000001ff */
[----:B------:R-:W-:Y:S01]  /*45c0*/  @P4 FMUL.FTZ R104, R124, R161 ;  /* 0x000000a17c684220 */ /* 0x000fe20000410000 */
[----:B------:R-:W-:-:S02]  /*45d0*/  @P3 HADD2.F32 R161, -RZ, R99.H0_H0 ;  /* 0x20000063ffa13230 */ /* 0x000fc40000004100 */
[----:B------:R-:W-:Y:S01]  /*45e0*/  FMUL.FTZ R191, R152, R191 ;  /* 0x000000bf98bf7220 */ /* 0x000fe20000410000 */
[----:B------:R-:W-:Y:S01]  /*45f0*/  @P4 FMUL.FTZ R98, R124, R189 ;  /* 0x000000bd7c624220 */ /* 0x000fe20000410000 */
[----:B------:R-:W-:Y:S01]  /*4600*/  FMUL.FTZ R124, R192, R149 ;  /* 0x00000095c07c7220 */ /* 0x000fe20000410000 */
[----:B------:R-:W-:Y:S01]  /*4610*/  @P3 HADD2.F32 R189, -RZ, R75.H0_H0 ;  /* 0x2000004bffbd3230 */ /* 0x000fe20000004100 */
[----:B------:R-:W-:Y:S02]  /*4620*/  MOV R160, RZ ;  /* 0x000000ff00a07202 */ /* 0x000fe40000000f00 */
[----:B------:R-:W-:Y:S01]  /*4630*/  FMUL.FTZ R124, R124, UR4 ;  /* 0x000000047c7c7c20 */ /* 0x000fe20008410000 */
[----:B------:R-:W-:Y:S02]  /*4640*/  MOV R99, RZ ;  /* 0x000000ff00637202 */ /* 0x000fe40000000f00 */
[----:B------:R-:W-:Y:S01]  /*4650*/  F2FP.F16.F32.PACK_AB R98, R98, R97 ;  /* 0x000000616262723e */ /* 0x000fe200000000ff */
[C---:B------:R-:W-:Y:S01]  /*4660*/  @P3 FMUL.FTZ R123, R124.reuse, R161 ;  /* 0x000000a17c7b3220 */ /* 0x040fe20000410000 */
[----:B------:R-:W-:Y:S01]  /*4670*/  @P3 FMUL.FTZ R160, R124, R189 ;  /* 0x000000bd7ca03220 */ /* 0x000fe20000410000 */
[----:B------:R-:W-:Y:S01]  /*4680*/  FMUL.FTZ R124, R191, R149 ;  /* 0x00000095bf7c7220 */ /* 0x000fe20000410000 */
[----:B------:R-:W-:-:S02]  /*4690*/  F2FP.F16.F32.PACK_AB R97, R151, R96 ;  /* 0x000000609761723e */ /* 0x000fc400000000ff */
[----:B------:R-:W-:Y:S01]  /*46a0*/  F2FP.F16.F32.PACK_AB R86, R150, R86 ;  /* 0x000000569656723e */ /* 0x000fe200000000ff */
[----:B------:R-:W-:Y:S01]  /*46b0*/  FMUL.FTZ R161, R124, UR4 ;  /* 0x000000047ca17c20 */ /* 0x000fe20008410000 */
[----:B------:R-:W-:Y:S01]  /*46c0*/  HFMA2 R124, -RZ, RZ, 0, 0 ;  /* 0x00000000ff7c7431 */ /* 0x000fe200000001ff */
[----:B------:R-:W-:Y:S02]  /*46d0*/  F2FP.F16.F32.PACK_AB R87, R191, R192 ;  /* 0x000000c0bf57723e */ /* 0x000fe400000000ff */
[----:B------:R-:W-:Y:S01]  /*46e0*/  @P2 FMUL.FTZ R124, R161, R194 ;  /* 0x000000c2a17c2220 */ /* 0x000fe20000410000 */
[----:B------:R-:W-:Y:S01]  /*46f0*/  @P2 HADD2.F32 R194, -RZ, R75.H1_H1 ;  /* 0x3000004bffc22230 */ /* 0x000fe20000004100 */
[----:B------:R-:W-:-:S04]  /*4700*/  F2FP.F16.F32.PACK_AB R96, R159, R158 ;  /* 0x0000009e9f60723e */ /* 0x000fc800000000ff */
[----:B------:R-:W-:-:S05]  /*4710*/  @P2 FMUL.FTZ R99, R161, R194 ;  /* 0x000000c2a1632220 */ /* 0x000fca0000410000 */
[----:B------:R-:W-:-:S07]  /*4720*/  F2FP.F16.F32.PACK_AB R99, R99, R160 ;  /* 0x000000a06363723e */ /* 0x000fce00000000ff */
.L_x_2712:
        /* <DEDUP_REMOVED lines=10> */
[C---:B------:R-:W-:Y:S01]  /*47d0*/  LOP3.LUT P2, RZ, R142.reuse, 0xff, RZ, 0xc0, !PT ;  /* 0x000000ff8eff7812 */ /* 0x040fe2000784c0ff */
[C-C-:B------:R-:W-:Y:S01]  /*47e0*/  FFMA.FTZ R87, R121.reuse, R182, R122.reuse ;  /* 0x000000b679577223 */ /* 0x140fe2000001007a */
[----:B------:R-:W-:Y:S01]  /*47f0*/  LOP3.LUT P3, RZ, R142, 0xff00, RZ, 0xc0, !PT ;  /* 0x0000ff008eff7812 */ /* 0x000fe2000786c0ff */
[----:B------:R-:W-:Y:S01]  /*4800*/  FADD.FTZ R173, -R84, R173 ;  /* 0x000000ad54ad7221 */ /* 0x000fe20000010100 */
[----:B------:R-:W-:Y:S01]  /*4810*/  FFMA.FTZ R150, R121, R183, R122 ;  /* 0x000000b779967223 */ /* 0x000fe2000001007a */
[----:B------:R-:W-:Y:S01]  /*4820*/  FADD.FTZ R87, -R87, R174 ;  /* 0x000000ae57577221 */ /* 0x000fe20000010100 */
[----:B------:R-:W-:Y:S01]  /*4830*/  LOP3.LUT P4, RZ, R142, 0xff0000, RZ, 0xc0, !PT ;  /* 0x00ff00008eff7812 */ /* 0x000fe2000788c0ff */
[----:B------:R-:W-:Y:S01]  /*4840*/  FMUL.FTZ R84, R152, R173 ;  /* 0x000000ad98547220 */ /* 0x000fe20000410000 */
[----:B------:R-:W-:Y:S01]  /*4850*/  FADD.FTZ R175, -R150, R175 ;  /* 0x000000af96af7221 */ /* 0x000fe20000010100 */
[----:B------:R-:W-:Y:S01]  /*4860*/  FMUL.FTZ R87, R152, R87 ;  /* 0x0000005798577220 */ /* 0x000fe20000410000 */
[----:B------:R-:W-:Y:S01]  /*4870*/  CS2R R158, SRZ ;  /* 0x00000000009e7805 */ /* 0x000fe2000001ff00 */
[----:B------:R-:W-:Y:S01]  /*4880*/  FMUL.FTZ R85, R84, R149 ;  /* 0x0000009554557220 */ /* 0x000fe20000410000 */
[----:B------:R-:W-:Y:S01]  /*4890*/  CS2R R150, SRZ ;  /* 0x0000000000967805 */ /* 0x000fe2000001ff00 */
[--C-:B-----5:R-:W-:Y:S01]  /*48a0*/  @P2 HADD2.F32 R86, -RZ, R96.reuse.H0_H0 ;  /* 0x20000060ff562230 */ /* 0x120fe20000004100 */
[----:B------:R-:W-:Y:S01]  /*48b0*/  MOV R155, RZ ;  /* 0x000000ff009b7202 */ /* 0x000fe20000000f00 */
[----:B------:R-:W-:Y:S01]  /*48c0*/  FMUL.FTZ R181, R85, UR4 ;  /* 0x0000000455b57c20 */ /* 0x000fe20008410000 */
[----:B0-----:R-:W-:-:S02]  /*48d0*/  @P3 HADD2.F32 R161, -RZ, R96.H1_H1 ;  /* 0x30000060ffa13230 */ /* 0x001fc40000004100 */
[----:B------:R-:W-:Y:S01]  /*48e0*/  FMUL.FTZ R96, R152, R175 ;  /* 0x000000af98607220 */ /* 0x000fe20000410000 */
[--C-:B------:R-:W-:Y:S02]  /*48f0*/  @P2 HADD2.F32 R85, -RZ, R68.reuse.H0_H0 ;  /* 0x20000044ff552230 */ /* 0x100fe40000004100 */
[----:B------:R-:W-:Y:S01]  /*4900*/  @P2 FMUL.FTZ R158, R181, R86 ;  /* 0x00000056b59e2220 */ /* 0x000fe20000410000 */
[-C--:B------:R-:W-:Y:S01]  /*4910*/  FMUL.FTZ R86, R87, R149.reuse ;  /* 0x0000009557567220 */ /* 0x080fe20000410000 */
[----:B------:R-:W-:Y:S01]  /*4920*/  FMUL.FTZ R174, R96, R149 ;  /* 0x0000009560ae7220 */ /* 0x000fe20000410000 */
[----:B------:R-:W-:Y:S01]  /*4930*/  LOP3.LUT P6, RZ, R142, 0xff000000, RZ, 0xc0, !PT ;  /* 0xff0000008eff7812 */ /* 0x000fe200078cc0ff */
[----:B------:R-:W-:Y:S01]  /*4940*/  @P2 FMUL.FTZ R151, R181, R85 ;  /* 0x00000055b5972220 */ /* 0x000fe20000410000 */
[----:B------:R-:W-:Y:S01]  /*4950*/  FMUL.FTZ R182, R86, UR4 ;  /* 0x0000000456b67c20 */ /* 0x000fe20008410000 */
[----:B------:R-:W-:Y:S02]  /*4960*/  @P4 HADD2.F32 R86, -RZ, R69.H0_H0 ;  /* 0x20000045ff564230 */ /* 0x000fe40000004100 */
[----:B------:R-:W-:Y:S01]  /*4970*/  FMUL.FTZ R174, R174, UR4 ;  /* 0x00000004aeae7c20 */ /* 0x000fe20008410000 */
[C-C-:B------:R-:W-:Y:S01]  /*4980*/  FFMA.FTZ R85, R121.reuse, R184, R122.reuse ;  /* 0x000000b879557223 */ /* 0x140fe2000001007a */
[----:B------:R-:W-:Y:S01]  /*4990*/  @P3 HADD2.F32 R173, -RZ, R68.H1_H1 ;  /* 0x30000044ffad3230 */ /* 0x000fe20000004100 */
[----:B------:R-:W-:Y:S01]  /*49a0*/  ISETP.GE.U32.AND P2, PT, R142, RZ, PT ;  /* 0x000000ff8e00720c */ /* 0x000fe20003f46070 */
[----:B------:R-:W-:Y:S01]  /*49b0*/  @P4 FMUL.FTZ R155, R174, R86 ;  /* 0x00000056ae9b4220 */ /* 0x000fe20000410000 */
[----:B------:R-:W-:Y:S01]  /*49c0*/  FFMA.FTZ R86, R121, R185, R122 ;  /* 0x000000b979567223 */ /* 0x000fe2000001007a */
[----:B------:R-:W-:Y:S01]  /*49d0*/  FADD.FTZ R85, -R85, R176 ;  /* 0x000000b055557221 */ /* 0x000fe20000010100 */
[----:B------:R-:W-:-:S02]  /*49e0*/  @P4 HADD2.F32 R175, -RZ, R97.H0_H0 ;  /* 0x20000061ffaf4230 */ /* 0x000fc40000004100 */
[----:B------:R-:W-:Y:S01]  /*49f0*/  @P3 FMUL.FTZ R159, R182, R161 ;  /* 0x000000a1b69f3220 */ /* 0x000fe20000410000 */
[----:B------:R-:W-:Y:S01]  /*4a00*/  FADD.FTZ R177, -R86, R177 ;  /* 0x000000b156b17221 */ /* 0x000fe20000010100 */
[--C-:B------:R-:W-:Y:S01]  /*4a10*/  FFMA.FTZ R86, R121, R187, R122.reuse ;  /* 0x000000bb79567223 */ /* 0x100fe2000001007a */
[----:B------:R-:W-:Y:S01]  /*4a20*/  FMUL.FTZ R85, R152, R85 ;  /* 0x0000005598557220 */ /* 0x000fe20000410000 */
[----:B------:R-:W-:Y:S01]  /*4a30*/  @P3 FMUL.FTZ R150, R182, R173 ;  /* 0x000000adb6963220 */ /* 0x000fe20000410000 */
[C---:B------:R-:W-:Y:S01]  /*4a40*/  LOP3.LUT P3, RZ, R143.reuse, 0xff0000, RZ, 0xc0, !PT ;  /* 0x00ff00008fff7812 */ /* 0x040fe2000786c0ff */
[----:B------:R-:W-:Y:S01]  /*4a50*/  FADD.FTZ R179, -R86, R179 ;  /* 0x000000b356b37221 */ /* 0x000fe20000010100 */
[C---:B------:R-:W-:Y:S01]  /*4a60*/  ISETP.GE.U32.AND.EX P2, PT, R143.reuse, 0x1000000, PT, P2 ;  /* 0x010000008f00780c */ /* 0x040fe20003f46120 */
[----:B------:R-:W-:Y:S01]  /*4a70*/  HFMA2 R160, -RZ, RZ, 0, 0 ;  /* 0x00000000ffa07431 */ /* 0x000fe200000001ff */
[----:B------:R-:W-:Y:S01]  /*4a80*/  LOP3.LUT P5, RZ, R143, 0xff, RZ, 0xc0, !PT ;  /* 0x000000ff8fff7812 */ /* 0x000fe200078ac0ff */
[----:B------:R-:W-:Y:S01]  /*4a90*/  FMUL.FTZ R86, R85, R149 ;  /* 0x0000009555567220 */ /* 0x000fe20000410000 */
[----:B------:R-:W-:Y:S01]  /*4aa0*/  @P4 FMUL.FTZ R160, R174, R175 ;  /* 0x000000afaea04220 */ /* 0x000fe20000410000 */
[----:B------:R-:W-:Y:S01]  /*4ab0*/  LOP3.LUT P4, RZ, R143, 0xff00, RZ, 0xc0, !PT ;  /* 0x0000ff008fff7812 */ /* 0x000fe2000788c0ff */
[----:B------:R-:W-:Y:S01]  /*4ac0*/  FFMA.FTZ R161, R121, R188, R122 ;  /* 0x000000bc79a17223 */ /* 0x000fe2000001007a */
[----:B------:R-:W-:-:S02]  /*4ad0*/  @P6 HADD2.F32 R97, -RZ, R97.H1_H1 ;  /* 0x30000061ff616230 */ /* 0x000fc40000004100 */
[----:B------:R-:W-:Y:S01]  /*4ae0*/  FMUL.FTZ R182, R86, UR4 ;  /* 0x0000000456b67c20 */ /* 0x000fe20008410000 */
[----:B------:R-:W-:Y:S01]  /*4af0*/  FMUL.FTZ R184, R152, R177 ;  /* 0x000000b198b87220 */ /* 0x000fe20000410000 */
[----:B------:R-:W-:Y:S01]  /*4b00*/  FFMA.FTZ R143, R121, R186, R122 ;  /* 0x000000ba798f7223 */ /* 0x000fe2000001007a */
[----:B------:R-:W-:Y:S01]  /*4b10*/  FADD.FTZ R181, -R161, R180 ;  /* 0x000000b4a1b57221 */ /* 0x000fe20000010100 */
[----:B------:R-:W-:Y:S02]  /*4b20*/  HFMA2 R161, -RZ, RZ, 0, 0 ;  /* 0x00000000ffa17431 */ /* 0x000fe400000001ff */
[----:B------:R-:W-:Y:S01]  /*4b30*/  @P6 FMUL.FTZ R161, R182, R97 ;  /* 0x00000061b6a16220 */ /* 0x000fe20000410000 */
[----:B------:R-:W-:Y:S01]  /*4b40*/  FMUL.FTZ R97, R184, R149 ;  /* 0x00000095b8617220 */ /* 0x000fe20000410000 */
[----:B------:R-:W-:Y:S01]  /*4b50*/  FADD.FTZ R175, -R143, R178 ;  /* 0x000000b28faf7221 */ /* 0x000fe20000010100 */
[----:B------:R-:W-:Y:S02]  /*4b60*/  @P3 HADD2.F32 R178, -RZ, R99.H0_H0 ;  /* 0x20000063ffb23230 */ /* 0x000fe40000004100 */
[----:B------:R-:W-:-:S02]  /*4b70*/  HFMA2 R173, -RZ, RZ, 0, 0 ;  /* 0x00000000ffad7431 */ /* 0x000fc400000001ff */
[----:B------:R-:W-:Y:S02]  /*4b80*/  @P2 HADD2.F32 R180, -RZ, R99.H1_H1 ;  /* 0x30000063ffb42230 */ /* 0x000fe40000004100 */
[----:B------:R-:W-:Y:S01]  /*4b90*/  FMUL.FTZ R186, R97, UR4 ;  /* 0x0000000461ba7c20 */ /* 0x000fe20008410000 */
[----:B------:R-:W-:Y:S02]  /*4ba0*/  @P5 HADD2.F32 R143, -RZ, R98.H0_H0 ;  /* 0x20000062ff8f5230 */ /* 0x000fe40000004100 */
[C---:B------:R-:W-:Y:S01]  /*4bb0*/  FMUL.FTZ R183, R152.reuse, R175 ;  /* 0x000000af98b77220 */ /* 0x040fe20000410000 */
[----:B------:R-:W-:Y:S02]  /*4bc0*/  @P5 HADD2.F32 R99, -RZ, R70.H0_H0 ;  /* 0x20000046ff635230 */ /* 0x000fe40000004100 */
[----:B------:R-:W-:Y:S01]  /*4bd0*/  FMUL.FTZ R187, R152, R181 ;  /* 0x000000b598bb7220 */ /* 0x000fe20000410000 */
[----:B------:R-:W-:Y:S01]  /*4be0*/  @P4 HADD2.F32 R176, -RZ, R98.H1_H1 ;  /* 0x30000062ffb04230 */ /* 0x000fe20000004100 */
[----:B------:R-:W-:Y:S01]  /*4bf0*/  MOV R98, RZ ;  /* 0x000000ff00627202 */ /* 0x000fe20000000f00 */
[C---:B------:R-:W-:Y:S01]  /*4c00*/  @P5 FMUL.FTZ R173, R186.reuse, R143 ;  /* 0x0000008fbaad5220 */ /* 0x040fe20000410000 */
[----:B------:R-:W-:Y:S01]  /*4c10*/  @P5 FMUL.FTZ R98, R186, R99 ;  /* 0x00000063ba625220 */ /* 0x000fe20000410000 */
[----:B------:R-:W-:Y:S01]  /*4c20*/  FMUL.FTZ R186, R152, R179 ;  /* 0x000000b398ba7220 */ /* 0x000fe20000410000 */
[----:B------:R-:W-:-:S02]  /*4c30*/  @P6 HADD2.F32 R86, -RZ, R69.H1_H1 ;  /* 0x30000045ff566230 */ /* 0x000fc40000004100 */
[-C--:B------:R-:W-:Y:S01]  /*4c40*/  FMUL.FTZ R175, R183, R149.reuse ;  /* 0x00000095b7af7220 */ /* 0x080fe20000410000 */
[----:B------:R-:W-:Y:S01]  /*4c50*/  MOV R142, RZ ;  /* 0x000000ff008e7202 */ /* 0x000fe20000000f00 */
[-C--:B------:R-:W-:Y:S01]  /*4c60*/  FMUL.FTZ R99, R186, R149.reuse ;  /* 0x00000095ba637220 */ /* 0x080fe20000410000 */
[----:B------:R-:W-:Y:S01]  /*4c70*/  FMUL.FTZ R179, R187, R149 ;  /* 0x00000095bbb37220 */ /* 0x000fe20000410000 */
[----:B------:R-:W-:Y:S01]  /*4c80*/  @P6 FMUL.FTZ R142, R182, R86 ;  /* 0x00000056b68e6220 */ /* 0x000fe20000410000 */
[----:B------:R-:W-:Y:S02]  /*4c90*/  @P4 HADD2.F32 R86, -RZ, R70.H1_H1 ;  /* 0x30000046ff564230 */ /* 0x000fe40000004100 */
[----:B------:R-:W-:Y:S01]  /*4ca0*/  FMUL.FTZ R181, R99, UR4 ;  /* 0x0000000463b57c20 */ /* 0x000fe20008410000 */
[----:B------:R-:W-:Y:S01]  /*4cb0*/  FMUL.FTZ R185, R175, UR4 ;  /* 0x00000004afb97c20 */ /* 0x000fe20008410000 */
[--C-:B------:R-:W-:Y:S02]  /*4cc0*/  @P3 HADD2.F32 R177, -RZ, R71.reuse.H0_H0 ;  /* 0x20000047ffb13230 */ /* 0x100fe40000004100 */
[----:B------:R-:W-:Y:S01]  /*4cd0*/  FMUL.FTZ R179, R179, UR4 ;  /* 0x00000004b3b37c20 */ /* 0x000fe20008410000 */
[----:B------:R-:W-:Y:S01]  /*4ce0*/  @P2 HADD2.F32 R99, -RZ, R71.H1_H1 ;  /* 0x30000047ff632230 */ /* 0x000fe20000004100 */
[----:B------:R-:W-:Y:S01]  /*4cf0*/  MOV R97, RZ ;  /* 0x000000ff00617202 */ /* 0x000fe20000000f00 */
[----:B------:R-:W-:Y:S01]  /*4d00*/  @P4 FMUL.FTZ R97, R185, R86 ;  /* 0x00000056b9614220 */ /* 0x000fe20000410000 */
[----:B------:R-:W-:Y:S01]  /*4d10*/  MOV R143, RZ ;  /* 0x000000ff008f7202 */ /* 0x000fe20000000f00 */
[----:B------:R-:W-:Y:S01]  /*4d20*/  @P3 FMUL.FTZ R143, R181, R177 ;  /* 0x000000b1b58f3220 */ /* 0x000fe20000410000 */
[----:B------:R-:W-:Y:S01]  /*4d30*/  MOV R182, RZ ;  /* 0x000000ff00b67202 */ /* 0x000fe20000000f00 */
[----:B------:R-:W-:Y:S01]  /*4d40*/  @P2 FMUL.FTZ R182, R179, R99 ;  /* 0x00000063b3b62220 */ /* 0x000fe20000410000 */
[----:B------:R-:W-:-:S02]  /*4d50*/  HFMA2 R174, -RZ, RZ, 0, 0 ;  /* 0x00000000ffae7431 */ /* 0x000fc400000001ff */
[----:B------:R-:W-:Y:S01]  /*4d60*/  @P4 FMUL.FTZ R174, R185, R176 ;  /* 0x000000b0b9ae4220 */ /* 0x000fe20000410000 */
[----:B------:R-:W-:Y:S01]  /*4d70*/  HFMA2 R175, -RZ, RZ, 0, 0 ;  /* 0x00000000ffaf7431 */ /* 0x000fe200000001ff */
[----:B------:R-:W-:Y:S01]  /*4d80*/  F2FP.F16.F32.PACK_AB R85, R85, R96 ;  /* 0x000000605555723e */ /* 0x000fe200000000ff */
[----:B------:R-:W-:Y:S01]  /*4d90*/  HFMA2 R176, -RZ, RZ, 0, 0 ;  /* 0x00000000ffb07431 */ /* 0x000fe200000001ff */
[----:B------:R-:W-:Y:S01]  /*4da0*/  F2FP.F16.F32.PACK_AB R84, R87, R84 ;  /* 0x000000545754723e */ /* 0x000fe200000000ff */
[----:B------:R-:W-:Y:S01]  /*4db0*/  @P3 FMUL.FTZ R175, R181, R178 ;  /* 0x000000b2b5af3220 */ /* 0x000fe20000410000 */
[----:B------:R-:W-:Y:S01]  /*4dc0*/  F2FP.F16.F32.PACK_AB R98, R97, R98 ;  /* 0x000000626162723e */ /* 0x000fe200000000ff */
[----:B------:R-:W-:Y:S01]  /*4dd0*/  @P2 FMUL.FTZ R176, R179, R180 ;  /* 0x000000b4b3b02220 */ /* 0x000fe20000410000 */
[----:B------:R-:W-:Y:S02]  /*4de0*/  F2FP.F16.F32.PACK_AB R86, R183, R184 ;  /* 0x000000b8b756723e */ /* 0x000fe400000000ff */
[----:B------:R-:W-:-:S02]  /*4df0*/  F2FP.F16.F32.PACK_AB R87, R187, R186 ;  /* 0x000000babb57723e */ /* 0x000fc400000000ff */
[----:B------:R-:W-:Y:S02]  /*4e00*/  F2FP.F16.F32.PACK_AB R97, R142, R155 ;  /* 0x0000009b8e61723e */ /* 0x000fe400000000ff */
[----:B------:R-:W-:Y:S02]  /*4e10*/  F2FP.F16.F32.PACK_AB R96, R150, R151 ;  /* 0x000000979660723e */ /* 0x000fe400000000ff */
[----:B------:R-:W-:Y:S01]  /*4e20*/  F2FP.F16.F32.PACK_AB R99, R182, R143 ;  /* 0x0000008fb663723e */ /* 0x000fe200000000ff */
[----:B------:R-:W-:Y:S06]  /*4e30*/  BRA `(.L_x_2714) ;  /* 0x00000004008c7947 */ /* 0x000fec0003800000 */
.L_x_2713:
[C-C-:B------:R-:W-:Y:S01]  /*4e40*/  FFMA.FTZ R150, R121.reuse, R181, R122.reuse ;  /* 0x000000b579967223 */ /* 0x140fe2000001007a */
[C---:B------:R-:W-:Y:S01]  /*4e50*/  LOP3.LUT P2, RZ, R142.reuse, 0xff, RZ, 0xc0, !PT ;  /* 0x000000ff8eff7812 */ /* 0x040fe2000784c0ff */
[C-C-:B------:R-:W-:Y:S01]  /*4e60*/  FFMA.FTZ R192, R121.reuse, R183, R122.reuse ;  /* 0x000000b779c07223 */ /* 0x140fe2000001007a */
[----:B------:R-:W-:Y:S01]  /*4e70*/  LOP3.LUT P3, RZ, R142, 0xff00, RZ, 0xc0, !PT ;  /* 0x0000ff008eff7812 */ /* 0x000fe2000786c0ff */
[----:B------:R-:W-:Y:S01]  /*4e80*/  FADD.FTZ R173, -R150, R173 ;  /* 0x000000ad96ad7221 */ /* 0x000fe20000010100 */
[----:B------:R-:W-:Y:S01]  /*4e90*/  FFMA.FTZ R155, R121, R182, R122 ;  /* 0x000000b6799b7223 */ /* 0x000fe2000001007a */
[----:B------:R-:W-:Y:S01]  /*4ea0*/  LOP3.LUT P4, RZ, R142, 0xff0000, RZ, 0xc0, !PT ;  /* 0x00ff00008eff7812 */ /* 0x000fe2000788c0ff */
[----:B------:R-:W-:Y:S01]  /*4eb0*/  FADD.FTZ R175, -R192, R175 ;  /* 0x000000afc0af7221 */ /* 0x000fe20000010100 */
[----:B------:R-:W-:Y:S01]  /*4ec0*/  FMUL.FTZ R150, R152, R173 ;  /* 0x000000ad98967220 */ /* 0x000fe20000410000 */
[----:B------:R-:W-:Y:S01]  /*4ed0*/  FADD.FTZ R155, -R155, R174 ;  /* 0x000000ae9b9b7221 */ /* 0x000fe20000010100 */
[----:B------:R-:W-:-:S02]  /*4ee0*/  CS2R R158, SRZ ;  /* 0x00000000009e7805 */ /* 0x000fc4000001ff00 */
[----:B------:R-:W-:Y:S01]  /*4ef0*/  LOP3.LUT P6, RZ, R142, 0xff000000, RZ, 0xc0, !PT ;  /* 0xff0000008eff7812 */ /* 0x000fe200078cc0ff */
[----:B------:R-:W-:Y:S01]  /*4f00*/  FMUL.FTZ R151, R149, R150 ;  /* 0x0000009695977220 */ /* 0x000fe20000410000 */
[----:B------:R-:W-:Y:S02]  /*4f10*/  HFMA2 R150, -RZ, RZ, 0, 0 ;  /* 0x00000000ff967431 */ /* 0x000fe400000001ff */
[----:B------:R-:W-:Y:S02]  /*4f20*/  @P2 HADD2.F32 R182, -RZ, R68.H0_H0 ;  /* 0x20000044ffb62230 */ /* 0x000fe40000004100 */
[----:B------:R-:W-:Y:S01]  /*4f30*/  FMUL.FTZ R174, R152, R155 ;  /* 0x0000009b98ae7220 */ /* 0x000fe20000410000 */
[----:B------:R-:W-:Y:S01]  /*4f40*/  FMUL.FTZ R151, R151, UR4 ;  /* 0x0000000497977c20 */ /* 0x000fe20008410000 */
[--C-:B0----5:R-:W-:Y:S01]  /*4f50*/  @P2 HADD2.F32 R160, -RZ, R96.reuse.H0_H0 ;  /* 0x20000060ffa02230 */ /* 0x121fe20000004100 */
[----:B------:R-:W-:Y:S01]  /*4f60*/  MOV R155, RZ ;  /* 0x000000ff009b7202 */ /* 0x000fe20000000f00 */
[----:B------:R-:W-:-:S02]  /*4f70*/  @P3 HADD2.F32 R173, -RZ, R96.H1_H1 ;  /* 0x30000060ffad3230 */ /* 0x000fc40000004100 */
[----:B------:R-:W-:Y:S01]  /*4f80*/  @P2 FMUL.FTZ R150, R182, R151 ;  /* 0x00000097b6962220 */ /* 0x000fe20000410000 */
[----:B------:R-:W-:Y:S01]  /*4f90*/  FMUL.FTZ R182, R152, R175 ;  /* 0x000000af98b67220 */ /* 0x000fe20000410000 */
[C---:B------:R-:W-:Y:S01]  /*4fa0*/  FMUL.FTZ R96, R149.reuse, R174 ;  /* 0x000000ae95607220 */ /* 0x040fe20000410000 */
[----:B------:R-:W-:Y:S02]  /*4fb0*/  @P4 HADD2.F32 R174, -RZ, R97.H0_H0 ;  /* 0x20000061ffae4230 */ /* 0x000fe40000004100 */
[----:B------:R-:W-:Y:S01]  /*4fc0*/  @P2 FMUL.FTZ R158, R160, R151 ;  /* 0x00000097a09e2220 */ /* 0x000fe20000410000 */
[----:B------:R-:W-:Y:S01]  /*4fd0*/  FMUL.FTZ R161, R149, R182 ;  /* 0x000000b695a17220 */ /* 0x000fe20000410000 */
[----:B------:R-:W-:Y:S02]  /*4fe0*/  @P4 HADD2.F32 R182, -RZ, R69.H0_H0 ;  /* 0x20000045ffb64230 */ /* 0x000fe40000004100 */
[----:B------:R-:W-:Y:S02]  /*4ff0*/  HFMA2 R160, -RZ, RZ, 0, 0 ;  /* 0x00000000ffa07431 */ /* 0x000fe400000001ff */
[----:B------:R-:W-:-:S02]  /*5000*/  @P3 HADD2.F32 R175, -RZ, R68.H1_H1 ;  /* 0x30000044ffaf3230 */ /* 0x000fc40000004100 */
[----:B------:R-:W-:Y:S01]  /*5010*/  FMUL.FTZ R161, R161, UR4 ;  /* 0x00000004a1a17c20 */ /* 0x000fe20008410000 */
[----:B------:R-:W-:Y:S01]  /*5020*/  FMUL.FTZ R96, R96, UR4 ;  /* 0x0000000460607c20 */ /* 0x000fe20008410000 */
[----:B------:R-:W-:Y:S01]  /*5030*/  MOV R151, RZ ;  /* 0x000000ff00977202 */ /* 0x000fe20000000f00 */
[----:B------:R-:W-:Y:S02]  /*5040*/  @P6 HADD2.F32 R97, -RZ, R97.H1_H1 ;  /* 0x30000061ff616230 */ /* 0x000fe40000004100 */
[-C--:B------:R-:W-:Y:S01]  /*5050*/  @P4 FMUL.FTZ R160, R174, R161.reuse ;  /* 0x000000a1aea04220 */ /* 0x080fe20000410000 */
[----:B------:R-:W-:Y:S01]  /*5060*/  @P4 FMUL.FTZ R155, R182, R161 ;  /* 0x000000a1b69b4220 */ /* 0x000fe20000410000 */
[--C-:B------:R-:W-:Y:S01]  /*5070*/  FFMA.FTZ R161, R121, R184, R122.reuse ;  /* 0x000000b879a17223 */ /* 0x100fe2000001007a */
[-C--:B------:R-:W-:Y:S01]  /*5080*/  @P3 FMUL.FTZ R159, R173, R96.reuse ;  /* 0x00000060ad9f3220 */ /* 0x080fe20000410000 */
[----:B------:R-:W-:Y:S01]  /*5090*/  @P3 FMUL.FTZ R151, R175, R96 ;  /* 0x00000060af973220 */ /* 0x000fe20000410000 */
[----:B------:R-:W-:Y:S01]  /*50a0*/  FFMA.FTZ R96, R121, R185, R122 ;  /* 0x000000b979607223 */ /* 0x000fe2000001007a */
[----:B------:R-:W-:Y:S01]  /*50b0*/  FADD.FTZ R161, -R161, R176 ;  /* 0x000000b0a1a17221 */ /* 0x000fe20000010100 */
[----:B------:R-:W-:Y:S01]  /*50c0*/  ISETP.GE.U32.AND P2, PT, R142, RZ, PT ;  /* 0x000000ff8e00720c */ /* 0x000fe20003f46070 */
[--C-:B------:R-:W-:Y:S01]  /*50d0*/  FFMA.FTZ R142, R121, R187, R122.reuse ;  /* 0x000000bb798e7223 */ /* 0x100fe2000001007a */
[----:B------:R-:W-:Y:S01]  /*50e0*/  FADD.FTZ R177, -R96, R177 ;  /* 0x000000b160b17221 */ /* 0x000fe20000010100 */
[----:B------:R-:W-:Y:S01]  /*50f0*/  FMUL.FTZ R96, R152, R161 ;  /* 0x000000a198607220 */ /* 0x000fe20000410000 */
[C---:B------:R-:W-:Y:S01]  /*5100*/  LOP3.LUT P5, RZ, R143.reuse, 0xff, RZ, 0xc0, !PT ;  /* 0x000000ff8fff7812 */ /* 0x040fe200078ac0ff */
[----:B------:R-:W-:Y:S01]  /*5110*/  FADD.FTZ R179, -R142, R179 ;  /* 0x000000b38eb37221 */ /* 0x000fe20000010100 */
[----:B------:R-:W-:Y:S01]  /*5120*/  LOP3.LUT P4, RZ, R143, 0xff00, RZ, 0xc0, !PT ;  /* 0x0000ff008fff7812 */ /* 0x000fe2000788c0ff */
[----:B------:R-:W-:Y:S01]  /*5130*/  FMUL.FTZ R96, R149, R96 ;  /* 0x0000006095607220 */ /* 0x000fe20000410000 */
[C---:B------:R-:W-:Y:S01]  /*5140*/  LOP3.LUT P3, RZ, R143.reuse, 0xff0000, RZ, 0xc0, !PT ;  /* 0x00ff00008fff7812 */ /* 0x040fe2000786c0ff */
[----:B------:R-:W-:Y:S01]  /*5150*/  FMUL.FTZ R174, R152, R177 ;  /* 0x000000b198ae7220 */ /* 0x000fe20000410000 */
[----:B------:R-:W-:Y:S01]  /*5160*/  ISETP.GE.U32.AND.EX P2, PT, R143, 0x1000000, PT, P2 ;  /* 0x010000008f00780c */ /* 0x000fe20003f46120 */
[----:B------:R-:W-:Y:S01]  /*5170*/  FMUL.FTZ R142, R96, UR4 ;  /* 0x00000004608e7c20 */ /* 0x000fe20008410000 */
[C-C-:B------:R-:W-:Y:S01]  /*5180*/  FFMA.FTZ R143, R121.reuse, R186, R122.reuse ;  /* 0x000000ba798f7223 */ /* 0x140fe2000001007a */
[----:B------:R-:W-:Y:S01]  /*5190*/  FFMA.FTZ R173, R121, R188, R122 ;  /* 0x000000bc79ad7223 */ /* 0x000fe2000001007a */
[----:B------:R-:W-:-:S02]  /*51a0*/  HFMA2 R161, -RZ, RZ, 0, 0 ;  /* 0x00000000ffa17431 */ /* 0x000fc400000001ff */
[----:B------:R-:W-:Y:S01]  /*51b0*/  @P6 FMUL.FTZ R161, R97, R142 ;  /* 0x0000008e61a16220 */ /* 0x000fe20000410000 */
[----:B------:R-:W-:Y:S01]  /*51c0*/  FADD.FTZ R143, -R143, R178 ;  /* 0x000000b28f8f7221 */ /* 0x000fe20000010100 */
[----:B------:R-:W-:Y:S01]  /*51d0*/  FMUL.FTZ R97, R149, R174 ;  /* 0x000000ae95617220 */ /* 0x000fe20000410000 */
[----:B------:R-:W-:Y:S01]  /*51e0*/  FADD.FTZ R181, -R173, R180 ;  /* 0x000000b4adb57221 */ /* 0x000fe20000010100 */
[----:B------:R-:W-:Y:S02]  /*51f0*/  @P5 HADD2.F32 R180, -RZ, R70.H0_H0 ;  /* 0x20000046ffb45230 */ /* 0x000fe40000004100 */
[C---:B------:R-:W-:Y:S01]  /*5200*/  FMUL.FTZ R178, R152.reuse, R143 ;  /* 0x0000008f98b27220 */ /* 0x040fe20000410000 */
[----:B------:R-:W-:Y:S01]  /*5210*/  FMUL.FTZ R97, R97, UR4 ;  /* 0x0000000461617c20 */ /* 0x000fe20008410000 */
[--C-:B------:R-:W-:Y:S02]  /*5220*/  @P5 HADD2.F32 R176, -RZ, R98.reuse.H0_H0 ;  /* 0x20000062ffb05230 */ /* 0x100fe40000004100 */
[----:B------:R-:W-:Y:S01]  /*5230*/  FMUL.FTZ R184, R152, R181 ;  /* 0x000000b598b87220 */ /* 0x000fe20000410000 */
[----:B------:R-:W-:Y:S01]  /*5240*/  @P4 HADD2.F32 R175, -RZ, R98.H1_H1 ;  /* 0x30000062ffaf4230 */ /* 0x000fe20000004100 */
[----:B------:R-:W-:Y:S01]  /*5250*/  MOV R98, RZ ;  /* 0x000000ff00627202 */ /* 0x000fe20000000f00 */
[----:B------:R-:W-:-:S02]  /*5260*/  @P3 HADD2.F32 R182, -RZ, R99.H0_H0 ;  /* 0x20000063ffb63230 */ /* 0x000fc40000004100 */
[----:B------:R-:W-:Y:S01]  /*5270*/  @P5 FMUL.FTZ R98, R180, R97 ;  /* 0x00000061b4625220 */ /* 0x000fe20000410000 */
[----:B------:R-:W-:Y:S02]  /*5280*/  @P2 HADD2.F32 R186, -RZ, R99.H1_H1 ;  /* 0x30000063ffba2230 */ /* 0x000fe40000004100 */
[----:B------:R-:W-:Y:S01]  /*5290*/  FMUL.FTZ R99, R149, R178 ;  /* 0x000000b295637220 */ /* 0x000fe20000410000 */
[----:B------:R-:W-:Y:S02]  /*52a0*/  @P6 HADD2.F32 R143, -RZ, R69.H1_H1 ;  /* 0x30000045ff8f6230 */ /* 0x000fe40000004100 */
[----:B------:R-:W-:Y:S01]  /*52b0*/  FMUL.FTZ R180, R152, R179 ;  /* 0x000000b398b47220 */ /* 0x000fe20000410000 */
[----:B------:R-:W-:Y:S01]  /*52c0*/  MOV R96, RZ ;  /* 0x000000ff00607202 */ /* 0x000fe20000000f00 */
[----:B------:R-:W-:Y:S01]  /*52d0*/  FMUL.FTZ R178, R99, UR4 ;  /* 0x0000000463b27c20 */ /* 0x000fe20008410000 */
[----:B------:R-:W-:Y:S02]  /*52e0*/  @P4 HADD2.F32 R179, -RZ, R70.H1_H1 ;  /* 0x30000046ffb34230 */ /* 0x000fe40000004100 */
[----:B------:R-:W-:Y:S01]  /*52f0*/  @P6 FMUL.FTZ R96, R143, R142 ;  /* 0x0000008e8f606220 */ /* 0x000fe20000410000 */
[C---:B------:R-:W-:Y:S01]  /*5300*/  FMUL.FTZ R99, R149.reuse, R180 ;  /* 0x000000b495637220 */ /* 0x040fe20000410000 */
[----:B------:R-:W-:Y:S01]  /*5310*/  FMUL.FTZ R143, R149, R184 ;  /* 0x000000b8958f7220 */ /* 0x000fe20000410000 */
[----:B------:R-:W-:-:S02]  /*5320*/  HFMA2 R173, -RZ, RZ, 0, 0 ;  /* 0x00000000ffad7431 */ /* 0x000fc400000001ff */
[--C-:B------:R-:W-:Y:S02]  /*5330*/  @P3 HADD2.F32 R180, -RZ, R71.reuse.H0_H0 ;  /* 0x20000047ffb43230 */ /* 0x100fe40000004100 */
[----:B------:R-:W-:Y:S01]  /*5340*/  @P5 FMUL.FTZ R173, R176, R97 ;  /* 0x00000061b0ad5220 */ /* 0x000fe20000410000 */
[----:B------:R-:W-:Y:S02]  /*5350*/  @P2 HADD2.F32 R184, -RZ, R71.H1_H1 ;  /* 0x30000047ffb82230 */ /* 0x000fe40000004100 */
[----:B------:R-:W-:Y:S01]  /*5360*/  FMUL.FTZ R99, R99, UR4 ;  /* 0x0000000463637c20 */ /* 0x000fe20008410000 */
[----:B------:R-:W-:Y:S01]  /*5370*/  FMUL.FTZ R143, R143, UR4 ;  /* 0x000000048f8f7c20 */ /* 0x000fe20008410000 */
[----:B------:R-:W-:Y:S02]  /*5380*/  MOV R97, RZ ;  /* 0x000000ff00617202 */ /* 0x000fe40000000f00 */
[----:B------:R-:W-:Y:S01]  /*5390*/  CS2R R176, SRZ ;  /* 0x0000000000b07805 */ /* 0x000fe2000001ff00 */
[----:B------:R-:W-:Y:S01]  /*53a0*/  @P4 FMUL.FTZ R97, R179, R178 ;  /* 0x000000b2b3614220 */ /* 0x000fe20000410000 */
[----:B------:R-:W-:Y:S01]  /*53b0*/  MOV R142, RZ ;  /* 0x000000ff008e7202 */ /* 0x000fe20000000f00 */
[----:B------:R-:W-:Y:S01]  /*53c0*/  @P3 FMUL.FTZ R142, R180, R99 ;  /* 0x00000063b48e3220 */ /* 0x000fe20000410000 */
[----:B------:R-:W-:Y:S01]  /*53d0*/  @P2 FMUL.FTZ R177, R184, R143 ;  /* 0x0000008fb8b12220 */ /* 0x000fe20000410000 */
[----:B------:R-:W-:-:S02]  /*53e0*/  HFMA2 R174, -RZ, RZ, 0, 0 ;  /* 0x00000000ffae7431 */ /* 0x000fc400000001ff */
[----:B------:R-:W-:Y:S01]  /*53f0*/  @P4 FMUL.FTZ R174, R175, R178 ;  /* 0x000000b2afae4220 */ /* 0x000fe20000410000 */
[----:B------:R-:W-:Y:S01]  /*5400*/  HFMA2 R175, -RZ, RZ, 0, 0 ;  /* 0x00000000ffaf7431 */ /* 0x000fe200000001ff */
[----:B------:R-:W-:Y:S01]  /*5410*/  F2FP.F16.F32.PACK_AB R98, R97, R98 ;  /* 0x000000626162723e */ /* 0x000fe200000000ff */
[----:B------:R-:W-:Y:S01]  /*5420*/  @P3 FMUL.FTZ R175, R182, R99 ;  /* 0x00000063b6af3220 */ /* 0x000fe20000410000 */
[----:B------:R-:W-:Y:S01]  /*5430*/  F2FP.F16.F32.PACK_AB R97, R96, R155 ;  /* 0x0000009b6061723e */ /* 0x000fe200000000ff */
[----:B------:R-:W-:Y:S01]  /*5440*/  @P2 FMUL.FTZ R176, R186, R143 ;  /* 0x0000008fbab02220 */ /* 0x000fe20000410000 */
[----:B------:R-:W-:Y:S02]  /*5450*/  F2FP.F16.F32.PACK_AB R96, R151, R150 ;  /* 0x000000969760723e */ /* 0x000fe400000000ff */
[----:B------:R-:W-:-:S07]  /*5460*/  F2FP.F16.F32.PACK_AB R99, R177, R142 ;  /* 0x0000008eb163723e */ /* 0x000fce00000000ff */
.L_x_2714:
        /* <DEDUP_REMOVED lines=9> */
[C---:B------:R-:W-:Y:S01]  /*5500*/  LOP3.LUT P2, RZ, R134.reuse, 0xff, RZ, 0xc0, !PT ;  /* 0x000000ff86ff7812 */ /* 0x040fe2000784c0ff */
[----:B------:R-:W-:Y:S01]  /*5510*/  FFMA.FTZ R166, R121, R166, R122 ;  /* 0x000000a679a67223 */ /* 0x000fe2000001007a */
[----:B------:R-:W-:Y:S01]  /*5520*/  LOP3.LUT P3, RZ, R134, 0xff00, RZ, 0xc0, !PT ;  /* 0x0000ff0086ff7812 */ /* 0x000fe2000786c0ff */
[----:B------:R-:W-:Y:S01]  /*5530*/  FADD.FTZ R165, -R165, R164 ;  /* 0x000000a4a5a57221 */ /* 0x000fe20000010100 */
[----:B------:R-:W-:Y:S01]  /*5540*/  FFMA.FTZ R167, R121, R167, R122 ;  /* 0x000000a779a77223 */ /* 0x000fe2000001007a */
[----:B------:R-:W-:Y:S01]  /*5550*/  FADD.FTZ R87, -R166, R163 ;  /* 0x000000a3a6577221 */ /* 0x000fe20000010100 */
[----:B------:R-:W-:Y:S01]  /*5560*/  LOP3.LUT P4, RZ, R134, 0xff0000, RZ, 0xc0, !PT ;  /* 0x00ff000086ff7812 */ /* 0x000fe2000788c0ff */
[C---:B------:R-:W-:Y:S01]  /*5570*/  FMUL.FTZ R84, R152.reuse, R165 ;  /* 0x000000a598547220 */ /* 0x040fe20000410000 */
[----:B------:R-:W-:Y:S01]  /*5580*/  FADD.FTZ R167, -R167, R162 ;  /* 0x000000a2a7a77221 */ /* 0x000fe20000010100 */
[----:B------:R-:W-:Y:S01]  /*5590*/  FMUL.FTZ R87, R152, R87 ;  /* 0x0000005798577220 */ /* 0x000fe20000410000 */
[----:B0-----:R-:W-:Y:S01]  /*55a0*/  CS2R R150, SRZ ;  /* 0x0000000000967805 */ /* 0x001fe2000001ff00 */
[----:B------:R-:W-:Y:S01]  /*55b0*/  FMUL.FTZ R85, R84, R149 ;  /* 0x0000009554557220 */ /* 0x000fe20000410000 */
[----:B------:R-:W-:Y:S01]  /*55c0*/  CS2R R142, SRZ ;  /* 0x00000000008e7805 */ /* 0x000fe2000001ff00 */
[----:B-----5:R-:W-:-:S02]  /*55d0*/  @P2 HADD2.F32 R86, -RZ, R96.H0_H0 ;  /* 0x20000060ff562230 */ /* 0x020fc40000004100 */
[----:B------:R-:W-:Y:S01]  /*55e0*/  FFMA.FTZ R168, R121, R168, R122 ;  /* 0x000000a879a87223 */ /* 0x000fe2000001007a */
[----:B------:R-:W-:Y:S01]  /*55f0*/  FMUL.FTZ R177, R85, UR4 ;  /* 0x0000000455b17c20 */ /* 0x000fe20008410000 */
[----:B------:R-:W-:Y:S02]  /*5600*/  @P3 HADD2.F32 R155, -RZ, R96.H1_H1 ;  /* 0x30000060ff9b3230 */ /* 0x000fe40000004100 */
[----:B------:R-:W-:Y:S01]  /*5610*/  FMUL.FTZ R96, R152, R167 ;  /* 0x000000a798607220 */ /* 0x000fe20000410000 */
[--C-:B------:R-:W-:Y:S02]  /*5620*/  @P2 HADD2.F32 R85, -RZ, R64.reuse.H0_H0 ;  /* 0x20000040ff552230 */ /* 0x100fe40000004100 */
[----:B------:R-:W-:Y:S01]  /*5630*/  @P2 FMUL.FTZ R150, R177, R86 ;  /* 0x00000056b1962220 */ /* 0x000fe20000410000 */
[-C--:B------:R-:W-:Y:S01]  /*5640*/  FMUL.FTZ R86, R87, R149.reuse ;  /* 0x0000009557567220 */ /* 0x080fe20000410000 */
[----:B------:R-:W-:Y:S02]  /*5650*/  @P3 HADD2.F32 R162, -RZ, R64.H1_H1 ;  /* 0x30000040ffa23230 */ /* 0x000fe40000004100 */
[----:B------:R-:W-:Y:S01]  /*5660*/  FMUL.FTZ R164, R96, R149 ;  /* 0x0000009560a47220 */ /* 0x000fe20000410000 */
[----:B------:R-:W-:Y:S01]  /*5670*/  @P2 FMUL.FTZ R143, R177, R85 ;  /* 0x00000055b18f2220 */ /* 0x000fe20000410000 */
[----:B------:R-:W-:Y:S01]  /*5680*/  FMUL.FTZ R166, R86, UR4 ;  /* 0x0000000456a67c20 */ /* 0x000fe20008410000 */
[C---:B------:R-:W-:Y:S01]  /*5690*/  LOP3.LUT P6, RZ, R134.reuse, 0xff000000, RZ, 0xc0, !PT ;  /* 0xff00000086ff7812 */ /* 0x040fe200078cc0ff */
[----:B------:R-:W-:Y:S01]  /*56a0*/  @P4 HADD2.F32 R165, -RZ, R97.H0_H0 ;  /* 0x20000061ffa54230 */ /* 0x000fe20000004100 */
[----:B------:R-:W-:Y:S01]  /*56b0*/  ISETP.GE.U32.AND P2, PT, R134, RZ, PT ;  /* 0x000000ff8600720c */ /* 0x000fe20003f46070 */
[----:B------:R-:W-:-:S02]  /*56c0*/  @P4 HADD2.F32 R86, -RZ, R65.H0_H0 ;  /* 0x20000041ff564230 */ /* 0x000fc40000004100 */
[----:B------:R-:W-:Y:S01]  /*56d0*/  FADD.FTZ R157, -R168, R157 ;  /* 0x0000009da89d7221 */ /* 0x000fe20000010100 */
[----:B------:R-:W-:Y:S01]  /*56e0*/  FMUL.FTZ R164, R164, UR4 ;  /* 0x00000004a4a47c20 */ /* 0x000fe20008410000 */
[C---:B------:R-:W-:Y:S01]  /*56f0*/  @P3 FMUL.FTZ R151, R166.reuse, R155 ;  /* 0x0000009ba6973220 */ /* 0x040fe20000410000 */
[----:B------:R-:W-:Y:S01]  /*5700*/  @P3 FMUL.FTZ R142, R166, R162 ;  /* 0x000000a2a68e3220 */ /* 0x000fe20000410000 */
[--C-:B------:R-:W-:Y:S01]  /*5710*/  FFMA.FTZ R169, R121, R169, R122.reuse ;  /* 0x000000a979a97223 */ /* 0x100fe2000001007a */
[C---:B------:R-:W-:Y:S01]  /*5720*/  LOP3.LUT P3, RZ, R135.reuse, 0xff0000, RZ, 0xc0, !PT ;  /* 0x00ff000087ff7812 */ /* 0x040fe2000786c0ff */
[----:B------:R-:W-:Y:S01]  /*5730*/  HFMA2 R154, -RZ, RZ, 0, 0 ;  /* 0x00000000ff9a7431 */ /* 0x000fe200000001ff */
[----:B------:R-:W-:Y:S01]  /*5740*/  ISETP.GE.U32.AND.EX P2, PT, R135, 0x1000000, PT, P2 ;  /* 0x010000008700780c */ /* 0x000fe20003f46120 */
[----:B------:R-:W-:Y:S01]  /*5750*/  FFMA.FTZ R170, R121, R170, R122 ;  /* 0x000000aa79aa7223 */ /* 0x000fe2000001007a */
[----:B------:R-:W-:Y:S01]  /*5760*/  MOV R163, RZ ;  /* 0x000000ff00a37202 */ /* 0x000fe20000000f00 */
[----:B------:R-:W-:Y:S01]  /*5770*/  FMUL.FTZ R167, R152, R157 ;  /* 0x0000009d98a77220 */ /* 0x000fe20000410000 */
[C---:B------:R-:W-:Y:S01]  /*5780*/  LOP3.LUT P5, RZ, R135.reuse, 0xff, RZ, 0xc0, !PT ;  /* 0x000000ff87ff7812 */ /* 0x040fe200078ac0ff */
[C---:B------:R-:W-:Y:S01]  /*5790*/  @P4 FMUL.FTZ R154, R164.reuse, R165 ;  /* 0x000000a5a49a4220 */ /* 0x040fe20000410000 */
[----:B------:R-:W-:Y:S01]  /*57a0*/  @P4 FMUL.FTZ R163, R164, R86 ;  /* 0x00000056a4a34220 */ /* 0x000fe20000410000 */
[----:B------:R-:W-:Y:S01]  /*57b0*/  LOP3.LUT P4, RZ, R135, 0xff00, RZ, 0xc0, !PT ;  /* 0x0000ff0087ff7812 */ /* 0x000fe2000788c0ff */
[----:B------:R-:W-:Y:S01]  /*57c0*/  FADD.FTZ R169, -R169, R156 ;  /* 0x0000009ca9a97221 */ /* 0x000fe20000010100 */
[----:B------:R-:W-:Y:S01]  /*57d0*/  FADD.FTZ R135, -R170, R127 ;  /* 0x0000007faa877221 */ /* 0x000fe20000010100 */
[----:B------:R-:W-:Y:S01]  /*57e0*/  FMUL.FTZ R85, R167, R149 ;  /* 0x00000095a7557220 */ /* 0x000fe20000410000 */
[C-C-:B------:R-:W-:Y:S01]  /*57f0*/  FFMA.FTZ R172, R121.reuse, R172, R122.reuse ;  /* 0x000000ac79ac7223 */ /* 0x140fe2000001007a */
[----:B------:R-:W-:Y:S01]  /*5800*/  FMUL.FTZ R170, R152, R169 ;  /* 0x000000a998aa7220 */ /* 0x000fe20000410000 */
[----:B------:R-:W-:Y:S01]  /*5810*/  FFMA.FTZ R171, R121, R171, R122 ;  /* 0x000000ab79ab7223 */ /* 0x000fe2000001007a */
[----:B------:R-:W-:-:S02]  /*5820*/  @P6 HADD2.F32 R97, -RZ, R97.H1_H1 ;  /* 0x30000061ff616230 */ /* 0x000fc40000004100 */
[----:B------:R-:W-:Y:S01]  /*5830*/  FMUL.FTZ R156, R85, UR4 ;  /* 0x00000004559c7c20 */ /* 0x000fe20008410000 */
[----:B------:R-:W-:Y:S01]  /*5840*/  FMUL.FTZ R135, R152, R135 ;  /* 0x0000008798877220 */ /* 0x000fe20000410000 */
[----:B------:R-:W-:Y:S01]  /*5850*/  FADD.FTZ R165, -R172, R125 ;  /* 0x0000007daca57221 */ /* 0x000fe20000010100 */
[----:B------:R-:W-:Y:S01]  /*5860*/  FMUL.FTZ R86, R170, R149 ;  /* 0x00000095aa567220 */ /* 0x000fe20000410000 */
[----:B------:R-:W-:Y:S01]  /*5870*/  FADD.FTZ R171, -R171, R126 ;  /* 0x0000007eabab7221 */ /* 0x000fe20000010100 */
[----:B------:R-:W-:Y:S02]  /*5880*/  HFMA2 R125, -RZ, RZ, 0, 0 ;  /* 0x00000000ff7d7431 */ /* 0x000fe400000001ff */
[--C-:B------:R-:W-:Y:S02]  /*5890*/  @P3 HADD2.F32 R164, -RZ, R99.reuse.H0_H0 ;  /* 0x20000063ffa43230 */ /* 0x100fe40000004100 */
[----:B------:R-:W-:Y:S01]  /*58a0*/  @P6 FMUL.FTZ R125, R156, R97 ;  /* 0x000000619c7d6220 */ /* 0x000fe20000410000 */
[----:B------:R-:W-:-:S02]  /*58b0*/  @P2 HADD2.F32 R166, -RZ, R99.H1_H1 ;  /* 0x30000063ffa62230 */ /* 0x000fc40000004100 */
[----:B------:R-:W-:Y:S01]  /*58c0*/  FMUL.FTZ R99, R135, R149 ;  /* 0x0000009587637220 */ /* 0x000fe20000410000 */
[----:B------:R-:W-:Y:S02]  /*58d0*/  @P5 HADD2.F32 R127, -RZ, R98.H0_H0 ;  /* 0x20000062ff7f5230 */ /* 0x000fe40000004100 */
[----:B------:R-:W-:Y:S01]  /*58e0*/  FMUL.FTZ R86, R86, UR4 ;  /* 0x0000000456567c20 */ /* 0x000fe20008410000 */
[----:B------:R-:W-:Y:S02]  /*58f0*/  @P5 HADD2.F32 R97, -RZ, R66.H0_H0 ;  /* 0x20000042ff615230 */ /* 0x000fe40000004100 */
[----:B------:R-:W-:Y:S01]  /*5900*/  FMUL.FTZ R172, R152, R171 ;  /* 0x000000ab98ac7220 */ /* 0x000fe20000410000 */
[----:B------:R-:W-:Y:S02]  /*5910*/  @P4 HADD2.F32 R134, -RZ, R98.H1_H1 ;  /* 0x30000062ff864230 */ /* 0x000fe40000004100 */
[----:B------:R-:W-:Y:S01]  /*5920*/  FMUL.FTZ R169, R99, UR4 ;  /* 0x0000000463a97c20 */ /* 0x000fe20008410000 */
[----:B------:R-:W-:Y:S01]  /*5930*/  HFMA2 R162, -RZ, RZ, 0, 0 ;  /* 0x00000000ffa27431 */ /* 0x000fe200000001ff */
[----:B------:R-:W-:Y:S01]  /*5940*/  MOV R98, RZ ;  /* 0x000000ff00627202 */ /* 0x000fe20000000f00 */
[----:B------:R-:W-:-:S02]  /*5950*/  @P6 HADD2.F32 R85, -RZ, R65.H1_H1 ;  /* 0x30000041ff556230 */ /* 0x000fc40000004100 */
[----:B------:R-:W-:Y:S01]  /*5960*/  FMUL.FTZ R171, R152, R165 ;  /* 0x000000a598ab7220 */ /* 0x000fe20000410000 */
[C---:B------:R-:W-:Y:S01]  /*5970*/  @P5 FMUL.FTZ R162, R86.reuse, R127 ;  /* 0x0000007f56a25220 */ /* 0x040fe20000410000 */
[----:B------:R-:W-:Y:S01]  /*5980*/  @P5 FMUL.FTZ R98, R86, R97 ;  /* 0x0000006156625220 */ /* 0x000fe20000410000 */
[----:B------:R-:W-:Y:S02]  /*5990*/  HFMA2 R157, -RZ, RZ, 0, 0 ;  /* 0x00000000ff9d7431 */ /* 0x000fe400000001ff */
[-C--:B------:R-:W-:Y:S01]  /*59a0*/  FMUL.FTZ R86, R172, R149.reuse ;  /* 0x00000095ac567220 */ /* 0x080fe20000410000 */
[----:B------:R-:W-:Y:S01]  /*59b0*/  @P4 FMUL.FTZ R157, R169, R134 ;  /* 0x00000086a99d4220 */ /* 0x000fe20000410000 */
[----:B------:R-:W-:Y:S01]  /*59c0*/  MOV R126, RZ ;  /* 0x000000ff007e7202 */ /* 0x000fe20000000f00 */
[----:B------:R-:W-:Y:S01]  /*59d0*/  FMUL.FTZ R134, R171, R149 ;  /* 0x00000095ab867220 */ /* 0x000fe20000410000 */
[----:B------:R-:W-:Y:S01]  /*59e0*/  @P6 FMUL.FTZ R126, R156, R85 ;  /* 0x000000559c7e6220 */ /* 0x000fe20000410000 */
[----:B------:R-:W-:-:S02]  /*59f0*/  @P4 HADD2.F32 R85, -RZ, R66.H1_H1 ;  /* 0x30000042ff554230 */ /* 0x000fc40000004100 */
        /* <DEDUP_REMOVED lines=17> */
[----:B------:R-:W-:-:S02]  /*5b10*/  F2FP.F16.F32.PACK_AB R86, R135, R170 ;  /* 0x000000aa8756723e */ /* 0x000fc400000000ff */
[----:B------:R-:W-:Y:S02]  /*5b20*/  F2FP.F16.F32.PACK_AB R87, R171, R172 ;  /* 0x000000acab57723e */ /* 0x000fe400000000ff */
[----:B------:R-:W-:Y:S02]  /*5b30*/  F2FP.F16.F32.PACK_AB R97, R126, R163 ;  /* 0x000000a37e61723e */ /* 0x000fe400000000ff */
[----:B------:R-:W-:Y:S02]  /*5b40*/  F2FP.F16.F32.PACK_AB R96, R142, R143 ;  /* 0x0000008f8e60723e */ /* 0x000fe400000000ff */
[----:B------:R-:W-:Y:S01]  /*5b50*/  F2FP.F16.F32.PACK_AB R99, R168, R99 ;  /* 0x00000063a863723e */ /* 0x000fe200000000ff */
[----:B------:R-:W-:Y:S06]  /*5b60*/  BRA `(.L_x_2716) ;  /* 0x00000004008c7947 */ /* 0x000fec0003800000 */
.L_x_2715:
        /* <DEDUP_REMOVED lines=10> */
[C---:B------:R-:W-:Y:S01]  /*5c10*/  FMUL.FTZ R162, R152.reuse, R155 ;  /* 0x0000009b98a27220 */ /* 0x040fe20000410000 */
[----:B0-----:R-:W-:Y:S01]  /*5c20*/  CS2R R150, SRZ ;  /* 0x0000000000967805 */ /* 0x001fe2000001ff00 */
[----:B------:R-:W-:Y:S01]  /*5c30*/  FMUL.FTZ R142, R149, R142 ;  /* 0x0000008e958e7220 */ /* 0x000fe20000410000 */
[----:B------:R-:W-:Y:S01]  /*5c40*/  FMUL.FTZ R166, R152, R165 ;  /* 0x000000a598a67220 */ /* 0x000fe20000410000 */
[----:B-----5:R-:W-:-:S02]  /*5c50*/  @P2 HADD2.F32 R143, -RZ, R96.H0_H0 ;  /* 0x20000060ff8f2230 */ /* 0x020fc40000004100 */
[----:B------:R-:W-:Y:S01]  /*5c60*/  FFMA.FTZ R168, R121, R168, R122 ;  /* 0x000000a879a87223 */ /* 0x000fe2000001007a */
[----:B------:R-:W-:Y:S01]  /*5c70*/  FMUL.FTZ R164, R142, UR4 ;  /* 0x000000048ea47c20 */ /* 0x000fe20008410000 */
[----:B------:R-:W-:Y:S02]  /*5c80*/  @P3 HADD2.F32 R167, -RZ, R96.H1_H1 ;  /* 0x30000060ffa73230 */ /* 0x000fe40000004100 */
[----:B------:R-:W-:Y:S01]  /*5c90*/  FMUL.FTZ R96, R149, R162 ;  /* 0x000000a295607220 */ /* 0x000fe20000410000 */
[--C-:B------:R-:W-:Y:S02]  /*5ca0*/  @P2 HADD2.F32 R165, -RZ, R64.reuse.H0_H0 ;  /* 0x20000040ffa52230 */ /* 0x100fe40000004100 */
[-C--:B------:R-:W-:Y:S01]  /*5cb0*/  @P2 FMUL.FTZ R150, R143, R164.reuse ;  /* 0x000000a48f962220 */ /* 0x080fe20000410000 */
[----:B------:R-:W-:Y:S01]  /*5cc0*/  CS2R R142, SRZ ;  /* 0x00000000008e7805 */ /* 0x000fe2000001ff00 */
[----:B------:R-:W-:Y:S01]  /*5cd0*/  @P3 HADD2.F32 R177, -RZ, R64.H1_H1 ;  /* 0x30000040ffb13230 */ /* 0x000fe20000004100 */
[----:B------:R-:W-:Y:S01]  /*5ce0*/  LOP3.LUT P6, RZ, R134, 0xff000000, RZ, 0xc0, !PT ;  /* 0xff00000086ff7812 */ /* 0x000fe200078cc0ff */
[----:B------:R-:W-:Y:S01]  /*5cf0*/  FMUL.FTZ R96, R96, UR4 ;  /* 0x0000000460607c20 */ /* 0x000fe20008410000 */
[----:B------:R-:W-:Y:S01]  /*5d00*/  @P2 FMUL.FTZ R143, R165, R164 ;  /* 0x000000a4a58f2220 */ /* 0x000fe20000410000 */
[----:B------:R-:W-:Y:S01]  /*5d10*/  FADD.FTZ R157, -R168, R157 ;  /* 0x0000009da89d7221 */ /* 0x000fe20000010100 */
[----:B------:R-:W-:Y:S01]  /*5d20*/  FMUL.FTZ R155, R149, R166 ;  /* 0x000000a6959b7220 */ /* 0x000fe20000410000 */
[----:B------:R-:W-:Y:S01]  /*5d30*/  ISETP.GE.U32.AND P2, PT, R134, RZ, PT ;  /* 0x000000ff8600720c */ /* 0x000fe20003f46070 */
[-C--:B------:R-:W-:Y:S01]  /*5d40*/  @P3 FMUL.FTZ R151, R167, R96.reuse ;  /* 0x00000060a7973220 */ /* 0x080fe20000410000 */
[----:B------:R-:W-:Y:S01]  /*5d50*/  @P3 FMUL.FTZ R142, R177, R96 ;  /* 0x00000060b18e3220 */ /* 0x000fe20000410000 */
[----:B------:R-:W-:-:S02]  /*5d60*/  @P4 HADD2.F32 R162, -RZ, R97.H0_H0 ;  /* 0x20000061ffa24230 */ /* 0x000fc40000004100 */
[----:B------:R-:W-:Y:S01]  /*5d70*/  FMUL.FTZ R96, R152, R157 ;  /* 0x0000009d98607220 */ /* 0x000fe20000410000 */
[----:B------:R-:W-:Y:S02]  /*5d80*/  @P4 HADD2.F32 R166, -RZ, R65.H0_H0 ;  /* 0x20000041ffa64230 */ /* 0x000fe40000004100 */
[----:B------:R-:W-:Y:S01]  /*5d90*/  FMUL.FTZ R155, R155, UR4 ;  /* 0x000000049b9b7c20 */ /* 0x000fe20008410000 */
[--C-:B------:R-:W-:Y:S01]  /*5da0*/  FFMA.FTZ R169, R121, R169, R122.reuse ;  /* 0x000000a979a97223 */ /* 0x100fe2000001007a */
[----:B------:R-:W-:Y:S01]  /*5db0*/  LOP3.LUT P3, RZ, R135, 0xff0000, RZ, 0xc0, !PT ;  /* 0x00ff000087ff7812 */ /* 0x000fe2000786c0ff */
[--C-:B------:R-:W-:Y:S01]  /*5dc0*/  FFMA.FTZ R170, R121, R170, R122.reuse ;  /* 0x000000aa79aa7223 */ /* 0x100fe2000001007a */
[----:B------:R-:W-:Y:S01]  /*5dd0*/  ISETP.GE.U32.AND.EX P2, PT, R135, 0x1000000, PT, P2 ;  /* 0x010000008700780c */ /* 0x000fe20003f46120 */
[----:B------:R-:W-:Y:S01]  /*5de0*/  FFMA.FTZ R171, R121, R171, R122 ;  /* 0x000000ab79ab7223 */ /* 0x000fe2000001007a */
[----:B------:R-:W-:Y:S01]  /*5df0*/  LOP3.LUT P5, RZ, R135, 0xff, RZ, 0xc0, !PT ;  /* 0x000000ff87ff7812 */ /* 0x000fe200078ac0ff */
[----:B------:R-:W-:Y:S01]  /*5e00*/  HFMA2 R154, -RZ, RZ, 0, 0 ;  /* 0x00000000ff9a7431 */ /* 0x000fe200000001ff */
[----:B------:R-:W-:Y:S01]  /*5e10*/  MOV R163, RZ ;  /* 0x000000ff00a37202 */ /* 0x000fe20000000f00 */
[----:B------:R-:W-:Y:S01]  /*5e20*/  FMUL.FTZ R96, R149, R96 ;  /* 0x0000006095607220 */ /* 0x000fe20000410000 */
[-C--:B------:R-:W-:Y:S01]  /*5e30*/  @P4 FMUL.FTZ R154, R162, R155.reuse ;  /* 0x0000009ba29a4220 */ /* 0x080fe20000410000 */
[----:B------:R-:W-:Y:S01]  /*5e40*/  @P4 FMUL.FTZ R163, R166, R155 ;  /* 0x0000009ba6a34220 */ /* 0x000fe20000410000 */
[----:B------:R-:W-:Y:S01]  /*5e50*/  FADD.FTZ R169, -R169, R156 ;  /* 0x0000009ca9a97221 */ /* 0x000fe20000010100 */
[----:B------:R-:W-:Y:S01]  /*5e60*/  LOP3.LUT P4, RZ, R135, 0xff00, RZ, 0xc0, !PT ;  /* 0x0000ff0087ff7812 */ /* 0x000fe2000788c0ff */
[----:B------:R-:W-:Y:S01]  /*5e70*/  FFMA.FTZ R172, R121, R172, R122 ;  /* 0x000000ac79ac7223 */ /* 0x000fe2000001007a */
[----:B------:R-:W-:Y:S01]  /*5e80*/  FADD.FTZ R127, -R170, R127 ;  /* 0x0000007faa7f7221 */ /* 0x000fe20000010100 */
[----:B------:R-:W-:Y:S01]  /*5e90*/  FADD.FTZ R171, -R171, R126 ;  /* 0x0000007eabab7221 */ /* 0x000fe20000010100 */
[----:B------:R-:W-:-:S02]  /*5ea0*/  @P6 HADD2.F32 R97, -RZ, R97.H1_H1 ;  /* 0x30000061ff616230 */ /* 0x000fc40000004100 */
[----:B------:R-:W-:Y:S01]  /*5eb0*/  FMUL.FTZ R126, R96, UR4 ;  /* 0x00000004607e7c20 */ /* 0x000fe20008410000 */
[----:B------:R-:W-:Y:S01]  /*5ec0*/  FMUL.FTZ R134, R152, R169 ;  /* 0x000000a998867220 */ /* 0x000fe20000410000 */
[----:B------:R-:W-:Y:S01]  /*5ed0*/  FADD.FTZ R165, -R172, R125 ;  /* 0x0000007daca57221 */ /* 0x000fe20000010100 */
[----:B------:R-:W-:Y:S02]  /*5ee0*/  HFMA2 R125, -RZ, RZ, 0, 0 ;  /* 0x00000000ff7d7431 */ /* 0x000fe400000001ff */
[C---:B------:R-:W-:Y:S01]  /*5ef0*/  FMUL.FTZ R164, R152.reuse, R127 ;  /* 0x0000007f98a47220 */ /* 0x040fe20000410000 */
[----:B------:R-:W-:Y:S01]  /*5f00*/  @P6 FMUL.FTZ R125, R97, R126 ;  /* 0x0000007e617d6220 */ /* 0x000fe20000410000 */
[----:B------:R-:W-:Y:S01]  /*5f10*/  FMUL.FTZ R97, R149, R134 ;  /* 0x0000008695617220 */ /* 0x000fe20000410000 */
[--C-:B------:R-:W-:Y:S02]  /*5f20*/  @P3 HADD2.F32 R166, -RZ, R99.reuse.H0_H0 ;  /* 0x20000063ffa63230 */ /* 0x100fe40000004100 */
[----:B------:R-:W-:Y:S01]  /*5f30*/  FMUL.FTZ R168, R152, R165 ;  /* 0x000000a598a87220 */ /* 0x000fe20000410000 */
[----:B------:R-:W-:-:S02]  /*5f40*/  @P2 HADD2.F32 R170, -RZ, R99.H1_H1 ;  /* 0x30000063ffaa2230 */ /* 0x000fc40000004100 */
[----:B------:R-:W-:Y:S01]  /*5f50*/  FMUL.FTZ R99, R149, R164 ;  /* 0x000000a495637220 */ /* 0x000fe20000410000 */
[----:B------:R-:W-:Y:S02]  /*5f60*/  @P5 HADD2.F32 R164, -RZ, R66.H0_H0 ;  /* 0x20000042ffa45230 */ /* 0x000fe40000004100 */
[----:B------:R-:W-:Y:S01]  /*5f70*/  FMUL.FTZ R97, R97, UR4 ;  /* 0x0000000461617c20 */ /* 0x000fe20008410000 */
[--C-:B------:R-:W-:Y:S01]  /*5f80*/  @P5 HADD2.F32 R156, -RZ, R98.reuse.H0_H0 ;  /* 0x20000062ff9c5230 */ /* 0x100fe20000004100 */
[----:B------:R-:W-:Y:S01]  /*5f90*/  MOV R96, RZ ;  /* 0x000000ff00607202 */ /* 0x000fe20000000f00 */
[----:B------:R-:W-:Y:S01]  /*5fa0*/  @P4 HADD2.F32 R135, -RZ, R98.H1_H1 ;  /* 0x30000062ff874230 */ /* 0x000fe20000004100 */
[----:B------:R-:W-:Y:S01]  /*5fb0*/  MOV R98, RZ ;  /* 0x000000ff00627202 */ /* 0x000fe20000000f00 */
[----:B------:R-:W-:Y:S02]  /*5fc0*/  @P6 HADD2.F32 R127, -RZ, R65.H1_H1 ;  /* 0x30000041ff7f6230 */ /* 0x000fe40000004100 */
[----:B------:R-:W-:Y:S01]  /*5fd0*/  @P5 FMUL.FTZ R98, R164, R97 ;  /* 0x00000061a4625220 */ /* 0x000fe20000410000 */
[----:B------:R-:W-:Y:S01]  /*5fe0*/  FMUL.FTZ R164, R152, R171 ;  /* 0x000000ab98a47220 */ /* 0x000fe20000410000 */
[----:B------:R-:W-:Y:S01]  /*5ff0*/  FMUL.FTZ R134, R99, UR4 ;  /* 0x0000000463867c20 */ /* 0x000fe20008410000 */
[----:B------:R-:W-:-:S02]  /*6000*/  @P4 HADD2.F32 R165, -RZ, R66.H1_H1 ;  /* 0x30000042ffa54230 */ /* 0x000fc40000004100 */
[----:B------:R-:W-:Y:S01]  /*6010*/  @P6 FMUL.FTZ R96, R127, R126 ;  /* 0x0000007e7f606220 */ /* 0x000fe20000410000 */
[C---:B------:R-:W-:Y:S01]  /*6020*/  FMUL.FTZ R99, R149.reuse, R164 ;  /* 0x000000a495637220 */ /* 0x040fe20000410000 */
[----:B------:R-:W-:Y:S01]  /*6030*/  FMUL.FTZ R127, R149, R168 ;  /* 0x000000a8957f7220 */ /* 0x000fe20000410000 */
[----:B------:R-:W-:Y:S02]  /*6040*/  HFMA2 R162, -RZ, RZ, 0, 0 ;  /* 0x00000000ffa27431 */ /* 0x000fe400000001ff */
[--C-:B------:R-:W-:Y:S02]  /*6050*/  @P3 HADD2.F32 R164, -RZ, R67.reuse.H0_H0 ;  /* 0x20000043ffa43230 */ /* 0x100fe40000004100 */
[----:B------:R-:W-:Y:S01]  /*6060*/  @P5 FMUL.FTZ R162, R156, R97 ;  /* 0x000000619ca25220 */ /* 0x000fe20000410000 */
[----:B------:R-:W-:Y:S02]  /*6070*/  @P2 HADD2.F32 R168, -RZ, R67.H1_H1 ;  /* 0x30000043ffa82230 */ /* 0x000fe40000004100 */
[----:B------:R-:W-:Y:S01]  /*6080*/  FMUL.FTZ R99, R99, UR4 ;  /* 0x0000000463637c20 */ /* 0x000fe20008410000 */
[----:B------:R-:W-:Y:S01]  /*6090*/  FMUL.FTZ R127, R127, UR4 ;  /* 0x000000047f7f7c20 */ /* 0x000fe20008410000 */
[----:B------:R-:W-:Y:S01]  /*60a0*/  HFMA2 R157, -RZ, RZ, 0, 0 ;  /* 0x00000000ff9d7431 */ /* 0x000fe200000001ff */
[----:B------:R-:W-:Y:S01]  /*60b0*/  MOV R97, RZ ;  /* 0x000000ff00617202 */ /* 0x000fe20000000f00 */
[-C--:B------:R-:W-:Y:S01]  /*60c0*/  @P4 FMUL.FTZ R157, R135, R134.reuse ;  /* 0x00000086879d4220 */ /* 0x080fe20000410000 */
[----:B------:R-:W-:Y:S01]  /*60d0*/  @P4 FMUL.FTZ R97, R165, R134 ;  /* 0x00000086a5614220 */ /* 0x000fe20000410000 */
[----:B------:R-:W-:Y:S01]  /*60e0*/  MOV R126, RZ ;  /* 0x000000ff007e7202 */ /* 0x000fe20000000f00 */
[----:B------:R-:W-:Y:S01]  /*60f0*/  @P3 FMUL.FTZ R126, R164, R99 ;  /* 0x00000063a47e3220 */ /* 0x000fe20000410000 */
[----:B------:R-:W-:Y:S01]  /*6100*/  MOV R135, RZ ;  /* 0x000000ff00877202 */ /* 0x000fe20000000f00 */
[----:B------:R-:W-:Y:S01]  /*6110*/  @P2 FMUL.FTZ R135, R168, R127 ;  /* 0x0000007fa8872220 */ /* 0x000fe20000410000 */
[----:B------:R-:W-:Y:S01]  /*6120*/  HFMA2 R156, -RZ, RZ, 0, 0 ;  /* 0x00000000ff9c7431 */ /* 0x000fe200000001ff */
[----:B------:R-:W-:Y:S01]  /*6130*/  F2FP.F16.F32.PACK_AB R98, R97, R98 ;  /* 0x000000626162723e */ /* 0x000fe200000000ff */
[----:B------:R-:W-:-:S02]  /*6140*/  HFMA2 R155, -RZ, RZ, 0, 0 ;  /* 0x00000000ff9b7431 */ /* 0x000fc400000001ff */
[----:B------:R-:W-:Y:S01]  /*6150*/  @P3 FMUL.FTZ R156, R166, R99 ;  /* 0x00000063a69c3220 */ /* 0x000fe20000410000 */
[----:B------:R-:W-:Y:S01]  /*6160*/  F2FP.F16.F32.PACK_AB R97, R96, R163 ;  /* 0x000000a36061723e */ /* 0x000fe200000000ff */
[----:B------:R-:W-:Y:S01]  /*6170*/  @P2 FMUL.FTZ R155, R170, R127 ;  /* 0x0000007faa9b2220 */ /* 0x000fe20000410000 */
[----:B------:R-:W-:Y:S02]  /*6180*/  F2FP.F16.F32.PACK_AB R96, R142, R143 ;  /* 0x0000008f8e60723e */ /* 0x000fe400000000ff */
[----:B------:R-:W-:-:S07]  /*6190*/  F2FP.F16.F32.PACK_AB R99, R135, R126 ;  /* 0x0000007e8763723e */ /* 0x000fce00000000ff */
.L_x_2716:
        /* <DEDUP_REMOVED lines=9> */
[----:B------:R-:W-:Y:S01]  /*6230*/  LOP3.LUT P2, RZ, R132, 0xff, RZ, 0xc0, !PT ;  /* 0x000000ff84ff7812 */ /* 0x000fe2000784c0ff */
[C-C-:B------:R-:W-:Y:S01]  /*6240*/  FFMA.FTZ R87, R121.reuse, R114, R122.reuse ;  /* 0x0000007279577223 */ /* 0x140fe2000001007a */
[C-C-:B------:R-:W-:Y:S01]  /*6250*/  FFMA.FTZ R114, R121.reuse, R115, R122.reuse ;  /* 0x0000007379727223 */ /* 0x140fe2000001007a */
[----:B------:R-:W-:Y:S01]  /*6260*/  FADD.FTZ R105, -R84, R105 ;  /* 0x0000006954697221 */ /* 0x000fe20000010100 */
[----:B------:R-:W-:Y:S01]  /*6270*/  FFMA.FTZ R134, R121, R119, R122 ;  /* 0x0000007779867223 */ /* 0x000fe2000001007a */
[----:B------:R-:W-:Y:S01]  /*6280*/  FADD.FTZ R87, -R87, R106 ;  /* 0x0000006a57577221 */ /* 0x000fe20000010100 */
[----:B------:R-:W-:Y:S01]  /*6290*/  LOP3.LUT P4, RZ, R132, 0xff0000, RZ, 0xc0, !PT ;  /* 0x00ff000084ff7812 */ /* 0x000fe2000788c0ff */
[----:B------:R-:W-:Y:S01]  /*62a0*/  FMUL.FTZ R84, R152, R105 ;  /* 0x0000006998547220 */ /* 0x000fe20000410000 */
[----:B------:R-:W-:Y:S01]  /*62b0*/  LOP3.LUT P3, RZ, R132, 0xff00, RZ, 0xc0, !PT ;  /* 0x0000ff0084ff7812 */ /* 0x000fe2000786c0ff */
[C-C-:B------:R-:W-:Y:S01]  /*62c0*/  FFMA.FTZ R135, R121.reuse, R118, R122.reuse ;  /* 0x0000007679877223 */ /* 0x140fe2000001007a */
[C-C-:B------:R-:W-:Y:S01]  /*62d0*/  FFMA.FTZ R127, R121.reuse, R116, R122.reuse ;  /* 0x00000074797f7223 */ /* 0x140fe2000001007a */
[----:B------:R-:W-:Y:S01]  /*62e0*/  FMUL.FTZ R85, R84, R149 ;  /* 0x0000009554557220 */ /* 0x000fe20000410000 */
[----:B------:R-:W-:Y:S01]  /*62f0*/  FFMA.FTZ R126, R121, R117, R122 ;  /* 0x00000075797e7223 */ /* 0x000fe2000001007a */
[----:B-----5:R-:W-:-:S02]  /*6300*/  @P2 HADD2.F32 R86, -RZ, R96.H0_H0 ;  /* 0x20000060ff562230 */ /* 0x020fc40000004100 */
[----:B------:R-:W-:Y:S01]  /*6310*/  FMUL.FTZ R118, R152, R87 ;  /* 0x0000005798767220 */ /* 0x000fe20000410000 */
[----:B------:R-:W-:Y:S01]  /*6320*/  FMUL.FTZ R119, R85, UR4 ;  /* 0x0000000455777c20 */ /* 0x000fe20008410000 */
[----:B------:R-:W-:Y:S01]  /*6330*/  FADD.FTZ R85, -R114, R107 ;  /* 0x0000006b72557221 */ /* 0x000fe20000010100 */
[----:B------:R-:W-:Y:S01]  /*6340*/  FFMA.FTZ R121, R121, R120, R122 ;  /* 0x0000007879797223 */ /* 0x000fe2000001007a */
[----:B------:R-:W-:Y:S02]  /*6350*/  HFMA2 R105, -RZ, RZ, 0, 0 ;  /* 0x00000000ff697431 */ /* 0x000fe400000001ff */
[----:B------:R-:W-:Y:S01]  /*6360*/  @P2 FMUL.FTZ R105, R119, R86 ;  /* 0x0000005677692220 */ /* 0x000fe20000410000 */
[----:B------:R-:W-:Y:S01]  /*6370*/  FMUL.FTZ R122, R152, R85 ;  /* 0x00000055987a7220 */ /* 0x000fe20000410000 */
[----:B------:R-:W-:Y:S01]  /*6380*/  FMUL.FTZ R86, R118, R149 ;  /* 0x0000009576567220 */ /* 0x000fe20000410000 */
[----:B------:R-:W-:Y:S01]  /*6390*/  LOP3.LUT P6, RZ, R132, 0xff000000, RZ, 0xc0, !PT ;  /* 0xff00000084ff7812 */ /* 0x000fe200078cc0ff */
[----:B------:R-:W-:-:S02]  /*63a0*/  @P2 HADD2.F32 R85, -RZ, R60.H0_H0 ;  /* 0x2000003cff552230 */ /* 0x000fc40000004100 */
[----:B------:R-:W-:Y:S01]  /*63b0*/  FMUL.FTZ R115, R122, R149 ;  /* 0x000000957a737220 */ /* 0x000fe20000410000 */
[----:B------:R-:W-:Y:S01]  /*63c0*/  FMUL.FTZ R120, R86, UR4 ;  /* 0x0000000456787c20 */ /* 0x000fe20008410000 */
[----:B------:R-:W-:Y:S01]  /*63d0*/  FADD.FTZ R127, -R127, R108 ;  /* 0x0000006c7f7f7221 */ /* 0x000fe20000010100 */
[----:B------:R-:W-:Y:S01]  /*63e0*/  @P4 HADD2.F32 R116, -RZ, R97.H0_H0 ;  /* 0x20000061ff744230 */ /* 0x000fe20000004100 */
[----:B------:R-:W-:Y:S01]  /*63f0*/  CS2R R106, SRZ ;  /* 0x00000000006a7805 */ /* 0x000fe2000001ff00 */
[----:B------:R-:W-:Y:S02]  /*6400*/  @P4 HADD2.F32 R86, -RZ, R61.H0_H0 ;  /* 0x2000003dff564230 */ /* 0x000fe40000004100 */
[----:B------:R-:W-:Y:S01]  /*6410*/  FMUL.FTZ R115, R115, UR4 ;  /* 0x0000000473737c20 */ /* 0x000fe20008410000 */
[----:B------:R-:W-:Y:S02]  /*6420*/  @P3 HADD2.F32 R96, -RZ, R96.H1_H1 ;  /* 0x30000060ff603230 */ /* 0x000fe40000004100 */
[----:B------:R-:W-:Y:S01]  /*6430*/  @P2 FMUL.FTZ R107, R119, R85 ;  /* 0x00000055776b2220 */ /* 0x000fe20000410000 */
[----:B------:R-:W-:Y:S01]  /*6440*/  @P3 HADD2.F32 R87, -RZ, R60.H1_H1 ;  /* 0x3000003cff573230 */ /* 0x000fe20000004100 */
[----:B------:R-:W-:Y:S01]  /*6450*/  LOP3.LUT P5, RZ, R133, 0xff, RZ, 0xc0, !PT ;  /* 0x000000ff85ff7812 */ /* 0x000fe200078ac0ff */
[----:B------:R-:W-:Y:S01]  /*6460*/  FMUL.FTZ R127, R152, R127 ;  /* 0x0000007f987f7220 */ /* 0x000fe20000410000 */
[----:B------:R-:W-:Y:S01]  /*6470*/  HFMA2 R113, -RZ, RZ, 0, 0 ;  /* 0x00000000ff717431 */ /* 0x000fe200000001ff */
[----:B------:R-:W-:Y:S01]  /*6480*/  MOV R117, RZ ;  /* 0x000000ff00757202 */ /* 0x000fe20000000f00 */
[C---:B------:R-:W-:Y:S01]  /*6490*/  @P4 FMUL.FTZ R113, R115.reuse, R116 ;  /* 0x0000007473714220 */ /* 0x040fe20000410000 */
[----:B------:R-:W-:Y:S01]  /*64a0*/  ISETP.GE.U32.AND P2, PT, R132, RZ, PT ;  /* 0x000000ff8400720c */ /* 0x000fe20003f46070 */
[----:B------:R-:W-:Y:S01]  /*64b0*/  @P4 FMUL.FTZ R117, R115, R86 ;  /* 0x0000005673754220 */ /* 0x000fe20000410000 */
[----:B------:R-:W-:Y:S01]  /*64c0*/  FADD.FTZ R109, -R126, R109 ;  /* 0x0000006d7e6d7221 */ /* 0x000fe20000010100 */
[----:B------:R-:W-:Y:S01]  /*64d0*/  MOV R114, RZ ;  /* 0x000000ff00727202 */ /* 0x000fe20000000f00 */
[C---:B------:R-:W-:Y:S01]  /*64e0*/  @P3 FMUL.FTZ R114, R120.reuse, R96 ;  /* 0x0000006078723220 */ /* 0x040fe20000410000 */
[----:B------:R-:W-:Y:S01]  /*64f0*/  LOP3.LUT P4, RZ, R133, 0xff00, RZ, 0xc0, !PT ;  /* 0x0000ff0085ff7812 */ /* 0x000fe2000788c0ff */
[----:B------:R-:W-:Y:S01]  /*6500*/  @P3 FMUL.FTZ R106, R120, R87 ;  /* 0x00000057786a3220 */ /* 0x000fe20000410000 */
[----:B------:R-:W-:Y:S01]  /*6510*/  FMUL.FTZ R85, R127, R149 ;  /* 0x000000957f557220 */ /* 0x000fe20000410000 */
[C---:B------:R-:W-:Y:S01]  /*6520*/  LOP3.LUT P3, RZ, R133.reuse, 0xff0000, RZ, 0xc0, !PT ;  /* 0x00ff000085ff7812 */ /* 0x040fe2000786c0ff */
[----:B------:R-:W-:Y:S01]  /*6530*/  FADD.FTZ R111, -R134, R111 ;  /* 0x0000006f866f7221 */ /* 0x000fe20000010100 */
[----:B------:R-:W-:Y:S01]  /*6540*/  ISETP.GE.U32.AND.EX P2, PT, R133, 0x1000000, PT, P2 ;  /* 0x010000008500780c */ /* 0x000fe20003f46120 */
[----:B------:R-:W-:Y:S01]  /*6550*/  FMUL.FTZ R120, R152, R109 ;  /* 0x0000006d98787220 */ /* 0x000fe20000410000 */
[----:B------:R-:W-:-:S02]  /*6560*/  @P6 HADD2.F32 R97, -RZ, R97.H1_H1 ;  /* 0x30000061ff616230 */ /* 0x000fc40000004100 */
[----:B------:R-:W-:Y:S01]  /*6570*/  FMUL.FTZ R116, R85, UR4 ;  /* 0x0000000455747c20 */ /* 0x000fe20008410000 */
[----:B------:R-:W-:Y:S01]  /*6580*/  FADD.FTZ R135, -R135, R110 ;  /* 0x0000006e87877221 */ /* 0x000fe20000010100 */
[----:B------:R-:W-:Y:S01]  /*6590*/  FMUL.FTZ R126, R152, R111 ;  /* 0x0000006f987e7220 */ /* 0x000fe20000410000 */
[----:B------:R-:W-:Y:S01]  /*65a0*/  CS2R R110, SRZ ;  /* 0x00000000006e7805 */ /* 0x000fe2000001ff00 */
[----:B------:R-:W-:Y:S01]  /*65b0*/  FMUL.FTZ R86, R120, R149 ;  /* 0x0000009578567220 */ /* 0x000fe20000410000 */
[----:B------:R-:W-:Y:S01]  /*65c0*/  @P6 FMUL.FTZ R110, R116, R97 ;  /* 0x00000061746e6220 */ /* 0x000fe20000410000 */
[----:B------:R-:W-:Y:S01]  /*65d0*/  FADD.FTZ R121, -R121, R112 ;  /* 0x0000007079797221 */ /* 0x000fe20000010100 */
[----:B------:R-:W-:Y:S02]  /*65e0*/  @P5 HADD2.F32 R87, -RZ, R98.H0_H0 ;  /* 0x20000062ff575230 */ /* 0x000fe40000004100 */
[----:B------:R-:W-:Y:S01]  /*65f0*/  FMUL.FTZ R86, R86, UR4 ;  /* 0x0000000456567c20 */ /* 0x000fe20008410000 */
[----:B------:R-:W-:-:S02]  /*6600*/  @P5 HADD2.F32 R97, -RZ, R62.H0_H0 ;  /* 0x2000003eff615230 */ /* 0x000fc40000004100 */
[C---:B------:R-:W-:Y:S01]  /*6610*/  FMUL.FTZ R135, R152.reuse, R135 ;  /* 0x0000008798877220 */ /* 0x040fe20000410000 */
[----:B------:R-:W-:Y:S02]  /*6620*/  @P4 HADD2.F32 R108, -RZ, R98.H1_H1 ;  /* 0x30000062ff6c4230 */ /* 0x000fe40000004100 */
[----:B------:R-:W-:Y:S01]  /*6630*/  FMUL.FTZ R152, R152, R121 ;  /* 0x0000007998987220 */ /* 0x000fe20000410000 */
[----:B------:R-:W-:Y:S01]  /*6640*/  @P6 HADD2.F32 R85, -RZ, R61.H1_H1 ;  /* 0x3000003dff556230 */ /* 0x000fe20000004100 */
[----:B------:R-:W-:Y:S01]  /*6650*/  MOV R98, RZ ;  /* 0x000000ff00627202 */ /* 0x000fe20000000f00 */
[--C-:B------:R-:W-:Y:S02]  /*6660*/  @P3 HADD2.F32 R109, -RZ, R99.reuse.H0_H0 ;  /* 0x20000063ff6d3230 */ /* 0x100fe40000004100 */
[C---:B------:R-:W-:Y:S01]  /*6670*/  @P5 FMUL.FTZ R111, R86.reuse, R87 ;  /* 0x00000057566f5220 */ /* 0x040fe20000410000 */
[----:B------:R-:W-:Y:S02]  /*6680*/  @P2 HADD2.F32 R119, -RZ, R99.H1_H1 ;  /* 0x30000063ff772230 */ /* 0x000fe40000004100 */
[----:B------:R-:W-:Y:S01]  /*6690*/  @P5 FMUL.FTZ R98, R86, R97 ;  /* 0x0000006156625220 */ /* 0x000fe20000410000 */
[-C--:B------:R-:W-:Y:S01]  /*66a0*/  FMUL.FTZ R99, R135, R149.reuse ;  /* 0x0000009587637220 */ /* 0x080fe20000410000 */
[----:B------:R-:W-:Y:S01]  /*66b0*/  FMUL.FTZ R86, R126, R149 ;  /* 0x000000957e567220 */ /* 0x000fe20000410000 */
[----:B------:R-:W-:-:S02]  /*66c0*/  HFMA2 R96, -RZ, RZ, 0, 0 ;  /* 0x00000000ff607431 */ /* 0x000fc400000001ff */
[----:B------:R-:W-:Y:S01]  /*66d0*/  @P6 FMUL.FTZ R96, R116, R85 ;  /* 0x0000005574606220 */ /* 0x000fe20000410000 */
[----:B------:R-:W-:Y:S01]  /*66e0*/  FMUL.FTZ R149, R152, R149 ;  /* 0x0000009598957220 */ /* 0x000fe20000410000 */
[----:B------:R-:W-:Y:S02]  /*66f0*/  @P4 HADD2.F32 R85, -RZ, R62.H1_H1 ;  /* 0x3000003eff554230 */ /* 0x000fe40000004100 */
[----:B------:R-:W-:Y:S01]  /*6700*/  FMUL.FTZ R121, R99, UR4 ;  /* 0x0000000463797c20 */ /* 0x000fe20008410000 */
[----:B------:R-:W-:Y:S01]  /*6710*/  FMUL.FTZ R132, R86, UR4 ;  /* 0x0000000456847c20 */ /* 0x000fe20008410000 */
[--C-:B------:R-:W-:Y:S02]  /*6720*/  @P3 HADD2.F32 R87, -RZ, R63.reuse.H0_H0 ;  /* 0x2000003fff573230 */ /* 0x100fe40000004100 */
[----:B------:R-:W-:Y:S01]  /*6730*/  FMUL.FTZ R149, R149, UR4 ;  /* 0x0000000495957c20 */ /* 0x000fe20008410000 */
[----:B------:R-:W-:Y:S02]  /*6740*/  @P2 HADD2.F32 R86, -RZ, R63.H1_H1 ;  /* 0x3000003fff562230 */ /* 0x000fe40000004100 */
[----:B------:R-:W-:Y:S01]  /*6750*/  HFMA2 R112, -RZ, RZ, 0, 0 ;  /* 0x00000000ff707431 */ /* 0x000fe200000001ff */
[----:B------:R-:W-:Y:S01]  /*6760*/  MOV R97, RZ ;  /* 0x000000ff00617202 */ /* 0x000fe20000000f00 */
[C---:B------:R-:W-:Y:S01]  /*6770*/  @P4 FMUL.FTZ R112, R121.reuse, R108 ;  /* 0x0000006c79704220 */ /* 0x040fe20000410000 */
[----:B------:R-:W-:Y:S01]  /*6780*/  @P4 FMUL.FTZ R97, R121, R85 ;  /* 0x0000005579614220 */ /* 0x000fe20000410000 */
[----:B------:R-:W-:Y:S01]  /*6790*/  MOV R99, RZ ;  /* 0x000000ff00637202 */ /* 0x000fe20000000f00 */
[----:B------:R-:W-:Y:S01]  /*67a0*/  @P3 FMUL.FTZ R99, R132, R87 ;  /* 0x0000005784633220 */ /* 0x000fe20000410000 */
[----:B------:R-:W-:Y:S01]  /*67b0*/  MOV R108, RZ ;  /* 0x000000ff006c7202 */ /* 0x000fe20000000f00 */
[----:B------:R-:W-:Y:S01]  /*67c0*/  @P2 FMUL.FTZ R108, R149, R86 ;  /* 0x00000056956c2220 */ /* 0x000fe20000410000 */
[----:B------:R-:W-:Y:S01]  /*67d0*/  F2FP.F16.F32.PACK_AB R98, R97, R98 ;  /* 0x000000626162723e */ /* 0x000fe200000000ff */
[----:B------:R-:W-:Y:S01]  /*67e0*/  HFMA2 R115, -RZ, RZ, 0, 0 ;  /* 0x00000000ff737431 */ /* 0x000fe200000001ff */
[----:B------:R-:W-:Y:S01]  /*67f0*/  F2FP.F16.F32.PACK_AB R97, R96, R117 ;  /* 0x000000756061723e */ /* 0x000fe200000000ff */
[----:B------:R-:W-:-:S02]  /*6800*/  HFMA2 R116, -RZ, RZ, 0, 0 ;  /* 0x00000000ff747431 */ /* 0x000fc400000001ff */
[----:B------:R-:W-:Y:S01]  /*6810*/  @P3 FMUL.FTZ R115, R132, R109 ;  /* 0x0000006d84733220 */ /* 0x000fe20000410000 */
[----:B------:R-:W-:Y:S01]  /*6820*/  @P2 FMUL.FTZ R116, R149, R119 ;  /* 0x0000007795742220 */ /* 0x000fe20000410000 */
[----:B------:R-:W-:Y:S02]  /*6830*/  F2FP.F16.F32.PACK_AB R87, R152, R126 ;  /* 0x0000007e9857723e */ /* 0x000fe400000000ff */
[----:B------:R-:W-:Y:S02]  /*6840*/  F2FP.F16.F32.PACK_AB R86, R135, R120 ;  /* 0x000000788756723e */ /* 0x000fe400000000ff */
[----:B------:R-:W-:Y:S02]  /*6850*/  F2FP.F16.F32.PACK_AB R85, R127, R122 ;  /* 0x0000007a7f55723e */ /* 0x000fe400000000ff */
[----:B------:R-:W-:Y:S02]  /*6860*/  F2FP.F16.F32.PACK_AB R84, R118, R84 ;  /* 0x000000547654723e */ /* 0x000fe400000000ff */
[----:B------:R-:W-:-:S02]  /*6870*/  F2FP.F16.F32.PACK_AB R96, R106, R107 ;  /* 0x0000006b6a60723e */ /* 0x000fc400000000ff */
[----:B------:R-:W-:Y:S01]  /*6880*/  F2FP.F16.F32.PACK_AB R99, R108, R99 ;  /* 0x000000636c63723e */ /* 0x000fe200000000ff */
[----:B------:R-:W-:Y:S06]  /*6890*/  BRA `(.L_x_2718) ;  /* 0x00000004008c7947 */ /* 0x000fec0003800000 */
.L_x_2717:
[C-C-:B------:R-:W-:Y:S01]  /*68a0*/  FFMA.FTZ R126, R121.reuse, R113, R122.reuse ;  /* 0x00000071797e7223 */ /* 0x140fe2000001007a */
[C---:B------:R-:W-:Y:S01]  /*68b0*/  LOP3.LUT P2, RZ, R132.reuse, 0xff, RZ, 0xc0, !PT ;  /* 0x000000ff84ff7812 */ /* 0x040fe2000784c0ff */
[C-C-:B------:R-:W-:Y:S01]  /*68c0*/  FFMA.FTZ R127, R121.reuse, R114, R122.reuse ;  /* 0x00000072797f7223 */ /* 0x140fe2000001007a */
[----:B------:R-:W-:Y:S01]  /*68d0*/  LOP3.LUT P3, RZ, R132, 0xff00, RZ, 0xc0, !PT ;  /* 0x0000ff0084ff7812 */ /* 0x000fe2000786c0ff */
[----:B------:R-:W-:Y:S01]  /*68e0*/  FADD.FTZ R105, -R126, R105 ;  /* 0x000000697e697221 */ /* 0x000fe20000010100 */
[----:B------:R-:W-:Y:S01]  /*68f0*/  FFMA.FTZ R126, R121, R115, R122 ;  /* 0x00000073797e7223 */ /* 0x000fe2000001007a */
[----:B------:R-:W-:Y:S01]  /*6900*/  FADD.FTZ R127, -R127, R106 ;  /* 0x0000006a7f7f7221 */ /* 0x000fe20000010100 */
[C-C-:B0-----:R-:W-:Y:S01]  /*6910*/  FFMA.FTZ R142, R121.reuse, R119, R122.reuse ;  /* 0x00000077798e7223 */ /* 0x141fe2000001007a */
[----:B------:R-:W-:Y:S01]  /*6920*/  FMUL.FTZ R114, R152, R105 ;  /* 0x0000006998727220 */ /* 0x000fe20000410000 */
[----:B------:R-:W-:Y:S01]  /*6930*/  FADD.FTZ R119, -R126, R107 ;  /* 0x0000006b7e777221 */ /* 0x000fe20000010100 */
[----:B------:R-:W-:Y:S01]  /*6940*/  LOP3.LUT P4, RZ, R132, 0xff0000, RZ, 0xc0, !PT ;  /* 0x00ff000084ff7812 */ /* 0x000fe2000788c0ff */
[--C-:B------:R-:W-:Y:S01]  /*6950*/  FFMA.FTZ R143, R121, R118, R122.reuse ;  /* 0x00000076798f7223 */ /* 0x100fe2000001007a */
[----:B------:R-:W-:Y:S01]  /*6960*/  FMUL.FTZ R113, R149, R114 ;  /* 0x0000007295717220 */ /* 0x000fe20000410000 */
[----:B------:R-:W-:Y:S01]  /*6970*/  FMUL.FTZ R118, R152, R127 ;  /* 0x0000007f98767220 */ /* 0x000fe20000410000 */
[C-C-:B------:R-:W-:Y:S01]  /*6980*/  FFMA.FTZ R153, R121.reuse, R120, R122.reuse ;  /* 0x0000007879997223 */ /* 0x140fe2000001007a */
[C-C-:B------:R-:W-:Y:S01]  /*6990*/  FFMA.FTZ R135, R121.reuse, R116, R122.reuse ;  /* 0x0000007479877223 */ /* 0x140fe2000001007a */
[----:B------:R-:W-:Y:S01]  /*69a0*/  FFMA.FTZ R134, R121, R117, R122 ;  /* 0x0000007579867223 */ /* 0x000fe2000001007a */
[----:B-----5:R-:W-:-:S02]  /*69b0*/  @P2 HADD2.F32 R115, -RZ, R96.H0_H0 ;  /* 0x20000060ff732230 */ /* 0x020fc40000004100 */
[----:B------:R-:W-:Y:S01]  /*69c0*/  FMUL.FTZ R120, R152, R119 ;  /* 0x0000007798787220 */ /* 0x000fe20000410000 */
[----:B------:R-:W-:Y:S01]  /*69d0*/  FMUL.FTZ R116, R113, UR4 ;  /* 0x0000000471747c20 */ /* 0x000fe20008410000 */
[----:B------:R-:W-:Y:S02]  /*69e0*/  @P3 HADD2.F32 R121, -RZ, R96.H1_H1 ;  /* 0x30000060ff793230 */ /* 0x000fe40000004100 */
[----:B------:R-:W-:Y:S01]  /*69f0*/  FMUL.FTZ R96, R149, R118 ;  /* 0x0000007695607220 */ /* 0x000fe20000410000 */
[--C-:B------:R-:W-:Y:S02]  /*6a00*/  @P2 HADD2.F32 R119, -RZ, R60.reuse.H0_H0 ;  /* 0x2000003cff772230 */ /* 0x100fe40000004100 */
[----:B------:R-:W-:Y:S01]  /*6a10*/  HFMA2 R105, -RZ, RZ, 0, 0 ;  /* 0x00000000ff697431 */ /* 0x000fe200000001ff */
[----:B------:R-:W-:Y:S01]  /*6a20*/  CS2R R106, SRZ ;  /* 0x00000000006a7805 */ /* 0x000fe2000001ff00 */
[----:B------:R-:W-:Y:S01]  /*6a30*/  @P2 FMUL.FTZ R105, R115, R116 ;  /* 0x0000007473692220 */ /* 0x000fe20000410000 */
[----:B------:R-:W-:-:S02]  /*6a40*/  @P3 HADD2.F32 R127, -RZ, R60.H1_H1 ;  /* 0x3000003cff7f3230 */ /* 0x000fc40000004100 */
[----:B------:R-:W-:Y:S01]  /*6a50*/  FMUL.FTZ R115, R149, R120 ;  /* 0x0000007895737220 */ /* 0x000fe20000410000 */
[----:B------:R-:W-:Y:S01]  /*6a60*/  FMUL.FTZ R96, R96, UR4 ;  /* 0x0000000460607c20 */ /* 0x000fe20008410000 */
[----:B------:R-:W-:Y:S01]  /*6a70*/  @P2 FMUL.FTZ R106, R119, R116 ;  /* 0x00000074776a2220 */ /* 0x000fe20000410000 */
[C---:B------:R-:W-:Y:S01]  /*6a80*/  ISETP.GE.U32.AND P2, PT, R132.reuse, RZ, PT ;  /* 0x000000ff8400720c */ /* 0x040fe20003f46070 */
[----:B------:R-:W-:Y:S01]  /*6a90*/  @P4 HADD2.F32 R118, -RZ, R97.H0_H0 ;  /* 0x20000061ff764230 */ /* 0x000fe20000004100 */
[----:B------:R-:W-:Y:S01]  /*6aa0*/  MOV R114, RZ ;  /* 0x000000ff00727202 */ /* 0x000fe20000000f00 */
[----:B------:R-:W-:Y:S01]  /*6ab0*/  @P4 HADD2.F32 R120, -RZ, R61.H0_H0 ;  /* 0x2000003dff784230 */ /* 0x000fe20000004100 */
[----:B------:R-:W-:Y:S01]  /*6ac0*/  LOP3.LUT P6, RZ, R132, 0xff000000, RZ, 0xc0, !PT ;  /* 0xff00000084ff7812 */ /* 0x000fe200078cc0ff */
[----:B------:R-:W-:Y:S01]  /*6ad0*/  FMUL.FTZ R115, R115, UR4 ;  /* 0x0000000473737c20 */ /* 0x000fe20008410000 */
[-C--:B------:R-:W-:Y:S01]  /*6ae0*/  @P3 FMUL.FTZ R114, R121, R96.reuse ;  /* 0x0000006079723220 */ /* 0x080fe20000410000 */
[----:B------:R-:W-:Y:S01]  /*6af0*/  @P3 FMUL.FTZ R107, R127, R96 ;  /* 0x000000607f6b3220 */ /* 0x000fe20000410000 */
[C---:B------:R-:W-:Y:S01]  /*6b00*/  LOP3.LUT P3, RZ, R133.reuse, 0xff0000, RZ, 0xc0, !PT ;  /* 0x00ff000085ff7812 */ /* 0x040fe2000786c0ff */
[----:B------:R-:W-:Y:S01]  /*6b10*/  HFMA2 R113, -RZ, RZ, 0, 0 ;  /* 0x00000000ff717431 */ /* 0x000fe200000001ff */
[C---:B------:R-:W-:Y:S01]  /*6b20*/  ISETP.GE.U32.AND.EX P2, PT, R133.reuse, 0x1000000, PT, P2 ;  /* 0x010000008500780c */ /* 0x040fe20003f46120 */
[-C--:B------:R-:W-:Y:S01]  /*6b30*/  @P4 FMUL.FTZ R113, R118, R115.reuse ;  /* 0x0000007376714220 */ /* 0x080fe20000410000 */
[----:B------:R-:W-:Y:S01]  /*6b40*/  MOV R117, RZ ;  /* 0x000000ff00757202 */ /* 0x000fe20000000f00 */
[----:B------:R-:W-:Y:S01]  /*6b50*/  @P4 FMUL.FTZ R117, R120, R115 ;  /* 0x0000007378754220 */ /* 0x000fe20000410000 */
[----:B------:R-:W-:Y:S01]  /*6b60*/  LOP3.LUT P5, RZ, R133, 0xff, RZ, 0xc0, !PT ;  /* 0x000000ff85ff7812 */ /* 0x000fe200078ac0ff */
[----:B------:R-:W-:Y:S01]  /*6b70*/  FADD.FTZ R135, -R135, R108 ;  /* 0x0000006c87877221 */ /* 0x000fe20000010100 */
[----:B------:R-:W-:Y:S01]  /*6b80*/  LOP3.LUT P4, RZ, R133, 0xff00, RZ, 0xc0, !PT ;  /* 0x0000ff0085ff7812 */ /* 0x000fe2000788c0ff */
[----:B------:R-:W-:Y:S01]  /*6b90*/  FADD.FTZ R109, -R134, R109 ;  /* 0x0000006d866d7221 */ /* 0x000fe20000010100 */
[----:B------:R-:W-:Y:S01]  /*6ba0*/  FADD.FTZ R143, -R143, R110 ;  /* 0x0000006e8f8f7221 */ /* 0x000fe20000010100 */
[----:B------:R-:W-:Y:S01]  /*6bb0*/  FADD.FTZ R111, -R142, R111 ;  /* 0x0000006f8e6f7221 */ /* 0x000fe20000010100 */
[C---:B------:R-:W-:Y:S01]  /*6bc0*/  FMUL.FTZ R96, R152.reuse, R135 ;  /* 0x0000008798607220 */ /* 0x040fe20000410000 */
[C---:B------:R-:W-:Y:S01]  /*6bd0*/  FMUL.FTZ R108, R152.reuse, R109 ;  /* 0x0000006d986c7220 */ /* 0x040fe20000410000 */
[----:B------:R-:W-:Y:S01]  /*6be0*/  FADD.FTZ R153, -R153, R112 ;  /* 0x0000007099997221 */ /* 0x000fe20000010100 */
[C---:B------:R-:W-:Y:S01]  /*6bf0*/  FMUL.FTZ R116, R152.reuse, R143 ;  /* 0x0000008f98747220 */ /* 0x040fe20000410000 */
[----:B------:R-:W-:Y:S01]  /*6c00*/  FMUL.FTZ R120, R152, R111 ;  /* 0x0000006f98787220 */ /* 0x000fe20000410000 */
[----:B------:R-:W-:-:S02]  /*6c10*/  @P6 HADD2.F32 R112, -RZ, R97.H1_H1 ;  /* 0x30000061ff706230 */ /* 0x000fc40000004100 */
[C---:B------:R-:W-:Y:S01]  /*6c20*/  FMUL.FTZ R96, R149.reuse, R96 ;  /* 0x0000006095607220 */ /* 0x040fe20000410000 */
[C---:B------:R-:W-:Y:S01]  /*6c30*/  FMUL.FTZ R97, R149.reuse, R108 ;  /* 0x0000006c95617220 */ /* 0x040fe20000410000 */
[--C-:B------:R-:W-:Y:S02]  /*6c40*/  @P3 HADD2.F32 R121, -RZ, R99.reuse.H0_H0 ;  /* 0x20000063ff793230 */ /* 0x100fe40000004100 */
[C---:B------:R-:W-:Y:S01]  /*6c50*/  FMUL.FTZ R108, R149.reuse, R120 ;  /* 0x00000078956c7220 */ /* 0x040fe20000410000 */
[----:B------:R-:W-:Y:S02]  /*6c60*/  @P2 HADD2.F32 R126, -RZ, R99.H1_H1 ;  /* 0x30000063ff7e2230 */ /* 0x000fe40000004100 */
[----:B------:R-:W-:Y:S01]  /*6c70*/  FMUL.FTZ R99, R149, R116 ;  /* 0x0000007495637220 */ /* 0x000fe20000410000 */
[----:B------:R-:W-:Y:S02]  /*6c80*/  @P5 HADD2.F32 R120, -RZ, R62.H0_H0 ;  /* 0x2000003eff785230 */ /* 0x000fe40000004100 */
[----:B------:R-:W-:Y:S01]  /*6c90*/  FMUL.FTZ R152, R152, R153 ;  /* 0x0000009998987220 */ /* 0x000fe20000410000 */
[----:B------:R-:W-:Y:S01]  /*6ca0*/  FMUL.FTZ R109, R96, UR4 ;  /* 0x00000004606d7c20 */ /* 0x000fe20008410000 */
[----:B------:R-:W-:Y:S01]  /*6cb0*/  FMUL.FTZ R97, R97, UR4 ;  /* 0x0000000461617c20 */ /* 0x000fe20008410000 */
[----:B------:R-:W-:Y:S01]  /*6cc0*/  @P4 HADD2.F32 R122, -RZ, R98.H1_H1 ;  /* 0x30000062ff7a4230 */ /* 0x000fe20000004100 */
[----:B------:R-:W-:Y:S01]  /*6cd0*/  CS2R R110, SRZ ;  /* 0x00000000006e7805 */ /* 0x000fe2000001ff00 */
[----:B------:R-:W-:-:S02]  /*6ce0*/  @P6 HADD2.F32 R116, -RZ, R61.H1_H1 ;  /* 0x3000003dff746230 */ /* 0x000fc40000004100 */
[----:B------:R-:W-:Y:S01]  /*6cf0*/  FMUL.FTZ R119, R99, UR4 ;  /* 0x0000000463777c20 */ /* 0x000fe20008410000 */
[----:B------:R-:W-:Y:S01]  /*6d00*/  @P5 HADD2.F32 R118, -RZ, R98.H0_H0 ;  /* 0x20000062ff765230 */ /* 0x000fe20000004100 */
[----:B------:R-:W-:Y:S01]  /*6d10*/  MOV R98, RZ ;  /* 0x000000ff00627202 */ /* 0x000fe20000000f00 */
[----:B------:R-:W-:Y:S01]  /*6d20*/  FMUL.FTZ R149, R149, R152 ;  /* 0x0000009895957220 */ /* 0x000fe20000410000 */
[----:B------:R-:W-:Y:S01]  /*6d30*/  @P6 FMUL.FTZ R110, R112, R109 ;  /* 0x0000006d706e6220 */ /* 0x000fe20000410000 */
[----:B------:R-:W-:Y:S01]  /*6d40*/  @P5 FMUL.FTZ R98, R120, R97 ;  /* 0x0000006178625220 */ /* 0x000fe20000410000 */
[----:B------:R-:W-:Y:S02]  /*6d50*/  HFMA2 R96, -RZ, RZ, 0, 0 ;  /* 0x00000000ff607431 */ /* 0x000fe400000001ff */
[----:B------:R-:W-:Y:S02]  /*6d60*/  @P4 HADD2.F32 R120, -RZ, R62.H1_H1 ;  /* 0x3000003eff784230 */ /* 0x000fe40000004100 */
[----:B------:R-:W-:-:S02]  /*6d70*/  HFMA2 R112, -RZ, RZ, 0, 0 ;  /* 0x00000000ff707431 */ /* 0x000fc400000001ff */
[----:B------:R-:W-:Y:S01]  /*6d80*/  @P6 FMUL.FTZ R96, R116, R109 ;  /* 0x0000006d74606220 */ /* 0x000fe20000410000 */
[----:B------:R-:W-:Y:S01]  /*6d90*/  @P4 FMUL.FTZ R112, R122, R119 ;  /* 0x000000777a704220 */ /* 0x000fe20000410000 */
[--C-:B------:R-:W-:Y:S02]  /*6da0*/  @P3 HADD2.F32 R109, -RZ, R63.reuse.H0_H0 ;  /* 0x2000003fff6d3230 */ /* 0x100fe40000004100 */
[----:B------:R-:W-:Y:S01]  /*6db0*/  @P5 FMUL.FTZ R111, R118, R97 ;  /* 0x00000061766f5220 */ /* 0x000fe20000410000 */
[----:B------:R-:W-:Y:S02]  /*6dc0*/  @P2 HADD2.F32 R122, -RZ, R63.H1_H1 ;  /* 0x3000003fff7a2230 */ /* 0x000fe40000004100 */
[----:B------:R-:W-:Y:S01]  /*6dd0*/  FMUL.FTZ R108, R108, UR4 ;  /* 0x000000046c6c7c20 */ /* 0x000fe20008410000 */
[----:B------:R-:W-:Y:S01]  /*6de0*/  FMUL.FTZ R149, R149, UR4 ;  /* 0x0000000495957c20 */ /* 0x000fe20008410000 */
[----:B------:R-:W-:Y:S01]  /*6df0*/  MOV R97, RZ ;  /* 0x000000ff00617202 */ /* 0x000fe20000000f00 */
        /* <DEDUP_REMOVED lines=12> */
[----:B------:R-:W-:-:S07]  /*6ec0*/  F2FP.F16.F32.PACK_AB R99, R118, R99 ;  /* 0x000000637663723e */ /* 0x000fce00000000ff */
.L_x_2718:
[----:B------:R-:W1:Y:S01]  /*6ed0*/  @P1 LDC.64 R106, c[0x0][0x478] ;  /* 0x00011e00ff6a1b82 */ /* 0x000e620000000a00 */
[----:B------:R-:W-:-:S04]  /*6ee0*/  IMAD.WIDE.U32 R108, R2, 0x10, R190 ;  /* 0x00000010026c7825 */ /* 0x000fc800078e00be */
[----:B-1----:R-:W-:-:S05]  /*6ef0*/  @P1 IMAD.WIDE.U32 R106, R2, 0x10, R106 ;  /* 0x00000010026a1825 */ /* 0x002fca00078e006a */
[----:B------:R1:W-:Y:S04]  /*6f00*/  @P1 STG.E.128 desc[UR6][R106.64], R84 ;  /* 0x000000546a001986 */ /* 0x0003e8000c101d06 */
[----:B------:R1:W-:Y:S01]  /*6f10*/  STG.E.128 desc[UR6][R108.64], R96 ;  /* 0x000000606c007986 */ /* 0x0003e2000c101d06 */
[----:B------:R-:W-:Y:S05]  /*6f20*/  BRA `(.L_x_2719) ;  /* 0x0000003800607947 */ /* 0x000fea0003800000 */
.L_x_2710:
[----:B------:R-:W0:Y:S02]  /*6f30*/  LDC.64 R206, c[0x0][0x390] ;  /* 0x0000e400ffce7b82 */ /* 0x000e240000000a00 */
[----:B0-----:R-:W-:-:S06]  /*6f40*/  IMAD.WIDE.U32 R96, R155, 0x10, R206 ;  /* 0x000000109b607825 */ /* 0x001fcc00078e00ce */
[----:B------:R-:W5:Y:S01]  /*6f50*/  LDG.E.128 R96, desc[UR6][R96.64] ;  /* 0x0000000660607981 */ /* 0x000f62000c1e1d00 */
[----:B------:R-:W-:-:S04]  /*6f60*/  UISETP.NE.U32.AND UP0, UPT, UR16, URZ, UPT ;  /* 0x000000ff1000728c */ /* 0x000fc8000bf05070 */
[----:B------:R-:W-:-:S09]  /*6f70*/  UISETP.NE.AND.EX UP0, UPT, UR17, URZ, UPT, UP0 ;  /* 0x000000ff1100728c */ /* 0x000fd2000bf05300 */
[----:B------:R-:W-:Y:S05]  /*6f80*/  BRA.U UP0, `(.L_x_2720) ;  /* 0x0000000500b87547 */ /* 0x000fea000b800000 */
[C-C-:B------:R-:W-:Y:S01]  /*6f90*/  FFMA.FTZ R0, R121.reuse, R0, R122.reuse ;  /* 0x0000000079007223 */ /* 0x140fe2000001007a */
[--C-:B------:R-:W-:Y:S01]  /*6fa0*/  HADD2.F32 R101, -RZ, R88.reuse.H0_H0 ;  /* 0x20000058ff657230 */ /* 0x100fe20000004100 */
[----:B------:R-:W-:Y:S01]  /*6fb0*/  LOP3.LUT P1, RZ, R150, 0xff, RZ, 0xc0, !PT ;  /* 0x000000ff96ff7812 */ /* 0x000fe2000782c0ff */
[----:B------:R-:W-:Y:S01]  /*6fc0*/  FFMA.FTZ R203, R121, R203, R122 ;  /* 0x000000cb79cb7223 */ /* 0x000fe2000001007a */
[----:B------:R-:W-:Y:S01]  /*6fd0*/  FADD.FTZ R0, -R0, R205 ;  /* 0x000000cd00007221 */ /* 0x000fe20000010100 */
[----:B------:R-:W-:Y:S01]  /*6fe0*/  LOP3.LUT P2, RZ, R150, 0xff00, RZ, 0xc0, !PT ;  /* 0x0000ff0096ff7812 */ /* 0x000fe2000784c0ff */
[----:B------:R-:W-:Y:S01]  /*6ff0*/  UMOV UR4, UR5 ;  /* 0x0000000500047c82 */ /* 0x000fe20008000000 */
[----:B------:R-:W-:Y:S01]  /*7000*/  FADD.FTZ R102, -R203, R204 ;  /* 0x000000cccb667221 */ /* 0x000fe20000010100 */
[----:B------:R-:W-:Y:S01]  /*7010*/  FFMA.FTZ R0, R152, R0, R101 ;  /* 0x0000000098007223 */ /* 0x000fe20000010065 */
[----:B------:R-:W-:Y:S01]  /*7020*/  HADD2.F32 R101, -RZ, R88.H1_H1 ;  /* 0x30000058ff657230 */ /* 0x000fe20000004100 */
[----:B------:R-:W-:Y:S01]  /*7030*/  CS2R R158, SRZ ;  /* 0x00000000009e7805 */ /* 0x000fe2000001ff00 */
[----:B------:R-:W-:Y:S01]  /*7040*/  FFMA.FTZ R199, R121, R199, R122 ;  /* 0x000000c779c77223 */ /* 0x000fe2000001007a */
[----:B------:R-:W-:Y:S01]  /*7050*/  FMUL.FTZ R0, R0, R149 ;  /* 0x0000009500007220 */ /* 0x000fe20000410000 */
[----:B------:R-:W-:Y:S01]  /*7060*/  LOP3.LUT P6, RZ, R150, 0xff0000, RZ, 0xc0, !PT ;  /* 0x00ff000096ff7812 */ /* 0x000fe200078cc0ff */
[----:B------:R-:W-:Y:S01]  /*7070*/  FFMA.FTZ R102, R152, R102, R101 ;  /* 0x0000006698667223 */ /* 0x000fe20000010065 */
[----:B-----5:R-:W-:-:S02]  /*7080*/  @P1 HADD2.F32 R100, -RZ, R96.H0_H0 ;  /* 0x20000060ff641230 */ /* 0x020fc40000004100 */
[----:B------:R-:W-:Y:S01]  /*7090*/  FMUL.FTZ R101, R0, UR4 ;  /* 0x0000000400657c20 */ /* 0x000fe20008410000 */
[----:B------:R-:W-:Y:S02]  /*70a0*/  @P1 HADD2.F32 R104, -RZ, R72.H0_H0 ;  /* 0x20000048ff681230 */ /* 0x000fe40000004100 */
[----:B------:R-:W-:Y:S01]  /*70b0*/  FMUL.FTZ R102, R102, R149 ;  /* 0x0000009566667220 */ /* 0x000fe20000410000 */
[----:B------:R-:W-:Y:S02]  /*70c0*/  HFMA2 R0, -RZ, RZ, 0, 0 ;  /* 0x00000000ff007431 */ /* 0x000fe400000001ff */
[----:B------:R-:W-:Y:S01]  /*70d0*/  @P1 FMUL.FTZ R0, R101, R100 ;  /* 0x0000006465001220 */ /* 0x000fe20000410000 */
[----:B------:R-:W-:Y:S02]  /*70e0*/  @P2 HADD2.F32 R96, -RZ, R96.H1_H1 ;  /* 0x30000060ff602230 */ /* 0x000fe40000004100 */
[----:B------:R-:W-:Y:S01]  /*70f0*/  @P1 FMUL.FTZ R158, R104, R101 ;  /* 0x00000065689e1220 */ /* 0x000fe20000410000 */
[----:B------:R-:W-:Y:S01]  /*7100*/  FMUL.FTZ R101, R102, UR4 ;  /* 0x0000000466657c20 */ /* 0x000fe20008410000 */
[----:B------:R-:W-:Y:S01]  /*7110*/  MOV R100, RZ ;  /* 0x000000ff00647202 */ /* 0x000fe20000000f00 */
[----:B------:R-:W-:Y:S01]  /*7120*/  FFMA.FTZ R102, R121, R195, R122 ;  /* 0x000000c379667223 */ /* 0x000fe2000001007a */
[----:B------:R-:W-:Y:S01]  /*7130*/  ISETP.GE.U32.AND P1, PT, R150, RZ, PT ;  /* 0x000000ff9600720c */ /* 0x000fe20003f26070 */
[----:B------:R-:W-:Y:S01]  /*7140*/  @P2 FMUL.FTZ R100, R101, R96 ;  /* 0x0000006065642220 */ /* 0x000fe20000410000 */
[----:B------:R-:W-:-:S02]  /*7150*/  @P2 HADD2.F32 R96, -RZ, R72.H1_H1 ;  /* 0x30000048ff602230 */ /* 0x000fc40000004100 */
[----:B------:R-:W-:Y:S01]  /*7160*/  FFMA.FTZ R103, R121, R196, R122 ;  /* 0x000000c479677223 */ /* 0x000fe2000001007a */
[C---:B------:R-:W-:Y:S01]  /*7170*/  LOP3.LUT P4, RZ, R151.reuse, 0xff, RZ, 0xc0, !PT ;  /* 0x000000ff97ff7812 */ /* 0x040fe2000788c0ff */
[----:B------:R-:W-:Y:S01]  /*7180*/  FADD.FTZ R197, -R102, R197 ;  /* 0x000000c566c57221 */ /* 0x000fe20000010100 */
[----:B------:R-:W-:Y:S01]  /*7190*/  LOP3.LUT P3, RZ, R151, 0xff00, RZ, 0xc0, !PT ;  /* 0x0000ff0097ff7812 */ /* 0x000fe2000786c0ff */
[----:B------:R-:W-:Y:S01]  /*71a0*/  @P2 FMUL.FTZ R159, R96, R101 ;  /* 0x00000065609f2220 */ /* 0x000fe20000410000 */
[--C-:B------:R-:W-:Y:S02]  /*71b0*/  HADD2.F32 R101, -RZ, R89.reuse.H0_H0 ;  /* 0x20000059ff657230 */ /* 0x100fe40000004100 */
[----:B------:R-:W-:Y:S01]  /*71c0*/  FADD.FTZ R96, -R199, R200 ;  /* 0x000000c8c7607221 */ /* 0x000fe20000010100 */
[----:B------:R-:W-:Y:S01]  /*71d0*/  LOP3.LUT P2, RZ, R151, 0xff0000, RZ, 0xc0, !PT ;  /* 0x00ff000097ff7812 */ /* 0x000fe2000784c0ff */
[----:B------:R-:W-:Y:S01]  /*71e0*/  FADD.FTZ R104, -R103, R198 ;  /* 0x000000c667687221 */ /* 0x000fe20000010100 */
[----:B------:R-:W-:Y:S01]  /*71f0*/  ISETP.GE.U32.AND.EX P1, PT, R151, 0x1000000, PT, P1 ;  /* 0x010000009700780c */ /* 0x000fe20003f26110 */
[----:B------:R-:W-:Y:S01]  /*7200*/  FFMA.FTZ R96, R152, R96, R101 ;  /* 0x0000006098607223 */ /* 0x000fe20000010065 */
[----:B------:R-:W-:Y:S01]  /*7210*/  HADD2.F32 R151, -RZ, R89.H1_H1 ;  /* 0x30000059ff977230 */ /* 0x000fe20000004100 */
[----:B------:R-:W-:Y:S01]  /*7220*/  LOP3.LUT P5, RZ, R150, 0xff000000, RZ, 0xc0, !PT ;  /* 0xff00000096ff7812 */ /* 0x000fe200078ac0ff */
[----:B------:R-:W-:-:S02]  /*7230*/  @P6 HADD2.F32 R103, -RZ, R97.H0_H0 ;  /* 0x20000061ff676230 */ /* 0x000fc40000004100 */
[-C--:B------:R-:W-:Y:S01]  /*7240*/  FMUL.FTZ R102, R96, R149.reuse ;  /* 0x0000009560667220 */ /* 0x080fe20000410000 */
[----:B------:R-:W-:Y:S02]  /*7250*/  HFMA2 R101, -RZ, RZ, 0, 0 ;  /* 0x00000000ff657431 */ /* 0x000fe400000001ff */
[----:B------:R-:W-:Y:S01]  /*7260*/  FFMA.FTZ R104, R152, R104, R151 ;  /* 0x0000006898687223 */ /* 0x000fe20000010097 */
[----:B------:R-:W-:Y:S02]  /*7270*/  @P6 HADD2.F32 R189, -RZ, R73.H0_H0 ;  /* 0x20000049ffbd6230 */ /* 0x000fe40000004100 */
[----:B------:R-:W-:Y:S01]  /*7280*/  FMUL.FTZ R102, R102, UR4 ;  /* 0x0000000466667c20 */ /* 0x000fe20008410000 */
[C-C-:B------:R-:W-:Y:S01]  /*7290*/  FFMA.FTZ R150, R121.reuse, R124, R122.reuse ;  /* 0x0000007c79967223 */ /* 0x140fe2000001007a */
[----:B------:R-:W-:Y:S01]  /*72a0*/  FMUL.FTZ R104, R104, R149 ;  /* 0x0000009568687220 */ /* 0x000fe20000410000 */
[----:B------:R-:W-:Y:S01]  /*72b0*/  FFMA.FTZ R192, R121, R192, R122 ;  /* 0x000000c079c07223 */ /* 0x000fe2000001007a */
[----:B------:R-:W-:Y:S01]  /*72c0*/  @P6 FMUL.FTZ R101, R102, R103 ;  /* 0x0000006766656220 */ /* 0x000fe20000410000 */
[----:B------:R-:W-:-:S02]  /*72d0*/  HADD2.F32 R103, -RZ, R90.H0_H0 ;  /* 0x2000005aff677230 */ /* 0x000fc40000004100 */
[----:B------:R-:W-:Y:S01]  /*72e0*/  FMUL.FTZ R124, R104, UR4 ;  /* 0x00000004687c7c20 */ /* 0x000fe20008410000 */
[----:B------:R-:W-:Y:S01]  /*72f0*/  MOV R96, RZ ;  /* 0x000000ff00607202 */ /* 0x000fe20000000f00 */
[----:B------:R-:W-:Y:S01]  /*7300*/  @P6 FMUL.FTZ R96, R189, R102 ;  /* 0x00000066bd606220 */ /* 0x000fe20000410000 */
[----:B------:R-:W-:Y:S02]  /*7310*/  @P5 HADD2.F32 R189, -RZ, R73.H1_H1 ;  /* 0x30000049ffbd5230 */ /* 0x000fe40000004100 */
[----:B------:R-:W-:Y:S01]  /*7320*/  FFMA.FTZ R104, R152, R197, R103 ;  /* 0x000000c598687223 */ /* 0x000fe20000010067 */
[----:B------:R-:W-:Y:S01]  /*7330*/  FADD.FTZ R191, -R192, R191 ;  /* 0x000000bfc0bf7221 */ /* 0x000fe20000010100 */
[----:B------:R-:W-:Y:S02]  /*7340*/  @P5 HADD2.F32 R97, -RZ, R97.H1_H1 ;  /* 0x30000061ff615230 */ /* 0x000fe40000004100 */
[----:B------:R-:W-:Y:S01]  /*7350*/  FADD.FTZ R192, -R150, R161 ;  /* 0x000000a196c07221 */ /* 0x000fe20000010100 */
[----:B------:R-:W-:Y:S01]  /*7360*/  FMUL.FTZ R104, R104, R149 ;  /* 0x0000009568687220 */ /* 0x000fe20000410000 */
[----:B------:R-:W-:Y:S01]  /*7370*/  HADD2.F32 R161, -RZ, R90.H1_H1 ;  /* 0x3000005affa17230 */ /* 0x000fe20000004100 */
[----:B------:R-:W-:Y:S01]  /*7380*/  MOV R151, RZ ;  /* 0x000000ff00977202 */ /* 0x000fe20000000f00 */
[----:B------:R-:W-:-:S02]  /*7390*/  HFMA2 R102, -RZ, RZ, 0, 0 ;  /* 0x00000000ff667431 */ /* 0x000fc400000001ff */
[----:B------:R-:W-:Y:S01]  /*73a0*/  @P5 FMUL.FTZ R151, R189, R124 ;  /* 0x0000007cbd975220 */ /* 0x000fe20000410000 */
[----:B------:R-:W-:Y:S01]  /*73b0*/  @P5 FMUL.FTZ R102, R124, R97 ;  /* 0x000000617c665220 */ /* 0x000fe20000410000 */
[----:B------:R-:W-:Y:S01]  /*73c0*/  FMUL.FTZ R189, R104, UR4 ;  /* 0x0000000468bd7c20 */ /* 0x000fe20008410000 */
[----:B------:R-:W-:Y:S02]  /*73d0*/  @P4 HADD2.F32 R124, -RZ, R98.H0_H0 ;  /* 0x20000062ff7c4230 */ /* 0x000fe40000004100 */
[----:B------:R-:W-:Y:S01]  /*73e0*/  FFMA.FTZ R150, R152, R191, R161 ;  /* 0x000000bf98967223 */ /* 0x000fe200000100a1 */
[----:B------:R-:W-:Y:S02]  /*73f0*/  @P4 HADD2.F32 R104, -RZ, R74.H0_H0 ;  /* 0x2000004aff684230 */ /* 0x000fe40000004100 */
[----:B------:R-:W-:Y:S01]  /*7400*/  HFMA2 R103, -RZ, RZ, 0, 0 ;  /* 0x00000000ff677431 */ /* 0x000fe200000001ff */
[----:B------:R-:W-:Y:S01]  /*7410*/  MOV R97, RZ ;  /* 0x000000ff00617202 */ /* 0x000fe20000000f00 */
[----:B------:R-:W-:Y:S01]  /*7420*/  @P4 FMUL.FTZ R103, R189, R124 ;  /* 0x0000007cbd674220 */ /* 0x000fe20000410000 */
[----:B------:R-:W-:Y:S01]  /*7430*/  FMUL.FTZ R150, R150, R149 ;  /* 0x0000009596967220 */ /* 0x000fe20000410000 */
[----:B------:R-:W-:Y:S01]  /*7440*/  @P4 FMUL.FTZ R97, R104, R189 ;  /* 0x000000bd68614220 */ /* 0x000fe20000410000 */
[----:B------:R-:W-:Y:S01]  /*7450*/  FFMA.FTZ R189, R121, R123, R122 ;  /* 0x0000007b79bd7223 */ /* 0x000fe2000001007a */
[----:B------:R-:W-:-:S02]  /*7460*/  HADD2.F32 R123, -RZ, R91.H0_H0 ;  /* 0x2000005bff7b7230 */ /* 0x000fc40000004100 */
[----:B------:R-:W-:Y:S01]  /*7470*/  FMUL.FTZ R161, R150, UR4 ;  /* 0x0000000496a17c20 */ /* 0x000fe20008410000 */
[----:B------:R-:W-:Y:S02]  /*7480*/  @P3 HADD2.F32 R98, -RZ, R98.H1_H1 ;  /* 0x30000062ff623230 */ /* 0x000fe40000004100 */
[----:B------:R-:W-:Y:S02]  /*7490*/  HFMA2 R104, -RZ, RZ, 0, 0 ;  /* 0x00000000ff687431 */ /* 0x000fe400000001ff */
[----:B------:R-:W-:Y:S02]  /*74a0*/  @P3 HADD2.F32 R150, -RZ, R74.H1_H1 ;  /* 0x3000004aff963230 */ /* 0x000fe40000004100 */
[----:B------:R-:W-:Y:S01]  /*74b0*/  FFMA.FTZ R124, R152, R192, R123 ;  /* 0x000000c0987c7223 */ /* 0x000fe2000001007b */
[----:B------:R-:W-:Y:S01]  /*74c0*/  MOV R190, RZ ;  /* 0x000000ff00be7202 */ /* 0x000fe20000000f00 */
[----:B------:R-:W-:Y:S01]  /*74d0*/  @P3 FMUL.FTZ R104, R161, R98 ;  /* 0x00000062a1683220 */ /* 0x000fe20000410000 */
[----:B------:R-:W-:Y:S01]  /*74e0*/  FADD.FTZ R191, -R189, R160 ;  /* 0x000000a0bdbf7221 */ /* 0x000fe20000010100 */
[----:B------:R-:W-:Y:S01]  /*74f0*/  @P3 FMUL.FTZ R190, R150, R161 ;  /* 0x000000a196be3220 */ /* 0x000fe20000410000 */
[----:B------:R-:W-:Y:S01]  /*7500*/  FMUL.FTZ R124, R124, R149 ;  /* 0x000000957c7c7220 */ /* 0x000fe20000410000 */
[----:B------:R-:W-:-:S02]  /*7510*/  HADD2.F32 R161, -RZ, R91.H1_H1 ;  /* 0x3000005bffa17230 */ /* 0x000fc40000004100 */
[----:B------:R-:W-:Y:S02]  /*7520*/  HFMA2 R123, -RZ, RZ, 0, 0 ;  /* 0x00000000ff7b7431 */ /* 0x000fe400000001ff */
[----:B------:R-:W-:Y:S02]  /*7530*/  @P2 HADD2.F32 R98, -RZ, R99.H0_H0 ;  /* 0x20000063ff622230 */ /* 0x000fe40000004100 */
[----:B------:R-:W-:Y:S01]  /*7540*/  FMUL.FTZ R189, R124, UR4 ;  /* 0x000000047cbd7c20 */ /* 0x000fe20008410000 */
[----:B------:R-:W-:Y:S02]  /*7550*/  @P2 HADD2.F32 R160, -RZ, R75.H0_H0 ;  /* 0x2000004bffa02230 */ /* 0x000fe40000004100 */
[----:B------:R-:W-:Y:S01]  /*7560*/  FFMA.FTZ R124, R152, R191, R161 ;  /* 0x000000bf987c7223 */ /* 0x000fe200000100a1 */
[----:B------:R-:W-:Y:S01]  /*7570*/  MOV R150, RZ ;  /* 0x000000ff00967202 */ /* 0x000fe20000000f00 */
[----:B------:R-:W-:Y:S01]  /*7580*/  @P2 FMUL.FTZ R123, R189, R98 ;  /* 0x00000062bd7b2220 */ /* 0x000fe20000410000 */
[----:B------:R-:W-:-:S02]  /*7590*/  @P1 HADD2.F32 R99, -RZ, R99.H1_H1 ;  /* 0x30000063ff631230 */ /* 0x000fc40000004100 */
[----:B------:R-:W-:Y:S01]  /*75a0*/  FMUL.FTZ R98, R124, R149 ;  /* 0x000000957c627220 */ /* 0x000fe20000410000 */
[----:B------:R-:W-:Y:S01]  /*75b0*/  @P2 FMUL.FTZ R150, R160, R189 ;  /* 0x000000bda0962220 */ /* 0x000fe20000410000 */
[----:B------:R-:W-:Y:S01]  /*75c0*/  @P1 HADD2.F32 R189, -RZ, R75.H1_H1 ;  /* 0x3000004bffbd1230 */ /* 0x000fe20000004100 */
[----:B------:R-:W-:Y:S01]  /*75d0*/  MOV R161, RZ ;  /* 0x000000ff00a17202 */ /* 0x000fe20000000f00 */
[----:B------:R-:W-:Y:S01]  /*75e0*/  FMUL.FTZ R98, R98, UR4 ;  /* 0x0000000462627c20 */ /* 0x000fe20008410000 */
[----:B------:R-:W-:-:S03]  /*75f0*/  HFMA2 R124, -RZ, RZ, 0, 0 ;  /* 0x00000000ff7c7431 */ /* 0x000fc600000001ff */
[----:B------:R-:W-:Y:S01]  /*7600*/  @P1 FMUL.FTZ R161, R189, R98 ;  /* 0x00000062bda11220 */ /* 0x000fe20000410000 */
[----:B------:R-:W-:Y:S01]  /*7610*/  @P1 FMUL.FTZ R124, R98, R99 ;  /* 0x00000063627c1220 */ /* 0x000fe20000410000 */
[----:B------:R-:W-:Y:S02]  /*7620*/  F2FP.F16.F32.PACK_AB R98, R190, R97 ;  /* 0x00000061be62723e */ /* 0x000fe400000000ff */
[----:B------:R-:W-:Y:S02]  /*7630*/  F2FP.F16.F32.PACK_AB R97, R151, R96 ;  /* 0x000000609761723e */ /* 0x000fe400000000ff */
[----:B------:R-:W-:Y:S02]  /*7640*/  F2FP.F16.F32.PACK_AB R96, R159, R158 ;  /* 0x0000009e9f60723e */ /* 0x000fe400000000ff */
[----:B------:R-:W-:Y:S01]  /*7650*/  F2FP.F16.F32.PACK_AB R99, R161, R150 ;  /* 0x00000096a163723e */ /* 0x000fe200000000ff */
[----:B------:R-:W-:Y:S06]  /*7660*/  BRA `(.L_x_2721) ;  /* 0x0000000400c47947 */ /* 0x000fec0003800000 */
.L_x_2720:
[C-C-:B------:R-:W-:Y:S01]  /*7670*/  FFMA.FTZ R0, R121.reuse, R0, R122.reuse ;  /* 0x0000000079007223 */ /* 0x140fe2000001007a */
[----:B------:R-:W-:Y:S01]  /*7680*/  LOP3.LUT P1, RZ, R150, 0xff, RZ, 0xc0, !PT ;  /* 0x000000ff96ff7812 */ /* 0x000fe2000782c0ff */
[--C-:B------:R-:W-:Y:S02]  /*7690*/  HADD2.F32 R85, -RZ, R88.reuse.H0_H0 ;  /* 0x20000058ff557230 */ /* 0x100fe40000004100 */
[----:B------:R-:W-:Y:S01]  /*76a0*/  FFMA.FTZ R203, R121, R203, R122 ;  /* 0x000000cb79cb7223 */ /* 0x000fe2000001007a */
[----:B------:R-:W-:Y:S01]  /*76b0*/  FADD.FTZ R87, -R0, R205 ;  /* 0x000000cd00577221 */ /* 0x000fe20000010100 */
[----:B------:R-:W-:Y:S01]  /*76c0*/  LOP3.LUT P2, RZ, R150, 0xff00, RZ, 0xc0, !PT ;  /* 0x0000ff0096ff7812 */ /* 0x000fe2000784c0ff */
[----:B------:R-:W-:Y:S02]  /*76d0*/  HADD2.F32 R84, -RZ, R88.H1_H1 ;  /* 0x30000058ff547230 */ /* 0x000fe40000004100 */
[----:B------:R-:W-:Y:S01]  /*76e0*/  FADD.FTZ R203, -R203, R204 ;  /* 0x000000cccbcb7221 */ /* 0x000fe20000010100 */
[C---:B------:R-:W-:Y:S01]  /*76f0*/  FFMA.FTZ R87, R152.reuse, R87, R85 ;  /* 0x0000005798577223 */ /* 0x040fe20000010055 */
[----:B------:R-:W-:Y:S01]  /*7700*/  UMOV UR4, UR5 ;  /* 0x0000000500047c82 */ /* 0x000fe20008000000 */
[----:B------:R-:W-:Y:S01]  /*7710*/  CS2R R158, SRZ ;  /* 0x00000000009e7805 */ /* 0x000fe2000001ff00 */
[----:B------:R-:W-:Y:S01]  /*7720*/  FFMA.FTZ R84, R152, R203, R84 ;  /* 0x000000cb98547223 */ /* 0x000fe20000010054 */
[----:B------:R-:W-:Y:S01]  /*7730*/  FMUL.FTZ R85, R87, R149 ;  /* 0x0000009557557220 */ /* 0x000fe20000410000 */
[----:B------:R-:W-:-:S02]  /*7740*/  HFMA2 R0, -RZ, RZ, 0, 0 ;  /* 0x00000000ff007431 */ /* 0x000fc400000001ff */
[----:B-----5:R-:W-:Y:S02]  /*7750*/  @P1 HADD2.F32 R86, -RZ, R96.H0_H0 ;  /* 0x20000060ff561230 */ /* 0x020fe40000004100 */
[----:B------:R-:W-:Y:S01]  /*7760*/  FFMA.FTZ R199, R121, R199, R122 ;  /* 0x000000c779c77223 */ /* 0x000fe2000001007a */
[----:B------:R-:W-:Y:S02]  /*7770*/  @P1 HADD2.F32 R100, -RZ, R72.H0_H0 ;  /* 0x20000048ff641230 */ /* 0x000fe40000004100 */
[----:B------:R-:W-:Y:S01]  /*7780*/  FMUL.FTZ R85, R85, UR4 ;  /* 0x0000000455557c20 */ /* 0x000fe20008410000 */
[----:B------:R-:W-:Y:S01]  /*7790*/  @P2 HADD2.F32 R96, -RZ, R96.H1_H1 ;  /* 0x30000060ff602230 */ /* 0x000fe20000004100 */
[----:B------:R-:W-:Y:S01]  /*77a0*/  LOP3.LUT P6, RZ, R150, 0xff0000, RZ, 0xc0, !PT ;  /* 0x00ff000096ff7812 */ /* 0x000fe200078cc0ff */
[----:B------:R-:W-:Y:S01]  /*77b0*/  FADD.FTZ R199, -R199, R200 ;  /* 0x000000c8c7c77221 */ /* 0x000fe20000010100 */
[-C--:B------:R-:W-:Y:S01]  /*77c0*/  @P1 FMUL.FTZ R0, R86, R85.reuse ;  /* 0x0000005556001220 */ /* 0x080fe20000410000 */
[----:B------:R-:W-:Y:S01]  /*77d0*/  @P1 FMUL.FTZ R158, R100, R85 ;  /* 0x00000055649e1220 */ /* 0x000fe20000410000 */
[----:B------:R-:W-:Y:S01]  /*77e0*/  FMUL.FTZ R85, R84, R149 ;  /* 0x0000009554557220 */ /* 0x000fe20000410000 */
[----:B------:R-:W-:Y:S01]  /*77f0*/  @P2 HADD2.F32 R86, -RZ, R72.H1_H1 ;  /* 0x30000048ff562230 */ /* 0x000fe20000004100 */
[----:B------:R-:W-:Y:S01]  /*7800*/  MOV R100, RZ ;  /* 0x000000ff00647202 */ /* 0x000fe20000000f00 */
[--C-:B------:R-:W-:Y:S01]  /*7810*/  FFMA.FTZ R192, R121, R192, R122.reuse ;  /* 0x000000c079c07223 */ /* 0x100fe2000001007a */
[----:B------:R-:W-:Y:S01]  /*7820*/  FMUL.FTZ R85, R85, UR4 ;  /* 0x0000000455557c20 */ /* 0x000fe20008410000 */
[C---:B------:R-:W-:Y:S01]  /*7830*/  LOP3.LUT P5, RZ, R150.reuse, 0xff000000, RZ, 0xc0, !PT ;  /* 0xff00000096ff7812 */ /* 0x040fe200078ac0ff */
[----:B------:R-:W-:Y:S01]  /*7840*/  FFMA.FTZ R101, R121, R196, R122 ;  /* 0x000000c479657223 */ /* 0x000fe2000001007a */
[----:B------:R-:W-:Y:S01]  /*7850*/  ISETP.GE.U32.AND P1, PT, R150, RZ, PT ;  /* 0x000000ff9600720c */ /* 0x000fe20003f26070 */
[-C--:B------:R-:W-:Y:S01]  /*7860*/  @P2 FMUL.FTZ R100, R96, R85.reuse ;  /* 0x0000005560642220 */ /* 0x080fe20000410000 */
[----:B------:R-:W-:Y:S01]  /*7870*/  @P2 FMUL.FTZ R159, R86, R85 ;  /* 0x00000055569f2220 */ /* 0x000fe20000410000 */
[----:B------:R-:W-:-:S02]  /*7880*/  HADD2.F32 R85, -RZ, R89.H0_H0 ;  /* 0x20000059ff557230 */ /* 0x000fc40000004100 */
[----:B------:R-:W-:Y:S01]  /*7890*/  FADD.FTZ R193, -R192, R191 ;  /* 0x000000bfc0c17221 */ /* 0x000fe20000010100 */
[----:B------:R-:W-:Y:S02]  /*78a0*/  HADD2.F32 R191, -RZ, R89.H1_H1 ;  /* 0x30000059ffbf7230 */ /* 0x000fe40000004100 */
[----:B------:R-:W-:Y:S01]  /*78b0*/  FADD.FTZ R189, -R101, R198 ;  /* 0x000000c665bd7221 */ /* 0x000fe20000010100 */
[----:B------:R-:W-:Y:S02]  /*78c0*/  @P6 HADD2.F32 R103, -RZ, R97.H0_H0 ;  /* 0x20000061ff676230 */ /* 0x000fe40000004100 */
[----:B------:R-:W-:Y:S01]  /*78d0*/  FFMA.FTZ R150, R152, R199, R85 ;  /* 0x000000c798967223 */ /* 0x000fe20000010055 */
[----:B------:R-:W-:Y:S01]  /*78e0*/  FFMA.FTZ R86, R121, R195, R122 ;  /* 0x000000c379567223 */ /* 0x000fe2000001007a */
[----:B------:R-:W-:Y:S01]  /*78f0*/  HFMA2 R101, -RZ, RZ, 0, 0 ;  /* 0x00000000ff657431 */ /* 0x000fe200000001ff */
[C---:B------:R-:W-:Y:S01]  /*7900*/  LOP3.LUT P4, RZ, R151.reuse, 0xff, RZ, 0xc0, !PT ;  /* 0x000000ff97ff7812 */ /* 0x040fe2000788c0ff */
[----:B------:R-:W-:Y:S01]  /*7910*/  FMUL.FTZ R85, R150, R149 ;  /* 0x0000009596557220 */ /* 0x000fe20000410000 */
[----:B------:R-:W-:Y:S01]  /*7920*/  FADD.FTZ R197, -R86, R197 ;  /* 0x000000c556c57221 */ /* 0x000fe20000010100 */
[----:B------:R-:W-:Y:S01]  /*7930*/  LOP3.LUT P3, RZ, R151, 0xff00, RZ, 0xc0, !PT ;  /* 0x0000ff0097ff7812 */ /* 0x000fe2000786c0ff */
[----:B------:R-:W-:-:S02]  /*7940*/  HADD2.F32 R86, -RZ, R90.H0_H0 ;  /* 0x2000005aff567230 */ /* 0x000fc40000004100 */
[----:B------:R-:W-:Y:S01]  /*7950*/  FMUL.FTZ R102, R85, UR4 ;  /* 0x0000000455667c20 */ /* 0x000fe20008410000 */
[C---:B------:R-:W-:Y:S01]  /*7960*/  FFMA.FTZ R85, R152.reuse, R189, R191 ;  /* 0x000000bd98557223 */ /* 0x040fe200000100bf */
[----:B------:R-:W-:Y:S01]  /*7970*/  LOP3.LUT P2, RZ, R151, 0xff0000, RZ, 0xc0, !PT ;  /* 0x00ff000097ff7812 */ /* 0x000fe2000784c0ff */
[----:B------:R-:W-:Y:S02]  /*7980*/  @P5 HADD2.F32 R104, -RZ, R97.H1_H1 ;  /* 0x30000061ff685230 */ /* 0x000fe40000004100 */
[----:B------:R-:W-:Y:S01]  /*7990*/  @P6 FMUL.FTZ R101, R103, R102 ;  /* 0x0000006667656220 */ /* 0x000fe20000410000 */
[----:B------:R-:W-:Y:S01]  /*79a0*/  ISETP.GE.U32.AND.EX P1, PT, R151, 0x1000000, PT, P1 ;  /* 0x010000009700780c */ /* 0x000fe20003f26110 */
[----:B------:R-:W-:Y:S01]  /*79b0*/  FMUL.FTZ R103, R85, R149 ;  /* 0x0000009555677220 */ /* 0x000fe20000410000 */
[----:B------:R-:W-:Y:S01]  /*79c0*/  @P6 HADD2.F32 R151, -RZ, R73.H0_H0 ;  /* 0x20000049ff976230 */ /* 0x000fe20000004100 */
[----:B------:R-:W-:Y:S01]  /*79d0*/  MOV R96, RZ ;  /* 0x000000ff00607202 */ /* 0x000fe20000000f00 */
[----:B------:R-:W-:Y:S01]  /*79e0*/  FFMA.FTZ R86, R152, R197, R86 ;  /* 0x000000c598567223 */ /* 0x000fe20000010056 */
[----:B------:R-:W-:Y:S01]  /*79f0*/  FMUL.FTZ R103, R103, UR4 ;  /* 0x0000000467677c20 */ /* 0x000fe20008410000 */
[----:B------:R-:W-:-:S02]  /*7a00*/  HADD2.F32 R189, -RZ, R90.H1_H1 ;  /* 0x3000005affbd7230 */ /* 0x000fc40000004100 */
[----:B------:R-:W-:Y:S01]  /*7a10*/  @P6 FMUL.FTZ R96, R151, R102 ;  /* 0x0000006697606220 */ /* 0x000fe20000410000 */
[----:B------:R-:W-:Y:S02]  /*7a20*/  HFMA2 R102, -RZ, RZ, 0, 0 ;  /* 0x00000000ff667431 */ /* 0x000fe400000001ff */
[----:B------:R-:W-:Y:S01]  /*7a30*/  @P5 FMUL.FTZ R102, R104, R103 ;  /* 0x0000006768665220 */ /* 0x000fe20000410000 */
[----:B------:R-:W-:Y:S02]  /*7a40*/  @P5 HADD2.F32 R190, -RZ, R73.H1_H1 ;  /* 0x30000049ffbe5230 */ /* 0x000fe40000004100 */
[----:B------:R-:W-:Y:S01]  /*7a50*/  FMUL.FTZ R104, R86, R149 ;  /* 0x0000009556687220 */ /* 0x000fe20000410000 */
[----:B------:R-:W-:Y:S01]  /*7a60*/  FFMA.FTZ R189, R152, R193, R189 ;  /* 0x000000c198bd7223 */ /* 0x000fe200000100bd */
[----:B------:R-:W-:Y:S01]  /*7a70*/  @P4 HADD2.F32 R191, -RZ, R98.H0_H0 ;  /* 0x20000062ffbf4230 */ /* 0x000fe20000004100 */
[----:B------:R-:W-:Y:S01]  /*7a80*/  MOV R151, RZ ;  /* 0x000000ff00977202 */ /* 0x000fe20000000f00 */
[----:B------:R-:W-:Y:S01]  /*7a90*/  FMUL.FTZ R104, R104, UR4 ;  /* 0x0000000468687c20 */ /* 0x000fe20008410000 */
[----:B------:R-:W-:Y:S01]  /*7aa0*/  @P5 FMUL.FTZ R151, R190, R103 ;  /* 0x00000067be975220 */ /* 0x000fe20000410000 */
[----:B------:R-:W-:Y:S01]  /*7ab0*/  FMUL.FTZ R190, R189, R149 ;  /* 0x00000095bdbe7220 */ /* 0x000fe20000410000 */
[----:B------:R-:W-:-:S02]  /*7ac0*/  HFMA2 R103, -RZ, RZ, 0, 0 ;  /* 0x00000000ff677431 */ /* 0x000fc400000001ff */
[----:B------:R-:W-:Y:S02]  /*7ad0*/  @P4 HADD2.F32 R193, -RZ, R74.H0_H0 ;  /* 0x2000004affc14230 */ /* 0x000fe40000004100 */
[-C--:B------:R-:W-:Y:S01]  /*7ae0*/  @P4 FMUL.FTZ R103, R191, R104.reuse ;  /* 0x00000068bf674220 */ /* 0x080fe20000410000 */
[----:B------:R-:W-:Y:S02]  /*7af0*/  @P3 HADD2.F32 R191, -RZ, R98.H1_H1 ;  /* 0x30000062ffbf3230 */ /* 0x000fe40000004100 */
[----:B------:R-:W-:Y:S01]  /*7b00*/  FMUL.FTZ R190, R190, UR4 ;  /* 0x00000004bebe7c20 */ /* 0x000fe20008410000 */
[----:B------:R-:W-:Y:S01]  /*7b10*/  MOV R97, RZ ;  /* 0x000000ff00617202 */ /* 0x000fe20000000f00 */
[----:B------:R-:W-:Y:S01]  /*7b20*/  @P4 FMUL.FTZ R97, R193, R104 ;  /* 0x00000068c1614220 */ /* 0x000fe20000410000 */
[----:B------:R-:W-:Y:S02]  /*7b30*/  HFMA2 R104, -RZ, RZ, 0, 0 ;  /* 0x00000000ff687431 */ /* 0x000fe400000001ff */
[----:B------:R-:W-:Y:S01]  /*7b40*/  @P3 FMUL.FTZ R104, R191, R190 ;  /* 0x000000bebf683220 */ /* 0x000fe20000410000 */
[----:B------:R-:W-:-:S02]  /*7b50*/  @P3 HADD2.F32 R191, -RZ, R74.H1_H1 ;  /* 0x3000004affbf3230 */ /* 0x000fc40000004100 */
[C-C-:B------:R-:W-:Y:S01]  /*7b60*/  FFMA.FTZ R124, R121.reuse, R124, R122.reuse ;  /* 0x0000007c797c7223 */ /* 0x140fe2000001007a */
[----:B------:R-:W-:Y:S01]  /*7b70*/  MOV R98, RZ ;  /* 0x000000ff00627202 */ /* 0x000fe20000000f00 */
[----:B------:R-:W-:Y:S01]  /*7b80*/  FFMA.FTZ R123, R121, R123, R122 ;  /* 0x0000007b797b7223 */ /* 0x000fe2000001007a */
[----:B------:R-:W-:Y:S02]  /*7b90*/  @P1 HADD2.F32 R194, -RZ, R99.H1_H1 ;  /* 0x30000063ffc21230 */ /* 0x000fe40000004100 */
[----:B------:R-:W-:Y:S01]  /*7ba0*/  @P3 FMUL.FTZ R98, R191, R190 ;  /* 0x000000bebf623220 */ /* 0x000fe20000410000 */
[----:B------:R-:W-:Y:S02]  /*7bb0*/  HADD2.F32 R191, -RZ, R91.H0_H0 ;  /* 0x2000005bffbf7230 */ /* 0x000fe40000004100 */
[----:B------:R-:W-:Y:S01]  /*7bc0*/  FADD.FTZ R161, -R124, R161 ;  /* 0x000000a17ca17221 */ /* 0x000fe20000010100 */
[----:B------:R-:W-:Y:S01]  /*7bd0*/  FADD.FTZ R123, -R123, R160 ;  /* 0x000000a07b7b7221 */ /* 0x000fe20000010100 */
[----:B------:R-:W-:-:S02]  /*7be0*/  MOV R160, RZ ;  /* 0x000000ff00a07202 */ /* 0x000fc40000000f00 */
[----:B------:R-:W-:Y:S01]  /*7bf0*/  FFMA.FTZ R190, R152, R161, R191 ;  /* 0x000000a198be7223 */ /* 0x000fe200000100bf */
[----:B------:R-:W-:Y:S01]  /*7c00*/  HADD2.F32 R161, -RZ, R91.H1_H1 ;  /* 0x3000005bffa17230 */ /* 0x000fe20000004100 */
[----:B------:R-:W-:Y:S01]  /*7c10*/  F2FP.F16.F32.PACK_AB R98, R98, R97 ;  /* 0x000000616262723e */ /* 0x000fe200000000ff */
[----:B------:R-:W-:Y:S02]  /*7c20*/  @P2 HADD2.F32 R191, -RZ, R75.H0_H0 ;  /* 0x2000004bffbf2230 */ /* 0x000fe40000004100 */
[----:B------:R-:W-:Y:S01]  /*7c30*/  FMUL.FTZ R124, R190, R149 ;  /* 0x00000095be7c7220 */ /* 0x000fe20000410000 */
[----:B------:R-:W-:Y:S01]  /*7c40*/  F2FP.F16.F32.PACK_AB R84, R84, R87 ;  /* 0x000000575454723e */ /* 0x000fe200000000ff */
[----:B------:R-:W-:Y:S01]  /*7c50*/  FFMA.FTZ R192, R152, R123, R161 ;  /* 0x0000007b98c07223 */ /* 0x000fe200000100a1 */
[----:B------:R-:W-:Y:S02]  /*7c60*/  @P2 HADD2.F32 R161, -RZ, R99.H0_H0 ;  /* 0x20000063ffa12230 */ /* 0x000fe40000004100 */
[----:B------:R-:W-:Y:S01]  /*7c70*/  FMUL.FTZ R124, R124, UR4 ;  /* 0x000000047c7c7c20 */ /* 0x000fe20008410000 */
[----:B------:R-:W-:Y:S01]  /*7c80*/  HFMA2 R123, -RZ, RZ, 0, 0 ;  /* 0x00000000ff7b7431 */ /* 0x000fe200000001ff */
[----:B------:R-:W-:-:S02]  /*7c90*/  MOV R99, RZ ;  /* 0x000000ff00637202 */ /* 0x000fc40000000f00 */
[-C--:B------:R-:W-:Y:S01]  /*7ca0*/  @P2 FMUL.FTZ R123, R161, R124.reuse ;  /* 0x0000007ca17b2220 */ /* 0x080fe20000410000 */
[----:B------:R-:W-:Y:S01]  /*7cb0*/  @P2 FMUL.FTZ R160, R191, R124 ;  /* 0x0000007cbfa02220 */ /* 0x000fe20000410000 */
[----:B------:R-:W-:Y:S01]  /*7cc0*/  FMUL.FTZ R124, R192, R149 ;  /* 0x00000095c07c7220 */ /* 0x000fe20000410000 */
[----:B------:R-:W-:Y:S02]  /*7cd0*/  F2FP.F16.F32.PACK_AB R97, R151, R96 ;  /* 0x000000609761723e */ /* 0x000fe400000000ff */
[----:B------:R-:W-:Y:S01]  /*7ce0*/  F2FP.F16.F32.PACK_AB R86, R189, R86 ;  /* 0x00000056bd56723e */ /* 0x000fe200000000ff */
[----:B------:R-:W-:Y:S01]  /*7cf0*/  FMUL.FTZ R161, R124, UR4 ;  /* 0x000000047ca17c20 */ /* 0x000fe20008410000 */
[----:B------:R-:W-:Y:S01]  /*7d00*/  HFMA2 R124, -RZ, RZ, 0, 0 ;  /* 0x00000000ff7c7431 */ /* 0x000fe200000001ff */
[----:B------:R-:W-:Y:S02]  /*7d10*/  F2FP.F16.F32.PACK_AB R85, R85, R150 ;  /* 0x000000965555723e */ /* 0x000fe400000000ff */
[----:B------:R-:W-:Y:S01]  /*7d20*/  @P1 FMUL.FTZ R124, R194, R161 ;  /* 0x000000a1c27c1220 */ /* 0x000fe20000410000 */
[----:B------:R-:W-:Y:S01]  /*7d30*/  @P1 HADD2.F32 R194, -RZ, R75.H1_H1 ;  /* 0x3000004bffc21230 */ /* 0x000fe20000004100 */
[----:B------:R-:W-:-:S02]  /*7d40*/  F2FP.F16.F32.PACK_AB R87, R192, R190 ;  /* 0x000000bec057723e */ /* 0x000fc400000000ff */
[----:B------:R-:W-:Y:S02]  /*7d50*/  F2FP.F16.F32.PACK_AB R96, R159, R158 ;  /* 0x0000009e9f60723e */ /* 0x000fe400000000ff */
[----:B------:R-:W-:-:S05]  /*7d60*/  @P1 FMUL.FTZ R99, R194, R161 ;  /* 0x000000a1c2631220 */ /* 0x000fca0000410000 */
[----:B------:R-:W-:-:S07]  /*7d70*/  F2FP.F16.F32.PACK_AB R99, R99, R160 ;  /* 0x000000a06363723e */ /* 0x000fce00000000ff */
.L_x_2721:
        /* <DEDUP_REMOVED lines=12> */
[----:B------:R-:W-:Y:S01]  /*7e40*/  FFMA.FTZ R87, R121, R182, R122 ;  /* 0x000000b679577223 */ /* 0x000fe2000001007a */
[--C-:B------:R-:W-:Y:S01]  /*7e50*/  HADD2.F32 R85, -RZ, R76.reuse.H0_H0 ;  /* 0x2000004cff557230 */ /* 0x100fe20000004100 */
[----:B------:R-:W-:Y:S01]  /*7e60*/  LOP3.LUT P2, RZ, R142, 0xff, RZ, 0xc0, !PT ;  /* 0x000000ff8eff7812 */ /* 0x000fe2000784c0ff */
[----:B------:R-:W-:Y:S01]  /*7e70*/  FADD.FTZ R84, -R84, R173 ;  /* 0x000000ad54547221 */ /* 0x000fe20000010100 */
[----:B------:R-:W-:Y:S01]  /*7e80*/  FADD.FTZ R174, -R87, R174 ;  /* 0x000000ae57ae7221 */ /* 0x000fe20000010100 */
[----:B------:R-:W-:Y:S01]  /*7e90*/  LOP3.LUT P3, RZ, R142, 0xff00, RZ, 0xc0, !PT ;  /* 0x0000ff008eff7812 */ /* 0x000fe2000786c0ff */
[----:B------:R-:W-:Y:S02]  /*7ea0*/  HADD2.F32 R87, -RZ, R76.H1_H1 ;  /* 0x3000004cff577230 */ /* 0x000fe40000004100 */
[----:B------:R-:W-:Y:S01]  /*7eb0*/  FFMA.FTZ R84, R152, R84, R85 ;  /* 0x0000005498547223 */ /* 0x000fe20000010055 */
[----:B------:R-:W-:Y:S01]  /*7ec0*/  FFMA.FTZ R86, R121, R183, R122 ;  /* 0x000000b779567223 */ /* 0x000fe2000001007a */
[----:B------:R-:W-:Y:S01]  /*7ed0*/  HADD2.F32 R151, -RZ, R77.H0_H0 ;  /* 0x2000004dff977230 */ /* 0x000fe20000004100 */
[----:B------:R-:W-:Y:S01]  /*7ee0*/  LOP3.LUT P4, RZ, R142, 0xff0000, RZ, 0xc0, !PT ;  /* 0x00ff00008eff7812 */ /* 0x000fe2000788c0ff */
[-C--:B------:R-:W-:Y:S01]  /*7ef0*/  FMUL.FTZ R85, R84, R149.reuse ;  /* 0x0000009554557220 */ /* 0x080fe20000410000 */
[----:B------:R-:W-:Y:S01]  /*7f00*/  FFMA.FTZ R87, R152, R174, R87 ;  /* 0x000000ae98577223 */ /* 0x000fe20000010057 */
[----:B------:R-:W-:Y:S01]  /*7f10*/  FADD.FTZ R182, -R86, R175 ;  /* 0x000000af56b67221 */ /* 0x000fe20000010100 */
[----:B------:R-:W-:Y:S01]  /*7f20*/  CS2R R158, SRZ ;  /* 0x00000000009e7805 */ /* 0x000fe2000001ff00 */
[----:B------:R-:W-:Y:S01]  /*7f30*/  FMUL.FTZ R173, R85, UR4 ;  /* 0x0000000455ad7c20 */ /* 0x000fe20008410000 */
[----:B------:R-:W-:Y:S01]  /*7f40*/  FMUL.FTZ R85, R87, R149 ;  /* 0x0000009557557220 */ /* 0x000fe20000410000 */
[----:B-----5:R-:W-:-:S02]  /*7f50*/  @P2 HADD2.F32 R86, -RZ, R96.H0_H0 ;  /* 0x20000060ff562230 */ /* 0x020fc40000004100 */
[----:B------:R-:W-:Y:S01]  /*7f60*/  FFMA.FTZ R182, R152, R182, R151 ;  /* 0x000000b698b67223 */ /* 0x000fe20000010097 */
[----:B------:R-:W-:Y:S02]  /*7f70*/  @P3 HADD2.F32 R96, -RZ, R96.H1_H1 ;  /* 0x30000060ff603230 */ /* 0x000fe40000004100 */
[----:B------:R-:W-:Y:S01]  /*7f80*/  FMUL.FTZ R85, R85, UR4 ;  /* 0x0000000455557c20 */ /* 0x000fe20008410000 */
[--C-:B------:R-:W-:Y:S01]  /*7f90*/  @P3 HADD2.F32 R192, -RZ, R68.reuse.H1_H1 ;  /* 0x30000044ffc03230 */ /* 0x100fe20000004100 */
[----:B------:R-:W-:Y:S01]  /*7fa0*/  CS2R R150, SRZ ;  /* 0x0000000000967805 */ /* 0x000fe2000001ff00 */
[----:B------:R-:W-:Y:S01]  /*7fb0*/  @P2 FMUL.FTZ R158, R173, R86 ;  /* 0x00000056ad9e2220 */ /* 0x000fe20000410000 */
[----:B------:R-:W-:Y:S01]  /*7fc0*/  @P3 FMUL.FTZ R159, R85, R96 ;  /* 0x00000060559f3220 */ /* 0x000fe20000410000 */
[----:B------:R-:W-:Y:S02]  /*7fd0*/  @P2 HADD2.F32 R174, -RZ, R68.H0_H0 ;  /* 0x20000044ffae2230 */ /* 0x000fe40000004100 */
[----:B------:R-:W-:Y:S01]  /*7fe0*/  @P3 FMUL.FTZ R151, R192, R85 ;  /* 0x00000055c0973220 */ /* 0x000fe20000410000 */
[----:B------:R-:W-:Y:S01]  /*7ff0*/  FFMA.FTZ R85, R121, R184, R122 ;  /* 0x000000b879557223 */ /* 0x000fe2000001007a */
[----:B------:R-:W-:Y:S01]  /*8000*/  FMUL.FTZ R86, R182, R149 ;  /* 0x00000095b6567220 */ /* 0x000fe20000410000 */
[----:B0-----:R-:W-:-:S02]  /*8010*/  @P4 HADD2.F32 R161, -RZ, R97.H0_H0 ;  /* 0x20000061ffa14230 */ /* 0x001fc40000004100 */
[----:B------:R-:W-:Y:S01]  /*8020*/  @P2 FMUL.FTZ R150, R174, R173 ;  /* 0x000000adae962220 */ /* 0x000fe20000410000 */
[----:B------:R-:W-:Y:S01]  /*8030*/  FADD.FTZ R176, -R85, R176 ;  /* 0x000000b055b07221 */ /* 0x000fe20000010100 */
[----:B------:R-:W-:Y:S01]  /*8040*/  FFMA.FTZ R85, R121, R186, R122 ;  /* 0x000000ba79557223 */ /* 0x000fe2000001007a */
[----:B------:R-:W-:Y:S02]  /*8050*/  @P4 HADD2.F32 R175, -RZ, R69.H0_H0 ;  /* 0x20000045ffaf4230 */ /* 0x000fe40000004100 */
[----:B------:R-:W-:Y:S01]  /*8060*/  FMUL.FTZ R86, R86, UR4 ;  /* 0x0000000456567c20 */ /* 0x000fe20008410000 */
[C---:B------:R-:W-:Y:S01]  /*8070*/  LOP3.LUT P6, RZ, R142.reuse, 0xff000000, RZ, 0xc0, !PT ;  /* 0xff0000008eff7812 */ /* 0x040fe200078cc0ff */
[----:B------:R-:W-:Y:S01]  /*8080*/  FADD.FTZ R178, -R85, R178 ;  /* 0x000000b255b27221 */ /* 0x000fe20000010100 */
[----:B------:R-:W-:Y:S01]  /*8090*/  ISETP.GE.U32.AND P2, PT, R142, RZ, PT ;  /* 0x000000ff8e00720c */ /* 0x000fe20003f46070 */
[----:B------:R-:W-:Y:S02]  /*80a0*/  HADD2.F32 R85, -RZ, R77.H1_H1 ;  /* 0x3000004dff557230 */ /* 0x000fe40000004100 */
[----:B------:R-:W-:Y:S01]  /*80b0*/  HFMA2 R160, -RZ, RZ, 0, 0 ;  /* 0x00000000ffa07431 */ /* 0x000fe200000001ff */
[----:B------:R-:W-:Y:S01]  /*80c0*/  MOV R155, RZ ;  /* 0x000000ff009b7202 */ /* 0x000fe20000000f00 */
[----:B------:R-:W-:Y:S01]  /*80d0*/  @P4 FMUL.FTZ R160, R86, R161 ;  /* 0x000000a156a04220 */ /* 0x000fe20000410000 */
[----:B------:R-:W-:Y:S01]  /*80e0*/  @P4 FMUL.FTZ R155, R175, R86 ;  /* 0x00000056af9b4220 */ /* 0x000fe20000410000 */
[C---:B------:R-:W-:Y:S01]  /*80f0*/  LOP3.LUT P5, RZ, R143.reuse, 0xff, RZ, 0xc0, !PT ;  /* 0x000000ff8fff7812 */ /* 0x040fe200078ac0ff */
[----:B------:R-:W-:Y:S01]  /*8100*/  FFMA.FTZ R85, R152, R176, R85 ;  /* 0x000000b098557223 */ /* 0x000fe20000010055 */
[----:B------:R-:W-:Y:S01]  /*8110*/  LOP3.LUT P4, RZ, R143, 0xff00, RZ, 0xc0, !PT ;  /* 0x0000ff008fff7812 */ /* 0x000fe2000788c0ff */
[--C-:B------:R-:W-:Y:S01]  /*8120*/  FFMA.FTZ R86, R121, R185, R122.reuse ;  /* 0x000000b979567223 */ /* 0x100fe2000001007a */
[----:B------:R-:W-:Y:S01]  /*8130*/  LOP3.LUT P3, RZ, R143, 0xff0000, RZ, 0xc0, !PT ;  /* 0x00ff00008fff7812 */ /* 0x000fe2000786c0ff */
[----:B------:R-:W-:Y:S01]  /*8140*/  FMUL.FTZ R142, R85, R149 ;  /* 0x00000095558e7220 */ /* 0x000fe20000410000 */
[----:B------:R-:W-:Y:S01]  /*8150*/  ISETP.GE.U32.AND.EX P2, PT, R143, 0x1000000, PT, P2 ;  /* 0x010000008f00780c */ /* 0x000fe20003f46120 */
[----:B------:R-:W-:Y:S01]  /*8160*/  FFMA.FTZ R143, R121, R188, R122 ;  /* 0x000000bc798f7223 */ /* 0x000fe2000001007a */
[----:B------:R-:W-:Y:S01]  /*8170*/  FADD.FTZ R86, -R86, R177 ;  /* 0x000000b156567221 */ /* 0x000fe20000010100 */
[----:B------:R-:W-:-:S02]  /*8180*/  HADD2.F32 R161, -RZ, R78.H1_H1 ;  /* 0x3000004effa17230 */ /* 0x000fc40000004100 */
[----:B------:R-:W-:Y:S01]  /*8190*/  FFMA.FTZ R96, R121, R187, R122 ;  /* 0x000000bb79607223 */ /* 0x000fe2000001007a */
[----:B------:R-:W-:Y:S01]  /*81a0*/  FADD.FTZ R180, -R143, R180 ;  /* 0x000000b48fb47221 */ /* 0x000fe20000010100 */
[----:B------:R-:W-:Y:S02]  /*81b0*/  HADD2.F32 R143, -RZ, R78.H0_H0 ;  /* 0x2000004eff8f7230 */ /* 0x000fe40000004100 */
[----:B------:R-:W-:Y:S01]  /*81c0*/  FMUL.FTZ R176, R142, UR4 ;  /* 0x000000048eb07c20 */ /* 0x000fe20008410000 */
[----:B------:R-:W-:Y:S02]  /*81d0*/  @P6 HADD2.F32 R97, -RZ, R97.H1_H1 ;  /* 0x30000061ff616230 */ /* 0x000fe40000004100 */
[C---:B------:R-:W-:Y:S01]  /*81e0*/  FFMA.FTZ R181, R152.reuse, R178, R161 ;  /* 0x000000b298b57223 */ /* 0x040fe200000100a1 */
[----:B------:R-:W-:Y:S02]  /*81f0*/  HADD2.F32 R173, -RZ, R79.H0_H0 ;  /* 0x2000004fffad7230 */ /* 0x000fe40000004100 */
[----:B------:R-:W-:Y:S01]  /*8200*/  FFMA.FTZ R86, R152, R86, R143 ;  /* 0x0000005698567223 */ /* 0x000fe2000001008f */
[----:B------:R-:W-:-:S02]  /*8210*/  HFMA2 R161, -RZ, RZ, 0, 0 ;  /* 0x00000000ffa17431 */ /* 0x000fc400000001ff */
[----:B------:R-:W-:Y:S01]  /*8220*/  FADD.FTZ R96, -R96, R179 ;  /* 0x000000b360607221 */ /* 0x000fe20000010100 */
[----:B------:R-:W-:Y:S01]  /*8230*/  @P6 FMUL.FTZ R161, R176, R97 ;  /* 0x00000061b0a16220 */ /* 0x000fe20000410000 */
[----:B------:R-:W-:Y:S02]  /*8240*/  HADD2.F32 R175, -RZ, R79.H1_H1 ;  /* 0x3000004fffaf7230 */ /* 0x000fe40000004100 */
[-C--:B------:R-:W-:Y:S01]  /*8250*/  FMUL.FTZ R97, R86, R149.reuse ;  /* 0x0000009556617220 */ /* 0x080fe20000410000 */
[--C-:B------:R-:W-:Y:S02]  /*8260*/  @P3 HADD2.F32 R177, -RZ, R99.reuse.H0_H0 ;  /* 0x20000063ffb13230 */ /* 0x100fe40000004100 */
[----:B------:R-:W-:Y:S01]  /*8270*/  FFMA.FTZ R96, R152, R96, R173 ;  /* 0x0000006098607223 */ /* 0x000fe200000100ad */
[----:B------:R-:W-:Y:S02]  /*8280*/  @P2 HADD2.F32 R179, -RZ, R99.H1_H1 ;  /* 0x30000063ffb32230 */ /* 0x000fe40000004100 */
[----:B------:R-:W-:Y:S01]  /*8290*/  FMUL.FTZ R99, R181, R149 ;  /* 0x00000095b5637220 */ /* 0x000fe20000410000 */
[----:B------:R-:W-:-:S02]  /*82a0*/  @P5 HADD2.F32 R143, -RZ, R98.H0_H0 ;  /* 0x20000062ff8f5230 */ /* 0x000fc40000004100 */
[----:B------:R-:W-:Y:S01]  /*82b0*/  FMUL.FTZ R178, R97, UR4 ;  /* 0x0000000461b27c20 */ /* 0x000fe20008410000 */
[----:B------:R-:W-:Y:S02]  /*82c0*/  @P5 HADD2.F32 R187, -RZ, R70.H0_H0 ;  /* 0x20000046ffbb5230 */ /* 0x000fe40000004100 */
[----:B------:R-:W-:Y:S01]  /*82d0*/  FFMA.FTZ R183, R152, R180, R175 ;  /* 0x000000b498b77223 */ /* 0x000fe200000100af */
[----:B------:R-:W-:Y:S02]  /*82e0*/  @P6 HADD2.F32 R185, -RZ, R69.H1_H1 ;  /* 0x30000045ffb96230 */ /* 0x000fe40000004100 */
[----:B------:R-:W-:Y:S01]  /*82f0*/  FMUL.FTZ R184, R99, UR4 ;  /* 0x0000000463b87c20 */ /* 0x000fe20008410000 */
[----:B------:R-:W-:Y:S02]  /*8300*/  @P4 HADD2.F32 R175, -RZ, R98.H1_H1 ;  /* 0x30000062ffaf4230 */ /* 0x000fe40000004100 */
[----:B------:R-:W-:Y:S01]  /*8310*/  HFMA2 R173, -RZ, RZ, 0, 0 ;  /* 0x00000000ffad7431 */ /* 0x000fe200000001ff */
[----:B------:R-:W-:Y:S01]  /*8320*/  MOV R98, RZ ;  /* 0x000000ff00627202 */ /* 0x000fe20000000f00 */
[----:B------:R-:W-:Y:S01]  /*8330*/  FMUL.FTZ R99, R96, R149 ;  /* 0x0000009560637220 */ /* 0x000fe20000410000 */
[----:B------:R-:W-:Y:S01]  /*8340*/  @P5 FMUL.FTZ R173, R178, R143 ;  /* 0x0000008fb2ad5220 */ /* 0x000fe20000410000 */
        /* <DEDUP_REMOVED lines=17> */
[----:B------:R-:W-:Y:S01]  /*8460*/  F2FP.F16.F32.PACK_AB R84, R87, R84 ;  /* 0x000000545754723e */ /* 0x000fe200000000ff */
[----:B------:R-:W-:Y:S01]  /*8470*/  HFMA2 R175, -RZ, RZ, 0, 0 ;  /* 0x00000000ffaf7431 */ /* 0x000fe200000001ff */
[----:B------:R-:W-:Y:S01]  /*8480*/  F2FP.F16.F32.PACK_AB R87, R183, R96 ;  /* 0x00000060b757723e */ /* 0x000fe200000000ff */
[----:B------:R-:W-:Y:S01]  /*8490*/  HFMA2 R176, -RZ, RZ, 0, 0 ;  /* 0x00000000ffb07431 */ /* 0x000fe200000001ff */
[----:B------:R-:W-:Y:S01]  /*84a0*/  F2FP.F16.F32.PACK_AB R98, R97, R98 ;  /* 0x000000626162723e */ /* 0x000fe200000000ff */
[----:B------:R-:W-:Y:S01]  /*84b0*/  @P3 FMUL.FTZ R175, R186, R177 ;  /* 0x000000b1baaf3220 */ /* 0x000fe20000410000 */
[----:B------:R-:W-:Y:S01]  /*84c0*/  @P2 FMUL.FTZ R176, R178, R179 ;  /* 0x000000b3b2b02220 */ /* 0x000fe20000410000 */
[----:B------:R-:W-:Y:S02]  /*84d0*/  F2FP.F16.F32.PACK_AB R86, R181, R86 ;  /* 0x00000056b556723e */ /* 0x000fe400000000ff */
[----:B------:R-:W-:-:S02]  /*84e0*/  F2FP.F16.F32.PACK_AB R85, R85, R182 ;  /* 0x000000b65555723e */ /* 0x000fc400000000ff */
[----:B------:R-:W-:Y:S02]  /*84f0*/  F2FP.F16.F32.PACK_AB R97, R142, R155 ;  /* 0x0000009b8e61723e */ /* 0x000fe400000000ff */
[----:B------:R-:W-:Y:S02]  /*8500*/  F2FP.F16.F32.PACK_AB R96, R151, R150 ;  /* 0x000000969760723e */ /* 0x000fe400000000ff */
[----:B------:R-:W-:Y:S01]  /*8510*/  F2FP.F16.F32.PACK_AB R99, R180, R143 ;  /* 0x0000008fb463723e */ /* 0x000fe200000000ff */
[----:B------:R-:W-:Y:S06]  /*8520*/  BRA `(.L_x_2723) ;  /* 0x0000000400b07947 */ /* 0x000fec0003800000 */
.L_x_2722:
[C-C-:B------:R-:W-:Y:S01]  /*8530*/  FFMA.FTZ R150, R121.reuse, R181, R122.reuse ;  /* 0x000000b579967223 */ /* 0x140fe2000001007a */
[C---:B------:R-:W-:Y:S01]  /*8540*/  LOP3.LUT P2, RZ, R142.reuse, 0xff, RZ, 0xc0, !PT ;  /* 0x000000ff8eff7812 */ /* 0x040fe2000784c0ff */
[--C-:B------:R-:W-:Y:S01]  /*8550*/  HADD2.F32 R151, -RZ, R76.reuse.H0_H0 ;  /* 0x2000004cff977230 */ /* 0x100fe20000004100 */
[----:B------:R-:W-:Y:S01]  /*8560*/  LOP3.LUT P3, RZ, R142, 0xff00, RZ, 0xc0, !PT ;  /* 0x0000ff008eff7812 */ /* 0x000fe2000786c0ff */
[----:B------:R-:W-:Y:S01]  /*8570*/  FADD.FTZ R173, -R150, R173 ;  /* 0x000000ad96ad7221 */ /* 0x000fe20000010100 */
[C-C-:B------:R-:W-:Y:S01]  /*8580*/  FFMA.FTZ R155, R121.reuse, R182, R122.reuse ;  /* 0x000000b6799b7223 */ /* 0x140fe2000001007a */
[----:B------:R-:W-:Y:S01]  /*8590*/  FFMA.FTZ R158, R121, R183, R122 ;  /* 0x000000b7799e7223 */ /* 0x000fe2000001007a */
[----:B------:R-:W-:Y:S01]  /*85a0*/  LOP3.LUT P4, RZ, R142, 0xff0000, RZ, 0xc0, !PT ;  /* 0x00ff00008eff7812 */ /* 0x000fe2000788c0ff */
[----:B0-----:R-:W-:Y:S01]  /*85b0*/  FFMA.FTZ R160, R152, R173, R151 ;  /* 0x000000ad98a07223 */ /* 0x001fe20000010097 */
[----:B------:R-:W-:Y:S02]  /*85c0*/  HADD2.F32 R159, -RZ, R76.H1_H1 ;  /* 0x3000004cff9f7230 */ /* 0x000fe40000004100 */
[----:B------:R-:W-:Y:S01]  /*85d0*/  FADD.FTZ R155, -R155, R174 ;  /* 0x000000ae9b9b7221 */ /* 0x000fe20000010100 */
[----:B------:R-:W-:-:S02]  /*85e0*/  HADD2.F32 R192, -RZ, R77.H0_H0 ;  /* 0x2000004dffc07230 */ /* 0x000fc40000004100 */
[----:B------:R-:W-:Y:S01]  /*85f0*/  FADD.FTZ R175, -R158, R175 ;  /* 0x000000af9eaf7221 */ /* 0x000fe20000010100 */
[----:B------:R-:W-:Y:S01]  /*8600*/  FMUL.FTZ R151, R149, R160 ;  /* 0x000000a095977220 */ /* 0x000fe20000410000 */
[C---:B------:R-:W-:Y:S01]  /*8610*/  FFMA.FTZ R182, R152.reuse, R155, R159 ;  /* 0x0000009b98b67223 */ /* 0x040fe2000001009f */
[----:B------:R-:W-:Y:S02]  /*8620*/  @P2 HADD2.F32 R174, -RZ, R68.H0_H0 ;  /* 0x20000044ffae2230 */ /* 0x000fe40000004100 */
[----:B------:R-:W-:Y:S01]  /*8630*/  FFMA.FTZ R192, R152, R175, R192 ;  /* 0x000000af98c07223 */ /* 0x000fe200000100c0 */
[----:B------:R-:W-:Y:S01]  /*8640*/  FMUL.FTZ R151, R151, UR4 ;  /* 0x0000000497977c20 */ /* 0x000fe20008410000 */
[--C-:B-----5:R-:W-:Y:S01]  /*8650*/  @P2 HADD2.F32 R160, -RZ, R96.reuse.H0_H0 ;  /* 0x20000060ffa02230 */ /* 0x120fe20000004100 */
[----:B------:R-:W-:Y:S01]  /*8660*/  MOV R150, RZ ;  /* 0x000000ff00967202 */ /* 0x000fe20000000f00 */
[----:B------:R-:W-:Y:S02]  /*8670*/  @P3 HADD2.F32 R173, -RZ, R96.H1_H1 ;  /* 0x30000060ffad3230 */ /* 0x000fe40000004100 */
[C---:B------:R-:W-:Y:S01]  /*8680*/  FMUL.FTZ R96, R149.reuse, R182 ;  /* 0x000000b695607220 */ /* 0x040fe20000410000 */
[----:B------:R-:W-:Y:S01]  /*8690*/  FMUL.FTZ R161, R149, R192 ;  /* 0x000000c095a17220 */ /* 0x000fe20000410000 */
[----:B------:R-:W-:Y:S01]  /*86a0*/  @P2 FMUL.FTZ R150, R174, R151 ;  /* 0x00000097ae962220 */ /* 0x000fe20000410000 */
[----:B------:R-:W-:-:S02]  /*86b0*/  HFMA2 R158, -RZ, RZ, 0, 0 ;  /* 0x00000000ff9e7431 */ /* 0x000fc400000001ff */
[----:B------:R-:W-:Y:S02]  /*86c0*/  @P3 HADD2.F32 R175, -RZ, R68.H1_H1 ;  /* 0x30000044ffaf3230 */ /* 0x000fe40000004100 */
[----:B------:R-:W-:Y:S01]  /*86d0*/  @P2 FMUL.FTZ R158, R160, R151 ;  /* 0x00000097a09e2220 */ /* 0x000fe20000410000 */
[----:B------:R-:W-:Y:S02]  /*86e0*/  @P4 HADD2.F32 R174, -RZ, R97.H0_H0 ;  /* 0x20000061ffae4230 */ /* 0x000fe40000004100 */
[----:B------:R-:W-:Y:S01]  /*86f0*/  FMUL.FTZ R96, R96, UR4 ;  /* 0x0000000460607c20 */ /* 0x000fe20008410000 */
[----:B------:R-:W-:Y:S02]  /*8700*/  @P4 HADD2.F32 R182, -RZ, R69.H0_H0 ;  /* 0x20000045ffb64230 */ /* 0x000fe40000004100 */
[----:B------:R-:W-:Y:S01]  /*8710*/  FMUL.FTZ R161, R161, UR4 ;  /* 0x00000004a1a17c20 */ /* 0x000fe20008410000 */
[----:B------:R-:W-:Y:S01]  /*8720*/  ISETP.GE.U32.AND P2, PT, R142, RZ, PT ;  /* 0x000000ff8e00720c */ /* 0x000fe20003f46070 */
        /* <DEDUP_REMOVED lines=8> */
[----:B------:R-:W-:Y:S01]  /*87b0*/  LOP3.LUT P5, RZ, R143, 0xff, RZ, 0xc0, !PT ;  /* 0x000000ff8fff7812 */ /* 0x000fe200078ac0ff */
[--C-:B------:R-:W-:Y:S01]  /*87c0*/  FFMA.FTZ R161, R121, R184, R122.reuse ;  /* 0x000000b879a17223 */ /* 0x100fe2000001007a */
[----:B------:R-:W-:Y:S01]  /*87d0*/  LOP3.LUT P4, RZ, R143, 0xff00, RZ, 0xc0, !PT ;  /* 0x0000ff008fff7812 */ /* 0x000fe2000788c0ff */
[----:B------:R-:W-:Y:S01]  /*87e0*/  FFMA.FTZ R96, R121, R185, R122 ;  /* 0x000000b979607223 */ /* 0x000fe2000001007a */
[----:B------:R-:W-:Y:S01]  /*87f0*/  LOP3.LUT P3, RZ, R143, 0xff0000, RZ, 0xc0, !PT ;  /* 0x00ff00008fff7812 */ /* 0x000fe2000786c0ff */
[----:B------:R-:W-:Y:S01]  /*8800*/  FADD.FTZ R161, -R161, R176 ;  /* 0x000000b0a1a17221 */ /* 0x000fe20000010100 */
[----:B------:R-:W-:Y:S01]  /*8810*/  ISETP.GE.U32.AND.EX P2, PT, R143, 0x1000000, PT, P2 ;  /* 0x010000008f00780c */ /* 0x000fe20003f46120 */
[C-C-:B------:R-:W-:Y:S01]  /*8820*/  FFMA.FTZ R143, R121.reuse, R186, R122.reuse ;  /* 0x000000ba798f7223 */ /* 0x140fe2000001007a */
[----:B------:R-:W-:Y:S01]  /*8830*/  LOP3.LUT P6, RZ, R142, 0xff000000, RZ, 0xc0, !PT ;  /* 0xff0000008eff7812 */ /* 0x000fe200078cc0ff */
[----:B------:R-:W-:Y:S01]  /*8840*/  FFMA.FTZ R142, R121, R187, R122 ;  /* 0x000000bb798e7223 */ /* 0x000fe2000001007a */
[----:B------:R-:W-:Y:S01]  /*8850*/  FADD.FTZ R177, -R96, R177 ;  /* 0x000000b160b17221 */ /* 0x000fe20000010100 */
[----:B------:R-:W-:Y:S01]  /*8860*/  FADD.FTZ R173, -R143, R178 ;  /* 0x000000b28fad7221 */ /* 0x000fe20000010100 */
[----:B------:R-:W-:-:S02]  /*8870*/  HADD2.F32 R143, -RZ, R77.H1_H1 ;  /* 0x3000004dff8f7230 */ /* 0x000fc40000004100 */
[----:B------:R-:W-:Y:S01]  /*8880*/  FADD.FTZ R179, -R142, R179 ;  /* 0x000000b38eb37221 */ /* 0x000fe20000010100 */
[--C-:B------:R-:W-:Y:S02]  /*8890*/  HADD2.F32 R142, -RZ, R78.reuse.H0_H0 ;  /* 0x2000004eff8e7230 */ /* 0x100fe40000004100 */
[----:B------:R-:W-:Y:S01]  /*88a0*/  FFMA.FTZ R175, R121, R188, R122 ;  /* 0x000000bc79af7223 */ /* 0x000fe2000001007a */
[----:B------:R-:W-:Y:S02]  /*88b0*/  HADD2.F32 R176, -RZ, R78.H1_H1 ;  /* 0x3000004effb07230 */ /* 0x000fe40000004100 */
[C---:B------:R-:W-:Y:S01]  /*88c0*/  FFMA.FTZ R96, R152.reuse, R161, R143 ;  /* 0x000000a198607223 */ /* 0x040fe2000001008f */
[----:B------:R-:W-:Y:S02]  /*88d0*/  HADD2.F32 R184, -RZ, R79.H1_H1 ;  /* 0x3000004fffb87230 */ /* 0x000fe40000004100 */
[----:B------:R-:W-:Y:S01]  /*88e0*/  FFMA.FTZ R174, R152, R177, R142 ;  /* 0x000000b198ae7223 */ /* 0x000fe2000001008e */
[----:B------:R-:W-:Y:S01]  /*88f0*/  FADD.FTZ R175, -R175, R180 ;  /* 0x000000b4afaf7221 */ /* 0x000fe20000010100 */
[----:B------:R-:W-:Y:S01]  /*8900*/  FMUL.FTZ R96, R149, R96 ;  /* 0x0000006095607220 */ /* 0x000fe20000410000 */
[----:B------:R-:W-:-:S02]  /*8910*/  @P6 HADD2.F32 R97, -RZ, R97.H1_H1 ;  /* 0x30000061ff616230 */ /* 0x000fc40000004100 */
[----:B------:R-:W-:Y:S01]  /*8920*/  FFMA.FTZ R178, R152, R173, R176 ;  /* 0x000000ad98b27223 */ /* 0x000fe200000100b0 */
[----:B------:R-:W-:Y:S02]  /*8930*/  HADD2.F32 R180, -RZ, R79.H0_H0 ;  /* 0x2000004fffb47230 */ /* 0x000fe40000004100 */
[----:B------:R-:W-:Y:S01]  /*8940*/  FMUL.FTZ R142, R96, UR4 ;  /* 0x00000004608e7c20 */ /* 0x000fe20008410000 */
[----:B------:R-:W-:Y:S02]  /*8950*/  HFMA2 R161, -RZ, RZ, 0, 0 ;  /* 0x00000000ffa17431 */ /* 0x000fe400000001ff */
[----:B------:R-:W-:Y:S01]  /*8960*/  FFMA.FTZ R186, R152, R175, R184 ;  /* 0x000000af98ba7223 */ /* 0x000fe200000100b8 */
[--C-:B------:R-:W-:Y:S02]  /*8970*/  @P3 HADD2.F32 R184, -RZ, R99.reuse.H0_H0 ;  /* 0x20000063ffb83230 */ /* 0x100fe40000004100 */
[----:B------:R-:W-:Y:S01]  /*8980*/  @P6 FMUL.FTZ R161, R97, R142 ;  /* 0x0000008e61a16220 */ /* 0x000fe20000410000 */
[----:B------:R-:W-:-:S02]  /*8990*/  @P2 HADD2.F32 R188, -RZ, R99.H1_H1 ;  /* 0x30000063ffbc2230 */ /* 0x000fc40000004100 */
[C---:B------:R-:W-:Y:S01]  /*89a0*/  FMUL.FTZ R97, R149.reuse, R174 ;  /* 0x000000ae95617220 */ /* 0x040fe20000410000 */
[----:B------:R-:W-:Y:S02]  /*89b0*/  @P6 HADD2.F32 R143, -RZ, R69.H1_H1 ;  /* 0x30000045ff8f6230 */ /* 0x000fe40000004100 */
[----:B------:R-:W-:Y:S01]  /*89c0*/  FMUL.FTZ R99, R149, R178 ;  /* 0x000000b295637220 */ /* 0x000fe20000410000 */
[----:B------:R-:W-:Y:S01]  /*89d0*/  FFMA.FTZ R182, R152, R179, R180 ;  /* 0x000000b398b67223 */ /* 0x000fe200000100b4 */
[----:B------:R-:W-:Y:S01]  /*89e0*/  @P5 HADD2.F32 R180, -RZ, R70.H0_H0 ;  /* 0x20000046ffb45230 */ /* 0x000fe20000004100 */
[----:B------:R-:W-:Y:S01]  /*89f0*/  MOV R96, RZ ;  /* 0x000000ff00607202 */ /* 0x000fe20000000f00 */
[----:B------:R-:W-:Y:S01]  /*8a00*/  FMUL.FTZ R97, R97, UR4 ;  /* 0x0000000461617c20 */ /* 0x000fe20008410000 */
[--C-:B------:R-:W-:Y:S02]  /*8a10*/  @P5 HADD2.F32 R176, -RZ, R98.reuse.H0_H0 ;  /* 0x20000062ffb05230 */ /* 0x100fe40000004100 */
[----:B------:R-:W-:Y:S01]  /*8a20*/  FMUL.FTZ R178, R99, UR4 ;  /* 0x0000000463b27c20 */ /* 0x000fe20008410000 */
[----:B------:R-:W-:Y:S01]  /*8a30*/  @P6 FMUL.FTZ R96, R143, R142 ;  /* 0x0000008e8f606220 */ /* 0x000fe20000410000 */
[----:B------:R-:W-:-:S02]  /*8a40*/  @P4 HADD2.F32 R175, -RZ, R98.H1_H1 ;  /* 0x30000062ffaf4230 */ /* 0x000fc40000004100 */
[C---:B------:R-:W-:Y:S01]  /*8a50*/  FMUL.FTZ R99, R149.reuse, R182 ;  /* 0x000000b695637220 */ /* 0x040fe20000410000 */
[----:B------:R-:W-:Y:S01]  /*8a60*/  FMUL.FTZ R143, R149, R186 ;  /* 0x000000ba958f7220 */ /* 0x000fe20000410000 */
[----:B------:R-:W-:Y:S01]  /*8a70*/  MOV R98, RZ ;  /* 0x000000ff00627202 */ /* 0x000fe20000000f00 */
[----:B------:R-:W-:Y:S02]  /*8a80*/  @P4 HADD2.F32 R179, -RZ, R70.H1_H1 ;  /* 0x30000046ffb34230 */ /* 0x000fe40000004100 */
[-C--:B------:R-:W-:Y:S01]  /*8a90*/  @P5 FMUL.FTZ R98, R180, R97.reuse ;  /* 0x00000061b4625220 */ /* 0x080fe20000410000 */
[----:B------:R-:W-:Y:S02]  /*8aa0*/  HFMA2 R173, -RZ, RZ, 0, 0 ;  /* 0x00000000ffad7431 */ /* 0x000fe400000001ff */
[--C-:B------:R-:W-:Y:S02]  /*8ab0*/  @P3 HADD2.F32 R180, -RZ, R71.reuse.H0_H0 ;  /* 0x20000047ffb43230 */ /* 0x100fe40000004100 */
[----:B------:R-:W-:Y:S01]  /*8ac0*/  @P5 FMUL.FTZ R173, R176, R97 ;  /* 0x00000061b0ad5220 */ /* 0x000fe20000410000 */
[----:B------:R-:W-:-:S02]  /*8ad0*/  @P2 HADD2.F32 R182, -RZ, R71.H1_H1 ;  /* 0x30000047ffb62230 */ /* 0x000fc40000004100 */
[----:B------:R-:W-:Y:S01]  /*8ae0*/  FMUL.FTZ R99, R99, UR4 ;  /* 0x0000000463637c20 */ /* 0x000fe20008410000 */
[----:B------:R-:W-:Y:S01]  /*8af0*/  FMUL.FTZ R143, R143, UR4 ;  /* 0x000000048f8f7c20 */ /* 0x000fe20008410000 */
[----:B------:R-:W-:Y:S02]  /*8b00*/  MOV R97, RZ ;  /* 0x000000ff00617202 */ /* 0x000fe40000000f00 */
[----:B------:R-:W-:Y:S01]  /*8b10*/  CS2R R176, SRZ ;  /* 0x0000000000b07805 */ /* 0x000fe2000001ff00 */
[-C--:B------:R-:W-:Y:S01]  /*8b20*/  @P4 FMUL.FTZ R97, R179, R178.reuse ;  /* 0x000000b2b3614220 */ /* 0x080fe20000410000 */
[----:B------:R-:W-:Y:S01]  /*8b30*/  MOV R142, RZ ;  /* 0x000000ff008e7202 */ /* 0x000fe20000000f00 */
[----:B------:R-:W-:Y:S01]  /*8b40*/  @P3 FMUL.FTZ R142, R180, R99 ;  /* 0x00000063b48e3220 */ /* 0x000fe20000410000 */
[----:B------:R-:W-:Y:S01]  /*8b50*/  @P2 FMUL.FTZ R177, R182, R143 ;  /* 0x0000008fb6b12220 */ /* 0x000fe20000410000 */
[----:B------:R-:W-:Y:S02]  /*8b60*/  HFMA2 R174, -RZ, RZ, 0, 0 ;  /* 0x00000000ffae7431 */ /* 0x000fe400000001ff */
[----:B------:R-:W-:Y:S01]  /*8b70*/  @P4 FMUL.FTZ R174, R175, R178 ;  /* 0x000000b2afae4220 */ /* 0x000fe20000410000 */
[----:B------:R-:W-:Y:S01]  /*8b80*/  HFMA2 R175, -RZ, RZ, 0, 0 ;  /* 0x00000000ffaf7431 */ /* 0x000fe200000001ff */
[----:B------:R-:W-:Y:S01]  /*8b90*/  F2FP.F16.F32.PACK_AB R98, R97, R98 ;  /* 0x000000626162723e */ /* 0x000fe200000000ff */
[----:B------:R-:W-:Y:S01]  /*8ba0*/  @P3 FMUL.FTZ R175, R184, R99 ;  /* 0x00000063b8af3220 */ /* 0x000fe20000410000 */
[----:B------:R-:W-:Y:S01]  /*8bb0*/  F2FP.F16.F32.PACK_AB R97, R96, R155 ;  /* 0x0000009b6061723e */ /* 0x000fe200000000ff */
[----:B------:R-:W-:Y:S01]  /*8bc0*/  @P2 FMUL.FTZ R176, R188, R143 ;  /* 0x0000008fbcb02220 */ /* 0x000fe20000410000 */
[----:B------:R-:W-:-:S02]  /*8bd0*/  F2FP.F16.F32.PACK_AB R96, R151, R150 ;  /* 0x000000969760723e */ /* 0x000fc400000000ff */
[----:B------:R-:W-:-:S07]  /*8be0*/  F2FP.F16.F32.PACK_AB R99, R177, R142 ;  /* 0x0000008eb163723e */ /* 0x000fce00000000ff */
.L_x_2723:
        /* <DEDUP_REMOVED lines=9> */
[--C-:B------:R-:W-:Y:S01]  /*8c80*/  HADD2.F32 R85, -RZ, R92.reuse.H0_H0 ;  /* 0x2000005cff557230 */ /* 0x100fe20000004100 */
[C---:B------:R-:W-:Y:S01]  /*8c90*/  LOP3.LUT P2, RZ, R134.reuse, 0xff, RZ, 0xc0, !PT ;  /* 0x000000ff86ff7812 */ /* 0x040fe2000784c0ff */
[----:B------:R-:W-:Y:S01]  /*8ca0*/  FFMA.FTZ R166, R121, R166, R122 ;  /* 0x000000a679a67223 */ /* 0x000fe2000001007a */
[----:B------:R-:W-:Y:S01]  /*8cb0*/  FADD.FTZ R84, -R165, R164 ;  /* 0x000000a4a5547221 */ /* 0x000fe20000010100 */
[----:B------:R-:W-:Y:S01]  /*8cc0*/  LOP3.LUT P3, RZ, R134, 0xff00, RZ, 0xc0, !PT ;  /* 0x0000ff0086ff7812 */ /* 0x000fe2000786c0ff */
[----:B------:R-:W-:Y:S02]  /*8cd0*/  HADD2.F32 R87, -RZ, R92.H1_H1 ;  /* 0x3000005cff577230 */ /* 0x000fe40000004100 */
[----:B------:R-:W-:Y:S01]  /*8ce0*/  FADD.FTZ R166, -R166, R163 ;  /* 0x000000a3a6a67221 */ /* 0x000fe20000010100 */
[----:B------:R-:W-:Y:S01]  /*8cf0*/  FFMA.FTZ R84, R152, R84, R85 ;  /* 0x0000005498547223 */ /* 0x000fe20000010055 */
[----:B------:R-:W-:Y:S01]  /*8d00*/  FFMA.FTZ R167, R121, R167, R122 ;  /* 0x000000a779a77223 */ /* 0x000fe2000001007a */
[----:B------:R-:W-:Y:S01]  /*8d10*/  LOP3.LUT P4, RZ, R134, 0xff0000, RZ, 0xc0, !PT ;  /* 0x00ff000086ff7812 */ /* 0x000fe2000788c0ff */
[----:B------:R-:W-:Y:S01]  /*8d20*/  FFMA.FTZ R87, R152, R166, R87 ;  /* 0x000000a698577223 */ /* 0x000fe20000010057 */
[----:B------:R-:W-:Y:S01]  /*8d30*/  FMUL.FTZ R85, R84, R149 ;  /* 0x0000009554557220 */ /* 0x000fe20000410000 */
[----:B------:R-:W-:-:S02]  /*8d40*/  HADD2.F32 R143, -RZ, R93.H0_H0 ;  /* 0x2000005dff8f7230 */ /* 0x000fc40000004100 */
[----:B------:R-:W-:Y:S01]  /*8d50*/  FADD.FTZ R164, -R167, R162 ;  /* 0x000000a2a7a47221 */ /* 0x000fe20000010100 */
[--C-:B-----5:R-:W-:Y:S02]  /*8d60*/  @P2 HADD2.F32 R86, -RZ, R96.reuse.H0_H0 ;  /* 0x20000060ff562230 */ /* 0x120fe40000004100 */
[----:B------:R-:W-:Y:S01]  /*8d70*/  FMUL.FTZ R165, R85, UR4 ;  /* 0x0000000455a57c20 */ /* 0x000fe20008410000 */
[----:B------:R-:W-:Y:S01]  /*8d80*/  FMUL.FTZ R85, R87, R149 ;  /* 0x0000009557557220 */ /* 0x000fe20000410000 */
[----:B------:R-:W-:Y:S01]  /*8d90*/  FFMA.FTZ R164, R152, R164, R143 ;  /* 0x000000a498a47223 */ /* 0x000fe2000001008f */
[----:B------:R-:W-:Y:S01]  /*8da0*/  @P3 HADD2.F32 R96, -RZ, R96.H1_H1 ;  /* 0x30000060ff603230 */ /* 0x000fe20000004100 */
[----:B0-----:R-:W-:Y:S01]  /*8db0*/  CS2R R150, SRZ ;  /* 0x0000000000967805 */ /* 0x001fe2000001ff00 */
[--C-:B------:R-:W-:Y:S02]  /*8dc0*/  @P3 HADD2.F32 R166, -RZ, R64.reuse.H1_H1 ;  /* 0x30000040ffa63230 */ /* 0x100fe40000004100 */
[----:B------:R-:W-:Y:S01]  /*8dd0*/  FMUL.FTZ R85, R85, UR4 ;  /* 0x0000000455557c20 */ /* 0x000fe20008410000 */
[----:B------:R-:W-:-:S02]  /*8de0*/  @P2 HADD2.F32 R162, -RZ, R64.H0_H0 ;  /* 0x20000040ffa22230 */ /* 0x000fc40000004100 */
[----:B------:R-:W-:Y:S01]  /*8df0*/  @P2 FMUL.FTZ R150, R165, R86 ;  /* 0x00000056a5962220 */ /* 0x000fe20000410000 */
[----:B------:R-:W-:Y:S01]  /*8e00*/  CS2R R142, SRZ ;  /* 0x00000000008e7805 */ /* 0x000fe2000001ff00 */
[--C-:B------:R-:W-:Y:S01]  /*8e10*/  FFMA.FTZ R168, R121, R168, R122.reuse ;  /* 0x000000a879a87223 */ /* 0x100fe2000001007a */
[----:B------:R-:W-:Y:S01]  /*8e20*/  FMUL.FTZ R86, R164, R149 ;  /* 0x00000095a4567220 */ /* 0x000fe20000410000 */
[----:B------:R-:W-:Y:S01]  /*8e30*/  @P3 FMUL.FTZ R151, R85, R96 ;  /* 0x0000006055973220 */ /* 0x000fe20000410000 */
[----:B------:R-:W-:Y:S01]  /*8e40*/  @P3 FMUL.FTZ R142, R166, R85 ;  /* 0x00000055a68e3220 */ /* 0x000fe20000410000 */
[----:B------:R-:W-:Y:S01]  /*8e50*/  @P2 FMUL.FTZ R143, R162, R165 ;  /* 0x000000a5a28f2220 */ /* 0x000fe20000410000 */
[----:B------:R-:W-:Y:S01]  /*8e60*/  FFMA.FTZ R172, R121, R172, R122 ;  /* 0x000000ac79ac7223 */ /* 0x000fe2000001007a */
[----:B------:R-:W-:Y:S02]  /*8e70*/  HADD2.F32 R85, -RZ, R93.H1_H1 ;  /* 0x3000005dff557230 */ /* 0x000fe40000004100 */
[----:B------:R-:W-:Y:S01]  /*8e80*/  FADD.FTZ R165, -R168, R157 ;  /* 0x0000009da8a57221 */ /* 0x000fe20000010100 */
[----:B------:R-:W-:-:S02]  /*8e90*/  @P4 HADD2.F32 R155, -RZ, R97.H0_H0 ;  /* 0x20000061ff9b4230 */ /* 0x000fc40000004100 */
[----:B------:R-:W-:Y:S01]  /*8ea0*/  FMUL.FTZ R86, R86, UR4 ;  /* 0x0000000456567c20 */ /* 0x000fe20008410000 */
[----:B------:R-:W-:Y:S02]  /*8eb0*/  @P4 HADD2.F32 R167, -RZ, R65.H0_H0 ;  /* 0x20000041ffa74230 */ /* 0x000fe40000004100 */
[--C-:B------:R-:W-:Y:S01]  /*8ec0*/  FFMA.FTZ R169, R121, R169, R122.reuse ;  /* 0x000000a979a97223 */ /* 0x100fe2000001007a */
[----:B------:R-:W-:Y:S01]  /*8ed0*/  LOP3.LUT P6, RZ, R134, 0xff000000, RZ, 0xc0, !PT ;  /* 0xff00000086ff7812 */ /* 0x000fe200078cc0ff */
[----:B------:R-:W-:Y:S01]  /*8ee0*/  FADD.FTZ R172, -R172, R125 ;  /* 0x0000007dacac7221 */ /* 0x000fe20000010100 */
[----:B------:R-:W-:Y:S01]  /*8ef0*/  LOP3.LUT P5, RZ, R135, 0xff, RZ, 0xc0, !PT ;  /* 0x000000ff87ff7812 */ /* 0x000fe200078ac0ff */
[----:B------:R-:W-:Y:S01]  /*8f00*/  HFMA2 R154, -RZ, RZ, 0, 0 ;  /* 0x00000000ff9a7431 */ /* 0x000fe200000001ff */
[----:B------:R-:W-:Y:S01]  /*8f10*/  MOV R163, RZ ;  /* 0x000000ff00a37202 */ /* 0x000fe20000000f00 */
[--C-:B------:R-:W-:Y:S02]  /*8f20*/  HADD2.F32 R125, -RZ, R94.reuse.H0_H0 ;  /* 0x2000005eff7d7230 */ /* 0x100fe40000004100 */
[----:B------:R-:W-:Y:S01]  /*8f30*/  FFMA.FTZ R165, R152, R165, R85 ;  /* 0x000000a598a57223 */ /* 0x000fe20000010055 */
[----:B------:R-:W-:Y:S01]  /*8f40*/  @P4 FMUL.FTZ R154, R86, R155 ;  /* 0x0000009b569a4220 */ /* 0x000fe20000410000 */
[----:B------:R-:W-:Y:S01]  /*8f50*/  @P4 FMUL.FTZ R163, R167, R86 ;  /* 0x00000056a7a34220 */ /* 0x000fe20000410000 */
[----:B------:R-:W-:Y:S01]  /*8f60*/  FFMA.FTZ R170, R121, R170, R122 ;  /* 0x000000aa79aa7223 */ /* 0x000fe2000001007a */
[----:B------:R-:W-:Y:S01]  /*8f70*/  FADD.FTZ R166, -R169, R156 ;  /* 0x0000009ca9a67221 */ /* 0x000fe20000010100 */
[----:B------:R-:W-:Y:S01]  /*8f80*/  ISETP.GE.U32.AND P2, PT, R134, RZ, PT ;  /* 0x000000ff8600720c */ /* 0x000fe20003f46070 */
[----:B------:R-:W-:Y:S01]  /*8f90*/  FMUL.FTZ R85, R165, R149 ;  /* 0x00000095a5557220 */ /* 0x000fe20000410000 */
[C---:B------:R-:W-:Y:S01]  /*8fa0*/  LOP3.LUT P4, RZ, R135.reuse, 0xff00, RZ, 0xc0, !PT ;  /* 0x0000ff0087ff7812 */ /* 0x040fe2000788c0ff */
[----:B------:R-:W-:Y:S01]  /*8fb0*/  FADD.FTZ R170, -R170, R127 ;  /* 0x0000007faaaa7221 */ /* 0x000fe20000010100 */
[----:B------:R-:W-:Y:S01]  /*8fc0*/  FFMA.FTZ R166, R152, R166, R125 ;  /* 0x000000a698a67223 */ /* 0x000fe2000001007d */
[----:B------:R-:W-:Y:S01]  /*8fd0*/  LOP3.LUT P3, RZ, R135, 0xff0000, RZ, 0xc0, !PT ;  /* 0x00ff000087ff7812 */ /* 0x000fe2000786c0ff */
[----:B------:R-:W-:Y:S01]  /*8fe0*/  FFMA.FTZ R171, R121, R171, R122 ;  /* 0x000000ab79ab7223 */ /* 0x000fe2000001007a */
[----:B------:R-:W-:Y:S01]  /*8ff0*/  ISETP.GE.U32.AND.EX P2, PT, R135, 0x1000000, PT, P2 ;  /* 0x010000008700780c */ /* 0x000fe20003f46120 */
[----:B------:R-:W-:-:S02]  /*9000*/  HADD2.F32 R127, -RZ, R94.H1_H1 ;  /* 0x3000005eff7f7230 */ /* 0x000fc40000004100 */
[----:B------:R-:W-:Y:S01]  /*9010*/  FMUL.FTZ R156, R85, UR4 ;  /* 0x00000004559c7c20 */ /* 0x000fe20008410000 */
[--C-:B------:R-:W-:Y:S02]  /*9020*/  HADD2.F32 R135, -RZ, R95.reuse.H0_H0 ;  /* 0x2000005fff877230 */ /* 0x100fe40000004100 */
[----:B------:R-:W-:Y:S01]  /*9030*/  FMUL.FTZ R85, R166, R149 ;  /* 0x00000095a6557220 */ /* 0x000fe20000410000 */
[----:B------:R-:W-:Y:S01]  /*9040*/  FADD.FTZ R168, -R171, R126 ;  /* 0x0000007eaba87221 */ /* 0x000fe20000010100 */
[----:B------:R-:W-:Y:S02]  /*9050*/  HADD2.F32 R155, -RZ, R95.H1_H1 ;  /* 0x3000005fff9b7230 */ /* 0x000fe40000004100 */
[----:B------:R-:W-:Y:S01]  /*9060*/  FFMA.FTZ R167, R152, R170, R127 ;  /* 0x000000aa98a77223 */ /* 0x000fe2000001007f */
[----:B------:R-:W-:Y:S02]  /*9070*/  @P6 HADD2.F32 R97, -RZ, R97.H1_H1 ;  /* 0x30000061ff616230 */ /* 0x000fe40000004100 */
[----:B------:R-:W-:Y:S01]  /*9080*/  FMUL.FTZ R85, R85, UR4 ;  /* 0x0000000455557c20 */ /* 0x000fe20008410000 */
[----:B------:R-:W-:-:S02]  /*9090*/  @P5 HADD2.F32 R86, -RZ, R98.H0_H0 ;  /* 0x20000062ff565230 */ /* 0x000fc40000004100 */
[C---:B------:R-:W-:Y:S01]  /*90a0*/  FFMA.FTZ R168, R152.reuse, R168, R135 ;  /* 0x000000a898a87223 */ /* 0x040fe20000010087 */
[----:B------:R-:W-:Y:S02]  /*90b0*/  @P5 HADD2.F32 R170, -RZ, R66.H0_H0 ;  /* 0x20000042ffaa5230 */ /* 0x000fe40000004100 */
[----:B------:R-:W-:Y:S01]  /*90c0*/  FFMA.FTZ R169, R152, R172, R155 ;  /* 0x000000ac98a97223 */ /* 0x000fe2000001009b */
[----:B------:R-:W-:Y:S02]  /*90d0*/  HFMA2 R125, -RZ, RZ, 0, 0 ;  /* 0x00000000ff7d7431 */ /* 0x000fe400000001ff */
[----:B------:R-:W-:Y:S02]  /*90e0*/  @P4 HADD2.F32 R126, -RZ, R98.H1_H1 ;  /* 0x30000062ff7e4230 */ /* 0x000fe40000004100 */
[----:B------:R-:W-:Y:S01]  /*90f0*/  @P6 FMUL.FTZ R125, R156, R97 ;  /* 0x000000619c7d6220 */ /* 0x000fe20000410000 */
[----:B------:R-:W-:Y:S01]  /*9100*/  HFMA2 R162, -RZ, RZ, 0, 0 ;  /* 0x00000000ffa27431 */ /* 0x000fe200000001ff */
[----:B------:R-:W-:Y:S01]  /*9110*/  MOV R98, RZ ;  /* 0x000000ff00627202 */ /* 0x000fe20000000f00 */
[----:B------:R-:W-:Y:S01]  /*9120*/  FMUL.FTZ R97, R167, R149 ;  /* 0x00000095a7617220 */ /* 0x000fe20000410000 */
[----:B------:R-:W-:Y:S01]  /*9130*/  @P5 FMUL.FTZ R162, R85, R86 ;  /* 0x0000005655a25220 */ /* 0x000fe20000410000 */
[----:B------:R-:W-:Y:S01]  /*9140*/  @P5 FMUL.FTZ R98, R170, R85 ;  /* 0x00000055aa625220 */ /* 0x000fe20000410000 */
[----:B------:R-:W-:Y:S01]  /*9150*/  FMUL.FTZ R85, R168, R149 ;  /* 0x00000095a8557220 */ /* 0x000fe20000410000 */
[----:B------:R-:W-:-:S02]  /*9160*/  @P3 HADD2.F32 R127, -RZ, R99.H0_H0 ;  /* 0x20000063ff7f3230 */ /* 0x000fc40000004100 */
[----:B------:R-:W-:Y:S01]  /*9170*/  FMUL.FTZ R86, R169, R149 ;  /* 0x00000095a9567220 */ /* 0x000fe20000410000 */
[----:B------:R-:W-:Y:S02]  /*9180*/  @P2 HADD2.F32 R134, -RZ, R99.H1_H1 ;  /* 0x30000063ff862230 */ /* 0x000fe40000004100 */
[----:B------:R-:W-:Y:S01]  /*9190*/  FMUL.FTZ R135, R97, UR4 ;  /* 0x0000000461877c20 */ /* 0x000fe20008410000 */
[----:B------:R-:W-:Y:S02]  /*91a0*/  @P6 HADD2.F32 R99, -RZ, R65.H1_H1 ;  /* 0x30000041ff636230 */ /* 0x000fe40000004100 */
[----:B------:R-:W-:Y:S01]  /*91b0*/  FMUL.FTZ R170, R85, UR4 ;  /* 0x0000000455aa7c20 */ /* 0x000fe20008410000 */
[----:B------:R-:W-:Y:S02]  /*91c0*/  @P4 HADD2.F32 R172, -RZ, R66.H1_H1 ;  /* 0x30000042ffac4230 */ /* 0x000fe40000004100 */
[----:B------:R-:W-:Y:S01]  /*91d0*/  FMUL.FTZ R85, R86, UR4 ;  /* 0x0000000456557c20 */ /* 0x000fe20008410000 */
[--C-:B------:R-:W-:Y:S01]  /*91e0*/  @P3 HADD2.F32 R171, -RZ, R67.reuse.H0_H0 ;  /* 0x20000043ffab3230 */ /* 0x100fe20000004100 */
[----:B------:R-:W-:Y:S01]  /*91f0*/  MOV R96, RZ ;  /* 0x000000ff00607202 */ /* 0x000fe20000000f00 */
[----:B------:R-:W-:-:S02]  /*9200*/  @P2 HADD2.F32 R178, -RZ, R67.H1_H1 ;  /* 0x30000043ffb22230 */ /* 0x000fc40000004100 */
[----:B------:R-:W-:Y:S01]  /*9210*/  HFMA2 R157, -RZ, RZ, 0, 0 ;  /* 0x00000000ff9d7431 */ /* 0x000fe200000001ff */
[----:B------:R-:W-:Y:S01]  /*9220*/  MOV R97, RZ ;  /* 0x000000ff00617202 */ /* 0x000fe20000000f00 */
[----:B------:R-:W-:Y:S01]  /*9230*/  @P6 FMUL.FTZ R96, R99, R156 ;  /* 0x0000009c63606220 */ /* 0x000fe20000410000 */
[----:B------:R-:W-:Y:S01]  /*9240*/  @P4 FMUL.FTZ R157, R135, R126 ;  /* 0x0000007e879d4220 */ /* 0x000fe20000410000 */
        /* <DEDUP_REMOVED lines=18> */
.L_x_2724:
[----:B------:R-:W-:Y:S01]  /*9370*/  FFMA.FTZ R165, R121, R165, R122 ;  /* 0x000000a579a57223 */ /* 0x000fe2000001007a */
[C---:B------:R-:W-:Y:S01]  /*9380*/  LOP3.LUT P2, RZ, R134.reuse, 0xff, RZ, 0xc0, !PT ;  /* 0x000000ff86ff7812 */ /* 0x040fe2000784c0ff */
[--C-:B------:R-:W-:Y:S01]  /*9390*/  HADD2.F32 R143, -RZ, R92.reuse.H0_H0 ;  /* 0x2000005cff8f7230 */ /* 0x100fe20000004100 */
[C---:B------:R-:W-:Y:S01]  /*93a0*/  LOP3.LUT P3, RZ, R134.reuse, 0xff00, RZ, 0xc0, !PT ;  /* 0x0000ff0086ff7812 */ /* 0x040fe2000786c0ff */
[----:B------:R-:W-:Y:S01]  /*93b0*/  FADD.FTZ R165, -R165, R164 ;  /* 0x000000a4a5a57221 */ /* 0x000fe20000010100 */
[C-C-:B------:R-:W-:Y:S01]  /*93c0*/  FFMA.FTZ R166, R121.reuse, R166, R122.reuse ;  /* 0x000000a679a67223 */ /* 0x140fe2000001007a */
[----:B------:R-:W-:Y:S01]  /*93d0*/  FFMA.FTZ R167, R121, R167, R122 ;  /* 0x000000a779a77223 */ /* 0x000fe2000001007a */
[----:B------:R-:W-:Y:S01]  /*93e0*/  LOP3.LUT P4, RZ, R134, 0xff0000, RZ, 0xc0, !PT ;  /* 0x00ff000086ff7812 */ /* 0x000fe2000788c0ff */
[----:B------:R-:W-:Y:S01]  /*93f0*/  FFMA.FTZ R142, R152, R165, R143 ;  /* 0x000000a5988e7223 */ /* 0x000fe2000001008f */
[----:B0-----:R-:W-:Y:S02]  /*9400*/  HADD2.F32 R151, -RZ, R92.H1_H1 ;  /* 0x3000005cff977230 */ /* 0x001fe40000004100 */
[----:B------:R-:W-:Y:S01]  /*9410*/  FADD.FTZ R163, -R166, R163 ;  /* 0x000000a3a6a37221 */ /* 0x000fe20000010100 */
[----:B------:R-:W-:-:S02]  /*9420*/  HADD2.F32 R154, -RZ, R93.H0_H0 ;  /* 0x2000005dff9a7230 */ /* 0x000fc40000004100 */
[----:B------:R-:W-:Y:S01]  /*9430*/  FADD.FTZ R167, -R167, R162 ;  /* 0x000000a2a7a77221 */ /* 0x000fe20000010100 */
[----:B------:R-:W-:Y:S01]  /*9440*/  FMUL.FTZ R142, R149, R142 ;  /* 0x0000008e958e7220 */ /* 0x000fe20000410000 */
[--C-:B-----5:R-:W-:Y:S02]  /*9450*/  @P2 HADD2.F32 R143, -RZ, R96.reuse.H0_H0 ;  /* 0x20000060ff8f2230 */ /* 0x120fe40000004100 */
[C---:B------:R-:W-:Y:S01]  /*9460*/  FFMA.FTZ R164, R152.reuse, R163, R151 ;  /* 0x000000a398a47223 */ /* 0x040fe20000010097 */
[----:B------:R-:W-:Y:S01]  /*9470*/  FFMA.FTZ R166, R152, R167, R154 ;  /* 0x000000a798a67223 */ /* 0x000fe2000001009a */
[----:B------:R-:W-:Y:S01]  /*9480*/  FMUL.FTZ R162, R142, UR4 ;  /* 0x000000048ea27c20 */ /* 0x000fe20008410000 */
[----:B------:R-:W-:Y:S02]  /*9490*/  @P3 HADD2.F32 R167, -RZ, R96.H1_H1 ;  /* 0x30000060ffa73230 */ /* 0x000fe40000004100 */
[----:B------:R-:W-:Y:S02]  /*94a0*/  HFMA2 R150, -RZ, RZ, 0, 0 ;  /* 0x00000000ff967431 */ /* 0x000fe400000001ff */
[----:B------:R-:W-:-:S02]  /*94b0*/  @P2 HADD2.F32 R165, -RZ, R64.H0_H0 ;  /* 0x20000040ffa52230 */ /* 0x000fc40000004100 */
[C---:B------:R-:W-:Y:S01]  /*94c0*/  FMUL.FTZ R96, R149.reuse, R164 ;  /* 0x000000a495607220 */ /* 0x040fe20000410000 */
[----:B------:R-:W-:Y:S01]  /*94d0*/  FMUL.FTZ R155, R149, R166 ;  /* 0x000000a6959b7220 */ /* 0x000fe20000410000 */
[----:B------:R-:W-:Y:S01]  /*94e0*/  @P2 FMUL.FTZ R150, R143, R162 ;  /* 0x000000a28f962220 */ /* 0x000fe20000410000 */
[----:B------:R-:W-:Y:S01]  /*94f0*/  CS2R R142, SRZ ;  /* 0x00000000008e7805 */ /* 0x000fe2000001ff00 */
[----:B------:R-:W-:Y:S02]  /*9500*/  @P3 HADD2.F32 R177, -RZ, R64.H1_H1 ;  /* 0x30000040ffb13230 */ /* 0x000fe40000004100 */
[----:B------:R-:W-:Y:S01]  /*9510*/  FMUL.FTZ R96, R96, UR4 ;  /* 0x0000000460607c20 */ /* 0x000fe20008410000 */
[----:B------:R-:W-:Y:S02]  /*9520*/  @P4 HADD2.F32 R164, -RZ, R97.H0_H0 ;  /* 0x20000061ffa44230 */ /* 0x000fe40000004100 */
[----:B------:R-:W-:Y:S01]  /*9530*/  FMUL.FTZ R155, R155, UR4 ;  /* 0x000000049b9b7c20 */ /* 0x000fe20008410000 */
[----:B------:R-:W-:-:S02]  /*9540*/  @P4 HADD2.F32 R166, -RZ, R65.H0_H0 ;  /* 0x20000041ffa64230 */ /* 0x000fc40000004100 */
[----:B------:R-:W-:Y:S01]  /*9550*/  @P2 FMUL.FTZ R143, R165, R162 ;  /* 0x000000a2a58f2220 */ /* 0x000fe20000410000 */
[----:B------:R-:W-:Y:S01]  /*9560*/  ISETP.GE.U32.AND P2, PT, R134, RZ, PT ;  /* 0x000000ff8600720c */ /* 0x000fe20003f46070 */
[--C-:B------:R-:W-:Y:S01]  /*9570*/  FFMA.FTZ R172, R121, R172, R122.reuse ;  /* 0x000000ac79ac7223 */ /* 0x100fe2000001007a */
[----:B------:R-:W-:Y:S01]  /*9580*/  MOV R151, RZ ;  /* 0x000000ff00977202 */ /* 0x000fe20000000f00 */
[----:B------:R-:W-:Y:S01]  /*9590*/  HFMA2 R154, -RZ, RZ, 0, 0 ;  /* 0x00000000ff9a7431 */ /* 0x000fe200000001ff */
[----:B------:R-:W-:Y:S01]  /*95a0*/  MOV R163, RZ ;  /* 0x000000ff00a37202 */ /* 0x000fe20000000f00 */
[-C--:B------:R-:W-:Y:S01]  /*95b0*/  @P3 FMUL.FTZ R151, R167, R96.reuse ;  /* 0x00000060a7973220 */ /* 0x080fe20000410000 */
[----:B------:R-:W-:Y:S01]  /*95c0*/  @P3 FMUL.FTZ R142, R177, R96 ;  /* 0x00000060b18e3220 */ /* 0x000fe20000410000 */
[-C--:B------:R-:W-:Y:S01]  /*95d0*/  @P4 FMUL.FTZ R154, R164, R155.reuse ;  /* 0x0000009ba49a4220 */ /* 0x080fe20000410000 */
[----:B------:R-:W-:Y:S01]  /*95e0*/  @P4 FMUL.FTZ R163, R166, R155 ;  /* 0x0000009ba6a34220 */ /* 0x000fe20000410000 */
[--C-:B------:R-:W-:Y:S01]  /*95f0*/  FFMA.FTZ R168, R121, R168, R122.reuse ;  /* 0x000000a879a87223 */ /* 0x100fe2000001007a */
[----:B------:R-:W-:Y:S01]  /*9600*/  LOP3.LUT P5, RZ, R135, 0xff, RZ, 0xc0, !PT ;  /* 0x000000ff87ff7812 */ /* 0x000fe200078ac0ff */
[--C-:B------:R-:W-:Y:S01]  /*9610*/  FFMA.FTZ R171, R121, R171, R122.reuse ;  /* 0x000000ab79ab7223 */ /* 0x100fe2000001007a */
[C---:B------:R-:W-:Y:S01]  /*9620*/  LOP3.LUT P4, RZ, R135.reuse, 0xff00, RZ, 0xc0, !PT ;  /* 0x0000ff0087ff7812 */ /* 0x040fe2000788c0ff */
[----:B------:R-:W-:Y:S01]  /*9630*/  FADD.FTZ R157, -R168, R157 ;  /* 0x0000009da89d7221 */ /* 0x000fe20000010100 */
[----:B------:R-:W-:Y:S01]  /*9640*/  LOP3.LUT P3, RZ, R135, 0xff0000, RZ, 0xc0, !PT ;  /* 0x00ff000087ff7812 */ /* 0x000fe2000786c0ff */
[----:B------:R-:W-:Y:S01]  /*9650*/  FFMA.FTZ R169, R121, R169, R122 ;  /* 0x000000a979a97223 */ /* 0x000fe2000001007a */
[----:B------:R-:W-:Y:S01]  /*9660*/  ISETP.GE.U32.AND.EX P2, PT, R135, 0x1000000, PT, P2 ;  /* 0x010000008700780c */ /* 0x000fe20003f46120 */
[----:B------:R-:W-:Y:S01]  /*9670*/  FADD.FTZ R135, -R172, R125 ;  /* 0x0000007dac877221 */ /* 0x000fe20000010100 */
[----:B------:R-:W-:Y:S01]  /*9680*/  LOP3.LUT P6, RZ, R134, 0xff000000, RZ, 0xc0, !PT ;  /* 0xff00000086ff7812 */ /* 0x000fe200078cc0ff */
[----:B------:R-:W-:-:S02]  /*9690*/  HADD2.F32 R125, -RZ, R93.H1_H1 ;  /* 0x3000005dff7d7230 */ /* 0x000fc40000004100 */
[----:B------:R-:W-:Y:S01]  /*96a0*/  FADD.FTZ R171, -R171, R126 ;  /* 0x0000007eabab7221 */ /* 0x000fe20000010100 */
[----:B------:R-:W-:Y:S01]  /*96b0*/  FFMA.FTZ R170, R121, R170, R122 ;  /* 0x000000aa79aa7223 */ /* 0x000fe2000001007a */
[--C-:B------:R-:W-:Y:S02]  /*96c0*/  HADD2.F32 R126, -RZ, R94.reuse.H0_H0 ;  /* 0x2000005eff7e7230 */ /* 0x100fe40000004100 */
[----:B------:R-:W-:Y:S01]  /*96d0*/  FADD.FTZ R169, -R169, R156 ;  /* 0x0000009ca9a97221 */ /* 0x000fe20000010100 */
[----:B------:R-:W-:Y:S01]  /*96e0*/  FFMA.FTZ R96, R152, R157, R125 ;  /* 0x0000009d98607223 */ /* 0x000fe2000001007d */
[----:B------:R-:W-:Y:S02]  /*96f0*/  HADD2.F32 R156, -RZ, R94.H1_H1 ;  /* 0x3000005eff9c7230 */ /* 0x000fe40000004100 */
[----:B------:R-:W-:Y:S01]  /*9700*/  FADD.FTZ R127, -R170, R127 ;  /* 0x0000007faa7f7221 */ /* 0x000fe20000010100 */
[--C-:B------:R-:W-:Y:S02]  /*9710*/  HADD2.F32 R168, -RZ, R95.reuse.H1_H1 ;  /* 0x3000005fffa87230 */ /* 0x100fe40000004100 */
[----:B------:R-:W-:Y:S01]  /*9720*/  FMUL.FTZ R96, R149, R96 ;  /* 0x0000006095607220 */ /* 0x000fe20000410000 */
[----:B------:R-:W-:Y:S01]  /*9730*/  FFMA.FTZ R134, R152, R169, R126 ;  /* 0x000000a998867223 */ /* 0x000fe2000001007e */
[----:B------:R-:W-:-:S02]  /*9740*/  HADD2.F32 R162, -RZ, R95.H0_H0 ;  /* 0x2000005fffa27230 */ /* 0x000fc40000004100 */
[----:B------:R-:W-:Y:S01]  /*9750*/  FFMA.FTZ R164, R152, R127, R156 ;  /* 0x0000007f98a47223 */ /* 0x000fe2000001009c */
[----:B------:R-:W-:Y:S02]  /*9760*/  @P6 HADD2.F32 R97, -RZ, R97.H1_H1 ;  /* 0x30000061ff616230 */ /* 0x000fe40000004100 */
        /* <DEDUP_REMOVED lines=44> */
.L_x_2725:
        /* <DEDUP_REMOVED lines=10> */
[----:B------:R-:W-:Y:S01]  /*9ad0*/  FFMA.FTZ R87, R121, R114, R122 ;  /* 0x0000007279577223 */ /* 0x000fe2000001007a */
[--C-:B------:R-:W-:Y:S02]  /*9ae0*/  HADD2.F32 R85, -RZ, R80.reuse.H0_H0 ;  /* 0x20000050ff557230 */ /* 0x100fe40000004100 */
[----:B------:R-:W-:Y:S01]  /*9af0*/  FADD.FTZ R84, -R84, R105 ;  /* 0x0000006954547221 */ /* 0x000fe20000010100 */
[----:B------:R-:W-:Y:S01]  /*9b00*/  LOP3.LUT P3, RZ, R132, 0xff00, RZ, 0xc0, !PT ;  /* 0x0000ff0084ff7812 */ /* 0x000fe2000786c0ff */
[----:B------:R-:W-:Y:S01]  /*9b10*/  FADD.FTZ R106, -R87, R106 ;  /* 0x0000006a576a7221 */ /* 0x000fe20000010100 */
[----:B------:R-:W-:Y:S01]  /*9b20*/  FFMA.FTZ R86, R121, R115, R122 ;  /* 0x0000007379567223 */ /* 0x000fe2000001007a */
[----:B------:R-:W-:Y:S01]  /*9b30*/  FFMA.FTZ R84, R152, R84, R85 ;  /* 0x0000005498547223 */ /* 0x000fe20000010055 */
[----:B------:R-:W-:-:S02]  /*9b40*/  HADD2.F32 R87, -RZ, R80.H1_H1 ;  /* 0x30000050ff577230 */ /* 0x000fc40000004100 */
[--C-:B0-----:R-:W-:Y:S01]  /*9b50*/  FFMA.FTZ R143, R121, R120, R122.reuse ;  /* 0x00000078798f7223 */ /* 0x101fe2000001007a */
[----:B------:R-:W-:Y:S01]  /*9b60*/  FADD.FTZ R120, -R86, R107 ;  /* 0x0000006b56787221 */ /* 0x000fe20000010100 */
[-C--:B------:R-:W-:Y:S01]  /*9b70*/  FMUL.FTZ R85, R84, R149.reuse ;  /* 0x0000009554557220 */ /* 0x080fe20000410000 */
[----:B------:R-:W-:Y:S01]  /*9b80*/  LOP3.LUT P4, RZ, R132, 0xff0000, RZ, 0xc0, !PT ;  /* 0x00ff000084ff7812 */ /* 0x000fe2000788c0ff */
[----:B------:R-:W-:Y:S02]  /*9b90*/  HADD2.F32 R107, -RZ, R81.H0_H0 ;  /* 0x20000051ff6b7230 */ /* 0x000fe40000004100 */
[----:B------:R-:W-:Y:S01]  /*9ba0*/  FFMA.FTZ R106, R152, R106, R87 ;  /* 0x0000006a986a7223 */ /* 0x000fe20000010057 */
[----:B-----5:R-:W-:Y:S02]  /*9bb0*/  @P2 HADD2.F32 R86, -RZ, R96.H0_H0 ;  /* 0x20000060ff562230 */ /* 0x020fe40000004100 */
[----:B------:R-:W-:Y:S01]  /*9bc0*/  FMUL.FTZ R115, R85, UR4 ;  /* 0x0000000455737c20 */ /* 0x000fe20008410000 */
[C-C-:B------:R-:W-:Y:S01]  /*9bd0*/  FFMA.FTZ R127, R121.reuse, R116, R122.reuse ;  /* 0x00000074797f7223 */ /* 0x140fe2000001007a */
[----:B------:R-:W-:Y:S01]  /*9be0*/  FMUL.FTZ R85, R106, R149 ;  /* 0x000000956a557220 */ /* 0x000fe20000410000 */
[----:B------:R-:W-:Y:S01]  /*9bf0*/  FFMA.FTZ R120, R152, R120, R107 ;  /* 0x0000007898787223 */ /* 0x000fe2000001006b */
[C-C-:B------:R-:W-:Y:S01]  /*9c00*/  FFMA.FTZ R126, R121.reuse, R117, R122.reuse ;  /* 0x00000075797e7223 */ /* 0x140fe2000001007a */
[C-C-:B------:R-:W-:Y:S01]  /*9c10*/  FFMA.FTZ R135, R121.reuse, R118, R122.reuse ;  /* 0x0000007679877223 */ /* 0x140fe2000001007a */
[----:B------:R-:W-:Y:S01]  /*9c20*/  FFMA.FTZ R134, R121, R119, R122 ;  /* 0x0000007779867223 */ /* 0x000fe2000001007a */
[----:B------:R-:W-:-:S02]  /*9c30*/  HFMA2 R105, -RZ, RZ, 0, 0 ;  /* 0x00000000ff697431 */ /* 0x000fc400000001ff */
[----:B------:R-:W-:Y:S02]  /*9c40*/  @P3 HADD2.F32 R96, -RZ, R96.H1_H1 ;  /* 0x30000060ff603230 */ /* 0x000fe40000004100 */
[----:B------:R-:W-:Y:S01]  /*9c50*/  @P2 FMUL.FTZ R105, R115, R86 ;  /* 0x0000005673692220 */ /* 0x000fe20000410000 */
[--C-:B------:R-:W-:Y:S02]  /*9c60*/  @P3 HADD2.F32 R122, -RZ, R60.reuse.H1_H1 ;  /* 0x3000003cff7a3230 */ /* 0x100fe40000004100 */
[----:B------:R-:W-:Y:S01]  /*9c70*/  FMUL.FTZ R85, R85, UR4 ;  /* 0x0000000455557c20 */ /* 0x000fe20008410000 */
[----:B------:R-:W-:Y:S02]  /*9c80*/  @P2 HADD2.F32 R116, -RZ, R60.H0_H0 ;  /* 0x2000003cff742230 */ /* 0x000fe40000004100 */
[----:B------:R-:W-:Y:S01]  /*9c90*/  FMUL.FTZ R86, R120, R149 ;  /* 0x0000009578567220 */ /* 0x000fe20000410000 */
[----:B------:R-:W-:Y:S01]  /*9ca0*/  HFMA2 R114, -RZ, RZ, 0, 0 ;  /* 0x00000000ff727431 */ /* 0x000fe200000001ff */
[----:B------:R-:W-:Y:S01]  /*9cb0*/  MOV R118, RZ ;  /* 0x000000ff00767202 */ /* 0x000fe20000000f00 */
[----:B------:R-:W-:-:S02]  /*9cc0*/  @P4 HADD2.F32 R87, -RZ, R97.H0_H0 ;  /* 0x20000061ff574230 */ /* 0x000fc40000004100 */
[----:B------:R-:W-:Y:S01]  /*9cd0*/  @P3 FMUL.FTZ R114, R85, R96 ;  /* 0x0000006055723220 */ /* 0x000fe20000410000 */
[----:B------:R-:W-:Y:S01]  /*9ce0*/  @P3 FMUL.FTZ R118, R122, R85 ;  /* 0x000000557a763220 */ /* 0x000fe20000410000 */
[----:B------:R-:W-:Y:S01]  /*9cf0*/  MOV R107, RZ ;  /* 0x000000ff006b7202 */ /* 0x000fe20000000f00 */
[----:B------:R-:W-:Y:S02]  /*9d00*/  @P4 HADD2.F32 R119, -RZ, R61.H0_H0 ;  /* 0x2000003dff774230 */ /* 0x000fe40000004100 */
[----:B------:R-:W-:Y:S01]  /*9d10*/  FMUL.FTZ R86, R86, UR4 ;  /* 0x0000000456567c20 */ /* 0x000fe20008410000 */
[----:B------:R-:W-:Y:S02]  /*9d20*/  HADD2.F32 R85, -RZ, R81.H1_H1 ;  /* 0x30000051ff557230 */ /* 0x000fe40000004100 */
[----:B------:R-:W-:Y:S01]  /*9d30*/  @P2 FMUL.FTZ R107, R116, R115 ;  /* 0x00000073746b2220 */ /* 0x000fe20000410000 */
[----:B------:R-:W-:Y:S01]  /*9d40*/  FADD.FTZ R121, -R127, R108 ;  /* 0x0000006c7f797221 */ /* 0x000fe20000010100 */
[----:B------:R-:W-:Y:S01]  /*9d50*/  ISETP.GE.U32.AND P2, PT, R132, RZ, PT ;  /* 0x000000ff8400720c */ /* 0x000fe20003f46070 */
[----:B------:R-:W-:Y:S01]  /*9d60*/  HFMA2 R113, -RZ, RZ, 0, 0 ;  /* 0x00000000ff717431 */ /* 0x000fe200000001ff */
[----:B------:R-:W-:Y:S01]  /*9d70*/  MOV R117, RZ ;  /* 0x000000ff00757202 */ /* 0x000fe20000000f00 */
[----:B------:R-:W-:Y:S01]  /*9d80*/  @P4 FMUL.FTZ R113, R86, R87 ;  /* 0x0000005756714220 */ /* 0x000fe20000410000 */
[----:B------:R-:W-:Y:S01]  /*9d90*/  LOP3.LUT P5, RZ, R133, 0xff, RZ, 0xc0, !PT ;  /* 0x000000ff85ff7812 */ /* 0x000fe200078ac0ff */
[----:B------:R-:W-:Y:S01]  /*9da0*/  @P4 FMUL.FTZ R117, R119, R86 ;  /* 0x0000005677754220 */ /* 0x000fe20000410000 */
[----:B------:R-:W-:Y:S01]  /*9db0*/  LOP3.LUT P6, RZ, R132, 0xff000000, RZ, 0xc0, !PT ;  /* 0xff00000084ff7812 */ /* 0x000fe200078cc0ff */
[----:B------:R-:W-:-:S02]  /*9dc0*/  HADD2.F32 R87, -RZ, R82.H0_H0 ;  /* 0x20000052ff577230 */ /* 0x000fc40000004100 */
[----:B------:R-:W-:Y:S01]  /*9dd0*/  FFMA.FTZ R121, R152, R121, R85 ;  /* 0x0000007998797223 */ /* 0x000fe20000010055 */
[C---:B------:R-:W-:Y:S01]  /*9de0*/  LOP3.LUT P4, RZ, R133.reuse, 0xff00, RZ, 0xc0, !PT ;  /* 0x0000ff0085ff7812 */ /* 0x040fe2000788c0ff */
[----:B------:R-:W-:Y:S01]  /*9df0*/  FADD.FTZ R122, -R126, R109 ;  /* 0x0000006d7e7a7221 */ /* 0x000fe20000010100 */
[----:B------:R-:W-:Y:S01]  /*9e00*/  LOP3.LUT P3, RZ, R133, 0xff0000, RZ, 0xc0, !PT ;  /* 0x00ff000085ff7812 */ /* 0x000fe2000786c0ff */
[----:B------:R-:W-:Y:S01]  /*9e10*/  FMUL.FTZ R85, R121, R149 ;  /* 0x0000009579557220 */ /* 0x000fe20000410000 */
[----:B------:R-:W-:Y:S01]  /*9e20*/  ISETP.GE.U32.AND.EX P2, PT, R133, 0x1000000, PT, P2 ;  /* 0x010000008500780c */ /* 0x000fe20003f46120 */
[----:B------:R-:W-:Y:S01]  /*9e30*/  FFMA.FTZ R122, R152, R122, R87 ;  /* 0x0000007a987a7223 */ /* 0x000fe20000010057 */
[----:B------:R-:W-:Y:S01]  /*9e40*/  FADD.FTZ R132, -R134, R111 ;  /* 0x0000006f86847221 */ /* 0x000fe20000010100 */
[----:B------:R-:W-:Y:S02]  /*9e50*/  HADD2.F32 R109, -RZ, R82.H1_H1 ;  /* 0x30000052ff6d7230 */ /* 0x000fe40000004100 */
[----:B------:R-:W-:Y:S01]  /*9e60*/  FMUL.FTZ R116, R85, UR4 ;  /* 0x0000000455747c20 */ /* 0x000fe20008410000 */
[----:B------:R-:W-:Y:S01]  /*9e70*/  FADD.FTZ R126, -R135, R110 ;  /* 0x0000006e877e7221 */ /* 0x000fe20000010100 */
[----:B------:R-:W-:-:S02]  /*9e80*/  HADD2.F32 R111, -RZ, R83.H0_H0 ;  /* 0x20000053ff6f7230 */ /* 0x000fc40000004100 */
[----:B------:R-:W-:Y:S01]  /*9e90*/  FMUL.FTZ R85, R122, R149 ;  /* 0x000000957a557220 */ /* 0x000fe20000410000 */
[----:B------:R-:W-:Y:S02]  /*9ea0*/  HADD2.F32 R115, -RZ, R83.H1_H1 ;  /* 0x30000053ff737230 */ /* 0x000fe40000004100 */
[----:B------:R-:W-:Y:S01]  /*9eb0*/  FADD.FTZ R112, -R143, R112 ;  /* 0x000000708f707221 */ /* 0x000fe20000010100 */
[----:B------:R-:W-:Y:S02]  /*9ec0*/  @P5 HADD2.F32 R86, -RZ, R98.H0_H0 ;  /* 0x20000062ff565230 */ /* 0x000fe40000004100 */
[----:B------:R-:W-:Y:S01]  /*9ed0*/  FFMA.FTZ R126, R152, R126, R109 ;  /* 0x0000007e987e7223 */ /* 0x000fe2000001006d */
[----:B------:R-:W-:Y:S02]  /*9ee0*/  @P5 HADD2.F32 R134, -RZ, R62.H0_H0 ;  /* 0x2000003eff865230 */ /* 0x000fe40000004100 */
[----:B------:R-:W-:Y:S01]  /*9ef0*/  FMUL.FTZ R85, R85, UR4 ;  /* 0x0000000455557c20 */ /* 0x000fe20008410000 */
[----:B------:R-:W-:-:S02]  /*9f00*/  @P6 HADD2.F32 R97, -RZ, R97.H1_H1 ;  /* 0x30000061ff616230 */ /* 0x000fc40000004100 */
[C---:B------:R-:W-:Y:S01]  /*9f10*/  FFMA.FTZ R132, R152.reuse, R132, R111 ;  /* 0x0000008498847223 */ /* 0x040fe2000001006f */
[----:B------:R-:W-:Y:S01]  /*9f20*/  @P4 HADD2.F32 R108, -RZ, R98.H1_H1 ;  /* 0x30000062ff6c4230 */ /* 0x000fe20000004100 */
[----:B------:R-:W-:Y:S01]  /*9f30*/  CS2R R110, SRZ ;  /* 0x00000000006e7805 */ /* 0x000fe2000001ff00 */
[--C-:B------:R-:W-:Y:S02]  /*9f40*/  @P3 HADD2.F32 R109, -RZ, R99.reuse.H0_H0 ;  /* 0x20000063ff6d3230 */ /* 0x100fe40000004100 */
[----:B------:R-:W-:Y:S01]  /*9f50*/  FFMA.FTZ R152, R152, R112, R115 ;  /* 0x0000007098987223 */ /* 0x000fe20000010073 */
[----:B------:R-:W-:Y:S01]  /*9f60*/  @P2 HADD2.F32 R119, -RZ, R99.H1_H1 ;  /* 0x30000063ff772230 */ /* 0x000fe20000004100 */
[----:B------:R-:W-:Y:S01]  /*9f70*/  CS2R R98, SRZ ;  /* 0x0000000000627805 */ /* 0x000fe2000001ff00 */
[----:B------:R-:W-:Y:S01]  /*9f80*/  @P5 FMUL.FTZ R111, R85, R86 ;  /* 0x00000056556f5220 */ /* 0x000fe20000410000 */
[----:B------:R-:W-:Y:S01]  /*9f90*/  @P5 FMUL.FTZ R98, R134, R85 ;  /* 0x0000005586625220 */ /* 0x000fe20000410000 */
[----:B------:R-:W-:Y:S01]  /*9fa0*/  @P6 FMUL.FTZ R110, R116, R97 ;  /* 0x00000061746e6220 */ /* 0x000fe20000410000 */
[-C--:B------:R-:W-:Y:S01]  /*9fb0*/  FMUL.FTZ R87, R126, R149.reuse ;  /* 0x000000957e577220 */ /* 0x080fe20000410000 */
[----:B------:R-:W-:Y:S01]  /*9fc0*/  FMUL.FTZ R85, R132, R149 ;  /* 0x0000009584557220 */ /* 0x000fe20000410000 */
[----:B------:R-:W-:-:S02]  /*9fd0*/  @P6 HADD2.F32 R97, -RZ, R61.H1_H1 ;  /* 0x3000003dff616230 */ /* 0x000fc40000004100 */
[----:B------:R-:W-:Y:S01]  /*9fe0*/  FMUL.FTZ R149, R152, R149 ;  /* 0x0000009598957220 */ /* 0x000fe20000410000 */
[----:B------:R-:W-:Y:S02]  /*9ff0*/  @P4 HADD2.F32 R142, -RZ, R62.H1_H1 ;  /* 0x3000003eff8e4230 */ /* 0x000fe40000004100 */
[----:B------:R-:W-:Y:S01]  /*a000*/  FMUL.FTZ R87, R87, UR4 ;  /* 0x0000000457577c20 */ /* 0x000fe20008410000 */
[----:B------:R-:W-:Y:S01]  /*a010*/  FMUL.FTZ R86, R85, UR4 ;  /* 0x0000000455567c20 */ /* 0x000fe20008410000 */
[----:B------:R-:W-:Y:S02]  /*a020*/  HFMA2 R96, -RZ, RZ, 0, 0 ;  /* 0x00000000ff607431 */ /* 0x000fe400000001ff */
[--C-:B------:R-:W-:Y:S02]  /*a030*/  @P3 HADD2.F32 R127, -RZ, R63.reuse.H0_H0 ;  /* 0x2000003fff7f3230 */ /* 0x100fe40000004100 */
[----:B------:R-:W-:Y:S01]  /*a040*/  @P6 FMUL.FTZ R96, R97, R116 ;  /* 0x0000007461606220 */ /* 0x000fe20000410000 */
[----:B------:R-:W-:-:S02]  /*a050*/  @P2 HADD2.F32 R85, -RZ, R63.H1_H1 ;  /* 0x3000003fff552230 */ /* 0x000fc40000004100 */
[----:B------:R-:W-:Y:S01]  /*a060*/  FMUL.FTZ R134, R149, UR4 ;  /* 0x0000000495867c20 */ /* 0x000fe20008410000 */
[----:B------:R-:W-:Y:S01]  /*a070*/  MOV R112, RZ ;  /* 0x000000ff00707202 */ /* 0x000fe20000000f00 */
[----:B------:R-:W-:Y:S02]  /*a080*/  HFMA2 R97, -RZ, RZ, 0, 0 ;  /* 0x00000000ff617431 */ /* 0x000fe400000001ff */
[----:B------:R-:W-:Y:S01]  /*a090*/  @P4 FMUL.FTZ R112, R87, R108 ;  /* 0x0000006c57704220 */ /* 0x000fe20000410000 */
[----:B------:R-:W-:Y:S01]  /*a0a0*/  @P4 FMUL.FTZ R97, R142, R87 ;  /* 0x000000578e614220 */ /* 0x000fe20000410000 */
[----:B------:R-:W-:Y:S01]  /*a0b0*/  MOV R108, RZ ;  /* 0x000000ff006c7202 */ /* 0x000fe20000000f00 */
[----:B------:R-:W-:Y:S01]  /*a0c0*/  @P3 FMUL.FTZ R99, R127, R86 ;  /* 0x000000567f633220 */ /* 0x000fe20000410000 */
[----:B------:R-:W-:Y:S01]  /*a0d0*/  @P2 FMUL.FTZ R108, R85, R134 ;  /* 0x00000086556c2220 */ /* 0x000fe20000410000 */
[----:B------:R-:W-:Y:S01]  /*a0e0*/  MOV R115, RZ ;  /* 0x000000ff00737202 */ /* 0x000fe20000000f00 */
        /* <DEDUP_REMOVED lines=9> */
[----:B------:R-:W-:Y:S02]  /*a180*/  F2FP.F16.F32.PACK_AB R96, R118, R107 ;  /* 0x0000006b7660723e */ /* 0x000fe400000000ff */
[----:B------:R-:W-:Y:S01]  /*a190*/  F2FP.F16.F32.PACK_AB R99, R108, R99 ;  /* 0x000000636c63723e */ /* 0x000fe200000000ff */
[----:B------:R-:W-:Y:S06]  /*a1a0*/  BRA `(.L_x_2727) ;  /* 0x0000000400ac7947 */ /* 0x000fec0003800000 */
.L_x_2726:
[C-C-:B------:R-:W-:Y:S01]  /*a1b0*/  FFMA.FTZ R126, R121.reuse, R113, R122.reuse ;  /* 0x00000071797e7223 */ /* 0x140fe2000001007a */
[----:B------:R-:W-:Y:S01]  /*a1c0*/  LOP3.LUT P2, RZ, R132, 0xff, RZ, 0xc0, !PT ;  /* 0x000000ff84ff7812 */ /* 0x000fe2000784c0ff */
[C-C-:B------:R-:W-:Y:S01]  /*a1d0*/  FFMA.FTZ R127, R121.reuse, R114, R122.reuse ;  /* 0x00000072797f7223 */ /* 0x140fe2000001007a */
[--C-:B------:R-:W-:Y:S02]  /*a1e0*/  HADD2.F32 R113, -RZ, R80.reuse.H0_H0 ;  /* 0x20000050ff717230 */ /* 0x100fe40000004100 */
[----:B------:R-:W-:Y:S01]  /*a1f0*/  FADD.FTZ R105, -R126, R105 ;  /* 0x000000697e697221 */ /* 0x000fe20000010100 */
[----:B------:R-:W-:Y:S01]  /*a200*/  LOP3.LUT P3, RZ, R132, 0xff00, RZ, 0xc0, !PT ;  /* 0x0000ff0084ff7812 */ /* 0x000fe2000786c0ff */
[----:B------:R-:W-:Y:S01]  /*a210*/  FFMA.FTZ R114, R121, R115, R122 ;  /* 0x0000007379727223 */ /* 0x000fe2000001007a */
[----:B------:R-:W-:Y:S01]  /*a220*/  FADD.FTZ R127, -R127, R106 ;  /* 0x0000006a7f7f7221 */ /* 0x000fe20000010100 */
[----:B------:R-:W-:Y:S01]  /*a230*/  FFMA.FTZ R106, R152, R105, R113 ;  /* 0x00000069986a7223 */ /* 0x000fe20000010071 */
[----:B------:R-:W-:-:S02]  /*a240*/  HADD2.F32 R113, -RZ, R80.H1_H1 ;  /* 0x30000050ff717230 */ /* 0x000fc40000004100 */
[----:B------:R-:W-:Y:S01]  /*a250*/  FADD.FTZ R115, -R114, R107 ;  /* 0x0000006b72737221 */ /* 0x000fe20000010100 */
[----:B------:R-:W-:Y:S01]  /*a260*/  LOP3.LUT P4, RZ, R132, 0xff0000, RZ, 0xc0, !PT ;  /* 0x00ff000084ff7812 */ /* 0x000fe2000788c0ff */
[----:B------:R-:W-:Y:S01]  /*a270*/  FMUL.FTZ R106, R149, R106 ;  /* 0x0000006a956a7220 */ /* 0x000fe20000410000 */
[----:B------:R-:W-:Y:S02]  /*a280*/  HADD2.F32 R114, -RZ, R81.H0_H0 ;  /* 0x20000051ff727230 */ /* 0x000fe40000004100 */
[C-C-:B0-----:R-:W-:Y:S01]  /*a290*/  FFMA.FTZ R143, R121.reuse, R118, R122.reuse ;  /* 0x00000076798f7223 */ /* 0x141fe2000001007a */
[C-C-:B------:R-:W-:Y:S01]  /*a2a0*/  FFMA.FTZ R135, R121.reuse, R116, R122.reuse ;  /* 0x0000007479877223 */ /* 0x140fe2000001007a */
[--C-:B-----5:R-:W-:Y:S02]  /*a2b0*/  @P2 HADD2.F32 R107, -RZ, R96.reuse.H0_H0 ;  /* 0x20000060ff6b2230 */ /* 0x120fe40000004100 */
[----:B------:R-:W-:Y:S01]  /*a2c0*/  FFMA.FTZ R118, R152, R127, R113 ;  /* 0x0000007f98767223 */ /* 0x000fe20000010071 */
[C-C-:B------:R-:W-:Y:S01]  /*a2d0*/  FFMA.FTZ R153, R121.reuse, R120, R122.reuse ;  /* 0x0000007879997223 */ /* 0x140fe2000001007a */
[----:B------:R-:W-:Y:S01]  /*a2e0*/  FMUL.FTZ R116, R106, UR4 ;  /* 0x000000046a747c20 */ /* 0x000fe20008410000 */
[C-C-:B------:R-:W-:Y:S01]  /*a2f0*/  FFMA.FTZ R126, R121.reuse, R117, R122.reuse ;  /* 0x00000075797e7223 */ /* 0x140fe2000001007a */
[----:B------:R-:W-:Y:S01]  /*a300*/  FFMA.FTZ R134, R121, R119, R122 ;  /* 0x0000007779867223 */ /* 0x000fe2000001007a */
[----:B------:R-:W-:Y:S01]  /*a310*/  FFMA.FTZ R120, R152, R115, R114 ;  /* 0x0000007398787223 */ /* 0x000fe20000010072 */
[----:B------:R-:W-:-:S02]  /*a320*/  @P3 HADD2.F32 R121, -RZ, R96.H1_H1 ;  /* 0x30000060ff793230 */ /* 0x000fc40000004100 */
[----:B------:R-:W-:Y:S02]  /*a330*/  HFMA2 R105, -RZ, RZ, 0, 0 ;  /* 0x00000000ff697431 */ /* 0x000fe400000001ff */
[--C-:B------:R-:W-:Y:S02]  /*a340*/  @P2 HADD2.F32 R119, -RZ, R60.reuse.H0_H0 ;  /* 0x2000003cff772230 */ /* 0x100fe40000004100 */
[----:B------:R-:W-:Y:S01]  /*a350*/  FMUL.FTZ R96, R149, R118 ;  /* 0x0000007695607220 */ /* 0x000fe20000410000 */
[----:B------:R-:W-:Y:S01]  /*a360*/  @P2 FMUL.FTZ R105, R107, R116 ;  /* 0x000000746b692220 */ /* 0x000fe20000410000 */
[----:B------:R-:W-:Y:S01]  /*a370*/  CS2R R106, SRZ ;  /* 0x00000000006a7805 */ /* 0x000fe2000001ff00 */
[----:B------:R-:W-:Y:S01]  /*a380*/  FMUL.FTZ R115, R149, R120 ;  /* 0x0000007895737220 */ /* 0x000fe20000410000 */
[----:B------:R-:W-:Y:S02]  /*a390*/  @P3 HADD2.F32 R127, -RZ, R60.H1_H1 ;  /* 0x3000003cff7f3230 */ /* 0x000fe40000004100 */
[----:B------:R-:W-:Y:S01]  /*a3a0*/  FMUL.FTZ R96, R96, UR4 ;  /* 0x0000000460607c20 */ /* 0x000fe20008410000 */
[----:B------:R-:W-:Y:S01]  /*a3b0*/  @P2 FMUL.FTZ R107, R119, R116 ;  /* 0x00000074776b2220 */ /* 0x000fe20000410000 */
[----:B------:R-:W-:Y:S01]  /*a3c0*/  @P4 HADD2.F32 R118, -RZ, R97.H0_H0 ;  /* 0x20000061ff764230 */ /* 0x000fe20000004100 */
[----:B------:R-:W-:Y:S01]  /*a3d0*/  ISETP.GE.U32.AND P2, PT, R132, RZ, PT ;  /* 0x000000ff8400720c */ /* 0x000fe20003f46070 */
[----:B------:R-:W-:-:S02]  /*a3e0*/  @P4 HADD2.F32 R120, -RZ, R61.H0_H0 ;  /* 0x2000003dff784230 */ /* 0x000fc40000004100 */
[----:B------:R-:W-:Y:S01]  /*a3f0*/  FMUL.FTZ R115, R115, UR4 ;  /* 0x0000000473737c20 */ /* 0x000fe20008410000 */
[----:B------:R-:W-:Y:S01]  /*a400*/  MOV R114, RZ ;  /* 0x000000ff00727202 */ /* 0x000fe20000000f00 */
[-C--:B------:R-:W-:Y:S01]  /*a410*/  @P3 FMUL.FTZ R114, R121, R96.reuse ;  /* 0x0000006079723220 */ /* 0x080fe20000410000 */
[----:B------:R-:W-:Y:S01]  /*a420*/  LOP3.LUT P6, RZ, R132, 0xff000000, RZ, 0xc0, !PT ;  /* 0xff00000084ff7812 */ /* 0x000fe200078cc0ff */
[----:B------:R-:W-:Y:S01]  /*a430*/  @P3 FMUL.FTZ R106, R127, R96 ;  /* 0x000000607f6a3220 */ /* 0x000fe20000410000 */
[----:B------:R-:W-:Y:S01]  /*a440*/  HFMA2 R113, -RZ, RZ, 0, 0 ;  /* 0x00000000ff717431 */ /* 0x000fe200000001ff */
[----:B------:R-:W-:Y:S01]  /*a450*/  MOV R117, RZ ;  /* 0x000000ff00757202 */ /* 0x000fe20000000f00 */
[-C--:B------:R-:W-:Y:S01]  /*a460*/  @P4 FMUL.FTZ R113, R118, R115.reuse ;  /* 0x0000007376714220 */ /* 0x080fe20000410000 */
[C---:B------:R-:W-:Y:S01]  /*a470*/  LOP3.LUT P3, RZ, R133.reuse, 0xff0000, RZ, 0xc0, !PT ;  /* 0x00ff000085ff7812 */ /* 0x040fe2000786c0ff */
[----:B------:R-:W-:Y:S01]  /*a480*/  @P4 FMUL.FTZ R117, R120, R115 ;  /* 0x0000007378754220 */ /* 0x000fe20000410000 */
[----:B------:R-:W-:Y:S01]  /*a490*/  ISETP.GE.U32.AND.EX P2, PT, R133, 0x1000000, PT, P2 ;  /* 0x010000008500780c */ /* 0x000fe20003f46120 */
[----:B------:R-:W-:Y:S01]  /*a4a0*/  FADD.FTZ R135, -R135, R108 ;  /* 0x0000006c87877221 */ /* 0x000fe20000010100 */
[C---:B------:R-:W-:Y:S01]  /*a4b0*/  LOP3.LUT P5, RZ, R133.reuse, 0xff, RZ, 0xc0, !PT ;  /* 0x000000ff85ff7812 */ /* 0x040fe200078ac0ff */
[----:B------:R-:W-:Y:S01]  /*a4c0*/  FADD.FTZ R115, -R126, R109 ;  /* 0x0000006d7e737221 */ /* 0x000fe20000010100 */
[----:B------:R-:W-:Y:S01]  /*a4d0*/  HADD2.F32 R109, -RZ, R81.H1_H1 ;  /* 0x30000051ff6d7230 */ /* 0x000fe20000004100 */
[----:B------:R-:W-:Y:S01]  /*a4e0*/  LOP3.LUT P4, RZ, R133, 0xff00, RZ, 0xc0, !PT ;  /* 0x0000ff0085ff7812 */ /* 0x000fe2000788c0ff */
[----:B------:R-:W-:-:S02]  /*a4f0*/  HADD2.F32 R108, -RZ, R82.H0_H0 ;  /* 0x20000052ff6c7230 */ /* 0x000fc40000004100 */
[----:B------:R-:W-:Y:S01]  /*a500*/  FADD.FTZ R143, -R143, R110 ;  /* 0x0000006e8f8f7221 */ /* 0x000fe20000010100 */
[----:B------:R-:W-:Y:S01]  /*a510*/  FADD.FTZ R153, -R153, R112 ;  /* 0x0000007099997221 */ /* 0x000fe20000010100 */
[----:B------:R-:W-:Y:S02]  /*a520*/  HADD2.F32 R110, -RZ, R82.H1_H1 ;  /* 0x30000052ff6e7230 */ /* 0x000fe40000004100 */
[----:B------:R-:W-:Y:S01]  /*a530*/  FADD.FTZ R111, -R134, R111 ;  /* 0x0000006f866f7221 */ /* 0x000fe20000010100 */
[--C-:B------:R-:W-:Y:S02]  /*a540*/  HADD2.F32 R112, -RZ, R83.reuse.H0_H0 ;  /* 0x20000053ff707230 */ /* 0x100fe40000004100 */
[C---:B------:R-:W-:Y:S01]  /*a550*/  FFMA.FTZ R96, R152.reuse, R135, R109 ;  /* 0x0000008798607223 */ /* 0x040fe2000001006d */
[C---:B------:R-:W-:Y:S01]  /*a560*/  FFMA.FTZ R108, R152.reuse, R115, R108 ;  /* 0x00000073986c7223 */ /* 0x040fe2000001006c */
[----:B------:R-:W-:Y:S01]  /*a570*/  FFMA.FTZ R116, R152, R143, R110 ;  /* 0x0000008f98747223 */ /* 0x000fe2000001006e */
[----:B------:R-:W-:-:S02]  /*a580*/  HADD2.F32 R118, -RZ, R83.H1_H1 ;  /* 0x30000053ff767230 */ /* 0x000fc40000004100 */
[----:B------:R-:W-:Y:S01]  /*a590*/  FFMA.FTZ R120, R152, R111, R112 ;  /* 0x0000006f98787223 */ /* 0x000fe20000010070 */
[----:B------:R-:W-:Y:S02]  /*a5a0*/  @P6 HADD2.F32 R112, -RZ, R97.H1_H1 ;  /* 0x30000061ff706230 */ /* 0x000fe40000004100 */
[C---:B------:R-:W-:Y:S01]  /*a5b0*/  FMUL.FTZ R96, R149.reuse, R96 ;  /* 0x0000006095607220 */ /* 0x040fe20000410000 */
[C---:B------:R-:W-:Y:S01]  /*a5c0*/  FMUL.FTZ R97, R149.reuse, R108 ;  /* 0x0000006c95617220 */ /* 0x040fe20000410000 */
[--C-:B------:R-:W-:Y:S02]  /*a5d0*/  @P3 HADD2.F32 R121, -RZ, R99.reuse.H0_H0 ;  /* 0x20000063ff793230 */ /* 0x100fe40000004100 */
[C---:B------:R-:W-:Y:S01]  /*a5e0*/  FMUL.FTZ R108, R149.reuse, R120 ;  /* 0x00000078956c7220 */ /* 0x040fe20000410000 */
[----:B------:R-:W-:Y:S02]  /*a5f0*/  @P2 HADD2.F32 R126, -RZ, R99.H1_H1 ;  /* 0x30000063ff7e2230 */ /* 0x000fe40000004100 */
[----:B------:R-:W-:Y:S01]  /*a600*/  FMUL.FTZ R99, R149, R116 ;  /* 0x0000007495637220 */ /* 0x000fe20000410000 */
[----:B------:R-:W-:-:S02]  /*a610*/  @P5 HADD2.F32 R120, -RZ, R62.H0_H0 ;  /* 0x2000003eff785230 */ /* 0x000fc40000004100 */
[----:B------:R-:W-:Y:S01]  /*a620*/  FFMA.FTZ R152, R152, R153, R118 ;  /* 0x0000009998987223 */ /* 0x000fe20000010076 */
[----:B------:R-:W-:Y:S01]  /*a630*/  FMUL.FTZ R109, R96, UR4 ;  /* 0x00000004606d7c20 */ /* 0x000fe20008410000 */
[----:B------:R-:W-:Y:S01]  /*a640*/  FMUL.FTZ R97, R97, UR4 ;  /* 0x0000000461617c20 */ /* 0x000fe20008410000 */
[--C-:B------:R-:W-:Y:S01]  /*a650*/  @P4 HADD2.F32 R122, -RZ, R98.reuse.H1_H1 ;  /* 0x30000062ff7a4230 */ /* 0x100fe20000004100 */
[----:B------:R-:W-:Y:S01]  /*a660*/  CS2R R110, SRZ ;  /* 0x00000000006e7805 */ /* 0x000fe2000001ff00 */
[----:B------:R-:W-:Y:S02]  /*a670*/  @P6 HADD2.F32 R116, -RZ, R61.H1_H1 ;  /* 0x3000003dff746230 */ /* 0x000fe40000004100 */
[----:B------:R-:W-:Y:S01]  /*a680*/  FMUL.FTZ R119, R99, UR4 ;  /* 0x0000000463777c20 */ /* 0x000fe20008410000 */
[----:B------:R-:W-:Y:S01]  /*a690*/  @P5 HADD2.F32 R118, -RZ, R98.H0_H0 ;  /* 0x20000062ff765230 */ /* 0x000fe20000004100 */
[----:B------:R-:W-:Y:S01]  /*a6a0*/  MOV R98, RZ ;  /* 0x000000ff00627202 */ /* 0x000fe20000000f00 */
[----:B------:R-:W-:Y:S01]  /*a6b0*/  FMUL.FTZ R149, R149, R152 ;  /* 0x0000009895957220 */ /* 0x000fe20000410000 */
[----:B------:R-:W-:Y:S01]  /*a6c0*/  @P6 FMUL.FTZ R110, R112, R109 ;  /* 0x0000006d706e6220 */ /* 0x000fe20000410000 */
[----:B------:R-:W-:Y:S01]  /*a6d0*/  @P5 FMUL.FTZ R98, R120, R97 ;  /* 0x0000006178625220 */ /* 0x000fe20000410000 */
[----:B------:R-:W-:-:S02]  /*a6e0*/  HFMA2 R96, -RZ, RZ, 0, 0 ;  /* 0x00000000ff607431 */ /* 0x000fc400000001ff */
[----:B------:R-:W-:Y:S02]  /*a6f0*/  @P4 HADD2.F32 R120, -RZ, R62.H1_H1 ;  /* 0x3000003eff784230 */ /* 0x000fe40000004100 */
[----:B------:R-:W-:Y:S02]  /*a700*/  HFMA2 R112, -RZ, RZ, 0, 0 ;  /* 0x00000000ff707431 */ /* 0x000fe400000001ff */
        /* <DEDUP_REMOVED lines=21> */
.L_x_2727:
[----:B------:R-:W0:Y:S01]  /*a860*/  @P1 LDC.64 R106, c[0x0][0x478] ;  /* 0x00011e00ff6a1b82 */ /* 0x000e220000000a00 */
[----:B------:R-:W-:-:S04]  /*a870*/  IMAD.WIDE.U32 R108, R2, 0x10, R190 ;  /* 0x00000010026c7825 */ /* 0x000fc800078e00be */
[----:B0-----:R-:W-:-:S05]  /*a880*/  @P1 IMAD.WIDE.U32 R106, R2, 0x10, R106 ;  /* 0x00000010026a1825 */ /* 0x001fca00078e006a */
[----:B------:R2:W-:Y:S04]  /*a890*/  @P1 STG.E.128 desc[UR6][R106.64], R84 ;  /* 0x000000546a001986 */ /* 0x0005e8000c101d06 */
[----:B------:R2:W-:Y:S02]  /*a8a0*/  STG.E.128 desc[UR6][R108.64], R96 ;  /* 0x000000606c007986 */ /* 0x0005e4000c101d06 */
.L_x_2719:
        /* <DEDUP_REMOVED lines=101> */
.L_x_2706:
        /* <DEDUP_REMOVED lines=24> */
[----:B------:R1:W5:Y:S01]  /*b080*/  LDL.LU R68, [R1] ;  /* 0x0000000001447983 */ /* 0x0003620000300800 */
        /* <DEDUP_REMOVED lines=37> */
[----:B0-----:R-:W-:Y:S02]  /*b2e0*/  MOV R98, R40 ;  /* 0x0000002800627202 */ /* 0x001fe40000000f00 */
        /* <DEDUP_REMOVED lines=32> */
.L_x_2705:
[----:B------:R-:W-:Y:S05]  /*b4f0*/  BSYNC B0 ;  /* 0x0000000000007941 */ /* 0x000fea0003800000 */
.L_x_2704:
        /* <DEDUP_REMOVED lines=272> */
.L_x_2709:
        /* <DEDUP_REMOVED lines=8> */
.L_x_2730:
[----:B------:R-:W-:Y:S05]  /*c680*/  BSYNC B2 ;  /* 0x0000000000027941 */ /* 0x000fea0003800000 */
.L_x_2729:
        /* <DEDUP_REMOVED lines=10> */
.L_x_2731:
        /* <DEDUP_REMOVED lines=14> */
.L_x_2732:
[----:B------:R-:W-:Y:S02]  /*c810*/  MOV R190, R122 ;  /* 0x0000007a00be7202 */ /* 0x000fe40000000f00 */
[----:B------:R-:W-:Y:S01]  /*c820*/  MOV R194, R158 ;  /* 0x0000009e00c27202 */ /* 0x000fe20000000f00 */
[----:B------:R-:W-:-:S04]  /*c830*/  HFMA2 R158, -RZ, RZ, 0, 1.1920928955078125e-07 ;  /* 0x00000002ff9e7431 */ /* 0x000fc800000001ff */
[----:B------:R-:W-:-:S07]  /*c840*/  FADD.FTZ R194, R121, R194 ;  /* 0x000000c279c27221 */ /* 0x000fce0000010000 */
[----:B------:R-:W-:Y:S05]  /*c850*/  WARPSYNC.COLLECTIVE R189, `(.L_x_2733) ;  /* 0x00000000bd087348 */ /* 0x000fea0003c00000 */
[----:B------:R0:W1:Y:S02]  /*c860*/  SHFL.BFLY P3, R158, R190, R158, R159 ;  /* 0x0c00009ebe9e7389 */ /* 0x000064000006009f */
[----:B01----:R-:W-:Y:S05]  /*c870*/  ENDCOLLECTIVE ;  /* 0x000000000000791b */ /* 0x003fea0003800000 */
.L_x_2733:
[----:B------:R-:W-:Y:S02]  /*c880*/  MOV R190, R194 ;  /* 0x000000c200be7202 */ /* 0x000fe40000000f00 */
[----:B------:R-:W-:Y:S01]  /*c890*/  MOV R193, R158 ;  /* 0x0000009e00c17202 */ /* 0x000fe20000000f00 */
[----:B------:R-:W-:-:S04]  /*c8a0*/  HFMA2 R158, -RZ, RZ, 0, 2.384185791015625e-07 ;  /* 0x00000004ff9e7431 */ /* 0x000fc800000001ff */
[----:B------:R-:W-:-:S07]  /*c8b0*/  FADD.FTZ R193, R122, R193 ;  /* 0x000000c17ac17221 */ /* 0x000fce0000010000 */
[----:B------:R-:W-:Y:S05]  /*c8c0*/  WARPSYNC.COLLECTIVE R189, `(.L_x_2734) ;  /* 0x00000000bd087348 */ /* 0x000fea0003c00000 */
[----:B------:R0:W1:Y:S02]  /*c8d0*/  SHFL.BFLY P3, R158, R190, R158, R159 ;  /* 0x0c00009ebe9e7389 */ /* 0x000064000006009f */
[----:B01----:R-:W-:Y:S05]  /*c8e0*/  ENDCOLLECTIVE ;  /* 0x000000000000791b */ /* 0x003fea0003800000 */
.L_x_2734:
[----:B------:R-:W-:Y:S02]  /*c8f0*/  MOV R190, R193 ;  /* 0x000000c100be7202 */ /* 0x000fe40000000f00 */
[----:B------:R-:W-:Y:S01]  /*c900*/  MOV R201, R158 ;  /* 0x0000009e00c97202 */ /* 0x000fe20000000f00 */
[----:B------:R-:W-:-:S04]  /*c910*/  HFMA2 R158, -RZ, RZ, 0, 2.384185791015625e-07 ;  /* 0x00000004ff9e7431 */ /* 0x000fc800000001ff */
[----:B------:R-:W-:-:S07]  /*c920*/  FADD.FTZ R201, R194, R201 ;  /* 0x000000c9c2c97221 */ /* 0x000fce0000010000 */
[----:B------:R-:W-:Y:S05]  /*c930*/  WARPSYNC.COLLECTIVE R189, `(.L_x_2735) ;  /* 0x00000000bd087348 */ /* 0x000fea0003c00000 */
[----:B------:R0:W1:Y:S02]  /*c940*/  SHFL.BFLY P3, R158, R190, R158, R159 ;  /* 0x0c00009ebe9e7389 */ /* 0x000064000006009f */
[----:B01----:R-:W-:Y:S05]  /*c950*/  ENDCOLLECTIVE ;  /* 0x000000000000791b */ /* 0x003fea0003800000 */
.L_x_2735:
[----:B------:R-:W-:Y:S02]  /*c960*/  MOV R190, R201 ;  /* 0x000000c900be7202 */ /* 0x000fe40000000f00 */
[----:B------:R-:W-:Y:S01]  /*c970*/  MOV R202, R158 ;  /* 0x0000009e00ca7202 */ /* 0x000fe20000000f00 */
[----:B------:R-:W-:-:S04]  /*c980*/  HFMA2 R158, -RZ, RZ, 0, 4.76837158203125e-07 ;  /* 0x00000008ff9e7431 */ /* 0x000fc800000001ff */
[----:B------:R-:W-:-:S07]  /*c990*/  FADD.FTZ R202, R193, R202 ;  /* 0x000000cac1ca7221 */ /* 0x000fce0000010000 */
[----:B------:R-:W-:Y:S05]  /*c9a0*/  WARPSYNC.COLLECTIVE R189, `(.L_x_2736) ;  /* 0x00000000bd087348 */ /* 0x000fea0003c00000 */
[----:B------:R0:W1:Y:S02]  /*c9b0*/  SHFL.BFLY P3, R158, R190, R158, R159 ;  /* 0x0c00009ebe9e7389 */ /* 0x000064000006009f */
[----:B01----:R-:W-:Y:S05]  /*c9c0*/  ENDCOLLECTIVE ;  /* 0x000000000000791b */ /* 0x003fea0003800000 */
.L_x_2736:
[----:B------:R-:W-:Y:S02]  /*c9d0*/  MOV R190, R202 ;  /* 0x000000ca00be7202 */ /* 0x000fe40000000f00 */
[----:B------:R-:W-:Y:S01]  /*c9e0*/  MOV R206, R158 ;  /* 0x0000009e00ce7202 */ /* 0x000fe20000000f00 */
[----:B------:R-:W-:-:S04]  /*c9f0*/  HFMA2 R158, -RZ, RZ, 0, 4.76837158203125e-07 ;  /* 0x00000008ff9e7431 */ /* 0x000fc800000001ff */
[----:B------:R-:W-:-:S07]  /*ca00*/  FADD.FTZ R121, R201, R206 ;  /* 0x000000cec9797221 */ /* 0x000fce0000010000 */
[----:B------:R-:W-:Y:S05]  /*ca10*/  WARPSYNC.COLLECTIVE R189, `(.L_x_2737) ;  /* 0x00000000bd087348 */ /* 0x000fea0003c00000 */
[----:B------:R0:W1:Y:S02]  /*ca20*/  SHFL.BFLY P3, R158, R190, R158, R159 ;  /* 0x0c00009ebe9e7389 */ /* 0x000064000006009f */
[----:B01----:R-:W-:Y:S05]  /*ca30*/  ENDCOLLECTIVE ;  /* 0x000000000000791b */ /* 0x003fea0003800000 */
.L_x_2737:
[----:B------:R-:W-:Y:S02]  /*ca40*/  MOV R190, R121 ;  /* 0x0000007900be7202 */ /* 0x000fe40000000f00 */
[----:B------:R-:W-:Y:S01]  /*ca50*/  MOV R207, R158 ;  /* 0x0000009e00cf7202 */ /* 0x000fe20000000f00 */
[----:B------:R-:W-:-:S04]  /*ca60*/  HFMA2 R158, -RZ, RZ, 0, 9.5367431640625e-07 ;  /* 0x00000010ff9e7431 */ /* 0x000fc800000001ff */
[----:B------:R-:W-:-:S07]  /*ca70*/  FADD.FTZ R122, R202, R207 ;  /* 0x000000cfca7a7221 */ /* 0x000fce0000010000 */
[----:B------:R-:W-:Y:S05]  /*ca80*/  WARPSYNC.COLLECTIVE R189, `(.L_x_2738) ;  /* 0x00000000bd087348 */ /* 0x000fea0003c00000 */
[----:B------:R0:W1:Y:S02]  /*ca90*/  SHFL.BFLY P3, R158, R190, R158, R159 ;  /* 0x0c00009ebe9e7389 */ /* 0x000064000006009f */
[----:B01----:R-:W-:Y:S05]  /*caa0*/  ENDCOLLECTIVE ;  /* 0x000000000000791b */ /* 0x003fea0003800000 */
.L_x_2738:
[----:B------:R-:W-:Y:S02]  /*cab0*/  MOV R190, R122 ;  /* 0x0000007a00be7202 */ /* 0x000fe40000000f00 */
[----:B------:R-:W-:Y:S01]  /*cac0*/  MOV R193, R158 ;  /* 0x0000009e00c17202 */ /* 0x000fe20000000f00 */
[----:B------:R-:W-:-:S07]  /*cad0*/  HFMA2 R158, -RZ, RZ, 0, 9.5367431640625e-07 ;  /* 0x00000010ff9e7431 */ /* 0x000fce00000001ff */
[----:B------:R-:W-:Y:S05]  /*cae0*/  WARPSYNC.COLLECTIVE R189, `(.L_x_2739) ;  /* 0x00000000bd087348 */ /* 0x000fea0003c00000 */
[----:B------:R0:W1:Y:S02]  /*caf0*/  SHFL.BFLY P3, R158, R190, R158, R159 ;  /* 0x0c00009ebe9e7389 */ /* 0x000064000006009f */
[----:B01----:R-:W-:Y:S05]  /*cb00*/  ENDCOLLECTIVE ;  /* 0x000000000000791b */ /* 0x003fea0003800000 */
.L_x_2739:
[----:B------:R-:W-:Y:S01]  /*cb10*/  MOV R201, R158 ;  /* 0x0000009e00c97202 */ /* 0x000fe20000000f00 */
[----:B------:R-:W-:Y:S06]  /*cb20*/  BRA `(.L_x_2740) ;  /* 0xffffff6c009c7947 */ /* 0x000fec000383ffff */
.L_x_2741:
        /* <DEDUP_REMOVED lines=13> */
.L_x_19981:


//--------------------- .text._ZN10layer_norm22ln_bwd_finalize_kernelINS_22Kernel_traits_finalizeILj1024E6__halfS2_S2_S2_fjLb1ELj1024ELj4ENS_18Kernel_traits_baseILj1024ES2_S2_S2_S2_fjLj1024EEEEELb1ELb0EEEvNS_9BwdParamsE --------------------------
	.section	.text._ZN10layer_norm22ln_bwd_finalize_kernelINS_22Kernel_traits_finalizeILj1024E6__halfS2_S2_S2_fjLb1ELj1024ELj4ENS_18Kernel_traits_baseILj1024ES2_S2_S2_S2_fjLj1024EEEEELb1ELb0EEEvNS_9BwdParamsE,"ax",@progbits
	.align	128
        .global         _ZN10layer_norm22ln_bwd_finalize_kernelINS_22Kernel_traits_finalizeILj1024E6__halfS2_S2_S2_fjLb1ELj1024ELj4ENS_18Kernel_traits_baseILj1024ES2_S2_S2_S2_fjLj1024EEEEELb1ELb0EEEvNS_9BwdParamsE
        .type           _ZN10layer_norm22ln_bwd_finalize_kernelINS_22Kernel_traits_finalizeILj1024E6__halfS2_S2_S2_fjLb1ELj1024ELj4ENS_18Kernel_traits_baseILj1024ES2_S2_S2_S2_fjLj1024EEEEELb1ELb0EEEvNS_9BwdParamsE,@function
        .size           _ZN10layer_norm22ln_bwd_finalize_kernelINS_22Kernel_traits_finalizeILj1024E6__halfS2_S2_S2_fjLb1ELj1024ELj4ENS_18Kernel_traits_baseILj1024ES2_S2_S2_S2_fjLj1024EEEEELb1ELb0EEEvNS_9BwdParamsE,(.L_x_19982 - _ZN10layer_norm22ln_bwd_finalize_kernelINS_22Kernel_traits_finalizeILj1024E6__halfS2_S2_S2_fjLb1ELj1024ELj4ENS_18Kernel_traits_baseILj1024ES2_S2_S2_S2_fjLj1024EEEEELb1ELb0EEEvNS_9BwdParamsE)
        .other          _ZN10layer_norm22ln_bwd_finalize_kernelINS_22Kernel_traits_finalizeILj1024E6__halfS2_S2_S2_fjLb1ELj1024ELj4ENS_18Kernel_traits_baseILj1024ES2_S2_S2_S2_fjLj1024EEEEELb1ELb0EEEvNS_9BwdParamsE,@"STO_CUDA_ENTRY STV_DEFAULT"
_ZN10layer_norm22ln_bwd_finalize_kernelINS_22Kernel_traits_finalizeILj1024E6__halfS2_S2_S2_fjLb1ELj1024ELj4ENS_18Kernel_traits_baseILj1024ES2_S2_S2_S2_fjLj1024EEEEELb1ELb0EEEvNS_9BwdParamsE:
.text._ZN10layer_norm22ln_bwd_finalize_kernelINS_22Kernel_traits_finalizeILj1024E6__halfS2_S2_S2_fjLb1ELj1024ELj4ENS_18Kernel_traits_baseILj1024ES2_S2_S2_S2_fjLj1024EEEEELb1ELb0EEEvNS_9BwdParamsE:
        /* <DEDUP_REMOVED lines=62> */
.L_x_2746:
        /* <DEDUP_REMOVED lines=87> */
.L_x_2745:
[----:B------:R-:W-:Y:S05]  /*0950*/  BSYNC.RECONVERGENT B1 ;  /* 0x0000000000017941 */ /* 0x000fea0003800200 */
.L_x_2744:
        /* <DEDUP_REMOVED lines=49> */
.L_x_2748:
[----:B------:R-:W-:Y:S05]  /*0c70*/  BSYNC.RECONVERGENT B1 ;  /* 0x0000000000017941 */ /* 0x000fea0003800200 */
.L_x_2747:
        /* <DEDUP_REMOVED lines=29> */
.L_x_2750:
[----:B------:R-:W-:Y:S05]  /*0e50*/  BSYNC.RECONVERGENT B1 ;  /* 0x0000000000017941 */ /* 0x000fea0003800200 */
.L_x_2749:
        /* <DEDUP_REMOVED lines=14> */
.L_x_2743:
[----:B------:R-:W-:Y:S05]  /*0f40*/  BSYNC.RECONVERGENT B0 ;  /* 0x0000000000007941 */ /* 0x000fea0003800200 */
.L_x_2742:
        /* <DEDUP_REMOVED lines=68> */
[----:B-1----:R-:W-:Y:S02]  /*1390*/  F2FP.F16.F32.PACK_AB R11, R11, R10 ;  /* 0x0000000a0b0b723e */ /* 0x002fe400000000ff */
[----:B--2---:R-:W-:-:S03]  /*13a0*/  F2FP.F16.F32.PACK_AB R13, R13, R12 ;  /* 0x0000000c0d0d723e */ /* 0x004fc600000000ff */
[----:B------:R-:W-:Y:S01]  /*13b0*/  STG.E desc[UR6][R2.64], R11 ;  /* 0x0000000b02007986 */ /* 0x000fe2000c101906 */
[----:B----4-:R-:W-:-:S03]  /*13c0*/  F2FP.F16.F32.PACK_AB R15, R15, R14 ;  /* 0x0000000e0f0f723e */ /* 0x010fc600000000ff */
[----:B------:R-:W-:Y:S04]  /*13d0*/  STG.E desc[UR6][R4.64], R13 ;  /* 0x0000000d04007986 */ /* 0x000fe8000c101906 */
[----:B------:R-:W-:Y:S01]  /*13e0*/  STG.E desc[UR6][R6.64], R15 ;  /* 0x0000000f06007986 */ /* 0x000fe2000c101906 */
[----:B------:R-:W-:Y:S05]  /*13f0*/  EXIT ;  /* 0x000000000000794d */ /* 0x000fea0003800000 */
.L_x_2751:
        /* <DEDUP_REMOVED lines=16> */
.L_x_19982:


//--------------------- .text._ZN10layer_norm13ln_bwd_kernelINS_13Kernel_traitsI6__halfS2_S2_S2_fjLj1024ELj1ELj4ELj1ELj16ENS_18Kernel_traits_baseILj1024ES2_S2_S2_S2_fjLj128EEEEELb1ELb1ELb1ELb0EEEvNS_9BwdParamsE --------------------------
	.section	.text._ZN10layer_norm13ln_bwd_kernelINS_13Kernel_traitsI6__halfS2_S2_S2_fjLj1024ELj1ELj4ELj1ELj16ENS_18Kernel_traits_baseILj1024ES2_S2_S2_S2_fjLj128EEEEELb1ELb1ELb1ELb0EEEvNS_9BwdParamsE,"ax",@progbits
	.align	128
        .global         _ZN10layer_norm13ln_bwd_kernelINS_13Kernel_traitsI6__halfS2_S2_S2_fjLj1024ELj1ELj4ELj1ELj16ENS_18Kernel_traits_baseILj1024ES2_S2_S2_S2_fjLj128EEEEELb1ELb1ELb1ELb0EEEvNS_9BwdParamsE
        .type           _ZN10layer_norm13ln_bwd_kernelINS_13Kernel_traitsI6__halfS2_S2_S2_fjLj1024ELj1ELj4ELj1ELj16ENS_18Kernel_traits_baseILj1024ES2_S2_S2_S2_fjLj128EEEEELb1ELb1ELb1ELb0EEEvNS_9BwdParamsE,@function
        .size           _ZN10layer_norm13ln_bwd_kernelINS_13Kernel_traitsI6__halfS2_S2_S2_fjLj1024ELj1ELj4ELj1ELj16ENS_18Kernel_traits_baseILj1024ES2_S2_S2_S2_fjLj128EEEEELb1ELb1ELb1ELb0EEEvNS_9BwdParamsE,(.L_x_19983 - _ZN10layer_norm13ln_bwd_kernelINS_13Kernel_traitsI6__halfS2_S2_S2_fjLj1024ELj1ELj4ELj1ELj16ENS_18Kernel_traits_baseILj1024ES2_S2_S2_S2_fjLj128EEEEELb1ELb1ELb1ELb0EEEvNS_9BwdParamsE)
        .other          _ZN10layer_norm13ln_bwd_kernelINS_13Kernel_traitsI6__halfS2_S2_S2_fjLj1024ELj1ELj4ELj1ELj16ENS_18Kernel_traits_baseILj1024ES2_S2_S2_S2_fjLj128EEEEELb1ELb1ELb1ELb0EEEvNS_9BwdParamsE,@"STO_CUDA_ENTRY STV_DEFAULT"
_ZN10layer_norm13ln_bwd_kernelINS_13Kernel_traitsI6__halfS2_S2_S2_fjLj1024ELj1ELj4ELj1ELj16ENS_18Kernel_traits_baseILj1024ES2_S2_S2_S2_fjLj128EEEEELb1ELb1ELb1ELb0EEEvNS_9BwdParamsE:
.text._ZN10layer_norm13ln_bwd_kernelINS_13Kernel_traitsI6__halfS2_S2_S2_fjLj1024ELj1ELj4ELj1ELj16ENS_18Kernel_traits_baseILj1024ES2_S2_S2_S2_fjLj128EEEEELb1ELb1ELb1ELb0EEEvNS_9BwdParamsE:
        /* <DEDUP_REMOVED lines=25> */
[----:B--2---:R-:W-:-:S05]  /*0190*/  @P0 IMAD.WIDE.U32 R2, R25, 0x10, R2 ;  /* 0x0000001019020825 */ /* 0x004fca00078e0002 */
[----:B------:R-:W5:Y:S02]  /*01a0*/  @P0 LDG.E.128 R28, desc[UR6][R2.64] ;  /* 0x00000006021c0981 */ /* 0x000f64000c1e1d00 */
[----:B------:R-:W2:Y:S01]  /*01b0*/  @P2 LDC.64 R16, c[0x0][0x3d0] ;  /* 0x0000f400ff102b82 */ /* 0x000ea20000000a00 */
[C---:B---3--:R-:W-:Y:S01]  /*01c0*/  @P0 IMAD.WIDE.U32 R4, R25.reuse, 0x10, R4 ;  /* 0x0000001019040825 */ /* 0x048fe200078e0004 */
[----:B------:R-:W-:-:S04]  /*01d0*/  @P0 LOP3.LUT R25, R25, 0x20, RZ, 0xfc, !PT ;  /* 0x0000002019190812 */ /* 0x000fc800078efcff */
[----:B------:R-:W5:Y:S02]  /*01e0*/  @P0 LDG.E.128 R32, desc[UR6][R4.64] ;  /* 0x0000000604200981 */ /* 0x000f64000c1e1d00 */
[----:B------:R-:W3:Y:S01]  /*01f0*/  @P2 LDC.64 R18, c[0x0][0x3e8] ;  /* 0x0000fa00ff122b82 */ /* 0x000ee20000000a00 */
[----:B----4-:R-:W-:-:S05]  /*0200*/  @P1 IMAD.WIDE.U32 R12, R25, 0x10, R6 ;  /* 0x00000010190c1825 */ /* 0x010fca00078e0006 */
[----:B------:R-:W5:Y:S02]  /*0210*/  @P1 LDG.E.128 R36, desc[UR6][R12.64] ;  /* 0x000000060c241981 */ /* 0x000f64000c1e1d00 */
[----:B------:R-:W4:Y:S01]  /*0220*/  @P3 LDC.64 R22, c[0x0][0x3e8] ;  /* 0x0000fa00ff163b82 */ /* 0x000f220000000a00 */
[C---:B-1----:R-:W-:Y:S01]  /*0230*/  @P1 IMAD.WIDE.U32 R14, R25.reuse, 0x10, R10 ;  /* 0x00000010190e1825 */ /* 0x042fe200078e000a */
[----:B------:R-:W-:-:S04]  /*0240*/  @P1 IADD3 R25, PT, PT, R25, 0x20, RZ ;  /* 0x0000002019191810 */ /* 0x000fc80007ffe0ff */
[----:B------:R-:W5:Y:S01]  /*0250*/  @P1 LDG.E.128 R40, desc[UR6][R14.64] ;  /* 0x000000060e281981 */ /* 0x000f62000c1e1d00 */
[C---:B--2---:R-:W-:Y:S01]  /*0260*/  @P2 IMAD.WIDE.U32 R16, R25.reuse, 0x10, R16 ;  /* 0x0000001019102825 */ /* 0x044fe200078e0010 */
[----:B------:R-:W1:Y:S04]  /*0270*/  @P3 LDC.64 R20, c[0x0][0x3d0] ;  /* 0x0000f400ff143b82 */ /* 0x000e680000000a00 */
[----:B------:R-:W5:Y:S01]  /*0280*/  @P2 LDG.E.128 R44, desc[UR6][R16.64] ;  /* 0x00000006102c2981 */ /* 0x000f62000c1e1d00 */
[C---:B---3--:R-:W-:Y:S01]  /*0290*/  @P2 IMAD.WIDE.U32 R18, R25.reuse, 0x10, R18 ;  /* 0x0000001019122825 */ /* 0x048fe200078e0012 */
[----:B------:R-:W-:-:S04]  /*02a0*/  @P2 IADD3 R25, PT, PT, R25, 0x20, RZ ;  /* 0x0000002019192810 */ /* 0x000fc80007ffe0ff */
[----:B------:R-:W5:Y:S01]  /*02b0*/  @P2 LDG.E.128 R48, desc[UR6][R18.64] ;  /* 0x0000000612302981 */ /* 0x000f62000c1e1d00 */
[----:B----4-:R-:W-:-:S05]  /*02c0*/  @P3 IMAD.WIDE.U32 R10, R25, 0x10, R22 ;  /* 0x00000010190a3825 */ /* 0x010fca00078e0016 */
[----:B------:R-:W5:Y:S01]  /*02d0*/  @P3 LDG.E.128 R56, desc[UR6][R10.64] ;  /* 0x000000060a383981 */ /* 0x000f62000c1e1d00 */
[----:B------:R-:W2:Y:S01]  /*02e0*/  S2UR UR4, SR_CTAID.X ;  /* 0x00000000000479c3 */ /* 0x000ea20000002500 */
[----:B-1----:R-:W-:-:S05]  /*02f0*/  @P3 IMAD.WIDE.U32 R6, R25, 0x10, R20 ;  /* 0x0000001019063825 */ /* 0x002fca00078e0014 */
[----:B------:R1:W5:Y:S02]  /*0300*/  @P3 LDG.E.128 R52, desc[UR6][R6.64] ;  /* 0x0000000606343981 */ /* 0x000364000c1e1d00 */
[----:B-1----:R-:W-:Y:S01]  /*0310*/  SHF.R.U32.HI R7, RZ, 0x5, R251 ;  /* 0x00000005ff077819 */ /* 0x002fe200000116fb */
[----:B--2---:R-:W-:-:S06]  /*0320*/  USHF.L.U32 UR4, UR4, 0x2, URZ ;  /* 0x0000000204047899 */ /* 0x004fcc00080006ff */
        /* <DEDUP_REMOVED lines=100> */
.L_x_3149:
[----:B------:R-:W0:Y:S08]  /*0970*/  LDC.64 R2, c[0x0][0x3f8] ;  /* 0x0000fe00ff027b82 */ /* 0x000e300000000a00 */
[----:B------:R-:W1:Y:S08]  /*0980*/  LDC.64 R180, c[0x0][0x3f0] ;  /* 0x0000fc00ffb47b82 */ /* 0x000e700000000a00 */
[----:B------:R-:W2:Y:S01]  /*0990*/  LDC.64 R4, c[0x0][0x3c8] ;  /* 0x0000f200ff047b82 */ /* 0x000ea20000000a00 */
        /* <DEDUP_REMOVED lines=17> */
[----:B------:R-:W-:Y:S01]  /*0ab0*/  HFMA2 R227, -RZ, RZ, 0, 0 ;  /* 0x00000000ffe37431 */ /* 0x000fe200000001ff */
[----:B------:R-:W-:Y:S01]  /*0ac0*/  ISETP.GE.U32.AND P6, PT, R8, 0x20, PT ;  /* 0x000000200800780c */ /* 0x000fe20003fc6070 */
[-C--:B------:R-:W-:Y:S01]  /*0ad0*/  IMAD R4, R7, R9.reuse, RZ ;  /* 0x0000000907047224 */ /* 0x080fe200078e02ff */
[----:B------:R-:W-:Y:S01]  /*0ae0*/  ISETP.NE.AND P0, PT, RZ, UR8, PT ;  /* 0x00000008ff007c0c */ /* 0x000fe2000bf05270 */
[----:B------:R-:W-:Y:S01]  /*0af0*/  IMAD R180, R180, R9, RZ ;  /* 0x00000009b4b47224 */ /* 0x000fe200078e02ff */
[----:B------:R-:W-:-:S02]  /*0b00*/  ISETP.GE.U32.AND P2, PT, R8, 0x40, PT ;  /* 0x000000400800780c */ /* 0x000fc40003f46070 */
[----:B------:R-:W-:Y:S02]  /*0b10*/  SHF.R.S32.HI R181, RZ, 0x1f, R4 ;  /* 0x0000001fffb57819 */ /* 0x000fe40000011404 */
[----:B------:R-:W-:Y:S02]  /*0b20*/  @P1 IADD3 R182, PT, PT, R247, -0x1, RZ ;  /* 0xfffffffff7b61810 */ /* 0x000fe40007ffe0ff */
[----:B0-----:R-:W-:Y:S02]  /*0b30*/  SHF.R.S32.HI R3, RZ, 0x1f, R180 ;  /* 0x0000001fff037819 */ /* 0x001fe400000114b4 */
[----:B------:R-:W-:Y:S01]  /*0b40*/  LEA.HI R181, R181, R4, RZ, 0x3 ;  /* 0x00000004b5b57211 */ /* 0x000fe200078f18ff */
[----:B------:R-:W-:Y:S01]  /*0b50*/  @P1 IMAD R182, R182, R9, RZ ;  /* 0x00000009b6b61224 */ /* 0x000fe200078e02ff */
[----:B------:R-:W-:Y:S01]  /*0b60*/  LEA.HI R183, R3, R180, RZ, 0x3 ;  /* 0x000000b403b77211 */ /* 0x000fe200078f18ff */
[----:B------:R-:W-:Y:S01]  /*0b70*/  HFMA2 R4, -RZ, RZ, 0, 0 ;  /* 0x00000000ff047431 */ /* 0x000fe200000001ff */
[----:B------:R-:W-:-:S02]  /*0b80*/  ISETP.GE.U32.AND P3, PT, R8, 0x60, PT ;  /* 0x000000600800780c */ /* 0x000fc40003f66070 */
[----:B------:R-:W-:Y:S02]  /*0b90*/  @P1 SHF.R.S32.HI R3, RZ, 0x1f, R182 ;  /* 0x0000001fff031819 */ /* 0x000fe400000114b6 */
[----:B------:R-:W-:Y:S02]  /*0ba0*/  ISETP.GE.U32.AND P4, PT, R8, 0x80, PT ;  /* 0x000000800800780c */ /* 0x000fe40003f86070 */
[----:B------:R-:W-:Y:S02]  /*0bb0*/  @P1 LEA.HI R3, R3, R182, RZ, 0x3 ;  /* 0x000000b603031211 */ /* 0x000fe400078f18ff */
[----:B------:R-:W-:Y:S02]  /*0bc0*/  MOV R228, RZ ;  /* 0x000000ff00e47202 */ /* 0x000fe40000000f00 */
[----:B-1----:R-:W-:-:S04]  /*0bd0*/  LOP3.LUT R246, R251, 0x1f, RZ, 0xc0, !PT ;  /* 0x0000001ffbf67812 */ /* 0x002fc800078ec0ff */
[-C--:B------:R-:W-:Y:S02]  /*0be0*/  LEA.HI.SX32 R248, R181, R246.reuse, 0x1d ;  /* 0x000000f6b5f87211 */ /* 0x080fe400078feaff */
[-C--:B------:R-:W-:Y:S02]  /*0bf0*/  @P1 LEA.HI.SX32 R4, R3, R246.reuse, 0x1d ;  /* 0x000000f603041211 */ /* 0x080fe400078feaff */
[----:B------:R-:W-:Y:S02]  /*0c00*/  LEA.HI.SX32 R188, R183, R246, 0x1d ;  /* 0x000000f6b7bc7211 */ /* 0x000fe400078feaff */
[----:B--2---:R-:W-:Y:S02]  /*0c10*/  FSEL R3, R2, RZ, !P0 ;  /* 0x000000ff02037208 */ /* 0x004fe40004000000 */
        /* <DEDUP_REMOVED lines=13> */
[--C-:B------:R-:W-:Y:S02]  /*0cf0*/  HADD2.F32 R243, -RZ, R28.reuse.H1_H1 ;  /* 0x3000001cfff37230 */ /* 0x100fe40000004100 */
[----:B------:R-:W-:-:S07]  /*0d00*/  HADD2.F32 R10, -RZ, R28.H0_H0 ;  /* 0x2000001cff0a7230 */ /* 0x000fce0000004100 */
[----:B------:R-:W0:Y:S01]  /*0d10*/  @P0 LDC.64 R222, c[0x0][0x438] ;  /* 0x00010e00ffde0b82 */ /* 0x000e220000000a00 */
[--C-:B------:R-:W-:Y:S02]  /*0d20*/  HADD2.F32 R240, -RZ, R29.reuse.H0_H0 ;  /* 0x2000001dfff07230 */ /* 0x100fe40000004100 */
[----:B------:R-:W-:Y:S02]  /*0d30*/  HADD2.F32 R237, -RZ, R29.H1_H1 ;  /* 0x3000001dffed7230 */ /* 0x000fe40000004100 */
[----:B------:R-:W-:Y:S02]  /*0d40*/  HADD2.F32 R203, -RZ, R30.H0_H0 ;  /* 0x2000001effcb7230 */ /* 0x000fe40000004100 */
[----:B------:R-:W-:Y:S02]  /*0d50*/  HADD2.F32 R221, -RZ, R31.H0_H0 ;  /* 0x2000001fffdd7230 */ /* 0x000fe40000004100 */
[----:B0-----:R-:W-:-:S05]  /*0d60*/  @P0 IMAD.WIDE.U32 R222, R2, 0x10, R222 ;  /* 0x0000001002de0825 */ /* 0x001fca00078e00de */
[----:B------:R0:W5:Y:S02]  /*0d70*/  @P0 LDG.E.128 R156, desc[UR6][R222.64] ;  /* 0x00000006de9c0981 */ /* 0x000164000c1e1d00 */
[----:B0-----:R-:W-:Y:S01]  /*0d80*/  HADD2.F32 R223, -RZ, R30.H1_H1 ;  /* 0x3000001effdf7230 */ /* 0x001fe20000004100 */
[----:B------:R-:W-:Y:S02]  /*0d90*/  IADD3 R188, PT, PT, R188, 0x20, RZ ;  /* 0x00000020bcbc7810 */ /* 0x000fe40007ffe0ff */
[----:B------:R-:W-:Y:S02]  /*0da0*/  IADD3 R4, PT, PT, R4, 0x20, RZ ;  /* 0x0000002004047810 */ /* 0x000fe40007ffe0ff */
[----:B------:R-:W-:Y:S01]  /*0db0*/  IADD3 R2, PT, PT, R2, 0x20, RZ ;  /* 0x0000002002027810 */ /* 0x000fe20007ffe0ff */
[--C-:B---3--:R-:W-:Y:S02]  /*0dc0*/  HADD2.F32 R0, -RZ, R180.reuse.H0_H0 ;  /* 0x200000b4ff007230 */ /* 0x108fe40000004100 */
[----:B------:R-:W-:-:S05]  /*0dd0*/  HADD2.F32 R180, -RZ, R180.H1_H1 ;  /* 0x300000b4ffb47230 */ /* 0x000fca0000004100 */
[C---:B------:R-:W-:Y:S01]  /*0de0*/  FADD.FTZ R14, -R3.reuse, R180 ;  /* 0x000000b4030e7221 */ /* 0x040fe20000010100 */
[--C-:B----4-:R-:W-:Y:S02]  /*0df0*/  HADD2.F32 R17, -RZ, R184.reuse.H0_H0 ;  /* 0x200000b8ff117230 */ /* 0x110fe40000004100 */
[----:B------:R-:W-:Y:S01]  /*0e00*/  FADD.FTZ R0, -R3, R0 ;  /* 0x0000000003007221 */ /* 0x000fe20000010100 */
[----:B------:R-:W-:Y:S02]  /*0e10*/  HADD2.F32 R184, -RZ, R184.H1_H1 ;  /* 0x300000b8ffb87230 */ /* 0x000fe40000004100 */
[C---:B------:R-:W-:Y:S01]  /*0e20*/  FMUL.FTZ R14, R5.reuse, R14 ;  /* 0x0000000e050e7220 */ /* 0x040fe20000410000 */
[--C-:B------:R-:W-:Y:S02]  /*0e30*/  HADD2.F32 R180, -RZ, R181.reuse.H0_H0 ;  /* 0x200000b5ffb47230 */ /* 0x100fe40000004100 */
[----:B------:R-:W-:Y:S01]  /*0e40*/  FMUL.FTZ R0, R5, R0 ;  /* 0x0000000005007220 */ /* 0x000fe20000410000 */
[----:B------:R-:W-:Y:S01]  /*0e50*/  FADD.FTZ R93, R93, R184 ;  /* 0x000000b85d5d7221 */ /* 0x000fe20000010000 */
[-C--:B------:R-:W-:Y:S01]  /*0e60*/  FFMA.FTZ R61, R14, R184.reuse, R61 ;  /* 0x000000b80e3d7223 */ /* 0x080fe2000001003d */
[----:B------:R-:W-:Y:S01]  /*0e70*/  FMUL.FTZ R243, R243, R184 ;  /* 0x000000b8f3f37220 */ /* 0x000fe20000410000 */
[----:B------:R-:W-:Y:S01]  /*0e80*/  FADD.FTZ R180, -R3, R180 ;  /* 0x000000b403b47221 */ /* 0x000fe20000010100 */
[----:B------:R-:W-:-:S02]  /*0e90*/  HADD2.F32 R184, -RZ, R181.H1_H1 ;  /* 0x300000b5ffb87230 */ /* 0x000fc40000004100 */
[----:B------:R-:W-:Y:S01]  /*0ea0*/  FADD.FTZ R92, R92, R17 ;  /* 0x000000115c5c7221 */ /* 0x000fe20000010000 */
[-C--:B------:R-:W-:Y:S01]  /*0eb0*/  FFMA.FTZ R60, R0, R17.reuse, R60 ;  /* 0x00000011003c7223 */ /* 0x080fe2000001003c */
[----:B------:R-:W-:Y:S01]  /*0ec0*/  FMUL.FTZ R10, R10, R17 ;  /* 0x000000110a0a7220 */ /* 0x000fe20000410000 */
[--C-:B------:R-:W-:Y:S02]  /*0ed0*/  HADD2.F32 R23, -RZ, R185.reuse.H0_H0 ;  /* 0x200000b9ff177230 */ /* 0x100fe40000004100 */
[----:B------:R-:W-:Y:S01]  /*0ee0*/  FMUL.FTZ R17, R5, R180 ;  /* 0x000000b405117220 */ /* 0x000fe20000410000 */
[----:B------:R-:W-:Y:S01]  /*0ef0*/  FADD.FTZ R184, -R3, R184 ;  /* 0x000000b803b87221 */ /* 0x000fe20000010100 */
[----:B------:R-:W-:Y:S02]  /*0f00*/  HADD2.F32 R180, -RZ, R185.H1_H1 ;  /* 0x300000b9ffb47230 */ /* 0x000fe40000004100 */
[----:B------:R-:W-:Y:S01]  /*0f10*/  FADD.FTZ R94, R94, R23 ;  /* 0x000000175e5e7221 */ /* 0x000fe20000010000 */
[-C--:B------:R-:W-:Y:S01]  /*0f20*/  FFMA.FTZ R62, R17, R23.reuse, R62 ;  /* 0x00000017113e7223 */ /* 0x080fe2000001003e */
[----:B------:R-:W-:Y:S01]  /*0f30*/  FMUL.FTZ R240, R240, R23 ;  /* 0x00000017f0f07220 */ /* 0x000fe20000410000 */
[----:B------:R-:W-:-:S02]  /*0f40*/  HADD2.F32 R204, -RZ, R182.H0_H0 ;  /* 0x200000b6ffcc7230 */ /* 0x000fc40000004100 */
[----:B------:R-:W-:Y:S01]  /*0f50*/  FMUL.FTZ R23, R5, R184 ;  /* 0x000000b805177220 */ /* 0x000fe20000410000 */
[----:B------:R-:W-:Y:S01]  /*0f60*/  FADD.FTZ R95, R95, R180 ;  /* 0x000000b45f5f7221 */ /* 0x000fe20000010000 */
[-C--:B------:R-:W-:Y:S01]  /*0f70*/  FMUL.FTZ R237, R237, R180.reuse ;  /* 0x000000b4eded7220 */ /* 0x080fe20000410000 */
[----:B------:R-:W-:Y:S01]  /*0f80*/  FADD.FTZ R204, -R3, R204 ;  /* 0x000000cc03cc7221 */ /* 0x000fe20000010100 */
[----:B------:R-:W-:Y:S01]  /*0f90*/  FFMA.FTZ R63, R23, R180, R63 ;  /* 0x000000b4173f7223 */ /* 0x000fe2000001003f */
[----:B------:R-:W-:Y:S02]  /*0fa0*/  HADD2.F32 R180, -RZ, R183.H0_H0 ;  /* 0x200000b7ffb47230 */ /* 0x000fe40000004100 */
[----:B------:R-:W-:Y:S02]  /*0fb0*/  HADD2.F32 R181, -RZ, R186.H0_H0 ;  /* 0x200000baffb57230 */ /* 0x000fe40000004100 */
[----:B------:R-:W-:Y:S01]  /*0fc0*/  FMUL.FTZ R204, R5, R204 ;  /* 0x000000cc05cc7220 */ /* 0x000fe20000410000 */
[----:B------:R-:W-:-:S02]  /*0fd0*/  HADD2.F32 R182, -RZ, R182.H1_H1 ;  /* 0x300000b6ffb67230 */ /* 0x000fc40000004100 */
[----:B------:R-:W-:Y:S01]  /*0fe0*/  FADD.FTZ R180, -R3, R180 ;  /* 0x000000b403b47221 */ /* 0x000fe20000010100 */
[----:B------:R-:W-:Y:S01]  /*0ff0*/  FADD.FTZ R96, R96, R181 ;  /* 0x000000b560607221 */ /* 0x000fe20000010000 */
[-C--:B------:R-:W-:Y:S01]  /*1000*/  FFMA.FTZ R64, R204, R181.reuse, R64 ;  /* 0x000000b5cc407223 */ /* 0x080fe20000010040 */
[----:B------:R-:W-:Y:S01]  /*1010*/  FMUL.FTZ R203, R203, R181 ;  /* 0x000000b5cbcb7220 */ /* 0x000fe20000410000 */
[----:B------:R-:W-:Y:S02]  /*1020*/  HADD2.F32 R181, -RZ, R187.H0_H0 ;  /* 0x200000bbffb57230 */ /* 0x000fe40000004100 */
[----:B------:R-:W-:Y:S01]  /*1030*/  FMUL.FTZ R222, R5, R180 ;  /* 0x000000b405de7220 */ /* 0x000fe20000410000 */
[----:B------:R-:W-:Y:S01]  /*1040*/  FADD.FTZ R182, -R3, R182 ;  /* 0x000000b603b67221 */ /* 0x000fe20000010100 */
[----:B------:R-:W-:Y:S01]  /*1050*/  FADD.FTZ R180, RZ, R10 ;  /* 0x0000000affb47221 */ /* 0x000fe20000010000 */
[----:B------:R-:W-:Y:S01]  /*1060*/  FADD.FTZ R98, R98, R181 ;  /* 0x000000b562627221 */ /* 0x000fe20000010000 */
[-C--:B------:R-:W-:Y:S01]  /*1070*/  FFMA.FTZ R66, R222, R181.reuse, R66 ;  /* 0x000000b5de427223 */ /* 0x080fe20000010042 */
[----:B------:R-:W-:Y:S01]  /*1080*/  FMUL.FTZ R221, R221, R181 ;  /* 0x000000b5dddd7220 */ /* 0x000fe20000410000 */
[----:B------:R-:W-:Y:S01]  /*1090*/  FFMA.FTZ R181, R0, R10, RZ ;  /* 0x0000000a00b57223 */ /* 0x000fe200000100ff */
[----:B------:R-:W-:Y:S01]  /*10a0*/  FMUL.FTZ R224, R5, R182 ;  /* 0x000000b605e07220 */ /* 0x000fe20000410000 */
[----:B------:R-:W-:-:S02]  /*10b0*/  HADD2.F32 R182, -RZ, R183.H1_H1 ;  /* 0x300000b7ffb67230 */ /* 0x000fc40000004100 */
[----:B------:R-:W-:Y:S01]  /*10c0*/  FADD.FTZ R183, R180, R243 ;  /* 0x000000f3b4b77221 */ /* 0x000fe20000010000 */
[----:B------:R-:W-:Y:S02]  /*10d0*/  FFMA.FTZ R180, R14, R243, R181 ;  /* 0x000000f30eb47223 */ /* 0x000fe400000100b5 */
[----:B------:R-:W-:Y:S01]  /*10e0*/  FADD.FTZ R184, -R3, R182 ;  /* 0x000000b603b87221 */ /* 0x000fe20000010100 */
[----:B------:R-:W-:Y:S01]  /*10f0*/  FADD.FTZ R182, R183, R240 ;  /* 0x000000f0b7b67221 */ /* 0x000fe20000010000 */
[----:B------:R-:W-:Y:S01]  /*1100*/  FFMA.FTZ R180, R17, R240, R180 ;  /* 0x000000f011b47223 */ /* 0x000fe200000100b4 */
[----:B------:R-:W-:Y:S02]  /*1110*/  HADD2.F32 R186, -RZ, R186.H1_H1 ;  /* 0x300000baffba7230 */ /* 0x000fe40000004100 */
[----:B------:R-:W-:Y:S01]  /*1120*/  FADD.FTZ R182, R182, R237 ;  /* 0x000000edb6b67221 */ /* 0x000fe20000010000 */
[----:B------:R-:W-:Y:S01]  /*1130*/  FFMA.FTZ R181, R23, R237, R180 ;  /* 0x000000ed17b57223 */ /* 0x000fe200000100b4 */
[----:B------:R-:W-:-:S02]  /*1140*/  HADD2.F32 R230, -RZ, R187.H1_H1 ;  /* 0x300000bbffe67230 */ /* 0x000fc40000004100 */
[----:B------:R-:W-:Y:S01]  /*1150*/  FMUL.FTZ R223, R223, R186 ;  /* 0x000000badfdf7220 */ /* 0x000fe20000410000 */
[----:B------:R-:W-:Y:S01]  /*1160*/  FADD.FTZ R182, R182, R203 ;  /* 0x000000cbb6b67221 */ /* 0x000fe20000010000 */
[----:B------:R-:W-:Y:S01]  /*1170*/  FFMA.FTZ R181, R204, R203, R181 ;  /* 0x000000cbccb57223 */ /* 0x000fe200000100b5 */
        /* <DEDUP_REMOVED lines=8> */
[----:B------:R-:W-:Y:S01]  /*1200*/  FFMA.FTZ R180, R222, R221, R181 ;  /* 0x000000dddeb47223 */ /* 0x000fe200000100b5 */
[----:B------:R-:W-:Y:S01]  /*1210*/  FADD.FTZ R97, R97, R186 ;  /* 0x000000ba61617221 */ /* 0x000fe20000010000 */
[----:B------:R-:W-:Y:S01]  /*1220*/  FFMA.FTZ R65, R224, R186, R65 ;  /* 0x000000bae0417223 */ /* 0x000fe20000010041 */
[----:B------:R-:W-:Y:S01]  /*1230*/  FADD.FTZ R228, R183, R230 ;  /* 0x000000e6b7e47221 */ /* 0x000fe20000010000 */
[----:B------:R-:W-:-:S07]  /*1240*/  FFMA.FTZ R227, R229, R230, R180 ;  /* 0x000000e6e5e37223 */ /* 0x000fce00000100b4 */
.L_x_2757:
[----:B------:R-:W-:Y:S05]  /*1250*/  BSYNC.RECONVERGENT B2 ;  /* 0x0000000000027941 */ /* 0x000fea0003800200 */
.L_x_2756:
        /* <DEDUP_REMOVED lines=10> */
[----:B------:R-:W-:-:S13]  /*1300*/  ISETP.NE.AND.EX P0, PT, RZ, UR11, PT, P0 ;  /* 0x0000000bff007c0c */ /* 0x000fda000bf05300 */
[----:B------:R-:W0:Y:S02]  /*1310*/  @P0 LDC.64 R194, c[0x0][0x438] ;  /* 0x00010e00ffc20b82 */ /* 0x000e240000000a00 */
[----:B0-----:R-:W-:-:S05]  /*1320*/  @P0 IMAD.WIDE.U32 R194, R2, 0x10, R194 ;  /* 0x0000001002c20825 */ /* 0x001fca00078e00c2 */
[----:B------:R2:W5:Y:S02]  /*1330*/  @P0 LDG.E.128 R24, desc[UR6][R194.64] ;  /* 0x00000006c2180981 */ /* 0x000564000c1e1d00 */
[----:B--2---:R-:W-:-:S06]  /*1340*/  IMAD.WIDE.U32 R194, R4, 0x8, R218 ;  /* 0x0000000804c27825 */ /* 0x004fcc00078e00da */
[----:B------:R-:W5:Y:S01]  /*1350*/  LDG.E.64 R194, desc[UR6][R194.64] ;  /* 0x00000006c2c27981 */ /* 0x000f62000c1e1b00 */
[--C-:B------:R-:W-:Y:S01]  /*1360*/  HADD2.F32 R245, -RZ, R36.reuse.H0_H0 ;  /* 0x20000024fff57230 */ /* 0x100fe20000004100 */
[----:B------:R-:W-:Y:S01]  /*1370*/  IADD3 R188, PT, PT, R188, 0x20, RZ ;  /* 0x00000020bcbc7810 */ /* 0x000fe20007ffe0ff */
[----:B------:R-:W-:Y:S01]  /*1380*/  HADD2.F32 R242, -RZ, R36.H1_H1 ;  /* 0x30000024fff27230 */ /* 0x000fe20000004100 */
[----:B------:R-:W-:Y:S01]  /*1390*/  IADD3 R4, PT, PT, R4, 0x20, RZ ;  /* 0x0000002004047810 */ /* 0x000fe20007ffe0ff */
[----:B------:R-:W-:Y:S01]  /*13a0*/  HADD2.F32 R239, -RZ, R37.H0_H0 ;  /* 0x20000025ffef7230 */ /* 0x000fe20000004100 */
[----:B------:R-:W-:Y:S01]  /*13b0*/  IADD3 R2, PT, PT, R2, 0x20, RZ ;  /* 0x0000002002027810 */ /* 0x000fe20007ffe0ff */
[--C-:B------:R-:W-:Y:S02]  /*13c0*/  HADD2.F32 R201, -RZ, R38.reuse.H0_H0 ;  /* 0x20000026ffc97230 */ /* 0x100fe40000004100 */
[----:B------:R-:W-:Y:S02]  /*13d0*/  HADD2.F32 R217, -RZ, R39.H0_H0 ;  /* 0x20000027ffd97230 */ /* 0x000fe40000004100 */
[----:B------:R-:W-:-:S02]  /*13e0*/  HADD2.F32 R219, -RZ, R38.H1_H1 ;  /* 0x30000026ffdb7230 */ /* 0x000fc40000004100 */
[--C-:B---3--:R-:W-:Y:S02]  /*13f0*/  HADD2.F32 R16, -RZ, R180.reuse.H0_H0 ;  /* 0x200000b4ff107230 */ /* 0x108fe40000004100 */
[----:B------:R-:W-:Y:S02]  /*1400*/  HADD2.F32 R180, -RZ, R180.H1_H1 ;  /* 0x300000b4ffb47230 */ /* 0x000fe40000004100 */
[--C-:B------:R-:W-:Y:S02]  /*1410*/  HADD2.F32 R22, -RZ, R181.reuse.H1_H1 ;  /* 0x300000b5ff167230 */ /* 0x100fe40000004100 */
[C---:B------:R-:W-:Y:S01]  /*1420*/  FADD.FTZ R16, -R3.reuse, R16 ;  /* 0x0000001003107221 */ /* 0x040fe20000010100 */
[----:B------:R-:W-:Y:S01]  /*1430*/  FADD.FTZ R180, -R3, R180 ;  /* 0x000000b403b47221 */ /* 0x000fe20000010100 */
[----:B----4-:R-:W-:Y:S02]  /*1440*/  HADD2.F32 R13, -RZ, R184.H0_H0 ;  /* 0x200000b8ff0d7230 */ /* 0x010fe40000004100 */
[----:B------:R-:W-:Y:S01]  /*1450*/  FMUL.FTZ R11, R5, R16 ;  /* 0x00000010050b7220 */ /* 0x000fe20000410000 */
[----:B------:R-:W-:-:S02]  /*1460*/  HADD2.F32 R16, -RZ, R181.H0_H0 ;  /* 0x200000b5ff107230 */ /* 0x000fc40000004100 */
[----:B------:R-:W-:Y:S01]  /*1470*/  FADD.FTZ R22, -R3, R22 ;  /* 0x0000001603167221 */ /* 0x000fe20000010100 */
[----:B------:R-:W-:Y:S02]  /*1480*/  HADD2.F32 R184, -RZ, R184.H1_H1 ;  /* 0x300000b8ffb87230 */ /* 0x000fe40000004100 */
[----:B------:R-:W-:Y:S01]  /*1490*/  FADD.FTZ R68, R68, R13 ;  /* 0x0000000d44447221 */ /* 0x000fe20000010000 */
[-C--:B------:R-:W-:Y:S01]  /*14a0*/  FFMA.FTZ R100, R11, R13.reuse, R100 ;  /* 0x0000000d0b647223 */ /* 0x080fe20000010064 */
[----:B------:R-:W-:Y:S01]  /*14b0*/  FADD.FTZ R16, -R3, R16 ;  /* 0x0000001003107221 */ /* 0x000fe20000010100 */
[----:B------:R-:W-:Y:S01]  /*14c0*/  FMUL.FTZ R245, R245, R13 ;  /* 0x0000000df5f57220 */ /* 0x000fe20000410000 */
[--C-:B------:R-:W-:Y:S02]  /*14d0*/  HADD2.F32 R21, -RZ, R185.reuse.H0_H0 ;  /* 0x200000b9ff157230 */ /* 0x100fe40000004100 */
[C---:B------:R-:W-:Y:S01]  /*14e0*/  FMUL.FTZ R13, R5.reuse, R180 ;  /* 0x000000b4050d7220 */ /* 0x040fe20000410000 */
[----:B------:R-:W-:Y:S01]  /*14f0*/  FMUL.FTZ R16, R5, R16 ;  /* 0x0000001005107220 */ /* 0x000fe20000410000 */
[----:B------:R-:W-:Y:S01]  /*1500*/  FADD.FTZ R69, R69, R184 ;  /* 0x000000b845457221 */ /* 0x000fe20000010000 */
[-C--:B------:R-:W-:Y:S01]  /*1510*/  FMUL.FTZ R242, R242, R184.reuse ;  /* 0x000000b8f2f27220 */ /* 0x080fe20000410000 */
[----:B------:R-:W-:Y:S01]  /*1520*/  FFMA.FTZ R101, R13, R184, R101 ;  /* 0x000000b80d657223 */ /* 0x000fe20000010065 */
[----:B------:R-:W-:Y:S01]  /*1530*/  FADD.FTZ R70, R70, R21 ;  /* 0x0000001546467221 */ /* 0x000fe20000010000 */
[-C--:B------:R-:W-:Y:S01]  /*1540*/  FFMA.FTZ R102, R16, R21.reuse, R102 ;  /* 0x0000001510667223 */ /* 0x080fe20000010066 */
[----:B------:R-:W-:Y:S01]  /*1550*/  FMUL.FTZ R239, R239, R21 ;  /* 0x00000015efef7220 */ /* 0x000fe20000410000 */
[----:B------:R-:W-:-:S02]  /*1560*/  HADD2.F32 R180, -RZ, R185.H1_H1 ;  /* 0x300000b9ffb47230 */ /* 0x000fc40000004100 */
[----:B------:R-:W-:Y:S01]  /*1570*/  FMUL.FTZ R22, R5, R22 ;  /* 0x0000001605167220 */ /* 0x000fe20000410000 */
[----:B------:R-:W-:Y:S02]  /*1580*/  HADD2.F32 R184, -RZ, R182.H0_H0 ;  /* 0x200000b6ffb87230 */ /* 0x000fe40000004100 */
[----:B------:R-:W-:Y:S02]  /*1590*/  HADD2.F32 R21, -RZ, R37.H1_H1 ;  /* 0x30000025ff157230 */ /* 0x000fe40000004100 */
[----:B------:R-:W-:Y:S01]  /*15a0*/  FADD.FTZ R71, R71, R180 ;  /* 0x000000b447477221 */ /* 0x000fe20000010000 */
[-C--:B------:R-:W-:Y:S01]  /*15b0*/  FFMA.FTZ R103, R22, R180.reuse, R103 ;  /* 0x000000b416677223 */ /* 0x080fe20000010067 */
[----:B------:R-:W-:Y:S01]  /*15c0*/  FADD.FTZ R184, -R3, R184 ;  /* 0x000000b803b87221 */ /* 0x000fe20000010100 */
[----:B------:R-:W-:Y:S02]  /*15d0*/  HADD2.F32 R181, -RZ, R186.H0_H0 ;  /* 0x200000baffb57230 */ /* 0x000fe40000004100 */
[----:B------:R-:W-:Y:S01]  /*15e0*/  FMUL.FTZ R21, R21, R180 ;  /* 0x000000b415157220 */ /* 0x000fe20000410000 */
[----:B------:R-:W-:-:S02]  /*15f0*/  HADD2.F32 R180, -RZ, R183.H0_H0 ;  /* 0x200000b7ffb47230 */ /* 0x000fc40000004100 */
[----:B------:R-:W-:Y:S01]  /*1600*/  FMUL.FTZ R202, R5, R184 ;  /* 0x000000b805ca7220 */ /* 0x000fe20000410000 */
[----:B------:R-:W-:Y:S02]  /*1610*/  HADD2.F32 R182, -RZ, R182.H1_H1 ;  /* 0x300000b6ffb67230 */ /* 0x000fe40000004100 */
[----:B------:R-:W-:Y:S01]  /*1620*/  FADD.FTZ R72, R72, R181 ;  /* 0x000000b548487221 */ /* 0x000fe20000010000 */
[-C--:B------:R-:W-:Y:S01]  /*1630*/  FMUL.FTZ R201, R201, R181.reuse ;  /* 0x000000b5c9c97220 */ /* 0x080fe20000410000 */
[C---:B------:R-:W-:Y:S01]  /*1640*/  FADD.FTZ R180, -R3.reuse, R180 ;  /* 0x000000b403b47221 */ /* 0x040fe20000010100 */
[----:B------:R-:W-:Y:S01]  /*1650*/  FFMA.FTZ R104, R202, R181, R104 ;  /* 0x000000b5ca687223 */ /* 0x000fe20000010068 */
[----:B------:R-:W-:Y:S02]  /*1660*/  HADD2.F32 R181, -RZ, R187.H0_H0 ;  /* 0x200000bbffb57230 */ /* 0x000fe40000004100 */
[----:B------:R-:W-:Y:S01]  /*1670*/  FADD.FTZ R182, -R3, R182 ;  /* 0x000000b603b67221 */ /* 0x000fe20000010100 */
[----:B------:R-:W-:Y:S01]  /*1680*/  FMUL.FTZ R218, R5, R180 ;  /* 0x000000b405da7220 */ /* 0x000fe20000410000 */
[----:B------:R-:W-:Y:S01]  /*1690*/  FFMA.FTZ R180, R11, R245, R227 ;  /* 0x000000f50bb47223 */ /* 0x000fe200000100e3 */
[----:B------:R-:W-:-:S02]  /*16a0*/  HADD2.F32 R184, -RZ, R183.H1_H1 ;  /* 0x300000b7ffb87230 */ /* 0x000fc40000004100 */
[----:B------:R-:W-:Y:S01]  /*16b0*/  FADD.FTZ R74, R74, R181 ;  /* 0x000000b54a4a7221 */ /* 0x000fe20000010000 */
[-C--:B------:R-:W-:Y:S01]  /*16c0*/  FFMA.FTZ R106, R218, R181.reuse, R106 ;  /* 0x000000b5da6a7223 */ /* 0x080fe2000001006a */
[----:B------:R-:W-:Y:S01]  /*16d0*/  FMUL.FTZ R217, R217, R181 ;  /* 0x000000b5d9d97220 */ /* 0x000fe20000410000 */
[----:B------:R-:W-:Y:S01]  /*16e0*/  FADD.FTZ R181, R228, R245 ;  /* 0x000000f5e4b57221 */ /* 0x000fe20000010000 */
[----:B------:R-:W-:Y:S01]  /*16f0*/  FMUL.FTZ R220, R5, R182 ;  /* 0x000000b605dc7220 */ /* 0x000fe20000410000 */
[----:B------:R-:W-:Y:S02]  /*1700*/  HADD2.F32 R186, -RZ, R186.H1_H1 ;  /* 0x300000baffba7230 */ /* 0x000fe40000004100 */
[----:B------:R-:W-:Y:S01]  /*1710*/  FADD.FTZ R184, -R3, R184 ;  /* 0x000000b803b87221 */ /* 0x000fe20000010100 */
        /* <DEDUP_REMOVED lines=12> */
[----:B------:R-:W-:Y:S01]  /*17e0*/  FADD.FTZ R182, R182, R201 ;  /* 0x000000c9b6b67221 */ /* 0x000fe20000010000 */
[----:B------:R-:W-:Y:S01]  /*17f0*/  FFMA.FTZ R181, R202, R201, R181 ;  /* 0x000000c9cab57223 */ /* 0x000fe200000100b5 */
[----:B------:R-:W-:Y:S01]  /*1800*/  FMUL.FTZ R232, R183, R232 ;  /* 0x000000e8b7e87220 */ /* 0x000fe20000410000 */
[----:B------:R-:W-:Y:S01]  /*1810*/  FADD.FTZ R73, R73, R186 ;  /* 0x000000ba49497221 */ /* 0x000fe20000010000 */
[----:B------:R-:W-:Y:S01]  /*1820*/  FADD.FTZ R182, R182, R219 ;  /* 0x000000dbb6b67221 */ /* 0x000fe20000010000 */
[C---:B------:R-:W-:Y:S01]  /*1830*/  FFMA.FTZ R181, R220.reuse, R219, R181 ;  /* 0x000000dbdcb57223 */ /* 0x040fe200000100b5 */
[----:B------:R-:W-:-:S02]  /*1840*/  FFMA.FTZ R105, R220, R186, R105 ;  /* 0x000000badc697223 */ /* 0x000fc40000010069 */
[----:B------:R-:W-:Y:S01]  /*1850*/  FADD.FTZ R183, R182, R217 ;  /* 0x000000d9b6b77221 */ /* 0x000fe20000010000 */
[----:B------:R-:W-:-:S03]  /*1860*/  FFMA.FTZ R180, R218, R217, R181 ;  /* 0x000000d9dab47223 */ /* 0x000fc600000100b5 */
[----:B------:R-:W-:Y:S01]  /*1870*/  FADD.FTZ R228, R183, R232 ;  /* 0x000000e8b7e47221 */ /* 0x000fe20000010000 */
[----:B------:R-:W-:-:S07]  /*1880*/  FFMA.FTZ R227, R231, R232, R180 ;  /* 0x000000e8e7e37223 */ /* 0x000fce00000100b4 */
.L_x_2759:
[----:B------:R-:W-:Y:S05]  /*1890*/  BSYNC.RECONVERGENT B2 ;  /* 0x0000000000027941 */ /* 0x000fea0003800200 */
.L_x_2758:
        /* <DEDUP_REMOVED lines=18> */
[----:B------:R0:W5:Y:S01]  /*19c0*/  @P0 LDG.E.128 R172, desc[UR6][R18.64] ;  /* 0x0000000612ac0981 */ /* 0x000162000c1e1d00 */
[--C-:B------:R-:W-:Y:S02]  /*19d0*/  HADD2.F32 R191, -RZ, R46.reuse.H0_H0 ;  /* 0x2000002effbf7230 */ /* 0x100fe40000004100 */
[----:B------:R-:W-:Y:S02]  /*19e0*/  HADD2.F32 R213, -RZ, R47.H0_H0 ;  /* 0x2000002fffd57230 */ /* 0x000fe40000004100 */
[----:B------:R-:W-:Y:S01]  /*19f0*/  HADD2.F32 R215, -RZ, R46.H1_H1 ;  /* 0x3000002effd77230 */ /* 0x000fe20000004100 */
[----:B------:R-:W-:Y:S02]  /*1a00*/  IADD3 R188, PT, PT, R188, 0x20, RZ ;  /* 0x00000020bcbc7810 */ /* 0x000fe40007ffe0ff */
[----:B------:R-:W-:Y:S02]  /*1a10*/  IADD3 R4, PT, PT, R4, 0x20, RZ ;  /* 0x0000002004047810 */ /* 0x000fe40007ffe0ff */
[----:B------:R-:W-:Y:S01]  /*1a20*/  IADD3 R2, PT, PT, R2, 0x20, RZ ;  /* 0x0000002002027810 */ /* 0x000fe20007ffe0ff */
[----:B---3--:R-:W-:-:S02]  /*1a30*/  HADD2.F32 R12, -RZ, R180.H0_H0 ;  /* 0x200000b4ff0c7230 */ /* 0x008fc40000004100 */
[----:B------:R-:W-:Y:S02]  /*1a40*/  HADD2.F32 R180, -RZ, R180.H1_H1 ;  /* 0x300000b4ffb47230 */ /* 0x000fe40000004100 */
[----:B0-----:R-:W-:Y:S02]  /*1a50*/  HADD2.F32 R18, -RZ, R181.H0_H0 ;  /* 0x200000b5ff127230 */ /* 0x001fe40000004100 */
[----:B------:R-:W-:Y:S01]  /*1a60*/  FADD.FTZ R12, -R3, R12 ;  /* 0x0000000c030c7221 */ /* 0x000fe20000010100 */
[----:B----4-:R-:W-:-:S03]  /*1a70*/  HADD2.F32 R15, -RZ, R184.H0_H0 ;  /* 0x200000b8ff0f7230 */ /* 0x010fc60000004100 */
[----:B------:R-:W-:Y:S01]  /*1a80*/  FMUL.FTZ R12, R5, R12 ;  /* 0x0000000c050c7220 */ /* 0x000fe20000410000 */
[C---:B------:R-:W-:Y:S01]  /*1a90*/  FADD.FTZ R180, -R3.reuse, R180 ;  /* 0x000000b403b47221 */ /* 0x040fe20000010100 */
[----:B------:R-:W-:Y:S01]  /*1aa0*/  FADD.FTZ R18, -R3, R18 ;  /* 0x0000001203127221 */ /* 0x000fe20000010100 */
[----:B------:R-:W-:Y:S02]  /*1ab0*/  HADD2.F32 R20, -RZ, R181.H1_H1 ;  /* 0x300000b5ff147230 */ /* 0x000fe40000004100 */
[----:B------:R-:W-:Y:S01]  /*1ac0*/  FADD.FTZ R108, R108, R15 ;  /* 0x0000000f6c6c7221 */ /* 0x000fe20000010000 */
[-C--:B------:R-:W-:Y:S01]  /*1ad0*/  FFMA.FTZ R76, R12, R15.reuse, R76 ;  /* 0x0000000f0c4c7223 */ /* 0x080fe2000001004c */
[----:B------:R-:W-:Y:S01]  /*1ae0*/  FMUL.FTZ R244, R244, R15 ;  /* 0x0000000ff4f47220 */ /* 0x000fe20000410000 */
[----:B------:R-:W-:Y:S02]  /*1af0*/  HADD2.F32 R184, -RZ, R184.H1_H1 ;  /* 0x300000b8ffb87230 */ /* 0x000fe40000004100 */
[----:B------:R-:W-:Y:S01]  /*1b00*/  FMUL.FTZ R15, R5, R180 ;  /* 0x000000b4050f7220 */ /* 0x000fe20000410000 */
[----:B------:R-:W-:-:S02]  /*1b10*/  HADD2.F32 R19, -RZ, R185.H0_H0 ;  /* 0x200000b9ff137230 */ /* 0x000fc40000004100 */
[----:B------:R-:W-:Y:S01]  /*1b20*/  FMUL.FTZ R18, R5, R18 ;  /* 0x0000001205127220 */ /* 0x000fe20000410000 */
[----:B------:R-:W-:Y:S01]  /*1b30*/  FADD.FTZ R20, -R3, R20 ;  /* 0x0000001403147221 */ /* 0x000fe20000010100 */
[----:B------:R-:W-:Y:S01]  /*1b40*/  FADD.FTZ R109, R109, R184 ;  /* 0x000000b86d6d7221 */ /* 0x000fe20000010000 */
[-C--:B------:R-:W-:Y:S01]  /*1b50*/  FFMA.FTZ R77, R15, R184.reuse, R77 ;  /* 0x000000b80f4d7223 */ /* 0x080fe2000001004d */
[----:B------:R-:W-:Y:S01]  /*1b60*/  FMUL.FTZ R241, R241, R184 ;  /* 0x000000b8f1f17220 */ /* 0x000fe20000410000 */
[----:B------:R-:W-:Y:S01]  /*1b70*/  FADD.FTZ R110, R110, R19 ;  /* 0x000000136e6e7221 */ /* 0x000fe20000010000 */
[-C--:B------:R-:W-:Y:S01]  /*1b80*/  FFMA.FTZ R78, R18, R19.reuse, R78 ;  /* 0x00000013124e7223 */ /* 0x080fe2000001004e */
[----:B------:R-:W-:Y:S01]  /*1b90*/  FMUL.FTZ R238, R238, R19 ;  /* 0x00000013eeee7220 */ /* 0x000fe20000410000 */
[----:B------:R-:W-:Y:S02]  /*1ba0*/  HADD2.F32 R180, -RZ, R185.H1_H1 ;  /* 0x300000b9ffb47230 */ /* 0x000fe40000004100 */
[----:B------:R-:W-:Y:S01]  /*1bb0*/  FMUL.FTZ R20, R5, R20 ;  /* 0x0000001405147220 */ /* 0x000fe20000410000 */
[----:B------:R-:W-:-:S02]  /*1bc0*/  HADD2.F32 R184, -RZ, R182.H0_H0 ;  /* 0x200000b6ffb87230 */ /* 0x000fc40000004100 */
[----:B------:R-:W-:Y:S02]  /*1bd0*/  HADD2.F32 R19, -RZ, R45.H1_H1 ;  /* 0x3000002dff137230 */ /* 0x000fe40000004100 */
[----:B------:R-:W-:Y:S01]  /*1be0*/  FADD.FTZ R111, R111, R180 ;  /* 0x000000b46f6f7221 */ /* 0x000fe20000010000 */
[-C--:B------:R-:W-:Y:S01]  /*1bf0*/  FFMA.FTZ R79, R20, R180.reuse, R79 ;  /* 0x000000b4144f7223 */ /* 0x080fe2000001004f */
[----:B------:R-:W-:Y:S01]  /*1c00*/  FADD.FTZ R184, -R3, R184 ;  /* 0x000000b803b87221 */ /* 0x000fe20000010100 */
[----:B------:R-:W-:Y:S01]  /*1c10*/  FMUL.FTZ R19, R19, R180 ;  /* 0x000000b413137220 */ /* 0x000fe20000410000 */
[----:B------:R-:W-:Y:S02]  /*1c20*/  HADD2.F32 R180, -RZ, R183.H0_H0 ;  /* 0x200000b7ffb47230 */ /* 0x000fe40000004100 */
[----:B------:R-:W-:Y:S01]  /*1c30*/  FMUL.FTZ R200, R5, R184 ;  /* 0x000000b805c87220 */ /* 0x000fe20000410000 */
[----:B------:R-:W-:Y:S02]  /*1c40*/  HADD2.F32 R181, -RZ, R186.H0_H0 ;  /* 0x200000baffb57230 */ /* 0x000fe40000004100 */
[----:B------:R-:W-:-:S02]  /*1c50*/  HADD2.F32 R182, -RZ, R182.H1_H1 ;  /* 0x300000b6ffb67230 */ /* 0x000fc40000004100 */
[----:B------:R-:W-:Y:S01]  /*1c60*/  FADD.FTZ R180, -R3, R180 ;  /* 0x000000b403b47221 */ /* 0x000fe20000010100 */
[----:B------:R-:W-:Y:S01]  /*1c70*/  FADD.FTZ R112, R112, R181 ;  /* 0x000000b570707221 */ /* 0x000fe20000010000 */
[-C--:B------:R-:W-:Y:S01]  /*1c80*/  FFMA.FTZ R80, R200, R181.reuse, R80 ;  /* 0x000000b5c8507223 */ /* 0x080fe20000010050 */
[----:B------:R-:W-:Y:S01]  /*1c90*/  FMUL.FTZ R191, R191, R181 ;  /* 0x000000b5bfbf7220 */ /* 0x000fe20000410000 */
[----:B------:R-:W-:Y:S02]  /*1ca0*/  HADD2.F32 R181, -RZ, R187.H0_H0 ;  /* 0x200000bbffb57230 */ /* 0x000fe40000004100 */
[----:B------:R-:W-:Y:S01]  /*1cb0*/  FADD.FTZ R182, -R3, R182 ;  /* 0x000000b603b67221 */ /* 0x000fe20000010100 */
[C---:B------:R-:W-:Y:S01]  /*1cc0*/  FMUL.FTZ R214, R5.reuse, R180 ;  /* 0x000000b405d67220 */ /* 0x040fe20000410000 */
[----:B------:R-:W-:Y:S01]  /*1cd0*/  FADD.FTZ R228, R228, R244 ;  /* 0x000000f4e4e47221 */ /* 0x000fe20000010000 */
[----:B------:R-:W-:Y:S01]  /*1ce0*/  FFMA.FTZ R180, R12, R244, R227 ;  /* 0x000000f40cb47223 */ /* 0x000fe200000100e3 */
[----:B------:R-:W-:Y:S01]  /*1cf0*/  FMUL.FTZ R216, R5, R182 ;  /* 0x000000b605d87220 */ /* 0x000fe20000410000 */
[----:B------:R-:W-:Y:S01]  /*1d00*/  FADD.FTZ R114, R114, R181 ;  /* 0x000000b572727221 */ /* 0x000fe20000010000 */
[-C--:B------:R-:W-:Y:S01]  /*1d10*/  FFMA.FTZ R82, R214, R181.reuse, R82 ;  /* 0x000000b5d6527223 */ /* 0x080fe20000010052 */
[----:B------:R-:W-:Y:S01]  /*1d20*/  FMUL.FTZ R213, R213, R181 ;  /* 0x000000b5d5d57220 */ /* 0x000fe20000410000 */
[----:B------:R-:W-:-:S02]  /*1d30*/  HADD2.F32 R182, -RZ, R183.H1_H1 ;  /* 0x300000b7ffb67230 */ /* 0x000fc40000004100 */
[----:B------:R-:W-:Y:S01]  /*1d40*/  FADD.FTZ R181, R228, R241 ;  /* 0x000000f1e4b57221 */ /* 0x000fe20000010000 */
[----:B------:R-:W-:-:S03]  /*1d50*/  FFMA.FTZ R183, R15, R241, R180 ;  /* 0x000000f10fb77223 */ /* 0x000fc600000100b4 */
[----:B------:R-:W-:Y:S01]  /*1d60*/  FADD.FTZ R180, R181, R238 ;  /* 0x000000eeb5b47221 */ /* 0x000fe20000010000 */
[----:B------:R-:W-:Y:S01]  /*1d70*/  FFMA.FTZ R183, R18, R238, R183 ;  /* 0x000000ee12b77223 */ /* 0x000fe200000100b7 */
[----:B------:R-:W-:Y:S02]  /*1d80*/  HADD2.F32 R186, -RZ, R186.H1_H1 ;  /* 0x300000baffba7230 */ /* 0x000fe40000004100 */
[----:B------:R-:W-:Y:S01]  /*1d90*/  FADD.FTZ R180, R180, R19 ;  /* 0x00000013b4b47221 */ /* 0x000fe20000010000 */
[----:B------:R-:W-:Y:S01]  /*1da0*/  FFMA.FTZ R183, R20, R19, R183 ;  /* 0x0000001314b77223 */ /* 0x000fe200000100b7 */
[----:B------:R-:W-:Y:S01]  /*1db0*/  FADD.FTZ R182, -R3, R182 ;  /* 0x000000b603b67221 */ /* 0x000fe20000010100 */
[----:B------:R-:W-:Y:S01]  /*1dc0*/  FMUL.FTZ R215, R215, R186 ;  /* 0x000000bad7d77220 */ /* 0x000fe20000410000 */
[----:B------:R-:W-:Y:S01]  /*1dd0*/  FADD.FTZ R180, R180, R191 ;  /* 0x000000bfb4b47221 */ /* 0x000fe20000010000 */
[----:B------:R-:W-:Y:S02]  /*1de0*/  HADD2.F32 R234, -RZ, R187.H1_H1 ;  /* 0x300000bbffea7230 */ /* 0x000fe40000004100 */
[----:B------:R-:W-:Y:S01]  /*1df0*/  FFMA.FTZ R183, R200, R191, R183 ;  /* 0x000000bfc8b77223 */ /* 0x000fe200000100b7 */
[----:B------:R-:W-:Y:S01]  /*1e00*/  FMUL.FTZ R233, R5, R182 ;  /* 0x000000b605e97220 */ /* 0x000fe20000410000 */
[----:B------:R-:W-:-:S02]  /*1e10*/  HADD2.F32 R181, -RZ, R47.H1_H1 ;  /* 0x3000002fffb57230 */ /* 0x000fc40000004100 */
        /* <DEDUP_REMOVED lines=11> */
.L_x_2761:
[----:B------:R-:W-:Y:S05]  /*1ed0*/  BSYNC.RECONVERGENT B2 ;  /* 0x0000000000027941 */ /* 0x000fea0003800200 */
.L_x_2760:
        /* <DEDUP_REMOVED lines=15> */
[----:B0-----:R-:W-:-:S05]  /*1fd0*/  @P0 IMAD.WIDE.U32 R188, R2, 0x10, R188 ;  /* 0x0000001002bc0825 */ /* 0x001fca00078e00bc */
[----:B------:R0:W5:Y:S01]  /*1fe0*/  @P0 LDG.E.128 R176, desc[UR6][R188.64] ;  /* 0x00000006bcb00981 */ /* 0x000162000c1e1d00 */
[----:B------:R-:W-:Y:S02]  /*1ff0*/  HADD2.F32 R211, -RZ, R53.H1_H1 ;  /* 0x30000035ffd37230 */ /* 0x000fe40000004100 */
[----:B------:R-:W-:Y:S02]  /*2000*/  HADD2.F32 R225, -RZ, R54.H1_H1 ;  /* 0x30000036ffe17230 */ /* 0x000fe40000004100 */
[--C-:B------:R-:W-:Y:S02]  /*2010*/  HADD2.F32 R236, -RZ, R55.reuse.H0_H0 ;  /* 0x20000037ffec7230 */ /* 0x100fe40000004100 */
[----:B------:R-:W-:Y:S02]  /*2020*/  HADD2.F32 R249, -RZ, R55.H1_H1 ;  /* 0x30000037fff97230 */ /* 0x000fe40000004100 */
[--C-:B---3--:R-:W-:Y:S02]  /*2030*/  HADD2.F32 R2, -RZ, R180.reuse.H0_H0 ;  /* 0x200000b4ff027230 */ /* 0x108fe40000004100 */
[----:B------:R-:W-:-:S02]  /*2040*/  HADD2.F32 R180, -RZ, R180.H1_H1 ;  /* 0x300000b4ffb47230 */ /* 0x000fc40000004100 */
[--C-:B------:R-:W-:Y:S02]  /*2050*/  HADD2.F32 R190, -RZ, R181.reuse.H0_H0 ;  /* 0x200000b5ffbe7230 */ /* 0x100fe40000004100 */
[----:B------:R-:W-:Y:S02]  /*2060*/  HADD2.F32 R212, -RZ, R181.H1_H1 ;  /* 0x300000b5ffd47230 */ /* 0x000fe40000004100 */
[--C-:B------:R-:W-:Y:S02]  /*2070*/  HADD2.F32 R210, -RZ, R182.reuse.H0_H0 ;  /* 0x200000b6ffd27230 */ /* 0x100fe40000004100 */
[----:B------:R-:W-:Y:S02]  /*2080*/  HADD2.F32 R226, -RZ, R182.H1_H1 ;  /* 0x300000b6ffe27230 */ /* 0x000fe40000004100 */
[--C-:B------:R-:W-:Y:S02]  /*2090*/  HADD2.F32 R206, -RZ, R183.reuse.H0_H0 ;  /* 0x200000b7ffce7230 */ /* 0x100fe40000004100 */
[----:B------:R-:W-:-:S02]  /*20a0*/  HADD2.F32 R250, -RZ, R183.H1_H1 ;  /* 0x300000b7fffa7230 */ /* 0x000fc40000004100 */
        /* <DEDUP_REMOVED lines=8> */
[----:B----4-:R-:W-:Y:S02]  /*2130*/  HADD2.F32 R3, -RZ, R184.H0_H0 ;  /* 0x200000b8ff037230 */ /* 0x010fe40000004100 */
[----:B0-----:R-:W-:Y:S01]  /*2140*/  FMUL.FTZ R189, R5, R4 ;  /* 0x0000000405bd7220 */ /* 0x001fe20000410000 */
[----:B------:R-:W-:-:S02]  /*2150*/  HADD2.F32 R190, -RZ, R52.H0_H0 ;  /* 0x20000034ffbe7230 */ /* 0x000fc40000004100 */
[----:B------:R-:W-:Y:S01]  /*2160*/  FMUL.FTZ R207, R5, R182 ;  /* 0x000000b605cf7220 */ /* 0x000fe20000410000 */
[----:B------:R-:W-:Y:S01]  /*2170*/  FADD.FTZ R116, R116, R3 ;  /* 0x0000000374747221 */ /* 0x000fe20000010000 */
[-C--:B------:R-:W-:Y:S01]  /*2180*/  FFMA.FTZ R84, R189, R3.reuse, R84 ;  /* 0x00000003bd547223 */ /* 0x080fe20000010054 */
[----:B------:R-:W-:Y:S01]  /*2190*/  FMUL.FTZ R190, R190, R3 ;  /* 0x00000003bebe7220 */ /* 0x000fe20000410000 */
[----:B------:R-:W-:Y:S02]  /*21a0*/  HADD2.F32 R3, -RZ, R185.H0_H0 ;  /* 0x200000b9ff037230 */ /* 0x000fe40000004100 */
[----:B------:R-:W-:Y:S01]  /*21b0*/  FMUL.FTZ R210, R5, R210 ;  /* 0x000000d205d27220 */ /* 0x000fe20000410000 */
[----:B------:R-:W-:Y:S02]  /*21c0*/  HADD2.F32 R184, -RZ, R184.H1_H1 ;  /* 0x300000b8ffb87230 */ /* 0x000fe40000004100 */
[----:B------:R-:W-:Y:S01]  /*21d0*/  FADD.FTZ R118, R118, R3 ;  /* 0x0000000376767221 */ /* 0x000fe20000010000 */
[-C--:B------:R-:W-:Y:S01]  /*21e0*/  FFMA.FTZ R86, R207, R3.reuse, R86 ;  /* 0x00000003cf567223 */ /* 0x080fe20000010056 */
[----:B------:R-:W-:Y:S01]  /*21f0*/  FMUL.FTZ R208, R208, R3 ;  /* 0x00000003d0d07220 */ /* 0x000fe20000410000 */
[----:B------:R-:W-:-:S02]  /*2200*/  HADD2.F32 R3, -RZ, R186.H0_H0 ;  /* 0x200000baff037230 */ /* 0x000fc40000004100 */
[----:B------:R-:W-:Y:S02]  /*2210*/  HADD2.F32 R206, -RZ, R52.H1_H1 ;  /* 0x30000034ffce7230 */ /* 0x000fe40000004100 */
[----:B------:R-:W-:Y:S01]  /*2220*/  FMUL.FTZ R205, R5, R180 ;  /* 0x000000b405cd7220 */ /* 0x000fe20000410000 */
[----:B------:R-:W-:Y:S01]  /*2230*/  FADD.FTZ R120, R120, R3 ;  /* 0x0000000378787221 */ /* 0x000fe20000010000 */
[-C--:B------:R-:W-:Y:S01]  /*2240*/  FFMA.FTZ R88, R210, R3.reuse, R88 ;  /* 0x00000003d2587223 */ /* 0x080fe20000010058 */
[----:B------:R-:W-:Y:S01]  /*2250*/  FMUL.FTZ R209, R209, R3 ;  /* 0x00000003d1d17220 */ /* 0x000fe20000410000 */
[----:B------:R-:W-:Y:S01]  /*2260*/  FMUL.FTZ R206, R206, R184 ;  /* 0x000000b8cece7220 */ /* 0x000fe20000410000 */
        /* <DEDUP_REMOVED lines=8> */
[----:B------:R-:W-:Y:S01]  /*22f0*/  FMUL.FTZ R212, R5, R212 ;  /* 0x000000d405d47220 */ /* 0x000fe20000410000 */
[----:B------:R-:W-:Y:S01]  /*2300*/  FFMA.FTZ R3, R207, R208, R180 ;  /* 0x000000d0cf037223 */ /* 0x000fe200000100b4 */
[----:B------:R-:W-:-:S02]  /*2310*/  HADD2.F32 R186, -RZ, R186.H1_H1 ;  /* 0x300000baffba7230 */ /* 0x000fc40000004100 */
[----:B------:R-:W-:Y:S01]  /*2320*/  FADD.FTZ R2, R2, R211 ;  /* 0x000000d302027221 */ /* 0x000fe20000010000 */
[--C-:B------:R-:W-:Y:S02]  /*2330*/  HADD2.F32 R181, -RZ, R187.reuse.H0_H0 ;  /* 0x200000bbffb57230 */ /* 0x100fe40000004100 */
        /* <DEDUP_REMOVED lines=8> */
[-C--:B------:R-:W-:Y:S01]  /*23c0*/  FFMA.FTZ R90, R235, R181.reuse, R90 ;  /* 0x000000b5eb5a7223 */ /* 0x080fe2000001005a */
[----:B------:R-:W-:Y:S01]  /*23d0*/  FMUL.FTZ R236, R236, R181 ;  /* 0x000000b5ecec7220 */ /* 0x000fe20000410000 */
[----:B------:R-:W-:-:S02]  /*23e0*/  HADD2.F32 R4, -RZ, R187.H1_H1 ;  /* 0x300000bbff047230 */ /* 0x000fc40000004100 */
        /* <DEDUP_REMOVED lines=15> */
.L_x_2755:
[----:B------:R-:W0:Y:S01]  /*24e0*/  S2R R251, SR_TID.X ;  /* 0x0000000000fb7919 */ /* 0x000e220000002100 */
[----:B-----5:R-:W-:Y:S01]  /*24f0*/  ISETP.GE.AND P1, PT, R247, 0x1, PT ;  /* 0x00000001f700780c */ /* 0x020fe20003f26270 */
[----:B------:R-:W-:Y:S01]  /*2500*/  UISETP.NE.U32.AND UP0, UPT, UR10, URZ, UPT ;  /* 0x000000ff0a00728c */ /* 0x000fe2000bf05070 */
[----:B------:R-:W-:Y:S01]  /*2510*/  MOV R9, UR14 ;  /* 0x0000000e00097c02 */ /* 0x000fe20008000f00 */
[----:B------:R-:W-:Y:S02]  /*2520*/  HFMA2 R180, -RZ, RZ, 0, 0 ;  /* 0x00000000ffb47431 */ /* 0x000fe400000001ff */
[----:B------:R-:W-:Y:S02]  /*2530*/  UISETP.NE.AND.EX UP0, UPT, UR11, URZ, UPT, UP0 ;  /* 0x000000ff0b00728c */ /* 0x000fe4000bf05300 */
[----:B------:R-:W-:-:S05]  /*2540*/  IMAD R2, R7, R9, RZ ;  /* 0x0000000907027224 */ /* 0x000fca00078e02ff */
[----:B------:R-:W-:Y:S02]  /*2550*/  SHF.R.S32.HI R3, RZ, 0x1f, R2 ;  /* 0x0000001fff037819 */ /* 0x000fe40000011402 */
[----:B------:R-:W-:Y:S02]  /*2560*/  @P1 IADD3 R4, PT, PT, R247, -0x1, RZ ;  /* 0xfffffffff7041810 */ /* 0x000fe40007ffe0ff */
[----:B------:R-:W-:-:S03]  /*2570*/  LEA.HI R3, R3, R2, RZ, 0x3 ;  /* 0x0000000203037211 */ /* 0x000fc600078f18ff */
[----:B------:R-:W-:-:S05]  /*2580*/  @P1 IMAD R4, R4, R9, RZ ;  /* 0x0000000904041224 */ /* 0x000fca00078e02ff */
[----:B------:R-:W-:-:S04]  /*2590*/  @P1 SHF.R.S32.HI R181, RZ, 0x1f, R4 ;  /* 0x0000001fffb51819 */ /* 0x000fc80000011404 */
[----:B------:R-:W-:Y:S02]  /*25a0*/  @P1 LEA.HI R181, R181, R4, RZ, 0x3 ;  /* 0x00000004b5b51211 */ /* 0x000fe400078f18ff */
[----:B0-----:R-:W-:-:S04]  /*25b0*/  LOP3.LUT R246, R251, 0x1f, RZ, 0xc0, !PT ;  /* 0x0000001ffbf67812 */ /* 0x001fc800078ec0ff */
        /* <DEDUP_REMOVED lines=8> */
[----:B------:R-:W1:Y:S01]  /*2640*/  @P2 LDC.64 R182, c[0x0][0x3b0] ;  /* 0x0000ec00ffb62b82 */ /* 0x000e620000000a00 */
[----:B0-----:R-:W-:-:S05]  /*2650*/  @P6 IMAD.WIDE.U32 R2, R180, 0x8, R2 ;  /* 0x00000008b4026825 */ /* 0x001fca00078e0002 */
[----:B------:R0:W5:Y:S01]  /*2660*/  @P6 LDG.E.64 R196, desc[UR6][R2.64] ;  /* 0x0000000602c46981 */ /* 0x000162000c1e1b00 */
[----:B------:R-:W-:-:S05]  /*2670*/  @P6 IADD3 R180, PT, PT, R180, 0x20, RZ ;  /* 0x00000020b4b46810 */ /* 0x000fca0007ffe0ff */
[C---:B-1----:R-:W-:Y:S01]  /*2680*/  @P2 IMAD.WIDE.U32 R182, R180.reuse, 0x8, R182 ;  /* 0x00000008b4b62825 */ /* 0x042fe200078e00b6 */
[----:B0-----:R-:W0:Y:S01]  /*2690*/  @P3 LDC.64 R2, c[0x0][0x3b0] ;  /* 0x0000ec00ff023b82 */ /* 0x001e220000000a00 */
[----:B------:R-:W-:-:S03]  /*26a0*/  @P2 IADD3 R180, PT, PT, R180, 0x20, RZ ;  /* 0x00000020b4b42810 */ /* 0x000fc60007ffe0ff */
[----:B------:R1:W5:Y:S02]  /*26b0*/  @P2 LDG.E.64 R194, desc[UR6][R182.64] ;  /* 0x00000006b6c22981 */ /* 0x000364000c1e1b00 */
        /* <DEDUP_REMOVED lines=11> */
.L_x_2763:
        /* <DEDUP_REMOVED lines=8> */
[----:B------:R0:W5:Y:S01]  /*27f0*/  @P6 LDG.E.64 R196, desc[UR6][R2.64] ;  /* 0x0000000602c46981 */ /* 0x000162000c1e1b00 */
[----:B------:R-:W-:-:S05]  /*2800*/  @P6 IADD3 R180, PT, PT, R180, 0x20, RZ ;  /* 0x00000020b4b46810 */ /* 0x000fca0007ffe0ff */
[C---:B-1----:R-:W-:Y:S01]  /*2810*/  @P2 IMAD.WIDE.U32 R186, R180.reuse, 0x8, R182 ;  /* 0x00000008b4ba2825 */ /* 0x042fe200078e00b6 */
[----:B------:R-:W-:Y:S01]  /*2820*/  @P2 IADD3 R180, PT, PT, R180, 0x20, RZ ;  /* 0x00000020b4b42810 */ /* 0x000fe20007ffe0ff */
[----:B0-----:R-:W0:Y:S03]  /*2830*/  @P3 LDC.64 R2, c[0x0][0x3b0] ;  /* 0x0000ec00ff023b82 */ /* 0x001e260000000a00 */
[----:B------:R-:W5:Y:S01]  /*2840*/  @P2 LDG.E.64 R194, desc[UR6][R186.64] ;  /* 0x00000006bac22981 */ /* 0x000f62000c1e1b00 */
[C---:B0-----:R-:W-:Y:S01]  /*2850*/  @P3 IMAD.WIDE.U32 R182, R180.reuse, 0x8, R2 ;  /* 0x00000008b4b63825 */ /* 0x041fe200078e0002 */
[----:B------:R-:W-:-:S04]  /*2860*/  @P3 IADD3 R180, PT, PT, R180, 0x20, RZ ;  /* 0x00000020b4b43810 */ /* 0x000fc80007ffe0ff */
[----:B------:R0:W5:Y:S01]  /*2870*/  @P3 LDG.E.64 R192, desc[UR6][R182.64] ;  /* 0x00000006b6c03981 */ /* 0x000162000c1e1b00 */
[----:B--2---:R-:W-:Y:S02]  /*2880*/  @P4 IMAD.WIDE.U32 R2, R180, 0x8, R184 ;  /* 0x00000008b4024825 */ /* 0x004fe400078e00b8 */
[----:B------:R-:W1:Y:S03]  /*2890*/  @P6 LDC.64 R184, c[0x0][0x438] ;  /* 0x00010e00ffb86b82 */ /* 0x000e660000000a00 */
[----:B------:R1:W5:Y:S05]  /*28a0*/  @P4 LDG.E.64 R198, desc[UR6][R2.64] ;  /* 0x0000000602c64981 */ /* 0x00036a000c1e1b00 */
[----:B------:R-:W2:Y:S08]  /*28b0*/  @P2 LDC.64 R180, c[0x0][0x438] ;  /* 0x00010e00ffb42b82 */ /* 0x000eb00000000a00 */
[----:B0-----:R-:W0:Y:S01]  /*28c0*/  @P4 LDC.64 R182, c[0x0][0x438] ;  /* 0x00010e00ffb64b82 */ /* 0x001e220000000a00 */
[----:B-1----:R-:W-:-:S05]  /*28d0*/  @P6 IMAD.WIDE.U32 R2, R4, 0x10, R184 ;  /* 0x0000001004026825 */ /* 0x002fca00078e00b8 */
[----:B------:R1:W5:Y:S02]  /*28e0*/  @P6 LDG.E.128 R156, desc[UR6][R2.64] ;  /* 0x00000006029c6981 */ /* 0x000364000c1e1d00 */
[----:B-1----:R-:W1:Y:S01]  /*28f0*/  @P3 LDC.64 R2, c[0x0][0x438] ;  /* 0x00010e00ff023b82 */ /* 0x002e620000000a00 */
[----:B------:R-:W-:-:S05]  /*2900*/  @P6 IADD3 R4, PT, PT, R4, 0x20, RZ ;  /* 0x0000002004046810 */ /* 0x000fca0007ffe0ff */
[C---:B--2---:R-:W-:Y:S01]  /*2910*/  @P2 IMAD.WIDE.U32 R184, R4.reuse, 0x10, R180 ;  /* 0x0000001004b82825 */ /* 0x044fe200078e00b4 */
[----:B------:R-:W-:-:S04]  /*2920*/  @P2 IADD3 R4, PT, PT, R4, 0x20, RZ ;  /* 0x0000002004042810 */ /* 0x000fc80007ffe0ff */
[----:B------:R2:W5:Y:S01]  /*2930*/  @P2 LDG.E.128 R24, desc[UR6][R184.64] ;  /* 0x00000006b8182981 */ /* 0x000562000c1e1d00 */
[C---:B-1----:R-:W-:Y:S01]  /*2940*/  @P3 IMAD.WIDE.U32 R2, R4.reuse, 0x10, R2 ;  /* 0x0000001004023825 */ /* 0x042fe200078e0002 */
[----:B------:R-:W-:-:S04]  /*2950*/  @P3 IADD3 R4, PT, PT, R4, 0x20, RZ ;  /* 0x0000002004043810 */ /* 0x000fc80007ffe0ff */
[----:B------:R2:W5:Y:S01]  /*2960*/  @P3 LDG.E.128 R172, desc[UR6][R2.64] ;  /* 0x0000000602ac3981 */ /* 0x000562000c1e1d00 */
[----:B0-----:R-:W-:-:S05]  /*2970*/  @P4 IMAD.WIDE.U32 R180, R4, 0x10, R182 ;  /* 0x0000001004b44825 */ /* 0x001fca00078e00b6 */
[----:B------:R2:W5:Y:S01]  /*2980*/  @P4 LDG.E.128 R176, desc[UR6][R180.64] ;  /* 0x00000006b4b04981 */ /* 0x000562000c1e1d00 */
[----:B------:R-:W-:Y:S02]  /*2990*/  MOV R228, RZ ;  /* 0x000000ff00e47202 */ /* 0x000fe40000000f00 */
[----:B------:R-:W-:-:S07]  /*29a0*/  MOV R227, RZ ;  /* 0x000000ff00e37202 */ /* 0x000fce0000000f00 */
.L_x_2762:
[----:B------:R-:W-:Y:S05]  /*29b0*/  BSYNC.RECONVERGENT B1 ;  /* 0x0000000000017941 */ /* 0x000fea0003800200 */
.L_x_2754:
[----:B------:R-:W-:-:S03]  /*29c0*/  UMOV UR4, 0xffffffff ;  /* 0xffffffff00047882 */ /* 0x000fc60000000000 */
[----:B------:R-:W-:Y:S05]  /*29d0*/  BRA.DIV UR4, `(.L_x_2764) ;  /* 0x000000de04687947 */ /* 0x000fea000b800000 */
[----:B--2---:R-:W0:Y:S04]  /*29e0*/  SHFL.BFLY PT, R3, R228, 0x1, 0x1f ;  /* 0x0c201f00e4037f89 */ /* 0x004e2800000e0000 */
        /* <DEDUP_REMOVED lines=17> */
.L_x_3175:
[----:B------:R-:W-:Y:S01]  /*2b00*/  @P1 IADD3 R180, PT, PT, R247, -0x1, RZ ;  /* 0xfffffffff7b41810 */ /* 0x000fe20007ffe0ff */
[----:B01----:R-:W-:Y:S01]  /*2b10*/  FADD.FTZ R2, R2, R3 ;  /* 0x0000000302027221 */ /* 0x003fe20000010000 */
[----:B--2---:R-:W-:Y:S01]  /*2b20*/  FADD.FTZ R4, R185, R4 ;  /* 0x00000004b9047221 */ /* 0x004fe20000010000 */
        /* <DEDUP_REMOVED lines=8> */
[----:B------:R-:W-:-:S03]  /*2bb0*/  HFMA2 R180, -RZ, RZ, 0, 0 ;  /* 0x00000000ffb47431 */ /* 0x000fc600000001ff */
        /* <DEDUP_REMOVED lines=8> */
.L_x_2768:
[----:B------:R-:W-:Y:S05]  /*2c40*/  BSYNC.RECONVERGENT B1 ;  /* 0x0000000000017941 */ /* 0x000fea0003800200 */
.L_x_2767:
        /* <DEDUP_REMOVED lines=16> */
[----:B------:R-:W-:-:S03]  /*2d50*/  ISETP.GT.AND P0, PT, R6, RZ, PT ;  /* 0x000000ff0600720c */ /* 0x000fc60003f04270 */
[----:B------:R-:W-:Y:S01]  /*2d60*/  FADD.FTZ R2, R10, -R3 ;  /* 0x800000030a027221 */ /* 0x000fe20000010000 */
[----:B------:R-:W-:-:S03]  /*2d70*/  HADD2.F32 R3, -RZ, R164.H0_H0 ;  /* 0x200000a4ff037230 */ /* 0x000fc60000004100 */
[----:B------:R-:W-:-:S05]  /*2d80*/  FMUL.FTZ R2, R5, R2 ;  /* 0x0000000205027220 */ /* 0x000fca0000410000 */
[----:B------:R-:W-:-:S05]  /*2d90*/  FSEL R2, R2, RZ, P0 ;  /* 0x000000ff02027208 */ /* 0x000fca0000000000 */
[----:B------:R-:W-:-:S04]  /*2da0*/  FMUL.FTZ R2, R2, UR13 ;  /* 0x0000000d02027c20 */ /* 0x000fc80008410000 */
[----:B------:R-:W-:-:S04]  /*2db0*/  FMUL.FTZ R2, R2, UR12 ;  /* 0x0000000c02027c20 */ /* 0x000fc80008410000 */
[----:B------:R-:W-:-:S07]  /*2dc0*/  FMUL.FTZ R3, R3, R2 ;  /* 0x0000000203037220 */ /* 0x000fce0000410000 */
.L_x_2775:
[----:B------:R-:W-:Y:S05]  /*2dd0*/  BSYNC.RECONVERGENT B4 ;  /* 0x0000000000047941 */ /* 0x000fea0003800200 */
.L_x_2774:
        /* <DEDUP_REMOVED lines=11> */
[----:B------:R-:W-:-:S05]  /*2e90*/  HADD2.F32 R2, -RZ, R32.H0_H0 ;  /* 0x20000020ff027230 */ /* 0x000fca0000004100 */
[----:B------:R-:W-:-:S07]  /*2ea0*/  FMUL.FTZ R2, R3, R2 ;  /* 0x0000000203027220 */ /* 0x000fce0000410000 */
.L_x_2777:
[----:B------:R-:W-:Y:S05]  /*2eb0*/  BSYNC.RECONVERGENT B4 ;  /* 0x0000000000047941 */ /* 0x000fea0003800200 */
.L_x_2776:
[----:B------:R-:W-:-:S04]  /*2ec0*/  F2FP.F16.F32.PACK_AB R2, RZ, R2 ;  /* 0x00000002ff02723e */ /* 0x000fc800000000ff */
[----:B------:R-:W-:-:S07]  /*2ed0*/  PRMT R160, R2, 0x7610, R160 ;  /* 0x0000761002a07816 */ /* 0x000fce00000000a0 */
.L_x_2773:
[----:B------:R-:W-:Y:S05]  /*2ee0*/  BSYNC.RECONVERGENT B3 ;  /* 0x0000000000037941 */ /* 0x000fea0003800200 */
.L_x_2772:
        /* <DEDUP_REMOVED lines=13> */
[----:B------:R-:W-:-:S05]  /*2fc0*/  HADD2.F32 R2, -RZ, R164.H1_H1 ;  /* 0x300000a4ff027230 */ /* 0x000fca0000004100 */
[----:B------:R-:W-:-:S07]  /*2fd0*/  FMUL.FTZ R2, R2, R3 ;  /* 0x0000000302027220 */ /* 0x000fce0000410000 */
.L_x_2781:
[----:B------:R-:W-:Y:S05]  /*2fe0*/  BSYNC.RECONVERGENT B4 ;  /* 0x0000000000047941 */ /* 0x000fea0003800200 */
.L_x_2780:
        /* <DEDUP_REMOVED lines=13> */
.L_x_2783:
[----:B------:R-:W-:Y:S05]  /*30c0*/  BSYNC.RECONVERGENT B4 ;  /* 0x0000000000047941 */ /* 0x000fea0003800200 */
.L_x_2782:
[----:B------:R-:W-:-:S04]  /*30d0*/  F2FP.F16.F32.PACK_AB R2, RZ, R2 ;  /* 0x00000002ff02723e */ /* 0x000fc800000000ff */
[----:B------:R-:W-:-:S07]  /*30e0*/  PRMT R160, R160, 0x5410, R2 ;  /* 0x00005410a0a07816 */ /* 0x000fce0000000002 */
.L_x_2779:
[----:B------:R-:W-:Y:S05]  /*30f0*/  BSYNC.RECONVERGENT B3 ;  /* 0x0000000000037941 */ /* 0x000fea0003800200 */
.L_x_2778:
        /* <DEDUP_REMOVED lines=15> */
.L_x_2787:
[----:B------:R-:W-:Y:S05]  /*31f0*/  BSYNC.RECONVERGENT B4 ;  /* 0x0000000000047941 */ /* 0x000fea0003800200 */
.L_x_2786:
        /* <DEDUP_REMOVED lines=13> */
.L_x_2789:
[----:B------:R-:W-:Y:S05]  /*32d0*/  BSYNC.RECONVERGENT B4 ;  /* 0x0000000000047941 */ /* 0x000fea0003800200 */
.L_x_2788:
[----:B------:R-:W-:-:S04]  /*32e0*/  F2FP.F16.F32.PACK_AB R2, RZ, R2 ;  /* 0x00000002ff02723e */ /* 0x000fc800000000ff */
[----:B------:R-:W-:-:S07]  /*32f0*/  PRMT R161, R2, 0x7610, R161 ;  /* 0x0000761002a17816 */ /* 0x000fce00000000a1 */
.L_x_2785:
[----:B------:R-:W-:Y:S05]  /*3300*/  BSYNC.RECONVERGENT B3 ;  /* 0x0000000000037941 */ /* 0x000fea0003800200 */
.L_x_2784:
        /* <DEDUP_REMOVED lines=15> */
.L_x_2793:
[----:B------:R-:W-:Y:S05]  /*3400*/  BSYNC.RECONVERGENT B4 ;  /* 0x0000000000047941 */ /* 0x000fea0003800200 */
.L_x_2792:
        /* <DEDUP_REMOVED lines=13> */
.L_x_2795:
[----:B------:R-:W-:Y:S05]  /*34e0*/  BSYNC.RECONVERGENT B4 ;  /* 0x0000000000047941 */ /* 0x000fea0003800200 */
.L_x_2794:
[----:B------:R-:W-:-:S04]  /*34f0*/  F2FP.F16.F32.PACK_AB R2, RZ, R2 ;  /* 0x00000002ff02723e */ /* 0x000fc800000000ff */
[----:B------:R-:W-:-:S07]  /*3500*/  PRMT R161, R161, 0x5410, R2 ;  /* 0x00005410a1a17816 */ /* 0x000fce0000000002 */
.L_x_2791:
[----:B------:R-:W-:Y:S05]  /*3510*/  BSYNC.RECONVERGENT B3 ;  /* 0x0000000000037941 */ /* 0x000fea0003800200 */
.L_x_2790:
[----:B------:R-:W-:Y:S04]  /*3520*/  BSSY.RECONVERGENT B3, `(.L_x_2796) ;  /* 0x0000020000037945 */ /* 0x000fe80003800200 */
[----:B------:R-:W-:Y:S05]  /*3530*/  @!P1 BRA `(.L_x_2797) ;  /* 0x0000000000789947 */ /* 0x000fea0003800000 */
[----:B-----5:R-:W-:Y:S01]  /*3540*/  LOP3.LUT P0, RZ, R197, 0xff, RZ, 0xc0, !PT ;  /* 0x000000ffc5ff7812 */ /* 0x020fe2000780c0ff */
[----:B------:R-:W-:Y:S01]  /*3550*/  BSSY.RECONVERGENT B4, `(.L_x_2798) ;  /* 0x000000c000047945 */ /* 0x000fe20003800200 */
[----:B------:R-:W-:-:S11]  /*3560*/  HFMA2 R3, -RZ, RZ, 0, 0 ;  /* 0x00000000ff037431 */ /* 0x000fd600000001ff */
[----:B------:R-:W-:Y:S05]  /*3570*/  @!P0 BRA `(.L_x_2799) ;  /* 0x0000000000248947 */ /* 0x000fea0003800000 */
[----:B------:R-:W-:Y:S01]  /*3580*/  FFMA.FTZ R2, R204, R183, R4 ;  /* 0x000000b7cc027223 */ /* 0x000fe20000010004 */
[----:B------:R-:W-:Y:S01]  /*3590*/  ISETP.GT.AND P5, PT, R6, RZ, PT ;  /* 0x000000ff0600720c */ /* 0x000fe20003fa4270 */
[----:B------:R-:W-:Y:S02]  /*35a0*/  HADD2.F32 R3, -RZ, R166.H0_H0 ;  /* 0x200000a6ff037230 */ /* 0x000fe40000004100 */
[----:B------:R-:W-:-:S04]  /*35b0*/  FADD.FTZ R2, R203, -R2 ;  /* 0x80000002cb027221 */ /* 0x000fc80000010000 */
[----:B------:R-:W-:-:S05]  /*35c0*/  FMUL.FTZ R2, R5, R2 ;  /* 0x0000000205027220 */ /* 0x000fca0000410000 */
[----:B------:R-:W-:-:S05]  /*35d0*/  FSEL R2, R2, RZ, P5 ;  /* 0x000000ff02027208 */ /* 0x000fca0002800000 */
[----:B------:R-:W-:-:S04]  /*35e0*/  FMUL.FTZ R2, R2, UR13 ;  /* 0x0000000d02027c20 */ /* 0x000fc80008410000 */
[----:B------:R-:W-:-:S04]  /*35f0*/  FMUL.FTZ R2, R2, UR12 ;  /* 0x0000000c02027c20 */ /* 0x000fc80008410000 */
[----:B------:R-:W-:-:S07]  /*3600*/  FMUL.FTZ R3, R3, R2 ;  /* 0x0000000203037220 */ /* 0x000fce0000410000 */
.L_x_2799:
[----:B------:R-:W-:Y:S05]  /*3610*/  BSYNC.RECONVERGENT B4 ;  /* 0x0000000000047941 */ /* 0x000fea0003800200 */
.L_x_2798:
        /* <DEDUP_REMOVED lines=13> */
.L_x_2801:
[----:B------:R-:W-:Y:S05]  /*36f0*/  BSYNC.RECONVERGENT B4 ;  /* 0x0000000000047941 */ /* 0x000fea0003800200 */
.L_x_2800:
[----:B------:R-:W-:-:S04]  /*3700*/  F2FP.F16.F32.PACK_AB R2, RZ, R2 ;  /* 0x00000002ff02723e */ /* 0x000fc800000000ff */
[----:B------:R-:W-:-:S07]  /*3710*/  PRMT R162, R2, 0x7610, R162 ;  /* 0x0000761002a27816 */ /* 0x000fce00000000a2 */
.L_x_2797:
[----:B------:R-:W-:Y:S05]  /*3720*/  BSYNC.RECONVERGENT B3 ;  /* 0x0000000000037941 */ /* 0x000fea0003800200 */
.L_x_2796:
        /* <DEDUP_REMOVED lines=15> */
.L_x_2805:
[----:B------:R-:W-:Y:S05]  /*3820*/  BSYNC.RECONVERGENT B4 ;  /* 0x0000000000047941 */ /* 0x000fea0003800200 */
.L_x_2804:
        /* <DEDUP_REMOVED lines=13> */
.L_x_2807:
[----:B------:R-:W-:Y:S05]  /*3900*/  BSYNC.RECONVERGENT B4 ;  /* 0x0000000000047941 */ /* 0x000fea0003800200 */
.L_x_2806:
[----:B------:R-:W-:-:S04]  /*3910*/  F2FP.F16.F32.PACK_AB R2, RZ, R2 ;  /* 0x00000002ff02723e */ /* 0x000fc800000000ff */
[----:B------:R-:W-:-:S07]  /*3920*/  PRMT R162, R162, 0x5410, R2 ;  /* 0x00005410a2a27816 */ /* 0x000fce0000000002 */
.L_x_2803:
[----:B------:R-:W-:Y:S05]  /*3930*/  BSYNC.RECONVERGENT B3 ;  /* 0x0000000000037941 */ /* 0x000fea0003800200 */
.L_x_2802:
        /* <DEDUP_REMOVED lines=15> */
.L_x_2811:
[----:B------:R-:W-:Y:S05]  /*3a30*/  BSYNC.RECONVERGENT B4 ;  /* 0x0000000000047941 */ /* 0x000fea0003800200 */
.L_x_2810:
        /* <DEDUP_REMOVED lines=13> */
.L_x_2813:
[----:B------:R-:W-:Y:S05]  /*3b10*/  BSYNC.RECONVERGENT B4 ;  /* 0x0000000000047941 */ /* 0x000fea0003800200 */
.L_x_2812:
[----:B------:R-:W-:-:S04]  /*3b20*/  F2FP.F16.F32.PACK_AB R2, RZ, R2 ;  /* 0x00000002ff02723e */ /* 0x000fc800000000ff */
[----:B------:R-:W-:-:S07]  /*3b30*/  PRMT R163, R2, 0x7610, R163 ;  /* 0x0000761002a37816 */ /* 0x000fce00000000a3 */
.L_x_2809:
[----:B------:R-:W-:Y:S05]  /*3b40*/  BSYNC.RECONVERGENT B3 ;  /* 0x0000000000037941 */ /* 0x000fea0003800200 */
.L_x_2808:
[----:B------:R-:W-:Y:S05]  /*3b50*/  @!P1 BRA `(.L_x_2814) ;  /* 0x0000002000389947 */ /* 0x000fea0003800000 */
[----:B-----5:R-:W-:Y:S01]  /*3b60*/  ISETP.GE.U32.AND P0, PT, R196, RZ, PT ;  /* 0x000000ffc400720c */ /* 0x020fe20003f06070 */
        /* <DEDUP_REMOVED lines=13> */
.L_x_2816:
[----:B------:R-:W-:Y:S05]  /*3c40*/  BSYNC.RECONVERGENT B3 ;  /* 0x0000000000037941 */ /* 0x000fea0003800200 */
.L_x_2815:
        /* <DEDUP_REMOVED lines=13> */
.L_x_2818:
[----:B------:R-:W-:Y:S05]  /*3d20*/  BSYNC.RECONVERGENT B3 ;  /* 0x0000000000037941 */ /* 0x000fea0003800200 */
.L_x_2817:
[----:B------:R-:W-:-:S04]  /*3d30*/  F2FP.F16.F32.PACK_AB R2, RZ, R2 ;  /* 0x00000002ff02723e */ /* 0x000fc800000000ff */
[----:B------:R-:W-:Y:S01]  /*3d40*/  PRMT R163, R163, 0x5410, R2 ;  /* 0x00005410a3a37816 */ /* 0x000fe20000000002 */
[----:B------:R-:W-:Y:S06]  /*3d50*/  BRA `(.L_x_2814) ;  /* 0x0000001c00b87947 */ /* 0x000fec0003800000 */
.L_x_2771:
[-CC-:B------:R-:W-:Y:S01]  /*3d60*/  FFMA.FTZ R169, R17, R183.reuse, R4.reuse ;  /* 0x000000b711a97223 */ /* 0x180fe20000010004 */
[-CC-:B------:R-:W-:Y:S01]  /*3d70*/  FFMA.FTZ R3, R0, R183.reuse, R4.reuse ;  /* 0x000000b700037223 */ /* 0x180fe20000010004 */
[-CC-:B------:R-:W-:Y:S01]  /*3d80*/  FFMA.FTZ R168, R14, R183.reuse, R4.reuse ;  /* 0x000000b70ea87223 */ /* 0x180fe20000010004 */
[-C--:B------:R-:W-:Y:S01]  /*3d90*/  FFMA.FTZ R184, R23, R183.reuse, R4 ;  /* 0x000000b717b87223 */ /* 0x080fe20000010004 */
[----:B------:R-:W-:Y:S01]  /*3da0*/  FADD.FTZ R170, R240, -R169 ;  /* 0x800000a9f0aa7221 */ /* 0x000fe20000010000 */
[----:B------:R-:W-:Y:S01]  /*3db0*/  FADD.FTZ R2, R10, -R3 ;  /* 0x800000030a027221 */ /* 0x000fe20000010000 */
[----:B------:R-:W-:Y:S01]  /*3dc0*/  FADD.FTZ R168, R243, -R168 ;  /* 0x800000a8f3a87221 */ /* 0x000fe20000010000 */
[-C--:B------:R-:W-:Y:S01]  /*3dd0*/  FFMA.FTZ R188, R204, R183.reuse, R4 ;  /* 0x000000b7ccbc7223 */ /* 0x080fe20000010004 */
[----:B------:R-:W-:Y:S01]  /*3de0*/  FADD.FTZ R184, R237, -R184 ;  /* 0x800000b8edb87221 */ /* 0x000fe20000010000 */
[----:B------:R-:W-:Y:S01]  /*3df0*/  FFMA.FTZ R228, R224, R183, R4 ;  /* 0x000000b7e0e47223 */ /* 0x000fe20000010004 */
[----:B------:R-:W-:Y:S01]  /*3e00*/  FMUL.FTZ R170, R5, R170 ;  /* 0x000000aa05aa7220 */ /* 0x000fe20000410000 */
[----:B------:R-:W-:Y:S01]  /*3e10*/  ISETP.GT.AND P0, PT, R6, RZ, PT ;  /* 0x000000ff0600720c */ /* 0x000fe20003f04270 */
[----:B------:R-:W-:Y:S01]  /*3e20*/  FADD.FTZ R188, R203, -R188 ;  /* 0x800000bccbbc7221 */ /* 0x000fe20000010000 */
        /* <DEDUP_REMOVED lines=10> */
[----:B------:R-:W-:Y:S01]  /*3ed0*/  FSEL R188, R2, RZ, P0 ;  /* 0x000000ff02bc7208 */ /* 0x000fe20000000000 */
[----:B------:R-:W-:Y:S06]  /*3ee0*/  @!P1 BRA `(.L_x_2820) ;  /* 0x0000000000409947 */ /* 0x000fec0003800000 */
[----:B-----5:R-:W-:-:S13]  /*3ef0*/  LOP3.LUT P5, RZ, R196, 0xff, RZ, 0xc0, !PT ;  /* 0x000000ffc4ff7812 */ /* 0x020fda00078ac0ff */
[----:B------:R-:W0:Y:S01]  /*3f00*/  @P5 LDC.64 R168, c[0x0][0x408] ;  /* 0x00010200ffa85b82 */ /* 0x000e220000000a00 */
[----:B------:R-:W-:-:S07]  /*3f10*/  @P5 HADD2.F32 R227, -RZ, R164.H0_H0 ;  /* 0x200000a4ffe35230 */ /* 0x000fce0000004100 */
[----:B------:R-:W1:Y:S01]  /*3f20*/  @P5 LDC.64 R2, c[0x0][0x408] ;  /* 0x00010200ff025b82 */ /* 0x000e620000000a00 */
[----:B0-----:R-:W-:-:S04]  /*3f30*/  @P5 FMUL.FTZ R169, R169, R188 ;  /* 0x000000bca9a95220 */ /* 0x001fc80000410000 */
[----:B------:R-:W-:Y:S01]  /*3f40*/  @P5 FMUL.FTZ R168, R169, R168 ;  /* 0x000000a8a9a85220 */ /* 0x000fe20000410000 */
[----:B------:R-:W-:Y:S02]  /*3f50*/  HFMA2 R169, -RZ, RZ, 0, 0 ;  /* 0x00000000ffa97431 */ /* 0x000fe400000001ff */
[----:B-1----:R-:W-:Y:S01]  /*3f60*/  @P5 FMUL.FTZ R3, R3, R188 ;  /* 0x000000bc03035220 */ /* 0x002fe20000410000 */
[----:B------:R-:W-:-:S03]  /*3f70*/  @P5 FMUL.FTZ R169, R227, R168 ;  /* 0x000000a8e3a95220 */ /* 0x000fc60000410000 */
[----:B------:R-:W-:Y:S01]  /*3f80*/  @P5 FMUL.FTZ R168, R3, R2 ;  /* 0x0000000203a85220 */ /* 0x000fe20000410000 */
[----:B------:R-:W-:Y:S01]  /*3f90*/  @P5 HADD2.F32 R3, -RZ, R32.H0_H0 ;  /* 0x20000020ff035230 */ /* 0x000fe20000004100 */
[----:B------:R-:W-:Y:S01]  /*3fa0*/  MOV R2, RZ ;  /* 0x000000ff00027202 */ /* 0x000fe20000000f00 */
[----:B------:R-:W-:-:S03]  /*3fb0*/  FADD.FTZ R124, R124, R169 ;  /* 0x000000a97c7c7221 */ /* 0x000fc60000010000 */
[----:B------:R-:W-:-:S05]  /*3fc0*/  @P5 FMUL.FTZ R2, R3, R168 ;  /* 0x000000a803025220 */ /* 0x000fca0000410000 */
[----:B------:R-:W-:-:S04]  /*3fd0*/  F2FP.F16.F32.PACK_AB R2, RZ, R2 ;  /* 0x00000002ff02723e */ /* 0x000fc800000000ff */
[----:B------:R-:W-:-:S07]  /*3fe0*/  PRMT R160, R2, 0x7610, R160 ;  /* 0x0000761002a07816 */ /* 0x000fce00000000a0 */
.L_x_2820:
[----:B------:R-:W-:Y:S05]  /*3ff0*/  BSYNC.RECONVERGENT B3 ;  /* 0x0000000000037941 */ /* 0x000fea0003800200 */
.L_x_2819:
[----:B------:R-:W-:Y:S04]  /*4000*/  BSSY.RECONVERGENT B3, `(.L_x_2821) ;  /* 0x0000012000037945 */ /* 0x000fe80003800200 */
[----:B------:R-:W-:Y:S05]  /*4010*/  @!P1 BRA `(.L_x_2822) ;  /* 0x0000000000409947 */ /* 0x000fea0003800000 */
[----:B-----5:R-:W-:-:S13]  /*4020*/  LOP3.LUT P5, RZ, R196, 0xff00, RZ, 0xc0, !PT ;  /* 0x0000ff00c4ff7812 */ /* 0x020fda00078ac0ff */
[----:B------:R-:W0:Y:S01]  /*4030*/  @P5 LDC.64 R168, c[0x0][0x408] ;  /* 0x00010200ffa85b82 */ /* 0x000e220000000a00 */
[----:B------:R-:W-:-:S07]  /*4040*/  @P5 HADD2.F32 R228, -RZ, R164.H1_H1 ;  /* 0x300000a4ffe45230 */ /* 0x000fce0000004100 */
[----:B------:R-:W1:Y:S01]  /*4050*/  @P5 LDC.64 R2, c[0x0][0x408] ;  /* 0x00010200ff025b82 */ /* 0x000e620000000a00 */
[----:B0-----:R-:W-:-:S04]  /*4060*/  @P5 FMUL.FTZ R169, R169, R187 ;  /* 0x000000bba9a95220 */ /* 0x001fc80000410000 */
[----:B------:R-:W-:Y:S01]  /*4070*/  @P5 FMUL.FTZ R169, R169, R168 ;  /* 0x000000a8a9a95220 */ /* 0x000fe20000410000 */
[----:B------:R-:W-:Y:S02]  /*4080*/  HFMA2 R168, -RZ, RZ, 0, 0 ;  /* 0x00000000ffa87431 */ /* 0x000fe400000001ff */
[----:B-1----:R-:W-:Y:S01]  /*4090*/  @P5 FMUL.FTZ R3, R3, R187 ;  /* 0x000000bb03035220 */ /* 0x002fe20000410000 */
[----:B------:R-:W-:-:S03]  /*40a0*/  @P5 FMUL.FTZ R168, R228, R169 ;  /* 0x000000a9e4a85220 */ /* 0x000fc60000410000 */
[----:B------:R-:W-:Y:S01]  /*40b0*/  @P5 FMUL.FTZ R228, R3, R2 ;  /* 0x0000000203e45220 */ /* 0x000fe20000410000 */
[----:B------:R-:W-:Y:S01]  /*40c0*/  @P5 HADD2.F32 R3, -RZ, R32.H1_H1 ;  /* 0x30000020ff035230 */ /* 0x000fe20000004100 */
[----:B------:R-:W-:Y:S01]  /*40d0*/  MOV R2, RZ ;  /* 0x000000ff00027202 */ /* 0x000fe20000000f00 */
[----:B------:R-:W-:-:S03]  /*40e0*/  FADD.FTZ R125, R125, R168 ;  /* 0x000000a87d7d7221 */ /* 0x000fc60000010000 */
[----:B------:R-:W-:-:S05]  /*40f0*/  @P5 FMUL.FTZ R2, R3, R228 ;  /* 0x000000e403025220 */ /* 0x000fca0000410000 */
[----:B------:R-:W-:-:S04]  /*4100*/  F2FP.F16.F32.PACK_AB R2, RZ, R2 ;  /* 0x00000002ff02723e */ /* 0x000fc800000000ff */
[----:B------:R-:W-:-:S07]  /*4110*/  PRMT R160, R160, 0x5410, R2 ;  /* 0x00005410a0a07816 */ /* 0x000fce0000000002 */
.L_x_2822:
[----:B------:R-:W-:Y:S05]  /*4120*/  BSYNC.RECONVERGENT B3 ;  /* 0x0000000000037941 */ /* 0x000fea0003800200 */
.L_x_2821:
[----:B------:R-:W-:Y:S04]  /*4130*/  BSSY.RECONVERGENT B3, `(.L_x_2823) ;  /* 0x0000012000037945 */ /* 0x000fe80003800200 */
[----:B------:R-:W-:Y:S05]  /*4140*/  @!P1 BRA `(.L_x_2824) ;  /* 0x0000000000409947 */ /* 0x000fea0003800000 */
        /* <DEDUP_REMOVED lines=16> */
.L_x_2824:
[----:B------:R-:W-:Y:S05]  /*4250*/  BSYNC.RECONVERGENT B3 ;  /* 0x0000000000037941 */ /* 0x000fea0003800200 */
.L_x_2823:
        /* <DEDUP_REMOVED lines=18> */
.L_x_2826:
[----:B------:R-:W-:Y:S05]  /*4380*/  BSYNC.RECONVERGENT B3 ;  /* 0x0000000000037941 */ /* 0x000fea0003800200 */
.L_x_2825:
[----:B------:R-:W-:Y:S01]  /*4390*/  BSSY.RECONVERGENT B3, `(.L_x_2827) ;  /* 0x0000015000037945 */ /* 0x000fe20003800200 */
[----:B------:R-:W-:Y:S02]  /*43a0*/  FSEL R168, R184, RZ, P0 ;  /* 0x000000ffb8a87208 */ /* 0x000fe40000000000 */
[----:B------:R-:W-:Y:S02]  /*43b0*/  F2FP.F16.F32.PACK_AB R169, R170, R171 ;  /* 0x000000abaaa9723e */ /* 0x000fe400000000ff */
        /* <DEDUP_REMOVED lines=18> */
.L_x_2828:
[----:B------:R-:W-:Y:S05]  /*44e0*/  BSYNC.RECONVERGENT B3 ;  /* 0x0000000000037941 */ /* 0x000fea0003800200 */
.L_x_2827:
[----:B------:R-:W-:Y:S01]  /*44f0*/  BSSY.RECONVERGENT B3, `(.L_x_2829) ;  /* 0x0000013000037945 */ /* 0x000fe20003800200 */
[----:B------:R-:W-:-:S03]  /*4500*/  F2FP.F16.F32.PACK_AB R170, R168, R184 ;  /* 0x000000b8a8aa723e */ /* 0x000fc600000000ff */
[----:B------:R-:W-:Y:S05]  /*4510*/  @!P1 BRA `(.L_x_2830) ;  /* 0x0000000000409947 */ /* 0x000fea0003800000 */
[----:B-----5:R-:W-:-:S13]  /*4520*/  LOP3.LUT P5, RZ, R197, 0xff00, RZ, 0xc0, !PT ;  /* 0x0000ff00c5ff7812 */ /* 0x020fda00078ac0ff */
[----:B------:R-:W0:Y:S08]  /*4530*/  @P5 LDC.64 R184, c[0x0][0x408] ;  /* 0x00010200ffb85b82 */ /* 0x000e300000000a00 */
[----:B------:R-:W1:Y:S01]  /*4540*/  @P5 LDC.64 R2, c[0x0][0x408] ;  /* 0x00010200ff025b82 */ /* 0x000e620000000a00 */
[----:B0-----:R-:W-:-:S04]  /*4550*/  @P5 FMUL.FTZ R185, R185, R168 ;  /* 0x000000a8b9b95220 */ /* 0x001fc80000410000 */
[----:B------:R-:W-:Y:S01]  /*4560*/  @P5 FMUL.FTZ R184, R185, R184 ;  /* 0x000000b8b9b85220 */ /* 0x000fe20000410000 */
[----:B-1----:R-:W-:Y:S01]  /*4570*/  @P5 FMUL.FTZ R171, R3, R168 ;  /* 0x000000a803ab5220 */ /* 0x002fe20000410000 */
[----:B------:R-:W-:Y:S02]  /*4580*/  @P5 HADD2.F32 R3, -RZ, R166.H1_H1 ;  /* 0x300000a6ff035230 */ /* 0x000fe40000004100 */
[----:B------:R-:W-:-:S03]  /*4590*/  HFMA2 R168, -RZ, RZ, 0, 0 ;  /* 0x00000000ffa87431 */ /* 0x000fc600000001ff */
[----:B------:R-:W-:Y:S01]  /*45a0*/  @P5 FMUL.FTZ R168, R3, R184 ;  /* 0x000000b803a85220 */ /* 0x000fe20000410000 */
[----:B------:R-:W-:Y:S02]  /*45b0*/  @P5 HADD2.F32 R3, -RZ, R34.H1_H1 ;  /* 0x30000022ff035230 */ /* 0x000fe40000004100 */
[----:B------:R-:W-:Y:S01]  /*45c0*/  @P5 FMUL.FTZ R184, R171, R2 ;  /* 0x00000002abb85220 */ /* 0x000fe20000410000 */
[----:B------:R-:W-:Y:S01]  /*45d0*/  MOV R2, RZ ;  /* 0x000000ff00027202 */ /* 0x000fe20000000f00 */
[----:B------:R-:W-:Y:S02]  /*45e0*/  FADD.FTZ R129, R129, R168 ;  /* 0x000000a881817221 */ /* 0x000fe40000010000 */
[----:B------:R-:W-:-:S05]  /*45f0*/  @P5 FMUL.FTZ R2, R3, R184 ;  /* 0x000000b803025220 */ /* 0x000fca0000410000 */
[----:B------:R-:W-:-:S04]  /*4600*/  F2FP.F16.F32.PACK_AB R2, RZ, R2 ;  /* 0x00000002ff02723e */ /* 0x000fc800000000ff */
[----:B------:R-:W-:-:S07]  /*4610*/  PRMT R162, R162, 0x5410, R2 ;  /* 0x00005410a2a27816 */ /* 0x000fce0000000002 */
.L_x_2830:
[----:B------:R-:W-:Y:S05]  /*4620*/  BSYNC.RECONVERGENT B3 ;  /* 0x0000000000037941 */ /* 0x000fea0003800200 */
.L_x_2829:
[-CC-:B------:R-:W-:Y:S01]  /*4630*/  FFMA.FTZ R3, R229, R183.reuse, R4.reuse ;  /* 0x000000b7e5037223 */ /* 0x180fe20000010004 */
[----:B------:R-:W-:Y:S01]  /*4640*/  FFMA.FTZ R2, R222, R183, R4 ;  /* 0x000000b7de027223 */ /* 0x000fe20000010004 */
[----:B------:R-:W-:Y:S02]  /*4650*/  BSSY.RECONVERGENT B3, `(.L_x_2831) ;  /* 0x0000019000037945 */ /* 0x000fe40003800200 */
[----:B------:R-:W-:Y:S01]  /*4660*/  FADD.FTZ R168, R230, -R3 ;  /* 0x80000003e6a87221 */ /* 0x000fe20000010000 */
[----:B------:R-:W-:-:S03]  /*4670*/  FADD.FTZ R2, R221, -R2 ;  /* 0x80000002dd027221 */ /* 0x000fc60000010000 */
[C---:B------:R-:W-:Y:S01]  /*4680*/  FMUL.FTZ R3, R5.reuse, R168 ;  /* 0x000000a805037220 */ /* 0x040fe20000410000 */
[----:B------:R-:W-:Y:S01]  /*4690*/  FMUL.FTZ R2, R5, R2 ;  /* 0x0000000205027220 */ /* 0x000fe20000410000 */
[----:B------:R-:W-:-:S03]  /*46a0*/  F2FP.F16.F32.PACK_AB R168, R187, R188 ;  /* 0x000000bcbba8723e */ /* 0x000fc600000000ff */
[----:B------:R-:W-:Y:S02]  /*46b0*/  FSEL R188, R3, RZ, P0 ;  /* 0x000000ff03bc7208 */ /* 0x000fe40000000000 */
[----:B------:R-:W-:Y:S01]  /*46c0*/  FSEL R228, R2, RZ, P0 ;  /* 0x000000ff02e47208 */ /* 0x000fe20000000000 */
[----:B------:R-:W-:Y:S06]  /*46d0*/  @!P1 BRA `(.L_x_2832) ;  /* 0x0000000000409947 */ /* 0x000fec0003800000 */
[----:B-----5:R-:W-:Y:S01]  /*46e0*/  LOP3.LUT P0, RZ, R197, 0xff0000, RZ, 0xc0, !PT ;  /* 0x00ff0000c5ff7812 */ /* 0x020fe2000780c0ff */
[----:B------:R-:W-:-:S12]  /*46f0*/  HFMA2 R171, -RZ, RZ, 0, 0 ;  /* 0x00000000ffab7431 */ /* 0x000fd800000001ff */
[----:B------:R-:W0:Y:S08]  /*4700*/  @P0 LDC.64 R184, c[0x0][0x408] ;  /* 0x00010200ffb80b82 */ /* 0x000e300000000a00 */
[----:B------:R-:W1:Y:S01]  /*4710*/  @P0 LDC.64 R2, c[0x0][0x408] ;  /* 0x00010200ff020b82 */ /* 0x000e620000000a00 */
[----:B0-----:R-:W-:-:S04]  /*4720*/  @P0 FMUL.FTZ R185, R185, R228 ;  /* 0x000000e4b9b90220 */ /* 0x001fc80000410000 */
[----:B------:R-:W-:Y:S01]  /*4730*/  @P0 FMUL.FTZ R184, R185, R184 ;  /* 0x000000b8b9b80220 */ /* 0x000fe20000410000 */
[----:B------:R-:W-:Y:S02]  /*4740*/  @P0 HADD2.F32 R185, -RZ, R167.H0_H0 ;  /* 0x200000a7ffb90230 */ /* 0x000fe40000004100 */
[----:B-1----:R-:W-:-:S03]  /*4750*/  @P0 FMUL.FTZ R3, R3, R228 ;  /* 0x000000e403030220 */ /* 0x002fc60000410000 */
[----:B------:R-:W-:Y:S01]  /*4760*/  @P0 FMUL.FTZ R171, R185, R184 ;  /* 0x000000b8b9ab0220 */ /* 0x000fe20000410000 */
[----:B------:R-:W-:Y:S01]  /*4770*/  @P0 FMUL.FTZ R184, R3, R2 ;  /* 0x0000000203b80220 */ /* 0x000fe20000410000 */
[----:B------:R-:W-:Y:S01]  /*4780*/  @P0 HADD2.F32 R3, -RZ, R35.H0_H0 ;  /* 0x20000023ff030230 */ /* 0x000fe20000004100 */
[----:B------:R-:W-:Y:S01]  /*4790*/  MOV R2, RZ ;  /* 0x000000ff00027202 */ /* 0x000fe20000000f00 */
[----:B------:R-:W-:-:S03]  /*47a0*/  FADD.FTZ R130, R130, R171 ;  /* 0x000000ab82827221 */ /* 0x000fc60000010000 */
[----:B------:R-:W-:-:S05]  /*47b0*/  @P0 FMUL.FTZ R2, R3, R184 ;  /* 0x000000b803020220 */ /* 0x000fca0000410000 */
[----:B------:R-:W-:-:S04]  /*47c0*/  F2FP.F16.F32.PACK_AB R2, RZ, R2 ;  /* 0x00000002ff02723e */ /* 0x000fc800000000ff */
[----:B------:R-:W-:-:S07]  /*47d0*/  PRMT R163, R2, 0x7610, R163 ;  /* 0x0000761002a37816 */ /* 0x000fce00000000a3 */
.L_x_2832:
[----:B------:R-:W-:Y:S05]  /*47e0*/  BSYNC.RECONVERGENT B3 ;  /* 0x0000000000037941 */ /* 0x000fea0003800200 */
.L_x_2831:
[----:B------:R-:W-:Y:S01]  /*47f0*/  F2FP.F16.F32.PACK_AB R171, R188, R228 ;  /* 0x000000e4bcab723e */ /* 0x000fe200000000ff */
[----:B------:R-:W-:Y:S06]  /*4800*/  @!P1 BRA `(.L_x_2814) ;  /* 0x00000014000c9947 */ /* 0x000fec0003800000 */
[----:B-----5:R-:W-:-:S04]  /*4810*/  ISETP.GE.U32.AND P0, PT, R196, RZ, PT ;  /* 0x000000ffc400720c */ /* 0x020fc80003f06070 */
[----:B------:R-:W-:-:S13]  /*4820*/  ISETP.GE.U32.AND.EX P0, PT, R197, 0x1000000, PT, P0 ;  /* 0x01000000c500780c */ /* 0x000fda0003f06100 */
[----:B------:R-:W0:Y:S08]  /*4830*/  @P0 LDC.64 R2, c[0x0][0x408] ;  /* 0x00010200ff020b82 */ /* 0x000e300000000a00 */
[----:B------:R-:W1:Y:S01]  /*4840*/  @P0 LDC.64 R184, c[0x0][0x408] ;  /* 0x00010200ffb80b82 */ /* 0x000e620000000a00 */
[----:B0-----:R-:W-:-:S04]  /*4850*/  @P0 FMUL.FTZ R3, R188, R3 ;  /* 0x00000003bc030220 */ /* 0x001fc80000410000 */
[----:B------:R-:W-:Y:S01]  /*4860*/  @P0 FMUL.FTZ R187, R3, R2 ;  /* 0x0000000203bb0220 */ /* 0x000fe20000410000 */
[----:B------:R-:W-:Y:S02]  /*4870*/  @P0 HADD2.F32 R2, -RZ, R35.H1_H1 ;  /* 0x30000023ff020230 */ /* 0x000fe40000004100 */
[----:B------:R-:W-:Y:S02]  /*4880*/  HFMA2 R3, -RZ, RZ, 0, 0 ;  /* 0x00000000ff037431 */ /* 0x000fe400000001ff */
[----:B-1----:R-:W-:Y:S01]  /*4890*/  @P0 FMUL.FTZ R185, R188, R185 ;  /* 0x000000b9bcb90220 */ /* 0x002fe20000410000 */
[----:B------:R-:W-:Y:S01]  /*48a0*/  @P0 FMUL.FTZ R3, R2, R187 ;  /* 0x000000bb02030220 */ /* 0x000fe20000410000 */
[----:B------:R-:W-:Y:S02]  /*48b0*/  MOV R2, RZ ;  /* 0x000000ff00027202 */ /* 0x000fe40000000f00 */
[----:B------:R-:W-:Y:S01]  /*48c0*/  @P0 FMUL.FTZ R184, R185, R184 ;  /* 0x000000b8b9b80220 */ /* 0x000fe20000410000 */
[----:B------:R-:W-:Y:S01]  /*48d0*/  @P0 HADD2.F32 R185, -RZ, R167.H1_H1 ;  /* 0x300000a7ffb90230 */ /* 0x000fe20000004100 */
[----:B------:R-:W-:-:S04]  /*48e0*/  F2FP.F16.F32.PACK_AB R3, RZ, R3 ;  /* 0x00000003ff03723e */ /* 0x000fc800000000ff */
[----:B------:R-:W-:Y:S01]  /*48f0*/  @P0 FMUL.FTZ R2, R185, R184 ;  /* 0x000000b8b9020220 */ /* 0x000fe20000410000 */
[----:B------:R-:W-:-:S03]  /*4900*/  PRMT R163, R163, 0x5410, R3 ;  /* 0x00005410a3a37816 */ /* 0x000fc60000000003 */
[----:B------:R-:W-:Y:S01]  /*4910*/  FADD.FTZ R131, R131, R2 ;  /* 0x0000000283837221 */ /* 0x000fe20000010000 */
[----:B------:R-:W-:Y:S06]  /*4920*/  BRA `(.L_x_2814) ;  /* 0x0000001000c47947 */ /* 0x000fec0003800000 */
.L_x_2770:
        /* <DEDUP_REMOVED lines=9> */
[----:B-----5:R-:W-:Y:S01]  /*49c0*/  LOP3.LUT P0, RZ, R196, 0xff, RZ, 0xc0, !PT ;  /* 0x000000ffc4ff7812 */ /* 0x020fe2000780c0ff */
[----:B------:R-:W-:Y:S02]  /*49d0*/  HADD2.F32 R2, -RZ, R156.H0_H0 ;  /* 0x2000009cff027230 */ /* 0x000fe40000004100 */
[----:B------:R-:W-:-:S04]  /*49e0*/  @P5 FADD.FTZ R3, R10, -R3 ;  /* 0x800000030a035221 */ /* 0x000fc80000010000 */
[----:B------:R-:W-:-:S04]  /*49f0*/  @P5 FFMA.FTZ R2, R5, R3, R2 ;  /* 0x0000000305025223 */ /* 0x000fc80000010002 */
[----:B------:R-:W-:Y:S02]  /*4a00*/  FMUL.FTZ R2, R2, UR13 ;  /* 0x0000000d02027c20 */ /* 0x000fe40008410000 */
[----:B------:R-:W-:Y:S02]  /*4a10*/  @P0 HADD2.F32 R187, -RZ, R32.H0_H0 ;  /* 0x20000020ffbb0230 */ /* 0x000fe40000004100 */
[----:B------:R-:W-:Y:S01]  /*4a20*/  FMUL.FTZ R184, R2, UR12 ;  /* 0x0000000c02b87c20 */ /* 0x000fe20008410000 */
[----:B------:R-:W-:Y:S01]  /*4a30*/  CS2R R2, SRZ ;  /* 0x0000000000027805 */ /* 0x000fe2000001ff00 */
[----:B------:R-:W-:Y:S02]  /*4a40*/  @P0 HADD2.F32 R185, -RZ, R164.H0_H0 ;  /* 0x200000a4ffb90230 */ /* 0x000fe40000004100 */
[----:B------:R-:W-:-:S03]  /*4a50*/  @P0 FMUL.FTZ R2, R187, R184 ;  /* 0x000000b8bb020220 */ /* 0x000fc60000410000 */
[----:B------:R-:W-:Y:S02]  /*4a60*/  @P0 FMUL.FTZ R3, R185, R184 ;  /* 0x000000b8b9030220 */ /* 0x000fe40000410000 */
[----:B------:R-:W-:Y:S02]  /*4a70*/  F2FP.F16.F32.PACK_AB R2, RZ, R2 ;  /* 0x00000002ff02723e */ /* 0x000fe400000000ff */
[----:B------:R-:W-:Y:S02]  /*4a80*/  FADD.FTZ R124, R124, R3 ;  /* 0x000000037c7c7221 */ /* 0x000fe40000010000 */
[----:B------:R-:W-:-:S07]  /*4a90*/  PRMT R160, R2, 0x7610, R160 ;  /* 0x0000761002a07816 */ /* 0x000fce00000000a0 */
.L_x_2835:
[----:B------:R-:W-:Y:S05]  /*4aa0*/  BSYNC.RECONVERGENT B3 ;  /* 0x0000000000037941 */ /* 0x000fea0003800200 */
.L_x_2834:
[----:B------:R-:W-:Y:S04]  /*4ab0*/  BSSY.RECONVERGENT B3, `(.L_x_2836) ;  /* 0x0000011000037945 */ /* 0x000fe80003800200 */
[----:B------:R-:W-:Y:S05]  /*4ac0*/  @!P1 BRA `(.L_x_2837) ;  /* 0x00000000003c9947 */ /* 0x000fea0003800000 */
[----:B------:R-:W-:Y:S01]  /*4ad0*/  @P5 FFMA.FTZ R2, R14, R183, R4 ;  /* 0x000000b70e025223 */ /* 0x000fe20000010004 */
[----:B-----5:R-:W-:-:S03]  /*4ae0*/  LOP3.LUT P0, RZ, R196, 0xff00, RZ, 0xc0, !PT ;  /* 0x0000ff00c4ff7812 */ /* 0x020fc6000780c0ff */
[----:B------:R-:W-:Y:S01]  /*4af0*/  @P5 FADD.FTZ R3, R243, -R2 ;  /* 0x80000002f3035221 */ /* 0x000fe20000010000 */
[----:B------:R-:W-:-:S05]  /*4b00*/  HADD2.F32 R2, -RZ, R156.H1_H1 ;  /* 0x3000009cff027230 */ /* 0x000fca0000004100 */
[----:B------:R-:W-:-:S04]  /*4b10*/  @P5 FFMA.FTZ R2, R5, R3, R2 ;  /* 0x0000000305025223 */ /* 0x000fc80000010002 */
[----:B------:R-:W-:Y:S01]  /*4b20*/  FMUL.FTZ R2, R2, UR13 ;  /* 0x0000000d02027c20 */ /* 0x000fe20008410000 */
[----:B------:R-:W-:Y:S02]  /*4b30*/  @P0 HADD2.F32 R187, -RZ, R32.H1_H1 ;  /* 0x30000020ffbb0230 */ /* 0x000fe40000004100 */
[----:B------:R-:W-:Y:S02]  /*4b40*/  @P0 HADD2.F32 R185, -RZ, R164.H1_H1 ;  /* 0x300000a4ffb90230 */ /* 0x000fe40000004100 */
[----:B------:R-:W-:Y:S01]  /*4b50*/  FMUL.FTZ R184, R2, UR12 ;  /* 0x0000000c02b87c20 */ /* 0x000fe20008410000 */
[----:B------:R-:W-:-:S03]  /*4b60*/  CS2R R2, SRZ ;  /* 0x0000000000027805 */ /* 0x000fc6000001ff00 */
[-C--:B------:R-:W-:Y:S01]  /*4b70*/  @P0 FMUL.FTZ R3, R187, R184.reuse ;  /* 0x000000b8bb030220 */ /* 0x080fe20000410000 */
[----:B------:R-:W-:-:S04]  /*4b80*/  @P0 FMUL.FTZ R2, R185, R184 ;  /* 0x000000b8b9020220 */ /* 0x000fc80000410000 */
[----:B------:R-:W-:Y:S01]  /*4b90*/  F2FP.F16.F32.PACK_AB R3, RZ, R3 ;  /* 0x00000003ff03723e */ /* 0x000fe200000000ff */
[----:B------:R-:W-:-:S03]  /*4ba0*/  FADD.FTZ R125, R125, R2 ;  /* 0x000000027d7d7221 */ /* 0x000fc60000010000 */
[----:B------:R-:W-:-:S07]  /*4bb0*/  PRMT R160, R160, 0x5410, R3 ;  /* 0x00005410a0a07816 */ /* 0x000fce0000000003 */
.L_x_2837:
[----:B------:R-:W-:Y:S05]  /*4bc0*/  BSYNC.RECONVERGENT B3 ;  /* 0x0000000000037941 */ /* 0x000fea0003800200 */
.L_x_2836:
[----:B------:R-:W-:Y:S04]  /*4bd0*/  BSSY.RECONVERGENT B3, `(.L_x_2838) ;  /* 0x0000011000037945 */ /* 0x000fe80003800200 */
[----:B------:R-:W-:Y:S05]  /*4be0*/  @!P1 BRA `(.L_x_2839) ;  /* 0x00000000003c9947 */ /* 0x000fea0003800000 */
        /* <DEDUP_REMOVED lines=15> */
.L_x_2839:
[----:B------:R-:W-:Y:S05]  /*4ce0*/  BSYNC.RECONVERGENT B3 ;  /* 0x0000000000037941 */ /* 0x000fea0003800200 */
.L_x_2838:
        /* <DEDUP_REMOVED lines=17> */
.L_x_2841:
[----:B------:R-:W-:Y:S05]  /*4e00*/  BSYNC.RECONVERGENT B3 ;  /* 0x0000000000037941 */ /* 0x000fea0003800200 */
.L_x_2840:
[----:B------:R-:W-:Y:S04]  /*4e10*/  BSSY.RECONVERGENT B3, `(.L_x_2842) ;  /* 0x0000011000037945 */ /* 0x000fe80003800200 */
[----:B------:R-:W-:Y:S05]  /*4e20*/  @!P1 BRA `(.L_x_2843) ;  /* 0x00000000003c9947 */ /* 0x000fea0003800000 */
[----:B------:R-:W-:Y:S01]  /*4e30*/  @P5 FFMA.FTZ R2, R204, R183, R4 ;  /* 0x000000b7cc025223 */ /* 0x000fe20000010004 */
[----:B-----5:R-:W-:-:S03]  /*4e40*/  LOP3.LUT P0, RZ, R197, 0xff, RZ, 0xc0, !PT ;  /* 0x000000ffc5ff7812 */ /* 0x020fc6000780c0ff */
[----:B------:R-:W-:Y:S01]  /*4e50*/  @P5 FADD.FTZ R3, R203, -R2 ;  /* 0x80000002cb035221 */ /* 0x000fe20000010000 */
[----:B------:R-:W-:-:S05]  /*4e60*/  HADD2.F32 R2, -RZ, R158.H0_H0 ;  /* 0x2000009eff027230 */ /* 0x000fca0000004100 */
[----:B------:R-:W-:-:S04]  /*4e70*/  @P5 FFMA.FTZ R2, R5, R3, R2 ;  /* 0x0000000305025223 */ /* 0x000fc80000010002 */
[----:B------:R-:W-:Y:S01]  /*4e80*/  FMUL.FTZ R2, R2, UR13 ;  /* 0x0000000d02027c20 */ /* 0x000fe20008410000 */
[----:B------:R-:W-:Y:S02]  /*4e90*/  @P0 HADD2.F32 R187, -RZ, R34.H0_H0 ;  /* 0x20000022ffbb0230 */ /* 0x000fe40000004100 */
[----:B------:R-:W-:Y:S02]  /*4ea0*/  @P0 HADD2.F32 R185, -RZ, R166.H0_H0 ;  /* 0x200000a6ffb90230 */ /* 0x000fe40000004100 */
[----:B------:R-:W-:Y:S01]  /*4eb0*/  FMUL.FTZ R184, R2, UR12 ;  /* 0x0000000c02b87c20 */ /* 0x000fe20008410000 */
[----:B------:R-:W-:-:S03]  /*4ec0*/  CS2R R2, SRZ ;  /* 0x0000000000027805 */ /* 0x000fc6000001ff00 */
[-C--:B------:R-:W-:Y:S01]  /*4ed0*/  @P0 FMUL.FTZ R2, R187, R184.reuse ;  /* 0x000000b8bb020220 */ /* 0x080fe20000410000 */
[----:B------:R-:W-:-:S04]  /*4ee0*/  @P0 FMUL.FTZ R3, R185, R184 ;  /* 0x000000b8b9030220 */ /* 0x000fc80000410000 */
[----:B------:R-:W-:Y:S01]  /*4ef0*/  F2FP.F16.F32.PACK_AB R2, RZ, R2 ;  /* 0x00000002ff02723e */ /* 0x000fe200000000ff */
[----:B------:R-:W-:-:S03]  /*4f00*/  FADD.FTZ R128, R128, R3 ;  /* 0x0000000380807221 */ /* 0x000fc60000010000 */
[----:B------:R-:W-:-:S07]  /*4f10*/  PRMT R162, R2, 0x7610, R162 ;  /* 0x0000761002a27816 */ /* 0x000fce00000000a2 */
.L_x_2843:
[----:B------:R-:W-:Y:S05]  /*4f20*/  BSYNC.RECONVERGENT B3 ;  /* 0x0000000000037941 */ /* 0x000fea0003800200 */
.L_x_2842:
        /* <DEDUP_REMOVED lines=17> */
.L_x_2845:
[----:B------:R-:W-:Y:S05]  /*5040*/  BSYNC.RECONVERGENT B3 ;  /* 0x0000000000037941 */ /* 0x000fea0003800200 */
.L_x_2844:
        /* <DEDUP_REMOVED lines=17> */
.L_x_2847:
[----:B------:R-:W-:Y:S05]  /*5160*/  BSYNC.RECONVERGENT B3 ;  /* 0x0000000000037941 */ /* 0x000fea0003800200 */
.L_x_2846:
[----:B------:R-:W-:Y:S05]  /*5170*/  @!P1 BRA `(.L_x_2814) ;  /* 0x0000000800b09947 */ /* 0x000fea0003800000 */
[----:B-----5:R-:W-:Y:S01]  /*5180*/  ISETP.GE.U32.AND P0, PT, R196, RZ, PT ;  /* 0x000000ffc400720c */ /* 0x020fe20003f06070 */
[----:B------:R-:W-:Y:S01]  /*5190*/  @P5 FFMA.FTZ R3, R229, R183, R4 ;  /* 0x000000b7e5035223 */ /* 0x000fe20000010004 */
[----:B------:R-:W-:Y:S02]  /*51a0*/  HADD2.F32 R2, -RZ, R159.H1_H1 ;  /* 0x3000009fff027230 */ /* 0x000fe40000004100 */
[----:B------:R-:W-:Y:S01]  /*51b0*/  ISETP.GE.U32.AND.EX P0, PT, R197, 0x1000000, PT, P0 ;  /* 0x01000000c500780c */ /* 0x000fe20003f06100 */
[----:B------:R-:W-:-:S04]  /*51c0*/  @P5 FADD.FTZ R3, R230, -R3 ;  /* 0x80000003e6035221 */ /* 0x000fc80000010000 */
[----:B------:R-:W-:-:S04]  /*51d0*/  @P5 FFMA.FTZ R2, R5, R3, R2 ;  /* 0x0000000305025223 */ /* 0x000fc80000010002 */
[----:B------:R-:W-:-:S04]  /*51e0*/  FMUL.FTZ R2, R2, UR13 ;  /* 0x0000000d02027c20 */ /* 0x000fc80008410000 */
[----:B------:R-:W-:Y:S02]  /*51f0*/  @P0 HADD2.F32 R185, -RZ, R35.H1_H1 ;  /* 0x30000023ffb90230 */ /* 0x000fe40000004100 */
[----:B------:R-:W-:Y:S01]  /*5200*/  FMUL.FTZ R184, R2, UR12 ;  /* 0x0000000c02b87c20 */ /* 0x000fe20008410000 */
[----:B------:R-:W-:-:S03]  /*5210*/  CS2R R2, SRZ ;  /* 0x0000000000027805 */ /* 0x000fc6000001ff00 */
[----:B------:R-:W-:Y:S01]  /*5220*/  @P0 FMUL.FTZ R3, R185, R184 ;  /* 0x000000b8b9030220 */ /* 0x000fe20000410000 */
[----:B------:R-:W-:-:S04]  /*5230*/  @P0 HADD2.F32 R185, -RZ, R167.H1_H1 ;  /* 0x300000a7ffb90230 */ /* 0x000fc80000004100 */
[----:B------:R-:W-:Y:S01]  /*5240*/  F2FP.F16.F32.PACK_AB R3, RZ, R3 ;  /* 0x00000003ff03723e */ /* 0x000fe200000000ff */
[----:B------:R-:W-:-:S03]  /*5250*/  @P0 FMUL.FTZ R2, R185, R184 ;  /* 0x000000b8b9020220 */ /* 0x000fc60000410000 */
[----:B------:R-:W-:Y:S01]  /*5260*/  PRMT R163, R163, 0x5410, R3 ;  /* 0x00005410a3a37816 */ /* 0x000fe20000000003 */
[----:B------:R-:W-:Y:S01]  /*5270*/  FADD.FTZ R131, R131, R2 ;  /* 0x0000000283837221 */ /* 0x000fe20000010000 */
[----:B------:R-:W-:Y:S06]  /*5280*/  BRA `(.L_x_2814) ;  /* 0x00000008006c7947 */ /* 0x000fec0003800000 */
.L_x_2833:
[----:B------:R-:W-:Y:S01]  /*5290*/  ISETP.GT.AND P0, PT, R6, RZ, PT ;  /* 0x000000ff0600720c */ /* 0x000fe20003f04270 */
[----:B-----5:R-:W-:Y:S01]  /*52a0*/  HADD2.F32 R248, -RZ, R156.H1_H1 ;  /* 0x3000009cfff87230 */ /* 0x020fe20000004100 */
[----:B------:R-:W-:Y:S01]  /*52b0*/  BSSY.RECONVERGENT B3, `(.L_x_2848) ;  /* 0x000002d000037945 */ /* 0x000fe20003800200 */
[--C-:B------:R-:W-:Y:S02]  /*52c0*/  HADD2.F32 R170, -RZ, R157.reuse.H1_H1 ;  /* 0x3000009dffaa7230 */ /* 0x100fe40000004100 */
[--C-:B------:R-:W-:Y:S02]  /*52d0*/  HADD2.F32 R228, -RZ, R158.reuse.H0_H0 ;  /* 0x2000009effe47230 */ /* 0x100fe40000004100 */
[----:B------:R-:W-:Y:S02]  /*52e0*/  HADD2.F32 R184, -RZ, R158.H1_H1 ;  /* 0x3000009effb87230 */ /* 0x000fe40000004100 */
[----:B------:R-:W-:Y:S02]  /*52f0*/  HADD2.F32 R246, -RZ, R157.H0_H0 ;  /* 0x2000009dfff67230 */ /* 0x000fe40000004100 */
[----:B------:R-:W-:-:S02]  /*5300*/  HADD2.F32 R188, -RZ, R159.H0_H0 ;  /* 0x2000009fffbc7230 */ /* 0x000fc40000004100 */
[-CC-:B------:R-:W-:Y:S01]  /*5310*/  @P0 FFMA.FTZ R2, R14, R183.reuse, R4.reuse ;  /* 0x000000b70e020223 */ /* 0x180fe20000010004 */
[----:B------:R-:W-:Y:S01]  /*5320*/  @P0 FFMA.FTZ R3, R17, R183, R4 ;  /* 0x000000b711030223 */ /* 0x000fe20000010004 */
[----:B------:R-:W-:Y:S02]  /*5330*/  HADD2.F32 R168, -RZ, R156.H0_H0 ;  /* 0x2000009cffa87230 */ /* 0x000fe40000004100 */
[----:B------:R-:W-:Y:S01]  /*5340*/  @P0 FADD.FTZ R2, R243, -R2 ;  /* 0x80000002f3020221 */ /* 0x000fe20000010000 */
[----:B------:R-:W-:-:S03]  /*5350*/  @P0 FADD.FTZ R3, R240, -R3 ;  /* 0x80000003f0030221 */ /* 0x000fc60000010000 */
[----:B------:R-:W-:Y:S01]  /*5360*/  @P0 FFMA.FTZ R248, R5, R2, R248 ;  /* 0x0000000205f80223 */ /* 0x000fe200000100f8 */
[----:B------:R-:W-:Y:S01]  /*5370*/  @P0 FFMA.FTZ R2, R23, R183, R4 ;  /* 0x000000b717020223 */ /* 0x000fe20000010004 */
[----:B------:R-:W-:Y:S01]  /*5380*/  @P0 FFMA.FTZ R246, R5, R3, R246 ;  /* 0x0000000305f60223 */ /* 0x000fe200000100f6 */
[-C--:B------:R-:W-:Y:S02]  /*5390*/  @P0 FFMA.FTZ R3, R229, R183.reuse, R4 ;  /* 0x000000b7e5030223 */ /* 0x080fe40000010004 */
[----:B------:R-:W-:Y:S02]  /*53a0*/  @P0 FADD.FTZ R2, R237, -R2 ;  /* 0x80000002ed020221 */ /* 0x000fe40000010000 */
[----:B------:R-:W-:Y:S02]  /*53b0*/  @P0 FADD.FTZ R3, R230, -R3 ;  /* 0x80000003e6030221 */ /* 0x000fe40000010000 */
[----:B------:R-:W-:Y:S01]  /*53c0*/  @P0 FFMA.FTZ R170, R5, R2, R170 ;  /* 0x0000000205aa0223 */ /* 0x000fe200000100aa */
[----:B------:R-:W-:-:S04]  /*53d0*/  @P0 FFMA.FTZ R2, R204, R183, R4 ;  /* 0x000000b7cc020223 */ /* 0x000fc80000010004 */
[----:B------:R-:W-:-:S04]  /*53e0*/  @P0 FADD.FTZ R2, R203, -R2 ;  /* 0x80000002cb020221 */ /* 0x000fc80000010000 */
[----:B------:R-:W-:Y:S01]  /*53f0*/  @P0 FFMA.FTZ R228, R5, R2, R228 ;  /* 0x0000000205e40223 */ /* 0x000fe200000100e4 */
[----:B------:R-:W-:-:S04]  /*5400*/  @P0 FFMA.FTZ R2, R224, R183, R4 ;  /* 0x000000b7e0020223 */ /* 0x000fc80000010004 */
[----:B------:R-:W-:-:S04]  /*5410*/  @P0 FADD.FTZ R2, R223, -R2 ;  /* 0x80000002df020221 */ /* 0x000fc80000010000 */
[----:B------:R-:W-:Y:S01]  /*5420*/  @P0 FFMA.FTZ R184, R5, R2, R184 ;  /* 0x0000000205b80223 */ /* 0x000fe200000100b8 */
[----:B------:R-:W-:-:S04]  /*5430*/  @P0 FFMA.FTZ R2, R222, R183, R4 ;  /* 0x000000b7de020223 */ /* 0x000fc80000010004 */
[----:B------:R-:W-:-:S04]  /*5440*/  @P0 FADD.FTZ R2, R221, -R2 ;  /* 0x80000002dd020221 */ /* 0x000fc80000010000 */
[----:B------:R-:W-:Y:S01]  /*5450*/  @P0 FFMA.FTZ R188, R5, R2, R188 ;  /* 0x0000000205bc0223 */ /* 0x000fe200000100bc */
[----:B------:R-:W-:-:S05]  /*5460*/  HADD2.F32 R2, -RZ, R159.H1_H1 ;  /* 0x3000009fff027230 */ /* 0x000fca0000004100 */
        /* <DEDUP_REMOVED lines=8> */
[----:B------:R-:W-:Y:S01]  /*54f0*/  FMUL.FTZ R171, R3, UR12 ;  /* 0x0000000c03ab7c20 */ /* 0x000fe20008410000 */
[----:B------:R-:W-:-:S07]  /*5500*/  HFMA2 R3, -RZ, RZ, 0, 0 ;  /* 0x00000000ff037431 */ /* 0x000fce00000001ff */
[----:B------:R-:W-:Y:S02]  /*5510*/  @P0 HADD2.F32 R185, -RZ, R32.H0_H0 ;  /* 0x20000020ffb90230 */ /* 0x000fe40000004100 */
[----:B------:R-:W-:-:S03]  /*5520*/  @P0 HADD2.F32 R252, -RZ, R164.H0_H0 ;  /* 0x200000a4fffc0230 */ /* 0x000fc60000004100 */
[-C--:B------:R-:W-:Y:S02]  /*5530*/  @P0 FMUL.FTZ R169, R185, R171.reuse ;  /* 0x000000abb9a90220 */ /* 0x080fe40000410000 */
[----:B------:R-:W-:-:S03]  /*5540*/  @P0 FMUL.FTZ R3, R252, R171 ;  /* 0x000000abfc030220 */ /* 0x000fc60000410000 */
[----:B------:R-:W-:Y:S01]  /*5550*/  F2FP.F16.F32.PACK_AB R169, RZ, R169 ;  /* 0x000000a9ffa9723e */ /* 0x000fe200000000ff */
[----:B------:R-:W-:-:S03]  /*5560*/  FADD.FTZ R124, R124, R3 ;  /* 0x000000037c7c7221 */ /* 0x000fc60000010000 */
[----:B------:R-:W-:-:S07]  /*5570*/  PRMT R160, R169, 0x7610, R160 ;  /* 0x00007610a9a07816 */ /* 0x000fce00000000a0 */
.L_x_2849:
[----:B------:R-:W-:Y:S05]  /*5580*/  BSYNC.RECONVERGENT B3 ;  /* 0x0000000000037941 */ /* 0x000fea0003800200 */
.L_x_2848:
[----:B------:R-:W-:Y:S01]  /*5590*/  BSSY.RECONVERGENT B3, `(.L_x_2850) ;  /* 0x000000f000037945 */ /* 0x000fe20003800200 */
[----:B------:R-:W-:-:S03]  /*55a0*/  F2FP.F16.F32.PACK_AB R168, R248, R168 ;  /* 0x000000a8f8a8723e */ /* 0x000fc600000000ff */
[----:B------:R-:W-:Y:S05]  /*55b0*/  @!P1 BRA `(.L_x_2851) ;  /* 0x0000000000309947 */ /* 0x000fea0003800000 */
[----:B------:R-:W-:Y:S01]  /*55c0*/  LOP3.LUT P0, RZ, R196, 0xff00, RZ, 0xc0, !PT ;  /* 0x0000ff00c4ff7812 */ /* 0x000fe2000780c0ff */
[----:B------:R-:W-:Y:S01]  /*55d0*/  FMUL.FTZ R248, R248, UR13 ;  /* 0x0000000df8f87c20 */ /* 0x000fe20008410000 */
[----:B------:R-:W-:-:S03]  /*55e0*/  MOV R3, RZ ;  /* 0x000000ff00037202 */ /* 0x000fc60000000f00 */
[----:B------:R-:W-:Y:S01]  /*55f0*/  FMUL.FTZ R169, R248, UR12 ;  /* 0x0000000cf8a97c20 */ /* 0x000fe20008410000 */
[----:B------:R-:W-:-:S07]  /*5600*/  HFMA2 R248, -RZ, RZ, 0, 0 ;  /* 0x00000000fff87431 */ /* 0x000fce00000001ff */
[----:B------:R-:W-:Y:S02]  /*5610*/  @P0 HADD2.F32 R171, -RZ, R32.H1_H1 ;  /* 0x30000020ffab0230 */ /* 0x000fe40000004100 */
[----:B------:R-:W-:-:S03]  /*5620*/  @P0 HADD2.F32 R252, -RZ, R164.H1_H1 ;  /* 0x300000a4fffc0230 */ /* 0x000fc60000004100 */
[-C--:B------:R-:W-:Y:S02]  /*5630*/  @P0 FMUL.FTZ R3, R171, R169.reuse ;  /* 0x000000a9ab030220 */ /* 0x080fe40000410000 */
[----:B------:R-:W-:-:S03]  /*5640*/  @P0 FMUL.FTZ R248, R252, R169 ;  /* 0x000000a9fcf80220 */ /* 0x000fc60000410000 */
[----:B------:R-:W-:Y:S01]  /*5650*/  F2FP.F16.F32.PACK_AB R3, RZ, R3 ;  /* 0x00000003ff03723e */ /* 0x000fe200000000ff */
[----:B------:R-:W-:-:S03]  /*5660*/  FADD.FTZ R125, R125, R248 ;  /* 0x000000f87d7d7221 */ /* 0x000fc60000010000 */
[----:B------:R-:W-:-:S07]  /*5670*/  PRMT R160, R160, 0x5410, R3 ;  /* 0x00005410a0a07816 */ /* 0x000fce0000000003 */
.L_x_2851:
[----:B------:R-:W-:Y:S05]  /*5680*/  BSYNC.RECONVERGENT B3 ;  /* 0x0000000000037941 */ /* 0x000fea0003800200 */
.L_x_2850:
[----:B------:R-:W-:Y:S04]  /*5690*/  BSSY.RECONVERGENT B3, `(.L_x_2852) ;  /* 0x000000e000037945 */ /* 0x000fe80003800200 */
[----:B------:R-:W-:Y:S05]  /*56a0*/  @!P1 BRA `(.L_x_2853) ;  /* 0x0000000000309947 */ /* 0x000fea0003800000 */
        /* <DEDUP_REMOVED lines=12> */
.L_x_2853:
[----:B------:R-:W-:Y:S05]  /*5770*/  BSYNC.RECONVERGENT B3 ;  /* 0x0000000000037941 */ /* 0x000fea0003800200 */
.L_x_2852:
        /* <DEDUP_REMOVED lines=15> */
.L_x_2855:
[----:B------:R-:W-:Y:S05]  /*5870*/  BSYNC.RECONVERGENT B3 ;  /* 0x0000000000037941 */ /* 0x000fea0003800200 */
.L_x_2854:
        /* <DEDUP_REMOVED lines=14> */
.L_x_2857:
[----:B------:R-:W-:Y:S05]  /*5960*/  BSYNC.RECONVERGENT B3 ;  /* 0x0000000000037941 */ /* 0x000fea0003800200 */
.L_x_2856:
        /* <DEDUP_REMOVED lines=15> */
.L_x_2859:
[----:B------:R-:W-:Y:S05]  /*5a60*/  BSYNC.RECONVERGENT B3 ;  /* 0x0000000000037941 */ /* 0x000fea0003800200 */
.L_x_2858:
        /* <DEDUP_REMOVED lines=14> */
.L_x_2861:
[----:B------:R-:W-:Y:S05]  /*5b50*/  BSYNC.RECONVERGENT B3 ;  /* 0x0000000000037941 */ /* 0x000fea0003800200 */
.L_x_2860:
[----:B------:R-:W-:Y:S01]  /*5b60*/  F2FP.F16.F32.PACK_AB R171, R2, R188 ;  /* 0x000000bc02ab723e */ /* 0x000fe200000000ff */
[----:B------:R-:W-:Y:S06]  /*5b70*/  @!P1 BRA `(.L_x_2814) ;  /* 0x0000000000309947 */ /* 0x000fec0003800000 */
[----:B------:R-:W-:Y:S01]  /*5b80*/  ISETP.GE.U32.AND P0, PT, R196, RZ, PT ;  /* 0x000000ffc400720c */ /* 0x000fe20003f06070 */
[----:B------:R-:W-:-:S03]  /*5b90*/  FMUL.FTZ R2, R2, UR13 ;  /* 0x0000000d02027c20 */ /* 0x000fc60008410000 */
[----:B------:R-:W-:Y:S01]  /*5ba0*/  ISETP.GE.U32.AND.EX P0, PT, R197, 0x1000000, PT, P0 ;  /* 0x01000000c500780c */ /* 0x000fe20003f06100 */
[----:B------:R-:W-:Y:S01]  /*5bb0*/  FMUL.FTZ R184, R2, UR12 ;  /* 0x0000000c02b87c20 */ /* 0x000fe20008410000 */
[----:B------:R-:W-:-:S11]  /*5bc0*/  CS2R R2, SRZ ;  /* 0x0000000000027805 */ /* 0x000fd6000001ff00 */
[----:B------:R-:W-:Y:S02]  /*5bd0*/  @P0 HADD2.F32 R187, -RZ, R35.H1_H1 ;  /* 0x30000023ffbb0230 */ /* 0x000fe40000004100 */
[----:B------:R-:W-:-:S03]  /*5be0*/  @P0 HADD2.F32 R185, -RZ, R167.H1_H1 ;  /* 0x300000a7ffb90230 */ /* 0x000fc60000004100 */
[-C--:B------:R-:W-:Y:S02]  /*5bf0*/  @P0 FMUL.FTZ R3, R187, R184.reuse ;  /* 0x000000b8bb030220 */ /* 0x080fe40000410000 */
[----:B------:R-:W-:-:S03]  /*5c00*/  @P0 FMUL.FTZ R2, R185, R184 ;  /* 0x000000b8b9020220 */ /* 0x000fc60000410000 */
[----:B------:R-:W-:Y:S01]  /*5c10*/  F2FP.F16.F32.PACK_AB R3, RZ, R3 ;  /* 0x00000003ff03723e */ /* 0x000fe200000000ff */
[----:B------:R-:W-:-:S03]  /*5c20*/  FADD.FTZ R131, R131, R2 ;  /* 0x0000000283837221 */ /* 0x000fc60000010000 */
[----:B------:R-:W-:-:S07]  /*5c30*/  PRMT R163, R163, 0x5410, R3 ;  /* 0x00005410a3a37816 */ /* 0x000fce0000000003 */
.L_x_2814:
[----:B------:R-:W-:Y:S05]  /*5c40*/  BSYNC.RECONVERGENT B1 ;  /* 0x0000000000017941 */ /* 0x000fea0003800200 */
.L_x_2769:
        /* <DEDUP_REMOVED lines=10> */
.L_x_2766:
[----:B------:R-:W-:Y:S05]  /*5cf0*/  BSYNC.RECONVERGENT B2 ;  /* 0x0000000000027941 */ /* 0x000fea0003800200 */
.L_x_2765:
[----:B------:R-:W-:Y:S04]  /*5d00*/  BSSY.RECONVERGENT B2, `(.L_x_2862) ;  /* 0x000030f000027945 */ /* 0x000fe80003800200 */
[----:B------:R-:W-:Y:S05]  /*5d10*/  @!P2 BRA `(.L_x_2863) ;  /* 0x000000300034a947 */ /* 0x000fea0003800000 */
[----:B------:R-:W-:Y:S04]  /*5d20*/  BSSY.RECONVERGENT B1, `(.L_x_2864) ;  /* 0x0000005000017945 */ /* 0x000fe80003800200 */
[----:B------:R-:W-:Y:S05]  /*5d30*/  @!P1 BRA `(.L_x_2865) ;  /* 0x00000000000c9947 */ /* 0x000fea0003800000 */
[----:B-----5:R-:W1:Y:S02]  /*5d40*/  LDC.64 R164, c[0x0][0x390] ;  /* 0x0000e400ffa47b82 */ /* 0x020e640000000a00 */
[----:B-1----:R-:W-:-:S06]  /*5d50*/  IMAD.WIDE.U32 R164, R180, 0x10, R164 ;  /* 0x00000010b4a47825 */ /* 0x002fcc00078e00a4 */
[----:B------:R-:W5:Y:S02]  /*5d60*/  LDG.E.128 R164, desc[UR6][R164.64] ;  /* 0x00000006a4a47981 */ /* 0x000f64000c1e1d00 */
.L_x_2865:
[----:B------:R-:W-:Y:S05]  /*5d70*/  BSYNC.RECONVERGENT B1 ;  /* 0x0000000000017941 */ /* 0x000fea0003800200 */
.L_x_2864:
        /* <DEDUP_REMOVED lines=10> */
[----:B------:R-:W-:Y:S01]  /*5e20*/  BSSY.RECONVERGENT B3, `(.L_x_2869) ;  /* 0x000002d000037945 */ /* 0x000fe20003800200 */
[----:B0-----:R-:W-:Y:S02]  /*5e30*/  HADD2.F32 R170, -RZ, R25.H1_H1 ;  /* 0x30000019ffaa7230 */ /* 0x001fe40000004100 */
[--C-:B------:R-:W-:Y:S02]  /*5e40*/  HADD2.F32 R186, -RZ, R26.reuse.H0_H0 ;  /* 0x2000001affba7230 */ /* 0x100fe40000004100 */
[----:B------:R-:W-:Y:S02]  /*5e50*/  HADD2.F32 R182, -RZ, R26.H1_H1 ;  /* 0x3000001affb67230 */ /* 0x000fe40000004100 */
[----:B------:R-:W-:Y:S02]  /*5e60*/  HADD2.F32 R228, -RZ, R24.H1_H1 ;  /* 0x30000018ffe47230 */ /* 0x000fe40000004100 */
[----:B------:R-:W-:-:S02]  /*5e70*/  HADD2.F32 R184, -RZ, R27.H0_H0 ;  /* 0x2000001bffb87230 */ /* 0x000fc40000004100 */
[-CC-:B------:R-:W-:Y:S01]  /*5e80*/  @P0 FFMA.FTZ R2, R16, R183.reuse, R4.reuse ;  /* 0x000000b710020223 */ /* 0x180fe20000010004 */
[-CC-:B------:R-:W-:Y:S01]  /*5e90*/  @P0 FFMA.FTZ R3, R13, R183.reuse, R4.reuse ;  /* 0x000000b70d030223 */ /* 0x180fe20000010004 */
[----:B------:R-:W-:Y:S02]  /*5ea0*/  @P0 FFMA.FTZ R168, R11, R183, R4 ;  /* 0x000000b70ba80223 */ /* 0x000fe40000010004 */
[----:B------:R-:W-:Y:S01]  /*5eb0*/  @P0 FADD.FTZ R2, R239, -R2 ;  /* 0x80000002ef020221 */ /* 0x000fe20000010000 */
[----:B------:R-:W-:-:S03]  /*5ec0*/  @P0 FADD.FTZ R3, R242, -R3 ;  /* 0x80000003f2030221 */ /* 0x000fc60000010000 */
[C---:B------:R-:W-:Y:S01]  /*5ed0*/  @P0 FFMA.FTZ R188, R5.reuse, R2, R188 ;  /* 0x0000000205bc0223 */ /* 0x040fe200000100bc */
        /* <DEDUP_REMOVED lines=17> */
[----:B------:R-:W-:Y:S01]  /*5ff0*/  @P0 FADD.FTZ R3, R245, -R168 ;  /* 0x800000a8f5030221 */ /* 0x000fe20000010000 */
[----:B------:R-:W-:-:S05]  /*6000*/  HADD2.F32 R168, -RZ, R24.H0_H0 ;  /* 0x20000018ffa87230 */ /* 0x000fca0000004100 */
        /* <DEDUP_REMOVED lines=9> */
[----:B------:R-:W-:Y:S02]  /*60a0*/  @P0 FMUL.FTZ R169, R246, R171 ;  /* 0x000000abf6a90220 */ /* 0x000fe40000410000 */
[----:B------:R-:W-:-:S03]  /*60b0*/  @P0 FMUL.FTZ R3, R185, R246 ;  /* 0x000000f6b9030220 */ /* 0x000fc60000410000 */
[----:B------:R-:W-:Y:S01]  /*60c0*/  F2FP.F16.F32.PACK_AB R169, RZ, R169 ;  /* 0x000000a9ffa9723e */ /* 0x000fe200000000ff */
[----:B------:R-:W-:-:S03]  /*60d0*/  FADD.FTZ R132, R132, R3 ;  /* 0x0000000384847221 */ /* 0x000fc60000010000 */
[----:B------:R-:W-:-:S07]  /*60e0*/  PRMT R160, R169, 0x7610, R160 ;  /* 0x00007610a9a07816 */ /* 0x000fce00000000a0 */
.L_x_2870:
[----:B------:R-:W-:Y:S05]  /*60f0*/  BSYNC.RECONVERGENT B3 ;  /* 0x0000000000037941 */ /* 0x000fea0003800200 */
.L_x_2869:
        /* <DEDUP_REMOVED lines=10> */
[----:B------:R-:W-:Y:S02]  /*61a0*/  @P0 FMUL.FTZ R3, R246, R169 ;  /* 0x000000a9f6030220 */ /* 0x000fe40000410000 */
[----:B------:R-:W-:-:S03]  /*61b0*/  @P0 FMUL.FTZ R228, R171, R246 ;  /* 0x000000f6abe40220 */ /* 0x000fc60000410000 */
[----:B------:R-:W-:Y:S01]  /*61c0*/  F2FP.F16.F32.PACK_AB R3, RZ, R3 ;  /* 0x00000003ff03723e */ /* 0x000fe200000000ff */
[----:B------:R-:W-:-:S03]  /*61d0*/  FADD.FTZ R133, R133, R228 ;  /* 0x000000e485857221 */ /* 0x000fc60000010000 */
[----:B------:R-:W-:-:S07]  /*61e0*/  PRMT R160, R160, 0x5410, R3 ;  /* 0x00005410a0a07816 */ /* 0x000fce0000000003 */
.L_x_2872:
[----:B------:R-:W-:Y:S05]  /*61f0*/  BSYNC.RECONVERGENT B3 ;  /* 0x0000000000037941 */ /* 0x000fea0003800200 */
.L_x_2871:
        /* <DEDUP_REMOVED lines=14> */
.L_x_2874:
[----:B------:R-:W-:Y:S05]  /*62e0*/  BSYNC.RECONVERGENT B3 ;  /* 0x0000000000037941 */ /* 0x000fea0003800200 */
.L_x_2873:
        /* <DEDUP_REMOVED lines=15> */
.L_x_2876:
[----:B------:R-:W-:Y:S05]  /*63e0*/  BSYNC.RECONVERGENT B3 ;  /* 0x0000000000037941 */ /* 0x000fea0003800200 */
.L_x_2875:
        /* <DEDUP_REMOVED lines=14> */
.L_x_2878:
[----:B------:R-:W-:Y:S05]  /*64d0*/  BSYNC.RECONVERGENT B3 ;  /* 0x0000000000037941 */ /* 0x000fea0003800200 */
.L_x_2877:
        /* <DEDUP_REMOVED lines=15> */
.L_x_2880:
[----:B------:R-:W-:Y:S05]  /*65d0*/  BSYNC.RECONVERGENT B3 ;  /* 0x0000000000037941 */ /* 0x000fea0003800200 */
.L_x_2879:
        /* <DEDUP_REMOVED lines=14> */
.L_x_2882:
[----:B------:R-:W-:Y:S05]  /*66c0*/  BSYNC.RECONVERGENT B3 ;  /* 0x0000000000037941 */ /* 0x000fea0003800200 */
.L_x_2881:
[----:B------:R-:W-:Y:S01]  /*66d0*/  F2FP.F16.F32.PACK_AB R171, R2, R184 ;  /* 0x000000b802ab723e */ /* 0x000fe200000000ff */
[----:B------:R-:W-:Y:S06]  /*66e0*/  @!P1 BRA `(.L_x_2883) ;  /* 0x00000024009c9947 */ /* 0x000fec0003800000 */
[----:B------:R-:W-:Y:S01]  /*66f0*/  ISETP.GE.U32.AND P0, PT, R194, RZ, PT ;  /* 0x000000ffc200720c */ /* 0x000fe20003f06070 */
[----:B------:R-:W-:Y:S01]  /*6700*/  FMUL.FTZ R2, R2, UR13 ;  /* 0x0000000d02027c20 */ /* 0x000fe20008410000 */
[----:B------:R-:W-:Y:S02]  /*6710*/  HFMA2 R3, -RZ, RZ, 0, 0 ;  /* 0x00000000ff037431 */ /* 0x000fe400000001ff */
[----:B------:R-:W-:Y:S01]  /*6720*/  ISETP.GE.U32.AND.EX P0, PT, R195, 0x1000000, PT, P0 ;  /* 0x01000000c300780c */ /* 0x000fe20003f06100 */
[----:B------:R-:W-:-:S12]  /*6730*/  FMUL.FTZ R185, R2, UR12 ;  /* 0x0000000c02b97c20 */ /* 0x000fd80008410000 */
[----:B------:R-:W-:Y:S02]  /*6740*/  @P0 HADD2.F32 R2, -RZ, R43.H1_H1 ;  /* 0x3000002bff020230 */ /* 0x000fe40000004100 */
[----:B------:R-:W-:-:S03]  /*6750*/  @P0 HADD2.F32 R182, -RZ, R167.H1_H1 ;  /* 0x300000a7ffb60230 */ /* 0x000fc60000004100 */
[----:B------:R-:W-:Y:S01]  /*6760*/  @P0 FMUL.FTZ R3, R185, R2 ;  /* 0x00000002b9030220 */ /* 0x000fe20000410000 */
[----:B------:R-:W-:Y:S01]  /*6770*/  MOV R2, RZ ;  /* 0x000000ff00027202 */ /* 0x000fe20000000f00 */
[----:B------:R-:W-:-:S03]  /*6780*/  @P0 FMUL.FTZ R2, R182, R185 ;  /* 0x000000b9b6020220 */ /* 0x000fc60000410000 */
[----:B------:R-:W-:Y:S01]  /*6790*/  F2FP.F16.F32.PACK_AB R3, RZ, R3 ;  /* 0x00000003ff03723e */ /* 0x000fe200000000ff */
[----:B------:R-:W-:-:S03]  /*67a0*/  FADD.FTZ R139, R139, R2 ;  /* 0x000000028b8b7221 */ /* 0x000fc60000010000 */
[----:B------:R-:W-:Y:S01]  /*67b0*/  PRMT R163, R163, 0x5410, R3 ;  /* 0x00005410a3a37816 */ /* 0x000fe20000000003 */
[----:B------:R-:W-:Y:S06]  /*67c0*/  BRA `(.L_x_2883) ;  /* 0x0000002400647947 */ /* 0x000fec0003800000 */
.L_x_2868:
[----:B------:R-:W-:Y:S01]  /*67d0*/  BSSY.RECONVERGENT B3, `(.L_x_2884) ;  /* 0x0000012000037945 */ /* 0x000fe20003800200 */
[----:B------:R-:W-:-:S03]  /*67e0*/  ISETP.GT.AND P5, PT, R6, RZ, PT ;  /* 0x000000ff0600720c */ /* 0x000fc60003fa4270 */
[----:B------:R-:W-:Y:S10]  /*67f0*/  @!P1 BRA `(.L_x_2885) ;  /* 0x00000000003c9947 */ /* 0x000ff40003800000 */
[----:B0-----:R-:W-:Y:S01]  /*6800*/  @P5 FFMA.FTZ R2, R11, R183, R4 ;  /* 0x000000b70b025223 */ /* 0x001fe20000010004 */
        /* <DEDUP_REMOVED lines=14> */
.L_x_2885:
[----:B------:R-:W-:Y:S05]  /*68f0*/  BSYNC.RECONVERGENT B3 ;  /* 0x0000000000037941 */ /* 0x000fea0003800200 */
.L_x_2884:
[----:B------:R-:W-:Y:S04]  /*6900*/  BSSY.RECONVERGENT B3, `(.L_x_2886) ;  /* 0x0000011000037945 */ /* 0x000fe80003800200 */
[----:B------:R-:W-:Y:S05]  /*6910*/  @!P1 BRA `(.L_x_2887) ;  /* 0x00000000003c9947 */ /* 0x000fea0003800000 */
[----:B0-----:R-:W-:Y:S01]  /*6920*/  @P5 FFMA.FTZ R3, R13, R183, R4 ;  /* 0x000000b70d035223 */ /* 0x001fe20000010004 */
[----:B-----5:R-:W-:Y:S01]  /*6930*/  LOP3.LUT P0, RZ, R194, 0xff00, RZ, 0xc0, !PT ;  /* 0x0000ff00c2ff7812 */ /* 0x020fe2000780c0ff */
[----:B------:R-:W-:Y:S02]  /*6940*/  HADD2.F32 R2, -RZ, R24.H1_H1 ;  /* 0x30000018ff027230 */ /* 0x000fe40000004100 */
[----:B------:R-:W-:-:S04]  /*6950*/  @P5 FADD.FTZ R3, R242, -R3 ;  /* 0x80000003f2035221 */ /* 0x000fc80000010000 */
[----:B------:R-:W-:-:S04]  /*6960*/  @P5 FFMA.FTZ R2, R5, R3, R2 ;  /* 0x0000000305025223 */ /* 0x000fc80000010002 */
[----:B------:R-:W-:Y:S02]  /*6970*/  FMUL.FTZ R2, R2, UR13 ;  /* 0x0000000d02027c20 */ /* 0x000fe40008410000 */
[----:B------:R-:W-:Y:S02]  /*6980*/  @P0 HADD2.F32 R187, -RZ, R40.H1_H1 ;  /* 0x30000028ffbb0230 */ /* 0x000fe40000004100 */
[----:B------:R-:W-:Y:S01]  /*6990*/  FMUL.FTZ R182, R2, UR12 ;  /* 0x0000000c02b67c20 */ /* 0x000fe20008410000 */
[----:B------:R-:W-:Y:S01]  /*69a0*/  CS2R R2, SRZ ;  /* 0x0000000000027805 */ /* 0x000fe2000001ff00 */
[----:B------:R-:W-:Y:S02]  /*69b0*/  @P0 HADD2.F32 R185, -RZ, R164.H1_H1 ;  /* 0x300000a4ffb90230 */ /* 0x000fe40000004100 */
[----:B------:R-:W-:-:S03]  /*69c0*/  @P0 FMUL.FTZ R3, R187, R182 ;  /* 0x000000b6bb030220 */ /* 0x000fc60000410000 */
[----:B------:R-:W-:Y:S02]  /*69d0*/  @P0 FMUL.FTZ R2, R185, R182 ;  /* 0x000000b6b9020220 */ /* 0x000fe40000410000 */
[----:B------:R-:W-:Y:S02]  /*69e0*/  F2FP.F16.F32.PACK_AB R3, RZ, R3 ;  /* 0x00000003ff03723e */ /* 0x000fe400000000ff */
[----:B------:R-:W-:Y:S02]  /*69f0*/  FADD.FTZ R133, R133, R2 ;  /* 0x0000000285857221 */ /* 0x000fe40000010000 */
[----:B------:R-:W-:-:S07]  /*6a00*/  PRMT R160, R160, 0x5410, R3 ;  /* 0x00005410a0a07816 */ /* 0x000fce0000000003 */
.L_x_2887:
[----:B------:R-:W-:Y:S05]  /*6a10*/  BSYNC.RECONVERGENT B3 ;  /* 0x0000000000037941 */ /* 0x000fea0003800200 */
.L_x_2886:
[----:B------:R-:W-:Y:S04]  /*6a20*/  BSSY.RECONVERGENT B3, `(.L_x_2888) ;  /* 0x0000011000037945 */ /* 0x000fe80003800200 */
[----:B------:R-:W-:Y:S05]  /*6a30*/  @!P1 BRA `(.L_x_2889) ;  /* 0x00000000003c9947 */ /* 0x000fea0003800000 */
        /* <DEDUP_REMOVED lines=15> */
.L_x_2889:
[----:B------:R-:W-:Y:S05]  /*6b30*/  BSYNC.RECONVERGENT B3 ;  /* 0x0000000000037941 */ /* 0x000fea0003800200 */
.L_x_2888:
[----:B------:R-:W-:Y:S04]  /*6b40*/  BSSY.RECONVERGENT B3, `(.L_x_2890) ;  /* 0x0000011000037945 */ /* 0x000fe80003800200 */
[----:B------:R-:W-:Y:S05]  /*6b50*/  @!P1 BRA `(.L_x_2891) ;  /* 0x00000000003c9947 */ /* 0x000fea0003800000 */
[----:B0-----:R-:W-:Y:S01]  /*6b60*/  @P5 FFMA.FTZ R2, R22, R183, R4 ;  /* 0x000000b716025223 */ /* 0x001fe20000010004 */
        /* <DEDUP_REMOVED lines=14> */
.L_x_2891:
[----:B------:R-:W-:Y:S05]  /*6c50*/  BSYNC.RECONVERGENT B3 ;  /* 0x0000000000037941 */ /* 0x000fea0003800200 */
.L_x_2890:
        /* <DEDUP_REMOVED lines=17> */
.L_x_2893:
[----:B------:R-:W-:Y:S05]  /*6d70*/  BSYNC.RECONVERGENT B3 ;  /* 0x0000000000037941 */ /* 0x000fea0003800200 */
.L_x_2892:
        /* <DEDUP_REMOVED lines=17> */
.L_x_2895:
[----:B------:R-:W-:Y:S05]  /*6e90*/  BSYNC.RECONVERGENT B3 ;  /* 0x0000000000037941 */ /* 0x000fea0003800200 */
.L_x_2894:
        /* <DEDUP_REMOVED lines=17> */
.L_x_2897:
[----:B------:R-:W-:Y:S05]  /*6fb0*/  BSYNC.RECONVERGENT B3 ;  /* 0x0000000000037941 */ /* 0x000fea0003800200 */
.L_x_2896:
[----:B------:R-:W-:Y:S05]  /*6fc0*/  @!P1 BRA `(.L_x_2883) ;  /* 0x0000001c00649947 */ /* 0x000fea0003800000 */
[----:B-----5:R-:W-:Y:S01]  /*6fd0*/  ISETP.GE.U32.AND P0, PT, R194, RZ, PT ;  /* 0x000000ffc200720c */ /* 0x020fe20003f06070 */
[----:B0-----:R-:W-:Y:S01]  /*6fe0*/  @P5 FFMA.FTZ R3, R231, R183, R4 ;  /* 0x000000b7e7035223 */ /* 0x001fe20000010004 */
        /* <DEDUP_REMOVED lines=15> */
.L_x_2867:
[----:B------:R-:W-:-:S04]  /*70e0*/  UISETP.NE.U32.AND UP0, UPT, UR20, URZ, UPT ;  /* 0x000000ff1400728c */ /* 0x000fc8000bf05070 */
[----:B------:R-:W-:-:S06]  /*70f0*/  UISETP.NE.AND.EX UP0, UPT, UR21, URZ, UPT, UP0 ;  /* 0x000000ff1500728c */ /* 0x000fcc000bf05300 */
[----:B------:R-:W-:-:S13]  /*7100*/  PLOP3.LUT P2, PT, PT, PT, UP0, 0x80, 0x8 ;  /* 0x000000000008781c */ /* 0x000fda0003f4f008 */
[----:B------:R-:W-:Y:S05]  /*7110*/  @!P2 BRA `(.L_x_2898) ;  /* 0x0000000800f4a947 */ /* 0x000fea0003800000 */
[-CC-:B0-----:R-:W-:Y:S01]  /*7120*/  FFMA.FTZ R2, R11, R183.reuse, R4.reuse ;  /* 0x000000b70b027223 */ /* 0x181fe20000010004 */
[-CC-:B------:R-:W-:Y:S01]  /*7130*/  FFMA.FTZ R3, R13, R183.reuse, R4.reuse ;  /* 0x000000b70d037223 */ /* 0x180fe20000010004 */
[-CC-:B------:R-:W-:Y:S01]  /*7140*/  FFMA.FTZ R168, R16, R183.reuse, R4.reuse ;  /* 0x000000b710a87223 */ /* 0x180fe20000010004 */
[-CC-:B------:R-:W-:Y:S01]  /*7150*/  FFMA.FTZ R170, R22, R183.reuse, R4.reuse ;  /* 0x000000b716aa7223 */ /* 0x180fe20000010004 */
[-C--:B------:R-:W-:Y:S01]  /*7160*/  FFMA.FTZ R186, R220, R183.reuse, R4 ;  /* 0x000000b7dcba7223 */ /* 0x080fe20000010004 */
[----:B------:R-:W-:Y:S01]  /*7170*/  FADD.FTZ R2, R245, -R2 ;  /* 0x80000002f5027221 */ /* 0x000fe20000010000 */
[----:B------:R-:W-:Y:S01]  /*7180*/  FADD.FTZ R182, R242, -R3 ;  /* 0x80000003f2b67221 */ /* 0x000fe20000010000 */
[----:B------:R-:W-:Y:S01]  /*7190*/  FADD.FTZ R168, R239, -R168 ;  /* 0x800000a8efa87221 */ /* 0x000fe20000010000 */
[----:B------:R-:W-:Y:S01]  /*71a0*/  FFMA.FTZ R184, R202, R183, R4 ;  /* 0x000000b7cab87223 */ /* 0x000fe20000010004 */
[----:B------:R-:W-:Y:S01]  /*71b0*/  FADD.FTZ R170, R21, -R170 ;  /* 0x800000aa15aa7221 */ /* 0x000fe20000010000 */
[----:B------:R-:W-:Y:S01]  /*71c0*/  FADD.FTZ R188, R219, -R186 ;  /* 0x800000badbbc7221 */ /* 0x000fe20000010000 */
[----:B------:R-:W-:Y:S01]  /*71d0*/  FMUL.FTZ R186, R5, R2 ;  /* 0x0000000205ba7220 */ /* 0x000fe20000410000 */
[----:B------:R-:W-:Y:S01]  /*71e0*/  FADD.FTZ R184, R201, -R184 ;  /* 0x800000b8c9b87221 */ /* 0x000fe20000010000 */
[C---:B------:R-:W-:Y:S01]  /*71f0*/  FMUL.FTZ R182, R5.reuse, R182 ;  /* 0x000000b605b67220 */ /* 0x040fe20000410000 */
[C---:B------:R-:W-:Y:S01]  /*7200*/  FMUL.FTZ R171, R5.reuse, R168 ;  /* 0x000000a805ab7220 */ /* 0x040fe20000410000 */
[C---:B------:R-:W-:Y:S01]  /*7210*/  FMUL.FTZ R170, R5.reuse, R170 ;  /* 0x000000aa05aa7220 */ /* 0x040fe20000410000 */
[----:B------:R-:W-:Y:S01]  /*7220*/  ISETP.GT.AND P0, PT, R6, RZ, PT ;  /* 0x000000ff0600720c */ /* 0x000fe20003f04270 */
[----:B------:R-:W-:Y:S01]  /*7230*/  BSSY.RECONVERGENT B3, `(.L_x_2899) ;  /* 0x0000018000037945 */ /* 0x000fe20003800200 */
[C---:B------:R-:W-:Y:S01]  /*7240*/  FMUL.FTZ R185, R5.reuse, R184 ;  /* 0x000000b805b97220 */ /* 0x040fe20000410000 */
[----:B------:R-:W-:Y:S01]  /*7250*/  FMUL.FTZ R184, R5, R188 ;  /* 0x000000bc05b87220 */ /* 0x000fe20000410000 */
[----:B------:R-:W-:-:S02]  /*7260*/  FSEL R182, R182, RZ, P0 ;  /* 0x000000ffb6b67208 */ /* 0x000fc40000000000 */
[----:B------:R-:W-:Y:S02]  /*7270*/  FSEL R171, R171, RZ, P0 ;  /* 0x000000ffabab7208 */ /* 0x000fe40000000000 */
        /* <DEDUP_REMOVED lines=19> */
.L_x_2900:
[----:B------:R-:W-:Y:S05]  /*73b0*/  BSYNC.RECONVERGENT B3 ;  /* 0x0000000000037941 */ /* 0x000fea0003800200 */
.L_x_2899:
        /* <DEDUP_REMOVED lines=18> */
.L_x_2902:
[----:B------:R-:W-:Y:S05]  /*74e0*/  BSYNC.RECONVERGENT B3 ;  /* 0x0000000000037941 */ /* 0x000fea0003800200 */
.L_x_2901:
        /* <DEDUP_REMOVED lines=18> */
.L_x_2904:
[----:B------:R-:W-:Y:S05]  /*7610*/  BSYNC.RECONVERGENT B3 ;  /* 0x0000000000037941 */ /* 0x000fea0003800200 */
.L_x_2903:
        /* <DEDUP_REMOVED lines=18> */
.L_x_2906:
[----:B------:R-:W-:Y:S05]  /*7740*/  BSYNC.RECONVERGENT B3 ;  /* 0x0000000000037941 */ /* 0x000fea0003800200 */
.L_x_2905:
        /* <DEDUP_REMOVED lines=21> */
.L_x_2908:
[----:B------:R-:W-:Y:S05]  /*78a0*/  BSYNC.RECONVERGENT B3 ;  /* 0x0000000000037941 */ /* 0x000fea0003800200 */
.L_x_2907:
        /* <DEDUP_REMOVED lines=19> */
.L_x_2910:
[----:B------:R-:W-:Y:S05]  /*79e0*/  BSYNC.RECONVERGENT B3 ;  /* 0x0000000000037941 */ /* 0x000fea0003800200 */
.L_x_2909:
        /* <DEDUP_REMOVED lines=27> */
.L_x_2912:
[----:B------:R-:W-:Y:S05]  /*7ba0*/  BSYNC.RECONVERGENT B3 ;  /* 0x0000000000037941 */ /* 0x000fea0003800200 */
.L_x_2911:
        /* <DEDUP_REMOVED lines=20> */
.L_x_2898:
[----:B------:R-:W-:Y:S04]  /*7cf0*/  BSSY.RECONVERGENT B3, `(.L_x_2913) ;  /* 0x0000020000037945 */ /* 0x000fe80003800200 */
[----:B------:R-:W-:Y:S05]  /*7d00*/  @!P1 BRA `(.L_x_2914) ;  /* 0x0000000000789947 */ /* 0x000fea0003800000 */
[----:B-----5:R-:W-:Y:S01]  /*7d10*/  LOP3.LUT P0, RZ, R194, 0xff, RZ, 0xc0, !PT ;  /* 0x000000ffc2ff7812 */ /* 0x020fe2000780c0ff */
[----:B------:R-:W-:Y:S01]  /*7d20*/  BSSY.RECONVERGENT B4, `(.L_x_2915) ;  /* 0x000000c000047945 */ /* 0x000fe20003800200 */
[----:B0-----:R-:W-:-:S11]  /*7d30*/  HFMA2 R3, -RZ, RZ, 0, 0 ;  /* 0x00000000ff037431 */ /* 0x001fd600000001ff */
        /* <DEDUP_REMOVED lines=10> */
.L_x_2916:
[----:B------:R-:W-:Y:S05]  /*7de0*/  BSYNC.RECONVERGENT B4 ;  /* 0x0000000000047941 */ /* 0x000fea0003800200 */
.L_x_2915:
        /* <DEDUP_REMOVED lines=13> */
.L_x_2918:
[----:B------:R-:W-:Y:S05]  /*7ec0*/  BSYNC.RECONVERGENT B4 ;  /* 0x0000000000047941 */ /* 0x000fea0003800200 */
.L_x_2917:
[----:B------:R-:W-:-:S04]  /*7ed0*/  F2FP.F16.F32.PACK_AB R2, RZ, R2 ;  /* 0x00000002ff02723e */ /* 0x000fc800000000ff */
[----:B------:R-:W-:-:S07]  /*7ee0*/  PRMT R160, R2, 0x7610, R160 ;  /* 0x0000761002a07816 */ /* 0x000fce00000000a0 */
.L_x_2914:
[----:B------:R-:W-:Y:S05]  /*7ef0*/  BSYNC.RECONVERGENT B3 ;  /* 0x0000000000037941 */ /* 0x000fea0003800200 */
.L_x_2913:
[----:B------:R-:W-:Y:S04]  /*7f00*/  BSSY.RECONVERGENT B3, `(.L_x_2919) ;  /* 0x0000020000037945 */ /* 0x000fe80003800200 */
[----:B------:R-:W-:Y:S05]  /*7f10*/  @!P1 BRA `(.L_x_2920) ;  /* 0x0000000000789947 */ /* 0x000fea0003800000 */
[----:B-----5:R-:W-:Y:S01]  /*7f20*/  LOP3.LUT P0, RZ, R194, 0xff00, RZ, 0xc0, !PT ;  /* 0x0000ff00c2ff7812 */ /* 0x020fe2000780c0ff */
[----:B------:R-:W-:Y:S01]  /*7f30*/  BSSY.RECONVERGENT B4, `(.L_x_2921) ;  /* 0x000000c000047945 */ /* 0x000fe20003800200 */
[----:B0-----:R-:W-:-:S11]  /*7f40*/  HFMA2 R2, -RZ, RZ, 0, 0 ;  /* 0x00000000ff027431 */ /* 0x001fd600000001ff */
        /* <DEDUP_REMOVED lines=8> */
[----:B------:R-:W-:-:S04]  /*7fd0*/  FMUL.FTZ R2, R2, UR12 ;  /* 0x0000000c02027c20 */ /* 0x000fc80008410000 */
[----:B------:R-:W-:-:S07]  /*7fe0*/  FMUL.FTZ R2, R3, R2 ;  /* 0x0000000203027220 */ /* 0x000fce0000410000 */
.L_x_2922:
[----:B------:R-:W-:Y:S05]  /*7ff0*/  BSYNC.RECONVERGENT B4 ;  /* 0x0000000000047941 */ /* 0x000fea0003800200 */
.L_x_2921:
        /* <DEDUP_REMOVED lines=13> */
.L_x_2924:
[----:B------:R-:W-:Y:S05]  /*80d0*/  BSYNC.RECONVERGENT B4 ;  /* 0x0000000000047941 */ /* 0x000fea0003800200 */
.L_x_2923:
[----:B------:R-:W-:-:S04]  /*80e0*/  F2FP.F16.F32.PACK_AB R2, RZ, R2 ;  /* 0x00000002ff02723e */ /* 0x000fc800000000ff */
[----:B------:R-:W-:-:S07]  /*80f0*/  PRMT R160, R160, 0x5410, R2 ;  /* 0x00005410a0a07816 */ /* 0x000fce0000000002 */
.L_x_2920:
[----:B------:R-:W-:Y:S05]  /*8100*/  BSYNC.RECONVERGENT B3 ;  /* 0x0000000000037941 */ /* 0x000fea0003800200 */
.L_x_2919:
        /* <DEDUP_REMOVED lines=15> */
.L_x_2928:
[----:B------:R-:W-:Y:S05]  /*8200*/  BSYNC.RECONVERGENT B4 ;  /* 0x0000000000047941 */ /* 0x000fea0003800200 */
.L_x_2927:
        /* <DEDUP_REMOVED lines=13> */
.L_x_2930:
[----:B------:R-:W-:Y:S05]  /*82e0*/  BSYNC.RECONVERGENT B4 ;  /* 0x0000000000047941 */ /* 0x000fea0003800200 */
.L_x_2929:
[----:B------:R-:W-:-:S04]  /*82f0*/  F2FP.F16.F32.PACK_AB R2, RZ, R2 ;  /* 0x00000002ff02723e */ /* 0x000fc800000000ff */
[----:B------:R-:W-:-:S07]  /*8300*/  PRMT R161, R2, 0x7610, R161 ;  /* 0x0000761002a17816 */ /* 0x000fce00000000a1 */
.L_x_2926:
[----:B------:R-:W-:Y:S05]  /*8310*/  BSYNC.RECONVERGENT B3 ;  /* 0x0000000000037941 */ /* 0x000fea0003800200 */
.L_x_2925:
        /* <DEDUP_REMOVED lines=8> */
[----:B------:R-:W-:Y:S02]  /*83a0*/  HADD2.F32 R3, -RZ, R165.H1_H1 ;  /* 0x300000a5ff037230 */ /* 0x000fe40000004100 */
[----:B------:R-:W-:-:S04]  /*83b0*/  FADD.FTZ R2, R21, -R2 ;  /* 0x8000000215027221 */ /* 0x000fc80000010000 */
[----:B------:R-:W-:-:S05]  /*83c0*/  FMUL.FTZ R2, R5, R2 ;  /* 0x0000000205027220 */ /* 0x000fca0000410000 */
[----:B------:R-:W-:-:S05]  /*83d0*/  FSEL R2, R2, RZ, P5 ;  /* 0x000000ff02027208 */ /* 0x000fca0002800000 */
[----:B------:R-:W-:-:S04]  /*83e0*/  FMUL.FTZ R2, R2, UR13 ;  /* 0x0000000d02027c20 */ /* 0x000fc80008410000 */
[----:B------:R-:W-:-:S04]  /*83f0*/  FMUL.FTZ R2, R2, UR12 ;  /* 0x0000000c02027c20 */ /* 0x000fc80008410000 */
[----:B------:R-:W-:-:S07]  /*8400*/  FMUL.FTZ R2, R3, R2 ;  /* 0x0000000203027220 */ /* 0x000fce0000410000 */
.L_x_2934:
[----:B------:R-:W-:Y:S05]  /*8410*/  BSYNC.RECONVERGENT B4 ;  /* 0x0000000000047941 */ /* 0x000fea0003800200 */
.L_x_2933:
        /* <DEDUP_REMOVED lines=13> */
.L_x_2936:
[----:B------:R-:W-:Y:S05]  /*84f0*/  BSYNC.RECONVERGENT B4 ;  /* 0x0000000000047941 */ /* 0x000fea0003800200 */
.L_x_2935:
[----:B------:R-:W-:-:S04]  /*8500*/  F2FP.F16.F32.PACK_AB R2, RZ, R2 ;  /* 0x00000002ff02723e */ /* 0x000fc800000000ff */
[----:B------:R-:W-:-:S07]  /*8510*/  PRMT R161, R161, 0x5410, R2 ;  /* 0x00005410a1a17816 */ /* 0x000fce0000000002 */
.L_x_2932:
[----:B------:R-:W-:Y:S05]  /*8520*/  BSYNC.RECONVERGENT B3 ;  /* 0x0000000000037941 */ /* 0x000fea0003800200 */
.L_x_2931:
        /* <DEDUP_REMOVED lines=15> */
.L_x_2940:
[----:B------:R-:W-:Y:S05]  /*8620*/  BSYNC.RECONVERGENT B4 ;  /* 0x0000000000047941 */ /* 0x000fea0003800200 */
.L_x_2939:
        /* <DEDUP_REMOVED lines=13> */
.L_x_2942:
[----:B------:R-:W-:Y:S05]  /*8700*/  BSYNC.RECONVERGENT B4 ;  /* 0x0000000000047941 */ /* 0x000fea0003800200 */
.L_x_2941:
[----:B------:R-:W-:-:S04]  /*8710*/  F2FP.F16.F32.PACK_AB R2, RZ, R2 ;  /* 0x00000002ff02723e */ /* 0x000fc800000000ff */
[----:B------:R-:W-:-:S07]  /*8720*/  PRMT R162, R2, 0x7610, R162 ;  /* 0x0000761002a27816 */ /* 0x000fce00000000a2 */
.L_x_2938:
[----:B------:R-:W-:Y:S05]  /*8730*/  BSYNC.RECONVERGENT B3 ;  /* 0x0000000000037941 */ /* 0x000fea0003800200 */
.L_x_2937:
        /* <DEDUP_REMOVED lines=15> */
.L_x_2946:
[----:B------:R-:W-:Y:S05]  /*8830*/  BSYNC.RECONVERGENT B4 ;  /* 0x0000000000047941 */ /* 0x000fea0003800200 */
.L_x_2945:
        /* <DEDUP_REMOVED lines=13> */
.L_x_2948:
[----:B------:R-:W-:Y:S05]  /*8910*/  BSYNC.RECONVERGENT B4 ;  /* 0x0000000000047941 */ /* 0x000fea0003800200 */
.L_x_2947:
[----:B------:R-:W-:-:S04]  /*8920*/  F2FP.F16.F32.PACK_AB R2, RZ, R2 ;  /* 0x00000002ff02723e */ /* 0x000fc800000000ff */
[----:B------:R-:W-:-:S07]  /*8930*/  PRMT R162, R162, 0x5410, R2 ;  /* 0x00005410a2a27816 */ /* 0x000fce0000000002 */
.L_x_2944:
[----:B------:R-:W-:Y:S05]  /*8940*/  BSYNC.RECONVERGENT B3 ;  /* 0x0000000000037941 */ /* 0x000fea0003800200 */
.L_x_2943:
        /* <DEDUP_REMOVED lines=15> */
.L_x_2952:
[----:B------:R-:W-:Y:S05]  /*8a40*/  BSYNC.RECONVERGENT B4 ;  /* 0x0000000000047941 */ /* 0x000fea0003800200 */
.L_x_2951:
        /* <DEDUP_REMOVED lines=13> */
.L_x_2954:
[----:B------:R-:W-:Y:S05]  /*8b20*/  BSYNC.RECONVERGENT B4 ;  /* 0x0000000000047941 */ /* 0x000fea0003800200 */
.L_x_2953:
[----:B------:R-:W-:-:S04]  /*8b30*/  F2FP.F16.F32.PACK_AB R2, RZ, R2 ;  /* 0x00000002ff02723e */ /* 0x000fc800000000ff */
[----:B------:R-:W-:-:S07]  /*8b40*/  PRMT R163, R2, 0x7610, R163 ;  /* 0x0000761002a37816 */ /* 0x000fce00000000a3 */
.L_x_2950:
[----:B------:R-:W-:Y:S05]  /*8b50*/  BSYNC.RECONVERGENT B3 ;  /* 0x0000000000037941 */ /* 0x000fea0003800200 */
.L_x_2949:
[----:B------:R-:W-:Y:S05]  /*8b60*/  @!P1 BRA `(.L_x_2883) ;  /* 0x00000000007c9947 */ /* 0x000fea0003800000 */
[----:B-----5:R-:W-:Y:S01]  /*8b70*/  ISETP.GE.U32.AND P0, PT, R194, RZ, PT ;  /* 0x000000ffc200720c */ /* 0x020fe20003f06070 */
[----:B------:R-:W-:Y:S01]  /*8b80*/  BSSY.RECONVERGENT B3, `(.L_x_2955) ;  /* 0x000000d000037945 */ /* 0x000fe20003800200 */
[----:B0-----:R-:W-:Y:S02]  /*8b90*/  HFMA2 R2, -RZ, RZ, 0, 0 ;  /* 0x00000000ff027431 */ /* 0x001fe400000001ff */
[----:B------:R-:W-:-:S13]  /*8ba0*/  ISETP.GE.U32.AND.EX P0, PT, R195, 0x1000000, PT, P0 ;  /* 0x01000000c300780c */ /* 0x000fda0003f06100 */
        /* <DEDUP_REMOVED lines=10> */
.L_x_2956:
[----:B------:R-:W-:Y:S05]  /*8c50*/  BSYNC.RECONVERGENT B3 ;  /* 0x0000000000037941 */ /* 0x000fea0003800200 */
.L_x_2955:
        /* <DEDUP_REMOVED lines=13> */
.L_x_2958:
[----:B------:R-:W-:Y:S05]  /*8d30*/  BSYNC.RECONVERGENT B3 ;  /* 0x0000000000037941 */ /* 0x000fea0003800200 */
.L_x_2957:
[----:B------:R-:W-:-:S04]  /*8d40*/  F2FP.F16.F32.PACK_AB R2, RZ, R2 ;  /* 0x00000002ff02723e */ /* 0x000fc800000000ff */
[----:B------:R-:W-:-:S07]  /*8d50*/  PRMT R163, R163, 0x5410, R2 ;  /* 0x00005410a3a37816 */ /* 0x000fce0000000002 */
.L_x_2883:
[----:B------:R-:W-:Y:S05]  /*8d60*/  BSYNC.RECONVERGENT B1 ;  /* 0x0000000000017941 */ /* 0x000fea0003800200 */
.L_x_2866:
[----:B0-----:R-:W0:Y:S08]  /*8d70*/  @P2 LDC.64 R2, c[0x0][0x478] ;  /* 0x00011e00ff022b82 */ /* 0x001e300000000a00 */
[----:B------:R-:W1:Y:S01]  /*8d80*/  @P1 LDC.64 R184, c[0x0][0x468] ;  /* 0x00011a00ffb81b82 */ /* 0x000e620000000a00 */
[C---:B0-----:R-:W-:Y:S01]  /*8d90*/  @P2 IMAD.WIDE.U32 R2, R181.reuse, 0x10, R2 ;  /* 0x00000010b5022825 */ /* 0x041fe200078e0002 */
[----:B------:R-:W-:-:S04]  /*8da0*/  IADD3 R181, PT, PT, R181, 0x20, RZ ;  /* 0x00000020b5b57810 */ /* 0x000fc80007ffe0ff */
[----:B------:R1:W-:Y:S02]  /*8db0*/  @P2 STG.E.128 desc[UR6][R2.64], R168 ;  /* 0x000000a802002986 */ /* 0x0003e4000c101d06 */
[C---:B-1----:R-:W-:Y:S01]  /*8dc0*/  @P1 IMAD.WIDE.U32 R2, R180.reuse, 0x10, R184 ;  /* 0x00000010b4021825 */ /* 0x042fe200078e00b8 */
[----:B------:R-:W-:-:S04]  /*8dd0*/  IADD3 R180, PT, PT, R180, 0x20, RZ ;  /* 0x00000020b4b47810 */ /* 0x000fc80007ffe0ff */
[----:B------:R1:W-:Y:S03]  /*8de0*/  @P1 STG.E.128 desc[UR6][R2.64], R160 ;  /* 0x000000a002001986 */ /* 0x0003e6000c101d06 */
.L_x_2863:
[----:B------:R-:W-:Y:S05]  /*8df0*/  BSYNC.RECONVERGENT B2 ;  /* 0x0000000000027941 */ /* 0x000fea0003800200 */
.L_x_2862:
[----:B------:R-:W-:Y:S04]  /*8e00*/  BSSY.RECONVERGENT B2, `(.L_x_2959) ;  /* 0x000030f000027945 */ /* 0x000fe80003800200 */
[----:B------:R-:W-:Y:S05]  /*8e10*/  @!P3 BRA `(.L_x_2960) ;  /* 0x000000300034b947 */ /* 0x000fea0003800000 */
[----:B------:R-:W-:Y:S04]  /*8e20*/  BSSY.RECONVERGENT B1, `(.L_x_2961) ;  /* 0x0000005000017945 */ /* 0x000fe80003800200 */
[----:B------:R-:W-:Y:S05]  /*8e30*/  @!P1 BRA `(.L_x_2962) ;  /* 0x00000000000c9947 */ /* 0x000fea0003800000 */
[----:B-----5:R-:W2:Y:S02]  /*8e40*/  LDC.64 R164, c[0x0][0x390] ;  /* 0x0000e400ffa47b82 */ /* 0x020ea40000000a00 */
[----:B--2---:R-:W-:-:S06]  /*8e50*/  IMAD.WIDE.U32 R164, R180, 0x10, R164 ;  /* 0x00000010b4a47825 */ /* 0x004fcc00078e00a4 */
[----:B------:R-:W5:Y:S02]  /*8e60*/  LDG.E.128 R164, desc[UR6][R164.64] ;  /* 0x00000006a4a47981 */ /* 0x000f64000c1e1d00 */
.L_x_2962:
[----:B------:R-:W-:Y:S05]  /*8e70*/  BSYNC.RECONVERGENT B1 ;  /* 0x0000000000017941 */ /* 0x000fea0003800200 */
.L_x_2961:
        /* <DEDUP_REMOVED lines=9> */
[----:B-----5:R-:W-:Y:S01]  /*8f10*/  HADD2.F32 R228, -RZ, R172.H1_H1 ;  /* 0x300000acffe47230 */ /* 0x020fe20000004100 */
[----:B------:R-:W-:Y:S01]  /*8f20*/  BSSY.RECONVERGENT B3, `(.L_x_2966) ;  /* 0x000002d000037945 */ /* 0x000fe20003800200 */
[--C-:B0-----:R-:W-:Y:S02]  /*8f30*/  HADD2.F32 R170, -RZ, R173.reuse.H1_H1 ;  /* 0x300000adffaa7230 */ /* 0x101fe40000004100 */
[--C-:B------:R-:W-:Y:S02]  /*8f40*/  HADD2.F32 R186, -RZ, R174.reuse.H0_H0 ;  /* 0x200000aeffba7230 */ /* 0x100fe40000004100 */
[----:B------:R-:W-:Y:S02]  /*8f50*/  HADD2.F32 R182, -RZ, R174.H1_H1 ;  /* 0x300000aeffb67230 */ /* 0x000fe40000004100 */
[----:B------:R-:W-:Y:S02]  /*8f60*/  HADD2.F32 R188, -RZ, R173.H0_H0 ;  /* 0x200000adffbc7230 */ /* 0x000fe40000004100 */
[----:B------:R-:W-:-:S02]  /*8f70*/  HADD2.F32 R184, -RZ, R175.H0_H0 ;  /* 0x200000afffb87230 */ /* 0x000fc40000004100 */
[-CC-:B-1----:R-:W-:Y:S01]  /*8f80*/  @P0 FFMA.FTZ R2, R15, R183.reuse, R4.reuse ;  /* 0x000000b70f020223 */ /* 0x182fe20000010004 */
[----:B------:R-:W-:Y:S01]  /*8f90*/  @P0 FFMA.FTZ R3, R18, R183, R4 ;  /* 0x000000b712030223 */ /* 0x000fe20000010004 */
[----:B------:R-:W-:Y:S02]  /*8fa0*/  HADD2.F32 R168, -RZ, R172.H0_H0 ;  /* 0x200000acffa87230 */ /* 0x000fe40000004100 */
        /* <DEDUP_REMOVED lines=36> */
.L_x_2967:
[----:B------:R-:W-:Y:S05]  /*91f0*/  BSYNC.RECONVERGENT B3 ;  /* 0x0000000000037941 */ /* 0x000fea0003800200 */
.L_x_2966:
        /* <DEDUP_REMOVED lines=15> */
.L_x_2969:
[----:B------:R-:W-:Y:S05]  /*92f0*/  BSYNC.RECONVERGENT B3 ;  /* 0x0000000000037941 */ /* 0x000fea0003800200 */
.L_x_2968:
        /* <DEDUP_REMOVED lines=14> */
.L_x_2971:
[----:B------:R-:W-:Y:S05]  /*93e0*/  BSYNC.RECONVERGENT B3 ;  /* 0x0000000000037941 */ /* 0x000fea0003800200 */
.L_x_2970:
        /* <DEDUP_REMOVED lines=15> */
.L_x_2973:
[----:B------:R-:W-:Y:S05]  /*94e0*/  BSYNC.RECONVERGENT B3 ;  /* 0x0000000000037941 */ /* 0x000fea0003800200 */
.L_x_2972:
        /* <DEDUP_REMOVED lines=14> */
.L_x_2975:
[----:B------:R-:W-:Y:S05]  /*95d0*/  BSYNC.RECONVERGENT B3 ;  /* 0x0000000000037941 */ /* 0x000fea0003800200 */
.L_x_2974:
        /* <DEDUP_REMOVED lines=15> */
.L_x_2977:
[----:B------:R-:W-:Y:S05]  /*96d0*/  BSYNC.RECONVERGENT B3 ;  /* 0x0000000000037941 */ /* 0x000fea0003800200 */
.L_x_2976:
        /* <DEDUP_REMOVED lines=14> */
.L_x_2979:
[----:B------:R-:W-:Y:S05]  /*97c0*/  BSYNC.RECONVERGENT B3 ;  /* 0x0000000000037941 */ /* 0x000fea0003800200 */
.L_x_2978:
        /* <DEDUP_REMOVED lines=16> */
.L_x_2965:
[----:B------:R-:W-:Y:S01]  /*98d0*/  BSSY.RECONVERGENT B3, `(.L_x_2981) ;  /* 0x0000012000037945 */ /* 0x000fe20003800200 */
[----:B------:R-:W-:-:S03]  /*98e0*/  ISETP.GT.AND P3, PT, R6, RZ, PT ;  /* 0x000000ff0600720c */ /* 0x000fc60003f64270 */
[----:B------:R-:W-:Y:S10]  /*98f0*/  @!P1 BRA `(.L_x_2982) ;  /* 0x00000000003c9947 */ /* 0x000ff40003800000 */
[----:B01----:R-:W-:Y:S01]  /*9900*/  @P3 FFMA.FTZ R3, R12, R183, R4 ;  /* 0x000000b70c033223 */ /* 0x003fe20000010004 */
        /* <DEDUP_REMOVED lines=14> */
.L_x_2982:
[----:B------:R-:W-:Y:S05]  /*99f0*/  BSYNC.RECONVERGENT B3 ;  /* 0x0000000000037941 */ /* 0x000fea0003800200 */
.L_x_2981:
[----:B------:R-:W-:Y:S04]  /*9a00*/  BSSY.RECONVERGENT B3, `(.L_x_2983) ;  /* 0x0000011000037945 */ /* 0x000fe80003800200 */
[----:B------:R-:W-:Y:S05]  /*9a10*/  @!P1 BRA `(.L_x_2984) ;  /* 0x00000000003c9947 */ /* 0x000fea0003800000 */
[----:B01----:R-:W-:Y:S01]  /*9a20*/  @P3 FFMA.FTZ R2, R15, R183, R4 ;  /* 0x000000b70f023223 */ /* 0x003fe20000010004 */
        /* <DEDUP_REMOVED lines=14> */
.L_x_2984:
[----:B------:R-:W-:Y:S05]  /*9b10*/  BSYNC.RECONVERGENT B3 ;  /* 0x0000000000037941 */ /* 0x000fea0003800200 */
.L_x_2983:
[----:B------:R-:W-:Y:S04]  /*9b20*/  BSSY.RECONVERGENT B3, `(.L_x_2985) ;  /* 0x0000011000037945 */ /* 0x000fe80003800200 */
[----:B------:R-:W-:Y:S05]  /*9b30*/  @!P1 BRA `(.L_x_2986) ;  /* 0x00000000003c9947 */ /* 0x000fea0003800000 */
        /* <DEDUP_REMOVED lines=15> */
.L_x_2986:
[----:B------:R-:W-:Y:S05]  /*9c30*/  BSYNC.RECONVERGENT B3 ;  /* 0x0000000000037941 */ /* 0x000fea0003800200 */
.L_x_2985:
        /* <DEDUP_REMOVED lines=17> */
.L_x_2988:
[----:B------:R-:W-:Y:S05]  /*9d50*/  BSYNC.RECONVERGENT B3 ;  /* 0x0000000000037941 */ /* 0x000fea0003800200 */
.L_x_2987:
[----:B------:R-:W-:Y:S04]  /*9d60*/  BSSY.RECONVERGENT B3, `(.L_x_2989) ;  /* 0x0000011000037945 */ /* 0x000fe80003800200 */
[----:B------:R-:W-:Y:S05]  /*9d70*/  @!P1 BRA `(.L_x_2990) ;  /* 0x00000000003c9947 */ /* 0x000fea0003800000 */
[----:B01----:R-:W-:Y:S01]  /*9d80*/  @P3 FFMA.FTZ R2, R200, R183, R4 ;  /* 0x000000b7c8023223 */ /* 0x003fe20000010004 */
        /* <DEDUP_REMOVED lines=14> */
.L_x_2990:
[----:B------:R-:W-:Y:S05]  /*9e70*/  BSYNC.RECONVERGENT B3 ;  /* 0x0000000000037941 */ /* 0x000fea0003800200 */
.L_x_2989:
        /* <DEDUP_REMOVED lines=17> */
.L_x_2992:
[----:B------:R-:W-:Y:S05]  /*9f90*/  BSYNC.RECONVERGENT B3 ;  /* 0x0000000000037941 */ /* 0x000fea0003800200 */
.L_x_2991:
        /* <DEDUP_REMOVED lines=17> */
.L_x_2994:
[----:B------:R-:W-:Y:S05]  /*a0b0*/  BSYNC.RECONVERGENT B3 ;  /* 0x0000000000037941 */ /* 0x000fea0003800200 */
.L_x_2993:
[----:B------:R-:W-:Y:S05]  /*a0c0*/  @!P1 BRA `(.L_x_2980) ;  /* 0x0000001c00649947 */ /* 0x000fea0003800000 */
[----:B-----5:R-:W-:Y:S01]  /*a0d0*/  ISETP.GE.U32.AND P0, PT, R192, RZ, PT ;  /* 0x000000ffc000720c */ /* 0x020fe20003f06070 */
[----:B01----:R-:W-:Y:S01]  /*a0e0*/  @P3 FFMA.FTZ R3, R233, R183, R4 ;  /* 0x000000b7e9033223 */ /* 0x003fe20000010004 */
        /* <DEDUP_REMOVED lines=15> */
.L_x_2964:
[----:B------:R-:W-:-:S04]  /*a1e0*/  UISETP.NE.U32.AND UP0, UPT, UR20, URZ, UPT ;  /* 0x000000ff1400728c */ /* 0x000fc8000bf05070 */
[----:B------:R-:W-:-:S06]  /*a1f0*/  UISETP.NE.AND.EX UP0, UPT, UR21, URZ, UPT, UP0 ;  /* 0x000000ff1500728c */ /* 0x000fcc000bf05300 */
[----:B------:R-:W-:-:S13]  /*a200*/  PLOP3.LUT P2, PT, PT, PT, UP0, 0x80, 0x8 ;  /* 0x000000000008781c */ /* 0x000fda0003f4f008 */
[----:B------:R-:W-:Y:S05]  /*a210*/  @!P2 BRA `(.L_x_2995) ;  /* 0x0000000800f4a947 */ /* 0x000fea0003800000 */
[-CC-:B01----:R-:W-:Y:S01]  /*a220*/  FFMA.FTZ R3, R12, R183.reuse, R4.reuse ;  /* 0x000000b70c037223 */ /* 0x183fe20000010004 */
[-CC-:B------:R-:W-:Y:S01]  /*a230*/  FFMA.FTZ R2, R15, R183.reuse, R4.reuse ;  /* 0x000000b70f027223 */ /* 0x180fe20000010004 */
[-CC-:B------:R-:W-:Y:S01]  /*a240*/  FFMA.FTZ R169, R18, R183.reuse, R4.reuse ;  /* 0x000000b712a97223 */ /* 0x180fe20000010004 */
[-CC-:B------:R-:W-:Y:S01]  /*a250*/  FFMA.FTZ R170, R20, R183.reuse, R4.reuse ;  /* 0x000000b714aa7223 */ /* 0x180fe20000010004 */
[-C--:B------:R-:W-:Y:S01]  /*a260*/  FFMA.FTZ R182, R200, R183.reuse, R4 ;  /* 0x000000b7c8b67223 */ /* 0x080fe20000010004 */
        /* <DEDUP_REMOVED lines=9> */
[----:B------:R-:W-:Y:S01]  /*a300*/  FMUL.FTZ R170, R5, R170 ;  /* 0x000000aa05aa7220 */ /* 0x000fe20000410000 */
[----:B------:R-:W-:Y:S01]  /*a310*/  ISETP.GT.AND P0, PT, R6, RZ, PT ;  /* 0x000000ff0600720c */ /* 0x000fe20003f04270 */
        /* <DEDUP_REMOVED lines=25> */
.L_x_2997:
[----:B------:R-:W-:Y:S05]  /*a4b0*/  BSYNC.RECONVERGENT B3 ;  /* 0x0000000000037941 */ /* 0x000fea0003800200 */
.L_x_2996:
        /* <DEDUP_REMOVED lines=18> */
.L_x_2999:
[----:B------:R-:W-:Y:S05]  /*a5e0*/  BSYNC.RECONVERGENT B3 ;  /* 0x0000000000037941 */ /* 0x000fea0003800200 */
.L_x_2998:
        /* <DEDUP_REMOVED lines=18> */
.L_x_3001:
[----:B------:R-:W-:Y:S05]  /*a710*/  BSYNC.RECONVERGENT B3 ;  /* 0x0000000000037941 */ /* 0x000fea0003800200 */
.L_x_3000:
        /* <DEDUP_REMOVED lines=18> */
.L_x_3003:
[----:B------:R-:W-:Y:S05]  /*a840*/  BSYNC.RECONVERGENT B3 ;  /* 0x0000000000037941 */ /* 0x000fea0003800200 */
.L_x_3002:
        /* <DEDUP_REMOVED lines=21> */
.L_x_3005:
[----:B------:R-:W-:Y:S05]  /*a9a0*/  BSYNC.RECONVERGENT B3 ;  /* 0x0000000000037941 */ /* 0x000fea0003800200 */
.L_x_3004:
        /* <DEDUP_REMOVED lines=19> */
.L_x_3007:
[----:B------:R-:W-:Y:S05]  /*aae0*/  BSYNC.RECONVERGENT B3 ;  /* 0x0000000000037941 */ /* 0x000fea0003800200 */
.L_x_3006:
        /* <DEDUP_REMOVED lines=27> */
.L_x_3009:
[----:B------:R-:W-:Y:S05]  /*aca0*/  BSYNC.RECONVERGENT B3 ;  /* 0x0000000000037941 */ /* 0x000fea0003800200 */
.L_x_3008:
        /* <DEDUP_REMOVED lines=20> */
.L_x_2995:
        /* <DEDUP_REMOVED lines=15> */
.L_x_3013:
[----:B------:R-:W-:Y:S05]  /*aee0*/  BSYNC.RECONVERGENT B4 ;  /* 0x0000000000047941 */ /* 0x000fea0003800200 */
.L_x_3012:
        /* <DEDUP_REMOVED lines=13> */
.L_x_3015:
[----:B------:R-:W-:Y:S05]  /*afc0*/  BSYNC.RECONVERGENT B4 ;  /* 0x0000000000047941 */ /* 0x000fea0003800200 */
.L_x_3014:
[----:B------:R-:W-:-:S04]  /*afd0*/  F2FP.F16.F32.PACK_AB R2, RZ, R2 ;  /* 0x00000002ff02723e */ /* 0x000fc800000000ff */
[----:B------:R-:W-:-:S07]  /*afe0*/  PRMT R160, R2, 0x7610, R160 ;  /* 0x0000761002a07816 */ /* 0x000fce00000000a0 */
.L_x_3011:
[----:B------:R-:W-:Y:S05]  /*aff0*/  BSYNC.RECONVERGENT B3 ;  /* 0x0000000000037941 */ /* 0x000fea0003800200 */
.L_x_3010:
[----:B------:R-:W-:Y:S04]  /*b000*/  BSSY.RECONVERGENT B3, `(.L_x_3016) ;  /* 0x0000020000037945 */ /* 0x000fe80003800200 */
[----:B------:R-:W-:Y:S05]  /*b010*/  @!P1 BRA `(.L_x_3017) ;  /* 0x0000000000789947 */ /* 0x000fea0003800000 */
[----:B-----5:R-:W-:Y:S01]  /*b020*/  LOP3.LUT P0, RZ, R192, 0xff00, RZ, 0xc0, !PT ;  /* 0x0000ff00c0ff7812 */ /* 0x020fe2000780c0ff */
[----:B------:R-:W-:Y:S01]  /*b030*/  BSSY.RECONVERGENT B4, `(.L_x_3018) ;  /* 0x000000c000047945 */ /* 0x000fe20003800200 */
[----:B01----:R-:W-:-:S11]  /*b040*/  HFMA2 R2, -RZ, RZ, 0, 0 ;  /* 0x00000000ff027431 */ /* 0x003fd600000001ff */
        /* <DEDUP_REMOVED lines=10> */
.L_x_3019:
[----:B------:R-:W-:Y:S05]  /*b0f0*/  BSYNC.RECONVERGENT B4 ;  /* 0x0000000000047941 */ /* 0x000fea0003800200 */
.L_x_3018:
        /* <DEDUP_REMOVED lines=13> */
.L_x_3021:
[----:B------:R-:W-:Y:S05]  /*b1d0*/  BSYNC.RECONVERGENT B4 ;  /* 0x0000000000047941 */ /* 0x000fea0003800200 */
.L_x_3020:
[----:B------:R-:W-:-:S04]  /*b1e0*/  F2FP.F16.F32.PACK_AB R2, RZ, R2 ;  /* 0x00000002ff02723e */ /* 0x000fc800000000ff */
[----:B------:R-:W-:-:S07]  /*b1f0*/  PRMT R160, R160, 0x5410, R2 ;  /* 0x00005410a0a07816 */ /* 0x000fce0000000002 */
.L_x_3017:
[----:B------:R-:W-:Y:S05]  /*b200*/  BSYNC.RECONVERGENT B3 ;  /* 0x0000000000037941 */ /* 0x000fea0003800200 */
.L_x_3016:
        /* <DEDUP_REMOVED lines=15> */
.L_x_3025:
[----:B------:R-:W-:Y:S05]  /*b300*/  BSYNC.RECONVERGENT B4 ;  /* 0x0000000000047941 */ /* 0x000fea0003800200 */
.L_x_3024:
        /* <DEDUP_REMOVED lines=13> */
.L_x_3027:
[----:B------:R-:W-:Y:S05]  /*b3e0*/  BSYNC.RECONVERGENT B4 ;  /* 0x0000000000047941 */ /* 0x000fea0003800200 */
.L_x_3026:
[----:B------:R-:W-:-:S04]  /*b3f0*/  F2FP.F16.F32.PACK_AB R2, RZ, R2 ;  /* 0x00000002ff02723e */ /* 0x000fc800000000ff */
[----:B------:R-:W-:-:S07]  /*b400*/  PRMT R161, R2, 0x7610, R161 ;  /* 0x0000761002a17816 */ /* 0x000fce00000000a1 */
.L_x_3023:
[----:B------:R-:W-:Y:S05]  /*b410*/  BSYNC.RECONVERGENT B3 ;  /* 0x0000000000037941 */ /* 0x000fea0003800200 */
.L_x_3022:
        /* <DEDUP_REMOVED lines=15> */
.L_x_3031:
[----:B------:R-:W-:Y:S05]  /*b510*/  BSYNC.RECONVERGENT B4 ;  /* 0x0000000000047941 */ /* 0x000fea0003800200 */
.L_x_3030:
        /* <DEDUP_REMOVED lines=13> */
.L_x_3033:
[----:B------:R-:W-:Y:S05]  /*b5f0*/  BSYNC.RECONVERGENT B4 ;  /* 0x0000000000047941 */ /* 0x000fea0003800200 */
.L_x_3032:
[----:B------:R-:W-:-:S04]  /*b600*/  F2FP.F16.F32.PACK_AB R2, RZ, R2 ;  /* 0x00000002ff02723e */ /* 0x000fc800000000ff */
[----:B------:R-:W-:-:S07]  /*b610*/  PRMT R161, R161, 0x5410, R2 ;  /* 0x00005410a1a17816 */ /* 0x000fce0000000002 */
.L_x_3029:
[----:B------:R-:W-:Y:S05]  /*b620*/  BSYNC.RECONVERGENT B3 ;  /* 0x0000000000037941 */ /* 0x000fea0003800200 */
.L_x_3028:
        /* <DEDUP_REMOVED lines=15> */
.L_x_3037:
[----:B------:R-:W-:Y:S05]  /*b720*/  BSYNC.RECONVERGENT B4 ;  /* 0x0000000000047941 */ /* 0x000fea0003800200 */
.L_x_3036:
        /* <DEDUP_REMOVED lines=13> */
.L_x_3039:
[----:B------:R-:W-:Y:S05]  /*b800*/  BSYNC.RECONVERGENT B4 ;  /* 0x0000000000047941 */ /* 0x000fea0003800200 */
.L_x_3038:
[----:B------:R-:W-:-:S04]  /*b810*/  F2FP.F16.F32.PACK_AB R2, RZ, R2 ;  /* 0x00000002ff02723e */ /* 0x000fc800000000ff */
[----:B------:R-:W-:-:S07]  /*b820*/  PRMT R162, R2, 0x7610, R162 ;  /* 0x0000761002a27816 */ /* 0x000fce00000000a2 */
.L_x_3035:
[----:B------:R-:W-:Y:S05]  /*b830*/  BSYNC.RECONVERGENT B3 ;  /* 0x0000000000037941 */ /* 0x000fea0003800200 */
.L_x_3034:
        /* <DEDUP_REMOVED lines=15> */
.L_x_3043:
[----:B------:R-:W-:Y:S05]  /*b930*/  BSYNC.RECONVERGENT B4 ;  /* 0x0000000000047941 */ /* 0x000fea0003800200 */
.L_x_3042:
        /* <DEDUP_REMOVED lines=13> */
.L_x_3045:
[----:B------:R-:W-:Y:S05]  /*ba10*/  BSYNC.RECONVERGENT B4 ;  /* 0x0000000000047941 */ /* 0x000fea0003800200 */
.L_x_3044:
[----:B------:R-:W-:-:S04]  /*ba20*/  F2FP.F16.F32.PACK_AB R2, RZ, R2 ;  /* 0x00000002ff02723e */ /* 0x000fc800000000ff */
[----:B------:R-:W-:-:S07]  /*ba30*/  PRMT R162, R162, 0x5410, R2 ;  /* 0x00005410a2a27816 */ /* 0x000fce0000000002 */
.L_x_3041:
[----:B------:R-:W-:Y:S05]  /*ba40*/  BSYNC.RECONVERGENT B3 ;  /* 0x0000000000037941 */ /* 0x000fea0003800200 */
.L_x_3040:
        /* <DEDUP_REMOVED lines=15> */
.L_x_3049:
[----:B------:R-:W-:Y:S05]  /*bb40*/  BSYNC.RECONVERGENT B4 ;  /* 0x0000000000047941 */ /* 0x000fea0003800200 */
.L_x_3048:
        /* <DEDUP_REMOVED lines=13> */
.L_x_3051:
[----:B------:R-:W-:Y:S05]  /*bc20*/  BSYNC.RECONVERGENT B4 ;  /* 0x0000000000047941 */ /* 0x000fea0003800200 */
.L_x_3050:
[----:B------:R-:W-:-:S04]  /*bc30*/  F2FP.F16.F32.PACK_AB R2, RZ, R2 ;  /* 0x00000002ff02723e */ /* 0x000fc800000000ff */
[----:B------:R-:W-:-:S07]  /*bc40*/  PRMT R163, R2, 0x7610, R163 ;  /* 0x0000761002a37816 */ /* 0x000fce00000000a3 */
.L_x_3047:
[----:B------:R-:W-:Y:S05]  /*bc50*/  BSYNC.RECONVERGENT B3 ;  /* 0x0000000000037941 */ /* 0x000fea0003800200 */
.L_x_3046:
        /* <DEDUP_REMOVED lines=15> */
.L_x_3053:
[----:B------:R-:W-:Y:S05]  /*bd50*/  BSYNC.RECONVERGENT B3 ;  /* 0x0000000000037941 */ /* 0x000fea0003800200 */
.L_x_3052:
        /* <DEDUP_REMOVED lines=13> */
.L_x_3055:
[----:B------:R-:W-:Y:S05]  /*be30*/  BSYNC.RECONVERGENT B3 ;  /* 0x0000000000037941 */ /* 0x000fea0003800200 */
.L_x_3054:
[----:B------:R-:W-:-:S04]  /*be40*/  F2FP.F16.F32.PACK_AB R2, RZ, R2 ;  /* 0x00000002ff02723e */ /* 0x000fc800000000ff */
[----:B------:R-:W-:-:S07]  /*be50*/  PRMT R163, R163, 0x5410, R2 ;  /* 0x00005410a3a37816 */ /* 0x000fce0000000002 */
.L_x_2980:
[----:B------:R-:W-:Y:S05]  /*be60*/  BSYNC.RECONVERGENT B1 ;  /* 0x0000000000017941 */ /* 0x000fea0003800200 */
.L_x_2963:
[----:B01----:R-:W0:Y:S08]  /*be70*/  @P2 LDC.64 R2, c[0x0][0x478] ;  /* 0x00011e00ff022b82 */ /* 0x003e300000000a00 */
[----:B------:R-:W1:Y:S01]  /*be80*/  @P1 LDC.64 R184, c[0x0][0x468] ;  /* 0x00011a00ffb81b82 */ /* 0x000e620000000a00 */
[C---:B0-----:R-:W-:Y:S01]  /*be90*/  @P2 IMAD.WIDE.U32 R2, R181.reuse, 0x10, R2 ;  /* 0x00000010b5022825 */ /* 0x041fe200078e0002 */
[----:B------:R-:W-:-:S04]  /*bea0*/  IADD3 R181, PT, PT, R181, 0x20, RZ ;  /* 0x00000020b5b57810 */ /* 0x000fc80007ffe0ff */
[----:B------:R1:W-:Y:S02]  /*beb0*/  @P2 STG.E.128 desc[UR6][R2.64], R168 ;  /* 0x000000a802002986 */ /* 0x0003e4000c101d06 */
[C---:B-1----:R-:W-:Y:S01]  /*bec0*/  @P1 IMAD.WIDE.U32 R2, R180.reuse, 0x10, R184 ;  /* 0x00000010b4021825 */ /* 0x042fe200078e00b8 */
[----:B------:R-:W-:-:S04]  /*bed0*/  IADD3 R180, PT, PT, R180, 0x20, RZ ;  /* 0x00000020b4b47810 */ /* 0x000fc80007ffe0ff */
[----:B------:R2:W-:Y:S03]  /*bee0*/  @P1 STG.E.128 desc[UR6][R2.64], R160 ;  /* 0x000000a002001986 */ /* 0x0005e6000c101d06 */
.L_x_2960:
[----:B------:R-:W-:Y:S05]  /*bef0*/  BSYNC.RECONVERGENT B2 ;  /* 0x0000000000027941 */ /* 0x000fea0003800200 */
.L_x_2959:
[----:B------:R-:W-:Y:S04]  /*bf00*/  BSSY.RECONVERGENT B2, `(.L_x_3056) ;  /* 0x00002fa000027945 */ /* 0x000fe80003800200 */
[----:B------:R-:W-:Y:S05]  /*bf10*/  @!P4 BRA `(.L_x_3057) ;  /* 0x0000002c00e0c947 */ /* 0x000fea0003800000 */
[----:B------:R-:W-:Y:S04]  /*bf20*/  BSSY.RECONVERGENT B1, `(.L_x_3058) ;  /* 0x0000005000017945 */ /* 0x000fe80003800200 */
[----:B------:R-:W-:Y:S05]  /*bf30*/  @!P1 BRA `(.L_x_3059) ;  /* 0x00000000000c9947 */ /* 0x000fea0003800000 */
[----:B-----5:R-:W3:Y:S02]  /*bf40*/  LDC.64 R164, c[0x0][0x390] ;  /* 0x0000e400ffa47b82 */ /* 0x020ee40000000a00 */
[----:B---3--:R-:W-:-:S06]  /*bf50*/  IMAD.WIDE.U32 R164, R180, 0x10, R164 ;  /* 0x00000010b4a47825 */ /* 0x008fcc00078e00a4 */
[----:B------:R-:W5:Y:S02]  /*bf60*/  LDG.E.128 R164, desc[UR6][R164.64] ;  /* 0x00000006a4a47981 */ /* 0x000f64000c1e1d00 */
.L_x_3059:
[----:B------:R-:W-:Y:S05]  /*bf70*/  BSYNC.RECONVERGENT B1 ;  /* 0x0000000000017941 */ /* 0x000fea0003800200 */
.L_x_3058:
        /* <DEDUP_REMOVED lines=11> */
[----:B0-----:R-:W-:-:S10]  /*c030*/  HADD2.F32 R170, -RZ, R178.H0_H0 ;  /* 0x200000b2ffaa7230 */ /* 0x001fd40000004100 */
[-CC-:B------:R-:W-:Y:S01]  /*c040*/  @P0 FFMA.FTZ R171, R207, R183.reuse, R4.reuse ;  /* 0x000000b7cfab0223 */ /* 0x180fe20000010004 */
[-CC-:B------:R-:W-:Y:S01]  /*c050*/  @P0 FFMA.FTZ R6, R212, R183.reuse, R4.reuse ;  /* 0x000000b7d4060223 */ /* 0x180fe20000010004 */
[-CC-:B------:R-:W-:Y:S01]  /*c060*/  @P0 FFMA.FTZ R169, R205, R183.reuse, R4.reuse ;  /* 0x000000b7cda90223 */ /* 0x180fe20000010004 */
[-C--:B------:R-:W-:Y:S01]  /*c070*/  @P0 FFMA.FTZ R168, R210, R183.reuse, R4 ;  /* 0x000000b7d2a80223 */ /* 0x080fe20000010004 */
[----:B-12---:R-:W-:Y:S01]  /*c080*/  @P0 FADD.FTZ R2, R208, -R171 ;  /* 0x800000abd0020221 */ /* 0x006fe20000010000 */
[----:B------:R-:W-:Y:S01]  /*c090*/  @P0 FADD.FTZ R171, R211, -R6 ;  /* 0x80000006d3ab0221 */ /* 0x000fe20000010000 */
[----:B------:R-:W-:Y:S02]  /*c0a0*/  HADD2.F32 R6, -RZ, R177.H1_H1 ;  /* 0x300000b1ff067230 */ /* 0x000fe40000004100 */
[----:B------:R-:W-:Y:S01]  /*c0b0*/  @P0 FADD.FTZ R169, R206, -R169 ;  /* 0x800000a9cea90221 */ /* 0x000fe20000010000 */
[-CC-:B------:R-:W-:Y:S01]  /*c0c0*/  @P0 FFMA.FTZ R184, R226, R183.reuse, R4.reuse ;  /* 0x000000b7e2b80223 */ /* 0x180fe20000010004 */
[-CC-:B------:R-:W-:Y:S01]  /*c0d0*/  @P0 FFMA.FTZ R3, R189, R183.reuse, R4.reuse ;  /* 0x000000b7bd030223 */ /* 0x180fe20000010004 */
[----:B------:R-:W-:Y:S01]  /*c0e0*/  @P0 FFMA.FTZ R185, R235, R183, R4 ;  /* 0x000000b7ebb90223 */ /* 0x000fe20000010004 */
[----:B------:R-:W-:Y:S01]  /*c0f0*/  @P0 FFMA.FTZ R6, R5, R171, R6 ;  /* 0x000000ab05060223 */ /* 0x000fe20000010006 */
[----:B------:R-:W-:Y:S01]  /*c100*/  @P0 FADD.FTZ R171, R209, -R168 ;  /* 0x800000a8d1ab0221 */ /* 0x000fe20000010000 */
[----:B------:R-:W-:Y:S01]  /*c110*/  @P0 FFMA.FTZ R186, R250, R183, R4 ;  /* 0x000000b7faba0223 */ /* 0x000fe20000010004 */
[----:B------:R-:W-:Y:S01]  /*c120*/  @P0 FFMA.FTZ R182, R5, R169, R182 ;  /* 0x000000a905b60223 */ /* 0x000fe200000100b6 */
[----:B------:R-:W-:-:S02]  /*c130*/  HADD2.F32 R4, -RZ, R178.H1_H1 ;  /* 0x300000b2ff047230 */ /* 0x000fc40000004100 */
[----:B------:R-:W-:Y:S01]  /*c140*/  @P0 FFMA.FTZ R170, R5, R171, R170 ;  /* 0x000000ab05aa0223 */ /* 0x000fe200000100aa */
[----:B------:R-:W-:Y:S02]  /*c150*/  HADD2.F32 R169, -RZ, R177.H0_H0 ;  /* 0x200000b1ffa97230 */ /* 0x000fe40000004100 */
[----:B------:R-:W-:Y:S01]  /*c160*/  @P0 FADD.FTZ R171, R225, -R184 ;  /* 0x800000b8e1ab0221 */ /* 0x000fe20000010000 */
[----:B------:R-:W-:Y:S02]  /*c170*/  HADD2.F32 R168, -RZ, R176.H0_H0 ;  /* 0x200000b0ffa87230 */ /* 0x000fe40000004100 */
[----:B------:R-:W-:Y:S01]  /*c180*/  @P0 FADD.FTZ R183, R249, -R186 ;  /* 0x800000baf9b70221 */ /* 0x000fe20000010000 */
[----:B------:R-:W-:Y:S01]  /*c190*/  @P0 FADD.FTZ R3, R190, -R3 ;  /* 0x80000003be030221 */ /* 0x000fe20000010000 */
[C---:B------:R-:W-:Y:S01]  /*c1a0*/  @P0 FFMA.FTZ R4, R5.reuse, R171, R4 ;  /* 0x000000ab05040223 */ /* 0x040fe20000010004 */
[----:B------:R-:W-:Y:S01]  /*c1b0*/  @P0 FFMA.FTZ R169, R5, R2, R169 ;  /* 0x0000000205a90223 */ /* 0x000fe200000100a9 */
[----:B------:R-:W-:-:S02]  /*c1c0*/  HADD2.F32 R171, -RZ, R179.H0_H0 ;  /* 0x200000b3ffab7230 */ /* 0x000fc40000004100 */
[----:B------:R-:W-:Y:S01]  /*c1d0*/  @P0 FADD.FTZ R2, R236, -R185 ;  /* 0x800000b9ec020221 */ /* 0x000fe20000010000 */
[----:B------:R-:W-:-:S03]  /*c1e0*/  @P0 FFMA.FTZ R168, R5, R3, R168 ;  /* 0x0000000305a80223 */ /* 0x000fc600000100a8 */
[----:B------:R-:W-:Y:S01]  /*c1f0*/  @P0 FFMA.FTZ R171, R5, R2, R171 ;  /* 0x0000000205ab0223 */ /* 0x000fe200000100ab */
[----:B------:R-:W-:-:S05]  /*c200*/  HADD2.F32 R2, -RZ, R179.H1_H1 ;  /* 0x300000b3ff027230 */ /* 0x000fca0000004100 */
        /* <DEDUP_REMOVED lines=14> */
.L_x_3064:
[----:B------:R-:W-:Y:S05]  /*c2f0*/  BSYNC.RECONVERGENT B3 ;  /* 0x0000000000037941 */ /* 0x000fea0003800200 */
.L_x_3063:
        /* <DEDUP_REMOVED lines=15> */
.L_x_3066:
[----:B------:R-:W-:Y:S05]  /*c3f0*/  BSYNC.RECONVERGENT B3 ;  /* 0x0000000000037941 */ /* 0x000fea0003800200 */
.L_x_3065:
        /* <DEDUP_REMOVED lines=14> */
.L_x_3068:
[----:B------:R-:W-:Y:S05]  /*c4e0*/  BSYNC.RECONVERGENT B3 ;  /* 0x0000000000037941 */ /* 0x000fea0003800200 */
.L_x_3067:
        /* <DEDUP_REMOVED lines=15> */
.L_x_3070:
[----:B------:R-:W-:Y:S05]  /*c5e0*/  BSYNC.RECONVERGENT B3 ;  /* 0x0000000000037941 */ /* 0x000fea0003800200 */
.L_x_3069:
        /* <DEDUP_REMOVED lines=14> */
.L_x_3072:
[----:B------:R-:W-:Y:S05]  /*c6d0*/  BSYNC.RECONVERGENT B3 ;  /* 0x0000000000037941 */ /* 0x000fea0003800200 */
.L_x_3071:
        /* <DEDUP_REMOVED lines=15> */
.L_x_3074:
[----:B------:R-:W-:Y:S05]  /*c7d0*/  BSYNC.RECONVERGENT B3 ;  /* 0x0000000000037941 */ /* 0x000fea0003800200 */
.L_x_3073:
        /* <DEDUP_REMOVED lines=14> */
.L_x_3076:
[----:B------:R-:W-:Y:S05]  /*c8c0*/  BSYNC.RECONVERGENT B3 ;  /* 0x0000000000037941 */ /* 0x000fea0003800200 */
.L_x_3075:
        /* <DEDUP_REMOVED lines=16> */
.L_x_3062:
[----:B------:R-:W-:Y:S01]  /*c9d0*/  BSSY.RECONVERGENT B3, `(.L_x_3078) ;  /* 0x0000012000037945 */ /* 0x000fe20003800200 */
[----:B------:R-:W-:-:S03]  /*c9e0*/  ISETP.GT.AND P0, PT, R6, RZ, PT ;  /* 0x000000ff0600720c */ /* 0x000fc60003f04270 */
[----:B------:R-:W-:Y:S10]  /*c9f0*/  @!P1 BRA `(.L_x_3079) ;  /* 0x00000000003c9947 */ /* 0x000ff40003800000 */
[----:B012---:R-:W-:Y:S01]  /*ca00*/  @P0 FFMA.FTZ R3, R189, R183, R4 ;  /* 0x000000b7bd030223 */ /* 0x007fe20000010004 */
        /* <DEDUP_REMOVED lines=14> */
.L_x_3079:
[----:B------:R-:W-:Y:S05]  /*caf0*/  BSYNC.RECONVERGENT B3 ;  /* 0x0000000000037941 */ /* 0x000fea0003800200 */
.L_x_3078:
[----:B------:R-:W-:Y:S04]  /*cb00*/  BSSY.RECONVERGENT B3, `(.L_x_3080) ;  /* 0x0000011000037945 */ /* 0x000fe80003800200 */
[----:B------:R-:W-:Y:S05]  /*cb10*/  @!P1 BRA `(.L_x_3081) ;  /* 0x00000000003c9947 */ /* 0x000fea0003800000 */
[----:B012---:R-:W-:Y:S01]  /*cb20*/  @P0 FFMA.FTZ R3, R205, R183, R4 ;  /* 0x000000b7cd030223 */ /* 0x007fe20000010004 */
        /* <DEDUP_REMOVED lines=14> */
.L_x_3081:
[----:B------:R-:W-:Y:S05]  /*cc10*/  BSYNC.RECONVERGENT B3 ;  /* 0x0000000000037941 */ /* 0x000fea0003800200 */
.L_x_3080:
[----:B------:R-:W-:Y:S04]  /*cc20*/  BSSY.RECONVERGENT B3, `(.L_x_3082) ;  /* 0x0000011000037945 */ /* 0x000fe80003800200 */
[----:B------:R-:W-:Y:S05]  /*cc30*/  @!P1 BRA `(.L_x_3083) ;  /* 0x00000000003c9947 */ /* 0x000fea0003800000 */
        /* <DEDUP_REMOVED lines=15> */
.L_x_3083:
[----:B------:R-:W-:Y:S05]  /*cd30*/  BSYNC.RECONVERGENT B3 ;  /* 0x0000000000037941 */ /* 0x000fea0003800200 */
.L_x_3082:
[----:B------:R-:W-:Y:S04]  /*cd40*/  BSSY.RECONVERGENT B3, `(.L_x_3084) ;  /* 0x0000011000037945 */ /* 0x000fe80003800200 */
[----:B------:R-:W-:Y:S05]  /*cd50*/  @!P1 BRA `(.L_x_3085) ;  /* 0x00000000003c9947 */ /* 0x000fea0003800000 */
[----:B012---:R-:W-:Y:S01]  /*cd60*/  @P0 FFMA.FTZ R2, R212, R183, R4 ;  /* 0x000000b7d4020223 */ /* 0x007fe20000010004 */
        /* <DEDUP_REMOVED lines=14> */
.L_x_3085:
[----:B------:R-:W-:Y:S05]  /*ce50*/  BSYNC.RECONVERGENT B3 ;  /* 0x0000000000037941 */ /* 0x000fea0003800200 */
.L_x_3084:
[----:B------:R-:W-:Y:S04]  /*ce60*/  BSSY.RECONVERGENT B3, `(.L_x_3086) ;  /* 0x0000011000037945 */ /* 0x000fe80003800200 */
[----:B------:R-:W-:Y:S05]  /*ce70*/  @!P1 BRA `(.L_x_3087) ;  /* 0x00000000003c9947 */ /* 0x000fea0003800000 */
[----:B012---:R-:W-:Y:S01]  /*ce80*/  @P0 FFMA.FTZ R2, R210, R183, R4 ;  /* 0x000000b7d2020223 */ /* 0x007fe20000010004 */
        /* <DEDUP_REMOVED lines=14> */
.L_x_3087:
[----:B------:R-:W-:Y:S05]  /*cf70*/  BSYNC.RECONVERGENT B3 ;  /* 0x0000000000037941 */ /* 0x000fea0003800200 */
.L_x_3086:
        /* <DEDUP_REMOVED lines=17> */
.L_x_3089:
[----:B------:R-:W-:Y:S05]  /*d090*/  BSYNC.RECONVERGENT B3 ;  /* 0x0000000000037941 */ /* 0x000fea0003800200 */
.L_x_3088:
        /* <DEDUP_REMOVED lines=17> */
.L_x_3091:
[----:B------:R-:W-:Y:S05]  /*d1b0*/  BSYNC.RECONVERGENT B3 ;  /* 0x0000000000037941 */ /* 0x000fea0003800200 */
.L_x_3090:
[----:B------:R-:W-:Y:S05]  /*d1c0*/  @!P1 BRA `(.L_x_3077) ;  /* 0x0000001c00189947 */ /* 0x000fea0003800000 */
[----:B------:R-:W-:Y:S01]  /*d1d0*/  @P0 FFMA.FTZ R4, R250, R183, R4 ;  /* 0x000000b7fa040223 */ /* 0x000fe20000010004 */
[----:B012--5:R-:W-:-:S03]  /*d1e0*/  HADD2.F32 R2, -RZ, R179.H1_H1 ;  /* 0x300000b3ff027230 */ /* 0x027fc60000004100 */
[----:B------:R-:W-:-:S04]  /*d1f0*/  @P0 FADD.FTZ R4, R249, -R4 ;  /* 0x80000004f9040221 */ /* 0x000fc80000010000 */
[----:B------:R-:W-:Y:S01]  /*d200*/  @P0 FFMA.FTZ R2, R5, R4, R2 ;  /* 0x0000000405020223 */ /* 0x000fe20000010002 */
[----:B------:R-:W-:-:S03]  /*d210*/  ISETP.GE.U32.AND P0, PT, R198, RZ, PT ;  /* 0x000000ffc600720c */ /* 0x000fc60003f06070 */
[----:B------:R-:W-:Y:S01]  /*d220*/  FMUL.FTZ R2, R2, UR13 ;  /* 0x0000000d02027c20 */ /* 0x000fe20008410000 */
[----:B------:R-:W-:-:S03]  /*d230*/  ISETP.GE.U32.AND.EX P0, PT, R199, 0x1000000, PT, P0 ;  /* 0x01000000c700780c */ /* 0x000fc60003f06100 */
[----:B------:R-:W-:Y:S01]  /*d240*/  FMUL.FTZ R4, R2, UR12 ;  /* 0x0000000c02047c20 */ /* 0x000fe20008410000 */
[----:B------:R-:W-:-:S09]  /*d250*/  CS2R R2, SRZ ;  /* 0x0000000000027805 */ /* 0x000fd2000001ff00 */
[----:B------:R-:W-:-:S05]  /*d260*/  @P0 HADD2.F32 R5, -RZ, R59.H1_H1 ;  /* 0x3000003bff050230 */ /* 0x000fca0000004100 */
[----:B------:R-:W-:Y:S01]  /*d270*/  @P0 FMUL.FTZ R3, R5, R4 ;  /* 0x0000000405030220 */ /* 0x000fe20000410000 */
[----:B------:R-:W-:-:S04]  /*d280*/  @P0 HADD2.F32 R5, -RZ, R167.H1_H1 ;  /* 0x300000a7ff050230 */ /* 0x000fc80000004100 */
[----:B------:R-:W-:Y:S01]  /*d290*/  F2FP.F16.F32.PACK_AB R3, RZ, R3 ;  /* 0x00000003ff03723e */ /* 0x000fe200000000ff */
[----:B------:R-:W-:-:S03]  /*d2a0*/  @P0 FMUL.FTZ R2, R5, R4 ;  /* 0x0000000405020220 */ /* 0x000fc60000410000 */
[----:B------:R-:W-:Y:S01]  /*d2b0*/  PRMT R163, R163, 0x5410, R3 ;  /* 0x00005410a3a37816 */ /* 0x000fe20000000003 */
[----:B------:R-:W-:Y:S01]  /*d2c0*/  FADD.FTZ R155, R155, R2 ;  /* 0x000000029b9b7221 */ /* 0x000fe20000010000 */
[----:B------:R-:W-:Y:S06]  /*d2d0*/  BRA `(.L_x_3077) ;  /* 0x0000001800d47947 */ /* 0x000fec0003800000 */
.L_x_3061:
[----:B------:R-:W-:-:S04]  /*d2e0*/  UISETP.NE.U32.AND UP0, UPT, UR20, URZ, UPT ;  /* 0x000000ff1400728c */ /* 0x000fc8000bf05070 */
[----:B------:R-:W-:-:S06]  /*d2f0*/  UISETP.NE.AND.EX UP0, UPT, UR21, URZ, UPT, UP0 ;  /* 0x000000ff1500728c */ /* 0x000fcc000bf05300 */
[----:B------:R-:W-:-:S13]  /*d300*/  PLOP3.LUT P2, PT, PT, PT, UP0, 0x80, 0x8 ;  /* 0x000000000008781c */ /* 0x000fda0003f4f008 */
[----:B------:R-:W-:Y:S05]  /*d310*/  @!P2 BRA `(.L_x_3092) ;  /* 0x0000000800e0a947 */ /* 0x000fea0003800000 */
[----:B------:R-:W-:Y:S01]  /*d320*/  ISETP.GT.AND P0, PT, R6, RZ, PT ;  /* 0x000000ff0600720c */ /* 0x000fe20003f04270 */
[-CC-:B------:R-:W-:Y:S01]  /*d330*/  FFMA.FTZ R6, R212, R183.reuse, R4.reuse ;  /* 0x000000b7d4067223 */ /* 0x180fe20000010004 */
[-CC-:B0-----:R-:W-:Y:S01]  /*d340*/  FFMA.FTZ R170, R210, R183.reuse, R4.reuse ;  /* 0x000000b7d2aa7223 */ /* 0x181fe20000010004 */
[-CC-:B-12---:R-:W-:Y:S01]  /*d350*/  FFMA.FTZ R3, R189, R183.reuse, R4.reuse ;  /* 0x000000b7bd037223 */ /* 0x186fe20000010004 */
[-CC-:B------:R-:W-:Y:S01]  /*d360*/  FFMA.FTZ R169, R205, R183.reuse, R4.reuse ;  /* 0x000000b7cda97223 */ /* 0x180fe20000010004 */
[-CC-:B------:R-:W-:Y:S01]  /*d370*/  FFMA.FTZ R171, R207, R183.reuse, R4.reuse ;  /* 0x000000b7cfab7223 */ /* 0x180fe20000010004 */
[-C--:B------:R-:W-:Y:S01]  /*d380*/  FFMA.FTZ R184, R226, R183.reuse, R4 ;  /* 0x000000b7e2b87223 */ /* 0x080fe20000010004 */
[----:B------:R-:W-:Y:S01]  /*d390*/  FADD.FTZ R6, R211, -R6 ;  /* 0x80000006d3067221 */ /* 0x000fe20000010000 */
[----:B------:R-:W-:Y:S01]  /*d3a0*/  FADD.FTZ R170, R209, -R170 ;  /* 0x800000aad1aa7221 */ /* 0x000fe20000010000 */
[----:B------:R-:W-:Y:S01]  /*d3b0*/  FADD.FTZ R182, R190, -R3 ;  /* 0x80000003beb67221 */ /* 0x000fe20000010000 */
[----:B------:R-:W-:Y:S01]  /*d3c0*/  FADD.FTZ R2, R206, -R169 ;  /* 0x800000a9ce027221 */ /* 0x000fe20000010000 */
[----:B------:R-:W-:Y:S01]  /*d3d0*/  FADD.FTZ R168, R208, -R171 ;  /* 0x800000abd0a87221 */ /* 0x000fe20000010000 */
[----:B------:R-:W-:Y:S01]  /*d3e0*/  FADD.FTZ R184, R225, -R184 ;  /* 0x800000b8e1b87221 */ /* 0x000fe20000010000 */
[-CC-:B------:R-:W-:Y:S01]  /*d3f0*/  FFMA.FTZ R185, R235, R183.reuse, R4.reuse ;  /* 0x000000b7ebb97223 */ /* 0x180fe20000010004 */
[----:B------:R-:W-:Y:S01]  /*d400*/  FFMA.FTZ R186, R250, R183, R4 ;  /* 0x000000b7faba7223 */ /* 0x000fe20000010004 */
[C---:B------:R-:W-:Y:S01]  /*d410*/  FMUL.FTZ R169, R5.reuse, R6 ;  /* 0x0000000605a97220 */ /* 0x040fe20000410000 */
[C---:B------:R-:W-:Y:S01]  /*d420*/  FMUL.FTZ R6, R5.reuse, R170 ;  /* 0x000000aa05067220 */ /* 0x040fe20000410000 */
[C---:B------:R-:W-:Y:S01]  /*d430*/  FMUL.FTZ R182, R5.reuse, R182 ;  /* 0x000000b605b67220 */ /* 0x040fe20000410000 */
[C---:B------:R-:W-:Y:S01]  /*d440*/  FMUL.FTZ R171, R5.reuse, R2 ;  /* 0x0000000205ab7220 */ /* 0x040fe20000410000 */
[C---:B------:R-:W-:Y:S01]  /*d450*/  FMUL.FTZ R168, R5.reuse, R168 ;  /* 0x000000a805a87220 */ /* 0x040fe20000410000 */
[----:B------:R-:W-:Y:S01]  /*d460*/  FMUL.FTZ R170, R5, R184 ;  /* 0x000000b805aa7220 */ /* 0x000fe20000410000 */
[----:B------:R-:W-:Y:S01]  /*d470*/  FADD.FTZ R4, R236, -R185 ;  /* 0x800000b9ec047221 */ /* 0x000fe20000010000 */
[----:B------:R-:W-:Y:S01]  /*d480*/  FADD.FTZ R186, R249, -R186 ;  /* 0x800000baf9ba7221 */ /* 0x000fe20000010000 */
[----:B------:R-:W-:Y:S01]  /*d490*/  BSSY.RECONVERGENT B3, `(.L_x_3093) ;  /* 0x000001a000037945 */ /* 0x000fe20003800200 */
[----:B------:R-:W-:Y:S01]  /*d4a0*/  FSEL R171, R171, RZ, P0 ;  /* 0x000000ffabab7208 */ /* 0x000fe20000000000 */
[C---:B------:R-:W-:Y:S01]  /*d4b0*/  FMUL.FTZ R184, R5.reuse, R4 ;  /* 0x0000000405b87220 */ /* 0x040fe20000410000 */
[----:B------:R-:W-:Y:S01]  /*d4c0*/  FMUL.FTZ R183, R5, R186 ;  /* 0x000000ba05b77220 */ /* 0x000fe20000410000 */
[----:B------:R-:W-:-:S02]  /*d4d0*/  FSEL R168, R168, RZ, P0 ;  /* 0x000000ffa8a87208 */ /* 0x000fc40000000000 */
[----:B------:R-:W-:Y:S02]  /*d4e0*/  FSEL R169, R169, RZ, P0 ;  /* 0x000000ffa9a97208 */ /* 0x000fe40000000000 */
        /* <DEDUP_REMOVED lines=20> */
.L_x_3094:
[----:B------:R-:W-:Y:S05]  /*d630*/  BSYNC.RECONVERGENT B3 ;  /* 0x0000000000037941 */ /* 0x000fea0003800200 */
.L_x_3093:
        /* <DEDUP_REMOVED lines=18> */
.L_x_3096:
[----:B------:R-:W-:Y:S05]  /*d760*/  BSYNC.RECONVERGENT B3 ;  /* 0x0000000000037941 */ /* 0x000fea0003800200 */
.L_x_3095:
        /* <DEDUP_REMOVED lines=18> */
.L_x_3098:
[----:B------:R-:W-:Y:S05]  /*d890*/  BSYNC.RECONVERGENT B3 ;  /* 0x0000000000037941 */ /* 0x000fea0003800200 */
.L_x_3097:
        /* <DEDUP_REMOVED lines=18> */
.L_x_3100:
[----:B------:R-:W-:Y:S05]  /*d9c0*/  BSYNC.RECONVERGENT B3 ;  /* 0x0000000000037941 */ /* 0x000fea0003800200 */
.L_x_3099:
        /* <DEDUP_REMOVED lines=18> */
.L_x_3102:
[----:B------:R-:W-:Y:S05]  /*daf0*/  BSYNC.RECONVERGENT B3 ;  /* 0x0000000000037941 */ /* 0x000fea0003800200 */
.L_x_3101:
        /* <DEDUP_REMOVED lines=18> */
.L_x_3104:
[----:B------:R-:W-:Y:S05]  /*dc20*/  BSYNC.RECONVERGENT B3 ;  /* 0x0000000000037941 */ /* 0x000fea0003800200 */
.L_x_3103:
[----:B------:R-:W-:Y:S01]  /*dc30*/  BSSY.RECONVERGENT B3, `(.L_x_3105) ;  /* 0x0000017000037945 */ /* 0x000fe20003800200 */
[----:B------:R-:W-:Y:S02]  /*dc40*/  F2FP.F16.F32.PACK_AB R169, R169, R168 ;  /* 0x000000a8a9a9723e */ /* 0x000fe400000000ff */
[----:B------:R-:W-:Y:S02]  /*dc50*/  F2FP.F16.F32.PACK_AB R170, R170, R6 ;  /* 0x00000006aaaa723e */ /* 0x000fe400000000ff */
[----:B------:R-:W-:Y:S02]  /*dc60*/  F2FP.F16.F32.PACK_AB R168, R171, R182 ;  /* 0x000000b6aba8723e */ /* 0x000fe400000000ff */
        /* <DEDUP_REMOVED lines=19> */
.L_x_3106:
[----:B------:R-:W-:Y:S05]  /*dda0*/  BSYNC.RECONVERGENT B3 ;  /* 0x0000000000037941 */ /* 0x000fea0003800200 */
.L_x_3105:
[----:B------:R-:W-:Y:S01]  /*ddb0*/  F2FP.F16.F32.PACK_AB R171, R183, R184 ;  /* 0x000000b8b7ab723e */ /* 0x000fe200000000ff */
[----:B------:R-:W-:Y:S06]  /*ddc0*/  @!P1 BRA `(.L_x_3077) ;  /* 0x0000001000189947 */ /* 0x000fec0003800000 */
[----:B-----5:R-:W-:Y:S01]  /*ddd0*/  ISETP.GE.U32.AND P0, PT, R198, RZ, PT ;  /* 0x000000ffc600720c */ /* 0x020fe20003f06070 */
[----:B------:R-:W-:-:S03]  /*dde0*/  FMUL.FTZ R2, R183, UR13 ;  /* 0x0000000db7027c20 */ /* 0x000fc60008410000 */
[----:B------:R-:W-:Y:S01]  /*ddf0*/  ISETP.GE.U32.AND.EX P0, PT, R199, 0x1000000, PT, P0 ;  /* 0x01000000c700780c */ /* 0x000fe20003f06100 */
[----:B------:R-:W-:Y:S01]  /*de00*/  FMUL.FTZ R4, R2, UR12 ;  /* 0x0000000c02047c20 */ /* 0x000fe20008410000 */
[----:B------:R-:W-:-:S11]  /*de10*/  CS2R R2, SRZ ;  /* 0x0000000000027805 */ /* 0x000fd6000001ff00 */
        /* <DEDUP_REMOVED lines=8> */
.L_x_3092:
[----:B------:R-:W-:Y:S04]  /*dea0*/  BSSY.RECONVERGENT B3, `(.L_x_3107) ;  /* 0x0000020000037945 */ /* 0x000fe80003800200 */
[----:B------:R-:W-:Y:S05]  /*deb0*/  @!P1 BRA `(.L_x_3108) ;  /* 0x0000000000789947 */ /* 0x000fea0003800000 */
[----:B-----5:R-:W-:Y:S01]  /*dec0*/  LOP3.LUT P0, RZ, R198, 0xff, RZ, 0xc0, !PT ;  /* 0x000000ffc6ff7812 */ /* 0x020fe2000780c0ff */
[----:B------:R-:W-:Y:S01]  /*ded0*/  BSSY.RECONVERGENT B4, `(.L_x_3109) ;  /* 0x000000c000047945 */ /* 0x000fe20003800200 */
[----:B012---:R-:W-:-:S11]  /*dee0*/  HFMA2 R3, -RZ, RZ, 0, 0 ;  /* 0x00000000ff037431 */ /* 0x007fd600000001ff */
        /* <DEDUP_REMOVED lines=10> */
.L_x_3110:
[----:B------:R-:W-:Y:S05]  /*df90*/  BSYNC.RECONVERGENT B4 ;  /* 0x0000000000047941 */ /* 0x000fea0003800200 */
.L_x_3109:
        /* <DEDUP_REMOVED lines=13> */
.L_x_3112:
[----:B------:R-:W-:Y:S05]  /*e070*/  BSYNC.RECONVERGENT B4 ;  /* 0x0000000000047941 */ /* 0x000fea0003800200 */
.L_x_3111:
[----:B------:R-:W-:-:S04]  /*e080*/  F2FP.F16.F32.PACK_AB R2, RZ, R2 ;  /* 0x00000002ff02723e */ /* 0x000fc800000000ff */
[----:B------:R-:W-:-:S07]  /*e090*/  PRMT R160, R2, 0x7610, R160 ;  /* 0x0000761002a07816 */ /* 0x000fce00000000a0 */
.L_x_3108:
[----:B------:R-:W-:Y:S05]  /*e0a0*/  BSYNC.RECONVERGENT B3 ;  /* 0x0000000000037941 */ /* 0x000fea0003800200 */
.L_x_3107:
        /* <DEDUP_REMOVED lines=15> */
.L_x_3116:
[----:B------:R-:W-:Y:S05]  /*e1a0*/  BSYNC.RECONVERGENT B4 ;  /* 0x0000000000047941 */ /* 0x000fea0003800200 */
.L_x_3115:
        /* <DEDUP_REMOVED lines=13> */
.L_x_3118:
[----:B------:R-:W-:Y:S05]  /*e280*/  BSYNC.RECONVERGENT B4 ;  /* 0x0000000000047941 */ /* 0x000fea0003800200 */
.L_x_3117:
[----:B------:R-:W-:-:S04]  /*e290*/  F2FP.F16.F32.PACK_AB R2, RZ, R2 ;  /* 0x00000002ff02723e */ /* 0x000fc800000000ff */
[----:B------:R-:W-:-:S07]  /*e2a0*/  PRMT R160, R160, 0x5410, R2 ;  /* 0x00005410a0a07816 */ /* 0x000fce0000000002 */
.L_x_3114:
[----:B------:R-:W-:Y:S05]  /*e2b0*/  BSYNC.RECONVERGENT B3 ;  /* 0x0000000000037941 */ /* 0x000fea0003800200 */
.L_x_3113:
        /* <DEDUP_REMOVED lines=15> */
.L_x_3122:
[----:B------:R-:W-:Y:S05]  /*e3b0*/  BSYNC.RECONVERGENT B4 ;  /* 0x0000000000047941 */ /* 0x000fea0003800200 */
.L_x_3121:
        /* <DEDUP_REMOVED lines=13> */
.L_x_3124:
[----:B------:R-:W-:Y:S05]  /*e490*/  BSYNC.RECONVERGENT B4 ;  /* 0x0000000000047941 */ /* 0x000fea0003800200 */
.L_x_3123:
[----:B------:R-:W-:-:S04]  /*e4a0*/  F2FP.F16.F32.PACK_AB R2, RZ, R2 ;  /* 0x00000002ff02723e */ /* 0x000fc800000000ff */
[----:B------:R-:W-:-:S07]  /*e4b0*/  PRMT R161, R2, 0x7610, R161 ;  /* 0x0000761002a17816 */ /* 0x000fce00000000a1 */
.L_x_3120:
[----:B------:R-:W-:Y:S05]  /*e4c0*/  BSYNC.RECONVERGENT B3 ;  /* 0x0000000000037941 */ /* 0x000fea0003800200 */
.L_x_3119:
[----:B------:R-:W-:Y:S04]  /*e4d0*/  BSSY.RECONVERGENT B3, `(.L_x_3125) ;  /* 0x0000020000037945 */ /* 0x000fe80003800200 */
[----:B------:R-:W-:Y:S05]  /*e4e0*/  @!P1 BRA `(.L_x_3126) ;  /* 0x0000000000789947 */ /* 0x000fea0003800000 */
[----:B-----5:R-:W-:Y:S01]  /*e4f0*/  LOP3.LUT P0, RZ, R198, 0xff000000, RZ, 0xc0, !PT ;  /* 0xff000000c6ff7812 */ /* 0x020fe2000780c0ff */
[----:B------:R-:W-:Y:S01]  /*e500*/  BSSY.RECONVERGENT B4, `(.L_x_3127) ;  /* 0x000000c000047945 */ /* 0x000fe20003800200 */
[----:B012---:R-:W-:-:S11]  /*e510*/  HFMA2 R2, -RZ, RZ, 0, 0 ;  /* 0x00000000ff027431 */ /* 0x007fd600000001ff */
        /* <DEDUP_REMOVED lines=10> */
.L_x_3128:
[----:B------:R-:W-:Y:S05]  /*e5c0*/  BSYNC.RECONVERGENT B4 ;  /* 0x0000000000047941 */ /* 0x000fea0003800200 */
.L_x_3127:
        /* <DEDUP_REMOVED lines=13> */
.L_x_3130:
[----:B------:R-:W-:Y:S05]  /*e6a0*/  BSYNC.RECONVERGENT B4 ;  /* 0x0000000000047941 */ /* 0x000fea0003800200 */
.L_x_3129:
[----:B------:R-:W-:-:S04]  /*e6b0*/  F2FP.F16.F32.PACK_AB R2, RZ, R2 ;  /* 0x00000002ff02723e */ /* 0x000fc800000000ff */
[----:B------:R-:W-:-:S07]  /*e6c0*/  PRMT R161, R161, 0x5410, R2 ;  /* 0x00005410a1a17816 */ /* 0x000fce0000000002 */
.L_x_3126:
[----:B------:R-:W-:Y:S05]  /*e6d0*/  BSYNC.RECONVERGENT B3 ;  /* 0x0000000000037941 */ /* 0x000fea0003800200 */
.L_x_3125:
        /* <DEDUP_REMOVED lines=15> */
.L_x_3134:
[----:B------:R-:W-:Y:S05]  /*e7d0*/  BSYNC.RECONVERGENT B4 ;  /* 0x0000000000047941 */ /* 0x000fea0003800200 */
.L_x_3133:
        /* <DEDUP_REMOVED lines=13> */
.L_x_3136:
[----:B------:R-:W-:Y:S05]  /*e8b0*/  BSYNC.RECONVERGENT B4 ;  /* 0x0000000000047941 */ /* 0x000fea0003800200 */
.L_x_3135:
[----:B------:R-:W-:-:S04]  /*e8c0*/  F2FP.F16.F32.PACK_AB R2, RZ, R2 ;  /* 0x00000002ff02723e */ /* 0x000fc800000000ff */
[----:B------:R-:W-:-:S07]  /*e8d0*/  PRMT R162, R2, 0x7610, R162 ;  /* 0x0000761002a27816 */ /* 0x000fce00000000a2 */
.L_x_3132:
[----:B------:R-:W-:Y:S05]  /*e8e0*/  BSYNC.RECONVERGENT B3 ;  /* 0x0000000000037941 */ /* 0x000fea0003800200 */
.L_x_3131:
        /* <DEDUP_REMOVED lines=15> */
.L_x_3140:
[----:B------:R-:W-:Y:S05]  /*e9e0*/  BSYNC.RECONVERGENT B4 ;  /* 0x0000000000047941 */ /* 0x000fea0003800200 */
.L_x_3139:
        /* <DEDUP_REMOVED lines=13> */
.L_x_3142:
[----:B------:R-:W-:Y:S05]  /*eac0*/  BSYNC.RECONVERGENT B4 ;  /* 0x0000000000047941 */ /* 0x000fea0003800200 */
.L_x_3141:
[----:B------:R-:W-:-:S04]  /*ead0*/  F2FP.F16.F32.PACK_AB R2, RZ, R2 ;  /* 0x00000002ff02723e */ /* 0x000fc800000000ff */
[----:B------:R-:W-:-:S07]  /*eae0*/  PRMT R162, R162, 0x5410, R2 ;  /* 0x00005410a2a27816 */ /* 0x000fce0000000002 */
.L_x_3138:
[----:B------:R-:W-:Y:S05]  /*eaf0*/  BSYNC.RECONVERGENT B3 ;  /* 0x0000000000037941 */ /* 0x000fea0003800200 */
.L_x_3137:
        /* <DEDUP_REMOVED lines=15> */
.L_x_3146:
[----:B------:R-:W-:Y:S05]  /*ebf0*/  BSYNC.RECONVERGENT B4 ;  /* 0x0000000000047941 */ /* 0x000fea0003800200 */
.L_x_3145:
        /* <DEDUP_REMOVED lines=13> */
.L_x_3148:
[----:B------:R-:W-:Y:S05]  /*ecd0*/  BSYNC.RECONVERGENT B4 ;  /* 0x0000000000047941 */ /* 0x000fea0003800200 */
.L_x_3147:
[----:B------:R-:W-:-:S04]  /*ece0*/  F2FP.F16.F32.PACK_AB R2, RZ, R2 ;  /* 0x00000002ff02723e */ /* 0x000fc800000000ff */
[----:B------:R-:W-:-:S07]  /*ecf0*/  PRMT R163, R2, 0x7610, R163 ;  /* 0x0000761002a37816 */ /* 0x000fce00000000a3 */
.L_x_3144:
[----:B------:R-:W-:Y:S05]  /*ed00*/  BSYNC.RECONVERGENT B3 ;  /* 0x0000000000037941 */ /* 0x000fea0003800200 */
.L_x_3143:
[----:B------:R-:W-:Y:S05]  /*ed10*/  @!P1 BRA `(.L_x_3077) ;  /* 0x0000000000449947 */ /* 0x000fea0003800000 */
[----:B------:R-:W-:Y:S01]  /*ed20*/  FFMA.FTZ R4, R250, R183, R4 ;  /* 0x000000b7fa047223 */ /* 0x000fe20000010004 */
[----:B-----5:R-:W-:Y:S02]  /*ed30*/  ISETP.GE.U32.AND P0, PT, R198, RZ, PT ;  /* 0x000000ffc600720c */ /* 0x020fe40003f06070 */
[----:B------:R-:W-:Y:S01]  /*ed40*/  ISETP.GT.AND P3, PT, R6, RZ, PT ;  /* 0x000000ff0600720c */ /* 0x000fe20003f64270 */
[----:B------:R-:W-:Y:S01]  /*ed50*/  FADD.FTZ R4, R249, -R4 ;  /* 0x80000004f9047221 */ /* 0x000fe20000010000 */
[----:B------:R-:W-:-:S03]  /*ed60*/  ISETP.GE.U32.AND.EX P0, PT, R199, 0x1000000, PT, P0 ;  /* 0x01000000c700780c */ /* 0x000fc60003f06100 */
[----:B012---:R-:W-:-:S05]  /*ed70*/  FMUL.FTZ R2, R5, R4 ;  /* 0x0000000405027220 */ /* 0x007fca0000410000 */
[----:B------:R-:W-:-:S05]  /*ed80*/  FSEL R2, R2, RZ, P3 ;  /* 0x000000ff02027208 */ /* 0x000fca0001800000 */
        /* <DEDUP_REMOVED lines=10> */
.L_x_3077:
[----:B------:R-:W-:Y:S05]  /*ee30*/  BSYNC.RECONVERGENT B1 ;  /* 0x0000000000017941 */ /* 0x000fea0003800200 */
.L_x_3060:
[----:B012---:R-:W0:Y:S08]  /*ee40*/  @P2 LDC.64 R2, c[0x0][0x478] ;  /* 0x00011e00ff022b82 */ /* 0x007e300000000a00 */
[----:B------:R-:W1:Y:S01]  /*ee50*/  @P1 LDC.64 R4, c[0x0][0x468] ;  /* 0x00011a00ff041b82 */ /* 0x000e620000000a00 */
[----:B0-----:R-:W-:-:S05]  /*ee60*/  @P2 IMAD.WIDE.U32 R2, R181, 0x10, R2 ;  /* 0x00000010b5022825 */ /* 0x001fca00078e0002 */
[----:B------:R3:W-:Y:S01]  /*ee70*/  @P2 STG.E.128 desc[UR6][R2.64], R168 ;  /* 0x000000a802002986 */ /* 0x0007e2000c101d06 */
[----:B-1----:R-:W-:-:S05]  /*ee80*/  @P1 IMAD.WIDE.U32 R180, R180, 0x10, R4 ;  /* 0x00000010b4b41825 */ /* 0x002fca00078e0004 */
[----:B------:R3:W-:Y:S02]  /*ee90*/  @P1 STG.E.128 desc[UR6][R180.64], R160 ;  /* 0x000000a0b4001986 */ /* 0x0007e4000c101d06 */
.L_x_3057:
[----:B------:R-:W-:Y:S05]  /*eea0*/  BSYNC.RECONVERGENT B2 ;  /* 0x0000000000027941 */ /* 0x000fea0003800200 */
.L_x_3056:
[----:B0123--:R-:W0:Y:S02]  /*eeb0*/  LDC.64 R2, c[0x0][0x380] ;  /* 0x0000e000ff027b82 */ /* 0x00fe240000000a00 */
[----:B0-----:R-:W-:-:S04]  /*eec0*/  LEA R7, R2, R7, 0x2 ;  /* 0x0000000702077211 */ /* 0x001fc800078e10ff */
[----:B------:R-:W-:-:S13]  /*eed0*/  ISETP.GE.AND P0, PT, R7, R3, PT ;  /* 0x000000030700720c */ /* 0x000fda0003f06270 */
[----:B------:R-:W-:Y:S05]  /*eee0*/  @!P0 BRA `(.L_x_3149) ;  /* 0xffffff1800a08947 */ /* 0x000fea000383ffff */
.L_x_2753:
[----:B------:R-:W-:Y:S05]  /*eef0*/  BSYNC B0 ;  /* 0x0000000000007941 */ /* 0x000fea0003800000 */
.L_x_2752:
[----:B------:R-:W0:Y:S01]  /*ef00*/  S2R R5, SR_CgaCtaId ;  /* 0x0000000000057919 */ /* 0x000e220000008800 */
[C---:B------:R-:W-:Y:S01]  /*ef10*/  SHF.L.U32 R2, R251.reuse, 0x7, RZ ;  /* 0x00000007fb027819 */ /* 0x040fe200000006ff */
[----:B------:R-:W-:Y:S05]  /*ef20*/  WARPSYNC.ALL ;  /* 0x0000000000007948 */ /* 0x000fea0003800000 */
[C---:B------:R-:W-:Y:S01]  /*ef30*/  SHF.L.U32 R0, R251.reuse, 0x5, RZ ;  /* 0x00000005fb007819 */ /* 0x040fe200000006ff */
[----:B------:R-:W1:Y:S01]  /*ef40*/  S2UR UR4, SR_CTAID.X ;  /* 0x00000000000479c3 */ /* 0x000e620000002500 */
[----:B------:R-:W-:Y:S01]  /*ef50*/  MOV R4, 0x400 ;  /* 0x0000040000047802 */ /* 0x000fe20000000f00 */
[----:B------:R-:W2:Y:S01]  /*ef60*/  LDCU.128 UR16, c[0x0][0x440] ;  /* 0x00008800ff1077ac */ /* 0x000ea20008000c00 */
[----:B------:R-:W-:Y:S01]  /*ef70*/  LOP3.LUT R3, R2, 0x3000, RZ, 0xc0, !PT ;  /* 0x0000300002037812 */ /* 0x000fe200078ec0ff */
[----:B------:R-:W-:Y:S01]  /*ef80*/  BSSY.RECONVERGENT B0, `(.L_x_3150) ;  /* 0x0000093000007945 */ /* 0x000fe20003800200 */
[----:B-----5:R-:W-:-:S02]  /*ef90*/  LOP3.LUT R58, R251, 0x7f, RZ, 0x3c, !PT ;  /* 0x0000007ffb3a7812 */ /* 0x020fc400078e3cff */
[----:B------:R-:W-:Y:S02]  /*efa0*/  LOP3.LUT R0, R3, 0x3e0, R0, 0xf8, !PT ;  /* 0x000003e003007812 */ /* 0x000fe400078ef800 */
[----:B------:R-:W-:-:S04]  /*efb0*/  IADD3 R58, PT, PT, R58, R9, RZ ;  /* 0x000000093a3a7210 */ /* 0x000fc80007ffe0ff */
[C---:B------:R-:W-:Y:S02]  /*efc0*/  ISETP.GE.U32.AND P6, PT, R58.reuse, 0x100, PT ;  /* 0x000001003a00780c */ /* 0x040fe40003fc6070 */
[----:B------:R-:W-:Y:S02]  /*efd0*/  ISETP.GE.U32.AND P5, PT, R58, 0x180, PT ;  /* 0x000001803a00780c */ /* 0x000fe40003fa6070 */
        /* <DEDUP_REMOVED lines=53> */
[----:B-1----:R-:W-:Y:S01]  /*f330*/  IMAD R62, R9, UR4, RZ ;  /* 0x00000004093e7c24 */ /* 0x002fe2000f8e02ff */
[----:B------:R-:W0:Y:S01]  /*f340*/  LDCU.64 UR4, c[0x0][0x460] ;  /* 0x00008c00ff0477ac */ /* 0x000e220008000a00 */
[----:B---3--:R-:W-:Y:S01]  /*f350*/  FADD.FTZ R9, R2, R7 ;  /* 0x0000000702097221 */ /* 0x008fe20000010000 */
[----:B------:R-:W-:Y:S02]  /*f360*/  STS.128 [R0+0x810], R80 ;  /* 0x0008105000007388 */ /* 0x000fe40000000c00 */
[----:B------:R-:W-:-:S02]  /*f370*/  IADD3 R62, P0, PT, R62, R251, RZ ;  /* 0x000000fb3e3e7210 */ /* 0x000fc40007f1e0ff */
[----:B------:R1:W-:Y:S04]  /*f380*/  STS.128 [R0+0xc00], R84 ;  /* 0x000c005400007388 */ /* 0x0003e80000000c00 */
[----:B------:R-:W-:Y:S01]  /*f390*/  STS.128 [R0+0xc10], R88 ;  /* 0x000c105800007388 */ /* 0x000fe20000000c00 */
[----:B------:R-:W-:Y:S01]  /*f3a0*/  BAR.SYNC.DEFER_BLOCKING 0x0 ;  /* 0x0000000000007b1d */ /* 0x000fe20000010000 */
[----:B-1----:R-:W-:-:S04]  /*f3b0*/  IADD3.X R87, PT, PT, RZ, RZ, RZ, P0, !PT ;  /* 0x000000ffff577210 */ /* 0x002fc800007fe4ff */
[----:B------:R-:W-:Y:S01]  /*f3c0*/  SHF.L.U64.HI R60, R62, 0x2, R87 ;  /* 0x000000023e3c7819 */ /* 0x000fe20000010257 */
        /* <DEDUP_REMOVED lines=49> */
[----:B------:R-:W-:Y:S02]  /*f6e0*/  IADD3.X R87, PT, PT, R60, UR19, RZ, P0, !PT ;  /* 0x000000133c577c10 */ /* 0x000fe400087fe4ff */
[----:B0-----:R-:W-:Y:S01]  /*f6f0*/  IADD3 R57, P0, PT, R0, UR4, RZ ;  /* 0x0000000400397c10 */ /* 0x001fe2000ff1e0ff */
[----:B------:R-:W0:Y:S04]  /*f700*/  LDS R6, [R8] ;  /* 0x0000000008067984 */ /* 0x000e280000000800 */
[----:B------:R-:W1:Y:S04]  /*f710*/  LDS R81, [R8+0x1000] ;  /* 0x0010000008517984 */ /* 0x000e680000000800 */
[----:B------:R-:W2:Y:S04]  /*f720*/  LDS R83, [R8+0x2000] ;  /* 0x0020000008537984 */ /* 0x000ea80000000800 */
[----:B------:R-:W3:Y:S01]  /*f730*/  LDS R85, [R8+0x3000] ;  /* 0x0030000008557984 */ /* 0x000ee20000000800 */
[----:B0-----:R-:W-:-:S04]  /*f740*/  FADD.FTZ R6, RZ, R6 ;  /* 0x00000006ff067221 */ /* 0x001fc80000010000 */
[----:B-1----:R-:W-:Y:S01]  /*f750*/  FADD.FTZ R6, R6, R81 ;  /* 0x0000005106067221 */ /* 0x002fe20000010000 */
[C---:B------:R-:W-:Y:S02]  /*f760*/  IADD3.X R81, PT, PT, R60.reuse, UR17, RZ, P1, !PT ;  /* 0x000000113c517c10 */ /* 0x040fe40008ffe4ff */
[----:B------:R-:W-:Y:S01]  /*f770*/  IADD3.X R60, PT, PT, R60, UR5, RZ, P0, !PT ;  /* 0x000000053c3c7c10 */ /* 0x000fe200087fe4ff */
[----:B--2---:R-:W-:Y:S01]  /*f780*/  FADD.FTZ R6, R6, R83 ;  /* 0x0000005306067221 */ /* 0x004fe20000010000 */
[----:B------:R-:W-:-:S03]  /*f790*/  ISETP.GE.U32.AND P0, PT, R58, 0x80, PT ;  /* 0x000000803a00780c */ /* 0x000fc60003f06070 */
[----:B---3--:R-:W-:-:S10]  /*f7a0*/  FADD.FTZ R85, R6, R85 ;  /* 0x0000005506557221 */ /* 0x008fd40000010000 */
        /* <DEDUP_REMOVED lines=16> */
.L_x_3151:
[----:B------:R-:W-:Y:S05]  /*f8b0*/  BSYNC.RECONVERGENT B0 ;  /* 0x0000000000007941 */ /* 0x000fea0003800200 */
.L_x_3150:
        /* <DEDUP_REMOVED lines=16> */
[----:B------:R-:W2:Y:S01]  /*f9c0*/  LDS R2, [R8+0x400] ;  /* 0x0004000008027984 */ /* 0x000ea20000000800 */
[----:B------:R-:W-:Y:S01]  /*f9d0*/  FADD.FTZ R16, R16, R31 ;  /* 0x0000001f10107221 */ /* 0x000fe20000010000 */
[----:B------:R-:W-:Y:S01]  /*f9e0*/  FADD.FTZ R11, RZ, R11 ;  /* 0x0000000bff0b7221 */ /* 0x000fe20000010000 */
[----:B------:R-:W-:Y:S01]  /*f9f0*/  FADD.FTZ R13, R13, R20 ;  /* 0x000000140d0d7221 */ /* 0x000fe20000010000 */
[----:B------:R-:W3:Y:S01]  /*fa00*/  LDS R14, [R8+0x1e00] ;  /* 0x001e0000080e7984 */ /* 0x000ee20000000800 */
[----:B------:R-:W-:Y:S01]  /*fa10*/  FADD.FTZ R15, R15, R22 ;  /* 0x000000160f0f7221 */ /* 0x000fe20000010000 */
[----:B------:R-:W-:Y:S01]  /*fa20*/  FADD.FTZ R33, R10, R33 ;  /* 0x000000210a217221 */ /* 0x000fe20000010000 */
[----:B------:R-:W-:Y:S01]  /*fa30*/  FADD.FTZ R35, R12, R35 ;  /* 0x000000230c237221 */ /* 0x000fe20000010000 */
[----:B------:R-:W4:Y:S01]  /*fa40*/  LDS R9, [R8+0x1200] ;  /* 0x0012000008097984 */ /* 0x000f220000000800 */
[----:B------:R-:W-:Y:S01]  /*fa50*/  FADD.FTZ R11, R11, R18 ;  /* 0x000000120b0b7221 */ /* 0x000fe20000010000 */
        /* <DEDUP_REMOVED lines=8> */
[----:B------:R-:W-:Y:S01]  /*fae0*/  FADD.FTZ R38, RZ, R38 ;  /* 0x00000026ff267221 */ /* 0x000fe20000010000 */
[----:B------:R-:W-:Y:S01]  /*faf0*/  FADD.FTZ R40, RZ, R40 ;  /* 0x00000028ff287221 */ /* 0x000fe20000010000 */
[----:B------:R-:W5:Y:S01]  /*fb00*/  LDS R5, [R8+0xa00] ;  /* 0x000a000008057984 */ /* 0x000f620000000800 */
[----:B------:R-:W-:Y:S01]  /*fb10*/  FADD.FTZ R41, RZ, R41 ;  /* 0x00000029ff297221 */ /* 0x000fe20000010000 */
[----:B------:R-:W-:Y:S01]  /*fb20*/  FADD.FTZ R42, RZ, R42 ;  /* 0x0000002aff2a7221 */ /* 0x000fe20000010000 */
        /* <DEDUP_REMOVED lines=27> */
[----:B------:R-:W-:Y:S01]  /*fce0*/  BSSY.RECONVERGENT B0, `(.L_x_3152) ;  /* 0x000003f000007945 */ /* 0x000fe20003800200 */
[C---:B------:R-:W-:Y:S01]  /*fcf0*/  ISETP.GE.U32.AND P0, PT, R58.reuse, 0x200, PT ;  /* 0x000002003a00780c */ /* 0x040fe20003f06070 */
[----:B------:R-:W4:Y:S01]  /*fd00*/  LDS R23, [R8+0x2200] ;  /* 0x0022000008177984 */ /* 0x000f220000000800 */
[----:B-----5:R-:W-:Y:S01]  /*fd10*/  FADD.FTZ R3, RZ, R3 ;  /* 0x00000003ff037221 */ /* 0x020fe20000010000 */
        /* <DEDUP_REMOVED lines=12> */
[----:B------:R-:W-:Y:S01]  /*fde0*/  ISETP.GE.U32.AND P4, PT, R58, 0x400, PT ;  /* 0x000004003a00780c */ /* 0x000fe20003f86070 */
[----:B------:R-:W-:Y:S01]  /*fdf0*/  FADD.FTZ R71, R36, R71 ;  /* 0x0000004724477221 */ /* 0x000fe20000010000 */
[----:B------:R-:W5:Y:S01]  /*fe00*/  LDS R27, [R8+0x2800] ;  /* 0x00280000081b7984 */ /* 0x000f620000000800 */
[----:B------:R-:W-:Y:S01]  /*fe10*/  FADD.FTZ R7, R7, R20 ;  /* 0x0000001407077221 */ /* 0x000fe20000010000 */
[----:B------:R-:W-:Y:S01]  /*fe20*/  FADD.FTZ R73, R38, R73 ;  /* 0x0000004926497221 */ /* 0x000fe20000010000 */
        /* <DEDUP_REMOVED lines=12> */
[----:B--2---:R-:W-:-:S03]  /*fef0*/  FADD.FTZ R5, R5, R12 ;  /* 0x0000000c05057221 */ /* 0x004fc60000010000 */
        /* <DEDUP_REMOVED lines=29> */
.L_x_3153:
[----:B------:R-:W-:Y:S05]  /*100d0*/  BSYNC.RECONVERGENT B0 ;  /* 0x0000000000007941 */ /* 0x000fea0003800200 */
.L_x_3152:
        /* <DEDUP_REMOVED lines=18> */
.L_x_3155:
[----:B------:R-:W-:Y:S05]  /*10200*/  BSYNC.RECONVERGENT B0 ;  /* 0x0000000000007941 */ /* 0x000fea0003800200 */
.L_x_3154:
        /* <DEDUP_REMOVED lines=18> */
.L_x_3157:
[----:B------:R-:W-:Y:S05]  /*10330*/  BSYNC.RECONVERGENT B0 ;  /* 0x0000000000007941 */ /* 0x000fea0003800200 */
.L_x_3156:
        /* <DEDUP_REMOVED lines=18> */
.L_x_3159:
[----:B------:R-:W-:Y:S05]  /*10460*/  BSYNC.RECONVERGENT B0 ;  /* 0x0000000000007941 */ /* 0x000fea0003800200 */
.L_x_3158:
        /* <DEDUP_REMOVED lines=18> */
.L_x_3161:
[----:B------:R-:W-:Y:S05]  /*10590*/  BSYNC.RECONVERGENT B0 ;  /* 0x0000000000007941 */ /* 0x000fea0003800200 */
.L_x_3160:
        /* <DEDUP_REMOVED lines=18> */
.L_x_3163:
[----:B------:R-:W-:Y:S05]  /*106c0*/  BSYNC.RECONVERGENT B0 ;  /* 0x0000000000007941 */ /* 0x000fea0003800200 */
.L_x_3162:
        /* <DEDUP_REMOVED lines=11> */
.L_x_2764:
[----:B------:R-:W-:Y:S01]  /*10780*/  HFMA2 R188, -RZ, RZ, 0, 5.9604644775390625e-08 ;  /* 0x00000001ffbc7431 */ /* 0x000fe200000001ff */
[----:B------:R-:W-:Y:S01]  /*10790*/  BSSY B1, `(.L_x_3164) ;  /* 0x0000007000017945 */ /* 0x000fe20003800000 */
[----:B------:R-:W-:Y:S02]  /*107a0*/  MOV R187, R228 ;  /* 0x000000e400bb7202 */ /* 0x000fe40000000f00 */
[----:B------:R-:W-:Y:S02]  /*107b0*/  MOV R252, 0x1f ;  /* 0x0000001f00fc7802 */ /* 0x000fe40000000f00 */
[----:B--2---:R-:W-:-:S07]  /*107c0*/  MOV R184, 0xffffffff ;  /* 0xffffffff00b87802 */ /* 0x004fce0000000f00 */
[----:B-----5:R-:W-:Y:S05]  /*107d0*/  WARPSYNC.COLLECTIVE R184, `(.L_x_3165) ;  /* 0x00000000b8087348 */ /* 0x020fea0003c00000 */
[----:B------:R0:W1:Y:S02]  /*107e0*/  SHFL.BFLY P0, R186, R187, R188, R252 ;  /* 0x0c0000bcbbba7389 */ /* 0x00006400000000fc */
[----:B01---5:R-:W-:Y:S05]  /*107f0*/  ENDCOLLECTIVE ;  /* 0x000000000000791b */ /* 0x023fea0003800000 */
.L_x_3165:
[----:B------:R-:W-:Y:S05]  /*10800*/  BSYNC B1 ;  /* 0x0000000000017941 */ /* 0x000fea0003800000 */
.L_x_3164:
        /* <DEDUP_REMOVED lines=8> */
.L_x_3166:
[----:B------:R-:W-:-:S05]  /*10890*/  FADD.FTZ R3, R3, R228 ;  /* 0x000000e403037221 */ /* 0x000fca0000010000 */
[----:B------:R-:W-:Y:S01]  /*108a0*/  MOV R187, R3 ;  /* 0x0000000300bb7202 */ /* 0x000fe20000000f00 */
[----:B------:R-:W-:Y:S01]  /*108b0*/  HFMA2 R188, -RZ, RZ, 0, 1.1920928955078125e-07 ;  /* 0x00000002ffbc7431 */ /* 0x000fe200000001ff */
[----:B------:R-:W-:-:S07]  /*108c0*/  MOV R2, R186 ;  /* 0x000000ba00027202 */ /* 0x000fce0000000f00 */
[----:B------:R-:W-:Y:S05]  /*108d0*/  WARPSYNC.COLLECTIVE R184, `(.L_x_3167) ;  /* 0x00000000b8087348 */ /* 0x000fea0003c00000 */
[----:B------:R0:W1:Y:S02]  /*108e0*/  SHFL.BFLY P0, R186, R187, R188, R252 ;  /* 0x0c0000bcbbba7389 */ /* 0x00006400000000fc */
[----:B01----:R-:W-:Y:S05]  /*108f0*/  ENDCOLLECTIVE ;  /* 0x000000000000791b */ /* 0x003fea0003800000 */
.L_x_3167:
[----:B------:R-:W-:-:S05]  /*10900*/  FADD.FTZ R4, R2, R227 ;  /* 0x000000e302047221 */ /* 0x000fca0000010000 */
[----:B------:R-:W-:Y:S02]  /*10910*/  MOV R187, R4 ;  /* 0x0000000400bb7202 */ /* 0x000fe40000000f00 */
[----:B------:R-:W-:-:S07]  /*10920*/  MOV R2, R186 ;  /* 0x000000ba00027202 */ /* 0x000fce0000000f00 */
[----:B------:R-:W-:Y:S05]  /*10930*/  WARPSYNC.COLLECTIVE R184, `(.L_x_3168) ;  /* 0x00000000b8087348 */ /* 0x000fea0003c00000 */
[----:B------:R0:W1:Y:S02]  /*10940*/  SHFL.BFLY P0, R186, R187, R188, R252 ;  /* 0x0c0000bcbbba7389 */ /* 0x00006400000000fc */
[----:B01----:R-:W-:Y:S05]  /*10950*/  ENDCOLLECTIVE ;  /* 0x000000000000791b */ /* 0x003fea0003800000 */
.L_x_3168:
[----:B------:R-:W-:-:S05]  /*10960*/  FADD.FTZ R180, R3, R2 ;  /* 0x0000000203b47221 */ /* 0x000fca0000010000 */
[----:B------:R-:W-:Y:S01]  /*10970*/  MOV R187, R180 ;  /* 0x000000b400bb7202 */ /* 0x000fe20000000f00 */
[----:B------:R-:W-:Y:S01]  /*10980*/  HFMA2 R188, -RZ, RZ, 0, 2.384185791015625e-07 ;  /* 0x00000004ffbc7431 */ /* 0x000fe200000001ff */
[----:B------:R-:W-:-:S07]  /*10990*/  MOV R181, R186 ;  /* 0x000000ba00b57202 */ /* 0x000fce0000000f00 */
[----:B------:R-:W-:Y:S05]  /*109a0*/  WARPSYNC.COLLECTIVE R184, `(.L_x_3169) ;  /* 0x00000000b8087348 */ /* 0x000fea0003c00000 */
[----:B------:R0:W1:Y:S02]  /*109b0*/  SHFL.BFLY P0, R186, R187, R188, R252 ;  /* 0x0c0000bcbbba7389 */ /* 0x00006400000000fc */
[----:B01----:R-:W-:Y:S05]  /*109c0*/  ENDCOLLECTIVE ;  /* 0x000000000000791b */ /* 0x003fea0003800000 */
.L_x_3169:
[----:B------:R-:W-:-:S05]  /*109d0*/  FADD.FTZ R181, R4, R181 ;  /* 0x000000b504b57221 */ /* 0x000fca0000010000 */
[----:B------:R-:W-:Y:S02]  /*109e0*/  MOV R187, R181 ;  /* 0x000000b500bb7202 */ /* 0x000fe40000000f00 */
[----:B------:R-:W-:-:S07]  /*109f0*/  MOV R183, R186 ;  /* 0x000000ba00b77202 */ /* 0x000fce0000000f00 */
[----:B------:R-:W-:Y:S05]  /*10a00*/  WARPSYNC.COLLECTIVE R184, `(.L_x_3170) ;  /* 0x00000000b8087348 */ /* 0x000fea0003c00000 */
[----:B------:R0:W1:Y:S02]  /*10a10*/  SHFL.BFLY P0, R186, R187, R188, R252 ;  /* 0x0c0000bcbbba7389 */ /* 0x00006400000000fc */
[----:B01----:R-:W-:Y:S05]  /*10a20*/  ENDCOLLECTIVE ;  /* 0x000000000000791b */ /* 0x003fea0003800000 */
.L_x_3170:
[----:B------:R-:W-:-:S05]  /*10a30*/  FADD.FTZ R183, R180, R183 ;  /* 0x000000b7b4b77221 */ /* 0x000fca0000010000 */
[----:B------:R-:W-:Y:S01]  /*10a40*/  MOV R187, R183 ;  /* 0x000000b700bb7202 */ /* 0x000fe20000000f00 */
[----:B------:R-:W-:Y:S01]  /*10a50*/  HFMA2 R188, -RZ, RZ, 0, 4.76837158203125e-07 ;  /* 0x00000008ffbc7431 */ /* 0x000fe200000001ff */
[----:B------:R-:W-:-:S07]  /*10a60*/  MOV R2, R186 ;  /* 0x000000ba00027202 */ /* 0x000fce0000000f00 */
[----:B------:R-:W-:Y:S05]  /*10a70*/  WARPSYNC.COLLECTIVE R184, `(.L_x_3171) ;  /* 0x00000000b8087348 */ /* 0x000fea0003c00000 */
[----:B------:R0:W1:Y:S02]  /*10a80*/  SHFL.BFLY P0, R186, R187, R188, R252 ;  /* 0x0c0000bcbbba7389 */ /* 0x00006400000000fc */
[----:B01----:R-:W-:Y:S05]  /*10a90*/  ENDCOLLECTIVE ;  /* 0x000000000000791b */ /* 0x003fea0003800000 */
.L_x_3171:
[----:B------:R-:W-:-:S05]  /*10aa0*/  FADD.FTZ R182, R181, R2 ;  /* 0x00000002b5b67221 */ /* 0x000fca0000010000 */
[----:B------:R-:W-:Y:S02]  /*10ab0*/  MOV R187, R182 ;  /* 0x000000b600bb7202 */ /* 0x000fe40000000f00 */
[----:B------:R-:W-:-:S07]  /*10ac0*/  MOV R2, R186 ;  /* 0x000000ba00027202 */ /* 0x000fce0000000f00 */
[----:B------:R-:W-:Y:S05]  /*10ad0*/  WARPSYNC.COLLECTIVE R184, `(.L_x_3172) ;  /* 0x00000000b8087348 */ /* 0x000fea0003c00000 */
[----:B------:R0:W1:Y:S02]  /*10ae0*/  SHFL.BFLY P0, R186, R187, R188, R252 ;  /* 0x0c0000bcbbba7389 */ /* 0x00006400000000fc */
[----:B01----:R-:W-:Y:S05]  /*10af0*/  ENDCOLLECTIVE ;  /* 0x000000000000791b */ /* 0x003fea0003800000 */
.L_x_3172:
[----:B------:R-:W-:-:S05]  /*10b00*/  FADD.FTZ R2, R183, R2 ;  /* 0x00000002b7027221 */ /* 0x000fca0000010000 */
[----:B------:R-:W-:Y:S01]  /*10b10*/  MOV R187, R2 ;  /* 0x0000000200bb7202 */ /* 0x000fe20000000f00 */
[----:B------:R-:W-:Y:S01]  /*10b20*/  HFMA2 R188, -RZ, RZ, 0, 9.5367431640625e-07 ;  /* 0x00000010ffbc7431 */ /* 0x000fe200000001ff */
[----:B------:R-:W-:-:S07]  /*10b30*/  MOV R185, R186 ;  /* 0x000000ba00b97202 */ /* 0x000fce0000000f00 */
[----:B------:R-:W-:Y:S05]  /*10b40*/  WARPSYNC.COLLECTIVE R184, `(.L_x_3173) ;  /* 0x00000000b8087348 */ /* 0x000fea0003c00000 */
[----:B------:R0:W1:Y:S02]  /*10b50*/  SHFL.BFLY P0, R186, R187, R188, R252 ;  /* 0x0c0000bcbbba7389 */ /* 0x00006400000000fc */
[----:B01----:R-:W-:Y:S05]  /*10b60*/  ENDCOLLECTIVE ;  /* 0x000000000000791b */ /* 0x003fea0003800000 */
.L_x_3173:
[----:B------:R-:W-:-:S05]  /*10b70*/  FADD.FTZ R185, R182, R185 ;  /* 0x000000b9b6b97221 */ /* 0x000fca0000010000 */
[----:B------:R-:W-:Y:S02]  /*10b80*/  MOV R187, R185 ;  /* 0x000000b900bb7202 */ /* 0x000fe40000000f00 */
[----:B------:R-:W-:-:S07]  /*10b90*/  MOV R3, R186 ;  /* 0x000000ba00037202 */ /* 0x000fce0000000f00 */
[----:B------:R-:W-:Y:S05]  /*10ba0*/  WARPSYNC.COLLECTIVE R184, `(.L_x_3174) ;  /* 0x00000000b8087348 */ /* 0x000fea0003c00000 */
[----:B------:R0:W1:Y:S02]  /*10bb0*/  SHFL.BFLY P0, R186, R187, R188, R252 ;  /* 0x0c0000bcbbba7389 */ /* 0x00006400000000fc */
[----:B01----:R-:W-:Y:S05]  /*10bc0*/  ENDCOLLECTIVE ;  /* 0x000000000000791b */ /* 0x003fea0003800000 */
.L_x_3174:
[----:B------:R-:W-:Y:S01]  /*10bd0*/  MOV R4, R186 ;  /* 0x000000ba00047202 */ /* 0x000fe20000000f00 */
[----:B------:R-:W-:Y:S06]  /*10be0*/  BRA `(.L_x_3175) ;  /* 0xffffff1c00c47947 */ /* 0x000fec000383ffff */
.L_x_3176:
        /* <DEDUP_REMOVED lines=9> */
.L_x_19983:


//--------------------- .text._ZN10layer_norm22ln_bwd_finalize_kernelINS_22Kernel_traits_finalizeILj1024E6__halfS2_S2_S2_fjLb1ELj1024ELj4ENS_18Kernel_traits_baseILj1024ES2_S2_S2_S2_fjLj1024EEEEELb1ELb1EEEvNS_9BwdParamsE --------------------------
	.section	.text._ZN10layer_norm22ln_bwd_finalize_kernelINS_22Kernel_traits_finalizeILj1024E6__halfS2_S2_S2_fjLb1ELj1024ELj4ENS_18Kernel_traits_baseILj1024ES2_S2_S2_S2_fjLj1024EEEEELb1ELb1EEEvNS_9BwdParamsE,"ax",@progbits
	.align	128
        .global         _ZN10layer_norm22ln_bwd_finalize_kernelINS_22Kernel_traits_finalizeILj1024E6__halfS2_S2_S2_fjLb1ELj1024ELj4ENS_18Kernel_traits_baseILj1024ES2_S2_S2_S2_fjLj1024EEEEELb1ELb1EEEvNS_9BwdParamsE
        .type           _ZN10layer_norm22ln_bwd_finalize_kernelINS_22Kernel_traits_finalizeILj1024E6__halfS2_S2_S2_fjLb1ELj1024ELj4ENS_18Kernel_traits_baseILj1024ES2_S2_S2_S2_fjLj1024EEEEELb1ELb1EEEvNS_9BwdParamsE,@function
        .size           _ZN10layer_norm22ln_bwd_finalize_kernelINS_22Kernel_traits_finalizeILj1024E6__halfS2_S2_S2_fjLb1ELj1024ELj4ENS_18Kernel_traits_baseILj1024ES2_S2_S2_S2_fjLj1024EEEEELb1ELb1EEEvNS_9BwdParamsE,(.L_x_19984 - _ZN10layer_norm22ln_bwd_finalize_kernelINS_22Kernel_traits_finalizeILj1024E6__halfS2_S2_S2_fjLb1ELj1024ELj4ENS_18Kernel_traits_baseILj1024ES2_S2_S2_S2_fjLj1024EEEEELb1ELb1EEEvNS_9BwdParamsE)
        .other          _ZN10layer_norm22ln_bwd_finalize_kernelINS_22Kernel_traits_finalizeILj1024E6__halfS2_S2_S2_fjLb1ELj1024ELj4ENS_18Kernel_traits_baseILj1024ES2_S2_S2_S2_fjLj1024EEEEELb1ELb1EEEvNS_9BwdParamsE,@"STO_CUDA_ENTRY STV_DEFAULT"
_ZN10layer_norm22ln_bwd_finalize_kernelINS_22Kernel_traits_finalizeILj1024E6__halfS2_S2_S2_fjLb1ELj1024ELj4ENS_18Kernel_traits_baseILj1024ES2_S2_S2_S2_fjLj1024EEEEELb1ELb1EEEvNS_9BwdParamsE:
.text._ZN10layer_norm22ln_bwd_finalize_kernelINS_22Kernel_traits_finalizeILj1024E6__halfS2_S2_S2_fjLb1ELj1024ELj4ENS_18Kernel_traits_baseILj1024ES2_S2_S2_S2_fjLj1024EEEEELb1ELb1EEEvNS_9BwdParamsE:
        /* <DEDUP_REMOVED lines=58> */
.L_x_3181:
        /* <DEDUP_REMOVED lines=87> */
.L_x_3180:
[----:B------:R-:W-:Y:S05]  /*0910*/  BSYNC.RECONVERGENT B1 ;  /* 0x0000000000017941 */ /* 0x000fea0003800200 */
.L_x_3179:
        /* <DEDUP_REMOVED lines=50> */
.L_x_3183:
[----:B------:R-:W-:Y:S05]  /*0c40*/  BSYNC.RECONVERGENT B1 ;  /* 0x0000000000017941 */ /* 0x000fea0003800200 */
.L_x_3182:
        /* <DEDUP_REMOVED lines=30> */
.L_x_3185:
[----:B------:R-:W-:Y:S05]  /*0e30*/  BSYNC.RECONVERGENT B1 ;  /* 0x0000000000017941 */ /* 0x000fea0003800200 */
.L_x_3184:
        /* <DEDUP_REMOVED lines=15> */
.L_x_3178:
[----:B------:R-:W-:Y:S05]  /*0f30*/  BSYNC.RECONVERGENT B0 ;  /* 0x0000000000007941 */ /* 0x000fea0003800200 */
.L_x_3177:
        /* <DEDUP_REMOVED lines=73> */
.L_x_3186:
        /* <DEDUP_REMOVED lines=11> */
.L_x_19984:


//--------------------- .text._ZN10layer_norm13ln_bwd_kernelINS_13Kernel_traitsI6__halfS2_S2_S2_fjLj1024ELj1ELj4ELj1ELj16ENS_18Kernel_traits_baseILj1024ES2_S2_S2_S2_fjLj128EEEEELb1ELb1ELb1ELb1EEEvNS_9BwdParamsE --------------------------
	.section	.text._ZN10layer_norm13ln_bwd_kernelINS_13Kernel_traitsI6__halfS2_S2_S2_fjLj1024ELj1ELj4ELj1ELj16ENS_18Kernel_traits_baseILj1024ES2_S2_S2_S2_fjLj128EEEEELb1ELb1ELb1ELb1EEEvNS_9BwdParamsE,"ax",@progbits
	.align	128
        .global         _ZN10layer_norm13ln_bwd_kernelINS_13Kernel_traitsI6__halfS2_S2_S2_fjLj1024ELj1ELj4ELj1ELj16ENS_18Kernel_traits_baseILj1024ES2_S2_S2_S2_fjLj128EEEEELb1ELb1ELb1ELb1EEEvNS_9BwdParamsE
        .type           _ZN10layer_norm13ln_bwd_kernelINS_13Kernel_traitsI6__halfS2_S2_S2_fjLj1024ELj1ELj4ELj1ELj16ENS_18Kernel_traits_baseILj1024ES2_S2_S2_S2_fjLj128EEEEELb1ELb1ELb1ELb1EEEvNS_9BwdParamsE,@function
        .size           _ZN10layer_norm13ln_bwd_kernelINS_13Kernel_traitsI6__halfS2_S2_S2_fjLj1024ELj1ELj4ELj1ELj16ENS_18Kernel_traits_baseILj1024ES2_S2_S2_S2_fjLj128EEEEELb1ELb1ELb1ELb1EEEvNS_9BwdParamsE,(.L_x_19985 - _ZN10layer_norm13ln_bwd_kernelINS_13Kernel_traitsI6__halfS2_S2_S2_fjLj1024ELj1ELj4ELj1ELj16ENS_18Kernel_traits_baseILj1024ES2_S2_S2_S2_fjLj128EEEEELb1ELb1ELb1ELb1EEEvNS_9BwdParamsE)
        .other          _ZN10layer_norm13ln_bwd_kernelINS_13Kernel_traitsI6__halfS2_S2_S2_fjLj1024ELj1ELj4ELj1ELj16ENS_18Kernel_traits_baseILj1024ES2_S2_S2_S2_fjLj128EEEEELb1ELb1ELb1ELb1EEEvNS_9BwdParamsE,@"STO_CUDA_ENTRY STV_DEFAULT"
_ZN10layer_norm13ln_bwd_kernelINS_13Kernel_traitsI6__halfS2_S2_S2_fjLj1024ELj1ELj4ELj1ELj16ENS_18Kernel_traits_baseILj1024ES2_S2_S2_S2_fjLj128EEEEELb1ELb1ELb1ELb1EEEvNS_9BwdParamsE:
.text._ZN10layer_norm13ln_bwd_kernelINS_13Kernel_traitsI6__halfS2_S2_S2_fjLj1024ELj1ELj4ELj1ELj16ENS_18Kernel_traits_baseILj1024ES2_S2_S2_S2_fjLj128EEEEELb1ELb1ELb1ELb1EEEvNS_9BwdParamsE:
        /* <DEDUP_REMOVED lines=79> */
.L_x_3568:
[----:B------:R-:W1:Y:S08]  /*04f0*/  LDC.64 R180, c[0x0][0x3f8] ;  /* 0x0000fe00ffb47b82 */ /* 0x000e700000000a00 */
[----:B------:R-:W2:Y:S08]  /*0500*/  LDC.64 R230, c[0x0][0x3c8] ;  /* 0x0000f200ffe67b82 */ /* 0x000eb00000000a00 */
[----:B------:R-:W3:Y:S01]  /*0510*/  LDC.64 R182, c[0x0][0x3f0] ;  /* 0x0000fc00ffb67b82 */ /* 0x000ee20000000a00 */
[----:B-1----:R-:W-:-:S07]  /*0520*/  IMAD.WIDE R232, R210, 0x4, R180 ;  /* 0x00000004d2e87825 */ /* 0x002fce00078e02b4 */
[----:B------:R-:W1:Y:S01]  /*0530*/  LDC.64 R180, c[0x0][0x3c0] ;  /* 0x0000f000ffb47b82 */ /* 0x000e620000000a00 */
[----:B------:R-:W4:Y:S01]  /*0540*/  LDG.E R228, desc[UR6][R232.64] ;  /* 0x00000006e8e47981 */ /* 0x000f22000c1e1900 */
[----:B--2---:R-:W-:-:S05]  /*0550*/  IMAD.WIDE R230, R210, 0x4, R230 ;  /* 0x00000004d2e67825 */ /* 0x004fca00078e02e6 */
[----:B-----5:R2:W5:Y:S01]  /*0560*/  LDG.E R229, desc[UR6][R230.64] ;  /* 0x00000006e6e57981 */ /* 0x020562000c1e1900 */
[----:B---3--:R-:W-:-:S05]  /*0570*/  IMAD.WIDE R182, R210, 0x4, R182 ;  /* 0x00000004d2b67825 */ /* 0x008fca00078e02b6 */
[----:B------:R2:W5:Y:S01]  /*0580*/  LDG.E R223, desc[UR6][R182.64] ;  /* 0x00000006b6df7981 */ /* 0x000562000c1e1900 */
[----:B------:R-:W-:Y:S01]  /*0590*/  BSSY.RECONVERGENT B1, `(.L_x_3189) ;  /* 0x00001c9000017945 */ /* 0x000fe20003800200 */
[----:B----4-:R-:W-:-:S13]  /*05a0*/  ISETP.GE.AND P1, PT, R228, 0x1, PT ;  /* 0x00000001e400780c */ /* 0x010fda0003f26270 */
[----:B-12---:R-:W-:Y:S05]  /*05b0*/  @!P1 BRA `(.L_x_3190) ;  /* 0x00000018002c9947 */ /* 0x006fea0003800000 */
[----:B------:R-:W1:Y:S01]  /*05c0*/  S2R R8, SR_TID.X ;  /* 0x0000000000087919 */ /* 0x000e620000002100 */
[----:B0-----:R-:W0:Y:S01]  /*05d0*/  LDC.64 R4, c[0x0][0x3a8] ;  /* 0x0000ea00ff047b82 */ /* 0x001e220000000a00 */
[----:B------:R-:W-:Y:S01]  /*05e0*/  IADD3 R6, PT, PT, R228, -0x1, RZ ;  /* 0xffffffffe4067810 */ /* 0x000fe20007ffe0ff */
[----:B------:R-:W-:-:S04]  /*05f0*/  IMAD R0, R210, UR8, RZ ;  /* 0x00000008d2007c24 */ /* 0x000fc8000f8e02ff */
[----:B------:R-:W-:Y:S01]  /*0600*/  IMAD R6, R6, UR8, RZ ;  /* 0x0000000806067c24 */ /* 0x000fe2000f8e02ff */
[----:B------:R-:W-:Y:S01]  /*0610*/  SHF.R.S32.HI R7, RZ, 0x1f, R0 ;  /* 0x0000001fff077819 */ /* 0x000fe20000011400 */
[----:B------:R-:W2:Y:S03]  /*0620*/  LDC.64 R2, c[0x0][0x428] ;  /* 0x00010a00ff027b82 */ /* 0x000ea60000000a00 */
[----:B------:R-:W-:Y:S02]  /*0630*/  SHF.R.S32.HI R9, RZ, 0x1f, R6 ;  /* 0x0000001fff097819 */ /* 0x000fe40000011406 */
[----:B------:R-:W-:Y:S02]  /*0640*/  LEA.HI R7, R7, R0, RZ, 0x3 ;  /* 0x0000000007077211 */ /* 0x000fe400078f18ff */
[----:B------:R-:W-:Y:S01]  /*0650*/  LEA.HI R9, R9, R6, RZ, 0x3 ;  /* 0x0000000609097211 */ /* 0x000fe200078f18ff */
[----:B------:R-:W-:Y:S01]  /*0660*/  IMAD.WIDE R226, R210, 0x4, R180 ;  /* 0x00000004d2e27825 */ /* 0x000fe200078e02b4 */
[----:B-----5:R-:W-:Y:S01]  /*0670*/  ISETP.GE.AND P2, PT, R223, 0x1, PT ;  /* 0x00000001df00780c */ /* 0x020fe20003f46270 */
[----:B------:R-:W3:Y:S04]  /*0680*/  LDC.64 R212, c[0x0][0x3b0] ;  /* 0x0000ec00ffd47b82 */ /* 0x000ee80000000a00 */
[----:B------:R-:W4:Y:S01]  /*0690*/  LDG.E R226, desc[UR6][R226.64] ;  /* 0x00000006e2e27981 */ /* 0x000f22000c1e1900 */
[----:B-1----:R-:W-:-:S04]  /*06a0*/  LOP3.LUT R8, R8, 0x1f, RZ, 0xc0, !PT ;  /* 0x0000001f08087812 */ /* 0x002fc800078ec0ff */
[-C--:B------:R-:W-:Y:S02]  /*06b0*/  LEA.HI.SX32 R11, R7, R8.reuse, 0x1d ;  /* 0x00000008070b7211 */ /* 0x080fe400078feaff */
[----:B------:R-:W-:-:S03]  /*06c0*/  LEA.HI.SX32 R17, R9, R8, 0x1d ;  /* 0x0000000809117211 */ /* 0x000fc600078feaff */
[----:B0-----:R-:W-:-:S04]  /*06d0*/  IMAD.WIDE.U32 R12, R11, 0x10, R4 ;  /* 0x000000100b0c7825 */ /* 0x001fc800078e0004 */
[----:B--2---:R-:W-:Y:S02]  /*06e0*/  IMAD.WIDE.U32 R196, R17, 0x10, R2 ;  /* 0x0000001011c47825 */ /* 0x004fe400078e0002 */
[----:B------:R-:W2:Y:S01]  /*06f0*/  LDG.E.128 R12, desc[UR6][R12.64] ;  /* 0x000000060c0c7981 */ /* 0x000ea2000c1e1d00 */
[----:B------:R-:W-:-:S03]  /*0700*/  IADD3 R19, PT, PT, R11, 0x20, RZ ;  /* 0x000000200b137810 */ /* 0x000fc60007ffe0ff */
[----:B------:R-:W4:Y:S01]  /*0710*/  LDG.E.128 R196, desc[UR6][R196.64] ;  /* 0x00000006c4c47981 */ /* 0x000f22000c1e1d00 */
[----:B------:R-:W-:Y:S01]  /*0720*/  IADD3 R185, PT, PT, R17, 0x20, RZ ;  /* 0x0000002011b97810 */ /* 0x000fe20007ffe0ff */
[----:B------:R-:W-:Y:S01]  /*0730*/  IMAD.WIDE.U32 R188, R19, 0x10, R4 ;  /* 0x0000001013bc7825 */ /* 0x000fe200078e0004 */
[----:B------:R-:W-:Y:S02]  /*0740*/  IADD3 R9, PT, PT, R11, 0x40, RZ ;  /* 0x000000400b097810 */ /* 0x000fe40007ffe0ff */
[----:B------:R-:W-:Y:S02]  /*0750*/  IADD3 R201, PT, PT, R17, 0x40, RZ ;  /* 0x0000004011c97810 */ /* 0x000fe40007ffe0ff */
[----:B------:R-:W-:Y:S01]  /*0760*/  IADD3 R21, PT, PT, R11, 0x60, RZ ;  /* 0x000000600b157810 */ /* 0x000fe20007ffe0ff */
[----:B------:R-:W-:Y:S01]  /*0770*/  IMAD.WIDE.U32 R184, R185, 0x10, R2 ;  /* 0x00000010b9b87825 */ /* 0x000fe200078e0002 */
[----:B------:R-:W4:Y:S03]  /*0780*/  LDG.E.128 R188, desc[UR6][R188.64] ;  /* 0x00000006bcbc7981 */ /* 0x000f26000c1e1d00 */
[----:B------:R-:W-:-:S02]  /*0790*/  IMAD.WIDE.U32 R192, R9, 0x10, R4 ;  /* 0x0000001009c07825 */ /* 0x000fc400078e0004 */
[----:B------:R-:W4:Y:S02]  /*07a0*/  LDG.E.128 R184, desc[UR6][R184.64] ;  /* 0x00000006b8b87981 */ /* 0x000f24000c1e1d00 */
[----:B------:R-:W-:Y:S02]  /*07b0*/  IMAD.WIDE.U32 R200, R201, 0x10, R2 ;  /* 0x00000010c9c87825 */ /* 0x000fe400078e0002 */
[----:B------:R-:W4:Y:S02]  /*07c0*/  LDG.E.128 R192, desc[UR6][R192.64] ;  /* 0x00000006c0c07981 */ /* 0x000f24000c1e1d00 */
[----:B------:R-:W-:Y:S02]  /*07d0*/  IMAD.WIDE.U32 R4, R21, 0x10, R4 ;  /* 0x0000001015047825 */ /* 0x000fe400078e0004 */
[----:B------:R-:W4:Y:S04]  /*07e0*/  LDG.E.128 R200, desc[UR6][R200.64] ;  /* 0x00000006c8c87981 */ /* 0x000f28000c1e1d00 */
[----:B------:R-:W4:Y:S01]  /*07f0*/  LDG.E.128 R4, desc[UR6][R4.64] ;  /* 0x0000000604047981 */ /* 0x000f22000c1e1d00 */
[----:B------:R-:W-:-:S05]  /*0800*/  IADD3 R181, PT, PT, R17, 0x60, RZ ;  /* 0x0000006011b57810 */ /* 0x000fca0007ffe0ff */
[----:B------:R-:W-:-:S06]  /*0810*/  IMAD.WIDE.U32 R180, R181, 0x10, R2 ;  /* 0x00000010b5b47825 */ /* 0x000fcc00078e0002 */
[----:B------:R-:W4:Y:S01]  /*0820*/  LDG.E.128 R180, desc[UR6][R180.64] ;  /* 0x00000006b4b47981 */ /* 0x000f22000c1e1d00 */
[----:B------:R-:W-:-:S05]  /*0830*/  @P2 IADD3 R0, PT, PT, R223, -0x1, RZ ;  /* 0xffffffffdf002810 */ /* 0x000fca0007ffe0ff */
[----:B------:R-:W-:-:S05]  /*0840*/  @P2 IMAD R0, R0, UR8, RZ ;  /* 0x0000000800002c24 */ /* 0x000fca000f8e02ff */
[----:B------:R-:W-:-:S04]  /*0850*/  @P2 SHF.R.S32.HI R3, RZ, 0x1f, R0 ;  /* 0x0000001fff032819 */ /* 0x000fc80000011400 */
[----:B------:R-:W-:Y:S02]  /*0860*/  @P2 LEA.HI R3, R3, R0, RZ, 0x3 ;  /* 0x0000000003032211 */ /* 0x000fe400078f18ff */
[----:B------:R-:W-:Y:S02]  /*0870*/  MOV R251, RZ ;  /* 0x000000ff00fb7202 */ /* 0x000fe40000000f00 */
[----:B------:R-:W-:-:S04]  /*0880*/  @P2 LEA.HI.SX32 R251, R3, R8, 0x1d ;  /* 0x0000000803fb2211 */ /* 0x000fc800078feaff */
[C---:B------:R-:W-:Y:S02]  /*0890*/  IADD3 R249, PT, PT, R251.reuse, 0x20, RZ ;  /* 0x00000020fbf97810 */ /* 0x040fe40007ffe0ff */
[----:B------:R-:W-:-:S03]  /*08a0*/  IADD3 R247, PT, PT, R251, 0x40, RZ ;  /* 0x00000040fbf77810 */ /* 0x000fc60007ffe0ff */
[----:B---3--:R-:W-:-:S04]  /*08b0*/  IMAD.WIDE.U32 R248, R249, 0x8, R212 ;  /* 0x00000008f9f87825 */ /* 0x008fc800078e00d4 */
[----:B------:R-:W-:Y:S02]  /*08c0*/  IMAD.WIDE.U32 R246, R247, 0x8, R212 ;  /* 0x00000008f7f67825 */ /* 0x000fe400078e00d4 */
[----:B------:R-:W5:Y:S04]  /*08d0*/  LDG.E.64 R248, desc[UR6][R248.64] ;  /* 0x00000006f8f87981 */ /* 0x000f68000c1e1b00 */
[----:B------:R-:W5:Y:S01]  /*08e0*/  LDG.E.64 R246, desc[UR6][R246.64] ;  /* 0x00000006f6f67981 */ /* 0x000f62000c1e1b00 */
[----:B------:R-:W-:Y:S02]  /*08f0*/  MOV R234, UR14 ;  /* 0x0000000e00ea7c02 */ /* 0x000fe40008000f00 */
[----:B------:R-:W-:Y:S02]  /*0900*/  MOV R233, UR15 ;  /* 0x0000000f00e97c02 */ /* 0x000fe40008000f00 */
[----:B------:R-:W-:-:S04]  /*0910*/  ISETP.NE.U32.AND P0, PT, R234, RZ, PT ;  /* 0x000000ffea00720c */ /* 0x000fc80003f05070 */
[----:B------:R-:W-:-:S13]  /*0920*/  ISETP.NE.AND.EX P0, PT, R233, RZ, PT, P0 ;  /* 0x000000ffe900720c */ /* 0x000fda0003f05300 */
[----:B------:R-:W0:Y:S08]  /*0930*/  @P0 LDC.64 R242, c[0x0][0x438] ;  /* 0x00010e00fff20b82 */ /* 0x000e300000000a00 */
[----:B------:R-:W1:Y:S08]  /*0940*/  @P0 LDC.64 R236, c[0x0][0x438] ;  /* 0x00010e00ffec0b82 */ /* 0x000e700000000a00 */
[----:B------:R-:W3:Y:S08]  /*0950*/  @P0 LDC.64 R214, c[0x0][0x438] ;  /* 0x00010e00ffd60b82 */ /* 0x000ef00000000a00 */
[----:B------:R-:W3:Y:S01]  /*0960*/  @P0 LDC.64 R204, c[0x0][0x438] ;  /* 0x00010e00ffcc0b82 */ /* 0x000ee20000000a00 */
[----:B0-----:R-:W-:-:S05]  /*0970*/  @P0 IMAD.WIDE.U32 R242, R11, 0x10, R242 ;  /* 0x000000100bf20825 */ /* 0x001fca00078e00f2 */
[----:B------:R-:W5:Y:S01]  /*0980*/  @P0 LDG.E.128 R36, desc[UR6][R242.64] ;  /* 0x00000006f2240981 */ /* 0x000f62000c1e1d00 */
[----:B-1----:R-:W-:-:S05]  /*0990*/  @P0 IMAD.WIDE.U32 R236, R19, 0x10, R236 ;  /* 0x0000001013ec0825 */ /* 0x002fca00078e00ec */
[----:B------:R-:W5:Y:S01]  /*09a0*/  @P0 LDG.E.128 R32, desc[UR6][R236.64] ;  /* 0x00000006ec200981 */ /* 0x000f62000c1e1d00 */
[----:B---3--:R-:W-:-:S05]  /*09b0*/  @P0 IMAD.WIDE.U32 R214, R9, 0x10, R214 ;  /* 0x0000001009d60825 */ /* 0x008fca00078e00d6 */
[----:B------:R-:W5:Y:S01]  /*09c0*/  @P0 LDG.E.128 R28, desc[UR6][R214.64] ;  /* 0x00000006d61c0981 */ /* 0x000f62000c1e1d00 */
[----:B------:R-:W-:-:S05]  /*09d0*/  @P0 IMAD.WIDE.U32 R204, R21, 0x10, R204 ;  /* 0x0000001015cc0825 */ /* 0x000fca00078e00cc */
[----:B------:R0:W5:Y:S01]  /*09e0*/  @P0 LDG.E.128 R24, desc[UR6][R204.64] ;  /* 0x00000006cc180981 */ /* 0x000162000c1e1d00 */
[----:B------:R-:W-:Y:S01]  /*09f0*/  ISETP.NE.AND P0, PT, RZ, UR9, PT ;  /* 0x00000009ff007c0c */ /* 0x000fe2000bf05270 */
[----:B------:R-:W-:Y:S02]  /*0a00*/  HADD2.F32 R206, -RZ, R56.H0_H0 ;  /* 0x20000038ffce7230 */ /* 0x000fe40000004100 */
[--C-:B--2---:R-:W-:Y:S02]  /*0a10*/  HADD2.F32 R211, -RZ, R12.reuse.H0_H0 ;  /* 0x2000000cffd37230 */ /* 0x104fe40000004100 */
[----:B------:R-:W-:Y:S02]  /*0a20*/  HADD2.F32 R208, -RZ, R12.H1_H1 ;  /* 0x3000000cffd07230 */ /* 0x000fe40000004100 */
[--C-:B------:R-:W-:Y:S02]  /*0a30*/  HADD2.F32 R22, -RZ, R13.reuse.H0_H0 ;  /* 0x2000000dff167230 */ /* 0x100fe40000004100 */
[----:B------:R-:W-:-:S02]  /*0a40*/  HADD2.F32 R2, -RZ, R13.H1_H1 ;  /* 0x3000000dff027230 */ /* 0x000fc40000004100 */
[--C-:B----4-:R-:W-:Y:S02]  /*0a50*/  HADD2.F32 R13, -RZ, R199.reuse.H0_H0 ;  /* 0x200000c7ff0d7230 */ /* 0x110fe40000004100 */
[----:B------:R-:W-:Y:S01]  /*0a60*/  HADD2.F32 R12, -RZ, R199.H1_H1 ;  /* 0x300000c7ff0c7230 */ /* 0x000fe20000004100 */
[C---:B------:R-:W-:Y:S01]  /*0a70*/  IADD3 R199, PT, PT, R251.reuse, 0x60, RZ ;  /* 0x00000060fbc77810 */ /* 0x040fe20007ffe0ff */
[----:B------:R-:W-:-:S06]  /*0a80*/  IMAD.WIDE.U32 R250, R251, 0x8, R212 ;  /* 0x00000008fbfa7825 */ /* 0x000fcc00078e00d4 */
[----:B------:R-:W5:Y:S01]  /*0a90*/  LDG.E.64 R250, desc[UR6][R250.64] ;  /* 0x00000006fafa7981 */ /* 0x000f62000c1e1b00 */
[--C-:B------:R-:W-:Y:S02]  /*0aa0*/  HADD2.F32 R9, -RZ, R198.reuse.H0_H0 ;  /* 0x200000c6ff097230 */ /* 0x100fe40000004100 */
[----:B------:R-:W-:Y:S01]  /*0ab0*/  HADD2.F32 R8, -RZ, R198.H1_H1 ;  /* 0x300000c6ff087230 */ /* 0x000fe20000004100 */
[----:B------:R-:W-:Y:S01]  /*0ac0*/  FSEL R226, R226, RZ, !P0 ;  /* 0x000000ffe2e27208 */ /* 0x000fe20004000000 */
[----:B------:R-:W-:-:S04]  /*0ad0*/  IMAD.WIDE.U32 R198, R199, 0x8, R212 ;  /* 0x00000008c7c67825 */ /* 0x000fc800078e00d4 */
[--C-:B------:R-:W-:Y:S01]  /*0ae0*/  HADD2.F32 R23, -RZ, R15.reuse.H0_H0 ;  /* 0x2000000fff177230 */ /* 0x100fe20000004100 */
[----:B------:R1:W5:Y:S01]  /*0af0*/  LDG.E.64 R242, desc[UR6][R198.64] ;  /* 0x00000006c6f27981 */ /* 0x000362000c1e1b00 */
[----:B------:R-:W-:Y:S02]  /*0b00*/  HADD2.F32 R19, -RZ, R15.H1_H1 ;  /* 0x3000000fff137230 */ /* 0x000fe40000004100 */
[--C-:B------:R-:W-:Y:S02]  /*0b10*/  HADD2.F32 R15, -RZ, R188.reuse.H0_H0 ;  /* 0x200000bcff0f7230 */ /* 0x100fe40000004100 */
[----:B------:R-:W-:Y:S02]  /*0b20*/  HADD2.F32 R239, -RZ, R188.H1_H1 ;  /* 0x300000bcffef7230 */ /* 0x000fe40000004100 */
[--C-:B------:R-:W-:Y:S02]  /*0b30*/  HADD2.F32 R231, -RZ, R189.reuse.H0_H0 ;  /* 0x200000bdffe77230 */ /* 0x100fe40000004100 */
[----:B------:R-:W-:-:S02]  /*0b40*/  HADD2.F32 R227, -RZ, R189.H1_H1 ;  /* 0x300000bdffe37230 */ /* 0x000fc40000004100 */
[--C-:B------:R-:W-:Y:S02]  /*0b50*/  HADD2.F32 R18, -RZ, R14.reuse.H0_H0 ;  /* 0x2000000eff127230 */ /* 0x100fe40000004100 */
[--C-:B------:R-:W-:Y:S02]  /*0b60*/  HADD2.F32 R189, -RZ, R187.reuse.H0_H0 ;  /* 0x200000bbffbd7230 */ /* 0x100fe40000004100 */
[----:B------:R-:W-:Y:S02]  /*0b70*/  HADD2.F32 R188, -RZ, R187.H1_H1 ;  /* 0x300000bbffbc7230 */ /* 0x000fe40000004100 */
[----:B------:R-:W-:Y:S01]  /*0b80*/  FADD.FTZ R211, -R226, R211 ;  /* 0x000000d3e2d37221 */ /* 0x000fe20000010100 */
[----:B------:R-:W-:Y:S02]  /*0b90*/  HADD2.F32 R14, -RZ, R14.H1_H1 ;  /* 0x3000000eff0e7230 */ /* 0x000fe40000004100 */
[----:B------:R-:W-:Y:S02]  /*0ba0*/  HADD2.F32 R207, -RZ, R191.H0_H0 ;  /* 0x200000bfffcf7230 */ /* 0x000fe40000004100 */
[----:B------:R-:W-:-:S02]  /*0bb0*/  HADD2.F32 R187, -RZ, R195.H0_H0 ;  /* 0x200000c3ffbb7230 */ /* 0x000fc40000004100 */
[--C-:B0-----:R-:W-:Y:S02]  /*0bc0*/  HADD2.F32 R205, -RZ, R203.reuse.H0_H0 ;  /* 0x200000cbffcd7230 */ /* 0x101fe40000004100 */
        /* <DEDUP_REMOVED lines=10> */
[----:B------:R-:W-:-:S02]  /*0c70*/  HADD2.F32 R195, -RZ, R195.H1_H1 ;  /* 0x300000c3ffc37230 */ /* 0x000fc40000004100 */
[--C-:B------:R-:W-:Y:S02]  /*0c80*/  HADD2.F32 R214, -RZ, R4.reuse.H0_H0 ;  /* 0x20000004ffd67230 */ /* 0x100fe40000004100 */
[----:B------:R-:W-:Y:S02]  /*0c90*/  HADD2.F32 R216, -RZ, R4.H1_H1 ;  /* 0x30000004ffd87230 */ /* 0x000fe40000004100 */
[--C-:B------:R-:W-:Y:S02]  /*0ca0*/  HADD2.F32 R235, -RZ, R5.reuse.H0_H0 ;  /* 0x20000005ffeb7230 */ /* 0x100fe40000004100 */
[----:B------:R-:W-:Y:S02]  /*0cb0*/  HADD2.F32 R237, -RZ, R5.H1_H1 ;  /* 0x30000005ffed7230 */ /* 0x000fe40000004100 */
[--C-:B------:R-:W-:Y:S02]  /*0cc0*/  HADD2.F32 R203, -RZ, R6.reuse.H0_H0 ;  /* 0x20000006ffcb7230 */ /* 0x100fe40000004100 */
[----:B------:R-:W-:-:S02]  /*0cd0*/  HADD2.F32 R215, -RZ, R6.H1_H1 ;  /* 0x30000006ffd77230 */ /* 0x000fc40000004100 */
[--C-:B-1----:R-:W-:Y:S02]  /*0ce0*/  HADD2.F32 R199, -RZ, R7.reuse.H0_H0 ;  /* 0x20000007ffc77230 */ /* 0x102fe40000004100 */
        /* <DEDUP_REMOVED lines=8> */
[--C-:B------:R-:W-:Y:S02]  /*0d70*/  HADD2.F32 R21, -RZ, R185.reuse.H0_H0 ;  /* 0x200000b9ff157230 */ /* 0x100fe40000004100 */
[----:B------:R-:W-:Y:S01]  /*0d80*/  FMUL.FTZ R211, R229, R211 ;  /* 0x000000d3e5d37220 */ /* 0x000fe20000410000 */
        /* <DEDUP_REMOVED lines=32> */
[----:B------:R-:W-:-:S02]  /*0f90*/  HADD2.F32 R0, -RZ, R196.H1_H1 ;  /* 0x300000c4ff007230 */ /* 0x000fc40000004100 */
[-C--:B------:R-:W-:Y:S01]  /*0fa0*/  FMUL.FTZ R209, R206, R3.reuse ;  /* 0x00000003ced17220 */ /* 0x080fe20000410000 */
[----:B------:R-:W-:Y:S02]  /*0fb0*/  HADD2.F32 R7, -RZ, R56.H1_H1 ;  /* 0x30000038ff077230 */ /* 0x000fe40000004100 */
[----:B------:R-:W-:Y:S01]  /*0fc0*/  FADD.FTZ R164, R164, R3 ;  /* 0x00000003a4a47221 */ /* 0x000fe20000010000 */
[----:B------:R-:W-:Y:S02]  /*0fd0*/  HADD2.F32 R11, -RZ, R197.H0_H0 ;  /* 0x200000c5ff0b7230 */ /* 0x000fe40000004100 */
[----:B------:R-:W-:Y:S01]  /*0fe0*/  FFMA.FTZ R72, R211, R3, R72 ;  /* 0x00000003d3487223 */ /* 0x000fe20000010048 */
[C---:B------:R-:W-:Y:S01]  /*0ff0*/  FMUL.FTZ R208, R229.reuse, R208 ;  /* 0x000000d0e5d07220 */ /* 0x040fe20000410000 */
[----:B------:R-:W-:Y:S02]  /*1000*/  HADD2.F32 R187, -RZ, R57.H0_H0 ;  /* 0x20000039ffbb7230 */ /* 0x000fe40000004100 */
[----:B------:R-:W-:Y:S01]  /*1010*/  FMUL.FTZ R3, R229, R5 ;  /* 0x00000005e5037220 */ /* 0x000fe20000410000 */
[-C--:B------:R-:W-:Y:S01]  /*1020*/  FMUL.FTZ R206, R7, R0.reuse ;  /* 0x0000000007ce7220 */ /* 0x080fe20000410000 */
[----:B------:R-:W-:Y:S01]  /*1030*/  FADD.FTZ R165, R165, R0 ;  /* 0x00000000a5a57221 */ /* 0x000fe20000010000 */
[----:B------:R-:W-:Y:S01]  /*1040*/  FFMA.FTZ R73, R208, R0, R73 ;  /* 0x00000000d0497223 */ /* 0x000fe20000010049 */
[----:B------:R-:W-:-:S02]  /*1050*/  HADD2.F32 R10, -RZ, R197.H1_H1 ;  /* 0x300000c5ff0a7230 */ /* 0x000fc40000004100 */
[-C--:B------:R-:W-:Y:S01]  /*1060*/  FMUL.FTZ R0, R187, R11.reuse ;  /* 0x0000000bbb007220 */ /* 0x080fe20000410000 */
[----:B------:R-:W-:Y:S02]  /*1070*/  HADD2.F32 R5, -RZ, R57.H1_H1 ;  /* 0x30000039ff057230 */ /* 0x000fe40000004100 */
[----:B------:R-:W-:Y:S01]  /*1080*/  FADD.FTZ R166, R166, R11 ;  /* 0x0000000ba6a67221 */ /* 0x000fe20000010000 */
[----:B------:R-:W-:Y:S01]  /*1090*/  FFMA.FTZ R74, R3, R11, R74 ;  /* 0x0000000b034a7223 */ /* 0x000fe2000001004a */
[----:B------:R-:W-:Y:S01]  /*10a0*/  FMUL.FTZ R2, R229, R2 ;  /* 0x00000002e5027220 */ /* 0x000fe20000410000 */
[--C-:B------:R-:W-:Y:S02]  /*10b0*/  HADD2.F32 R11, -RZ, R58.reuse.H0_H0 ;  /* 0x2000003aff0b7230 */ /* 0x100fe40000004100 */
        /* <DEDUP_REMOVED lines=9> */
[----:B------:R-:W-:Y:S02]  /*1150*/  HADD2.F32 R23, -RZ, R59.H1_H1 ;  /* 0x3000003bff177230 */ /* 0x000fe40000004100 */
        /* <DEDUP_REMOVED lines=9> */
[----:B------:R-:W-:-:S02]  /*11f0*/  HADD2.F32 R19, -RZ, R60.H0_H0 ;  /* 0x2000003cff137230 */ /* 0x000fc40000004100 */
[-C--:B------:R-:W-:Y:S01]  /*1200*/  FMUL.FTZ R13, R23, R12.reuse ;  /* 0x0000000c170d7220 */ /* 0x080fe20000410000 */
        /* <DEDUP_REMOVED lines=8> */
[----:B------:R-:W-:-:S02]  /*1290*/  HADD2.F32 R187, -RZ, R61.H0_H0 ;  /* 0x2000003dffbb7230 */ /* 0x000fc40000004100 */
[----:B------:R-:W-:Y:S01]  /*12a0*/  FMUL.FTZ R17, R23, R16 ;  /* 0x0000001017117220 */ /* 0x000fe20000410000 */
        /* <DEDUP_REMOVED lines=37> */
[----:B------:R-:W-:Y:S02]  /*1500*/  HADD2.F32 R197, -RZ, R201.H0_H0 ;  /* 0x200000c9ffc57230 */ /* 0x000fe40000004100 */
[----:B------:R-:W-:Y:S01]  /*1510*/  FMUL.FTZ R190, R229, R190 ;  /* 0x000000bee5be7220 */ /* 0x000fe20000410000 */
[----:B------:R-:W-:-:S02]  /*1520*/  HADD2.F32 R238, -RZ, R65.H0_H0 ;  /* 0x20000041ffee7230 */ /* 0x000fc40000004100 */
[----:B------:R-:W-:Y:S01]  /*1530*/  FMUL.FTZ R193, R195, R192 ;  /* 0x000000c0c3c17220 */ /* 0x000fe20000410000 */
[----:B------:R-:W-:Y:S02]  /*1540*/  HADD2.F32 R196, -RZ, R201.H1_H1 ;  /* 0x300000c9ffc47230 */ /* 0x000fe40000004100 */
[----:B------:R-:W-:Y:S01]  /*1550*/  FMUL.FTZ R195, R229, R236 ;  /* 0x000000ece5c37220 */ /* 0x000fe20000410000 */
[----:B------:R-:W-:Y:S02]  /*1560*/  HADD2.F32 R199, -RZ, R65.H1_H1 ;  /* 0x30000041ffc77230 */ /* 0x000fe40000004100 */
[----:B------:R-:W-:Y:S01]  /*1570*/  FADD.FTZ R149, R149, R192 ;  /* 0x000000c095957221 */ /* 0x000fe20000010000 */
[----:B------:R-:W-:Y:S01]  /*1580*/  FFMA.FTZ R89, R190, R192, R89 ;  /* 0x000000c0be597223 */ /* 0x000fe20000010059 */
[-C--:B------:R-:W-:Y:S01]  /*1590*/  FMUL.FTZ R192, R238, R197.reuse ;  /* 0x000000c5eec07220 */ /* 0x080fe20000410000 */
[----:B------:R-:W-:Y:S01]  /*15a0*/  FADD.FTZ R150, R150, R197 ;  /* 0x000000c596967221 */ /* 0x000fe20000010000 */
[----:B------:R-:W-:Y:S01]  /*15b0*/  FFMA.FTZ R90, R195, R197, R90 ;  /* 0x000000c5c35a7223 */ /* 0x000fe2000001005a */
[----:B------:R-:W-:-:S02]  /*15c0*/  HADD2.F32 R201, -RZ, R202.H0_H0 ;  /* 0x200000caffc97230 */ /* 0x000fc40000004100 */
[----:B------:R-:W-:Y:S01]  /*15d0*/  FMUL.FTZ R194, R229, R194 ;  /* 0x000000c2e5c27220 */ /* 0x000fe20000410000 */
[----:B------:R-:W-:Y:S02]  /*15e0*/  HADD2.F32 R236, -RZ, R66.H0_H0 ;  /* 0x20000042ffec7230 */ /* 0x000fe40000004100 */
        /* <DEDUP_REMOVED lines=12> */
[----:B------:R-:W-:Y:S02]  /*16b0*/  HADD2.F32 R207, -RZ, R67.H1_H1 ;  /* 0x30000043ffcf7230 */ /* 0x000fe40000004100 */
[C---:B------:R-:W-:Y:S01]  /*16c0*/  FMUL.FTZ R203, R229.reuse, R218 ;  /* 0x000000dae5cb7220 */ /* 0x040fe20000410000 */
[----:B------:R-:W-:Y:S01]  /*16d0*/  FMUL.FTZ R200, R229, R200 ;  /* 0x000000c8e5c87220 */ /* 0x000fe20000410000 */
[----:B------:R-:W-:Y:S01]  /*16e0*/  FFMA.FTZ R213, R211, R209, RZ ;  /* 0x000000d1d3d57223 */ /* 0x000fe200000100ff */
[----:B------:R-:W-:Y:S01]  /*16f0*/  FADD.FTZ R145, R145, R202 ;  /* 0x000000ca91917221 */ /* 0x000fe20000010000 */
[----:B------:R-:W-:Y:S01]  /*1700*/  FFMA.FTZ R93, R198, R202, R93 ;  /* 0x000000cac65d7223 */ /* 0x000fe2000001005d */
[----:B------:R-:W-:Y:S01]  /*1710*/  FADD.FTZ R217, RZ, R209 ;  /* 0x000000d1ffd97221 */ /* 0x000fe20000010000 */
[-C--:B------:R-:W-:Y:S01]  /*1720*/  FMUL.FTZ R202, R232, R205.reuse ;  /* 0x000000cde8ca7220 */ /* 0x080fe20000410000 */
[----:B------:R-:W-:Y:S01]  /*1730*/  FADD.FTZ R146, R146, R205 ;  /* 0x000000cd92927221 */ /* 0x000fe20000010000 */
[----:B------:R-:W-:Y:S01]  /*1740*/  FFMA.FTZ R94, R203, R205, R94 ;  /* 0x000000cdcb5e7223 */ /* 0x000fe2000001005e */
[-C--:B------:R-:W-:Y:S01]  /*1750*/  FMUL.FTZ R205, R207, R204.reuse ;  /* 0x000000cccfcd7220 */ /* 0x080fe20000410000 */
[----:B------:R-:W-:Y:S01]  /*1760*/  FADD.FTZ R147, R147, R204 ;  /* 0x000000cc93937221 */ /* 0x000fe20000010000 */
[----:B------:R-:W-:Y:S01]  /*1770*/  FFMA.FTZ R95, R200, R204, R95 ;  /* 0x000000ccc85f7223 */ /* 0x000fe2000001005f */
[----:B------:R-:W-:Y:S01]  /*1780*/  FFMA.FTZ R204, R208, R206, R213 ;  /* 0x000000ced0cc7223 */ /* 0x000fe200000100d5 */
[----:B------:R-:W-:Y:S01]  /*1790*/  FMUL.FTZ R207, R229, R214 ;  /* 0x000000d6e5cf7220 */ /* 0x000fe20000410000 */
[----:B------:R-:W-:Y:S01]  /*17a0*/  FADD.FTZ R217, R206, R217 ;  /* 0x000000d9ced97221 */ /* 0x000fe20000010000 */
[----:B------:R-:W-:-:S02]  /*17b0*/  HADD2.F32 R215, -RZ, R180.H0_H0 ;  /* 0x200000b4ffd77230 */ /* 0x000fc40000004100 */
[----:B------:R-:W-:Y:S02]  /*17c0*/  HADD2.F32 R214, -RZ, R68.H0_H0 ;  /* 0x20000044ffd67230 */ /* 0x000fe40000004100 */
        /* <DEDUP_REMOVED lines=8> */
[----:B------:R-:W-:Y:S01]  /*1850*/  FADD.FTZ R214, R4, R215 ;  /* 0x000000d704d67221 */ /* 0x000fe20000010000 */
[----:B------:R-:W-:Y:S02]  /*1860*/  HADD2.F32 R218, -RZ, R180.H1_H1 ;  /* 0x300000b4ffda7230 */ /* 0x000fe40000004100 */
[----:B------:R-:W-:Y:S01]  /*1870*/  FMUL.FTZ R216, R229, R216 ;  /* 0x000000d8e5d87220 */ /* 0x000fe20000410000 */
[----:B------:R-:W-:Y:S02]  /*1880*/  HADD2.F32 R217, -RZ, R68.H1_H1 ;  /* 0x30000044ffd97230 */ /* 0x000fe40000004100 */
        /* <DEDUP_REMOVED lines=12> */
[----:B------:R-:W-:Y:S02]  /*1950*/  HADD2.F32 R219, -RZ, R181.H0_H0 ;  /* 0x200000b5ffdb7230 */ /* 0x000fe40000004100 */
[----:B------:R-:W-:Y:S02]  /*1960*/  HADD2.F32 R218, -RZ, R69.H0_H0 ;  /* 0x20000045ffda7230 */ /* 0x000fe40000004100 */
[----:B------:R-:W-:Y:S01]  /*1970*/  FFMA.FTZ R180, R14, R17, R215 ;  /* 0x000000110eb47223 */ /* 0x000fe200000100d7 */
[----:B------:R-:W-:-:S02]  /*1980*/  FADD.FTZ R217, R17, R212 ;  /* 0x000000d411d97221 */ /* 0x000fc40000010000 */
[----:B------:R-:W-:Y:S01]  /*1990*/  FMUL.FTZ R212, R218, R219 ;  /* 0x000000dbdad47220 */ /* 0x000fe20000410000 */
[----:B------:R-:W-:Y:S01]  /*19a0*/  FFMA.FTZ R215, R19, R16, R180 ;  /* 0x0000001013d77223 */ /* 0x000fe200000100b4 */
[----:B------:R-:W-:-:S03]  /*19b0*/  FADD.FTZ R218, R16, R217 ;  /* 0x000000d910da7221 */ /* 0x000fc60000010000 */
[----:B------:R-:W-:Y:S01]  /*19c0*/  FFMA.FTZ R180, R18, R21, R215 ;  /* 0x0000001512b47223 */ /* 0x000fe200000100d7 */
[----:B------:R-:W-:Y:S01]  /*19d0*/  FADD.FTZ R215, R21, R218 ;  /* 0x000000da15d77221 */ /* 0x000fe20000010000 */
[----:B------:R-:W-:Y:S02]  /*19e0*/  HADD2.F32 R232, -RZ, R181.H1_H1 ;  /* 0x300000b5ffe87230 */ /* 0x000fe40000004100 */
[----:B------:R-:W-:Y:S01]  /*19f0*/  FFMA.FTZ R181, R23, R20, R180 ;  /* 0x0000001417b57223 */ /* 0x000fe200000100b4 */
[----:B------:R-:W-:Y:S01]  /*1a00*/  FADD.FTZ R218, R20, R215 ;  /* 0x000000d714da7221 */ /* 0x000fe20000010000 */
[----:B------:R-:W-:Y:S02]  /*1a10*/  HADD2.F32 R217, -RZ, R69.H1_H1 ;  /* 0x30000045ffd97230 */ /* 0x000fe40000004100 */
[----:B------:R-:W-:Y:S01]  /*1a20*/  FFMA.FTZ R180, R22, R185, R181 ;  /* 0x000000b916b47223 */ /* 0x000fe200000100b5 */
[----:B------:R-:W-:Y:S01]  /*1a30*/  FADD.FTZ R215, R185, R218 ;  /* 0x000000dab9d77221 */ /* 0x000fe20000010000 */
[----:B------:R-:W-:-:S02]  /*1a40*/  FMUL.FTZ R220, R229, R220 ;  /* 0x000000dce5dc7220 */ /* 0x000fc40000410000 */
[----:B------:R-:W-:Y:S01]  /*1a50*/  FFMA.FTZ R181, R187, R184, R180 ;  /* 0x000000b8bbb57223 */ /* 0x000fe200000100b4 */
[----:B------:R-:W-:Y:S01]  /*1a60*/  FADD.FTZ R180, R184, R215 ;  /* 0x000000d7b8b47221 */ /* 0x000fe20000010000 */
[----:B------:R-:W-:Y:S01]  /*1a70*/  FADD.FTZ R143, R143, R232 ;  /* 0x000000e88f8f7221 */ /* 0x000fe20000010000 */
[-C--:B------:R-:W-:Y:S01]  /*1a80*/  FFMA.FTZ R99, R220, R232.reuse, R99 ;  /* 0x000000e8dc637223 */ /* 0x080fe20000010063 */
[----:B------:R-:W-:Y:S01]  /*1a90*/  FMUL.FTZ R218, R217, R232 ;  /* 0x000000e8d9da7220 */ /* 0x000fe20000410000 */
[----:B------:R-:W-:Y:S01]  /*1aa0*/  FFMA.FTZ R232, R186, R189, R181 ;  /* 0x000000bdbae87223 */ /* 0x000fe200000100b5 */
[----:B------:R-:W-:Y:S01]  /*1ab0*/  FADD.FTZ R215, R189, R180 ;  /* 0x000000b4bdd77221 */ /* 0x000fe20000010000 */
[----:B------:R-:W-:Y:S02]  /*1ac0*/  FMUL.FTZ R217, R229, R222 ;  /* 0x000000dee5d97220 */ /* 0x000fe40000410000 */
[----:B------:R-:W-:Y:S01]  /*1ad0*/  FFMA.FTZ R181, R191, R188, R232 ;  /* 0x000000bcbfb57223 */ /* 0x000fe200000100e8 */
[----:B------:R-:W-:Y:S01]  /*1ae0*/  FADD.FTZ R222, R188, R215 ;  /* 0x000000d7bcde7221 */ /* 0x000fe20000010000 */
[----:B------:R-:W-:Y:S01]  /*1af0*/  FADD.FTZ R142, R142, R219 ;  /* 0x000000db8e8e7221 */ /* 0x000fe20000010000 */
[----:B------:R-:W-:Y:S01]  /*1b00*/  FFMA.FTZ R98, R213, R219, R98 ;  /* 0x000000dbd5627223 */ /* 0x000fe20000010062 */
[----:B------:R-:W-:Y:S01]  /*1b10*/  FFMA.FTZ R180, R190, R193, R181 ;  /* 0x000000c1beb47223 */ /* 0x000fe200000100b5 */
[----:B------:R-:W-:Y:S01]  /*1b20*/  FADD.FTZ R219, R193, R222 ;  /* 0x000000dec1db7221 */ /* 0x000fe20000010000 */
[----:B------:R-:W-:-:S02]  /*1b30*/  HADD2.F32 R221, -RZ, R182.H0_H0 ;  /* 0x200000b6ffdd7230 */ /* 0x000fc40000004100 */
[----:B------:R-:W-:Y:S01]  /*1b40*/  FFMA.FTZ R181, R195, R192, R180 ;  /* 0x000000c0c3b57223 */ /* 0x000fe200000100b4 */
[----:B------:R-:W-:Y:S01]  /*1b50*/  FADD.FTZ R222, R192, R219 ;  /* 0x000000dbc0de7221 */ /* 0x000fe20000010000 */
[----:B------:R-:W-:Y:S02]  /*1b60*/  HADD2.F32 R215, -RZ, R70.H0_H0 ;  /* 0x20000046ffd77230 */ /* 0x000fe40000004100 */
[----:B------:R-:W-:Y:S01]  /*1b70*/  FFMA.FTZ R180, R194, R197, R181 ;  /* 0x000000c5c2b47223 */ /* 0x000fe200000100b5 */
[----:B------:R-:W-:Y:S01]  /*1b80*/  FADD.FTZ R219, R197, R222 ;  /* 0x000000dec5db7221 */ /* 0x000fe20000010000 */
[----:B------:R-:W-:Y:S01]  /*1b90*/  FADD.FTZ R136, R136, R221 ;  /* 0x000000dd88887221 */ /* 0x000fe20000010000 */
[-C--:B------:R-:W-:Y:S01]  /*1ba0*/  FFMA.FTZ R100, R217, R221.reuse, R100 ;  /* 0x000000ddd9647223 */ /* 0x080fe20000010064 */
[----:B------:R-:W-:Y:S01]  /*1bb0*/  FMUL.FTZ R215, R215, R221 ;  /* 0x000000ddd7d77220 */ /* 0x000fe20000410000 */
[----:B------:R-:W-:Y:S02]  /*1bc0*/  HADD2.F32 R221, -RZ, R182.H1_H1 ;  /* 0x300000b6ffdd7230 */ /* 0x000fe40000004100 */
[----:B------:R-:W-:Y:S01]  /*1bd0*/  FFMA.FTZ R181, R199, R196, R180 ;  /* 0x000000c4c7b57223 */ /* 0x000fe200000100b4 */
[----:B------:R-:W-:-:S03]  /*1be0*/  FADD.FTZ R182, R196, R219 ;  /* 0x000000dbc4b67221 */ /* 0x000fc60000010000 */
[----:B------:R-:W-:Y:S01]  /*1bf0*/  FFMA.FTZ R180, R198, R201, R181 ;  /* 0x000000c9c6b47223 */ /* 0x000fe200000100b5 */
[----:B------:R-:W-:-:S03]  /*1c00*/  FADD.FTZ R219, R201, R182 ;  /* 0x000000b6c9db7221 */ /* 0x000fc60000010000 */
[----:B------:R-:W-:Y:S01]  /*1c10*/  FFMA.FTZ R181, R203, R202, R180 ;  /* 0x000000cacbb57223 */ /* 0x000fe200000100b4 */
[----:B------:R-:W-:Y:S01]  /*1c20*/  FADD.FTZ R180, R202, R219 ;  /* 0x000000dbcab47221 */ /* 0x000fe20000010000 */
[----:B------:R-:W-:Y:S02]  /*1c30*/  HADD2.F32 R222, -RZ, R70.H1_H1 ;  /* 0x30000046ffde7230 */ /* 0x000fe40000004100 */
[----:B------:R-:W-:Y:S01]  /*1c40*/  FFMA.FTZ R182, R200, R205, R181 ;  /* 0x000000cdc8b67223 */ /* 0x000fe200000100b5 */
[----:B------:R-:W-:Y:S01]  /*1c50*/  FADD.FTZ R181, R205, R180 ;  /* 0x000000b4cdb57221 */ /* 0x000fe20000010000 */
[----:B------:R-:W-:Y:S02]  /*1c60*/  FMUL.FTZ R224, R229, R224 ;  /* 0x000000e0e5e07220 */ /* 0x000fe40000410000 */
[----:B------:R-:W-:Y:S01]  /*1c70*/  FFMA.FTZ R219, R207, R204, R182 ;  /* 0x000000cccfdb7223 */ /* 0x000fe200000100b6 */
[----:B------:R-:W-:Y:S01]  /*1c80*/  FADD.FTZ R181, R204, R181 ;  /* 0x000000b5ccb57221 */ /* 0x000fe20000010000 */
[----:B------:R-:W-:Y:S01]  /*1c90*/  FADD.FTZ R137, R137, R221 ;  /* 0x000000dd89897221 */ /* 0x000fe20000010000 */
[-C--:B------:R-:W-:Y:S01]  /*1ca0*/  FFMA.FTZ R101, R224, R221.reuse, R101 ;  /* 0x000000dde0657223 */ /* 0x080fe20000010065 */
[----:B------:R-:W-:Y:S01]  /*1cb0*/  FMUL.FTZ R222, R222, R221 ;  /* 0x000000dddede7220 */ /* 0x000fe20000410000 */
[----:B------:R-:W-:-:S02]  /*1cc0*/  HADD2.F32 R225, -RZ, R183.H0_H0 ;  /* 0x200000b7ffe17230 */ /* 0x000fc40000004100 */
[----:B------:R-:W-:Y:S01]  /*1cd0*/  FMUL.FTZ R221, R229, R230 ;  /* 0x000000e6e5dd7220 */ /* 0x000fe20000410000 */
        /* <DEDUP_REMOVED lines=25> */
.L_x_3190:
[----:B-----5:R-:W-:Y:S01]  /*1e70*/  ISETP.GE.AND P2, PT, R223, 0x1, PT ;  /* 0x00000001df00780c */ /* 0x020fe20003f46270 */
[----:B------:R-:W-:Y:S01]  /*1e80*/  HFMA2 R251, -RZ, RZ, 0, 0 ;  /* 0x00000000fffb7431 */ /* 0x000fe200000001ff */
[----:B------:R-:W-:Y:S02]  /*1e90*/  MOV R234, UR14 ;  /* 0x0000000e00ea7c02 */ /* 0x000fe40008000f00 */
[----:B------:R-:W-:Y:S02]  /*1ea0*/  MOV R233, UR15 ;  /* 0x0000000f00e97c02 */ /* 0x000fe40008000f00 */
[----:B------:R-:W-:-:S04]  /*1eb0*/  ISETP.NE.U32.AND P0, PT, R234, RZ, PT ;  /* 0x000000ffea00720c */ /* 0x000fc80003f05070 */
[----:B------:R-:W-:-:S03]  /*1ec0*/  ISETP.NE.AND.EX P0, PT, R233, RZ, PT, P0 ;  /* 0x000000ffe900720c */ /* 0x000fc60003f05300 */
[----:B------:R-:W1:Y:S01]  /*1ed0*/  @P2 LDC R181, c[0x0][0x388] ;  /* 0x0000e200ffb52b82 */ /* 0x000e620000000800 */
[----:B------:R-:W2:Y:S01]  /*1ee0*/  @P2 S2R R182, SR_TID.X ;  /* 0x0000000000b62919 */ /* 0x000ea20000002100 */
[----:B------:R-:W-:-:S05]  /*1ef0*/  @P2 IADD3 R180, PT, PT, R223, -0x1, RZ ;  /* 0xffffffffdfb42810 */ /* 0x000fca0007ffe0ff */
[----:B-1----:R-:W-:-:S05]  /*1f00*/  @P2 IMAD R180, R180, R181, RZ ;  /* 0x000000b5b4b42224 */ /* 0x002fca00078e02ff */
[----:B------:R-:W-:-:S04]  /*1f10*/  @P2 SHF.R.S32.HI R181, RZ, 0x1f, R180 ;  /* 0x0000001fffb52819 */ /* 0x000fc800000114b4 */
[----:B------:R-:W-:Y:S02]  /*1f20*/  @P2 LEA.HI R181, R181, R180, RZ, 0x3 ;  /* 0x000000b4b5b52211 */ /* 0x000fe400078f18ff */
[----:B--2---:R-:W-:-:S04]  /*1f30*/  @P2 LOP3.LUT R182, R182, 0x1f, RZ, 0xc0, !PT ;  /* 0x0000001fb6b62812 */ /* 0x004fc800078ec0ff */
[----:B------:R-:W-:Y:S02]  /*1f40*/  @P2 LEA.HI.SX32 R251, R181, R182, 0x1d ;  /* 0x000000b6b5fb2211 */ /* 0x000fe400078feaff */
[----:B------:R-:W-:Y:S01]  /*1f50*/  CS2R R180, SRZ ;  /* 0x0000000000b47805 */ /* 0x000fe2000001ff00 */
[----:B------:R-:W-:Y:S06]  /*1f60*/  @P0 BRA `(.L_x_3192) ;  /* 0x0000000000340947 */ /* 0x000fec0003800000 */
[----:B------:R-:W1:Y:S01]  /*1f70*/  LDC.64 R242, c[0x0][0x3b0] ;  /* 0x0000ec00fff27b82 */ /* 0x000e620000000a00 */
[C---:B------:R-:W-:Y:S02]  /*1f80*/  IADD3 R249, PT, PT, R251.reuse, 0x20, RZ ;  /* 0x00000020fbf97810 */ /* 0x040fe40007ffe0ff */
[C---:B------:R-:W-:Y:S02]  /*1f90*/  IADD3 R247, PT, PT, R251.reuse, 0x40, RZ ;  /* 0x00000040fbf77810 */ /* 0x040fe40007ffe0ff */
        /* <DEDUP_REMOVED lines=10> */
.L_x_3192:
[----:B------:R-:W1:Y:S01]  /*2040*/  S2R R28, SR_TID.X ;  /* 0x00000000001c7919 */ /* 0x000e620000002100 */
[----:B------:R-:W2:Y:S01]  /*2050*/  LDC.64 R242, c[0x0][0x3b0] ;  /* 0x0000ec00fff27b82 */ /* 0x000ea20000000a00 */
[----:B------:R-:W-:Y:S01]  /*2060*/  IMAD R26, R210, UR8, RZ ;  /* 0x00000008d21a7c24 */ /* 0x000fe2000f8e02ff */
[C---:B------:R-:W-:Y:S02]  /*2070*/  IADD3 R249, PT, PT, R251.reuse, 0x20, RZ ;  /* 0x00000020fbf97810 */ /* 0x040fe40007ffe0ff */
[C---:B------:R-:W-:Y:S02]  /*2080*/  IADD3 R247, PT, PT, R251.reuse, 0x40, RZ ;  /* 0x00000040fbf77810 */ /* 0x040fe40007ffe0ff */
[----:B------:R-:W-:Y:S02]  /*2090*/  SHF.R.S32.HI R27, RZ, 0x1f, R26 ;  /* 0x0000001fff1b7819 */ /* 0x000fe4000001141a */
[----:B------:R-:W3:Y:S01]  /*20a0*/  LDC.64 R24, c[0x0][0x438] ;  /* 0x00010e00ff187b82 */ /* 0x000ee20000000a00 */
[----:B------:R-:W-:-:S02]  /*20b0*/  IADD3 R31, PT, PT, R251, 0x60, RZ ;  /* 0x00000060fb1f7810 */ /* 0x000fc40007ffe0ff */
[----:B------:R-:W-:Y:S01]  /*20c0*/  LEA.HI R27, R27, R26, RZ, 0x3 ;  /* 0x0000001a1b1b7211 */ /* 0x000fe200078f18ff */
[----:B--2---:R-:W-:-:S04]  /*20d0*/  IMAD.WIDE.U32 R250, R251, 0x8, R242 ;  /* 0x00000008fbfa7825 */ /* 0x004fc800078e00f2 */
[--C-:B------:R-:W-:Y:S02]  /*20e0*/  IMAD.WIDE.U32 R248, R249, 0x8, R242.reuse ;  /* 0x00000008f9f87825 */ /* 0x100fe400078e00f2 */
[----:B------:R-:W5:Y:S01]  /*20f0*/  LDG.E.64 R250, desc[UR6][R250.64] ;  /* 0x00000006fafa7981 */ /* 0x000f62000c1e1b00 */
[----:B-1----:R-:W-:Y:S01]  /*2100*/  LOP3.LUT R28, R28, 0x1f, RZ, 0xc0, !PT ;  /* 0x0000001f1c1c7812 */ /* 0x002fe200078ec0ff */
        /* <DEDUP_REMOVED lines=9> */
[----:B---3--:R-:W-:-:S04]  /*21a0*/  IMAD.WIDE.U32 R36, R37, 0x10, R24 ;  /* 0x0000001025247825 */ /* 0x008fc800078e0018 */
[--C-:B------:R-:W-:Y:S02]  /*21b0*/  IMAD.WIDE.U32 R32, R33, 0x10, R24.reuse ;  /* 0x0000001021207825 */ /* 0x100fe400078e0018 */
[----:B------:R-:W5:Y:S02]  /*21c0*/  LDG.E.128 R36, desc[UR6][R36.64] ;  /* 0x0000000624247981 */ /* 0x000f64000c1e1d00 */
[--C-:B------:R-:W-:Y:S02]  /*21d0*/  IMAD.WIDE.U32 R28, R29, 0x10, R24.reuse ;  /* 0x000000101d1c7825 */ /* 0x100fe400078e0018 */
[----:B------:R-:W5:Y:S02]  /*21e0*/  LDG.E.128 R32, desc[UR6][R32.64] ;  /* 0x0000000620207981 */ /* 0x000f64000c1e1d00 */
[----:B------:R-:W-:Y:S02]  /*21f0*/  IMAD.WIDE.U32 R24, R27, 0x10, R24 ;  /* 0x000000101b187825 */ /* 0x000fe400078e0018 */
[----:B------:R-:W5:Y:S04]  /*2200*/  LDG.E.128 R28, desc[UR6][R28.64] ;  /* 0x000000061c1c7981 */ /* 0x000f68000c1e1d00 */
[----:B------:R-:W5:Y:S02]  /*2210*/  LDG.E.128 R24, desc[UR6][R24.64] ;  /* 0x0000000618187981 */ /* 0x000f64000c1e1d00 */
.L_x_3191:
[----:B------:R-:W-:Y:S05]  /*2220*/  BSYNC.RECONVERGENT B1 ;  /* 0x0000000000017941 */ /* 0x000fea0003800200 */
.L_x_3189:
        /* <DEDUP_REMOVED lines=20> */
.L_x_3580:
[----:B------:R-:W4:Y:S01]  /*2370*/  S2R R227, SR_TID.X ;  /* 0x0000000000e37919 */ /* 0x000f220000002100 */
[----:B------:R-:W0:Y:S01]  /*2380*/  @P2 LDC.64 R180, c[0x0][0x390] ;  /* 0x0000e400ffb42b82 */ /* 0x000e220000000a00 */
[----:B------:R-:W-:Y:S01]  /*2390*/  @P2 IADD3 R223, PT, PT, R223, -0x1, RZ ;  /* 0xffffffffdfdf2810 */ /* 0x000fe20007ffe0ff */
[----:B------:R-:W-:-:S04]  /*23a0*/  HFMA2 R232, -RZ, RZ, 0, 0 ;  /* 0x00000000ffe87431 */ /* 0x000fc800000001ff */
        /* <DEDUP_REMOVED lines=8> */
[----:B--2---:R-:W-:Y:S01]  /*2430*/  FADD.FTZ R230, R182, R231 ;  /* 0x000000e7b6e67221 */ /* 0x004fe20000010000 */
[----:B-1----:R-:W-:Y:S02]  /*2440*/  IMAD R182, R210, UR8, RZ ;  /* 0x00000008d2b67c24 */ /* 0x002fe4000f8e02ff */
[----:B---3--:R-:W-:Y:S01]  /*2450*/  FADD.FTZ R231, R183, R238 ;  /* 0x000000eeb7e77221 */ /* 0x008fe20000010000 */
[----:B------:R-:W-:Y:S01]  /*2460*/  ISETP.NE.AND.EX P0, PT, R233, RZ, PT, P0 ;  /* 0x000000ffe900720c */ /* 0x000fe20003f05300 */
[----:B------:R-:W-:Y:S01]  /*2470*/  FMUL.FTZ R230, R230, UR10 ;  /* 0x0000000ae6e67c20 */ /* 0x000fe20008410000 */
[----:B------:R-:W-:Y:S01]  /*2480*/  ISETP.NE.AND P3, PT, RZ, UR9, PT ;  /* 0x00000009ff007c0c */ /* 0x000fe2000bf65270 */
[----:B------:R-:W-:Y:S01]  /*2490*/  BSSY.RECONVERGENT B1, `(.L_x_3194) ;  /* 0x0000308000017945 */ /* 0x000fe20003800200 */
[----:B------:R-:W-:Y:S01]  /*24a0*/  SHF.R.S32.HI R183, RZ, 0x1f, R182 ;  /* 0x0000001fffb77819 */ /* 0x000fe200000114b6 */
[----:B------:R-:W-:Y:S01]  /*24b0*/  FMUL.FTZ R231, R231, UR10 ;  /* 0x0000000ae7e77c20 */ /* 0x000fe20008410000 */
[----:B------:R-:W-:-:S02]  /*24c0*/  FSEL R230, R230, RZ, !P3 ;  /* 0x000000ffe6e67208 */ /* 0x000fc40005800000 */
[----:B------:R-:W-:-:S04]  /*24d0*/  LEA.HI R183, R183, R182, RZ, 0x3 ;  /* 0x000000b6b7b77211 */ /* 0x000fc800078f18ff */
[----:B------:R-:W-:Y:S01]  /*24e0*/  LEA.HI.SX32 R223, R183, R236, 0x1d ;  /* 0x000000ecb7df7211 */ /* 0x000fe200078feaff */
[----:B0-----:R-:W-:Y:S06]  /*24f0*/  @P0 BRA `(.L_x_3195) ;  /* 0x0000001c00480947 */ /* 0x001fec0003800000 */
        /* <DEDUP_REMOVED lines=20> */
.L_x_3200:
[----:B------:R-:W-:Y:S05]  /*2640*/  BSYNC.RECONVERGENT B3 ;  /* 0x0000000000037941 */ /* 0x000fea0003800200 */
.L_x_3199:
        /* <DEDUP_REMOVED lines=13> */
.L_x_3202:
[----:B------:R-:W-:Y:S05]  /*2720*/  BSYNC.RECONVERGENT B3 ;  /* 0x0000000000037941 */ /* 0x000fea0003800200 */
.L_x_3201:
[----:B------:R-:W-:Y:S02]  /*2730*/  F2FP.F16.F32.PACK_AB R180, RZ, R132 ;  /* 0x00000084ffb4723e */ /* 0x000fe400000000ff */
[----:B------:R-:W-:Y:S02]  /*2740*/  MOV R132, R181 ;  /* 0x000000b500847202 */ /* 0x000fe40000000f00 */
[----:B------:R-:W-:-:S07]  /*2750*/  PRMT R172, R180, 0x7610, R172 ;  /* 0x00007610b4ac7816 */ /* 0x000fce00000000ac */
.L_x_3198:
[----:B------:R-:W-:Y:S05]  /*2760*/  BSYNC.RECONVERGENT B2 ;  /* 0x0000000000027941 */ /* 0x000fea0003800200 */
.L_x_3197:
        /* <DEDUP_REMOVED lines=15> */
.L_x_3206:
[----:B------:R-:W-:Y:S05]  /*2860*/  BSYNC.RECONVERGENT B3 ;  /* 0x0000000000037941 */ /* 0x000fea0003800200 */
.L_x_3205:
[----:B------:R-:W-:Y:S01]  /*2870*/  BSSY.RECONVERGENT B3, `(.L_x_3207) ;  /* 0x000000d000037945 */ /* 0x000fe20003800200 */
[----:B------:R-:W-:Y:S01]  /*2880*/  FADD.FTZ R181, R133, R180 ;  /* 0x000000b485b57221 */ /* 0x000fe20000010000 */
[----:B------:R-:W-:Y:S02]  /*2890*/  MOV R133, RZ ;  /* 0x000000ff00857202 */ /* 0x000fe40000000f00 */
        /* <DEDUP_REMOVED lines=10> */
.L_x_3208:
[----:B------:R-:W-:Y:S05]  /*2940*/  BSYNC.RECONVERGENT B3 ;  /* 0x0000000000037941 */ /* 0x000fea0003800200 */
.L_x_3207:
[----:B------:R-:W-:Y:S02]  /*2950*/  F2FP.F16.F32.PACK_AB R180, RZ, R133 ;  /* 0x00000085ffb4723e */ /* 0x000fe400000000ff */
[----:B------:R-:W-:Y:S02]  /*2960*/  MOV R133, R181 ;  /* 0x000000b500857202 */ /* 0x000fe40000000f00 */
[----:B------:R-:W-:-:S07]  /*2970*/  PRMT R172, R172, 0x5410, R180 ;  /* 0x00005410acac7816 */ /* 0x000fce00000000b4 */
.L_x_3204:
[----:B------:R-:W-:Y:S05]  /*2980*/  BSYNC.RECONVERGENT B2 ;  /* 0x0000000000027941 */ /* 0x000fea0003800200 */
.L_x_3203:
        /* <DEDUP_REMOVED lines=15> */
.L_x_3212:
[----:B------:R-:W-:Y:S05]  /*2a80*/  BSYNC.RECONVERGENT B3 ;  /* 0x0000000000037941 */ /* 0x000fea0003800200 */
.L_x_3211:
        /* <DEDUP_REMOVED lines=13> */
.L_x_3214:
[----:B------:R-:W-:Y:S05]  /*2b60*/  BSYNC.RECONVERGENT B3 ;  /* 0x0000000000037941 */ /* 0x000fea0003800200 */
.L_x_3213:
[----:B------:R-:W-:Y:S02]  /*2b70*/  F2FP.F16.F32.PACK_AB R180, RZ, R134 ;  /* 0x00000086ffb4723e */ /* 0x000fe400000000ff */
[----:B------:R-:W-:Y:S02]  /*2b80*/  MOV R134, R181 ;  /* 0x000000b500867202 */ /* 0x000fe40000000f00 */
[----:B------:R-:W-:-:S07]  /*2b90*/  PRMT R173, R180, 0x7610, R173 ;  /* 0x00007610b4ad7816 */ /* 0x000fce00000000ad */
.L_x_3210:
[----:B------:R-:W-:Y:S05]  /*2ba0*/  BSYNC.RECONVERGENT B2 ;  /* 0x0000000000027941 */ /* 0x000fea0003800200 */
.L_x_3209:
        /* <DEDUP_REMOVED lines=15> */
.L_x_3218:
[----:B------:R-:W-:Y:S05]  /*2ca0*/  BSYNC.RECONVERGENT B3 ;  /* 0x0000000000037941 */ /* 0x000fea0003800200 */
.L_x_3217:
[----:B------:R-:W-:Y:S01]  /*2cb0*/  BSSY.RECONVERGENT B3, `(.L_x_3219) ;  /* 0x000000d000037945 */ /* 0x000fe20003800200 */
[----:B------:R-:W-:Y:S01]  /*2cc0*/  FADD.FTZ R181, R135, R180 ;  /* 0x000000b487b57221 */ /* 0x000fe20000010000 */
[----:B------:R-:W-:Y:S02]  /*2cd0*/  MOV R135, RZ ;  /* 0x000000ff00877202 */ /* 0x000fe40000000f00 */
        /* <DEDUP_REMOVED lines=10> */
.L_x_3220:
[----:B------:R-:W-:Y:S05]  /*2d80*/  BSYNC.RECONVERGENT B3 ;  /* 0x0000000000037941 */ /* 0x000fea0003800200 */
.L_x_3219:
[----:B------:R-:W-:Y:S02]  /*2d90*/  F2FP.F16.F32.PACK_AB R180, RZ, R135 ;  /* 0x00000087ffb4723e */ /* 0x000fe400000000ff */
[----:B------:R-:W-:Y:S02]  /*2da0*/  MOV R135, R181 ;  /* 0x000000b500877202 */ /* 0x000fe40000000f00 */
[----:B------:R-:W-:-:S07]  /*2db0*/  PRMT R173, R173, 0x5410, R180 ;  /* 0x00005410adad7816 */ /* 0x000fce00000000b4 */
.L_x_3216:
[----:B------:R-:W-:Y:S05]  /*2dc0*/  BSYNC.RECONVERGENT B2 ;  /* 0x0000000000027941 */ /* 0x000fea0003800200 */
.L_x_3215:
        /* <DEDUP_REMOVED lines=15> */
.L_x_3224:
[----:B------:R-:W-:Y:S05]  /*2ec0*/  BSYNC.RECONVERGENT B3 ;  /* 0x0000000000037941 */ /* 0x000fea0003800200 */
.L_x_3223:
        /* <DEDUP_REMOVED lines=13> */
.L_x_3226:
[----:B------:R-:W-:Y:S05]  /*2fa0*/  BSYNC.RECONVERGENT B3 ;  /* 0x0000000000037941 */ /* 0x000fea0003800200 */
.L_x_3225:
[----:B------:R-:W-:Y:S02]  /*2fb0*/  F2FP.F16.F32.PACK_AB R180, RZ, R128 ;  /* 0x00000080ffb4723e */ /* 0x000fe400000000ff */
[----:B------:R-:W-:Y:S02]  /*2fc0*/  MOV R128, R181 ;  /* 0x000000b500807202 */ /* 0x000fe40000000f00 */
[----:B------:R-:W-:-:S07]  /*2fd0*/  PRMT R174, R180, 0x7610, R174 ;  /* 0x00007610b4ae7816 */ /* 0x000fce00000000ae */
.L_x_3222:
[----:B------:R-:W-:Y:S05]  /*2fe0*/  BSYNC.RECONVERGENT B2 ;  /* 0x0000000000027941 */ /* 0x000fea0003800200 */
.L_x_3221:
        /* <DEDUP_REMOVED lines=15> */
.L_x_3230:
[----:B------:R-:W-:Y:S05]  /*30e0*/  BSYNC.RECONVERGENT B3 ;  /* 0x0000000000037941 */ /* 0x000fea0003800200 */
.L_x_3229:
        /* <DEDUP_REMOVED lines=13> */
.L_x_3232:
[----:B------:R-:W-:Y:S05]  /*31c0*/  BSYNC.RECONVERGENT B3 ;  /* 0x0000000000037941 */ /* 0x000fea0003800200 */
.L_x_3231:
[----:B------:R-:W-:Y:S02]  /*31d0*/  F2FP.F16.F32.PACK_AB R180, RZ, R129 ;  /* 0x00000081ffb4723e */ /* 0x000fe400000000ff */
[----:B------:R-:W-:Y:S02]  /*31e0*/  MOV R129, R181 ;  /* 0x000000b500817202 */ /* 0x000fe40000000f00 */
[----:B------:R-:W-:-:S07]  /*31f0*/  PRMT R174, R174, 0x5410, R180 ;  /* 0x00005410aeae7816 */ /* 0x000fce00000000b4 */
.L_x_3228:
[----:B------:R-:W-:Y:S05]  /*3200*/  BSYNC.RECONVERGENT B2 ;  /* 0x0000000000027941 */ /* 0x000fea0003800200 */
.L_x_3227:
        /* <DEDUP_REMOVED lines=15> */
.L_x_3236:
[----:B------:R-:W-:Y:S05]  /*3300*/  BSYNC.RECONVERGENT B3 ;  /* 0x0000000000037941 */ /* 0x000fea0003800200 */
.L_x_3235:
        /* <DEDUP_REMOVED lines=13> */
.L_x_3238:
[----:B------:R-:W-:Y:S05]  /*33e0*/  BSYNC.RECONVERGENT B3 ;  /* 0x0000000000037941 */ /* 0x000fea0003800200 */
.L_x_3237:
[----:B------:R-:W-:Y:S02]  /*33f0*/  F2FP.F16.F32.PACK_AB R180, RZ, R130 ;  /* 0x00000082ffb4723e */ /* 0x000fe400000000ff */
[----:B------:R-:W-:Y:S02]  /*3400*/  MOV R130, R181 ;  /* 0x000000b500827202 */ /* 0x000fe40000000f00 */
[----:B------:R-:W-:-:S07]  /*3410*/  PRMT R175, R180, 0x7610, R175 ;  /* 0x00007610b4af7816 */ /* 0x000fce00000000af */
.L_x_3234:
[----:B------:R-:W-:Y:S05]  /*3420*/  BSYNC.RECONVERGENT B2 ;  /* 0x0000000000027941 */ /* 0x000fea0003800200 */
.L_x_3233:
        /* <DEDUP_REMOVED lines=15> */
.L_x_3241:
[----:B------:R-:W-:Y:S05]  /*3520*/  BSYNC.RECONVERGENT B2 ;  /* 0x0000000000027941 */ /* 0x000fea0003800200 */
.L_x_3240:
        /* <DEDUP_REMOVED lines=13> */
.L_x_3243:
[----:B------:R-:W-:Y:S05]  /*3600*/  BSYNC.RECONVERGENT B2 ;  /* 0x0000000000027941 */ /* 0x000fea0003800200 */
.L_x_3242:
[----:B------:R-:W-:-:S04]  /*3610*/  F2FP.F16.F32.PACK_AB R131, RZ, R131 ;  /* 0x00000083ff83723e */ /* 0x000fc800000000ff */
[----:B------:R-:W-:Y:S02]  /*3620*/  PRMT R175, R175, 0x5410, R131 ;  /* 0x00005410afaf7816 */ /* 0x000fe40000000083 */
[----:B------:R-:W-:Y:S01]  /*3630*/  MOV R131, R180 ;  /* 0x000000b400837202 */ /* 0x000fe20000000f00 */
[----:B------:R-:W-:Y:S06]  /*3640*/  BRA `(.L_x_3239) ;  /* 0x0000001c00b07947 */ /* 0x000fec0003800000 */
.L_x_3196:
[-CC-:B------:R-:W-:Y:S01]  /*3650*/  FFMA.FTZ R177, R208, R231.reuse, R230.reuse ;  /* 0x000000e7d0b17223 */ /* 0x180fe200000100e6 */
[-CC-:B------:R-:W-:Y:S01]  /*3660*/  FFMA.FTZ R176, R211, R231.reuse, R230.reuse ;  /* 0x000000e7d3b07223 */ /* 0x180fe200000100e6 */
[-CC-:B------:R-:W-:Y:S01]  /*3670*/  FFMA.FTZ R179, R3, R231.reuse, R230.reuse ;  /* 0x000000e703b37223 */ /* 0x180fe200000100e6 */
[-CC-:B------:R-:W-:Y:S01]  /*3680*/  FFMA.FTZ R182, R2, R231.reuse, R230.reuse ;  /* 0x000000e702b67223 */ /* 0x180fe200000100e6 */
[----:B------:R-:W-:Y:S01]  /*3690*/  FADD.FTZ R178, R206, -R177 ;  /* 0x800000b1ceb27221 */ /* 0x000fe20000010000 */
[-C--:B------:R-:W-:Y:S01]  /*36a0*/  FFMA.FTZ R244, R6, R231.reuse, R230 ;  /* 0x000000e706f47223 */ /* 0x080fe200000100e6 */
[----:B------:R-:W-:Y:S01]  /*36b0*/  FADD.FTZ R176, R209, -R176 ;  /* 0x800000b0d1b07221 */ /* 0x000fe20000010000 */
[----:B------:R-:W-:Y:S01]  /*36c0*/  FADD.FTZ R180, R0, -R179 ;  /* 0x800000b300b47221 */ /* 0x000fe20000010000 */
[----:B------:R-:W-:Y:S01]  /*36d0*/  FFMA.FTZ R177, R7, R231, R230 ;  /* 0x000000e707b17223 */ /* 0x000fe200000100e6 */
[----:B------:R-:W-:Y:S01]  /*36e0*/  FADD.FTZ R238, R5, -R182 ;  /* 0x800000b605ee7221 */ /* 0x000fe20000010000 */
[----:B------:R-:W-:Y:S01]  /*36f0*/  FADD.FTZ R252, R9, -R244 ;  /* 0x800000f409fc7221 */ /* 0x000fe20000010000 */
[C---:B------:R-:W-:Y:S01]  /*3700*/  FMUL.FTZ R176, R229.reuse, R176 ;  /* 0x000000b0e5b07220 */ /* 0x040fe20000410000 */
        /* <DEDUP_REMOVED lines=24> */
[----:B------:R-:W-:Y:S02]  /*3890*/  @P1 HADD2.F32 R178, -RZ, R40.H0_H0 ;  /* 0x20000028ffb21230 */ /* 0x000fe40000004100 */
[----:B------:R-:W-:-:S03]  /*38a0*/  FADD.FTZ R132, R132, R177 ;  /* 0x000000b184847221 */ /* 0x000fc60000010000 */
[----:B------:R-:W-:-:S05]  /*38b0*/  @P1 FMUL.FTZ R176, R178, R179 ;  /* 0x000000b3b2b01220 */ /* 0x000fca0000410000 */
[----:B------:R-:W-:-:S04]  /*38c0*/  F2FP.F16.F32.PACK_AB R176, RZ, R176 ;  /* 0x000000b0ffb0723e */ /* 0x000fc800000000ff */
[----:B------:R-:W-:-:S07]  /*38d0*/  PRMT R172, R176, 0x7610, R172 ;  /* 0x00007610b0ac7816 */ /* 0x000fce00000000ac */
.L_x_3245:
[----:B------:R-:W-:Y:S05]  /*38e0*/  BSYNC.RECONVERGENT B2 ;  /* 0x0000000000027941 */ /* 0x000fea0003800200 */
.L_x_3244:
        /* <DEDUP_REMOVED lines=13> */
[----:B------:R-:W-:Y:S02]  /*39c0*/  @P1 HADD2.F32 R178, -RZ, R40.H1_H1 ;  /* 0x30000028ffb21230 */ /* 0x000fe40000004100 */
[----:B------:R-:W-:-:S03]  /*39d0*/  FADD.FTZ R133, R133, R176 ;  /* 0x000000b085857221 */ /* 0x000fc60000010000 */
[----:B------:R-:W-:-:S05]  /*39e0*/  @P1 FMUL.FTZ R177, R178, R179 ;  /* 0x000000b3b2b11220 */ /* 0x000fca0000410000 */
[----:B------:R-:W-:-:S04]  /*39f0*/  F2FP.F16.F32.PACK_AB R177, RZ, R177 ;  /* 0x000000b1ffb1723e */ /* 0x000fc800000000ff */
[----:B------:R-:W-:-:S07]  /*3a00*/  PRMT R172, R172, 0x5410, R177 ;  /* 0x00005410acac7816 */ /* 0x000fce00000000b1 */
.L_x_3247:
[----:B------:R-:W-:Y:S05]  /*3a10*/  BSYNC.RECONVERGENT B2 ;  /* 0x0000000000027941 */ /* 0x000fea0003800200 */
.L_x_3246:
        /* <DEDUP_REMOVED lines=18> */
.L_x_3249:
[----:B------:R-:W-:Y:S05]  /*3b40*/  BSYNC.RECONVERGENT B2 ;  /* 0x0000000000027941 */ /* 0x000fea0003800200 */
.L_x_3248:
        /* <DEDUP_REMOVED lines=18> */
.L_x_3251:
[----:B------:R-:W-:Y:S05]  /*3c70*/  BSYNC.RECONVERGENT B2 ;  /* 0x0000000000027941 */ /* 0x000fea0003800200 */
.L_x_3250:
[----:B------:R-:W-:Y:S01]  /*3c80*/  BSSY.RECONVERGENT B2, `(.L_x_3252) ;  /* 0x0000015000027945 */ /* 0x000fe20003800200 */
        /* <DEDUP_REMOVED lines=20> */
.L_x_3253:
[----:B------:R-:W-:Y:S05]  /*3dd0*/  BSYNC.RECONVERGENT B2 ;  /* 0x0000000000027941 */ /* 0x000fea0003800200 */
.L_x_3252:
[----:B------:R-:W-:Y:S01]  /*3de0*/  BSSY.RECONVERGENT B2, `(.L_x_3254) ;  /* 0x0000013000027945 */ /* 0x000fe20003800200 */
[----:B------:R-:W-:-:S03]  /*3df0*/  F2FP.F16.F32.PACK_AB R178, R176, R182 ;  /* 0x000000b6b0b2723e */ /* 0x000fc600000000ff */
[----:B------:R-:W-:Y:S05]  /*3e00*/  @!P2 BRA `(.L_x_3255) ;  /* 0x000000000040a947 */ /* 0x000fea0003800000 */
[----:B-----5:R-:W-:-:S13]  /*3e10*/  LOP3.LUT P1, RZ, R251, 0xff00, RZ, 0xc0, !PT ;  /* 0x0000ff00fbff7812 */ /* 0x020fda000782c0ff */
[----:B------:R-:W0:Y:S01]  /*3e20*/  @P1 LDC.64 R180, c[0x0][0x408] ;  /* 0x00010200ffb41b82 */ /* 0x000e220000000a00 */
[----:B------:R-:W-:-:S07]  /*3e30*/  @P1 HADD2.F32 R179, -RZ, R170.H1_H1 ;  /* 0x300000aaffb31230 */ /* 0x000fce0000004100 */
[----:B------:R-:W1:Y:S01]  /*3e40*/  @P1 LDC.64 R182, c[0x0][0x408] ;  /* 0x00010200ffb61b82 */ /* 0x000e620000000a00 */
[----:B0-----:R-:W-:-:S04]  /*3e50*/  @P1 FMUL.FTZ R181, R181, R176 ;  /* 0x000000b0b5b51220 */ /* 0x001fc80000410000 */
[----:B------:R-:W-:Y:S01]  /*3e60*/  @P1 FMUL.FTZ R180, R181, R180 ;  /* 0x000000b4b5b41220 */ /* 0x000fe20000410000 */
[----:B-1----:R-:W-:Y:S01]  /*3e70*/  @P1 FMUL.FTZ R183, R183, R176 ;  /* 0x000000b0b7b71220 */ /* 0x002fe20000410000 */
[----:B------:R-:W-:Y:S02]  /*3e80*/  HFMA2 R176, -RZ, RZ, 0, 0 ;  /* 0x00000000ffb07431 */ /* 0x000fe400000001ff */
        /* <DEDUP_REMOVED lines=8> */
.L_x_3255:
[----:B------:R-:W-:Y:S05]  /*3f10*/  BSYNC.RECONVERGENT B2 ;  /* 0x0000000000027941 */ /* 0x000fea0003800200 */
.L_x_3254:
        /* <DEDUP_REMOVED lines=20> */
[----:B------:R-:W-:Y:S02]  /*4060*/  @P0 HADD2.F32 R181, -RZ, R43.H0_H0 ;  /* 0x2000002bffb50230 */ /* 0x000fe40000004100 */
[----:B------:R-:W-:Y:S01]  /*4070*/  @P0 FMUL.FTZ R182, R183, R182 ;  /* 0x000000b6b7b60220 */ /* 0x000fe20000410000 */
[----:B------:R-:W-:Y:S01]  /*4080*/  MOV R180, RZ ;  /* 0x000000ff00b47202 */ /* 0x000fe20000000f00 */
[----:B------:R-:W-:Y:S02]  /*4090*/  FADD.FTZ R130, R130, R179 ;  /* 0x000000b382827221 */ /* 0x000fe40000010000 */
[----:B------:R-:W-:-:S05]  /*40a0*/  @P0 FMUL.FTZ R180, R181, R182 ;  /* 0x000000b6b5b40220 */ /* 0x000fca0000410000 */
[----:B------:R-:W-:-:S04]  /*40b0*/  F2FP.F16.F32.PACK_AB R180, RZ, R180 ;  /* 0x000000b4ffb4723e */ /* 0x000fc800000000ff */
[----:B------:R-:W-:-:S07]  /*40c0*/  PRMT R175, R180, 0x7610, R175 ;  /* 0x00007610b4af7816 */ /* 0x000fce00000000af */
.L_x_3257:
[----:B------:R-:W-:Y:S05]  /*40d0*/  BSYNC.RECONVERGENT B2 ;  /* 0x0000000000027941 */ /* 0x000fea0003800200 */
.L_x_3256:
        /* <DEDUP_REMOVED lines=20> */
.L_x_3195:
        /* <DEDUP_REMOVED lines=23> */
.L_x_3260:
[----:B------:R-:W-:Y:S05]  /*4390*/  BSYNC.RECONVERGENT B2 ;  /* 0x0000000000027941 */ /* 0x000fea0003800200 */
.L_x_3259:
[----:B------:R-:W-:Y:S04]  /*43a0*/  BSSY.RECONVERGENT B2, `(.L_x_3261) ;  /* 0x0000011000027945 */ /* 0x000fe80003800200 */
[----:B------:R-:W-:Y:S05]  /*43b0*/  @!P2 BRA `(.L_x_3262) ;  /* 0x00000000003ca947 */ /* 0x000fea0003800000 */
[----:B------:R-:W-:Y:S01]  /*43c0*/  @P1 FFMA.FTZ R181, R208, R231, R230 ;  /* 0x000000e7d0b51223 */ /* 0x000fe200000100e6 */
        /* <DEDUP_REMOVED lines=14> */
.L_x_3262:
[----:B------:R-:W-:Y:S05]  /*44b0*/  BSYNC.RECONVERGENT B2 ;  /* 0x0000000000027941 */ /* 0x000fea0003800200 */
.L_x_3261:
        /* <DEDUP_REMOVED lines=17> */
.L_x_3264:
[----:B------:R-:W-:Y:S05]  /*45d0*/  BSYNC.RECONVERGENT B2 ;  /* 0x0000000000027941 */ /* 0x000fea0003800200 */
.L_x_3263:
        /* <DEDUP_REMOVED lines=17> */
.L_x_3266:
[----:B------:R-:W-:Y:S05]  /*46f0*/  BSYNC.RECONVERGENT B2 ;  /* 0x0000000000027941 */ /* 0x000fea0003800200 */
.L_x_3265:
        /* <DEDUP_REMOVED lines=17> */
.L_x_3268:
[----:B------:R-:W-:Y:S05]  /*4810*/  BSYNC.RECONVERGENT B2 ;  /* 0x0000000000027941 */ /* 0x000fea0003800200 */
.L_x_3267:
        /* <DEDUP_REMOVED lines=17> */
.L_x_3270:
[----:B------:R-:W-:Y:S05]  /*4930*/  BSYNC.RECONVERGENT B2 ;  /* 0x0000000000027941 */ /* 0x000fea0003800200 */
.L_x_3269:
        /* <DEDUP_REMOVED lines=17> */
.L_x_3272:
[----:B------:R-:W-:Y:S05]  /*4a50*/  BSYNC.RECONVERGENT B2 ;  /* 0x0000000000027941 */ /* 0x000fea0003800200 */
.L_x_3271:
[----:B------:R-:W-:Y:S05]  /*4a60*/  @!P2 BRA `(.L_x_3239) ;  /* 0x0000000800a8a947 */ /* 0x000fea0003800000 */
[----:B-----5:R-:W-:Y:S01]  /*4a70*/  ISETP.GE.U32.AND P0, PT, R250, RZ, PT ;  /* 0x000000fffa00720c */ /* 0x020fe20003f06070 */
[----:B------:R-:W-:-:S03]  /*4a80*/  @P1 FFMA.FTZ R180, R10, R231, R230 ;  /* 0x000000e70ab41223 */ /* 0x000fc600000100e6 */
[----:B------:R-:W-:Y:S01]  /*4a90*/  ISETP.GE.U32.AND.EX P0, PT, R251, 0x1000000, PT, P0 ;  /* 0x01000000fb00780c */ /* 0x000fe20003f06100 */
[----:B------:R-:W-:Y:S01]  /*4aa0*/  @P1 FADD.FTZ R181, R13, -R180 ;  /* 0x800000b40db51221 */ /* 0x000fe20000010000 */
[----:B------:R-:W-:-:S05]  /*4ab0*/  HADD2.F32 R180, -RZ, R39.H1_H1 ;  /* 0x30000027ffb47230 */ /* 0x000fca0000004100 */
[----:B------:R-:W-:-:S04]  /*4ac0*/  @P1 FFMA.FTZ R180, R229, R181, R180 ;  /* 0x000000b5e5b41223 */ /* 0x000fc800000100b4 */
[----:B------:R-:W-:Y:S02]  /*4ad0*/  FMUL.FTZ R180, R180, UR13 ;  /* 0x0000000db4b47c20 */ /* 0x000fe40008410000 */
        /* <DEDUP_REMOVED lines=10> */
.L_x_3258:
[----:B------:R-:W-:Y:S01]  /*4b80*/  ISETP.GT.AND P0, PT, R228, RZ, PT ;  /* 0x000000ffe400720c */ /* 0x000fe20003f04270 */
[----:B-----5:R-:W-:Y:S01]  /*4b90*/  HADD2.F32 R252, -RZ, R36.H1_H1 ;  /* 0x30000024fffc7230 */ /* 0x020fe20000004100 */
[----:B------:R-:W-:Y:S01]  /*4ba0*/  BSSY.RECONVERGENT B2, `(.L_x_3273) ;  /* 0x000002d000027945 */ /* 0x000fe20003800200 */
[--C-:B------:R-:W-:Y:S02]  /*4bb0*/  HADD2.F32 R178, -RZ, R37.reuse.H1_H1 ;  /* 0x30000025ffb27230 */ /* 0x100fe40000004100 */
[----:B------:R-:W-:Y:S02]  /*4bc0*/  HADD2.F32 R244, -RZ, R37.H0_H0 ;  /* 0x20000025fff47230 */ /* 0x000fe40000004100 */
[--C-:B------:R-:W-:Y:S02]  /*4bd0*/  HADD2.F32 R182, -RZ, R38.reuse.H1_H1 ;  /* 0x30000026ffb67230 */ /* 0x100fe40000004100 */
[----:B------:R-:W-:Y:S02]  /*4be0*/  HADD2.F32 R240, -RZ, R38.H0_H0 ;  /* 0x20000026fff07230 */ /* 0x000fe40000004100 */
[----:B------:R-:W-:-:S02]  /*4bf0*/  HADD2.F32 R180, -RZ, R39.H1_H1 ;  /* 0x30000027ffb47230 */ /* 0x000fc40000004100 */
[-CC-:B------:R-:W-:Y:S01]  /*4c00*/  @P0 FFMA.FTZ R177, R208, R231.reuse, R230.reuse ;  /* 0x000000e7d0b10223 */ /* 0x180fe200000100e6 */
[----:B------:R-:W-:Y:S01]  /*4c10*/  @P0 FFMA.FTZ R176, R2, R231, R230 ;  /* 0x000000e702b00223 */ /* 0x000fe200000100e6 */
[----:B------:R-:W-:Y:S02]  /*4c20*/  HADD2.F32 R238, -RZ, R39.H0_H0 ;  /* 0x20000027ffee7230 */ /* 0x000fe40000004100 */
[----:B------:R-:W-:Y:S01]  /*4c30*/  @P0 FADD.FTZ R177, R206, -R177 ;  /* 0x800000b1ceb10221 */ /* 0x000fe20000010000 */
[----:B------:R-:W-:-:S03]  /*4c40*/  @P0 FADD.FTZ R176, R5, -R176 ;  /* 0x800000b005b00221 */ /* 0x000fc60000010000 */
[----:B------:R-:W-:Y:S01]  /*4c50*/  @P0 FFMA.FTZ R252, R229, R177, R252 ;  /* 0x000000b1e5fc0223 */ /* 0x000fe200000100fc */
[-C--:B------:R-:W-:Y:S01]  /*4c60*/  @P0 FFMA.FTZ R177, R3, R231.reuse, R230 ;  /* 0x000000e703b10223 */ /* 0x080fe200000100e6 */
[----:B------:R-:W-:Y:S01]  /*4c70*/  @P0 FFMA.FTZ R178, R229, R176, R178 ;  /* 0x000000b0e5b20223 */ /* 0x000fe200000100b2 */
[----:B------:R-:W-:Y:S02]  /*4c80*/  @P0 FFMA.FTZ R176, R6, R231, R230 ;  /* 0x000000e706b00223 */ /* 0x000fe400000100e6 */
[----:B------:R-:W-:Y:S02]  /*4c90*/  @P0 FADD.FTZ R177, R0, -R177 ;  /* 0x800000b100b10221 */ /* 0x000fe40000010000 */
[----:B------:R-:W-:Y:S02]  /*4ca0*/  @P0 FADD.FTZ R176, R9, -R176 ;  /* 0x800000b009b00221 */ /* 0x000fe40000010000 */
[----:B------:R-:W-:Y:S01]  /*4cb0*/  @P0 FFMA.FTZ R244, R229, R177, R244 ;  /* 0x000000b1e5f40223 */ /* 0x000fe200000100f4 */
[-C--:B------:R-:W-:Y:S01]  /*4cc0*/  @P0 FFMA.FTZ R177, R7, R231.reuse, R230 ;  /* 0x000000e707b10223 */ /* 0x080fe200000100e6 */
[----:B------:R-:W-:Y:S01]  /*4cd0*/  @P0 FFMA.FTZ R182, R229, R176, R182 ;  /* 0x000000b0e5b60223 */ /* 0x000fe200000100b6 */
[----:B------:R-:W-:-:S02]  /*4ce0*/  @P0 FFMA.FTZ R176, R10, R231, R230 ;  /* 0x000000e70ab00223 */ /* 0x000fc400000100e6 */
[----:B------:R-:W-:Y:S02]  /*4cf0*/  @P0 FADD.FTZ R177, R4, -R177 ;  /* 0x800000b104b10221 */ /* 0x000fe40000010000 */
[----:B------:R-:W-:Y:S02]  /*4d00*/  @P0 FADD.FTZ R176, R13, -R176 ;  /* 0x800000b00db00221 */ /* 0x000fe40000010000 */
[----:B------:R-:W-:Y:S01]  /*4d10*/  @P0 FFMA.FTZ R240, R229, R177, R240 ;  /* 0x000000b1e5f00223 */ /* 0x000fe200000100f0 */
[-C--:B------:R-:W-:Y:S01]  /*4d20*/  @P0 FFMA.FTZ R177, R11, R231.reuse, R230 ;  /* 0x000000e70bb10223 */ /* 0x080fe200000100e6 */
[----:B------:R-:W-:Y:S01]  /*4d30*/  @P0 FFMA.FTZ R180, R229, R176, R180 ;  /* 0x000000b0e5b40223 */ /* 0x000fe200000100b4 */
[----:B------:R-:W-:Y:S02]  /*4d40*/  @P1 FFMA.FTZ R176, R211, R231, R230 ;  /* 0x000000e7d3b01223 */ /* 0x000fe400000100e6 */
[----:B------:R-:W-:-:S04]  /*4d50*/  @P0 FADD.FTZ R177, R8, -R177 ;  /* 0x800000b108b10221 */ /* 0x000fc80000010000 */
        /* <DEDUP_REMOVED lines=17> */
.L_x_3274:
[----:B------:R-:W-:Y:S05]  /*4e70*/  BSYNC.RECONVERGENT B2 ;  /* 0x0000000000027941 */ /* 0x000fea0003800200 */
.L_x_3273:
        /* <DEDUP_REMOVED lines=15> */
.L_x_3276:
[----:B------:R-:W-:Y:S05]  /*4f70*/  BSYNC.RECONVERGENT B2 ;  /* 0x0000000000027941 */ /* 0x000fea0003800200 */
.L_x_3275:
        /* <DEDUP_REMOVED lines=14> */
.L_x_3278:
[----:B------:R-:W-:Y:S05]  /*5060*/  BSYNC.RECONVERGENT B2 ;  /* 0x0000000000027941 */ /* 0x000fea0003800200 */
.L_x_3277:
[----:B------:R-:W-:Y:S01]  /*5070*/  BSSY.RECONVERGENT B2, `(.L_x_3279) ;  /* 0x000000e000027945 */ /* 0x000fe20003800200 */
[----:B------:R-:W-:-:S03]  /*5080*/  F2FP.F16.F32.PACK_AB R177, R178, R244 ;  /* 0x000000f4b2b1723e */ /* 0x000fc600000000ff */
[----:B------:R-:W-:Y:S05]  /*5090*/  @!P2 BRA `(.L_x_3280) ;  /* 0x00000000002ca947 */ /* 0x000fea0003800000 */
[----:B------:R-:W-:Y:S01]  /*50a0*/  LOP3.LUT P0, RZ, R250, 0xff000000, RZ, 0xc0, !PT ;  /* 0xff000000faff7812 */ /* 0x000fe2000780c0ff */
[----:B------:R-:W-:-:S04]  /*50b0*/  FMUL.FTZ R178, R178, UR13 ;  /* 0x0000000db2b27c20 */ /* 0x000fc80008410000 */
[----:B------:R-:W-:Y:S01]  /*50c0*/  FMUL.FTZ R181, R178, UR12 ;  /* 0x0000000cb2b57c20 */ /* 0x000fe20008410000 */
[----:B------:R-:W-:-:S07]  /*50d0*/  CS2R R178, SRZ ;  /* 0x0000000000b27805 */ /* 0x000fce000001ff00 */
[----:B------:R-:W-:Y:S02]  /*50e0*/  @P0 HADD2.F32 R252, -RZ, R41.H1_H1 ;  /* 0x30000029fffc0230 */ /* 0x000fe40000004100 */
[----:B------:R-:W-:-:S03]  /*50f0*/  @P0 HADD2.F32 R244, -RZ, R169.H1_H1 ;  /* 0x300000a9fff40230 */ /* 0x000fc60000004100 */
[-C--:B------:R-:W-:Y:S02]  /*5100*/  @P0 FMUL.FTZ R179, R252, R181.reuse ;  /* 0x000000b5fcb30220 */ /* 0x080fe40000410000 */
[----:B------:R-:W-:-:S03]  /*5110*/  @P0 FMUL.FTZ R178, R244, R181 ;  /* 0x000000b5f4b20220 */ /* 0x000fc60000410000 */
[----:B------:R-:W-:Y:S01]  /*5120*/  F2FP.F16.F32.PACK_AB R179, RZ, R179 ;  /* 0x000000b3ffb3723e */ /* 0x000fe200000000ff */
[----:B------:R-:W-:-:S03]  /*5130*/  FADD.FTZ R135, R135, R178 ;  /* 0x000000b287877221 */ /* 0x000fc60000010000 */
[----:B------:R-:W-:-:S07]  /*5140*/  PRMT R173, R173, 0x5410, R179 ;  /* 0x00005410adad7816 */ /* 0x000fce00000000b3 */
.L_x_3280:
[----:B------:R-:W-:Y:S05]  /*5150*/  BSYNC.RECONVERGENT B2 ;  /* 0x0000000000027941 */ /* 0x000fea0003800200 */
.L_x_3279:
[----:B------:R-:W-:Y:S04]  /*5160*/  BSSY.RECONVERGENT B2, `(.L_x_3281) ;  /* 0x000000d000027945 */ /* 0x000fe80003800200 */
[----:B------:R-:W-:Y:S05]  /*5170*/  @!P2 BRA `(.L_x_3282) ;  /* 0x00000000002ca947 */ /* 0x000fea0003800000 */
[----:B------:R-:W-:Y:S01]  /*5180*/  LOP3.LUT P0, RZ, R251, 0xff, RZ, 0xc0, !PT ;  /* 0x000000fffbff7812 */ /* 0x000fe2000780c0ff */
[----:B------:R-:W-:-:S04]  /*5190*/  FMUL.FTZ R178, R240, UR13 ;  /* 0x0000000df0b27c20 */ /* 0x000fc80008410000 */
[----:B------:R-:W-:Y:S01]  /*51a0*/  FMUL.FTZ R181, R178, UR12 ;  /* 0x0000000cb2b57c20 */ /* 0x000fe20008410000 */
[----:B------:R-:W-:-:S07]  /*51b0*/  CS2R R178, SRZ ;  /* 0x0000000000b27805 */ /* 0x000fce000001ff00 */
[----:B------:R-:W-:Y:S02]  /*51c0*/  @P0 HADD2.F32 R252, -RZ, R42.H0_H0 ;  /* 0x2000002afffc0230 */ /* 0x000fe40000004100 */
[----:B------:R-:W-:-:S03]  /*51d0*/  @P0 HADD2.F32 R244, -RZ, R170.H0_H0 ;  /* 0x200000aafff40230 */ /* 0x000fc60000004100 */
[-C--:B------:R-:W-:Y:S02]  /*51e0*/  @P0 FMUL.FTZ R178, R252, R181.reuse ;  /* 0x000000b5fcb20220 */ /* 0x080fe40000410000 */
[----:B------:R-:W-:-:S03]  /*51f0*/  @P0 FMUL.FTZ R179, R244, R181 ;  /* 0x000000b5f4b30220 */ /* 0x000fc60000410000 */
[----:B------:R-:W-:Y:S01]  /*5200*/  F2FP.F16.F32.PACK_AB R178, RZ, R178 ;  /* 0x000000b2ffb2723e */ /* 0x000fe200000000ff */
[----:B------:R-:W-:-:S03]  /*5210*/  FADD.FTZ R128, R128, R179 ;  /* 0x000000b380807221 */ /* 0x000fc60000010000 */
[----:B------:R-:W-:-:S07]  /*5220*/  PRMT R174, R178, 0x7610, R174 ;  /* 0x00007610b2ae7816 */ /* 0x000fce00000000ae */
.L_x_3282:
[----:B------:R-:W-:Y:S05]  /*5230*/  BSYNC.RECONVERGENT B2 ;  /* 0x0000000000027941 */ /* 0x000fea0003800200 */
.L_x_3281:
        /* <DEDUP_REMOVED lines=15> */
.L_x_3284:
[----:B------:R-:W-:Y:S05]  /*5330*/  BSYNC.RECONVERGENT B2 ;  /* 0x0000000000027941 */ /* 0x000fea0003800200 */
.L_x_3283:
        /* <DEDUP_REMOVED lines=14> */
.L_x_3286:
[----:B------:R-:W-:Y:S05]  /*5420*/  BSYNC.RECONVERGENT B2 ;  /* 0x0000000000027941 */ /* 0x000fea0003800200 */
.L_x_3285:
        /* <DEDUP_REMOVED lines=14> */
.L_x_3239:
[----:B------:R-:W-:Y:S05]  /*5510*/  BSYNC.RECONVERGENT B1 ;  /* 0x0000000000017941 */ /* 0x000fea0003800200 */
.L_x_3194:
        /* <DEDUP_REMOVED lines=16> */
.L_x_3288:
[----:B------:R-:W-:Y:S05]  /*5620*/  BSYNC.RECONVERGENT B1 ;  /* 0x0000000000017941 */ /* 0x000fea0003800200 */
.L_x_3287:
[----:B------:R-:W-:Y:S04]  /*5630*/  BSSY.RECONVERGENT B1, `(.L_x_3289) ;  /* 0x00002fb000017945 */ /* 0x000fe80003800200 */
[----:B------:R-:W-:Y:S05]  /*5640*/  @!P1 BRA `(.L_x_3290) ;  /* 0x0000001000b49947 */ /* 0x000fea0003800000 */
[----:B------:R-:W-:Y:S05]  /*5650*/  @!P0 BRA `(.L_x_3291) ;  /* 0x00000008006c8947 */ /* 0x000fea0003800000 */
[----:B------:R-:W-:Y:S01]  /*5660*/  ISETP.GT.AND P3, PT, R228, RZ, PT ;  /* 0x000000ffe400720c */ /* 0x000fe20003f64270 */
[----:B-----5:R-:W-:Y:S01]  /*5670*/  HADD2.F32 R236, -RZ, R33.H0_H0 ;  /* 0x20000021ffec7230 */ /* 0x020fe20000004100 */
[----:B------:R-:W-:Y:S01]  /*5680*/  BSSY.RECONVERGENT B2, `(.L_x_3292) ;  /* 0x000002d000027945 */ /* 0x000fe20003800200 */
[----:B------:R-:W-:Y:S02]  /*5690*/  HADD2.F32 R240, -RZ, R32.H1_H1 ;  /* 0x30000020fff07230 */ /* 0x000fe40000004100 */
[--C-:B------:R-:W-:Y:S02]  /*56a0*/  HADD2.F32 R238, -RZ, R34.reuse.H0_H0 ;  /* 0x20000022ffee7230 */ /* 0x100fe40000004100 */
[----:B0-----:R-:W-:Y:S02]  /*56b0*/  HADD2.F32 R182, -RZ, R34.H1_H1 ;  /* 0x30000022ffb67230 */ /* 0x001fe40000004100 */
[--C-:B------:R-:W-:Y:S02]  /*56c0*/  HADD2.F32 R234, -RZ, R35.reuse.H0_H0 ;  /* 0x20000023ffea7230 */ /* 0x100fe40000004100 */
[----:B------:R-:W-:-:S02]  /*56d0*/  HADD2.F32 R180, -RZ, R35.H1_H1 ;  /* 0x30000023ffb47230 */ /* 0x000fc40000004100 */
[-CC-:B------:R-:W-:Y:S01]  /*56e0*/  @P3 FFMA.FTZ R177, R19, R231.reuse, R230.reuse ;  /* 0x000000e713b13223 */ /* 0x180fe200000100e6 */
[-CC-:B------:R-:W-:Y:S01]  /*56f0*/  @P3 FFMA.FTZ R176, R14, R231.reuse, R230.reuse ;  /* 0x000000e70eb03223 */ /* 0x180fe200000100e6 */
[----:B------:R-:W-:Y:S02]  /*5700*/  @P3 FFMA.FTZ R178, R18, R231, R230 ;  /* 0x000000e712b23223 */ /* 0x000fe400000100e6 */
[----:B------:R-:W-:Y:S01]  /*5710*/  @P3 FADD.FTZ R177, R16, -R177 ;  /* 0x800000b110b13221 */ /* 0x000fe20000010000 */
[----:B------:R-:W-:Y:S01]  /*5720*/  @P3 FADD.FTZ R176, R17, -R176 ;  /* 0x800000b011b03221 */ /* 0x000fe20000010000 */
[----:B------:R-:W-:Y:S01]  /*5730*/  @P3 FADD.FTZ R179, R21, -R178 ;  /* 0x800000b215b33221 */ /* 0x000fe20000010000 */
[----:B------:R-:W-:Y:S02]  /*5740*/  HADD2.F32 R178, -RZ, R33.H1_H1 ;  /* 0x30000021ffb27230 */ /* 0x000fe40000004100 */
[----:B------:R-:W-:Y:S01]  /*5750*/  @P3 FFMA.FTZ R236, R229, R177, R236 ;  /* 0x000000b1e5ec3223 */ /* 0x000fe200000100ec */
[-C--:B------:R-:W-:Y:S01]  /*5760*/  @P3 FFMA.FTZ R177, R23, R231.reuse, R230 ;  /* 0x000000e717b13223 */ /* 0x080fe200000100e6 */
[C---:B------:R-:W-:Y:S01]  /*5770*/  @P3 FFMA.FTZ R240, R229.reuse, R176, R240 ;  /* 0x000000b0e5f03223 */ /* 0x040fe200000100f0 */
[----:B------:R-:W-:Y:S01]  /*5780*/  @P3 FFMA.FTZ R176, R22, R231, R230 ;  /* 0x000000e716b03223 */ /* 0x000fe200000100e6 */
[----:B------:R-:W-:Y:S01]  /*5790*/  @P3 FFMA.FTZ R178, R229, R179, R178 ;  /* 0x000000b3e5b23223 */ /* 0x000fe200000100b2 */
[----:B------:R-:W-:-:S02]  /*57a0*/  @P3 FADD.FTZ R177, R20, -R177 ;  /* 0x800000b114b13221 */ /* 0x000fc40000010000 */
[----:B------:R-:W-:Y:S02]  /*57b0*/  @P3 FADD.FTZ R176, R185, -R176 ;  /* 0x800000b0b9b03221 */ /* 0x000fe40000010000 */
[----:B------:R-:W-:Y:S01]  /*57c0*/  @P3 FFMA.FTZ R238, R229, R177, R238 ;  /* 0x000000b1e5ee3223 */ /* 0x000fe200000100ee */
[-C--:B------:R-:W-:Y:S01]  /*57d0*/  @P3 FFMA.FTZ R177, R187, R231.reuse, R230 ;  /* 0x000000e7bbb13223 */ /* 0x080fe200000100e6 */
[----:B------:R-:W-:Y:S01]  /*57e0*/  @P3 FFMA.FTZ R182, R229, R176, R182 ;  /* 0x000000b0e5b63223 */ /* 0x000fe200000100b6 */
[----:B------:R-:W-:Y:S02]  /*57f0*/  @P3 FFMA.FTZ R176, R186, R231, R230 ;  /* 0x000000e7bab03223 */ /* 0x000fe400000100e6 */
[----:B------:R-:W-:Y:S02]  /*5800*/  @P3 FADD.FTZ R177, R184, -R177 ;  /* 0x800000b1b8b13221 */ /* 0x000fe40000010000 */
[----:B------:R-:W-:Y:S02]  /*5810*/  @P3 FADD.FTZ R176, R189, -R176 ;  /* 0x800000b0bdb03221 */ /* 0x000fe40000010000 */
[----:B------:R-:W-:Y:S01]  /*5820*/  @P3 FFMA.FTZ R234, R229, R177, R234 ;  /* 0x000000b1e5ea3223 */ /* 0x000fe200000100ea */
[----:B------:R-:W-:Y:S01]  /*5830*/  @P3 FFMA.FTZ R177, R15, R231, R230 ;  /* 0x000000e70fb13223 */ /* 0x000fe200000100e6 */
[----:B------:R-:W-:Y:S01]  /*5840*/  @P3 FFMA.FTZ R180, R229, R176, R180 ;  /* 0x000000b0e5b43223 */ /* 0x000fe200000100b4 */
[----:B------:R-:W-:-:S02]  /*5850*/  HADD2.F32 R176, -RZ, R32.H0_H0 ;  /* 0x20000020ffb07230 */ /* 0x000fc40000004100 */
        /* <DEDUP_REMOVED lines=15> */
.L_x_3293:
[----:B------:R-:W-:Y:S05]  /*5950*/  BSYNC.RECONVERGENT B2 ;  /* 0x0000000000027941 */ /* 0x000fea0003800200 */
.L_x_3292:
        /* <DEDUP_REMOVED lines=15> */
.L_x_3295:
[----:B------:R-:W-:Y:S05]  /*5a50*/  BSYNC.RECONVERGENT B2 ;  /* 0x0000000000027941 */ /* 0x000fea0003800200 */
.L_x_3294:
        /* <DEDUP_REMOVED lines=14> */
.L_x_3297:
[----:B------:R-:W-:Y:S05]  /*5b40*/  BSYNC.RECONVERGENT B2 ;  /* 0x0000000000027941 */ /* 0x000fea0003800200 */
.L_x_3296:
        /* <DEDUP_REMOVED lines=9> */
[----:B------:R-:W-:Y:S02]  /*5be0*/  @P3 FMUL.FTZ R179, R236, R181 ;  /* 0x000000b5ecb33220 */ /* 0x000fe40000410000 */
[----:B------:R-:W-:-:S03]  /*5bf0*/  @P3 FMUL.FTZ R178, R183, R236 ;  /* 0x000000ecb7b23220 */ /* 0x000fc60000410000 */
[----:B------:R-:W-:Y:S01]  /*5c00*/  F2FP.F16.F32.PACK_AB R179, RZ, R179 ;  /* 0x000000b3ffb3723e */ /* 0x000fe200000000ff */
[----:B------:R-:W-:-:S03]  /*5c10*/  FADD.FTZ R127, R127, R178 ;  /* 0x000000b27f7f7221 */ /* 0x000fc60000010000 */
[----:B------:R-:W-:-:S07]  /*5c20*/  PRMT R173, R173, 0x5410, R179 ;  /* 0x00005410adad7816 */ /* 0x000fce00000000b3 */
.L_x_3299:
[----:B------:R-:W-:Y:S05]  /*5c30*/  BSYNC.RECONVERGENT B2 ;  /* 0x0000000000027941 */ /* 0x000fea0003800200 */
.L_x_3298:
        /* <DEDUP_REMOVED lines=8> */
[----:B------:R-:W-:Y:S02]  /*5cc0*/  @P3 FMUL.FTZ R178, R236, R181 ;  /* 0x000000b5ecb23220 */ /* 0x000fe40000410000 */
[----:B------:R-:W-:-:S03]  /*5cd0*/  @P3 FMUL.FTZ R179, R183, R236 ;  /* 0x000000ecb7b33220 */ /* 0x000fc60000410000 */
[----:B------:R-:W-:Y:S01]  /*5ce0*/  F2FP.F16.F32.PACK_AB R178, RZ, R178 ;  /* 0x000000b2ffb2723e */ /* 0x000fe200000000ff */
[----:B------:R-:W-:-:S03]  /*5cf0*/  FADD.FTZ R120, R120, R179 ;  /* 0x000000b378787221 */ /* 0x000fc60000010000 */
[----:B------:R-:W-:-:S07]  /*5d00*/  PRMT R174, R178, 0x7610, R174 ;  /* 0x00007610b2ae7816 */ /* 0x000fce00000000ae */
.L_x_3301:
[----:B------:R-:W-:Y:S05]  /*5d10*/  BSYNC.RECONVERGENT B2 ;  /* 0x0000000000027941 */ /* 0x000fea0003800200 */
.L_x_3300:
        /* <DEDUP_REMOVED lines=15> */
.L_x_3303:
[----:B------:R-:W-:Y:S05]  /*5e10*/  BSYNC.RECONVERGENT B2 ;  /* 0x0000000000027941 */ /* 0x000fea0003800200 */
.L_x_3302:
        /* <DEDUP_REMOVED lines=14> */
.L_x_3305:
[----:B------:R-:W-:Y:S05]  /*5f00*/  BSYNC.RECONVERGENT B2 ;  /* 0x0000000000027941 */ /* 0x000fea0003800200 */
.L_x_3304:
        /* <DEDUP_REMOVED lines=16> */
.L_x_3291:
[----:B------:R-:W-:Y:S01]  /*6010*/  BSSY.RECONVERGENT B2, `(.L_x_3307) ;  /* 0x0000012000027945 */ /* 0x000fe20003800200 */
[----:B------:R-:W-:-:S03]  /*6020*/  ISETP.GT.AND P4, PT, R228, RZ, PT ;  /* 0x000000ffe400720c */ /* 0x000fc60003f84270 */
[----:B------:R-:W-:Y:S10]  /*6030*/  @!P2 BRA `(.L_x_3308) ;  /* 0x00000000003ca947 */ /* 0x000ff40003800000 */
[----:B0-----:R-:W-:Y:S01]  /*6040*/  @P4 FFMA.FTZ R181, R15, R231, R230 ;  /* 0x000000e70fb54223 */ /* 0x001fe200000100e6 */
        /* <DEDUP_REMOVED lines=14> */
.L_x_3308:
[----:B------:R-:W-:Y:S05]  /*6130*/  BSYNC.RECONVERGENT B2 ;  /* 0x0000000000027941 */ /* 0x000fea0003800200 */
.L_x_3307:
        /* <DEDUP_REMOVED lines=17> */
.L_x_3310:
[----:B------:R-:W-:Y:S05]  /*6250*/  BSYNC.RECONVERGENT B2 ;  /* 0x0000000000027941 */ /* 0x000fea0003800200 */
.L_x_3309:
[----:B------:R-:W-:Y:S04]  /*6260*/  BSSY.RECONVERGENT B2, `(.L_x_3311) ;  /* 0x0000011000027945 */ /* 0x000fe80003800200 */
[----:B------:R-:W-:Y:S05]  /*6270*/  @!P2 BRA `(.L_x_3312) ;  /* 0x00000000003ca947 */ /* 0x000fea0003800000 */
        /* <DEDUP_REMOVED lines=15> */
.L_x_3312:
[----:B------:R-:W-:Y:S05]  /*6370*/  BSYNC.RECONVERGENT B2 ;  /* 0x0000000000027941 */ /* 0x000fea0003800200 */
.L_x_3311:
        /* <DEDUP_REMOVED lines=17> */
.L_x_3314:
[----:B------:R-:W-:Y:S05]  /*6490*/  BSYNC.RECONVERGENT B2 ;  /* 0x0000000000027941 */ /* 0x000fea0003800200 */
.L_x_3313:
        /* <DEDUP_REMOVED lines=17> */
.L_x_3316:
[----:B------:R-:W-:Y:S05]  /*65b0*/  BSYNC.RECONVERGENT B2 ;  /* 0x0000000000027941 */ /* 0x000fea0003800200 */
.L_x_3315:
        /* <DEDUP_REMOVED lines=17> */
.L_x_3318:
[----:B------:R-:W-:Y:S05]  /*66d0*/  BSYNC.RECONVERGENT B2 ;  /* 0x0000000000027941 */ /* 0x000fea0003800200 */
.L_x_3317:
        /* <DEDUP_REMOVED lines=17> */
.L_x_3320:
[----:B------:R-:W-:Y:S05]  /*67f0*/  BSYNC.RECONVERGENT B2 ;  /* 0x0000000000027941 */ /* 0x000fea0003800200 */
.L_x_3319:
        /* <DEDUP_REMOVED lines=18> */
.L_x_3290:
[----:B------:R-:W-:Y:S05]  /*6920*/  @!P0 BRA `(.L_x_3321) ;  /* 0x0000000800f48947 */ /* 0x000fea0003800000 */
[-CC-:B0-----:R-:W-:Y:S01]  /*6930*/  FFMA.FTZ R177, R15, R231.reuse, R230.reuse ;  /* 0x000000e70fb17223 */ /* 0x181fe200000100e6 */
        /* <DEDUP_REMOVED lines=40> */
.L_x_3323:
[----:B------:R-:W-:Y:S05]  /*6bc0*/  BSYNC.RECONVERGENT B2 ;  /* 0x0000000000027941 */ /* 0x000fea0003800200 */
.L_x_3322:
        /* <DEDUP_REMOVED lines=18> */
.L_x_3325:
[----:B------:R-:W-:Y:S05]  /*6cf0*/  BSYNC.RECONVERGENT B2 ;  /* 0x0000000000027941 */ /* 0x000fea0003800200 */
.L_x_3324:
        /* <DEDUP_REMOVED lines=18> */
.L_x_3327:
[----:B------:R-:W-:Y:S05]  /*6e20*/  BSYNC.RECONVERGENT B2 ;  /* 0x0000000000027941 */ /* 0x000fea0003800200 */
.L_x_3326:
        /* <DEDUP_REMOVED lines=18> */
.L_x_3329:
[----:B------:R-:W-:Y:S05]  /*6f50*/  BSYNC.RECONVERGENT B2 ;  /* 0x0000000000027941 */ /* 0x000fea0003800200 */
.L_x_3328:
        /* <DEDUP_REMOVED lines=21> */
.L_x_3331:
[----:B------:R-:W-:Y:S05]  /*70b0*/  BSYNC.RECONVERGENT B2 ;  /* 0x0000000000027941 */ /* 0x000fea0003800200 */
.L_x_3330:
        /* <DEDUP_REMOVED lines=19> */
.L_x_3333:
[----:B------:R-:W-:Y:S05]  /*71f0*/  BSYNC.RECONVERGENT B2 ;  /* 0x0000000000027941 */ /* 0x000fea0003800200 */
.L_x_3332:
        /* <DEDUP_REMOVED lines=27> */
.L_x_3335:
[----:B------:R-:W-:Y:S05]  /*73b0*/  BSYNC.RECONVERGENT B2 ;  /* 0x0000000000027941 */ /* 0x000fea0003800200 */
.L_x_3334:
        /* <DEDUP_REMOVED lines=20> */
.L_x_3321:
        /* <DEDUP_REMOVED lines=15> */
.L_x_3339:
[----:B------:R-:W-:Y:S05]  /*75f0*/  BSYNC.RECONVERGENT B3 ;  /* 0x0000000000037941 */ /* 0x000fea0003800200 */
.L_x_3338:
        /* <DEDUP_REMOVED lines=13> */
.L_x_3341:
[----:B------:R-:W-:Y:S05]  /*76d0*/  BSYNC.RECONVERGENT B3 ;  /* 0x0000000000037941 */ /* 0x000fea0003800200 */
.L_x_3340:
[----:B------:R-:W-:Y:S02]  /*76e0*/  F2FP.F16.F32.PACK_AB R180, RZ, R124 ;  /* 0x0000007cffb4723e */ /* 0x000fe400000000ff */
[----:B------:R-:W-:Y:S02]  /*76f0*/  MOV R124, R181 ;  /* 0x000000b5007c7202 */ /* 0x000fe40000000f00 */
[----:B------:R-:W-:-:S07]  /*7700*/  PRMT R172, R180, 0x7610, R172 ;  /* 0x00007610b4ac7816 */ /* 0x000fce00000000ac */
.L_x_3337:
[----:B------:R-:W-:Y:S05]  /*7710*/  BSYNC.RECONVERGENT B2 ;  /* 0x0000000000027941 */ /* 0x000fea0003800200 */
.L_x_3336:
        /* <DEDUP_REMOVED lines=15> */
.L_x_3345:
[----:B------:R-:W-:Y:S05]  /*7810*/  BSYNC.RECONVERGENT B3 ;  /* 0x0000000000037941 */ /* 0x000fea0003800200 */
.L_x_3344:
        /* <DEDUP_REMOVED lines=13> */
.L_x_3347:
[----:B------:R-:W-:Y:S05]  /*78f0*/  BSYNC.RECONVERGENT B3 ;  /* 0x0000000000037941 */ /* 0x000fea0003800200 */
.L_x_3346:
[----:B------:R-:W-:Y:S02]  /*7900*/  F2FP.F16.F32.PACK_AB R180, RZ, R125 ;  /* 0x0000007dffb4723e */ /* 0x000fe400000000ff */
[----:B------:R-:W-:Y:S02]  /*7910*/  MOV R125, R181 ;  /* 0x000000b5007d7202 */ /* 0x000fe40000000f00 */
[----:B------:R-:W-:-:S07]  /*7920*/  PRMT R172, R172, 0x5410, R180 ;  /* 0x00005410acac7816 */ /* 0x000fce00000000b4 */
.L_x_3343:
[----:B------:R-:W-:Y:S05]  /*7930*/  BSYNC.RECONVERGENT B2 ;  /* 0x0000000000027941 */ /* 0x000fea0003800200 */
.L_x_3342:
        /* <DEDUP_REMOVED lines=15> */
.L_x_3351:
[----:B------:R-:W-:Y:S05]  /*7a30*/  BSYNC.RECONVERGENT B3 ;  /* 0x0000000000037941 */ /* 0x000fea0003800200 */
.L_x_3350:
        /* <DEDUP_REMOVED lines=13> */
.L_x_3353:
[----:B------:R-:W-:Y:S05]  /*7b10*/  BSYNC.RECONVERGENT B3 ;  /* 0x0000000000037941 */ /* 0x000fea0003800200 */
.L_x_3352:
[----:B------:R-:W-:Y:S02]  /*7b20*/  F2FP.F16.F32.PACK_AB R180, RZ, R126 ;  /* 0x0000007effb4723e */ /* 0x000fe400000000ff */
[----:B------:R-:W-:Y:S02]  /*7b30*/  MOV R126, R181 ;  /* 0x000000b5007e7202 */ /* 0x000fe40000000f00 */
[----:B------:R-:W-:-:S07]  /*7b40*/  PRMT R173, R180, 0x7610, R173 ;  /* 0x00007610b4ad7816 */ /* 0x000fce00000000ad */
.L_x_3349:
[----:B------:R-:W-:Y:S05]  /*7b50*/  BSYNC.RECONVERGENT B2 ;  /* 0x0000000000027941 */ /* 0x000fea0003800200 */
.L_x_3348:
        /* <DEDUP_REMOVED lines=15> */
.L_x_3357:
[----:B------:R-:W-:Y:S05]  /*7c50*/  BSYNC.RECONVERGENT B3 ;  /* 0x0000000000037941 */ /* 0x000fea0003800200 */
.L_x_3356:
        /* <DEDUP_REMOVED lines=13> */
.L_x_3359:
[----:B------:R-:W-:Y:S05]  /*7d30*/  BSYNC.RECONVERGENT B3 ;  /* 0x0000000000037941 */ /* 0x000fea0003800200 */
.L_x_3358:
[----:B------:R-:W-:Y:S02]  /*7d40*/  F2FP.F16.F32.PACK_AB R180, RZ, R127 ;  /* 0x0000007fffb4723e */ /* 0x000fe400000000ff */
[----:B------:R-:W-:Y:S02]  /*7d50*/  MOV R127, R181 ;  /* 0x000000b5007f7202 */ /* 0x000fe40000000f00 */
[----:B------:R-:W-:-:S07]  /*7d60*/  PRMT R173, R173, 0x5410, R180 ;  /* 0x00005410adad7816 */ /* 0x000fce00000000b4 */
.L_x_3355:
[----:B------:R-:W-:Y:S05]  /*7d70*/  BSYNC.RECONVERGENT B2 ;  /* 0x0000000000027941 */ /* 0x000fea0003800200 */
.L_x_3354:
        /* <DEDUP_REMOVED lines=15> */
.L_x_3363:
[----:B------:R-:W-:Y:S05]  /*7e70*/  BSYNC.RECONVERGENT B3 ;  /* 0x0000000000037941 */ /* 0x000fea0003800200 */
.L_x_3362:
        /* <DEDUP_REMOVED lines=13> */
.L_x_3365:
[----:B------:R-:W-:Y:S05]  /*7f50*/  BSYNC.RECONVERGENT B3 ;  /* 0x0000000000037941 */ /* 0x000fea0003800200 */
.L_x_3364:
[----:B------:R-:W-:Y:S02]  /*7f60*/  F2FP.F16.F32.PACK_AB R180, RZ, R120 ;  /* 0x00000078ffb4723e */ /* 0x000fe400000000ff */
[----:B------:R-:W-:Y:S02]  /*7f70*/  MOV R120, R181 ;  /* 0x000000b500787202 */ /* 0x000fe40000000f00 */
[----:B------:R-:W-:-:S07]  /*7f80*/  PRMT R174, R180, 0x7610, R174 ;  /* 0x00007610b4ae7816 */ /* 0x000fce00000000ae */
.L_x_3361:
[----:B------:R-:W-:Y:S05]  /*7f90*/  BSYNC.RECONVERGENT B2 ;  /* 0x0000000000027941 */ /* 0x000fea0003800200 */
.L_x_3360:
        /* <DEDUP_REMOVED lines=15> */
.L_x_3369:
[----:B------:R-:W-:Y:S05]  /*8090*/  BSYNC.RECONVERGENT B3 ;  /* 0x0000000000037941 */ /* 0x000fea0003800200 */
.L_x_3368:
        /* <DEDUP_REMOVED lines=13> */
.L_x_3371:
[----:B------:R-:W-:Y:S05]  /*8170*/  BSYNC.RECONVERGENT B3 ;  /* 0x0000000000037941 */ /* 0x000fea0003800200 */
.L_x_3370:
[----:B------:R-:W-:Y:S02]  /*8180*/  F2FP.F16.F32.PACK_AB R180, RZ, R121 ;  /* 0x00000079ffb4723e */ /* 0x000fe400000000ff */
[----:B------:R-:W-:Y:S02]  /*8190*/  MOV R121, R181 ;  /* 0x000000b500797202 */ /* 0x000fe40000000f00 */
[----:B------:R-:W-:-:S07]  /*81a0*/  PRMT R174, R174, 0x5410, R180 ;  /* 0x00005410aeae7816 */ /* 0x000fce00000000b4 */
.L_x_3367:
[----:B------:R-:W-:Y:S05]  /*81b0*/  BSYNC.RECONVERGENT B2 ;  /* 0x0000000000027941 */ /* 0x000fea0003800200 */
.L_x_3366:
        /* <DEDUP_REMOVED lines=15> */
.L_x_3375:
[----:B------:R-:W-:Y:S05]  /*82b0*/  BSYNC.RECONVERGENT B3 ;  /* 0x0000000000037941 */ /* 0x000fea0003800200 */
.L_x_3374:
        /* <DEDUP_REMOVED lines=13> */
.L_x_3377:
[----:B------:R-:W-:Y:S05]  /*8390*/  BSYNC.RECONVERGENT B3 ;  /* 0x0000000000037941 */ /* 0x000fea0003800200 */
.L_x_3376:
[----:B------:R-:W-:Y:S02]  /*83a0*/  F2FP.F16.F32.PACK_AB R180, RZ, R122 ;  /* 0x0000007affb4723e */ /* 0x000fe400000000ff */
[----:B------:R-:W-:Y:S02]  /*83b0*/  MOV R122, R181 ;  /* 0x000000b5007a7202 */ /* 0x000fe40000000f00 */
[----:B------:R-:W-:-:S07]  /*83c0*/  PRMT R175, R180, 0x7610, R175 ;  /* 0x00007610b4af7816 */ /* 0x000fce00000000af */
.L_x_3373:
[----:B------:R-:W-:Y:S05]  /*83d0*/  BSYNC.RECONVERGENT B2 ;  /* 0x0000000000027941 */ /* 0x000fea0003800200 */
.L_x_3372:
[----:B------:R-:W-:Y:S05]  /*83e0*/  @!P2 BRA `(.L_x_3306) ;  /* 0x00000000007ca947 */ /* 0x000fea0003800000 */
[----:B-----5:R-:W-:Y:S01]  /*83f0*/  ISETP.GE.U32.AND P3, PT, R248, RZ, PT ;  /* 0x000000fff800720c */ /* 0x020fe20003f66070 */
[----:B------:R-:W-:Y:S01]  /*8400*/  BSSY.RECONVERGENT B2, `(.L_x_3378) ;  /* 0x000000d000027945 */ /* 0x000fe20003800200 */
[----:B0-----:R-:W-:Y:S02]  /*8410*/  HFMA2 R180, -RZ, RZ, 0, 0 ;  /* 0x00000000ffb47431 */ /* 0x001fe400000001ff */
[----:B------:R-:W-:-:S13]  /*8420*/  ISETP.GE.U32.AND.EX P3, PT, R249, 0x1000000, PT, P3 ;  /* 0x01000000f900780c */ /* 0x000fda0003f66130 */
        /* <DEDUP_REMOVED lines=10> */
.L_x_3379:
[----:B------:R-:W-:Y:S05]  /*84d0*/  BSYNC.RECONVERGENT B2 ;  /* 0x0000000000027941 */ /* 0x000fea0003800200 */
.L_x_3378:
        /* <DEDUP_REMOVED lines=9> */
[----:B------:R-:W-:Y:S01]  /*8570*/  FMUL.FTZ R181, R180, UR13 ;  /* 0x0000000db4b57c20 */ /* 0x000fe20008410000 */
[----:B------:R-:W-:-:S03]  /*8580*/  HADD2.F32 R180, -RZ, R47.H1_H1 ;  /* 0x3000002fffb47230 */ /* 0x000fc60000004100 */
[----:B------:R-:W-:-:S04]  /*8590*/  FMUL.FTZ R181, R181, UR12 ;  /* 0x0000000cb5b57c20 */ /* 0x000fc80008410000 */
[----:B------:R-:W-:-:S07]  /*85a0*/  FMUL.FTZ R180, R180, R181 ;  /* 0x000000b5b4b47220 */ /* 0x000fce0000410000 */
.L_x_3381:
[----:B------:R-:W-:Y:S05]  /*85b0*/  BSYNC.RECONVERGENT B2 ;  /* 0x0000000000027941 */ /* 0x000fea0003800200 */
.L_x_3380:
[----:B------:R-:W-:-:S04]  /*85c0*/  F2FP.F16.F32.PACK_AB R180, RZ, R180 ;  /* 0x000000b4ffb4723e */ /* 0x000fc800000000ff */
[----:B------:R-:W-:-:S07]  /*85d0*/  PRMT R175, R175, 0x5410, R180 ;  /* 0x00005410afaf7816 */ /* 0x000fce00000000b4 */
.L_x_3306:
[----:B------:R-:W-:Y:S05]  /*85e0*/  BSYNC.RECONVERGENT B1 ;  /* 0x0000000000017941 */ /* 0x000fea0003800200 */
.L_x_3289:
        /* <DEDUP_REMOVED lines=14> */
.L_x_3383:
[----:B------:R-:W-:Y:S05]  /*86d0*/  BSYNC.RECONVERGENT B1 ;  /* 0x0000000000017941 */ /* 0x000fea0003800200 */
.L_x_3382:
[----:B------:R-:W-:Y:S04]  /*86e0*/  BSSY.RECONVERGENT B1, `(.L_x_3384) ;  /* 0x00002f5000017945 */ /* 0x000fe80003800200 */
[----:B------:R-:W-:Y:S05]  /*86f0*/  @!P1 BRA `(.L_x_3385) ;  /* 0x0000001000b89947 */ /* 0x000fea0003800000 */
[----:B------:R-:W-:Y:S05]  /*8700*/  @!P0 BRA `(.L_x_3386) ;  /* 0x00000008006c8947 */ /* 0x000fea0003800000 */
[----:B------:R-:W-:Y:S01]  /*8710*/  ISETP.GT.AND P3, PT, R228, RZ, PT ;  /* 0x000000ffe400720c */ /* 0x000fe20003f64270 */
[--C-:B0----5:R-:W-:Y:S01]  /*8720*/  HADD2.F32 R178, -RZ, R29.reuse.H0_H0 ;  /* 0x2000001dffb27230 */ /* 0x121fe20000004100 */
[----:B------:R-:W-:Y:S01]  /*8730*/  BSSY.RECONVERGENT B2, `(.L_x_3387) ;  /* 0x000002d000027945 */ /* 0x000fe20003800200 */
[----:B------:R-:W-:Y:S02]  /*8740*/  HADD2.F32 R240, -RZ, R28.H1_H1 ;  /* 0x3000001cfff07230 */ /* 0x000fe40000004100 */
[--C-:B------:R-:W-:Y:S02]  /*8750*/  HADD2.F32 R238, -RZ, R30.reuse.H0_H0 ;  /* 0x2000001effee7230 */ /* 0x100fe40000004100 */
[----:B------:R-:W-:Y:S02]  /*8760*/  HADD2.F32 R236, -RZ, R29.H1_H1 ;  /* 0x3000001dffec7230 */ /* 0x000fe40000004100 */
[----:B------:R-:W-:Y:S02]  /*8770*/  HADD2.F32 R234, -RZ, R31.H0_H0 ;  /* 0x2000001fffea7230 */ /* 0x000fe40000004100 */
[----:B------:R-:W-:-:S02]  /*8780*/  HADD2.F32 R182, -RZ, R30.H1_H1 ;  /* 0x3000001effb67230 */ /* 0x000fc40000004100 */
[-CC-:B------:R-:W-:Y:S01]  /*8790*/  @P3 FFMA.FTZ R177, R195, R231.reuse, R230.reuse ;  /* 0x000000e7c3b13223 */ /* 0x180fe200000100e6 */
[-CC-:B------:R-:W-:Y:S01]  /*87a0*/  @P3 FFMA.FTZ R176, R190, R231.reuse, R230.reuse ;  /* 0x000000e7beb03223 */ /* 0x180fe200000100e6 */
[----:B------:R-:W-:Y:S02]  /*87b0*/  @P3 FFMA.FTZ R180, R194, R231, R230 ;  /* 0x000000e7c2b43223 */ /* 0x000fe400000100e6 */
[----:B------:R-:W-:Y:S01]  /*87c0*/  @P3 FADD.FTZ R177, R192, -R177 ;  /* 0x800000b1c0b13221 */ /* 0x000fe20000010000 */
[----:B------:R-:W-:Y:S01]  /*87d0*/  @P3 FADD.FTZ R176, R193, -R176 ;  /* 0x800000b0c1b03221 */ /* 0x000fe20000010000 */
[----:B------:R-:W-:Y:S02]  /*87e0*/  @P3 FADD.FTZ R180, R197, -R180 ;  /* 0x800000b4c5b43221 */ /* 0x000fe40000010000 */
[----:B------:R-:W-:Y:S01]  /*87f0*/  @P3 FFMA.FTZ R178, R229, R177, R178 ;  /* 0x000000b1e5b23223 */ /* 0x000fe200000100b2 */
[-C--:B------:R-:W-:Y:S01]  /*8800*/  @P3 FFMA.FTZ R177, R199, R231.reuse, R230 ;  /* 0x000000e7c7b13223 */ /* 0x080fe200000100e6 */
[C---:B------:R-:W-:Y:S01]  /*8810*/  @P3 FFMA.FTZ R240, R229.reuse, R176, R240 ;  /* 0x000000b0e5f03223 */ /* 0x040fe200000100f0 */
[----:B------:R-:W-:Y:S01]  /*8820*/  @P3 FFMA.FTZ R176, R198, R231, R230 ;  /* 0x000000e7c6b03223 */ /* 0x000fe200000100e6 */
[----:B------:R-:W-:Y:S01]  /*8830*/  @P3 FFMA.FTZ R236, R229, R180, R236 ;  /* 0x000000b4e5ec3223 */ /* 0x000fe200000100ec */
[----:B------:R-:W-:Y:S01]  /*8840*/  @P3 FADD.FTZ R177, R196, -R177 ;  /* 0x800000b1c4b13221 */ /* 0x000fe20000010000 */
[----:B------:R-:W-:-:S02]  /*8850*/  HADD2.F32 R180, -RZ, R31.H1_H1 ;  /* 0x3000001fffb47230 */ /* 0x000fc40000004100 */
[----:B------:R-:W-:Y:S01]  /*8860*/  @P3 FADD.FTZ R179, R201, -R176 ;  /* 0x800000b0c9b33221 */ /* 0x000fe20000010000 */
[----:B------:R-:W-:Y:S01]  /*8870*/  @P3 FFMA.FTZ R176, R200, R231, R230 ;  /* 0x000000e7c8b03223 */ /* 0x000fe200000100e6 */
[----:B------:R-:W-:Y:S01]  /*8880*/  @P3 FFMA.FTZ R238, R229, R177, R238 ;  /* 0x000000b1e5ee3223 */ /* 0x000fe200000100ee */
[----:B------:R-:W-:Y:S01]  /*8890*/  @P3 FFMA.FTZ R177, R203, R231, R230 ;  /* 0x000000e7cbb13223 */ /* 0x000fe200000100e6 */
[----:B------:R-:W-:Y:S01]  /*88a0*/  @P3 FFMA.FTZ R182, R229, R179, R182 ;  /* 0x000000b3e5b63223 */ /* 0x000fe200000100b6 */
[----:B------:R-:W-:Y:S02]  /*88b0*/  @P3 FADD.FTZ R176, R205, -R176 ;  /* 0x800000b0cdb03221 */ /* 0x000fe40000010000 */
[----:B------:R-:W-:Y:S02]  /*88c0*/  @P3 FADD.FTZ R177, R202, -R177 ;  /* 0x800000b1cab13221 */ /* 0x000fe40000010000 */
[----:B------:R-:W-:Y:S01]  /*88d0*/  @P3 FFMA.FTZ R180, R229, R176, R180 ;  /* 0x000000b0e5b43223 */ /* 0x000fe200000100b4 */
[----:B------:R-:W-:-:S02]  /*88e0*/  HADD2.F32 R176, -RZ, R28.H0_H0 ;  /* 0x2000001cffb07230 */ /* 0x000fc40000004100 */
        /* <DEDUP_REMOVED lines=17> */
.L_x_3388:
[----:B------:R-:W-:Y:S05]  /*8a00*/  BSYNC.RECONVERGENT B2 ;  /* 0x0000000000027941 */ /* 0x000fea0003800200 */
.L_x_3387:
        /* <DEDUP_REMOVED lines=15> */
.L_x_3390:
[----:B------:R-:W-:Y:S05]  /*8b00*/  BSYNC.RECONVERGENT B2 ;  /* 0x0000000000027941 */ /* 0x000fea0003800200 */
.L_x_3389:
        /* <DEDUP_REMOVED lines=14> */
.L_x_3392:
[----:B------:R-:W-:Y:S05]  /*8bf0*/  BSYNC.RECONVERGENT B2 ;  /* 0x0000000000027941 */ /* 0x000fea0003800200 */
.L_x_3391:
[----:B------:R-:W-:Y:S01]  /*8c00*/  BSSY.RECONVERGENT B2, `(.L_x_3393) ;  /* 0x000000e000027945 */ /* 0x000fe20003800200 */
[----:B------:R-:W-:-:S03]  /*8c10*/  F2FP.F16.F32.PACK_AB R177, R236, R178 ;  /* 0x000000b2ecb1723e */ /* 0x000fc600000000ff */
[----:B------:R-:W-:Y:S05]  /*8c20*/  @!P2 BRA `(.L_x_3394) ;  /* 0x00000000002ca947 */ /* 0x000fea0003800000 */
[----:B------:R-:W-:Y:S01]  /*8c30*/  LOP3.LUT P3, RZ, R246, 0xff000000, RZ, 0xc0, !PT ;  /* 0xff000000f6ff7812 */ /* 0x000fe2000786c0ff */
[----:B------:R-:W-:Y:S01]  /*8c40*/  FMUL.FTZ R236, R236, UR13 ;  /* 0x0000000decec7c20 */ /* 0x000fe20008410000 */
[----:B------:R-:W-:-:S03]  /*8c50*/  CS2R R178, SRZ ;  /* 0x0000000000b27805 */ /* 0x000fc6000001ff00 */
[----:B------:R-:W-:-:S08]  /*8c60*/  FMUL.FTZ R236, R236, UR12 ;  /* 0x0000000cecec7c20 */ /* 0x000fd00008410000 */
[----:B------:R-:W-:Y:S02]  /*8c70*/  @P3 HADD2.F32 R181, -RZ, R49.H1_H1 ;  /* 0x30000031ffb53230 */ /* 0x000fe40000004100 */
[----:B------:R-:W-:-:S03]  /*8c80*/  @P3 HADD2.F32 R183, -RZ, R169.H1_H1 ;  /* 0x300000a9ffb73230 */ /* 0x000fc60000004100 */
[----:B------:R-:W-:Y:S02]  /*8c90*/  @P3 FMUL.FTZ R179, R236, R181 ;  /* 0x000000b5ecb33220 */ /* 0x000fe40000410000 */
[----:B------:R-:W-:-:S03]  /*8ca0*/  @P3 FMUL.FTZ R178, R183, R236 ;  /* 0x000000ecb7b23220 */ /* 0x000fc60000410000 */
[----:B------:R-:W-:Y:S01]  /*8cb0*/  F2FP.F16.F32.PACK_AB R179, RZ, R179 ;  /* 0x000000b3ffb3723e */ /* 0x000fe200000000ff */
[----:B------:R-:W-:-:S03]  /*8cc0*/  FADD.FTZ R119, R119, R178 ;  /* 0x000000b277777221 */ /* 0x000fc60000010000 */
[----:B------:R-:W-:-:S07]  /*8cd0*/  PRMT R173, R173, 0x5410, R179 ;  /* 0x00005410adad7816 */ /* 0x000fce00000000b3 */
.L_x_3394:
[----:B------:R-:W-:Y:S05]  /*8ce0*/  BSYNC.RECONVERGENT B2 ;  /* 0x0000000000027941 */ /* 0x000fea0003800200 */
.L_x_3393:
        /* <DEDUP_REMOVED lines=13> */
.L_x_3396:
[----:B------:R-:W-:Y:S05]  /*8dc0*/  BSYNC.RECONVERGENT B2 ;  /* 0x0000000000027941 */ /* 0x000fea0003800200 */
.L_x_3395:
        /* <DEDUP_REMOVED lines=15> */
.L_x_3398:
[----:B------:R-:W-:Y:S05]  /*8ec0*/  BSYNC.RECONVERGENT B2 ;  /* 0x0000000000027941 */ /* 0x000fea0003800200 */
.L_x_3397:
        /* <DEDUP_REMOVED lines=14> */
.L_x_3400:
[----:B------:R-:W-:Y:S05]  /*8fb0*/  BSYNC.RECONVERGENT B2 ;  /* 0x0000000000027941 */ /* 0x000fea0003800200 */
.L_x_3399:
[----:B------:R-:W-:Y:S01]  /*8fc0*/  F2FP.F16.F32.PACK_AB R179, R180, R234 ;  /* 0x000000eab4b3723e */ /* 0x000fe200000000ff */
[----:B------:R-:W-:Y:S06]  /*8fd0*/  @!P2 BRA `(.L_x_3401) ;  /* 0x000000240094a947 */ /* 0x000fec0003800000 */
[----:B------:R-:W-:Y:S01]  /*8fe0*/  ISETP.GE.U32.AND P3, PT, R246, RZ, PT ;  /* 0x000000fff600720c */ /* 0x000fe20003f66070 */
[----:B------:R-:W-:Y:S01]  /*8ff0*/  FMUL.FTZ R180, R180, UR13 ;  /* 0x0000000db4b47c20 */ /* 0x000fe20008410000 */
[----:B------:R-:W-:Y:S02]  /*9000*/  HFMA2 R181, -RZ, RZ, 0, 0 ;  /* 0x00000000ffb57431 */ /* 0x000fe400000001ff */
[----:B------:R-:W-:Y:S01]  /*9010*/  ISETP.GE.U32.AND.EX P3, PT, R247, 0x1000000, PT, P3 ;  /* 0x01000000f700780c */ /* 0x000fe20003f66130 */
[----:B------:R-:W-:Y:S01]  /*9020*/  FMUL.FTZ R183, R180, UR12 ;  /* 0x0000000cb4b77c20 */ /* 0x000fe20008410000 */
[----:B------:R-:W-:-:S11]  /*9030*/  MOV R180, RZ ;  /* 0x000000ff00b47202 */ /* 0x000fd60000000f00 */
        /* <DEDUP_REMOVED lines=8> */
.L_x_3386:
        /* <DEDUP_REMOVED lines=18> */
.L_x_3403:
[----:B------:R-:W-:Y:S05]  /*91e0*/  BSYNC.RECONVERGENT B2 ;  /* 0x0000000000027941 */ /* 0x000fea0003800200 */
.L_x_3402:
        /* <DEDUP_REMOVED lines=17> */
.L_x_3405:
[----:B------:R-:W-:Y:S05]  /*9300*/  BSYNC.RECONVERGENT B2 ;  /* 0x0000000000027941 */ /* 0x000fea0003800200 */
.L_x_3404:
        /* <DEDUP_REMOVED lines=17> */
.L_x_3407:
[----:B------:R-:W-:Y:S05]  /*9420*/  BSYNC.RECONVERGENT B2 ;  /* 0x0000000000027941 */ /* 0x000fea0003800200 */
.L_x_3406:
        /* <DEDUP_REMOVED lines=17> */
.L_x_3409:
[----:B------:R-:W-:Y:S05]  /*9540*/  BSYNC.RECONVERGENT B2 ;  /* 0x0000000000027941 */ /* 0x000fea0003800200 */
.L_x_3408:
        /* <DEDUP_REMOVED lines=17> */
.L_x_3411:
[----:B------:R-:W-:Y:S05]  /*9660*/  BSYNC.RECONVERGENT B2 ;  /* 0x0000000000027941 */ /* 0x000fea0003800200 */
.L_x_3410:
        /* <DEDUP_REMOVED lines=17> */
.L_x_3413:
[----:B------:R-:W-:Y:S05]  /*9780*/  BSYNC.RECONVERGENT B2 ;  /* 0x0000000000027941 */ /* 0x000fea0003800200 */
.L_x_3412:
        /* <DEDUP_REMOVED lines=17> */
.L_x_3415:
[----:B------:R-:W-:Y:S05]  /*98a0*/  BSYNC.RECONVERGENT B2 ;  /* 0x0000000000027941 */ /* 0x000fea0003800200 */
.L_x_3414:
[----:B------:R-:W-:Y:S05]  /*98b0*/  @!P2 BRA `(.L_x_3401) ;  /* 0x0000001c005ca947 */ /* 0x000fea0003800000 */
[----:B-----5:R-:W-:Y:S01]  /*98c0*/  ISETP.GE.U32.AND P3, PT, R246, RZ, PT ;  /* 0x000000fff600720c */ /* 0x020fe20003f66070 */
[----:B0-----:R-:W-:Y:S01]  /*98d0*/  @P4 FFMA.FTZ R182, R200, R231, R230 ;  /* 0x000000e7c8b64223 */ /* 0x001fe200000100e6 */
[----:B------:R-:W-:Y:S02]  /*98e0*/  HADD2.F32 R180, -RZ, R31.H1_H1 ;  /* 0x3000001fffb47230 */ /* 0x000fe40000004100 */
[----:B------:R-:W-:Y:S01]  /*98f0*/  HFMA2 R181, -RZ, RZ, 0, 0 ;  /* 0x00000000ffb57431 */ /* 0x000fe200000001ff */
[----:B------:R-:W-:Y:S01]  /*9900*/  ISETP.GE.U32.AND.EX P3, PT, R247, 0x1000000, PT, P3 ;  /* 0x01000000f700780c */ /* 0x000fe20003f66130 */
[----:B------:R-:W-:-:S04]  /*9910*/  @P4 FADD.FTZ R182, R205, -R182 ;  /* 0x800000b6cdb64221 */ /* 0x000fc80000010000 */
[----:B------:R-:W-:-:S04]  /*9920*/  @P4 FFMA.FTZ R180, R229, R182, R180 ;  /* 0x000000b6e5b44223 */ /* 0x000fc800000100b4 */
[----:B------:R-:W-:-:S04]  /*9930*/  FMUL.FTZ R180, R180, UR13 ;  /* 0x0000000db4b47c20 */ /* 0x000fc80008410000 */
[----:B------:R-:W-:Y:S02]  /*9940*/  @P3 HADD2.F32 R183, -RZ, R51.H1_H1 ;  /* 0x30000033ffb73230 */ /* 0x000fe40000004100 */
[----:B------:R-:W-:Y:S01]  /*9950*/  FMUL.FTZ R182, R180, UR12 ;  /* 0x0000000cb4b67c20 */ /* 0x000fe20008410000 */
[----:B------:R-:W-:-:S03]  /*9960*/  MOV R180, RZ ;  /* 0x000000ff00b47202 */ /* 0x000fc60000000f00 */
[----:B------:R-:W-:Y:S01]  /*9970*/  @P3 FMUL.FTZ R181, R183, R182 ;  /* 0x000000b6b7b53220 */ /* 0x000fe20000410000 */
[----:B------:R-:W-:-:S04]  /*9980*/  @P3 HADD2.F32 R183, -RZ, R171.H1_H1 ;  /* 0x300000abffb73230 */ /* 0x000fc80000004100 */
[----:B------:R-:W-:Y:S01]  /*9990*/  F2FP.F16.F32.PACK_AB R181, RZ, R181 ;  /* 0x000000b5ffb5723e */ /* 0x000fe200000000ff */
[----:B------:R-:W-:-:S03]  /*99a0*/  @P3 FMUL.FTZ R180, R183, R182 ;  /* 0x000000b6b7b43220 */ /* 0x000fc60000410000 */
[----:B------:R-:W-:Y:S01]  /*99b0*/  PRMT R175, R175, 0x5410, R181 ;  /* 0x00005410afaf7816 */ /* 0x000fe200000000b5 */
[----:B------:R-:W-:Y:S01]  /*99c0*/  FADD.FTZ R115, R115, R180 ;  /* 0x000000b473737221 */ /* 0x000fe20000010000 */
[----:B------:R-:W-:Y:S06]  /*99d0*/  BRA `(.L_x_3401) ;  /* 0x0000001c00147947 */ /* 0x000fec0003800000 */
.L_x_3385:
        /* <DEDUP_REMOVED lines=42> */
.L_x_3418:
[----:B------:R-:W-:Y:S05]  /*9c80*/  BSYNC.RECONVERGENT B2 ;  /* 0x0000000000027941 */ /* 0x000fea0003800200 */
.L_x_3417:
        /* <DEDUP_REMOVED lines=18> */
.L_x_3420:
[----:B------:R-:W-:Y:S05]  /*9db0*/  BSYNC.RECONVERGENT B2 ;  /* 0x0000000000027941 */ /* 0x000fea0003800200 */
.L_x_3419:
        /* <DEDUP_REMOVED lines=18> */
.L_x_3422:
[----:B------:R-:W-:Y:S05]  /*9ee0*/  BSYNC.RECONVERGENT B2 ;  /* 0x0000000000027941 */ /* 0x000fea0003800200 */
.L_x_3421:
        /* <DEDUP_REMOVED lines=18> */
.L_x_3424:
[----:B------:R-:W-:Y:S05]  /*a010*/  BSYNC.RECONVERGENT B2 ;  /* 0x0000000000027941 */ /* 0x000fea0003800200 */
.L_x_3423:
        /* <DEDUP_REMOVED lines=21> */
.L_x_3426:
[----:B------:R-:W-:Y:S05]  /*a170*/  BSYNC.RECONVERGENT B2 ;  /* 0x0000000000027941 */ /* 0x000fea0003800200 */
.L_x_3425:
        /* <DEDUP_REMOVED lines=19> */
.L_x_3428:
[----:B------:R-:W-:Y:S05]  /*a2b0*/  BSYNC.RECONVERGENT B2 ;  /* 0x0000000000027941 */ /* 0x000fea0003800200 */
.L_x_3427:
        /* <DEDUP_REMOVED lines=27> */
.L_x_3430:
[----:B------:R-:W-:Y:S05]  /*a470*/  BSYNC.RECONVERGENT B2 ;  /* 0x0000000000027941 */ /* 0x000fea0003800200 */
.L_x_3429:
        /* <DEDUP_REMOVED lines=20> */
.L_x_3416:
        /* <DEDUP_REMOVED lines=15> */
.L_x_3434:
[----:B------:R-:W-:Y:S05]  /*a6b0*/  BSYNC.RECONVERGENT B3 ;  /* 0x0000000000037941 */ /* 0x000fea0003800200 */
.L_x_3433:
        /* <DEDUP_REMOVED lines=10> */
[----:B------:R-:W-:-:S03]  /*a760*/  HADD2.F32 R180, -RZ, R48.H0_H0 ;  /* 0x20000030ffb47230 */ /* 0x000fc60000004100 */
[----:B------:R-:W-:-:S04]  /*a770*/  FMUL.FTZ R181, R181, UR12 ;  /* 0x0000000cb5b57c20 */ /* 0x000fc80008410000 */
[----:B------:R-:W-:-:S07]  /*a780*/  FMUL.FTZ R180, R180, R181 ;  /* 0x000000b5b4b47220 */ /* 0x000fce0000410000 */
.L_x_3436:
[----:B------:R-:W-:Y:S05]  /*a790*/  BSYNC.RECONVERGENT B3 ;  /* 0x0000000000037941 */ /* 0x000fea0003800200 */
.L_x_3435:
[----:B------:R-:W-:-:S04]  /*a7a0*/  F2FP.F16.F32.PACK_AB R180, RZ, R180 ;  /* 0x000000b4ffb4723e */ /* 0x000fc800000000ff */
[----:B------:R-:W-:-:S07]  /*a7b0*/  PRMT R172, R180, 0x7610, R172 ;  /* 0x00007610b4ac7816 */ /* 0x000fce00000000ac */
.L_x_3432:
[----:B------:R-:W-:Y:S05]  /*a7c0*/  BSYNC.RECONVERGENT B2 ;  /* 0x0000000000027941 */ /* 0x000fea0003800200 */
.L_x_3431:
        /* <DEDUP_REMOVED lines=15> */
.L_x_3440:
[----:B------:R-:W-:Y:S05]  /*a8c0*/  BSYNC.RECONVERGENT B3 ;  /* 0x0000000000037941 */ /* 0x000fea0003800200 */
.L_x_3439:
        /* <DEDUP_REMOVED lines=13> */
.L_x_3442:
[----:B------:R-:W-:Y:S05]  /*a9a0*/  BSYNC.RECONVERGENT B3 ;  /* 0x0000000000037941 */ /* 0x000fea0003800200 */
.L_x_3441:
[----:B------:R-:W-:-:S04]  /*a9b0*/  F2FP.F16.F32.PACK_AB R180, RZ, R180 ;  /* 0x000000b4ffb4723e */ /* 0x000fc800000000ff */
[----:B------:R-:W-:-:S07]  /*a9c0*/  PRMT R172, R172, 0x5410, R180 ;  /* 0x00005410acac7816 */ /* 0x000fce00000000b4 */
.L_x_3438:
[----:B------:R-:W-:Y:S05]  /*a9d0*/  BSYNC.RECONVERGENT B2 ;  /* 0x0000000000027941 */ /* 0x000fea0003800200 */
.L_x_3437:
        /* <DEDUP_REMOVED lines=15> */
.L_x_3446:
[----:B------:R-:W-:Y:S05]  /*aad0*/  BSYNC.RECONVERGENT B3 ;  /* 0x0000000000037941 */ /* 0x000fea0003800200 */
.L_x_3445:
        /* <DEDUP_REMOVED lines=13> */
.L_x_3448:
[----:B------:R-:W-:Y:S05]  /*abb0*/  BSYNC.RECONVERGENT B3 ;  /* 0x0000000000037941 */ /* 0x000fea0003800200 */
.L_x_3447:
[----:B------:R-:W-:-:S04]  /*abc0*/  F2FP.F16.F32.PACK_AB R180, RZ, R180 ;  /* 0x000000b4ffb4723e */ /* 0x000fc800000000ff */
[----:B------:R-:W-:-:S07]  /*abd0*/  PRMT R173, R180, 0x7610, R173 ;  /* 0x00007610b4ad7816 */ /* 0x000fce00000000ad */
.L_x_3444:
[----:B------:R-:W-:Y:S05]  /*abe0*/  BSYNC.RECONVERGENT B2 ;  /* 0x0000000000027941 */ /* 0x000fea0003800200 */
.L_x_3443:
        /* <DEDUP_REMOVED lines=15> */
.L_x_3452:
[----:B------:R-:W-:Y:S05]  /*ace0*/  BSYNC.RECONVERGENT B3 ;  /* 0x0000000000037941 */ /* 0x000fea0003800200 */
.L_x_3451:
        /* <DEDUP_REMOVED lines=13> */
.L_x_3454:
[----:B------:R-:W-:Y:S05]  /*adc0*/  BSYNC.RECONVERGENT B3 ;  /* 0x0000000000037941 */ /* 0x000fea0003800200 */
.L_x_3453:
[----:B------:R-:W-:-:S04]  /*add0*/  F2FP.F16.F32.PACK_AB R180, RZ, R180 ;  /* 0x000000b4ffb4723e */ /* 0x000fc800000000ff */
[----:B------:R-:W-:-:S07]  /*ade0*/  PRMT R173, R173, 0x5410, R180 ;  /* 0x00005410adad7816 */ /* 0x000fce00000000b4 */
.L_x_3450:
[----:B------:R-:W-:Y:S05]  /*adf0*/  BSYNC.RECONVERGENT B2 ;  /* 0x0000000000027941 */ /* 0x000fea0003800200 */
.L_x_3449:
        /* <DEDUP_REMOVED lines=15> */
.L_x_3458:
[----:B------:R-:W-:Y:S05]  /*aef0*/  BSYNC.RECONVERGENT B3 ;  /* 0x0000000000037941 */ /* 0x000fea0003800200 */
.L_x_3457:
        /* <DEDUP_REMOVED lines=13> */
.L_x_3460:
[----:B------:R-:W-:Y:S05]  /*afd0*/  BSYNC.RECONVERGENT B3 ;  /* 0x0000000000037941 */ /* 0x000fea0003800200 */
.L_x_3459:
[----:B------:R-:W-:-:S04]  /*afe0*/  F2FP.F16.F32.PACK_AB R180, RZ, R180 ;  /* 0x000000b4ffb4723e */ /* 0x000fc800000000ff */
[----:B------:R-:W-:-:S07]  /*aff0*/  PRMT R174, R180, 0x7610, R174 ;  /* 0x00007610b4ae7816 */ /* 0x000fce00000000ae */
.L_x_3456:
[----:B------:R-:W-:Y:S05]  /*b000*/  BSYNC.RECONVERGENT B2 ;  /* 0x0000000000027941 */ /* 0x000fea0003800200 */
.L_x_3455:
        /* <DEDUP_REMOVED lines=15> */
.L_x_3464:
[----:B------:R-:W-:Y:S05]  /*b100*/  BSYNC.RECONVERGENT B3 ;  /* 0x0000000000037941 */ /* 0x000fea0003800200 */
.L_x_3463:
        /* <DEDUP_REMOVED lines=13> */
.L_x_3466:
[----:B------:R-:W-:Y:S05]  /*b1e0*/  BSYNC.RECONVERGENT B3 ;  /* 0x0000000000037941 */ /* 0x000fea0003800200 */
.L_x_3465:
[----:B------:R-:W-:-:S04]  /*b1f0*/  F2FP.F16.F32.PACK_AB R180, RZ, R180 ;  /* 0x000000b4ffb4723e */ /* 0x000fc800000000ff */
[----:B------:R-:W-:-:S07]  /*b200*/  PRMT R174, R174, 0x5410, R180 ;  /* 0x00005410aeae7816 */ /* 0x000fce00000000b4 */
.L_x_3462:
[----:B------:R-:W-:Y:S05]  /*b210*/  BSYNC.RECONVERGENT B2 ;  /* 0x0000000000027941 */ /* 0x000fea0003800200 */
.L_x_3461:
        /* <DEDUP_REMOVED lines=15> */
.L_x_3470:
[----:B------:R-:W-:Y:S05]  /*b310*/  BSYNC.RECONVERGENT B3 ;  /* 0x0000000000037941 */ /* 0x000fea0003800200 */
.L_x_3469:
        /* <DEDUP_REMOVED lines=13> */
.L_x_3472:
[----:B------:R-:W-:Y:S05]  /*b3f0*/  BSYNC.RECONVERGENT B3 ;  /* 0x0000000000037941 */ /* 0x000fea0003800200 */
.L_x_3471:
[----:B------:R-:W-:-:S04]  /*b400*/  F2FP.F16.F32.PACK_AB R180, RZ, R180 ;  /* 0x000000b4ffb4723e */ /* 0x000fc800000000ff */
[----:B------:R-:W-:-:S07]  /*b410*/  PRMT R175, R180, 0x7610, R175 ;  /* 0x00007610b4af7816 */ /* 0x000fce00000000af */
.L_x_3468:
[----:B------:R-:W-:Y:S05]  /*b420*/  BSYNC.RECONVERGENT B2 ;  /* 0x0000000000027941 */ /* 0x000fea0003800200 */
.L_x_3467:
        /* <DEDUP_REMOVED lines=15> */
.L_x_3474:
[----:B------:R-:W-:Y:S05]  /*b520*/  BSYNC.RECONVERGENT B2 ;  /* 0x0000000000027941 */ /* 0x000fea0003800200 */
.L_x_3473:
        /* <DEDUP_REMOVED lines=13> */
.L_x_3476:
[----:B------:R-:W-:Y:S05]  /*b600*/  BSYNC.RECONVERGENT B2 ;  /* 0x0000000000027941 */ /* 0x000fea0003800200 */
.L_x_3475:
[----:B------:R-:W-:-:S04]  /*b610*/  F2FP.F16.F32.PACK_AB R180, RZ, R180 ;  /* 0x000000b4ffb4723e */ /* 0x000fc800000000ff */
[----:B------:R-:W-:-:S07]  /*b620*/  PRMT R175, R175, 0x5410, R180 ;  /* 0x00005410afaf7816 */ /* 0x000fce00000000b4 */
.L_x_3401:
[----:B------:R-:W-:Y:S05]  /*b630*/  BSYNC.RECONVERGENT B1 ;  /* 0x0000000000017941 */ /* 0x000fea0003800200 */
.L_x_3384:
        /* <DEDUP_REMOVED lines=14> */
.L_x_3478:
[----:B------:R-:W-:Y:S05]  /*b720*/  BSYNC.RECONVERGENT B1 ;  /* 0x0000000000017941 */ /* 0x000fea0003800200 */
.L_x_3477:
[----:B------:R-:W-:Y:S04]  /*b730*/  BSSY.RECONVERGENT B1, `(.L_x_3479) ;  /* 0x00002ea000017945 */ /* 0x000fe80003800200 */
[----:B------:R-:W-:Y:S05]  /*b740*/  @!P1 BRA `(.L_x_3480) ;  /* 0x0000001000d49947 */ /* 0x000fea0003800000 */
[----:B------:R-:W-:Y:S05]  /*b750*/  @!P0 BRA `(.L_x_3481) ;  /* 0x0000000800708947 */ /* 0x000fea0003800000 */
[----:B------:R-:W-:Y:S01]  /*b760*/  ISETP.GT.AND P1, PT, R228, RZ, PT ;  /* 0x000000ffe400720c */ /* 0x000fe20003f24270 */
[----:B0----5:R-:W-:Y:S01]  /*b770*/  HADD2.F32 R176, -RZ, R24.H0_H0 ;  /* 0x20000018ffb07230 */ /* 0x021fe20000004100 */
[----:B------:R-:W-:Y:S01]  /*b780*/  BSSY.RECONVERGENT B2, `(.L_x_3482) ;  /* 0x000002f000027945 */ /* 0x000fe20003800200 */
[--C-:B------:R-:W-:Y:S02]  /*b790*/  HADD2.F32 R180, -RZ, R25.reuse.H0_H0 ;  /* 0x20000019ffb47230 */ /* 0x100fe40000004100 */
[----:B------:R-:W-:Y:S02]  /*b7a0*/  HADD2.F32 R234, -RZ, R25.H1_H1 ;  /* 0x30000019ffea7230 */ /* 0x000fe40000004100 */
[----:B------:R-:W-:-:S06]  /*b7b0*/  HADD2.F32 R182, -RZ, R26.H0_H0 ;  /* 0x2000001affb67230 */ /* 0x000fcc0000004100 */
[-CC-:B------:R-:W-:Y:S01]  /*b7c0*/  @P1 FFMA.FTZ R177, R207, R231.reuse, R230.reuse ;  /* 0x000000e7cfb11223 */ /* 0x180fe200000100e6 */
[-CC-:B------:R-:W-:Y:S01]  /*b7d0*/  @P1 FFMA.FTZ R179, R213, R231.reuse, R230.reuse ;  /* 0x000000e7d5b31223 */ /* 0x180fe200000100e6 */
[-CC-:B------:R-:W-:Y:S01]  /*b7e0*/  @P1 FFMA.FTZ R178, R217, R231.reuse, R230.reuse ;  /* 0x000000e7d9b21223 */ /* 0x180fe200000100e6 */
[-CC-:B------:R-:W-:Y:S01]  /*b7f0*/  @P1 FFMA.FTZ R233, R224, R231.reuse, R230.reuse ;  /* 0x000000e7e0e91223 */ /* 0x180fe200000100e6 */
[----:B------:R-:W-:Y:S01]  /*b800*/  @P1 FADD.FTZ R177, R204, -R177 ;  /* 0x800000b1ccb11221 */ /* 0x000fe20000010000 */
[----:B------:R-:W-:Y:S01]  /*b810*/  @P1 FADD.FTZ R179, R212, -R179 ;  /* 0x800000b3d4b31221 */ /* 0x000fe20000010000 */
[-CC-:B------:R-:W-:Y:S01]  /*b820*/  @P1 FFMA.FTZ R181, R220, R231.reuse, R230.reuse ;  /* 0x000000e7dcb51223 */ /* 0x180fe200000100e6 */
[----:B------:R-:W-:Y:S01]  /*b830*/  @P1 FFMA.FTZ R228, R221, R231, R230 ;  /* 0x000000e7dde41223 */ /* 0x000fe200000100e6 */
[C---:B------:R-:W-:Y:S01]  /*b840*/  @P1 FFMA.FTZ R176, R229.reuse, R177, R176 ;  /* 0x000000b1e5b01223 */ /* 0x040fe200000100b0 */
[----:B------:R-:W-:Y:S01]  /*b850*/  @P1 FFMA.FTZ R180, R229, R179, R180 ;  /* 0x000000b3e5b41223 */ /* 0x000fe200000100b4 */
[----:B------:R-:W-:Y:S01]  /*b860*/  @P1 FADD.FTZ R177, R215, -R178 ;  /* 0x800000b2d7b11221 */ /* 0x000fe20000010000 */
[----:B------:R-:W-:-:S02]  /*b870*/  HADD2.F32 R179, -RZ, R26.H1_H1 ;  /* 0x3000001affb37230 */ /* 0x000fc40000004100 */
[----:B------:R-:W-:Y:S01]  /*b880*/  @P1 FADD.FTZ R178, R222, -R233 ;  /* 0x800000e9deb21221 */ /* 0x000fe20000010000 */
[----:B------:R-:W-:Y:S01]  /*b890*/  @P1 FADD.FTZ R181, R218, -R181 ;  /* 0x800000b5dab51221 */ /* 0x000fe20000010000 */
[-CC-:B------:R-:W-:Y:S01]  /*b8a0*/  @P1 FFMA.FTZ R236, R226, R231.reuse, R230.reuse ;  /* 0x000000e7e2ec1223 */ /* 0x180fe200000100e6 */
[----:B------:R-:W-:Y:S01]  /*b8b0*/  @P1 FFMA.FTZ R183, R216, R231, R230 ;  /* 0x000000e7d8b71223 */ /* 0x000fe200000100e6 */
[C---:B------:R-:W-:Y:S01]  /*b8c0*/  @P1 FFMA.FTZ R179, R229.reuse, R178, R179 ;  /* 0x000000b2e5b31223 */ /* 0x040fe200000100b3 */
[----:B------:R-:W-:Y:S01]  /*b8d0*/  @P1 FFMA.FTZ R234, R229, R181, R234 ;  /* 0x000000b5e5ea1223 */ /* 0x000fe200000100ea */
[----:B------:R-:W-:Y:S01]  /*b8e0*/  @P1 FADD.FTZ R178, R219, -R228 ;  /* 0x800000e4dbb21221 */ /* 0x000fe20000010000 */
[----:B------:R-:W-:Y:S01]  /*b8f0*/  @P1 FFMA.FTZ R182, R229, R177, R182 ;  /* 0x000000b1e5b61223 */ /* 0x000fe200000100b6 */
[--C-:B------:R-:W-:Y:S02]  /*b900*/  HADD2.F32 R181, -RZ, R27.reuse.H0_H0 ;  /* 0x2000001bffb57230 */ /* 0x100fe40000004100 */
[----:B------:R-:W-:Y:S01]  /*b910*/  @P1 FADD.FTZ R177, R225, -R236 ;  /* 0x800000ece1b11221 */ /* 0x000fe20000010000 */
[----:B------:R-:W-:-:S02]  /*b920*/  HADD2.F32 R228, -RZ, R27.H1_H1 ;  /* 0x3000001bffe47230 */ /* 0x000fc40000004100 */
[----:B------:R-:W-:Y:S01]  /*b930*/  @P1 FADD.FTZ R183, R214, -R183 ;  /* 0x800000b7d6b71221 */ /* 0x000fe20000010000 */
[----:B------:R-:W-:Y:S02]  /*b940*/  HADD2.F32 R230, -RZ, R24.H1_H1 ;  /* 0x30000018ffe67230 */ /* 0x000fe40000004100 */
[----:B------:R-:W-:Y:S01]  /*b950*/  @P1 FFMA.FTZ R181, R229, R178, R181 ;  /* 0x000000b2e5b51223 */ /* 0x000fe200000100b5 */
[----:B------:R-:W-:Y:S01]  /*b960*/  F2FP.F16.F32.PACK_AB R178, R179, R182 ;  /* 0x000000b6b3b2723e */ /* 0x000fe200000000ff */
[C---:B------:R-:W-:Y:S01]  /*b970*/  @P1 FFMA.FTZ R228, R229.reuse, R177, R228 ;  /* 0x000000b1e5e41223 */ /* 0x040fe200000100e4 */
[----:B------:R-:W-:Y:S01]  /*b980*/  F2FP.F16.F32.PACK_AB R177, R234, R180 ;  /* 0x000000b4eab1723e */ /* 0x000fe200000000ff */
        /* <DEDUP_REMOVED lines=14> */
.L_x_3483:
[----:B------:R-:W-:Y:S05]  /*ba70*/  BSYNC.RECONVERGENT B2 ;  /* 0x0000000000027941 */ /* 0x000fea0003800200 */
.L_x_3482:
[----:B------:R-:W-:Y:S04]  /*ba80*/  BSSY.RECONVERGENT B2, `(.L_x_3484) ;  /* 0x000000e000027945 */ /* 0x000fe80003800200 */
[----:B------:R-:W-:Y:S05]  /*ba90*/  @!P2 BRA `(.L_x_3485) ;  /* 0x000000000030a947 */ /* 0x000fea0003800000 */
[----:B------:R-:W-:Y:S01]  /*baa0*/  LOP3.LUT P1, RZ, R242, 0xff00, RZ, 0xc0, !PT ;  /* 0x0000ff00f2ff7812 */ /* 0x000fe2000782c0ff */
[----:B------:R-:W-:Y:S01]  /*bab0*/  FMUL.FTZ R183, R230, UR13 ;  /* 0x0000000de6b77c20 */ /* 0x000fe20008410000 */
[----:B------:R-:W-:-:S03]  /*bac0*/  HFMA2 R236, -RZ, RZ, 0, 0 ;  /* 0x00000000ffec7431 */ /* 0x000fc600000001ff */
[----:B------:R-:W-:Y:S01]  /*bad0*/  FMUL.FTZ R238, R183, UR12 ;  /* 0x0000000cb7ee7c20 */ /* 0x000fe20008410000 */
[----:B------:R-:W-:-:S07]  /*bae0*/  MOV R183, RZ ;  /* 0x000000ff00b77202 */ /* 0x000fce0000000f00 */
[----:B------:R-:W-:Y:S02]  /*baf0*/  @P1 HADD2.F32 R229, -RZ, R52.H1_H1 ;  /* 0x30000034ffe51230 */ /* 0x000fe40000004100 */
[----:B------:R-:W-:-:S03]  /*bb00*/  @P1 HADD2.F32 R231, -RZ, R168.H1_H1 ;  /* 0x300000a8ffe71230 */ /* 0x000fc60000004100 */
[----:B------:R-:W-:Y:S02]  /*bb10*/  @P1 FMUL.FTZ R183, R238, R229 ;  /* 0x000000e5eeb71220 */ /* 0x000fe40000410000 */
[----:B------:R-:W-:-:S03]  /*bb20*/  @P1 FMUL.FTZ R236, R231, R238 ;  /* 0x000000eee7ec1220 */ /* 0x000fc60000410000 */
[----:B------:R-:W-:Y:S01]  /*bb30*/  F2FP.F16.F32.PACK_AB R183, RZ, R183 ;  /* 0x000000b7ffb7723e */ /* 0x000fe200000000ff */
[----:B------:R-:W-:-:S03]  /*bb40*/  FADD.FTZ R109, R109, R236 ;  /* 0x000000ec6d6d7221 */ /* 0x000fc60000010000 */
[----:B------:R-:W-:-:S07]  /*bb50*/  PRMT R172, R172, 0x5410, R183 ;  /* 0x00005410acac7816 */ /* 0x000fce00000000b7 */
.L_x_3485:
[----:B------:R-:W-:Y:S05]  /*bb60*/  BSYNC.RECONVERGENT B2 ;  /* 0x0000000000027941 */ /* 0x000fea0003800200 */
.L_x_3484:
[----:B------:R-:W-:Y:S04]  /*bb70*/  BSSY.RECONVERGENT B2, `(.L_x_3486) ;  /* 0x000000e000027945 */ /* 0x000fe80003800200 */
[----:B------:R-:W-:Y:S05]  /*bb80*/  @!P2 BRA `(.L_x_3487) ;  /* 0x000000000030a947 */ /* 0x000fea0003800000 */
[----:B------:R-:W-:Y:S01]  /*bb90*/  LOP3.LUT P1, RZ, R242, 0xff0000, RZ, 0xc0, !PT ;  /* 0x00ff0000f2ff7812 */ /* 0x000fe2000782c0ff */
[----:B------:R-:W-:Y:S01]  /*bba0*/  FMUL.FTZ R180, R180, UR13 ;  /* 0x0000000db4b47c20 */ /* 0x000fe20008410000 */
[----:B------:R-:W-:-:S03]  /*bbb0*/  HFMA2 R229, -RZ, RZ, 0, 0 ;  /* 0x00000000ffe57431 */ /* 0x000fc600000001ff */
[----:B------:R-:W-:-:S08]  /*bbc0*/  FMUL.FTZ R180, R180, UR12 ;  /* 0x0000000cb4b47c20 */ /* 0x000fd00008410000 */
[----:B------:R-:W-:Y:S02]  /*bbd0*/  @P1 HADD2.F32 R183, -RZ, R53.H0_H0 ;  /* 0x20000035ffb71230 */ /* 0x000fe40000004100 */
[----:B------:R-:W-:-:S03]  /*bbe0*/  @P1 HADD2.F32 R231, -RZ, R169.H0_H0 ;  /* 0x200000a9ffe71230 */ /* 0x000fc60000004100 */
[----:B------:R-:W-:Y:S01]  /*bbf0*/  @P1 FMUL.FTZ R229, R180, R183 ;  /* 0x000000b7b4e51220 */ /* 0x000fe20000410000 */
[----:B------:R-:W-:Y:S01]  /*bc00*/  MOV R183, RZ ;  /* 0x000000ff00b77202 */ /* 0x000fe20000000f00 */
[----:B------:R-:W-:-:S03]  /*bc10*/  @P1 FMUL.FTZ R183, R231, R180 ;  /* 0x000000b4e7b71220 */ /* 0x000fc60000410000 */
[----:B------:R-:W-:Y:S01]  /*bc20*/  F2FP.F16.F32.PACK_AB R229, RZ, R229 ;  /* 0x000000e5ffe5723e */ /* 0x000fe200000000ff */
[----:B------:R-:W-:-:S03]  /*bc30*/  FADD.FTZ R110, R110, R183 ;  /* 0x000000b76e6e7221 */ /* 0x000fc60000010000 */
[----:B------:R-:W-:-:S07]  /*bc40*/  PRMT R173, R229, 0x7610, R173 ;  /* 0x00007610e5ad7816 */ /* 0x000fce00000000ad */
.L_x_3487:
[----:B------:R-:W-:Y:S05]  /*bc50*/  BSYNC.RECONVERGENT B2 ;  /* 0x0000000000027941 */ /* 0x000fea0003800200 */
.L_x_3486:
[----:B------:R-:W-:Y:S04]  /*bc60*/  BSSY.RECONVERGENT B2, `(.L_x_3488) ;  /* 0x000000e000027945 */ /* 0x000fe80003800200 */
[----:B------:R-:W-:Y:S05]  /*bc70*/  @!P2 BRA `(.L_x_3489) ;  /* 0x000000000030a947 */ /* 0x000fea0003800000 */
[----:B------:R-:W-:Y:S01]  /*bc80*/  LOP3.LUT P1, RZ, R242, 0xff000000, RZ, 0xc0, !PT ;  /* 0xff000000f2ff7812 */ /* 0x000fe2000782c0ff */
[----:B------:R-:W-:Y:S01]  /*bc90*/  FMUL.FTZ R234, R234, UR13 ;  /* 0x0000000deaea7c20 */ /* 0x000fe20008410000 */
[----:B------:R-:W-:Y:S01]  /*bca0*/  HFMA2 R183, -RZ, RZ, 0, 0 ;  /* 0x00000000ffb77431 */ /* 0x000fe200000001ff */
[----:B------:R-:W-:Y:S02]  /*bcb0*/  MOV R180, RZ ;  /* 0x000000ff00b47202 */ /* 0x000fe40000000f00 */
        /* <DEDUP_REMOVED lines=8> */
.L_x_3489:
[----:B------:R-:W-:Y:S05]  /*bd40*/  BSYNC.RECONVERGENT B2 ;  /* 0x0000000000027941 */ /* 0x000fea0003800200 */
.L_x_3488:
[----:B------:R-:W-:Y:S04]  /*bd50*/  BSSY.RECONVERGENT B2, `(.L_x_3490) ;  /* 0x000000e000027945 */ /* 0x000fe80003800200 */
[----:B------:R-:W-:Y:S05]  /*bd60*/  @!P2 BRA `(.L_x_3491) ;  /* 0x000000000030a947 */ /* 0x000fea0003800000 */
[----:B------:R-:W-:Y:S01]  /*bd70*/  LOP3.LUT P1, RZ, R243, 0xff, RZ, 0xc0, !PT ;  /* 0x000000fff3ff7812 */ /* 0x000fe2000782c0ff */
[----:B------:R-:W-:Y:S01]  /*bd80*/  FMUL.FTZ R182, R182, UR13 ;  /* 0x0000000db6b67c20 */ /* 0x000fe20008410000 */
[----:B------:R-:W-:Y:S01]  /*bd90*/  MOV R180, RZ ;  /* 0x000000ff00b47202 */ /* 0x000fe20000000f00 */
[----:B------:R-:W-:Y:S02]  /*bda0*/  HFMA2 R183, -RZ, RZ, 0, 0 ;  /* 0x00000000ffb77431 */ /* 0x000fe400000001ff */
[----:B------:R-:W-:-:S08]  /*bdb0*/  FMUL.FTZ R182, R182, UR12 ;  /* 0x0000000cb6b67c20 */ /* 0x000fd00008410000 */
[----:B------:R-:W-:Y:S02]  /*bdc0*/  @P1 HADD2.F32 R229, -RZ, R54.H0_H0 ;  /* 0x20000036ffe51230 */ /* 0x000fe40000004100 */
[----:B------:R-:W-:-:S03]  /*bdd0*/  @P1 HADD2.F32 R231, -RZ, R170.H0_H0 ;  /* 0x200000aaffe71230 */ /* 0x000fc60000004100 */
[----:B------:R-:W-:Y:S02]  /*bde0*/  @P1 FMUL.FTZ R180, R182, R229 ;  /* 0x000000e5b6b41220 */ /* 0x000fe40000410000 */
[----:B------:R-:W-:-:S03]  /*bdf0*/  @P1 FMUL.FTZ R183, R231, R182 ;  /* 0x000000b6e7b71220 */ /* 0x000fc60000410000 */
[----:B------:R-:W-:Y:S01]  /*be00*/  F2FP.F16.F32.PACK_AB R180, RZ, R180 ;  /* 0x000000b4ffb4723e */ /* 0x000fe200000000ff */
[----:B------:R-:W-:-:S03]  /*be10*/  FADD.FTZ R104, R104, R183 ;  /* 0x000000b768687221 */ /* 0x000fc60000010000 */
[----:B------:R-:W-:-:S07]  /*be20*/  PRMT R174, R180, 0x7610, R174 ;  /* 0x00007610b4ae7816 */ /* 0x000fce00000000ae */
.L_x_3491:
[----:B------:R-:W-:Y:S05]  /*be30*/  BSYNC.RECONVERGENT B2 ;  /* 0x0000000000027941 */ /* 0x000fea0003800200 */
.L_x_3490:
[----:B------:R-:W-:Y:S04]  /*be40*/  BSSY.RECONVERGENT B2, `(.L_x_3492) ;  /* 0x000000e000027945 */ /* 0x000fe80003800200 */
[----:B------:R-:W-:Y:S05]  /*be50*/  @!P2 BRA `(.L_x_3493) ;  /* 0x000000000030a947 */ /* 0x000fea0003800000 */
[----:B------:R-:W-:Y:S01]  /*be60*/  LOP3.LUT P1, RZ, R243, 0xff00, RZ, 0xc0, !PT ;  /* 0x0000ff00f3ff7812 */ /* 0x000fe2000782c0ff */
[----:B------:R-:W-:Y:S01]  /*be70*/  FMUL.FTZ R179, R179, UR13 ;  /* 0x0000000db3b37c20 */ /* 0x000fe20008410000 */
[----:B------:R-:W-:Y:S01]  /*be80*/  MOV R182, RZ ;  /* 0x000000ff00b67202 */ /* 0x000fe20000000f00 */
[----:B------:R-:W-:Y:S02]  /*be90*/  HFMA2 R180, -RZ, RZ, 0, 0 ;  /* 0x00000000ffb47431 */ /* 0x000fe400000001ff */
        /* <DEDUP_REMOVED lines=8> */
.L_x_3493:
[----:B------:R-:W-:Y:S05]  /*bf20*/  BSYNC.RECONVERGENT B2 ;  /* 0x0000000000027941 */ /* 0x000fea0003800200 */
.L_x_3492:
        /* <DEDUP_REMOVED lines=14> */
.L_x_3495:
[----:B------:R-:W-:Y:S05]  /*c010*/  BSYNC.RECONVERGENT B2 ;  /* 0x0000000000027941 */ /* 0x000fea0003800200 */
.L_x_3494:
[----:B------:R-:W-:Y:S02]  /*c020*/  F2FP.F16.F32.PACK_AB R176, R230, R176 ;  /* 0x000000b0e6b0723e */ /* 0x000fe400000000ff */
[----:B------:R-:W-:Y:S01]  /*c030*/  F2FP.F16.F32.PACK_AB R179, R228, R181 ;  /* 0x000000b5e4b3723e */ /* 0x000fe200000000ff */
[----:B------:R-:W-:Y:S06]  /*c040*/  @!P2 BRA `(.L_x_3496) ;  /* 0x000000240060a947 */ /* 0x000fec0003800000 */
[----:B------:R-:W-:Y:S01]  /*c050*/  ISETP.GE.U32.AND P1, PT, R242, RZ, PT ;  /* 0x000000fff200720c */ /* 0x000fe20003f26070 */
[----:B------:R-:W-:Y:S01]  /*c060*/  FMUL.FTZ R228, R228, UR13 ;  /* 0x0000000de4e47c20 */ /* 0x000fe20008410000 */
[----:B------:R-:W-:Y:S02]  /*c070*/  CS2R R180, SRZ ;  /* 0x0000000000b47805 */ /* 0x000fe4000001ff00 */
[----:B------:R-:W-:Y:S01]  /*c080*/  ISETP.GE.U32.AND.EX P1, PT, R243, 0x1000000, PT, P1 ;  /* 0x01000000f300780c */ /* 0x000fe20003f26110 */
[----:B------:R-:W-:-:S12]  /*c090*/  FMUL.FTZ R183, R228, UR12 ;  /* 0x0000000ce4b77c20 */ /* 0x000fd80008410000 */
[----:B------:R-:W-:Y:S02]  /*c0a0*/  @P1 HADD2.F32 R182, -RZ, R55.H1_H1 ;  /* 0x30000037ffb61230 */ /* 0x000fe40000004100 */
[----:B------:R-:W-:-:S03]  /*c0b0*/  @P1 HADD2.F32 R228, -RZ, R171.H1_H1 ;  /* 0x300000abffe41230 */ /* 0x000fc60000004100 */
[----:B------:R-:W-:Y:S02]  /*c0c0*/  @P1 FMUL.FTZ R181, R183, R182 ;  /* 0x000000b6b7b51220 */ /* 0x000fe40000410000 */
[----:B------:R-:W-:-:S03]  /*c0d0*/  @P1 FMUL.FTZ R180, R228, R183 ;  /* 0x000000b7e4b41220 */ /* 0x000fc60000410000 */
[----:B------:R-:W-:Y:S01]  /*c0e0*/  F2FP.F16.F32.PACK_AB R181, RZ, R181 ;  /* 0x000000b5ffb5723e */ /* 0x000fe200000000ff */
[----:B------:R-:W-:-:S03]  /*c0f0*/  FADD.FTZ R107, R107, R180 ;  /* 0x000000b46b6b7221 */ /* 0x000fc60000010000 */
[----:B------:R-:W-:Y:S01]  /*c100*/  PRMT R175, R175, 0x5410, R181 ;  /* 0x00005410afaf7816 */ /* 0x000fe200000000b5 */
[----:B------:R-:W-:Y:S06]  /*c110*/  BRA `(.L_x_3496) ;  /* 0x00000024002c7947 */ /* 0x000fec0003800000 */
.L_x_3481:
[----:B------:R-:W-:Y:S01]  /*c120*/  BSSY.RECONVERGENT B2, `(.L_x_3497) ;  /* 0x0000013000027945 */ /* 0x000fe20003800200 */
[----:B------:R-:W-:-:S03]  /*c130*/  ISETP.GT.AND P3, PT, R228, RZ, PT ;  /* 0x000000ffe400720c */ /* 0x000fc60003f64270 */
[----:B------:R-:W-:Y:S10]  /*c140*/  @!P2 BRA `(.L_x_3498) ;  /* 0x000000000040a947 */ /* 0x000ff40003800000 */
[----:B0-----:R-:W-:Y:S01]  /*c150*/  @P3 FFMA.FTZ R181, R207, R231, R230 ;  /* 0x000000e7cfb53223 */ /* 0x001fe200000100e6 */
[----:B-----5:R-:W-:Y:S01]  /*c160*/  LOP3.LUT P1, RZ, R242, 0xff, RZ, 0xc0, !PT ;  /* 0x000000fff2ff7812 */ /* 0x020fe2000782c0ff */
[----:B------:R-:W-:Y:S01]  /*c170*/  HADD2.F32 R180, -RZ, R24.H0_H0 ;  /* 0x20000018ffb47230 */ /* 0x000fe20000004100 */
[----:B------:R-:W-:Y:S01]  /*c180*/  MOV R182, RZ ;  /* 0x000000ff00b67202 */ /* 0x000fe20000000f00 */
[----:B------:R-:W-:-:S04]  /*c190*/  @P3 FADD.FTZ R181, R204, -R181 ;  /* 0x800000b5ccb53221 */ /* 0x000fc80000010000 */
[----:B------:R-:W-:Y:S01]  /*c1a0*/  @P3 FFMA.FTZ R180, R229, R181, R180 ;  /* 0x000000b5e5b43223 */ /* 0x000fe200000100b4 */
[----:B------:R-:W-:-:S03]  /*c1b0*/  HFMA2 R181, -RZ, RZ, 0, 0 ;  /* 0x00000000ffb57431 */ /* 0x000fc600000001ff */
[----:B------:R-:W-:Y:S02]  /*c1c0*/  FMUL.FTZ R180, R180, UR13 ;  /* 0x0000000db4b47c20 */ /* 0x000fe40008410000 */
[----:B------:R-:W-:Y:S02]  /*c1d0*/  @P1 HADD2.F32 R233, -RZ, R52.H0_H0 ;  /* 0x20000034ffe91230 */ /* 0x000fe40000004100 */
[----:B------:R-:W-:Y:S01]  /*c1e0*/  FMUL.FTZ R180, R180, UR12 ;  /* 0x0000000cb4b47c20 */ /* 0x000fe20008410000 */
[----:B------:R-:W-:-:S03]  /*c1f0*/  @P1 HADD2.F32 R183, -RZ, R168.H0_H0 ;  /* 0x200000a8ffb71230 */ /* 0x000fc60000004100 */
[-C--:B------:R-:W-:Y:S02]  /*c200*/  @P1 FMUL.FTZ R182, R233, R180.reuse ;  /* 0x000000b4e9b61220 */ /* 0x080fe40000410000 */
[----:B------:R-:W-:-:S03]  /*c210*/  @P1 FMUL.FTZ R181, R183, R180 ;  /* 0x000000b4b7b51220 */ /* 0x000fc60000410000 */
[----:B------:R-:W-:Y:S01]  /*c220*/  F2FP.F16.F32.PACK_AB R182, RZ, R182 ;  /* 0x000000b6ffb6723e */ /* 0x000fe200000000ff */
[----:B------:R-:W-:-:S03]  /*c230*/  FADD.FTZ R108, R108, R181 ;  /* 0x000000b56c6c7221 */ /* 0x000fc60000010000 */
[----:B------:R-:W-:-:S07]  /*c240*/  PRMT R172, R182, 0x7610, R172 ;  /* 0x00007610b6ac7816 */ /* 0x000fce00000000ac */
.L_x_3498:
[----:B------:R-:W-:Y:S05]  /*c250*/  BSYNC.RECONVERGENT B2 ;  /* 0x0000000000027941 */ /* 0x000fea0003800200 */
.L_x_3497:
[----:B------:R-:W-:Y:S04]  /*c260*/  BSSY.RECONVERGENT B2, `(.L_x_3499) ;  /* 0x0000012000027945 */ /* 0x000fe80003800200 */
[----:B------:R-:W-:Y:S05]  /*c270*/  @!P2 BRA `(.L_x_3500) ;  /* 0x000000000040a947 */ /* 0x000fea0003800000 */
[----:B0-----:R-:W-:Y:S01]  /*c280*/  @P3 FFMA.FTZ R181, R216, R231, R230 ;  /* 0x000000e7d8b53223 */ /* 0x001fe200000100e6 */
[----:B-----5:R-:W-:Y:S01]  /*c290*/  LOP3.LUT P1, RZ, R242, 0xff00, RZ, 0xc0, !PT ;  /* 0x0000ff00f2ff7812 */ /* 0x020fe2000782c0ff */
[----:B------:R-:W-:Y:S02]  /*c2a0*/  HADD2.F32 R180, -RZ, R24.H1_H1 ;  /* 0x30000018ffb47230 */ /* 0x000fe40000004100 */
[----:B------:R-:W-:Y:S02]  /*c2b0*/  HFMA2 R182, -RZ, RZ, 0, 0 ;  /* 0x00000000ffb67431 */ /* 0x000fe400000001ff */
[----:B------:R-:W-:-:S04]  /*c2c0*/  @P3 FADD.FTZ R181, R214, -R181 ;  /* 0x800000b5d6b53221 */ /* 0x000fc80000010000 */
[----:B------:R-:W-:Y:S01]  /*c2d0*/  @P3 FFMA.FTZ R180, R229, R181, R180 ;  /* 0x000000b5e5b43223 */ /* 0x000fe200000100b4 */
[----:B------:R-:W-:-:S03]  /*c2e0*/  MOV R181, RZ ;  /* 0x000000ff00b57202 */ /* 0x000fc60000000f00 */
[----:B------:R-:W-:Y:S01]  /*c2f0*/  FMUL.FTZ R180, R180, UR13 ;  /* 0x0000000db4b47c20 */ /* 0x000fe20008410000 */
[----:B------:R-:W-:-:S03]  /*c300*/  @P1 HADD2.F32 R233, -RZ, R52.H1_H1 ;  /* 0x30000034ffe91230 */ /* 0x000fc60000004100 */
[----:B------:R-:W-:Y:S01]  /*c310*/  FMUL.FTZ R180, R180, UR12 ;  /* 0x0000000cb4b47c20 */ /* 0x000fe20008410000 */
[----:B------:R-:W-:-:S03]  /*c320*/  @P1 HADD2.F32 R183, -RZ, R168.H1_H1 ;  /* 0x300000a8ffb71230 */ /* 0x000fc60000004100 */
[-C--:B------:R-:W-:Y:S02]  /*c330*/  @P1 FMUL.FTZ R181, R233, R180.reuse ;  /* 0x000000b4e9b51220 */ /* 0x080fe40000410000 */
[----:B------:R-:W-:-:S03]  /*c340*/  @P1 FMUL.FTZ R182, R183, R180 ;  /* 0x000000b4b7b61220 */ /* 0x000fc60000410000 */
[----:B------:R-:W-:Y:S01]  /*c350*/  F2FP.F16.F32.PACK_AB R181, RZ, R181 ;  /* 0x000000b5ffb5723e */ /* 0x000fe200000000ff */
[----:B------:R-:W-:-:S03]  /*c360*/  FADD.FTZ R109, R109, R182 ;  /* 0x000000b66d6d7221 */ /* 0x000fc60000010000 */
[----:B------:R-:W-:-:S07]  /*c370*/  PRMT R172, R172, 0x5410, R181 ;  /* 0x00005410acac7816 */ /* 0x000fce00000000b5 */
.L_x_3500:
[----:B------:R-:W-:Y:S05]  /*c380*/  BSYNC.RECONVERGENT B2 ;  /* 0x0000000000027941 */ /* 0x000fea0003800200 */
.L_x_3499:
[----:B------:R-:W-:Y:S04]  /*c390*/  BSSY.RECONVERGENT B2, `(.L_x_3501) ;  /* 0x0000012000027945 */ /* 0x000fe80003800200 */
[----:B------:R-:W-:Y:S05]  /*c3a0*/  @!P2 BRA `(.L_x_3502) ;  /* 0x000000000040a947 */ /* 0x000fea0003800000 */
        /* <DEDUP_REMOVED lines=16> */
.L_x_3502:
[----:B------:R-:W-:Y:S05]  /*c4b0*/  BSYNC.RECONVERGENT B2 ;  /* 0x0000000000027941 */ /* 0x000fea0003800200 */
.L_x_3501:
        /* <DEDUP_REMOVED lines=18> */
.L_x_3504:
[----:B------:R-:W-:Y:S05]  /*c5e0*/  BSYNC.RECONVERGENT B2 ;  /* 0x0000000000027941 */ /* 0x000fea0003800200 */
.L_x_3503:
[----:B------:R-:W-:Y:S04]  /*c5f0*/  BSSY.RECONVERGENT B2, `(.L_x_3505) ;  /* 0x0000012000027945 */ /* 0x000fe80003800200 */
[----:B------:R-:W-:Y:S05]  /*c600*/  @!P2 BRA `(.L_x_3506) ;  /* 0x000000000040a947 */ /* 0x000fea0003800000 */
[----:B0-----:R-:W-:Y:S01]  /*c610*/  @P3 FFMA.FTZ R182, R217, R231, R230 ;  /* 0x000000e7d9b63223 */ /* 0x001fe200000100e6 */
[----:B-----5:R-:W-:Y:S01]  /*c620*/  LOP3.LUT P1, RZ, R243, 0xff, RZ, 0xc0, !PT ;  /* 0x000000fff3ff7812 */ /* 0x020fe2000782c0ff */
[----:B------:R-:W-:Y:S02]  /*c630*/  HADD2.F32 R180, -RZ, R26.H0_H0 ;  /* 0x2000001affb47230 */ /* 0x000fe40000004100 */
[----:B------:R-:W-:Y:S02]  /*c640*/  HFMA2 R181, -RZ, RZ, 0, 0 ;  /* 0x00000000ffb57431 */ /* 0x000fe400000001ff */
[----:B------:R-:W-:-:S04]  /*c650*/  @P3 FADD.FTZ R182, R215, -R182 ;  /* 0x800000b6d7b63221 */ /* 0x000fc80000010000 */
[----:B------:R-:W-:Y:S01]  /*c660*/  @P3 FFMA.FTZ R180, R229, R182, R180 ;  /* 0x000000b6e5b43223 */ /* 0x000fe200000100b4 */
[----:B------:R-:W-:-:S03]  /*c670*/  MOV R182, RZ ;  /* 0x000000ff00b67202 */ /* 0x000fc60000000f00 */
[----:B------:R-:W-:Y:S01]  /*c680*/  FMUL.FTZ R180, R180, UR13 ;  /* 0x0000000db4b47c20 */ /* 0x000fe20008410000 */
[----:B------:R-:W-:-:S03]  /*c690*/  @P1 HADD2.F32 R233, -RZ, R54.H0_H0 ;  /* 0x20000036ffe91230 */ /* 0x000fc60000004100 */
[----:B------:R-:W-:Y:S01]  /*c6a0*/  FMUL.FTZ R180, R180, UR12 ;  /* 0x0000000cb4b47c20 */ /* 0x000fe20008410000 */
[----:B------:R-:W-:-:S03]  /*c6b0*/  @P1 HADD2.F32 R183, -RZ, R170.H0_H0 ;  /* 0x200000aaffb71230 */ /* 0x000fc60000004100 */
[-C--:B------:R-:W-:Y:S02]  /*c6c0*/  @P1 FMUL.FTZ R182, R233, R180.reuse ;  /* 0x000000b4e9b61220 */ /* 0x080fe40000410000 */
[----:B------:R-:W-:-:S03]  /*c6d0*/  @P1 FMUL.FTZ R181, R183, R180 ;  /* 0x000000b4b7b51220 */ /* 0x000fc60000410000 */
[----:B------:R-:W-:Y:S01]  /*c6e0*/  F2FP.F16.F32.PACK_AB R182, RZ, R182 ;  /* 0x000000b6ffb6723e */ /* 0x000fe200000000ff */
[----:B------:R-:W-:-:S03]  /*c6f0*/  FADD.FTZ R104, R104, R181 ;  /* 0x000000b568687221 */ /* 0x000fc60000010000 */
[----:B------:R-:W-:-:S07]  /*c700*/  PRMT R174, R182, 0x7610, R174 ;  /* 0x00007610b6ae7816 */ /* 0x000fce00000000ae */
.L_x_3506:
[----:B------:R-:W-:Y:S05]  /*c710*/  BSYNC.RECONVERGENT B2 ;  /* 0x0000000000027941 */ /* 0x000fea0003800200 */
.L_x_3505:
        /* <DEDUP_REMOVED lines=18> */
.L_x_3508:
[----:B------:R-:W-:Y:S05]  /*c840*/  BSYNC.RECONVERGENT B2 ;  /* 0x0000000000027941 */ /* 0x000fea0003800200 */
.L_x_3507:
        /* <DEDUP_REMOVED lines=18> */
.L_x_3510:
[----:B------:R-:W-:Y:S05]  /*c970*/  BSYNC.RECONVERGENT B2 ;  /* 0x0000000000027941 */ /* 0x000fea0003800200 */
.L_x_3509:
[----:B------:R-:W-:Y:S05]  /*c980*/  @!P2 BRA `(.L_x_3496) ;  /* 0x0000001c0010a947 */ /* 0x000fea0003800000 */
[----:B-----5:R-:W-:Y:S01]  /*c990*/  ISETP.GE.U32.AND P1, PT, R242, RZ, PT ;  /* 0x000000fff200720c */ /* 0x020fe20003f26070 */
[----:B------:R-:W-:Y:S01]  /*c9a0*/  @P3 FFMA.FTZ R230, R226, R231, R230 ;  /* 0x000000e7e2e63223 */ /* 0x000fe200000100e6 */
[----:B0-----:R-:W-:Y:S02]  /*c9b0*/  HADD2.F32 R180, -RZ, R27.H1_H1 ;  /* 0x3000001bffb47230 */ /* 0x001fe40000004100 */
[----:B------:R-:W-:Y:S01]  /*c9c0*/  ISETP.GE.U32.AND.EX P1, PT, R243, 0x1000000, PT, P1 ;  /* 0x01000000f300780c */ /* 0x000fe20003f26110 */
[----:B------:R-:W-:-:S04]  /*c9d0*/  @P3 FADD.FTZ R230, R225, -R230 ;  /* 0x800000e6e1e63221 */ /* 0x000fc80000010000 */
[----:B------:R-:W-:-:S04]  /*c9e0*/  @P3 FFMA.FTZ R180, R229, R230, R180 ;  /* 0x000000e6e5b43223 */ /* 0x000fc800000100b4 */
[----:B------:R-:W-:-:S04]  /*c9f0*/  FMUL.FTZ R180, R180, UR13 ;  /* 0x0000000db4b47c20 */ /* 0x000fc80008410000 */
        /* <DEDUP_REMOVED lines=8> */
[----:B------:R-:W-:Y:S01]  /*ca80*/  PRMT R175, R175, 0x5410, R181 ;  /* 0x00005410afaf7816 */ /* 0x000fe200000000b5 */
[----:B------:R-:W-:Y:S06]  /*ca90*/  BRA `(.L_x_3496) ;  /* 0x0000001800cc7947 */ /* 0x000fec0003800000 */
.L_x_3480:
        /* <DEDUP_REMOVED lines=35> */
[----:B------:R-:W0:Y:S08]  /*ccd0*/  @P3 LDC.64 R176, c[0x0][0x408] ;  /* 0x00010200ffb03b82 */ /* 0x000e300000000a00 */
[----:B------:R-:W1:Y:S01]  /*cce0*/  @P3 LDC.64 R178, c[0x0][0x408] ;  /* 0x00010200ffb23b82 */ /* 0x000e620000000a00 */
[----:B0-----:R-:W-:-:S04]  /*ccf0*/  @P3 FMUL.FTZ R177, R177, R230 ;  /* 0x000000e6b1b13220 */ /* 0x001fc80000410000 */
[----:B------:R-:W-:Y:S01]  /*cd00*/  @P3 FMUL.FTZ R240, R177, R176 ;  /* 0x000000b0b1f03220 */ /* 0x000fe20000410000 */
[----:B------:R-:W-:Y:S02]  /*cd10*/  @P3 HADD2.F32 R177, -RZ, R52.H0_H0 ;  /* 0x20000034ffb13230 */ /* 0x000fe40000004100 */
[----:B------:R-:W-:Y:S02]  /*cd20*/  HFMA2 R176, -RZ, RZ, 0, 0 ;  /* 0x00000000ffb07431 */ /* 0x000fe400000001ff */
[----:B-1----:R-:W-:Y:S01]  /*cd30*/  @P3 FMUL.FTZ R179, R179, R230 ;  /* 0x000000e6b3b33220 */ /* 0x002fe20000410000 */
[----:B------:R-:W-:Y:S01]  /*cd40*/  @P3 FMUL.FTZ R176, R177, R240 ;  /* 0x000000f0b1b03220 */ /* 0x000fe20000410000 */
[----:B------:R-:W-:Y:S02]  /*cd50*/  MOV R177, RZ ;  /* 0x000000ff00b17202 */ /* 0x000fe40000000f00 */
[----:B------:R-:W-:Y:S01]  /*cd60*/  @P3 FMUL.FTZ R178, R179, R178 ;  /* 0x000000b2b3b23220 */ /* 0x000fe20000410000 */
[----:B------:R-:W-:Y:S01]  /*cd70*/  @P3 HADD2.F32 R179, -RZ, R168.H0_H0 ;  /* 0x200000a8ffb33230 */ /* 0x000fe20000004100 */
[----:B------:R-:W-:-:S04]  /*cd80*/  F2FP.F16.F32.PACK_AB R176, RZ, R176 ;  /* 0x000000b0ffb0723e */ /* 0x000fc800000000ff */
[----:B------:R-:W-:Y:S01]  /*cd90*/  @P3 FMUL.FTZ R177, R179, R178 ;  /* 0x000000b2b3b13220 */ /* 0x000fe20000410000 */
[----:B------:R-:W-:-:S03]  /*cda0*/  PRMT R172, R176, 0x7610, R172 ;  /* 0x00007610b0ac7816 */ /* 0x000fc600000000ac */
[----:B------:R-:W-:-:S07]  /*cdb0*/  FADD.FTZ R108, R108, R177 ;  /* 0x000000b16c6c7221 */ /* 0x000fce0000010000 */
.L_x_3513:
[----:B------:R-:W-:Y:S05]  /*cdc0*/  BSYNC.RECONVERGENT B2 ;  /* 0x0000000000027941 */ /* 0x000fea0003800200 */
.L_x_3512:
[----:B------:R-:W-:Y:S04]  /*cdd0*/  BSSY.RECONVERGENT B2, `(.L_x_3514) ;  /* 0x0000012000027945 */ /* 0x000fe80003800200 */
[----:B------:R-:W-:Y:S05]  /*cde0*/  @!P2 BRA `(.L_x_3515) ;  /* 0x000000000040a947 */ /* 0x000fea0003800000 */
[----:B-----5:R-:W-:-:S13]  /*cdf0*/  LOP3.LUT P3, RZ, R242, 0xff00, RZ, 0xc0, !PT ;  /* 0x0000ff00f2ff7812 */ /* 0x020fda000786c0ff */
        /* <DEDUP_REMOVED lines=14> */
[----:B------:R-:W-:-:S07]  /*cee0*/  FADD.FTZ R109, R109, R176 ;  /* 0x000000b06d6d7221 */ /* 0x000fce0000010000 */
.L_x_3515:
[----:B------:R-:W-:Y:S05]  /*cef0*/  BSYNC.RECONVERGENT B2 ;  /* 0x0000000000027941 */ /* 0x000fea0003800200 */
.L_x_3514:
[----:B------:R-:W-:Y:S04]  /*cf00*/  BSSY.RECONVERGENT B2, `(.L_x_3516) ;  /* 0x0000012000027945 */ /* 0x000fe80003800200 */
[----:B------:R-:W-:Y:S05]  /*cf10*/  @!P2 BRA `(.L_x_3517) ;  /* 0x000000000040a947 */ /* 0x000fea0003800000 */
        /* <DEDUP_REMOVED lines=16> */
.L_x_3517:
[----:B------:R-:W-:Y:S05]  /*d020*/  BSYNC.RECONVERGENT B2 ;  /* 0x0000000000027941 */ /* 0x000fea0003800200 */
.L_x_3516:
        /* <DEDUP_REMOVED lines=18> */
.L_x_3519:
[----:B------:R-:W-:Y:S05]  /*d150*/  BSYNC.RECONVERGENT B2 ;  /* 0x0000000000027941 */ /* 0x000fea0003800200 */
.L_x_3518:
        /* <DEDUP_REMOVED lines=18> */
.L_x_3521:
[----:B------:R-:W-:Y:S05]  /*d280*/  BSYNC.RECONVERGENT B2 ;  /* 0x0000000000027941 */ /* 0x000fea0003800200 */
.L_x_3520:
        /* <DEDUP_REMOVED lines=18> */
.L_x_3523:
[----:B------:R-:W-:Y:S05]  /*d3b0*/  BSYNC.RECONVERGENT B2 ;  /* 0x0000000000027941 */ /* 0x000fea0003800200 */
.L_x_3522:
[----:B------:R-:W-:Y:S01]  /*d3c0*/  BSSY.RECONVERGENT B2, `(.L_x_3524) ;  /* 0x0000016000027945 */ /* 0x000fe20003800200 */
[----:B------:R-:W-:Y:S02]  /*d3d0*/  F2FP.F16.F32.PACK_AB R177, R182, R234 ;  /* 0x000000eab6b1723e */ /* 0x000fe400000000ff */
[----:B------:R-:W-:Y:S02]  /*d3e0*/  F2FP.F16.F32.PACK_AB R178, R236, R238 ;  /* 0x000000eeecb2723e */ /* 0x000fe400000000ff */
[----:B------:R-:W-:Y:S02]  /*d3f0*/  FSEL R229, R229, RZ, P1 ;  /* 0x000000ffe5e57208 */ /* 0x000fe40000800000 */
[----:B------:R-:W-:Y:S01]  /*d400*/  FSEL R234, R180, RZ, P1 ;  /* 0x000000ffb4ea7208 */ /* 0x000fe20000800000 */
[----:B------:R-:W-:Y:S06]  /*d410*/  @!P2 BRA `(.L_x_3525) ;  /* 0x000000000040a947 */ /* 0x000fec0003800000 */
[----:B-----5:R-:W-:Y:S01]  /*d420*/  LOP3.LUT P1, RZ, R243, 0xff0000, RZ, 0xc0, !PT ;  /* 0x00ff0000f3ff7812 */ /* 0x020fe2000782c0ff */
[----:B------:R-:W-:Y:S01]  /*d430*/  HFMA2 R176, -RZ, RZ, 0, 0 ;  /* 0x00000000ffb07431 */ /* 0x000fe200000001ff */
[----:B------:R-:W-:-:S11]  /*d440*/  MOV R179, RZ ;  /* 0x000000ff00b37202 */ /* 0x000fd60000000f00 */
        /* <DEDUP_REMOVED lines=8> */
[----:B------:R-:W-:-:S03]  /*d4d0*/  @P1 HADD2.F32 R181, -RZ, R171.H0_H0 ;  /* 0x200000abffb51230 */ /* 0x000fc60000004100 */
[----:B------:R-:W-:Y:S02]  /*d4e0*/  F2FP.F16.F32.PACK_AB R176, RZ, R176 ;  /* 0x000000b0ffb0723e */ /* 0x000fe400000000ff */
[----:B------:R-:W-:Y:S02]  /*d4f0*/  @P1 FMUL.FTZ R179, R181, R180 ;  /* 0x000000b4b5b31220 */ /* 0x000fe40000410000 */
[----:B------:R-:W-:Y:S02]  /*d500*/  PRMT R175, R176, 0x7610, R175 ;  /* 0x00007610b0af7816 */ /* 0x000fe400000000af */
[----:B------:R-:W-:-:S07]  /*d510*/  FADD.FTZ R106, R106, R179 ;  /* 0x000000b36a6a7221 */ /* 0x000fce0000010000 */
.L_x_3525:
[----:B------:R-:W-:Y:S05]  /*d520*/  BSYNC.RECONVERGENT B2 ;  /* 0x0000000000027941 */ /* 0x000fea0003800200 */
.L_x_3524:
[----:B------:R-:W-:Y:S02]  /*d530*/  F2FP.F16.F32.PACK_AB R176, R228, R230 ;  /* 0x000000e6e4b0723e */ /* 0x000fe400000000ff */
[----:B------:R-:W-:Y:S01]  /*d540*/  F2FP.F16.F32.PACK_AB R179, R229, R234 ;  /* 0x000000eae5b3723e */ /* 0x000fe200000000ff */
[----:B------:R-:W-:Y:S06]  /*d550*/  @!P2 BRA `(.L_x_3496) ;  /* 0x00000010001ca947 */ /* 0x000fec0003800000 */
[----:B-----5:R-:W-:Y:S01]  /*d560*/  ISETP.GE.U32.AND P1, PT, R242, RZ, PT ;  /* 0x000000fff200720c */ /* 0x020fe20003f26070 */
        /* <DEDUP_REMOVED lines=10> */
[----:B------:R-:W-:Y:S01]  /*d610*/  PRMT R175, R175, 0x5410, R181 ;  /* 0x00005410afaf7816 */ /* 0x000fe200000000b5 */
[----:B------:R-:W-:Y:S06]  /*d620*/  BRA `(.L_x_3496) ;  /* 0x0000000c00e87947 */ /* 0x000fec0003800000 */
.L_x_3511:
        /* <DEDUP_REMOVED lines=15> */
.L_x_3529:
[----:B------:R-:W-:Y:S05]  /*d720*/  BSYNC.RECONVERGENT B3 ;  /* 0x0000000000037941 */ /* 0x000fea0003800200 */
.L_x_3528:
        /* <DEDUP_REMOVED lines=13> */
.L_x_3531:
[----:B------:R-:W-:Y:S05]  /*d800*/  BSYNC.RECONVERGENT B3 ;  /* 0x0000000000037941 */ /* 0x000fea0003800200 */
.L_x_3530:
[----:B------:R-:W-:-:S04]  /*d810*/  F2FP.F16.F32.PACK_AB R180, RZ, R180 ;  /* 0x000000b4ffb4723e */ /* 0x000fc800000000ff */
[----:B------:R-:W-:-:S07]  /*d820*/  PRMT R172, R180, 0x7610, R172 ;  /* 0x00007610b4ac7816 */ /* 0x000fce00000000ac */
.L_x_3527:
[----:B------:R-:W-:Y:S05]  /*d830*/  BSYNC.RECONVERGENT B2 ;  /* 0x0000000000027941 */ /* 0x000fea0003800200 */
.L_x_3526:
        /* <DEDUP_REMOVED lines=15> */
.L_x_3535:
[----:B------:R-:W-:Y:S05]  /*d930*/  BSYNC.RECONVERGENT B3 ;  /* 0x0000000000037941 */ /* 0x000fea0003800200 */
.L_x_3534:
        /* <DEDUP_REMOVED lines=13> */
.L_x_3537:
[----:B------:R-:W-:Y:S05]  /*da10*/  BSYNC.RECONVERGENT B3 ;  /* 0x0000000000037941 */ /* 0x000fea0003800200 */
.L_x_3536:
[----:B------:R-:W-:-:S04]  /*da20*/  F2FP.F16.F32.PACK_AB R180, RZ, R180 ;  /* 0x000000b4ffb4723e */ /* 0x000fc800000000ff */
[----:B------:R-:W-:-:S07]  /*da30*/  PRMT R172, R172, 0x5410, R180 ;  /* 0x00005410acac7816 */ /* 0x000fce00000000b4 */
.L_x_3533:
[----:B------:R-:W-:Y:S05]  /*da40*/  BSYNC.RECONVERGENT B2 ;  /* 0x0000000000027941 */ /* 0x000fea0003800200 */
.L_x_3532:
        /* <DEDUP_REMOVED lines=15> */
.L_x_3541:
[----:B------:R-:W-:Y:S05]  /*db40*/  BSYNC.RECONVERGENT B3 ;  /* 0x0000000000037941 */ /* 0x000fea0003800200 */
.L_x_3540:
        /* <DEDUP_REMOVED lines=13> */
.L_x_3543:
[----:B------:R-:W-:Y:S05]  /*dc20*/  BSYNC.RECONVERGENT B3 ;  /* 0x0000000000037941 */ /* 0x000fea0003800200 */
.L_x_3542:
[----:B------:R-:W-:-:S04]  /*dc30*/  F2FP.F16.F32.PACK_AB R180, RZ, R180 ;  /* 0x000000b4ffb4723e */ /* 0x000fc800000000ff */
[----:B------:R-:W-:-:S07]  /*dc40*/  PRMT R173, R180, 0x7610, R173 ;  /* 0x00007610b4ad7816 */ /* 0x000fce00000000ad */
.L_x_3539:
[----:B------:R-:W-:Y:S05]  /*dc50*/  BSYNC.RECONVERGENT B2 ;  /* 0x0000000000027941 */ /* 0x000fea0003800200 */
.L_x_3538:
        /* <DEDUP_REMOVED lines=15> */
.L_x_3547:
[----:B------:R-:W-:Y:S05]  /*dd50*/  BSYNC.RECONVERGENT B3 ;  /* 0x0000000000037941 */ /* 0x000fea0003800200 */
.L_x_3546:
        /* <DEDUP_REMOVED lines=13> */
.L_x_3549:
[----:B------:R-:W-:Y:S05]  /*de30*/  BSYNC.RECONVERGENT B3 ;  /* 0x0000000000037941 */ /* 0x000fea0003800200 */
.L_x_3548:
[----:B------:R-:W-:-:S04]  /*de40*/  F2FP.F16.F32.PACK_AB R180, RZ, R180 ;  /* 0x000000b4ffb4723e */ /* 0x000fc800000000ff */
[----:B------:R-:W-:-:S07]  /*de50*/  PRMT R173, R173, 0x5410, R180 ;  /* 0x00005410adad7816 */ /* 0x000fce00000000b4 */
.L_x_3545:
[----:B------:R-:W-:Y:S05]  /*de60*/  BSYNC.RECONVERGENT B2 ;  /* 0x0000000000027941 */ /* 0x000fea0003800200 */
.L_x_3544:
        /* <DEDUP_REMOVED lines=15> */
.L_x_3553:
[----:B------:R-:W-:Y:S05]  /*df60*/  BSYNC.RECONVERGENT B3 ;  /* 0x0000000000037941 */ /* 0x000fea0003800200 */
.L_x_3552:
        /* <DEDUP_REMOVED lines=13> */
.L_x_3555:
[----:B------:R-:W-:Y:S05]  /*e040*/  BSYNC.RECONVERGENT B3 ;  /* 0x0000000000037941 */ /* 0x000fea0003800200 */
.L_x_3554:
[----:B------:R-:W-:-:S04]  /*e050*/  F2FP.F16.F32.PACK_AB R180, RZ, R180 ;  /* 0x000000b4ffb4723e */ /* 0x000fc800000000ff */
[----:B------:R-:W-:-:S07]  /*e060*/  PRMT R174, R180, 0x7610, R174 ;  /* 0x00007610b4ae7816 */ /* 0x000fce00000000ae */
.L_x_3551:
[----:B------:R-:W-:Y:S05]  /*e070*/  BSYNC.RECONVERGENT B2 ;  /* 0x0000000000027941 */ /* 0x000fea0003800200 */
.L_x_3550:
        /* <DEDUP_REMOVED lines=15> */
.L_x_3559:
[----:B------:R-:W-:Y:S05]  /*e170*/  BSYNC.RECONVERGENT B3 ;  /* 0x0000000000037941 */ /* 0x000fea0003800200 */
.L_x_3558:
        /* <DEDUP_REMOVED lines=13> */
.L_x_3561:
[----:B------:R-:W-:Y:S05]  /*e250*/  BSYNC.RECONVERGENT B3 ;  /* 0x0000000000037941 */ /* 0x000fea0003800200 */
.L_x_3560:
[----:B------:R-:W-:-:S04]  /*e260*/  F2FP.F16.F32.PACK_AB R180, RZ, R180 ;  /* 0x000000b4ffb4723e */ /* 0x000fc800000000ff */
[----:B------:R-:W-:-:S07]  /*e270*/  PRMT R174, R174, 0x5410, R180 ;  /* 0x00005410aeae7816 */ /* 0x000fce00000000b4 */
.L_x_3557:
[----:B------:R-:W-:Y:S05]  /*e280*/  BSYNC.RECONVERGENT B2 ;  /* 0x0000000000027941 */ /* 0x000fea0003800200 */
.L_x_3556:
        /* <DEDUP_REMOVED lines=15> */
.L_x_3565:
[----:B------:R-:W-:Y:S05]  /*e380*/  BSYNC.RECONVERGENT B3 ;  /* 0x0000000000037941 */ /* 0x000fea0003800200 */
.L_x_3564:
        /* <DEDUP_REMOVED lines=13> */
.L_x_3567:
[----:B------:R-:W-:Y:S05]  /*e460*/  BSYNC.RECONVERGENT B3 ;  /* 0x0000000000037941 */ /* 0x000fea0003800200 */
.L_x_3566:
[----:B------:R-:W-:-:S04]  /*e470*/  F2FP.F16.F32.PACK_AB R180, RZ, R180 ;  /* 0x000000b4ffb4723e */ /* 0x000fc800000000ff */
[----:B------:R-:W-:-:S07]  /*e480*/  PRMT R175, R180, 0x7610, R175 ;  /* 0x00007610b4af7816 */ /* 0x000fce00000000af */
.L_x_3563:
[----:B------:R-:W-:Y:S05]  /*e490*/  BSYNC.RECONVERGENT B2 ;  /* 0x0000000000027941 */ /* 0x000fea0003800200 */
.L_x_3562:
[----:B------:R-:W-:Y:S05]  /*e4a0*/  @!P2 BRA `(.L_x_3496) ;  /* 0x000000000048a947 */ /* 0x000fea0003800000 */
[----:B------:R-:W-:Y:S01]  /*e4b0*/  FFMA.FTZ R230, R226, R231, R230 ;  /* 0x000000e7e2e67223 */ /* 0x000fe200000100e6 */
[----:B-----5:R-:W-:Y:S01]  /*e4c0*/  ISETP.GE.U32.AND P1, PT, R242, RZ, PT ;  /* 0x000000fff200720c */ /* 0x020fe20003f26070 */
[----:B0-----:R-:W-:Y:S01]  /*e4d0*/  HFMA2 R182, -RZ, RZ, 0, 0 ;  /* 0x00000000ffb67431 */ /* 0x001fe200000001ff */
[----:B------:R-:W-:Y:S01]  /*e4e0*/  ISETP.GT.AND P3, PT, R228, RZ, PT ;  /* 0x000000ffe400720c */ /* 0x000fe20003f64270 */
[----:B------:R-:W-:Y:S01]  /*e4f0*/  FADD.FTZ R230, R225, -R230 ;  /* 0x800000e6e1e67221 */ /* 0x000fe20000010000 */
[----:B------:R-:W-:Y:S02]  /*e500*/  ISETP.GE.U32.AND.EX P1, PT, R243, 0x1000000, PT, P1 ;  /* 0x01000000f300780c */ /* 0x000fe40003f26110 */
[----:B------:R-:W-:Y:S01]  /*e510*/  MOV R181, RZ ;  /* 0x000000ff00b57202 */ /* 0x000fe20000000f00 */
[----:B------:R-:W-:-:S05]  /*e520*/  FMUL.FTZ R180, R229, R230 ;  /* 0x000000e6e5b47220 */ /* 0x000fca0000410000 */
[----:B------:R-:W-:-:S05]  /*e530*/  FSEL R180, R180, RZ, P3 ;  /* 0x000000ffb4b47208 */ /* 0x000fca0001800000 */
[----:B------:R-:W-:Y:S01]  /*e540*/  FMUL.FTZ R180, R180, UR13 ;  /* 0x0000000db4b47c20 */ /* 0x000fe20008410000 */
[----:B------:R-:W-:Y:S02]  /*e550*/  @P1 HADD2.F32 R229, -RZ, R55.H1_H1 ;  /* 0x30000037ffe51230 */ /* 0x000fe40000004100 */
[----:B------:R-:W-:Y:S02]  /*e560*/  @P1 HADD2.F32 R183, -RZ, R171.H1_H1 ;  /* 0x300000abffb71230 */ /* 0x000fe40000004100 */
[----:B------:R-:W-:-:S04]  /*e570*/  FMUL.FTZ R180, R180, UR12 ;  /* 0x0000000cb4b47c20 */ /* 0x000fc80008410000 */
[-C--:B------:R-:W-:Y:S01]  /*e580*/  @P1 FMUL.FTZ R181, R229, R180.reuse ;  /* 0x000000b4e5b51220 */ /* 0x080fe20000410000 */
[----:B------:R-:W-:-:S04]  /*e590*/  @P1 FMUL.FTZ R182, R183, R180 ;  /* 0x000000b4b7b61220 */ /* 0x000fc80000410000 */
[----:B------:R-:W-:Y:S01]  /*e5a0*/  F2FP.F16.F32.PACK_AB R181, RZ, R181 ;  /* 0x000000b5ffb5723e */ /* 0x000fe200000000ff */
[----:B------:R-:W-:-:S03]  /*e5b0*/  FADD.FTZ R107, R107, R182 ;  /* 0x000000b66b6b7221 */ /* 0x000fc60000010000 */
[----:B------:R-:W-:-:S07]  /*e5c0*/  PRMT R175, R175, 0x5410, R181 ;  /* 0x00005410afaf7816 */ /* 0x000fce00000000b5 */
.L_x_3496:
[----:B------:R-:W-:Y:S05]  /*e5d0*/  BSYNC.RECONVERGENT B1 ;  /* 0x0000000000017941 */ /* 0x000fea0003800200 */
.L_x_3479:
[----:B------:R-:W1:Y:S01]  /*e5e0*/  @P0 LDC.64 R228, c[0x0][0x478] ;  /* 0x00011e00ffe40b82 */ /* 0x000e620000000a00 */
[----:B------:R-:W-:-:S07]  /*e5f0*/  @P0 IADD3 R223, PT, PT, R223, 0x60, RZ ;  /* 0x00000060dfdf0810 */ /* 0x000fce0007ffe0ff */
[----:B0-----:R-:W0:Y:S08]  /*e600*/  @P2 LDC.64 R182, c[0x0][0x468] ;  /* 0x00011a00ffb62b82 */ /* 0x001e300000000a00 */
[----:B------:R-:W2:Y:S01]  /*e610*/  LDC.64 R180, c[0x0][0x380] ;  /* 0x0000e000ffb47b82 */ /* 0x000ea20000000a00 */
[----:B-1----:R-:W-:-:S05]  /*e620*/  @P0 IMAD.WIDE.U32 R228, R223, 0x10, R228 ;  /* 0x00000010dfe40825 */ /* 0x002fca00078e00e4 */
[----:B------:R1:W-:Y:S01]  /*e630*/  @P0 STG.E.128 desc[UR6][R228.64], R176 ;  /* 0x000000b0e4000986 */ /* 0x0003e2000c101d06 */
[----:B0-----:R-:W-:-:S05]  /*e640*/  @P2 IMAD.WIDE.U32 R182, R232, 0x10, R182 ;  /* 0x00000010e8b62825 */ /* 0x001fca00078e00b6 */
[----:B------:R1:W-:Y:S01]  /*e650*/  @P2 STG.E.128 desc[UR6][R182.64], R172 ;  /* 0x000000acb6002986 */ /* 0x0003e2000c101d06 */
[----:B--2---:R-:W-:-:S04]  /*e660*/  LEA R210, R180, R210, 0x2 ;  /* 0x000000d2b4d27211 */ /* 0x004fc800078e10ff */
[----:B------:R-:W-:-:S13]  /*e670*/  ISETP.GE.AND P0, PT, R210, R181, PT ;  /* 0x000000b5d200720c */ /* 0x000fda0003f06270 */
[----:B-1----:R-:W-:Y:S05]  /*e680*/  @!P0 BRA `(.L_x_3568) ;  /* 0xffffff1c00988947 */ /* 0x002fea000383ffff */
.L_x_3188:
[----:B------:R-:W-:Y:S05]  /*e690*/  BSYNC B0 ;  /* 0x0000000000007941 */ /* 0x000fea0003800000 */
.L_x_3187:
        /* <DEDUP_REMOVED lines=35> */
[----:B-----5:R-:W3:Y:S01]  /*e8d0*/  LDS R27, [R8+0x3000] ;  /* 0x00300000081b7984 */ /* 0x020ee20000000800 */
[----:B----4-:R-:W-:-:S03]  /*e8e0*/  FADD.FTZ R4, RZ, R4 ;  /* 0x00000004ff047221 */ /* 0x010fc60000010000 */
[----:B------:R-:W4:Y:S01]  /*e8f0*/  LDS R28, [R8+0x3200] ;  /* 0x00320000081c7984 */ /* 0x000f220000000800 */
[----:B--2---:R-:W-:-:S03]  /*e900*/  FADD.FTZ R5, RZ, R5 ;  /* 0x00000005ff057221 */ /* 0x004fc60000010000 */
[----:B------:R-:W2:Y:S01]  /*e910*/  LDS R29, [R8+0x3400] ;  /* 0x00340000081d7984 */ /* 0x000ea20000000800 */
[----:B-1----:R-:W-:-:S03]  /*e920*/  FADD.FTZ R2, R2, R11 ;  /* 0x0000000b02027221 */ /* 0x002fc60000010000 */
[----:B------:R-:W1:Y:S01]  /*e930*/  LDS R30, [R8+0x3600] ;  /* 0x00360000081e7984 */ /* 0x000e620000000800 */
[----:B------:R-:W-:Y:S01]  /*e940*/  FADD.FTZ R3, R3, R12 ;  /* 0x0000000c03037221 */ /* 0x000fe20000010000 */
        /* <DEDUP_REMOVED lines=16> */
[----:B--2---:R-:W-:-:S03]  /*ea50*/  FADD.FTZ R29, R4, R29 ;  /* 0x0000001d041d7221 */ /* 0x004fc60000010000 */
[----:B------:R-:W2:Y:S01]  /*ea60*/  LDS R23, [R8+0x2800] ;  /* 0x0028000008177984 */ /* 0x000ea20000000800 */
[----:B-1----:R-:W-:-:S03]  /*ea70*/  FADD.FTZ R13, R5, R30 ;  /* 0x0000001e050d7221 */ /* 0x002fc60000010000 */
[----:B------:R-:W1:Y:S04]  /*ea80*/  LDS R24, [R8+0x2a00] ;  /* 0x002a000008187984 */ /* 0x000e680000000800 */
[----:B------:R-:W1:Y:S01]  /*ea90*/  LDS R26, [R8+0x2c00] ;  /* 0x002c0000081a7984 */ /* 0x000e620000000800 */
[----:B------:R-:W-:-:S03]  /*eaa0*/  FADD.FTZ R6, RZ, R6 ;  /* 0x00000006ff067221 */ /* 0x000fc60000010000 */
        /* <DEDUP_REMOVED lines=13> */
[----:B--2---:R-:W-:Y:S01]  /*eb80*/  FADD.FTZ R6, R6, R23 ;  /* 0x0000001706067221 */ /* 0x004fe20000010000 */
[----:B-1----:R-:W-:Y:S01]  /*eb90*/  FADD.FTZ R7, R7, R24 ;  /* 0x0000001807077221 */ /* 0x002fe20000010000 */
        /* <DEDUP_REMOVED lines=191> */
.L_x_3193:
        /* <DEDUP_REMOVED lines=8> */
.L_x_3570:
[----:B------:R-:W-:Y:S05]  /*f810*/  BSYNC B1 ;  /* 0x0000000000017941 */ /* 0x000fea0003800000 */
.L_x_3569:
        /* <DEDUP_REMOVED lines=8> */
.L_x_3571:
[----:B------:R-:W-:-:S05]  /*f8a0*/  FADD.FTZ R183, R183, R180 ;  /* 0x000000b4b7b77221 */ /* 0x000fca0000010000 */
[----:B------:R-:W-:Y:S01]  /*f8b0*/  MOV R240, R183 ;  /* 0x000000b700f07202 */ /* 0x000fe20000000f00 */
[----:B------:R-:W-:Y:S01]  /*f8c0*/  HFMA2 R239, -RZ, RZ, 0, 1.1920928955078125e-07 ;  /* 0x00000002ffef7431 */ /* 0x000fe200000001ff */
[----:B------:R-:W-:-:S07]  /*f8d0*/  MOV R182, R238 ;  /* 0x000000ee00b67202 */ /* 0x000fce0000000f00 */
[----:B------:R-:W-:Y:S05]  /*f8e0*/  WARPSYNC.COLLECTIVE R237, `(.L_x_3572) ;  /* 0x00000000ed087348 */ /* 0x000fea0003c00000 */
[----:B------:R0:W1:Y:S02]  /*f8f0*/  SHFL.BFLY P0, R238, R240, R239, R244 ;  /* 0x0c0000eff0ee7389 */ /* 0x00006400000000f4 */
[----:B01----:R-:W-:Y:S05]  /*f900*/  ENDCOLLECTIVE ;  /* 0x000000000000791b */ /* 0x003fea0003800000 */
.L_x_3572:
[----:B------:R-:W-:-:S05]  /*f910*/  FADD.FTZ R227, R182, R181 ;  /* 0x000000b5b6e37221 */ /* 0x000fca0000010000 */
[----:B------:R-:W-:Y:S02]  /*f920*/  MOV R240, R227 ;  /* 0x000000e300f07202 */ /* 0x000fe40000000f00 */
[----:B------:R-:W-:-:S07]  /*f930*/  MOV R182, R238 ;  /* 0x000000ee00b67202 */ /* 0x000fce0000000f00 */
[----:B------:R-:W-:Y:S05]  /*f940*/  WARPSYNC.COLLECTIVE R237, `(.L_x_3573) ;  /* 0x00000000ed087348 */ /* 0x000fea0003c00000 */
[----:B------:R0:W1:Y:S02]  /*f950*/  SHFL.BFLY P0, R238, R240, R239, R244 ;  /* 0x0c0000eff0ee7389 */ /* 0x00006400000000f4 */
[----:B01----:R-:W-:Y:S05]  /*f960*/  ENDCOLLECTIVE ;  /* 0x000000000000791b */ /* 0x003fea0003800000 */
.L_x_3573:
[----:B------:R-:W-:-:S05]  /*f970*/  FADD.FTZ R232, R183, R182 ;  /* 0x000000b6b7e87221 */ /* 0x000fca0000010000 */
[----:B------:R-:W-:Y:S01]  /*f980*/  MOV R240, R232 ;  /* 0x000000e800f07202 */ /* 0x000fe20000000f00 */
[----:B------:R-:W-:Y:S01]  /*f990*/  HFMA2 R239, -RZ, RZ, 0, 2.384185791015625e-07 ;  /* 0x00000004ffef7431 */ /* 0x000fe200000001ff */
[----:B------:R-:W-:-:S07]  /*f9a0*/  MOV R230, R238 ;  /* 0x000000ee00e67202 */ /* 0x000fce0000000f00 */
[----:B------:R-:W-:Y:S05]  /*f9b0*/  WARPSYNC.COLLECTIVE R237, `(.L_x_3574) ;  /* 0x00000000ed087348 */ /* 0x000fea0003c00000 */
[----:B------:R0:W1:Y:S02]  /*f9c0*/  SHFL.BFLY P0, R238, R240, R239, R244 ;  /* 0x0c0000eff0ee7389 */ /* 0x00006400000000f4 */
[----:B01----:R-:W-:Y:S05]  /*f9d0*/  ENDCOLLECTIVE ;  /* 0x000000000000791b */ /* 0x003fea0003800000 */
.L_x_3574:
[----:B------:R-:W-:-:S05]  /*f9e0*/  FADD.FTZ R230, R227, R230 ;  /* 0x000000e6e3e67221 */ /* 0x000fca0000010000 */
[----:B------:R-:W-:Y:S02]  /*f9f0*/  MOV R240, R230 ;  /* 0x000000e600f07202 */ /* 0x000fe40000000f00 */
[----:B------:R-:W-:-:S07]  /*fa00*/  MOV R231, R238 ;  /* 0x000000ee00e77202 */ /* 0x000fce0000000f00 */
[----:B------:R-:W-:Y:S05]  /*fa10*/  WARPSYNC.COLLECTIVE R237, `(.L_x_3575) ;  /* 0x00000000ed087348 */ /* 0x000fea0003c00000 */
[----:B------:R0:W1:Y:S02]  /*fa20*/  SHFL.BFLY P0, R238, R240, R239, R244 ;  /* 0x0c0000eff0ee7389 */ /* 0x00006400000000f4 */
[----:B01----:R-:W-:Y:S05]  /*fa30*/  ENDCOLLECTIVE ;  /* 0x000000000000791b */ /* 0x003fea0003800000 */
.L_x_3575:
[----:B------:R-:W-:-:S05]  /*fa40*/  FADD.FTZ R236, R232, R231 ;  /* 0x000000e7e8ec7221 */ /* 0x000fca0000010000 */
[----:B------:R-:W-:Y:S01]  /*fa50*/  MOV R240, R236 ;  /* 0x000000ec00f07202 */ /* 0x000fe20000000f00 */
[----:B------:R-:W-:Y:S01]  /*fa60*/  HFMA2 R239, -RZ, RZ, 0, 4.76837158203125e-07 ;  /* 0x00000008ffef7431 */ /* 0x000fe200000001ff */
[----:B------:R-:W-:-:S07]  /*fa70*/  MOV R235, R238 ;  /* 0x000000ee00eb7202 */ /* 0x000fce0000000f00 */
[----:B------:R-:W-:Y:S05]  /*fa80*/  WARPSYNC.COLLECTIVE R237, `(.L_x_3576) ;  /* 0x00000000ed087348 */ /* 0x000fea0003c00000 */
[----:B------:R0:W1:Y:S02]  /*fa90*/  SHFL.BFLY P0, R238, R240, R239, R244 ;  /* 0x0c0000eff0ee7389 */ /* 0x00006400000000f4 */
[----:B01----:R-:W-:Y:S05]  /*faa0*/  ENDCOLLECTIVE ;  /* 0x000000000000791b */ /* 0x003fea0003800000 */
.L_x_3576:
[----:B------:R-:W-:-:S05]  /*fab0*/  FADD.FTZ R235, R230, R235 ;  /* 0x000000ebe6eb7221 */ /* 0x000fca0000010000 */
[----:B------:R-:W-:Y:S02]  /*fac0*/  MOV R240, R235 ;  /* 0x000000eb00f07202 */ /* 0x000fe40000000f00 */
[----:B------:R-:W-:-:S07]  /*fad0*/  MOV R181, R238 ;  /* 0x000000ee00b57202 */ /* 0x000fce0000000f00 */
[----:B------:R-:W-:Y:S05]  /*fae0*/  WARPSYNC.COLLECTIVE R237, `(.L_x_3577) ;  /* 0x00000000ed087348 */ /* 0x000fea0003c00000 */
[----:B------:R0:W1:Y:S02]  /*faf0*/  SHFL.BFLY P0, R238, R240, R239, R244 ;  /* 0x0c0000eff0ee7389 */ /* 0x00006400000000f4 */
[----:B01----:R-:W-:Y:S05]  /*fb00*/  ENDCOLLECTIVE ;  /* 0x000000000000791b */ /* 0x003fea0003800000 */
.L_x_3577:
[----:B------:R-:W-:-:S05]  /*fb10*/  FADD.FTZ R182, R236, R181 ;  /* 0x000000b5ecb67221 */ /* 0x000fca0000010000 */
[----:B------:R-:W-:Y:S01]  /*fb20*/  MOV R240, R182 ;  /* 0x000000b600f07202 */ /* 0x000fe20000000f00 */
[----:B------:R-:W-:Y:S01]  /*fb30*/  HFMA2 R239, -RZ, RZ, 0, 9.5367431640625e-07 ;  /* 0x00000010ffef7431 */ /* 0x000fe200000001ff */
[----:B------:R-:W-:-:S07]  /*fb40*/  MOV R180, R238 ;  /* 0x000000ee00b47202 */ /* 0x000fce0000000f00 */
[----:B------:R-:W-:Y:S05]  /*fb50*/  WARPSYNC.COLLECTIVE R237, `(.L_x_3578) ;  /* 0x00000000ed087348 */ /* 0x000fea0003c00000 */
[----:B------:R0:W1:Y:S02]  /*fb60*/  SHFL.BFLY P0, R238, R240, R239, R244 ;  /* 0x0c0000eff0ee7389 */ /* 0x00006400000000f4 */
[----:B01----:R-:W-:Y:S05]  /*fb70*/  ENDCOLLECTIVE ;  /* 0x000000000000791b */ /* 0x003fea0003800000 */
.L_x_3578:
[----:B------:R-:W-:-:S05]  /*fb80*/  FADD.FTZ R183, R235, R180 ;  /* 0x000000b4ebb77221 */ /* 0x000fca0000010000 */
[----:B------:R-:W-:Y:S02]  /*fb90*/  MOV R240, R183 ;  /* 0x000000b700f07202 */ /* 0x000fe40000000f00 */
[----:B------:R-:W-:-:S07]  /*fba0*/  MOV R231, R238 ;  /* 0x000000ee00e77202 */ /* 0x000fce0000000f00 */
[----:B------:R-:W-:Y:S05]  /*fbb0*/  WARPSYNC.COLLECTIVE R237, `(.L_x_3579) ;  /* 0x00000000ed087348 */ /* 0x000fea0003c00000 */
[----:B------:R0:W1:Y:S02]  /*fbc0*/  SHFL.BFLY P0, R238, R240, R239, R244 ;  /* 0x0c0000eff0ee7389 */ /* 0x00006400000000f4 */
[----:B01----:R-:W-:Y:S05]  /*fbd0*/  ENDCOLLECTIVE ;  /* 0x000000000000791b */ /* 0x003fea0003800000 */
.L_x_3579:
[----:B------:R-:W-:Y:S05]  /*fbe0*/  BRA `(.L_x_3580) ;  /* 0xffffff2400e07947 */ /* 0x000fea000383ffff */
.L_x_3581:
        /* <DEDUP_REMOVED lines=9> */
.L_x_19985:


//--------------------- .text._ZN10layer_norm13ln_bwd_kernelINS_13Kernel_traitsIf13__nv_bfloat16S2_S2_fjLj1024ELj1ELj4ELj1ELj16ENS_18Kernel_traits_baseILj1024EfS2_S2_S2_fjLj128EEEEELb0ELb0ELb0ELb0EEEvNS_9BwdParamsE --------------------------
	.section	.text._ZN10layer_norm13ln_bwd_kernelINS_13Kernel_traitsIf13__nv_bfloat16S2_S2_fjLj1024ELj1ELj4ELj1ELj16ENS_18Kernel_traits_baseILj1024EfS2_S2_S2_fjLj128EEEEELb0ELb0ELb0ELb0EEEvNS_9BwdParamsE,"ax",@progbits
	.align	128
        .global         _ZN10layer_norm13ln_bwd_kernelINS_13Kernel_traitsIf13__nv_bfloat16S2_S2_fjLj1024ELj1ELj4ELj1ELj16ENS_18Kernel_traits_baseILj1024EfS2_S2_S2_fjLj128EEEEELb0ELb0ELb0ELb0EEEvNS_9BwdParamsE
        .type           _ZN10layer_norm13ln_bwd_kernelINS_13Kernel_traitsIf13__nv_bfloat16S2_S2_fjLj1024ELj1ELj4ELj1ELj16ENS_18Kernel_traits_baseILj1024EfS2_S2_S2_fjLj128EEEEELb0ELb0ELb0ELb0EEEvNS_9BwdParamsE,@function
        .size           _ZN10layer_norm13ln_bwd_kernelINS_13Kernel_traitsIf13__nv_bfloat16S2_S2_fjLj1024ELj1ELj4ELj1ELj16ENS_18Kernel_traits_baseILj1024EfS2_S2_S2_fjLj128EEEEELb0ELb0ELb0ELb0EEEvNS_9BwdParamsE,(.L_x_19986 - _ZN10layer_norm13ln_bwd_kernelINS_13Kernel_traitsIf13__nv_bfloat16S2_S2_fjLj1024ELj1ELj4ELj1ELj16ENS_18Kernel_traits_baseILj1024EfS2_S2_S2_fjLj128EEEEELb0ELb0ELb0ELb0EEEvNS_9BwdParamsE)
        .other          _ZN10layer_norm13ln_bwd_kernelINS_13Kernel_traitsIf13__nv_bfloat16S2_S2_fjLj1024ELj1ELj4ELj1ELj16ENS_18Kernel_traits_baseILj1024EfS2_S2_S2_fjLj128EEEEELb0ELb0ELb0ELb0EEEvNS_9BwdParamsE,@"STO_CUDA_ENTRY STV_DEFAULT"
_ZN10layer_norm13ln_bwd_kernelINS_13Kernel_traitsIf13__nv_bfloat16S2_S2_fjLj1024ELj1ELj4ELj1ELj16ENS_18Kernel_traits_baseILj1024EfS2_S2_S2_fjLj128EEEEELb0ELb0ELb0ELb0EEEvNS_9BwdParamsE:
.text._ZN10layer_norm13ln_bwd_kernelINS_13Kernel_traitsIf13__nv_bfloat16S2_S2_fjLj1024ELj1ELj4ELj1ELj16ENS_18Kernel_traits_baseILj1024EfS2_S2_S2_fjLj128EEEEELb0ELb0ELb0ELb0EEEvNS_9BwdParamsE:
        /* <DEDUP_REMOVED lines=26> */
[----:B--2---:R-:W5:Y:S01]  /*01a0*/  @P0 LDG.E.128 R32, desc[UR6][R4.64] ;  /* 0x0000000604200981 */ /* 0x004f62000c1e1d00 */
[C---:B---3--:R-:W-:Y:S01]  /*01b0*/  @P1 IMAD.WIDE.U32 R8, R15.reuse, 0x20, R6 ;  /* 0x000000200f081825 */ /* 0x048fe200078e0006 */
[----:B------:R-:W-:Y:S01]  /*01c0*/  @P1 IADD3 R15, PT, PT, R15, 0x20, RZ ;  /* 0x000000200f0f1810 */ /* 0x000fe20007ffe0ff */
[----:B------:R-:W0:Y:S01]  /*01d0*/  S2UR UR4, SR_CTAID.X ;  /* 0x00000000000479c3 */ /* 0x000e220000002500 */
[----:B------:R2:W5:Y:S04]  /*01e0*/  @P0 LDG.E.128 R36, desc[UR6][R4.64+0x10] ;  /* 0x0000100604240981 */ /* 0x000568000c1e1d00 */
[----:B------:R3:W5:Y:S01]  /*01f0*/  @P1 LDG.E.128 R40, desc[UR6][R8.64] ;  /* 0x0000000608281981 */ /* 0x000762000c1e1d00 */
[C---:B----4-:R-:W-:Y:S01]  /*0200*/  @P2 IMAD.WIDE.U32 R10, R15.reuse, 0x20, R10 ;  /* 0x000000200f0a2825 */ /* 0x050fe200078e000a */
[----:B------:R-:W-:-:S02]  /*0210*/  @P2 IADD3 R15, PT, PT, R15, 0x20, RZ ;  /* 0x000000200f0f2810 */ /* 0x000fc40007ffe0ff */
[----:B------:R3:W5:Y:S04]  /*0220*/  @P1 LDG.E.128 R44, desc[UR6][R8.64+0x10] ;  /* 0x00001006082c1981 */ /* 0x000768000c1e1d00 */
[----:B------:R3:W5:Y:S01]  /*0230*/  @P2 LDG.E.128 R48, desc[UR6][R10.64] ;  /* 0x000000060a302981 */ /* 0x000762000c1e1d00 */
[----:B-1----:R-:W-:-:S03]  /*0240*/  @P3 IMAD.WIDE.U32 R6, R15, 0x20, R12 ;  /* 0x000000200f063825 */ /* 0x002fc600078e000c */
[----:B------:R3:W5:Y:S04]  /*0250*/  @P2 LDG.E.128 R52, desc[UR6][R10.64+0x10] ;  /* 0x000010060a342981 */ /* 0x000768000c1e1d00 */
[----:B------:R3:W5:Y:S04]  /*0260*/  @P3 LDG.E.128 R56, desc[UR6][R6.64] ;  /* 0x0000000606383981 */ /* 0x000768000c1e1d00 */
[----:B------:R3:W5:Y:S01]  /*0270*/  @P3 LDG.E.128 R60, desc[UR6][R6.64+0x10] ;  /* 0x00001006063c3981 */ /* 0x000762000c1e1d00 */
[----:B0-----:R-:W-:Y:S01]  /*0280*/  USHF.L.U32 UR4, UR4, 0x2, URZ ;  /* 0x0000000204047899 */ /* 0x001fe200080006ff */
[----:B--2---:R-:W-:-:S05]  /*0290*/  SHF.R.U32.HI R5, RZ, 0x5, R0 ;  /* 0x00000005ff057819 */ /* 0x004fca0000011600 */
        /* <DEDUP_REMOVED lines=35> */
[----:B---3--:R-:W-:Y:S06]  /*04d0*/  @P0 BRA `(.L_x_3583) ;  /* 0x0000006400ec0947 */ /* 0x008fec0003800000 */
        /* <DEDUP_REMOVED lines=35> */
.L_x_3630:
        /* <DEDUP_REMOVED lines=39> */
[C---:B--2---:R-:W-:Y:S02]  /*0980*/  SHF.L.U32 R181, R148.reuse, 0x10, RZ ;  /* 0x0000001094b57819 */ /* 0x044fe400000006ff */
[C---:B------:R-:W-:Y:S02]  /*0990*/  SHF.L.U32 R183, R149.reuse, 0x10, RZ ;  /* 0x0000001095b77819 */ /* 0x040fe400000006ff */
[----:B------:R-:W-:Y:S01]  /*09a0*/  PRMT R180, R148, 0x7632, R180 ;  /* 0x0000763294b47816 */ /* 0x000fe200000000b4 */
[C---:B------:R-:W-:Y:S01]  /*09b0*/  FADD.FTZ R181, -R196.reuse, R181 ;  /* 0x000000b5c4b57221 */ /* 0x040fe20000010100 */
[----:B------:R-:W-:Y:S01]  /*09c0*/  PRMT R182, R149, 0x7632, R182 ;  /* 0x0000763295b67816 */ /* 0x000fe200000000b6 */
[----:B------:R-:W-:Y:S01]  /*09d0*/  FADD.FTZ R183, -R196, R183 ;  /* 0x000000b7c4b77221 */ /* 0x000fe20000010100 */
[----:B---3--:R-:W-:Y:S01]  /*09e0*/  SHF.L.U32 R193, R152, 0x10, RZ ;  /* 0x0000001098c17819 */ /* 0x008fe200000006ff */
[----:B-----5:R-:W-:Y:S01]  /*09f0*/  FMUL.FTZ R195, R162, R181 ;  /* 0x000000b5a2c37220 */ /* 0x020fe20000410000 */
[----:B------:R-:W-:Y:S01]  /*0a00*/  SHF.L.U32 R149, R180, 0x10, RZ ;  /* 0x00000010b4957819 */ /* 0x000fe200000006ff */
[----:B------:R-:W-:Y:S01]  /*0a10*/  FMUL.FTZ R191, R162, R183 ;  /* 0x000000b7a2bf7220 */ /* 0x000fe20000410000 */
[----:B------:R-:W-:Y:S01]  /*0a20*/  PRMT R184, R150, 0x7632, R184 ;  /* 0x0000763296b87816 */ /* 0x000fe200000000b8 */
[----:B------:R-:W-:Y:S01]  /*0a30*/  FADD.FTZ R100, R100, R193 ;  /* 0x000000c164647221 */ /* 0x000fe20000010000 */
[----:B------:R-:W-:Y:S01]  /*0a40*/  SHF.L.U32 R185, R150, 0x10, RZ ;  /* 0x0000001096b97819 */ /* 0x000fe200000006ff */
[-C--:B------:R-:W-:Y:S01]  /*0a50*/  FFMA.FTZ R64, R195, R193.reuse, R64 ;  /* 0x000000c1c3407223 */ /* 0x080fe20000010040 */
[----:B------:R-:W-:Y:S01]  /*0a60*/  PRMT R148, R152, 0x7632, R148 ;  /* 0x0000763298947816 */ /* 0x000fe20000000094 */
[----:B------:R-:W-:Y:S01]  /*0a70*/  FADD.FTZ R149, -R196, R149 ;  /* 0x00000095c4957221 */ /* 0x000fe20000010100 */
[----:B------:R-:W-:Y:S01]  /*0a80*/  PRMT R150, R153, 0x7632, R150 ;  /* 0x0000763299967816 */ /* 0x000fe20000000096 */
[----:B------:R-:W-:Y:S01]  /*0a90*/  FMUL.FTZ R193, R32, R193 ;  /* 0x000000c120c17220 */ /* 0x000fe20000410000 */
[C---:B------:R-:W-:Y:S01]  /*0aa0*/  PRMT R186, R151.reuse, 0x7632, R186 ;  /* 0x0000763297ba7816 */ /* 0x040fe200000000ba */
[----:B------:R-:W-:Y:S01]  /*0ab0*/  FMUL.FTZ R194, R162, R149 ;  /* 0x00000095a2c27220 */ /* 0x000fe20000410000 */
[----:B------:R-:W-:Y:S01]  /*0ac0*/  SHF.L.U32 R187, R151, 0x10, RZ ;  /* 0x0000001097bb7819 */ /* 0x000fe200000006ff */
[----:B------:R-:W-:Y:S01]  /*0ad0*/  FADD.FTZ R149, RZ, R193 ;  /* 0x000000c1ff957221 */ /* 0x000fe20000010000 */
[----:B------:R-:W-:Y:S01]  /*0ae0*/  SHF.L.U32 R153, R153, 0x10, RZ ;  /* 0x0000001099997819 */ /* 0x000fe200000006ff */
[----:B------:R-:W-:Y:S01]  /*0af0*/  FADD.FTZ R185, -R196, R185 ;  /* 0x000000b9c4b97221 */ /* 0x000fe20000010100 */
[----:B------:R-:W-:Y:S01]  /*0b00*/  SHF.L.U32 R151, R182, 0x10, RZ ;  /* 0x00000010b6977819 */ /* 0x000fe200000006ff */
[----:B------:R-:W-:Y:S01]  /*0b10*/  FADD.FTZ R199, -R196, R187 ;  /* 0x000000bbc4c77221 */ /* 0x000fe20000010100 */
[----:B------:R-:W-:Y:S01]  /*0b20*/  SHF.L.U32 R148, R148, 0x10, RZ ;  /* 0x0000001094947819 */ /* 0x000fe200000006ff */
[----:B------:R-:W-:Y:S01]  /*0b30*/  FADD.FTZ R102, R102, R153 ;  /* 0x0000009966667221 */ /* 0x000fe20000010000 */
[-C--:B------:R-:W-:Y:S01]  /*0b40*/  FFMA.FTZ R66, R191, R153.reuse, R66 ;  /* 0x00000099bf427223 */ /* 0x080fe20000010042 */
[----:B------:R-:W-:Y:S01]  /*0b50*/  FMUL.FTZ R189, R34, R153 ;  /* 0x0000009922bd7220 */ /* 0x000fe20000410000 */
[----:B------:R-:W-:Y:S01]  /*0b60*/  FADD.FTZ R153, -R196, R151 ;  /* 0x00000097c4997221 */ /* 0x000fe20000010100 */
[-C--:B------:R-:W-:Y:S01]  /*0b70*/  FMUL.FTZ R192, R33, R148.reuse ;  /* 0x0000009421c07220 */ /* 0x080fe20000410000 */
[----:B------:R-:W-:Y:S01]  /*0b80*/  FFMA.FTZ R151, R195, R193, RZ ;  /* 0x000000c1c3977223 */ /* 0x000fe200000100ff */
[----:B------:R-:W-:Y:S01]  /*0b90*/  SHF.L.U32 R188, R150, 0x10, RZ ;  /* 0x0000001096bc7819 */ /* 0x000fe200000006ff */
[----:B------:R-:W-:Y:S01]  /*0ba0*/  FADD.FTZ R101, R101, R148 ;  /* 0x0000009465657221 */ /* 0x000fe20000010000 */
[----:B------:R-:W-:Y:S01]  /*0bb0*/  FFMA.FTZ R65, R194, R148, R65 ;  /* 0x00000094c2417223 */ /* 0x000fe20000010041 */
[----:B------:R-:W-:Y:S01]  /*0bc0*/  FMUL.FTZ R190, R162, R153 ;  /* 0x00000099a2be7220 */ /* 0x000fe20000410000 */
[----:B------:R-:W-:Y:S01]  /*0bd0*/  FADD.FTZ R148, R149, R192 ;  /* 0x000000c095947221 */ /* 0x000fe20000010000 */
[----:B------:R-:W-:Y:S01]  /*0be0*/  FFMA.FTZ R150, R194, R192, R151 ;  /* 0x000000c0c2967223 */ /* 0x000fe20000010097 */
[C---:B------:R-:W-:Y:S01]  /*0bf0*/  PRMT R152, R154.reuse, 0x7632, R152 ;  /* 0x000076329a987816 */ /* 0x040fe20000000098 */
[----:B------:R-:W-:Y:S01]  /*0c00*/  FADD.FTZ R103, R103, R188 ;  /* 0x000000bc67677221 */ /* 0x000fe20000010000 */
[----:B------:R-:W-:Y:S01]  /*0c10*/  SHF.L.U32 R197, R154, 0x10, RZ ;  /* 0x000000109ac57819 */ /* 0x000fe200000006ff */
[-C--:B------:R-:W-:Y:S01]  /*0c20*/  FFMA.FTZ R67, R190, R188.reuse, R67 ;  /* 0x000000bcbe437223 */ /* 0x080fe20000010043 */
[----:B------:R-:W-:Y:S01]  /*0c30*/  PRMT R154, R155, 0x7632, R154 ;  /* 0x000076329b9a7816 */ /* 0x000fe2000000009a */
[----:B------:R-:W-:Y:S01]  /*0c40*/  FMUL.FTZ R188, R35, R188 ;  /* 0x000000bc23bc7220 */ /* 0x000fe20000410000 */
[----:B------:R-:W-:Y:S01]  /*0c50*/  SHF.L.U32 R201, R155, 0x10, RZ ;  /* 0x000000109bc97819 */ /* 0x000fe200000006ff */
[----:B------:R-:W-:Y:S01]  /*0c60*/  FADD.FTZ R149, R148, R189 ;  /* 0x000000bd94957221 */ /* 0x000fe20000010000 */
[----:B------:R-:W-:Y:S01]  /*0c70*/  SHF.L.U32 R155, R184, 0x10, RZ ;  /* 0x00000010b89b7819 */ /* 0x000fe200000006ff */
[----:B------:R-:W-:Y:S01]  /*0c80*/  FFMA.FTZ R151, R191, R189, R150 ;  /* 0x000000bdbf977223 */ /* 0x000fe20000010096 */
[----:B------:R-:W-:Y:S01]  /*0c90*/  FMUL.FTZ R187, R162, R185 ;  /* 0x000000b9a2bb7220 */ /* 0x000fe20000410000 */
[----:B------:R-:W-:Y:S01]  /*0ca0*/  SHF.L.U32 R152, R152, 0x10, RZ ;  /* 0x0000001098987819 */ /* 0x000fe200000006ff */
[----:B------:R-:W-:Y:S01]  /*0cb0*/  FMUL.FTZ R185, R36, R197 ;  /* 0x000000c524b97220 */ /* 0x000fe20000410000 */
        /* <DEDUP_REMOVED lines=11> */
[----:B------:R-:W-:Y:S01]  /*0d70*/  FADD.FTZ R203, -R196, R203 ;  /* 0x000000cbc4cb7221 */ /* 0x000fe20000010100 */
[----:B------:R-:W-:Y:S01]  /*0d80*/  FADD.FTZ R148, R149, R184 ;  /* 0x000000b895947221 */ /* 0x000fe20000010000 */
[----:B------:R-:W-:Y:S01]  /*0d90*/  FFMA.FTZ R150, R186, R184, R151 ;  /* 0x000000b8ba967223 */ /* 0x000fe20000010097 */
        /* <DEDUP_REMOVED lines=11> */
[C---:B------:R-:W-:Y:S01]  /*0e50*/  FFMA.FTZ R71, R182.reuse, R154, R71 ;  /* 0x0000009ab6477223 */ /* 0x040fe20000010047 */
[----:B------:R-:W-:Y:S01]  /*0e60*/  IADD3 R199, PT, PT, R161, 0x20, RZ ;  /* 0x00000020a1c77810 */ /* 0x000fe20007ffe0ff */
[----:B------:R-:W-:Y:S01]  /*0e70*/  FADD.FTZ R197, R197, R180 ;  /* 0x000000b4c5c57221 */ /* 0x000fe20000010000 */
[----:B------:R-:W-:-:S07]  /*0e80*/  FFMA.FTZ R198, R182, R180, R149 ;  /* 0x000000b4b6c67223 */ /* 0x000fce0000010095 */
.L_x_3587:
[----:B------:R-:W-:Y:S05]  /*0e90*/  BSYNC.RECONVERGENT B2 ;  /* 0x0000000000027941 */ /* 0x000fea0003800200 */
.L_x_3586:
        /* <DEDUP_REMOVED lines=8> */
[----:B------:R-:W-:Y:S02]  /*0f20*/  IADD3 R199, PT, PT, R199, 0x20, RZ ;  /* 0x00000020c7c77810 */ /* 0x000fe40007ffe0ff */
[C---:B--2---:R-:W-:Y:S02]  /*0f30*/  SHF.L.U32 R165, R148.reuse, 0x10, RZ ;  /* 0x0000001094a57819 */ /* 0x044fe400000006ff */
[----:B------:R-:W-:Y:S02]  /*0f40*/  PRMT R164, R148, 0x7632, R164 ;  /* 0x0000763294a47816 */ /* 0x000fe400000000a4 */
[C---:B------:R-:W-:Y:S01]  /*0f50*/  PRMT R166, R149.reuse, 0x7632, R166 ;  /* 0x0000763295a67816 */ /* 0x040fe200000000a6 */
[----:B------:R-:W-:Y:S01]  /*0f60*/  FADD.FTZ R165, -R196, R165 ;  /* 0x000000a5c4a57221 */ /* 0x000fe20000010100 */
[----:B------:R-:W-:Y:S02]  /*0f70*/  SHF.L.U32 R167, R149, 0x10, RZ ;  /* 0x0000001095a77819 */ /* 0x000fe400000006ff */
[----:B---3--:R-:W-:Y:S01]  /*0f80*/  SHF.L.U32 R177, R152, 0x10, RZ ;  /* 0x0000001098b17819 */ /* 0x008fe200000006ff */
[----:B-----5:R-:W-:Y:S01]  /*0f90*/  FMUL.FTZ R179, R162, R165 ;  /* 0x000000a5a2b37220 */ /* 0x020fe20000410000 */
[----:B------:R-:W-:Y:S01]  /*0fa0*/  SHF.L.U32 R149, R164, 0x10, RZ ;  /* 0x00000010a4957819 */ /* 0x000fe200000006ff */
[----:B------:R-:W-:Y:S01]  /*0fb0*/  FADD.FTZ R167, -R196, R167 ;  /* 0x000000a7c4a77221 */ /* 0x000fe20000010100 */
[----:B------:R-:W-:Y:S01]  /*0fc0*/  PRMT R148, R152, 0x7632, R148 ;  /* 0x0000763298947816 */ /* 0x000fe20000000094 */
[----:B------:R-:W-:Y:S01]  /*0fd0*/  FADD.FTZ R72, R72, R177 ;  /* 0x000000b148487221 */ /* 0x000fe20000010000 */
[----:B------:R-:W-:Y:S01]  /*0fe0*/  SHF.L.U32 R169, R150, 0x10, RZ ;  /* 0x0000001096a97819 */ /* 0x000fe200000006ff */
[-C--:B------:R-:W-:Y:S01]  /*0ff0*/  FFMA.FTZ R108, R179, R177.reuse, R108 ;  /* 0x000000b1b36c7223 */ /* 0x080fe2000001006c */
[----:B------:R-:W-:Y:S01]  /*1000*/  SHF.L.U32 R148, R148, 0x10, RZ ;  /* 0x0000001094947819 */ /* 0x000fe200000006ff */
[----:B------:R-:W-:Y:S01]  /*1010*/  FADD.FTZ R149, -R196, R149 ;  /* 0x00000095c4957221 */ /* 0x000fe20000010100 */
[----:B------:R-:W-:Y:S01]  /*1020*/  FMUL.FTZ R177, R40, R177 ;  /* 0x000000b128b17220 */ /* 0x000fe20000410000 */
[----:B------:R-:W-:Y:S01]  /*1030*/  PRMT R168, R150, 0x7632, R168 ;  /* 0x0000763296a87816 */ /* 0x000fe200000000a8 */
[----:B------:R-:W-:Y:S01]  /*1040*/  FADD.FTZ R169, -R196, R169 ;  /* 0x000000a9c4a97221 */ /* 0x000fe20000010100 */
        /* <DEDUP_REMOVED lines=16> */
[----:B------:R-:W-:Y:S01]  /*1150*/  FADD.FTZ R148, R197, R176 ;  /* 0x000000b0c5947221 */ /* 0x000fe20000010000 */
[----:B------:R-:W-:Y:S01]  /*1160*/  FMUL.FTZ R175, R162, R167 ;  /* 0x000000a7a2af7220 */ /* 0x000fe20000410000 */
[----:B------:R-:W-:Y:S01]  /*1170*/  FADD.FTZ R151, -R196, R151 ;  /* 0x00000097c4977221 */ /* 0x000fe20000010100 */
[----:B------:R-:W-:Y:S01]  /*1180*/  FFMA.FTZ R150, R178, R176, R149 ;  /* 0x000000b0b2967223 */ /* 0x000fe20000010095 */
[----:B------:R-:W-:Y:S01]  /*1190*/  PRMT R170, R154, 0x7632, R170 ;  /* 0x000076329aaa7816 */ /* 0x000fe200000000aa */
[----:B------:R-:W-:Y:S01]  /*11a0*/  FADD.FTZ R76, R76, R171 ;  /* 0x000000ab4c4c7221 */ /* 0x000fe20000010000 */
[----:B------:R-:W-:Y:S01]  /*11b0*/  PRMT R154, R155, 0x7632, R154 ;  /* 0x000076329b9a7816 */ /* 0x000fe2000000009a */
[-C--:B------:R-:W-:Y:S01]  /*11c0*/  FFMA.FTZ R112, R165, R171.reuse, R112 ;  /* 0x000000aba5707223 */ /* 0x080fe20000010070 */
        /* <DEDUP_REMOVED lines=8> */
[----:B------:R-:W-:Y:S01]  /*1250*/  FADD.FTZ R151, R148, R171 ;  /* 0x000000ab94977221 */ /* 0x000fe20000010000 */
[----:B------:R-:W-:Y:S01]  /*1260*/  FADD.FTZ R155, -R196, R155 ;  /* 0x0000009bc49b7221 */ /* 0x000fe20000010100 */
        /* <DEDUP_REMOVED lines=28> */
.L_x_3589:
[----:B------:R-:W-:Y:S05]  /*1430*/  BSYNC.RECONVERGENT B2 ;  /* 0x0000000000027941 */ /* 0x000fea0003800200 */
.L_x_3588:
        /* <DEDUP_REMOVED lines=9> */
[C---:B--2---:R-:W-:Y:S02]  /*14d0*/  PRMT R4, R8.reuse, 0x7632, R4 ;  /* 0x0000763208047816 */ /* 0x044fe40000000004 */
[----:B------:R-:W-:Y:S02]  /*14e0*/  SHF.L.U32 R17, R8, 0x10, RZ ;  /* 0x0000001008117819 */ /* 0x000fe400000006ff */
[----:B------:R-:W-:Y:S02]  /*14f0*/  SHF.L.U32 R19, R4, 0x10, RZ ;  /* 0x0000001004137819 */ /* 0x000fe400000006ff */
[----:B------:R-:W-:Y:S01]  /*1500*/  PRMT R16, R9, 0x7632, R16 ;  /* 0x0000763209107816 */ /* 0x000fe20000000010 */
[C---:B------:R-:W-:Y:S01]  /*1510*/  FADD.FTZ R17, -R196.reuse, R17 ;  /* 0x00000011c4117221 */ /* 0x040fe20000010100 */
[C---:B------:R-:W-:Y:S01]  /*1520*/  PRMT R20, R11.reuse, 0x7632, R20 ;  /* 0x000076320b147816 */ /* 0x040fe20000000014 */
[----:B------:R-:W-:Y:S01]  /*1530*/  FADD.FTZ R19, -R196, R19 ;  /* 0x00000013c4137221 */ /* 0x000fe20000010100 */
[----:B------:R-:W-:-:S02]  /*1540*/  SHF.L.U32 R203, R11, 0x10, RZ ;  /* 0x000000100bcb7819 */ /* 0x000fc400000006ff */
[C---:B---3--:R-:W-:Y:S02]  /*1550*/  PRMT R6, R12.reuse, 0x7632, R6 ;  /* 0x000076320c067816 */ /* 0x048fe40000000006 */
[----:B------:R-:W-:Y:S01]  /*1560*/  SHF.L.U32 R11, R12, 0x10, RZ ;  /* 0x000000100c0b7819 */ /* 0x000fe200000006ff */
[----:B------:R-:W-:Y:S01]  /*1570*/  FADD.FTZ R203, -R196, R203 ;  /* 0x000000cbc4cb7221 */ /* 0x000fe20000010100 */
[C---:B------:R-:W-:Y:S02]  /*1580*/  PRMT R18, R10.reuse, 0x7632, R18 ;  /* 0x000076320a127816 */ /* 0x040fe40000000012 */
[----:B------:R-:W-:Y:S01]  /*1590*/  SHF.L.U32 R153, R10, 0x10, RZ ;  /* 0x000000100a997819 */ /* 0x000fe200000006ff */
[----:B------:R-:W-:Y:S01]  /*15a0*/  FMUL.FTZ R4, R48, R11 ;  /* 0x0000000b30047220 */ /* 0x000fe20000410000 */
[----:B------:R-:W-:Y:S01]  /*15b0*/  PRMT R12, R15, 0x7632, R12 ;  /* 0x000076320f0c7816 */ /* 0x000fe2000000000c */
[----:B------:R-:W-:Y:S01]  /*15c0*/  FADD.FTZ R116, R116, R11 ;  /* 0x0000000b74747221 */ /* 0x000fe20000010000 */
[----:B------:R-:W-:Y:S01]  /*15d0*/  SHF.L.U32 R21, R9, 0x10, RZ ;  /* 0x0000001009157819 */ /* 0x000fe200000006ff */
[----:B-----5:R-:W-:Y:S01]  /*15e0*/  FMUL.FTZ R9, R162, R17 ;  /* 0x00000011a2097220 */ /* 0x020fe20000410000 */
[----:B------:R-:W-:Y:S01]  /*15f0*/  PRMT R10, R14, 0x7632, R10 ;  /* 0x000076320e0a7816 */ /* 0x000fe2000000000a */
[----:B------:R-:W-:Y:S01]  /*1600*/  FADD.FTZ R153, -R196, R153 ;  /* 0x00000099c4997221 */ /* 0x000fe20000010100 */
        /* <DEDUP_REMOVED lines=8> */
[C---:B------:R-:W-:Y:S01]  /*1690*/  PRMT R8, R13.reuse, 0x7632, R8 ;  /* 0x000076320d087816 */ /* 0x040fe20000000008 */
[----:B------:R-:W-:Y:S01]  /*16a0*/  FADD.FTZ R151, -R196, R151 ;  /* 0x00000097c4977221 */ /* 0x000fe20000010100 */
[----:B------:R-:W-:Y:S01]  /*16b0*/  SHF.L.U32 R149, R13, 0x10, RZ ;  /* 0x000000100d957819 */ /* 0x000fe200000006ff */
[----:B------:R-:W-:Y:S01]  /*16c0*/  FMUL.FTZ R17, R49, R14 ;  /* 0x0000000e31117220 */ /* 0x000fe20000410000 */
[----:B------:R-:W-:Y:S01]  /*16d0*/  SHF.L.U32 R201, R18, 0x10, RZ ;  /* 0x0000001012c97819 */ /* 0x000fe200000006ff */
[----:B------:R-:W-:Y:S01]  /*16e0*/  FFMA.FTZ R19, R9, R4, R198 ;  /* 0x0000000409137223 */ /* 0x000fe200000100c6 */
        /* <DEDUP_REMOVED lines=8> */
[----:B------:R-:W-:Y:S01]  /*1770*/  FADD.FTZ R201, -R196, R201 ;  /* 0x000000c9c4c97221 */ /* 0x000fe20000010100 */
[----:B------:R-:W-:Y:S01]  /*1780*/  FADD.FTZ R119, R119, R18 ;  /* 0x0000001277777221 */ /* 0x000fe20000010000 */
[-C--:B------:R-:W-:Y:S01]  /*1790*/  FFMA.FTZ R87, R14, R18.reuse, R87 ;  /* 0x000000120e577223 */ /* 0x080fe20000010057 */
[----:B------:R-:W-:Y:S01]  /*17a0*/  FMUL.FTZ R19, R51, R18 ;  /* 0x0000001233137220 */ /* 0x000fe20000410000 */
[----:B------:R-:W-:Y:S01]  /*17b0*/  FADD.FTZ R18, R21, R6 ;  /* 0x0000000615127221 */ /* 0x000fe20000010000 */
[----:B------:R-:W-:Y:S01]  /*17c0*/  SHF.L.U32 R207, R20, 0x10, RZ ;  /* 0x0000001014cf7819 */ /* 0x000fe200000006ff */
[C---:B------:R-:W-:Y:S01]  /*17d0*/  FFMA.FTZ R21, R11.reuse, R6, R16 ;  /* 0x000000060b157223 */ /* 0x040fe20000010010 */
        /* <DEDUP_REMOVED lines=8> */
[----:B------:R-:W-:Y:S01]  /*1860*/  FADD.FTZ R121, R121, R20 ;  /* 0x0000001479797221 */ /* 0x000fe20000010000 */
[-C--:B------:R-:W-:Y:S01]  /*1870*/  FFMA.FTZ R89, R16, R20.reuse, R89 ;  /* 0x0000001410597223 */ /* 0x080fe20000010059 */
[----:B------:R-:W-:Y:S01]  /*1880*/  FMUL.FTZ R21, R53, R20 ;  /* 0x0000001435157220 */ /* 0x000fe20000410000 */
[----:B------:R-:W-:Y:S01]  /*1890*/  SHF.L.U32 R205, R15, 0x10, RZ ;  /* 0x000000100fcd7819 */ /* 0x000fe200000006ff */
[----:B------:R-:W-:Y:S01]  /*18a0*/  FADD.FTZ R20, R149, R8 ;  /* 0x0000000895147221 */ /* 0x000fe20000010000 */
[----:B------:R-:W-:Y:S01]  /*18b0*/  FFMA.FTZ R149, R13, R8, R18 ;  /* 0x000000080d957223 */ /* 0x000fe20000010012 */
[----:B------:R-:W-:Y:S01]  /*18c0*/  FMUL.FTZ R15, R162, R203 ;  /* 0x000000cba20f7220 */ /* 0x000fe20000410000 */
        /* <DEDUP_REMOVED lines=16> */
.L_x_3591:
[----:B------:R-:W-:Y:S05]  /*19d0*/  BSYNC.RECONVERGENT B2 ;  /* 0x0000000000027941 */ /* 0x000fea0003800200 */
.L_x_3590:
[----:B------:R-:W-:Y:S05]  /*19e0*/  @!P5 BRA `(.L_x_3592) ;  /* 0x0000001c003cd947 */ /* 0x000fea0003800000 */
[----:B------:R-:W0:Y:S08]  /*19f0*/  LDC.64 R28, c[0x0][0x3a8] ;  /* 0x0000ea00ff1c7b82 */ /* 0x000e300000000a00 */
[----:B------:R-:W1:Y:S01]  /*1a00*/  LDC.64 R24, c[0x0][0x428] ;  /* 0x00010a00ff187b82 */ /* 0x000e620000000a00 */
[----:B0-----:R-:W-:-:S06]  /*1a10*/  IMAD.WIDE.U32 R28, R199, 0x10, R28 ;  /* 0x00000010c71c7825 */ /* 0x001fcc00078e001c */
[----:B------:R-:W2:Y:S01]  /*1a20*/  LDG.E.128 R28, desc[UR6][R28.64] ;  /* 0x000000061c1c7981 */ /* 0x000ea2000c1e1d00 */
[----:B-1----:R-:W-:-:S06]  /*1a30*/  IMAD.WIDE.U32 R24, R199, 0x10, R24 ;  /* 0x00000010c7187825 */ /* 0x002fcc00078e0018 */
[----:B------:R-:W3:Y:S01]  /*1a40*/  LDG.E.128 R24, desc[UR6][R24.64] ;  /* 0x0000000618187981 */ /* 0x000ee2000c1e1d00 */
[C---:B--2---:R-:W-:Y:S02]  /*1a50*/  PRMT R22, R29.reuse, 0x7632, R22 ;  /* 0x000076321d167816 */ /* 0x044fe40000000016 */
[----:B------:R-:W-:Y:S02]  /*1a60*/  SHF.L.U32 R149, R29, 0x10, RZ ;  /* 0x000000101d957819 */ /* 0x000fe400000006ff */
[----:B------:R-:W-:Y:S02]  /*1a70*/  PRMT R7, R28, 0x7632, R7 ;  /* 0x000076321c077816 */ /* 0x000fe40000000007 */
[----:B------:R-:W-:Y:S01]  /*1a80*/  SHF.L.U32 R29, R22, 0x10, RZ ;  /* 0x00000010161d7819 */ /* 0x000fe200000006ff */
[----:B------:R-:W-:Y:S01]  /*1a90*/  FADD.FTZ R149, -R196, R149 ;  /* 0x00000095c4957221 */ /* 0x000fe20000010100 */
[----:B------:R-:W-:Y:S02]  /*1aa0*/  SHF.L.U32 R23, R28, 0x10, RZ ;  /* 0x000000101c177819 */ /* 0x000fe400000006ff */
[----:B------:R-:W-:Y:S01]  /*1ab0*/  PRMT R148, R30, 0x7632, R148 ;  /* 0x000076321e947816 */ /* 0x000fe20000000094 */
[----:B------:R-:W-:Y:S01]  /*1ac0*/  FADD.FTZ R153, -R196, R29 ;  /* 0x0000001dc4997221 */ /* 0x000fe20000010100 */
[----:B------:R-:W-:Y:S01]  /*1ad0*/  SHF.L.U32 R151, R30, 0x10, RZ ;  /* 0x000000101e977819 */ /* 0x000fe200000006ff */
[----:B------:R-:W-:Y:S01]  /*1ae0*/  FADD.FTZ R23, -R196, R23 ;  /* 0x00000017c4177221 */ /* 0x000fe20000010100 */
[----:B------:R-:W-:-:S02]  /*1af0*/  PRMT R30, R31, 0x7632, R30 ;  /* 0x000076321f1e7816 */ /* 0x000fc4000000001e */
[----:B------:R-:W-:Y:S01]  /*1b00*/  SHF.L.U32 R31, R31, 0x10, RZ ;  /* 0x000000101f1f7819 */ /* 0x000fe200000006ff */
[----:B------:R-:W-:Y:S01]  /*1b10*/  FADD.FTZ R155, -R196, R151 ;  /* 0x00000097c49b7221 */ /* 0x000fe20000010100 */
[----:B------:R-:W-:Y:S02]  /*1b20*/  SHF.L.U32 R7, R7, 0x10, RZ ;  /* 0x0000001007077819 */ /* 0x000fe400000006ff */
[----:B---3--:R-:W-:Y:S01]  /*1b30*/  PRMT R22, R24, 0x7632, R22 ;  /* 0x0000763218167816 */ /* 0x008fe20000000016 */
[----:B------:R-:W-:Y:S01]  /*1b40*/  FADD.FTZ R199, -R196, R31 ;  /* 0x0000001fc4c77221 */ /* 0x000fe20000010100 */
[----:B------:R-:W-:Y:S01]  /*1b50*/  SHF.L.U32 R29, R24, 0x10, RZ ;  /* 0x00000010181d7819 */ /* 0x000fe200000006ff */
[----:B------:R-:W-:Y:S01]  /*1b60*/  FADD.FTZ R31, -R196, R7 ;  /* 0x00000007c41f7221 */ /* 0x000fe20000010100 */
[----:B------:R-:W-:Y:S01]  /*1b70*/  SHF.L.U32 R151, R148, 0x10, RZ ;  /* 0x0000001094977819 */ /* 0x000fe200000006ff */
[----:B-----5:R-:W-:Y:S01]  /*1b80*/  FMUL.FTZ R7, R162, R23 ;  /* 0x00000017a2077220 */ /* 0x020fe20000410000 */
[----:B------:R-:W-:Y:S01]  /*1b90*/  PRMT R28, R26, 0x7632, R28 ;  /* 0x000076321a1c7816 */ /* 0x000fe2000000001c */
[----:B------:R-:W-:Y:S01]  /*1ba0*/  FADD.FTZ R124, R124, R29 ;  /* 0x0000001d7c7c7221 */ /* 0x000fe20000010000 */
[----:B------:R-:W-:Y:S01]  /*1bb0*/  SHF.L.U32 R157, R30, 0x10, RZ ;  /* 0x000000101e9d7819 */ /* 0x000fe200000006ff */
[----:B------:R-:W-:Y:S01]  /*1bc0*/  FADD.FTZ R159, -R196, R151 ;  /* 0x00000097c49f7221 */ /* 0x000fe20000010100 */
[----:B------:R-:W-:Y:S01]  /*1bd0*/  PRMT R148, R27, 0x7632, R148 ;  /* 0x000076321b947816 */ /* 0x000fe20000000094 */
[-C--:B------:R-:W-:Y:S01]  /*1be0*/  FFMA.FTZ R92, R7, R29.reuse, R92 ;  /* 0x0000001d075c7223 */ /* 0x080fe2000001005c */
        /* <DEDUP_REMOVED lines=9> */
[----:B------:R-:W-:Y:S01]  /*1c80*/  FADD.FTZ R148, R197, R22 ;  /* 0x00000016c5947221 */ /* 0x000fe20000010000 */
        /* <DEDUP_REMOVED lines=12> */
[----:B------:R-:W-:Y:S01]  /*1d50*/  SHF.L.U32 R157, R26, 0x10, RZ ;  /* 0x000000101a9d7819 */ /* 0x000fe200000006ff */
[----:B------:R-:W-:Y:S01]  /*1d60*/  FADD.FTZ R150, R149, R24 ;  /* 0x0000001895967221 */ /* 0x000fe20000010000 */
[C---:B------:R-:W-:Y:S01]  /*1d70*/  FFMA.FTZ R149, R23.reuse, R24, R148 ;  /* 0x0000001817957223 */ /* 0x040fe20000010094 */
[----:B------:R-:W-:Y:S01]  /*1d80*/  FADD.FTZ R126, R126, R151 ;  /* 0x000000977e7e7221 */ /* 0x000fe20000010000 */
[----:B------:R-:W-:Y:S01]  /*1d90*/  FMUL.FTZ R25, R162, R155 ;  /* 0x0000009ba2197220 */ /* 0x000fe20000410000 */
[----:B------:R-:W-:Y:S01]  /*1da0*/  FFMA.FTZ R94, R23, R151, R94 ;  /* 0x00000097175e7223 */ /* 0x000fe2000001005e */
[----:B------:R-:W-:Y:S01]  /*1db0*/  FMUL.FTZ R26, R60, R157 ;  /* 0x0000009d3c1a7220 */ /* 0x000fe20000410000 */
[----:B------:R-:W-:Y:S01]  /*1dc0*/  FADD.FTZ R151, R150, R31 ;  /* 0x0000001f96977221 */ /* 0x000fe20000010000 */
[----:B------:R-:W-:Y:S01]  /*1dd0*/  FFMA.FTZ R148, R30, R31, R149 ;  /* 0x0000001f1e947223 */ /* 0x000fe20000010095 */
[----:B------:R-:W-:Y:S01]  /*1de0*/  SHF.L.U32 R201, R27, 0x10, RZ ;  /* 0x000000101bc97819 */ /* 0x000fe200000006ff */
        /* <DEDUP_REMOVED lines=22> */
[----:B------:R-:W-:Y:S06]  /*1f50*/  BRA `(.L_x_3592) ;  /* 0x0000001400e07947 */ /* 0x000fec0003800000 */
.L_x_3585:
        /* <DEDUP_REMOVED lines=99> */
.L_x_3594:
[----:B------:R-:W-:Y:S05]  /*2590*/  BSYNC.RECONVERGENT B2 ;  /* 0x0000000000027941 */ /* 0x000fea0003800200 */
.L_x_3593:
        /* <DEDUP_REMOVED lines=11> */
[----:B------:R-:W-:Y:S02]  /*2650*/  IADD3 R199, PT, PT, R199, 0x20, RZ ;  /* 0x00000020c7c77810 */ /* 0x000fe40007ffe0ff */
[C---:B---3--:R-:W-:Y:S02]  /*2660*/  SHF.L.U32 R165, R148.reuse, 0x10, RZ ;  /* 0x0000001094a57819 */ /* 0x048fe400000006ff */
[----:B------:R-:W-:Y:S02]  /*2670*/  PRMT R164, R148, 0x7632, R164 ;  /* 0x0000763294a47816 */ /* 0x000fe400000000a4 */
[C---:B------:R-:W-:Y:S01]  /*2680*/  PRMT R166, R149.reuse, 0x7632, R166 ;  /* 0x0000763295a67816 */ /* 0x040fe200000000a6 */
[----:B------:R-:W-:Y:S01]  /*2690*/  FADD.FTZ R165, -R196, R165 ;  /* 0x000000a5c4a57221 */ /* 0x000fe20000010100 */
[----:B------:R-:W-:Y:S02]  /*26a0*/  SHF.L.U32 R167, R149, 0x10, RZ ;  /* 0x0000001095a77819 */ /* 0x000fe400000006ff */
[----:B----4-:R-:W-:Y:S01]  /*26b0*/  SHF.L.U32 R177, R152, 0x10, RZ ;  /* 0x0000001098b17819 */ /* 0x010fe200000006ff */
        /* <DEDUP_REMOVED lines=74> */
.L_x_3596:
[----:B------:R-:W-:Y:S05]  /*2b60*/  BSYNC.RECONVERGENT B2 ;  /* 0x0000000000027941 */ /* 0x000fea0003800200 */
.L_x_3595:
        /* <DEDUP_REMOVED lines=9> */
[----:B--2---:R-:W-:-:S05]  /*2c00*/  IMAD.WIDE.U32 R16, R199, 0x10, R16 ;  /* 0x00000010c7107825 */ /* 0x004fca00078e0010 */
[----:B------:R0:W5:Y:S01]  /*2c10*/  LDG.E.128 R136, desc[UR6][R16.64] ;  /* 0x0000000610887981 */ /* 0x000162000c1e1d00 */
[----:B------:R-:W-:Y:S02]  /*2c20*/  IADD3 R199, PT, PT, R199, 0x20, RZ ;  /* 0x00000020c7c77810 */ /* 0x000fe40007ffe0ff */
[C---:B---3--:R-:W-:Y:S02]  /*2c30*/  PRMT R4, R8.reuse, 0x7632, R4 ;  /* 0x0000763208047816 */ /* 0x048fe40000000004 */
[----:B------:R-:W-:Y:S02]  /*2c40*/  SHF.L.U32 R19, R8, 0x10, RZ ;  /* 0x0000001008137819 */ /* 0x000fe400000006ff */
[----:B0-----:R-:W-:Y:S02]  /*2c50*/  SHF.L.U32 R17, R4, 0x10, RZ ;  /* 0x0000001004117819 */ /* 0x001fe400000006ff */
[C---:B------:R-:W-:Y:S01]  /*2c60*/  PRMT R18, R9.reuse, 0x7632, R18 ;  /* 0x0000763209127816 */ /* 0x040fe20000000012 */
[C---:B------:R-:W-:Y:S01]  /*2c70*/  FADD.FTZ R19, -R196.reuse, R19 ;  /* 0x00000013c4137221 */ /* 0x040fe20000010100 */
[----:B------:R-:W-:Y:S01]  /*2c80*/  SHF.L.U32 R21, R9, 0x10, RZ ;  /* 0x0000001009157819 */ /* 0x000fe200000006ff */
[----:B------:R-:W-:Y:S01]  /*2c90*/  FADD.FTZ R17, -R196, R17 ;  /* 0x00000011c4117221 */ /* 0x000fe20000010100 */
[----:B------:R-:W-:-:S02]  /*2ca0*/  PRMT R148, R11, 0x7632, R148 ;  /* 0x000076320b947816 */ /* 0x000fc40000000094 */
[----:B------:R-:W-:Y:S01]  /*2cb0*/  SHF.L.U32 R201, R11, 0x10, RZ ;  /* 0x000000100bc97819 */ /* 0x000fe200000006ff */
[----:B------:R-:W-:Y:S01]  /*2cc0*/  FADD.FTZ R21, -R196, R21 ;  /* 0x00000015c4157221 */ /* 0x000fe20000010100 */
[----:B------:R-:W-:Y:S02]  /*2cd0*/  SHF.L.U32 R9, R10, 0x10, RZ ;  /* 0x000000100a097819 */ /* 0x000fe400000006ff */
[----:B----4-:R-:W-:Y:S01]  /*2ce0*/  PRMT R6, R12, 0x7632, R6 ;  /* 0x000076320c067816 */ /* 0x010fe20000000006 */
[----:B------:R-:W-:Y:S01]  /*2cf0*/  FADD.FTZ R201, -R196, R201 ;  /* 0x000000c9c4c97221 */ /* 0x000fe20000010100 */
[----:B------:R-:W-:Y:S02]  /*2d00*/  SHF.L.U32 R11, R12, 0x10, RZ ;  /* 0x000000100c0b7819 */ /* 0x000fe400000006ff */
[----:B------:R-:W-:Y:S02]  /*2d10*/  PRMT R20, R10, 0x7632, R20 ;  /* 0x000076320a147816 */ /* 0x000fe40000000014 */
[----:B------:R-:W-:Y:S01]  /*2d20*/  PRMT R12, R15, 0x7632, R12 ;  /* 0x000076320f0c7816 */ /* 0x000fe2000000000c */
[----:B------:R-:W-:Y:S01]  /*2d30*/  FMUL.FTZ R4, R48, R11 ;  /* 0x0000000b30047220 */ /* 0x000fe20000410000 */
[----:B------:R-:W-:Y:S01]  /*2d40*/  PRMT R10, R14, 0x7632, R10 ;  /* 0x000076320e0a7816 */ /* 0x000fe2000000000a */
[----:B------:R-:W-:Y:S01]  /*2d50*/  FADD.FTZ R116, R116, R11 ;  /* 0x0000000b74747221 */ /* 0x000fe20000010000 */
[----:B------:R-:W-:Y:S01]  /*2d60*/  SHF.L.U32 R153, R14, 0x10, RZ ;  /* 0x000000100e997819 */ /* 0x000fe200000006ff */
[----:B------:R-:W-:Y:S01]  /*2d70*/  FADD.FTZ R16, R197, R4 ;  /* 0x00000004c5107221 */ /* 0x000fe20000010000 */
[----:B------:R-:W-:-:S02]  /*2d80*/  SHF.L.U32 R151, R18, 0x10, RZ ;  /* 0x0000001012977819 */ /* 0x000fc400000006ff */
[C---:B------:R-:W-:Y:S01]  /*2d90*/  PRMT R8, R13.reuse, 0x7632, R8 ;  /* 0x000076320d087816 */ /* 0x040fe20000000008 */
[----:B------:R-:W-:Y:S01]  /*2da0*/  FADD.FTZ R120, R120, R153 ;  /* 0x0000009978787221 */ /* 0x000fe20000010000 */
[----:B------:R-:W-:Y:S01]  /*2db0*/  SHF.L.U32 R149, R13, 0x10, RZ ;  /* 0x000000100d957819 */ /* 0x000fe200000006ff */
[----:B------:R-:W-:Y:S01]  /*2dc0*/  FADD.FTZ R13, -R196, R9 ;  /* 0x00000009c40d7221 */ /* 0x000fe20000010100 */
[----:B------:R-:W-:Y:S01]  /*2dd0*/  SHF.L.U32 R14, R6, 0x10, RZ ;  /* 0x00000010060e7819 */ /* 0x000fe200000006ff */
[----:B-----5:R-:W-:Y:S01]  /*2de0*/  FMUL.FTZ R9, R162, R19 ;  /* 0x00000013a2097220 */ /* 0x020fe20000410000 */
[----:B------:R-:W-:Y:S01]  /*2df0*/  SHF.L.U32 R150, R12, 0x10, RZ ;  /* 0x000000100c967819 */ /* 0x000fe200000006ff */
[----:B------:R-:W-:Y:S01]  /*2e00*/  FMUL.FTZ R12, R162, R17 ;  /* 0x00000011a20c7220 */ /* 0x000fe20000410000 */
[----:B------:R-:W-:Y:S01]  /*2e10*/  FADD.FTZ R151, -R196, R151 ;  /* 0x00000097c4977221 */ /* 0x000fe20000010100 */
[----:B------:R-:W-:Y:S01]  /*2e20*/  FMUL.FTZ R17, R49, R14 ;  /* 0x0000000e31117220 */ /* 0x000fe20000410000 */
[C---:B------:R-:W-:Y:S01]  /*2e30*/  FFMA.FTZ R19, R9.reuse, R4, R198 ;  /* 0x0000000409137223 */ /* 0x040fe200000100c6 */
        /* <DEDUP_REMOVED lines=29> */
[----:B------:R-:W-:Y:S01]  /*3010*/  SHF.L.U32 R205, R148, 0x10, RZ ;  /* 0x0000001094cd7819 */ /* 0x000fe200000006ff */
[----:B------:R-:W-:Y:S01]  /*3020*/  FFMA.FTZ R149, R13, R8, R18 ;  /* 0x000000080d957223 */ /* 0x000fe20000010012 */
[----:B------:R-:W-:Y:S01]  /*3030*/  FMUL.FTZ R15, R162, R201 ;  /* 0x000000c9a20f7220 */ /* 0x000fe20000410000 */
[----:B------:R-:W-:Y:S01]  /*3040*/  FMUL.FTZ R10, R54, R203 ;  /* 0x000000cb360a7220 */ /* 0x000fe20000410000 */
[----:B------:R-:W-:Y:S01]  /*3050*/  FADD.FTZ R151, R20, R21 ;  /* 0x0000001514977221 */ /* 0x000fe20000010000 */
[----:B------:R-:W-:Y:S01]  /*3060*/  FADD.FTZ R205, -R196, R205 ;  /* 0x000000cdc4cd7221 */ /* 0x000fe20000010100 */
[----:B------:R-:W-:Y:S01]  /*3070*/  FFMA.FTZ R148, R16, R21, R149 ;  /* 0x0000001510947223 */ /* 0x000fe20000010095 */
[----:B------:R-:W-:Y:S01]  /*3080*/  FMUL.FTZ R18, R55, R150 ;  /* 0x0000009637127220 */ /* 0x000fe20000410000 */
[----:B------:R-:W-:Y:S01]  /*3090*/  FADD.FTZ R151, R151, R10 ;  /* 0x0000000a97977221 */ /* 0x000fe20000010000 */
[----:B------:R-:W-:Y:S01]  /*30a0*/  FMUL.FTZ R20, R162, R205 ;  /* 0x000000cda2147220 */ /* 0x000fe20000410000 */
        /* <DEDUP_REMOVED lines=8> */
.L_x_3598:
[----:B------:R-:W-:Y:S05]  /*3130*/  BSYNC.RECONVERGENT B2 ;  /* 0x0000000000027941 */ /* 0x000fea0003800200 */
.L_x_3597:
        /* <DEDUP_REMOVED lines=10> */
[C---:B---3--:R-:W-:Y:S02]  /*31e0*/  PRMT R22, R29.reuse, 0x7632, R22 ;  /* 0x000076321d167816 */ /* 0x048fe40000000016 */
[----:B------:R-:W-:Y:S02]  /*31f0*/  SHF.L.U32 R149, R29, 0x10, RZ ;  /* 0x000000101d957819 */ /* 0x000fe400000006ff */
[----:B------:R-:W-:Y:S02]  /*3200*/  PRMT R7, R28, 0x7632, R7 ;  /* 0x000076321c077816 */ /* 0x000fe40000000007 */
[----:B------:R-:W-:Y:S01]  /*3210*/  SHF.L.U32 R29, R22, 0x10, RZ ;  /* 0x00000010161d7819 */ /* 0x000fe200000006ff */
[----:B------:R-:W-:Y:S01]  /*3220*/  FADD.FTZ R149, -R196, R149 ;  /* 0x00000095c4957221 */ /* 0x000fe20000010100 */
[----:B------:R-:W-:Y:S02]  /*3230*/  SHF.L.U32 R23, R28, 0x10, RZ ;  /* 0x000000101c177819 */ /* 0x000fe400000006ff */
[----:B------:R-:W-:Y:S01]  /*3240*/  SHF.L.U32 R151, R30, 0x10, RZ ;  /* 0x000000101e977819 */ /* 0x000fe200000006ff */
[C---:B------:R-:W-:Y:S01]  /*3250*/  FADD.FTZ R153, -R196.reuse, R29 ;  /* 0x0000001dc4997221 */ /* 0x040fe20000010100 */
[C---:B------:R-:W-:Y:S01]  /*3260*/  PRMT R28, R31.reuse, 0x7632, R28 ;  /* 0x000076321f1c7816 */ /* 0x040fe2000000001c */
[C---:B------:R-:W-:Y:S01]  /*3270*/  FADD.FTZ R23, -R196.reuse, R23 ;  /* 0x00000017c4177221 */ /* 0x040fe20000010100 */
[----:B------:R-:W-:Y:S01]  /*3280*/  SHF.L.U32 R31, R31, 0x10, RZ ;  /* 0x000000101f1f7819 */ /* 0x000fe200000006ff */
[----:B------:R-:W-:Y:S01]  /*3290*/  FADD.FTZ R155, -R196, R151 ;  /* 0x00000097c49b7221 */ /* 0x000fe20000010100 */
[----:B------:R-:W-:-:S02]  /*32a0*/  PRMT R148, R30, 0x7632, R148 ;  /* 0x000076321e947816 */ /* 0x000fc40000000094 */
[----:B------:R-:W-:Y:S01]  /*32b0*/  SHF.L.U32 R7, R7, 0x10, RZ ;  /* 0x0000001007077819 */ /* 0x000fe200000006ff */
[----:B------:R-:W-:Y:S01]  /*32c0*/  FADD.FTZ R199, -R196, R31 ;  /* 0x0000001fc4c77221 */ /* 0x000fe20000010100 */
[C---:B----4-:R-:W-:Y:S02]  /*32d0*/  PRMT R22, R24.reuse, 0x7632, R22 ;  /* 0x0000763218167816 */ /* 0x050fe40000000016 */
[----:B------:R-:W-:Y:S01]  /*32e0*/  SHF.L.U32 R29, R24, 0x10, RZ ;  /* 0x00000010181d7819 */ /* 0x000fe200000006ff */
[----:B------:R-:W-:Y:S01]  /*32f0*/  FADD.FTZ R31, -R196, R7 ;  /* 0x00000007c41f7221 */ /* 0x000fe20000010100 */
[----:B------:R-:W-:Y:S01]  /*3300*/  SHF.L.U32 R157, R28, 0x10, RZ ;  /* 0x000000101c9d7819 */ /* 0x000fe200000006ff */
[----:B-----5:R-:W-:Y:S01]  /*3310*/  FMUL.FTZ R7, R162, R23 ;  /* 0x00000017a2077220 */ /* 0x020fe20000410000 */
[----:B------:R-:W-:Y:S01]  /*3320*/  SHF.L.U32 R151, R148, 0x10, RZ ;  /* 0x0000001094977819 */ /* 0x000fe200000006ff */
[----:B------:R-:W-:Y:S01]  /*3330*/  FADD.FTZ R124, R124, R29 ;  /* 0x0000001d7c7c7221 */ /* 0x000fe20000010000 */
[----:B------:R-:W-:Y:S01]  /*3340*/  PRMT R28, R26, 0x7632, R28 ;  /* 0x000076321a1c7816 */ /* 0x000fe2000000001c */
[-C--:B------:R-:W-:Y:S01]  /*3350*/  FFMA.FTZ R92, R7, R29.reuse, R92 ;  /* 0x0000001d075c7223 */ /* 0x080fe2000001005c */
[----:B------:R-:W-:Y:S01]  /*3360*/  PRMT R148, R27, 0x7632, R148 ;  /* 0x000076321b947816 */ /* 0x000fe20000000094 */
        /* <DEDUP_REMOVED lines=55> */
.L_x_3592:
[----:B------:R-:W-:Y:S05]  /*36e0*/  BSYNC.RECONVERGENT B1 ;  /* 0x0000000000017941 */ /* 0x000fea0003800200 */
.L_x_3584:
[----:B------:R-:W-:-:S03]  /*36f0*/  UMOV UR4, 0xffffffff ;  /* 0xffffffff00047882 */ /* 0x000fc60000000000 */
[----:B------:R-:W-:Y:S05]  /*3700*/  BRA.DIV UR4, `(.L_x_3599) ;  /* 0x0000004604647947 */ /* 0x000fea000b800000 */
[----:B------:R-:W0:Y:S01]  /*3710*/  SHFL.BFLY PT, R148, R197, 0x1, 0x1f ;  /* 0x0c201f00c5947f89 */ /* 0x000e2200000e0000 */
[----:B------:R-:W-:Y:S02]  /*3720*/  PRMT R200, R80, 0x7632, R200 ;  /* 0x0000763250c87816 */ /* 0x000fe400000000c8 */
[C---:B------:R-:W-:Y:S01]  /*3730*/  PRMT R201, R139.reuse, 0x7632, R201 ;  /* 0x000076328bc97816 */ /* 0x040fe200000000c9 */
[----:B------:R-:W1:Y:S01]  /*3740*/  SHFL.BFLY PT, R149, R198, 0x1, 0x1f ;  /* 0x0c201f00c6957f89 */ /* 0x000e6200000e0000 */
[----:B------:R-:W-:Y:S02]  /*3750*/  PRMT R199, R139, 0x7632, R199 ;  /* 0x000076328bc77816 */ /* 0x000fe400000000c7 */
        /* <DEDUP_REMOVED lines=21> */
.L_x_3642:
        /* <DEDUP_REMOVED lines=50> */
.L_x_3604:
        /* <DEDUP_REMOVED lines=27> */
[C---:B------:R-:W-:Y:S01]  /*3d80*/  F2FP.BF16.F32.PACK_AB R134, R155.reuse, R134 ;  /* 0x000000869b86723e */ /* 0x040fe200000010ff */
[-C--:B------:R-:W-:Y:S01]  /*3d90*/  FMUL.FTZ R199, R155, R163.reuse ;  /* 0x000000a39bc77220 */ /* 0x080fe20000410000 */
[-C--:B------:R-:W-:Y:S01]  /*3da0*/  FMUL.FTZ R152, R148, R163.reuse ;  /* 0x000000a394987220 */ /* 0x080fe20000410000 */
[----:B------:R-:W-:Y:S01]  /*3db0*/  F2FP.BF16.F32.PACK_AB R133, R151, R148 ;  /* 0x000000949785723e */ /* 0x000fe200000010ff */
        /* <DEDUP_REMOVED lines=9> */
.L_x_3605:
[----:B------:R-:W0:Y:S08]  /*3e50*/  @P1 LDC.64 R154, c[0x0][0x478] ;  /* 0x00011e00ff9a1b82 */ /* 0x000e300000000a00 */
[----:B------:R-:W1:Y:S01]  /*3e60*/  LDC.64 R152, c[0x0][0x468] ;  /* 0x00011a00ff987b82 */ /* 0x000e620000000a00 */
[----:B0-----:R-:W-:-:S05]  /*3e70*/  @P1 IMAD.WIDE.U32 R154, R161, 0x10, R154 ;  /* 0x00000010a19a1825 */ /* 0x001fca00078e009a */
[----:B------:R0:W-:Y:S01]  /*3e80*/  @P1 STG.E.128 desc[UR6][R154.64], R132 ;  /* 0x000000849a001986 */ /* 0x0001e2000c101d06 */
[C---:B-1----:R-:W-:Y:S01]  /*3e90*/  IMAD.WIDE.U32 R152, R161.reuse, 0x10, R152 ;  /* 0x00000010a1987825 */ /* 0x042fe200078e0098 */
[----:B------:R-:W-:-:S04]  /*3ea0*/  IADD3 R161, PT, PT, R161, 0x20, RZ ;  /* 0x00000020a1a17810 */ /* 0x000fc80007ffe0ff */
[----:B------:R0:W-:Y:S03]  /*3eb0*/  STG.E.128 desc[UR6][R152.64], R148 ;  /* 0x0000009498007986 */ /* 0x0001e6000c101d06 */
.L_x_3603:
[----:B------:R-:W-:Y:S05]  /*3ec0*/  BSYNC.RECONVERGENT B2 ;  /* 0x0000000000027941 */ /* 0x000fea0003800200 */
.L_x_3602:
        /* <DEDUP_REMOVED lines=46> */
.L_x_3608:
        /* <DEDUP_REMOVED lines=36> */
.L_x_3609:
[----:B------:R-:W0:Y:S08]  /*43f0*/  @P1 LDC.64 R154, c[0x0][0x478] ;  /* 0x00011e00ff9a1b82 */ /* 0x000e300000000a00 */
[----:B------:R-:W1:Y:S01]  /*4400*/  LDC.64 R152, c[0x0][0x468] ;  /* 0x00011a00ff987b82 */ /* 0x000e620000000a00 */
[----:B0-----:R-:W-:-:S05]  /*4410*/  @P1 IMAD.WIDE.U32 R154, R161, 0x10, R154 ;  /* 0x00000010a19a1825 */ /* 0x001fca00078e009a */
[----:B------:R2:W-:Y:S01]  /*4420*/  @P1 STG.E.128 desc[UR6][R154.64], R132 ;  /* 0x000000849a001986 */ /* 0x0005e2000c101d06 */
[C---:B-1----:R-:W-:Y:S01]  /*4430*/  IMAD.WIDE.U32 R152, R161.reuse, 0x10, R152 ;  /* 0x00000010a1987825 */ /* 0x042fe200078e0098 */
[----:B------:R-:W-:-:S04]  /*4440*/  IADD3 R161, PT, PT, R161, 0x20, RZ ;  /* 0x00000020a1a17810 */ /* 0x000fc80007ffe0ff */
[----:B------:R2:W-:Y:S03]  /*4450*/  STG.E.128 desc[UR6][R152.64], R148 ;  /* 0x0000009498007986 */ /* 0x0005e6000c101d06 */
.L_x_3607:
[----:B------:R-:W-:Y:S05]  /*4460*/  BSYNC.RECONVERGENT B2 ;  /* 0x0000000000027941 */ /* 0x000fea0003800200 */
.L_x_3606:
        /* <DEDUP_REMOVED lines=46> */
.L_x_3612:
        /* <DEDUP_REMOVED lines=36> */
.L_x_3613:
[----:B------:R-:W0:Y:S08]  /*4990*/  @P1 LDC.64 R154, c[0x0][0x478] ;  /* 0x00011e00ff9a1b82 */ /* 0x000e300000000a00 */
[----:B------:R-:W1:Y:S01]  /*49a0*/  LDC.64 R152, c[0x0][0x468] ;  /* 0x00011a00ff987b82 */ /* 0x000e620000000a00 */
[----:B0-----:R-:W-:-:S05]  /*49b0*/  @P1 IMAD.WIDE.U32 R154, R161, 0x10, R154 ;  /* 0x00000010a19a1825 */ /* 0x001fca00078e009a */
[----:B------:R3:W-:Y:S01]  /*49c0*/  @P1 STG.E.128 desc[UR6][R154.64], R132 ;  /* 0x000000849a001986 */ /* 0x0007e2000c101d06 */
[C---:B-1----:R-:W-:Y:S01]  /*49d0*/  IMAD.WIDE.U32 R152, R161.reuse, 0x10, R152 ;  /* 0x00000010a1987825 */ /* 0x042fe200078e0098 */
[----:B------:R-:W-:-:S04]  /*49e0*/  IADD3 R161, PT, PT, R161, 0x20, RZ ;  /* 0x00000020a1a17810 */ /* 0x000fc80007ffe0ff */
[----:B------:R3:W-:Y:S03]  /*49f0*/  STG.E.128 desc[UR6][R152.64], R148 ;  /* 0x0000009498007986 */ /* 0x0007e6000c101d06 */
.L_x_3611:
[----:B------:R-:W-:Y:S05]  /*4a00*/  BSYNC.RECONVERGENT B2 ;  /* 0x0000000000027941 */ /* 0x000fea0003800200 */
.L_x_3610:
        /* <DEDUP_REMOVED lines=29> */
[-C--:B------:R-:W-:Y:S01]  /*4be0*/  FMUL.FTZ R153, R150, R163.reuse ;  /* 0x000000a396997220 */ /* 0x080fe20000410000 */
        /* <DEDUP_REMOVED lines=15> */
.L_x_3615:
        /* <DEDUP_REMOVED lines=36> */
.L_x_3616:
[----:B------:R-:W0:Y:S08]  /*4f20*/  @P1 LDC.64 R154, c[0x0][0x478] ;  /* 0x00011e00ff9a1b82 */ /* 0x000e300000000a00 */
[----:B------:R-:W1:Y:S01]  /*4f30*/  LDC.64 R152, c[0x0][0x468] ;  /* 0x00011a00ff987b82 */ /* 0x000e620000000a00 */
[----:B0-----:R-:W-:-:S05]  /*4f40*/  @P1 IMAD.WIDE.U32 R154, R161, 0x10, R154 ;  /* 0x00000010a19a1825 */ /* 0x001fca00078e009a */
[----:B------:R0:W-:Y:S01]  /*4f50*/  @P1 STG.E.128 desc[UR6][R154.64], R132 ;  /* 0x000000849a001986 */ /* 0x0001e2000c101d06 */
[----:B-1----:R-:W-:-:S05]  /*4f60*/  IMAD.WIDE.U32 R152, R161, 0x10, R152 ;  /* 0x00000010a1987825 */ /* 0x002fca00078e0098 */
[----:B------:R0:W-:Y:S01]  /*4f70*/  STG.E.128 desc[UR6][R152.64], R148 ;  /* 0x0000009498007986 */ /* 0x0001e2000c101d06 */
[----:B------:R-:W-:Y:S05]  /*4f80*/  BRA `(.L_x_3614) ;  /* 0x0000001c002c7947 */ /* 0x000fea0003800000 */
.L_x_3601:
        /* <DEDUP_REMOVED lines=8> */
[----:B------:R-:W-:Y:S01]  /*5010*/  SHF.L.U32 R153, R143, 0x10, RZ ;  /* 0x000000108f997819 */ /* 0x000fe200000006ff */
[-CC-:B------:R-:W-:Y:S01]  /*5020*/  FFMA.FTZ R151, R182, R196.reuse, R197.reuse ;  /* 0x000000c4b6977223 */ /* 0x180fe200000100c5 */
[C---:B------:R-:W-:Y:S01]  /*5030*/  SHF.L.U32 R149, R142.reuse, 0x10, RZ ;  /* 0x000000108e957819 */ /* 0x040fe200000006ff */
[----:B------:R-:W-:Y:S01]  /*5040*/  FADD.FTZ R152, R185, -R152 ;  /* 0x80000098b9987221 */ /* 0x000fe20000010000 */
[----:B------:R-:W-:Y:S01]  /*5050*/  PRMT R148, R142, 0x7632, R148 ;  /* 0x000076328e947816 */ /* 0x000fe20000000094 */
[----:B------:R-:W-:Y:S01]  /*5060*/  FADD.FTZ R200, R181, -R200 ;  /* 0x800000c8b5c87221 */ /* 0x000fe20000010000 */
[----:B------:R-:W-:Y:S01]  /*5070*/  FFMA.FTZ R203, R186, R196, R197 ;  /* 0x000000c4bacb7223 */ /* 0x000fe200000100c5 */
[----:B------:R-:W-:Y:S01]  /*5080*/  FADD.FTZ R210, R180, -R151 ;  /* 0x80000097b4d27221 */ /* 0x000fe20000010000 */
[----:B------:R-:W-:Y:S01]  /*5090*/  PRMT R150, R143, 0x7632, R150 ;  /* 0x000076328f967816 */ /* 0x000fe20000000096 */
[----:B-----5:R-:W-:Y:S01]  /*50a0*/  FFMA.FTZ R208, R162, R200, R153 ;  /* 0x000000c8a2d07223 */ /* 0x020fe20000010099 */
[----:B------:R-:W-:Y:S01]  /*50b0*/  SHF.L.U32 R151, R148, 0x10, RZ ;  /* 0x0000001094977819 */ /* 0x000fe200000006ff */
[----:B------:R-:W-:Y:S01]  /*50c0*/  FFMA.FTZ R204, R162, R152, R149 ;  /* 0x00000098a2cc7223 */ /* 0x000fe20000010095 */
[----:B------:R-:W-:Y:S01]  /*50d0*/  FADD.FTZ R206, R184, -R203 ;  /* 0x800000cbb8ce7221 */ /* 0x000fe20000010000 */
[----:B------:R-:W0:Y:S01]  /*50e0*/  LDC.64 R152, c[0x0][0x468] ;  /* 0x00011a00ff987b82 */ /* 0x000e220000000a00 */
[----:B------:R-:W-:Y:S01]  /*50f0*/  SHF.L.U32 R201, R150, 0x10, RZ ;  /* 0x0000001096c97819 */ /* 0x000fe200000006ff */
[----:B------:R-:W-:Y:S01]  /*5100*/  FFMA.FTZ R202, R191, R196, R197 ;  /* 0x000000c4bfca7223 */ /* 0x000fe200000100c5 */
[----:B------:R-:W-:Y:S01]  /*5110*/  FFMA.FTZ R206, R162, R206, R151 ;  /* 0x000000cea2ce7223 */ /* 0x000fe20000010097 */
[-CC-:B------:R-:W-:Y:S01]  /*5120*/  FFMA.FTZ R151, R190, R196.reuse, R197.reuse ;  /* 0x000000c4be977223 */ /* 0x180fe200000100c5 */
[----:B------:R-:W-:Y:S01]  /*5130*/  PRMT R150, R141, 0x7632, R150 ;  /* 0x000076328d967816 */ /* 0x000fe20000000096 */
[-CC-:B------:R-:W-:Y:S01]  /*5140*/  FFMA.FTZ R200, R195, R196.reuse, R197.reuse ;  /* 0x000000c4c3c87223 */ /* 0x180fe200000100c5 */
[----:B------:R-:W-:Y:S01]  /*5150*/  PRMT R148, R140, 0x7632, R148 ;  /* 0x000076328c947816 */ /* 0x000fe20000000094 */
        /* <DEDUP_REMOVED lines=29> */
.L_x_3619:
[----:B------:R-:W-:Y:S05]  /*5330*/  BSYNC.RECONVERGENT B2 ;  /* 0x0000000000027941 */ /* 0x000fea0003800200 */
.L_x_3618:
[----:B------:R-:W-:Y:S04]  /*5340*/  BSSY.RECONVERGENT B2, `(.L_x_3620) ;  /* 0x0000036000027945 */ /* 0x000fe80003800200 */
[----:B------:R-:W-:Y:S05]  /*5350*/  @!P3 BRA `(.L_x_3621) ;  /* 0x0000000000d0b947 */ /* 0x000fea0003800000 */
[-CC-:B0-----:R-:W-:Y:S01]  /*5360*/  FFMA.FTZ R151, R165, R196.reuse, R197.reuse ;  /* 0x000000c4a5977223 */ /* 0x181fe200000100c5 */
[-CC-:B------:R-:W-:Y:S01]  /*5370*/  FFMA.FTZ R152, R168, R196.reuse, R197.reuse ;  /* 0x000000c4a8987223 */ /* 0x180fe200000100c5 */
[----:B------:R-:W-:Y:S01]  /*5380*/  PRMT R148, R146, 0x7632, R148 ;  /* 0x0000763292947816 */ /* 0x000fe20000000094 */
[-C--:B------:R-:W-:Y:S01]  /*5390*/  FFMA.FTZ R201, R167, R196.reuse, R197 ;  /* 0x000000c4a7c97223 */ /* 0x080fe200000100c5 */
[----:B------:R-:W-:Y:S01]  /*53a0*/  FADD.FTZ R204, R164, -R151 ;  /* 0x80000097a4cc7221 */ /* 0x000fe20000010000 */
[----:B------:R-:W-:Y:S01]  /*53b0*/  SHF.L.U32 R153, R147, 0x10, RZ ;  /* 0x0000001093997819 */ /* 0x000fe200000006ff */
[----:B------:R-:W-:Y:S01]  /*53c0*/  FADD.FTZ R152, R169, -R152 ;  /* 0x80000098a9987221 */ /* 0x000fe20000010000 */
[----:B------:R-:W-:Y:S01]  /*53d0*/  SHF.L.U32 R151, R148, 0x10, RZ ;  /* 0x0000001094977819 */ /* 0x000fe200000006ff */
[----:B------:R-:W-:Y:S01]  /*53e0*/  FADD.FTZ R208, R166, -R201 ;  /* 0x800000c9a6d07221 */ /* 0x000fe20000010000 */
[----:B------:R-:W-:Y:S01]  /*53f0*/  PRMT R150, R147, 0x7632, R150 ;  /* 0x0000763293967816 */ /* 0x000fe20000000096 */
[----:B------:R-:W-:Y:S01]  /*5400*/  FFMA.FTZ R203, R172, R196, R197 ;  /* 0x000000c4accb7223 */ /* 0x000fe200000100c5 */
[----:B------:R-:W-:Y:S01]  /*5410*/  SHF.L.U32 R149, R146, 0x10, RZ ;  /* 0x0000001092957819 */ /* 0x000fe200000006ff */
[C---:B-----5:R-:W-:Y:S01]  /*5420*/  FFMA.FTZ R208, R162.reuse, R208, R153 ;  /* 0x000000d0a2d07223 */ /* 0x060fe20000010099 */
[----:B------:R-:W-:Y:S01]  /*5430*/  FFMA.FTZ R206, R162, R152, R151 ;  /* 0x00000098a2ce7223 */ /* 0x000fe20000010097 */
[----:B------:R-:W-:Y:S01]  /*5440*/  SHF.L.U32 R201, R150, 0x10, RZ ;  /* 0x0000001096c97819 */ /* 0x000fe200000006ff */
[----:B------:R-:W0:Y:S01]  /*5450*/  LDC.64 R152, c[0x0][0x468] ;  /* 0x00011a00ff987b82 */ /* 0x000e220000000a00 */
[----:B------:R-:W-:Y:S01]  /*5460*/  FADD.FTZ R210, R170, -R203 ;  /* 0x800000cbaad27221 */ /* 0x000fe20000010000 */
[----:B------:R-:W-:Y:S01]  /*5470*/  PRMT R150, R145, 0x7632, R150 ;  /* 0x0000763291967816 */ /* 0x000fe20000000096 */
[-CC-:B------:R-:W-:Y:S01]  /*5480*/  FFMA.FTZ R202, R175, R196.reuse, R197.reuse ;  /* 0x000000c4afca7223 */ /* 0x180fe200000100c5 */
[-CC-:B------:R-:W-:Y:S01]  /*5490*/  FFMA.FTZ R212, R174, R196.reuse, R197.reuse ;  /* 0x000000c4aed47223 */ /* 0x180fe200000100c5 */
[-CC-:B------:R-:W-:Y:S01]  /*54a0*/  FFMA.FTZ R200, R179, R196.reuse, R197.reuse ;  /* 0x000000c4b3c87223 */ /* 0x180fe200000100c5 */
[----:B------:R-:W-:Y:S01]  /*54b0*/  PRMT R148, R144, 0x7632, R148 ;  /* 0x0000763290947816 */ /* 0x000fe20000000094 */
[----:B------:R-:W-:Y:S01]  /*54c0*/  FFMA.FTZ R205, R178, R196, R197 ;  /* 0x000000c4b2cd7223 */ /* 0x000fe200000100c5 */
        /* <DEDUP_REMOVED lines=29> */
.L_x_3621:
[----:B------:R-:W-:Y:S05]  /*56a0*/  BSYNC.RECONVERGENT B2 ;  /* 0x0000000000027941 */ /* 0x000fea0003800200 */
.L_x_3620:
[----:B------:R-:W-:Y:S04]  /*56b0*/  BSSY.RECONVERGENT B2, `(.L_x_3622) ;  /* 0x0000033000027945 */ /* 0x000fe80003800200 */
[----:B------:R-:W-:Y:S05]  /*56c0*/  @!P4 BRA `(.L_x_3623) ;  /* 0x0000000000c4c947 */ /* 0x000fea0003800000 */
[-CC-:B------:R-:W-:Y:S01]  /*56d0*/  FFMA.FTZ R201, R15, R196.reuse, R197.reuse ;  /* 0x000000c40fc97223 */ /* 0x180fe200000100c5 */
[----:B01----:R-:W-:Y:S01]  /*56e0*/  SHF.L.U32 R153, R139, 0x10, RZ ;  /* 0x000000108b997819 */ /* 0x003fe200000006ff */
[-C--:B------:R-:W-:Y:S01]  /*56f0*/  FFMA.FTZ R151, R13, R196.reuse, R197 ;  /* 0x000000c40d977223 */ /* 0x080fe200000100c5 */
[----:B------:R-:W-:Y:S01]  /*5700*/  PRMT R148, R138, 0x7632, R148 ;  /* 0x000076328a947816 */ /* 0x000fe20000000094 */
[----:B------:R-:W-:Y:S01]  /*5710*/  FADD.FTZ R201, R10, -R201 ;  /* 0x800000c90ac97221 */ /* 0x000fe20000010000 */
[-CC-:B------:R-:W-:Y:S01]  /*5720*/  FFMA.FTZ R150, R16, R196.reuse, R197.reuse ;  /* 0x000000c410967223 */ /* 0x180fe200000100c5 */
[----:B------:R-:W-:Y:S01]  /*5730*/  FFMA.FTZ R203, R20, R196, R197 ;  /* 0x000000c414cb7223 */ /* 0x000fe200000100c5 */
[----:B------:R-:W-:Y:S01]  /*5740*/  FADD.FTZ R202, R8, -R151 ;  /* 0x8000009708ca7221 */ /* 0x000fe20000010000 */
[----:B-----5:R-:W-:Y:S01]  /*5750*/  FFMA.FTZ R206, R162, R201, R153 ;  /* 0x000000c9a2ce7223 */ /* 0x020fe20000010099 */
[----:B------:R-:W-:Y:S01]  /*5760*/  SHF.L.U32 R151, R148, 0x10, RZ ;  /* 0x0000001094977819 */ /* 0x000fe200000006ff */
[----:B------:R-:W0:Y:S01]  /*5770*/  LDC.64 R152, c[0x0][0x468] ;  /* 0x00011a00ff987b82 */ /* 0x000e220000000a00 */
[----:B------:R-:W-:Y:S01]  /*5780*/  FADD.FTZ R150, R21, -R150 ;  /* 0x8000009615967221 */ /* 0x000fe20000010000 */
[----:B------:R-:W-:Y:S01]  /*5790*/  SHF.L.U32 R199, R199, 0x10, RZ ;  /* 0x00000010c7c77819 */ /* 0x000fe200000006ff */
[----:B------:R-:W-:Y:S01]  /*57a0*/  FADD.FTZ R208, R18, -R203 ;  /* 0x800000cb12d07221 */ /* 0x000fe20000010000 */
[----:B------:R-:W-:Y:S01]  /*57b0*/  SHF.L.U32 R149, R138, 0x10, RZ ;  /* 0x000000108a957819 */ /* 0x000fe200000006ff */
[----:B------:R-:W-:Y:S01]  /*57c0*/  FFMA.FTZ R204, R162, R150, R151 ;  /* 0x00000096a2cc7223 */ /* 0x000fe20000010097 */
[-CC-:B------:R-:W-:Y:S01]  /*57d0*/  FFMA.FTZ R148, R14, R196.reuse, R197.reuse ;  /* 0x000000c40e947223 */ /* 0x180fe200000100c5 */
[-CC-:B------:R-:W-:Y:S01]  /*57e0*/  FFMA.FTZ R203, R11, R196.reuse, R197.reuse ;  /* 0x000000c40bcb7223 */ /* 0x180fe200000100c5 */
[-CC-:B------:R-:W-:Y:S01]  /*57f0*/  FFMA.FTZ R201, R9, R196.reuse, R197.reuse ;  /* 0x000000c409c97223 */ /* 0x180fe200000100c5 */
        /* <DEDUP_REMOVED lines=13> */
[-C--:B------:R-:W-:Y:S01]  /*58d0*/  FMUL.FTZ R208, R208, R163.reuse ;  /* 0x000000a3d0d07220 */ /* 0x080fe20000410000 */
        /* <DEDUP_REMOVED lines=16> */
.L_x_3623:
[----:B------:R-:W-:Y:S05]  /*59e0*/  BSYNC.RECONVERGENT B2 ;  /* 0x0000000000027941 */ /* 0x000fea0003800200 */
.L_x_3622:
[----:B------:R-:W-:Y:S05]  /*59f0*/  @!P5 BRA `(.L_x_3614) ;  /* 0x000000100090d947 */ /* 0x000fea0003800000 */
[----:B012---:R-:W-:Y:S01]  /*5a00*/  PRMT R148, R83, 0x7632, R148 ;  /* 0x0000763253947816 */ /* 0x007fe20000000094 */
[-CC-:B------:R-:W-:Y:S01]  /*5a10*/  FFMA.FTZ R152, R160, R196.reuse, R197.reuse ;  /* 0x000000c4a0987223 */ /* 0x180fe200000100c5 */
[-CC-:B------:R-:W-:Y:S01]  /*5a20*/  FFMA.FTZ R155, R27, R196.reuse, R197.reuse ;  /* 0x000000c41b9b7223 */ /* 0x180fe200000100c5 */
[-C--:B------:R-:W-:Y:S01]  /*5a30*/  FFMA.FTZ R153, R25, R196.reuse, R197 ;  /* 0x000000c419997223 */ /* 0x080fe200000100c5 */
[----:B------:R-:W-:Y:S01]  /*5a40*/  SHF.L.U32 R149, R148, 0x10, RZ ;  /* 0x0000001094957819 */ /* 0x000fe200000006ff */
[----:B------:R-:W-:Y:S01]  /*5a50*/  FADD.FTZ R202, R159, -R152 ;  /* 0x800000989fca7221 */ /* 0x000fe20000010000 */
[----:B------:R-:W-:Y:S01]  /*5a60*/  PRMT R148, R82, 0x7632, R148 ;  /* 0x0000763252947816 */ /* 0x000fe20000000094 */
[----:B------:R-:W-:Y:S01]  /*5a70*/  FADD.FTZ R155, R158, -R155 ;  /* 0x8000009b9e9b7221 */ /* 0x000fe20000010000 */
[----:B------:R-:W-:Y:S01]  /*5a80*/  FFMA.FTZ R150, R156, R196, R197 ;  /* 0x000000c49c967223 */ /* 0x000fe200000100c5 */
[----:B-----5:R-:W-:Y:S01]  /*5a90*/  FFMA.FTZ R202, R162, R202, R149 ;  /* 0x000000caa2ca7223 */ /* 0x020fe20000010095 */
[----:B------:R-:W-:Y:S01]  /*5aa0*/  SHF.L.U32 R149, R83, 0x10, RZ ;  /* 0x0000001053957819 */ /* 0x000fe200000006ff */
[-CC-:B------:R-:W-:Y:S01]  /*5ab0*/  FFMA.FTZ R201, R23, R196.reuse, R197.reuse ;  /* 0x000000c417c97223 */ /* 0x180fe200000100c5 */
[-CC-:B------:R-:W-:Y:S01]  /*5ac0*/  FFMA.FTZ R204, R30, R196.reuse, R197.reuse ;  /* 0x000000c41ecc7223 */ /* 0x180fe200000100c5 */
[-CC-:B------:R-:W-:Y:S01]  /*5ad0*/  FFMA.FTZ R199, R7, R196.reuse, R197.reuse ;  /* 0x000000c407c77223 */ /* 0x180fe200000100c5 */
[----:B------:R-:W-:Y:S01]  /*5ae0*/  FFMA.FTZ R152, R28, R196, R197 ;  /* 0x000000c41c987223 */ /* 0x000fe200000100c5 */
[----:B------:R-:W-:Y:S01]  /*5af0*/  FADD.FTZ R196, R26, -R153 ;  /* 0x800000991ac47221 */ /* 0x000fe20000010000 */
[----:B------:R-:W-:Y:S01]  /*5b00*/  SHF.L.U32 R153, R148, 0x10, RZ ;  /* 0x0000001094997819 */ /* 0x000fe200000006ff */
[----:B------:R-:W-:Y:S01]  /*5b10*/  FFMA.FTZ R200, R162, R155, R149 ;  /* 0x0000009ba2c87223 */ /* 0x000fe20000010095 */
[----:B------:R-:W-:Y:S01]  /*5b20*/  FADD.FTZ R150, R157, -R150 ;  /* 0x800000969d967221 */ /* 0x000fe20000010000 */
[----:B------:R-:W0:Y:S01]  /*5b30*/  LDC.64 R148, c[0x0][0x468] ;  /* 0x00011a00ff947b82 */ /* 0x000e220000000a00 */
[----:B------:R-:W-:Y:S01]  /*5b40*/  SHF.L.U32 R151, R82, 0x10, RZ ;  /* 0x0000001052977819 */ /* 0x000fe200000006ff */
[----:B------:R-:W-:Y:S01]  /*5b50*/  FADD.FTZ R201, R24, -R201 ;  /* 0x800000c918c97221 */ /* 0x000fe20000010000 */
[----:B------:R-:W-:Y:S01]  /*5b60*/  FFMA.FTZ R198, R162, R150, R153 ;  /* 0x00000096a2c67223 */ /* 0x000fe20000010099 */
[----:B------:R-:W-:Y:S01]  /*5b70*/  PRMT R150, R81, 0x7632, R150 ;  /* 0x0000763251967816 */ /* 0x000fe20000000096 */
[-C--:B------:R-:W-:Y:S01]  /*5b80*/  FMUL.FTZ R202, R202, R163.reuse ;  /* 0x000000a3caca7220 */ /* 0x080fe20000410000 */
        /* <DEDUP_REMOVED lines=8> */
[----:B------:R-:W-:Y:S01]  /*5c10*/  FFMA.FTZ R154, R162, R154, R197 ;  /* 0x0000009aa29a7223 */ /* 0x000fe200000100c5 */
[----:B------:R-:W-:Y:S01]  /*5c20*/  FMUL.FTZ R197, R196, R163 ;  /* 0x000000a3c4c57220 */ /* 0x000fe20000410000 */
        /* <DEDUP_REMOVED lines=16> */
.L_x_3617:
[----:B------:R-:W-:Y:S04]  /*5d30*/  BSSY.RECONVERGENT B2, `(.L_x_3624) ;  /* 0x000003d000027945 */ /* 0x000fe80003800200 */
[----:B------:R-:W-:Y:S05]  /*5d40*/  @!P2 BRA `(.L_x_3625) ;  /* 0x0000000000eca947 */ /* 0x000fea0003800000 */
[-CC-:B------:R-:W-:Y:S01]  /*5d50*/  FFMA.FTZ R148, R191, R196.reuse, R197.reuse ;  /* 0x000000c4bf947223 */ /* 0x180fe200000100c5 */
[-CC-:B------:R-:W-:Y:S01]  /*5d60*/  FFMA.FTZ R132, R195, R196.reuse, R197.reuse ;  /* 0x000000c4c3847223 */ /* 0x180fe200000100c5 */
[-C--:B------:R-:W-:Y:S01]  /*5d70*/  FFMA.FTZ R153, R190, R196.reuse, R197 ;  /* 0x000000c4be997223 */ /* 0x080fe200000100c5 */
[----:B------:R-:W-:Y:S01]  /*5d80*/  PRMT R150, R141, 0x7632, R150 ;  /* 0x000076328d967816 */ /* 0x000fe20000000096 */
[----:B------:R-:W-:Y:S01]  /*5d90*/  FADD.FTZ R151, R189, -R148 ;  /* 0x80000094bd977221 */ /* 0x000fe20000010000 */
[C---:B------:R-:W-:Y:S01]  /*5da0*/  SHF.L.U32 R135, R140.reuse, 0x10, RZ ;  /* 0x000000108c877819 */ /* 0x040fe200000006ff */
[----:B------:R-:W-:Y:S01]  /*5db0*/  FADD.FTZ R133, R193, -R132 ;  /* 0x80000084c1857221 */ /* 0x000fe20000010000 */
[----:B------:R-:W-:Y:S01]  /*5dc0*/  PRMT R134, R140, 0x7632, R134 ;  /* 0x000076328c867816 */ /* 0x000fe20000000086 */
[----:B------:R-:W-:Y:S01]  /*5dd0*/  FADD.FTZ R153, R188, -R153 ;  /* 0x80000099bc997221 */ /* 0x000fe20000010000 */
[----:B------:R-:W-:Y:S01]  /*5de0*/  SHF.L.U32 R152, R141, 0x10, RZ ;  /* 0x000000108d987819 */ /* 0x000fe200000006ff */
[-C--:B------:R-:W-:Y:S01]  /*5df0*/  FFMA.FTZ R149, R194, R196.reuse, R197 ;  /* 0x000000c4c2957223 */ /* 0x080fe200000100c5 */
[----:B------:R-:W-:Y:S01]  /*5e00*/  SHF.L.U32 R148, R150, 0x10, RZ ;  /* 0x0000001096947819 */ /* 0x000fe200000006ff */
[----:B-----5:R-:W-:Y:S01]  /*5e10*/  FFMA.FTZ R132, R162, R133, R135 ;  /* 0x00000085a2847223 */ /* 0x020fe20000010087 */
[----:B------:R-:W-:Y:S01]  /*5e20*/  SHF.L.U32 R134, R134, 0x10, RZ ;  /* 0x0000001086867819 */ /* 0x000fe200000006ff */
[----:B------:R-:W-:Y:S01]  /*5e30*/  FADD.FTZ R149, R192, -R149 ;  /* 0x80000095c0957221 */ /* 0x000fe20000010000 */
[C---:B------:R-:W-:Y:S01]  /*5e40*/  FFMA.FTZ R150, R162.reuse, R151, R152 ;  /* 0x00000097a2967223 */ /* 0x040fe20000010098 */
[C---:B------:R-:W-:Y:S01]  /*5e50*/  FFMA.FTZ R135, R162.reuse, R153, R148 ;  /* 0x00000099a2877223 */ /* 0x040fe20000010094 */
[----:B------:R-:W0:Y:S01]  /*5e60*/  LDC.64 R154, c[0x0][0x478] ;  /* 0x00011e00ff9a7b82 */ /* 0x000e220000000a00 */
[----:B------:R-:W-:Y:S01]  /*5e70*/  FFMA.FTZ R134, R162, R149, R134 ;  /* 0x00000095a2867223 */ /* 0x000fe20000010086 */
[-C--:B------:R-:W-:Y:S01]  /*5e80*/  FFMA.FTZ R148, R187, R196.reuse, R197 ;  /* 0x000000c4bb947223 */ /* 0x080fe200000100c5 */
[----:B------:R-:W-:Y:S01]  /*5e90*/  PRMT R149, R142, 0x7632, R149 ;  /* 0x000076328e957816 */ /* 0x000fe20000000095 */
[-CC-:B------:R-:W-:Y:S01]  /*5ea0*/  FFMA.FTZ R199, R186, R196.reuse, R197.reuse ;  /* 0x000000c4bac77223 */ /* 0x180fe200000100c5 */
[----:B------:R-:W-:Y:S01]  /*5eb0*/  PRMT R204, R143, 0x7632, R204 ;  /* 0x000076328fcc7816 */ /* 0x000fe200000000cc */
[-CC-:B------:R-:W-:Y:S01]  /*5ec0*/  FFMA.FTZ R198, R183, R196.reuse, R197.reuse ;  /* 0x000000c4b7c67223 */ /* 0x180fe200000100c5 */
[----:B------:R-:W-:Y:S01]  /*5ed0*/  FFMA.FTZ R205, R182, R196, R197 ;  /* 0x000000c4b6cd7223 */ /* 0x000fe200000100c5 */
[----:B------:R-:W1:Y:S01]  /*5ee0*/  LDC.64 R152, c[0x0][0x468] ;  /* 0x00011a00ff987b82 */ /* 0x000e620000000a00 */
        /* <DEDUP_REMOVED lines=11> */
[----:B------:R-:W-:Y:S01]  /*5fa0*/  FMUL.FTZ R148, R132, R163 ;  /* 0x000000a384947220 */ /* 0x000fe20000410000 */
        /* <DEDUP_REMOVED lines=10> */
[----:B------:R-:W-:Y:S01]  /*6050*/  FMUL.FTZ R207, R205, R163 ;  /* 0x000000a3cdcf7220 */ /* 0x000fe20000410000 */
        /* <DEDUP_REMOVED lines=10> */
.L_x_3625:
[----:B------:R-:W-:Y:S05]  /*6100*/  BSYNC.RECONVERGENT B2 ;  /* 0x0000000000027941 */ /* 0x000fea0003800200 */
.L_x_3624:
[----:B------:R-:W-:Y:S04]  /*6110*/  BSSY.RECONVERGENT B2, `(.L_x_3626) ;  /* 0x000003d000027945 */ /* 0x000fe80003800200 */
[----:B------:R-:W-:Y:S05]  /*6120*/  @!P3 BRA `(.L_x_3627) ;  /* 0x0000000000ecb947 */ /* 0x000fea0003800000 */
[-CC-:B0-----:R-:W-:Y:S01]  /*6130*/  FFMA.FTZ R148, R175, R196.reuse, R197.reuse ;  /* 0x000000c4af947223 */ /* 0x181fe200000100c5 */
[-CC-:B------:R-:W-:Y:S01]  /*6140*/  FFMA.FTZ R132, R179, R196.reuse, R197.reuse ;  /* 0x000000c4b3847223 */ /* 0x180fe200000100c5 */
[-C--:B------:R-:W-:Y:S01]  /*6150*/  FFMA.FTZ R154, R174, R196.reuse, R197 ;  /* 0x000000c4ae9a7223 */ /* 0x080fe200000100c5 */
[----:B------:R-:W-:Y:S01]  /*6160*/  PRMT R150, R145, 0x7632, R150 ;  /* 0x0000763291967816 */ /* 0x000fe20000000096 */
[----:B------:R-:W-:Y:S01]  /*6170*/  FADD.FTZ R151, R173, -R148 ;  /* 0x80000094ad977221 */ /* 0x000fe20000010000 */
[----:B------:R-:W-:Y:S01]  /*6180*/  SHF.L.U32 R135, R144, 0x10, RZ ;  /* 0x0000001090877819 */ /* 0x000fe200000006ff */
[----:B------:R-:W-:Y:S01]  /*6190*/  FADD.FTZ R133, R177, -R132 ;  /* 0x80000084b1857221 */ /* 0x000fe20000010000 */
[----:B------:R-:W-:Y:S01]  /*61a0*/  SHF.L.U32 R152, R145, 0x10, RZ ;  /* 0x0000001091987819 */ /* 0x000fe200000006ff */
[----:B------:R-:W-:Y:S01]  /*61b0*/  FADD.FTZ R153, R171, -R154 ;  /* 0x8000009aab997221 */ /* 0x000fe20000010000 */
[----:B------:R-:W-:Y:S01]  /*61c0*/  SHF.L.U32 R148, R150, 0x10, RZ ;  /* 0x0000001096947819 */ /* 0x000fe200000006ff */
[----:B-----5:R-:W-:Y:S01]  /*61d0*/  FFMA.FTZ R132, R162, R133, R135 ;  /* 0x00000085a2847223 */ /* 0x020fe20000010087 */
[----:B------:R-:W-:Y:S01]  /*61e0*/  PRMT R134, R144, 0x7632, R134 ;  /* 0x0000763290867816 */ /* 0x000fe20000000086 */
[-C--:B------:R-:W-:Y:S01]  /*61f0*/  FFMA.FTZ R149, R178, R196.reuse, R197 ;  /* 0x000000c4b2957223 */ /* 0x080fe200000100c5 */
[C---:B------:R-:W-:Y:S01]  /*6200*/  FFMA.FTZ R150, R162.reuse, R151, R152 ;  /* 0x00000097a2967223 */ /* 0x040fe20000010098 */
[--C-:B------:R-:W-:Y:S01]  /*6210*/  FFMA.FTZ R135, R162, R153, R148.reuse ;  /* 0x00000099a2877223 */ /* 0x100fe20000010094 */
[----:B------:R-:W0:Y:S01]  /*6220*/  LDC.64 R154, c[0x0][0x478] ;  /* 0x00011e00ff9a7b82 */ /* 0x000e220000000a00 */
[----:B------:R-:W-:Y:S01]  /*6230*/  SHF.L.U32 R134, R134, 0x10, RZ ;  /* 0x0000001086867819 */ /* 0x000fe200000006ff */
[----:B------:R-:W-:Y:S01]  /*6240*/  FADD.FTZ R149, R176, -R149 ;  /* 0x80000095b0957221 */ /* 0x000fe20000010000 */
[----:B------:R-:W-:Y:S01]  /*6250*/  PRMT R148, R146, 0x7632, R148 ;  /* 0x0000763292947816 */ /* 0x000fe20000000094 */
[-CC-:B------:R-:W-:Y:S01]  /*6260*/  FFMA.FTZ R133, R165, R196.reuse, R197.reuse ;  /* 0x000000c4a5857223 */ /* 0x180fe200000100c5 */
[-CC-:B------:R-:W-:Y:S01]  /*6270*/  FFMA.FTZ R198, R168, R196.reuse, R197.reuse ;  /* 0x000000c4a8c67223 */ /* 0x180fe200000100c5 */
[----:B------:R-:W-:Y:S01]  /*6280*/  PRMT R204, R147, 0x7632, R204 ;  /* 0x0000763293cc7816 */ /* 0x000fe200000000cc */
[----:B------:R-:W-:Y:S01]  /*6290*/  FFMA.FTZ R134, R162, R149, R134 ;  /* 0x00000095a2867223 */ /* 0x000fe20000010086 */
[----:B------:R-:W1:Y:S01]  /*62a0*/  LDC.64 R152, c[0x0][0x468] ;  /* 0x00011a00ff987b82 */ /* 0x000e620000000a00 */
        /* <DEDUP_REMOVED lines=35> */
.L_x_3627:
[----:B------:R-:W-:Y:S05]  /*64e0*/  BSYNC.RECONVERGENT B2 ;  /* 0x0000000000027941 */ /* 0x000fea0003800200 */
.L_x_3626:
[----:B------:R-:W-:Y:S04]  /*64f0*/  BSSY.RECONVERGENT B2, `(.L_x_3628) ;  /* 0x000003a000027945 */ /* 0x000fe80003800200 */
[----:B------:R-:W-:Y:S05]  /*6500*/  @!P4 BRA `(.L_x_3629) ;  /* 0x0000000000e0c947 */ /* 0x000fea0003800000 */
[-CC-:B01----:R-:W-:Y:S01]  /*6510*/  FFMA.FTZ R135, R9, R196.reuse, R197.reuse ;  /* 0x000000c409877223 */ /* 0x183fe200000100c5 */
[-CC-:B------:R-:W-:Y:S01]  /*6520*/  FFMA.FTZ R151, R11, R196.reuse, R197.reuse ;  /* 0x000000c40b977223 */ /* 0x180fe200000100c5 */
[-CC-:B------:R-:W-:Y:S01]  /*6530*/  FFMA.FTZ R150, R14, R196.reuse, R197.reuse ;  /* 0x000000c40e967223 */ /* 0x180fe200000100c5 */
[----:B------:R-:W-:Y:S01]  /*6540*/  SHF.L.U32 R149, R136, 0x10, RZ ;  /* 0x0000001088957819 */ /* 0x000fe200000006ff */
[----:B------:R-:W-:Y:S01]  /*6550*/  FFMA.FTZ R132, R12, R196, R197 ;  /* 0x000000c40c847223 */ /* 0x000fe200000100c5 */
[----:B------:R-:W-:Y:S01]  /*6560*/  SHF.L.U32 R133, R202, 0x10, RZ ;  /* 0x00000010ca857819 */ /* 0x000fe200000006ff */
[----:B------:R-:W-:Y:S01]  /*6570*/  FADD.FTZ R135, R4, -R135 ;  /* 0x8000008704877221 */ /* 0x000fe20000010000 */
[----:B------:R-:W-:Y:S01]  /*6580*/  SHF.L.U32 R148, R137, 0x10, RZ ;  /* 0x0000001089947819 */ /* 0x000fe200000006ff */
[----:B------:R-:W0:Y:S01]  /*6590*/  LDC.64 R154, c[0x0][0x478] ;  /* 0x00011e00ff9a7b82 */ /* 0x000e220000000a00 */
[----:B------:R-:W-:Y:S01]  /*65a0*/  FADD.FTZ R151, R6, -R151 ;  /* 0x8000009706977221 */ /* 0x000fe20000010000 */
[----:B------:R-:W-:Y:S01]  /*65b0*/  FADD.FTZ R150, R19, -R150 ;  /* 0x8000009613967221 */ /* 0x000fe20000010000 */
[----:B------:R-:W-:Y:S01]  /*65c0*/  SHF.L.U32 R203, R203, 0x10, RZ ;  /* 0x00000010cbcb7819 */ /* 0x000fe200000006ff */
[----:B------:R-:W-:Y:S01]  /*65d0*/  FADD.FTZ R134, R17, -R132 ;  /* 0x8000008411867221 */ /* 0x000fe20000010000 */
[C---:B-----5:R-:W-:Y:S01]  /*65e0*/  FFMA.FTZ R132, R162.reuse, R135, R149 ;  /* 0x00000087a2847223 */ /* 0x060fe20000010095 */
[C---:B------:R-:W-:Y:S01]  /*65f0*/  FFMA.FTZ R151, R162.reuse, R151, R148 ;  /* 0x00000097a2977223 */ /* 0x040fe20000010094 */
[----:B------:R-:W-:Y:S01]  /*6600*/  FFMA.FTZ R150, R162, R150, R133 ;  /* 0x00000096a2967223 */ /* 0x000fe20000010085 */
[----:B------:R-:W1:Y:S01]  /*6610*/  LDC.64 R152, c[0x0][0x468] ;  /* 0x00011a00ff987b82 */ /* 0x000e620000000a00 */
[----:B------:R-:W-:Y:S01]  /*6620*/  PRMT R135, R138, 0x7632, R135 ;  /* 0x000076328a877816 */ /* 0x000fe20000000087 */
[-CC-:B------:R-:W-:Y:S01]  /*6630*/  FFMA.FTZ R133, R13, R196.reuse, R197.reuse ;  /* 0x000000c40d857223 */ /* 0x180fe200000100c5 */
[----:B------:R-:W-:Y:S01]  /*6640*/  FFMA.FTZ R148, R16, R196, R197 ;  /* 0x000000c410947223 */ /* 0x000fe200000100c5 */
[----:B------:R-:W-:Y:S01]  /*6650*/  FFMA.FTZ R134, R162, R134, R203 ;  /* 0x00000086a2867223 */ /* 0x000fe200000100cb */
        /* <DEDUP_REMOVED lines=12> */
[----:B------:R-:W-:Y:S01]  /*6720*/  F2FP.BF16.F32.PACK_AB R133, R150, R151 ;  /* 0x000000979685723e */ /* 0x000fe200000010ff */
[C---:B------:R-:W-:Y:S01]  /*6730*/  FFMA.FTZ R203, R162.reuse, R199, R202 ;  /* 0x000000c7a2cb7223 */ /* 0x040fe200000100ca */
[----:B------:R-:W-:Y:S01]  /*6740*/  FFMA.FTZ R198, R162, R148, R201 ;  /* 0x00000094a2c67223 */ /* 0x000fe200000100c9 */
[-C--:B------:R-:W-:Y:S01]  /*6750*/  FMUL.FTZ R199, R132, R163.reuse ;  /* 0x000000a384c77220 */ /* 0x080fe20000410000 */
[C---:B------:R-:W-:Y:S01]  /*6760*/  F2FP.BF16.F32.PACK_AB R132, R134.reuse, R132 ;  /* 0x000000848684723e */ /* 0x040fe200000010ff */
[-C--:B------:R-:W-:Y:S01]  /*6770*/  FMUL.FTZ R148, R134, R163.reuse ;  /* 0x000000a386947220 */ /* 0x080fe20000410000 */
[-C--:B------:R-:W-:Y:S01]  /*6780*/  FMUL.FTZ R149, R150, R163.reuse ;  /* 0x000000a396957220 */ /* 0x080fe20000410000 */
        /* <DEDUP_REMOVED lines=16> */
.L_x_3629:
[----:B------:R-:W-:Y:S05]  /*6890*/  BSYNC.RECONVERGENT B2 ;  /* 0x0000000000027941 */ /* 0x000fea0003800200 */
.L_x_3628:
[----:B------:R-:W-:Y:S05]  /*68a0*/  @!P5 BRA `(.L_x_3614) ;  /* 0x0000000000e4d947 */ /* 0x000fea0003800000 */
[----:B012---:R-:W0:Y:S01]  /*68b0*/  LDC.64 R152, c[0x0][0x478] ;  /* 0x00011e00ff987b82 */ /* 0x007e220000000a00 */
[-CC-:B------:R-:W-:Y:S01]  /*68c0*/  FFMA.FTZ R134, R28, R196.reuse, R197.reuse ;  /* 0x000000c41c867223 */ /* 0x180fe200000100c5 */
[-CC-:B------:R-:W-:Y:S01]  /*68d0*/  FFMA.FTZ R151, R27, R196.reuse, R197.reuse ;  /* 0x000000c41b977223 */ /* 0x180fe200000100c5 */
[----:B------:R-:W-:Y:S01]  /*68e0*/  SHF.L.U32 R133, R200, 0x10, RZ ;  /* 0x00000010c8857819 */ /* 0x000fe200000006ff */
[-CC-:B------:R-:W-:Y:S01]  /*68f0*/  FFMA.FTZ R135, R7, R196.reuse, R197.reuse ;  /* 0x000000c407877223 */ /* 0x180fe200000100c5 */
[----:B------:R-:W-:Y:S01]  /*6900*/  FADD.FTZ R134, R29, -R134 ;  /* 0x800000861d867221 */ /* 0x000fe20000010000 */
[-CC-:B------:R-:W-:Y:S01]  /*6910*/  FFMA.FTZ R202, R160, R196.reuse, R197.reuse ;  /* 0x000000c4a0ca7223 */ /* 0x180fe200000100c5 */
[-CC-:B------:R-:W-:Y:S01]  /*6920*/  FFMA.FTZ R149, R23, R196.reuse, R197.reuse ;  /* 0x000000c417957223 */ /* 0x180fe200000100c5 */
[----:B------:R-:W1:Y:S01]  /*6930*/  LDC.64 R154, c[0x0][0x468] ;  /* 0x00011a00ff9a7b82 */ /* 0x000e620000000a00 */
[-CC-:B------:R-:W-:Y:S01]  /*6940*/  FFMA.FTZ R148, R30, R196.reuse, R197.reuse ;  /* 0x000000c41e947223 */ /* 0x180fe200000100c5 */
[-CC-:B------:R-:W-:Y:S01]  /*6950*/  FFMA.FTZ R199, R25, R196.reuse, R197.reuse ;  /* 0x000000c419c77223 */ /* 0x180fe200000100c5 */
[----:B------:R-:W-:Y:S01]  /*6960*/  FFMA.FTZ R198, R156, R196, R197 ;  /* 0x000000c49cc67223 */ /* 0x000fe200000100c5 */
[C---:B------:R-:W-:Y:S01]  /*6970*/  SHF.L.U32 R196, R83.reuse, 0x10, RZ ;  /* 0x0000001053c47819 */ /* 0x040fe200000006ff */
[----:B------:R-:W-:Y:S01]  /*6980*/  FADD.FTZ R151, R158, -R151 ;  /* 0x800000979e977221 */ /* 0x000fe20000010000 */
[----:B------:R-:W-:Y:S01]  /*6990*/  PRMT R150, R83, 0x7632, R150 ;  /* 0x0000763253967816 */ /* 0x000fe20000000096 */
[----:B------:R-:W-:Y:S01]  /*69a0*/  FADD.FTZ R135, R22, -R135 ;  /* 0x8000008716877221 */ /* 0x000fe20000010000 */
[----:B------:R-:W-:Y:S01]  /*69b0*/  SHF.L.U32 R132, R80, 0x10, RZ ;  /* 0x0000001050847819 */ /* 0x000fe200000006ff */
[--C-:B-----5:R-:W-:Y:S01]  /*69c0*/  FFMA.FTZ R134, R162, R134, R133.reuse ;  /* 0x00000086a2867223 */ /* 0x120fe20000010085 */
[----:B------:R-:W-:Y:S01]  /*69d0*/  PRMT R133, R81, 0x7632, R133 ;  /* 0x0000763251857816 */ /* 0x000fe20000000085 */
[----:B------:R-:W-:Y:S01]  /*69e0*/  FADD.FTZ R197, R159, -R202 ;  /* 0x800000ca9fc57221 */ /* 0x000fe20000010000 */
[----:B------:R-:W-:Y:S01]  /*69f0*/  SHF.L.U32 R201, R150, 0x10, RZ ;  /* 0x0000001096c97819 */ /* 0x000fe200000006ff */
[C---:B------:R-:W-:Y:S01]  /*6a00*/  FFMA.FTZ R202, R162.reuse, R151, R196 ;  /* 0x00000097a2ca7223 */ /* 0x040fe200000100c4 */
        /* <DEDUP_REMOVED lines=12> */
[C---:B------:R-:W-:Y:S01]  /*6ad0*/  FFMA.FTZ R201, R162.reuse, R197, R201 ;  /* 0x000000c5a2c97223 */ /* 0x040fe200000100c9 */
[C---:B------:R-:W-:Y:S01]  /*6ae0*/  FFMA.FTZ R196, R162.reuse, R199, R196 ;  /* 0x000000c7a2c47223 */ /* 0x040fe200000100c4 */
[----:B------:R-:W-:Y:S01]  /*6af0*/  FFMA.FTZ R200, R162, R133, R200 ;  /* 0x00000085a2c87223 */ /* 0x000fe200000100c8 */
[----:B0-----:R-:W-:-:S04]  /*6b00*/  IMAD.WIDE.U32 R152, R161, 0x10, R152 ;  /* 0x00000010a1987825 */ /* 0x001fc800078e0098 */
[-C--:B------:R-:W-:Y:S01]  /*6b10*/  FMUL.FTZ R149, R132, R163.reuse ;  /* 0x000000a384957220 */ /* 0x080fe20000410000 */
[----:B------:R-:W-:Y:S01]  /*6b20*/  FMUL.FTZ R148, R134, R163 ;  /* 0x000000a386947220 */ /* 0x000fe20000410000 */
[----:B------:R-:W-:Y:S01]  /*6b30*/  F2FP.BF16.F32.PACK_AB R133, R151, R150 ;  /* 0x000000969785723e */ /* 0x000fe200000010ff */
[----:B-1----:R-:W-:-:S04]  /*6b40*/  IMAD.WIDE.U32 R154, R161, 0x10, R154 ;  /* 0x00000010a19a7825 */ /* 0x002fc800078e009a */
[-C--:B------:R-:W-:Y:S01]  /*6b50*/  FMUL.FTZ R161, R150, R163.reuse ;  /* 0x000000a396a17220 */ /* 0x080fe20000410000 */
[-C--:B------:R-:W-:Y:S01]  /*6b60*/  FMUL.FTZ R197, R202, R163.reuse ;  /* 0x000000a3cac57220 */ /* 0x080fe20000410000 */
[-C--:B------:R-:W-:Y:S01]  /*6b70*/  FMUL.FTZ R198, R201, R163.reuse ;  /* 0x000000a3c9c67220 */ /* 0x080fe20000410000 */
[-C--:B------:R-:W-:Y:S01]  /*6b80*/  FMUL.FTZ R150, R151, R163.reuse ;  /* 0x000000a397967220 */ /* 0x080fe20000410000 */
[-C--:B------:R-:W-:Y:S01]  /*6b90*/  FMUL.FTZ R162, R196, R163.reuse ;  /* 0x000000a3c4a27220 */ /* 0x080fe20000410000 */
[----:B------:R-:W-:Y:S01]  /*6ba0*/  FMUL.FTZ R163, R200, R163 ;  /* 0x000000a3c8a37220 */ /* 0x000fe20000410000 */
[----:B------:R-:W-:Y:S02]  /*6bb0*/  F2FP.BF16.F32.PACK_AB R132, R134, R132 ;  /* 0x000000848684723e */ /* 0x000fe400000010ff */
[----:B------:R-:W-:Y:S02]  /*6bc0*/  F2FP.BF16.F32.PACK_AB R148, R148, R149 ;  /* 0x000000959494723e */ /* 0x000fe400000010ff */
[----:B------:R-:W-:-:S02]  /*6bd0*/  F2FP.BF16.F32.PACK_AB R135, R201, R202 ;  /* 0x000000cac987723e */ /* 0x000fc400000010ff */
[----:B------:R-:W-:Y:S02]  /*6be0*/  F2FP.BF16.F32.PACK_AB R134, R200, R196 ;  /* 0x000000c4c886723e */ /* 0x000fe400000010ff */
[----:B------:R-:W-:Y:S02]  /*6bf0*/  F2FP.BF16.F32.PACK_AB R149, R150, R161 ;  /* 0x000000a19695723e */ /* 0x000fe400000010ff */
[----:B------:R-:W-:Y:S01]  /*6c00*/  F2FP.BF16.F32.PACK_AB R151, R198, R197 ;  /* 0x000000c5c697723e */ /* 0x000fe200000010ff */
[----:B------:R3:W-:Y:S01]  /*6c10*/  STG.E.128 desc[UR6][R152.64], R132 ;  /* 0x0000008498007986 */ /* 0x0007e2000c101d06 */
[----:B------:R-:W-:-:S05]  /*6c20*/  F2FP.BF16.F32.PACK_AB R150, R163, R162 ;  /* 0x000000a2a396723e */ /* 0x000fca00000010ff */
[----:B------:R3:W-:Y:S02]  /*6c30*/  STG.E.128 desc[UR6][R154.64], R148 ;  /* 0x000000949a007986 */ /* 0x0007e4000c101d06 */
.L_x_3614:
[----:B------:R-:W-:Y:S05]  /*6c40*/  BSYNC.RECONVERGENT B1 ;  /* 0x0000000000017941 */ /* 0x000fea0003800200 */
.L_x_3600:
[----:B01234-:R-:W0:Y:S02]  /*6c50*/  LDC.64 R148, c[0x0][0x380] ;  /* 0x0000e000ff947b82 */ /* 0x01fe240000000a00 */
[----:B0-----:R-:W-:-:S04]  /*6c60*/  LEA R5, R148, R5, 0x2 ;  /* 0x0000000594057211 */ /* 0x001fc800078e10ff */
[----:B------:R-:W-:-:S13]  /*6c70*/  ISETP.GE.AND P1, PT, R5, R149, PT ;  /* 0x000000950500720c */ /* 0x000fda0003f26270 */
[----:B------:R-:W-:Y:S05]  /*6c80*/  @!P1 BRA `(.L_x_3630) ;  /* 0xffffff9800a09947 */ /* 0x000fea000383ffff */
.L_x_3583:
[----:B------:R-:W-:Y:S05]  /*6c90*/  BSYNC B0 ;  /* 0x0000000000007941 */ /* 0x000fea0003800000 */
.L_x_3582:
        /* <DEDUP_REMOVED lines=256> */
.L_x_3599:
        /* <DEDUP_REMOVED lines=8> */
.L_x_3632:
[----:B------:R-:W-:Y:S05]  /*7d20*/  BSYNC B1 ;  /* 0x0000000000017941 */ /* 0x000fea0003800000 */
.L_x_3631:
        /* <DEDUP_REMOVED lines=9> */
.L_x_3633:
[C---:B------:R-:W-:Y:S01]  /*7dc0*/  PRMT R201, R139.reuse, 0x7632, R201 ;  /* 0x000076328bc97816 */ /* 0x040fe200000000c9 */
[----:B------:R-:W-:Y:S01]  /*7dd0*/  FADD.FTZ R148, R148, R197 ;  /* 0x000000c594947221 */ /* 0x000fe20000010000 */
[----:B------:R-:W-:Y:S02]  /*7de0*/  PRMT R199, R139, 0x7632, R199 ;  /* 0x000076328bc77816 */ /* 0x000fe400000000c7 */
        /* <DEDUP_REMOVED lines=8> */
.L_x_3634:
[--C-:B------:R-:W-:Y:S01]  /*7e70*/  FADD.FTZ R149, R149, R198.reuse ;  /* 0x000000c695957221 */ /* 0x100fe20000010000 */
[----:B------:R-:W-:-:S04]  /*7e80*/  PRMT R198, R136, 0x7632, R198 ;  /* 0x0000763288c67816 */ /* 0x000fc800000000c6 */
[----:B------:R-:W-:Y:S02]  /*7e90*/  MOV R205, R149 ;  /* 0x0000009500cd7202 */ /* 0x000fe40000000f00 */
[----:B------:R-:W-:-:S07]  /*7ea0*/  MOV R151, R154 ;  /* 0x0000009a00977202 */ /* 0x000fce0000000f00 */
[----:B------:R-:W-:Y:S05]  /*7eb0*/  WARPSYNC.COLLECTIVE R204, `(.L_x_3635) ;  /* 0x00000000cc087348 */ /* 0x000fea0003c00000 */
[----:B------:R0:W1:Y:S02]  /*7ec0*/  SHFL.BFLY P6, R154, R205, R206, R207 ;  /* 0x0c0000cecd9a7389 */ /* 0x00006400000c00cf */
[----:B01----:R-:W-:Y:S05]  /*7ed0*/  ENDCOLLECTIVE ;  /* 0x000000000000791b */ /* 0x003fea0003800000 */
.L_x_3635:
[----:B------:R-:W-:-:S05]  /*7ee0*/  FADD.FTZ R151, R148, R151 ;  /* 0x0000009794977221 */ /* 0x000fca0000010000 */
[----:B------:R-:W-:Y:S01]  /*7ef0*/  MOV R205, R151 ;  /* 0x0000009700cd7202 */ /* 0x000fe20000000f00 */
[----:B------:R-:W-:Y:S01]  /*7f00*/  HFMA2 R206, -RZ, RZ, 0, 2.384185791015625e-07 ;  /* 0x00000004ffce7431 */ /* 0x000fe200000001ff */
[----:B------:R-:W-:-:S07]  /*7f10*/  MOV R150, R154 ;  /* 0x0000009a00967202 */ /* 0x000fce0000000f00 */
[----:B------:R-:W-:Y:S05]  /*7f20*/  WARPSYNC.COLLECTIVE R204, `(.L_x_3636) ;  /* 0x00000000cc087348 */ /* 0x000fea0003c00000 */
[----:B------:R0:W1:Y:S02]  /*7f30*/  SHFL.BFLY P6, R154, R205, R206, R207 ;  /* 0x0c0000cecd9a7389 */ /* 0x00006400000c00cf */
[----:B01----:R-:W-:Y:S05]  /*7f40*/  ENDCOLLECTIVE ;  /* 0x000000000000791b */ /* 0x003fea0003800000 */
.L_x_3636:
[----:B------:R-:W-:-:S05]  /*7f50*/  FADD.FTZ R150, R149, R150 ;  /* 0x0000009695967221 */ /* 0x000fca0000010000 */
[----:B------:R-:W-:Y:S02]  /*7f60*/  MOV R205, R150 ;  /* 0x0000009600cd7202 */ /* 0x000fe40000000f00 */
[----:B------:R-:W-:-:S07]  /*7f70*/  MOV R152, R154 ;  /* 0x0000009a00987202 */ /* 0x000fce0000000f00 */
[----:B------:R-:W-:Y:S05]  /*7f80*/  WARPSYNC.COLLECTIVE R204, `(.L_x_3637) ;  /* 0x00000000cc087348 */ /* 0x000fea0003c00000 */
[----:B------:R0:W1:Y:S02]  /*7f90*/  SHFL.BFLY P6, R154, R205, R206, R207 ;  /* 0x0c0000cecd9a7389 */ /* 0x00006400000c00cf */
[----:B01----:R-:W-:Y:S05]  /*7fa0*/  ENDCOLLECTIVE ;  /* 0x000000000000791b */ /* 0x003fea0003800000 */
.L_x_3637:
[----:B------:R-:W-:-:S05]  /*7fb0*/  FADD.FTZ R152, R151, R152 ;  /* 0x0000009897987221 */ /* 0x000fca0000010000 */
[----:B------:R-:W-:Y:S01]  /*7fc0*/  MOV R205, R152 ;  /* 0x0000009800cd7202 */ /* 0x000fe20000000f00 */
[----:B------:R-:W-:Y:S01]  /*7fd0*/  HFMA2 R206, -RZ, RZ, 0, 4.76837158203125e-07 ;  /* 0x00000008ffce7431 */ /* 0x000fe200000001ff */
[----:B------:R-:W-:-:S07]  /*7fe0*/  MOV R153, R154 ;  /* 0x0000009a00997202 */ /* 0x000fce0000000f00 */
[----:B------:R-:W-:Y:S05]  /*7ff0*/  WARPSYNC.COLLECTIVE R204, `(.L_x_3638) ;  /* 0x00000000cc087348 */ /* 0x000fea0003c00000 */
[----:B------:R0:W1:Y:S02]  /*8000*/  SHFL.BFLY P6, R154, R205, R206, R207 ;  /* 0x0c0000cecd9a7389 */ /* 0x00006400000c00cf */
[----:B01----:R-:W-:Y:S05]  /*8010*/  ENDCOLLECTIVE ;  /* 0x000000000000791b */ /* 0x003fea0003800000 */
.L_x_3638:
[----:B------:R-:W-:-:S05]  /*8020*/  FADD.FTZ R153, R150, R153 ;  /* 0x0000009996997221 */ /* 0x000fca0000010000 */
[----:B------:R-:W-:Y:S02]  /*8030*/  MOV R205, R153 ;  /* 0x0000009900cd7202 */ /* 0x000fe40000000f00 */
[----:B------:R-:W-:-:S07]  /*8040*/  MOV R155, R154 ;  /* 0x0000009a009b7202 */ /* 0x000fce0000000f00 */
[----:B------:R-:W-:Y:S05]  /*8050*/  WARPSYNC.COLLECTIVE R204, `(.L_x_3639) ;  /* 0x00000000cc087348 */ /* 0x000fea0003c00000 */
[----:B------:R0:W1:Y:S02]  /*8060*/  SHFL.BFLY P6, R154, R205, R206, R207 ;  /* 0x0c0000cecd9a7389 */ /* 0x00006400000c00cf */
[----:B01----:R-:W-:Y:S05]  /*8070*/  ENDCOLLECTIVE ;  /* 0x000000000000791b */ /* 0x003fea0003800000 */
.L_x_3639:
        /* <DEDUP_REMOVED lines=8> */
.L_x_3640:
[----:B------:R-:W-:Y:S02]  /*8100*/  MOV R205, R148 ;  /* 0x0000009400cd7202 */ /* 0x000fe40000000f00 */
[----:B------:R-:W-:-:S07]  /*8110*/  MOV R149, R154 ;  /* 0x0000009a00957202 */ /* 0x000fce0000000f00 */
[----:B------:R-:W-:Y:S05]  /*8120*/  WARPSYNC.COLLECTIVE R204, `(.L_x_3641) ;  /* 0x00000000cc087348 */ /* 0x000fea0003c00000 */
[----:B------:R0:W1:Y:S02]  /*8130*/  SHFL.BFLY P6, R154, R205, R206, R207 ;  /* 0x0c0000cecd9a7389 */ /* 0x00006400000c00cf */
[----:B01----:R-:W-:Y:S05]  /*8140*/  ENDCOLLECTIVE ;  /* 0x000000000000791b */ /* 0x003fea0003800000 */
.L_x_3641:
[----:B------:R-:W-:Y:S02]  /*8150*/  MOV R197, R154 ;  /* 0x0000009a00c57202 */ /* 0x000fe40000000f00 */
[----:B------:R-:W-:Y:S01]  /*8160*/  PRMT R154, R80, 0x7632, R154 ;  /* 0x00007632509a7816 */ /* 0x000fe2000000009a */
[----:B------:R-:W-:Y:S06]  /*8170*/  BRA `(.L_x_3642) ;  /* 0xffffffb400cc7947 */ /* 0x000fec000383ffff */
.L_x_3643:
        /* <DEDUP_REMOVED lines=16> */
.L_x_19986:


//--------------------- .text._ZN10layer_norm13ln_bwd_kernelINS_13Kernel_traitsIf13__nv_bfloat16S2_S2_fjLj1024ELj1ELj4ELj1ELj16ENS_18Kernel_traits_baseILj1024EfS2_S2_S2_fjLj128EEEEELb0ELb0ELb0ELb1EEEvNS_9BwdParamsE --------------------------
	.section	.text._ZN10layer_norm13ln_bwd_kernelINS_13Kernel_traitsIf13__nv_bfloat16S2_S2_fjLj1024ELj1ELj4ELj1ELj16ENS_18Kernel_traits_baseILj1024EfS2_S2_S2_fjLj128EEEEELb0ELb0ELb0ELb1EEEvNS_9BwdParamsE,"ax",@progbits
	.align	128
        .global         _ZN10layer_norm13ln_bwd_kernelINS_13Kernel_traitsIf13__nv_bfloat16S2_S2_fjLj1024ELj1ELj4ELj1ELj16ENS_18Kernel_traits_baseILj1024EfS2_S2_S2_fjLj128EEEEELb0ELb0ELb0ELb1EEEvNS_9BwdParamsE
        .type           _ZN10layer_norm13ln_bwd_kernelINS_13Kernel_traitsIf13__nv_bfloat16S2_S2_fjLj1024ELj1ELj4ELj1ELj16ENS_18Kernel_traits_baseILj1024EfS2_S2_S2_fjLj128EEEEELb0ELb0ELb0ELb1EEEvNS_9BwdParamsE,@function
        .size           _ZN10layer_norm13ln_bwd_kernelINS_13Kernel_traitsIf13__nv_bfloat16S2_S2_fjLj1024ELj1ELj4ELj1ELj16ENS_18Kernel_traits_baseILj1024EfS2_S2_S2_fjLj128EEEEELb0ELb0ELb0ELb1EEEvNS_9BwdParamsE,(.L_x_19987 - _ZN10layer_norm13ln_bwd_kernelINS_13Kernel_traitsIf13__nv_bfloat16S2_S2_fjLj1024ELj1ELj4ELj1ELj16ENS_18Kernel_traits_baseILj1024EfS2_S2_S2_fjLj128EEEEELb0ELb0ELb0ELb1EEEvNS_9BwdParamsE)
        .other          _ZN10layer_norm13ln_bwd_kernelINS_13Kernel_traitsIf13__nv_bfloat16S2_S2_fjLj1024ELj1ELj4ELj1ELj16ENS_18Kernel_traits_baseILj1024EfS2_S2_S2_fjLj128EEEEELb0ELb0ELb0ELb1EEEvNS_9BwdParamsE,@"STO_CUDA_ENTRY STV_DEFAULT"
_ZN10layer_norm13ln_bwd_kernelINS_13Kernel_traitsIf13__nv_bfloat16S2_S2_fjLj1024ELj1ELj4ELj1ELj16ENS_18Kernel_traits_baseILj1024EfS2_S2_S2_fjLj128EEEEELb0ELb0ELb0ELb1EEEvNS_9BwdParamsE:
.text._ZN10layer_norm13ln_bwd_kernelINS_13Kernel_traitsIf13__nv_bfloat16S2_S2_fjLj1024ELj1ELj4ELj1ELj16ENS_18Kernel_traits_baseILj1024EfS2_S2_S2_fjLj128EEEEELb0ELb0ELb0ELb1EEEvNS_9BwdParamsE:
        /* <DEDUP_REMOVED lines=91> */
[----:B------:R-:W-:-:S03]  /*05b0*/  CS2R R128, SRZ ;  /* 0x0000000000807805 */ /* 0x000fc6000001ff00 */
[----:B------:R-:W5:Y:S04]  /*05c0*/  LDG.E.128 R84, desc[UR6][R2.64+0x10] ;  /* 0x0000100602547981 */ /* 0x000f68000c1e1d00 */
[----:B------:R0:W5:Y:S02]  /*05d0*/  LDG.E.128 R88, desc[UR6][R2.64] ;  /* 0x0000000602587981 */ /* 0x000164000c1e1d00 */
[----:B0-----:R-:W-:-:S07]  /*05e0*/  CS2R R2, SRZ ;  /* 0x0000000000027805 */ /* 0x001fce000001ff00 */
.L_x_3654:
        /* <DEDUP_REMOVED lines=27> */
[----:B0-----:R-:W-:-:S06]  /*07a0*/  IMAD.WIDE.U32 R92, R151, 0x10, R104 ;  /* 0x00000010975c7825 */ /* 0x001fcc00078e0068 */
[----:B------:R-:W2:Y:S01]  /*07b0*/  LDG.E.128 R92, desc[UR6][R92.64] ;  /* 0x000000065c5c7981 */ /* 0x000ea2000c1e1d00 */
[----:B------:R-:W-:-:S04]  /*07c0*/  IMAD.WIDE.U32 R96, R150, 0x10, R104 ;  /* 0x0000001096607825 */ /* 0x000fc800078e0068 */
[----:B-1----:R-:W-:Y:S02]  /*07d0*/  IMAD.WIDE.U32 R108, R151, 0x10, R120 ;  /* 0x00000010976c7825 */ /* 0x002fe400078e0078 */
[----:B------:R-:W3:Y:S02]  /*07e0*/  LDG.E.128 R96, desc[UR6][R96.64] ;  /* 0x0000000660607981 */ /* 0x000ee4000c1e1d00 */
[--C-:B------:R-:W-:Y:S02]  /*07f0*/  IMAD.WIDE.U32 R100, R149, 0x10, R104.reuse ;  /* 0x0000001095647825 */ /* 0x100fe400078e0068 */
        /* <DEDUP_REMOVED lines=10> */
[----:B--2---:R-:W-:-:S02]  /*08a0*/  PRMT R154, R93, 0x7632, R154 ;  /* 0x000076325d9a7816 */ /* 0x004fc4000000009a */
[----:B------:R-:W-:Y:S02]  /*08b0*/  SHF.L.U32 R156, R93, 0x10, RZ ;  /* 0x000000105d9c7819 */ /* 0x000fe400000006ff */
[----:B------:R-:W-:Y:S02]  /*08c0*/  PRMT R93, R94, 0x7632, R93 ;  /* 0x000076325e5d7816 */ /* 0x000fe4000000005d */
[----:B------:R-:W-:Y:S02]  /*08d0*/  PRMT R153, R92, 0x7632, R153 ;  /* 0x000076325c997816 */ /* 0x000fe40000000099 */
[----:B------:R-:W-:Y:S02]  /*08e0*/  SHF.L.U32 R94, R94, 0x10, RZ ;  /* 0x000000105e5e7819 */ /* 0x000fe400000006ff */
[----:B------:R-:W-:Y:S02]  /*08f0*/  SHF.L.U32 R92, R92, 0x10, RZ ;  /* 0x000000105c5c7819 */ /* 0x000fe400000006ff */
[----:B------:R-:W-:Y:S01]  /*0900*/  PRMT R155, R95, 0x7632, R155 ;  /* 0x000076325f9b7816 */ /* 0x000fe2000000009b */
[----:B------:R-:W-:Y:S01]  /*0910*/  FADD.FTZ R179, -R231, R94 ;  /* 0x0000005ee7b37221 */ /* 0x000fe20000010100 */
[----:B------:R-:W-:Y:S01]  /*0920*/  SHF.L.U32 R158, R95, 0x10, RZ ;  /* 0x000000105f9e7819 */ /* 0x000fe200000006ff */
[----:B------:R-:W-:Y:S01]  /*0930*/  FADD.FTZ R183, -R231, R92 ;  /* 0x0000005ce7b77221 */ /* 0x000fe20000010100 */
[----:B------:R-:W-:-:S02]  /*0940*/  SHF.L.U32 R94, R93, 0x10, RZ ;  /* 0x000000105d5e7819 */ /* 0x000fc400000006ff */
[----:B---3--:R-:W-:Y:S02]  /*0950*/  PRMT R95, R96, 0x7632, R95 ;  /* 0x00007632605f7816 */ /* 0x008fe4000000005f */
[----:B------:R-:W-:Y:S02]  /*0960*/  SHF.L.U32 R92, R153, 0x10, RZ ;  /* 0x00000010995c7819 */ /* 0x000fe400000006ff */
[C---:B----4-:R-:W-:Y:S02]  /*0970*/  PRMT R210, R108.reuse, 0x7632, R210 ;  /* 0x000076326cd27816 */ /* 0x050fe400000000d2 */
[----:B------:R-:W-:Y:S02]  /*0980*/  SHF.L.U32 R93, R108, 0x10, RZ ;  /* 0x000000106c5d7819 */ /* 0x000fe400000006ff */
[C---:B------:R-:W-:Y:S02]  /*0990*/  PRMT R157, R97.reuse, 0x7632, R157 ;  /* 0x00007632619d7816 */ /* 0x040fe4000000009d */
[----:B------:R-:W-:-:S02]  /*09a0*/  SHF.L.U32 R162, R97, 0x10, RZ ;  /* 0x0000001061a27819 */ /* 0x000fc400000006ff */
[C---:B------:R-:W-:Y:S02]  /*09b0*/  PRMT R97, R98.reuse, 0x7632, R97 ;  /* 0x0000763262617816 */ /* 0x040fe40000000061 */
[----:B------:R-:W-:Y:S01]  /*09c0*/  SHF.L.U32 R164, R98, 0x10, RZ ;  /* 0x0000001062a47819 */ /* 0x000fe200000006ff */
[----:B------:R-:W-:Y:S01]  /*09d0*/  FADD.FTZ R187, -R231, R92 ;  /* 0x0000005ce7bb7221 */ /* 0x000fe20000010100 */
[----:B------:R-:W-:Y:S01]  /*09e0*/  SHF.L.U32 R160, R96, 0x10, RZ ;  /* 0x0000001060a07819 */ /* 0x000fe200000006ff */
[----:B------:R-:W-:Y:S01]  /*09f0*/  FMUL.FTZ R223, R88, R93 ;  /* 0x0000005d58df7220 */ /* 0x000fe20000410000 */
[----:B------:R-:W-:Y:S02]  /*0a00*/  SHF.L.U32 R98, R95, 0x10, RZ ;  /* 0x000000105f627819 */ /* 0x000fe400000006ff */
[----:B------:R-:W-:Y:S01]  /*0a10*/  SHF.L.U32 R210, R210, 0x10, RZ ;  /* 0x00000010d2d27819 */ /* 0x000fe200000006ff */
[----:B-----5:R-:W-:Y:S01]  /*0a20*/  FMUL.FTZ R92, R152, R183 ;  /* 0x000000b7985c7220 */ /* 0x020fe20000410000 */
        /* <DEDUP_REMOVED lines=14> */
[----:B------:R-:W-:Y:S02]  /*0b10*/  SHF.L.U32 R100, R157, 0x10, RZ ;  /* 0x000000109d647819 */ /* 0x000fe400000006ff */
[----:B------:R-:W-:Y:S01]  /*0b20*/  PRMT R208, R109, 0x7632, R208 ;  /* 0x000076326dd07816 */ /* 0x000fe200000000d0 */
[----:B------:R-:W-:Y:S01]  /*0b30*/  FADD.FTZ R181, -R231, R156 ;  /* 0x0000009ce7b57221 */ /* 0x000fe20000010100 */
[----:B------:R-:W-:Y:S01]  /*0b40*/  SHF.L.U32 R186, R107, 0x10, RZ ;  /* 0x000000106bba7819 */ /* 0x000fe200000006ff */
[C---:B------:R-:W-:Y:S01]  /*0b50*/  FADD.FTZ R177, -R231.reuse, R158 ;  /* 0x0000009ee7b17221 */ /* 0x040fe20000010100 */
[----:B------:R-:W-:Y:S01]  /*0b60*/  SHF.L.U32 R96, R154, 0x10, RZ ;  /* 0x000000109a607819 */ /* 0x000fe200000006ff */
[----:B------:R-:W-:Y:S01]  /*0b70*/  FADD.FTZ R251, -R231, R160 ;  /* 0x000000a0e7fb7221 */ /* 0x000fe20000010100 */
[----:B------:R-:W-:Y:S01]  /*0b80*/  SHF.L.U32 R109, R109, 0x10, RZ ;  /* 0x000000106d6d7819 */ /* 0x000fe200000006ff */
[----:B------:R-:W-:Y:S01]  /*0b90*/  FADD.FTZ R249, -R231, R162 ;  /* 0x000000a2e7f97221 */ /* 0x000fe20000010100 */
[----:B------:R-:W-:Y:S01]  /*0ba0*/  PRMT R190, R123, 0x7632, R190 ;  /* 0x000076327bbe7816 */ /* 0x000fe200000000be */
[----:B------:R-:W-:Y:S01]  /*0bb0*/  FADD.FTZ R175, -R231, R164 ;  /* 0x000000a4e7af7221 */ /* 0x000fe20000010100 */
[----:B------:R-:W-:Y:S01]  /*0bc0*/  SHF.L.U32 R227, R123, 0x10, RZ ;  /* 0x000000107be37819 */ /* 0x000fe200000006ff */
[----:B------:R-:W-:Y:S01]  /*0bd0*/  FADD.FTZ R247, -R231, R98 ;  /* 0x00000062e7f77221 */ /* 0x000fe20000010100 */
[----:B------:R-:W-:Y:S01]  /*0be0*/  SHF.L.U32 R172, R102, 0x10, RZ ;  /* 0x0000001066ac7819 */ /* 0x000fe200000006ff */
[----:B------:R-:W-:Y:S01]  /*0bf0*/  FADD.FTZ R123, RZ, R223 ;  /* 0x000000dfff7b7221 */ /* 0x000fe20000010000 */
[----:B------:R-:W-:Y:S01]  /*0c00*/  SHF.L.U32 R178, R104, 0x10, RZ ;  /* 0x0000001068b27819 */ /* 0x000fe200000006ff */
[----:B------:R-:W-:Y:S01]  /*0c10*/  FMUL.FTZ R188, R89, R210 ;  /* 0x000000d259bc7220 */ /* 0x000fe20000410000 */
[----:B------:R-:W-:Y:S01]  /*0c20*/  SHF.L.U32 R182, R106, 0x10, RZ ;  /* 0x000000106ab67819 */ /* 0x000fe200000006ff */
[----:B------:R-:W-:Y:S01]  /*0c30*/  FMUL.FTZ R187, R152, R187 ;  /* 0x000000bb98bb7220 */ /* 0x000fe20000410000 */
[----:B------:R-:W-:Y:S01]  /*0c40*/  SHF.L.U32 R174, R155, 0x10, RZ ;  /* 0x000000109bae7819 */ /* 0x000fe200000006ff */
[----:B------:R-:W-:Y:S01]  /*0c50*/  FFMA.FTZ R98, R92, R223, RZ ;  /* 0x000000df5c627223 */ /* 0x000fe200000100ff */
        /* <DEDUP_REMOVED lines=10> */
[----:B------:R-:W-:Y:S01]  /*0d00*/  SHF.L.U32 R184, R184, 0x10, RZ ;  /* 0x00000010b8b87819 */ /* 0x000fe200000006ff */
[C---:B------:R-:W-:Y:S01]  /*0d10*/  FADD.FTZ R157, -R231.reuse, R186 ;  /* 0x000000bae79d7221 */ /* 0x040fe20000010100 */
[----:B------:R-:W-:Y:S01]  /*0d20*/  SHF.L.U32 R208, R208, 0x10, RZ ;  /* 0x00000010d0d07819 */ /* 0x000fe200000006ff */
[----:B------:R-:W-:Y:S01]  /*0d30*/  FADD.FTZ R96, -R231, R96 ;  /* 0x00000060e7607221 */ /* 0x000fe20000010100 */
[----:B------:R-:W-:Y:S01]  /*0d40*/  FMUL.FTZ R221, R90, R109 ;  /* 0x0000006d5add7220 */ /* 0x000fe20000410000 */
        /* <DEDUP_REMOVED lines=32> */
[C---:B------:R-:W-:Y:S01]  /*0f50*/  FMUL.FTZ R182, R152.reuse, R179 ;  /* 0x000000b398b67220 */ /* 0x040fe20000410000 */
[----:B------:R-:W-:Y:S01]  /*0f60*/  FFMA.FTZ R123, R183, R184, R96 ;  /* 0x000000b8b77b7223 */ /* 0x000fe20000010060 */
[----:B------:R-:W-:Y:S01]  /*0f70*/  PRMT R225, R111, 0x7632, R225 ;  /* 0x000076326fe17816 */ /* 0x000fe200000000e1 */
        /* <DEDUP_REMOVED lines=8> */
[----:B------:R-:W-:Y:S01]  /*1000*/  FMUL.FTZ R178, R152, R177 ;  /* 0x000000b198b27220 */ /* 0x000fe20000410000 */
[----:B------:R-:W-:Y:S01]  /*1010*/  FFMA.FTZ R123, R179, R180, R94 ;  /* 0x000000b4b37b7223 */ /* 0x000fe2000001005e */
[C---:B------:R-:W-:Y:S01]  /*1020*/  PRMT R215, R112.reuse, 0x7632, R215 ;  /* 0x0000763270d77816 */ /* 0x040fe200000000d7 */
        /* <DEDUP_REMOVED lines=22> */
[----:B------:R-:W-:Y:S01]  /*1190*/  PRMT R211, R114, 0x7632, R211 ;  /* 0x0000763272d37816 */ /* 0x000fe200000000d3 */
        /* <DEDUP_REMOVED lines=29> */
[----:B------:R-:W-:Y:S01]  /*1370*/  FMUL.FTZ R120, R152, R165 ;  /* 0x000000a598787220 */ /* 0x000fe20000410000 */
[----:B------:R-:W-:Y:S01]  /*1380*/  FFMA.FTZ R123, R166, R201, R123 ;  /* 0x000000c9a67b7223 */ /* 0x000fe2000001007b */
[----:B------:R-:W-:Y:S01]  /*1390*/  SHF.L.U32 R204, R204, 0x10, RZ ;  /* 0x00000010cccc7819 */ /* 0x000fe200000006ff */
[----:B------:R-:W-:Y:S01]  /*13a0*/  FMUL.FTZ R199, R72, R101 ;  /* 0x0000006548c77220 */ /* 0x000fe20000410000 */
[----:B------:R-:W-:Y:S01]  /*13b0*/  FADD.FTZ R100, R100, R169 ;  /* 0x000000a964647221 */ /* 0x000fe20000010000 */
[----:B------:R-:W-:Y:S01]  /*13c0*/  FFMA.FTZ R123, R120, R169, R123 ;  /* 0x000000a9787b7223 */ /* 0x000fe2000001007b */
[----:B------:R-:W-:-:S02]  /*13d0*/  PRMT R202, R117, 0x7632, R202 ;  /* 0x0000763275ca7816 */ /* 0x000fc400000000ca */
[C---:B------:R-:W-:Y:S02]  /*13e0*/  PRMT R192, R122.reuse, 0x7632, R192 ;  /* 0x000076327ac07816 */ /* 0x040fe400000000c0 */
        /* <DEDUP_REMOVED lines=42> */
[----:B------:R-:W-:Y:S01]  /*1690*/  PRMT R194, R121, 0x7632, R194 ;  /* 0x0000763279c27816 */ /* 0x000fe200000000c2 */
        /* <DEDUP_REMOVED lines=65> */
.L_x_3647:
        /* <DEDUP_REMOVED lines=43> */
[C---:B------:R-:W-:Y:S02]  /*1d60*/  PRMT R157, R97.reuse, 0x7632, R157 ;  /* 0x00007632619d7816 */ /* 0x040fe4000000009d */
[----:B------:R-:W-:Y:S02]  /*1d70*/  SHF.L.U32 R162, R97, 0x10, RZ ;  /* 0x0000001061a27819 */ /* 0x000fe400000006ff */
[C---:B------:R-:W-:Y:S02]  /*1d80*/  PRMT R97, R98.reuse, 0x7632, R97 ;  /* 0x0000763262617816 */ /* 0x040fe40000000061 */
[----:B------:R-:W-:Y:S01]  /*1d90*/  SHF.L.U32 R164, R98, 0x10, RZ ;  /* 0x0000001062a47819 */ /* 0x000fe200000006ff */
[----:B------:R-:W-:Y:S01]  /*1da0*/  FADD.FTZ R187, -R231, R92 ;  /* 0x0000005ce7bb7221 */ /* 0x000fe20000010100 */
[----:B------:R-:W-:-:S02]  /*1db0*/  SHF.L.U32 R160, R96, 0x10, RZ ;  /* 0x0000001060a07819 */ /* 0x000fc400000006ff */
[----:B------:R-:W-:Y:S02]  /*1dc0*/  SHF.L.U32 R98, R95, 0x10, RZ ;  /* 0x000000105f627819 */ /* 0x000fe400000006ff */
[C---:B----4-:R-:W-:Y:S02]  /*1dd0*/  PRMT R210, R108.reuse, 0x7632, R210 ;  /* 0x000076326cd27816 */ /* 0x050fe400000000d2 */
[----:B------:R-:W-:Y:S02]  /*1de0*/  SHF.L.U32 R93, R108, 0x10, RZ ;  /* 0x000000106c5d7819 */ /* 0x000fe400000006ff */
[----:B------:R-:W-:Y:S01]  /*1df0*/  SHF.L.U32 R210, R210, 0x10, RZ ;  /* 0x00000010d2d27819 */ /* 0x000fe200000006ff */
[----:B-----5:R-:W-:Y:S01]  /*1e00*/  FMUL.FTZ R92, R152, R183 ;  /* 0x000000b7985c7220 */ /* 0x020fe20000410000 */
[C---:B------:R-:W-:Y:S01]  /*1e10*/  PRMT R159, R99.reuse, 0x7632, R159 ;  /* 0x00007632639f7816 */ /* 0x040fe2000000009f */
[----:B------:R-:W-:Y:S01]  /*1e20*/  FMUL.FTZ R223, R88, R93 ;  /* 0x0000005d58df7220 */ /* 0x000fe20000410000 */
[----:B------:R-:W-:-:S02]  /*1e30*/  SHF.L.U32 R166, R99, 0x10, RZ ;  /* 0x0000001063a67819 */ /* 0x000fc400000006ff */
[C---:B------:R-:W-:Y:S02]  /*1e40*/  PRMT R161, R101.reuse, 0x7632, R161 ;  /* 0x0000763265a17816 */ /* 0x040fe400000000a1 */
[----:B------:R-:W-:Y:S02]  /*1e50*/  SHF.L.U32 R170, R101, 0x10, RZ ;  /* 0x0000001065aa7819 */ /* 0x000fe400000006ff */
[C---:B------:R-:W-:Y:S02]  /*1e60*/  PRMT R163, R103.reuse, 0x7632, R163 ;  /* 0x0000763267a37816 */ /* 0x040fe400000000a3 */
[----:B------:R-:W-:Y:S02]  /*1e70*/  SHF.L.U32 R176, R103, 0x10, RZ ;  /* 0x0000001067b07819 */ /* 0x000fe400000006ff */
[C---:B------:R-:W-:Y:S02]  /*1e80*/  PRMT R165, R105.reuse, 0x7632, R165 ;  /* 0x0000763269a57816 */ /* 0x040fe400000000a5 */
[----:B------:R-:W-:-:S02]  /*1e90*/  SHF.L.U32 R180, R105, 0x10, RZ ;  /* 0x0000001069b47819 */ /* 0x000fc400000006ff */
[C---:B------:R-:W-:Y:S02]  /*1ea0*/  PRMT R99, R100.reuse, 0x7632, R99 ;  /* 0x0000763264637816 */ /* 0x040fe40000000063 */
[----:B------:R-:W-:Y:S02]  /*1eb0*/  SHF.L.U32 R168, R100, 0x10, RZ ;  /* 0x0000001064a87819 */ /* 0x000fe400000006ff */
[----:B------:R-:W-:Y:S02]  /*1ec0*/  PRMT R101, R102, 0x7632, R101 ;  /* 0x0000763266657816 */ /* 0x000fe40000000065 */
[----:B------:R-:W-:Y:S02]  /*1ed0*/  PRMT R103, R104, 0x7632, R103 ;  /* 0x0000763268677816 */ /* 0x000fe40000000067 */
[----:B------:R-:W-:Y:S02]  /*1ee0*/  PRMT R105, R106, 0x7632, R105 ;  /* 0x000076326a697816 */ /* 0x000fe40000000069 */
[----:B------:R-:W-:-:S02]  /*1ef0*/  PRMT R184, R107, 0x7632, R184 ;  /* 0x000076326bb87816 */ /* 0x000fc400000000b8 */
        /* <DEDUP_REMOVED lines=249> */
.L_x_3648:
        /* <DEDUP_REMOVED lines=67> */
[C---:B------:R-:W-:Y:S02]  /*32c0*/  PRMT R109, R44.reuse, 0x7632, R109 ;  /* 0x000076322c6d7816 */ /* 0x040fe4000000006d */
[----:B------:R-:W-:Y:S01]  /*32d0*/  PRMT R95, R44, 0x7632, R95 ;  /* 0x000076322c5f7816 */ /* 0x000fe2000000005f */
        /* <DEDUP_REMOVED lines=8> */
[----:B------:R-:W0:Y:S01]  /*3360*/  SHFL.BFLY PT, R105, R194, 0x4, 0x1f ;  /* 0x0c801f00c2697f89 */ /* 0x000e2200000e0000 */
[----:B------:R-:W-:-:S03]  /*3370*/  PRMT R101, R55, 0x7632, R101 ;  /* 0x0000763237657816 */ /* 0x000fc60000000065 */
[----:B------:R-:W1:Y:S01]  /*3380*/  SHFL.BFLY PT, R99, R103, 0x4, 0x1f ;  /* 0x0c801f0067637f89 */ /* 0x000e6200000e0000 */
[----:B0-----:R-:W-:Y:S01]  /*3390*/  FADD.FTZ R105, R194, R105 ;  /* 0x00000069c2697221 */ /* 0x001fe20000010000 */
[----:B-1----:R-:W-:-:S04]  /*33a0*/  FADD.FTZ R96, R103, R99 ;  /* 0x0000006367607221 */ /* 0x002fc80000010000 */
        /* <DEDUP_REMOVED lines=10> */
.L_x_3666:
        /* <DEDUP_REMOVED lines=158> */
[----:B------:R-:W-:Y:S01]  /*3e30*/  F2FP.BF16.F32.PACK_AB R105, R153, R178 ;  /* 0x000000b29969723e */ /* 0x000fe200000010ff */
[----:B------:R3:W-:Y:S01]  /*3e40*/  STG.E.128 desc[UR6][R110.64], R100 ;  /* 0x000000646e007986 */ /* 0x0007e2000c101d06 */
[----:B------:R-:W-:-:S05]  /*3e50*/  F2FP.BF16.F32.PACK_AB R104, R123, R104 ;  /* 0x000000687b68723e */ /* 0x000fca00000010ff */
[----:B------:R3:W-:Y:S01]  /*3e60*/  STG.E.128 desc[UR6][R148.64], R104 ;  /* 0x0000006894007986 */ /* 0x0007e2000c101d06 */
[----:B------:R-:W-:Y:S05]  /*3e70*/  BRA `(.L_x_3652) ;  /* 0x0000002400507947 */ /* 0x000fea0003800000 */
.L_x_3651:
        /* <DEDUP_REMOVED lines=43> */
[----:B------:R-:W-:Y:S01]  /*4130*/  FADD.FTZ R161, -R106, R161 ;  /* 0x000000a16aa17221 */ /* 0x000fe20000010100 */
[----:B------:R-:W-:Y:S01]  /*4140*/  FADD.FTZ R155, -R100, R155 ;  /* 0x0000009b649b7221 */ /* 0x000fe20000010100 */
[C---:B------:R-:W-:Y:S01]  /*4150*/  FMUL.FTZ R94, R152.reuse, R221 ;  /* 0x000000dd985e7220 */ /* 0x040fe20000410000 */
[C---:B------:R-:W-:Y:S01]  /*4160*/  FMUL.FTZ R183, R152.reuse, R183 ;  /* 0x000000b798b77220 */ /* 0x040fe20000410000 */
[C---:B------:R-:W-:Y:S01]  /*4170*/  FMUL.FTZ R106, R152.reuse, R217 ;  /* 0x000000d9986a7220 */ /* 0x040fe20000410000 */
[----:B------:R-:W-:Y:S01]  /*4180*/  FMUL.FTZ R177, R152, R177 ;  /* 0x000000b198b17220 */ /* 0x000fe20000410000 */
[----:B------:R-:W-:Y:S01]  /*4190*/  FADD.FTZ R157, -R102, R157 ;  /* 0x0000009d669d7221 */ /* 0x000fe20000010100 */
        /* <DEDUP_REMOVED lines=14> */
[-C--:B------:R-:W-:Y:S01]  /*4280*/  FMUL.FTZ R93, R94, R147.reuse ;  /* 0x000000935e5d7220 */ /* 0x080fe20000410000 */
[-C--:B------:R-:W-:Y:S01]  /*4290*/  FMUL.FTZ R95, R106, R147.reuse ;  /* 0x000000936a5f7220 */ /* 0x080fe20000410000 */
[----:B------:R-:W-:Y:S01]  /*42a0*/  F2FP.BF16.F32.PACK_AB R101, R183, R94 ;  /* 0x0000005eb765723e */ /* 0x000fe200000010ff */
[----:B------:R-:W-:Y:S01]  /*42b0*/  FADD.FTZ R153, -R98, R153 ;  /* 0x0000009962997221 */ /* 0x000fe20000010100 */
[----:B------:R-:W-:Y:S01]  /*42c0*/  F2FP.BF16.F32.PACK_AB R103, R177, R106 ;  /* 0x0000006ab167723e */ /* 0x000fe200000010ff */
[-C--:B------:R-:W-:Y:S01]  /*42d0*/  FMUL.FTZ R107, R102, R147.reuse ;  /* 0x00000093666b7220 */ /* 0x080fe20000410000 */
[----:B------:R-:W-:Y:S01]  /*42e0*/  F2FP.BF16.F32.PACK_AB R100, R187, R100 ;  /* 0x00000064bb64723e */ /* 0x000fe200000010ff */
[-C--:B------:R-:W-:Y:S01]  /*42f0*/  FMUL.FTZ R108, R177, R147.reuse ;  /* 0x00000093b16c7220 */ /* 0x080fe20000410000 */
[-C--:B------:R-:W-:Y:S01]  /*4300*/  FMUL.FTZ R94, R179, R147.reuse ;  /* 0x00000093b35e7220 */ /* 0x080fe20000410000 */
[----:B------:R-:W-:Y:S01]  /*4310*/  FMUL.FTZ R106, R183, R147 ;  /* 0x00000093b76a7220 */ /* 0x000fe20000410000 */
[----:B------:R-:W-:Y:S01]  /*4320*/  FADD.FTZ R165, -R110, R165 ;  /* 0x000000a56ea57221 */ /* 0x000fe20000010100 */
[----:B------:R-:W-:Y:S01]  /*4330*/  FADD.FTZ R191, -R122, R191 ;  /* 0x000000bf7abf7221 */ /* 0x000fe20000010100 */
[----:B------:R-:W-:Y:S01]  /*4340*/  FADD.FTZ R189, -R118, R189 ;  /* 0x000000bd76bd7221 */ /* 0x000fe20000010100 */
[----:B0-----:R-:W-:Y:S01]  /*4350*/  IMAD.WIDE.U32 R98, R151, 0x10, R96 ;  /* 0x0000001097627825 */ /* 0x001fe200078e0060 */
[----:B------:R-:W-:-:S03]  /*4360*/  F2FP.BF16.F32.PACK_AB R102, R179, R102 ;  /* 0x00000066b366723e */ /* 0x000fc600000010ff */
        /* <DEDUP_REMOVED lines=15> */
[----:B------:R-:W-:Y:S01]  /*4460*/  F2FP.BF16.F32.PACK_AB R95, R108, R95 ;  /* 0x0000005f6c5f723e */ /* 0x000fe200000010ff */
[----:B------:R-:W-:Y:S01]  /*4470*/  FADD.FTZ R185, -R116, R185 ;  /* 0x000000b974b97221 */ /* 0x000fe20000010100 */
[----:B------:R-:W-:Y:S01]  /*4480*/  F2FP.BF16.F32.PACK_AB R94, R94, R107 ;  /* 0x0000006b5e5e723e */ /* 0x000fe200000010ff */
[----:B------:R0:W-:Y:S01]  /*4490*/  STG.E.128 desc[UR6][R98.64], R100 ;  /* 0x0000006462007986 */ /* 0x0001e2000c101d06 */
[----:B------:R-:W-:Y:S01]  /*44a0*/  F2FP.BF16.F32.PACK_AB R93, R106, R93 ;  /* 0x0000005d6a5d723e */ /* 0x000fe200000010ff */
[----:B------:R-:W-:Y:S01]  /*44b0*/  IMAD.WIDE.U32 R106, R150, 0x10, R96 ;  /* 0x00000010966a7825 */ /* 0x000fe200078e0060 */
[----:B------:R-:W-:-:S03]  /*44c0*/  F2FP.BF16.F32.PACK_AB R92, R187, R92 ;  /* 0x0000005cbb5c723e */ /* 0x000fc600000010ff */
[C---:B------:R-:W-:Y:S01]  /*44d0*/  FMUL.FTZ R158, R152.reuse, R195 ;  /* 0x000000c3989e7220 */ /* 0x040fe20000410000 */
[----:B------:R-:W-:Y:S01]  /*44e0*/  FMUL.FTZ R163, R152, R163 ;  /* 0x000000a398a37220 */ /* 0x000fe20000410000 */
[----:B------:R-:W-:-:S04]  /*44f0*/  IMAD.WIDE.U32 R112, R149, 0x10, R96 ;  /* 0x0000001095707825 */ /* 0x000fc800078e0060 */
[C---:B------:R-:W-:Y:S01]  /*4500*/  FMUL.FTZ R154, R152.reuse, R199 ;  /* 0x000000c7989a7220 */ /* 0x040fe20000410000 */
[C---:B------:R-:W-:Y:S01]  /*4510*/  FMUL.FTZ R167, R152.reuse, R167 ;  /* 0x000000a798a77220 */ /* 0x040fe20000410000 */
[----:B------:R-:W-:Y:S01]  /*4520*/  FMUL.FTZ R156, R152, R197 ;  /* 0x000000c5989c7220 */ /* 0x000fe20000410000 */
[----:B------:R-:W-:Y:S01]  /*4530*/  IMAD.WIDE.U32 R114, R148, 0x10, R96 ;  /* 0x0000001094727825 */ /* 0x000fe200078e0060 */
[----:B------:R-:W-:-:S03]  /*4540*/  F2FP.BF16.F32.PACK_AB R96, R175, R110 ;  /* 0x0000006eaf60723e */ /* 0x000fc600000010ff */
[----:B------:R-:W-:Y:S01]  /*4550*/  FMUL.FTZ R165, R152, R165 ;  /* 0x000000a598a57220 */ /* 0x000fe20000410000 */
[----:B------:R-:W-:Y:S01]  /*4560*/  F2FP.BF16.F32.PACK_AB R97, R173, R118 ;  /* 0x00000076ad61723e */ /* 0x000fe200000010ff */
[----:B-1----:R-:W-:-:S04]  /*4570*/  IMAD.WIDE.U32 R108, R151, 0x10, R104 ;  /* 0x00000010976c7825 */ /* 0x002fc800078e0068 */
[C---:B------:R-:W-:Y:S01]  /*4580*/  FMUL.FTZ R160, R152.reuse, R193 ;  /* 0x000000c198a07220 */ /* 0x040fe20000410000 */
[C---:B------:R-:W-:Y:S01]  /*4590*/  FMUL.FTZ R161, R152.reuse, R161 ;  /* 0x000000a198a17220 */ /* 0x040fe20000410000 */
[----:B------:R-:W-:Y:S01]  /*45a0*/  FMUL.FTZ R162, R152, R191 ;  /* 0x000000bf98a27220 */ /* 0x000fe20000410000 */
[----:B0-----:R-:W-:Y:S01]  /*45b0*/  F2FP.BF16.F32.PACK_AB R98, R171, R120 ;  /* 0x00000078ab62723e */ /* 0x001fe200000010ff */
[----:B------:R-:W-:Y:S01]  /*45c0*/  IMAD.WIDE.U32 R116, R149, 0x10, R104 ;  /* 0x0000001095747825 */ /* 0x000fe200078e0068 */
[----:B------:R-:W-:-:S03]  /*45d0*/  F2FP.BF16.F32.PACK_AB R99, R169, R122 ;  /* 0x0000007aa963723e */ /* 0x000fc600000010ff */
[C---:B------:R-:W-:Y:S01]  /*45e0*/  FMUL.FTZ R159, R152.reuse, R159 ;  /* 0x0000009f989f7220 */ /* 0x040fe20000410000 */
        /* <DEDUP_REMOVED lines=26> */
[----:B0-----:R-:W-:Y:S01]  /*4790*/  F2FP.BF16.F32.PACK_AB R94, R163, R158 ;  /* 0x0000009ea35e723e */ /* 0x001fe200000010ff */
[CC--:B------:R-:W-:Y:S01]  /*47a0*/  FMUL.FTZ R108, R167.reuse, R147.reuse ;  /* 0x00000093a76c7220 */ /* 0x0c0fe20000410000 */
[----:B------:R-:W-:Y:S01]  /*47b0*/  F2FP.BF16.F32.PACK_AB R92, R167, R154 ;  /* 0x0000009aa75c723e */ /* 0x000fe200000010ff */
[-C--:B------:R-:W-:Y:S01]  /*47c0*/  FMUL.FTZ R163, R163, R147.reuse ;  /* 0x00000093a3a37220 */ /* 0x080fe20000410000 */
[----:B------:R-:W-:Y:S01]  /*47d0*/  F2FP.BF16.F32.PACK_AB R93, R165, R156 ;  /* 0x0000009ca55d723e */ /* 0x000fe200000010ff */
[-C--:B------:R-:W-:Y:S01]  /*47e0*/  FMUL.FTZ R109, R164, R147.reuse ;  /* 0x00000093a46d7220 */ /* 0x080fe20000410000 */
[-C--:B------:R-:W-:Y:S01]  /*47f0*/  FMUL.FTZ R154, R155, R147.reuse ;  /* 0x000000939b9a7220 */ /* 0x080fe20000410000 */
[----:B------:R-:W-:Y:S01]  /*4800*/  FMUL.FTZ R156, R153, R147 ;  /* 0x00000093999c7220 */ /* 0x000fe20000410000 */
[----:B------:R-:W-:Y:S01]  /*4810*/  F2FP.BF16.F32.PACK_AB R103, R110, R103 ;  /* 0x000000676e67723e */ /* 0x000fe200000010ff */
[-C--:B-1----:R-:W-:Y:S01]  /*4820*/  FMUL.FTZ R106, R158, R147.reuse ;  /* 0x000000939e6a7220 */ /* 0x082fe20000410000 */
[-C--:B------:R-:W-:Y:S01]  /*4830*/  FMUL.FTZ R107, R160, R147.reuse ;  /* 0x00000093a06b7220 */ /* 0x080fe20000410000 */
[----:B------:R-:W-:Y:S01]  /*4840*/  FMUL.FTZ R147, R168, R147 ;  /* 0x00000093a8937220 */ /* 0x000fe20000410000 */
[----:B------:R-:W-:-:S02]  /*4850*/  F2FP.BF16.F32.PACK_AB R102, R171, R102 ;  /* 0x00000066ab66723e */ /* 0x000fc400000010ff */
[----:B------:R-:W-:Y:S02]  /*4860*/  F2FP.BF16.F32.PACK_AB R101, R104, R101 ;  /* 0x000000656865723e */ /* 0x000fe400000010ff */
        /* <DEDUP_REMOVED lines=20> */
.L_x_3650:
        /* <DEDUP_REMOVED lines=11> */
[C-C-:B------:R-:W-:Y:S01]  /*4a60*/  FFMA.FTZ R183, R93.reuse, R183, R97.reuse ;  /* 0x000000b75db77223 */ /* 0x140fe20000010061 */
        /* <DEDUP_REMOVED lines=29> */
[----:B------:R-:W-:Y:S01]  /*4c40*/  PRMT R93, R58, 0x7632, R93 ;  /* 0x000076323a5d7816 */ /* 0x000fe2000000005d */
[----:B------:R-:W-:Y:S01]  /*4c50*/  FFMA.FTZ R110, R152, R110, R111 ;  /* 0x0000006e986e7223 */ /* 0x000fe2000001006f */
        /* <DEDUP_REMOVED lines=8> */
[----:B------:R-:W-:Y:S01]  /*4ce0*/  SHF.L.U32 R109, R92, 0x10, RZ ;  /* 0x000000105c6d7819 */ /* 0x000fe200000006ff */
[----:B------:R-:W-:Y:S01]  /*4cf0*/  FADD.FTZ R98, -R187, R188 ;  /* 0x000000bcbb627221 */ /* 0x000fe20000010100 */
[----:B------:R-:W-:Y:S01]  /*4d00*/  PRMT R92, R56, 0x7632, R92 ;  /* 0x00007632385c7816 */ /* 0x000fe2000000005c */
[----:B------:R-:W-:Y:S01]  /*4d10*/  FFMA.FTZ R94, R152, R94, R93 ;  /* 0x0000005e985e7223 */ /* 0x000fe2000001005d */
[----:B------:R-:W-:Y:S01]  /*4d20*/  SHF.L.U32 R97, R57, 0x10, RZ ;  /* 0x0000001039617819 */ /* 0x000fe200000006ff */
[----:B------:R-:W-:Y:S01]  /*4d30*/  FADD.FTZ R158, -R190, R169 ;  /* 0x000000a9be9e7221 */ /* 0x000fe20000010100 */
[----:B------:R-:W-:Y:S01]  /*4d40*/  SHF.L.U32 R93, R92, 0x10, RZ ;  /* 0x000000105c5d7819 */ /* 0x000fe200000006ff */
[----:B------:R-:W-:Y:S01]  /*4d50*/  FADD.FTZ R118, -R172, R205 ;  /* 0x000000cdac767221 */ /* 0x000fe20000010100 */
[----:B------:R-:W-:Y:S01]  /*4d60*/  SHF.L.U32 R101, R101, 0x10, RZ ;  /* 0x0000001065657819 */ /* 0x000fe200000006ff */
[C---:B------:R-:W-:Y:S01]  /*4d70*/  FFMA.FTZ R100, R152.reuse, R100, R97 ;  /* 0x0000006498647223 */ /* 0x040fe20000010061 */
[----:B------:R-:W-:Y:S01]  /*4d80*/  SHF.L.U32 R97, R53, 0x10, RZ ;  /* 0x0000001035617819 */ /* 0x000fe200000006ff */
[----:B------:R-:W-:Y:S01]  /*4d90*/  FFMA.FTZ R98, R152, R98, R93 ;  /* 0x0000006298627223 */ /* 0x000fe2000001005d */
[----:B------:R-:W-:Y:S01]  /*4da0*/  SHF.L.U32 R93, R52, 0x10, RZ ;  /* 0x00000010345d7819 */ /* 0x000fe200000006ff */
[----:B------:R-:W-:Y:S01]  /*4db0*/  FADD.FTZ R114, -R176, R207 ;  /* 0x000000cfb0727221 */ /* 0x000fe20000010100 */
[----:B------:R-:W-:Y:S01]  /*4dc0*/  FFMA.FTZ R158, R152, R158, R101 ;  /* 0x0000009e989e7223 */ /* 0x000fe20000010065 */
[----:B------:R-:W-:Y:S01]  /*4dd0*/  SHF.L.U32 R101, R54, 0x10, RZ ;  /* 0x0000001036657819 */ /* 0x000fe200000006ff */
[----:B------:R-:W-:Y:S01]  /*4de0*/  FADD.FTZ R122, -R170, R203 ;  /* 0x000000cbaa7a7221 */ /* 0x000fe20000010100 */
[----:B------:R-:W-:Y:S01]  /*4df0*/  FFMA.FTZ R118, R152, R118, R97 ;  /* 0x0000007698767223 */ /* 0x000fe20000010061 */
[----:B------:R-:W-:Y:S01]  /*4e00*/  FADD.FTZ R154, -R156, R171 ;  /* 0x000000ab9c9a7221 */ /* 0x000fe20000010100 */
[----:B------:R-:W-:Y:S01]  /*4e10*/  FFMA.FTZ R114, R152, R114, R93 ;  /* 0x0000007298727223 */ /* 0x000fe2000001005d */
[----:B------:R-:W-:Y:S01]  /*4e20*/  PRMT R97, R51, 0x7632, R97 ;  /* 0x0000763233617816 */ /* 0x000fe20000000061 */
[----:B------:R-:W-:Y:S01]  /*4e30*/  FADD.FTZ R156, -R166, R201 ;  /* 0x000000c9a69c7221 */ /* 0x000fe20000010100 */
        /* <DEDUP_REMOVED lines=10> */
[----:B------:R-:W-:Y:S01]  /*4ee0*/  FADD.FTZ R168, -R198, R195 ;  /* 0x000000c3c6a87221 */ /* 0x000fe20000010100 */
        /* <DEDUP_REMOVED lines=10> */
[----:B------:R-:W-:Y:S01]  /*4f90*/  FFMA.FTZ R170, R152, R170, R93 ;  /* 0x000000aa98aa7223 */ /* 0x000fe2000001005d */
[----:B------:R-:W-:Y:S01]  /*4fa0*/  PRMT R92, R47, 0x7632, R92 ;  /* 0x000076322f5c7816 */ /* 0x000fe2000000005c */
[----:B------:R-:W-:Y:S01]  /*4fb0*/  FADD.FTZ R174, -R204, R161 ;  /* 0x000000a1ccae7221 */ /* 0x000fe20000010100 */
[----:B------:R-:W-:Y:S01]  /*4fc0*/  SHF.L.U32 R93, R48, 0x10, RZ ;  /* 0x00000010305d7819 */ /* 0x000fe200000006ff */
        /* <DEDUP_REMOVED lines=9> */
[--C-:B------:R-:W-:Y:S01]  /*5060*/  FFMA.FTZ R160, R152, R160, R93.reuse ;  /* 0x000000a098a07223 */ /* 0x100fe2000001005d */
[----:B------:R-:W-:Y:S01]  /*5070*/  PRMT R93, R46, 0x7632, R93 ;  /* 0x000076322e5d7816 */ /* 0x000fe2000000005d */
[C---:B------:R-:W-:Y:S01]  /*5080*/  FFMA.FTZ R154, R152.reuse, R154, R103 ;  /* 0x0000009a989a7223 */ /* 0x040fe20000010067 */
[----:B------:R-:W-:Y:S01]  /*5090*/  PRMT R92, R45, 0x7632, R92 ;  /* 0x000076322d5c7816 */ /* 0x000fe2000000005c */
[C---:B------:R-:W-:Y:S01]  /*50a0*/  FFMA.FTZ R174, R152.reuse, R174, R101 ;  /* 0x000000ae98ae7223 */ /* 0x040fe20000010065 */
[C---:B------:R-:W-:Y:S01]  /*50b0*/  FFMA.FTZ R176, R152.reuse, R176, R95 ;  /* 0x000000b098b07223 */ /* 0x040fe2000001005f */
[C---:B------:R-:W-:Y:S01]  /*50c0*/  FFMA.FTZ R188, R152.reuse, R188, R99 ;  /* 0x000000bc98bc7223 */ /* 0x040fe20000010063 */
[----:B------:R-:W-:Y:S01]  /*50d0*/  FFMA.FTZ R186, R152, R112, R97 ;  /* 0x0000007098ba7223 */ /* 0x000fe20000010061 */
[----:B------:R-:W-:Y:S01]  /*50e0*/  FADD.FTZ R102, -R183, R184 ;  /* 0x000000b8b7667221 */ /* 0x000fe20000010100 */
        /* <DEDUP_REMOVED lines=82> */
.L_x_3653:
        /* <DEDUP_REMOVED lines=32> */
[----:B------:R-:W-:Y:S01]  /*5810*/  SHF.L.U32 R93, R56, 0x10, RZ ;  /* 0x00000010385d7819 */ /* 0x000fe200000006ff */
[----:B------:R-:W-:Y:S01]  /*5820*/  FADD.FTZ R223, -R92, R223 ;  /* 0x000000df5cdf7221 */ /* 0x000fe20000010100 */
[----:B------:R-:W-:Y:S01]  /*5830*/  FADD.FTZ R181, -R94, R181 ;  /* 0x000000b55eb57221 */ /* 0x000fe20000010100 */
[----:B------:R-:W-:Y:S01]  /*5840*/  FADD.FTZ R153, -R98, R153 ;  /* 0x0000009962997221 */ /* 0x000fe20000010100 */
[----:B------:R-:W-:Y:S01]  /*5850*/  FADD.FTZ R155, -R100, R155 ;  /* 0x0000009b649b7221 */ /* 0x000fe20000010100 */
[C---:B------:R-:W-:Y:S01]  /*5860*/  PRMT R94, R57.reuse, 0x7632, R94 ;  /* 0x00007632395e7816 */ /* 0x040fe2000000005e */
        /* <DEDUP_REMOVED lines=17> */
[----:B------:R-:W-:Y:S01]  /*5980*/  FFMA.FTZ R106, R152, R217, R104 ;  /* 0x000000d9986a7223 */ /* 0x000fe20000010068 */
[----:B------:R-:W-:Y:S01]  /*5990*/  FADD.FTZ R183, -R183, R184 ;  /* 0x000000b8b7b77221 */ /* 0x000fe20000010100 */
[----:B------:R-:W-:Y:S01]  /*59a0*/  SHF.L.U32 R92, R58, 0x10, RZ ;  /* 0x000000103a5c7819 */ /* 0x000fe200000006ff */
[----:B------:R-:W-:Y:S01]  /*59b0*/  FFMA.FTZ R179, R152, R179, R98 ;  /* 0x000000b398b37223 */ /* 0x000fe20000010062 */
[----:B------:R-:W-:Y:S01]  /*59c0*/  SHF.L.U32 R104, R105, 0x10, RZ ;  /* 0x0000001069687819 */ /* 0x000fe200000006ff */
[----:B------:R-:W-:Y:S01]  /*59d0*/  FADD.FTZ R219, -R182, R219 ;  /* 0x000000dbb6db7221 */ /* 0x000fe20000010100 */
[----:B------:R-:W-:Y:S01]  /*59e0*/  FADD.FTZ R173, -R162, R173 ;  /* 0x000000ada2ad7221 */ /* 0x000fe20000010100 */
[----:B------:R-:W-:Y:S01]  /*59f0*/  SHF.L.U32 R98, R107, 0x10, RZ ;  /* 0x000000106b627819 */ /* 0x000fe200000006ff */
[----:B------:R-:W-:Y:S01]  /*5a00*/  FADD.FTZ R175, -R168, R175 ;  /* 0x000000afa8af7221 */ /* 0x000fe20000010100 */
[----:B------:R-:W-:Y:S01]  /*5a10*/  PRMT R93, R59, 0x7632, R93 ;  /* 0x000076323b5d7816 */ /* 0x000fe2000000005d */
[C---:B------:R-:W-:Y:S01]  /*5a20*/  FFMA.FTZ R183, R152.reuse, R183, R102 ;  /* 0x000000b798b77223 */ /* 0x040fe20000010066 */
[C---:B------:R-:W-:Y:S01]  /*5a30*/  FFMA.FTZ R102, R152.reuse, R219, R92 ;  /* 0x000000db98667223 */ /* 0x040fe2000001005c */
[C---:B------:R-:W-:Y:S01]  /*5a40*/  FFMA.FTZ R173, R152.reuse, R173, R104 ;  /* 0x000000ad98ad7223 */ /* 0x040fe20000010068 */
[----:B------:R-:W-:Y:S01]  /*5a50*/  SHF.L.U32 R92, R93, 0x10, RZ ;  /* 0x000000105d5c7819 */ /* 0x000fe200000006ff */
[----:B------:R-:W-:Y:S01]  /*5a60*/  FFMA.FTZ R175, R152, R175, R98 ;  /* 0x000000af98af7223 */ /* 0x000fe20000010062 */
[----:B------:R-:W-:Y:S01]  /*5a70*/  SHF.L.U32 R104, R54, 0x10, RZ ;  /* 0x0000001036687819 */ /* 0x000fe200000006ff */
[----:B------:R-:W-:Y:S01]  /*5a80*/  FADD.FTZ R177, -R174, R177 ;  /* 0x000000b1aeb17221 */ /* 0x000fe20000010100 */
[----:B------:R-:W-:Y:S01]  /*5a90*/  FADD.FTZ R203, -R170, R203 ;  /* 0x000000cbaacb7221 */ /* 0x000fe20000010100 */
[----:B------:R-:W-:Y:S01]  /*5aa0*/  SHF.L.U32 R98, R53, 0x10, RZ ;  /* 0x0000001035627819 */ /* 0x000fe200000006ff */
[----:B------:R-:W-:Y:S01]  /*5ab0*/  FADD.FTZ R205, -R172, R205 ;  /* 0x000000cdaccd7221 */ /* 0x000fe20000010100 */
[----:B------:R-:W-:Y:S01]  /*5ac0*/  FADD.FTZ R191, -R122, R191 ;  /* 0x000000bf7abf7221 */ /* 0x000fe20000010100 */
[----:B------:R-:W-:Y:S01]  /*5ad0*/  FADD.FTZ R169, -R120, R169 ;  /* 0x000000a978a97221 */ /* 0x000fe20000010100 */
[C---:B------:R-:W-:Y:S01]  /*5ae0*/  FFMA.FTZ R177, R152.reuse, R177, R92 ;  /* 0x000000b198b17223 */ /* 0x040fe2000001005c */
[----:B------:R-:W-:Y:S01]  /*5af0*/  FFMA.FTZ R122, R152, R203, R104 ;  /* 0x000000cb987a7223 */ /* 0x000fe20000010068 */
        /* <DEDUP_REMOVED lines=18> */
[C---:B------:R-:W-:Y:S01]  /*5c20*/  FFMA.FTZ R156, R152.reuse, R199, R92 ;  /* 0x000000c7989c7223 */ /* 0x040fe2000001005c */
[----:B------:R-:W-:Y:S01]  /*5c30*/  FFMA.FTZ R153, R152, R153, R104 ;  /* 0x0000009998997223 */ /* 0x000fe20000010068 */
[----:B------:R-:W-:Y:S01]  /*5c40*/  PRMT R92, R50, 0x7632, R92 ;  /* 0x00007632325c7816 */ /* 0x000fe2000000005c */
[----:B------:R-:W-:Y:S01]  /*5c50*/  FFMA.FTZ R158, R152, R197, R96 ;  /* 0x000000c5989e7223 */ /* 0x000fe20000010060 */
[----:B------:R-:W-:Y:S01]  /*5c60*/  SHF.L.U32 R104, R46, 0x10, RZ ;  /* 0x000000102e687819 */ /* 0x000fe200000006ff */
[----:B------:R-:W-:Y:S01]  /*5c70*/  FADD.FTZ R185, -R116, R185 ;  /* 0x000000b974b97221 */ /* 0x000fe20000010100 */
[----:B------:R-:W0:Y:S01]  /*5c80*/  LDC.64 R96, c[0x0][0x478] ;  /* 0x00011e00ff607b82 */ /* 0x000e220000000a00 */
[----:B------:R-:W-:Y:S01]  /*5c90*/  FFMA.FTZ R167, R152, R167, R98 ;  /* 0x000000a798a77223 */ /* 0x000fe20000010062 */
[----:B------:R-:W-:Y:S01]  /*5ca0*/  SHF.L.U32 R98, R50, 0x10, RZ ;  /* 0x0000001032627819 */ /* 0x000fe200000006ff */
[----:B------:R-:W-:Y:S01]  /*5cb0*/  FADD.FTZ R201, -R166, R201 ;  /* 0x000000c9a6c97221 */ /* 0x000fe20000010100 */
[----:B------:R-:W-:Y:S01]  /*5cc0*/  SHF.L.U32 R93, R92, 0x10, RZ ;  /* 0x000000105c5d7819 */ /* 0x000fe200000006ff */
[----:B------:R-:W-:Y:S01]  /*5cd0*/  FADD.FTZ R163, -R108, R163 ;  /* 0x000000a36ca37221 */ /* 0x000fe20000010100 */
[C---:B------:R-:W-:Y:S01]  /*5ce0*/  PRMT R95, R51.reuse, 0x7632, R95 ;  /* 0x00007632335f7816 */ /* 0x040fe2000000005f */
[----:B------:R-:W-:Y:S01]  /*5cf0*/  FFMA.FTZ R166, R152, R185, R104 ;  /* 0x000000b998a67223 */ /* 0x000fe20000010068 */
[----:B------:R-:W-:Y:S01]  /*5d00*/  SHF.L.U32 R92, R51, 0x10, RZ ;  /* 0x00000010335c7819 */ /* 0x000fe200000006ff */
[----:B------:R-:W-:Y:S01]  /*5d10*/  FADD.FTZ R193, -R154, R193 ;  /* 0x000000c19ac17221 */ /* 0x000fe20000010100 */
[----:B------:R-:W-:Y:S01]  /*5d20*/  SHF.L.U32 R108, R103, 0x10, RZ ;  /* 0x00000010676c7819 */ /* 0x000fe200000006ff */
[----:B------:R-:W1:Y:S01]  /*5d30*/  LDC.64 R104, c[0x0][0x468] ;  /* 0x00011a00ff687b82 */ /* 0x000e620000000a00 */
[C---:B------:R-:W-:Y:S01]  /*5d40*/  FFMA.FTZ R160, R152.reuse, R195, R98 ;  /* 0x000000c398a07223 */ /* 0x040fe20000010062 */
[----:B------:R-:W-:Y:S01]  /*5d50*/  SHF.L.U32 R98, R95, 0x10, RZ ;  /* 0x000000105f627819 */ /* 0x000fe200000006ff */
[C---:B------:R-:W-:Y:S01]  /*5d60*/  FFMA.FTZ R162, R152.reuse, R193, R92 ;  /* 0x000000c198a27223 */ /* 0x040fe2000001005c */
[----:B------:R-:W-:Y:S01]  /*5d70*/  FFMA.FTZ R171, R152, R171, R108 ;  /* 0x000000ab98ab7223 */ /* 0x000fe2000001006c */
[----:B------:R-:W-:Y:S01]  /*5d80*/  SHF.L.U32 R92, R44, 0x10, RZ ;  /* 0x000000102c5c7819 */ /* 0x000fe200000006ff */
[C-C-:B------:R-:W-:Y:S01]  /*5d90*/  FFMA.FTZ R163, R152.reuse, R163, R93.reuse ;  /* 0x000000a398a37223 */ /* 0x140fe2000001005d */
[----:B------:R-:W-:Y:S01]  /*5da0*/  SHF.L.U32 R108, R55, 0x10, RZ ;  /* 0x00000010376c7819 */ /* 0x000fe200000006ff */
[C---:B------:R-:W-:Y:S01]  /*5db0*/  FFMA.FTZ R161, R152.reuse, R161, R98 ;  /* 0x000000a198a17223 */ /* 0x040fe20000010062 */
[C---:B------:R-:W-:Y:S01]  /*5dc0*/  PRMT R93, R45.reuse, 0x7632, R93 ;  /* 0x000076322d5d7816 */ /* 0x040fe2000000005d */
[----:B------:R-:W-:Y:S01]  /*5dd0*/  FFMA.FTZ R191, R152, R191, R92 ;  /* 0x000000bf98bf7223 */ /* 0x000fe2000001005c */
[----:B------:R-:W-:Y:S01]  /*5de0*/  PRMT R98, R46, 0x7632, R98 ;  /* 0x000076322e627816 */ /* 0x000fe20000000062 */
[----:B------:R-:W-:Y:S01]  /*5df0*/  FFMA.FTZ R154, R152, R201, R108 ;  /* 0x000000c9989a7223 */ /* 0x000fe2000001006c */
[----:B------:R-:W-:Y:S01]  /*5e00*/  SHF.L.U32 R95, R45, 0x10, RZ ;  /* 0x000000102d5f7819 */ /* 0x000fe200000006ff */
[-C--:B------:R-:W-:Y:S01]  /*5e10*/  FMUL.FTZ R107, R102, R147.reuse ;  /* 0x00000093666b7220 */ /* 0x080fe20000410000 */
[----:B------:R-:W-:Y:S01]  /*5e20*/  SHF.L.U32 R92, R93, 0x10, RZ ;  /* 0x000000105d5c7819 */ /* 0x000fe200000006ff */
[----:B------:R-:W-:Y:S01]  /*5e30*/  FMUL.FTZ R93, R94, R147 ;  /* 0x000000935e5d7220 */ /* 0x000fe20000410000 */
[----:B------:R-:W-:Y:S01]  /*5e40*/  SHF.L.U32 R108, R47, 0x10, RZ ;  /* 0x000000102f6c7819 */ /* 0x000fe200000006ff */
[----:B------:R-:W-:Y:S01]  /*5e50*/  FFMA.FTZ R164, R152, R189, R95 ;  /* 0x000000bd98a47223 */ /* 0x000fe2000001005f */
[----:B------:R-:W-:Y:S01]  /*5e60*/  SHF.L.U32 R98, R98, 0x10, RZ ;  /* 0x0000001062627819 */ /* 0x000fe200000006ff */
[C---:B------:R-:W-:Y:S01]  /*5e70*/  FFMA.FTZ R157, R152.reuse, R157, R92 ;  /* 0x0000009d989d7223 */ /* 0x040fe2000001005c */
[----:B------:R-:W-:Y:S01]  /*5e80*/  SHF.L.U32 R110, R101, 0x10, RZ ;  /* 0x00000010656e7819 */ /* 0x000fe200000006ff */
[----:B------:R-:W-:Y:S01]  /*5e90*/  FFMA.FTZ R168, R152, R181, R108 ;  /* 0x000000b598a87223 */ /* 0x000fe2000001006c */
[-C--:B------:R-:W-:Y:S01]  /*5ea0*/  FMUL.FTZ R92, R100, R147.reuse ;  /* 0x00000093645c7220 */ /* 0x080fe20000410000 */
[----:B------:R-:W-:Y:S01]  /*5eb0*/  FMUL.FTZ R95, R106, R147 ;  /* 0x000000936a5f7220 */ /* 0x000fe20000410000 */
[----:B------:R-:W-:Y:S01]  /*5ec0*/  F2FP.BF16.F32.PACK_AB R101, R183, R94 ;  /* 0x0000005eb765723e */ /* 0x000fe200000010ff */
[----:B------:R-:W-:Y:S01]  /*5ed0*/  FFMA.FTZ R155, R152, R155, R98 ;  /* 0x0000009b989b7223 */ /* 0x000fe20000010062 */
[C---:B------:R-:W-:Y:S01]  /*5ee0*/  F2FP.BF16.F32.PACK_AB R103, R177.reuse, R106 ;  /* 0x0000006ab167723e */ /* 0x040fe200000010ff */
[-C--:B------:R-:W-:Y:S01]  /*5ef0*/  FMUL.FTZ R108, R177, R147.reuse ;  /* 0x00000093b16c7220 */ /* 0x080fe20000410000 */
[----:B------:R-:W-:Y:S01]  /*5f00*/  SHF.L.U32 R109, R109, 0x10, RZ ;  /* 0x000000106d6d7819 */ /* 0x000fe200000006ff */
[-C--:B------:R-:W-:Y:S01]  /*5f10*/  FMUL.FTZ R94, R179, R147.reuse ;  /* 0x00000093b35e7220 */ /* 0x080fe20000410000 */
[----:B------:R-:W-:Y:S01]  /*5f20*/  F2FP.BF16.F32.PACK_AB R100, R187, R100 ;  /* 0x00000064bb64723e */ /* 0x000fe200000010ff */
[----:B------:R-:W-:Y:S01]  /*5f30*/  FMUL.FTZ R106, R183, R147 ;  /* 0x00000093b76a7220 */ /* 0x000fe20000410000 */
[----:B0-----:R-:W-:Y:S01]  /*5f40*/  IMAD.WIDE.U32 R98, R151, 0x10, R96 ;  /* 0x0000001097627825 */ /* 0x001fe200078e0060 */
[----:B------:R-:W-:-:S03]  /*5f50*/  F2FP.BF16.F32.PACK_AB R102, R179, R102 ;  /* 0x00000066b366723e */ /* 0x000fc600000010ff */
[----:B------:R-:W-:Y:S01]  /*5f60*/  FMUL.FTZ R187, R187, R147 ;  /* 0x00000093bbbb7220 */ /* 0x000fe20000410000 */
[C---:B------:R-:W-:Y:S01]  /*5f70*/  FFMA.FTZ R169, R152.reuse, R169, R110 ;  /* 0x000000a998a97223 */ /* 0x040fe2000001006e */
[----:B------:R-:W-:Y:S01]  /*5f80*/  FFMA.FTZ R110, R152, R112, R109 ;  /* 0x00000070986e7223 */ /* 0x000fe2000001006d */
        /* <DEDUP_REMOVED lines=9> */
[----:B------:R-:W-:Y:S01]  /*6020*/  FMUL.FTZ R119, R191, R147 ;  /* 0x00000093bf777220 */ /* 0x000fe20000410000 */
[----:B------:R-:W-:Y:S01]  /*6030*/  IMAD.WIDE.U32 R114, R148, 0x10, R96 ;  /* 0x0000001094727825 */ /* 0x000fe200078e0060 */
[----:B------:R-:W-:-:S03]  /*6040*/  F2FP.BF16.F32.PACK_AB R96, R175, R118 ;  /* 0x00000076af60723e */ /* 0x000fc600000010ff */
[----:B------:R-:W-:Y:S01]  /*6050*/  FMUL.FTZ R175, R175, R147 ;  /* 0x00000093afaf7220 */ /* 0x000fe20000410000 */
[----:B------:R-:W-:Y:S01]  /*6060*/  F2FP.BF16.F32.PACK_AB R97, R173, R120 ;  /* 0x00000078ad61723e */ /* 0x000fe200000010ff */
[----:B-1----:R-:W-:Y:S01]  /*6070*/  IMAD.WIDE.U32 R108, R151, 0x10, R104 ;  /* 0x00000010976c7825 */ /* 0x002fe200078e0068 */
[----:B0-----:R-:W-:-:S03]  /*6080*/  F2FP.BF16.F32.PACK_AB R98, R171, R122 ;  /* 0x0000007aab62723e */ /* 0x001fc600000010ff */
[----:B------:R-:W-:Y:S01]  /*6090*/  IMAD.WIDE.U32 R116, R149, 0x10, R104 ;  /* 0x0000001095747825 */ /* 0x000fe200078e0068 */
[----:B------:R-:W-:-:S03]  /*60a0*/  F2FP.BF16.F32.PACK_AB R99, R169, R154 ;  /* 0x0000009aa963723e */ /* 0x000fc600000010ff */
[----:B------:R-:W-:Y:S01]  /*60b0*/  FMUL.FTZ R100, R118, R147 ;  /* 0x0000009376647220 */ /* 0x000fe20000410000 */
[----:B------:R0:W-:Y:S01]  /*60c0*/  STG.E.128 desc[UR6][R108.64], R92 ;  /* 0x0000005c6c007986 */ /* 0x0001e2000c101d06 */
[----:B------:R-:W-:-:S04]  /*60d0*/  IMAD.WIDE.U32 R150, R150, 0x10, R104 ;  /* 0x0000001096967825 */ /* 0x000fc800078e0068 */
[-C--:B------:R-:W-:Y:S01]  /*60e0*/  FMUL.FTZ R101, R120, R147.reuse ;  /* 0x0000009378657220 */ /* 0x080fe20000410000 */
[-C--:B------:R-:W-:Y:S01]  /*60f0*/  FMUL.FTZ R102, R122, R147.reuse ;  /* 0x000000937a667220 */ /* 0x080fe20000410000 */
[----:B------:R-:W-:Y:S01]  /*6100*/  FMUL.FTZ R171, R171, R147 ;  /* 0x00000093abab7220 */ /* 0x000fe20000410000 */
[----:B------:R-:W-:-:S04]  /*6110*/  IMAD.WIDE.U32 R148, R148, 0x10, R104 ;  /* 0x0000001094947825 */ /* 0x000fc800078e0068 */
[-C--:B------:R-:W-:Y:S01]  /*6120*/  FMUL.FTZ R104, R173, R147.reuse ;  /* 0x00000093ad687220 */ /* 0x080fe20000410000 */
[-C--:B------:R-:W-:Y:S01]  /*6130*/  FMUL.FTZ R103, R154, R147.reuse ;  /* 0x000000939a677220 */ /* 0x080fe20000410000 */
[-C--:B------:R-:W-:Y:S01]  /*6140*/  FMUL.FTZ R118, R169, R147.reuse ;  /* 0x00000093a9767220 */ /* 0x080fe20000410000 */
[----:B------:R1:W-:Y:S01]  /*6150*/  STG.E.128 desc[UR6][R106.64], R96 ;  /* 0x000000606a007986 */ /* 0x0003e2000c101d06 */
[-C--:B------:R-:W-:Y:S01]  /*6160*/  FMUL.FTZ R120, R167, R147.reuse ;  /* 0x00000093a7787220 */ /* 0x080fe20000410000 */
[-C--:B------:R-:W-:Y:S01]  /*6170*/  FMUL.FTZ R105, R158, R147.reuse ;  /* 0x000000939e697220 */ /* 0x080fe20000410000 */
[-C--:B------:R-:W-:Y:S01]  /*6180*/  FMUL.FTZ R122, R165, R147.reuse ;  /* 0x00000093a57a7220 */ /* 0x080fe20000410000 */
[----:B------:R-:W-:Y:S01]  /*6190*/  FMUL.FTZ R154, R157, R147 ;  /* 0x000000939d9a7220 */ /* 0x000fe20000410000 */
[----:B------:R-:W-:Y:S02]  /*61a0*/  F2FP.BF16.F32.PACK_AB R103, R118, R103 ;  /* 0x000000677667723e */ /* 0x000fe400000010ff */
[----:B------:R-:W-:-:S02]  /*61b0*/  F2FP.BF16.F32.PACK_AB R102, R171, R102 ;  /* 0x00000066ab66723e */ /* 0x000fc400000010ff */
[C---:B0-----:R-:W-:Y:S01]  /*61c0*/  F2FP.BF16.F32.PACK_AB R94, R163.reuse, R160 ;  /* 0x000000a0a35e723e */ /* 0x041fe200000010ff */
[-C--:B------:R-:W-:Y:S01]  /*61d0*/  FMUL.FTZ R163, R163, R147.reuse ;  /* 0x00000093a3a37220 */ /* 0x080fe20000410000 */
[----:B------:R-:W-:Y:S01]  /*61e0*/  F2FP.BF16.F32.PACK_AB R92, R167, R156 ;  /* 0x0000009ca75c723e */ /* 0x000fe200000010ff */
[-C--:B------:R-:W-:Y:S01]  /*61f0*/  FMUL.FTZ R108, R110, R147.reuse ;  /* 0x000000936e6c7220 */ /* 0x080fe20000410000 */
[-C--:B------:R-:W-:Y:S01]  /*6200*/  FMUL.FTZ R109, R164, R147.reuse ;  /* 0x00000093a46d7220 */ /* 0x080fe20000410000 */
[----:B------:R-:W-:Y:S01]  /*6210*/  FMUL.FTZ R156, R153, R147 ;  /* 0x00000093999c7220 */ /* 0x000fe20000410000 */
[----:B------:R-:W-:Y:S02]  /*6220*/  F2FP.BF16.F32.PACK_AB R101, R104, R101 ;  /* 0x000000656865723e */ /* 0x000fe400000010ff */
[----:B------:R-:W-:Y:S01]  /*6230*/  F2FP.BF16.F32.PACK_AB R100, R175, R100 ;  /* 0x00000064af64723e */ /* 0x000fe200000010ff */
[-C--:B-1----:R-:W-:Y:S01]  /*6240*/  FMUL.FTZ R106, R160, R147.reuse ;  /* 0x00000093a06a7220 */ /* 0x082fe20000410000 */
        /* <DEDUP_REMOVED lines=21> */
[----:B------:R-:W-:-:S05]  /*63a0*/  F2FP.BF16.F32.PACK_AB R108, R108, R119 ;  /* 0x000000776c6c723e */ /* 0x000fca00000010ff */
[----:B------:R1:W-:Y:S02]  /*63b0*/  STG.E.128 desc[UR6][R148.64], R108 ;  /* 0x0000006c94007986 */ /* 0x0003e4000c101d06 */
.L_x_3652:
[----:B0123--:R-:W0:Y:S02]  /*63c0*/  LDC.64 R92, c[0x0][0x380] ;  /* 0x0000e000ff5c7b82 */ /* 0x00fe240000000a00 */
[----:B0-----:R-:W-:-:S04]  /*63d0*/  LEA R146, R92, R146, 0x2 ;  /* 0x000000925c927211 */ /* 0x001fc800078e10ff */
[----:B------:R-:W-:-:S13]  /*63e0*/  ISETP.GE.AND P1, PT, R146, R93, PT ;  /* 0x0000005d9200720c */ /* 0x000fda0003f26270 */
[----:B------:R-:W-:Y:S05]  /*63f0*/  @!P1 BRA `(.L_x_3654) ;  /* 0xffffffa0007c9947 */ /* 0x000fea000383ffff */
[----:B------:R-:W-:Y:S05]  /*6400*/  BSYNC B1 ;  /* 0x0000000000017941 */ /* 0x000fea0003800000 */
.L_x_3646:
        /* <DEDUP_REMOVED lines=63> */
[----:B------:R-:W-:-:S07]  /*6800*/  MOV R40, R129 ;  /* 0x0000008100287202 */ /* 0x000fce0000000f00 */
.L_x_3645:
[----:B------:R-:W-:Y:S05]  /*6810*/  BSYNC B0 ;  /* 0x0000000000007941 */ /* 0x000fea0003800000 */
.L_x_3644:
        /* <DEDUP_REMOVED lines=50> */
[----:B------:R-:W-:Y:S02]  /*6b40*/  FADD.FTZ R5, R5, R10 ;  /* 0x0000000a05057221 */ /* 0x000fe40000010000 */
[----:B------:R-:W1:Y:S01]  /*6b50*/  LDC R10, c[0x0][0x388] ;  /* 0x0000e200ff0a7b82 */ /* 0x000e620000000800 */
        /* <DEDUP_REMOVED lines=23> */
[----:B------:R-:W-:Y:S01]  /*6cd0*/  FADD.FTZ R6, R6, R55 ;  /* 0x0000003706067221 */ /* 0x000fe20000010000 */
[----:B------:R-:W-:Y:S01]  /*6ce0*/  BAR.SYNC.DEFER_BLOCKING 0x0 ;  /* 0x0000000000007b1d */ /* 0x000fe20000010000 */
[----:B0-----:R-:W-:Y:S01]  /*6cf0*/  FADD.FTZ R7, R7, R58 ;  /* 0x0000003a07077221 */ /* 0x001fe20000010000 */
[----:B---3--:R-:W-:Y:S01]  /*6d00*/  FADD.FTZ R8, R8, R57 ;  /* 0x0000003908087221 */ /* 0x008fe20000010000 */
[----:B----4-:R-:W-:Y:S01]  /*6d10*/  FADD.FTZ R9, R3, R60 ;  /* 0x0000003c03097221 */ /* 0x010fe20000010000 */
[----:B-----5:R-:W-:Y:S01]  /*6d20*/  FADD.FTZ R59, R44, R59 ;  /* 0x0000003b2c3b7221 */ /* 0x020fe20000010000 */
[----:B--2---:R-:W-:Y:S01]  /*6d30*/  FADD.FTZ R45, R45, R62 ;  /* 0x0000003e2d2d7221 */ /* 0x004fe20000010000 */
[----:B-1----:R-:W-:Y:S01]  /*6d40*/  FADD.FTZ R61, R4, R61 ;  /* 0x0000003d043d7221 */ /* 0x002fe20000010000 */
[----:B------:R-:W-:Y:S01]  /*6d50*/  STS.128 [R2], R40 ;  /* 0x0000002802007388 */ /* 0x000fe20000000c00 */
[----:B------:R-:W-:Y:S01]  /*6d60*/  FADD.FTZ R11, R5, R64 ;  /* 0x00000040050b7221 */ /* 0x000fe20000010000 */
[----:B------:R-:W-:-:S02]  /*6d70*/  IMAD R5, R10, UR4, RZ ;  /* 0x000000040a057c24 */ /* 0x000fc4000f8e02ff */
[----:B------:R-:W-:Y:S01]  /*6d80*/  STS.128 [R2+0x10], R36 ;  /* 0x0000102402007388 */ /* 0x000fe20000000c00 */
[----:B------:R-:W-:Y:S02]  /*6d90*/  FADD.FTZ R63, R6, R63 ;  /* 0x0000003f063f7221 */ /* 0x000fe40000010000 */
[----:B------:R-:W-:Y:S01]  /*6da0*/  IADD3 R0, P0, PT, R5, R0, RZ ;  /* 0x0000000005007210 */ /* 0x000fe20007f1e0ff */
[----:B------:R-:W-:Y:S01]  /*6db0*/  STS.128 [R2+0x400], R32 ;  /* 0x0004002002007388 */ /* 0x000fe20000000c00 */
[----:B------:R-:W-:Y:S02]  /*6dc0*/  FADD.FTZ R7, R7, R66 ;  /* 0x0000004207077221 */ /* 0x000fe40000010000 */
[----:B------:R-:W-:Y:S01]  /*6dd0*/  IADD3.X R5, PT, PT, RZ, RZ, RZ, P0, !PT ;  /* 0x000000ffff057210 */ /* 0x000fe200007fe4ff */
[----:B------:R-:W-:Y:S01]  /*6de0*/  STS.128 [R2+0x410], R28 ;  /* 0x0004101c02007388 */ /* 0x000fe20000000c00 */
[----:B------:R-:W-:Y:S01]  /*6df0*/  FADD.FTZ R65, R8, R65 ;  /* 0x0000004108417221 */ /* 0x000fe20000010000 */
[----:B------:R-:W-:-:S02]  /*6e00*/  SHF.L.U32 R4, R0, 0x2, RZ ;  /* 0x0000000200047819 */ /* 0x000fc400000006ff */
[----:B------:R-:W-:Y:S01]  /*6e10*/  STS.128 [R2+0x800], R24 ;  /* 0x0008001802007388 */ /* 0x000fe20000000c00 */
[----:B------:R-:W-:-:S03]  /*6e20*/  SHF.L.U64.HI R5, R0, 0x2, R5 ;  /* 0x0000000200057819 */ /* 0x000fc60000010205 */
        /* <DEDUP_REMOVED lines=36> */
[----:B------:R-:W5:Y:S01]  /*7070*/  LDS R13, [R69+0xe00] ;  /* 0x000e0000450d7984 */ /* 0x000f620000000800 */
[----:B------:R-:W-:-:S03]  /*7080*/  IADD3.X R5, PT, PT, R5, UR17, RZ, P1, !PT ;  /* 0x0000001105057c10 */ /* 0x000fc60008ffe4ff */
        /* <DEDUP_REMOVED lines=51> */
.L_x_3649:
        /* <DEDUP_REMOVED lines=8> */
.L_x_3656:
[----:B------:R-:W-:Y:S05]  /*7440*/  BSYNC B2 ;  /* 0x0000000000027941 */ /* 0x000fea0003800000 */
.L_x_3655:
        /* <DEDUP_REMOVED lines=9> */
.L_x_3657:
[----:B------:R-:W-:Y:S01]  /*74e0*/  PRMT R107, R52, 0x7632, R107 ;  /* 0x00007632346b7816 */ /* 0x000fe2000000006b */
[----:B------:R-:W-:-:S05]  /*74f0*/  FADD.FTZ R93, R93, R96 ;  /* 0x000000605d5d7221 */ /* 0x000fca0000010000 */
[----:B------:R-:W-:Y:S01]  /*7500*/  MOV R192, R93 ;  /* 0x0000005d00c07202 */ /* 0x000fe20000000f00 */
[----:B------:R-:W-:Y:S02]  /*7510*/  HFMA2 R97, -RZ, RZ, 0, 1.1920928955078125e-07 ;  /* 0x00000002ff617431 */ /* 0x000fe400000001ff */
[----:B------:R-:W-:-:S07]  /*7520*/  FADD.FTZ R101, R99, R94 ;  /* 0x0000005e63657221 */ /* 0x000fce0000010000 */
[----:B------:R-:W-:Y:S05]  /*7530*/  WARPSYNC.COLLECTIVE R95, `(.L_x_3658) ;  /* 0x000000005f087348 */ /* 0x000fea0003c00000 */
[----:B------:R0:W1:Y:S02]  /*7540*/  SHFL.BFLY P3, R99, R192, R97, R190 ;  /* 0x0c000061c0637389 */ /* 0x00006400000600be */
[----:B01----:R-:W-:Y:S05]  /*7550*/  ENDCOLLECTIVE ;  /* 0x000000000000791b */ /* 0x003fea0003800000 */
.L_x_3658:
[----:B------:R-:W-:Y:S02]  /*7560*/  MOV R192, R101 ;  /* 0x0000006500c07202 */ /* 0x000fe40000000f00 */
[----:B------:R-:W-:-:S07]  /*7570*/  MOV R194, R99 ;  /* 0x0000006300c27202 */ /* 0x000fce0000000f00 */
[----:B------:R-:W-:Y:S05]  /*7580*/  WARPSYNC.COLLECTIVE R95, `(.L_x_3659) ;  /* 0x000000005f087348 */ /* 0x000fea0003c00000 */
[----:B------:R0:W1:Y:S02]  /*7590*/  SHFL.BFLY P3, R99, R192, R97, R190 ;  /* 0x0c000061c0637389 */ /* 0x00006400000600be */
[----:B01----:R-:W-:Y:S05]  /*75a0*/  ENDCOLLECTIVE ;  /* 0x000000000000791b */ /* 0x003fea0003800000 */
.L_x_3659:
[----:B------:R-:W-:-:S05]  /*75b0*/  FADD.FTZ R194, R93, R194 ;  /* 0x000000c25dc27221 */ /* 0x000fca0000010000 */
[----:B------:R-:W-:Y:S01]  /*75c0*/  MOV R192, R194 ;  /* 0x000000c200c07202 */ /* 0x000fe20000000f00 */
[----:B------:R-:W-:Y:S02]  /*75d0*/  HFMA2 R97, -RZ, RZ, 0, 2.384185791015625e-07 ;  /* 0x00000004ff617431 */ /* 0x000fe400000001ff */
[----:B------:R-:W-:Y:S01]  /*75e0*/  FADD.FTZ R103, R101, R99 ;  /* 0x0000006365677221 */ /* 0x000fe20000010000 */
[----:B------:R-:W-:-:S07]  /*75f0*/  PRMT R101, R55, 0x7632, R101 ;  /* 0x0000763237657816 */ /* 0x000fce0000000065 */
[----:B------:R-:W-:Y:S05]  /*7600*/  WARPSYNC.COLLECTIVE R95, `(.L_x_3660) ;  /* 0x000000005f087348 */ /* 0x000fea0003c00000 */
[----:B------:R0:W1:Y:S02]  /*7610*/  SHFL.BFLY P3, R99, R192, R97, R190 ;  /* 0x0c000061c0637389 */ /* 0x00006400000600be */
[----:B01----:R-:W-:Y:S05]  /*7620*/  ENDCOLLECTIVE ;  /* 0x000000000000791b */ /* 0x003fea0003800000 */
.L_x_3660:
[----:B------:R-:W-:Y:S02]  /*7630*/  MOV R192, R103 ;  /* 0x0000006700c07202 */ /* 0x000fe40000000f00 */
[----:B------:R-:W-:-:S07]  /*7640*/  MOV R105, R99 ;  /* 0x0000006300697202 */ /* 0x000fce0000000f00 */
[----:B------:R-:W-:Y:S05]  /*7650*/  WARPSYNC.COLLECTIVE R95, `(.L_x_3661) ;  /* 0x000000005f087348 */ /* 0x000fea0003c00000 */
[----:B------:R0:W1:Y:S02]  /*7660*/  SHFL.BFLY P3, R99, R192, R97, R190 ;  /* 0x0c000061c0637389 */ /* 0x00006400000600be */
[----:B01----:R-:W-:Y:S05]  /*7670*/  ENDCOLLECTIVE ;  /* 0x000000000000791b */ /* 0x003fea0003800000 */
.L_x_3661:
[----:B------:R-:W-:-:S05]  /*7680*/  FADD.FTZ R105, R194, R105 ;  /* 0x00000069c2697221 */ /* 0x000fca0000010000 */
[----:B------:R-:W-:Y:S01]  /*7690*/  MOV R192, R105 ;  /* 0x0000006900c07202 */ /* 0x000fe20000000f00 */
[----:B------:R-:W-:Y:S02]  /*76a0*/  HFMA2 R97, -RZ, RZ, 0, 4.76837158203125e-07 ;  /* 0x00000008ff617431 */ /* 0x000fe400000001ff */
[----:B------:R-:W-:Y:S01]  /*76b0*/  FADD.FTZ R96, R103, R99 ;  /* 0x0000006367607221 */ /* 0x000fe20000010000 */
[----:B------:R-:W-:-:S07]  /*76c0*/  PRMT R103, R54, 0x7632, R103 ;  /* 0x0000763236677816 */ /* 0x000fce0000000067 */
[----:B------:R-:W-:Y:S05]  /*76d0*/  WARPSYNC.COLLECTIVE R95, `(.L_x_3662) ;  /* 0x000000005f087348 */ /* 0x000fea0003c00000 */
[----:B------:R0:W1:Y:S02]  /*76e0*/  SHFL.BFLY P3, R99, R192, R97, R190 ;  /* 0x0c000061c0637389 */ /* 0x00006400000600be */
[----:B01----:R-:W-:Y:S05]  /*76f0*/  ENDCOLLECTIVE ;  /* 0x000000000000791b */ /* 0x003fea0003800000 */
.L_x_3662:
[----:B------:R-:W-:Y:S02]  /*7700*/  MOV R192, R96 ;  /* 0x0000006000c07202 */ /* 0x000fe40000000f00 */
[----:B------:R-:W-:-:S07]  /*7710*/  MOV R94, R99 ;  /* 0x00000063005e7202 */ /* 0x000fce0000000f00 */
[----:B------:R-:W-:Y:S05]  /*7720*/  WARPSYNC.COLLECTIVE R95, `(.L_x_3663) ;  /* 0x000000005f087348 */ /* 0x000fea0003c00000 */
[----:B------:R0:W1:Y:S02]  /*7730*/  SHFL.BFLY P3, R99, R192, R97, R190 ;  /* 0x0c000061c0637389 */ /* 0x00006400000600be */
[----:B01----:R-:W-:Y:S05]  /*7740*/  ENDCOLLECTIVE ;  /* 0x000000000000791b */ /* 0x003fea0003800000 */
.L_x_3663:
        /* <DEDUP_REMOVED lines=9> */
.L_x_3664:
[----:B------:R-:W-:Y:S02]  /*77e0*/  MOV R192, R94 ;  /* 0x0000005e00c07202 */ /* 0x000fe40000000f00 */
[----:B------:R-:W-:-:S07]  /*77f0*/  MOV R194, R99 ;  /* 0x0000006300c27202 */ /* 0x000fce0000000f00 */
[----:B------:R-:W-:Y:S05]  /*7800*/  WARPSYNC.COLLECTIVE R95, `(.L_x_3665) ;  /* 0x000000005f087348 */ /* 0x000fea0003c00000 */
[----:B------:R0:W1:Y:S02]  /*7810*/  SHFL.BFLY P3, R99, R192, R97, R190 ;  /* 0x0c000061c0637389 */ /* 0x00006400000600be */
[----:B01----:R-:W-:Y:S05]  /*7820*/  ENDCOLLECTIVE ;  /* 0x000000000000791b */ /* 0x003fea0003800000 */
.L_x_3665:
[----:B------:R-:W-:Y:S02]  /*7830*/  PRMT R95, R44, 0x7632, R95 ;  /* 0x000076322c5f7816 */ /* 0x000fe4000000005f */
[----:B------:R-:W-:Y:S02]  /*7840*/  MOV R111, R99 ;  /* 0x00000063006f7202 */ /* 0x000fe40000000f00 */
[----:B------:R-:W-:Y:S01]  /*7850*/  PRMT R99, R48, 0x7632, R99 ;  /* 0x0000763230637816 */ /* 0x000fe20000000063 */
[----:B------:R-:W-:Y:S06]  /*7860*/  BRA `(.L_x_3666) ;  /* 0xffffffb800f87947 */ /* 0x000fec000383ffff */
.L_x_3667:
        /* <DEDUP_REMOVED lines=9> */
.L_x_19987:


//--------------------- .text._ZN10layer_norm13ln_bwd_kernelINS_13Kernel_traitsIf13__nv_bfloat16S2_S2_fjLj1024ELj1ELj4ELj1ELj16ENS_18Kernel_traits_baseILj1024EfS2_S2_S2_fjLj128EEEEELb0ELb0ELb1ELb0EEEvNS_9BwdParamsE --------------------------
	.section	.text._ZN10layer_norm13ln_bwd_kernelINS_13Kernel_traitsIf13__nv_bfloat16S2_S2_fjLj1024ELj1ELj4ELj1ELj16ENS_18Kernel_traits_baseILj1024EfS2_S2_S2_fjLj128EEEEELb0ELb0ELb1ELb0EEEvNS_9BwdParamsE,"ax",@progbits
	.align	128
        .global         _ZN10layer_norm13ln_bwd_kernelINS_13Kernel_traitsIf13__nv_bfloat16S2_S2_fjLj1024ELj1ELj4ELj1ELj16ENS_18Kernel_traits_baseILj1024EfS2_S2_S2_fjLj128EEEEELb0ELb0ELb1ELb0EEEvNS_9BwdParamsE
        .type           _ZN10layer_norm13ln_bwd_kernelINS_13Kernel_traitsIf13__nv_bfloat16S2_S2_fjLj1024ELj1ELj4ELj1ELj16ENS_18Kernel_traits_baseILj1024EfS2_S2_S2_fjLj128EEEEELb0ELb0ELb1ELb0EEEvNS_9BwdParamsE,@function
        .size           _ZN10layer_norm13ln_bwd_kernelINS_13Kernel_traitsIf13__nv_bfloat16S2_S2_fjLj1024ELj1ELj4ELj1ELj16ENS_18Kernel_traits_baseILj1024EfS2_S2_S2_fjLj128EEEEELb0ELb0ELb1ELb0EEEvNS_9BwdParamsE,(.L_x_19988 - _ZN10layer_norm13ln_bwd_kernelINS_13Kernel_traitsIf13__nv_bfloat16S2_S2_fjLj1024ELj1ELj4ELj1ELj16ENS_18Kernel_traits_baseILj1024EfS2_S2_S2_fjLj128EEEEELb0ELb0ELb1ELb0EEEvNS_9BwdParamsE)
        .other          _ZN10layer_norm13ln_bwd_kernelINS_13Kernel_traitsIf13__nv_bfloat16S2_S2_fjLj1024ELj1ELj4ELj1ELj16ENS_18Kernel_traits_baseILj1024EfS2_S2_S2_fjLj128EEEEELb0ELb0ELb1ELb0EEEvNS_9BwdParamsE,@"STO_CUDA_ENTRY STV_DEFAULT"
_ZN10layer_norm13ln_bwd_kernelINS_13Kernel_traitsIf13__nv_bfloat16S2_S2_fjLj1024ELj1ELj4ELj1ELj16ENS_18Kernel_traits_baseILj1024EfS2_S2_S2_fjLj128EEEEELb0ELb0ELb1ELb0EEEvNS_9BwdParamsE:
.text._ZN10layer_norm13ln_bwd_kernelINS_13Kernel_traitsIf13__nv_bfloat16S2_S2_fjLj1024ELj1ELj4ELj1ELj16ENS_18Kernel_traits_baseILj1024EfS2_S2_S2_fjLj128EEEEELb0ELb0ELb1ELb0EEEvNS_9BwdParamsE:
        /* <DEDUP_REMOVED lines=32> */
[----:B------:R-:W-:Y:S01]  /*0200*/  @P1 IADD3 R17, PT, PT, R17, 0x20, RZ ;  /* 0x0000002011111810 */ /* 0x000fe20007ffe0ff */
[----:B------:R-:W3:Y:S01]  /*0210*/  S2UR UR4, SR_CTAID.X ;  /* 0x00000000000479c3 */ /* 0x000ee20000002500 */
        /* <DEDUP_REMOVED lines=10> */
[----:B---3--:R-:W-:-:S06]  /*02c0*/  USHF.L.U32 UR4, UR4, 0x2, URZ ;  /* 0x0000000204047899 */ /* 0x008fcc00080006ff */
        /* <DEDUP_REMOVED lines=68> */
.L_x_3708:
        /* <DEDUP_REMOVED lines=50> */
[C---:B--2---:R-:W-:Y:S02]  /*0a30*/  PRMT R3, R8.reuse, 0x7632, R3 ;  /* 0x0000763208037816 */ /* 0x044fe40000000003 */
[C---:B------:R-:W-:Y:S02]  /*0a40*/  PRMT R18, R9.reuse, 0x7632, R18 ;  /* 0x0000763209127816 */ /* 0x040fe40000000012 */
[----:B------:R-:W-:Y:S02]  /*0a50*/  SHF.L.U32 R21, R9, 0x10, RZ ;  /* 0x0000001009157819 */ /* 0x000fe400000006ff */
[----:B------:R-:W-:-:S02]  /*0a60*/  SHF.L.U32 R19, R8, 0x10, RZ ;  /* 0x0000001008137819 */ /* 0x000fc400000006ff */
[----:B---3--:R-:W-:Y:S01]  /*0a70*/  PRMT R6, R12, 0x7632, R6 ;  /* 0x000076320c067816 */ /* 0x008fe20000000006 */
[----:B------:R-:W-:Y:S01]  /*0a80*/  FADD.FTZ R21, -R200, R21 ;  /* 0x00000015c8157221 */ /* 0x000fe20000010100 */
[----:B------:R-:W-:Y:S01]  /*0a90*/  SHF.L.U32 R9, R12, 0x10, RZ ;  /* 0x000000100c097819 */ /* 0x000fe200000006ff */
[----:B------:R-:W-:Y:S01]  /*0aa0*/  FADD.FTZ R19, -R200, R19 ;  /* 0x00000013c8137221 */ /* 0x000fe20000010100 */
[C---:B------:R-:W-:Y:S02]  /*0ab0*/  PRMT R12, R15.reuse, 0x7632, R12 ;  /* 0x000076320f0c7816 */ /* 0x040fe4000000000c */
[----:B------:R-:W-:Y:S01]  /*0ac0*/  SHF.L.U32 R159, R15, 0x10, RZ ;  /* 0x000000100f9f7819 */ /* 0x000fe200000006ff */
[----:B------:R-:W-:Y:S01]  /*0ad0*/  FADD.FTZ R104, R104, R9 ;  /* 0x0000000968687221 */ /* 0x000fe20000010000 */
[----:B------:R-:W-:Y:S01]  /*0ae0*/  SHF.L.U32 R15, R3, 0x10, RZ ;  /* 0x00000010030f7819 */ /* 0x000fe200000006ff */
[----:B-----5:R-:W-:Y:S01]  /*0af0*/  FMUL.FTZ R3, R0, R19 ;  /* 0x0000001300037220 */ /* 0x020fe20000410000 */
[----:B0-----:R-:W-:Y:S01]  /*0b00*/  SHF.L.U32 R17, R18, 0x10, RZ ;  /* 0x0000001012117819 */ /* 0x001fe200000006ff */
[----:B------:R-:W-:Y:S01]  /*0b10*/  FADD.FTZ R110, R110, R159 ;  /* 0x0000009f6e6e7221 */ /* 0x000fe20000010000 */
[----:B------:R-:W-:Y:S01]  /*0b20*/  SHF.L.U32 R153, R10, 0x10, RZ ;  /* 0x000000100a997819 */ /* 0x000fe200000006ff */
[----:B------:R-:W-:Y:S01]  /*0b30*/  FADD.FTZ R15, -R200, R15 ;  /* 0x0000000fc80f7221 */ /* 0x000fe20000010100 */
[----:B------:R-:W-:Y:S01]  /*0b40*/  SHF.L.U32 R16, R6, 0x10, RZ ;  /* 0x0000001006107819 */ /* 0x000fe200000006ff */
[----:B------:R-:W-:Y:S01]  /*0b50*/  FMUL.FTZ R6, R36, R9 ;  /* 0x0000000924067220 */ /* 0x000fe20000410000 */
[----:B------:R-:W-:Y:S01]  /*0b60*/  PRMT R20, R10, 0x7632, R20 ;  /* 0x000076320a147816 */ /* 0x000fe20000000014 */
[----:B------:R-:W-:Y:S01]  /*0b70*/  FADD.FTZ R19, -R200, R17 ;  /* 0x00000011c8137221 */ /* 0x000fe20000010100 */
[C---:B------:R-:W-:Y:S01]  /*0b80*/  PRMT R10, R14.reuse, 0x7632, R10 ;  /* 0x000076320e0a7816 */ /* 0x040fe2000000000a */
[----:B------:R-:W-:Y:S01]  /*0b90*/  FADD.FTZ R18, RZ, R6 ;  /* 0x00000006ff127221 */ /* 0x000fe20000010000 */
[----:B------:R-:W-:Y:S01]  /*0ba0*/  SHF.L.U32 R155, R14, 0x10, RZ ;  /* 0x000000100e9b7819 */ /* 0x000fe200000006ff */
[----:B------:R-:W-:Y:S01]  /*0bb0*/  FMUL.FTZ R14, R0, R15 ;  /* 0x0000000f000e7220 */ /* 0x000fe20000410000 */
[----:B------:R-:W-:Y:S01]  /*0bc0*/  PRMT R8, R13, 0x7632, R8 ;  /* 0x000076320d087816 */ /* 0x000fe20000000008 */
[----:B------:R-:W-:Y:S01]  /*0bd0*/  FMUL.FTZ R15, R37, R16 ;  /* 0x00000010250f7220 */ /* 0x000fe20000410000 */
[----:B------:R-:W-:Y:S01]  /*0be0*/  PRMT R152, R11, 0x7632, R152 ;  /* 0x000076320b987816 */ /* 0x000fe20000000098 */
[----:B------:R-:W-:Y:S01]  /*0bf0*/  FFMA.FTZ R17, R3, R6, RZ ;  /* 0x0000000603117223 */ /* 0x000fe200000100ff */
        /* <DEDUP_REMOVED lines=8> */
[----:B------:R-:W-:Y:S01]  /*0c80*/  FFMA.FTZ R68, R3, R9, R68 ;  /* 0x0000000903447223 */ /* 0x000fe20000010044 */
[----:B------:R-:W-:Y:S01]  /*0c90*/  FMUL.FTZ R8, R38, R13 ;  /* 0x0000000d26087220 */ /* 0x000fe20000410000 */
[----:B------:R-:W-:Y:S01]  /*0ca0*/  FADD.FTZ R19, R18, R15 ;  /* 0x0000000f12137221 */ /* 0x000fe20000010000 */
[----:B------:R-:W-:Y:S01]  /*0cb0*/  FMUL.FTZ R9, R0, R21 ;  /* 0x0000001500097220 */ /* 0x000fe20000410000 */
[----:B------:R-:W-:Y:S01]  /*0cc0*/  FFMA.FTZ R18, R14, R15, R17 ;  /* 0x0000000f0e127223 */ /* 0x000fe20000010011 */
[----:B------:R-:W-:Y:S01]  /*0cd0*/  FADD.FTZ R153, -R200, R153 ;  /* 0x00000099c8997221 */ /* 0x000fe20000010100 */
[----:B------:R-:W-:Y:S01]  /*0ce0*/  FADD.FTZ R107, R107, R20 ;  /* 0x000000146b6b7221 */ /* 0x000fe20000010000 */
[-C--:B------:R-:W-:Y:S01]  /*0cf0*/  FFMA.FTZ R71, R16, R20.reuse, R71 ;  /* 0x0000001410477223 */ /* 0x080fe20000010047 */
[----:B------:R-:W-:Y:S01]  /*0d00*/  FMUL.FTZ R17, R39, R20 ;  /* 0x0000001427117220 */ /* 0x000fe20000410000 */
[----:B------:R-:W-:Y:S01]  /*0d10*/  FADD.FTZ R20, R19, R8 ;  /* 0x0000000813147221 */ /* 0x000fe20000010000 */
[----:B------:R-:W-:Y:S01]  /*0d20*/  SHF.L.U32 R203, R152, 0x10, RZ ;  /* 0x0000001098cb7819 */ /* 0x000fe200000006ff */
[----:B------:R-:W-:Y:S01]  /*0d30*/  FFMA.FTZ R19, R9, R8, R18 ;  /* 0x0000000809137223 */ /* 0x000fe20000010012 */
[----:B------:R-:W-:Y:S01]  /*0d40*/  SHF.L.U32 R152, R10, 0x10, RZ ;  /* 0x000000100a987819 */ /* 0x000fe200000006ff */
[----:B------:R-:W-:Y:S01]  /*0d50*/  FMUL.FTZ R18, R0, R153 ;  /* 0x0000009900127220 */ /* 0x000fe20000410000 */
        /* <DEDUP_REMOVED lines=9> */
[----:B------:R-:W-:Y:S01]  /*0df0*/  FADD.FTZ R157, -R200, R157 ;  /* 0x0000009dc89d7221 */ /* 0x000fe20000010100 */
[----:B------:R-:W-:Y:S01]  /*0e00*/  FFMA.FTZ R21, R11, R10, R20 ;  /* 0x0000000a0b157223 */ /* 0x000fe20000010014 */
[----:B------:R-:W-:Y:S01]  /*0e10*/  SHF.L.U32 R154, R12, 0x10, RZ ;  /* 0x000000100c9a7819 */ /* 0x000fe200000006ff */
[----:B------:R-:W-:Y:S01]  /*0e20*/  FMUL.FTZ R20, R0, R203 ;  /* 0x000000cb00147220 */ /* 0x000fe20000410000 */
[----:B------:R-:W-:Y:S01]  /*0e30*/  FADD.FTZ R106, R106, R13 ;  /* 0x0000000d6a6a7221 */ /* 0x000fe20000010000 */
[----:B------:R-:W-:Y:S01]  /*0e40*/  FFMA.FTZ R70, R9, R13, R70 ;  /* 0x0000000d09467223 */ /* 0x000fe20000010046 */
[----:B------:R-:W-:Y:S01]  /*0e50*/  FMUL.FTZ R12, R42, R159 ;  /* 0x0000009f2a0c7220 */ /* 0x000fe20000410000 */
[----:B------:R-:W-:Y:S01]  /*0e60*/  FADD.FTZ R153, R152, R19 ;  /* 0x0000001398997221 */ /* 0x000fe20000010000 */
[----:B------:R-:W-:Y:S01]  /*0e70*/  FMUL.FTZ R13, R0, R157 ;  /* 0x0000009d000d7220 */ /* 0x000fe20000410000 */
        /* <DEDUP_REMOVED lines=8> */
[----:B------:R-:W-:Y:S01]  /*0f00*/  FFMA.FTZ R74, R13, R159, R74 ;  /* 0x0000009f0d4a7223 */ /* 0x000fe2000001004a */
[----:B------:R-:W-:Y:S01]  /*0f10*/  FADD.FTZ R203, R154, R21 ;  /* 0x000000159acb7221 */ /* 0x000fe20000010000 */
[----:B------:R-:W-:-:S07]  /*0f20*/  FFMA.FTZ R202, R20, R21, R153 ;  /* 0x0000001514ca7223 */ /* 0x000fce0000010099 */
.L_x_3673:
[----:B------:R-:W-:Y:S05]  /*0f30*/  BSYNC.RECONVERGENT B2 ;  /* 0x0000000000027941 */ /* 0x000fea0003800200 */
.L_x_3672:
        /* <DEDUP_REMOVED lines=8> */
[----:B------:R-:W-:-:S04]  /*0fc0*/  ISETP.NE.U32.AND P0, PT, RZ, UR12, PT ;  /* 0x0000000cff007c0c */ /* 0x000fc8000bf05070 */
[----:B------:R-:W-:-:S13]  /*0fd0*/  ISETP.NE.AND.EX P0, PT, RZ, UR13, PT, P0 ;  /* 0x0000000dff007c0c */ /* 0x000fda000bf05300 */
[----:B------:R-:W1:Y:S02]  /*0fe0*/  @P0 LDC.64 R152, c[0x0][0x438] ;  /* 0x00010e00ff980b82 */ /* 0x000e640000000a00 */
[----:B-1----:R-:W-:-:S05]  /*0ff0*/  @P0 IMAD.WIDE.U32 R152, R201, 0x10, R152 ;  /* 0x00000010c9980825 */ /* 0x002fca00078e0098 */
[----:B------:R1:W5:Y:S01]  /*1000*/  @P0 LDG.E.128 R140, desc[UR6][R152.64] ;  /* 0x00000006988c0981 */ /* 0x000362000c1e1d00 */
[----:B------:R-:W-:Y:S02]  /*1010*/  IADD3 R204, PT, PT, R204, 0x20, RZ ;  /* 0x00000020cccc7810 */ /* 0x000fe40007ffe0ff */
[----:B------:R-:W-:Y:S02]  /*1020*/  IADD3 R201, PT, PT, R201, 0x20, RZ ;  /* 0x00000020c9c97810 */ /* 0x000fe40007ffe0ff */
[C---:B--2---:R-:W-:Y:S02]  /*1030*/  SHF.L.U32 R155, R24.reuse, 0x10, RZ ;  /* 0x00000010189b7819 */ /* 0x044fe400000006ff */
[C---:B------:R-:W-:Y:S02]  /*1040*/  SHF.L.U32 R157, R25.reuse, 0x10, RZ ;  /* 0x00000010199d7819 */ /* 0x040fe400000006ff */
[----:B------:R-:W-:Y:S01]  /*1050*/  PRMT R154, R24, 0x7632, R154 ;  /* 0x00007632189a7816 */ /* 0x000fe2000000009a */
[C---:B0-----:R-:W-:Y:S01]  /*1060*/  FADD.FTZ R23, -R200.reuse, R155 ;  /* 0x0000009bc8177221 */ /* 0x041fe20000010100 */
[----:B------:R-:W-:Y:S01]  /*1070*/  PRMT R156, R25, 0x7632, R156 ;  /* 0x00007632199c7816 */ /* 0x000fe2000000009c */
[----:B------:R-:W-:Y:S01]  /*1080*/  FADD.FTZ R157, -R200, R157 ;  /* 0x0000009dc89d7221 */ /* 0x000fe20000010100 */
[----:B---3--:R-:W-:Y:S01]  /*1090*/  PRMT R22, R28, 0x7632, R22 ;  /* 0x000076321c167816 */ /* 0x008fe20000000016 */
[----:B-----5:R-:W-:Y:S01]  /*10a0*/  FMUL.FTZ R23, R0, R23 ;  /* 0x0000001700177220 */ /* 0x020fe20000410000 */
[----:B------:R-:W-:-:S02]  /*10b0*/  SHF.L.U32 R25, R28, 0x10, RZ ;  /* 0x000000101c197819 */ /* 0x000fc400000006ff */
[----:B------:R-:W-:Y:S02]  /*10c0*/  SHF.L.U32 R163, R27, 0x10, RZ ;  /* 0x000000101ba37819 */ /* 0x000fe400000006ff */
[----:B------:R-:W-:Y:S01]  /*10d0*/  SHF.L.U32 R161, R26, 0x10, RZ ;  /* 0x000000101aa17819 */ /* 0x000fe200000006ff */
[----:B------:R-:W-:Y:S01]  /*10e0*/  FADD.FTZ R112, R112, R25 ;  /* 0x0000001970707221 */ /* 0x000fe20000010000 */
[----:B------:R-:W-:Y:S01]  /*10f0*/  SHF.L.U32 R155, R154, 0x10, RZ ;  /* 0x000000109a9b7819 */ /* 0x000fe200000006ff */
[-C--:B------:R-:W-:Y:S01]  /*1100*/  FFMA.FTZ R76, R23, R25.reuse, R76 ;  /* 0x00000019174c7223 */ /* 0x080fe2000001004c */
[C---:B------:R-:W-:Y:S01]  /*1110*/  PRMT R24, R29.reuse, 0x7632, R24 ;  /* 0x000076321d187816 */ /* 0x040fe20000000018 */
[----:B------:R-:W-:Y:S01]  /*1120*/  FADD.FTZ R163, -R200, R163 ;  /* 0x000000a3c8a37221 */ /* 0x000fe20000010100 */
[----:B------:R-:W-:Y:S01]  /*1130*/  SHF.L.U32 R154, R22, 0x10, RZ ;  /* 0x00000010169a7819 */ /* 0x000fe200000006ff */
[----:B------:R-:W-:Y:S01]  /*1140*/  FMUL.FTZ R22, R44, R25 ;  /* 0x000000192c167220 */ /* 0x000fe20000410000 */
[----:B------:R-:W-:Y:S01]  /*1150*/  SHF.L.U32 R29, R29, 0x10, RZ ;  /* 0x000000101d1d7819 */ /* 0x000fe200000006ff */
[----:B------:R-:W-:Y:S01]  /*1160*/  FMUL.FTZ R25, R0, R157 ;  /* 0x0000009d00197220 */ /* 0x000fe20000410000 */
[----:B------:R-:W-:Y:S01]  /*1170*/  PRMT R160, R27, 0x7632, R160 ;  /* 0x000076321ba07816 */ /* 0x000fe200000000a0 */
[----:B------:R-:W-:Y:S01]  /*1180*/  FADD.FTZ R27, -R200, R161 ;  /* 0x000000a1c81b7221 */ /* 0x000fe20000010100 */
[----:B------:R-:W-:Y:S01]  /*1190*/  SHF.L.U32 R159, R156, 0x10, RZ ;  /* 0x000000109c9f7819 */ /* 0x000fe200000006ff */
[----:B------:R-:W-:Y:S01]  /*11a0*/  FADD.FTZ R114, R114, R29 ;  /* 0x0000001d72727221 */ /* 0x000fe20000010000 */
[----:B------:R-:W-:Y:S01]  /*11b0*/  PRMT R28, R31, 0x7632, R28 ;  /* 0x000076321f1c7816 */ /* 0x000fe2000000001c */
[-C--:B------:R-:W-:Y:S01]  /*11c0*/  FFMA.FTZ R78, R25, R29.reuse, R78 ;  /* 0x0000001d194e7223 */ /* 0x080fe2000001004e */
[----:B------:R-:W-:Y:S01]  /*11d0*/  SHF.L.U32 R156, R24, 0x10, RZ ;  /* 0x00000010189c7819 */ /* 0x000fe200000006ff */
[----:B------:R-:W-:Y:S01]  /*11e0*/  FMUL.FTZ R24, R46, R29 ;  /* 0x0000001d2e187220 */ /* 0x000fe20000410000 */
[----:B------:R-:W-:Y:S01]  /*11f0*/  PRMT R158, R26, 0x7632, R158 ;  /* 0x000076321a9e7816 */ /* 0x000fe2000000009e */
[C---:B------:R-:W-:Y:S01]  /*1200*/  FMUL.FTZ R29, R0.reuse, R163 ;  /* 0x000000a3001d7220 */ /* 0x040fe20000410000 */
[----:B------:R-:W-:Y:S01]  /*1210*/  SHF.L.U32 R31, R31, 0x10, RZ ;  /* 0x000000101f1f7819 */ /* 0x000fe200000006ff */
[----:B------:R-:W-:Y:S01]  /*1220*/  FMUL.FTZ R27, R0, R27 ;  /* 0x0000001b001b7220 */ /* 0x000fe20000410000 */
[----:B------:R-:W-:Y:S01]  /*1230*/  PRMT R26, R30, 0x7632, R26 ;  /* 0x000076321e1a7816 */ /* 0x000fe2000000001a */
[----:B------:R-:W-:Y:S01]  /*1240*/  FADD.FTZ R155, -R200, R155 ;  /* 0x0000009bc89b7221 */ /* 0x000fe20000010100 */
[----:B-1----:R-:W-:Y:S01]  /*1250*/  SHF.L.U32 R153, R30, 0x10, RZ ;  /* 0x000000101e997819 */ /* 0x002fe200000006ff */
[----:B------:R-:W-:Y:S01]  /*1260*/  FADD.FTZ R118, R118, R31 ;  /* 0x0000001f76767221 */ /* 0x000fe20000010000 */
[----:B------:R-:W-:Y:S01]  /*1270*/  SHF.L.U32 R161, R158, 0x10, RZ ;  /* 0x000000109ea17819 */ /* 0x000fe200000006ff */
[-C--:B------:R-:W-:Y:S01]  /*1280*/  FFMA.FTZ R82, R29, R31.reuse, R82 ;  /* 0x0000001f1d527223 */ /* 0x080fe20000010052 */
[----:B------:R-:W-:Y:S01]  /*1290*/  SHF.L.U32 R206, R28, 0x10, RZ ;  /* 0x000000101cce7819 */ /* 0x000fe200000006ff */
[----:B------:R-:W-:Y:S01]  /*12a0*/  FMUL.FTZ R28, R50, R31 ;  /* 0x0000001f321c7220 */ /* 0x000fe20000410000 */
[----:B------:R-:W-:Y:S01]  /*12b0*/  SHF.L.U32 R158, R26, 0x10, RZ ;  /* 0x000000101a9e7819 */ /* 0x000fe200000006ff */
[----:B------:R-:W-:Y:S01]  /*12c0*/  FADD.FTZ R116, R116, R153 ;  /* 0x0000009974747221 */ /* 0x000fe20000010000 */
[-C--:B------:R-:W-:Y:S01]  /*12d0*/  FFMA.FTZ R80, R27, R153.reuse, R80 ;  /* 0x000000991b507223 */ /* 0x080fe20000010050 */
[----:B------:R-:W-:Y:S01]  /*12e0*/  FMUL.FTZ R26, R48, R153 ;  /* 0x00000099301a7220 */ /* 0x000fe20000410000 */
[----:B------:R-:W-:Y:S01]  /*12f0*/  FADD.FTZ R152, R203, R22 ;  /* 0x00000016cb987221 */ /* 0x000fe20000010000 */
[----:B------:R-:W-:Y:S01]  /*1300*/  FMUL.FTZ R31, R45, R154 ;  /* 0x0000009a2d1f7220 */ /* 0x000fe20000410000 */
[----:B------:R-:W-:Y:S01]  /*1310*/  FMUL.FTZ R30, R0, R155 ;  /* 0x0000009b001e7220 */ /* 0x000fe20000410000 */
[----:B------:R-:W-:Y:S01]  /*1320*/  FFMA.FTZ R153, R23, R22, R202 ;  /* 0x0000001617997223 */ /* 0x000fe200000100ca */
[----:B------:R-:W-:Y:S01]  /*1330*/  FADD.FTZ R159, -R200, R159 ;  /* 0x0000009fc89f7221 */ /* 0x000fe20000010100 */
[----:B------:R-:W-:Y:S01]  /*1340*/  FADD.FTZ R155, R152, R31 ;  /* 0x0000001f989b7221 */ /* 0x000fe20000010000 */
[----:B------:R-:W-:Y:S01]  /*1350*/  SHF.L.U32 R165, R160, 0x10, RZ ;  /* 0x00000010a0a57819 */ /* 0x000fe200000006ff */
[----:B------:R-:W-:Y:S01]  /*1360*/  FFMA.FTZ R152, R30, R31, R153 ;  /* 0x0000001f1e987223 */ /* 0x000fe20000010099 */
[----:B------:R-:W-:Y:S01]  /*1370*/  FADD.FTZ R157, -R200, R161 ;  /* 0x000000a1c89d7221 */ /* 0x000fe20000010100 */
        /* <DEDUP_REMOVED lines=10> */
[----:B------:R-:W-:Y:S01]  /*1420*/  FADD.FTZ R165, -R200, R165 ;  /* 0x000000a5c8a57221 */ /* 0x000fe20000010100 */
[----:B------:R-:W-:Y:S01]  /*1430*/  FADD.FTZ R115, R115, R156 ;  /* 0x0000009c73737221 */ /* 0x000fe20000010000 */
        /* <DEDUP_REMOVED lines=15> */
.L_x_3675:
[----:B------:R-:W-:Y:S05]  /*1530*/  BSYNC.RECONVERGENT B2 ;  /* 0x0000000000027941 */ /* 0x000fea0003800200 */
.L_x_3674:
        /* <DEDUP_REMOVED lines=16> */
[----:B------:R-:W-:Y:S02]  /*1640*/  SHF.L.U32 R171, R152, 0x10, RZ ;  /* 0x0000001098ab7819 */ /* 0x000fe400000006ff */
[C---:B------:R-:W-:Y:S02]  /*1650*/  PRMT R174, R154.reuse, 0x7632, R174 ;  /* 0x000076329aae7816 */ /* 0x040fe400000000ae */
[----:B------:R-:W-:Y:S01]  /*1660*/  SHF.L.U32 R181, R154, 0x10, RZ ;  /* 0x000000109ab57819 */ /* 0x000fe200000006ff */
[----:B0-----:R-:W-:Y:S01]  /*1670*/  FADD.FTZ R169, -R200, R171 ;  /* 0x000000abc8a97221 */ /* 0x001fe20000010100 */
[----:B------:R-:W-:-:S02]  /*1680*/  PRMT R173, R153, 0x7632, R173 ;  /* 0x0000763299ad7816 */ /* 0x000fc400000000ad */
[----:B------:R-:W-:Y:S01]  /*1690*/  SHF.L.U32 R179, R153, 0x10, RZ ;  /* 0x0000001099b37819 */ /* 0x000fe200000006ff */
[----:B-----5:R-:W-:Y:S01]  /*16a0*/  FMUL.FTZ R169, R0, R169 ;  /* 0x000000a900a97220 */ /* 0x020fe20000410000 */
[----:B------:R-:W-:Y:S02]  /*16b0*/  PRMT R154, R155, 0x7632, R154 ;  /* 0x000076329b9a7816 */ /* 0x000fe4000000009a */
[----:B------:R-:W-:Y:S01]  /*16c0*/  SHF.L.U32 R177, R166, 0x10, RZ ;  /* 0x00000010a6b17819 */ /* 0x000fe200000006ff */
[----:B------:R-:W-:Y:S01]  /*16d0*/  FADD.FTZ R171, -R200, R179 ;  /* 0x000000b3c8ab7221 */ /* 0x000fe20000010100 */
[C---:B---3--:R-:W-:Y:S02]  /*16e0*/  PRMT R152, R156.reuse, 0x7632, R152 ;  /* 0x000076329c987816 */ /* 0x048fe40000000098 */
[----:B------:R-:W-:Y:S01]  /*16f0*/  SHF.L.U32 R153, R156, 0x10, RZ ;  /* 0x000000109c997819 */ /* 0x000fe200000006ff */
[----:B------:R-:W-:Y:S01]  /*1700*/  FADD.FTZ R177, -R200, R177 ;  /* 0x000000b1c8b17221 */ /* 0x000fe20000010100 */
[----:B------:R-:W-:Y:S01]  /*1710*/  SHF.L.U32 R205, R154, 0x10, RZ ;  /* 0x000000109acd7819 */ /* 0x000fe200000006ff */
[----:B------:R-:W-:Y:S01]  /*1720*/  FMUL.FTZ R171, R0, R171 ;  /* 0x000000ab00ab7220 */ /* 0x000fe20000410000 */
[----:B------:R-:W-:Y:S01]  /*1730*/  SHF.L.U32 R154, R152, 0x10, RZ ;  /* 0x00000010989a7819 */ /* 0x000fe200000006ff */
[----:B------:R-:W-:Y:S01]  /*1740*/  FMUL.FTZ R166, R52, R153 ;  /* 0x0000009934a67220 */ /* 0x000fe20000410000 */
[----:B------:R-:W-:Y:S01]  /*1750*/  SHF.L.U32 R179, R173, 0x10, RZ ;  /* 0x00000010adb37819 */ /* 0x000fe200000006ff */
[----:B------:R-:W-:Y:S01]  /*1760*/  FADD.FTZ R173, -R200, R181 ;  /* 0x000000b5c8ad7221 */ /* 0x000fe20000010100 */
[----:B------:R-:W-:Y:S01]  /*1770*/  SHF.L.U32 R183, R155, 0x10, RZ ;  /* 0x000000109bb77819 */ /* 0x000fe200000006ff */
[----:B------:R-:W-:Y:S01]  /*1780*/  FADD.FTZ R120, R120, R153 ;  /* 0x0000009978787221 */ /* 0x000fe20000010000 */
[----:B------:R-:W-:Y:S01]  /*1790*/  SHF.L.U32 R181, R174, 0x10, RZ ;  /* 0x00000010aeb57819 */ /* 0x000fe200000006ff */
[----:B------:R-:W-:Y:S01]  /*17a0*/  FMUL.FTZ R174, R0, R177 ;  /* 0x000000b100ae7220 */ /* 0x000fe20000410000 */
[----:B------:R-:W-:Y:S01]  /*17b0*/  PRMT R155, R157, 0x7632, R155 ;  /* 0x000076329d9b7816 */ /* 0x000fe2000000009b */
[----:B------:R-:W-:Y:S01]  /*17c0*/  FFMA.FTZ R84, R169, R153, R84 ;  /* 0x00000099a9547223 */ /* 0x000fe20000010054 */
[----:B------:R-:W-:Y:S01]  /*17d0*/  SHF.L.U32 R157, R157, 0x10, RZ ;  /* 0x000000109d9d7819 */ /* 0x000fe200000006ff */
[----:B------:R-:W-:Y:S01]  /*17e0*/  FADD.FTZ R152, R203, R166 ;  /* 0x000000a6cb987221 */ /* 0x000fe20000010000 */
[----:B------:R-:W-:Y:S01]  /*17f0*/  FMUL.FTZ R177, R53, R154 ;  /* 0x0000009a35b17220 */ /* 0x000fe20000410000 */
[----:B------:R-:W-:Y:S01]  /*1800*/  FFMA.FTZ R153, R169, R166, R202 ;  /* 0x000000a6a9997223 */ /* 0x000fe200000100ca */
[----:B------:R-:W-:Y:S01]  /*1810*/  SHF.L.U32 R156, R155, 0x10, RZ ;  /* 0x000000109b9c7819 */ /* 0x000fe200000006ff */
[----:B------:R-:W-:Y:S01]  /*1820*/  FADD.FTZ R179, -R200, R179 ;  /* 0x000000b3c8b37221 */ /* 0x000fe20000010100 */
[----:B------:R-:W-:Y:S01]  /*1830*/  FADD.FTZ R155, R152, R177 ;  /* 0x000000b1989b7221 */ /* 0x000fe20000010000 */
[----:B------:R-:W-:Y:S01]  /*1840*/  FMUL.FTZ R168, R54, R157 ;  /* 0x0000009d36a87220 */ /* 0x000fe20000410000 */
[----:B------:R-:W-:Y:S01]  /*1850*/  FFMA.FTZ R152, R174, R177, R153 ;  /* 0x000000b1ae987223 */ /* 0x000fe20000010099 */
[C---:B------:R-:W-:Y:S01]  /*1860*/  PRMT R170, R158.reuse, 0x7632, R170 ;  /* 0x000076329eaa7816 */ /* 0x040fe200000000aa */
[----:B------:R-:W-:Y:S01]  /*1870*/  FADD.FTZ R121, R121, R154 ;  /* 0x0000009a79797221 */ /* 0x000fe20000010000 */
[----:B------:R-:W-:Y:S01]  /*1880*/  SHF.L.U32 R175, R158, 0x10, RZ ;  /* 0x000000109eaf7819 */ /* 0x000fe200000006ff */
[----:B------:R-:W-:Y:S01]  /*1890*/  FFMA.FTZ R85, R174, R154, R85 ;  /* 0x0000009aae557223 */ /* 0x000fe20000010055 */
[----:B------:R-:W-:Y:S01]  /*18a0*/  FMUL.FTZ R176, R0, R179 ;  /* 0x000000b300b07220 */ /* 0x000fe20000410000 */
[----:B------:R-:W-:Y:S01]  /*18b0*/  FMUL.FTZ R179, R55, R156 ;  /* 0x0000009c37b37220 */ /* 0x000fe20000410000 */
        /* <DEDUP_REMOVED lines=8> */
[C---:B------:R-:W-:Y:S01]  /*1940*/  PRMT R172, R159.reuse, 0x7632, R172 ;  /* 0x000076329fac7816 */ /* 0x040fe200000000ac */
[----:B------:R-:W-:Y:S01]  /*1950*/  FMUL.FTZ R178, R0, R181 ;  /* 0x000000b500b27220 */ /* 0x000fe20000410000 */
[----:B------:R-:W-:Y:S01]  /*1960*/  SHF.L.U32 R159, R159, 0x10, RZ ;  /* 0x000000109f9f7819 */ /* 0x000fe200000006ff */
[----:B------:R-:W-:Y:S01]  /*1970*/  FADD.FTZ R183, -R200, R183 ;  /* 0x000000b7c8b77221 */ /* 0x000fe20000010100 */
[----:B------:R-:W-:Y:S01]  /*1980*/  FMUL.FTZ R181, R57, R158 ;  /* 0x0000009e39b57220 */ /* 0x000fe20000410000 */
[----:B------:R-:W-:Y:S01]  /*1990*/  FADD.FTZ R154, R155, R170 ;  /* 0x000000aa9b9a7221 */ /* 0x000fe20000010000 */
[C---:B------:R-:W-:Y:S01]  /*19a0*/  FFMA.FTZ R153, R173.reuse, R170, R152 ;  /* 0x000000aaad997223 */ /* 0x040fe20000010098 */
        /* <DEDUP_REMOVED lines=24> */
.L_x_3677:
[----:B------:R-:W-:Y:S05]  /*1b30*/  BSYNC.RECONVERGENT B2 ;  /* 0x0000000000027941 */ /* 0x000fea0003800200 */
.L_x_3676:
        /* <DEDUP_REMOVED lines=12> */
[C---:B--2---:R-:W-:Y:S02]  /*1c00*/  PRMT R182, R153.reuse, 0x7632, R182 ;  /* 0x0000763299b67816 */ /* 0x044fe400000000b6 */
[----:B------:R-:W-:Y:S02]  /*1c10*/  SHF.L.U32 R153, R153, 0x10, RZ ;  /* 0x0000001099997819 */ /* 0x000fe400000006ff */
[C---:B------:R-:W-:Y:S02]  /*1c20*/  PRMT R167, R152.reuse, 0x7632, R167 ;  /* 0x0000763298a77816 */ /* 0x040fe400000000a7 */
[----:B------:R-:W-:Y:S01]  /*1c30*/  SHF.L.U32 R187, R152, 0x10, RZ ;  /* 0x0000001098bb7819 */ /* 0x000fe200000006ff */
[----:B0-----:R-:W-:Y:S01]  /*1c40*/  FADD.FTZ R185, -R200, R153 ;  /* 0x00000099c8b97221 */ /* 0x001fe20000010100 */
[C---:B------:R-:W-:Y:S02]  /*1c50*/  PRMT R152, R154.reuse, 0x7632, R152 ;  /* 0x000076329a987816 */ /* 0x040fe40000000098 */
[----:B------:R-:W-:Y:S01]  /*1c60*/  SHF.L.U32 R189, R154, 0x10, RZ ;  /* 0x000000109abd7819 */ /* 0x000fe200000006ff */
[----:B------:R-:W-:Y:S01]  /*1c70*/  FADD.FTZ R187, -R200, R187 ;  /* 0x000000bbc8bb7221 */ /* 0x000fe20000010100 */
[----:B------:R-:W-:Y:S01]  /*1c80*/  SHF.L.U32 R153, R182, 0x10, RZ ;  /* 0x00000010b6997819 */ /* 0x000fe200000006ff */
[----:B-----5:R-:W-:Y:S01]  /*1c90*/  FMUL.FTZ R185, R0, R185 ;  /* 0x000000b900b97220 */ /* 0x020fe20000410000 */
[C---:B------:R-:W-:Y:S01]  /*1ca0*/  PRMT R154, R155.reuse, 0x7632, R154 ;  /* 0x000076329b9a7816 */ /* 0x040fe2000000009a */
[C---:B------:R-:W-:Y:S01]  /*1cb0*/  FADD.FTZ R189, -R200.reuse, R189 ;  /* 0x000000bdc8bd7221 */ /* 0x040fe20000010100 */
[----:B------:R-:W-:Y:S01]  /*1cc0*/  SHF.L.U32 R155, R155, 0x10, RZ ;  /* 0x000000109b9b7819 */ /* 0x000fe200000006ff */
[----:B------:R-:W-:Y:S01]  /*1cd0*/  FADD.FTZ R193, -R200, R153 ;  /* 0x00000099c8c17221 */ /* 0x000fe20000010100 */
[----:B------:R-:W-:-:S02]  /*1ce0*/  SHF.L.U32 R167, R167, 0x10, RZ ;  /* 0x00000010a7a77819 */ /* 0x000fc400000006ff */
[----:B------:R-:W-:Y:S01]  /*1cf0*/  SHF.L.U32 R191, R152, 0x10, RZ ;  /* 0x0000001098bf7819 */ /* 0x000fe200000006ff */
[----:B------:R-:W-:Y:S01]  /*1d00*/  FADD.FTZ R201, -R200, R155 ;  /* 0x0000009bc8c97221 */ /* 0x000fe20000010100 */
[----:B---3--:R-:W-:Y:S01]  /*1d10*/  PRMT R152, R156, 0x7632, R152 ;  /* 0x000076329c987816 */ /* 0x008fe20000000098 */
        /* <DEDUP_REMOVED lines=14> */
[-C--:B------:R-:W-:Y:S01]  /*1e00*/  FFMA.FTZ R132, R187, R191.reuse, R132 ;  /* 0x000000bfbb847223 */ /* 0x080fe20000010084 */
[C---:B------:R-:W-:Y:S01]  /*1e10*/  PRMT R156, R157.reuse, 0x7632, R156 ;  /* 0x000076329d9c7816 */ /* 0x040fe2000000009c */
[----:B------:R-:W-:Y:S01]  /*1e20*/  FMUL.FTZ R186, R64, R191 ;  /* 0x000000bf40ba7220 */ /* 0x000fe20000410000 */
[----:B------:R-:W-:Y:S01]  /*1e30*/  SHF.L.U32 R157, R157, 0x10, RZ ;  /* 0x000000109d9d7819 */ /* 0x000fe200000006ff */
[----:B------:R-:W-:Y:S01]  /*1e40*/  FADD.FTZ R96, R96, R153 ;  /* 0x0000009960607221 */ /* 0x000fe20000010000 */
[----:B------:R-:W-:Y:S01]  /*1e50*/  FFMA.FTZ R128, R167, R153, R128 ;  /* 0x00000099a7807223 */ /* 0x000fe20000010080 */
[----:B------:R-:W-:Y:S01]  /*1e60*/  SHF.L.U32 R200, R188, 0x10, RZ ;  /* 0x00000010bcc87819 */ /* 0x000fe200000006ff */
[----:B------:R-:W-:Y:S01]  /*1e70*/  FADD.FTZ R152, R203, R182 ;  /* 0x000000b6cb987221 */ /* 0x000fe20000010000 */
[----:B------:R-:W-:Y:S01]  /*1e80*/  FMUL.FTZ R191, R61, R154 ;  /* 0x0000009a3dbf7220 */ /* 0x000fe20000410000 */
[----:B------:R-:W-:Y:S01]  /*1e90*/  FMUL.FTZ R188, R0, R155 ;  /* 0x0000009b00bc7220 */ /* 0x000fe20000410000 */
[----:B------:R-:W-:Y:S01]  /*1ea0*/  FFMA.FTZ R153, R167, R182, R202 ;  /* 0x000000b6a7997223 */ /* 0x000fe200000100ca */
[----:B------:R-:W-:Y:S01]  /*1eb0*/  SHF.L.U32 R156, R156, 0x10, RZ ;  /* 0x000000109c9c7819 */ /* 0x000fe200000006ff */
[----:B------:R-:W-:Y:S01]  /*1ec0*/  FADD.FTZ R155, R152, R191 ;  /* 0x000000bf989b7221 */ /* 0x000fe20000010000 */
[----:B------:R-:W-:Y:S01]  /*1ed0*/  FMUL.FTZ R184, R62, R157 ;  /* 0x0000009d3eb87220 */ /* 0x000fe20000410000 */
[C---:B------:R-:W-:Y:S01]  /*1ee0*/  FFMA.FTZ R152, R188.reuse, R191, R153 ;  /* 0x000000bfbc987223 */ /* 0x040fe20000010099 */
[----:B------:R-:W-:Y:S01]  /*1ef0*/  FADD.FTZ R97, R97, R154 ;  /* 0x0000009a61617221 */ /* 0x000fe20000010000 */
[----:B------:R-:W-:Y:S01]  /*1f00*/  FFMA.FTZ R129, R188, R154, R129 ;  /* 0x0000009abc817223 */ /* 0x000fe20000010081 */
[C---:B------:R-:W-:Y:S01]  /*1f10*/  FMUL.FTZ R190, R0.reuse, R193 ;  /* 0x000000c100be7220 */ /* 0x040fe20000410000 */
        /* <DEDUP_REMOVED lines=21> */
[----:B------:R-:W-:Y:S01]  /*2070*/  FADD.FTZ R99, R99, R156 ;  /* 0x0000009c63637221 */ /* 0x000fe20000010000 */
[----:B------:R-:W-:Y:S01]  /*2080*/  FFMA.FTZ R131, R190, R156, R131 ;  /* 0x0000009cbe837223 */ /* 0x000fe20000010083 */
[----:B------:R-:W-:Y:S01]  /*2090*/  FADD.FTZ R101, R101, R158 ;  /* 0x0000009e65657221 */ /* 0x000fe20000010000 */
[----:B------:R-:W-:Y:S01]  /*20a0*/  FFMA.FTZ R133, R192, R158, R133 ;  /* 0x0000009ec0857223 */ /* 0x000fe20000010085 */
[----:B------:R-:W-:Y:S01]  /*20b0*/  FFMA.FTZ R134, R189, R159, R134 ;  /* 0x0000009fbd867223 */ /* 0x000fe20000010086 */
[----:B------:R-:W-:Y:S01]  /*20c0*/  FADD.FTZ R103, R103, R200 ;  /* 0x000000c867677221 */ /* 0x000fe20000010000 */
[C---:B------:R-:W-:Y:S01]  /*20d0*/  FFMA.FTZ R135, R198.reuse, R200, R135 ;  /* 0x000000c8c6877223 */ /* 0x040fe20000010087 */
[----:B------:R-:W-:Y:S01]  /*20e0*/  FADD.FTZ R203, R155, R196 ;  /* 0x000000c49bcb7221 */ /* 0x000fe20000010000 */
[----:B------:R-:W-:Y:S01]  /*20f0*/  FFMA.FTZ R202, R198, R196, R153 ;  /* 0x000000c4c6ca7223 */ /* 0x000fe20000010099 */
[----:B------:R-:W-:Y:S06]  /*2100*/  BRA `(.L_x_3678) ;  /* 0x0000000000707947 */ /* 0x000fec0003800000 */
.L_x_3671:
        /* <DEDUP_REMOVED lines=20> */
[----:B-1----:R-:W-:-:S04]  /*2250*/  @P2 IMAD.WIDE.U32 R158, R201, 0x10, R158 ;  /* 0x00000010c99e2825 */ /* 0x002fc800078e009e */
[----:B------:R-:W-:Y:S01]  /*2260*/  @P2 VIADD R201, R201, 0x20 ;  /* 0x00000020c9c92836 */ /* 0x000fe20000000000 */
[----:B------:R0:W5:Y:S03]  /*2270*/  @P2 LDG.E.128 R140, desc[UR6][R158.64] ;  /* 0x000000069e8c2981 */ /* 0x000166000c1e1d00 */
[C---:B--2---:R-:W-:Y:S01]  /*2280*/  @P3 IMAD.WIDE.U32 R152, R201.reuse, 0x10, R152 ;  /* 0x00000010c9983825 */ /* 0x044fe200078e0098 */
[----:B------:R-:W-:-:S04]  /*2290*/  @P3 IADD3 R201, PT, PT, R201, 0x20, RZ ;  /* 0x00000020c9c93810 */ /* 0x000fc80007ffe0ff */
[----:B------:R0:W5:Y:S01]  /*22a0*/  @P3 LDG.E.128 R144, desc[UR6][R152.64] ;  /* 0x0000000698903981 */ /* 0x000162000c1e1d00 */
[----:B---3--:R-:W-:-:S05]  /*22b0*/  @P4 IMAD.WIDE.U32 R154, R201, 0x10, R154 ;  /* 0x00000010c99a4825 */ /* 0x008fca00078e009a */
[----:B------:R0:W5:Y:S02]  /*22c0*/  @P4 LDG.E.128 R32, desc[UR6][R154.64] ;  /* 0x000000069a204981 */ /* 0x000164000c1e1d00 */
.L_x_3678:
[----:B------:R-:W-:Y:S05]  /*22d0*/  BSYNC.RECONVERGENT B0 ;  /* 0x0000000000007941 */ /* 0x000fea0003800200 */
.L_x_3670:
        /* <DEDUP_REMOVED lines=21> */
.L_x_3720:
[----:B------:R-:W3:Y:S01]  /*2430*/  S2R R156, SR_TID.X ;  /* 0x00000000009c7919 */ /* 0x000ee20000002100 */
[----:B------:R-:W-:Y:S01]  /*2440*/  @P2 IADD3 R154, PT, PT, R197, -0x1, RZ ;  /* 0xffffffffc59a2810 */ /* 0x000fe20007ffe0ff */
[----:B-1----:R-:W-:Y:S01]  /*2450*/  FADD.FTZ R152, R159, R152 ;  /* 0x000000989f987221 */ /* 0x002fe20000010000 */
[----:B------:R-:W-:Y:S01]  /*2460*/  ISETP.GE.U32.AND P3, PT, R5, 0x20, PT ;  /* 0x000000200500780c */ /* 0x000fe20003f66070 */
[----:B--2---:R-:W-:Y:S01]  /*2470*/  FADD.FTZ R153, R158, R153 ;  /* 0x000000999e997221 */ /* 0x004fe20000010000 */
[----:B------:R-:W-:Y:S01]  /*2480*/  ISETP.NE.AND P0, PT, RZ, UR8, PT ;  /* 0x00000008ff007c0c */ /* 0x000fe2000bf05270 */
[----:B------:R-:W-:Y:S02]  /*2490*/  @P2 IMAD R154, R154, R7, RZ ;  /* 0x000000079a9a2224 */ /* 0x000fe400078e02ff */
[----:B------:R-:W-:Y:S01]  /*24a0*/  FMUL.FTZ R200, R152, UR9 ;  /* 0x0000000998c87c20 */ /* 0x000fe20008410000 */
[----:B------:R-:W-:Y:S01]  /*24b0*/  BSSY.RECONVERGENT B0, `(.L_x_3680) ;  /* 0x0000140000007945 */ /* 0x000fe20003800200 */
[----:B------:R-:W-:-:S02]  /*24c0*/  HFMA2 R157, -RZ, RZ, 0, 0 ;  /* 0x00000000ff9d7431 */ /* 0x000fc400000001ff */
[----:B0-----:R-:W-:Y:S01]  /*24d0*/  FMUL.FTZ R159, R153, UR9 ;  /* 0x00000009999f7c20 */ /* 0x001fe20008410000 */
        /* <DEDUP_REMOVED lines=21> */
[----:B------:R-:W-:Y:S01]  /*2630*/  FFMA.FTZ R197, R11, R159, R200 ;  /* 0x0000009f0bc57223 */ /* 0x000fe200000100c8 */
        /* <DEDUP_REMOVED lines=68> */
.L_x_3684:
[----:B------:R-:W0:Y:S01]  /*2a80*/  @P2 LDC R94, c[0x0][0x40c] ;  /* 0x00010300ff5e2b82 */ /* 0x000e220000000800 */
[-CC-:B------:R-:W-:Y:S01]  /*2a90*/  FFMA.FTZ R92, R14, R159.reuse, R200.reuse ;  /* 0x0000009f0e5c7223 */ /* 0x180fe200000100c8 */
[-CC-:B------:R-:W-:Y:S01]  /*2aa0*/  FFMA.FTZ R93, R3, R159.reuse, R200.reuse ;  /* 0x0000009f035d7223 */ /* 0x180fe200000100c8 */
[----:B------:R-:W-:Y:S01]  /*2ab0*/  ISETP.GT.AND P0, PT, R2, RZ, PT ;  /* 0x000000ff0200720c */ /* 0x000fe20003f04270 */
[-C--:B------:R-:W-:Y:S01]  /*2ac0*/  FFMA.FTZ R155, R11, R159.reuse, R200 ;  /* 0x0000009f0b9b7223 */ /* 0x080fe200000100c8 */
[----:B------:R-:W-:Y:S01]  /*2ad0*/  FADD.FTZ R95, R15, -R92 ;  /* 0x8000005c0f5f7221 */ /* 0x000fe20000010000 */
[----:B------:R-:W-:Y:S01]  /*2ae0*/  FADD.FTZ R93, R6, -R93 ;  /* 0x8000005d065d7221 */ /* 0x000fe20000010000 */
[--C-:B------:R-:W-:Y:S01]  /*2af0*/  FFMA.FTZ R208, R18, R159, R200.reuse ;  /* 0x0000009f12d07223 */ /* 0x100fe200000100c8 */
        /* <DEDUP_REMOVED lines=16> */
[----:B------:R-:W-:Y:S01]  /*2c00*/  FFMA.FTZ R93, R9, R159, R200 ;  /* 0x0000009f095d7223 */ /* 0x000fe200000100c8 */
[----:B-1----:R-:W-:Y:S02]  /*2c10*/  @P2 FMUL.FTZ R92, R204, R153 ;  /* 0x00000099cc5c2220 */ /* 0x002fe40000410000 */
[----:B------:R-:W1:Y:S01]  /*2c20*/  @P2 LDC R94, c[0x0][0x40c] ;  /* 0x00010300ff5e2b82 */ /* 0x000e620000000800 */
[----:B------:R-:W-:-:S02]  /*2c30*/  FADD.FTZ R93, R8, -R93 ;  /* 0x8000005d085d7221 */ /* 0x000fc40000010000 */
        /* <DEDUP_REMOVED lines=8> */
[----:B------:R-:W-:Y:S01]  /*2cc0*/  FSEL R208, R155, RZ, P0 ;  /* 0x000000ff9bd07208 */ /* 0x000fe20000000000 */
[----:B------:R-:W-:Y:S01]  /*2cd0*/  FMUL.FTZ R153, R0, R153 ;  /* 0x0000009900997220 */ /* 0x000fe20000410000 */
[----:B------:R-:W-:Y:S01]  /*2ce0*/  @P2 PRMT R148, R148, 0x5410, R152 ;  /* 0x0000541094942816 */ /* 0x000fe20000000098 */
        /* <DEDUP_REMOVED lines=31> */
.L_x_3683:
        /* <DEDUP_REMOVED lines=9> */
[----:B------:R-:W-:Y:S02]  /*2f70*/  PRMT R203, R138, 0x7632, R203 ;  /* 0x000076328acb7816 */ /* 0x000fe400000000cb */
[----:B------:R-:W-:Y:S01]  /*2f80*/  SHF.L.U32 R205, R139, 0x10, RZ ;  /* 0x000000108bcd7819 */ /* 0x000fe200000006ff */
[----:B------:R-:W1:Y:S01]  /*2f90*/  @P2 LDC R208, c[0x0][0x40c] ;  /* 0x00010300ffd02b82 */ /* 0x000e620000000800 */
[----:B------:R-:W-:-:S03]  /*2fa0*/  SHF.L.U32 R203, R203, 0x10, RZ ;  /* 0x00000010cbcb7819 */ /* 0x000fc600000006ff */
[-CC-:B------:R-:W-:Y:S01]  /*2fb0*/  @P0 FFMA.FTZ R201, R3, R159.reuse, R200.reuse ;  /* 0x0000009f03c90223 */ /* 0x180fe200000100c8 */
[-CC-:B------:R-:W-:Y:S01]  /*2fc0*/  @P0 FFMA.FTZ R206, R14, R159.reuse, R200.reuse ;  /* 0x0000009f0ece0223 */ /* 0x180fe200000100c8 */
[----:B------:R-:W-:Y:S01]  /*2fd0*/  @P0 FFMA.FTZ R210, R16, R159, R200 ;  /* 0x0000009f10d20223 */ /* 0x000fe200000100c8 */
[----:B------:R-:W-:Y:S01]  /*2fe0*/  @P0 SHF.L.U32 R197, R152, 0x10, RZ ;  /* 0x0000001098c50819 */ /* 0x000fe200000006ff */
[----:B------:R-:W-:Y:S01]  /*2ff0*/  @P0 FADD.FTZ R201, R6, -R201 ;  /* 0x800000c906c90221 */ /* 0x000fe20000010000 */
[----:B------:R-:W-:Y:S01]  /*3000*/  @P0 FADD.FTZ R206, R15, -R206 ;  /* 0x800000ce0fce0221 */ /* 0x000fe20000010000 */
[----:B------:R-:W-:Y:S01]  /*3010*/  @!P0 PRMT R152, R137, 0x7632, R152 ;  /* 0x0000763289988816 */ /* 0x000fe20000000098 */
[----:B------:R-:W-:Y:S01]  /*3020*/  @P0 FADD.FTZ R210, R17, -R210 ;  /* 0x800000d211d20221 */ /* 0x000fe20000010000 */
[C---:B------:R-:W-:Y:S01]  /*3030*/  @P0 FFMA.FTZ R153, R0.reuse, R201, R153 ;  /* 0x000000c900990223 */ /* 0x040fe20000010099 */
[----:B------:R-:W-:Y:S01]  /*3040*/  @P0 FFMA.FTZ R155, R0, R206, R155 ;  /* 0x000000ce009b0223 */ /* 0x000fe2000001009b */
[----:B------:R-:W-:Y:S01]  /*3050*/  @!P0 SHF.L.U32 R152, R152, 0x10, RZ ;  /* 0x0000001098988819 */ /* 0x000fe200000006ff */
[----:B------:R-:W2:Y:S01]  /*3060*/  @P2 LDC R206, c[0x0][0x40c] ;  /* 0x00010300ffce2b82 */ /* 0x000ea20000000800 */
[----:B0-----:R-:W-:Y:S01]  /*3070*/  @P2 FMUL.FTZ R153, R153, R204 ;  /* 0x000000cc99992220 */ /* 0x001fe20000410000 */
[----:B------:R-:W-:Y:S01]  /*3080*/  @P0 FFMA.FTZ R152, R0, R210, R197 ;  /* 0x000000d200980223 */ /* 0x000fe200000100c5 */
[-CC-:B------:R-:W-:Y:S01]  /*3090*/  @P0 FFMA.FTZ R201, R9, R159.reuse, R200.reuse ;  /* 0x0000009f09c90223 */ /* 0x180fe200000100c8 */
[----:B------:R-:W-:Y:S01]  /*30a0*/  SHF.L.U32 R197, R137, 0x10, RZ ;  /* 0x0000001089c57819 */ /* 0x000fe200000006ff */
[-CC-:B------:R-:W-:Y:S01]  /*30b0*/  @P0 FFMA.FTZ R209, R11, R159.reuse, R200.reuse ;  /* 0x0000009f0bd10223 */ /* 0x180fe200000100c8 */
[-CC-:B------:R-:W-:Y:S01]  /*30c0*/  @P0 FFMA.FTZ R211, R13, R159.reuse, R200.reuse ;  /* 0x0000009f0dd30223 */ /* 0x180fe200000100c8 */
[----:B------:R-:W-:Y:S01]  /*30d0*/  @P0 FADD.FTZ R201, R8, -R201 ;  /* 0x800000c908c90221 */ /* 0x000fe20000010000 */
[----:B------:R-:W0:Y:S01]  /*30e0*/  @P2 LDC R204, c[0x0][0x40c] ;  /* 0x00010300ffcc2b82 */ /* 0x000e220000000800 */
[----:B-1----:R-:W-:Y:S01]  /*30f0*/  @P2 FMUL.FTZ R155, R155, R208 ;  /* 0x000000d09b9b2220 */ /* 0x002fe20000410000 */
[----:B------:R-:W-:Y:S01]  /*3100*/  @P0 FFMA.FTZ R208, R18, R159, R200 ;  /* 0x0000009f12d00223 */ /* 0x000fe200000100c8 */
[----:B------:R-:W-:Y:S01]  /*3110*/  @P0 FFMA.FTZ R197, R0, R201, R197 ;  /* 0x000000c900c50223 */ /* 0x000fe200000100c5 */
[----:B------:R-:W-:Y:S01]  /*3120*/  SHF.L.U32 R201, R138, 0x10, RZ ;  /* 0x000000108ac97819 */ /* 0x000fe200000006ff */
[----:B------:R-:W-:Y:S01]  /*3130*/  @P0 FADD.FTZ R209, R10, -R209 ;  /* 0x800000d10ad10221 */ /* 0x000fe20000010000 */
[----:B------:R-:W-:Y:S01]  /*3140*/  @P0 FADD.FTZ R208, R19, -R208 ;  /* 0x800000d013d00221 */ /* 0x000fe20000010000 */
[----:B------:R-:W-:Y:S01]  /*3150*/  @P0 FADD.FTZ R212, R12, -R211 ;  /* 0x800000d30cd40221 */ /* 0x000fe20000010000 */
[----:B------:R-:W1:Y:S01]  /*3160*/  @P2 LDC R207, c[0x0][0x40c] ;  /* 0x00010300ffcf2b82 */ /* 0x000e620000000800 */
[C---:B------:R-:W-:Y:S01]  /*3170*/  @P0 FFMA.FTZ R201, R0.reuse, R209, R201 ;  /* 0x000000d100c90223 */ /* 0x040fe200000100c9 */
[C---:B------:R-:W-:Y:S01]  /*3180*/  @P0 FFMA.FTZ R203, R0.reuse, R208, R203 ;  /* 0x000000d000cb0223 */ /* 0x040fe200000100cb */
[----:B------:R-:W-:Y:S01]  /*3190*/  @P0 FFMA.FTZ R205, R0, R212, R205 ;  /* 0x000000d400cd0223 */ /* 0x000fe200000100cd */
[----:B------:R-:W-:-:S02]  /*31a0*/  @P2 F2FP.BF16.F32.PACK_AB R153, RZ, R153 ;  /* 0x00000099ff99223e */ /* 0x000fc400000010ff */
[----:B------:R-:W-:Y:S02]  /*31b0*/  @P2 F2FP.BF16.F32.PACK_AB R155, RZ, R155 ;  /* 0x0000009bff9b223e */ /* 0x000fe400000010ff */
        /* <DEDUP_REMOVED lines=29> */
.L_x_3686:
[----:B------:R-:W-:Y:S01]  /*3390*/  ISETP.GT.AND P0, PT, R2, RZ, PT ;  /* 0x000000ff0200720c */ /* 0x000fe20003f04270 */
[----:B------:R-:W0:Y:S01]  /*33a0*/  @P2 LDC R94, c[0x0][0x40c] ;  /* 0x00010300ff5e2b82 */ /* 0x000e220000000800 */
[----:B------:R-:W-:Y:S01]  /*33b0*/  SHF.L.U32 R153, R153, 0x10, RZ ;  /* 0x0000001099997819 */ /* 0x000fe200000006ff */
[--C-:B------:R-:W-:Y:S01]  /*33c0*/  @P1 FFMA.FTZ R95, R3, R159, R200.reuse ;  /* 0x0000009f035f1223 */ /* 0x100fe200000100c8 */
[----:B------:R-:W-:Y:S02]  /*33d0*/  SHF.L.U32 R201, R152, 0x10, RZ ;  /* 0x0000001098c97819 */ /* 0x000fe400000006ff */
[----:B------:R-:W-:Y:S01]  /*33e0*/  SHF.L.U32 R93, R136, 0x10, RZ ;  /* 0x00000010885d7819 */ /* 0x000fe200000006ff */
[----:B------:R-:W-:Y:S01]  /*33f0*/  @P1 FADD.FTZ R95, R6, -R95 ;  /* 0x8000005f065f1221 */ /* 0x000fe20000010000 */
[----:B------:R-:W-:Y:S01]  /*3400*/  SHF.L.U32 R205, R138, 0x10, RZ ;  /* 0x000000108acd7819 */ /* 0x000fe200000006ff */
[----:B------:R-:W1:Y:S01]  /*3410*/  @P2 LDC R152, c[0x0][0x40c] ;  /* 0x00010300ff982b82 */ /* 0x000e620000000800 */
[----:B------:R-:W-:Y:S01]  /*3420*/  SHF.L.U32 R209, R139, 0x10, RZ ;  /* 0x000000108bd17819 */ /* 0x000fe200000006ff */
        /* <DEDUP_REMOVED lines=13> */
[-C--:B------:R-:W-:Y:S01]  /*3500*/  @P0 FFMA.FTZ R155, R13, R159.reuse, R200 ;  /* 0x0000009f0d9b0223 */ /* 0x080fe200000100c8 */
[----:B------:R-:W-:Y:S01]  /*3510*/  @P0 FADD.FTZ R197, R19, -R214 ;  /* 0x800000d613c50221 */ /* 0x000fe20000010000 */
[----:B------:R-:W3:Y:S01]  /*3520*/  @P2 LDC R204, c[0x0][0x40c] ;  /* 0x00010300ffcc2b82 */ /* 0x000ee20000000800 */
[----:B------:R-:W-:Y:S01]  /*3530*/  SHF.L.U32 R206, R92, 0x10, RZ ;  /* 0x000000105cce7819 */ /* 0x000fe200000006ff */
[-CC-:B------:R-:W-:Y:S01]  /*3540*/  @P0 FFMA.FTZ R92, R16, R159.reuse, R200.reuse ;  /* 0x0000009f105c0223 */ /* 0x180fe200000100c8 */
        /* <DEDUP_REMOVED lines=13> */
[----:B-1----:R-:W-:Y:S02]  /*3620*/  @P2 FMUL.FTZ R94, R153, R152 ;  /* 0x00000098995e2220 */ /* 0x002fe40000410000 */
[----:B------:R-:W-:Y:S02]  /*3630*/  @P0 FFMA.FTZ R210, R0, R203, R210 ;  /* 0x000000cb00d20223 */ /* 0x000fe400000100d2 */
[----:B------:R-:W-:Y:S01]  /*3640*/  @P2 F2FP.BF16.F32.PACK_AB R152, RZ, R92 ;  /* 0x0000005cff98223e */ /* 0x000fe200000010ff */
[----:B--2---:R-:W-:Y:S01]  /*3650*/  @P2 FMUL.FTZ R92, R201, R208 ;  /* 0x000000d0c95c2220 */ /* 0x004fe20000410000 */
[----:B------:R-:W0:Y:S01]  /*3660*/  @P2 LDC R207, c[0x0][0x40c] ;  /* 0x00010300ffcf2b82 */ /* 0x000e220000000800 */
[----:B------:R-:W-:Y:S01]  /*3670*/  @P2 F2FP.BF16.F32.PACK_AB R155, RZ, R94 ;  /* 0x0000005eff9b223e */ /* 0x000fe200000010ff */
[----:B---3--:R-:W-:Y:S01]  /*3680*/  @P2 FMUL.FTZ R197, R95, R204 ;  /* 0x000000cc5fc52220 */ /* 0x008fe20000410000 */
[----:B------:R-:W-:-:S02]  /*3690*/  @P2 PRMT R148, R152, 0x7610, R148 ;  /* 0x0000761098942816 */ /* 0x000fc40000000094 */
[----:B------:R-:W-:Y:S02]  /*36a0*/  @P2 F2FP.BF16.F32.PACK_AB R203, RZ, R92 ;  /* 0x0000005cffcb223e */ /* 0x000fe400000010ff */
[----:B------:R-:W-:Y:S01]  /*36b0*/  @P2 F2FP.BF16.F32.PACK_AB R197, RZ, R197 ;  /* 0x000000c5ffc5223e */ /* 0x000fe200000010ff */
[----:B------:R-:W1:Y:S01]  /*36c0*/  @P2 LDC R211, c[0x0][0x40c] ;  /* 0x00010300ffd32b82 */ /* 0x000e620000000800 */
[----:B----4-:R-:W-:Y:S01]  /*36d0*/  @P2 FMUL.FTZ R94, R205, R212 ;  /* 0x000000d4cd5e2220 */ /* 0x010fe20000410000 */
[----:B------:R-:W-:Y:S02]  /*36e0*/  F2FP.BF16.F32.PACK_AB R92, R153, R93 ;  /* 0x0000005d995c723e */ /* 0x000fe400000010ff */
[----:B------:R-:W-:Y:S02]  /*36f0*/  @P2 PRMT R149, R197, 0x7610, R149 ;  /* 0x00007610c5952816 */ /* 0x000fe40000000095 */
[----:B------:R-:W-:Y:S01]  /*3700*/  @P2 F2FP.BF16.F32.PACK_AB R204, RZ, R94 ;  /* 0x0000005effcc223e */ /* 0x000fe200000010ff */
[----:B-----5:R-:W-:Y:S01]  /*3710*/  @P2 FMUL.FTZ R208, R209, R216 ;  /* 0x000000d8d1d02220 */ /* 0x020fe20000410000 */
[----:B------:R-:W-:-:S02]  /*3720*/  F2FP.BF16.F32.PACK_AB R93, R201, R95 ;  /* 0x0000005fc95d723e */ /* 0x000fc400000010ff */
[----:B------:R-:W-:Y:S02]  /*3730*/  @P2 PRMT R150, R204, 0x7610, R150 ;  /* 0x00007610cc962816 */ /* 0x000fe40000000096 */
[----:B------:R-:W-:Y:S02]  /*3740*/  @P2 F2FP.BF16.F32.PACK_AB R208, RZ, R208 ;  /* 0x000000d0ffd0223e */ /* 0x000fe400000010ff */
[C---:B------:R-:W-:Y:S01]  /*3750*/  F2FP.BF16.F32.PACK_AB R94, R206.reuse, R205 ;  /* 0x000000cdce5e723e */ /* 0x040fe200000010ff */
[----:B0-----:R-:W-:Y:S01]  /*3760*/  @P2 FMUL.FTZ R207, R206, R207 ;  /* 0x000000cfcecf2220 */ /* 0x001fe20000410000 */
[----:B------:R-:W-:Y:S02]  /*3770*/  @P2 PRMT R151, R208, 0x7610, R151 ;  /* 0x00007610d0972816 */ /* 0x000fe40000000097 */
[----:B------:R-:W-:Y:S02]  /*3780*/  F2FP.BF16.F32.PACK_AB R95, R210, R209 ;  /* 0x000000d1d25f723e */ /* 0x000fe400000010ff */
[----:B------:R-:W-:-:S02]  /*3790*/  @P2 F2FP.BF16.F32.PACK_AB R207, RZ, R207 ;  /* 0x000000cfffcf223e */ /* 0x000fc400000010ff */
[----:B------:R-:W-:Y:S01]  /*37a0*/  @P2 PRMT R148, R148, 0x5410, R155 ;  /* 0x0000541094942816 */ /* 0x000fe2000000009b */
[----:B-1----:R-:W-:Y:S01]  /*37b0*/  @P2 FMUL.FTZ R211, R210, R211 ;  /* 0x000000d3d2d32220 */ /* 0x002fe20000410000 */
[----:B------:R-:W-:Y:S02]  /*37c0*/  @P2 PRMT R149, R149, 0x5410, R203 ;  /* 0x0000541095952816 */ /* 0x000fe400000000cb */
[----:B------:R-:W-:Y:S02]  /*37d0*/  @P2 PRMT R150, R150, 0x5410, R207 ;  /* 0x0000541096962816 */ /* 0x000fe400000000cf */
[----:B------:R-:W-:-:S04]  /*37e0*/  @P2 F2FP.BF16.F32.PACK_AB R211, RZ, R211 ;  /* 0x000000d3ffd3223e */ /* 0x000fc800000010ff */
[----:B------:R-:W-:-:S07]  /*37f0*/  @P2 PRMT R151, R151, 0x5410, R211 ;  /* 0x0000541097972816 */ /* 0x000fce00000000d3 */
.L_x_3685:
[----:B------:R-:W-:Y:S05]  /*3800*/  BSYNC.RECONVERGENT B2 ;  /* 0x0000000000027941 */ /* 0x000fea0003800200 */
.L_x_3682:
        /* <DEDUP_REMOVED lines=10> */
.L_x_3681:
[----:B------:R-:W-:Y:S05]  /*38b0*/  BSYNC.RECONVERGENT B0 ;  /* 0x0000000000007941 */ /* 0x000fea0003800200 */
.L_x_3680:
        /* <DEDUP_REMOVED lines=21> */
[-C--:B------:R-:W-:Y:S01]  /*3a10*/  @P1 FFMA.FTZ R152, R30, R159.reuse, R200 ;  /* 0x0000009f1e981223 */ /* 0x080fe200000100c8 */
[----:B------:R-:W-:Y:S01]  /*3a20*/  PRMT R92, R142, 0x7632, R92 ;  /* 0x000076328e5c7816 */ /* 0x000fe2000000005c */
[-C--:B------:R-:W-:Y:S01]  /*3a30*/  @P1 FFMA.FTZ R197, R29, R159.reuse, R200 ;  /* 0x0000009f1dc51223 */ /* 0x080fe200000100c8 */
[----:B------:R-:W-:Y:S01]  /*3a40*/  @P1 FADD.FTZ R95, R22, -R95 ;  /* 0x8000005f165f1221 */ /* 0x000fe20000010000 */
[----:B------:R-:W-:Y:S01]  /*3a50*/  @P1 FADD.FTZ R153, R31, -R152 ;  /* 0x800000981f991221 */ /* 0x000fe20000010000 */
[----:B------:R-:W2:Y:S01]  /*3a60*/  @P2 LDC R210, c[0x0][0x40c] ;  /* 0x00010300ffd22b82 */ /* 0x000ea20000000800 */
[--C-:B------:R-:W-:Y:S01]  /*3a70*/  @P1 FFMA.FTZ R152, R160, R159, R200.reuse ;  /* 0x0000009fa0981223 */ /* 0x100fe200000100c8 */
[C---:B------:R-:W-:Y:S01]  /*3a80*/  @P1 FFMA.FTZ R93, R0.reuse, R95, R93 ;  /* 0x0000005f005d1223 */ /* 0x040fe2000001005d */
[----:B------:R-:W-:Y:S01]  /*3a90*/  @P1 FFMA.FTZ R95, R25, R159, R200 ;  /* 0x0000009f195f1223 */ /* 0x000fe200000100c8 */
[----:B------:R-:W-:Y:S01]  /*3aa0*/  @P1 FFMA.FTZ R94, R0, R153, R94 ;  /* 0x00000099005e1223 */ /* 0x000fe2000001005e */
[----:B------:R-:W-:Y:S01]  /*3ab0*/  SHF.L.U32 R153, R141, 0x10, RZ ;  /* 0x000000108d997819 */ /* 0x000fe200000006ff */
[----:B------:R-:W-:Y:S01]  /*3ac0*/  @P1 FADD.FTZ R152, R161, -R152 ;  /* 0x80000098a1981221 */ /* 0x000fe20000010000 */
[----:B------:R-:W-:Y:S01]  /*3ad0*/  @P1 FADD.FTZ R95, R24, -R95 ;  /* 0x8000005f185f1221 */ /* 0x000fe20000010000 */
[----:B------:R-:W3:Y:S01]  /*3ae0*/  @P2 LDC R209, c[0x0][0x40c] ;  /* 0x00010300ffd12b82 */ /* 0x000ee20000000800 */
[----:B------:R-:W-:Y:S01]  /*3af0*/  SHF.L.U32 R203, R92, 0x10, RZ ;  /* 0x000000105ccb7819 */ /* 0x000fe200000006ff */
[--C-:B------:R-:W-:Y:S01]  /*3b00*/  @P1 FFMA.FTZ R92, R162, R159, R200.reuse ;  /* 0x0000009fa25c1223 */ /* 0x100fe200000100c8 */
[C---:B------:R-:W-:Y:S01]  /*3b10*/  @P1 FFMA.FTZ R153, R0.reuse, R95, R153 ;  /* 0x0000005f00991223 */ /* 0x040fe20000010099 */
[-CC-:B------:R-:W-:Y:S01]  /*3b20*/  @P1 FFMA.FTZ R95, R27, R159.reuse, R200.reuse ;  /* 0x0000009f1b5f1223 */ /* 0x180fe200000100c8 */
        /* <DEDUP_REMOVED lines=9> */
[----:B------:R-:W-:Y:S01]  /*3bc0*/  @P1 FFMA.FTZ R205, R0, R154, R205 ;  /* 0x0000009a00cd1223 */ /* 0x000fe200000100cd */
[----:B------:R-:W5:Y:S02]  /*3bd0*/  @P2 LDC R212, c[0x0][0x40c] ;  /* 0x00010300ffd42b82 */ /* 0x000f640000000800 */
[----:B------:R-:W-:Y:S01]  /*3be0*/  SHF.L.U32 R207, R95, 0x10, RZ ;  /* 0x000000105fcf7819 */ /* 0x000fe200000006ff */
[----:B------:R-:W-:Y:S01]  /*3bf0*/  @P1 FADD.FTZ R95, R163, -R92 ;  /* 0x8000005ca35f1221 */ /* 0x000fe20000010000 */
[----:B-1----:R-:W-:-:S03]  /*3c00*/  @P2 FMUL.FTZ R92, R93, R204 ;  /* 0x000000cc5d5c2220 */ /* 0x002fc60000410000 */
[C---:B------:R-:W-:Y:S01]  /*3c10*/  @P1 FFMA.FTZ R203, R0.reuse, R95, R203 ;  /* 0x0000005f00cb1223 */ /* 0x040fe200000100cb */
[----:B------:R-:W1:Y:S01]  /*3c20*/  @P2 LDC R214, c[0x0][0x40c] ;  /* 0x00010300ffd62b82 */ /* 0x000e620000000800 */
[----:B------:R-:W-:Y:S01]  /*3c30*/  @P1 FFMA.FTZ R207, R0, R202, R207 ;  /* 0x000000ca00cf1223 */ /* 0x000fe200000100cf */
[----:B------:R-:W-:Y:S01]  /*3c40*/  @P2 F2FP.BF16.F32.PACK_AB R95, RZ, R92 ;  /* 0x0000005cff5f223e */ /* 0x000fe200000010ff */
[----:B0-----:R-:W-:Y:S01]  /*3c50*/  @P2 FMUL.FTZ R92, R153, R206 ;  /* 0x000000ce995c2220 */ /* 0x001fe20000410000 */
[----:B--2---:R-:W-:Y:S01]  /*3c60*/  @P2 FMUL.FTZ R202, R201, R210 ;  /* 0x000000d2c9ca2220 */ /* 0x004fe20000410000 */
[----:B---3--:R-:W-:Y:S01]  /*3c70*/  @P2 FMUL.FTZ R152, R94, R209 ;  /* 0x000000d15e982220 */ /* 0x008fe20000410000 */
[----:B------:R-:W-:Y:S01]  /*3c80*/  @P2 PRMT R148, R95, 0x7610, R148 ;  /* 0x000076105f942816 */ /* 0x000fe20000000094 */
[----:B----4-:R-:W-:Y:S01]  /*3c90*/  @P2 FMUL.FTZ R197, R155, R208 ;  /* 0x000000d09bc52220 */ /* 0x010fe20000410000 */
[----:B------:R-:W-:Y:S02]  /*3ca0*/  @P2 F2FP.BF16.F32.PACK_AB R154, RZ, R92 ;  /* 0x0000005cff9a223e */ /* 0x000fe400000010ff */
[----:B------:R-:W-:-:S02]  /*3cb0*/  @P2 F2FP.BF16.F32.PACK_AB R202, RZ, R202 ;  /* 0x000000caffca223e */ /* 0x000fc400000010ff */
[----:B------:R-:W-:Y:S02]  /*3cc0*/  @P2 F2FP.BF16.F32.PACK_AB R152, RZ, R152 ;  /* 0x00000098ff98223e */ /* 0x000fe400000010ff */
[----:B------:R-:W-:Y:S01]  /*3cd0*/  @P2 F2FP.BF16.F32.PACK_AB R197, RZ, R197 ;  /* 0x000000c5ffc5223e */ /* 0x000fe200000010ff */
[----:B-----5:R-:W-:Y:S01]  /*3ce0*/  @P2 FMUL.FTZ R204, R203, R212 ;  /* 0x000000d4cbcc2220 */ /* 0x020fe20000410000 */
        /* <DEDUP_REMOVED lines=8> */
[----:B------:R-:W-:Y:S02]  /*3d70*/  @P2 PRMT R148, R148, 0x5410, R152 ;  /* 0x0000541094942816 */ /* 0x000fe40000000098 */
        /* <DEDUP_REMOVED lines=9> */
.L_x_3691:
        /* <DEDUP_REMOVED lines=11> */
[-C--:B------:R-:W-:Y:S01]  /*3ec0*/  @P1 FFMA.FTZ R209, R27, R159.reuse, R200 ;  /* 0x0000009f1bd11223 */ /* 0x080fe200000100c8 */
        /* <DEDUP_REMOVED lines=58> */
.L_x_3690:
        /* <DEDUP_REMOVED lines=20> */
[----:B------:R-:W2:Y:S01]  /*43b0*/  @P2 LDC R153, c[0x0][0x40c] ;  /* 0x00010300ff992b82 */ /* 0x000ea20000000800 */
[----:B------:R-:W-:-:S04]  /*43c0*/  FADD.FTZ R201, R163, -R154 ;  /* 0x8000009aa3c97221 */ /* 0x000fc80000010000 */
[----:B------:R-:W-:Y:S01]  /*43d0*/  FMUL.FTZ R154, R0, R201 ;  /* 0x000000c9009a7220 */ /* 0x000fe20000410000 */
[----:B0-----:R-:W-:Y:S02]  /*43e0*/  @P2 FMUL.FTZ R93, R203, R94 ;  /* 0x0000005ecb5d2220 */ /* 0x001fe40000410000 */
[----:B------:R-:W0:Y:S01]  /*43f0*/  @P2 LDC R197, c[0x0][0x40c] ;  /* 0x00010300ffc52b82 */ /* 0x000e220000000800 */
[--C-:B------:R-:W-:Y:S01]  /*4400*/  FFMA.FTZ R94, R160, R159, R200.reuse ;  /* 0x0000009fa05e7223 */ /* 0x100fe200000100c8 */
[----:B------:R-:W-:Y:S02]  /*4410*/  FSEL R207, R154, RZ, P1 ;  /* 0x000000ff9acf7208 */ /* 0x000fe40000800000 */
[----:B------:R-:W-:Y:S01]  /*4420*/  @P2 F2FP.BF16.F32.PACK_AB R152, RZ, R93 ;  /* 0x0000005dff98223e */ /* 0x000fe200000010ff */
[----:B------:R-:W-:Y:S01]  /*4430*/  FFMA.FTZ R93, R25, R159, R200 ;  /* 0x0000009f195d7223 */ /* 0x000fe200000100c8 */
[----:B-1----:R-:W-:Y:S02]  /*4440*/  @P2 FMUL.FTZ R92, R202, R95 ;  /* 0x0000005fca5c2220 */ /* 0x002fe40000410000 */
[----:B------:R-:W1:Y:S01]  /*4450*/  @P2 LDC R210, c[0x0][0x40c] ;  /* 0x00010300ffd22b82 */ /* 0x000e620000000800 */
[----:B------:R-:W-:-:S02]  /*4460*/  FADD.FTZ R93, R24, -R93 ;  /* 0x8000005d185d7221 */ /* 0x000fc40000010000 */
[----:B------:R-:W-:Y:S02]  /*4470*/  @P2 F2FP.BF16.F32.PACK_AB R95, RZ, R92 ;  /* 0x0000005cff5f223e */ /* 0x000fe400000010ff */
        /* <DEDUP_REMOVED lines=13> */
[----:B------:R-:W-:-:S02]  /*4550*/  @P2 PRMT R148, R95, 0x7610, R148 ;  /* 0x000076105f942816 */ /* 0x000fc40000000094 */
[----:B------:R-:W-:Y:S02]  /*4560*/  @P2 F2FP.BF16.F32.PACK_AB R153, RZ, R92 ;  /* 0x0000005cff99223e */ /* 0x000fe400000010ff */
[----:B------:R-:W-:Y:S01]  /*4570*/  @P2 F2FP.BF16.F32.PACK_AB R155, RZ, R93 ;  /* 0x0000005dff9b223e */ /* 0x000fe200000010ff */
[----:B-1----:R-:W-:Y:S01]  /*4580*/  @P2 FMUL.FTZ R92, R205, R210 ;  /* 0x000000d2cd5c2220 */ /* 0x002fe20000410000 */
[----:B------:R-:W-:Y:S01]  /*4590*/  FFMA.FTZ R210, R164, R159, R200 ;  /* 0x0000009fa4d27223 */ /* 0x000fe200000100c8 */
[----:B------:R-:W-:Y:S02]  /*45a0*/  @P2 PRMT R149, R153, 0x7610, R149 ;  /* 0x0000761099952816 */ /* 0x000fe40000000095 */
[----:B------:R-:W-:Y:S01]  /*45b0*/  @P2 PRMT R150, R155, 0x7610, R150 ;  /* 0x000076109b962816 */ /* 0x000fe20000000096 */
[----:B------:R-:W-:Y:S01]  /*45c0*/  FADD.FTZ R93, R165, -R210 ;  /* 0x800000d2a55d7221 */ /* 0x000fe20000010000 */
[----:B------:R-:W-:Y:S02]  /*45d0*/  @P2 F2FP.BF16.F32.PACK_AB R154, RZ, R92 ;  /* 0x0000005cff9a223e */ /* 0x000fe400000010ff */
[----:B------:R-:W-:Y:S01]  /*45e0*/  F2FP.BF16.F32.PACK_AB R92, R203, R202 ;  /* 0x000000cacb5c723e */ /* 0x000fe200000010ff */
[----:B---3--:R-:W-:Y:S01]  /*45f0*/  @P2 FMUL.FTZ R94, R207, R212 ;  /* 0x000000d4cf5e2220 */ /* 0x008fe20000410000 */
[----:B------:R-:W-:Y:S01]  /*4600*/  FMUL.FTZ R202, R0, R93 ;  /* 0x0000005d00ca7220 */ /* 0x000fe20000410000 */
[----:B------:R-:W-:-:S02]  /*4610*/  F2FP.BF16.F32.PACK_AB R93, R205, R204 ;  /* 0x000000cccd5d723e */ /* 0x000fc400000010ff */
[----:B------:R-:W-:Y:S02]  /*4620*/  @P2 PRMT R148, R148, 0x5410, R152 ;  /* 0x0000541094942816 */ /* 0x000fe40000000098 */
[----:B------:R-:W-:Y:S01]  /*4630*/  @P2 F2FP.BF16.F32.PACK_AB R197, RZ, R94 ;  /* 0x0000005effc5223e */ /* 0x000fe200000010ff */
[----:B--2---:R-:W-:Y:S01]  /*4640*/  @P2 FMUL.FTZ R201, R208, R209 ;  /* 0x000000d1d0c92220 */ /* 0x004fe20000410000 */
[----:B------:R-:W-:Y:S02]  /*4650*/  FSEL R203, R202, RZ, P1 ;  /* 0x000000ffcacb7208 */ /* 0x000fe40000800000 */
[----:B------:R-:W-:Y:S02]  /*4660*/  F2FP.BF16.F32.PACK_AB R94, R207, R206 ;  /* 0x000000cecf5e723e */ /* 0x000fe400000010ff */
[----:B------:R-:W-:Y:S02]  /*4670*/  @P2 F2FP.BF16.F32.PACK_AB R201, RZ, R201 ;  /* 0x000000c9ffc9223e */ /* 0x000fe400000010ff */
[----:B------:R-:W-:-:S02]  /*4680*/  @P2 PRMT R149, R149, 0x5410, R154 ;  /* 0x0000541095952816 */ /* 0x000fc4000000009a */
        /* <DEDUP_REMOVED lines=8> */
.L_x_3693:
[----:B------:R-:W1:Y:S01]  /*4710*/  @P2 LDC R202, c[0x0][0x40c] ;  /* 0x00010300ffca2b82 */ /* 0x000e620000000800 */
[-CC-:B0-----:R-:W-:Y:S01]  /*4720*/  FFMA.FTZ R153, R23, R159.reuse, R200.reuse ;  /* 0x0000009f17997223 */ /* 0x181fe200000100c8 */
[-CC-:B------:R-:W-:Y:S01]  /*4730*/  FFMA.FTZ R154, R30, R159.reuse, R200.reuse ;  /* 0x0000009f1e9a7223 */ /* 0x180fe200000100c8 */
[----:B------:R-:W-:Y:S01]  /*4740*/  @P2 ISETP.GT.AND P1, PT, R2, RZ, PT ;  /* 0x000000ff0200220c */ /* 0x000fe20003f24270 */
[----:B------:R-:W-:Y:S01]  /*4750*/  FFMA.FTZ R197, R25, R159, R200 ;  /* 0x0000009f19c57223 */ /* 0x000fe200000100c8 */
        /* <DEDUP_REMOVED lines=8> */
[--C-:B------:R-:W-:Y:S01]  /*47e0*/  FFMA.FTZ R205, R29, R159, R200.reuse ;  /* 0x0000009f1dcd7223 */ /* 0x100fe200000100c8 */
        /* <DEDUP_REMOVED lines=58> */
.L_x_3692:
[----:B------:R-:W-:Y:S05]  /*4b90*/  BSYNC.RECONVERGENT B2 ;  /* 0x0000000000027941 */ /* 0x000fea0003800200 */
.L_x_3689:
        /* <DEDUP_REMOVED lines=8> */
.L_x_3688:
[----:B------:R-:W-:Y:S05]  /*4c20*/  BSYNC.RECONVERGENT B0 ;  /* 0x0000000000007941 */ /* 0x000fea0003800200 */
.L_x_3687:
        /* <DEDUP_REMOVED lines=85> */
.L_x_3698:
[----:B------:R-:W-:Y:S01]  /*5180*/  ISETP.GT.AND P1, PT, R2, RZ, PT ;  /* 0x000000ff0200720c */ /* 0x000fe20003f24270 */
[----:B------:R-:W1:Y:S01]  /*5190*/  @P2 LDC R202, c[0x0][0x40c] ;  /* 0x00010300ffca2b82 */ /* 0x000e620000000800 */
[C---:B0-2---:R-:W-:Y:S01]  /*51a0*/  SHF.L.U32 R153, R144.reuse, 0x10, RZ ;  /* 0x0000001090997819 */ /* 0x045fe200000006ff */
[----:B------:R-:W-:Y:S01]  /*51b0*/  IMAD.U32 R197, R145, 0x10000, RZ ;  /* 0x0001000091c57824 */ /* 0x000fe200078e00ff */
[----:B------:R-:W-:Y:S02]  /*51c0*/  PRMT R152, R144, 0x7632, R152 ;  /* 0x0000763290987816 */ /* 0x000fe40000000098 */
[----:B------:R-:W-:Y:S02]  /*51d0*/  SHF.L.U32 R203, R146, 0x10, RZ ;  /* 0x0000001092cb7819 */ /* 0x000fe400000006ff */
[----:B------:R-:W-:Y:S01]  /*51e0*/  SHF.L.U32 R207, R147, 0x10, RZ ;  /* 0x0000001093cf7819 */ /* 0x000fe200000006ff */
[----:B------:R-:W0:Y:S04]  /*51f0*/  @P2 LDC R208, c[0x0][0x40c] ;  /* 0x00010300ffd02b82 */ /* 0x000e280000000800 */
        /* <DEDUP_REMOVED lines=62> */
.L_x_3697:
        /* <DEDUP_REMOVED lines=74> */
.L_x_3700:
[----:B------:R-:W1:Y:S01]  /*5a80*/  @P2 LDC R202, c[0x0][0x40c] ;  /* 0x00010300ffca2b82 */ /* 0x000e620000000800 */
[-CC-:B0-2---:R-:W-:Y:S01]  /*5a90*/  FFMA.FTZ R153, R169, R159.reuse, R200.reuse ;  /* 0x0000009fa9997223 */ /* 0x185fe200000100c8 */
        /* <DEDUP_REMOVED lines=70> */
.L_x_3699:
[----:B------:R-:W-:Y:S05]  /*5f00*/  BSYNC.RECONVERGENT B2 ;  /* 0x0000000000027941 */ /* 0x000fea0003800200 */
.L_x_3696:
        /* <DEDUP_REMOVED lines=8> */
.L_x_3695:
[----:B------:R-:W-:Y:S05]  /*5f90*/  BSYNC.RECONVERGENT B0 ;  /* 0x0000000000007941 */ /* 0x000fea0003800200 */
.L_x_3694:
        /* <DEDUP_REMOVED lines=13> */
[C---:B------:R-:W-:Y:S02]  /*6070*/  SHF.L.U32 R93, R32.reuse, 0x10, RZ ;  /* 0x00000010205d7819 */ /* 0x040fe400000006ff */
[----:B------:R-:W-:Y:S02]  /*6080*/  PRMT R2, R32, 0x7632, R2 ;  /* 0x0000763220027816 */ /* 0x000fe40000000002 */
[----:B------:R-:W-:Y:S02]  /*6090*/  SHF.L.U32 R153, R33, 0x10, RZ ;  /* 0x0000001021997819 */ /* 0x000fe400000006ff */
[----:B------:R-:W-:Y:S01]  /*60a0*/  SHF.L.U32 R203, R35, 0x10, RZ ;  /* 0x0000001023cb7819 */ /* 0x000fe200000006ff */
[----:B------:R-:W1:Y:S04]  /*60b0*/  @P2 LDC R202, c[0x0][0x40c] ;  /* 0x00010300ffca2b82 */ /* 0x000e680000000800 */
[-CC-:B------:R-:W-:Y:S01]  /*60c0*/  @P1 FFMA.FTZ R95, R167, R159.reuse, R200.reuse ;  /* 0x0000009fa75f1223 */ /* 0x180fe200000100c8 */
[-CC-:B------:R-:W-:Y:S01]  /*60d0*/  @P1 FFMA.FTZ R92, R188, R159.reuse, R200.reuse ;  /* 0x0000009fbc5c1223 */ /* 0x180fe200000100c8 */
[-CC-:B------:R-:W-:Y:S01]  /*60e0*/  @P1 FFMA.FTZ R155, R185, R159.reuse, R200.reuse ;  /* 0x0000009fb99b1223 */ /* 0x180fe200000100c8 */
[-CC-:B------:R-:W-:Y:S01]  /*60f0*/  @P1 FFMA.FTZ R94, R190, R159.reuse, R200.reuse ;  /* 0x0000009fbe5e1223 */ /* 0x180fe200000100c8 */
[----:B------:R-:W-:Y:S01]  /*6100*/  @P1 FADD.FTZ R95, R182, -R95 ;  /* 0x8000005fb65f1221 */ /* 0x000fe20000010000 */
[-CC-:B------:R-:W-:Y:S01]  /*6110*/  @P1 FFMA.FTZ R197, R187, R159.reuse, R200.reuse ;  /* 0x0000009fbbc51223 */ /* 0x180fe200000100c8 */
[-CC-:B------:R-:W-:Y:S01]  /*6120*/  @P1 FFMA.FTZ R152, R192, R159.reuse, R200.reuse ;  /* 0x0000009fc0981223 */ /* 0x180fe200000100c8 */
[-CC-:B------:R-:W-:Y:S01]  /*6130*/  @P1 FFMA.FTZ R207, R198, R159.reuse, R200.reuse ;  /* 0x0000009fc6cf1223 */ /* 0x180fe200000100c8 */
[----:B------:R-:W-:Y:S01]  /*6140*/  @P1 FFMA.FTZ R205, R189, R159, R200 ;  /* 0x0000009fbdcd1223 */ /* 0x000fe200000100c8 */
[----:B------:R-:W-:Y:S01]  /*6150*/  @P1 FFMA.FTZ R93, R0, R95, R93 ;  /* 0x0000005f005d1223 */ /* 0x000fe2000001005d */
[----:B------:R-:W2:Y:S01]  /*6160*/  @P2 LDC R200, c[0x0][0x40c] ;  /* 0x00010300ffc82b82 */ /* 0x000ea20000000800 */
[----:B------:R-:W-:Y:S01]  /*6170*/  SHF.L.U32 R95, R2, 0x10, RZ ;  /* 0x00000010025f7819 */ /* 0x000fe200000006ff */
[----:B------:R-:W-:Y:S01]  /*6180*/  @P1 FADD.FTZ R2, R184, -R155 ;  /* 0x8000009bb8021221 */ /* 0x000fe20000010000 */
[----:B------:R-:W-:Y:S01]  /*6190*/  @P1 FADD.FTZ R92, R191, -R92 ;  /* 0x8000005cbf5c1221 */ /* 0x000fe20000010000 */
[----:B------:R-:W-:Y:S01]  /*61a0*/  @P1 FADD.FTZ R94, R193, -R94 ;  /* 0x8000005ec15e1221 */ /* 0x000fe20000010000 */
[----:B------:R-:W-:Y:S01]  /*61b0*/  SHF.L.U32 R159, R34, 0x10, RZ ;  /* 0x00000010229f7819 */ /* 0x000fe200000006ff */
[C---:B------:R-:W-:Y:S01]  /*61c0*/  @P1 FFMA.FTZ R153, R0.reuse, R2, R153 ;  /* 0x0000000200991223 */ /* 0x040fe20000010099 */
[----:B------:R-:W-:Y:S01]  /*61d0*/  PRMT R2, R33, 0x7632, R2 ;  /* 0x0000763221027816 */ /* 0x000fe20000000002 */
[----:B------:R-:W3:Y:S01]  /*61e0*/  @P2 LDC R208, c[0x0][0x40c] ;  /* 0x00010300ffd02b82 */ /* 0x000ee20000000800 */
[----:B------:R-:W-:Y:S01]  /*61f0*/  @P1 FFMA.FTZ R95, R0, R92, R95 ;  /* 0x0000005c005f1223 */ /* 0x000fe2000001005f */
[----:B------:R-:W-:Y:S01]  /*6200*/  PRMT R92, R34, 0x7632, R92 ;  /* 0x00007632225c7816 */ /* 0x000fe2000000005c */
[----:B------:R-:W-:Y:S01]  /*6210*/  @P1 FADD.FTZ R152, R195, -R152 ;  /* 0x80000098c3981221 */ /* 0x000fe20000010000 */
[----:B------:R-:W-:Y:S01]  /*6220*/  SHF.L.U32 R155, R2, 0x10, RZ ;  /* 0x00000010029b7819 */ /* 0x000fe200000006ff */
[----:B------:R-:W-:Y:S01]  /*6230*/  @P1 FADD.FTZ R2, R186, -R197 ;  /* 0x800000c5ba021221 */ /* 0x000fe20000010000 */
[----:B------:R-:W-:Y:S01]  /*6240*/  SHF.L.U32 R201, R92, 0x10, RZ ;  /* 0x000000105cc97819 */ /* 0x000fe200000006ff */
[----:B------:R-:W-:Y:S01]  /*6250*/  @P1 FADD.FTZ R207, R196, -R207 ;  /* 0x800000cfc4cf1221 */ /* 0x000fe20000010000 */
[----:B------:R-:W4:Y:S01]  /*6260*/  @P2 LDC R206, c[0x0][0x40c] ;  /* 0x00010300ffce2b82 */ /* 0x000f220000000800 */
[C---:B------:R-:W-:Y:S01]  /*6270*/  @P1 FFMA.FTZ R155, R0.reuse, R94, R155 ;  /* 0x0000005e009b1223 */ /* 0x040fe2000001009b */
[----:B------:R-:W-:Y:S01]  /*6280*/  PRMT R94, R35, 0x7632, R94 ;  /* 0x00007632235e7816 */ /* 0x000fe2000000005e */
[C---:B------:R-:W-:Y:S01]  /*6290*/  @P1 FFMA.FTZ R159, R0.reuse, R2, R159 ;  /* 0x00000002009f1223 */ /* 0x040fe2000001009f */
[----:B------:R-:W-:Y:S01]  /*62a0*/  @P1 FFMA.FTZ R201, R0, R152, R201 ;  /* 0x0000009800c91223 */ /* 0x000fe200000100c9 */
[----:B0-----:R-:W-:Y:S01]  /*62b0*/  @P2 FMUL.FTZ R2, R93, R154 ;  /* 0x0000009a5d022220 */ /* 0x001fe20000410000 */
[----:B------:R-:W-:Y:S01]  /*62c0*/  SHF.L.U32 R204, R94, 0x10, RZ ;  /* 0x000000105ecc7819 */ /* 0x000fe200000006ff */
[----:B------:R-:W-:Y:S01]  /*62d0*/  @P1 FADD.FTZ R94, R194, -R205 ;  /* 0x800000cdc25e1221 */ /* 0x000fe20000010000 */
[----:B------:R-:W0:Y:S01]  /*62e0*/  @P2 LDC R210, c[0x0][0x40c] ;  /* 0x00010300ffd22b82 */ /* 0x000e220000000800 */
[----:B--2---:R-:W-:Y:S01]  /*62f0*/  @P2 FMUL.FTZ R92, R95, R200 ;  /* 0x000000c85f5c2220 */ /* 0x004fe20000410000 */
[----:B------:R-:W-:Y:S01]  /*6300*/  @P2 F2FP.BF16.F32.PACK_AB R2, RZ, R2 ;  /* 0x00000002ff02223e */ /* 0x000fe200000010ff */
[C---:B------:R-:W-:Y:S01]  /*6310*/  @P1 FFMA.FTZ R203, R0.reuse, R94, R203 ;  /* 0x0000005e00cb1223 */ /* 0x040fe200000100cb */
[----:B------:R-:W-:-:S02]  /*6320*/  @P1 FFMA.FTZ R204, R0, R207, R204 ;  /* 0x000000cf00cc1223 */ /* 0x000fc400000100cc */
[----:B------:R-:W-:Y:S01]  /*6330*/  @P2 F2FP.BF16.F32.PACK_AB R0, RZ, R92 ;  /* 0x0000005cff00223e */ /* 0x000fe200000010ff */
[----:B-1----:R-:W-:Y:S01]  /*6340*/  @P2 FMUL.FTZ R92, R153, R202 ;  /* 0x000000ca995c2220 */ /* 0x002fe20000410000 */
[----:B------:R-:W1:Y:S01]  /*6350*/  @P2 LDC R212, c[0x0][0x40c] ;  /* 0x00010300ffd42b82 */ /* 0x000e620000000800 */
[----:B---3--:R-:W-:Y:S01]  /*6360*/  @P2 FMUL.FTZ R197, R159, R208 ;  /* 0x000000d09fc52220 */ /* 0x008fe20000410000 */
[----:B------:R-:W-:Y:S02]  /*6370*/  @P2 PRMT R148, R2, 0x7610, R148 ;  /* 0x0000761002942816 */ /* 0x000fe40000000094 */
[----:B------:R-:W-:Y:S02]  /*6380*/  @P2 F2FP.BF16.F32.PACK_AB R152, RZ, R92 ;  /* 0x0000005cff98223e */ /* 0x000fe400000010ff */
[----:B------:R-:W-:Y:S01]  /*6390*/  @P2 F2FP.BF16.F32.PACK_AB R197, RZ, R197 ;  /* 0x000000c5ffc5223e */ /* 0x000fe200000010ff */
[----:B----4-:R-:W-:Y:S01]  /*63a0*/  @P2 FMUL.FTZ R94, R155, R206 ;  /* 0x000000ce9b5e2220 */ /* 0x010fe20000410000 */
[----:B------:R-:W-:-:S02]  /*63b0*/  @P2 PRMT R149, R152, 0x7610, R149 ;  /* 0x0000761098952816 */ /* 0x000fc40000000095 */
[----:B------:R-:W-:Y:S02]  /*63c0*/  @P2 PRMT R150, R197, 0x7610, R150 ;  /* 0x00007610c5962816 */ /* 0x000fe40000000096 */
[----:B------:R-:W-:Y:S02]  /*63d0*/  @P2 F2FP.BF16.F32.PACK_AB R154, RZ, R94 ;  /* 0x0000005eff9a223e */ /* 0x000fe400000010ff */
[----:B------:R-:W-:Y:S01]  /*63e0*/  F2FP.BF16.F32.PACK_AB R92, R95, R93 ;  /* 0x0000005d5f5c723e */ /* 0x000fe200000010ff */
[----:B0-----:R-:W-:Y:S01]  /*63f0*/  @P2 FMUL.FTZ R200, R201, R210 ;  /* 0x000000d2c9c82220 */ /* 0x001fe20000410000 */
[----:B------:R-:W-:Y:S02]  /*6400*/  F2FP.BF16.F32.PACK_AB R93, R155, R153 ;  /* 0x000000999b5d723e */ /* 0x000fe400000010ff */
[----:B------:R-:W-:Y:S02]  /*6410*/  F2FP.BF16.F32.PACK_AB R94, R201, R159 ;  /* 0x0000009fc95e723e */ /* 0x000fe400000010ff */
[----:B------:R-:W-:-:S02]  /*6420*/  @P2 F2FP.BF16.F32.PACK_AB R200, RZ, R200 ;  /* 0x000000c8ffc8223e */ /* 0x000fc400000010ff */
[----:B------:R-:W-:Y:S01]  /*6430*/  @P2 PRMT R148, R148, 0x5410, R0 ;  /* 0x0000541094942816 */ /* 0x000fe20000000000 */
[----:B-1----:R-:W-:Y:S01]  /*6440*/  @P2 FMUL.FTZ R202, R203, R212 ;  /* 0x000000d4cbca2220 */ /* 0x002fe20000410000 */
[----:B------:R-:W-:Y:S02]  /*6450*/  @P2 PRMT R149, R149, 0x5410, R154 ;  /* 0x0000541095952816 */ /* 0x000fe4000000009a */
        /* <DEDUP_REMOVED lines=9> */
.L_x_3705:
        /* <DEDUP_REMOVED lines=70> */
.L_x_3704:
        /* <DEDUP_REMOVED lines=16> */
[----:B------:R-:W-:Y:S01]  /*6a50*/  FFMA.FTZ R205, R189, R159, R200 ;  /* 0x0000009fbdcd7223 */ /* 0x000fe200000100c8 */
[----:B------:R-:W-:Y:S01]  /*6a60*/  FADD.FTZ R159, R193, -R92 ;  /* 0x8000005cc19f7221 */ /* 0x000fe20000010000 */
[C---:B------:R-:W-:Y:S01]  /*6a70*/  FMUL.FTZ R2, R0.reuse, R93 ;  /* 0x0000005d00027220 */ /* 0x040fe20000410000 */
[----:B------:R-:W-:Y:S01]  /*6a80*/  FMUL.FTZ R92, R0, R95 ;  /* 0x0000005f005c7220 */ /* 0x000fe20000410000 */
[----:B------:R-:W2:Y:S01]  /*6a90*/  @P2 LDC R154, c[0x0][0x40c] ;  /* 0x00010300ff9a2b82 */ /* 0x000ea20000000800 */
[----:B------:R-:W-:Y:S01]  /*6aa0*/  FADD.FTZ R155, R184, -R155 ;  /* 0x8000009bb89b7221 */ /* 0x000fe20000010000 */
[----:B------:R-:W-:Y:S01]  /*6ab0*/  FADD.FTZ R201, R186, -R197 ;  /* 0x800000c5bac97221 */ /* 0x000fe20000010000 */
[----:B------:R-:W-:Y:S01]  /*6ac0*/  FSEL R197, R2, RZ, P1 ;  /* 0x000000ff02c57208 */ /* 0x000fe20000800000 */
[----:B------:R-:W-:Y:S01]  /*6ad0*/  FADD.FTZ R203, R195, -R94 ;  /* 0x8000005ec3cb7221 */ /* 0x000fe20000010000 */
[----:B------:R-:W-:Y:S01]  /*6ae0*/  FSEL R200, R92, RZ, P1 ;  /* 0x000000ff5cc87208 */ /* 0x000fe20000800000 */
[----:B------:R-:W-:Y:S01]  /*6af0*/  FADD.FTZ R205, R194, -R205 ;  /* 0x800000cdc2cd7221 */ /* 0x000fe20000010000 */
[C---:B------:R-:W-:Y:S01]  /*6b00*/  FMUL.FTZ R93, R0.reuse, R155 ;  /* 0x0000009b005d7220 */ /* 0x040fe20000410000 */
[----:B------:R-:W3:Y:S01]  /*6b10*/  @P2 LDC R206, c[0x0][0x40c] ;  /* 0x00010300ffce2b82 */ /* 0x000ee20000000800 */
[----:B------:R-:W-:Y:S01]  /*6b20*/  FMUL.FTZ R95, R0, R201 ;  /* 0x000000c9005f7220 */ /* 0x000fe20000410000 */
[----:B0-----:R-:W-:Y:S01]  /*6b30*/  @P2 FMUL.FTZ R2, R197, R152 ;  /* 0x00000098c5022220 */ /* 0x001fe20000410000 */
[----:B------:R-:W-:Y:S01]  /*6b40*/  FADD.FTZ R211, R196, -R211 ;  /* 0x800000d3c4d37221 */ /* 0x000fe20000010000 */
        /* <DEDUP_REMOVED lines=19> */
[----:B------:R-:W-:Y:S02]  /*6c80*/  @P2 PRMT R149, R95, 0x7610, R149 ;  /* 0x000076105f952816 */ /* 0x000fe40000000095 */
[----:B------:R-:W-:Y:S01]  /*6c90*/  @P2 F2FP.BF16.F32.PACK_AB R153, RZ, R94 ;  /* 0x0000005eff99223e */ /* 0x000fe200000010ff */
[----:B0-----:R-:W-:Y:S01]  /*6ca0*/  @P2 FMUL.FTZ R93, R202, R207 ;  /* 0x000000cfca5d2220 */ /* 0x001fe20000410000 */
[----:B------:R-:W-:Y:S02]  /*6cb0*/  @P2 PRMT R148, R148, 0x5410, R0 ;  /* 0x0000541094942816 */ /* 0x000fe40000000000 */
[----:B------:R-:W-:Y:S02]  /*6cc0*/  FSEL R0, R159, RZ, P1 ;  /* 0x000000ff9f007208 */ /* 0x000fe40000800000 */
[----:B------:R-:W-:Y:S02]  /*6cd0*/  @P2 F2FP.BF16.F32.PACK_AB R152, RZ, R93 ;  /* 0x0000005dff98223e */ /* 0x000fe400000010ff */
[----:B------:R-:W-:Y:S01]  /*6ce0*/  @P2 PRMT R150, R153, 0x7610, R150 ;  /* 0x0000761099962816 */ /* 0x000fe20000000096 */
[----:B-1----:R-:W-:Y:S01]  /*6cf0*/  @P2 FMUL.FTZ R154, R204, R209 ;  /* 0x000000d1cc9a2220 */ /* 0x002fe20000410000 */
[----:B------:R-:W-:-:S02]  /*6d00*/  F2FP.BF16.F32.PACK_AB R92, R200, R197 ;  /* 0x000000c5c85c723e */ /* 0x000fc400000010ff */
[----:B------:R-:W-:Y:S02]  /*6d10*/  F2FP.BF16.F32.PACK_AB R93, R202, R201 ;  /* 0x000000c9ca5d723e */ /* 0x000fe400000010ff */
[----:B------:R-:W-:Y:S02]  /*6d20*/  @P2 F2FP.BF16.F32.PACK_AB R154, RZ, R154 ;  /* 0x0000009aff9a223e */ /* 0x000fe400000010ff */
[----:B------:R-:W-:Y:S01]  /*6d30*/  F2FP.BF16.F32.PACK_AB R94, R204, R203 ;  /* 0x000000cbcc5e723e */ /* 0x000fe200000010ff */
        /* <DEDUP_REMOVED lines=11> */
.L_x_3707:
[----:B0-23--:R-:W0:Y:S01]  /*6df0*/  @P2 LDC R152, c[0x0][0x40c] ;  /* 0x00010300ff982b82 */ /* 0x00de220000000800 */
[-CC-:B------:R-:W-:Y:S01]  /*6e00*/  FFMA.FTZ R153, R167, R159.reuse, R200.reuse ;  /* 0x0000009fa7997223 */ /* 0x180fe200000100c8 */
[----:B------:R-:W-:Y:S01]  /*6e10*/  ISETP.GT.AND P1, PT, R2, RZ, PT ;  /* 0x000000ff0200720c */ /* 0x000fe20003f24270 */
[-CC-:B------:R-:W-:Y:S01]  /*6e20*/  FFMA.FTZ R2, R188, R159.reuse, R200.reuse ;  /* 0x0000009fbc027223 */ /* 0x180fe200000100c8 */
[-CC-:B------:R-:W-:Y:S01]  /*6e30*/  FFMA.FTZ R197, R185, R159.reuse, R200.reuse ;  /* 0x0000009fb9c57223 */ /* 0x180fe200000100c8 */
[----:B------:R-:W-:Y:S01]  /*6e40*/  @P2 FADD.FTZ R153, R182, -R153 ;  /* 0x80000099b6992221 */ /* 0x000fe20000010000 */
[-CC-:B------:R-:W-:Y:S01]  /*6e50*/  FFMA.FTZ R202, R190, R159.reuse, R200.reuse ;  /* 0x0000009fbeca7223 */ /* 0x180fe200000100c8 */
[--C-:B------:R-:W-:Y:S01]  /*6e60*/  FFMA.FTZ R201, R187, R159, R200.reuse ;  /* 0x0000009fbbc97223 */ /* 0x100fe200000100c8 */
        /* <DEDUP_REMOVED lines=57> */
.L_x_3706:
[----:B------:R-:W-:Y:S05]  /*7200*/  BSYNC.RECONVERGENT B2 ;  /* 0x0000000000027941 */ /* 0x000fea0003800200 */
.L_x_3703:
[----:B------:R-:W0:Y:S08]  /*7210*/  @P0 LDC.64 R154, c[0x0][0x478] ;  /* 0x00011e00ff9a0b82 */ /* 0x000e300000000a00 */
[----:B------:R-:W1:Y:S01]  /*7220*/  @P2 LDC.64 R152, c[0x0][0x468] ;  /* 0x00011a00ff982b82 */ /* 0x000e620000000a00 */
[----:B0-----:R-:W-:-:S05]  /*7230*/  @P0 IMAD.WIDE.U32 R154, R199, 0x10, R154 ;  /* 0x00000010c79a0825 */ /* 0x001fca00078e009a */
[----:B------:R4:W-:Y:S01]  /*7240*/  @P0 STG.E.128 desc[UR6][R154.64], R92 ;  /* 0x0000005c9a000986 */ /* 0x0009e2000c101d06 */
[----:B-1----:R-:W-:-:S05]  /*7250*/  @P2 IMAD.WIDE.U32 R152, R157, 0x10, R152 ;  /* 0x000000109d982825 */ /* 0x002fca00078e0098 */
[----:B------:R4:W-:Y:S02]  /*7260*/  @P2 STG.E.128 desc[UR6][R152.64], R148 ;  /* 0x0000009498002986 */ /* 0x0009e4000c101d06 */
.L_x_3702:
[----:B------:R-:W-:Y:S05]  /*7270*/  BSYNC.RECONVERGENT B0 ;  /* 0x0000000000007941 */ /* 0x000fea0003800200 */
.L_x_3701:
[----:B0-234-:R-:W0:Y:S02]  /*7280*/  LDC.64 R152, c[0x0][0x380] ;  /* 0x0000e000ff987b82 */ /* 0x01de240000000a00 */
[----:B0-----:R-:W-:-:S04]  /*7290*/  LEA R4, R152, R4, 0x2 ;  /* 0x0000000498047211 */ /* 0x001fc800078e10ff */
[----:B------:R-:W-:-:S13]  /*72a0*/  ISETP.GE.AND P0, PT, R4, R153, PT ;  /* 0x000000990400720c */ /* 0x000fda0003f06270 */
[----:B------:R-:W-:Y:S05]  /*72b0*/  @!P0 BRA `(.L_x_3708) ;  /* 0xffffff9400148947 */ /* 0x000fea000383ffff */
.L_x_3669:
[----:B------:R-:W-:Y:S05]  /*72c0*/  BSYNC B1 ;  /* 0x0000000000017941 */ /* 0x000fea0003800000 */
.L_x_3668:
        /* <DEDUP_REMOVED lines=122> */
[----:B------:R-:W-:Y:S04]  /*7a70*/  LDS R36, [R6+0x2400] ;  /* 0x0024000006247984 */ /* 0x000fe80000000800 */
[----:B------:R-:W-:Y:S04]  /*7a80*/  LDS R38, [R6+0x3400] ;  /* 0x0034000006267984 */ /* 0x000fe80000000800 */
[----:B------:R-:W4:Y:S04]  /*7a90*/  LDS R15, [R6+0x600] ;  /* 0x00060000060f7984 */ /* 0x000f280000000800 */
[----:B------:R-:W4:Y:S01]  /*7aa0*/  LDS R18, [R6+0x1600] ;  /* 0x0016000006127984 */ /* 0x000f220000000800 */
[----:B0-----:R-:W-:-:S03]  /*7ab0*/  FADD.FTZ R4, RZ, R4 ;  /* 0x00000004ff047221 */ /* 0x001fc60000010000 */
[----:B------:R-:W0:Y:S01]  /*7ac0*/  LDS R20, [R6+0x2600] ;  /* 0x0026000006147984 */ /* 0x000e220000000800 */
[----:B-1----:R-:W-:-:S03]  /*7ad0*/  FADD.FTZ R4, R4, R41 ;  /* 0x0000002904047221 */ /* 0x002fc60000010000 */
[----:B------:R-:W-:Y:S01]  /*7ae0*/  LDS R22, [R6+0x3600] ;  /* 0x0036000006167984 */ /* 0x000fe20000000800 */
[----:B--2---:R-:W-:-:S03]  /*7af0*/  FADD.FTZ R4, R4, R43 ;  /* 0x0000002b04047221 */ /* 0x004fc60000010000 */
[----:B------:R-:W-:Y:S01]  /*7b00*/  LDS R41, [R6+0x2200] ;  /* 0x0022000006297984 */ /* 0x000fe20000000800 */
[----:B---3--:R-:W-:-:S03]  /*7b10*/  FADD.FTZ R45, R4, R45 ;  /* 0x0000002d042d7221 */ /* 0x008fc60000010000 */
[----:B------:R-:W-:Y:S01]  /*7b20*/  LDS R43, [R6+0x3200] ;  /* 0x00320000062b7984 */ /* 0x000fe20000000800 */
[----:B----4-:R-:W-:-:S03]  /*7b30*/  FADD.FTZ R0, RZ, R0 ;  /* 0x00000000ff007221 */ /* 0x010fc60000010000 */
[----:B------:R1:W-:Y:S01]  /*7b40*/  @P5 STG.E desc[UR6][R2.64], R45 ;  /* 0x0000002d02005986 */ /* 0x0003e2000c101906 */
[----:B------:R-:W-:-:S03]  /*7b50*/  FADD.FTZ R7, RZ, R7 ;  /* 0x00000007ff077221 */ /* 0x000fc60000010000 */
[----:B------:R-:W2:Y:S04]  /*7b60*/  LDS R16, [R6+0x800] ;  /* 0x0008000006107984 */ /* 0x000ea80000000800 */
[----:B------:R-:W3:Y:S01]  /*7b70*/  LDS R17, [R6+0x1800] ;  /* 0x0018000006117984 */ /* 0x000ee20000000800 */
[----:B-1----:R-:W-:-:S03]  /*7b80*/  @P5 MOV R2, R40 ;  /* 0x0000002800025202 */ /* 0x002fc60000000f00 */
[----:B------:R-:W1:Y:S01]  /*7b90*/  LDS R21, [R6+0x2800] ;  /* 0x0028000006157984 */ /* 0x000e620000000800 */
[-C--:B------:R-:W-:Y:S01]  /*7ba0*/  @P5 MOV R3, R47.reuse ;  /* 0x0000002f00035202 */ /* 0x080fe20000000f00 */
[----:B------:R-:W-:Y:S01]  /*7bb0*/  FADD.FTZ R15, RZ, R15 ;  /* 0x0000000fff0f7221 */ /* 0x000fe20000010000 */
[----:B------:R-:W-:Y:S01]  /*7bc0*/  @P5 IADD3 R40, P6, PT, R40, 0x200, RZ ;  /* 0x0000020028285810 */ /* 0x000fe20007fde0ff */
[----:B------:R-:W4:Y:S02]  /*7bd0*/  LDS R27, [R6+0x3800] ;  /* 0x00380000061b7984 */ /* 0x000f240000000800 */
[----:B------:R-:W-:Y:S01]  /*7be0*/  FADD.FTZ R15, R15, R18 ;  /* 0x000000120f0f7221 */ /* 0x000fe20000010000 */
[----:B------:R-:W-:Y:S01]  /*7bf0*/  @P5 IADD3.X R47, PT, PT, RZ, R47, RZ, P6, !PT ;  /* 0x0000002fff2f5210 */ /* 0x000fe200037fe4ff */
[----:B------:R0:W-:Y:S01]  /*7c00*/  @P5 STG.E desc[UR6][R2.64], R31 ;  /* 0x0000001f02005986 */ /* 0x0001e2000c101906 */
[----:B------:R-:W-:Y:S02]  /*7c10*/  @P0 MOV R4, R40 ;  /* 0x0000002800040202 */ /* 0x000fe40000000f00 */
[----:B------:R-:W-:Y:S01]  /*7c20*/  @P0 MOV R5, R47 ;  /* 0x0000002f00050202 */ /* 0x000fe20000000f00 */
[----:B------:R-:W4:Y:S01]  /*7c30*/  LDS R31, [R6+0x1200] ;  /* 0x00120000061f7984 */ /* 0x000f220000000800 */
[----:B------:R-:W-:Y:S01]  /*7c40*/  ISETP.GE.U32.AND P5, PT, R34, 0x380, PT ;  /* 0x000003802200780c */ /* 0x000fe20003fa6070 */
[----:B0-----:R-:W-:-:S02]  /*7c50*/  FADD.FTZ R15, R15, R20 ;  /* 0x000000140f0f7221 */ /* 0x001fc40000010000 */
[----:B------:R-:W-:Y:S01]  /*7c60*/  LDS R19, [R6+0x1a00] ;  /* 0x001a000006137984 */ /* 0x000fe20000000800 */
[----:B------:R-:W-:-:S03]  /*7c70*/  @P0 MOV R2, R42 ;  /* 0x0000002a00020202 */ /* 0x000fc60000000f00 */
[----:B------:R-:W-:Y:S01]  /*7c80*/  LDS R23, [R6+0x2a00] ;  /* 0x002a000006177984 */ /* 0x000fe20000000800 */
[----:B------:R-:W-:Y:S02]  /*7c90*/  @P0 IADD3 R42, P6, PT, R42, 0x200, RZ ;  /* 0x000002002a2a0810 */ /* 0x000fe40007fde0ff */
[-C--:B------:R-:W-:Y:S01]  /*7ca0*/  @P0 MOV R3, R49.reuse ;  /* 0x0000003100030202 */ /* 0x080fe20000000f00 */
[----:B------:R-:W-:Y:S01]  /*7cb0*/  LDS R10, [R6+0x1c00] ;  /* 0x001c0000060a7984 */ /* 0x000fe20000000800 */
[----:B------:R-:W-:Y:S02]  /*7cc0*/  @P0 IADD3.X R49, PT, PT, RZ, R49, RZ, P6, !PT ;  /* 0x00000031ff310210 */ /* 0x000fe400037fe4ff */
[----:B------:R-:W-:Y:S01]  /*7cd0*/  @P0 IADD3 R40, P6, PT, R40, 0x200, RZ ;  /* 0x0000020028280810 */ /* 0x000fe20007fde0ff */
[----:B------:R-:W-:Y:S01]  /*7ce0*/  LDS R29, [R6+0x3a00] ;  /* 0x003a0000061d7984 */ /* 0x000fe20000000800 */
[----:B--2---:R-:W-:Y:S02]  /*7cf0*/  FADD.FTZ R16, RZ, R16 ;  /* 0x00000010ff107221 */ /* 0x004fe40000010000 */
[----:B------:R-:W-:Y:S01]  /*7d00*/  @P0 IADD3.X R47, PT, PT, RZ, R47, RZ, P6, !PT ;  /* 0x0000002fff2f0210 */ /* 0x000fe200037fe4ff */
[----:B------:R-:W-:Y:S01]  /*7d10*/  LDS R12, [R6+0x2c00] ;  /* 0x002c0000060c7984 */ /* 0x000fe20000000800 */
[----:B------:R-:W-:Y:S01]  /*7d20*/  ISETP.GE.U32.AND P6, PT, R34, 0x400, PT ;  /* 0x000004002200780c */ /* 0x000fe20003fc6070 */
[----:B---3--:R-:W-:-:S02]  /*7d30*/  FADD.FTZ R16, R16, R17 ;  /* 0x0000001110107221 */ /* 0x008fc40000010000 */
[----:B------:R-:W0:Y:S02]  /*7d40*/  LDS R34, [R6+0x1400] ;  /* 0x0014000006227984 */ /* 0x000e240000000800 */
[----:B-1----:R-:W-:Y:S02]  /*7d50*/  FADD.FTZ R16, R16, R21 ;  /* 0x0000001510107221 */ /* 0x002fe40000010000 */
[----:B------:R-:W1:Y:S02]  /*7d60*/  LDS R8, [R6+0xe00] ;  /* 0x000e000006087984 */ /* 0x000e640000000800 */
[----:B----4-:R-:W-:Y:S02]  /*7d70*/  FADD.FTZ R27, R16, R27 ;  /* 0x0000001b101b7221 */ /* 0x010fe40000010000 */
[----:B------:R-:W-:Y:S04]  /*7d80*/  LDS R14, [R6+0x3c00] ;  /* 0x003c0000060e7984 */ /* 0x000fe80000000800 */
[----:B------:R-:W-:Y:S01]  /*7d90*/  LDS R17, [R6+0x3e00] ;  /* 0x003e000006117984 */ /* 0x000fe20000000800 */
[----:B------:R-:W-:-:S04]  /*7da0*/  FADD.FTZ R0, R0, R31 ;  /* 0x0000001f00007221 */ /* 0x000fc80000010000 */
[----:B------:R-:W-:-:S04]  /*7db0*/  FADD.FTZ R0, R0, R41 ;  /* 0x0000002900007221 */ /* 0x000fc80000010000 */
[----:B------:R-:W-:Y:S02]  /*7dc0*/  FADD.FTZ R43, R0, R43 ;  /* 0x0000002b002b7221 */ /* 0x000fe40000010000 */
[----:B------:R-:W2:Y:S04]  /*7dd0*/  LDS R0, [R6+0xa00] ;  /* 0x000a000006007984 */ /* 0x000ea80000000800 */
[----:B------:R3:W-:Y:S04]  /*7de0*/  @P0 STG.E desc[UR6][R2.64], R43 ;  /* 0x0000002b02000986 */ /* 0x0007e8000c101906 */
[----:B------:R4:W-:Y:S01]  /*7df0*/  @P0 STG.E desc[UR6][R4.64], R33 ;  /* 0x0000002104000986 */ /* 0x0009e2000c101906 */
[----:B0-----:R-:W-:Y:S01]  /*7e00*/  FADD.FTZ R7, R7, R34 ;  /* 0x0000002207077221 */ /* 0x001fe20000010000 */
[----:B---3--:R-:W-:-:S02]  /*7e10*/  @P4 MOV R2, R42 ;  /* 0x0000002a00024202 */ /* 0x008fc40000000f00 */
[-C--:B------:R-:W-:Y:S01]  /*7e20*/  @P4 MOV R3, R49.reuse ;  /* 0x0000003100034202 */ /* 0x080fe20000000f00 */
[----:B------:R-:W-:Y:S01]  /*7e30*/  FADD.FTZ R7, R7, R36 ;  /* 0x0000002407077221 */ /* 0x000fe20000010000 */
[----:B------:R-:W-:Y:S01]  /*7e40*/  @P4 IADD3 R42, P0, PT, R42, 0x200, RZ ;  /* 0x000002002a2a4810 */ /* 0x000fe20007f1e0ff */
[----:B----4-:R-:W-:Y:S01]  /*7e50*/  FADD.FTZ R5, R15, R22 ;  /* 0x000000160f057221 */ /* 0x010fe20000010000 */
[----:B-1----:R-:W-:Y:S01]  /*7e60*/  FADD.FTZ R8, RZ, R8 ;  /* 0x00000008ff087221 */ /* 0x002fe20000010000 */
[----:B------:R-:W-:Y:S01]  /*7e70*/  FADD.FTZ R25, R7, R38 ;  /* 0x0000002607197221 */ /* 0x000fe20000010000 */
[----:B------:R-:W0:Y:S01]  /*7e80*/  LDS R15, [R6+0x1e00] ;  /* 0x001e0000060f7984 */ /* 0x000e220000000800 */
[----:B------:R-:W-:-:S03]  /*7e90*/  @P4 IADD3.X R49, PT, PT, RZ, R49, RZ, P0, !PT ;  /* 0x00000031ff314210 */ /* 0x000fc600007fe4ff */
[----:B------:R-:W1:Y:S04]  /*7ea0*/  LDS R7, [R6+0xc00] ;  /* 0x000c000006077984 */ /* 0x000e680000000800 */
[----:B------:R3:W-:Y:S01]  /*7eb0*/  @P4 STG.E desc[UR6][R2.64], R25 ;  /* 0x0000001902004986 */ /* 0x0007e2000c101906 */
[----:B--2---:R-:W-:Y:S01]  /*7ec0*/  FADD.FTZ R0, RZ, R0 ;  /* 0x00000000ff007221 */ /* 0x004fe20000010000 */
[----:B---3--:R-:W-:-:S03]  /*7ed0*/  @P4 MOV R2, R40 ;  /* 0x0000002800024202 */ /* 0x008fc60000000f00 */
[----:B------:R-:W-:Y:S01]  /*7ee0*/  FADD.FTZ R0, R0, R19 ;  /* 0x0000001300007221 */ /* 0x000fe20000010000 */
[-C--:B------:R-:W-:Y:S02]  /*7ef0*/  @P4 MOV R3, R47.reuse ;  /* 0x0000002f00034202 */ /* 0x080fe40000000f00 */
[----:B------:R-:W-:Y:S01]  /*7f00*/  @P4 IADD3 R40, P0, PT, R40, 0x200, RZ ;  /* 0x0000020028284810 */ /* 0x000fe20007f1e0ff */
[----:B------:R-:W-:Y:S02]  /*7f10*/  FADD.FTZ R0, R0, R23 ;  /* 0x0000001700007221 */ /* 0x000fe40000010000 */
[----:B------:R2:W-:Y:S01]  /*7f20*/  @P4 STG.E desc[UR6][R2.64], R9 ;  /* 0x0000000902004986 */ /* 0x0005e2000c101906 */
[----:B------:R-:W-:Y:S01]  /*7f30*/  @P4 IADD3.X R47, PT, PT, RZ, R47, RZ, P0, !PT ;  /* 0x0000002fff2f4210 */ /* 0x000fe200007fe4ff */
[----:B------:R-:W-:Y:S02]  /*7f40*/  FADD.FTZ R29, R0, R29 ;  /* 0x0000001d001d7221 */ /* 0x000fe40000010000 */
[----:B------:R-:W3:Y:S01]  /*7f50*/  LDS R9, [R6+0x2e00] ;  /* 0x002e000006097984 */ /* 0x000ee20000000800 */
[----:B--2---:R-:W-:Y:S01]  /*7f60*/  @P3 MOV R2, R42 ;  /* 0x0000002a00023202 */ /* 0x004fe20000000f00 */
[----:B0-----:R-:W-:Y:S01]  /*7f70*/  FADD.FTZ R8, R8, R15 ;  /* 0x0000000f08087221 */ /* 0x001fe20000010000 */
[----:B------:R-:W-:-:S02]  /*7f80*/  @P3 MOV R3, R49 ;  /* 0x0000003100033202 */ /* 0x000fc40000000f00 */
[----:B------:R-:W-:Y:S01]  /*7f90*/  @P3 IADD3 R42, P0, PT, R42, 0x200, RZ ;  /* 0x000002002a2a3810 */ /* 0x000fe20007f1e0ff */
[----:B-1----:R-:W-:Y:S02]  /*7fa0*/  FADD.FTZ R7, RZ, R7 ;  /* 0x00000007ff077221 */ /* 0x002fe40000010000 */
[----:B------:R0:W-:Y:S01]  /*7fb0*/  @P3 STG.E desc[UR6][R2.64], R5 ;  /* 0x0000000502003986 */ /* 0x0001e2000c101906 */
[----:B------:R-:W-:Y:S01]  /*7fc0*/  @P3 IADD3.X R49, PT, PT, RZ, R49, RZ, P0, !PT ;  /* 0x00000031ff313210 */ /* 0x000fe200007fe4ff */
[----:B------:R-:W-:-:S04]  /*7fd0*/  FADD.FTZ R7, R7, R10 ;  /* 0x0000000a07077221 */ /* 0x000fc80000010000 */
[----:B------:R-:W-:Y:S01]  /*7fe0*/  FADD.FTZ R7, R7, R12 ;  /* 0x0000000c07077221 */ /* 0x000fe20000010000 */
[----:B0-----:R-:W-:Y:S01]  /*7ff0*/  @P3 MOV R2, R40 ;  /* 0x0000002800023202 */ /* 0x001fe20000000f00 */
[----:B------:R-:W-:Y:S01]  /*8000*/  @P3 IMAD.MOV.U32 R3, RZ, RZ, R47 ;  /* 0x000000ffff033224 */ /* 0x000fe200078e002f */
[----:B------:R-:W-:-:S04]  /*8010*/  @P3 IADD3 R40, P4, PT, R40, 0x200, RZ ;  /* 0x0000020028283810 */ /* 0x000fc80007f9e0ff */
[----:B------:R0:W-:Y:S01]  /*8020*/  @P3 STG.E desc[UR6][R2.64], R35 ;  /* 0x0000002302003986 */ /* 0x0001e2000c101906 */
[----:B------:R-:W-:Y:S01]  /*8030*/  @P3 IADD3.X R47, PT, PT, RZ, R47, RZ, P4, !PT ;  /* 0x0000002fff2f3210 */ /* 0x000fe200027fe4ff */
[----:B---3--:R-:W-:-:S04]  /*8040*/  FADD.FTZ R8, R8, R9 ;  /* 0x0000000908087221 */ /* 0x008fc80000010000 */
[----:B------:R-:W-:Y:S01]  /*8050*/  FADD.FTZ R17, R8, R17 ;  /* 0x0000001108117221 */ /* 0x000fe20000010000 */
        /* <DEDUP_REMOVED lines=15> */
[----:B0-----:R-:W-:Y:S01]  /*8150*/  FADD.FTZ R11, R7, R14 ;  /* 0x0000000e070b7221 */ /* 0x001fe20000010000 */
[----:B------:R-:W-:-:S02]  /*8160*/  @P1 MOV R2, R42 ;  /* 0x0000002a00021202 */ /* 0x000fc40000000f00 */
        /* <DEDUP_REMOVED lines=22> */
.L_x_3679:
        /* <DEDUP_REMOVED lines=8> */
.L_x_3710:
[----:B------:R-:W-:Y:S05]  /*8350*/  BSYNC B0 ;  /* 0x0000000000007941 */ /* 0x000fea0003800000 */
.L_x_3709:
        /* <DEDUP_REMOVED lines=8> */
.L_x_3711:
[----:B------:R-:W-:-:S05]  /*83e0*/  FADD.FTZ R152, R152, R203 ;  /* 0x000000cb98987221 */ /* 0x000fca0000010000 */
[----:B------:R-:W-:Y:S01]  /*83f0*/  MOV R205, R152 ;  /* 0x0000009800cd7202 */ /* 0x000fe20000000f00 */
[----:B------:R-:W-:Y:S01]  /*8400*/  HFMA2 R204, -RZ, RZ, 0, 1.1920928955078125e-07 ;  /* 0x00000002ffcc7431 */ /* 0x000fe200000001ff */
[----:B------:R-:W-:-:S07]  /*8410*/  MOV R153, R201 ;  /* 0x000000c900997202 */ /* 0x000fce0000000f00 */
[----:B------:R-:W-:Y:S05]  /*8420*/  WARPSYNC.COLLECTIVE R200, `(.L_x_3712) ;  /* 0x00000000c8087348 */ /* 0x000fea0003c00000 */
[----:B------:R0:W1:Y:S02]  /*8430*/  SHFL.BFLY P0, R201, R205, R204, R207 ;  /* 0x0c0000cccdc97389 */ /* 0x00006400000000cf */
[----:B01----:R-:W-:Y:S05]  /*8440*/  ENDCOLLECTIVE ;  /* 0x000000000000791b */ /* 0x003fea0003800000 */
.L_x_3712:
[----:B------:R-:W-:-:S05]  /*8450*/  FADD.FTZ R153, R153, R202 ;  /* 0x000000ca99997221 */ /* 0x000fca0000010000 */
[----:B------:R-:W-:Y:S02]  /*8460*/  MOV R205, R153 ;  /* 0x0000009900cd7202 */ /* 0x000fe40000000f00 */
[----:B------:R-:W-:-:S07]  /*8470*/  MOV R155, R201 ;  /* 0x000000c9009b7202 */ /* 0x000fce0000000f00 */
[----:B------:R-:W-:Y:S05]  /*8480*/  WARPSYNC.COLLECTIVE R200, `(.L_x_3713) ;  /* 0x00000000c8087348 */ /* 0x000fea0003c00000 */
[----:B------:R0:W1:Y:S02]  /*8490*/  SHFL.BFLY P0, R201, R205, R204, R207 ;  /* 0x0c0000cccdc97389 */ /* 0x00006400000000cf */
[----:B01----:R-:W-:Y:S05]  /*84a0*/  ENDCOLLECTIVE ;  /* 0x000000000000791b */ /* 0x003fea0003800000 */
.L_x_3713:
[----:B------:R-:W-:-:S05]  /*84b0*/  FADD.FTZ R155, R152, R155 ;  /* 0x0000009b989b7221 */ /* 0x000fca0000010000 */
[----:B------:R-:W-:Y:S01]  /*84c0*/  MOV R205, R155 ;  /* 0x0000009b00cd7202 */ /* 0x000fe20000000f00 */
[----:B------:R-:W-:Y:S01]  /*84d0*/  HFMA2 R204, -RZ, RZ, 0, 2.384185791015625e-07 ;  /* 0x00000004ffcc7431 */ /* 0x000fe200000001ff */
[----:B------:R-:W-:-:S07]  /*84e0*/  MOV R154, R201 ;  /* 0x000000c9009a7202 */ /* 0x000fce0000000f00 */
[----:B------:R-:W-:Y:S05]  /*84f0*/  WARPSYNC.COLLECTIVE R200, `(.L_x_3714) ;  /* 0x00000000c8087348 */ /* 0x000fea0003c00000 */
[----:B------:R0:W1:Y:S02]  /*8500*/  SHFL.BFLY P0, R201, R205, R204, R207 ;  /* 0x0c0000cccdc97389 */ /* 0x00006400000000cf */
[----:B01----:R-:W-:Y:S05]  /*8510*/  ENDCOLLECTIVE ;  /* 0x000000000000791b */ /* 0x003fea0003800000 */
.L_x_3714:
[----:B------:R-:W-:-:S05]  /*8520*/  FADD.FTZ R154, R153, R154 ;  /* 0x0000009a999a7221 */ /* 0x000fca0000010000 */
[----:B------:R-:W-:Y:S02]  /*8530*/  MOV R205, R154 ;  /* 0x0000009a00cd7202 */ /* 0x000fe40000000f00 */
[----:B------:R-:W-:-:S07]  /*8540*/  MOV R156, R201 ;  /* 0x000000c9009c7202 */ /* 0x000fce0000000f00 */
[----:B------:R-:W-:Y:S05]  /*8550*/  WARPSYNC.COLLECTIVE R200, `(.L_x_3715) ;  /* 0x00000000c8087348 */ /* 0x000fea0003c00000 */
[----:B------:R0:W1:Y:S02]  /*8560*/  SHFL.BFLY P0, R201, R205, R204, R207 ;  /* 0x0c0000cccdc97389 */ /* 0x00006400000000cf */
[----:B01----:R-:W-:Y:S05]  /*8570*/  ENDCOLLECTIVE ;  /* 0x000000000000791b */ /* 0x003fea0003800000 */
.L_x_3715:
[----:B------:R-:W-:-:S05]  /*8580*/  FADD.FTZ R156, R155, R156 ;  /* 0x0000009c9b9c7221 */ /* 0x000fca0000010000 */
[----:B------:R-:W-:Y:S01]  /*8590*/  MOV R205, R156 ;  /* 0x0000009c00cd7202 */ /* 0x000fe20000000f00 */
[----:B------:R-:W-:Y:S01]  /*85a0*/  HFMA2 R204, -RZ, RZ, 0, 4.76837158203125e-07 ;  /* 0x00000008ffcc7431 */ /* 0x000fe200000001ff */
[----:B------:R-:W-:-:S07]  /*85b0*/  MOV R157, R201 ;  /* 0x000000c9009d7202 */ /* 0x000fce0000000f00 */
[----:B------:R-:W-:Y:S05]  /*85c0*/  WARPSYNC.COLLECTIVE R200, `(.L_x_3716) ;  /* 0x00000000c8087348 */ /* 0x000fea0003c00000 */
[----:B------:R0:W1:Y:S02]  /*85d0*/  SHFL.BFLY P0, R201, R205, R204, R207 ;  /* 0x0c0000cccdc97389 */ /* 0x00006400000000cf */
[----:B01----:R-:W-:Y:S05]  /*85e0*/  ENDCOLLECTIVE ;  /* 0x000000000000791b */ /* 0x003fea0003800000 */
.L_x_3716:
[----:B------:R-:W-:-:S05]  /*85f0*/  FADD.FTZ R157, R154, R157 ;  /* 0x0000009d9a9d7221 */ /* 0x000fca0000010000 */
[----:B------:R-:W-:Y:S02]  /*8600*/  MOV R205, R157 ;  /* 0x0000009d00cd7202 */ /* 0x000fe40000000f00 */
[----:B------:R-:W-:-:S07]  /*8610*/  MOV R159, R201 ;  /* 0x000000c9009f7202 */ /* 0x000fce0000000f00 */
[----:B------:R-:W-:Y:S05]  /*8620*/  WARPSYNC.COLLECTIVE R200, `(.L_x_3717) ;  /* 0x00000000c8087348 */ /* 0x000fea0003c00000 */
[----:B------:R0:W1:Y:S02]  /*8630*/  SHFL.BFLY P0, R201, R205, R204, R207 ;  /* 0x0c0000cccdc97389 */ /* 0x00006400000000cf */
[----:B01----:R-:W-:Y:S05]  /*8640*/  ENDCOLLECTIVE ;  /* 0x000000000000791b */ /* 0x003fea0003800000 */
.L_x_3717:
[----:B------:R-:W-:-:S05]  /*8650*/  FADD.FTZ R159, R156, R159 ;  /* 0x0000009f9c9f7221 */ /* 0x000fca0000010000 */
[----:B------:R-:W-:Y:S01]  /*8660*/  MOV R205, R159 ;  /* 0x0000009f00cd7202 */ /* 0x000fe20000000f00 */
[----:B------:R-:W-:Y:S01]  /*8670*/  HFMA2 R204, -RZ, RZ, 0, 9.5367431640625e-07 ;  /* 0x00000010ffcc7431 */ /* 0x000fe200000001ff */
[----:B------:R-:W-:-:S07]  /*8680*/  MOV R158, R201 ;  /* 0x000000c9009e7202 */ /* 0x000fce0000000f00 */
[----:B------:R-:W-:Y:S05]  /*8690*/  WARPSYNC.COLLECTIVE R200, `(.L_x_3718) ;  /* 0x00000000c8087348 */ /* 0x000fea0003c00000 */
[----:B------:R0:W1:Y:S02]  /*86a0*/  SHFL.BFLY P0, R201, R205, R204, R207 ;  /* 0x0c0000cccdc97389 */ /* 0x00006400000000cf */
[----:B01----:R-:W-:Y:S05]  /*86b0*/  ENDCOLLECTIVE ;  /* 0x000000000000791b */ /* 0x003fea0003800000 */
.L_x_3718:
[----:B------:R-:W-:-:S05]  /*86c0*/  FADD.FTZ R158, R157, R158 ;  /* 0x0000009e9d9e7221 */ /* 0x000fca0000010000 */
[----:B------:R-:W-:Y:S02]  /*86d0*/  MOV R205, R158 ;  /* 0x0000009e00cd7202 */ /* 0x000fe40000000f00 */
[----:B------:R-:W-:-:S07]  /*86e0*/  MOV R152, R201 ;  /* 0x000000c900987202 */ /* 0x000fce0000000f00 */
[----:B------:R-:W-:Y:S05]  /*86f0*/  WARPSYNC.COLLECTIVE R200, `(.L_x_3719) ;  /* 0x00000000c8087348 */ /* 0x000fea0003c00000 */
[----:B------:R0:W1:Y:S02]  /*8700*/  SHFL.BFLY P0, R201, R205, R204, R207 ;  /* 0x0c0000cccdc97389 */ /* 0x00006400000000cf */
[----:B01----:R-:W-:Y:S05]  /*8710*/  ENDCOLLECTIVE ;  /* 0x000000000000791b */ /* 0x003fea0003800000 */
.L_x_3719:
[----:B------:R-:W-:Y:S01]  /*8720*/  MOV R153, R201 ;  /* 0x000000c900997202 */ /* 0x000fe20000000f00 */
[----:B------:R-:W-:Y:S06]  /*8730*/  BRA `(.L_x_3720) ;  /* 0xffffff9c003c7947 */ /* 0x000fec000383ffff */
.L_x_3721:
        /* <DEDUP_REMOVED lines=12> */
.L_x_19988:


//--------------------- .text._ZN10layer_norm13ln_bwd_kernelINS_13Kernel_traitsIf13__nv_bfloat16S2_S2_fjLj1024ELj1ELj4ELj1ELj16ENS_18Kernel_traits_baseILj1024EfS2_S2_S2_fjLj128EEEEELb0ELb0ELb1ELb1EEEvNS_9BwdParamsE --------------------------
	.section	.text._ZN10layer_norm13ln_bwd_kernelINS_13Kernel_traitsIf13__nv_bfloat16S2_S2_fjLj1024ELj1ELj4ELj1ELj16ENS_18Kernel_traits_baseILj1024EfS2_S2_S2_fjLj128EEEEELb0ELb0ELb1ELb1EEEvNS_9BwdParamsE,"ax",@progbits
	.align	128
        .global         _ZN10layer_norm13ln_bwd_kernelINS_13Kernel_traitsIf13__nv_bfloat16S2_S2_fjLj1024ELj1ELj4ELj1ELj16ENS_18Kernel_traits_baseILj1024EfS2_S2_S2_fjLj128EEEEELb0ELb0ELb1ELb1EEEvNS_9BwdParamsE
        .type           _ZN10layer_norm13ln_bwd_kernelINS_13Kernel_traitsIf13__nv_bfloat16S2_S2_fjLj1024ELj1ELj4ELj1ELj16ENS_18Kernel_traits_baseILj1024EfS2_S2_S2_fjLj128EEEEELb0ELb0ELb1ELb1EEEvNS_9BwdParamsE,@function
        .size           _ZN10layer_norm13ln_bwd_kernelINS_13Kernel_traitsIf13__nv_bfloat16S2_S2_fjLj1024ELj1ELj4ELj1ELj16ENS_18Kernel_traits_baseILj1024EfS2_S2_S2_fjLj128EEEEELb0ELb0ELb1ELb1EEEvNS_9BwdParamsE,(.L_x_19989 - _ZN10layer_norm13ln_bwd_kernelINS_13Kernel_traitsIf13__nv_bfloat16S2_S2_fjLj1024ELj1ELj4ELj1ELj16ENS_18Kernel_traits_baseILj1024EfS2_S2_S2_fjLj128EEEEELb0ELb0ELb1ELb1EEEvNS_9BwdParamsE)
        .other          _ZN10layer_norm13ln_bwd_kernelINS_13Kernel_traitsIf13__nv_bfloat16S2_S2_fjLj1024ELj1ELj4ELj1ELj16ENS_18Kernel_traits_baseILj1024EfS2_S2_S2_fjLj128EEEEELb0ELb0ELb1ELb1EEEvNS_9BwdParamsE,@"STO_CUDA_ENTRY STV_DEFAULT"
_ZN10layer_norm13ln_bwd_kernelINS_13Kernel_traitsIf13__nv_bfloat16S2_S2_fjLj1024ELj1ELj4ELj1ELj16ENS_18Kernel_traits_baseILj1024EfS2_S2_S2_fjLj128EEEEELb0ELb0ELb1ELb1EEEvNS_9BwdParamsE:
.text._ZN10layer_norm13ln_bwd_kernelINS_13Kernel_traitsIf13__nv_bfloat16S2_S2_fjLj1024ELj1ELj4ELj1ELj16ENS_18Kernel_traits_baseILj1024EfS2_S2_S2_fjLj128EEEEELb0ELb0ELb1ELb1EEEvNS_9BwdParamsE:
        /* <DEDUP_REMOVED lines=62> */
.L_x_3748:
[----:B------:R-:W1:Y:S08]  /*03e0*/  LDC.64 R128, c[0x0][0x3f8] ;  /* 0x0000fe00ff807b82 */ /* 0x000e700000000a00 */
[----:B------:R-:W2:Y:S08]  /*03f0*/  LDC.64 R124, c[0x0][0x3f0] ;  /* 0x0000fc00ff7c7b82 */ /* 0x000eb00000000a00 */
[----:B------:R-:W3:Y:S01]  /*0400*/  LDC.64 R126, c[0x0][0x3c8] ;  /* 0x0000f200ff7e7b82 */ /* 0x000ee20000000a00 */
[----:B-1----:R-:W-:-:S06]  /*0410*/  IMAD.WIDE R128, R0, 0x4, R128 ;  /* 0x0000000400807825 */ /* 0x002fcc00078e0280 */
[----:B------:R-:W4:Y:S01]  /*0420*/  LDG.E R128, desc[UR6][R128.64] ;  /* 0x0000000680807981 */ /* 0x000f22000c1e1900 */
[----:B--2---:R-:W-:-:S06]  /*0430*/  IMAD.WIDE R124, R0, 0x4, R124 ;  /* 0x00000004007c7825 */ /* 0x004fcc00078e027c */
[----:B-----5:R1:W5:Y:S01]  /*0440*/  LDG.E R124, desc[UR6][R124.64] ;  /* 0x000000067c7c7981 */ /* 0x020362000c1e1900 */
[----:B---3--:R-:W-:-:S05]  /*0450*/  IMAD.WIDE R126, R0, 0x4, R126 ;  /* 0x00000004007e7825 */ /* 0x008fca00078e027e */
[----:B0-----:R1:W5:Y:S01]  /*0460*/  LDG.E R2, desc[UR6][R126.64] ;  /* 0x000000067e027981 */ /* 0x001362000c1e1900 */
[----:B------:R-:W-:Y:S01]  /*0470*/  BSSY.RECONVERGENT B1, `(.L_x_3724) ;  /* 0x0000192000017945 */ /* 0x000fe20003800200 */
[----:B------:R-:W-:Y:S02]  /*0480*/  MOV R193, RZ ;  /* 0x000000ff00c17202 */ /* 0x000fe40000000f00 */
[----:B------:R-:W-:Y:S02]  /*0490*/  MOV R195, RZ ;  /* 0x000000ff00c37202 */ /* 0x000fe40000000f00 */
[----:B----4-:R-:W-:-:S13]  /*04a0*/  ISETP.GE.AND P3, PT, R128, 0x1, PT ;  /* 0x000000018000780c */ /* 0x010fda0003f66270 */
[----:B-1----:R-:W-:Y:S05]  /*04b0*/  @!P3 BRA `(.L_x_3725) ;  /* 0x0000001400e0b947 */ /* 0x002fea0003800000 */
[----:B------:R-:W0:Y:S01]  /*04c0*/  LDC.64 R136, c[0x0][0x3a8] ;  /* 0x0000ea00ff887b82 */ /* 0x000e220000000a00 */
[----:B------:R-:W-:Y:S01]  /*04d0*/  IADD3 R125, PT, PT, R128, -0x1, RZ ;  /* 0xffffffff807d7810 */ /* 0x000fe20007ffe0ff */
[----:B------:R-:W-:-:S04]  /*04e0*/  IMAD R3, R0, UR9, RZ ;  /* 0x0000000900037c24 */ /* 0x000fc8000f8e02ff */
[----:B------:R-:W-:Y:S01]  /*04f0*/  IMAD R125, R125, UR9, RZ ;  /* 0x000000097d7d7c24 */ /* 0x000fe2000f8e02ff */
[----:B------:R-:W-:Y:S01]  /*0500*/  SHF.R.S32.HI R126, RZ, 0x1f, R3 ;  /* 0x0000001fff7e7819 */ /* 0x000fe20000011403 */
[----:B------:R-:W1:Y:S03]  /*0510*/  LDC.64 R132, c[0x0][0x428] ;  /* 0x00010a00ff847b82 */ /* 0x000e660000000a00 */
[----:B------:R-:W-:Y:S02]  /*0520*/  SHF.R.S32.HI R130, RZ, 0x1f, R125 ;  /* 0x0000001fff827819 */ /* 0x000fe4000001147d */
[----:B------:R-:W-:Y:S02]  /*0530*/  LEA.HI R126, R126, R3, RZ, 0x3 ;  /* 0x000000037e7e7211 */ /* 0x000fe400078f18ff */
[----:B------:R-:W-:Y:S02]  /*0540*/  LEA.HI R130, R130, R125, RZ, 0x3 ;  /* 0x0000007d82827211 */ /* 0x000fe400078f18ff */
[----:B------:R-:W-:-:S02]  /*0550*/  LEA.HI.SX32 R127, R126, R191, 0x1d ;  /* 0x000000bf7e7f7211 */ /* 0x000fc400078feaff */
[----:B------:R-:W-:Y:S02]  /*0560*/  LEA.HI.SX32 R125, R130, R191, 0x1d ;  /* 0x000000bf827d7211 */ /* 0x000fe400078feaff */
[C---:B------:R-:W-:Y:S02]  /*0570*/  IADD3 R129, PT, PT, R127.reuse, 0x20, RZ ;  /* 0x000000207f817810 */ /* 0x040fe40007ffe0ff */
[----:B------:R-:W-:Y:S01]  /*0580*/  SHF.R.S32.HI R3, RZ, 0x1f, R0 ;  /* 0x0000001fff037819 */ /* 0x000fe20000011400 */
[----:B0-----:R-:W-:Y:S01]  /*0590*/  IMAD.WIDE.U32 R160, R127, 0x10, R136 ;  /* 0x000000107fa07825 */ /* 0x001fe200078e0088 */
[----:B------:R-:W-:Y:S02]  /*05a0*/  LEA R130, P0, R0, UR10, 0x2 ;  /* 0x0000000a00827c11 */ /* 0x000fe4000f8010ff */
[----:B------:R-:W-:Y:S02]  /*05b0*/  IADD3 R149, PT, PT, R125, 0x20, RZ ;  /* 0x000000207d957810 */ /* 0x000fe40007ffe0ff */
[----:B------:R-:W-:-:S02]  /*05c0*/  IADD3 R171, PT, PT, R127, 0x40, RZ ;  /* 0x000000407fab7810 */ /* 0x000fc40007ffe0ff */
[C---:B------:R-:W-:Y:S01]  /*05d0*/  IADD3 R141, PT, PT, R125.reuse, 0x40, RZ ;  /* 0x000000407d8d7810 */ /* 0x040fe20007ffe0ff */
[----:B-1----:R-:W-:Y:S01]  /*05e0*/  IMAD.WIDE.U32 R152, R125, 0x10, R132 ;  /* 0x000000107d987825 */ /* 0x002fe200078e0084 */
[----:B------:R-:W-:Y:S01]  /*05f0*/  LEA.HI.X R131, R0, UR11, R3, 0x2, P0 ;  /* 0x0000000b00837c11 */ /* 0x000fe200080f1403 */
[----:B------:R-:W2:Y:S01]  /*0600*/  LDG.E.128 R160, desc[UR6][R160.64] ;  /* 0x00000006a0a07981 */ /* 0x000ea2000c1e1d00 */
[----:B------:R-:W-:Y:S01]  /*0610*/  IADD3 R173, PT, PT, R127, 0x60, RZ ;  /* 0x000000607fad7810 */ /* 0x000fe20007ffe0ff */
[----:B------:R-:W-:Y:S02]  /*0620*/  IMAD.WIDE.U32 R156, R129, 0x10, R136 ;  /* 0x00000010819c7825 */ /* 0x000fe400078e0088 */
[----:B------:R0:W3:Y:S02]  /*0630*/  LDG.E R3, desc[UR6][R130.64] ;  /* 0x0000000682037981 */ /* 0x0000e4000c1e1900 */
[----:B------:R-:W-:Y:S02]  /*0640*/  IMAD.WIDE.U32 R148, R149, 0x10, R132 ;  /* 0x0000001095947825 */ /* 0x000fe400078e0084 */
[----:B------:R-:W4:Y:S02]  /*0650*/  LDG.E.128 R152, desc[UR6][R152.64] ;  /* 0x0000000698987981 */ /* 0x000f24000c1e1d00 */
[----:B------:R-:W-:-:S02]  /*0660*/  IMAD.WIDE.U32 R144, R171, 0x10, R136 ;  /* 0x00000010ab907825 */ /* 0x000fc400078e0088 */
[----:B------:R-:W4:Y:S02]  /*0670*/  LDG.E.128 R156, desc[UR6][R156.64] ;  /* 0x000000069c9c7981 */ /* 0x000f24000c1e1d00 */
[----:B------:R-:W-:Y:S02]  /*0680*/  IMAD.WIDE.U32 R140, R141, 0x10, R132 ;  /* 0x000000108d8c7825 */ /* 0x000fe400078e0084 */
[----:B------:R-:W4:Y:S02]  /*0690*/  LDG.E.128 R148, desc[UR6][R148.64] ;  /* 0x0000000694947981 */ /* 0x000f24000c1e1d00 */
[----:B------:R-:W-:Y:S02]  /*06a0*/  IMAD.WIDE.U32 R136, R173, 0x10, R136 ;  /* 0x00000010ad887825 */ /* 0x000fe400078e0088 */
[----:B------:R-:W4:Y:S01]  /*06b0*/  LDG.E.128 R144, desc[UR6][R144.64] ;  /* 0x0000000690907981 */ /* 0x000f22000c1e1d00 */
[----:B------:R-:W-:-:S03]  /*06c0*/  IADD3 R125, PT, PT, R125, 0x60, RZ ;  /* 0x000000607d7d7810 */ /* 0x000fc60007ffe0ff */
[----:B------:R-:W4:Y:S04]  /*06d0*/  LDG.E.128 R140, desc[UR6][R140.64] ;  /* 0x000000068c8c7981 */ /* 0x000f28000c1e1d00 */
[----:B------:R-:W4:Y:S01]  /*06e0*/  LDG.E.128 R136, desc[UR6][R136.64] ;  /* 0x0000000688887981 */ /* 0x000f22000c1e1d00 */
        /* <DEDUP_REMOVED lines=10> */
[----:B------:R-:W-:Y:S01]  /*0790*/  ISETP.NE.AND P1, PT, RZ, UR8, PT ;  /* 0x00000008ff007c0c */ /* 0x000fe2000bf25270 */
[----:B0-----:R-:W-:-:S05]  /*07a0*/  @P0 IMAD.WIDE.U32 R130, R127, 0x10, R164 ;  /* 0x000000107f820825 */ /* 0x001fca00078e00a4 */
[----:B------:R0:W5:Y:S01]  /*07b0*/  @P0 LDG.E.128 R108, desc[UR6][R130.64] ;  /* 0x00000006826c0981 */ /* 0x000162000c1e1d00 */
[----:B-1----:R-:W-:-:S05]  /*07c0*/  @P0 IMAD.WIDE.U32 R166, R129, 0x10, R166 ;  /* 0x0000001081a60825 */ /* 0x002fca00078e00a6 */
[----:B------:R-:W5:Y:S01]  /*07d0*/  @P0 LDG.E.128 R112, desc[UR6][R166.64] ;  /* 0x00000006a6700981 */ /* 0x000f62000c1e1d00 */
[----:B------:R-:W-:-:S05]  /*07e0*/  @P0 IMAD.WIDE.U32 R176, R173, 0x10, R176 ;  /* 0x00000010adb00825 */ /* 0x000fca00078e00b0 */
[----:B------:R1:W5:Y:S01]  /*07f0*/  @P0 LDG.E.128 R120, desc[UR6][R176.64] ;  /* 0x00000006b0780981 */ /* 0x000362000c1e1d00 */
[----:B------:R-:W-:-:S05]  /*0800*/  @P0 IMAD.WIDE.U32 R168, R171, 0x10, R168 ;  /* 0x00000010aba80825 */ /* 0x000fca00078e00a8 */
[----:B------:R1:W5:Y:S01]  /*0810*/  @P0 LDG.E.128 R116, desc[UR6][R168.64] ;  /* 0x00000006a8740981 */ /* 0x000362000c1e1d00 */
[----:B--2---:R-:W-:Y:S02]  /*0820*/  SHF.L.U32 R129, R160, 0x10, RZ ;  /* 0x00000010a0817819 */ /* 0x004fe400000006ff */
[----:B------:R-:W-:Y:S02]  /*0830*/  PRMT R165, R161, 0x7632, R165 ;  /* 0x00007632a1a57816 */ /* 0x000fe400000000a5 */
[----:B---3--:R-:W-:Y:S02]  /*0840*/  FSEL R188, R3, RZ, !P1 ;  /* 0x000000ff03bc7208 */ /* 0x008fe40004800000 */
[----:B------:R-:W-:Y:S02]  /*0850*/  SHF.L.U32 R170, R161, 0x10, RZ ;  /* 0x00000010a1aa7819 */ /* 0x000fe400000006ff */
[C---:B------:R-:W-:Y:S02]  /*0860*/  PRMT R178, R163.reuse, 0x7632, R178 ;  /* 0x00007632a3b27816 */ /* 0x040fe400000000b2 */
[----:B------:R-:W-:-:S02]  /*0870*/  SHF.L.U32 R180, R163, 0x10, RZ ;  /* 0x00000010a3b47819 */ /* 0x000fc400000006ff */
[----:B------:R-:W-:Y:S02]  /*0880*/  PRMT R127, R160, 0x7632, R127 ;  /* 0x00007632a07f7816 */ /* 0x000fe4000000007f */
        /* <DEDUP_REMOVED lines=17> */
[----:B------:R-:W-:Y:S01]  /*09a0*/  SHF.L.U32 R157, R149, 0x10, RZ ;  /* 0x00000010959d7819 */ /* 0x000fe200000006ff */
[----:B------:R-:W-:Y:S01]  /*09b0*/  FADD.FTZ R3, -R188, R129 ;  /* 0x00000081bc037221 */ /* 0x000fe20000010100 */
[C---:B------:R-:W-:Y:S02]  /*09c0*/  PRMT R148, R150.reuse, 0x7632, R148 ;  /* 0x0000763296947816 */ /* 0x040fe40000000094 */
[----:B------:R-:W-:Y:S02]  /*09d0*/  SHF.L.U32 R155, R150, 0x10, RZ ;  /* 0x00000010969b7819 */ /* 0x000fe400000006ff */
[C---:B------:R-:W-:Y:S02]  /*09e0*/  PRMT R149, R151.reuse, 0x7632, R149 ;  /* 0x0000763297957816 */ /* 0x040fe40000000095 */
[----:B------:R-:W-:Y:S02]  /*09f0*/  SHF.L.U32 R153, R151, 0x10, RZ ;  /* 0x0000001097997819 */ /* 0x000fe400000006ff */
[----:B0-----:R-:W-:-:S02]  /*0a00*/  PRMT R131, R144, 0x7632, R131 ;  /* 0x0000763290837816 */ /* 0x001fc40000000083 */
[----:B------:R-:W-:Y:S02]  /*0a10*/  SHF.L.U32 R205, R144, 0x10, RZ ;  /* 0x0000001090cd7819 */ /* 0x000fe400000006ff */
[C---:B------:R-:W-:Y:S02]  /*0a20*/  PRMT R150, R145.reuse, 0x7632, R150 ;  /* 0x0000763291967816 */ /* 0x040fe40000000096 */
[----:B------:R-:W-:Y:S02]  /*0a30*/  SHF.L.U32 R207, R145, 0x10, RZ ;  /* 0x0000001091cf7819 */ /* 0x000fe400000006ff */
[C---:B------:R-:W-:Y:S02]  /*0a40*/  PRMT R144, R140.reuse, 0x7632, R144 ;  /* 0x000076328c907816 */ /* 0x040fe40000000090 */
[----:B------:R-:W-:Y:S02]  /*0a50*/  SHF.L.U32 R151, R140, 0x10, RZ ;  /* 0x000000108c977819 */ /* 0x000fe400000006ff */
[----:B------:R-:W-:-:S02]  /*0a60*/  PRMT R140, R142, 0x7632, R140 ;  /* 0x000076328e8c7816 */ /* 0x000fc4000000008c */
[----:B------:R-:W-:Y:S02]  /*0a70*/  SHF.L.U32 R145, R142, 0x10, RZ ;  /* 0x000000108e917819 */ /* 0x000fe400000006ff */
[----:B------:R-:W-:Y:S02]  /*0a80*/  SHF.L.U32 R127, R127, 0x10, RZ ;  /* 0x000000107f7f7819 */ /* 0x000fe400000006ff */
[----:B------:R-:W-:Y:S02]  /*0a90*/  SHF.L.U32 R129, R165, 0x10, RZ ;  /* 0x00000010a5817819 */ /* 0x000fe400000006ff */
[C---:B------:R-:W-:Y:S02]  /*0aa0*/  PRMT R142, R136.reuse, 0x7632, R142 ;  /* 0x00007632888e7816 */ /* 0x040fe4000000008e */
[----:B------:R-:W-:Y:S02]  /*0ab0*/  SHF.L.U32 R197, R136, 0x10, RZ ;  /* 0x0000001088c57819 */ /* 0x000fe400000006ff */
[----:B-1----:R-:W-:-:S02]  /*0ac0*/  PRMT R176, R138, 0x7632, R176 ;  /* 0x000076328ab07816 */ /* 0x002fc400000000b0 */
[----:B------:R-:W-:Y:S02]  /*0ad0*/  SHF.L.U32 R201, R138, 0x10, RZ ;  /* 0x000000108ac97819 */ /* 0x000fe400000006ff */
[----:B------:R-:W-:Y:S02]  /*0ae0*/  PRMT R182, R156, 0x7632, R182 ;  /* 0x000076329cb67816 */ /* 0x000fe400000000b6 */
[----:B------:R-:W-:Y:S02]  /*0af0*/  PRMT R185, R158, 0x7632, R185 ;  /* 0x000076329eb97816 */ /* 0x000fe400000000b9 */
[----:B------:R-:W-:Y:S02]  /*0b00*/  PRMT R166, R146, 0x7632, R166 ;  /* 0x0000763292a67816 */ /* 0x000fe400000000a6 */
[----:B------:R-:W-:Y:S02]  /*0b10*/  PRMT R168, R147, 0x7632, R168 ;  /* 0x0000763293a87816 */ /* 0x000fe400000000a8 */
[----:B------:R-:W-:-:S02]  /*0b20*/  PRMT R136, R137, 0x7632, R136 ;  /* 0x0000763289887816 */ /* 0x000fc40000000088 */
[----:B------:R-:W-:Y:S01]  /*0b30*/  PRMT R138, R139, 0x7632, R138 ;  /* 0x000076328b8a7816 */ /* 0x000fe2000000008a */
[----:B------:R-:W-:Y:S01]  /*0b40*/  FADD.FTZ R165, -R188, R127 ;  /* 0x0000007fbca57221 */ /* 0x000fe20000010100 */
[----:B------:R-:W-:Y:S01]  /*0b50*/  SHF.L.U32 R158, R158, 0x10, RZ ;  /* 0x000000109e9e7819 */ /* 0x000fe200000006ff */
[----:B------:R-:W-:Y:S01]  /*0b60*/  FADD.FTZ R167, -R188, R129 ;  /* 0x00000081bca77221 */ /* 0x000fe20000010100 */
[----:B------:R-:W-:Y:S02]  /*0b70*/  SHF.L.U32 R209, R146, 0x10, RZ ;  /* 0x0000001092d17819 */ /* 0x000fe400000006ff */
        /* <DEDUP_REMOVED lines=19> */
[----:B------:R-:W-:Y:S01]  /*0cb0*/  SHF.L.U32 R127, R138, 0x10, RZ ;  /* 0x000000108a7f7819 */ /* 0x000fe200000006ff */
[C---:B------:R-:W-:Y:S01]  /*0cc0*/  FADD.FTZ R181, -R188.reuse, R170 ;  /* 0x000000aabcb57221 */ /* 0x040fe20000010100 */
[C---:B------:R-:W-:Y:S01]  /*0cd0*/  FADD.FTZ R177, -R188.reuse, R180 ;  /* 0x000000b4bcb17221 */ /* 0x040fe20000010100 */
[----:B------:R-:W-:Y:S01]  /*0ce0*/  FADD.FTZ R219, -R188, R158 ;  /* 0x0000009ebcdb7221 */ /* 0x000fe20000010100 */
[----:B------:R-:W-:Y:S01]  /*0cf0*/  SHF.L.U32 R164, R164, 0x10, RZ ;  /* 0x00000010a4a47819 */ /* 0x000fe200000006ff */
[C---:B------:R-:W-:Y:S01]  /*0d00*/  FADD.FTZ R213, -R188.reuse, R178 ;  /* 0x000000b2bcd57221 */ /* 0x040fe20000010100 */
[C---:B------:R-:W-:Y:S01]  /*0d10*/  FADD.FTZ R221, -R188.reuse, R187 ;  /* 0x000000bbbcdd7221 */ /* 0x040fe20000010100 */
[----:B------:R-:W-:Y:S01]  /*0d20*/  FADD.FTZ R193, -R188, R131 ;  /* 0x00000083bcc17221 */ /* 0x000fe20000010100 */
        /* <DEDUP_REMOVED lines=25> */
[----:B------:R-:W-:Y:S01]  /*0ec0*/  PRMT R188, R132, 0x7632, R188 ;  /* 0x0000763284bc7816 */ /* 0x000fe200000000bc */
[----:B------:R-:W-:Y:S01]  /*0ed0*/  FMUL.FTZ R178, R2, R165 ;  /* 0x000000a502b27220 */ /* 0x000fe20000410000 */
[----:B------:R-:W-:Y:S01]  /*0ee0*/  SHF.L.U32 R223, R132, 0x10, RZ ;  /* 0x0000001084df7819 */ /* 0x000fe200000006ff */
[C---:B------:R-:W-:Y:S01]  /*0ef0*/  FMUL.FTZ R181, R2.reuse, R181 ;  /* 0x000000b502b57220 */ /* 0x040fe20000410000 */
[----:B------:R-:W-:Y:S01]  /*0f00*/  PRMT R130, R143, 0x7632, R130 ;  /* 0x000076328f827816 */ /* 0x000fe20000000082 */
[C---:B------:R-:W-:Y:S01]  /*0f10*/  FMUL.FTZ R165, R2.reuse, R219 ;  /* 0x000000db02a57220 */ /* 0x040fe20000410000 */
[C---:B------:R-:W-:Y:S01]  /*0f20*/  PRMT R132, R135.reuse, 0x7632, R132 ;  /* 0x0000763287847816 */ /* 0x040fe20000000084 */
[----:B------:R-:W-:Y:S01]  /*0f30*/  FMUL.FTZ R172, R2, R213 ;  /* 0x000000d502ac7220 */ /* 0x000fe20000410000 */
[----:B------:R-:W-:Y:S01]  /*0f40*/  SHF.L.U32 R189, R135, 0x10, RZ ;  /* 0x0000001087bd7819 */ /* 0x000fe200000006ff */
[----:B------:R-:W-:Y:S01]  /*0f50*/  FMUL.FTZ R170, R33, R164 ;  /* 0x000000a421aa7220 */ /* 0x000fe20000410000 */
[----:B------:R-:W-:Y:S01]  /*0f60*/  FADD.FTZ R135, RZ, R180 ;  /* 0x000000b4ff877221 */ /* 0x000fe20000010000 */
[----:B------:R-:W-:Y:S01]  /*0f70*/  FFMA.FTZ R213, R3, R180, RZ ;  /* 0x000000b403d57223 */ /* 0x000fe200000100ff */
[----:B------:R-:W-:Y:S01]  /*0f80*/  SHF.L.U32 R143, R143, 0x10, RZ ;  /* 0x000000108f8f7819 */ /* 0x000fe200000006ff */
[----:B------:R-:W-:Y:S01]  /*0f90*/  FADD.FTZ R98, R98, R175 ;  /* 0x000000af62627221 */ /* 0x000fe20000010000 */
[----:B------:R-:W-:Y:S01]  /*0fa0*/  PRMT R190, R133, 0x7632, R190 ;  /* 0x0000763285be7816 */ /* 0x000fe200000000be */
[----:B------:R-:W-:Y:S01]  /*0fb0*/  FFMA.FTZ R38, R181, R175, R38 ;  /* 0x000000afb5267223 */ /* 0x000fe20000010026 */
[----:B------:R-:W-:Y:S01]  /*0fc0*/  SHF.L.U32 R225, R133, 0x10, RZ ;  /* 0x0000001085e17819 */ /* 0x000fe200000006ff */
[----:B------:R-:W-:Y:S01]  /*0fd0*/  FADD.FTZ R84, R84, R155 ;  /* 0x0000009b54547221 */ /* 0x000fe20000010000 */
[----:B------:R-:W-:Y:S01]  /*0fe0*/  SHF.L.U32 R162, R162, 0x10, RZ ;  /* 0x00000010a2a27819 */ /* 0x000fe200000006ff */
[-C--:B------:R-:W-:Y:S01]  /*0ff0*/  FFMA.FTZ R48, R165, R155.reuse, R48 ;  /* 0x0000009ba5307223 */ /* 0x080fe20000010030 */
[----:B------:R-:W-:Y:S01]  /*1000*/  FMUL.FTZ R158, R20, R155 ;  /* 0x0000009b149e7220 */ /* 0x000fe20000410000 */
[----:B------:R-:W-:Y:S01]  /*1010*/  SHF.L.U32 R184, R130, 0x10, RZ ;  /* 0x0000001082b87819 */ /* 0x000fe200000006ff */
[----:B------:R-:W-:Y:S01]  /*1020*/  FMUL.FTZ R175, R34, R175 ;  /* 0x000000af22af7220 */ /* 0x000fe20000410000 */
[----:B------:R-:W-:Y:S01]  /*1030*/  PRMT R192, R134, 0x7632, R192 ;  /* 0x0000763286c07816 */ /* 0x000fe200000000c0 */
[----:B------:R-:W-:Y:S01]  /*1040*/  FMUL.FTZ R155, R2, R211 ;  /* 0x000000d3029b7220 */ /* 0x000fe20000410000 */
[----:B------:R-:W-:Y:S01]  /*1050*/  SHF.L.U32 R133, R134, 0x10, RZ ;  /* 0x0000001086857819 */ /* 0x000fe200000006ff */
[----:B------:R-:W-:Y:S01]  /*1060*/  FADD.FTZ R130, R135, R170 ;  /* 0x000000aa87827221 */ /* 0x000fe20000010000 */
[----:B------:R-:W-:Y:S01]  /*1070*/  FFMA.FTZ R134, R178, R170, R213 ;  /* 0x000000aab2867223 */ /* 0x000fe200000100d5 */
[----:B------:R-:W-:Y:S01]  /*1080*/  FMUL.FTZ R179, R2, R179 ;  /* 0x000000b302b37220 */ /* 0x000fe20000410000 */
[----:B------:R-:W-:Y:S01]  /*1090*/  SHF.L.U32 R194, R148, 0x10, RZ ;  /* 0x0000001094c27819 */ /* 0x000fe200000006ff */
[----:B------:R-:W-:Y:S01]  /*10a0*/  FMUL.FTZ R168, R35, R162 ;  /* 0x000000a223a87220 */ /* 0x000fe20000410000 */
[----:B------:R-:W-:Y:S01]  /*10b0*/  FADD.FTZ R78, R78, R143 ;  /* 0x0000008f4e4e7221 */ /* 0x000fe20000010000 */
[-C--:B------:R-:W-:Y:S01]  /*10c0*/  FFMA.FTZ R58, R155, R143.reuse, R58 ;  /* 0x0000008f9b3a7223 */ /* 0x080fe2000001003a */
[----:B------:R-:W-:Y:S01]  /*10d0*/  FMUL.FTZ R148, R14, R143 ;  /* 0x0000008f0e947220 */ /* 0x000fe20000410000 */
[----:B------:R-:W-:Y:S01]  /*10e0*/  FADD.FTZ R135, R130, R175 ;  /* 0x000000af82877221 */ /* 0x000fe20000010000 */
[----:B------:R-:W-:Y:S01]  /*10f0*/  FMUL.FTZ R176, R2, R167 ;  /* 0x000000a702b07220 */ /* 0x000fe20000410000 */
[----:B------:R-:W-:Y:S01]  /*1100*/  FFMA.FTZ R143, R181, R175, R134 ;  /* 0x000000afb58f7223 */ /* 0x000fe20000010086 */
[----:B------:R-:W-:Y:S01]  /*1110*/  FADD.FTZ R96, R96, R163 ;  /* 0x000000a360607221 */ /* 0x000fe20000010000 */
        /* <DEDUP_REMOVED lines=9> */
[----:B------:R-:W-:Y:S01]  /*11b0*/  FMUL.FTZ R177, R2, R177 ;  /* 0x000000b102b17220 */ /* 0x000fe20000410000 */
[----:B------:R-:W-:Y:S01]  /*11c0*/  FADD.FTZ R93, R93, R166 ;  /* 0x000000a65d5d7221 */ /* 0x000fe20000010000 */
[-C--:B------:R-:W-:Y:S01]  /*11d0*/  FFMA.FTZ R41, R174, R166.reuse, R41 ;  /* 0x000000a6ae297223 */ /* 0x080fe20000010029 */
[----:B------:R-:W-:Y:S01]  /*11e0*/  FADD.FTZ R86, R86, R153 ;  /* 0x0000009956567221 */ /* 0x000fe20000010000 */
[-C--:B------:R-:W-:Y:S01]  /*11f0*/  FFMA.FTZ R50, R163, R153.reuse, R50 ;  /* 0x00000099a3327223 */ /* 0x080fe20000010032 */
[----:B------:R-:W-:Y:S01]  /*1200*/  FMUL.FTZ R156, R22, R153 ;  /* 0x00000099169c7220 */ /* 0x000fe20000410000 */
[----:B------:R-:W-:Y:S01]  /*1210*/  FMUL.FTZ R166, R29, R166 ;  /* 0x000000a61da67220 */ /* 0x000fe20000410000 */
[----:B------:R-:W-:Y:S01]  /*1220*/  FMUL.FTZ R153, R2, R197 ;  /* 0x000000c502997220 */ /* 0x000fe20000410000 */
[----:B------:R-:W-:Y:S01]  /*1230*/  FADD.FTZ R135, R130, R173 ;  /* 0x000000ad82877221 */ /* 0x000fe20000010000 */
[----:B------:R-:W-:Y:S01]  /*1240*/  FFMA.FTZ R197, R179, R173, R134 ;  /* 0x000000adb3c57223 */ /* 0x000fe20000010086 */
[----:B------:R-:W-:Y:S01]  /*1250*/  SHF.L.U32 R198, R149, 0x10, RZ ;  /* 0x0000001095c67819 */ /* 0x000fe200000006ff */
[----:B------:R-:W-:Y:S01]  /*1260*/  FADD.FTZ R94, R94, R171 ;  /* 0x000000ab5e5e7221 */ /* 0x000fe20000010000 */
[----:B------:R-:W-:Y:S01]  /*1270*/  SHF.L.U32 R160, R160, 0x10, RZ ;  /* 0x00000010a0a07819 */ /* 0x000fe200000006ff */
        /* <DEDUP_REMOVED lines=30> */
[----:B------:R-:W-:Y:S01]  /*1460*/  FADD.FTZ R135, R130, R141 ;  /* 0x0000008d82877221 */ /* 0x000fe20000010000 */
[----:B------:R-:W-:Y:S01]  /*1470*/  FMUL.FTZ R167, R2, R217 ;  /* 0x000000d902a77220 */ /* 0x000fe20000410000 */
        /* <DEDUP_REMOVED lines=29> */
[----:B------:R-:W-:Y:S01]  /*1650*/  SHF.L.U32 R186, R146, 0x10, RZ ;  /* 0x0000001092ba7819 */ /* 0x000fe200000006ff */
        /* <DEDUP_REMOVED lines=20> */
[----:B------:R-:W-:Y:S01]  /*17a0*/  FMUL.FTZ R130, R13, R182 ;  /* 0x000000b60d827220 */ /* 0x000fe20000410000 */
[----:B------:R-:W-:Y:S01]  /*17b0*/  FADD.FTZ R191, R191, R150 ;  /* 0x00000096bfbf7221 */ /* 0x000fe20000010000 */
[----:B------:R-:W-:Y:S01]  /*17c0*/  FADD.FTZ R77, R77, R182 ;  /* 0x000000b64d4d7221 */ /* 0x000fe20000010000 */
[----:B------:R-:W-:Y:S01]  /*17d0*/  FFMA.FTZ R193, R157, R150, R186 ;  /* 0x000000969dc17223 */ /* 0x000fe200000100ba */
[----:B------:R-:W-:Y:S01]  /*17e0*/  FFMA.FTZ R57, R132, R182, R57 ;  /* 0x000000b684397223 */ /* 0x000fe20000010039 */
        /* <DEDUP_REMOVED lines=8> */
[----:B------:R-:W-:Y:S01]  /*1870*/  SHF.L.U32 R188, R188, 0x10, RZ ;  /* 0x00000010bcbc7819 */ /* 0x000fe200000006ff */
        /* <DEDUP_REMOVED lines=28> */
[C---:B------:R-:W-:Y:S01]  /*1a40*/  FFMA.FTZ R198, R188.reuse, R185, R187 ;  /* 0x000000b9bcc67223 */ /* 0x040fe200000100bb */
        /* <DEDUP_REMOVED lines=8> */
[----:B------:R-:W-:Y:S01]  /*1ad0*/  FMUL.FTZ R147, R2, R203 ;  /* 0x000000cb02937220 */ /* 0x000fe20000410000 */
[----:B------:R-:W-:Y:S01]  /*1ae0*/  FADD.FTZ R69, R69, R192 ;  /* 0x000000c045457221 */ /* 0x000fe20000010000 */
[----:B------:R-:W-:Y:S01]  /*1af0*/  FFMA.FTZ R65, R190, R192, R65 ;  /* 0x000000c0be417223 */ /* 0x000fe20000010041 */
[----:B------:R-:W-:Y:S01]  /*1b00*/  FMUL.FTZ R192, R6, R189 ;  /* 0x000000bd06c07220 */ /* 0x000fe20000410000 */
[----:B------:R-:W-:Y:S01]  /*1b10*/  FADD.FTZ R191, R194, R187 ;  /* 0x000000bbc2bf7221 */ /* 0x000fe20000010000 */
[----:B------:R-:W-:Y:S01]  /*1b20*/  FFMA.FTZ R198, R190, R187, R129 ;  /* 0x000000bbbec67223 */ /* 0x000fe20000010081 */
[----:B------:R-:W-:Y:S01]  /*1b30*/  FADD.FTZ R70, R70, R189 ;  /* 0x000000bd46467221 */ /* 0x000fe20000010000 */
[----:B------:R-:W-:Y:S01]  /*1b40*/  FADD.FTZ R81, R81, R200 ;  /* 0x000000c851517221 */ /* 0x000fe20000010000 */
[----:B------:R-:W-:Y:S01]  /*1b50*/  FFMA.FTZ R53, R136, R200, R53 ;  /* 0x000000c888357223 */ /* 0x000fe20000010035 */
        /* <DEDUP_REMOVED lines=14> */
.L_x_3725:
        /* <DEDUP_REMOVED lines=21> */
.L_x_3726:
[----:B------:R-:W-:Y:S05]  /*1d90*/  BSYNC.RECONVERGENT B1 ;  /* 0x0000000000017941 */ /* 0x000fea0003800200 */
.L_x_3724:
        /* <DEDUP_REMOVED lines=21> */
[----:B------:R0:W1:Y:S04]  /*1ef0*/  SHFL.BFLY PT, R204, R195, 0x10, 0x1f ;  /* 0x0e001f00c3cc7f89 */ /* 0x00006800000e0000 */
[----:B------:R0:W2:Y:S02]  /*1f00*/  SHFL.BFLY PT, R197, R196, 0x10, 0x1f ;  /* 0x0e001f00c4c57f89 */ /* 0x0000a400000e0000 */
.L_x_3760:
[----:B------:R-:W3:Y:S01]  /*1f10*/  S2R R193, SR_TID.X ;  /* 0x0000000000c17919 */ /* 0x000ee20000002100 */
[----:B------:R-:W-:Y:S01]  /*1f20*/  ISETP.NE.U32.AND P1, PT, R125, RZ, PT ;  /* 0x000000ff7d00720c */ /* 0x000fe20003f25070 */
[----:B--2---:R-:W-:Y:S01]  /*1f30*/  FADD.FTZ R129, R196, R197 ;  /* 0x000000c5c4817221 */ /* 0x004fe20000010000 */
[----:B------:R-:W-:Y:S01]  /*1f40*/  @P2 IADD3 R124, PT, PT, R124, -0x1, RZ ;  /* 0xffffffff7c7c2810 */ /* 0x000fe20007ffe0ff */
[----:B------:R-:W-:Y:S01]  /*1f50*/  IMAD R197, R0, UR9, RZ ;  /* 0x0000000900c57c24 */ /* 0x000fe2000f8e02ff */
[----:B------:R-:W-:Y:S01]  /*1f60*/  ISETP.NE.AND.EX P1, PT, R126, RZ, PT, P1 ;  /* 0x000000ff7e00720c */ /* 0x000fe20003f25310 */
[----:B-1----:R-:W-:Y:S01]  /*1f70*/  FADD.FTZ R204, R195, R204 ;  /* 0x000000ccc3cc7221 */ /* 0x002fe20000010000 */
[----:B------:R-:W-:Y:S01]  /*1f80*/  ISETP.NE.AND P4, PT, RZ, UR8, PT ;  /* 0x00000008ff007c0c */ /* 0x000fe2000bf85270 */
[----:B------:R-:W-:Y:S01]  /*1f90*/  @P2 IMAD R124, R124, UR9, RZ ;  /* 0x000000097c7c2c24 */ /* 0x000fe2000f8e02ff */
[----:B------:R-:W-:Y:S01]  /*1fa0*/  SHF.R.S32.HI R126, RZ, 0x1f, R197 ;  /* 0x0000001fff7e7819 */ /* 0x000fe200000114c5 */
[----:B0-----:R-:W-:Y:S01]  /*1fb0*/  FMUL.FTZ R196, R204, UR12 ;  /* 0x0000000cccc47c20 */ /* 0x001fe20008410000 */
[----:B------:R-:W-:Y:S01]  /*1fc0*/  BSSY.RECONVERGENT B1, `(.L_x_3728) ;  /* 0x000012f000017945 */ /* 0x000fe20003800200 */
[----:B------:R-:W-:Y:S01]  /*1fd0*/  HFMA2 R195, -RZ, RZ, 0, 0 ;  /* 0x00000000ffc37431 */ /* 0x000fe200000001ff */
[----:B------:R-:W-:Y:S01]  /*1fe0*/  @P2 SHF.R.S32.HI R125, RZ, 0x1f, R124 ;  /* 0x0000001fff7d2819 */ /* 0x000fe2000001147c */
[----:B------:R-:W-:Y:S01]  /*1ff0*/  FMUL.FTZ R129, R129, UR12 ;  /* 0x0000000c81817c20 */ /* 0x000fe20008410000 */
[----:B------:R-:W-:-:S02]  /*2000*/  LEA.HI R126, R126, R197, RZ, 0x3 ;  /* 0x000000c57e7e7211 */ /* 0x000fc400078f18ff */
[----:B------:R-:W-:Y:S02]  /*2010*/  @P2 LEA.HI R124, R125, R124, RZ, 0x3 ;  /* 0x0000007c7d7c2211 */ /* 0x000fe400078f18ff */
        /* <DEDUP_REMOVED lines=14> */
[--C-:B------:R-:W-:Y:S01]  /*2100*/  FFMA.FTZ R201, R174, R129, R196.reuse ;  /* 0x00000081aec97223 */ /* 0x100fe200000100c4 */
        /* <DEDUP_REMOVED lines=13> */
[----:B------:R-:W-:Y:S01]  /*21e0*/  @P2 ISETP.GT.AND P1, PT, R128, RZ, PT ;  /* 0x000000ff8000220c */ /* 0x000fe20003f24270 */
[----:B------:R-:W-:Y:S01]  /*21f0*/  @P2 FMUL.FTZ R201, R2, R201 ;  /* 0x000000c902c92220 */ /* 0x000fe20000410000 */
[----:B------:R-:W-:Y:S01]  /*2200*/  @P2 ISETP.GT.AND P3, PT, R128, RZ, PT ;  /* 0x000000ff8000220c */ /* 0x000fe20003f64270 */
[----:B------:R-:W-:Y:S01]  /*2210*/  @P2 FMUL.FTZ R203, R2, R203 ;  /* 0x000000cb02cb2220 */ /* 0x000fe20000410000 */
[C---:B------:R-:W-:Y:S01]  /*2220*/  @P2 ISETP.GT.AND P5, PT, R128.reuse, RZ, PT ;  /* 0x000000ff8000220c */ /* 0x040fe20003fa4270 */
[----:B0-----:R-:W-:Y:S01]  /*2230*/  @P2 FMUL.FTZ R125, R125, R124 ;  /* 0x0000007c7d7d2220 */ /* 0x001fe20000410000 */
[----:B------:R-:W0:Y:S01]  /*2240*/  @P2 LDC R208, c[0x0][0x40c] ;  /* 0x00010300ffd02b82 */ /* 0x000e220000000800 */
[----:B------:R-:W-:Y:S01]  /*2250*/  FFMA.FTZ R124, R181, R129, R196 ;  /* 0x00000081b57c7223 */ /* 0x000fe200000100c4 */
[----:B------:R-:W-:-:S02]  /*2260*/  @P2 ISETP.GT.AND P6, PT, R128, RZ, PT ;  /* 0x000000ff8000220c */ /* 0x000fc40003fc4270 */
[----:B------:R-:W-:Y:S02]  /*2270*/  @P2 F2FP.BF16.F32.PACK_AB R125, RZ, R125 ;  /* 0x0000007dff7d223e */ /* 0x000fe400000010ff */
[----:B------:R-:W-:Y:S01]  /*2280*/  @P2 FSEL R201, R201, RZ, P5 ;  /* 0x000000ffc9c92208 */ /* 0x000fe20002800000 */
[----:B-1----:R-:W-:Y:S01]  /*2290*/  @P2 FMUL.FTZ R127, R127, R198 ;  /* 0x000000c67f7f2220 */ /* 0x002fe20000410000 */
[----:B------:R-:W1:Y:S01]  /*22a0*/  @P2 LDC R206, c[0x0][0x40c] ;  /* 0x00010300ffce2b82 */ /* 0x000e620000000800 */
[----:B------:R-:W-:Y:S01]  /*22b0*/  @P2 PRMT R100, R125, 0x7610, R100 ;  /* 0x000076107d642816 */ /* 0x000fe20000000064 */
[----:B------:R-:W-:Y:S01]  /*22c0*/  FFMA.FTZ R198, R179, R129, R196 ;  /* 0x00000081b3c67223 */ /* 0x000fe200000100c4 */
[----:B------:R-:W-:Y:S01]  /*22d0*/  @P2 FADD.FTZ R125, R175, -R124 ;  /* 0x8000007caf7d2221 */ /* 0x000fe20000010000 */
[----:B------:R-:W-:Y:S02]  /*22e0*/  @P2 F2FP.BF16.F32.PACK_AB R127, RZ, R127 ;  /* 0x0000007fff7f223e */ /* 0x000fe400000010ff */
[----:B------:R-:W-:Y:S01]  /*22f0*/  @P2 FADD.FTZ R199, R173, -R198 ;  /* 0x800000c6adc72221 */ /* 0x000fe20000010000 */
[----:B------:R-:W-:Y:S01]  /*2300*/  @P2 FMUL.FTZ R125, R2, R125 ;  /* 0x0000007d027d2220 */ /* 0x000fe20000410000 */
[----:B------:R-:W3:Y:S01]  /*2310*/  @P2 LDC R210, c[0x0][0x40c] ;  /* 0x00010300ffd22b82 */ /* 0x000ee20000000800 */
[----:B------:R-:W-:Y:S01]  /*2320*/  @P2 PRMT R100, R100, 0x5410, R127 ;  /* 0x0000541064642816 */ /* 0x000fe2000000007f */
[----:B------:R-:W-:Y:S01]  /*2330*/  FFMA.FTZ R127, R176, R129, R196 ;  /* 0x00000081b07f7223 */ /* 0x000fe200000100c4 */
[----:B------:R-:W-:Y:S01]  /*2340*/  @P2 FMUL.FTZ R199, R2, R199 ;  /* 0x000000c702c72220 */ /* 0x000fe20000410000 */
[----:B------:R-:W-:-:S02]  /*2350*/  @P2 FSEL R125, R125, RZ, P1 ;  /* 0x000000ff7d7d2208 */ /* 0x000fc40000800000 */
[----:B------:R-:W-:Y:S01]  /*2360*/  @P2 FADD.FTZ R127, R168, -R127 ;  /* 0x8000007fa87f2221 */ /* 0x000fe20000010000 */
[----:B------:R-:W-:Y:S01]  /*2370*/  @P2 FSEL R203, R203, RZ, P6 ;  /* 0x000000ffcbcb2208 */ /* 0x000fe20003000000 */
[----:B------:R-:W4:Y:S01]  /*2380*/  @P2 LDC R212, c[0x0][0x40c] ;  /* 0x00010300ffd42b82 */ /* 0x000f220000000800 */
[----:B------:R-:W-:Y:S01]  /*2390*/  @P2 FSEL R199, R199, RZ, P4 ;  /* 0x000000ffc7c72208 */ /* 0x000fe20002000000 */
[----:B------:R-:W-:Y:S01]  /*23a0*/  @P2 FMUL.FTZ R127, R2, R127 ;  /* 0x0000007f027f2220 */ /* 0x000fe20000410000 */
[----:B--2---:R-:W-:-:S03]  /*23b0*/  @P2 FMUL.FTZ R125, R125, R204 ;  /* 0x000000cc7d7d2220 */ /* 0x004fc60000410000 */
[----:B0-----:R-:W-:Y:S01]  /*23c0*/  @P2 FMUL.FTZ R199, R199, R208 ;  /* 0x000000d0c7c72220 */ /* 0x001fe20000410000 */
[----:B------:R-:W-:Y:S02]  /*23d0*/  @P2 FSEL R127, R127, RZ, P3 ;  /* 0x000000ff7f7f2208 */ /* 0x000fe40001800000 */
[----:B------:R-:W-:Y:S02]  /*23e0*/  @P2 F2FP.BF16.F32.PACK_AB R125, RZ, R125 ;  /* 0x0000007dff7d223e */ /* 0x000fe400000010ff */
[----:B------:R-:W-:Y:S01]  /*23f0*/  @P2 F2FP.BF16.F32.PACK_AB R199, RZ, R199 ;  /* 0x000000c7ffc7223e */ /* 0x000fe200000010ff */
[----:B-1----:R-:W-:Y:S01]  /*2400*/  @P2 FMUL.FTZ R127, R127, R206 ;  /* 0x000000ce7f7f2220 */ /* 0x002fe20000410000 */
[----:B------:R-:W-:Y:S02]  /*2410*/  @P2 PRMT R101, R125, 0x7610, R101 ;  /* 0x000076107d652816 */ /* 0x000fe40000000065 */
[----:B------:R-:W-:Y:S01]  /*2420*/  @P2 PRMT R102, R199, 0x7610, R102 ;  /* 0x00007610c7662816 */ /* 0x000fe20000000066 */
[----:B---3--:R-:W-:Y:S01]  /*2430*/  @P2 FMUL.FTZ R201, R201, R210 ;  /* 0x000000d2c9c92220 */ /* 0x008fe20000410000 */
[----:B------:R-:W-:-:S04]  /*2440*/  @P2 F2FP.BF16.F32.PACK_AB R127, RZ, R127 ;  /* 0x0000007fff7f223e */ /* 0x000fc800000010ff */
[----:B------:R-:W-:Y:S02]  /*2450*/  @P2 F2FP.BF16.F32.PACK_AB R201, RZ, R201 ;  /* 0x000000c9ffc9223e */ /* 0x000fe400000010ff */
[----:B------:R-:W-:Y:S01]  /*2460*/  @P2 PRMT R101, R101, 0x5410, R127 ;  /* 0x0000541065652816 */ /* 0x000fe2000000007f */
[----:B----4-:R-:W-:Y:S01]  /*2470*/  @P2 FMUL.FTZ R203, R203, R212 ;  /* 0x000000d4cbcb2220 */ /* 0x010fe20000410000 */
[----:B------:R-:W-:-:S04]  /*2480*/  @P2 PRMT R102, R102, 0x5410, R201 ;  /* 0x0000541066662816 */ /* 0x000fc800000000c9 */
[----:B------:R-:W-:-:S04]  /*2490*/  @P2 F2FP.BF16.F32.PACK_AB R203, RZ, R203 ;  /* 0x000000cbffcb223e */ /* 0x000fc800000010ff */
        /* <DEDUP_REMOVED lines=11> */
.L_x_3730:
[----:B------:R-:W0:Y:S01]  /*2550*/  @P2 LDC R125, c[0x0][0x40c] ;  /* 0x00010300ff7d2b82 */ /* 0x000e220000000800 */
[-CC-:B------:R-:W-:Y:S01]  /*2560*/  FFMA.FTZ R105, R3, R129.reuse, R196.reuse ;  /* 0x0000008103697223 */ /* 0x180fe200000100c4 */
[-CC-:B------:R-:W-:Y:S01]  /*2570*/  FFMA.FTZ R107, R178, R129.reuse, R196.reuse ;  /* 0x00000081b26b7223 */ /* 0x180fe200000100c4 */
[----:B------:R-:W-:Y:S01]  /*2580*/  ISETP.GT.AND P1, PT, R128, RZ, PT ;  /* 0x000000ff8000720c */ /* 0x000fe20003f24270 */
[-CC-:B------:R-:W-:Y:S01]  /*2590*/  FFMA.FTZ R199, R174, R129.reuse, R196.reuse ;  /* 0x00000081aec77223 */ /* 0x180fe200000100c4 */
[----:B------:R-:W-:Y:S01]  /*25a0*/  FADD.FTZ R105, R180, -R105 ;  /* 0x80000069b4697221 */ /* 0x000fe20000010000 */
[----:B------:R-:W-:Y:S01]  /*25b0*/  FADD.FTZ R107, R170, -R107 ;  /* 0x8000006baa6b7221 */ /* 0x000fe20000010000 */
[----:B------:R-:W-:Y:S01]  /*25c0*/  FFMA.FTZ R206, R177, R129, R196 ;  /* 0x00000081b1ce7223 */ /* 0x000fe200000100c4 */
[----:B------:R-:W1:Y:S01]  /*25d0*/  @P2 LDC R106, c[0x0][0x40c] ;  /* 0x00010300ff6a2b82 */ /* 0x000e620000000800 */
[C---:B------:R-:W-:Y:S01]  /*25e0*/  FMUL.FTZ R105, R2.reuse, R105 ;  /* 0x0000006902697220 */ /* 0x040fe20000410000 */
[----:B------:R-:W-:-:S04]  /*25f0*/  FMUL.FTZ R107, R2, R107 ;  /* 0x0000006b026b7220 */ /* 0x000fc80000410000 */
[----:B------:R-:W-:Y:S02]  /*2600*/  FSEL R202, R105, RZ, P1 ;  /* 0x000000ff69ca7208 */ /* 0x000fe40000800000 */
[----:B------:R-:W-:Y:S01]  /*2610*/  FSEL R203, R107, RZ, P1 ;  /* 0x000000ff6bcb7208 */ /* 0x000fe20000800000 */
[----:B------:R-:W2:Y:S02]  /*2620*/  @P2 LDC R201, c[0x0][0x40c] ;  /* 0x00010300ffc92b82 */ /* 0x000ea40000000800 */
[----:B0-----:R-:W-:-:S06]  /*2630*/  @P2 FMUL.FTZ R104, R202, R125 ;  /* 0x0000007dca682220 */ /* 0x001fcc0000410000 */
[----:B------:R-:W0:Y:S01]  /*2640*/  @P2 LDC R209, c[0x0][0x40c] ;  /* 0x00010300ffd12b82 */ /* 0x000e220000000800 */
[-CC-:B------:R-:W-:Y:S01]  /*2650*/  FFMA.FTZ R125, R176, R129.reuse, R196.reuse ;  /* 0x00000081b07d7223 */ /* 0x180fe200000100c4 */
[----:B------:R-:W-:Y:S01]  /*2660*/  @P2 F2FP.BF16.F32.PACK_AB R107, RZ, R104 ;  /* 0x00000068ff6b223e */ /* 0x000fe200000010ff */
[----:B------:R-:W-:Y:S02]  /*2670*/  FFMA.FTZ R104, R181, R129, R196 ;  /* 0x00000081b5687223 */ /* 0x000fe400000100c4 */
[----:B------:R-:W-:Y:S01]  /*2680*/  FADD.FTZ R125, R168, -R125 ;  /* 0x8000007da87d7221 */ /* 0x000fe20000010000 */
[----:B-1----:R-:W-:Y:S02]  /*2690*/  @P2 FMUL.FTZ R105, R203, R106 ;  /* 0x0000006acb692220 */ /* 0x002fe40000410000 */
[----:B------:R-:W1:Y:S01]  /*26a0*/  @P2 LDC R198, c[0x0][0x40c] ;  /* 0x00010300ffc62b82 */ /* 0x000e620000000800 */
[----:B------:R-:W-:Y:S01]  /*26b0*/  @P2 PRMT R100, R107, 0x7610, R100 ;  /* 0x000076106b642816 */ /* 0x000fe20000000064 */
[----:B------:R-:W-:Y:S01]  /*26c0*/  FMUL.FTZ R125, R2, R125 ;  /* 0x0000007d027d7220 */ /* 0x000fe20000410000 */
[----:B------:R-:W-:Y:S01]  /*26d0*/  @P2 F2FP.BF16.F32.PACK_AB R124, RZ, R105 ;  /* 0x00000069ff7c223e */ /* 0x000fe200000010ff */
[----:B------:R-:W-:Y:S01]  /*26e0*/  FADD.FTZ R105, R175, -R104 ;  /* 0x80000068af697221 */ /* 0x000fe20000010000 */
[----:B------:R-:W-:-:S02]  /*26f0*/  FFMA.FTZ R104, R179, R129, R196 ;  /* 0x00000081b3687223 */ /* 0x000fc400000100c4 */
[----:B------:R-:W-:Y:S01]  /*2700*/  FSEL R205, R125, RZ, P1 ;  /* 0x000000ff7dcd7208 */ /* 0x000fe20000800000 */
[----:B------:R-:W3:Y:S01]  /*2710*/  @P2 LDC R106, c[0x0][0x40c] ;  /* 0x00010300ff6a2b82 */ /* 0x000ee20000000800 */
[----:B------:R-:W-:Y:S01]  /*2720*/  FMUL.FTZ R105, R2, R105 ;  /* 0x0000006902697220 */ /* 0x000fe20000410000 */
[----:B------:R-:W-:Y:S01]  /*2730*/  FADD.FTZ R127, R173, -R104 ;  /* 0x80000068ad7f7221 */ /* 0x000fe20000010000 */
[----:B------:R-:W-:-:S03]  /*2740*/  @P2 PRMT R100, R100, 0x5410, R124 ;  /* 0x0000541064642816 */ /* 0x000fc6000000007c */
[----:B------:R-:W-:Y:S01]  /*2750*/  FSEL R204, R105, RZ, P1 ;  /* 0x000000ff69cc7208 */ /* 0x000fe20000800000 */
[----:B------:R-:W-:Y:S01]  /*2760*/  FADD.FTZ R105, R166, -R199 ;  /* 0x800000c7a6697221 */ /* 0x000fe20000010000 */
[----:B------:R-:W4:Y:S01]  /*2770*/  @P2 LDC R211, c[0x0][0x40c] ;  /* 0x00010300ffd32b82 */ /* 0x000f220000000800 */
[C---:B------:R-:W-:Y:S01]  /*2780*/  FMUL.FTZ R127, R2.reuse, R127 ;  /* 0x0000007f027f7220 */ /* 0x040fe20000410000 */
[----:B------:R-:W-:Y:S01]  /*2790*/  FADD.FTZ R199, R171, -R206 ;  /* 0x800000ceabc77221 */ /* 0x000fe20000010000 */
[----:B------:R-:W-:Y:S01]  /*27a0*/  FMUL.FTZ R105, R2, R105 ;  /* 0x0000006902697220 */ /* 0x000fe20000410000 */
[----:B--2---:R-:W-:Y:S02]  /*27b0*/  @P2 FMUL.FTZ R104, R204, R201 ;  /* 0x000000c9cc682220 */ /* 0x004fe40000410000 */
[----:B------:R-:W-:Y:S01]  /*27c0*/  FSEL R206, R127, RZ, P1 ;  /* 0x000000ff7fce7208 */ /* 0x000fe20000800000 */
[----:B------:R-:W-:Y:S01]  /*27d0*/  FMUL.FTZ R199, R2, R199 ;  /* 0x000000c702c77220 */ /* 0x000fe20000410000 */
[----:B------:R-:W-:-:S02]  /*27e0*/  FSEL R207, R105, RZ, P1 ;  /* 0x000000ff69cf7208 */ /* 0x000fc40000800000 */
[----:B------:R-:W-:Y:S01]  /*27f0*/  @P2 F2FP.BF16.F32.PACK_AB R125, RZ, R104 ;  /* 0x00000068ff7d223e */ /* 0x000fe200000010ff */
[----:B0-----:R-:W-:Y:S01]  /*2800*/  @P2 FMUL.FTZ R105, R206, R209 ;  /* 0x000000d1ce692220 */ /* 0x001fe20000410000 */
[----:B------:R-:W-:Y:S01]  /*2810*/  FSEL R208, R199, RZ, P1 ;  /* 0x000000ffc7d07208 */ /* 0x000fe20000800000 */
[----:B------:R-:W-:Y:S01]  /*2820*/  FFMA.FTZ R199, R172, R129, R196 ;  /* 0x00000081acc77223 */ /* 0x000fe200000100c4 */
[----:B------:R-:W-:Y:S01]  /*2830*/  @P2 PRMT R101, R125, 0x7610, R101 ;  /* 0x000076107d652816 */ /* 0x000fe20000000065 */
[----:B---3--:R-:W-:Y:S01]  /*2840*/  @P2 FMUL.FTZ R104, R205, R106 ;  /* 0x0000006acd682220 */ /* 0x008fe20000410000 */
[----:B-1----:R-:W-:Y:S01]  /*2850*/  @P2 FMUL.FTZ R106, R207, R198 ;  /* 0x000000c6cf6a2220 */ /* 0x002fe20000410000 */
[----:B------:R-:W-:Y:S01]  /*2860*/  @P2 F2FP.BF16.F32.PACK_AB R198, RZ, R105 ;  /* 0x00000069ffc6223e */ /* 0x000fe200000010ff */
[----:B------:R-:W-:Y:S02]  /*2870*/  FADD.FTZ R105, R164, -R199 ;  /* 0x800000c7a4697221 */ /* 0x000fe40000010000 */
[----:B------:R-:W-:-:S02]  /*2880*/  @P2 F2FP.BF16.F32.PACK_AB R127, RZ, R104 ;  /* 0x00000068ff7f223e */ /* 0x000fc400000010ff */
[----:B------:R-:W-:Y:S01]  /*2890*/  F2FP.BF16.F32.PACK_AB R104, R203, R202 ;  /* 0x000000cacb68723e */ /* 0x000fe200000010ff */
[----:B----4-:R-:W-:Y:S01]  /*28a0*/  @P2 FMUL.FTZ R201, R208, R211 ;  /* 0x000000d3d0c92220 */ /* 0x010fe20000410000 */
[----:B------:R-:W-:Y:S01]  /*28b0*/  FMUL.FTZ R202, R2, R105 ;  /* 0x0000006902ca7220 */ /* 0x000fe20000410000 */
[----:B------:R-:W-:Y:S02]  /*28c0*/  @P2 F2FP.BF16.F32.PACK_AB R199, RZ, R106 ;  /* 0x0000006affc7223e */ /* 0x000fe400000010ff */
[----:B------:R-:W-:Y:S02]  /*28d0*/  @P2 PRMT R102, R198, 0x7610, R102 ;  /* 0x00007610c6662816 */ /* 0x000fe40000000066 */
[----:B------:R-:W-:Y:S02]  /*28e0*/  @P2 F2FP.BF16.F32.PACK_AB R201, RZ, R201 ;  /* 0x000000c9ffc9223e */ /* 0x000fe400000010ff */
[----:B------:R-:W-:Y:S02]  /*28f0*/  FSEL R203, R202, RZ, P1 ;  /* 0x000000ffcacb7208 */ /* 0x000fe40000800000 */
[----:B------:R-:W-:-:S02]  /*2900*/  F2FP.BF16.F32.PACK_AB R105, R205, R204 ;  /* 0x000000cccd69723e */ /* 0x000fc400000010ff */
[----:B------:R-:W-:Y:S02]  /*2910*/  F2FP.BF16.F32.PACK_AB R106, R207, R206 ;  /* 0x000000cecf6a723e */ /* 0x000fe400000010ff */
        /* <DEDUP_REMOVED lines=9> */
.L_x_3729:
        /* <DEDUP_REMOVED lines=11> */
[----:B------:R-:W1:Y:S04]  /*2a60*/  @P2 LDC R204, c[0x0][0x40c] ;  /* 0x00010300ffcc2b82 */ /* 0x000e680000000800 */
        /* <DEDUP_REMOVED lines=13> */
[-C--:B------:R-:W-:Y:S01]  /*2b40*/  @P1 FFMA.FTZ R203, R176, R129.reuse, R196 ;  /* 0x00000081b0cb1223 */ /* 0x080fe200000100c4 */
[----:B------:R-:W-:Y:S01]  /*2b50*/  PRMT R124, R110, 0x7632, R124 ;  /* 0x000076326e7c7816 */ /* 0x000fe2000000007c */
[----:B------:R-:W-:-:S02]  /*2b60*/  @P1 FFMA.FTZ R210, R177, R129, R196 ;  /* 0x00000081b1d21223 */ /* 0x000fc400000100c4 */
[----:B------:R-:W0:Y:S01]  /*2b70*/  @P2 LDC R198, c[0x0][0x40c] ;  /* 0x00010300ffc62b82 */ /* 0x000e220000000800 */
[----:B------:R-:W-:Y:S01]  /*2b80*/  @P1 FADD.FTZ R203, R168, -R203 ;  /* 0x800000cba8cb1221 */ /* 0x000fe20000010000 */
[----:B------:R-:W-:Y:S01]  /*2b90*/  SHF.L.U32 R205, R124, 0x10, RZ ;  /* 0x000000107ccd7819 */ /* 0x000fe200000006ff */
[----:B-1----:R-:W-:Y:S01]  /*2ba0*/  @P2 FMUL.FTZ R199, R199, R204 ;  /* 0x000000ccc7c72220 */ /* 0x002fe20000410000 */
[----:B------:R-:W-:Y:S01]  /*2bb0*/  @P1 FFMA.FTZ R204, R179, R129, R196 ;  /* 0x00000081b3cc1223 */ /* 0x000fe200000100c4 */
[----:B------:R-:W-:Y:S01]  /*2bc0*/  @P1 FFMA.FTZ R127, R2, R203, R127 ;  /* 0x000000cb027f1223 */ /* 0x000fe2000001007f */
[----:B------:R-:W-:Y:S01]  /*2bd0*/  SHF.L.U32 R203, R110, 0x10, RZ ;  /* 0x000000106ecb7819 */ /* 0x000fe200000006ff */
[----:B------:R-:W-:Y:S01]  /*2be0*/  @P1 FADD.FTZ R124, R166, -R209 ;  /* 0x800000d1a67c1221 */ /* 0x000fe20000010000 */
        /* <DEDUP_REMOVED lines=37> */
.L_x_3732:
[----:B------:R-:W-:Y:S01]  /*2e40*/  ISETP.GT.AND P1, PT, R128, RZ, PT ;  /* 0x000000ff8000720c */ /* 0x000fe20003f24270 */
[----:B------:R-:W0:Y:S01]  /*2e50*/  @P2 LDC R106, c[0x0][0x40c] ;  /* 0x00010300ff6a2b82 */ /* 0x000e220000000800 */
[----:B------:R-:W-:Y:S01]  /*2e60*/  SHF.L.U32 R198, R198, 0x10, RZ ;  /* 0x00000010c6c67819 */ /* 0x000fe200000006ff */
[----:B------:R-:W-:Y:S01]  /*2e70*/  @P3 FFMA.FTZ R107, R3, R129, R196 ;  /* 0x00000081036b3223 */ /* 0x000fe200000100c4 */
[----:B------:R-:W-:Y:S02]  /*2e80*/  PRMT R104, R110, 0x7632, R104 ;  /* 0x000076326e687816 */ /* 0x000fe40000000068 */
        /* <DEDUP_REMOVED lines=16> */
[----:B------:R-:W-:Y:S01]  /*2f90*/  SHF.L.U32 R203, R110, 0x10, RZ ;  /* 0x000000106ecb7819 */ /* 0x000fe200000006ff */
[-C--:B------:R-:W-:Y:S01]  /*2fa0*/  @P1 FFMA.FTZ R201, R174, R129.reuse, R196 ;  /* 0x00000081aec91223 */ /* 0x080fe200000100c4 */
[----:B------:R-:W-:Y:S01]  /*2fb0*/  @P1 FADD.FTZ R208, R173, -R208 ;  /* 0x800000d0add01221 */ /* 0x000fe20000010000 */
[C---:B------:R-:W-:Y:S01]  /*2fc0*/  @P1 FFMA.FTZ R107, R2.reuse, R104, R107 ;  /* 0x00000068026b1223 */ /* 0x040fe2000001006b */
[----:B------:R-:W3:Y:S01]  /*2fd0*/  @P2 LDC R125, c[0x0][0x40c] ;  /* 0x00010300ff7d2b82 */ /* 0x000ee20000000800 */
[----:B------:R-:W-:Y:S01]  /*2fe0*/  @P1 FFMA.FTZ R199, R2, R202, R199 ;  /* 0x000000ca02c71223 */ /* 0x000fe200000100c7 */
[----:B------:R-:W-:Y:S01]  /*2ff0*/  PRMT R104, R111, 0x7632, R104 ;  /* 0x000076326f687816 */ /* 0x000fe20000000068 */
[-CC-:B------:R-:W-:Y:S01]  /*3000*/  @P1 FFMA.FTZ R202, R177, R129.reuse, R196.reuse ;  /* 0x00000081b1ca1223 */ /* 0x180fe200000100c4 */
[----:B------:R-:W-:Y:S01]  /*3010*/  @P1 FADD.FTZ R201, R166, -R201 ;  /* 0x800000c9a6c91221 */ /* 0x000fe20000010000 */
[----:B------:R-:W-:Y:S01]  /*3020*/  @P1 FFMA.FTZ R203, R2, R208, R203 ;  /* 0x000000d002cb1223 */ /* 0x000fe200000100cb */
[----:B------:R-:W-:Y:S01]  /*3030*/  SHF.L.U32 R207, R111, 0x10, RZ ;  /* 0x000000106fcf7819 */ /* 0x000fe200000006ff */
[----:B------:R-:W-:Y:S01]  /*3040*/  @P1 FFMA.FTZ R127, R172, R129, R196 ;  /* 0x00000081ac7f1223 */ /* 0x000fe200000100c4 */
[----:B------:R-:W4:Y:S01]  /*3050*/  @P2 LDC R210, c[0x0][0x40c] ;  /* 0x00010300ffd22b82 */ /* 0x000f220000000800 */
[----:B------:R-:W-:Y:S01]  /*3060*/  SHF.L.U32 R208, R104, 0x10, RZ ;  /* 0x0000001068d07819 */ /* 0x000fe200000006ff */
[----:B------:R-:W-:Y:S01]  /*3070*/  @P1 FADD.FTZ R202, R171, -R202 ;  /* 0x800000caabca1221 */ /* 0x000fe20000010000 */
[----:B0-----:R-:W-:Y:S01]  /*3080*/  @P2 FMUL.FTZ R104, R105, R106 ;  /* 0x0000006a69682220 */ /* 0x001fe20000410000 */
[----:B------:R-:W-:Y:S01]  /*3090*/  @P1 FFMA.FTZ R204, R2, R201, R204 ;  /* 0x000000c902cc1223 */ /* 0x000fe200000100cc */
[----:B------:R-:W-:Y:S01]  /*30a0*/  @P1 FADD.FTZ R201, R164, -R127 ;  /* 0x8000007fa4c91221 */ /* 0x000fe20000010000 */
[C---:B------:R-:W-:Y:S01]  /*30b0*/  @P1 FFMA.FTZ R207, R2.reuse, R202, R207 ;  /* 0x000000ca02cf1223 */ /* 0x040fe200000100cf */
[----:B-1----:R-:W-:Y:S01]  /*30c0*/  @P2 FMUL.FTZ R127, R107, R124 ;  /* 0x0000007c6b7f2220 */ /* 0x002fe20000410000 */
[----:B------:R-:W0:Y:S01]  /*30d0*/  @P2 LDC R212, c[0x0][0x40c] ;  /* 0x00010300ffd42b82 */ /* 0x000e220000000800 */
[----:B------:R-:W-:Y:S01]  /*30e0*/  @P2 F2FP.BF16.F32.PACK_AB R124, RZ, R104 ;  /* 0x00000068ff7c223e */ /* 0x000fe200000010ff */
[----:B--2---:R-:W-:Y:S01]  /*30f0*/  @P2 FMUL.FTZ R104, R199, R206 ;  /* 0x000000cec7682220 */ /* 0x004fe20000410000 */
[----:B------:R-:W-:Y:S01]  /*3100*/  @P1 FFMA.FTZ R208, R2, R201, R208 ;  /* 0x000000c902d01223 */ /* 0x000fe200000100d0 */
[----:B------:R-:W-:-:S02]  /*3110*/  @P2 F2FP.BF16.F32.PACK_AB R127, RZ, R127 ;  /* 0x0000007fff7f223e */ /* 0x000fc400000010ff */
[----:B------:R-:W-:Y:S02]  /*3120*/  @P2 PRMT R100, R124, 0x7610, R100 ;  /* 0x000076107c642816 */ /* 0x000fe40000000064 */
[----:B------:R-:W1:Y:S01]  /*3130*/  @P2 LDC R205, c[0x0][0x40c] ;  /* 0x00010300ffcd2b82 */ /* 0x000e620000000800 */
[C---:B---3--:R-:W-:Y:S01]  /*3140*/  @P2 FMUL.FTZ R106, R198.reuse, R125 ;  /* 0x0000007dc66a2220 */ /* 0x048fe20000410000 */
[----:B------:R-:W-:Y:S02]  /*3150*/  @P2 F2FP.BF16.F32.PACK_AB R201, RZ, R104 ;  /* 0x00000068ffc9223e */ /* 0x000fe400000010ff */
[----:B------:R-:W-:Y:S02]  /*3160*/  @P2 PRMT R101, R127, 0x7610, R101 ;  /* 0x000076107f652816 */ /* 0x000fe40000000065 */
[----:B------:R-:W-:Y:S02]  /*3170*/  @P2 F2FP.BF16.F32.PACK_AB R125, RZ, R106 ;  /* 0x0000006aff7d223e */ /* 0x000fe400000010ff */
[----:B------:R-:W2:Y:S01]  /*3180*/  @P2 LDC R209, c[0x0][0x40c] ;  /* 0x00010300ffd12b82 */ /* 0x000ea20000000800 */
[----:B----4-:R-:W-:Y:S01]  /*3190*/  @P2 FMUL.FTZ R106, R203, R210 ;  /* 0x000000d2cb6a2220 */ /* 0x010fe20000410000 */
[----:B------:R-:W-:-:S02]  /*31a0*/  F2FP.BF16.F32.PACK_AB R104, R198, R105 ;  /* 0x00000069c668723e */ /* 0x000fc400000010ff */
[----:B------:R-:W-:Y:S02]  /*31b0*/  F2FP.BF16.F32.PACK_AB R105, R199, R107 ;  /* 0x0000006bc769723e */ /* 0x000fe400000010ff */
[----:B------:R-:W-:Y:S01]  /*31c0*/  @P2 F2FP.BF16.F32.PACK_AB R202, RZ, R106 ;  /* 0x0000006affca223e */ /* 0x000fe200000010ff */
[----:B0-----:R-:W-:Y:S01]  /*31d0*/  @P2 FMUL.FTZ R206, R207, R212 ;  /* 0x000000d4cfce2220 */ /* 0x001fe20000410000 */
[----:B------:R-:W-:Y:S02]  /*31e0*/  F2FP.BF16.F32.PACK_AB R106, R204, R203 ;  /* 0x000000cbcc6a723e */ /* 0x000fe400000010ff */
[----:B------:R-:W-:Y:S02]  /*31f0*/  @P2 PRMT R102, R202, 0x7610, R102 ;  /* 0x00007610ca662816 */ /* 0x000fe40000000066 */
[----:B------:R-:W-:Y:S02]  /*3200*/  @P2 F2FP.BF16.F32.PACK_AB R206, RZ, R206 ;  /* 0x000000ceffce223e */ /* 0x000fe400000010ff */
[----:B------:R-:W-:Y:S01]  /*3210*/  F2FP.BF16.F32.PACK_AB R107, R208, R207 ;  /* 0x000000cfd06b723e */ /* 0x000fe200000010ff */
[----:B-1----:R-:W-:Y:S01]  /*3220*/  @P2 FMUL.FTZ R205, R204, R205 ;  /* 0x000000cdcccd2220 */ /* 0x002fe20000410000 */
[----:B------:R-:W-:-:S02]  /*3230*/  @P2 PRMT R103, R206, 0x7610, R103 ;  /* 0x00007610ce672816 */ /* 0x000fc40000000067 */
[----:B------:R-:W-:Y:S02]  /*3240*/  @P2 PRMT R100, R100, 0x5410, R125 ;  /* 0x0000541064642816 */ /* 0x000fe4000000007d */
[----:B------:R-:W-:Y:S02]  /*3250*/  @P2 F2FP.BF16.F32.PACK_AB R205, RZ, R205 ;  /* 0x000000cdffcd223e */ /* 0x000fe400000010ff */
[----:B------:R-:W-:Y:S01]  /*3260*/  @P2 PRMT R101, R101, 0x5410, R201 ;  /* 0x0000541065652816 */ /* 0x000fe200000000c9 */
[----:B--2---:R-:W-:Y:S01]  /*3270*/  @P2 FMUL.FTZ R209, R208, R209 ;  /* 0x000000d1d0d12220 */ /* 0x004fe20000410000 */
[----:B------:R-:W-:-:S04]  /*3280*/  @P2 PRMT R102, R102, 0x5410, R205 ;  /* 0x0000541066662816 */ /* 0x000fc800000000cd */
[----:B------:R-:W-:-:S04]  /*3290*/  @P2 F2FP.BF16.F32.PACK_AB R209, RZ, R209 ;  /* 0x000000d1ffd1223e */ /* 0x000fc800000010ff */
[----:B------:R-:W-:-:S07]  /*32a0*/  @P2 PRMT R103, R103, 0x5410, R209 ;  /* 0x0000541067672816 */ /* 0x000fce00000000d1 */
.L_x_3731:
[----:B------:R-:W-:Y:S05]  /*32b0*/  BSYNC.RECONVERGENT B1 ;  /* 0x0000000000017941 */ /* 0x000fea0003800200 */
.L_x_3728:
        /* <DEDUP_REMOVED lines=23> */
[----:B------:R-:W-:Y:S01]  /*3430*/  @P3 FFMA.FTZ R205, R163, R129, R196 ;  /* 0x00000081a3cd3223 */ /* 0x000fe200000100c4 */
[----:B------:R-:W-:Y:S01]  /*3440*/  @P3 FADD.FTZ R107, R162, -R107 ;  /* 0x8000006ba26b3221 */ /* 0x000fe20000010000 */
[----:B------:R-:W-:Y:S01]  /*3450*/  @P3 FADD.FTZ R125, R141, -R124 ;  /* 0x8000007c8d7d3221 */ /* 0x000fe20000010000 */
[----:B------:R-:W2:Y:S01]  /*3460*/  @P2 LDC R204, c[0x0][0x40c] ;  /* 0x00010300ffcc2b82 */ /* 0x000ea20000000800 */
[----:B------:R-:W-:Y:S01]  /*3470*/  SHF.L.U32 R201, R104, 0x10, RZ ;  /* 0x0000001068c97819 */ /* 0x000fe200000006ff */
[C---:B------:R-:W-:Y:S01]  /*3480*/  @P3 FFMA.FTZ R105, R2.reuse, R107, R105 ;  /* 0x0000006b02693223 */ /* 0x040fe20000010069 */
[----:B------:R-:W-:Y:S01]  /*3490*/  @P3 FFMA.FTZ R107, R167, R129, R196 ;  /* 0x00000081a76b3223 */ /* 0x000fe200000100c4 */
[----:B------:R-:W-:Y:S01]  /*34a0*/  @P3 FFMA.FTZ R106, R2, R125, R106 ;  /* 0x0000007d026a3223 */ /* 0x000fe2000001006a */
[----:B------:R-:W-:Y:S01]  /*34b0*/  SHF.L.U32 R125, R113, 0x10, RZ ;  /* 0x00000010717d7819 */ /* 0x000fe200000006ff */
[-CC-:B------:R-:W-:Y:S01]  /*34c0*/  @P3 FFMA.FTZ R104, R140, R129.reuse, R196.reuse ;  /* 0x000000818c683223 */ /* 0x180fe200000100c4 */
[----:B------:R-:W-:Y:S01]  /*34d0*/  @P3 FADD.FTZ R107, R160, -R107 ;  /* 0x8000006ba06b3221 */ /* 0x000fe20000010000 */
[----:B------:R-:W3:Y:S01]  /*34e0*/  @P2 LDC R202, c[0x0][0x40c] ;  /* 0x00010300ffca2b82 */ /* 0x000ee20000000800 */
[--C-:B------:R-:W-:Y:S01]  /*34f0*/  @P3 FFMA.FTZ R124, R142, R129, R196.reuse ;  /* 0x000000818e7c3223 */ /* 0x100fe200000100c4 */
[----:B------:R-:W-:Y:S01]  /*3500*/  SHF.L.U32 R203, R115, 0x10, RZ ;  /* 0x0000001073cb7819 */ /* 0x000fe200000006ff */
[----:B------:R-:W-:Y:S01]  /*3510*/  @P3 FFMA.FTZ R125, R2, R107, R125 ;  /* 0x0000006b027d3223 */ /* 0x000fe2000001007d */
[----:B------:R-:W-:Y:S01]  /*3520*/  @P3 FFMA.FTZ R107, R165, R129, R196 ;  /* 0x00000081a56b3223 */ /* 0x000fe200000100c4 */
[----:B------:R-:W-:Y:S01]  /*3530*/  @P3 FADD.FTZ R124, R139, -R124 ;  /* 0x8000007c8b7c3221 */ /* 0x000fe20000010000 */
[----:B------:R-:W-:-:S02]  /*3540*/  @P3 FADD.FTZ R126, R156, -R205 ;  /* 0x800000cd9c7e3221 */ /* 0x000fc40000010000 */
[----:B------:R-:W4:Y:S01]  /*3550*/  @P2 LDC R207, c[0x0][0x40c] ;  /* 0x00010300ffcf2b82 */ /* 0x000f220000000800 */
[----:B------:R-:W-:Y:S01]  /*3560*/  @P3 FADD.FTZ R107, R158, -R107 ;  /* 0x8000006b9e6b3221 */ /* 0x000fe20000010000 */
[----:B------:R-:W-:Y:S01]  /*3570*/  @P3 FFMA.FTZ R127, R2, R124, R127 ;  /* 0x0000007c027f3223 */ /* 0x000fe2000001007f */
[----:B------:R-:W-:Y:S01]  /*3580*/  @P3 FFMA.FTZ R124, R138, R129, R196 ;  /* 0x000000818a7c3223 */ /* 0x000fe200000100c4 */
[C---:B------:R-:W-:Y:S01]  /*3590*/  @P3 FFMA.FTZ R203, R2.reuse, R126, R203 ;  /* 0x0000007e02cb3223 */ /* 0x040fe200000100cb */
[----:B------:R-:W-:Y:S01]  /*35a0*/  @P3 FFMA.FTZ R199, R2, R107, R199 ;  /* 0x0000006b02c73223 */ /* 0x000fe200000100c7 */
[----:B------:R-:W-:Y:S01]  /*35b0*/  PRMT R107, R115, 0x7632, R107 ;  /* 0x00007632736b7816 */ /* 0x000fe2000000006b */
[----:B------:R-:W-:Y:S01]  /*35c0*/  @P3 FADD.FTZ R205, R135, -R124 ;  /* 0x8000007c87cd3221 */ /* 0x000fe20000010000 */
[----:B------:R-:W5:Y:S02]  /*35d0*/  @P2 LDC R208, c[0x0][0x40c] ;  /* 0x00010300ffd02b82 */ /* 0x000f640000000800 */
[----:B------:R-:W-:Y:S01]  /*35e0*/  SHF.L.U32 R206, R107, 0x10, RZ ;  /* 0x000000106bce7819 */ /* 0x000fe200000006ff */
[----:B------:R-:W-:Y:S01]  /*35f0*/  @P3 FADD.FTZ R107, R137, -R104 ;  /* 0x80000068896b3221 */ /* 0x000fe20000010000 */
[----:B-1----:R-:W-:-:S03]  /*3600*/  @P2 FMUL.FTZ R104, R105, R198 ;  /* 0x000000c669682220 */ /* 0x002fc60000410000 */
[C---:B------:R-:W-:Y:S01]  /*3610*/  @P3 FFMA.FTZ R201, R2.reuse, R107, R201 ;  /* 0x0000006b02c93223 */ /* 0x040fe200000100c9 */
[----:B------:R-:W1:Y:S01]  /*3620*/  @P2 LDC R210, c[0x0][0x40c] ;  /* 0x00010300ffd22b82 */ /* 0x000e620000000800 */
[----:B------:R-:W-:Y:S01]  /*3630*/  @P2 F2FP.BF16.F32.PACK_AB R107, RZ, R104 ;  /* 0x00000068ff6b223e */ /* 0x000fe200000010ff */
[----:B0-----:R-:W-:Y:S01]  /*3640*/  @P2 FMUL.FTZ R104, R125, R200 ;  /* 0x000000c87d682220 */ /* 0x001fe20000410000 */
[----:B--2---:R-:W-:Y:S01]  /*3650*/  @P2 FMUL.FTZ R200, R199, R204 ;  /* 0x000000ccc7c82220 */ /* 0x004fe20000410000 */
[----:B---3--:R-:W-:Y:S01]  /*3660*/  @P2 FMUL.FTZ R198, R127, R202 ;  /* 0x000000ca7fc62220 */ /* 0x008fe20000410000 */
[----:B------:R-:W-:Y:S01]  /*3670*/  @P3 FFMA.FTZ R206, R2, R205, R206 ;  /* 0x000000cd02ce3223 */ /* 0x000fe200000100ce */
        /* <DEDUP_REMOVED lines=25> */
.L_x_3735:
        /* <DEDUP_REMOVED lines=70> */
.L_x_3734:
        /* <DEDUP_REMOVED lines=22> */
[--C-:B------:R-:W-:Y:S01]  /*3dd0*/  FFMA.FTZ R106, R142, R129, R196.reuse ;  /* 0x000000818e6a7223 */ /* 0x100fe200000100c4 */
[----:B------:R-:W-:Y:S01]  /*3de0*/  @P2 F2FP.BF16.F32.PACK_AB R124, RZ, R105 ;  /* 0x00000069ff7c223e */ /* 0x000fe200000010ff */
[----:B------:R-:W-:Y:S01]  /*3df0*/  FFMA.FTZ R105, R167, R129, R196 ;  /* 0x00000081a7697223 */ /* 0x000fe200000100c4 */
[----:B-1----:R-:W-:-:S04]  /*3e00*/  @P2 FMUL.FTZ R104, R200, R107 ;  /* 0x0000006bc8682220 */ /* 0x002fc80000410000 */
[----:B------:R-:W1:Y:S01]  /*3e10*/  @P2 LDC R198, c[0x0][0x40c] ;  /* 0x00010300ffc62b82 */ /* 0x000e620000000800 */
[----:B------:R-:W-:Y:S01]  /*3e20*/  FADD.FTZ R105, R160, -R105 ;  /* 0x80000069a0697221 */ /* 0x000fe20000010000 */
[----:B------:R-:W-:-:S03]  /*3e30*/  @P2 F2FP.BF16.F32.PACK_AB R107, RZ, R104 ;  /* 0x00000068ff6b223e */ /* 0x000fc600000010ff */
        /* <DEDUP_REMOVED lines=25> */
[----:B------:R-:W-:-:S02]  /*3fd0*/  @P2 PRMT R102, R127, 0x7610, R102 ;  /* 0x000076107f662816 */ /* 0x000fc40000000066 */
[----:B------:R-:W-:Y:S02]  /*3fe0*/  F2FP.BF16.F32.PACK_AB R105, R203, R202 ;  /* 0x000000cacb69723e */ /* 0x000fe400000010ff */
[----:B------:R-:W-:Y:S01]  /*3ff0*/  @P2 F2FP.BF16.F32.PACK_AB R198, RZ, R106 ;  /* 0x0000006affc6223e */ /* 0x000fe200000010ff */
[----:B--2---:R-:W-:Y:S01]  /*4000*/  @P2 FMUL.FTZ R199, R206, R207 ;  /* 0x000000cfcec72220 */ /* 0x004fe20000410000 */
[----:B------:R-:W-:Y:S02]  /*4010*/  FSEL R201, R200, RZ, P3 ;  /* 0x000000ffc8c97208 */ /* 0x000fe40001800000 */
[----:B------:R-:W-:Y:S02]  /*4020*/  F2FP.BF16.F32.PACK_AB R106, R205, R204 ;  /* 0x000000cccd6a723e */ /* 0x000fe400000010ff */
[----:B------:R-:W-:Y:S02]  /*4030*/  @P2 F2FP.BF16.F32.PACK_AB R199, RZ, R199 ;  /* 0x000000c7ffc7223e */ /* 0x000fe400000010ff */
[----:B------:R-:W-:-:S02]  /*4040*/  @P2 PRMT R100, R100, 0x5410, R124 ;  /* 0x0000541064642816 */ /* 0x000fc4000000007c */
        /* <DEDUP_REMOVED lines=9> */
.L_x_3737:
[----:B0-----:R-:W0:Y:S01]  /*40e0*/  @P2 LDC R124, c[0x0][0x40c] ;  /* 0x00010300ff7c2b82 */ /* 0x001e220000000800 */
        /* <DEDUP_REMOVED lines=12> */
[----:B------:R-:W-:Y:S01]  /*41b0*/  FFMA.FTZ R203, R163, R129, R196 ;  /* 0x00000081a3cb7223 */ /* 0x000fe200000100c4 */
        /* <DEDUP_REMOVED lines=15> */
[----:B------:R-:W-:Y:S01]  /*42b0*/  @P2 F2FP.BF16.F32.PACK_AB R125, RZ, R125 ;  /* 0x0000007dff7d223e */ /* 0x000fe200000010ff */
[----:B------:R-:W-:Y:S01]  /*42c0*/  @P2 FMUL.FTZ R203, R2, R203 ;  /* 0x000000cb02cb2220 */ /* 0x000fe20000410000 */
[----:B-1----:R-:W-:Y:S01]  /*42d0*/  @P2 FMUL.FTZ R199, R199, R200 ;  /* 0x000000c8c7c72220 */ /* 0x002fe20000410000 */
[----:B------:R-:W1:Y:S01]  /*42e0*/  @P2 LDC R126, c[0x0][0x40c] ;  /* 0x00010300ff7e2b82 */ /* 0x000e620000000800 */
[----:B------:R-:W-:Y:S01]  /*42f0*/  @P2 PRMT R101, R125, 0x7610, R101 ;  /* 0x000076107d652816 */ /* 0x000fe20000000065 */
[--C-:B------:R-:W-:Y:S01]  /*4300*/  FFMA.FTZ R125, R169, R129, R196.reuse ;  /* 0x00000081a97d7223 */ /* 0x100fe200000100c4 */
        /* <DEDUP_REMOVED lines=37> */
.L_x_3736:
[----:B------:R-:W-:Y:S05]  /*4560*/  BSYNC.RECONVERGENT B1 ;  /* 0x0000000000017941 */ /* 0x000fea0003800200 */
.L_x_3733:
        /* <DEDUP_REMOVED lines=36> */
[----:B------:R-:W-:Y:S01]  /*47b0*/  @P3 FADD.FTZ R126, R148, -R205 ;  /* 0x800000cd947e3221 */ /* 0x000fe20000010000 */
[----:B------:R-:W-:Y:S01]  /*47c0*/  @P3 FFMA.FTZ R125, R2, R107, R125 ;  /* 0x0000006b027d3223 */ /* 0x000fe2000001007d */
[----:B------:R-:W-:Y:S01]  /*47d0*/  @P3 FFMA.FTZ R107, R157, R129, R196 ;  /* 0x000000819d6b3223 */ /* 0x000fe200000100c4 */
[----:B------:R-:W-:Y:S01]  /*47e0*/  @P3 FADD.FTZ R205, R183, -R104 ;  /* 0x80000068b7cd3221 */ /* 0x000fe20000010000 */
[----:B-1----:R-:W-:Y:S01]  /*47f0*/  @P2 FMUL.FTZ R104, R105, R198 ;  /* 0x000000c669682220 */ /* 0x002fe20000410000 */
[----:B------:R-:W-:Y:S01]  /*4800*/  @P3 FADD.FTZ R124, R131, -R124 ;  /* 0x8000007c837c3221 */ /* 0x000fe20000010000 */
[----:B------:R-:W1:Y:S01]  /*4810*/  @P2 LDC R207, c[0x0][0x40c] ;  /* 0x00010300ffcf2b82 */ /* 0x000e620000000800 */
[----:B------:R-:W-:Y:S01]  /*4820*/  @P3 FADD.FTZ R107, R150, -R107 ;  /* 0x8000006b966b3221 */ /* 0x000fe20000010000 */
[C---:B------:R-:W-:Y:S01]  /*4830*/  SHF.L.U32 R203, R119.reuse, 0x10, RZ ;  /* 0x0000001077cb7819 */ /* 0x040fe200000006ff */
[C---:B------:R-:W-:Y:S01]  /*4840*/  @P3 FFMA.FTZ R127, R2.reuse, R124, R127 ;  /* 0x0000007c027f3223 */ /* 0x040fe2000001007f */
[----:B------:R-:W-:Y:S01]  /*4850*/  PRMT R124, R119, 0x7632, R124 ;  /* 0x00007632777c7816 */ /* 0x000fe2000000007c */
[----:B------:R-:W-:Y:S01]  /*4860*/  @P3 FFMA.FTZ R199, R2, R107, R199 ;  /* 0x0000006b02c73223 */ /* 0x000fe200000100c7 */
[----:B------:R-:W-:Y:S01]  /*4870*/  @P3 FFMA.FTZ R107, R132, R129, R196 ;  /* 0x00000081846b3223 */ /* 0x000fe200000100c4 */
[----:B------:R-:W-:Y:S01]  /*4880*/  @P3 FFMA.FTZ R203, R2, R126, R203 ;  /* 0x0000007e02cb3223 */ /* 0x000fe200000100cb */
[----:B------:R-:W4:Y:S01]  /*4890*/  @P2 LDC R208, c[0x0][0x40c] ;  /* 0x00010300ffd02b82 */ /* 0x000f220000000800 */
[----:B------:R-:W-:Y:S01]  /*48a0*/  SHF.L.U32 R206, R124, 0x10, RZ ;  /* 0x000000107cce7819 */ /* 0x000fe200000006ff */
[----:B------:R-:W-:-:S04]  /*48b0*/  @P3 FADD.FTZ R107, R130, -R107 ;  /* 0x8000006b826b3221 */ /* 0x000fc80000010000 */
[C---:B------:R-:W-:Y:S01]  /*48c0*/  @P3 FFMA.FTZ R201, R2.reuse, R107, R201 ;  /* 0x0000006b02c93223 */ /* 0x040fe200000100c9 */
[----:B------:R-:W-:Y:S01]  /*48d0*/  @P2 F2FP.BF16.F32.PACK_AB R107, RZ, R104 ;  /* 0x00000068ff6b223e */ /* 0x000fe200000010ff */
[----:B------:R-:W5:Y:S01]  /*48e0*/  @P2 LDC R210, c[0x0][0x40c] ;  /* 0x00010300ffd22b82 */ /* 0x000f620000000800 */
[----:B0-----:R-:W-:Y:S01]  /*48f0*/  @P2 FMUL.FTZ R104, R125, R200 ;  /* 0x000000c87d682220 */ /* 0x001fe20000410000 */
[----:B--2---:R-:W-:Y:S01]  /*4900*/  @P2 FMUL.FTZ R200, R199, R204 ;  /* 0x000000ccc7c82220 */ /* 0x004fe20000410000 */
[----:B---3--:R-:W-:Y:S01]  /*4910*/  @P2 FMUL.FTZ R198, R127, R202 ;  /* 0x000000ca7fc62220 */ /* 0x008fe20000410000 */
[----:B------:R-:W-:Y:S01]  /*4920*/  @P3 FFMA.FTZ R206, R2, R205, R206 ;  /* 0x000000cd02ce3223 */ /* 0x000fe200000100ce */
[----:B------:R-:W-:Y:S02]  /*4930*/  @P2 PRMT R100, R107, 0x7610, R100 ;  /* 0x000076106b642816 */ /* 0x000fe40000000064 */
[----:B------:R-:W-:Y:S01]  /*4940*/  @P2 F2FP.BF16.F32.PACK_AB R126, RZ, R104 ;  /* 0x00000068ff7e223e */ /* 0x000fe200000010ff */
[----:B-1----:R-:W-:Y:S01]  /*4950*/  @P2 FMUL.FTZ R124, R106, R207 ;  /* 0x000000cf6a7c2220 */ /* 0x002fe20000410000 */
[----:B------:R-:W-:-:S02]  /*4960*/  @P2 F2FP.BF16.F32.PACK_AB R200, RZ, R200 ;  /* 0x000000c8ffc8223e */ /* 0x000fc400000010ff */
[----:B------:R-:W-:Y:S02]  /*4970*/  @P2 F2FP.BF16.F32.PACK_AB R198, RZ, R198 ;  /* 0x000000c6ffc6223e */ /* 0x000fe400000010ff */
[----:B------:R-:W-:Y:S02]  /*4980*/  @P2 F2FP.BF16.F32.PACK_AB R124, RZ, R124 ;  /* 0x0000007cff7c223e */ /* 0x000fe400000010ff */
[----:B------:R-:W-:Y:S01]  /*4990*/  @P2 PRMT R101, R126, 0x7610, R101 ;  /* 0x000076107e652816 */ /* 0x000fe20000000065 */
[----:B----4-:R-:W-:Y:S01]  /*49a0*/  @P2 FMUL.FTZ R202, R201, R208 ;  /* 0x000000d0c9ca2220 */ /* 0x010fe20000410000 */
[----:B------:R-:W-:Y:S02]  /*49b0*/  @P2 PRMT R102, R200, 0x7610, R102 ;  /* 0x00007610c8662816 */ /* 0x000fe40000000066 */
[----:B------:R-:W-:Y:S02]  /*49c0*/  F2FP.BF16.F32.PACK_AB R104, R106, R105 ;  /* 0x000000696a68723e */ /* 0x000fe400000010ff */
[----:B------:R-:W-:-:S02]  /*49d0*/  @P2 F2FP.BF16.F32.PACK_AB R202, RZ, R202 ;  /* 0x000000caffca223e */ /* 0x000fc400000010ff */
[----:B------:R-:W-:Y:S01]  /*49e0*/  F2FP.BF16.F32.PACK_AB R105, R127, R125 ;  /* 0x0000007d7f69723e */ /* 0x000fe200000010ff */
[----:B-----5:R-:W-:Y:S01]  /*49f0*/  @P2 FMUL.FTZ R204, R203, R210 ;  /* 0x000000d2cbcc2220 */ /* 0x020fe20000410000 */
[----:B------:R-:W-:Y:S02]  /*4a00*/  F2FP.BF16.F32.PACK_AB R106, R201, R199 ;  /* 0x000000c7c96a723e */ /* 0x000fe400000010ff */
[----:B------:R-:W-:Y:S02]  /*4a10*/  @P2 PRMT R100, R100, 0x5410, R124 ;  /* 0x0000541064642816 */ /* 0x000fe4000000007c */
[----:B------:R-:W-:Y:S02]  /*4a20*/  @P2 F2FP.BF16.F32.PACK_AB R204, RZ, R204 ;  /* 0x000000ccffcc223e */ /* 0x000fe400000010ff */
[----:B------:R-:W-:Y:S02]  /*4a30*/  @P2 PRMT R101, R101, 0x5410, R198 ;  /* 0x0000541065652816 */ /* 0x000fe400000000c6 */
[----:B------:R-:W-:-:S02]  /*4a40*/  F2FP.BF16.F32.PACK_AB R107, R206, R203 ;  /* 0x000000cbce6b723e */ /* 0x000fc400000010ff */
[----:B------:R-:W-:Y:S02]  /*4a50*/  @P2 PRMT R102, R102, 0x5410, R202 ;  /* 0x0000541066662816 */ /* 0x000fe400000000ca */
[----:B------:R-:W-:Y:S01]  /*4a60*/  @P2 PRMT R103, R204, 0x7610, R103 ;  /* 0x00007610cc672816 */ /* 0x000fe20000000067 */
[----:B------:R-:W-:Y:S06]  /*4a70*/  @!P2 BRA `(.L_x_3741) ;  /* 0x0000000c0064a947 */ /* 0x000fec0003800000 */
[----:B------:R-:W-:-:S05]  /*4a80*/  FMUL.FTZ R206, R206, UR13 ;  /* 0x0000000dcece7c20 */ /* 0x000fca0008410000 */
[----:B------:R-:W-:-:S04]  /*4a90*/  F2FP.BF16.F32.PACK_AB R206, RZ, R206 ;  /* 0x000000ceffce723e */ /* 0x000fc800000010ff */
[----:B------:R-:W-:Y:S01]  /*4aa0*/  PRMT R103, R103, 0x5410, R206 ;  /* 0x0000541067677816 */ /* 0x000fe200000000ce */
[----:B------:R-:W-:Y:S06]  /*4ab0*/  BRA `(.L_x_3741) ;  /* 0x0000000c00547947 */ /* 0x000fec0003800000 */
.L_x_3740:
        /* <DEDUP_REMOVED lines=15> */
[----:B------:R-:W2:Y:S01]  /*4bb0*/  @P2 LDC R202, c[0x0][0x40c] ;  /* 0x00010300ffca2b82 */ /* 0x000ea20000000800 */
[----:B------:R-:W-:Y:S01]  /*4bc0*/  @P3 FFMA.FTZ R125, R2, R126, R125 ;  /* 0x0000007e027d3223 */ /* 0x000fe2000001007d */
[----:B------:R-:W-:Y:S01]  /*4bd0*/  @P3 FADD.FTZ R124, R152, -R201 ;  /* 0x800000c9987c3221 */ /* 0x000fe20000010000 */
[----:B------:R-:W-:Y:S01]  /*4be0*/  @P3 FFMA.FTZ R127, R2, R200, R127 ;  /* 0x000000c8027f3223 */ /* 0x000fe2000001007f */
[-C--:B------:R-:W-:Y:S01]  /*4bf0*/  @P3 FFMA.FTZ R211, R132, R129.reuse, R196 ;  /* 0x0000008184d33223 */ /* 0x080fe200000100c4 */
[----:B-1----:R-:W-:Y:S01]  /*4c00*/  @P2 FMUL.FTZ R125, R125, R198 ;  /* 0x000000c67d7d2220 */ /* 0x002fe20000410000 */
[----:B------:R-:W-:Y:S01]  /*4c10*/  @P3 FFMA.FTZ R199, R2, R124, R199 ;  /* 0x0000007c02c73223 */ /* 0x000fe200000100c7 */
[----:B------:R-:W-:Y:S01]  /*4c20*/  PRMT R124, R117, 0x7632, R124 ;  /* 0x00007632757c7816 */ /* 0x000fe2000000007c */
[----:B------:R-:W1:Y:S01]  /*4c30*/  @P2 LDC R126, c[0x0][0x40c] ;  /* 0x00010300ff7e2b82 */ /* 0x000e620000000800 */
[-CC-:B------:R-:W-:Y:S01]  /*4c40*/  @P3 FFMA.FTZ R198, R134, R129.reuse, R196.reuse ;  /* 0x0000008186c63223 */ /* 0x180fe200000100c4 */
[----:B------:R-:W-:Y:S01]  /*4c50*/  @P3 FFMA.FTZ R213, R155, R129, R196 ;  /* 0x000000819bd53223 */ /* 0x000fe200000100c4 */
[----:B------:R-:W-:Y:S01]  /*4c60*/  SHF.L.U32 R201, R124, 0x10, RZ ;  /* 0x000000107cc97819 */ /* 0x000fe200000006ff */
[----:B------:R-:W-:Y:S01]  /*4c70*/  @P3 FADD.FTZ R209, R150, -R209 ;  /* 0x800000d196d13221 */ /* 0x000fe20000010000 */
[----:B------:R-:W-:Y:S01]  /*4c80*/  @P3 FADD.FTZ R198, R131, -R198 ;  /* 0x800000c683c63221 */ /* 0x000fe20000010000 */
[----:B------:R-:W-:-:S02]  /*4c90*/  PRMT R124, R118, 0x7632, R124 ;  /* 0x00007632767c7816 */ /* 0x000fc4000000007c */
[----:B------:R-:W3:Y:S01]  /*4ca0*/  @P2 LDC R200, c[0x0][0x40c] ;  /* 0x00010300ffc82b82 */ /* 0x000ee20000000800 */
[----:B------:R-:W-:Y:S01]  /*4cb0*/  @P3 FFMA.FTZ R201, R2, R198, R201 ;  /* 0x000000c602c93223 */ /* 0x000fe200000100c9 */
[----:B------:R-:W-:Y:S01]  /*4cc0*/  SHF.L.U32 R205, R124, 0x10, RZ ;  /* 0x000000107ccd7819 */ /* 0x000fe200000006ff */
[----:B------:R-:W-:Y:S01]  /*4cd0*/  @P3 FADD.FTZ R124, R130, -R211 ;  /* 0x800000d3827c3221 */ /* 0x000fe20000010000 */
[----:B------:R-:W-:Y:S01]  /*4ce0*/  @P3 FADD.FTZ R198, R148, -R213 ;  /* 0x800000d594c63221 */ /* 0x000fe20000010000 */
[C---:B------:R-:W-:Y:S01]  /*4cf0*/  @P3 FFMA.FTZ R203, R2.reuse, R209, R203 ;  /* 0x000000d102cb3223 */ /* 0x040fe200000100cb */
[----:B------:R-:W-:Y:S01]  /*4d00*/  @P2 F2FP.BF16.F32.PACK_AB R125, RZ, R125 ;  /* 0x0000007dff7d223e */ /* 0x000fe200000010ff */
[C---:B------:R-:W-:Y:S01]  /*4d10*/  @P3 FFMA.FTZ R205, R2.reuse, R124, R205 ;  /* 0x0000007c02cd3223 */ /* 0x040fe200000100cd */
[----:B------:R-:W4:Y:S01]  /*4d20*/  @P2 LDC R206, c[0x0][0x40c] ;  /* 0x00010300ffce2b82 */ /* 0x000f220000000800 */
[----:B------:R-:W-:Y:S01]  /*4d30*/  @P3 FFMA.FTZ R207, R2, R198, R207 ;  /* 0x000000c602cf3223 */ /* 0x000fe200000100cf */
[----:B0-----:R-:W-:Y:S01]  /*4d40*/  @P2 FMUL.FTZ R203, R203, R204 ;  /* 0x000000cccbcb2220 */ /* 0x001fe20000410000 */
[----:B--2---:R-:W-:Y:S01]  /*4d50*/  @P2 FMUL.FTZ R127, R127, R202 ;  /* 0x000000ca7f7f2220 */ /* 0x004fe20000410000 */
[----:B------:R-:W-:-:S03]  /*4d60*/  @P2 PRMT R100, R125, 0x7610, R100 ;  /* 0x000076107d642816 */ /* 0x000fc60000000064 */
[----:B------:R-:W-:Y:S01]  /*4d70*/  @P2 F2FP.BF16.F32.PACK_AB R203, RZ, R203 ;  /* 0x000000cbffcb223e */ /* 0x000fe200000010ff */
[----:B------:R-:W0:Y:S01]  /*4d80*/  @P2 LDC R208, c[0x0][0x40c] ;  /* 0x00010300ffd02b82 */ /* 0x000e220000000800 */
[----:B-1----:R-:W-:Y:S01]  /*4d90*/  @P2 FMUL.FTZ R199, R199, R126 ;  /* 0x0000007ec7c72220 */ /* 0x002fe20000410000 */
[----:B------:R-:W-:Y:S02]  /*4da0*/  @P2 F2FP.BF16.F32.PACK_AB R127, RZ, R127 ;  /* 0x0000007fff7f223e */ /* 0x000fe400000010ff */
[----:B------:R-:W-:Y:S02]  /*4db0*/  @P2 PRMT R102, R203, 0x7610, R102 ;  /* 0x00007610cb662816 */ /* 0x000fe40000000066 */
[----:B------:R-:W-:Y:S01]  /*4dc0*/  @P2 F2FP.BF16.F32.PACK_AB R199, RZ, R199 ;  /* 0x000000c7ffc7223e */ /* 0x000fe200000010ff */
[----:B---3--:R-:W-:Y:S01]  /*4dd0*/  @P2 FMUL.FTZ R201, R201, R200 ;  /* 0x000000c8c9c92220 */ /* 0x008fe20000410000 */
[----:B------:R-:W-:Y:S02]  /*4de0*/  @P2 PRMT R100, R100, 0x5410, R127 ;  /* 0x0000541064642816 */ /* 0x000fe4000000007f */
[----:B------:R-:W-:-:S02]  /*4df0*/  @P2 PRMT R101, R199, 0x7610, R101 ;  /* 0x00007610c7652816 */ /* 0x000fc40000000065 */
[----:B------:R-:W-:Y:S01]  /*4e00*/  @P2 F2FP.BF16.F32.PACK_AB R201, RZ, R201 ;  /* 0x000000c9ffc9223e */ /* 0x000fe200000010ff */
[----:B----4-:R-:W-:-:S03]  /*4e10*/  @P2 FMUL.FTZ R205, R205, R206 ;  /* 0x000000cecdcd2220 */ /* 0x010fc60000410000 */
[----:B------:R-:W-:Y:S02]  /*4e20*/  @P2 PRMT R101, R101, 0x5410, R201 ;  /* 0x0000541065652816 */ /* 0x000fe400000000c9 */
[----:B------:R-:W-:Y:S01]  /*4e30*/  @P2 F2FP.BF16.F32.PACK_AB R205, RZ, R205 ;  /* 0x000000cdffcd223e */ /* 0x000fe200000010ff */
[----:B0-----:R-:W-:-:S03]  /*4e40*/  @P2 FMUL.FTZ R207, R207, R208 ;  /* 0x000000d0cfcf2220 */ /* 0x001fc60000410000 */
        /* <DEDUP_REMOVED lines=13> */
.L_x_3739:
        /* <DEDUP_REMOVED lines=71> */
.L_x_3742:
        /* <DEDUP_REMOVED lines=72> */
.L_x_3741:
[----:B------:R-:W-:Y:S05]  /*5810*/  BSYNC.RECONVERGENT B1 ;  /* 0x0000000000017941 */ /* 0x000fea0003800200 */
.L_x_3738:
        /* <DEDUP_REMOVED lines=33> */
[----:B------:R-:W-:Y:S01]  /*5a30*/  SHF.L.U32 R107, R104, 0x10, RZ ;  /* 0x00000010686b7819 */ /* 0x000fe200000006ff */
[C---:B------:R-:W-:Y:S01]  /*5a40*/  @P0 FFMA.FTZ R127, R2.reuse, R106, R127 ;  /* 0x0000006a027f0223 */ /* 0x040fe2000001007f */
[----:B------:R-:W3:Y:S01]  /*5a50*/  @P2 LDC R196, c[0x0][0x40c] ;  /* 0x00010300ffc42b82 */ /* 0x000ee20000000800 */
[----:B------:R-:W-:Y:S01]  /*5a60*/  PRMT R104, R121, 0x7632, R104 ;  /* 0x0000763279687816 */ /* 0x000fe20000000068 */
[----:B------:R-:W-:Y:S01]  /*5a70*/  @P0 FADD.FTZ R126, R143, -R126 ;  /* 0x8000007e8f7e0221 */ /* 0x000fe20000010000 */
[----:B------:R-:W-:Y:S01]  /*5a80*/  PRMT R106, R123, 0x7632, R106 ;  /* 0x000076327b6a7816 */ /* 0x000fe2000000006a */
[----:B------:R-:W-:Y:S01]  /*5a90*/  @P0 FFMA.FTZ R107, R2, R125, R107 ;  /* 0x0000007d026b0223 */ /* 0x000fe2000001006b */
[----:B------:R-:W-:Y:S01]  /*5aa0*/  SHF.L.U32 R129, R104, 0x10, RZ ;  /* 0x0000001068817819 */ /* 0x000fe200000006ff */
[----:B------:R-:W-:Y:S01]  /*5ab0*/  @P0 FADD.FTZ R128, R187, -R128 ;  /* 0x80000080bb800221 */ /* 0x000fe20000010000 */
[----:B------:R-:W-:Y:S01]  /*5ac0*/  PRMT R104, R122, 0x7632, R104 ;  /* 0x000076327a687816 */ /* 0x000fe20000000068 */
[----:B------:R-:W4:Y:S01]  /*5ad0*/  @P2 LDC R206, c[0x0][0x40c] ;  /* 0x00010300ffce2b82 */ /* 0x000f220000000800 */
[----:B------:R-:W-:Y:S01]  /*5ae0*/  SHF.L.U32 R200, R106, 0x10, RZ ;  /* 0x000000106ac87819 */ /* 0x000fe200000006ff */
[----:B------:R-:W-:Y:S01]  /*5af0*/  @P0 FFMA.FTZ R129, R2, R124, R129 ;  /* 0x0000007c02810223 */ /* 0x000fe20000010081 */
[----:B------:R-:W-:Y:S01]  /*5b00*/  SHF.L.U32 R201, R104, 0x10, RZ ;  /* 0x0000001068c97819 */ /* 0x000fe200000006ff */
[----:B------:R-:W-:Y:S01]  /*5b10*/  @P0 FADD.FTZ R125, R189, -R198 ;  /* 0x800000c6bd7d0221 */ /* 0x000fe20000010000 */
[----:B------:R-:W-:Y:S01]  /*5b20*/  @P0 FADD.FTZ R124, R192, -R205 ;  /* 0x800000cdc07c0221 */ /* 0x000fe20000010000 */
[C---:B------:R-:W-:Y:S01]  /*5b30*/  @P0 FFMA.FTZ R199, R2.reuse, R126, R199 ;  /* 0x0000007e02c70223 */ /* 0x040fe200000100c7 */
[----:B-1----:R-:W-:Y:S01]  /*5b40*/  @P2 FMUL.FTZ R106, R107, R202 ;  /* 0x000000ca6b6a2220 */ /* 0x002fe20000410000 */
[----:B------:R-:W1:Y:S01]  /*5b50*/  @P2 LDC R210, c[0x0][0x40c] ;  /* 0x00010300ffd22b82 */ /* 0x000e620000000800 */
[C---:B------:R-:W-:Y:S01]  /*5b60*/  @P0 FFMA.FTZ R201, R2.reuse, R128, R201 ;  /* 0x0000008002c90223 */ /* 0x040fe200000100c9 */
[C---:B------:R-:W-:Y:S01]  /*5b70*/  @P0 FFMA.FTZ R203, R2.reuse, R124, R203 ;  /* 0x0000007c02cb0223 */ /* 0x040fe200000100cb */
[----:B------:R-:W-:Y:S01]  /*5b80*/  @P0 FFMA.FTZ R200, R2, R125, R200 ;  /* 0x0000007d02c80223 */ /* 0x000fe200000100c8 */
[----:B--2---:R-:W-:Y:S01]  /*5b90*/  @P2 FMUL.FTZ R128, R199, R208 ;  /* 0x000000d0c7802220 */ /* 0x004fe20000410000 */
[----:B------:R-:W-:-:S03]  /*5ba0*/  @P2 F2FP.BF16.F32.PACK_AB R124, RZ, R106 ;  /* 0x0000006aff7c223e */ /* 0x000fc600000010ff */
[----:B------:R-:W2:Y:S01]  /*5bb0*/  @P2 LDC R212, c[0x0][0x40c] ;  /* 0x00010300ffd42b82 */ /* 0x000ea20000000800 */
[----:B---3--:R-:W-:Y:S01]  /*5bc0*/  @P2 FMUL.FTZ R104, R105, R196 ;  /* 0x000000c469682220 */ /* 0x008fe20000410000 */
[----:B------:R-:W-:-:S04]  /*5bd0*/  @P2 F2FP.BF16.F32.PACK_AB R128, RZ, R128 ;  /* 0x00000080ff80223e */ /* 0x000fc800000010ff */
[----:B------:R-:W-:Y:S01]  /*5be0*/  @P2 F2FP.BF16.F32.PACK_AB R2, RZ, R104 ;  /* 0x00000068ff02223e */ /* 0x000fe200000010ff */
[----:B0-----:R-:W-:Y:S01]  /*5bf0*/  @P2 FMUL.FTZ R104, R127, R204 ;  /* 0x000000cc7f682220 */ /* 0x001fe20000410000 */
[----:B----4-:R-:W-:Y:S01]  /*5c00*/  @P2 FMUL.FTZ R106, R129, R206 ;  /* 0x000000ce816a2220 */ /* 0x010fe20000410000 */
[----:B------:R-:W-:Y:S02]  /*5c10*/  @P2 PRMT R102, R128, 0x7610, R102 ;  /* 0x0000761080662816 */ /* 0x000fe40000000066 */
[----:B------:R-:W-:Y:S02]  /*5c20*/  @P2 PRMT R100, R2, 0x7610, R100 ;  /* 0x0000761002642816 */ /* 0x000fe40000000064 */
[----:B------:R-:W-:Y:S02]  /*5c30*/  @P2 F2FP.BF16.F32.PACK_AB R125, RZ, R104 ;  /* 0x00000068ff7d223e */ /* 0x000fe400000010ff */
[----:B------:R-:W-:Y:S01]  /*5c40*/  @P2 F2FP.BF16.F32.PACK_AB R126, RZ, R106 ;  /* 0x0000006aff7e223e */ /* 0x000fe200000010ff */
[----:B-1----:R-:W-:Y:S01]  /*5c50*/  @P2 FMUL.FTZ R196, R201, R210 ;  /* 0x000000d2c9c42220 */ /* 0x002fe20000410000 */
[----:B------:R-:W-:-:S02]  /*5c60*/  @P2 PRMT R101, R125, 0x7610, R101 ;  /* 0x000076107d652816 */ /* 0x000fc40000000065 */
[----:B------:R-:W-:Y:S02]  /*5c70*/  F2FP.BF16.F32.PACK_AB R104, R107, R105 ;  /* 0x000000696b68723e */ /* 0x000fe400000010ff */
[----:B------:R-:W-:Y:S02]  /*5c80*/  @P2 F2FP.BF16.F32.PACK_AB R196, RZ, R196 ;  /* 0x000000c4ffc4223e */ /* 0x000fe400000010ff */
[----:B------:R-:W-:Y:S01]  /*5c90*/  F2FP.BF16.F32.PACK_AB R105, R129, R127 ;  /* 0x0000007f8169723e */ /* 0x000fe200000010ff */
[----:B--2---:R-:W-:Y:S01]  /*5ca0*/  @P2 FMUL.FTZ R198, R203, R212 ;  /* 0x000000d4cbc62220 */ /* 0x004fe20000410000 */
        /* <DEDUP_REMOVED lines=12> */
.L_x_3745:
[----:B------:R-:W-:Y:S01]  /*5d70*/  ISETP.GT.AND P0, PT, R128, RZ, PT ;  /* 0x000000ff8000720c */ /* 0x000fe20003f04270 */
[----:B------:R-:W1:Y:S01]  /*5d80*/  @P2 LDC R198, c[0x0][0x40c] ;  /* 0x00010300ffc62b82 */ /* 0x000e620000000800 */
[C---:B0-----:R-:W-:Y:S02]  /*5d90*/  PRMT R124, R120.reuse, 0x7632, R124 ;  /* 0x00007632787c7816 */ /* 0x041fe4000000007c */
[----:B------:R-:W-:Y:S02]  /*5da0*/  SHF.L.U32 R125, R120, 0x10, RZ ;  /* 0x00000010787d7819 */ /* 0x000fe400000006ff */
        /* <DEDUP_REMOVED lines=15> */
[----:B------:R-:W-:Y:S01]  /*5ea0*/  PRMT R124, R121, 0x7632, R124 ;  /* 0x00007632797c7816 */ /* 0x000fe2000000007c */
[----:B------:R-:W-:-:S02]  /*5eb0*/  @P0 FFMA.FTZ R199, R2, R200, R199 ;  /* 0x000000c802c70223 */ /* 0x000fc400000100c7 */
[----:B-1----:R-:W-:Y:S01]  /*5ec0*/  @P2 FMUL.FTZ R127, R127, R198 ;  /* 0x000000c67f7f2220 */ /* 0x002fe20000410000 */
[----:B------:R-:W-:Y:S01]  /*5ed0*/  SHF.L.U32 R201, R124, 0x10, RZ ;  /* 0x000000107cc97819 */ /* 0x000fe200000006ff */
[-C--:B------:R-:W-:Y:S01]  /*5ee0*/  @P0 FFMA.FTZ R198, R190, R129.reuse, R196 ;  /* 0x00000081bec60223 */ /* 0x080fe200000100c4 */
[----:B------:R-:W1:Y:S01]  /*5ef0*/  @P2 LDC R126, c[0x0][0x40c] ;  /* 0x00010300ff7e2b82 */ /* 0x000e620000000800 */
[----:B------:R-:W-:Y:S01]  /*5f00*/  PRMT R124, R122, 0x7632, R124 ;  /* 0x000076327a7c7816 */ /* 0x000fe2000000007c */
[----:B0-----:R-:W-:Y:S01]  /*5f10*/  @P2 FMUL.FTZ R125, R125, R128 ;  /* 0x000000807d7d2220 */ /* 0x001fe20000410000 */
[----:B------:R-:W-:Y:S02]  /*5f20*/  @P0 FFMA.FTZ R128, R188, R129, R196 ;  /* 0x00000081bc800223 */ /* 0x000fe400000100c4 */
[----:B------:R-:W-:Y:S01]  /*5f30*/  SHF.L.U32 R205, R124, 0x10, RZ ;  /* 0x000000107ccd7819 */ /* 0x000fe200000006ff */
[----:B------:R-:W-:Y:S01]  /*5f40*/  @P0 FADD.FTZ R198, R187, -R198 ;  /* 0x800000c6bbc60221 */ /* 0x000fe20000010000 */
[----:B------:R-:W-:Y:S01]  /*5f50*/  @P0 FADD.FTZ R124, R192, -R209 ;  /* 0x800000d1c07c0221 */ /* 0x000fe20000010000 */
[----:B------:R-:W0:Y:S01]  /*5f60*/  @P2 LDC R200, c[0x0][0x40c] ;  /* 0x00010300ffc82b82 */ /* 0x000e220000000800 */
[----:B------:R-:W-:Y:S01]  /*5f70*/  @P0 FADD.FTZ R128, R185, -R128 ;  /* 0x80000080b9800221 */ /* 0x000fe20000010000 */
[C---:B------:R-:W-:Y:S01]  /*5f80*/  @P0 FFMA.FTZ R205, R2.reuse, R198, R205 ;  /* 0x000000c602cd0223 */ /* 0x040fe200000100cd */
[C---:B------:R-:W-:Y:S01]  /*5f90*/  @P0 FFMA.FTZ R207, R2.reuse, R124, R207 ;  /* 0x0000007c02cf0223 */ /* 0x040fe200000100cf */
[----:B------:R-:W-:Y:S01]  /*5fa0*/  @P2 F2FP.BF16.F32.PACK_AB R125, RZ, R125 ;  /* 0x0000007dff7d223e */ /* 0x000fe200000010ff */
[----:B------:R-:W-:Y:S01]  /*5fb0*/  @P0 FFMA.FTZ R201, R2, R128, R201 ;  /* 0x0000008002c90223 */ /* 0x000fe200000100c9 */
[----:B------:R-:W-:Y:S01]  /*5fc0*/  @P0 FFMA.FTZ R128, R149, R129, R196 ;  /* 0x0000008195800223 */ /* 0x000fe200000100c4 */
[----:B------:R-:W-:Y:S01]  /*5fd0*/  @P2 F2FP.BF16.F32.PACK_AB R127, RZ, R127 ;  /* 0x0000007fff7f223e */ /* 0x000fe200000010ff */
[----:B------:R-:W3:Y:S01]  /*5fe0*/  @P2 LDC R204, c[0x0][0x40c] ;  /* 0x00010300ffcc2b82 */ /* 0x000ee20000000800 */
[----:B------:R-:W-:Y:S01]  /*5ff0*/  @P2 PRMT R100, R125, 0x7610, R100 ;  /* 0x000076107d642816 */ /* 0x000fe20000000064 */
[----:B------:R-:W-:-:S03]  /*6000*/  @P0 FADD.FTZ R128, R143, -R128 ;  /* 0x800000808f800221 */ /* 0x000fc60000010000 */
[----:B------:R-:W-:Y:S01]  /*6010*/  @P2 PRMT R100, R100, 0x5410, R127 ;  /* 0x0000541064642816 */ /* 0x000fe2000000007f */
[----:B------:R-:W-:Y:S02]  /*6020*/  @P0 FFMA.FTZ R203, R2, R128, R203 ;  /* 0x0000008002cb0223 */ /* 0x000fe400000100cb */
[----:B------:R-:W4:Y:S01]  /*6030*/  @P2 LDC R206, c[0x0][0x40c] ;  /* 0x00010300ffce2b82 */ /* 0x000f220000000800 */
[----:B-1----:R-:W-:Y:S01]  /*6040*/  @P2 FMUL.FTZ R199, R199, R126 ;  /* 0x0000007ec7c72220 */ /* 0x002fe20000410000 */
[----:B--2---:R-:W-:-:S04]  /*6050*/  @P2 FMUL.FTZ R203, R203, R202 ;  /* 0x000000cacbcb2220 */ /* 0x004fc80000410000 */
[----:B------:R-:W-:Y:S01]  /*6060*/  @P2 F2FP.BF16.F32.PACK_AB R199, RZ, R199 ;  /* 0x000000c7ffc7223e */ /* 0x000fe200000010ff */
[----:B0-----:R-:W-:Y:S01]  /*6070*/  @P2 FMUL.FTZ R201, R201, R200 ;  /* 0x000000c8c9c92220 */ /* 0x001fe20000410000 */
[----:B------:R-:W-:Y:S02]  /*6080*/  @P2 F2FP.BF16.F32.PACK_AB R203, RZ, R203 ;  /* 0x000000cbffcb223e */ /* 0x000fe400000010ff */
[----:B------:R-:W-:Y:S02]  /*6090*/  @P2 PRMT R101, R199, 0x7610, R101 ;  /* 0x00007610c7652816 */ /* 0x000fe40000000065 */
[----:B------:R-:W-:Y:S02]  /*60a0*/  @P2 F2FP.BF16.F32.PACK_AB R201, RZ, R201 ;  /* 0x000000c9ffc9223e */ /* 0x000fe400000010ff */
[----:B------:R-:W-:Y:S01]  /*60b0*/  @P2 PRMT R102, R203, 0x7610, R102 ;  /* 0x00007610cb662816 */ /* 0x000fe20000000066 */
[----:B---3--:R-:W-:Y:S01]  /*60c0*/  @P2 FMUL.FTZ R205, R205, R204 ;  /* 0x000000cccdcd2220 */ /* 0x008fe20000410000 */
[----:B------:R-:W-:-:S04]  /*60d0*/  @P2 PRMT R101, R101, 0x5410, R201 ;  /* 0x0000541065652816 */ /* 0x000fc800000000c9 */
[----:B------:R-:W-:Y:S01]  /*60e0*/  @P2 F2FP.BF16.F32.PACK_AB R205, RZ, R205 ;  /* 0x000000cdffcd223e */ /* 0x000fe200000010ff */
[----:B----4-:R-:W-:-:S03]  /*60f0*/  @P2 FMUL.FTZ R207, R207, R206 ;  /* 0x000000cecfcf2220 */ /* 0x010fc60000410000 */
        /* <DEDUP_REMOVED lines=13> */
.L_x_3744:
[----:B------:R-:W-:Y:S05]  /*61d0*/  @!P1 BRA `(.L_x_3747) ;  /* 0x0000000400189947 */ /* 0x000fea0003800000 */
[----:B0-----:R-:W0:Y:S01]  /*61e0*/  @P2 LDC R126, c[0x0][0x40c] ;  /* 0x00010300ff7e2b82 */ /* 0x001e220000000800 */
[-CC-:B------:R-:W-:Y:S01]  /*61f0*/  FFMA.FTZ R105, R153, R129.reuse, R196.reuse ;  /* 0x0000008199697223 */ /* 0x180fe200000100c4 */
[-CC-:B------:R-:W-:Y:S01]  /*6200*/  FFMA.FTZ R125, R186, R129.reuse, R196.reuse ;  /* 0x00000081ba7d7223 */ /* 0x180fe200000100c4 */
[-C--:B------:R-:W-:Y:S01]  /*6210*/  FFMA.FTZ R104, R151, R129.reuse, R196 ;  /* 0x0000008197687223 */ /* 0x080fe200000100c4 */
[----:B------:R-:W-:Y:S01]  /*6220*/  ISETP.GT.AND P0, PT, R128, RZ, PT ;  /* 0x000000ff8000720c */ /* 0x000fe20003f04270 */
[----:B------:R-:W-:Y:S01]  /*6230*/  FADD.FTZ R105, R146, -R105 ;  /* 0x8000006992697221 */ /* 0x000fe20000010000 */
[----:B------:R-:W-:Y:S01]  /*6240*/  FADD.FTZ R125, R184, -R125 ;  /* 0x8000007db87d7221 */ /* 0x000fe20000010000 */
[----:B------:R-:W-:Y:S01]  /*6250*/  FADD.FTZ R127, R145, -R104 ;  /* 0x80000068917f7221 */ /* 0x000fe20000010000 */
[----:B------:R-:W1:Y:S01]  /*6260*/  @P2 LDC R107, c[0x0][0x40c] ;  /* 0x00010300ff6b2b82 */ /* 0x000e620000000800 */
[--C-:B------:R-:W-:Y:S01]  /*6270*/  FFMA.FTZ R124, R149, R129, R196.reuse ;  /* 0x00000081957c7223 */ /* 0x100fe200000100c4 */
[C---:B------:R-:W-:Y:S01]  /*6280*/  FMUL.FTZ R104, R2.reuse, R105 ;  /* 0x0000006902687220 */ /* 0x040fe20000410000 */
[--C-:B------:R-:W-:Y:S01]  /*6290*/  FFMA.FTZ R199, R147, R129, R196.reuse ;  /* 0x0000008193c77223 */ /* 0x100fe200000100c4 */
[----:B------:R-:W-:Y:S01]  /*62a0*/  FMUL.FTZ R105, R2, R125 ;  /* 0x0000007d02697220 */ /* 0x000fe20000410000 */
[-CC-:B------:R-:W-:Y:S01]  /*62b0*/  FFMA.FTZ R106, R188, R129.reuse, R196.reuse ;  /* 0x00000081bc6a7223 */ /* 0x180fe200000100c4 */
[-C--:B------:R-:W-:Y:S01]  /*62c0*/  FFMA.FTZ R198, R190, R129.reuse, R196 ;  /* 0x00000081bec67223 */ /* 0x080fe200000100c4 */
[----:B------:R-:W-:Y:S01]  /*62d0*/  FADD.FTZ R201, R143, -R124 ;  /* 0x8000007c8fc97221 */ /* 0x000fe20000010000 */
[----:B------:R-:W2:Y:S01]  /*62e0*/  @P2 LDC R205, c[0x0][0x40c] ;  /* 0x00010300ffcd2b82 */ /* 0x000ea20000000800 */
[----:B------:R-:W-:Y:S01]  /*62f0*/  FADD.FTZ R209, R192, -R199 ;  /* 0x800000c7c0d17221 */ /* 0x000fe20000010000 */
[----:B------:R-:W-:Y:S01]  /*6300*/  FFMA.FTZ R200, R194, R129, R196 ;  /* 0x00000081c2c87223 */ /* 0x000fe200000100c4 */
[----:B------:R-:W-:Y:S01]  /*6310*/  FSEL R199, R105, RZ, P0 ;  /* 0x000000ff69c77208 */ /* 0x000fe20000000000 */
[----:B------:R-:W-:Y:S01]  /*6320*/  FADD.FTZ R129, R185, -R106 ;  /* 0x8000006ab9817221 */ /* 0x000fe20000010000 */
[----:B------:R-:W-:Y:S01]  /*6330*/  FSEL R196, R104, RZ, P0 ;  /* 0x000000ff68c47208 */ /* 0x000fe20000000000 */
[----:B------:R-:W-:Y:S01]  /*6340*/  FADD.FTZ R203, R187, -R198 ;  /* 0x800000c6bbcb7221 */ /* 0x000fe20000010000 */
[C---:B------:R-:W-:Y:S01]  /*6350*/  FMUL.FTZ R106, R2.reuse, R127 ;  /* 0x0000007f026a7220 */ /* 0x040fe20000410000 */
[----:B------:R-:W3:Y:S01]  /*6360*/  @P2 LDC R207, c[0x0][0x40c] ;  /* 0x00010300ffcf2b82 */ /* 0x000ee20000000800 */
[C---:B------:R-:W-:Y:S01]  /*6370*/  FMUL.FTZ R125, R2.reuse, R201 ;  /* 0x000000c9027d7220 */ /* 0x040fe20000410000 */
[C---:B------:R-:W-:Y:S01]  /*6380*/  FMUL.FTZ R124, R2.reuse, R129 ;  /* 0x00000081027c7220 */ /* 0x040fe20000410000 */
[----:B0-----:R-:W-:Y:S01]  /*6390*/  @P2 FMUL.FTZ R105, R199, R126 ;  /* 0x0000007ec7692220 */ /* 0x001fe20000410000 */
[----:B------:R-:W-:Y:S01]  /*63a0*/  FADD.FTZ R213, R189, -R200 ;  /* 0x800000c8bdd57221 */ /* 0x000fe20000010000 */
[C---:B------:R-:W-:Y:S01]  /*63b0*/  FMUL.FTZ R126, R2.reuse, R203 ;  /* 0x000000cb027e7220 */ /* 0x040fe20000410000 */
[----:B------:R-:W-:Y:S01]  /*63c0*/  FMUL.FTZ R127, R2, R209 ;  /* 0x000000d1027f7220 */ /* 0x000fe20000410000 */
[----:B------:R-:W-:Y:S01]  /*63d0*/  FSEL R198, R106, RZ, P0 ;  /* 0x000000ff6ac67208 */ /* 0x000fe20000000000 */
[----:B------:R-:W0:Y:S01]  /*63e0*/  @P2 LDC R128, c[0x0][0x40c] ;  /* 0x00010300ff802b82 */ /* 0x000e220000000800 */
[----:B-1----:R-:W-:Y:S01]  /*63f0*/  @P2 FMUL.FTZ R104, R196, R107 ;  /* 0x0000006bc4682220 */ /* 0x002fe20000410000 */
[----:B------:R-:W-:Y:S01]  /*6400*/  FSEL R200, R125, RZ, P0 ;  /* 0x000000ff7dc87208 */ /* 0x000fe20000000000 */
[----:B------:R-:W-:Y:S01]  /*6410*/  FMUL.FTZ R129, R2, R213 ;  /* 0x000000d502817220 */ /* 0x000fe20000410000 */
[----:B------:R-:W-:-:S02]  /*6420*/  FSEL R201, R124, RZ, P0 ;  /* 0x000000ff7cc97208 */ /* 0x000fc40000000000 */
[----:B------:R-:W-:Y:S02]  /*6430*/  @P2 F2FP.BF16.F32.PACK_AB R2, RZ, R104 ;  /* 0x00000068ff02223e */ /* 0x000fe400000010ff */
        /* <DEDUP_REMOVED lines=32> */
.L_x_3747:
[----:B0-----:R-:W0:Y:S01]  /*6640*/  @P2 LDC R124, c[0x0][0x40c] ;  /* 0x00010300ff7c2b82 */ /* 0x001e220000000800 */
        /* <DEDUP_REMOVED lines=64> */
.L_x_3746:
[----:B------:R-:W-:Y:S05]  /*6a50*/  BSYNC.RECONVERGENT B1 ;  /* 0x0000000000017941 */ /* 0x000fea0003800200 */
.L_x_3743:
        /* <DEDUP_REMOVED lines=12> */
.L_x_3723:
[----:B------:R-:W-:Y:S05]  /*6b20*/  BSYNC B0 ;  /* 0x0000000000007941 */ /* 0x000fea0003800000 */
.L_x_3722:
        /* <DEDUP_REMOVED lines=46> */
[----:B------:R-:W-:Y:S02]  /*6e10*/  FADD.FTZ R5, R5, R14 ;  /* 0x0000000e05057221 */ /* 0x000fe40000010000 */
[----:B------:R-:W5:Y:S01]  /*6e20*/  LDC R14, c[0x0][0x388] ;  /* 0x0000e200ff0e7b82 */ /* 0x000f620000000800 */
        /* <DEDUP_REMOVED lines=11> */
[----:B----4-:R-:W-:Y:S01]  /*6ee0*/  FADD.FTZ R9, R9, R18 ;  /* 0x0000001209097221 */ /* 0x010fe20000010000 */
[----:B-----5:R-:W-:Y:S02]  /*6ef0*/  IMAD R14, R14, UR4, RZ ;  /* 0x000000040e0e7c24 */ /* 0x020fe4000f8e02ff */
[----:B------:R-:W4:Y:S01]  /*6f00*/  LDS R27, [R6+0x3000] ;  /* 0x00300000061b7984 */ /* 0x000f220000000800 */
[----:B------:R-:W-:-:S03]  /*6f10*/  FADD.FTZ R10, RZ, R10 ;  /* 0x0000000aff0a7221 */ /* 0x000fc60000010000 */
        /* <DEDUP_REMOVED lines=81> */
[----:B----4-:R-:W-:-:S03]  /*7430*/  FADD.FTZ R14, RZ, R14 ;  /* 0x0000000eff0e7221 */ /* 0x010fc60000010000 */
[----:B------:R-:W4:Y:S01]  /*7440*/  LDS R16, [R6+0x1e00] ;  /* 0x001e000006107984 */ /* 0x000f220000000800 */
        /* <DEDUP_REMOVED lines=40> */
.L_x_3727:
        /* <DEDUP_REMOVED lines=8> */
.L_x_3750:
[----:B------:R-:W-:Y:S05]  /*7750*/  BSYNC B1 ;  /* 0x0000000000017941 */ /* 0x000fea0003800000 */
.L_x_3749:
        /* <DEDUP_REMOVED lines=8> */
.L_x_3751:
[----:B------:R-:W-:-:S05]  /*77e0*/  FADD.FTZ R196, R196, R193 ;  /* 0x000000c1c4c47221 */ /* 0x000fca0000010000 */
[----:B------:R-:W-:Y:S01]  /*77f0*/  MOV R206, R196 ;  /* 0x000000c400ce7202 */ /* 0x000fe20000000f00 */
[----:B------:R-:W-:Y:S01]  /*7800*/  HFMA2 R201, -RZ, RZ, 0, 1.1920928955078125e-07 ;  /* 0x00000002ffc97431 */ /* 0x000fe200000001ff */
[----:B------:R-:W-:-:S07]  /*7810*/  MOV R198, R197 ;  /* 0x000000c500c67202 */ /* 0x000fce0000000f00 */
[----:B------:R-:W-:Y:S05]  /*7820*/  WARPSYNC.COLLECTIVE R199, `(.L_x_3752) ;  /* 0x00000000c7087348 */ /* 0x000fea0003c00000 */
[----:B------:R0:W1:Y:S02]  /*7830*/  SHFL.BFLY P1, R197, R206, R201, R208 ;  /* 0x0c0000c9cec57389 */ /* 0x00006400000200d0 */
[----:B01----:R-:W-:Y:S05]  /*7840*/  ENDCOLLECTIVE ;  /* 0x000000000000791b */ /* 0x003fea0003800000 */
.L_x_3752:
[----:B------:R-:W-:-:S05]  /*7850*/  FADD.FTZ R198, R198, R195 ;  /* 0x000000c3c6c67221 */ /* 0x000fca0000010000 */
[----:B------:R-:W-:Y:S02]  /*7860*/  MOV R206, R198 ;  /* 0x000000c600ce7202 */ /* 0x000fe40000000f00 */
[----:B------:R-:W-:-:S07]  /*7870*/  MOV R127, R197 ;  /* 0x000000c5007f7202 */ /* 0x000fce0000000f00 */
[----:B------:R-:W-:Y:S05]  /*7880*/  WARPSYNC.COLLECTIVE R199, `(.L_x_3753) ;  /* 0x00000000c7087348 */ /* 0x000fea0003c00000 */
[----:B------:R0:W1:Y:S02]  /*7890*/  SHFL.BFLY P1, R197, R206, R201, R208 ;  /* 0x0c0000c9cec57389 */ /* 0x00006400000200d0 */
[----:B01----:R-:W-:Y:S05]  /*78a0*/  ENDCOLLECTIVE ;  /* 0x000000000000791b */ /* 0x003fea0003800000 */
.L_x_3753:
[----:B------:R-:W-:-:S05]  /*78b0*/  FADD.FTZ R191, R196, R127 ;  /* 0x0000007fc4bf7221 */ /* 0x000fca0000010000 */
[----:B------:R-:W-:Y:S01]  /*78c0*/  MOV R206, R191 ;  /* 0x000000bf00ce7202 */ /* 0x000fe20000000f00 */
[----:B------:R-:W-:Y:S01]  /*78d0*/  HFMA2 R201, -RZ, RZ, 0, 2.384185791015625e-07 ;  /* 0x00000004ffc97431 */ /* 0x000fe200000001ff */
[----:B------:R-:W-:-:S07]  /*78e0*/  MOV R129, R197 ;  /* 0x000000c500817202 */ /* 0x000fce0000000f00 */
[----:B------:R-:W-:Y:S05]  /*78f0*/  WARPSYNC.COLLECTIVE R199, `(.L_x_3754) ;  /* 0x00000000c7087348 */ /* 0x000fea0003c00000 */
[----:B------:R0:W1:Y:S02]  /*7900*/  SHFL.BFLY P1, R197, R206, R201, R208 ;  /* 0x0c0000c9cec57389 */ /* 0x00006400000200d0 */
[----:B01----:R-:W-:Y:S05]  /*7910*/  ENDCOLLECTIVE ;  /* 0x000000000000791b */ /* 0x003fea0003800000 */
.L_x_3754:
[----:B------:R-:W-:Y:S01]  /*7920*/  FADD.FTZ R129, R198, R129 ;  /* 0x00000081c6817221 */ /* 0x000fe20000010000 */
[----:B------:R-:W-:-:S04]  /*7930*/  PRMT R198, R108, 0x7632, R198 ;  /* 0x000076326cc67816 */ /* 0x000fc800000000c6 */
[----:B------:R-:W-:Y:S02]  /*7940*/  MOV R206, R129 ;  /* 0x0000008100ce7202 */ /* 0x000fe40000000f00 */
[----:B------:R-:W-:-:S07]  /*7950*/  MOV R200, R197 ;  /* 0x000000c500c87202 */ /* 0x000fce0000000f00 */
[----:B------:R-:W-:Y:S05]  /*7960*/  WARPSYNC.COLLECTIVE R199, `(.L_x_3755) ;  /* 0x00000000c7087348 */ /* 0x000fea0003c00000 */
[----:B------:R0:W1:Y:S02]  /*7970*/  SHFL.BFLY P1, R197, R206, R201, R208 ;  /* 0x0c0000c9cec57389 */ /* 0x00006400000200d0 */
[----:B01----:R-:W-:Y:S05]  /*7980*/  ENDCOLLECTIVE ;  /* 0x000000000000791b */ /* 0x003fea0003800000 */
.L_x_3755:
[----:B------:R-:W-:-:S05]  /*7990*/  FADD.FTZ R200, R191, R200 ;  /* 0x000000c8bfc87221 */ /* 0x000fca0000010000 */
[----:B------:R-:W-:Y:S01]  /*79a0*/  MOV R206, R200 ;  /* 0x000000c800ce7202 */ /* 0x000fe20000000f00 */
[----:B------:R-:W-:Y:S01]  /*79b0*/  HFMA2 R201, -RZ, RZ, 0, 4.76837158203125e-07 ;  /* 0x00000008ffc97431 */ /* 0x000fe200000001ff */
[----:B------:R-:W-:-:S07]  /*79c0*/  MOV R202, R197 ;  /* 0x000000c500ca7202 */ /* 0x000fce0000000f00 */
[----:B------:R-:W-:Y:S05]  /*79d0*/  WARPSYNC.COLLECTIVE R199, `(.L_x_3756) ;  /* 0x00000000c7087348 */ /* 0x000fea0003c00000 */
[----:B------:R0:W1:Y:S02]  /*79e0*/  SHFL.BFLY P1, R197, R206, R201, R208 ;  /* 0x0c0000c9cec57389 */ /* 0x00006400000200d0 */
[----:B01----:R-:W-:Y:S05]  /*79f0*/  ENDCOLLECTIVE ;  /* 0x000000000000791b */ /* 0x003fea0003800000 */
.L_x_3756:
[----:B------:R-:W-:-:S05]  /*7a00*/  FADD.FTZ R202, R129, R202 ;  /* 0x000000ca81ca7221 */ /* 0x000fca0000010000 */
[----:B------:R-:W-:Y:S02]  /*7a10*/  MOV R206, R202 ;  /* 0x000000ca00ce7202 */ /* 0x000fe40000000f00 */
[----:B------:R-:W-:-:S07]  /*7a20*/  MOV R127, R197 ;  /* 0x000000c5007f7202 */ /* 0x000fce0000000f00 */
[----:B------:R-:W-:Y:S05]  /*7a30*/  WARPSYNC.COLLECTIVE R199, `(.L_x_3757) ;  /* 0x00000000c7087348 */ /* 0x000fea0003c00000 */
[----:B------:R0:W1:Y:S02]  /*7a40*/  SHFL.BFLY P1, R197, R206, R201, R208 ;  /* 0x0c0000c9cec57389 */ /* 0x00006400000200d0 */
[----:B01----:R-:W-:Y:S05]  /*7a50*/  ENDCOLLECTIVE ;  /* 0x000000000000791b */ /* 0x003fea0003800000 */
.L_x_3757:
[--C-:B------:R-:W-:Y:S01]  /*7a60*/  FADD.FTZ R195, R200, R127.reuse ;  /* 0x0000007fc8c37221 */ /* 0x100fe20000010000 */
[----:B------:R-:W-:-:S04]  /*7a70*/  PRMT R127, R109, 0x7632, R127 ;  /* 0x000076326d7f7816 */ /* 0x000fc8000000007f */
[----:B------:R-:W-:Y:S01]  /*7a80*/  MOV R206, R195 ;  /* 0x000000c300ce7202 */ /* 0x000fe20000000f00 */
[----:B------:R-:W-:Y:S01]  /*7a90*/  HFMA2 R201, -RZ, RZ, 0, 9.5367431640625e-07 ;  /* 0x00000010ffc97431 */ /* 0x000fe200000001ff */
[----:B------:R-:W-:-:S07]  /*7aa0*/  MOV R193, R197 ;  /* 0x000000c500c17202 */ /* 0x000fce0000000f00 */
[----:B------:R-:W-:Y:S05]  /*7ab0*/  WARPSYNC.COLLECTIVE R199, `(.L_x_3758) ;  /* 0x00000000c7087348 */ /* 0x000fea0003c00000 */
[----:B------:R0:W1:Y:S02]  /*7ac0*/  SHFL.BFLY P1, R197, R206, R201, R208 ;  /* 0x0c0000c9cec57389 */ /* 0x00006400000200d0 */
[----:B01----:R-:W-:Y:S05]  /*7ad0*/  ENDCOLLECTIVE ;  /* 0x000000000000791b */ /* 0x003fea0003800000 */
.L_x_3758:
[----:B------:R-:W-:-:S05]  /*7ae0*/  FADD.FTZ R196, R202, R193 ;  /* 0x000000c1cac47221 */ /* 0x000fca0000010000 */
[----:B------:R-:W-:Y:S02]  /*7af0*/  MOV R206, R196 ;  /* 0x000000c400ce7202 */ /* 0x000fe40000000f00 */
[----:B------:R-:W-:-:S07]  /*7b00*/  MOV R204, R197 ;  /* 0x000000c500cc7202 */ /* 0x000fce0000000f00 */
[----:B------:R-:W-:Y:S05]  /*7b10*/  WARPSYNC.COLLECTIVE R199, `(.L_x_3759) ;  /* 0x00000000c7087348 */ /* 0x000fea0003c00000 */
[----:B------:R0:W1:Y:S02]  /*7b20*/  SHFL.BFLY P1, R197, R206, R201, R208 ;  /* 0x0c0000c9cec57389 */ /* 0x00006400000200d0 */
[----:B01----:R-:W-:Y:S05]  /*7b30*/  ENDCOLLECTIVE ;  /* 0x000000000000791b */ /* 0x003fea0003800000 */
.L_x_3759:
[----:B------:R-:W-:Y:S05]  /*7b40*/  BRA `(.L_x_3760) ;  /* 0xffffffa000f07947 */ /* 0x000fea000383ffff */
.L_x_3761:
        /* <DEDUP_REMOVED lines=11> */
.L_x_19989:


//--------------------- .text._ZN10layer_norm13ln_bwd_kernelINS_13Kernel_traitsIf13__nv_bfloat16S2_S2_fjLj1024ELj1ELj4ELj1ELj16ENS_18Kernel_traits_baseILj1024EfS2_S2_S2_fjLj128EEEEELb0ELb1ELb0ELb0EEEvNS_9BwdParamsE --------------------------
	.section	.text._ZN10layer_norm13ln_bwd_kernelINS_13Kernel_traitsIf13__nv_bfloat16S2_S2_fjLj1024ELj1ELj4ELj1ELj16ENS_18Kernel_traits_baseILj1024EfS2_S2_S2_fjLj128EEEEELb0ELb1ELb0ELb0EEEvNS_9BwdParamsE,"ax",@progbits
	.align	128
        .global         _ZN10layer_norm13ln_bwd_kernelINS_13Kernel_traitsIf13__nv_bfloat16S2_S2_fjLj1024ELj1ELj4ELj1ELj16ENS_18Kernel_traits_baseILj1024EfS2_S2_S2_fjLj128EEEEELb0ELb1ELb0ELb0EEEvNS_9BwdParamsE
        .type           _ZN10layer_norm13ln_bwd_kernelINS_13Kernel_traitsIf13__nv_bfloat16S2_S2_fjLj1024ELj1ELj4ELj1ELj16ENS_18Kernel_traits_baseILj1024EfS2_S2_S2_fjLj128EEEEELb0ELb1ELb0ELb0EEEvNS_9BwdParamsE,@function
        .size           _ZN10layer_norm13ln_bwd_kernelINS_13Kernel_traitsIf13__nv_bfloat16S2_S2_fjLj1024ELj1ELj4ELj1ELj16ENS_18Kernel_traits_baseILj1024EfS2_S2_S2_fjLj128EEEEELb0ELb1ELb0ELb0EEEvNS_9BwdParamsE,(.L_x_19990 - _ZN10layer_norm13ln_bwd_kernelINS_13Kernel_traitsIf13__nv_bfloat16S2_S2_fjLj1024ELj1ELj4ELj1ELj16ENS_18Kernel_traits_baseILj1024EfS2_S2_S2_fjLj128EEEEELb0ELb1ELb0ELb0EEEvNS_9BwdParamsE)
        .other          _ZN10layer_norm13ln_bwd_kernelINS_13Kernel_traitsIf13__nv_bfloat16S2_S2_fjLj1024ELj1ELj4ELj1ELj16ENS_18Kernel_traits_baseILj1024EfS2_S2_S2_fjLj128EEEEELb0ELb1ELb0ELb0EEEvNS_9BwdParamsE,@"STO_CUDA_ENTRY STV_DEFAULT"
_ZN10layer_norm13ln_bwd_kernelINS_13Kernel_traitsIf13__nv_bfloat16S2_S2_fjLj1024ELj1ELj4ELj1ELj16ENS_18Kernel_traits_baseILj1024EfS2_S2_S2_fjLj128EEEEELb0ELb1ELb0ELb0EEEvNS_9BwdParamsE:
.text._ZN10layer_norm13ln_bwd_kernelINS_13Kernel_traitsIf13__nv_bfloat16S2_S2_fjLj1024ELj1ELj4ELj1ELj16ENS_18Kernel_traits_baseILj1024EfS2_S2_S2_fjLj128EEEEELb0ELb1ELb0ELb0EEEvNS_9BwdParamsE:
[----:B------:R-:W0:Y:S02]  /*0000*/  LDC R1, c[0x0][0x37c] ;  /* 0x0000df00ff017b82 */ /* 0x000e240000000800 */
[----:B0-----:R-:W-:Y:S01]  /*0010*/  IADD3 R1, PT, PT, R1, -0x30, RZ ;  /* 0xffffffd001017810 */ /* 0x001fe20007ffe0ff */
[----:B------:R-:W0:Y:S01]  /*0020*/  S2R R22, SR_TID.X ;  /* 0x0000000000167919 */ /* 0x000e220000002100 */
[----:B------:R-:W1:Y:S03]  /*0030*/  LDCU UR4, c[0x0][0x388] ;  /* 0x00007100ff0477ac */ /* 0x000e660008000800 */
[----:B------:R2:W3:Y:S01]  /*0040*/  LDL.64 R60, [R1+0x18] ;  /* 0x00001800013c7983 */ /* 0x0004e20000100a00 */
[----:B------:R-:W4:Y:S03]  /*0050*/  LDCU.64 UR6, c[0x0][0x358] ;  /* 0x00006b00ff0677ac */ /* 0x000f260008000a00 */
[----:B------:R2:W3:Y:S01]  /*0060*/  LDL.64 R62, [R1+0x20] ;  /* 0x00002000013e7983 */ /* 0x0004e20000100a00 */
[----:B------:R-:W2:Y:S03]  /*0070*/  LDCU UR5, c[0x0][0x384] ;  /* 0x00007080ff0577ac */ /* 0x000ea60008000800 */
[----:B------:R0:W2:Y:S01]  /*0080*/  LDL.64 R24, [R1+0x8] ;  /* 0x0000080001187983 */ /* 0x0000a20000100a00 */
[----:B------:R-:W0:Y:S03]  /*0090*/  LDCU UR14, c[0x0][0x388] ;  /* 0x00007100ff0e77ac */ /* 0x000e260008000800 */
[----:B------:R0:W2:Y:S01]  /*00a0*/  LDL.64 R26, [R1+0x10] ;  /* 0x00001000011a7983 */ /* 0x0000a20000100a00 */
[----:B------:R-:W2:Y:S01]  /*00b0*/  LDCU.U8 UR8, c[0x0][0x410] ;  /* 0x00008200ff0877ac */ /* 0x000ea20008000000 */
[----:B-1----:R-:W-:Y:S01]  /*00c0*/  MOV R2, UR4 ;  /* 0x0000000400027c02 */ /* 0x002fe20008000f00 */
[----:B------:R-:W1:Y:S03]  /*00d0*/  LDCU UR9, c[0x0][0x400] ;  /* 0x00008000ff0977ac */ /* 0x000e660008000800 */
[----:B------:R-:W-:Y:S01]  /*00e0*/  SHF.R.S32.HI R0, RZ, 0x1f, R2 ;  /* 0x0000001fff007819 */ /* 0x000fe20000011402 */
[----:B------:R4:W-:Y:S01]  /*00f0*/  STL [R1], R2 ;  /* 0x0000000201007387 */ /* 0x0009e20000100800 */
[----:B------:R-:W1:Y:S02]  /*0100*/  LDCU.64 UR12, c[0x0][0x478] ;  /* 0x00008f00ff0c77ac */ /* 0x000e640008000a00 */
        /* <DEDUP_REMOVED lines=9> */
[----:B----4-:R-:W0:Y:S08]  /*01a0*/  @P0 LDC.64 R2, c[0x0][0x3d0] ;  /* 0x0000f400ff020b82 */ /* 0x010e300000000a00 */
[----:B------:R-:W4:Y:S08]  /*01b0*/  @P0 LDC.64 R4, c[0x0][0x3e8] ;  /* 0x0000fa00ff040b82 */ /* 0x000f300000000a00 */
[----:B------:R-:W1:Y:S08]  /*01c0*/  @P1 LDC.64 R6, c[0x0][0x3d0] ;  /* 0x0000f400ff061b82 */ /* 0x000e700000000a00 */
[----:B------:R-:W1:Y:S01]  /*01d0*/  @P1 LDC.64 R8, c[0x0][0x3e8] ;  /* 0x0000fa00ff081b82 */ /* 0x000e620000000a00 */
[----:B0-----:R-:W-:-:S07]  /*01e0*/  @P0 IMAD.WIDE.U32 R2, R23, 0x20, R2 ;  /* 0x0000002017020825 */ /* 0x001fce00078e0002 */
[----:B------:R-:W0:Y:S01]  /*01f0*/  @P2 LDC.64 R14, c[0x0][0x3d0] ;  /* 0x0000f400ff0e2b82 */ /* 0x000e220000000a00 */
[C---:B----4-:R-:W-:Y:S01]  /*0200*/  @P0 IMAD.WIDE.U32 R4, R23.reuse, 0x20, R4 ;  /* 0x0000002017040825 */ /* 0x050fe200078e0004 */
[----:B------:R-:W-:Y:S02]  /*0210*/  @P0 LOP3.LUT R23, R23, 0x20, RZ, 0xfc, !PT ;  /* 0x0000002017170812 */ /* 0x000fe400078efcff */
[----:B------:R-:W-:Y:S02]  /*0220*/  SHF.R.U32.HI R249, RZ, 0x5, R22 ;  /* 0x00000005fff97819 */ /* 0x000fe40000011616 */
[----:B------:R4:W5:Y:S02]  /*0230*/  @P0 LDG.E.128 R28, desc[UR6][R4.64] ;  /* 0x00000006041c0981 */ /* 0x000964000c1e1d00 */
[----:B------:R-:W4:Y:S01]  /*0240*/  @P2 LDC.64 R16, c[0x0][0x3e8] ;  /* 0x0000fa00ff102b82 */ /* 0x000f220000000a00 */
[C---:B-1----:R-:W-:Y:S01]  /*0250*/  @P1 IMAD.WIDE.U32 R10, R23.reuse, 0x20, R6 ;  /* 0x00000020170a1825 */ /* 0x042fe200078e0006 */
[----:B------:R1:W5:Y:S04]  /*0260*/  @P0 LDG.E.128 R32, desc[UR6][R4.64+0x10] ;  /* 0x0000100604200981 */ /* 0x000368000c1e1d00 */
[----:B------:R1:W5:Y:S02]  /*0270*/  @P1 LDG.E.128 R244, desc[UR6][R10.64] ;  /* 0x000000060af41981 */ /* 0x000364000c1e1d00 */
[----:B------:R-:W1:Y:S01]  /*0280*/  @P3 LDC.64 R18, c[0x0][0x3d0] ;  /* 0x0000f400ff123b82 */ /* 0x000e620000000a00 */
[C---:B------:R-:W-:Y:S01]  /*0290*/  @P1 IMAD.WIDE.U32 R12, R23.reuse, 0x20, R8 ;  /* 0x00000020170c1825 */ /* 0x040fe200078e0008 */
[----:B------:R-:W-:Y:S01]  /*02a0*/  @P1 IADD3 R23, PT, PT, R23, 0x20, RZ ;  /* 0x0000002017171810 */ /* 0x000fe20007ffe0ff */
[----:B------:R0:W5:Y:S04]  /*02b0*/  @P1 LDG.E.128 R240, desc[UR6][R10.64+0x10] ;  /* 0x000010060af01981 */ /* 0x000168000c1e1d00 */
[----:B------:R0:W5:Y:S01]  /*02c0*/  @P1 LDG.E.128 R36, desc[UR6][R12.64] ;  /* 0x000000060c241981 */ /* 0x000162000c1e1d00 */
[----:B------:R-:W1:Y:S01]  /*02d0*/  @P3 LDC.64 R20, c[0x0][0x3e8] ;  /* 0x0000fa00ff143b82 */ /* 0x000e620000000a00 */
[----:B0-----:R-:W-:-:S02]  /*02e0*/  @P2 IMAD.WIDE.U32 R14, R23, 0x20, R14 ;  /* 0x00000020170e2825 */ /* 0x001fc400078e000e */
[----:B------:R0:W5:Y:S04]  /*02f0*/  @P1 LDG.E.128 R40, desc[UR6][R12.64+0x10] ;  /* 0x000010060c281981 */ /* 0x000168000c1e1d00 */
[----:B------:R0:W5:Y:S01]  /*0300*/  @P2 LDG.E.128 R236, desc[UR6][R14.64] ;  /* 0x000000060eec2981 */ /* 0x000162000c1e1d00 */
[C---:B----4-:R-:W-:Y:S01]  /*0310*/  @P2 IMAD.WIDE.U32 R16, R23.reuse, 0x20, R16 ;  /* 0x0000002017102825 */ /* 0x050fe200078e0010 */
[----:B------:R-:W-:Y:S02]  /*0320*/  @P2 IADD3 R23, PT, PT, R23, 0x20, RZ ;  /* 0x0000002017172810 */ /* 0x000fe40007ffe0ff */
[----:B------:R0:W5:Y:S04]  /*0330*/  @P2 LDG.E.128 R232, desc[UR6][R14.64+0x10] ;  /* 0x000010060ee82981 */ /* 0x000168000c1e1d00 */
[----:B------:R0:W5:Y:S01]  /*0340*/  @P2 LDG.E.128 R44, desc[UR6][R16.64] ;  /* 0x00000006102c2981 */ /* 0x000162000c1e1d00 */
[----:B-1----:R-:W-:-:S03]  /*0350*/  @P3 IMAD.WIDE.U32 R6, R23, 0x20, R18 ;  /* 0x0000002017063825 */ /* 0x002fc600078e0012 */
[----:B------:R0:W5:Y:S04]  /*0360*/  @P2 LDG.E.128 R48, desc[UR6][R16.64+0x10] ;  /* 0x0000100610302981 */ /* 0x000168000c1e1d00 */
[----:B------:R0:W5:Y:S01]  /*0370*/  @P3 LDG.E.128 R228, desc[UR6][R6.64] ;  /* 0x0000000606e43981 */ /* 0x000162000c1e1d00 */
[----:B------:R-:W-:-:S03]  /*0380*/  @P3 IMAD.WIDE.U32 R8, R23, 0x20, R20 ;  /* 0x0000002017083825 */ /* 0x000fc600078e0014 */
[----:B------:R0:W5:Y:S04]  /*0390*/  @P3 LDG.E.128 R224, desc[UR6][R6.64+0x10] ;  /* 0x0000100606e03981 */ /* 0x000168000c1e1d00 */
[----:B------:R0:W5:Y:S04]  /*03a0*/  @P3 LDG.E.128 R52, desc[UR6][R8.64] ;  /* 0x0000000608343981 */ /* 0x000168000c1e1d00 */
[----:B------:R0:W5:Y:S04]  /*03b0*/  @P3 LDG.E.128 R56, desc[UR6][R8.64+0x10] ;  /* 0x0000100608383981 */ /* 0x000168000c1e1d00 */
[----:B---3--:R-:W3:Y:S04]  /*03c0*/  @P0 LDG.E.128 R60, desc[UR6][R2.64] ;  /* 0x00000006023c0981 */ /* 0x008ee8000c1e1d00 */
[----:B--2---:R-:W2:Y:S01]  /*03d0*/  @P0 LDG.E.128 R24, desc[UR6][R2.64+0x10] ;  /* 0x0000100602180981 */ /* 0x004ea2000c1e1d00 */
[----:B------:R-:W1:Y:S01]  /*03e0*/  S2UR UR4, SR_CTAID.X ;  /* 0x00000000000479c3 */ /* 0x000e620000002500 */
[----:B------:R-:W-:Y:S01]  /*03f0*/  BSSY B0, `(.L_x_3762) ;  /* 0x00008de000007945 */ /* 0x000fe20003800000 */
[----:B-1----:R-:W-:-:S06]  /*0400*/  USHF.L.U32 UR4, UR4, 0x2, URZ ;  /* 0x0000000204047899 */ /* 0x002fcc00080006ff */
[----:B------:R-:W-:Y:S02]  /*0410*/  LOP3.LUT R249, R249, UR4, RZ, 0xfc, !PT ;  /* 0x00000004f9f97c12 */ /* 0x000fe4000f8efcff */
        /* <DEDUP_REMOVED lines=46> */
[----:B---3--:R1:W-:Y:S04]  /*0700*/  @P0 STL.64 [R1+0x18], R60 ;  /* 0x0000183c01000387 */ /* 0x0083e80000100a00 */
[----:B------:R3:W-:Y:S04]  /*0710*/  @P0 STL.64 [R1+0x20], R62 ;  /* 0x0000203e01000387 */ /* 0x0007e80000100a00 */
[----:B--2---:R0:W-:Y:S04]  /*0720*/  @P0 STL.64 [R1+0x8], R24 ;  /* 0x0000081801000387 */ /* 0x0041e80000100a00 */
[----:B------:R0:W-:Y:S01]  /*0730*/  @P0 STL.64 [R1+0x10], R26 ;  /* 0x0000101a01000387 */ /* 0x0001e20000100a00 */
[----:B------:R-:W-:-:S02]  /*0740*/  ISETP.GE.AND P0, PT, R249, UR5, PT ;  /* 0x00000005f9007c0c */ /* 0x000fc4000bf06270 */
[----:B-1----:R-:W-:Y:S02]  /*0750*/  CS2R R60, SRZ ;  /* 0x00000000003c7805 */ /* 0x002fe4000001ff00 */
[----:B---3--:R-:W-:-:S09]  /*0760*/  CS2R R62, SRZ ;  /* 0x00000000003e7805 */ /* 0x008fd2000001ff00 */
[----:B0-----:R-:W-:Y:S05]  /*0770*/  @P0 BRA `(.L_x_3763) ;  /* 0x0000008800940947 */ /* 0x001fea0003800000 */
        /* <DEDUP_REMOVED lines=51> */
.L_x_3811:
[----:B------:R-:W0:Y:S08]  /*0ab0*/  @P0 LDC.64 R172, c[0x0][0x3e0] ;  /* 0x0000f800ffac0b82 */ /* 0x000e300000000a00 */
[----:B-----5:R-:W1:Y:S01]  /*0ac0*/  LDC.64 R180, c[0x0][0x3c8] ;  /* 0x0000f200ffb47b82 */ /* 0x020e620000000a00 */
[----:B0-----:R-:W-:-:S05]  /*0ad0*/  @P0 IMAD.WIDE R172, R249, 0x2, R172 ;  /* 0x00000002f9ac0825 */ /* 0x001fca00078e02ac */
[----:B------:R0:W2:Y:S02]  /*0ae0*/  @P0 LDG.E.U16 R23, desc[UR6][R172.64] ;  /* 0x00000006ac170981 */ /* 0x0000a4000c1e1500 */
[----:B0-----:R-:W0:Y:S02]  /*0af0*/  LDC.64 R172, c[0x0][0x3c0] ;  /* 0x0000f000ffac7b82 */ /* 0x001e240000000a00 */
[----:B0-----:R-:W-:-:S05]  /*0b00*/  IMAD.WIDE R172, R249, 0x4, R172 ;  /* 0x00000004f9ac7825 */ /* 0x001fca00078e02ac */
[----:B------:R1:W3:Y:S01]  /*0b10*/  LDG.E R174, desc[UR6][R172.64] ;  /* 0x00000006acae7981 */ /* 0x0002e2000c1e1900 */
[----:B------:R-:W0:Y:S01]  /*0b20*/  S2R R175, SR_TID.X ;  /* 0x0000000000af7919 */ /* 0x000e220000002100 */
[----:B------:R-:W-:Y:S02]  /*0b30*/  MOV R186, UR14 ;  /* 0x0000000e00ba7c02 */ /* 0x000fe40008000f00 */
[----:B------:R-:W-:-:S03]  /*0b40*/  ISETP.NE.U32.AND P1, PT, RZ, UR10, PT ;  /* 0x0000000aff007c0c */ /* 0x000fc6000bf25070 */
[----:B------:R4:W-:Y:S01]  /*0b50*/  STL [R1], R186 ;  /* 0x000000ba01007387 */ /* 0x0009e20000100800 */
[----:B-1----:R-:W-:-:S04]  /*0b60*/  IMAD.WIDE R172, R249, 0x4, R180 ;  /* 0x00000004f9ac7825 */ /* 0x002fc800078e02b4 */
[----:B------:R-:W-:Y:S01]  /*0b70*/  HFMA2 R180, -RZ, RZ, 1.875, 0 ;  /* 0x3f800000ffb47431 */ /* 0x000fe200000001ff */
[----:B------:R-:W-:Y:S01]  /*0b80*/  ISETP.NE.AND.EX P1, PT, RZ, UR11, PT, P1 ;  /* 0x0000000bff007c0c */ /* 0x000fe2000bf25310 */
[----:B-----5:R1:W5:Y:S01]  /*0b90*/  LDG.E R181, desc[UR6][R172.64] ;  /* 0x00000006acb57981 */ /* 0x020362000c1e1900 */
[----:B------:R-:W-:Y:S01]  /*0ba0*/  ISETP.NE.AND P2, PT, RZ, UR8, PT ;  /* 0x00000008ff007c0c */ /* 0x000fe2000bf45270 */
[----:B------:R-:W-:Y:S01]  /*0bb0*/  BSSY.RECONVERGENT B1, `(.L_x_3764) ;  /* 0x0000301000017945 */ /* 0x000fe20003800200 */
[----:B--2---:R-:W-:Y:S01]  /*0bc0*/  @P0 SHF.L.U32 R180, R23, 0x10, RZ ;  /* 0x0000001017b40819 */ /* 0x004fe200000006ff */
[----:B------:R-:W-:-:S05]  /*0bd0*/  IMAD R23, R249, R186, RZ ;  /* 0x000000baf9177224 */ /* 0x000fca00078e02ff */
[----:B-1----:R-:W-:-:S04]  /*0be0*/  SHF.R.S32.HI R172, RZ, 0x1f, R23 ;  /* 0x0000001fffac7819 */ /* 0x002fc80000011417 */
[----:B------:R-:W-:Y:S02]  /*0bf0*/  LEA.HI R23, R172, R23, RZ, 0x3 ;  /* 0x00000017ac177211 */ /* 0x000fe400078f18ff */
[----:B0-----:R-:W-:-:S04]  /*0c00*/  LOP3.LUT R172, R175, 0x1f, RZ, 0xc0, !PT ;  /* 0x0000001fafac7812 */ /* 0x001fc800078ec0ff */
[----:B------:R-:W-:Y:S02]  /*0c10*/  LEA.HI.SX32 R23, R23, R172, 0x1d ;  /* 0x000000ac17177211 */ /* 0x000fe400078feaff */
[----:B---3--:R-:W-:Y:S01]  /*0c20*/  FSEL R194, R174, RZ, !P2 ;  /* 0x000000ffaec27208 */ /* 0x008fe20005000000 */
[----:B----4-:R-:W-:Y:S06]  /*0c30*/  @P1 BRA `(.L_x_3765) ;  /* 0x0000001400d01947 */ /* 0x010fec0003800000 */
[C---:B------:R-:W-:Y:S01]  /*0c40*/  ISETP.GE.U32.AND P2, PT, R248.reuse, 0x20, PT ;  /* 0x00000020f800780c */ /* 0x040fe20003f46070 */
[----:B------:R-:W-:Y:S01]  /*0c50*/  BSSY.RECONVERGENT B2, `(.L_x_3766) ;  /* 0x0000066000027945 */ /* 0x000fe20003800200 */
[C---:B------:R-:W-:Y:S02]  /*0c60*/  ISETP.GE.U32.AND P3, PT, R248.reuse, 0x40, PT ;  /* 0x00000040f800780c */ /* 0x040fe40003f66070 */
[----:B------:R-:W-:Y:S02]  /*0c70*/  CS2R R186, SRZ ;  /* 0x0000000000ba7805 */ /* 0x000fe4000001ff00 */
[C---:B------:R-:W-:Y:S02]  /*0c80*/  ISETP.GE.U32.AND P4, PT, R248.reuse, 0x60, PT ;  /* 0x00000060f800780c */ /* 0x040fe40003f86070 */
[----:B------:R-:W-:Y:S02]  /*0c90*/  ISETP.GE.U32.AND P5, PT, R248, 0x80, PT ;  /* 0x00000080f800780c */ /* 0x000fe40003fa6070 */
[----:B------:R-:W-:-:S03]  /*0ca0*/  MOV R223, R23 ;  /* 0x0000001700df7202 */ /* 0x000fc60000000f00 */
[----:B------:R-:W-:Y:S08]  /*0cb0*/  @!P2 BRA `(.L_x_3767) ;  /* 0x00000004007ca947 */ /* 0x000ff00003800000 */
[----:B------:R-:W0:Y:S01]  /*0cc0*/  LDC.64 R18, c[0x0][0x3a8] ;  /* 0x0000ea00ff127b82 */ /* 0x000e220000000a00 */
[----:B------:R-:W2:Y:S04]  /*0cd0*/  LDL R222, [R1+0x1c] ;  /* 0x00001c0001de7983 */ /* 0x000ea80000100800 */
[----:B------:R-:W3:Y:S03]  /*0ce0*/  LDL R221, [R1+0x20] ;  /* 0x0000200001dd7983 */ /* 0x000ee60000100800 */
[----:B------:R-:W1:Y:S01]  /*0cf0*/  LDC.64 R20, c[0x0][0x428] ;  /* 0x00010a00ff147b82 */ /* 0x000e620000000a00 */
[----:B------:R-:W4:Y:S04]  /*0d00*/  LDL R252, [R1+0x24] ;  /* 0x0000240001fc7983 */ /* 0x000f280000100800 */
[----:B------:R-:W4:Y:S04]  /*0d10*/  LDL R251, [R1+0xc] ;  /* 0x00000c0001fb7983 */ /* 0x000f280000100800 */
[----:B------:R-:W4:Y:S04]  /*0d20*/  LDL R223, [R1+0x10] ;  /* 0x0000100001df7983 */ /* 0x000f280000100800 */
[----:B------:R-:W4:Y:S01]  /*0d30*/  LDL R250, [R1+0x14] ;  /* 0x0000140001fa7983 */ /* 0x000f220000100800 */
[----:B0-----:R-:W-:-:S05]  /*0d40*/  IMAD.WIDE.U32 R18, R23, 0x10, R18 ;  /* 0x0000001017127825 */ /* 0x001fca00078e0012 */
[----:B------:R-:W2:Y:S01]  /*0d50*/  LDG.E.128 R172, desc[UR6][R18.64] ;  /* 0x0000000612ac7981 */ /* 0x000ea2000c1e1d00 */
[----:B-1----:R-:W-:-:S05]  /*0d60*/  IMAD.WIDE.U32 R20, R23, 0x10, R20 ;  /* 0x0000001017147825 */ /* 0x002fca00078e0014 */
[----:B------:R-:W3:Y:S01]  /*0d70*/  LDG.E.128 R184, desc[UR6][R20.64] ;  /* 0x0000000614b87981 */ /* 0x000ee2000c1e1d00 */
[----:B--2---:R-:W-:Y:S02]  /*0d80*/  PRMT R217, R172, 0x7632, R217 ;  /* 0x00007632acd97816 */ /* 0x004fe400000000d9 */
[----:B------:R-:W-:Y:S02]  /*0d90*/  SHF.L.U32 R220, R173, 0x10, RZ ;  /* 0x00000010addc7819 */ /* 0x000fe400000006ff */
[C---:B------:R-:W-:Y:S02]  /*0da0*/  PRMT R0, R174.reuse, 0x7632, R0 ;  /* 0x00007632ae007816 */ /* 0x040fe40000000000 */
[----:B------:R-:W-:Y:S02]  /*0db0*/  SHF.L.U32 R218, R174, 0x10, RZ ;  /* 0x00000010aeda7819 */ /* 0x000fe400000006ff */
[C---:B---3--:R-:W-:Y:S02]  /*0dc0*/  PRMT R174, R184.reuse, 0x7632, R174 ;  /* 0x00007632b8ae7816 */ /* 0x048fe400000000ae */
[----:B------:R-:W-:-:S02]  /*0dd0*/  SHF.L.U32 R21, R184, 0x10, RZ ;  /* 0x00000010b8157819 */ /* 0x000fc400000006ff */
[----:B------:R-:W-:Y:S01]  /*0de0*/  SHF.L.U32 R184, R217, 0x10, RZ ;  /* 0x00000010d9b87819 */ /* 0x000fe200000006ff */
[----:B------:R-:W-:Y:S01]  /*0df0*/  FADD.FTZ R217, -R194, R220 ;  /* 0x000000dcc2d97221 */ /* 0x000fe20000010100 */
[----:B------:R-:W-:Y:S01]  /*0e00*/  SHF.L.U32 R219, R172, 0x10, RZ ;  /* 0x00000010acdb7819 */ /* 0x000fe200000006ff */
[----:B------:R-:W2:Y:S01]  /*0e10*/  LDL R220, [R1+0x18] ;  /* 0x0000180001dc7983 */ /* 0x000ea20000100800 */
[C---:B------:R-:W-:Y:S02]  /*0e20*/  PRMT R18, R185.reuse, 0x7632, R18 ;  /* 0x00007632b9127816 */ /* 0x040fe40000000012 */
[----:B------:R-:W-:Y:S01]  /*0e30*/  SHF.L.U32 R216, R185, 0x10, RZ ;  /* 0x00000010b9d87819 */ /* 0x000fe200000006ff */
[----:B------:R-:W-:Y:S02]  /*0e40*/  FADD.FTZ R185, -R194, R219 ;  /* 0x000000dbc2b97221 */ /* 0x000fe40000010100 */
[----:B------:R-:W3:Y:S01]  /*0e50*/  LDL R219, [R1+0x8] ;  /* 0x0000080001db7983 */ /* 0x000ee20000100800 */
[----:B------:R-:W-:-:S02]  /*0e60*/  PRMT R19, R173, 0x7632, R19 ;  /* 0x00007632ad137816 */ /* 0x000fc40000000013 */
[C---:B------:R-:W-:Y:S02]  /*0e70*/  PRMT R22, R175.reuse, 0x7632, R22 ;  /* 0x00007632af167816 */ /* 0x040fe40000000016 */
[----:B------:R-:W-:Y:S02]  /*0e80*/  SHF.L.U32 R173, R175, 0x10, RZ ;  /* 0x00000010afad7819 */ /* 0x000fe400000006ff */
[----:B------:R-:W-:Y:S02]  /*0e90*/  SHF.L.U32 R175, R19, 0x10, RZ ;  /* 0x0000001013af7819 */ /* 0x000fe400000006ff */
[----:B------:R-:W-:Y:S01]  /*0ea0*/  SHF.L.U32 R19, R0, 0x10, RZ ;  /* 0x0000001000137819 */ /* 0x000fe200000006ff */
[----:B-----5:R-:W-:Y:S01]  /*0eb0*/  FMUL.FTZ R0, R181, R185 ;  /* 0x000000b9b5007220 */ /* 0x020fe20000410000 */
[----:B------:R-:W-:Y:S01]  /*0ec0*/  FADD.FTZ R218, -R194, R218 ;  /* 0x000000dac2da7221 */ /* 0x000fe20000010100 */
[----:B------:R-:W-:Y:S01]  /*0ed0*/  SHF.L.U32 R20, R186, 0x10, RZ ;  /* 0x00000010ba147819 */ /* 0x000fe200000006ff */
[----:B------:R-:W-:Y:S01]  /*0ee0*/  FADD.FTZ R92, R92, R21 ;  /* 0x000000155c5c7221 */ /* 0x000fe20000010000 */
[----:B------:R-:W-:Y:S01]  /*0ef0*/  FFMA.FTZ R60, R0, R21, R60 ;  /* 0x00000015003c7223 */ /* 0x000fe2000001003c */
[----:B------:R-:W-:Y:S01]  /*0f00*/  PRMT R17, R186, 0x7632, R17 ;  /* 0x00007632ba117816 */ /* 0x000fe20000000011 */
[C---:B------:R-:W-:Y:S01]  /*0f10*/  FADD.FTZ R186, -R194.reuse, R173 ;  /* 0x000000adc2ba7221 */ /* 0x040fe20000010100 */
[----:B------:R-:W-:Y:S01]  /*0f20*/  FADD.FTZ R184, -R194, R184 ;  /* 0x000000b8c2b87221 */ /* 0x000fe20000010100 */
[----:B------:R-:W-:Y:S01]  /*0f30*/  FADD.FTZ R96, R96, R20 ;  /* 0x0000001460607221 */ /* 0x000fe20000010000 */
[----:B------:R-:W-:-:S02]  /*0f40*/  SHF.L.U32 R174, R174, 0x10, RZ ;  /* 0x00000010aeae7819 */ /* 0x000fc400000006ff */
[----:B------:R-:W-:-:S03]  /*0f50*/  FMUL.FTZ R184, R181, R184 ;  /* 0x000000b8b5b87220 */ /* 0x000fc60000410000 */
[----:B------:R-:W-:Y:S01]  /*0f60*/  FADD.FTZ R93, R93, R174 ;  /* 0x000000ae5d5d7221 */ /* 0x000fe20000010000 */
[-C--:B------:R-:W-:Y:S01]  /*0f70*/  FFMA.FTZ R61, R184, R174.reuse, R61 ;  /* 0x000000aeb83d7223 */ /* 0x080fe2000001003d */
[----:B------:R-:W-:Y:S01]  /*0f80*/  FMUL.FTZ R222, R222, R174 ;  /* 0x000000aedede7220 */ /* 0x000fe20000410000 */
[----:B------:R-:W-:Y:S01]  /*0f90*/  SHF.L.U32 R173, R22, 0x10, RZ ;  /* 0x0000001016ad7819 */ /* 0x000fe200000006ff */
[----:B------:R-:W-:Y:S01]  /*0fa0*/  FMUL.FTZ R22, R181, R217 ;  /* 0x000000d9b5167220 */ /* 0x000fe20000410000 */
[----:B------:R-:W-:Y:S01]  /*0fb0*/  SHF.L.U32 R18, R18, 0x10, RZ ;  /* 0x0000001012127819 */ /* 0x000fe200000006ff */
[----:B------:R-:W-:Y:S01]  /*0fc0*/  FMUL.FTZ R221, R221, R216 ;  /* 0x000000d8dddd7220 */ /* 0x000fe20000410000 */
[----:B------:R-:W-:-:S03]  /*0fd0*/  SHF.L.U32 R17, R17, 0x10, RZ ;  /* 0x0000001011117819 */ /* 0x000fc600000006ff */
[----:B------:R-:W-:Y:S01]  /*0fe0*/  FADD.FTZ R95, R95, R18 ;  /* 0x000000125f5f7221 */ /* 0x000fe20000010000 */
[C---:B------:R-:W-:Y:S02]  /*0ff0*/  PRMT R172, R187.reuse, 0x7632, R172 ;  /* 0x00007632bbac7816 */ /* 0x040fe400000000ac */
[----:B------:R-:W-:Y:S01]  /*1000*/  SHF.L.U32 R187, R187, 0x10, RZ ;  /* 0x00000010bbbb7819 */ /* 0x000fe200000006ff */
[----:B------:R-:W-:Y:S01]  /*1010*/  FADD.FTZ R173, -R194, R173 ;  /* 0x000000adc2ad7221 */ /* 0x000fe20000010100 */
[----:B------:R-:W-:-:S03]  /*1020*/  SHF.L.U32 R172, R172, 0x10, RZ ;  /* 0x00000010acac7819 */ /* 0x000fc600000006ff */
[----:B----4-:R-:W-:Y:S01]  /*1030*/  FMUL.FTZ R217, R223, R187 ;  /* 0x000000bbdfd97220 */ /* 0x010fe20000410000 */
[----:B------:R-:W-:Y:S01]  /*1040*/  FADD.FTZ R94, R94, R216 ;  /* 0x000000d85e5e7221 */ /* 0x000fe20000010000 */
[----:B------:R-:W-:Y:S01]  /*1050*/  FFMA.FTZ R62, R22, R216, R62 ;  /* 0x000000d8163e7223 */ /* 0x000fe2000001003e */
[----:B------:R-:W-:Y:S01]  /*1060*/  FADD.FTZ R97, R97, R17 ;  /* 0x0000001161617221 */ /* 0x000fe20000010000 */
[----:B------:R-:W-:Y:S01]  /*1070*/  FMUL.FTZ R216, R250, R172 ;  /* 0x000000acfad87220 */ /* 0x000fe20000410000 */
[----:B------:R-:W-:Y:S01]  /*1080*/  FADD.FTZ R98, R98, R187 ;  /* 0x000000bb62627221 */ /* 0x000fe20000010000 */
[----:B------:R-:W-:Y:S01]  /*1090*/  FADD.FTZ R99, R99, R172 ;  /* 0x000000ac63637221 */ /* 0x000fe20000010000 */
[----:B------:R-:W-:Y:S01]  /*10a0*/  IADD3 R223, PT, PT, R23, 0x20, RZ ;  /* 0x0000002017df7810 */ /* 0x000fe20007ffe0ff */
[----:B--2---:R-:W-:Y:S01]  /*10b0*/  FMUL.FTZ R185, R220, R21 ;  /* 0x00000015dcb97220 */ /* 0x004fe20000410000 */
[----:B------:R-:W-:-:S04]  /*10c0*/  FMUL.FTZ R21, R181, R218 ;  /* 0x000000dab5157220 */ /* 0x000fc80000410000 */
[-C--:B------:R-:W-:Y:S01]  /*10d0*/  FFMA.FTZ R64, R21, R20.reuse, R64 ;  /* 0x0000001415407223 */ /* 0x080fe20000010040 */
[----:B---3--:R-:W-:Y:S01]  /*10e0*/  FMUL.FTZ R219, R219, R20 ;  /* 0x00000014dbdb7220 */ /* 0x008fe20000410000 */
[C---:B------:R-:W-:Y:S01]  /*10f0*/  FMUL.FTZ R20, R181.reuse, R186 ;  /* 0x000000bab5147220 */ /* 0x040fe20000410000 */
[C---:B------:R-:W-:Y:S01]  /*1100*/  FADD.FTZ R186, -R194.reuse, R175 ;  /* 0x000000afc2ba7221 */ /* 0x040fe20000010100 */
[----:B------:R-:W-:Y:S01]  /*1110*/  FADD.FTZ R175, -R194, R19 ;  /* 0x00000013c2af7221 */ /* 0x000fe20000010100 */
[----:B------:R-:W-:Y:S02]  /*1120*/  FFMA.FTZ R174, R0, R185, RZ ;  /* 0x000000b900ae7223 */ /* 0x000fe400000100ff */
[----:B------:R-:W-:Y:S01]  /*1130*/  FMUL.FTZ R19, R181, R186 ;  /* 0x000000bab5137220 */ /* 0x000fe20000410000 */
[----:B------:R-:W-:Y:S01]  /*1140*/  FADD.FTZ R186, RZ, R185 ;  /* 0x000000b9ffba7221 */ /* 0x000fe20000010000 */
[----:B------:R-:W-:-:S03]  /*1150*/  FFMA.FTZ R174, R184, R222, R174 ;  /* 0x000000deb8ae7223 */ /* 0x000fc600000100ae */
[----:B------:R-:W-:Y:S01]  /*1160*/  FADD.FTZ R186, R186, R222 ;  /* 0x000000debaba7221 */ /* 0x000fe20000010000 */
[-C--:B------:R-:W-:Y:S01]  /*1170*/  FMUL.FTZ R220, R252, R18.reuse ;  /* 0x00000012fcdc7220 */ /* 0x080fe20000410000 */
[----:B------:R-:W-:Y:S02]  /*1180*/  FFMA.FTZ R174, R22, R221, R174 ;  /* 0x000000dd16ae7223 */ /* 0x000fe400000100ae */
[----:B------:R-:W-:Y:S01]  /*1190*/  FADD.FTZ R186, R186, R221 ;  /* 0x000000ddbaba7221 */ /* 0x000fe20000010000 */
[----:B------:R-:W-:Y:S01]  /*11a0*/  FFMA.FTZ R63, R19, R18, R63 ;  /* 0x00000012133f7223 */ /* 0x000fe2000001003f */
[----:B------:R-:W-:Y:S01]  /*11b0*/  FMUL.FTZ R18, R181, R175 ;  /* 0x000000afb5127220 */ /* 0x000fe20000410000 */
[----:B------:R-:W-:Y:S01]  /*11c0*/  FFMA.FTZ R174, R19, R220, R174 ;  /* 0x000000dc13ae7223 */ /* 0x000fe200000100ae */
[----:B------:R-:W-:Y:S01]  /*11d0*/  FADD.FTZ R175, R186, R220 ;  /* 0x000000dcbaaf7221 */ /* 0x000fe20000010000 */
[----:B------:R-:W-:Y:S02]  /*11e0*/  FMUL.FTZ R218, R251, R17 ;  /* 0x00000011fbda7220 */ /* 0x000fe40000410000 */
[----:B------:R-:W-:Y:S01]  /*11f0*/  FFMA.FTZ R174, R21, R219, R174 ;  /* 0x000000db15ae7223 */ /* 0x000fe200000100ae */
[----:B------:R-:W-:-:S03]  /*1200*/  FADD.FTZ R175, R175, R219 ;  /* 0x000000dbafaf7221 */ /* 0x000fc60000010000 */
[C---:B------:R-:W-:Y:S01]  /*1210*/  FFMA.FTZ R174, R18.reuse, R218, R174 ;  /* 0x000000da12ae7223 */ /* 0x040fe200000100ae */
[----:B------:R-:W-:Y:S01]  /*1220*/  FADD.FTZ R175, R175, R218 ;  /* 0x000000daafaf7221 */ /* 0x000fe20000010000 */
[----:B------:R-:W-:Y:S01]  /*1230*/  FFMA.FTZ R65, R18, R17, R65 ;  /* 0x0000001112417223 */ /* 0x000fe20000010041 */
[----:B------:R-:W-:Y:S01]  /*1240*/  FMUL.FTZ R17, R181, R173 ;  /* 0x000000adb5117220 */ /* 0x000fe20000410000 */
[C---:B------:R-:W-:Y:S01]  /*1250*/  FFMA.FTZ R174, R20.reuse, R217, R174 ;  /* 0x000000d914ae7223 */ /* 0x040fe200000100ae */
[----:B------:R-:W-:Y:S01]  /*1260*/  FADD.FTZ R175, R175, R217 ;  /* 0x000000d9afaf7221 */ /* 0x000fe20000010000 */
[----:B------:R-:W-:Y:S01]  /*1270*/  FFMA.FTZ R66, R20, R187, R66 ;  /* 0x000000bb14427223 */ /* 0x000fe20000010042 */
[C---:B------:R-:W-:Y:S01]  /*1280*/  FFMA.FTZ R67, R17.reuse, R172, R67 ;  /* 0x000000ac11437223 */ /* 0x040fe20000010043 */
[----:B------:R-:W-:Y:S01]  /*1290*/  FFMA.FTZ R186, R17, R216, R174 ;  /* 0x000000d811ba7223 */ /* 0x000fe200000100ae */
[----:B------:R-:W-:-:S07]  /*12a0*/  FADD.FTZ R187, R175, R216 ;  /* 0x000000d8afbb7221 */ /* 0x000fce0000010000 */
.L_x_3767:
[----:B------:R-:W-:Y:S05]  /*12b0*/  BSYNC.RECONVERGENT B2 ;  /* 0x0000000000027941 */ /* 0x000fea0003800200 */
.L_x_3766:
[----:B------:R-:W-:Y:S04]  /*12c0*/  BSSY.RECONVERGENT B2, `(.L_x_3768) ;  /* 0x0000059000027945 */ /* 0x000fe80003800200 */
[----:B------:R-:W-:Y:S05]  /*12d0*/  @!P3 BRA `(.L_x_3769) ;  /* 0x00000004005cb947 */ /* 0x000fea0003800000 */
[----:B------:R-:W0:Y:S08]  /*12e0*/  LDC.64 R10, c[0x0][0x3a8] ;  /* 0x0000ea00ff0a7b82 */ /* 0x000e300000000a00 */
[----:B------:R-:W1:Y:S01]  /*12f0*/  LDC.64 R172, c[0x0][0x428] ;  /* 0x00010a00ffac7b82 */ /* 0x000e620000000a00 */
[----:B0-----:R-:W-:-:S05]  /*1300*/  IMAD.WIDE.U32 R10, R223, 0x10, R10 ;  /* 0x00000010df0a7825 */ /* 0x001fca00078e000a */
[----:B------:R-:W2:Y:S01]  /*1310*/  LDG.E.128 R12, desc[UR6][R10.64] ;  /* 0x000000060a0c7981 */ /* 0x000ea2000c1e1d00 */
[----:B-1----:R-:W-:-:S06]  /*1320*/  IMAD.WIDE.U32 R172, R223, 0x10, R172 ;  /* 0x00000010dfac7825 */ /* 0x002fcc00078e00ac */
[----:B------:R-:W3:Y:S01]  /*1330*/  LDG.E.128 R172, desc[UR6][R172.64] ;  /* 0x00000006acac7981 */ /* 0x000ee2000c1e1d00 */
[----:B------:R-:W-:Y:S02]  /*1340*/  IADD3 R223, PT, PT, R223, 0x20, RZ ;  /* 0x00000020dfdf7810 */ /* 0x000fe40007ffe0ff */
[----:B--2---:R-:W-:Y:S02]  /*1350*/  SHF.L.U32 R212, R12, 0x10, RZ ;  /* 0x000000100cd47819 */ /* 0x004fe400000006ff */
[C---:B------:R-:W-:Y:S02]  /*1360*/  PRMT R209, R13.reuse, 0x7632, R209 ;  /* 0x000076320dd17816 */ /* 0x040fe400000000d1 */
[----:B------:R-:W-:Y:S02]  /*1370*/  PRMT R183, R14, 0x7632, R183 ;  /* 0x000076320eb77816 */ /* 0x000fe400000000b7 */
[----:B------:R-:W-:Y:S02]  /*1380*/  SHF.L.U32 R13, R13, 0x10, RZ ;  /* 0x000000100d0d7819 */ /* 0x000fe400000006ff */
[----:B---3--:R-:W-:-:S02]  /*1390*/  PRMT R11, R173, 0x7632, R11 ;  /* 0x00007632ad0b7816 */ /* 0x008fc4000000000b */
[----:B------:R-:W-:Y:S01]  /*13a0*/  SHF.L.U32 R210, R173, 0x10, RZ ;  /* 0x00000010add27819 */ /* 0x000fe200000006ff */
[----:B------:R-:W-:Y:S01]  /*13b0*/  FADD.FTZ R173, -R194, R212 ;  /* 0x000000d4c2ad7221 */ /* 0x000fe20000010100 */
[----:B------:R-:W-:Y:S02]  /*13c0*/  SHF.L.U32 R211, R14, 0x10, RZ ;  /* 0x000000100ed37819 */ /* 0x000fe400000006ff */
[C---:B------:R-:W-:Y:S02]  /*13d0*/  PRMT R10, R174.reuse, 0x7632, R10 ;  /* 0x00007632ae0a7816 */ /* 0x040fe4000000000a */
[----:B------:R-:W-:Y:S02]  /*13e0*/  SHF.L.U32 R14, R174, 0x10, RZ ;  /* 0x00000010ae0e7819 */ /* 0x000fe400000006ff */
[----:B------:R-:W-:Y:S02]  /*13f0*/  SHF.L.U32 R16, R172, 0x10, RZ ;  /* 0x00000010ac107819 */ /* 0x000fe400000006ff */
[----:B------:R-:W-:Y:S01]  /*1400*/  SHF.L.U32 R174, R183, 0x10, RZ ;  /* 0x00000010b7ae7819 */ /* 0x000fe200000006ff */
[----:B-----5:R-:W-:Y:S01]  /*1410*/  FMUL.FTZ R183, R181, R173 ;  /* 0x000000adb5b77220 */ /* 0x020fe20000410000 */
[----:B------:R-:W-:Y:S01]  /*1420*/  PRMT R208, R12, 0x7632, R208 ;  /* 0x000076320cd07816 */ /* 0x000fe200000000d0 */
[----:B------:R-:W-:Y:S01]  /*1430*/  FADD.FTZ R212, -R194, R13 ;  /* 0x0000000dc2d47221 */ /* 0x000fe20000010100 */
[----:B------:R-:W-:Y:S01]  /*1440*/  SHF.L.U32 R213, R15, 0x10, RZ ;  /* 0x000000100fd57819 */ /* 0x000fe200000006ff */
[----:B------:R-:W-:Y:S01]  /*1450*/  FADD.FTZ R100, R100, R16 ;  /* 0x0000001064647221 */ /* 0x000fe20000010000 */
[-C--:B------:R-:W-:Y:S01]  /*1460*/  FFMA.FTZ R68, R183, R16.reuse, R68 ;  /* 0x00000010b7447223 */ /* 0x080fe20000010044 */
[----:B------:R-:W-:Y:S01]  /*1470*/  FMUL.FTZ R215, R244, R16 ;  /* 0x00000010f4d77220 */ /* 0x000fe20000410000 */
[----:B------:R-:W-:Y:S01]  /*1480*/  SHF.L.U32 R208, R208, 0x10, RZ ;  /* 0x00000010d0d07819 */ /* 0x000fe200000006ff */
[----:B------:R-:W-:Y:S01]  /*1490*/  FMUL.FTZ R16, R181, R212 ;  /* 0x000000d4b5107220 */ /* 0x000fe20000410000 */
[----:B------:R-:W-:-:S02]  /*14a0*/  PRMT R12, R15, 0x7632, R12 ;  /* 0x000076320f0c7816 */ /* 0x000fc4000000000c */
[----:B------:R-:W-:Y:S01]  /*14b0*/  SHF.L.U32 R13, R209, 0x10, RZ ;  /* 0x00000010d10d7819 */ /* 0x000fe200000006ff */
[----:B------:R-:W-:Y:S01]  /*14c0*/  FADD.FTZ R209, -R194, R213 ;  /* 0x000000d5c2d17221 */ /* 0x000fe20000010100 */
[----:B------:R-:W-:Y:S01]  /*14d0*/  PRMT R15, R172, 0x7632, R15 ;  /* 0x00007632ac0f7816 */ /* 0x000fe2000000000f */
[----:B------:R-:W-:Y:S01]  /*14e0*/  FADD.FTZ R211, -R194, R211 ;  /* 0x000000d3c2d37221 */ /* 0x000fe20000010100 */
[----:B------:R-:W-:Y:S01]  /*14f0*/  FADD.FTZ R102, R102, R210 ;  /* 0x000000d266667221 */ /* 0x000fe20000010000 */
[-C--:B------:R-:W-:Y:S01]  /*1500*/  FFMA.FTZ R70, R16, R210.reuse, R70 ;  /* 0x000000d210467223 */ /* 0x080fe20000010046 */
[----:B------:R-:W-:Y:S01]  /*1510*/  FMUL.FTZ R213, R246, R210 ;  /* 0x000000d2f6d57220 */ /* 0x000fe20000410000 */
[C---:B------:R-:W-:Y:S01]  /*1520*/  FADD.FTZ R210, -R194.reuse, R208 ;  /* 0x000000d0c2d27221 */ /* 0x040fe20000010100 */
[----:B------:R-:W-:Y:S01]  /*1530*/  SHF.L.U32 R173, R15, 0x10, RZ ;  /* 0x000000100fad7819 */ /* 0x000fe200000006ff */
[C---:B------:R-:W-:Y:S01]  /*1540*/  FMUL.FTZ R15, R181.reuse, R211 ;  /* 0x000000d3b50f7220 */ /* 0x040fe20000410000 */
[----:B------:R-:W-:Y:S01]  /*1550*/  FADD.FTZ R208, -R194, R13 ;  /* 0x0000000dc2d07221 */ /* 0x000fe20000010100 */
[----:B------:R-:W-:Y:S01]  /*1560*/  FMUL.FTZ R13, R181, R210 ;  /* 0x000000d2b50d7220 */ /* 0x000fe20000410000 */
[C---:B------:R-:W-:Y:S01]  /*1570*/  PRMT R172, R175.reuse, 0x7632, R172 ;  /* 0x00007632afac7816 */ /* 0x040fe200000000ac */
[----:B------:R-:W-:Y:S01]  /*1580*/  FADD.FTZ R104, R104, R14 ;  /* 0x0000000e68687221 */ /* 0x000fe20000010000 */
[----:B------:R-:W-:Y:S01]  /*1590*/  SHF.L.U32 R175, R175, 0x10, RZ ;  /* 0x00000010afaf7819 */ /* 0x000fe200000006ff */
[-C--:B------:R-:W-:Y:S01]  /*15a0*/  FFMA.FTZ R72, R15, R14.reuse, R72 ;  /* 0x0000000e0f487223 */ /* 0x080fe20000010048 */
[----:B------:R-:W-:Y:S01]  /*15b0*/  FMUL.FTZ R211, R240, R14 ;  /* 0x0000000ef0d37220 */ /* 0x000fe20000410000 */
[----:B------:R-:W-:Y:S01]  /*15c0*/  FMUL.FTZ R14, R181, R209 ;  /* 0x000000d1b50e7220 */ /* 0x000fe20000410000 */
[----:B------:R-:W-:Y:S01]  /*15d0*/  FADD.FTZ R101, R101, R173 ;  /* 0x000000ad65657221 */ /* 0x000fe20000010000 */
[-C--:B------:R-:W-:Y:S01]  /*15e0*/  FFMA.FTZ R69, R13, R173.reuse, R69 ;  /* 0x000000ad0d457223 */ /* 0x080fe20000010045 */
[----:B------:R-:W-:Y:S01]  /*15f0*/  FMUL.FTZ R214, R245, R173 ;  /* 0x000000adf5d67220 */ /* 0x000fe20000410000 */
[----:B------:R-:W-:Y:S01]  /*1600*/  SHF.L.U32 R12, R12, 0x10, RZ ;  /* 0x000000100c0c7819 */ /* 0x000fe200000006ff */
[----:B------:R-:W-:Y:S01]  /*1610*/  FADD.FTZ R187, R187, R215 ;  /* 0x000000d7bbbb7221 */ /* 0x000fe20000010000 */
[----:B------:R-:W-:Y:S01]  /*1620*/  FFMA.FTZ R173, R183, R215, R186 ;  /* 0x000000d7b7ad7223 */ /* 0x000fe200000100ba */
[----:B------:R-:W-:Y:S01]  /*1630*/  SHF.L.U32 R11, R11, 0x10, RZ ;  /* 0x000000100b0b7819 */ /* 0x000fe200000006ff */
[----:B------:R-:W-:Y:S01]  /*1640*/  FADD.FTZ R106, R106, R175 ;  /* 0x000000af6a6a7221 */ /* 0x000fe20000010000 */
[-C--:B------:R-:W-:Y:S01]  /*1650*/  FFMA.FTZ R74, R14, R175.reuse, R74 ;  /* 0x000000af0e4a7223 */ /* 0x080fe2000001004a */
[----:B------:R-:W-:Y:S01]  /*1660*/  FMUL.FTZ R209, R242, R175 ;  /* 0x000000aff2d17220 */ /* 0x000fe20000410000 */
[C---:B------:R-:W-:Y:S01]  /*1670*/  FADD.FTZ R175, -R194.reuse, R174 ;  /* 0x000000aec2af7221 */ /* 0x040fe20000010100 */
[----:B------:R-:W-:Y:S01]  /*1680*/  FADD.FTZ R187, R187, R214 ;  /* 0x000000d6bbbb7221 */ /* 0x000fe20000010000 */
[----:B------:R-:W-:Y:S01]  /*1690*/  FFMA.FTZ R173, R13, R214, R173 ;  /* 0x000000d60dad7223 */ /* 0x000fe200000100ad */
[----:B------:R-:W-:Y:S01]  /*16a0*/  FADD.FTZ R174, -R194, R12 ;  /* 0x0000000cc2ae7221 */ /* 0x000fe20000010100 */
        /* <DEDUP_REMOVED lines=9> */
[----:B------:R-:W-:-:S02]  /*1740*/  FFMA.FTZ R173, R12, R212, R173 ;  /* 0x000000d40cad7223 */ /* 0x000fc400000100ad */
[----:B------:R-:W-:Y:S01]  /*1750*/  FMUL.FTZ R210, R241, R10 ;  /* 0x0000000af1d27220 */ /* 0x000fe20000410000 */
[----:B------:R-:W-:Y:S01]  /*1760*/  FADD.FTZ R175, R175, R211 ;  /* 0x000000d3afaf7221 */ /* 0x000fe20000010000 */
[----:B------:R-:W-:Y:S01]  /*1770*/  FFMA.FTZ R173, R15, R211, R173 ;  /* 0x000000d30fad7223 */ /* 0x000fe200000100ad */
[----:B------:R-:W-:Y:S02]  /*1780*/  SHF.L.U32 R172, R172, 0x10, RZ ;  /* 0x00000010acac7819 */ /* 0x000fe400000006ff */
        /* <DEDUP_REMOVED lines=12> */
.L_x_3769:
[----:B------:R-:W-:Y:S05]  /*1850*/  BSYNC.RECONVERGENT B2 ;  /* 0x0000000000027941 */ /* 0x000fea0003800200 */
.L_x_3768:
[----:B------:R-:W-:Y:S04]  /*1860*/  BSSY.RECONVERGENT B2, `(.L_x_3770) ;  /* 0x0000059000027945 */ /* 0x000fe80003800200 */
[----:B------:R-:W-:Y:S05]  /*1870*/  @!P4 BRA `(.L_x_3771) ;  /* 0x00000004005cc947 */ /* 0x000fea0003800000 */
[----:B------:R-:W0:Y:S08]  /*1880*/  LDC.64 R2, c[0x0][0x3a8] ;  /* 0x0000ea00ff027b82 */ /* 0x000e300000000a00 */
[----:B------:R-:W1:Y:S01]  /*1890*/  LDC.64 R8, c[0x0][0x428] ;  /* 0x00010a00ff087b82 */ /* 0x000e620000000a00 */
[----:B0-----:R-:W-:-:S05]  /*18a0*/  IMAD.WIDE.U32 R2, R223, 0x10, R2 ;  /* 0x00000010df027825 */ /* 0x001fca00078e0002 */
[----:B------:R-:W2:Y:S01]  /*18b0*/  LDG.E.128 R4, desc[UR6][R2.64] ;  /* 0x0000000602047981 */ /* 0x000ea2000c1e1d00 */
[----:B-1----:R-:W-:-:S05]  /*18c0*/  IMAD.WIDE.U32 R8, R223, 0x10, R8 ;  /* 0x00000010df087825 */ /* 0x002fca00078e0008 */
[----:B------:R0:W3:Y:S01]  /*18d0*/  LDG.E.128 R172, desc[UR6][R8.64] ;  /* 0x0000000608ac7981 */ /* 0x0000e2000c1e1d00 */
[----:B------:R-:W-:Y:S02]  /*18e0*/  IADD3 R223, PT, PT, R223, 0x20, RZ ;  /* 0x00000020dfdf7810 */ /* 0x000fe40007ffe0ff */
[----:B--2---:R-:W-:Y:S02]  /*18f0*/  SHF.L.U32 R204, R4, 0x10, RZ ;  /* 0x0000001004cc7819 */ /* 0x004fe400000006ff */
[C---:B------:R-:W-:Y:S02]  /*1900*/  PRMT R201, R5.reuse, 0x7632, R201 ;  /* 0x0000763205c97816 */ /* 0x040fe400000000c9 */
[----:B0-----:R-:W-:Y:S02]  /*1910*/  PRMT R9, R6, 0x7632, R9 ;  /* 0x0000763206097816 */ /* 0x001fe40000000009 */
        /* <DEDUP_REMOVED lines=77> */
.L_x_3771:
[----:B------:R-:W-:Y:S05]  /*1df0*/  BSYNC.RECONVERGENT B2 ;  /* 0x0000000000027941 */ /* 0x000fea0003800200 */
.L_x_3770:
        /* <DEDUP_REMOVED lines=9> */
[C---:B------:R-:W-:Y:S02]  /*1e90*/  PRMT R182, R173.reuse, 0x7632, R182 ;  /* 0x00007632adb67816 */ /* 0x040fe400000000b6 */
[----:B------:R-:W-:Y:S01]  /*1ea0*/  SHF.L.U32 R193, R173, 0x10, RZ ;  /* 0x00000010adc17819 */ /* 0x000fe200000006ff */
[----:B------:R-:W-:Y:S01]  /*1eb0*/  FADD.FTZ R189, -R194, R189 ;  /* 0x000000bdc2bd7221 */ /* 0x000fe20000010100 */
[C---:B------:R-:W-:Y:S02]  /*1ec0*/  SHF.L.U32 R188, R174.reuse, 0x10, RZ ;  /* 0x00000010aebc7819 */ /* 0x040fe400000006ff */
[----:B------:R-:W-:Y:S01]  /*1ed0*/  PRMT R173, R174, 0x7632, R173 ;  /* 0x00007632aead7816 */ /* 0x000fe200000000ad */
[----:B-----5:R-:W-:Y:S01]  /*1ee0*/  FMUL.FTZ R189, R181, R189 ;  /* 0x000000bdb5bd7220 */ /* 0x020fe20000410000 */
[----:B------:R-:W-:Y:S01]  /*1ef0*/  PRMT R172, R175, 0x7632, R172 ;  /* 0x00007632afac7816 */ /* 0x000fe200000000ac */
[----:B------:R-:W-:Y:S01]  /*1f00*/  FADD.FTZ R193, -R194, R193 ;  /* 0x000000c1c2c17221 */ /* 0x000fe20000010100 */
[----:B---3--:R-:W-:-:S02]  /*1f10*/  PRMT R197, R176, 0x7632, R197 ;  /* 0x00007632b0c57816 */ /* 0x008fc400000000c5 */
[----:B------:R-:W-:Y:S02]  /*1f20*/  SHF.L.U32 R190, R190, 0x10, RZ ;  /* 0x00000010bebe7819 */ /* 0x000fe400000006ff */
[----:B------:R-:W-:Y:S02]  /*1f30*/  SHF.L.U32 R176, R176, 0x10, RZ ;  /* 0x00000010b0b07819 */ /* 0x000fe400000006ff */
[----:B------:R-:W-:Y:S01]  /*1f40*/  SHF.L.U32 R174, R182, 0x10, RZ ;  /* 0x00000010b6ae7819 */ /* 0x000fe200000006ff */
[C---:B------:R-:W-:Y:S01]  /*1f50*/  FADD.FTZ R182, -R194.reuse, R188 ;  /* 0x000000bcc2b67221 */ /* 0x040fe20000010100 */
[----:B------:R-:W-:Y:S01]  /*1f60*/  SHF.L.U32 R175, R175, 0x10, RZ ;  /* 0x00000010afaf7819 */ /* 0x000fe200000006ff */
[----:B------:R-:W-:Y:S01]  /*1f70*/  FADD.FTZ R190, -R194, R190 ;  /* 0x000000bec2be7221 */ /* 0x000fe20000010100 */
[----:B------:R-:W-:Y:S01]  /*1f80*/  SHF.L.U32 R173, R173, 0x10, RZ ;  /* 0x00000010adad7819 */ /* 0x000fe200000006ff */
[----:B------:R-:W-:Y:S01]  /*1f90*/  FMUL.FTZ R199, R228, R176 ;  /* 0x000000b0e4c77220 */ /* 0x000fe20000410000 */
[----:B------:R-:W-:Y:S01]  /*1fa0*/  SHF.L.U32 R172, R172, 0x10, RZ ;  /* 0x00000010acac7819 */ /* 0x000fe200000006ff */
[----:B------:R-:W-:Y:S01]  /*1fb0*/  FADD.FTZ R175, -R194, R175 ;  /* 0x000000afc2af7221 */ /* 0x000fe20000010100 */
[----:B------:R-:W-:Y:S01]  /*1fc0*/  PRMT R188, R178, 0x7632, R188 ;  /* 0x00007632b2bc7816 */ /* 0x000fe200000000bc */
[----:B------:R-:W-:Y:S01]  /*1fd0*/  FADD.FTZ R174, -R194, R174 ;  /* 0x000000aec2ae7221 */ /* 0x000fe20000010100 */
[----:B------:R-:W-:Y:S01]  /*1fe0*/  SHF.L.U32 R195, R178, 0x10, RZ ;  /* 0x00000010b2c37819 */ /* 0x000fe200000006ff */
[C---:B------:R-:W-:Y:S01]  /*1ff0*/  FADD.FTZ R173, -R194.reuse, R173 ;  /* 0x000000adc2ad7221 */ /* 0x040fe20000010100 */
[----:B------:R-:W-:Y:S01]  /*2000*/  SHF.L.U32 R178, R197, 0x10, RZ ;  /* 0x00000010c5b27819 */ /* 0x000fe200000006ff */
[----:B------:R-:W-:Y:S01]  /*2010*/  FADD.FTZ R172, -R194, R172 ;  /* 0x000000acc2ac7221 */ /* 0x000fe20000010100 */
[----:B------:R-:W-:Y:S01]  /*2020*/  PRMT R196, R177, 0x7632, R196 ;  /* 0x00007632b1c47816 */ /* 0x000fe200000000c4 */
[----:B------:R-:W-:Y:S01]  /*2030*/  FMUL.FTZ R190, R181, R190 ;  /* 0x000000beb5be7220 */ /* 0x000fe20000410000 */
[----:B------:R-:W-:Y:S01]  /*2040*/  SHF.L.U32 R194, R177, 0x10, RZ ;  /* 0x00000010b1c27819 */ /* 0x000fe200000006ff */
[----:B------:R-:W-:Y:S01]  /*2050*/  FADD.FTZ R187, R187, R199 ;  /* 0x000000c7bbbb7221 */ /* 0x000fe20000010000 */
[----:B------:R-:W-:Y:S01]  /*2060*/  FMUL.FTZ R198, R229, R178 ;  /* 0x000000b2e5c67220 */ /* 0x000fe20000410000 */
[----:B------:R-:W-:Y:S01]  /*2070*/  FFMA.FTZ R186, R189, R199, R186 ;  /* 0x000000c7bdba7223 */ /* 0x000fe200000100ba */
[C---:B------:R-:W-:Y:S01]  /*2080*/  PRMT R192, R179.reuse, 0x7632, R192 ;  /* 0x00007632b3c07816 */ /* 0x040fe200000000c0 */
[----:B------:R-:W-:Y:S01]  /*2090*/  FADD.FTZ R84, R84, R176 ;  /* 0x000000b054547221 */ /* 0x000fe20000010000 */
[----:B------:R-:W-:Y:S01]  /*20a0*/  SHF.L.U32 R191, R179, 0x10, RZ ;  /* 0x00000010b3bf7819 */ /* 0x000fe200000006ff */
[----:B------:R-:W-:Y:S01]  /*20b0*/  FFMA.FTZ R116, R189, R176, R116 ;  /* 0x000000b0bd747223 */ /* 0x000fe20000010074 */
[----:B------:R-:W-:Y:S01]  /*20c0*/  SHF.L.U32 R179, R196, 0x10, RZ ;  /* 0x00000010c4b37819 */ /* 0x000fe200000006ff */
[----:B------:R-:W-:Y:S01]  /*20d0*/  FMUL.FTZ R176, R181, R193 ;  /* 0x000000c1b5b07220 */ /* 0x000fe20000410000 */
[----:B------:R-:W-:Y:S01]  /*20e0*/  FMUL.FTZ R197, R230, R194 ;  /* 0x000000c2e6c57220 */ /* 0x000fe20000410000 */
[----:B------:R-:W-:Y:S01]  /*20f0*/  FADD.FTZ R187, R187, R198 ;  /* 0x000000c6bbbb7221 */ /* 0x000fe20000010000 */
[C---:B------:R-:W-:Y:S01]  /*2100*/  FFMA.FTZ R186, R190.reuse, R198, R186 ;  /* 0x000000c6beba7223 */ /* 0x040fe200000100ba */
        /* <DEDUP_REMOVED lines=8> */
[----:B------:R-:W-:Y:S01]  /*2190*/  FADD.FTZ R88, R88, R195 ;  /* 0x000000c358587221 */ /* 0x000fe20000010000 */
[-C--:B------:R-:W-:Y:S01]  /*21a0*/  FFMA.FTZ R120, R177, R195.reuse, R120 ;  /* 0x000000c3b1787223 */ /* 0x080fe20000010078 */
        /* <DEDUP_REMOVED lines=9> */
[----:B------:R-:W-:Y:S01]  /*2240*/  FMUL.FTZ R188, R181, R175 ;  /* 0x000000afb5bc7220 */ /* 0x000fe20000410000 */
[----:B------:R-:W-:Y:S01]  /*2250*/  SHF.L.U32 R175, R192, 0x10, RZ ;  /* 0x00000010c0af7819 */ /* 0x000fe200000006ff */
[----:B------:R-:W-:Y:S01]  /*2260*/  FMUL.FTZ R192, R226, R191 ;  /* 0x000000bfe2c07220 */ /* 0x000fe20000410000 */
[----:B------:R-:W-:Y:S01]  /*2270*/  FADD.FTZ R187, R187, R193 ;  /* 0x000000c1bbbb7221 */ /* 0x000fe20000010000 */
[----:B------:R-:W-:Y:S01]  /*2280*/  FFMA.FTZ R186, R179, R193, R186 ;  /* 0x000000c1b3ba7223 */ /* 0x000fe200000100ba */
        /* <DEDUP_REMOVED lines=15> */
.L_x_3765:
        /* <DEDUP_REMOVED lines=16> */
[----:B0-----:R-:W-:-:S03]  /*2480*/  IMAD.WIDE.U32 R18, R23, 0x10, R18 ;  /* 0x0000001017127825 */ /* 0x001fc600078e0012 */
[----:B------:R-:W4:Y:S04]  /*2490*/  LDL R251, [R1+0xc] ;  /* 0x00000c0001fb7983 */ /* 0x000f280000100800 */
[----:B------:R1:W3:Y:S04]  /*24a0*/  LDG.E.128 R172, desc[UR6][R18.64] ;  /* 0x0000000612ac7981 */ /* 0x0002e8000c1e1d00 */
[----:B------:R-:W4:Y:S01]  /*24b0*/  LDL R250, [R1+0x14] ;  /* 0x0000140001fa7983 */ /* 0x000f220000100800 */
[----:B-1----:R-:W-:-:S05]  /*24c0*/  IMAD.WIDE.U32 R18, R23, 0x10, R20 ;  /* 0x0000001017127825 */ /* 0x002fca00078e0014 */
[----:B------:R0:W4:Y:S02]  /*24d0*/  LDG.E.128 R184, desc[UR6][R18.64] ;  /* 0x0000000612b87981 */ /* 0x000124000c1e1d00 */
[----:B0-----:R-:W0:Y:S02]  /*24e0*/  LDC.64 R18, c[0x0][0x438] ;  /* 0x00010e00ff127b82 */ /* 0x001e240000000a00 */
[----:B0-----:R-:W-:Y:S01]  /*24f0*/  IMAD.WIDE.U32 R18, R23, 0x10, R18 ;  /* 0x0000001017127825 */ /* 0x001fe200078e0012 */
[----:B--2---:R-:W-:-:S04]  /*2500*/  MOV R21, R167 ;  /* 0x000000a700157202 */ /* 0x004fc80000000f00 */
[----:B------:R3:W5:Y:S02]  /*2510*/  LDG.E.128 R164, desc[UR6][R18.64] ;  /* 0x0000000612a47981 */ /* 0x000764000c1e1d00 */
[C---:B---3--:R-:W-:Y:S02]  /*2520*/  PRMT R19, R173.reuse, 0x7632, R19 ;  /* 0x00007632ad137816 */ /* 0x048fe40000000013 */
[----:B------:R-:W-:Y:S02]  /*2530*/  SHF.L.U32 R220, R173, 0x10, RZ ;  /* 0x00000010addc7819 */ /* 0x000fe400000006ff */
[C---:B------:R-:W-:Y:S02]  /*2540*/  PRMT R22, R175.reuse, 0x7632, R22 ;  /* 0x00007632af167816 */ /* 0x040fe40000000016 */
[----:B------:R-:W-:Y:S02]  /*2550*/  SHF.L.U32 R173, R175, 0x10, RZ ;  /* 0x00000010afad7819 */ /* 0x000fe400000006ff */
[----:B------:R-:W-:-:S02]  /*2560*/  SHF.L.U32 R219, R172, 0x10, RZ ;  /* 0x00000010acdb7819 */ /* 0x000fc400000006ff */
[C---:B------:R-:W-:Y:S02]  /*2570*/  PRMT R0, R174.reuse, 0x7632, R0 ;  /* 0x00007632ae007816 */ /* 0x040fe40000000000 */
[----:B------:R-:W-:Y:S02]  /*2580*/  SHF.L.U32 R218, R174, 0x10, RZ ;  /* 0x00000010aeda7819 */ /* 0x000fe400000006ff */
[----:B------:R-:W-:Y:S02]  /*2590*/  MOV R175, R21 ;  /* 0x0000001500af7202 */ /* 0x000fe40000000f00 */
[C---:B----4-:R-:W-:Y:S02]  /*25a0*/  PRMT R174, R184.reuse, 0x7632, R174 ;  /* 0x00007632b8ae7816 */ /* 0x050fe400000000ae */
[----:B------:R-:W-:Y:S02]  /*25b0*/  SHF.L.U32 R21, R184, 0x10, RZ ;  /* 0x00000010b8157819 */ /* 0x000fe400000006ff */
[----:B------:R-:W-:-:S02]  /*25c0*/  MOV R184, R216 ;  /* 0x000000d800b87202 */ /* 0x000fc40000000f00 */
[----:B------:R-:W-:Y:S02]  /*25d0*/  PRMT R217, R172, 0x7632, R217 ;  /* 0x00007632acd97816 */ /* 0x000fe400000000d9 */
[C---:B------:R-:W-:Y:S02]  /*25e0*/  PRMT R18, R185.reuse, 0x7632, R18 ;  /* 0x00007632b9127816 */ /* 0x040fe40000000012 */
[----:B------:R-:W-:Y:S01]  /*25f0*/  SHF.L.U32 R216, R185, 0x10, RZ ;  /* 0x00000010b9d87819 */ /* 0x000fe200000006ff */
[C---:B------:R-:W-:Y:S01]  /*2600*/  FADD.FTZ R185, -R194.reuse, R219 ;  /* 0x000000dbc2b97221 */ /* 0x040fe20000010100 */
[----:B------:R-:W-:Y:S02]  /*2610*/  MOV R219, R184 ;  /* 0x000000b800db7202 */ /* 0x000fe40000000f00 */
[----:B------:R-:W-:Y:S01]  /*2620*/  SHF.L.U32 R184, R217, 0x10, RZ ;  /* 0x00000010d9b87819 */ /* 0x000fe200000006ff */
[----:B------:R-:W-:Y:S01]  /*2630*/  FADD.FTZ R217, -R194, R220 ;  /* 0x000000dcc2d97221 */ /* 0x000fe20000010100 */
[----:B------:R-:W-:-:S02]  /*2640*/  MOV R220, R175 ;  /* 0x000000af00dc7202 */ /* 0x000fc40000000f00 */
[----:B------:R-:W-:Y:S02]  /*2650*/  SHF.L.U32 R175, R19, 0x10, RZ ;  /* 0x0000001013af7819 */ /* 0x000fe400000006ff */
[----:B------:R-:W-:Y:S01]  /*2660*/  SHF.L.U32 R19, R0, 0x10, RZ ;  /* 0x0000001000137819 */ /* 0x000fe200000006ff */
[C---:B-----5:R-:W-:Y:S01]  /*2670*/  FMUL.FTZ R0, R181.reuse, R185 ;  /* 0x000000b9b5007220 */ /* 0x060fe20000410000 */
[----:B------:R-:W-:Y:S01]  /*2680*/  FADD.FTZ R218, -R194, R218 ;  /* 0x000000dac2da7221 */ /* 0x000fe20000010100 */
[----:B------:R-:W-:Y:S01]  /*2690*/  SHF.L.U32 R20, R186, 0x10, RZ ;  /* 0x00000010ba147819 */ /* 0x000fe200000006ff */
[----:B------:R-:W-:Y:S01]  /*26a0*/  FADD.FTZ R92, R92, R21 ;  /* 0x000000155c5c7221 */ /* 0x000fe20000010000 */
[-C--:B------:R-:W-:Y:S01]  /*26b0*/  FFMA.FTZ R60, R0, R21.reuse, R60 ;  /* 0x00000015003c7223 */ /* 0x080fe2000001003c */
[----:B------:R-:W-:Y:S01]  /*26c0*/  FMUL.FTZ R185, R220, R21 ;  /* 0x00000015dcb97220 */ /* 0x000fe20000410000 */
[----:B------:R-:W-:Y:S01]  /*26d0*/  PRMT R17, R186, 0x7632, R17 ;  /* 0x00007632ba117816 */ /* 0x000fe20000000011 */
[----:B------:R-:W-:Y:S01]  /*26e0*/  FMUL.FTZ R21, R181, R218 ;  /* 0x000000dab5157220 */ /* 0x000fe20000410000 */
[C---:B------:R-:W-:Y:S01]  /*26f0*/  FADD.FTZ R186, -R194.reuse, R173 ;  /* 0x000000adc2ba7221 */ /* 0x040fe20000010100 */
[----:B------:R-:W-:Y:S01]  /*2700*/  FADD.FTZ R184, -R194, R184 ;  /* 0x000000b8c2b87221 */ /* 0x000fe20000010100 */
[C---:B------:R-:W-:Y:S01]  /*2710*/  PRMT R172, R187.reuse, 0x7632, R172 ;  /* 0x00007632bbac7816 */ /* 0x040fe200000000ac */
[----:B------:R-:W-:Y:S01]  /*2720*/  FADD.FTZ R96, R96, R20 ;  /* 0x0000001460607221 */ /* 0x000fe20000010000 */
[----:B------:R-:W-:Y:S01]  /*2730*/  SHF.L.U32 R187, R187, 0x10, RZ ;  /* 0x00000010bbbb7819 */ /* 0x000fe200000006ff */
[-C--:B------:R-:W-:Y:S01]  /*2740*/  FFMA.FTZ R64, R21, R20.reuse, R64 ;  /* 0x0000001415407223 */ /* 0x080fe20000010040 */
[----:B------:R-:W-:Y:S01]  /*2750*/  FMUL.FTZ R219, R219, R20 ;  /* 0x00000014dbdb7220 */ /* 0x000fe20000410000 */
[----:B------:R-:W-:Y:S01]  /*2760*/  SHF.L.U32 R174, R174, 0x10, RZ ;  /* 0x00000010aeae7819 */ /* 0x000fe200000006ff */
[C---:B------:R-:W-:Y:S01]  /*2770*/  FMUL.FTZ R20, R181.reuse, R186 ;  /* 0x000000bab5147220 */ /* 0x040fe20000410000 */
[----:B------:R-:W-:Y:S01]  /*2780*/  FADD.FTZ R186, -R194, R175 ;  /* 0x000000afc2ba7221 */ /* 0x000fe20000010100 */
[C---:B------:R-:W-:Y:S01]  /*2790*/  FMUL.FTZ R184, R181.reuse, R184 ;  /* 0x000000b8b5b87220 */ /* 0x040fe20000410000 */
[----:B------:R-:W-:Y:S01]  /*27a0*/  SHF.L.U32 R173, R22, 0x10, RZ ;  /* 0x0000001016ad7819 */ /* 0x000fe200000006ff */
[----:B------:R-:W-:Y:S01]  /*27b0*/  FMUL.FTZ R22, R181, R217 ;  /* 0x000000d9b5167220 */ /* 0x000fe20000410000 */
[----:B------:R-:W-:Y:S01]  /*27c0*/  FMUL.FTZ R217, R222, R187 ;  /* 0x000000bbded97220 */ /* 0x000fe20000410000 */
[----:B------:R-:W-:Y:S01]  /*27d0*/  FADD.FTZ R175, -R194, R19 ;  /* 0x00000013c2af7221 */ /* 0x000fe20000010100 */
[----:B------:R-:W-:Y:S01]  /*27e0*/  FADD.FTZ R93, R93, R174 ;  /* 0x000000ae5d5d7221 */ /* 0x000fe20000010000 */
[-C--:B------:R-:W-:Y:S01]  /*27f0*/  FFMA.FTZ R61, R184, R174.reuse, R61 ;  /* 0x000000aeb83d7223 */ /* 0x080fe2000001003d */
[----:B------:R-:W-:Y:S01]  /*2800*/  FMUL.FTZ R222, R223, R174 ;  /* 0x000000aedfde7220 */ /* 0x000fe20000410000 */
[----:B------:R-:W-:Y:S01]  /*2810*/  FMUL.FTZ R19, R181, R186 ;  /* 0x000000bab5137220 */ /* 0x000fe20000410000 */
[----:B------:R-:W-:Y:S01]  /*2820*/  FADD.FTZ R186, RZ, R185 ;  /* 0x000000b9ffba7221 */ /* 0x000fe20000010000 */
[----:B------:R-:W-:Y:S01]  /*2830*/  FFMA.FTZ R174, R0, R185, RZ ;  /* 0x000000b900ae7223 */ /* 0x000fe200000100ff */
[----:B------:R-:W-:Y:S01]  /*2840*/  SHF.L.U32 R18, R18, 0x10, RZ ;  /* 0x0000001012127819 */ /* 0x000fe200000006ff */
[----:B------:R-:W-:Y:S01]  /*2850*/  FMUL.FTZ R221, R221, R216 ;  /* 0x000000d8dddd7220 */ /* 0x000fe20000410000 */
[----:B------:R-:W-:Y:S01]  /*2860*/  FADD.FTZ R186, R186, R222 ;  /* 0x000000debaba7221 */ /* 0x000fe20000010000 */
[----:B------:R-:W-:-:S02]  /*2870*/  FFMA.FTZ R174, R184, R222, R174 ;  /* 0x000000deb8ae7223 */ /* 0x000fc400000100ae */
        /* <DEDUP_REMOVED lines=8> */
[----:B------:R-:W-:Y:S02]  /*2900*/  FFMA.FTZ R174, R19, R220, R174 ;  /* 0x000000dc13ae7223 */ /* 0x000fe400000100ae */
[----:B------:R-:W-:Y:S01]  /*2910*/  FMUL.FTZ R218, R251, R17 ;  /* 0x00000011fbda7220 */ /* 0x000fe20000410000 */
[----:B------:R-:W-:Y:S01]  /*2920*/  FADD.FTZ R175, R175, R219 ;  /* 0x000000dbafaf7221 */ /* 0x000fe20000010000 */
[----:B------:R-:W-:Y:S01]  /*2930*/  FFMA.FTZ R174, R21, R219, R174 ;  /* 0x000000db15ae7223 */ /* 0x000fe200000100ae */
[----:B------:R-:W-:Y:S01]  /*2940*/  SHF.L.U32 R172, R172, 0x10, RZ ;  /* 0x00000010acac7819 */ /* 0x000fe200000006ff */
        /* <DEDUP_REMOVED lines=17> */
[----:B------:R-:W-:-:S07]  /*2a60*/  IADD3 R223, PT, PT, R23, 0x20, RZ ;  /* 0x0000002017df7810 */ /* 0x000fce0007ffe0ff */
.L_x_3774:
[----:B------:R-:W-:Y:S05]  /*2a70*/  BSYNC.RECONVERGENT B2 ;  /* 0x0000000000027941 */ /* 0x000fea0003800200 */
.L_x_3773:
[----:B------:R-:W-:Y:S04]  /*2a80*/  BSSY.RECONVERGENT B2, `(.L_x_3775) ;  /* 0x000005c000027945 */ /* 0x000fe80003800200 */
[----:B------:R-:W-:Y:S05]  /*2a90*/  @!P3 BRA `(.L_x_3776) ;  /* 0x000000040068b947 */ /* 0x000fea0003800000 */
[----:B------:R-:W0:Y:S08]  /*2aa0*/  LDC.64 R10, c[0x0][0x3a8] ;  /* 0x0000ea00ff0a7b82 */ /* 0x000e300000000a00 */
[----:B------:R-:W1:Y:S01]  /*2ab0*/  LDC.64 R168, c[0x0][0x428] ;  /* 0x00010a00ffa87b82 */ /* 0x000e620000000a00 */
[----:B0-----:R-:W-:-:S05]  /*2ac0*/  IMAD.WIDE.U32 R10, R223, 0x10, R10 ;  /* 0x00000010df0a7825 */ /* 0x001fca00078e000a */
[----:B------:R0:W2:Y:S01]  /*2ad0*/  LDG.E.128 R12, desc[UR6][R10.64] ;  /* 0x000000060a0c7981 */ /* 0x0000a2000c1e1d00 */
[----:B-1----:R-:W-:-:S05]  /*2ae0*/  IMAD.WIDE.U32 R168, R223, 0x10, R168 ;  /* 0x00000010dfa87825 */ /* 0x002fca00078e00a8 */
[----:B------:R-:W3:Y:S01]  /*2af0*/  LDG.E.128 R172, desc[UR6][R168.64] ;  /* 0x00000006a8ac7981 */ /* 0x000ee2000c1e1d00 */
[----:B0-----:R-:W0:Y:S02]  /*2b00*/  LDC.64 R10, c[0x0][0x438] ;  /* 0x00010e00ff0a7b82 */ /* 0x001e240000000a00 */
[----:B0-----:R-:W-:-:S05]  /*2b10*/  IMAD.WIDE.U32 R10, R223, 0x10, R10 ;  /* 0x00000010df0a7825 */ /* 0x001fca00078e000a */
[----:B------:R3:W5:Y:S01]  /*2b20*/  LDG.E.128 R168, desc[UR6][R10.64] ;  /* 0x000000060aa87981 */ /* 0x000762000c1e1d00 */
        /* <DEDUP_REMOVED lines=81> */
.L_x_3776:
[----:B------:R-:W-:Y:S05]  /*3040*/  BSYNC.RECONVERGENT B2 ;  /* 0x0000000000027941 */ /* 0x000fea0003800200 */
.L_x_3775:
[----:B------:R-:W-:Y:S04]  /*3050*/  BSSY.RECONVERGENT B2, `(.L_x_3777) ;  /* 0x000005c000027945 */ /* 0x000fe80003800200 */
[----:B------:R-:W-:Y:S05]  /*3060*/  @!P4 BRA `(.L_x_3778) ;  /* 0x000000040068c947 */ /* 0x000fea0003800000 */
[----:B------:R-:W0:Y:S08]  /*3070*/  LDC.64 R2, c[0x0][0x3a8] ;  /* 0x0000ea00ff027b82 */ /* 0x000e300000000a00 */
[----:B------:R-:W1:Y:S01]  /*3080*/  LDC.64 R8, c[0x0][0x428] ;  /* 0x00010a00ff087b82 */ /* 0x000e620000000a00 */
[----:B0-----:R-:W-:-:S05]  /*3090*/  IMAD.WIDE.U32 R2, R223, 0x10, R2 ;  /* 0x00000010df027825 */ /* 0x001fca00078e0002 */
[----:B------:R0:W2:Y:S01]  /*30a0*/  LDG.E.128 R4, desc[UR6][R2.64] ;  /* 0x0000000602047981 */ /* 0x0000a2000c1e1d00 */
[----:B-1----:R-:W-:-:S05]  /*30b0*/  IMAD.WIDE.U32 R8, R223, 0x10, R8 ;  /* 0x00000010df087825 */ /* 0x002fca00078e0008 */
[----:B------:R1:W3:Y:S01]  /*30c0*/  LDG.E.128 R172, desc[UR6][R8.64] ;  /* 0x0000000608ac7981 */ /* 0x0002e2000c1e1d00 */
[----:B0-----:R-:W0:Y:S02]  /*30d0*/  LDC.64 R2, c[0x0][0x438] ;  /* 0x00010e00ff027b82 */ /* 0x001e240000000a00 */
[----:B0-----:R-:W-:-:S05]  /*30e0*/  IMAD.WIDE.U32 R2, R223, 0x10, R2 ;  /* 0x00000010df027825 */ /* 0x001fca00078e0002 */
[----:B------:R3:W5:Y:S01]  /*30f0*/  LDG.E.128 R160, desc[UR6][R2.64] ;  /* 0x0000000602a07981 */ /* 0x000762000c1e1d00 */
[----:B------:R-:W-:Y:S02]  /*3100*/  IADD3 R223, PT, PT, R223, 0x20, RZ ;  /* 0x00000020dfdf7810 */ /* 0x000fe40007ffe0ff */
[----:B--2---:R-:W-:Y:S02]  /*3110*/  SHF.L.U32 R204, R4, 0x10, RZ ;  /* 0x0000001004cc7819 */ /* 0x004fe400000006ff */
[C---:B------:R-:W-:Y:S02]  /*3120*/  PRMT R201, R5.reuse, 0x7632, R201 ;  /* 0x0000763205c97816 */ /* 0x040fe400000000c9 */
[----:B-1----:R-:W-:Y:S02]  /*3130*/  PRMT R9, R6, 0x7632, R9 ;  /* 0x0000763206097816 */ /* 0x002fe40000000009 */
        /* <DEDUP_REMOVED lines=77> */
.L_x_3778:
[----:B------:R-:W-:Y:S05]  /*3610*/  BSYNC.RECONVERGENT B2 ;  /* 0x0000000000027941 */ /* 0x000fea0003800200 */
.L_x_3777:
[----:B------:R-:W-:Y:S05]  /*3620*/  @!P5 BRA `(.L_x_3772) ;  /* 0x000000040064d947 */ /* 0x000fea0003800000 */
[----:B------:R-:W0:Y:S08]  /*3630*/  LDC.64 R24, c[0x0][0x3a8] ;  /* 0x0000ea00ff187b82 */ /* 0x000e300000000a00 */
[----:B------:R-:W1:Y:S01]  /*3640*/  LDC.64 R26, c[0x0][0x428] ;  /* 0x00010a00ff1a7b82 */ /* 0x000e620000000a00 */
[----:B0-----:R-:W-:-:S05]  /*3650*/  IMAD.WIDE.U32 R24, R223, 0x10, R24 ;  /* 0x00000010df187825 */ /* 0x001fca00078e0018 */
[----:B------:R1:W2:Y:S02]  /*3660*/  LDG.E.128 R172, desc[UR6][R24.64] ;  /* 0x0000000618ac7981 */ /* 0x0002a4000c1e1d00 */
[----:B-1----:R-:W-:-:S05]  /*3670*/  IMAD.WIDE.U32 R24, R223, 0x10, R26 ;  /* 0x00000010df187825 */ /* 0x002fca00078e001a */
[----:B------:R0:W3:Y:S02]  /*3680*/  LDG.E.128 R176, desc[UR6][R24.64] ;  /* 0x0000000618b07981 */ /* 0x0000e4000c1e1d00 */
[----:B0-----:R-:W0:Y:S02]  /*3690*/  LDC.64 R24, c[0x0][0x438] ;  /* 0x00010e00ff187b82 */ /* 0x001e240000000a00 */
[----:B0-----:R-:W-:-:S06]  /*36a0*/  IMAD.WIDE.U32 R24, R223, 0x10, R24 ;  /* 0x00000010df187825 */ /* 0x001fcc00078e0018 */
[----:B------:R-:W5:Y:S01]  /*36b0*/  LDG.E.128 R24, desc[UR6][R24.64] ;  /* 0x0000000618187981 */ /* 0x000f62000c1e1d00 */
        /* <DEDUP_REMOVED lines=10> */
[----:B------:R-:W-:-:S02]  /*3760*/  SHF.L.U32 R190, R190, 0x10, RZ ;  /* 0x00000010bebe7819 */ /* 0x000fc400000006ff */
[C---:B---3--:R-:W-:Y:S02]  /*3770*/  PRMT R197, R176.reuse, 0x7632, R197 ;  /* 0x00007632b0c57816 */ /* 0x048fe400000000c5 */
[----:B------:R-:W-:Y:S01]  /*3780*/  SHF.L.U32 R176, R176, 0x10, RZ ;  /* 0x00000010b0b07819 */ /* 0x000fe200000006ff */
[----:B------:R-:W-:Y:S01]  /*3790*/  FADD.FTZ R190, -R194, R190 ;  /* 0x000000bec2be7221 */ /* 0x000fe20000010100 */
        /* <DEDUP_REMOVED lines=13> */
[----:B------:R-:W-:Y:S01]  /*3870*/  FMUL.FTZ R190, R181, R190 ;  /* 0x000000beb5be7220 */ /* 0x000fe20000410000 */
[----:B------:R-:W-:Y:S01]  /*3880*/  PRMT R196, R177, 0x7632, R196 ;  /* 0x00007632b1c47816 */ /* 0x000fe200000000c4 */
[----:B------:R-:W-:Y:S01]  /*3890*/  FADD.FTZ R187, R187, R199 ;  /* 0x000000c7bbbb7221 */ /* 0x000fe20000010000 */
[----:B------:R-:W-:Y:S01]  /*38a0*/  SHF.L.U32 R194, R177, 0x10, RZ ;  /* 0x00000010b1c27819 */ /* 0x000fe200000006ff */
        /* <DEDUP_REMOVED lines=49> */
.L_x_3772:
[----:B------:R-:W-:Y:S05]  /*3bc0*/  BSYNC.RECONVERGENT B1 ;  /* 0x0000000000017941 */ /* 0x000fea0003800200 */
.L_x_3764:
        /* <DEDUP_REMOVED lines=20> */
.L_x_3837:
[----:B------:R-:W-:Y:S01]  /*3d10*/  FADD.FTZ R223, R187, R223 ;  /* 0x000000dfbbdf7221 */ /* 0x000fe20000010000 */
[----:B0-----:R-:W-:Y:S01]  /*3d20*/  FADD.FTZ R172, R186, R172 ;  /* 0x000000acbaac7221 */ /* 0x001fe20000010000 */
[----:B------:R-:W-:Y:S01]  /*3d30*/  ISETP.NE.AND P6, PT, RZ, UR8, PT ;  /* 0x00000008ff007c0c */ /* 0x000fe2000bfc5270 */
[----:B------:R-:W-:Y:S01]  /*3d40*/  BSSY.RECONVERGENT B1, `(.L_x_3780) ;  /* 0x0000544000017945 */ /* 0x000fe20003800200 */
[----:B-1----:R-:W-:Y:S01]  /*3d50*/  FMUL.FTZ R186, R223, UR9 ;  /* 0x00000009dfba7c20 */ /* 0x002fe20008410000 */
[----:B------:R-:W-:-:S04]  /*3d60*/  FMUL.FTZ R187, R172, UR9 ;  /* 0x00000009acbb7c20 */ /* 0x000fc80008410000 */
        /* <DEDUP_REMOVED lines=10> */
[----:B------:R-:W-:-:S04]  /*3e10*/  FFMA.FTZ R194, R20, R187, R186 ;  /* 0x000000bb14c27223 */ /* 0x000fc800000100ba */
[----:B------:R-:W-:-:S04]  /*3e20*/  FADD.FTZ R194, R217, -R194 ;  /* 0x800000c2d9c27221 */ /* 0x000fc80000010000 */
[----:B-----5:R-:W-:-:S04]  /*3e30*/  FMUL.FTZ R194, R181, R194 ;  /* 0x000000c2b5c27220 */ /* 0x020fc80000410000 */
[----:B------:R-:W-:Y:S01]  /*3e40*/  FMUL.FTZ R250, R194, R180 ;  /* 0x000000b4c2fa7220 */ /* 0x000fe20000410000 */
[C---:B------:R-:W-:Y:S02]  /*3e50*/  SHF.L.U32 R194, R175.reuse, 0x10, RZ ;  /* 0x00000010afc27819 */ /* 0x040fe400000006ff */
[----:B------:R-:W-:-:S03]  /*3e60*/  PRMT R175, R175, 0x7632, R175 ;  /* 0x00007632afaf7816 */ /* 0x000fc600000000af */
[----:B------:R-:W-:Y:S01]  /*3e70*/  FFMA.FTZ R223, R250, R194, R130 ;  /* 0x000000c2fadf7223 */ /* 0x000fe20000010082 */
[----:B------:R-:W-:Y:S01]  /*3e80*/  FFMA.FTZ R130, R17, R187, R186 ;  /* 0x000000bb11827223 */ /* 0x000fe200000100ba */
[----:B------:R-:W-:-:S03]  /*3e90*/  SHF.L.U32 R175, R175, 0x10, RZ ;  /* 0x00000010afaf7819 */ /* 0x000fc600000006ff */
[----:B------:R-:W-:-:S04]  /*3ea0*/  FADD.FTZ R130, R216, -R130 ;  /* 0x80000082d8827221 */ /* 0x000fc80000010000 */
[----:B------:R-:W-:-:S04]  /*3eb0*/  FMUL.FTZ R130, R181, R130 ;  /* 0x00000082b5827220 */ /* 0x000fc80000410000 */
[----:B------:R-:W-:-:S04]  /*3ec0*/  FMUL.FTZ R130, R130, R180 ;  /* 0x000000b482827220 */ /* 0x000fc80000410000 */
[----:B------:R-:W-:Y:S01]  /*3ed0*/  FFMA.FTZ R194, R130, R175, R131 ;  /* 0x000000af82c27223 */ /* 0x000fe20000010083 */
[----:B------:R-:W-:Y:S01]  /*3ee0*/  FMUL.FTZ R131, R34, R250 ;  /* 0x000000fa22837220 */ /* 0x000fe20000410000 */
[----:B------:R-:W-:Y:S01]  /*3ef0*/  FMUL.FTZ R130, R35, R130 ;  /* 0x0000008223827220 */ /* 0x000fe20000410000 */
[C---:B------:R-:W-:Y:S02]  /*3f00*/  SHF.L.U32 R175, R174.reuse, 0x10, RZ ;  /* 0x00000010aeaf7819 */ /* 0x040fe400000006ff */
[----:B------:R-:W-:Y:S02]  /*3f10*/  PRMT R174, R174, 0x7632, R174 ;  /* 0x00007632aeae7816 */ /* 0x000fe400000000ae */
[----:B------:R-:W-:Y:S01]  /*3f20*/  F2FP.BF16.F32.PACK_AB R131, R130, R131 ;  /* 0x000000838283723e */ /* 0x000fe200000010ff */
[----:B------:R-:W-:Y:S01]  /*3f30*/  FFMA.FTZ R130, R21, R187, R186 ;  /* 0x000000bb15827223 */ /* 0x000fe200000100ba */
[----:B------:R-:W-:-:S03]  /*3f40*/  SHF.L.U32 R174, R174, 0x10, RZ ;  /* 0x00000010aeae7819 */ /* 0x000fc600000006ff */
[----:B------:R-:W-:-:S04]  /*3f50*/  FADD.FTZ R130, R219, -R130 ;  /* 0x80000082db827221 */ /* 0x000fc80000010000 */
[----:B------:R-:W-:-:S04]  /*3f60*/  FMUL.FTZ R130, R181, R130 ;  /* 0x00000082b5827220 */ /* 0x000fc80000410000 */
[----:B------:R-:W-:-:S04]  /*3f70*/  FMUL.FTZ R130, R130, R180 ;  /* 0x000000b482827220 */ /* 0x000fc80000410000 */
[----:B------:R-:W-:Y:S01]  /*3f80*/  FFMA.FTZ R175, R130, R175, R128 ;  /* 0x000000af82af7223 */ /* 0x000fe20000010080 */
[----:B------:R-:W-:Y:S01]  /*3f90*/  FFMA.FTZ R128, R18, R187, R186 ;  /* 0x000000bb12807223 */ /* 0x000fe200000100ba */
[----:B------:R-:W-:-:S03]  /*3fa0*/  FMUL.FTZ R130, R32, R130 ;  /* 0x0000008220827220 */ /* 0x000fc60000410000 */
[----:B------:R-:W-:-:S04]  /*3fb0*/  FADD.FTZ R128, R218, -R128 ;  /* 0x80000080da807221 */ /* 0x000fc80000010000 */
[----:B------:R-:W-:-:S04]  /*3fc0*/  FMUL.FTZ R128, R181, R128 ;  /* 0x00000080b5807220 */ /* 0x000fc80000410000 */
[----:B------:R-:W-:-:S04]  /*3fd0*/  FMUL.FTZ R128, R128, R180 ;  /* 0x000000b480807220 */ /* 0x000fc80000410000 */
[----:B------:R-:W-:Y:S01]  /*3fe0*/  FFMA.FTZ R174, R128, R174, R129 ;  /* 0x000000ae80ae7223 */ /* 0x000fe20000010081 */
        /* <DEDUP_REMOVED lines=26> */
[----:B------:R-:W-:-:S04]  /*4190*/  FFMA.FTZ R124, R184, R187, R186 ;  /* 0x000000bbb87c7223 */ /* 0x000fc800000100ba */
[----:B------:R-:W-:-:S04]  /*41a0*/  FADD.FTZ R124, R222, -R124 ;  /* 0x8000007cde7c7221 */ /* 0x000fc80000010000 */
[----:B------:R-:W-:-:S04]  /*41b0*/  FMUL.FTZ R124, R181, R124 ;  /* 0x0000007cb57c7220 */ /* 0x000fc80000410000 */
[----:B------:R-:W-:-:S04]  /*41c0*/  FMUL.FTZ R124, R124, R180 ;  /* 0x000000b47c7c7220 */ /* 0x000fc80000410000 */
[----:B------:R-:W-:Y:S01]  /*41d0*/  FFMA.FTZ R172, R124, R172, R125 ;  /* 0x000000ac7cac7223 */ /* 0x000fe2000001007d */
[----:B------:R-:W-:Y:S01]  /*41e0*/  FMUL.FTZ R125, R28, R128 ;  /* 0x000000801c7d7220 */ /* 0x000fe20000410000 */
[----:B------:R-:W-:-:S05]  /*41f0*/  FMUL.FTZ R124, R29, R124 ;  /* 0x0000007c1d7c7220 */ /* 0x000fca0000410000 */
[----:B------:R-:W-:Y:S01]  /*4200*/  F2FP.BF16.F32.PACK_AB R128, R124, R125 ;  /* 0x0000007d7c80723e */ /* 0x000fe200000010ff */
[----:B------:R-:W-:Y:S06]  /*4210*/  BRA `(.L_x_3785) ;  /* 0x0000000400107947 */ /* 0x000fec0003800000 */
.L_x_3784:
[-CC-:B------:R-:W-:Y:S01]  /*4220*/  FFMA.FTZ R159, R20, R187.reuse, R186.reuse ;  /* 0x000000bb149f7223 */ /* 0x180fe200000100ba */
[----:B------:R-:W-:Y:S01]  /*4230*/  FFMA.FTZ R158, R17, R187, R186 ;  /* 0x000000bb119e7223 */ /* 0x000fe200000100ba */
[----:B-----5:R-:W-:Y:S02]  /*4240*/  PRMT R157, R175, 0x7632, R157 ;  /* 0x00007632af9d7816 */ /* 0x020fe4000000009d */
[----:B------:R-:W-:Y:S01]  /*4250*/  FADD.FTZ R159, R217, -R159 ;  /* 0x8000009fd99f7221 */ /* 0x000fe20000010000 */
[----:B------:R-:W-:Y:S01]  /*4260*/  FADD.FTZ R158, R216, -R158 ;  /* 0x8000009ed89e7221 */ /* 0x000fe20000010000 */
[----:B------:R-:W-:Y:S02]  /*4270*/  SHF.L.U32 R175, R175, 0x10, RZ ;  /* 0x00000010afaf7819 */ /* 0x000fe400000006ff */
[C---:B------:R-:W-:Y:S01]  /*4280*/  FMUL.FTZ R159, R181.reuse, R159 ;  /* 0x0000009fb59f7220 */ /* 0x040fe20000410000 */
[----:B------:R-:W-:Y:S01]  /*4290*/  FMUL.FTZ R158, R181, R158 ;  /* 0x0000009eb59e7220 */ /* 0x000fe20000410000 */
[----:B------:R-:W-:-:S02]  /*42a0*/  SHF.L.U32 R157, R157, 0x10, RZ ;  /* 0x000000109d9d7819 */ /* 0x000fc400000006ff */
[-C--:B------:R-:W-:Y:S02]  /*42b0*/  FMUL.FTZ R156, R159, R180.reuse ;  /* 0x000000b49f9c7220 */ /* 0x080fe40000410000 */
[----:B------:R-:W-:Y:S02]  /*42c0*/  F2FP.BF16.F32.PACK_AB R159, R158, R159 ;  /* 0x0000009f9e9f723e */ /* 0x000fe400000010ff */
[----:B------:R-:W-:Y:S01]  /*42d0*/  FFMA.FTZ R223, R156, R175, R130 ;  /* 0x000000af9cdf7223 */ /* 0x000fe20000010082 */
[----:B------:R-:W-:-:S04]  /*42e0*/  FMUL.FTZ R130, R158, R180 ;  /* 0x000000b49e827220 */ /* 0x000fc80000410000 */
[----:B------:R-:W-:Y:S01]  /*42f0*/  FFMA.FTZ R194, R130, R157, R131 ;  /* 0x0000009d82c27223 */ /* 0x000fe20000010083 */
[----:B------:R-:W-:Y:S01]  /*4300*/  FMUL.FTZ R131, R34, R156 ;  /* 0x0000009c22837220 */ /* 0x000fe20000410000 */
[----:B------:R-:W-:Y:S01]  /*4310*/  FFMA.FTZ R156, R21, R187, R186 ;  /* 0x000000bb159c7223 */ /* 0x000fe200000100ba */
[----:B------:R-:W-:Y:S01]  /*4320*/  FMUL.FTZ R130, R35, R130 ;  /* 0x0000008223827220 */ /* 0x000fe20000410000 */
[----:B------:R-:W-:Y:S02]  /*4330*/  PRMT R157, R174, 0x7632, R157 ;  /* 0x00007632ae9d7816 */ /* 0x000fe4000000009d */
[----:B------:R-:W-:Y:S02]  /*4340*/  FADD.FTZ R156, R219, -R156 ;  /* 0x8000009cdb9c7221 */ /* 0x000fe40000010000 */
[----:B------:R-:W-:Y:S02]  /*4350*/  F2FP.BF16.F32.PACK_AB R131, R130, R131 ;  /* 0x000000838283723e */ /* 0x000fe400000010ff */
[----:B------:R-:W-:Y:S01]  /*4360*/  FMUL.FTZ R158, R181, R156 ;  /* 0x0000009cb59e7220 */ /* 0x000fe20000410000 */
[----:B------:R-:W-:-:S02]  /*4370*/  SHF.L.U32 R156, R174, 0x10, RZ ;  /* 0x00000010ae9c7819 */ /* 0x000fc400000006ff */
[----:B------:R-:W-:Y:S01]  /*4380*/  SHF.L.U32 R157, R157, 0x10, RZ ;  /* 0x000000109d9d7819 */ /* 0x000fe200000006ff */
[----:B------:R-:W-:-:S04]  /*4390*/  FMUL.FTZ R130, R158, R180 ;  /* 0x000000b49e827220 */ /* 0x000fc80000410000 */
[----:B------:R-:W-:Y:S01]  /*43a0*/  FFMA.FTZ R175, R130, R156, R128 ;  /* 0x0000009c82af7223 */ /* 0x000fe20000010080 */
[----:B------:R-:W-:Y:S01]  /*43b0*/  FFMA.FTZ R128, R18, R187, R186 ;  /* 0x000000bb12807223 */ /* 0x000fe200000100ba */
[----:B------:R-:W-:-:S03]  /*43c0*/  FMUL.FTZ R130, R32, R130 ;  /* 0x0000008220827220 */ /* 0x000fc60000410000 */
[----:B------:R-:W-:-:S04]  /*43d0*/  FADD.FTZ R128, R218, -R128 ;  /* 0x80000080da807221 */ /* 0x000fc80000010000 */
[----:B------:R-:W-:-:S04]  /*43e0*/  FMUL.FTZ R156, R181, R128 ;  /* 0x00000080b59c7220 */ /* 0x000fc80000410000 */
[C---:B------:R-:W-:Y:S01]  /*43f0*/  FMUL.FTZ R128, R156.reuse, R180 ;  /* 0x000000b49c807220 */ /* 0x040fe20000410000 */
[----:B------:R-:W-:Y:S02]  /*4400*/  F2FP.BF16.F32.PACK_AB R158, R156, R158 ;  /* 0x0000009e9c9e723e */ /* 0x000fe400000010ff */
[----:B------:R-:W-:Y:S01]  /*4410*/  SHF.L.U32 R156, R173, 0x10, RZ ;  /* 0x00000010ad9c7819 */ /* 0x000fe200000006ff */
[----:B------:R-:W-:Y:S01]  /*4420*/  FFMA.FTZ R174, R128, R157, R129 ;  /* 0x0000009d80ae7223 */ /* 0x000fe20000010081 */
[-CC-:B------:R-:W-:Y:S01]  /*4430*/  FFMA.FTZ R129, R22, R187.reuse, R186.reuse ;  /* 0x000000bb16817223 */ /* 0x180fe200000100ba */
[----:B------:R-:W-:Y:S01]  /*4440*/  FMUL.FTZ R128, R33, R128 ;  /* 0x0000008021807220 */ /* 0x000fe20000410000 */
[----:B------:R-:W-:Y:S02]  /*4450*/  FFMA.FTZ R157, R19, R187, R186 ;  /* 0x000000bb139d7223 */ /* 0x000fe400000100ba */
[----:B------:R-:W-:Y:S02]  /*4460*/  FADD.FTZ R129, R221, -R129 ;  /* 0x80000081dd817221 */ /* 0x000fe40000010000 */
[----:B------:R-:W-:Y:S01]  /*4470*/  F2FP.BF16.F32.PACK_AB R130, R128, R130 ;  /* 0x000000828082723e */ /* 0x000fe200000010ff */
[----:B------:R-:W-:Y:S01]  /*4480*/  FADD.FTZ R157, R220, -R157 ;  /* 0x8000009ddc9d7221 */ /* 0x000fe20000010000 */
[----:B------:R-:W-:-:S03]  /*4490*/  FMUL.FTZ R128, R181, R129 ;  /* 0x00000081b5807220 */ /* 0x000fc60000410000 */
[----:B------:R-:W-:Y:S01]  /*44a0*/  FMUL.FTZ R157, R181, R157 ;  /* 0x0000009db59d7220 */ /* 0x000fe20000410000 */
[----:B------:R-:W-:-:S04]  /*44b0*/  FMUL.FTZ R129, R128, R180 ;  /* 0x000000b480817220 */ /* 0x000fc80000410000 */
[----:B------:R-:W-:Y:S01]  /*44c0*/  FFMA.FTZ R126, R129, R156, R126 ;  /* 0x0000009c817e7223 */ /* 0x000fe2000001007e */
[----:B------:R-:W-:Y:S01]  /*44d0*/  PRMT R156, R173, 0x7632, R156 ;  /* 0x00007632ad9c7816 */ /* 0x000fe2000000009c */
[----:B------:R-:W-:-:S03]  /*44e0*/  FMUL.FTZ R129, R30, R129 ;  /* 0x000000811e817220 */ /* 0x000fc60000410000 */
[----:B------:R-:W-:Y:S01]  /*44f0*/  SHF.L.U32 R173, R156, 0x10, RZ ;  /* 0x000000109cad7819 */ /* 0x000fe200000006ff */
[C---:B------:R-:W-:Y:S01]  /*4500*/  FMUL.FTZ R156, R157.reuse, R180 ;  /* 0x000000b49d9c7220 */ /* 0x040fe20000410000 */
[----:B------:R-:W-:Y:S01]  /*4510*/  F2FP.BF16.F32.PACK_AB R157, R157, R128 ;  /* 0x000000809d9d723e */ /* 0x000fe200000010ff */
[----:B------:R-:W-:Y:S02]  /*4520*/  FFMA.FTZ R128, R0, R187, R186 ;  /* 0x000000bb00807223 */ /* 0x000fe400000100ba */
[----:B------:R-:W-:Y:S01]  /*4530*/  FFMA.FTZ R127, R156, R173, R127 ;  /* 0x000000ad9c7f7223 */ /* 0x000fe2000001007f */
[----:B------:R-:W-:Y:S01]  /*4540*/  FMUL.FTZ R156, R31, R156 ;  /* 0x0000009c1f9c7220 */ /* 0x000fe20000410000 */
[----:B------:R-:W-:Y:S01]  /*4550*/  FADD.FTZ R128, R185, -R128 ;  /* 0x80000080b9807221 */ /* 0x000fe20000010000 */
[C---:B------:R-:W-:Y:S02]  /*4560*/  SHF.L.U32 R173, R172.reuse, 0x10, RZ ;  /* 0x00000010acad7819 */ /* 0x040fe400000006ff */
[----:B------:R-:W-:-:S02]  /*4570*/  PRMT R172, R172, 0x7632, R172 ;  /* 0x00007632acac7816 */ /* 0x000fc400000000ac */
[----:B------:R-:W-:Y:S01]  /*4580*/  F2FP.BF16.F32.PACK_AB R129, R156, R129 ;  /* 0x000000819c81723e */ /* 0x000fe200000010ff */
[----:B------:R-:W-:Y:S01]  /*4590*/  FMUL.FTZ R156, R181, R128 ;  /* 0x00000080b59c7220 */ /* 0x000fe20000410000 */
[----:B------:R-:W-:-:S03]  /*45a0*/  SHF.L.U32 R172, R172, 0x10, RZ ;  /* 0x00000010acac7819 */ /* 0x000fc600000006ff */
[----:B------:R-:W-:-:S04]  /*45b0*/  FMUL.FTZ R128, R156, R180 ;  /* 0x000000b49c807220 */ /* 0x000fc80000410000 */
[----:B------:R-:W-:Y:S01]  /*45c0*/  FFMA.FTZ R173, R128, R173, R124 ;  /* 0x000000ad80ad7223 */ /* 0x000fe2000001007c */
[----:B------:R-:W-:-:S04]  /*45d0*/  FFMA.FTZ R124, R184, R187, R186 ;  /* 0x000000bbb87c7223 */ /* 0x000fc800000100ba */
[----:B------:R-:W-:-:S04]  /*45e0*/  FADD.FTZ R124, R222, -R124 ;  /* 0x8000007cde7c7221 */ /* 0x000fc80000010000 */
[----:B------:R-:W-:-:S04]  /*45f0*/  FMUL.FTZ R124, R181, R124 ;  /* 0x0000007cb57c7220 */ /* 0x000fc80000410000 */
[C---:B------:R-:W-:Y:S01]  /*4600*/  FMUL.FTZ R250, R124.reuse, R180 ;  /* 0x000000b47cfa7220 */ /* 0x040fe20000410000 */
[----:B------:R-:W-:-:S03]  /*4610*/  F2FP.BF16.F32.PACK_AB R156, R124, R156 ;  /* 0x0000009c7c9c723e */ /* 0x000fc600000010ff */
[----:B------:R-:W-:Y:S01]  /*4620*/  FFMA.FTZ R172, R250, R172, R125 ;  /* 0x000000acfaac7223 */ /* 0x000fe2000001007d */
[----:B------:R-:W-:Y:S01]  /*4630*/  FMUL.FTZ R125, R28, R128 ;  /* 0x000000801c7d7220 */ /* 0x000fe20000410000 */
[----:B------:R-:W-:-:S05]  /*4640*/  FMUL.FTZ R128, R29, R250 ;  /* 0x000000fa1d807220 */ /* 0x000fca0000410000 */
[----:B------:R-:W-:-:S07]  /*4650*/  F2FP.BF16.F32.PACK_AB R128, R128, R125 ;  /* 0x0000007d8080723e */ /* 0x000fce00000010ff */
.L_x_3785:
        /* <DEDUP_REMOVED lines=13> */
.L_x_3783:
[----:B------:R-:W-:Y:S05]  /*4730*/  BSYNC.RECONVERGENT B2 ;  /* 0x0000000000027941 */ /* 0x000fea0003800200 */
.L_x_3782:
        /* <DEDUP_REMOVED lines=75> */
[----:B------:R-:W-:Y:S01]  /*4bf0*/  F2FP.BF16.F32.PACK_AB R136, R136, R133 ;  /* 0x000000858888723e */ /* 0x000fe200000010ff */
[----:B------:R-:W-:Y:S06]  /*4c00*/  BRA `(.L_x_3789) ;  /* 0x0000000400007947 */ /* 0x000fec0003800000 */
.L_x_3788:
        /* <DEDUP_REMOVED lines=63> */
[----:B------:R-:W-:-:S07]  /*5000*/  F2FP.BF16.F32.PACK_AB R136, R132, R133 ;  /* 0x000000858488723e */ /* 0x000fce00000010ff */
.L_x_3789:
        /* <DEDUP_REMOVED lines=13> */
.L_x_3787:
[----:B------:R-:W-:Y:S05]  /*50e0*/  BSYNC.RECONVERGENT B2 ;  /* 0x0000000000027941 */ /* 0x000fea0003800200 */
.L_x_3786:
        /* <DEDUP_REMOVED lines=77> */
.L_x_3792:
        /* <DEDUP_REMOVED lines=64> */
.L_x_3793:
        /* <DEDUP_REMOVED lines=13> */
.L_x_3791:
[----:B------:R-:W-:Y:S05]  /*5a90*/  BSYNC.RECONVERGENT B2 ;  /* 0x0000000000027941 */ /* 0x000fea0003800200 */
.L_x_3790:
[----:B------:R-:W-:Y:S05]  /*5aa0*/  @!P5 BRA `(.L_x_3794) ;  /* 0x0000003400b4d947 */ /* 0x000fea0003800000 */
[----:B------:R-:W0:Y:S02]  /*5ab0*/  LDC.64 R172, c[0x0][0x390] ;  /* 0x0000e400ffac7b82 */ /* 0x000e240000000a00 */
[----:B0-----:R-:W-:-:S06]  /*5ac0*/  IMAD.WIDE.U32 R172, R23, 0x10, R172 ;  /* 0x0000001017ac7825 */ /* 0x001fcc00078e00ac */
[----:B------:R-:W5:Y:S01]  /*5ad0*/  LDG.E.128 R172, desc[UR6][R172.64] ;  /* 0x00000006acac7981 */ /* 0x000f62000c1e1d00 */
[----:B------:R-:W-:-:S04]  /*5ae0*/  ISETP.NE.U32.AND P1, PT, RZ, UR12, PT ;  /* 0x0000000cff007c0c */ /* 0x000fc8000bf25070 */
[----:B------:R-:W-:-:S13]  /*5af0*/  ISETP.NE.AND.EX P1, PT, RZ, UR13, PT, P1 ;  /* 0x0000000dff007c0c */ /* 0x000fda000bf25310 */
[----:B------:R-:W-:Y:S05]  /*5b00*/  @!P1 BRA `(.L_x_3795) ;  /* 0x0000000400149947 */ /* 0x000fea0003800000 */
[----:B------:R-:W-:Y:S01]  /*5b10*/  FFMA.FTZ R156, R182, R187, R186 ;  /* 0x000000bbb69c7223 */ /* 0x000fe200000100ba */
[C---:B-----5:R-:W-:Y:S02]  /*5b20*/  PRMT R157, R175.reuse, 0x7632, R157 ;  /* 0x00007632af9d7816 */ /* 0x060fe4000000009d */
[----:B------:R-:W-:Y:S01]  /*5b30*/  SHF.L.U32 R158, R175, 0x10, RZ ;  /* 0x00000010af9e7819 */ /* 0x000fe200000006ff */
[----:B------:R-:W-:Y:S01]  /*5b40*/  FADD.FTZ R156, R191, -R156 ;  /* 0x8000009cbf9c7221 */ /* 0x000fe20000010000 */
[----:B------:R-:W-:-:S03]  /*5b50*/  SHF.L.U32 R157, R157, 0x10, RZ ;  /* 0x000000109d9d7819 */ /* 0x000fc600000006ff */
[----:B------:R-:W-:-:S04]  /*5b60*/  FMUL.FTZ R159, R181, R156 ;  /* 0x0000009cb59f7220 */ /* 0x000fc80000410000 */
[----:B------:R-:W-:-:S04]  /*5b70*/  FMUL.FTZ R156, R159, R180 ;  /* 0x000000b49f9c7220 */ /* 0x000fc80000410000 */
[----:B------:R-:W-:Y:S01]  /*5b80*/  FFMA.FTZ R223, R156, R157, R155 ;  /* 0x0000009d9cdf7223 */ /* 0x000fe2000001009b */
[----:B------:R-:W-:-:S04]  /*5b90*/  FFMA.FTZ R155, R188, R187, R186 ;  /* 0x000000bbbc9b7223 */ /* 0x000fc800000100ba */
[----:B------:R-:W-:-:S04]  /*5ba0*/  FADD.FTZ R155, R192, -R155 ;  /* 0x8000009bc09b7221 */ /* 0x000fc80000010000 */
[----:B------:R-:W-:-:S04]  /*5bb0*/  FMUL.FTZ R157, R181, R155 ;  /* 0x0000009bb59d7220 */ /* 0x000fc80000410000 */
[----:B------:R-:W-:Y:S01]  /*5bc0*/  FMUL.FTZ R155, R157, R180 ;  /* 0x000000b49d9b7220 */ /* 0x000fe20000410000 */
[----:B------:R-:W-:-:S03]  /*5bd0*/  F2FP.BF16.F32.PACK_AB R159, R159, R157 ;  /* 0x0000009d9f9f723e */ /* 0x000fc600000010ff */
[----:B------:R-:W-:Y:S01]  /*5be0*/  FFMA.FTZ R194, R155, R158, R154 ;  /* 0x0000009e9bc27223 */ /* 0x000fe2000001009a */
[----:B------:R-:W-:Y:S01]  /*5bf0*/  FMUL.FTZ R154, R59, R156 ;  /* 0x0000009c3b9a7220 */ /* 0x000fe20000410000 */
[----:B------:R-:W-:Y:S01]  /*5c00*/  FFMA.FTZ R156, R177, R187, R186 ;  /* 0x000000bbb19c7223 */ /* 0x000fe200000100ba */
[----:B------:R-:W-:-:S03]  /*5c10*/  FMUL.FTZ R155, R58, R155 ;  /* 0x0000009b3a9b7220 */ /* 0x000fc60000410000 */
[----:B------:R-:W-:Y:S02]  /*5c20*/  FADD.FTZ R156, R195, -R156 ;  /* 0x8000009cc39c7221 */ /* 0x000fe40000010000 */
[----:B------:R-:W-:Y:S02]  /*5c30*/  F2FP.BF16.F32.PACK_AB R155, R154, R155 ;  /* 0x0000009b9a9b723e */ /* 0x000fe400000010ff */
[----:B------:R-:W-:Y:S01]  /*5c40*/  FMUL.FTZ R158, R181, R156 ;  /* 0x0000009cb59e7220 */ /* 0x000fe20000410000 */
[----:B------:R-:W-:-:S03]  /*5c50*/  SHF.L.U32 R156, R174, 0x10, RZ ;  /* 0x00000010ae9c7819 */ /* 0x000fc600000006ff */
[----:B------:R-:W-:-:S04]  /*5c60*/  FMUL.FTZ R154, R158, R180 ;  /* 0x000000b49e9a7220 */ /* 0x000fc80000410000 */
[----:B------:R-:W-:Y:S01]  /*5c70*/  FFMA.FTZ R175, R154, R156, R152 ;  /* 0x0000009c9aaf7223 */ /* 0x000fe20000010098 */
[----:B------:R-:W-:Y:S01]  /*5c80*/  FFMA.FTZ R152, R179, R187, R186 ;  /* 0x000000bbb3987223 */ /* 0x000fe200000100ba */
[----:B------:R-:W-:Y:S01]  /*5c90*/  PRMT R156, R174, 0x7632, R156 ;  /* 0x00007632ae9c7816 */ /* 0x000fe2000000009c */
[----:B------:R-:W-:Y:S02]  /*5ca0*/  FMUL.FTZ R154, R56, R154 ;  /* 0x0000009a389a7220 */ /* 0x000fe40000410000 */
[----:B------:R-:W-:Y:S01]  /*5cb0*/  FADD.FTZ R152, R193, -R152 ;  /* 0x80000098c1987221 */ /* 0x000fe20000010000 */
[----:B------:R-:W-:-:S03]  /*5cc0*/  SHF.L.U32 R157, R156, 0x10, RZ ;  /* 0x000000109c9d7819 */ /* 0x000fc600000006ff */
[----:B------:R-:W-:-:S04]  /*5cd0*/  FMUL.FTZ R152, R181, R152 ;  /* 0x00000098b5987220 */ /* 0x000fc80000410000 */
[C---:B------:R-:W-:Y:S01]  /*5ce0*/  FMUL.FTZ R156, R152.reuse, R180 ;  /* 0x000000b4989c7220 */ /* 0x040fe20000410000 */
[----:B------:R-:W-:Y:S01]  /*5cf0*/  F2FP.BF16.F32.PACK_AB R158, R152, R158 ;  /* 0x0000009e989e723e */ /* 0x000fe200000010ff */
[----:B------:R-:W-:Y:S02]  /*5d00*/  FFMA.FTZ R152, R176, R187, R186 ;  /* 0x000000bbb0987223 */ /* 0x000fe400000100ba */
[----:B------:R-:W-:Y:S01]  /*5d10*/  FFMA.FTZ R174, R156, R157, R153 ;  /* 0x0000009d9cae7223 */ /* 0x000fe20000010099 */
[----:B------:R-:W-:Y:S01]  /*5d20*/  FMUL.FTZ R153, R57, R156 ;  /* 0x0000009c39997220 */ /* 0x000fe20000410000 */
[----:B------:R-:W-:Y:S01]  /*5d30*/  FADD.FTZ R152, R197, -R152 ;  /* 0x80000098c5987221 */ /* 0x000fe20000010000 */
[----:B------:R-:W-:Y:S01]  /*5d40*/  FFMA.FTZ R157, R178, R187, R186 ;  /* 0x000000bbb29d7223 */ /* 0x000fe200000100ba */
[----:B------:R-:W-:Y:S02]  /*5d50*/  SHF.L.U32 R156, R173, 0x10, RZ ;  /* 0x00000010ad9c7819 */ /* 0x000fe400000006ff */
[----:B------:R-:W-:Y:S01]  /*5d60*/  FMUL.FTZ R152, R181, R152 ;  /* 0x00000098b5987220 */ /* 0x000fe20000410000 */
[----:B------:R-:W-:Y:S01]  /*5d70*/  F2FP.BF16.F32.PACK_AB R154, R153, R154 ;  /* 0x0000009a999a723e */ /* 0x000fe200000010ff */
[----:B------:R-:W-:-:S02]  /*5d80*/  FADD.FTZ R157, R196, -R157 ;  /* 0x8000009dc49d7221 */ /* 0x000fc40000010000 */
[----:B------:R-:W-:Y:S02]  /*5d90*/  FMUL.FTZ R153, R152, R180 ;  /* 0x000000b498997220 */ /* 0x000fe40000410000 */
[----:B------:R-:W-:Y:S02]  /*5da0*/  FMUL.FTZ R157, R181, R157 ;  /* 0x0000009db59d7220 */ /* 0x000fe40000410000 */
        /* <DEDUP_REMOVED lines=11> */
[----:B------:R-:W-:Y:S01]  /*5e60*/  PRMT R172, R172, 0x7632, R172 ;  /* 0x00007632acac7816 */ /* 0x000fe200000000ac */
[----:B------:R-:W-:Y:S01]  /*5e70*/  FMUL.FTZ R152, R181, R152 ;  /* 0x00000098b5987220 */ /* 0x000fe20000410000 */
[----:B------:R-:W-:-:S02]  /*5e80*/  F2FP.BF16.F32.PACK_AB R153, R156, R153 ;  /* 0x000000999c99723e */ /* 0x000fc400000010ff */
[----:B------:R-:W-:Y:S01]  /*5e90*/  SHF.L.U32 R172, R172, 0x10, RZ ;  /* 0x00000010acac7819 */ /* 0x000fe200000006ff */
        /* <DEDUP_REMOVED lines=8> */
[----:B------:R-:W-:Y:S01]  /*5f20*/  FMUL.FTZ R180, R53, R180 ;  /* 0x000000b435b47220 */ /* 0x000fe20000410000 */
[----:B------:R-:W-:-:S04]  /*5f30*/  F2FP.BF16.F32.PACK_AB R156, R148, R152 ;  /* 0x00000098949c723e */ /* 0x000fc800000010ff */
[----:B------:R-:W-:Y:S01]  /*5f40*/  F2FP.BF16.F32.PACK_AB R152, R180, R149 ;  /* 0x00000095b498723e */ /* 0x000fe200000010ff */
[----:B------:R-:W-:Y:S06]  /*5f50*/  BRA `(.L_x_3796) ;  /* 0x0000000400007947 */ /* 0x000fec0003800000 */
.L_x_3795:
[----:B------:R-:W-:-:S04]  /*5f60*/  FFMA.FTZ R194, R182, R187, R186 ;  /* 0x000000bbb6c27223 */ /* 0x000fc800000100ba */
[----:B------:R-:W-:-:S04]  /*5f70*/  FADD.FTZ R194, R191, -R194 ;  /* 0x800000c2bfc27221 */ /* 0x000fc80000010000 */
[----:B-----5:R-:W-:Y:S01]  /*5f80*/  FMUL.FTZ R223, R181, R194 ;  /* 0x000000c2b5df7220 */ /* 0x020fe20000410000 */
[C---:B------:R-:W-:Y:S02]  /*5f90*/  PRMT R194, R175.reuse, 0x7632, R194 ;  /* 0x00007632afc27816 */ /* 0x040fe400000000c2 */
[----:B------:R-:W-:Y:S01]  /*5fa0*/  SHF.L.U32 R175, R175, 0x10, RZ ;  /* 0x00000010afaf7819 */ /* 0x000fe200000006ff */
[----:B------:R-:W-:Y:S01]  /*5fb0*/  FMUL.FTZ R250, R223, R180 ;  /* 0x000000b4dffa7220 */ /* 0x000fe20000410000 */
[----:B------:R-:W-:-:S05]  /*5fc0*/  SHF.L.U32 R194, R194, 0x10, RZ ;  /* 0x00000010c2c27819 */ /* 0x000fca00000006ff */
        /* <DEDUP_REMOVED lines=55> */
[----:B------:R-:W-:-:S05]  /*6340*/  FMUL.FTZ R148, R53, R148 ;  /* 0x0000009435947220 */ /* 0x000fca0000410000 */
[----:B------:R-:W-:-:S07]  /*6350*/  F2FP.BF16.F32.PACK_AB R152, R148, R152 ;  /* 0x000000989498723e */ /* 0x000fce00000010ff */
.L_x_3796:
[----:B------:R-:W0:Y:S02]  /*6360*/  @P1 LDC.64 R148, c[0x0][0x478] ;  /* 0x00011e00ff941b82 */ /* 0x000e240000000a00 */
[----:B0-----:R-:W-:-:S05]  /*6370*/  @P1 IMAD.WIDE.U32 R148, R23, 0x10, R148 ;  /* 0x0000001017941825 */ /* 0x001fca00078e0094 */
[----:B------:R0:W-:Y:S02]  /*6380*/  @P1 STG.E.128 desc[UR6][R148.64], R156 ;  /* 0x0000009c94001986 */ /* 0x0001e4000c101d06 */
[----:B0-----:R-:W0:Y:S02]  /*6390*/  LDC.64 R148, c[0x0][0x468] ;  /* 0x00011a00ff947b82 */ /* 0x001e240000000a00 */
[----:B0-----:R-:W-:-:S05]  /*63a0*/  IMAD.WIDE.U32 R148, R23, 0x10, R148 ;  /* 0x0000001017947825 */ /* 0x001fca00078e0094 */
[----:B------:R0:W-:Y:S02]  /*63b0*/  STG.E.128 desc[UR6][R148.64], R152 ;  /* 0x0000009894007986 */ /* 0x0001e4000c101d06 */
[----:B0-----:R-:W-:Y:S02]  /*63c0*/  MOV R148, R173 ;  /* 0x000000ad00947202 */ /* 0x001fe40000000f00 */
[----:B------:R-:W-:Y:S02]  /*63d0*/  MOV R149, R172 ;  /* 0x000000ac00957202 */ /* 0x000fe40000000f00 */
[----:B------:R-:W-:Y:S02]  /*63e0*/  MOV R152, R175 ;  /* 0x000000af00987202 */ /* 0x000fe40000000f00 */
[----:B------:R-:W-:Y:S02]  /*63f0*/  MOV R153, R174 ;  /* 0x000000ae00997202 */ /* 0x000fe40000000f00 */
[----:B------:R-:W-:-:S02]  /*6400*/  MOV R154, R194 ;  /* 0x000000c2009a7202 */ /* 0x000fc40000000f00 */
[----:B------:R-:W-:Y:S01]  /*6410*/  MOV R155, R223 ;  /* 0x000000df009b7202 */ /* 0x000fe20000000f00 */
[----:B------:R-:W-:Y:S06]  /*6420*/  BRA `(.L_x_3794) ;  /* 0x0000002c00547947 */ /* 0x000fec0003800000 */
.L_x_3781:
        /* <DEDUP_REMOVED lines=8> */
[----:B------:R-:W-:Y:S01]  /*64b0*/  FFMA.FTZ R194, R0, R187, R186 ;  /* 0x000000bb00c27223 */ /* 0x000fe200000100ba */
[----:B------:R-:W-:Y:S01]  /*64c0*/  SHF.L.U32 R223, R164, 0x10, RZ ;  /* 0x00000010a4df7819 */ /* 0x000fe200000006ff */
[----:B------:R0:W-:Y:S02]  /*64d0*/  STL [R1+0x28], R2 ;  /* 0x0000280201007387 */ /* 0x0001e40000100800 */
[----:B------:R-:W-:-:S04]  /*64e0*/  FADD.FTZ R194, R185, -R194 ;  /* 0x800000c2b9c27221 */ /* 0x000fc80000010000 */
[----:B-----5:R-:W-:Y:S01]  /*64f0*/  FFMA.FTZ R194, R181, R194, R223 ;  /* 0x000000c2b5c27223 */ /* 0x020fe200000100df */
[----:B------:R-:W-:Y:S02]  /*6500*/  SHF.L.U32 R223, R172, 0x10, RZ ;  /* 0x00000010acdf7819 */ /* 0x000fe400000006ff */
[----:B------:R-:W-:Y:S01]  /*6510*/  PRMT R172, R164, 0x7632, R172 ;  /* 0x00007632a4ac7816 */ /* 0x000fe200000000ac */
[----:B------:R-:W-:-:S04]  /*6520*/  FMUL.FTZ R194, R194, R180 ;  /* 0x000000b4c2c27220 */ /* 0x000fc80000410000 */
[----:B------:R-:W-:Y:S01]  /*6530*/  FFMA.FTZ R252, R194, R223, R124 ;  /* 0x000000dfc2fc7223 */ /* 0x000fe2000001007c */
[----:B------:R-:W-:Y:S01]  /*6540*/  FFMA.FTZ R124, R184, R187, R186 ;  /* 0x000000bbb87c7223 */ /* 0x000fe200000100ba */
[C---:B------:R-:W-:Y:S02]  /*6550*/  SHF.L.U32 R223, R172.reuse, 0x10, RZ ;  /* 0x00000010acdf7819 */ /* 0x040fe400000006ff */
[----:B------:R-:W-:Y:S01]  /*6560*/  PRMT R172, R172, 0x7632, R172 ;  /* 0x00007632acac7816 */ /* 0x000fe200000000ac */
[----:B------:R-:W-:-:S03]  /*6570*/  FADD.FTZ R124, R222, -R124 ;  /* 0x8000007cde7c7221 */ /* 0x000fc60000010000 */
[----:B------:R-:W-:Y:S01]  /*6580*/  SHF.L.U32 R172, R172, 0x10, RZ ;  /* 0x00000010acac7819 */ /* 0x000fe200000006ff */
[----:B------:R-:W-:Y:S01]  /*6590*/  FFMA.FTZ R124, R181, R124, R223 ;  /* 0x0000007cb57c7223 */ /* 0x000fe200000100df */
[----:B------:R-:W-:-:S03]  /*65a0*/  SHF.L.U32 R223, R165, 0x10, RZ ;  /* 0x00000010a5df7819 */ /* 0x000fc600000006ff */
[----:B------:R-:W-:-:S04]  /*65b0*/  FMUL.FTZ R124, R124, R180 ;  /* 0x000000b47c7c7220 */ /* 0x000fc80000410000 */
[----:B------:R-:W-:Y:S01]  /*65c0*/  FFMA.FTZ R172, R124, R172, R125 ;  /* 0x000000ac7cac7223 */ /* 0x000fe2000001007d */
[----:B------:R-:W-:-:S04]  /*65d0*/  FFMA.FTZ R125, R22, R187, R186 ;  /* 0x000000bb167d7223 */ /* 0x000fc800000100ba */
[----:B------:R-:W-:-:S04]  /*65e0*/  FADD.FTZ R125, R221, -R125 ;  /* 0x8000007ddd7d7221 */ /* 0x000fc80000010000 */
[----:B------:R-:W-:Y:S01]  /*65f0*/  FFMA.FTZ R125, R181, R125, R223 ;  /* 0x0000007db57d7223 */ /* 0x000fe200000100df */
        /* <DEDUP_REMOVED lines=16> */
[C---:B------:R-:W-:Y:S02]  /*6700*/  SHF.L.U32 R223, R174.reuse, 0x10, RZ ;  /* 0x00000010aedf7819 */ /* 0x040fe400000006ff */
[----:B------:R-:W-:Y:S01]  /*6710*/  PRMT R174, R174, 0x7632, R174 ;  /* 0x00007632aeae7816 */ /* 0x000fe200000000ae */
[----:B------:R-:W-:-:S03]  /*6720*/  FMUL.FTZ R173, R173, R180 ;  /* 0x000000b4adad7220 */ /* 0x000fc60000410000 */
[----:B------:R-:W-:Y:S01]  /*6730*/  SHF.L.U32 R174, R174, 0x10, RZ ;  /* 0x00000010aeae7819 */ /* 0x000fe200000006ff */
[--C-:B------:R-:W-:Y:S01]  /*6740*/  FFMA.FTZ R250, R173, R223, R128.reuse ;  /* 0x000000dfadfa7223 */ /* 0x100fe20000010080 */
[----:B------:R-:W-:Y:S01]  /*6750*/  PRMT R128, R166, 0x7632, R128 ;  /* 0x00007632a6807816 */ /* 0x000fe20000000080 */
[----:B------:R-:W-:-:S03]  /*6760*/  FFMA.FTZ R223, R18, R187, R186 ;  /* 0x000000bb12df7223 */ /* 0x000fc600000100ba */
[----:B------:R-:W-:Y:S01]  /*6770*/  SHF.L.U32 R128, R128, 0x10, RZ ;  /* 0x0000001080807819 */ /* 0x000fe200000006ff */
[----:B------:R-:W-:-:S04]  /*6780*/  FADD.FTZ R223, R218, -R223 ;  /* 0x800000dfdadf7221 */ /* 0x000fc80000010000 */
        /* <DEDUP_REMOVED lines=9> */
[----:B------:R-:W-:-:S03]  /*6820*/  FMUL.FTZ R129, R129, R180 ;  /* 0x000000b481817220 */ /* 0x000fc60000410000 */
[----:B0-----:R-:W-:Y:S01]  /*6830*/  SHF.L.U32 R2, R175, 0x10, RZ ;  /* 0x00000010af027819 */ /* 0x001fe200000006ff */
[----:B------:R-:W-:Y:S01]  /*6840*/  FFMA.FTZ R223, R129, R223, R130 ;  /* 0x000000df81df7223 */ /* 0x000fe20000010082 */
[----:B------:R-:W-:-:S04]  /*6850*/  FFMA.FTZ R130, R17, R187, R186 ;  /* 0x000000bb11827223 */ /* 0x000fc800000100ba */
[----:B------:R-:W-:-:S04]  /*6860*/  FADD.FTZ R130, R216, -R130 ;  /* 0x80000082d8827221 */ /* 0x000fc80000010000 */
[----:B------:R-:W-:Y:S02]  /*6870*/  FFMA.FTZ R130, R181, R130, R2 ;  /* 0x00000082b5827223 */ /* 0x000fe40000010002 */
[----:B------:R0:W5:Y:S01]  /*6880*/  LDL.LU R2, [R1+0x28] ;  /* 0x0000280001027983 */ /* 0x0001620000300800 */
[----:B------:R-:W-:Y:S01]  /*6890*/  PRMT R175, R175, 0x7632, R175 ;  /* 0x00007632afaf7816 */ /* 0x000fe200000000af */
[----:B------:R-:W-:Y:S01]  /*68a0*/  FMUL.FTZ R130, R130, R180 ;  /* 0x000000b482827220 */ /* 0x000fe20000410000 */
[----:B------:R-:W-:Y:S01]  /*68b0*/  FMUL.FTZ R128, R33, R128 ;  /* 0x0000008021807220 */ /* 0x000fe20000410000 */
[----:B------:R-:W-:Y:S01]  /*68c0*/  FMUL.FTZ R194, R28, R194 ;  /* 0x000000c21cc27220 */ /* 0x000fe20000410000 */
[----:B------:R-:W-:Y:S01]  /*68d0*/  SHF.L.U32 R175, R175, 0x10, RZ ;  /* 0x00000010afaf7819 */ /* 0x000fe200000006ff */
[----:B------:R-:W-:Y:S01]  /*68e0*/  FMUL.FTZ R125, R30, R125 ;  /* 0x0000007d1e7d7220 */ /* 0x000fe20000410000 */
[----:B------:R-:W-:Y:S01]  /*68f0*/  FMUL.FTZ R126, R31, R126 ;  /* 0x0000007e1f7e7220 */ /* 0x000fe20000410000 */
[----:B------:R-:W-:-:S02]  /*6900*/  FMUL.FTZ R124, R29, R124 ;  /* 0x0000007c1d7c7220 */ /* 0x000fc40000410000 */
[----:B------:R-:W-:Y:S01]  /*6910*/  FFMA.FTZ R175, R130, R175, R131 ;  /* 0x000000af82af7223 */ /* 0x000fe20000010083 */
[----:B------:R-:W-:Y:S01]  /*6920*/  FMUL.FTZ R131, R34, R129 ;  /* 0x0000008122837220 */ /* 0x000fe20000410000 */
[----:B------:R-:W-:Y:S01]  /*6930*/  FMUL.FTZ R130, R35, R130 ;  /* 0x0000008223827220 */ /* 0x000fe20000410000 */
[----:B------:R-:W-:-:S04]  /*6940*/  F2FP.BF16.F32.PACK_AB R129, R126, R125 ;  /* 0x0000007d7e81723e */ /* 0x000fc800000010ff */
[----:B------:R-:W-:Y:S01]  /*6950*/  F2FP.BF16.F32.PACK_AB R131, R130, R131 ;  /* 0x000000838283723e */ /* 0x000fe200000010ff */
[----:B------:R-:W-:-:S05]  /*6960*/  FMUL.FTZ R130, R32, R173 ;  /* 0x000000ad20827220 */ /* 0x000fca0000410000 */
[----:B------:R-:W-:Y:S02]  /*6970*/  F2FP.BF16.F32.PACK_AB R130, R128, R130 ;  /* 0x000000828082723e */ /* 0x000fe400000010ff */
[----:B------:R-:W-:Y:S01]  /*6980*/  F2FP.BF16.F32.PACK_AB R128, R124, R194 ;  /* 0x000000c27c80723e */ /* 0x000fe200000010ff */
[----:B0-----:R-:W-:Y:S06]  /*6990*/  BRA `(.L_x_3800) ;  /* 0x0000000400407947 */ /* 0x001fec0003800000 */
.L_x_3799:
[----:B------:R-:W-:Y:S01]  /*69a0*/  FFMA.FTZ R159, R20, R187, R186 ;  /* 0x000000bb149f7223 */ /* 0x000fe200000100ba */
[----:B------:R-:W-:Y:S02]  /*69b0*/  SHF.L.U32 R156, R167, 0x10, RZ ;  /* 0x00000010a79c7819 */ /* 0x000fe400000006ff */
[----:B-----5:R-:W-:Y:S01]  /*69c0*/  SHF.L.U32 R157, R175, 0x10, RZ ;  /* 0x00000010af9d7819 */ /* 0x020fe200000006ff */
[----:B------:R-:W-:Y:S01]  /*69d0*/  FADD.FTZ R159, R217, -R159 ;  /* 0x8000009fd99f7221 */ /* 0x000fe20000010000 */
[----:B------:R-:W-:-:S03]  /*69e0*/  PRMT R158, R175, 0x7632, R158 ;  /* 0x00007632af9e7816 */ /* 0x000fc6000000009e */
[----:B------:R-:W-:Y:S01]  /*69f0*/  FFMA.FTZ R159, R181, R159, R156 ;  /* 0x0000009fb59f7223 */ /* 0x000fe2000001009c */
[----:B------:R-:W-:-:S03]  /*6a00*/  SHF.L.U32 R158, R158, 0x10, RZ ;  /* 0x000000109e9e7819 */ /* 0x000fc600000006ff */
[----:B------:R-:W-:-:S04]  /*6a10*/  FMUL.FTZ R156, R159, R180 ;  /* 0x000000b49f9c7220 */ /* 0x000fc80000410000 */
[----:B------:R-:W-:Y:S01]  /*6a20*/  FFMA.FTZ R223, R156, R157, R130 ;  /* 0x0000009d9cdf7223 */ /* 0x000fe20000010082 */
[----:B------:R-:W-:Y:S01]  /*6a30*/  PRMT R157, R167, 0x7632, R157 ;  /* 0x00007632a79d7816 */ /* 0x000fe2000000009d */
[----:B------:R-:W-:-:S03]  /*6a40*/  FFMA.FTZ R130, R17, R187, R186 ;  /* 0x000000bb11827223 */ /* 0x000fc600000100ba */
[----:B------:R-:W-:Y:S01]  /*6a50*/  SHF.L.U32 R157, R157, 0x10, RZ ;  /* 0x000000109d9d7819 */ /* 0x000fe200000006ff */
[----:B------:R-:W-:-:S04]  /*6a60*/  FADD.FTZ R130, R216, -R130 ;  /* 0x80000082d8827221 */ /* 0x000fc80000010000 */
[----:B------:R-:W-:-:S04]  /*6a70*/  FFMA.FTZ R130, R181, R130, R157 ;  /* 0x00000082b5827223 */ /* 0x000fc8000001009d */
[C---:B------:R-:W-:Y:S01]  /*6a80*/  FMUL.FTZ R157, R130.reuse, R180 ;  /* 0x000000b4829d7220 */ /* 0x040fe20000410000 */
[----:B------:R-:W-:-:S03]  /*6a90*/  F2FP.BF16.F32.PACK_AB R159, R130, R159 ;  /* 0x0000009f829f723e */ /* 0x000fc600000010ff */
[----:B------:R-:W-:Y:S01]  /*6aa0*/  FFMA.FTZ R175, R157, R158, R131 ;  /* 0x0000009e9daf7223 */ /* 0x000fe20000010083 */
[----:B------:R-:W-:Y:S01]  /*6ab0*/  FFMA.FTZ R131, R21, R187, R186 ;  /* 0x000000bb15837223 */ /* 0x000fe200000100ba */
[----:B------:R-:W-:-:S03]  /*6ac0*/  FMUL.FTZ R157, R35, R157 ;  /* 0x0000009d239d7220 */ /* 0x000fc60000410000 */
[----:B------:R-:W-:Y:S01]  /*6ad0*/  FADD.FTZ R158, R219, -R131 ;  /* 0x80000083db9e7221 */ /* 0x000fe20000010000 */
[----:B------:R-:W-:Y:S01]  /*6ae0*/  FMUL.FTZ R131, R34, R156 ;  /* 0x0000009c22837220 */ /* 0x000fe20000410000 */
[----:B------:R-:W-:-:S04]  /*6af0*/  SHF.L.U32 R156, R166, 0x10, RZ ;  /* 0x00000010a69c7819 */ /* 0x000fc800000006ff */
[----:B------:R-:W-:Y:S01]  /*6b00*/  F2FP.BF16.F32.PACK_AB R131, R157, R131 ;  /* 0x000000839d83723e */ /* 0x000fe200000010ff */
[----:B------:R-:W-:Y:S01]  /*6b10*/  FFMA.FTZ R158, R181, R158, R156 ;  /* 0x0000009eb59e7223 */ /* 0x000fe2000001009c */
[----:B------:R-:W-:-:S03]  /*6b20*/  SHF.L.U32 R156, R174, 0x10, RZ ;  /* 0x00000010ae9c7819 */ /* 0x000fc600000006ff */
[----:B------:R-:W-:-:S04]  /*6b30*/  FMUL.FTZ R130, R158, R180 ;  /* 0x000000b49e827220 */ /* 0x000fc80000410000 */
[--C-:B------:R-:W-:Y:S01]  /*6b40*/  FFMA.FTZ R250, R130, R156, R128.reuse ;  /* 0x0000009c82fa7223 */ /* 0x100fe20000010080 */
[----:B------:R-:W-:Y:S01]  /*6b50*/  PRMT R128, R166, 0x7632, R128 ;  /* 0x00007632a6807816 */ /* 0x000fe20000000080 */
[----:B------:R-:W-:Y:S01]  /*6b60*/  FFMA.FTZ R156, R18, R187, R186 ;  /* 0x000000bb129c7223 */ /* 0x000fe200000100ba */
[----:B------:R-:W-:Y:S02]  /*6b70*/  FMUL.FTZ R130, R32, R130 ;  /* 0x0000008220827220 */ /* 0x000fe40000410000 */
[----:B------:R-:W-:Y:S01]  /*6b80*/  SHF.L.U32 R128, R128, 0x10, RZ ;  /* 0x0000001080807819 */ /* 0x000fe200000006ff */
[----:B------:R-:W-:-:S04]  /*6b90*/  FADD.FTZ R156, R218, -R156 ;  /* 0x8000009cda9c7221 */ /* 0x000fc80000010000 */
[--C-:B------:R-:W-:Y:S01]  /*6ba0*/  FFMA.FTZ R156, R181, R156, R128.reuse ;  /* 0x0000009cb59c7223 */ /* 0x100fe20000010080 */
[----:B------:R-:W-:-:S04]  /*6bb0*/  PRMT R128, R174, 0x7632, R128 ;  /* 0x00007632ae807816 */ /* 0x000fc80000000080 */
[----:B------:R-:W-:Y:S01]  /*6bc0*/  SHF.L.U32 R157, R128, 0x10, RZ ;  /* 0x00000010809d7819 */ /* 0x000fe200000006ff */
[C---:B------:R-:W-:Y:S01]  /*6bd0*/  FMUL.FTZ R128, R156.reuse, R180 ;  /* 0x000000b49c807220 */ /* 0x040fe20000410000 */
[----:B------:R-:W-:Y:S02]  /*6be0*/  F2FP.BF16.F32.PACK_AB R158, R156, R158 ;  /* 0x0000009e9c9e723e */ /* 0x000fe400000010ff */
[----:B------:R-:W-:Y:S01]  /*6bf0*/  SHF.L.U32 R156, R165, 0x10, RZ ;  /* 0x00000010a59c7819 */ /* 0x000fe200000006ff */
[----:B------:R-:W-:Y:S01]  /*6c00*/  FFMA.FTZ R174, R128, R157, R129 ;  /* 0x0000009d80ae7223 */ /* 0x000fe20000010081 */
[----:B------:R-:W-:Y:S01]  /*6c10*/  FFMA.FTZ R129, R22, R187, R186 ;  /* 0x000000bb16817223 */ /* 0x000fe200000100ba */
[----:B------:R-:W-:-:S03]  /*6c20*/  FMUL.FTZ R157, R33, R128 ;  /* 0x00000080219d7220 */ /* 0x000fc60000410000 */
[----:B------:R-:W-:Y:S02]  /*6c30*/  FADD.FTZ R129, R221, -R129 ;  /* 0x80000081dd817221 */ /* 0x000fe40000010000 */
[----:B------:R-:W-:Y:S02]  /*6c40*/  F2FP.BF16.F32.PACK_AB R130, R157, R130 ;  /* 0x000000829d82723e */ /* 0x000fe400000010ff */
[----:B------:R-:W-:Y:S01]  /*6c50*/  FFMA.FTZ R128, R181, R129, R156 ;  /* 0x00000081b5807223 */ /* 0x000fe2000001009c */
[C---:B------:R-:W-:Y:S02]  /*6c60*/  SHF.L.U32 R156, R173.reuse, 0x10, RZ ;  /* 0x00000010ad9c7819 */ /* 0x040fe400000006ff */
[----:B------:R-:W-:Y:S01]  /*6c70*/  PRMT R157, R173, 0x7632, R157 ;  /* 0x00007632ad9d7816 */ /* 0x000fe2000000009d */
[----:B------:R-:W-:-:S03]  /*6c80*/  FMUL.FTZ R129, R128, R180 ;  /* 0x000000b480817220 */ /* 0x000fc60000410000 */
[----:B------:R-:W-:Y:S01]  /*6c90*/  SHF.L.U32 R157, R157, 0x10, RZ ;  /* 0x000000109d9d7819 */ /* 0x000fe200000006ff */
[--C-:B------:R-:W-:Y:S01]  /*6ca0*/  FFMA.FTZ R251, R129, R156, R126.reuse ;  /* 0x0000009c81fb7223 */ /* 0x100fe2000001007e */
[----:B------:R-:W-:Y:S01]  /*6cb0*/  PRMT R126, R165, 0x7632, R126 ;  /* 0x00007632a57e7816 */ /* 0x000fe2000000007e */
[----:B------:R-:W-:Y:S01]  /*6cc0*/  FFMA.FTZ R156, R19, R187, R186 ;  /* 0x000000bb139c7223 */ /* 0x000fe200000100ba */
[----:B------:R-:W-:Y:S02]  /*6cd0*/  FMUL.FTZ R129, R30, R129 ;  /* 0x000000811e817220 */ /* 0x000fe40000410000 */
[----:B------:R-:W-:Y:S01]  /*6ce0*/  SHF.L.U32 R126, R126, 0x10, RZ ;  /* 0x000000107e7e7819 */ /* 0x000fe200000006ff */
[----:B------:R-:W-:-:S04]  /*6cf0*/  FADD.FTZ R156, R220, -R156 ;  /* 0x8000009cdc9c7221 */ /* 0x000fc80000010000 */
[----:B------:R-:W-:-:S04]  /*6d00*/  FFMA.FTZ R126, R181, R156, R126 ;  /* 0x0000009cb57e7223 */ /* 0x000fc8000001007e */
[----:B------:R-:W-:-:S04]  /*6d10*/  FMUL.FTZ R156, R126, R180 ;  /* 0x000000b47e9c7220 */ /* 0x000fc80000410000 */
[----:B------:R-:W-:Y:S01]  /*6d20*/  FFMA.FTZ R127, R156, R157, R127 ;  /* 0x0000009d9c7f7223 */ /* 0x000fe2000001007f */
[----:B------:R-:W-:Y:S01]  /*6d30*/  F2FP.BF16.F32.PACK_AB R157, R126, R128 ;  /* 0x000000807e9d723e */ /* 0x000fe200000010ff */
[----:B------:R-:W-:Y:S01]  /*6d40*/  FFMA.FTZ R126, R0, R187, R186 ;  /* 0x000000bb007e7223 */ /* 0x000fe200000100ba */
[----:B------:R-:W-:Y:S01]  /*6d50*/  SHF.L.U32 R128, R164, 0x10, RZ ;  /* 0x00000010a4807819 */ /* 0x000fe200000006ff */
[----:B------:R-:W-:Y:S02]  /*6d60*/  FMUL.FTZ R156, R31, R156 ;  /* 0x0000009c1f9c7220 */ /* 0x000fe40000410000 */
[----:B------:R-:W-:-:S03]  /*6d70*/  FADD.FTZ R126, R185, -R126 ;  /* 0x8000007eb97e7221 */ /* 0x000fc60000010000 */
[----:B------:R-:W-:Y:S01]  /*6d80*/  F2FP.BF16.F32.PACK_AB R129, R156, R129 ;  /* 0x000000819c81723e */ /* 0x000fe200000010ff */
        /* <DEDUP_REMOVED lines=8> */
[--C-:B------:R-:W-:Y:S01]  /*6e10*/  FFMA.FTZ R124, R181, R124, R156.reuse ;  /* 0x0000007cb57c7223 */ /* 0x100fe2000001009c */
[----:B------:R-:W-:-:S04]  /*6e20*/  PRMT R156, R172, 0x7632, R156 ;  /* 0x00007632ac9c7816 */ /* 0x000fc8000000009c */
[----:B------:R-:W-:Y:S01]  /*6e30*/  SHF.L.U32 R172, R156, 0x10, RZ ;  /* 0x000000109cac7819 */ /* 0x000fe200000006ff */
[----:B------:R-:W-:-:S04]  /*6e40*/  FMUL.FTZ R156, R124, R180 ;  /* 0x000000b47c9c7220 */ /* 0x000fc80000410000 */
[----:B------:R-:W-:Y:S01]  /*6e50*/  FFMA.FTZ R172, R156, R172, R125 ;  /* 0x000000ac9cac7223 */ /* 0x000fe2000001007d */
[----:B------:R-:W-:Y:S01]  /*6e60*/  FMUL.FTZ R125, R28, R128 ;  /* 0x000000801c7d7220 */ /* 0x000fe20000410000 */
[----:B------:R-:W-:Y:S01]  /*6e70*/  FMUL.FTZ R128, R29, R156 ;  /* 0x0000009c1d807220 */ /* 0x000fe20000410000 */
[----:B------:R-:W-:-:S04]  /*6e80*/  F2FP.BF16.F32.PACK_AB R156, R124, R126 ;  /* 0x0000007e7c9c723e */ /* 0x000fc800000010ff */
[----:B------:R-:W-:-:S07]  /*6e90*/  F2FP.BF16.F32.PACK_AB R128, R128, R125 ;  /* 0x0000007d8080723e */ /* 0x000fce00000010ff */
.L_x_3800:
[----:B------:R-:W-:Y:S02]  /*6ea0*/  ISETP.NE.U32.AND P1, PT, RZ, UR12, PT ;  /* 0x0000000cff007c0c */ /* 0x000fe4000bf25070 */
[----:B------:R-:W-:Y:S02]  /*6eb0*/  MOV R126, R251 ;  /* 0x000000fb007e7202 */ /* 0x000fe40000000f00 */
[----:B------:R-:W-:-:S13]  /*6ec0*/  ISETP.NE.AND.EX P1, PT, RZ, UR13, PT, P1 ;  /* 0x0000000dff007c0c */ /* 0x000fda000bf25310 */
        /* <DEDUP_REMOVED lines=13> */
.L_x_3798:
[----:B------:R-:W-:Y:S05]  /*6fa0*/  BSYNC.RECONVERGENT B2 ;  /* 0x0000000000027941 */ /* 0x000fea0003800200 */
.L_x_3797:
        /* <DEDUP_REMOVED lines=87> */
[----:B------:R-:W-:Y:S01]  /*7520*/  F2FP.BF16.F32.PACK_AB R136, R136, R133 ;  /* 0x000000858888723e */ /* 0x000fe200000010ff */
[----:B------:R-:W-:Y:S06]  /*7530*/  BRA `(.L_x_3804) ;  /* 0x0000000400387947 */ /* 0x000fec0003800000 */
.L_x_3803:
        /* <DEDUP_REMOVED lines=77> */
[----:B0-----:R-:W-:-:S07]  /*7a10*/  F2FP.BF16.F32.PACK_AB R136, R132, R194 ;  /* 0x000000c28488723e */ /* 0x001fce00000010ff */
.L_x_3804:
[----:B------:R-:W0:Y:S01]  /*7a20*/  @P1 LDC.64 R132, c[0x0][0x478] ;  /* 0x00011e00ff841b82 */ /* 0x000e220000000a00 */
[----:B------:R-:W-:Y:S01]  /*7a30*/  MOV R134, R251 ;  /* 0x000000fb00867202 */ /* 0x000fe20000000f00 */
        /* <DEDUP_REMOVED lines=12> */
.L_x_3802:
[----:B------:R-:W-:Y:S05]  /*7b00*/  BSYNC.RECONVERGENT B2 ;  /* 0x0000000000027941 */ /* 0x000fea0003800200 */
.L_x_3801:
        /* <DEDUP_REMOVED lines=89> */
.L_x_3807:
[----:B------:R-:W-:Y:S01]  /*80a0*/  FFMA.FTZ R194, R9, R187, R186 ;  /* 0x000000bb09c27223 */ /* 0x000fe200000100ba */
[----:B------:R-:W-:Y:S01]  /*80b0*/  SHF.L.U32 R223, R160, 0x10, RZ ;  /* 0x00000010a0df7819 */ /* 0x000fe200000006ff */
[----:B-----5:R0:W-:Y:S02]  /*80c0*/  STL [R1+0x28], R0 ;  /* 0x0000280001007387 */ /* 0x0201e40000100800 */
        /* <DEDUP_REMOVED lines=75> */
.L_x_3808:
        /* <DEDUP_REMOVED lines=14> */
.L_x_3806:
[----:B------:R-:W-:Y:S05]  /*8660*/  BSYNC.RECONVERGENT B2 ;  /* 0x0000000000027941 */ /* 0x000fea0003800200 */
.L_x_3805:
[----:B------:R-:W-:Y:S05]  /*8670*/  @!P5 BRA `(.L_x_3794) ;  /* 0x0000000800c0d947 */ /* 0x000fea0003800000 */
[----:B------:R-:W0:Y:S02]  /*8680*/  LDC.64 R172, c[0x0][0x390] ;  /* 0x0000e400ffac7b82 */ /* 0x000e240000000a00 */
[----:B0-----:R-:W-:-:S06]  /*8690*/  IMAD.WIDE.U32 R172, R23, 0x10, R172 ;  /* 0x0000001017ac7825 */ /* 0x001fcc00078e00ac */
[----:B------:R-:W5:Y:S01]  /*86a0*/  LDG.E.128 R172, desc[UR6][R172.64] ;  /* 0x00000006acac7981 */ /* 0x000f62000c1e1d00 */
[----:B------:R-:W-:-:S04]  /*86b0*/  ISETP.NE.U32.AND P1, PT, RZ, UR12, PT ;  /* 0x0000000cff007c0c */ /* 0x000fc8000bf25070 */
[----:B------:R-:W-:-:S13]  /*86c0*/  ISETP.NE.AND.EX P1, PT, RZ, UR13, PT, P1 ;  /* 0x0000000dff007c0c */ /* 0x000fda000bf25310 */
[----:B------:R-:W-:Y:S05]  /*86d0*/  @!P1 BRA `(.L_x_3809) ;  /* 0x0000000400449947 */ /* 0x000fea0003800000 */
[----:B------:R-:W-:Y:S01]  /*86e0*/  PRMT R159, R27, 0x7632, R159 ;  /* 0x000076321b9f7816 */ /* 0x000fe2000000009f */
[-CC-:B------:R-:W-:Y:S01]  /*86f0*/  FFMA.FTZ R156, R182, R187.reuse, R186.reuse ;  /* 0x000000bbb69c7223 */ /* 0x180fe200000100ba */
[----:B------:R-:W-:Y:S01]  /*8700*/  FFMA.FTZ R157, R188, R187, R186 ;  /* 0x000000bbbc9d7223 */ /* 0x000fe200000100ba */
[----:B-----5:R-:W-:Y:S02]  /*8710*/  PRMT R158, R175, 0x7632, R158 ;  /* 0x00007632af9e7816 */ /* 0x020fe4000000009e */
[----:B------:R-:W-:Y:S01]  /*8720*/  SHF.L.U32 R159, R159, 0x10, RZ ;  /* 0x000000109f9f7819 */ /* 0x000fe200000006ff */
[----:B------:R-:W-:Y:S01]  /*8730*/  FADD.FTZ R156, R191, -R156 ;  /* 0x8000009cbf9c7221 */ /* 0x000fe20000010000 */
[----:B------:R-:W-:Y:S01]  /*8740*/  FADD.FTZ R157, R192, -R157 ;  /* 0x8000009dc09d7221 */ /* 0x000fe20000010000 */
[----:B------:R-:W-:Y:S02]  /*8750*/  SHF.L.U32 R158, R158, 0x10, RZ ;  /* 0x000000109e9e7819 */ /* 0x000fe400000006ff */
[----:B------:R-:W-:Y:S01]  /*8760*/  FFMA.FTZ R159, R181, R156, R159 ;  /* 0x0000009cb59f7223 */ /* 0x000fe2000001009f */
[----:B------:R-:W-:-:S05]  /*8770*/  SHF.L.U32 R156, R27, 0x10, RZ ;  /* 0x000000101b9c7819 */ /* 0x000fca00000006ff */
[----:B------:R-:W-:Y:S01]  /*8780*/  FFMA.FTZ R157, R181, R157, R156 ;  /* 0x0000009db59d7223 */ /* 0x000fe2000001009c */
[----:B------:R-:W-:-:S04]  /*8790*/  FMUL.FTZ R156, R159, R180 ;  /* 0x000000b49f9c7220 */ /* 0x000fc80000410000 */
[----:B------:R-:W-:Y:S01]  /*87a0*/  FFMA.FTZ R223, R156, R158, R155 ;  /* 0x0000009e9cdf7223 */ /* 0x000fe2000001009b */
[----:B------:R-:W-:Y:S01]  /*87b0*/  SHF.L.U32 R158, R175, 0x10, RZ ;  /* 0x00000010af9e7819 */ /* 0x000fe200000006ff */
[----:B------:R-:W-:Y:S01]  /*87c0*/  FMUL.FTZ R155, R157, R180 ;  /* 0x000000b49d9b7220 */ /* 0x000fe20000410000 */
[----:B------:R-:W-:Y:S02]  /*87d0*/  F2FP.BF16.F32.PACK_AB R159, R159, R157 ;  /* 0x0000009d9f9f723e */ /* 0x000fe400000010ff */
[----:B------:R-:W-:Y:S01]  /*87e0*/  PRMT R157, R174, 0x7632, R157 ;  /* 0x00007632ae9d7816 */ /* 0x000fe2000000009d */
[----:B------:R-:W-:Y:S01]  /*87f0*/  FFMA.FTZ R175, R155, R158, R154 ;  /* 0x0000009e9baf7223 */ /* 0x000fe2000001009a */
[----:B------:R-:W-:Y:S01]  /*8800*/  FFMA.FTZ R154, R177, R187, R186 ;  /* 0x000000bbb19a7223 */ /* 0x000fe200000100ba */
[----:B------:R-:W-:Y:S01]  /*8810*/  FMUL.FTZ R155, R58, R155 ;  /* 0x0000009b3a9b7220 */ /* 0x000fe20000410000 */
[----:B------:R-:W-:Y:S02]  /*8820*/  SHF.L.U32 R157, R157, 0x10, RZ ;  /* 0x000000109d9d7819 */ /* 0x000fe400000006ff */
        /* <DEDUP_REMOVED lines=13> */
[----:B------:R-:W-:-:S04]  /*8900*/  FFMA.FTZ R152, R181, R156, R152 ;  /* 0x0000009cb5987223 */ /* 0x000fc80000010098 */
[C---:B------:R-:W-:Y:S01]  /*8910*/  FMUL.FTZ R156, R152.reuse, R180 ;  /* 0x000000b4989c7220 */ /* 0x040fe20000410000 */
[----:B------:R-:W-:Y:S01]  /*8920*/  F2FP.BF16.F32.PACK_AB R158, R152, R158 ;  /* 0x0000009e989e723e */ /* 0x000fe200000010ff */
[----:B------:R-:W-:Y:S02]  /*8930*/  FFMA.FTZ R152, R176, R187, R186 ;  /* 0x000000bbb0987223 */ /* 0x000fe400000100ba */
[----:B------:R-:W-:Y:S01]  /*8940*/  FFMA.FTZ R174, R156, R157, R153 ;  /* 0x0000009d9cae7223 */ /* 0x000fe20000010099 */
[----:B------:R-:W-:Y:S01]  /*8950*/  FMUL.FTZ R153, R57, R156 ;  /* 0x0000009c39997220 */ /* 0x000fe20000410000 */
[----:B------:R-:W-:Y:S01]  /*8960*/  FADD.FTZ R152, R197, -R152 ;  /* 0x80000098c5987221 */ /* 0x000fe20000010000 */
[C---:B------:R-:W-:Y:S02]  /*8970*/  SHF.L.U32 R156, R173.reuse, 0x10, RZ ;  /* 0x00000010ad9c7819 */ /* 0x040fe400000006ff */
[----:B------:R-:W-:Y:S02]  /*8980*/  PRMT R157, R173, 0x7632, R157 ;  /* 0x00007632ad9d7816 */ /* 0x000fe4000000009d */
[----:B------:R-:W-:-:S02]  /*8990*/  F2FP.BF16.F32.PACK_AB R154, R153, R154 ;  /* 0x0000009a999a723e */ /* 0x000fc400000010ff */
[----:B------:R-:W-:Y:S02]  /*89a0*/  SHF.L.U32 R153, R25, 0x10, RZ ;  /* 0x0000001019997819 */ /* 0x000fe400000006ff */
[----:B------:R-:W-:-:S03]  /*89b0*/  SHF.L.U32 R157, R157, 0x10, RZ ;  /* 0x000000109d9d7819 */ /* 0x000fc600000006ff */
[----:B------:R-:W-:-:S04]  /*89c0*/  FFMA.FTZ R152, R181, R152, R153 ;  /* 0x00000098b5987223 */ /* 0x000fc80000010099 */
        /* <DEDUP_REMOVED lines=19> */
[--C-:B------:R-:W-:Y:S01]  /*8b00*/  FFMA.FTZ R252, R152, R156, R148.reuse ;  /* 0x0000009c98fc7223 */ /* 0x100fe20000010094 */
[----:B------:R-:W-:Y:S01]  /*8b10*/  PRMT R148, R24, 0x7632, R148 ;  /* 0x0000763218947816 */ /* 0x000fe20000000094 */
[----:B------:R-:W-:-:S03]  /*8b20*/  FFMA.FTZ R156, R190, R187, R186 ;  /* 0x000000bbbe9c7223 */ /* 0x000fc600000100ba */
[----:B------:R-:W-:Y:S01]  /*8b30*/  SHF.L.U32 R148, R148, 0x10, RZ ;  /* 0x0000001094947819 */ /* 0x000fe200000006ff */
[----:B------:R-:W-:-:S04]  /*8b40*/  FADD.FTZ R156, R198, -R156 ;  /* 0x8000009cc69c7221 */ /* 0x000fc80000010000 */
[----:B------:R-:W-:Y:S01]  /*8b50*/  FFMA.FTZ R148, R181, R156, R148 ;  /* 0x0000009cb5947223 */ /* 0x000fe20000010094 */
        /* <DEDUP_REMOVED lines=9> */
.L_x_3809:
[----:B------:R-:W-:Y:S01]  /*8bf0*/  FFMA.FTZ R194, R189, R187, R186 ;  /* 0x000000bbbdc27223 */ /* 0x000fe200000100ba */
[----:B------:R-:W-:-:S03]  /*8c00*/  SHF.L.U32 R223, R24, 0x10, RZ ;  /* 0x0000001018df7819 */ /* 0x000fc600000006ff */
        /* <DEDUP_REMOVED lines=15> */
[----:B------:R-:W-:Y:S01]  /*8d00*/  FFMA.FTZ R149, R176, R187, R186 ;  /* 0x000000bbb0957223 */ /* 0x000fe200000100ba */
[----:B------:R-:W-:-:S03]  /*8d10*/  FMUL.FTZ R148, R53, R148 ;  /* 0x0000009435947220 */ /* 0x000fc60000410000 */
[----:B------:R-:W-:-:S04]  /*8d20*/  FADD.FTZ R149, R197, -R149 ;  /* 0x80000095c5957221 */ /* 0x000fc80000010000 */
[----:B------:R-:W-:Y:S01]  /*8d30*/  FFMA.FTZ R149, R181, R149, R223 ;  /* 0x00000095b5957223 */ /* 0x000fe200000100df */
[----:B------:R-:W-:Y:S02]  /*8d40*/  SHF.L.U32 R223, R173, 0x10, RZ ;  /* 0x00000010addf7819 */ /* 0x000fe400000006ff */
[----:B------:R-:W-:Y:S01]  /*8d50*/  PRMT R173, R25, 0x7632, R173 ;  /* 0x0000763219ad7816 */ /* 0x000fe200000000ad */
[----:B------:R-:W-:-:S04]  /*8d60*/  FMUL.FTZ R149, R149, R180 ;  /* 0x000000b495957220 */ /* 0x000fc80000410000 */
[----:B------:R-:W-:Y:S01]  /*8d70*/  FFMA.FTZ R251, R149, R223, R150 ;  /* 0x000000df95fb7223 */ /* 0x000fe20000010096 */
[----:B------:R-:W-:Y:S01]  /*8d80*/  FFMA.FTZ R150, R178, R187, R186 ;  /* 0x000000bbb2967223 */ /* 0x000fe200000100ba */
[C---:B------:R-:W-:Y:S01]  /*8d90*/  SHF.L.U32 R223, R173.reuse, 0x10, RZ ;  /* 0x00000010addf7819 */ /* 0x040fe200000006ff */
[----:B------:R-:W-:Y:S01]  /*8da0*/  FMUL.FTZ R149, R54, R149 ;  /* 0x0000009536957220 */ /* 0x000fe20000410000 */
        /* <DEDUP_REMOVED lines=21> */
[----:B------:R-:W-:-:S03]  /*8f00*/  PRMT R223, R27, 0x7632, R223 ;  /* 0x000076321bdf7816 */ /* 0x000fc600000000df */
[----:B------:R-:W-:Y:S01]  /*8f10*/  FMUL.FTZ R152, R152, R180 ;  /* 0x000000b498987220 */ /* 0x000fe20000410000 */
[----:B------:R-:W-:-:S03]  /*8f20*/  SHF.L.U32 R223, R223, 0x10, RZ ;  /* 0x00000010dfdf7819 */ /* 0x000fc600000006ff */
[----:B------:R-:W-:Y:S01]  /*8f30*/  FFMA.FTZ R174, R152, R174, R153 ;  /* 0x000000ae98ae7223 */ /* 0x000fe20000010099 */
[-CC-:B------:R-:W-:Y:S01]  /*8f40*/  FFMA.FTZ R153, R182, R187.reuse, R186.reuse ;  /* 0x000000bbb6997223 */ /* 0x180fe200000100ba */
[----:B------:R-:W-:Y:S01]  /*8f50*/  FFMA.FTZ R186, R188, R187, R186 ;  /* 0x000000bbbcba7223 */ /* 0x000fe200000100ba */
[----:B------:R-:W-:Y:S01]  /*8f60*/  SHF.L.U32 R187, R27, 0x10, RZ ;  /* 0x000000101bbb7819 */ /* 0x000fe200000006ff */
[----:B------:R-:W-:Y:S01]  /*8f70*/  FMUL.FTZ R152, R57, R152 ;  /* 0x0000009839987220 */ /* 0x000fe20000410000 */
[----:B------:R-:W-:Y:S01]  /*8f80*/  FADD.FTZ R153, R191, -R153 ;  /* 0x80000099bf997221 */ /* 0x000fe20000010000 */
[----:B------:R-:W-:-:S03]  /*8f90*/  FADD.FTZ R186, R192, -R186 ;  /* 0x800000bac0ba7221 */ /* 0x000fc60000010000 */
[C---:B------:R-:W-:Y:S01]  /*8fa0*/  FFMA.FTZ R153, R181.reuse, R153, R223 ;  /* 0x00000099b5997223 */ /* 0x040fe200000100df */
[----:B------:R-:W-:-:S03]  /*8fb0*/  FFMA.FTZ R181, R181, R186, R187 ;  /* 0x000000bab5b57223 */ /* 0x000fc600000100bb */
[-C--:B------:R-:W-:Y:S01]  /*8fc0*/  FMUL.FTZ R153, R153, R180.reuse ;  /* 0x000000b499997220 */ /* 0x080fe20000410000 */
[----:B------:R-:W-:Y:S01]  /*8fd0*/  FMUL.FTZ R180, R181, R180 ;  /* 0x000000b4b5b47220 */ /* 0x000fe20000410000 */
[C---:B------:R-:W-:Y:S02]  /*8fe0*/  PRMT R181, R175.reuse, 0x7632, R181 ;  /* 0x00007632afb57816 */ /* 0x040fe400000000b5 */
[----:B------:R-:W-:Y:S02]  /*8ff0*/  SHF.L.U32 R175, R175, 0x10, RZ ;  /* 0x00000010afaf7819 */ /* 0x000fe400000006ff */
[----:B------:R-:W-:-:S03]  /*9000*/  SHF.L.U32 R181, R181, 0x10, RZ ;  /* 0x00000010b5b57819 */ /* 0x000fc600000006ff */
[----:B------:R-:W-:Y:S01]  /*9010*/  FFMA.FTZ R175, R180, R175, R154 ;  /* 0x000000afb4af7223 */ /* 0x000fe2000001009a */
[----:B------:R-:W-:Y:S01]  /*9020*/  FMUL.FTZ R154, R56, R173 ;  /* 0x000000ad389a7220 */ /* 0x000fe20000410000 */
[----:B------:R-:W-:Y:S01]  /*9030*/  FFMA.FTZ R223, R153, R181, R155 ;  /* 0x000000b599df7223 */ /* 0x000fe2000001009b */
[----:B------:R-:W-:Y:S01]  /*9040*/  FMUL.FTZ R155, R58, R180 ;  /* 0x000000b43a9b7220 */ /* 0x000fe20000410000 */
[----:B------:R-:W-:Y:S01]  /*9050*/  FMUL.FTZ R153, R59, R153 ;  /* 0x000000993b997220 */ /* 0x000fe20000410000 */
[----:B------:R-:W-:Y:S01]  /*9060*/  FMUL.FTZ R180, R52, R194 ;  /* 0x000000c234b47220 */ /* 0x000fe20000410000 */
[----:B------:R-:W-:-:S03]  /*9070*/  F2FP.BF16.F32.PACK_AB R154, R152, R154 ;  /* 0x0000009a989a723e */ /* 0x000fc600000010ff */
[----:B------:R-:W-:Y:S02]  /*9080*/  F2FP.BF16.F32.PACK_AB R155, R153, R155 ;  /* 0x0000009b999b723e */ /* 0x000fe400000010ff */
[----:B------:R-:W-:Y:S02]  /*9090*/  F2FP.BF16.F32.PACK_AB R153, R150, R149 ;  /* 0x000000959699723e */ /* 0x000fe400000010ff */
[----:B------:R-:W-:-:S07]  /*90a0*/  F2FP.BF16.F32.PACK_AB R152, R148, R180 ;  /* 0x000000b49498723e */ /* 0x000fce00000010ff */
.L_x_3810:
[----:B------:R-:W0:Y:S01]  /*90b0*/  @P1 LDC.64 R148, c[0x0][0x478] ;  /* 0x00011e00ff941b82 */ /* 0x000e220000000a00 */
[----:B------:R-:W-:Y:S01]  /*90c0*/  MOV R150, R251 ;  /* 0x000000fb00967202 */ /* 0x000fe20000000f00 */
        /* <DEDUP_REMOVED lines=10> */
[----:B------:R-:W-:-:S07]  /*9170*/  MOV R155, R223 ;  /* 0x000000df009b7202 */ /* 0x000fce0000000f00 */
.L_x_3794:
[----:B------:R-:W-:Y:S05]  /*9180*/  BSYNC.RECONVERGENT B1 ;  /* 0x0000000000017941 */ /* 0x000fea0003800200 */
.L_x_3780:
[----:B------:R-:W0:Y:S02]  /*9190*/  LDC.64 R172, c[0x0][0x380] ;  /* 0x0000e000ffac7b82 */ /* 0x000e240000000a00 */
[----:B0-----:R-:W-:-:S04]  /*91a0*/  LEA R249, R172, R249, 0x2 ;  /* 0x000000f9acf97211 */ /* 0x001fc800078e10ff */
[----:B------:R-:W-:-:S13]  /*91b0*/  ISETP.GE.AND P1, PT, R249, R173, PT ;  /* 0x000000adf900720c */ /* 0x000fda0003f26270 */
[----:B------:R-:W-:Y:S05]  /*91c0*/  @!P1 BRA `(.L_x_3811) ;  /* 0xffffff7800389947 */ /* 0x000fea000383ffff */
.L_x_3763:
[----:B------:R-:W-:Y:S05]  /*91d0*/  BSYNC B0 ;  /* 0x0000000000007941 */ /* 0x000fea0003800000 */
.L_x_3762:
[----:B------:R-:W2:Y:S01]  /*91e0*/  LDL.LU R23, [R1] ;  /* 0x0000000001177983 */ /* 0x000ea20000300800 */
[----:B------:R-:W-:Y:S01]  /*91f0*/  MOV R4, 0x400 ;  /* 0x0000040000047802 */ /* 0x000fe20000000f00 */
[----:B------:R-:W-:Y:S05]  /*9200*/  WARPSYNC.ALL ;  /* 0x0000000000007948 */ /* 0x000fea0003800000 */
[----:B------:R-:W0:Y:S01]  /*9210*/  S2R R173, SR_TID.X ;  /* 0x0000000000ad7919 */ /* 0x000e220000002100 */
[----:B------:R-:W1:Y:S01]  /*9220*/  S2UR UR4, SR_CTAID.X ;  /* 0x00000000000479c3 */ /* 0x000e620000002500 */
[----:B------:R-:W3:Y:S01]  /*9230*/  LDCU.128 UR16, c[0x0][0x440] ;  /* 0x00008800ff1077ac */ /* 0x000ee20008000c00 */
[----:B------:R-:W-:Y:S01]  /*9240*/  BSSY.RECONVERGENT B0, `(.L_x_3812) ;  /* 0x0000098000007945 */ /* 0x000fe20003800200 */
[----:B------:R-:W4:Y:S01]  /*9250*/  S2R R5, SR_CgaCtaId ;  /* 0x0000000000057919 */ /* 0x000f220000008800 */
[----:B0----5:R-:W-:-:S02]  /*9260*/  SHF.L.U32 R2, R173, 0x7, RZ ;  /* 0x00000007ad027819 */ /* 0x021fc400000006ff */
[----:B------:R-:W-:Y:S02]  /*9270*/  SHF.L.U32 R0, R173, 0x5, RZ ;  /* 0x00000005ad007819 */ /* 0x000fe400000006ff */
[----:B------:R-:W-:Y:S02]  /*9280*/  LOP3.LUT R3, R2, 0x3000, RZ, 0xc0, !PT ;  /* 0x0000300002037812 */ /* 0x000fe400078ec0ff */
[----:B----4-:R-:W-:Y:S02]  /*9290*/  LEA R5, R5, R4, 0x18 ;  /* 0x0000000405057211 */ /* 0x010fe400078ec0ff */
        /* <DEDUP_REMOVED lines=25> */
[----:B----4-:R-:W-:-:S03]  /*9430*/  FADD.FTZ R2, R2, R3 ;  /* 0x0000000302027221 */ /* 0x010fc60000010000 */
        /* <DEDUP_REMOVED lines=19> */
[----:B------:R-:W-:Y:S01]  /*9570*/  LDS R38, [R8+0x3e00] ;  /* 0x003e000008267984 */ /* 0x000fe20000000800 */
[----:B--2---:R-:W-:-:S03]  /*9580*/  MOV R172, R23 ;  /* 0x0000001700ac7202 */ /* 0x004fc60000000f00 */
        /* <DEDUP_REMOVED lines=11> */
[----:B-1----:R-:W-:Y:S01]  /*9640*/  IMAD R73, R172, UR4, RZ ;  /* 0x00000004ac497c24 */ /* 0x002fe2000f8e02ff */
        /* <DEDUP_REMOVED lines=87> */
.L_x_3813:
[----:B------:R-:W-:Y:S05]  /*9bc0*/  BSYNC.RECONVERGENT B0 ;  /* 0x0000000000007941 */ /* 0x000fea0003800200 */
.L_x_3812:
        /* <DEDUP_REMOVED lines=129> */
.L_x_3815:
[----:B------:R-:W-:Y:S05]  /*a3e0*/  BSYNC.RECONVERGENT B0 ;  /* 0x0000000000007941 */ /* 0x000fea0003800200 */
.L_x_3814:
        /* <DEDUP_REMOVED lines=18> */
.L_x_3817:
[----:B------:R-:W-:Y:S05]  /*a510*/  BSYNC.RECONVERGENT B0 ;  /* 0x0000000000007941 */ /* 0x000fea0003800200 */
.L_x_3816:
        /* <DEDUP_REMOVED lines=18> */
.L_x_3819:
[----:B------:R-:W-:Y:S05]  /*a640*/  BSYNC.RECONVERGENT B0 ;  /* 0x0000000000007941 */ /* 0x000fea0003800200 */
.L_x_3818:
        /* <DEDUP_REMOVED lines=18> */
.L_x_3821:
[----:B------:R-:W-:Y:S05]  /*a770*/  BSYNC.RECONVERGENT B0 ;  /* 0x0000000000007941 */ /* 0x000fea0003800200 */
.L_x_3820:
        /* <DEDUP_REMOVED lines=18> */
.L_x_3823:
[----:B------:R-:W-:Y:S05]  /*a8a0*/  BSYNC.RECONVERGENT B0 ;  /* 0x0000000000007941 */ /* 0x000fea0003800200 */
.L_x_3822:
        /* <DEDUP_REMOVED lines=18> */
.L_x_3825:
[----:B------:R-:W-:Y:S05]  /*a9d0*/  BSYNC.RECONVERGENT B0 ;  /* 0x0000000000007941 */ /* 0x000fea0003800200 */
.L_x_3824:
        /* <DEDUP_REMOVED lines=11> */
.L_x_3779:
        /* <DEDUP_REMOVED lines=8> */
.L_x_3827:
[----:B------:R-:W-:Y:S05]  /*ab10*/  BSYNC B1 ;  /* 0x0000000000017941 */ /* 0x000fea0003800000 */
.L_x_3826:
        /* <DEDUP_REMOVED lines=8> */
.L_x_3828:
[----:B------:R-:W-:Y:S01]  /*aba0*/  MOV R175, R187 ;  /* 0x000000bb00af7202 */ /* 0x000fe20000000f00 */
[----:B------:R-:W-:Y:S02]  /*abb0*/  HFMA2 R174, -RZ, RZ, 0, 1.1920928955078125e-07 ;  /* 0x00000002ffae7431 */ /* 0x000fe400000001ff */
[----:B------:R-:W-:-:S07]  /*abc0*/  FADD.FTZ R186, R194, R186 ;  /* 0x000000bac2ba7221 */ /* 0x000fce0000010000 */
[----:B------:R-:W-:Y:S05]  /*abd0*/  WARPSYNC.COLLECTIVE R172, `(.L_x_3829) ;  /* 0x00000000ac087348 */ /* 0x000fea0003c00000 */
[----:B------:R0:W1:Y:S02]  /*abe0*/  SHFL.BFLY P6, R194, R175, R174, R173 ;  /* 0x0c0000aeafc27389 */ /* 0x00006400000c00ad */
[----:B01----:R-:W-:Y:S05]  /*abf0*/  ENDCOLLECTIVE ;  /* 0x000000000000791b */ /* 0x003fea0003800000 */
.L_x_3829:
[----:B------:R-:W-:Y:S01]  /*ac00*/  MOV R175, R186 ;  /* 0x000000ba00af7202 */ /* 0x000fe20000000f00 */
[----:B------:R-:W-:-:S07]  /*ac10*/  FADD.FTZ R187, R187, R194 ;  /* 0x000000c2bbbb7221 */ /* 0x000fce0000010000 */
[----:B------:R-:W-:Y:S05]  /*ac20*/  WARPSYNC.COLLECTIVE R172, `(.L_x_3830) ;  /* 0x00000000ac087348 */ /* 0x000fea0003c00000 */
[----:B------:R0:W1:Y:S02]  /*ac30*/  SHFL.BFLY P6, R194, R175, R174, R173 ;  /* 0x0c0000aeafc27389 */ /* 0x00006400000c00ad */
[----:B01----:R-:W-:Y:S05]  /*ac40*/  ENDCOLLECTIVE ;  /* 0x000000000000791b */ /* 0x003fea0003800000 */
.L_x_3830:
[----:B------:R-:W-:Y:S01]  /*ac50*/  MOV R175, R187 ;  /* 0x000000bb00af7202 */ /* 0x000fe20000000f00 */
[----:B------:R-:W-:Y:S02]  /*ac60*/  HFMA2 R174, -RZ, RZ, 0, 2.384185791015625e-07 ;  /* 0x00000004ffae7431 */ /* 0x000fe400000001ff */
[----:B------:R-:W-:-:S07]  /*ac70*/  FADD.FTZ R186, R186, R194 ;  /* 0x000000c2baba7221 */ /* 0x000fce0000010000 */
[----:B------:R-:W-:Y:S05]  /*ac80*/  WARPSYNC.COLLECTIVE R172, `(.L_x_3831) ;  /* 0x00000000ac087348 */ /* 0x000fea0003c00000 */
[----:B------:R0:W1:Y:S02]  /*ac90*/  SHFL.BFLY P6, R194, R175, R174, R173 ;  /* 0x0c0000aeafc27389 */ /* 0x00006400000c00ad */
[----:B01----:R-:W-:Y:S05]  /*aca0*/  ENDCOLLECTIVE ;  /* 0x000000000000791b */ /* 0x003fea0003800000 */
.L_x_3831:
[----:B------:R-:W-:Y:S01]  /*acb0*/  MOV R175, R186 ;  /* 0x000000ba00af7202 */ /* 0x000fe20000000f00 */
[----:B------:R-:W-:-:S07]  /*acc0*/  FADD.FTZ R187, R187, R194 ;  /* 0x000000c2bbbb7221 */ /* 0x000fce0000010000 */
[----:B------:R-:W-:Y:S05]  /*acd0*/  WARPSYNC.COLLECTIVE R172, `(.L_x_3832) ;  /* 0x00000000ac087348 */ /* 0x000fea0003c00000 */
[----:B------:R0:W1:Y:S02]  /*ace0*/  SHFL.BFLY P6, R194, R175, R174, R173 ;  /* 0x0c0000aeafc27389 */ /* 0x00006400000c00ad */
[----:B01----:R-:W-:Y:S05]  /*acf0*/  ENDCOLLECTIVE ;  /* 0x000000000000791b */ /* 0x003fea0003800000 */
.L_x_3832:
[----:B------:R-:W-:Y:S01]  /*ad00*/  MOV R175, R187 ;  /* 0x000000bb00af7202 */ /* 0x000fe20000000f00 */
[----:B------:R-:W-:Y:S02]  /*ad10*/  HFMA2 R174, -RZ, RZ, 0, 4.76837158203125e-07 ;  /* 0x00000008ffae7431 */ /* 0x000fe400000001ff */
[----:B------:R-:W-:-:S07]  /*ad20*/  FADD.FTZ R186, R186, R194 ;  /* 0x000000c2baba7221 */ /* 0x000fce0000010000 */
[----:B------:R-:W-:Y:S05]  /*ad30*/  WARPSYNC.COLLECTIVE R172, `(.L_x_3833) ;  /* 0x00000000ac087348 */ /* 0x000fea0003c00000 */
[----:B------:R0:W1:Y:S02]  /*ad40*/  SHFL.BFLY P6, R194, R175, R174, R173 ;  /* 0x0c0000aeafc27389 */ /* 0x00006400000c00ad */
[----:B01----:R-:W-:Y:S05]  /*ad50*/  ENDCOLLECTIVE ;  /* 0x000000000000791b */ /* 0x003fea0003800000 */
.L_x_3833:
[----:B------:R-:W-:Y:S01]  /*ad60*/  MOV R175, R186 ;  /* 0x000000ba00af7202 */ /* 0x000fe20000000f00 */
[----:B------:R-:W-:-:S07]  /*ad70*/  FADD.FTZ R187, R187, R194 ;  /* 0x000000c2bbbb7221 */ /* 0x000fce0000010000 */
[----:B------:R-:W-:Y:S05]  /*ad80*/  WARPSYNC.COLLECTIVE R172, `(.L_x_3834) ;  /* 0x00000000ac087348 */ /* 0x000fea0003c00000 */
[----:B------:R0:W1:Y:S02]  /*ad90*/  SHFL.BFLY P6, R194, R175, R174, R173 ;  /* 0x0c0000aeafc27389 */ /* 0x00006400000c00ad */
[----:B01----:R-:W-:Y:S05]  /*ada0*/  ENDCOLLECTIVE ;  /* 0x000000000000791b */ /* 0x003fea0003800000 */
.L_x_3834:
[----:B------:R-:W-:Y:S01]  /*adb0*/  MOV R175, R187 ;  /* 0x000000bb00af7202 */ /* 0x000fe20000000f00 */
[----:B------:R-:W-:Y:S02]  /*adc0*/  HFMA2 R174, -RZ, RZ, 0, 9.5367431640625e-07 ;  /* 0x00000010ffae7431 */ /* 0x000fe400000001ff */
[----:B------:R-:W-:-:S07]  /*add0*/  FADD.FTZ R186, R186, R194 ;  /* 0x000000c2baba7221 */ /* 0x000fce0000010000 */
[----:B------:R-:W-:Y:S05]  /*ade0*/  WARPSYNC.COLLECTIVE R172, `(.L_x_3835) ;  /* 0x00000000ac087348 */ /* 0x000fea0003c00000 */
[----:B------:R0:W1:Y:S02]  /*adf0*/  SHFL.BFLY P6, R194, R175, R174, R173 ;  /* 0x0c0000aeafc27389 */ /* 0x00006400000c00ad */
[----:B01----:R-:W-:Y:S05]  /*ae00*/  ENDCOLLECTIVE ;  /* 0x000000000000791b */ /* 0x003fea0003800000 */
.L_x_3835:
[----:B------:R-:W-:Y:S02]  /*ae10*/  MOV R175, R186 ;  /* 0x000000ba00af7202 */ /* 0x000fe40000000f00 */
[----:B------:R-:W-:-:S07]  /*ae20*/  MOV R223, R194 ;  /* 0x000000c200df7202 */ /* 0x000fce0000000f00 */
[----:B------:R-:W-:Y:S05]  /*ae30*/  WARPSYNC.COLLECTIVE R172, `(.L_x_3836) ;  /* 0x00000000ac087348 */ /* 0x000fea0003c00000 */
[----:B------:R0:W1:Y:S02]  /*ae40*/  SHFL.BFLY P6, R194, R175, R174, R173 ;  /* 0x0c0000aeafc27389 */ /* 0x00006400000c00ad */
[----:B01----:R-:W-:Y:S05]  /*ae50*/  ENDCOLLECTIVE ;  /* 0x000000000000791b */ /* 0x003fea0003800000 */
.L_x_3836:
[----:B------:R-:W-:Y:S01]  /*ae60*/  MOV R172, R194 ;  /* 0x000000c200ac7202 */ /* 0x000fe20000000f00 */
[----:B------:R-:W-:Y:S06]  /*ae70*/  BRA `(.L_x_3837) ;  /* 0xffffff8c00a47947 */ /* 0x000fec000383ffff */
.L_x_3838:
        /* <DEDUP_REMOVED lines=16> */
.L_x_19990:


//--------------------- .text._ZN10layer_norm13ln_bwd_kernelINS_13Kernel_traitsIf13__nv_bfloat16S2_S2_fjLj1024ELj1ELj4ELj1ELj16ENS_18Kernel_traits_baseILj1024EfS2_S2_S2_fjLj128EEEEELb0ELb1ELb0ELb1EEEvNS_9BwdParamsE --------------------------
	.section	.text._ZN10layer_norm13ln_bwd_kernelINS_13Kernel_traitsIf13__nv_bfloat16S2_S2_fjLj1024ELj1ELj4ELj1ELj16ENS_18Kernel_traits_baseILj1024EfS2_S2_S2_fjLj128EEEEELb0ELb1ELb0ELb1EEEvNS_9BwdParamsE,"ax",@progbits
	.align	128
        .global         _ZN10layer_norm13ln_bwd_kernelINS_13Kernel_traitsIf13__nv_bfloat16S2_S2_fjLj1024ELj1ELj4ELj1ELj16ENS_18Kernel_traits_baseILj1024EfS2_S2_S2_fjLj128EEEEELb0ELb1ELb0ELb1EEEvNS_9BwdParamsE
        .type           _ZN10layer_norm13ln_bwd_kernelINS_13Kernel_traitsIf13__nv_bfloat16S2_S2_fjLj1024ELj1ELj4ELj1ELj16ENS_18Kernel_traits_baseILj1024EfS2_S2_S2_fjLj128EEEEELb0ELb1ELb0ELb1EEEvNS_9BwdParamsE,@function
        .size           _ZN10layer_norm13ln_bwd_kernelINS_13Kernel_traitsIf13__nv_bfloat16S2_S2_fjLj1024ELj1ELj4ELj1ELj16ENS_18Kernel_traits_baseILj1024EfS2_S2_S2_fjLj128EEEEELb0ELb1ELb0ELb1EEEvNS_9BwdParamsE,(.L_x_19991 - _ZN10layer_norm13ln_bwd_kernelINS_13Kernel_traitsIf13__nv_bfloat16S2_S2_fjLj1024ELj1ELj4ELj1ELj16ENS_18Kernel_traits_baseILj1024EfS2_S2_S2_fjLj128EEEEELb0ELb1ELb0ELb1EEEvNS_9BwdParamsE)
        .other          _ZN10layer_norm13ln_bwd_kernelINS_13Kernel_traitsIf13__nv_bfloat16S2_S2_fjLj1024ELj1ELj4ELj1ELj16ENS_18Kernel_traits_baseILj1024EfS2_S2_S2_fjLj128EEEEELb0ELb1ELb0ELb1EEEvNS_9BwdParamsE,@"STO_CUDA_ENTRY STV_DEFAULT"
_ZN10layer_norm13ln_bwd_kernelINS_13Kernel_traitsIf13__nv_bfloat16S2_S2_fjLj1024ELj1ELj4ELj1ELj16ENS_18Kernel_traits_baseILj1024EfS2_S2_S2_fjLj128EEEEELb0ELb1ELb0ELb1EEEvNS_9BwdParamsE:
.text._ZN10layer_norm13ln_bwd_kernelINS_13Kernel_traitsIf13__nv_bfloat16S2_S2_fjLj1024ELj1ELj4ELj1ELj16ENS_18Kernel_traits_baseILj1024EfS2_S2_S2_fjLj128EEEEELb0ELb1ELb0ELb1EEEvNS_9BwdParamsE:
        /* <DEDUP_REMOVED lines=70> */
[----:B------:R-:W5:Y:S01]  /*0460*/  LDG.E.128 R36, desc[UR6][R2.64+0xc10] ;  /* 0x000c100602247981 */ /* 0x000f62000c1e1d00 */
[----:B--2---:R-:W-:-:S03]  /*0470*/  IMAD.WIDE.U32 R4, R7, 0x20, R4 ;  /* 0x0000002007047825 */ /* 0x004fc600078e0004 */
[----:B------:R-:W5:Y:S04]  /*0480*/  LDG.E.128 R40, desc[UR6][R2.64+0xc00] ;  /* 0x000c000602287981 */ /* 0x000f68000c1e1d00 */
[----:B------:R-:W5:Y:S04]  /*0490*/  LDG.E.128 R44, desc[UR6][R2.64+0x810] ;  /* 0x00081006022c7981 */ /* 0x000f68000c1e1d00 */
[----:B------:R-:W5:Y:S04]  /*04a0*/  LDG.E.128 R48, desc[UR6][R2.64+0x800] ;  /* 0x0008000602307981 */ /* 0x000f68000c1e1d00 */
[----:B------:R-:W5:Y:S04]  /*04b0*/  LDG.E.128 R52, desc[UR6][R2.64+0x410] ;  /* 0x0004100602347981 */ /* 0x000f68000c1e1d00 */
[----:B------:R-:W5:Y:S04]  /*04c0*/  LDG.E.128 R56, desc[UR6][R2.64+0x400] ;  /* 0x0004000602387981 */ /* 0x000f68000c1e1d00 */
[----:B------:R-:W5:Y:S04]  /*04d0*/  LDG.E.128 R60, desc[UR6][R2.64+0x10] ;  /* 0x00001006023c7981 */ /* 0x000f68000c1e1d00 */
[----:B------:R-:W5:Y:S04]  /*04e0*/  LDG.E.128 R64, desc[UR6][R2.64] ;  /* 0x0000000602407981 */ /* 0x000f68000c1e1d00 */
        /* <DEDUP_REMOVED lines=91> */
[----:B0-----:R-:W-:-:S07]  /*0aa0*/  CS2R R6, SRZ ;  /* 0x0000000000067805 */ /* 0x001fce000001ff00 */
.L_x_3863:
[----:B0-----:R-:W0:Y:S08]  /*0ab0*/  LDC.64 R120, c[0x0][0x3c0] ;  /* 0x0000f000ff787b82 */ /* 0x001e300000000a00 */
[----:B------:R-:W1:Y:S08]  /*0ac0*/  @P0 LDC.64 R2, c[0x0][0x3e0] ;  /* 0x0000f800ff020b82 */ /* 0x000e700000000a00 */
[----:B------:R-:W2:Y:S01]  /*0ad0*/  LDC.64 R122, c[0x0][0x3c8] ;  /* 0x0000f200ff7a7b82 */ /* 0x000ea20000000a00 */
[----:B0-----:R-:W-:-:S06]  /*0ae0*/  IMAD.WIDE R120, R152, 0x4, R120 ;  /* 0x0000000498787825 */ /* 0x001fcc00078e0278 */
[----:B------:R-:W3:Y:S01]  /*0af0*/  LDG.E R120, desc[UR6][R120.64] ;  /* 0x0000000678787981 */ /* 0x000ee2000c1e1900 */
[----:B-1----:R-:W-:-:S05]  /*0b00*/  @P0 IMAD.WIDE R2, R152, 0x2, R2 ;  /* 0x0000000298020825 */ /* 0x002fca00078e0202 */
[----:B------:R2:W4:Y:S01]  /*0b10*/  @P0 LDG.E.U16 R0, desc[UR6][R2.64] ;  /* 0x0000000602000981 */ /* 0x000522000c1e1500 */
[----:B------:R-:W0:Y:S01]  /*0b20*/  S2R R124, SR_TID.X ;  /* 0x00000000007c7919 */ /* 0x000e220000002100 */
[----:B------:R-:W-:-:S04]  /*0b30*/  ISETP.NE.U32.AND P1, PT, RZ, UR10, PT ;  /* 0x0000000aff007c0c */ /* 0x000fc8000bf25070 */
[----:B------:R-:W-:Y:S01]  /*0b40*/  ISETP.NE.AND.EX P1, PT, RZ, UR11, PT, P1 ;  /* 0x0000000bff007c0c */ /* 0x000fe2000bf25310 */
[----:B--2---:R-:W-:-:S04]  /*0b50*/  IMAD.WIDE R2, R152, 0x4, R122 ;  /* 0x0000000498027825 */ /* 0x004fc800078e027a */
[----:B------:R-:W-:Y:S01]  /*0b60*/  IMAD R122, R152, UR9, RZ ;  /* 0x00000009987a7c24 */ /* 0x000fe2000f8e02ff */
[----:B------:R-:W-:Y:S01]  /*0b70*/  ISETP.NE.AND P2, PT, RZ, UR8, PT ;  /* 0x00000008ff007c0c */ /* 0x000fe2000bf45270 */
[----:B-----5:R1:W5:Y:S03]  /*0b80*/  LDG.E R4, desc[UR6][R2.64] ;  /* 0x0000000602047981 */ /* 0x020366000c1e1900 */
[----:B------:R-:W-:-:S04]  /*0b90*/  SHF.R.S32.HI R123, RZ, 0x1f, R122 ;  /* 0x0000001fff7b7819 */ /* 0x000fc8000001147a */
[----:B------:R-:W-:Y:S02]  /*0ba0*/  LEA.HI R123, R123, R122, RZ, 0x3 ;  /* 0x0000007a7b7b7211 */ /* 0x000fe400078f18ff */
[----:B-1----:R-:W-:Y:S02]  /*0bb0*/  MOV R3, 0x3f800000 ;  /* 0x3f80000000037802 */ /* 0x002fe40000000f00 */
[----:B0-----:R-:W-:-:S04]  /*0bc0*/  LOP3.LUT R122, R124, 0x1f, RZ, 0xc0, !PT ;  /* 0x0000001f7c7a7812 */ /* 0x001fc800078ec0ff */
[----:B------:R-:W-:Y:S02]  /*0bd0*/  LEA.HI.SX32 R155, R123, R122, 0x1d ;  /* 0x0000007a7b9b7211 */ /* 0x000fe400078feaff */
[----:B---3--:R-:W-:Y:S02]  /*0be0*/  FSEL R202, R120, RZ, !P2 ;  /* 0x000000ff78ca7208 */ /* 0x008fe40005000000 */
[----:B----4-:R-:W-:Y:S01]  /*0bf0*/  @P0 SHF.L.U32 R3, R0, 0x10, RZ ;  /* 0x0000001000030819 */ /* 0x010fe200000006ff */
        /* <DEDUP_REMOVED lines=14> */
[----:B------:R-:W4:Y:S04]  /*0ce0*/  LDG.E.128 R132, desc[UR6][R132.64] ;  /* 0x0000000684847981 */ /* 0x000f28000c1e1d00 */
[----:B------:R-:W4:Y:S01]  /*0cf0*/  LDG.E.128 R136, desc[UR6][R136.64] ;  /* 0x0000000688887981 */ /* 0x000f22000c1e1d00 */
[----:B------:R-:W-:-:S06]  /*0d00*/  IMAD.WIDE.U32 R140, R154, 0x10, R148 ;  /* 0x000000109a8c7825 */ /* 0x000fcc00078e0094 */
[----:B------:R-:W4:Y:S01]  /*0d10*/  LDG.E.128 R140, desc[UR6][R140.64] ;  /* 0x000000068c8c7981 */ /* 0x000f22000c1e1d00 */
[----:B------:R-:W-:-:S04]  /*0d20*/  IMAD.WIDE.U32 R144, R153, 0x10, R148 ;  /* 0x0000001099907825 */ /* 0x000fc800078e0094 */
[----:B------:R-:W-:Y:S02]  /*0d30*/  IMAD.WIDE.U32 R148, R2, 0x10, R148 ;  /* 0x0000001002947825 */ /* 0x000fe400078e0094 */
[----:B------:R-:W4:Y:S04]  /*0d40*/  LDG.E.128 R144, desc[UR6][R144.64] ;  /* 0x0000000690907981 */ /* 0x000f28000c1e1d00 */
[----:B------:R-:W4:Y:S01]  /*0d50*/  LDG.E.128 R148, desc[UR6][R148.64] ;  /* 0x0000000694947981 */ /* 0x000f22000c1e1d00 */
[C---:B--2---:R-:W-:Y:S02]  /*0d60*/  PRMT R156, R123.reuse, 0x7632, R156 ;  /* 0x000076327b9c7816 */ /* 0x044fe4000000009c */
[----:B------:R-:W-:Y:S02]  /*0d70*/  SHF.L.U32 R123, R123, 0x10, RZ ;  /* 0x000000107b7b7819 */ /* 0x000fe400000006ff */
[----:B---3--:R-:W-:-:S02]  /*0d80*/  SHF.L.U32 R187, R126, 0x10, RZ ;  /* 0x000000107ebb7819 */ /* 0x008fc400000006ff */
        /* <DEDUP_REMOVED lines=8> */
[----:B----4-:R-:W-:Y:S01]  /*0e10*/  SHF.L.U32 R183, R128, 0x10, RZ ;  /* 0x0000001080b77819 */ /* 0x010fe200000006ff */
[----:B------:R-:W-:Y:S01]  /*0e20*/  FMUL.FTZ R168, R4, R168 ;  /* 0x000000a804a87220 */ /* 0x000fe20000410000 */
[----:B------:R-:W-:Y:S01]  /*0e30*/  SHF.L.U32 R181, R129, 0x10, RZ ;  /* 0x0000001081b57819 */ /* 0x000fe200000006ff */
[----:B------:R-:W-:Y:S01]  /*0e40*/  FADD.FTZ R188, -R202, R193 ;  /* 0x000000c1cabc7221 */ /* 0x000fe20000010100 */
[----:B------:R-:W-:Y:S01]  /*0e50*/  SHF.L.U32 R171, R130, 0x10, RZ ;  /* 0x0000001082ab7819 */ /* 0x000fe200000006ff */
[C---:B------:R-:W-:Y:S01]  /*0e60*/  FMUL.FTZ R166, R4.reuse, R166 ;  /* 0x000000a604a67220 */ /* 0x040fe20000410000 */
[----:B------:R-:W-:Y:S01]  /*0e70*/  PRMT R124, R133, 0x7632, R124 ;  /* 0x00007632857c7816 */ /* 0x000fe2000000007c */
[----:B------:R-:W-:Y:S01]  /*0e80*/  FMUL.FTZ R188, R4, R188 ;  /* 0x000000bc04bc7220 */ /* 0x000fe20000410000 */
[----:B------:R-:W-:-:S02]  /*0e90*/  PRMT R189, R120, 0x7632, R189 ;  /* 0x0000763278bd7816 */ /* 0x000fc400000000bd */
[----:B------:R-:W-:Y:S02]  /*0ea0*/  SHF.L.U32 R195, R120, 0x10, RZ ;  /* 0x0000001078c37819 */ /* 0x000fe400000006ff */
[C---:B------:R-:W-:Y:S02]  /*0eb0*/  PRMT R158, R122.reuse, 0x7632, R158 ;  /* 0x000076327a9e7816 */ /* 0x040fe4000000009e */
[----:B------:R-:W-:Y:S01]  /*0ec0*/  SHF.L.U32 R185, R122, 0x10, RZ ;  /* 0x000000107ab97819 */ /* 0x000fe200000006ff */
[----:B------:R-:W-:Y:S01]  /*0ed0*/  FADD.FTZ R0, -R202, R195 ;  /* 0x000000c3ca007221 */ /* 0x000fe20000010100 */
[----:B------:R-:W-:Y:S02]  /*0ee0*/  PRMT R177, R126, 0x7632, R177 ;  /* 0x000076327eb17816 */ /* 0x000fe400000000b1 */
[----:B------:R-:W-:Y:S01]  /*0ef0*/  PRMT R121, R128, 0x7632, R121 ;  /* 0x0000763280797816 */ /* 0x000fe20000000079 */
[----:B------:R-:W-:Y:S01]  /*0f00*/  FMUL.FTZ R0, R4, R0 ;  /* 0x0000000004007220 */ /* 0x000fe20000410000 */
[----:B------:R-:W-:Y:S01]  /*0f10*/  PRMT R175, R125, 0x7632, R175 ;  /* 0x000076327daf7816 */ /* 0x000fe200000000af */
[----:B------:R-:W-:Y:S01]  /*0f20*/  FADD.FTZ R185, -R202, R185 ;  /* 0x000000b9cab97221 */ /* 0x000fe20000010100 */
[----:B------:R-:W-:-:S02]  /*0f30*/  PRMT R179, R127, 0x7632, R179 ;  /* 0x000076327fb37816 */ /* 0x000fc400000000b3 */
[----:B------:R-:W-:Y:S01]  /*0f40*/  SHF.L.U32 R169, R127, 0x10, RZ ;  /* 0x000000107fa97819 */ /* 0x000fe200000006ff */
[----:B------:R-:W-:Y:S01]  /*0f50*/  FMUL.FTZ R185, R4, R185 ;  /* 0x000000b904b97220 */ /* 0x000fe20000410000 */
[----:B------:R-:W-:Y:S02]  /*0f60*/  PRMT R159, R129, 0x7632, R159 ;  /* 0x00007632819f7816 */ /* 0x000fe4000000009f */
[----:B------:R-:W-:Y:S01]  /*0f70*/  PRMT R128, R130, 0x7632, R128 ;  /* 0x0000763282807816 */ /* 0x000fe20000000080 */
[----:B------:R-:W-:Y:S01]  /*0f80*/  FADD.FTZ R169, -R202, R169 ;  /* 0x000000a9caa97221 */ /* 0x000fe20000010100 */
[----:B------:R-:W-:Y:S02]  /*0f90*/  PRMT R120, R131, 0x7632, R120 ;  /* 0x0000763283787816 */ /* 0x000fe40000000078 */
[----:B------:R-:W-:Y:S01]  /*0fa0*/  PRMT R122, R132, 0x7632, R122 ;  /* 0x00007632847a7816 */ /* 0x000fe2000000007a */
[----:B------:R-:W-:Y:S01]  /*0fb0*/  FMUL.FTZ R169, R4, R169 ;  /* 0x000000a904a97220 */ /* 0x000fe20000410000 */
[----:B------:R-:W-:-:S02]  /*0fc0*/  PRMT R126, R134, 0x7632, R126 ;  /* 0x00007632867e7816 */ /* 0x000fc4000000007e */
[C---:B------:R-:W-:Y:S02]  /*0fd0*/  PRMT R127, R135.reuse, 0x7632, R127 ;  /* 0x00007632877f7816 */ /* 0x040fe4000000007f */
[----:B------:R-:W-:Y:S02]  /*0fe0*/  SHF.L.U32 R129, R132, 0x10, RZ ;  /* 0x0000001084817819 */ /* 0x000fe400000006ff */
[----:B------:R-:W-:Y:S01]  /*0ff0*/  SHF.L.U32 R163, R134, 0x10, RZ ;  /* 0x0000001086a37819 */ /* 0x000fe200000006ff */
[C---:B------:R-:W-:Y:S01]  /*1000*/  FADD.FTZ R134, -R202.reuse, R171 ;  /* 0x000000abca867221 */ /* 0x040fe20000010100 */
[----:B------:R-:W-:Y:S01]  /*1010*/  SHF.L.U32 R165, R135, 0x10, RZ ;  /* 0x0000001087a57819 */ /* 0x000fe200000006ff */
[----:B------:R-:W-:Y:S01]  /*1020*/  FADD.FTZ R135, -R202, R181 ;  /* 0x000000b5ca877221 */ /* 0x000fe20000010100 */
[----:B------:R-:W-:Y:S01]  /*1030*/  SHF.L.U32 R123, R156, 0x10, RZ ;  /* 0x000000109c7b7819 */ /* 0x000fe200000006ff */
[----:B------:R-:W-:Y:S01]  /*1040*/  FADD.FTZ R156, -R202, R183 ;  /* 0x000000b7ca9c7221 */ /* 0x000fe20000010100 */
[----:B------:R-:W-:Y:S01]  /*1050*/  SHF.L.U32 R187, R124, 0x10, RZ ;  /* 0x000000107cbb7819 */ /* 0x000fe200000006ff */
[C---:B------:R-:W-:Y:S01]  /*1060*/  FADD.FTZ R130, -R202.reuse, R163 ;  /* 0x000000a3ca827221 */ /* 0x040fe20000010100 */
[----:B------:R-:W-:Y:S01]  /*1070*/  SHF.L.U32 R167, R125, 0x10, RZ ;  /* 0x000000107da77819 */ /* 0x000fe200000006ff */
[C---:B------:R-:W-:Y:S01]  /*1080*/  FADD.FTZ R180, -R202.reuse, R123 ;  /* 0x0000007bcab47221 */ /* 0x040fe20000010100 */
[----:B------:R-:W-:Y:S01]  /*1090*/  SHF.L.U32 R131, R131, 0x10, RZ ;  /* 0x0000001083837819 */ /* 0x000fe200000006ff */
[C---:B------:R-:W-:Y:S01]  /*10a0*/  FADD.FTZ R204, -R202.reuse, R187 ;  /* 0x000000bbcacc7221 */ /* 0x040fe20000010100 */
[----:B------:R-:W-:Y:S01]  /*10b0*/  SHF.L.U32 R161, R133, 0x10, RZ ;  /* 0x0000001085a17819 */ /* 0x000fe200000006ff */
[C---:B------:R-:W-:Y:S01]  /*10c0*/  FADD.FTZ R167, -R202.reuse, R167 ;  /* 0x000000a7caa77221 */ /* 0x040fe20000010100 */
        /* <DEDUP_REMOVED lines=41> */
[----:B------:R-:W-:Y:S01]  /*1360*/  PRMT R218, R138, 0x7632, R218 ;  /* 0x000076328ada7816 */ /* 0x000fe200000000da */
[----:B------:R-:W-:Y:S01]  /*1370*/  FMUL.FTZ R186, R4, R186 ;  /* 0x000000ba04ba7220 */ /* 0x000fe20000410000 */
[----:B------:R-:W-:Y:S01]  /*1380*/  SHF.L.U32 R126, R138, 0x10, RZ ;  /* 0x000000108a7e7819 */ /* 0x000fe200000006ff */
[----:B------:R-:W-:Y:S01]  /*1390*/  FFMA.FTZ R138, R0, R194, RZ ;  /* 0x000000c2008a7223 */ /* 0x000fe200000100ff */
[C---:B------:R-:W-:Y:S01]  /*13a0*/  PRMT R217, R139.reuse, 0x7632, R217 ;  /* 0x000076328bd97816 */ /* 0x040fe200000000d9 */
[----:B------:R-:W-:Y:S01]  /*13b0*/  FMUL.FTZ R193, R66, R125 ;  /* 0x0000007d42c17220 */ /* 0x000fe20000410000 */
[----:B------:R-:W-:Y:S01]  /*13c0*/  SHF.L.U32 R127, R139, 0x10, RZ ;  /* 0x000000108b7f7819 */ /* 0x000fe200000006ff */
[----:B------:R-:W-:Y:S01]  /*13d0*/  FADD.FTZ R139, RZ, R194 ;  /* 0x000000c2ff8b7221 */ /* 0x000fe20000010000 */
        /* <DEDUP_REMOVED lines=8> */
[----:B------:R-:W-:Y:S01]  /*1460*/  FMUL.FTZ R183, R61, R218 ;  /* 0x000000da3db77220 */ /* 0x000fe20000410000 */
[----:B------:R-:W-:Y:S01]  /*1470*/  FMUL.FTZ R182, R4, R182 ;  /* 0x000000b604b67220 */ /* 0x000fe20000410000 */
[----:B------:R-:W-:Y:S01]  /*1480*/  FFMA.FTZ R138, R186, R187, R138 ;  /* 0x000000bbba8a7223 */ /* 0x000fe2000001008a */
[----:B------:R-:W-:Y:S01]  /*1490*/  FADD.FTZ R139, R139, R187 ;  /* 0x000000bb8b8b7221 */ /* 0x000fe20000010000 */
[----:B------:R-:W-:Y:S01]  /*14a0*/  SHF.L.U32 R217, R217, 0x10, RZ ;  /* 0x00000010d9d97819 */ /* 0x000fe200000006ff */
[----:B------:R-:W-:Y:S01]  /*14b0*/  FMUL.FTZ R191, R62, R127 ;  /* 0x0000007f3ebf7220 */ /* 0x000fe20000410000 */
[----:B------:R-:W-:Y:S01]  /*14c0*/  FFMA.FTZ R138, R185, R192, R138 ;  /* 0x000000c0b98a7223 */ /* 0x000fe2000001008a */
[----:B------:R-:W-:Y:S01]  /*14d0*/  FADD.FTZ R139, R139, R192 ;  /* 0x000000c08b8b7221 */ /* 0x000fe20000010000 */
[----:B------:R-:W-:Y:S01]  /*14e0*/  PRMT R216, R140, 0x7632, R216 ;  /* 0x000076328cd87816 */ /* 0x000fe200000000d8 */
[----:B------:R-:W-:Y:S01]  /*14f0*/  FMUL.FTZ R181, R63, R217 ;  /* 0x000000d93fb57220 */ /* 0x000fe20000410000 */
[----:B------:R-:W-:Y:S01]  /*1500*/  FFMA.FTZ R138, R182, R183, R138 ;  /* 0x000000b7b68a7223 */ /* 0x000fe2000001008a */
[----:B------:R-:W-:Y:S01]  /*1510*/  FADD.FTZ R139, R139, R183 ;  /* 0x000000b78b8b7221 */ /* 0x000fe20000010000 */
[----:B------:R-:W-:Y:S01]  /*1520*/  SHF.L.U32 R140, R140, 0x10, RZ ;  /* 0x000000108c8c7819 */ /* 0x000fe200000006ff */
        /* <DEDUP_REMOVED lines=53> */
[----:B------:R-:W-:Y:S01]  /*1880*/  FADD.FTZ R139, R139, R142 ;  /* 0x0000008e8b8b7221 */ /* 0x000fe20000010000 */
[----:B------:R-:W-:Y:S01]  /*1890*/  PRMT R206, R150, 0x7632, R206 ;  /* 0x0000763296ce7816 */ /* 0x000fe200000000ce */
[----:B------:R-:W-:Y:S01]  /*18a0*/  FFMA.FTZ R138, R146, R142, R138 ;  /* 0x0000008e928a7223 */ /* 0x000fe2000001008a */
[----:B------:R-:W-:Y:S01]  /*18b0*/  SHF.L.U32 R201, R150, 0x10, RZ ;  /* 0x0000001096c97819 */ /* 0x000fe200000006ff */
[----:B------:R-:W-:Y:S01]  /*18c0*/  FMUL.FTZ R150, R49, R212 ;  /* 0x000000d431967220 */ /* 0x000fe20000410000 */
[C---:B------:R-:W-:Y:S01]  /*18d0*/  PRMT R205, R151.reuse, 0x7632, R205 ;  /* 0x0000763297cd7816 */ /* 0x040fe200000000cd */
        /* <DEDUP_REMOVED lines=9> */
[----:B------:R-:W-:Y:S01]  /*1970*/  FADD.FTZ R139, R139, R143 ;  /* 0x0000008f8b8b7221 */ /* 0x000fe20000010000 */
[----:B------:R-:W-:Y:S01]  /*1980*/  PRMT R208, R148, 0x7632, R208 ;  /* 0x0000763294d07816 */ /* 0x000fe200000000d0 */
[----:B------:R-:W-:Y:S01]  /*1990*/  FMUL.FTZ R144, R44, R197 ;  /* 0x000000c52c907220 */ /* 0x000fe20000410000 */
        /* <DEDUP_REMOVED lines=18> */
[C---:B------:R-:W-:Y:S01]  /*1ac0*/  FMUL.FTZ R136, R4.reuse, R222 ;  /* 0x000000de04887220 */ /* 0x040fe20000410000 */
[C---:B------:R-:W-:Y:S01]  /*1ad0*/  FMUL.FTZ R137, R4.reuse, R204 ;  /* 0x000000cc04897220 */ /* 0x040fe20000410000 */
[----:B------:R-:W-:Y:S01]  /*1ae0*/  FMUL.FTZ R158, R47, R209 ;  /* 0x000000d12f9e7220 */ /* 0x000fe20000410000 */
[----:B------:R-:W-:Y:S01]  /*1af0*/  FMUL.FTZ R161, R4, R161 ;  /* 0x000000a104a17220 */ /* 0x000fe20000410000 */
[----:B------:R-:W-:Y:S01]  /*1b00*/  FADD.FTZ R222, R139, R145 ;  /* 0x000000918bde7221 */ /* 0x000fe20000010000 */
[----:B------:R-:W-:Y:S01]  /*1b10*/  FFMA.FTZ R204, R149, R145, R138 ;  /* 0x0000009195cc7223 */ /* 0x000fe2000001008a */
[----:B------:R-:W-:Y:S01]  /*1b20*/  SHF.L.U32 R208, R208, 0x10, RZ ;  /* 0x00000010d0d07819 */ /* 0x000fe200000006ff */
[C---:B------:R-:W-:Y:S01]  /*1b30*/  FMUL.FTZ R138, R4.reuse, R203 ;  /* 0x000000cb048a7220 */ /* 0x040fe20000410000 */
[----:B------:R-:W-:Y:S01]  /*1b40*/  FMUL.FTZ R139, R4, R202 ;  /* 0x000000ca048b7220 */ /* 0x000fe20000410000 */
        /* <DEDUP_REMOVED lines=66> */
.L_x_3842:
        /* <DEDUP_REMOVED lines=30> */
[----:B---3--:R-:W-:-:S02]  /*2150*/  SHF.L.U32 R187, R126, 0x10, RZ ;  /* 0x000000107ebb7819 */ /* 0x008fc400000006ff */
[C---:B------:R-:W-:Y:S02]  /*2160*/  PRMT R173, R124.reuse, 0x7632, R173 ;  /* 0x000076327cad7816 */ /* 0x040fe400000000ad */
[----:B------:R-:W-:Y:S02]  /*2170*/  SHF.L.U32 R191, R124, 0x10, RZ ;  /* 0x000000107cbf7819 */ /* 0x000fe400000006ff */
[C---:B----4-:R-:W-:Y:S02]  /*2180*/  PRMT R189, R120.reuse, 0x7632, R189 ;  /* 0x0000763278bd7816 */ /* 0x050fe400000000bd */
[----:B------:R-:W-:Y:S01]  /*2190*/  SHF.L.U32 R195, R120, 0x10, RZ ;  /* 0x0000001078c37819 */ /* 0x000fe200000006ff */
[----:B------:R-:W-:Y:S01]  /*21a0*/  FADD.FTZ R168, -R202, R187 ;  /* 0x000000bbcaa87221 */ /* 0x000fe20000010100 */
[----:B------:R-:W-:Y:S02]  /*21b0*/  PRMT R124, R133, 0x7632, R124 ;  /* 0x00007632857c7816 */ /* 0x000fe4000000007c */
[----:B------:R-:W-:-:S02]  /*21c0*/  PRMT R158, R122, 0x7632, R158 ;  /* 0x000076327a9e7816 */ /* 0x000fc4000000009e */
[----:B------:R-:W-:Y:S01]  /*21d0*/  SHF.L.U32 R187, R124, 0x10, RZ ;  /* 0x000000107cbb7819 */ /* 0x000fe200000006ff */
[----:B------:R-:W-:Y:S01]  /*21e0*/  FADD.FTZ R0, -R202, R195 ;  /* 0x000000c3ca007221 */ /* 0x000fe20000010100 */
[----:B------:R-:W-:Y:S02]  /*21f0*/  PRMT R156, R123, 0x7632, R156 ;  /* 0x000076327b9c7816 */ /* 0x000fe4000000009c */
[----:B------:R-:W-:Y:S02]  /*2200*/  SHF.L.U32 R189, R189, 0x10, RZ ;  /* 0x00000010bdbd7819 */ /* 0x000fe400000006ff */
[C---:B------:R-:W-:Y:S02]  /*2210*/  PRMT R220, R136.reuse, 0x7632, R220 ;  /* 0x0000763288dc7816 */ /* 0x040fe400000000dc */
[----:B------:R-:W-:Y:S02]  /*2220*/  SHF.L.U32 R124, R136, 0x10, RZ ;  /* 0x00000010887c7819 */ /* 0x000fe400000006ff */
[----:B------:R-:W-:-:S02]  /*2230*/  SHF.L.U32 R123, R123, 0x10, RZ ;  /* 0x000000107b7b7819 */ /* 0x000fc400000006ff */
[C---:B------:R-:W-:Y:S02]  /*2240*/  PRMT R175, R125.reuse, 0x7632, R175 ;  /* 0x000076327daf7816 */ /* 0x040fe400000000af */
[----:B------:R-:W-:Y:S02]  /*2250*/  SHF.L.U32 R167, R125, 0x10, RZ ;  /* 0x000000107da77819 */ /* 0x000fe400000006ff */
[----:B------:R-:W-:Y:S02]  /*2260*/  SHF.L.U32 R125, R158, 0x10, RZ ;  /* 0x000000109e7d7819 */ /* 0x000fe400000006ff */
[C---:B------:R-:W-:Y:S02]  /*2270*/  PRMT R157, R121.reuse, 0x7632, R157 ;  /* 0x00007632799d7816 */ /* 0x040fe4000000009d */
[----:B------:R-:W-:Y:S02]  /*2280*/  SHF.L.U32 R193, R121, 0x10, RZ ;  /* 0x0000001079c17819 */ /* 0x000fe400000006ff */
[----:B------:R-:W-:-:S02]  /*2290*/  SHF.L.U32 R183, R128, 0x10, RZ ;  /* 0x0000001080b77819 */ /* 0x000fc400000006ff */
[----:B------:R-:W-:Y:S02]  /*22a0*/  SHF.L.U32 R181, R129, 0x10, RZ ;  /* 0x0000001081b57819 */ /* 0x000fe400000006ff */
[----:B------:R-:W-:Y:S01]  /*22b0*/  SHF.L.U32 R171, R130, 0x10, RZ ;  /* 0x0000001082ab7819 */ /* 0x000fe200000006ff */
[----:B------:R-:W-:Y:S01]  /*22c0*/  FADD.FTZ R189, -R202, R189 ;  /* 0x000000bdcabd7221 */ /* 0x000fe20000010100 */
[----:B------:R-:W-:Y:S01]  /*22d0*/  SHF.L.U32 R185, R122, 0x10, RZ ;  /* 0x000000107ab97819 */ /* 0x000fe200000006ff */
[----:B------:R-:W-:Y:S01]  /*22e0*/  FMUL.FTZ R194, R64, R124 ;  /* 0x0000007c40c27220 */ /* 0x000fe20000410000 */
[----:B------:R-:W-:Y:S01]  /*22f0*/  PRMT R177, R126, 0x7632, R177 ;  /* 0x000076327eb17816 */ /* 0x000fe200000000b1 */
[----:B-----5:R-:W-:Y:S01]  /*2300*/  FMUL.FTZ R0, R4, R0 ;  /* 0x0000000004007220 */ /* 0x020fe20000410000 */
[----:B------:R-:W-:Y:S02]  /*2310*/  PRMT R121, R128, 0x7632, R121 ;  /* 0x0000763280797816 */ /* 0x000fe40000000079 */
[----:B------:R-:W-:Y:S01]  /*2320*/  SHF.L.U32 R220, R220, 0x10, RZ ;  /* 0x00000010dcdc7819 */ /* 0x000fe200000006ff */
[----:B------:R-:W-:Y:S01]  /*2330*/  FADD.FTZ R184, -R202, R123 ;  /* 0x0000007bcab87221 */ /* 0x000fe20000010100 */
[----:B------:R-:W-:-:S02]  /*2340*/  PRMT R179, R127, 0x7632, R179 ;  /* 0x000076327fb37816 */ /* 0x000fc400000000b3 */
[----:B------:R-:W-:Y:S02]  /*2350*/  SHF.L.U32 R169, R127, 0x10, RZ ;  /* 0x000000107fa97819 */ /* 0x000fe400000006ff */
[----:B------:R-:W-:Y:S02]  /*2360*/  PRMT R159, R129, 0x7632, R159 ;  /* 0x00007632819f7816 */ /* 0x000fe4000000009f */
[----:B------:R-:W-:Y:S02]  /*2370*/  PRMT R128, R130, 0x7632, R128 ;  /* 0x0000763282807816 */ /* 0x000fe40000000080 */
[----:B------:R-:W-:Y:S02]  /*2380*/  PRMT R120, R131, 0x7632, R120 ;  /* 0x0000763283787816 */ /* 0x000fe40000000078 */
[----:B------:R-:W-:Y:S02]  /*2390*/  PRMT R122, R132, 0x7632, R122 ;  /* 0x00007632847a7816 */ /* 0x000fe4000000007a */
[----:B------:R-:W-:Y:S01]  /*23a0*/  PRMT R126, R134, 0x7632, R126 ;  /* 0x00007632867e7816 */ /* 0x000fe2000000007e */
[----:B------:R-:W-:Y:S01]  /*23b0*/  FADD.FTZ R182, -R202, R125 ;  /* 0x0000007dcab67221 */ /* 0x000fe20000010100 */
[----:B------:R-:W-:-:S02]  /*23c0*/  PRMT R127, R135, 0x7632, R127 ;  /* 0x00007632877f7816 */ /* 0x000fc4000000007f */
[----:B------:R-:W-:Y:S02]  /*23d0*/  SHF.L.U32 R129, R132, 0x10, RZ ;  /* 0x0000001084817819 */ /* 0x000fe400000006ff */
[----:B------:R-:W-:Y:S01]  /*23e0*/  SHF.L.U32 R163, R134, 0x10, RZ ;  /* 0x0000001086a37819 */ /* 0x000fe200000006ff */
[C---:B------:R-:W-:Y:S01]  /*23f0*/  FADD.FTZ R134, -R202.reuse, R171 ;  /* 0x000000abca867221 */ /* 0x040fe20000010100 */
[----:B------:R-:W-:Y:S01]  /*2400*/  SHF.L.U32 R165, R135, 0x10, RZ ;  /* 0x0000001087a57819 */ /* 0x000fe200000006ff */
[----:B------:R-:W-:Y:S01]  /*2410*/  FADD.FTZ R135, -R202, R181 ;  /* 0x000000b5ca877221 */ /* 0x000fe20000010100 */
[----:B------:R-:W-:Y:S01]  /*2420*/  SHF.L.U32 R123, R156, 0x10, RZ ;  /* 0x000000109c7b7819 */ /* 0x000fe200000006ff */
[C---:B------:R-:W-:Y:S01]  /*2430*/  FADD.FTZ R156, -R202.reuse, R183 ;  /* 0x000000b7ca9c7221 */ /* 0x040fe20000010100 */
[----:B------:R-:W-:Y:S01]  /*2440*/  SHF.L.U32 R131, R131, 0x10, RZ ;  /* 0x0000001083837819 */ /* 0x000fe200000006ff */
[----:B------:R-:W-:Y:S01]  /*2450*/  FADD.FTZ R188, -R202, R193 ;  /* 0x000000c1cabc7221 */ /* 0x000fe20000010100 */
[----:B------:R-:W-:Y:S01]  /*2460*/  SHF.L.U32 R161, R133, 0x10, RZ ;  /* 0x0000001085a17819 */ /* 0x000fe200000006ff */
[----:B------:R-:W-:Y:S01]  /*2470*/  FADD.FTZ R136, RZ, R194 ;  /* 0x000000c2ff887221 */ /* 0x000fe20000010000 */
[----:B------:R-:W-:Y:S01]  /*2480*/  SHF.L.U32 R157, R157, 0x10, RZ ;  /* 0x000000109d9d7819 */ /* 0x000fe200000006ff */
[----:B------:R-:W-:Y:S01]  /*2490*/  FMUL.FTZ R190, R65, R220 ;  /* 0x000000dc41be7220 */ /* 0x000fe20000410000 */
[C---:B------:R-:W-:Y:S01]  /*24a0*/  PRMT R219, R137.reuse, 0x7632, R219 ;  /* 0x0000763289db7816 */ /* 0x040fe200000000db */
        /* <DEDUP_REMOVED lines=14> */
[C---:B------:R-:W-:Y:S01]  /*2590*/  FADD.FTZ R128, -R202.reuse, R129 ;  /* 0x00000081ca807221 */ /* 0x040fe20000010100 */
[----:B------:R-:W-:Y:S01]  /*25a0*/  SHF.L.U32 R219, R219, 0x10, RZ ;  /* 0x00000010dbdb7819 */ /* 0x000fe200000006ff */
[C---:B------:R-:W-:Y:S01]  /*25b0*/  FADD.FTZ R133, -R202.reuse, R131 ;  /* 0x00000083ca857221 */ /* 0x040fe20000010100 */
[C---:B------:R-:W-:Y:S01]  /*25c0*/  FADD.FTZ R129, -R202.reuse, R161 ;  /* 0x000000a1ca817221 */ /* 0x040fe20000010100 */
[----:B------:R-:W-:Y:S01]  /*25d0*/  FADD.FTZ R186, -R202, R157 ;  /* 0x0000009dcaba7221 */ /* 0x000fe20000010100 */
[----:B------:R-:W-:Y:S01]  /*25e0*/  FMUL.FTZ R193, R66, R125 ;  /* 0x0000007d42c17220 */ /* 0x000fe20000410000 */
[----:B------:R-:W-:Y:S01]  /*25f0*/  FMUL.FTZ R188, R4, R188 ;  /* 0x000000bc04bc7220 */ /* 0x000fe20000410000 */
        /* <DEDUP_REMOVED lines=25> */
[C---:B------:R-:W-:Y:S01]  /*2790*/  PRMT R217, R139.reuse, 0x7632, R217 ;  /* 0x000076328bd97816 */ /* 0x040fe200000000d9 */
[----:B------:R-:W-:Y:S01]  /*27a0*/  FFMA.FTZ R138, R188, R193, R137 ;  /* 0x000000c1bc8a7223 */ /* 0x000fe20000010089 */
[----:B------:R-:W-:Y:S01]  /*27b0*/  SHF.L.U32 R127, R139, 0x10, RZ ;  /* 0x000000108b7f7819 */ /* 0x000fe200000006ff */
[----:B------:R-:W-:Y:S01]  /*27c0*/  FADD.FTZ R139, R136, R193 ;  /* 0x000000c1888b7221 */ /* 0x000fe20000010000 */
        /* <DEDUP_REMOVED lines=44> */
[C---:B------:R-:W-:Y:S01]  /*2a90*/  FMUL.FTZ R168, R4.reuse, R168 ;  /* 0x000000a804a87220 */ /* 0x040fe20000410000 */
        /* <DEDUP_REMOVED lines=26> */
[----:B------:R-:W-:-:S02]  /*2c40*/  PRMT R211, R145, 0x7632, R211 ;  /* 0x0000763291d37816 */ /* 0x000fc400000000d3 */
[----:B------:R-:W-:Y:S01]  /*2c50*/  SHF.L.U32 R196, R145, 0x10, RZ ;  /* 0x0000001091c47819 */ /* 0x000fe200000006ff */
[----:B------:R-:W-:Y:S01]  /*2c60*/  FADD.FTZ R139, R139, R142 ;  /* 0x0000008e8b8b7221 */ /* 0x000fe20000010000 */
[----:B------:R-:W-:Y:S01]  /*2c70*/  PRMT R206, R150, 0x7632, R206 ;  /* 0x0000763296ce7816 */ /* 0x000fe200000000ce */
[----:B------:R-:W-:Y:S01]  /*2c80*/  FFMA.FTZ R138, R146, R142, R138 ;  /* 0x0000008e928a7223 */ /* 0x000fe2000001008a */
[----:B------:R-:W-:Y:S01]  /*2c90*/  SHF.L.U32 R201, R150, 0x10, RZ ;  /* 0x0000001096c97819 */ /* 0x000fe200000006ff */
[----:B------:R-:W-:Y:S01]  /*2ca0*/  FMUL.FTZ R150, R49, R212 ;  /* 0x000000d431967220 */ /* 0x000fe20000410000 */
[C---:B------:R-:W-:Y:S02]  /*2cb0*/  PRMT R205, R151.reuse, 0x7632, R205 ;  /* 0x0000763297cd7816 */ /* 0x040fe400000000cd */
[----:B------:R-:W-:Y:S01]  /*2cc0*/  SHF.L.U32 R221, R151, 0x10, RZ ;  /* 0x0000001097dd7819 */ /* 0x000fe200000006ff */
[----:B------:R-:W-:Y:S01]  /*2cd0*/  FMUL.FTZ R151, R4, R132 ;  /* 0x0000008404977220 */ /* 0x000fe20000410000 */
[C---:B------:R-:W-:Y:S01]  /*2ce0*/  PRMT R209, R147.reuse, 0x7632, R209 ;  /* 0x0000763293d17816 */ /* 0x040fe200000000d1 */
[----:B------:R-:W-:Y:S01]  /*2cf0*/  FMUL.FTZ R143, R50, R196 ;  /* 0x000000c4328f7220 */ /* 0x000fe20000410000 */
[----:B------:R-:W-:Y:S01]  /*2d00*/  SHF.L.U32 R198, R147, 0x10, RZ ;  /* 0x0000001093c67819 */ /* 0x000fe200000006ff */
[C---:B------:R-:W-:Y:S01]  /*2d10*/  FMUL.FTZ R147, R4.reuse, R135 ;  /* 0x0000008704937220 */ /* 0x040fe20000410000 */
[----:B------:R-:W-:Y:S01]  /*2d20*/  SHF.L.U32 R211, R211, 0x10, RZ ;  /* 0x00000010d3d37819 */ /* 0x000fe200000006ff */
[----:B------:R-:W-:Y:S01]  /*2d30*/  FADD.FTZ R139, R139, R150 ;  /* 0x000000968b8b7221 */ /* 0x000fe20000010000 */
[----:B------:R-:W-:Y:S01]  /*2d40*/  FFMA.FTZ R138, R151, R150, R138 ;  /* 0x00000096978a7223 */ /* 0x000fe2000001008a */
[----:B------:R-:W-:-:S02]  /*2d50*/  FMUL.FTZ R159, R4, R159 ;  /* 0x0000009f049f7220 */ /* 0x000fc40000410000 */
        /* <DEDUP_REMOVED lines=14> */
[C---:B------:R-:W-:Y:S01]  /*2e40*/  PRMT R207, R149.reuse, 0x7632, R207 ;  /* 0x0000763295cf7816 */ /* 0x040fe200000000cf */
[C---:B------:R-:W-:Y:S01]  /*2e50*/  FMUL.FTZ R136, R4.reuse, R222 ;  /* 0x000000de04887220 */ /* 0x040fe20000410000 */
[----:B------:R-:W-:Y:S01]  /*2e60*/  SHF.L.U32 R200, R149, 0x10, RZ ;  /* 0x0000001095c87819 */ /* 0x000fe200000006ff */
[----:B------:R-:W-:Y:S01]  /*2e70*/  FMUL.FTZ R137, R4, R204 ;  /* 0x000000cc04897220 */ /* 0x000fe20000410000 */
[----:B------:R-:W-:Y:S01]  /*2e80*/  SHF.L.U32 R209, R209, 0x10, RZ ;  /* 0x00000010d1d17819 */ /* 0x000fe200000006ff */
[----:B------:R-:W-:Y:S01]  /*2e90*/  FMUL.FTZ R145, R46, R198 ;  /* 0x000000c62e917220 */ /* 0x000fe20000410000 */
        /* <DEDUP_REMOVED lines=14> */
[----:B------:R-:W-:-:S02]  /*2f80*/  FMUL.FTZ R132, R41, R208 ;  /* 0x000000d029847220 */ /* 0x000fc40000410000 */
[----:B------:R-:W-:Y:S01]  /*2f90*/  FADD.FTZ R203, R203, R120 ;  /* 0x00000078cbcb7221 */ /* 0x000fe20000010000 */
[----:B------:R-:W-:Y:S01]  /*2fa0*/  FFMA.FTZ R202, R128, R120, R202 ;  /* 0x0000007880ca7223 */ /* 0x000fe200000100ca */
[----:B------:R-:W-:Y:S01]  /*2fb0*/  SHF.L.U32 R207, R207, 0x10, RZ ;  /* 0x00000010cfcf7819 */ /* 0x000fe200000006ff */
[----:B------:R-:W-:Y:S01]  /*2fc0*/  FMUL.FTZ R121, R42, R200 ;  /* 0x000000c82a797220 */ /* 0x000fe20000410000 */
[----:B------:R-:W-:Y:S01]  /*2fd0*/  FMUL.FTZ R129, R4, R129 ;  /* 0x0000008104817220 */ /* 0x000fe20000410000 */
[----:B------:R-:W-:Y:S01]  /*2fe0*/  FADD.FTZ R203, R203, R132 ;  /* 0x00000084cbcb7221 */ /* 0x000fe20000010000 */
[----:B------:R-:W-:Y:S01]  /*2ff0*/  FFMA.FTZ R202, R136, R132, R202 ;  /* 0x0000008488ca7223 */ /* 0x000fe200000100ca */
[----:B------:R-:W-:Y:S02]  /*3000*/  FMUL.FTZ R133, R43, R207 ;  /* 0x000000cf2b857220 */ /* 0x000fe40000410000 */
        /* <DEDUP_REMOVED lines=52> */
.L_x_3843:
        /* <DEDUP_REMOVED lines=10> */
[----:B------:R-:W5:Y:S04]  /*33f0*/  LDL.LU R249, [R1+0x38] ;  /* 0x0000380001f97983 */ /* 0x000f680000300800 */
[----:B------:R-:W5:Y:S04]  /*3400*/  LDL.LU R248, [R1+0x34] ;  /* 0x0000340001f87983 */ /* 0x000f680000300800 */
[----:B------:R-:W5:Y:S04]  /*3410*/  LDL.LU R247, [R1+0x30] ;  /* 0x0000300001f77983 */ /* 0x000f680000300800 */
[----:B------:R-:W5:Y:S01]  /*3420*/  LDL.LU R246, [R1+0x2c] ;  /* 0x00002c0001f67983 */ /* 0x000f620000300800 */
        /* <DEDUP_REMOVED lines=19> */
[----:B--2---:R-:W-:-:S02]  /*3560*/  FADD.FTZ R124, R124, R252 ;  /* 0x000000fc7c7c7221 */ /* 0x004fc40000010000 */
[----:B------:R-:W2:Y:S01]  /*3570*/  LDL.LU R252, [R1+0x48] ;  /* 0x0000480001fc7983 */ /* 0x000ea20000300800 */
[----:B---3--:R-:W-:-:S03]  /*3580*/  FADD.FTZ R222, R222, R251 ;  /* 0x000000fbdede7221 */ /* 0x008fc60000010000 */
[----:B------:R-:W3:Y:S01]  /*3590*/  LDL.LU R251, [R1+0x4c] ;  /* 0x00004c0001fb7983 */ /* 0x000ee20000300800 */
[----:B----4-:R-:W-:-:S03]  /*35a0*/  FADD.FTZ R204, R204, R250 ;  /* 0x000000facccc7221 */ /* 0x010fc60000010000 */
[----:B------:R-:W4:Y:S01]  /*35b0*/  LDL.LU R250, [R1+0x50] ;  /* 0x0000500001fa7983 */ /* 0x000f220000300800 */
[----:B-----5:R-:W-:-:S03]  /*35c0*/  FADD.FTZ R226, R226, R249 ;  /* 0x000000f9e2e27221 */ /* 0x020fc60000010000 */
[----:B------:R-:W5:Y:S01]  /*35d0*/  LDL.LU R249, [R1+0x54] ;  /* 0x0000540001f97983 */ /* 0x000f620000300800 */
        /* <DEDUP_REMOVED lines=14> */
[----:B------:R-:W5:Y:S04]  /*36c0*/  LDL.LU R237, [R1] ;  /* 0x0000000001ed7983 */ /* 0x000f680000300800 */
        /* <DEDUP_REMOVED lines=10> */
[----:B------:R-:W-:Y:S01]  /*3770*/  UMOV UR4, 0xffffffff ;  /* 0xffffffff00047882 */ /* 0x000fe20000000000 */
        /* <DEDUP_REMOVED lines=34> */
[----:B------:R-:W-:Y:S04]  /*39a0*/  STL [R1+0x2c], R223 ;  /* 0x00002cdf01007387 */ /* 0x000fe80000100800 */
[----:B------:R-:W-:Y:S04]  /*39b0*/  STL [R1+0x30], R224 ;  /* 0x000030e001007387 */ /* 0x000fe80000100800 */
[----:B------:R-:W-:Y:S04]  /*39c0*/  STL [R1+0x34], R225 ;  /* 0x000034e101007387 */ /* 0x000fe80000100800 */
[----:B------:R-:W-:Y:S01]  /*39d0*/  STL [R1+0x38], R226 ;  /* 0x000038e201007387 */ /* 0x000fe20000100800 */
[----:B0-----:R-:W-:-:S03]  /*39e0*/  FADD.FTZ R195, R195, R203 ;  /* 0x000000cbc3c37221 */ /* 0x001fc60000010000 */
[----:B------:R-:W-:Y:S01]  /*39f0*/  STL [R1+0x3c], R204 ;  /* 0x00003ccc01007387 */ /* 0x000fe20000100800 */
[----:B-1----:R-:W-:-:S03]  /*3a00*/  FADD.FTZ R202, R197, R202 ;  /* 0x000000cac5ca7221 */ /* 0x002fc60000010000 */
[----:B------:R-:W-:Y:S04]  /*3a10*/  STL [R1+0x40], R222 ;  /* 0x000040de01007387 */ /* 0x000fe80000100800 */
[----:B------:R-:W0:Y:S04]  /*3a20*/  SHFL.BFLY PT, R197, R195, 0x2, 0x1f ;  /* 0x0c401f00c3c57f89 */ /* 0x000e2800000e0000 */
[----:B------:R-:W-:Y:S04]  /*3a30*/  STL [R1+0x44], R124 ;  /* 0x0000447c01007387 */ /* 0x000fe80000100800 */
[----:B------:R-:W-:Y:S04]  /*3a40*/  STL [R1+0x48], R220 ;  /* 0x000048dc01007387 */ /* 0x000fe80000100800 */
[----:B------:R-:W-:Y:S04]  /*3a50*/  STL [R1+0x4c], R125 ;  /* 0x00004c7d01007387 */ /* 0x000fe80000100800 */
[----:B------:R-:W-:Y:S04]  /*3a60*/  STL [R1+0x50], R219 ;  /* 0x000050db01007387 */ /* 0x000fe80000100800 */
[----:B------:R-:W-:Y:S01]  /*3a70*/  STL [R1+0x54], R126 ;  /* 0x0000547e01007387 */ /* 0x000fe20000100800 */
[----:B0-----:R-:W-:-:S03]  /*3a80*/  FADD.FTZ R195, R195, R197 ;  /* 0x000000c5c3c37221 */ /* 0x001fc60000010000 */
        /* <DEDUP_REMOVED lines=10> */
[----:B------:R-:W1:Y:S04]  /*3b30*/  SHFL.BFLY PT, R196, R202, 0x4, 0x1f ;  /* 0x0c801f00cac47f89 */ /* 0x000e6800000e0000 */
[----:B------:R-:W-:Y:S04]  /*3b40*/  STL [R1+0x74], R170 ;  /* 0x000074aa01007387 */ /* 0x000fe80000100800 */
[----:B------:R-:W-:Y:S04]  /*3b50*/  STL [R1+0x78], R214 ;  /* 0x000078d601007387 */ /* 0x000fe80000100800 */
[----:B------:R-:W-:Y:S04]  /*3b60*/  STL [R1+0x7c], R171 ;  /* 0x00007cab01007387 */ /* 0x000fe80000100800 */
[----:B------:R-:W-:Y:S01]  /*3b70*/  STL [R1+0x80], R213 ;  /* 0x000080d501007387 */ /* 0x000fe20000100800 */
[----:B0-----:R-:W-:-:S03]  /*3b80*/  FADD.FTZ R195, R195, R197 ;  /* 0x000000c5c3c37221 */ /* 0x001fc60000010000 */
[----:B------:R-:W-:Y:S01]  /*3b90*/  STL [R1], R210 ;  /* 0x000000d201007387 */ /* 0x000fe20000100800 */
[----:B-1----:R-:W-:-:S03]  /*3ba0*/  FADD.FTZ R196, R202, R196 ;  /* 0x000000c4cac47221 */ /* 0x002fc60000010000 */
        /* <DEDUP_REMOVED lines=9> */
[----:B------:R1:W-:Y:S04]  /*3c40*/  STL [R1+0x1c], R201 ;  /* 0x00001cc901007387 */ /* 0x0003e80000100800 */
[----:B------:R1:W-:Y:S04]  /*3c50*/  STL [R1+0x20], R206 ;  /* 0x000020ce01007387 */ /* 0x0003e80000100800 */
[----:B------:R1:W-:Y:S04]  /*3c60*/  STL [R1+0x24], R221 ;  /* 0x000024dd01007387 */ /* 0x0003e80000100800 */
[----:B------:R1:W2:Y:S04]  /*3c70*/  SHFL.BFLY PT, R124, R195, 0x10, 0x1f ;  /* 0x0e001f00c37c7f89 */ /* 0x0002a800000e0000 */
[----:B------:R1:W-:Y:S01]  /*3c80*/  STL [R1+0x28], R205 ;  /* 0x000028cd01007387 */ /* 0x0003e20000100800 */
[----:B0-----:R-:W-:-:S05]  /*3c90*/  FADD.FTZ R196, R196, R197 ;  /* 0x000000c5c4c47221 */ /* 0x001fca0000010000 */
[----:B------:R1:W0:Y:S02]  /*3ca0*/  SHFL.BFLY PT, R125, R196, 0x10, 0x1f ;  /* 0x0e001f00c47d7f89 */ /* 0x00022400000e0000 */
.L_x_3875:
[----:B--2---:R-:W-:Y:S01]  /*3cb0*/  FADD.FTZ R124, R195, R124 ;  /* 0x0000007cc37c7221 */ /* 0x004fe20000010000 */
[----:B0-----:R-:W-:-:S03]  /*3cc0*/  FADD.FTZ R125, R196, R125 ;  /* 0x0000007dc47d7221 */ /* 0x001fc60000010000 */
[----:B------:R-:W-:Y:S01]  /*3cd0*/  FMUL.FTZ R124, R124, UR12 ;  /* 0x0000000c7c7c7c20 */ /* 0x000fe20008410000 */
[----:B------:R-:W-:-:S04]  /*3ce0*/  FMUL.FTZ R140, R125, UR12 ;  /* 0x0000000c7d8c7c20 */ /* 0x000fc80008410000 */
[----:B------:R-:W-:Y:S01]  /*3cf0*/  FSEL R141, R124, RZ, !P2 ;  /* 0x000000ff7c8d7208 */ /* 0x000fe20005000000 */
[----:B------:R-:W-:Y:S06]  /*3d00*/  @P1 BRA `(.L_x_3845) ;  /* 0x0000002000e41947 */ /* 0x000fec0003800000 */
[----:B-1----:R-:W0:Y:S02]  /*3d10*/  LDC.64 R196, c[0x0][0x390] ;  /* 0x0000e400ffc47b82 */ /* 0x002e240000000a00 */
[----:B0-----:R-:W-:-:S06]  /*3d20*/  IMAD.WIDE.U32 R124, R155, 0x10, R196 ;  /* 0x000000109b7c7825 */ /* 0x001fcc00078e00c4 */
[----:B------:R-:W5:Y:S01]  /*3d30*/  LDG.E.128 R124, desc[UR6][R124.64] ;  /* 0x000000067c7c7981 */ /* 0x000f62000c1e1d00 */
[----:B------:R-:W-:-:S04]  /*3d40*/  ISETP.NE.U32.AND P1, PT, RZ, UR14, PT ;  /* 0x0000000eff007c0c */ /* 0x000fc8000bf25070 */
[----:B------:R-:W-:-:S13]  /*3d50*/  ISETP.NE.AND.EX P1, PT, RZ, UR15, PT, P1 ;  /* 0x0000000fff007c0c */ /* 0x000fda000bf25310 */
[----:B------:R-:W-:Y:S05]  /*3d60*/  @P1 BRA `(.L_x_3846) ;  /* 0x0000000400041947 */ /* 0x000fea0003800000 */
[C-C-:B------:R-:W-:Y:S01]  /*3d70*/  FFMA.FTZ R0, R140.reuse, R0, R141.reuse ;  /* 0x000000008c007223 */ /* 0x140fe2000001008d */
[C-C-:B------:R-:W-:Y:S01]  /*3d80*/  FFMA.FTZ R189, R140.reuse, R189, R141.reuse ;  /* 0x000000bd8cbd7223 */ /* 0x140fe2000001008d */
[--C-:B------:R-:W-:Y:S01]  /*3d90*/  FFMA.FTZ R188, R140, R188, R141.reuse ;  /* 0x000000bc8cbc7223 */ /* 0x100fe2000001008d */
[----:B-----5:R-:W-:Y:S01]  /*3da0*/  PRMT R170, R124, 0x7632, R170 ;  /* 0x000076327caa7816 */ /* 0x020fe200000000aa */
[----:B------:R-:W-:Y:S01]  /*3db0*/  FADD.FTZ R0, -R0, R194 ;  /* 0x000000c200007221 */ /* 0x000fe20000010100 */
[----:B------:R-:W-:Y:S01]  /*3dc0*/  FADD.FTZ R190, -R189, R190 ;  /* 0x000000bebdbe7221 */ /* 0x000fe20000010100 */
[C-C-:B------:R-:W-:Y:S01]  /*3dd0*/  FFMA.FTZ R186, R140.reuse, R186, R141.reuse ;  /* 0x000000ba8cba7223 */ /* 0x140fe2000001008d */
[--C-:B------:R-:W-:Y:S01]  /*3de0*/  FFMA.FTZ R180, R140, R180, R141.reuse ;  /* 0x000000b48cb47223 */ /* 0x100fe2000001008d */
[C---:B------:R-:W-:Y:S01]  /*3df0*/  FMUL.FTZ R0, R4.reuse, R0 ;  /* 0x0000000004007220 */ /* 0x040fe20000410000 */
[----:B------:R-:W-:Y:S01]  /*3e00*/  FMUL.FTZ R190, R4, R190 ;  /* 0x000000be04be7220 */ /* 0x000fe20000410000 */
[----:B------:R-:W-:Y:S01]  /*3e10*/  SHF.L.U32 R124, R124, 0x10, RZ ;  /* 0x000000107c7c7819 */ /* 0x000fe200000006ff */
[----:B------:R-:W-:Y:S01]  /*3e20*/  FFMA.FTZ R185, R140, R185, R141 ;  /* 0x000000b98cb97223 */ /* 0x000fe2000001008d */
[-C--:B------:R-:W-:Y:S01]  /*3e30*/  FMUL.FTZ R0, R0, R3.reuse ;  /* 0x0000000300007220 */ /* 0x080fe20000410000 */
[----:B------:R-:W-:Y:S01]  /*3e40*/  FADD.FTZ R193, -R188, R193 ;  /* 0x000000c1bcc17221 */ /* 0x000fe20000010100 */
[----:B------:R-:W-:Y:S01]  /*3e50*/  FFMA.FTZ R182, R140, R182, R141 ;  /* 0x000000b68cb67223 */ /* 0x000fe2000001008d */
[----:B------:R-:W-:Y:S01]  /*3e60*/  FMUL.FTZ R190, R190, R3 ;  /* 0x00000003bebe7220 */ /* 0x000fe20000410000 */
[----:B------:R-:W-:Y:S01]  /*3e70*/  FADD.FTZ R187, -R186, R187 ;  /* 0x000000bbbabb7221 */ /* 0x000fe20000010100 */
[----:B------:R-:W-:Y:S01]  /*3e80*/  FFMA.FTZ R184, R140, R184, R141 ;  /* 0x000000b88cb87223 */ /* 0x000fe2000001008d */
[----:B------:R-:W-:Y:S01]  /*3e90*/  FADD.FTZ R181, -R180, R181 ;  /* 0x000000b5b4b57221 */ /* 0x000fe20000010100 */
[----:B------:R-:W-:Y:S01]  /*3ea0*/  FADD.FTZ R192, -R185, R192 ;  /* 0x000000c0b9c07221 */ /* 0x000fe20000010100 */
[----:B------:R-:W-:Y:S01]  /*3eb0*/  FMUL.FTZ R180, R0, R124 ;  /* 0x0000007c00b47220 */ /* 0x000fe20000410000 */
[----:B------:R-:W-:Y:S01]  /*3ec0*/  FADD.FTZ R183, -R182, R183 ;  /* 0x000000b7b6b77221 */ /* 0x000fe20000010100 */
[----:B------:R-:W-:Y:S01]  /*3ed0*/  SHF.L.U32 R170, R170, 0x10, RZ ;  /* 0x00000010aaaa7819 */ /* 0x000fe200000006ff */
[----:B------:R-:W-:Y:S01]  /*3ee0*/  FMUL.FTZ R124, R96, R0 ;  /* 0x00000000607c7220 */ /* 0x000fe20000410000 */
[----:B------:R-:W-:Y:S01]  /*3ef0*/  FMUL.FTZ R171, R97, R190 ;  /* 0x000000be61ab7220 */ /* 0x000fe20000410000 */
[----:B------:R-:W-:Y:S01]  /*3f00*/  FMUL.FTZ R188, R4, R193 ;  /* 0x000000c104bc7220 */ /* 0x000fe20000410000 */
[C---:B------:R-:W-:Y:S01]  /*3f10*/  PRMT R182, R125.reuse, 0x7632, R182 ;  /* 0x000076327db67816 */ /* 0x040fe200000000b6 */
[----:B------:R-:W-:Y:S01]  /*3f20*/  FADD.FTZ R191, -R184, R191 ;  /* 0x000000bfb8bf7221 */ /* 0x000fe20000010100 */
[C---:B------:R-:W-:Y:S01]  /*3f30*/  FMUL.FTZ R187, R4.reuse, R187 ;  /* 0x000000bb04bb7220 */ /* 0x040fe20000410000 */
[----:B------:R-:W-:Y:S01]  /*3f40*/  SHF.L.U32 R125, R125, 0x10, RZ ;  /* 0x000000107d7d7819 */ /* 0x000fe200000006ff */
[----:B------:R-:W-:Y:S01]  /*3f50*/  FMUL.FTZ R192, R4, R192 ;  /* 0x000000c004c07220 */ /* 0x000fe20000410000 */
[----:B------:R-:W-:Y:S01]  /*3f60*/  PRMT R184, R126, 0x7632, R184 ;  /* 0x000076327eb87816 */ /* 0x000fe200000000b8 */
[----:B------:R-:W-:Y:S01]  /*3f70*/  FMUL.FTZ R188, R188, R3 ;  /* 0x00000003bcbc7220 */ /* 0x000fe20000410000 */
[----:B------:R-:W-:Y:S01]  /*3f80*/  FMUL.FTZ R0, R190, R170 ;  /* 0x000000aabe007220 */ /* 0x000fe20000410000 */
[----:B------:R-:W-:Y:S01]  /*3f90*/  F2FP.BF16.F32.PACK_AB R124, R171, R124 ;  /* 0x0000007cab7c723e */ /* 0x000fe200000010ff */
[C---:B------:R-:W-:Y:S01]  /*3fa0*/  FMUL.FTZ R185, R4.reuse, R183 ;  /* 0x000000b704b97220 */ /* 0x040fe20000410000 */
[----:B------:R-:W-:Y:S01]  /*3fb0*/  PRMT R186, R127, 0x7632, R186 ;  /* 0x000076327fba7816 */ /* 0x000fe200000000ba */
[----:B------:R-:W-:Y:S01]  /*3fc0*/  FMUL.FTZ R171, R4, R191 ;  /* 0x000000bf04ab7220 */ /* 0x000fe20000410000 */
[----:B------:R-:W-:Y:S01]  /*3fd0*/  SHF.L.U32 R182, R182, 0x10, RZ ;  /* 0x00000010b6b67819 */ /* 0x000fe200000006ff */
[----:B------:R-:W-:Y:S01]  /*3fe0*/  FMUL.FTZ R170, R4, R181 ;  /* 0x000000b504aa7220 */ /* 0x000fe20000410000 */
[----:B------:R-:W-:Y:S01]  /*3ff0*/  SHF.L.U32 R126, R126, 0x10, RZ ;  /* 0x000000107e7e7819 */ /* 0x000fe200000006ff */
[-C--:B------:R-:W-:Y:S01]  /*4000*/  FMUL.FTZ R183, R187, R3.reuse ;  /* 0x00000003bbb77220 */ /* 0x080fe20000410000 */
[----:B------:R-:W-:Y:S01]  /*4010*/  FMUL.FTZ R187, R192, R3 ;  /* 0x00000003c0bb7220 */ /* 0x000fe20000410000 */
[----:B------:R-:W-:Y:S01]  /*4020*/  SHF.L.U32 R184, R184, 0x10, RZ ;  /* 0x00000010b8b87819 */ /* 0x000fe200000006ff */
[----:B------:R-:W-:Y:S01]  /*4030*/  FMUL.FTZ R181, R188, R125 ;  /* 0x0000007dbcb57220 */ /* 0x000fe20000410000 */
[----:B------:R-:W-:Y:S01]  /*4040*/  SHF.L.U32 R127, R127, 0x10, RZ ;  /* 0x000000107f7f7819 */ /* 0x000fe200000006ff */
[-C--:B------:R-:W-:Y:S01]  /*4050*/  FMUL.FTZ R185, R185, R3.reuse ;  /* 0x00000003b9b97220 */ /* 0x080fe20000410000 */
[----:B------:R-:W-:Y:S01]  /*4060*/  SHF.L.U32 R186, R186, 0x10, RZ ;  /* 0x00000010baba7819 */ /* 0x000fe200000006ff */
[----:B------:R-:W-:Y:S01]  /*4070*/  FMUL.FTZ R125, R98, R188 ;  /* 0x000000bc627d7220 */ /* 0x000fe20000410000 */
[-C--:B------:R-:W-:Y:S01]  /*4080*/  FMUL.FTZ R171, R171, R3.reuse ;  /* 0x00000003abab7220 */ /* 0x080fe20000410000 */
        /* <DEDUP_REMOVED lines=13> */
[----:B------:R-:W-:Y:S01]  /*4160*/  F2FP.BF16.F32.PACK_AB R127, R170, R127 ;  /* 0x0000007faa7f723e */ /* 0x000fe200000010ff */
[----:B------:R-:W-:Y:S06]  /*4170*/  BRA `(.L_x_3847) ;  /* 0x0000000400107947 */ /* 0x000fec0003800000 */
.L_x_3846:
[C-C-:B------:R-:W-:Y:S01]  /*4180*/  FFMA.FTZ R0, R140.reuse, R0, R141.reuse ;  /* 0x000000008c007223 */ /* 0x140fe2000001008d */
[C-C-:B------:R-:W-:Y:S01]  /*4190*/  FFMA.FTZ R189, R140.reuse, R189, R141.reuse ;  /* 0x000000bd8cbd7223 */ /* 0x140fe2000001008d */
[C-C-:B------:R-:W-:Y:S01]  /*41a0*/  FFMA.FTZ R180, R140.reuse, R180, R141.reuse ;  /* 0x000000b48cb47223 */ /* 0x140fe2000001008d */
[----:B------:R-:W-:Y:S01]  /*41b0*/  FFMA.FTZ R188, R140, R188, R141 ;  /* 0x000000bc8cbc7223 */ /* 0x000fe2000001008d */
[----:B------:R-:W-:Y:S01]  /*41c0*/  FADD.FTZ R194, -R0, R194 ;  /* 0x000000c200c27221 */ /* 0x000fe20000010100 */
[----:B------:R-:W-:Y:S01]  /*41d0*/  FADD.FTZ R190, -R189, R190 ;  /* 0x000000bebdbe7221 */ /* 0x000fe20000010100 */
[----:B-----5:R-:W-:Y:S01]  /*41e0*/  PRMT R0, R124, 0x7632, R0 ;  /* 0x000076327c007816 */ /* 0x020fe20000000000 */
[----:B------:R-:W-:Y:S01]  /*41f0*/  FADD.FTZ R107, -R180, R181 ;  /* 0x000000b5b46b7221 */ /* 0x000fe20000010100 */
[C---:B------:R-:W-:Y:S01]  /*4200*/  FMUL.FTZ R104, R4.reuse, R194 ;  /* 0x000000c204687220 */ /* 0x040fe20000410000 */
[----:B------:R-:W-:Y:S01]  /*4210*/  FMUL.FTZ R190, R4, R190 ;  /* 0x000000be04be7220 */ /* 0x000fe20000410000 */
[----:B------:R-:W-:Y:S01]  /*4220*/  SHF.L.U32 R124, R124, 0x10, RZ ;  /* 0x000000107c7c7819 */ /* 0x000fe200000006ff */
[--C-:B------:R-:W-:Y:S01]  /*4230*/  FFMA.FTZ R185, R140, R185, R141.reuse ;  /* 0x000000b98cb97223 */ /* 0x100fe2000001008d */
[-C--:B------:R-:W-:Y:S01]  /*4240*/  FMUL.FTZ R105, R104, R3.reuse ;  /* 0x0000000368697220 */ /* 0x080fe20000410000 */
[----:B------:R-:W-:Y:S01]  /*4250*/  FMUL.FTZ R106, R190, R3 ;  /* 0x00000003be6a7220 */ /* 0x000fe20000410000 */
[C-C-:B------:R-:W-:Y:S01]  /*4260*/  FFMA.FTZ R182, R140.reuse, R182, R141.reuse ;  /* 0x000000b68cb67223 */ /* 0x140fe2000001008d */
[----:B------:R-:W-:Y:S01]  /*4270*/  FFMA.FTZ R186, R140, R186, R141 ;  /* 0x000000ba8cba7223 */ /* 0x000fe2000001008d */
[----:B------:R-:W-:Y:S01]  /*4280*/  FMUL.FTZ R180, R105, R124 ;  /* 0x0000007c69b47220 */ /* 0x000fe20000410000 */
[----:B------:R-:W-:Y:S01]  /*4290*/  FMUL.FTZ R124, R96, R105 ;  /* 0x00000069607c7220 */ /* 0x000fe20000410000 */
[----:B------:R-:W-:Y:S01]  /*42a0*/  FMUL.FTZ R105, R97, R106 ;  /* 0x0000006a61697220 */ /* 0x000fe20000410000 */
[----:B------:R-:W-:Y:S01]  /*42b0*/  SHF.L.U32 R0, R0, 0x10, RZ ;  /* 0x0000001000007819 */ /* 0x000fe200000006ff */
[----:B------:R-:W-:Y:S01]  /*42c0*/  FADD.FTZ R193, -R188, R193 ;  /* 0x000000c1bcc17221 */ /* 0x000fe20000010100 */
[----:B------:R-:W-:Y:S01]  /*42d0*/  FADD.FTZ R192, -R185, R192 ;  /* 0x000000c0b9c07221 */ /* 0x000fe20000010100 */
[----:B------:R-:W-:Y:S01]  /*42e0*/  FADD.FTZ R183, -R182, R183 ;  /* 0x000000b7b6b77221 */ /* 0x000fe20000010100 */
[----:B------:R-:W-:Y:S01]  /*42f0*/  FFMA.FTZ R184, R140, R184, R141 ;  /* 0x000000b88cb87223 */ /* 0x000fe2000001008d */
[----:B------:R-:W-:Y:S01]  /*4300*/  FADD.FTZ R187, -R186, R187 ;  /* 0x000000bbbabb7221 */ /* 0x000fe20000010100 */
[----:B------:R-:W-:Y:S01]  /*4310*/  F2FP.BF16.F32.PACK_AB R124, R105, R124 ;  /* 0x0000007c697c723e */ /* 0x000fe200000010ff */
[----:B------:R-:W-:Y:S01]  /*4320*/  FMUL.FTZ R0, R106, R0 ;  /* 0x000000006a007220 */ /* 0x000fe20000410000 */
[----:B------:R-:W-:Y:S01]  /*4330*/  FMUL.FTZ R105, R4, R193 ;  /* 0x000000c104697220 */ /* 0x000fe20000410000 */
[----:B------:R-:W-:Y:S01]  /*4340*/  FADD.FTZ R191, -R184, R191 ;  /* 0x000000bfb8bf7221 */ /* 0x000fe20000010100 */
[C---:B------:R-:W-:Y:S01]  /*4350*/  PRMT R182, R125.reuse, 0x7632, R182 ;  /* 0x000076327db67816 */ /* 0x040fe200000000b6 */
[C---:B------:R-:W-:Y:S01]  /*4360*/  FMUL.FTZ R106, R4.reuse, R192 ;  /* 0x000000c0046a7220 */ /* 0x040fe20000410000 */
[----:B------:R-:W-:Y:S01]  /*4370*/  FMUL.FTZ R170, R4, R183 ;  /* 0x000000b704aa7220 */ /* 0x000fe20000410000 */
[----:B------:R-:W-:Y:S01]  /*4380*/  PRMT R184, R126, 0x7632, R184 ;  /* 0x000076327eb87816 */ /* 0x000fe200000000b8 */
        /* <DEDUP_REMOVED lines=9> */
[C---:B------:R-:W-:Y:S01]  /*4420*/  F2FP.BF16.F32.PACK_AB R106, R170.reuse, R106 ;  /* 0x0000006aaa6a723e */ /* 0x040fe200000010ff */
        /* <DEDUP_REMOVED lines=8> */
[----:B------:R-:W-:Y:S01]  /*44b0*/  PRMT R186, R127, 0x7632, R186 ;  /* 0x000076327fba7816 */ /* 0x000fe200000000ba */
[C---:B------:R-:W-:Y:S01]  /*44c0*/  FMUL.FTZ R191, R4.reuse, R191 ;  /* 0x000000bf04bf7220 */ /* 0x040fe20000410000 */
[----:B------:R-:W-:Y:S01]  /*44d0*/  FMUL.FTZ R171, R4, R107 ;  /* 0x0000006b04ab7220 */ /* 0x000fe20000410000 */
[----:B------:R-:W-:-:S02]  /*44e0*/  F2FP.BF16.F32.PACK_AB R125, R185, R125 ;  /* 0x0000007db97d723e */ /* 0x000fc400000010ff */
[----:B------:R-:W-:Y:S01]  /*44f0*/  F2FP.BF16.F32.PACK_AB R126, R170, R126 ;  /* 0x0000007eaa7e723e */ /* 0x000fe200000010ff */
[-C--:B------:R-:W-:Y:S01]  /*4500*/  FMUL.FTZ R170, R191, R3.reuse ;  /* 0x00000003bfaa7220 */ /* 0x080fe20000410000 */
[----:B------:R-:W-:Y:S01]  /*4510*/  SHF.L.U32 R185, R127, 0x10, RZ ;  /* 0x000000107fb97819 */ /* 0x000fe200000006ff */
[----:B------:R-:W-:Y:S01]  /*4520*/  FMUL.FTZ R127, R171, R3 ;  /* 0x00000003ab7f7220 */ /* 0x000fe20000410000 */
[----:B------:R-:W-:Y:S02]  /*4530*/  SHF.L.U32 R186, R186, 0x10, RZ ;  /* 0x00000010baba7819 */ /* 0x000fe400000006ff */
[----:B------:R-:W-:Y:S01]  /*4540*/  F2FP.BF16.F32.PACK_AB R104, R190, R104 ;  /* 0x00000068be68723e */ /* 0x000fe200000010ff */
[----:B------:R-:W-:Y:S01]  /*4550*/  FMUL.FTZ R185, R170, R185 ;  /* 0x000000b9aab97220 */ /* 0x000fe20000410000 */
[----:B------:R-:W-:Y:S01]  /*4560*/  FMUL.FTZ R170, R94, R170 ;  /* 0x000000aa5eaa7220 */ /* 0x000fe20000410000 */
[----:B------:R-:W-:Y:S01]  /*4570*/  FMUL.FTZ R186, R127, R186 ;  /* 0x000000ba7fba7220 */ /* 0x000fe20000410000 */
[----:B------:R-:W-:Y:S01]  /*4580*/  FMUL.FTZ R127, R95, R127 ;  /* 0x0000007f5f7f7220 */ /* 0x000fe20000410000 */
[----:B------:R-:W-:-:S02]  /*4590*/  F2FP.BF16.F32.PACK_AB R105, R187, R105 ;  /* 0x00000069bb69723e */ /* 0x000fc400000010ff */
[----:B------:R-:W-:Y:S02]  /*45a0*/  F2FP.BF16.F32.PACK_AB R107, R171, R191 ;  /* 0x000000bfab6b723e */ /* 0x000fe400000010ff */
[----:B------:R-:W-:-:S07]  /*45b0*/  F2FP.BF16.F32.PACK_AB R127, R127, R170 ;  /* 0x000000aa7f7f723e */ /* 0x000fce00000010ff */
.L_x_3847:
[----:B------:R-:W0:Y:S08]  /*45c0*/  @P1 LDC.64 R170, c[0x0][0x478] ;  /* 0x00011e00ffaa1b82 */ /* 0x000e300000000a00 */
        /* <DEDUP_REMOVED lines=9> */
[--C-:B------:R-:W-:Y:S01]  /*4660*/  FFMA.FTZ R171, R140, R173, R141.reuse ;  /* 0x000000ad8cab7223 */ /* 0x100fe2000001008d */
[----:B-----5:R-:W-:Y:S01]  /*4670*/  PRMT R106, R124, 0x7632, R106 ;  /* 0x000076327c6a7816 */ /* 0x020fe2000000006a */
[----:B------:R-:W-:Y:S01]  /*4680*/  FFMA.FTZ R105, R140, R167, R141 ;  /* 0x000000a78c697223 */ /* 0x000fe2000001008d */
[----:B------:R-:W-:Y:S01]  /*4690*/  FADD.FTZ R165, -R166, R165 ;  /* 0x000000a5a6a57221 */ /* 0x000fe20000010100 */
[----:B------:R-:W-:Y:S01]  /*46a0*/  FADD.FTZ R171, -R171, R172 ;  /* 0x000000acabab7221 */ /* 0x000fe20000010100 */
[----:B------:R-:W-:Y:S01]  /*46b0*/  SHF.L.U32 R124, R124, 0x10, RZ ;  /* 0x000000107c7c7819 */ /* 0x000fe200000006ff */
[--C-:B------:R-:W-:Y:S01]  /*46c0*/  FFMA.FTZ R107, R140, R175, R141.reuse ;  /* 0x000000af8c6b7223 */ /* 0x100fe2000001008d */
[C---:B------:R-:W-:Y:S01]  /*46d0*/  FMUL.FTZ R104, R4.reuse, R165 ;  /* 0x000000a504687220 */ /* 0x040fe20000410000 */
[----:B------:R-:W-:Y:S01]  /*46e0*/  FMUL.FTZ R171, R4, R171 ;  /* 0x000000ab04ab7220 */ /* 0x000fe20000410000 */
[----:B------:R-:W-:Y:S01]  /*46f0*/  SHF.L.U32 R167, R106, 0x10, RZ ;  /* 0x000000106aa77819 */ /* 0x000fe200000006ff */
[--C-:B------:R-:W-:Y:S01]  /*4700*/  FFMA.FTZ R168, R140, R168, R141.reuse ;  /* 0x000000a88ca87223 */ /* 0x100fe2000001008d */
[-C--:B------:R-:W-:Y:S01]  /*4710*/  FMUL.FTZ R165, R104, R3.reuse ;  /* 0x0000000368a57220 */ /* 0x080fe20000410000 */
[----:B------:R-:W-:Y:S01]  /*4720*/  FMUL.FTZ R106, R171, R3 ;  /* 0x00000003ab6a7220 */ /* 0x000fe20000410000 */
[C-C-:B------:R-:W-:Y:S01]  /*4730*/  FFMA.FTZ R155, R140.reuse, R177, R141.reuse ;  /* 0x000000b18c9b7223 */ /* 0x140fe2000001008d */
[----:B------:R-:W-:Y:S01]  /*4740*/  FADD.FTZ R105, -R105, R164 ;  /* 0x000000a469697221 */ /* 0x000fe20000010100 */
[C-C-:B------:R-:W-:Y:S01]  /*4750*/  FFMA.FTZ R173, R140.reuse, R169, R141.reuse ;  /* 0x000000a98cad7223 */ /* 0x140fe2000001008d */
[----:B------:R-:W-:Y:S01]  /*4760*/  FFMA.FTZ R175, R140, R179, R141 ;  /* 0x000000b38caf7223 */ /* 0x000fe2000001008d */
[----:B------:R-:W-:Y:S01]  /*4770*/  FMUL.FTZ R164, R165, R124 ;  /* 0x0000007ca5a47220 */ /* 0x000fe20000410000 */
[----:B------:R-:W-:Y:S01]  /*4780*/  FADD.FTZ R107, -R107, R174 ;  /* 0x000000ae6b6b7221 */ /* 0x000fe20000010100 */
[----:B------:R-:W-:Y:S01]  /*4790*/  FMUL.FTZ R124, R88, R165 ;  /* 0x000000a5587c7220 */ /* 0x000fe20000410000 */
[----:B------:R-:W-:Y:S01]  /*47a0*/  FMUL.FTZ R169, R89, R106 ;  /* 0x0000006a59a97220 */ /* 0x000fe20000410000 */
[----:B------:R-:W-:Y:S01]  /*47b0*/  FADD.FTZ R163, -R168, R163 ;  /* 0x000000a3a8a37221 */ /* 0x000fe20000010100 */
[----:B------:R-:W-:Y:S01]  /*47c0*/  FADD.FTZ R155, -R155, R176 ;  /* 0x000000b09b9b7221 */ /* 0x000fe20000010100 */
[----:B------:R-:W-:Y:S01]  /*47d0*/  FADD.FTZ R173, -R173, R162 ;  /* 0x000000a2adad7221 */ /* 0x000fe20000010100 */
[----:B------:R-:W-:Y:S01]  /*47e0*/  FADD.FTZ R175, -R175, R178 ;  /* 0x000000b2afaf7221 */ /* 0x000fe20000010100 */
[----:B------:R-:W-:Y:S01]  /*47f0*/  FMUL.FTZ R165, R106, R167 ;  /* 0x000000a76aa57220 */ /* 0x000fe20000410000 */
[C---:B------:R-:W-:Y:S01]  /*4800*/  FMUL.FTZ R106, R4.reuse, R105 ;  /* 0x00000069046a7220 */ /* 0x040fe20000410000 */
[C---:B------:R-:W-:Y:S01]  /*4810*/  FMUL.FTZ R107, R4.reuse, R107 ;  /* 0x0000006b046b7220 */ /* 0x040fe20000410000 */
[----:B------:R-:W-:Y:S01]  /*4820*/  F2FP.BF16.F32.PACK_AB R124, R169, R124 ;  /* 0x0000007ca97c723e */ /* 0x000fe200000010ff */
[C---:B------:R-:W-:Y:S01]  /*4830*/  FMUL.FTZ R168, R4.reuse, R163 ;  /* 0x000000a304a87220 */ /* 0x040fe20000410000 */
[C---:B------:R-:W-:Y:S01]  /*4840*/  FMUL.FTZ R170, R4.reuse, R155 ;  /* 0x0000009b04aa7220 */ /* 0x040fe20000410000 */
[----:B------:R-:W-:Y:S01]  /*4850*/  F2FP.BF16.F32.PACK_AB R104, R171, R104 ;  /* 0x00000068ab68723e */ /* 0x000fe200000010ff */
[----:B------:R-:W-:Y:S01]  /*4860*/  FMUL.FTZ R162, R4, R173 ;  /* 0x000000ad04a27220 */ /* 0x000fe20000410000 */
[----:B------:R-:W-:Y:S01]  /*4870*/  PRMT R169, R126, 0x7632, R169 ;  /* 0x000076327ea97816 */ /* 0x000fe200000000a9 */
[----:B------:R-:W-:Y:S01]  /*4880*/  FMUL.FTZ R175, R4, R175 ;  /* 0x000000af04af7220 */ /* 0x000fe20000410000 */
[----:B------:R-:W-:Y:S01]  /*4890*/  PRMT R167, R125, 0x7632, R167 ;  /* 0x000076327da77816 */ /* 0x000fe200000000a7 */
[-C--:B------:R-:W-:Y:S01]  /*48a0*/  FMUL.FTZ R155, R106, R3.reuse ;  /* 0x000000036a9b7220 */ /* 0x080fe20000410000 */
[----:B------:R-:W-:Y:S01]  /*48b0*/  PRMT R171, R127, 0x7632, R171 ;  /* 0x000076327fab7816 */ /* 0x000fe200000000ab */
[-C--:B------:R-:W-:Y:S01]  /*48c0*/  FMUL.FTZ R163, R168, R3.reuse ;  /* 0x00000003a8a37220 */ /* 0x080fe20000410000 */
[----:B------:R-:W-:Y:S01]  /*48d0*/  SHF.L.U32 R126, R126, 0x10, RZ ;  /* 0x000000107e7e7819 */ /* 0x000fe200000006ff */
[C---:B------:R-:W-:Y:S01]  /*48e0*/  FMUL.FTZ R172, R107.reuse, R3 ;  /* 0x000000036bac7220 */ /* 0x040fe20000410000 */
[----:B------:R-:W-:-:S02]  /*48f0*/  F2FP.BF16.F32.PACK_AB R105, R107, R106 ;  /* 0x0000006a6b69723e */ /* 0x000fc400000010ff */
[----:B------:R-:W-:Y:S01]  /*4900*/  SHF.L.U32 R166, R125, 0x10, RZ ;  /* 0x000000107da67819 */ /* 0x000fe200000006ff */
[-C--:B------:R-:W-:Y:S01]  /*4910*/  FMUL.FTZ R125, R162, R3.reuse ;  /* 0x00000003a27d7220 */ /* 0x080fe20000410000 */
[----:B------:R-:W-:Y:S02]  /*4920*/  SHF.L.U32 R169, R169, 0x10, RZ ;  /* 0x00000010a9a97819 */ /* 0x000fe400000006ff */
[C---:B------:R-:W-:Y:S01]  /*4930*/  F2FP.BF16.F32.PACK_AB R106, R170.reuse, R168 ;  /* 0x000000a8aa6a723e */ /* 0x040fe200000010ff */
[----:B------:R-:W-:Y:S01]  /*4940*/  FMUL.FTZ R170, R170, R3 ;  /* 0x00000003aaaa7220 */ /* 0x000fe20000410000 */
[----:B------:R-:W-:Y:S01]  /*4950*/  SHF.L.U32 R127, R127, 0x10, RZ ;  /* 0x000000107f7f7819 */ /* 0x000fe200000006ff */
[----:B------:R-:W-:Y:S01]  /*4960*/  FMUL.FTZ R168, R163, R126 ;  /* 0x0000007ea3a87220 */ /* 0x000fe20000410000 */
        /* <DEDUP_REMOVED lines=19> */
.L_x_3848:
[C-C-:B------:R-:W-:Y:S01]  /*4aa0*/  FFMA.FTZ R166, R140.reuse, R166, R141.reuse ;  /* 0x000000a68ca67223 */ /* 0x140fe2000001008d */
[C-C-:B------:R-:W-:Y:S01]  /*4ab0*/  FFMA.FTZ R173, R140.reuse, R173, R141.reuse ;  /* 0x000000ad8cad7223 */ /* 0x140fe2000001008d */
[C-C-:B------:R-:W-:Y:S01]  /*4ac0*/  FFMA.FTZ R155, R140.reuse, R167, R141.reuse ;  /* 0x000000a78c9b7223 */ /* 0x140fe2000001008d */
[----:B------:R-:W-:Y:S01]  /*4ad0*/  FFMA.FTZ R169, R140, R169, R141 ;  /* 0x000000a98ca97223 */ /* 0x000fe2000001008d */
[----:B------:R-:W-:Y:S01]  /*4ae0*/  FADD.FTZ R166, -R166, R165 ;  /* 0x000000a5a6a67221 */ /* 0x000fe20000010100 */
[----:B------:R-:W-:Y:S01]  /*4af0*/  FADD.FTZ R172, -R173, R172 ;  /* 0x000000acadac7221 */ /* 0x000fe20000010100 */
[--C-:B------:R-:W-:Y:S01]  /*4b00*/  FADD.FTZ R155, -R155, R164.reuse ;  /* 0x000000a49b9b7221 */ /* 0x100fe20000010100 */
[----:B-----5:R-:W-:Y:S01]  /*4b10*/  PRMT R164, R124, 0x7632, R164 ;  /* 0x000076327ca47816 */ /* 0x020fe200000000a4 */
[C---:B------:R-:W-:Y:S01]  /*4b20*/  FMUL.FTZ R166, R4.reuse, R166 ;  /* 0x000000a604a67220 */ /* 0x040fe20000410000 */
[----:B------:R-:W-:Y:S01]  /*4b30*/  FMUL.FTZ R172, R4, R172 ;  /* 0x000000ac04ac7220 */ /* 0x000fe20000410000 */
[----:B------:R-:W-:Y:S01]  /*4b40*/  SHF.L.U32 R124, R124, 0x10, RZ ;  /* 0x000000107c7c7819 */ /* 0x000fe200000006ff */
[--C-:B------:R-:W-:Y:S01]  /*4b50*/  FFMA.FTZ R175, R140, R175, R141.reuse ;  /* 0x000000af8caf7223 */ /* 0x100fe2000001008d */
[-C--:B------:R-:W-:Y:S01]  /*4b60*/  FMUL.FTZ R165, R166, R3.reuse ;  /* 0x00000003a6a57220 */ /* 0x080fe20000410000 */
[----:B------:R-:W-:Y:S01]  /*4b70*/  FMUL.FTZ R172, R172, R3 ;  /* 0x00000003acac7220 */ /* 0x000fe20000410000 */
[----:B------:R-:W-:Y:S01]  /*4b80*/  SHF.L.U32 R167, R164, 0x10, RZ ;  /* 0x00000010a4a77819 */ /* 0x000fe200000006ff */
[----:B------:R-:W-:Y:S01]  /*4b90*/  FADD.FTZ R162, -R169, R162 ;  /* 0x000000a2a9a27221 */ /* 0x000fe20000010100 */
[----:B------:R-:W-:Y:S01]  /*4ba0*/  FMUL.FTZ R164, R165, R124 ;  /* 0x0000007ca5a47220 */ /* 0x000fe20000410000 */
[--C-:B------:R-:W-:Y:S01]  /*4bb0*/  FFMA.FTZ R168, R140, R168, R141.reuse ;  /* 0x000000a88ca87223 */ /* 0x100fe2000001008d */
[----:B------:R-:W-:Y:S01]  /*4bc0*/  FMUL.FTZ R124, R88, R165 ;  /* 0x000000a5587c7220 */ /* 0x000fe20000410000 */
[----:B------:R-:W-:Y:S01]  /*4bd0*/  FMUL.FTZ R169, R89, R172 ;  /* 0x000000ac59a97220 */ /* 0x000fe20000410000 */
[C-C-:B------:R-:W-:Y:S01]  /*4be0*/  FFMA.FTZ R177, R140.reuse, R177, R141.reuse ;  /* 0x000000b18cb17223 */ /* 0x140fe2000001008d */
[----:B------:R-:W-:Y:S01]  /*4bf0*/  FFMA.FTZ R179, R140, R179, R141 ;  /* 0x000000b38cb37223 */ /* 0x000fe2000001008d */
[----:B------:R-:W-:Y:S01]  /*4c00*/  FADD.FTZ R174, -R175, R174 ;  /* 0x000000aeafae7221 */ /* 0x000fe20000010100 */
[----:B------:R-:W-:Y:S01]  /*4c10*/  FADD.FTZ R163, -R168, R163 ;  /* 0x000000a3a8a37221 */ /* 0x000fe20000010100 */
[----:B------:R-:W-:Y:S01]  /*4c20*/  FADD.FTZ R176, -R177, R176 ;  /* 0x000000b0b1b07221 */ /* 0x000fe20000010100 */
[----:B------:R-:W-:Y:S01]  /*4c30*/  FMUL.FTZ R165, R172, R167 ;  /* 0x000000a7aca57220 */ /* 0x000fe20000410000 */
[----:B------:R-:W-:Y:S01]  /*4c40*/  F2FP.BF16.F32.PACK_AB R124, R169, R124 ;  /* 0x0000007ca97c723e */ /* 0x000fe200000010ff */
[----:B------:R-:W-:Y:S01]  /*4c50*/  FADD.FTZ R178, -R179, R178 ;  /* 0x000000b2b3b27221 */ /* 0x000fe20000010100 */
[C---:B------:R-:W-:Y:S01]  /*4c60*/  PRMT R167, R125.reuse, 0x7632, R167 ;  /* 0x000076327da77816 */ /* 0x040fe200000000a7 */
[C---:B------:R-:W-:Y:S01]  /*4c70*/  FMUL.FTZ R162, R4.reuse, R162 ;  /* 0x000000a204a27220 */ /* 0x040fe20000410000 */
[----:B------:R-:W-:Y:S01]  /*4c80*/  SHF.L.U32 R166, R125, 0x10, RZ ;  /* 0x000000107da67819 */ /* 0x000fe200000006ff */
[----:B------:R-:W-:Y:S01]  /*4c90*/  FMUL.FTZ R125, R4, R155 ;  /* 0x0000009b047d7220 */ /* 0x000fe20000410000 */
[----:B------:R-:W-:Y:S01]  /*4ca0*/  PRMT R169, R126, 0x7632, R169 ;  /* 0x000076327ea97816 */ /* 0x000fe200000000a9 */
[----:B------:R-:W-:Y:S01]  /*4cb0*/  FMUL.FTZ R155, R4, R176 ;  /* 0x000000b0049b7220 */ /* 0x000fe20000410000 */
[----:B------:R-:W-:Y:S01]  /*4cc0*/  SHF.L.U32 R168, R126, 0x10, RZ ;  /* 0x000000107ea87819 */ /* 0x000fe200000006ff */
[C---:B------:R-:W-:Y:S01]  /*4cd0*/  FMUL.FTZ R126, R4.reuse, R174 ;  /* 0x000000ae047e7220 */ /* 0x040fe20000410000 */
[C---:B------:R-:W-:Y:S01]  /*4ce0*/  PRMT R171, R127.reuse, 0x7632, R171 ;  /* 0x000076327fab7816 */ /* 0x040fe200000000ab */
[C---:B------:R-:W-:Y:S01]  /*4cf0*/  FMUL.FTZ R178, R4.reuse, R178 ;  /* 0x000000b204b27220 */ /* 0x040fe20000410000 */
[----:B------:R-:W-:Y:S01]  /*4d00*/  SHF.L.U32 R170, R127, 0x10, RZ ;  /* 0x000000107faa7819 */ /* 0x000fe200000006ff */
[----:B------:R-:W-:Y:S01]  /*4d10*/  FMUL.FTZ R127, R4, R163 ;  /* 0x000000a3047f7220 */ /* 0x000fe20000410000 */
[----:B------:R-:W-:Y:S01]  /*4d20*/  SHF.L.U32 R167, R167, 0x10, RZ ;  /* 0x00000010a7a77819 */ /* 0x000fe200000006ff */
[-C--:B------:R-:W-:Y:S01]  /*4d30*/  FMUL.FTZ R163, R125, R3.reuse ;  /* 0x000000037da37220 */ /* 0x080fe20000410000 */
[-C--:B------:R-:W-:Y:S01]  /*4d40*/  FMUL.FTZ R126, R126, R3.reuse ;  /* 0x000000037e7e7220 */ /* 0x080fe20000410000 */
[----:B------:R-:W-:Y:S01]  /*4d50*/  SHF.L.U32 R169, R169, 0x10, RZ ;  /* 0x00000010a9a97819 */ /* 0x000fe200000006ff */
[-C--:B------:R-:W-:Y:S01]  /*4d60*/  FMUL.FTZ R127, R127, R3.reuse ;  /* 0x000000037f7f7220 */ /* 0x080fe20000410000 */
[-C--:B------:R-:W-:Y:S01]  /*4d70*/  FMUL.FTZ R155, R155, R3.reuse ;  /* 0x000000039b9b7220 */ /* 0x080fe20000410000 */
[-C--:B------:R-:W-:Y:S01]  /*4d80*/  FMUL.FTZ R162, R162, R3.reuse ;  /* 0x00000003a2a27220 */ /* 0x080fe20000410000 */
        /* <DEDUP_REMOVED lines=16> */
[----:B------:R-:W-:-:S07]  /*4e90*/  F2FP.BF16.F32.PACK_AB R127, R155, R162 ;  /* 0x000000a29b7f723e */ /* 0x000fce00000010ff */
.L_x_3849:
[----:B------:R-:W0:Y:S02]  /*4ea0*/  @P1 LDC.64 R162, c[0x0][0x478] ;  /* 0x00011e00ffa21b82 */ /* 0x000e240000000a00 */
[----:B0-----:R-:W-:-:S04]  /*4eb0*/  @P1 IMAD.WIDE.U32 R162, R154, 0x10, R162 ;  /* 0x000000109aa21825 */ /* 0x001fc800078e00a2 */
[----:B------:R-:W-:Y:S01]  /*4ec0*/  IMAD.WIDE.U32 R154, R154, 0x10, R188 ;  /* 0x000000109a9a7825 */ /* 0x000fe200078e00bc */
[----:B------:R-:W-:Y:S04]  /*4ed0*/  @P1 STG.E.128 desc[UR6][R162.64], R104 ;  /* 0x00000068a2001986 */ /* 0x000fe8000c101d06 */
[----:B------:R0:W-:Y:S02]  /*4ee0*/  STG.E.128 desc[UR6][R154.64], R124 ;  /* 0x0000007c9a007986 */ /* 0x0001e4000c101d06 */
[----:B0-----:R-:W-:-:S06]  /*4ef0*/  IMAD.WIDE.U32 R124, R153, 0x10, R196 ;  /* 0x00000010997c7825 */ /* 0x001fcc00078e00c4 */
[----:B------:R-:W5:Y:S01]  /*4f00*/  LDG.E.128 R124, desc[UR6][R124.64] ;  /* 0x000000067c7c7981 */ /* 0x000f62000c1e1d00 */
[----:B------:R-:W-:Y:S05]  /*4f10*/  @!P1 BRA `(.L_x_3850) ;  /* 0x0000000400149947 */ /* 0x000fea0003800000 */
[C-C-:B------:R-:W-:Y:S01]  /*4f20*/  FFMA.FTZ R104, R140.reuse, R147, R141.reuse ;  /* 0x000000938c687223 */ /* 0x140fe2000001008d */
[C-C-:B------:R-:W-:Y:S01]  /*4f30*/  FFMA.FTZ R105, R140.reuse, R146, R141.reuse ;  /* 0x000000928c697223 */ /* 0x140fe2000001008d */
[----:B------:R-:W-:Y:S01]  /*4f40*/  FFMA.FTZ R107, R140, R151, R141 ;  /* 0x000000978c6b7223 */ /* 0x000fe2000001008d */
[----:B-----5:R-:W-:Y:S01]  /*4f50*/  PRMT R106, R124, 0x7632, R106 ;  /* 0x000076327c6a7816 */ /* 0x020fe2000000006a */
[----:B------:R-:W-:Y:S01]  /*4f60*/  FADD.FTZ R143, -R104, R143 ;  /* 0x0000008f688f7221 */ /* 0x000fe20000010100 */
[C-C-:B------:R-:W-:Y:S01]  /*4f70*/  FFMA.FTZ R104, R140.reuse, R149, R141.reuse ;  /* 0x000000958c687223 */ /* 0x140fe2000001008d */
[----:B------:R-:W-:Y:S01]  /*4f80*/  FADD.FTZ R151, -R105, R142 ;  /* 0x0000008e69977221 */ /* 0x000fe20000010100 */
[----:B------:R-:W-:Y:S01]  /*4f90*/  FADD.FTZ R155, -R107, R150 ;  /* 0x000000966b9b7221 */ /* 0x000fe20000010100 */
[----:B------:R-:W-:Y:S01]  /*4fa0*/  FFMA.FTZ R107, R140, R148, R141 ;  /* 0x000000948c6b7223 */ /* 0x000fe2000001008d */
[----:B------:R-:W-:Y:S01]  /*4fb0*/  FADD.FTZ R147, -R104, R145 ;  /* 0x0000009168937221 */ /* 0x000fe20000010100 */
[----:B------:R-:W-:Y:S01]  /*4fc0*/  FMUL.FTZ R104, R4, R151 ;  /* 0x0000009704687220 */ /* 0x000fe20000410000 */
[--C-:B------:R-:W-:Y:S01]  /*4fd0*/  FFMA.FTZ R105, R140, R159, R141.reuse ;  /* 0x0000009f8c697223 */ /* 0x100fe2000001008d */
[----:B------:R-:W-:Y:S01]  /*4fe0*/  FMUL.FTZ R155, R4, R155 ;  /* 0x0000009b049b7220 */ /* 0x000fe20000410000 */
[----:B------:R-:W-:Y:S01]  /*4ff0*/  SHF.L.U32 R124, R124, 0x10, RZ ;  /* 0x000000107c7c7819 */ /* 0x000fe200000006ff */
[----:B------:R-:W-:Y:S01]  /*5000*/  FMUL.FTZ R151, R104, R3 ;  /* 0x0000000368977220 */ /* 0x000fe20000410000 */
[----:B------:R-:W-:Y:S01]  /*5010*/  FADD.FTZ R107, -R107, R144 ;  /* 0x000000906b6b7221 */ /* 0x000fe20000010100 */
[C-C-:B------:R-:W-:Y:S01]  /*5020*/  FFMA.FTZ R149, R140.reuse, R161, R141.reuse ;  /* 0x000000a18c957223 */ /* 0x140fe2000001008d */
[----:B------:R-:W-:Y:S01]  /*5030*/  FADD.FTZ R105, -R105, R156 ;  /* 0x0000009c69697221 */ /* 0x000fe20000010100 */
[----:B------:R-:W-:Y:S01]  /*5040*/  FFMA.FTZ R160, R140, R160, R141 ;  /* 0x000000a08ca07223 */ /* 0x000fe2000001008d */
[----:B------:R-:W-:Y:S01]  /*5050*/  FMUL.FTZ R144, R155, R3 ;  /* 0x000000039b907220 */ /* 0x000fe20000410000 */
[----:B------:R-:W-:Y:S01]  /*5060*/  FMUL.FTZ R145, R151, R124 ;  /* 0x0000007c97917220 */ /* 0x000fe20000410000 */
[----:B------:R-:W-:Y:S01]  /*5070*/  FADD.FTZ R149, -R149, R158 ;  /* 0x0000009e95957221 */ /* 0x000fe20000010100 */
[----:B------:R-:W-:Y:S01]  /*5080*/  SHF.L.U32 R159, R106, 0x10, RZ ;  /* 0x000000106a9f7819 */ /* 0x000fe200000006ff */
[----:B------:R-:W-:Y:S01]  /*5090*/  FMUL.FTZ R124, R80, R151 ;  /* 0x00000097507c7220 */ /* 0x000fe20000410000 */
[----:B------:R-:W-:Y:S01]  /*50a0*/  FADD.FTZ R157, -R160, R157 ;  /* 0x0000009da09d7221 */ /* 0x000fe20000010100 */
[----:B------:R-:W-:Y:S01]  /*50b0*/  FMUL.FTZ R151, R81, R144 ;  /* 0x0000009051977220 */ /* 0x000fe20000410000 */
[C---:B------:R-:W-:Y:S01]  /*50c0*/  FMUL.FTZ R106, R4.reuse, R143 ;  /* 0x0000008f046a7220 */ /* 0x040fe20000410000 */
[C---:B------:R-:W-:Y:S01]  /*50d0*/  FMUL.FTZ R148, R4.reuse, R105 ;  /* 0x0000006904947220 */ /* 0x040fe20000410000 */
[C---:B------:R-:W-:Y:S01]  /*50e0*/  PRMT R142, R125.reuse, 0x7632, R142 ;  /* 0x000076327d8e7816 */ /* 0x040fe2000000008e */
[C---:B------:R-:W-:Y:S01]  /*50f0*/  FMUL.FTZ R154, R4.reuse, R147 ;  /* 0x00000093049a7220 */ /* 0x040fe20000410000 */
[C---:B------:R-:W-:Y:S01]  /*5100*/  FMUL.FTZ R147, R4.reuse, R149 ;  /* 0x0000009504937220 */ /* 0x040fe20000410000 */
[----:B------:R-:W-:Y:S01]  /*5110*/  SHF.L.U32 R146, R125, 0x10, RZ ;  /* 0x000000107d927819 */ /* 0x000fe200000006ff */
[C---:B------:R-:W-:Y:S01]  /*5120*/  FMUL.FTZ R150, R4.reuse, R107 ;  /* 0x0000006b04967220 */ /* 0x040fe20000410000 */
[----:B------:R-:W-:Y:S01]  /*5130*/  FMUL.FTZ R157, R4, R157 ;  /* 0x0000009d049d7220 */ /* 0x000fe20000410000 */
[----:B------:R-:W-:Y:S01]  /*5140*/  F2FP.BF16.F32.PACK_AB R124, R151, R124 ;  /* 0x0000007c977c723e */ /* 0x000fe200000010ff */
[-C--:B------:R-:W-:Y:S01]  /*5150*/  FMUL.FTZ R143, R106, R3.reuse ;  /* 0x000000036a8f7220 */ /* 0x080fe20000410000 */
[----:B------:R-:W-:Y:S01]  /*5160*/  PRMT R125, R126, 0x7632, R125 ;  /* 0x000076327e7d7816 */ /* 0x000fe2000000007d */
[-C--:B------:R-:W-:Y:S01]  /*5170*/  FMUL.FTZ R149, R150, R3.reuse ;  /* 0x0000000396957220 */ /* 0x080fe20000410000 */
[----:B------:R-:W-:Y:S01]  /*5180*/  SHF.L.U32 R142, R142, 0x10, RZ ;  /* 0x000000108e8e7819 */ /* 0x000fe200000006ff */
[-C--:B------:R-:W-:Y:S01]  /*5190*/  FMUL.FTZ R156, R154, R3.reuse ;  /* 0x000000039a9c7220 */ /* 0x080fe20000410000 */
[C---:B------:R-:W-:Y:S01]  /*51a0*/  F2FP.BF16.F32.PACK_AB R105, R148.reuse, R106 ;  /* 0x0000006a9469723e */ /* 0x040fe200000010ff */
[----:B------:R-:W-:Y:S01]  /*51b0*/  FMUL.FTZ R148, R148, R3 ;  /* 0x0000000394947220 */ /* 0x000fe20000410000 */
[----:B------:R-:W-:Y:S01]  /*51c0*/  PRMT R151, R127, 0x7632, R151 ;  /* 0x000076327f977816 */ /* 0x000fe20000000097 */
[----:B------:R-:W-:Y:S01]  /*51d0*/  FMUL.FTZ R146, R143, R146 ;  /* 0x000000928f927220 */ /* 0x000fe20000410000 */
[----:B------:R-:W-:Y:S01]  /*51e0*/  SHF.L.U32 R126, R126, 0x10, RZ ;  /* 0x000000107e7e7819 */ /* 0x000fe200000006ff */
[----:B------:R-:W-:Y:S01]  /*51f0*/  FMUL.FTZ R143, R82, R143 ;  /* 0x0000008f528f7220 */ /* 0x000fe20000410000 */
[C---:B------:R-:W-:Y:S01]  /*5200*/  F2FP.BF16.F32.PACK_AB R107, R147.reuse, R154 ;  /* 0x0000009a936b723e */ /* 0x040fe200000010ff */
[-C--:B------:R-:W-:Y:S01]  /*5210*/  FMUL.FTZ R154, R147, R3.reuse ;  /* 0x00000003939a7220 */ /* 0x080fe20000410000 */
[----:B------:R-:W-:Y:S01]  /*5220*/  SHF.L.U32 R125, R125, 0x10, RZ ;  /* 0x000000107d7d7819 */ /* 0x000fe200000006ff */
[----:B------:R-:W-:Y:S01]  /*5230*/  FMUL.FTZ R147, R148, R142 ;  /* 0x0000008e94937220 */ /* 0x000fe20000410000 */
[C---:B------:R-:W-:Y:S01]  /*5240*/  F2FP.BF16.F32.PACK_AB R106, R157.reuse, R150 ;  /* 0x000000969d6a723e */ /* 0x040fe200000010ff */
[----:B------:R-:W-:Y:S01]  /*5250*/  FMUL.FTZ R150, R157, R3 ;  /* 0x000000039d967220 */ /* 0x000fe20000410000 */
[----:B------:R-:W-:Y:S01]  /*5260*/  SHF.L.U32 R127, R127, 0x10, RZ ;  /* 0x000000107f7f7819 */ /* 0x000fe200000006ff */
[----:B------:R-:W-:Y:S01]  /*5270*/  FMUL.FTZ R142, R83, R148 ;  /* 0x00000094538e7220 */ /* 0x000fe20000410000 */
[----:B------:R-:W-:Y:S01]  /*5280*/  SHF.L.U32 R151, R151, 0x10, RZ ;  /* 0x0000001097977819 */ /* 0x000fe200000006ff */
[----:B------:R-:W-:Y:S01]  /*5290*/  FMUL.FTZ R148, R149, R126 ;  /* 0x0000007e95947220 */ /* 0x000fe20000410000 */
[----:B------:R-:W-:Y:S01]  /*52a0*/  F2FP.BF16.F32.PACK_AB R104, R155, R104 ;  /* 0x000000689b68723e */ /* 0x000fe200000010ff */
        /* <DEDUP_REMOVED lines=12> */
.L_x_3850:
[C-C-:B------:R-:W-:Y:S01]  /*5370*/  FFMA.FTZ R163, R140.reuse, R146, R141.reuse ;  /* 0x000000928ca37223 */ /* 0x140fe2000001008d */
[C-C-:B------:R-:W-:Y:S01]  /*5380*/  FFMA.FTZ R173, R140.reuse, R151, R141.reuse ;  /* 0x000000978cad7223 */ /* 0x140fe2000001008d */
[C-C-:B------:R-:W-:Y:S01]  /*5390*/  FFMA.FTZ R151, R140.reuse, R148, R141.reuse ;  /* 0x000000948c977223 */ /* 0x140fe2000001008d */
[C-C-:B------:R-:W-:Y:S01]  /*53a0*/  FFMA.FTZ R155, R140.reuse, R161, R141.reuse ;  /* 0x000000a18c9b7223 */ /* 0x140fe2000001008d */
[----:B------:R-:W-:Y:S01]  /*53b0*/  FADD.FTZ R163, -R163, R142 ;  /* 0x0000008ea3a37221 */ /* 0x000fe20000010100 */
[----:B------:R-:W-:Y:S01]  /*53c0*/  FFMA.FTZ R142, R140, R147, R141 ;  /* 0x000000938c8e7223 */ /* 0x000fe2000001008d */
[----:B------:R-:W-:Y:S01]  /*53d0*/  FADD.FTZ R173, -R173, R150 ;  /* 0x00000096adad7221 */ /* 0x000fe20000010100 */
[--C-:B------:R-:W-:Y:S01]  /*53e0*/  FADD.FTZ R151, -R151, R144.reuse ;  /* 0x0000009097977221 */ /* 0x100fe20000010100 */
[----:B-----5:R-:W-:Y:S01]  /*53f0*/  PRMT R144, R124, 0x7632, R144 ;  /* 0x000076327c907816 */ /* 0x020fe20000000090 */
[----:B------:R-:W-:Y:S01]  /*5400*/  FADD.FTZ R143, -R142, R143 ;  /* 0x0000008f8e8f7221 */ /* 0x000fe20000010100 */
[--C-:B------:R-:W-:Y:S01]  /*5410*/  FFMA.FTZ R142, R140, R149, R141.reuse ;  /* 0x000000958c8e7223 */ /* 0x100fe2000001008d */
[----:B------:R-:W-:Y:S01]  /*5420*/  FMUL.FTZ R146, R4, R173 ;  /* 0x000000ad04927220 */ /* 0x000fe20000410000 */
[----:B------:R-:W-:Y:S01]  /*5430*/  FFMA.FTZ R147, R140, R159, R141 ;  /* 0x0000009f8c937223 */ /* 0x000fe2000001008d */
[----:B------:R-:W-:Y:S01]  /*5440*/  SHF.L.U32 R124, R124, 0x10, RZ ;  /* 0x000000107c7c7819 */ /* 0x000fe200000006ff */
[----:B------:R-:W-:Y:S01]  /*5450*/  FADD.FTZ R149, -R142, R145 ;  /* 0x000000918e957221 */ /* 0x000fe20000010100 */
[----:B------:R-:W-:Y:S01]  /*5460*/  FMUL.FTZ R142, R4, R163 ;  /* 0x000000a3048e7220 */ /* 0x000fe20000410000 */
[----:B------:R-:W-:Y:S01]  /*5470*/  SHF.L.U32 R161, R144, 0x10, RZ ;  /* 0x0000001090a17819 */ /* 0x000fe200000006ff */
[----:B------:R-:W-:Y:S01]  /*5480*/  FFMA.FTZ R160, R140, R160, R141 ;  /* 0x000000a08ca07223 */ /* 0x000fe2000001008d */
[-C--:B------:R-:W-:Y:S01]  /*5490*/  FMUL.FTZ R146, R146, R3.reuse ;  /* 0x0000000392927220 */ /* 0x080fe20000410000 */
[----:B------:R-:W-:Y:S01]  /*54a0*/  FMUL.FTZ R159, R142, R3 ;  /* 0x000000038e9f7220 */ /* 0x000fe20000410000 */
[----:B------:R-:W-:Y:S01]  /*54b0*/  FADD.FTZ R147, -R147, R156 ;  /* 0x0000009c93937221 */ /* 0x000fe20000010100 */
[----:B------:R-:W-:Y:S01]  /*54c0*/  FADD.FTZ R155, -R155, R158 ;  /* 0x0000009e9b9b7221 */ /* 0x000fe20000010100 */
[----:B------:R-:W-:Y:S01]  /*54d0*/  FADD.FTZ R157, -R160, R157 ;  /* 0x0000009da09d7221 */ /* 0x000fe20000010100 */
[----:B------:R-:W-:Y:S01]  /*54e0*/  FMUL.FTZ R145, R159, R124 ;  /* 0x0000007c9f917220 */ /* 0x000fe20000410000 */
[----:B------:R-:W-:Y:S01]  /*54f0*/  FMUL.FTZ R124, R80, R159 ;  /* 0x0000009f507c7220 */ /* 0x000fe20000410000 */
[----:B------:R-:W-:Y:S01]  /*5500*/  FMUL.FTZ R159, R81, R146 ;  /* 0x00000092519f7220 */ /* 0x000fe20000410000 */
[----:B------:R-:W-:Y:S01]  /*5510*/  FMUL.FTZ R144, R146, R161 ;  /* 0x000000a192907220 */ /* 0x000fe20000410000 */
[C---:B------:R-:W-:Y:S01]  /*5520*/  PRMT R148, R125.reuse, 0x7632, R148 ;  /* 0x000076327d947816 */ /* 0x040fe20000000094 */
[C---:B------:R-:W-:Y:S01]  /*5530*/  FMUL.FTZ R154, R4.reuse, R147 ;  /* 0x00000093049a7220 */ /* 0x040fe20000410000 */
[----:B------:R-:W-:Y:S01]  /*5540*/  SHF.L.U32 R146, R125, 0x10, RZ ;  /* 0x000000107d927819 */ /* 0x000fe200000006ff */
[C---:B------:R-:W-:Y:S01]  /*5550*/  FMUL.FTZ R150, R4.reuse, R143 ;  /* 0x0000008f04967220 */ /* 0x040fe20000410000 */
[C---:B------:R-:W-:Y:S01]  /*5560*/  PRMT R125, R127.reuse, 0x7632, R125 ;  /* 0x000076327f7d7816 */ /* 0x040fe2000000007d */
[C---:B------:R-:W-:Y:S01]  /*5570*/  FMUL.FTZ R156, R4.reuse, R151 ;  /* 0x00000097049c7220 */ /* 0x040fe20000410000 */
[C---:B------:R-:W-:Y:S01]  /*5580*/  FMUL.FTZ R160, R4.reuse, R149 ;  /* 0x0000009504a07220 */ /* 0x040fe20000410000 */
[C---:B------:R-:W-:Y:S01]  /*5590*/  FMUL.FTZ R162, R4.reuse, R155 ;  /* 0x0000009b04a27220 */ /* 0x040fe20000410000 */
[----:B------:R-:W-:Y:S01]  /*55a0*/  FMUL.FTZ R158, R4, R157 ;  /* 0x0000009d049e7220 */ /* 0x000fe20000410000 */
[----:B------:R-:W-:Y:S01]  /*55b0*/  PRMT R142, R126, 0x7632, R142 ;  /* 0x000076327e8e7816 */ /* 0x000fe2000000008e */
[-C--:B------:R-:W-:Y:S01]  /*55c0*/  FMUL.FTZ R154, R154, R3.reuse ;  /* 0x000000039a9a7220 */ /* 0x080fe20000410000 */
[----:B------:R-:W-:Y:S01]  /*55d0*/  SHF.L.U32 R148, R148, 0x10, RZ ;  /* 0x0000001094947819 */ /* 0x000fe200000006ff */
[-C--:B------:R-:W-:Y:S01]  /*55e0*/  FMUL.FTZ R143, R150, R3.reuse ;  /* 0x00000003968f7220 */ /* 0x080fe20000410000 */
[----:B------:R-:W-:Y:S01]  /*55f0*/  SHF.L.U32 R126, R126, 0x10, RZ ;  /* 0x000000107e7e7819 */ /* 0x000fe200000006ff */
[-C--:B------:R-:W-:Y:S01]  /*5600*/  FMUL.FTZ R149, R156, R3.reuse ;  /* 0x000000039c957220 */ /* 0x080fe20000410000 */
[----:B------:R-:W-:Y:S01]  /*5610*/  SHF.L.U32 R127, R127, 0x10, RZ ;  /* 0x000000107f7f7819 */ /* 0x000fe200000006ff */
[-C--:B------:R-:W-:Y:S01]  /*5620*/  FMUL.FTZ R160, R160, R3.reuse ;  /* 0x00000003a0a07220 */ /* 0x080fe20000410000 */
[----:B------:R-:W-:Y:S01]  /*5630*/  SHF.L.U32 R125, R125, 0x10, RZ ;  /* 0x000000107d7d7819 */ /* 0x000fe200000006ff */
[-C--:B------:R-:W-:Y:S01]  /*5640*/  FMUL.FTZ R162, R162, R3.reuse ;  /* 0x00000003a2a27220 */ /* 0x080fe20000410000 */
[----:B------:R-:W-:Y:S01]  /*5650*/  FMUL.FTZ R158, R158, R3 ;  /* 0x000000039e9e7220 */ /* 0x000fe20000410000 */
[----:B------:R-:W-:Y:S01]  /*5660*/  FMUL.FTZ R147, R154, R148 ;  /* 0x000000949a937220 */ /* 0x000fe20000410000 */
[----:B------:R-:W-:Y:S01]  /*5670*/  FMUL.FTZ R146, R143, R146 ;  /* 0x000000928f927220 */ /* 0x000fe20000410000 */
[----:B------:R-:W-:Y:S01]  /*5680*/  FMUL.FTZ R148, R149, R126 ;  /* 0x0000007e95947220 */ /* 0x000fe20000410000 */
[----:B------:R-:W-:Y:S01]  /*5690*/  FMUL.FTZ R150, R160, R127 ;  /* 0x0000007fa0967220 */ /* 0x000fe20000410000 */
        /* <DEDUP_REMOVED lines=13> */
.L_x_3851:
[----:B------:R-:W0:Y:S02]  /*5770*/  @P1 LDC.64 R142, c[0x0][0x478] ;  /* 0x00011e00ff8e1b82 */ /* 0x000e240000000a00 */
[----:B0-----:R-:W-:-:S05]  /*5780*/  @P1 IMAD.WIDE.U32 R142, R153, 0x10, R142 ;  /* 0x00000010998e1825 */ /* 0x001fca00078e008e */
        /* <DEDUP_REMOVED lines=20> */
[----:B-----5:R-:W-:Y:S01]  /*58d0*/  PRMT R137, R126, 0x7632, R137 ;  /* 0x000076327e897816 */ /* 0x020fe20000000089 */
[----:B------:R-:W-:Y:S01]  /*58e0*/  FADD.FTZ R123, -R138, R123 ;  /* 0x0000007b8a7b7221 */ /* 0x000fe20000010100 */
[----:B------:R-:W-:Y:S01]  /*58f0*/  SHF.L.U32 R130, R126, 0x10, RZ ;  /* 0x000000107e827819 */ /* 0x000fe200000006ff */
[----:B------:R-:W-:Y:S01]  /*5900*/  FADD.FTZ R135, -R140, R135 ;  /* 0x000000878c877221 */ /* 0x000fe20000010100 */
[----:B------:R-:W-:Y:S01]  /*5910*/  PRMT R106, R124, 0x7632, R106 ;  /* 0x000076327c6a7816 */ /* 0x000fe2000000006a */
[C---:B------:R-:W-:Y:S01]  /*5920*/  FMUL.FTZ R126, R4.reuse, R121 ;  /* 0x00000079047e7220 */ /* 0x040fe20000410000 */
[C---:B------:R-:W-:Y:S01]  /*5930*/  FMUL.FTZ R133, R4.reuse, R133 ;  /* 0x0000008504857220 */ /* 0x040fe20000410000 */
[----:B------:R-:W-:Y:S01]  /*5940*/  PRMT R128, R125, 0x7632, R128 ;  /* 0x000076327d807816 */ /* 0x000fe20000000080 */
[C---:B------:R-:W-:Y:S01]  /*5950*/  FMUL.FTZ R104, R4.reuse, R105 ;  /* 0x0000006904687220 */ /* 0x040fe20000410000 */
[C---:B------:R-:W-:Y:S01]  /*5960*/  FMUL.FTZ R143, R4.reuse, R143 ;  /* 0x0000008f048f7220 */ /* 0x040fe20000410000 */
[C---:B------:R-:W-:Y:S01]  /*5970*/  FMUL.FTZ R134, R4.reuse, R129 ;  /* 0x0000008104867220 */ /* 0x040fe20000410000 */
[C---:B------:R-:W-:Y:S01]  /*5980*/  FMUL.FTZ R153, R4.reuse, R153 ;  /* 0x0000009904997220 */ /* 0x040fe20000410000 */
[C---:B------:R-:W-:Y:S01]  /*5990*/  PRMT R139, R127.reuse, 0x7632, R139 ;  /* 0x000076327f8b7816 */ /* 0x040fe2000000008b */
        /* <DEDUP_REMOVED lines=8> */
[CC--:B------:R-:W-:Y:S01]  /*5a20*/  FMUL.FTZ R132, R133.reuse, R3.reuse ;  /* 0x0000000385847220 */ /* 0x0c0fe20000410000 */
[----:B------:R-:W-:Y:S01]  /*5a30*/  SHF.L.U32 R131, R128, 0x10, RZ ;  /* 0x0000001080837819 */ /* 0x000fe200000006ff */
[-C--:B------:R-:W-:Y:S01]  /*5a40*/  FMUL.FTZ R129, R126, R3.reuse ;  /* 0x000000037e817220 */ /* 0x080fe20000410000 */
[----:B------:R-:W-:Y:S01]  /*5a50*/  F2FP.BF16.F32.PACK_AB R105, R133, R126 ;  /* 0x0000007e8569723e */ /* 0x000fe200000010ff */
[-C--:B------:R-:W-:Y:S01]  /*5a60*/  FMUL.FTZ R133, R134, R3.reuse ;  /* 0x0000000386857220 */ /* 0x080fe20000410000 */
[----:B------:R-:W-:Y:S01]  /*5a70*/  SHF.L.U32 R137, R137, 0x10, RZ ;  /* 0x0000001089897819 */ /* 0x000fe200000006ff */
[-C--:B------:R-:W-:Y:S01]  /*5a80*/  FMUL.FTZ R136, R121, R3.reuse ;  /* 0x0000000379887220 */ /* 0x080fe20000410000 */
[----:B------:R-:W-:Y:S01]  /*5a90*/  SHF.L.U32 R139, R139, 0x10, RZ ;  /* 0x000000108b8b7819 */ /* 0x000fe200000006ff */
[-C--:B------:R-:W-:Y:S01]  /*5aa0*/  FMUL.FTZ R135, R120, R3.reuse ;  /* 0x0000000378877220 */ /* 0x080fe20000410000 */
        /* <DEDUP_REMOVED lines=25> */
.L_x_3852:
        /* <DEDUP_REMOVED lines=24> */
[----:B-----5:R-:W-:Y:S01]  /*5dc0*/  PRMT R120, R124, 0x7632, R120 ;  /* 0x000076327c787816 */ /* 0x020fe20000000078 */
[-C--:B------:R-:W-:Y:S01]  /*5dd0*/  FMUL.FTZ R123, R138, R3.reuse ;  /* 0x000000038a7b7220 */ /* 0x080fe20000410000 */
[----:B------:R-:W-:Y:S01]  /*5de0*/  PRMT R129, R125, 0x7632, R129 ;  /* 0x000076327d817816 */ /* 0x000fe20000000081 */
[-C--:B------:R-:W-:Y:S01]  /*5df0*/  FMUL.FTZ R121, R122, R3.reuse ;  /* 0x000000037a797220 */ /* 0x080fe20000410000 */
[----:B------:R-:W-:Y:S01]  /*5e00*/  PRMT R128, R126, 0x7632, R128 ;  /* 0x000076327e807816 */ /* 0x000fe20000000080 */
[-C--:B------:R-:W-:Y:S01]  /*5e10*/  FMUL.FTZ R132, R132, R3.reuse ;  /* 0x0000000384847220 */ /* 0x080fe20000410000 */
[----:B------:R-:W-:Y:S01]  /*5e20*/  SHF.L.U32 R130, R126, 0x10, RZ ;  /* 0x000000107e827819 */ /* 0x000fe200000006ff */
[-C--:B------:R-:W-:Y:S01]  /*5e30*/  FMUL.FTZ R134, R134, R3.reuse ;  /* 0x0000000386867220 */ /* 0x080fe20000410000 */
[-C--:B------:R-:W-:Y:S01]  /*5e40*/  FMUL.FTZ R136, R136, R3.reuse ;  /* 0x0000000388887220 */ /* 0x080fe20000410000 */
[-C--:B------:R-:W-:Y:S01]  /*5e50*/  FMUL.FTZ R140, R140, R3.reuse ;  /* 0x000000038c8c7220 */ /* 0x080fe20000410000 */
[-C--:B------:R-:W-:Y:S01]  /*5e60*/  FMUL.FTZ R142, R142, R3.reuse ;  /* 0x000000038e8e7220 */ /* 0x080fe20000410000 */
[----:B------:R-:W-:Y:S01]  /*5e70*/  FMUL.FTZ R138, R4, R3 ;  /* 0x00000003048a7220 */ /* 0x000fe20000410000 */
[----:B------:R-:W-:Y:S01]  /*5e80*/  SHF.L.U32 R124, R124, 0x10, RZ ;  /* 0x000000107c7c7819 */ /* 0x000fe200000006ff */
[----:B------:R-:W-:Y:S01]  /*5e90*/  FMUL.FTZ R130, R123, R130 ;  /* 0x000000827b827220 */ /* 0x000fe20000410000 */
[----:B------:R-:W-:Y:S01]  /*5ea0*/  SHF.L.U32 R125, R125, 0x10, RZ ;  /* 0x000000107d7d7819 */ /* 0x000fe200000006ff */
[----:B------:R-:W-:Y:S01]  /*5eb0*/  FMUL.FTZ R122, R68, R123 ;  /* 0x0000007b447a7220 */ /* 0x000fe20000410000 */
[----:B------:R-:W-:Y:S01]  /*5ec0*/  PRMT R126, R127, 0x7632, R126 ;  /* 0x000076327f7e7816 */ /* 0x000fe2000000007e */
[----:B------:R-:W-:Y:S01]  /*5ed0*/  FMUL.FTZ R123, R69, R140 ;  /* 0x0000008c457b7220 */ /* 0x000fe20000410000 */
[----:B------:R-:W-:-:S02]  /*5ee0*/  SHF.L.U32 R131, R127, 0x10, RZ ;  /* 0x000000107f837819 */ /* 0x000fc400000006ff */
        /* <DEDUP_REMOVED lines=21> */
.L_x_3853:
[----:B------:R-:W0:Y:S02]  /*6040*/  @P1 LDC.64 R124, c[0x0][0x478] ;  /* 0x00011e00ff7c1b82 */ /* 0x000e240000000a00 */
[----:B0-----:R-:W-:-:S04]  /*6050*/  @P1 IMAD.WIDE.U32 R124, R2, 0x10, R124 ;  /* 0x00000010027c1825 */ /* 0x001fc800078e007c */
[----:B------:R-:W-:Y:S01]  /*6060*/  IMAD.WIDE.U32 R2, R2, 0x10, R188 ;  /* 0x0000001002027825 */ /* 0x000fe200078e00bc */
[----:B------:R0:W-:Y:S04]  /*6070*/  @P1 STG.E.128 desc[UR6][R124.64], R104 ;  /* 0x000000687c001986 */ /* 0x0001e8000c101d06 */
[----:B------:R0:W-:Y:S01]  /*6080*/  STG.E.128 desc[UR6][R2.64], R120 ;  /* 0x0000007802007986 */ /* 0x0001e2000c101d06 */
[----:B------:R-:W-:Y:S05]  /*6090*/  BRA `(.L_x_3854) ;  /* 0x0000002800687947 */ /* 0x000fea0003800000 */
.L_x_3845:
[----:B-1----:R-:W0:Y:S02]  /*60a0*/  LDC.64 R196, c[0x0][0x390] ;  /* 0x0000e400ffc47b82 */ /* 0x002e240000000a00 */
        /* <DEDUP_REMOVED lines=8> */
[----:B------:R-:W-:Y:S01]  /*6130*/  PRMT R180, R102, 0x7632, R180 ;  /* 0x0000763266b47816 */ /* 0x000fe200000000b4 */
[--C-:B------:R-:W-:Y:S01]  /*6140*/  FADD.FTZ R182, -R182, R183.reuse ;  /* 0x000000b7b6b67221 */ /* 0x100fe20000010100 */
[----:B------:R-:W-:Y:S01]  /*6150*/  PRMT R183, R101, 0x7632, R183 ;  /* 0x0000763265b77816 */ /* 0x000fe200000000b7 */
[--C-:B------:R-:W-:Y:S01]  /*6160*/  FADD.FTZ R171, -R171, R181.reuse ;  /* 0x000000b5abab7221 */ /* 0x100fe20000010100 */
        /* <DEDUP_REMOVED lines=8> */
[----:B------:R-:W-:Y:S01]  /*61f0*/  FFMA.FTZ R0, R140, R0, R141 ;  /* 0x000000008c007223 */ /* 0x000fe2000001008d */
[C-C-:B------:R-:W-:Y:S01]  /*6200*/  FFMA.FTZ R170, R4.reuse, R182, R180.reuse ;  /* 0x000000b604aa7223 */ /* 0x140fe200000100b4 */
[----:B------:R-:W-:Y:S01]  /*6210*/  PRMT R180, R103, 0x7632, R180 ;  /* 0x0000763267b47816 */ /* 0x000fe200000000b4 */
[----:B------:R-:W-:Y:S01]  /*6220*/  FFMA.FTZ R190, R4, R190, R181 ;  /* 0x000000be04be7223 */ /* 0x000fe200000100b5 */
[----:B------:R-:W-:Y:S01]  /*6230*/  SHF.L.U32 R181, R100, 0x10, RZ ;  /* 0x0000001064b57819 */ /* 0x000fe200000006ff */
[----:B------:R-:W-:Y:S01]  /*6240*/  FADD.FTZ R0, -R0, R194 ;  /* 0x000000c200007221 */ /* 0x000fe20000010100 */
[----:B------:R-:W-:Y:S01]  /*6250*/  SHF.L.U32 R180, R180, 0x10, RZ ;  /* 0x00000010b4b47819 */ /* 0x000fe200000006ff */
[----:B------:R-:W-:Y:S01]  /*6260*/  FMUL.FTZ R190, R190, R3 ;  /* 0x00000003bebe7220 */ /* 0x000fe20000410000 */
[----:B------:R-:W-:Y:S01]  /*6270*/  FFMA.FTZ R185, R140, R185, R141 ;  /* 0x000000b98cb97223 */ /* 0x000fe2000001008d */
[----:B------:R-:W-:Y:S01]  /*6280*/  FFMA.FTZ R0, R4, R0, R181 ;  /* 0x0000000004007223 */ /* 0x000fe200000100b5 */
[--C-:B------:R-:W-:Y:S01]  /*6290*/  FFMA.FTZ R188, R140, R188, R141.reuse ;  /* 0x000000bc8cbc7223 */ /* 0x100fe2000001008d */
[--C-:B------:R-:W-:Y:S01]  /*62a0*/  FFMA.FTZ R171, R4, R171, R180.reuse ;  /* 0x000000ab04ab7223 */ /* 0x100fe200000100b4 */
[----:B-----5:R-:W-:Y:S01]  /*62b0*/  PRMT R180, R124, 0x7632, R180 ;  /* 0x000076327cb47816 */ /* 0x020fe200000000b4 */
[----:B------:R-:W-:Y:S01]  /*62c0*/  FMUL.FTZ R0, R0, R3 ;  /* 0x0000000300007220 */ /* 0x000fe20000410000 */
[----:B------:R-:W-:Y:S01]  /*62d0*/  SHF.L.U32 R124, R124, 0x10, RZ ;  /* 0x000000107c7c7819 */ /* 0x000fe200000006ff */
[----:B------:R-:W-:Y:S01]  /*62e0*/  FMUL.FTZ R182, R97, R190 ;  /* 0x000000be61b67220 */ /* 0x000fe20000410000 */
[----:B------:R-:W-:Y:S01]  /*62f0*/  SHF.L.U32 R181, R180, 0x10, RZ ;  /* 0x00000010b4b57819 */ /* 0x000fe200000006ff */
[----:B------:R-:W-:Y:S01]  /*6300*/  FADD.FTZ R192, -R185, R192 ;  /* 0x000000c0b9c07221 */ /* 0x000fe20000010100 */
[----:B------:R-:W-:Y:S01]  /*6310*/  FFMA.FTZ R187, R140, R184, R141 ;  /* 0x000000b88cbb7223 */ /* 0x000fe2000001008d */
[----:B------:R-:W-:Y:S01]  /*6320*/  FMUL.FTZ R180, R0, R124 ;  /* 0x0000007c00b47220 */ /* 0x000fe20000410000 */
[----:B------:R-:W-:Y:S01]  /*6330*/  FMUL.FTZ R124, R96, R0 ;  /* 0x00000000607c7220 */ /* 0x000fe20000410000 */
[----:B------:R-:W-:Y:S01]  /*6340*/  SHF.L.U32 R185, R102, 0x10, RZ ;  /* 0x0000001066b97819 */ /* 0x000fe200000006ff */
[----:B------:R-:W-:Y:S01]  /*6350*/  FADD.FTZ R193, -R188, R193 ;  /* 0x000000c1bcc17221 */ /* 0x000fe20000010100 */
[----:B------:R-:W-:Y:S01]  /*6360*/  FMUL.FTZ R0, R190, R181 ;  /* 0x000000b5be007220 */ /* 0x000fe20000410000 */
[----:B------:R-:W-:Y:S01]  /*6370*/  SHF.L.U32 R188, R101, 0x10, RZ ;  /* 0x0000001065bc7819 */ /* 0x000fe200000006ff */
[----:B------:R-:W-:Y:S01]  /*6380*/  FADD.FTZ R187, -R187, R191 ;  /* 0x000000bfbbbb7221 */ /* 0x000fe20000010100 */
[----:B------:R-:W-:Y:S01]  /*6390*/  F2FP.BF16.F32.PACK_AB R124, R182, R124 ;  /* 0x0000007cb67c723e */ /* 0x000fe200000010ff */
[C---:B------:R-:W-:Y:S01]  /*63a0*/  FFMA.FTZ R185, R4.reuse, R192, R185 ;  /* 0x000000c004b97223 */ /* 0x040fe200000100b9 */
[----:B------:R-:W-:Y:S01]  /*63b0*/  SHF.L.U32 R181, R103, 0x10, RZ ;  /* 0x0000001067b57819 */ /* 0x000fe200000006ff */
[----:B------:R-:W-:Y:S01]  /*63c0*/  FFMA.FTZ R188, R4, R193, R188 ;  /* 0x000000c104bc7223 */ /* 0x000fe200000100bc */
[----:B------:R-:W-:Y:S01]  /*63d0*/  PRMT R182, R125, 0x7632, R182 ;  /* 0x000076327db67816 */ /* 0x000fe200000000b6 */
[----:B------:R-:W-:Y:S01]  /*63e0*/  FMUL.FTZ R183, R183, R3 ;  /* 0x00000003b7b77220 */ /* 0x000fe20000410000 */
        /* <DEDUP_REMOVED lines=25> */
[----:B------:R-:W-:-:S02]  /*6580*/  FMUL.FTZ R171, R95, R171 ;  /* 0x000000ab5fab7220 */ /* 0x000fc40000410000 */
[----:B------:R-:W-:Y:S02]  /*6590*/  F2FP.BF16.F32.PACK_AB R125, R187, R188 ;  /* 0x000000bcbb7d723e */ /* 0x000fe400000010ff */
[----:B------:R-:W-:Y:S02]  /*65a0*/  F2FP.BF16.F32.PACK_AB R126, R170, R126 ;  /* 0x0000007eaa7e723e */ /* 0x000fe400000010ff */
[----:B------:R-:W-:Y:S01]  /*65b0*/  F2FP.BF16.F32.PACK_AB R127, R171, R127 ;  /* 0x0000007fab7f723e */ /* 0x000fe200000010ff */
[----:B------:R-:W-:Y:S06]  /*65c0*/  BRA `(.L_x_3856) ;  /* 0x0000000400407947 */ /* 0x000fec0003800000 */
.L_x_3855:
[----:B------:R-:W-:Y:S01]  /*65d0*/  PRMT R105, R101, 0x7632, R105 ;  /* 0x0000763265697816 */ /* 0x000fe20000000069 */
[C-C-:B------:R-:W-:Y:S01]  /*65e0*/  FFMA.FTZ R106, R140.reuse, R186, R141.reuse ;  /* 0x000000ba8c6a7223 */ /* 0x140fe2000001008d */
[C-C-:B------:R-:W-:Y:S01]  /*65f0*/  FFMA.FTZ R180, R140.reuse, R180, R141.reuse ;  /* 0x000000b48cb47223 */ /* 0x140fe2000001008d */
[----:B------:R-:W-:Y:S01]  /*6600*/  FFMA.FTZ R0, R140, R0, R141 ;  /* 0x000000008c007223 */ /* 0x000fe2000001008d */
[----:B------:R-:W-:Y:S01]  /*6610*/  SHF.L.U32 R105, R105, 0x10, RZ ;  /* 0x0000001069697819 */ /* 0x000fe200000006ff */
[----:B------:R-:W-:Y:S01]  /*6620*/  FADD.FTZ R106, -R106, R187 ;  /* 0x000000bb6a6a7221 */ /* 0x000fe20000010100 */
[--C-:B------:R-:W-:Y:S01]  /*6630*/  FADD.FTZ R107, -R180, R181.reuse ;  /* 0x000000b5b46b7221 */ /* 0x100fe20000010100 */
[----:B------:R-:W-:Y:S01]  /*6640*/  PRMT R181, R100, 0x7632, R181 ;  /* 0x0000763264b57816 */ /* 0x000fe200000000b5 */
[----:B------:R-:W-:Y:S01]  /*6650*/  FFMA.FTZ R189, R140, R189, R141 ;  /* 0x000000bd8cbd7223 */ /* 0x000fe2000001008d */
        /* <DEDUP_REMOVED lines=8> */
[----:B------:R-:W-:Y:S01]  /*66e0*/  FFMA.FTZ R194, R4, R194, R105 ;  /* 0x000000c204c27223 */ /* 0x000fe20000010069 */
[----:B------:R-:W-:Y:S01]  /*66f0*/  FADD.FTZ R170, -R182, R183 ;  /* 0x000000b7b6aa7221 */ /* 0x000fe20000010100 */
[----:B------:R-:W-:Y:S01]  /*6700*/  FFMA.FTZ R104, R4, R190, R181 ;  /* 0x000000be04687223 */ /* 0x000fe200000100b5 */
[----:B-----5:R-:W-:Y:S01]  /*6710*/  PRMT R0, R124, 0x7632, R0 ;  /* 0x000076327c007816 */ /* 0x020fe20000000000 */
[-C--:B------:R-:W-:Y:S01]  /*6720*/  FMUL.FTZ R105, R194, R3.reuse ;  /* 0x00000003c2697220 */ /* 0x080fe20000410000 */
[----:B------:R-:W-:Y:S01]  /*6730*/  SHF.L.U32 R124, R124, 0x10, RZ ;  /* 0x000000107c7c7819 */ /* 0x000fe200000006ff */
[----:B------:R-:W-:Y:S01]  /*6740*/  FFMA.FTZ R170, R4, R170, R171 ;  /* 0x000000aa04aa7223 */ /* 0x000fe200000100ab */
[----:B------:R-:W-:Y:S01]  /*6750*/  FMUL.FTZ R171, R104, R3 ;  /* 0x0000000368ab7220 */ /* 0x000fe20000410000 */
[----:B------:R-:W-:Y:S01]  /*6760*/  SHF.L.U32 R0, R0, 0x10, RZ ;  /* 0x0000001000007819 */ /* 0x000fe200000006ff */
[--C-:B------:R-:W-:Y:S01]  /*6770*/  FFMA.FTZ R188, R140, R188, R141.reuse ;  /* 0x000000bc8cbc7223 */ /* 0x100fe2000001008d */
[----:B------:R-:W-:Y:S01]  /*6780*/  FMUL.FTZ R180, R105, R124 ;  /* 0x0000007c69b47220 */ /* 0x000fe20000410000 */
[----:B------:R-:W-:Y:S01]  /*6790*/  FMUL.FTZ R124, R96, R105 ;  /* 0x00000069607c7220 */ /* 0x000fe20000410000 */
[----:B------:R-:W-:Y:S01]  /*67a0*/  FMUL.FTZ R105, R97, R171 ;  /* 0x000000ab61697220 */ /* 0x000fe20000410000 */
[----:B------:R-:W-:Y:S01]  /*67b0*/  FFMA.FTZ R185, R140, R185, R141 ;  /* 0x000000b98cb97223 */ /* 0x000fe2000001008d */
[----:B------:R-:W-:Y:S01]  /*67c0*/  FMUL.FTZ R0, R171, R0 ;  /* 0x00000000ab007220 */ /* 0x000fe20000410000 */
[----:B------:R-:W-:Y:S01]  /*67d0*/  FADD.FTZ R193, -R188, R193 ;  /* 0x000000c1bcc17221 */ /* 0x000fe20000010100 */
[----:B------:R-:W-:Y:S01]  /*67e0*/  SHF.L.U32 R171, R102, 0x10, RZ ;  /* 0x0000001066ab7819 */ /* 0x000fe200000006ff */
[----:B------:R-:W-:Y:S01]  /*67f0*/  FADD.FTZ R192, -R185, R192 ;  /* 0x000000c0b9c07221 */ /* 0x000fe20000010100 */
[----:B------:R-:W-:Y:S01]  /*6800*/  F2FP.BF16.F32.PACK_AB R124, R105, R124 ;  /* 0x0000007c697c723e */ /* 0x000fe200000010ff */
[----:B------:R-:W-:Y:S01]  /*6810*/  FFMA.FTZ R184, R140, R184, R141 ;  /* 0x000000b88cb87223 */ /* 0x000fe2000001008d */
[----:B------:R-:W-:Y:S01]  /*6820*/  SHF.L.U32 R105, R101, 0x10, RZ ;  /* 0x0000001065697819 */ /* 0x000fe200000006ff */
[----:B------:R-:W-:Y:S01]  /*6830*/  FFMA.FTZ R192, R4, R192, R171 ;  /* 0x000000c004c07223 */ /* 0x000fe200000100ab */
[C---:B------:R-:W-:Y:S01]  /*6840*/  PRMT R182, R125.reuse, 0x7632, R182 ;  /* 0x000076327db67816 */ /* 0x040fe200000000b6 */
[----:B------:R-:W-:Y:S01]  /*6850*/  FADD.FTZ R191, -R184, R191 ;  /* 0x000000bfb8bf7221 */ /* 0x000fe20000010100 */
[----:B------:R-:W-:Y:S01]  /*6860*/  PRMT R184, R126, 0x7632, R184 ;  /* 0x000076327eb87816 */ /* 0x000fe200000000b8 */
[----:B------:R-:W-:Y:S01]  /*6870*/  FFMA.FTZ R105, R4, R193, R105 ;  /* 0x000000c104697223 */ /* 0x000fe20000010069 */
[----:B------:R-:W-:Y:S01]  /*6880*/  SHF.L.U32 R181, R125, 0x10, RZ ;  /* 0x000000107db57819 */ /* 0x000fe200000006ff */
[CC--:B------:R-:W-:Y:S01]  /*6890*/  FMUL.FTZ R185, R106.reuse, R3.reuse ;  /* 0x000000036ab97220 */ /* 0x0c0fe20000410000 */
[----:B------:R-:W-:Y:S01]  /*68a0*/  PRMT R125, R103, 0x7632, R125 ;  /* 0x00007632677d7816 */ /* 0x000fe2000000007d */
[----:B------:R-:W-:Y:S01]  /*68b0*/  FMUL.FTZ R171, R105, R3 ;  /* 0x0000000369ab7220 */ /* 0x000fe20000410000 */
[----:B------:R-:W-:-:S02]  /*68c0*/  F2FP.BF16.F32.PACK_AB R105, R106, R105 ;  /* 0x000000696a69723e */ /* 0x000fc400000010ff */
[----:B------:R-:W-:Y:S01]  /*68d0*/  SHF.L.U32 R183, R126, 0x10, RZ ;  /* 0x000000107eb77819 */ /* 0x000fe200000006ff */
[----:B------:R-:W-:Y:S01]  /*68e0*/  FMUL.FTZ R126, R192, R3 ;  /* 0x00000003c07e7220 */ /* 0x000fe20000410000 */
        /* <DEDUP_REMOVED lines=8> */
[----:B------:R-:W-:Y:S01]  /*6970*/  FMUL.FTZ R126, R92, R126 ;  /* 0x0000007e5c7e7220 */ /* 0x000fe20000410000 */
[----:B------:R-:W-:Y:S01]  /*6980*/  FMUL.FTZ R170, R93, R170 ;  /* 0x000000aa5daa7220 */ /* 0x000fe20000410000 */
[----:B------:R-:W-:Y:S01]  /*6990*/  FFMA.FTZ R186, R4, R107, R125 ;  /* 0x0000006b04ba7223 */ /* 0x000fe2000001007d */
[----:B------:R-:W-:Y:S01]  /*69a0*/  FMUL.FTZ R182, R185, R182 ;  /* 0x000000b6b9b67220 */ /* 0x000fe20000410000 */
[----:B------:R-:W-:Y:S01]  /*69b0*/  SHF.L.U32 R107, R103, 0x10, RZ ;  /* 0x00000010676b7819 */ /* 0x000fe200000006ff */
[----:B------:R-:W-:Y:S01]  /*69c0*/  FMUL.FTZ R171, R98, R171 ;  /* 0x000000ab62ab7220 */ /* 0x000fe20000410000 */
[----:B------:R-:W-:Y:S01]  /*69d0*/  FMUL.FTZ R185, R99, R185 ;  /* 0x000000b963b97220 */ /* 0x000fe20000410000 */
[----:B------:R-:W-:-:S02]  /*69e0*/  F2FP.BF16.F32.PACK_AB R126, R170, R126 ;  /* 0x0000007eaa7e723e */ /* 0x000fc400000010ff */
[----:B------:R-:W-:Y:S01]  /*69f0*/  PRMT R170, R127, 0x7632, R170 ;  /* 0x000076327faa7816 */ /* 0x000fe200000000aa */
[----:B------:R-:W-:Y:S01]  /*6a00*/  FFMA.FTZ R107, R4, R191, R107 ;  /* 0x000000bf046b7223 */ /* 0x000fe2000001006b */
[----:B------:R-:W-:Y:S01]  /*6a10*/  F2FP.BF16.F32.PACK_AB R125, R185, R171 ;  /* 0x000000abb97d723e */ /* 0x000fe200000010ff */
[-C--:B------:R-:W-:Y:S01]  /*6a20*/  FMUL.FTZ R171, R186, R3.reuse ;  /* 0x00000003baab7220 */ /* 0x080fe20000410000 */
[----:B------:R-:W-:Y:S02]  /*6a30*/  SHF.L.U32 R185, R127, 0x10, RZ ;  /* 0x000000107fb97819 */ /* 0x000fe400000006ff */
[----:B------:R-:W-:Y:S01]  /*6a40*/  SHF.L.U32 R127, R170, 0x10, RZ ;  /* 0x00000010aa7f7819 */ /* 0x000fe200000006ff */
[----:B------:R-:W-:Y:S01]  /*6a50*/  FMUL.FTZ R170, R107, R3 ;  /* 0x000000036baa7220 */ /* 0x000fe20000410000 */
[----:B------:R-:W-:Y:S02]  /*6a60*/  F2FP.BF16.F32.PACK_AB R107, R186, R107 ;  /* 0x0000006bba6b723e */ /* 0x000fe400000010ff */
[----:B------:R-:W-:Y:S01]  /*6a70*/  F2FP.BF16.F32.PACK_AB R104, R104, R194 ;  /* 0x000000c26868723e */ /* 0x000fe200000010ff */
[----:B------:R-:W-:Y:S01]  /*6a80*/  FMUL.FTZ R185, R170, R185 ;  /* 0x000000b9aab97220 */ /* 0x000fe20000410000 */
[----:B------:R-:W-:Y:S01]  /*6a90*/  FMUL.FTZ R186, R171, R127 ;  /* 0x0000007fabba7220 */ /* 0x000fe20000410000 */
[----:B------:R-:W-:Y:S01]  /*6aa0*/  FMUL.FTZ R170, R94, R170 ;  /* 0x000000aa5eaa7220 */ /* 0x000fe20000410000 */
[----:B------:R-:W-:-:S05]  /*6ab0*/  FMUL.FTZ R127, R95, R171 ;  /* 0x000000ab5f7f7220 */ /* 0x000fca0000410000 */
[----:B------:R-:W-:-:S07]  /*6ac0*/  F2FP.BF16.F32.PACK_AB R127, R127, R170 ;  /* 0x000000aa7f7f723e */ /* 0x000fce00000010ff */
.L_x_3856:
[----:B------:R-:W-:Y:S01]  /*6ad0*/  ISETP.NE.U32.AND P1, PT, RZ, UR14, PT ;  /* 0x0000000eff007c0c */ /* 0x000fe2000bf25070 */
[----:B------:R-:W0:Y:S03]  /*6ae0*/  LDC.64 R188, c[0x0][0x468] ;  /* 0x00011a00ffbc7b82 */ /* 0x000e260000000a00 */
[----:B------:R-:W-:-:S13]  /*6af0*/  ISETP.NE.AND.EX P1, PT, RZ, UR15, PT, P1 ;  /* 0x0000000fff007c0c */ /* 0x000fda000bf25310 */
        /* <DEDUP_REMOVED lines=8> */
[----:B------:R-:W-:Y:S01]  /*6b80*/  PRMT R104, R108, 0x7632, R104 ;  /* 0x000076326c687816 */ /* 0x000fe20000000068 */
[C-C-:B------:R-:W-:Y:S01]  /*6b90*/  FFMA.FTZ R107, R140.reuse, R173, R141.reuse ;  /* 0x000000ad8c6b7223 */ /* 0x140fe2000001008d */
[C-C-:B------:R-:W-:Y:S01]  /*6ba0*/  FFMA.FTZ R155, R140.reuse, R169, R141.reuse ;  /* 0x000000a98c9b7223 */ /* 0x140fe2000001008d */
[--C-:B------:R-:W-:Y:S01]  /*6bb0*/  FFMA.FTZ R105, R140, R167, R141.reuse ;  /* 0x000000a78c697223 */ /* 0x100fe2000001008d */
[----:B------:R-:W-:Y:S01]  /*6bc0*/  SHF.L.U32 R169, R104, 0x10, RZ ;  /* 0x0000001068a97819 */ /* 0x000fe200000006ff */
[----:B------:R-:W-:Y:S01]  /*6bd0*/  FADD.FTZ R107, -R107, R172 ;  /* 0x000000ac6b6b7221 */ /* 0x000fe20000010100 */
[----:B------:R-:W-:Y:S01]  /*6be0*/  PRMT R106, R109, 0x7632, R106 ;  /* 0x000076326d6a7816 */ /* 0x000fe2000000006a */
[C-C-:B------:R-:W-:Y:S01]  /*6bf0*/  FFMA.FTZ R167, R140.reuse, R175, R141.reuse ;  /* 0x000000af8ca77223 */ /* 0x140fe2000001008d */
[----:B------:R-:W-:Y:S01]  /*6c00*/  FFMA.FTZ R166, R140, R166, R141 ;  /* 0x000000a68ca67223 */ /* 0x000fe2000001008d */
[----:B------:R-:W-:Y:S01]  /*6c10*/  FFMA.FTZ R104, R4, R107, R169 ;  /* 0x0000006b04687223 */ /* 0x000fe200000100a9 */
[----:B------:R-:W-:Y:S01]  /*6c20*/  SHF.L.U32 R107, R106, 0x10, RZ ;  /* 0x000000106a6b7819 */ /* 0x000fe200000006ff */
[----:B------:R-:W-:Y:S01]  /*6c30*/  FADD.FTZ R167, -R167, R174 ;  /* 0x000000aea7a77221 */ /* 0x000fe20000010100 */
[----:B------:R-:W-:Y:S01]  /*6c40*/  SHF.L.U32 R106, R108, 0x10, RZ ;  /* 0x000000106c6a7819 */ /* 0x000fe200000006ff */
[----:B------:R-:W-:Y:S01]  /*6c50*/  FADD.FTZ R165, -R166, R165 ;  /* 0x000000a5a6a57221 */ /* 0x000fe20000010100 */
[----:B------:R-:W-:Y:S01]  /*6c60*/  FFMA.FTZ R168, R140, R168, R141 ;  /* 0x000000a88ca87223 */ /* 0x000fe2000001008d */
[--C-:B------:R-:W-:Y:S01]  /*6c70*/  FFMA.FTZ R172, R4, R167, R107.reuse ;  /* 0x000000a704ac7223 */ /* 0x100fe2000001006b */
[----:B-----5:R-:W-:Y:S01]  /*6c80*/  PRMT R107, R124, 0x7632, R107 ;  /* 0x000076327c6b7816 */ /* 0x020fe2000000006b */
[----:B------:R-:W-:Y:S01]  /*6c90*/  FFMA.FTZ R106, R4, R165, R106 ;  /* 0x000000a5046a7223 */ /* 0x000fe2000001006a */
[--C-:B------:R-:W-:Y:S01]  /*6ca0*/  FADD.FTZ R105, -R105, R164.reuse ;  /* 0x000000a469697221 */ /* 0x100fe20000010100 */
[----:B------:R-:W-:Y:S01]  /*6cb0*/  PRMT R164, R111, 0x7632, R164 ;  /* 0x000076326fa47816 */ /* 0x000fe200000000a4 */
[----:B------:R-:W-:Y:S01]  /*6cc0*/  FADD.FTZ R163, -R168, R163 ;  /* 0x000000a3a8a37221 */ /* 0x000fe20000010100 */
[----:B------:R-:W-:Y:S01]  /*6cd0*/  SHF.L.U32 R124, R124, 0x10, RZ ;  /* 0x000000107c7c7819 */ /* 0x000fe200000006ff */
[-C--:B------:R-:W-:Y:S01]  /*6ce0*/  FMUL.FTZ R168, R104, R3.reuse ;  /* 0x0000000368a87220 */ /* 0x080fe20000410000 */
[----:B------:R-:W-:Y:S01]  /*6cf0*/  SHF.L.U32 R165, R107, 0x10, RZ ;  /* 0x000000106ba57819 */ /* 0x000fe200000006ff */
[----:B------:R-:W-:Y:S01]  /*6d00*/  FMUL.FTZ R107, R106, R3 ;  /* 0x000000036a6b7220 */ /* 0x000fe20000410000 */
[----:B------:R-:W-:Y:S01]  /*6d10*/  SHF.L.U32 R169, R164, 0x10, RZ ;  /* 0x00000010a4a97819 */ /* 0x000fe200000006ff */
[--C-:B------:R-:W-:Y:S01]  /*6d20*/  FADD.FTZ R155, -R155, R162.reuse ;  /* 0x000000a29b9b7221 */ /* 0x100fe20000010100 */
[----:B------:R-:W-:Y:S01]  /*6d30*/  PRMT R162, R110, 0x7632, R162 ;  /* 0x000076326ea27816 */ /* 0x000fe200000000a2 */
[----:B------:R-:W-:Y:S01]  /*6d40*/  FMUL.FTZ R164, R107, R124 ;  /* 0x0000007c6ba47220 */ /* 0x000fe20000410000 */
[----:B------:R-:W-:Y:S01]  /*6d50*/  FMUL.FTZ R124, R88, R107 ;  /* 0x0000006b587c7220 */ /* 0x000fe20000410000 */
[----:B------:R-:W-:Y:S01]  /*6d60*/  FMUL.FTZ R107, R89, R168 ;  /* 0x000000a8596b7220 */ /* 0x000fe20000410000 */
[C-C-:B------:R-:W-:Y:S01]  /*6d70*/  FFMA.FTZ R171, R140.reuse, R177, R141.reuse ;  /* 0x000000b18cab7223 */ /* 0x140fe2000001008d */
[----:B------:R-:W-:Y:S01]  /*6d80*/  FFMA.FTZ R179, R140, R179, R141 ;  /* 0x000000b38cb37223 */ /* 0x000fe2000001008d */
[----:B------:R-:W-:Y:S01]  /*6d90*/  F2FP.BF16.F32.PACK_AB R104, R104, R106 ;  /* 0x0000006a6868723e */ /* 0x000fe200000010ff */
[----:B------:R-:W-:Y:S01]  /*6da0*/  FMUL.FTZ R165, R168, R165 ;  /* 0x000000a5a8a57220 */ /* 0x000fe20000410000 */
[----:B------:R-:W-:Y:S01]  /*6db0*/  F2FP.BF16.F32.PACK_AB R124, R107, R124 ;  /* 0x0000007c6b7c723e */ /* 0x000fe200000010ff */
[----:B------:R-:W-:Y:S01]  /*6dc0*/  FADD.FTZ R171, -R171, R176 ;  /* 0x000000b0abab7221 */ /* 0x000fe20000010100 */
[----:B------:R-:W-:Y:S01]  /*6dd0*/  SHF.L.U32 R107, R109, 0x10, RZ ;  /* 0x000000106d6b7819 */ /* 0x000fe200000006ff */
[----:B------:R-:W-:Y:S01]  /*6de0*/  FADD.FTZ R166, -R179, R178 ;  /* 0x000000b2b3a67221 */ /* 0x000fe20000010100 */
[----:B------:R-:W-:-:S02]  /*6df0*/  SHF.L.U32 R162, R162, 0x10, RZ ;  /* 0x00000010a2a27819 */ /* 0x000fc400000006ff */
[----:B------:R-:W-:Y:S01]  /*6e00*/  SHF.L.U32 R106, R110, 0x10, RZ ;  /* 0x000000106e6a7819 */ /* 0x000fe200000006ff */
[C---:B------:R-:W-:Y:S01]  /*6e10*/  FFMA.FTZ R105, R4.reuse, R105, R107 ;  /* 0x0000006904697223 */ /* 0x040fe2000001006b */
[----:B------:R-:W-:Y:S01]  /*6e20*/  SHF.L.U32 R168, R111, 0x10, RZ ;  /* 0x000000106fa87819 */ /* 0x000fe200000006ff */
[C---:B------:R-:W-:Y:S01]  /*6e30*/  FFMA.FTZ R162, R4.reuse, R171, R162 ;  /* 0x000000ab04a27223 */ /* 0x040fe200000100a2 */
[C---:B------:R-:W-:Y:S01]  /*6e40*/  FFMA.FTZ R166, R4.reuse, R166, R169 ;  /* 0x000000a604a67223 */ /* 0x040fe200000100a9 */
[C---:B------:R-:W-:Y:S01]  /*6e50*/  FFMA.FTZ R106, R4.reuse, R163, R106 ;  /* 0x000000a3046a7223 */ /* 0x040fe2000001006a */
[----:B------:R-:W-:Y:S01]  /*6e60*/  PRMT R167, R125, 0x7632, R167 ;  /* 0x000076327da77816 */ /* 0x000fe200000000a7 */
[----:B------:R-:W-:Y:S01]  /*6e70*/  FFMA.FTZ R107, R4, R155, R168 ;  /* 0x0000009b046b7223 */ /* 0x000fe200000100a8 */
[----:B------:R-:W-:Y:S01]  /*6e80*/  PRMT R169, R126, 0x7632, R169 ;  /* 0x000076327ea97816 */ /* 0x000fe200000000a9 */
[----:B------:R-:W-:Y:S01]  /*6e90*/  FMUL.FTZ R155, R106, R3 ;  /* 0x000000036a9b7220 */ /* 0x000fe20000410000 */
[----:B------:R-:W-:-:S02]  /*6ea0*/  PRMT R171, R127, 0x7632, R171 ;  /* 0x000076327fab7816 */ /* 0x000fc400000000ab */
[----:B------:R-:W-:Y:S01]  /*6eb0*/  SHF.L.U32 R170, R127, 0x10, RZ ;  /* 0x000000107faa7819 */ /* 0x000fe200000006ff */
[-C--:B------:R-:W-:Y:S01]  /*6ec0*/  FMUL.FTZ R127, R105, R3.reuse ;  /* 0x00000003697f7220 */ /* 0x080fe20000410000 */
[----:B------:R-:W-:Y:S01]  /*6ed0*/  SHF.L.U32 R163, R125, 0x10, RZ ;  /* 0x000000107da37819 */ /* 0x000fe200000006ff */
[----:B------:R-:W-:Y:S01]  /*6ee0*/  FMUL.FTZ R125, R107, R3 ;  /* 0x000000036b7d7220 */ /* 0x000fe20000410000 */
[----:B------:R-:W-:Y:S02]  /*6ef0*/  SHF.L.U32 R167, R167, 0x10, RZ ;  /* 0x00000010a7a77819 */ /* 0x000fe400000006ff */
[C---:B------:R-:W-:Y:S01]  /*6f00*/  F2FP.BF16.F32.PACK_AB R105, R172.reuse, R105 ;  /* 0x00000069ac69723e */ /* 0x040fe200000010ff */
[-C--:B------:R-:W-:Y:S01]  /*6f10*/  FMUL.FTZ R172, R172, R3.reuse ;  /* 0x00000003acac7220 */ /* 0x080fe20000410000 */
[----:B------:R-:W-:Y:S01]  /*6f20*/  SHF.L.U32 R168, R126, 0x10, RZ ;  /* 0x000000107ea87819 */ /* 0x000fe200000006ff */
[----:B------:R-:W-:Y:S01]  /*6f30*/  FMUL.FTZ R126, R166, R3 ;  /* 0x00000003a67e7220 */ /* 0x000fe20000410000 */
[----:B------:R-:W-:Y:S01]  /*6f40*/  SHF.L.U32 R169, R169, 0x10, RZ ;  /* 0x00000010a9a97819 */ /* 0x000fe200000006ff */
[----:B------:R-:W-:Y:S01]  /*6f50*/  FMUL.FTZ R167, R172, R167 ;  /* 0x000000a7aca77220 */ /* 0x000fe20000410000 */
[C---:B------:R-:W-:Y:S01]  /*6f60*/  F2FP.BF16.F32.PACK_AB R106, R162.reuse, R106 ;  /* 0x0000006aa26a723e */ /* 0x040fe200000010ff */
[----:B------:R-:W-:Y:S01]  /*6f70*/  FMUL.FTZ R162, R162, R3 ;  /* 0x00000003a2a27220 */ /* 0x000fe20000410000 */
[----:B------:R-:W-:Y:S01]  /*6f80*/  F2FP.BF16.F32.PACK_AB R107, R166, R107 ;  /* 0x0000006ba66b723e */ /* 0x000fe200000010ff */
        /* <DEDUP_REMOVED lines=16> */
.L_x_3857:
[C-C-:B------:R-:W-:Y:S01]  /*7090*/  FFMA.FTZ R168, R140.reuse, R168, R141.reuse ;  /* 0x000000a88ca87223 */ /* 0x140fe2000001008d */
[C-C-:B------:R-:W-:Y:S01]  /*70a0*/  FFMA.FTZ R169, R140.reuse, R169, R141.reuse ;  /* 0x000000a98ca97223 */ /* 0x140fe2000001008d */
[C-C-:B------:R-:W-:Y:S01]  /*70b0*/  FFMA.FTZ R167, R140.reuse, R167, R141.reuse ;  /* 0x000000a78ca77223 */ /* 0x140fe2000001008d */
[----:B------:R-:W-:Y:S01]  /*70c0*/  FFMA.FTZ R166, R140, R166, R141 ;  /* 0x000000a68ca67223 */ /* 0x000fe2000001008d */
[----:B------:R-:W-:Y:S01]  /*70d0*/  FADD.FTZ R171, -R168, R163 ;  /* 0x000000a3a8ab7221 */ /* 0x000fe20000010100 */
[----:B------:R-:W-:Y:S01]  /*70e0*/  PRMT R168, R110, 0x7632, R168 ;  /* 0x000076326ea87816 */ /* 0x000fe200000000a8 */
[----:B------:R-:W-:Y:S01]  /*70f0*/  FFMA.FTZ R177, R140, R177, R141 ;  /* 0x000000b18cb17223 */ /* 0x000fe2000001008d */
[----:B------:R-:W-:Y:S01]  /*7100*/  FADD.FTZ R169, -R169, R162 ;  /* 0x000000a2a9a97221 */ /* 0x000fe20000010100 */
[----:B------:R-:W-:Y:S01]  /*7110*/  FADD.FTZ R167, -R167, R164 ;  /* 0x000000a4a7a77221 */ /* 0x000fe20000010100 */
[----:B------:R-:W-:Y:S01]  /*7120*/  PRMT R162, R108, 0x7632, R162 ;  /* 0x000076326ca27816 */ /* 0x000fe200000000a2 */
[----:B------:R-:W-:Y:S01]  /*7130*/  FADD.FTZ R166, -R166, R165 ;  /* 0x000000a5a6a67221 */ /* 0x000fe20000010100 */
[C-C-:B------:R-:W-:Y:S01]  /*7140*/  FFMA.FTZ R155, R140.reuse, R173, R141.reuse ;  /* 0x000000ad8c9b7223 */ /* 0x140fe2000001008d */
[----:B------:R-:W-:Y:S01]  /*7150*/  PRMT R164, R109, 0x7632, R164 ;  /* 0x000076326da47816 */ /* 0x000fe200000000a4 */
        /* <DEDUP_REMOVED lines=10> */
[----:B------:R-:W-:Y:S01]  /*7200*/  FFMA.FTZ R173, R140, R179, R141 ;  /* 0x000000b38cad7223 */ /* 0x000fe2000001008d */
[----:B------:R-:W-:Y:S01]  /*7210*/  FFMA.FTZ R155, R4, R165, R164 ;  /* 0x000000a5049b7223 */ /* 0x000fe200000100a4 */
[----:B------:R-:W-:Y:S01]  /*7220*/  SHF.L.U32 R164, R163, 0x10, RZ ;  /* 0x00000010a3a47819 */ /* 0x000fe200000006ff */
[----:B------:R-:W-:Y:S01]  /*7230*/  FMUL.FTZ R162, R162, R3 ;  /* 0x00000003a2a27220 */ /* 0x000fe20000410000 */
[----:B------:R-:W-:Y:S01]  /*7240*/  SHF.L.U32 R163, R108, 0x10, RZ ;  /* 0x000000106ca37819 */ /* 0x000fe200000006ff */
[----:B------:R-:W-:Y:S01]  /*7250*/  FADD.FTZ R173, -R173, R178 ;  /* 0x000000b2adad7221 */ /* 0x000fe20000010100 */
[----:B------:R-:W-:Y:S01]  /*7260*/  SHF.L.U32 R170, R110, 0x10, RZ ;  /* 0x000000106eaa7819 */ /* 0x000fe200000006ff */
[----:B------:R-:W-:-:S02]  /*7270*/  FMUL.FTZ R175, R89, R162 ;  /* 0x000000a259af7220 */ /* 0x000fc40000410000 */
[C---:B------:R-:W-:Y:S01]  /*7280*/  FFMA.FTZ R166, R4.reuse, R166, R163 ;  /* 0x000000a604a67223 */ /* 0x040fe200000100a3 */
[--C-:B------:R-:W-:Y:S01]  /*7290*/  FFMA.FTZ R163, R4, R173, R164.reuse ;  /* 0x000000ad04a37223 */ /* 0x100fe200000100a4 */
[----:B-----5:R-:W-:Y:S01]  /*72a0*/  PRMT R164, R124, 0x7632, R164 ;  /* 0x000076327ca47816 */ /* 0x020fe200000000a4 */
[----:B------:R-:W-:Y:S01]  /*72b0*/  FFMA.FTZ R170, R4, R171, R170 ;  /* 0x000000ab04aa7223 */ /* 0x000fe200000100aa */
        /* <DEDUP_REMOVED lines=8> */
[----:B------:R-:W-:-:S02]  /*7340*/  SHF.L.U32 R173, R109, 0x10, RZ ;  /* 0x000000106dad7819 */ /* 0x000fc400000006ff */
[----:B------:R-:W-:Y:S02]  /*7350*/  SHF.L.U32 R162, R111, 0x10, RZ ;  /* 0x000000106fa27819 */ /* 0x000fe400000006ff */
        /* <DEDUP_REMOVED lines=31> */
.L_x_3858:
        /* <DEDUP_REMOVED lines=10> */
[----:B------:R-:W-:Y:S01]  /*75f0*/  PRMT R106, R113, 0x7632, R106 ;  /* 0x00007632716a7816 */ /* 0x000fe2000000006a */
[----:B------:R-:W-:Y:S01]  /*7600*/  FFMA.FTZ R105, R140, R146, R141 ;  /* 0x000000928c697223 */ /* 0x000fe2000001008d */
[----:B------:R-:W-:Y:S01]  /*7610*/  FADD.FTZ R143, -R104, R143 ;  /* 0x0000008f688f7221 */ /* 0x000fe20000010100 */
[C-C-:B------:R-:W-:Y:S01]  /*7620*/  FFMA.FTZ R104, R140.reuse, R149, R141.reuse ;  /* 0x000000958c687223 */ /* 0x140fe2000001008d */
[----:B------:R-:W-:Y:S01]  /*7630*/  FFMA.FTZ R159, R140, R159, R141 ;  /* 0x0000009f8c9f7223 */ /* 0x000fe2000001008d */
[----:B------:R-:W-:Y:S01]  /*7640*/  FADD.FTZ R155, -R155, R150 ;  /* 0x000000969b9b7221 */ /* 0x000fe20000010100 */
[----:B------:R-:W-:Y:S01]  /*7650*/  SHF.L.U32 R147, R106, 0x10, RZ ;  /* 0x000000106a937819 */ /* 0x000fe200000006ff */
[----:B------:R-:W-:Y:S01]  /*7660*/  FADD.FTZ R107, -R104, R145 ;  /* 0x00000091686b7221 */ /* 0x000fe20000010100 */
[----:B------:R-:W-:Y:S01]  /*7670*/  PRMT R104, R112, 0x7632, R104 ;  /* 0x0000763270687816 */ /* 0x000fe20000000068 */
[----:B------:R-:W-:Y:S01]  /*7680*/  FADD.FTZ R151, -R105, R142 ;  /* 0x0000008e69977221 */ /* 0x000fe20000010100 */
[----:B------:R-:W-:Y:S01]  /*7690*/  FADD.FTZ R156, -R159, R156 ;  /* 0x0000009c9f9c7221 */ /* 0x000fe20000010100 */
[----:B------:R-:W-:Y:S01]  /*76a0*/  PRMT R142, R114, 0x7632, R142 ;  /* 0x00007632728e7816 */ /* 0x000fe2000000008e */
[--C-:B------:R-:W-:Y:S01]  /*76b0*/  FFMA.FTZ R105, R140, R148, R141.reuse ;  /* 0x000000948c697223 */ /* 0x100fe2000001008d */
[----:B------:R-:W-:Y:S01]  /*76c0*/  SHF.L.U32 R145, R104, 0x10, RZ ;  /* 0x0000001068917819 */ /* 0x000fe200000006ff */
[C-C-:B------:R-:W-:Y:S01]  /*76d0*/  FFMA.FTZ R160, R140.reuse, R160, R141.reuse ;  /* 0x000000a08ca07223 */ /* 0x140fe2000001008d */
[----:B------:R-:W-:Y:S01]  /*76e0*/  PRMT R104, R115, 0x7632, R104 ;  /* 0x0000763273687816 */ /* 0x000fe20000000068 */
[----:B------:R-:W-:Y:S01]  /*76f0*/  FFMA.FTZ R161, R140, R161, R141 ;  /* 0x000000a18ca17223 */ /* 0x000fe2000001008d */
        /* <DEDUP_REMOVED lines=8> */
[----:B------:R-:W-:Y:S01]  /*7780*/  FFMA.FTZ R104, R4, R151, R145 ;  /* 0x0000009704687223 */ /* 0x000fe20000010091 */
[----:B-----5:R-:W-:Y:S01]  /*7790*/  PRMT R144, R124, 0x7632, R144 ;  /* 0x000076327c907816 */ /* 0x020fe20000000090 */
[C---:B------:R-:W-:Y:S01]  /*77a0*/  FFMA.FTZ R142, R4.reuse, R160, R149 ;  /* 0x000000a0048e7223 */ /* 0x040fe20000010095 */
        /* <DEDUP_REMOVED lines=10> */
[----:B------:R-:W-:Y:S01]  /*7850*/  SHF.L.U32 R149, R113, 0x10, RZ ;  /* 0x0000001071957819 */ /* 0x000fe200000006ff */
[----:B------:R-:W-:Y:S01]  /*7860*/  FFMA.FTZ R156, R4, R107, R150 ;  /* 0x0000006b049c7223 */ /* 0x000fe20000010096 */
[----:B------:R-:W-:Y:S01]  /*7870*/  SHF.L.U32 R148, R114, 0x10, RZ ;  /* 0x0000001072947819 */ /* 0x000fe200000006ff */
[----:B------:R-:W-:Y:S01]  /*7880*/  FMUL.FTZ R150, R106, R3 ;  /* 0x000000036a967220 */ /* 0x000fe20000410000 */
[----:B------:R-:W-:Y:S01]  /*7890*/  PRMT R107, R126, 0x7632, R107 ;  /* 0x000076327e6b7816 */ /* 0x000fe2000000006b */
[C---:B------:R-:W-:Y:S01]  /*78a0*/  FFMA.FTZ R143, R4.reuse, R143, R149 ;  /* 0x0000008f048f7223 */ /* 0x040fe20000010095 */
[----:B------:R-:W-:Y:S01]  /*78b0*/  PRMT R151, R127, 0x7632, R151 ;  /* 0x000076327f977816 */ /* 0x000fe20000000097 */
[----:B------:R-:W-:Y:S01]  /*78c0*/  FFMA.FTZ R149, R4, R105, R148 ;  /* 0x0000006904957223 */ /* 0x000fe20000010094 */
[----:B------:R-:W-:Y:S01]  /*78d0*/  PRMT R105, R125, 0x7632, R105 ;  /* 0x000076327d697816 */ /* 0x000fe20000000069 */
[-C--:B------:R-:W-:Y:S01]  /*78e0*/  FMUL.FTZ R157, R156, R3.reuse ;  /* 0x000000039c9d7220 */ /* 0x080fe20000410000 */
[----:B------:R-:W-:Y:S01]  /*78f0*/  F2FP.BF16.F32.PACK_AB R124, R147, R124 ;  /* 0x0000007c937c723e */ /* 0x000fe200000010ff */
[----:B------:R-:W-:Y:S01]  /*7900*/  FMUL.FTZ R154, R142, R3 ;  /* 0x000000038e9a7220 */ /* 0x000fe20000410000 */
[----:B------:R-:W-:-:S02]  /*7910*/  F2FP.BF16.F32.PACK_AB R104, R155, R104 ;  /* 0x000000689b68723e */ /* 0x000fc400000010ff */
[----:B------:R-:W-:Y:S01]  /*7920*/  SHF.L.U32 R148, R125, 0x10, RZ ;  /* 0x000000107d947819 */ /* 0x000fe200000006ff */
[----:B------:R-:W-:Y:S01]  /*7930*/  FMUL.FTZ R125, R143, R3 ;  /* 0x000000038f7d7220 */ /* 0x000fe20000410000 */
[----:B------:R-:W-:Y:S02]  /*7940*/  SHF.L.U32 R147, R105, 0x10, RZ ;  /* 0x0000001069937819 */ /* 0x000fe400000006ff */
[----:B------:R-:W-:Y:S02]  /*7950*/  SHF.L.U32 R126, R126, 0x10, RZ ;  /* 0x000000107e7e7819 */ /* 0x000fe400000006ff */
[----:B------:R-:W-:Y:S01]  /*7960*/  SHF.L.U32 R155, R107, 0x10, RZ ;  /* 0x000000106b9b7819 */ /* 0x000fe200000006ff */
[----:B------:R-:W-:Y:S01]  /*7970*/  FMUL.FTZ R147, R150, R147 ;  /* 0x0000009396937220 */ /* 0x000fe20000410000 */
[----:B------:R-:W-:Y:S01]  /*7980*/  F2FP.BF16.F32.PACK_AB R105, R106, R143 ;  /* 0x0000008f6a69723e */ /* 0x000fe200000010ff */
[----:B------:R-:W-:Y:S01]  /*7990*/  FMUL.FTZ R143, R149, R3 ;  /* 0x00000003958f7220 */ /* 0x000fe20000410000 */
[----:B------:R-:W-:-:S02]  /*79a0*/  SHF.L.U32 R127, R127, 0x10, RZ ;  /* 0x000000107f7f7819 */ /* 0x000fc400000006ff */
[----:B------:R-:W-:Y:S02]  /*79b0*/  SHF.L.U32 R151, R151, 0x10, RZ ;  /* 0x0000001097977819 */ /* 0x000fe400000006ff */
[C---:B------:R-:W-:Y:S01]  /*79c0*/  F2FP.BF16.F32.PACK_AB R107, R146.reuse, R156 ;  /* 0x0000009c926b723e */ /* 0x040fe200000010ff */
        /* <DEDUP_REMOVED lines=17> */
.L_x_3859:
[C-C-:B------:R-:W-:Y:S01]  /*7ae0*/  FFMA.FTZ R155, R140.reuse, R146, R141.reuse ;  /* 0x000000928c9b7223 */ /* 0x140fe2000001008d */
[C-C-:B------:R-:W-:Y:S01]  /*7af0*/  FFMA.FTZ R163, R140.reuse, R151, R141.reuse ;  /* 0x000000978ca37223 */ /* 0x140fe2000001008d */
[C-C-:B------:R-:W-:Y:S01]  /*7b00*/  FFMA.FTZ R159, R140.reuse, R159, R141.reuse ;  /* 0x0000009f8c9f7223 */ /* 0x140fe2000001008d */
[C-C-:B------:R-:W-:Y:S01]  /*7b10*/  FFMA.FTZ R161, R140.reuse, R161, R141.reuse ;  /* 0x000000a18ca17223 */ /* 0x140fe2000001008d */
[----:B------:R-:W-:Y:S01]  /*7b20*/  FADD.FTZ R151, -R155, R142 ;  /* 0x0000008e9b977221 */ /* 0x000fe20000010100 */
[C-C-:B------:R-:W-:Y:S01]  /*7b30*/  FFMA.FTZ R142, R140.reuse, R147, R141.reuse ;  /* 0x000000938c8e7223 */ /* 0x140fe2000001008d */
[----:B------:R-:W-:Y:S01]  /*7b40*/  FFMA.FTZ R147, R140, R148, R141 ;  /* 0x000000948c937223 */ /* 0x000fe2000001008d */
[----:B------:R-:W-:Y:S01]  /*7b50*/  FADD.FTZ R155, -R163, R150 ;  /* 0x00000096a39b7221 */ /* 0x000fe20000010100 */
[----:B------:R-:W-:Y:S01]  /*7b60*/  PRMT R146, R114, 0x7632, R146 ;  /* 0x0000763272927816 */ /* 0x000fe20000000092 */
[----:B------:R-:W-:Y:S01]  /*7b70*/  FADD.FTZ R143, -R142, R143 ;  /* 0x0000008f8e8f7221 */ /* 0x000fe20000010100 */
[C-C-:B------:R-:W-:Y:S01]  /*7b80*/  FFMA.FTZ R142, R140.reuse, R149, R141.reuse ;  /* 0x000000958c8e7223 */ /* 0x140fe2000001008d */
[--C-:B------:R-:W-:Y:S01]  /*7b90*/  FADD.FTZ R147, -R147, R144.reuse ;  /* 0x0000009093937221 */ /* 0x100fe20000010100 */
        /* <DEDUP_REMOVED lines=14> */
[----:B------:R-:W-:Y:S01]  /*7c80*/  FFMA.FTZ R142, R4, R159, R142 ;  /* 0x0000009f048e7223 */ /* 0x000fe2000001008e */
[----:B------:R-:W-:Y:S01]  /*7c90*/  SHF.L.U32 R148, R144, 0x10, RZ ;  /* 0x0000001090947819 */ /* 0x000fe200000006ff */
[----:B------:R-:W-:Y:S01]  /*7ca0*/  FMUL.FTZ R150, R150, R3 ;  /* 0x0000000396967220 */ /* 0x000fe20000410000 */
[----:B------:R-:W-:Y:S01]  /*7cb0*/  SHF.L.U32 R146, R146, 0x10, RZ ;  /* 0x0000001092927819 */ /* 0x000fe200000006ff */
[--C-:B------:R-:W-:Y:S01]  /*7cc0*/  FFMA.FTZ R144, R4, R151, R145.reuse ;  /* 0x0000009704907223 */ /* 0x100fe20000010091 */
        /* <DEDUP_REMOVED lines=10> */
[----:B------:R-:W-:Y:S01]  /*7d70*/  FMUL.FTZ R144, R150, R155 ;  /* 0x0000009b96907220 */ /* 0x000fe20000410000 */
[----:B------:R-:W-:Y:S01]  /*7d80*/  SHF.L.U32 R154, R125, 0x10, RZ ;  /* 0x000000107d9a7819 */ /* 0x000fe200000006ff */
[----:B------:R-:W-:Y:S01]  /*7d90*/  FFMA.FTZ R158, R4, R149, R158 ;  /* 0x00000095049e7223 */ /* 0x000fe2000001009e */
[-C--:B------:R-:W-:Y:S01]  /*7da0*/  FMUL.FTZ R149, R156, R3.reuse ;  /* 0x000000039c957220 */ /* 0x080fe20000410000 */
[----:B------:R-:W-:Y:S01]  /*7db0*/  F2FP.BF16.F32.PACK_AB R124, R151, R124 ;  /* 0x0000007c977c723e */ /* 0x000fe200000010ff */
[-C--:B------:R-:W-:Y:S01]  /*7dc0*/  FMUL.FTZ R142, R142, R3.reuse ;  /* 0x000000038e8e7220 */ /* 0x080fe20000410000 */
[----:B------:R-:W-:Y:S01]  /*7dd0*/  SHF.L.U32 R151, R113, 0x10, RZ ;  /* 0x0000001071977819 */ /* 0x000fe200000006ff */
[-C--:B------:R-:W-:Y:S01]  /*7de0*/  FMUL.FTZ R158, R158, R3.reuse ;  /* 0x000000039e9e7220 */ /* 0x080fe20000410000 */
[----:B------:R-:W-:-:S03]  /*7df0*/  FMUL.FTZ R156, R148, R3 ;  /* 0x00000003949c7220 */ /* 0x000fc60000410000 */
[----:B------:R-:W-:Y:S01]  /*7e00*/  FFMA.FTZ R150, R4, R143, R151 ;  /* 0x0000008f04967223 */ /* 0x000fe20000010097 */
[----:B------:R-:W-:Y:S02]  /*7e10*/  PRMT R143, R125, 0x7632, R143 ;  /* 0x000076327d8f7816 */ /* 0x000fe4000000008f */
[C---:B------:R-:W-:Y:S02]  /*7e20*/  PRMT R125, R126.reuse, 0x7632, R125 ;  /* 0x000076327e7d7816 */ /* 0x040fe4000000007d */
[----:B------:R-:W-:Y:S02]  /*7e30*/  PRMT R151, R127, 0x7632, R151 ;  /* 0x000076327f977816 */ /* 0x000fe40000000097 */
[----:B------:R-:W-:Y:S02]  /*7e40*/  SHF.L.U32 R126, R126, 0x10, RZ ;  /* 0x000000107e7e7819 */ /* 0x000fe400000006ff */
[----:B------:R-:W-:Y:S02]  /*7e50*/  SHF.L.U32 R143, R143, 0x10, RZ ;  /* 0x000000108f8f7819 */ /* 0x000fe400000006ff */
        /* <DEDUP_REMOVED lines=20> */
.L_x_3860:
        /* <DEDUP_REMOVED lines=12> */
[--C-:B------:R-:W-:Y:S01]  /*8060*/  FADD.FTZ R128, -R107, R120.reuse ;  /* 0x000000786b807221 */ /* 0x100fe20000010100 */
[C-C-:B------:R-:W-:Y:S01]  /*8070*/  FFMA.FTZ R129, R140.reuse, R130, R141.reuse ;  /* 0x000000828c817223 */ /* 0x140fe2000001008d */
[C-C-:B------:R-:W-:Y:S01]  /*8080*/  FFMA.FTZ R137, R140.reuse, R138, R141.reuse ;  /* 0x0000008a8c897223 */ /* 0x140fe2000001008d */
[C-C-:B------:R-:W-:Y:S01]  /*8090*/  FFMA.FTZ R154, R140.reuse, R131, R141.reuse ;  /* 0x000000838c9a7223 */ /* 0x140fe2000001008d */
[----:B------:R-:W-:Y:S01]  /*80a0*/  PRMT R120, R119, 0x7632, R120 ;  /* 0x0000763277787816 */ /* 0x000fe20000000078 */
[----:B------:R-:W-:Y:S01]  /*80b0*/  FFMA.FTZ R140, R140, R139, R141 ;  /* 0x0000008b8c8c7223 */ /* 0x000fe2000001008d */
[----:B-----5:R-:W-:Y:S01]  /*80c0*/  PRMT R104, R126, 0x7632, R104 ;  /* 0x000076327e687816 */ /* 0x020fe20000000068 */
[----:B------:R-:W-:Y:S01]  /*80d0*/  FADD.FTZ R136, -R136, R121 ;  /* 0x0000007988887221 */ /* 0x000fe20000010100 */
[----:B------:R-:W-:Y:S01]  /*80e0*/  SHF.L.U32 R130, R126, 0x10, RZ ;  /* 0x000000107e827819 */ /* 0x000fe200000006ff */
[----:B------:R-:W-:Y:S01]  /*80f0*/  FADD.FTZ R135, -R140, R135 ;  /* 0x000000878c877221 */ /* 0x000fe20000010100 */
[----:B------:R-:W-:Y:S01]  /*8100*/  PRMT R126, R127, 0x7632, R126 ;  /* 0x000076327f7e7816 */ /* 0x000fe2000000007e */
        /* <DEDUP_REMOVED lines=10> */
[C-C-:B------:R-:W-:Y:S01]  /*81b0*/  FFMA.FTZ R122, R4.reuse, R128, R121.reuse ;  /* 0x00000080047a7223 */ /* 0x140fe20000010079 */
[C---:B------:R-:W-:Y:S01]  /*81c0*/  PRMT R121, R117.reuse, 0x7632, R121 ;  /* 0x0000763275797816 */ /* 0x040fe20000000079 */
[--C-:B------:R-:W-:Y:S01]  /*81d0*/  FFMA.FTZ R120, R4, R135, R127.reuse ;  /* 0x0000008704787223 */ /* 0x100fe2000001007f */
[----:B------:R-:W-:Y:S01]  /*81e0*/  PRMT R127, R118, 0x7632, R127 ;  /* 0x00007632767f7816 */ /* 0x000fe2000000007f */
[----:B------:R-:W-:Y:S01]  /*81f0*/  FFMA.FTZ R123, R4, R132, R107 ;  /* 0x00000084047b7223 */ /* 0x000fe2000001006b */
[----:B------:R-:W-:-:S02]  /*8200*/  SHF.L.U32 R107, R117, 0x10, RZ ;  /* 0x00000010756b7819 */ /* 0x000fc400000006ff */
[----:B------:R-:W-:Y:S02]  /*8210*/  SHF.L.U32 R121, R121, 0x10, RZ ;  /* 0x0000001079797819 */ /* 0x000fe400000006ff */
[----:B------:R-:W-:Y:S01]  /*8220*/  SHF.L.U32 R133, R118, 0x10, RZ ;  /* 0x0000001076857819 */ /* 0x000fe200000006ff */
[C---:B------:R-:W-:Y:S01]  /*8230*/  FFMA.FTZ R128, R4.reuse, R136, R107 ;  /* 0x0000008804807223 */ /* 0x040fe2000001006b */
[----:B------:R-:W-:Y:S01]  /*8240*/  SHF.L.U32 R127, R127, 0x10, RZ ;  /* 0x000000107f7f7819 */ /* 0x000fe200000006ff */
[C---:B------:R-:W-:Y:S01]  /*8250*/  FFMA.FTZ R129, R4.reuse, R142, R121 ;  /* 0x0000008e04817223 */ /* 0x040fe20000010079 */
[----:B------:R-:W-:Y:S01]  /*8260*/  SHF.L.U32 R137, R119, 0x10, RZ ;  /* 0x0000001077897819 */ /* 0x000fe200000006ff */
[C---:B------:R-:W-:Y:S01]  /*8270*/  FFMA.FTZ R134, R4.reuse, R138, R133 ;  /* 0x0000008a04867223 */ /* 0x040fe20000010085 */
[----:B------:R-:W-:Y:S01]  /*8280*/  PRMT R105, R125, 0x7632, R105 ;  /* 0x000076327d697816 */ /* 0x000fe20000000069 */
[----:B------:R-:W-:Y:S01]  /*8290*/  FFMA.FTZ R135, R4, R140, R127 ;  /* 0x0000008c04877223 */ /* 0x000fe2000001007f */
[----:B------:R-:W-:Y:S01]  /*82a0*/  PRMT R106, R124, 0x7632, R106 ;  /* 0x000076327c6a7816 */ /* 0x000fe2000000006a */
[----:B------:R-:W-:Y:S01]  /*82b0*/  FFMA.FTZ R107, R4, R154, R137 ;  /* 0x0000009a046b7223 */ /* 0x000fe20000010089 */
[----:B------:R-:W-:Y:S01]  /*82c0*/  SHF.L.U32 R133, R105, 0x10, RZ ;  /* 0x0000001069857819 */ /* 0x000fe200000006ff */
[-C--:B------:R-:W-:Y:S01]  /*82d0*/  FMUL.FTZ R121, R122, R3.reuse ;  /* 0x000000037a797220 */ /* 0x080fe20000410000 */
[----:B------:R-:W-:Y:S01]  /*82e0*/  SHF.L.U32 R137, R104, 0x10, RZ ;  /* 0x0000001068897819 */ /* 0x000fe200000006ff */
[-C--:B------:R-:W-:Y:S01]  /*82f0*/  FMUL.FTZ R132, R129, R3.reuse ;  /* 0x0000000381847220 */ /* 0x080fe20000410000 */
[----:B------:R-:W-:Y:S01]  /*8300*/  SHF.L.U32 R124, R124, 0x10, RZ ;  /* 0x000000107c7c7819 */ /* 0x000fe200000006ff */
[----:B------:R-:W-:Y:S01]  /*8310*/  FMUL.FTZ R136, R120, R3 ;  /* 0x0000000378887220 */ /* 0x000fe20000410000 */
[----:B------:R-:W-:-:S02]  /*8320*/  SHF.L.U32 R127, R106, 0x10, RZ ;  /* 0x000000106a7f7819 */ /* 0x000fc400000006ff */
[C---:B------:R-:W-:Y:S01]  /*8330*/  F2FP.BF16.F32.PACK_AB R104, R123.reuse, R122 ;  /* 0x0000007a7b68723e */ /* 0x040fe200000010ff */
[-C--:B------:R-:W-:Y:S01]  /*8340*/  FMUL.FTZ R122, R123, R3.reuse ;  /* 0x000000037b7a7220 */ /* 0x080fe20000410000 */
[----:B------:R-:W-:Y:S01]  /*8350*/  F2FP.BF16.F32.PACK_AB R105, R129, R128 ;  /* 0x000000808169723e */ /* 0x000fe200000010ff */
[-C--:B------:R-:W-:Y:S01]  /*8360*/  FMUL.FTZ R129, R134, R3.reuse ;  /* 0x0000000386817220 */ /* 0x080fe20000410000 */
[----:B------:R-:W-:Y:S01]  /*8370*/  SHF.L.U32 R125, R125, 0x10, RZ ;  /* 0x000000107d7d7819 */ /* 0x000fe200000006ff */
[-C--:B------:R-:W-:Y:S01]  /*8380*/  FMUL.FTZ R123, R128, R3.reuse ;  /* 0x00000003807b7220 */ /* 0x080fe20000410000 */
[C---:B------:R-:W-:Y:S01]  /*8390*/  F2FP.BF16.F32.PACK_AB R106, R135.reuse, R134 ;  /* 0x00000086876a723e */ /* 0x040fe200000010ff */
[-C--:B------:R-:W-:Y:S01]  /*83a0*/  FMUL.FTZ R134, R135, R3.reuse ;  /* 0x0000000387867220 */ /* 0x080fe20000410000 */
        /* <DEDUP_REMOVED lines=22> */
[----:B------:R-:W-:Y:S01]  /*8510*/  F2FP.BF16.F32.PACK_AB R123, R136, R135 ;  /* 0x00000087887b723e */ /* 0x000fe200000010ff */
[----:B------:R-:W-:Y:S06]  /*8520*/  BRA `(.L_x_3862) ;  /* 0x0000000400307947 */ /* 0x000fec0003800000 */
.L_x_3861:
[C-C-:B------:R-:W-:Y:S01]  /*8530*/  FFMA.FTZ R153, R140.reuse, R136, R141.reuse ;  /* 0x000000888c997223 */ /* 0x140fe2000001008d */
[C-C-:B------:R-:W-:Y:S01]  /*8540*/  FFMA.FTZ R142, R140.reuse, R129, R141.reuse ;  /* 0x000000818c8e7223 */ /* 0x140fe2000001008d */
[C-C-:B------:R-:W-:Y:S01]  /*8550*/  FFMA.FTZ R143, R140.reuse, R128, R141.reuse ;  /* 0x000000808c8f7223 */ /* 0x140fe2000001008d */
[C-C-:B------:R-:W-:Y:S01]  /*8560*/  FFMA.FTZ R155, R140.reuse, R130, R141.reuse ;  /* 0x000000828c9b7223 */ /* 0x140fe2000001008d */
[--C-:B------:R-:W-:Y:S01]  /*8570*/  FFMA.FTZ R136, R140, R131, R141.reuse ;  /* 0x000000838c887223 */ /* 0x100fe2000001008d */
[C---:B-----5:R-:W-:Y:S01]  /*8580*/  PRMT R128, R126.reuse, 0x7632, R128 ;  /* 0x000076327e807816 */ /* 0x060fe20000000080 */
[----:B------:R-:W-:Y:S01]  /*8590*/  FADD.FTZ R153, -R153, R132 ;  /* 0x0000008499997221 */ /* 0x000fe20000010100 */
[----:B------:R-:W-:Y:S01]  /*85a0*/  SHF.L.U32 R130, R126, 0x10, RZ ;  /* 0x000000107e827819 */ /* 0x000fe200000006ff */
[C-C-:B------:R-:W-:Y:S01]  /*85b0*/  FFMA.FTZ R154, R140.reuse, R137, R141.reuse ;  /* 0x000000898c9a7223 */ /* 0x140fe2000001008d */
[C---:B------:R-:W-:Y:S01]  /*85c0*/  PRMT R126, R127.reuse, 0x7632, R126 ;  /* 0x000076327f7e7816 */ /* 0x040fe2000000007e */
[----:B------:R-:W-:Y:S01]  /*85d0*/  FFMA.FTZ R137, R140, R138, R141 ;  /* 0x0000008a8c897223 */ /* 0x000fe2000001008d */
[----:B------:R-:W-:Y:S01]  /*85e0*/  SHF.L.U32 R131, R127, 0x10, RZ ;  /* 0x000000107f837819 */ /* 0x000fe200000006ff */
[----:B------:R-:W-:Y:S01]  /*85f0*/  FADD.FTZ R127, -R142, R121 ;  /* 0x000000798e7f7221 */ /* 0x000fe20000010100 */
        /* <DEDUP_REMOVED lines=19> */
[----:B------:R-:W-:Y:S01]  /*8730*/  FFMA.FTZ R132, R4, R153, R132 ;  /* 0x0000009904847223 */ /* 0x000fe20000010084 */
[----:B------:R-:W-:Y:S01]  /*8740*/  SHF.L.U32 R140, R134, 0x10, RZ ;  /* 0x00000010868c7819 */ /* 0x000fe200000006ff */
[C---:B------:R-:W-:Y:S01]  /*8750*/  FFMA.FTZ R134, R4.reuse, R127, R123 ;  /* 0x0000007f04867223 */ /* 0x040fe2000001007b */
[----:B------:R-:W-:Y:S01]  /*8760*/  SHF.L.U32 R142, R119, 0x10, RZ ;  /* 0x00000010778e7819 */ /* 0x000fe200000006ff */
[C---:B------:R-:W-:Y:S01]  /*8770*/  FFMA.FTZ R136, R4.reuse, R133, R136 ;  /* 0x0000008504887223 */ /* 0x040fe20000010088 */
[C---:B------:R-:W-:Y:S01]  /*8780*/  FFMA.FTZ R138, R4.reuse, R155, R138 ;  /* 0x0000009b048a7223 */ /* 0x040fe2000001008a */
[----:B------:R-:W-:Y:S01]  /*8790*/  FFMA.FTZ R140, R4, R137, R140 ;  /* 0x00000089048c7223 */ /* 0x000fe2000001008c */
[----:B------:R-:W-:Y:S01]  /*87a0*/  PRMT R120, R124, 0x7632, R120 ;  /* 0x000076327c787816 */ /* 0x000fe20000000078 */
[----:B------:R-:W-:Y:S01]  /*87b0*/  FFMA.FTZ R142, R4, R135, R142 ;  /* 0x00000087048e7223 */ /* 0x000fe2000001008e */
[----:B------:R-:W-:Y:S01]  /*87c0*/  PRMT R129, R125, 0x7632, R129 ;  /* 0x000076327d817816 */ /* 0x000fe20000000081 */
        /* <DEDUP_REMOVED lines=34> */
.L_x_3862:
[----:B------:R-:W0:Y:S02]  /*89f0*/  @P1 LDC.64 R124, c[0x0][0x478] ;  /* 0x00011e00ff7c1b82 */ /* 0x000e240000000a00 */
[----:B0-----:R-:W-:-:S04]  /*8a00*/  @P1 IMAD.WIDE.U32 R124, R2, 0x10, R124 ;  /* 0x00000010027c1825 */ /* 0x001fc800078e007c */
[----:B------:R-:W-:Y:S01]  /*8a10*/  IMAD.WIDE.U32 R2, R2, 0x10, R188 ;  /* 0x0000001002027825 */ /* 0x000fe200078e00bc */
[----:B------:R1:W-:Y:S04]  /*8a20*/  @P1 STG.E.128 desc[UR6][R124.64], R104 ;  /* 0x000000687c001986 */ /* 0x0003e8000c101d06 */
[----:B------:R1:W-:Y:S02]  /*8a30*/  STG.E.128 desc[UR6][R2.64], R120 ;  /* 0x0000007802007986 */ /* 0x0003e4000c101d06 */
.L_x_3854:
        /* <DEDUP_REMOVED lines=101> */
.L_x_3841:
        /* <DEDUP_REMOVED lines=30> */
[----:B------:R1:W5:Y:S01]  /*9270*/  LDL.LU R77, [R1] ;  /* 0x00000000014d7983 */ /* 0x0003620000300800 */
        /* <DEDUP_REMOVED lines=17> */
[----:B------:R1:W5:Y:S04]  /*9390*/  LDL.LU R86, [R1+0x6c] ;  /* 0x00006c0001567983 */ /* 0x0003680000300800 */
        /* <DEDUP_REMOVED lines=15> */
[----:B------:R1:W5:Y:S01]  /*9490*/  LDL.LU R102, [R1+0x2c] ;  /* 0x00002c0001667983 */ /* 0x0003620000300800 */
        /* <DEDUP_REMOVED lines=30> */
[----:B-1----:R-:W-:-:S07]  /*9680*/  MOV R8, R5 ;  /* 0x0000000500087202 */ /* 0x002fce0000000f00 */
.L_x_3840:
[----:B------:R-:W-:Y:S05]  /*9690*/  BSYNC B0 ;  /* 0x0000000000007941 */ /* 0x000fea0003800000 */
.L_x_3839:
[----:B------:R-:W1:Y:S01]  /*96a0*/  S2R R105, SR_TID.X ;  /* 0x0000000000697919 */ /* 0x000e620000002100 */
[----:B------:R-:W-:Y:S01]  /*96b0*/  MOV R4, 0x400 ;  /* 0x0000040000047802 */ /* 0x000fe20000000f00 */
[----:B------:R-:W-:Y:S05]  /*96c0*/  WARPSYNC.ALL ;  /* 0x0000000000007948 */ /* 0x000fea0003800000 */
[----:B------:R-:W2:Y:S01]  /*96d0*/  S2R R5, SR_CgaCtaId ;  /* 0x0000000000057919 */ /* 0x000ea20000008800 */
[----:B------:R-:W3:Y:S01]  /*96e0*/  S2UR UR4, SR_CTAID.X ;  /* 0x00000000000479c3 */ /* 0x000ee20000002500 */
[----:B------:R-:W4:Y:S01]  /*96f0*/  LDCU.128 UR16, c[0x0][0x440] ;  /* 0x00008800ff1077ac */ /* 0x000f220008000c00 */
[----:B-1----:R-:W-:-:S02]  /*9700*/  SHF.L.U32 R2, R105, 0x7, RZ ;  /* 0x0000000769027819 */ /* 0x002fc400000006ff */
[----:B------:R-:W-:Y:S02]  /*9710*/  SHF.L.U32 R0, R105, 0x5, RZ ;  /* 0x0000000569007819 */ /* 0x000fe400000006ff */
[----:B------:R-:W-:Y:S02]  /*9720*/  LOP3.LUT R3, R2, 0x3000, RZ, 0xc0, !PT ;  /* 0x0000300002037812 */ /* 0x000fe400078ec0ff */
[----:B--2---:R-:W-:Y:S02]  /*9730*/  LEA R5, R5, R4, 0x18 ;  /* 0x0000000405057211 */ /* 0x004fe400078ec0ff */
[----:B------:R-:W-:Y:S02]  /*9740*/  LOP3.LUT R0, R3, 0x3e0, R0, 0xf8, !PT ;  /* 0x000003e003007812 */ /* 0x000fe400078ef800 */
[-C--:B------:R-:W-:Y:S02]  /*9750*/  LEA R104, R105, R5.reuse, 0x2 ;  /* 0x0000000569687211 */ /* 0x080fe400078e10ff */
[----:B------:R-:W-:-:S05]  /*9760*/  IADD3 R0, PT, PT, R0, R5, RZ ;  /* 0x0000000500007210 */ /* 0x000fca0007ffe0ff */
        /* <DEDUP_REMOVED lines=11> */
[----:B------:R-:W0:Y:S04]  /*9820*/  LDS R4, [R104+0x400] ;  /* 0x0004000068047984 */ /* 0x000e280000000800 */
[----:B------:R-:W4:Y:S04]  /*9830*/  LDS R5, [R104+0x600] ;  /* 0x0006000068057984 */ /* 0x000f280000000800 */
        /* <DEDUP_REMOVED lines=9> */
[----:B--2---:R-:W-:-:S03]  /*98d0*/  FADD.FTZ R3, RZ, R3 ;  /* 0x00000003ff037221 */ /* 0x004fc60000010000 */
[----:B------:R-:W2:Y:S01]  /*98e0*/  LDS R76, [R104+0x2600] ;  /* 0x00260000684c7984 */ /* 0x000ea20000000800 */
[----:B0-----:R-:W-:-:S03]  /*98f0*/  FADD.FTZ R4, RZ, R4 ;  /* 0x00000004ff047221 */ /* 0x001fc60000010000 */
[----:B------:R-:W0:Y:S01]  /*9900*/  LDS R69, [R104+0x1800] ;  /* 0x0018000068457984 */ /* 0x000e220000000800 */
[----:B----4-:R-:W-:-:S03]  /*9910*/  FADD.FTZ R5, RZ, R5 ;  /* 0x00000005ff057221 */ /* 0x010fc60000010000 */
[----:B------:R-:W4:Y:S01]  /*9920*/  LDS R83, [R104+0x3000] ;  /* 0x0030000068537984 */ /* 0x000f220000000800 */
[----:B---3--:R-:W-:-:S03]  /*9930*/  FADD.FTZ R2, R2, R35 ;  /* 0x0000002302027221 */ /* 0x008fc60000010000 */
[----:B------:R-:W3:Y:S01]  /*9940*/  LDS R82, [R104+0x3200] ;  /* 0x0032000068527984 */ /* 0x000ee20000000800 */
[----:B------:R-:W-:-:S03]  /*9950*/  FADD.FTZ R3, R3, R34 ;  /* 0x0000002203037221 */ /* 0x000fc60000010000 */
[----:B------:R-:W3:Y:S01]  /*9960*/  LDS R85, [R104+0x3400] ;  /* 0x0034000068557984 */ /* 0x000ee20000000800 */
[----:B------:R-:W-:-:S03]  /*9970*/  FADD.FTZ R4, R4, R73 ;  /* 0x0000004904047221 */ /* 0x000fc60000010000 */
[----:B------:R-:W3:Y:S01]  /*9980*/  LDS R84, [R104+0x3600] ;  /* 0x0036000068547984 */ /* 0x000ee20000000800 */
[----:B------:R-:W-:Y:S01]  /*9990*/  FADD.FTZ R5, R5, R68 ;  /* 0x0000004405057221 */ /* 0x000fe20000010000 */
[----:B------:R-:W-:Y:S02]  /*99a0*/  FADD.FTZ R6, RZ, R6 ;  /* 0x00000006ff067221 */ /* 0x000fe40000010000 */
[----:B------:R-:W3:Y:S01]  /*99b0*/  LDS R7, [R104+0xa00] ;  /* 0x000a000068077984 */ /* 0x000ee20000000800 */
[----:B------:R-:W-:-:S03]  /*99c0*/  FADD.FTZ R2, R2, R75 ;  /* 0x0000004b02027221 */ /* 0x000fc60000010000 */
[----:B------:R-:W3:Y:S01]  /*99d0*/  LDS R32, [R104+0xc00] ;  /* 0x000c000068207984 */ /* 0x000ee20000000800 */
[----:B------:R-:W-:-:S03]  /*99e0*/  FADD.FTZ R3, R3, R74 ;  /* 0x0000004a03037221 */ /* 0x000fc60000010000 */
[----:B------:R-:W3:Y:S01]  /*99f0*/  LDS R33, [R104+0xe00] ;  /* 0x000e000068217984 */ /* 0x000ee20000000800 */
[----:B-1----:R-:W-:-:S03]  /*9a00*/  FADD.FTZ R4, R4, R77 ;  /* 0x0000004d04047221 */ /* 0x002fc60000010000 */
[----:B------:R-:W1:Y:S01]  /*9a10*/  LDS R70, [R104+0x1a00] ;  /* 0x001a000068467984 */ /* 0x000e620000000800 */
[----:B--2---:R-:W-:-:S03]  /*9a20*/  FADD.FTZ R5, R5, R76 ;  /* 0x0000004c05057221 */ /* 0x004fc60000010000 */
[----:B------:R-:W2:Y:S01]  /*9a30*/  LDS R71, [R104+0x1c00] ;  /* 0x001c000068477984 */ /* 0x000ea20000000800 */
[----:B0-----:R-:W-:-:S03]  /*9a40*/  FADD.FTZ R6, R6, R69 ;  /* 0x0000004506067221 */ /* 0x001fc60000010000 */
[----:B------:R-:W0:Y:S01]  /*9a50*/  LDS R72, [R104+0x1e00] ;  /* 0x001e000068487984 */ /* 0x000e220000000800 */
[----:B----4-:R-:W-:-:S03]  /*9a60*/  FADD.FTZ R83, R2, R83 ;  /* 0x0000005302537221 */ /* 0x010fc60000010000 */
[----:B------:R-:W4:Y:S01]  /*9a70*/  LDS R79, [R104+0x2800] ;  /* 0x00280000684f7984 */ /* 0x000f220000000800 */
[----:B---3--:R-:W-:-:S03]  /*9a80*/  FADD.FTZ R35, R3, R82 ;  /* 0x0000005203237221 */ /* 0x008fc60000010000 */
[----:B------:R-:W3:Y:S01]  /*9a90*/  LDS R78, [R104+0x2a00] ;  /* 0x002a0000684e7984 */ /* 0x000ee20000000800 */
[----:B------:R-:W-:-:S03]  /*9aa0*/  FADD.FTZ R85, R4, R85 ;  /* 0x0000005504557221 */ /* 0x000fc60000010000 */
[----:B------:R-:W3:Y:S01]  /*9ab0*/  LDS R81, [R104+0x2c00] ;  /* 0x002c000068517984 */ /* 0x000ee20000000800 */
[----:B------:R-:W-:-:S03]  /*9ac0*/  FADD.FTZ R69, R5, R84 ;  /* 0x0000005405457221 */ /* 0x000fc60000010000 */
[----:B------:R-:W3:Y:S04]  /*9ad0*/  LDS R80, [R104+0x2e00] ;  /* 0x002e000068507984 */ /* 0x000ee80000000800 */
[----:B------:R-:W-:Y:S01]  /*9ae0*/  LDS R3, [R104+0x3800] ;  /* 0x0038000068037984 */ /* 0x000fe20000000800 */
[----:B------:R-:W-:-:S03]  /*9af0*/  FADD.FTZ R7, RZ, R7 ;  /* 0x00000007ff077221 */ /* 0x000fc60000010000 */
[----:B------:R-:W-:Y:S01]  /*9b00*/  LDS R2, [R104+0x3a00] ;  /* 0x003a000068027984 */ /* 0x000fe20000000800 */
[----:B------:R-:W-:-:S03]  /*9b10*/  FADD.FTZ R32, RZ, R32 ;  /* 0x00000020ff207221 */ /* 0x000fc60000010000 */
[----:B------:R-:W-:Y:S01]  /*9b20*/  LDS R5, [R104+0x3c00] ;  /* 0x003c000068057984 */ /* 0x000fe20000000800 */
[----:B------:R-:W-:-:S03]  /*9b30*/  FADD.FTZ R33, RZ, R33 ;  /* 0x00000021ff217221 */ /* 0x000fc60000010000 */
[----:B------:R-:W3:Y:S01]  /*9b40*/  LDS R4, [R104+0x3e00] ;  /* 0x003e000068047984 */ /* 0x000ee20000000800 */
[----:B-1----:R-:W-:Y:S01]  /*9b50*/  FADD.FTZ R7, R7, R70 ;  /* 0x0000004607077221 */ /* 0x002fe20000010000 */
[----:B------:R-:W-:Y:S01]  /*9b60*/  BAR.SYNC.DEFER_BLOCKING 0x0 ;  /* 0x0000000000007b1d */ /* 0x000fe20000010000 */
[----:B--2---:R-:W-:Y:S01]  /*9b70*/  FADD.FTZ R32, R32, R71 ;  /* 0x0000004720207221 */ /* 0x004fe20000010000 */
[----:B0-----:R-:W-:Y:S01]  /*9b80*/  FADD.FTZ R33, R33, R72 ;  /* 0x0000004821217221 */ /* 0x001fe20000010000 */
[----:B----4-:R-:W-:Y:S01]  /*9b90*/  FADD.FTZ R6, R6, R79 ;  /* 0x0000004f06067221 */ /* 0x010fe20000010000 */
[----:B---3--:R-:W-:Y:S01]  /*9ba0*/  FADD.FTZ R7, R7, R78 ;  /* 0x0000004e07077221 */ /* 0x008fe20000010000 */
[----:B------:R-:W-:Y:S01]  /*9bb0*/  FADD.FTZ R32, R32, R81 ;  /* 0x0000005120207221 */ /* 0x000fe20000010000 */
[----:B------:R-:W-:Y:S01]  /*9bc0*/  FADD.FTZ R33, R33, R80 ;  /* 0x0000005021217221 */ /* 0x000fe20000010000 */
[----:B------:R0:W-:Y:S04]  /*9bd0*/  STS.128 [R0], R8 ;  /* 0x0000000800007388 */ /* 0x0001e80000000c00 */
[----:B------:R1:W-:Y:S04]  /*9be0*/  STS.128 [R0+0x10], R12 ;  /* 0x0000100c00007388 */ /* 0x0003e80000000c00 */
[----:B------:R-:W-:Y:S04]  /*9bf0*/  STS.128 [R0+0x400], R16 ;  /* 0x0004001000007388 */ /* 0x000fe80000000c00 */
[----:B------:R-:W-:Y:S01]  /*9c00*/  STS.128 [R0+0x410], R20 ;  /* 0x0004101400007388 */ /* 0x000fe20000000c00 */
[----:B------:R-:W-:-:S02]  /*9c10*/  FADD.FTZ R33, R33, R4 ;  /* 0x0000000421217221 */ /* 0x000fc40000010000 */
[----:B------:R-:W2:Y:S01]  /*9c20*/  LDC R4, c[0x0][0x388] ;  /* 0x0000e200ff047b82 */ /* 0x000ea20000000800 */
[----:B------:R-:W-:Y:S01]  /*9c30*/  STS.128 [R0+0x800], R24 ;  /* 0x0008001800007388 */ /* 0x000fe20000000c00 */
[----:B0-----:R-:W-:Y:S01]  /*9c40*/  FADD.FTZ R9, R6, R3 ;  /* 0x0000000306097221 */ /* 0x001fe20000010000 */
[----:B------:R-:W-:Y:S02]  /*9c50*/  FADD.FTZ R11, R7, R2 ;  /* 0x00000002070b7221 */ /* 0x000fe40000010000 */
[----:B------:R-:W-:Y:S01]  /*9c60*/  STS.128 [R0+0x810], R28 ;  /* 0x0008101c00007388 */ /* 0x000fe20000000c00 */
[----:B-1----:R-:W-:-:S03]  /*9c70*/  FADD.FTZ R13, R32, R5 ;  /* 0x00000005200d7221 */ /* 0x002fc60000010000 */
[----:B------:R-:W-:Y:S04]  /*9c80*/  STS.128 [R0+0xc00], R100 ;  /* 0x000c006400007388 */ /* 0x000fe80000000c00 */
[----:B------:R-:W-:Y:S01]  /*9c90*/  STS.128 [R0+0xc10], R96 ;  /* 0x000c106000007388 */ /* 0x000fe20000000c00 */
[----:B------:R-:W-:Y:S01]  /*9ca0*/  BAR.SYNC.DEFER_BLOCKING 0x0 ;  /* 0x0000000000007b1d */ /* 0x000fe20000010000 */
[----:B--2---:R-:W-:-:S05]  /*9cb0*/  IMAD R4, R4, UR4, RZ ;  /* 0x0000000404047c24 */ /* 0x004fca000f8e02ff */
        /* <DEDUP_REMOVED lines=93> */
[----:B---3--:R-:W-:Y:S01]  /*a290*/  FADD.FTZ R47, R2, R5 ;  /* 0x00000005022f7221 */ /* 0x008fe20000010000 */
[C---:B------:R-:W-:Y:S02]  /*a2a0*/  SHF.L.U64.HI R20, R6.reuse, 0x2, R3 ;  /* 0x0000000206147819 */ /* 0x040fe40000010203 */
[----:B------:R-:W3:Y:S01]  /*a2b0*/  LDS R49, [R104+0x3200] ;  /* 0x0032000068317984 */ /* 0x000ee20000000800 */
[----:B------:R-:W-:Y:S01]  /*a2c0*/  SHF.L.U32 R6, R6, 0x2, RZ ;  /* 0x0000000206067819 */ /* 0x000fe200000006ff */
[----:B----4-:R-:W-:-:S02]  /*a2d0*/  FADD.FTZ R0, RZ, R0 ;  /* 0x00000000ff007221 */ /* 0x010fc40000010000 */
[----:B------:R-:W4:Y:S01]  /*a2e0*/  LDS R14, [R104+0xa00] ;  /* 0x000a0000680e7984 */ /* 0x000f220000000800 */
[----:B------:R-:W-:Y:S01]  /*a2f0*/  IADD3 R2, P0, PT, R6, UR18, RZ ;  /* 0x0000001206027c10 */ /* 0x000fe2000ff1e0ff */
[----:B------:R-:W-:Y:S01]  /*a300*/  FADD.FTZ R18, R0, R7 ;  /* 0x0000000700127221 */ /* 0x000fe20000010000 */
[----:B------:R-:W-:Y:S01]  /*a310*/  IADD3 R4, P1, PT, R6, UR16, RZ ;  /* 0x0000001006047c10 */ /* 0x000fe2000ff3e0ff */
[----:B------:R-:W4:Y:S01]  /*a320*/  LDS R23, [R104+0x1800] ;  /* 0x0018000068177984 */ /* 0x000f220000000800 */
[----:B------:R-:W-:Y:S01]  /*a330*/  IADD3.X R3, PT, PT, R20, UR19, RZ, P0, !PT ;  /* 0x0000001314037c10 */ /* 0x000fe200087fe4ff */
[----:B------:R-:W-:Y:S01]  /*a340*/  FADD.FTZ R18, R18, R31 ;  /* 0x0000001f12127221 */ /* 0x000fe20000010000 */
[----:B------:R-:W-:Y:S01]  /*a350*/  IADD3 R6, P0, PT, R6, UR4, RZ ;  /* 0x0000000406067c10 */ /* 0x000fe2000ff1e0ff */
[----:B------:R-:W4:Y:S01]  /*a360*/  LDS R39, [R104+0x2600] ;  /* 0x0026000068277984 */ /* 0x000f220000000800 */
[C---:B------:R-:W-:Y:S01]  /*a370*/  IADD3.X R5, PT, PT, R20.reuse, UR17, RZ, P1, !PT ;  /* 0x0000001114057c10 */ /* 0x040fe20008ffe4ff */
[----:B------:R-:W-:Y:S01]  /*a380*/  FADD.FTZ R8, RZ, R8 ;  /* 0x00000008ff087221 */ /* 0x000fe20000010000 */
[----:B------:R-:W-:Y:S01]  /*a390*/  IADD3.X R7, PT, PT, R20, UR5, RZ, P0, !PT ;  /* 0x0000000514077c10 */ /* 0x000fe200087fe4ff */
[----:B------:R-:W4:Y:S01]  /*a3a0*/  LDS R51, [R104+0x3400] ;  /* 0x0034000068337984 */ /* 0x000f220000000800 */
[----:B------:R-:W-:-:S03]  /*a3b0*/  FADD.FTZ R10, RZ, R10 ;  /* 0x0000000aff0a7221 */ /* 0x000fc60000010000 */
[----:B------:R-:W4:Y:S01]  /*a3c0*/  LDS R0, [R104+0xc00] ;  /* 0x000c000068007984 */ /* 0x000f220000000800 */
[----:B------:R-:W-:-:S03]  /*a3d0*/  FADD.FTZ R8, R8, R19 ;  /* 0x0000001308087221 */ /* 0x000fc60000010000 */
[----:B------:R-:W4:Y:S01]  /*a3e0*/  LDS R25, [R104+0x1a00] ;  /* 0x001a000068197984 */ /* 0x000f220000000800 */
[----:B0-----:R-:W-:-:S03]  /*a3f0*/  FADD.FTZ R12, RZ, R12 ;  /* 0x0000000cff0c7221 */ /* 0x001fc60000010000 */
[----:B------:R-:W0:Y:S01]  /*a400*/  LDS R41, [R104+0x2800] ;  /* 0x0028000068297984 */ /* 0x000e220000000800 */
[----:B-1----:R-:W-:-:S03]  /*a410*/  FADD.FTZ R10, R10, R21 ;  /* 0x000000150a0a7221 */ /* 0x002fc60000010000 */
[----:B------:R-:W-:Y:S04]  /*a420*/  STG.E desc[UR6][R2.64], R27 ;  /* 0x0000001b02007986 */ /* 0x000fe8000c101906 */
[----:B------:R-:W1:Y:S01]  /*a430*/  LDS R53, [R104+0x3600] ;  /* 0x0036000068357984 */ /* 0x000e620000000800 */
[----:B--2---:R-:W-:-:S03]  /*a440*/  FADD.FTZ R8, R8, R37 ;  /* 0x0000002508087221 */ /* 0x004fc60000010000 */
        /* <DEDUP_REMOVED lines=53> */
.L_x_3844:
[----:B------:R-:W-:Y:S01]  /*a7a0*/  HFMA2 R197, -RZ, RZ, 0, 5.9604644775390625e-08 ;  /* 0x00000001ffc57431 */ /* 0x000fe200000001ff */
[----:B------:R-:W-:Y:S01]  /*a7b0*/  BSSY B2, `(.L_x_3864) ;  /* 0x0000006000027945 */ /* 0x000fe20003800000 */
[----:B------:R-:W-:Y:S02]  /*a7c0*/  MOV R211, 0x1f ;  /* 0x0000001f00d37802 */ /* 0x000fe40000000f00 */
[----:B------:R-:W-:-:S07]  /*a7d0*/  MOV R212, 0xffffffff ;  /* 0xffffffff00d47802 */ /* 0x000fce0000000f00 */
[----:B------:R-:W-:Y:S05]  /*a7e0*/  WARPSYNC.COLLECTIVE R212, `(.L_x_3865) ;  /* 0x00000000d4087348 */ /* 0x000fea0003c00000 */
[----:B------:R0:W1:Y:S02]  /*a7f0*/  SHFL.BFLY P3, R197, R203, R197, R211 ;  /* 0x0c0000c5cbc57389 */ /* 0x00006400000600d3 */
[----:B01----:R-:W-:Y:S05]  /*a800*/  ENDCOLLECTIVE ;  /* 0x000000000000791b */ /* 0x003fea0003800000 */
.L_x_3865:
[----:B------:R-:W-:Y:S05]  /*a810*/  BSYNC B2 ;  /* 0x0000000000027941 */ /* 0x000fea0003800000 */
.L_x_3864:
[----:B------:R-:W-:Y:S01]  /*a820*/  MOV R195, R197 ;  /* 0x000000c500c37202 */ /* 0x000fe20000000f00 */
[----:B------:R-:W-:Y:S01]  /*a830*/  HFMA2 R197, -RZ, RZ, 0, 5.9604644775390625e-08 ;  /* 0x00000001ffc57431 */ /* 0x000fe200000001ff */
[----:B------:R-:W-:Y:S01]  /*a840*/  MOV R211, 0x1f ;  /* 0x0000001f00d37802 */ /* 0x000fe20000000f00 */
[----:B------:R0:W-:Y:S01]  /*a850*/  STL [R1+0x2c], R223 ;  /* 0x00002cdf01007387 */ /* 0x0001e20000100800 */
[----:B------:R-:W-:Y:S01]  /*a860*/  MOV R212, 0xffffffff ;  /* 0xffffffff00d47802 */ /* 0x000fe20000000f00 */
[----:B------:R-:W-:Y:S01]  /*a870*/  FADD.FTZ R195, R195, R203 ;  /* 0x000000cbc3c37221 */ /* 0x000fe20000010000 */
[----:B------:R-:W-:Y:S01]  /*a880*/  MOV R203, R202 ;  /* 0x000000ca00cb7202 */ /* 0x000fe20000000f00 */
[----:B------:R0:W-:Y:S06]  /*a890*/  STL [R1+0x30], R224 ;  /* 0x000030e001007387 */ /* 0x0001ec0000100800 */
[----:B0-----:R-:W-:Y:S05]  /*a8a0*/  WARPSYNC.COLLECTIVE R212, `(.L_x_3866) ;  /* 0x00000000d4087348 */ /* 0x001fea0003c00000 */
[----:B------:R1:W2:Y:S02]  /*a8b0*/  SHFL.BFLY P3, R197, R203, R197, R211 ;  /* 0x0c0000c5cbc57389 */ /* 0x0002a400000600d3 */
[----:B012---:R-:W-:Y:S05]  /*a8c0*/  ENDCOLLECTIVE ;  /* 0x000000000000791b */ /* 0x007fea0003800000 */
.L_x_3866:
[----:B------:R0:W-:Y:S04]  /*a8d0*/  STL [R1+0x34], R225 ;  /* 0x000034e101007387 */ /* 0x0001e80000100800 */
[----:B------:R0:W-:Y:S04]  /*a8e0*/  STL [R1+0x38], R226 ;  /* 0x000038e201007387 */ /* 0x0001e80000100800 */
[----:B------:R0:W-:Y:S01]  /*a8f0*/  STL [R1+0x3c], R204 ;  /* 0x00003ccc01007387 */ /* 0x0001e20000100800 */
[----:B------:R-:W-:-:S03]  /*a900*/  MOV R203, R195 ;  /* 0x000000c300cb7202 */ /* 0x000fc60000000f00 */
[----:B------:R0:W-:Y:S04]  /*a910*/  STL [R1+0x40], R222 ;  /* 0x000040de01007387 */ /* 0x0001e80000100800 */
[----:B------:R0:W-:Y:S01]  /*a920*/  STL [R1+0x44], R124 ;  /* 0x0000447c01007387 */ /* 0x0001e20000100800 */
[----:B------:R-:W-:Y:S01]  /*a930*/  FADD.FTZ R202, R197, R202 ;  /* 0x000000cac5ca7221 */ /* 0x000fe20000010000 */
[----:B------:R-:W-:Y:S02]  /*a940*/  HFMA2 R197, -RZ, RZ, 0, 1.1920928955078125e-07 ;  /* 0x00000002ffc57431 */ /* 0x000fe400000001ff */
[----:B------:R0:W-:Y:S04]  /*a950*/  STL [R1+0x48], R220 ;  /* 0x000048dc01007387 */ /* 0x0001e80000100800 */
[----:B------:R0:W-:Y:S02]  /*a960*/  STL [R1+0x4c], R125 ;  /* 0x00004c7d01007387 */ /* 0x0001e40000100800 */
[----:B0-----:R-:W-:Y:S05]  /*a970*/  WARPSYNC.COLLECTIVE R212, `(.L_x_3867) ;  /* 0x00000000d4087348 */ /* 0x001fea0003c00000 */
[----:B------:R1:W2:Y:S02]  /*a980*/  SHFL.BFLY P3, R197, R203, R197, R211 ;  /* 0x0c0000c5cbc57389 */ /* 0x0002a400000600d3 */
[----:B012---:R-:W-:Y:S05]  /*a990*/  ENDCOLLECTIVE ;  /* 0x000000000000791b */ /* 0x007fea0003800000 */
.L_x_3867:
        /* <DEDUP_REMOVED lines=13> */
.L_x_3868:
[----:B------:R0:W-:Y:S04]  /*aa70*/  STL [R1+0x6c], R141 ;  /* 0x00006c8d01007387 */ /* 0x0001e80000100800 */
[----:B------:R0:W-:Y:S04]  /*aa80*/  STL [R1+0x70], R215 ;  /* 0x000070d701007387 */ /* 0x0001e80000100800 */
[----:B------:R0:W-:Y:S01]  /*aa90*/  STL [R1+0x74], R170 ;  /* 0x000074aa01007387 */ /* 0x0001e20000100800 */
[----:B------:R-:W-:-:S03]  /*aaa0*/  MOV R203, R195 ;  /* 0x000000c300cb7202 */ /* 0x000fc60000000f00 */
[----:B------:R0:W-:Y:S04]  /*aab0*/  STL [R1+0x78], R214 ;  /* 0x000078d601007387 */ /* 0x0001e80000100800 */
[----:B------:R0:W-:Y:S01]  /*aac0*/  STL [R1+0x7c], R171 ;  /* 0x00007cab01007387 */ /* 0x0001e20000100800 */
[----:B------:R-:W-:Y:S01]  /*aad0*/  FADD.FTZ R202, R202, R197 ;  /* 0x000000c5caca7221 */ /* 0x000fe20000010000 */
[----:B------:R-:W-:Y:S02]  /*aae0*/  HFMA2 R197, -RZ, RZ, 0, 2.384185791015625e-07 ;  /* 0x00000004ffc57431 */ /* 0x000fe400000001ff */
[----:B------:R0:W-:Y:S04]  /*aaf0*/  STL [R1+0x80], R213 ;  /* 0x000080d501007387 */ /* 0x0001e80000100800 */
[----:B------:R0:W-:Y:S02]  /*ab00*/  STL [R1], R210 ;  /* 0x000000d201007387 */ /* 0x0001e40000100800 */
[----:B0-----:R-:W-:Y:S05]  /*ab10*/  WARPSYNC.COLLECTIVE R212, `(.L_x_3869) ;  /* 0x00000000d4087348 */ /* 0x001fea0003c00000 */
[----:B------:R1:W2:Y:S02]  /*ab20*/  SHFL.BFLY P3, R197, R203, R197, R211 ;  /* 0x0c0000c5cbc57389 */ /* 0x0002a400000600d3 */
[----:B012---:R-:W-:Y:S05]  /*ab30*/  ENDCOLLECTIVE ;  /* 0x000000000000791b */ /* 0x007fea0003800000 */
.L_x_3869:
        /* <DEDUP_REMOVED lines=9> */
[----:B------:R0:W-:Y:S02]  /*abd0*/  STL [R1+0x1c], R201 ;  /* 0x00001cc901007387 */ /* 0x0001e40000100800 */
[----:B0-----:R-:W-:Y:S05]  /*abe0*/  WARPSYNC.COLLECTIVE R212, `(.L_x_3870) ;  /* 0x00000000d4087348 */ /* 0x001fea0003c00000 */
[----:B------:R1:W2:Y:S02]  /*abf0*/  SHFL.BFLY P3, R197, R203, R197, R211 ;  /* 0x0c0000c5cbc57389 */ /* 0x0002a400000600d3 */
[----:B012---:R-:W-:Y:S05]  /*ac00*/  ENDCOLLECTIVE ;  /* 0x000000000000791b */ /* 0x007fea0003800000 */
.L_x_3870:
[----:B------:R0:W-:Y:S04]  /*ac10*/  STL [R1+0x20], R206 ;  /* 0x000020ce01007387 */ /* 0x0001e80000100800 */
[----:B------:R0:W-:Y:S04]  /*ac20*/  STL [R1+0x24], R221 ;  /* 0x000024dd01007387 */ /* 0x0001e80000100800 */
[----:B------:R0:W-:Y:S01]  /*ac30*/  STL [R1+0x28], R205 ;  /* 0x000028cd01007387 */ /* 0x0001e20000100800 */
[----:B------:R-:W-:Y:S02]  /*ac40*/  MOV R203, R195 ;  /* 0x000000c300cb7202 */ /* 0x000fe40000000f00 */
[----:B------:R-:W-:Y:S01]  /*ac50*/  MOV R196, R197 ;  /* 0x000000c500c47202 */ /* 0x000fe20000000f00 */
[----:B------:R-:W-:-:S04]  /*ac60*/  HFMA2 R197, -RZ, RZ, 0, 4.76837158203125e-07 ;  /* 0x00000008ffc57431 */ /* 0x000fc800000001ff */
[----:B------:R-:W-:-:S07]  /*ac70*/  FADD.FTZ R196, R202, R196 ;  /* 0x000000c4cac47221 */ /* 0x000fce0000010000 */
[----:B0-----:R-:W-:Y:S05]  /*ac80*/  WARPSYNC.COLLECTIVE R212, `(.L_x_3871) ;  /* 0x00000000d4087348 */ /* 0x001fea0003c00000 */
[----:B------:R1:W2:Y:S02]  /*ac90*/  SHFL.BFLY P3, R197, R203, R197, R211 ;  /* 0x0c0000c5cbc57389 */ /* 0x0002a400000600d3 */
[----:B012---:R-:W-:Y:S05]  /*aca0*/  ENDCOLLECTIVE ;  /* 0x000000000000791b */ /* 0x007fea0003800000 */
.L_x_3871:
[----:B------:R-:W-:Y:S01]  /*acb0*/  MOV R203, R196 ;  /* 0x000000c400cb7202 */ /* 0x000fe20000000f00 */
[----:B------:R-:W-:Y:S01]  /*acc0*/  FADD.FTZ R195, R195, R197 ;  /* 0x000000c5c3c37221 */ /* 0x000fe20000010000 */
[----:B------:R-:W-:-:S07]  /*acd0*/  HFMA2 R197, -RZ, RZ, 0, 4.76837158203125e-07 ;  /* 0x00000008ffc57431 */ /* 0x000fce00000001ff */
[----:B------:R-:W-:Y:S05]  /*ace0*/  WARPSYNC.COLLECTIVE R212, `(.L_x_3872) ;  /* 0x00000000d4087348 */ /* 0x000fea0003c00000 */
[----:B------:R0:W1:Y:S02]  /*acf0*/  SHFL.BFLY P3, R197, R203, R197, R211 ;  /* 0x0c0000c5cbc57389 */ /* 0x00006400000600d3 */
[----:B01----:R-:W-:Y:S05]  /*ad00*/  ENDCOLLECTIVE ;  /* 0x000000000000791b */ /* 0x003fea0003800000 */
.L_x_3872:
[----:B------:R-:W-:Y:S01]  /*ad10*/  MOV R203, R195 ;  /* 0x000000c300cb7202 */ /* 0x000fe20000000f00 */
[----:B------:R-:W-:Y:S01]  /*ad20*/  FADD.FTZ R196, R196, R197 ;  /* 0x000000c5c4c47221 */ /* 0x000fe20000010000 */
[----:B------:R-:W-:-:S07]  /*ad30*/  HFMA2 R197, -RZ, RZ, 0, 9.5367431640625e-07 ;  /* 0x00000010ffc57431 */ /* 0x000fce00000001ff */
[----:B------:R-:W-:Y:S05]  /*ad40*/  WARPSYNC.COLLECTIVE R212, `(.L_x_3873) ;  /* 0x00000000d4087348 */ /* 0x000fea0003c00000 */
[----:B------:R0:W1:Y:S02]  /*ad50*/  SHFL.BFLY P3, R197, R203, R197, R211 ;  /* 0x0c0000c5cbc57389 */ /* 0x00006400000600d3 */
[----:B01----:R-:W-:Y:S05]  /*ad60*/  ENDCOLLECTIVE ;  /* 0x000000000000791b */ /* 0x003fea0003800000 */
.L_x_3873:
[----:B------:R-:W-:Y:S02]  /*ad70*/  MOV R203, R196 ;  /* 0x000000c400cb7202 */ /* 0x000fe40000000f00 */
[----:B------:R-:W-:Y:S01]  /*ad80*/  MOV R124, R197 ;  /* 0x000000c5007c7202 */ /* 0x000fe20000000f00 */
[----:B------:R-:W-:-:S07]  /*ad90*/  HFMA2 R197, -RZ, RZ, 0, 9.5367431640625e-07 ;  /* 0x00000010ffc57431 */ /* 0x000fce00000001ff */
[----:B------:R-:W-:Y:S05]  /*ada0*/  WARPSYNC.COLLECTIVE R212, `(.L_x_3874) ;  /* 0x00000000d4087348 */ /* 0x000fea0003c00000 */
[----:B------:R0:W1:Y:S02]  /*adb0*/  SHFL.BFLY P3, R197, R203, R197, R211 ;  /* 0x0c0000c5cbc57389 */ /* 0x00006400000600d3 */
[----:B01----:R-:W-:Y:S05]  /*adc0*/  ENDCOLLECTIVE ;  /* 0x000000000000791b */ /* 0x003fea0003800000 */
.L_x_3874:
[----:B------:R-:W-:Y:S01]  /*add0*/  MOV R125, R197 ;  /* 0x000000c5007d7202 */ /* 0x000fe20000000f00 */
[----:B------:R-:W-:Y:S06]  /*ade0*/  BRA `(.L_x_3875) ;  /* 0xffffff8c00b07947 */ /* 0x000fec000383ffff */
.L_x_3876:
        /* <DEDUP_REMOVED lines=9> */
.L_x_19991:


//--------------------- .text._ZN10layer_norm13ln_bwd_kernelINS_13Kernel_traitsIf13__nv_bfloat16S2_S2_fjLj1024ELj1ELj4ELj1ELj16ENS_18Kernel_traits_baseILj1024EfS2_S2_S2_fjLj128EEEEELb0ELb1ELb1ELb0EEEvNS_9BwdParamsE --------------------------
	.section	.text._ZN10layer_norm13ln_bwd_kernelINS_13Kernel_traitsIf13__nv_bfloat16S2_S2_fjLj1024ELj1ELj4ELj1ELj16ENS_18Kernel_traits_baseILj1024EfS2_S2_S2_fjLj128EEEEELb0ELb1ELb1ELb0EEEvNS_9BwdParamsE,"ax",@progbits
	.align	128
        .global         _ZN10layer_norm13ln_bwd_kernelINS_13Kernel_traitsIf13__nv_bfloat16S2_S2_fjLj1024ELj1ELj4ELj1ELj16ENS_18Kernel_traits_baseILj1024EfS2_S2_S2_fjLj128EEEEELb0ELb1ELb1ELb0EEEvNS_9BwdParamsE
        .type           _ZN10layer_norm13ln_bwd_kernelINS_13Kernel_traitsIf13__nv_bfloat16S2_S2_fjLj1024ELj1ELj4ELj1ELj16ENS_18Kernel_traits_baseILj1024EfS2_S2_S2_fjLj128EEEEELb0ELb1ELb1ELb0EEEvNS_9BwdParamsE,@function
        .size           _ZN10layer_norm13ln_bwd_kernelINS_13Kernel_traitsIf13__nv_bfloat16S2_S2_fjLj1024ELj1ELj4ELj1ELj16ENS_18Kernel_traits_baseILj1024EfS2_S2_S2_fjLj128EEEEELb0ELb1ELb1ELb0EEEvNS_9BwdParamsE,(.L_x_19992 - _ZN10layer_norm13ln_bwd_kernelINS_13Kernel_traitsIf13__nv_bfloat16S2_S2_fjLj1024ELj1ELj4ELj1ELj16ENS_18Kernel_traits_baseILj1024EfS2_S2_S2_fjLj128EEEEELb0ELb1ELb1ELb0EEEvNS_9BwdParamsE)
        .other          _ZN10layer_norm13ln_bwd_kernelINS_13Kernel_traitsIf13__nv_bfloat16S2_S2_fjLj1024ELj1ELj4ELj1ELj16ENS_18Kernel_traits_baseILj1024EfS2_S2_S2_fjLj128EEEEELb0ELb1ELb1ELb0EEEvNS_9BwdParamsE,@"STO_CUDA_ENTRY STV_DEFAULT"
_ZN10layer_norm13ln_bwd_kernelINS_13Kernel_traitsIf13__nv_bfloat16S2_S2_fjLj1024ELj1ELj4ELj1ELj16ENS_18Kernel_traits_baseILj1024EfS2_S2_S2_fjLj128EEEEELb0ELb1ELb1ELb0EEEvNS_9BwdParamsE:
.text._ZN10layer_norm13ln_bwd_kernelINS_13Kernel_traitsIf13__nv_bfloat16S2_S2_fjLj1024ELj1ELj4ELj1ELj16ENS_18Kernel_traits_baseILj1024EfS2_S2_S2_fjLj128EEEEELb0ELb1ELb1ELb0EEEvNS_9BwdParamsE:
[----:B------:R-:W0:Y:S02]  /*0000*/  LDC R1, c[0x0][0x37c] ;  /* 0x0000df00ff017b82 */ /* 0x000e240000000800 */
[----:B0-----:R-:W-:Y:S01]  /*0010*/  IADD3 R1, PT, PT, R1, -0x60, RZ ;  /* 0xffffffa001017810 */ /* 0x001fe20007ffe0ff */
[----:B------:R-:W0:Y:S01]  /*0020*/  S2R R242, SR_TID.X ;  /* 0x0000000000f27919 */ /* 0x000e220000002100 */
[----:B------:R-:W1:Y:S03]  /*0030*/  LDCU UR4, c[0x0][0x388] ;  /* 0x00007100ff0477ac */ /* 0x000e660008000800 */
[----:B------:R2:W3:Y:S01]  /*0040*/  LDL.64 R60, [R1] ;  /* 0x00000000013c7983 */ /* 0x0004e20000100a00 */
[----:B------:R-:W4:Y:S03]  /*0050*/  LDCU.64 UR6, c[0x0][0x358] ;  /* 0x00006b00ff0677ac */ /* 0x000f260008000a00 */
[----:B------:R2:W3:Y:S01]  /*0060*/  LDL.64 R62, [R1+0x8] ;  /* 0x00000800013e7983 */ /* 0x0004e20000100a00 */
[----:B------:R-:W2:Y:S03]  /*0070*/  LDCU UR5, c[0x0][0x384] ;  /* 0x00007080ff0577ac */ /* 0x000ea60008000800 */
[----:B------:R0:W2:Y:S01]  /*0080*/  LDL.64 R80, [R1+0x50] ;  /* 0x0000500001507983 */ /* 0x0000a20000100a00 */
[----:B------:R-:W0:Y:S03]  /*0090*/  LDCU UR12, c[0x0][0x40c] ;  /* 0x00008180ff0c77ac */ /* 0x000e260008000800 */
[----:B------:R0:W2:Y:S01]  /*00a0*/  LDL.64 R82, [R1+0x58] ;  /* 0x0000580001527983 */ /* 0x0000a20000100a00 */
[----:B------:R-:W0:Y:S03]  /*00b0*/  LDCU UR13, c[0x0][0x388] ;  /* 0x00007100ff0d77ac */ /* 0x000e260008000800 */
[----:B------:R0:W2:Y:S01]  /*00c0*/  LDL.64 R64, [R1+0x10] ;  /* 0x0000100001407983 */ /* 0x0000a20000100a00 */
[----:B------:R-:W0:Y:S03]  /*00d0*/  LDCU.U8 UR8, c[0x0][0x410] ;  /* 0x00008200ff0877ac */ /* 0x000e260008000000 */
[----:B------:R0:W2:Y:S01]  /*00e0*/  LDL.64 R66, [R1+0x18] ;  /* 0x0000180001427983 */ /* 0x0000a20000100a00 */
[----:B------:R-:W0:Y:S03]  /*00f0*/  LDCU UR9, c[0x0][0x400] ;  /* 0x00008000ff0977ac */ /* 0x000e260008000800 */
[----:B------:R0:W2:Y:S01]  /*0100*/  LDL.64 R76, [R1+0x40] ;  /* 0x00004000014c7983 */ /* 0x0000a20000100a00 */
[----:B------:R-:W0:Y:S03]  /*0110*/  LDCU.64 UR10, c[0x0][0x438] ;  /* 0x00008700ff0a77ac */ /* 0x000e260008000a00 */
[----:B------:R0:W2:Y:S01]  /*0120*/  LDL.64 R78, [R1+0x48] ;  /* 0x00004800014e7983 */ /* 0x0000a20000100a00 */
[----:B------:R-:W0:Y:S03]  /*0130*/  LDCU.64 UR14, c[0x0][0x478] ;  /* 0x00008f00ff0e77ac */ /* 0x000e260008000a00 */
[----:B------:R0:W2:Y:S04]  /*0140*/  LDL.64 R72, [R1+0x30] ;  /* 0x0000300001487983 */ /* 0x0000a80000100a00 */
[----:B------:R0:W2:Y:S04]  /*0150*/  LDL.64 R74, [R1+0x38] ;  /* 0x00003800014a7983 */ /* 0x0000a80000100a00 */
[----:B------:R2:W2:Y:S04]  /*0160*/  LDL.64 R68, [R1+0x20] ;  /* 0x0000200001447983 */ /* 0x0004a80000100a00 */
[----:B------:R2:W2:Y:S01]  /*0170*/  LDL.64 R70, [R1+0x28] ;  /* 0x0000280001467983 */ /* 0x0004a20000100a00 */
[----:B-1----:R-:W-:-:S02]  /*0180*/  MOV R238, UR4 ;  /* 0x0000000400ee7c02 */ /* 0x002fc40008000f00 */
[----:B0-----:R-:W-:Y:S02]  /*0190*/  LOP3.LUT R25, R242, 0x1f, RZ, 0xc0, !PT ;  /* 0x0000001ff2197812 */ /* 0x001fe400078ec0ff */
[----:B------:R-:W-:Y:S02]  /*01a0*/  SHF.R.S32.HI R3, RZ, 0x1f, R238 ;  /* 0x0000001fff037819 */ /* 0x000fe400000114ee */
[----:B------:R-:W-:Y:S02]  /*01b0*/  LOP3.LUT R0, R25, 0x1f, RZ, 0x3c, !PT ;  /* 0x0000001f19007812 */ /* 0x000fe400078e3cff */
[----:B------:R-:W-:-:S04]  /*01c0*/  LEA.HI R3, R3, R238, RZ, 0x3 ;  /* 0x000000ee03037211 */ /* 0x000fc800078f18ff */
[----:B------:R-:W-:-:S04]  /*01d0*/  LEA.HI.SX32 R7, R3, R0, 0x1d ;  /* 0x0000000003077211 */ /* 0x000fc800078feaff */
[C---:B------:R-:W-:Y:S02]  /*01e0*/  ISETP.GE.U32.AND P0, PT, R7.reuse, 0x20, PT ;  /* 0x000000200700780c */ /* 0x040fe40003f06070 */
[C---:B------:R-:W-:Y:S02]  /*01f0*/  ISETP.GE.U32.AND P1, PT, R7.reuse, 0x40, PT ;  /* 0x000000400700780c */ /* 0x040fe40003f26070 */
[----:B------:R-:W-:-:S09]  /*0200*/  ISETP.GE.U32.AND P2, PT, R7, 0x60, PT ;  /* 0x000000600700780c */ /* 0x000fd20003f46070 */
[----:B------:R-:W0:Y:S08]  /*0210*/  @P0 LDC.64 R2, c[0x0][0x3d0] ;  /* 0x0000f400ff020b82 */ /* 0x000e300000000a00 */
[----:B------:R-:W1:Y:S08]  /*0220*/  @P0 LDC.64 R4, c[0x0][0x3e8] ;  /* 0x0000fa00ff040b82 */ /* 0x000e700000000a00 */
[----:B------:R-:W4:Y:S08]  /*0230*/  @P1 LDC.64 R8, c[0x0][0x3d0] ;  /* 0x0000f400ff081b82 */ /* 0x000f300000000a00 */
[----:B------:R-:W4:Y:S08]  /*0240*/  @P1 LDC.64 R10, c[0x0][0x3e8] ;  /* 0x0000fa00ff0a1b82 */ /* 0x000f300000000a00 */
[----:B------:R-:W4:Y:S01]  /*0250*/  @P2 LDC.64 R16, c[0x0][0x3d0] ;  /* 0x0000f400ff102b82 */ /* 0x000f220000000a00 */
[----:B0-----:R-:W-:Y:S01]  /*0260*/  @P0 IMAD.WIDE.U32 R2, R25, 0x20, R2 ;  /* 0x0000002019020825 */ /* 0x001fe200078e0002 */
[----:B------:R-:W-:-:S03]  /*0270*/  ISETP.GE.U32.AND P3, PT, R7, 0x80, PT ;  /* 0x000000800700780c */ /* 0x000fc60003f66070 */
[C---:B-1----:R-:W-:Y:S01]  /*0280*/  @P0 IMAD.WIDE.U32 R4, R25.reuse, 0x20, R4 ;  /* 0x0000002019040825 */ /* 0x042fe200078e0004 */
[----:B------:R-:W-:Y:S02]  /*0290*/  @P0 LOP3.LUT R25, R25, 0x20, RZ, 0xfc, !PT ;  /* 0x0000002019190812 */ /* 0x000fe400078efcff */
[----:B------:R-:W0:Y:S01]  /*02a0*/  @P2 LDC.64 R18, c[0x0][0x3e8] ;  /* 0x0000fa00ff122b82 */ /* 0x000e220000000a00 */
[----:B------:R-:W-:Y:S01]  /*02b0*/  SHF.R.U32.HI R6, RZ, 0x5, R242 ;  /* 0x00000005ff067819 */ /* 0x000fe200000116f2 */
[----:B----4-:R1:W5:Y:S01]  /*02c0*/  @P0 LDG.E.128 R28, desc[UR6][R4.64] ;  /* 0x00000006041c0981 */ /* 0x010362000c1e1d00 */
[----:B------:R-:W-:-:S03]  /*02d0*/  @P1 IMAD.WIDE.U32 R12, R25, 0x20, R8 ;  /* 0x00000020190c1825 */ /* 0x000fc600078e0008 */
[----:B------:R1:W5:Y:S01]  /*02e0*/  @P0 LDG.E.128 R32, desc[UR6][R4.64+0x10] ;  /* 0x0000100604200981 */ /* 0x000362000c1e1d00 */
[C---:B------:R-:W-:Y:S01]  /*02f0*/  @P1 IMAD.WIDE.U32 R14, R25.reuse, 0x20, R10 ;  /* 0x00000020190e1825 */ /* 0x040fe200078e000a */
[----:B------:R-:W-:Y:S01]  /*0300*/  @P1 IADD3 R25, PT, PT, R25, 0x20, RZ ;  /* 0x0000002019191810 */ /* 0x000fe20007ffe0ff */
[----:B------:R-:W4:Y:S03]  /*0310*/  @P3 LDC.64 R20, c[0x0][0x3d0] ;  /* 0x0000f400ff143b82 */ /* 0x000f260000000a00 */
[----:B------:R1:W5:Y:S01]  /*0320*/  @P1 LDG.E.128 R36, desc[UR6][R14.64] ;  /* 0x000000060e241981 */ /* 0x000362000c1e1d00 */
[----:B------:R-:W-:-:S03]  /*0330*/  @P2 IMAD.WIDE.U32 R16, R25, 0x20, R16 ;  /* 0x0000002019102825 */ /* 0x000fc600078e0010 */
[----:B------:R1:W5:Y:S01]  /*0340*/  @P1 LDG.E.128 R40, desc[UR6][R14.64+0x10] ;  /* 0x000010060e281981 */ /* 0x000362000c1e1d00 */
[----:B------:R-:W1:Y:S01]  /*0350*/  @P3 LDC.64 R22, c[0x0][0x3e8] ;  /* 0x0000fa00ff163b82 */ /* 0x000e620000000a00 */
[C---:B0-----:R-:W-:Y:S01]  /*0360*/  @P2 IMAD.WIDE.U32 R18, R25.reuse, 0x20, R18 ;  /* 0x0000002019122825 */ /* 0x041fe200078e0012 */
[----:B------:R-:W-:-:S04]  /*0370*/  @P2 IADD3 R25, PT, PT, R25, 0x20, RZ ;  /* 0x0000002019192810 */ /* 0x000fc80007ffe0ff */
[----:B------:R0:W5:Y:S04]  /*0380*/  @P2 LDG.E.128 R44, desc[UR6][R18.64] ;  /* 0x00000006122c2981 */ /* 0x000168000c1e1d00 */
[----:B------:R0:W5:Y:S01]  /*0390*/  @P2 LDG.E.128 R48, desc[UR6][R18.64+0x10] ;  /* 0x0000100612302981 */ /* 0x000162000c1e1d00 */
[----:B----4-:R-:W-:-:S05]  /*03a0*/  @P3 IMAD.WIDE.U32 R8, R25, 0x20, R20 ;  /* 0x0000002019083825 */ /* 0x010fca00078e0014 */
[----:B------:R0:W5:Y:S01]  /*03b0*/  @P3 LDG.E.128 R248, desc[UR6][R8.64] ;  /* 0x0000000608f83981 */ /* 0x000162000c1e1d00 */
[----:B-1----:R-:W-:-:S03]  /*03c0*/  @P3 IMAD.WIDE.U32 R10, R25, 0x20, R22 ;  /* 0x00000020190a3825 */ /* 0x002fc600078e0016 */
[----:B------:R0:W5:Y:S04]  /*03d0*/  @P3 LDG.E.128 R244, desc[UR6][R8.64+0x10] ;  /* 0x0000100608f43981 */ /* 0x000168000c1e1d00 */
[----:B------:R0:W5:Y:S04]  /*03e0*/  @P3 LDG.E.128 R52, desc[UR6][R10.64] ;  /* 0x000000060a343981 */ /* 0x000168000c1e1d00 */
[----:B------:R0:W5:Y:S04]  /*03f0*/  @P3 LDG.E.128 R56, desc[UR6][R10.64+0x10] ;  /* 0x000010060a383981 */ /* 0x000168000c1e1d00 */
[----:B---3--:R-:W3:Y:S04]  /*0400*/  @P2 LDG.E.128 R60, desc[UR6][R16.64+0x10] ;  /* 0x00001006103c2981 */ /* 0x008ee8000c1e1d00 */
[----:B--2---:R-:W2:Y:S04]  /*0410*/  @P0 LDG.E.128 R80, desc[UR6][R2.64] ;  /* 0x0000000602500981 */ /* 0x004ea8000c1e1d00 */
[----:B------:R-:W4:Y:S04]  /*0420*/  @P2 LDG.E.128 R64, desc[UR6][R16.64] ;  /* 0x0000000610402981 */ /* 0x000f28000c1e1d00 */
[----:B------:R-:W4:Y:S04]  /*0430*/  @P0 LDG.E.128 R76, desc[UR6][R2.64+0x10] ;  /* 0x00001006024c0981 */ /* 0x000f28000c1e1d00 */
[----:B------:R-:W4:Y:S04]  /*0440*/  @P1 LDG.E.128 R72, desc[UR6][R12.64] ;  /* 0x000000060c481981 */ /* 0x000f28000c1e1d00 */
[----:B------:R-:W4:Y:S01]  /*0450*/  @P1 LDG.E.128 R68, desc[UR6][R12.64+0x10] ;  /* 0x000010060c441981 */ /* 0x000f22000c1e1d00 */
        /* <DEDUP_REMOVED lines=42> */
[----:B---3--:R1:W-:Y:S04]  /*0700*/  @P2 STL.64 [R1], R60 ;  /* 0x0000003c01002387 */ /* 0x0083e80000100a00 */
[----:B------:R3:W-:Y:S04]  /*0710*/  @P2 STL.64 [R1+0x8], R62 ;  /* 0x0000083e01002387 */ /* 0x0007e80000100a00 */
[----:B--2---:R-:W-:Y:S04]  /*0720*/  @P0 STL.64 [R1+0x50], R80 ;  /* 0x0000505001000387 */ /* 0x004fe80000100a00 */
[----:B------:R-:W-:Y:S04]  /*0730*/  @P0 STL.64 [R1+0x58], R82 ;  /* 0x0000585201000387 */ /* 0x000fe80000100a00 */
[----:B----4-:R2:W-:Y:S04]  /*0740*/  @P2 STL.64 [R1+0x10], R64 ;  /* 0x0000104001002387 */ /* 0x0105e80000100a00 */
[----:B------:R4:W-:Y:S04]  /*0750*/  @P2 STL.64 [R1+0x18], R66 ;  /* 0x0000184201002387 */ /* 0x0009e80000100a00 */
[----:B------:R0:W-:Y:S04]  /*0760*/  @P0 STL.64 [R1+0x40], R76 ;  /* 0x0000404c01000387 */ /* 0x0001e80000100a00 */
[----:B------:R0:W-:Y:S01]  /*0770*/  @P0 STL.64 [R1+0x48], R78 ;  /* 0x0000484e01000387 */ /* 0x0001e20000100a00 */
[----:B------:R-:W-:-:S03]  /*0780*/  ISETP.GE.AND P0, PT, R6, UR5, PT ;  /* 0x0000000506007c0c */ /* 0x000fc6000bf06270 */
[----:B------:R0:W-:Y:S01]  /*0790*/  @P1 STL.64 [R1+0x30], R72 ;  /* 0x0000304801001387 */ /* 0x0001e20000100a00 */
[----:B-1----:R-:W-:-:S03]  /*07a0*/  CS2R R60, SRZ ;  /* 0x00000000003c7805 */ /* 0x002fc6000001ff00 */
[----:B------:R1:W-:Y:S01]  /*07b0*/  @P1 STL.64 [R1+0x38], R74 ;  /* 0x0000384a01001387 */ /* 0x0003e20000100a00 */
[----:B---3--:R-:W-:Y:S02]  /*07c0*/  CS2R R62, SRZ ;  /* 0x00000000003e7805 */ /* 0x008fe4000001ff00 */
[----:B--2---:R-:W-:Y:S01]  /*07d0*/  CS2R R64, SRZ ;  /* 0x0000000000407805 */ /* 0x004fe2000001ff00 */
[----:B------:R2:W-:Y:S01]  /*07e0*/  @P1 STL.64 [R1+0x20], R68 ;  /* 0x0000204401001387 */ /* 0x0005e20000100a00 */
[----:B----4-:R-:W-:Y:S02]  /*07f0*/  CS2R R66, SRZ ;  /* 0x0000000000427805 */ /* 0x010fe4000001ff00 */
[----:B0-----:R-:W-:Y:S02]  /*0800*/  CS2R R76, SRZ ;  /* 0x00000000004c7805 */ /* 0x001fe4000001ff00 */
[----:B------:R-:W-:Y:S01]  /*0810*/  CS2R R78, SRZ ;  /* 0x00000000004e7805 */ /* 0x000fe2000001ff00 */
[----:B------:R0:W-:Y:S01]  /*0820*/  @P1 STL.64 [R1+0x28], R70 ;  /* 0x0000284601001387 */ /* 0x0001e20000100a00 */
[----:B------:R-:W-:-:S02]  /*0830*/  CS2R R72, SRZ ;  /* 0x0000000000487805 */ /* 0x000fc4000001ff00 */
[----:B-1----:R-:W-:Y:S02]  /*0840*/  CS2R R74, SRZ ;  /* 0x00000000004a7805 */ /* 0x002fe4000001ff00 */
[----:B--2---:R-:W-:Y:S02]  /*0850*/  CS2R R68, SRZ ;  /* 0x0000000000447805 */ /* 0x004fe4000001ff00 */
[----:B0-----:R-:W-:Y:S01]  /*0860*/  CS2R R70, SRZ ;  /* 0x0000000000467805 */ /* 0x001fe2000001ff00 */
[----:B------:R-:W-:Y:S06]  /*0870*/  @P0 BRA `(.L_x_3878) ;  /* 0x0000009000700947 */ /* 0x000fec0003800000 */
        /* <DEDUP_REMOVED lines=48> */
.L_x_3981:
[----:B------:R-:W0:Y:S08]  /*0b80*/  LDC.64 R2, c[0x0][0x3f8] ;  /* 0x0000fe00ff027b82 */ /* 0x000e300000000a00 */
[----:B------:R-:W1:Y:S01]  /*0b90*/  LDC.64 R16, c[0x0][0x3f0] ;  /* 0x0000fc00ff107b82 */ /* 0x000e620000000a00 */
[----:B0-----:R-:W-:-:S05]  /*0ba0*/  IMAD.WIDE R2, R6, 0x4, R2 ;  /* 0x0000000406027825 */ /* 0x001fca00078e0202 */
[----:B------:R0:W2:Y:S01]  /*0bb0*/  LDG.E R5, desc[UR6][R2.64] ;  /* 0x0000000602057981 */ /* 0x0000a2000c1e1900 */
[C---:B-1----:R-:W-:Y:S01]  /*0bc0*/  IMAD.WIDE R16, R6.reuse, 0x4, R16 ;  /* 0x0000000406107825 */ /* 0x042fe200078e0210 */
[----:B------:R-:W-:Y:S04]  /*0bd0*/  BSSY.RECONVERGENT B1, `(.L_x_3879) ;  /* 0x00001d2000017945 */ /* 0x000fe80003800200 */
[----:B-----5:R1:W5:Y:S01]  /*0be0*/  LDG.E R241, desc[UR6][R16.64] ;  /* 0x0000000610f17981 */ /* 0x020362000c1e1900 */
[----:B0-----:R-:W0:Y:S02]  /*0bf0*/  LDC.64 R2, c[0x0][0x3c8] ;  /* 0x0000f200ff027b82 */ /* 0x001e240000000a00 */
[----:B0-----:R-:W-:-:S05]  /*0c00*/  IMAD.WIDE R2, R6, 0x4, R2 ;  /* 0x0000000406027825 */ /* 0x001fca00078e0202 */
[----:B------:R0:W5:Y:S01]  /*0c10*/  LDG.E R4, desc[UR6][R2.64] ;  /* 0x0000000602047981 */ /* 0x000162000c1e1900 */
[----:B-1----:R-:W-:Y:S02]  /*0c20*/  CS2R R16, SRZ ;  /* 0x0000000000107805 */ /* 0x002fe4000001ff00 */
[----:B--2---:R-:W-:-:S13]  /*0c30*/  ISETP.GE.AND P1, PT, R5, 0x1, PT ;  /* 0x000000010500780c */ /* 0x004fda0003f26270 */
[----:B0-----:R-:W-:Y:S05]  /*0c40*/  @!P1 BRA `(.L_x_3880) ;  /* 0x0000001800b09947 */ /* 0x001fea0003800000 */
[----:B------:R-:W0:Y:S02]  /*0c50*/  LDC.64 R2, c[0x0][0x3c0] ;  /* 0x0000f000ff027b82 */ /* 0x000e240000000a00 */
[----:B0-----:R-:W-:-:S06]  /*0c60*/  IMAD.WIDE R2, R6, 0x4, R2 ;  /* 0x0000000406027825 */ /* 0x001fcc00078e0202 */
[----:B------:R0:W2:Y:S01]  /*0c70*/  LDG.E R3, desc[UR6][R2.64] ;  /* 0x0000000602037981 */ /* 0x0000a2000c1e1900 */
[----:B------:R-:W-:Y:S01]  /*0c80*/  MOV R238, UR13 ;  /* 0x0000000d00ee7c02 */ /* 0x000fe20008000f00 */
[----:B------:R-:W-:Y:S01]  /*0c90*/  BSSY.RECONVERGENT B2, `(.L_x_3881) ;  /* 0x000007a000027945 */ /* 0x000fe20003800200 */
[C---:B------:R-:W-:Y:S01]  /*0ca0*/  ISETP.GE.U32.AND P5, PT, R7.reuse, 0x20, PT ;  /* 0x000000200700780c */ /* 0x040fe20003fa6070 */
[----:B------:R-:W1:Y:S01]  /*0cb0*/  S2R R242, SR_TID.X ;  /* 0x0000000000f27919 */ /* 0x000e620000002100 */
[----:B------:R-:W-:Y:S01]  /*0cc0*/  ISETP.NE.AND P0, PT, RZ, UR8, PT ;  /* 0x00000008ff007c0c */ /* 0x000fe2000bf05270 */
[----:B------:R-:W-:Y:S01]  /*0cd0*/  IMAD R16, R6, R238, RZ ;  /* 0x000000ee06107224 */ /* 0x000fe200078e02ff */
[C---:B------:R-:W-:Y:S02]  /*0ce0*/  ISETP.GE.U32.AND P4, PT, R7.reuse, 0x40, PT ;  /* 0x000000400700780c */ /* 0x040fe40003f86070 */
[----:B------:R-:W-:Y:S02]  /*0cf0*/  ISETP.GE.U32.AND P3, PT, R7, 0x60, PT ;  /* 0x000000600700780c */ /* 0x000fe40003f66070 */
[----:B0-----:R-:W-:-:S02]  /*0d00*/  IADD3 R2, PT, PT, R5, -0x1, RZ ;  /* 0xffffffff05027810 */ /* 0x001fc40007ffe0ff */
[----:B------:R-:W-:Y:S02]  /*0d10*/  SHF.R.S32.HI R17, RZ, 0x1f, R16 ;  /* 0x0000001fff117819 */ /* 0x000fe40000011410 */
[----:B------:R-:W-:Y:S01]  /*0d20*/  ISETP.GE.U32.AND P2, PT, R7, 0x80, PT ;  /* 0x000000800700780c */ /* 0x000fe20003f46070 */
[----:B------:R-:W-:Y:S01]  /*0d30*/  IMAD R2, R2, R238, RZ ;  /* 0x000000ee02027224 */ /* 0x000fe200078e02ff */
[----:B------:R-:W-:-:S04]  /*0d40*/  LEA.HI R16, R17, R16, RZ, 0x3 ;  /* 0x0000001011107211 */ /* 0x000fc800078f18ff */
[----:B------:R-:W-:-:S04]  /*0d50*/  SHF.R.S32.HI R17, RZ, 0x1f, R2 ;  /* 0x0000001fff117819 */ /* 0x000fc80000011402 */
[----:B------:R-:W-:Y:S02]  /*0d60*/  LEA.HI R2, R17, R2, RZ, 0x3 ;  /* 0x0000000211027211 */ /* 0x000fe400078f18ff */
[----:B-1----:R-:W-:-:S04]  /*0d70*/  LOP3.LUT R239, R242, 0x1f, RZ, 0xc0, !PT ;  /* 0x0000001ff2ef7812 */ /* 0x002fc800078ec0ff */
[-C--:B------:R-:W-:Y:S02]  /*0d80*/  LEA.HI.SX32 R240, R16, R239.reuse, 0x1d ;  /* 0x000000ef10f07211 */ /* 0x080fe400078feaff */
[----:B------:R-:W-:Y:S02]  /*0d90*/  CS2R R16, SRZ ;  /* 0x0000000000107805 */ /* 0x000fe4000001ff00 */
[----:B------:R-:W-:Y:S02]  /*0da0*/  LEA.HI.SX32 R188, R2, R239, 0x1d ;  /* 0x000000ef02bc7211 */ /* 0x000fe400078feaff */
[----:B------:R-:W-:Y:S02]  /*0db0*/  MOV R2, R240 ;  /* 0x000000f000027202 */ /* 0x000fe40000000f00 */
[----:B--2---:R-:W-:Y:S01]  /*0dc0*/  FSEL R3, R3, RZ, !P0 ;  /* 0x000000ff03037208 */ /* 0x004fe20004000000 */
[----:B------:R-:W-:Y:S06]  /*0dd0*/  @!P5 BRA `(.L_x_3882) ;  /* 0x000000040094d947 */ /* 0x000fec0003800000 */
        /* <DEDUP_REMOVED lines=10> */
[----:B------:R-:W4:Y:S01]  /*0e80*/  LDL R183, [R1+0x4c] ;  /* 0x00004c0001b77983 */ /* 0x000f220000100800 */
[----:B-1----:R-:W-:-:S03]  /*0e90*/  IMAD.WIDE.U32 R12, R188, 0x10, R12 ;  /* 0x00000010bc0c7825 */ /* 0x002fc600078e000c */
[----:B------:R-:W2:Y:S04]  /*0ea0*/  LDG.E.128 R8, desc[UR6][R8.64] ;  /* 0x0000000608087981 */ /* 0x000ea8000c1e1d00 */
        /* <DEDUP_REMOVED lines=11> */
[----:B------:R-:W-:-:S02]  /*0f60*/  SHF.L.U32 R180, R9, 0x10, RZ ;  /* 0x0000001009b47819 */ /* 0x000fc400000006ff */
[----:B------:R-:W-:Y:S02]  /*0f70*/  PRMT R20, R10, 0x7632, R20 ;  /* 0x000076320a147816 */ /* 0x000fe40000000014 */
[----:B------:R-:W-:Y:S02]  /*0f80*/  SHF.L.U32 R22, R18, 0x10, RZ ;  /* 0x0000001012167819 */ /* 0x000fe400000006ff */
[----:B------:R-:W-:Y:S02]  /*0f90*/  SHF.L.U32 R10, R10, 0x10, RZ ;  /* 0x000000100a0a7819 */ /* 0x000fe400000006ff */
[C---:B---3--:R-:W-:Y:S02]  /*0fa0*/  PRMT R182, R15.reuse, 0x7632, R182 ;  /* 0x000076320fb67816 */ /* 0x048fe400000000b6 */
[----:B------:R-:W-:Y:S01]  /*0fb0*/  SHF.L.U32 R9, R15, 0x10, RZ ;  /* 0x000000100f097819 */ /* 0x000fe200000006ff */
[----:B------:R-:W-:Y:S01]  /*0fc0*/  FADD.FTZ R15, -R3, R8 ;  /* 0x00000008030f7221 */ /* 0x000fe20000010100 */
[----:B------:R-:W-:-:S02]  /*0fd0*/  SHF.L.U32 R21, R11, 0x10, RZ ;  /* 0x000000100b157819 */ /* 0x000fc400000006ff */
[----:B0-----:R-:W-:Y:S02]  /*0fe0*/  PRMT R16, R11, 0x7632, R16 ;  /* 0x000076320b107816 */ /* 0x001fe40000000010 */
[----:B------:R-:W-:Y:S01]  /*0ff0*/  SHF.L.U32 R8, R0, 0x10, RZ ;  /* 0x0000001000087819 */ /* 0x000fe200000006ff */
[----:B------:R-:W-:Y:S01]  /*1000*/  FADD.FTZ R22, -R3, R22 ;  /* 0x0000001603167221 */ /* 0x000fe20000010100 */
[C---:B------:R-:W-:Y:S02]  /*1010*/  PRMT R17, R12.reuse, 0x7632, R17 ;  /* 0x000076320c117816 */ /* 0x040fe40000000011 */
[----:B------:R-:W-:Y:S02]  /*1020*/  SHF.L.U32 R23, R12, 0x10, RZ ;  /* 0x000000100c177819 */ /* 0x000fe400000006ff */
[C---:B------:R-:W-:Y:S02]  /*1030*/  PRMT R19, R13.reuse, 0x7632, R19 ;  /* 0x000076320d137816 */ /* 0x040fe40000000013 */
[----:B------:R-:W-:Y:S01]  /*1040*/  SHF.L.U32 R12, R13, 0x10, RZ ;  /* 0x000000100d0c7819 */ /* 0x000fe200000006ff */
[C---:B------:R-:W-:Y:S01]  /*1050*/  FADD.FTZ R13, -R3.reuse, R10 ;  /* 0x0000000a030d7221 */ /* 0x040fe20000010100 */
[C---:B------:R-:W-:Y:S01]  /*1060*/  PRMT R181, R14.reuse, 0x7632, R181 ;  /* 0x000076320eb57816 */ /* 0x040fe200000000b5 */
[C---:B------:R-:W-:Y:S01]  /*1070*/  FADD.FTZ R10, -R3.reuse, R21 ;  /* 0x00000015030a7221 */ /* 0x040fe20000010100 */
[----:B------:R-:W-:Y:S01]  /*1080*/  SHF.L.U32 R11, R14, 0x10, RZ ;  /* 0x000000100e0b7819 */ /* 0x000fe200000006ff */
[C---:B------:R-:W-:Y:S01]  /*1090*/  FADD.FTZ R14, -R3.reuse, R180 ;  /* 0x000000b4030e7221 */ /* 0x040fe20000010100 */
[----:B------:R-:W-:Y:S01]  /*10a0*/  SHF.L.U32 R18, R20, 0x10, RZ ;  /* 0x0000001014127819 */ /* 0x000fe200000006ff */
[----:B-----5:R-:W-:Y:S01]  /*10b0*/  FMUL.FTZ R0, R4, R15 ;  /* 0x0000000f04007220 */ /* 0x020fe20000410000 */
[----:B------:R-:W-:Y:S01]  /*10c0*/  SHF.L.U32 R20, R16, 0x10, RZ ;  /* 0x0000001010147819 */ /* 0x000fe200000006ff */
[----:B------:R-:W-:Y:S01]  /*10d0*/  FADD.FTZ R180, -R3, R8 ;  /* 0x0000000803b47221 */ /* 0x000fe20000010100 */
[----:B------:R-:W-:Y:S01]  /*10e0*/  SHF.L.U32 R21, R17, 0x10, RZ ;  /* 0x0000001011157819 */ /* 0x000fe200000006ff */
[----:B------:R-:W-:Y:S01]  /*10f0*/  FMUL.FTZ R15, R237, R23 ;  /* 0x00000017ed0f7220 */ /* 0x000fe20000410000 */
[C---:B------:R-:W-:Y:S01]  /*1100*/  FMUL.FTZ R8, R4.reuse, R22 ;  /* 0x0000001604087220 */ /* 0x040fe20000410000 */
[----:B------:R-:W-:Y:S01]  /*1110*/  FMUL.FTZ R14, R4, R14 ;  /* 0x0000000e040e7220 */ /* 0x000fe20000410000 */
[----:B------:R-:W-:Y:S01]  /*1120*/  FADD.FTZ R22, -R3, R20 ;  /* 0x0000001403167221 */ /* 0x000fe20000010100 */
[----:B------:R-:W-:Y:S01]  /*1130*/  FADD.FTZ R101, R101, R21 ;  /* 0x0000001565657221 */ /* 0x000fe20000010000 */
[-C--:B------:R-:W-:Y:S01]  /*1140*/  FFMA.FTZ R61, R8, R21.reuse, R61 ;  /* 0x00000015083d7223 */ /* 0x080fe2000001003d */
[----:B------:R-:W-:Y:S01]  /*1150*/  FMUL.FTZ R237, R186, R21 ;  /* 0x00000015baed7220 */ /* 0x000fe20000410000 */
[----:B------:R-:W-:Y:S01]  /*1160*/  FADD.FTZ R20, RZ, R15 ;  /* 0x0000000fff147221 */ /* 0x000fe20000010000 */
[----:B------:R-:W-:Y:S01]  /*1170*/  FADD.FTZ R100, R100, R23 ;  /* 0x0000001764647221 */ /* 0x000fe20000010000 */
[C---:B------:R-:W-:Y:S01]  /*1180*/  FFMA.FTZ R60, R0.reuse, R23, R60 ;  /* 0x00000017003c7223 */ /* 0x040fe2000001003c */
[----:B------:R-:W-:Y:S01]  /*1190*/  FFMA.FTZ R21, R0, R15, RZ ;  /* 0x0000000f00157223 */ /* 0x000fe200000100ff */
[----:B------:R-:W-:Y:S01]  /*11a0*/  SHF.L.U32 R19, R19, 0x10, RZ ;  /* 0x0000001013137819 */ /* 0x000fe200000006ff */
[----:B------:R-:W-:Y:S01]  /*11b0*/  FADD.FTZ R23, -R3, R18 ;  /* 0x0000001203177221 */ /* 0x000fe20000010100 */
[----:B------:R-:W-:Y:S01]  /*11c0*/  FADD.FTZ R102, R102, R12 ;  /* 0x0000000c66667221 */ /* 0x000fe20000010000 */
[----:B------:R-:W-:Y:S01]  /*11d0*/  FFMA.FTZ R62, R14, R12, R62 ;  /* 0x0000000c0e3e7223 */ /* 0x000fe2000001003e */
[----:B------:R-:W-:Y:S01]  /*11e0*/  FMUL.FTZ R18, R4, R180 ;  /* 0x000000b404127220 */ /* 0x000fe20000410000 */
[----:B----4-:R-:W-:Y:S01]  /*11f0*/  FMUL.FTZ R12, R252, R12 ;  /* 0x0000000cfc0c7220 */ /* 0x010fe20000410000 */
[----:B------:R-:W-:Y:S01]  /*1200*/  FADD.FTZ R20, R20, R237 ;  /* 0x000000ed14147221 */ /* 0x000fe20000010000 */
[----:B------:R-:W-:Y:S01]  /*1210*/  FFMA.FTZ R21, R8, R237, R21 ;  /* 0x000000ed08157223 */ /* 0x000fe20000010015 */
[----:B------:R-:W-:Y:S01]  /*1220*/  FMUL.FTZ R13, R4, R13 ;  /* 0x0000000d040d7220 */ /* 0x000fe20000410000 */
        /* <DEDUP_REMOVED lines=31> */
[----:B------:R-:W-:-:S07]  /*1420*/  FFMA.FTZ R16, R22, R23, R16 ;  /* 0x0000001716107223 */ /* 0x000fce0000010010 */
.L_x_3882:
[----:B------:R-:W-:Y:S05]  /*1430*/  BSYNC.RECONVERGENT B2 ;  /* 0x0000000000027941 */ /* 0x000fea0003800200 */
.L_x_3881:
[----:B------:R-:W-:Y:S04]  /*1440*/  BSSY.RECONVERGENT B2, `(.L_x_3883) ;  /* 0x0000067000027945 */ /* 0x000fe80003800200 */
[----:B------:R-:W-:Y:S05]  /*1450*/  @!P4 BRA `(.L_x_3884) ;  /* 0x000000040094c947 */ /* 0x000fea0003800000 */
[----:B------:R-:W0:Y:S01]  /*1460*/  LDC.64 R180, c[0x0][0x3a8] ;  /* 0x0000ea00ffb47b82 */ /* 0x000e220000000a00 */
[----:B------:R-:W2:Y:S04]  /*1470*/  LDL R204, [R1+0x34] ;  /* 0x0000340001cc7983 */ /* 0x000ea80000100800 */
[----:B------:R-:W3:Y:S03]  /*1480*/  LDL R202, [R1+0x20] ;  /* 0x0000200001ca7983 */ /* 0x000ee60000100800 */
[----:B------:R-:W1:Y:S01]  /*1490*/  LDC.64 R184, c[0x0][0x428] ;  /* 0x00010a00ffb87b82 */ /* 0x000e620000000a00 */
[----:B------:R-:W4:Y:S04]  /*14a0*/  LDL R205, [R1+0x3c] ;  /* 0x00003c0001cd7983 */ /* 0x000f280000100800 */
[----:B------:R-:W3:Y:S04]  /*14b0*/  LDL R203, [R1+0x28] ;  /* 0x0000280001cb7983 */ /* 0x000ee80000100800 */
[----:B------:R-:W4:Y:S04]  /*14c0*/  LDL R252, [R1+0x24] ;  /* 0x0000240001fc7983 */ /* 0x000f280000100800 */
[----:B------:R-:W4:Y:S01]  /*14d0*/  LDL R243, [R1+0x2c] ;  /* 0x00002c0001f37983 */ /* 0x000f220000100800 */
        /* <DEDUP_REMOVED lines=9> */
[----:B--2---:R-:W-:Y:S02]  /*1570*/  PRMT R193, R182, 0x7632, R193 ;  /* 0x00007632b6c17816 */ /* 0x004fe400000000c1 */
[C---:B------:R-:W-:Y:S02]  /*1580*/  PRMT R192, R180.reuse, 0x7632, R192 ;  /* 0x00007632b4c07816 */ /* 0x040fe400000000c0 */
[----:B------:R-:W-:Y:S02]  /*1590*/  SHF.L.U32 R195, R180, 0x10, RZ ;  /* 0x00000010b4c37819 */ /* 0x000fe400000006ff */
[C---:B---3--:R-:W-:Y:S02]  /*15a0*/  PRMT R200, R186.reuse, 0x7632, R200 ;  /* 0x00007632bac87816 */ /* 0x048fe400000000c8 */
[----:B------:R-:W-:Y:S02]  /*15b0*/  SHF.L.U32 R180, R186, 0x10, RZ ;  /* 0x00000010bab47819 */ /* 0x000fe400000006ff */
[----:B------:R-:W-:-:S02]  /*15c0*/  SHF.L.U32 R186, R193, 0x10, RZ ;  /* 0x00000010c1ba7819 */ /* 0x000fc400000006ff */
[----:B------:R-:W2:Y:S01]  /*15d0*/  LDL R193, [R1+0x30] ;  /* 0x0000300001c17983 */ /* 0x000ea20000100800 */
[C---:B------:R-:W-:Y:S02]  /*15e0*/  PRMT R198, R184.reuse, 0x7632, R198 ;  /* 0x00007632b8c67816 */ /* 0x040fe400000000c6 */
[----:B0-----:R-:W-:Y:S01]  /*15f0*/  SHF.L.U32 R191, R184, 0x10, RZ ;  /* 0x00000010b8bf7819 */ /* 0x001fe200000006ff */
[----:B------:R-:W-:Y:S02]  /*1600*/  FADD.FTZ R184, -R3, R195 ;  /* 0x000000c303b87221 */ /* 0x000fe40000010100 */
[----:B------:R-:W3:Y:S01]  /*1610*/  LDL R195, [R1+0x38] ;  /* 0x0000380001c37983 */ /* 0x000ee20000100800 */
[C---:B------:R-:W-:Y:S02]  /*1620*/  PRMT R190, R181.reuse, 0x7632, R190 ;  /* 0x00007632b5be7816 */ /* 0x040fe400000000be */
[----:B------:R-:W-:Y:S02]  /*1630*/  SHF.L.U32 R196, R181, 0x10, RZ ;  /* 0x00000010b5c47819 */ /* 0x000fe400000006ff */
[----:B------:R-:W-:-:S02]  /*1640*/  PRMT R199, R185, 0x7632, R199 ;  /* 0x00007632b9c77816 */ /* 0x000fc400000000c7 */
[----:B------:R-:W-:Y:S02]  /*1650*/  SHF.L.U32 R181, R185, 0x10, RZ ;  /* 0x00000010b9b57819 */ /* 0x000fe400000006ff */
[----:B------:R-:W-:Y:S02]  /*1660*/  SHF.L.U32 R194, R182, 0x10, RZ ;  /* 0x00000010b6c27819 */ /* 0x000fe400000006ff */
[----:B------:R-:W-:Y:S01]  /*1670*/  SHF.L.U32 R185, R190, 0x10, RZ ;  /* 0x00000010beb97819 */ /* 0x000fe200000006ff */
[----:B-----5:R-:W-:Y:S01]  /*1680*/  FMUL.FTZ R190, R4, R184 ;  /* 0x000000b804be7220 */ /* 0x020fe20000410000 */
[C---:B------:R-:W-:Y:S02]  /*1690*/  PRMT R182, R183.reuse, 0x7632, R182 ;  /* 0x00007632b7b67816 */ /* 0x040fe400000000b6 */
[----:B------:R-:W-:Y:S02]  /*16a0*/  SHF.L.U32 R197, R192, 0x10, RZ ;  /* 0x00000010c0c57819 */ /* 0x000fe400000006ff */
[----:B------:R-:W-:Y:S01]  /*16b0*/  SHF.L.U32 R183, R183, 0x10, RZ ;  /* 0x00000010b7b77819 */ /* 0x000fe200000006ff */
[----:B------:R-:W-:Y:S01]  /*16c0*/  FADD.FTZ R108, R108, R191 ;  /* 0x000000bf6c6c7221 */ /* 0x000fe20000010000 */
[----:B------:R-:W-:Y:S01]  /*16d0*/  SHF.L.U32 R184, R198, 0x10, RZ ;  /* 0x00000010c6b87819 */ /* 0x000fe200000006ff */
[----:B------:R-:W-:Y:S01]  /*16e0*/  FFMA.FTZ R68, R190, R191, R68 ;  /* 0x000000bfbe447223 */ /* 0x000fe20000010044 */
[C---:B------:R-:W-:Y:S01]  /*16f0*/  FADD.FTZ R192, -R3.reuse, R196 ;  /* 0x000000c403c07221 */ /* 0x040fe20000010100 */
[C---:B------:R-:W-:Y:S01]  /*1700*/  FADD.FTZ R198, -R3.reuse, R197 ;  /* 0x000000c503c67221 */ /* 0x040fe20000010100 */
[C---:B------:R-:W-:Y:S01]  /*1710*/  FADD.FTZ R196, -R3.reuse, R183 ;  /* 0x000000b703c47221 */ /* 0x040fe20000010100 */
[----:B------:R-:W-:Y:S01]  /*1720*/  FADD.FTZ R194, -R3, R194 ;  /* 0x000000c203c27221 */ /* 0x000fe20000010100 */
[----:B------:R-:W-:Y:S01]  /*1730*/  SHF.L.U32 R183, R182, 0x10, RZ ;  /* 0x00000010b6b77819 */ /* 0x000fe200000006ff */
[----:B------:R-:W-:Y:S01]  /*1740*/  FMUL.FTZ R198, R4, R198 ;  /* 0x000000c604c67220 */ /* 0x000fe20000410000 */
[----:B------:R-:W-:Y:S01]  /*1750*/  SHF.L.U32 R182, R199, 0x10, RZ ;  /* 0x00000010c7b67819 */ /* 0x000fe200000006ff */
[----:B------:R-:W-:Y:S01]  /*1760*/  FMUL.FTZ R199, R204, R184 ;  /* 0x000000b8ccc77220 */ /* 0x000fe20000410000 */
[----:B------:R-:W-:Y:S01]  /*1770*/  FMUL.FTZ R192, R4, R192 ;  /* 0x000000c004c07220 */ /* 0x000fe20000410000 */
[----:B------:R-:W-:Y:S01]  /*1780*/  PRMT R201, R187, 0x7632, R201 ;  /* 0x00007632bbc97816 */ /* 0x000fe200000000c9 */
[----:B------:R-:W-:Y:S01]  /*1790*/  FADD.FTZ R185, -R3, R185 ;  /* 0x000000b903b97221 */ /* 0x000fe20000010100 */
[----:B------:R-:W-:Y:S01]  /*17a0*/  FADD.FTZ R110, R110, R181 ;  /* 0x000000b56e6e7221 */ /* 0x000fe20000010000 */
[----:B------:R-:W-:Y:S01]  /*17b0*/  FFMA.FTZ R70, R192, R181, R70 ;  /* 0x000000b5c0467223 */ /* 0x000fe20000010046 */
[----:B------:R-:W-:Y:S01]  /*17c0*/  FADD.FTZ R112, R112, R180 ;  /* 0x000000b470707221 */ /* 0x000fe20000010000 */
[----:B------:R-:W-:Y:S01]  /*17d0*/  SHF.L.U32 R187, R187, 0x10, RZ ;  /* 0x00000010bbbb7819 */ /* 0x000fe200000006ff */
[----:B------:R-:W-:-:S04]  /*17e0*/  FADD.FTZ R186, -R3, R186 ;  /* 0x000000ba03ba7221 */ /* 0x000fc80000010100 */
[----:B------:R-:W-:Y:S01]  /*17f0*/  FMUL.FTZ R197, R203, R187 ;  /* 0x000000bbcbc57220 */ /* 0x000fe20000410000 */
[----:B------:R-:W-:Y:S01]  /*1800*/  FMUL.FTZ R196, R4, R196 ;  /* 0x000000c404c47220 */ /* 0x000fe20000410000 */
[----:B------:R-:W-:-:S04]  /*1810*/  FADD.FTZ R183, -R3, R183 ;  /* 0x000000b703b77221 */ /* 0x000fc80000010100 */
[----:B------:R-:W-:Y:S01]  /*1820*/  FMUL.FTZ R204, R4, R183 ;  /* 0x000000b704cc7220 */ /* 0x000fe20000410000 */
[----:B------:R-:W-:Y:S01]  /*1830*/  FADD.FTZ R114, R114, R187 ;  /* 0x000000bb72727221 */ /* 0x000fe20000010000 */
[----:B------:R-:W-:Y:S01]  /*1840*/  FFMA.FTZ R74, R196, R187, R74 ;  /* 0x000000bbc44a7223 */ /* 0x000fe2000001004a */
[----:B------:R-:W-:Y:S01]  /*1850*/  FADD.FTZ R109, R109, R184 ;  /* 0x000000b86d6d7221 */ /* 0x000fe20000010000 */
[----:B------:R-:W-:Y:S01]  /*1860*/  FFMA.FTZ R69, R198, R184, R69 ;  /* 0x000000b8c6457223 */ /* 0x000fe20000010045 */
[----:B------:R-:W-:Y:S01]  /*1870*/  FADD.FTZ R111, R111, R182 ;  /* 0x000000b66f6f7221 */ /* 0x000fe20000010000 */
[----:B------:R-:W-:Y:S02]  /*1880*/  IADD3 R188, PT, PT, R188, 0x20, RZ ;  /* 0x00000020bcbc7810 */ /* 0x000fe40007ffe0ff */
[----:B------:R-:W-:Y:S01]  /*1890*/  IADD3 R2, PT, PT, R2, 0x20, RZ ;  /* 0x0000002002027810 */ /* 0x000fe20007ffe0ff */
[----:B--2---:R-:W-:Y:S01]  /*18a0*/  FMUL.FTZ R191, R193, R191 ;  /* 0x000000bfc1bf7220 */ /* 0x004fe20000410000 */
[----:B------:R-:W-:-:S03]  /*18b0*/  FMUL.FTZ R193, R4, R194 ;  /* 0x000000c204c17220 */ /* 0x000fc60000410000 */
[----:B------:R-:W-:Y:S01]  /*18c0*/  FADD.FTZ R17, R17, R191 ;  /* 0x000000bf11117221 */ /* 0x000fe20000010000 */
[----:B------:R-:W-:Y:S01]  /*18d0*/  FFMA.FTZ R16, R190, R191, R16 ;  /* 0x000000bfbe107223 */ /* 0x000fe20000010010 */
[----:B---3--:R-:W-:Y:S02]  /*18e0*/  FMUL.FTZ R194, R195, R181 ;  /* 0x000000b5c3c27220 */ /* 0x008fe40000410000 */
[----:B------:R-:W-:Y:S01]  /*18f0*/  FADD.FTZ R17, R17, R199 ;  /* 0x000000c711117221 */ /* 0x000fe20000010000 */
[----:B------:R-:W-:Y:S01]  /*1900*/  FFMA.FTZ R16, R198, R199, R16 ;  /* 0x000000c7c6107223 */ /* 0x000fe20000010010 */
[-C--:B------:R-:W-:Y:S01]  /*1910*/  FFMA.FTZ R72, R193, R180.reuse, R72 ;  /* 0x000000b4c1487223 */ /* 0x080fe20000010048 */
[----:B------:R-:W-:Y:S01]  /*1920*/  FMUL.FTZ R195, R202, R180 ;  /* 0x000000b4cac37220 */ /* 0x000fe20000410000 */
[----:B------:R-:W-:Y:S01]  /*1930*/  SHF.L.U32 R181, R200, 0x10, RZ ;  /* 0x00000010c8b57819 */ /* 0x000fe200000006ff */
[----:B------:R-:W-:Y:S01]  /*1940*/  FMUL.FTZ R200, R4, R185 ;  /* 0x000000b904c87220 */ /* 0x000fe20000410000 */
[----:B------:R-:W-:Y:S01]  /*1950*/  SHF.L.U32 R180, R201, 0x10, RZ ;  /* 0x00000010c9b47819 */ /* 0x000fe200000006ff */
[----:B----4-:R-:W-:Y:S01]  /*1960*/  FMUL.FTZ R201, R205, R182 ;  /* 0x000000b6cdc97220 */ /* 0x010fe20000410000 */
[----:B------:R-:W-:Y:S01]  /*1970*/  FADD.FTZ R17, R17, R194 ;  /* 0x000000c211117221 */ /* 0x000fe20000010000 */
[----:B------:R-:W-:-:S03]  /*1980*/  FFMA.FTZ R16, R192, R194, R16 ;  /* 0x000000c2c0107223 */ /* 0x000fc60000010010 */
        /* <DEDUP_REMOVED lines=18> */
.L_x_3884:
[----:B------:R-:W-:Y:S05]  /*1ab0*/  BSYNC.RECONVERGENT B2 ;  /* 0x0000000000027941 */ /* 0x000fea0003800200 */
.L_x_3883:
[----:B------:R-:W-:Y:S04]  /*1ac0*/  BSSY.RECONVERGENT B2, `(.L_x_3885) ;  /* 0x0000067000027945 */ /* 0x000fe80003800200 */
[----:B------:R-:W-:Y:S05]  /*1ad0*/  @!P3 BRA `(.L_x_3886) ;  /* 0x000000040094b947 */ /* 0x000fea0003800000 */
[----:B------:R-:W0:Y:S01]  /*1ae0*/  LDC.64 R180, c[0x0][0x3a8] ;  /* 0x0000ea00ffb47b82 */ /* 0x000e220000000a00 */
[----:B------:R-:W2:Y:S04]  /*1af0*/  LDL R220, [R1+0x14] ;  /* 0x0000140001dc7983 */ /* 0x000ea80000100800 */
[----:B------:R-:W3:Y:S03]  /*1b00*/  LDL R218, [R1] ;  /* 0x0000000001da7983 */ /* 0x000ee60000100800 */
        /* <DEDUP_REMOVED lines=98> */
.L_x_3886:
[----:B------:R-:W-:Y:S05]  /*2130*/  BSYNC.RECONVERGENT B2 ;  /* 0x0000000000027941 */ /* 0x000fea0003800200 */
.L_x_3885:
        /* <DEDUP_REMOVED lines=11> */
[----:B------:R2:W5:Y:S02]  /*21f0*/  @P0 LDG.E.128 R176, desc[UR6][R188.64] ;  /* 0x00000006bcb00981 */ /* 0x000564000c1e1d00 */
[C---:B--2---:R-:W-:Y:S02]  /*2200*/  PRMT R188, R180.reuse, 0x7632, R188 ;  /* 0x00007632b4bc7816 */ /* 0x044fe400000000bc */
[----:B------:R-:W-:Y:S02]  /*2210*/  SHF.L.U32 R189, R180, 0x10, RZ ;  /* 0x00000010b4bd7819 */ /* 0x000fe400000006ff */
[C---:B------:R-:W-:Y:S02]  /*2220*/  PRMT R180, R181.reuse, 0x7632, R180 ;  /* 0x00007632b5b47816 */ /* 0x040fe400000000b4 */
[----:B------:R-:W-:Y:S01]  /*2230*/  SHF.L.U32 R223, R181, 0x10, RZ ;  /* 0x00000010b5df7819 */ /* 0x000fe200000006ff */
[----:B------:R-:W-:Y:S01]  /*2240*/  FADD.FTZ R189, -R3, R189 ;  /* 0x000000bd03bd7221 */ /* 0x000fe20000010100 */
[----:B------:R-:W-:-:S02]  /*2250*/  PRMT R181, R183, 0x7632, R181 ;  /* 0x00007632b7b57816 */ /* 0x000fc400000000b5 */
[----:B------:R-:W-:Y:S01]  /*2260*/  SHF.L.U32 R222, R183, 0x10, RZ ;  /* 0x00000010b7de7819 */ /* 0x000fe200000006ff */
[----:B------:R-:W-:Y:S01]  /*2270*/  FADD.FTZ R223, -R3, R223 ;  /* 0x000000df03df7221 */ /* 0x000fe20000010100 */
[----:B------:R-:W-:Y:S01]  /*2280*/  SHF.L.U32 R183, R188, 0x10, RZ ;  /* 0x00000010bcb77819 */ /* 0x000fe200000006ff */
[----:B-----5:R-:W-:Y:S01]  /*2290*/  FMUL.FTZ R189, R4, R189 ;  /* 0x000000bd04bd7220 */ /* 0x020fe20000410000 */
[----:B------:R-:W-:Y:S01]  /*22a0*/  SHF.L.U32 R188, R181, 0x10, RZ ;  /* 0x00000010b5bc7819 */ /* 0x000fe200000006ff */
[C-C-:B------:R-:W-:Y:S01]  /*22b0*/  FADD.FTZ R181, -R3.reuse, R222.reuse ;  /* 0x000000de03b57221 */ /* 0x140fe20000010100 */
[C---:B---3--:R-:W-:Y:S01]  /*22c0*/  PRMT R222, R184.reuse, 0x7632, R222 ;  /* 0x00007632b8de7816 */ /* 0x048fe200000000de */
[----:B------:R-:W-:Y:S01]  /*22d0*/  FADD.FTZ R183, -R3, R183 ;  /* 0x000000b703b77221 */ /* 0x000fe20000010100 */
[----:B------:R-:W-:Y:S01]  /*22e0*/  SHF.L.U32 R224, R184, 0x10, RZ ;  /* 0x00000010b8e07819 */ /* 0x000fe200000006ff */
[C---:B------:R-:W-:Y:S01]  /*22f0*/  FMUL.FTZ R223, R4.reuse, R223 ;  /* 0x000000df04df7220 */ /* 0x040fe20000410000 */
[C---:B------:R-:W-:Y:S01]  /*2300*/  PRMT R184, R185.reuse, 0x7632, R184 ;  /* 0x00007632b9b87816 */ /* 0x040fe200000000b8 */
[----:B------:R-:W-:Y:S01]  /*2310*/  FMUL.FTZ R228, R4, R183 ;  /* 0x000000b704e47220 */ /* 0x000fe20000410000 */
[----:B------:R-:W-:Y:S01]  /*2320*/  SHF.L.U32 R225, R185, 0x10, RZ ;  /* 0x00000010b9e17819 */ /* 0x000fe200000006ff */
[----:B------:R-:W-:Y:S01]  /*2330*/  FADD.FTZ R124, R124, R224 ;  /* 0x000000e07c7c7221 */ /* 0x000fe20000010000 */
[----:B------:R-:W-:Y:S01]  /*2340*/  SHF.L.U32 R185, R222, 0x10, RZ ;  /* 0x00000010deb97819 */ /* 0x000fe200000006ff */
[----:B------:R-:W-:Y:S01]  /*2350*/  FMUL.FTZ R222, R248, R224 ;  /* 0x000000e0f8de7220 */ /* 0x000fe20000410000 */
[----:B------:R-:W-:Y:S01]  /*2360*/  PRMT R2, R182, 0x7632, R2 ;  /* 0x00007632b6027816 */ /* 0x000fe20000000002 */
[----:B------:R-:W-:Y:S01]  /*2370*/  FADD.FTZ R126, R126, R225 ;  /* 0x000000e17e7e7221 */ /* 0x000fe20000010000 */
[----:B------:R-:W-:Y:S01]  /*2380*/  SHF.L.U32 R182, R182, 0x10, RZ ;  /* 0x00000010b6b67819 */ /* 0x000fe200000006ff */
[----:B------:R-:W-:Y:S01]  /*2390*/  FADD.FTZ R17, R17, R222 ;  /* 0x000000de11117221 */ /* 0x000fe20000010000 */
[----:B------:R-:W-:Y:S01]  /*23a0*/  SHF.L.U32 R180, R180, 0x10, RZ ;  /* 0x00000010b4b47819 */ /* 0x000fe200000006ff */
[----:B------:R-:W-:Y:S01]  /*23b0*/  FMUL.FTZ R230, R249, R185 ;  /* 0x000000b9f9e67220 */ /* 0x000fe20000410000 */
[----:B------:R-:W-:Y:S01]  /*23c0*/  SHF.L.U32 R2, R2, 0x10, RZ ;  /* 0x0000001002027819 */ /* 0x000fe200000006ff */
[----:B------:R-:W-:Y:S01]  /*23d0*/  FFMA.FTZ R16, R189, R222, R16 ;  /* 0x000000debd107223 */ /* 0x000fe20000010010 */
[----:B------:R-:W-:Y:S01]  /*23e0*/  FADD.FTZ R182, -R3, R182 ;  /* 0x000000b603b67221 */ /* 0x000fe20000010100 */
[----:B------:R-:W-:Y:S01]  /*23f0*/  SHF.L.U32 R184, R184, 0x10, RZ ;  /* 0x00000010b8b87819 */ /* 0x000fe200000006ff */
[-C--:B------:R-:W-:Y:S01]  /*2400*/  FFMA.FTZ R94, R223, R225.reuse, R94 ;  /* 0x000000e1df5e7223 */ /* 0x080fe2000001005e */
[----:B------:R-:W-:Y:S01]  /*2410*/  FADD.FTZ R180, -R3, R180 ;  /* 0x000000b403b47221 */ /* 0x000fe20000010100 */
[----:B------:R-:W-:Y:S01]  /*2420*/  FMUL.FTZ R225, R250, R225 ;  /* 0x000000e1fae17220 */ /* 0x000fe20000410000 */
[----:B------:R-:W-:Y:S01]  /*2430*/  FADD.FTZ R17, R17, R230 ;  /* 0x000000e611117221 */ /* 0x000fe20000010000 */
[----:B------:R-:W-:Y:S01]  /*2440*/  FFMA.FTZ R16, R228, R230, R16 ;  /* 0x000000e6e4107223 */ /* 0x000fe20000010010 */
[C---:B------:R-:W-:Y:S01]  /*2450*/  FADD.FTZ R2, -R3.reuse, R2 ;  /* 0x0000000203027221 */ /* 0x040fe20000010100 */
[----:B------:R-:W-:Y:S01]  /*2460*/  FADD.FTZ R3, -R3, R188 ;  /* 0x000000bc03037221 */ /* 0x000fe20000010100 */
[C---:B------:R-:W-:Y:S01]  /*2470*/  SHF.L.U32 R226, R186.reuse, 0x10, RZ ;  /* 0x00000010bae27819 */ /* 0x040fe200000006ff */
[----:B------:R-:W-:Y:S01]  /*2480*/  FFMA.FTZ R92, R189, R224, R92 ;  /* 0x000000e0bd5c7223 */ /* 0x000fe2000001005c */
[----:B------:R-:W-:Y:S01]  /*2490*/  PRMT R188, R186, 0x7632, R188 ;  /* 0x00007632babc7816 */ /* 0x000fe200000000bc */
[C---:B------:R-:W-:Y:S01]  /*24a0*/  FMUL.FTZ R224, R4.reuse, R182 ;  /* 0x000000b604e07220 */ /* 0x040fe20000410000 */
[----:B------:R-:W-:Y:S01]  /*24b0*/  FMUL.FTZ R231, R4, R180 ;  /* 0x000000b404e77220 */ /* 0x000fe20000410000 */
        /* <DEDUP_REMOVED lines=37> */
.L_x_3880:
        /* <DEDUP_REMOVED lines=30> */
.L_x_3887:
[----:B------:R-:W-:Y:S05]  /*28f0*/  BSYNC.RECONVERGENT B1 ;  /* 0x0000000000017941 */ /* 0x000fea0003800200 */
.L_x_3879:
[----:B------:R-:W-:Y:S01]  /*2900*/  UMOV UR4, 0xffffffff ;  /* 0xffffffff00047882 */ /* 0x000fe20000000000 */
[----:B-----5:R-:W-:Y:S02]  /*2910*/  ISETP.GE.AND P2, PT, R241, 0x1, PT ;  /* 0x00000001f100780c */ /* 0x020fe40003f46270 */
[----:B------:R-:W-:Y:S11]  /*2920*/  BRA.DIV UR4, `(.L_x_3888) ;  /* 0x0000008a04687947 */ /* 0x000ff6000b800000 */
[----:B0-----:R-:W0:Y:S02]  /*2930*/  SHFL.BFLY PT, R2, R17, 0x1, 0x1f ;  /* 0x0c201f0011027f89 */ /* 0x001e2400000e0000 */
        /* <DEDUP_REMOVED lines=17> */
.L_x_4007:
[----:B0-----:R-:W-:Y:S01]  /*2a50*/  FADD.FTZ R2, R16, R2 ;  /* 0x0000000210027221 */ /* 0x001fe20000010000 */
[----:B-1----:R-:W-:Y:S01]  /*2a60*/  @P2 IADD3 R16, PT, PT, R241, -0x1, RZ ;  /* 0xfffffffff1102810 */ /* 0x002fe20007ffe0ff */
[----:B------:R-:W-:Y:S01]  /*2a70*/  FADD.FTZ R3, R181, R183 ;  /* 0x000000b7b5037221 */ /* 0x000fe20000010000 */
[----:B------:R-:W-:Y:S01]  /*2a80*/  ISETP.GE.U32.AND P3, PT, R7, 0x20, PT ;  /* 0x000000200700780c */ /* 0x000fe20003f66070 */
[----:B------:R-:W-:Y:S01]  /*2a90*/  BSSY.RECONVERGENT B1, `(.L_x_3889) ;  /* 0x00001c7000017945 */ /* 0x000fe20003800200 */
[----:B------:R-:W-:Y:S01]  /*2aa0*/  ISETP.NE.AND P0, PT, RZ, UR8, PT ;  /* 0x00000008ff007c0c */ /* 0x000fe2000bf05270 */
        /* <DEDUP_REMOVED lines=13> */
[----:B0-----:R-:W-:-:S05]  /*2b80*/  IMAD.WIDE.U32 R2, R16, 0x10, R2 ;  /* 0x0000001010027825 */ /* 0x001fca00078e0002 */
[----:B------:R0:W5:Y:S02]  /*2b90*/  LDG.E.128 R172, desc[UR6][R2.64] ;  /* 0x0000000602ac7981 */ /* 0x000164000c1e1d00 */
.L_x_3892:
[----:B------:R-:W-:Y:S05]  /*2ba0*/  BSYNC.RECONVERGENT B2 ;  /* 0x0000000000027941 */ /* 0x000fea0003800200 */
.L_x_3891:
[----:B------:R-:W-:Y:S01]  /*2bb0*/  UISETP.NE.U32.AND UP0, UPT, UR10, URZ, UPT ;  /* 0x000000ff0a00728c */ /* 0x000fe2000bf05070 */
[----:B------:R-:W-:Y:S03]  /*2bc0*/  BSSY.RECONVERGENT B2, `(.L_x_3893) ;  /* 0x00001a9000027945 */ /* 0x000fe60003800200 */
[----:B------:R-:W-:-:S09]  /*2bd0*/  UISETP.NE.AND.EX UP0, UPT, UR11, URZ, UPT, UP0 ;  /* 0x000000ff0b00728c */ /* 0x000fd2000bf05300 */
[----:B------:R-:W-:Y:S05]  /*2be0*/  BRA.U UP0, `(.L_x_3894) ;  /* 0x0000000d00687547 */ /* 0x000fea000b800000 */
[----:B0-----:R-:W-:Y:S02]  /*2bf0*/  MOV R2, UR14 ;  /* 0x0000000e00027c02 */ /* 0x001fe40008000f00 */
        /* <DEDUP_REMOVED lines=14> */
[----:B------:R-:W-:-:S05]  /*2ce0*/  FMUL.FTZ R180, R28, R180 ;  /* 0x000000b41cb47220 */ /* 0x000fca0000410000 */
[----:B------:R-:W-:-:S04]  /*2cf0*/  F2FP.BF16.F32.PACK_AB R180, RZ, R180 ;  /* 0x000000b4ffb4723e */ /* 0x000fc800000010ff */
[----:B------:R-:W-:-:S07]  /*2d00*/  PRMT R88, R180, 0x7610, R88 ;  /* 0x00007610b4587816 */ /* 0x000fce0000000058 */
.L_x_3897:
[----:B------:R-:W-:Y:S05]  /*2d10*/  BSYNC.RECONVERGENT B3 ;  /* 0x0000000000037941 */ /* 0x000fea0003800200 */
.L_x_3896:
[----:B------:R-:W-:Y:S04]  /*2d20*/  BSSY.RECONVERGENT B3, `(.L_x_3898) ;  /* 0x000000e000037945 */ /* 0x000fe80003800200 */
[----:B------:R-:W-:Y:S05]  /*2d30*/  @!P2 BRA `(.L_x_3899) ;  /* 0x000000000030a947 */ /* 0x000fea0003800000 */
[----:B------:R-:W-:Y:S01]  /*2d40*/  FFMA.FTZ R180, R8, R181, R183 ;  /* 0x000000b508b47223 */ /* 0x000fe200000100b7 */
[----:B------:R-:W-:Y:S02]  /*2d50*/  ISETP.GT.AND P0, PT, R5, RZ, PT ;  /* 0x000000ff0500720c */ /* 0x000fe40003f04270 */
[----:B-----5:R-:W-:Y:S01]  /*2d60*/  PRMT R182, R172, 0x7632, R182 ;  /* 0x00007632acb67816 */ /* 0x020fe200000000b6 */
[----:B------:R-:W-:-:S03]  /*2d70*/  FADD.FTZ R180, R237, -R180 ;  /* 0x800000b4edb47221 */ /* 0x000fc60000010000 */
[----:B------:R-:W-:Y:S01]  /*2d80*/  SHF.L.U32 R182, R182, 0x10, RZ ;  /* 0x00000010b6b67819 */ /* 0x000fe200000006ff */
[----:B------:R-:W-:-:S05]  /*2d90*/  FMUL.FTZ R180, R4, R180 ;  /* 0x000000b404b47220 */ /* 0x000fca0000410000 */
[----:B------:R-:W-:-:S05]  /*2da0*/  FSEL R180, R180, RZ, P0 ;  /* 0x000000ffb4b47208 */ /* 0x000fca0000000000 */
[----:B------:R-:W-:-:S04]  /*2db0*/  FMUL.FTZ R180, R180, UR12 ;  /* 0x0000000cb4b47c20 */ /* 0x000fc80008410000 */
[----:B------:R-:W-:Y:S01]  /*2dc0*/  FFMA.FTZ R133, R180, R182, R133 ;  /* 0x000000b6b4857223 */ /* 0x000fe20000010085 */
[----:B------:R-:W-:-:S05]  /*2dd0*/  FMUL.FTZ R180, R29, R180 ;  /* 0x000000b41db47220 */ /* 0x000fca0000410000 */
[----:B------:R-:W-:-:S04]  /*2de0*/  F2FP.BF16.F32.PACK_AB R180, RZ, R180 ;  /* 0x000000b4ffb4723e */ /* 0x000fc800000010ff */
[----:B------:R-:W-:-:S07]  /*2df0*/  PRMT R88, R88, 0x5410, R180 ;  /* 0x0000541058587816 */ /* 0x000fce00000000b4 */
.L_x_3899:
[----:B------:R-:W-:Y:S05]  /*2e00*/  BSYNC.RECONVERGENT B3 ;  /* 0x0000000000037941 */ /* 0x000fea0003800200 */
.L_x_3898:
        /* <DEDUP_REMOVED lines=13> */
.L_x_3901:
[----:B------:R-:W-:Y:S05]  /*2ee0*/  BSYNC.RECONVERGENT B3 ;  /* 0x0000000000037941 */ /* 0x000fea0003800200 */
.L_x_3900:
        /* <DEDUP_REMOVED lines=14> */
.L_x_3903:
[----:B------:R-:W-:Y:S05]  /*2fd0*/  BSYNC.RECONVERGENT B3 ;  /* 0x0000000000037941 */ /* 0x000fea0003800200 */
.L_x_3902:
        /* <DEDUP_REMOVED lines=13> */
.L_x_3905:
[----:B------:R-:W-:Y:S05]  /*30b0*/  BSYNC.RECONVERGENT B3 ;  /* 0x0000000000037941 */ /* 0x000fea0003800200 */
.L_x_3904:
        /* <DEDUP_REMOVED lines=14> */
.L_x_3907:
[----:B------:R-:W-:Y:S05]  /*31a0*/  BSYNC.RECONVERGENT B3 ;  /* 0x0000000000037941 */ /* 0x000fea0003800200 */
.L_x_3906:
        /* <DEDUP_REMOVED lines=13> */
.L_x_3909:
[----:B------:R-:W-:Y:S05]  /*3280*/  BSYNC.RECONVERGENT B3 ;  /* 0x0000000000037941 */ /* 0x000fea0003800200 */
.L_x_3908:
        /* <DEDUP_REMOVED lines=12> */
[----:B------:R-:W-:Y:S01]  /*3350*/  PRMT R91, R91, 0x5410, R180 ;  /* 0x000054105b5b7816 */ /* 0x000fe200000000b4 */
[----:B------:R-:W-:Y:S06]  /*3360*/  BRA `(.L_x_3910) ;  /* 0x0000001000b87947 */ /* 0x000fec0003800000 */
.L_x_3895:
[----:B------:R-:W0:Y:S01]  /*3370*/  @P2 LDC R81, c[0x0][0x40c] ;  /* 0x00010300ff512b82 */ /* 0x000e220000000800 */
[----:B------:R-:W-:Y:S01]  /*3380*/  FFMA.FTZ R80, R13, R181, R183 ;  /* 0x000000b50d507223 */ /* 0x000fe200000100b7 */
[----:B------:R-:W-:Y:S02]  /*3390*/  ISETP.GT.AND P0, PT, R5, RZ, PT ;  /* 0x000000ff0500720c */ /* 0x000fe40003f04270 */
[C---:B-----5:R-:W-:Y:S01]  /*33a0*/  @P2 SHF.L.U32 R82, R174.reuse, 0x10, RZ ;  /* 0x00000010ae522819 */ /* 0x060fe200000006ff */
[----:B------:R-:W-:Y:S01]  /*33b0*/  FADD.FTZ R80, R11, -R80 ;  /* 0x800000500b507221 */ /* 0x000fe20000010000 */
[----:B------:R-:W-:Y:S02]  /*33c0*/  @P2 PRMT R83, R174, 0x7632, R83 ;  /* 0x00007632ae532816 */ /* 0x000fe40000000053 */
[----:B------:R-:W-:Y:S01]  /*33d0*/  @P2 PRMT R180, R173, 0x7632, R180 ;  /* 0x00007632adb42816 */ /* 0x000fe200000000b4 */
[----:B------:R-:W-:Y:S01]  /*33e0*/  FMUL.FTZ R80, R4, R80 ;  /* 0x0000005004507220 */ /* 0x000fe20000410000 */
[----:B------:R-:W-:-:S02]  /*33f0*/  @P2 SHF.L.U32 R83, R83, 0x10, RZ ;  /* 0x0000001053532819 */ /* 0x000fc400000006ff */
[----:B------:R-:W-:Y:S02]  /*3400*/  @P2 SHF.L.U32 R180, R180, 0x10, RZ ;  /* 0x00000010b4b42819 */ /* 0x000fe400000006ff */
[----:B------:R-:W-:Y:S02]  /*3410*/  FSEL R80, R80, RZ, P0 ;  /* 0x000000ff50507208 */ /* 0x000fe40000000000 */
[----:B------:R-:W-:-:S04]  /*3420*/  @P2 PRMT R182, R172, 0x7632, R182 ;  /* 0x00007632acb62816 */ /* 0x000fc800000000b6 */
[----:B------:R-:W-:Y:S01]  /*3430*/  @P2 SHF.L.U32 R182, R182, 0x10, RZ ;  /* 0x00000010b6b62819 */ /* 0x000fe200000006ff */
[----:B0-----:R-:W-:-:S04]  /*3440*/  @P2 FMUL.FTZ R81, R81, R80 ;  /* 0x0000005051512220 */ /* 0x001fc80000410000 */
[-C--:B------:R-:W-:Y:S01]  /*3450*/  @P2 FFMA.FTZ R136, R82, R81.reuse, R136 ;  /* 0x0000005152882223 */ /* 0x080fe20000010088 */
[----:B------:R-:W-:Y:S01]  /*3460*/  @P2 FMUL.FTZ R81, R32, R81 ;  /* 0x0000005120512220 */ /* 0x000fe20000410000 */
[----:B------:R-:W-:-:S04]  /*3470*/  FFMA.FTZ R82, R20, R181, R183 ;  /* 0x000000b514527223 */ /* 0x000fc800000100b7 */
[----:B------:R-:W-:Y:S01]  /*3480*/  @P2 F2FP.BF16.F32.PACK_AB R81, RZ, R81 ;  /* 0x00000051ff51223e */ /* 0x000fe200000010ff */
[----:B------:R-:W-:-:S03]  /*3490*/  FADD.FTZ R82, R21, -R82 ;  /* 0x8000005215527221 */ /* 0x000fc60000010000 */
[----:B------:R-:W-:Y:S01]  /*34a0*/  @P2 PRMT R90, R81, 0x7610, R90 ;  /* 0x00007610515a2816 */ /* 0x000fe2000000005a */
[----:B------:R-:W-:Y:S01]  /*34b0*/  FMUL.FTZ R82, R4, R82 ;  /* 0x0000005204527220 */ /* 0x000fe20000410000 */
[----:B------:R-:W0:Y:S04]  /*34c0*/  @P2 LDC R81, c[0x0][0x40c] ;  /* 0x00010300ff512b82 */ /* 0x000e280000000800 */
[----:B------:R-:W-:-:S05]  /*34d0*/  FSEL R82, R82, RZ, P0 ;  /* 0x000000ff52527208 */ /* 0x000fca0000000000 */
[----:B0-----:R-:W-:Y:S01]  /*34e0*/  @P2 FMUL.FTZ R81, R81, R82 ;  /* 0x0000005251512220 */ /* 0x001fe20000410000 */
[----:B------:R-:W-:Y:S02]  /*34f0*/  F2FP.BF16.F32.PACK_AB R82, R82, R80 ;  /* 0x000000505252723e */ /* 0x000fe400000010ff */
[----:B------:R-:W0:Y:S01]  /*3500*/  @P2 LDC R80, c[0x0][0x40c] ;  /* 0x00010300ff502b82 */ /* 0x000e220000000800 */
[----:B------:R-:W-:Y:S01]  /*3510*/  @P2 FFMA.FTZ R137, R81, R83, R137 ;  /* 0x0000005351892223 */ /* 0x000fe20000010089 */
[----:B------:R-:W-:-:S05]  /*3520*/  @P2 FMUL.FTZ R81, R33, R81 ;  /* 0x0000005121512220 */ /* 0x000fca0000410000 */
[----:B------:R-:W-:-:S04]  /*3530*/  @P2 F2FP.BF16.F32.PACK_AB R81, RZ, R81 ;  /* 0x00000051ff51223e */ /* 0x000fc800000010ff */
[----:B------:R-:W-:Y:S01]  /*3540*/  @P2 PRMT R90, R90, 0x5410, R81 ;  /* 0x000054105a5a2816 */ /* 0x000fe20000000051 */
[----:B------:R-:W-:-:S04]  /*3550*/  FFMA.FTZ R81, R14, R181, R183 ;  /* 0x000000b50e517223 */ /* 0x000fc800000100b7 */
[----:B------:R-:W-:-:S04]  /*3560*/  FADD.FTZ R81, R12, -R81 ;  /* 0x800000510c517221 */ /* 0x000fc80000010000 */
[----:B------:R-:W-:-:S05]  /*3570*/  FMUL.FTZ R81, R4, R81 ;  /* 0x0000005104517220 */ /* 0x000fca0000410000 */
[----:B------:R-:W-:Y:S02]  /*3580*/  FSEL R83, R81, RZ, P0 ;  /* 0x000000ff51537208 */ /* 0x000fe40000000000 */
[----:B------:R-:W-:-:S03]  /*3590*/  @P2 SHF.L.U32 R81, R173, 0x10, RZ ;  /* 0x00000010ad512819 */ /* 0x000fc600000006ff */
        /* <DEDUP_REMOVED lines=14> */
[----:B------:R-:W-:Y:S01]  /*3680*/  @P2 FMUL.FTZ R80, R31, R80 ;  /* 0x000000501f502220 */ /* 0x000fe20000410000 */
[----:B------:R-:W-:-:S04]  /*3690*/  @P2 SHF.L.U32 R180, R172, 0x10, RZ ;  /* 0x00000010acb42819 */ /* 0x000fc800000006ff */
[----:B------:R-:W-:-:S04]  /*36a0*/  @P2 F2FP.BF16.F32.PACK_AB R80, RZ, R80 ;  /* 0x00000050ff50223e */ /* 0x000fc800000010ff */
[----:B------:R-:W-:Y:S01]  /*36b0*/  @P2 PRMT R89, R89, 0x5410, R80 ;  /* 0x0000541059592816 */ /* 0x000fe20000000050 */
[----:B------:R-:W-:-:S04]  /*36c0*/  FFMA.FTZ R80, R0, R181, R183 ;  /* 0x000000b500507223 */ /* 0x000fc800000100b7 */
[----:B------:R-:W-:-:S04]  /*36d0*/  FADD.FTZ R80, R15, -R80 ;  /* 0x800000500f507221 */ /* 0x000fc80000010000 */
[----:B------:R-:W-:-:S05]  /*36e0*/  FMUL.FTZ R80, R4, R80 ;  /* 0x0000005004507220 */ /* 0x000fca0000410000 */
[----:B------:R-:W-:-:S05]  /*36f0*/  FSEL R80, R80, RZ, P0 ;  /* 0x000000ff50507208 */ /* 0x000fca0000000000 */
[----:B0-----:R-:W-:-:S04]  /*3700*/  @P2 FMUL.FTZ R83, R83, R80 ;  /* 0x0000005053532220 */ /* 0x001fc80000410000 */
[-C--:B------:R-:W-:Y:S01]  /*3710*/  @P2 FFMA.FTZ R132, R180, R83.reuse, R132 ;  /* 0x00000053b4842223 */ /* 0x080fe20000010084 */
[----:B------:R-:W-:Y:S01]  /*3720*/  @P2 FMUL.FTZ R83, R28, R83 ;  /* 0x000000531c532220 */ /* 0x000fe20000410000 */
[----:B------:R-:W0:Y:S04]  /*3730*/  @P2 LDC R180, c[0x0][0x40c] ;  /* 0x00010300ffb42b82 */ /* 0x000e280000000800 */
[----:B------:R-:W-:-:S04]  /*3740*/  @P2 F2FP.BF16.F32.PACK_AB R83, RZ, R83 ;  /* 0x00000053ff53223e */ /* 0x000fc800000010ff */
[----:B------:R-:W-:Y:S01]  /*3750*/  @P2 PRMT R88, R83, 0x7610, R88 ;  /* 0x0000761053582816 */ /* 0x000fe20000000058 */
[----:B------:R-:W-:-:S04]  /*3760*/  FFMA.FTZ R83, R8, R181, R183 ;  /* 0x000000b508537223 */ /* 0x000fc800000100b7 */
[----:B------:R-:W-:-:S04]  /*3770*/  FADD.FTZ R83, R237, -R83 ;  /* 0x80000053ed537221 */ /* 0x000fc80000010000 */
[----:B------:R-:W-:-:S05]  /*3780*/  FMUL.FTZ R83, R4, R83 ;  /* 0x0000005304537220 */ /* 0x000fca0000410000 */
[----:B------:R-:W-:-:S04]  /*3790*/  FSEL R83, R83, RZ, P0 ;  /* 0x000000ff53537208 */ /* 0x000fc80000000000 */
[----:B------:R-:W-:Y:S01]  /*37a0*/  F2FP.BF16.F32.PACK_AB R80, R83, R80 ;  /* 0x000000505350723e */ /* 0x000fe200000010ff */
[----:B0-----:R-:W-:Y:S01]  /*37b0*/  @P2 FMUL.FTZ R180, R180, R83 ;  /* 0x00000053b4b42220 */ /* 0x001fe20000410000 */
[----:B------:R-:W-:-:S03]  /*37c0*/  FFMA.FTZ R83, R10, R181, R183 ;  /* 0x000000b50a537223 */ /* 0x000fc600000100b7 */
[----:B------:R-:W-:Y:S01]  /*37d0*/  @P2 FFMA.FTZ R133, R180, R182, R133 ;  /* 0x000000b6b4852223 */ /* 0x000fe20000010085 */
[----:B------:R-:W-:Y:S01]  /*37e0*/  @P2 FMUL.FTZ R180, R29, R180 ;  /* 0x000000b41db42220 */ /* 0x000fe20000410000 */
[----:B------:R-:W-:Y:S01]  /*37f0*/  FADD.FTZ R83, R9, -R83 ;  /* 0x8000005309537221 */ /* 0x000fe20000010000 */
[----:B------:R-:W-:-:S03]  /*3800*/  @P2 SHF.L.U32 R182, R175, 0x10, RZ ;  /* 0x00000010afb62819 */ /* 0x000fc600000006ff */
[----:B------:R-:W-:Y:S01]  /*3810*/  @P2 F2FP.BF16.F32.PACK_AB R180, RZ, R180 ;  /* 0x000000b4ffb4223e */ /* 0x000fe200000010ff */
[----:B------:R-:W-:-:S03]  /*3820*/  FMUL.FTZ R83, R4, R83 ;  /* 0x0000005304537220 */ /* 0x000fc60000410000 */
[----:B------:R-:W-:Y:S02]  /*3830*/  @P2 PRMT R88, R88, 0x5410, R180 ;  /* 0x0000541058582816 */ /* 0x000fe400000000b4 */
[----:B------:R-:W0:Y:S01]  /*3840*/  @P2 LDC R180, c[0x0][0x40c] ;  /* 0x00010300ffb42b82 */ /* 0x000e220000000800 */
[----:B------:R-:W-:-:S05]  /*3850*/  FSEL R83, R83, RZ, P0 ;  /* 0x000000ff53537208 */ /* 0x000fca0000000000 */
[----:B0-----:R-:W-:-:S04]  /*3860*/  @P2 FMUL.FTZ R180, R180, R83 ;  /* 0x00000053b4b42220 */ /* 0x001fc80000410000 */
[-C--:B------:R-:W-:Y:S01]  /*3870*/  @P2 FFMA.FTZ R138, R182, R180.reuse, R138 ;  /* 0x000000b4b68a2223 */ /* 0x080fe2000001008a */
[----:B------:R-:W-:-:S05]  /*3880*/  @P2 FMUL.FTZ R180, R34, R180 ;  /* 0x000000b422b42220 */ /* 0x000fca0000410000 */
[----:B------:R-:W-:-:S04]  /*3890*/  @P2 F2FP.BF16.F32.PACK_AB R180, RZ, R180 ;  /* 0x000000b4ffb4223e */ /* 0x000fc800000010ff */
[----:B------:R-:W-:Y:S01]  /*38a0*/  @P2 PRMT R91, R180, 0x7610, R91 ;  /* 0x00007610b45b2816 */ /* 0x000fe2000000005b */
[----:B------:R-:W-:-:S04]  /*38b0*/  FFMA.FTZ R180, R22, R181, R183 ;  /* 0x000000b516b47223 */ /* 0x000fc800000100b7 */
[----:B------:R-:W-:-:S04]  /*38c0*/  FADD.FTZ R180, R23, -R180 ;  /* 0x800000b417b47221 */ /* 0x000fc80000010000 */
[----:B------:R-:W-:-:S05]  /*38d0*/  FMUL.FTZ R180, R4, R180 ;  /* 0x000000b404b47220 */ /* 0x000fca0000410000 */
[----:B------:R-:W-:-:S04]  /*38e0*/  FSEL R180, R180, RZ, P0 ;  /* 0x000000ffb4b47208 */ /* 0x000fc80000000000 */
[----:B------:R-:W-:Y:S01]  /*38f0*/  F2FP.BF16.F32.PACK_AB R83, R180, R83 ;  /* 0x00000053b453723e */ /* 0x000fe200000010ff */
[----:B------:R-:W-:Y:S06]  /*3900*/  @!P2 BRA `(.L_x_3910) ;  /* 0x0000000c0050a947 */ /* 0x000fec0003800000 */
[----:B------:R-:W-:Y:S01]  /*3910*/  PRMT R182, R175, 0x7632, R182 ;  /* 0x00007632afb67816 */ /* 0x000fe200000000b6 */
[----:B------:R-:W-:-:S03]  /*3920*/  FMUL.FTZ R180, R180, UR12 ;  /* 0x0000000cb4b47c20 */ /* 0x000fc60008410000 */
[----:B------:R-:W-:-:S05]  /*3930*/  SHF.L.U32 R182, R182, 0x10, RZ ;  /* 0x00000010b6b67819 */ /* 0x000fca00000006ff */
[----:B------:R-:W-:Y:S01]  /*3940*/  FFMA.FTZ R139, R180, R182, R139 ;  /* 0x000000b6b48b7223 */ /* 0x000fe2000001008b */
[----:B------:R-:W-:-:S05]  /*3950*/  FMUL.FTZ R180, R35, R180 ;  /* 0x000000b423b47220 */ /* 0x000fca0000410000 */
[----:B------:R-:W-:-:S04]  /*3960*/  F2FP.BF16.F32.PACK_AB R180, RZ, R180 ;  /* 0x000000b4ffb4723e */ /* 0x000fc800000010ff */
[----:B------:R-:W-:Y:S01]  /*3970*/  PRMT R91, R91, 0x5410, R180 ;  /* 0x000054105b5b7816 */ /* 0x000fe200000000b4 */
[----:B------:R-:W-:Y:S06]  /*3980*/  BRA `(.L_x_3910) ;  /* 0x0000000c00307947 */ /* 0x000fec0003800000 */
.L_x_3894:
[----:B0-----:R-:W-:Y:S02]  /*3990*/  MOV R2, UR14 ;  /* 0x0000000e00027c02 */ /* 0x001fe40008000f00 */
[----:B------:R-:W-:Y:S02]  /*39a0*/  MOV R3, UR15 ;  /* 0x0000000f00037c02 */ /* 0x000fe40008000f00 */
[----:B------:R-:W-:-:S04]  /*39b0*/  ISETP.NE.U32.AND P0, PT, R2, RZ, PT ;  /* 0x000000ff0200720c */ /* 0x000fc80003f05070 */
[----:B------:R-:W-:-:S13]  /*39c0*/  ISETP.NE.AND.EX P0, PT, R3, RZ, PT, P0 ;  /* 0x000000ff0300720c */ /* 0x000fda0003f05300 */
[----:B------:R-:W-:Y:S05]  /*39d0*/  @P0 BRA `(.L_x_3911) ;  /* 0x0000000400880947 */ /* 0x000fea0003800000 */
[----:B------:R-:W-:Y:S02]  /*39e0*/  ISETP.GT.AND P0, PT, R5, RZ, PT ;  /* 0x000000ff0500720c */ /* 0x000fe40003f04270 */
[----:B------:R-:W-:-:S11]  /*39f0*/  SHF.L.U32 R180, R164, 0x10, RZ ;  /* 0x00000010a4b47819 */ /* 0x000fd600000006ff */
[----:B------:R-:W-:-:S04]  /*3a00*/  @P0 FFMA.FTZ R182, R0, R181, R183 ;  /* 0x000000b500b60223 */ /* 0x000fc800000100b7 */
[----:B------:R-:W-:-:S04]  /*3a10*/  @P0 FADD.FTZ R182, R15, -R182 ;  /* 0x800000b60fb60221 */ /* 0x000fc80000010000 */
[----:B------:R-:W-:Y:S02]  /*3a20*/  @P0 FFMA.FTZ R180, R4, R182, R180 ;  /* 0x000000b604b40223 */ /* 0x000fe400000100b4 */
[----:B------:R-:W0:Y:S02]  /*3a30*/  @P2 LDC R182, c[0x0][0x40c] ;  /* 0x00010300ffb62b82 */ /* 0x000e240000000800 */
[----:B0-----:R-:W-:Y:S01]  /*3a40*/  @P2 FMUL.FTZ R182, R180, R182 ;  /* 0x000000b6b4b62220 */ /* 0x001fe20000410000 */
[----:B-----5:R-:W-:-:S05]  /*3a50*/  @P2 SHF.L.U32 R180, R172, 0x10, RZ ;  /* 0x00000010acb42819 */ /* 0x020fca00000006ff */
[-C--:B------:R-:W-:Y:S01]  /*3a60*/  @P2 FFMA.FTZ R132, R180, R182.reuse, R132 ;  /* 0x000000b6b4842223 */ /* 0x080fe20000010084 */
[----:B------:R-:W-:Y:S01]  /*3a70*/  @P2 FMUL.FTZ R180, R28, R182 ;  /* 0x000000b61cb42220 */ /* 0x000fe20000410000 */
[----:B------:R-:W-:-:S04]  /*3a80*/  @P0 FFMA.FTZ R182, R8, R181, R183 ;  /* 0x000000b508b60223 */ /* 0x000fc800000100b7 */
[----:B------:R-:W-:Y:S01]  /*3a90*/  @P2 F2FP.BF16.F32.PACK_AB R180, RZ, R180 ;  /* 0x000000b4ffb4223e */ /* 0x000fe200000010ff */
[----:B------:R-:W-:-:S03]  /*3aa0*/  @P0 FADD.FTZ R182, R237, -R182 ;  /* 0x800000b6edb60221 */ /* 0x000fc60000010000 */
[----:B------:R-:W-:Y:S02]  /*3ab0*/  @P2 PRMT R88, R180, 0x7610, R88 ;  /* 0x00007610b4582816 */ /* 0x000fe40000000058 */
[----:B------:R-:W-:-:S04]  /*3ac0*/  PRMT R180, R164, 0x7632, R180 ;  /* 0x00007632a4b47816 */ /* 0x000fc800000000b4 */
[----:B------:R-:W-:-:S05]  /*3ad0*/  SHF.L.U32 R180, R180, 0x10, RZ ;  /* 0x00000010b4b47819 */ /* 0x000fca00000006ff */
[----:B------:R-:W-:Y:S02]  /*3ae0*/  @P0 FFMA.FTZ R180, R4, R182, R180 ;  /* 0x000000b604b40223 */ /* 0x000fe400000100b4 */
[----:B------:R-:W0:Y:S02]  /*3af0*/  @P2 LDC R182, c[0x0][0x40c] ;  /* 0x00010300ffb62b82 */ /* 0x000e240000000800 */
[----:B0-----:R-:W-:Y:S01]  /*3b00*/  @P2 FMUL.FTZ R182, R180, R182 ;  /* 0x000000b6b4b62220 */ /* 0x001fe20000410000 */
[----:B------:R-:W-:-:S04]  /*3b10*/  @P2 PRMT R180, R172, 0x7632, R180 ;  /* 0x00007632acb42816 */ /* 0x000fc800000000b4 */
[----:B------:R-:W-:-:S05]  /*3b20*/  @P2 SHF.L.U32 R180, R180, 0x10, RZ ;  /* 0x00000010b4b42819 */ /* 0x000fca00000006ff */
[----:B------:R-:W-:Y:S01]  /*3b30*/  @P2 FFMA.FTZ R133, R182, R180, R133 ;  /* 0x000000b4b6852223 */ /* 0x000fe20000010085 */
        /* <DEDUP_REMOVED lines=59> */
[----:B------:R-:W-:-:S05]  /*3ef0*/  @P2 FMUL.FTZ R180, R34, R182 ;  /* 0x000000b622b42220 */ /* 0x000fca0000410000 */
        /* <DEDUP_REMOVED lines=16> */
.L_x_3911:
[----:B------:R-:W-:Y:S01]  /*4000*/  ISETP.GT.AND P0, PT, R5, RZ, PT ;  /* 0x000000ff0500720c */ /* 0x000fe20003f04270 */
[----:B------:R-:W0:Y:S01]  /*4010*/  @P2 LDC R83, c[0x0][0x40c] ;  /* 0x00010300ff532b82 */ /* 0x000e220000000800 */
[----:B------:R-:W-:Y:S01]  /*4020*/  PRMT R80, R164, 0x7632, R80 ;  /* 0x00007632a4507816 */ /* 0x000fe20000000050 */
[----:B------:R-:W-:Y:S01]  /*4030*/  @P1 FFMA.FTZ R81, R0, R181, R183 ;  /* 0x000000b500511223 */ /* 0x000fe200000100b7 */
[----:B------:R-:W-:Y:S02]  /*4040*/  SHF.L.U32 R182, R165, 0x10, RZ ;  /* 0x00000010a5b67819 */ /* 0x000fe400000006ff */
[----:B------:R-:W-:Y:S01]  /*4050*/  SHF.L.U32 R180, R80, 0x10, RZ ;  /* 0x0000001050b47819 */ /* 0x000fe200000006ff */
[----:B------:R-:W-:Y:S01]  /*4060*/  @P1 FADD.FTZ R81, R15, -R81 ;  /* 0x800000510f511221 */ /* 0x000fe20000010000 */
[----:B------:R-:W-:Y:S02]  /*4070*/  SHF.L.U32 R80, R164, 0x10, RZ ;  /* 0x00000010a4507819 */ /* 0x000fe400000006ff */
[----:B-----5:R-:W-:-:S02]  /*4080*/  @P2 PRMT R185, R174, 0x7632, R185 ;  /* 0x00007632aeb92816 */ /* 0x020fc400000000b9 */
[----:B------:R-:W-:Y:S01]  /*4090*/  @P2 SHF.L.U32 R186, R175, 0x10, RZ ;  /* 0x00000010afba2819 */ /* 0x000fe200000006ff */
[--C-:B------:R-:W-:Y:S01]  /*40a0*/  @P0 FFMA.FTZ R82, R8, R181, R183.reuse ;  /* 0x000000b508520223 */ /* 0x100fe200000100b7 */
[----:B------:R-:W-:Y:S01]  /*40b0*/  @P1 FFMA.FTZ R80, R4, R81, R80 ;  /* 0x0000005104501223 */ /* 0x000fe20000010050 */
[-CC-:B------:R-:W-:Y:S01]  /*40c0*/  @P0 FFMA.FTZ R81, R14, R181.reuse, R183.reuse ;  /* 0x000000b50e510223 */ /* 0x180fe200000100b7 */
[----:B------:R-:W-:Y:S01]  /*40d0*/  @P0 FFMA.FTZ R184, R18, R181, R183 ;  /* 0x000000b512b80223 */ /* 0x000fe200000100b7 */
[----:B------:R-:W-:Y:S01]  /*40e0*/  @P0 FADD.FTZ R82, R237, -R82 ;  /* 0x80000052ed520221 */ /* 0x000fe20000010000 */
[----:B------:R-:W-:Y:S01]  /*40f0*/  @P2 SHF.L.U32 R185, R185, 0x10, RZ ;  /* 0x00000010b9b92819 */ /* 0x000fe200000006ff */
[----:B------:R-:W-:Y:S01]  /*4100*/  @P0 FADD.FTZ R81, R12, -R81 ;  /* 0x800000510c510221 */ /* 0x000fe20000010000 */
[----:B------:R-:W-:Y:S01]  /*4110*/  @P0 FADD.FTZ R184, R19, -R184 ;  /* 0x800000b813b80221 */ /* 0x000fe20000010000 */
[C---:B------:R-:W-:Y:S02]  /*4120*/  @P0 FFMA.FTZ R180, R4.reuse, R82, R180 ;  /* 0x0000005204b40223 */ /* 0x040fe400000100b4 */
[----:B------:R-:W-:Y:S01]  /*4130*/  @P0 FFMA.FTZ R182, R4, R81, R182 ;  /* 0x0000005104b60223 */ /* 0x000fe200000100b6 */
[----:B------:R-:W-:Y:S01]  /*4140*/  @P2 SHF.L.U32 R81, R172, 0x10, RZ ;  /* 0x00000010ac512819 */ /* 0x000fe200000006ff */
[----:B------:R-:W1:Y:S01]  /*4150*/  @P2 LDC R82, c[0x0][0x40c] ;  /* 0x00010300ff522b82 */ /* 0x000e620000000800 */
[----:B0-----:R-:W-:Y:S01]  /*4160*/  @P2 FMUL.FTZ R83, R80, R83 ;  /* 0x0000005350532220 */ /* 0x001fe20000410000 */
[----:B------:R-:W-:-:S03]  /*4170*/  F2FP.BF16.F32.PACK_AB R80, R180, R80 ;  /* 0x00000050b450723e */ /* 0x000fc600000010ff */
[-C--:B------:R-:W-:Y:S01]  /*4180*/  @P2 FFMA.FTZ R132, R81, R83.reuse, R132 ;  /* 0x0000005351842223 */ /* 0x080fe20000010084 */
[----:B------:R-:W-:Y:S02]  /*4190*/  @P2 FMUL.FTZ R83, R28, R83 ;  /* 0x000000531c532220 */ /* 0x000fe40000410000 */
[----:B------:R-:W0:Y:S03]  /*41a0*/  @P2 LDC R81, c[0x0][0x40c] ;  /* 0x00010300ff512b82 */ /* 0x000e260000000800 */
[----:B------:R-:W-:-:S04]  /*41b0*/  @P2 F2FP.BF16.F32.PACK_AB R83, RZ, R83 ;  /* 0x00000053ff53223e */ /* 0x000fc800000010ff */
[----:B------:R-:W-:Y:S02]  /*41c0*/  @P2 PRMT R88, R83, 0x7610, R88 ;  /* 0x0000761053582816 */ /* 0x000fe40000000058 */
[----:B------:R-:W-:-:S04]  /*41d0*/  @P2 PRMT R83, R172, 0x7632, R83 ;  /* 0x00007632ac532816 */ /* 0x000fc80000000053 */
[----:B------:R-:W-:Y:S01]  /*41e0*/  @P2 SHF.L.U32 R83, R83, 0x10, RZ ;  /* 0x0000001053532819 */ /* 0x000fe200000006ff */
[----:B-1----:R-:W-:Y:S02]  /*41f0*/  @P2 FMUL.FTZ R82, R180, R82 ;  /* 0x00000052b4522220 */ /* 0x002fe40000410000 */
[----:B------:R-:W1:Y:S02]  /*4200*/  @P2 LDC R180, c[0x0][0x40c] ;  /* 0x00010300ffb42b82 */ /* 0x000e640000000800 */
[----:B------:R-:W-:Y:S01]  /*4210*/  @P2 FFMA.FTZ R133, R82, R83, R133 ;  /* 0x0000005352852223 */ /* 0x000fe20000010085 */
[----:B------:R-:W-:Y:S01]  /*4220*/  @P2 SHF.L.U32 R83, R173, 0x10, RZ ;  /* 0x00000010ad532819 */ /* 0x000fe200000006ff */
[----:B------:R-:W-:Y:S01]  /*4230*/  @P2 FMUL.FTZ R82, R29, R82 ;  /* 0x000000521d522220 */ /* 0x000fe20000410000 */
[----:B0-----:R-:W-:-:S04]  /*4240*/  @P2 FMUL.FTZ R81, R182, R81 ;  /* 0x00000051b6512220 */ /* 0x001fc80000410000 */
[----:B------:R-:W-:Y:S01]  /*4250*/  @P2 F2FP.BF16.F32.PACK_AB R82, RZ, R82 ;  /* 0x00000052ff52223e */ /* 0x000fe200000010ff */
[-C--:B------:R-:W-:Y:S01]  /*4260*/  @P2 FFMA.FTZ R134, R83, R81.reuse, R134 ;  /* 0x0000005153862223 */ /* 0x080fe20000010086 */
[----:B------:R-:W-:Y:S01]  /*4270*/  @P2 FMUL.FTZ R83, R30, R81 ;  /* 0x000000511e532220 */ /* 0x000fe20000410000 */
[----:B------:R-:W-:Y:S02]  /*4280*/  PRMT R81, R165, 0x7632, R81 ;  /* 0x00007632a5517816 */ /* 0x000fe40000000051 */
[--C-:B------:R-:W-:Y:S02]  /*4290*/  @P2 PRMT R88, R88, 0x5410, R82.reuse ;  /* 0x0000541058582816 */ /* 0x100fe40000000052 */
[----:B------:R-:W-:Y:S02]  /*42a0*/  SHF.L.U32 R81, R81, 0x10, RZ ;  /* 0x0000001051517819 */ /* 0x000fe400000006ff */
[----:B------:R-:W-:Y:S02]  /*42b0*/  @P2 F2FP.BF16.F32.PACK_AB R83, RZ, R83 ;  /* 0x00000053ff53223e */ /* 0x000fe400000010ff */
[----:B------:R-:W-:Y:S01]  /*42c0*/  @P2 PRMT R82, R173, 0x7632, R82 ;  /* 0x00007632ad522816 */ /* 0x000fe20000000052 */
[----:B------:R-:W-:Y:S01]  /*42d0*/  @P0 FFMA.FTZ R81, R4, R184, R81 ;  /* 0x000000b804510223 */ /* 0x000fe20000010051 */
[----:B------:R-:W-:Y:S01]  /*42e0*/  @P2 PRMT R89, R83, 0x7610, R89 ;  /* 0x0000761053592816 */ /* 0x000fe20000000059 */
[----:B------:R-:W0:Y:S01]  /*42f0*/  @P2 LDC R184, c[0x0][0x40c] ;  /* 0x00010300ffb82b82 */ /* 0x000e220000000800 */
[----:B------:R-:W-:Y:S01]  /*4300*/  @P2 SHF.L.U32 R82, R82, 0x10, RZ ;  /* 0x0000001052522819 */ /* 0x000fe200000006ff */
[----:B0-----:R-:W-:Y:S01]  /*4310*/  @P2 FMUL.FTZ R83, R81, R184 ;  /* 0x000000b851532220 */ /* 0x001fe20000410000 */
[----:B------:R-:W-:-:S02]  /*4320*/  SHF.L.U32 R184, R166, 0x10, RZ ;  /* 0x00000010a6b87819 */ /* 0x000fc400000006ff */
[----:B------:R-:W-:Y:S01]  /*4330*/  F2FP.BF16.F32.PACK_AB R81, R81, R182 ;  /* 0x000000b65151723e */ /* 0x000fe200000010ff */
[----:B------:R-:W-:Y:S01]  /*4340*/  @P2 FFMA.FTZ R135, R83, R82, R135 ;  /* 0x0000005253872223 */ /* 0x000fe20000010087 */
[----:B------:R-:W-:Y:S01]  /*4350*/  @P2 FMUL.FTZ R82, R31, R83 ;  /* 0x000000531f522220 */ /* 0x000fe20000410000 */
[----:B------:R-:W-:Y:S02]  /*4360*/  @P2 SHF.L.U32 R83, R174, 0x10, RZ ;  /* 0x00000010ae532819 */ /* 0x000fe400000006ff */
[----:B------:R-:W-:Y:S02]  /*4370*/  PRMT R182, R167, 0x7632, R182 ;  /* 0x00007632a7b67816 */ /* 0x000fe400000000b6 */
[----:B------:R-:W-:Y:S02]  /*4380*/  @P2 F2FP.BF16.F32.PACK_AB R82, RZ, R82 ;  /* 0x00000052ff52223e */ /* 0x000fe400000010ff */
[----:B------:R-:W-:Y:S02]  /*4390*/  SHF.L.U32 R182, R182, 0x10, RZ ;  /* 0x00000010b6b67819 */ /* 0x000fe400000006ff */
[----:B------:R-:W-:Y:S01]  /*43a0*/  @P2 PRMT R89, R89, 0x5410, R82 ;  /* 0x0000541059592816 */ /* 0x000fe20000000052 */
[----:B------:R-:W-:-:S04]  /*43b0*/  @P0 FFMA.FTZ R82, R13, R181, R183 ;  /* 0x000000b50d520223 */ /* 0x000fc800000100b7 */
[----:B------:R-:W-:-:S04]  /*43c0*/  @P0 FADD.FTZ R82, R11, -R82 ;  /* 0x800000520b520221 */ /* 0x000fc80000010000 */
[----:B------:R-:W-:Y:S02]  /*43d0*/  @P0 FFMA.FTZ R184, R4, R82, R184 ;  /* 0x0000005204b80223 */ /* 0x000fe400000100b8 */
[----:B------:R-:W0:Y:S02]  /*43e0*/  @P2 LDC R82, c[0x0][0x40c] ;  /* 0x00010300ff522b82 */ /* 0x000e240000000800 */
[----:B0-----:R-:W-:-:S04]  /*43f0*/  @P2 FMUL.FTZ R82, R184, R82 ;  /* 0x00000052b8522220 */ /* 0x001fc80000410000 */
        /* <DEDUP_REMOVED lines=10> */
[C---:B0-----:R-:W-:Y:S01]  /*44a0*/  @P2 FMUL.FTZ R83, R82.reuse, R83 ;  /* 0x0000005352532220 */ /* 0x041fe20000410000 */
[----:B------:R-:W-:Y:S01]  /*44b0*/  F2FP.BF16.F32.PACK_AB R82, R82, R184 ;  /* 0x000000b85252723e */ /* 0x000fe200000010ff */
[----:B------:R-:W-:Y:S02]  /*44c0*/  @P0 FFMA.FTZ R184, R22, R181, R183 ;  /* 0x000000b516b80223 */ /* 0x000fe400000100b7 */
[----:B------:R-:W-:Y:S01]  /*44d0*/  @P2 FFMA.FTZ R137, R83, R185, R137 ;  /* 0x000000b953892223 */ /* 0x000fe20000010089 */
[----:B------:R-:W-:Y:S01]  /*44e0*/  @P2 FMUL.FTZ R83, R33, R83 ;  /* 0x0000005321532220 */ /* 0x000fe20000410000 */
[----:B------:R-:W-:-:S04]  /*44f0*/  @P0 FADD.FTZ R184, R23, -R184 ;  /* 0x800000b817b80221 */ /* 0x000fc80000010000 */
[----:B------:R-:W-:Y:S01]  /*4500*/  @P2 F2FP.BF16.F32.PACK_AB R83, RZ, R83 ;  /* 0x00000053ff53223e */ /* 0x000fe200000010ff */
[----:B------:R-:W-:Y:S01]  /*4510*/  @P0 FFMA.FTZ R182, R4, R184, R182 ;  /* 0x000000b804b60223 */ /* 0x000fe200000100b6 */
[----:B------:R-:W-:Y:S02]  /*4520*/  @P2 PRMT R184, R175, 0x7632, R184 ;  /* 0x00007632afb82816 */ /* 0x000fe400000000b8 */
[----:B------:R-:W-:Y:S01]  /*4530*/  @P2 PRMT R90, R90, 0x5410, R83 ;  /* 0x000054105a5a2816 */ /* 0x000fe20000000053 */
[----:B------:R-:W-:Y:S01]  /*4540*/  @P0 FFMA.FTZ R83, R10, R181, R183 ;  /* 0x000000b50a530223 */ /* 0x000fe200000100b7 */
[----:B------:R-:W-:Y:S01]  /*4550*/  @P2 SHF.L.U32 R184, R184, 0x10, RZ ;  /* 0x00000010b8b82819 */ /* 0x000fe200000006ff */
[----:B-1----:R-:W-:Y:S02]  /*4560*/  @P2 FMUL.FTZ R180, R182, R180 ;  /* 0x000000b4b6b42220 */ /* 0x002fe40000410000 */
[----:B------:R-:W-:Y:S01]  /*4570*/  @P0 FADD.FTZ R185, R9, -R83 ;  /* 0x8000005309b90221 */ /* 0x000fe20000010000 */
[----:B------:R-:W-:Y:S01]  /*4580*/  SHF.L.U32 R83, R167, 0x10, RZ ;  /* 0x00000010a7537819 */ /* 0x000fe200000006ff */
[----:B------:R-:W-:Y:S01]  /*4590*/  @P2 FFMA.FTZ R139, R180, R184, R139 ;  /* 0x000000b8b48b2223 */ /* 0x000fe2000001008b */
[----:B------:R-:W-:-:S03]  /*45a0*/  @P2 FMUL.FTZ R180, R35, R180 ;  /* 0x000000b423b42220 */ /* 0x000fc60000410000 */
[----:B------:R-:W-:Y:S02]  /*45b0*/  @P0 FFMA.FTZ R83, R4, R185, R83 ;  /* 0x000000b904530223 */ /* 0x000fe40000010053 */
[----:B------:R-:W0:Y:S01]  /*45c0*/  @P2 LDC R185, c[0x0][0x40c] ;  /* 0x00010300ffb92b82 */ /* 0x000e220000000800 */
[----:B------:R-:W-:Y:S01]  /*45d0*/  @P2 F2FP.BF16.F32.PACK_AB R180, RZ, R180 ;  /* 0x000000b4ffb4223e */ /* 0x000fe200000010ff */
[----:B0-----:R-:W-:Y:S01]  /*45e0*/  @P2 FMUL.FTZ R185, R83, R185 ;  /* 0x000000b953b92220 */ /* 0x001fe20000410000 */
[----:B------:R-:W-:-:S03]  /*45f0*/  F2FP.BF16.F32.PACK_AB R83, R182, R83 ;  /* 0x00000053b653723e */ /* 0x000fc600000010ff */
[-C--:B------:R-:W-:Y:S01]  /*4600*/  @P2 FFMA.FTZ R138, R186, R185.reuse, R138 ;  /* 0x000000b9ba8a2223 */ /* 0x080fe2000001008a */
[----:B------:R-:W-:-:S05]  /*4610*/  @P2 FMUL.FTZ R185, R34, R185 ;  /* 0x000000b922b92220 */ /* 0x000fca0000410000 */
[----:B------:R-:W-:-:S04]  /*4620*/  @P2 F2FP.BF16.F32.PACK_AB R185, RZ, R185 ;  /* 0x000000b9ffb9223e */ /* 0x000fc800000010ff */
[----:B------:R-:W-:-:S04]  /*4630*/  @P2 PRMT R91, R185, 0x7610, R91 ;  /* 0x00007610b95b2816 */ /* 0x000fc8000000005b */
[----:B------:R-:W-:-:S07]  /*4640*/  @P2 PRMT R91, R91, 0x5410, R180 ;  /* 0x000054105b5b2816 */ /* 0x000fce00000000b4 */
.L_x_3910:
[----:B------:R-:W-:Y:S05]  /*4650*/  BSYNC.RECONVERGENT B2 ;  /* 0x0000000000027941 */ /* 0x000fea0003800200 */
.L_x_3893:
        /* <DEDUP_REMOVED lines=10> */
.L_x_3890:
[----:B------:R-:W-:Y:S05]  /*4700*/  BSYNC.RECONVERGENT B1 ;  /* 0x0000000000017941 */ /* 0x000fea0003800200 */
.L_x_3889:
[----:B------:R-:W-:Y:S01]  /*4710*/  ISETP.GE.U32.AND P0, PT, R7, 0x40, PT ;  /* 0x000000400700780c */ /* 0x000fe20003f06070 */
[----:B------:R-:W-:-:S12]  /*4720*/  BSSY.RECONVERGENT B1, `(.L_x_3912) ;  /* 0x00001b9000017945 */ /* 0x000fd80003800200 */
[----:B------:R-:W-:Y:S05]  /*4730*/  @!P0 BRA `(.L_x_3913) ;  /* 0x0000001800dc8947 */ /* 0x000fea0003800000 */
[----:B------:R-:W-:Y:S04]  /*4740*/  BSSY.RECONVERGENT B2, `(.L_x_3914) ;  /* 0x0000005000027945 */ /* 0x000fe80003800200 */
[----:B------:R-:W-:Y:S05]  /*4750*/  @!P2 BRA `(.L_x_3915) ;  /* 0x00000000000ca947 */ /* 0x000fea0003800000 */
[----:B0-----:R-:W0:Y:S02]  /*4760*/  LDC.64 R2, c[0x0][0x390] ;  /* 0x0000e400ff027b82 */ /* 0x001e240000000a00 */
[----:B0-----:R-:W-:-:S05]  /*4770*/  IMAD.WIDE.U32 R2, R16, 0x10, R2 ;  /* 0x0000001010027825 */ /* 0x001fca00078e0002 */
[----:B-----5:R1:W5:Y:S02]  /*4780*/  LDG.E.128 R172, desc[UR6][R2.64] ;  /* 0x0000000602ac7981 */ /* 0x020364000c1e1d00 */
.L_x_3915:
[----:B------:R-:W-:Y:S05]  /*4790*/  BSYNC.RECONVERGENT B2 ;  /* 0x0000000000027941 */ /* 0x000fea0003800200 */
.L_x_3914:
        /* <DEDUP_REMOVED lines=10> */
[----:B------:R-:W-:Y:S02]  /*4840*/  PRMT R80, R168, 0x7632, R80 ;  /* 0x00007632a8507816 */ /* 0x000fe40000000050 */
[----:B------:R-:W-:Y:S02]  /*4850*/  SHF.L.U32 R83, R169, 0x10, RZ ;  /* 0x00000010a9537819 */ /* 0x000fe400000006ff */
[----:B------:R-:W-:Y:S02]  /*4860*/  SHF.L.U32 R80, R80, 0x10, RZ ;  /* 0x0000001050507819 */ /* 0x000fe400000006ff */
[----:B-----5:R-:W-:Y:S02]  /*4870*/  @P2 PRMT R182, R174, 0x7632, R182 ;  /* 0x00007632aeb62816 */ /* 0x020fe400000000b6 */
[----:B------:R-:W-:-:S02]  /*4880*/  @P2 SHF.L.U32 R184, R175, 0x10, RZ ;  /* 0x00000010afb82819 */ /* 0x000fc400000006ff */
[----:B------:R-:W-:Y:S01]  /*4890*/  @P2 SHF.L.U32 R182, R182, 0x10, RZ ;  /* 0x00000010b6b62819 */ /* 0x000fe200000006ff */
[-CC-:B------:R-:W-:Y:S01]  /*48a0*/  @P1 FFMA.FTZ R3, R190, R181.reuse, R183.reuse ;  /* 0x000000b5be031223 */ /* 0x180fe200000100b7 */
[-CC-:B------:R-:W-:Y:S01]  /*48b0*/  @P1 FFMA.FTZ R82, R198, R181.reuse, R183.reuse ;  /* 0x000000b5c6521223 */ /* 0x180fe200000100b7 */
[----:B------:R-:W-:Y:S02]  /*48c0*/  @P1 FFMA.FTZ R180, R200, R181, R183 ;  /* 0x000000b5c8b41223 */ /* 0x000fe400000100b7 */
[----:B------:R-:W-:Y:S01]  /*48d0*/  @P1 FADD.FTZ R81, R191, -R3 ;  /* 0x80000003bf511221 */ /* 0x000fe20000010000 */
[----:B------:R-:W-:Y:S01]  /*48e0*/  SHF.L.U32 R3, R168, 0x10, RZ ;  /* 0x00000010a8037819 */ /* 0x000fe200000006ff */
[----:B------:R-:W-:Y:S01]  /*48f0*/  @P1 FADD.FTZ R82, R199, -R82 ;  /* 0x80000052c7521221 */ /* 0x000fe20000010000 */
[----:B------:R-:W-:-:S03]  /*4900*/  @P1 FADD.FTZ R180, R201, -R180 ;  /* 0x800000b4c9b41221 */ /* 0x000fc60000010000 */
[----:B------:R-:W-:Y:S01]  /*4910*/  @P1 FFMA.FTZ R3, R4, R81, R3 ;  /* 0x0000005104031223 */ /* 0x000fe20000010003 */
[----:B------:R-:W-:Y:S01]  /*4920*/  @P1 FFMA.FTZ R81, R192, R181, R183 ;  /* 0x000000b5c0511223 */ /* 0x000fe200000100b7 */
[----:B------:R-:W-:Y:S02]  /*4930*/  @P1 FFMA.FTZ R80, R4, R82, R80 ;  /* 0x0000005204501223 */ /* 0x000fe40000010050 */
[----:B0-----:R-:W-:Y:S01]  /*4940*/  @P2 FMUL.FTZ R82, R3, R2 ;  /* 0x0000000203522220 */ /* 0x001fe20000410000 */
[----:B------:R-:W-:Y:S01]  /*4950*/  @P1 FADD.FTZ R81, R194, -R81 ;  /* 0x80000051c2511221 */ /* 0x000fe20000010000 */
[----:B------:R-:W-:-:S03]  /*4960*/  @P2 SHF.L.U32 R2, R172, 0x10, RZ ;  /* 0x00000010ac022819 */ /* 0x000fc600000006ff */
[----:B------:R-:W-:Y:S02]  /*4970*/  @P1 FFMA.FTZ R83, R4, R81, R83 ;  /* 0x0000005104531223 */ /* 0x000fe40000010053 */
[----:B------:R-:W0:Y:S01]  /*4980*/  @P2 LDC R81, c[0x0][0x40c] ;  /* 0x00010300ff512b82 */ /* 0x000e220000000800 */
[-C--:B------:R-:W-:Y:S01]  /*4990*/  @P2 FFMA.FTZ R140, R2, R82.reuse, R140 ;  /* 0x00000052028c2223 */ /* 0x080fe2000001008c */
[----:B------:R-:W-:-:S05]  /*49a0*/  @P2 FMUL.FTZ R82, R36, R82 ;  /* 0x0000005224522220 */ /* 0x000fca0000410000 */
[----:B------:R-:W-:Y:S01]  /*49b0*/  @P2 F2FP.BF16.F32.PACK_AB R82, RZ, R82 ;  /* 0x00000052ff52223e */ /* 0x000fe200000010ff */
[----:B------:R-:W1:Y:S03]  /*49c0*/  @P2 LDC R2, c[0x0][0x40c] ;  /* 0x00010300ff022b82 */ /* 0x000e660000000800 */
[----:B------:R-:W-:Y:S02]  /*49d0*/  @P2 PRMT R88, R82, 0x7610, R88 ;  /* 0x0000761052582816 */ /* 0x000fe40000000058 */
[----:B------:R-:W-:-:S04]  /*49e0*/  @P2 PRMT R82, R172, 0x7632, R82 ;  /* 0x00007632ac522816 */ /* 0x000fc80000000052 */
[----:B------:R-:W-:Y:S01]  /*49f0*/  @P2 SHF.L.U32 R82, R82, 0x10, RZ ;  /* 0x0000001052522819 */ /* 0x000fe200000006ff */
[C---:B0-----:R-:W-:Y:S01]  /*4a00*/  @P2 FMUL.FTZ R81, R80.reuse, R81 ;  /* 0x0000005150512220 */ /* 0x041fe20000410000 */
[----:B------:R-:W-:-:S03]  /*4a10*/  F2FP.BF16.F32.PACK_AB R80, R80, R3 ;  /* 0x000000035050723e */ /* 0x000fc600000010ff */
[----:B------:R-:W-:Y:S01]  /*4a20*/  @P2 FFMA.FTZ R141, R81, R82, R141 ;  /* 0x00000052518d2223 */ /* 0x000fe2000001008d */
[----:B------:R-:W-:Y:S01]  /*4a30*/  @P2 SHF.L.U32 R82, R173, 0x10, RZ ;  /* 0x00000010ad522819 */ /* 0x000fe200000006ff */
[----:B------:R-:W-:Y:S01]  /*4a40*/  @P2 FMUL.FTZ R81, R37, R81 ;  /* 0x0000005125512220 */ /* 0x000fe20000410000 */
[----:B-1----:R-:W-:-:S04]  /*4a50*/  @P2 FMUL.FTZ R2, R83, R2 ;  /* 0x0000000253022220 */ /* 0x002fc80000410000 */
[-C--:B------:R-:W-:Y:S01]  /*4a60*/  @P2 FFMA.FTZ R142, R82, R2.reuse, R142 ;  /* 0x00000002528e2223 */ /* 0x080fe2000001008e */
[----:B------:R-:W-:Y:S01]  /*4a70*/  @P2 FMUL.FTZ R82, R38, R2 ;  /* 0x0000000226522220 */ /* 0x000fe20000410000 */
[----:B------:R-:W-:Y:S02]  /*4a80*/  @P2 F2FP.BF16.F32.PACK_AB R2, RZ, R81 ;  /* 0x00000051ff02223e */ /* 0x000fe400000010ff */
[----:B------:R-:W-:Y:S02]  /*4a90*/  PRMT R81, R169, 0x7632, R81 ;  /* 0x00007632a9517816 */ /* 0x000fe40000000051 */
[----:B------:R-:W-:Y:S02]  /*4aa0*/  @P2 PRMT R88, R88, 0x5410, R2 ;  /* 0x0000541058582816 */ /* 0x000fe40000000002 */
[----:B------:R-:W-:Y:S02]  /*4ab0*/  SHF.L.U32 R81, R81, 0x10, RZ ;  /* 0x0000001051517819 */ /* 0x000fe400000006ff */
[----:B------:R-:W-:-:S02]  /*4ac0*/  @P2 F2FP.BF16.F32.PACK_AB R82, RZ, R82 ;  /* 0x00000052ff52223e */ /* 0x000fc400000010ff */
[----:B------:R-:W-:Y:S01]  /*4ad0*/  @P2 PRMT R2, R173, 0x7632, R2 ;  /* 0x00007632ad022816 */ /* 0x000fe20000000002 */
[----:B------:R-:W-:Y:S01]  /*4ae0*/  @P1 FFMA.FTZ R81, R4, R180, R81 ;  /* 0x000000b404511223 */ /* 0x000fe20000010051 */
[----:B------:R-:W-:Y:S01]  /*4af0*/  @P2 PRMT R89, R82, 0x7610, R89 ;  /* 0x0000761052592816 */ /* 0x000fe20000000059 */
[----:B------:R-:W0:Y:S01]  /*4b00*/  @P2 LDC R180, c[0x0][0x40c] ;  /* 0x00010300ffb42b82 */ /* 0x000e220000000800 */
[----:B------:R-:W-:Y:S01]  /*4b10*/  @P2 SHF.L.U32 R2, R2, 0x10, RZ ;  /* 0x0000001002022819 */ /* 0x000fe200000006ff */
[C---:B0-----:R-:W-:Y:S01]  /*4b20*/  @P2 FMUL.FTZ R82, R81.reuse, R180 ;  /* 0x000000b451522220 */ /* 0x041fe20000410000 */
[----:B------:R-:W-:Y:S02]  /*4b30*/  @P2 SHF.L.U32 R180, R174, 0x10, RZ ;  /* 0x00000010aeb42819 */ /* 0x000fe400000006ff */
[----:B------:R-:W-:Y:S01]  /*4b40*/  F2FP.BF16.F32.PACK_AB R81, R81, R83 ;  /* 0x000000535151723e */ /* 0x000fe200000010ff */
[----:B------:R-:W-:Y:S01]  /*4b50*/  @P2 FFMA.FTZ R143, R82, R2, R143 ;  /* 0x00000002528f2223 */ /* 0x000fe2000001008f */
[----:B------:R-:W-:Y:S01]  /*4b60*/  @P2 FMUL.FTZ R2, R39, R82 ;  /* 0x0000005227022220 */ /* 0x000fe20000410000 */
[----:B------:R-:W-:Y:S01]  /*4b70*/  SHF.L.U32 R82, R170, 0x10, RZ ;  /* 0x00000010aa527819 */ /* 0x000fe200000006ff */
[----:B------:R-:W-:-:S03]  /*4b80*/  @P1 FFMA.FTZ R83, R204, R181, R183 ;  /* 0x000000b5cc531223 */ /* 0x000fc600000100b7 */
[----:B------:R-:W-:Y:S01]  /*4b90*/  @P2 F2FP.BF16.F32.PACK_AB R2, RZ, R2 ;  /* 0x00000002ff02223e */ /* 0x000fe200000010ff */
[----:B------:R-:W-:-:S03]  /*4ba0*/  @P1 FADD.FTZ R83, R205, -R83 ;  /* 0x80000053cd531221 */ /* 0x000fc60000010000 */
        /* <DEDUP_REMOVED lines=15> */
[----:B------:R-:W0:Y:S03]  /*4ca0*/  @P2 LDC R2, c[0x0][0x40c] ;  /* 0x00010300ff022b82 */ /* 0x000e260000000800 */
[C---:B------:R-:W-:Y:S01]  /*4cb0*/  F2FP.BF16.F32.PACK_AB R82, R180.reuse, R82 ;  /* 0x00000052b452723e */ /* 0x040fe200000010ff */
[----:B0-----:R-:W-:Y:S01]  /*4cc0*/  @P2 FMUL.FTZ R2, R180, R2 ;  /* 0x00000002b4022220 */ /* 0x001fe20000410000 */
[----:B------:R-:W-:-:S03]  /*4cd0*/  PRMT R180, R171, 0x7632, R180 ;  /* 0x00007632abb47816 */ /* 0x000fc600000000b4 */
[----:B------:R-:W-:Y:S01]  /*4ce0*/  @P2 FFMA.FTZ R145, R2, R182, R145 ;  /* 0x000000b602912223 */ /* 0x000fe20000010091 */
[----:B------:R-:W-:Y:S01]  /*4cf0*/  @P2 FMUL.FTZ R2, R41, R2 ;  /* 0x0000000229022220 */ /* 0x000fe20000410000 */
[----:B------:R-:W-:-:S04]  /*4d00*/  SHF.L.U32 R180, R180, 0x10, RZ ;  /* 0x00000010b4b47819 */ /* 0x000fc800000006ff */
[----:B------:R-:W-:Y:S01]  /*4d10*/  @P2 F2FP.BF16.F32.PACK_AB R2, RZ, R2 ;  /* 0x00000002ff02223e */ /* 0x000fe200000010ff */
[----:B------:R-:W-:-:S03]  /*4d20*/  @P1 FFMA.FTZ R180, R4, R83, R180 ;  /* 0x0000005304b41223 */ /* 0x000fc600000100b4 */
[----:B------:R-:W-:Y:S01]  /*4d30*/  @P2 PRMT R90, R90, 0x5410, R2 ;  /* 0x000054105a5a2816 */ /* 0x000fe20000000002 */
[----:B------:R-:W-:-:S04]  /*4d40*/  @P1 FFMA.FTZ R2, R196, R181, R183 ;  /* 0x000000b5c4021223 */ /* 0x000fc800000100b7 */
[----:B------:R-:W-:Y:S01]  /*4d50*/  @P1 FADD.FTZ R182, R197, -R2 ;  /* 0x80000002c5b61221 */ /* 0x000fe20000010000 */
[----:B------:R-:W-:-:S05]  /*4d60*/  SHF.L.U32 R2, R171, 0x10, RZ ;  /* 0x00000010ab027819 */ /* 0x000fca00000006ff */
[----:B------:R-:W-:Y:S02]  /*4d70*/  @P1 FFMA.FTZ R2, R4, R182, R2 ;  /* 0x000000b604021223 */ /* 0x000fe40000010002 */
[----:B------:R-:W0:Y:S03]  /*4d80*/  @P2 LDC R182, c[0x0][0x40c] ;  /* 0x00010300ffb62b82 */ /* 0x000e260000000800 */
[----:B------:R-:W-:Y:S01]  /*4d90*/  F2FP.BF16.F32.PACK_AB R83, R180, R2 ;  /* 0x00000002b453723e */ /* 0x000fe200000010ff */
[----:B0-----:R-:W-:-:S04]  /*4da0*/  @P2 FMUL.FTZ R182, R2, R182 ;  /* 0x000000b602b62220 */ /* 0x001fc80000410000 */
[-C--:B------:R-:W-:Y:S01]  /*4db0*/  @P2 FFMA.FTZ R146, R184, R182.reuse, R146 ;  /* 0x000000b6b8922223 */ /* 0x080fe20000010092 */
[----:B------:R-:W-:-:S05]  /*4dc0*/  @P2 FMUL.FTZ R182, R42, R182 ;  /* 0x000000b62ab62220 */ /* 0x000fca0000410000 */
[----:B------:R-:W-:-:S04]  /*4dd0*/  @P2 F2FP.BF16.F32.PACK_AB R182, RZ, R182 ;  /* 0x000000b6ffb6223e */ /* 0x000fc800000010ff */
[----:B------:R-:W-:Y:S01]  /*4de0*/  @P2 PRMT R91, R182, 0x7610, R91 ;  /* 0x00007610b65b2816 */ /* 0x000fe2000000005b */
        /* <DEDUP_REMOVED lines=9> */
.L_x_3918:
[----:B------:R-:W-:Y:S02]  /*4e80*/  ISETP.GT.AND P1, PT, R5, RZ, PT ;  /* 0x000000ff0500720c */ /* 0x000fe40003f24270 */
[----:B01----:R-:W-:-:S11]  /*4e90*/  SHF.L.U32 R2, R168, 0x10, RZ ;  /* 0x00000010a8027819 */ /* 0x003fd600000006ff */
        /* <DEDUP_REMOVED lines=96> */
.L_x_3917:
[----:B------:R-:W-:-:S04]  /*54a0*/  UISETP.NE.U32.AND UP0, UPT, UR14, URZ, UPT ;  /* 0x000000ff0e00728c */ /* 0x000fc8000bf05070 */
[----:B------:R-:W-:-:S06]  /*54b0*/  UISETP.NE.AND.EX UP0, UPT, UR15, URZ, UPT, UP0 ;  /* 0x000000ff0f00728c */ /* 0x000fcc000bf05300 */
[----:B------:R-:W-:-:S13]  /*54c0*/  PLOP3.LUT P0, PT, PT, PT, UP0, 0x80, 0x8 ;  /* 0x000000000008781c */ /* 0x000fda0003f0f008 */
[----:B------:R-:W-:Y:S05]  /*54d0*/  @!P0 BRA `(.L_x_3920) ;  /* 0x0000000400888947 */ /* 0x000fea0003800000 */
[----:B01----:R-:W0:Y:S01]  /*54e0*/  @P2 LDC R3, c[0x0][0x40c] ;  /* 0x00010300ff032b82 */ /* 0x003e220000000800 */
        /* <DEDUP_REMOVED lines=22> */
[----:B------:R-:W0:Y:S03]  /*5650*/  @P2 LDC R2, c[0x0][0x40c] ;  /* 0x00010300ff022b82 */ /* 0x000e260000000800 */
[----:B------:R-:W-:Y:S01]  /*5660*/  @P2 FFMA.FTZ R145, R80, R81, R145 ;  /* 0x0000005150912223 */ /* 0x000fe20000010091 */
[----:B------:R-:W-:Y:S01]  /*5670*/  @P2 FMUL.FTZ R80, R41, R80 ;  /* 0x0000005029502220 */ /* 0x000fe20000410000 */
[----:B------:R-:W-:-:S04]  /*5680*/  @P2 PRMT R81, R173, 0x7632, R81 ;  /* 0x00007632ad512816 */ /* 0x000fc80000000051 */
[----:B------:R-:W-:Y:S02]  /*5690*/  @P2 F2FP.BF16.F32.PACK_AB R3, RZ, R80 ;  /* 0x00000050ff03223e */ /* 0x000fe400000010ff */
[----:B------:R-:W-:Y:S02]  /*56a0*/  @P2 SHF.L.U32 R80, R173, 0x10, RZ ;  /* 0x00000010ad502819 */ /* 0x000fe400000006ff */
[----:B------:R-:W-:Y:S01]  /*56b0*/  @P2 PRMT R90, R90, 0x5410, R3 ;  /* 0x000054105a5a2816 */ /* 0x000fe20000000003 */
[----:B------:R-:W-:Y:S01]  /*56c0*/  FFMA.FTZ R3, R192, R181, R183 ;  /* 0x000000b5c0037223 */ /* 0x000fe200000100b7 */
[----:B------:R-:W-:-:S03]  /*56d0*/  @P2 SHF.L.U32 R81, R81, 0x10, RZ ;  /* 0x0000001051512819 */ /* 0x000fc600000006ff */
        /* <DEDUP_REMOVED lines=15> */
[----:B------:R-:W-:Y:S01]  /*57d0*/  F2FP.BF16.F32.PACK_AB R81, R2, R3 ;  /* 0x000000030251723e */ /* 0x000fe200000010ff */
[----:B------:R-:W-:Y:S01]  /*57e0*/  FFMA.FTZ R2, R190, R181, R183 ;  /* 0x000000b5be027223 */ /* 0x000fe200000100b7 */
[----:B------:R-:W0:Y:S01]  /*57f0*/  @P2 LDC R3, c[0x0][0x40c] ;  /* 0x00010300ff032b82 */ /* 0x000e220000000800 */
[----:B------:R-:W-:Y:S02]  /*5800*/  @P2 FMUL.FTZ R80, R39, R80 ;  /* 0x0000005027502220 */ /* 0x000fe40000410000 */
[----:B------:R-:W-:-:S03]  /*5810*/  FADD.FTZ R2, R191, -R2 ;  /* 0x80000002bf027221 */ /* 0x000fc60000010000 */
[----:B------:R-:W-:Y:S01]  /*5820*/  @P2 F2FP.BF16.F32.PACK_AB R80, RZ, R80 ;  /* 0x00000050ff50223e */ /* 0x000fe200000010ff */
[----:B------:R-:W-:-:S03]  /*5830*/  FMUL.FTZ R2, R4, R2 ;  /* 0x0000000204027220 */ /* 0x000fc60000410000 */
[----:B------:R-:W-:Y:S02]  /*5840*/  @P2 PRMT R89, R89, 0x5410, R80 ;  /* 0x0000541059592816 */ /* 0x000fe40000000050 */
[----:B------:R-:W-:Y:S02]  /*5850*/  FSEL R2, R2, RZ, P1 ;  /* 0x000000ff02027208 */ /* 0x000fe40000800000 */
[----:B------:R-:W-:-:S03]  /*5860*/  @P2 SHF.L.U32 R80, R172, 0x10, RZ ;  /* 0x00000010ac502819 */ /* 0x000fc600000006ff */
        /* <DEDUP_REMOVED lines=12> */
[----:B------:R-:W-:Y:S01]  /*5930*/  @P2 FMUL.FTZ R80, R37, R80 ;  /* 0x0000005025502220 */ /* 0x000fe20000410000 */
[----:B------:R-:W-:-:S04]  /*5940*/  @P2 SHF.L.U32 R83, R175, 0x10, RZ ;  /* 0x00000010af532819 */ /* 0x000fc800000006ff */
[----:B------:R-:W-:-:S04]  /*5950*/  @P2 F2FP.BF16.F32.PACK_AB R80, RZ, R80 ;  /* 0x00000050ff50223e */ /* 0x000fc800000010ff */
[----:B------:R-:W-:Y:S02]  /*5960*/  @P2 PRMT R88, R88, 0x5410, R80 ;  /* 0x0000541058582816 */ /* 0x000fe40000000050 */
[----:B------:R-:W-:Y:S01]  /*5970*/  F2FP.BF16.F32.PACK_AB R80, R3, R2 ;  /* 0x000000020350723e */ /* 0x000fe200000010ff */
[----:B------:R-:W-:Y:S01]  /*5980*/  FFMA.FTZ R3, R196, R181, R183 ;  /* 0x000000b5c4037223 */ /* 0x000fe200000100b7 */
[----:B------:R-:W0:Y:S03]  /*5990*/  @P2 LDC R2, c[0x0][0x40c] ;  /* 0x00010300ff022b82 */ /* 0x000e260000000800 */
[----:B------:R-:W-:-:S04]  /*59a0*/  FADD.FTZ R3, R197, -R3 ;  /* 0x80000003c5037221 */ /* 0x000fc80000010000 */
[----:B------:R-:W-:-:S05]  /*59b0*/  FMUL.FTZ R3, R4, R3 ;  /* 0x0000000304037220 */ /* 0x000fca0000410000 */
        /* <DEDUP_REMOVED lines=20> */
.L_x_3920:
[----:B------:R-:W-:Y:S04]  /*5b00*/  BSSY.RECONVERGENT B3, `(.L_x_3921) ;  /* 0x000000d000037945 */ /* 0x000fe80003800200 */
[----:B------:R-:W-:Y:S05]  /*5b10*/  @!P2 BRA `(.L_x_3922) ;  /* 0x00000000002ca947 */ /* 0x000fea0003800000 */
[----:B01----:R-:W-:Y:S01]  /*5b20*/  FFMA.FTZ R2, R190, R181, R183 ;  /* 0x000000b5be027223 */ /* 0x003fe200000100b7 */
[----:B------:R-:W-:Y:S02]  /*5b30*/  ISETP.GT.AND P1, PT, R5, RZ, PT ;  /* 0x000000ff0500720c */ /* 0x000fe40003f24270 */
[----:B-----5:R-:W-:Y:S01]  /*5b40*/  SHF.L.U32 R3, R172, 0x10, RZ ;  /* 0x00000010ac037819 */ /* 0x020fe200000006ff */
[----:B------:R-:W-:-:S04]  /*5b50*/  FADD.FTZ R2, R191, -R2 ;  /* 0x80000002bf027221 */ /* 0x000fc80000010000 */
[----:B------:R-:W-:-:S05]  /*5b60*/  FMUL.FTZ R2, R4, R2 ;  /* 0x0000000204027220 */ /* 0x000fca0000410000 */
[----:B------:R-:W-:-:S05]  /*5b70*/  FSEL R2, R2, RZ, P1 ;  /* 0x000000ff02027208 */ /* 0x000fca0000800000 */
[----:B------:R-:W-:-:S04]  /*5b80*/  FMUL.FTZ R2, R2, UR12 ;  /* 0x0000000c02027c20 */ /* 0x000fc80008410000 */
[-C--:B------:R-:W-:Y:S01]  /*5b90*/  FFMA.FTZ R140, R3, R2.reuse, R140 ;  /* 0x00000002038c7223 */ /* 0x080fe2000001008c */
[----:B------:R-:W-:-:S05]  /*5ba0*/  FMUL.FTZ R2, R36, R2 ;  /* 0x0000000224027220 */ /* 0x000fca0000410000 */
[----:B------:R-:W-:-:S04]  /*5bb0*/  F2FP.BF16.F32.PACK_AB R2, RZ, R2 ;  /* 0x00000002ff02723e */ /* 0x000fc800000010ff */
[----:B------:R-:W-:-:S07]  /*5bc0*/  PRMT R88, R2, 0x7610, R88 ;  /* 0x0000761002587816 */ /* 0x000fce0000000058 */
.L_x_3922:
[----:B------:R-:W-:Y:S05]  /*5bd0*/  BSYNC.RECONVERGENT B3 ;  /* 0x0000000000037941 */ /* 0x000fea0003800200 */
.L_x_3921:
[----:B------:R-:W-:Y:S04]  /*5be0*/  BSSY.RECONVERGENT B3, `(.L_x_3923) ;  /* 0x000000e000037945 */ /* 0x000fe80003800200 */
[----:B------:R-:W-:Y:S05]  /*5bf0*/  @!P2 BRA `(.L_x_3924) ;  /* 0x000000000030a947 */ /* 0x000fea0003800000 */
[----:B01----:R-:W-:Y:S01]  /*5c00*/  FFMA.FTZ R2, R198, R181, R183 ;  /* 0x000000b5c6027223 */ /* 0x003fe200000100b7 */
        /* <DEDUP_REMOVED lines=11> */
.L_x_3924:
[----:B------:R-:W-:Y:S05]  /*5cc0*/  BSYNC.RECONVERGENT B3 ;  /* 0x0000000000037941 */ /* 0x000fea0003800200 */
.L_x_3923:
        /* <DEDUP_REMOVED lines=13> */
.L_x_3926:
[----:B------:R-:W-:Y:S05]  /*5da0*/  BSYNC.RECONVERGENT B3 ;  /* 0x0000000000037941 */ /* 0x000fea0003800200 */
.L_x_3925:
        /* <DEDUP_REMOVED lines=14> */
.L_x_3928:
[----:B------:R-:W-:Y:S05]  /*5e90*/  BSYNC.RECONVERGENT B3 ;  /* 0x0000000000037941 */ /* 0x000fea0003800200 */
.L_x_3927:
        /* <DEDUP_REMOVED lines=13> */
.L_x_3930:
[----:B------:R-:W-:Y:S05]  /*5f70*/  BSYNC.RECONVERGENT B3 ;  /* 0x0000000000037941 */ /* 0x000fea0003800200 */
.L_x_3929:
        /* <DEDUP_REMOVED lines=14> */
.L_x_3932:
[----:B------:R-:W-:Y:S05]  /*6060*/  BSYNC.RECONVERGENT B3 ;  /* 0x0000000000037941 */ /* 0x000fea0003800200 */
.L_x_3931:
        /* <DEDUP_REMOVED lines=13> */
.L_x_3934:
[----:B------:R-:W-:Y:S05]  /*6140*/  BSYNC.RECONVERGENT B3 ;  /* 0x0000000000037941 */ /* 0x000fea0003800200 */
.L_x_3933:
        /* <DEDUP_REMOVED lines=13> */
.L_x_3919:
[----:B------:R-:W-:Y:S05]  /*6220*/  BSYNC.RECONVERGENT B2 ;  /* 0x0000000000027941 */ /* 0x000fea0003800200 */
.L_x_3916:
        /* <DEDUP_REMOVED lines=8> */
.L_x_3913:
[----:B------:R-:W-:Y:S05]  /*62b0*/  BSYNC.RECONVERGENT B1 ;  /* 0x0000000000017941 */ /* 0x000fea0003800200 */
.L_x_3912:
[----:B------:R-:W-:Y:S01]  /*62c0*/  ISETP.GE.U32.AND P0, PT, R7, 0x60, PT ;  /* 0x000000600700780c */ /* 0x000fe20003f06070 */
[----:B------:R-:W-:-:S12]  /*62d0*/  BSSY.RECONVERGENT B1, `(.L_x_3935) ;  /* 0x00001b9000017945 */ /* 0x000fd80003800200 */
[----:B------:R-:W-:Y:S05]  /*62e0*/  @!P0 BRA `(.L_x_3936) ;  /* 0x0000001800dc8947 */ /* 0x000fea0003800000 */
[----:B------:R-:W-:Y:S04]  /*62f0*/  BSSY.RECONVERGENT B2, `(.L_x_3937) ;  /* 0x0000005000027945 */ /* 0x000fe80003800200 */
[----:B------:R-:W-:Y:S05]  /*6300*/  @!P2 BRA `(.L_x_3938) ;  /* 0x00000000000ca947 */ /* 0x000fea0003800000 */
[----:B01----:R-:W0:Y:S02]  /*6310*/  LDC.64 R2, c[0x0][0x390] ;  /* 0x0000e400ff027b82 */ /* 0x003e240000000a00 */
[----:B0-----:R-:W-:-:S05]  /*6320*/  IMAD.WIDE.U32 R2, R16, 0x10, R2 ;  /* 0x0000001010027825 */ /* 0x001fca00078e0002 */
[----:B-----5:R2:W5:Y:S02]  /*6330*/  LDG.E.128 R172, desc[UR6][R2.64] ;  /* 0x0000000602ac7981 */ /* 0x020564000c1e1d00 */
.L_x_3938:
[----:B------:R-:W-:Y:S05]  /*6340*/  BSYNC.RECONVERGENT B2 ;  /* 0x0000000000027941 */ /* 0x000fea0003800200 */
.L_x_3937:
        /* <DEDUP_REMOVED lines=9> */
[----:B012---:R-:W0:Y:S01]  /*63e0*/  @P2 LDC R2, c[0x0][0x40c] ;  /* 0x00010300ff022b82 */ /* 0x007e220000000800 */
        /* <DEDUP_REMOVED lines=100> */
.L_x_3941:
[----:B------:R-:W-:Y:S02]  /*6a30*/  ISETP.GT.AND P1, PT, R5, RZ, PT ;  /* 0x000000ff0500720c */ /* 0x000fe40003f24270 */
[----:B012---:R-:W-:-:S11]  /*6a40*/  SHF.L.U32 R2, R24, 0x10, RZ ;  /* 0x0000001018027819 */ /* 0x007fd600000006ff */
        /* <DEDUP_REMOVED lines=96> */
.L_x_3940:
[----:B------:R-:W-:-:S04]  /*7050*/  UISETP.NE.U32.AND UP0, UPT, UR14, URZ, UPT ;  /* 0x000000ff0e00728c */ /* 0x000fc8000bf05070 */
[----:B------:R-:W-:-:S06]  /*7060*/  UISETP.NE.AND.EX UP0, UPT, UR15, URZ, UPT, UP0 ;  /* 0x000000ff0f00728c */ /* 0x000fcc000bf05300 */
[----:B------:R-:W-:-:S13]  /*7070*/  PLOP3.LUT P0, PT, PT, PT, UP0, 0x80, 0x8 ;  /* 0x000000000008781c */ /* 0x000fda0003f0f008 */
[----:B------:R-:W-:Y:S05]  /*7080*/  @!P0 BRA `(.L_x_3943) ;  /* 0x0000000400888947 */ /* 0x000fea0003800000 */
[----:B012---:R-:W0:Y:S01]  /*7090*/  @P2 LDC R3, c[0x0][0x40c] ;  /* 0x00010300ff032b82 */ /* 0x007e220000000800 */
        /* <DEDUP_REMOVED lines=97> */
.L_x_3943:
[----:B------:R-:W-:Y:S04]  /*76b0*/  BSSY.RECONVERGENT B3, `(.L_x_3944) ;  /* 0x000000d000037945 */ /* 0x000fe80003800200 */
[----:B------:R-:W-:Y:S05]  /*76c0*/  @!P2 BRA `(.L_x_3945) ;  /* 0x00000000002ca947 */ /* 0x000fea0003800000 */
[----:B012---:R-:W-:Y:S01]  /*76d0*/  FFMA.FTZ R2, R206, R181, R183 ;  /* 0x000000b5ce027223 */ /* 0x007fe200000100b7 */
        /* <DEDUP_REMOVED lines=10> */
.L_x_3945:
[----:B------:R-:W-:Y:S05]  /*7780*/  BSYNC.RECONVERGENT B3 ;  /* 0x0000000000037941 */ /* 0x000fea0003800200 */
.L_x_3944:
[----:B------:R-:W-:Y:S04]  /*7790*/  BSSY.RECONVERGENT B3, `(.L_x_3946) ;  /* 0x000000e000037945 */ /* 0x000fe80003800200 */
[----:B------:R-:W-:Y:S05]  /*77a0*/  @!P2 BRA `(.L_x_3947) ;  /* 0x000000000030a947 */ /* 0x000fea0003800000 */
[----:B012---:R-:W-:Y:S01]  /*77b0*/  FFMA.FTZ R2, R214, R181, R183 ;  /* 0x000000b5d6027223 */ /* 0x007fe200000100b7 */
        /* <DEDUP_REMOVED lines=11> */
.L_x_3947:
[----:B------:R-:W-:Y:S05]  /*7870*/  BSYNC.RECONVERGENT B3 ;  /* 0x0000000000037941 */ /* 0x000fea0003800200 */
.L_x_3946:
        /* <DEDUP_REMOVED lines=13> */
.L_x_3949:
[----:B------:R-:W-:Y:S05]  /*7950*/  BSYNC.RECONVERGENT B3 ;  /* 0x0000000000037941 */ /* 0x000fea0003800200 */
.L_x_3948:
        /* <DEDUP_REMOVED lines=14> */
.L_x_3951:
[----:B------:R-:W-:Y:S05]  /*7a40*/  BSYNC.RECONVERGENT B3 ;  /* 0x0000000000037941 */ /* 0x000fea0003800200 */
.L_x_3950:
        /* <DEDUP_REMOVED lines=13> */
.L_x_3953:
[----:B------:R-:W-:Y:S05]  /*7b20*/  BSYNC.RECONVERGENT B3 ;  /* 0x0000000000037941 */ /* 0x000fea0003800200 */
.L_x_3952:
        /* <DEDUP_REMOVED lines=14> */
.L_x_3955:
[----:B------:R-:W-:Y:S05]  /*7c10*/  BSYNC.RECONVERGENT B3 ;  /* 0x0000000000037941 */ /* 0x000fea0003800200 */
.L_x_3954:
        /* <DEDUP_REMOVED lines=13> */
.L_x_3957:
[----:B------:R-:W-:Y:S05]  /*7cf0*/  BSYNC.RECONVERGENT B3 ;  /* 0x0000000000037941 */ /* 0x000fea0003800200 */
.L_x_3956:
        /* <DEDUP_REMOVED lines=13> */
.L_x_3942:
[----:B------:R-:W-:Y:S05]  /*7dd0*/  BSYNC.RECONVERGENT B2 ;  /* 0x0000000000027941 */ /* 0x000fea0003800200 */
.L_x_3939:
[----:B012---:R-:W0:Y:S02]  /*7de0*/  @P0 LDC.64 R2, c[0x0][0x478] ;  /* 0x00011e00ff020b82 */ /* 0x007e240000000a00 */
[C---:B0-----:R-:W-:Y:S01]  /*7df0*/  @P0 IMAD.WIDE.U32 R2, R17.reuse, 0x10, R2 ;  /* 0x0000001011020825 */ /* 0x041fe200078e0002 */
[----:B------:R-:W-:-:S04]  /*7e00*/  IADD3 R17, PT, PT, R17, 0x20, RZ ;  /* 0x0000002011117810 */ /* 0x000fc80007ffe0ff */
[----:B------:R0:W-:Y:S02]  /*7e10*/  @P0 STG.E.128 desc[UR6][R2.64], R80 ;  /* 0x0000005002000986 */ /* 0x0001e4000c101d06 */
[----:B0-----:R-:W0:Y:S02]  /*7e20*/  @P2 LDC.64 R2, c[0x0][0x468] ;  /* 0x00011a00ff022b82 */ /* 0x001e240000000a00 */
[C---:B0-----:R-:W-:Y:S01]  /*7e30*/  @P2 IMAD.WIDE.U32 R2, R16.reuse, 0x10, R2 ;  /* 0x0000001010022825 */ /* 0x041fe200078e0002 */
[----:B------:R-:W-:-:S04]  /*7e40*/  IADD3 R16, PT, PT, R16, 0x20, RZ ;  /* 0x0000002010107810 */ /* 0x000fc80007ffe0ff */
[----:B------:R2:W-:Y:S03]  /*7e50*/  @P2 STG.E.128 desc[UR6][R2.64], R88 ;  /* 0x0000005802002986 */ /* 0x0005e6000c101d06 */
.L_x_3936:
[----:B------:R-:W-:Y:S05]  /*7e60*/  BSYNC.RECONVERGENT B1 ;  /* 0x0000000000017941 */ /* 0x000fea0003800200 */
.L_x_3935:
[----:B------:R-:W-:Y:S01]  /*7e70*/  ISETP.GE.U32.AND P0, PT, R7, 0x80, PT ;  /* 0x000000800700780c */ /* 0x000fe20003f06070 */
[----:B------:R-:W-:-:S12]  /*7e80*/  BSSY.RECONVERGENT B1, `(.L_x_3958) ;  /* 0x00001b7000017945 */ /* 0x000fd80003800200 */
[----:B------:R-:W-:Y:S05]  /*7e90*/  @!P0 BRA `(.L_x_3959) ;  /* 0x0000001800d48947 */ /* 0x000fea0003800000 */
[----:B------:R-:W-:Y:S04]  /*7ea0*/  BSSY.RECONVERGENT B2, `(.L_x_3960) ;  /* 0x0000005000027945 */ /* 0x000fe80003800200 */
[----:B------:R-:W-:Y:S05]  /*7eb0*/  @!P2 BRA `(.L_x_3961) ;  /* 0x00000000000ca947 */ /* 0x000fea0003800000 */
[----:B012---:R-:W0:Y:S02]  /*7ec0*/  LDC.64 R2, c[0x0][0x390] ;  /* 0x0000e400ff027b82 */ /* 0x007e240000000a00 */
[----:B0-----:R-:W-:-:S05]  /*7ed0*/  IMAD.WIDE.U32 R2, R16, 0x10, R2 ;  /* 0x0000001010027825 */ /* 0x001fca00078e0002 */
[----:B-----5:R3:W5:Y:S02]  /*7ee0*/  LDG.E.128 R172, desc[UR6][R2.64] ;  /* 0x0000000602ac7981 */ /* 0x020764000c1e1d00 */
.L_x_3961:
[----:B------:R-:W-:Y:S05]  /*7ef0*/  BSYNC.RECONVERGENT B2 ;  /* 0x0000000000027941 */ /* 0x000fea0003800200 */
.L_x_3960:
        /* <DEDUP_REMOVED lines=9> */
[----:B0123--:R-:W0:Y:S01]  /*7f90*/  @P2 LDC R2, c[0x0][0x40c] ;  /* 0x00010300ff022b82 */ /* 0x00fe220000000800 */
[----:B------:R-:W-:Y:S02]  /*7fa0*/  PRMT R3, R176, 0x7632, R3 ;  /* 0x00007632b0037816 */ /* 0x000fe40000000003 */
[----:B-----5:R-:W-:Y:S02]  /*7fb0*/  @P2 PRMT R180, R174, 0x7632, R180 ;  /* 0x00007632aeb42816 */ /* 0x020fe400000000b4 */
[----:B------:R-:W-:Y:S02]  /*7fc0*/  SHF.L.U32 R3, R3, 0x10, RZ ;  /* 0x0000001003037819 */ /* 0x000fe400000006ff */
[----:B------:R-:W-:Y:S02]  /*7fd0*/  @P2 SHF.L.U32 R180, R180, 0x10, RZ ;  /* 0x00000010b4b42819 */ /* 0x000fe400000006ff */
[----:B------:R-:W-:-:S03]  /*7fe0*/  @P2 SHF.L.U32 R182, R175, 0x10, RZ ;  /* 0x00000010afb62819 */ /* 0x000fc600000006ff */
[-CC-:B------:R-:W-:Y:S01]  /*7ff0*/  @P1 FFMA.FTZ R5, R189, R181.reuse, R183.reuse ;  /* 0x000000b5bd051223 */ /* 0x180fe200000100b7 */
[-CC-:B------:R-:W-:Y:S01]  /*8000*/  @P1 FFMA.FTZ R81, R228, R181.reuse, R183.reuse ;  /* 0x000000b5e4511223 */ /* 0x180fe200000100b7 */
[----:B------:R-:W-:Y:S02]  /*8010*/  @P1 FFMA.FTZ R83, R231, R181, R183 ;  /* 0x000000b5e7531223 */ /* 0x000fe400000100b7 */
[----:B------:R-:W-:Y:S01]  /*8020*/  @P1 FADD.FTZ R80, R222, -R5 ;  /* 0x80000005de501221 */ /* 0x000fe20000010000 */
[----:B------:R-:W-:Y:S01]  /*8030*/  SHF.L.U32 R5, R176, 0x10, RZ ;  /* 0x00000010b0057819 */ /* 0x000fe200000006ff */
[----:B------:R-:W-:Y:S01]  /*8040*/  @P1 FADD.FTZ R81, R230, -R81 ;  /* 0x80000051e6511221 */ /* 0x000fe20000010000 */
[----:B------:R-:W-:-:S03]  /*8050*/  @P1 FADD.FTZ R83, R232, -R83 ;  /* 0x80000053e8531221 */ /* 0x000fc60000010000 */
[C---:B------:R-:W-:Y:S01]  /*8060*/  @P1 FFMA.FTZ R5, R4.reuse, R80, R5 ;  /* 0x0000005004051223 */ /* 0x040fe20000010005 */
[----:B------:R-:W-:Y:S01]  /*8070*/  @P1 FFMA.FTZ R80, R223, R181, R183 ;  /* 0x000000b5df501223 */ /* 0x000fe200000100b7 */
[----:B------:R-:W-:Y:S01]  /*8080*/  @P1 FFMA.FTZ R3, R4, R81, R3 ;  /* 0x0000005104031223 */ /* 0x000fe20000010003 */
[----:B------:R-:W-:Y:S01]  /*8090*/  SHF.L.U32 R81, R177, 0x10, RZ ;  /* 0x00000010b1517819 */ /* 0x000fe200000006ff */
        /* <DEDUP_REMOVED lines=12> */
[----:B0-----:R-:W-:-:S04]  /*8160*/  @P2 FMUL.FTZ R80, R3, R80 ;  /* 0x0000005003502220 */ /* 0x001fc80000410000 */
        /* <DEDUP_REMOVED lines=8> */
[--C-:B------:R-:W-:Y:S02]  /*81f0*/  @P2 PRMT R88, R88, 0x5410, R2.reuse ;  /* 0x0000541058582816 */ /* 0x100fe40000000002 */
[----:B------:R-:W-:Y:S02]  /*8200*/  SHF.L.U32 R80, R80, 0x10, RZ ;  /* 0x0000001050507819 */ /* 0x000fe400000006ff */
[----:B------:R-:W-:-:S02]  /*8210*/  @P2 PRMT R2, R173, 0x7632, R2 ;  /* 0x00007632ad022816 */ /* 0x000fc40000000002 */
[----:B------:R-:W-:Y:S01]  /*8220*/  @P2 F2FP.BF16.F32.PACK_AB R82, RZ, R82 ;  /* 0x00000052ff52223e */ /* 0x000fe200000010ff */
[----:B------:R-:W-:Y:S01]  /*8230*/  @P1 FFMA.FTZ R80, R4, R83, R80 ;  /* 0x0000005304501223 */ /* 0x000fe20000010050 */
[----:B------:R-:W-:Y:S01]  /*8240*/  @P2 SHF.L.U32 R2, R2, 0x10, RZ ;  /* 0x0000001002022819 */ /* 0x000fe200000006ff */
[----:B------:R-:W0:Y:S01]  /*8250*/  @P2 LDC R83, c[0x0][0x40c] ;  /* 0x00010300ff532b82 */ /* 0x000e220000000800 */
[----:B------:R-:W-:Y:S02]  /*8260*/  @P2 PRMT R89, R82, 0x7610, R89 ;  /* 0x0000761052592816 */ /* 0x000fe40000000059 */
[----:B------:R-:W-:Y:S02]  /*8270*/  SHF.L.U32 R82, R178, 0x10, RZ ;  /* 0x00000010b2527819 */ /* 0x000fe400000006ff */
[C---:B------:R-:W-:Y:S01]  /*8280*/  F2FP.BF16.F32.PACK_AB R81, R80.reuse, R81 ;  /* 0x000000515051723e */ /* 0x040fe200000010ff */
[----:B0-----:R-:W-:Y:S01]  /*8290*/  @P2 FMUL.FTZ R83, R80, R83 ;  /* 0x0000005350532220 */ /* 0x001fe20000410000 */
[----:B------:R-:W-:-:S03]  /*82a0*/  F2FP.BF16.F32.PACK_AB R80, R3, R5 ;  /* 0x000000050350723e */ /* 0x000fc600000010ff */
[----:B------:R-:W-:Y:S01]  /*82b0*/  @P2 FFMA.FTZ R159, R83, R2, R159 ;  /* 0x00000002539f2223 */ /* 0x000fe2000001009f */
[----:B------:R-:W-:Y:S01]  /*82c0*/  @P2 FMUL.FTZ R2, R55, R83 ;  /* 0x0000005337022220 */ /* 0x000fe20000410000 */
[----:B------:R-:W-:-:S04]  /*82d0*/  @P2 SHF.L.U32 R83, R174, 0x10, RZ ;  /* 0x00000010ae532819 */ /* 0x000fc800000006ff */
[----:B------:R-:W-:-:S04]  /*82e0*/  @P2 F2FP.BF16.F32.PACK_AB R2, RZ, R2 ;  /* 0x00000002ff02223e */ /* 0x000fc800000010ff */
        /* <DEDUP_REMOVED lines=17> */
[----:B0-----:R-:W-:-:S04]  /*8400*/  @P2 FMUL.FTZ R2, R83, R2 ;  /* 0x0000000253022220 */ /* 0x001fc80000410000 */
[----:B------:R-:W-:Y:S01]  /*8410*/  @P2 FFMA.FTZ R161, R2, R180, R161 ;  /* 0x000000b402a12223 */ /* 0x000fe200000100a1 */
[----:B------:R-:W-:-:S05]  /*8420*/  @P2 FMUL.FTZ R2, R57, R2 ;  /* 0x0000000239022220 */ /* 0x000fca0000410000 */
[----:B------:R-:W-:-:S04]  /*8430*/  @P2 F2FP.BF16.F32.PACK_AB R2, RZ, R2 ;  /* 0x00000002ff02223e */ /* 0x000fc800000010ff */
[----:B------:R-:W-:Y:S01]  /*8440*/  @P2 PRMT R90, R90, 0x5410, R2 ;  /* 0x000054105a5a2816 */ /* 0x000fe20000000002 */
[-CC-:B------:R-:W-:Y:S01]  /*8450*/  @P1 FFMA.FTZ R2, R227, R181.reuse, R183.reuse ;  /* 0x000000b5e3021223 */ /* 0x180fe200000100b7 */
[----:B------:R-:W-:-:S03]  /*8460*/  @P1 FFMA.FTZ R181, R235, R181, R183 ;  /* 0x000000b5ebb51223 */ /* 0x000fc600000100b7 */
[----:B------:R-:W-:Y:S01]  /*8470*/  @P1 FADD.FTZ R180, R229, -R2 ;  /* 0x80000002e5b41221 */ /* 0x000fe20000010000 */
[----:B------:R-:W-:Y:S01]  /*8480*/  SHF.L.U32 R2, R179, 0x10, RZ ;  /* 0x00000010b3027819 */ /* 0x000fe200000006ff */
[----:B------:R-:W-:-:S04]  /*8490*/  @P1 FADD.FTZ R181, R236, -R181 ;  /* 0x800000b5ecb51221 */ /* 0x000fc80000010000 */
[----:B------:R-:W-:Y:S02]  /*84a0*/  @P1 FFMA.FTZ R2, R4, R180, R2 ;  /* 0x000000b404021223 */ /* 0x000fe40000010002 */
[----:B------:R-:W0:Y:S02]  /*84b0*/  @P2 LDC R180, c[0x0][0x40c] ;  /* 0x00010300ffb42b82 */ /* 0x000e240000000800 */
[----:B0-----:R-:W-:-:S04]  /*84c0*/  @P2 FMUL.FTZ R180, R2, R180 ;  /* 0x000000b402b42220 */ /* 0x001fc80000410000 */
[-C--:B------:R-:W-:Y:S01]  /*84d0*/  @P2 FFMA.FTZ R162, R182, R180.reuse, R162 ;  /* 0x000000b4b6a22223 */ /* 0x080fe200000100a2 */
[----:B------:R-:W-:-:S05]  /*84e0*/  @P2 FMUL.FTZ R180, R58, R180 ;  /* 0x000000b43ab42220 */ /* 0x000fca0000410000 */
[----:B------:R-:W-:-:S04]  /*84f0*/  @P2 F2FP.BF16.F32.PACK_AB R180, RZ, R180 ;  /* 0x000000b4ffb4223e */ /* 0x000fc800000010ff */
[----:B------:R-:W-:Y:S02]  /*8500*/  @P2 PRMT R91, R180, 0x7610, R91 ;  /* 0x00007610b45b2816 */ /* 0x000fe4000000005b */
[----:B------:R-:W-:-:S04]  /*8510*/  PRMT R180, R179, 0x7632, R180 ;  /* 0x00007632b3b47816 */ /* 0x000fc800000000b4 */
[----:B------:R-:W-:-:S05]  /*8520*/  SHF.L.U32 R180, R180, 0x10, RZ ;  /* 0x00000010b4b47819 */ /* 0x000fca00000006ff */
[----:B------:R-:W-:-:S05]  /*8530*/  @P1 FFMA.FTZ R180, R4, R181, R180 ;  /* 0x000000b504b41223 */ /* 0x000fca00000100b4 */
        /* <DEDUP_REMOVED lines=10> */
.L_x_3964:
[----:B------:R-:W-:Y:S02]  /*85e0*/  ISETP.GT.AND P1, PT, R5, RZ, PT ;  /* 0x000000ff0500720c */ /* 0x000fe40003f24270 */
[----:B0123--:R-:W-:-:S11]  /*85f0*/  SHF.L.U32 R2, R176, 0x10, RZ ;  /* 0x00000010b0027819 */ /* 0x00ffd600000006ff */
        /* <DEDUP_REMOVED lines=96> */
.L_x_3963:
[----:B------:R-:W-:-:S04]  /*8c00*/  UISETP.NE.U32.AND UP0, UPT, UR14, URZ, UPT ;  /* 0x000000ff0e00728c */ /* 0x000fc8000bf05070 */
[----:B------:R-:W-:-:S06]  /*8c10*/  UISETP.NE.AND.EX UP0, UPT, UR15, URZ, UPT, UP0 ;  /* 0x000000ff0f00728c */ /* 0x000fcc000bf05300 */
[----:B------:R-:W-:-:S13]  /*8c20*/  PLOP3.LUT P0, PT, PT, PT, UP0, 0x80, 0x8 ;  /* 0x000000000008781c */ /* 0x000fda0003f0f008 */
[----:B------:R-:W-:Y:S05]  /*8c30*/  @!P0 BRA `(.L_x_3966) ;  /* 0x0000000400888947 */ /* 0x000fea0003800000 */
[----:B0123--:R-:W0:Y:S01]  /*8c40*/  @P2 LDC R2, c[0x0][0x40c] ;  /* 0x00010300ff022b82 */ /* 0x00fe220000000800 */
[-CC-:B------:R-:W-:Y:S01]  /*8c50*/  FFMA.FTZ R3, R189, R181.reuse, R183.reuse ;  /* 0x000000b5bd037223 */ /* 0x180fe200000100b7 */
[----:B------:R-:W-:Y:S01]  /*8c60*/  ISETP.GT.AND P1, PT, R5, RZ, PT ;  /* 0x000000ff0500720c */ /* 0x000fe20003f24270 */
[-C--:B------:R-:W-:Y:S01]  /*8c70*/  FFMA.FTZ R82, R223, R181.reuse, R183 ;  /* 0x000000b5df527223 */ /* 0x080fe200000100b7 */
[----:B-----5:R-:W-:Y:S01]  /*8c80*/  @P2 SHF.L.U32 R5, R172, 0x10, RZ ;  /* 0x00000010ac052819 */ /* 0x020fe200000006ff */
[----:B------:R-:W-:Y:S01]  /*8c90*/  FADD.FTZ R3, R222, -R3 ;  /* 0x80000003de037221 */ /* 0x000fe20000010000 */
[----:B------:R-:W-:Y:S01]  /*8ca0*/  FFMA.FTZ R83, R231, R181, R183 ;  /* 0x000000b5e7537223 */ /* 0x000fe200000100b7 */
[----:B------:R-:W-:Y:S01]  /*8cb0*/  FADD.FTZ R82, R225, -R82 ;  /* 0x80000052e1527221 */ /* 0x000fe20000010000 */
[----:B------:R-:W1:Y:S01]  /*8cc0*/  @P2 LDC R80, c[0x0][0x40c] ;  /* 0x00010300ff502b82 */ /* 0x000e620000000800 */
[----:B------:R-:W-:Y:S01]  /*8cd0*/  FMUL.FTZ R3, R4, R3 ;  /* 0x0000000304037220 */ /* 0x000fe20000410000 */
[----:B------:R-:W-:Y:S01]  /*8ce0*/  FADD.FTZ R83, R232, -R83 ;  /* 0x80000053e8537221 */ /* 0x000fe20000010000 */
[----:B------:R-:W-:-:S02]  /*8cf0*/  @P2 PRMT R180, R174, 0x7632, R180 ;  /* 0x00007632aeb42816 */ /* 0x000fc400000000b4 */
[----:B------:R-:W-:Y:S01]  /*8d00*/  @P2 SHF.L.U32 R182, R175, 0x10, RZ ;  /* 0x00000010afb62819 */ /* 0x000fe200000006ff */
[----:B------:R-:W-:Y:S01]  /*8d10*/  FMUL.FTZ R83, R4, R83 ;  /* 0x0000005304537220 */ /* 0x000fe20000410000 */
[----:B------:R-:W-:Y:S02]  /*8d20*/  FSEL R3, R3, RZ, P1 ;  /* 0x000000ff03037208 */ /* 0x000fe40000800000 */
[----:B------:R-:W-:-:S03]  /*8d30*/  @P2 SHF.L.U32 R180, R180, 0x10, RZ ;  /* 0x00000010b4b42819 */ /* 0x000fc600000006ff */
[----:B0-----:R-:W-:-:S04]  /*8d40*/  @P2 FMUL.FTZ R2, R2, R3 ;  /* 0x0000000302022220 */ /* 0x001fc80000410000 */
[-C--:B------:R-:W-:Y:S01]  /*8d50*/  @P2 FFMA.FTZ R156, R5, R2.reuse, R156 ;  /* 0x00000002059c2223 */ /* 0x080fe2000001009c */
[----:B------:R-:W-:Y:S01]  /*8d60*/  @P2 FMUL.FTZ R81, R52, R2 ;  /* 0x0000000234512220 */ /* 0x000fe20000410000 */
[----:B------:R-:W-:Y:S01]  /*8d70*/  FFMA.FTZ R5, R228, R181, R183 ;  /* 0x000000b5e4057223 */ /* 0x000fe200000100b7 */
[----:B------:R-:W0:Y:S03]  /*8d80*/  @P2 LDC R2, c[0x0][0x40c] ;  /* 0x00010300ff022b82 */ /* 0x000e260000000800 */
[----:B------:R-:W-:Y:S01]  /*8d90*/  FADD.FTZ R5, R230, -R5 ;  /* 0x80000005e6057221 */ /* 0x000fe20000010000 */
[----:B------:R-:W-:-:S03]  /*8da0*/  @P2 F2FP.BF16.F32.PACK_AB R81, RZ, R81 ;  /* 0x00000051ff51223e */ /* 0x000fc600000010ff */
[C---:B------:R-:W-:Y:S01]  /*8db0*/  FMUL.FTZ R5, R4.reuse, R5 ;  /* 0x0000000504057220 */ /* 0x040fe20000410000 */
[----:B------:R-:W-:Y:S01]  /*8dc0*/  @P2 PRMT R88, R81, 0x7610, R88 ;  /* 0x0000761051582816 */ /* 0x000fe20000000058 */
[----:B------:R-:W-:Y:S01]  /*8dd0*/  FMUL.FTZ R81, R4, R82 ;  /* 0x0000005204517220 */ /* 0x000fe20000410000 */
[----:B------:R-:W-:Y:S02]  /*8de0*/  @P2 PRMT R82, R172, 0x7632, R82 ;  /* 0x00007632ac522816 */ /* 0x000fe40000000052 */
[----:B------:R-:W-:Y:S02]  /*8df0*/  FSEL R5, R5, RZ, P1 ;  /* 0x000000ff05057208 */ /* 0x000fe40000800000 */
[----:B------:R-:W-:Y:S02]  /*8e00*/  @P2 SHF.L.U32 R82, R82, 0x10, RZ ;  /* 0x0000001052522819 */ /* 0x000fe400000006ff */
[----:B------:R-:W-:Y:S01]  /*8e10*/  FSEL R81, R81, RZ, P1 ;  /* 0x000000ff51517208 */ /* 0x000fe20000800000 */
[----:B-1----:R-:W-:-:S04]  /*8e20*/  @P2 FMUL.FTZ R80, R80, R5 ;  /* 0x0000000550502220 */ /* 0x002fc80000410000 */
[----:B------:R-:W-:Y:S01]  /*8e30*/  @P2 FFMA.FTZ R157, R80, R82, R157 ;  /* 0x00000052509d2223 */ /* 0x000fe2000001009d */
[----:B------:R-:W-:Y:S01]  /*8e40*/  @P2 SHF.L.U32 R82, R173, 0x10, RZ ;  /* 0x00000010ad522819 */ /* 0x000fe200000006ff */
[----:B------:R-:W-:Y:S01]  /*8e50*/  @P2 FMUL.FTZ R80, R53, R80 ;  /* 0x0000005035502220 */ /* 0x000fe20000410000 */
[----:B0-----:R-:W-:-:S04]  /*8e60*/  @P2 FMUL.FTZ R2, R2, R81 ;  /* 0x0000005102022220 */ /* 0x001fc80000410000 */
[-C--:B------:R-:W-:Y:S01]  /*8e70*/  @P2 FFMA.FTZ R158, R82, R2.reuse, R158 ;  /* 0x00000002529e2223 */ /* 0x080fe2000001009e */
[----:B------:R-:W-:Y:S01]  /*8e80*/  @P2 FMUL.FTZ R2, R54, R2 ;  /* 0x0000000236022220 */ /* 0x000fe20000410000 */
[----:B------:R-:W-:-:S04]  /*8e90*/  @P2 F2FP.BF16.F32.PACK_AB R80, RZ, R80 ;  /* 0x00000050ff50223e */ /* 0x000fc800000010ff */
[----:B------:R-:W-:Y:S02]  /*8ea0*/  @P2 F2FP.BF16.F32.PACK_AB R82, RZ, R2 ;  /* 0x00000002ff52223e */ /* 0x000fe400000010ff */
[----:B------:R-:W0:Y:S01]  /*8eb0*/  @P2 LDC R2, c[0x0][0x40c] ;  /* 0x00010300ff022b82 */ /* 0x000e220000000800 */
[----:B------:R-:W-:Y:S02]  /*8ec0*/  @P2 PRMT R88, R88, 0x5410, R80 ;  /* 0x0000541058582816 */ /* 0x000fe40000000050 */
[----:B------:R-:W-:Y:S02]  /*8ed0*/  @P2 PRMT R89, R82, 0x7610, R89 ;  /* 0x0000761052592816 */ /* 0x000fe40000000059 */
[----:B------:R-:W-:Y:S02]  /*8ee0*/  FSEL R80, R83, RZ, P1 ;  /* 0x000000ff53507208 */ /* 0x000fe40000800000 */
[----:B------:R-:W-:Y:S02]  /*8ef0*/  @P2 PRMT R82, R173, 0x7632, R82 ;  /* 0x00007632ad522816 */ /* 0x000fe40000000052 */
[----:B------:R-:W-:-:S02]  /*8f00*/  @P2 SHF.L.U32 R83, R174, 0x10, RZ ;  /* 0x00000010ae532819 */ /* 0x000fc400000006ff */
[----:B------:R-:W-:Y:S02]  /*8f10*/  @P2 SHF.L.U32 R82, R82, 0x10, RZ ;  /* 0x0000001052522819 */ /* 0x000fe400000006ff */
[----:B------:R-:W-:Y:S01]  /*8f20*/  F2FP.BF16.F32.PACK_AB R81, R80, R81 ;  /* 0x000000515051723e */ /* 0x000fe200000010ff */
[----:B0-----:R-:W-:Y:S01]  /*8f30*/  @P2 FMUL.FTZ R2, R2, R80 ;  /* 0x0000005002022220 */ /* 0x001fe20000410000 */
[----:B------:R-:W-:-:S03]  /*8f40*/  F2FP.BF16.F32.PACK_AB R80, R5, R3 ;  /* 0x000000030550723e */ /* 0x000fc600000010ff */
[----:B------:R-:W-:Y:S01]  /*8f50*/  @P2 FFMA.FTZ R159, R2, R82, R159 ;  /* 0x00000052029f2223 */ /* 0x000fe2000001009f */
[----:B------:R-:W-:-:S05]  /*8f60*/  @P2 FMUL.FTZ R2, R55, R2 ;  /* 0x0000000237022220 */ /* 0x000fca0000410000 */
[----:B------:R-:W-:Y:S02]  /*8f70*/  @P2 F2FP.BF16.F32.PACK_AB R82, RZ, R2 ;  /* 0x00000002ff52223e */ /* 0x000fe400000010ff */
[----:B------:R-:W0:Y:S02]  /*8f80*/  @P2 LDC R2, c[0x0][0x40c] ;  /* 0x00010300ff022b82 */ /* 0x000e240000000800 */
        /* <DEDUP_REMOVED lines=14> */
[----:B------:R-:W-:-:S04]  /*9070*/  FSEL R83, R83, RZ, P1 ;  /* 0x000000ff53537208 */ /* 0x000fc80000800000 */
[----:B------:R-:W-:Y:S01]  /*9080*/  F2FP.BF16.F32.PACK_AB R82, R83, R82 ;  /* 0x000000525352723e */ /* 0x000fe200000010ff */
[----:B0-----:R-:W-:-:S04]  /*9090*/  @P2 FMUL.FTZ R2, R2, R83 ;  /* 0x0000005302022220 */ /* 0x001fc80000410000 */
[----:B------:R-:W-:Y:S01]  /*90a0*/  @P2 FFMA.FTZ R161, R2, R180, R161 ;  /* 0x000000b402a12223 */ /* 0x000fe200000100a1 */
[----:B------:R-:W-:Y:S01]  /*90b0*/  @P2 FMUL.FTZ R2, R57, R2 ;  /* 0x0000000239022220 */ /* 0x000fe20000410000 */
[----:B------:R-:W0:Y:S04]  /*90c0*/  @P2 LDC R180, c[0x0][0x40c] ;  /* 0x00010300ffb42b82 */ /* 0x000e280000000800 */
[----:B------:R-:W-:-:S04]  /*90d0*/  @P2 F2FP.BF16.F32.PACK_AB R2, RZ, R2 ;  /* 0x00000002ff02223e */ /* 0x000fc800000010ff */
[----:B------:R-:W-:Y:S01]  /*90e0*/  @P2 PRMT R90, R90, 0x5410, R2 ;  /* 0x000054105a5a2816 */ /* 0x000fe20000000002 */
[-CC-:B------:R-:W-:Y:S01]  /*90f0*/  FFMA.FTZ R2, R227, R181.reuse, R183.reuse ;  /* 0x000000b5e3027223 */ /* 0x180fe200000100b7 */
[----:B------:R-:W-:-:S03]  /*9100*/  FFMA.FTZ R181, R235, R181, R183 ;  /* 0x000000b5ebb57223 */ /* 0x000fc600000100b7 */
[----:B------:R-:W-:Y:S01]  /*9110*/  FADD.FTZ R2, R229, -R2 ;  /* 0x80000002e5027221 */ /* 0x000fe20000010000 */
[----:B------:R-:W-:-:S03]  /*9120*/  FADD.FTZ R181, R236, -R181 ;  /* 0x800000b5ecb57221 */ /* 0x000fc60000010000 */
[C---:B------:R-:W-:Y:S01]  /*9130*/  FMUL.FTZ R2, R4.reuse, R2 ;  /* 0x0000000204027220 */ /* 0x040fe20000410000 */
[----:B------:R-:W-:-:S04]  /*9140*/  FMUL.FTZ R4, R4, R181 ;  /* 0x000000b504047220 */ /* 0x000fc80000410000 */
[----:B------:R-:W-:Y:S02]  /*9150*/  FSEL R2, R2, RZ, P1 ;  /* 0x000000ff02027208 */ /* 0x000fe40000800000 */
[----:B------:R-:W-:-:S03]  /*9160*/  FSEL R4, R4, RZ, P1 ;  /* 0x000000ff04047208 */ /* 0x000fc60000800000 */
[-C--:B0-----:R-:W-:Y:S01]  /*9170*/  @P2 FMUL.FTZ R180, R180, R2.reuse ;  /* 0x00000002b4b42220 */ /* 0x081fe20000410000 */
[----:B------:R-:W-:-:S03]  /*9180*/  F2FP.BF16.F32.PACK_AB R83, R4, R2 ;  /* 0x000000020453723e */ /* 0x000fc600000010ff */
        /* <DEDUP_REMOVED lines=13> */
.L_x_3966:
[----:B------:R-:W-:Y:S04]  /*9260*/  BSSY.RECONVERGENT B3, `(.L_x_3967) ;  /* 0x000000d000037945 */ /* 0x000fe80003800200 */
[----:B------:R-:W-:Y:S05]  /*9270*/  @!P2 BRA `(.L_x_3968) ;  /* 0x00000000002ca947 */ /* 0x000fea0003800000 */
[----:B0123--:R-:W-:Y:S01]  /*9280*/  FFMA.FTZ R2, R189, R181, R183 ;  /* 0x000000b5bd027223 */ /* 0x00ffe200000100b7 */
        /* <DEDUP_REMOVED lines=10> */
.L_x_3968:
[----:B------:R-:W-:Y:S05]  /*9330*/  BSYNC.RECONVERGENT B3 ;  /* 0x0000000000037941 */ /* 0x000fea0003800200 */
.L_x_3967:
[----:B------:R-:W-:Y:S04]  /*9340*/  BSSY.RECONVERGENT B3, `(.L_x_3969) ;  /* 0x000000e000037945 */ /* 0x000fe80003800200 */
[----:B------:R-:W-:Y:S05]  /*9350*/  @!P2 BRA `(.L_x_3970) ;  /* 0x000000000030a947 */ /* 0x000fea0003800000 */
[----:B0123--:R-:W-:Y:S01]  /*9360*/  FFMA.FTZ R2, R228, R181, R183 ;  /* 0x000000b5e4027223 */ /* 0x00ffe200000100b7 */
        /* <DEDUP_REMOVED lines=11> */
.L_x_3970:
[----:B------:R-:W-:Y:S05]  /*9420*/  BSYNC.RECONVERGENT B3 ;  /* 0x0000000000037941 */ /* 0x000fea0003800200 */
.L_x_3969:
        /* <DEDUP_REMOVED lines=13> */
.L_x_3972:
[----:B------:R-:W-:Y:S05]  /*9500*/  BSYNC.RECONVERGENT B3 ;  /* 0x0000000000037941 */ /* 0x000fea0003800200 */
.L_x_3971:
        /* <DEDUP_REMOVED lines=14> */
.L_x_3974:
[----:B------:R-:W-:Y:S05]  /*95f0*/  BSYNC.RECONVERGENT B3 ;  /* 0x0000000000037941 */ /* 0x000fea0003800200 */
.L_x_3973:
        /* <DEDUP_REMOVED lines=13> */
.L_x_3976:
[----:B------:R-:W-:Y:S05]  /*96d0*/  BSYNC.RECONVERGENT B3 ;  /* 0x0000000000037941 */ /* 0x000fea0003800200 */
.L_x_3975:
        /* <DEDUP_REMOVED lines=14> */
.L_x_3978:
[----:B------:R-:W-:Y:S05]  /*97c0*/  BSYNC.RECONVERGENT B3 ;  /* 0x0000000000037941 */ /* 0x000fea0003800200 */
.L_x_3977:
        /* <DEDUP_REMOVED lines=13> */
.L_x_3980:
[----:B------:R-:W-:Y:S05]  /*98a0*/  BSYNC.RECONVERGENT B3 ;  /* 0x0000000000037941 */ /* 0x000fea0003800200 */
.L_x_3979:
[----:B0123--:R-:W-:Y:S01]  /*98b0*/  FFMA.FTZ R2, R235, R181, R183 ;  /* 0x000000b5eb027223 */ /* 0x00ffe200000100b7 */
[----:B------:R-:W-:-:S03]  /*98c0*/  ISETP.GT.AND P1, PT, R5, RZ, PT ;  /* 0x000000ff0500720c */ /* 0x000fc60003f24270 */
[----:B------:R-:W-:-:S04]  /*98d0*/  FADD.FTZ R2, R236, -R2 ;  /* 0x80000002ec027221 */ /* 0x000fc80000010000 */
[----:B------:R-:W-:Y:S02]  /*98e0*/  FMUL.FTZ R3, R4, R2 ;  /* 0x0000000204037220 */ /* 0x000fe40000410000 */
[----:B------:R-:W0:Y:S03]  /*98f0*/  @P2 LDC R2, c[0x0][0x40c] ;  /* 0x00010300ff022b82 */ /* 0x000e260000000800 */
[----:B------:R-:W-:-:S05]  /*9900*/  FSEL R3, R3, RZ, P1 ;  /* 0x000000ff03037208 */ /* 0x000fca0000800000 */
[----:B0-----:R-:W-:Y:S01]  /*9910*/  @P2 FMUL.FTZ R2, R3, R2 ;  /* 0x0000000203022220 */ /* 0x001fe20000410000 */
[----:B-----5:R-:W-:-:S04]  /*9920*/  @P2 PRMT R3, R175, 0x7632, R3 ;  /* 0x00007632af032816 */ /* 0x020fc80000000003 */
[----:B------:R-:W-:-:S05]  /*9930*/  @P2 SHF.L.U32 R3, R3, 0x10, RZ ;  /* 0x0000001003032819 */ /* 0x000fca00000006ff */
[----:B------:R-:W-:Y:S01]  /*9940*/  @P2 FFMA.FTZ R163, R2, R3, R163 ;  /* 0x0000000302a32223 */ /* 0x000fe200000100a3 */
[----:B------:R-:W-:-:S05]  /*9950*/  @P2 FMUL.FTZ R2, R59, R2 ;  /* 0x000000023b022220 */ /* 0x000fca0000410000 */
[----:B------:R-:W-:-:S04]  /*9960*/  @P2 F2FP.BF16.F32.PACK_AB R2, RZ, R2 ;  /* 0x00000002ff02223e */ /* 0x000fc800000010ff */
[----:B------:R-:W-:-:S07]  /*9970*/  @P2 PRMT R91, R91, 0x5410, R2 ;  /* 0x000054105b5b2816 */ /* 0x000fce0000000002 */
.L_x_3965:
[----:B------:R-:W-:Y:S05]  /*9980*/  BSYNC.RECONVERGENT B2 ;  /* 0x0000000000027941 */ /* 0x000fea0003800200 */
.L_x_3962:
[----:B------:R-:W0:Y:S02]  /*9990*/  @P0 LDC.64 R2, c[0x0][0x478] ;  /* 0x00011e00ff020b82 */ /* 0x000e240000000a00 */
[----:B0-----:R-:W-:-:S05]  /*99a0*/  @P0 IMAD.WIDE.U32 R2, R17, 0x10, R2 ;  /* 0x0000001011020825 */ /* 0x001fca00078e0002 */
[----:B------:R0:W-:Y:S02]  /*99b0*/  @P0 STG.E.128 desc[UR6][R2.64], R80 ;  /* 0x0000005002000986 */ /* 0x0001e4000c101d06 */
[----:B0-----:R-:W0:Y:S02]  /*99c0*/  @P2 LDC.64 R2, c[0x0][0x468] ;  /* 0x00011a00ff022b82 */ /* 0x001e240000000a00 */
[----:B0-----:R-:W-:-:S05]  /*99d0*/  @P2 IMAD.WIDE.U32 R2, R16, 0x10, R2 ;  /* 0x0000001010022825 */ /* 0x001fca00078e0002 */
[----:B------:R3:W-:Y:S02]  /*99e0*/  @P2 STG.E.128 desc[UR6][R2.64], R88 ;  /* 0x0000005802002986 */ /* 0x0007e4000c101d06 */
.L_x_3959:
[----:B------:R-:W-:Y:S05]  /*99f0*/  BSYNC.RECONVERGENT B1 ;  /* 0x0000000000017941 */ /* 0x000fea0003800200 */
.L_x_3958:
[----:B0123--:R-:W0:Y:S02]  /*9a00*/  LDC.64 R2, c[0x0][0x380] ;  /* 0x0000e000ff027b82 */ /* 0x00fe240000000a00 */
[----:B0-----:R-:W-:-:S04]  /*9a10*/  LEA R6, R2, R6, 0x2 ;  /* 0x0000000602067211 */ /* 0x001fc800078e10ff */
[----:B------:R-:W-:-:S13]  /*9a20*/  ISETP.GE.AND P0, PT, R6, R3, PT ;  /* 0x000000030600720c */ /* 0x000fda0003f06270 */
[----:B------:R-:W-:Y:S05]  /*9a30*/  @!P0 BRA `(.L_x_3981) ;  /* 0xffffff7000508947 */ /* 0x000fea000383ffff */
.L_x_3878:
[----:B------:R-:W-:Y:S05]  /*9a40*/  BSYNC B0 ;  /* 0x0000000000007941 */ /* 0x000fea0003800000 */
.L_x_3877:
        /* <DEDUP_REMOVED lines=66> */
[----:B-1----:R-:W-:Y:S01]  /*9e70*/  IMAD R73, R238, UR4, RZ ;  /* 0x00000004ee497c24 */ /* 0x002fe2000f8e02ff */
[----:B------:R-:W0:Y:S01]  /*9e80*/  LDCU.64 UR4, c[0x0][0x460] ;  /* 0x00008c00ff0477ac */ /* 0x000e220008000a00 */
[----:B------:R-:W-:Y:S03]  /*9e90*/  BAR.SYNC.DEFER_BLOCKING 0x0 ;  /* 0x0000000000007b1d */ /* 0x000fe60000010000 */
[----:B------:R-:W-:-:S02]  /*9ea0*/  IADD3 R72, P0, PT, R73, R242, RZ ;  /* 0x000000f249487210 */ /* 0x000fc40007f1e0ff */
[----:B------:R-:W-:Y:S02]  /*9eb0*/  LOP3.LUT R73, R242, 0x7f, RZ, 0x3c, !PT ;  /* 0x0000007ff2497812 */ /* 0x000fe400078e3cff */
[----:B------:R-:W-:Y:S02]  /*9ec0*/  IADD3.X R75, PT, PT, RZ, RZ, RZ, P0, !PT ;  /* 0x000000ffff4b7210 */ /* 0x000fe400007fe4ff */
[----:B------:R-:W-:Y:S02]  /*9ed0*/  IADD3 R73, PT, PT, R73, R238, RZ ;  /* 0x000000ee49497210 */ /* 0x000fe40007ffe0ff */
[----:B------:R-:W-:Y:S02]  /*9ee0*/  SHF.L.U64.HI R70, R72, 0x2, R75 ;  /* 0x0000000248467819 */ /* 0x000fe4000001024b */
[C---:B------:R-:W-:Y:S02]  /*9ef0*/  ISETP.GE.U32.AND P6, PT, R73.reuse, 0x100, PT ;  /* 0x000001004900780c */ /* 0x040fe40003fc6070 */
        /* <DEDUP_REMOVED lines=80> */
.L_x_3983:
[----:B------:R-:W-:Y:S05]  /*a400*/  BSYNC.RECONVERGENT B0 ;  /* 0x0000000000007941 */ /* 0x000fea0003800200 */
.L_x_3982:
        /* <DEDUP_REMOVED lines=129> */
.L_x_3985:
[----:B------:R-:W-:Y:S05]  /*ac20*/  BSYNC.RECONVERGENT B0 ;  /* 0x0000000000007941 */ /* 0x000fea0003800200 */
.L_x_3984:
        /* <DEDUP_REMOVED lines=18> */
.L_x_3987:
[----:B------:R-:W-:Y:S05]  /*ad50*/  BSYNC.RECONVERGENT B0 ;  /* 0x0000000000007941 */ /* 0x000fea0003800200 */
.L_x_3986:
        /* <DEDUP_REMOVED lines=18> */
.L_x_3989:
[----:B------:R-:W-:Y:S05]  /*ae80*/  BSYNC.RECONVERGENT B0 ;  /* 0x0000000000007941 */ /* 0x000fea0003800200 */
.L_x_3988:
        /* <DEDUP_REMOVED lines=18> */
.L_x_3991:
[----:B------:R-:W-:Y:S05]  /*afb0*/  BSYNC.RECONVERGENT B0 ;  /* 0x0000000000007941 */ /* 0x000fea0003800200 */
.L_x_3990:
        /* <DEDUP_REMOVED lines=18> */
.L_x_3993:
[----:B------:R-:W-:Y:S05]  /*b0e0*/  BSYNC.RECONVERGENT B0 ;  /* 0x0000000000007941 */ /* 0x000fea0003800200 */
.L_x_3992:
        /* <DEDUP_REMOVED lines=18> */
.L_x_3995:
[----:B------:R-:W-:Y:S05]  /*b210*/  BSYNC.RECONVERGENT B0 ;  /* 0x0000000000007941 */ /* 0x000fea0003800200 */
.L_x_3994:
        /* <DEDUP_REMOVED lines=11> */
.L_x_3888:
[----:B------:R-:W-:Y:S01]  /*b2d0*/  HFMA2 R180, -RZ, RZ, 0, 5.9604644775390625e-08 ;  /* 0x00000001ffb47431 */ /* 0x000fe200000001ff */
[----:B------:R-:W-:Y:S01]  /*b2e0*/  BSSY B1, `(.L_x_3996) ;  /* 0x0000006000017945 */ /* 0x000fe20003800000 */
[----:B0-----:R-:W-:Y:S02]  /*b2f0*/  MOV R3, 0x1f ;  /* 0x0000001f00037802 */ /* 0x001fe40000000f00 */
[----:B------:R-:W-:-:S07]  /*b300*/  MOV R2, 0xffffffff ;  /* 0xffffffff00027802 */ /* 0x000fce0000000f00 */
[----:B------:R-:W-:Y:S05]  /*b310*/  WARPSYNC.COLLECTIVE R2, `(.L_x_3997) ;  /* 0x0000000002087348 */ /* 0x000fea0003c00000 */
[----:B------:R0:W1:Y:S02]  /*b320*/  SHFL.BFLY P0, R182, R17, R180, R3 ;  /* 0x0c0000b411b67389 */ /* 0x0000640000000003 */
[----:B01----:R-:W-:Y:S05]  /*b330*/  ENDCOLLECTIVE ;  /* 0x000000000000791b */ /* 0x003fea0003800000 */
.L_x_3997:
[----:B------:R-:W-:Y:S05]  /*b340*/  BSYNC B1 ;  /* 0x0000000000017941 */ /* 0x000fea0003800000 */
.L_x_3996:
[----:B------:R-:W-:Y:S01]  /*b350*/  MOV R2, R182 ;  /* 0x000000b600027202 */ /* 0x000fe20000000f00 */
[----:B------:R-:W-:Y:S01]  /*b360*/  HFMA2 R180, -RZ, RZ, 0, 5.9604644775390625e-08 ;  /* 0x00000001ffb47431 */ /* 0x000fe200000001ff */
[----:B------:R-:W-:-:S03]  /*b370*/  MOV R3, 0x1f ;  /* 0x0000001f00037802 */ /* 0x000fc60000000f00 */
[----:B------:R-:W-:Y:S01]  /*b380*/  FADD.FTZ R181, R2, R17 ;  /* 0x0000001102b57221 */ /* 0x000fe20000010000 */
[----:B------:R-:W-:Y:S02]  /*b390*/  MOV R17, R16 ;  /* 0x0000001000117202 */ /* 0x000fe40000000f00 */
[----:B------:R-:W-:-:S07]  /*b3a0*/  MOV R2, 0xffffffff ;  /* 0xffffffff00027802 */ /* 0x000fce0000000f00 */
[----:B------:R-:W-:Y:S05]  /*b3b0*/  WARPSYNC.COLLECTIVE R2, `(.L_x_3998) ;  /* 0x0000000002087348 */ /* 0x000fea0003c00000 */
[----:B------:R0:W1:Y:S02]  /*b3c0*/  SHFL.BFLY P0, R182, R17, R180, R3 ;  /* 0x0c0000b411b67389 */ /* 0x0000640000000003 */
[----:B01----:R-:W-:Y:S05]  /*b3d0*/  ENDCOLLECTIVE ;  /* 0x000000000000791b */ /* 0x003fea0003800000 */
.L_x_3998:
[----:B------:R-:W-:Y:S01]  /*b3e0*/  MOV R17, R181 ;  /* 0x000000b500117202 */ /* 0x000fe20000000f00 */
[----:B------:R-:W-:Y:S01]  /*b3f0*/  HFMA2 R180, -RZ, RZ, 0, 1.1920928955078125e-07 ;  /* 0x00000002ffb47431 */ /* 0x000fe200000001ff */
[----:B------:R-:W-:-:S05]  /*b400*/  MOV R2, R182 ;  /* 0x000000b600027202 */ /* 0x000fca0000000f00 */
[----:B------:R-:W-:Y:S01]  /*b410*/  FADD.FTZ R16, R2, R16 ;  /* 0x0000001002107221 */ /* 0x000fe20000010000 */
[----:B------:R-:W-:-:S07]  /*b420*/  MOV R2, 0xffffffff ;  /* 0xffffffff00027802 */ /* 0x000fce0000000f00 */
[----:B------:R-:W-:Y:S05]  /*b430*/  WARPSYNC.COLLECTIVE R2, `(.L_x_3999) ;  /* 0x0000000002087348 */ /* 0x000fea0003c00000 */
[----:B------:R0:W1:Y:S02]  /*b440*/  SHFL.BFLY P0, R182, R17, R180, R3 ;  /* 0x0c0000b411b67389 */ /* 0x0000640000000003 */
[----:B01----:R-:W-:Y:S05]  /*b450*/  ENDCOLLECTIVE ;  /* 0x000000000000791b */ /* 0x003fea0003800000 */
.L_x_3999:
[----:B------:R-:W-:Y:S02]  /*b460*/  MOV R17, R16 ;  /* 0x0000001000117202 */ /* 0x000fe40000000f00 */
[----:B------:R-:W-:-:S05]  /*b470*/  MOV R2, R182 ;  /* 0x000000b600027202 */ /* 0x000fca0000000f00 */
[----:B------:R-:W-:Y:S01]  /*b480*/  FADD.FTZ R181, R181, R2 ;  /* 0x00000002b5b57221 */ /* 0x000fe20000010000 */
[----:B------:R-:W-:-:S07]  /*b490*/  MOV R2, 0xffffffff ;  /* 0xffffffff00027802 */ /* 0x000fce0000000f00 */
[----:B------:R-:W-:Y:S05]  /*b4a0*/  WARPSYNC.COLLECTIVE R2, `(.L_x_4000) ;  /* 0x0000000002087348 */ /* 0x000fea0003c00000 */
[----:B------:R0:W1:Y:S02]  /*b4b0*/  SHFL.BFLY P0, R182, R17, R180, R3 ;  /* 0x0c0000b411b67389 */ /* 0x0000640000000003 */
[----:B01----:R-:W-:Y:S05]  /*b4c0*/  ENDCOLLECTIVE ;  /* 0x000000000000791b */ /* 0x003fea0003800000 */
.L_x_4000:
[----:B------:R-:W-:Y:S01]  /*b4d0*/  MOV R17, R181 ;  /* 0x000000b500117202 */ /* 0x000fe20000000f00 */
[----:B------:R-:W-:Y:S01]  /*b4e0*/  HFMA2 R180, -RZ, RZ, 0, 2.384185791015625e-07 ;  /* 0x00000004ffb47431 */ /* 0x000fe200000001ff */
[----:B------:R-:W-:-:S05]  /*b4f0*/  MOV R2, R182 ;  /* 0x000000b600027202 */ /* 0x000fca0000000f00 */
[----:B------:R-:W-:Y:S01]  /*b500*/  FADD.FTZ R16, R16, R2 ;  /* 0x0000000210107221 */ /* 0x000fe20000010000 */
[----:B------:R-:W-:-:S07]  /*b510*/  MOV R2, 0xffffffff ;  /* 0xffffffff00027802 */ /* 0x000fce0000000f00 */
[----:B------:R-:W-:Y:S05]  /*b520*/  WARPSYNC.COLLECTIVE R2, `(.L_x_4001) ;  /* 0x0000000002087348 */ /* 0x000fea0003c00000 */
[----:B------:R0:W1:Y:S02]  /*b530*/  SHFL.BFLY P0, R182, R17, R180, R3 ;  /* 0x0c0000b411b67389 */ /* 0x0000640000000003 */
[----:B01----:R-:W-:Y:S05]  /*b540*/  ENDCOLLECTIVE ;  /* 0x000000000000791b */ /* 0x003fea0003800000 */
.L_x_4001:
[----:B------:R-:W-:Y:S02]  /*b550*/  MOV R17, R16 ;  /* 0x0000001000117202 */ /* 0x000fe40000000f00 */
[----:B------:R-:W-:-:S05]  /*b560*/  MOV R2, R182 ;  /* 0x000000b600027202 */ /* 0x000fca0000000f00 */
[----:B------:R-:W-:Y:S01]  /*b570*/  FADD.FTZ R181, R181, R2 ;  /* 0x00000002b5b57221 */ /* 0x000fe20000010000 */
[----:B------:R-:W-:-:S07]  /*b580*/  MOV R2, 0xffffffff ;  /* 0xffffffff00027802 */ /* 0x000fce0000000f00 */
[----:B------:R-:W-:Y:S05]  /*b590*/  WARPSYNC.COLLECTIVE R2, `(.L_x_4002) ;  /* 0x0000000002087348 */ /* 0x000fea0003c00000 */
[----:B------:R0:W1:Y:S02]  /*b5a0*/  SHFL.BFLY P0, R182, R17, R180, R3 ;  /* 0x0c0000b411b67389 */ /* 0x0000640000000003 */
[----:B01----:R-:W-:Y:S05]  /*b5b0*/  ENDCOLLECTIVE ;  /* 0x000000000000791b */ /* 0x003fea0003800000 */
.L_x_4002:
[----:B------:R-:W-:Y:S01]  /*b5c0*/  MOV R17, R181 ;  /* 0x000000b500117202 */ /* 0x000fe20000000f00 */
[----:B------:R-:W-:Y:S01]  /*b5d0*/  HFMA2 R180, -RZ, RZ, 0, 4.76837158203125e-07 ;  /* 0x00000008ffb47431 */ /* 0x000fe200000001ff */
[----:B------:R-:W-:-:S05]  /*b5e0*/  MOV R2, R182 ;  /* 0x000000b600027202 */ /* 0x000fca0000000f00 */
[----:B------:R-:W-:Y:S01]  /*b5f0*/  FADD.FTZ R16, R16, R2 ;  /* 0x0000000210107221 */ /* 0x000fe20000010000 */
[----:B------:R-:W-:-:S07]  /*b600*/  MOV R2, 0xffffffff ;  /* 0xffffffff00027802 */ /* 0x000fce0000000f00 */
[----:B------:R-:W-:Y:S05]  /*b610*/  WARPSYNC.COLLECTIVE R2, `(.L_x_4003) ;  /* 0x0000000002087348 */ /* 0x000fea0003c00000 */
[----:B------:R0:W1:Y:S02]  /*b620*/  SHFL.BFLY P0, R182, R17, R180, R3 ;  /* 0x0c0000b411b67389 */ /* 0x0000640000000003 */
[----:B01----:R-:W-:Y:S05]  /*b630*/  ENDCOLLECTIVE ;  /* 0x000000000000791b */ /* 0x003fea0003800000 */
.L_x_4003:
[----:B------:R-:W-:Y:S02]  /*b640*/  MOV R17, R16 ;  /* 0x0000001000117202 */ /* 0x000fe40000000f00 */
[----:B------:R-:W-:-:S05]  /*b650*/  MOV R2, R182 ;  /* 0x000000b600027202 */ /* 0x000fca0000000f00 */
[----:B------:R-:W-:Y:S01]  /*b660*/  FADD.FTZ R181, R181, R2 ;  /* 0x00000002b5b57221 */ /* 0x000fe20000010000 */
[----:B------:R-:W-:-:S07]  /*b670*/  MOV R2, 0xffffffff ;  /* 0xffffffff00027802 */ /* 0x000fce0000000f00 */
[----:B------:R-:W-:Y:S05]  /*b680*/  WARPSYNC.COLLECTIVE R2, `(.L_x_4004) ;  /* 0x0000000002087348 */ /* 0x000fea0003c00000 */
[----:B------:R0:W1:Y:S02]  /*b690*/  SHFL.BFLY P0, R182, R17, R180, R3 ;  /* 0x0c0000b411b67389 */ /* 0x0000640000000003 */
[----:B01----:R-:W-:Y:S05]  /*b6a0*/  ENDCOLLECTIVE ;  /* 0x000000000000791b */ /* 0x003fea0003800000 */
.L_x_4004:
[----:B------:R-:W-:Y:S01]  /*b6b0*/  MOV R17, R181 ;  /* 0x000000b500117202 */ /* 0x000fe20000000f00 */
[----:B------:R-:W-:Y:S01]  /*b6c0*/  HFMA2 R180, -RZ, RZ, 0, 9.5367431640625e-07 ;  /* 0x00000010ffb47431 */ /* 0x000fe200000001ff */
[----:B------:R-:W-:-:S05]  /*b6d0*/  MOV R2, R182 ;  /* 0x000000b600027202 */ /* 0x000fca0000000f00 */
[----:B------:R-:W-:Y:S01]  /*b6e0*/  FADD.FTZ R16, R16, R2 ;  /* 0x0000000210107221 */ /* 0x000fe20000010000 */
[----:B------:R-:W-:-:S07]  /*b6f0*/  MOV R2, 0xffffffff ;  /* 0xffffffff00027802 */ /* 0x000fce0000000f00 */
[----:B------:R-:W-:Y:S05]  /*b700*/  WARPSYNC.COLLECTIVE R2, `(.L_x_4005) ;  /* 0x0000000002087348 */ /* 0x000fea0003c00000 */
[----:B------:R0:W1:Y:S02]  /*b710*/  SHFL.BFLY P0, R182, R17, R180, R3 ;  /* 0x0c0000b411b67389 */ /* 0x0000640000000003 */
[----:B01----:R-:W-:Y:S05]  /*b720*/  ENDCOLLECTIVE ;  /* 0x000000000000791b */ /* 0x003fea0003800000 */
.L_x_4005:
[----:B------:R-:W-:Y:S02]  /*b730*/  MOV R17, R16 ;  /* 0x0000001000117202 */ /* 0x000fe40000000f00 */
[----:B------:R-:W-:-:S07]  /*b740*/  MOV R183, R182 ;  /* 0x000000b600b77202 */ /* 0x000fce0000000f00 */
[----:B------:R-:W-:Y:S05]  /*b750*/  WARPSYNC.COLLECTIVE R2, `(.L_x_4006) ;  /* 0x0000000002087348 */ /* 0x000fea0003c00000 */
[----:B------:R0:W1:Y:S02]  /*b760*/  SHFL.BFLY P0, R182, R17, R180, R3 ;  /* 0x0c0000b411b67389 */ /* 0x0000640000000003 */
[----:B01----:R-:W-:Y:S05]  /*b770*/  ENDCOLLECTIVE ;  /* 0x000000000000791b */ /* 0x003fea0003800000 */
.L_x_4006:
[----:B------:R-:W-:Y:S01]  /*b780*/  MOV R2, R182 ;  /* 0x000000b600027202 */ /* 0x000fe20000000f00 */
[----:B------:R-:W-:Y:S06]  /*b790*/  BRA `(.L_x_4007) ;  /* 0xffffff7000ac7947 */ /* 0x000fec000383ffff */
.L_x_4008:
        /* <DEDUP_REMOVED lines=14> */
.L_x_19992:


//--------------------- .text._ZN10layer_norm13ln_bwd_kernelINS_13Kernel_traitsIf13__nv_bfloat16S2_S2_fjLj1024ELj1ELj4ELj1ELj16ENS_18Kernel_traits_baseILj1024EfS2_S2_S2_fjLj128EEEEELb0ELb1ELb1ELb1EEEvNS_9BwdParamsE --------------------------
	.section	.text._ZN10layer_norm13ln_bwd_kernelINS_13Kernel_traitsIf13__nv_bfloat16S2_S2_fjLj1024ELj1ELj4ELj1ELj16ENS_18Kernel_traits_baseILj1024EfS2_S2_S2_fjLj128EEEEELb0ELb1ELb1ELb1EEEvNS_9BwdParamsE,"ax",@progbits
	.align	128
        .global         _ZN10layer_norm13ln_bwd_kernelINS_13Kernel_traitsIf13__nv_bfloat16S2_S2_fjLj1024ELj1ELj4ELj1ELj16ENS_18Kernel_traits_baseILj1024EfS2_S2_S2_fjLj128EEEEELb0ELb1ELb1ELb1EEEvNS_9BwdParamsE
        .type           _ZN10layer_norm13ln_bwd_kernelINS_13Kernel_traitsIf13__nv_bfloat16S2_S2_fjLj1024ELj1ELj4ELj1ELj16ENS_18Kernel_traits_baseILj1024EfS2_S2_S2_fjLj128EEEEELb0ELb1ELb1ELb1EEEvNS_9BwdParamsE,@function
        .size           _ZN10layer_norm13ln_bwd_kernelINS_13Kernel_traitsIf13__nv_bfloat16S2_S2_fjLj1024ELj1ELj4ELj1ELj16ENS_18Kernel_traits_baseILj1024EfS2_S2_S2_fjLj128EEEEELb0ELb1ELb1ELb1EEEvNS_9BwdParamsE,(.L_x_19993 - _ZN10layer_norm13ln_bwd_kernelINS_13Kernel_traitsIf13__nv_bfloat16S2_S2_fjLj1024ELj1ELj4ELj1ELj16ENS_18Kernel_traits_baseILj1024EfS2_S2_S2_fjLj128EEEEELb0ELb1ELb1ELb1EEEvNS_9BwdParamsE)
        .other          _ZN10layer_norm13ln_bwd_kernelINS_13Kernel_traitsIf13__nv_bfloat16S2_S2_fjLj1024ELj1ELj4ELj1ELj16ENS_18Kernel_traits_baseILj1024EfS2_S2_S2_fjLj128EEEEELb0ELb1ELb1ELb1EEEvNS_9BwdParamsE,@"STO_CUDA_ENTRY STV_DEFAULT"
_ZN10layer_norm13ln_bwd_kernelINS_13Kernel_traitsIf13__nv_bfloat16S2_S2_fjLj1024ELj1ELj4ELj1ELj16ENS_18Kernel_traits_baseILj1024EfS2_S2_S2_fjLj128EEEEELb0ELb1ELb1ELb1EEEvNS_9BwdParamsE:
.text._ZN10layer_norm13ln_bwd_kernelINS_13Kernel_traitsIf13__nv_bfloat16S2_S2_fjLj1024ELj1ELj4ELj1ELj16ENS_18Kernel_traits_baseILj1024EfS2_S2_S2_fjLj128EEEEELb0ELb1ELb1ELb1EEEvNS_9BwdParamsE:
        /* <DEDUP_REMOVED lines=37> */
[----:B------:R-:W-:Y:S01]  /*0250*/  LOP3.LUT R2, R0, UR4, RZ, 0xfc, !PT ;  /* 0x0000000400027c12 */ /* 0x000fe2000f8efcff */
[----:B------:R-:W0:Y:S01]  /*0260*/  LDCU.64 UR10, c[0x0][0x3c0] ;  /* 0x00007800ff0a77ac */ /* 0x000e220008000a00 */
[----:B------:R-:W-:-:S02]  /*0270*/  CS2R R138, SRZ ;  /* 0x00000000008a7805 */ /* 0x000fc4000001ff00 */
[----:B------:R-:W-:Y:S02]  /*0280*/  CS2R R136, SRZ ;  /* 0x0000000000887805 */ /* 0x000fe4000001ff00 */
[----:B---3--:R-:W-:Y:S02]  /*0290*/  ISETP.GE.AND P0, PT, R2, UR5, PT ;  /* 0x0000000502007c0c */ /* 0x008fe4000bf06270 */
        /* <DEDUP_REMOVED lines=29> */
[----:B------:R-:W2:Y:S01]  /*0470*/  LDG.E.128 R8, desc[UR6][R4.64+0x400] ;  /* 0x0004000604087981 */ /* 0x000ea2000c1e1d00 */
[----:B-1----:R-:W-:-:S03]  /*0480*/  IMAD.WIDE.U32 R6, R3, 0x20, R6 ;  /* 0x0000002003067825 */ /* 0x002fc600078e0006 */
[----:B------:R-:W3:Y:S04]  /*0490*/  LDG.E.128 R12, desc[UR6][R4.64+0x10] ;  /* 0x00001006040c7981 */ /* 0x000ee8000c1e1d00 */
[----:B------:R-:W4:Y:S04]  /*04a0*/  LDG.E.128 R16, desc[UR6][R4.64] ;  /* 0x0000000604107981 */ /* 0x000f28000c1e1d00 */
[----:B------:R0:W5:Y:S04]  /*04b0*/  LDG.E.128 R84, desc[UR6][R4.64+0x410] ;  /* 0x0004100604547981 */ /* 0x000168000c1e1d00 */
        /* <DEDUP_REMOVED lines=12> */
[----:B------:R-:W-:-:S03]  /*0580*/  HFMA2 R180, -RZ, RZ, 0, 0 ;  /* 0x00000000ffb47431 */ /* 0x000fc600000001ff */
[----:B--2---:R0:W-:Y:S04]  /*0590*/  STL.64 [R1+0x8], R8 ;  /* 0x0000080801007387 */ /* 0x0041e80000100a00 */
[----:B------:R0:W-:Y:S04]  /*05a0*/  STL.64 [R1+0x10], R10 ;  /* 0x0000100a01007387 */ /* 0x0001e80000100a00 */
[----:B---3--:R0:W-:Y:S04]  /*05b0*/  STL.64 [R1+0x18], R12 ;  /* 0x0000180c01007387 */ /* 0x0081e80000100a00 */
[----:B------:R0:W-:Y:S04]  /*05c0*/  STL.64 [R1+0x20], R14 ;  /* 0x0000200e01007387 */ /* 0x0001e80000100a00 */
[----:B----4-:R0:W-:Y:S04]  /*05d0*/  STL.64 [R1+0x28], R16 ;  /* 0x0000281001007387 */ /* 0x0101e80000100a00 */
[----:B------:R0:W-:Y:S02]  /*05e0*/  STL.64 [R1+0x30], R18 ;  /* 0x0000301201007387 */ /* 0x0001e40000100a00 */
.L_x_4097:
[----:B------:R-:W1:Y:S08]  /*05f0*/  LDC.64 R246, c[0x0][0x3f0] ;  /* 0x0000fc00fff67b82 */ /* 0x000e700000000a00 */
[----:B------:R-:W2:Y:S01]  /*0600*/  LDC.64 R214, c[0x0][0x3f8] ;  /* 0x0000fe00ffd67b82 */ /* 0x000ea20000000a00 */
[----:B-1----:R-:W-:-:S06]  /*0610*/  IMAD.WIDE R246, R2, 0x4, R246 ;  /* 0x0000000402f67825 */ /* 0x002fcc00078e02f6 */
[----:B------:R-:W3:Y:S01]  /*0620*/  LDG.E R246, desc[UR6][R246.64] ;  /* 0x00000006f6f67981 */ /* 0x000ee2000c1e1900 */
[----:B--2---:R-:W-:-:S05]  /*0630*/  IMAD.WIDE R214, R2, 0x4, R214 ;  /* 0x0000000402d67825 */ /* 0x004fca00078e02d6 */
[----:B------:R1:W2:Y:S02]  /*0640*/  LDG.E R244, desc[UR6][R214.64] ;  /* 0x00000006d6f47981 */ /* 0x0002a4000c1e1900 */
[----:B-1----:R-:W1:Y:S01]  /*0650*/  LDC.64 R214, c[0x0][0x3c8] ;  /* 0x0000f200ffd67b82 */ /* 0x002e620000000a00 */
[----:B------:R-:W-:Y:S01]  /*0660*/  BSSY.RECONVERGENT B1, `(.L_x_4011) ;  /* 0x00001af000017945 */ /* 0x000fe20003800200 */
[----:B------:R-:W-:Y:S01]  /*0670*/  MOV R245, RZ ;  /* 0x000000ff00f57202 */ /* 0x000fe20000000f00 */
[----:B-1----:R-:W-:-:S06]  /*0680*/  IMAD.WIDE R214, R2, 0x4, R214 ;  /* 0x0000000402d67825 */ /* 0x002fcc00078e02d6 */
[----:B-----5:R1:W5:Y:S02]  /*0690*/  LDG.E R214, desc[UR6][R214.64] ;  /* 0x00000006d6d67981 */ /* 0x020364000c1e1900 */
[----:B-1----:R-:W-:Y:S02]  /*06a0*/  MOV R215, RZ ;  /* 0x000000ff00d77202 */ /* 0x002fe40000000f00 */
[----:B---3--:R1:W-:Y:S01]  /*06b0*/  STL [R1+0x4], R246 ;  /* 0x000004f601007387 */ /* 0x0083e20000100800 */
[----:B--2---:R-:W-:-:S13]  /*06c0*/  ISETP.GE.AND P3, PT, R244, 0x1, PT ;  /* 0x00000001f400780c */ /* 0x004fda0003f66270 */
[----:B-1----:R-:W-:Y:S05]  /*06d0*/  @!P3 BRA `(.L_x_4012) ;  /* 0x000000180040b947 */ /* 0x002fea0003800000 */
[----:B0-----:R-:W0:Y:S01]  /*06e0*/  S2R R7, SR_TID.X ;  /* 0x0000000000077919 */ /* 0x001e220000002100 */
[----:B------:R-:W1:Y:S01]  /*06f0*/  LDC.64 R4, c[0x0][0x3a8] ;  /* 0x0000ea00ff047b82 */ /* 0x000e620000000a00 */
[----:B------:R-:W-:Y:S01]  /*0700*/  IMAD R0, R2, UR9, RZ ;  /* 0x0000000902007c24 */ /* 0x000fe2000f8e02ff */
[----:B------:R-:W-:Y:S01]  /*0710*/  IADD3 R6, PT, PT, R244, -0x1, RZ ;  /* 0xfffffffff4067810 */ /* 0x000fe20007ffe0ff */
[----:B------:R-:W-:Y:S03]  /*0720*/  STL [R1+0x40], R38 ;  /* 0x0000402601007387 */ /* 0x000fe60000100800 */
[----:B------:R-:W-:Y:S01]  /*0730*/  SHF.R.S32.HI R3, RZ, 0x1f, R0 ;  /* 0x0000001fff037819 */ /* 0x000fe20000011400 */
[----:B------:R-:W-:Y:S01]  /*0740*/  IMAD R6, R6, UR9, RZ ;  /* 0x0000000906067c24 */ /* 0x000fe2000f8e02ff */
[----:B------:R-:W2:Y:S01]  /*0750*/  LDC.64 R12, c[0x0][0x428] ;  /* 0x00010a00ff0c7b82 */ /* 0x000ea20000000a00 */
[----:B------:R-:W-:Y:S01]  /*0760*/  LEA R206, P0, R2, UR10, 0x2 ;  /* 0x0000000a02ce7c11 */ /* 0x000fe2000f8010ff */
[----:B------:R3:W-:Y:S01]  /*0770*/  STL [R1+0x3c], R37 ;  /* 0x00003c2501007387 */ /* 0x0007e20000100800 */
[----:B------:R-:W-:-:S02]  /*0780*/  LEA.HI R3, R3, R0, RZ, 0x3 ;  /* 0x0000000003037211 */ /* 0x000fc400078f18ff */
[----:B------:R-:W-:Y:S01]  /*0790*/  MOV R246, UR14 ;  /* 0x0000000e00f67c02 */ /* 0x000fe20008000f00 */
[----:B------:R4:W-:Y:S01]  /*07a0*/  STL [R1+0x38], R36 ;  /* 0x0000382401007387 */ /* 0x0009e20000100800 */
[----:B0-----:R-:W-:Y:S02]  /*07b0*/  LOP3.LUT R0, R7, 0x1f, RZ, 0xc0, !PT ;  /* 0x0000001f07007812 */ /* 0x001fe400078ec0ff */
[----:B------:R-:W-:Y:S02]  /*07c0*/  SHF.R.S32.HI R7, RZ, 0x1f, R6 ;  /* 0x0000001fff077819 */ /* 0x000fe40000011406 */
[----:B------:R-:W-:Y:S02]  /*07d0*/  LEA.HI.SX32 R210, R3, R0, 0x1d ;  /* 0x0000000003d27211 */ /* 0x000fe400078feaff */
[----:B------:R-:W-:Y:S02]  /*07e0*/  LEA.HI R7, R7, R6, RZ, 0x3 ;  /* 0x0000000607077211 */ /* 0x000fe400078f18ff */
[C---:B------:R-:W-:Y:S01]  /*07f0*/  IADD3 R208, PT, PT, R210.reuse, 0x20, RZ ;  /* 0x00000020d2d07810 */ /* 0x040fe20007ffe0ff */
[C---:B-1----:R-:W-:Y:S01]  /*0800*/  IMAD.WIDE.U32 R216, R210.reuse, 0x10, R4 ;  /* 0x00000010d2d87825 */ /* 0x042fe200078e0004 */
[----:B------:R-:W-:-:S02]  /*0810*/  IADD3 R205, PT, PT, R210, 0x40, RZ ;  /* 0x00000040d2cd7810 */ /* 0x000fc40007ffe0ff */
[----:B------:R-:W-:Y:S02]  /*0820*/  LEA.HI.SX32 R15, R7, R0, 0x1d ;  /* 0x00000000070f7211 */ /* 0x000fe400078feaff */
[----:B------:R-:W-:Y:S02]  /*0830*/  SHF.R.S32.HI R7, RZ, 0x1f, R2 ;  /* 0x0000001fff077819 */ /* 0x000fe40000011402 */
[----:B------:R-:W-:Y:S01]  /*0840*/  IADD3 R3, PT, PT, R210, 0x60, RZ ;  /* 0x00000060d2037810 */ /* 0x000fe20007ffe0ff */
[----:B------:R-:W-:Y:S01]  /*0850*/  IMAD.WIDE.U32 R200, R208, 0x10, R4 ;  /* 0x00000010d0c87825 */ /* 0x000fe200078e0004 */
[----:B------:R-:W-:Y:S01]  /*0860*/  LEA.HI.X R207, R2, UR11, R7, 0x2, P0 ;  /* 0x0000000b02cf7c11 */ /* 0x000fe200080f1407 */
[----:B------:R-:W3:Y:S02]  /*0870*/  LDG.E.128 R216, desc[UR6][R216.64] ;  /* 0x00000006d8d87981 */ /* 0x000ee4000c1e1d00 */
[--C-:B------:R-:W-:Y:S02]  /*0880*/  IMAD.WIDE.U32 R196, R205, 0x10, R4.reuse ;  /* 0x00000010cdc47825 */ /* 0x100fe400078e0004 */
[----:B------:R-:W4:Y:S02]  /*0890*/  LDG.E.128 R200, desc[UR6][R200.64] ;  /* 0x00000006c8c87981 */ /* 0x000f24000c1e1d00 */
[----:B------:R-:W-:-:S02]  /*08a0*/  IMAD.WIDE.U32 R16, R3, 0x10, R4 ;  /* 0x0000001003107825 */ /* 0x000fc400078e0004 */
[----:B------:R-:W4:Y:S01]  /*08b0*/  LDG.E.128 R196, desc[UR6][R196.64] ;  /* 0x00000006c4c47981 */ /* 0x000f22000c1e1d00 */
[C---:B------:R-:W-:Y:S01]  /*08c0*/  IADD3 R9, PT, PT, R15.reuse, 0x40, RZ ;  /* 0x000000400f097810 */ /* 0x040fe20007ffe0ff */
[--C-:B--2---:R-:W-:Y:S02]  /*08d0*/  IMAD.WIDE.U32 R236, R15, 0x10, R12.reuse ;  /* 0x000000100fec7825 */ /* 0x104fe400078e000c */
[----:B------:R0:W2:Y:S04]  /*08e0*/  LDG.E R223, desc[UR6][R206.64] ;  /* 0x00000006cedf7981 */ /* 0x0000a8000c1e1900 */
[----:B------:R-:W2:Y:S01]  /*08f0*/  LDG.E.128 R16, desc[UR6][R16.64] ;  /* 0x0000000610107981 */ /* 0x000ea2000c1e1d00 */
[----:B------:R-:W-:Y:S01]  /*0900*/  IMAD.WIDE.U32 R8, R9, 0x10, R12 ;  /* 0x0000001009087825 */ /* 0x000fe200078e000c */
[----:B------:R-:W-:-:S02]  /*0910*/  IADD3 R5, PT, PT, R15, 0x20, RZ ;  /* 0x000000200f057810 */ /* 0x000fc40007ffe0ff */
[----:B------:R-:W2:Y:S04]  /*0920*/  LDG.E.128 R236, desc[UR6][R236.64] ;  /* 0x00000006ecec7981 */ /* 0x000ea8000c1e1d00 */
[----:B------:R-:W2:Y:S01]  /*0930*/  LDG.E.128 R8, desc[UR6][R8.64] ;  /* 0x0000000608087981 */ /* 0x000ea2000c1e1d00 */
[----:B------:R-:W-:-:S06]  /*0940*/  IMAD.WIDE.U32 R4, R5, 0x10, R12 ;  /* 0x0000001005047825 */ /* 0x000fcc00078e000c */
[----:B------:R-:W2:Y:S01]  /*0950*/  LDG.E.128 R4, desc[UR6][R4.64] ;  /* 0x0000000604047981 */ /* 0x000ea2000c1e1d00 */
[----:B------:R-:W-:Y:S02]  /*0960*/  MOV R247, UR15 ;  /* 0x0000000f00f77c02 */ /* 0x000fe40008000f00 */
[----:B------:R-:W-:-:S04]  /*0970*/  ISETP.NE.U32.AND P0, PT, R246, RZ, PT ;  /* 0x000000fff600720c */ /* 0x000fc80003f05070 */
[----:B------:R-:W-:-:S13]  /*0980*/  ISETP.NE.AND.EX P0, PT, R247, RZ, PT, P0 ;  /* 0x000000fff700720c */ /* 0x000fda0003f05300 */
[----:B------:R-:W1:Y:S08]  /*0990*/  @P0 LDC.64 R224, c[0x0][0x438] ;  /* 0x00010e00ffe00b82 */ /* 0x000e700000000a00 */
[----:B0-----:R-:W0:Y:S08]  /*09a0*/  @P0 LDC.64 R206, c[0x0][0x438] ;  /* 0x00010e00ffce0b82 */ /* 0x001e300000000a00 */
[----:B------:R-:W0:Y:S08]  /*09b0*/  @P0 LDC.64 R212, c[0x0][0x438] ;  /* 0x00010e00ffd40b82 */ /* 0x000e300000000a00 */
[----:B------:R-:W0:Y:S01]  /*09c0*/  @P0 LDC.64 R220, c[0x0][0x438] ;  /* 0x00010e00ffdc0b82 */ /* 0x000e220000000a00 */
[----:B-1----:R-:W-:Y:S01]  /*09d0*/  @P0 IMAD.WIDE.U32 R210, R210, 0x10, R224 ;  /* 0x00000010d2d20825 */ /* 0x002fe200078e00e0 */
[----:B------:R-:W-:-:S04]  /*09e0*/  ISETP.NE.AND P1, PT, RZ, UR8, PT ;  /* 0x00000008ff007c0c */ /* 0x000fc8000bf25270 */
[----:B------:R1:W5:Y:S01]  /*09f0*/  @P0 LDG.E.128 R32, desc[UR6][R210.64] ;  /* 0x00000006d2200981 */ /* 0x000362000c1e1d00 */
[----:B0-----:R-:W-:Y:S01]  /*0a00*/  @P0 IMAD.WIDE.U32 R208, R208, 0x10, R206 ;  /* 0x00000010d0d00825 */ /* 0x001fe200078e00ce */
[----:B------:R-:W-:-:S04]  /*0a10*/  IADD3 R15, PT, PT, R15, 0x60, RZ ;  /* 0x000000600f0f7810 */ /* 0x000fc80007ffe0ff */
[----:B------:R-:W5:Y:S01]  /*0a20*/  @P0 LDG.E.128 R28, desc[UR6][R208.64] ;  /* 0x00000006d01c0981 */ /* 0x000f62000c1e1d00 */
[----:B------:R-:W-:-:S05]  /*0a30*/  @P0 IMAD.WIDE.U32 R212, R3, 0x10, R212 ;  /* 0x0000001003d40825 */ /* 0x000fca00078e00d4 */
[----:B------:R0:W5:Y:S01]  /*0a40*/  @P0 LDG.E.128 R20, desc[UR6][R212.64] ;  /* 0x00000006d4140981 */ /* 0x000162000c1e1d00 */
[----:B------:R-:W-:-:S04]  /*0a50*/  @P0 IMAD.WIDE.U32 R220, R205, 0x10, R220 ;  /* 0x00000010cddc0825 */ /* 0x000fc800078e00dc */
[----:B------:R-:W-:Y:S01]  /*0a60*/  IMAD.WIDE.U32 R12, R15, 0x10, R12 ;  /* 0x000000100f0c7825 */ /* 0x000fe200078e000c */
[----:B------:R0:W5:Y:S05]  /*0a70*/  @P0 LDG.E.128 R24, desc[UR6][R220.64] ;  /* 0x00000006dc180981 */ /* 0x00016a000c1e1d00 */
[----:B------:R-:W2:Y:S01]  /*0a80*/  LDG.E.128 R12, desc[UR6][R12.64] ;  /* 0x000000060c0c7981 */ /* 0x000ea2000c1e1d00 */
[----:B---3--:R-:W-:Y:S02]  /*0a90*/  PRMT R207, R219, 0x7632, R207 ;  /* 0x00007632dbcf7816 */ /* 0x008fe400000000cf */
[C---:B------:R-:W-:Y:S02]  /*0aa0*/  PRMT R3, R216.reuse, 0x7632, R3 ;  /* 0x00007632d8037816 */ /* 0x040fe40000000003 */
[----:B------:R-:W-:-:S02]  /*0ab0*/  SHF.L.U32 R0, R216, 0x10, RZ ;  /* 0x00000010d8007819 */ /* 0x000fc400000006ff */
[----:B------:R-:W-:Y:S02]  /*0ac0*/  PRMT R205, R218, 0x7632, R205 ;  /* 0x00007632dacd7816 */ /* 0x000fe400000000cd */
[C---:B----4-:R-:W-:Y:S02]  /*0ad0*/  PRMT R204, R200.reuse, 0x7632, R204 ;  /* 0x00007632c8cc7816 */ /* 0x050fe400000000cc */
[----:B------:R-:W-:Y:S02]  /*0ae0*/  SHF.L.U32 R216, R200, 0x10, RZ ;  /* 0x00000010c8d87819 */ /* 0x000fe400000006ff */
[C---:B-1----:R-:W-:Y:S02]  /*0af0*/  PRMT R210, R198.reuse, 0x7632, R210 ;  /* 0x00007632c6d27816 */ /* 0x042fe400000000d2 */
[----:B------:R-:W-:Y:S02]  /*0b00*/  SHF.L.U32 R226, R198, 0x10, RZ ;  /* 0x00000010c6e27819 */ /* 0x000fe400000006ff */
[----:B------:R-:W-:-:S02]  /*0b10*/  SHF.L.U32 R218, R218, 0x10, RZ ;  /* 0x00000010dada7819 */ /* 0x000fc400000006ff */
[C---:B------:R-:W-:Y:S02]  /*0b20*/  PRMT R200, R201.reuse, 0x7632, R200 ;  /* 0x00007632c9c87816 */ /* 0x040fe400000000c8 */
[----:B------:R-:W-:Y:S02]  /*0b30*/  SHF.L.U32 R215, R201, 0x10, RZ ;  /* 0x00000010c9d77819 */ /* 0x000fe400000006ff */
[----:B--2---:R-:W-:Y:S02]  /*0b40*/  FSEL R198, R223, RZ, !P1 ;  /* 0x000000ffdfc67208 */ /* 0x004fe40004800000 */
[----:B------:R-:W-:Y:S02]  /*0b50*/  SHF.L.U32 R207, R207, 0x10, RZ ;  /* 0x00000010cfcf7819 */ /* 0x000fe400000006ff */
[C---:B------:R-:W-:Y:S02]  /*0b60*/  PRMT R201, R202.reuse, 0x7632, R201 ;  /* 0x00007632cac97816 */ /* 0x040fe400000000c9 */
[----:B------:R-:W-:-:S02]  /*0b70*/  SHF.L.U32 R222, R202, 0x10, RZ ;  /* 0x00000010cade7819 */ /* 0x000fc400000006ff */
[----:B------:R-:W-:Y:S02]  /*0b80*/  PRMT R202, R203, 0x7632, R202 ;  /* 0x00007632cbca7816 */ /* 0x000fe400000000ca */
[----:B0-----:R-:W-:Y:S02]  /*0b90*/  PRMT R213, R18, 0x7632, R213 ;  /* 0x0000763212d57816 */ /* 0x001fe400000000d5 */
[C---:B------:R-:W-:Y:S02]  /*0ba0*/  PRMT R211, R199.reuse, 0x7632, R211 ;  /* 0x00007632c7d37816 */ /* 0x040fe400000000d3 */
[----:B------:R-:W-:Y:S01]  /*0bb0*/  SHF.L.U32 R227, R199, 0x10, RZ ;  /* 0x00000010c7e37819 */ /* 0x000fe200000006ff */
[----:B------:R-:W-:Y:S01]  /*0bc0*/  FADD.FTZ R251, -R198, R218 ;  /* 0x000000dac6fb7221 */ /* 0x000fe20000010100 */
[----:B------:R-:W-:Y:S02]  /*0bd0*/  PRMT R206, R217, 0x7632, R206 ;  /* 0x00007632d9ce7816 */ /* 0x000fe400000000ce */
[----:B------:R-:W-:-:S02]  /*0be0*/  PRMT R199, R16, 0x7632, R199 ;  /* 0x0000763210c77816 */ /* 0x000fc400000000c7 */
[----:B------:R-:W-:Y:S01]  /*0bf0*/  SHF.L.U32 R223, R16, 0x10, RZ ;  /* 0x0000001010df7819 */ /* 0x000fe200000006ff */
[----:B------:R-:W-:Y:S01]  /*0c00*/  FADD.FTZ R16, -R198, R207 ;  /* 0x000000cfc6107221 */ /* 0x000fe20000010100 */
[----:B------:R-:W-:Y:S02]  /*0c10*/  SHF.L.U32 R207, R202, 0x10, RZ ;  /* 0x00000010cacf7819 */ /* 0x000fe400000006ff */
[----:B------:R-:W-:Y:S02]  /*0c20*/  SHF.L.U32 R218, R213, 0x10, RZ ;  /* 0x00000010d5da7819 */ /* 0x000fe400000006ff */
[----:B------:R-:W-:Y:S02]  /*0c30*/  SHF.L.U32 R221, R206, 0x10, RZ ;  /* 0x00000010cedd7819 */ /* 0x000fe400000006ff */
[----:B------:R-:W-:Y:S01]  /*0c40*/  SHF.L.U32 R206, R204, 0x10, RZ ;  /* 0x00000010ccce7819 */ /* 0x000fe200000006ff */
[C---:B------:R-:W-:Y:S01]  /*0c50*/  FADD.FTZ R204, -R198.reuse, R226 ;  /* 0x000000e2c6cc7221 */ /* 0x040fe20000010100 */
[C-C-:B------:R-:W-:Y:S01]  /*0c60*/  FADD.FTZ R226, -R198.reuse, R207.reuse ;  /* 0x000000cfc6e27221 */ /* 0x140fe20000010100 */
[----:B------:R-:W-:Y:S01]  /*0c70*/  FADD.FTZ R240, -R198, R218 ;  /* 0x000000dac6f07221 */ /* 0x000fe20000010100 */
[----:B------:R-:W-:-:S02]  /*0c80*/  PRMT R207, R9, 0x7632, R207 ;  /* 0x0000763209cf7816 */ /* 0x000fc400000000cf */
[----:B------:R-:W-:Y:S02]  /*0c90*/  SHF.L.U32 R218, R9, 0x10, RZ ;  /* 0x0000001009da7819 */ /* 0x000fe400000006ff */
[----:B------:R-:W2:Y:S01]  /*0ca0*/  LDL R9, [R1+0x20] ;  /* 0x0000200001097983 */ /* 0x000ea20000100800 */
[----:B------:R-:W-:Y:S02]  /*0cb0*/  SHF.L.U32 R200, R200, 0x10, RZ ;  /* 0x00000010c8c87819 */ /* 0x000fe400000006ff */
[C---:B------:R-:W-:Y:S02]  /*0cc0*/  PRMT R208, R196.reuse, 0x7632, R208 ;  /* 0x00007632c4d07816 */ /* 0x040fe400000000d0 */
[----:B------:R-:W-:Y:S01]  /*0cd0*/  SHF.L.U32 R224, R196, 0x10, RZ ;  /* 0x00000010c4e07819 */ /* 0x000fe200000006ff */
[C---:B------:R-:W-:Y:S01]  /*0ce0*/  FADD.FTZ R196, -R198.reuse, R222 ;  /* 0x000000dec6c47221 */ /* 0x040fe20000010100 */
[C---:B------:R-:W-:Y:S02]  /*0cf0*/  PRMT R212, R17.reuse, 0x7632, R212 ;  /* 0x0000763211d47816 */ /* 0x040fe400000000d4 */
[----:B------:R-:W-:Y:S01]  /*0d00*/  SHF.L.U32 R228, R17, 0x10, RZ ;  /* 0x0000001011e47819 */ /* 0x000fe200000006ff */
[C-C-:B------:R-:W-:Y:S01]  /*0d10*/  FADD.FTZ R222, -R198.reuse, R200.reuse ;  /* 0x000000c8c6de7221 */ /* 0x140fe20000010100 */
[----:B------:R-:W-:Y:S01]  /*0d20*/  SHF.L.U32 R17, R205, 0x10, RZ ;  /* 0x00000010cd117819 */ /* 0x000fe200000006ff */
[----:B------:R-:W-:Y:S01]  /*0d30*/  FADD.FTZ R205, -R198, R227 ;  /* 0x000000e3c6cd7221 */ /* 0x000fe20000010100 */
[----:B------:R-:W-:-:S02]  /*0d40*/  PRMT R200, R6, 0x7632, R200 ;  /* 0x0000763206c87816 */ /* 0x000fc400000000c8 */
[----:B------:R-:W-:Y:S02]  /*0d50*/  SHF.L.U32 R227, R6, 0x10, RZ ;  /* 0x0000001006e37819 */ /* 0x000fe400000006ff */
[----:B------:R-:W3:Y:S01]  /*0d60*/  LDL R6, [R1+0x28] ;  /* 0x0000280001067983 */ /* 0x000ee20000100800 */
[----:B------:R-:W-:Y:S02]  /*0d70*/  SHF.L.U32 R217, R217, 0x10, RZ ;  /* 0x00000010d9d97819 */ /* 0x000fe400000006ff */
[----:B------:R-:W-:Y:S02]  /*0d80*/  SHF.L.U32 R229, R18, 0x10, RZ ;  /* 0x0000001012e57819 */ /* 0x000fe400000006ff */
[----:B------:R-:W-:Y:S02]  /*0d90*/  SHF.L.U32 R201, R201, 0x10, RZ ;  /* 0x00000010c9c97819 */ /* 0x000fe400000006ff */
[C---:B------:R-:W-:Y:S02]  /*0da0*/  PRMT R243, R237.reuse, 0x7632, R243 ;  /* 0x00007632edf37816 */ /* 0x040fe400000000f3 */
[----:B------:R-:W-:-:S02]  /*0db0*/  SHF.L.U32 R245, R237, 0x10, RZ ;  /* 0x00000010edf57819 */ /* 0x000fc400000006ff */
[----:B------:R-:W-:Y:S01]  /*0dc0*/  SHF.L.U32 R237, R3, 0x10, RZ ;  /* 0x0000001003ed7819 */ /* 0x000fe200000006ff */
[C---:B------:R-:W-:Y:S01]  /*0dd0*/  FADD.FTZ R3, -R198.reuse, R217 ;  /* 0x000000d9c6037221 */ /* 0x040fe20000010100 */
[----:B------:R-:W-:Y:S01]  /*0de0*/  FADD.FTZ R202, -R198, R224 ;  /* 0x000000e0c6ca7221 */ /* 0x000fe20000010100 */
[----:B------:R-:W-:Y:S01]  /*0df0*/  SHF.L.U32 R217, R212, 0x10, RZ ;  /* 0x00000010d4d97819 */ /* 0x000fe200000006ff */
[C---:B------:R-:W-:Y:S01]  /*0e00*/  FADD.FTZ R212, -R198.reuse, R229 ;  /* 0x000000e5c6d47221 */ /* 0x040fe20000010100 */
[--C-:B------:R-:W-:Y:S01]  /*0e10*/  FADD.FTZ R224, -R198, R201.reuse ;  /* 0x000000c9c6e07221 */ /* 0x100fe20000010100 */
[C---:B------:R-:W-:Y:S02]  /*0e20*/  PRMT R201, R7.reuse, 0x7632, R201 ;  /* 0x0000763207c97816 */ /* 0x040fe400000000c9 */
[----:B------:R-:W-:Y:S02]  /*0e30*/  SHF.L.U32 R229, R7, 0x10, RZ ;  /* 0x0000001007e57819 */ /* 0x000fe400000006ff */
[----:B------:R-:W4:Y:S01]  /*0e40*/  LDL R7, [R1+0x30] ;  /* 0x0000300001077983 */ /* 0x000f220000100800 */
[----:B------:R-:W-:-:S02]  /*0e50*/  PRMT R209, R197, 0x7632, R209 ;  /* 0x00007632c5d17816 */ /* 0x000fc400000000d1 */
[C---:B------:R-:W-:Y:S02]  /*0e60*/  SHF.L.U32 R230, R19.reuse, 0x10, RZ ;  /* 0x0000001013e67819 */ /* 0x040fe400000006ff */
[----:B------:R-:W-:Y:S01]  /*0e70*/  PRMT R220, R19, 0x7632, R220 ;  /* 0x0000763213dc7816 */ /* 0x000fe200000000dc */
[----:B------:R-:W-:Y:S01]  /*0e80*/  FADD.FTZ R19, -R198, R215 ;  /* 0x000000d7c6137221 */ /* 0x000fe20000010100 */
[----:B------:R-:W-:Y:S02]  /*0e90*/  SHF.L.U32 R209, R209, 0x10, RZ ;  /* 0x00000010d1d17819 */ /* 0x000fe400000006ff */
[----:B------:R-:W-:Y:S02]  /*0ea0*/  SHF.L.U32 R219, R219, 0x10, RZ ;  /* 0x00000010dbdb7819 */ /* 0x000fe400000006ff */
[----:B------:R-:W-:Y:S02]  /*0eb0*/  PRMT R232, R239, 0x7632, R232 ;  /* 0x00007632efe87816 */ /* 0x000fe400000000e8 */
[----:B------:R-:W-:Y:S01]  /*0ec0*/  SHF.L.U32 R215, R210, 0x10, RZ ;  /* 0x00000010d2d77819 */ /* 0x000fe200000006ff */
[----:B------:R-:W-:Y:S01]  /*0ed0*/  FADD.FTZ R213, -R198, R230 ;  /* 0x000000e6c6d57221 */ /* 0x000fe20000010100 */
[----:B------:R-:W-:Y:S01]  /*0ee0*/  PRMT R231, R238, 0x7632, R231 ;  /* 0x00007632eee77816 */ /* 0x000fe200000000e7 */
[C---:B------:R-:W-:Y:S01]  /*0ef0*/  FADD.FTZ R230, -R198.reuse, R209 ;  /* 0x000000d1c6e67221 */ /* 0x040fe20000010100 */
[----:B------:R-:W-:Y:S01]  /*0f00*/  SHF.L.U32 R203, R203, 0x10, RZ ;  /* 0x00000010cbcb7819 */ /* 0x000fe200000006ff */
[----:B------:R-:W-:Y:S01]  /*0f10*/  FADD.FTZ R250, -R198, R219 ;  /* 0x000000dbc6fa7221 */ /* 0x000fe20000010100 */
[----:B------:R-:W-:-:S02]  /*0f20*/  SHF.L.U32 R225, R197, 0x10, RZ ;  /* 0x00000010c5e17819 */ /* 0x000fc400000006ff */
[----:B------:R-:W-:Y:S02]  /*0f30*/  SHF.L.U32 R199, R199, 0x10, RZ ;  /* 0x00000010c7c77819 */ /* 0x000fe400000006ff */
[----:B------:R-:W-:Y:S01]  /*0f40*/  MOV R209, R232 ;  /* 0x000000e800d17202 */ /* 0x000fe20000000f00 */
[----:B------:R-:W-:Y:S01]  /*0f50*/  FADD.FTZ R232, -R198, R215 ;  /* 0x000000d7c6e87221 */ /* 0x000fe20000010100 */
[----:B------:R-:W-:Y:S02]  /*0f60*/  SHF.L.U32 R208, R208, 0x10, RZ ;  /* 0x00000010d0d07819 */ /* 0x000fe400000006ff */
[----:B------:R-:W-:Y:S01]  /*0f70*/  SHF.L.U32 R219, R220, 0x10, RZ ;  /* 0x00000010dcdb7819 */ /* 0x000fe200000006ff */
[C---:B------:R-:W-:Y:S01]  /*0f80*/  FADD.FTZ R220, -R198.reuse, R206 ;  /* 0x000000cec6dc7221 */ /* 0x040fe20000010100 */
[----:B------:R-:W-:Y:S01]  /*0f90*/  MOV R215, R231 ;  /* 0x000000e700d77202 */ /* 0x000fe20000000f00 */
[----:B------:R-:W-:Y:S01]  /*0fa0*/  FADD.FTZ R18, -R198, R216 ;  /* 0x000000d8c6127221 */ /* 0x000fe20000010100 */
[----:B------:R-:W-:Y:S01]  /*0fb0*/  PRMT R249, R236, 0x7632, R249 ;  /* 0x00007632ecf97816 */ /* 0x000fe200000000f9 */
[----:B------:R-:W-:Y:S01]  /*0fc0*/  FADD.FTZ R197, -R198, R203 ;  /* 0x000000cbc6c57221 */ /* 0x000fe20000010100 */
[----:B------:R-:W-:Y:S01]  /*0fd0*/  SHF.L.U32 R248, R236, 0x10, RZ ;  /* 0x00000010ecf87819 */ /* 0x000fe200000006ff */
[----:B------:R-:W-:Y:S01]  /*0fe0*/  FADD.FTZ R203, -R198, R225 ;  /* 0x000000e1c6cb7221 */ /* 0x000fe20000010100 */
[----:B------:R-:W-:Y:S01]  /*0ff0*/  PRMT R206, R8, 0x7632, R206 ;  /* 0x0000763208ce7816 */ /* 0x000fe200000000ce */
[----:B------:R-:W-:Y:S01]  /*1000*/  FADD.FTZ R236, -R198, R199 ;  /* 0x000000c7c6ec7221 */ /* 0x000fe20000010100 */
[----:B------:R-:W-:-:S02]  /*1010*/  SHF.L.U32 R231, R8, 0x10, RZ ;  /* 0x0000001008e77819 */ /* 0x000fc400000006ff */
[----:B------:R-:W-:Y:S01]  /*1020*/  SHF.L.U32 R216, R211, 0x10, RZ ;  /* 0x00000010d3d87819 */ /* 0x000fe200000006ff */
[----:B------:R-:W4:Y:S01]  /*1030*/  LDL R8, [R1+0x18] ;  /* 0x0000180001087983 */ /* 0x000f220000100800 */
[----:B------:R-:W-:Y:S01]  /*1040*/  SHF.L.U32 R239, R239, 0x10, RZ ;  /* 0x00000010efef7819 */ /* 0x000fe200000006ff */
[C---:B------:R-:W-:Y:S01]  /*1050*/  FADD.FTZ R211, -R198.reuse, R228 ;  /* 0x000000e4c6d37221 */ /* 0x040fe20000010100 */
[C---:B------:R-:W-:Y:S01]  /*1060*/  PRMT R199, R5.reuse, 0x7632, R199 ;  /* 0x0000763205c77816 */ /* 0x040fe200000000c7 */
[----:B------:R-:W-:Y:S01]  /*1070*/  FADD.FTZ R228, -R198, R208 ;  /* 0x000000d0c6e47221 */ /* 0x000fe20000010100 */
[----:B------:R-:W-:Y:S01]  /*1080*/  SHF.L.U32 R225, R5, 0x10, RZ ;  /* 0x0000001005e17819 */ /* 0x000fe200000006ff */
[----:B-----5:R-:W-:Y:S01]  /*1090*/  FMUL.FTZ R5, R214, R250 ;  /* 0x000000fad6057220 */ /* 0x020fe20000410000 */
[----:B------:R-:W-:Y:S01]  /*10a0*/  PRMT R233, R10, 0x7632, R233 ;  /* 0x000076320ae97816 */ /* 0x000fe200000000e9 */
[----:B------:R-:W-:Y:S01]  /*10b0*/  FADD.FTZ R126, R126, R239 ;  /* 0x000000ef7e7e7221 */ /* 0x000fe20000010000 */
[----:B------:R-:W-:-:S02]  /*10c0*/  SHF.L.U32 R208, R10, 0x10, RZ ;  /* 0x000000100ad07819 */ /* 0x000fc400000006ff */
[----:B------:R-:W-:Y:S01]  /*10d0*/  PRMT R235, R11, 0x7632, R235 ;  /* 0x000076320beb7816 */ /* 0x000fe200000000eb */
[----:B------:R-:W-:Y:S01]  /*10e0*/  FADD.FTZ R0, -R198, R0 ;  /* 0x00000000c6007221 */ /* 0x000fe20000010100 */
[----:B------:R-:W-:Y:S01]  /*10f0*/  MOV R10, R209 ;  /* 0x000000d1000a7202 */ /* 0x000fe20000000f00 */
[----:B------:R-:W-:Y:S01]  /*1100*/  FFMA.FTZ R94, R5, R239, R94 ;  /* 0x000000ef055e7223 */ /* 0x000fe2000001005e */
[----:B------:R-:W-:Y:S02]  /*1110*/  SHF.L.U32 R209, R11, 0x10, RZ ;  /* 0x000000100bd17819 */ /* 0x000fe400000006ff */
[----:B------:R-:W-:Y:S01]  /*1120*/  PRMT R37, R14, 0x7632, R37 ;  /* 0x000076320e257816 */ /* 0x000fe20000000025 */
[----:B------:R-:W-:Y:S01]  /*1130*/  FADD.FTZ R120, R120, R248 ;  /* 0x000000f878787221 */ /* 0x000fe20000010000 */
[----:B------:R-:W-:Y:S01]  /*1140*/  MOV R11, R215 ;  /* 0x000000d7000b7202 */ /* 0x000fe20000000f00 */
[----:B------:R-:W-:Y:S01]  /*1150*/  FMUL.FTZ R3, R214, R3 ;  /* 0x00000003d6037220 */ /* 0x000fe20000410000 */
[----:B------:R-:W-:Y:S01]  /*1160*/  SHF.L.U32 R215, R14, 0x10, RZ ;  /* 0x000000100ed77819 */ /* 0x000fe200000006ff */
[----:B------:R-:W-:Y:S01]  /*1170*/  FADD.FTZ R122, R122, R245 ;  /* 0x000000f57a7a7221 */ /* 0x000fe20000010000 */
[----:B------:R-:W-:Y:S01]  /*1180*/  SHF.L.U32 R14, R249, 0x10, RZ ;  /* 0x00000010f90e7819 */ /* 0x000fe200000006ff */
[----:B------:R-:W-:Y:S01]  /*1190*/  FADD.FTZ R237, -R198, R237 ;  /* 0x000000edc6ed7221 */ /* 0x000fe20000010100 */
[----:B------:R-:W4:Y:S01]  /*11a0*/  LDL R249, [R1+0x24] ;  /* 0x0000240001f97983 */ /* 0x000f220000100800 */
[----:B------:R-:W-:Y:S01]  /*11b0*/  FMUL.FTZ R0, R214, R0 ;  /* 0x00000000d6007220 */ /* 0x000fe20000410000 */
[----:B------:R-:W-:Y:S01]  /*11c0*/  SHF.L.U32 R241, R238, 0x10, RZ ;  /* 0x00000010eef17819 */ /* 0x000fe200000006ff */
[C---:B------:R-:W-:Y:S01]  /*11d0*/  FADD.FTZ R221, -R198.reuse, R221 ;  /* 0x000000ddc6dd7221 */ /* 0x040fe20000010100 */
[----:B------:R-:W-:Y:S01]  /*11e0*/  FADD.FTZ R17, -R198, R17 ;  /* 0x00000011c6117221 */ /* 0x000fe20000010100 */
[----:B------:R-:W-:Y:S01]  /*11f0*/  FFMA.FTZ R88, R0, R248, R88 ;  /* 0x000000f800587223 */ /* 0x000fe20000010058 */
[----:B------:R-:W-:Y:S01]  /*1200*/  FFMA.FTZ R90, R3, R245, R90 ;  /* 0x000000f5035a7223 */ /* 0x000fe2000001005a */
[C---:B------:R-:W-:Y:S01]  /*1210*/  FADD.FTZ R210, -R198.reuse, R223 ;  /* 0x000000dfc6d27221 */ /* 0x040fe20000010100 */
[C---:B------:R-:W-:Y:S01]  /*1220*/  FADD.FTZ R234, -R198.reuse, R216 ;  /* 0x000000d8c6ea7221 */ /* 0x040fe20000010100 */
[C---:B------:R-:W-:Y:S01]  /*1230*/  FADD.FTZ R238, -R198.reuse, R217 ;  /* 0x000000d9c6ee7221 */ /* 0x040fe20000010100 */
[----:B------:R-:W-:Y:S01]  /*1240*/  FADD.FTZ R242, -R198, R219 ;  /* 0x000000dbc6f27221 */ /* 0x000fe20000010100 */
[C---:B------:R-:W-:Y:S01]  /*1250*/  PRMT R198, R4.reuse, 0x7632, R198 ;  /* 0x0000763204c67816 */ /* 0x040fe200000000c6 */
[----:B------:R-:W4:Y:S01]  /*1260*/  LDL R250, [R1+0x1c] ;  /* 0x00001c0001fa7983 */ /* 0x000f220000100800 */
[----:B------:R-:W-:Y:S01]  /*1270*/  SHF.L.U32 R223, R4, 0x10, RZ ;  /* 0x0000001004df7819 */ /* 0x000fe200000006ff */
[----:B------:R-:W-:-:S02]  /*1280*/  FMUL.FTZ R4, R214, R251 ;  /* 0x000000fbd6047220 */ /* 0x000fc40000410000 */
[----:B------:R-:W4:Y:S01]  /*1290*/  LDL R251, [R1+0x34] ;  /* 0x0000340001fb7983 */ /* 0x000f220000100800 */
[----:B--2---:R-:W-:-:S03]  /*12a0*/  FMUL.FTZ R9, R9, R239 ;  /* 0x000000ef09097220 */ /* 0x004fc60000410000 */
[----:B------:R-:W2:Y:S01]  /*12b0*/  LDL R239, [R1+0x2c] ;  /* 0x00002c0001ef7983 */ /* 0x000ea20000100800 */
[----:B---3--:R-:W-:-:S03]  /*12c0*/  FMUL.FTZ R6, R6, R248 ;  /* 0x000000f806067220 */ /* 0x008fc60000410000 */
[----:B------:R-:W3:Y:S01]  /*12d0*/  LDL R248, [R1+0x8] ;  /* 0x0000080001f87983 */ /* 0x000ee20000100800 */
[----:B----4-:R-:W-:-:S03]  /*12e0*/  FMUL.FTZ R7, R7, R245 ;  /* 0x000000f507077220 */ /* 0x010fc60000410000 */
[----:B------:R-:W4:Y:S01]  /*12f0*/  LDL R245, [R1+0x10] ;  /* 0x0000100001f57983 */ /* 0x000f220000100800 */
[----:B------:R-:W-:Y:S01]  /*1300*/  FADD.FTZ R124, R124, R241 ;  /* 0x000000f17c7c7221 */ /* 0x000fe20000010000 */
[----:B------:R-:W-:Y:S01]  /*1310*/  FFMA.FTZ R92, R4, R241, R92 ;  /* 0x000000f1045c7223 */ /* 0x000fe2000001005c */
[----:B------:R-:W-:Y:S01]  /*1320*/  PRMT R38, R13, 0x7632, R38 ;  /* 0x000076320d267816 */ /* 0x000fe20000000026 */
[----:B------:R-:W-:Y:S01]  /*1330*/  FADD.FTZ R121, R121, R14 ;  /* 0x0000000e79797221 */ /* 0x000fe20000010000 */
[C---:B------:R-:W-:Y:S02]  /*1340*/  PRMT R252, R12.reuse, 0x7632, R252 ;  /* 0x000076320cfc7816 */ /* 0x040fe400000000fc */
[----:B------:R-:W-:Y:S01]  /*1350*/  SHF.L.U32 R216, R12, 0x10, RZ ;  /* 0x000000100cd87819 */ /* 0x000fe200000006ff */
[----:B------:R-:W-:Y:S01]  /*1360*/  FMUL.FTZ R12, R214, R17 ;  /* 0x00000011d60c7220 */ /* 0x000fe20000410000 */
[C---:B------:R-:W-:Y:S02]  /*1370*/  PRMT R36, R15.reuse, 0x7632, R36 ;  /* 0x000076320f247816 */ /* 0x040fe40000000024 */
[----:B------:R-:W-:-:S02]  /*1380*/  SHF.L.U32 R219, R15, 0x10, RZ ;  /* 0x000000100fdb7819 */ /* 0x000fc400000006ff */
[----:B------:R-:W-:Y:S02]  /*1390*/  SHF.L.U32 R15, R243, 0x10, RZ ;  /* 0x00000010f30f7819 */ /* 0x000fe400000006ff */
[----:B------:R-:W-:Y:S01]  /*13a0*/  SHF.L.U32 R243, R11, 0x10, RZ ;  /* 0x000000100bf37819 */ /* 0x000fe200000006ff */
[----:B------:R-:W-:Y:S01]  /*13b0*/  FMUL.FTZ R11, R214, R221 ;  /* 0x000000ddd60b7220 */ /* 0x000fe20000410000 */
[----:B------:R-:W-:Y:S01]  /*13c0*/  SHF.L.U32 R221, R198, 0x10, RZ ;  /* 0x00000010c6dd7819 */ /* 0x000fe200000006ff */
[----:B------:R-:W-:Y:S01]  /*13d0*/  FMUL.FTZ R8, R8, R241 ;  /* 0x000000f108087220 */ /* 0x000fe20000410000 */
[----:B------:R-:W-:Y:S01]  /*13e0*/  SHF.L.U32 R241, R10, 0x10, RZ ;  /* 0x000000100af17819 */ /* 0x000fe200000006ff */
[----:B------:R-:W-:-:S04]  /*13f0*/  FMUL.FTZ R10, R214, R237 ;  /* 0x000000edd60a7220 */ /* 0x000fc80000410000 */
[----:B------:R-:W-:Y:S01]  /*1400*/  FFMA.FTZ R89, R10, R14, R89 ;  /* 0x0000000e0a597223 */ /* 0x000fe20000010059 */
[----:B------:R-:W-:Y:S01]  /*1410*/  FMUL.FTZ R17, R249, R241 ;  /* 0x000000f1f9117220 */ /* 0x000fe20000410000 */
[C---:B------:R-:W-:Y:S01]  /*1420*/  FMUL.FTZ R18, R214.reuse, R18 ;  /* 0x00000012d6127220 */ /* 0x040fe20000410000 */
[C---:B------:R-:W-:Y:S01]  /*1430*/  FMUL.FTZ R19, R214.reuse, R19 ;  /* 0x00000013d6137220 */ /* 0x040fe20000410000 */
        /* <DEDUP_REMOVED lines=16> */
[----:B------:R-:W-:Y:S01]  /*1540*/  SHF.L.U32 R217, R13, 0x10, RZ ;  /* 0x000000100dd97819 */ /* 0x000fe200000006ff */
[----:B------:R-:W-:Y:S01]  /*1550*/  FADD.FTZ R123, R123, R15 ;  /* 0x0000000f7b7b7221 */ /* 0x000fe20000010000 */
[-C--:B------:R-:W-:Y:S01]  /*1560*/  FFMA.FTZ R91, R11, R15.reuse, R91 ;  /* 0x0000000f0b5b7223 */ /* 0x080fe2000001005b */
        /* <DEDUP_REMOVED lines=8> */
[----:B--2---:R-:W-:Y:S01]  /*15f0*/  FMUL.FTZ R14, R239, R14 ;  /* 0x0000000eef0e7220 */ /* 0x004fe20000410000 */
[----:B------:R-:W-:-:S02]  /*1600*/  SHF.L.U32 R239, R38, 0x10, RZ ;  /* 0x0000001026ef7819 */ /* 0x000fc400000006ff */
[----:B------:R0:W5:Y:S04]  /*1610*/  LDL.LU R38, [R1+0x40] ;  /* 0x0000400001267983 */ /* 0x0001680000300800 */
[----:B------:R-:W2:Y:S01]  /*1620*/  LDL R249, [R1+0xc] ;  /* 0x00000c0001f97983 */ /* 0x000ea20000100800 */
[----:B---3--:R-:W-:-:S03]  /*1630*/  FMUL.FTZ R198, R248, R223 ;  /* 0x000000dff8c67220 */ /* 0x008fc60000410000 */
[----:B------:R-:W3:Y:S01]  /*1640*/  LDL R248, [R1+0x14] ;  /* 0x0000140001f87983 */ /* 0x000ee20000100800 */
[----:B------:R-:W-:-:S03]  /*1650*/  SHF.L.U32 R223, R199, 0x10, RZ ;  /* 0x00000010c7df7819 */ /* 0x000fc600000006ff */
[----:B------:R0:W5:Y:S01]  /*1660*/  LDL.LU R37, [R1+0x3c] ;  /* 0x00003c0001257983 */ /* 0x0001620000300800 */
[----:B----4-:R-:W-:Y:S01]  /*1670*/  FMUL.FTZ R199, R245, R225 ;  /* 0x000000e1f5c77220 */ /* 0x010fe20000410000 */
        /* <DEDUP_REMOVED lines=8> */
[----:B------:R-:W-:-:S04]  /*1700*/  FADD.FTZ R218, RZ, R6 ;  /* 0x00000006ffda7221 */ /* 0x000fc80000010000 */
[----:B------:R-:W-:-:S04]  /*1710*/  FADD.FTZ R218, R14, R218 ;  /* 0x000000da0eda7221 */ /* 0x000fc80000010000 */
[----:B------:R-:W-:-:S04]  /*1720*/  FADD.FTZ R218, R7, R218 ;  /* 0x000000da07da7221 */ /* 0x000fc80000010000 */
[----:B------:R-:W-:Y:S01]  /*1730*/  FADD.FTZ R245, R15, R218 ;  /* 0x000000da0ff57221 */ /* 0x000fe20000010000 */
[----:B------:R-:W-:Y:S01]  /*1740*/  FMUL.FTZ R218, R68, R215 ;  /* 0x000000d744da7220 */ /* 0x000fe20000410000 */
[----:B------:R-:W-:Y:S02]  /*1750*/  SHF.L.U32 R215, R36, 0x10, RZ ;  /* 0x0000001024d77819 */ /* 0x000fe400000006ff */
[----:B------:R0:W5:Y:S01]  /*1760*/  LDL.LU R36, [R1+0x38] ;  /* 0x0000380001247983 */ /* 0x0001620000300800 */
[----:B------:R-:W-:Y:S01]  /*1770*/  FADD.FTZ R125, R125, R243 ;  /* 0x000000f37d7d7221 */ /* 0x000fe20000010000 */
[-C--:B------:R-:W-:Y:S01]  /*1780*/  FFMA.FTZ R93, R12, R243.reuse, R93 ;  /* 0x000000f30c5d7223 */ /* 0x080fe2000001005d */
[----:B------:R-:W-:Y:S01]  /*1790*/  FMUL.FTZ R16, R250, R243 ;  /* 0x000000f3fa107220 */ /* 0x000fe20000410000 */
[----:B------:R-:W-:-:S04]  /*17a0*/  FFMA.FTZ R243, R0, R6, RZ ;  /* 0x0000000600f37223 */ /* 0x000fc800000100ff */
[----:B------:R-:W-:-:S04]  /*17b0*/  FFMA.FTZ R243, R10, R14, R243 ;  /* 0x0000000e0af37223 */ /* 0x000fc800000100f3 */
[----:B------:R-:W-:-:S04]  /*17c0*/  FFMA.FTZ R243, R3, R7, R243 ;  /* 0x0000000703f37223 */ /* 0x000fc800000100f3 */
[----:B------:R-:W-:Y:S01]  /*17d0*/  FFMA.FTZ R243, R11, R15, R243 ;  /* 0x0000000f0bf37223 */ /* 0x000fe200000100f3 */
[----:B------:R-:W-:-:S03]  /*17e0*/  FADD.FTZ R245, R8, R245 ;  /* 0x000000f508f57221 */ /* 0x000fc60000010000 */
[----:B------:R-:W-:Y:S01]  /*17f0*/  FFMA.FTZ R243, R4, R8, R243 ;  /* 0x0000000804f37223 */ /* 0x000fe200000100f3 */
[----:B------:R-:W-:-:S03]  /*1800*/  FADD.FTZ R245, R16, R245 ;  /* 0x000000f510f57221 */ /* 0x000fc60000010000 */
[----:B------:R-:W-:Y:S01]  /*1810*/  FFMA.FTZ R243, R12, R16, R243 ;  /* 0x000000100cf37223 */ /* 0x000fe200000100f3 */
[----:B------:R-:W-:-:S03]  /*1820*/  FADD.FTZ R245, R9, R245 ;  /* 0x000000f509f57221 */ /* 0x000fc60000010000 */
[----:B------:R-:W-:Y:S01]  /*1830*/  FFMA.FTZ R243, R5, R9, R243 ;  /* 0x0000000905f37223 */ /* 0x000fe200000100f3 */
[----:B------:R-:W-:Y:S01]  /*1840*/  FMUL.FTZ R220, R214, R220 ;  /* 0x000000dcd6dc7220 */ /* 0x000fe20000410000 */
[----:B------:R-:W-:Y:S02]  /*1850*/  FADD.FTZ R245, R17, R245 ;  /* 0x000000f511f57221 */ /* 0x000fe40000010000 */
[----:B------:R-:W-:Y:S01]  /*1860*/  FFMA.FTZ R243, R13, R17, R243 ;  /* 0x000000110df37223 */ /* 0x000fe200000100f3 */
[----:B------:R-:W-:Y:S01]  /*1870*/  FADD.FTZ R129, R129, R221 ;  /* 0x000000dd81817221 */ /* 0x000fe20000010000 */
[----:B------:R-:W-:Y:S01]  /*1880*/  FFMA.FTZ R97, R220, R221, R97 ;  /* 0x000000dddc617223 */ /* 0x000fe20000010061 */
[----:B------:R-:W-:Y:S01]  /*1890*/  FADD.FTZ R245, R198, R245 ;  /* 0x000000f5c6f57221 */ /* 0x000fe20000010000 */
[----:B------:R-:W-:Y:S01]  /*18a0*/  FFMA.FTZ R243, R18, R198, R243 ;  /* 0x000000c612f37223 */ /* 0x000fe200000100f3 */
[----:B------:R-:W-:Y:S01]  /*18b0*/  FMUL.FTZ R222, R214, R222 ;  /* 0x000000ded6de7220 */ /* 0x000fe20000410000 */
[----:B------:R-:W-:-:S03]  /*18c0*/  FADD.FTZ R131, R131, R223 ;  /* 0x000000df83837221 */ /* 0x000fc60000010000 */
[----:B------:R-:W-:Y:S01]  /*18d0*/  FFMA.FTZ R99, R222, R223, R99 ;  /* 0x000000dfde637223 */ /* 0x000fe20000010063 */
[----:B------:R-:W-:Y:S01]  /*18e0*/  FMUL.FTZ R224, R214, R224 ;  /* 0x000000e0d6e07220 */ /* 0x000fe20000410000 */
[----:B------:R-:W-:-:S03]  /*18f0*/  FADD.FTZ R133, R133, R225 ;  /* 0x000000e185857221 */ /* 0x000fc60000010000 */
[-C--:B------:R-:W-:Y:S01]  /*1900*/  FFMA.FTZ R101, R224, R225.reuse, R101 ;  /* 0x000000e1e0657223 */ /* 0x080fe20000010065 */
[----:B------:R-:W-:Y:S01]  /*1910*/  FMUL.FTZ R225, R85, R225 ;  /* 0x000000e155e17220 */ /* 0x000fe20000410000 */
        /* <DEDUP_REMOVED lines=8> */
[C---:B------:R-:W-:Y:S01]  /*19a0*/  FMUL.FTZ R230, R214.reuse, R230 ;  /* 0x000000e6d6e67220 */ /* 0x040fe20000410000 */
[----:B------:R-:W-:Y:S01]  /*19b0*/  FMUL.FTZ R204, R214, R204 ;  /* 0x000000ccd6cc7220 */ /* 0x000fe20000410000 */
[----:B------:R-:W-:Y:S02]  /*19c0*/  FADD.FTZ R139, R139, R231 ;  /* 0x000000e78b8b7221 */ /* 0x000fe40000010000 */
[-C--:B------:R-:W-:Y:S01]  /*19d0*/  FFMA.FTZ R107, R230, R231.reuse, R107 ;  /* 0x000000e7e66b7223 */ /* 0x080fe2000001006b */
        /* <DEDUP_REMOVED lines=8> */
[-C--:B------:R-:W-:Y:S01]  /*1a60*/  FFMA.FTZ R109, R232, R233.reuse, R109 ;  /* 0x000000e9e86d7223 */ /* 0x080fe2000001006d */
[----:B------:R-:W-:Y:S01]  /*1a70*/  FMUL.FTZ R233, R77, R233 ;  /* 0x000000e94de97220 */ /* 0x000fe20000410000 */
[----:B------:R-:W-:Y:S01]  /*1a80*/  SHF.L.U32 R235, R235, 0x10, RZ ;  /* 0x00000010ebeb7819 */ /* 0x000fe200000006ff */
[----:B------:R-:W-:Y:S01]  /*1a90*/  FADD.FTZ R142, R142, R209 ;  /* 0x000000d18e8e7221 */ /* 0x000fe20000010000 */
[-C--:B------:R-:W-:Y:S01]  /*1aa0*/  FFMA.FTZ R110, R205, R209.reuse, R110 ;  /* 0x000000d1cd6e7223 */ /* 0x080fe2000001006e */
        /* <DEDUP_REMOVED lines=15> */
[----:B------:R-:W-:Y:S01]  /*1ba0*/  FADD.FTZ R146, R146, R217 ;  /* 0x000000d992927221 */ /* 0x000fe20000010000 */
[-C--:B------:R-:W-:Y:S01]  /*1bb0*/  FFMA.FTZ R114, R211, R217.reuse, R114 ;  /* 0x000000d9d3727223 */ /* 0x080fe20000010072 */
[----:B------:R-:W-:Y:S01]  /*1bc0*/  FMUL.FTZ R238, R214, R238 ;  /* 0x000000eed6ee7220 */ /* 0x000fe20000410000 */
[----:B------:R-:W-:Y:S01]  /*1bd0*/  FMUL.FTZ R217, R74, R217 ;  /* 0x000000d94ad97220 */ /* 0x000fe20000410000 */
[----:B------:R-:W-:-:S02]  /*1be0*/  FADD.FTZ R147, R147, R239 ;  /* 0x000000ef93937221 */ /* 0x000fc40000010000 */
[-C--:B------:R-:W-:Y:S01]  /*1bf0*/  FFMA.FTZ R115, R238, R239.reuse, R115 ;  /* 0x000000efee737223 */ /* 0x080fe20000010073 */
[----:B------:R-:W-:Y:S01]  /*1c00*/  FMUL.FTZ R239, R75, R239 ;  /* 0x000000ef4bef7220 */ /* 0x000fe20000410000 */
[C---:B------:R-:W-:Y:S01]  /*1c10*/  FMUL.FTZ R240, R214.reuse, R240 ;  /* 0x000000f0d6f07220 */ /* 0x040fe20000410000 */
[----:B------:R-:W-:Y:S01]  /*1c20*/  FMUL.FTZ R213, R214, R213 ;  /* 0x000000d5d6d57220 */ /* 0x000fe20000410000 */
[----:B------:R-:W-:Y:S02]  /*1c30*/  FADD.FTZ R149, R149, R241 ;  /* 0x000000f195957221 */ /* 0x000fe40000010000 */
[-C--:B------:R-:W-:Y:S01]  /*1c40*/  FFMA.FTZ R117, R240, R241.reuse, R117 ;  /* 0x000000f1f0757223 */ /* 0x080fe20000010075 */
[----:B------:R-:W-:Y:S01]  /*1c50*/  FMUL.FTZ R241, R69, R241 ;  /* 0x000000f145f17220 */ /* 0x000fe20000410000 */
[----:B------:R-:W-:Y:S01]  /*1c60*/  FADD.FTZ R150, R150, R219 ;  /* 0x000000db96967221 */ /* 0x000fe20000010000 */
[-C--:B------:R-:W-:Y:S01]  /*1c70*/  FFMA.FTZ R118, R213, R219.reuse, R118 ;  /* 0x000000dbd5767223 */ /* 0x080fe20000010076 */
[----:B------:R-:W-:Y:S01]  /*1c80*/  FMUL.FTZ R242, R214, R242 ;  /* 0x000000f2d6f27220 */ /* 0x000fe20000410000 */
[----:B------:R-:W-:Y:S01]  /*1c90*/  FMUL.FTZ R219, R70, R219 ;  /* 0x000000db46db7220 */ /* 0x000fe20000410000 */
[----:B------:R-:W-:-:S02]  /*1ca0*/  FADD.FTZ R151, R151, R215 ;  /* 0x000000d797977221 */ /* 0x000fc40000010000 */
[----:B------:R-:W-:Y:S01]  /*1cb0*/  FFMA.FTZ R119, R242, R215, R119 ;  /* 0x000000d7f2777223 */ /* 0x000fe20000010077 */
[----:B--2---:R-:W-:-:S04]  /*1cc0*/  FMUL.FTZ R221, R249, R221 ;  /* 0x000000ddf9dd7220 */ /* 0x004fc80000410000 */
[----:B------:R-:W-:Y:S01]  /*1cd0*/  FFMA.FTZ R243, R220, R221, R243 ;  /* 0x000000dddcf37223 */ /* 0x000fe200000100f3 */
[----:B------:R-:W-:-:S03]  /*1ce0*/  FADD.FTZ R245, R221, R245 ;  /* 0x000000f5ddf57221 */ /* 0x000fc60000010000 */
[----:B------:R-:W-:Y:S01]  /*1cf0*/  FFMA.FTZ R243, R19, R199, R243 ;  /* 0x000000c713f37223 */ /* 0x000fe200000100f3 */
[----:B------:R-:W-:Y:S01]  /*1d00*/  FADD.FTZ R245, R199, R245 ;  /* 0x000000f5c7f57221 */ /* 0x000fe20000010000 */
[----:B---3--:R-:W-:-:S04]  /*1d10*/  FMUL.FTZ R223, R248, R223 ;  /* 0x000000dff8df7220 */ /* 0x008fc80000410000 */
        /* <DEDUP_REMOVED lines=38> */
[----:B------:R-:W-:Y:S02]  /*1f80*/  FMUL.FTZ R243, R71, R215 ;  /* 0x000000d747f37220 */ /* 0x000fe40000410000 */
[----:B------:R-:W-:Y:S01]  /*1f90*/  FFMA.FTZ R215, R213, R219, R248 ;  /* 0x000000dbd5d77223 */ /* 0x000fe200000100f8 */
[----:B------:R-:W-:-:S03]  /*1fa0*/  FADD.FTZ R248, R245, R219 ;  /* 0x000000dbf5f87221 */ /* 0x000fc60000010000 */
[----:B------:R-:W-:Y:S01]  /*1fb0*/  FFMA.FTZ R245, R242, R243, R215 ;  /* 0x000000f3f2f57223 */ /* 0x000fe200000100d7 */
[----:B------:R-:W-:Y:S01]  /*1fc0*/  FADD.FTZ R215, R248, R243 ;  /* 0x000000f3f8d77221 */ /* 0x000fe20000010000 */
[----:B0-----:R-:W-:Y:S06]  /*1fd0*/  BRA `(.L_x_4013) ;  /* 0x00000000005c7947 */ /* 0x001fec0003800000 */
.L_x_4012:
        /* <DEDUP_REMOVED lines=16> */
[--C-:B------:R-:W-:Y:S01]  /*20e0*/  IMAD.WIDE.U32 R20, R21, 0x10, R26.reuse ;  /* 0x0000001015147825 */ /* 0x100fe200078e001a */
[----:B------:R1:W5:Y:S03]  /*20f0*/  LDG.E.128 R32, desc[UR6][R22.64] ;  /* 0x0000000616207981 */ /* 0x000366000c1e1d00 */
[--C-:B------:R-:W-:Y:S01]  /*2100*/  IMAD.WIDE.U32 R24, R25, 0x10, R26.reuse ;  /* 0x0000001019187825 */ /* 0x100fe200078e001a */
[----:B------:R1:W5:Y:S03]  /*2110*/  LDG.E.128 R28, desc[UR6][R20.64] ;  /* 0x00000006141c7981 */ /* 0x000366000c1e1d00 */
[----:B------:R-:W-:Y:S02]  /*2120*/  IMAD.WIDE.U32 R248, R248, 0x10, R26 ;  /* 0x00000010f8f87825 */ /* 0x000fe400078e001a */
[----:B------:R-:W5:Y:S04]  /*2130*/  LDG.E.128 R24, desc[UR6][R24.64] ;  /* 0x0000000618187981 */ /* 0x000f68000c1e1d00 */
[----:B------:R1:W5:Y:S02]  /*2140*/  LDG.E.128 R20, desc[UR6][R248.64] ;  /* 0x00000006f8147981 */ /* 0x000364000c1e1d00 */
.L_x_4013:
[----:B------:R-:W-:Y:S05]  /*2150*/  BSYNC.RECONVERGENT B1 ;  /* 0x0000000000017941 */ /* 0x000fea0003800200 */
.L_x_4011:
[----:B-1----:R-:W2:Y:S01]  /*2160*/  LDL R248, [R1+0x4] ;  /* 0x0000040001f87983 */ /* 0x002ea20000100800 */
        /* <DEDUP_REMOVED lines=18> */
[----:B------:R-:W2:Y:S01]  /*2290*/  SHFL.BFLY PT, R248, R251, 0x10, 0x1f ;  /* 0x0e001f00fbf87f89 */ /* 0x000ea200000e0000 */
[----:B-1----:R-:W-:-:S03]  /*22a0*/  FADD.FTZ R245, R245, R215 ;  /* 0x000000d7f5f57221 */ /* 0x002fc60000010000 */
[----:B--2---:R1:W-:Y:S04]  /*22b0*/  STL [R1], R248 ;  /* 0x000000f801007387 */ /* 0x0043e80000100800 */
[----:B------:R1:W2:Y:S02]  /*22c0*/  SHFL.BFLY PT, R215, R245, 0x10, 0x1f ;  /* 0x0e001f00f5d77f89 */ /* 0x0002a400000e0000 */
.L_x_4109:
[----:B-1----:R-:W3:Y:S04]  /*22d0*/  LDL.LU R248, [R1] ;  /* 0x0000000001f87983 */ /* 0x002ee80000300800 */
[----:B------:R-:W4:Y:S01]  /*22e0*/  LDL.LU R249, [R1+0x4] ;  /* 0x0000040001f97983 */ /* 0x000f220000300800 */
[----:B------:R-:W-:-:S04]  /*22f0*/  ISETP.NE.U32.AND P1, PT, R246, RZ, PT ;  /* 0x000000fff600720c */ /* 0x000fc80003f25070 */
[----:B------:R-:W-:Y:S02]  /*2300*/  ISETP.NE.AND.EX P1, PT, R247, RZ, PT, P1 ;  /* 0x000000fff700720c */ /* 0x000fe40003f25310 */
[----:B------:R-:W1:Y:S02]  /*2310*/  S2R R247, SR_TID.X ;  /* 0x0000000000f77919 */ /* 0x000e640000002100 */
[----:B-1----:R-:W-:Y:S01]  /*2320*/  LOP3.LUT R247, R247, 0x1f, RZ, 0xc0, !PT ;  /* 0x0000001ff7f77812 */ /* 0x002fe200078ec0ff */
[----:B------:R-:W-:Y:S01]  /*2330*/  BSSY.RECONVERGENT B1, `(.L_x_4015) ;  /* 0x00001c4000017945 */ /* 0x000fe20003800200 */
[----:B------:R-:W-:Y:S01]  /*2340*/  ISETP.NE.AND P4, PT, RZ, UR8, PT ;  /* 0x00000008ff007c0c */ /* 0x000fe2000bf85270 */
[----:B---3--:R-:W-:Y:S01]  /*2350*/  FADD.FTZ R251, R251, R248 ;  /* 0x000000f8fbfb7221 */ /* 0x008fe20000010000 */
[----:B--2---:R-:W-:Y:S01]  /*2360*/  FADD.FTZ R248, R245, R215 ;  /* 0x000000d7f5f87221 */ /* 0x004fe20000010000 */
[----:B------:R-:W-:Y:S01]  /*2370*/  IMAD R245, R2, UR9, RZ ;  /* 0x0000000902f57c24 */ /* 0x000fe2000f8e02ff */
[----:B----4-:R-:W-:-:S04]  /*2380*/  @P2 IADD3 R215, PT, PT, R249, -0x1, RZ ;  /* 0xfffffffff9d72810 */ /* 0x010fc80007ffe0ff */
[----:B------:R-:W-:Y:S01]  /*2390*/  SHF.R.S32.HI R246, RZ, 0x1f, R245 ;  /* 0x0000001ffff67819 */ /* 0x000fe200000114f5 */
[----:B------:R-:W-:-:S03]  /*23a0*/  @P2 IMAD R215, R215, UR9, RZ ;  /* 0x00000009d7d72c24 */ /* 0x000fc6000f8e02ff */
[----:B------:R-:W-:Y:S02]  /*23b0*/  LEA.HI R245, R246, R245, RZ, 0x3 ;  /* 0x000000f5f6f57211 */ /* 0x000fe400078f18ff */
[----:B------:R-:W-:Y:S02]  /*23c0*/  @P2 SHF.R.S32.HI R246, RZ, 0x1f, R215 ;  /* 0x0000001ffff62819 */ /* 0x000fe400000114d7 */
[----:B------:R-:W-:Y:S02]  /*23d0*/  LEA.HI.SX32 R245, R245, R247, 0x1d ;  /* 0x000000f7f5f57211 */ /* 0x000fe400078feaff */
[----:B------:R-:W-:Y:S01]  /*23e0*/  @P2 LEA.HI R246, R246, R215, RZ, 0x3 ;  /* 0x000000d7f6f62211 */ /* 0x000fe200078f18ff */
[----:B------:R-:W-:-:S03]  /*23f0*/  HFMA2 R215, -RZ, RZ, 0, 0 ;  /* 0x00000000ffd77431 */ /* 0x000fc600000001ff */
[----:B------:R-:W-:Y:S02]  /*2400*/  @P2 LEA.HI.SX32 R215, R246, R247, 0x1d ;  /* 0x000000f7f6d72211 */ /* 0x000fe400078feaff */
[----:B------:R-:W1:Y:S03]  /*2410*/  @P2 LDC.64 R246, c[0x0][0x390] ;  /* 0x0000e400fff62b82 */ /* 0x000e660000000a00 */
[----:B-1----:R-:W-:-:S05]  /*2420*/  @P2 IMAD.WIDE.U32 R246, R215, 0x10, R246 ;  /* 0x00000010d7f62825 */ /* 0x002fca00078e00f6 */
[----:B------:R1:W5:Y:S02]  /*2430*/  @P2 LDG.E.128 R184, desc[UR6][R246.64] ;  /* 0x00000006f6b82981 */ /* 0x000364000c1e1d00 */
[----:B-1----:R-:W-:Y:S01]  /*2440*/  FMUL.FTZ R246, R251, UR12 ;  /* 0x0000000cfbf67c20 */ /* 0x002fe20008410000 */
[----:B------:R-:W-:-:S04]  /*2450*/  FMUL.FTZ R247, R248, UR12 ;  /* 0x0000000cf8f77c20 */ /* 0x000fc80008410000 */
[----:B------:R-:W-:Y:S01]  /*2460*/  FSEL R249, R246, RZ, !P4 ;  /* 0x000000fff6f97208 */ /* 0x000fe20006000000 */
        /* <DEDUP_REMOVED lines=19> */
.L_x_4019:
[----:B------:R-:W-:Y:S05]  /*25a0*/  BSYNC.RECONVERGENT B2 ;  /* 0x0000000000027941 */ /* 0x000fea0003800200 */
.L_x_4018:
        /* <DEDUP_REMOVED lines=14> */
.L_x_4021:
[----:B------:R-:W-:Y:S05]  /*2690*/  BSYNC.RECONVERGENT B2 ;  /* 0x0000000000027941 */ /* 0x000fea0003800200 */
.L_x_4020:
        /* <DEDUP_REMOVED lines=13> */
.L_x_4023:
[----:B------:R-:W-:Y:S05]  /*2770*/  BSYNC.RECONVERGENT B2 ;  /* 0x0000000000027941 */ /* 0x000fea0003800200 */
.L_x_4022:
        /* <DEDUP_REMOVED lines=14> */
.L_x_4025:
[----:B------:R-:W-:Y:S05]  /*2860*/  BSYNC.RECONVERGENT B2 ;  /* 0x0000000000027941 */ /* 0x000fea0003800200 */
.L_x_4024:
        /* <DEDUP_REMOVED lines=13> */
.L_x_4027:
[----:B------:R-:W-:Y:S05]  /*2940*/  BSYNC.RECONVERGENT B2 ;  /* 0x0000000000027941 */ /* 0x000fea0003800200 */
.L_x_4026:
        /* <DEDUP_REMOVED lines=14> */
.L_x_4029:
[----:B------:R-:W-:Y:S05]  /*2a30*/  BSYNC.RECONVERGENT B2 ;  /* 0x0000000000027941 */ /* 0x000fea0003800200 */
.L_x_4028:
        /* <DEDUP_REMOVED lines=13> */
.L_x_4031:
[----:B------:R-:W-:Y:S05]  /*2b10*/  BSYNC.RECONVERGENT B2 ;  /* 0x0000000000027941 */ /* 0x000fea0003800200 */
.L_x_4030:
        /* <DEDUP_REMOVED lines=14> */
.L_x_4017:
[----:B------:R-:W1:Y:S01]  /*2c00*/  @P2 LDC R192, c[0x0][0x40c] ;  /* 0x00010300ffc02b82 */ /* 0x000e620000000800 */
[----:B------:R-:W-:Y:S01]  /*2c10*/  FFMA.FTZ R193, R4, R247, R249 ;  /* 0x000000f704c17223 */ /* 0x000fe200000100f9 */
[----:B------:R-:W-:Y:S02]  /*2c20*/  ISETP.GT.AND P1, PT, R244, RZ, PT ;  /* 0x000000fff400720c */ /* 0x000fe40003f24270 */
[----:B-----5:R-:W-:Y:S01]  /*2c30*/  @P2 PRMT R195, R186, 0x7632, R195 ;  /* 0x00007632bac32816 */ /* 0x020fe200000000c3 */
[----:B------:R-:W-:Y:S01]  /*2c40*/  FADD.FTZ R193, R8, -R193 ;  /* 0x800000c108c17221 */ /* 0x000fe20000010000 */
[----:B------:R-:W-:Y:S02]  /*2c50*/  @P2 PRMT R250, R185, 0x7632, R250 ;  /* 0x00007632b9fa2816 */ /* 0x000fe400000000fa */
[----:B------:R-:W-:Y:S01]  /*2c60*/  @P2 SHF.L.U32 R195, R195, 0x10, RZ ;  /* 0x00000010c3c32819 */ /* 0x000fe200000006ff */
[----:B------:R-:W-:Y:S01]  /*2c70*/  FMUL.FTZ R193, R214, R193 ;  /* 0x000000c1d6c17220 */ /* 0x000fe20000410000 */
[----:B------:R-:W-:-:S02]  /*2c80*/  @P2 SHF.L.U32 R250, R250, 0x10, RZ ;  /* 0x00000010fafa2819 */ /* 0x000fc400000006ff */
[----:B------:R-:W-:Y:S02]  /*2c90*/  @P2 PRMT R251, R184, 0x7632, R251 ;  /* 0x00007632b8fb2816 */ /* 0x000fe400000000fb */
[----:B------:R-:W-:Y:S02]  /*2ca0*/  FSEL R194, R193, RZ, P1 ;  /* 0x000000ffc1c27208 */ /* 0x000fe40000800000 */
[----:B------:R-:W-:Y:S02]  /*2cb0*/  @P2 SHF.L.U32 R193, R186, 0x10, RZ ;  /* 0x00000010bac12819 */ /* 0x000fe400000006ff */
[----:B------:R-:W-:Y:S01]  /*2cc0*/  @P2 SHF.L.U32 R251, R251, 0x10, RZ ;  /* 0x00000010fbfb2819 */ /* 0x000fe200000006ff */
[----:B-1----:R-:W-:-:S04]  /*2cd0*/  @P2 FMUL.FTZ R192, R192, R194 ;  /* 0x000000c2c0c02220 */ /* 0x002fc80000410000 */
[-C--:B------:R-:W-:Y:S01]  /*2ce0*/  @P2 FFMA.FTZ R176, R193, R192.reuse, R176 ;  /* 0x000000c0c1b02223 */ /* 0x080fe200000100b0 */
[----:B------:R-:W-:Y:S01]  /*2cf0*/  @P2 FMUL.FTZ R192, R40, R192 ;  /* 0x000000c028c02220 */ /* 0x000fe20000410000 */
[----:B------:R-:W1:Y:S04]  /*2d00*/  @P2 LDC R193, c[0x0][0x40c] ;  /* 0x00010300ffc12b82 */ /* 0x000e680000000800 */
[----:B------:R-:W-:-:S04]  /*2d10*/  @P2 F2FP.BF16.F32.PACK_AB R192, RZ, R192 ;  /* 0x000000c0ffc0223e */ /* 0x000fc800000010ff */
[----:B------:R-:W-:Y:S01]  /*2d20*/  @P2 PRMT R190, R192, 0x7610, R190 ;  /* 0x00007610c0be2816 */ /* 0x000fe200000000be */
[----:B------:R-:W-:-:S04]  /*2d30*/  FFMA.FTZ R192, R12, R247, R249 ;  /* 0x000000f70cc07223 */ /* 0x000fc800000100f9 */
[----:B------:R-:W-:-:S04]  /*2d40*/  FADD.FTZ R192, R16, -R192 ;  /* 0x800000c010c07221 */ /* 0x000fc80000010000 */
[----:B------:R-:W-:-:S05]  /*2d50*/  FMUL.FTZ R192, R214, R192 ;  /* 0x000000c0d6c07220 */ /* 0x000fca0000410000 */
[----:B------:R-:W-:-:S04]  /*2d60*/  FSEL R192, R192, RZ, P1 ;  /* 0x000000ffc0c07208 */ /* 0x000fc80000800000 */
[----:B------:R-:W-:Y:S01]  /*2d70*/  F2FP.BF16.F32.PACK_AB R194, R192, R194 ;  /* 0x000000c2c0c2723e */ /* 0x000fe200000010ff */
[----:B-1----:R-:W-:-:S04]  /*2d80*/  @P2 FMUL.FTZ R193, R193, R192 ;  /* 0x000000c0c1c12220 */ /* 0x002fc80000410000 */
[----:B------:R-:W-:Y:S01]  /*2d90*/  @P2 FFMA.FTZ R177, R193, R195, R177 ;  /* 0x000000c3c1b12223 */ /* 0x000fe200000100b1 */
[----:B------:R-:W-:Y:S01]  /*2da0*/  @P2 FMUL.FTZ R193, R41, R193 ;  /* 0x000000c129c12220 */ /* 0x000fe20000410000 */
[----:B------:R-:W-:-:S04]  /*2db0*/  @P2 SHF.L.U32 R195, R185, 0x10, RZ ;  /* 0x00000010b9c32819 */ /* 0x000fc800000006ff */
[----:B------:R-:W-:Y:S02]  /*2dc0*/  @P2 F2FP.BF16.F32.PACK_AB R192, RZ, R193 ;  /* 0x000000c1ffc0223e */ /* 0x000fe400000010ff */
[----:B------:R-:W1:Y:S02]  /*2dd0*/  @P2 LDC R193, c[0x0][0x40c] ;  /* 0x00010300ffc12b82 */ /* 0x000e640000000800 */
[----:B------:R-:W-:Y:S01]  /*2de0*/  @P2 PRMT R190, R190, 0x5410, R192 ;  /* 0x00005410bebe2816 */ /* 0x000fe200000000c0 */
[----:B------:R-:W-:-:S04]  /*2df0*/  FFMA.FTZ R192, R3, R247, R249 ;  /* 0x000000f703c07223 */ /* 0x000fc800000100f9 */
[----:B------:R-:W-:-:S04]  /*2e00*/  FADD.FTZ R192, R7, -R192 ;  /* 0x800000c007c07221 */ /* 0x000fc80000010000 */
[----:B------:R-:W-:-:S05]  /*2e10*/  FMUL.FTZ R192, R214, R192 ;  /* 0x000000c0d6c07220 */ /* 0x000fca0000410000 */
[----:B------:R-:W-:-:S05]  /*2e20*/  FSEL R192, R192, RZ, P1 ;  /* 0x000000ffc0c07208 */ /* 0x000fca0000800000 */
        /* <DEDUP_REMOVED lines=9> */
[----:B------:R-:W-:-:S05]  /*2ec0*/  FSEL R193, R193, RZ, P1 ;  /* 0x000000ffc1c17208 */ /* 0x000fca0000800000 */
[----:B-1----:R-:W-:Y:S01]  /*2ed0*/  @P2 FMUL.FTZ R195, R195, R193 ;  /* 0x000000c1c3c32220 */ /* 0x002fe20000410000 */
[----:B------:R-:W-:Y:S01]  /*2ee0*/  F2FP.BF16.F32.PACK_AB R193, R193, R192 ;  /* 0x000000c0c1c1723e */ /* 0x000fe200000010ff */
[----:B------:R-:W-:Y:S02]  /*2ef0*/  FFMA.FTZ R192, R0, R247, R249 ;  /* 0x000000f700c07223 */ /* 0x000fe400000100f9 */
[----:B------:R-:W-:Y:S01]  /*2f00*/  @P2 FFMA.FTZ R183, R195, R250, R183 ;  /* 0x000000fac3b72223 */ /* 0x000fe200000100b7 */
[----:B------:R-:W-:Y:S01]  /*2f10*/  @P2 FMUL.FTZ R195, R39, R195 ;  /* 0x000000c327c32220 */ /* 0x000fe20000410000 */
[----:B------:R-:W-:Y:S01]  /*2f20*/  FADD.FTZ R192, R6, -R192 ;  /* 0x800000c006c07221 */ /* 0x000fe20000010000 */
[----:B------:R-:W-:-:S03]  /*2f30*/  @P2 SHF.L.U32 R250, R184, 0x10, RZ ;  /* 0x00000010b8fa2819 */ /* 0x000fc600000006ff */
[----:B------:R-:W-:Y:S01]  /*2f40*/  @P2 F2FP.BF16.F32.PACK_AB R195, RZ, R195 ;  /* 0x000000c3ffc3223e */ /* 0x000fe200000010ff */
[----:B------:R-:W-:-:S03]  /*2f50*/  FMUL.FTZ R192, R214, R192 ;  /* 0x000000c0d6c07220 */ /* 0x000fc60000410000 */
[----:B------:R-:W-:Y:S02]  /*2f60*/  @P2 PRMT R189, R189, 0x5410, R195 ;  /* 0x00005410bdbd2816 */ /* 0x000fe400000000c3 */
[----:B------:R-:W1:Y:S01]  /*2f70*/  @P2 LDC R195, c[0x0][0x40c] ;  /* 0x00010300ffc32b82 */ /* 0x000e620000000800 */
        /* <DEDUP_REMOVED lines=12> */
[----:B-1----:R-:W-:Y:S01]  /*3040*/  @P2 FMUL.FTZ R250, R250, R195 ;  /* 0x000000c3fafa2220 */ /* 0x002fe20000410000 */
        /* <DEDUP_REMOVED lines=29> */
.L_x_4016:
[----:B------:R-:W-:Y:S02]  /*3220*/  MOV R246, UR20 ;  /* 0x0000001400f67c02 */ /* 0x000fe40008000f00 */
[----:B------:R-:W-:Y:S02]  /*3230*/  MOV R248, UR21 ;  /* 0x0000001500f87c02 */ /* 0x000fe40008000f00 */
[----:B------:R-:W-:-:S04]  /*3240*/  ISETP.NE.U32.AND P1, PT, R246, RZ, PT ;  /* 0x000000fff600720c */ /* 0x000fc80003f25070 */
[----:B------:R-:W-:-:S13]  /*3250*/  ISETP.NE.AND.EX P1, PT, R248, RZ, PT, P1 ;  /* 0x000000fff800720c */ /* 0x000fda0003f25310 */
[----:B------:R-:W-:Y:S05]  /*3260*/  @P1 BRA `(.L_x_4033) ;  /* 0x0000000400881947 */ /* 0x000fea0003800000 */
[----:B------:R-:W-:Y:S02]  /*3270*/  ISETP.GT.AND P1, PT, R244, RZ, PT ;  /* 0x000000fff400720c */ /* 0x000fe40003f24270 */
[----:B-----5:R-:W-:-:S11]  /*3280*/  SHF.L.U32 R250, R32, 0x10, RZ ;  /* 0x0000001020fa7819 */ /* 0x020fd600000006ff */
[----:B------:R-:W-:-:S04]  /*3290*/  @P1 FFMA.FTZ R251, R0, R247, R249 ;  /* 0x000000f700fb1223 */ /* 0x000fc800000100f9 */
[----:B------:R-:W-:-:S04]  /*32a0*/  @P1 FADD.FTZ R251, R6, -R251 ;  /* 0x800000fb06fb1221 */ /* 0x000fc80000010000 */
[----:B------:R-:W-:Y:S02]  /*32b0*/  @P1 FFMA.FTZ R250, R214, R251, R250 ;  /* 0x000000fbd6fa1223 */ /* 0x000fe400000100fa */
[----:B------:R-:W1:Y:S02]  /*32c0*/  @P2 LDC R251, c[0x0][0x40c] ;  /* 0x00010300fffb2b82 */ /* 0x000e640000000800 */
[----:B-1----:R-:W-:Y:S01]  /*32d0*/  @P2 FMUL.FTZ R251, R250, R251 ;  /* 0x000000fbfafb2220 */ /* 0x002fe20000410000 */
        /* <DEDUP_REMOVED lines=10> */
[----:B------:R-:W1:Y:S02]  /*3380*/  @P2 LDC R251, c[0x0][0x40c] ;  /* 0x00010300fffb2b82 */ /* 0x000e640000000800 */
[----:B-1----:R-:W-:Y:S01]  /*3390*/  @P2 FMUL.FTZ R251, R250, R251 ;  /* 0x000000fbfafb2220 */ /* 0x002fe20000410000 */
        /* <DEDUP_REMOVED lines=79> */
.L_x_4033:
[----:B------:R-:W-:Y:S01]  /*3890*/  ISETP.GT.AND P1, PT, R244, RZ, PT ;  /* 0x000000fff400720c */ /* 0x000fe20003f24270 */
[----:B------:R-:W1:Y:S01]  /*38a0*/  @P2 LDC R195, c[0x0][0x40c] ;  /* 0x00010300ffc32b82 */ /* 0x000e620000000800 */
[----:B-----5:R-:W-:Y:S01]  /*38b0*/  PRMT R192, R32, 0x7632, R192 ;  /* 0x0000763220c07816 */ /* 0x020fe200000000c0 */
[-C--:B------:R-:W-:Y:S01]  /*38c0*/  @P3 FFMA.FTZ R193, R0, R247.reuse, R249 ;  /* 0x000000f700c13223 */ /* 0x080fe200000100f9 */
[----:B------:R-:W-:Y:S01]  /*38d0*/  SHF.L.U32 R251, R33, 0x10, RZ ;  /* 0x0000001021fb7819 */ /* 0x000fe200000006ff */
[----:B------:R2:W-:Y:S01]  /*38e0*/  STL [R1+0x44], R20 ;  /* 0x0000441401007387 */ /* 0x0005e20000100800 */
[----:B------:R-:W-:Y:S01]  /*38f0*/  SHF.L.U32 R250, R192, 0x10, RZ ;  /* 0x00000010c0fa7819 */ /* 0x000fe200000006ff */
[----:B------:R-:W-:Y:S01]  /*3900*/  @P3 FADD.FTZ R193, R6, -R193 ;  /* 0x800000c106c13221 */ /* 0x000fe20000010000 */
[----:B------:R-:W-:Y:S01]  /*3910*/  SHF.L.U32 R192, R32, 0x10, RZ ;  /* 0x0000001020c07819 */ /* 0x000fe200000006ff */
[----:B------:R0:W-:Y:S04]  /*3920*/  STL [R1+0x40], R19 ;  /* 0x0000401301007387 */ /* 0x0001e80000100800 */
[--C-:B------:R-:W-:Y:S01]  /*3930*/  @P1 FFMA.FTZ R194, R10, R247, R249.reuse ;  /* 0x000000f70ac21223 */ /* 0x100fe200000100f9 */
[----:B------:R-:W-:Y:S01]  /*3940*/  @P3 FFMA.FTZ R192, R214, R193, R192 ;  /* 0x000000c1d6c03223 */ /* 0x000fe200000100c0 */
[-CC-:B------:R-:W-:Y:S01]  /*3950*/  @P1 FFMA.FTZ R193, R3, R247.reuse, R249.reuse ;  /* 0x000000f703c11223 */ /* 0x180fe200000100f9 */
[----:B------:R-:W-:Y:S01]  /*3960*/  @P1 FFMA.FTZ R252, R11, R247, R249 ;  /* 0x000000f70bfc1223 */ /* 0x000fe200000100f9 */
[----:B------:R-:W-:Y:S01]  /*3970*/  @P1 FADD.FTZ R194, R14, -R194 ;  /* 0x800000c20ec21221 */ /* 0x000fe20000010000 */
[----:B--2---:R-:W-:Y:S01]  /*3980*/  @P2 PRMT R20, R186, 0x7632, R20 ;  /* 0x00007632ba142816 */ /* 0x004fe20000000014 */
[----:B------:R-:W-:Y:S01]  /*3990*/  @P1 FADD.FTZ R193, R7, -R193 ;  /* 0x800000c107c11221 */ /* 0x000fe20000010000 */
[----:B------:R-:W-:Y:S01]  /*39a0*/  @P1 FADD.FTZ R252, R15, -R252 ;  /* 0x800000fc0ffc1221 */ /* 0x000fe20000010000 */
[----:B------:R-:W-:Y:S01]  /*39b0*/  @P1 FFMA.FTZ R250, R214, R194, R250 ;  /* 0x000000c2d6fa1223 */ /* 0x000fe200000100fa */
[----:B0-----:R-:W-:Y:S01]  /*39c0*/  @P2 SHF.L.U32 R19, R20, 0x10, RZ ;  /* 0x0000001014132819 */ /* 0x001fe200000006ff */
[----:B------:R-:W-:Y:S01]  /*39d0*/  @P1 FFMA.FTZ R251, R214, R193, R251 ;  /* 0x000000c1d6fb1223 */ /* 0x000fe200000100fb */
[----:B------:R-:W-:Y:S01]  /*39e0*/  @P2 SHF.L.U32 R193, R184, 0x10, RZ ;  /* 0x00000010b8c12819 */ /* 0x000fe200000006ff */
[----:B------:R-:W0:Y:S01]  /*39f0*/  @P2 LDC R194, c[0x0][0x40c] ;  /* 0x00010300ffc22b82 */ /* 0x000e220000000800 */
[----:B-1----:R-:W-:Y:S01]  /*3a00*/  @P2 FMUL.FTZ R195, R192, R195 ;  /* 0x000000c3c0c32220 */ /* 0x002fe20000410000 */
[----:B------:R-:W-:Y:S01]  /*3a10*/  @P2 SHF.L.U32 R20, R187, 0x10, RZ ;  /* 0x00000010bb142819 */ /* 0x000fe200000006ff */
[----:B------:R1:W-:Y:S02]  /*3a20*/  STL [R1+0x3c], R18 ;  /* 0x00003c1201007387 */ /* 0x0003e40000100800 */
[-C--:B------:R-:W-:Y:S01]  /*3a30*/  @P2 FFMA.FTZ R180, R193, R195.reuse, R180 ;  /* 0x000000c3c1b42223 */ /* 0x080fe200000100b4 */
[----:B------:R-:W-:Y:S01]  /*3a40*/  @P2 FMUL.FTZ R195, R36, R195 ;  /* 0x000000c324c32220 */ /* 0x000fe20000410000 */
[----:B------:R2:W-:Y:S01]  /*3a50*/  STL [R1+0x38], R2 ;  /* 0x0000380201007387 */ /* 0x0005e20000100800 */
[----:B------:R-:W3:Y:S03]  /*3a60*/  @P2 LDC R193, c[0x0][0x40c] ;  /* 0x00010300ffc12b82 */ /* 0x000ee60000000800 */
[----:B------:R-:W-:-:S04]  /*3a70*/  @P2 F2FP.BF16.F32.PACK_AB R195, RZ, R195 ;  /* 0x000000c3ffc3223e */ /* 0x000fc800000010ff */
[----:B------:R-:W-:Y:S02]  /*3a80*/  @P2 PRMT R188, R195, 0x7610, R188 ;  /* 0x00007610c3bc2816 */ /* 0x000fe400000000bc */
[----:B------:R-:W-:-:S04]  /*3a90*/  @P2 PRMT R195, R184, 0x7632, R195 ;  /* 0x00007632b8c32816 */ /* 0x000fc800000000c3 */
[----:B------:R-:W-:Y:S01]  /*3aa0*/  @P2 SHF.L.U32 R195, R195, 0x10, RZ ;  /* 0x00000010c3c32819 */ /* 0x000fe200000006ff */
[----:B0-----:R-:W-:-:S04]  /*3ab0*/  @P2 FMUL.FTZ R194, R250, R194 ;  /* 0x000000c2fac22220 */ /* 0x001fc80000410000 */
[----:B------:R-:W-:Y:S01]  /*3ac0*/  @P2 FFMA.FTZ R181, R194, R195, R181 ;  /* 0x000000c3c2b52223 */ /* 0x000fe200000100b5 */
[----:B------:R-:W-:Y:S01]  /*3ad0*/  @P2 SHF.L.U32 R195, R185, 0x10, RZ ;  /* 0x00000010b9c32819 */ /* 0x000fe200000006ff */
[----:B------:R-:W-:Y:S01]  /*3ae0*/  @P2 FMUL.FTZ R194, R37, R194 ;  /* 0x000000c225c22220 */ /* 0x000fe20000410000 */
[----:B---3--:R-:W-:-:S04]  /*3af0*/  @P2 FMUL.FTZ R193, R251, R193 ;  /* 0x000000c1fbc12220 */ /* 0x008fc80000410000 */
        /* <DEDUP_REMOVED lines=13> */
[----:B------:R-:W-:-:S03]  /*3bd0*/  @P2 SHF.L.U32 R252, R186, 0x10, RZ ;  /* 0x00000010bafc2819 */ /* 0x000fc600000006ff */
        /* <DEDUP_REMOVED lines=21> */
[----:B------:R-:W-:Y:S01]  /*3d30*/  @P2 FFMA.FTZ R177, R195, R19, R177 ;  /* 0x00000013c3b12223 */ /* 0x000fe200000100b1 */
        /* <DEDUP_REMOVED lines=8> */
[----:B0-----:R-:W-:-:S04]  /*3dc0*/  @P2 FMUL.FTZ R19, R195, R19 ;  /* 0x00000013c3132220 */ /* 0x001fc80000410000 */
[-C--:B------:R-:W-:Y:S01]  /*3dd0*/  @P2 FFMA.FTZ R178, R20, R19.reuse, R178 ;  /* 0x0000001314b22223 */ /* 0x080fe200000100b2 */
[----:B------:R-:W-:Y:S01]  /*3de0*/  @P2 FMUL.FTZ R19, R42, R19 ;  /* 0x000000132a132220 */ /* 0x000fe20000410000 */
[----:B------:R3:W5:Y:S04]  /*3df0*/  LDL.LU R20, [R1+0x44] ;  /* 0x0000440001147983 */ /* 0x0007680000300800 */
[----:B-1----:R-:W-:Y:S02]  /*3e00*/  @P2 F2FP.BF16.F32.PACK_AB R18, RZ, R19 ;  /* 0x00000013ff12223e */ /* 0x002fe400000010ff */
[----:B------:R3:W5:Y:S02]  /*3e10*/  LDL.LU R19, [R1+0x40] ;  /* 0x0000400001137983 */ /* 0x0007640000300800 */
[----:B--2---:R-:W-:-:S02]  /*3e20*/  PRMT R2, R18, 0x7610, R2 ;  /* 0x0000761012027816 */ /* 0x004fc40000000002 */
[----:B------:R3:W5:Y:S02]  /*3e30*/  LDL.LU R18, [R1+0x3c] ;  /* 0x00003c0001127983 */ /* 0x0007640000300800 */
[----:B------:R-:W-:Y:S02]  /*3e40*/  @P2 PRMT R191, R2, 0x7610, R191 ;  /* 0x0000761002bf2816 */ /* 0x000fe400000000bf */
[----:B------:R3:W5:Y:S01]  /*3e50*/  LDL.LU R2, [R1+0x38] ;  /* 0x0000380001027983 */ /* 0x0007620000300800 */
[----:B------:R-:W-:Y:S02]  /*3e60*/  F2FP.BF16.F32.PACK_AB R192, R250, R192 ;  /* 0x000000c0fac0723e */ /* 0x000fe400000010ff */
[----:B------:R-:W0:Y:S01]  /*3e70*/  @P2 LDC R250, c[0x0][0x40c] ;  /* 0x00010300fffa2b82 */ /* 0x000e220000000800 */
[----:B------:R-:W-:Y:S02]  /*3e80*/  F2FP.BF16.F32.PACK_AB R193, R193, R251 ;  /* 0x000000fbc1c1723e */ /* 0x000fe400000010ff */
[----:B------:R-:W-:Y:S01]  /*3e90*/  F2FP.BF16.F32.PACK_AB R194, R252, R194 ;  /* 0x000000c2fcc2723e */ /* 0x000fe200000010ff */
[----:B------:R-:W-:Y:S01]  /*3ea0*/  @P1 FFMA.FTZ R252, R13, R247, R249 ;  /* 0x000000f70dfc1223 */ /* 0x000fe200000100f9 */
[----:B------:R-:W-:-:S03]  /*3eb0*/  PRMT R251, R35, 0x7632, R251 ;  /* 0x0000763223fb7816 */ /* 0x000fc600000000fb */
[----:B------:R-:W-:Y:S01]  /*3ec0*/  @P1 FADD.FTZ R252, R17, -R252 ;  /* 0x800000fc11fc1221 */ /* 0x000fe20000010000 */
[----:B------:R-:W-:-:S05]  /*3ed0*/  SHF.L.U32 R251, R251, 0x10, RZ ;  /* 0x00000010fbfb7819 */ /* 0x000fca00000006ff */
[----:B------:R-:W-:Y:S01]  /*3ee0*/  @P1 FFMA.FTZ R251, R214, R252, R251 ;  /* 0x000000fcd6fb1223 */ /* 0x000fe200000100fb */
[----:B------:R-:W-:-:S04]  /*3ef0*/  @P2 PRMT R252, R187, 0x7632, R252 ;  /* 0x00007632bbfc2816 */ /* 0x000fc800000000fc */
[----:B------:R-:W-:Y:S02]  /*3f00*/  @P2 SHF.L.U32 R252, R252, 0x10, RZ ;  /* 0x00000010fcfc2819 */ /* 0x000fe400000006ff */
[C---:B------:R-:W-:Y:S01]  /*3f10*/  F2FP.BF16.F32.PACK_AB R195, R251.reuse, R195 ;  /* 0x000000c3fbc3723e */ /* 0x040fe200000010ff */
[----:B0-----:R-:W-:-:S04]  /*3f20*/  @P2 FMUL.FTZ R250, R251, R250 ;  /* 0x000000fafbfa2220 */ /* 0x001fc80000410000 */
[----:B------:R-:W-:Y:S01]  /*3f30*/  @P2 FFMA.FTZ R179, R250, R252, R179 ;  /* 0x000000fcfab32223 */ /* 0x000fe200000100b3 */
[----:B------:R-:W-:-:S05]  /*3f40*/  @P2 FMUL.FTZ R250, R43, R250 ;  /* 0x000000fa2bfa2220 */ /* 0x000fca0000410000 */
[----:B------:R-:W-:-:S04]  /*3f50*/  @P2 F2FP.BF16.F32.PACK_AB R250, RZ, R250 ;  /* 0x000000fafffa223e */ /* 0x000fc800000010ff */
[----:B---3--:R-:W-:-:S07]  /*3f60*/  @P2 PRMT R191, R191, 0x5410, R250 ;  /* 0x00005410bfbf2816 */ /* 0x008fce00000000fa */
.L_x_4032:
[----:B------:R-:W-:Y:S05]  /*3f70*/  BSYNC.RECONVERGENT B1 ;  /* 0x0000000000017941 */ /* 0x000fea0003800200 */
.L_x_4015:
[----:B------:R-:W-:Y:S01]  /*3f80*/  ISETP.NE.U32.AND P1, PT, R246, RZ, PT ;  /* 0x000000fff600720c */ /* 0x000fe20003f25070 */
[----:B------:R-:W-:Y:S03]  /*3f90*/  BSSY.RECONVERGENT B1, `(.L_x_4034) ;  /* 0x000000d000017945 */ /* 0x000fe60003800200 */
[----:B------:R-:W-:-:S13]  /*3fa0*/  ISETP.NE.AND.EX P1, PT, R248, RZ, PT, P1 ;  /* 0x000000fff800720c */ /* 0x000fda0003f25310 */
[----:B------:R-:W1:Y:S02]  /*3fb0*/  @P1 LDC.64 R250, c[0x0][0x478] ;  /* 0x00011e00fffa1b82 */ /* 0x000e640000000a00 */
[----:B-1----:R-:W-:-:S05]  /*3fc0*/  @P1 IMAD.WIDE.U32 R250, R245, 0x10, R250 ;  /* 0x00000010f5fa1825 */ /* 0x002fca00078e00fa */
[----:B------:R1:W-:Y:S02]  /*3fd0*/  @P1 STG.E.128 desc[UR6][R250.64], R192 ;  /* 0x000000c0fa001986 */ /* 0x0003e4000c101d06 */
[----:B-1----:R-:W1:Y:S02]  /*3fe0*/  @P2 LDC.64 R250, c[0x0][0x468] ;  /* 0x00011a00fffa2b82 */ /* 0x002e640000000a00 */
[----:B-1----:R-:W-:-:S05]  /*3ff0*/  @P2 IMAD.WIDE.U32 R250, R215, 0x10, R250 ;  /* 0x00000010d7fa2825 */ /* 0x002fca00078e00fa */
[----:B------:R1:W-:Y:S01]  /*4000*/  @P2 STG.E.128 desc[UR6][R250.64], R188 ;  /* 0x000000bcfa002986 */ /* 0x0003e2000c101d06 */
[----:B------:R-:W-:Y:S05]  /*4010*/  @!P2 BRA `(.L_x_4035) ;  /* 0x000000000010a947 */ /* 0x000fea0003800000 */
[----:B-----5:R-:W2:Y:S01]  /*4020*/  LDC.64 R186, c[0x0][0x390] ;  /* 0x0000e400ffba7b82 */ /* 0x020ea20000000a00 */
[----:B------:R-:W-:-:S05]  /*4030*/  IADD3 R184, PT, PT, R215, 0x20, RZ ;  /* 0x00000020d7b87810 */ /* 0x000fca0007ffe0ff */
[----:B--2---:R-:W-:-:S06]  /*4040*/  IMAD.WIDE.U32 R184, R184, 0x10, R186 ;  /* 0x00000010b8b87825 */ /* 0x004fcc00078e00ba */
[----:B------:R-:W5:Y:S02]  /*4050*/  LDG.E.128 R184, desc[UR6][R184.64] ;  /* 0x00000006b8b87981 */ /* 0x000f64000c1e1d00 */
.L_x_4035:
[----:B------:R-:W-:Y:S05]  /*4060*/  BSYNC.RECONVERGENT B1 ;  /* 0x0000000000017941 */ /* 0x000fea0003800200 */
.L_x_4034:
[----:B------:R-:W-:Y:S04]  /*4070*/  BSSY.RECONVERGENT B1, `(.L_x_4036) ;  /* 0x00001a0000017945 */ /* 0x000fe80003800200 */
[----:B------:R-:W-:Y:S05]  /*4080*/  @!P0 BRA `(.L_x_4037) ;  /* 0x0000000c00248947 */ /* 0x000fea0003800000 */
[----:B------:R-:W-:Y:S05]  /*4090*/  @!P1 BRA `(.L_x_4038) ;  /* 0x0000000400989947 */ /* 0x000fea0003800000 */
[----:B------:R-:W-:Y:S01]  /*40a0*/  ISETP.GT.AND P3, PT, R244, RZ, PT ;  /* 0x000000fff400720c */ /* 0x000fe20003f64270 */
[----:B------:R-:W2:Y:S01]  /*40b0*/  @P2 LDC R195, c[0x0][0x40c] ;  /* 0x00010300ffc32b82 */ /* 0x000ea20000000800 */
[----:B-----5:R-:W-:Y:S02]  /*40c0*/  PRMT R192, R28, 0x7632, R192 ;  /* 0x000076321cc07816 */ /* 0x020fe400000000c0 */
[----:B------:R-:W-:Y:S02]  /*40d0*/  SHF.L.U32 R248, R29, 0x10, RZ ;  /* 0x000000101df87819 */ /* 0x000fe400000006ff */
[----:B------:R-:W-:Y:S02]  /*40e0*/  SHF.L.U32 R246, R192, 0x10, RZ ;  /* 0x00000010c0f67819 */ /* 0x000fe400000006ff */
[----:B------:R-:W-:Y:S02]  /*40f0*/  SHF.L.U32 R192, R28, 0x10, RZ ;  /* 0x000000101cc07819 */ /* 0x000fe400000006ff */
[----:B-1----:R-:W-:-:S02]  /*4100*/  @P2 PRMT R251, R186, 0x7632, R251 ;  /* 0x00007632bafb2816 */ /* 0x002fc400000000fb */
[----:B------:R-:W-:Y:S01]  /*4110*/  @P2 SHF.L.U32 R252, R187, 0x10, RZ ;  /* 0x00000010bbfc2819 */ /* 0x000fe200000006ff */
[-CC-:B------:R-:W-:Y:S01]  /*4120*/  @P3 FFMA.FTZ R193, R18, R247.reuse, R249.reuse ;  /* 0x000000f712c13223 */ /* 0x180fe200000100f9 */
[-CC-:B------:R-:W-:Y:S01]  /*4130*/  @P3 FFMA.FTZ R194, R220, R247.reuse, R249.reuse ;  /* 0x000000f7dcc23223 */ /* 0x180fe200000100f9 */
[----:B------:R-:W-:Y:S01]  /*4140*/  @P3 FFMA.FTZ R250, R222, R247, R249 ;  /* 0x000000f7defa3223 */ /* 0x000fe200000100f9 */
[----:B------:R-:W-:Y:S01]  /*4150*/  @P2 SHF.L.U32 R251, R251, 0x10, RZ ;  /* 0x00000010fbfb2819 */ /* 0x000fe200000006ff */
[----:B------:R-:W-:Y:S01]  /*4160*/  @P3 FADD.FTZ R193, R198, -R193 ;  /* 0x800000c1c6c13221 */ /* 0x000fe20000010000 */
[----:B------:R-:W-:Y:S01]  /*4170*/  @P3 FADD.FTZ R194, R221, -R194 ;  /* 0x800000c2ddc23221 */ /* 0x000fe20000010000 */
[----:B------:R-:W-:Y:S02]  /*4180*/  @P3 FADD.FTZ R250, R223, -R250 ;  /* 0x800000fadffa3221 */ /* 0x000fe40000010000 */
[C---:B------:R-:W-:Y:S01]  /*4190*/  @P3 FFMA.FTZ R192, R214.reuse, R193, R192 ;  /* 0x000000c1d6c03223 */ /* 0x040fe200000100c0 */
[----:B------:R-:W-:Y:S01]  /*41a0*/  @P3 FFMA.FTZ R193, R19, R247, R249 ;  /* 0x000000f713c13223 */ /* 0x000fe200000100f9 */
[----:B------:R-:W-:-:S02]  /*41b0*/  @P3 FFMA.FTZ R246, R214, R194, R246 ;  /* 0x000000c2d6f63223 */ /* 0x000fc400000100f6 */
[----:B------:R-:W1:Y:S01]  /*41c0*/  @P2 LDC R194, c[0x0][0x40c] ;  /* 0x00010300ffc22b82 */ /* 0x000e620000000800 */
[----:B------:R-:W-:Y:S01]  /*41d0*/  @P3 FADD.FTZ R193, R199, -R193 ;  /* 0x800000c1c7c13221 */ /* 0x000fe20000010000 */
[----:B--2---:R-:W-:Y:S01]  /*41e0*/  @P2 FMUL.FTZ R195, R192, R195 ;  /* 0x000000c3c0c32220 */ /* 0x004fe20000410000 */
[----:B------:R-:W-:Y:S02]  /*41f0*/  F2FP.BF16.F32.PACK_AB R192, R246, R192 ;  /* 0x000000c0f6c0723e */ /* 0x000fe400000010ff */
[----:B------:R-:W-:Y:S01]  /*4200*/  @P3 FFMA.FTZ R248, R214, R193, R248 ;  /* 0x000000c1d6f83223 */ /* 0x000fe200000100f8 */
[----:B------:R-:W-:-:S05]  /*4210*/  @P2 SHF.L.U32 R193, R184, 0x10, RZ ;  /* 0x00000010b8c12819 */ /* 0x000fca00000006ff */
[-C--:B------:R-:W-:Y:S01]  /*4220*/  @P2 FFMA.FTZ R172, R193, R195.reuse, R172 ;  /* 0x000000c3c1ac2223 */ /* 0x080fe200000100ac */
[----:B------:R-:W-:Y:S01]  /*4230*/  @P2 FMUL.FTZ R195, R44, R195 ;  /* 0x000000c32cc32220 */ /* 0x000fe20000410000 */
[----:B------:R-:W2:Y:S04]  /*4240*/  @P2 LDC R193, c[0x0][0x40c] ;  /* 0x00010300ffc12b82 */ /* 0x000ea80000000800 */
[----:B------:R-:W-:-:S04]  /*4250*/  @P2 F2FP.BF16.F32.PACK_AB R195, RZ, R195 ;  /* 0x000000c3ffc3223e */ /* 0x000fc800000010ff */
[----:B------:R-:W-:Y:S02]  /*4260*/  @P2 PRMT R188, R195, 0x7610, R188 ;  /* 0x00007610c3bc2816 */ /* 0x000fe400000000bc */
[----:B------:R-:W-:Y:S01]  /*4270*/  @P2 PRMT R195, R184, 0x7632, R195 ;  /* 0x00007632b8c32816 */ /* 0x000fe200000000c3 */
[----:B-1----:R-:W-:-:S03]  /*4280*/  @P2 FMUL.FTZ R194, R246, R194 ;  /* 0x000000c2f6c22220 */ /* 0x002fc60000410000 */
[----:B------:R-:W-:-:S05]  /*4290*/  @P2 SHF.L.U32 R195, R195, 0x10, RZ ;  /* 0x00000010c3c32819 */ /* 0x000fca00000006ff */
[----:B------:R-:W-:Y:S01]  /*42a0*/  @P2 FFMA.FTZ R173, R194, R195, R173 ;  /* 0x000000c3c2ad2223 */ /* 0x000fe200000100ad */
[----:B------:R-:W-:Y:S01]  /*42b0*/  @P2 SHF.L.U32 R195, R185, 0x10, RZ ;  /* 0x00000010b9c32819 */ /* 0x000fe200000006ff */
[----:B------:R-:W-:Y:S01]  /*42c0*/  @P2 FMUL.FTZ R194, R45, R194 ;  /* 0x000000c22dc22220 */ /* 0x000fe20000410000 */
[----:B--2---:R-:W-:-:S04]  /*42d0*/  @P2 FMUL.FTZ R193, R248, R193 ;  /* 0x000000c1f8c12220 */ /* 0x004fc80000410000 */
        /* <DEDUP_REMOVED lines=10> */
[----:B------:R-:W1:Y:S01]  /*4380*/  @P2 LDC R250, c[0x0][0x40c] ;  /* 0x00010300fffa2b82 */ /* 0x000e620000000800 */
[----:B------:R-:W-:Y:S01]  /*4390*/  @P2 SHF.L.U32 R194, R194, 0x10, RZ ;  /* 0x00000010c2c22819 */ /* 0x000fe200000006ff */
[----:B-1----:R-:W-:Y:S01]  /*43a0*/  @P2 FMUL.FTZ R195, R193, R250 ;  /* 0x000000fac1c32220 */ /* 0x002fe20000410000 */
        /* <DEDUP_REMOVED lines=12> */
[----:B------:R-:W1:Y:S02]  /*4470*/  @P2 LDC R194, c[0x0][0x40c] ;  /* 0x00010300ffc22b82 */ /* 0x000e640000000800 */
[----:B-1----:R-:W-:-:S04]  /*4480*/  @P2 FMUL.FTZ R194, R250, R194 ;  /* 0x000000c2fac22220 */ /* 0x002fc80000410000 */
        /* <DEDUP_REMOVED lines=10> */
[C---:B-1----:R-:W-:Y:S01]  /*4530*/  @P2 FMUL.FTZ R195, R194.reuse, R195 ;  /* 0x000000c3c2c32220 */ /* 0x042fe20000410000 */
[----:B------:R-:W-:Y:S01]  /*4540*/  F2FP.BF16.F32.PACK_AB R194, R194, R250 ;  /* 0x000000fac2c2723e */ /* 0x000fe200000010ff */
[----:B------:R-:W-:Y:S02]  /*4550*/  @P3 FFMA.FTZ R250, R226, R247, R249 ;  /* 0x000000f7e2fa3223 */ /* 0x000fe400000100f9 */
[----:B------:R-:W-:Y:S01]  /*4560*/  @P2 FFMA.FTZ R169, R195, R251, R169 ;  /* 0x000000fbc3a92223 */ /* 0x000fe200000100a9 */
[----:B------:R-:W-:Y:S01]  /*4570*/  @P2 FMUL.FTZ R195, R49, R195 ;  /* 0x000000c331c32220 */ /* 0x000fe20000410000 */
[----:B------:R-:W-:-:S04]  /*4580*/  @P3 FADD.FTZ R250, R227, -R250 ;  /* 0x800000fae3fa3221 */ /* 0x000fc80000010000 */
[----:B------:R-:W-:Y:S01]  /*4590*/  @P2 F2FP.BF16.F32.PACK_AB R195, RZ, R195 ;  /* 0x000000c3ffc3223e */ /* 0x000fe200000010ff */
[----:B------:R-:W-:-:S03]  /*45a0*/  @P3 FFMA.FTZ R248, R214, R250, R248 ;  /* 0x000000fad6f83223 */ /* 0x000fc600000100f8 */
[----:B------:R-:W-:Y:S01]  /*45b0*/  @P2 PRMT R190, R190, 0x5410, R195 ;  /* 0x00005410bebe2816 */ /* 0x000fe200000000c3 */
[----:B------:R-:W-:-:S04]  /*45c0*/  @P3 FFMA.FTZ R195, R197, R247, R249 ;  /* 0x000000f7c5c33223 */ /* 0x000fc800000100f9 */
[----:B------:R-:W-:Y:S01]  /*45d0*/  @P3 FADD.FTZ R251, R201, -R195 ;  /* 0x800000c3c9fb3221 */ /* 0x000fe20000010000 */
[----:B------:R-:W-:-:S05]  /*45e0*/  SHF.L.U32 R195, R31, 0x10, RZ ;  /* 0x000000101fc37819 */ /* 0x000fca00000006ff */
[----:B------:R-:W-:Y:S02]  /*45f0*/  @P3 FFMA.FTZ R195, R214, R251, R195 ;  /* 0x000000fbd6c33223 */ /* 0x000fe400000100c3 */
[----:B------:R-:W1:Y:S02]  /*4600*/  @P2 LDC R251, c[0x0][0x40c] ;  /* 0x00010300fffb2b82 */ /* 0x000e640000000800 */
[----:B-1----:R-:W-:Y:S01]  /*4610*/  @P2 FMUL.FTZ R251, R195, R251 ;  /* 0x000000fbc3fb2220 */ /* 0x002fe20000410000 */
        /* <DEDUP_REMOVED lines=14> */
.L_x_4038:
[----:B------:R-:W-:-:S13]  /*4700*/  ISETP.GT.AND P3, PT, R244, RZ, PT ;  /* 0x000000fff400720c */ /* 0x000fda0003f64270 */
[----:B-----5:R-:W-:-:S04]  /*4710*/  @P3 FFMA.FTZ R246, R18, R247, R249 ;  /* 0x000000f712f63223 */ /* 0x020fc800000100f9 */
[----:B------:R-:W-:Y:S01]  /*4720*/  @P3 FADD.FTZ R248, R198, -R246 ;  /* 0x800000f6c6f83221 */ /* 0x000fe20000010000 */
[----:B------:R-:W-:-:S05]  /*4730*/  SHF.L.U32 R246, R28, 0x10, RZ ;  /* 0x000000101cf67819 */ /* 0x000fca00000006ff */
[----:B------:R-:W-:Y:S02]  /*4740*/  @P3 FFMA.FTZ R246, R214, R248, R246 ;  /* 0x000000f8d6f63223 */ /* 0x000fe400000100f6 */
[----:B------:R-:W2:Y:S02]  /*4750*/  @P2 LDC R248, c[0x0][0x40c] ;  /* 0x00010300fff82b82 */ /* 0x000ea40000000800 */
[----:B--2---:R-:W-:Y:S01]  /*4760*/  @P2 FMUL.FTZ R246, R246, R248 ;  /* 0x000000f8f6f62220 */ /* 0x004fe20000410000 */
[----:B------:R-:W-:-:S05]  /*4770*/  @P2 SHF.L.U32 R248, R184, 0x10, RZ ;  /* 0x00000010b8f82819 */ /* 0x000fca00000006ff */
[-C--:B------:R-:W-:Y:S01]  /*4780*/  @P2 FFMA.FTZ R172, R248, R246.reuse, R172 ;  /* 0x000000f6f8ac2223 */ /* 0x080fe200000100ac */
[----:B------:R-:W-:Y:S01]  /*4790*/  @P2 FMUL.FTZ R246, R44, R246 ;  /* 0x000000f62cf62220 */ /* 0x000fe20000410000 */
[----:B------:R-:W-:-:S04]  /*47a0*/  @P3 FFMA.FTZ R248, R220, R247, R249 ;  /* 0x000000f7dcf83223 */ /* 0x000fc800000100f9 */
[----:B------:R-:W-:Y:S01]  /*47b0*/  @P2 F2FP.BF16.F32.PACK_AB R246, RZ, R246 ;  /* 0x000000f6fff6223e */ /* 0x000fe200000010ff */
[----:B------:R-:W-:-:S03]  /*47c0*/  @P3 FADD.FTZ R248, R221, -R248 ;  /* 0x800000f8ddf83221 */ /* 0x000fc60000010000 */
[----:B-1----:R-:W-:Y:S02]  /*47d0*/  @P2 PRMT R188, R246, 0x7610, R188 ;  /* 0x00007610f6bc2816 */ /* 0x002fe400000000bc */
        /* <DEDUP_REMOVED lines=84> */
.L_x_4037:
[----:B------:R-:W-:Y:S05]  /*4d20*/  @!P1 BRA `(.L_x_4040) ;  /* 0x0000000400889947 */ /* 0x000fea0003800000 */
[----:B------:R-:W2:Y:S01]  /*4d30*/  @P2 LDC R193, c[0x0][0x40c] ;  /* 0x00010300ffc12b82 */ /* 0x000ea20000000800 */
[----:B------:R-:W-:Y:S01]  /*4d40*/  FFMA.FTZ R192, R196, R247, R249 ;  /* 0x000000f7c4c07223 */ /* 0x000fe200000100f9 */
[----:B------:R-:W-:Y:S02]  /*4d50*/  ISETP.GT.AND P3, PT, R244, RZ, PT ;  /* 0x000000fff400720c */ /* 0x000fe40003f64270 */
[----:B-----5:R-:W-:Y:S01]  /*4d60*/  @P2 SHF.L.U32 R194, R186, 0x10, RZ ;  /* 0x00000010bac22819 */ /* 0x020fe200000006ff */
        /* <DEDUP_REMOVED lines=9> */
[----:B--2---:R-:W-:-:S04]  /*4e00*/  @P2 FMUL.FTZ R193, R193, R192 ;  /* 0x000000c0c1c12220 */ /* 0x004fc80000410000 */
[-C--:B------:R-:W-:Y:S01]  /*4e10*/  @P2 FFMA.FTZ R168, R194, R193.reuse, R168 ;  /* 0x000000c1c2a82223 */ /* 0x080fe200000100a8 */
[----:B------:R-:W-:Y:S01]  /*4e20*/  @P2 FMUL.FTZ R193, R48, R193 ;  /* 0x000000c130c12220 */ /* 0x000fe20000410000 */
[----:B------:R-:W-:-:S04]  /*4e30*/  FFMA.FTZ R194, R224, R247, R249 ;  /* 0x000000f7e0c27223 */ /* 0x000fc800000100f9 */
[----:B------:R-:W-:Y:S01]  /*4e40*/  @P2 F2FP.BF16.F32.PACK_AB R193, RZ, R193 ;  /* 0x000000c1ffc1223e */ /* 0x000fe200000010ff */
[----:B------:R-:W-:-:S03]  /*4e50*/  FADD.FTZ R194, R225, -R194 ;  /* 0x800000c2e1c27221 */ /* 0x000fc60000010000 */
[----:B-1----:R-:W-:Y:S01]  /*4e60*/  @P2 PRMT R190, R193, 0x7610, R190 ;  /* 0x00007610c1be2816 */ /* 0x002fe200000000be */
[----:B------:R-:W-:Y:S01]  /*4e70*/  FMUL.FTZ R194, R214, R194 ;  /* 0x000000c2d6c27220 */ /* 0x000fe20000410000 */
[----:B------:R-:W1:Y:S04]  /*4e80*/  @P2 LDC R193, c[0x0][0x40c] ;  /* 0x00010300ffc12b82 */ /* 0x000e680000000800 */
[----:B------:R-:W-:-:S05]  /*4e90*/  FSEL R194, R194, RZ, P3 ;  /* 0x000000ffc2c27208 */ /* 0x000fca0001800000 */
[----:B-1----:R-:W-:Y:S01]  /*4ea0*/  @P2 FMUL.FTZ R193, R193, R194 ;  /* 0x000000c2c1c12220 */ /* 0x002fe20000410000 */
[----:B------:R-:W-:Y:S02]  /*4eb0*/  F2FP.BF16.F32.PACK_AB R194, R194, R192 ;  /* 0x000000c0c2c2723e */ /* 0x000fe400000010ff */
[----:B------:R-:W1:Y:S01]  /*4ec0*/  @P2 LDC R192, c[0x0][0x40c] ;  /* 0x00010300ffc02b82 */ /* 0x000e620000000800 */
        /* <DEDUP_REMOVED lines=9> */
[----:B-1----:R-:W-:-:S04]  /*4f60*/  @P2 FMUL.FTZ R192, R192, R195 ;  /* 0x000000c3c0c02220 */ /* 0x002fc80000410000 */
[-C--:B------:R-:W-:Y:S01]  /*4f70*/  @P2 FFMA.FTZ R174, R193, R192.reuse, R174 ;  /* 0x000000c0c1ae2223 */ /* 0x080fe200000100ae */
[----:B------:R-:W-:Y:S01]  /*4f80*/  @P2 FMUL.FTZ R192, R46, R192 ;  /* 0x000000c02ec02220 */ /* 0x000fe20000410000 */
[----:B------:R-:W-:-:S04]  /*4f90*/  FFMA.FTZ R193, R222, R247, R249 ;  /* 0x000000f7dec17223 */ /* 0x000fc800000100f9 */
[----:B------:R-:W-:Y:S01]  /*4fa0*/  @P2 F2FP.BF16.F32.PACK_AB R192, RZ, R192 ;  /* 0x000000c0ffc0223e */ /* 0x000fe200000010ff */
[----:B------:R-:W-:-:S03]  /*4fb0*/  FADD.FTZ R193, R223, -R193 ;  /* 0x800000c1dfc17221 */ /* 0x000fc60000010000 */
[----:B------:R-:W-:Y:S01]  /*4fc0*/  @P2 PRMT R189, R192, 0x7610, R189 ;  /* 0x00007610c0bd2816 */ /* 0x000fe200000000bd */
[----:B------:R-:W-:Y:S01]  /*4fd0*/  FMUL.FTZ R193, R214, R193 ;  /* 0x000000c1d6c17220 */ /* 0x000fe20000410000 */
[----:B------:R-:W1:Y:S04]  /*4fe0*/  @P2 LDC R192, c[0x0][0x40c] ;  /* 0x00010300ffc02b82 */ /* 0x000e680000000800 */
[----:B------:R-:W-:-:S05]  /*4ff0*/  FSEL R193, R193, RZ, P3 ;  /* 0x000000ffc1c17208 */ /* 0x000fca0001800000 */
[----:B-1----:R-:W-:Y:S01]  /*5000*/  @P2 FMUL.FTZ R192, R192, R193 ;  /* 0x000000c1c0c02220 */ /* 0x002fe20000410000 */
[----:B------:R-:W-:Y:S02]  /*5010*/  F2FP.BF16.F32.PACK_AB R193, R193, R195 ;  /* 0x000000c3c1c1723e */ /* 0x000fe400000010ff */
[----:B------:R-:W1:Y:S01]  /*5020*/  @P2 LDC R195, c[0x0][0x40c] ;  /* 0x00010300ffc32b82 */ /* 0x000e620000000800 */
        /* <DEDUP_REMOVED lines=50> */
.L_x_4040:
[----:B------:R-:W-:Y:S04]  /*5350*/  BSSY.RECONVERGENT B2, `(.L_x_4041) ;  /* 0x000000d000027945 */ /* 0x000fe80003800200 */
[----:B------:R-:W-:Y:S05]  /*5360*/  @!P2 BRA `(.L_x_4042) ;  /* 0x00000000002ca947 */ /* 0x000fea0003800000 */
[----:B-----5:R-:W-:Y:S01]  /*5370*/  FFMA.FTZ R246, R18, R247, R249 ;  /* 0x000000f712f67223 */ /* 0x020fe200000100f9 */
[----:B------:R-:W-:Y:S02]  /*5380*/  ISETP.GT.AND P3, PT, R244, RZ, PT ;  /* 0x000000fff400720c */ /* 0x000fe40003f64270 */
[----:B------:R-:W-:Y:S01]  /*5390*/  SHF.L.U32 R248, R184, 0x10, RZ ;  /* 0x00000010b8f87819 */ /* 0x000fe200000006ff */
[----:B------:R-:W-:-:S04]  /*53a0*/  FADD.FTZ R246, R198, -R246 ;  /* 0x800000f6c6f67221 */ /* 0x000fc80000010000 */
[----:B------:R-:W-:-:S05]  /*53b0*/  FMUL.FTZ R246, R214, R246 ;  /* 0x000000f6d6f67220 */ /* 0x000fca0000410000 */
[----:B------:R-:W-:-:S05]  /*53c0*/  FSEL R246, R246, RZ, P3 ;  /* 0x000000fff6f67208 */ /* 0x000fca0001800000 */
[----:B------:R-:W-:-:S04]  /*53d0*/  FMUL.FTZ R246, R246, UR13 ;  /* 0x0000000df6f67c20 */ /* 0x000fc80008410000 */
[-C--:B------:R-:W-:Y:S01]  /*53e0*/  FFMA.FTZ R172, R248, R246.reuse, R172 ;  /* 0x000000f6f8ac7223 */ /* 0x080fe200000100ac */
[----:B------:R-:W-:-:S05]  /*53f0*/  FMUL.FTZ R246, R44, R246 ;  /* 0x000000f62cf67220 */ /* 0x000fca0000410000 */
[----:B------:R-:W-:-:S04]  /*5400*/  F2FP.BF16.F32.PACK_AB R246, RZ, R246 ;  /* 0x000000f6fff6723e */ /* 0x000fc800000010ff */
[----:B-1----:R-:W-:-:S07]  /*5410*/  PRMT R188, R246, 0x7610, R188 ;  /* 0x00007610f6bc7816 */ /* 0x002fce00000000bc */
.L_x_4042:
[----:B------:R-:W-:Y:S05]  /*5420*/  BSYNC.RECONVERGENT B2 ;  /* 0x0000000000027941 */ /* 0x000fea0003800200 */
.L_x_4041:
        /* <DEDUP_REMOVED lines=13> */
[----:B-1----:R-:W-:-:S07]  /*5500*/  PRMT R188, R188, 0x5410, R246 ;  /* 0x00005410bcbc7816 */ /* 0x002fce00000000f6 */
.L_x_4044:
[----:B------:R-:W-:Y:S05]  /*5510*/  BSYNC.RECONVERGENT B2 ;  /* 0x0000000000027941 */ /* 0x000fea0003800200 */
.L_x_4043:
        /* <DEDUP_REMOVED lines=13> */
.L_x_4046:
[----:B------:R-:W-:Y:S05]  /*55f0*/  BSYNC.RECONVERGENT B2 ;  /* 0x0000000000027941 */ /* 0x000fea0003800200 */
.L_x_4045:
        /* <DEDUP_REMOVED lines=14> */
.L_x_4048:
[----:B------:R-:W-:Y:S05]  /*56e0*/  BSYNC.RECONVERGENT B2 ;  /* 0x0000000000027941 */ /* 0x000fea0003800200 */
.L_x_4047:
        /* <DEDUP_REMOVED lines=13> */
.L_x_4050:
[----:B------:R-:W-:Y:S05]  /*57c0*/  BSYNC.RECONVERGENT B2 ;  /* 0x0000000000027941 */ /* 0x000fea0003800200 */
.L_x_4049:
        /* <DEDUP_REMOVED lines=14> */
.L_x_4052:
[----:B------:R-:W-:Y:S05]  /*58b0*/  BSYNC.RECONVERGENT B2 ;  /* 0x0000000000027941 */ /* 0x000fea0003800200 */
.L_x_4051:
        /* <DEDUP_REMOVED lines=13> */
.L_x_4054:
[----:B------:R-:W-:Y:S05]  /*5990*/  BSYNC.RECONVERGENT B2 ;  /* 0x0000000000027941 */ /* 0x000fea0003800200 */
.L_x_4053:
        /* <DEDUP_REMOVED lines=13> */
.L_x_4039:
[----:B------:R-:W-:Y:S05]  /*5a70*/  BSYNC.RECONVERGENT B1 ;  /* 0x0000000000017941 */ /* 0x000fea0003800200 */
.L_x_4036:
[----:B-1----:R-:W1:Y:S01]  /*5a80*/  @P1 LDC.64 R250, c[0x0][0x478] ;  /* 0x00011e00fffa1b82 */ /* 0x002e620000000a00 */
[----:B------:R-:W-:Y:S01]  /*5a90*/  @P1 IADD3 R246, PT, PT, R245, 0x20, RZ ;  /* 0x00000020f5f61810 */ /* 0x000fe20007ffe0ff */
[----:B------:R-:W-:Y:S04]  /*5aa0*/  BSSY.RECONVERGENT B1, `(.L_x_4055) ;  /* 0x000000c000017945 */ /* 0x000fe80003800200 */
[----:B-1----:R-:W-:Y:S01]  /*5ab0*/  @P1 IMAD.WIDE.U32 R250, R246, 0x10, R250 ;  /* 0x00000010f6fa1825 */ /* 0x002fe200078e00fa */
[----:B------:R-:W-:-:S04]  /*5ac0*/  @P2 IADD3 R246, PT, PT, R215, 0x20, RZ ;  /* 0x00000020d7f62810 */ /* 0x000fc80007ffe0ff */
        /* <DEDUP_REMOVED lines=9> */
.L_x_4056:
[----:B------:R-:W-:Y:S05]  /*5b60*/  BSYNC.RECONVERGENT B1 ;  /* 0x0000000000017941 */ /* 0x000fea0003800200 */
.L_x_4055:
        /* <DEDUP_REMOVED lines=105> */
.L_x_4059:
[----:B------:R-:W-:-:S13]  /*6200*/  ISETP.GT.AND P3, PT, R244, RZ, PT ;  /* 0x000000fff400720c */ /* 0x000fda0003f64270 */
[----:B------:R-:W-:-:S04]  /*6210*/  @P3 FFMA.FTZ R246, R202, R247, R249 ;  /* 0x000000f7caf63223 */ /* 0x000fc800000100f9 */
[----:B------:R-:W-:Y:S01]  /*6220*/  @P3 FADD.FTZ R248, R206, -R246 ;  /* 0x800000f6cef83221 */ /* 0x000fe20000010000 */
[----:B-----5:R-:W-:-:S05]  /*6230*/  SHF.L.U32 R246, R24, 0x10, RZ ;  /* 0x0000001018f67819 */ /* 0x020fca00000006ff */
        /* <DEDUP_REMOVED lines=94> */
.L_x_4058:
        /* <DEDUP_REMOVED lines=99> */
.L_x_4061:
        /* <DEDUP_REMOVED lines=13> */
.L_x_4063:
[----:B------:R-:W-:Y:S05]  /*6f20*/  BSYNC.RECONVERGENT B2 ;  /* 0x0000000000027941 */ /* 0x000fea0003800200 */
.L_x_4062:
        /* <DEDUP_REMOVED lines=14> */
.L_x_4065:
[----:B------:R-:W-:Y:S05]  /*7010*/  BSYNC.RECONVERGENT B2 ;  /* 0x0000000000027941 */ /* 0x000fea0003800200 */
.L_x_4064:
        /* <DEDUP_REMOVED lines=13> */
.L_x_4067:
[----:B------:R-:W-:Y:S05]  /*70f0*/  BSYNC.RECONVERGENT B2 ;  /* 0x0000000000027941 */ /* 0x000fea0003800200 */
.L_x_4066:
        /* <DEDUP_REMOVED lines=14> */
.L_x_4069:
[----:B------:R-:W-:Y:S05]  /*71e0*/  BSYNC.RECONVERGENT B2 ;  /* 0x0000000000027941 */ /* 0x000fea0003800200 */
.L_x_4068:
        /* <DEDUP_REMOVED lines=13> */
.L_x_4071:
[----:B------:R-:W-:Y:S05]  /*72c0*/  BSYNC.RECONVERGENT B2 ;  /* 0x0000000000027941 */ /* 0x000fea0003800200 */
.L_x_4070:
        /* <DEDUP_REMOVED lines=14> */
.L_x_4073:
[----:B------:R-:W-:Y:S05]  /*73b0*/  BSYNC.RECONVERGENT B2 ;  /* 0x0000000000027941 */ /* 0x000fea0003800200 */
.L_x_4072:
        /* <DEDUP_REMOVED lines=13> */
.L_x_4075:
[----:B------:R-:W-:Y:S05]  /*7490*/  BSYNC.RECONVERGENT B2 ;  /* 0x0000000000027941 */ /* 0x000fea0003800200 */
.L_x_4074:
        /* <DEDUP_REMOVED lines=13> */
.L_x_4060:
[----:B------:R-:W-:Y:S05]  /*7570*/  BSYNC.RECONVERGENT B1 ;  /* 0x0000000000017941 */ /* 0x000fea0003800200 */
.L_x_4057:
[----:B-1----:R-:W1:Y:S01]  /*7580*/  @P1 LDC.64 R250, c[0x0][0x478] ;  /* 0x00011e00fffa1b82 */ /* 0x002e620000000a00 */
[----:B------:R-:W-:Y:S01]  /*7590*/  @P1 IADD3 R246, PT, PT, R245, 0x40, RZ ;  /* 0x00000040f5f61810 */ /* 0x000fe20007ffe0ff */
[----:B------:R-:W-:Y:S04]  /*75a0*/  BSSY.RECONVERGENT B1, `(.L_x_4076) ;  /* 0x000000c000017945 */ /* 0x000fe80003800200 */
[----:B-1----:R-:W-:Y:S01]  /*75b0*/  @P1 IMAD.WIDE.U32 R250, R246, 0x10, R250 ;  /* 0x00000010f6fa1825 */ /* 0x002fe200078e00fa */
[----:B------:R-:W-:-:S04]  /*75c0*/  @P2 IADD3 R246, PT, PT, R215, 0x40, RZ ;  /* 0x00000040d7f62810 */ /* 0x000fc80007ffe0ff */
[----:B------:R1:W-:Y:S02]  /*75d0*/  @P1 STG.E.128 desc[UR6][R250.64], R192 ;  /* 0x000000c0fa001986 */ /* 0x0003e4000c101d06 */
[----:B-1----:R-:W1:Y:S02]  /*75e0*/  @P2 LDC.64 R250, c[0x0][0x468] ;  /* 0x00011a00fffa2b82 */ /* 0x002e640000000a00 */
[----:B-1----:R-:W-:Y:S01]  /*75f0*/  @P2 IMAD.WIDE.U32 R250, R246, 0x10, R250 ;  /* 0x00000010f6fa2825 */ /* 0x002fe200078e00fa */
[----:B------:R-:W-:-:S04]  /*7600*/  IADD3 R246, PT, PT, R215, 0x60, RZ ;  /* 0x00000060d7f67810 */ /* 0x000fc80007ffe0ff */
[----:B------:R1:W-:Y:S01]  /*7610*/  @P2 STG.E.128 desc[UR6][R250.64], R188 ;  /* 0x000000bcfa002986 */ /* 0x0003e2000c101d06 */
[----:B------:R-:W-:Y:S05]  /*7620*/  @!P2 BRA `(.L_x_4077) ;  /* 0x00000000000ca947 */ /* 0x000fea0003800000 */
[----:B-----5:R-:W2:Y:S02]  /*7630*/  LDC.64 R184, c[0x0][0x390] ;  /* 0x0000e400ffb87b82 */ /* 0x020ea40000000a00 */
[----:B--2---:R-:W-:-:S06]  /*7640*/  IMAD.WIDE.U32 R184, R246, 0x10, R184 ;  /* 0x00000010f6b87825 */ /* 0x004fcc00078e00b8 */
[----:B------:R-:W5:Y:S02]  /*7650*/  LDG.E.128 R184, desc[UR6][R184.64] ;  /* 0x00000006b8b87981 */ /* 0x000f64000c1e1d00 */
.L_x_4077:
[----:B------:R-:W-:Y:S05]  /*7660*/  BSYNC.RECONVERGENT B1 ;  /* 0x0000000000017941 */ /* 0x000fea0003800200 */
.L_x_4076:
[----:B------:R-:W-:Y:S04]  /*7670*/  BSSY.RECONVERGENT B1, `(.L_x_4078) ;  /* 0x00001a0000017945 */ /* 0x000fe80003800200 */
[----:B------:R-:W-:Y:S05]  /*7680*/  @!P0 BRA `(.L_x_4079) ;  /* 0x0000000c00248947 */ /* 0x000fea0003800000 */
[----:B------:R-:W-:Y:S05]  /*7690*/  @!P1 BRA `(.L_x_4080) ;  /* 0x0000000400989947 */ /* 0x000fea0003800000 */
[----:B------:R-:W-:Y:S01]  /*76a0*/  ISETP.GT.AND P0, PT, R244, RZ, PT ;  /* 0x000000fff400720c */ /* 0x000fe20003f04270 */
[----:B------:R-:W2:Y:S01]  /*76b0*/  @P2 LDC R193, c[0x0][0x40c] ;  /* 0x00010300ffc12b82 */ /* 0x000ea20000000800 */
[C---:B-----5:R-:W-:Y:S02]  /*76c0*/  SHF.L.U32 R215, R20.reuse, 0x10, RZ ;  /* 0x0000001014d77819 */ /* 0x060fe400000006ff */
[----:B------:R-:W-:Y:S02]  /*76d0*/  PRMT R192, R20, 0x7632, R192 ;  /* 0x0000763214c07816 */ /* 0x000fe400000000c0 */
[----:B------:R-:W-:Y:S02]  /*76e0*/  SHF.L.U32 R248, R21, 0x10, RZ ;  /* 0x0000001015f87819 */ /* 0x000fe400000006ff */
[----:B------:R-:W-:Y:S02]  /*76f0*/  SHF.L.U32 R192, R192, 0x10, RZ ;  /* 0x00000010c0c07819 */ /* 0x000fe400000006ff */
[----:B-1----:R-:W-:-:S03]  /*7700*/  @P2 SHF.L.U32 R251, R187, 0x10, RZ ;  /* 0x00000010bbfb2819 */ /* 0x002fc600000006ff */
[-CC-:B------:R-:W-:Y:S01]  /*7710*/  @P0 FFMA.FTZ R194, R210, R247.reuse, R249.reuse ;  /* 0x000000f7d2c20223 */ /* 0x180fe200000100f9 */
[-CC-:B------:R-:W-:Y:S01]  /*7720*/  @P0 FFMA.FTZ R195, R236, R247.reuse, R249.reuse ;  /* 0x000000f7ecc30223 */ /* 0x180fe200000100f9 */
[-C--:B------:R-:W-:Y:S02]  /*7730*/  @P0 FFMA.FTZ R244, R238, R247.reuse, R249 ;  /* 0x000000f7eef40223 */ /* 0x080fe400000100f9 */
        /* <DEDUP_REMOVED lines=8> */
[----:B--2---:R-:W-:-:S03]  /*77c0*/  @P2 FMUL.FTZ R193, R215, R193 ;  /* 0x000000c1d7c12220 */ /* 0x004fc60000410000 */
        /* <DEDUP_REMOVED lines=8> */
[C---:B-1----:R-:W-:Y:S01]  /*7850*/  @P2 FMUL.FTZ R195, R192.reuse, R195 ;  /* 0x000000c3c0c32220 */ /* 0x042fe20000410000 */
[----:B------:R-:W-:Y:S02]  /*7860*/  F2FP.BF16.F32.PACK_AB R192, R192, R215 ;  /* 0x000000d7c0c0723e */ /* 0x000fe400000010ff */
[----:B------:R-:W-:-:S05]  /*7870*/  @P2 SHF.L.U32 R193, R193, 0x10, RZ ;  /* 0x00000010c1c12819 */ /* 0x000fca00000006ff */
[----:B------:R-:W-:Y:S01]  /*7880*/  @P2 FFMA.FTZ R157, R195, R193, R157 ;  /* 0x000000c1c39d2223 */ /* 0x000fe2000001009d */
[----:B------:R-:W-:Y:S01]  /*7890*/  @P2 SHF.L.U32 R193, R185, 0x10, RZ ;  /* 0x00000010b9c12819 */ /* 0x000fe200000006ff */
[----:B------:R-:W-:Y:S01]  /*78a0*/  @P2 FMUL.FTZ R195, R61, R195 ;  /* 0x000000c33dc32220 */ /* 0x000fe20000410000 */
[----:B--2---:R-:W-:-:S04]  /*78b0*/  @P2 FMUL.FTZ R194, R248, R194 ;  /* 0x000000c2f8c22220 */ /* 0x004fc80000410000 */
[----:B------:R-:W-:Y:S01]  /*78c0*/  @P2 F2FP.BF16.F32.PACK_AB R195, RZ, R195 ;  /* 0x000000c3ffc3223e */ /* 0x000fe200000010ff */
[-C--:B------:R-:W-:Y:S01]  /*78d0*/  @P2 FFMA.FTZ R158, R193, R194.reuse, R158 ;  /* 0x000000c2c19e2223 */ /* 0x080fe2000001009e */
[----:B------:R-:W-:Y:S01]  /*78e0*/  PRMT R193, R21, 0x7632, R193 ;  /* 0x0000763215c17816 */ /* 0x000fe200000000c1 */
[----:B------:R-:W-:Y:S01]  /*78f0*/  @P2 FMUL.FTZ R194, R62, R194 ;  /* 0x000000c23ec22220 */ /* 0x000fe20000410000 */
[----:B------:R-:W-:Y:S02]  /*7900*/  @P2 PRMT R188, R188, 0x5410, R195 ;  /* 0x00005410bcbc2816 */ /* 0x000fe400000000c3 */
[----:B------:R-:W-:Y:S02]  /*7910*/  SHF.L.U32 R193, R193, 0x10, RZ ;  /* 0x00000010c1c17819 */ /* 0x000fe400000006ff */
[----:B------:R-:W-:-:S03]  /*7920*/  @P2 F2FP.BF16.F32.PACK_AB R194, RZ, R194 ;  /* 0x000000c2ffc2223e */ /* 0x000fc600000010ff */
[----:B------:R-:W-:Y:S01]  /*7930*/  @P0 FFMA.FTZ R193, R214, R244, R193 ;  /* 0x000000f4d6c10223 */ /* 0x000fe200000100c1 */
[----:B------:R-:W-:Y:S01]  /*7940*/  @P2 PRMT R189, R194, 0x7610, R189 ;  /* 0x00007610c2bd2816 */ /* 0x000fe200000000bd */
[----:B------:R-:W1:Y:S01]  /*7950*/  @P2 LDC R244, c[0x0][0x40c] ;  /* 0x00010300fff42b82 */ /* 0x000e620000000800 */
[----:B------:R-:W-:-:S04]  /*7960*/  @P2 PRMT R194, R185, 0x7632, R194 ;  /* 0x00007632b9c22816 */ /* 0x000fc800000000c2 */
[----:B------:R-:W-:Y:S01]  /*7970*/  @P2 SHF.L.U32 R194, R194, 0x10, RZ ;  /* 0x00000010c2c22819 */ /* 0x000fe200000006ff */
[C---:B-1----:R-:W-:Y:S01]  /*7980*/  @P2 FMUL.FTZ R195, R193.reuse, R244 ;  /* 0x000000f4c1c32220 */ /* 0x042fe20000410000 */
[----:B------:R-:W-:Y:S02]  /*7990*/  @P2 SHF.L.U32 R244, R186, 0x10, RZ ;  /* 0x00000010baf42819 */ /* 0x000fe400000006ff */
[----:B------:R-:W-:Y:S01]  /*79a0*/  F2FP.BF16.F32.PACK_AB R193, R193, R248 ;  /* 0x000000f8c1c1723e */ /* 0x000fe200000010ff */
        /* <DEDUP_REMOVED lines=9> */
[----:B-1----:R-:W-:-:S04]  /*7a40*/  @P2 FMUL.FTZ R195, R194, R195 ;  /* 0x000000c3c2c32220 */ /* 0x002fc80000410000 */
[-C--:B------:R-:W-:Y:S01]  /*7a50*/  @P2 FFMA.FTZ R152, R244, R195.reuse, R152 ;  /* 0x000000c3f4982223 */ /* 0x080fe20000010098 */
[----:B------:R-:W-:Y:S01]  /*7a60*/  @P2 FMUL.FTZ R195, R64, R195 ;  /* 0x000000c340c32220 */ /* 0x000fe20000410000 */
[----:B------:R-:W-:-:S04]  /*7a70*/  PRMT R244, R22, 0x7632, R244 ;  /* 0x0000763216f47816 */ /* 0x000fc800000000f4 */
[----:B------:R-:W-:Y:S02]  /*7a80*/  @P2 F2FP.BF16.F32.PACK_AB R195, RZ, R195 ;  /* 0x000000c3ffc3223e */ /* 0x000fe400000010ff */
[----:B------:R-:W-:Y:S02]  /*7a90*/  SHF.L.U32 R250, R244, 0x10, RZ ;  /* 0x00000010f4fa7819 */ /* 0x000fe400000006ff */
[----:B------:R-:W-:Y:S01]  /*7aa0*/  @P2 PRMT R190, R195, 0x7610, R190 ;  /* 0x00007610c3be2816 */ /* 0x000fe200000000be */
[----:B------:R-:W-:Y:S01]  /*7ab0*/  @P0 FFMA.FTZ R195, R240, R247, R249 ;  /* 0x000000f7f0c30223 */ /* 0x000fe200000100f9 */
[----:B------:R-:W-:-:S03]  /*7ac0*/  @P2 PRMT R244, R186, 0x7632, R244 ;  /* 0x00007632baf42816 */ /* 0x000fc600000000f4 */
[----:B------:R-:W-:Y:S01]  /*7ad0*/  @P0 FADD.FTZ R195, R241, -R195 ;  /* 0x800000c3f1c30221 */ /* 0x000fe20000010000 */
[----:B------:R-:W-:-:S03]  /*7ae0*/  @P2 SHF.L.U32 R244, R244, 0x10, RZ ;  /* 0x00000010f4f42819 */ /* 0x000fc600000006ff */
[----:B------:R-:W-:Y:S02]  /*7af0*/  @P0 FFMA.FTZ R250, R214, R195, R250 ;  /* 0x000000c3d6fa0223 */ /* 0x000fe400000100fa */
[----:B------:R-:W1:Y:S03]  /*7b00*/  @P2 LDC R195, c[0x0][0x40c] ;  /* 0x00010300ffc32b82 */ /* 0x000e660000000800 */
[C---:B------:R-:W-:Y:S01]  /*7b10*/  F2FP.BF16.F32.PACK_AB R194, R250.reuse, R194 ;  /* 0x000000c2fac2723e */ /* 0x040fe200000010ff */
[----:B-1----:R-:W-:-:S04]  /*7b20*/  @P2 FMUL.FTZ R195, R250, R195 ;  /* 0x000000c3fac32220 */ /* 0x002fc80000410000 */
        /* <DEDUP_REMOVED lines=10> */
[----:B------:R-:W1:Y:S02]  /*7bd0*/  @P2 LDC R244, c[0x0][0x40c] ;  /* 0x00010300fff42b82 */ /* 0x000e640000000800 */
[----:B-1----:R-:W-:-:S04]  /*7be0*/  @P2 FMUL.FTZ R244, R195, R244 ;  /* 0x000000f4c3f42220 */ /* 0x002fc80000410000 */
        /* <DEDUP_REMOVED lines=17> */
.L_x_4080:
        /* <DEDUP_REMOVED lines=10> */
[----:B------:R-:W-:-:S04]  /*7da0*/  PRMT R244, R20, 0x7632, R244 ;  /* 0x0000763214f47816 */ /* 0x000fc800000000f4 */
[----:B------:R-:W-:Y:S02]  /*7db0*/  @P2 F2FP.BF16.F32.PACK_AB R215, RZ, R215 ;  /* 0x000000d7ffd7223e */ /* 0x000fe400000010ff */
[----:B------:R-:W-:Y:S02]  /*7dc0*/  SHF.L.U32 R244, R244, 0x10, RZ ;  /* 0x00000010f4f47819 */ /* 0x000fe400000006ff */
[----:B-1----:R-:W-:Y:S01]  /*7dd0*/  @P2 PRMT R188, R215, 0x7610, R188 ;  /* 0x00007610d7bc2816 */ /* 0x002fe200000000bc */
[----:B------:R-:W-:-:S04]  /*7de0*/  @P0 FFMA.FTZ R215, R236, R247, R249 ;  /* 0x000000f7ecd70223 */ /* 0x000fc800000100f9 */
[----:B------:R-:W-:-:S04]  /*7df0*/  @P0 FADD.FTZ R215, R237, -R215 ;  /* 0x800000d7edd70221 */ /* 0x000fc80000010000 */
        /* <DEDUP_REMOVED lines=82> */
.L_x_4079:
[----:B------:R-:W-:Y:S05]  /*8320*/  @!P1 BRA `(.L_x_4082) ;  /* 0x0000000400889947 */ /* 0x000fea0003800000 */
[----:B------:R-:W2:Y:S01]  /*8330*/  @P2 LDC R195, c[0x0][0x40c] ;  /* 0x00010300ffc32b82 */ /* 0x000ea20000000800 */
[-CC-:B------:R-:W-:Y:S01]  /*8340*/  FFMA.FTZ R192, R210, R247.reuse, R249.reuse ;  /* 0x000000f7d2c07223 */ /* 0x180fe200000100f9 */
[----:B------:R-:W-:Y:S01]  /*8350*/  ISETP.GT.AND P0, PT, R244, RZ, PT ;  /* 0x000000fff400720c */ /* 0x000fe20003f04270 */
[-CC-:B------:R-:W-:Y:S01]  /*8360*/  FFMA.FTZ R244, R211, R247.reuse, R249.reuse ;  /* 0x000000f7d3f47223 */ /* 0x180fe200000100f9 */
[----:B------:R-:W-:Y:S01]  /*8370*/  FFMA.FTZ R248, R238, R247, R249 ;  /* 0x000000f7eef87223 */ /* 0x000fe200000100f9 */
[----:B------:R-:W-:Y:S01]  /*8380*/  FADD.FTZ R192, R216, -R192 ;  /* 0x800000c0d8c07221 */ /* 0x000fe20000010000 */
[----:B-1---5:R-:W-:Y:S01]  /*8390*/  @P2 PRMT R250, R186, 0x7632, R250 ;  /* 0x00007632bafa2816 */ /* 0x022fe200000000fa */
[----:B------:R-:W-:Y:S01]  /*83a0*/  FADD.FTZ R244, R217, -R244 ;  /* 0x800000f4d9f47221 */ /* 0x000fe20000010000 */
[----:B------:R-:W1:Y:S01]  /*83b0*/  @P2 LDC R194, c[0x0][0x40c] ;  /* 0x00010300ffc22b82 */ /* 0x000e620000000800 */
[C---:B------:R-:W-:Y:S01]  /*83c0*/  FMUL.FTZ R192, R214.reuse, R192 ;  /* 0x000000c0d6c07220 */ /* 0x040fe20000410000 */
[----:B------:R-:W-:Y:S01]  /*83d0*/  FADD.FTZ R248, R239, -R248 ;  /* 0x800000f8eff87221 */ /* 0x000fe20000010000 */
[----:B------:R-:W-:Y:S01]  /*83e0*/  FMUL.FTZ R244, R214, R244 ;  /* 0x000000f4d6f47220 */ /* 0x000fe20000410000 */
[----:B------:R-:W-:-:S02]  /*83f0*/  @P2 SHF.L.U32 R250, R250, 0x10, RZ ;  /* 0x00000010fafa2819 */ /* 0x000fc400000006ff */
[----:B------:R-:W-:Y:S01]  /*8400*/  FSEL R215, R192, RZ, P0 ;  /* 0x000000ffc0d77208 */ /* 0x000fe20000000000 */
[----:B------:R-:W-:Y:S01]  /*8410*/  FMUL.FTZ R248, R214, R248 ;  /* 0x000000f8d6f87220 */ /* 0x000fe20000410000 */
[----:B------:R-:W-:Y:S01]  /*8420*/  @P2 SHF.L.U32 R192, R184, 0x10, RZ ;  /* 0x00000010b8c02819 */ /* 0x000fe200000006ff */
[----:B------:R-:W3:Y:S01]  /*8430*/  @P2 LDC R193, c[0x0][0x40c] ;  /* 0x00010300ffc12b82 */ /* 0x000ee20000000800 */
[----:B------:R-:W-:Y:S02]  /*8440*/  FSEL R244, R244, RZ, P0 ;  /* 0x000000fff4f47208 */ /* 0x000fe40000000000 */
[----:B------:R-:W-:Y:S01]  /*8450*/  @P2 SHF.L.U32 R251, R187, 0x10, RZ ;  /* 0x00000010bbfb2819 */ /* 0x000fe200000006ff */
[----:B--2---:R-:W-:-:S04]  /*8460*/  @P2 FMUL.FTZ R195, R195, R215 ;  /* 0x000000d7c3c32220 */ /* 0x004fc80000410000 */
[----:B------:R-:W-:Y:S01]  /*8470*/  @P2 FFMA.FTZ R156, R192, R195, R156 ;  /* 0x000000c3c09c2223 */ /* 0x000fe2000001009c */
[----:B------:R-:W-:Y:S01]  /*8480*/  FFMA.FTZ R192, R236, R247, R249 ;  /* 0x000000f7ecc07223 */ /* 0x000fe200000100f9 */
[----:B------:R-:W-:-:S03]  /*8490*/  @P2 FMUL.FTZ R195, R60, R195 ;  /* 0x000000c33cc32220 */ /* 0x000fc60000410000 */
[----:B------:R-:W-:Y:S02]  /*84a0*/  FADD.FTZ R192, R237, -R192 ;  /* 0x800000c0edc07221 */ /* 0x000fe40000010000 */
[----:B------:R-:W-:Y:S02]  /*84b0*/  @P2 F2FP.BF16.F32.PACK_AB R195, RZ, R195 ;  /* 0x000000c3ffc3223e */ /* 0x000fe400000010ff */
[----:B------:R-:W-:Y:S02]  /*84c0*/  FMUL.FTZ R192, R214, R192 ;  /* 0x000000c0d6c07220 */ /* 0x000fe40000410000 */
[----:B------:R-:W-:Y:S02]  /*84d0*/  @P2 PRMT R188, R195, 0x7610, R188 ;  /* 0x00007610c3bc2816 */ /* 0x000fe400000000bc */
[----:B------:R-:W-:Y:S01]  /*84e0*/  @P2 PRMT R195, R184, 0x7632, R195 ;  /* 0x00007632b8c32816 */ /* 0x000fe200000000c3 */
[----:B---3--:R-:W-:Y:S01]  /*84f0*/  @P2 FMUL.FTZ R193, R193, R244 ;  /* 0x000000f4c1c12220 */ /* 0x008fe20000410000 */
[----:B------:R-:W-:-:S02]  /*8500*/  FSEL R192, R192, RZ, P0 ;  /* 0x000000ffc0c07208 */ /* 0x000fc40000000000 */
[----:B------:R-:W-:-:S03]  /*8510*/  @P2 SHF.L.U32 R195, R195, 0x10, RZ ;  /* 0x00000010c3c32819 */ /* 0x000fc600000006ff */
[----:B-1----:R-:W-:Y:S01]  /*8520*/  @P2 FMUL.FTZ R194, R194, R192 ;  /* 0x000000c0c2c22220 */ /* 0x002fe20000410000 */
[----:B------:R-:W-:-:S03]  /*8530*/  F2FP.BF16.F32.PACK_AB R192, R192, R215 ;  /* 0x000000d7c0c0723e */ /* 0x000fc600000010ff */
[----:B------:R-:W-:Y:S01]  /*8540*/  @P2 FFMA.FTZ R157, R194, R195, R157 ;  /* 0x000000c3c29d2223 */ /* 0x000fe2000001009d */
[----:B------:R-:W-:Y:S01]  /*8550*/  @P2 SHF.L.U32 R195, R185, 0x10, RZ ;  /* 0x00000010b9c32819 */ /* 0x000fe200000006ff */
[----:B------:R-:W-:-:S04]  /*8560*/  @P2 FMUL.FTZ R194, R61, R194 ;  /* 0x000000c23dc22220 */ /* 0x000fc80000410000 */
[-C--:B------:R-:W-:Y:S01]  /*8570*/  @P2 FFMA.FTZ R158, R195, R193.reuse, R158 ;  /* 0x000000c1c39e2223 */ /* 0x080fe2000001009e */
[----:B------:R-:W-:Y:S01]  /*8580*/  @P2 FMUL.FTZ R195, R62, R193 ;  /* 0x000000c13ec32220 */ /* 0x000fe20000410000 */
[----:B------:R-:W-:Y:S02]  /*8590*/  @P2 F2FP.BF16.F32.PACK_AB R193, RZ, R194 ;  /* 0x000000c2ffc1223e */ /* 0x000fe400000010ff */
[----:B------:R-:W1:Y:S02]  /*85a0*/  @P2 LDC R194, c[0x0][0x40c] ;  /* 0x00010300ffc22b82 */ /* 0x000e640000000800 */
[----:B------:R-:W-:Y:S02]  /*85b0*/  @P2 F2FP.BF16.F32.PACK_AB R195, RZ, R195 ;  /* 0x000000c3ffc3223e */ /* 0x000fe400000010ff */
[----:B------:R-:W-:Y:S02]  /*85c0*/  @P2 PRMT R188, R188, 0x5410, R193 ;  /* 0x00005410bcbc2816 */ /* 0x000fe400000000c1 */
[----:B------:R-:W-:-:S02]  /*85d0*/  @P2 PRMT R189, R195, 0x7610, R189 ;  /* 0x00007610c3bd2816 */ /* 0x000fc400000000bd */
[----:B------:R-:W-:Y:S02]  /*85e0*/  FSEL R193, R248, RZ, P0 ;  /* 0x000000fff8c17208 */ /* 0x000fe40000000000 */
[----:B------:R-:W-:Y:S02]  /*85f0*/  @P2 PRMT R195, R185, 0x7632, R195 ;  /* 0x00007632b9c32816 */ /* 0x000fe400000000c3 */
[----:B------:R-:W-:Y:S02]  /*8600*/  @P2 SHF.L.U32 R248, R186, 0x10, RZ ;  /* 0x00000010baf82819 */ /* 0x000fe400000006ff */
[----:B------:R-:W-:Y:S01]  /*8610*/  @P2 SHF.L.U32 R195, R195, 0x10, RZ ;  /* 0x00000010c3c32819 */ /* 0x000fe200000006ff */
[----:B-1----:R-:W-:Y:S01]  /*8620*/  @P2 FMUL.FTZ R194, R194, R193 ;  /* 0x000000c1c2c22220 */ /* 0x002fe20000410000 */
[----:B------:R-:W-:-:S03]  /*8630*/  F2FP.BF16.F32.PACK_AB R193, R193, R244 ;  /* 0x000000f4c1c1723e */ /* 0x000fc600000010ff */
[----:B------:R-:W-:Y:S01]  /*8640*/  @P2 FFMA.FTZ R159, R194, R195, R159 ;  /* 0x000000c3c29f2223 */ /* 0x000fe2000001009f */
        /* <DEDUP_REMOVED lines=17> */
[----:B------:R-:W-:-:S04]  /*8760*/  FSEL R248, R248, RZ, P0 ;  /* 0x000000fff8f87208 */ /* 0x000fc80000000000 */
[----:B------:R-:W-:Y:S01]  /*8770*/  F2FP.BF16.F32.PACK_AB R194, R248, R194 ;  /* 0x000000c2f8c2723e */ /* 0x000fe200000010ff */
[----:B-1----:R-:W-:-:S04]  /*8780*/  @P2 FMUL.FTZ R195, R195, R248 ;  /* 0x000000f8c3c32220 */ /* 0x002fc80000410000 */
[----:B------:R-:W-:Y:S01]  /*8790*/  @P2 FFMA.FTZ R153, R195, R250, R153 ;  /* 0x000000fac3992223 */ /* 0x000fe20000010099 */
[----:B------:R-:W-:Y:S01]  /*87a0*/  @P2 FMUL.FTZ R195, R65, R195 ;  /* 0x000000c341c32220 */ /* 0x000fe20000410000 */
[----:B------:R-:W1:Y:S04]  /*87b0*/  @P2 LDC R250, c[0x0][0x40c] ;  /* 0x00010300fffa2b82 */ /* 0x000e680000000800 */
        /* <DEDUP_REMOVED lines=10> */
[-C--:B-1----:R-:W-:Y:S01]  /*8860*/  @P2 FMUL.FTZ R250, R250, R195.reuse ;  /* 0x000000c3fafa2220 */ /* 0x082fe20000410000 */
        /* <DEDUP_REMOVED lines=14> */
.L_x_4082:
        /* <DEDUP_REMOVED lines=13> */
.L_x_4084:
[----:B------:R-:W-:Y:S05]  /*8a20*/  BSYNC.RECONVERGENT B2 ;  /* 0x0000000000027941 */ /* 0x000fea0003800200 */
.L_x_4083:
        /* <DEDUP_REMOVED lines=14> */
.L_x_4086:
[----:B------:R-:W-:Y:S05]  /*8b10*/  BSYNC.RECONVERGENT B2 ;  /* 0x0000000000027941 */ /* 0x000fea0003800200 */
.L_x_4085:
        /* <DEDUP_REMOVED lines=13> */
.L_x_4088:
[----:B------:R-:W-:Y:S05]  /*8bf0*/  BSYNC.RECONVERGENT B2 ;  /* 0x0000000000027941 */ /* 0x000fea0003800200 */
.L_x_4087:
        /* <DEDUP_REMOVED lines=14> */
.L_x_4090:
[----:B------:R-:W-:Y:S05]  /*8ce0*/  BSYNC.RECONVERGENT B2 ;  /* 0x0000000000027941 */ /* 0x000fea0003800200 */
.L_x_4089:
        /* <DEDUP_REMOVED lines=13> */
.L_x_4092:
[----:B------:R-:W-:Y:S05]  /*8dc0*/  BSYNC.RECONVERGENT B2 ;  /* 0x0000000000027941 */ /* 0x000fea0003800200 */
.L_x_4091:
        /* <DEDUP_REMOVED lines=14> */
.L_x_4094:
[----:B------:R-:W-:Y:S05]  /*8eb0*/  BSYNC.RECONVERGENT B2 ;  /* 0x0000000000027941 */ /* 0x000fea0003800200 */
.L_x_4093:
        /* <DEDUP_REMOVED lines=13> */
.L_x_4096:
[----:B------:R-:W-:Y:S05]  /*8f90*/  BSYNC.RECONVERGENT B2 ;  /* 0x0000000000027941 */ /* 0x000fea0003800200 */
.L_x_4095:
[----:B------:R-:W-:Y:S01]  /*8fa0*/  FFMA.FTZ R215, R242, R247, R249 ;  /* 0x000000f7f2d77223 */ /* 0x000fe200000100f9 */
[----:B------:R-:W-:-:S03]  /*8fb0*/  ISETP.GT.AND P0, PT, R244, RZ, PT ;  /* 0x000000fff400720c */ /* 0x000fc60003f04270 */
[----:B------:R-:W-:-:S04]  /*8fc0*/  FADD.FTZ R215, R243, -R215 ;  /* 0x800000d7f3d77221 */ /* 0x000fc80000010000 */
[----:B-----5:R-:W-:Y:S02]  /*8fd0*/  FMUL.FTZ R215, R214, R215 ;  /* 0x000000d7d6d77220 */ /* 0x020fe40000410000 */
[----:B------:R-:W2:Y:S03]  /*8fe0*/  @P2 LDC R214, c[0x0][0x40c] ;  /* 0x00010300ffd62b82 */ /* 0x000ea60000000800 */
[----:B------:R-:W-:-:S05]  /*8ff0*/  FSEL R215, R215, RZ, P0 ;  /* 0x000000ffd7d77208 */ /* 0x000fca0000000000 */
[----:B--2---:R-:W-:Y:S01]  /*9000*/  @P2 FMUL.FTZ R214, R215, R214 ;  /* 0x000000d6d7d62220 */ /* 0x004fe20000410000 */
[----:B------:R-:W-:-:S04]  /*9010*/  @P2 PRMT R215, R187, 0x7632, R215 ;  /* 0x00007632bbd72816 */ /* 0x000fc800000000d7 */
[----:B------:R-:W-:-:S05]  /*9020*/  @P2 SHF.L.U32 R215, R215, 0x10, RZ ;  /* 0x00000010d7d72819 */ /* 0x000fca00000006ff */
[----:B------:R-:W-:Y:S01]  /*9030*/  @P2 FFMA.FTZ R155, R214, R215, R155 ;  /* 0x000000d7d69b2223 */ /* 0x000fe2000001009b */
[----:B------:R-:W-:-:S05]  /*9040*/  @P2 FMUL.FTZ R214, R67, R214 ;  /* 0x000000d643d62220 */ /* 0x000fca0000410000 */
[----:B------:R-:W-:-:S04]  /*9050*/  @P2 F2FP.BF16.F32.PACK_AB R214, RZ, R214 ;  /* 0x000000d6ffd6223e */ /* 0x000fc800000010ff */
[----:B-1----:R-:W-:-:S07]  /*9060*/  @P2 PRMT R191, R191, 0x5410, R214 ;  /* 0x00005410bfbf2816 */ /* 0x002fce00000000d6 */
.L_x_4081:
[----:B------:R-:W-:Y:S05]  /*9070*/  BSYNC.RECONVERGENT B1 ;  /* 0x0000000000017941 */ /* 0x000fea0003800200 */
.L_x_4078:
[----:B------:R-:W1:Y:S01]  /*9080*/  @P1 LDC.64 R214, c[0x0][0x478] ;  /* 0x00011e00ffd61b82 */ /* 0x000e620000000a00 */
[----:B------:R-:W-:-:S05]  /*9090*/  @P1 IADD3 R245, PT, PT, R245, 0x60, RZ ;  /* 0x00000060f5f51810 */ /* 0x000fca0007ffe0ff */
[----:B-1----:R-:W-:-:S05]  /*90a0*/  @P1 IMAD.WIDE.U32 R214, R245, 0x10, R214 ;  /* 0x00000010f5d61825 */ /* 0x002fca00078e00d6 */
[----:B------:R1:W-:Y:S02]  /*90b0*/  @P1 STG.E.128 desc[UR6][R214.64], R192 ;  /* 0x000000c0d6001986 */ /* 0x0003e4000c101d06 */
[----:B-1----:R-:W1:Y:S02]  /*90c0*/  @P2 LDC.64 R214, c[0x0][0x468] ;  /* 0x00011a00ffd62b82 */ /* 0x002e640000000a00 */
[----:B-1----:R-:W-:-:S05]  /*90d0*/  @P2 IMAD.WIDE.U32 R214, R246, 0x10, R214 ;  /* 0x00000010f6d62825 */ /* 0x002fca00078e00d6 */
[----:B------:R1:W-:Y:S02]  /*90e0*/  @P2 STG.E.128 desc[UR6][R214.64], R188 ;  /* 0x000000bcd6002986 */ /* 0x0003e4000c101d06 */
[----:B-1----:R-:W1:Y:S02]  /*90f0*/  LDC.64 R214, c[0x0][0x380] ;  /* 0x0000e000ffd67b82 */ /* 0x002e640000000a00 */
[----:B-1----:R-:W-:-:S04]  /*9100*/  LEA R2, R214, R2, 0x2 ;  /* 0x00000002d6027211 */ /* 0x002fc800078e10ff */
[----:B------:R-:W-:-:S13]  /*9110*/  ISETP.GE.AND P0, PT, R2, R215, PT ;  /* 0x000000d70200720c */ /* 0x000fda0003f06270 */
[----:B------:R-:W-:Y:S05]  /*9120*/  @!P0 BRA `(.L_x_4097) ;  /* 0xffffff7400308947 */ /* 0x000fea000383ffff */
.L_x_4010:
[----:B------:R-:W-:Y:S05]  /*9130*/  BSYNC B0 ;  /* 0x0000000000007941 */ /* 0x000fea0003800000 */
.L_x_4009:
[----:B------:R-:W1:Y:S01]  /*9140*/  S2R R214, SR_TID.X ;  /* 0x0000000000d67919 */ /* 0x000e620000002100 */
[----:B0-----:R-:W-:Y:S01]  /*9150*/  MOV R4, 0x400 ;  /* 0x0000040000047802 */ /* 0x001fe20000000f00 */
[----:B------:R-:W-:Y:S05]  /*9160*/  WARPSYNC.ALL ;  /* 0x0000000000007948 */ /* 0x000fea0003800000 */
[----:B------:R-:W0:Y:S01]  /*9170*/  S2R R5, SR_CgaCtaId ;  /* 0x0000000000057919 */ /* 0x000e220000008800 */
[----:B------:R-:W2:Y:S01]  /*9180*/  S2UR UR4, SR_CTAID.X ;  /* 0x00000000000479c3 */ /* 0x000ea20000002500 */
[----:B------:R-:W3:Y:S01]  /*9190*/  LDCU.128 UR16, c[0x0][0x440] ;  /* 0x00008800ff1077ac */ /* 0x000ee20008000c00 */
[----:B-1----:R-:W-:-:S02]  /*91a0*/  SHF.L.U32 R2, R214, 0x7, RZ ;  /* 0x00000007d6027819 */ /* 0x002fc400000006ff */
[----:B------:R-:W-:Y:S02]  /*91b0*/  SHF.L.U32 R0, R214, 0x5, RZ ;  /* 0x00000005d6007819 */ /* 0x000fe400000006ff */
[----:B------:R-:W-:Y:S02]  /*91c0*/  LOP3.LUT R3, R2, 0x3000, RZ, 0xc0, !PT ;  /* 0x0000300002037812 */ /* 0x000fe400078ec0ff */
[----:B0-----:R-:W-:Y:S02]  /*91d0*/  LEA R5, R5, R4, 0x18 ;  /* 0x0000000405057211 */ /* 0x001fe400078ec0ff */
        /* <DEDUP_REMOVED lines=15> */
[----:B------:R-:W5:Y:S04]  /*92d0*/  LDS R5, [R8+0x600] ;  /* 0x0006000008057984 */ /* 0x000f680000000800 */
[----:B------:R-:W3:Y:S04]  /*92e0*/  LDS R11, [R8+0x1000] ;  /* 0x00100000080b7984 */ /* 0x000ee80000000800 */
        /* <DEDUP_REMOVED lines=12> */
[----:B-----5:R-:W-:-:S03]  /*93b0*/  FADD.FTZ R5, RZ, R5 ;  /* 0x00000005ff057221 */ /* 0x020fc60000010000 */
[----:B------:R-:W5:Y:S01]  /*93c0*/  LDS R29, [R8+0x3400] ;  /* 0x00340000081d7984 */ /* 0x000f620000000800 */
[----:B---3--:R-:W-:-:S03]  /*93d0*/  FADD.FTZ R2, R2, R11 ;  /* 0x0000000b02027221 */ /* 0x008fc60000010000 */
[----:B------:R-:W3:Y:S01]  /*93e0*/  LDS R30, [R8+0x3600] ;  /* 0x00360000081e7984 */ /* 0x000ee20000000800 */
[----:B--2---:R-:W-:Y:S01]  /*93f0*/  FADD.FTZ R3, R3, R12 ;  /* 0x0000000c03037221 */ /* 0x004fe20000010000 */
        /* <DEDUP_REMOVED lines=16> */
[----:B-----5:R-:W-:-:S03]  /*9500*/  FADD.FTZ R29, R4, R29 ;  /* 0x0000001d041d7221 */ /* 0x020fc60000010000 */
[----:B------:R-:W5:Y:S01]  /*9510*/  LDS R23, [R8+0x2800] ;  /* 0x0028000008177984 */ /* 0x000f620000000800 */
[----:B---3--:R-:W-:-:S03]  /*9520*/  FADD.FTZ R13, R5, R30 ;  /* 0x0000001e050d7221 */ /* 0x008fc60000010000 */
[----:B------:R-:W3:Y:S04]  /*9530*/  LDS R24, [R8+0x2a00] ;  /* 0x002a000008187984 */ /* 0x000ee80000000800 */
[----:B------:R-:W3:Y:S01]  /*9540*/  LDS R26, [R8+0x2c00] ;  /* 0x002c0000081a7984 */ /* 0x000ee20000000800 */
[----:B--2---:R-:W-:-:S03]  /*9550*/  FADD.FTZ R6, RZ, R6 ;  /* 0x00000006ff067221 */ /* 0x004fc60000010000 */
        /* <DEDUP_REMOVED lines=13> */
[----:B-----5:R-:W-:Y:S01]  /*9630*/  FADD.FTZ R6, R6, R23 ;  /* 0x0000001706067221 */ /* 0x020fe20000010000 */
[----:B---3--:R-:W-:Y:S01]  /*9640*/  FADD.FTZ R7, R7, R24 ;  /* 0x0000001807077221 */ /* 0x008fe20000010000 */
[----:B------:R-:W-:Y:S01]  /*9650*/  FADD.FTZ R9, R9, R26 ;  /* 0x0000001a09097221 */ /* 0x000fe20000010000 */
[----:B--2---:R-:W-:Y:S01]  /*9660*/  FADD.FTZ R10, R10, R25 ;  /* 0x000000190a0a7221 */ /* 0x004fe20000010000 */
        /* <DEDUP_REMOVED lines=189> */
.L_x_4014:
[----:B------:R-:W-:Y:S01]  /*a240*/  HFMA2 R249, -RZ, RZ, 0, 1.847743988037109375e-06 ;  /* 0x0000001ffff97431 */ /* 0x000fe200000001ff */
[----:B------:R-:W-:Y:S01]  /*a250*/  BSSY B1, `(.L_x_4098) ;  /* 0x0000006000017945 */ /* 0x000fe20003800000 */
[----:B------:R-:W-:Y:S02]  /*a260*/  MOV R250, 0x1 ;  /* 0x0000000100fa7802 */ /* 0x000fe40000000f00 */
[----:B------:R-:W-:-:S07]  /*a270*/  MOV R248, 0xffffffff ;  /* 0xffffffff00f87802 */ /* 0x000fce0000000f00 */
[----:B0----5:R-:W-:Y:S05]  /*a280*/  WARPSYNC.COLLECTIVE R248, `(.L_x_4099) ;  /* 0x00000000f8087348 */ /* 0x021fea0003c00000 */
[----:B------:R1:W2:Y:S02]  /*a290*/  SHFL.BFLY P1, R252, R215, R250, R249 ;  /* 0x0c0000fad7fc7389 */ /* 0x0002a400000200f9 */
[----:B012--5:R-:W-:Y:S05]  /*a2a0*/  ENDCOLLECTIVE ;  /* 0x000000000000791b */ /* 0x027fea0003800000 */
.L_x_4099:
[----:B------:R-:W-:Y:S05]  /*a2b0*/  BSYNC B1 ;  /* 0x0000000000017941 */ /* 0x000fea0003800000 */
.L_x_4098:
        /* <DEDUP_REMOVED lines=9> */
.L_x_4100:
[----:B------:R-:W-:Y:S01]  /*a350*/  HFMA2 R250, -RZ, RZ, 0, 1.1920928955078125e-07 ;  /* 0x00000002fffa7431 */ /* 0x000fe200000001ff */
[----:B------:R-:W-:-:S05]  /*a360*/  MOV R215, R252 ;  /* 0x000000fc00d77202 */ /* 0x000fca0000000f00 */
[----:B------:R-:W-:Y:S01]  /*a370*/  FADD.FTZ R245, R215, R245 ;  /* 0x000000f5d7f57221 */ /* 0x000fe20000010000 */
[----:B------:R-:W-:-:S07]  /*a380*/  MOV R215, R251 ;  /* 0x000000fb00d77202 */ /* 0x000fce0000000f00 */
[----:B------:R-:W-:Y:S05]  /*a390*/  WARPSYNC.COLLECTIVE R248, `(.L_x_4101) ;  /* 0x00000000f8087348 */ /* 0x000fea0003c00000 */
[----:B------:R0:W1:Y:S02]  /*a3a0*/  SHFL.BFLY P1, R252, R215, R250, R249 ;  /* 0x0c0000fad7fc7389 */ /* 0x00006400000200f9 */
[----:B01----:R-:W-:Y:S05]  /*a3b0*/  ENDCOLLECTIVE ;  /* 0x000000000000791b */ /* 0x003fea0003800000 */
.L_x_4101:
[----:B------:R-:W-:-:S05]  /*a3c0*/  MOV R215, R252 ;  /* 0x000000fc00d77202 */ /* 0x000fca0000000f00 */
[----:B------:R-:W-:Y:S01]  /*a3d0*/  FADD.FTZ R251, R251, R215 ;  /* 0x000000d7fbfb7221 */ /* 0x000fe20000010000 */
[----:B------:R-:W-:-:S07]  /*a3e0*/  MOV R215, R245 ;  /* 0x000000f500d77202 */ /* 0x000fce0000000f00 */
[----:B------:R-:W-:Y:S05]  /*a3f0*/  WARPSYNC.COLLECTIVE R248, `(.L_x_4102) ;  /* 0x00000000f8087348 */ /* 0x000fea0003c00000 */
[----:B------:R0:W1:Y:S02]  /*a400*/  SHFL.BFLY P1, R252, R215, R250, R249 ;  /* 0x0c0000fad7fc7389 */ /* 0x00006400000200f9 */
[----:B01----:R-:W-:Y:S05]  /*a410*/  ENDCOLLECTIVE ;  /* 0x000000000000791b */ /* 0x003fea0003800000 */
.L_x_4102:
[----:B------:R-:W-:Y:S01]  /*a420*/  HFMA2 R250, -RZ, RZ, 0, 2.384185791015625e-07 ;  /* 0x00000004fffa7431 */ /* 0x000fe200000001ff */
[----:B------:R-:W-:-:S05]  /*a430*/  MOV R215, R252 ;  /* 0x000000fc00d77202 */ /* 0x000fca0000000f00 */
[----:B------:R-:W-:Y:S01]  /*a440*/  FADD.FTZ R245, R245, R215 ;  /* 0x000000d7f5f57221 */ /* 0x000fe20000010000 */
[----:B------:R-:W-:-:S07]  /*a450*/  MOV R215, R251 ;  /* 0x000000fb00d77202 */ /* 0x000fce0000000f00 */
[----:B------:R-:W-:Y:S05]  /*a460*/  WARPSYNC.COLLECTIVE R248, `(.L_x_4103) ;  /* 0x00000000f8087348 */ /* 0x000fea0003c00000 */
[----:B------:R0:W1:Y:S02]  /*a470*/  SHFL.BFLY P1, R252, R215, R250, R249 ;  /* 0x0c0000fad7fc7389 */ /* 0x00006400000200f9 */
[----:B01----:R-:W-:Y:S05]  /*a480*/  ENDCOLLECTIVE ;  /* 0x000000000000791b */ /* 0x003fea0003800000 */
.L_x_4103:
[----:B------:R-:W-:-:S05]  /*a490*/  MOV R215, R252 ;  /* 0x000000fc00d77202 */ /* 0x000fca0000000f00 */
[----:B------:R-:W-:Y:S01]  /*a4a0*/  FADD.FTZ R251, R251, R215 ;  /* 0x000000d7fbfb7221 */ /* 0x000fe20000010000 */
[----:B------:R-:W-:-:S07]  /*a4b0*/  MOV R215, R245 ;  /* 0x000000f500d77202 */ /* 0x000fce0000000f00 */
[----:B------:R-:W-:Y:S05]  /*a4c0*/  WARPSYNC.COLLECTIVE R248, `(.L_x_4104) ;  /* 0x00000000f8087348 */ /* 0x000fea0003c00000 */
[----:B------:R0:W1:Y:S02]  /*a4d0*/  SHFL.BFLY P1, R252, R215, R250, R249 ;  /* 0x0c0000fad7fc7389 */ /* 0x00006400000200f9 */
[----:B01----:R-:W-:Y:S05]  /*a4e0*/  ENDCOLLECTIVE ;  /* 0x000000000000791b */ /* 0x003fea0003800000 */
.L_x_4104:
[----:B------:R-:W-:Y:S01]  /*a4f0*/  HFMA2 R250, -RZ, RZ, 0, 4.76837158203125e-07 ;  /* 0x00000008fffa7431 */ /* 0x000fe200000001ff */
[----:B------:R-:W-:-:S05]  /*a500*/  MOV R215, R252 ;  /* 0x000000fc00d77202 */ /* 0x000fca0000000f00 */
[----:B------:R-:W-:Y:S01]  /*a510*/  FADD.FTZ R245, R245, R215 ;  /* 0x000000d7f5f57221 */ /* 0x000fe20000010000 */
[----:B------:R-:W-:-:S07]  /*a520*/  MOV R215, R251 ;  /* 0x000000fb00d77202 */ /* 0x000fce0000000f00 */
[----:B------:R-:W-:Y:S05]  /*a530*/  WARPSYNC.COLLECTIVE R248, `(.L_x_4105) ;  /* 0x00000000f8087348 */ /* 0x000fea0003c00000 */
[----:B------:R0:W1:Y:S02]  /*a540*/  SHFL.BFLY P1, R252, R215, R250, R249 ;  /* 0x0c0000fad7fc7389 */ /* 0x00006400000200f9 */
[----:B01----:R-:W-:Y:S05]  /*a550*/  ENDCOLLECTIVE ;  /* 0x000000000000791b */ /* 0x003fea0003800000 */
.L_x_4105:
[----:B------:R-:W-:-:S05]  /*a560*/  MOV R215, R252 ;  /* 0x000000fc00d77202 */ /* 0x000fca0000000f00 */
[----:B------:R-:W-:Y:S01]  /*a570*/  FADD.FTZ R251, R251, R215 ;  /* 0x000000d7fbfb7221 */ /* 0x000fe20000010000 */
[----:B------:R-:W-:-:S07]  /*a580*/  MOV R215, R245 ;  /* 0x000000f500d77202 */ /* 0x000fce0000000f00 */
[----:B------:R-:W-:Y:S05]  /*a590*/  WARPSYNC.COLLECTIVE R248, `(.L_x_4106) ;  /* 0x00000000f8087348 */ /* 0x000fea0003c00000 */
[----:B------:R0:W1:Y:S02]  /*a5a0*/  SHFL.BFLY P1, R252, R215, R250, R249 ;  /* 0x0c0000fad7fc7389 */ /* 0x00006400000200f9 */
[----:B01----:R-:W-:Y:S05]  /*a5b0*/  ENDCOLLECTIVE ;  /* 0x000000000000791b */ /* 0x003fea0003800000 */
.L_x_4106:
[----:B------:R-:W-:Y:S01]  /*a5c0*/  HFMA2 R250, -RZ, RZ, 0, 9.5367431640625e-07 ;  /* 0x00000010fffa7431 */ /* 0x000fe200000001ff */
[----:B------:R-:W-:-:S05]  /*a5d0*/  MOV R215, R252 ;  /* 0x000000fc00d77202 */ /* 0x000fca0000000f00 */
[----:B------:R-:W-:Y:S01]  /*a5e0*/  FADD.FTZ R245, R245, R215 ;  /* 0x000000d7f5f57221 */ /* 0x000fe20000010000 */
[----:B------:R-:W-:-:S07]  /*a5f0*/  MOV R215, R251 ;  /* 0x000000fb00d77202 */ /* 0x000fce0000000f00 */
[----:B------:R-:W-:Y:S05]  /*a600*/  WARPSYNC.COLLECTIVE R248, `(.L_x_4107) ;  /* 0x00000000f8087348 */ /* 0x000fea0003c00000 */
[----:B------:R0:W1:Y:S02]  /*a610*/  SHFL.BFLY P1, R252, R215, R250, R249 ;  /* 0x0c0000fad7fc7389 */ /* 0x00006400000200f9 */
[----:B01----:R-:W-:Y:S05]  /*a620*/  ENDCOLLECTIVE ;  /* 0x000000000000791b */ /* 0x003fea0003800000 */
.L_x_4107:
[----:B------:R-:W-:Y:S01]  /*a630*/  MOV R215, R245 ;  /* 0x000000f500d77202 */ /* 0x000fe20000000f00 */
[----:B------:R0:W-:Y:S06]  /*a640*/  STL [R1], R252 ;  /* 0x000000fc01007387 */ /* 0x0001ec0000100800 */
[----:B0-----:R-:W-:Y:S05]  /*a650*/  WARPSYNC.COLLECTIVE R248, `(.L_x_4108) ;  /* 0x00000000f8087348 */ /* 0x001fea0003c00000 */
[----:B0-----:R0:W1:Y:S02]  /*a660*/  SHFL.BFLY P1, R252, R215, R250, R249 ;  /* 0x0c0000fad7fc7389 */ /* 0x00106400000200f9 */
[----:B01----:R-:W-:Y:S05]  /*a670*/  ENDCOLLECTIVE ;  /* 0x000000000000791b */ /* 0x003fea0003800000 */
.L_x_4108:
[----:B------:R-:W-:Y:S01]  /*a680*/  MOV R215, R252 ;  /* 0x000000fc00d77202 */ /* 0x000fe20000000f00 */
[----:B------:R-:W-:Y:S06]  /*a690*/  BRA `(.L_x_4109) ;  /* 0xffffff7c000c7947 */ /* 0x000fec000383ffff */
.L_x_4110:
        /* <DEDUP_REMOVED lines=14> */
.L_x_19993:


//--------------------- .text._ZN10layer_norm13ln_bwd_kernelINS_13Kernel_traitsIf13__nv_bfloat16S2_S2_fjLj1024ELj1ELj4ELj1ELj16ENS_18Kernel_traits_baseILj1024EfS2_S2_S2_fjLj128EEEEELb1ELb0ELb0ELb0EEEvNS_9BwdParamsE --------------------------
	.section	.text._ZN10layer_norm13ln_bwd_kernelINS_13Kernel_traitsIf13__nv_bfloat16S2_S2_fjLj1024ELj1ELj4ELj1ELj16ENS_18Kernel_traits_baseILj1024EfS2_S2_S2_fjLj128EEEEELb1ELb0ELb0ELb0EEEvNS_9BwdParamsE,"ax",@progbits
	.align	128
        .global         _ZN10layer_norm13ln_bwd_kernelINS_13Kernel_traitsIf13__nv_bfloat16S2_S2_fjLj1024ELj1ELj4ELj1ELj16ENS_18Kernel_traits_baseILj1024EfS2_S2_S2_fjLj128EEEEELb1ELb0ELb0ELb0EEEvNS_9BwdParamsE
        .type           _ZN10layer_norm13ln_bwd_kernelINS_13Kernel_traitsIf13__nv_bfloat16S2_S2_fjLj1024ELj1ELj4ELj1ELj16ENS_18Kernel_traits_baseILj1024EfS2_S2_S2_fjLj128EEEEELb1ELb0ELb0ELb0EEEvNS_9BwdParamsE,@function
        .size           _ZN10layer_norm13ln_bwd_kernelINS_13Kernel_traitsIf13__nv_bfloat16S2_S2_fjLj1024ELj1ELj4ELj1ELj16ENS_18Kernel_traits_baseILj1024EfS2_S2_S2_fjLj128EEEEELb1ELb0ELb0ELb0EEEvNS_9BwdParamsE,(.L_x_19994 - _ZN10layer_norm13ln_bwd_kernelINS_13Kernel_traitsIf13__nv_bfloat16S2_S2_fjLj1024ELj1ELj4ELj1ELj16ENS_18Kernel_traits_baseILj1024EfS2_S2_S2_fjLj128EEEEELb1ELb0ELb0ELb0EEEvNS_9BwdParamsE)
        .other          _ZN10layer_norm13ln_bwd_kernelINS_13Kernel_traitsIf13__nv_bfloat16S2_S2_fjLj1024ELj1ELj4ELj1ELj16ENS_18Kernel_traits_baseILj1024EfS2_S2_S2_fjLj128EEEEELb1ELb0ELb0ELb0EEEvNS_9BwdParamsE,@"STO_CUDA_ENTRY STV_DEFAULT"
_ZN10layer_norm13ln_bwd_kernelINS_13Kernel_traitsIf13__nv_bfloat16S2_S2_fjLj1024ELj1ELj4ELj1ELj16ENS_18Kernel_traits_baseILj1024EfS2_S2_S2_fjLj128EEEEELb1ELb0ELb0ELb0EEEvNS_9BwdParamsE:
.text._ZN10layer_norm13ln_bwd_kernelINS_13Kernel_traitsIf13__nv_bfloat16S2_S2_fjLj1024ELj1ELj4ELj1ELj16ENS_18Kernel_traits_baseILj1024EfS2_S2_S2_fjLj128EEEEELb1ELb0ELb0ELb0EEEvNS_9BwdParamsE:
        /* <DEDUP_REMOVED lines=31> */
[----:B------:R-:W-:Y:S02]  /*01f0*/  @P2 IADD3 R13, PT, PT, R13, 0x20, RZ ;  /* 0x000000200d0d2810 */ /* 0x000fe40007ffe0ff */
[----:B------:R2:W5:Y:S04]  /*0200*/  @P1 LDG.E.128 R52, desc[UR6][R4.64+0x10] ;  /* 0x0000100604341981 */ /* 0x000568000c1e1d00 */
[----:B------:R2:W5:Y:S01]  /*0210*/  @P2 LDG.E.128 R56, desc[UR6][R8.64] ;  /* 0x0000000608382981 */ /* 0x000562000c1e1d00 */
[----:B---3--:R-:W-:-:S03]  /*0220*/  @P3 IMAD.WIDE.U32 R6, R13, 0x20, R10 ;  /* 0x000000200d063825 */ /* 0x008fc600078e000a */
[----:B------:R2:W5:Y:S04]  /*0230*/  @P2 LDG.E.128 R60, desc[UR6][R8.64+0x10] ;  /* 0x00001006083c2981 */ /* 0x000568000c1e1d00 */
[----:B------:R2:W5:Y:S04]  /*0240*/  @P3 LDG.E.128 R64, desc[UR6][R6.64] ;  /* 0x0000000606403981 */ /* 0x000568000c1e1d00 */
[----:B------:R2:W5:Y:S01]  /*0250*/  @P3 LDG.E.128 R68, desc[UR6][R6.64+0x10] ;  /* 0x0000100606443981 */ /* 0x000562000c1e1d00 */
[----:B------:R-:W-:Y:S01]  /*0260*/  USHF.L.U32 UR4, UR5, 0x2, URZ ;  /* 0x0000000205047899 */ /* 0x000fe200080006ff */
[----:B------:R-:W-:Y:S01]  /*0270*/  SHF.R.U32.HI R156, RZ, 0x5, R156 ;  /* 0x00000005ff9c7819 */ /* 0x000fe2000001169c */
[----:B0-----:R-:W-:-:S04]  /*0280*/  @P0 IMAD.WIDE.U32 R2, R157, 0x20, R2 ;  /* 0x000000209d020825 */ /* 0x001fc800078e0002 */
[----:B------:R-:W-:Y:S01]  /*0290*/  LOP3.LUT R156, R156, UR4, RZ, 0xfc, !PT ;  /* 0x000000049c9c7c12 */ /* 0x000fe2000f8efcff */
[----:B------:R2:W5:Y:S04]  /*02a0*/  @P0 LDG.E.128 R40, desc[UR6][R2.64] ;  /* 0x0000000602280981 */ /* 0x000568000c1e1d00 */
[----:B------:R2:W5:Y:S01]  /*02b0*/  @P0 LDG.E.128 R44, desc[UR6][R2.64+0x10] ;  /* 0x00001006022c0981 */ /* 0x000562000c1e1d00 */
[----:B------:R-:W-:Y:S01]  /*02c0*/  ISETP.GE.AND P0, PT, R156, UR8, PT ;  /* 0x000000089c007c0c */ /* 0x000fe2000bf06270 */
[----:B------:R-:W-:Y:S01]  /*02d0*/  BSSY B0, `(.L_x_4111) ;  /* 0x00006da000007945 */ /* 0x000fe20003800000 */
        /* <DEDUP_REMOVED lines=69> */
.L_x_4151:
[----:B------:R-:W0:Y:S08]  /*0730*/  LDC.64 R150, c[0x0][0x3c0] ;  /* 0x0000f000ff967b82 */ /* 0x000e300000000a00 */
[----:B------:R-:W1:Y:S01]  /*0740*/  @P0 LDC.64 R148, c[0x0][0x3e0] ;  /* 0x0000f800ff940b82 */ /* 0x000e620000000a00 */
[----:B0-----:R-:W-:-:S06]  /*0750*/  IMAD.WIDE R150, R156, 0x4, R150 ;  /* 0x000000049c967825 */ /* 0x001fcc00078e0296 */
[----:B------:R-:W2:Y:S01]  /*0760*/  LDG.E R150, desc[UR6][R150.64] ;  /* 0x0000000696967981 */ /* 0x000ea2000c1e1900 */
[----:B-1----:R-:W-:Y:S02]  /*0770*/  @P0 IMAD.WIDE R152, R156, 0x2, R148 ;  /* 0x000000029c980825 */ /* 0x002fe400078e0294 */
[----:B------:R-:W0:Y:S03]  /*0780*/  LDC.64 R148, c[0x0][0x3c8] ;  /* 0x0000f200ff947b82 */ /* 0x000e260000000a00 */
[----:B-----5:R-:W5:Y:S01]  /*0790*/  @P0 LDG.E.U16 R193, desc[UR6][R152.64] ;  /* 0x0000000698c10981 */ /* 0x020f62000c1e1500 */
        /* <DEDUP_REMOVED lines=32> */
[C---:B---3--:R-:W-:Y:S02]  /*09a0*/  SHF.L.U32 R177, R148.reuse, 0x10, RZ ;  /* 0x0000001094b17819 */ /* 0x048fe400000006ff */
[C---:B------:R-:W-:Y:S02]  /*09b0*/  SHF.L.U32 R179, R149.reuse, 0x10, RZ ;  /* 0x0000001095b37819 */ /* 0x040fe400000006ff */
[----:B------:R-:W-:Y:S01]  /*09c0*/  PRMT R176, R148, 0x7632, R176 ;  /* 0x0000763294b07816 */ /* 0x000fe200000000b0 */
[C---:B------:R-:W-:Y:S01]  /*09d0*/  FADD.FTZ R177, -R192.reuse, R177 ;  /* 0x000000b1c0b17221 */ /* 0x040fe20000010100 */
[----:B------:R-:W-:Y:S01]  /*09e0*/  PRMT R178, R149, 0x7632, R178 ;  /* 0x0000763295b27816 */ /* 0x000fe200000000b2 */
[----:B------:R-:W-:Y:S01]  /*09f0*/  FADD.FTZ R179, -R192, R179 ;  /* 0x000000b3c0b37221 */ /* 0x000fe20000010100 */
[----:B----4-:R-:W-:Y:S01]  /*0a00*/  SHF.L.U32 R187, R152, 0x10, RZ ;  /* 0x0000001098bb7819 */ /* 0x010fe200000006ff */
[----:B-----5:R-:W-:Y:S01]  /*0a10*/  FMUL.FTZ R189, R190, R177 ;  /* 0x000000b1bebd7220 */ /* 0x020fe20000410000 */
[----:B------:R-:W-:-:S02]  /*0a20*/  SHF.L.U32 R149, R176, 0x10, RZ ;  /* 0x00000010b0957819 */ /* 0x000fc400000006ff */
[C---:B------:R-:W-:Y:S02]  /*0a30*/  PRMT R180, R150.reuse, 0x7632, R180 ;  /* 0x0000763296b47816 */ /* 0x040fe400000000b4 */
[----:B------:R-:W-:Y:S02]  /*0a40*/  SHF.L.U32 R181, R150, 0x10, RZ ;  /* 0x0000001096b57819 */ /* 0x000fe400000006ff */
[----:B------:R-:W-:Y:S02]  /*0a50*/  PRMT R148, R152, 0x7632, R148 ;  /* 0x0000763298947816 */ /* 0x000fe40000000094 */
[----:B------:R-:W-:Y:S02]  /*0a60*/  SHF.L.U32 R183, R151, 0x10, RZ ;  /* 0x0000001097b77819 */ /* 0x000fe400000006ff */
[----:B------:R-:W-:Y:S01]  /*0a70*/  PRMT R150, R153, 0x7632, R150 ;  /* 0x0000763299967816 */ /* 0x000fe20000000096 */
[----:B------:R-:W-:Y:S01]  /*0a80*/  FMUL.FTZ R185, R190, R179 ;  /* 0x000000b3beb97220 */ /* 0x000fe20000410000 */
[----:B------:R-:W-:-:S02]  /*0a90*/  PRMT R182, R151, 0x7632, R182 ;  /* 0x0000763297b67816 */ /* 0x000fc400000000b6 */
[----:B------:R-:W-:Y:S01]  /*0aa0*/  SHF.L.U32 R153, R153, 0x10, RZ ;  /* 0x0000001099997819 */ /* 0x000fe200000006ff */
[----:B------:R-:W-:Y:S01]  /*0ab0*/  FADD.FTZ R104, R104, R187 ;  /* 0x000000bb68687221 */ /* 0x000fe20000010000 */
[----:B------:R-:W-:Y:S01]  /*0ac0*/  SHF.L.U32 R151, R178, 0x10, RZ ;  /* 0x00000010b2977819 */ /* 0x000fe200000006ff */
[-C--:B------:R-:W-:Y:S01]  /*0ad0*/  FFMA.FTZ R72, R189, R187.reuse, R72 ;  /* 0x000000bbbd487223 */ /* 0x080fe20000010048 */
[----:B------:R-:W-:Y:S01]  /*0ae0*/  SHF.L.U32 R148, R148, 0x10, RZ ;  /* 0x0000001094947819 */ /* 0x000fe200000006ff */
[----:B------:R-:W-:Y:S01]  /*0af0*/  FADD.FTZ R149, -R192, R149 ;  /* 0x00000095c0957221 */ /* 0x000fe20000010100 */
[----:B------:R-:W-:Y:S01]  /*0b00*/  FMUL.FTZ R187, R40, R187 ;  /* 0x000000bb28bb7220 */ /* 0x000fe20000410000 */
[----:B------:R-:W-:Y:S01]  /*0b10*/  FADD.FTZ R195, -R192, R183 ;  /* 0x000000b7c0c37221 */ /* 0x000fe20000010100 */
[----:B------:R-:W-:Y:S01]  /*0b20*/  FADD.FTZ R106, R106, R153 ;  /* 0x000000996a6a7221 */ /* 0x000fe20000010000 */
[-C--:B------:R-:W-:Y:S01]  /*0b30*/  FFMA.FTZ R74, R185, R153.reuse, R74 ;  /* 0x00000099b94a7223 */ /* 0x080fe2000001004a */
[----:B------:R-:W-:Y:S01]  /*0b40*/  FMUL.FTZ R183, R42, R153 ;  /* 0x000000992ab77220 */ /* 0x000fe20000410000 */
[----:B------:R-:W-:Y:S01]  /*0b50*/  FMUL.FTZ R188, R190, R149 ;  /* 0x00000095bebc7220 */ /* 0x000fe20000410000 */
[----:B------:R-:W-:Y:S01]  /*0b60*/  FADD.FTZ R153, -R192, R151 ;  /* 0x00000097c0997221 */ /* 0x000fe20000010100 */
[-C--:B------:R-:W-:Y:S01]  /*0b70*/  FMUL.FTZ R186, R41, R148.reuse ;  /* 0x0000009429ba7220 */ /* 0x080fe20000410000 */
[----:B------:R-:W-:Y:S01]  /*0b80*/  FADD.FTZ R149, RZ, R187 ;  /* 0x000000bbff957221 */ /* 0x000fe20000010000 */
[----:B------:R-:W-:Y:S01]  /*0b90*/  FFMA.FTZ R151, R189, R187, RZ ;  /* 0x000000bbbd977223 */ /* 0x000fe200000100ff */
[----:B------:R-:W-:Y:S01]  /*0ba0*/  SHF.L.U32 R207, R182, 0x10, RZ ;  /* 0x00000010b6cf7819 */ /* 0x000fe200000006ff */
[----:B------:R-:W-:Y:S01]  /*0bb0*/  FADD.FTZ R105, R105, R148 ;  /* 0x0000009469697221 */ /* 0x000fe20000010000 */
[----:B------:R-:W-:Y:S01]  /*0bc0*/  SHF.L.U32 R182, R150, 0x10, RZ ;  /* 0x0000001096b67819 */ /* 0x000fe200000006ff */
[----:B------:R-:W-:Y:S01]  /*0bd0*/  FFMA.FTZ R73, R188, R148, R73 ;  /* 0x00000094bc497223 */ /* 0x000fe20000010049 */
[----:B------:R-:W-:Y:S01]  /*0be0*/  FMUL.FTZ R184, R190, R153 ;  /* 0x00000099beb87220 */ /* 0x000fe20000410000 */
[----:B------:R-:W-:Y:S01]  /*0bf0*/  FADD.FTZ R148, R149, R186 ;  /* 0x000000ba95947221 */ /* 0x000fe20000010000 */
[----:B------:R-:W-:Y:S01]  /*0c00*/  FFMA.FTZ R150, R188, R186, R151 ;  /* 0x000000babc967223 */ /* 0x000fe20000010097 */
[----:B------:R-:W-:-:S02]  /*0c10*/  PRMT R152, R154, 0x7632, R152 ;  /* 0x000076329a987816 */ /* 0x000fc40000000098 */
[----:B0-----:R-:W-:Y:S01]  /*0c20*/  SHF.L.U32 R175, R154, 0x10, RZ ;  /* 0x000000109aaf7819 */ /* 0x001fe200000006ff */
[----:B------:R-:W-:Y:S01]  /*0c30*/  FADD.FTZ R107, R107, R182 ;  /* 0x000000b66b6b7221 */ /* 0x000fe20000010000 */
[C---:B------:R-:W-:Y:S01]  /*0c40*/  PRMT R154, R155.reuse, 0x7632, R154 ;  /* 0x000076329b9a7816 */ /* 0x040fe2000000009a */
[-C--:B------:R-:W-:Y:S01]  /*0c50*/  FFMA.FTZ R75, R184, R182.reuse, R75 ;  /* 0x000000b6b84b7223 */ /* 0x080fe2000001004b */
[----:B------:R-:W-:Y:S01]  /*0c60*/  SHF.L.U32 R205, R155, 0x10, RZ ;  /* 0x000000109bcd7819 */ /* 0x000fe200000006ff */
[----:B------:R-:W-:Y:S01]  /*0c70*/  FADD.FTZ R181, -R192, R181 ;  /* 0x000000b5c0b57221 */ /* 0x000fe20000010100 */
[----:B------:R-:W-:Y:S01]  /*0c80*/  SHF.L.U32 R155, R180, 0x10, RZ ;  /* 0x00000010b49b7819 */ /* 0x000fe200000006ff */
        /* <DEDUP_REMOVED lines=34> */
.L_x_4114:
[----:B------:R-:W-:Y:S05]  /*0eb0*/  BSYNC.RECONVERGENT B1 ;  /* 0x0000000000017941 */ /* 0x000fea0003800200 */
.L_x_4113:
        /* <DEDUP_REMOVED lines=11> */
[----:B--2---:R-:W-:-:S05]  /*0f70*/  IMAD.WIDE.U32 R160, R205, 0x8, R160 ;  /* 0x00000008cda07825 */ /* 0x004fca00078e00a0 */
[----:B------:R-:W5:Y:S07]  /*0f80*/  LDG.E.64 R200, desc[UR6][R160.64] ;  /* 0x00000006a0c87981 */ /* 0x000f6e000c1e1b00 */
[----:B------:R-:W0:Y:S02]  /*0f90*/  @P1 LDC.64 R158, c[0x0][0x438] ;  /* 0x00010e00ff9e1b82 */ /* 0x000e240000000a00 */
[----:B0-----:R-:W-:-:S05]  /*0fa0*/  @P1 IMAD.WIDE.U32 R158, R205, 0x10, R158 ;  /* 0x00000010cd9e1825 */ /* 0x001fca00078e009e */
[----:B------:R0:W5:Y:S01]  /*0fb0*/  @P1 LDG.E.128 R36, desc[UR6][R158.64] ;  /* 0x000000069e241981 */ /* 0x000162000c1e1d00 */
[----:B------:R-:W-:Y:S02]  /*0fc0*/  IADD3 R205, PT, PT, R205, 0x20, RZ ;  /* 0x00000020cdcd7810 */ /* 0x000fe40007ffe0ff */
[C---:B---3--:R-:W-:Y:S02]  /*0fd0*/  SHF.L.U32 R163, R148.reuse, 0x10, RZ ;  /* 0x0000001094a37819 */ /* 0x048fe400000006ff */
[----:B------:R-:W-:-:S03]  /*0fe0*/  PRMT R162, R148, 0x7632, R162 ;  /* 0x0000763294a27816 */ /* 0x000fc600000000a2 */
[----:B------:R-:W-:Y:S01]  /*0ff0*/  FADD.FTZ R163, -R192, R163 ;  /* 0x000000a3c0a37221 */ /* 0x000fe20000010100 */
[C---:B------:R-:W-:Y:S02]  /*1000*/  PRMT R164, R149.reuse, 0x7632, R164 ;  /* 0x0000763295a47816 */ /* 0x040fe400000000a4 */
[----:B------:R-:W-:Y:S01]  /*1010*/  SHF.L.U32 R165, R149, 0x10, RZ ;  /* 0x0000001095a57819 */ /* 0x000fe200000006ff */
[----:B-----5:R-:W-:Y:S01]  /*1020*/  FMUL.FTZ R173, R190, R163 ;  /* 0x000000a3bead7220 */ /* 0x020fe20000410000 */
[----:B----4-:R-:W-:Y:S02]  /*1030*/  SHF.L.U32 R171, R152, 0x10, RZ ;  /* 0x0000001098ab7819 */ /* 0x010fe400000006ff */
[----:B------:R-:W-:Y:S02]  /*1040*/  SHF.L.U32 R149, R162, 0x10, RZ ;  /* 0x00000010a2957819 */ /* 0x000fe400000006ff */
[----:B------:R-:W-:Y:S02]  /*1050*/  PRMT R148, R152, 0x7632, R148 ;  /* 0x0000763298947816 */ /* 0x000fe40000000094 */
[----:B------:R-:W-:-:S02]  /*1060*/  PRMT R168, R151, 0x7632, R168 ;  /* 0x0000763297a87816 */ /* 0x000fc400000000a8 */
[----:B------:R-:W-:Y:S01]  /*1070*/  SHF.L.U32 R169, R151, 0x10, RZ ;  /* 0x0000001097a97819 */ /* 0x000fe200000006ff */
[----:B------:R-:W-:Y:S01]  /*1080*/  FADD.FTZ R80, R80, R171 ;  /* 0x000000ab50507221 */ /* 0x000fe20000010000 */
[----:B------:R-:W-:Y:S01]  /*1090*/  SHF.L.U32 R167, R150, 0x10, RZ ;  /* 0x0000001096a77819 */ /* 0x000fe200000006ff */
[-C--:B------:R-:W-:Y:S01]  /*10a0*/  FFMA.FTZ R112, R173, R171.reuse, R112 ;  /* 0x000000abad707223 */ /* 0x080fe20000010070 */
[----:B------:R-:W-:Y:S01]  /*10b0*/  SHF.L.U32 R151, R164, 0x10, RZ ;  /* 0x00000010a4977819 */ /* 0x000fe200000006ff */
[----:B------:R-:W-:Y:S01]  /*10c0*/  FADD.FTZ R149, -R192, R149 ;  /* 0x00000095c0957221 */ /* 0x000fe20000010100 */
[----:B------:R-:W-:Y:S01]  /*10d0*/  SHF.L.U32 R148, R148, 0x10, RZ ;  /* 0x0000001094947819 */ /* 0x000fe200000006ff */
[----:B------:R-:W-:Y:S01]  /*10e0*/  FMUL.FTZ R171, R48, R171 ;  /* 0x000000ab30ab7220 */ /* 0x000fe20000410000 */
[----:B------:R-:W-:Y:S01]  /*10f0*/  PRMT R166, R150, 0x7632, R166 ;  /* 0x0000763296a67816 */ /* 0x000fe200000000a6 */
[C---:B------:R-:W-:Y:S01]  /*1100*/  FADD.FTZ R165, -R192.reuse, R165 ;  /* 0x000000a5c0a57221 */ /* 0x040fe20000010100 */
[C---:B------:R-:W-:Y:S01]  /*1110*/  PRMT R150, R153.reuse, 0x7632, R150 ;  /* 0x0000763299967816 */ /* 0x040fe20000000096 */
[C---:B------:R-:W-:Y:S01]  /*1120*/  FADD.FTZ R167, -R192.reuse, R167 ;  /* 0x000000a7c0a77221 */ /* 0x040fe20000010100 */
[----:B------:R-:W-:Y:S01]  /*1130*/  SHF.L.U32 R153, R153, 0x10, RZ ;  /* 0x0000001099997819 */ /* 0x000fe200000006ff */
[----:B------:R-:W-:Y:S01]  /*1140*/  FADD.FTZ R151, -R192, R151 ;  /* 0x00000097c0977221 */ /* 0x000fe20000010100 */
[----:B------:R-:W-:Y:S01]  /*1150*/  PRMT R152, R154, 0x7632, R152 ;  /* 0x000076329a987816 */ /* 0x000fe20000000098 */
[----:B------:R-:W-:Y:S01]  /*1160*/  FMUL.FTZ R172, R190, R149 ;  /* 0x00000095beac7220 */ /* 0x000fe20000410000 */
[----:B0-----:R-:W-:Y:S01]  /*1170*/  SHF.L.U32 R159, R154, 0x10, RZ ;  /* 0x000000109a9f7819 */ /* 0x001fe200000006ff */
        /* <DEDUP_REMOVED lines=53> */
.L_x_4116:
[----:B------:R-:W-:Y:S05]  /*14d0*/  BSYNC.RECONVERGENT B1 ;  /* 0x0000000000017941 */ /* 0x000fea0003800200 */
.L_x_4115:
        /* <DEDUP_REMOVED lines=14> */
[----:B-1----:R-:W-:-:S05]  /*15c0*/  @P1 IMAD.WIDE.U32 R12, R205, 0x10, R12 ;  /* 0x00000010cd0c1825 */ /* 0x002fca00078e000c */
[----:B------:R1:W5:Y:S01]  /*15d0*/  @P1 LDG.E.128 R140, desc[UR6][R12.64] ;  /* 0x000000060c8c1981 */ /* 0x000362000c1e1d00 */
[----:B------:R-:W-:Y:S02]  /*15e0*/  IADD3 R205, PT, PT, R205, 0x20, RZ ;  /* 0x00000020cdcd7810 */ /* 0x000fe40007ffe0ff */
[----:B--2---:R-:W-:Y:S02]  /*15f0*/  SHF.L.U32 R15, R4, 0x10, RZ ;  /* 0x00000010040f7819 */ /* 0x004fe400000006ff */
[----:B------:R-:W-:-:S03]  /*1600*/  SHF.L.U32 R149, R5, 0x10, RZ ;  /* 0x0000001005957819 */ /* 0x000fc600000006ff */
[----:B0-----:R-:W-:Y:S01]  /*1610*/  FADD.FTZ R3, -R192, R15 ;  /* 0x0000000fc0037221 */ /* 0x001fe20000010100 */
[----:B------:R-:W-:Y:S02]  /*1620*/  PRMT R16, R5, 0x7632, R16 ;  /* 0x0000763205107816 */ /* 0x000fe40000000010 */
[----:B---3--:R-:W-:Y:S01]  /*1630*/  SHF.L.U32 R5, R8, 0x10, RZ ;  /* 0x0000001008057819 */ /* 0x008fe200000006ff */
[----:B-----5:R-:W-:Y:S01]  /*1640*/  FMUL.FTZ R3, R190, R3 ;  /* 0x00000003be037220 */ /* 0x020fe20000410000 */
[----:B------:R-:W-:Y:S01]  /*1650*/  PRMT R14, R4, 0x7632, R14 ;  /* 0x00007632040e7816 */ /* 0x000fe2000000000e */
[----:B------:R-:W-:Y:S01]  /*1660*/  FADD.FTZ R149, -R192, R149 ;  /* 0x00000095c0957221 */ /* 0x000fe20000010100 */
[----:B------:R-:W-:Y:S02]  /*1670*/  SHF.L.U32 R155, R7, 0x10, RZ ;  /* 0x00000010079b7819 */ /* 0x000fe400000006ff */
[C---:B------:R-:W-:Y:S02]  /*1680*/  PRMT R18, R6.reuse, 0x7632, R18 ;  /* 0x0000763206127816 */ /* 0x040fe40000000012 */
[----:B------:R-:W-:Y:S01]  /*1690*/  SHF.L.U32 R153, R6, 0x10, RZ ;  /* 0x0000001006997819 */ /* 0x000fe200000006ff */
[----:B------:R-:W-:Y:S01]  /*16a0*/  FADD.FTZ R120, R120, R5 ;  /* 0x0000000578787221 */ /* 0x000fe20000010000 */
[----:B------:R-:W-:Y:S01]  /*16b0*/  PRMT R6, R9, 0x7632, R6 ;  /* 0x0000763209067816 */ /* 0x000fe20000000006 */
[-C--:B------:R-:W-:Y:S01]  /*16c0*/  FFMA.FTZ R88, R3, R5.reuse, R88 ;  /* 0x0000000503587223 */ /* 0x080fe20000010058 */
[----:B------:R-:W-:Y:S01]  /*16d0*/  PRMT R4, R8, 0x7632, R4 ;  /* 0x0000763208047816 */ /* 0x000fe20000000004 */
[----:B------:R-:W-:Y:S01]  /*16e0*/  FMUL.FTZ R2, R56, R5 ;  /* 0x0000000538027220 */ /* 0x000fe20000410000 */
[----:B------:R-:W-:Y:S01]  /*16f0*/  SHF.L.U32 R9, R9, 0x10, RZ ;  /* 0x0000001009097819 */ /* 0x000fe200000006ff */
[----:B------:R-:W-:Y:S01]  /*1700*/  FMUL.FTZ R5, R190, R149 ;  /* 0x00000095be057220 */ /* 0x000fe20000410000 */
[----:B------:R-:W-:Y:S01]  /*1710*/  SHF.L.U32 R15, R14, 0x10, RZ ;  /* 0x000000100e0f7819 */ /* 0x000fe200000006ff */
[C---:B------:R-:W-:Y:S01]  /*1720*/  FADD.FTZ R155, -R192.reuse, R155 ;  /* 0x0000009bc09b7221 */ /* 0x040fe20000010100 */
[----:B------:R-:W-:Y:S01]  /*1730*/  PRMT R148, R7, 0x7632, R148 ;  /* 0x0000763207947816 */ /* 0x000fe20000000094 */
[----:B------:R-:W-:Y:S01]  /*1740*/  FADD.FTZ R7, -R192, R153 ;  /* 0x00000099c0077221 */ /* 0x000fe20000010100 */
[----:B------:R-:W-:-:S02]  /*1750*/  PRMT R8, R10, 0x7632, R8 ;  /* 0x000076320a087816 */ /* 0x000fc40000000008 */
[----:B-1----:R-:W-:Y:S01]  /*1760*/  SHF.L.U32 R13, R10, 0x10, RZ ;  /* 0x000000100a0d7819 */ /* 0x002fe200000006ff */
[----:B------:R-:W-:Y:S01]  /*1770*/  FADD.FTZ R122, R122, R9 ;  /* 0x000000097a7a7221 */ /* 0x000fe20000010000 */
[----:B------:R-:W-:Y:S01]  /*1780*/  PRMT R10, R11, 0x7632, R10 ;  /* 0x000076320b0a7816 */ /* 0x000fe2000000000a */
[-C--:B------:R-:W-:Y:S01]  /*1790*/  FFMA.FTZ R90, R5, R9.reuse, R90 ;  /* 0x00000009055a7223 */ /* 0x080fe2000001005a */
[----:B------:R-:W-:Y:S01]  /*17a0*/  SHF.L.U32 R12, R4, 0x10, RZ ;  /* 0x00000010040c7819 */ /* 0x000fe200000006ff */
[----:B------:R-:W-:Y:S01]  /*17b0*/  FMUL.FTZ R4, R58, R9 ;  /* 0x000000093a047220 */ /* 0x000fe20000410000 */
[----:B------:R-:W-:Y:S01]  /*17c0*/  SHF.L.U32 R11, R11, 0x10, RZ ;  /* 0x000000100b0b7819 */ /* 0x000fe200000006ff */
[----:B------:R-:W-:Y:S01]  /*17d0*/  FADD.FTZ R15, -R192, R15 ;  /* 0x0000000fc00f7221 */ /* 0x000fe20000010100 */
[----:B------:R-:W-:Y:S01]  /*17e0*/  SHF.L.U32 R151, R16, 0x10, RZ ;  /* 0x0000001010977819 */ /* 0x000fe200000006ff */
[C---:B------:R-:W-:Y:S01]  /*17f0*/  FMUL.FTZ R9, R190.reuse, R155 ;  /* 0x0000009bbe097220 */ /* 0x040fe20000410000 */
[----:B------:R-:W-:Y:S01]  /*1800*/  FMUL.FTZ R7, R190, R7 ;  /* 0x00000007be077220 */ /* 0x000fe20000410000 */
[----:B------:R-:W-:-:S02]  /*1810*/  SHF.L.U32 R153, R18, 0x10, RZ ;  /* 0x0000001012997819 */ /* 0x000fc400000006ff */
[----:B------:R-:W-:Y:S01]  /*1820*/  SHF.L.U32 R150, R10, 0x10, RZ ;  /* 0x000000100a967819 */ /* 0x000fe200000006ff */
[----:B------:R-:W-:Y:S01]  /*1830*/  FMUL.FTZ R10, R190, R15 ;  /* 0x0000000fbe0a7220 */ /* 0x000fe20000410000 */
[----:B------:R-:W-:Y:S01]  /*1840*/  SHF.L.U32 R18, R8, 0x10, RZ ;  /* 0x0000001008127819 */ /* 0x000fe200000006ff */
[----:B------:R-:W-:Y:S01]  /*1850*/  FADD.FTZ R126, R126, R11 ;  /* 0x0000000b7e7e7221 */ /* 0x000fe20000010000 */
[----:B------:R-:W-:Y:S01]  /*1860*/  SHF.L.U32 R16, R6, 0x10, RZ ;  /* 0x0000001006107819 */ /* 0x000fe200000006ff */
[-C--:B------:R-:W-:Y:S01]  /*1870*/  FFMA.FTZ R94, R9, R11.reuse, R94 ;  /* 0x0000000b095e7223 */ /* 0x080fe2000001005e */
[----:B------:R-:W-:Y:S01]  /*1880*/  FMUL.FTZ R8, R62, R11 ;  /* 0x0000000b3e087220 */ /* 0x000fe20000410000 */
[----:B------:R-:W-:Y:S01]  /*1890*/  FADD.FTZ R151, -R192, R151 ;  /* 0x00000097c0977221 */ /* 0x000fe20000010100 */
        /* <DEDUP_REMOVED lines=16> */
[----:B------:R-:W-:Y:S01]  /*19a0*/  FFMA.FTZ R15, R5, R4, R14 ;  /* 0x00000004050f7223 */ /* 0x000fe2000001000e */
[----:B------:R-:W-:-:S02]  /*19b0*/  FMUL.FTZ R14, R190, R153 ;  /* 0x00000099be0e7220 */ /* 0x000fc40000410000 */
[----:B------:R-:W-:Y:S01]  /*19c0*/  FADD.FTZ R149, R16, R13 ;  /* 0x0000000d10957221 */ /* 0x000fe20000010000 */
[----:B------:R-:W-:Y:S01]  /*19d0*/  FFMA.FTZ R16, R12, R13, R15 ;  /* 0x0000000d0c107223 */ /* 0x000fe2000001000f */
[----:B------:R-:W-:Y:S01]  /*19e0*/  FADD.FTZ R125, R125, R18 ;  /* 0x000000127d7d7221 */ /* 0x000fe20000010000 */
[-C--:B------:R-:W-:Y:S01]  /*19f0*/  FFMA.FTZ R93, R14, R18.reuse, R93 ;  /* 0x000000120e5d7223 */ /* 0x080fe2000001005d */
[----:B------:R-:W-:Y:S01]  /*1a00*/  FMUL.FTZ R15, R61, R18 ;  /* 0x000000123d0f7220 */ /* 0x000fe20000410000 */
[----:B------:R-:W-:Y:S01]  /*1a10*/  SHF.L.U32 R207, R148, 0x10, RZ ;  /* 0x0000001094cf7819 */ /* 0x000fe200000006ff */
[----:B------:R-:W-:Y:S01]  /*1a20*/  FADD.FTZ R18, R149, R6 ;  /* 0x0000000695127221 */ /* 0x000fe20000010000 */
[----:B------:R-:W-:-:S03]  /*1a30*/  FFMA.FTZ R149, R7, R6, R16 ;  /* 0x0000000607957223 */ /* 0x000fc60000010010 */
        /* <DEDUP_REMOVED lines=11> */
.L_x_4118:
[----:B------:R-:W-:Y:S05]  /*1af0*/  BSYNC.RECONVERGENT B1 ;  /* 0x0000000000017941 */ /* 0x000fea0003800200 */
.L_x_4117:
        /* <DEDUP_REMOVED lines=16> */
[C---:B---3--:R-:W-:Y:S02]  /*1c00*/  PRMT R17, R24.reuse, 0x7632, R17 ;  /* 0x0000763218117816 */ /* 0x048fe40000000011 */
[----:B------:R-:W-:Y:S02]  /*1c10*/  SHF.L.U32 R19, R24, 0x10, RZ ;  /* 0x0000001018137819 */ /* 0x000fe400000006ff */
[C---:B------:R-:W-:Y:S02]  /*1c20*/  PRMT R24, R25.reuse, 0x7632, R24 ;  /* 0x0000763219187816 */ /* 0x040fe40000000018 */
[----:B------:R-:W-:Y:S02]  /*1c30*/  SHF.L.U32 R25, R25, 0x10, RZ ;  /* 0x0000001019197819 */ /* 0x000fe400000006ff */
[----:B------:R-:W-:-:S03]  /*1c40*/  SHF.L.U32 R149, R26, 0x10, RZ ;  /* 0x000000101a957819 */ /* 0x000fc600000006ff */
[----:B0-----:R-:W-:Y:S01]  /*1c50*/  FADD.FTZ R29, -R192, R25 ;  /* 0x00000019c01d7221 */ /* 0x001fe20000010100 */
[----:B------:R-:W-:Y:S02]  /*1c60*/  SHF.L.U32 R25, R24, 0x10, RZ ;  /* 0x0000001018197819 */ /* 0x000fe400000006ff */
[----:B------:R-:W-:Y:S02]  /*1c70*/  PRMT R32, R26, 0x7632, R32 ;  /* 0x000076321a207816 */ /* 0x000fe40000000020 */
[C---:B------:R-:W-:Y:S01]  /*1c80*/  PRMT R26, R27.reuse, 0x7632, R26 ;  /* 0x000076321b1a7816 */ /* 0x040fe2000000001a */
[C---:B------:R-:W-:Y:S01]  /*1c90*/  FADD.FTZ R151, -R192.reuse, R149 ;  /* 0x00000095c0977221 */ /* 0x040fe20000010100 */
[----:B------:R-:W-:Y:S01]  /*1ca0*/  SHF.L.U32 R27, R27, 0x10, RZ ;  /* 0x000000101b1b7819 */ /* 0x000fe200000006ff */
[C---:B------:R-:W-:Y:S01]  /*1cb0*/  FADD.FTZ R149, -R192.reuse, R25 ;  /* 0x00000019c0957221 */ /* 0x040fe20000010100 */
[----:B------:R-:W-:Y:S01]  /*1cc0*/  SHF.L.U32 R17, R17, 0x10, RZ ;  /* 0x0000001011117819 */ /* 0x000fe200000006ff */
[----:B------:R-:W-:Y:S01]  /*1cd0*/  FADD.FTZ R19, -R192, R19 ;  /* 0x00000013c0137221 */ /* 0x000fe20000010100 */
[----:B----4-:R-:W-:-:S02]  /*1ce0*/  PRMT R24, R20, 0x7632, R24 ;  /* 0x0000763214187816 */ /* 0x010fc40000000018 */
[----:B------:R-:W-:Y:S01]  /*1cf0*/  SHF.L.U32 R25, R20, 0x10, RZ ;  /* 0x0000001014197819 */ /* 0x000fe200000006ff */
[----:B------:R-:W-:Y:S01]  /*1d00*/  FADD.FTZ R205, -R192, R27 ;  /* 0x0000001bc0cd7221 */ /* 0x000fe20000010100 */
[----:B------:R-:W-:Y:S01]  /*1d10*/  SHF.L.U32 R153, R26, 0x10, RZ ;  /* 0x000000101a997819 */ /* 0x000fe200000006ff */
[----:B------:R-:W-:Y:S01]  /*1d20*/  FADD.FTZ R27, -R192, R17 ;  /* 0x00000011c01b7221 */ /* 0x000fe20000010100 */
[----:B------:R-:W-:Y:S02]  /*1d30*/  SHF.L.U32 R31, R32, 0x10, RZ ;  /* 0x00000010201f7819 */ /* 0x000fe400000006ff */
[C---:B------:R-:W-:Y:S01]  /*1d40*/  PRMT R26, R21.reuse, 0x7632, R26 ;  /* 0x00007632151a7816 */ /* 0x040fe2000000001a */
[----:B-----5:R-:W-:Y:S01]  /*1d50*/  FMUL.FTZ R17, R190, R19 ;  /* 0x00000013be117220 */ /* 0x020fe20000410000 */
[----:B------:R-:W-:Y:S01]  /*1d60*/  PRMT R30, R22, 0x7632, R30 ;  /* 0x00007632161e7816 */ /* 0x000fe2000000001e */
[----:B------:R-:W-:Y:S01]  /*1d70*/  FMUL.FTZ R20, R64, R25 ;  /* 0x0000001940147220 */ /* 0x000fe20000410000 */
[----:B------:R-:W-:Y:S01]  /*1d80*/  SHF.L.U32 R28, R24, 0x10, RZ ;  /* 0x00000010181c7819 */ /* 0x000fe200000006ff */
[----:B------:R-:W-:Y:S01]  /*1d90*/  FADD.FTZ R155, -R192, R31 ;  /* 0x0000001fc09b7221 */ /* 0x000fe20000010100 */
[----:B------:R-:W-:Y:S01]  /*1da0*/  SHF.L.U32 R32, R26, 0x10, RZ ;  /* 0x000000101a207819 */ /* 0x000fe200000006ff */
[----:B------:R-:W-:Y:S01]  /*1db0*/  FMUL.FTZ R26, R190, R27 ;  /* 0x0000001bbe1a7220 */ /* 0x000fe20000410000 */
[----:B------:R-:W-:Y:S01]  /*1dc0*/  SHF.L.U32 R31, R21, 0x10, RZ ;  /* 0x00000010151f7819 */ /* 0x000fe200000006ff */
[----:B------:R-:W-:Y:S01]  /*1dd0*/  FADD.FTZ R128, R128, R25 ;  /* 0x0000001980807221 */ /* 0x000fe20000010000 */
[----:B------:R-:W-:Y:S01]  /*1de0*/  FFMA.FTZ R96, R17, R25, R96 ;  /* 0x0000001911607223 */ /* 0x000fe20000010060 */
[----:B------:R-:W-:Y:S01]  /*1df0*/  SHF.L.U32 R34, R30, 0x10, RZ ;  /* 0x000000101e227819 */ /* 0x000fe200000006ff */
[----:B------:R-:W-:Y:S01]  /*1e00*/  FADD.FTZ R30, R195, R20 ;  /* 0x00000014c31e7221 */ /* 0x000fe20000010000 */
[----:B------:R-:W-:Y:S01]  /*1e10*/  FMUL.FTZ R25, R65, R28 ;  /* 0x0000001c41197220 */ /* 0x000fe20000410000 */
[----:B------:R-:W-:Y:S01]  /*1e20*/  FFMA.FTZ R27, R17, R20, R194 ;  /* 0x00000014111b7223 */ /* 0x000fe200000100c2 */
[----:B------:R-:W-:Y:S01]  /*1e30*/  FADD.FTZ R209, -R192, R153 ;  /* 0x00000099c0d17221 */ /* 0x000fe20000010100 */
[----:B------:R-:W-:Y:S01]  /*1e40*/  FADD.FTZ R129, R129, R28 ;  /* 0x0000001c81817221 */ /* 0x000fe20000010000 */
[----:B------:R-:W-:Y:S01]  /*1e50*/  FFMA.FTZ R97, R26, R28, R97 ;  /* 0x0000001c1a617223 */ /* 0x000fe20000010061 */
[----:B------:R-:W-:Y:S01]  /*1e60*/  SHF.L.U32 R153, R22, 0x10, RZ ;  /* 0x0000001016997819 */ /* 0x000fe200000006ff */
[C---:B------:R-:W-:Y:S01]  /*1e70*/  FMUL.FTZ R19, R190.reuse, R29 ;  /* 0x0000001dbe137220 */ /* 0x040fe20000410000 */
        /* <DEDUP_REMOVED lines=19> */
[----:B------:R-:W-:Y:S01]  /*1fb0*/  PRMT R148, R23, 0x7632, R148 ;  /* 0x0000763217947816 */ /* 0x000fe20000000094 */
[----:B------:R-:W-:Y:S01]  /*1fc0*/  FADD.FTZ R34, R31, R24 ;  /* 0x000000181f227221 */ /* 0x000fe20000010000 */
[----:B------:R-:W-:Y:S01]  /*1fd0*/  SHF.L.U32 R207, R23, 0x10, RZ ;  /* 0x0000001017cf7819 */ /* 0x000fe200000006ff */
        /* <DEDUP_REMOVED lines=18> */
.L_x_4120:
[----:B------:R-:W-:Y:S05]  /*2100*/  BSYNC.RECONVERGENT B1 ;  /* 0x0000000000017941 */ /* 0x000fea0003800200 */
.L_x_4119:
[----:B------:R-:W-:Y:S01]  /*2110*/  UMOV UR4, 0xffffffff ;  /* 0xffffffff00047882 */ /* 0x000fe20000000000 */
[----:B------:R-:W-:Y:S01]  /*2120*/  ISETP.NE.U32.AND P1, PT, RZ, UR10, PT ;  /* 0x0000000aff007c0c */ /* 0x000fe2000bf25070 */
[----:B------:R-:W-:Y:S01]  /*2130*/  HFMA2 R192, -RZ, RZ, 1.875, 0 ;  /* 0x3f800000ffc07431 */ /* 0x000fe200000001ff */
[----:B-----5:R-:W-:Y:S02]  /*2140*/  @P0 SHF.L.U32 R192, R193, 0x10, RZ ;  /* 0x00000010c1c00819 */ /* 0x020fe400000006ff */
[----:B------:R-:W-:Y:S02]  /*2150*/  ISETP.NE.AND.EX P1, PT, RZ, UR11, PT, P1 ;  /* 0x0000000bff007c0c */ /* 0x000fe4000bf25310 */
[----:B------:R-:W-:Y:S02]  /*2160*/  PRMT R211, R143, 0x7632, R211 ;  /* 0x000076328fd37816 */ /* 0x000fe400000000d3 */
[----:B------:R-:W-:Y:S02]  /*2170*/  PRMT R212, R142, 0x7632, R212 ;  /* 0x000076328ed47816 */ /* 0x000fe400000000d4 */
[----:B------:R-:W-:-:S02]  /*2180*/  PRMT R213, R141, 0x7632, R213 ;  /* 0x000076328dd57816 */ /* 0x000fc400000000d5 */
[C---:B------:R-:W-:Y:S02]  /*2190*/  PRMT R154, R140.reuse, 0x7632, R154 ;  /* 0x000076328c9a7816 */ /* 0x040fe4000000009a */
        /* <DEDUP_REMOVED lines=24> */
.L_x_4163:
        /* <DEDUP_REMOVED lines=79> */
.L_x_4126:
[----:B------:R-:W-:Y:S05]  /*2810*/  BSYNC.RECONVERGENT B2 ;  /* 0x0000000000027941 */ /* 0x000fea0003800200 */
.L_x_4125:
[----:B------:R-:W-:Y:S04]  /*2820*/  BSSY.RECONVERGENT B2, `(.L_x_4127) ;  /* 0x0000043000027945 */ /* 0x000fe80003800200 */
[----:B------:R-:W-:Y:S05]  /*2830*/  @!P4 BRA `(.L_x_4128) ;  /* 0x000000040004c947 */ /* 0x000fea0003800000 */
[-CC-:B0-----:R-:W-:Y:S01]  /*2840*/  FFMA.FTZ R150, R161, R194.reuse, R193.reuse ;  /* 0x000000c2a1967223 */ /* 0x181fe200000100c1 */
        /* <DEDUP_REMOVED lines=64> */
.L_x_4128:
[----:B------:R-:W-:Y:S05]  /*2c50*/  BSYNC.RECONVERGENT B2 ;  /* 0x0000000000027941 */ /* 0x000fea0003800200 */
.L_x_4127:
        /* <DEDUP_REMOVED lines=67> */
.L_x_4130:
[----:B------:R-:W-:Y:S05]  /*3090*/  BSYNC.RECONVERGENT B2 ;  /* 0x0000000000027941 */ /* 0x000fea0003800200 */
.L_x_4129:
        /* <DEDUP_REMOVED lines=66> */
.L_x_4124:
        /* <DEDUP_REMOVED lines=75> */
.L_x_4133:
[----:B------:R-:W-:Y:S05]  /*3970*/  BSYNC.RECONVERGENT B2 ;  /* 0x0000000000027941 */ /* 0x000fea0003800200 */
.L_x_4132:
        /* <DEDUP_REMOVED lines=74> */
.L_x_4135:
[----:B------:R-:W-:Y:S05]  /*3e20*/  BSYNC.RECONVERGENT B2 ;  /* 0x0000000000027941 */ /* 0x000fea0003800200 */
.L_x_4134:
        /* <DEDUP_REMOVED lines=74> */
.L_x_4137:
[----:B------:R-:W-:Y:S05]  /*42d0*/  BSYNC.RECONVERGENT B2 ;  /* 0x0000000000027941 */ /* 0x000fea0003800200 */
.L_x_4136:
        /* <DEDUP_REMOVED lines=73> */
.L_x_4123:
        /* <DEDUP_REMOVED lines=83> */
.L_x_4140:
[----:B------:R-:W-:Y:S05]  /*4ca0*/  BSYNC.RECONVERGENT B2 ;  /* 0x0000000000027941 */ /* 0x000fea0003800200 */
.L_x_4139:
[----:B------:R-:W-:Y:S04]  /*4cb0*/  BSSY.RECONVERGENT B2, `(.L_x_4141) ;  /* 0x000004f000027945 */ /* 0x000fe80003800200 */
[----:B------:R-:W-:Y:S05]  /*4cc0*/  @!P4 BRA `(.L_x_4142) ;  /* 0x000000040034c947 */ /* 0x000fea0003800000 */
[-CC-:B0-----:R-:W-:Y:S01]  /*4cd0*/  FFMA.FTZ R151, R160, R194.reuse, R193.reuse ;  /* 0x000000c2a0977223 */ /* 0x181fe200000100c1 */
        /* <DEDUP_REMOVED lines=76> */
.L_x_4142:
[----:B------:R-:W-:Y:S05]  /*51a0*/  BSYNC.RECONVERGENT B2 ;  /* 0x0000000000027941 */ /* 0x000fea0003800200 */
.L_x_4141:
[----:B------:R-:W-:Y:S04]  /*51b0*/  BSSY.RECONVERGENT B2, `(.L_x_4143) ;  /* 0x000004b000027945 */ /* 0x000fe80003800200 */
[----:B------:R-:W-:Y:S05]  /*51c0*/  @!P3 BRA `(.L_x_4144) ;  /* 0x000000040024b947 */ /* 0x000fea0003800000 */
[-CC-:B------:R-:W-:Y:S01]  /*51d0*/  FFMA.FTZ R205, R7, R194.reuse, R193.reuse ;  /* 0x000000c207cd7223 */ /* 0x180fe200000100c1 */
[----:B------:R-:W-:Y:S01]  /*51e0*/  SHF.L.U32 R155, R211, 0x10, RZ ;  /* 0x00000010d39b7819 */ /* 0x000fe200000006ff */
[-CC-:B------:R-:W-:Y:S01]  /*51f0*/  FFMA.FTZ R207, R9, R194.reuse, R193.reuse ;  /* 0x000000c209cf7223 */ /* 0x180fe200000100c1 */
[----:B01----:R-:W-:Y:S01]  /*5200*/  SHF.L.U32 R149, R142, 0x10, RZ ;  /* 0x000000108e957819 */ /* 0x003fe200000006ff */
[----:B------:R-:W-:Y:S01]  /*5210*/  FFMA.FTZ R211, R18, R194, R193 ;  /* 0x000000c212d37223 */ /* 0x000fe200000100c1 */
[----:B------:R-:W-:Y:S01]  /*5220*/  FADD.FTZ R148, R6, -R205 ;  /* 0x800000cd06947221 */ /* 0x000fe20000010000 */
[----:B------:R-:W-:Y:S01]  /*5230*/  SHF.L.U32 R153, R143, 0x10, RZ ;  /* 0x000000108f997819 */ /* 0x000fe200000006ff */
[----:B------:R-:W-:Y:S01]  /*5240*/  FADD.FTZ R207, R8, -R207 ;  /* 0x800000cf08cf7221 */ /* 0x000fe20000010000 */
[----:B------:R-:W-:Y:S01]  /*5250*/  FADD.FTZ R152, R16, -R211 ;  /* 0x800000d310987221 */ /* 0x000fe20000010000 */
[----:B------:R-:W-:Y:S01]  /*5260*/  FFMA.FTZ R205, R190, R148, R149 ;  /* 0x00000094becd7223 */ /* 0x000fe20000010095 */
[-CC-:B------:R-:W-:Y:S01]  /*5270*/  FFMA.FTZ R150, R14, R194.reuse, R193.reuse ;  /* 0x000000c20e967223 */ /* 0x180fe200000100c1 */
[-CC-:B------:R-:W-:Y:S01]  /*5280*/  FFMA.FTZ R148, R12, R194.reuse, R193.reuse ;  /* 0x000000c20c947223 */ /* 0x180fe200000100c1 */
[----:B------:R-:W-:Y:S01]  /*5290*/  FFMA.FTZ R217, R5, R194, R193 ;  /* 0x000000c205d97223 */ /* 0x000fe200000100c1 */
[----:B------:R-:W-:Y:S01]  /*52a0*/  SHF.L.U32 R151, R212, 0x10, RZ ;  /* 0x00000010d4977819 */ /* 0x000fe200000006ff */
[C---:B------:R-:W-:Y:S01]  /*52b0*/  FFMA.FTZ R211, R190.reuse, R207, R153 ;  /* 0x000000cfbed37223 */ /* 0x040fe20000010099 */
[----:B------:R-:W-:Y:S01]  /*52c0*/  FFMA.FTZ R215, R190, R152, R155 ;  /* 0x00000098bed77223 */ /* 0x000fe2000001009b */
[----:B------:R-:W-:Y:S01]  /*52d0*/  FADD.FTZ R150, R15, -R150 ;  /* 0x800000960f967221 */ /* 0x000fe20000010000 */
[----:B------:R-:W-:Y:S01]  /*52e0*/  SHF.L.U32 R213, R213, 0x10, RZ ;  /* 0x00000010d5d57819 */ /* 0x000fe200000006ff */
[----:B------:R-:W-:Y:S01]  /*52f0*/  FFMA.FTZ R155, R3, R194, R193 ;  /* 0x000000c2039b7223 */ /* 0x000fe200000100c1 */
[----:B------:R-:W-:Y:S01]  /*5300*/  SHF.L.U32 R153, R141, 0x10, RZ ;  /* 0x000000108d997819 */ /* 0x000fe200000006ff */
[----:B------:R-:W-:Y:S01]  /*5310*/  FADD.FTZ R152, R13, -R148 ;  /* 0x800000940d987221 */ /* 0x000fe20000010000 */
[----:B------:R-:W-:Y:S01]  /*5320*/  FADD.FTZ R217, R4, -R217 ;  /* 0x800000d904d97221 */ /* 0x000fe20000010000 */
[----:B------:R-:W-:Y:S01]  /*5330*/  FFMA.FTZ R207, R190, R150, R151 ;  /* 0x00000096becf7223 */ /* 0x000fe20000010097 */
[----:B------:R-:W-:Y:S01]  /*5340*/  FADD.FTZ R148, R2, -R155 ;  /* 0x8000009b02947221 */ /* 0x000fe20000010000 */
[----:B------:R-:W-:Y:S01]  /*5350*/  FFMA.FTZ R150, R10, R194, R193 ;  /* 0x000000c20a967223 */ /* 0x000fe200000100c1 */
[C---:B------:R-:W-:Y:S01]  /*5360*/  FFMA.FTZ R155, R190.reuse, R217, R153 ;  /* 0x000000d9be9b7223 */ /* 0x040fe20000010099 */
[----:B------:R-:W-:Y:S01]  /*5370*/  FFMA.FTZ R213, R190, R152, R213 ;  /* 0x00000098bed57223 */ /* 0x000fe200000100d5 */
[----:B------:R-:W-:Y:S01]  /*5380*/  SHF.L.U32 R151, R154, 0x10, RZ ;  /* 0x000000109a977819 */ /* 0x000fe200000006ff */
[----:B------:R-:W0:Y:S01]  /*5390*/  LDC.64 R152, c[0x0][0x468] ;  /* 0x00011a00ff987b82 */ /* 0x000e220000000a00 */
[----:B------:R-:W-:Y:S01]  /*53a0*/  SHF.L.U32 R149, R140, 0x10, RZ ;  /* 0x000000108c957819 */ /* 0x000fe200000006ff */
        /* <DEDUP_REMOVED lines=43> */
.L_x_4144:
[----:B------:R-:W-:Y:S05]  /*5660*/  BSYNC.RECONVERGENT B2 ;  /* 0x0000000000027941 */ /* 0x000fea0003800200 */
.L_x_4143:
[----:B------:R-:W-:Y:S05]  /*5670*/  @!P2 BRA `(.L_x_4131) ;  /* 0x000000180068a947 */ /* 0x000fea0003800000 */
[-CC-:B012---:R-:W-:Y:S01]  /*5680*/  FFMA.FTZ R149, R21, R194.reuse, R193.reuse ;  /* 0x000000c215957223 */ /* 0x187fe200000100c1 */
[-CC-:B------:R-:W-:Y:S01]  /*5690*/  FFMA.FTZ R148, R30, R194.reuse, R193.reuse ;  /* 0x000000c21e947223 */ /* 0x180fe200000100c1 */
[-CC-:B------:R-:W-:Y:S01]  /*56a0*/  FFMA.FTZ R150, R34, R194.reuse, R193.reuse ;  /* 0x000000c222967223 */ /* 0x180fe200000100c1 */
[-C--:B------:R-:W-:Y:S01]  /*56b0*/  FFMA.FTZ R205, R23, R194.reuse, R193 ;  /* 0x000000c217cd7223 */ /* 0x080fe200000100c1 */
[----:B------:R-:W-:Y:S01]  /*56c0*/  FADD.FTZ R152, R24, -R149 ;  /* 0x8000009518987221 */ /* 0x000fe20000010000 */
[----:B------:R-:W-:Y:S01]  /*56d0*/  FADD.FTZ R154, R29, -R148 ;  /* 0x800000941d9a7221 */ /* 0x000fe20000010000 */
[----:B------:R-:W-:Y:S01]  /*56e0*/  SHF.L.U32 R195, R195, 0x10, RZ ;  /* 0x00000010c3c37819 */ /* 0x000fe200000006ff */
[----:B------:R-:W0:Y:S01]  /*56f0*/  LDC.64 R148, c[0x0][0x468] ;  /* 0x00011a00ff947b82 */ /* 0x000e220000000a00 */
[----:B------:R-:W-:Y:S01]  /*5700*/  SHF.L.U32 R155, R147, 0x10, RZ ;  /* 0x00000010939b7819 */ /* 0x000fe200000006ff */
[----:B------:R-:W-:Y:S01]  /*5710*/  FADD.FTZ R207, R31, -R150 ;  /* 0x800000961fcf7221 */ /* 0x000fe20000010000 */
[----:B------:R-:W-:Y:S01]  /*5720*/  SHF.L.U32 R151, R146, 0x10, RZ ;  /* 0x0000001092977819 */ /* 0x000fe200000006ff */
[----:B------:R-:W-:Y:S01]  /*5730*/  FADD.FTZ R205, R32, -R205 ;  /* 0x800000cd20cd7221 */ /* 0x000fe20000010000 */
[----:B------:R-:W-:Y:S01]  /*5740*/  SHF.L.U32 R153, R208, 0x10, RZ ;  /* 0x00000010d0997819 */ /* 0x000fe200000006ff */
[-CC-:B------:R-:W-:Y:S01]  /*5750*/  FFMA.FTZ R150, R28, R194.reuse, R193.reuse ;  /* 0x000000c21c967223 */ /* 0x180fe200000100c1 */
[-CC-:B------:R-:W-:Y:S01]  /*5760*/  FFMA.FTZ R213, R19, R194.reuse, R193.reuse ;  /* 0x000000c213d57223 */ /* 0x180fe200000100c1 */
[-CC-:B------:R-:W-:Y:S01]  /*5770*/  FFMA.FTZ R211, R17, R194.reuse, R193.reuse ;  /* 0x000000c211d37223 */ /* 0x180fe200000100c1 */
[----:B------:R-:W-:Y:S01]  /*5780*/  FFMA.FTZ R194, R26, R194, R193 ;  /* 0x000000c21ac27223 */ /* 0x000fe200000100c1 */
[C---:B------:R-:W-:Y:S01]  /*5790*/  FFMA.FTZ R207, R190.reuse, R207, R195 ;  /* 0x000000cfbecf7223 */ /* 0x040fe200000100c3 */
        /* <DEDUP_REMOVED lines=55> */
.L_x_4138:
        /* <DEDUP_REMOVED lines=86> */
.L_x_4146:
[----:B------:R-:W-:Y:S05]  /*6070*/  BSYNC.RECONVERGENT B2 ;  /* 0x0000000000027941 */ /* 0x000fea0003800200 */
.L_x_4145:
        /* <DEDUP_REMOVED lines=86> */
.L_x_4148:
[----:B------:R-:W-:Y:S05]  /*65e0*/  BSYNC.RECONVERGENT B2 ;  /* 0x0000000000027941 */ /* 0x000fea0003800200 */
.L_x_4147:
[----:B------:R-:W-:Y:S04]  /*65f0*/  BSSY.RECONVERGENT B2, `(.L_x_4149) ;  /* 0x0000052000027945 */ /* 0x000fe80003800200 */
[----:B------:R-:W-:Y:S05]  /*6600*/  @!P3 BRA `(.L_x_4150) ;  /* 0x000000040040b947 */ /* 0x000fea0003800000 */
[-CC-:B0-2---:R-:W-:Y:S01]  /*6610*/  FFMA.FTZ R151, R3, R194.reuse, R193.reuse ;  /* 0x000000c203977223 */ /* 0x185fe200000100c1 */
[-CC-:B------:R-:W-:Y:S01]  /*6620*/  FFMA.FTZ R148, R10, R194.reuse, R193.reuse ;  /* 0x000000c20a947223 */ /* 0x180fe200000100c1 */
[-C--:B------:R-:W-:Y:S01]  /*6630*/  FFMA.FTZ R154, R12, R194.reuse, R193 ;  /* 0x000000c20c9a7223 */ /* 0x080fe200000100c1 */
[----:B------:R-:W-:Y:S01]  /*6640*/  SHF.L.U32 R153, R140, 0x10, RZ ;  /* 0x000000108c997819 */ /* 0x000fe200000006ff */
[----:B------:R-:W-:Y:S01]  /*6650*/  FADD.FTZ R151, R2, -R151 ;  /* 0x8000009702977221 */ /* 0x000fe20000010000 */
[----:B------:R-:W-:Y:S01]  /*6660*/  SHF.L.U32 R149, R214, 0x10, RZ ;  /* 0x00000010d6957819 */ /* 0x000fe200000006ff */
[----:B------:R-:W-:Y:S01]  /*6670*/  FFMA.FTZ R155, R5, R194, R193 ;  /* 0x000000c2059b7223 */ /* 0x000fe200000100c1 */
[----:B------:R-:W-:Y:S01]  /*6680*/  SHF.L.U32 R204, R213, 0x10, RZ ;  /* 0x00000010d5cc7819 */ /* 0x000fe200000006ff */
[----:B------:R-:W-:Y:S01]  /*6690*/  FADD.FTZ R150, R11, -R148 ;  /* 0x800000940b967221 */ /* 0x000fe20000010000 */
[----:B------:R-:W-:Y:S01]  /*66a0*/  FADD.FTZ R205, R13, -R154 ;  /* 0x8000009a0dcd7221 */ /* 0x000fe20000010000 */
[----:B------:R-:W-:Y:S01]  /*66b0*/  SHF.L.U32 R152, R141, 0x10, RZ ;  /* 0x000000108d987819 */ /* 0x000fe200000006ff */
[----:B------:R-:W-:Y:S01]  /*66c0*/  FFMA.FTZ R148, R190, R151, R153 ;  /* 0x00000097be947223 */ /* 0x000fe20000010099 */
[----:B------:R-:W-:Y:S01]  /*66d0*/  FADD.FTZ R155, R4, -R155 ;  /* 0x8000009b049b7221 */ /* 0x000fe20000010000 */
[C---:B------:R-:W-:Y:S01]  /*66e0*/  FFMA.FTZ R153, R190.reuse, R150, R149 ;  /* 0x00000096be997223 */ /* 0x040fe20000010095 */
[----:B------:R-:W-:Y:S01]  /*66f0*/  FFMA.FTZ R150, R190, R205, R204 ;  /* 0x000000cdbe967223 */ /* 0x000fe200000100cc */
[----:B------:R-:W-:Y:S01]  /*6700*/  SHF.L.U32 R204, R211, 0x10, RZ ;  /* 0x00000010d3cc7819 */ /* 0x000fe200000006ff */
[-CC-:B------:R-:W-:Y:S01]  /*6710*/  FFMA.FTZ R151, R7, R194.reuse, R193.reuse ;  /* 0x000000c207977223 */ /* 0x180fe200000100c1 */
[-CC-:B------:R-:W-:Y:S01]  /*6720*/  FFMA.FTZ R207, R9, R194.reuse, R193.reuse ;  /* 0x000000c209cf7223 */ /* 0x180fe200000100c1 */
[-C--:B------:R-:W-:Y:S01]  /*6730*/  FFMA.FTZ R211, R18, R194.reuse, R193 ;  /* 0x000000c212d37223 */ /* 0x080fe200000100c1 */
[----:B------:R-:W-:Y:S01]  /*6740*/  FFMA.FTZ R149, R190, R155, R152 ;  /* 0x0000009bbe957223 */ /* 0x000fe20000010098 */
[----:B------:R-:W-:Y:S01]  /*6750*/  SHF.L.U32 R155, R142, 0x10, RZ ;  /* 0x000000108e9b7819 */ /* 0x000fe200000006ff */
[----:B------:R-:W-:Y:S01]  /*6760*/  FADD.FTZ R151, R6, -R151 ;  /* 0x8000009706977221 */ /* 0x000fe20000010000 */
[----:B------:R-:W-:Y:S01]  /*6770*/  SHF.L.U32 R154, R143, 0x10, RZ ;  /* 0x000000108f9a7819 */ /* 0x000fe200000006ff */
[----:B------:R-:W-:Y:S01]  /*6780*/  FADD.FTZ R207, R8, -R207 ;  /* 0x800000cf08cf7221 */ /* 0x000fe20000010000 */
[----:B------:R-:W-:Y:S01]  /*6790*/  FADD.FTZ R213, R16, -R211 ;  /* 0x800000d310d57221 */ /* 0x000fe20000010000 */
[----:B------:R-:W-:Y:S01]  /*67a0*/  FFMA.FTZ R211, R190, R151, R155 ;  /* 0x00000097bed37223 */ /* 0x000fe2000001009b */
[----:B------:R-:W-:Y:S01]  /*67b0*/  FFMA.FTZ R152, R14, R194, R193 ;  /* 0x000000c20e987223 */ /* 0x000fe200000100c1 */
[C---:B------:R-:W-:Y:S01]  /*67c0*/  FFMA.FTZ R151, R190.reuse, R207, R154 ;  /* 0x000000cfbe977223 */ /* 0x040fe2000001009a */
[----:B------:R-:W-:Y:S01]  /*67d0*/  FFMA.FTZ R204, R190, R213, R204 ;  /* 0x000000d5becc7223 */ /* 0x000fe200000100cc */
[----:B------:R-:W-:Y:S01]  /*67e0*/  ISETP.GE.U32.AND P1, PT, R196, RZ, PT ;  /* 0x000000ffc400720c */ /* 0x000fe20003f26070 */
[----:B------:R-:W-:Y:S01]  /*67f0*/  FADD.FTZ R205, R15, -R152 ;  /* 0x800000980fcd7221 */ /* 0x000fe20000010000 */
[-C--:B------:R-:W-:Y:S01]  /*6800*/  FMUL.FTZ R154, R151, R192.reuse ;  /* 0x000000c0979a7220 */ /* 0x080fe20000410000 */
[----:B------:R-:W-:Y:S01]  /*6810*/  SHF.L.U32 R212, R212, 0x10, RZ ;  /* 0x00000010d4d47819 */ /* 0x000fe200000006ff */
[-C--:B------:R-:W-:Y:S01]  /*6820*/  FMUL.FTZ R152, R211, R192.reuse ;  /* 0x000000c0d3987220 */ /* 0x080fe20000410000 */
[C---:B------:R-:W-:Y:S01]  /*6830*/  F2FP.BF16.F32.PACK_AB R151, R204.reuse, R151 ;  /* 0x00000097cc97723e */ /* 0x040fe200000010ff */
[-C--:B------:R-:W-:Y:S01]  /*6840*/  FMUL.FTZ R204, R204, R192.reuse ;  /* 0x000000c0cccc7220 */ /* 0x080fe20000410000 */
[C---:B------:R-:W-:Y:S01]  /*6850*/  ISETP.GE.U32.AND.EX P1, PT, R197.reuse, 0x1000000, PT, P1 ;  /* 0x01000000c500780c */ /* 0x040fe20003f26110 */
[----:B------:R-:W-:Y:S01]  /*6860*/  FFMA.FTZ R212, R190, R205, R212 ;  /* 0x000000cdbed47223 */ /* 0x000fe200000100d4 */
[----:B------:R-:W0:Y:S01]  /*6870*/  LDC.64 R206, c[0x0][0x478] ;  /* 0x00011e00ffce7b82 */ /* 0x000e220000000a00 */
[----:B------:R-:W-:Y:S01]  /*6880*/  FMUL.FTZ R204, R204, UR13 ;  /* 0x0000000dcccc7c20 */ /* 0x000fe20008410000 */
[----:B------:R-:W-:Y:S01]  /*6890*/  FMUL.FTZ R154, R154, UR13 ;  /* 0x0000000d9a9a7c20 */ /* 0x000fe20008410000 */
[C---:B------:R-:W-:Y:S01]  /*68a0*/  LOP3.LUT P3, RZ, R197.reuse, 0xff0000, RZ, 0xc0, !PT ;  /* 0x00ff0000c5ff7812 */ /* 0x040fe2000786c0ff */
[----:B------:R-:W-:Y:S01]  /*68b0*/  FMUL.FTZ R152, R152, UR13 ;  /* 0x0000000d98987c20 */ /* 0x000fe20008410000 */
[----:B------:R-:W-:Y:S01]  /*68c0*/  LOP3.LUT P4, RZ, R197, 0xff, RZ, 0xc0, !PT ;  /* 0x000000ffc5ff7812 */ /* 0x000fe2000788c0ff */
[----:B------:R-:W-:Y:S01]  /*68d0*/  FMUL.FTZ R155, R150, R192 ;  /* 0x000000c0969b7220 */ /* 0x000fe20000410000 */
[----:B------:R-:W-:-:S02]  /*68e0*/  FSEL R217, R204, RZ, P1 ;  /* 0x000000ffccd97208 */ /* 0x000fc40000800000 */
[----:B------:R-:W1:Y:S01]  /*68f0*/  LDC.64 R204, c[0x0][0x468] ;  /* 0x00011a00ffcc7b82 */ /* 0x000e620000000a00 */
[----:B------:R-:W-:Y:S01]  /*6900*/  FSEL R216, R154, RZ, P3 ;  /* 0x000000ff9ad87208 */ /* 0x000fe20001800000 */
[-C--:B------:R-:W-:Y:S01]  /*6910*/  FMUL.FTZ R154, R149, R192.reuse ;  /* 0x000000c0959a7220 */ /* 0x080fe20000410000 */
[----:B------:R-:W-:Y:S01]  /*6920*/  FSEL R214, R152, RZ, P4 ;  /* 0x000000ff98d67208 */ /* 0x000fe20002000000 */
[-C--:B------:R-:W-:Y:S01]  /*6930*/  FMUL.FTZ R152, R148, R192.reuse ;  /* 0x000000c094987220 */ /* 0x080fe20000410000 */
[----:B------:R-:W-:Y:S01]  /*6940*/  F2FP.BF16.F32.PACK_AB R149, R150, R149 ;  /* 0x000000959695723e */ /* 0x000fe200000010ff */
[----:B------:R-:W-:Y:S01]  /*6950*/  FMUL.FTZ R154, R154, UR13 ;  /* 0x0000000d9a9a7c20 */ /* 0x000fe20008410000 */
[C---:B------:R-:W-:Y:S01]  /*6960*/  F2FP.BF16.F32.PACK_AB R150, R212.reuse, R211 ;  /* 0x000000d3d496723e */ /* 0x040fe200000010ff */
[----:B------:R-:W-:Y:S01]  /*6970*/  FMUL.FTZ R212, R212, R192 ;  /* 0x000000c0d4d47220 */ /* 0x000fe20000410000 */
[C---:B------:R-:W-:Y:S01]  /*6980*/  F2FP.BF16.F32.PACK_AB R148, R153.reuse, R148 ;  /* 0x000000949994723e */ /* 0x040fe200000010ff */
[----:B------:R-:W-:Y:S01]  /*6990*/  FMUL.FTZ R153, R153, R192 ;  /* 0x000000c099997220 */ /* 0x000fe20000410000 */
[----:B------:R-:W-:Y:S01]  /*69a0*/  FMUL.FTZ R152, R152, UR13 ;  /* 0x0000000d98987c20 */ /* 0x000fe20008410000 */
[----:B------:R-:W-:Y:S01]  /*69b0*/  FMUL.FTZ R212, R212, UR13 ;  /* 0x0000000dd4d47c20 */ /* 0x000fe20008410000 */
[----:B------:R-:W-:Y:S01]  /*69c0*/  LOP3.LUT P5, RZ, R197, 0xff00, RZ, 0xc0, !PT ;  /* 0x0000ff00c5ff7812 */ /* 0x000fe200078ac0ff */
[----:B------:R-:W-:Y:S01]  /*69d0*/  FMUL.FTZ R155, R155, UR13 ;  /* 0x0000000d9b9b7c20 */ /* 0x000fe20008410000 */
[C---:B------:R-:W-:Y:S01]  /*69e0*/  LOP3.LUT P1, RZ, R196.reuse, 0xff, RZ, 0xc0, !PT ;  /* 0x000000ffc4ff7812 */ /* 0x040fe2000782c0ff */
[----:B------:R-:W-:Y:S01]  /*69f0*/  FMUL.FTZ R153, R153, UR13 ;  /* 0x0000000d99997c20 */ /* 0x000fe20008410000 */
[C---:B------:R-:W-:Y:S01]  /*6a00*/  LOP3.LUT P6, RZ, R196.reuse, 0xff0000, RZ, 0xc0, !PT ;  /* 0x00ff0000c4ff7812 */ /* 0x040fe200078cc0ff */
[----:B0-----:R-:W-:Y:S01]  /*6a10*/  IMAD.WIDE.U32 R206, R191, 0x10, R206 ;  /* 0x00000010bfce7825 */ /* 0x001fe200078e00ce */
[----:B------:R-:W-:-:S02]  /*6a20*/  LOP3.LUT P3, RZ, R196, 0xff000000, RZ, 0xc0, !PT ;  /* 0xff000000c4ff7812 */ /* 0x000fc4000786c0ff */
[----:B------:R-:W-:Y:S02]  /*6a30*/  LOP3.LUT P4, RZ, R196, 0xff00, RZ, 0xc0, !PT ;  /* 0x0000ff00c4ff7812 */ /* 0x000fe4000788c0ff */
[----:B------:R-:W-:Y:S01]  /*6a40*/  FSEL R215, R212, RZ, P5 ;  /* 0x000000ffd4d77208 */ /* 0x000fe20002800000 */
        /* <DEDUP_REMOVED lines=12> */
.L_x_4150:
[----:B------:R-:W-:Y:S05]  /*6b10*/  BSYNC.RECONVERGENT B2 ;  /* 0x0000000000027941 */ /* 0x000fea0003800200 */
.L_x_4149:
[----:B------:R-:W-:Y:S05]  /*6b20*/  @!P2 BRA `(.L_x_4131) ;  /* 0x00000004003ca947 */ /* 0x000fea0003800000 */
[-CC-:B------:R-:W-:Y:S01]  /*6b30*/  FFMA.FTZ R212, R34, R194.reuse, R193.reuse ;  /* 0x000000c222d47223 */ /* 0x180fe200000100c1 */
[-CC-:B012---:R-:W-:Y:S01]  /*6b40*/  FFMA.FTZ R151, R17, R194.reuse, R193.reuse ;  /* 0x000000c211977223 */ /* 0x187fe200000100c1 */
        /* <DEDUP_REMOVED lines=77> */
.L_x_4131:
[----:B------:R-:W-:Y:S05]  /*7020*/  BSYNC.RECONVERGENT B1 ;  /* 0x0000000000017941 */ /* 0x000fea0003800200 */
.L_x_4122:
[----:B01234-:R-:W0:Y:S02]  /*7030*/  LDC.64 R148, c[0x0][0x380] ;  /* 0x0000e000ff947b82 */ /* 0x01fe240000000a00 */
[----:B0-----:R-:W-:-:S04]  /*7040*/  LEA R156, R148, R156, 0x2 ;  /* 0x0000009c949c7211 */ /* 0x001fc800078e10ff */
[----:B------:R-:W-:-:S13]  /*7050*/  ISETP.GE.AND P1, PT, R156, R149, PT ;  /* 0x000000959c00720c */ /* 0x000fda0003f26270 */
[----:B------:R-:W-:Y:S05]  /*7060*/  @!P1 BRA `(.L_x_4151) ;  /* 0xffffff9400b09947 */ /* 0x000fea000383ffff */
.L_x_4112:
[----:B------:R-:W-:Y:S05]  /*7070*/  BSYNC B0 ;  /* 0x0000000000007941 */ /* 0x000fea0003800000 */
.L_x_4111:
        /* <DEDUP_REMOVED lines=17> */
[----:B------:R-:W-:Y:S01]  /*7190*/  IADD3.X R44, PT, PT, RZ, RZ, RZ, P0, !PT ;  /* 0x000000ffff2c7210 */ /* 0x000fe200007fe4ff */
        /* <DEDUP_REMOVED lines=48> */
[----:B------:R-:W-:Y:S01]  /*74a0*/  LDS R28, [R0+0x3000] ;  /* 0x00300000001c7984 */ /* 0x000fe20000000800 */
[----:B----4-:R-:W-:-:S03]  /*74b0*/  FADD.FTZ R12, RZ, R12 ;  /* 0x0000000cff0c7221 */ /* 0x010fc60000010000 */
[----:B------:R-:W3:Y:S01]  /*74c0*/  LDS R29, [R0+0x3200] ;  /* 0x00320000001d7984 */ /* 0x000ee20000000800 */
[----:B--2---:R-:W-:-:S03]  /*74d0*/  FADD.FTZ R12, R12, R19 ;  /* 0x000000130c0c7221 */ /* 0x004fc60000010000 */
[----:B------:R-:W2:Y:S01]  /*74e0*/  LDS R30, [R0+0x3400] ;  /* 0x00340000001e7984 */ /* 0x000ea20000000800 */
        /* <DEDUP_REMOVED lines=14> */
[----:B---3--:R-:W-:Y:S01]  /*75d0*/  FADD.FTZ R29, R6, R29 ;  /* 0x0000001d061d7221 */ /* 0x008fe20000010000 */
[----:B--2---:R-:W-:Y:S01]  /*75e0*/  FADD.FTZ R7, R7, R30 ;  /* 0x0000001e07077221 */ /* 0x004fe20000010000 */
        /* <DEDUP_REMOVED lines=14> */
[----:B0-----:R-:W-:-:S02]  /*76d0*/  SHF.L.U32 R2, R49, 0x2, RZ ;  /* 0x0000000231027819 */ /* 0x001fc400000006ff */
[----:B------:R-:W-:Y:S02]  /*76e0*/  SHF.L.U64.HI R49, R49, 0x2, R44 ;  /* 0x0000000231317819 */ /* 0x000fe4000001022c */
[----:B------:R-:W-:-:S04]  /*76f0*/  IADD3 R44, P0, PT, R2, UR18, RZ ;  /* 0x00000012022c7c10 */ /* 0x000fc8000ff1e0ff */
[----:B------:R-:W-:Y:S02]  /*7700*/  IADD3.X R51, PT, PT, R49, UR19, RZ, P0, !PT ;  /* 0x0000001331337c10 */ /* 0x000fe400087fe4ff */
[----:B------:R-:W-:Y:S01]  /*7710*/  ISETP.GE.U32.AND P0, PT, R42, 0x100, PT ;  /* 0x000001002a00780c */ /* 0x000fe20003f06070 */
[----:B------:R-:W0:Y:S04]  /*7720*/  LDS R5, [R0] ;  /* 0x0000000000057984 */ /* 0x000e280000000800 */
[----:B------:R-:W1:Y:S04]  /*7730*/  LDS R36, [R0+0x1000] ;  /* 0x0010000000247984 */ /* 0x000e680000000800 */
[----:B------:R-:W2:Y:S04]  /*7740*/  LDS R38, [R0+0x2000] ;  /* 0x0020000000267984 */ /* 0x000ea80000000800 */
[----:B------:R-:W3:Y:S04]  /*7750*/  LDS R40, [R0+0x3000] ;  /* 0x0030000000287984 */ /* 0x000ee80000000800 */
[----:B------:R-:W4:Y:S04]  /*7760*/  LDS R20, [R0+0x200] ;  /* 0x0002000000147984 */ /* 0x000f280000000800 */
[----:B------:R-:W-:Y:S04]  /*7770*/  LDS R41, [R0+0x2200] ;  /* 0x0022000000297984 */ /* 0x000fe80000000800 */
[----:B------:R-:W-:Y:S04]  /*7780*/  LDS R39, [R0+0x1400] ;  /* 0x0014000000277984 */ /* 0x000fe80000000800 */
[----:B------:R-:W4:Y:S04]  /*7790*/  LDS R13, [R0+0x600] ;  /* 0x00060000000d7984 */ /* 0x000f280000000800 */
[----:B------:R-:W-:Y:S04]  /*77a0*/  LDS R45, [R0+0x3200] ;  /* 0x00320000002d7984 */ /* 0x000fe80000000800 */
[----:B------:R-:W-:Y:S01]  /*77b0*/  LDS R43, [R0+0x2400] ;  /* 0x00240000002b7984 */ /* 0x000fe20000000800 */
[----:B0-----:R-:W-:-:S03]  /*77c0*/  FADD.FTZ R5, RZ, R5 ;  /* 0x00000005ff057221 */ /* 0x001fc60000010000 */
[----:B------:R-:W0:Y:S01]  /*77d0*/  LDS R16, [R0+0x1600] ;  /* 0x0016000000107984 */ /* 0x000e220000000800 */
[----:B-1----:R-:W-:Y:S01]  /*77e0*/  FADD.FTZ R5, R5, R36 ;  /* 0x0000002405057221 */ /* 0x002fe20000010000 */
[----:B------:R-:W-:Y:S02]  /*77f0*/  IADD3 R36, P1, PT, R2, UR16, RZ ;  /* 0x0000001002247c10 */ /* 0x000fe4000ff3e0ff */
[----:B------:R-:W-:Y:S01]  /*7800*/  LDS R47, [R0+0x3400] ;  /* 0x00340000002f7984 */ /* 0x000fe20000000800 */
[----:B------:R-:W-:Y:S01]  /*7810*/  @P5 MOV R2, R44 ;  /* 0x0000002c00025202 */ /* 0x000fe20000000f00 */
[----:B--2---:R-:W-:Y:S01]  /*7820*/  FADD.FTZ R5, R5, R38 ;  /* 0x0000002605057221 */ /* 0x004fe20000010000 */
[----:B------:R-:W-:Y:S01]  /*7830*/  IADD3.X R49, PT, PT, R49, UR17, RZ, P1, !PT ;  /* 0x0000001131317c10 */ /* 0x000fe20008ffe4ff */
[----:B------:R-:W1:Y:S01]  /*7840*/  LDS R18, [R0+0x2600] ;  /* 0x0026000000127984 */ /* 0x000e620000000800 */
[----:B------:R-:W-:Y:S01]  /*7850*/  @P5 IADD3 R44, P1, PT, R44, 0x200, RZ ;  /* 0x000002002c2c5810 */ /* 0x000fe20007f3e0ff */
[----:B---3--:R-:W-:Y:S01]  /*7860*/  FADD.FTZ R33, R5, R40 ;  /* 0x0000002805217221 */ /* 0x008fe20000010000 */
[----:B------:R-:W-:Y:S01]  /*7870*/  FADD.FTZ R5, R3, R28 ;  /* 0x0000001c03057221 */ /* 0x000fe20000010000 */
[-C--:B------:R-:W-:Y:S01]  /*7880*/  @P5 MOV R3, R51.reuse ;  /* 0x0000003300035202 */ /* 0x080fe20000000f00 */
[----:B------:R-:W2:Y:S01]  /*7890*/  LDS R28, [R0+0x400] ;  /* 0x00040000001c7984 */ /* 0x000ea20000000800 */
[----:B----4-:R-:W-:Y:S01]  /*78a0*/  FADD.FTZ R20, RZ, R20 ;  /* 0x00000014ff147221 */ /* 0x010fe20000010000 */
[----:B------:R-:W-:-:S02]  /*78b0*/  @P5 IADD3.X R51, PT, PT, RZ, R51, RZ, P1, !PT ;  /* 0x00000033ff335210 */ /* 0x000fc40000ffe4ff */
[----:B------:R3:W-:Y:S01]  /*78c0*/  @P5 STG.E desc[UR6][R2.64], R33 ;  /* 0x0000002102005986 */ /* 0x0007e2000c101906 */
[----:B------:R-:W-:-:S03]  /*78d0*/  ISETP.GE.U32.AND P1, PT, R42, 0x300, PT ;  /* 0x000003002a00780c */ /* 0x000fc60003f26070 */
[----:B------:R-:W4:Y:S04]  /*78e0*/  LDS R33, [R0+0x1200] ;  /* 0x0012000000217984 */ /* 0x000f280000000800 */
[----:B------:R-:W-:Y:S01]  /*78f0*/  LDS R22, [R0+0x3600] ;  /* 0x0036000000167984 */ /* 0x000fe20000000800 */
[----:B------:R-:W-:-:S03]  /*7900*/  FADD.FTZ R13, RZ, R13 ;  /* 0x0000000dff0d7221 */ /* 0x000fc60000010000 */
[----:B------:R-:W4:Y:S01]  /*7910*/  LDS R14, [R0+0x800] ;  /* 0x00080000000e7984 */ /* 0x000f220000000800 */
[----:B---3--:R-:W-:Y:S02]  /*7920*/  @P5 MOV R2, R36 ;  /* 0x0000002400025202 */ /* 0x008fe40000000f00 */
[----:B------:R-:W-:Y:S01]  /*7930*/  @P5 MOV R3, R49 ;  /* 0x0000003100035202 */ /* 0x000fe20000000f00 */
[----:B------:R-:W3:Y:S01]  /*7940*/  LDS R15, [R0+0x1800] ;  /* 0x00180000000f7984 */ /* 0x000ee20000000800 */
[----:B------:R-:W-:-:S03]  /*7950*/  @P5 IADD3 R36, P6, PT, R36, 0x200, RZ ;  /* 0x0000020024245810 */ /* 0x000fc60007fde0ff */
[----:B------:R-:W3:Y:S01]  /*7960*/  LDS R21, [R0+0x2800] ;  /* 0x0028000000157984 */ /* 0x000ee20000000800 */
[----:B------:R-:W-:Y:S01]  /*7970*/  @P5 IADD3.X R49, PT, PT, RZ, R49, RZ, P6, !PT ;  /* 0x00000031ff315210 */ /* 0x000fe200037fe4ff */
[----:B0-----:R-:W-:Y:S01]  /*7980*/  FADD.FTZ R13, R13, R16 ;  /* 0x000000100d0d7221 */ /* 0x001fe20000010000 */
[----:B------:R-:W-:Y:S01]  /*7990*/  @P0 MOV R4, R36 ;  /* 0x0000002400040202 */ /* 0x000fe20000000f00 */
[----:B------:R-:W-:Y:S04]  /*79a0*/  LDS R27, [R0+0x3800] ;  /* 0x00380000001b7984 */ /* 0x000fe80000000800 */
[----:B------:R-:W0:Y:S01]  /*79b0*/  LDS R6, [R0+0xa00] ;  /* 0x000a000000067984 */ /* 0x000e220000000800 */
[----:B-1----:R-:W-:-:S03]  /*79c0*/  FADD.FTZ R13, R13, R18 ;  /* 0x000000120d0d7221 */ /* 0x002fc60000010000 */
[----:B------:R1:W-:Y:S01]  /*79d0*/  @P5 STG.E desc[UR6][R2.64], R5 ;  /* 0x0000000502005986 */ /* 0x0003e2000c101906 */
[----:B------:R-:W-:Y:S01]  /*79e0*/  ISETP.GE.U32.AND P5, PT, R42, 0x380, PT ;  /* 0x000003802a00780c */ /* 0x000fe20003fa6070 */
[----:B--2---:R-:W-:Y:S02]  /*79f0*/  FADD.FTZ R28, RZ, R28 ;  /* 0x0000001cff1c7221 */ /* 0x004fe40000010000 */
[----:B------:R-:W2:Y:S02]  /*7a00*/  LDS R17, [R0+0x1a00] ;  /* 0x001a000000117984 */ /* 0x000ea40000000800 */
[----:B------:R-:W-:Y:S02]  /*7a10*/  FADD.FTZ R28, R28, R39 ;  /* 0x000000271c1c7221 */ /* 0x000fe40000010000 */
[----:B------:R-:W2:Y:S01]  /*7a20*/  LDS R8, [R0+0xc00] ;  /* 0x000c000000087984 */ /* 0x000ea20000000800 */
[----:B----4-:R-:W-:Y:S01]  /*7a30*/  FADD.FTZ R20, R20, R33 ;  /* 0x0000002114147221 */ /* 0x010fe20000010000 */
[----:B-1----:R-:W-:-:S02]  /*7a40*/  @P0 MOV R2, R44 ;  /* 0x0000002c00020202 */ /* 0x002fc40000000f00 */
[----:B------:R-:W1:Y:S01]  /*7a50*/  LDS R23, [R0+0x2a00] ;  /* 0x002a000000177984 */ /* 0x000e620000000800 */
[----:B------:R-:W-:Y:S01]  /*7a60*/  @P0 IADD3 R44, P6, PT, R44, 0x200, RZ ;  /* 0x000002002c2c0810 */ /* 0x000fe20007fde0ff */
[----:B------:R-:W-:Y:S01]  /*7a70*/  FADD.FTZ R20, R20, R41 ;  /* 0x0000002914147221 */ /* 0x000fe20000010000 */
[-C--:B------:R-:W-:Y:S01]  /*7a80*/  @P0 MOV R3, R51.reuse ;  /* 0x0000003300030202 */ /* 0x080fe20000000f00 */
[----:B------:R-:W-:Y:S01]  /*7a90*/  FADD.FTZ R28, R28, R43 ;  /* 0x0000002b1c1c7221 */ /* 0x000fe20000010000 */
[----:B------:R-:W-:Y:S01]  /*7aa0*/  @P0 IADD3.X R51, PT, PT, RZ, R51, RZ, P6, !PT ;  /* 0x00000033ff330210 */ /* 0x000fe200037fe4ff */
[----:B------:R-:W-:Y:S01]  /*7ab0*/  FADD.FTZ R45, R20, R45 ;  /* 0x0000002d142d7221 */ /* 0x000fe20000010000 */
[----:B------:R-:W4:Y:S01]  /*7ac0*/  LDS R19, [R0+0x1c00] ;  /* 0x001c000000137984 */ /* 0x000f220000000800 */
[----:B------:R-:W-:Y:S01]  /*7ad0*/  @P0 MOV R5, R49 ;  /* 0x0000003100050202 */ /* 0x000fe20000000f00 */
[----:B------:R-:W-:Y:S01]  /*7ae0*/  FADD.FTZ R47, R28, R47 ;  /* 0x0000002f1c2f7221 */ /* 0x000fe20000010000 */
[----:B------:R-:W-:Y:S01]  /*7af0*/  @P0 IADD3 R36, P6, PT, R36, 0x200, RZ ;  /* 0x0000020024240810 */ /* 0x000fe20007fde0ff */
[----:B------:R0:W-:Y:S01]  /*7b00*/  @P0 STG.E desc[UR6][R2.64], R45 ;  /* 0x0000002d02000986 */ /* 0x0001e2000c101906 */
[----:B------:R-:W-:-:S02]  /*7b10*/  FADD.FTZ R14, RZ, R14 ;  /* 0x0000000eff0e7221 */ /* 0x000fc40000010000 */
[----:B------:R-:W-:Y:S01]  /*7b20*/  @P0 IADD3.X R49, PT, PT, RZ, R49, RZ, P6, !PT ;  /* 0x00000031ff310210 */ /* 0x000fe200037fe4ff */
[----:B------:R-:W4:Y:S01]  /*7b30*/  LDS R33, [R0+0x3a00] ;  /* 0x003a000000217984 */ /* 0x000f220000000800 */
[----:B---3--:R-:W-:Y:S01]  /*7b40*/  FADD.FTZ R14, R14, R15 ;  /* 0x0000000f0e0e7221 */ /* 0x008fe20000010000 */
[----:B------:R-:W-:Y:S02]  /*7b50*/  ISETP.GE.U32.AND P6, PT, R42, 0x400, PT ;  /* 0x000004002a00780c */ /* 0x000fe40003fc6070 */
[----:B------:R-:W3:Y:S01]  /*7b60*/  LDS R25, [R0+0x2c00] ;  /* 0x002c000000197984 */ /* 0x000ee20000000800 */
[----:B------:R-:W-:Y:S01]  /*7b70*/  FADD.FTZ R14, R14, R21 ;  /* 0x000000150e0e7221 */ /* 0x000fe20000010000 */
[----:B0-----:R-:W-:Y:S01]  /*7b80*/  FADD.FTZ R6, RZ, R6 ;  /* 0x00000006ff067221 */ /* 0x001fe20000010000 */
[----:B------:R-:W-:Y:S01]  /*7b90*/  @P4 MOV R2, R44 ;  /* 0x0000002c00024202 */ /* 0x000fe20000000f00 */
[----:B------:R-:W0:Y:S01]  /*7ba0*/  LDS R10, [R0+0xe00] ;  /* 0x000e0000000a7984 */ /* 0x000e220000000800 */
[----:B------:R-:W-:Y:S01]  /*7bb0*/  @P4 MOV R3, R51 ;  /* 0x0000003300034202 */ /* 0x000fe20000000f00 */
[----:B------:R-:W-:-:S02]  /*7bc0*/  FADD.FTZ R27, R14, R27 ;  /* 0x0000001b0e1b7221 */ /* 0x000fc40000010000 */
[----:B------:R1:W-:Y:S01]  /*7bd0*/  @P0 STG.E desc[UR6][R4.64], R29 ;  /* 0x0000001d04000986 */ /* 0x0003e2000c101906 */
[----:B------:R-:W-:Y:S01]  /*7be0*/  @P4 IADD3 R44, P0, PT, R44, 0x200, RZ ;  /* 0x000002002c2c4810 */ /* 0x000fe20007f1e0ff */
[----:B--2---:R-:W-:Y:S02]  /*7bf0*/  FADD.FTZ R6, R6, R17 ;  /* 0x0000001106067221 */ /* 0x004fe40000010000 */
[----:B------:R2:W-:Y:S01]  /*7c00*/  @P4 STG.E desc[UR6][R2.64], R47 ;  /* 0x0000002f02004986 */ /* 0x0005e2000c101906 */
[----:B------:R-:W-:Y:S01]  /*7c10*/  @P4 IADD3.X R51, PT, PT, RZ, R51, RZ, P0, !PT ;  /* 0x00000033ff334210 */ /* 0x000fe200007fe4ff */
[----:B------:R-:W-:Y:S02]  /*7c20*/  FADD.FTZ R8, RZ, R8 ;  /* 0x00000008ff087221 */ /* 0x000fe40000010000 */
[----:B------:R-:W0:Y:S01]  /*7c30*/  LDS R29, [R0+0x3c00] ;  /* 0x003c0000001d7984 */ /* 0x000e220000000800 */
[----:B-1----:R-:W-:-:S03]  /*7c40*/  FADD.FTZ R5, R13, R22 ;  /* 0x000000160d057221 */ /* 0x002fc60000010000 */
[----:B------:R-:W-:Y:S01]  /*7c50*/  LDS R15, [R0+0x2e00] ;  /* 0x002e0000000f7984 */ /* 0x000fe20000000800 */
[----:B------:R-:W-:Y:S01]  /*7c60*/  FADD.FTZ R6, R6, R23 ;  /* 0x0000001706067221 */ /* 0x000fe20000010000 */
[----:B--2---:R-:W-:Y:S02]  /*7c70*/  @P4 MOV R2, R36 ;  /* 0x0000002400024202 */ /* 0x004fe40000000f00 */
[----:B------:R-:W1:Y:S01]  /*7c80*/  LDS R13, [R0+0x1e00] ;  /* 0x001e0000000d7984 */ /* 0x000e620000000800 */
        /* <DEDUP_REMOVED lines=8> */
[----:B0-----:R-:W-:Y:S01]  /*7d10*/  FADD.FTZ R10, RZ, R10 ;  /* 0x0000000aff0a7221 */ /* 0x001fe20000010000 */
[----:B----4-:R-:W-:-:S02]  /*7d20*/  @P3 MOV R2, R44 ;  /* 0x0000002c00023202 */ /* 0x010fc40000000f00 */
[----:B------:R-:W-:Y:S02]  /*7d30*/  @P3 MOV R3, R51 ;  /* 0x0000003300033202 */ /* 0x000fe40000000f00 */
[----:B------:R-:W-:-:S03]  /*7d40*/  @P3 IADD3 R44, P0, PT, R44, 0x200, RZ ;  /* 0x000002002c2c3810 */ /* 0x000fc60007f1e0ff */
[----:B------:R0:W-:Y:S01]  /*7d50*/  @P3 STG.E desc[UR6][R2.64], R5 ;  /* 0x0000000502003986 */ /* 0x0001e2000c101906 */
[----:B------:R-:W-:Y:S01]  /*7d60*/  @P3 IADD3.X R51, PT, PT, RZ, R51, RZ, P0, !PT ;  /* 0x00000033ff333210 */ /* 0x000fe200007fe4ff */
[----:B------:R-:W-:Y:S01]  /*7d70*/  FADD.FTZ R29, R8, R29 ;  /* 0x0000001d081d7221 */ /* 0x000fe20000010000 */
[----:B0-----:R-:W-:Y:S01]  /*7d80*/  @P3 MOV R2, R36 ;  /* 0x0000002400023202 */ /* 0x001fe20000000f00 */
[----:B-1----:R-:W-:Y:S01]  /*7d90*/  FADD.FTZ R10, R10, R13 ;  /* 0x0000000d0a0a7221 */ /* 0x002fe20000010000 */
        /* <DEDUP_REMOVED lines=44> */
.L_x_4121:
        /* <DEDUP_REMOVED lines=8> */
.L_x_4153:
[----:B------:R-:W-:Y:S05]  /*80e0*/  BSYNC B1 ;  /* 0x0000000000017941 */ /* 0x000fea0003800000 */
.L_x_4152:
        /* <DEDUP_REMOVED lines=9> */
.L_x_4154:
        /* <DEDUP_REMOVED lines=10> */
.L_x_4155:
[----:B------:R-:W-:-:S05]  /*8220*/  FADD.FTZ R149, R149, R194 ;  /* 0x000000c295957221 */ /* 0x000fca0000010000 */
[----:B------:R-:W-:Y:S02]  /*8230*/  MOV R206, R149 ;  /* 0x0000009500ce7202 */ /* 0x000fe40000000f00 */
[----:B------:R-:W-:-:S07]  /*8240*/  MOV R151, R204 ;  /* 0x000000cc00977202 */ /* 0x000fce0000000f00 */
[----:B------:R-:W-:Y:S05]  /*8250*/  WARPSYNC.COLLECTIVE R193, `(.L_x_4156) ;  /* 0x00000000c1087348 */ /* 0x000fea0003c00000 */
[----:B------:R0:W1:Y:S02]  /*8260*/  SHFL.BFLY P6, R204, R206, R205, R216 ;  /* 0x0c0000cdcecc7389 */ /* 0x00006400000c00d8 */
[----:B01----:R-:W-:Y:S05]  /*8270*/  ENDCOLLECTIVE ;  /* 0x000000000000791b */ /* 0x003fea0003800000 */
.L_x_4156:
[----:B------:R-:W-:-:S05]  /*8280*/  FADD.FTZ R151, R148, R151 ;  /* 0x0000009794977221 */ /* 0x000fca0000010000 */
[----:B------:R-:W-:Y:S01]  /*8290*/  MOV R206, R151 ;  /* 0x0000009700ce7202 */ /* 0x000fe20000000f00 */
[----:B------:R-:W-:Y:S01]  /*82a0*/  HFMA2 R205, -RZ, RZ, 0, 2.384185791015625e-07 ;  /* 0x00000004ffcd7431 */ /* 0x000fe200000001ff */
[----:B------:R-:W-:-:S07]  /*82b0*/  MOV R150, R204 ;  /* 0x000000cc00967202 */ /* 0x000fce0000000f00 */
[----:B------:R-:W-:Y:S05]  /*82c0*/  WARPSYNC.COLLECTIVE R193, `(.L_x_4157) ;  /* 0x00000000c1087348 */ /* 0x000fea0003c00000 */
[----:B------:R0:W1:Y:S02]  /*82d0*/  SHFL.BFLY P6, R204, R206, R205, R216 ;  /* 0x0c0000cdcecc7389 */ /* 0x00006400000c00d8 */
[----:B01----:R-:W-:Y:S05]  /*82e0*/  ENDCOLLECTIVE ;  /* 0x000000000000791b */ /* 0x003fea0003800000 */
.L_x_4157:
[----:B------:R-:W-:-:S05]  /*82f0*/  FADD.FTZ R150, R149, R150 ;  /* 0x0000009695967221 */ /* 0x000fca0000010000 */
[----:B------:R-:W-:Y:S02]  /*8300*/  MOV R206, R150 ;  /* 0x0000009600ce7202 */ /* 0x000fe40000000f00 */
[----:B------:R-:W-:-:S07]  /*8310*/  MOV R152, R204 ;  /* 0x000000cc00987202 */ /* 0x000fce0000000f00 */
[----:B------:R-:W-:Y:S05]  /*8320*/  WARPSYNC.COLLECTIVE R193, `(.L_x_4158) ;  /* 0x00000000c1087348 */ /* 0x000fea0003c00000 */
[----:B------:R0:W1:Y:S02]  /*8330*/  SHFL.BFLY P6, R204, R206, R205, R216 ;  /* 0x0c0000cdcecc7389 */ /* 0x00006400000c00d8 */
[----:B01----:R-:W-:Y:S05]  /*8340*/  ENDCOLLECTIVE ;  /* 0x000000000000791b */ /* 0x003fea0003800000 */
.L_x_4158:
[----:B------:R-:W-:-:S05]  /*8350*/  FADD.FTZ R152, R151, R152 ;  /* 0x0000009897987221 */ /* 0x000fca0000010000 */
[----:B------:R-:W-:Y:S01]  /*8360*/  MOV R206, R152 ;  /* 0x0000009800ce7202 */ /* 0x000fe20000000f00 */
[----:B------:R-:W-:Y:S01]  /*8370*/  HFMA2 R205, -RZ, RZ, 0, 4.76837158203125e-07 ;  /* 0x00000008ffcd7431 */ /* 0x000fe200000001ff */
[----:B------:R-:W-:-:S07]  /*8380*/  MOV R153, R204 ;  /* 0x000000cc00997202 */ /* 0x000fce0000000f00 */
[----:B------:R-:W-:Y:S05]  /*8390*/  WARPSYNC.COLLECTIVE R193, `(.L_x_4159) ;  /* 0x00000000c1087348 */ /* 0x000fea0003c00000 */
[----:B------:R0:W1:Y:S02]  /*83a0*/  SHFL.BFLY P6, R204, R206, R205, R216 ;  /* 0x0c0000cdcecc7389 */ /* 0x00006400000c00d8 */
[----:B01----:R-:W-:Y:S05]  /*83b0*/  ENDCOLLECTIVE ;  /* 0x000000000000791b */ /* 0x003fea0003800000 */
.L_x_4159:
[----:B------:R-:W-:-:S05]  /*83c0*/  FADD.FTZ R153, R150, R153 ;  /* 0x0000009996997221 */ /* 0x000fca0000010000 */
[----:B------:R-:W-:Y:S02]  /*83d0*/  MOV R206, R153 ;  /* 0x0000009900ce7202 */ /* 0x000fe40000000f00 */
[----:B------:R-:W-:-:S07]  /*83e0*/  MOV R155, R204 ;  /* 0x000000cc009b7202 */ /* 0x000fce0000000f00 */
[----:B------:R-:W-:Y:S05]  /*83f0*/  WARPSYNC.COLLECTIVE R193, `(.L_x_4160) ;  /* 0x00000000c1087348 */ /* 0x000fea0003c00000 */
[----:B------:R0:W1:Y:S02]  /*8400*/  SHFL.BFLY P6, R204, R206, R205, R216 ;  /* 0x0c0000cdcecc7389 */ /* 0x00006400000c00d8 */
[----:B01----:R-:W-:Y:S05]  /*8410*/  ENDCOLLECTIVE ;  /* 0x000000000000791b */ /* 0x003fea0003800000 */
.L_x_4160:
[----:B------:R-:W-:-:S05]  /*8420*/  FADD.FTZ R155, R152, R155 ;  /* 0x0000009b989b7221 */ /* 0x000fca0000010000 */
[----:B------:R-:W-:Y:S01]  /*8430*/  MOV R206, R155 ;  /* 0x0000009b00ce7202 */ /* 0x000fe20000000f00 */
[----:B------:R-:W-:Y:S01]  /*8440*/  HFMA2 R205, -RZ, RZ, 0, 9.5367431640625e-07 ;  /* 0x00000010ffcd7431 */ /* 0x000fe200000001ff */
[----:B------:R-:W-:-:S07]  /*8450*/  MOV R194, R204 ;  /* 0x000000cc00c27202 */ /* 0x000fce0000000f00 */
[----:B------:R-:W-:Y:S05]  /*8460*/  WARPSYNC.COLLECTIVE R193, `(.L_x_4161) ;  /* 0x00000000c1087348 */ /* 0x000fea0003c00000 */
[----:B------:R0:W1:Y:S02]  /*8470*/  SHFL.BFLY P6, R204, R206, R205, R216 ;  /* 0x0c0000cdcecc7389 */ /* 0x00006400000c00d8 */
[----:B01----:R-:W-:Y:S05]  /*8480*/  ENDCOLLECTIVE ;  /* 0x000000000000791b */ /* 0x003fea0003800000 */
.L_x_4161:
[----:B------:R-:W-:-:S05]  /*8490*/  FADD.FTZ R194, R153, R194 ;  /* 0x000000c299c27221 */ /* 0x000fca0000010000 */
[----:B------:R-:W-:Y:S02]  /*84a0*/  MOV R206, R194 ;  /* 0x000000c200ce7202 */ /* 0x000fe40000000f00 */
[----:B------:R-:W-:-:S07]  /*84b0*/  MOV R148, R204 ;  /* 0x000000cc00947202 */ /* 0x000fce0000000f00 */
[----:B------:R-:W-:Y:S05]  /*84c0*/  WARPSYNC.COLLECTIVE R193, `(.L_x_4162) ;  /* 0x00000000c1087348 */ /* 0x000fea0003c00000 */
[----:B------:R0:W1:Y:S02]  /*84d0*/  SHFL.BFLY P6, R204, R206, R205, R216 ;  /* 0x0c0000cdcecc7389 */ /* 0x00006400000c00d8 */
[----:B01----:R-:W-:Y:S05]  /*84e0*/  ENDCOLLECTIVE ;  /* 0x000000000000791b */ /* 0x003fea0003800000 */
.L_x_4162:
[----:B------:R-:W-:Y:S01]  /*84f0*/  MOV R149, R204 ;  /* 0x000000cc00957202 */ /* 0x000fe20000000f00 */
[----:B------:R-:W-:Y:S06]  /*8500*/  BRA `(.L_x_4163) ;  /* 0xffffff9c00847947 */ /* 0x000fec000383ffff */
.L_x_4164:
        /* <DEDUP_REMOVED lines=15> */
.L_x_19994:


//--------------------- .text._ZN10layer_norm13ln_bwd_kernelINS_13Kernel_traitsIf13__nv_bfloat16S2_S2_fjLj1024ELj1ELj4ELj1ELj16ENS_18Kernel_traits_baseILj1024EfS2_S2_S2_fjLj128EEEEELb1ELb0ELb0ELb1EEEvNS_9BwdParamsE --------------------------
	.section	.text._ZN10layer_norm13ln_bwd_kernelINS_13Kernel_traitsIf13__nv_bfloat16S2_S2_fjLj1024ELj1ELj4ELj1ELj16ENS_18Kernel_traits_baseILj1024EfS2_S2_S2_fjLj128EEEEELb1ELb0ELb0ELb1EEEvNS_9BwdParamsE,"ax",@progbits
	.align	128
        .global         _ZN10layer_norm13ln_bwd_kernelINS_13Kernel_traitsIf13__nv_bfloat16S2_S2_fjLj1024ELj1ELj4ELj1ELj16ENS_18Kernel_traits_baseILj1024EfS2_S2_S2_fjLj128EEEEELb1ELb0ELb0ELb1EEEvNS_9BwdParamsE
        .type           _ZN10layer_norm13ln_bwd_kernelINS_13Kernel_traitsIf13__nv_bfloat16S2_S2_fjLj1024ELj1ELj4ELj1ELj16ENS_18Kernel_traits_baseILj1024EfS2_S2_S2_fjLj128EEEEELb1ELb0ELb0ELb1EEEvNS_9BwdParamsE,@function
        .size           _ZN10layer_norm13ln_bwd_kernelINS_13Kernel_traitsIf13__nv_bfloat16S2_S2_fjLj1024ELj1ELj4ELj1ELj16ENS_18Kernel_traits_baseILj1024EfS2_S2_S2_fjLj128EEEEELb1ELb0ELb0ELb1EEEvNS_9BwdParamsE,(.L_x_19995 - _ZN10layer_norm13ln_bwd_kernelINS_13Kernel_traitsIf13__nv_bfloat16S2_S2_fjLj1024ELj1ELj4ELj1ELj16ENS_18Kernel_traits_baseILj1024EfS2_S2_S2_fjLj128EEEEELb1ELb0ELb0ELb1EEEvNS_9BwdParamsE)
        .other          _ZN10layer_norm13ln_bwd_kernelINS_13Kernel_traitsIf13__nv_bfloat16S2_S2_fjLj1024ELj1ELj4ELj1ELj16ENS_18Kernel_traits_baseILj1024EfS2_S2_S2_fjLj128EEEEELb1ELb0ELb0ELb1EEEvNS_9BwdParamsE,@"STO_CUDA_ENTRY STV_DEFAULT"
_ZN10layer_norm13ln_bwd_kernelINS_13Kernel_traitsIf13__nv_bfloat16S2_S2_fjLj1024ELj1ELj4ELj1ELj16ENS_18Kernel_traits_baseILj1024EfS2_S2_S2_fjLj128EEEEELb1ELb0ELb0ELb1EEEvNS_9BwdParamsE:
.text._ZN10layer_norm13ln_bwd_kernelINS_13Kernel_traitsIf13__nv_bfloat16S2_S2_fjLj1024ELj1ELj4ELj1ELj16ENS_18Kernel_traits_baseILj1024EfS2_S2_S2_fjLj128EEEEELb1ELb0ELb0ELb1EEEvNS_9BwdParamsE:
        /* <DEDUP_REMOVED lines=48> */
[----:B------:R-:W-:Y:S01]  /*0300*/  CS2R R4, SRZ ;  /* 0x0000000000047805 */ /* 0x000fe2000001ff00 */
[----:B012-4-:R-:W-:Y:S06]  /*0310*/  @P0 BRA `(.L_x_4166) ;  /* 0x0000008000480947 */ /* 0x017fec0003800000 */
[----:B------:R-:W0:Y:S01]  /*0320*/  LDC.64 R2, c[0x0][0x3d0] ;  /* 0x0000f400ff027b82 */ /* 0x000e220000000a00 */
[----:B------:R1:W-:Y:S01]  /*0330*/  STL [R1+0x20], RZ ;  /* 0x000020ff01007387 */ /* 0x0003e20000100800 */
[----:B------:R-:W2:Y:S01]  /*0340*/  LDCU.64 UR8, c[0x0][0x3e0] ;  /* 0x00007c00ff0877ac */ /* 0x000ea20008000a00 */
[----:B------:R-:W-:Y:S02]  /*0350*/  LOP3.LUT R5, R36, 0x1f, RZ, 0xc0, !PT ;  /* 0x0000001f24057812 */ /* 0x000fe400078ec0ff */
[----:B------:R1:W-:Y:S04]  /*0360*/  STL [R1+0x1c], RZ ;  /* 0x00001cff01007387 */ /* 0x0003e80000100800 */
[----:B------:R1:W-:Y:S04]  /*0370*/  STL [R1+0x18], RZ ;  /* 0x000018ff01007387 */ /* 0x0003e80000100800 */
[----:B------:R1:W-:Y:S04]  /*0380*/  STL [R1+0x14], RZ ;  /* 0x000014ff01007387 */ /* 0x0003e80000100800 */
[----:B------:R1:W-:Y:S04]  /*0390*/  STL [R1+0x10], RZ ;  /* 0x000010ff01007387 */ /* 0x0003e80000100800 */
[----:B------:R1:W-:Y:S01]  /*03a0*/  STL [R1+0xc], RZ ;  /* 0x00000cff01007387 */ /* 0x0003e20000100800 */
[----:B--2---:R-:W-:Y:S01]  /*03b0*/  ISETP.NE.U32.AND P0, PT, RZ, UR8, PT ;  /* 0x00000008ff007c0c */ /* 0x004fe2000bf05070 */
[----:B0-----:R-:W-:-:S02]  /*03c0*/  IMAD.WIDE.U32 R2, R5, 0x20, R2 ;  /* 0x0000002005027825 */ /* 0x001fc400078e0002 */
[----:B------:R1:W-:Y:S04]  /*03d0*/  STL [R1+0x8], RZ ;  /* 0x000008ff01007387 */ /* 0x0003e80000100800 */
[----:B------:R1:W-:Y:S04]  /*03e0*/  STL [R1+0x4], RZ ;  /* 0x000004ff01007387 */ /* 0x0003e80000100800 */
[----:B------:R1:W-:Y:S01]  /*03f0*/  STL [R1], RZ ;  /* 0x000000ff01007387 */ /* 0x0003e20000100800 */
[----:B------:R-:W-:Y:S01]  /*0400*/  HFMA2 R140, -RZ, RZ, 0, 0 ;  /* 0x00000000ff8c7431 */ /* 0x000fe200000001ff */
[----:B------:R-:W-:Y:S01]  /*0410*/  BSSY B1, `(.L_x_4167) ;  /* 0x00007c2000017945 */ /* 0x000fe20003800000 */
[----:B------:R-:W-:Y:S01]  /*0420*/  ISETP.NE.AND.EX P0, PT, RZ, UR9, PT, P0 ;  /* 0x00000009ff007c0c */ /* 0x000fe2000bf05300 */
[----:B------:R-:W5:Y:S01]  /*0430*/  LDG.E.128 R44, desc[UR6][R2.64+0xc10] ;  /* 0x000c1006022c7981 */ /* 0x000f62000c1e1d00 */
[----:B------:R-:W-:-:S02]  /*0440*/  CS2R R138, SRZ ;  /* 0x00000000008a7805 */ /* 0x000fc4000001ff00 */
[----:B------:R-:W-:Y:S02]  /*0450*/  CS2R R136, SRZ ;  /* 0x0000000000887805 */ /* 0x000fe4000001ff00 */
[----:B------:R-:W-:Y:S01]  /*0460*/  CS2R R134, SRZ ;  /* 0x0000000000867805 */ /* 0x000fe2000001ff00 */
[----:B------:R-:W5:Y:S01]  /*0470*/  LDG.E.128 R48, desc[UR6][R2.64+0xc00] ;  /* 0x000c000602307981 */ /* 0x000f62000c1e1d00 */
[----:B------:R-:W-:Y:S02]  /*0480*/  CS2R R132, SRZ ;  /* 0x0000000000847805 */ /* 0x000fe4000001ff00 */
[----:B------:R-:W-:Y:S02]  /*0490*/  CS2R R130, SRZ ;  /* 0x0000000000827805 */ /* 0x000fe4000001ff00 */
[----:B------:R-:W-:Y:S01]  /*04a0*/  CS2R R128, SRZ ;  /* 0x0000000000807805 */ /* 0x000fe2000001ff00 */
        /* <DEDUP_REMOVED lines=20> */
[----:B------:R0:W5:Y:S01]  /*05f0*/  LDG.E.128 R72, desc[UR6][R2.64] ;  /* 0x0000000602487981 */ /* 0x000162000c1e1d00 */
[----:B------:R-:W-:Y:S02]  /*0600*/  CS2R R12, SRZ ;  /* 0x00000000000c7805 */ /* 0x000fe4000001ff00 */
[----:B------:R-:W-:Y:S02]  /*0610*/  CS2R R10, SRZ ;  /* 0x00000000000a7805 */ /* 0x000fe4000001ff00 */
[----:B------:R-:W-:Y:S02]  /*0620*/  CS2R R8, SRZ ;  /* 0x0000000000087805 */ /* 0x000fe4000001ff00 */
[----:B------:R-:W-:-:S02]  /*0630*/  CS2R R6, SRZ ;  /* 0x0000000000067805 */ /* 0x000fc4000001ff00 */
[----:B------:R-:W-:Y:S02]  /*0640*/  CS2R R4, SRZ ;  /* 0x0000000000047805 */ /* 0x000fe4000001ff00 */
[----:B01----:R-:W-:-:S07]  /*0650*/  CS2R R2, SRZ ;  /* 0x0000000000027805 */ /* 0x003fce000001ff00 */
.L_x_4182:
        /* <DEDUP_REMOVED lines=38> */
[----:B------:R-:W-:-:S04]  /*08c0*/  IMAD.WIDE.U32 R120, R144, 0x10, R124 ;  /* 0x0000001090787825 */ /* 0x000fc800078e007c */
[--C-:B------:R-:W-:Y:S02]  /*08d0*/  IMAD.WIDE.U32 R116, R145, 0x10, R124.reuse ;  /* 0x0000001091747825 */ /* 0x100fe400078e007c */
[----:B------:R-:W4:Y:S04]  /*08e0*/  LDG.E.128 R120, desc[UR6][R120.64] ;  /* 0x0000000678787981 */ /* 0x000f28000c1e1d00 */
[----:B------:R-:W4:Y:S01]  /*08f0*/  LDG.E.128 R116, desc[UR6][R116.64] ;  /* 0x0000000674747981 */ /* 0x000f22000c1e1d00 */
[----:B------:R-:W-:-:S06]  /*0900*/  IMAD.WIDE.U32 R124, R142, 0x10, R124 ;  /* 0x000000108e7c7825 */ /* 0x000fcc00078e007c */
        /* <DEDUP_REMOVED lines=9> */
[----:B---3--:R-:W-:-:S02]  /*09a0*/  PRMT R156, R96, 0x7632, R156 ;  /* 0x00007632609c7816 */ /* 0x008fc4000000009c */
[----:B------:R-:W-:Y:S02]  /*09b0*/  SHF.L.U32 R179, R96, 0x10, RZ ;  /* 0x0000001060b37819 */ /* 0x000fe400000006ff */
[C---:B------:R-:W-:Y:S02]  /*09c0*/  PRMT R96, R97.reuse, 0x7632, R96 ;  /* 0x0000763261607816 */ /* 0x040fe40000000060 */
[----:B------:R-:W-:Y:S02]  /*09d0*/  SHF.L.U32 R221, R97, 0x10, RZ ;  /* 0x0000001061dd7819 */ /* 0x000fe400000006ff */
[C---:B------:R-:W-:Y:S02]  /*09e0*/  PRMT R97, R98.reuse, 0x7632, R97 ;  /* 0x0000763262617816 */ /* 0x040fe40000000061 */
[----:B------:R-:W-:Y:S02]  /*09f0*/  SHF.L.U32 R201, R98, 0x10, RZ ;  /* 0x0000001062c97819 */ /* 0x000fe400000006ff */
[----:B------:R-:W-:-:S02]  /*0a00*/  PRMT R98, R99, 0x7632, R98 ;  /* 0x0000763263627816 */ /* 0x000fc40000000062 */
[----:B------:R-:W-:Y:S02]  /*0a10*/  SHF.L.U32 R219, R99, 0x10, RZ ;  /* 0x0000001063db7819 */ /* 0x000fe400000006ff */
[C---:B----4-:R-:W-:Y:S02]  /*0a20*/  PRMT R99, R100.reuse, 0x7632, R99 ;  /* 0x0000763264637816 */ /* 0x050fe40000000063 */
        /* <DEDUP_REMOVED lines=21> */
[----:B------:R-:W-:-:S02]  /*0b80*/  SHF.L.U32 R109, R109, 0x10, RZ ;  /* 0x000000106d6d7819 */ /* 0x000fc400000006ff */
[----:B------:R-:W-:Y:S02]  /*0b90*/  SHF.L.U32 R175, R111, 0x10, RZ ;  /* 0x000000106faf7819 */ /* 0x000fe400000006ff */
[----:B------:R-:W-:Y:S02]  /*0ba0*/  PRMT R241, R112, 0x7632, R241 ;  /* 0x0000763270f17816 */ /* 0x000fe400000000f1 */
        /* <DEDUP_REMOVED lines=17> */
[C---:B------:R-:W-:Y:S01]  /*0cc0*/  FADD.FTZ R179, -R0.reuse, R179 ;  /* 0x000000b300b37221 */ /* 0x040fe20000010100 */
[C---:B------:R-:W-:Y:S01]  /*0cd0*/  FADD.FTZ R105, -R0.reuse, R109 ;  /* 0x0000006d00697221 */ /* 0x040fe20000010100 */
[C---:B------:R-:W-:Y:S01]  /*0ce0*/  FADD.FTZ R111, -R0.reuse, R165 ;  /* 0x000000a5006f7221 */ /* 0x040fe20000010100 */
        /* <DEDUP_REMOVED lines=31> */
[----:B-----5:R-:W-:Y:S01]  /*0ee0*/  FMUL.FTZ R0, R150, R179 ;  /* 0x000000b396007220 */ /* 0x020fe20000410000 */
[----:B------:R-:W-:Y:S01]  /*0ef0*/  PRMT R240, R113, 0x7632, R240 ;  /* 0x0000763271f07816 */ /* 0x000fe200000000f0 */
[----:B------:R-:W-:Y:S01]  /*0f00*/  FMUL.FTZ R218, R73, R241 ;  /* 0x000000f149da7220 */ /* 0x000fe20000410000 */
[----:B------:R-:W-:-:S02]  /*0f10*/  SHF.L.U32 R113, R113, 0x10, RZ ;  /* 0x0000001071717819 */ /* 0x000fc400000006ff */
[C---:B------:R-:W-:Y:S02]  /*0f20*/  PRMT R228, R121.reuse, 0x7632, R228 ;  /* 0x0000763279e47816 */ /* 0x040fe400000000e4 */
[----:B------:R-:W-:Y:S01]  /*0f30*/  SHF.L.U32 R96, R121, 0x10, RZ ;  /* 0x0000001079607819 */ /* 0x000fe200000006ff */
[----:B------:R-:W-:Y:S01]  /*0f40*/  FADD.FTZ R121, RZ, R237 ;  /* 0x000000edff797221 */ /* 0x000fe20000010000 */
[----:B------:R-:W-:Y:S01]  /*0f50*/  FMUL.FTZ R217, R150, R217 ;  /* 0x000000d996d97220 */ /* 0x000fe20000410000 */
[----:B------:R-:W-:Y:S01]  /*0f60*/  FFMA.FTZ R104, R0, R237, RZ ;  /* 0x000000ed00687223 */ /* 0x000fe200000100ff */
        /* <DEDUP_REMOVED lines=12> */
[----:B------:R-:W-:Y:S01]  /*1030*/  FADD.FTZ R106, R121, R216 ;  /* 0x000000d8796a7221 */ /* 0x000fe20000010000 */
[----:B------:R-:W-:Y:S01]  /*1040*/  FMUL.FTZ R235, R68, R114 ;  /* 0x0000007244eb7220 */ /* 0x000fe20000410000 */
[C---:B------:R-:W-:Y:S01]  /*1050*/  FMUL.FTZ R220, R150.reuse, R201 ;  /* 0x000000c996dc7220 */ /* 0x040fe20000410000 */
[----:B------:R-:W-:Y:S01]  /*1060*/  FFMA.FTZ R121, R215, R216, R104 ;  /* 0x000000d8d7797223 */ /* 0x000fe20000010068 */
[----:B------:R-:W-:Y:S01]  /*1070*/  PRMT R238, R115, 0x7632, R238 ;  /* 0x0000763273ee7816 */ /* 0x000fe200000000ee */
        /* <DEDUP_REMOVED lines=80> */
[----:B------:R-:W-:-:S02]  /*1580*/  PRMT R223, R126, 0x7632, R223 ;  /* 0x000076327edf7816 */ /* 0x000fc400000000df */
[----:B------:R-:W-:Y:S01]  /*1590*/  SHF.L.U32 R186, R126, 0x10, RZ ;  /* 0x000000107eba7819 */ /* 0x000fe200000006ff */
[----:B------:R-:W-:Y:S01]  /*15a0*/  FMUL.FTZ R126, R58, R96 ;  /* 0x000000603a7e7220 */ /* 0x000fe20000410000 */
[----:B------:R-:W-:Y:S01]  /*15b0*/  SHF.L.U32 R228, R228, 0x10, RZ ;  /* 0x00000010e4e47819 */ /* 0x000fe200000006ff */
[----:B------:R-:W-:Y:S01]  /*15c0*/  FADD.FTZ R121, R122, R161 ;  /* 0x000000a17a797221 */ /* 0x000fe20000010000 */
[----:B------:R-:W-:Y:S01]  /*15d0*/  FFMA.FTZ R123, R165, R161, R124 ;  /* 0x000000a1a57b7223 */ /* 0x000fe2000001007c */
[----:B------:R-:W-:Y:S02]  /*15e0*/  FMUL.FTZ R166, R150, R197 ;  /* 0x000000c596a67220 */ /* 0x000fe40000410000 */
        /* <DEDUP_REMOVED lines=92> */
.L_x_4168:
        /* <DEDUP_REMOVED lines=18> */
[----:B------:R-:W4:Y:S04]  /*1cd0*/  LDG.E.128 R120, desc[UR6][R120.64] ;  /* 0x0000000678787981 */ /* 0x000f28000c1e1d00 */
[----:B------:R-:W4:Y:S01]  /*1ce0*/  LDG.E.128 R116, desc[UR6][R116.64] ;  /* 0x0000000674747981 */ /* 0x000f22000c1e1d00 */
[----:B------:R-:W-:Y:S02]  /*1cf0*/  IMAD.WIDE.U32 R124, R142, 0x10, R76 ;  /* 0x000000108e7c7825 */ /* 0x000fe400078e004c */
[----:B------:R-:W0:Y:S04]  /*1d00*/  LDC.64 R76, c[0x0][0x438] ;  /* 0x00010e00ff4c7b82 */ /* 0x000e280000000a00 */
[----:B------:R-:W4:Y:S01]  /*1d10*/  LDG.E.128 R124, desc[UR6][R124.64] ;  /* 0x000000067c7c7981 */ /* 0x000f22000c1e1d00 */
        /* <DEDUP_REMOVED lines=18> */
[C---:B------:R-:W-:Y:S02]  /*1e40*/  PRMT R96, R97.reuse, 0x7632, R96 ;  /* 0x0000763261607816 */ /* 0x040fe40000000060 */
[----:B------:R-:W-:Y:S02]  /*1e50*/  SHF.L.U32 R221, R97, 0x10, RZ ;  /* 0x0000001061dd7819 */ /* 0x000fe400000006ff */
[C---:B------:R-:W-:Y:S02]  /*1e60*/  PRMT R97, R98.reuse, 0x7632, R97 ;  /* 0x0000763262617816 */ /* 0x040fe40000000061 */
[----:B------:R-:W-:Y:S02]  /*1e70*/  SHF.L.U32 R201, R98, 0x10, RZ ;  /* 0x0000001062c97819 */ /* 0x000fe400000006ff */
[----:B------:R-:W-:-:S02]  /*1e80*/  PRMT R98, R99, 0x7632, R98 ;  /* 0x0000763263627816 */ /* 0x000fc40000000062 */
[----:B------:R-:W-:Y:S02]  /*1e90*/  SHF.L.U32 R219, R99, 0x10, RZ ;  /* 0x0000001063db7819 */ /* 0x000fe400000006ff */
[C---:B---3--:R-:W-:Y:S02]  /*1ea0*/  PRMT R99, R100.reuse, 0x7632, R99 ;  /* 0x0000763264637816 */ /* 0x048fe40000000063 */
[----:B------:R-:W-:Y:S02]  /*1eb0*/  SHF.L.U32 R205, R100, 0x10, RZ ;  /* 0x0000001064cd7819 */ /* 0x000fe400000006ff */
[C---:B------:R-:W-:Y:S02]  /*1ec0*/  PRMT R100, R101.reuse, 0x7632, R100 ;  /* 0x0000763265647816 */ /* 0x040fe40000000064 */
[----:B------:R-:W-:Y:S02]  /*1ed0*/  SHF.L.U32 R199, R101, 0x10, RZ ;  /* 0x0000001065c77819 */ /* 0x000fe400000006ff */
        /* <DEDUP_REMOVED lines=276> */
.L_x_4169:
        /* <DEDUP_REMOVED lines=104> */
.L_x_4194:
        /* <DEDUP_REMOVED lines=10> */
[----:B0-----:R-:W-:Y:S01]  /*3740*/  SHF.L.U32 R97, R88, 0x10, RZ ;  /* 0x0000001058617819 */ /* 0x001fe200000006ff */
[C-C-:B------:R-:W-:Y:S01]  /*3750*/  FFMA.FTZ R217, R119.reuse, R217, R118.reuse ;  /* 0x000000d977d97223 */ /* 0x140fe20000010076 */
[C-C-:B------:R-:W-:Y:S01]  /*3760*/  FFMA.FTZ R96, R119.reuse, R159, R118.reuse ;  /* 0x0000009f77607223 */ /* 0x140fe20000010076 */
[----:B------:R-:W-:Y:S01]  /*3770*/  FADD.FTZ R237, -R0, R237 ;  /* 0x000000ed00ed7221 */ /* 0x000fe20000010100 */
[C-C-:B------:R-:W-:Y:S01]  /*3780*/  FFMA.FTZ R159, R119.reuse, R104, R118.reuse ;  /* 0x00000068779f7223 */ /* 0x140fe20000010076 */
[----:B------:R-:W-:Y:S01]  /*3790*/  FFMA.FTZ R104, R119, R105, R118 ;  /* 0x0000006977687223 */ /* 0x000fe20000010076 */
[----:B------:R-:W-:Y:S01]  /*37a0*/  FADD.FTZ R217, -R217, R218 ;  /* 0x000000dad9d97221 */ /* 0x000fe20000010100 */
[----:B------:R-:W-:Y:S01]  /*37b0*/  FFMA.FTZ R186, R150, R237, R97 ;  /* 0x000000ed96ba7223 */ /* 0x000fe20000010061 */
[C---:B------:R-:W-:Y:S01]  /*37c0*/  FFMA.FTZ R97, R119.reuse, R158, R118 ;  /* 0x0000009e77617223 */ /* 0x040fe20000010076 */
[----:B------:R-:W-:Y:S01]  /*37d0*/  PRMT R158, R88, 0x7632, R158 ;  /* 0x00007632589e7816 */ /* 0x000fe2000000009e */
[C-C-:B------:R-:W-:Y:S01]  /*37e0*/  FFMA.FTZ R120, R119.reuse, R165, R118.reuse ;  /* 0x000000a577787223 */ /* 0x140fe20000010076 */
[C-C-:B------:R-:W-:Y:S01]  /*37f0*/  FFMA.FTZ R165, R119.reuse, R106, R118.reuse ;  /* 0x0000006a77a57223 */ /* 0x140fe20000010076 */
[----:B------:R-:W-:Y:S01]  /*3800*/  FMUL.FTZ R186, R186, R143 ;  /* 0x0000008fbaba7220 */ /* 0x000fe20000410000 */
[----:B------:R-:W-:Y:S01]  /*3810*/  SHF.L.U32 R105, R158, 0x10, RZ ;  /* 0x000000109e697819 */ /* 0x000fe200000006ff */
[C-C-:B------:R-:W-:Y:S01]  /*3820*/  FFMA.FTZ R158, R119.reuse, R107, R118.reuse ;  /* 0x0000006b779e7223 */ /* 0x140fe20000010076 */
[C-C-:B------:R-:W-:Y:S01]  /*3830*/  FFMA.FTZ R221, R119.reuse, R221, R118.reuse ;  /* 0x000000dd77dd7223 */ /* 0x140fe20000010076 */
[--C-:B------:R-:W-:Y:S01]  /*3840*/  FFMA.FTZ R116, R119, R157, R118.reuse ;  /* 0x0000009d77747223 */ /* 0x100fe20000010076 */
[----:B------:R-:W-:Y:S01]  /*3850*/  PRMT R107, R89, 0x7632, R107 ;  /* 0x00007632596b7816 */ /* 0x000fe2000000006b */
[----:B------:R-:W-:Y:S01]  /*3860*/  FFMA.FTZ R106, R150, R217, R105 ;  /* 0x000000d9966a7223 */ /* 0x000fe20000010069 */
[----:B------:R-:W-:Y:S01]  /*3870*/  FMUL.FTZ R105, R186, UR5 ;  /* 0x00000005ba697c20 */ /* 0x000fe20008410000 */
[C-C-:B------:R-:W-:Y:S01]  /*3880*/  FFMA.FTZ R215, R119.reuse, R215, R118.reuse ;  /* 0x000000d777d77223 */ /* 0x140fe20000010076 */
[C-C-:B------:R-:W-:Y:S01]  /*3890*/  FFMA.FTZ R220, R119.reuse, R220, R118.reuse ;  /* 0x000000dc77dc7223 */ /* 0x140fe20000010076 */
[----:B------:R-:W-:Y:S01]  /*38a0*/  FMUL.FTZ R106, R106, R143 ;  /* 0x0000008f6a6a7220 */ /* 0x000fe20000410000 */
[C-C-:B------:R-:W-:Y:S01]  /*38b0*/  FFMA.FTZ R213, R119.reuse, R213, R118.reuse ;  /* 0x000000d577d57223 */ /* 0x140fe20000010076 */
[C-C-:B------:R-:W-:Y:S01]  /*38c0*/  FFMA.FTZ R219, R119.reuse, R219, R118.reuse ;  /* 0x000000db77db7223 */ /* 0x140fe20000010076 */
[C-C-:B------:R-:W-:Y:S01]  /*38d0*/  FFMA.FTZ R211, R119.reuse, R211, R118.reuse ;  /* 0x000000d377d37223 */ /* 0x140fe20000010076 */
[----:B------:R-:W-:Y:S01]  /*38e0*/  FMUL.FTZ R106, R106, UR5 ;  /* 0x000000056a6a7c20 */ /* 0x000fe20008410000 */
        /* <DEDUP_REMOVED lines=15> */
[C---:B------:R-:W-:Y:S01]  /*39e0*/  LOP3.LUT P3, RZ, R154.reuse, 0xff, RZ, 0xc0, !PT ;  /* 0x000000ff9aff7812 */ /* 0x040fe2000786c0ff */
[----:B------:R-:W-:Y:S01]  /*39f0*/  FFMA.FTZ R118, R119, R124, R118 ;  /* 0x0000007c77767223 */ /* 0x000fe20000010076 */
[C---:B------:R-:W-:Y:S01]  /*3a00*/  LOP3.LUT P4, RZ, R154.reuse, 0xff00, RZ, 0xc0, !PT ;  /* 0x0000ff009aff7812 */ /* 0x040fe2000788c0ff */
[----:B------:R-:W-:Y:S01]  /*3a10*/  FADD.FTZ R221, -R221, R236 ;  /* 0x000000ecdddd7221 */ /* 0x000fe20000010100 */
[C---:B------:R-:W-:Y:S01]  /*3a20*/  ISETP.GE.U32.AND P1, PT, R154.reuse, RZ, PT ;  /* 0x000000ff9a00720c */ /* 0x040fe20003f26070 */
[----:B------:R-:W-:Y:S01]  /*3a30*/  FADD.FTZ R215, -R215, R216 ;  /* 0x000000d8d7d77221 */ /* 0x000fe20000010100 */
[C---:B------:R-:W-:Y:S01]  /*3a40*/  LOP3.LUT P5, RZ, R154.reuse, 0xff0000, RZ, 0xc0, !PT ;  /* 0x00ff00009aff7812 */ /* 0x040fe200078ac0ff */
[----:B------:R-:W-:Y:S01]  /*3a50*/  FADD.FTZ R211, -R211, R212 ;  /* 0x000000d4d3d37221 */ /* 0x000fe20000010100 */
[----:B------:R-:W-:Y:S01]  /*3a60*/  LOP3.LUT P2, RZ, R154, 0xff000000, RZ, 0xc0, !PT ;  /* 0xff0000009aff7812 */ /* 0x000fe2000784c0ff */
[----:B------:R-:W-:Y:S01]  /*3a70*/  FADD.FTZ R235, -R220, R235 ;  /* 0x000000ebdceb7221 */ /* 0x000fe20000010100 */
[----:B------:R-:W-:Y:S01]  /*3a80*/  SHF.L.U32 R119, R89, 0x10, RZ ;  /* 0x0000001059777819 */ /* 0x000fe200000006ff */
[----:B------:R-:W-:Y:S01]  /*3a90*/  FADD.FTZ R213, -R213, R214 ;  /* 0x000000d6d5d57221 */ /* 0x000fe20000010100 */
[----:B------:R-:W-:Y:S01]  /*3aa0*/  SHF.L.U32 R154, R107, 0x10, RZ ;  /* 0x000000106b9a7819 */ /* 0x000fe200000006ff */
[----:B------:R-:W-:Y:S01]  /*3ab0*/  FADD.FTZ R175, -R175, R176 ;  /* 0x000000b0afaf7221 */ /* 0x000fe20000010100 */
[----:B------:R-:W-:Y:S01]  /*3ac0*/  FSEL R105, R105, RZ, P3 ;  /* 0x000000ff69697208 */ /* 0x000fe20001800000 */
[----:B------:R-:W-:Y:S01]  /*3ad0*/  FFMA.FTZ R124, R150, R221, R119 ;  /* 0x000000dd967c7223 */ /* 0x000fe20000010077 */
[----:B------:R-:W-:Y:S01]  /*3ae0*/  FSEL R106, R106, RZ, P4 ;  /* 0x000000ff6a6a7208 */ /* 0x000fe20002000000 */
[----:B------:R-:W-:Y:S01]  /*3af0*/  FFMA.FTZ R154, R150, R215, R154 ;  /* 0x000000d7969a7223 */ /* 0x000fe2000001009a */
[----:B------:R-:W-:Y:S01]  /*3b00*/  PRMT R107, R91, 0x7632, R107 ;  /* 0x000076325b6b7816 */ /* 0x000fe2000000006b */
[----:B------:R-:W-:Y:S01]  /*3b10*/  FADD.FTZ R219, -R219, R234 ;  /* 0x000000eadbdb7221 */ /* 0x000fe20000010100 */
[----:B------:R-:W-:Y:S01]  /*3b20*/  LOP3.LUT P6, RZ, R155, 0xff, RZ, 0xc0, !PT ;  /* 0x000000ff9bff7812 */ /* 0x000fe200078cc0ff */
[----:B------:R-:W-:Y:S01]  /*3b30*/  FADD.FTZ R185, -R185, R184 ;  /* 0x000000b8b9b97221 */ /* 0x000fe20000010100 */
[C---:B------:R-:W-:Y:S01]  /*3b40*/  LOP3.LUT P3, RZ, R155.reuse, 0xff00, RZ, 0xc0, !PT ;  /* 0x0000ff009bff7812 */ /* 0x040fe2000786c0ff */
[-C--:B------:R-:W-:Y:S01]  /*3b50*/  FMUL.FTZ R124, R124, R143.reuse ;  /* 0x0000008f7c7c7220 */ /* 0x080fe20000410000 */
[C---:B------:R-:W-:Y:S01]  /*3b60*/  LOP3.LUT P4, RZ, R155.reuse, 0xff0000, RZ, 0xc0, !PT ;  /* 0x00ff00009bff7812 */ /* 0x040fe2000788c0ff */
[----:B------:R-:W-:Y:S01]  /*3b70*/  FMUL.FTZ R154, R154, R143 ;  /* 0x0000008f9a9a7220 */ /* 0x000fe20000410000 */
[----:B------:R-:W-:Y:S01]  /*3b80*/  ISETP.GE.U32.AND.EX P1, PT, R155, 0x1000000, PT, P1 ;  /* 0x010000009b00780c */ /* 0x000fe20003f26110 */
        /* <DEDUP_REMOVED lines=14> */
[C---:B------:R-:W-:Y:S01]  /*3c70*/  FFMA.FTZ R166, R150.reuse, R213, R166 ;  /* 0x000000d596a67223 */ /* 0x040fe200000100a6 */
[----:B------:R-:W-:Y:S01]  /*3c80*/  SHF.L.U32 R178, R119, 0x10, RZ ;  /* 0x0000001077b27819 */ /* 0x000fe200000006ff */
[----:B------:R-:W-:Y:S01]  /*3c90*/  FFMA.FTZ R168, R150, R219, R168 ;  /* 0x000000db96a87223 */ /* 0x000fe200000100a8 */
[----:B------:R-:W-:Y:S01]  /*3ca0*/  FMUL.FTZ R170, R170, R143 ;  /* 0x0000008faaaa7220 */ /* 0x000fe20000410000 */
[----:B------:R-:W-:Y:S01]  /*3cb0*/  FFMA.FTZ R176, R150, R185, R176 ;  /* 0x000000b996b07223 */ /* 0x000fe200000100b0 */
[----:B------:R-:W-:Y:S01]  /*3cc0*/  FMUL.FTZ R107, R124, UR5 ;  /* 0x000000057c6b7c20 */ /* 0x000fe20008410000 */
[----:B------:R-:W-:Y:S01]  /*3cd0*/  FFMA.FTZ R178, R150, R175, R178 ;  /* 0x000000af96b27223 */ /* 0x000fe200000100b2 */
[-C--:B------:R-:W-:Y:S01]  /*3ce0*/  FMUL.FTZ R160, R160, R143.reuse ;  /* 0x0000008fa0a07220 */ /* 0x080fe20000410000 */
[-C--:B------:R-:W-:Y:S01]  /*3cf0*/  FMUL.FTZ R166, R166, R143.reuse ;  /* 0x0000008fa6a67220 */ /* 0x080fe20000410000 */
        /* <DEDUP_REMOVED lines=12> */
[C---:B------:R-:W-:Y:S01]  /*3dc0*/  LOP3.LUT P5, RZ, R152.reuse, 0xff, RZ, 0xc0, !PT ;  /* 0x000000ff98ff7812 */ /* 0x040fe200078ac0ff */
        /* <DEDUP_REMOVED lines=10> */
[----:B------:R-:W-:Y:S01]  /*3e70*/  FADD.FTZ R159, -R159, R100 ;  /* 0x000000649f9f7221 */ /* 0x000fe20000010100 */
[----:B------:R-:W-:Y:S01]  /*3e80*/  LOP3.LUT P6, RZ, R152, 0xff0000, RZ, 0xc0, !PT ;  /* 0x00ff000098ff7812 */ /* 0x000fe200078cc0ff */
[----:B------:R-:W-:Y:S01]  /*3e90*/  FADD.FTZ R101, -R104, R101 ;  /* 0x0000006568657221 */ /* 0x000fe20000010100 */
        /* <DEDUP_REMOVED lines=12> */
[C---:B------:R-:W-:Y:S01]  /*3f60*/  LOP3.LUT P2, RZ, R153.reuse, 0xff0000, RZ, 0xc0, !PT ;  /* 0x00ff000099ff7812 */ /* 0x040fe2000784c0ff */
[----:B------:R-:W-:Y:S01]  /*3f70*/  FADD.FTZ R109, -R122, R109 ;  /* 0x0000006d7a6d7221 */ /* 0x000fe20000010100 */
[----:B------:R-:W-:Y:S01]  /*3f80*/  ISETP.GE.U32.AND.EX P1, PT, R153, 0x1000000, PT, P1 ;  /* 0x010000009900780c */ /* 0x000fe20003f26110 */
[----:B------:R-:W-:Y:S01]  /*3f90*/  FADD.FTZ R153, -R113, R182 ;  /* 0x000000b671997221 */ /* 0x000fe20000010100 */
[C---:B------:R-:W-:Y:S01]  /*3fa0*/  PRMT R0, R93.reuse, 0x7632, R0 ;  /* 0x000076325d007816 */ /* 0x040fe20000000000 */
[----:B------:R-:W-:Y:S01]  /*3fb0*/  FADD.FTZ R103, -R158, R103 ;  /* 0x000000679e677221 */ /* 0x000fe20000010100 */
[----:B------:R-:W-:-:S02]  /*3fc0*/  SHF.L.U32 R113, R93, 0x10, RZ ;  /* 0x000000105d717819 */ /* 0x000fc400000006ff */
[----:B------:R-:W-:Y:S02]  /*3fd0*/  SHF.L.U32 R112, R0, 0x10, RZ ;  /* 0x0000001000707819 */ /* 0x000fe400000006ff */
[----:B------:R-:W-:Y:S01]  /*3fe0*/  PRMT R114, R94, 0x7632, R114 ;  /* 0x000076325e727816 */ /* 0x000fe20000000072 */
[C-C-:B------:R-:W-:Y:S01]  /*3ff0*/  FFMA.FTZ R0, R150.reuse, R183, R113.reuse ;  /* 0x000000b796007223 */ /* 0x140fe20000010071 */
[----:B------:R-:W-:Y:S01]  /*4000*/  PRMT R113, R95, 0x7632, R113 ;  /* 0x000076325f717816 */ /* 0x000fe20000000071 */
[----:B------:R-:W-:Y:S01]  /*4010*/  FFMA.FTZ R112, R150, R173, R112 ;  /* 0x000000ad96707223 */ /* 0x000fe20000010070 */
[----:B------:R-:W-:Y:S01]  /*4020*/  SHF.L.U32 R114, R114, 0x10, RZ ;  /* 0x0000001072727819 */ /* 0x000fe200000006ff */
[-C--:B------:R-:W-:Y:S01]  /*4030*/  FMUL.FTZ R0, R0, R143.reuse ;  /* 0x0000008f00007220 */ /* 0x080fe20000410000 */
[----:B------:R-:W-:Y:S01]  /*4040*/  SHF.L.U32 R113, R113, 0x10, RZ ;  /* 0x0000001071717819 */ /* 0x000fe200000006ff */
[----:B------:R-:W-:Y:S01]  /*4050*/  FMUL.FTZ R112, R112, R143 ;  /* 0x0000008f70707220 */ /* 0x000fe20000410000 */
[----:B------:R-:W-:Y:S01]  /*4060*/  SHF.L.U32 R116, R94, 0x10, RZ ;  /* 0x000000105e747819 */ /* 0x000fe200000006ff */
[C---:B------:R-:W-:Y:S01]  /*4070*/  FFMA.FTZ R114, R150.reuse, R115, R114 ;  /* 0x0000007396727223 */ /* 0x040fe20000010072 */
[----:B------:R-:W-:Y:S01]  /*4080*/  PRMT R96, R81, 0x7632, R96 ;  /* 0x0000763251607816 */ /* 0x000fe20000000060 */
[C---:B------:R-:W-:Y:S01]  /*4090*/  FFMA.FTZ R166, R150.reuse, R171, R113 ;  /* 0x000000ab96a67223 */ /* 0x040fe20000010071 */
[----:B------:R-:W-:Y:S01]  /*40a0*/  FADD.FTZ R113, -R99, R162 ;  /* 0x000000a263717221 */ /* 0x000fe20000010100 */
[----:B------:R-:W-:Y:S01]  /*40b0*/  SHF.L.U32 R99, R81, 0x10, RZ ;  /* 0x0000001051637819 */ /* 0x000fe200000006ff */
[----:B------:R-:W-:Y:S01]  /*40c0*/  FFMA.FTZ R116, R150, R153, R116 ;  /* 0x0000009996747223 */ /* 0x000fe20000010074 */
[----:B------:R-:W-:Y:S01]  /*40d0*/  SHF.L.U32 R120, R95, 0x10, RZ ;  /* 0x000000105f787819 */ /* 0x000fe200000006ff */
[----:B------:R-:W-:Y:S01]  /*40e0*/  FMUL.FTZ R114, R114, R143 ;  /* 0x0000008f72727220 */ /* 0x000fe20000410000 */
[----:B------:R-:W-:Y:S01]  /*40f0*/  PRMT R115, R80, 0x7632, R115 ;  /* 0x0000763250737816 */ /* 0x000fe20000000073 */
[--C-:B------:R-:W-:Y:S01]  /*4100*/  FFMA.FTZ R98, R150, R97, R99.reuse ;  /* 0x0000006196627223 */ /* 0x100fe20000010063 */
[----:B------:R-:W-:Y:S01]  /*4110*/  SHF.L.U32 R168, R80, 0x10, RZ ;  /* 0x0000001050a87819 */ /* 0x000fe200000006ff */
[-C--:B------:R-:W-:Y:S01]  /*4120*/  FMUL.FTZ R116, R116, R143.reuse ;  /* 0x0000008f74747220 */ /* 0x080fe20000410000 */
[----:B------:R-:W-:Y:S01]  /*4130*/  FMUL.FTZ R166, R166, R143 ;  /* 0x0000008fa6a67220 */ /* 0x000fe20000410000 */
[----:B------:R-:W-:Y:S01]  /*4140*/  PRMT R100, R82, 0x7632, R100 ;  /* 0x0000763252647816 */ /* 0x000fe20000000064 */
[----:B------:R-:W-:Y:S01]  /*4150*/  FFMA.FTZ R120, R150, R181, R120 ;  /* 0x000000b596787223 */ /* 0x000fe20000010078 */
[----:B------:R-:W-:Y:S01]  /*4160*/  SHF.L.U32 R97, R96, 0x10, RZ ;  /* 0x0000001060617819 */ /* 0x000fe200000006ff */
[----:B------:R-:W-:Y:S01]  /*4170*/  FMUL.FTZ R114, R114, UR5 ;  /* 0x0000000572727c20 */ /* 0x000fe20008410000 */
[----:B------:R-:W-:Y:S01]  /*4180*/  PRMT R99, R83, 0x7632, R99 ;  /* 0x0000763253637816 */ /* 0x000fe20000000063 */
[----:B------:R-:W-:Y:S01]  /*4190*/  FMUL.FTZ R0, R0, UR5 ;  /* 0x0000000500007c20 */ /* 0x000fe20008410000 */
[----:B------:R-:W-:Y:S01]  /*41a0*/  SHF.L.U32 R170, R115, 0x10, RZ ;  /* 0x0000001073aa7819 */ /* 0x000fe200000006ff */
[----:B------:R-:W-:Y:S01]  /*41b0*/  FFMA.FTZ R168, R150, R125, R168 ;  /* 0x0000007d96a87223 */ /* 0x000fe200000100a8 */
[----:B------:R-:W-:Y:S01]  /*41c0*/  FMUL.FTZ R112, R112, UR5 ;  /* 0x0000000570707c20 */ /* 0x000fe20008410000 */
[----:B------:R-:W-:Y:S01]  /*41d0*/  FMUL.FTZ R116, R116, UR5 ;  /* 0x0000000574747c20 */ /* 0x000fe20008410000 */
[----:B------:R-:W-:Y:S01]  /*41e0*/  FMUL.FTZ R169, R166, UR5 ;  /* 0x00000005a6a97c20 */ /* 0x000fe20008410000 */
[----:B------:R-:W-:Y:S01]  /*41f0*/  SHF.L.U32 R104, R82, 0x10, RZ ;  /* 0x0000001052687819 */ /* 0x000fe200000006ff */
[----:B------:R-:W-:Y:S01]  /*4200*/  FFMA.FTZ R96, R150, R113, R97 ;  /* 0x0000007196607223 */ /* 0x000fe20000010061 */
[----:B------:R-:W-:Y:S01]  /*4210*/  SHF.L.U32 R100, R100, 0x10, RZ ;  /* 0x0000001064647819 */ /* 0x000fe200000006ff */
[----:B------:R-:W-:Y:S01]  /*4220*/  FFMA.FTZ R170, R150, R161, R170 ;  /* 0x000000a196aa7223 */ /* 0x000fe200000100aa */
[----:B------:R-:W-:Y:S01]  /*4230*/  SHF.L.U32 R99, R99, 0x10, RZ ;  /* 0x0000001063637819 */ /* 0x000fe200000006ff */
[-C--:B------:R-:W-:Y:S01]  /*4240*/  FMUL.FTZ R120, R120, R143.reuse ;  /* 0x0000008f78787220 */ /* 0x080fe20000410000 */
[----:B------:R-:W-:Y:S01]  /*4250*/  SHF.L.U32 R126, R76, 0x10, RZ ;  /* 0x000000104c7e7819 */ /* 0x000fe200000006ff */
[----:B------:R-:W-:Y:S01]  /*4260*/  FMUL.FTZ R168, R168, R143 ;  /* 0x0000008fa8a87220 */ /* 0x000fe20000410000 */
[----:B------:R-:W-:Y:S01]  /*4270*/  FSEL R153, R114, RZ, P5 ;  /* 0x000000ff72997208 */ /* 0x000fe20002800000 */
[----:B------:R-:W-:Y:S01]  /*4280*/  FFMA.FTZ R104, R150, R127, R104 ;  /* 0x0000007f96687223 */ /* 0x000fe20000010068 */
[----:B------:R-:W-:Y:S01]  /*4290*/  FSEL R0, R0, RZ, P6 ;  /* 0x000000ff00007208 */ /* 0x000fe20003000000 */
[----:B------:R-:W-:Y:S01]  /*42a0*/  FFMA.FTZ R100, R150, R163, R100 ;  /* 0x000000a396647223 */ /* 0x000fe20000010064 */
[----:B------:R-:W-:Y:S01]  /*42b0*/  FSEL R125, R112, RZ, P3 ;  /* 0x000000ff707d7208 */ /* 0x000fe20001800000 */
[----:B------:R-:W-:Y:S01]  /*42c0*/  FFMA.FTZ R114, R150, R157, R99 ;  /* 0x0000009d96727223 */ /* 0x000fe20000010063 */
[----:B------:R-:W-:Y:S01]  /*42d0*/  FSEL R116, R116, RZ, P4 ;  /* 0x000000ff74747208 */ /* 0x000fe20002000000 */
[-C--:B------:R-:W-:Y:S01]  /*42e0*/  FMUL.FTZ R96, R96, R143.reuse ;  /* 0x0000008f60607220 */ /* 0x080fe20000410000 */
[----:B------:R-:W-:Y:S01]  /*42f0*/  FSEL R169, R169, RZ, P1 ;  /* 0x000000ffa9a97208 */ /* 0x000fe20000800000 */
[-C--:B------:R-:W-:Y:S01]  /*4300*/  FMUL.FTZ R98, R98, R143.reuse ;  /* 0x0000008f62627220 */ /* 0x080fe20000410000 */
[----:B------:R-:W-:Y:S01]  /*4310*/  LOP3.LUT P6, RZ, R148, 0xff, RZ, 0xc0, !PT ;  /* 0x000000ff94ff7812 */ /* 0x000fe200078cc0ff */
[----:B------:R-:W-:Y:S01]  /*4320*/  FMUL.FTZ R120, R120, UR5 ;  /* 0x0000000578787c20 */ /* 0x000fe20008410000 */
[----:B------:R-:W-:Y:S01]  /*4330*/  LOP3.LUT P3, RZ, R148, 0xff00, RZ, 0xc0, !PT ;  /* 0x0000ff0094ff7812 */ /* 0x000fe2000786c0ff */
[-C--:B------:R-:W-:Y:S01]  /*4340*/  FMUL.FTZ R170, R170, R143.reuse ;  /* 0x0000008faaaa7220 */ /* 0x080fe20000410000 */
[----:B------:R-:W-:Y:S01]  /*4350*/  LOP3.LUT P4, RZ, R148, 0xff0000, RZ, 0xc0, !PT ;  /* 0x00ff000094ff7812 */ /* 0x000fe2000788c0ff */
[----:B------:R-:W-:Y:S01]  /*4360*/  FMUL.FTZ R168, R168, UR5 ;  /* 0x00000005a8a87c20 */ /* 0x000fe20008410000 */
[----:B------:R-:W-:Y:S01]  /*4370*/  LOP3.LUT P5, RZ, R148, 0xff000000, RZ, 0xc0, !PT ;  /* 0xff00000094ff7812 */ /* 0x000fe200078ac0ff */
[----:B------:R-:W-:Y:S01]  /*4380*/  FMUL.FTZ R97, R104, R143 ;  /* 0x0000008f68617220 */ /* 0x000fe20000410000 */
[----:B------:R-:W-:Y:S01]  /*4390*/  ISETP.GE.U32.AND P1, PT, R148, RZ, PT ;  /* 0x000000ff9400720c */ /* 0x000fe20003f26070 */
[----:B------:R-:W-:Y:S01]  /*43a0*/  FFMA.FTZ R148, R150, R159, R126 ;  /* 0x0000009f96947223 */ /* 0x000fe2000001007e */
[----:B------:R-:W-:Y:S01]  /*43b0*/  SHF.L.U32 R112, R83, 0x10, RZ ;  /* 0x0000001053707819 */ /* 0x000fe200000006ff */
[----:B------:R-:W-:Y:S01]  /*43c0*/  FMUL.FTZ R96, R96, UR5 ;  /* 0x0000000560607c20 */ /* 0x000fe20008410000 */
[-C--:B------:R-:W-:Y:S01]  /*43d0*/  FMUL.FTZ R100, R100, R143.reuse ;  /* 0x0000008f64647220 */ /* 0x080fe20000410000 */
[-C--:B------:R-:W-:Y:S01]  /*43e0*/  FMUL.FTZ R114, R114, R143.reuse ;  /* 0x0000008f72727220 */ /* 0x080fe20000410000 */
[----:B------:R-:W-:Y:S01]  /*43f0*/  FMUL.FTZ R98, R98, UR5 ;  /* 0x0000000562627c20 */ /* 0x000fe20008410000 */
[----:B------:R-:W-:Y:S01]  /*4400*/  FMUL.FTZ R161, R170, UR5 ;  /* 0x00000005aaa17c20 */ /* 0x000fe20008410000 */
[----:B------:R-:W-:Y:S01]  /*4410*/  FMUL.FTZ R148, R148, R143 ;  /* 0x0000008f94947220 */ /* 0x000fe20000410000 */
[----:B------:R-:W-:Y:S01]  /*4420*/  FSEL R166, R120, RZ, P2 ;  /* 0x000000ff78a67208 */ /* 0x000fe20001000000 */
[----:B------:R-:W-:Y:S01]  /*4430*/  FFMA.FTZ R112, R150, R117, R112 ;  /* 0x0000007596707223 */ /* 0x000fe20000010070 */
[----:B------:R-:W-:Y:S01]  /*4440*/  FSEL R120, R168, RZ, P6 ;  /* 0x000000ffa8787208 */ /* 0x000fe20003000000 */
[----:B------:R-:W-:Y:S01]  /*4450*/  FMUL.FTZ R97, R97, UR5 ;  /* 0x0000000561617c20 */ /* 0x000fe20008410000 */
[----:B------:R-:W-:Y:S01]  /*4460*/  FMUL.FTZ R100, R100, UR5 ;  /* 0x0000000564647c20 */ /* 0x000fe20008410000 */
[----:B------:R-:W-:Y:S01]  /*4470*/  FMUL.FTZ R114, R114, UR5 ;  /* 0x0000000572727c20 */ /* 0x000fe20008410000 */
[C---:B------:R-:W-:Y:S01]  /*4480*/  LOP3.LUT P2, RZ, R149.reuse, 0xff, RZ, 0xc0, !PT ;  /* 0x000000ff95ff7812 */ /* 0x040fe2000784c0ff */
[----:B------:R-:W-:Y:S01]  /*4490*/  FMUL.FTZ R112, R112, R143 ;  /* 0x0000008f70707220 */ /* 0x000fe20000410000 */
[----:B------:R-:W-:-:S02]  /*44a0*/  LOP3.LUT P6, RZ, R149, 0xff00, RZ, 0xc0, !PT ;  /* 0x0000ff0095ff7812 */ /* 0x000fc400078cc0ff */
[----:B------:R-:W-:Y:S01]  /*44b0*/  ISETP.GE.U32.AND.EX P1, PT, R149, 0x1000000, PT, P1 ;  /* 0x010000009500780c */ /* 0x000fe20003f26110 */
[----:B------:R-:W-:Y:S01]  /*44c0*/  FMUL.FTZ R112, R112, UR5 ;  /* 0x0000000570707c20 */ /* 0x000fe20008410000 */
[----:B------:R-:W-:Y:S01]  /*44d0*/  FSEL R117, R96, RZ, P5 ;  /* 0x000000ff60757208 */ /* 0x000fe20002800000 */
[----:B------:R-:W-:Y:S01]  /*44e0*/  FMUL.FTZ R96, R148, UR5 ;  /* 0x0000000594607c20 */ /* 0x000fe20008410000 */
[----:B------:R-:W-:Y:S02]  /*44f0*/  FSEL R104, R98, RZ, P4 ;  /* 0x000000ff62687208 */ /* 0x000fe40002000000 */
[----:B------:R-:W-:Y:S02]  /*4500*/  FSEL R161, R161, RZ, P3 ;  /* 0x000000ffa1a17208 */ /* 0x000fe40001800000 */
[----:B------:R-:W-:Y:S02]  /*4510*/  LOP3.LUT P4, RZ, R146, 0xff, RZ, 0xc0, !PT ;  /* 0x000000ff92ff7812 */ /* 0x000fe4000788c0ff */
[----:B------:R-:W-:-:S02]  /*4520*/  LOP3.LUT P3, RZ, R149, 0xff0000, RZ, 0xc0, !PT ;  /* 0x00ff000095ff7812 */ /* 0x000fc4000786c0ff */
[----:B------:R-:W-:Y:S02]  /*4530*/  FSEL R126, R97, RZ, P2 ;  /* 0x000000ff617e7208 */ /* 0x000fe40001000000 */
[----:B------:R-:W-:Y:S02]  /*4540*/  FSEL R127, R100, RZ, P6 ;  /* 0x000000ff647f7208 */ /* 0x000fe40003000000 */
[----:B------:R-:W-:Y:S02]  /*4550*/  FSEL R149, R114, RZ, P1 ;  /* 0x000000ff72957208 */ /* 0x000fe40000800000 */
[C---:B------:R-:W-:Y:S02]  /*4560*/  LOP3.LUT P5, RZ, R146.reuse, 0xff00, RZ, 0xc0, !PT ;  /* 0x0000ff0092ff7812 */ /* 0x040fe400078ac0ff */
[C---:B------:R-:W-:Y:S02]  /*4570*/  LOP3.LUT P2, RZ, R146.reuse, 0xff0000, RZ, 0xc0, !PT ;  /* 0x00ff000092ff7812 */ /* 0x040fe4000784c0ff */
[----:B------:R-:W-:-:S02]  /*4580*/  LOP3.LUT P6, RZ, R146, 0xff000000, RZ, 0xc0, !PT ;  /* 0xff00000092ff7812 */ /* 0x000fc400078cc0ff */
[----:B------:R-:W-:Y:S02]  /*4590*/  ISETP.GE.U32.AND P1, PT, R146, RZ, PT ;  /* 0x000000ff9200720c */ /* 0x000fe40003f26070 */
[----:B------:R-:W-:Y:S02]  /*45a0*/  SHF.L.U32 R156, R77, 0x10, RZ ;  /* 0x000000104d9c7819 */ /* 0x000fe400000006ff */
[----:B------:R-:W-:Y:S02]  /*45b0*/  FSEL R146, R96, RZ, P4 ;  /* 0x000000ff60927208 */ /* 0x000fe40002000000 */
[----:B------:R-:W-:Y:S01]  /*45c0*/  PRMT R98, R79, 0x7632, R98 ;  /* 0x000076324f627816 */ /* 0x000fe20000000062 */
[----:B------:R-:W0:Y:S01]  /*45d0*/  LDC.64 R96, c[0x0][0x468] ;  /* 0x00011a00ff607b82 */ /* 0x000e220000000a00 */
[----:B------:R-:W-:Y:S01]  /*45e0*/  FFMA.FTZ R156, R150, R101, R156 ;  /* 0x00000065969c7223 */ /* 0x000fe2000001009c */
[----:B------:R-:W-:Y:S02]  /*45f0*/  PRMT R100, R77, 0x7632, R100 ;  /* 0x000076324d647816 */ /* 0x000fe40000000064 */
[----:B------:R-:W-:Y:S01]  /*4600*/  SHF.L.U32 R99, R98, 0x10, RZ ;  /* 0x0000001062637819 */ /* 0x000fe200000006ff */
[----:B------:R-:W-:Y:S01]  /*4610*/  FMUL.FTZ R156, R156, R143 ;  /* 0x0000008f9c9c7220 */ /* 0x000fe20000410000 */
[----:B------:R-:W-:-:S02]  /*4620*/  PRMT R98, R76, 0x7632, R98 ;  /* 0x000076324c627816 */ /* 0x000fc40000000062 */
[----:B------:R-:W-:Y:S01]  /*4630*/  PRMT R101, R78, 0x7632, R101 ;  /* 0x000076324e657816 */ /* 0x000fe20000000065 */
[----:B------:R-:W-:Y:S01]  /*4640*/  FFMA.FTZ R114, R150, R111, R99 ;  /* 0x0000006f96727223 */ /* 0x000fe20000010063 */
[----:B------:R-:W-:Y:S01]  /*4650*/  SHF.L.U32 R99, R98, 0x10, RZ ;  /* 0x0000001062637819 */ /* 0x000fe200000006ff */
[----:B------:R-:W-:Y:S01]  /*4660*/  FMUL.FTZ R156, R156, UR5 ;  /* 0x000000059c9c7c20 */ /* 0x000fe20008410000 */
[----:B------:R-:W-:Y:S01]  /*4670*/  SHF.L.U32 R100, R100, 0x10, RZ ;  /* 0x0000001064647819 */ /* 0x000fe200000006ff */
[----:B------:R-:W-:Y:S01]  /*4680*/  FMUL.FTZ R118, R114, R143 ;  /* 0x0000008f72767220 */ /* 0x000fe20000410000 */
[----:B------:R-:W-:Y:S01]  /*4690*/  SHF.L.U32 R102, R78, 0x10, RZ ;  /* 0x000000104e667819 */ /* 0x000fe200000006ff */
[C---:B------:R-:W-:Y:S01]  /*46a0*/  FFMA.FTZ R98, R150.reuse, R121, R99 ;  /* 0x0000007996627223 */ /* 0x040fe20000010063 */
[----:B------:R-:W-:Y:S01]  /*46b0*/  SHF.L.U32 R108, R101, 0x10, RZ ;  /* 0x00000010656c7819 */ /* 0x000fe200000006ff */
[C---:B------:R-:W-:Y:S01]  /*46c0*/  FFMA.FTZ R100, R150.reuse, R109, R100 ;  /* 0x0000006d96647223 */ /* 0x040fe20000010064 */
[----:B------:R-:W-:Y:S01]  /*46d0*/  SHF.L.U32 R110, R79, 0x10, RZ ;  /* 0x000000104f6e7819 */ /* 0x000fe200000006ff */
[----:B------:R-:W-:Y:S01]  /*46e0*/  FFMA.FTZ R102, R150, R165, R102 ;  /* 0x000000a596667223 */ /* 0x000fe20000010066 */
[----:B------:R-:W-:Y:S01]  /*46f0*/  FSEL R148, R112, RZ, P3 ;  /* 0x000000ff70947208 */ /* 0x000fe20001800000 */
[----:B------:R-:W-:Y:S01]  /*4700*/  FFMA.FTZ R112, R150, R123, R108 ;  /* 0x0000007b96707223 */ /* 0x000fe2000001006c */
[----:B------:R-:W-:Y:S01]  /*4710*/  FMUL.FTZ R108, R98, R143 ;  /* 0x0000008f626c7220 */ /* 0x000fe20000410000 */
[----:B------:R-:W-:Y:S01]  /*4720*/  FFMA.FTZ R150, R150, R103, R110 ;  /* 0x0000006796967223 */ /* 0x000fe2000001006e */
[-C--:B------:R-:W-:Y:S01]  /*4730*/  FMUL.FTZ R109, R100, R143.reuse ;  /* 0x0000008f646d7220 */ /* 0x080fe20000410000 */
[-C--:B------:R-:W-:Y:S01]  /*4740*/  FMUL.FTZ R110, R102, R143.reuse ;  /* 0x0000008f666e7220 */ /* 0x080fe20000410000 */
[-C--:B------:R-:W-:Y:S01]  /*4750*/  FMUL.FTZ R111, R112, R143.reuse ;  /* 0x0000008f706f7220 */ /* 0x080fe20000410000 */
[----:B------:R-:W-:Y:S01]  /*4760*/  FMUL.FTZ R150, R150, R143 ;  /* 0x0000008f96967220 */ /* 0x000fe20000410000 */
[----:B------:R-:W-:Y:S01]  /*4770*/  FSEL R156, R156, RZ, P2 ;  /* 0x000000ff9c9c7208 */ /* 0x000fe20001000000 */
[----:B------:R-:W-:Y:S01]  /*4780*/  FMUL.FTZ R118, R118, UR5 ;  /* 0x0000000576767c20 */ /* 0x000fe20008410000 */
        /* <DEDUP_REMOVED lines=8> */
[----:B------:R-:W-:Y:S01]  /*4810*/  LOP3.LUT P2, RZ, R147, 0xff0000, RZ, 0xc0, !PT ;  /* 0x00ff000093ff7812 */ /* 0x000fe2000784c0ff */
[--C-:B------:R-:W-:Y:S01]  /*4820*/  IMAD.WIDE.U32 R112, R151, 0x10, R96.reuse ;  /* 0x0000001097707825 */ /* 0x100fe200078e0060 */
[----:B------:R-:W-:Y:S02]  /*4830*/  ISETP.GE.U32.AND.EX P1, PT, R147, 0x1000000, PT, P1 ;  /* 0x010000009300780c */ /* 0x000fe40003f26110 */
[----:B------:R-:W-:Y:S01]  /*4840*/  F2FP.BF16.F32.PACK_AB R98, R154, R119 ;  /* 0x000000779a62723e */ /* 0x000fe200000010ff */
[--C-:B------:R-:W-:Y:S01]  /*4850*/  IMAD.WIDE.U32 R144, R144, 0x10, R96.reuse ;  /* 0x0000001090907825 */ /* 0x100fe200078e0060 */
[----:B------:R-:W-:Y:S02]  /*4860*/  FSEL R110, R110, RZ, P3 ;  /* 0x000000ff6e6e7208 */ /* 0x000fe40001800000 */
[----:B------:R-:W-:Y:S01]  /*4870*/  FSEL R150, R150, RZ, P2 ;  /* 0x000000ff96967208 */ /* 0x000fe20001000000 */
[----:B------:R-:W-:Y:S01]  /*4880*/  IMAD.WIDE.U32 R142, R142, 0x10, R96 ;  /* 0x000000108e8e7825 */ /* 0x000fe200078e0060 */
[----:B------:R-:W-:-:S02]  /*4890*/  F2FP.BF16.F32.PACK_AB R96, R106, R105 ;  /* 0x000000696a60723e */ /* 0x000fc400000010ff */
[----:B------:R-:W-:Y:S02]  /*48a0*/  F2FP.BF16.F32.PACK_AB R105, R117, R104 ;  /* 0x000000687569723e */ /* 0x000fe400000010ff */
[----:B------:R-:W-:Y:S02]  /*48b0*/  FSEL R121, R118, RZ, P1 ;  /* 0x000000ff76797208 */ /* 0x000fe40000800000 */
[----:B------:R-:W-:Y:S02]  /*48c0*/  FSEL R119, R111, RZ, P4 ;  /* 0x000000ff6f777208 */ /* 0x000fe40002000000 */
[----:B------:R-:W-:Y:S02]  /*48d0*/  FSEL R109, R109, RZ, P6 ;  /* 0x000000ff6d6d7208 */ /* 0x000fe40003000000 */
[----:B------:R-:W-:Y:S02]  /*48e0*/  FSEL R117, R108, RZ, P5 ;  /* 0x000000ff6c757208 */ /* 0x000fe40002800000 */
        /* <DEDUP_REMOVED lines=18> */
.L_x_4172:
[----:B------:R-:W-:Y:S01]  /*4a10*/  PRMT R84, R91, 0x7632, R84 ;  /* 0x000076325b547816 */ /* 0x000fe20000000054 */
[C-C-:B------:R-:W-:Y:S01]  /*4a20*/  FFMA.FTZ R219, R119.reuse, R219, R118.reuse ;  /* 0x000000db77db7223 */ /* 0x140fe20000010076 */
[--C-:B------:R-:W-:Y:S01]  /*4a30*/  FFMA.FTZ R211, R119, R211, R118.reuse ;  /* 0x000000d377d37223 */ /* 0x100fe20000010076 */
[----:B------:R-:W-:Y:S01]  /*4a40*/  SHF.L.U32 R85, R91, 0x10, RZ ;  /* 0x000000105b557819 */ /* 0x000fe200000006ff */
[----:B------:R-:W-:Y:S01]  /*4a50*/  FFMA.FTZ R0, R119, R0, R118 ;  /* 0x0000000077007223 */ /* 0x000fe20000010076 */
[----:B------:R-:W-:Y:S01]  /*4a60*/  SHF.L.U32 R86, R84, 0x10, RZ ;  /* 0x0000001054567819 */ /* 0x000fe200000006ff */
[----:B------:R-:W-:Y:S01]  /*4a70*/  FADD.FTZ R219, -R219, R234 ;  /* 0x000000eadbdb7221 */ /* 0x000fe20000010100 */
[----:B------:R-:W-:Y:S01]  /*4a80*/  FADD.FTZ R87, -R211, R212 ;  /* 0x000000d4d3577221 */ /* 0x000fe20000010100 */
[----:B------:R-:W-:Y:S01]  /*4a90*/  ISETP.GE.U32.AND P5, PT, R154, RZ, PT ;  /* 0x000000ff9a00720c */ /* 0x000fe20003fa6070 */
[----:B------:R-:W-:Y:S01]  /*4aa0*/  FADD.FTZ R237, -R0, R237 ;  /* 0x000000ed00ed7221 */ /* 0x000fe20000010100 */
[C---:B------:R-:W-:Y:S01]  /*4ab0*/  FFMA.FTZ R84, R150.reuse, R219, R85 ;  /* 0x000000db96547223 */ /* 0x040fe20000010055 */
[----:B------:R-:W-:Y:S01]  /*4ac0*/  FFMA.FTZ R87, R150, R87, R86 ;  /* 0x0000005796577223 */ /* 0x000fe20000010056 */
[----:B------:R-:W-:Y:S01]  /*4ad0*/  LOP3.LUT P3, RZ, R155, 0xff0000, RZ, 0xc0, !PT ;  /* 0x00ff00009bff7812 */ /* 0x000fe2000786c0ff */
[--C-:B------:R-:W-:Y:S01]  /*4ae0*/  FFMA.FTZ R220, R119, R220, R118.reuse ;  /* 0x000000dc77dc7223 */ /* 0x100fe20000010076 */
[-C--:B------:R-:W-:Y:S01]  /*4af0*/  FMUL.FTZ R85, R84, R143.reuse ;  /* 0x0000008f54557220 */ /* 0x080fe20000410000 */
[----:B------:R-:W-:Y:S01]  /*4b00*/  FMUL.FTZ R86, R87, R143 ;  /* 0x0000008f57567220 */ /* 0x000fe20000410000 */
[----:B------:R-:W-:Y:S01]  /*4b10*/  ISETP.GE.U32.AND.EX P5, PT, R155, 0x1000000, PT, P5 ;  /* 0x010000009b00780c */ /* 0x000fe20003fa6150 */
[----:B------:R-:W-:Y:S01]  /*4b20*/  FFMA.FTZ R213, R119, R213, R118 ;  /* 0x000000d577d57223 */ /* 0x000fe20000010076 */
[----:B------:R-:W-:Y:S01]  /*4b30*/  FMUL.FTZ R85, R85, UR5 ;  /* 0x0000000555557c20 */ /* 0x000fe20008410000 */
[----:B------:R-:W-:Y:S01]  /*4b40*/  FMUL.FTZ R86, R86, UR5 ;  /* 0x0000000556567c20 */ /* 0x000fe20008410000 */
[----:B------:R-:W-:Y:S01]  /*4b50*/  PRMT R0, R90, 0x7632, R0 ;  /* 0x000076325a007816 */ /* 0x000fe20000000000 */
[----:B0-----:R-:W-:Y:S01]  /*4b60*/  FFMA.FTZ R96, R119, R169, R118 ;  /* 0x000000a977607223 */ /* 0x001fe20000010076 */
[----:B------:R-:W-:Y:S01]  /*4b70*/  FADD.FTZ R235, -R220, R235 ;  /* 0x000000ebdceb7221 */ /* 0x000fe20000010100 */
[----:B------:R-:W-:Y:S01]  /*4b80*/  FSEL R113, R85, RZ, P3 ;  /* 0x000000ff55717208 */ /* 0x000fe20001800000 */
[----:B------:R-:W-:Y:S01]  /*4b90*/  FADD.FTZ R213, -R213, R214 ;  /* 0x000000d6d5d57221 */ /* 0x000fe20000010100 */
[----:B------:R-:W-:Y:S01]  /*4ba0*/  FSEL R112, R86, RZ, P5 ;  /* 0x000000ff56707208 */ /* 0x000fe20002800000 */
[----:B------:R-:W-:Y:S01]  /*4bb0*/  FFMA.FTZ R86, R119, R177, R118 ;  /* 0x000000b177567223 */ /* 0x000fe20000010076 */
[----:B------:R-:W-:Y:S01]  /*4bc0*/  SHF.L.U32 R85, R90, 0x10, RZ ;  /* 0x000000105a557819 */ /* 0x000fe200000006ff */
[----:B------:R-:W-:Y:S01]  /*4bd0*/  FADD.FTZ R117, -R96, R171 ;  /* 0x000000ab60757221 */ /* 0x000fe20000010100 */
[----:B------:R-:W-:Y:S01]  /*4be0*/  SHF.L.U32 R0, R0, 0x10, RZ ;  /* 0x0000001000007819 */ /* 0x000fe200000006ff */
[----:B------:R-:W-:Y:S01]  /*4bf0*/  FADD.FTZ R181, -R86, R181 ;  /* 0x000000b556b57221 */ /* 0x000fe20000010100 */
[----:B------:R-:W-:Y:S01]  /*4c00*/  PRMT R96, R89, 0x7632, R96 ;  /* 0x0000763259607816 */ /* 0x000fe20000000060 */
[C---:B------:R-:W-:Y:S01]  /*4c10*/  FFMA.FTZ R86, R150.reuse, R235, R85 ;  /* 0x000000eb96567223 */ /* 0x040fe20000010055 */
[C---:B------:R-:W-:Y:S01]  /*4c20*/  FFMA.FTZ R217, R119.reuse, R217, R118 ;  /* 0x000000d977d97223 */ /* 0x040fe20000010076 */
[--C-:B------:R-:W-:Y:S01]  /*4c30*/  FFMA.FTZ R85, R150, R213, R0.reuse ;  /* 0x000000d596557223 */ /* 0x100fe20000010000 */
[----:B------:R-:W-:Y:S01]  /*4c40*/  PRMT R0, R88, 0x7632, R0 ;  /* 0x0000763258007816 */ /* 0x000fe20000000000 */
        /* <DEDUP_REMOVED lines=11> */
[----:B------:R-:W-:Y:S01]  /*4d00*/  LOP3.LUT P6, RZ, R154, 0xff, RZ, 0xc0, !PT ;  /* 0x000000ff9aff7812 */ /* 0x000fe200078cc0ff */
[----:B------:R-:W-:Y:S01]  /*4d10*/  FMUL.FTZ R0, R86, R143 ;  /* 0x0000008f56007220 */ /* 0x000fe20000410000 */
[----:B------:R-:W-:Y:S01]  /*4d20*/  LOP3.LUT P2, RZ, R154, 0xff00, RZ, 0xc0, !PT ;  /* 0x0000ff009aff7812 */ /* 0x000fe2000784c0ff */
[----:B------:R-:W-:Y:S01]  /*4d30*/  FFMA.FTZ R114, R150, R221, R114 ;  /* 0x000000dd96727223 */ /* 0x000fe20000010072 */
[----:B------:R-:W-:Y:S01]  /*4d40*/  LOP3.LUT P4, RZ, R154, 0xff0000, RZ, 0xc0, !PT ;  /* 0x00ff00009aff7812 */ /* 0x000fe2000788c0ff */
[----:B------:R-:W-:Y:S01]  /*4d50*/  FFMA.FTZ R117, R150, R117, R96 ;  /* 0x0000007596757223 */ /* 0x000fe20000010060 */
[----:B------:R-:W-:Y:S01]  /*4d60*/  LOP3.LUT P1, RZ, R154, 0xff000000, RZ, 0xc0, !PT ;  /* 0xff0000009aff7812 */ /* 0x000fe2000782c0ff */
[----:B------:R-:W-:Y:S01]  /*4d70*/  FMUL.FTZ R96, R85, R143 ;  /* 0x0000008f55607220 */ /* 0x000fe20000410000 */
[----:B------:R-:W-:Y:S01]  /*4d80*/  SHF.L.U32 R154, R88, 0x10, RZ ;  /* 0x00000010589a7819 */ /* 0x000fe200000006ff */
[----:B------:R-:W-:Y:S01]  /*4d90*/  FFMA.FTZ R115, R150, R115, R97 ;  /* 0x0000007396737223 */ /* 0x000fe20000010061 */
[----:B------:R-:W-:Y:S01]  /*4da0*/  FMUL.FTZ R120, R0, UR5 ;  /* 0x0000000500787c20 */ /* 0x000fe20008410000 */
[----:B------:R-:W-:Y:S01]  /*4db0*/  FMUL.FTZ R0, R114, R143 ;  /* 0x0000008f72007220 */ /* 0x000fe20000410000 */
[----:B------:R-:W-:Y:S01]  /*4dc0*/  FMUL.FTZ R169, R96, UR5 ;  /* 0x0000000560a97c20 */ /* 0x000fe20008410000 */
[----:B------:R-:W-:Y:S01]  /*4dd0*/  FFMA.FTZ R154, R150, R237, R154 ;  /* 0x000000ed969a7223 */ /* 0x000fe2000001009a */
[----:B------:R-:W-:Y:S01]  /*4de0*/  SHF.L.U32 R116, R95, 0x10, RZ ;  /* 0x000000105f747819 */ /* 0x000fe200000006ff */
[----:B------:R-:W-:Y:S01]  /*4df0*/  FMUL.FTZ R96, R115, R143 ;  /* 0x0000008f73607220 */ /* 0x000fe20000410000 */
[C-C-:B------:R-:W-:Y:S01]  /*4e00*/  FFMA.FTZ R99, R119.reuse, R175, R118.reuse ;  /* 0x000000af77637223 */ /* 0x140fe20000010076 */
[----:B------:R-:W-:Y:S01]  /*4e10*/  FMUL.FTZ R175, R0, UR5 ;  /* 0x0000000500af7c20 */ /* 0x000fe20008410000 */
[----:B------:R-:W-:Y:S01]  /*4e20*/  FFMA.FTZ R97, R119, R180, R118 ;  /* 0x000000b477617223 */ /* 0x000fe20000010076 */
[----:B------:R-:W-:Y:S01]  /*4e30*/  FMUL.FTZ R0, R154, R143 ;  /* 0x0000008f9a007220 */ /* 0x000fe20000410000 */
[----:B------:R-:W-:Y:S01]  /*4e40*/  FMUL.FTZ R180, R96, UR5 ;  /* 0x0000000560b47c20 */ /* 0x000fe20008410000 */
[----:B------:R-:W-:Y:S01]  /*4e50*/  FFMA.FTZ R116, R150, R181, R116 ;  /* 0x000000b596747223 */ /* 0x000fe20000010074 */
[-C--:B------:R-:W-:Y:S01]  /*4e60*/  FMUL.FTZ R96, R171, R143.reuse ;  /* 0x0000008fab607220 */ /* 0x080fe20000410000 */
[----:B------:R-:W-:Y:S01]  /*4e70*/  FMUL.FTZ R0, R0, UR5 ;  /* 0x0000000500007c20 */ /* 0x000fe20008410000 */
[C---:B------:R-:W-:Y:S01]  /*4e80*/  LOP3.LUT P3, RZ, R155.reuse, 0xff, RZ, 0xc0, !PT ;  /* 0x000000ff9bff7812 */ /* 0x040fe2000786c0ff */
[-C--:B------:R-:W-:Y:S01]  /*4e90*/  FMUL.FTZ R98, R116, R143.reuse ;  /* 0x0000008f74627220 */ /* 0x080fe20000410000 */
[----:B------:R-:W-:Y:S01]  /*4ea0*/  LOP3.LUT P5, RZ, R155, 0xff00, RZ, 0xc0, !PT ;  /* 0x0000ff009bff7812 */ /* 0x000fe200078ac0ff */
[----:B------:R-:W-:Y:S01]  /*4eb0*/  FMUL.FTZ R155, R117, R143 ;  /* 0x0000008f759b7220 */ /* 0x000fe20000410000 */
[----:B------:R-:W-:Y:S01]  /*4ec0*/  FSEL R180, R180, RZ, P1 ;  /* 0x000000ffb4b47208 */ /* 0x000fe20000800000 */
[----:B------:R-:W-:Y:S01]  /*4ed0*/  FMUL.FTZ R96, R96, UR5 ;  /* 0x0000000560607c20 */ /* 0x000fe20008410000 */
[----:B------:R-:W-:Y:S01]  /*4ee0*/  ISETP.GE.U32.AND P1, PT, R152, RZ, PT ;  /* 0x000000ff9800720c */ /* 0x000fe20003f26070 */
[----:B------:R-:W-:Y:S01]  /*4ef0*/  FMUL.FTZ R98, R98, UR5 ;  /* 0x0000000562627c20 */ /* 0x000fe20008410000 */
[----:B------:R-:W-:Y:S01]  /*4f00*/  FSEL R177, R0, RZ, P6 ;  /* 0x000000ff00b17208 */ /* 0x000fe20003000000 */
[----:B------:R-:W-:Y:S01]  /*4f10*/  FMUL.FTZ R0, R155, UR5 ;  /* 0x000000059b007c20 */ /* 0x000fe20008410000 */
[----:B------:R-:W-:Y:S01]  /*4f20*/  LOP3.LUT P6, RZ, R153, 0xff0000, RZ, 0xc0, !PT ;  /* 0x00ff000099ff7812 */ /* 0x000fe200078cc0ff */
[----:B------:R-:W-:Y:S01]  /*4f30*/  FFMA.FTZ R173, R119, R173, R118 ;  /* 0x000000ad77ad7223 */ /* 0x000fe20000010076 */
[----:B------:R-:W-:Y:S01]  /*4f40*/  ISETP.GE.U32.AND.EX P1, PT, R153, 0x1000000, PT, P1 ;  /* 0x010000009900780c */ /* 0x000fe20003f26110 */
[----:B------:R-:W-:Y:S01]  /*4f50*/  FADD.FTZ R99, -R99, R176 ;  /* 0x000000b063637221 */ /* 0x000fe20000010100 */
[----:B------:R-:W-:Y:S01]  /*4f60*/  FSEL R186, R96, RZ, P2 ;  /* 0x000000ff60ba7208 */ /* 0x000fe20001000000 */
[C-C-:B------:R-:W-:Y:S01]  /*4f70*/  FFMA.FTZ R96, R119.reuse, R179, R118.reuse ;  /* 0x000000b377607223 */ /* 0x140fe20000010076 */
[----:B------:R-:W-:Y:S01]  /*4f80*/  FSEL R155, R98, RZ, P6 ;  /* 0x000000ff629b7208 */ /* 0x000fe20003000000 */
[----:B------:R-:W-:Y:S01]  /*4f90*/  FFMA.FTZ R179, R119, R170, R118 ;  /* 0x000000aa77b37223 */ /* 0x000fe20000010076 */
[----:B------:R-:W-:Y:S01]  /*4fa0*/  FSEL R0, R0, RZ, P1 ;  /* 0x000000ff00007208 */ /* 0x000fe20000800000 */
[----:B------:R-:W-:Y:S01]  /*4fb0*/  FADD.FTZ R183, -R96, R183 ;  /* 0x000000b760b77221 */ /* 0x000fe20000010100 */
[----:B------:R-:W-:Y:S01]  /*4fc0*/  LOP3.LUT P6, RZ, R153, 0xff, RZ, 0xc0, !PT ;  /* 0x000000ff99ff7812 */ /* 0x000fe200078cc0ff */
[----:B------:R-:W-:Y:S01]  /*4fd0*/  FADD.FTZ R181, -R179, R172 ;  /* 0x000000acb3b57221 */ /* 0x000fe20000010100 */
[----:B------:R-:W-:Y:S01]  /*4fe0*/  LOP3.LUT P1, RZ, R153, 0xff00, RZ, 0xc0, !PT ;  /* 0x0000ff0099ff7812 */ /* 0x000fe2000782c0ff */
[----:B------:R-:W-:Y:S01]  /*4ff0*/  FFMA.FTZ R153, R119, R178, R118 ;  /* 0x000000b277997223 */ /* 0x000fe20000010076 */
[C---:B------:R-:W-:Y:S01]  /*5000*/  PRMT R98, R94.reuse, 0x7632, R98 ;  /* 0x000076325e627816 */ /* 0x040fe20000000062 */
[----:B------:R-:W-:Y:S01]  /*5010*/  FADD.FTZ R173, -R173, R174 ;  /* 0x000000aeadad7221 */ /* 0x000fe20000010100 */
[----:B------:R-:W-:Y:S01]  /*5020*/  PRMT R96, R93, 0x7632, R96 ;  /* 0x000076325d607816 */ /* 0x000fe20000000060 */
[----:B------:R-:W-:Y:S01]  /*5030*/  FADD.FTZ R153, -R153, R182 ;  /* 0x000000b699997221 */ /* 0x000fe20000010100 */
[----:B------:R-:W-:Y:S01]  /*5040*/  SHF.L.U32 R179, R94, 0x10, RZ ;  /* 0x000000105eb37819 */ /* 0x000fe200000006ff */
[----:B------:R-:W-:Y:S01]  /*5050*/  FADD.FTZ R97, -R97, R184 ;  /* 0x000000b861617221 */ /* 0x000fe20000010100 */
[----:B------:R-:W-:Y:S01]  /*5060*/  SHF.L.U32 R98, R98, 0x10, RZ ;  /* 0x0000001062627819 */ /* 0x000fe200000006ff */
[----:B------:R-:W-:Y:S01]  /*5070*/  FFMA.FTZ R187, R119, R168, R118 ;  /* 0x000000a877bb7223 */ /* 0x000fe20000010076 */
[----:B------:R-:W-:Y:S01]  /*5080*/  SHF.L.U32 R176, R96, 0x10, RZ ;  /* 0x0000001060b07819 */ /* 0x000fe200000006ff */
[----:B------:R-:W-:Y:S01]  /*5090*/  FFMA.FTZ R170, R150, R153, R179 ;  /* 0x0000009996aa7223 */ /* 0x000fe200000100b3 */
[----:B------:R-:W-:Y:S01]  /*50a0*/  PRMT R96, R92, 0x7632, R96 ;  /* 0x000076325c607816 */ /* 0x000fe20000000060 */
[----:B------:R-:W-:Y:S01]  /*50b0*/  FFMA.FTZ R172, R150, R181, R98 ;  /* 0x000000b596ac7223 */ /* 0x000fe20000010062 */
[----:B------:R-:W-:Y:S01]  /*50c0*/  SHF.L.U32 R174, R93, 0x10, RZ ;  /* 0x000000105dae7819 */ /* 0x000fe200000006ff */
[----:B------:R-:W-:Y:S01]  /*50d0*/  FFMA.FTZ R185, R119, R160, R118 ;  /* 0x000000a077b97223 */ /* 0x000fe20000010076 */
[----:B------:R-:W-:Y:S01]  /*50e0*/  SHF.L.U32 R178, R92, 0x10, RZ ;  /* 0x000000105cb27819 */ /* 0x000fe200000006ff */
[----:B------:R-:W-:Y:S01]  /*50f0*/  FFMA.FTZ R176, R150, R173, R176 ;  /* 0x000000ad96b07223 */ /* 0x000fe200000100b0 */
[----:B------:R-:W-:Y:S01]  /*5100*/  SHF.L.U32 R153, R96, 0x10, RZ ;  /* 0x0000001060997819 */ /* 0x000fe200000006ff */
[----:B------:R-:W-:Y:S01]  /*5110*/  FMUL.FTZ R96, R170, R143 ;  /* 0x0000008faa607220 */ /* 0x000fe20000410000 */
[C---:B------:R-:W-:Y:S01]  /*5120*/  FFMA.FTZ R174, R150.reuse, R183, R174 ;  /* 0x000000b796ae7223 */ /* 0x040fe200000100ae */
[----:B------:R-:W-:Y:S01]  /*5130*/  FFMA.FTZ R178, R150, R97, R178 ;  /* 0x0000006196b27223 */ /* 0x000fe200000100b2 */
[----:B------:R-:W-:Y:S01]  /*5140*/  FSEL R120, R120, RZ, P3 ;  /* 0x000000ff78787208 */ /* 0x000fe20001800000 */
[----:B------:R-:W-:Y:S01]  /*5150*/  FMUL.FTZ R97, R172, R143 ;  /* 0x0000008fac617220 */ /* 0x000fe20000410000 */
[----:B------:R-:W-:Y:S01]  /*5160*/  FSEL R169, R169, RZ, P5 ;  /* 0x000000ffa9a97208 */ /* 0x000fe20002800000 */
[----:B------:R-:W-:Y:S01]  /*5170*/  FADD.FTZ R187, -R187, R164 ;  /* 0x000000a4bbbb7221 */ /* 0x000fe20000010100 */
[----:B------:R-:W-:Y:S01]  /*5180*/  FSEL R175, R175, RZ, P4 ;  /* 0x000000ffafaf7208 */ /* 0x000fe20002000000 */
[----:B------:R-:W-:Y:S01]  /*5190*/  FFMA.FTZ R182, R150, R99, R153 ;  /* 0x0000006396b67223 */ /* 0x000fe20000010099 */
[C---:B------:R-:W-:Y:S01]  /*51a0*/  LOP3.LUT P3, RZ, R152.reuse, 0xff, RZ, 0xc0, !PT ;  /* 0x000000ff98ff7812 */ /* 0x040fe2000786c0ff */
[----:B------:R-:W-:Y:S01]  /*51b0*/  FMUL.FTZ R153, R97, UR5 ;  /* 0x0000000561997c20 */ /* 0x000fe20008410000 */
[C---:B------:R-:W-:Y:S01]  /*51c0*/  LOP3.LUT P5, RZ, R152.reuse, 0xff00, RZ, 0xc0, !PT ;  /* 0x0000ff0098ff7812 */ /* 0x040fe200078ac0ff */
[----:B------:R-:W-:Y:S01]  /*51d0*/  FADD.FTZ R185, -R185, R156 ;  /* 0x0000009cb9b97221 */ /* 0x000fe20000010100 */
[----:B------:R-:W-:Y:S01]  /*51e0*/  LOP3.LUT P4, RZ, R152, 0xff0000, RZ, 0xc0, !PT ;  /* 0x00ff000098ff7812 */ /* 0x000fe2000788c0ff */
[-C--:B------:R-:W-:Y:S01]  /*51f0*/  FMUL.FTZ R97, R176, R143.reuse ;  /* 0x0000008fb0617220 */ /* 0x080fe20000410000 */
[----:B------:R-:W-:Y:S01]  /*5200*/  LOP3.LUT P2, RZ, R152, 0xff000000, RZ, 0xc0, !PT ;  /* 0xff00000098ff7812 */ /* 0x000fe2000784c0ff */
[----:B------:R-:W-:Y:S01]  /*5210*/  FMUL.FTZ R152, R96, UR5 ;  /* 0x0000000560987c20 */ /* 0x000fe20008410000 */
[C---:B------:R-:W-:Y:S01]  /*5220*/  PRMT R98, R83.reuse, 0x7632, R98 ;  /* 0x0000763253627816 */ /* 0x040fe20000000062 */
[-C--:B------:R-:W-:Y:S01]  /*5230*/  FMUL.FTZ R96, R174, R143.reuse ;  /* 0x0000008fae607220 */ /* 0x080fe20000410000 */
[----:B------:R-:W-:Y:S01]  /*5240*/  SHF.L.U32 R164, R83, 0x10, RZ ;  /* 0x0000001053a47819 */ /* 0x000fe200000006ff */
[----:B------:R-:W-:Y:S01]  /*5250*/  FMUL.FTZ R173, R97, UR5 ;  /* 0x0000000561ad7c20 */ /* 0x000fe20008410000 */
[----:B------:R-:W-:Y:S01]  /*5260*/  SHF.L.U32 R98, R98, 0x10, RZ ;  /* 0x0000001062627819 */ /* 0x000fe200000006ff */
[----:B------:R-:W-:Y:S01]  /*5270*/  FMUL.FTZ R156, R96, UR5 ;  /* 0x00000005609c7c20 */ /* 0x000fe20008410000 */
[----:B------:R-:W-:Y:S01]  /*5280*/  FMUL.FTZ R96, R178, R143 ;  /* 0x0000008fb2607220 */ /* 0x000fe20000410000 */
[----:B------:R-:W-:Y:S01]  /*5290*/  FFMA.FTZ R164, R150, R185, R164 ;  /* 0x000000b996a47223 */ /* 0x000fe200000100a4 */
[----:B------:R-:W-:Y:S01]  /*52a0*/  FMUL.FTZ R97, R182, R143 ;  /* 0x0000008fb6617220 */ /* 0x000fe20000410000 */
[----:B------:R-:W-:Y:S01]  /*52b0*/  FFMA.FTZ R168, R150, R187, R98 ;  /* 0x000000bb96a87223 */ /* 0x000fe20000010062 */
[----:B------:R-:W-:Y:S01]  /*52c0*/  FMUL.FTZ R96, R96, UR5 ;  /* 0x0000000560607c20 */ /* 0x000fe20008410000 */
[-C--:B------:R-:W-:Y:S01]  /*52d0*/  FMUL.FTZ R98, R164, R143.reuse ;  /* 0x0000008fa4627220 */ /* 0x080fe20000410000 */
[----:B------:R-:W-:Y:S01]  /*52e0*/  FSEL R173, R173, RZ, P2 ;  /* 0x000000ffadad7208 */ /* 0x000fe20001000000 */
[----:B------:R-:W-:Y:S01]  /*52f0*/  FMUL.FTZ R99, R168, R143 ;  /* 0x0000008fa8637220 */ /* 0x000fe20000410000 */
[----:B------:R-:W-:Y:S01]  /*5300*/  ISETP.GE.U32.AND P2, PT, R148, RZ, PT ;  /* 0x000000ff9400720c */ /* 0x000fe20003f46070 */
[----:B------:R-:W-:Y:S01]  /*5310*/  FMUL.FTZ R97, R97, UR5 ;  /* 0x0000000561617c20 */ /* 0x000fe20008410000 */
[----:B------:R-:W-:Y:S01]  /*5320*/  FSEL R160, R96, RZ, P3 ;  /* 0x000000ff60a07208 */ /* 0x000fe20001800000 */
[----:B------:R-:W-:Y:S01]  /*5330*/  FMUL.FTZ R98, R98, UR5 ;  /* 0x0000000562627c20 */ /* 0x000fe20008410000 */
[----:B------:R-:W-:Y:S01]  /*5340*/  LOP3.LUT P3, RZ, R149, 0xff0000, RZ, 0xc0, !PT ;  /* 0x00ff000095ff7812 */ /* 0x000fe2000786c0ff */
[----:B------:R-:W-:Y:S01]  /*5350*/  FMUL.FTZ R99, R99, UR5 ;  /* 0x0000000563637c20 */ /* 0x000fe20008410000 */
[----:B------:R-:W-:Y:S01]  /*5360*/  ISETP.GE.U32.AND.EX P2, PT, R149, 0x1000000, PT, P2 ;  /* 0x010000009500780c */ /* 0x000fe20003f46120 */
[C-C-:B------:R-:W-:Y:S01]  /*5370*/  FFMA.FTZ R96, R119.reuse, R157, R118.reuse ;  /* 0x0000009d77607223 */ /* 0x140fe20000010076 */
[----:B------:R-:W-:Y:S01]  /*5380*/  FSEL R152, R152, RZ, P6 ;  /* 0x000000ff98987208 */ /* 0x000fe20003000000 */
[--C-:B------:R-:W-:Y:S01]  /*5390*/  FFMA.FTZ R190, R119, R122, R118.reuse ;  /* 0x0000007a77be7223 */ /* 0x100fe20000010076 */
[----:B------:R-:W-:Y:S01]  /*53a0*/  FSEL R153, R153, RZ, P1 ;  /* 0x000000ff99997208 */ /* 0x000fe20000800000 */
[----:B------:R-:W-:Y:S01]  /*53b0*/  FFMA.FTZ R183, R119, R123, R118 ;  /* 0x0000007b77b77223 */ /* 0x000fe20000010076 */
[----:B------:R-:W-:-:S02]  /*53c0*/  FSEL R156, R156, RZ, P4 ;  /* 0x000000ff9c9c7208 */ /* 0x000fc40002000000 */
[----:B------:R-:W-:Y:S01]  /*53d0*/  FSEL R181, R97, RZ, P5 ;  /* 0x000000ff61b57208 */ /* 0x000fe20002800000 */
[----:B------:R-:W-:Y:S01]  /*53e0*/  FADD.FTZ R97, -R96, R125 ;  /* 0x0000007d60617221 */ /* 0x000fe20000010100 */
[C---:B------:R-:W-:Y:S01]  /*53f0*/  LOP3.LUT P6, RZ, R148.reuse, 0xff, RZ, 0xc0, !PT ;  /* 0x000000ff94ff7812 */ /* 0x040fe200078cc0ff */
[----:B------:R-:W-:Y:S01]  /*5400*/  FADD.FTZ R183, -R183, R110 ;  /* 0x0000006eb7b77221 */ /* 0x000fe20000010100 */
[C---:B------:R-:W-:Y:S02]  /*5410*/  LOP3.LUT P1, RZ, R148.reuse, 0xff00, RZ, 0xc0, !PT ;  /* 0x0000ff0094ff7812 */ /* 0x040fe4000782c0ff */
[C---:B------:R-:W-:Y:S02]  /*5420*/  LOP3.LUT P4, RZ, R148.reuse, 0xff0000, RZ, 0xc0, !PT ;  /* 0x00ff000094ff7812 */ /* 0x040fe4000788c0ff */
[----:B------:R-:W-:Y:S02]  /*5430*/  LOP3.LUT P5, RZ, R148, 0xff000000, RZ, 0xc0, !PT ;  /* 0xff00000094ff7812 */ /* 0x000fe400078ac0ff */
[----:B------:R-:W-:Y:S01]  /*5440*/  FSEL R179, R98, RZ, P3 ;  /* 0x000000ff62b37208 */ /* 0x000fe20001800000 */
[--C-:B------:R-:W-:Y:S01]  /*5450*/  FFMA.FTZ R98, R119, R165, R118.reuse ;  /* 0x000000a577627223 */ /* 0x100fe20000010076 */
[----:B------:R-:W-:Y:S01]  /*5460*/  FSEL R148, R99, RZ, P2 ;  /* 0x000000ff63947208 */ /* 0x000fe20001000000 */
[C-C-:B------:R-:W-:Y:S01]  /*5470*/  FFMA.FTZ R99, R119.reuse, R158, R118.reuse ;  /* 0x0000009e77637223 */ /* 0x140fe20000010076 */
[--C-:B------:R-:W-:Y:S01]  /*5480*/  FFMA.FTZ R158, R119, R159, R118.reuse ;  /* 0x0000009f779e7223 */ /* 0x100fe20000010076 */
[----:B------:R-:W-:Y:S01]  /*5490*/  LOP3.LUT P3, RZ, R149, 0xff, RZ, 0xc0, !PT ;  /* 0x000000ff95ff7812 */ /* 0x000fe2000786c0ff */
[--C-:B------:R-:W-:Y:S01]  /*54a0*/  FFMA.FTZ R159, R119, R104, R118.reuse ;  /* 0x00000068779f7223 */ /* 0x100fe20000010076 */
[----:B------:R-:W-:Y:S01]  /*54b0*/  LOP3.LUT P2, RZ, R149, 0xff00, RZ, 0xc0, !PT ;  /* 0x0000ff0095ff7812 */ /* 0x000fe2000784c0ff */
[C-C-:B------:R-:W-:Y:S01]  /*54c0*/  FFMA.FTZ R149, R119.reuse, R166, R118.reuse ;  /* 0x000000a677957223 */ /* 0x140fe20000010076 */
[C-C-:B------:R-:W-:Y:S01]  /*54d0*/  FFMA.FTZ R104, R119.reuse, R105, R118.reuse ;  /* 0x0000006977687223 */ /* 0x140fe20000010076 */
[----:B------:R-:W-:Y:S01]  /*54e0*/  FADD.FTZ R157, -R98, R161 ;  /* 0x000000a1629d7221 */ /* 0x000fe20000010100 */
[C---:B------:R-:W-:Y:S01]  /*54f0*/  FFMA.FTZ R166, R119.reuse, R167, R118 ;  /* 0x000000a777a67223 */ /* 0x040fe20000010076 */
[----:B------:R-:W-:Y:S01]  /*5500*/  PRMT R98, R82, 0x7632, R98 ;  /* 0x0000763252627816 */ /* 0x000fe20000000062 */
[C-C-:B------:R-:W-:Y:S01]  /*5510*/  FFMA.FTZ R167, R119.reuse, R106, R118.reuse ;  /* 0x0000006a77a77223 */ /* 0x140fe20000010076 */
[C-C-:B------:R-:W-:Y:S01]  /*5520*/  FFMA.FTZ R106, R119.reuse, R107, R118.reuse ;  /* 0x0000006b776a7223 */ /* 0x140fe20000010076 */
[----:B------:R-:W-:Y:S01]  /*5530*/  FADD.FTZ R107, -R104, R101 ;  /* 0x00000065686b7221 */ /* 0x000fe20000010100 */
[----:B------:R-:W-:Y:S01]  /*5540*/  FFMA.FTZ R165, R119, R121, R118 ;  /* 0x0000007977a57223 */ /* 0x000fe20000010076 */
        /* <DEDUP_REMOVED lines=13> */
[C---:B------:R-:W-:Y:S01]  /*5620*/  FFMA.FTZ R122, R150.reuse, R127, R105 ;  /* 0x0000007f967a7223 */ /* 0x040fe20000010069 */
[C---:B------:R-:W-:Y:S01]  /*5630*/  FFMA.FTZ R158, R150.reuse, R97, R158 ;  /* 0x00000061969e7223 */ /* 0x040fe2000001009e */
[C---:B------:R-:W-:Y:S01]  /*5640*/  FFMA.FTZ R124, R150.reuse, R99, R124 ;  /* 0x00000063967c7223 */ /* 0x040fe2000001007c */
[----:B------:R-:W-:Y:S01]  /*5650*/  FMUL.FTZ R97, R121, R143 ;  /* 0x0000008f79617220 */ /* 0x000fe20000410000 */
[----:B------:R-:W-:Y:S01]  /*5660*/  FFMA.FTZ R125, R150, R125, R98 ;  /* 0x0000007d967d7223 */ /* 0x000fe20000010062 */
[----:B------:R-:W-:Y:S01]  /*5670*/  SHF.L.U32 R99, R96, 0x10, RZ ;  /* 0x0000001060637819 */ /* 0x000fe200000006ff */
[-C--:B------:R-:W-:Y:S01]  /*5680*/  FMUL.FTZ R96, R122, R143.reuse ;  /* 0x0000008f7a607220 */ /* 0x080fe20000410000 */
[----:B------:R-:W-:Y:S01]  /*5690*/  SHF.L.U32 R166, R76, 0x10, RZ ;  /* 0x000000104ca67819 */ /* 0x000fe200000006ff */
[----:B------:R-:W-:Y:S01]  /*56a0*/  FADD.FTZ R159, -R159, R100 ;  /* 0x000000649f9f7221 */ /* 0x000fe20000010100 */
[----:B------:R-:W-:Y:S01]  /*56b0*/  SHF.L.U32 R184, R77, 0x10, RZ ;  /* 0x000000104db87819 */ /* 0x000fe200000006ff */
[----:B------:R-:W-:Y:S01]  /*56c0*/  FMUL.FTZ R126, R97, UR5 ;  /* 0x00000005617e7c20 */ /* 0x000fe20008410000 */
[----:B------:R-:W-:Y:S01]  /*56d0*/  FMUL.FTZ R97, R125, R143 ;  /* 0x0000008f7d617220 */ /* 0x000fe20000410000 */
[----:B------:R-:W-:Y:S01]  /*56e0*/  FFMA.FTZ R157, R150, R157, R99 ;  /* 0x0000009d969d7223 */ /* 0x000fe20000010063 */
[----:B------:R-:W-:Y:S01]  /*56f0*/  FMUL.FTZ R123, R96, UR5 ;  /* 0x00000005607b7c20 */ /* 0x000fe20008410000 */
[----:B------:R-:W-:Y:S01]  /*5700*/  FMUL.FTZ R96, R124, R143 ;  /* 0x0000008f7c607220 */ /* 0x000fe20000410000 */
        /* <DEDUP_REMOVED lines=9> */
[----:B------:R-:W-:Y:S01]  /*57a0*/  FMUL.FTZ R96, R158, R143 ;  /* 0x0000008f9e607220 */ /* 0x000fe20000410000 */
[----:B------:R-:W-:Y:S01]  /*57b0*/  FSEL R149, R149, RZ, P4 ;  /* 0x000000ff95957208 */ /* 0x000fe20002000000 */
[----:B------:R-:W-:Y:S01]  /*57c0*/  FMUL.FTZ R98, R98, UR5 ;  /* 0x0000000562627c20 */ /* 0x000fe20008410000 */
[----:B------:R-:W-:Y:S01]  /*57d0*/  FMUL.FTZ R99, R99, UR5 ;  /* 0x0000000563637c20 */ /* 0x000fe20008410000 */
[----:B------:R-:W-:Y:S01]  /*57e0*/  LOP3.LUT P3, RZ, R146, 0xff, RZ, 0xc0, !PT ;  /* 0x000000ff92ff7812 */ /* 0x000fe2000786c0ff */
        /* <DEDUP_REMOVED lines=11> */
[----:B------:R-:W-:-:S02]  /*58a0*/  LOP3.LUT P5, RZ, R146, 0xff000000, RZ, 0xc0, !PT ;  /* 0xff00000092ff7812 */ /* 0x000fc400078ac0ff */
[----:B------:R-:W-:Y:S02]  /*58b0*/  ISETP.GE.U32.AND P1, PT, R146, RZ, PT ;  /* 0x000000ff9200720c */ /* 0x000fe40003f26070 */
[----:B------:R-:W-:Y:S02]  /*58c0*/  FSEL R127, R98, RZ, P3 ;  /* 0x000000ff627f7208 */ /* 0x000fe40001800000 */
[----:B------:R-:W-:Y:S02]  /*58d0*/  FSEL R146, R99, RZ, P4 ;  /* 0x000000ff63927208 */ /* 0x000fe40002000000 */
[----:B------:R-:W-:Y:S02]  /*58e0*/  PRMT R99, R79, 0x7632, R99 ;  /* 0x000076324f637816 */ /* 0x000fe40000000063 */
[----:B------:R-:W-:Y:S02]  /*58f0*/  PRMT R98, R76, 0x7632, R98 ;  /* 0x000076324c627816 */ /* 0x000fe40000000062 */
[----:B------:R-:W-:-:S02]  /*5900*/  FSEL R159, R96, RZ, P6 ;  /* 0x000000ff609f7208 */ /* 0x000fc40003000000 */
[----:B------:R-:W0:Y:S01]  /*5910*/  LDC.64 R96, c[0x0][0x478] ;  /* 0x00011e00ff607b82 */ /* 0x000e220000000a00 */
[----:B------:R-:W-:Y:S02]  /*5920*/  SHF.L.U32 R99, R99, 0x10, RZ ;  /* 0x0000001063637819 */ /* 0x000fe400000006ff */
[----:B------:R-:W-:Y:S02]  /*5930*/  SHF.L.U32 R98, R98, 0x10, RZ ;  /* 0x0000001062627819 */ /* 0x000fe400000006ff */
[----:B------:R-:W-:Y:S01]  /*5940*/  PRMT R100, R77, 0x7632, R100 ;  /* 0x000076324d647816 */ /* 0x000fe20000000064 */
[----:B------:R-:W-:Y:S01]  /*5950*/  FFMA.FTZ R161, R150, R111, R99 ;  /* 0x0000006f96a17223 */ /* 0x000fe20000010063 */
[----:B------:R-:W-:Y:S01]  /*5960*/  PRMT R102, R78, 0x7632, R102 ;  /* 0x000076324e667816 */ /* 0x000fe20000000066 */
[----:B------:R-:W-:Y:S01]  /*5970*/  FFMA.FTZ R165, R150, R165, R98 ;  /* 0x000000a596a57223 */ /* 0x000fe20000010062 */
[----:B------:R-:W-:Y:S01]  /*5980*/  SHF.L.U32 R103, R100, 0x10, RZ ;  /* 0x0000001064677819 */ /* 0x000fe200000006ff */
[----:B------:R-:W1:Y:S01]  /*5990*/  LDC.64 R98, c[0x0][0x468] ;  /* 0x00011a00ff627b82 */ /* 0x000e620000000a00 */
[----:B------:R-:W-:-:S02]  /*59a0*/  F2FP.BF16.F32.PACK_AB R87, R87, R84 ;  /* 0x000000545757723e */ /* 0x000fc400000010ff */
[----:B------:R-:W-:Y:S02]  /*59b0*/  F2FP.BF16.F32.PACK_AB R86, R85, R86 ;  /* 0x000000565556723e */ /* 0x000fe400000010ff */
[----:B------:R-:W-:Y:S02]  /*59c0*/  SHF.L.U32 R100, R78, 0x10, RZ ;  /* 0x000000104e647819 */ /* 0x000fe400000006ff */
[----:B------:R-:W-:Y:S02]  /*59d0*/  SHF.L.U32 R102, R102, 0x10, RZ ;  /* 0x0000001066667819 */ /* 0x000fe400000006ff */
[----:B------:R-:W-:Y:S02]  /*59e0*/  F2FP.BF16.F32.PACK_AB R85, R115, R114 ;  /* 0x000000727355723e */ /* 0x000fe400000010ff */
[----:B------:R-:W-:Y:S01]  /*59f0*/  F2FP.BF16.F32.PACK_AB R84, R171, R154 ;  /* 0x0000009aab54723e */ /* 0x000fe200000010ff */
[----:B------:R-:W-:Y:S01]  /*5a00*/  FFMA.FTZ R154, R150, R167, R100 ;  /* 0x000000a7969a7223 */ /* 0x000fe20000010064 */
[----:B------:R-:W-:Y:S01]  /*5a10*/  SHF.L.U32 R104, R79, 0x10, RZ ;  /* 0x000000104f687819 */ /* 0x000fe200000006ff */
[----:B0-----:R-:W-:Y:S01]  /*5a20*/  IMAD.WIDE.U32 R108, R151, 0x10, R96 ;  /* 0x00000010976c7825 */ /* 0x001fe200078e0060 */
[----:B------:R-:W-:-:S03]  /*5a30*/  LOP3.LUT P6, RZ, R147, 0xff, RZ, 0xc0, !PT ;  /* 0x000000ff93ff7812 */ /* 0x000fc600078cc0ff */
[C---:B------:R-:W-:Y:S01]  /*5a40*/  FFMA.FTZ R183, R150.reuse, R183, R102 ;  /* 0x000000b796b77223 */ /* 0x040fe20000010066 */
[----:B------:R-:W-:Y:S01]  /*5a50*/  LOP3.LUT P3, RZ, R147, 0xff00, RZ, 0xc0, !PT ;  /* 0x0000ff0093ff7812 */ /* 0x000fe2000786c0ff */
[----:B------:R-:W-:Y:S01]  /*5a60*/  IMAD.WIDE.U32 R110, R145, 0x10, R96 ;  /* 0x00000010916e7825 */ /* 0x000fe200078e0060 */
[C---:B------:R-:W-:Y:S01]  /*5a70*/  LOP3.LUT P4, RZ, R147.reuse, 0xff0000, RZ, 0xc0, !PT ;  /* 0x00ff000093ff7812 */ /* 0x040fe2000788c0ff */
[----:B------:R0:W-:Y:S01]  /*5a80*/  STG.E.128 desc[UR6][R108.64], R84 ;  /* 0x000000546c007986 */ /* 0x0001e2000c101d06 */
[----:B------:R-:W-:Y:S01]  /*5a90*/  ISETP.GE.U32.AND.EX P1, PT, R147, 0x1000000, PT, P1 ;  /* 0x010000009300780c */ /* 0x000fe20003f26110 */
[C---:B------:R-:W-:Y:S01]  /*5aa0*/  FFMA.FTZ R147, R150.reuse, R101, R103 ;  /* 0x0000006596937223 */ /* 0x040fe20000010067 */
[----:B------:R-:W-:Y:S01]  /*5ab0*/  FFMA.FTZ R150, R150, R105, R104 ;  /* 0x0000006996967223 */ /* 0x000fe20000010068 */
[----:B------:R-:W-:Y:S01]  /*5ac0*/  F2FP.BF16.F32.PACK_AB R107, R112, R113 ;  /* 0x00000071706b723e */ /* 0x000fe200000010ff */
[----:B------:R-:W-:Y:S01]  /*5ad0*/  IMAD.WIDE.U32 R112, R144, 0x10, R96 ;  /* 0x0000001090707825 */ /* 0x000fe200078e0060 */
[----:B------:R-:W-:-:S02]  /*5ae0*/  F2FP.BF16.F32.PACK_AB R106, R169, R120 ;  /* 0x00000078a96a723e */ /* 0x000fc400000010ff */
[----:B------:R-:W-:Y:S01]  /*5af0*/  F2FP.BF16.F32.PACK_AB R105, R180, R175 ;  /* 0x000000afb469723e */ /* 0x000fe200000010ff */
[----:B------:R-:W-:Y:S01]  /*5b00*/  IMAD.WIDE.U32 R114, R142, 0x10, R96 ;  /* 0x000000108e727825 */ /* 0x000fe200078e0060 */
[----:B------:R-:W-:Y:S02]  /*5b10*/  F2FP.BF16.F32.PACK_AB R104, R186, R177 ;  /* 0x000000b1ba68723e */ /* 0x000fe400000010ff */
[----:B------:R-:W-:Y:S01]  /*5b20*/  F2FP.BF16.F32.PACK_AB R103, R117, R116 ;  /* 0x000000747567723e */ /* 0x000fe200000010ff */
[--C-:B-1----:R-:W-:Y:S01]  /*5b30*/  IMAD.WIDE.U32 R116, R145, 0x10, R98.reuse ;  /* 0x0000001091747825 */ /* 0x102fe200078e0062 */
[----:B------:R-:W-:Y:S02]  /*5b40*/  F2FP.BF16.F32.PACK_AB R102, R172, R170 ;  /* 0x000000aaac66723e */ /* 0x000fe400000010ff */
[----:B------:R-:W-:Y:S01]  /*5b50*/  F2FP.BF16.F32.PACK_AB R101, R176, R174 ;  /* 0x000000aeb065723e */ /* 0x000fe200000010ff */
[----:B------:R-:W-:Y:S01]  /*5b60*/  IMAD.WIDE.U32 R144, R144, 0x10, R98 ;  /* 0x0000001090907825 */ /* 0x000fe200078e0062 */
[----:B0-----:R-:W-:-:S03]  /*5b70*/  F2FP.BF16.F32.PACK_AB R84, R165, R166 ;  /* 0x000000a6a554723e */ /* 0x001fc600000010ff */
[----:B------:R-:W-:Y:S01]  /*5b80*/  FMUL.FTZ R165, R165, R143 ;  /* 0x0000008fa5a57220 */ /* 0x000fe20000410000 */
[----:B------:R-:W-:Y:S01]  /*5b90*/  F2FP.BF16.F32.PACK_AB R85, R147, R184 ;  /* 0x000000b89355723e */ /* 0x000fe200000010ff */
[----:B------:R-:W-:-:S04]  /*5ba0*/  IMAD.WIDE.U32 R86, R151, 0x10, R98 ;  /* 0x0000001097567825 */ /* 0x000fc800078e0062 */
[-C--:B------:R-:W-:Y:S01]  /*5bb0*/  FMUL.FTZ R147, R147, R143.reuse ;  /* 0x0000008f93937220 */ /* 0x080fe20000410000 */
[-C--:B------:R-:W-:Y:S01]  /*5bc0*/  FMUL.FTZ R108, R154, R143.reuse ;  /* 0x0000008f9a6c7220 */ /* 0x080fe20000410000 */
[----:B------:R-:W-:Y:S01]  /*5bd0*/  FMUL.FTZ R109, R150, R143 ;  /* 0x0000008f966d7220 */ /* 0x000fe20000410000 */
[----:B------:R-:W-:Y:S01]  /*5be0*/  F2FP.BF16.F32.PACK_AB R100, R182, R178 ;  /* 0x000000b2b664723e */ /* 0x000fe200000010ff */
[----:B------:R0:W-:Y:S01]  /*5bf0*/  STG.E.128 desc[UR6][R86.64], R104 ;  /* 0x0000006856007986 */ /* 0x0001e2000c101d06 */
[----:B------:R-:W-:Y:S01]  /*5c00*/  FMUL.FTZ R108, R108, UR5 ;  /* 0x000000056c6c7c20 */ /* 0x000fe20008410000 */
[----:B------:R-:W-:Y:S01]  /*5c10*/  FMUL.FTZ R109, R109, UR5 ;  /* 0x000000056d6d7c20 */ /* 0x000fe20008410000 */
[----:B------:R-:W-:Y:S01]  /*5c20*/  FMUL.FTZ R165, R165, UR5 ;  /* 0x00000005a5a57c20 */ /* 0x000fe20008410000 */
[----:B------:R-:W-:Y:S01]  /*5c30*/  FMUL.FTZ R147, R147, UR5 ;  /* 0x0000000593937c20 */ /* 0x000fe20008410000 */
[----:B------:R1:W-:Y:S01]  /*5c40*/  STG.E.128 desc[UR6][R110.64], R100 ;  /* 0x000000646e007986 */ /* 0x0003e2000c101d06 */
[----:B------:R-:W-:Y:S01]  /*5c50*/  IMAD.WIDE.U32 R118, R142, 0x10, R98 ;  /* 0x000000108e767825 */ /* 0x000fe200078e0062 */
[----:B------:R-:W-:-:S02]  /*5c60*/  F2FP.BF16.F32.PACK_AB R99, R168, R164 ;  /* 0x000000a4a863723e */ /* 0x000fc400000010ff */
[----:B------:R-:W-:Y:S02]  /*5c70*/  F2FP.BF16.F32.PACK_AB R98, R121, R122 ;  /* 0x0000007a7962723e */ /* 0x000fe400000010ff */
[----:B------:R-:W-:Y:S02]  /*5c80*/  F2FP.BF16.F32.PACK_AB R97, R125, R124 ;  /* 0x0000007c7d61723e */ /* 0x000fe400000010ff */
[----:B------:R-:W-:Y:S02]  /*5c90*/  F2FP.BF16.F32.PACK_AB R96, R157, R158 ;  /* 0x0000009e9d60723e */ /* 0x000fe400000010ff */
[C---:B0-----:R-:W-:Y:S01]  /*5ca0*/  F2FP.BF16.F32.PACK_AB R86, R183.reuse, R154 ;  /* 0x0000009ab756723e */ /* 0x041fe200000010ff */
[-C--:B------:R-:W-:Y:S01]  /*5cb0*/  FMUL.FTZ R183, R183, R143.reuse ;  /* 0x0000008fb7b77220 */ /* 0x080fe20000410000 */
[----:B------:R-:W-:Y:S01]  /*5cc0*/  FMUL.FTZ R143, R161, R143 ;  /* 0x0000008fa18f7220 */ /* 0x000fe20000410000 */
[----:B------:R-:W-:Y:S02]  /*5cd0*/  F2FP.BF16.F32.PACK_AB R107, R148, R179 ;  /* 0x000000b3946b723e */ /* 0x000fe400000010ff */
[----:B------:R-:W-:Y:S01]  /*5ce0*/  FMUL.FTZ R183, R183, UR5 ;  /* 0x00000005b7b77c20 */ /* 0x000fe20008410000 */
[----:B------:R-:W-:Y:S01]  /*5cf0*/  FMUL.FTZ R143, R143, UR5 ;  /* 0x000000058f8f7c20 */ /* 0x000fe20008410000 */
[----:B-1----:R-:W-:-:S02]  /*5d00*/  F2FP.BF16.F32.PACK_AB R103, R0, R155 ;  /* 0x0000009b0067723e */ /* 0x002fc400000010ff */
[----:B------:R-:W-:Y:S02]  /*5d10*/  FSEL R110, R108, RZ, P6 ;  /* 0x000000ff6c6e7208 */ /* 0x000fe40003000000 */
[----:B------:R-:W-:Y:S02]  /*5d20*/  FSEL R111, R109, RZ, P4 ;  /* 0x000000ff6d6f7208 */ /* 0x000fe40002000000 */
[----:B------:R-:W-:Y:S02]  /*5d30*/  F2FP.BF16.F32.PACK_AB R102, R153, R152 ;  /* 0x000000989966723e */ /* 0x000fe400000010ff */
[----:B------:R-:W-:Y:S02]  /*5d40*/  F2FP.BF16.F32.PACK_AB R101, R173, R156 ;  /* 0x0000009cad65723e */ /* 0x000fe400000010ff */
[----:B------:R-:W-:Y:S02]  /*5d50*/  F2FP.BF16.F32.PACK_AB R100, R181, R160 ;  /* 0x000000a0b564723e */ /* 0x000fe400000010ff */
[----:B------:R-:W-:-:S02]  /*5d60*/  FSEL R0, R143, RZ, P1 ;  /* 0x000000ff8f007208 */ /* 0x000fc40000800000 */
[----:B------:R-:W-:Y:S01]  /*5d70*/  FSEL R183, R183, RZ, P3 ;  /* 0x000000ffb7b77208 */ /* 0x000fe20001800000 */
[----:B------:R1:W-:Y:S01]  /*5d80*/  STG.E.128 desc[UR6][R116.64], R100 ;  /* 0x0000006474007986 */ /* 0x0003e2000c101d06 */
[----:B------:R-:W-:Y:S02]  /*5d90*/  FSEL R109, R147, RZ, P5 ;  /* 0x000000ff936d7208 */ /* 0x000fe40002800000 */
[----:B------:R-:W-:Y:S01]  /*5da0*/  FSEL R108, R165, RZ, P2 ;  /* 0x000000ffa56c7208 */ /* 0x000fe20001000000 */
[----:B------:R1:W-:Y:S01]  /*5db0*/  STG.E.128 desc[UR6][R112.64], R96 ;  /* 0x0000006070007986 */ /* 0x0003e2000c101d06 */
[----:B------:R-:W-:Y:S02]  /*5dc0*/  F2FP.BF16.F32.PACK_AB R106, R126, R123 ;  /* 0x0000007b7e6a723e */ /* 0x000fe400000010ff */
[----:B------:R-:W-:Y:S02]  /*5dd0*/  F2FP.BF16.F32.PACK_AB R105, R162, R149 ;  /* 0x00000095a269723e */ /* 0x000fe400000010ff */
[----:B------:R-:W-:-:S02]  /*5de0*/  F2FP.BF16.F32.PACK_AB R104, R188, R159 ;  /* 0x0000009fbc68723e */ /* 0x000fc400000010ff */
[----:B------:R-:W-:Y:S02]  /*5df0*/  F2FP.BF16.F32.PACK_AB R87, R161, R150 ;  /* 0x00000096a157723e */ /* 0x000fe400000010ff */
        /* <DEDUP_REMOVED lines=8> */
.L_x_4171:
[----:B------:R-:W-:-:S04]  /*5e80*/  ISETP.NE.U32.AND P1, PT, RZ, UR16, PT ;  /* 0x00000010ff007c0c */ /* 0x000fc8000bf25070 */
[----:B------:R-:W-:-:S13]  /*5e90*/  ISETP.NE.AND.EX P1, PT, RZ, UR17, PT, P1 ;  /* 0x00000011ff007c0c */ /* 0x000fda000bf25310 */
[----:B------:R-:W-:Y:S05]  /*5ea0*/  @P1 BRA `(.L_x_4174) ;  /* 0x0000000000f81947 */ /* 0x000fea0003800000 */
[C-C-:B------:R-:W-:Y:S01]  /*5eb0*/  FFMA.FTZ R217, R119.reuse, R217, R118.reuse ;  /* 0x000000d977d97223 */ /* 0x140fe20000010076 */
[C-C-:B------:R-:W-:Y:S01]  /*5ec0*/  FFMA.FTZ R221, R119.reuse, R221, R118.reuse ;  /* 0x000000dd77dd7223 */ /* 0x140fe20000010076 */
[C-C-:B------:R-:W-:Y:S01]  /*5ed0*/  FFMA.FTZ R220, R119.reuse, R220, R118.reuse ;  /* 0x000000dc77dc7223 */ /* 0x140fe20000010076 */
[----:B------:R-:W-:Y:S01]  /*5ee0*/  FFMA.FTZ R215, R119, R215, R118 ;  /* 0x000000d777d77223 */ /* 0x000fe20000010076 */
[----:B------:R-:W-:Y:S01]  /*5ef0*/  FADD.FTZ R217, -R217, R218 ;  /* 0x000000dad9d97221 */ /* 0x000fe20000010100 */
[----:B------:R-:W-:Y:S01]  /*5f00*/  FADD.FTZ R221, -R221, R236 ;  /* 0x000000ecdddd7221 */ /* 0x000fe20000010100 */
[----:B------:R-:W-:Y:S01]  /*5f10*/  FADD.FTZ R235, -R220, R235 ;  /* 0x000000ebdceb7221 */ /* 0x000fe20000010100 */
[C-C-:B------:R-:W-:Y:S01]  /*5f20*/  FFMA.FTZ R213, R119.reuse, R213, R118.reuse ;  /* 0x000000d577d57223 */ /* 0x140fe20000010076 */
[C---:B0-----:R-:W-:Y:S01]  /*5f30*/  FMUL.FTZ R96, R150.reuse, R217 ;  /* 0x000000d996607220 */ /* 0x041fe20000410000 */
[C---:B------:R-:W-:Y:S01]  /*5f40*/  FMUL.FTZ R98, R150.reuse, R221 ;  /* 0x000000dd96627220 */ /* 0x040fe20000410000 */
[----:B------:R-:W-:Y:S01]  /*5f50*/  FMUL.FTZ R112, R150, R235 ;  /* 0x000000eb96707220 */ /* 0x000fe20000410000 */
[C-C-:B------:R-:W-:Y:S01]  /*5f60*/  FFMA.FTZ R219, R119.reuse, R219, R118.reuse ;  /* 0x000000db77db7223 */ /* 0x140fe20000010076 */
[-C--:B------:R-:W-:Y:S01]  /*5f70*/  FMUL.FTZ R96, R96, R143.reuse ;  /* 0x0000008f60607220 */ /* 0x080fe20000410000 */
[-C--:B------:R-:W-:Y:S01]  /*5f80*/  FMUL.FTZ R98, R98, R143.reuse ;  /* 0x0000008f62627220 */ /* 0x080fe20000410000 */
[----:B------:R-:W-:Y:S01]  /*5f90*/  FMUL.FTZ R112, R112, R143 ;  /* 0x0000008f70707220 */ /* 0x000fe20000410000 */
[C-C-:B------:R-:W-:Y:S01]  /*5fa0*/  FFMA.FTZ R211, R119.reuse, R211, R118.reuse ;  /* 0x000000d377d37223 */ /* 0x140fe20000010076 */
[----:B------:R-:W-:Y:S01]  /*5fb0*/  FFMA.FTZ R0, R119, R0, R118 ;  /* 0x0000000077007223 */ /* 0x000fe20000010076 */
[----:B------:R-:W-:Y:S01]  /*5fc0*/  FMUL.FTZ R96, R96, UR5 ;  /* 0x0000000560607c20 */ /* 0x000fe20008410000 */
[----:B------:R-:W-:Y:S01]  /*5fd0*/  FMUL.FTZ R98, R98, UR5 ;  /* 0x0000000562627c20 */ /* 0x000fe20008410000 */
[----:B------:R-:W-:Y:S01]  /*5fe0*/  LOP3.LUT P2, RZ, R154, 0xff00, RZ, 0xc0, !PT ;  /* 0x0000ff009aff7812 */ /* 0x000fe2000784c0ff */
[----:B------:R-:W-:Y:S01]  /*5ff0*/  FMUL.FTZ R112, R112, UR5 ;  /* 0x0000000570707c20 */ /* 0x000fe20008410000 */
[----:B------:R-:W-:Y:S01]  /*6000*/  LOP3.LUT P6, RZ, R154, 0xff0000, RZ, 0xc0, !PT ;  /* 0x00ff00009aff7812 */ /* 0x000fe200078cc0ff */
[----:B------:R-:W-:Y:S01]  /*6010*/  FADD.FTZ R215, -R215, R216 ;  /* 0x000000d8d7d77221 */ /* 0x000fe20000010100 */
[----:B------:R-:W-:Y:S01]  /*6020*/  LOP3.LUT P3, RZ, R155, 0xff, RZ, 0xc0, !PT ;  /* 0x000000ff9bff7812 */ /* 0x000fe2000786c0ff */
[----:B------:R-:W-:Y:S01]  /*6030*/  FADD.FTZ R213, -R213, R214 ;  /* 0x000000d6d5d57221 */ /* 0x000fe20000010100 */
[----:B------:R-:W-:Y:S01]  /*6040*/  FADD.FTZ R219, -R219, R234 ;  /* 0x000000eadbdb7221 */ /* 0x000fe20000010100 */
[----:B------:R-:W-:Y:S01]  /*6050*/  FADD.FTZ R211, -R211, R212 ;  /* 0x000000d4d3d37221 */ /* 0x000fe20000010100 */
[----:B------:R-:W-:Y:S01]  /*6060*/  FADD.FTZ R237, -R0, R237 ;  /* 0x000000ed00ed7221 */ /* 0x000fe20000010100 */
[----:B------:R-:W-:Y:S01]  /*6070*/  FSEL R113, R96, RZ, P2 ;  /* 0x000000ff60717208 */ /* 0x000fe20001000000 */
[----:B------:R-:W-:Y:S01]  /*6080*/  FMUL.FTZ R96, R150, R215 ;  /* 0x000000d796607220 */ /* 0x000fe20000410000 */
[----:B------:R-:W-:Y:S01]  /*6090*/  FSEL R97, R98, RZ, P6 ;  /* 0x000000ff62617208 */ /* 0x000fe20003000000 */
[----:B------:R-:W-:Y:S01]  /*60a0*/  FMUL.FTZ R114, R150, R219 ;  /* 0x000000db96727220 */ /* 0x000fe20000410000 */
[----:B------:R-:W-:Y:S01]  /*60b0*/  FSEL R98, R112, RZ, P3 ;  /* 0x000000ff70627208 */ /* 0x000fe20001800000 */
        /* <DEDUP_REMOVED lines=18> */
[----:B------:R-:W-:Y:S02]  /*61e0*/  ISETP.GE.U32.AND.EX P2, PT, R155, 0x1000000, PT, P2 ;  /* 0x010000009b00780c */ /* 0x000fe40003f46120 */
        /* <DEDUP_REMOVED lines=10> */
.L_x_4174:
        /* <DEDUP_REMOVED lines=8> */
[C---:B------:R-:W-:Y:S01]  /*6310*/  FMUL.FTZ R86, R150.reuse, R235 ;  /* 0x000000eb96567220 */ /* 0x040fe20000410000 */
[C---:B0-----:R-:W-:Y:S01]  /*6320*/  FMUL.FTZ R96, R150.reuse, R219 ;  /* 0x000000db96607220 */ /* 0x041fe20000410000 */
[----:B------:R-:W-:Y:S01]  /*6330*/  FMUL.FTZ R87, R150, R211 ;  /* 0x000000d396577220 */ /* 0x000fe20000410000 */
[C-C-:B------:R-:W-:Y:S01]  /*6340*/  FFMA.FTZ R217, R119.reuse, R217, R118.reuse ;  /* 0x000000d977d97223 */ /* 0x140fe20000010076 */
[----:B------:R-:W-:Y:S01]  /*6350*/  FMUL.FTZ R84, R86, R143 ;  /* 0x0000008f56547220 */ /* 0x000fe20000410000 */
[C-C-:B------:R-:W-:Y:S01]  /*6360*/  FFMA.FTZ R213, R119.reuse, R213, R118.reuse ;  /* 0x000000d577d57223 */ /* 0x140fe20000010076 */
[----:B------:R-:W-:Y:S01]  /*6370*/  FFMA.FTZ R0, R119, R0, R118 ;  /* 0x0000000077007223 */ /* 0x000fe20000010076 */
[-C--:B------:R-:W-:Y:S01]  /*6380*/  FMUL.FTZ R85, R96, R143.reuse ;  /* 0x0000008f60557220 */ /* 0x080fe20000410000 */
[----:B------:R-:W-:Y:S01]  /*6390*/  FMUL.FTZ R97, R87, R143 ;  /* 0x0000008f57617220 */ /* 0x000fe20000410000 */
[----:B------:R-:W-:Y:S01]  /*63a0*/  ISETP.GE.U32.AND P2, PT, R154, RZ, PT ;  /* 0x000000ff9a00720c */ /* 0x000fe20003f46070 */
[----:B------:R-:W-:Y:S01]  /*63b0*/  FMUL.FTZ R84, R84, UR5 ;  /* 0x0000000554547c20 */ /* 0x000fe20008410000 */
[----:B------:R-:W-:Y:S01]  /*63c0*/  FADD.FTZ R221, -R221, R236 ;  /* 0x000000ecdddd7221 */ /* 0x000fe20000010100 */
[----:B------:R-:W-:Y:S01]  /*63d0*/  FADD.FTZ R215, -R215, R216 ;  /* 0x000000d8d7d77221 */ /* 0x000fe20000010100 */
[----:B------:R-:W-:Y:S01]  /*63e0*/  LOP3.LUT P5, RZ, R155, 0xff, RZ, 0xc0, !PT ;  /* 0x000000ff9bff7812 */ /* 0x000fe200078ac0ff */
[----:B------:R-:W-:Y:S01]  /*63f0*/  FADD.FTZ R217, -R217, R218 ;  /* 0x000000dad9d97221 */ /* 0x000fe20000010100 */
[----:B------:R-:W-:Y:S01]  /*6400*/  FADD.FTZ R213, -R213, R214 ;  /* 0x000000d6d5d57221 */ /* 0x000fe20000010100 */
[----:B------:R-:W-:Y:S01]  /*6410*/  FADD.FTZ R237, -R0, R237 ;  /* 0x000000ed00ed7221 */ /* 0x000fe20000010100 */
[----:B------:R-:W-:Y:S01]  /*6420*/  FMUL.FTZ R85, R85, UR5 ;  /* 0x0000000555557c20 */ /* 0x000fe20008410000 */
[----:B------:R-:W-:Y:S01]  /*6430*/  FMUL.FTZ R97, R97, UR5 ;  /* 0x0000000561617c20 */ /* 0x000fe20008410000 */
[----:B------:R-:W-:Y:S01]  /*6440*/  F2FP.BF16.F32.PACK_AB R87, R87, R96 ;  /* 0x000000605757723e */ /* 0x000fe200000010ff */
[C---:B------:R-:W-:Y:S01]  /*6450*/  FMUL.FTZ R96, R150.reuse, R221 ;  /* 0x000000dd96607220 */ /* 0x040fe20000410000 */
[C---:B------:R-:W-:Y:S01]  /*6460*/  LOP3.LUT P6, RZ, R155.reuse, 0xff0000, RZ, 0xc0, !PT ;  /* 0x00ff00009bff7812 */ /* 0x040fe200078cc0ff */
[C---:B------:R-:W-:Y:S01]  /*6470*/  FMUL.FTZ R215, R150.reuse, R215 ;  /* 0x000000d796d77220 */ /* 0x040fe20000410000 */
[----:B------:R-:W-:Y:S01]  /*6480*/  ISETP.GE.U32.AND.EX P2, PT, R155, 0x1000000, PT, P2 ;  /* 0x010000009b00780c */ /* 0x000fe20003f46120 */
[----:B------:R-:W-:Y:S01]  /*6490*/  FMUL.FTZ R213, R150, R213 ;  /* 0x000000d596d57220 */ /* 0x000fe20000410000 */
[----:B------:R-:W-:Y:S01]  /*64a0*/  FSEL R98, R84, RZ, P5 ;  /* 0x000000ff54627208 */ /* 0x000fe20002800000 */
[C---:B------:R-:W-:Y:S01]  /*64b0*/  FMUL.FTZ R84, R150.reuse, R217 ;  /* 0x000000d996547220 */ /* 0x040fe20000410000 */
[----:B------:R-:W-:Y:S01]  /*64c0*/  FMUL.FTZ R0, R150, R237 ;  /* 0x000000ed96007220 */ /* 0x000fe20000410000 */
[----:B------:R-:W-:-:S02]  /*64d0*/  FSEL R99, R85, RZ, P6 ;  /* 0x000000ff55637208 */ /* 0x000fc40003000000 */
[----:B------:R-:W-:Y:S01]  /*64e0*/  FSEL R114, R97, RZ, P2 ;  /* 0x000000ff61727208 */ /* 0x000fe20001000000 */
[-C--:B------:R-:W-:Y:S01]  /*64f0*/  FMUL.FTZ R97, R96, R143.reuse ;  /* 0x0000008f60617220 */ /* 0x080fe20000410000 */
[----:B------:R-:W-:Y:S01]  /*6500*/  F2FP.BF16.F32.PACK_AB R85, R215, R96 ;  /* 0x00000060d755723e */ /* 0x000fe200000010ff */
[CC--:B------:R-:W-:Y:S01]  /*6510*/  FMUL.FTZ R96, R84.reuse, R143.reuse ;  /* 0x0000008f54607220 */ /* 0x0c0fe20000410000 */
        /* <DEDUP_REMOVED lines=10> */
[----:B------:R-:W-:-:S02]  /*65c0*/  LOP3.LUT P3, RZ, R154, 0xff, RZ, 0xc0, !PT ;  /* 0x000000ff9aff7812 */ /* 0x000fc4000786c0ff */
[C---:B------:R-:W-:Y:S02]  /*65d0*/  LOP3.LUT P4, RZ, R154.reuse, 0xff00, RZ, 0xc0, !PT ;  /* 0x0000ff009aff7812 */ /* 0x040fe4000788c0ff */
[C---:B------:R-:W-:Y:S02]  /*65e0*/  LOP3.LUT P6, RZ, R154.reuse, 0xff0000, RZ, 0xc0, !PT ;  /* 0x00ff00009aff7812 */ /* 0x040fe400078cc0ff */
[----:B------:R-:W-:Y:S02]  /*65f0*/  LOP3.LUT P2, RZ, R154, 0xff000000, RZ, 0xc0, !PT ;  /* 0xff0000009aff7812 */ /* 0x000fe4000784c0ff */
[----:B------:R-:W-:Y:S02]  /*6600*/  LOP3.LUT P5, RZ, R155, 0xff00, RZ, 0xc0, !PT ;  /* 0x0000ff009bff7812 */ /* 0x000fe400078ac0ff */
        /* <DEDUP_REMOVED lines=9> */
.L_x_4175:
[----:B------:R-:W0:Y:S08]  /*66a0*/  @P1 LDC.64 R112, c[0x0][0x478] ;  /* 0x00011e00ff701b82 */ /* 0x000e300000000a00 */
[----:B------:R-:W1:Y:S01]  /*66b0*/  LDC.64 R116, c[0x0][0x468] ;  /* 0x00011a00ff747b82 */ /* 0x000e620000000a00 */
[----:B0-----:R-:W-:-:S05]  /*66c0*/  @P1 IMAD.WIDE.U32 R112, R151, 0x10, R112 ;  /* 0x0000001097701825 */ /* 0x001fca00078e0070 */
[----:B------:R0:W-:Y:S01]  /*66d0*/  @P1 STG.E.128 desc[UR6][R112.64], R84 ;  /* 0x0000005470001986 */ /* 0x0001e2000c101d06 */
[----:B-1----:R-:W-:-:S05]  /*66e0*/  IMAD.WIDE.U32 R114, R151, 0x10, R116 ;  /* 0x0000001097727825 */ /* 0x002fca00078e0074 */
[----:B------:R0:W-:Y:S01]  /*66f0*/  STG.E.128 desc[UR6][R114.64], R96 ;  /* 0x0000006072007986 */ /* 0x0001e2000c101d06 */
[----:B------:R-:W-:Y:S05]  /*6700*/  @!P1 BRA `(.L_x_4176) ;  /* 0x0000000400089947 */ /* 0x000fea0003800000 */
[C-C-:B0-----:R-:W-:Y:S01]  /*6710*/  FFMA.FTZ R85, R119.reuse, R178, R118.reuse ;  /* 0x000000b277557223 */ /* 0x141fe20000010076 */
[C-C-:B------:R-:W-:Y:S01]  /*6720*/  FFMA.FTZ R0, R119.reuse, R177, R118.reuse ;  /* 0x000000b177007223 */ /* 0x140fe20000010076 */
[----:B------:R-:W-:Y:S01]  /*6730*/  FFMA.FTZ R84, R119, R169, R118 ;  /* 0x000000a977547223 */ /* 0x000fe20000010076 */
[----:B------:R-:W-:Y:S01]  /*6740*/  LOP3.LUT P5, RZ, R153, 0xff, RZ, 0xc0, !PT ;  /* 0x000000ff99ff7812 */ /* 0x000fe200078ac0ff */
[----:B------:R-:W-:Y:S01]  /*6750*/  FADD.FTZ R85, -R85, R182 ;  /* 0x000000b655557221 */ /* 0x000fe20000010100 */
[----:B------:R-:W-:Y:S01]  /*6760*/  FADD.FTZ R181, -R0, R181 ;  /* 0x000000b500b57221 */ /* 0x000fe20000010100 */
[----:B------:R-:W-:Y:S01]  /*6770*/  FADD.FTZ R87, -R84, R171 ;  /* 0x000000ab54577221 */ /* 0x000fe20000010100 */
[----:B------:R-:W-:Y:S01]  /*6780*/  LOP3.LUT P6, RZ, R153, 0xff0000, RZ, 0xc0, !PT ;  /* 0x00ff000099ff7812 */ /* 0x000fe200078cc0ff */
[C---:B------:R-:W-:Y:S01]  /*6790*/  FMUL.FTZ R86, R150.reuse, R85 ;  /* 0x0000005596567220 */ /* 0x040fe20000410000 */
[C---:B------:R-:W-:Y:S01]  /*67a0*/  FMUL.FTZ R84, R150.reuse, R181 ;  /* 0x000000b596547220 */ /* 0x040fe20000410000 */
[----:B------:R-:W-:Y:S01]  /*67b0*/  FMUL.FTZ R87, R150, R87 ;  /* 0x0000005796577220 */ /* 0x000fe20000410000 */
[----:B------:R-:W-:Y:S01]  /*67c0*/  ISETP.GE.U32.AND P2, PT, R152, RZ, PT ;  /* 0x000000ff9800720c */ /* 0x000fe20003f46070 */
[-C--:B------:R-:W-:Y:S01]  /*67d0*/  FMUL.FTZ R0, R86, R143.reuse ;  /* 0x0000008f56007220 */ /* 0x080fe20000410000 */
[-C--:B------:R-:W-:Y:S01]  /*67e0*/  FMUL.FTZ R85, R84, R143.reuse ;  /* 0x0000008f54557220 */ /* 0x080fe20000410000 */
[----:B------:R-:W-:Y:S01]  /*67f0*/  FMUL.FTZ R96, R87, R143 ;  /* 0x0000008f57607220 */ /* 0x000fe20000410000 */
[--C-:B------:R-:W-:Y:S01]  /*6800*/  FFMA.FTZ R97, R119, R170, R118.reuse ;  /* 0x000000aa77617223 */ /* 0x100fe20000010076 */
[----:B------:R-:W-:Y:S01]  /*6810*/  FMUL.FTZ R0, R0, UR5 ;  /* 0x0000000500007c20 */ /* 0x000fe20008410000 */
[----:B------:R-:W-:Y:S01]  /*6820*/  FMUL.FTZ R85, R85, UR5 ;  /* 0x0000000555557c20 */ /* 0x000fe20008410000 */
[C-C-:B------:R-:W-:Y:S01]  /*6830*/  FFMA.FTZ R173, R119.reuse, R173, R118.reuse ;  /* 0x000000ad77ad7223 */ /* 0x140fe20000010076 */
[C-C-:B------:R-:W-:Y:S01]  /*6840*/  FFMA.FTZ R175, R119.reuse, R175, R118.reuse ;  /* 0x000000af77af7223 */ /* 0x140fe20000010076 */
[----:B------:R-:W-:Y:S01]  /*6850*/  FMUL.FTZ R96, R96, UR5 ;  /* 0x0000000560607c20 */ /* 0x000fe20008410000 */
[----:B------:R-:W-:Y:S01]  /*6860*/  FSEL R114, R0, RZ, P5 ;  /* 0x000000ff00727208 */ /* 0x000fe20002800000 */
[--C-:B------:R-:W-:Y:S01]  /*6870*/  FFMA.FTZ R0, R119, R179, R118.reuse ;  /* 0x000000b377007223 */ /* 0x100fe20000010076 */
[----:B------:R-:W-:Y:S01]  /*6880*/  FSEL R120, R85, RZ, P6 ;  /* 0x000000ff55787208 */ /* 0x000fe20003000000 */
[----:B------:R-:W-:Y:S01]  /*6890*/  FFMA.FTZ R85, R119, R180, R118 ;  /* 0x000000b477557223 */ /* 0x000fe20000010076 */
[----:B------:R-:W-:Y:S01]  /*68a0*/  ISETP.GE.U32.AND.EX P2, PT, R153, 0x1000000, PT, P2 ;  /* 0x010000009900780c */ /* 0x000fe20003f46120 */
[----:B------:R-:W-:Y:S01]  /*68b0*/  FADD.FTZ R99, -R97, R172 ;  /* 0x000000ac61637221 */ /* 0x000fe20000010100 */
[----:B------:R-:W-:Y:S01]  /*68c0*/  FADD.FTZ R183, -R0, R183 ;  /* 0x000000b700b77221 */ /* 0x000fe20000010100 */
[----:B------:R-:W-:Y:S01]  /*68d0*/  FADD.FTZ R173, -R173, R174 ;  /* 0x000000aeadad7221 */ /* 0x000fe20000010100 */
[----:B------:R-:W-:Y:S01]  /*68e0*/  FADD.FTZ R175, -R175, R176 ;  /* 0x000000b0afaf7221 */ /* 0x000fe20000010100 */
[----:B------:R-:W-:Y:S01]  /*68f0*/  FADD.FTZ R97, -R85, R184 ;  /* 0x000000b855617221 */ /* 0x000fe20000010100 */
[----:B------:R-:W-:Y:S01]  /*6900*/  FSEL R151, R96, RZ, P2 ;  /* 0x000000ff60977208 */ /* 0x000fe20001000000 */
[C---:B------:R-:W-:Y:S01]  /*6910*/  FMUL.FTZ R85, R150.reuse, R99 ;  /* 0x0000006396557220 */ /* 0x040fe20000410000 */
[C---:B------:R-:W-:Y:S01]  /*6920*/  FMUL.FTZ R96, R150.reuse, R183 ;  /* 0x000000b796607220 */ /* 0x040fe20000410000 */
[C---:B------:R-:W-:Y:S01]  /*6930*/  FMUL.FTZ R98, R150.reuse, R173 ;  /* 0x000000ad96627220 */ /* 0x040fe20000410000 */
[----:B------:R-:W-:Y:S01]  /*6940*/  F2FP.BF16.F32.PACK_AB R87, R87, R84 ;  /* 0x000000545757723e */ /* 0x000fe200000010ff */
[C---:B------:R-:W-:Y:S01]  /*6950*/  FMUL.FTZ R84, R150.reuse, R175 ;  /* 0x000000af96547220 */ /* 0x040fe20000410000 */
[----:B------:R-:W-:Y:S01]  /*6960*/  FMUL.FTZ R0, R150, R97 ;  /* 0x0000006196007220 */ /* 0x000fe20000410000 */
[C---:B------:R-:W-:Y:S01]  /*6970*/  F2FP.BF16.F32.PACK_AB R86, R85.reuse, R86 ;  /* 0x000000565556723e */ /* 0x040fe200000010ff */
[-C--:B------:R-:W-:Y:S01]  /*6980*/  FMUL.FTZ R99, R85, R143.reuse ;  /* 0x0000008f55637220 */ /* 0x080fe20000410000 */
[-C--:B------:R-:W-:Y:S01]  /*6990*/  FMUL.FTZ R97, R96, R143.reuse ;  /* 0x0000008f60617220 */ /* 0x080fe20000410000 */
[----:B------:R-:W-:Y:S01]  /*69a0*/  F2FP.BF16.F32.PACK_AB R85, R98, R96 ;  /* 0x000000606255723e */ /* 0x000fe200000010ff */
[CC--:B------:R-:W-:Y:S01]  /*69b0*/  FMUL.FTZ R96, R84.reuse, R143.reuse ;  /* 0x0000008f54607220 */ /* 0x0c0fe20000410000 */
        /* <DEDUP_REMOVED lines=23> */
.L_x_4176:
[C-C-:B------:R-:W-:Y:S01]  /*6b30*/  FFMA.FTZ R175, R119.reuse, R175, R118.reuse ;  /* 0x000000af77af7223 */ /* 0x140fe20000010076 */
[C-C-:B0-----:R-:W-:Y:S01]  /*6b40*/  FFMA.FTZ R97, R119.reuse, R178, R118.reuse ;  /* 0x000000b277617223 */ /* 0x141fe20000010076 */
[----:B------:R-:W-:Y:S01]  /*6b50*/  FFMA.FTZ R0, R119, R179, R118 ;  /* 0x000000b377007223 */ /* 0x000fe20000010076 */
[----:B------:R-:W-:Y:S01]  /*6b60*/  LOP3.LUT P2, RZ, R152, 0xff00, RZ, 0xc0, !PT ;  /* 0x0000ff0098ff7812 */ /* 0x000fe2000784c0ff */
[----:B------:R-:W-:Y:S01]  /*6b70*/  FADD.FTZ R175, -R175, R176 ;  /* 0x000000b0afaf7221 */ /* 0x000fe20000010100 */
[----:B------:R-:W-:Y:S01]  /*6b80*/  FADD.FTZ R97, -R97, R182 ;  /* 0x000000b661617221 */ /* 0x000fe20000010100 */
[----:B------:R-:W-:Y:S01]  /*6b90*/  FADD.FTZ R183, -R0, R183 ;  /* 0x000000b700b77221 */ /* 0x000fe20000010100 */
[----:B------:R-:W-:Y:S01]  /*6ba0*/  LOP3.LUT P3, RZ, R153, 0xff, RZ, 0xc0, !PT ;  /* 0x000000ff99ff7812 */ /* 0x000fe2000786c0ff */
[C---:B------:R-:W-:Y:S01]  /*6bb0*/  FMUL.FTZ R0, R150.reuse, R175 ;  /* 0x000000af96007220 */ /* 0x040fe20000410000 */
[----:B------:R-:W-:Y:S01]  /*6bc0*/  FMUL.FTZ R98, R150, R97 ;  /* 0x0000006196627220 */ /* 0x000fe20000410000 */
[C-C-:B------:R-:W-:Y:S01]  /*6bd0*/  FFMA.FTZ R173, R119.reuse, R173, R118.reuse ;  /* 0x000000ad77ad7223 */ /* 0x140fe20000010076 */
[C-C-:B------:R-:W-:Y:S01]  /*6be0*/  FFMA.FTZ R99, R119.reuse, R170, R118.reuse ;  /* 0x000000aa77637223 */ /* 0x140fe20000010076 */
[-C--:B------:R-:W-:Y:S01]  /*6bf0*/  FMUL.FTZ R0, R0, R143.reuse ;  /* 0x0000008f00007220 */ /* 0x080fe20000410000 */
[----:B------:R-:W-:Y:S01]  /*6c00*/  FMUL.FTZ R98, R98, R143 ;  /* 0x0000008f62627220 */ /* 0x000fe20000410000 */
[----:B------:R-:W-:Y:S01]  /*6c10*/  FFMA.FTZ R97, R119, R180, R118 ;  /* 0x000000b477617223 */ /* 0x000fe20000010076 */
[----:B------:R-:W-:Y:S01]  /*6c20*/  FMUL.FTZ R96, R150, R183 ;  /* 0x000000b796607220 */ /* 0x000fe20000410000 */
[----:B------:R-:W-:Y:S01]  /*6c30*/  FMUL.FTZ R0, R0, UR5 ;  /* 0x0000000500007c20 */ /* 0x000fe20008410000 */
[----:B------:R-:W-:Y:S01]  /*6c40*/  FMUL.FTZ R98, R98, UR5 ;  /* 0x0000000562627c20 */ /* 0x000fe20008410000 */
[----:B------:R-:W-:Y:S01]  /*6c50*/  FADD.FTZ R173, -R173, R174 ;  /* 0x000000aeadad7221 */ /* 0x000fe20000010100 */
[----:B------:R-:W-:Y:S01]  /*6c60*/  FADD.FTZ R99, -R99, R172 ;  /* 0x000000ac63637221 */ /* 0x000fe20000010100 */
[----:B------:R-:W-:Y:S01]  /*6c70*/  FADD.FTZ R97, -R97, R184 ;  /* 0x000000b861617221 */ /* 0x000fe20000010100 */
        /* <DEDUP_REMOVED lines=8> */
[----:B------:R-:W-:Y:S01]  /*6d00*/  FMUL.FTZ R96, R96, R143 ;  /* 0x0000008f60607220 */ /* 0x000fe20000410000 */
[----:B------:R-:W-:Y:S01]  /*6d10*/  ISETP.GE.U32.AND P2, PT, R152, RZ, PT ;  /* 0x000000ff9800720c */ /* 0x000fe20003f46070 */
[----:B------:R-:W-:Y:S01]  /*6d20*/  FMUL.FTZ R98, R150, R173 ;  /* 0x000000ad96627220 */ /* 0x000fe20000410000 */
[----:B------:R-:W-:Y:S01]  /*6d30*/  LOP3.LUT P3, RZ, R152, 0xff, RZ, 0xc0, !PT ;  /* 0x000000ff98ff7812 */ /* 0x000fe2000786c0ff */
[C---:B------:R-:W-:Y:S01]  /*6d40*/  FMUL.FTZ R114, R150.reuse, R99 ;  /* 0x0000006396727220 */ /* 0x040fe20000410000 */
[C---:B------:R-:W-:Y:S01]  /*6d50*/  FMUL.FTZ R120, R150.reuse, R181 ;  /* 0x000000b596787220 */ /* 0x040fe20000410000 */
[C---:B------:R-:W-:Y:S01]  /*6d60*/  FMUL.FTZ R152, R150.reuse, R171 ;  /* 0x000000ab96987220 */ /* 0x040fe20000410000 */
[----:B------:R-:W-:Y:S01]  /*6d70*/  FMUL.FTZ R0, R150, R97 ;  /* 0x0000006196007220 */ /* 0x000fe20000410000 */
[----:B------:R-:W-:Y:S01]  /*6d80*/  FMUL.FTZ R96, R96, UR5 ;  /* 0x0000000560607c20 */ /* 0x000fe20008410000 */
[-C--:B------:R-:W-:Y:S01]  /*6d90*/  FMUL.FTZ R98, R98, R143.reuse ;  /* 0x0000008f62627220 */ /* 0x080fe20000410000 */
[-C--:B------:R-:W-:Y:S01]  /*6da0*/  FMUL.FTZ R120, R120, R143.reuse ;  /* 0x0000008f78787220 */ /* 0x080fe20000410000 */
[-C--:B------:R-:W-:Y:S01]  /*6db0*/  FMUL.FTZ R152, R152, R143.reuse ;  /* 0x0000008f98987220 */ /* 0x080fe20000410000 */
[-C--:B------:R-:W-:Y:S01]  /*6dc0*/  FMUL.FTZ R114, R114, R143.reuse ;  /* 0x0000008f72727220 */ /* 0x080fe20000410000 */
[----:B------:R-:W-:Y:S01]  /*6dd0*/  FMUL.FTZ R0, R0, R143 ;  /* 0x0000008f00007220 */ /* 0x000fe20000410000 */
[----:B------:R-:W-:Y:S01]  /*6de0*/  FMUL.FTZ R98, R98, UR5 ;  /* 0x0000000562627c20 */ /* 0x000fe20008410000 */
[----:B------:R-:W-:Y:S01]  /*6df0*/  FSEL R96, R96, RZ, P6 ;  /* 0x000000ff60607208 */ /* 0x000fe20003000000 */
[----:B------:R-:W-:Y:S01]  /*6e00*/  FMUL.FTZ R120, R120, UR5 ;  /* 0x0000000578787c20 */ /* 0x000fe20008410000 */
[----:B------:R-:W-:Y:S01]  /*6e10*/  FMUL.FTZ R152, R152, UR5 ;  /* 0x0000000598987c20 */ /* 0x000fe20008410000 */
[----:B------:R-:W-:Y:S01]  /*6e20*/  FMUL.FTZ R114, R114, UR5 ;  /* 0x0000000572727c20 */ /* 0x000fe20008410000 */
[----:B------:R-:W-:Y:S01]  /*6e30*/  FMUL.FTZ R0, R0, UR5 ;  /* 0x0000000500007c20 */ /* 0x000fe20008410000 */
[----:B------:R-:W-:-:S02]  /*6e40*/  LOP3.LUT P5, RZ, R153, 0xff00, RZ, 0xc0, !PT ;  /* 0x0000ff0099ff7812 */ /* 0x000fc400078ac0ff */
[C---:B------:R-:W-:Y:S02]  /*6e50*/  LOP3.LUT P6, RZ, R153.reuse, 0xff0000, RZ, 0xc0, !PT ;  /* 0x00ff000099ff7812 */ /* 0x040fe400078cc0ff */
[----:B------:R-:W-:Y:S02]  /*6e60*/  ISETP.GE.U32.AND.EX P2, PT, R153, 0x1000000, PT, P2 ;  /* 0x010000009900780c */ /* 0x000fe40003f46120 */
        /* <DEDUP_REMOVED lines=8> */
[----:B------:R-:W-:-:S07]  /*6ef0*/  F2FP.BF16.F32.PACK_AB R96, R113, R0 ;  /* 0x000000007160723e */ /* 0x000fce00000010ff */
.L_x_4177:
[----:B------:R-:W0:Y:S01]  /*6f00*/  @P1 LDC.64 R112, c[0x0][0x478] ;  /* 0x00011e00ff701b82 */ /* 0x000e220000000a00 */
[----:B------:R-:W-:-:S04]  /*6f10*/  IMAD.WIDE.U32 R114, R145, 0x10, R116 ;  /* 0x0000001091727825 */ /* 0x000fc800078e0074 */
[----:B0-----:R-:W-:-:S05]  /*6f20*/  @P1 IMAD.WIDE.U32 R112, R145, 0x10, R112 ;  /* 0x0000001091701825 */ /* 0x001fca00078e0070 */
[----:B------:R0:W-:Y:S04]  /*6f30*/  @P1 STG.E.128 desc[UR6][R112.64], R84 ;  /* 0x0000005470001986 */ /* 0x0001e8000c101d06 */
[----:B------:R0:W-:Y:S01]  /*6f40*/  STG.E.128 desc[UR6][R114.64], R96 ;  /* 0x0000006072007986 */ /* 0x0001e2000c101d06 */
[----:B------:R-:W-:Y:S05]  /*6f50*/  @!P1 BRA `(.L_x_4178) ;  /* 0x0000000400089947 */ /* 0x000fea0003800000 */
[C-C-:B0-----:R-:W-:Y:S01]  /*6f60*/  FFMA.FTZ R85, R119.reuse, R160, R118.reuse ;  /* 0x000000a077557223 */ /* 0x141fe20000010076 */
[C-C-:B------:R-:W-:Y:S01]  /*6f70*/  FFMA.FTZ R87, R119.reuse, R168, R118.reuse ;  /* 0x000000a877577223 */ /* 0x140fe20000010076 */
[----:B------:R-:W-:Y:S01]  /*6f80*/  FFMA.FTZ R0, R119, R159, R118 ;  /* 0x0000009f77007223 */ /* 0x000fe20000010076 */
[----:B------:R-:W-:Y:S01]  /*6f90*/  ISETP.GE.U32.AND P2, PT, R148, RZ, PT ;  /* 0x000000ff9400720c */ /* 0x000fe20003f46070 */
[----:B------:R-:W-:Y:S01]  /*6fa0*/  FADD.FTZ R85, -R85, R156 ;  /* 0x0000009c55557221 */ /* 0x000fe20000010100 */
[----:B------:R-:W-:Y:S01]  /*6fb0*/  FADD.FTZ R87, -R87, R164 ;  /* 0x000000a457577221 */ /* 0x000fe20000010100 */
[----:B------:R-:W-:Y:S01]  /*6fc0*/  FADD.FTZ R127, -R0, R127 ;  /* 0x0000007f007f7221 */ /* 0x000fe20000010100 */
[C---:B------:R-:W-:Y:S01]  /*6fd0*/  LOP3.LUT P6, RZ, R149.reuse, 0xff0000, RZ, 0xc0, !PT ;  /* 0x00ff000095ff7812 */ /* 0x040fe200078cc0ff */
[C---:B------:R-:W-:Y:S01]  /*6fe0*/  FMUL.FTZ R84, R150.reuse, R85 ;  /* 0x0000005596547220 */ /* 0x040fe20000410000 */
[C---:B------:R-:W-:Y:S01]  /*6ff0*/  FMUL.FTZ R87, R150.reuse, R87 ;  /* 0x0000005796577220 */ /* 0x040fe20000410000 */
[----:B------:R-:W-:Y:S01]  /*7000*/  FMUL.FTZ R86, R150, R127 ;  /* 0x0000007f96567220 */ /* 0x000fe20000410000 */
[----:B------:R-:W-:Y:S01]  /*7010*/  ISETP.GE.U32.AND.EX P2, PT, R149, 0x1000000, PT, P2 ;  /* 0x010000009500780c */ /* 0x000fe20003f46120 */
[-C--:B------:R-:W-:Y:S01]  /*7020*/  FMUL.FTZ R85, R84, R143.reuse ;  /* 0x0000008f54557220 */ /* 0x080fe20000410000 */
[-C--:B------:R-:W-:Y:S01]  /*7030*/  FMUL.FTZ R96, R87, R143.reuse ;  /* 0x0000008f57607220 */ /* 0x080fe20000410000 */
[----:B------:R-:W-:Y:S01]  /*7040*/  FMUL.FTZ R0, R86, R143 ;  /* 0x0000008f56007220 */ /* 0x000fe20000410000 */
[----:B------:R-:W-:Y:S01]  /*7050*/  LOP3.LUT P5, RZ, R149, 0xff, RZ, 0xc0, !PT ;  /* 0x000000ff95ff7812 */ /* 0x000fe200078ac0ff */
[----:B------:R-:W-:Y:S01]  /*7060*/  FMUL.FTZ R85, R85, UR5 ;  /* 0x0000000555557c20 */ /* 0x000fe20008410000 */
[----:B------:R-:W-:Y:S01]  /*7070*/  FMUL.FTZ R96, R96, UR5 ;  /* 0x0000000560607c20 */ /* 0x000fe20008410000 */
[----:B------:R-:W-:Y:S01]  /*7080*/  FMUL.FTZ R0, R0, UR5 ;  /* 0x0000000500007c20 */ /* 0x000fe20008410000 */
[C-C-:B------:R-:W-:Y:S01]  /*7090*/  FFMA.FTZ R99, R119.reuse, R166, R118.reuse ;  /* 0x000000a677637223 */ /* 0x140fe20000010076 */
[--C-:B------:R-:W-:Y:S01]  /*70a0*/  FFMA.FTZ R98, R119, R165, R118.reuse ;  /* 0x000000a577627223 */ /* 0x100fe20000010076 */
[----:B------:R-:W-:Y:S01]  /*70b0*/  FSEL R120, R85, RZ, P6 ;  /* 0x000000ff55787208 */ /* 0x000fe20003000000 */
[C-C-:B------:R-:W-:Y:S01]  /*70c0*/  FFMA.FTZ R85, R119.reuse, R158, R118.reuse ;  /* 0x0000009e77557223 */ /* 0x140fe20000010076 */
[----:B------:R-:W-:Y:S01]  /*70d0*/  FSEL R127, R96, RZ, P2 ;  /* 0x000000ff607f7208 */ /* 0x000fe20001000000 */
[C-C-:B------:R-:W-:Y:S01]  /*70e0*/  FFMA.FTZ R96, R119.reuse, R167, R118.reuse ;  /* 0x000000a777607223 */ /* 0x140fe20000010076 */
[----:B------:R-:W-:Y:S01]  /*70f0*/  FSEL R114, R0, RZ, P5 ;  /* 0x000000ff00727208 */ /* 0x000fe20002800000 */
[----:B------:R-:W-:Y:S01]  /*7100*/  FFMA.FTZ R0, R119, R157, R118 ;  /* 0x0000009d77007223 */ /* 0x000fe20000010076 */
        /* <DEDUP_REMOVED lines=39> */
.L_x_4178:
        /* <DEDUP_REMOVED lines=10> */
[C-C-:B------:R-:W-:Y:S01]  /*7420*/  FFMA.FTZ R99, R119.reuse, R166, R118.reuse ;  /* 0x000000a677637223 */ /* 0x140fe20000010076 */
[----:B------:R-:W-:Y:S01]  /*7430*/  FMUL.FTZ R96, R150, R97 ;  /* 0x0000006196607220 */ /* 0x000fe20000410000 */
[-C--:B------:R-:W-:Y:S01]  /*7440*/  FMUL.FTZ R0, R0, R143.reuse ;  /* 0x0000008f00007220 */ /* 0x080fe20000410000 */
[----:B------:R-:W-:Y:S01]  /*7450*/  FMUL.FTZ R98, R98, R143 ;  /* 0x0000008f62627220 */ /* 0x000fe20000410000 */
[C-C-:B------:R-:W-:Y:S01]  /*7460*/  FFMA.FTZ R97, R119.reuse, R160, R118.reuse ;  /* 0x000000a077617223 */ /* 0x140fe20000010076 */
[----:B------:R-:W-:Y:S01]  /*7470*/  FFMA.FTZ R115, R119, R168, R118 ;  /* 0x000000a877737223 */ /* 0x000fe20000010076 */
        /* <DEDUP_REMOVED lines=9> */
[----:B------:R-:W-:Y:S01]  /*7510*/  FMUL.FTZ R96, R96, R143 ;  /* 0x0000008f60607220 */ /* 0x000fe20000410000 */
[----:B------:R-:W-:Y:S01]  /*7520*/  FADD.FTZ R125, -R0, R125 ;  /* 0x0000007d007d7221 */ /* 0x000fe20000010100 */
[----:B------:R-:W-:Y:S01]  /*7530*/  FMUL.FTZ R120, R150, R97 ;  /* 0x0000006196787220 */ /* 0x000fe20000410000 */
[----:B------:R-:W-:Y:S01]  /*7540*/  FADD.FTZ R163, -R98, R163 ;  /* 0x000000a362a37221 */ /* 0x000fe20000010100 */
[C---:B------:R-:W-:Y:S01]  /*7550*/  FMUL.FTZ R98, R150.reuse, R99 ;  /* 0x0000006396627220 */ /* 0x040fe20000410000 */
[C---:B------:R-:W-:Y:S01]  /*7560*/  FMUL.FTZ R126, R150.reuse, R115 ;  /* 0x00000073967e7220 */ /* 0x040fe20000410000 */
[C---:B------:R-:W-:Y:S01]  /*7570*/  FMUL.FTZ R0, R150.reuse, R125 ;  /* 0x0000007d96007220 */ /* 0x040fe20000410000 */
[----:B------:R-:W-:Y:S01]  /*7580*/  FMUL.FTZ R114, R150, R163 ;  /* 0x000000a396727220 */ /* 0x000fe20000410000 */
[----:B------:R-:W-:Y:S01]  /*7590*/  FMUL.FTZ R96, R96, UR5 ;  /* 0x0000000560607c20 */ /* 0x000fe20008410000 */
[-C--:B------:R-:W-:Y:S01]  /*75a0*/  FMUL.FTZ R98, R98, R143.reuse ;  /* 0x0000008f62627220 */ /* 0x080fe20000410000 */
[----:B------:R-:W-:Y:S01]  /*75b0*/  LOP3.LUT P6, RZ, R148, 0xff0000, RZ, 0xc0, !PT ;  /* 0x00ff000094ff7812 */ /* 0x000fe200078cc0ff */
        /* <DEDUP_REMOVED lines=8> */
[----:B------:R-:W-:Y:S01]  /*7640*/  FSEL R96, R96, RZ, P6 ;  /* 0x000000ff60607208 */ /* 0x000fe20003000000 */
        /* <DEDUP_REMOVED lines=15> */
[----:B------:R-:W-:-:S07]  /*7740*/  F2FP.BF16.F32.PACK_AB R96, R113, R0 ;  /* 0x000000007160723e */ /* 0x000fce00000010ff */
.L_x_4179:
[----:B------:R-:W0:Y:S02]  /*7750*/  @P1 LDC.64 R112, c[0x0][0x478] ;  /* 0x00011e00ff701b82 */ /* 0x000e240000000a00 */
[----:B0-----:R-:W-:-:S04]  /*7760*/  @P1 IMAD.WIDE.U32 R112, R144, 0x10, R112 ;  /* 0x0000001090701825 */ /* 0x001fc800078e0070 */
[----:B------:R-:W-:Y:S01]  /*7770*/  IMAD.WIDE.U32 R144, R144, 0x10, R116 ;  /* 0x0000001090907825 */ /* 0x000fe200078e0074 */
[----:B------:R0:W-:Y:S04]  /*7780*/  @P1 STG.E.128 desc[UR6][R112.64], R84 ;  /* 0x0000005470001986 */ /* 0x0001e8000c101d06 */
        /* <DEDUP_REMOVED lines=9> */
[C-C-:B------:R-:W-:Y:S01]  /*7820*/  FFMA.FTZ R122, R119.reuse, R122, R118.reuse ;  /* 0x0000007a777a7223 */ /* 0x140fe20000010076 */
[C---:B------:R-:W-:Y:S01]  /*7830*/  FMUL.FTZ R98, R150.reuse, R85 ;  /* 0x0000005596627220 */ /* 0x040fe20000410000 */
[C---:B------:R-:W-:Y:S01]  /*7840*/  FMUL.FTZ R0, R150.reuse, R121 ;  /* 0x0000007996007220 */ /* 0x040fe20000410000 */
[----:B------:R-:W-:Y:S01]  /*7850*/  FMUL.FTZ R86, R150, R101 ;  /* 0x0000006596567220 */ /* 0x000fe20000410000 */
[C-C-:B------:R-:W-:Y:S01]  /*7860*/  FFMA.FTZ R96, R119.reuse, R107, R118.reuse ;  /* 0x0000006b77607223 */ /* 0x140fe20000010076 */
[----:B------:R-:W-:Y:S01]  /*7870*/  FMUL.FTZ R87, R98, R143 ;  /* 0x0000008f62577220 */ /* 0x000fe20000410000 */
[C-C-:B------:R-:W-:Y:S01]  /*7880*/  FFMA.FTZ R123, R119.reuse, R123, R118.reuse ;  /* 0x0000007b777b7223 */ /* 0x140fe20000010076 */
[--C-:B------:R-:W-:Y:S01]  /*7890*/  FFMA.FTZ R124, R119, R124, R118.reuse ;  /* 0x0000007c777c7223 */ /* 0x100fe20000010076 */
[-C--:B------:R-:W-:Y:S01]  /*78a0*/  FMUL.FTZ R84, R0, R143.reuse ;  /* 0x0000008f00547220 */ /* 0x080fe20000410000 */
[----:B------:R-:W-:Y:S01]  /*78b0*/  FMUL.FTZ R87, R87, UR5 ;  /* 0x0000000557577c20 */ /* 0x000fe20008410000 */
[----:B------:R-:W-:Y:S01]  /*78c0*/  FFMA.FTZ R119, R119, R104, R118 ;  /* 0x0000006877777223 */ /* 0x000fe20000010076 */
[----:B------:R-:W-:Y:S01]  /*78d0*/  FMUL.FTZ R85, R86, R143 ;  /* 0x0000008f56557220 */ /* 0x000fe20000410000 */
[----:B------:R-:W-:Y:S01]  /*78e0*/  FADD.FTZ R103, -R96, R103 ;  /* 0x0000006760677221 */ /* 0x000fe20000010100 */
[----:B------:R-:W-:Y:S01]  /*78f0*/  FADD.FTZ R99, -R123, R110 ;  /* 0x0000006e7b637221 */ /* 0x000fe20000010100 */
[----:B------:R-:W-:Y:S01]  /*7900*/  FSEL R102, R87, RZ, P6 ;  /* 0x000000ff57667208 */ /* 0x000fe20003000000 */
[----:B------:R-:W-:Y:S01]  /*7910*/  FADD.FTZ R87, -R122, R109 ;  /* 0x0000006d7a577221 */ /* 0x000fe20000010100 */
[----:B------:R-:W-:Y:S01]  /*7920*/  FADD.FTZ R111, -R124, R111 ;  /* 0x0000006f7c6f7221 */ /* 0x000fe20000010100 */
[----:B------:R-:W-:Y:S01]  /*7930*/  FMUL.FTZ R84, R84, UR5 ;  /* 0x0000000554547c20 */ /* 0x000fe20008410000 */
[C---:B------:R-:W-:Y:S01]  /*7940*/  LOP3.LUT P2, RZ, R146.reuse, 0xff00, RZ, 0xc0, !PT ;  /* 0x0000ff0092ff7812 */ /* 0x040fe2000784c0ff */
[----:B------:R-:W-:Y:S01]  /*7950*/  FMUL.FTZ R85, R85, UR5 ;  /* 0x0000000555557c20 */ /* 0x000fe20008410000 */
[----:B------:R-:W-:Y:S01]  /*7960*/  FADD.FTZ R119, -R119, R100 ;  /* 0x0000006477777221 */ /* 0x000fe20000010100 */
[----:B------:R-:W-:Y:S01]  /*7970*/  LOP3.LUT P5, RZ, R146, 0xff0000, RZ, 0xc0, !PT ;  /* 0x00ff000092ff7812 */ /* 0x000fe200078ac0ff */
[C---:B------:R-:W-:Y:S01]  /*7980*/  FMUL.FTZ R87, R150.reuse, R87 ;  /* 0x0000005796577220 */ /* 0x040fe20000410000 */
[C---:B------:R-:W-:Y:S01]  /*7990*/  FMUL.FTZ R100, R150.reuse, R103 ;  /* 0x0000006796647220 */ /* 0x040fe20000410000 */
[C---:B------:R-:W-:Y:S01]  /*79a0*/  FMUL.FTZ R99, R150.reuse, R99 ;  /* 0x0000006396637220 */ /* 0x040fe20000410000 */
[----:B------:R-:W-:Y:S01]  /*79b0*/  FMUL.FTZ R103, R150, R111 ;  /* 0x0000006f96677220 */ /* 0x000fe20000410000 */
[----:B------:R-:W-:Y:S01]  /*79c0*/  FSEL R101, R84, RZ, P2 ;  /* 0x000000ff54657208 */ /* 0x000fe20001000000 */
[----:B------:R-:W-:Y:S01]  /*79d0*/  FMUL.FTZ R84, R150, R119 ;  /* 0x0000007796547220 */ /* 0x000fe20000410000 */
[----:B------:R-:W-:Y:S01]  /*79e0*/  FSEL R97, R85, RZ, P5 ;  /* 0x000000ff55617208 */ /* 0x000fe20002800000 */
[C---:B------:R-:W-:Y:S01]  /*79f0*/  FMUL.FTZ R96, R87.reuse, R143 ;  /* 0x0000008f57607220 */ /* 0x040fe20000410000 */
[----:B------:R-:W-:-:S02]  /*7a00*/  F2FP.BF16.F32.PACK_AB R85, R87, R86 ;  /* 0x000000565755723e */ /* 0x000fc400000010ff */
[C---:B------:R-:W-:Y:S01]  /*7a10*/  F2FP.BF16.F32.PACK_AB R86, R99.reuse, R98 ;  /* 0x000000626356723e */ /* 0x040fe200000010ff */
[-C--:B------:R-:W-:Y:S01]  /*7a20*/  FMUL.FTZ R99, R99, R143.reuse ;  /* 0x0000008f63637220 */ /* 0x080fe20000410000 */
[C---:B------:R-:W-:Y:S01]  /*7a30*/  F2FP.BF16.F32.PACK_AB R87, R103.reuse, R100 ;  /* 0x000000646757723e */ /* 0x040fe200000010ff */
[-C--:B------:R-:W-:Y:S01]  /*7a40*/  FMUL.FTZ R98, R100, R143.reuse ;  /* 0x0000008f64627220 */ /* 0x080fe20000410000 */
[-C--:B------:R-:W-:Y:S01]  /*7a50*/  FMUL.FTZ R103, R103, R143.reuse ;  /* 0x0000008f67677220 */ /* 0x080fe20000410000 */
[----:B------:R-:W-:Y:S01]  /*7a60*/  ISETP.GE.U32.AND P2, PT, R146, RZ, PT ;  /* 0x000000ff9200720c */ /* 0x000fe20003f46070 */
[----:B------:R-:W-:Y:S01]  /*7a70*/  FMUL.FTZ R143, R84, R143 ;  /* 0x0000008f548f7220 */ /* 0x000fe20000410000 */
[----:B------:R-:W-:Y:S01]  /*7a80*/  FMUL.FTZ R98, R98, UR5 ;  /* 0x0000000562627c20 */ /* 0x000fe20008410000 */
[----:B------:R-:W-:Y:S01]  /*7a90*/  FMUL.FTZ R103, R103, UR5 ;  /* 0x0000000567677c20 */ /* 0x000fe20008410000 */
[----:B------:R-:W-:Y:S01]  /*7aa0*/  FMUL.FTZ R96, R96, UR5 ;  /* 0x0000000560607c20 */ /* 0x000fe20008410000 */
[----:B------:R-:W-:Y:S01]  /*7ab0*/  LOP3.LUT P4, RZ, R146, 0xff000000, RZ, 0xc0, !PT ;  /* 0xff00000092ff7812 */ /* 0x000fe2000788c0ff */
[----:B------:R-:W-:Y:S01]  /*7ac0*/  FMUL.FTZ R99, R99, UR5 ;  /* 0x0000000563637c20 */ /* 0x000fe20008410000 */
[----:B------:R-:W-:Y:S01]  /*7ad0*/  LOP3.LUT P6, RZ, R147, 0xff0000, RZ, 0xc0, !PT ;  /* 0x00ff000093ff7812 */ /* 0x000fe200078cc0ff */
[----:B------:R-:W-:Y:S01]  /*7ae0*/  FMUL.FTZ R143, R143, UR5 ;  /* 0x000000058f8f7c20 */ /* 0x000fe20008410000 */
[----:B------:R-:W-:-:S02]  /*7af0*/  ISETP.GE.U32.AND.EX P2, PT, R147, 0x1000000, PT, P2 ;  /* 0x010000009300780c */ /* 0x000fc40003f46120 */
[----:B------:R-:W-:Y:S02]  /*7b00*/  LOP3.LUT P3, RZ, R146, 0xff, RZ, 0xc0, !PT ;  /* 0x000000ff92ff7812 */ /* 0x000fe4000786c0ff */
[----:B------:R-:W-:Y:S02]  /*7b10*/  LOP3.LUT P5, RZ, R147, 0xff00, RZ, 0xc0, !PT ;  /* 0x0000ff0093ff7812 */ /* 0x000fe400078ac0ff */
[----:B------:R-:W-:Y:S02]  /*7b20*/  F2FP.BF16.F32.PACK_AB R84, R0, R84 ;  /* 0x000000540054723e */ /* 0x000fe400000010ff */
        /* <DEDUP_REMOVED lines=10> */
.L_x_4180:
[C-C-:B------:R-:W-:Y:S01]  /*7bd0*/  FFMA.FTZ R121, R119.reuse, R121, R118.reuse ;  /* 0x0000007977797223 */ /* 0x140fe20000010076 */
[C-C-:B------:R-:W-:Y:S01]  /*7be0*/  FFMA.FTZ R0, R119.reuse, R105, R118.reuse ;  /* 0x0000006977007223 */ /* 0x140fe20000010076 */
[C-C-:B0-----:R-:W-:Y:S01]  /*7bf0*/  FFMA.FTZ R97, R119.reuse, R106, R118.reuse ;  /* 0x0000006a77617223 */ /* 0x141fe20000010076 */
[----:B------:R-:W-:Y:S01]  /*7c00*/  FFMA.FTZ R122, R119, R122, R118 ;  /* 0x0000007a777a7223 */ /* 0x000fe20000010076 */
[----:B------:R-:W-:Y:S01]  /*7c10*/  FADD.FTZ R121, -R121, R108 ;  /* 0x0000006c79797221 */ /* 0x000fe20000010100 */
[----:B------:R-:W-:Y:S01]  /*7c20*/  FADD.FTZ R101, -R0, R101 ;  /* 0x0000006500657221 */ /* 0x000fe20000010100 */
[C-C-:B------:R-:W-:Y:S01]  /*7c30*/  FFMA.FTZ R123, R119.reuse, R123, R118.reuse ;  /* 0x0000007b777b7223 */ /* 0x140fe20000010076 */
[C-C-:B------:R-:W-:Y:S01]  /*7c40*/  FFMA.FTZ R106, R119.reuse, R107, R118.reuse ;  /* 0x0000006b776a7223 */ /* 0x140fe20000010076 */
[C---:B------:R-:W-:Y:S01]  /*7c50*/  FMUL.FTZ R0, R150.reuse, R121 ;  /* 0x0000007996007220 */ /* 0x040fe20000410000 */
[----:B------:R-:W-:Y:S01]  /*7c60*/  FMUL.FTZ R96, R150, R101 ;  /* 0x0000006596607220 */ /* 0x000fe20000410000 */
[----:B------:R-:W-:Y:S01]  /*7c70*/  FFMA.FTZ R124, R119, R124, R118 ;  /* 0x0000007c777c7223 */ /* 0x000fe20000010076 */
[----:B------:R-:W-:Y:S01]  /*7c80*/  FADD.FTZ R97, -R97, R102 ;  /* 0x0000006661617221 */ /* 0x000fe20000010100 */
[-C--:B------:R-:W-:Y:S01]  /*7c90*/  FMUL.FTZ R0, R0, R143.reuse ;  /* 0x0000008f00007220 */ /* 0x080fe20000410000 */
[----:B------:R-:W-:Y:S01]  /*7ca0*/  FMUL.FTZ R96, R96, R143 ;  /* 0x0000008f60607220 */ /* 0x000fe20000410000 */
[----:B------:R-:W-:Y:S01]  /*7cb0*/  FFMA.FTZ R119, R119, R104, R118 ;  /* 0x0000006877777223 */ /* 0x000fe20000010076 */
[----:B------:R-:W-:Y:S01]  /*7cc0*/  LOP3.LUT P2, RZ, R146, 0xff00, RZ, 0xc0, !PT ;  /* 0x0000ff0092ff7812 */ /* 0x000fe2000784c0ff */
[----:B------:R-:W-:Y:S01]  /*7cd0*/  FMUL.FTZ R0, R0, UR5 ;  /* 0x0000000500007c20 */ /* 0x000fe20008410000 */
[----:B------:R-:W-:Y:S01]  /*7ce0*/  FMUL.FTZ R96, R96, UR5 ;  /* 0x0000000560607c20 */ /* 0x000fe20008410000 */
[----:B------:R-:W-:Y:S01]  /*7cf0*/  LOP3.LUT P6, RZ, R146, 0xff0000, RZ, 0xc0, !PT ;  /* 0x00ff000092ff7812 */ /* 0x000fe200078cc0ff */
[----:B------:R-:W-:Y:S01]  /*7d00*/  FMUL.FTZ R98, R150, R97 ;  /* 0x0000006196627220 */ /* 0x000fe20000410000 */
[----:B------:R-:W-:Y:S01]  /*7d10*/  FADD.FTZ R109, -R122, R109 ;  /* 0x0000006d7a6d7221 */ /* 0x000fe20000010100 */
[----:B------:R-:W-:Y:S01]  /*7d20*/  FADD.FTZ R123, -R123, R110 ;  /* 0x0000006e7b7b7221 */ /* 0x000fe20000010100 */
[----:B------:R-:W-:Y:S01]  /*7d30*/  FADD.FTZ R103, -R106, R103 ;  /* 0x000000676a677221 */ /* 0x000fe20000010100 */
[----:B------:R-:W-:Y:S01]  /*7d40*/  FADD.FTZ R111, -R124, R111 ;  /* 0x0000006f7c6f7221 */ /* 0x000fe20000010100 */
[----:B------:R-:W-:Y:S01]  /*7d50*/  FADD.FTZ R119, -R119, R100 ;  /* 0x0000006477777221 */ /* 0x000fe20000010100 */
[----:B------:R-:W-:Y:S01]  /*7d60*/  FSEL R101, R0, RZ, P2 ;  /* 0x000000ff00657208 */ /* 0x000fe20001000000 */
[----:B------:R-:W-:Y:S01]  /*7d70*/  FMUL.FTZ R98, R98, R143 ;  /* 0x0000008f62627220 */ /* 0x000fe20000410000 */
[----:B------:R-:W-:Y:S01]  /*7d80*/  FSEL R97, R96, RZ, P6 ;  /* 0x000000ff60617208 */ /* 0x000fe20003000000 */
[C---:B------:R-:W-:Y:S01]  /*7d90*/  FMUL.FTZ R0, R150.reuse, R109 ;  /* 0x0000006d96007220 */ /* 0x040fe20000410000 */
[C---:B------:R-:W-:Y:S01]  /*7da0*/  FMUL.FTZ R96, R150.reuse, R123 ;  /* 0x0000007b96607220 */ /* 0x040fe20000410000 */
[C---:B------:R-:W-:Y:S01]  /*7db0*/  FMUL.FTZ R100, R150.reuse, R103 ;  /* 0x0000006796647220 */ /* 0x040fe20000410000 */
[C---:B------:R-:W-:Y:S01]  /*7dc0*/  FMUL.FTZ R102, R150.reuse, R111 ;  /* 0x0000006f96667220 */ /* 0x040fe20000410000 */
[----:B------:R-:W-:Y:S01]  /*7dd0*/  FMUL.FTZ R150, R150, R119 ;  /* 0x0000007796967220 */ /* 0x000fe20000410000 */
[----:B------:R-:W-:Y:S01]  /*7de0*/  FMUL.FTZ R98, R98, UR5 ;  /* 0x0000000562627c20 */ /* 0x000fe20008410000 */
[-C--:B------:R-:W-:Y:S01]  /*7df0*/  FMUL.FTZ R96, R96, R143.reuse ;  /* 0x0000008f60607220 */ /* 0x080fe20000410000 */
[C---:B------:R-:W-:Y:S01]  /*7e00*/  LOP3.LUT P3, RZ, R147.reuse, 0xff, RZ, 0xc0, !PT ;  /* 0x000000ff93ff7812 */ /* 0x040fe2000786c0ff */
        /* <DEDUP_REMOVED lines=25> */
.L_x_4181:
[----:B------:R-:W0:Y:S01]  /*7fa0*/  @P1 LDC.64 R100, c[0x0][0x478] ;  /* 0x00011e00ff641b82 */ /* 0x000e220000000a00 */
[----:B------:R-:W-:-:S04]  /*7fb0*/  IMAD.WIDE.U32 R116, R142, 0x10, R116 ;  /* 0x000000108e747825 */ /* 0x000fc800078e0074 */
[----:B0-----:R-:W-:-:S05]  /*7fc0*/  @P1 IMAD.WIDE.U32 R100, R142, 0x10, R100 ;  /* 0x000000108e641825 */ /* 0x001fca00078e0064 */
[----:B------:R0:W-:Y:S04]  /*7fd0*/  @P1 STG.E.128 desc[UR6][R100.64], R84 ;  /* 0x0000005464001986 */ /* 0x0001e8000c101d06 */
[----:B------:R0:W-:Y:S02]  /*7fe0*/  STG.E.128 desc[UR6][R116.64], R96 ;  /* 0x0000006074007986 */ /* 0x0001e4000c101d06 */
.L_x_4173:
[----:B012---:R-:W0:Y:S02]  /*7ff0*/  LDC.64 R96, c[0x0][0x380] ;  /* 0x0000e000ff607b82 */ /* 0x007e240000000a00 */
[----:B0-----:R-:W-:-:S04]  /*8000*/  LEA R141, R96, R141, 0x2 ;  /* 0x0000008d608d7211 */ /* 0x001fc800078e10ff */
[----:B------:R-:W-:-:S13]  /*8010*/  ISETP.GE.AND P1, PT, R141, R97, PT ;  /* 0x000000618d00720c */ /* 0x000fda0003f26270 */
[----:B------:R-:W-:Y:S05]  /*8020*/  @!P1 BRA `(.L_x_4182) ;  /* 0xffffff84008c9947 */ /* 0x000fea000383ffff */
[----:B------:R-:W-:Y:S05]  /*8030*/  BSYNC B1 ;  /* 0x0000000000017941 */ /* 0x000fea0003800000 */
.L_x_4167:
        /* <DEDUP_REMOVED lines=8> */
[----:B------:R0:W5:Y:S01]  /*80c0*/  LDL.LU R52, [R1] ;  /* 0x0000000001347983 */ /* 0x0001620000300800 */
        /* <DEDUP_REMOVED lines=54> */
[----:B0-----:R-:W-:-:S07]  /*8430*/  MOV R4, R2 ;  /* 0x0000000200047202 */ /* 0x001fce0000000f00 */
.L_x_4166:
[----:B------:R-:W-:Y:S05]  /*8440*/  BSYNC B0 ;  /* 0x0000000000007941 */ /* 0x000fea0003800000 */
.L_x_4165:
        /* <DEDUP_REMOVED lines=37> */
[----:B----4-:R-:W-:-:S03]  /*86a0*/  FADD.FTZ R3, RZ, R3 ;  /* 0x00000003ff037221 */ /* 0x010fc60000010000 */
[----:B------:R-:W4:Y:S01]  /*86b0*/  LDS R48, [R37+0x1c00] ;  /* 0x001c000025307984 */ /* 0x000f220000000800 */
[----:B---3--:R-:W-:-:S03]  /*86c0*/  FADD.FTZ R3, R3, R44 ;  /* 0x0000002c03037221 */ /* 0x008fc60000010000 */
[----:B------:R-:W3:Y:S01]  /*86d0*/  LDS R42, [R37+0xe00] ;  /* 0x000e0000252a7984 */ /* 0x000ee20000000800 */
        /* <DEDUP_REMOVED lines=18> */
[----:B----4-:R-:W-:-:S03]  /*8800*/  FADD.FTZ R41, R41, R48 ;  /* 0x0000003029297221 */ /* 0x010fc60000010000 */
[----:B------:R-:W4:Y:S01]  /*8810*/  LDS R63, [R37+0x3000] ;  /* 0x00300000253f7984 */ /* 0x000f220000000800 */
[----:B---3--:R-:W-:-:S03]  /*8820*/  FADD.FTZ R42, RZ, R42 ;  /* 0x0000002aff2a7221 */ /* 0x008fc60000010000 */
[----:B------:R-:W-:Y:S01]  /*8830*/  LDS R56, [R37+0x3200] ;  /* 0x0032000025387984 */ /* 0x000fe20000000800 */
[----:B--2---:R-:W-:-:S03]  /*8840*/  FADD.FTZ R42, R42, R51 ;  /* 0x000000332a2a7221 */ /* 0x004fc60000010000 */
[----:B------:R-:W2:Y:S01]  /*8850*/  LDS R65, [R37+0x3400] ;  /* 0x0034000025417984 */ /* 0x000ea20000000800 */
        /* <DEDUP_REMOVED lines=10> */
[----:B------:R-:W-:Y:S01]  /*8900*/  FADD.FTZ R40, R40, R59 ;  /* 0x0000003b28287221 */ /* 0x000fe20000010000 */
[----:B------:R-:W-:Y:S01]  /*8910*/  BAR.SYNC.DEFER_BLOCKING 0x0 ;  /* 0x0000000000007b1d */ /* 0x000fe20000010000 */
[----:B0-----:R-:W-:Y:S01]  /*8920*/  FADD.FTZ R41, R41, R54 ;  /* 0x0000003629297221 */ /* 0x001fe20000010000 */
[----:B-1----:R-:W-:Y:S01]  /*8930*/  FADD.FTZ R42, R42, R61 ;  /* 0x0000003d2a2a7221 */ /* 0x002fe20000010000 */
[----:B----4-:R-:W-:Y:S01]  /*8940*/  FADD.FTZ R63, R2, R63 ;  /* 0x0000003f023f7221 */ /* 0x010fe20000010000 */
[----:B--2---:R-:W-:Y:S01]  /*8950*/  FADD.FTZ R65, R36, R65 ;  /* 0x0000004124417221 */ /* 0x004fe20000010000 */
[----:B---3--:R-:W-:Y:S01]  /*8960*/  FADD.FTZ R67, R38, R67 ;  /* 0x0000004326437221 */ /* 0x008fe20000010000 */
[----:B------:R0:W-:Y:S01]  /*8970*/  STS.128 [R0], R4 ;  /* 0x0000000400007388 */ /* 0x0001e20000000c00 */
[----:B------:R-:W-:-:S03]  /*8980*/  FADD.FTZ R39, R39, R58 ;  /* 0x0000003a27277221 */ /* 0x000fc60000010000 */
[----:B------:R-:W-:Y:S01]  /*8990*/  STS.128 [R0+0x10], R8 ;  /* 0x0000100800007388 */ /* 0x000fe20000000c00 */
[----:B------:R-:W-:-:S03]  /*89a0*/  FADD.FTZ R69, R40, R69 ;  /* 0x0000004528457221 */ /* 0x000fc60000010000 */
[----:B------:R1:W-:Y:S01]  /*89b0*/  STS.128 [R0+0x400], R12 ;  /* 0x0004000c00007388 */ /* 0x0003e20000000c00 */
[----:B------:R-:W-:-:S03]  /*89c0*/  FADD.FTZ R41, R41, R60 ;  /* 0x0000003c29297221 */ /* 0x000fc60000010000 */
[----:B------:R-:W-:Y:S01]  /*89d0*/  STS.128 [R0+0x410], R16 ;  /* 0x0004101000007388 */ /* 0x000fe20000000c00 */
[----:B------:R-:W-:-:S03]  /*89e0*/  FADD.FTZ R71, R42, R71 ;  /* 0x000000472a477221 */ /* 0x000fc60000010000 */
[----:B------:R-:W-:Y:S01]  /*89f0*/  STS.128 [R0+0x800], R20 ;  /* 0x0008001400007388 */ /* 0x000fe20000000c00 */
[----:B0-----:R-:W-:-:S03]  /*8a00*/  FADD.FTZ R7, R3, R56 ;  /* 0x0000003803077221 */ /* 0x001fc60000010000 */
[----:B------:R0:W-:Y:S04]  /*8a10*/  STS.128 [R0+0x810], R24 ;  /* 0x0008101800007388 */ /* 0x0001e80000000c00 */
[----:B------:R-:W-:Y:S01]  /*8a20*/  STS.128 [R0+0xc00], R28 ;  /* 0x000c001c00007388 */ /* 0x000fe20000000c00 */
[----:B-1----:R-:W1:Y:S03]  /*8a30*/  LDC R12, c[0x0][0x388] ;  /* 0x0000e200ff0c7b82 */ /* 0x002e660000000800 */
[----:B------:R-:W-:Y:S05]  /*8a40*/  STS.128 [R0+0xc10], R32 ;  /* 0x000c102000007388 */ /* 0x000fea0000000c00 */
[----:B------:R-:W-:Y:S01]  /*8a50*/  BAR.SYNC.DEFER_BLOCKING 0x0 ;  /* 0x0000000000007b1d */ /* 0x000fe20000010000 */
[----:B-1----:R-:W-:-:S05]  /*8a60*/  IMAD R12, R12, UR4, RZ ;  /* 0x000000040c0c7c24 */ /* 0x002fca000f8e02ff */
[----:B0-----:R-:W-:Y:S01]  /*8a70*/  IADD3 R26, P0, PT, R12, R72, RZ ;  /* 0x000000480c1a7210 */ /* 0x001fe20007f1e0ff */
[----:B------:R-:W0:Y:S03]  /*8a80*/  LDS R45, [R37] ;  /* 0x00000000252d7984 */ /* 0x000e260000000800 */
[----:B------:R-:W-:Y:S01]  /*8a90*/  IADD3.X R3, PT, PT, RZ, RZ, RZ, P0, !PT ;  /* 0x000000ffff037210 */ /* 0x000fe200007fe4ff */
        /* <DEDUP_REMOVED lines=23> */
[C---:B------:R-:W-:Y:S01]  /*8c10*/  SHF.L.U32 R4, R26.reuse, 0x2, RZ ;  /* 0x000000021a047819 */ /* 0x040fe200000006ff */
[----:B------:R-:W-:Y:S02]  /*8c20*/  FADD.FTZ R0, RZ, R0 ;  /* 0x00000000ff007221 */ /* 0x000fe40000010000 */
[----:B------:R-:W4:Y:S01]  /*8c30*/  LDS R10, [R37+0xc00] ;  /* 0x000c0000250a7984 */ /* 0x000f220000000800 */
[----:B------:R-:W-:Y:S01]  /*8c40*/  SHF.L.U64.HI R26, R26, 0x2, R3 ;  /* 0x000000021a1a7819 */ /* 0x000fe20000010203 */
[----:B------:R-:W-:Y:S02]  /*8c50*/  FADD.FTZ R6, RZ, R6 ;  /* 0x00000006ff067221 */ /* 0x000fe40000010000 */
[----:B------:R-:W4:Y:S01]  /*8c60*/  LDS R12, [R37+0x1a00] ;  /* 0x001a0000250c7984 */ /* 0x000f220000000800 */
[----:B------:R-:W-:Y:S01]  /*8c70*/  IADD3 R2, P0, PT, R4, UR22, RZ ;  /* 0x0000001604027c10 */ /* 0x000fe2000ff1e0ff */
[----:B------:R-:W-:-:S02]  /*8c80*/  FADD.FTZ R0, R0, R13 ;  /* 0x0000000d00007221 */ /* 0x000fc40000010000 */
[----:B------:R-:W4:Y:S01]  /*8c90*/  LDS R11, [R37+0xe00] ;  /* 0x000e0000250b7984 */ /* 0x000f220000000800 */
[----:B------:R-:W-:Y:S02]  /*8ca0*/  IADD3 R4, P1, PT, R4, UR20, RZ ;  /* 0x0000001404047c10 */ /* 0x000fe4000ff3e0ff */
[----:B------:R-:W-:Y:S01]  /*8cb0*/  IADD3.X R3, PT, PT, R26, UR23, RZ, P0, !PT ;  /* 0x000000171a037c10 */ /* 0x000fe200087fe4ff */
[----:B------:R-:W4:Y:S01]  /*8cc0*/  LDS R33, [R37+0x3400] ;  /* 0x0034000025217984 */ /* 0x000f220000000800 */
[----:B0-----:R-:W-:-:S03]  /*8cd0*/  FADD.FTZ R6, R6, R15 ;  /* 0x0000000f06067221 */ /* 0x001fc60000010000 */
[----:B------:R-:W0:Y:S01]  /*8ce0*/  LDS R25, [R37+0x2800] ;  /* 0x0028000025197984 */ /* 0x000e220000000800 */
[----:B-1----:R-:W-:Y:S01]  /*8cf0*/  FADD.FTZ R31, R5, R20 ;  /* 0x00000014051f7221 */ /* 0x002fe20000010000 */
[----:B------:R-:W-:Y:S02]  /*8d00*/  IADD3.X R5, PT, PT, R26, UR21, RZ, P1, !PT ;  /* 0x000000151a057c10 */ /* 0x000fe40008ffe4ff */
        /* <DEDUP_REMOVED lines=9> */
[----:B------:R-:W-:-:S03]  /*8da0*/  FADD.FTZ R9, RZ, R9 ;  /* 0x00000009ff097221 */ /* 0x000fc60000010000 */
        /* <DEDUP_REMOVED lines=37> */
.L_x_4170:
        /* <DEDUP_REMOVED lines=8> */
.L_x_4184:
[----:B------:R-:W-:Y:S05]  /*9080*/  BSYNC B2 ;  /* 0x0000000000027941 */ /* 0x000fea0003800000 */
.L_x_4183:
[----:B------:R-:W-:Y:S01]  /*9090*/  MOV R118, R198 ;  /* 0x000000c600767202 */ /* 0x000fe20000000f00 */
[----:B------:R-:W-:Y:S01]  /*90a0*/  HFMA2 R117, -RZ, RZ, 0, 5.9604644775390625e-08 ;  /* 0x00000001ff757431 */ /* 0x000fe200000001ff */
[----:B------:R-:W-:Y:S01]  /*90b0*/  MOV R99, 0x1f ;  /* 0x0000001f00637802 */ /* 0x000fe20000000f00 */
[----:B------:R0:W-:Y:S01]  /*90c0*/  STL [R1], R116 ;  /* 0x0000007401007387 */ /* 0x0001e20000100800 */
[----:B------:R-:W-:Y:S02]  /*90d0*/  MOV R98, 0xffffffff ;  /* 0xffffffff00627802 */ /* 0x000fe40000000f00 */
[----:B------:R-:W-:Y:S01]  /*90e0*/  MOV R96, R119 ;  /* 0x0000007700607202 */ /* 0x000fe20000000f00 */
[----:B------:R0:W-:Y:S06]  /*90f0*/  STL [R1+0x4], R238 ;  /* 0x000004ee01007387 */ /* 0x0001ec0000100800 */
[----:B0-----:R-:W-:Y:S05]  /*9100*/  WARPSYNC.COLLECTIVE R98, `(.L_x_4185) ;  /* 0x0000000062087348 */ /* 0x001fea0003c00000 */
[----:B------:R1:W2:Y:S02]  /*9110*/  SHFL.BFLY P3, R119, R118, R117, R99 ;  /* 0x0c00007576777389 */ /* 0x0002a40000060063 */
[----:B012---:R-:W-:Y:S05]  /*9120*/  ENDCOLLECTIVE ;  /* 0x000000000000791b */ /* 0x007fea0003800000 */
.L_x_4185:
[----:B------:R-:W-:Y:S01]  /*9130*/  FADD.FTZ R96, R96, R199 ;  /* 0x000000c760607221 */ /* 0x000fe20000010000 */
[----:B------:R0:W-:Y:S04]  /*9140*/  STL [R1+0x8], R115 ;  /* 0x0000087301007387 */ /* 0x0001e80000100800 */
[----:B------:R0:W-:Y:S04]  /*9150*/  STL [R1+0xc], R239 ;  /* 0x00000cef01007387 */ /* 0x0001e80000100800 */
[----:B------:R0:W-:Y:S01]  /*9160*/  STL [R1+0x10], R114 ;  /* 0x0000107201007387 */ /* 0x0001e20000100800 */
[----:B------:R-:W-:Y:S01]  /*9170*/  MOV R118, R96 ;  /* 0x0000006000767202 */ /* 0x000fe20000000f00 */
[----:B------:R-:W-:-:S02]  /*9180*/  HFMA2 R117, -RZ, RZ, 0, 1.1920928955078125e-07 ;  /* 0x00000002ff757431 */ /* 0x000fc400000001ff */
[----:B------:R0:W-:Y:S04]  /*9190*/  STL [R1+0x14], R240 ;  /* 0x000014f001007387 */ /* 0x0001e80000100800 */
[----:B------:R0:W-:Y:S01]  /*91a0*/  STL [R1+0x18], R113 ;  /* 0x0000187101007387 */ /* 0x0001e20000100800 */
[----:B------:R-:W-:-:S03]  /*91b0*/  FADD.FTZ R97, R119, R198 ;  /* 0x000000c677617221 */ /* 0x000fc60000010000 */
[----:B------:R0:W-:Y:S04]  /*91c0*/  STL [R1+0x1c], R241 ;  /* 0x00001cf101007387 */ /* 0x0001e80000100800 */
[----:B0-----:R-:W-:Y:S05]  /*91d0*/  WARPSYNC.COLLECTIVE R98, `(.L_x_4186) ;  /* 0x0000000062087348 */ /* 0x001fea0003c00000 */
[----:B------:R1:W2:Y:S02]  /*91e0*/  SHFL.BFLY P3, R119, R118, R117, R99 ;  /* 0x0c00007576777389 */ /* 0x0002a40000060063 */
[----:B012---:R-:W-:Y:S05]  /*91f0*/  ENDCOLLECTIVE ;  /* 0x000000000000791b */ /* 0x007fea0003800000 */
.L_x_4186:
[----:B------:R0:W-:Y:S01]  /*9200*/  STL [R1+0x20], R112 ;  /* 0x0000207001007387 */ /* 0x0001e20000100800 */
[----:B------:R-:W-:Y:S02]  /*9210*/  MOV R118, R97 ;  /* 0x0000006100767202 */ /* 0x000fe40000000f00 */
[----:B------:R-:W-:-:S07]  /*9220*/  MOV R185, R119 ;  /* 0x0000007700b97202 */ /* 0x000fce0000000f00 */
[----:B0-----:R-:W-:Y:S05]  /*9230*/  WARPSYNC.COLLECTIVE R98, `(.L_x_4187) ;  /* 0x0000000062087348 */ /* 0x001fea0003c00000 */
[----:B------:R1:W2:Y:S02]  /*9240*/  SHFL.BFLY P3, R119, R118, R117, R99 ;  /* 0x0c00007576777389 */ /* 0x0002a40000060063 */
[----:B012---:R-:W-:Y:S05]  /*9250*/  ENDCOLLECTIVE ;  /* 0x000000000000791b */ /* 0x007fea0003800000 */
.L_x_4187:
[----:B------:R-:W-:-:S05]  /*9260*/  FADD.FTZ R185, R96, R185 ;  /* 0x000000b960b97221 */ /* 0x000fca0000010000 */
[----:B------:R-:W-:Y:S01]  /*9270*/  MOV R118, R185 ;  /* 0x000000b900767202 */ /* 0x000fe20000000f00 */
[----:B------:R-:W-:Y:S02]  /*9280*/  HFMA2 R117, -RZ, RZ, 0, 2.384185791015625e-07 ;  /* 0x00000004ff757431 */ /* 0x000fe400000001ff */
[----:B------:R-:W-:-:S07]  /*9290*/  FADD.FTZ R120, R97, R119 ;  /* 0x0000007761787221 */ /* 0x000fce0000010000 */
[----:B------:R-:W-:Y:S05]  /*92a0*/  WARPSYNC.COLLECTIVE R98, `(.L_x_4188) ;  /* 0x0000000062087348 */ /* 0x000fea0003c00000 */
[----:B------:R0:W1:Y:S02]  /*92b0*/  SHFL.BFLY P3, R119, R118, R117, R99 ;  /* 0x0c00007576777389 */ /* 0x0000640000060063 */
[----:B01----:R-:W-:Y:S05]  /*92c0*/  ENDCOLLECTIVE ;  /* 0x000000000000791b */ /* 0x003fea0003800000 */
.L_x_4188:
[----:B------:R-:W-:Y:S02]  /*92d0*/  MOV R118, R120 ;  /* 0x0000007800767202 */ /* 0x000fe40000000f00 */
[----:B------:R-:W-:-:S07]  /*92e0*/  MOV R186, R119 ;  /* 0x0000007700ba7202 */ /* 0x000fce0000000f00 */
[----:B------:R-:W-:Y:S05]  /*92f0*/  WARPSYNC.COLLECTIVE R98, `(.L_x_4189) ;  /* 0x0000000062087348 */ /* 0x000fea0003c00000 */
[----:B------:R0:W1:Y:S02]  /*9300*/  SHFL.BFLY P3, R119, R118, R117, R99 ;  /* 0x0c00007576777389 */ /* 0x0000640000060063 */
[----:B01----:R-:W-:Y:S05]  /*9310*/  ENDCOLLECTIVE ;  /* 0x000000000000791b */ /* 0x003fea0003800000 */
.L_x_4189:
[----:B------:R-:W-:-:S05]  /*9320*/  FADD.FTZ R186, R185, R186 ;  /* 0x000000bab9ba7221 */ /* 0x000fca0000010000 */
[----:B------:R-:W-:Y:S01]  /*9330*/  MOV R118, R186 ;  /* 0x000000ba00767202 */ /* 0x000fe20000000f00 */
[----:B------:R-:W-:Y:S02]  /*9340*/  HFMA2 R117, -RZ, RZ, 0, 4.76837158203125e-07 ;  /* 0x00000008ff757431 */ /* 0x000fe400000001ff */
[----:B------:R-:W-:-:S07]  /*9350*/  FADD.FTZ R187, R120, R119 ;  /* 0x0000007778bb7221 */ /* 0x000fce0000010000 */
[----:B------:R-:W-:Y:S05]  /*9360*/  WARPSYNC.COLLECTIVE R98, `(.L_x_4190) ;  /* 0x0000000062087348 */ /* 0x000fea0003c00000 */
[----:B------:R0:W1:Y:S02]  /*9370*/  SHFL.BFLY P3, R119, R118, R117, R99 ;  /* 0x0c00007576777389 */ /* 0x0000640000060063 */
[----:B01----:R-:W-:Y:S05]  /*9380*/  ENDCOLLECTIVE ;  /* 0x000000000000791b */ /* 0x003fea0003800000 */
.L_x_4190:
[----:B------:R-:W-:Y:S02]  /*9390*/  MOV R118, R187 ;  /* 0x000000bb00767202 */ /* 0x000fe40000000f00 */
[----:B------:R-:W-:-:S07]  /*93a0*/  MOV R189, R119 ;  /* 0x0000007700bd7202 */ /* 0x000fce0000000f00 */
[----:B------:R-:W-:Y:S05]  /*93b0*/  WARPSYNC.COLLECTIVE R98, `(.L_x_4191) ;  /* 0x0000000062087348 */ /* 0x000fea0003c00000 */
[----:B------:R0:W1:Y:S02]  /*93c0*/  SHFL.BFLY P3, R119, R118, R117, R99 ;  /* 0x0c00007576777389 */ /* 0x0000640000060063 */
[----:B01----:R-:W-:Y:S05]  /*93d0*/  ENDCOLLECTIVE ;  /* 0x000000000000791b */ /* 0x003fea0003800000 */
.L_x_4191:
[----:B------:R-:W-:-:S05]  /*93e0*/  FADD.FTZ R96, R186, R189 ;  /* 0x000000bdba607221 */ /* 0x000fca0000010000 */
[----:B------:R-:W-:Y:S01]  /*93f0*/  MOV R118, R96 ;  /* 0x0000006000767202 */ /* 0x000fe20000000f00 */
[----:B------:R-:W-:Y:S02]  /*9400*/  HFMA2 R117, -RZ, RZ, 0, 9.5367431640625e-07 ;  /* 0x00000010ff757431 */ /* 0x000fe400000001ff */
[----:B------:R-:W-:-:S07]  /*9410*/  FADD.FTZ R97, R187, R119 ;  /* 0x00000077bb617221 */ /* 0x000fce0000010000 */
[----:B------:R-:W-:Y:S05]  /*9420*/  WARPSYNC.COLLECTIVE R98, `(.L_x_4192) ;  /* 0x0000000062087348 */ /* 0x000fea0003c00000 */
[----:B------:R0:W1:Y:S02]  /*9430*/  SHFL.BFLY P3, R119, R118, R117, R99 ;  /* 0x0c00007576777389 */ /* 0x0000640000060063 */
[----:B01----:R-:W-:Y:S05]  /*9440*/  ENDCOLLECTIVE ;  /* 0x000000000000791b */ /* 0x003fea0003800000 */
.L_x_4192:
[----:B------:R-:W-:Y:S02]  /*9450*/  MOV R118, R97 ;  /* 0x0000006100767202 */ /* 0x000fe40000000f00 */
[----:B------:R-:W-:-:S07]  /*9460*/  MOV R185, R119 ;  /* 0x0000007700b97202 */ /* 0x000fce0000000f00 */
[----:B------:R-:W-:Y:S05]  /*9470*/  WARPSYNC.COLLECTIVE R98, `(.L_x_4193) ;  /* 0x0000000062087348 */ /* 0x000fea0003c00000 */
[----:B------:R0:W1:Y:S02]  /*9480*/  SHFL.BFLY P3, R119, R118, R117, R99 ;  /* 0x0c00007576777389 */ /* 0x0000640000060063 */
[----:B01----:R-:W-:Y:S05]  /*9490*/  ENDCOLLECTIVE ;  /* 0x000000000000791b */ /* 0x003fea0003800000 */
.L_x_4193:
[----:B------:R-:W-:Y:S05]  /*94a0*/  BRA `(.L_x_4194) ;  /* 0xffffffa0007c7947 */ /* 0x000fea000383ffff */
.L_x_4195:
        /* <DEDUP_REMOVED lines=13> */
.L_x_19995:


//--------------------- .text._ZN10layer_norm22ln_bwd_finalize_kernelINS_22Kernel_traits_finalizeILj1024Ef13__nv_bfloat16S2_S2_fjLb0ELj1024ELj4ENS_18Kernel_traits_baseILj1024EfS2_S2_S2_fjLj1024EEEEELb0ELb0EEEvNS_9BwdParamsE --------------------------
	.section	.text._ZN10layer_norm22ln_bwd_finalize_kernelINS_22Kernel_traits_finalizeILj1024Ef13__nv_bfloat16S2_S2_fjLb0ELj1024ELj4ENS_18Kernel_traits_baseILj1024EfS2_S2_S2_fjLj1024EEEEELb0ELb0EEEvNS_9BwdParamsE,"ax",@progbits
	.align	128
        .global         _ZN10layer_norm22ln_bwd_finalize_kernelINS_22Kernel_traits_finalizeILj1024Ef13__nv_bfloat16S2_S2_fjLb0ELj1024ELj4ENS_18Kernel_traits_baseILj1024EfS2_S2_S2_fjLj1024EEEEELb0ELb0EEEvNS_9BwdParamsE
        .type           _ZN10layer_norm22ln_bwd_finalize_kernelINS_22Kernel_traits_finalizeILj1024Ef13__nv_bfloat16S2_S2_fjLb0ELj1024ELj4ENS_18Kernel_traits_baseILj1024EfS2_S2_S2_fjLj1024EEEEELb0ELb0EEEvNS_9BwdParamsE,@function
        .size           _ZN10layer_norm22ln_bwd_finalize_kernelINS_22Kernel_traits_finalizeILj1024Ef13__nv_bfloat16S2_S2_fjLb0ELj1024ELj4ENS_18Kernel_traits_baseILj1024EfS2_S2_S2_fjLj1024EEEEELb0ELb0EEEvNS_9BwdParamsE,(.L_x_19996 - _ZN10layer_norm22ln_bwd_finalize_kernelINS_22Kernel_traits_finalizeILj1024Ef13__nv_bfloat16S2_S2_fjLb0ELj1024ELj4ENS_18Kernel_traits_baseILj1024EfS2_S2_S2_fjLj1024EEEEELb0ELb0EEEvNS_9BwdParamsE)
        .other          _ZN10layer_norm22ln_bwd_finalize_kernelINS_22Kernel_traits_finalizeILj1024Ef13__nv_bfloat16S2_S2_fjLb0ELj1024ELj4ENS_18Kernel_traits_baseILj1024EfS2_S2_S2_fjLj1024EEEEELb0ELb0EEEvNS_9BwdParamsE,@"STO_CUDA_ENTRY STV_DEFAULT"
_ZN10layer_norm22ln_bwd_finalize_kernelINS_22Kernel_traits_finalizeILj1024Ef13__nv_bfloat16S2_S2_fjLb0ELj1024ELj4ENS_18Kernel_traits_baseILj1024EfS2_S2_S2_fjLj1024EEEEELb0ELb0EEEvNS_9BwdParamsE:
.text._ZN10layer_norm22ln_bwd_finalize_kernelINS_22Kernel_traits_finalizeILj1024Ef13__nv_bfloat16S2_S2_fjLb0ELj1024ELj4ENS_18Kernel_traits_baseILj1024EfS2_S2_S2_fjLj1024EEEEELb0ELb0EEEvNS_9BwdParamsE:
        /* <DEDUP_REMOVED lines=13> */
[----:B------:R-:W-:Y:S02]  /*00d0*/  LOP3.LUT R17, R2, 0x1f, RZ, 0xc0, !PT ;  /* 0x0000001f02117812 */ /* 0x000fe400078ec0ff */
        /* <DEDUP_REMOVED lines=24> */
[C---:B------:R-:W-:Y:S01]  /*0260*/  LOP3.LUT R13, R58.reuse, 0x1c0, RZ, 0xfc, !PT ;  /* 0x000001c03a0d7812 */ /* 0x040fe200078efcff */
[-CC-:B------:R-:W-:Y:S01]  /*0270*/  IMAD R12, R11, R56.reuse, R59.reuse ;  /* 0x000000380b0c7224 */ /* 0x180fe200078e023b */
[----:B------:R-:W-:Y:S01]  /*0280*/  LOP3.LUT R15, R58, 0x1e0, RZ, 0xfc, !PT ;  /* 0x000001e03a0f7812 */ /* 0x000fe200078efcff */
[-CC-:B------:R-:W-:Y:S01]  /*0290*/  IMAD R4, R4, R56.reuse, R59.reuse ;  /* 0x0000003804047224 */ /* 0x180fe200078e023b */
[C---:B------:R-:W-:Y:S01]  /*02a0*/  LOP3.LUT R2, R58.reuse, 0x100, RZ, 0xfc, !PT ;  /* 0x000001003a027812 */ /* 0x040fe200078efcff */
[-CC-:B------:R-:W-:Y:S01]  /*02b0*/  IMAD R14, R13, R56.reuse, R59.reuse ;  /* 0x000000380d0e7224 */ /* 0x180fe200078e023b */
[C---:B------:R-:W-:Y:S01]  /*02c0*/  LOP3.LUT R3, R58.reuse, 0x120, RZ, 0xfc, !PT ;  /* 0x000001203a037812 */ /* 0x040fe200078efcff */
[-CC-:B------:R-:W-:Y:S01]  /*02d0*/  IMAD R18, R15, R56.reuse, R59.reuse ;  /* 0x000000380f127224 */ /* 0x180fe200078e023b */
[----:B------:R-:W-:Y:S01]  /*02e0*/  LOP3.LUT R7, R58, 0x160, RZ, 0xfc, !PT ;  /* 0x000001603a077812 */ /* 0x000fe200078efcff */
[-CC-:B------:R-:W-:Y:S01]  /*02f0*/  IMAD R2, R2, R56.reuse, R59.reuse ;  /* 0x0000003802027224 */ /* 0x180fe200078e023b */
[C---:B------:R-:W-:Y:S01]  /*0300*/  LOP3.LUT R16, R58.reuse, 0x80, RZ, 0xfc, !PT ;  /* 0x000000803a107812 */ /* 0x040fe200078efcff */
[----:B------:R-:W-:Y:S01]  /*0310*/  HFMA2 R36, -RZ, RZ, 0, 0 ;  /* 0x00000000ff247431 */ /* 0x000fe200000001ff */
        /* <DEDUP_REMOVED lines=29> */
[----:B------:R-:W-:Y:S02]  /*04f0*/  IADD3 R17, PT, PT, R17, R30, RZ ;  /* 0x0000001e11117210 */ /* 0x000fe40007ffe0ff */
[----:B------:R-:W-:Y:S02]  /*0500*/  MOV R2, R58 ;  /* 0x0000003a00027202 */ /* 0x000fe40000000f00 */
[----:B------:R-:W-:-:S07]  /*0510*/  IADD3 R19, PT, PT, -R29, RZ, RZ ;  /* 0x000000ff1d137210 */ /* 0x000fce0007ffe1ff */
.L_x_4200:
        /* <DEDUP_REMOVED lines=118> */
.L_x_4199:
[----:B------:R-:W-:Y:S05]  /*0c80*/  BSYNC.RECONVERGENT B1 ;  /* 0x0000000000017941 */ /* 0x000fea0003800200 */
.L_x_4198:
        /* <DEDUP_REMOVED lines=75> */
.L_x_4202:
[----:B------:R-:W-:Y:S05]  /*1140*/  BSYNC.RECONVERGENT B1 ;  /* 0x0000000000017941 */ /* 0x000fea0003800200 */
.L_x_4201:
        /* <DEDUP_REMOVED lines=37> */
.L_x_4204:
[----:B------:R-:W-:Y:S05]  /*13a0*/  BSYNC.RECONVERGENT B1 ;  /* 0x0000000000017941 */ /* 0x000fea0003800200 */
.L_x_4203:
[----:B------:R-:W-:Y:S05]  /*13b0*/  @!P1 BRA `(.L_x_4197) ;  /* 0x0000000000409947 */ /* 0x000fea0003800000 */
[----:B------:R-:W0:Y:S01]  /*13c0*/  LDC.64 R6, c[0x0][0x440] ;  /* 0x00011000ff067b82 */ /* 0x000e220000000a00 */
[----:B------:R-:W-:Y:S01]  /*13d0*/  IMAD R59, R2, R56, R59 ;  /* 0x00000038023b7224 */ /* 0x000fe200078e023b */
[----:B------:R-:W-:Y:S02]  /*13e0*/  LOP3.LUT R8, R8, 0x1f, RZ, 0xc0, !PT ;  /* 0x0000001f08087812 */ /* 0x000fe400078ec0ff */
[----:B------:R-:W-:Y:S02]  /*13f0*/  IADD3 R9, PT, PT, -R9, RZ, RZ ;  /* 0x000000ff09097210 */ /* 0x000fe40007ffe1ff */
[----:B------:R-:W-:Y:S02]  /*1400*/  IADD3 R59, PT, PT, R8, R59, RZ ;  /* 0x0000003b083b7210 */ /* 0x000fe40007ffe0ff */
[----:B------:R-:W1:Y:S05]  /*1410*/  LDC.64 R10, c[0x0][0x448] ;  /* 0x00011200ff0a7b82 */ /* 0x000e6a0000000a00 */
.L_x_4205:
        /* <DEDUP_REMOVED lines=10> */
.L_x_4197:
[----:B------:R-:W-:Y:S05]  /*14c0*/  BSYNC.RECONVERGENT B0 ;  /* 0x0000000000007941 */ /* 0x000fea0003800200 */
.L_x_4196:
        /* <DEDUP_REMOVED lines=51> */
[----:B------:R-:W3:Y:S01]  /*1800*/  LDC.64 R8, c[0x0][0x480] ;  /* 0x00012000ff087b82 */ /* 0x000ee20000000a00 */
[----:B0-----:R-:W-:-:S04]  /*1810*/  IMAD.WIDE.U32 R6, R57, 0x8, R6 ;  /* 0x0000000839067825 */ /* 0x001fc800078e0006 */
[----:B---3--:R-:W-:Y:S01]  /*1820*/  IMAD.WIDE.U32 R8, R57, 0x8, R8 ;  /* 0x0000000839087825 */ /* 0x008fe200078e0008 */
[----:B-1----:R-:W-:Y:S04]  /*1830*/  STG.E.64 desc[UR6][R6.64], R4 ;  /* 0x0000000406007986 */ /* 0x002fe8000c101b06 */
[----:B--2---:R-:W-:Y:S01]  /*1840*/  STG.E.64 desc[UR6][R8.64], R2 ;  /* 0x0000000208007986 */ /* 0x004fe2000c101b06 */
[----:B------:R-:W-:Y:S05]  /*1850*/  EXIT ;  /* 0x000000000000794d */ /* 0x000fea0003800000 */
.L_x_4206:
        /* <DEDUP_REMOVED lines=10> */
.L_x_19996:


//--------------------- .text._ZN10layer_norm13ln_bwd_kernelINS_13Kernel_traitsIf13__nv_bfloat16S2_S2_fjLj1024ELj1ELj4ELj1ELj16ENS_18Kernel_traits_baseILj1024EfS2_S2_S2_fjLj128EEEEELb1ELb0ELb1ELb0EEEvNS_9BwdParamsE --------------------------
	.section	.text._ZN10layer_norm13ln_bwd_kernelINS_13Kernel_traitsIf13__nv_bfloat16S2_S2_fjLj1024ELj1ELj4ELj1ELj16ENS_18Kernel_traits_baseILj1024EfS2_S2_S2_fjLj128EEEEELb1ELb0ELb1ELb0EEEvNS_9BwdParamsE,"ax",@progbits
	.align	128
        .global         _ZN10layer_norm13ln_bwd_kernelINS_13Kernel_traitsIf13__nv_bfloat16S2_S2_fjLj1024ELj1ELj4ELj1ELj16ENS_18Kernel_traits_baseILj1024EfS2_S2_S2_fjLj128EEEEELb1ELb0ELb1ELb0EEEvNS_9BwdParamsE
        .type           _ZN10layer_norm13ln_bwd_kernelINS_13Kernel_traitsIf13__nv_bfloat16S2_S2_fjLj1024ELj1ELj4ELj1ELj16ENS_18Kernel_traits_baseILj1024EfS2_S2_S2_fjLj128EEEEELb1ELb0ELb1ELb0EEEvNS_9BwdParamsE,@function
        .size           _ZN10layer_norm13ln_bwd_kernelINS_13Kernel_traitsIf13__nv_bfloat16S2_S2_fjLj1024ELj1ELj4ELj1ELj16ENS_18Kernel_traits_baseILj1024EfS2_S2_S2_fjLj128EEEEELb1ELb0ELb1ELb0EEEvNS_9BwdParamsE,(.L_x_19997 - _ZN10layer_norm13ln_bwd_kernelINS_13Kernel_traitsIf13__nv_bfloat16S2_S2_fjLj1024ELj1ELj4ELj1ELj16ENS_18Kernel_traits_baseILj1024EfS2_S2_S2_fjLj128EEEEELb1ELb0ELb1ELb0EEEvNS_9BwdParamsE)
        .other          _ZN10layer_norm13ln_bwd_kernelINS_13Kernel_traitsIf13__nv_bfloat16S2_S2_fjLj1024ELj1ELj4ELj1ELj16ENS_18Kernel_traits_baseILj1024EfS2_S2_S2_fjLj128EEEEELb1ELb0ELb1ELb0EEEvNS_9BwdParamsE,@"STO_CUDA_ENTRY STV_DEFAULT"
_ZN10layer_norm13ln_bwd_kernelINS_13Kernel_traitsIf13__nv_bfloat16S2_S2_fjLj1024ELj1ELj4ELj1ELj16ENS_18Kernel_traits_baseILj1024EfS2_S2_S2_fjLj128EEEEELb1ELb0ELb1ELb0EEEvNS_9BwdParamsE:
.text._ZN10layer_norm13ln_bwd_kernelINS_13Kernel_traitsIf13__nv_bfloat16S2_S2_fjLj1024ELj1ELj4ELj1ELj16ENS_18Kernel_traits_baseILj1024EfS2_S2_S2_fjLj128EEEEELb1ELb0ELb1ELb0EEEvNS_9BwdParamsE:
        /* <DEDUP_REMOVED lines=30> */
[----:B------:R-:W-:Y:S01]  /*01e0*/  @P1 IADD3 R3, PT, PT, R3, 0x20, RZ ;  /* 0x0000002003031810 */ /* 0x000fe20007ffe0ff */
[----:B------:R-:W3:Y:S01]  /*01f0*/  S2UR UR4, SR_CTAID.X ;  /* 0x00000000000479c3 */ /* 0x000ee20000002500 */
[----:B------:R2:W5:Y:S04]  /*0200*/  @P0 LDG.E.128 R40, desc[UR6][R4.64+0x10] ;  /* 0x0000100604280981 */ /* 0x000568000c1e1d00 */
[----:B------:R2:W5:Y:S01]  /*0210*/  @P1 LDG.E.128 R44, desc[UR6][R8.64] ;  /* 0x00000006082c1981 */ /* 0x000562000c1e1d00 */
[----:B----4-:R-:W-:-:S03]  /*0220*/  @P2 IMAD.WIDE.U32 R10, R3, 0x20, R10 ;  /* 0x00000020030a2825 */ /* 0x010fc600078e000a */
[----:B------:R2:W5:Y:S01]  /*0230*/  @P1 LDG.E.128 R48, desc[UR6][R8.64+0x10] ;  /* 0x0000100608301981 */ /* 0x000562000c1e1d00 */
[----:B------:R-:W-:-:S03]  /*0240*/  @P2 VIADD R3, R3, 0x20 ;  /* 0x0000002003032836 */ /* 0x000fc60000000000 */
[----:B------:R2:W5:Y:S01]  /*0250*/  @P2 LDG.E.128 R52, desc[UR6][R10.64] ;  /* 0x000000060a342981 */ /* 0x000562000c1e1d00 */
[----:B-1----:R-:W-:-:S03]  /*0260*/  @P3 IMAD.WIDE.U32 R6, R3, 0x20, R12 ;  /* 0x0000002003063825 */ /* 0x002fc600078e000c */
[----:B------:R2:W5:Y:S04]  /*0270*/  @P2 LDG.E.128 R56, desc[UR6][R10.64+0x10] ;  /* 0x000010060a382981 */ /* 0x000568000c1e1d00 */
[----:B------:R2:W5:Y:S04]  /*0280*/  @P3 LDG.E.128 R60, desc[UR6][R6.64] ;  /* 0x00000006063c3981 */ /* 0x000568000c1e1d00 */
[----:B------:R2:W5:Y:S01]  /*0290*/  @P3 LDG.E.128 R64, desc[UR6][R6.64+0x10] ;  /* 0x0000100606403981 */ /* 0x000562000c1e1d00 */
[----:B---3--:R-:W-:Y:S01]  /*02a0*/  USHF.L.U32 UR4, UR4, 0x2, URZ ;  /* 0x0000000204047899 */ /* 0x008fe200080006ff */
[----:B------:R-:W-:-:S05]  /*02b0*/  SHF.R.U32.HI R3, RZ, 0x5, R208 ;  /* 0x00000005ff037819 */ /* 0x000fca00000116d0 */
        /* <DEDUP_REMOVED lines=68> */
.L_x_4304:
        /* <DEDUP_REMOVED lines=64> */
[----:B------:R-:W-:Y:S01]  /*0b00*/  PRMT R197, R152, 0x7632, R197 ;  /* 0x0000763298c57816 */ /* 0x000fe200000000c5 */
[C---:B------:R-:W-:Y:S01]  /*0b10*/  IMAD.U32 R201, R154.reuse, 0x10000, RZ ;  /* 0x000100009ac97824 */ /* 0x040fe200078e00ff */
[----:B------:R-:W-:Y:S01]  /*0b20*/  PRMT R200, R154, 0x7632, R200 ;  /* 0x000076329ac87816 */ /* 0x000fe200000000c8 */
[----:B------:R-:W-:Y:S01]  /*0b30*/  FADD.FTZ R153, -R194, R153 ;  /* 0x00000099c2997221 */ /* 0x000fe20000010100 */
[----:B------:R-:W-:Y:S01]  /*0b40*/  SHF.L.U32 R197, R197, 0x10, RZ ;  /* 0x00000010c5c57819 */ /* 0x000fe200000006ff */
[C---:B----4-:R-:W-:Y:S01]  /*0b50*/  IMAD.U32 R207, R156.reuse, 0x10000, RZ ;  /* 0x000100009ccf7824 */ /* 0x050fe200078e00ff */
[----:B------:R-:W-:Y:S01]  /*0b60*/  PRMT R152, R156, 0x7632, R152 ;  /* 0x000076329c987816 */ /* 0x000fe20000000098 */
[----:B------:R-:W-:Y:S01]  /*0b70*/  FMUL.FTZ R209, R4, R199 ;  /* 0x000000c704d17220 */ /* 0x000fe20000410000 */
[----:B------:R-:W-:-:S02]  /*0b80*/  SHF.L.U32 R203, R155, 0x10, RZ ;  /* 0x000000109bcb7819 */ /* 0x000fc400000006ff */
[C---:B------:R-:W-:Y:S01]  /*0b90*/  PRMT R154, R157.reuse, 0x7632, R154 ;  /* 0x000076329d9a7816 */ /* 0x040fe2000000009a */
[----:B------:R-:W-:Y:S01]  /*0ba0*/  FMUL.FTZ R205, R4, R153 ;  /* 0x0000009904cd7220 */ /* 0x000fe20000410000 */
[----:B------:R-:W-:Y:S01]  /*0bb0*/  SHF.L.U32 R157, R157, 0x10, RZ ;  /* 0x000000109d9d7819 */ /* 0x000fe200000006ff */
[----:B------:R-:W-:Y:S01]  /*0bc0*/  FADD.FTZ R104, R104, R207 ;  /* 0x000000cf68687221 */ /* 0x000fe20000010000 */
[----:B------:R-:W-:Y:S01]  /*0bd0*/  PRMT R202, R155, 0x7632, R202 ;  /* 0x000076329bca7816 */ /* 0x000fe200000000ca */
[----:B------:R-:W-:Y:S01]  /*0be0*/  IMAD.U32 R155, R198, 0x10000, RZ ;  /* 0x00010000c69b7824 */ /* 0x000fe200078e00ff */
[----:B------:R-:W-:Y:S01]  /*0bf0*/  SHF.L.U32 R152, R152, 0x10, RZ ;  /* 0x0000001098987819 */ /* 0x000fe200000006ff */
[-C--:B------:R-:W-:Y:S01]  /*0c00*/  FFMA.FTZ R68, R209, R207.reuse, R68 ;  /* 0x000000cfd1447223 */ /* 0x080fe20000010044 */
[----:B------:R-:W-:Y:S01]  /*0c10*/  FADD.FTZ R197, -R194, R197 ;  /* 0x000000c5c2c57221 */ /* 0x000fe20000010100 */
[----:B------:R-:W-:Y:S01]  /*0c20*/  FMUL.FTZ R207, R36, R207 ;  /* 0x000000cf24cf7220 */ /* 0x000fe20000410000 */
[----:B0-----:R-:W-:Y:S01]  /*0c30*/  FADD.FTZ R169, -R194, R203 ;  /* 0x000000cbc2a97221 */ /* 0x001fe20000010100 */
[----:B------:R-:W-:Y:S01]  /*0c40*/  FADD.FTZ R106, R106, R157 ;  /* 0x0000009d6a6a7221 */ /* 0x000fe20000010000 */
[-C--:B------:R-:W-:Y:S01]  /*0c50*/  FFMA.FTZ R70, R205, R157.reuse, R70 ;  /* 0x0000009dcd467223 */ /* 0x080fe20000010046 */
[----:B------:R-:W-:Y:S01]  /*0c60*/  FMUL.FTZ R203, R38, R157 ;  /* 0x0000009d26cb7220 */ /* 0x000fe20000410000 */
[----:B------:R-:W-:Y:S01]  /*0c70*/  FADD.FTZ R157, -R194, R155 ;  /* 0x0000009bc29d7221 */ /* 0x000fe20000010100 */
[----:B------:R-:W-:Y:S01]  /*0c80*/  FMUL.FTZ R206, R4, R197 ;  /* 0x000000c504ce7220 */ /* 0x000fe20000410000 */
[C---:B------:R-:W-:Y:S01]  /*0c90*/  PRMT R156, R158.reuse, 0x7632, R156 ;  /* 0x000076329e9c7816 */ /* 0x040fe2000000009c */
[----:B------:R-:W-:-:S02]  /*0ca0*/  IMAD.U32 R167, R158, 0x10000, RZ ;  /* 0x000100009ea77824 */ /* 0x000fc400078e00ff */
[-C--:B------:R-:W-:Y:S01]  /*0cb0*/  FMUL.FTZ R204, R37, R152.reuse ;  /* 0x0000009825cc7220 */ /* 0x080fe20000410000 */
[----:B------:R-:W-:Y:S01]  /*0cc0*/  FADD.FTZ R153, RZ, R207 ;  /* 0x000000cfff997221 */ /* 0x000fe20000010000 */
[----:B------:R-:W-:Y:S01]  /*0cd0*/  PRMT R158, R159, 0x7632, R158 ;  /* 0x000076329f9e7816 */ /* 0x000fe2000000009e */
[----:B------:R-:W-:Y:S01]  /*0ce0*/  FFMA.FTZ R155, R209, R207, RZ ;  /* 0x000000cfd19b7223 */ /* 0x000fe200000100ff */
[----:B------:R-:W-:Y:S01]  /*0cf0*/  SHF.L.U32 R211, R159, 0x10, RZ ;  /* 0x000000109fd37819 */ /* 0x000fe200000006ff */
[----:B------:R-:W-:Y:S01]  /*0d00*/  IMAD.U32 R215, R202, 0x10000, RZ ;  /* 0x00010000cad77824 */ /* 0x000fe200078e00ff */
[----:B------:R-:W-:Y:S01]  /*0d10*/  SHF.L.U32 R159, R200, 0x10, RZ ;  /* 0x00000010c89f7819 */ /* 0x000fe200000006ff */
[----:B------:R-:W-:Y:S02]  /*0d20*/  IMAD.U32 R200, R154, 0x10000, RZ ;  /* 0x000100009ac87824 */ /* 0x000fe400078e00ff */
[----:B------:R-:W-:Y:S01]  /*0d30*/  FADD.FTZ R105, R105, R152 ;  /* 0x0000009869697221 */ /* 0x000fe20000010000 */
        /* <DEDUP_REMOVED lines=13> */
[----:B------:R-:W-:Y:S01]  /*0e10*/  FMUL.FTZ R201, R4, R201 ;  /* 0x000000c904c97220 */ /* 0x000fe20000410000 */
[----:B------:R-:W-:Y:S01]  /*0e20*/  FADD.FTZ R159, -R194, R159 ;  /* 0x0000009fc29f7221 */ /* 0x000fe20000010100 */
[----:B------:R-:W-:Y:S01]  /*0e30*/  FFMA.FTZ R154, R202, R200, R155 ;  /* 0x000000c8ca9a7223 */ /* 0x000fe2000001009b */
[----:B------:R-:W-:Y:S01]  /*0e40*/  FMUL.FTZ R197, R41, R156 ;  /* 0x0000009c29c57220 */ /* 0x000fe20000410000 */
[----:B------:R-:W-:Y:S01]  /*0e50*/  FADD.FTZ R152, R152, R199 ;  /* 0x000000c798987221 */ /* 0x000fe20000010000 */
[----:B------:R-:W-:Y:S01]  /*0e60*/  FMUL.FTZ R198, R4, R159 ;  /* 0x0000009f04c67220 */ /* 0x000fe20000410000 */
[C---:B------:R-:W-:Y:S01]  /*0e70*/  FFMA.FTZ R153, R201.reuse, R199, R154 ;  /* 0x000000c7c9997223 */ /* 0x040fe2000001009a */
[----:B------:R-:W-:Y:S01]  /*0e80*/  FADD.FTZ R108, R108, R167 ;  /* 0x000000a76c6c7221 */ /* 0x000fe20000010000 */
[----:B------:R-:W-:Y:S01]  /*0e90*/  FFMA.FTZ R72, R201, R167, R72 ;  /* 0x000000a7c9487223 */ /* 0x000fe20000010048 */
[----:B------:R-:W-:Y:S01]  /*0ea0*/  FADD.FTZ R155, R152, R197 ;  /* 0x000000c5989b7221 */ /* 0x000fe20000010000 */
[----:B------:R-:W-:Y:S01]  /*0eb0*/  FMUL.FTZ R167, R4, R169 ;  /* 0x000000a904a77220 */ /* 0x000fe20000410000 */
[----:B------:R-:W-:-:S02]  /*0ec0*/  IMAD.U32 R158, R158, 0x10000, RZ ;  /* 0x000100009e9e7824 */ /* 0x000fc400078e00ff */
        /* <DEDUP_REMOVED lines=15> */
.L_x_4212:
[----:B------:R-:W-:Y:S05]  /*0fc0*/  BSYNC.RECONVERGENT B2 ;  /* 0x0000000000027941 */ /* 0x000fea0003800200 */
.L_x_4211:
        /* <DEDUP_REMOVED lines=12> */
[----:B------:R0:W5:Y:S07]  /*1090*/  LDG.E.64 R178, desc[UR6][R16.64] ;  /* 0x0000000610b27981 */ /* 0x00016e000c1e1b00 */
[----:B------:R-:W1:Y:S02]  /*10a0*/  @P0 LDC.64 R6, c[0x0][0x438] ;  /* 0x00010e00ff060b82 */ /* 0x000e640000000a00 */
[----:B-1----:R-:W-:-:S05]  /*10b0*/  @P0 IMAD.WIDE.U32 R6, R193, 0x10, R6 ;  /* 0x00000010c1060825 */ /* 0x002fca00078e0006 */
[----:B------:R1:W5:Y:S01]  /*10c0*/  @P0 LDG.E.128 R140, desc[UR6][R6.64] ;  /* 0x00000006068c0981 */ /* 0x000362000c1e1d00 */
[----:B------:R-:W-:Y:S01]  /*10d0*/  IADD3 R195, PT, PT, R195, 0x20, RZ ;  /* 0x00000020c3c37810 */ /* 0x000fe20007ffe0ff */
[----:B------:R-:W-:Y:S01]  /*10e0*/  VIADD R192, R192, 0x20 ;  /* 0x00000020c0c07836 */ /* 0x000fe20000000000 */
[----:B------:R-:W-:Y:S02]  /*10f0*/  IADD3 R193, PT, PT, R193, 0x20, RZ ;  /* 0x00000020c1c17810 */ /* 0x000fe40007ffe0ff */
[----:B---3--:R-:W-:Y:S02]  /*1100*/  SHF.L.U32 R19, R8, 0x10, RZ ;  /* 0x0000001008137819 */ /* 0x008fe400000006ff */
[----:B------:R-:W-:Y:S01]  /*1110*/  SHF.L.U32 R157, R10, 0x10, RZ ;  /* 0x000000100a9d7819 */ /* 0x000fe200000006ff */
[C---:B------:R-:W-:Y:S01]  /*1120*/  IMAD.U32 R153, R9.reuse, 0x10000, RZ ;  /* 0x0001000009997824 */ /* 0x040fe200078e00ff */
[----:B------:R-:W-:Y:S02]  /*1130*/  PRMT R5, R8, 0x7632, R5 ;  /* 0x0000763208057816 */ /* 0x000fe40000000005 */
[----:B------:R-:W-:Y:S01]  /*1140*/  PRMT R20, R10, 0x7632, R20 ;  /* 0x000076320a147816 */ /* 0x000fe20000000014 */
[C---:B------:R-:W-:Y:S01]  /*1150*/  FADD.FTZ R19, -R194.reuse, R19 ;  /* 0x00000013c2137221 */ /* 0x040fe20000010100 */
[----:B------:R-:W-:Y:S01]  /*1160*/  PRMT R18, R9, 0x7632, R18 ;  /* 0x0000763209127816 */ /* 0x000fe20000000012 */
[----:B------:R-:W-:Y:S01]  /*1170*/  FADD.FTZ R157, -R194, R157 ;  /* 0x0000009dc29d7221 */ /* 0x000fe20000010100 */
[----:B----4-:R-:W-:Y:S01]  /*1180*/  PRMT R9, R13, 0x7632, R9 ;  /* 0x000076320d097816 */ /* 0x010fe20000000009 */
[C---:B------:R-:W-:Y:S01]  /*1190*/  IMAD.U32 R211, R11.reuse, 0x10000, RZ ;  /* 0x000100000bd37824 */ /* 0x040fe200078e00ff */
[----:B------:R-:W-:Y:S01]  /*11a0*/  PRMT R152, R11, 0x7632, R152 ;  /* 0x000076320b987816 */ /* 0x000fe20000000098 */
[----:B0-----:R-:W-:Y:S01]  /*11b0*/  IMAD.U32 R17, R5, 0x10000, RZ ;  /* 0x0001000005117824 */ /* 0x001fe200078e00ff */
[----:B-1----:R-:W-:Y:S01]  /*11c0*/  SHF.L.U32 R7, R12, 0x10, RZ ;  /* 0x000000100c077819 */ /* 0x002fe200000006ff */
[----:B------:R-:W-:Y:S01]  /*11d0*/  IMAD.U32 R159, R20, 0x10000, RZ ;  /* 0x00010000149f7824 */ /* 0x000fe200078e00ff */
[----:B------:R-:W-:Y:S01]  /*11e0*/  PRMT R10, R14, 0x7632, R10 ;  /* 0x000076320e0a7816 */ /* 0x000fe2000000000a */
[----:B------:R-:W-:Y:S01]  /*11f0*/  FMUL.FTZ R5, R4, R19 ;  /* 0x0000001304057220 */ /* 0x000fe20000410000 */
[----:B------:R-:W-:Y:S01]  /*1200*/  SHF.L.U32 R11, R14, 0x10, RZ ;  /* 0x000000100e0b7819 */ /* 0x000fe200000006ff */
[----:B------:R-:W-:Y:S01]  /*1210*/  FADD.FTZ R153, -R194, R153 ;  /* 0x00000099c2997221 */ /* 0x000fe20000010100 */
[----:B------:R-:W-:Y:S01]  /*1220*/  SHF.L.U32 R20, R9, 0x10, RZ ;  /* 0x0000001009147819 */ /* 0x000fe200000006ff */
[----:B------:R-:W-:Y:S01]  /*1230*/  FMUL.FTZ R9, R4, R157 ;  /* 0x0000009d04097220 */ /* 0x000fe20000410000 */
[----:B------:R-:W-:Y:S01]  /*1240*/  PRMT R8, R12, 0x7632, R8 ;  /* 0x000076320c087816 */ /* 0x000fe20000000008 */
[----:B------:R-:W-:Y:S01]  /*1250*/  FADD.FTZ R211, -R194, R211 ;  /* 0x000000d3c2d37221 */ /* 0x000fe20000010100 */
[----:B------:R-:W-:Y:S01]  /*1260*/  SHF.L.U32 R19, R152, 0x10, RZ ;  /* 0x0000001098137819 */ /* 0x000fe200000006ff */
[----:B------:R-:W-:Y:S01]  /*1270*/  FADD.FTZ R112, R112, R7 ;  /* 0x0000000770707221 */ /* 0x000fe20000010000 */
[----:B------:R-:W-:Y:S01]  /*1280*/  SHF.L.U32 R155, R18, 0x10, RZ ;  /* 0x00000010129b7819 */ /* 0x000fe200000006ff */
[-C--:B------:R-:W-:Y:S01]  /*1290*/  FFMA.FTZ R76, R5, R7.reuse, R76 ;  /* 0x00000007054c7223 */ /* 0x080fe2000001004c */
[----:B------:R-:W-:Y:S01]  /*12a0*/  FMUL.FTZ R6, R44, R7 ;  /* 0x000000072c067220 */ /* 0x000fe20000410000 */
[----:B------:R-:W-:-:S02]  /*12b0*/  IMAD.U32 R152, R10, 0x10000, RZ ;  /* 0x000100000a987824 */ /* 0x000fc400078e00ff */
[----:B------:R-:W-:Y:S01]  /*12c0*/  FADD.FTZ R17, -R194, R17 ;  /* 0x00000011c2117221 */ /* 0x000fe20000010100 */
[----:B------:R-:W-:Y:S01]  /*12d0*/  IMAD.U32 R13, R13, 0x10000, RZ ;  /* 0x000100000d0d7824 */ /* 0x000fe200078e00ff */
[----:B------:R-:W-:Y:S01]  /*12e0*/  PRMT R12, R15, 0x7632, R12 ;  /* 0x000076320f0c7816 */ /* 0x000fe2000000000c */
[----:B------:R-:W-:Y:S01]  /*12f0*/  FMUL.FTZ R7, R4, R153 ;  /* 0x0000009904077220 */ /* 0x000fe20000410000 */
[----:B------:R-:W-:Y:S01]  /*1300*/  FADD.FTZ R116, R116, R11 ;  /* 0x0000000b74747221 */ /* 0x000fe20000010000 */
[-C--:B------:R-:W-:Y:S01]  /*1310*/  FFMA.FTZ R80, R9, R11.reuse, R80 ;  /* 0x0000000b09507223 */ /* 0x080fe20000010050 */
[----:B------:R-:W-:Y:S01]  /*1320*/  FMUL.FTZ R10, R48, R11 ;  /* 0x0000000b300a7220 */ /* 0x000fe20000410000 */
[----:B------:R-:W-:Y:S02]  /*1330*/  IMAD.U32 R15, R15, 0x10000, RZ ;  /* 0x000100000f0f7824 */ /* 0x000fe400078e00ff */
[----:B------:R-:W-:Y:S01]  /*1340*/  FMUL.FTZ R11, R4, R211 ;  /* 0x000000d3040b7220 */ /* 0x000fe20000410000 */
[----:B------:R-:W-:-:S02]  /*1350*/  IMAD.U32 R16, R8, 0x10000, RZ ;  /* 0x0001000008107824 */ /* 0x000fc400078e00ff */
[----:B------:R-:W-:Y:S01]  /*1360*/  FMUL.FTZ R14, R4, R17 ;  /* 0x00000011040e7220 */ /* 0x000fe20000410000 */
[----:B------:R-:W-:Y:S01]  /*1370*/  FADD.FTZ R114, R114, R13 ;  /* 0x0000000d72727221 */ /* 0x000fe20000010000 */
[-C--:B------:R-:W-:Y:S01]  /*1380*/  FFMA.FTZ R78, R7, R13.reuse, R78 ;  /* 0x0000000d074e7223 */ /* 0x080fe2000001004e */
[----:B------:R-:W-:Y:S01]  /*1390*/  FMUL.FTZ R8, R46, R13 ;  /* 0x0000000d2e087220 */ /* 0x000fe20000410000 */
[----:B------:R-:W-:Y:S01]  /*13a0*/  SHF.L.U32 R154, R12, 0x10, RZ ;  /* 0x000000100c9a7819 */ /* 0x000fe200000006ff */
        /* <DEDUP_REMOVED lines=18> */
[----:B------:R-:W-:Y:S01]  /*14d0*/  FADD.FTZ R153, -R194, R19 ;  /* 0x00000013c2997221 */ /* 0x000fe20000010100 */
        /* <DEDUP_REMOVED lines=18> */
.L_x_4214:
[----:B------:R-:W-:Y:S05]  /*1600*/  BSYNC.RECONVERGENT B2 ;  /* 0x0000000000027941 */ /* 0x000fea0003800200 */
.L_x_4213:
        /* <DEDUP_REMOVED lines=16> */
[----:B------:R-:W-:Y:S01]  /*1710*/  VIADD R195, R195, 0x20 ;  /* 0x00000020c3c37836 */ /* 0x000fe20000000000 */
[----:B------:R-:W-:Y:S01]  /*1720*/  IADD3 R192, PT, PT, R192, 0x20, RZ ;  /* 0x00000020c0c07810 */ /* 0x000fe20007ffe0ff */
[----:B------:R-:W-:Y:S02]  /*1730*/  VIADD R193, R193, 0x20 ;  /* 0x00000020c1c17836 */ /* 0x000fe40000000000 */
[----:B---3--:R-:W-:Y:S01]  /*1740*/  IMAD.U32 R155, R24, 0x10000, RZ ;  /* 0x00010000189b7824 */ /* 0x008fe200078e00ff */
[----:B------:R-:W-:Y:S02]  /*1750*/  SHF.L.U32 R159, R25, 0x10, RZ ;  /* 0x00000010199f7819 */ /* 0x000fe400000006ff */
[----:B------:R-:W-:Y:S01]  /*1760*/  SHF.L.U32 R211, R27, 0x10, RZ ;  /* 0x000000101bd37819 */ /* 0x000fe200000006ff */
[----:B------:R-:W-:Y:S01]  /*1770*/  FADD.FTZ R155, -R194, R155 ;  /* 0x0000009bc29b7221 */ /* 0x000fe20000010100 */
[----:B------:R-:W-:-:S02]  /*1780*/  PRMT R21, R24, 0x7632, R21 ;  /* 0x0000763218157816 */ /* 0x000fc40000000015 */
[----:B------:R-:W-:Y:S02]  /*1790*/  PRMT R154, R25, 0x7632, R154 ;  /* 0x00007632199a7816 */ /* 0x000fe4000000009a */
[----:B------:R-:W-:Y:S01]  /*17a0*/  PRMT R158, R27, 0x7632, R158 ;  /* 0x000076321b9e7816 */ /* 0x000fe2000000009e */
[----:B------:R-:W-:Y:S01]  /*17b0*/  IMAD.U32 R161, R26, 0x10000, RZ ;  /* 0x000100001aa17824 */ /* 0x000fe200078e00ff */
[----:B----4-:R-:W-:Y:S01]  /*17c0*/  PRMT R24, R28, 0x7632, R24 ;  /* 0x000076321c187816 */ /* 0x010fe20000000018 */
[----:B0-----:R-:W-:Y:S01]  /*17d0*/  FADD.FTZ R23, -R194, R159 ;  /* 0x0000009fc2177221 */ /* 0x001fe20000010100 */
[----:B------:R-:W-:Y:S01]  /*17e0*/  PRMT R27, R30, 0x7632, R27 ;  /* 0x000076321e1b7816 */ /* 0x000fe2000000001b */
[----:B------:R-:W-:Y:S01]  /*17f0*/  IMAD.U32 R25, R28, 0x10000, RZ ;  /* 0x000100001c197824 */ /* 0x000fe200078e00ff */
[----:B------:R-:W-:Y:S01]  /*1800*/  PRMT R156, R26, 0x7632, R156 ;  /* 0x000076321a9c7816 */ /* 0x000fe2000000009c */
[----:B------:R-:W-:Y:S01]  /*1810*/  FADD.FTZ R211, -R194, R211 ;  /* 0x000000d3c2d37221 */ /* 0x000fe20000010100 */
[----:B------:R-:W-:Y:S01]  /*1820*/  SHF.L.U32 R157, R21, 0x10, RZ ;  /* 0x00000010159d7819 */ /* 0x000fe200000006ff */
[----:B------:R-:W-:Y:S01]  /*1830*/  FMUL.FTZ R21, R4, R155 ;  /* 0x0000009b04157220 */ /* 0x000fe20000410000 */
[C---:B------:R-:W-:Y:S01]  /*1840*/  PRMT R26, R29.reuse, 0x7632, R26 ;  /* 0x000076321d1a7816 */ /* 0x040fe2000000001a */
[----:B------:R-:W-:Y:S01]  /*1850*/  IMAD.U32 R159, R154, 0x10000, RZ ;  /* 0x000100009a9f7824 */ /* 0x000fe200078e00ff */
[----:B------:R-:W-:Y:S01]  /*1860*/  SHF.L.U32 R29, R29, 0x10, RZ ;  /* 0x000000101d1d7819 */ /* 0x000fe200000006ff */
[----:B------:R-:W-:Y:S01]  /*1870*/  IMAD.U32 R155, R158, 0x10000, RZ ;  /* 0x000100009e9b7824 */ /* 0x000fe200078e00ff */
[C---:B------:R-:W-:Y:S01]  /*1880*/  PRMT R28, R31.reuse, 0x7632, R28 ;  /* 0x000076321f1c7816 */ /* 0x040fe2000000001c */
[----:B------:R-:W-:Y:S01]  /*1890*/  FADD.FTZ R161, -R194, R161 ;  /* 0x000000a1c2a17221 */ /* 0x000fe20000010100 */
[----:B------:R-:W-:Y:S01]  /*18a0*/  SHF.L.U32 R31, R31, 0x10, RZ ;  /* 0x000000101f1f7819 */ /* 0x000fe200000006ff */
[----:B------:R-:W-:Y:S01]  /*18b0*/  FMUL.FTZ R23, R4, R23 ;  /* 0x0000001704177220 */ /* 0x000fe20000410000 */
[----:B------:R-:W-:Y:S01]  /*18c0*/  SHF.L.U32 R154, R24, 0x10, RZ ;  /* 0x00000010189a7819 */ /* 0x000fe200000006ff */
[----:B------:R-:W-:Y:S01]  /*18d0*/  FMUL.FTZ R22, R52, R25 ;  /* 0x0000001934167220 */ /* 0x000fe20000410000 */
[----:B------:R-:W-:Y:S01]  /*18e0*/  SHF.L.U32 R158, R27, 0x10, RZ ;  /* 0x000000101b9e7819 */ /* 0x000fe200000006ff */
[----:B------:R-:W-:Y:S01]  /*18f0*/  FMUL.FTZ R27, R4, R211 ;  /* 0x000000d3041b7220 */ /* 0x000fe20000410000 */
[----:B------:R-:W-:Y:S01]  /*1900*/  FADD.FTZ R157, -R194, R157 ;  /* 0x0000009dc29d7221 */ /* 0x000fe20000010100 */
[----:B------:R-:W-:Y:S01]  /*1910*/  FADD.FTZ R120, R120, R25 ;  /* 0x0000001978787221 */ /* 0x000fe20000010000 */
[----:B------:R-:W-:Y:S01]  /*1920*/  FFMA.FTZ R84, R21, R25, R84 ;  /* 0x0000001915547223 */ /* 0x000fe20000010054 */
[----:B-1----:R-:W-:-:S02]  /*1930*/  IMAD.U32 R153, R30, 0x10000, RZ ;  /* 0x000100001e997824 */ /* 0x002fc400078e00ff */
[----:B------:R-:W-:Y:S01]  /*1940*/  FADD.FTZ R122, R122, R29 ;  /* 0x0000001d7a7a7221 */ /* 0x000fe20000010000 */
[----:B------:R-:W-:Y:S01]  /*1950*/  FMUL.FTZ R25, R4, R161 ;  /* 0x000000a104197220 */ /* 0x000fe20000410000 */
[-C--:B------:R-:W-:Y:S01]  /*1960*/  FFMA.FTZ R86, R23, R29.reuse, R86 ;  /* 0x0000001d17567223 */ /* 0x080fe20000010056 */
[----:B------:R-:W-:Y:S01]  /*1970*/  FMUL.FTZ R24, R54, R29 ;  /* 0x0000001d36187220 */ /* 0x000fe20000410000 */
[----:B------:R-:W-:Y:S02]  /*1980*/  IMAD.U32 R210, R28, 0x10000, RZ ;  /* 0x000100001cd27824 */ /* 0x000fe400078e00ff */
[----:B------:R-:W-:Y:S01]  /*1990*/  FADD.FTZ R126, R126, R31 ;  /* 0x0000001f7e7e7221 */ /* 0x000fe20000010000 */
[-C--:B------:R-:W-:Y:S01]  /*19a0*/  FFMA.FTZ R90, R27, R31.reuse, R90 ;  /* 0x0000001f1b5a7223 */ /* 0x080fe2000001005a */
[----:B------:R-:W-:Y:S01]  /*19b0*/  FMUL.FTZ R28, R58, R31 ;  /* 0x0000001f3a1c7220 */ /* 0x000fe20000410000 */
[----:B------:R-:W-:Y:S01]  /*19c0*/  FADD.FTZ R152, R217, R22 ;  /* 0x00000016d9987221 */ /* 0x000fe20000010000 */
[----:B------:R-:W-:Y:S01]  /*19d0*/  FMUL.FTZ R29, R53, R154 ;  /* 0x0000009a351d7220 */ /* 0x000fe20000410000 */
[----:B------:R-:W-:Y:S01]  /*19e0*/  SHF.L.U32 R163, R156, 0x10, RZ ;  /* 0x000000109ca37819 */ /* 0x000fe200000006ff */
[----:B------:R-:W-:Y:S01]  /*19f0*/  FMUL.FTZ R30, R4, R157 ;  /* 0x0000009d041e7220 */ /* 0x000fe20000410000 */
[----:B------:R-:W-:Y:S01]  /*1a00*/  FFMA.FTZ R31, R21, R22, R208 ;  /* 0x00000016151f7223 */ /* 0x000fe200000100d0 */
[----:B------:R-:W-:-:S02]  /*1a10*/  IMAD.U32 R156, R26, 0x10000, RZ ;  /* 0x000100001a9c7824 */ /* 0x000fc400078e00ff */
[----:B------:R-:W-:Y:S01]  /*1a20*/  FADD.FTZ R124, R124, R153 ;  /* 0x000000997c7c7221 */ /* 0x000fe20000010000 */
[-C--:B------:R-:W-:Y:S01]  /*1a30*/  FFMA.FTZ R88, R25, R153.reuse, R88 ;  /* 0x0000009919587223 */ /* 0x080fe20000010058 */
[----:B------:R-:W-:Y:S01]  /*1a40*/  FMUL.FTZ R26, R56, R153 ;  /* 0x00000099381a7220 */ /* 0x000fe20000410000 */
[----:B------:R-:W-:Y:S01]  /*1a50*/  FADD.FTZ R153, R152, R29 ;  /* 0x0000001d98997221 */ /* 0x000fe20000010000 */
[----:B------:R-:W-:Y:S01]  /*1a60*/  FADD.FTZ R159, -R194, R159 ;  /* 0x0000009fc29f7221 */ /* 0x000fe20000010100 */
[C---:B------:R-:W-:Y:S01]  /*1a70*/  FFMA.FTZ R152, R30.reuse, R29, R31 ;  /* 0x0000001d1e987223 */ /* 0x040fe2000001001f */
[----:B------:R-:W-:Y:S01]  /*1a80*/  FADD.FTZ R121, R121, R154 ;  /* 0x0000009a79797221 */ /* 0x000fe20000010000 */
[----:B------:R-:W-:Y:S01]  /*1a90*/  FFMA.FTZ R85, R30, R154, R85 ;  /* 0x0000009a1e557223 */ /* 0x000fe20000010055 */
[----:B------:R-:W-:Y:S01]  /*1aa0*/  FADD.FTZ R154, R153, R24 ;  /* 0x00000018999a7221 */ /* 0x000fe20000010000 */
[----:B------:R-:W-:Y:S01]  /*1ab0*/  FMUL.FTZ R160, R4, R159 ;  /* 0x0000009f04a07220 */ /* 0x000fe20000410000 */
[----:B------:R-:W-:Y:S01]  /*1ac0*/  FMUL.FTZ R31, R55, R156 ;  /* 0x0000009c371f7220 */ /* 0x000fe20000410000 */
[----:B------:R-:W-:Y:S01]  /*1ad0*/  FFMA.FTZ R153, R23, R24, R152 ;  /* 0x0000001817997223 */ /* 0x000fe20000010098 */
[C---:B------:R-:W-:Y:S01]  /*1ae0*/  FADD.FTZ R157, -R194.reuse, R155 ;  /* 0x0000009bc29d7221 */ /* 0x040fe20000010100 */
[----:B------:R-:W-:Y:S01]  /*1af0*/  FADD.FTZ R163, -R194, R163 ;  /* 0x000000a3c2a37221 */ /* 0x000fe20000010100 */
        /* <DEDUP_REMOVED lines=20> */
.L_x_4216:
[----:B------:R-:W-:Y:S05]  /*1c40*/  BSYNC.RECONVERGENT B2 ;  /* 0x0000000000027941 */ /* 0x000fea0003800200 */
.L_x_4215:
        /* <DEDUP_REMOVED lines=17> */
[C---:B------:R-:W-:Y:S01]  /*1d60*/  PRMT R152, R153.reuse, 0x7632, R152 ;  /* 0x0000763299987816 */ /* 0x040fe20000000098 */
[----:B------:R-:W-:Y:S01]  /*1d70*/  IMAD.U32 R153, R153, 0x10000, RZ ;  /* 0x0001000099997824 */ /* 0x000fe200078e00ff */
[C---:B------:R-:W-:Y:S02]  /*1d80*/  SHF.L.U32 R185, R154.reuse, 0x10, RZ ;  /* 0x000000109ab97819 */ /* 0x040fe400000006ff */
[----:B------:R-:W-:Y:S01]  /*1d90*/  PRMT R182, R154, 0x7632, R182 ;  /* 0x000076329ab67816 */ /* 0x000fe200000000b6 */
[----:B0-----:R-:W-:Y:S01]  /*1da0*/  FADD.FTZ R171, -R194, R153 ;  /* 0x00000099c2ab7221 */ /* 0x001fe20000010100 */
[----:B------:R-:W-:-:S02]  /*1db0*/  IMAD.U32 R153, R152, 0x10000, RZ ;  /* 0x0001000098997824 */ /* 0x000fc400078e00ff */
[----:B------:R-:W-:Y:S01]  /*1dc0*/  FADD.FTZ R173, -R194, R185 ;  /* 0x000000b9c2ad7221 */ /* 0x000fe20000010100 */
[C---:B------:R-:W-:Y:S01]  /*1dd0*/  PRMT R154, R155.reuse, 0x7632, R154 ;  /* 0x000076329b9a7816 */ /* 0x040fe2000000009a */
[----:B------:R-:W-:Y:S01]  /*1de0*/  IMAD.U32 R155, R155, 0x10000, RZ ;  /* 0x000100009b9b7824 */ /* 0x000fe200078e00ff */
[----:B------:R-:W-:Y:S01]  /*1df0*/  SHF.L.U32 R185, R182, 0x10, RZ ;  /* 0x00000010b6b97819 */ /* 0x000fe200000006ff */
[C---:B------:R-:W-:Y:S01]  /*1e00*/  FADD.FTZ R187, -R194.reuse, R153 ;  /* 0x00000099c2bb7221 */ /* 0x040fe20000010100 */
[----:B------:R-:W-:Y:S01]  /*1e10*/  SHF.L.U32 R165, R165, 0x10, RZ ;  /* 0x00000010a5a57819 */ /* 0x000fe200000006ff */
[----:B------:R-:W-:Y:S01]  /*1e20*/  FADD.FTZ R183, -R194, R183 ;  /* 0x000000b7c2b77221 */ /* 0x000fe20000010100 */
[C---:B----4-:R-:W-:Y:S02]  /*1e30*/  PRMT R152, R156.reuse, 0x7632, R152 ;  /* 0x000076329c987816 */ /* 0x050fe40000000098 */
[----:B------:R-:W-:Y:S01]  /*1e40*/  SHF.L.U32 R153, R156, 0x10, RZ ;  /* 0x000000109c997819 */ /* 0x000fe200000006ff */
[----:B------:R-:W-:-:S02]  /*1e50*/  IMAD.U32 R193, R154, 0x10000, RZ ;  /* 0x000100009ac17824 */ /* 0x000fc400078e00ff */
[C---:B------:R-:W-:Y:S01]  /*1e60*/  FADD.FTZ R191, -R194.reuse, R155 ;  /* 0x0000009bc2bf7221 */ /* 0x040fe20000010100 */
[----:B------:R-:W-:Y:S01]  /*1e70*/  FADD.FTZ R189, -R194, R185 ;  /* 0x000000b9c2bd7221 */ /* 0x000fe20000010100 */
[----:B------:R-:W-:Y:S01]  /*1e80*/  PRMT R182, R158, 0x7632, R182 ;  /* 0x000076329eb67816 */ /* 0x000fe200000000b6 */
[----:B------:R-:W-:Y:S01]  /*1e90*/  FADD.FTZ R155, -R194, R165 ;  /* 0x000000a5c29b7221 */ /* 0x000fe20000010100 */
[----:B------:R-:W-:Y:S01]  /*1ea0*/  IMAD.U32 R185, R158, 0x10000, RZ ;  /* 0x000100009eb97824 */ /* 0x000fe200078e00ff */
[----:B------:R-:W-:Y:S01]  /*1eb0*/  SHF.L.U32 R154, R152, 0x10, RZ ;  /* 0x00000010989a7819 */ /* 0x000fe200000006ff */
[C---:B------:R-:W-:Y:S01]  /*1ec0*/  FMUL.FTZ R173, R4.reuse, R173 ;  /* 0x000000ad04ad7220 */ /* 0x040fe20000410000 */
[----:B------:R-:W-:Y:S01]  /*1ed0*/  PRMT R184, R159, 0x7632, R184 ;  /* 0x000076329fb87816 */ /* 0x000fe200000000b8 */
[----:B------:R-:W-:Y:S01]  /*1ee0*/  FMUL.FTZ R165, R4, R183 ;  /* 0x000000b704a57220 */ /* 0x000fe20000410000 */
[----:B------:R-:W-:Y:S01]  /*1ef0*/  FMUL.FTZ R170, R60, R153 ;  /* 0x000000993caa7220 */ /* 0x000fe20000410000 */
[----:B------:R-:W-:Y:S01]  /*1f00*/  SHF.L.U32 R158, R182, 0x10, RZ ;  /* 0x00000010b69e7819 */ /* 0x000fe200000006ff */
[----:B------:R-:W-:Y:S01]  /*1f10*/  FADD.FTZ R100, R100, R185 ;  /* 0x000000b964647221 */ /* 0x000fe20000010000 */
[----:B------:R-:W-:Y:S01]  /*1f20*/  PRMT R156, R157, 0x7632, R156 ;  /* 0x000076329d9c7816 */ /* 0x000fe2000000009c */
[-C--:B------:R-:W-:Y:S01]  /*1f30*/  FFMA.FTZ R132, R173, R185.reuse, R132 ;  /* 0x000000b9ad847223 */ /* 0x080fe20000010084 */
[----:B------:R-:W-:Y:S01]  /*1f40*/  FMUL.FTZ R182, R64, R185 ;  /* 0x000000b940b67220 */ /* 0x000fe20000410000 */
[----:B------:R-:W-:Y:S01]  /*1f50*/  SHF.L.U32 R157, R157, 0x10, RZ ;  /* 0x000000109d9d7819 */ /* 0x000fe200000006ff */
[----:B------:R-:W-:Y:S01]  /*1f60*/  FADD.FTZ R92, R92, R153 ;  /* 0x000000995c5c7221 */ /* 0x000fe20000010000 */
[----:B------:R-:W-:Y:S01]  /*1f70*/  FFMA.FTZ R128, R165, R153, R128 ;  /* 0x00000099a5807223 */ /* 0x000fe20000010080 */
[----:B------:R-:W-:Y:S01]  /*1f80*/  SHF.L.U32 R192, R184, 0x10, RZ ;  /* 0x00000010b8c07819 */ /* 0x000fe200000006ff */
[----:B------:R-:W-:Y:S01]  /*1f90*/  FADD.FTZ R152, R217, R170 ;  /* 0x000000aad9987221 */ /* 0x000fe20000010000 */
[----:B------:R-:W-:Y:S01]  /*1fa0*/  FMUL.FTZ R185, R61, R154 ;  /* 0x0000009a3db97220 */ /* 0x000fe20000410000 */
[C---:B------:R-:W-:Y:S01]  /*1fb0*/  FMUL.FTZ R184, R4.reuse, R155 ;  /* 0x0000009b04b87220 */ /* 0x040fe20000410000 */
[----:B------:R-:W-:Y:S01]  /*1fc0*/  FFMA.FTZ R153, R165, R170, R208 ;  /* 0x000000aaa5997223 */ /* 0x000fe200000100d0 */
[----:B------:R-:W-:Y:S01]  /*1fd0*/  FMUL.FTZ R171, R4, R171 ;  /* 0x000000ab04ab7220 */ /* 0x000fe20000410000 */
[----:B------:R-:W-:Y:S01]  /*1fe0*/  FADD.FTZ R155, R152, R185 ;  /* 0x000000b9989b7221 */ /* 0x000fe20000010000 */
[----:B------:R-:W-:-:S02]  /*1ff0*/  IMAD.U32 R156, R156, 0x10000, RZ ;  /* 0x000100009c9c7824 */ /* 0x000fc400078e00ff */
[----:B------:R-:W-:Y:S01]  /*2000*/  FMUL.FTZ R172, R62, R157 ;  /* 0x0000009d3eac7220 */ /* 0x000fe20000410000 */
[C---:B------:R-:W-:Y:S01]  /*2010*/  FFMA.FTZ R152, R184.reuse, R185, R153 ;  /* 0x000000b9b8987223 */ /* 0x040fe20000010099 */
        /* <DEDUP_REMOVED lines=35> */
.L_x_4210:
[----:B-----5:R-:W-:Y:S01]  /*2250*/  ISETP.GE.AND P1, PT, R216, 0x1, PT ;  /* 0x00000001d800780c */ /* 0x020fe20003f26270 */
[----:B------:R-:W-:Y:S01]  /*2260*/  IMAD.U32 R0, RZ, RZ, UR14 ;  /* 0x0000000eff007e24 */ /* 0x000fe2000f8e00ff */
[----:B------:R-:W-:Y:S01]  /*2270*/  UISETP.NE.U32.AND UP0, UPT, UR10, URZ, UPT ;  /* 0x000000ff0a00728c */ /* 0x000fe2000bf05070 */
[----:B------:R-:W-:Y:S02]  /*2280*/  HFMA2 R219, -RZ, RZ, 0, 0 ;  /* 0x00000000ffdb7431 */ /* 0x000fe400000001ff */
[----:B------:R-:W-:Y:S01]  /*2290*/  IMAD R152, R3, R0, RZ ;  /* 0x0000000003987224 */ /* 0x000fe200078e02ff */
[----:B------:R-:W-:-:S07]  /*22a0*/  UISETP.NE.AND.EX UP0, UPT, UR11, URZ, UPT, UP0 ;  /* 0x000000ff0b00728c */ /* 0x000fce000bf05300 */
[----:B------:R-:W-:-:S05]  /*22b0*/  @P1 IADD3 R153, PT, PT, R216, -0x1, RZ ;  /* 0xffffffffd8991810 */ /* 0x000fca0007ffe0ff */
        /* <DEDUP_REMOVED lines=32> */
.L_x_4218:
        /* <DEDUP_REMOVED lines=8> */
[----:B0-----:R-:W-:-:S04]  /*2540*/  @P6 IMAD.WIDE.U32 R210, R219, 0x8, R210 ;  /* 0x00000008dbd26825 */ /* 0x001fc800078e00d2 */
[----:B------:R-:W-:Y:S01]  /*2550*/  @P6 VIADD R219, R219, 0x20 ;  /* 0x00000020dbdb6836 */ /* 0x000fe20000000000 */
        /* <DEDUP_REMOVED lines=10> */
[----:B---3--:R-:W-:-:S04]  /*2600*/  @P2 IMAD.WIDE.U32 R194, R217, 0x10, R194 ;  /* 0x00000010d9c22825 */ /* 0x008fc800078e00c2 */
[----:B------:R-:W-:Y:S01]  /*2610*/  @P2 VIADD R217, R217, 0x20 ;  /* 0x00000020d9d92836 */ /* 0x000fe20000000000 */
        /* <DEDUP_REMOVED lines=12> */
[----:B------:R-:W-:Y:S01]  /*26e0*/  IMAD.MOV.U32 R217, RZ, RZ, RZ ;  /* 0x000000ffffd97224 */ /* 0x000fe200078e00ff */
[----:B------:R-:W-:-:S07]  /*26f0*/  MOV R208, RZ ;  /* 0x000000ff00d07202 */ /* 0x000fce0000000f00 */
.L_x_4217:
[----:B------:R-:W-:Y:S05]  /*2700*/  BSYNC.RECONVERGENT B1 ;  /* 0x0000000000017941 */ /* 0x000fea0003800200 */
.L_x_4209:
        /* <DEDUP_REMOVED lines=20> */
.L_x_4316:
        /* <DEDUP_REMOVED lines=8> */
[----:B------:R-:W-:Y:S02]  /*28d0*/  IMAD.MOV.U32 R211, RZ, RZ, RZ ;  /* 0x000000ffffd37224 */ /* 0x000fe400078e00ff */
        /* <DEDUP_REMOVED lines=30> */
.L_x_4226:
[----:B------:R-:W-:Y:S05]  /*2ac0*/  BSYNC.RECONVERGENT B3 ;  /* 0x0000000000037941 */ /* 0x000fea0003800200 */
.L_x_4225:
        /* <DEDUP_REMOVED lines=13> */
.L_x_4228:
[----:B------:R-:W-:Y:S05]  /*2ba0*/  BSYNC.RECONVERGENT B3 ;  /* 0x0000000000037941 */ /* 0x000fea0003800200 */
.L_x_4227:
        /* <DEDUP_REMOVED lines=13> */
.L_x_4230:
[----:B------:R-:W-:Y:S05]  /*2c80*/  BSYNC.RECONVERGENT B3 ;  /* 0x0000000000037941 */ /* 0x000fea0003800200 */
.L_x_4229:
        /* <DEDUP_REMOVED lines=13> */
.L_x_4232:
[----:B------:R-:W-:Y:S05]  /*2d60*/  BSYNC.RECONVERGENT B3 ;  /* 0x0000000000037941 */ /* 0x000fea0003800200 */
.L_x_4231:
        /* <DEDUP_REMOVED lines=13> */
.L_x_4234:
[----:B------:R-:W-:Y:S05]  /*2e40*/  BSYNC.RECONVERGENT B3 ;  /* 0x0000000000037941 */ /* 0x000fea0003800200 */
.L_x_4233:
        /* <DEDUP_REMOVED lines=13> */
.L_x_4236:
[----:B------:R-:W-:Y:S05]  /*2f20*/  BSYNC.RECONVERGENT B3 ;  /* 0x0000000000037941 */ /* 0x000fea0003800200 */
.L_x_4235:
        /* <DEDUP_REMOVED lines=13> */
.L_x_4238:
[----:B------:R-:W-:Y:S05]  /*3000*/  BSYNC.RECONVERGENT B3 ;  /* 0x0000000000037941 */ /* 0x000fea0003800200 */
.L_x_4237:
        /* <DEDUP_REMOVED lines=14> */
.L_x_4224:
        /* <DEDUP_REMOVED lines=12> */
[----:B------:R-:W-:Y:S01]  /*31b0*/  FADD.FTZ R195, R203, -R216 ;  /* 0x800000d8cbc37221 */ /* 0x000fe20000010000 */
[--C-:B------:R-:W-:Y:S01]  /*31c0*/  FFMA.FTZ R217, R202, R215, R214.reuse ;  /* 0x000000d7cad97223 */ /* 0x100fe200000100d6 */
[----:B0-----:R-:W-:Y:S01]  /*31d0*/  FSEL R158, R155, RZ, P0 ;  /* 0x000000ff9b9e7208 */ /* 0x001fe20000000000 */
[----:B------:R-:W-:Y:S01]  /*31e0*/  FMUL.FTZ R193, R4, R193 ;  /* 0x000000c104c17220 */ /* 0x000fe20000410000 */
[----:B------:R-:W-:Y:S01]  /*31f0*/  FSEL R194, R97, RZ, P0 ;  /* 0x000000ff61c27208 */ /* 0x000fe20000000000 */
[----:B------:R-:W0:Y:S01]  /*3200*/  @P1 LDC.64 R154, c[0x0][0x408] ;  /* 0x00010200ff9a1b82 */ /* 0x000e220000000a00 */
[--C-:B------:R-:W-:Y:S01]  /*3210*/  FFMA.FTZ R220, R201, R215, R214.reuse ;  /* 0x000000d7c9dc7223 */ /* 0x100fe200000100d6 */
[----:B------:R-:W-:Y:S01]  /*3220*/  FADD.FTZ R217, R200, -R217 ;  /* 0x800000d9c8d97221 */ /* 0x000fe20000010000 */
[----:B------:R-:W-:Y:S01]  /*3230*/  FSEL R216, R193, RZ, P0 ;  /* 0x000000ffc1d87208 */ /* 0x000fe20000000000 */
[----:B------:R-:W-:Y:S01]  /*3240*/  FMUL.FTZ R195, R4, R195 ;  /* 0x000000c304c37220 */ /* 0x000fe20000410000 */
[----:B------:R-:W-:Y:S01]  /*3250*/  FFMA.FTZ R222, R198, R215, R214 ;  /* 0x000000d7c6de7223 */ /* 0x000fe200000100d6 */
[----:B------:R-:W-:Y:S01]  /*3260*/  FADD.FTZ R221, R199, -R220 ;  /* 0x800000dcc7dd7221 */ /* 0x000fe20000010000 */
[----:B-1----:R-:W-:Y:S01]  /*3270*/  @P1 FMUL.FTZ R99, R158, R99 ;  /* 0x000000639e631220 */ /* 0x002fe20000410000 */
[----:B------:R-:W1:Y:S01]  /*3280*/  @P1 LDC.64 R96, c[0x0][0x408] ;  /* 0x00010200ff601b82 */ /* 0x000e620000000a00 */
[----:B------:R-:W-:Y:S01]  /*3290*/  @P1 LOP3.LUT P6, RZ, R181, 0xff0000, RZ, 0xc0, !PT ;  /* 0x00ff0000b5ff1812 */ /* 0x000fe200078cc0ff */
[----:B------:R-:W-:Y:S01]  /*32a0*/  FMUL.FTZ R217, R4, R217 ;  /* 0x000000d904d97220 */ /* 0x000fe20000410000 */
[----:B------:R-:W-:Y:S01]  /*32b0*/  @P1 FMUL.FTZ R192, R99, R98 ;  /* 0x0000006263c01220 */ /* 0x000fe20000410000 */
[----:B------:R-:W-:Y:S01]  /*32c0*/  @P1 LOP3.LUT P5, RZ, R180, 0xff, RZ, 0xc0, !PT ;  /* 0x000000ffb4ff1812 */ /* 0x000fe200078ac0ff */
[----:B------:R-:W-:Y:S01]  /*32d0*/  FADD.FTZ R223, R197, -R222 ;  /* 0x800000dec5df7221 */ /* 0x000fe20000010000 */
        /* <DEDUP_REMOVED lines=70> */
.L_x_4223:
[----:B------:R-:W-:Y:S01]  /*3740*/  IMAD.U32 R218, RZ, RZ, UR20 ;  /* 0x00000014ffda7e24 */ /* 0x000fe2000f8e00ff */
[----:B------:R-:W-:-:S04]  /*3750*/  MOV R219, UR21 ;  /* 0x0000001500db7c02 */ /* 0x000fc80008000f00 */
[----:B------:R-:W-:-:S04]  /*3760*/  ISETP.NE.U32.AND P0, PT, R218, RZ, PT ;  /* 0x000000ffda00720c */ /* 0x000fc80003f05070 */
[----:B------:R-:W-:-:S13]  /*3770*/  ISETP.NE.AND.EX P0, PT, R219, RZ, PT, P0 ;  /* 0x000000ffdb00720c */ /* 0x000fda0003f05300 */
[----:B------:R-:W-:Y:S05]  /*3780*/  @P0 BRA `(.L_x_4240) ;  /* 0x00000004007c0947 */ /* 0x000fea0003800000 */
[----:B------:R-:W-:Y:S01]  /*3790*/  ISETP.GT.AND P0, PT, R213, RZ, PT ;  /* 0x000000ffd500720c */ /* 0x000fe20003f04270 */
[----:B0-----:R-:W0:Y:S01]  /*37a0*/  @P1 LDC.64 R158, c[0x0][0x408] ;  /* 0x00010200ff9e1b82 */ /* 0x001e220000000a00 */
[----:B------:R-:W-:Y:S01]  /*37b0*/  SHF.L.U32 R153, R136, 0x10, RZ ;  /* 0x0000001088997819 */ /* 0x000fe200000006ff */
[----:B------:R-:W-:Y:S01]  /*37c0*/  IMAD.U32 R220, R137, 0x10000, RZ ;  /* 0x0001000089dc7824 */ /* 0x000fe200078e00ff */
[C---:B------:R-:W-:Y:S01]  /*37d0*/  PRMT R222, R138.reuse, 0x7632, R222 ;  /* 0x000076328ade7816 */ /* 0x040fe200000000de */
[----:B------:R-:W-:Y:S01]  /*37e0*/  IMAD.U32 R223, R138, 0x10000, RZ ;  /* 0x000100008adf7824 */ /* 0x000fe200078e00ff */
[----:B------:R-:W-:Y:S02]  /*37f0*/  @P1 LOP3.LUT P5, RZ, R180, 0xff, RZ, 0xc0, !PT ;  /* 0x000000ffb4ff1812 */ /* 0x000fe400078ac0ff */
[----:B------:R-:W-:Y:S01]  /*3800*/  SHF.L.U32 R224, R139, 0x10, RZ ;  /* 0x000000108be07819 */ /* 0x000fe200000006ff */
[----:B------:R-:W1:Y:S01]  /*3810*/  @P1 LDC.64 R194, c[0x0][0x408] ;  /* 0x00010200ffc21b82 */ /* 0x000e620000000a00 */
[----:B------:R-:W-:-:S02]  /*3820*/  SHF.L.U32 R222, R222, 0x10, RZ ;  /* 0x00000010dede7819 */ /* 0x000fc400000006ff */
        /* <DEDUP_REMOVED lines=10> */
[----:B------:R-:W-:Y:S01]  /*38d0*/  SHF.L.U32 R217, R152, 0x10, RZ ;  /* 0x0000001098d97819 */ /* 0x000fe200000006ff */
[----:B------:R-:W-:Y:S01]  /*38e0*/  @P0 FFMA.FTZ R154, R205, R215, R214 ;  /* 0x000000d7cd9a0223 */ /* 0x000fe200000100d6 */
[----:B------:R-:W-:Y:S01]  /*38f0*/  PRMT R152, R137, 0x7632, R152 ;  /* 0x0000763289987816 */ /* 0x000fe20000000098 */
[----:B0-----:R-:W-:Y:S01]  /*3900*/  @P1 FMUL.FTZ R159, R153, R159 ;  /* 0x0000009f999f1220 */ /* 0x001fe20000410000 */
[----:B------:R-:W-:Y:S01]  /*3910*/  @P0 FFMA.FTZ R228, R198, R215, R214 ;  /* 0x000000d7c6e40223 */ /* 0x000fe200000100d6 */
[----:B------:R-:W-:Y:S01]  /*3920*/  @P0 FADD.FTZ R157, R203, -R154 ;  /* 0x8000009acb9d0221 */ /* 0x000fe20000010000 */
[----:B------:R-:W-:Y:S01]  /*3930*/  SHF.L.U32 R221, R152, 0x10, RZ ;  /* 0x0000001098dd7819 */ /* 0x000fe200000006ff */
[----:B------:R-:W-:Y:S01]  /*3940*/  @P0 FADD.FTZ R154, R200, -R193 ;  /* 0x800000c1c89a0221 */ /* 0x000fe20000010000 */
[C---:B------:R-:W-:Y:S01]  /*3950*/  @P0 FFMA.FTZ R217, R4.reuse, R155, R217 ;  /* 0x0000009b04d90223 */ /* 0x040fe200000100d9 */
[----:B------:R-:W0:Y:S01]  /*3960*/  @P1 LDC.64 R152, c[0x0][0x408] ;  /* 0x00010200ff981b82 */ /* 0x000e220000000a00 */
[C---:B------:R-:W-:Y:S01]  /*3970*/  @P0 FFMA.FTZ R220, R4.reuse, R157, R220 ;  /* 0x0000009d04dc0223 */ /* 0x040fe200000100dc */
[C---:B------:R-:W-:Y:S01]  /*3980*/  @P0 FFMA.FTZ R221, R4.reuse, R154, R221 ;  /* 0x0000009a04dd0223 */ /* 0x040fe200000100dd */
[----:B------:R-:W-:Y:S01]  /*3990*/  @P1 FMUL.FTZ R216, R159, R158 ;  /* 0x0000009e9fd81220 */ /* 0x000fe20000410000 */
[----:B------:R-:W-:Y:S01]  /*39a0*/  @P0 FFMA.FTZ R227, R167, R215, R214 ;  /* 0x000000d7a7e30223 */ /* 0x000fe200000100d6 */
[----:B------:R-:W-:Y:S01]  /*39b0*/  @P0 FFMA.FTZ R223, R4, R226, R223 ;  /* 0x000000e204df0223 */ /* 0x000fe200000100df */
[----:B------:R-:W-:-:S02]  /*39c0*/  @P0 FADD.FTZ R225, R197, -R228 ;  /* 0x800000e4c5e10221 */ /* 0x000fc40000010000 */
[----:B------:R-:W2:Y:S01]  /*39d0*/  @P1 LDC.64 R154, c[0x0][0x408] ;  /* 0x00010200ff9a1b82 */ /* 0x000ea20000000a00 */
[----:B------:R-:W-:Y:S01]  /*39e0*/  @P0 FADD.FTZ R227, R166, -R227 ;  /* 0x800000e3a6e30221 */ /* 0x000fe20000010000 */
[----:B------:R-:W-:Y:S01]  /*39f0*/  @P1 FSEL R216, R216, RZ, P5 ;  /* 0x000000ffd8d81208 */ /* 0x000fe20002800000 */
[----:B------:R-:W-:Y:S01]  /*3a00*/  @P0 FFMA.FTZ R222, R4, R225, R222 ;  /* 0x000000e104de0223 */ /* 0x000fe200000100de */
[----:B------:R-:W-:Y:S01]  /*3a10*/  @P1 LOP3.LUT P5, RZ, R180, 0xff00, RZ, 0xc0, !PT ;  /* 0x0000ff00b4ff1812 */ /* 0x000fe200078ac0ff */
[----:B------:R-:W-:Y:S01]  /*3a20*/  @P0 FFMA.FTZ R224, R4, R227, R224 ;  /* 0x000000e304e00223 */ /* 0x000fe200000100e0 */
[----:B------:R-:W-:Y:S02]  /*3a30*/  @P1 F2FP.BF16.F32.PACK_AB R216, RZ, R216 ;  /* 0x000000d8ffd8123e */ /* 0x000fe400000010ff */
[----:B------:R-:W3:Y:S01]  /*3a40*/  @P1 LDC.64 R156, c[0x0][0x408] ;  /* 0x00010200ff9c1b82 */ /* 0x000ee20000000a00 */
[----:B-1----:R-:W-:Y:S01]  /*3a50*/  @P1 FMUL.FTZ R195, R224, R195 ;  /* 0x000000c3e0c31220 */ /* 0x002fe20000410000 */
[----:B------:R-:W-:-:S03]  /*3a60*/  @P1 PRMT R148, R216, 0x7610, R148 ;  /* 0x00007610d8941816 */ /* 0x000fc60000000094 */
[----:B------:R-:W-:-:S03]  /*3a70*/  @P1 FMUL.FTZ R194, R195, R194 ;  /* 0x000000c2c3c21220 */ /* 0x000fc60000410000 */
[----:B------:R-:W1:Y:S01]  /*3a80*/  @P1 LDC.64 R158, c[0x0][0x408] ;  /* 0x00010200ff9e1b82 */ /* 0x000e620000000a00 */
[----:B0-----:R-:W-:-:S04]  /*3a90*/  @P1 FMUL.FTZ R153, R217, R153 ;  /* 0x00000099d9991220 */ /* 0x001fc80000410000 */
[----:B------:R-:W-:-:S03]  /*3aa0*/  @P1 FMUL.FTZ R152, R153, R152 ;  /* 0x0000009899981220 */ /* 0x000fc60000410000 */
[----:B------:R-:W0:Y:S01]  /*3ab0*/  @P1 LDC.64 R192, c[0x0][0x408] ;  /* 0x00010200ffc01b82 */ /* 0x000e220000000a00 */
[----:B--2---:R-:W-:Y:S01]  /*3ac0*/  @P1 FMUL.FTZ R155, R220, R155 ;  /* 0x0000009bdc9b1220 */ /* 0x004fe20000410000 */
[----:B------:R-:W-:Y:S02]  /*3ad0*/  @P1 FSEL R152, R152, RZ, P5 ;  /* 0x000000ff98981208 */ /* 0x000fe40002800000 */
[----:B------:R-:W-:Y:S01]  /*3ae0*/  @P1 LOP3.LUT P5, RZ, R180, 0xff000000, RZ, 0xc0, !PT ;  /* 0xff000000b4ff1812 */ /* 0x000fe200078ac0ff */
[----:B------:R-:W-:Y:S01]  /*3af0*/  @P1 FMUL.FTZ R154, R155, R154 ;  /* 0x0000009a9b9a1220 */ /* 0x000fe20000410000 */
[----:B------:R-:W-:Y:S01]  /*3b00*/  @P1 F2FP.BF16.F32.PACK_AB R152, RZ, R152 ;  /* 0x00000098ff98123e */ /* 0x000fe200000010ff */
[----:B---3--:R-:W-:-:S03]  /*3b10*/  @P1 FMUL.FTZ R157, R221, R157 ;  /* 0x0000009ddd9d1220 */ /* 0x008fc60000410000 */
        /* <DEDUP_REMOVED lines=17> */
[----:B------:R-:W-:Y:S02]  /*3c30*/  @P1 F2FP.BF16.F32.PACK_AB R194, RZ, R194 ;  /* 0x000000c2ffc2123e */ /* 0x000fe400000010ff */
[----:B------:R-:W-:Y:S02]  /*3c40*/  @P1 F2FP.BF16.F32.PACK_AB R192, RZ, R192 ;  /* 0x000000c0ffc0123e */ /* 0x000fe400000010ff */
[----:B------:R-:W-:Y:S02]  /*3c50*/  @P1 PRMT R150, R158, 0x7610, R150 ;  /* 0x000076109e961816 */ /* 0x000fe40000000096 */
[----:B------:R-:W-:Y:S02]  /*3c60*/  @P1 PRMT R148, R148, 0x5410, R152 ;  /* 0x0000541094941816 */ /* 0x000fe40000000098 */
[----:B------:R-:W-:Y:S02]  /*3c70*/  @P1 PRMT R149, R149, 0x5410, R156 ;  /* 0x0000541095951816 */ /* 0x000fe4000000009c */
[----:B------:R-:W-:-:S02]  /*3c80*/  @P1 PRMT R150, R150, 0x5410, R192 ;  /* 0x0000541096961816 */ /* 0x000fc400000000c0 */
        /* <DEDUP_REMOVED lines=15> */
.L_x_4240:
[----:B------:R-:W-:Y:S01]  /*3d80*/  ISETP.GT.AND P0, PT, R213, RZ, PT ;  /* 0x000000ffd500720c */ /* 0x000fe20003f04270 */
[-C--:B------:R-:W-:Y:S01]  /*3d90*/  @P5 FFMA.FTZ R96, R209, R215.reuse, R214 ;  /* 0x000000d7d1605223 */ /* 0x080fe200000100d6 */
[C---:B------:R-:W-:Y:S01]  /*3da0*/  PRMT R220, R137.reuse, 0x7632, R220 ;  /* 0x0000763289dc7816 */ /* 0x040fe200000000dc */
[----:B------:R-:W-:Y:S01]  /*3db0*/  IMAD.U32 R223, R136, 0x10000, RZ ;  /* 0x0001000088df7824 */ /* 0x000fe200078e00ff */
[----:B------:R-:W-:Y:S01]  /*3dc0*/  SHF.L.U32 R221, R137, 0x10, RZ ;  /* 0x0000001089dd7819 */ /* 0x000fe200000006ff */
[----:B------:R-:W-:Y:S01]  /*3dd0*/  @P5 FADD.FTZ R96, R207, -R96 ;  /* 0x80000060cf605221 */ /* 0x000fe20000010000 */
[----:B------:R-:W-:Y:S01]  /*3de0*/  SHF.L.U32 R220, R220, 0x10, RZ ;  /* 0x00000010dcdc7819 */ /* 0x000fe200000006ff */
[----:B------:R-:W1:Y:S01]  /*3df0*/  @P1 LDC.64 R152, c[0x0][0x408] ;  /* 0x00010200ff981b82 */ /* 0x000e620000000a00 */
[----:B------:R-:W-:Y:S01]  /*3e00*/  SHF.L.U32 R222, R222, 0x10, RZ ;  /* 0x00000010dede7819 */ /* 0x000fe200000006ff */
[----:B------:R-:W-:Y:S01]  /*3e10*/  @P5 FFMA.FTZ R223, R4, R96, R223 ;  /* 0x0000006004df5223 */ /* 0x000fe200000100df */
[C---:B------:R-:W-:Y:S01]  /*3e20*/  PRMT R224, R138.reuse, 0x7632, R224 ;  /* 0x000076328ae07816 */ /* 0x040fe200000000e0 */
[----:B------:R-:W-:Y:S01]  /*3e30*/  IMAD.U32 R216, R139, 0x10000, RZ ;  /* 0x000100008bd87824 */ /* 0x000fe200078e00ff */
[----:B------:R-:W-:Y:S01]  /*3e40*/  SHF.L.U32 R225, R138, 0x10, RZ ;  /* 0x000000108ae17819 */ /* 0x000fe200000006ff */
        /* <DEDUP_REMOVED lines=12> */
[-C--:B------:R-:W-:Y:S01]  /*3f10*/  @P0 FFMA.FTZ R226, R201, R215.reuse, R214 ;  /* 0x000000d7c9e20223 */ /* 0x080fe200000100d6 */
[----:B------:R-:W-:Y:S01]  /*3f20*/  SHF.L.U32 R224, R224, 0x10, RZ ;  /* 0x00000010e0e07819 */ /* 0x000fe200000006ff */
[----:B------:R-:W-:Y:S01]  /*3f30*/  @P0 FADD.FTZ R227, R197, -R228 ;  /* 0x800000e4c5e30221 */ /* 0x000fe20000010000 */
[----:B------:R-:W-:Y:S01]  /*3f40*/  @P0 FFMA.FTZ R229, R167, R215, R214 ;  /* 0x000000d7a7e50223 */ /* 0x000fe200000100d6 */
[----:B------:R-:W-:Y:S01]  /*3f50*/  @P0 FADD.FTZ R226, R199, -R226 ;  /* 0x800000e2c7e20221 */ /* 0x000fe20000010000 */
[----:B------:R-:W-:Y:S01]  /*3f60*/  PRMT R217, R139, 0x7632, R217 ;  /* 0x000076328bd97816 */ /* 0x000fe200000000d9 */
[----:B------:R-:W-:Y:S01]  /*3f70*/  @P0 FFMA.FTZ R224, R4, R227, R224 ;  /* 0x000000e304e00223 */ /* 0x000fe200000100e0 */
[----:B------:R-:W4:Y:S01]  /*3f80*/  @P1 LDC.64 R96, c[0x0][0x408] ;  /* 0x00010200ff601b82 */ /* 0x000f220000000a00 */
[----:B-1----:R-:W-:Y:S01]  /*3f90*/  @P1 FMUL.FTZ R153, R220, R153 ;  /* 0x00000099dc991220 */ /* 0x002fe20000410000 */
[----:B------:R-:W-:Y:S01]  /*3fa0*/  @P0 FFMA.FTZ R230, R168, R215, R214 ;  /* 0x000000d7a8e60223 */ /* 0x000fe200000100d6 */
[----:B------:R-:W-:Y:S01]  /*3fb0*/  @P0 FFMA.FTZ R225, R4, R226, R225 ;  /* 0x000000e204e10223 */ /* 0x000fe200000100e1 */
[----:B------:R-:W-:Y:S01]  /*3fc0*/  @P0 FADD.FTZ R229, R166, -R229 ;  /* 0x800000e5a6e50221 */ /* 0x000fe20000010000 */
[----:B------:R-:W-:Y:S01]  /*3fd0*/  SHF.L.U32 R217, R217, 0x10, RZ ;  /* 0x00000010d9d97819 */ /* 0x000fe200000006ff */
[----:B------:R-:W-:Y:S01]  /*3fe0*/  @P1 FMUL.FTZ R152, R153, R152 ;  /* 0x0000009899981220 */ /* 0x000fe20000410000 */
[----:B------:R-:W-:Y:S01]  /*3ff0*/  @P1 LOP3.LUT P5, RZ, R180, 0xff0000, RZ, 0xc0, !PT ;  /* 0x00ff0000b4ff1812 */ /* 0x000fe200078ac0ff */
[----:B------:R-:W1:Y:S01]  /*4000*/  @P1 LDC.64 R154, c[0x0][0x408] ;  /* 0x00010200ff9a1b82 */ /* 0x000e620000000a00 */
[----:B--2---:R-:W-:Y:S01]  /*4010*/  @P1 FMUL.FTZ R157, R224, R157 ;  /* 0x0000009de09d1220 */ /* 0x004fe20000410000 */
[----:B------:R-:W-:Y:S01]  /*4020*/  @P0 FADD.FTZ R230, R169, -R230 ;  /* 0x800000e6a9e60221 */ /* 0x000fe20000010000 */
[----:B------:R-:W-:Y:S01]  /*4030*/  @P1 LOP3.LUT P6, RZ, R180, 0xff000000, RZ, 0xc0, !PT ;  /* 0xff000000b4ff1812 */ /* 0x000fe200078cc0ff */
[C---:B------:R-:W-:Y:S01]  /*4040*/  @P0 FFMA.FTZ R216, R4.reuse, R229, R216 ;  /* 0x000000e504d80223 */ /* 0x040fe200000100d8 */
[----:B------:R-:W-:Y:S01]  /*4050*/  @P1 FMUL.FTZ R156, R157, R156 ;  /* 0x0000009c9d9c1220 */ /* 0x000fe20000410000 */
[----:B------:R-:W-:Y:S01]  /*4060*/  @P0 FFMA.FTZ R217, R4, R230, R217 ;  /* 0x000000e604d90223 */ /* 0x000fe200000100d9 */
[----:B------:R-:W-:Y:S01]  /*4070*/  @P1 FSEL R152, R152, RZ, P6 ;  /* 0x000000ff98981208 */ /* 0x000fe20003000000 */
[----:B------:R-:W2:Y:S01]  /*4080*/  @P1 LDC.64 R194, c[0x0][0x408] ;  /* 0x00010200ffc21b82 */ /* 0x000ea20000000a00 */
[----:B---3--:R-:W-:Y:S01]  /*4090*/  @P1 FMUL.FTZ R99, R221, R99 ;  /* 0x00000063dd631220 */ /* 0x008fe20000410000 */
[----:B------:R-:W-:-:S02]  /*40a0*/  @P1 LOP3.LUT P0, RZ, R180, 0xff00, RZ, 0xc0, !PT ;  /* 0x0000ff00b4ff1812 */ /* 0x000fc4000780c0ff */
[----:B------:R-:W-:Y:S01]  /*40b0*/  @P1 LOP3.LUT P6, RZ, R181, 0xff, RZ, 0xc0, !PT ;  /* 0x000000ffb5ff1812 */ /* 0x000fe200078cc0ff */
[----:B------:R-:W-:Y:S01]  /*40c0*/  @P1 FMUL.FTZ R98, R99, R98 ;  /* 0x0000006263621220 */ /* 0x000fe20000410000 */
[----:B------:R-:W-:Y:S02]  /*40d0*/  F2FP.BF16.F32.PACK_AB R220, RZ, R220 ;  /* 0x000000dcffdc723e */ /* 0x000fe400000010ff */
        /* <DEDUP_REMOVED lines=9> */
[----:B------:R-:W-:Y:S01]  /*4170*/  @P1 FSEL R96, R96, RZ, P0 ;  /* 0x000000ff60601208 */ /* 0x000fe20000000000 */
[----:B------:R-:W-:Y:S01]  /*4180*/  @P1 FMUL.FTZ R154, R155, R154 ;  /* 0x0000009a9b9a1220 */ /* 0x000fe20000410000 */
[C---:B------:R-:W-:Y:S01]  /*4190*/  @P1 LOP3.LUT P5, RZ, R180.reuse, 0xff, RZ, 0xc0, !PT ;  /* 0x000000ffb4ff1812 */ /* 0x040fe200078ac0ff */
[----:B--2---:R-:W-:Y:S01]  /*41a0*/  @P1 FMUL.FTZ R195, R223, R195 ;  /* 0x000000c3dfc31220 */ /* 0x004fe20000410000 */
[----:B------:R-:W-:Y:S02]  /*41b0*/  @P1 ISETP.GE.U32.AND P0, PT, R180, RZ, PT ;  /* 0x000000ffb400120c */ /* 0x000fe40003f06070 */
[----:B------:R-:W-:Y:S01]  /*41c0*/  @P1 FSEL R154, R154, RZ, P6 ;  /* 0x000000ff9a9a1208 */ /* 0x000fe20003000000 */
[----:B------:R-:W-:Y:S01]  /*41d0*/  @P1 FMUL.FTZ R194, R195, R194 ;  /* 0x000000c2c3c21220 */ /* 0x000fe20000410000 */
[----:B------:R-:W-:-:S02]  /*41e0*/  @P1 LOP3.LUT P6, RZ, R181, 0xff0000, RZ, 0xc0, !PT ;  /* 0x00ff0000b5ff1812 */ /* 0x000fc400078cc0ff */
[----:B------:R-:W-:Y:S01]  /*41f0*/  @P1 ISETP.GE.U32.AND.EX P0, PT, R181, 0x1000000, PT, P0 ;  /* 0x01000000b500180c */ /* 0x000fe20003f06100 */
[----:B0-----:R-:W-:Y:S01]  /*4200*/  @P1 FMUL.FTZ R159, R216, R159 ;  /* 0x0000009fd89f1220 */ /* 0x001fe20000410000 */
[----:B------:R-:W-:Y:S02]  /*4210*/  @P1 FSEL R194, R194, RZ, P5 ;  /* 0x000000ffc2c21208 */ /* 0x000fe40002800000 */
[----:B------:R-:W-:Y:S01]  /*4220*/  @P1 F2FP.BF16.F32.PACK_AB R154, RZ, R154 ;  /* 0x0000009aff9a123e */ /* 0x000fe200000010ff */
[----:B------:R-:W-:Y:S01]  /*4230*/  @P1 FMUL.FTZ R158, R159, R158 ;  /* 0x0000009e9f9e1220 */ /* 0x000fe20000410000 */
[----:B------:R-:W-:Y:S02]  /*4240*/  @P1 F2FP.BF16.F32.PACK_AB R194, RZ, R194 ;  /* 0x000000c2ffc2123e */ /* 0x000fe400000010ff */
[----:B------:R-:W-:Y:S01]  /*4250*/  @P1 F2FP.BF16.F32.PACK_AB R96, RZ, R96 ;  /* 0x00000060ff60123e */ /* 0x000fe200000010ff */
[----:B---3--:R-:W-:Y:S01]  /*4260*/  @P1 FMUL.FTZ R193, R217, R193 ;  /* 0x000000c1d9c11220 */ /* 0x008fe20000410000 */
[----:B------:R-:W-:-:S02]  /*4270*/  @P1 FSEL R158, R158, RZ, P6 ;  /* 0x000000ff9e9e1208 */ /* 0x000fc40003000000 */
[----:B------:R-:W-:Y:S01]  /*4280*/  @P1 PRMT R148, R194, 0x7610, R148 ;  /* 0x00007610c2941816 */ /* 0x000fe20000000094 */
[----:B------:R-:W-:Y:S01]  /*4290*/  @P1 FMUL.FTZ R192, R193, R192 ;  /* 0x000000c0c1c01220 */ /* 0x000fe20000410000 */
[----:B------:R-:W-:Y:S02]  /*42a0*/  @P1 F2FP.BF16.F32.PACK_AB R158, RZ, R158 ;  /* 0x0000009eff9e123e */ /* 0x000fe400000010ff */
[----:B------:R-:W-:Y:S02]  /*42b0*/  F2FP.BF16.F32.PACK_AB R223, RZ, R223 ;  /* 0x000000dfffdf723e */ /* 0x000fe400000010ff */
        /* <DEDUP_REMOVED lines=11> */
[----:B------:R-:W-:Y:S02]  /*4370*/  @P1 PRMT R148, R148, 0x5410, R96 ;  /* 0x0000541094941816 */ /* 0x000fe40000000060 */
[----:B------:R-:W-:Y:S02]  /*4380*/  F2FP.BF16.F32.PACK_AB R99, R217, R216 ;  /* 0x000000d8d963723e */ /* 0x000fe400000010ff */
[----:B------:R-:W-:Y:S02]  /*4390*/  @P1 PRMT R149, R149, 0x5410, R152 ;  /* 0x0000541095951816 */ /* 0x000fe40000000098 */
[----:B------:R-:W-:-:S02]  /*43a0*/  @P1 PRMT R150, R150, 0x5410, R156 ;  /* 0x0000541096961816 */ /* 0x000fc4000000009c */
[----:B------:R-:W-:Y:S02]  /*43b0*/  @P1 PRMT R151, R151, 0x5410, R192 ;  /* 0x0000541097971816 */ /* 0x000fe400000000c0 */
[----:B------:R-:W-:Y:S02]  /*43c0*/  PRMT R98, R225, 0x5410, R224 ;  /* 0x00005410e1627816 */ /* 0x000fe400000000e0 */
[----:B------:R-:W-:Y:S02]  /*43d0*/  PRMT R97, R97, 0x5410, R220 ;  /* 0x0000541061617816 */ /* 0x000fe400000000dc */
[----:B------:R-:W-:-:S07]  /*43e0*/  PRMT R96, R223, 0x5410, R222 ;  /* 0x00005410df607816 */ /* 0x000fce00000000de */
.L_x_4239:
[----:B------:R-:W-:Y:S05]  /*43f0*/  BSYNC.RECONVERGENT B1 ;  /* 0x0000000000017941 */ /* 0x000fea0003800200 */
.L_x_4222:
        /* <DEDUP_REMOVED lines=10> */
.L_x_4221:
[----:B------:R-:W-:Y:S05]  /*44a0*/  BSYNC.RECONVERGENT B2 ;  /* 0x0000000000027941 */ /* 0x000fea0003800200 */
.L_x_4220:
        /* <DEDUP_REMOVED lines=15> */
[C---:B------:R-:W-:Y:S02]  /*45a0*/  SHF.L.U32 R217, R141.reuse, 0x10, RZ ;  /* 0x000000108dd97819 */ /* 0x040fe400000006ff */
[----:B------:R-:W-:Y:S02]  /*45b0*/  SHF.L.U32 R219, R154, 0x10, RZ ;  /* 0x000000109adb7819 */ /* 0x000fe400000006ff */
[----:B------:R-:W-:Y:S01]  /*45c0*/  PRMT R218, R141, 0x7632, R218 ;  /* 0x000076328dda7816 */ /* 0x000fe200000000da */
[----:B------:R-:W2:Y:S01]  /*45d0*/  @P1 LDC.64 R192, c[0x0][0x408] ;  /* 0x00010200ffc01b82 */ /* 0x000ea20000000a00 */
[----:B------:R-:W-:Y:S01]  /*45e0*/  SHF.L.U32 R221, R142, 0x10, RZ ;  /* 0x000000108edd7819 */ /* 0x000fe200000006ff */
[-CC-:B------:R-:W-:Y:S01]  /*45f0*/  @P0 FFMA.FTZ R99, R11, R215.reuse, R214.reuse ;  /* 0x000000d70b630223 */ /* 0x180fe200000100d6 */
[-CC-:B------:R-:W-:Y:S01]  /*4600*/  @P0 FFMA.FTZ R97, R5, R215.reuse, R214.reuse ;  /* 0x000000d705610223 */ /* 0x180fe200000100d6 */
[-CC-:B------:R-:W-:Y:S01]  /*4610*/  @P0 FFMA.FTZ R155, R7, R215.reuse, R214.reuse ;  /* 0x000000d7079b0223 */ /* 0x180fe200000100d6 */
[-CC-:B------:R-:W-:Y:S01]  /*4620*/  @P0 FFMA.FTZ R156, R14, R215.reuse, R214.reuse ;  /* 0x000000d70e9c0223 */ /* 0x180fe200000100d6 */
[----:B------:R-:W-:Y:S01]  /*4630*/  @P0 FADD.FTZ R99, R12, -R99 ;  /* 0x800000630c630221 */ /* 0x000fe20000010000 */
[----:B------:R-:W-:Y:S01]  /*4640*/  @P0 FADD.FTZ R97, R6, -R97 ;  /* 0x8000006106610221 */ /* 0x000fe20000010000 */
[----:B------:R-:W-:Y:S01]  /*4650*/  @P0 FADD.FTZ R154, R8, -R155 ;  /* 0x8000009b089a0221 */ /* 0x000fe20000010000 */
[----:B0-----:R-:W-:Y:S01]  /*4660*/  @P0 FFMA.FTZ R158, R16, R215, R214 ;  /* 0x000000d7109e0223 */ /* 0x001fe200000100d6 */
[C---:B------:R-:W-:Y:S01]  /*4670*/  @P0 FFMA.FTZ R195, R4.reuse, R99, R195 ;  /* 0x0000006304c30223 */ /* 0x040fe200000100c3 */
[C---:B------:R-:W-:Y:S01]  /*4680*/  @P0 FFMA.FTZ R216, R4.reuse, R97, R216 ;  /* 0x0000006104d80223 */ /* 0x040fe200000100d8 */
[----:B------:R-:W0:Y:S01]  /*4690*/  @P1 LDC.64 R98, c[0x0][0x408] ;  /* 0x00010200ff621b82 */ /* 0x000e220000000a00 */
[----:B------:R-:W-:Y:S01]  /*46a0*/  @P0 FADD.FTZ R156, R13, -R156 ;  /* 0x8000009c0d9c0221 */ /* 0x000fe20000010000 */
[----:B------:R-:W-:Y:S01]  /*46b0*/  @P0 FADD.FTZ R157, R15, -R158 ;  /* 0x8000009e0f9d0221 */ /* 0x000fe20000010000 */
[----:B------:R-:W-:Y:S01]  /*46c0*/  @P0 FFMA.FTZ R217, R4, R154, R217 ;  /* 0x0000009a04d90223 */ /* 0x000fe200000100d9 */
[----:B------:R-:W-:-:S02]  /*46d0*/  IMAD.U32 R218, R218, 0x10000, RZ ;  /* 0x00010000dada7824 */ /* 0x000fc400078e00ff */
[----:B------:R-:W-:Y:S01]  /*46e0*/  @P0 FFMA.FTZ R219, R4, R156, R219 ;  /* 0x0000009c04db0223 */ /* 0x000fe200000100db */
[----:B------:R-:W-:Y:S01]  /*46f0*/  @P0 FFMA.FTZ R223, R9, R215, R214 ;  /* 0x000000d709df0223 */ /* 0x000fe200000100d6 */
[----:B------:R-:W-:Y:S01]  /*4700*/  PRMT R194, R142, 0x7632, R194 ;  /* 0x000076328ec27816 */ /* 0x000fe200000000c2 */
[----:B------:R-:W3:Y:S01]  /*4710*/  @P1 LDC.64 R96, c[0x0][0x408] ;  /* 0x00010200ff601b82 */ /* 0x000ee20000000a00 */
[----:B------:R-:W-:Y:S01]  /*4720*/  @P0 FFMA.FTZ R218, R4, R157, R218 ;  /* 0x0000009d04da0223 */ /* 0x000fe200000100da */
[----:B------:R-:W-:Y:S01]  /*4730*/  PRMT R224, R143, 0x7632, R224 ;  /* 0x000076328fe07816 */ /* 0x000fe200000000e0 */
[----:B------:R-:W-:Y:S01]  /*4740*/  @P0 FADD.FTZ R223, R10, -R223 ;  /* 0x800000df0adf0221 */ /* 0x000fe20000010000 */
        /* <DEDUP_REMOVED lines=9> */
[----:B------:R-:W-:Y:S01]  /*47e0*/  @P0 FFMA.FTZ R220, R4, R225, R220 ;  /* 0x000000e104dc0223 */ /* 0x000fe200000100dc */
[----:B------:R-:W-:Y:S01]  /*47f0*/  @P1 LOP3.LUT P6, RZ, R178, 0xff00, RZ, 0xc0, !PT ;  /* 0x0000ff00b2ff1812 */ /* 0x000fe200078cc0ff */
[----:B------:R-:W-:Y:S01]  /*4800*/  @P0 FFMA.FTZ R194, R4, R223, R194 ;  /* 0x000000df04c20223 */ /* 0x000fe200000100c2 */
[----:B------:R-:W1:Y:S01]  /*4810*/  @P1 LDC.64 R158, c[0x0][0x408] ;  /* 0x00010200ff9e1b82 */ /* 0x000e620000000a00 */
[----:B0-----:R-:W-:Y:S01]  /*4820*/  @P1 FMUL.FTZ R99, R216, R99 ;  /* 0x00000063d8631220 */ /* 0x001fe20000410000 */
[----:B------:R-:W-:Y:S01]  /*4830*/  @P1 FMUL.FTZ R152, R153, R152 ;  /* 0x0000009899981220 */ /* 0x000fe20000410000 */
[----:B------:R-:W-:Y:S01]  /*4840*/  @P1 LOP3.LUT P0, RZ, R178, 0xff, RZ, 0xc0, !PT ;  /* 0x000000ffb2ff1812 */ /* 0x000fe2000780c0ff */
[----:B--2---:R-:W-:Y:S01]  /*4850*/  @P1 FMUL.FTZ R193, R220, R193 ;  /* 0x000000c1dcc11220 */ /* 0x004fe20000410000 */
[----:B------:R-:W-:Y:S01]  /*4860*/  @P1 FMUL.FTZ R98, R99, R98 ;  /* 0x0000006263621220 */ /* 0x000fe20000410000 */
[----:B------:R-:W-:-:S02]  /*4870*/  @P1 LOP3.LUT P5, RZ, R179, 0xff0000, RZ, 0xc0, !PT ;  /* 0x00ff0000b3ff1812 */ /* 0x000fc400078ac0ff */
[----:B------:R-:W0:Y:S01]  /*4880*/  @P1 LDC.64 R156, c[0x0][0x408] ;  /* 0x00010200ff9c1b82 */ /* 0x000e220000000a00 */
[----:B---3--:R-:W-:Y:S01]  /*4890*/  @P1 FMUL.FTZ R97, R195, R97 ;  /* 0x00000061c3611220 */ /* 0x008fe20000410000 */
[----:B------:R-:W-:Y:S01]  /*48a0*/  @P1 FSEL R98, R98, RZ, P0 ;  /* 0x000000ff62621208 */ /* 0x000fe20000000000 */
[----:B------:R-:W-:Y:S01]  /*48b0*/  @P1 FMUL.FTZ R192, R193, R192 ;  /* 0x000000c0c1c01220 */ /* 0x000fe20000410000 */
[----:B------:R-:W-:Y:S01]  /*48c0*/  @P1 LOP3.LUT P0, RZ, R178, 0xff0000, RZ, 0xc0, !PT ;  /* 0x00ff0000b2ff1812 */ /* 0x000fe2000780c0ff */
[----:B------:R-:W-:Y:S01]  /*48d0*/  @P1 FMUL.FTZ R96, R97, R96 ;  /* 0x0000006061601220 */ /* 0x000fe20000410000 */
[----:B------:R-:W-:Y:S01]  /*48e0*/  @P1 FSEL R152, R152, RZ, P6 ;  /* 0x000000ff98981208 */ /* 0x000fe20003000000 */
[----:B----4-:R-:W-:Y:S01]  /*48f0*/  @P1 FMUL.FTZ R155, R217, R155 ;  /* 0x0000009bd99b1220 */ /* 0x010fe20000410000 */
[----:B------:R-:W-:Y:S02]  /*4900*/  @P1 LOP3.LUT P6, RZ, R179, 0xff, RZ, 0xc0, !PT ;  /* 0x000000ffb3ff1812 */ /* 0x000fe400078cc0ff */
[----:B------:R-:W-:Y:S01]  /*4910*/  @P1 FSEL R96, R96, RZ, P5 ;  /* 0x000000ff60601208 */ /* 0x000fe20002800000 */
[----:B------:R-:W-:Y:S01]  /*4920*/  @P1 FMUL.FTZ R154, R155, R154 ;  /* 0x0000009a9b9a1220 */ /* 0x000fe20000410000 */
[----:B------:R-:W-:-:S02]  /*4930*/  @P1 LOP3.LUT P5, RZ, R178, 0xff000000, RZ, 0xc0, !PT ;  /* 0xff000000b2ff1812 */ /* 0x000fc400078ac0ff */
[----:B------:R-:W-:Y:S01]  /*4940*/  @P1 F2FP.BF16.F32.PACK_AB R98, RZ, R98 ;  /* 0x00000062ff62123e */ /* 0x000fe200000010ff */
[----:B-1----:R-:W-:Y:S01]  /*4950*/  @P1 FMUL.FTZ R159, R221, R159 ;  /* 0x0000009fdd9f1220 */ /* 0x002fe20000410000 */
[----:B------:R-:W-:Y:S02]  /*4960*/  @P1 FSEL R154, R154, RZ, P0 ;  /* 0x000000ff9a9a1208 */ /* 0x000fe40000000000 */
[----:B------:R-:W-:Y:S01]  /*4970*/  @P1 LOP3.LUT P0, RZ, R179, 0xff00, RZ, 0xc0, !PT ;  /* 0x0000ff00b3ff1812 */ /* 0x000fe2000780c0ff */
[----:B------:R-:W-:Y:S01]  /*4980*/  @P1 FMUL.FTZ R158, R159, R158 ;  /* 0x0000009e9f9e1220 */ /* 0x000fe20000410000 */
[----:B------:R-:W-:Y:S02]  /*4990*/  @P1 F2FP.BF16.F32.PACK_AB R154, RZ, R154 ;  /* 0x0000009aff9a123e */ /* 0x000fe400000010ff */
[----:B------:R-:W-:Y:S01]  /*49a0*/  @P1 FSEL R192, R192, RZ, P0 ;  /* 0x000000ffc0c01208 */ /* 0x000fe20000000000 */
[----:B0-----:R-:W-:Y:S01]  /*49b0*/  @P1 FMUL.FTZ R157, R218, R157 ;  /* 0x0000009dda9d1220 */ /* 0x001fe20000410000 */
[----:B------:R-:W-:-:S02]  /*49c0*/  @P1 FSEL R158, R158, RZ, P6 ;  /* 0x000000ff9e9e1208 */ /* 0x000fc40003000000 */
[----:B------:R-:W-:Y:S01]  /*49d0*/  @P1 F2FP.BF16.F32.PACK_AB R96, RZ, R96 ;  /* 0x00000060ff60123e */ /* 0x000fe200000010ff */
        /* <DEDUP_REMOVED lines=8> */
[----:B------:R-:W-:Y:S02]  /*4a60*/  F2FP.BF16.F32.PACK_AB R220, RZ, R220 ;  /* 0x000000dcffdc723e */ /* 0x000fe400000010ff */
[----:B------:R-:W-:Y:S02]  /*4a70*/  @P1 PRMT R148, R98, 0x7610, R148 ;  /* 0x0000761062941816 */ /* 0x000fe40000000094 */
[----:B------:R-:W-:Y:S02]  /*4a80*/  @P1 F2FP.BF16.F32.PACK_AB R152, RZ, R152 ;  /* 0x00000098ff98123e */ /* 0x000fe400000010ff */
[----:B------:R-:W-:-:S02]  /*4a90*/  @P1 F2FP.BF16.F32.PACK_AB R156, RZ, R156 ;  /* 0x0000009cff9c123e */ /* 0x000fc400000010ff */
[----:B------:R-:W-:Y:S02]  /*4aa0*/  @P1 F2FP.BF16.F32.PACK_AB R192, RZ, R192 ;  /* 0x000000c0ffc0123e */ /* 0x000fe400000010ff */
[----:B------:R-:W-:Y:S02]  /*4ab0*/  @P1 PRMT R149, R154, 0x7610, R149 ;  /* 0x000076109a951816 */ /* 0x000fe40000000095 */
[----:B------:R-:W-:Y:S02]  /*4ac0*/  @P1 PRMT R150, R158, 0x7610, R150 ;  /* 0x000076109e961816 */ /* 0x000fe40000000096 */
[----:B------:R-:W-:Y:S02]  /*4ad0*/  @P1 PRMT R151, R96, 0x7610, R151 ;  /* 0x0000761060971816 */ /* 0x000fe40000000097 */
[----:B------:R-:W-:Y:S02]  /*4ae0*/  @P1 PRMT R148, R148, 0x5410, R152 ;  /* 0x0000541094941816 */ /* 0x000fe40000000098 */
[----:B------:R-:W-:-:S02]  /*4af0*/  @P1 PRMT R149, R149, 0x5410, R156 ;  /* 0x0000541095951816 */ /* 0x000fc4000000009c */
        /* <DEDUP_REMOVED lines=14> */
.L_x_4245:
        /* <DEDUP_REMOVED lines=95> */
.L_x_4244:
        /* <DEDUP_REMOVED lines=105> */
.L_x_4247:
        /* <DEDUP_REMOVED lines=13> */
.L_x_4249:
[----:B------:R-:W-:Y:S05]  /*5930*/  BSYNC.RECONVERGENT B3 ;  /* 0x0000000000037941 */ /* 0x000fea0003800200 */
.L_x_4248:
        /* <DEDUP_REMOVED lines=13> */
.L_x_4251:
[----:B------:R-:W-:Y:S05]  /*5a10*/  BSYNC.RECONVERGENT B3 ;  /* 0x0000000000037941 */ /* 0x000fea0003800200 */
.L_x_4250:
        /* <DEDUP_REMOVED lines=13> */
.L_x_4253:
[----:B------:R-:W-:Y:S05]  /*5af0*/  BSYNC.RECONVERGENT B3 ;  /* 0x0000000000037941 */ /* 0x000fea0003800200 */
.L_x_4252:
        /* <DEDUP_REMOVED lines=13> */
.L_x_4255:
[----:B------:R-:W-:Y:S05]  /*5bd0*/  BSYNC.RECONVERGENT B3 ;  /* 0x0000000000037941 */ /* 0x000fea0003800200 */
.L_x_4254:
        /* <DEDUP_REMOVED lines=13> */
.L_x_4257:
[----:B------:R-:W-:Y:S05]  /*5cb0*/  BSYNC.RECONVERGENT B3 ;  /* 0x0000000000037941 */ /* 0x000fea0003800200 */
.L_x_4256:
        /* <DEDUP_REMOVED lines=13> */
.L_x_4259:
[----:B------:R-:W-:Y:S05]  /*5d90*/  BSYNC.RECONVERGENT B3 ;  /* 0x0000000000037941 */ /* 0x000fea0003800200 */
.L_x_4258:
        /* <DEDUP_REMOVED lines=13> */
.L_x_4261:
[----:B------:R-:W-:Y:S05]  /*5e70*/  BSYNC.RECONVERGENT B3 ;  /* 0x0000000000037941 */ /* 0x000fea0003800200 */
.L_x_4260:
        /* <DEDUP_REMOVED lines=13> */
.L_x_4246:
[----:B------:R-:W-:Y:S05]  /*5f50*/  BSYNC.RECONVERGENT B1 ;  /* 0x0000000000017941 */ /* 0x000fea0003800200 */
.L_x_4243:
        /* <DEDUP_REMOVED lines=8> */
.L_x_4242:
[----:B------:R-:W-:Y:S05]  /*5fe0*/  BSYNC.RECONVERGENT B2 ;  /* 0x0000000000027941 */ /* 0x000fea0003800200 */
.L_x_4241:
        /* <DEDUP_REMOVED lines=12> */
[----:B-----5:R-:W-:Y:S01]  /*60b0*/  SHF.L.U32 R195, R147, 0x10, RZ ;  /* 0x0000001093c37819 */ /* 0x020fe200000006ff */
[C---:B------:R-:W-:Y:S01]  /*60c0*/  IMAD.U32 R219, R144.reuse, 0x10000, RZ ;  /* 0x0001000090db7824 */ /* 0x040fe200078e00ff */
[----:B------:R-:W-:Y:S02]  /*60d0*/  PRMT R218, R144, 0x7632, R218 ;  /* 0x0000763290da7816 */ /* 0x000fe400000000da */
[C---:B------:R-:W-:Y:S02]  /*60e0*/  SHF.L.U32 R194, R145.reuse, 0x10, RZ ;  /* 0x0000001091c27819 */ /* 0x040fe400000006ff */
[----:B------:R-:W-:Y:S01]  /*60f0*/  PRMT R216, R145, 0x7632, R216 ;  /* 0x0000763291d87816 */ /* 0x000fe200000000d8 */
        /* <DEDUP_REMOVED lines=11> */
[----:B------:R-:W-:Y:S01]  /*61b0*/  @P0 FFMA.FTZ R195, R4, R97, R195 ;  /* 0x0000006104c30223 */ /* 0x000fe200000100c3 */
[----:B------:R-:W-:Y:S01]  /*61c0*/  @P0 FADD.FTZ R157, R29, -R154 ;  /* 0x8000009a1d9d0221 */ /* 0x000fe20000010000 */
[----:B------:R-:W-:Y:S01]  /*61d0*/  @P0 FADD.FTZ R193, R31, -R156 ;  /* 0x8000009c1fc10221 */ /* 0x000fe20000010000 */
[----:B------:R-:W0:Y:S01]  /*61e0*/  @P1 LDC.64 R96, c[0x0][0x408] ;  /* 0x00010200ff601b82 */ /* 0x000e220000000a00 */
[----:B------:R-:W-:-:S02]  /*61f0*/  IMAD.U32 R216, R216, 0x10000, RZ ;  /* 0x00010000d8d87824 */ /* 0x000fc400078e00ff */
[C---:B------:R-:W-:Y:S01]  /*6200*/  @P0 FFMA.FTZ R219, R4.reuse, R155, R219 ;  /* 0x0000009b04db0223 */ /* 0x040fe200000100db */
[C---:B------:R-:W-:Y:S01]  /*6210*/  @P0 FFMA.FTZ R194, R4.reuse, R159, R194 ;  /* 0x0000009f04c20223 */ /* 0x040fe200000100c2 */
[C---:B------:R-:W-:Y:S01]  /*6220*/  @P0 FFMA.FTZ R218, R4.reuse, R157, R218 ;  /* 0x0000009d04da0223 */ /* 0x040fe200000100da */
[----:B------:R-:W-:Y:S01]  /*6230*/  @P0 FFMA.FTZ R216, R4, R193, R216 ;  /* 0x000000c104d80223 */ /* 0x000fe200000100d8 */
[-CC-:B------:R-:W-:Y:S01]  /*6240*/  @P0 FFMA.FTZ R222, R162, R215.reuse, R214.reuse ;  /* 0x000000d7a2de0223 */ /* 0x180fe200000100d6 */
[-C--:B------:R-:W-:Y:S01]  /*6250*/  @P0 FFMA.FTZ R217, R25, R215.reuse, R214 ;  /* 0x000000d719d90223 */ /* 0x080fe200000100d6 */
[----:B------:R-:W3:Y:S01]  /*6260*/  @P1 LDC.64 R154, c[0x0][0x408] ;  /* 0x00010200ff9a1b82 */ /* 0x000ee20000000a00 */
[----:B------:R-:W-:Y:S01]  /*6270*/  PRMT R220, R146, 0x7632, R220 ;  /* 0x0000763292dc7816 */ /* 0x000fe200000000dc */
[--C-:B------:R-:W-:Y:S01]  /*6280*/  @P0 FADD.FTZ R223, R161, -R222.reuse ;  /* 0x800000dea1df0221 */ /* 0x100fe20000010000 */
[----:B------:R-:W-:Y:S01]  /*6290*/  @P0 FADD.FTZ R217, R26, -R217 ;  /* 0x800000d91ad90221 */ /* 0x000fe20000010000 */
[----:B------:R-:W-:Y:S01]  /*62a0*/  PRMT R222, R147, 0x7632, R222 ;  /* 0x0000763293de7816 */ /* 0x000fe200000000de */
[----:B------:R-:W-:Y:S01]  /*62b0*/  @P0 FFMA.FTZ R224, R164, R215, R214 ;  /* 0x000000d7a4e00223 */ /* 0x000fe200000100d6 */
[----:B------:R-:W-:Y:S01]  /*62c0*/  SHF.L.U32 R220, R220, 0x10, RZ ;  /* 0x00000010dcdc7819 */ /* 0x000fe200000006ff */
[----:B------:R-:W-:Y:S01]  /*62d0*/  @P0 FFMA.FTZ R221, R4, R217, R221 ;  /* 0x000000d904dd0223 */ /* 0x000fe200000100dd */
[----:B------:R-:W4:Y:S01]  /*62e0*/  @P1 LDC.64 R158, c[0x0][0x408] ;  /* 0x00010200ff9e1b82 */ /* 0x000f220000000a00 */
[----:B------:R-:W-:-:S02]  /*62f0*/  IMAD.U32 R217, R222, 0x10000, RZ ;  /* 0x00010000ded97824 */ /* 0x000fc400078e00ff */
[----:B------:R-:W-:Y:S01]  /*6300*/  @P0 FADD.FTZ R224, R163, -R224 ;  /* 0x800000e0a3e00221 */ /* 0x000fe20000010000 */
[----:B-1----:R-:W-:Y:S01]  /*6310*/  @P1 FMUL.FTZ R99, R219, R99 ;  /* 0x00000063db631220 */ /* 0x002fe20000410000 */
[----:B------:R-:W-:Y:S01]  /*6320*/  @P0 FFMA.FTZ R220, R4, R223, R220 ;  /* 0x000000df04dc0223 */ /* 0x000fe200000100dc */
[----:B--2---:R-:W-:Y:S01]  /*6330*/  @P1 FMUL.FTZ R153, R218, R153 ;  /* 0x00000099da991220 */ /* 0x004fe20000410000 */
[----:B------:R-:W-:Y:S01]  /*6340*/  @P0 FFMA.FTZ R217, R4, R224, R217 ;  /* 0x000000e004d90223 */ /* 0x000fe200000100d9 */
[----:B------:R-:W-:Y:S01]  /*6350*/  @P1 FMUL.FTZ R98, R99, R98 ;  /* 0x0000006263621220 */ /* 0x000fe20000410000 */
[----:B------:R-:W1:Y:S01]  /*6360*/  @P1 LDC.64 R156, c[0x0][0x408] ;  /* 0x00010200ff9c1b82 */ /* 0x000e620000000a00 */
[----:B------:R-:W-:Y:S01]  /*6370*/  @P1 LOP3.LUT P0, RZ, R176, 0xff, RZ, 0xc0, !PT ;  /* 0x000000ffb0ff1812 */ /* 0x000fe2000780c0ff */
[----:B0-----:R-:W-:Y:S01]  /*6380*/  @P1 FMUL.FTZ R97, R195, R97 ;  /* 0x00000061c3611220 */ /* 0x001fe20000410000 */
[----:B------:R-:W-:Y:S01]  /*6390*/  @P1 FMUL.FTZ R152, R153, R152 ;  /* 0x0000009899981220 */ /* 0x000fe20000410000 */
[----:B------:R-:W-:-:S02]  /*63a0*/  @P1 LOP3.LUT P3, RZ, R177, 0xff0000, RZ, 0xc0, !PT ;  /* 0x00ff0000b1ff1812 */ /* 0x000fc4000786c0ff */
[----:B------:R-:W-:Y:S01]  /*63b0*/  @P1 FSEL R98, R98, RZ, P0 ;  /* 0x000000ff62621208 */ /* 0x000fe20000000000 */
[----:B------:R-:W-:Y:S01]  /*63c0*/  @P1 FMUL.FTZ R96, R97, R96 ;  /* 0x0000006061601220 */ /* 0x000fe20000410000 */
[----:B------:R-:W0:Y:S01]  /*63d0*/  @P1 LDC.64 R192, c[0x0][0x408] ;  /* 0x00010200ffc01b82 */ /* 0x000e220000000a00 */
[----:B---3--:R-:W-:Y:S01]  /*63e0*/  @P1 FMUL.FTZ R155, R194, R155 ;  /* 0x0000009bc29b1220 */ /* 0x008fe20000410000 */
[----:B------:R-:W-:Y:S02]  /*63f0*/  @P1 LOP3.LUT P0, RZ, R176, 0xff00, RZ, 0xc0, !PT ;  /* 0x0000ff00b0ff1812 */ /* 0x000fe4000780c0ff */
[----:B------:R-:W-:Y:S01]  /*6400*/  @P1 LOP3.LUT P5, RZ, R177, 0xff, RZ, 0xc0, !PT ;  /* 0x000000ffb1ff1812 */ /* 0x000fe200078ac0ff */
[----:B------:R-:W-:Y:S01]  /*6410*/  @P1 FMUL.FTZ R154, R155, R154 ;  /* 0x0000009a9b9a1220 */ /* 0x000fe20000410000 */
[----:B------:R-:W-:Y:S01]  /*6420*/  @P1 FSEL R152, R152, RZ, P0 ;  /* 0x000000ff98981208 */ /* 0x000fe20000000000 */
[----:B----4-:R-:W-:Y:S01]  /*6430*/  @P1 FMUL.FTZ R159, R221, R159 ;  /* 0x0000009fdd9f1220 */ /* 0x010fe20000410000 */
[----:B------:R-:W-:-:S02]  /*6440*/  @P1 LOP3.LUT P0, RZ, R176, 0xff0000, RZ, 0xc0, !PT ;  /* 0x00ff0000b0ff1812 */ /* 0x000fc4000780c0ff */
[----:B------:R-:W-:Y:S01]  /*6450*/  @P1 FSEL R96, R96, RZ, P3 ;  /* 0x000000ff60601208 */ /* 0x000fe20001800000 */
[----:B------:R-:W-:Y:S01]  /*6460*/  @P1 FMUL.FTZ R158, R159, R158 ;  /* 0x0000009e9f9e1220 */ /* 0x000fe20000410000 */
[----:B------:R-:W-:Y:S02]  /*6470*/  @P1 LOP3.LUT P3, RZ, R176, 0xff000000, RZ, 0xc0, !PT ;  /* 0xff000000b0ff1812 */ /* 0x000fe4000786c0ff */
[----:B------:R-:W-:Y:S01]  /*6480*/  @P1 LOP3.LUT P6, RZ, R177, 0xff00, RZ, 0xc0, !PT ;  /* 0x0000ff00b1ff1812 */ /* 0x000fe200078cc0ff */
[----:B-1----:R-:W-:Y:S01]  /*6490*/  @P1 FMUL.FTZ R157, R216, R157 ;  /* 0x0000009dd89d1220 */ /* 0x002fe20000410000 */
[----:B------:R-:W-:Y:S02]  /*64a0*/  @P1 FSEL R154, R154, RZ, P0 ;  /* 0x000000ff9a9a1208 */ /* 0x000fe40000000000 */
[----:B------:R-:W-:Y:S01]  /*64b0*/  @P1 FSEL R158, R158, RZ, P5 ;  /* 0x000000ff9e9e1208 */ /* 0x000fe20002800000 */
[----:B------:R-:W-:Y:S01]  /*64c0*/  @P1 FMUL.FTZ R156, R157, R156 ;  /* 0x0000009c9d9c1220 */ /* 0x000fe20000410000 */
[----:B------:R-:W-:-:S02]  /*64d0*/  @P1 F2FP.BF16.F32.PACK_AB R98, RZ, R98 ;  /* 0x00000062ff62123e */ /* 0x000fc400000010ff */
[----:B------:R-:W-:Y:S01]  /*64e0*/  @P1 F2FP.BF16.F32.PACK_AB R154, RZ, R154 ;  /* 0x0000009aff9a123e */ /* 0x000fe200000010ff */
[----:B0-----:R-:W-:Y:S01]  /*64f0*/  @P1 FMUL.FTZ R193, R220, R193 ;  /* 0x000000c1dcc11220 */ /* 0x001fe20000410000 */
[----:B------:R-:W-:Y:S02]  /*6500*/  @P1 FSEL R156, R156, RZ, P3 ;  /* 0x000000ff9c9c1208 */ /* 0x000fe40001800000 */
[----:B------:R-:W-:Y:S01]  /*6510*/  @P1 F2FP.BF16.F32.PACK_AB R158, RZ, R158 ;  /* 0x0000009eff9e123e */ /* 0x000fe200000010ff */
        /* <DEDUP_REMOVED lines=8> */
[----:B------:R-:W-:Y:S02]  /*65a0*/  F2FP.BF16.F32.PACK_AB R220, RZ, R220 ;  /* 0x000000dcffdc723e */ /* 0x000fe400000010ff */
[----:B------:R-:W-:-:S02]  /*65b0*/  @P1 PRMT R148, R98, 0x7610, R148 ;  /* 0x0000761062941816 */ /* 0x000fc40000000094 */
[----:B------:R-:W-:Y:S02]  /*65c0*/  @P1 F2FP.BF16.F32.PACK_AB R152, RZ, R152 ;  /* 0x00000098ff98123e */ /* 0x000fe400000010ff */
[----:B------:R-:W-:Y:S02]  /*65d0*/  @P1 F2FP.BF16.F32.PACK_AB R156, RZ, R156 ;  /* 0x0000009cff9c123e */ /* 0x000fe400000010ff */
[----:B------:R-:W-:Y:S02]  /*65e0*/  @P1 F2FP.BF16.F32.PACK_AB R192, RZ, R192 ;  /* 0x000000c0ffc0123e */ /* 0x000fe400000010ff */
[----:B------:R-:W-:Y:S02]  /*65f0*/  @P1 PRMT R149, R154, 0x7610, R149 ;  /* 0x000076109a951816 */ /* 0x000fe40000000095 */
[----:B------:R-:W-:Y:S02]  /*6600*/  @P1 PRMT R150, R158, 0x7610, R150 ;  /* 0x000076109e961816 */ /* 0x000fe40000000096 */
[----:B------:R-:W-:-:S02]  /*6610*/  @P1 PRMT R151, R96, 0x7610, R151 ;  /* 0x0000761060971816 */ /* 0x000fc40000000097 */
[----:B------:R-:W-:Y:S02]  /*6620*/  @P1 PRMT R148, R148, 0x5410, R152 ;  /* 0x0000541094941816 */ /* 0x000fe40000000098 */
[----:B------:R-:W-:Y:S02]  /*6630*/  @P1 PRMT R149, R149, 0x5410, R156 ;  /* 0x0000541095951816 */ /* 0x000fe4000000009c */
[----:B------:R-:W-:Y:S02]  /*6640*/  @P1 PRMT R150, R150, 0x5410, R192 ;  /* 0x0000541096961816 */ /* 0x000fe400000000c0 */
[----:B------:R-:W-:Y:S02]  /*6650*/  F2FP.BF16.F32.PACK_AB R99, R217, R195 ;  /* 0x000000c3d963723e */ /* 0x000fe400000010ff */
[----:B------:R-:W-:Y:S02]  /*6660*/  PRMT R96, R219, 0x5410, R218 ;  /* 0x00005410db607816 */ /* 0x000fe400000000da */
[----:B------:R-:W-:-:S02]  /*6670*/  PRMT R97, R97, 0x5410, R216 ;  /* 0x0000541061617816 */ /* 0x000fc400000000d8 */
        /* <DEDUP_REMOVED lines=10> */
.L_x_4266:
        /* <DEDUP_REMOVED lines=95> */
.L_x_4265:
        /* <DEDUP_REMOVED lines=105> */
.L_x_4268:
        /* <DEDUP_REMOVED lines=13> */
.L_x_4270:
[----:B------:R-:W-:Y:S05]  /*7470*/  BSYNC.RECONVERGENT B3 ;  /* 0x0000000000037941 */ /* 0x000fea0003800200 */
.L_x_4269:
        /* <DEDUP_REMOVED lines=13> */
.L_x_4272:
[----:B------:R-:W-:Y:S05]  /*7550*/  BSYNC.RECONVERGENT B3 ;  /* 0x0000000000037941 */ /* 0x000fea0003800200 */
.L_x_4271:
        /* <DEDUP_REMOVED lines=13> */
.L_x_4274:
[----:B------:R-:W-:Y:S05]  /*7630*/  BSYNC.RECONVERGENT B3 ;  /* 0x0000000000037941 */ /* 0x000fea0003800200 */
.L_x_4273:
        /* <DEDUP_REMOVED lines=13> */
.L_x_4276:
[----:B------:R-:W-:Y:S05]  /*7710*/  BSYNC.RECONVERGENT B3 ;  /* 0x0000000000037941 */ /* 0x000fea0003800200 */
.L_x_4275:
        /* <DEDUP_REMOVED lines=13> */
.L_x_4278:
[----:B------:R-:W-:Y:S05]  /*77f0*/  BSYNC.RECONVERGENT B3 ;  /* 0x0000000000037941 */ /* 0x000fea0003800200 */
.L_x_4277:
        /* <DEDUP_REMOVED lines=13> */
.L_x_4280:
[----:B------:R-:W-:Y:S05]  /*78d0*/  BSYNC.RECONVERGENT B3 ;  /* 0x0000000000037941 */ /* 0x000fea0003800200 */
.L_x_4279:
        /* <DEDUP_REMOVED lines=13> */
.L_x_4282:
[----:B------:R-:W-:Y:S05]  /*79b0*/  BSYNC.RECONVERGENT B3 ;  /* 0x0000000000037941 */ /* 0x000fea0003800200 */
.L_x_4281:
        /* <DEDUP_REMOVED lines=13> */
.L_x_4267:
[----:B------:R-:W-:Y:S05]  /*7a90*/  BSYNC.RECONVERGENT B1 ;  /* 0x0000000000017941 */ /* 0x000fea0003800200 */
.L_x_4264:
        /* <DEDUP_REMOVED lines=8> */
.L_x_4263:
[----:B------:R-:W-:Y:S05]  /*7b20*/  BSYNC.RECONVERGENT B2 ;  /* 0x0000000000027941 */ /* 0x000fea0003800200 */
.L_x_4262:
        /* <DEDUP_REMOVED lines=14> */
[----:B------:R-:W-:Y:S01]  /*7c10*/  SHF.L.U32 R213, R33, 0x10, RZ ;  /* 0x0000001021d57819 */ /* 0x000fe200000006ff */
[----:B------:R-:W-:Y:S01]  /*7c20*/  IMAD.U32 R194, R194, 0x10000, RZ ;  /* 0x00010000c2c27824 */ /* 0x000fe200078e00ff */
[----:B------:R-:W-:Y:S01]  /*7c30*/  PRMT R216, R34, 0x7632, R216 ;  /* 0x0000763222d87816 */ /* 0x000fe200000000d8 */
[----:B------:R-:W2:Y:S01]  /*7c40*/  @P1 LDC.64 R154, c[0x0][0x408] ;  /* 0x00010200ff9a1b82 */ /* 0x000ea20000000a00 */
[----:B------:R-:W-:-:S02]  /*7c50*/  @P1 LOP3.LUT P3, RZ, R174, 0xff00, RZ, 0xc0, !PT ;  /* 0x0000ff00aeff1812 */ /* 0x000fc4000786c0ff */
[----:B------:R-:W-:Y:S01]  /*7c60*/  SHF.L.U32 R216, R216, 0x10, RZ ;  /* 0x00000010d8d87819 */ /* 0x000fe200000006ff */
[-CC-:B------:R-:W-:Y:S01]  /*7c70*/  @P0 FFMA.FTZ R96, R184, R215.reuse, R214.reuse ;  /* 0x000000d7b8600223 */ /* 0x180fe200000100d6 */
[-CC-:B------:R-:W-:Y:S01]  /*7c80*/  @P0 FFMA.FTZ R97, R165, R215.reuse, R214.reuse ;  /* 0x000000d7a5610223 */ /* 0x180fe200000100d6 */
[-CC-:B------:R-:W-:Y:S01]  /*7c90*/  @P0 FFMA.FTZ R157, R171, R215.reuse, R214.reuse ;  /* 0x000000d7ab9d0223 */ /* 0x180fe200000100d6 */
[-C--:B------:R-:W-:Y:S01]  /*7ca0*/  @P0 FFMA.FTZ R156, R186, R215.reuse, R214 ;  /* 0x000000d7ba9c0223 */ /* 0x080fe200000100d6 */
[----:B------:R-:W-:Y:S01]  /*7cb0*/  @P0 FADD.FTZ R99, R185, -R96 ;  /* 0x80000060b9630221 */ /* 0x000fe20000010000 */
[-CC-:B------:R-:W-:Y:S01]  /*7cc0*/  @P0 FFMA.FTZ R217, R173, R215.reuse, R214.reuse ;  /* 0x000000d7add90223 */ /* 0x180fe200000100d6 */
[-CC-:B------:R-:W-:Y:S01]  /*7cd0*/  @P0 FFMA.FTZ R218, R188, R215.reuse, R214.reuse ;  /* 0x000000d7bcda0223 */ /* 0x180fe200000100d6 */
[----:B------:R-:W-:Y:S01]  /*7ce0*/  @P0 FADD.FTZ R97, R170, -R97 ;  /* 0x80000061aa610221 */ /* 0x000fe20000010000 */
[-CC-:B------:R-:W-:Y:S01]  /*7cf0*/  @P0 FFMA.FTZ R220, R196, R215.reuse, R214.reuse ;  /* 0x000000d7c4dc0223 */ /* 0x180fe200000100d6 */
[----:B------:R-:W-:Y:S01]  /*7d00*/  @P0 FFMA.FTZ R221, R183, R215, R214 ;  /* 0x000000d7b7dd0223 */ /* 0x000fe200000100d6 */
[C---:B------:R-:W-:Y:S01]  /*7d10*/  @P0 FFMA.FTZ R194, R4.reuse, R99, R194 ;  /* 0x0000006304c20223 */ /* 0x040fe200000100c2 */
[----:B------:R-:W-:Y:S01]  /*7d20*/  PRMT R214, R33, 0x7632, R214 ;  /* 0x0000763221d67816 */ /* 0x000fe200000000d6 */
[----:B------:R-:W3:Y:S01]  /*7d30*/  @P1 LDC.64 R98, c[0x0][0x408] ;  /* 0x00010200ff621b82 */ /* 0x000ee20000000a00 */
[----:B------:R-:W-:Y:S01]  /*7d40*/  @P0 FFMA.FTZ R195, R4, R97, R195 ;  /* 0x0000006104c30223 */ /* 0x000fe200000100c3 */
[----:B------:R-:W-:Y:S01]  /*7d50*/  @P0 FADD.FTZ R192, R172, -R157 ;  /* 0x8000009dacc00221 */ /* 0x000fe20000010000 */
[----:B------:R-:W-:Y:S01]  /*7d60*/  SHF.L.U32 R214, R214, 0x10, RZ ;  /* 0x00000010d6d67819 */ /* 0x000fe200000006ff */
[----:B------:R-:W-:Y:S01]  /*7d70*/  @P0 FADD.FTZ R193, R187, -R156 ;  /* 0x8000009cbbc10221 */ /* 0x000fe20000010000 */
[----:B------:R-:W-:Y:S01]  /*7d80*/  @P0 FADD.FTZ R219, R189, -R218 ;  /* 0x800000dabddb0221 */ /* 0x000fe20000010000 */
[----:B------:R-:W-:Y:S01]  /*7d90*/  @P0 FFMA.FTZ R213, R4, R192, R213 ;  /* 0x000000c004d50223 */ /* 0x000fe200000100d5 */
[----:B------:R-:W-:Y:S01]  /*7da0*/  IMAD.U32 R215, R34, 0x10000, RZ ;  /* 0x0001000022d77824 */ /* 0x000fe200078e00ff */
[----:B------:R-:W4:Y:S01]  /*7db0*/  @P1 LDC.64 R96, c[0x0][0x408] ;  /* 0x00010200ff601b82 */ /* 0x000f220000000a00 */
[----:B------:R-:W-:Y:S01]  /*7dc0*/  @P0 FFMA.FTZ R214, R4, R193, R214 ;  /* 0x000000c104d60223 */ /* 0x000fe200000100d6 */
[----:B------:R-:W-:Y:S01]  /*7dd0*/  @P0 FADD.FTZ R217, R182, -R217 ;  /* 0x800000d9b6d90221 */ /* 0x000fe20000010000 */
[C---:B------:R-:W-:Y:S01]  /*7de0*/  PRMT R218, R35.reuse, 0x7632, R218 ;  /* 0x0000763223da7816 */ /* 0x040fe200000000da */
[C---:B------:R-:W-:Y:S01]  /*7df0*/  @P0 FFMA.FTZ R216, R4.reuse, R219, R216 ;  /* 0x000000db04d80223 */ /* 0x040fe200000100d8 */
[----:B------:R-:W-:Y:S01]  /*7e00*/  SHF.L.U32 R219, R35, 0x10, RZ ;  /* 0x0000001023db7819 */ /* 0x000fe200000006ff */
[----:B------:R-:W-:Y:S01]  /*7e10*/  @P0 FFMA.FTZ R215, R4, R217, R215 ;  /* 0x000000d904d70223 */ /* 0x000fe200000100d7 */
[----:B------:R-:W-:Y:S01]  /*7e20*/  @P0 FADD.FTZ R221, R190, -R221 ;  /* 0x800000ddbedd0221 */ /* 0x000fe20000010000 */
        /* <DEDUP_REMOVED lines=8> */
[----:B0-----:R-:W0:Y:S01]  /*7eb0*/  @P1 LDC.64 R158, c[0x0][0x408] ;  /* 0x00010200ff9e1b82 */ /* 0x001e220000000a00 */
[----:B---3--:R-:W-:Y:S01]  /*7ec0*/  @P1 FMUL.FTZ R99, R194, R99 ;  /* 0x00000063c2631220 */ /* 0x008fe20000410000 */
[C---:B------:R-:W-:Y:S01]  /*7ed0*/  @P1 LOP3.LUT P0, RZ, R174.reuse, 0xff, RZ, 0xc0, !PT ;  /* 0x000000ffaeff1812 */ /* 0x040fe2000780c0ff */
[----:B------:R-:W-:Y:S01]  /*7ee0*/  @P1 FMUL.FTZ R154, R155, R154 ;  /* 0x0000009a9b9a1220 */ /* 0x000fe20000410000 */
[----:B------:R-:W-:Y:S01]  /*7ef0*/  @P1 LOP3.LUT P4, RZ, R174, 0xff0000, RZ, 0xc0, !PT ;  /* 0x00ff0000aeff1812 */ /* 0x000fe2000788c0ff */
[----:B------:R-:W-:Y:S01]  /*7f00*/  @P1 FMUL.FTZ R98, R99, R98 ;  /* 0x0000006263621220 */ /* 0x000fe20000410000 */
[----:B------:R-:W-:-:S02]  /*7f10*/  @P1 LOP3.LUT P5, RZ, R175, 0xff0000, RZ, 0xc0, !PT ;  /* 0x00ff0000afff1812 */ /* 0x000fc400078ac0ff */
[----:B------:R-:W1:Y:S01]  /*7f20*/  @P1 LDC.64 R192, c[0x0][0x408] ;  /* 0x00010200ffc01b82 */ /* 0x000e620000000a00 */
[----:B----4-:R-:W-:Y:S01]  /*7f30*/  @P1 FMUL.FTZ R97, R195, R97 ;  /* 0x00000061c3611220 */ /* 0x010fe20000410000 */
[----:B------:R-:W-:Y:S02]  /*7f40*/  @P1 FSEL R98, R98, RZ, P3 ;  /* 0x000000ff62621208 */ /* 0x000fe40001800000 */
[----:B------:R-:W-:Y:S01]  /*7f50*/  @P1 LOP3.LUT P3, RZ, R175, 0xff, RZ, 0xc0, !PT ;  /* 0x000000ffafff1812 */ /* 0x000fe2000786c0ff */
[----:B------:R-:W-:Y:S01]  /*7f60*/  @P1 FMUL.FTZ R96, R97, R96 ;  /* 0x0000006061601220 */ /* 0x000fe20000410000 */
[----:B------:R-:W-:Y:S01]  /*7f70*/  @P1 FSEL R152, R152, RZ, P4 ;  /* 0x000000ff98981208 */ /* 0x000fe20002000000 */
[----:B------:R-:W-:Y:S01]  /*7f80*/  @P1 FMUL.FTZ R157, R215, R157 ;  /* 0x0000009dd79d1220 */ /* 0x000fe20000410000 */
[----:B------:R-:W-:Y:S02]  /*7f90*/  @P1 LOP3.LUT P4, RZ, R175, 0xff00, RZ, 0xc0, !PT ;  /* 0x0000ff00afff1812 */ /* 0x000fe4000788c0ff */
[----:B------:R-:W-:Y:S01]  /*7fa0*/  @P1 FSEL R96, R96, RZ, P0 ;  /* 0x000000ff60601208 */ /* 0x000fe20000000000 */
[----:B------:R-:W-:Y:S01]  /*7fb0*/  @P1 FMUL.FTZ R156, R157, R156 ;  /* 0x0000009c9d9c1220 */ /* 0x000fe20000410000 */
[----:B------:R-:W-:-:S02]  /*7fc0*/  @P1 LOP3.LUT P0, RZ, R174, 0xff000000, RZ, 0xc0, !PT ;  /* 0xff000000aeff1812 */ /* 0x000fc4000780c0ff */
[----:B------:R-:W-:Y:S01]  /*7fd0*/  @P1 F2FP.BF16.F32.PACK_AB R4, RZ, R96 ;  /* 0x00000060ff04123e */ /* 0x000fe200000010ff */
[----:B0-----:R-:W-:Y:S01]  /*7fe0*/  @P1 FMUL.FTZ R159, R216, R159 ;  /* 0x0000009fd89f1220 */ /* 0x001fe20000410000 */
[----:B------:R-:W-:Y:S02]  /*7ff0*/  @P1 FSEL R156, R156, RZ, P3 ;  /* 0x000000ff9c9c1208 */ /* 0x000fe40001800000 */
[----:B------:R-:W-:Y:S01]  /*8000*/  @P1 F2FP.BF16.F32.PACK_AB R152, RZ, R152 ;  /* 0x00000098ff98123e */ /* 0x000fe200000010ff */
[----:B------:R-:W-:Y:S01]  /*8010*/  @P1 FMUL.FTZ R158, R159, R158 ;  /* 0x0000009e9f9e1220 */ /* 0x000fe20000410000 */
[----:B------:R-:W-:Y:S02]  /*8020*/  @P1 FSEL R154, R154, RZ, P0 ;  /* 0x000000ff9a9a1208 */ /* 0x000fe40000000000 */
[----:B------:R-:W-:Y:S01]  /*8030*/  @P1 F2FP.BF16.F32.PACK_AB R156, RZ, R156 ;  /* 0x0000009cff9c123e */ /* 0x000fe200000010ff */
[----:B-1----:R-:W-:Y:S01]  /*8040*/  @P1 FMUL.FTZ R193, R219, R193 ;  /* 0x000000c1dbc11220 */ /* 0x002fe20000410000 */
[----:B------:R-:W-:-:S02]  /*8050*/  @P1 FSEL R158, R158, RZ, P4 ;  /* 0x000000ff9e9e1208 */ /* 0x000fc40002000000 */
[----:B------:R-:W-:Y:S01]  /*8060*/  @P1 F2FP.BF16.F32.PACK_AB R99, RZ, R98 ;  /* 0x00000062ff63123e */ /* 0x000fe200000010ff */
[----:B------:R-:W-:Y:S01]  /*8070*/  @P1 FMUL.FTZ R192, R193, R192 ;  /* 0x000000c0c1c01220 */ /* 0x000fe20000410000 */
[----:B------:R-:W-:Y:S02]  /*8080*/  @P1 PRMT R148, R4, 0x7610, R148 ;  /* 0x0000761004941816 */ /* 0x000fe40000000094 */
[----:B------:R-:W-:Y:S02]  /*8090*/  @P1 F2FP.BF16.F32.PACK_AB R154, RZ, R154 ;  /* 0x0000009aff9a123e */ /* 0x000fe400000010ff */
[----:B------:R-:W-:Y:S02]  /*80a0*/  @P1 FSEL R192, R192, RZ, P5 ;  /* 0x000000ffc0c01208 */ /* 0x000fe40002800000 */
[----:B------:R-:W-:Y:S02]  /*80b0*/  @P1 F2FP.BF16.F32.PACK_AB R158, RZ, R158 ;  /* 0x0000009eff9e123e */ /* 0x000fe400000010ff */
[----:B------:R-:W-:-:S02]  /*80c0*/  @P1 F2FP.BF16.F32.PACK_AB R192, RZ, R192 ;  /* 0x000000c0ffc0123e */ /* 0x000fc400000010ff */
[----:B------:R-:W-:Y:S02]  /*80d0*/  @P1 PRMT R149, R152, 0x7610, R149 ;  /* 0x0000761098951816 */ /* 0x000fe40000000095 */
[----:B------:R-:W-:Y:S02]  /*80e0*/  @P1 PRMT R150, R156, 0x7610, R150 ;  /* 0x000076109c961816 */ /* 0x000fe40000000096 */
[----:B------:R-:W-:Y:S02]  /*80f0*/  @P1 PRMT R148, R148, 0x5410, R99 ;  /* 0x0000541094941816 */ /* 0x000fe40000000063 */
[----:B------:R-:W-:Y:S02]  /*8100*/  F2FP.BF16.F32.PACK_AB R96, R194, R195 ;  /* 0x000000c3c260723e */ /* 0x000fe400000010ff */
[----:B------:R-:W-:Y:S02]  /*8110*/  F2FP.BF16.F32.PACK_AB R97, R214, R213 ;  /* 0x000000d5d661723e */ /* 0x000fe400000010ff */
[----:B------:R-:W-:-:S02]  /*8120*/  F2FP.BF16.F32.PACK_AB R98, R216, R215 ;  /* 0x000000d7d862723e */ /* 0x000fc400000010ff */
        /* <DEDUP_REMOVED lines=13> */
.L_x_4287:
        /* <DEDUP_REMOVED lines=95> */
.L_x_4286:
        /* <DEDUP_REMOVED lines=11> */
[--C-:B------:R-:W-:Y:S01]  /*88a0*/  FFMA.FTZ R216, R186, R215, R214.reuse ;  /* 0x000000d7bad87223 */ /* 0x100fe200000100d6 */
[----:B------:R-:W2:Y:S01]  /*88b0*/  @P1 LDC.64 R98, c[0x0][0x408] ;  /* 0x00010200ff621b82 */ /* 0x000ea20000000a00 */
[----:B------:R-:W-:Y:S01]  /*88c0*/  FMUL.FTZ R194, R4, R195 ;  /* 0x000000c304c27220 */ /* 0x000fe20000410000 */
[-CC-:B------:R-:W-:Y:S01]  /*88d0*/  FFMA.FTZ R219, R173, R215.reuse, R214.reuse ;  /* 0x000000d7addb7223 */ /* 0x180fe200000100d6 */
[-CC-:B------:R-:W-:Y:S01]  /*88e0*/  FFMA.FTZ R218, R188, R215.reuse, R214.reuse ;  /* 0x000000d7bcda7223 */ /* 0x180fe200000100d6 */
[-CC-:B------:R-:W-:Y:S01]  /*88f0*/  FFMA.FTZ R223, R183, R215.reuse, R214.reuse ;  /* 0x000000d7b7df7223 */ /* 0x180fe200000100d6 */
[----:B------:R-:W-:Y:S01]  /*8900*/  FFMA.FTZ R214, R196, R215, R214 ;  /* 0x000000d7c4d67223 */ /* 0x000fe200000100d6 */
[----:B------:R-:W-:Y:S01]  /*8910*/  FSEL R194, R194, RZ, P0 ;  /* 0x000000ffc2c27208 */ /* 0x000fe20000000000 */
[----:B------:R-:W-:Y:S01]  /*8920*/  FADD.FTZ R217, R172, -R217 ;  /* 0x800000d9acd97221 */ /* 0x000fe20000010000 */
[----:B------:R-:W3:Y:S01]  /*8930*/  @P1 LDC.64 R152, c[0x0][0x408] ;  /* 0x00010200ff981b82 */ /* 0x000ee20000000a00 */
[----:B------:R-:W-:Y:S01]  /*8940*/  FADD.FTZ R215, R187, -R216 ;  /* 0x800000d8bbd77221 */ /* 0x000fe20000010000 */
[----:B------:R-:W-:Y:S01]  /*8950*/  FMUL.FTZ R195, R4, R213 ;  /* 0x000000d504c37220 */ /* 0x000fe20000410000 */
[----:B------:R-:W-:Y:S01]  /*8960*/  FADD.FTZ R219, R182, -R219 ;  /* 0x800000dbb6db7221 */ /* 0x000fe20000010000 */
[----:B------:R-:W-:Y:S01]  /*8970*/  FADD.FTZ R225, R191, -R214 ;  /* 0x800000d6bfe17221 */ /* 0x000fe20000010000 */
[----:B------:R-:W-:Y:S01]  /*8980*/  FADD.FTZ R221, R189, -R218 ;  /* 0x800000dabddd7221 */ /* 0x000fe20000010000 */
[C---:B------:R-:W-:Y:S01]  /*8990*/  FMUL.FTZ R213, R4.reuse, R217 ;  /* 0x000000d904d57220 */ /* 0x040fe20000410000 */
[----:B------:R-:W-:Y:S01]  /*89a0*/  FMUL.FTZ R214, R4, R215 ;  /* 0x000000d704d67220 */ /* 0x000fe20000410000 */
[----:B------:R-:W4:Y:S01]  /*89b0*/  @P1 LDC.64 R156, c[0x0][0x408] ;  /* 0x00010200ff9c1b82 */ /* 0x000f220000000a00 */
[----:B-1----:R-:W-:Y:S01]  /*89c0*/  @P1 FMUL.FTZ R97, R194, R97 ;  /* 0x00000061c2611220 */ /* 0x002fe20000410000 */
[----:B------:R-:W-:Y:S01]  /*89d0*/  FADD.FTZ R223, R190, -R223 ;  /* 0x800000dfbedf7221 */ /* 0x000fe20000010000 */
[C---:B------:R-:W-:Y:S01]  /*89e0*/  FMUL.FTZ R215, R4.reuse, R219 ;  /* 0x000000db04d77220 */ /* 0x040fe20000410000 */
[----:B------:R-:W-:Y:S01]  /*89f0*/  FSEL R218, R195, RZ, P0 ;  /* 0x000000ffc3da7208 */ /* 0x000fe20000000000 */
[----:B------:R-:W-:Y:S01]  /*8a00*/  @P1 FMUL.FTZ R96, R97, R96 ;  /* 0x0000006061601220 */ /* 0x000fe20000410000 */
[C---:B------:R-:W-:Y:S01]  /*8a10*/  FMUL.FTZ R216, R4.reuse, R221 ;  /* 0x000000dd04d87220 */ /* 0x040fe20000410000 */
[----:B------:R-:W-:Y:S01]  /*8a20*/  FMUL.FTZ R217, R4, R223 ;  /* 0x000000df04d97220 */ /* 0x000fe20000410000 */
[----:B------:R-:W1:Y:S01]  /*8a30*/  @P1 LDC.64 R154, c[0x0][0x408] ;  /* 0x00010200ff9a1b82 */ /* 0x000e620000000a00 */
[----:B------:R-:W-:Y:S01]  /*8a40*/  FSEL R220, R213, RZ, P0 ;  /* 0x000000ffd5dc7208 */ /* 0x000fe20000000000 */
[----:B--2---:R-:W-:Y:S01]  /*8a50*/  @P1 FMUL.FTZ R99, R218, R99 ;  /* 0x00000063da631220 */ /* 0x004fe20000410000 */
[----:B------:R-:W-:Y:S01]  /*8a60*/  FSEL R97, R214, RZ, P0 ;  /* 0x000000ffd6617208 */ /* 0x000fe20000000000 */
[----:B------:R-:W-:Y:S01]  /*8a70*/  FMUL.FTZ R195, R4, R225 ;  /* 0x000000e104c37220 */ /* 0x000fe20000410000 */
[----:B------:R-:W-:Y:S01]  /*8a80*/  FSEL R214, R215, RZ, P0 ;  /* 0x000000ffd7d67208 */ /* 0x000fe20000000000 */
[----:B------:R-:W-:Y:S01]  /*8a90*/  @P1 FMUL.FTZ R98, R99, R98 ;  /* 0x0000006263621220 */ /* 0x000fe20000410000 */
[----:B------:R-:W-:Y:S01]  /*8aa0*/  FSEL R216, R216, RZ, P0 ;  /* 0x000000ffd8d87208 */ /* 0x000fe20000000000 */
        /* <DEDUP_REMOVED lines=17> */
[C---:B------:R-:W-:Y:S01]  /*8bc0*/  @P1 LOP3.LUT P5, RZ, R175.reuse, 0xff00, RZ, 0xc0, !PT ;  /* 0x0000ff00afff1812 */ /* 0x040fe200078ac0ff */
        /* <DEDUP_REMOVED lines=37> */
.L_x_4289:
        /* <DEDUP_REMOVED lines=24> */
.L_x_4291:
[----:B------:R-:W-:Y:S05]  /*8fa0*/  BSYNC.RECONVERGENT B3 ;  /* 0x0000000000037941 */ /* 0x000fea0003800200 */
.L_x_4290:
        /* <DEDUP_REMOVED lines=13> */
.L_x_4293:
[----:B------:R-:W-:Y:S05]  /*9080*/  BSYNC.RECONVERGENT B3 ;  /* 0x0000000000037941 */ /* 0x000fea0003800200 */
.L_x_4292:
        /* <DEDUP_REMOVED lines=13> */
.L_x_4295:
[----:B------:R-:W-:Y:S05]  /*9160*/  BSYNC.RECONVERGENT B3 ;  /* 0x0000000000037941 */ /* 0x000fea0003800200 */
.L_x_4294:
        /* <DEDUP_REMOVED lines=13> */
.L_x_4297:
[----:B------:R-:W-:Y:S05]  /*9240*/  BSYNC.RECONVERGENT B3 ;  /* 0x0000000000037941 */ /* 0x000fea0003800200 */
.L_x_4296:
        /* <DEDUP_REMOVED lines=13> */
.L_x_4299:
[----:B------:R-:W-:Y:S05]  /*9320*/  BSYNC.RECONVERGENT B3 ;  /* 0x0000000000037941 */ /* 0x000fea0003800200 */
.L_x_4298:
        /* <DEDUP_REMOVED lines=13> */
.L_x_4301:
[----:B------:R-:W-:Y:S05]  /*9400*/  BSYNC.RECONVERGENT B3 ;  /* 0x0000000000037941 */ /* 0x000fea0003800200 */
.L_x_4300:
        /* <DEDUP_REMOVED lines=13> */
.L_x_4303:
[----:B------:R-:W-:Y:S05]  /*94e0*/  BSYNC.RECONVERGENT B3 ;  /* 0x0000000000037941 */ /* 0x000fea0003800200 */
.L_x_4302:
[----:B------:R-:W-:-:S04]  /*94f0*/  @P1 F2FP.BF16.F32.PACK_AB R152, RZ, R152 ;  /* 0x00000098ff98123e */ /* 0x000fc800000010ff */
[----:B------:R-:W-:-:S07]  /*9500*/  @P1 PRMT R151, R151, 0x5410, R152 ;  /* 0x0000541097971816 */ /* 0x000fce0000000098 */
.L_x_4288:
[----:B------:R-:W-:Y:S05]  /*9510*/  BSYNC.RECONVERGENT B1 ;  /* 0x0000000000017941 */ /* 0x000fea0003800200 */
.L_x_4285:
[----:B------:R-:W1:Y:S08]  /*9520*/  @P2 LDC.64 R154, c[0x0][0x478] ;  /* 0x00011e00ff9a2b82 */ /* 0x000e700000000a00 */
[----:B------:R-:W2:Y:S01]  /*9530*/  @P1 LDC.64 R152, c[0x0][0x468] ;  /* 0x00011a00ff981b82 */ /* 0x000ea20000000a00 */
[----:B-1----:R-:W-:-:S05]  /*9540*/  @P2 IMAD.WIDE.U32 R154, R212, 0x10, R154 ;  /* 0x00000010d49a2825 */ /* 0x002fca00078e009a */
[----:B------:R1:W-:Y:S01]  /*9550*/  @P2 STG.E.128 desc[UR6][R154.64], R96 ;  /* 0x000000609a002986 */ /* 0x0003e2000c101d06 */
[----:B--2---:R-:W-:-:S05]  /*9560*/  @P1 IMAD.WIDE.U32 R152, R211, 0x10, R152 ;  /* 0x00000010d3981825 */ /* 0x004fca00078e0098 */
[----:B------:R1:W-:Y:S02]  /*9570*/  @P1 STG.E.128 desc[UR6][R152.64], R148 ;  /* 0x0000009498001986 */ /* 0x0003e4000c101d06 */
.L_x_4284:
[----:B------:R-:W-:Y:S05]  /*9580*/  BSYNC.RECONVERGENT B2 ;  /* 0x0000000000027941 */ /* 0x000fea0003800200 */
.L_x_4283:
[----:B-1-34-:R-:W1:Y:S02]  /*9590*/  LDC.64 R152, c[0x0][0x380] ;  /* 0x0000e000ff987b82 */ /* 0x01ae640000000a00 */
[----:B-1----:R-:W-:-:S05]  /*95a0*/  IMAD R3, R152, 0x4, R3 ;  /* 0x0000000498037824 */ /* 0x002fca00078e0203 */
[----:B------:R-:W-:-:S13]  /*95b0*/  ISETP.GE.AND P0, PT, R3, R153, PT ;  /* 0x000000990300720c */ /* 0x000fda0003f06270 */
[----:B------:R-:W-:Y:S05]  /*95c0*/  @!P0 BRA `(.L_x_4304) ;  /* 0xffffff70004c8947 */ /* 0x000fea000383ffff */
.L_x_4208:
[----:B------:R-:W-:Y:S05]  /*95d0*/  BSYNC B0 ;  /* 0x0000000000007941 */ /* 0x000fea0003800000 */
.L_x_4207:
        /* <DEDUP_REMOVED lines=15> */
[----:B-1----:R-:W-:Y:S01]  /*96d0*/  LEA R5, R5, R4, 0x18 ;  /* 0x0000000405057211 */ /* 0x002fe200078ec0ff */
[----:B--2---:R-:W-:-:S03]  /*96e0*/  IMAD R47, R0, UR4, RZ ;  /* 0x00000004002f7c24 */ /* 0x004fc6000f8e02ff */
        /* <DEDUP_REMOVED lines=239> */
.L_x_4219:
        /* <DEDUP_REMOVED lines=8> */
.L_x_4306:
[----:B------:R-:W-:Y:S05]  /*a660*/  BSYNC B1 ;  /* 0x0000000000017941 */ /* 0x000fea0003800000 */
.L_x_4305:
        /* <DEDUP_REMOVED lines=8> */
.L_x_4307:
[----:B------:R-:W-:-:S05]  /*a6f0*/  FADD.FTZ R152, R152, R217 ;  /* 0x000000d998987221 */ /* 0x000fca0000010000 */
[----:B------:R-:W-:Y:S01]  /*a700*/  MOV R195, R152 ;  /* 0x0000009800c37202 */ /* 0x000fe20000000f00 */
[----:B------:R-:W-:Y:S02]  /*a710*/  HFMA2 R194, -RZ, RZ, 0, 1.1920928955078125e-07 ;  /* 0x00000002ffc27431 */ /* 0x000fe400000001ff */
[----:B------:R-:W-:-:S07]  /*a720*/  IMAD.MOV.U32 R153, RZ, RZ, R193 ;  /* 0x000000ffff997224 */ /* 0x000fce00078e00c1 */
[----:B------:R-:W-:Y:S05]  /*a730*/  WARPSYNC.COLLECTIVE R192, `(.L_x_4308) ;  /* 0x00000000c0087348 */ /* 0x000fea0003c00000 */
[----:B------:R0:W1:Y:S02]  /*a740*/  SHFL.BFLY P0, R193, R195, R194, R211 ;  /* 0x0c0000c2c3c17389 */ /* 0x00006400000000d3 */
[----:B01----:R-:W-:Y:S05]  /*a750*/  ENDCOLLECTIVE ;  /* 0x000000000000791b */ /* 0x003fea0003800000 */
.L_x_4308:
[----:B------:R-:W-:-:S05]  /*a760*/  FADD.FTZ R153, R153, R208 ;  /* 0x000000d099997221 */ /* 0x000fca0000010000 */
[----:B------:R-:W-:Y:S01]  /*a770*/  MOV R195, R153 ;  /* 0x0000009900c37202 */ /* 0x000fe20000000f00 */
[----:B------:R-:W-:-:S07]  /*a780*/  IMAD.MOV.U32 R155, RZ, RZ, R193 ;  /* 0x000000ffff9b7224 */ /* 0x000fce00078e00c1 */
[----:B------:R-:W-:Y:S05]  /*a790*/  WARPSYNC.COLLECTIVE R192, `(.L_x_4309) ;  /* 0x00000000c0087348 */ /* 0x000fea0003c00000 */
[----:B------:R0:W1:Y:S02]  /*a7a0*/  SHFL.BFLY P0, R193, R195, R194, R211 ;  /* 0x0c0000c2c3c17389 */ /* 0x00006400000000d3 */
[----:B01----:R-:W-:Y:S05]  /*a7b0*/  ENDCOLLECTIVE ;  /* 0x000000000000791b */ /* 0x003fea0003800000 */
.L_x_4309:
[----:B------:R-:W-:-:S04]  /*a7c0*/  FADD.FTZ R155, R152, R155 ;  /* 0x0000009b989b7221 */ /* 0x000fc80000010000 */
[----:B------:R-:W-:Y:S02]  /*a7d0*/  IMAD.MOV.U32 R195, RZ, RZ, R155 ;  /* 0x000000ffffc37224 */ /* 0x000fe400078e009b */
[----:B------:R-:W-:Y:S01]  /*a7e0*/  HFMA2 R194, -RZ, RZ, 0, 2.384185791015625e-07 ;  /* 0x00000004ffc27431 */ /* 0x000fe200000001ff */
[----:B------:R-:W-:-:S07]  /*a7f0*/  MOV R154, R193 ;  /* 0x000000c1009a7202 */ /* 0x000fce0000000f00 */
[----:B------:R-:W-:Y:S05]  /*a800*/  WARPSYNC.COLLECTIVE R192, `(.L_x_4310) ;  /* 0x00000000c0087348 */ /* 0x000fea0003c00000 */
[----:B------:R0:W1:Y:S02]  /*a810*/  SHFL.BFLY P0, R193, R195, R194, R211 ;  /* 0x0c0000c2c3c17389 */ /* 0x00006400000000d3 */
[----:B01----:R-:W-:Y:S05]  /*a820*/  ENDCOLLECTIVE ;  /* 0x000000000000791b */ /* 0x003fea0003800000 */
.L_x_4310:
[----:B------:R-:W-:-:S04]  /*a830*/  FADD.FTZ R154, R153, R154 ;  /* 0x0000009a999a7221 */ /* 0x000fc80000010000 */
[----:B------:R-:W-:Y:S01]  /*a840*/  IMAD.MOV.U32 R195, RZ, RZ, R154 ;  /* 0x000000ffffc37224 */ /* 0x000fe200078e009a */
[----:B------:R-:W-:-:S07]  /*a850*/  MOV R156, R193 ;  /* 0x000000c1009c7202 */ /* 0x000fce0000000f00 */
[----:B------:R-:W-:Y:S05]  /*a860*/  WARPSYNC.COLLECTIVE R192, `(.L_x_4311) ;  /* 0x00000000c0087348 */ /* 0x000fea0003c00000 */
[----:B------:R0:W1:Y:S02]  /*a870*/  SHFL.BFLY P0, R193, R195, R194, R211 ;  /* 0x0c0000c2c3c17389 */ /* 0x00006400000000d3 */
[----:B01----:R-:W-:Y:S05]  /*a880*/  ENDCOLLECTIVE ;  /* 0x000000000000791b */ /* 0x003fea0003800000 */
.L_x_4311:
[----:B------:R-:W-:-:S05]  /*a890*/  FADD.FTZ R156, R155, R156 ;  /* 0x0000009c9b9c7221 */ /* 0x000fca0000010000 */
[----:B------:R-:W-:Y:S01]  /*a8a0*/  MOV R195, R156 ;  /* 0x0000009c00c37202 */ /* 0x000fe20000000f00 */
[----:B------:R-:W-:Y:S01]  /*a8b0*/  IMAD.MOV.U32 R194, RZ, RZ, 0x8 ;  /* 0x00000008ffc27424 */ /* 0x000fe200078e00ff */
[----:B------:R-:W-:-:S07]  /*a8c0*/  MOV R157, R193 ;  /* 0x000000c1009d7202 */ /* 0x000fce0000000f00 */
[----:B------:R-:W-:Y:S05]  /*a8d0*/  WARPSYNC.COLLECTIVE R192, `(.L_x_4312) ;  /* 0x00000000c0087348 */ /* 0x000fea0003c00000 */
[----:B------:R0:W1:Y:S02]  /*a8e0*/  SHFL.BFLY P0, R193, R195, R194, R211 ;  /* 0x0c0000c2c3c17389 */ /* 0x00006400000000d3 */
[----:B01----:R-:W-:Y:S05]  /*a8f0*/  ENDCOLLECTIVE ;  /* 0x000000000000791b */ /* 0x003fea0003800000 */
.L_x_4312:
[----:B------:R-:W-:-:S05]  /*a900*/  FADD.FTZ R157, R154, R157 ;  /* 0x0000009d9a9d7221 */ /* 0x000fca0000010000 */
[----:B------:R-:W-:Y:S02]  /*a910*/  MOV R195, R157 ;  /* 0x0000009d00c37202 */ /* 0x000fe40000000f00 */
[----:B------:R-:W-:-:S07]  /*a920*/  MOV R159, R193 ;  /* 0x000000c1009f7202 */ /* 0x000fce0000000f00 */
[----:B------:R-:W-:Y:S05]  /*a930*/  WARPSYNC.COLLECTIVE R192, `(.L_x_4313) ;  /* 0x00000000c0087348 */ /* 0x000fea0003c00000 */
[----:B------:R0:W1:Y:S02]  /*a940*/  SHFL.BFLY P0, R193, R195, R194, R211 ;  /* 0x0c0000c2c3c17389 */ /* 0x00006400000000d3 */
[----:B01----:R-:W-:Y:S05]  /*a950*/  ENDCOLLECTIVE ;  /* 0x000000000000791b */ /* 0x003fea0003800000 */
.L_x_4313:
[----:B------:R-:W-:-:S05]  /*a960*/  FADD.FTZ R159, R156, R159 ;  /* 0x0000009f9c9f7221 */ /* 0x000fca0000010000 */
[----:B------:R-:W-:Y:S01]  /*a970*/  MOV R195, R159 ;  /* 0x0000009f00c37202 */ /* 0x000fe20000000f00 */
[----:B------:R-:W-:Y:S02]  /*a980*/  HFMA2 R194, -RZ, RZ, 0, 9.5367431640625e-07 ;  /* 0x00000010ffc27431 */ /* 0x000fe400000001ff */
[----:B------:R-:W-:-:S07]  /*a990*/  IMAD.MOV.U32 R158, RZ, RZ, R193 ;  /* 0x000000ffff9e7224 */ /* 0x000fce00078e00c1 */
[----:B------:R-:W-:Y:S05]  /*a9a0*/  WARPSYNC.COLLECTIVE R192, `(.L_x_4314) ;  /* 0x00000000c0087348 */ /* 0x000fea0003c00000 */
[----:B------:R0:W1:Y:S02]  /*a9b0*/  SHFL.BFLY P0, R193, R195, R194, R211 ;  /* 0x0c0000c2c3c17389 */ /* 0x00006400000000d3 */
[----:B01----:R-:W-:Y:S05]  /*a9c0*/  ENDCOLLECTIVE ;  /* 0x000000000000791b */ /* 0x003fea0003800000 */
.L_x_4314:
[----:B------:R-:W-:-:S05]  /*a9d0*/  FADD.FTZ R158, R157, R158 ;  /* 0x0000009e9d9e7221 */ /* 0x000fca0000010000 */
[----:B------:R-:W-:Y:S01]  /*a9e0*/  MOV R195, R158 ;  /* 0x0000009e00c37202 */ /* 0x000fe20000000f00 */
[----:B------:R-:W-:-:S07]  /*a9f0*/  IMAD.MOV.U32 R152, RZ, RZ, R193 ;  /* 0x000000ffff987224 */ /* 0x000fce00078e00c1 */
[----:B------:R-:W-:Y:S05]  /*aa00*/  WARPSYNC.COLLECTIVE R192, `(.L_x_4315) ;  /* 0x00000000c0087348 */ /* 0x000fea0003c00000 */
[----:B------:R0:W1:Y:S02]  /*aa10*/  SHFL.BFLY P0, R193, R195, R194, R211 ;  /* 0x0c0000c2c3c17389 */ /* 0x00006400000000d3 */
[----:B01----:R-:W-:Y:S05]  /*aa20*/  ENDCOLLECTIVE ;  /* 0x000000000000791b */ /* 0x003fea0003800000 */
.L_x_4315:
[----:B------:R-:W-:Y:S01]  /*aa30*/  MOV R153, R193 ;  /* 0x000000c100997202 */ /* 0x000fe20000000f00 */
[----:B------:R-:W-:Y:S06]  /*aa40*/  BRA `(.L_x_4316) ;  /* 0xffffff7c00807947 */ /* 0x000fec000383ffff */
.L_x_4317:
        /* <DEDUP_REMOVED lines=11> */
.L_x_19997:


//--------------------- .text._ZN10layer_norm22ln_bwd_finalize_kernelINS_22Kernel_traits_finalizeILj1024Ef13__nv_bfloat16S2_S2_fjLb0ELj1024ELj4ENS_18Kernel_traits_baseILj1024EfS2_S2_S2_fjLj1024EEEEELb0ELb1EEEvNS_9BwdParamsE --------------------------
	.section	.text._ZN10layer_norm22ln_bwd_finalize_kernelINS_22Kernel_traits_finalizeILj1024Ef13__nv_bfloat16S2_S2_fjLb0ELj1024ELj4ENS_18Kernel_traits_baseILj1024EfS2_S2_S2_fjLj1024EEEEELb0ELb1EEEvNS_9BwdParamsE,"ax",@progbits
	.align	128
        .global         _ZN10layer_norm22ln_bwd_finalize_kernelINS_22Kernel_traits_finalizeILj1024Ef13__nv_bfloat16S2_S2_fjLb0ELj1024ELj4ENS_18Kernel_traits_baseILj1024EfS2_S2_S2_fjLj1024EEEEELb0ELb1EEEvNS_9BwdParamsE
        .type           _ZN10layer_norm22ln_bwd_finalize_kernelINS_22Kernel_traits_finalizeILj1024Ef13__nv_bfloat16S2_S2_fjLb0ELj1024ELj4ENS_18Kernel_traits_baseILj1024EfS2_S2_S2_fjLj1024EEEEELb0ELb1EEEvNS_9BwdParamsE,@function
        .size           _ZN10layer_norm22ln_bwd_finalize_kernelINS_22Kernel_traits_finalizeILj1024Ef13__nv_bfloat16S2_S2_fjLb0ELj1024ELj4ENS_18Kernel_traits_baseILj1024EfS2_S2_S2_fjLj1024EEEEELb0ELb1EEEvNS_9BwdParamsE,(.L_x_19998 - _ZN10layer_norm22ln_bwd_finalize_kernelINS_22Kernel_traits_finalizeILj1024Ef13__nv_bfloat16S2_S2_fjLb0ELj1024ELj4ENS_18Kernel_traits_baseILj1024EfS2_S2_S2_fjLj1024EEEEELb0ELb1EEEvNS_9BwdParamsE)
        .other          _ZN10layer_norm22ln_bwd_finalize_kernelINS_22Kernel_traits_finalizeILj1024Ef13__nv_bfloat16S2_S2_fjLb0ELj1024ELj4ENS_18Kernel_traits_baseILj1024EfS2_S2_S2_fjLj1024EEEEELb0ELb1EEEvNS_9BwdParamsE,@"STO_CUDA_ENTRY STV_DEFAULT"
_ZN10layer_norm22ln_bwd_finalize_kernelINS_22Kernel_traits_finalizeILj1024Ef13__nv_bfloat16S2_S2_fjLb0ELj1024ELj4ENS_18Kernel_traits_baseILj1024EfS2_S2_S2_fjLj1024EEEEELb0ELb1EEEvNS_9BwdParamsE:
.text._ZN10layer_norm22ln_bwd_finalize_kernelINS_22Kernel_traits_finalizeILj1024Ef13__nv_bfloat16S2_S2_fjLb0ELj1024ELj4ENS_18Kernel_traits_baseILj1024EfS2_S2_S2_fjLj1024EEEEELb0ELb1EEEvNS_9BwdParamsE:
        /* <DEDUP_REMOVED lines=21> */
[----:B------:R-:W-:Y:S02]  /*0150*/  LOP3.LUT R3, RZ, R0, RZ, 0x33, !PT ;  /* 0x00000000ff037212 */ /* 0x000fe400078e33ff */
[----:B------:R-:W-:Y:S02]  /*0160*/  VIMNMX.U32 R2, PT, PT, R8, UR10, !PT ;  /* 0x0000000a08027c48 */ /* 0x000fe4000ffe0000 */
[----:B------:R-:W-:Y:S02]  /*0170*/  MOV R26, RZ ;  /* 0x000000ff001a7202 */ /* 0x000fe40000000f00 */
[----:B------:R-:W-:Y:S02]  /*0180*/  IADD3 R5, PT, PT, R2, R3, RZ ;  /* 0x0000000302057210 */ /* 0x000fe40007ffe0ff */
[----:B------:R-:W-:-:S02]  /*0190*/  MOV R2, RZ ;  /* 0x000000ff00027202 */ /* 0x000fc40000000f00 */
[C---:B------:R-:W-:Y:S02]  /*01a0*/  ISETP.GE.U32.AND P0, PT, R5.reuse, 0x1e0, PT ;  /* 0x000001e00500780c */ /* 0x040fe40003f06070 */
[----:B------:R-:W-:Y:S02]  /*01b0*/  MOV R3, R0 ;  /* 0x0000000000037202 */ /* 0x000fe40000000f00 */
        /* <DEDUP_REMOVED lines=25> */
[-C--:B------:R-:W-:Y:S01]  /*0350*/  IMAD R29, R28, R5.reuse, UR7 ;  /* 0x000000071c1d7e24 */ /* 0x080fe2000f8e0205 */
[C---:B------:R-:W-:Y:S01]  /*0360*/  IADD3 R8, PT, PT, R4.reuse, R8, RZ ;  /* 0x0000000804087210 */ /* 0x040fe20007ffe0ff */
[-C--:B------:R-:W-:Y:S01]  /*0370*/  IMAD R27, R27, R5.reuse, UR7 ;  /* 0x000000071b1b7e24 */ /* 0x080fe2000f8e0205 */
[C---:B------:R-:W-:Y:S01]  /*0380*/  IADD3 R10, PT, PT, R4.reuse, R10, RZ ;  /* 0x0000000a040a7210 */ /* 0x040fe20007ffe0ff */
[-C--:B------:R-:W-:Y:S01]  /*0390*/  IMAD R23, R23, R5.reuse, UR7 ;  /* 0x0000000717177e24 */ /* 0x080fe2000f8e0205 */
[----:B------:R-:W-:Y:S01]  /*03a0*/  IADD3 R12, PT, PT, R4, R12, RZ ;  /* 0x0000000c040c7210 */ /* 0x000fe20007ffe0ff */
[-C--:B------:R-:W-:Y:S01]  /*03b0*/  IMAD R7, R7, R5.reuse, UR7 ;  /* 0x0000000707077e24 */ /* 0x080fe2000f8e0205 */
[----:B------:R-:W-:Y:S01]  /*03c0*/  IADD3 R24, PT, PT, -R24, RZ, RZ ;  /* 0x000000ff18187210 */ /* 0x000fe20007ffe1ff */
[----:B------:R-:W-:-:S02]  /*03d0*/  IMAD R19, R19, R5, UR7 ;  /* 0x0000000713137e24 */ /* 0x000fc4000f8e0205 */
        /* <DEDUP_REMOVED lines=11> */
[C---:B------:R-:W-:Y:S01]  /*0490*/  IADD3 R9, PT, PT, R4.reuse, R9, RZ ;  /* 0x0000000904097210 */ /* 0x040fe20007ffe0ff */
[----:B------:R-:W-:Y:S01]  /*04a0*/  HFMA2 R2, -RZ, RZ, 0, 0 ;  /* 0x00000000ff027431 */ /* 0x000fe200000001ff */
[----:B------:R-:W-:-:S02]  /*04b0*/  IADD3 R11, PT, PT, R4, R11, RZ ;  /* 0x0000000b040b7210 */ /* 0x000fc40007ffe0ff */
[C---:B------:R-:W-:Y:S02]  /*04c0*/  IADD3 R13, PT, PT, R4.reuse, R13, RZ ;  /* 0x0000000d040d7210 */ /* 0x040fe40007ffe0ff */
[C---:B------:R-:W-:Y:S02]  /*04d0*/  IADD3 R6, PT, PT, R4.reuse, R21, RZ ;  /* 0x0000001504067210 */ /* 0x040fe40007ffe0ff */
[C---:B------:R-:W-:Y:S02]  /*04e0*/  IADD3 R17, PT, PT, R4.reuse, R17, RZ ;  /* 0x0000001104117210 */ /* 0x040fe40007ffe0ff */
[----:B------:R-:W-:Y:S02]  /*04f0*/  IADD3 R4, PT, PT, R4, R3, RZ ;  /* 0x0000000304047210 */ /* 0x000fe40007ffe0ff */
[----:B------:R-:W-:-:S07]  /*0500*/  MOV R3, R0 ;  /* 0x0000000000037202 */ /* 0x000fce0000000f00 */
.L_x_4322:
        /* <DEDUP_REMOVED lines=118> */
.L_x_4321:
[----:B------:R-:W-:Y:S05]  /*0c70*/  BSYNC.RECONVERGENT B1 ;  /* 0x0000000000017941 */ /* 0x000fea0003800200 */
.L_x_4320:
        /* <DEDUP_REMOVED lines=25> */
[----:B--2---:R-:W-:Y:S01]  /*0e10*/  IMAD.WIDE.U32 R20, R19, 0x4, R14 ;  /* 0x0000000413147825 */ /* 0x004fe200078e000e */
[----:B------:R0:W2:Y:S04]  /*0e20*/  LDG.E R22, desc[UR8][R12.64] ;  /* 0x000000080c167981 */ /* 0x0000a8000c1e1900 */
[----:B------:R1:W4:Y:S01]  /*0e30*/  LDG.E R23, desc[UR8][R20.64] ;  /* 0x0000000814177981 */ /* 0x000322000c1e1900 */
[----:B------:R-:W-:-:S04]  /*0e40*/  LEA R17, R18, R19, 0x6 ;  /* 0x0000001312117211 */ /* 0x000fc800078e30ff */
[C---:B------:R-:W-:Y:S02]  /*0e50*/  LEA R27, R18.reuse, R17, 0x5 ;  /* 0x00000011121b7211 */ /* 0x040fe400078e28ff */
[----:B------:R-:W-:Y:S01]  /*0e60*/  LEA R19, R18, R19, 0x7 ;  /* 0x0000001312137211 */ /* 0x000fe200078e38ff */
[----:B------:R-:W-:-:S04]  /*0e70*/  IMAD.WIDE.U32 R24, R25, 0x4, R14 ;  /* 0x0000000419187825 */ /* 0x000fc800078e000e */
[----:B0-----:R-:W-:-:S04]  /*0e80*/  IMAD.WIDE.U32 R12, R27, 0x4, R10 ;  /* 0x000000041b0c7825 */ /* 0x001fc800078e000a */
[--C-:B-1----:R-:W-:Y:S02]  /*0e90*/  IMAD.WIDE.U32 R20, R19, 0x4, R10.reuse ;  /* 0x0000000413147825 */ /* 0x102fe400078e000a */
[----:B------:R-:W5:Y:S02]  /*0ea0*/  LDG.E R13, desc[UR8][R12.64] ;  /* 0x000000080c0d7981 */ /* 0x000f64000c1e1900 */
[----:B------:R-:W-:Y:S02]  /*0eb0*/  IMAD.WIDE.U32 R28, R17, 0x4, R10 ;  /* 0x00000004111c7825 */ /* 0x000fe400078e000a */
[----:B------:R0:W5:Y:S04]  /*0ec0*/  LDG.E R8, desc[UR8][R20.64] ;  /* 0x0000000814087981 */ /* 0x000168000c1e1900 */
[----:B------:R1:W5:Y:S04]  /*0ed0*/  LDG.E R9, desc[UR8][R28.64] ;  /* 0x000000081c097981 */ /* 0x000368000c1e1900 */
[----:B------:R1:W5:Y:S01]  /*0ee0*/  LDG.E R12, desc[UR8][R24.64] ;  /* 0x00000008180c7981 */ /* 0x000362000c1e1900 */
[CC--:B0-----:R-:W-:Y:S01]  /*0ef0*/  LEA R21, R18.reuse, R19.reuse, 0x5 ;  /* 0x0000001312157211 */ /* 0x0c1fe200078e28ff */
[----:B-1----:R-:W-:Y:S01]  /*0f00*/  IMAD.WIDE.U32 R28, R19, 0x4, R14 ;  /* 0x00000004131c7825 */ /* 0x002fe200078e000e */
[----:B------:R-:W-:-:S03]  /*0f10*/  LEA R19, R18, R19, 0x6 ;  /* 0x0000001312137211 */ /* 0x000fc600078e30ff */
[----:B------:R-:W-:-:S04]  /*0f20*/  IMAD.WIDE.U32 R24, R21, 0x4, R10 ;  /* 0x0000000415187825 */ /* 0x000fc800078e000a */
[----:B------:R-:W-:-:S06]  /*0f30*/  IMAD.WIDE.U32 R20, R21, 0x4, R14 ;  /* 0x0000000415147825 */ /* 0x000fcc00078e000e */
[----:B------:R-:W5:Y:S01]  /*0f40*/  LDG.E R20, desc[UR8][R20.64] ;  /* 0x0000000814147981 */ /* 0x000f62000c1e1900 */
[----:B---3--:R-:W-:Y:S01]  /*0f50*/  FADD.FTZ R26, R26, R16 ;  /* 0x000000101a1a7221 */ /* 0x008fe20000010000 */
[----:B------:R-:W-:-:S04]  /*0f60*/  IMAD.WIDE.U32 R16, R17, 0x4, R14 ;  /* 0x0000000411107825 */ /* 0x000fc800078e000e */
[----:B--2---:R-:W-:Y:S01]  /*0f70*/  FADD.FTZ R22, R26, R22 ;  /* 0x000000161a167221 */ /* 0x004fe20000010000 */
[----:B------:R-:W-:Y:S01]  /*0f80*/  IMAD.WIDE.U32 R26, R27, 0x4, R14 ;  /* 0x000000041b1a7825 */ /* 0x000fe200078e000e */
[----:B------:R-:W2:Y:S03]  /*0f90*/  LDG.E R16, desc[UR8][R16.64] ;  /* 0x0000000810107981 */ /* 0x000ea6000c1e1900 */
[----:B----4-:R-:W-:Y:S02]  /*0fa0*/  FADD.FTZ R23, R2, R23 ;  /* 0x0000001702177221 */ /* 0x010fe40000010000 */
[----:B------:R-:W3:Y:S04]  /*0fb0*/  LDG.E R26, desc[UR8][R26.64] ;  /* 0x000000081a1a7981 */ /* 0x000ee8000c1e1900 */
[----:B------:R0:W4:Y:S04]  /*0fc0*/  LDG.E R2, desc[UR8][R24.64] ;  /* 0x0000000818027981 */ /* 0x000128000c1e1900 */
[----:B------:R1:W4:Y:S01]  /*0fd0*/  LDG.E R17, desc[UR8][R28.64] ;  /* 0x000000081c117981 */ /* 0x000322000c1e1900 */
[----:B0-----:R-:W-:Y:S01]  /*0fe0*/  LEA R25, R18, R19, 0x5 ;  /* 0x0000001312197211 */ /* 0x001fe200078e28ff */
[----:B-1----:R-:W-:-:S04]  /*0ff0*/  IMAD.WIDE.U32 R28, R19, 0x4, R10 ;  /* 0x00000004131c7825 */ /* 0x002fc800078e000a */
[----:B------:R-:W-:Y:S01]  /*1000*/  IMAD.WIDE.U32 R18, R19, 0x4, R14 ;  /* 0x0000000413127825 */ /* 0x000fe200078e000e */
[----:B------:R-:W4:Y:S03]  /*1010*/  LDG.E R24, desc[UR8][R28.64] ;  /* 0x000000081c187981 */ /* 0x000f26000c1e1900 */
[C---:B------:R-:W-:Y:S02]  /*1020*/  IMAD.WIDE.U32 R10, R25.reuse, 0x4, R10 ;  /* 0x00000004190a7825 */ /* 0x040fe400078e000a */
[----:B------:R-:W4:Y:S02]  /*1030*/  LDG.E R18, desc[UR8][R18.64] ;  /* 0x0000000812127981 */ /* 0x000f24000c1e1900 */
[----:B------:R-:W-:Y:S02]  /*1040*/  IMAD.WIDE.U32 R14, R25, 0x4, R14 ;  /* 0x00000004190e7825 */ /* 0x000fe400078e000e */
[----:B------:R-:W4:Y:S04]  /*1050*/  LDG.E R10, desc[UR8][R10.64] ;  /* 0x000000080a0a7981 */ /* 0x000f28000c1e1900 */
[----:B------:R-:W4:Y:S01]  /*1060*/  LDG.E R14, desc[UR8][R14.64] ;  /* 0x000000080e0e7981 */ /* 0x000f22000c1e1900 */
[----:B-----5:R-:W-:Y:S01]  /*1070*/  FADD.FTZ R23, R23, R12 ;  /* 0x0000000c17177221 */ /* 0x020fe20000010000 */
[----:B------:R-:W-:-:S04]  /*1080*/  FADD.FTZ R22, R22, R9 ;  /* 0x0000000916167221 */ /* 0x000fc80000010000 */
[----:B------:R-:W-:-:S04]  /*1090*/  FADD.FTZ R13, R22, R13 ;  /* 0x0000000d160d7221 */ /* 0x000fc80000010000 */
[----:B------:R-:W-:Y:S01]  /*10a0*/  FADD.FTZ R13, R13, R8 ;  /* 0x000000080d0d7221 */ /* 0x000fe20000010000 */
[----:B------:R-:W-:Y:S01]  /*10b0*/  IADD3 R3, PT, PT, R3, 0x100, RZ ;  /* 0x0000010003037810 */ /* 0x000fe20007ffe0ff */
[----:B--2---:R-:W-:-:S04]  /*10c0*/  FADD.FTZ R23, R23, R16 ;  /* 0x0000001017177221 */ /* 0x004fc80000010000 */
[----:B---3--:R-:W-:Y:S01]  /*10d0*/  FADD.FTZ R26, R23, R26 ;  /* 0x0000001a171a7221 */ /* 0x008fe20000010000 */
[----:B----4-:R-:W-:-:S03]  /*10e0*/  FADD.FTZ R13, R13, R2 ;  /* 0x000000020d0d7221 */ /* 0x010fc60000010000 */
[----:B------:R-:W-:-:S04]  /*10f0*/  FADD.FTZ R17, R26, R17 ;  /* 0x000000111a117221 */ /* 0x000fc80000010000 */
[----:B------:R-:W-:Y:S01]  /*1100*/  FADD.FTZ R17, R17, R20 ;  /* 0x0000001411117221 */ /* 0x000fe20000010000 */
[----:B------:R-:W-:-:S03]  /*1110*/  FADD.FTZ R13, R13, R24 ;  /* 0x000000180d0d7221 */ /* 0x000fc60000010000 */
[----:B------:R-:W-:Y:S01]  /*1120*/  FADD.FTZ R17, R17, R18 ;  /* 0x0000001211117221 */ /* 0x000fe20000010000 */
[----:B------:R-:W-:-:S03]  /*1130*/  FADD.FTZ R26, R13, R10 ;  /* 0x0000000a0d1a7221 */ /* 0x000fc60000010000 */
[----:B------:R-:W-:-:S07]  /*1140*/  FADD.FTZ R2, R17, R14 ;  /* 0x0000000e11027221 */ /* 0x000fce0000010000 */
.L_x_4324:
[----:B------:R-:W-:Y:S05]  /*1150*/  BSYNC.RECONVERGENT B1 ;  /* 0x0000000000017941 */ /* 0x000fea0003800200 */
.L_x_4323:
        /* <DEDUP_REMOVED lines=16> */
[----:B------:R-:W3:Y:S01]  /*1260*/  LDG.E R7, desc[UR8][R22.64] ;  /* 0x0000000816077981 */ /* 0x000ee2000c1e1900 */
[----:B------:R-:W-:Y:S01]  /*1270*/  LEA R25, R12, R15, 0x5 ;  /* 0x0000000f0c197211 */ /* 0x000fe200078e28ff */
[----:B------:R-:W-:Y:S02]  /*1280*/  IMAD.WIDE.U32 R16, R17, 0x4, R8 ;  /* 0x0000000411107825 */ /* 0x000fe400078e0008 */
        /* <DEDUP_REMOVED lines=19> */
.L_x_4326:
[----:B------:R-:W-:Y:S05]  /*13c0*/  BSYNC.RECONVERGENT B1 ;  /* 0x0000000000017941 */ /* 0x000fea0003800200 */
.L_x_4325:
[----:B------:R-:W-:Y:S05]  /*13d0*/  @!P1 BRA `(.L_x_4319) ;  /* 0x0000000000449947 */ /* 0x000fea0003800000 */
[----:B------:R-:W0:Y:S01]  /*13e0*/  LDC R14, c[0x0][0x388] ;  /* 0x0000e200ff0e7b82 */ /* 0x000e220000000800 */
[----:B------:R-:W-:Y:S02]  /*13f0*/  LOP3.LUT R6, R6, 0x1f, RZ, 0xc0, !PT ;  /* 0x0000001f06067812 */ /* 0x000fe400078ec0ff */
[----:B------:R-:W-:-:S05]  /*1400*/  IADD3 R12, PT, PT, -R5, RZ, RZ ;  /* 0x000000ff050c7210 */ /* 0x000fca0007ffe1ff */
[----:B------:R-:W1:Y:S08]  /*1410*/  LDC.64 R8, c[0x0][0x440] ;  /* 0x00011000ff087b82 */ /* 0x000e700000000a00 */
[----:B------:R-:W2:Y:S01]  /*1420*/  LDC.64 R10, c[0x0][0x448] ;  /* 0x00011200ff0a7b82 */ /* 0x000ea20000000a00 */
[----:B0-----:R-:W-:-:S05]  /*1430*/  IMAD R3, R3, R14, UR7 ;  /* 0x0000000703037e24 */ /* 0x001fca000f8e020e */
[----:B------:R-:W-:-:S07]  /*1440*/  IADD3 R3, PT, PT, R6, R3, RZ ;  /* 0x0000000306037210 */ /* 0x000fce0007ffe0ff */
.L_x_4327:
        /* <DEDUP_REMOVED lines=10> */
.L_x_4319:
[----:B------:R-:W-:Y:S05]  /*14f0*/  BSYNC.RECONVERGENT B0 ;  /* 0x0000000000007941 */ /* 0x000fea0003800200 */
.L_x_4318:
        /* <DEDUP_REMOVED lines=55> */
.L_x_4328:
        /* <DEDUP_REMOVED lines=9> */
.L_x_19998:


//--------------------- .text._ZN10layer_norm13ln_bwd_kernelINS_13Kernel_traitsIf13__nv_bfloat16S2_S2_fjLj1024ELj1ELj4ELj1ELj16ENS_18Kernel_traits_baseILj1024EfS2_S2_S2_fjLj128EEEEELb1ELb0ELb1ELb1EEEvNS_9BwdParamsE --------------------------
	.section	.text._ZN10layer_norm13ln_bwd_kernelINS_13Kernel_traitsIf13__nv_bfloat16S2_S2_fjLj1024ELj1ELj4ELj1ELj16ENS_18Kernel_traits_baseILj1024EfS2_S2_S2_fjLj128EEEEELb1ELb0ELb1ELb1EEEvNS_9BwdParamsE,"ax",@progbits
	.align	128
        .global         _ZN10layer_norm13ln_bwd_kernelINS_13Kernel_traitsIf13__nv_bfloat16S2_S2_fjLj1024ELj1ELj4ELj1ELj16ENS_18Kernel_traits_baseILj1024EfS2_S2_S2_fjLj128EEEEELb1ELb0ELb1ELb1EEEvNS_9BwdParamsE
        .type           _ZN10layer_norm13ln_bwd_kernelINS_13Kernel_traitsIf13__nv_bfloat16S2_S2_fjLj1024ELj1ELj4ELj1ELj16ENS_18Kernel_traits_baseILj1024EfS2_S2_S2_fjLj128EEEEELb1ELb0ELb1ELb1EEEvNS_9BwdParamsE,@function
        .size           _ZN10layer_norm13ln_bwd_kernelINS_13Kernel_traitsIf13__nv_bfloat16S2_S2_fjLj1024ELj1ELj4ELj1ELj16ENS_18Kernel_traits_baseILj1024EfS2_S2_S2_fjLj128EEEEELb1ELb0ELb1ELb1EEEvNS_9BwdParamsE,(.L_x_19999 - _ZN10layer_norm13ln_bwd_kernelINS_13Kernel_traitsIf13__nv_bfloat16S2_S2_fjLj1024ELj1ELj4ELj1ELj16ENS_18Kernel_traits_baseILj1024EfS2_S2_S2_fjLj128EEEEELb1ELb0ELb1ELb1EEEvNS_9BwdParamsE)
        .other          _ZN10layer_norm13ln_bwd_kernelINS_13Kernel_traitsIf13__nv_bfloat16S2_S2_fjLj1024ELj1ELj4ELj1ELj16ENS_18Kernel_traits_baseILj1024EfS2_S2_S2_fjLj128EEEEELb1ELb0ELb1ELb1EEEvNS_9BwdParamsE,@"STO_CUDA_ENTRY STV_DEFAULT"
_ZN10layer_norm13ln_bwd_kernelINS_13Kernel_traitsIf13__nv_bfloat16S2_S2_fjLj1024ELj1ELj4ELj1ELj16ENS_18Kernel_traits_baseILj1024EfS2_S2_S2_fjLj128EEEEELb1ELb0ELb1ELb1EEEvNS_9BwdParamsE:
.text._ZN10layer_norm13ln_bwd_kernelINS_13Kernel_traitsIf13__nv_bfloat16S2_S2_fjLj1024ELj1ELj4ELj1ELj16ENS_18Kernel_traits_baseILj1024EfS2_S2_S2_fjLj128EEEEELb1ELb0ELb1ELb1EEEvNS_9BwdParamsE:
        /* <DEDUP_REMOVED lines=61> */
.L_x_4412:
        /* <DEDUP_REMOVED lines=8> */
[----:B---3--:R-:W-:-:S06]  /*0450*/  IMAD.WIDE R180, R200, 0x4, R180 ;  /* 0x00000004c8b47825 */ /* 0x008fcc00078e02b4 */
[----:B------:R2:W5:Y:S01]  /*0460*/  LDG.E R180, desc[UR6][R180.64] ;  /* 0x00000006b4b47981 */ /* 0x000562000c1e1900 */
[----:B------:R-:W-:Y:S01]  /*0470*/  BSSY.RECONVERGENT B1, `(.L_x_4331) ;  /* 0x00001c4000017945 */ /* 0x000fe20003800200 */
[----:B----4-:R-:W-:-:S13]  /*0480*/  ISETP.GE.AND P1, PT, R205, 0x1, PT ;  /* 0x00000001cd00780c */ /* 0x010fda0003f26270 */
[----:B-12---:R-:W-:Y:S05]  /*0490*/  @!P1 BRA `(.L_x_4332) ;  /* 0x0000001800249947 */ /* 0x006fea0003800000 */
[----:B------:R-:W1:Y:S01]  /*04a0*/  LDC.64 R20, c[0x0][0x3a8] ;  /* 0x0000ea00ff147b82 */ /* 0x000e620000000a00 */
[----:B------:R-:W-:Y:S01]  /*04b0*/  IMAD R0, R200, UR8, RZ ;  /* 0x00000008c8007c24 */ /* 0x000fe2000f8e02ff */
[----:B0-----:R-:W-:-:S04]  /*04c0*/  IADD3 R2, PT, PT, R205, -0x1, RZ ;  /* 0xffffffffcd027810 */ /* 0x001fc80007ffe0ff */
[----:B------:R-:W-:Y:S01]  /*04d0*/  SHF.R.S32.HI R3, RZ, 0x1f, R0 ;  /* 0x0000001fff037819 */ /* 0x000fe20000011400 */
[----:B------:R-:W-:Y:S01]  /*04e0*/  IMAD R2, R2, UR8, RZ ;  /* 0x0000000802027c24 */ /* 0x000fe2000f8e02ff */
[----:B------:R-:W0:Y:S02]  /*04f0*/  LDC.64 R4, c[0x0][0x428] ;  /* 0x00010a00ff047b82 */ /* 0x000e240000000a00 */
[----:B------:R-:W-:Y:S02]  /*0500*/  LEA.HI R0, R3, R0, RZ, 0x3 ;  /* 0x0000000003007211 */ /* 0x000fe400078f18ff */
[----:B------:R-:W-:Y:S02]  /*0510*/  SHF.R.S32.HI R3, RZ, 0x1f, R2 ;  /* 0x0000001fff037819 */ /* 0x000fe40000011402 */
[----:B------:R-:W-:Y:S02]  /*0520*/  LEA.HI.SX32 R167, R0, R201, 0x1d ;  /* 0x000000c900a77211 */ /* 0x000fe400078feaff */
[----:B------:R-:W-:Y:S01]  /*0530*/  LEA.HI R2, R3, R2, RZ, 0x3 ;  /* 0x0000000203027211 */ /* 0x000fe200078f18ff */
[----:B------:R-:W-:-:S04]  /*0540*/  IMAD.WIDE R182, R200, 0x4, R182 ;  /* 0x00000004c8b67825 */ /* 0x000fc800078e02b6 */
[----:B------:R-:W-:Y:S01]  /*0550*/  IMAD.U32 R215, RZ, RZ, UR14 ;  /* 0x0000000effd77e24 */ /* 0x000fe2000f8e00ff */
[----:B------:R-:W-:Y:S01]  /*0560*/  LEA.HI.SX32 R7, R2, R201, 0x1d ;  /* 0x000000c902077211 */ /* 0x000fe200078feaff */
[----:B------:R-:W2:Y:S01]  /*0570*/  LDG.E R3, desc[UR6][R182.64] ;  /* 0x00000006b6037981 */ /* 0x000ea2000c1e1900 */
[C---:B-1----:R-:W-:Y:S01]  /*0580*/  IMAD.WIDE.U32 R32, R167.reuse, 0x10, R20 ;  /* 0x00000010a7207825 */ /* 0x042fe200078e0014 */
[----:B------:R-:W-:Y:S01]  /*0590*/  MOV R214, UR15 ;  /* 0x0000000f00d67c02 */ /* 0x000fe20008000f00 */
[----:B------:R-:W1:Y:S04]  /*05a0*/  LDC.64 R206, c[0x0][0x3b0] ;  /* 0x0000ec00ffce7b82 */ /* 0x000e680000000a00 */
[----:B------:R-:W3:Y:S01]  /*05b0*/  LDG.E.128 R32, desc[UR6][R32.64] ;  /* 0x0000000620207981 */ /* 0x000ee2000c1e1d00 */
[----:B------:R-:W-:Y:S01]  /*05c0*/  IADD3 R169, PT, PT, R167, 0x20, RZ ;  /* 0x00000020a7a97810 */ /* 0x000fe20007ffe0ff */
[C---:B0-----:R-:W-:Y:S01]  /*05d0*/  IMAD.WIDE.U32 R28, R7.reuse, 0x10, R4 ;  /* 0x00000010071c7825 */ /* 0x041fe200078e0004 */
[----:B------:R-:W-:-:S02]  /*05e0*/  IADD3 R9, PT, PT, R7, 0x20, RZ ;  /* 0x0000002007097810 */ /* 0x000fc40007ffe0ff */
[----:B------:R-:W-:Y:S01]  /*05f0*/  IADD3 R171, PT, PT, R167, 0x40, RZ ;  /* 0x00000040a7ab7810 */ /* 0x000fe20007ffe0ff */
[----:B------:R-:W-:Y:S01]  /*0600*/  IMAD.WIDE.U32 R24, R169, 0x10, R20 ;  /* 0x00000010a9187825 */ /* 0x000fe200078e0014 */
[----:B------:R-:W-:Y:S01]  /*0610*/  IADD3 R17, PT, PT, R7, 0x40, RZ ;  /* 0x0000004007117810 */ /* 0x000fe20007ffe0ff */
[----:B------:R-:W4:Y:S01]  /*0620*/  LDG.E.128 R28, desc[UR6][R28.64] ;  /* 0x000000061c1c7981 */ /* 0x000f22000c1e1d00 */
[----:B------:R-:W-:Y:S01]  /*0630*/  IADD3 R173, PT, PT, R167, 0x60, RZ ;  /* 0x00000060a7ad7810 */ /* 0x000fe20007ffe0ff */
[----:B------:R-:W-:Y:S01]  /*0640*/  IMAD.WIDE.U32 R8, R9, 0x10, R4 ;  /* 0x0000001009087825 */ /* 0x000fe200078e0004 */
[----:B------:R-:W-:Y:S01]  /*0650*/  IADD3 R7, PT, PT, R7, 0x60, RZ ;  /* 0x0000006007077810 */ /* 0x000fe20007ffe0ff */
[----:B------:R-:W4:Y:S02]  /*0660*/  LDG.E.128 R24, desc[UR6][R24.64] ;  /* 0x0000000618187981 */ /* 0x000f24000c1e1d00 */
[----:B------:R-:W-:Y:S02]  /*0670*/  IMAD.WIDE.U32 R12, R171, 0x10, R20 ;  /* 0x00000010ab0c7825 */ /* 0x000fe400078e0014 */
[----:B------:R-:W4:Y:S02]  /*0680*/  LDG.E.128 R8, desc[UR6][R8.64] ;  /* 0x0000000608087981 */ /* 0x000f24000c1e1d00 */
[----:B------:R-:W-:-:S02]  /*0690*/  IMAD.WIDE.U32 R16, R17, 0x10, R4 ;  /* 0x0000001011107825 */ /* 0x000fc400078e0004 */
[----:B------:R-:W4:Y:S02]  /*06a0*/  LDG.E.128 R12, desc[UR6][R12.64] ;  /* 0x000000060c0c7981 */ /* 0x000f24000c1e1d00 */
[----:B------:R-:W-:Y:S02]  /*06b0*/  IMAD.WIDE.U32 R20, R173, 0x10, R20 ;  /* 0x00000010ad147825 */ /* 0x000fe400078e0014 */
[----:B------:R-:W4:Y:S02]  /*06c0*/  LDG.E.128 R16, desc[UR6][R16.64] ;  /* 0x0000000610107981 */ /* 0x000f24000c1e1d00 */
[----:B------:R-:W-:Y:S02]  /*06d0*/  IMAD.WIDE.U32 R4, R7, 0x10, R4 ;  /* 0x0000001007047825 */ /* 0x000fe400078e0004 */
[----:B------:R-:W4:Y:S04]  /*06e0*/  LDG.E.128 R20, desc[UR6][R20.64] ;  /* 0x0000000614147981 */ /* 0x000f28000c1e1d00 */
[----:B------:R-:W4:Y:S01]  /*06f0*/  LDG.E.128 R4, desc[UR6][R4.64] ;  /* 0x0000000604047981 */ /* 0x000f22000c1e1d00 */
[----:B------:R-:W-:-:S04]  /*0700*/  ISETP.NE.U32.AND P0, PT, R215, RZ, PT ;  /* 0x000000ffd700720c */ /* 0x000fc80003f05070 */
[----:B------:R-:W-:Y:S02]  /*0710*/  ISETP.NE.AND.EX P0, PT, R214, RZ, PT, P0 ;  /* 0x000000ffd600720c */ /* 0x000fe40003f05300 */
[----:B-----5:R-:W-:-:S11]  /*0720*/  ISETP.GE.AND P2, PT, R180, 0x1, PT ;  /* 0x00000001b400780c */ /* 0x020fd60003f46270 */
[----:B------:R-:W0:Y:S02]  /*0730*/  @P0 LDC.64 R164, c[0x0][0x438] ;  /* 0x00010e00ffa40b82 */ /* 0x000e240000000a00 */
[----:B------:R-:W-:-:S05]  /*0740*/  @P2 IADD3 R0, PT, PT, R180, -0x1, RZ ;  /* 0xffffffffb4002810 */ /* 0x000fca0007ffe0ff */
[----:B------:R-:W-:Y:S01]  /*0750*/  @P2 IMAD R0, R0, UR8, RZ ;  /* 0x0000000800002c24 */ /* 0x000fe2000f8e02ff */
[----:B------:R-:W-:Y:S01]  /*0760*/  MOV R213, RZ ;  /* 0x000000ff00d57202 */ /* 0x000fe20000000f00 */
[----:B------:R-:W1:Y:S03]  /*0770*/  @P0 LDC.64 R158, c[0x0][0x438] ;  /* 0x00010e00ff9e0b82 */ /* 0x000e660000000a00 */
[----:B------:R-:W-:-:S04]  /*0780*/  @P2 SHF.R.S32.HI R157, RZ, 0x1f, R0 ;  /* 0x0000001fff9d2819 */ /* 0x000fc80000011400 */
[----:B------:R-:W-:Y:S01]  /*0790*/  @P2 LEA.HI R0, R157, R0, RZ, 0x3 ;  /* 0x000000009d002211 */ /* 0x000fe200078f18ff */
[----:B------:R-:W1:Y:S03]  /*07a0*/  @P0 LDC.64 R160, c[0x0][0x438] ;  /* 0x00010e00ffa00b82 */ /* 0x000e660000000a00 */
[----:B------:R-:W-:Y:S01]  /*07b0*/  @P2 LEA.HI.SX32 R213, R0, R201, 0x1d ;  /* 0x000000c900d52211 */ /* 0x000fe200078feaff */
[----:B0-----:R-:W-:-:S03]  /*07c0*/  @P0 IMAD.WIDE.U32 R164, R173, 0x10, R164 ;  /* 0x00000010ada40825 */ /* 0x001fc600078e00a4 */
[C---:B------:R-:W-:Y:S01]  /*07d0*/  IADD3 R211, PT, PT, R213.reuse, 0x20, RZ ;  /* 0x00000020d5d37810 */ /* 0x040fe20007ffe0ff */
[----:B------:R-:W0:Y:S01]  /*07e0*/  @P0 LDC.64 R162, c[0x0][0x438] ;  /* 0x00010e00ffa20b82 */ /* 0x000e220000000a00 */
[----:B------:R-:W-:Y:S01]  /*07f0*/  IADD3 R209, PT, PT, R213, 0x40, RZ ;  /* 0x00000040d5d17810 */ /* 0x000fe20007ffe0ff */
[----:B------:R4:W5:Y:S02]  /*0800*/  @P0 LDG.E.128 R36, desc[UR6][R164.64] ;  /* 0x00000006a4240981 */ /* 0x000964000c1e1d00 */
[----:B-1----:R-:W-:-:S04]  /*0810*/  IMAD.WIDE.U32 R210, R211, 0x8, R206 ;  /* 0x00000008d3d27825 */ /* 0x002fc800078e00ce */
[----:B------:R-:W-:Y:S02]  /*0820*/  IMAD.WIDE.U32 R208, R209, 0x8, R206 ;  /* 0x00000008d1d07825 */ /* 0x000fe400078e00ce */
[----:B------:R-:W5:Y:S04]  /*0830*/  LDG.E.64 R210, desc[UR6][R210.64] ;  /* 0x00000006d2d27981 */ /* 0x000f68000c1e1b00 */
[----:B------:R-:W5:Y:S01]  /*0840*/  LDG.E.64 R208, desc[UR6][R208.64] ;  /* 0x00000006d0d07981 */ /* 0x000f62000c1e1b00 */
[----:B------:R-:W-:-:S04]  /*0850*/  @P0 IMAD.WIDE.U32 R158, R167, 0x10, R158 ;  /* 0x00000010a79e0825 */ /* 0x000fc800078e009e */
[----:B------:R-:W-:Y:S01]  /*0860*/  @P0 IMAD.WIDE.U32 R160, R169, 0x10, R160 ;  /* 0x00000010a9a00825 */ /* 0x000fe200078e00a0 */
[----:B------:R-:W5:Y:S03]  /*0870*/  @P0 LDG.E.128 R48, desc[UR6][R158.64] ;  /* 0x000000069e300981 */ /* 0x000f66000c1e1d00 */
[----:B0-----:R-:W-:Y:S01]  /*0880*/  @P0 IMAD.WIDE.U32 R162, R171, 0x10, R162 ;  /* 0x00000010aba20825 */ /* 0x001fe200078e00a2 */
[----:B------:R0:W5:Y:S04]  /*0890*/  @P0 LDG.E.128 R44, desc[UR6][R160.64] ;  /* 0x00000006a02c0981 */ /* 0x000168000c1e1d00 */
[----:B------:R1:W5:Y:S01]  /*08a0*/  @P0 LDG.E.128 R40, desc[UR6][R162.64] ;  /* 0x00000006a2280981 */ /* 0x000362000c1e1d00 */
[----:B------:R-:W-:-:S02]  /*08b0*/  ISETP.NE.AND P0, PT, RZ, UR9, PT ;  /* 0x00000009ff007c0c */ /* 0x000fc4000bf05270 */
[C---:B---3--:R-:W-:Y:S02]  /*08c0*/  PRMT R172, R35.reuse, 0x7632, R172 ;  /* 0x0000763223ac7816 */ /* 0x048fe400000000ac */
[----:B------:R-:W-:Y:S02]  /*08d0*/  SHF.L.U32 R173, R35, 0x10, RZ ;  /* 0x0000001023ad7819 */ /* 0x000fe400000006ff */
[C---:B------:R-:W-:Y:S01]  /*08e0*/  IADD3 R35, PT, PT, R213.reuse, 0x60, RZ ;  /* 0x00000060d5237810 */ /* 0x040fe20007ffe0ff */
[----:B------:R-:W-:-:S04]  /*08f0*/  IMAD.WIDE.U32 R212, R213, 0x8, R206 ;  /* 0x00000008d5d47825 */ /* 0x000fc800078e00ce */
[----:B------:R-:W-:Y:S02]  /*0900*/  IMAD.WIDE.U32 R206, R35, 0x8, R206 ;  /* 0x0000000823ce7825 */ /* 0x000fe400078e00ce */
[----:B------:R-:W5:Y:S04]  /*0910*/  LDG.E.64 R212, desc[UR6][R212.64] ;  /* 0x00000006d4d47981 */ /* 0x000f68000c1e1b00 */
[----:B------:R-:W5:Y:S01]  /*0920*/  LDG.E.64 R206, desc[UR6][R206.64] ;  /* 0x00000006cece7981 */ /* 0x000f62000c1e1b00 */
[----:B------:R-:W-:Y:S02]  /*0930*/  SHF.L.U32 R167, R32, 0x10, RZ ;  /* 0x0000001020a77819 */ /* 0x000fe400000006ff */
[----:B--2---:R-:W-:Y:S02]  /*0940*/  FSEL R182, R3, RZ, !P0 ;  /* 0x000000ff03b67208 */ /* 0x004fe40004000000 */
[----:B------:R-:W-:-:S02]  /*0950*/  PRMT R168, R33, 0x7632, R168 ;  /* 0x0000763221a87816 */ /* 0x000fc400000000a8 */
[----:B------:R-:W-:Y:S01]  /*0960*/  PRMT R170, R34, 0x7632, R170 ;  /* 0x0000763222aa7816 */ /* 0x000fe200000000aa */
[----:B------:R-:W-:Y:S01]  /*0970*/  FADD.FTZ R197, -R182, R167 ;  /* 0x000000a7b6c57221 */ /* 0x000fe20000010100 */
[----:B------:R-:W-:Y:S02]  /*0980*/  SHF.L.U32 R171, R34, 0x10, RZ ;  /* 0x0000001022ab7819 */ /* 0x000fe400000006ff */
[C---:B----4-:R-:W-:Y:S02]  /*0990*/  PRMT R174, R24.reuse, 0x7632, R174 ;  /* 0x0000763218ae7816 */ /* 0x050fe400000000ae */
[----:B------:R-:W-:Y:S02]  /*09a0*/  SHF.L.U32 R175, R24, 0x10, RZ ;  /* 0x0000001018af7819 */ /* 0x000fe400000006ff */
[C---:B------:R-:W-:Y:S02]  /*09b0*/  PRMT R34, R27.reuse, 0x7632, R34 ;  /* 0x000076321b227816 */ /* 0x040fe40000000022 */
[----:B------:R-:W-:-:S02]  /*09c0*/  SHF.L.U32 R179, R27, 0x10, RZ ;  /* 0x000000101bb37819 */ /* 0x000fc400000006ff */
[----:B------:R-:W-:Y:S02]  /*09d0*/  PRMT R166, R32, 0x7632, R166 ;  /* 0x0000763220a67816 */ /* 0x000fe400000000a6 */
[C---:B------:R-:W-:Y:S02]  /*09e0*/  PRMT R157, R26.reuse, 0x7632, R157 ;  /* 0x000076321a9d7816 */ /* 0x040fe4000000009d */
[----:B------:R-:W-:Y:S02]  /*09f0*/  SHF.L.U32 R178, R26, 0x10, RZ ;  /* 0x000000101ab27819 */ /* 0x000fe400000006ff */
[C---:B------:R-:W-:Y:S02]  /*0a00*/  PRMT R24, R8.reuse, 0x7632, R24 ;  /* 0x0000763208187816 */ /* 0x040fe40000000018 */
[----:B------:R-:W-:Y:S02]  /*0a10*/  SHF.L.U32 R27, R8, 0x10, RZ ;  /* 0x00000010081b7819 */ /* 0x000fe400000006ff */
[----:B------:R-:W-:-:S02]  /*0a20*/  PRMT R164, R11, 0x7632, R164 ;  /* 0x000076320ba47816 */ /* 0x000fc400000000a4 */
[----:B------:R-:W-:Y:S01]  /*0a30*/  SHF.L.U32 R199, R11, 0x10, RZ ;  /* 0x000000100bc77819 */ /* 0x000fe200000006ff */
[C---:B------:R-:W-:Y:S01]  /*0a40*/  IMAD.U32 R177, R25.reuse, 0x10000, RZ ;  /* 0x0001000019b17824 */ /* 0x040fe200078e00ff */
[C---:B------:R-:W-:Y:S02]  /*0a50*/  PRMT R26, R10.reuse, 0x7632, R26 ;  /* 0x000076320a1a7816 */ /* 0x040fe4000000001a */
[----:B------:R-:W-:Y:S02]  /*0a60*/  SHF.L.U32 R201, R10, 0x10, RZ ;  /* 0x000000100ac97819 */ /* 0x000fe400000006ff */
[----:B------:R-:W-:Y:S02]  /*0a70*/  PRMT R8, R12, 0x7632, R8 ;  /* 0x000076320c087816 */ /* 0x000fe40000000008 */
[----:B------:R-:W-:Y:S01]  /*0a80*/  SHF.L.U32 R11, R168, 0x10, RZ ;  /* 0x00000010a80b7819 */ /* 0x000fe200000006ff */
[----:B------:R-:W-:Y:S01]  /*0a90*/  IMAD.U32 R195, R28, 0x10000, RZ ;  /* 0x000100001cc37824 */ /* 0x000fe200078e00ff */
[----:B------:R-:W-:Y:S01]  /*0aa0*/  PRMT R176, R25, 0x7632, R176 ;  /* 0x0000763219b07816 */ /* 0x000fe200000000b0 */
[----:B------:R-:W-:Y:S01]  /*0ab0*/  FMUL.FTZ R197, R202, R197 ;  /* 0x000000c5cac57220 */ /* 0x000fe20000410000 */
[----:B------:R-:W-:-:S02]  /*0ac0*/  PRMT R10, R13, 0x7632, R10 ;  /* 0x000076320d0a7816 */ /* 0x000fc4000000000a */
[----:B------:R-:W-:Y:S01]  /*0ad0*/  SHF.L.U32 R170, R170, 0x10, RZ ;  /* 0x00000010aaaa7819 */ /* 0x000fe200000006ff */
[----:B0-----:R-:W-:Y:S01]  /*0ae0*/  IMAD.U32 R160, R13, 0x10000, RZ ;  /* 0x000100000da07824 */ /* 0x001fe200078e00ff */
[----:B------:R-:W-:Y:S02]  /*0af0*/  PRMT R32, R28, 0x7632, R32 ;  /* 0x000076321c207816 */ /* 0x000fe40000000020 */
[C---:B------:R-:W-:Y:S02]  /*0b00*/  PRMT R25, R9.reuse, 0x7632, R25 ;  /* 0x0000763209197816 */ /* 0x040fe40000000019 */
[----:B------:R-:W-:Y:S02]  /*0b10*/  SHF.L.U32 R35, R9, 0x10, RZ ;  /* 0x0000001009237819 */ /* 0x000fe400000006ff */
[----:B------:R-:W-:Y:S02]  /*0b20*/  SHF.L.U32 R172, R172, 0x10, RZ ;  /* 0x00000010acac7819 */ /* 0x000fe400000006ff */
[----:B------:R-:W-:-:S02]  /*0b30*/  SHF.L.U32 R12, R12, 0x10, RZ ;  /* 0x000000100c0c7819 */ /* 0x000fc400000006ff */
[C---:B-1----:R-:W-:Y:S02]  /*0b40*/  PRMT R162, R16.reuse, 0x7632, R162 ;  /* 0x0000763210a27816 */ /* 0x042fe400000000a2 */
[----:B------:R-:W-:Y:S02]  /*0b50*/  SHF.L.U32 R191, R16, 0x10, RZ ;  /* 0x0000001010bf7819 */ /* 0x000fe400000006ff */
[----:B------:R-:W-:Y:S01]  /*0b60*/  SHF.L.U32 R9, R166, 0x10, RZ ;  /* 0x00000010a6097819 */ /* 0x000fe200000006ff */
[----:B------:R-:W-:Y:S01]  /*0b70*/  FADD.FTZ R11, -R182, R11 ;  /* 0x0000000bb60b7221 */ /* 0x000fe20000010100 */
[----:B------:R-:W-:Y:S02]  /*0b80*/  SHF.L.U32 R169, R33, 0x10, RZ ;  /* 0x0000001021a97819 */ /* 0x000fe400000006ff */
[----:B------:R-:W-:Y:S02]  /*0b90*/  PRMT R0, R29, 0x7632, R0 ;  /* 0x000076321d007816 */ /* 0x000fe40000000000 */
[----:B------:R-:W-:-:S02]  /*0ba0*/  PRMT R16, R20, 0x7632, R16 ;  /* 0x0000763214107816 */ /* 0x000fc40000000010 */
[----:B------:R-:W-:Y:S02]  /*0bb0*/  SHF.L.U32 R223, R20, 0x10, RZ ;  /* 0x0000001014df7819 */ /* 0x000fe400000006ff */
[----:B------:R-:W-:Y:S01]  /*0bc0*/  SHF.L.U32 R8, R8, 0x10, RZ ;  /* 0x0000001008087819 */ /* 0x000fe200000006ff */
[----:B------:R-:W-:Y:S01]  /*0bd0*/  FADD.FTZ R229, -R182, R170 ;  /* 0x000000aab6e57221 */ /* 0x000fe20000010100 */
[----:B------:R-:W-:Y:S01]  /*0be0*/  PRMT R20, R22, 0x7632, R20 ;  /* 0x0000763216147816 */ /* 0x000fe20000000014 */
[----:B------:R-:W-:Y:S01]  /*0bf0*/  FADD.FTZ R13, -R182, R175 ;  /* 0x000000afb60d7221 */ /* 0x000fe20000010100 */
[----:B------:R-:W-:Y:S01]  /*0c00*/  SHF.L.U32 R219, R22, 0x10, RZ ;  /* 0x0000001016db7819 */ /* 0x000fe200000006ff */
[----:B------:R-:W-:Y:S01]  /*0c10*/  FADD.FTZ R144, R144, R195 ;  /* 0x000000c390907221 */ /* 0x000fe20000010000 */
[----:B------:R-:W-:Y:S01]  /*0c20*/  SHF.L.U32 R10, R10, 0x10, RZ ;  /* 0x000000100a0a7819 */ /* 0x000fe200000006ff */
[-C--:B------:R-:W-:Y:S01]  /*0c30*/  FFMA.FTZ R84, R197, R195.reuse, R84 ;  /* 0x000000c3c5547223 */ /* 0x080fe20000010054 */
[----:B------:R-:W-:Y:S01]  /*0c40*/  PRMT R163, R14, 0x7632, R163 ;  /* 0x000076320ea37816 */ /* 0x000fe200000000a3 */
[----:B------:R-:W-:Y:S01]  /*0c50*/  IMAD.U32 R221, R21, 0x10000, RZ ;  /* 0x0001000015dd7824 */ /* 0x000fe200078e00ff */
[----:B------:R-:W-:Y:S01]  /*0c60*/  SHF.L.U32 R227, R15, 0x10, RZ ;  /* 0x000000100fe37819 */ /* 0x000fe200000006ff */
[----:B------:R-:W-:Y:S01]  /*0c70*/  FADD.FTZ R231, -R182, R172 ;  /* 0x000000acb6e77221 */ /* 0x000fe20000010100 */
[----:B------:R-:W-:Y:S01]  /*0c80*/  PRMT R156, R18, 0x7632, R156 ;  /* 0x00007632129c7816 */ /* 0x000fe2000000009c */
[----:B------:R-:W-:Y:S01]  /*0c90*/  FMUL.FTZ R195, R80, R195 ;  /* 0x000000c350c37220 */ /* 0x000fe20000410000 */
[----:B------:R-:W-:-:S02]  /*0ca0*/  SHF.L.U32 R185, R18, 0x10, RZ ;  /* 0x0000001012b97819 */ /* 0x000fc400000006ff */
[C---:B------:R-:W-:Y:S02]  /*0cb0*/  PRMT R22, R23.reuse, 0x7632, R22 ;  /* 0x0000763217167816 */ /* 0x040fe40000000016 */
[----:B------:R-:W-:Y:S01]  /*0cc0*/  SHF.L.U32 R217, R23, 0x10, RZ ;  /* 0x0000001017d97819 */ /* 0x000fe200000006ff */
[----:B------:R-:W-:Y:S01]  /*0cd0*/  FADD.FTZ R23, -R182, R160 ;  /* 0x000000a0b6177221 */ /* 0x000fe20000010100 */
[----:B------:R-:W-:Y:S02]  /*0ce0*/  SHF.L.U32 R34, R34, 0x10, RZ ;  /* 0x0000001022227819 */ /* 0x000fe400000006ff */
[----:B------:R-:W-:Y:S01]  /*0cf0*/  SHF.L.U32 R32, R32, 0x10, RZ ;  /* 0x0000001020207819 */ /* 0x000fe200000006ff */
[C---:B------:R-:W-:Y:S01]  /*0d00*/  FADD.FTZ R9, -R182.reuse, R9 ;  /* 0x00000009b6097221 */ /* 0x040fe20000010100 */
[----:B------:R-:W-:Y:S01]  /*0d10*/  PRMT R18, R21, 0x7632, R18 ;  /* 0x0000763215127816 */ /* 0x000fe20000000012 */
[----:B------:R-:W-:Y:S01]  /*0d20*/  FADD.FTZ R21, -R182, R12 ;  /* 0x0000000cb6157221 */ /* 0x000fe20000010100 */
[----:B------:R-:W-:Y:S01]  /*0d30*/  PRMT R160, R6, 0x7632, R160 ;  /* 0x0000763206a07816 */ /* 0x000fe200000000a0 */
[----:B------:R-:W-:Y:S01]  /*0d40*/  FADD.FTZ R193, -R182, R169 ;  /* 0x000000a9b6c17221 */ /* 0x000fe20000010100 */
[----:B------:R-:W-:Y:S01]  /*0d50*/  SHF.L.U32 R189, R6, 0x10, RZ ;  /* 0x0000001006bd7819 */ /* 0x000fe200000006ff */
[----:B------:R-:W-:Y:S01]  /*0d60*/  FADD.FTZ R165, -R182, R8 ;  /* 0x00000008b6a57221 */ /* 0x000fe20000010100 */
[----:B------:R-:W-:Y:S01]  /*0d70*/  SHF.L.U32 R33, R29, 0x10, RZ ;  /* 0x000000101d217819 */ /* 0x000fe200000006ff */
[----:B------:R-:W-:Y:S01]  /*0d80*/  IMAD.U32 R12, R0, 0x10000, RZ ;  /* 0x00010000000c7824 */ /* 0x000fe200078e00ff */
[----:B------:R-:W-:Y:S01]  /*0d90*/  SHF.L.U32 R225, R14, 0x10, RZ ;  /* 0x000000100ee17819 */ /* 0x000fe200000006ff */
[----:B------:R-:W-:Y:S01]  /*0da0*/  FMUL.FTZ R6, R202, R11 ;  /* 0x0000000bca067220 */ /* 0x000fe20000410000 */
[----:B------:R-:W-:Y:S01]  /*0db0*/  PRMT R2, R30, 0x7632, R2 ;  /* 0x000076321e027816 */ /* 0x000fe20000000002 */
[----:B------:R-:W-:Y:S01]  /*0dc0*/  FADD.FTZ R167, -R182, R10 ;  /* 0x0000000ab6a77221 */ /* 0x000fe20000010100 */
[----:B------:R-:W-:Y:S01]  /*0dd0*/  SHF.L.U32 R29, R30, 0x10, RZ ;  /* 0x000000101e1d7819 */ /* 0x000fe200000006ff */
[C---:B------:R-:W-:Y:S01]  /*0de0*/  FMUL.FTZ R8, R202.reuse, R229 ;  /* 0x000000e5ca087220 */ /* 0x040fe20000410000 */
[----:B------:R-:W-:Y:S01]  /*0df0*/  SHF.L.U32 R169, R163, 0x10, RZ ;  /* 0x00000010a3a97819 */ /* 0x000fe200000006ff */
[----:B------:R-:W-:Y:S01]  /*0e00*/  FMUL.FTZ R13, R202, R13 ;  /* 0x0000000dca0d7220 */ /* 0x000fe20000410000 */
[----:B------:R-:W-:Y:S01]  /*0e10*/  PRMT R30, R19, 0x7632, R30 ;  /* 0x00007632131e7816 */ /* 0x000fe2000000001e */
[C---:B------:R-:W-:Y:S01]  /*0e20*/  FADD.FTZ R227, -R182.reuse, R227 ;  /* 0x000000e3b6e37221 */ /* 0x040fe20000010100 */
[----:B------:R-:W-:Y:S01]  /*0e30*/  FADD.FTZ R163, -R182, R34 ;  /* 0x00000022b6a37221 */ /* 0x000fe20000010100 */
[C---:B------:R-:W-:Y:S01]  /*0e40*/  FMUL.FTZ R10, R202.reuse, R231 ;  /* 0x000000e7ca0a7220 */ /* 0x040fe20000410000 */
[----:B------:R-:W-:Y:S01]  /*0e50*/  FMUL.FTZ R194, R81, R32 ;  /* 0x0000002051c27220 */ /* 0x000fe20000410000 */
[----:B------:R-:W-:Y:S01]  /*0e60*/  FADD.FTZ R229, RZ, R195 ;  /* 0x000000c3ffe57221 */ /* 0x000fe20000010000 */
[----:B------:R-:W-:Y:S01]  /*0e70*/  PRMT R14, R15, 0x7632, R14 ;  /* 0x000076320f0e7816 */ /* 0x000fe2000000000e */
[----:B------:R-:W-:Y:S01]  /*0e80*/  FMUL.FTZ R196, R202, R9 ;  /* 0x00000009cac47220 */ /* 0x000fe20000410000 */
[----:B------:R-:W-:Y:S01]  /*0e90*/  PRMT R34, R7, 0x7632, R34 ;  /* 0x0000763207227816 */ /* 0x000fe20000000022 */
[----:B------:R-:W-:Y:S01]  /*0ea0*/  FFMA.FTZ R231, R197, R195, RZ ;  /* 0x000000c3c5e77223 */ /* 0x000fe200000100ff */
[----:B------:R-:W-:Y:S01]  /*0eb0*/  SHF.L.U32 R181, R7, 0x10, RZ ;  /* 0x0000001007b57819 */ /* 0x000fe200000006ff */
        /* <DEDUP_REMOVED lines=8> */
[----:B------:R-:W-:Y:S01]  /*0f40*/  FMUL.FTZ R0, R82, R33 ;  /* 0x0000002152007220 */ /* 0x000fe20000410000 */
[----:B------:R-:W-:Y:S01]  /*0f50*/  FMUL.FTZ R27, R202, R227 ;  /* 0x000000e3ca1b7220 */ /* 0x000fe20000410000 */
[----:B------:R-:W-:Y:S01]  /*0f60*/  SHF.L.U32 R170, R30, 0x10, RZ ;  /* 0x000000101eaa7819 */ /* 0x000fe200000006ff */
[----:B------:R-:W-:Y:S01]  /*0f70*/  FADD.FTZ R229, R229, R194 ;  /* 0x000000c2e5e57221 */ /* 0x000fe20000010000 */
[----:B------:R-:W-:Y:S01]  /*0f80*/  SHF.L.U32 R14, R14, 0x10, RZ ;  /* 0x000000100e0e7819 */ /* 0x000fe200000006ff */
[----:B------:R-:W-:Y:S01]  /*0f90*/  FMUL.FTZ R193, R202, R193 ;  /* 0x000000c1cac17220 */ /* 0x000fe20000410000 */
[C---:B------:R-:W-:Y:S01]  /*0fa0*/  FFMA.FTZ R30, R196.reuse, R194, R231 ;  /* 0x000000c2c41e7223 */ /* 0x040fe200000100e7 */
[----:B------:R-:W-:Y:S01]  /*0fb0*/  SHF.L.U32 R190, R25, 0x10, RZ ;  /* 0x0000001019be7819 */ /* 0x000fe200000006ff */
[----:B------:R-:W-:Y:S01]  /*0fc0*/  FADD.FTZ R145, R145, R32 ;  /* 0x0000002091917221 */ /* 0x000fe20000010000 */
[----:B------:R-:W-:Y:S01]  /*0fd0*/  FFMA.FTZ R85, R196, R32, R85 ;  /* 0x00000020c4557223 */ /* 0x000fe20000010055 */
[----:B------:R-:W-:Y:S01]  /*0fe0*/  SHF.L.U32 R186, R26, 0x10, RZ ;  /* 0x000000101aba7819 */ /* 0x000fe200000006ff */
[----:B------:R-:W-:Y:S01]  /*0ff0*/  FMUL.FTZ R25, R202, R225 ;  /* 0x000000e1ca197220 */ /* 0x000fe20000410000 */
[----:B------:R-:W-:Y:S01]  /*1000*/  FADD.FTZ R126, R126, R183 ;  /* 0x000000b77e7e7221 */ /* 0x000fe20000010000 */
[-C--:B------:R-:W-:Y:S01]  /*1010*/  FFMA.FTZ R106, R27, R183.reuse, R106 ;  /* 0x000000b71b6a7223 */ /* 0x080fe2000001006a */
[----:B------:R-:W-:Y:S01]  /*1020*/  FMUL.FTZ R26, R62, R183 ;  /* 0x000000b73e1a7220 */ /* 0x000fe20000410000 */
[----:B------:R-:W-:Y:S01]  /*1030*/  FADD.FTZ R32, R229, R0 ;  /* 0x00000000e5207221 */ /* 0x000fe20000010000 */
[C---:B------:R-:W-:Y:S01]  /*1040*/  FADD.FTZ R3, -R182.reuse, R171 ;  /* 0x000000abb6037221 */ /* 0x040fe20000010100 */
[----:B------:R-:W-:Y:S01]  /*1050*/  FFMA.FTZ R183, R193, R0, R30 ;  /* 0x00000000c1b77223 */ /* 0x000fe2000001001e */
[----:B------:R-:W-:Y:S01]  /*1060*/  FADD.FTZ R171, -R182, R14 ;  /* 0x0000000eb6ab7221 */ /* 0x000fe20000010100 */
[----:B------:R-:W-:Y:S01]  /*1070*/  SHF.L.U32 R188, R24, 0x10, RZ ;  /* 0x0000001018bc7819 */ /* 0x000fe200000006ff */
[----:B------:R-:W-:Y:S01]  /*1080*/  FADD.FTZ R124, R124, R185 ;  /* 0x000000b97c7c7221 */ /* 0x000fe20000010000 */
[----:B------:R-:W-:Y:S01]  /*1090*/  SHF.L.U32 R14, R2, 0x10, RZ ;  /* 0x00000010020e7819 */ /* 0x000fe200000006ff */
[-C--:B------:R-:W-:Y:S01]  /*10a0*/  FFMA.FTZ R104, R25, R185.reuse, R104 ;  /* 0x000000b919687223 */ /* 0x080fe20000010068 */
[----:B------:R-:W-:Y:S01]  /*10b0*/  FMUL.FTZ R24, R60, R185 ;  /* 0x000000b93c187220 */ /* 0x000fe20000410000 */
[----:B------:R-:W-:Y:S01]  /*10c0*/  FMUL.FTZ R2, R76, R29 ;  /* 0x0000001d4c027220 */ /* 0x000fe20000410000 */
[----:B------:R-:W-:Y:S01]  /*10d0*/  FADD.FTZ R185, R32, R7 ;  /* 0x0000000720b97221 */ /* 0x000fe20000010000 */
[----:B------:R-:W-:Y:S01]  /*10e0*/  SHF.L.U32 R174, R174, 0x10, RZ ;  /* 0x00000010aeae7819 */ /* 0x000fe200000006ff */
[----:B------:R-:W-:Y:S01]  /*10f0*/  FMUL.FTZ R3, R202, R3 ;  /* 0x00000003ca037220 */ /* 0x000fe20000410000 */
[----:B------:R-:W-:Y:S01]  /*1100*/  FFMA.FTZ R32, R6, R7, R183 ;  /* 0x0000000706207223 */ /* 0x000fe200000100b7 */
[C---:B------:R-:W-:Y:S01]  /*1110*/  PRMT R28, R31.reuse, 0x7632, R28 ;  /* 0x000076321f1c7816 */ /* 0x040fe2000000001c */
[----:B------:R-:W-:Y:S01]  /*1120*/  IMAD.U32 R168, R156, 0x10000, RZ ;  /* 0x000100009ca87824 */ /* 0x000fe200078e00ff */
[----:B------:R-:W-:Y:S01]  /*1130*/  SHF.L.U32 R31, R31, 0x10, RZ ;  /* 0x000000101f1f7819 */ /* 0x000fe200000006ff */
[----:B------:R-:W-:Y:S01]  /*1140*/  FMUL.FTZ R9, R77, R14 ;  /* 0x0000000e4d097220 */ /* 0x000fe20000410000 */
[----:B------:R-:W-:Y:S01]  /*1150*/  FADD.FTZ R156, R185, R2 ;  /* 0x00000002b99c7221 */ /* 0x000fe20000010000 */
[C---:B------:R-:W-:Y:S01]  /*1160*/  FADD.FTZ R233, -R182.reuse, R173 ;  /* 0x000000adb6e97221 */ /* 0x040fe20000010100 */
[----:B------:R-:W-:Y:S01]  /*1170*/  SHF.L.U32 R161, R157, 0x10, RZ ;  /* 0x000000109da17819 */ /* 0x000fe200000006ff */
[----:B------:R-:W-:Y:S01]  /*1180*/  FFMA.FTZ R183, R3, R2, R32 ;  /* 0x0000000203b77223 */ /* 0x000fe20000010020 */
[----:B------:R-:W-:Y:S01]  /*1190*/  FADD.FTZ R157, -R182, R174 ;  /* 0x000000aeb69d7221 */ /* 0x000fe20000010100 */
[----:B------:R-:W-:Y:S01]  /*11a0*/  PRMT R158, R17, 0x7632, R158 ;  /* 0x00007632119e7816 */ /* 0x000fe2000000009e */
[----:B------:R-:W-:Y:S01]  /*11b0*/  FADD.FTZ R185, R156, R9 ;  /* 0x000000099cb97221 */ /* 0x000fe20000010000 */
[----:B------:R-:W-:-:S02]  /*11c0*/  PRMT R174, R4, 0x7632, R174 ;  /* 0x0000763204ae7816 */ /* 0x000fc400000000ae */
[----:B------:R-:W-:Y:S01]  /*11d0*/  SHF.L.U32 R235, R4, 0x10, RZ ;  /* 0x0000001004eb7819 */ /* 0x000fe200000006ff */
[----:B------:R-:W-:Y:S01]  /*11e0*/  FMUL.FTZ R4, R78, R31 ;  /* 0x0000001f4e047220 */ /* 0x000fe20000410000 */
[----:B------:R-:W-:Y:S01]  /*11f0*/  SHF.L.U32 R28, R28, 0x10, RZ ;  /* 0x000000101c1c7819 */ /* 0x000fe200000006ff */
[----:B------:R-:W-:Y:S01]  /*1200*/  FFMA.FTZ R156, R8, R9, R183 ;  /* 0x00000009089c7223 */ /* 0x000fe200000100b7 */
[C---:B------:R-:W-:Y:S02]  /*1210*/  PRMT R166, R5.reuse, 0x7632, R166 ;  /* 0x0000763205a67816 */ /* 0x040fe400000000a6 */
[----:B------:R-:W-:Y:S01]  /*1220*/  SHF.L.U32 R203, R5, 0x10, RZ ;  /* 0x0000001005cb7819 */ /* 0x000fe200000006ff */
[----:B------:R-:W-:Y:S01]  /*1230*/  FMUL.FTZ R5, R202, R233 ;  /* 0x000000e9ca057220 */ /* 0x000fe20000410000 */
[----:B------:R-:W-:Y:S01]  /*1240*/  SHF.L.U32 R172, R158, 0x10, RZ ;  /* 0x000000109eac7819 */ /* 0x000fe200000006ff */
[----:B------:R-:W-:Y:S01]  /*1250*/  FMUL.FTZ R11, R79, R28 ;  /* 0x0000001c4f0b7220 */ /* 0x000fe20000410000 */
[----:B------:R-:W-:Y:S01]  /*1260*/  SHF.L.U32 R16, R16, 0x10, RZ ;  /* 0x0000001010107819 */ /* 0x000fe200000006ff */
[----:B------:R-:W-:Y:S01]  /*1270*/  FADD.FTZ R158, R185, R4 ;  /* 0x00000004b99e7221 */ /* 0x000fe20000010000 */
[----:B------:R-:W-:Y:S01]  /*1280*/  SHF.L.U32 R20, R20, 0x10, RZ ;  /* 0x0000001014147819 */ /* 0x000fe200000006ff */
[----:B------:R-:W-:Y:S01]  /*1290*/  IMAD.U32 R159, R176, 0x10000, RZ ;  /* 0x00010000b09f7824 */ /* 0x000fe200078e00ff */
[----:B------:R-:W-:Y:S01]  /*12a0*/  SHF.L.U32 R22, R22, 0x10, RZ ;  /* 0x0000001016167819 */ /* 0x000fe200000006ff */
[----:B------:R-:W-:-:S02]  /*12b0*/  IMAD.U32 R18, R18, 0x10000, RZ ;  /* 0x0001000012127824 */ /* 0x000fc400078e00ff */
[----:B------:R-:W-:Y:S01]  /*12c0*/  FFMA.FTZ R183, R5, R4, R156 ;  /* 0x0000000405b77223 */ /* 0x000fe2000001009c */
[----:B------:R-:W-:Y:S01]  /*12d0*/  SHF.L.U32 R187, R17, 0x10, RZ ;  /* 0x0000001011bb7819 */ /* 0x000fe200000006ff */
[C---:B------:R-:W-:Y:S01]  /*12e0*/  FADD.FTZ R15, -R182.reuse, R177 ;  /* 0x000000b1b60f7221 */ /* 0x040fe20000010100 */
[----:B------:R-:W-:Y:S01]  /*12f0*/  FADD.FTZ R19, -R182, R179 ;  /* 0x000000b3b6137221 */ /* 0x000fe20000010100 */
[----:B------:R-:W-:Y:S01]  /*1300*/  FADD.FTZ R185, R158, R11 ;  /* 0x0000000b9eb97221 */ /* 0x000fe20000010000 */
        /* <DEDUP_REMOVED lines=54> */
[C---:B------:R-:W-:Y:S01]  /*1670*/  FMUL.FTZ R162, R202.reuse, R165 ;  /* 0x000000a5caa27220 */ /* 0x040fe20000410000 */
        /* <DEDUP_REMOVED lines=63> */
[----:B------:R-:W-:Y:S01]  /*1a70*/  FMUL.FTZ R32, R52, R189 ;  /* 0x000000bd34207220 */ /* 0x000fe20000410000 */
[----:B------:R-:W-:Y:S01]  /*1a80*/  FFMA.FTZ R176, R172, R175, R183 ;  /* 0x000000afacb07223 */ /* 0x000fe200000100b7 */
        /* <DEDUP_REMOVED lines=42> */
.L_x_4332:
[----:B-----5:R-:W-:Y:S01]  /*1d30*/  ISETP.GE.AND P2, PT, R180, 0x1, PT ;  /* 0x00000001b400780c */ /* 0x020fe20003f46270 */
[----:B------:R-:W-:Y:S01]  /*1d40*/  IMAD.MOV.U32 R213, RZ, RZ, RZ ;  /* 0x000000ffffd57224 */ /* 0x000fe200078e00ff */
[----:B------:R-:W-:Y:S02]  /*1d50*/  MOV R215, UR14 ;  /* 0x0000000e00d77c02 */ /* 0x000fe40008000f00 */
[----:B------:R-:W-:Y:S02]  /*1d60*/  MOV R214, UR15 ;  /* 0x0000000f00d67c02 */ /* 0x000fe40008000f00 */
[----:B------:R-:W-:-:S04]  /*1d70*/  ISETP.NE.U32.AND P0, PT, R215, RZ, PT ;  /* 0x000000ffd700720c */ /* 0x000fc80003f05070 */
[----:B------:R-:W-:-:S03]  /*1d80*/  ISETP.NE.AND.EX P0, PT, R214, RZ, PT, P0 ;  /* 0x000000ffd600720c */ /* 0x000fc60003f05300 */
[----:B------:R-:W1:Y:S01]  /*1d90*/  @P2 LDC R182, c[0x0][0x388] ;  /* 0x0000e200ffb62b82 */ /* 0x000e620000000800 */
[----:B------:R-:W-:-:S05]  /*1da0*/  @P2 IADD3 R181, PT, PT, R180, -0x1, RZ ;  /* 0xffffffffb4b52810 */ /* 0x000fca0007ffe0ff */
[----:B-1----:R-:W-:-:S05]  /*1db0*/  @P2 IMAD R181, R181, R182, RZ ;  /* 0x000000b6b5b52224 */ /* 0x002fca00078e02ff */
[----:B------:R-:W-:-:S04]  /*1dc0*/  @P2 SHF.R.S32.HI R182, RZ, 0x1f, R181 ;  /* 0x0000001fffb62819 */ /* 0x000fc800000114b5 */
[----:B------:R-:W-:Y:S01]  /*1dd0*/  @P2 LEA.HI R182, R182, R181, RZ, 0x3 ;  /* 0x000000b5b6b62211 */ /* 0x000fe200078f18ff */
[----:B------:R-:W-:-:S03]  /*1de0*/  HFMA2 R181, -RZ, RZ, 0, 0 ;  /* 0x00000000ffb57431 */ /* 0x000fc600000001ff */
[----:B------:R-:W-:Y:S02]  /*1df0*/  @P2 LEA.HI.SX32 R213, R182, R201, 0x1d ;  /* 0x000000c9b6d52211 */ /* 0x000fe400078feaff */
[----:B------:R-:W-:Y:S01]  /*1e00*/  MOV R182, RZ ;  /* 0x000000ff00b67202 */ /* 0x000fe20000000f00 */
        /* <DEDUP_REMOVED lines=14> */
.L_x_4334:
        /* <DEDUP_REMOVED lines=28> */
.L_x_4333:
[----:B------:R-:W-:Y:S05]  /*20b0*/  BSYNC.RECONVERGENT B1 ;  /* 0x0000000000017941 */ /* 0x000fea0003800200 */
.L_x_4331:
[----:B------:R-:W-:-:S03]  /*20c0*/  UMOV UR4, 0xffffffff ;  /* 0xffffffff00047882 */ /* 0x000fc60000000000 */
[----:B------:R-:W-:Y:S05]  /*20d0*/  BRA.DIV UR4, `(.L_x_4335) ;  /* 0x0000007604c07947 */ /* 0x000fea000b800000 */
        /* <DEDUP_REMOVED lines=19> */
.L_x_4424:
        /* <DEDUP_REMOVED lines=12> */
[----:B------:R-:W-:Y:S01]  /*22d0*/  HFMA2 R199, -RZ, RZ, 0, 0 ;  /* 0x00000000ffc77431 */ /* 0x000fe200000001ff */
[----:B-1----:R-:W-:Y:S01]  /*22e0*/  SHF.R.S32.HI R181, RZ, 0x1f, R180 ;  /* 0x0000001fffb57819 */ /* 0x002fe200000114b4 */
[----:B------:R-:W-:Y:S01]  /*22f0*/  FMUL.FTZ R204, R183, UR10 ;  /* 0x0000000ab7cc7c20 */ /* 0x000fe20008410000 */
[----:B------:R-:W-:-:S02]  /*2300*/  @P2 LEA.HI R186, R186, R185, RZ, 0x3 ;  /* 0x000000b9baba2211 */ /* 0x000fc400078f18ff */
[----:B------:R-:W-:Y:S02]  /*2310*/  LEA.HI R192, R181, R180, RZ, 0x3 ;  /* 0x000000b4b5c07211 */ /* 0x000fe400078f18ff */
[----:B------:R-:W-:Y:S02]  /*2320*/  FSEL R203, R203, RZ, !P3 ;  /* 0x000000ffcbcb7208 */ /* 0x000fe40005800000 */
[----:B----4-:R-:W-:-:S04]  /*2330*/  LOP3.LUT R201, R198, 0x1f, RZ, 0xc0, !PT ;  /* 0x0000001fc6c97812 */ /* 0x010fc800078ec0ff */
        /* <DEDUP_REMOVED lines=21> */
.L_x_4340:
[----:B------:R-:W-:Y:S05]  /*2490*/  BSYNC.RECONVERGENT B2 ;  /* 0x0000000000027941 */ /* 0x000fea0003800200 */
.L_x_4339:
        /* <DEDUP_REMOVED lines=13> */
.L_x_4342:
[----:B------:R-:W-:Y:S05]  /*2570*/  BSYNC.RECONVERGENT B2 ;  /* 0x0000000000027941 */ /* 0x000fea0003800200 */
.L_x_4341:
        /* <DEDUP_REMOVED lines=13> */
.L_x_4344:
[----:B------:R-:W-:Y:S05]  /*2650*/  BSYNC.RECONVERGENT B2 ;  /* 0x0000000000027941 */ /* 0x000fea0003800200 */
.L_x_4343:
        /* <DEDUP_REMOVED lines=13> */
.L_x_4346:
[----:B------:R-:W-:Y:S05]  /*2730*/  BSYNC.RECONVERGENT B2 ;  /* 0x0000000000027941 */ /* 0x000fea0003800200 */
.L_x_4345:
        /* <DEDUP_REMOVED lines=13> */
.L_x_4348:
[----:B------:R-:W-:Y:S05]  /*2810*/  BSYNC.RECONVERGENT B2 ;  /* 0x0000000000027941 */ /* 0x000fea0003800200 */
.L_x_4347:
        /* <DEDUP_REMOVED lines=13> */
.L_x_4350:
[----:B------:R-:W-:Y:S05]  /*28f0*/  BSYNC.RECONVERGENT B2 ;  /* 0x0000000000027941 */ /* 0x000fea0003800200 */
.L_x_4349:
        /* <DEDUP_REMOVED lines=13> */
.L_x_4352:
[----:B------:R-:W-:Y:S05]  /*29d0*/  BSYNC.RECONVERGENT B2 ;  /* 0x0000000000027941 */ /* 0x000fea0003800200 */
.L_x_4351:
        /* <DEDUP_REMOVED lines=14> */
.L_x_4338:
[----:B------:R-:W1:Y:S01]  /*2ac0*/  @P2 LDC.64 R154, c[0x0][0x408] ;  /* 0x00010200ff9a2b82 */ /* 0x000e620000000a00 */
[-CC-:B------:R-:W-:Y:S01]  /*2ad0*/  FFMA.FTZ R152, R197, R204.reuse, R203.reuse ;  /* 0x000000ccc5987223 */ /* 0x180fe200000100cb */
[----:B------:R-:W-:Y:S01]  /*2ae0*/  ISETP.GT.AND P0, PT, R205, RZ, PT ;  /* 0x000000ffcd00720c */ /* 0x000fe20003f04270 */
[-CC-:B------:R-:W-:Y:S01]  /*2af0*/  FFMA.FTZ R183, R196, R204.reuse, R203.reuse ;  /* 0x000000ccc4b77223 */ /* 0x180fe200000100cb */
[-CC-:B------:R-:W-:Y:S01]  /*2b00*/  FFMA.FTZ R186, R6, R204.reuse, R203.reuse ;  /* 0x000000cc06ba7223 */ /* 0x180fe200000100cb */
[----:B------:R-:W-:Y:S01]  /*2b10*/  FADD.FTZ R153, R195, -R152 ;  /* 0x80000098c3997221 */ /* 0x000fe20000010000 */
[-C--:B------:R-:W-:Y:S01]  /*2b20*/  FFMA.FTZ R189, R193, R204.reuse, R203 ;  /* 0x000000ccc1bd7223 */ /* 0x080fe200000100cb */
[----:B------:R-:W-:Y:S01]  /*2b30*/  FADD.FTZ R183, R194, -R183 ;  /* 0x800000b7c2b77221 */ /* 0x000fe20000010000 */
[----:B------:R-:W2:Y:S01]  /*2b40*/  @P2 LDC.64 R180, c[0x0][0x408] ;  /* 0x00010200ffb42b82 */ /* 0x000ea20000000a00 */
[C---:B------:R-:W-:Y:S01]  /*2b50*/  FMUL.FTZ R153, R202.reuse, R153 ;  /* 0x00000099ca997220 */ /* 0x040fe20000410000 */
[----:B------:R-:W-:Y:S01]  /*2b60*/  FADD.FTZ R191, R7, -R186 ;  /* 0x800000ba07bf7221 */ /* 0x000fe20000010000 */
[----:B------:R-:W-:Y:S01]  /*2b70*/  FMUL.FTZ R183, R202, R183 ;  /* 0x000000b7cab77220 */ /* 0x000fe20000410000 */
[-C--:B------:R-:W-:Y:S01]  /*2b80*/  FFMA.FTZ R217, R3, R204.reuse, R203 ;  /* 0x000000cc03d97223 */ /* 0x080fe200000100cb */
[----:B------:R-:W-:Y:S01]  /*2b90*/  FADD.FTZ R189, R0, -R189 ;  /* 0x800000bd00bd7221 */ /* 0x000fe20000010000 */
        /* <DEDUP_REMOVED lines=85> */
.L_x_4337:
[----:B------:R-:W-:Y:S02]  /*30f0*/  MOV R218, UR20 ;  /* 0x0000001400da7c02 */ /* 0x000fe40008000f00 */
[----:B------:R-:W-:Y:S02]  /*3100*/  MOV R220, UR21 ;  /* 0x0000001500dc7c02 */ /* 0x000fe40008000f00 */
[----:B------:R-:W-:-:S04]  /*3110*/  ISETP.NE.U32.AND P0, PT, R218, RZ, PT ;  /* 0x000000ffda00720c */ /* 0x000fc80003f05070 */
[----:B------:R-:W-:-:S13]  /*3120*/  ISETP.NE.AND.EX P0, PT, R220, RZ, PT, P0 ;  /* 0x000000ffdc00720c */ /* 0x000fda0003f05300 */
[----:B------:R-:W-:Y:S05]  /*3130*/  @P0 BRA `(.L_x_4354) ;  /* 0x0000000400800947 */ /* 0x000fea0003800000 */
[----:B------:R-:W-:Y:S01]  /*3140*/  ISETP.GT.AND P0, PT, R205, RZ, PT ;  /* 0x000000ffcd00720c */ /* 0x000fe20003f04270 */
[----:B------:R-:W1:Y:S01]  /*3150*/  @P2 LDC.64 R184, c[0x0][0x408] ;  /* 0x00010200ffb82b82 */ /* 0x000e620000000a00 */
[----:B------:R-:W-:Y:S01]  /*3160*/  IMAD.U32 R181, R48, 0x10000, RZ ;  /* 0x0001000030b57824 */ /* 0x000fe200078e00ff */
[C---:B------:R-:W-:Y:S02]  /*3170*/  SHF.L.U32 R219, R50.reuse, 0x10, RZ ;  /* 0x0000001032db7819 */ /* 0x040fe400000006ff */
[----:B------:R-:W-:Y:S02]  /*3180*/  SHF.L.U32 R216, R49, 0x10, RZ ;  /* 0x0000001031d87819 */ /* 0x000fe400000006ff */
[----:B------:R-:W-:Y:S02]  /*3190*/  PRMT R221, R50, 0x7632, R221 ;  /* 0x0000763232dd7816 */ /* 0x000fe400000000dd */
[----:B------:R-:W2:Y:S01]  /*31a0*/  @P2 LDC.64 R186, c[0x0][0x408] ;  /* 0x00010200ffba2b82 */ /* 0x000ea20000000a00 */
[----:B------:R-:W-:-:S02]  /*31b0*/  @P2 LOP3.LUT P1, RZ, R212, 0xff, RZ, 0xc0, !PT ;  /* 0x000000ffd4ff2812 */ /* 0x000fc4000782c0ff */
[----:B------:R-:W-:Y:S01]  /*31c0*/  SHF.L.U32 R221, R221, 0x10, RZ ;  /* 0x00000010dddd7819 */ /* 0x000fe200000006ff */
[-CC-:B------:R-:W-:Y:S01]  /*31d0*/  @P0 FFMA.FTZ R182, R197, R204.reuse, R203.reuse ;  /* 0x000000ccc5b60223 */ /* 0x180fe200000100cb */
[----:B------:R-:W-:Y:S01]  /*31e0*/  @P0 PRMT R180, R48, 0x7632, R180 ;  /* 0x0000763230b40816 */ /* 0x000fe200000000b4 */
[-C--:B------:R-:W-:Y:S01]  /*31f0*/  @P0 FFMA.FTZ R189, R196, R204.reuse, R203 ;  /* 0x000000ccc4bd0223 */ /* 0x080fe200000100cb */
[----:B------:R-:W-:Y:S01]  /*3200*/  @!P0 SHF.L.U32 R222, R222, 0x10, RZ ;  /* 0x00000010dede8819 */ /* 0x000fe200000006ff */
[----:B------:R-:W-:Y:S01]  /*3210*/  @P0 FADD.FTZ R182, R195, -R182 ;  /* 0x800000b6c3b60221 */ /* 0x000fe20000010000 */
[----:B------:R-:W-:Y:S01]  /*3220*/  @P0 SHF.L.U32 R183, R180, 0x10, RZ ;  /* 0x00000010b4b70819 */ /* 0x000fe200000006ff */
[----:B------:R-:W-:Y:S01]  /*3230*/  @P0 FADD.FTZ R180, R194, -R189 ;  /* 0x800000bdc2b40221 */ /* 0x000fe20000010000 */
[----:B------:R-:W-:Y:S01]  /*3240*/  @P0 FFMA.FTZ R191, R193, R204, R203 ;  /* 0x000000ccc1bf0223 */ /* 0x000fe200000100cb */
[----:B------:R-:W-:Y:S01]  /*3250*/  @P0 FFMA.FTZ R181, R202, R182, R181 ;  /* 0x000000b6cab50223 */ /* 0x000fe200000100b5 */
[----:B------:R-:W-:Y:S01]  /*3260*/  @P0 FFMA.FTZ R182, R6, R204, R203 ;  /* 0x000000cc06b60223 */ /* 0x000fe200000100cb */
[----:B------:R-:W-:Y:S01]  /*3270*/  @P0 FFMA.FTZ R222, R202, R180, R183 ;  /* 0x000000b4cade0223 */ /* 0x000fe200000100b7 */
[----:B------:R-:W-:Y:S01]  /*3280*/  PRMT R180, R49, 0x7632, R180 ;  /* 0x0000763231b47816 */ /* 0x000fe200000000b4 */
[----:B-1----:R-:W-:Y:S01]  /*3290*/  @P2 FMUL.FTZ R185, R181, R185 ;  /* 0x000000b9b5b92220 */ /* 0x002fe20000410000 */
[----:B------:R-:W-:Y:S01]  /*32a0*/  @P0 FFMA.FTZ R181, R3, R204, R203 ;  /* 0x000000cc03b50223 */ /* 0x000fe200000100cb */
[----:B------:R-:W-:Y:S01]  /*32b0*/  @P0 FADD.FTZ R191, R0, -R191 ;  /* 0x800000bf00bf0221 */ /* 0x000fe20000010000 */
[----:B------:R-:W-:Y:S01]  /*32c0*/  SHF.L.U32 R217, R180, 0x10, RZ ;  /* 0x00000010b4d97819 */ /* 0x000fe200000006ff */
[----:B------:R-:W-:Y:S01]  /*32d0*/  @P0 FADD.FTZ R188, R7, -R182 ;  /* 0x800000b607bc0221 */ /* 0x000fe20000010000 */
[----:B------:R-:W-:Y:S01]  /*32e0*/  @P0 FADD.FTZ R190, R2, -R181 ;  /* 0x800000b502be0221 */ /* 0x000fe20000010000 */
[----:B------:R-:W-:Y:S01]  /*32f0*/  @P0 FFMA.FTZ R216, R202, R191, R216 ;  /* 0x000000bfcad80223 */ /* 0x000fe200000100d8 */
[----:B------:R-:W1:Y:S01]  /*3300*/  @P2 LDC.64 R180, c[0x0][0x408] ;  /* 0x00010200ffb42b82 */ /* 0x000e620000000a00 */
[----:B--2---:R-:W-:Y:S01]  /*3310*/  @P2 FMUL.FTZ R187, R222, R187 ;  /* 0x000000bbdebb2220 */ /* 0x004fe20000410000 */
[C---:B------:R-:W-:Y:S01]  /*3320*/  @P0 FFMA.FTZ R219, R202.reuse, R190, R219 ;  /* 0x000000becadb0223 */ /* 0x040fe200000100db */
[----:B------:R-:W-:Y:S01]  /*3330*/  @P2 FMUL.FTZ R190, R185, R184 ;  /* 0x000000b8b9be2220 */ /* 0x000fe20000410000 */
[----:B------:R-:W-:Y:S01]  /*3340*/  @P0 FFMA.FTZ R217, R202, R188, R217 ;  /* 0x000000bccad90223 */ /* 0x000fe200000100d9 */
[----:B------:R-:W-:Y:S01]  /*3350*/  @P2 FMUL.FTZ R191, R187, R186 ;  /* 0x000000babbbf2220 */ /* 0x000fe20000410000 */
[-CC-:B------:R-:W-:Y:S01]  /*3360*/  @P0 FFMA.FTZ R224, R8, R204.reuse, R203.reuse ;  /* 0x000000cc08e00223 */ /* 0x180fe200000100cb */
[----:B------:R-:W-:Y:S01]  /*3370*/  @P0 FFMA.FTZ R223, R5, R204, R203 ;  /* 0x000000cc05df0223 */ /* 0x000fe200000100cb */
[----:B------:R-:W2:Y:S01]  /*3380*/  @P2 LDC.64 R184, c[0x0][0x408] ;  /* 0x00010200ffb82b82 */ /* 0x000ea20000000a00 */
[----:B------:R-:W-:Y:S01]  /*3390*/  SHF.L.U32 R222, R51, 0x10, RZ ;  /* 0x0000001033de7819 */ /* 0x000fe200000006ff */
[----:B------:R-:W-:Y:S01]  /*33a0*/  @P0 FADD.FTZ R224, R9, -R224 ;  /* 0x800000e009e00221 */ /* 0x000fe20000010000 */
[----:B------:R-:W-:Y:S01]  /*33b0*/  @P0 FADD.FTZ R223, R4, -R223 ;  /* 0x800000df04df0221 */ /* 0x000fe20000010000 */
[----:B------:R-:W-:-:S02]  /*33c0*/  @P2 LOP3.LUT P3, RZ, R212, 0xff00, RZ, 0xc0, !PT ;  /* 0x0000ff00d4ff2812 */ /* 0x000fc4000786c0ff */
[C---:B------:R-:W-:Y:S01]  /*33d0*/  @P0 FFMA.FTZ R221, R202.reuse, R224, R221 ;  /* 0x000000e0cadd0223 */ /* 0x040fe200000100dd */
[----:B------:R-:W-:Y:S01]  /*33e0*/  @P0 FFMA.FTZ R222, R202, R223, R222 ;  /* 0x000000dfcade0223 */ /* 0x000fe200000100de */
[----:B------:R-:W3:Y:S01]  /*33f0*/  @P2 LDC.64 R182, c[0x0][0x408] ;  /* 0x00010200ffb62b82 */ /* 0x000ee20000000a00 */
[----:B------:R-:W-:Y:S02]  /*3400*/  @P2 FSEL R190, R190, RZ, P1 ;  /* 0x000000ffbebe2208 */ /* 0x000fe40000800000 */
[----:B------:R-:W-:Y:S02]  /*3410*/  @P2 FSEL R191, R191, RZ, P3 ;  /* 0x000000ffbfbf2208 */ /* 0x000fe40001800000 */
[----:B------:R-:W-:Y:S02]  /*3420*/  @P2 LOP3.LUT P1, RZ, R212, 0xff0000, RZ, 0xc0, !PT ;  /* 0x00ff0000d4ff2812 */ /* 0x000fe4000782c0ff */
[C---:B------:R-:W-:Y:S01]  /*3430*/  @P2 LOP3.LUT P3, RZ, R213.reuse, 0xff, RZ, 0xc0, !PT ;  /* 0x000000ffd5ff2812 */ /* 0x040fe2000786c0ff */
[----:B------:R-:W4:Y:S01]  /*3440*/  @P2 LDC.64 R186, c[0x0][0x408] ;  /* 0x00010200ffba2b82 */ /* 0x000f220000000a00 */
[----:B-1----:R-:W-:Y:S01]  /*3450*/  @P2 FMUL.FTZ R181, R216, R181 ;  /* 0x000000b5d8b52220 */ /* 0x002fe20000410000 */
[----:B------:R-:W-:-:S02]  /*3460*/  @P2 LOP3.LUT P4, RZ, R213, 0xff00, RZ, 0xc0, !PT ;  /* 0x0000ff00d5ff2812 */ /* 0x000fc4000788c0ff */
[----:B------:R-:W-:Y:S01]  /*3470*/  @P2 LOP3.LUT P5, RZ, R213, 0xff0000, RZ, 0xc0, !PT ;  /* 0x00ff0000d5ff2812 */ /* 0x000fe200078ac0ff */
[----:B------:R-:W-:Y:S01]  /*3480*/  @P2 FMUL.FTZ R180, R181, R180 ;  /* 0x000000b4b5b42220 */ /* 0x000fe20000410000 */
[----:B------:R-:W-:Y:S02]  /*3490*/  @P2 F2FP.BF16.F32.PACK_AB R190, RZ, R190 ;  /* 0x000000beffbe223e */ /* 0x000fe400000010ff */
[----:B------:R-:W1:Y:S01]  /*34a0*/  @P2 LDC.64 R188, c[0x0][0x408] ;  /* 0x00010200ffbc2b82 */ /* 0x000e620000000a00 */
[----:B--2---:R-:W-:Y:S01]  /*34b0*/  @P2 FMUL.FTZ R185, R219, R185 ;  /* 0x000000b9dbb92220 */ /* 0x004fe20000410000 */
[----:B------:R-:W-:Y:S02]  /*34c0*/  @P2 FSEL R180, R180, RZ, P1 ;  /* 0x000000ffb4b42208 */ /* 0x000fe40000800000 */
[----:B------:R-:W-:Y:S01]  /*34d0*/  @P2 LOP3.LUT P1, RZ, R212, 0xff000000, RZ, 0xc0, !PT ;  /* 0xff000000d4ff2812 */ /* 0x000fe2000782c0ff */
[----:B------:R-:W-:Y:S01]  /*34e0*/  @P2 FMUL.FTZ R184, R185, R184 ;  /* 0x000000b8b9b82220 */ /* 0x000fe20000410000 */
[----:B------:R-:W-:Y:S01]  /*34f0*/  @P2 F2FP.BF16.F32.PACK_AB R180, RZ, R180 ;  /* 0x000000b4ffb4223e */ /* 0x000fe200000010ff */
[----:B---3--:R-:W-:Y:S01]  /*3500*/  @P2 FMUL.FTZ R183, R217, R183 ;  /* 0x000000b7d9b72220 */ /* 0x008fe20000410000 */
[----:B------:R-:W-:-:S02]  /*3510*/  @P2 F2FP.BF16.F32.PACK_AB R191, RZ, R191 ;  /* 0x000000bfffbf223e */ /* 0x000fc400000010ff */
[----:B------:R-:W-:Y:S01]  /*3520*/  @P2 FSEL R184, R184, RZ, P3 ;  /* 0x000000ffb8b82208 */ /* 0x000fe20001800000 */
[----:B------:R-:W-:Y:S01]  /*3530*/  @P2 FMUL.FTZ R182, R183, R182 ;  /* 0x000000b6b7b62220 */ /* 0x000fe20000410000 */
[----:B------:R-:W-:Y:S02]  /*3540*/  @P2 PRMT R148, R190, 0x7610, R148 ;  /* 0x00007610be942816 */ /* 0x000fe40000000094 */
        /* <DEDUP_REMOVED lines=11> */
[----:B------:R-:W-:Y:S02]  /*3600*/  @P2 F2FP.BF16.F32.PACK_AB R186, RZ, R186 ;  /* 0x000000baffba223e */ /* 0x000fe400000010ff */
[----:B------:R-:W-:Y:S02]  /*3610*/  @P2 PRMT R149, R149, 0x5410, R182 ;  /* 0x0000541095952816 */ /* 0x000fe400000000b6 */
[----:B------:R-:W-:-:S02]  /*3620*/  @P2 FSEL R188, R188, RZ, P5 ;  /* 0x000000ffbcbc2208 */ /* 0x000fc40002800000 */
        /* <DEDUP_REMOVED lines=17> */
.L_x_4354:
[----:B------:R-:W-:Y:S01]  /*3740*/  ISETP.GT.AND P0, PT, R205, RZ, PT ;  /* 0x000000ffcd00720c */ /* 0x000fe20003f04270 */
[----:B------:R-:W-:Y:S01]  /*3750*/  @P1 FFMA.FTZ R152, R197, R204, R203 ;  /* 0x000000ccc5981223 */ /* 0x000fe200000100cb */
[----:B------:R-:W-:Y:S01]  /*3760*/  SHF.L.U32 R222, R222, 0x10, RZ ;  /* 0x00000010dede7819 */ /* 0x000fe200000006ff */
[----:B------:R-:W-:Y:S01]  /*3770*/  IMAD.U32 R223, R48, 0x10000, RZ ;  /* 0x0001000030df7824 */ /* 0x000fe200078e00ff */
[----:B------:R-:W-:Y:S01]  /*3780*/  SHF.L.U32 R225, R49, 0x10, RZ ;  /* 0x0000001031e17819 */ /* 0x000fe200000006ff */
[----:B------:R-:W-:Y:S01]  /*3790*/  @P1 FADD.FTZ R152, R195, -R152 ;  /* 0x80000098c3981221 */ /* 0x000fe20000010000 */
[----:B------:R-:W-:Y:S01]  /*37a0*/  PRMT R224, R49, 0x7632, R224 ;  /* 0x0000763231e07816 */ /* 0x000fe200000000e0 */
[----:B------:R-:W1:Y:S01]  /*37b0*/  @P2 LDC.64 R154, c[0x0][0x408] ;  /* 0x00010200ff9a2b82 */ /* 0x000e620000000a00 */
[----:B------:R-:W-:Y:S01]  /*37c0*/  SHF.L.U32 R216, R50, 0x10, RZ ;  /* 0x0000001032d87819 */ /* 0x000fe200000006ff */
[----:B------:R-:W-:Y:S01]  /*37d0*/  @P1 FFMA.FTZ R223, R202, R152, R223 ;  /* 0x00000098cadf1223 */ /* 0x000fe200000100df */
[----:B------:R-:W-:-:S02]  /*37e0*/  PRMT R221, R50, 0x7632, R221 ;  /* 0x0000763232dd7816 */ /* 0x000fc400000000dd */
[----:B------:R-:W-:Y:S01]  /*37f0*/  SHF.L.U32 R224, R224, 0x10, RZ ;  /* 0x00000010e0e07819 */ /* 0x000fe200000006ff */
        /* <DEDUP_REMOVED lines=8> */
[C---:B------:R-:W-:Y:S01]  /*3880*/  @P0 FFMA.FTZ R222, R202.reuse, R153, R222 ;  /* 0x00000099cade0223 */ /* 0x040fe200000100de */
[----:B------:R-:W-:Y:S01]  /*3890*/  SHF.L.U32 R221, R221, 0x10, RZ ;  /* 0x00000010dddd7819 */ /* 0x000fe200000006ff */
[----:B------:R-:W2:Y:S01]  /*38a0*/  @P2 LDC.64 R152, c[0x0][0x408] ;  /* 0x00010200ff982b82 */ /* 0x000ea20000000a00 */
[----:B------:R-:W-:Y:S01]  /*38b0*/  @P0 FADD.FTZ R183, R7, -R180 ;  /* 0x800000b407b70221 */ /* 0x000fe20000010000 */
[----:B------:R-:W-:Y:S01]  /*38c0*/  @P0 FADD.FTZ R182, R9, -R182 ;  /* 0x800000b609b60221 */ /* 0x000fe20000010000 */
[C---:B------:R-:W-:Y:S01]  /*38d0*/  @P0 FFMA.FTZ R225, R202.reuse, R181, R225 ;  /* 0x000000b5cae10223 */ /* 0x040fe200000100e1 */
[C---:B------:R-:W-:Y:S01]  /*38e0*/  @P0 FFMA.FTZ R216, R202.reuse, R185, R216 ;  /* 0x000000b9cad80223 */ /* 0x040fe200000100d8 */
[C---:B------:R-:W-:Y:S01]  /*38f0*/  @P0 FFMA.FTZ R224, R202.reuse, R183, R224 ;  /* 0x000000b7cae00223 */ /* 0x040fe200000100e0 */
[----:B------:R-:W-:Y:S01]  /*3900*/  @P0 FFMA.FTZ R221, R202, R182, R221 ;  /* 0x000000b6cadd0223 */ /* 0x000fe200000100dd */
[-C--:B------:R-:W-:Y:S01]  /*3910*/  @P0 FFMA.FTZ R227, R5, R204.reuse, R203 ;  /* 0x000000cc05e30223 */ /* 0x080fe200000100cb */
[----:B------:R-:W3:Y:S01]  /*3920*/  @P2 LDC.64 R180, c[0x0][0x408] ;  /* 0x00010200ffb42b82 */ /* 0x000ee20000000a00 */
[C---:B------:R-:W-:Y:S01]  /*3930*/  PRMT R217, R51.reuse, 0x7632, R217 ;  /* 0x0000763233d97816 */ /* 0x040fe200000000d9 */
[----:B------:R-:W-:Y:S01]  /*3940*/  @P0 FFMA.FTZ R226, R10, R204, R203 ;  /* 0x000000cc0ae20223 */ /* 0x000fe200000100cb */
[----:B------:R-:W-:Y:S01]  /*3950*/  SHF.L.U32 R219, R51, 0x10, RZ ;  /* 0x0000001033db7819 */ /* 0x000fe200000006ff */
[----:B------:R-:W-:Y:S01]  /*3960*/  @P0 FADD.FTZ R227, R4, -R227 ;  /* 0x800000e304e30221 */ /* 0x000fe20000010000 */
[----:B------:R-:W-:Y:S01]  /*3970*/  SHF.L.U32 R217, R217, 0x10, RZ ;  /* 0x00000010d9d97819 */ /* 0x000fe200000006ff */
[----:B------:R-:W-:Y:S01]  /*3980*/  @P0 FADD.FTZ R226, R11, -R226 ;  /* 0x800000e20be20221 */ /* 0x000fe20000010000 */
[----:B-1----:R-:W-:Y:S01]  /*3990*/  @P2 FMUL.FTZ R155, R222, R155 ;  /* 0x0000009bde9b2220 */ /* 0x002fe20000410000 */
[----:B------:R-:W1:Y:S01]  /*39a0*/  @P2 LDC.64 R184, c[0x0][0x408] ;  /* 0x00010200ffb82b82 */ /* 0x000e620000000a00 */
[C---:B------:R-:W-:Y:S01]  /*39b0*/  @P0 FFMA.FTZ R219, R202.reuse, R227, R219 ;  /* 0x000000e3cadb0223 */ /* 0x040fe200000100db */
[----:B------:R-:W-:Y:S01]  /*39c0*/  @P0 FFMA.FTZ R217, R202, R226, R217 ;  /* 0x000000e2cad90223 */ /* 0x000fe200000100d9 */
[----:B------:R-:W-:Y:S01]  /*39d0*/  @P2 FMUL.FTZ R154, R155, R154 ;  /* 0x0000009a9b9a2220 */ /* 0x000fe20000410000 */
[----:B------:R-:W-:-:S02]  /*39e0*/  @P2 LOP3.LUT P0, RZ, R212, 0xff, RZ, 0xc0, !PT ;  /* 0x000000ffd4ff2812 */ /* 0x000fc4000780c0ff */
[----:B------:R-:W-:Y:S02]  /*39f0*/  @P2 LOP3.LUT P1, RZ, R212, 0xff00, RZ, 0xc0, !PT ;  /* 0x0000ff00d4ff2812 */ /* 0x000fe4000782c0ff */
[----:B------:R-:W4:Y:S01]  /*3a00*/  @P2 LDC.64 R188, c[0x0][0x408] ;  /* 0x00010200ffbc2b82 */ /* 0x000f220000000a00 */
[----:B--2---:R-:W-:Y:S01]  /*3a10*/  @P2 FMUL.FTZ R153, R223, R153 ;  /* 0x00000099df992220 */ /* 0x004fe20000410000 */
[----:B------:R-:W-:Y:S02]  /*3a20*/  @P2 FSEL R154, R154, RZ, P1 ;  /* 0x000000ff9a9a2208 */ /* 0x000fe40000800000 */
[----:B------:R-:W-:Y:S01]  /*3a30*/  @P2 LOP3.LUT P6, RZ, R212, 0xff0000, RZ, 0xc0, !PT ;  /* 0x00ff0000d4ff2812 */ /* 0x000fe200078cc0ff */
[----:B------:R-:W-:Y:S01]  /*3a40*/  @P2 FMUL.FTZ R152, R153, R152 ;  /* 0x0000009899982220 */ /* 0x000fe20000410000 */
[----:B------:R-:W-:Y:S02]  /*3a50*/  @P2 LOP3.LUT P4, RZ, R213, 0xff, RZ, 0xc0, !PT ;  /* 0x000000ffd5ff2812 */ /* 0x000fe4000788c0ff */
[----:B------:R-:W2:Y:S01]  /*3a60*/  @P2 LDC.64 R182, c[0x0][0x408] ;  /* 0x00010200ffb62b82 */ /* 0x000ea20000000a00 */
[----:B---3--:R-:W-:Y:S01]  /*3a70*/  @P2 FMUL.FTZ R181, R225, R181 ;  /* 0x000000b5e1b52220 */ /* 0x008fe20000410000 */
[----:B------:R-:W-:-:S02]  /*3a80*/  @P2 FSEL R152, R152, RZ, P0 ;  /* 0x000000ff98982208 */ /* 0x000fc40000000000 */
[----:B------:R-:W-:Y:S01]  /*3a90*/  @P2 ISETP.GE.U32.AND P0, PT, R212, RZ, PT ;  /* 0x000000ffd400220c */ /* 0x000fe20003f06070 */
[----:B------:R-:W-:Y:S01]  /*3aa0*/  @P2 FMUL.FTZ R180, R181, R180 ;  /* 0x000000b4b5b42220 */ /* 0x000fe20000410000 */
[C---:B------:R-:W-:Y:S02]  /*3ab0*/  @P2 LOP3.LUT P1, RZ, R213.reuse, 0xff0000, RZ, 0xc0, !PT ;  /* 0x00ff0000d5ff2812 */ /* 0x040fe4000782c0ff */
[----:B------:R-:W3:Y:S01]  /*3ac0*/  @P2 LDC.64 R186, c[0x0][0x408] ;  /* 0x00010200ffba2b82 */ /* 0x000ee20000000a00 */
[----:B-1----:R-:W-:Y:S01]  /*3ad0*/  @P2 FMUL.FTZ R185, R216, R185 ;  /* 0x000000b9d8b92220 */ /* 0x002fe20000410000 */
[----:B------:R-:W-:Y:S02]  /*3ae0*/  @P2 LOP3.LUT P5, RZ, R212, 0xff000000, RZ, 0xc0, !PT ;  /* 0xff000000d4ff2812 */ /* 0x000fe400078ac0ff */
[----:B------:R-:W-:Y:S01]  /*3af0*/  @P2 LOP3.LUT P3, RZ, R213, 0xff00, RZ, 0xc0, !PT ;  /* 0x0000ff00d5ff2812 */ /* 0x000fe2000786c0ff */
[----:B------:R-:W-:Y:S01]  /*3b00*/  @P2 FMUL.FTZ R184, R185, R184 ;  /* 0x000000b8b9b82220 */ /* 0x000fe20000410000 */
[----:B------:R-:W-:-:S02]  /*3b10*/  @P2 ISETP.GE.U32.AND.EX P0, PT, R213, 0x1000000, PT, P0 ;  /* 0x01000000d500280c */ /* 0x000fc40003f06100 */
[----:B------:R-:W1:Y:S01]  /*3b20*/  @P2 LDC.64 R190, c[0x0][0x408] ;  /* 0x00010200ffbe2b82 */ /* 0x000e620000000a00 */
[----:B----4-:R-:W-:Y:S01]  /*3b30*/  @P2 FMUL.FTZ R189, R219, R189 ;  /* 0x000000bddbbd2220 */ /* 0x010fe20000410000 */
        /* <DEDUP_REMOVED lines=16> */
[----:B-1----:R-:W-:Y:S01]  /*3c40*/  @P2 FMUL.FTZ R191, R217, R191 ;  /* 0x000000bfd9bf2220 */ /* 0x002fe20000410000 */
        /* <DEDUP_REMOVED lines=20> */
.L_x_4353:
[----:B------:R-:W-:Y:S05]  /*3d90*/  BSYNC.RECONVERGENT B1 ;  /* 0x0000000000017941 */ /* 0x000fea0003800200 */
.L_x_4336:
        /* <DEDUP_REMOVED lines=17> */
[----:B------:R-:W-:Y:S02]  /*3eb0*/  PRMT R183, R45, 0x7632, R183 ;  /* 0x000076322db77816 */ /* 0x000fe400000000b7 */
        /* <DEDUP_REMOVED lines=26> */
[C---:B------:R-:W-:Y:S01]  /*4060*/  PRMT R215, R47.reuse, 0x7632, R215 ;  /* 0x000076322fd77816 */ /* 0x040fe200000000d7 */
[----:B------:R-:W-:Y:S01]  /*4070*/  @P3 FFMA.FTZ R220, R160, R204, R203 ;  /* 0x000000cca0dc3223 */ /* 0x000fe200000100cb */
[----:B------:R-:W-:Y:S01]  /*4080*/  SHF.L.U32 R191, R47, 0x10, RZ ;  /* 0x000000102fbf7819 */ /* 0x000fe200000006ff */
[----:B-1----:R-:W-:Y:S01]  /*4090*/  @P2 FMUL.FTZ R155, R219, R155 ;  /* 0x0000009bdb9b2220 */ /* 0x002fe20000410000 */
[----:B------:R-:W-:Y:S01]  /*40a0*/  SHF.L.U32 R213, R213, 0x10, RZ ;  /* 0x00000010d5d57819 */ /* 0x000fe200000006ff */
[----:B------:R-:W1:Y:S01]  /*40b0*/  @P2 LDC.64 R184, c[0x0][0x408] ;  /* 0x00010200ffb82b82 */ /* 0x000e620000000a00 */
[----:B------:R-:W-:Y:S01]  /*40c0*/  SHF.L.U32 R215, R215, 0x10, RZ ;  /* 0x00000010d7d77819 */ /* 0x000fe200000006ff */
[----:B------:R-:W-:Y:S01]  /*40d0*/  @P3 FADD.FTZ R216, R161, -R216 ;  /* 0x800000d8a1d83221 */ /* 0x000fe20000010000 */
[----:B------:R-:W-:Y:S01]  /*40e0*/  @P3 FADD.FTZ R220, R163, -R220 ;  /* 0x800000dca3dc3221 */ /* 0x000fe20000010000 */
[----:B------:R-:W-:Y:S01]  /*40f0*/  @P2 FMUL.FTZ R154, R155, R154 ;  /* 0x0000009a9b9a2220 */ /* 0x000fe20000410000 */
[C---:B------:R-:W-:Y:S01]  /*4100*/  @P3 FFMA.FTZ R191, R202.reuse, R218, R191 ;  /* 0x000000dacabf3223 */ /* 0x040fe200000100bf */
[----:B------:R-:W-:Y:S01]  /*4110*/  @P3 FFMA.FTZ R213, R202, R216, R213 ;  /* 0x000000d8cad53223 */ /* 0x000fe200000100d5 */
[----:B--2---:R-:W-:Y:S01]  /*4120*/  @P2 FMUL.FTZ R181, R212, R181 ;  /* 0x000000b5d4b52220 */ /* 0x004fe20000410000 */
[----:B------:R-:W2:Y:S01]  /*4130*/  @P2 LDC.64 R186, c[0x0][0x408] ;  /* 0x00010200ffba2b82 */ /* 0x000ea20000000a00 */
[----:B---3--:R-:W-:Y:S01]  /*4140*/  @P2 FMUL.FTZ R153, R217, R153 ;  /* 0x00000099d9992220 */ /* 0x008fe20000410000 */
[----:B------:R-:W-:Y:S01]  /*4150*/  @P3 FFMA.FTZ R215, R202, R220, R215 ;  /* 0x000000dccad73223 */ /* 0x000fe200000100d7 */
[C---:B------:R-:W-:Y:S01]  /*4160*/  @P2 LOP3.LUT P4, RZ, R210.reuse, 0xff00, RZ, 0xc0, !PT ;  /* 0x0000ff00d2ff2812 */ /* 0x040fe2000788c0ff */
[----:B------:R-:W-:Y:S01]  /*4170*/  @P2 FMUL.FTZ R180, R181, R180 ;  /* 0x000000b4b5b42220 */ /* 0x000fe20000410000 */
[----:B------:R-:W-:Y:S01]  /*4180*/  @P2 FMUL.FTZ R152, R153, R152 ;  /* 0x0000009899982220 */ /* 0x000fe20000410000 */
[----:B------:R-:W-:-:S02]  /*4190*/  @P2 LOP3.LUT P3, RZ, R210, 0xff, RZ, 0xc0, !PT ;  /* 0x000000ffd2ff2812 */ /* 0x000fc4000786c0ff */
[----:B------:R-:W3:Y:S01]  /*41a0*/  @P2 LDC.64 R188, c[0x0][0x408] ;  /* 0x00010200ffbc2b82 */ /* 0x000ee20000000a00 */
[----:B----4-:R-:W-:Y:S01]  /*41b0*/  @P2 FMUL.FTZ R183, R214, R183 ;  /* 0x000000b7d6b72220 */ /* 0x010fe20000410000 */
[----:B------:R-:W-:Y:S02]  /*41c0*/  @P2 FSEL R154, R154, RZ, P4 ;  /* 0x000000ff9a9a2208 */ /* 0x000fe40002000000 */
[----:B------:R-:W-:Y:S01]  /*41d0*/  @P2 FSEL R152, R152, RZ, P3 ;  /* 0x000000ff98982208 */ /* 0x000fe20001800000 */
[----:B------:R-:W-:Y:S01]  /*41e0*/  @P2 FMUL.FTZ R182, R183, R182 ;  /* 0x000000b6b7b62220 */ /* 0x000fe20000410000 */
[----:B------:R-:W-:Y:S01]  /*41f0*/  @P2 LOP3.LUT P4, RZ, R210, 0xff0000, RZ, 0xc0, !PT ;  /* 0x00ff0000d2ff2812 */ /* 0x000fe2000788c0ff */
[----:B-1----:R-:W-:Y:S01]  /*4200*/  @P2 FMUL.FTZ R185, R190, R185 ;  /* 0x000000b9beb92220 */ /* 0x002fe20000410000 */
[----:B------:R-:W-:Y:S02]  /*4210*/  @P2 LOP3.LUT P5, RZ, R210, 0xff000000, RZ, 0xc0, !PT ;  /* 0xff000000d2ff2812 */ /* 0x000fe400078ac0ff */
[----:B------:R-:W-:Y:S01]  /*4220*/  @P2 LOP3.LUT P3, RZ, R211, 0xff, RZ, 0xc0, !PT ;  /* 0x000000ffd3ff2812 */ /* 0x000fe2000786c0ff */
[----:B------:R-:W-:Y:S01]  /*4230*/  @P2 FMUL.FTZ R184, R185, R184 ;  /* 0x000000b8b9b82220 */ /* 0x000fe20000410000 */
[----:B------:R-:W-:-:S02]  /*4240*/  @P2 FSEL R180, R180, RZ, P4 ;  /* 0x000000ffb4b42208 */ /* 0x000fc40002000000 */
[----:B------:R-:W-:Y:S01]  /*4250*/  @P2 FSEL R182, R182, RZ, P5 ;  /* 0x000000ffb6b62208 */ /* 0x000fe20002800000 */
[----:B--2---:R-:W-:Y:S01]  /*4260*/  @P2 FMUL.FTZ R187, R213, R187 ;  /* 0x000000bbd5bb2220 */ /* 0x004fe20000410000 */
[C---:B------:R-:W-:Y:S02]  /*4270*/  @P2 LOP3.LUT P4, RZ, R211.reuse, 0xff00, RZ, 0xc0, !PT ;  /* 0x0000ff00d3ff2812 */ /* 0x040fe4000788c0ff */
[----:B------:R-:W-:Y:S01]  /*4280*/  @P2 LOP3.LUT P5, RZ, R211, 0xff0000, RZ, 0xc0, !PT ;  /* 0x00ff0000d3ff2812 */ /* 0x000fe200078ac0ff */
[----:B------:R-:W-:Y:S01]  /*4290*/  @P2 FMUL.FTZ R186, R187, R186 ;  /* 0x000000babbba2220 */ /* 0x000fe20000410000 */
[----:B------:R-:W-:Y:S02]  /*42a0*/  @P2 FSEL R184, R184, RZ, P3 ;  /* 0x000000ffb8b82208 */ /* 0x000fe40001800000 */
[----:B------:R-:W-:Y:S01]  /*42b0*/  @P2 F2FP.BF16.F32.PACK_AB R152, RZ, R152 ;  /* 0x00000098ff98223e */ /* 0x000fe200000010ff */
[----:B---3--:R-:W-:Y:S01]  /*42c0*/  @P2 FMUL.FTZ R189, R191, R189 ;  /* 0x000000bdbfbd2220 */ /* 0x008fe20000410000 */
[----:B------:R-:W-:-:S02]  /*42d0*/  @P2 F2FP.BF16.F32.PACK_AB R180, RZ, R180 ;  /* 0x000000b4ffb4223e */ /* 0x000fc400000010ff */
[----:B------:R-:W-:Y:S01]  /*42e0*/  @P2 FSEL R186, R186, RZ, P4 ;  /* 0x000000ffbaba2208 */ /* 0x000fe20002000000 */
        /* <DEDUP_REMOVED lines=15> */
[----:B------:R-:W-:Y:S02]  /*43e0*/  F2FP.BF16.F32.PACK_AB R154, R213, R190 ;  /* 0x000000bed59a723e */ /* 0x000fe400000010ff */
[----:B------:R-:W-:Y:S02]  /*43f0*/  @P2 PRMT R149, R149, 0x5410, R182 ;  /* 0x0000541095952816 */ /* 0x000fe400000000b6 */
[----:B------:R-:W-:-:S02]  /*4400*/  @P2 PRMT R150, R150, 0x5410, R186 ;  /* 0x0000541096962816 */ /* 0x000fc400000000ba */
        /* <DEDUP_REMOVED lines=13> */
.L_x_4357:
        /* <DEDUP_REMOVED lines=95> */
.L_x_4356:
        /* <DEDUP_REMOVED lines=40> */
[----:B---3--:R-:W-:Y:S01]  /*4d50*/  @P2 FMUL.FTZ R153, R214, R153 ;  /* 0x00000099d6992220 */ /* 0x008fe20000410000 */
[----:B------:R-:W-:Y:S02]  /*4d60*/  FSEL R216, R213, RZ, P3 ;  /* 0x000000ffd5d87208 */ /* 0x000fe40001800000 */
[C---:B------:R-:W-:Y:S01]  /*4d70*/  @P2 LOP3.LUT P6, RZ, R210.reuse, 0xff, RZ, 0xc0, !PT ;  /* 0x000000ffd2ff2812 */ /* 0x040fe200078cc0ff */
[----:B------:R-:W-:Y:S01]  /*4d80*/  @P2 FMUL.FTZ R152, R153, R152 ;  /* 0x0000009899982220 */ /* 0x000fe20000410000 */
[----:B------:R-:W-:-:S02]  /*4d90*/  @P2 LOP3.LUT P5, RZ, R210, 0xff00, RZ, 0xc0, !PT ;  /* 0x0000ff00d2ff2812 */ /* 0x000fc400078ac0ff */
[----:B------:R-:W3:Y:S01]  /*4da0*/  @P2 LDC.64 R184, c[0x0][0x408] ;  /* 0x00010200ffb82b82 */ /* 0x000ee20000000a00 */
[----:B-1----:R-:W-:Y:S01]  /*4db0*/  @P2 FMUL.FTZ R183, R190, R183 ;  /* 0x000000b7beb72220 */ /* 0x002fe20000410000 */
[----:B------:R-:W-:Y:S02]  /*4dc0*/  @P2 FSEL R152, R152, RZ, P4 ;  /* 0x000000ff98982208 */ /* 0x000fe40002000000 */
[----:B------:R-:W-:Y:S01]  /*4dd0*/  @P2 FSEL R188, R188, RZ, P6 ;  /* 0x000000ffbcbc2208 */ /* 0x000fe20003000000 */
[----:B------:R-:W-:Y:S01]  /*4de0*/  @P2 FMUL.FTZ R182, R183, R182 ;  /* 0x000000b6b7b62220 */ /* 0x000fe20000410000 */
[----:B------:R-:W-:Y:S01]  /*4df0*/  @P2 LOP3.LUT P6, RZ, R210, 0xff000000, RZ, 0xc0, !PT ;  /* 0xff000000d2ff2812 */ /* 0x000fe200078cc0ff */
[----:B--2---:R-:W-:Y:S01]  /*4e00*/  @P2 FMUL.FTZ R155, R191, R155 ;  /* 0x0000009bbf9b2220 */ /* 0x004fe20000410000 */
[----:B------:R-:W-:Y:S02]  /*4e10*/  @P2 LOP3.LUT P4, RZ, R211, 0xff, RZ, 0xc0, !PT ;  /* 0x000000ffd3ff2812 */ /* 0x000fe4000788c0ff */
[----:B------:R-:W-:Y:S01]  /*4e20*/  @P2 FSEL R189, R189, RZ, P5 ;  /* 0x000000ffbdbd2208 */ /* 0x000fe20002800000 */
[----:B------:R-:W-:Y:S01]  /*4e30*/  @P2 FMUL.FTZ R154, R155, R154 ;  /* 0x0000009a9b9a2220 */ /* 0x000fe20000410000 */
[----:B------:R-:W-:Y:S01]  /*4e40*/  @P2 F2FP.BF16.F32.PACK_AB R155, RZ, R152 ;  /* 0x00000098ff9b223e */ /* 0x000fe200000010ff */
[----:B------:R-:W-:Y:S01]  /*4e50*/  FFMA.FTZ R152, R160, R204, R203 ;  /* 0x000000cca0987223 */ /* 0x000fe200000100cb */
[----:B------:R-:W-:Y:S01]  /*4e60*/  @P2 LOP3.LUT P5, RZ, R211, 0xff00, RZ, 0xc0, !PT ;  /* 0x0000ff00d3ff2812 */ /* 0x000fe200078ac0ff */
[----:B----4-:R-:W-:Y:S01]  /*4e70*/  @P2 FMUL.FTZ R181, R212, R181 ;  /* 0x000000b5d4b52220 */ /* 0x010fe20000410000 */
[----:B------:R-:W-:Y:S01]  /*4e80*/  @P2 FSEL R154, R154, RZ, P6 ;  /* 0x000000ff9a9a2208 */ /* 0x000fe20003000000 */
[----:B------:R-:W-:Y:S01]  /*4e90*/  FADD.FTZ R183, R163, -R152 ;  /* 0x80000098a3b77221 */ /* 0x000fe20000010000 */
[----:B------:R-:W-:Y:S01]  /*4ea0*/  @P2 LOP3.LUT P6, RZ, R211, 0xff0000, RZ, 0xc0, !PT ;  /* 0x00ff0000d3ff2812 */ /* 0x000fe200078cc0ff */
[----:B------:R-:W-:Y:S01]  /*4eb0*/  @P2 FMUL.FTZ R181, R181, R180 ;  /* 0x000000b4b5b52220 */ /* 0x000fe20000410000 */
[----:B------:R-:W-:Y:S01]  /*4ec0*/  @P2 F2FP.BF16.F32.PACK_AB R188, RZ, R188 ;  /* 0x000000bcffbc223e */ /* 0x000fe200000010ff */
[----:B------:R-:W-:Y:S01]  /*4ed0*/  FMUL.FTZ R183, R202, R183 ;  /* 0x000000b7cab77220 */ /* 0x000fe20000410000 */
        /* <DEDUP_REMOVED lines=31> */
.L_x_4359:
        /* <DEDUP_REMOVED lines=13> */
.L_x_4361:
[----:B------:R-:W-:Y:S05]  /*51a0*/  BSYNC.RECONVERGENT B2 ;  /* 0x0000000000027941 */ /* 0x000fea0003800200 */
.L_x_4360:
        /* <DEDUP_REMOVED lines=13> */
.L_x_4363:
[----:B------:R-:W-:Y:S05]  /*5280*/  BSYNC.RECONVERGENT B2 ;  /* 0x0000000000027941 */ /* 0x000fea0003800200 */
.L_x_4362:
        /* <DEDUP_REMOVED lines=13> */
.L_x_4365:
[----:B------:R-:W-:Y:S05]  /*5360*/  BSYNC.RECONVERGENT B2 ;  /* 0x0000000000027941 */ /* 0x000fea0003800200 */
.L_x_4364:
        /* <DEDUP_REMOVED lines=13> */
.L_x_4367:
[----:B------:R-:W-:Y:S05]  /*5440*/  BSYNC.RECONVERGENT B2 ;  /* 0x0000000000027941 */ /* 0x000fea0003800200 */
.L_x_4366:
        /* <DEDUP_REMOVED lines=13> */
.L_x_4369:
[----:B------:R-:W-:Y:S05]  /*5520*/  BSYNC.RECONVERGENT B2 ;  /* 0x0000000000027941 */ /* 0x000fea0003800200 */
.L_x_4368:
        /* <DEDUP_REMOVED lines=13> */
.L_x_4371:
[----:B------:R-:W-:Y:S05]  /*5600*/  BSYNC.RECONVERGENT B2 ;  /* 0x0000000000027941 */ /* 0x000fea0003800200 */
.L_x_4370:
        /* <DEDUP_REMOVED lines=13> */
.L_x_4373:
[----:B------:R-:W-:Y:S05]  /*56e0*/  BSYNC.RECONVERGENT B2 ;  /* 0x0000000000027941 */ /* 0x000fea0003800200 */
.L_x_4372:
        /* <DEDUP_REMOVED lines=13> */
.L_x_4358:
[----:B------:R-:W-:Y:S05]  /*57c0*/  BSYNC.RECONVERGENT B1 ;  /* 0x0000000000017941 */ /* 0x000fea0003800200 */
.L_x_4355:
        /* <DEDUP_REMOVED lines=12> */
[C---:B------:R-:W-:Y:S01]  /*5890*/  IMAD.U32 R190, R41.reuse, 0x10000, RZ ;  /* 0x0001000029be7824 */ /* 0x040fe200078e00ff */
[C---:B------:R-:W-:Y:S01]  /*58a0*/  PRMT R210, R40.reuse, 0x7632, R210 ;  /* 0x0000763228d27816 */ /* 0x040fe200000000d2 */
[----:B------:R-:W2:Y:S01]  /*58b0*/  @P2 LDC.64 R184, c[0x0][0x408] ;  /* 0x00010200ffb82b82 */ /* 0x000ea20000000a00 */
[----:B------:R-:W-:Y:S02]  /*58c0*/  SHF.L.U32 R191, R40, 0x10, RZ ;  /* 0x0000001028bf7819 */ /* 0x000fe400000006ff */
[----:B------:R-:W-:Y:S02]  /*58d0*/  SHF.L.U32 R210, R210, 0x10, RZ ;  /* 0x00000010d2d27819 */ /* 0x000fe400000006ff */
[----:B------:R-:W-:Y:S02]  /*58e0*/  PRMT R213, R41, 0x7632, R213 ;  /* 0x0000763229d57816 */ /* 0x000fe400000000d5 */
[----:B------:R-:W-:-:S02]  /*58f0*/  SHF.L.U32 R211, R42, 0x10, RZ ;  /* 0x000000102ad37819 */ /* 0x000fc400000006ff */
[----:B------:R-:W-:Y:S01]  /*5900*/  SHF.L.U32 R213, R213, 0x10, RZ ;  /* 0x00000010d5d57819 */ /* 0x000fe200000006ff */
[-CC-:B-1----:R-:W-:Y:S01]  /*5910*/  @P3 FFMA.FTZ R152, R162, R204.reuse, R203.reuse ;  /* 0x000000cca2983223 */ /* 0x182fe200000100cb */
        /* <DEDUP_REMOVED lines=18> */
[C---:B------:R-:W-:Y:S01]  /*5a40*/  PRMT R215, R43.reuse, 0x7632, R215 ;  /* 0x000076322bd77816 */ /* 0x040fe200000000d7 */
[-CC-:B------:R-:W-:Y:S01]  /*5a50*/  @P3 FFMA.FTZ R216, R168, R204.reuse, R203.reuse ;  /* 0x000000cca8d83223 */ /* 0x180fe200000100cb */
[----:B------:R-:W-:Y:S01]  /*5a60*/  SHF.L.U32 R217, R214, 0x10, RZ ;  /* 0x00000010d6d97819 */ /* 0x000fe200000006ff */
[----:B------:R-:W-:Y:S01]  /*5a70*/  @P3 FFMA.FTZ R214, R166, R204, R203 ;  /* 0x000000cca6d63223 */ /* 0x000fe200000100cb */
        /* <DEDUP_REMOVED lines=10> */
[----:B--2---:R-:W-:Y:S01]  /*5b20*/  @P2 FMUL.FTZ R185, R211, R185 ;  /* 0x000000b9d3b92220 */ /* 0x004fe20000410000 */
[----:B------:R-:W2:Y:S01]  /*5b30*/  @P2 LDC.64 R182, c[0x0][0x408] ;  /* 0x00010200ffb62b82 */ /* 0x000ea20000000a00 */
[----:B-1----:R-:W-:Y:S01]  /*5b40*/  @P2 FMUL.FTZ R155, R210, R155 ;  /* 0x0000009bd29b2220 */ /* 0x002fe20000410000 */
[C---:B------:R-:W-:Y:S01]  /*5b50*/  @P2 LOP3.LUT P3, RZ, R208.reuse, 0xff, RZ, 0xc0, !PT ;  /* 0x000000ffd0ff2812 */ /* 0x040fe2000786c0ff */
[----:B------:R-:W-:Y:S01]  /*5b60*/  @P2 FMUL.FTZ R184, R185, R184 ;  /* 0x000000b8b9b82220 */ /* 0x000fe20000410000 */
[----:B------:R-:W-:Y:S01]  /*5b70*/  @P2 LOP3.LUT P5, RZ, R208, 0xff000000, RZ, 0xc0, !PT ;  /* 0xff000000d0ff2812 */ /* 0x000fe200078ac0ff */
[----:B------:R-:W-:-:S03]  /*5b80*/  @P2 FMUL.FTZ R154, R155, R154 ;  /* 0x0000009a9b9a2220 */ /* 0x000fc60000410000 */
[----:B------:R-:W1:Y:S01]  /*5b90*/  @P2 LDC.64 R186, c[0x0][0x408] ;  /* 0x00010200ffba2b82 */ /* 0x000e620000000a00 */
[----:B---3--:R-:W-:Y:S01]  /*5ba0*/  @P2 FMUL.FTZ R153, R191, R153 ;  /* 0x00000099bf992220 */ /* 0x008fe20000410000 */
[----:B------:R-:W-:Y:S02]  /*5bb0*/  @P2 FSEL R154, R154, RZ, P4 ;  /* 0x000000ff9a9a2208 */ /* 0x000fe40002000000 */
[----:B------:R-:W-:Y:S01]  /*5bc0*/  @P2 LOP3.LUT P4, RZ, R208, 0xff0000, RZ, 0xc0, !PT ;  /* 0x00ff0000d0ff2812 */ /* 0x000fe2000788c0ff */
[----:B------:R-:W-:Y:S01]  /*5bd0*/  @P2 FMUL.FTZ R152, R153, R152 ;  /* 0x0000009899982220 */ /* 0x000fe20000410000 */
[----:B------:R-:W-:Y:S02]  /*5be0*/  F2FP.BF16.F32.PACK_AB R153, R213, R190 ;  /* 0x000000bed599723e */ /* 0x000fe400000010ff */
[----:B------:R-:W3:Y:S01]  /*5bf0*/  @P2 LDC.64 R188, c[0x0][0x408] ;  /* 0x00010200ffbc2b82 */ /* 0x000ee20000000a00 */
[----:B----4-:R-:W-:Y:S01]  /*5c00*/  @P2 FMUL.FTZ R181, R190, R181 ;  /* 0x000000b5beb52220 */ /* 0x010fe20000410000 */
[----:B------:R-:W-:-:S02]  /*5c10*/  @P2 FSEL R152, R152, RZ, P3 ;  /* 0x000000ff98982208 */ /* 0x000fc40001800000 */
[----:B------:R-:W-:Y:S01]  /*5c20*/  @P2 LOP3.LUT P3, RZ, R209, 0xff, RZ, 0xc0, !PT ;  /* 0x000000ffd1ff2812 */ /* 0x000fe2000786c0ff */
[----:B------:R-:W-:Y:S01]  /*5c30*/  @P2 FMUL.FTZ R181, R181, R180 ;  /* 0x000000b4b5b52220 */ /* 0x000fe20000410000 */
[----:B------:R-:W-:Y:S01]  /*5c40*/  @P2 F2FP.BF16.F32.PACK_AB R155, RZ, R152 ;  /* 0x00000098ff9b223e */ /* 0x000fe200000010ff */
[----:B--2---:R-:W-:Y:S01]  /*5c50*/  @P2 FMUL.FTZ R183, R213, R183 ;  /* 0x000000b7d5b72220 */ /* 0x004fe20000410000 */
[----:B------:R-:W-:Y:S02]  /*5c60*/  @P2 FSEL R184, R184, RZ, P3 ;  /* 0x000000ffb8b82208 */ /* 0x000fe40001800000 */
        /* <DEDUP_REMOVED lines=9> */
[----:B------:R-:W-:Y:S01]  /*5d00*/  @P2 F2FP.BF16.F32.PACK_AB R180, RZ, R154 ;  /* 0x0000009affb4223e */ /* 0x000fe200000010ff */
[----:B---3--:R-:W-:Y:S01]  /*5d10*/  @P2 FMUL.FTZ R189, R212, R189 ;  /* 0x000000bdd4bd2220 */ /* 0x008fe20000410000 */
        /* <DEDUP_REMOVED lines=25> */
.L_x_4376:
        /* <DEDUP_REMOVED lines=95> */
.L_x_4375:
        /* <DEDUP_REMOVED lines=96> */
.L_x_4378:
        /* <DEDUP_REMOVED lines=13> */
.L_x_4380:
[----:B------:R-:W-:Y:S05]  /*6b70*/  BSYNC.RECONVERGENT B2 ;  /* 0x0000000000027941 */ /* 0x000fea0003800200 */
.L_x_4379:
        /* <DEDUP_REMOVED lines=13> */
.L_x_4382:
[----:B------:R-:W-:Y:S05]  /*6c50*/  BSYNC.RECONVERGENT B2 ;  /* 0x0000000000027941 */ /* 0x000fea0003800200 */
.L_x_4381:
        /* <DEDUP_REMOVED lines=13> */
.L_x_4384:
[----:B------:R-:W-:Y:S05]  /*6d30*/  BSYNC.RECONVERGENT B2 ;  /* 0x0000000000027941 */ /* 0x000fea0003800200 */
.L_x_4383:
        /* <DEDUP_REMOVED lines=13> */
.L_x_4386:
[----:B------:R-:W-:Y:S05]  /*6e10*/  BSYNC.RECONVERGENT B2 ;  /* 0x0000000000027941 */ /* 0x000fea0003800200 */
.L_x_4385:
        /* <DEDUP_REMOVED lines=13> */
.L_x_4388:
[----:B------:R-:W-:Y:S05]  /*6ef0*/  BSYNC.RECONVERGENT B2 ;  /* 0x0000000000027941 */ /* 0x000fea0003800200 */
.L_x_4387:
        /* <DEDUP_REMOVED lines=13> */
.L_x_4390:
[----:B------:R-:W-:Y:S05]  /*6fd0*/  BSYNC.RECONVERGENT B2 ;  /* 0x0000000000027941 */ /* 0x000fea0003800200 */
.L_x_4389:
        /* <DEDUP_REMOVED lines=13> */
.L_x_4392:
[----:B------:R-:W-:Y:S05]  /*70b0*/  BSYNC.RECONVERGENT B2 ;  /* 0x0000000000027941 */ /* 0x000fea0003800200 */
.L_x_4391:
        /* <DEDUP_REMOVED lines=13> */
.L_x_4377:
[----:B------:R-:W-:Y:S05]  /*7190*/  BSYNC.RECONVERGENT B1 ;  /* 0x0000000000017941 */ /* 0x000fea0003800200 */
.L_x_4374:
        /* <DEDUP_REMOVED lines=13> */
[C---:B------:R-:W-:Y:S02]  /*7270*/  PRMT R190, R36.reuse, 0x7632, R190 ;  /* 0x0000763224be7816 */ /* 0x040fe400000000be */
[----:B------:R-:W-:Y:S02]  /*7280*/  SHF.L.U32 R191, R36, 0x10, RZ ;  /* 0x0000001024bf7819 */ /* 0x000fe400000006ff */
[----:B------:R-:W-:Y:S01]  /*7290*/  PRMT R208, R38, 0x7632, R208 ;  /* 0x0000763226d07816 */ /* 0x000fe200000000d0 */
[----:B------:R-:W-:Y:S01]  /*72a0*/  IMAD.U32 R190, R190, 0x10000, RZ ;  /* 0x00010000bebe7824 */ /* 0x000fe200078e00ff */
[----:B------:R-:W-:Y:S01]  /*72b0*/  SHF.L.U32 R205, R38, 0x10, RZ ;  /* 0x0000001026cd7819 */ /* 0x000fe200000006ff */
[----:B------:R-:W2:Y:S01]  /*72c0*/  @P2 LDC.64 R182, c[0x0][0x408] ;  /* 0x00010200ffb62b82 */ /* 0x000ea20000000a00 */
[----:B------:R-:W-:-:S02]  /*72d0*/  SHF.L.U32 R208, R208, 0x10, RZ ;  /* 0x00000010d0d07819 */ /* 0x000fc400000006ff */
[----:B------:R-:W-:Y:S01]  /*72e0*/  @P2 LOP3.LUT P3, RZ, R206, 0xff00, RZ, 0xc0, !PT ;  /* 0x0000ff00ceff2812 */ /* 0x000fe2000786c0ff */
[-CC-:B------:R-:W-:Y:S01]  /*72f0*/  @P1 FFMA.FTZ R152, R170, R204.reuse, R203.reuse ;  /* 0x000000ccaa981223 */ /* 0x180fe200000100cb */
[-CC-:B------:R-:W-:Y:S01]  /*7300*/  @P1 FFMA.FTZ R153, R29, R204.reuse, R203.reuse ;  /* 0x000000cc1d991223 */ /* 0x180fe200000100cb */
[-CC-:B------:R-:W-:Y:S01]  /*7310*/  @P1 FFMA.FTZ R185, R31, R204.reuse, R203.reuse ;  /* 0x000000cc1fb91223 */ /* 0x180fe200000100cb */
[-CC-:B------:R-:W-:Y:S01]  /*7320*/  @P1 FFMA.FTZ R184, R172, R204.reuse, R203.reuse ;  /* 0x000000ccacb81223 */ /* 0x180fe200000100cb */
[----:B------:R-:W-:Y:S01]  /*7330*/  @P1 FADD.FTZ R155, R173, -R152 ;  /* 0x80000098ad9b1221 */ /* 0x000fe20000010000 */
[-CC-:B------:R-:W-:Y:S01]  /*7340*/  @P1 FFMA.FTZ R209, R33, R204.reuse, R203.reuse ;  /* 0x000000cc21d11223 */ /* 0x180fe200000100cb */
[-C--:B------:R-:W-:Y:S01]  /*7350*/  @P1 FFMA.FTZ R210, R174, R204.reuse, R203 ;  /* 0x000000ccaed21223 */ /* 0x080fe200000100cb */
[----:B------:R-:W-:Y:S01]  /*7360*/  @P1 FADD.FTZ R153, R28, -R153 ;  /* 0x800000991c991221 */ /* 0x000fe20000010000 */
[-CC-:B------:R-:W-:Y:S01]  /*7370*/  @P1 FFMA.FTZ R212, R178, R204.reuse, R203.reuse ;  /* 0x000000ccb2d41223 */ /* 0x180fe200000100cb */
[----:B------:R-:W-:Y:S01]  /*7380*/  @P1 FFMA.FTZ R213, R35, R204, R203 ;  /* 0x000000cc23d51223 */ /* 0x000fe200000100cb */
[C---:B------:R-:W-:Y:S01]  /*7390*/  @P1 FFMA.FTZ R190, R202.reuse, R155, R190 ;  /* 0x0000009bcabe1223 */ /* 0x040fe200000100be */
[C---:B------:R-:W-:Y:S01]  /*73a0*/  PRMT R204, R37.reuse, 0x7632, R204 ;  /* 0x0000763225cc7816 */ /* 0x040fe200000000cc */
[----:B------:R-:W3:Y:S01]  /*73b0*/  @P2 LDC.64 R154, c[0x0][0x408] ;  /* 0x00010200ff9a2b82 */ /* 0x000ee20000000a00 */
[----:B------:R-:W-:Y:S01]  /*73c0*/  @P1 FFMA.FTZ R191, R202, R153, R191 ;  /* 0x00000099cabf1223 */ /* 0x000fe200000100bf */
[----:B------:R-:W-:Y:S01]  /*73d0*/  SHF.L.U32 R203, R37, 0x10, RZ ;  /* 0x0000001025cb7819 */ /* 0x000fe200000006ff */
[----:B------:R-:W-:Y:S01]  /*73e0*/  @P1 FADD.FTZ R188, R30, -R185 ;  /* 0x800000b91ebc1221 */ /* 0x000fe20000010000 */
[----:B------:R-:W-:Y:S01]  /*73f0*/  SHF.L.U32 R204, R204, 0x10, RZ ;  /* 0x00000010cccc7819 */ /* 0x000fe200000006ff */
[----:B------:R-:W-:Y:S01]  /*7400*/  @P1 FADD.FTZ R189, R175, -R184 ;  /* 0x800000b8afbd1221 */ /* 0x000fe20000010000 */
[----:B------:R-:W-:Y:S01]  /*7410*/  @P1 FADD.FTZ R209, R32, -R209 ;  /* 0x800000d120d11221 */ /* 0x000fe20000010000 */
[C---:B------:R-:W-:Y:S01]  /*7420*/  @P1 FFMA.FTZ R203, R202.reuse, R188, R203 ;  /* 0x000000bccacb1223 */ /* 0x040fe200000100cb */
[----:B------:R-:W4:Y:S01]  /*7430*/  @P2 LDC.64 R152, c[0x0][0x408] ;  /* 0x00010200ff982b82 */ /* 0x000f220000000a00 */
[C---:B------:R-:W-:Y:S01]  /*7440*/  @P1 FFMA.FTZ R204, R202.reuse, R189, R204 ;  /* 0x000000bdcacc1223 */ /* 0x040fe200000100cc */
[--C-:B------:R-:W-:Y:S01]  /*7450*/  @P1 FADD.FTZ R211, R177, -R210.reuse ;  /* 0x800000d2b1d31221 */ /* 0x100fe20000010000 */
[C---:B------:R-:W-:Y:S01]  /*7460*/  PRMT R210, R39.reuse, 0x7632, R210 ;  /* 0x0000763227d27816 */ /* 0x040fe200000000d2 */
[----:B------:R-:W-:Y:S01]  /*7470*/  @P1 FFMA.FTZ R205, R202, R209, R205 ;  /* 0x000000d1cacd1223 */ /* 0x000fe200000100cd */
[----:B------:R-:W-:Y:S01]  /*7480*/  SHF.L.U32 R209, R39, 0x10, RZ ;  /* 0x0000001027d17819 */ /* 0x000fe200000006ff */
[----:B------:R-:W-:Y:S01]  /*7490*/  @P1 FADD.FTZ R213, R176, -R213 ;  /* 0x800000d5b0d51221 */ /* 0x000fe20000010000 */
[----:B------:R-:W-:Y:S01]  /*74a0*/  @P1 FFMA.FTZ R208, R202, R211, R208 ;  /* 0x000000d3cad01223 */ /* 0x000fe200000100d0 */
[----:B------:R-:W5:Y:S01]  /*74b0*/  @P2 LDC.64 R184, c[0x0][0x408] ;  /* 0x00010200ffb82b82 */ /* 0x000f620000000a00 */
[----:B------:R-:W-:Y:S01]  /*74c0*/  SHF.L.U32 R210, R210, 0x10, RZ ;  /* 0x00000010d2d27819 */ /* 0x000fe200000006ff */
[----:B------:R-:W-:Y:S01]  /*74d0*/  @P1 FADD.FTZ R211, R179, -R212 ;  /* 0x800000d4b3d31221 */ /* 0x000fe20000010000 */
[----:B-1----:R-:W-:Y:S01]  /*74e0*/  @P2 FMUL.FTZ R181, R203, R181 ;  /* 0x000000b5cbb52220 */ /* 0x002fe20000410000 */
[----:B------:R-:W-:Y:S01]  /*74f0*/  @P1 FFMA.FTZ R209, R202, R213, R209 ;  /* 0x000000d5cad11223 */ /* 0x000fe200000100d1 */
[----:B--2---:R-:W-:Y:S01]  /*7500*/  @P2 FMUL.FTZ R183, R204, R183 ;  /* 0x000000b7ccb72220 */ /* 0x004fe20000410000 */
[----:B------:R-:W-:Y:S01]  /*7510*/  @P1 FFMA.FTZ R210, R202, R211, R210 ;  /* 0x000000d3cad21223 */ /* 0x000fe200000100d2 */
[----:B------:R-:W-:Y:S01]  /*7520*/  @P2 FMUL.FTZ R180, R181, R180 ;  /* 0x000000b4b5b42220 */ /* 0x000fe20000410000 */
[----:B------:R-:W1:Y:S01]  /*7530*/  @P2 LDC.64 R186, c[0x0][0x408] ;  /* 0x00010200ffba2b82 */ /* 0x000e620000000a00 */
[----:B---3--:R-:W-:Y:S01]  /*7540*/  @P2 FMUL.FTZ R155, R190, R155 ;  /* 0x0000009bbe9b2220 */ /* 0x008fe20000410000 */
[C---:B------:R-:W-:Y:S01]  /*7550*/  @P2 LOP3.LUT P1, RZ, R206.reuse, 0xff, RZ, 0xc0, !PT ;  /* 0x000000ffceff2812 */ /* 0x040fe2000782c0ff */
[----:B------:R-:W-:Y:S01]  /*7560*/  @P2 FMUL.FTZ R182, R183, R182 ;  /* 0x000000b6b7b62220 */ /* 0x000fe20000410000 */
[----:B------:R-:W-:Y:S01]  /*7570*/  @P2 LOP3.LUT P4, RZ, R206, 0xff0000, RZ, 0xc0, !PT ;  /* 0x00ff0000ceff2812 */ /* 0x000fe2000788c0ff */
[----:B------:R-:W-:Y:S01]  /*7580*/  @P2 FMUL.FTZ R154, R155, R154 ;  /* 0x0000009a9b9a2220 */ /* 0x000fe20000410000 */
[----:B------:R-:W-:-:S02]  /*7590*/  @P2 LOP3.LUT P5, RZ, R207, 0xff0000, RZ, 0xc0, !PT ;  /* 0x00ff0000cfff2812 */ /* 0x000fc400078ac0ff */
[----:B------:R-:W2:Y:S01]  /*75a0*/  @P2 LDC.64 R188, c[0x0][0x408] ;  /* 0x00010200ffbc2b82 */ /* 0x000ea20000000a00 */
[----:B----4-:R-:W-:Y:S01]  /*75b0*/  @P2 FMUL.FTZ R153, R191, R153 ;  /* 0x00000099bf992220 */ /* 0x010fe20000410000 */
[----:B------:R-:W-:Y:S02]  /*75c0*/  @P2 FSEL R154, R154, RZ, P3 ;  /* 0x000000ff9a9a2208 */ /* 0x000fe40001800000 */
[----:B------:R-:W-:Y:S01]  /*75d0*/  @P2 LOP3.LUT P3, RZ, R207, 0xff, RZ, 0xc0, !PT ;  /* 0x000000ffcfff2812 */ /* 0x000fe2000786c0ff */
[----:B------:R-:W-:Y:S01]  /*75e0*/  @P2 FMUL.FTZ R152, R153, R152 ;  /* 0x0000009899982220 */ /* 0x000fe20000410000 */
[----:B------:R-:W-:Y:S01]  /*75f0*/  @P2 FSEL R153, R180, RZ, P4 ;  /* 0x000000ffb4992208 */ /* 0x000fe20002000000 */
[----:B-----5:R-:W-:Y:S01]  /*7600*/  @P2 FMUL.FTZ R185, R205, R185 ;  /* 0x000000b9cdb92220 */ /* 0x020fe20000410000 */
[----:B------:R-:W-:Y:S02]  /*7610*/  @P2 LOP3.LUT P4, RZ, R207, 0xff00, RZ, 0xc0, !PT ;  /* 0x0000ff00cfff2812 */ /* 0x000fe4000788c0ff */
[----:B------:R-:W-:Y:S01]  /*7620*/  @P2 FSEL R152, R152, RZ, P1 ;  /* 0x000000ff98982208 */ /* 0x000fe20000800000 */
[----:B------:R-:W-:Y:S01]  /*7630*/  @P2 FMUL.FTZ R184, R185, R184 ;  /* 0x000000b8b9b82220 */ /* 0x000fe20000410000 */
[----:B------:R-:W-:-:S02]  /*7640*/  @P2 LOP3.LUT P1, RZ, R206, 0xff000000, RZ, 0xc0, !PT ;  /* 0xff000000ceff2812 */ /* 0x000fc4000782c0ff */
[----:B------:R-:W-:Y:S01]  /*7650*/  @P2 F2FP.BF16.F32.PACK_AB R155, RZ, R152 ;  /* 0x00000098ff9b223e */ /* 0x000fe200000010ff */
[----:B-1----:R-:W-:Y:S01]  /*7660*/  @P2 FMUL.FTZ R187, R208, R187 ;  /* 0x000000bbd0bb2220 */ /* 0x002fe20000410000 */
[----:B------:R-:W-:Y:S02]  /*7670*/  @P2 FSEL R184, R184, RZ, P3 ;  /* 0x000000ffb8b82208 */ /* 0x000fe40001800000 */
[----:B------:R-:W-:Y:S01]  /*7680*/  @P2 F2FP.BF16.F32.PACK_AB R181, RZ, R153 ;  /* 0x00000099ffb5223e */ /* 0x000fe200000010ff */
[----:B------:R-:W-:Y:S01]  /*7690*/  @P2 FMUL.FTZ R186, R187, R186 ;  /* 0x000000babbba2220 */ /* 0x000fe20000410000 */
[----:B------:R-:W-:Y:S02]  /*76a0*/  @P2 FSEL R182, R182, RZ, P1 ;  /* 0x000000ffb6b62208 */ /* 0x000fe40000800000 */
[----:B------:R-:W-:Y:S01]  /*76b0*/  @P2 F2FP.BF16.F32.PACK_AB R184, RZ, R184 ;  /* 0x000000b8ffb8223e */ /* 0x000fe200000010ff */
[----:B--2---:R-:W-:Y:S01]  /*76c0*/  @P2 FMUL.FTZ R189, R209, R189 ;  /* 0x000000bdd1bd2220 */ /* 0x004fe20000410000 */
[----:B------:R-:W-:-:S02]  /*76d0*/  @P2 FSEL R186, R186, RZ, P4 ;  /* 0x000000ffbaba2208 */ /* 0x000fc40002000000 */
[----:B------:R-:W-:Y:S01]  /*76e0*/  @P2 F2FP.BF16.F32.PACK_AB R180, RZ, R154 ;  /* 0x0000009affb4223e */ /* 0x000fe200000010ff */
[----:B------:R-:W-:Y:S01]  /*76f0*/  @P2 FMUL.FTZ R188, R189, R188 ;  /* 0x000000bcbdbc2220 */ /* 0x000fe20000410000 */
[----:B------:R-:W-:Y:S02]  /*7700*/  @P2 F2FP.BF16.F32.PACK_AB R182, RZ, R182 ;  /* 0x000000b6ffb6223e */ /* 0x000fe400000010ff */
[----:B------:R-:W-:Y:S02]  /*7710*/  @P2 F2FP.BF16.F32.PACK_AB R186, RZ, R186 ;  /* 0x000000baffba223e */ /* 0x000fe400000010ff */
[----:B------:R-:W-:Y:S02]  /*7720*/  @P2 FSEL R188, R188, RZ, P5 ;  /* 0x000000ffbcbc2208 */ /* 0x000fe40002800000 */
[----:B------:R-:W-:Y:S02]  /*7730*/  @P2 PRMT R148, R155, 0x7610, R148 ;  /* 0x000076109b942816 */ /* 0x000fe40000000094 */
[----:B------:R-:W-:-:S02]  /*7740*/  @P2 F2FP.BF16.F32.PACK_AB R188, RZ, R188 ;  /* 0x000000bcffbc223e */ /* 0x000fc400000010ff */
[----:B------:R-:W-:Y:S02]  /*7750*/  @P2 PRMT R149, R181, 0x7610, R149 ;  /* 0x00007610b5952816 */ /* 0x000fe40000000095 */
[----:B------:R-:W-:Y:S02]  /*7760*/  @P2 PRMT R150, R184, 0x7610, R150 ;  /* 0x00007610b8962816 */ /* 0x000fe40000000096 */
[----:B------:R-:W-:Y:S02]  /*7770*/  F2FP.BF16.F32.PACK_AB R152, R190, R191 ;  /* 0x000000bfbe98723e */ /* 0x000fe400000010ff */
[----:B------:R-:W-:Y:S02]  /*7780*/  F2FP.BF16.F32.PACK_AB R153, R204, R203 ;  /* 0x000000cbcc99723e */ /* 0x000fe400000010ff */
[----:B------:R-:W-:Y:S02]  /*7790*/  F2FP.BF16.F32.PACK_AB R154, R208, R205 ;  /* 0x000000cdd09a723e */ /* 0x000fe400000010ff */
[----:B------:R-:W-:-:S02]  /*77a0*/  @P2 PRMT R148, R148, 0x5410, R180 ;  /* 0x0000541094942816 */ /* 0x000fc400000000b4 */
        /* <DEDUP_REMOVED lines=13> */
.L_x_4395:
[----:B------:R-:W-:Y:S01]  /*7880*/  ISETP.GT.AND P1, PT, R205, RZ, PT ;  /* 0x000000ffcd00720c */ /* 0x000fe20003f24270 */
[----:B------:R-:W2:Y:S01]  /*7890*/  @P2 LDC.64 R184, c[0x0][0x408] ;  /* 0x00010200ffb82b82 */ /* 0x000ea20000000a00 */
[C---:B-1----:R-:W-:Y:S01]  /*78a0*/  PRMT R180, R36.reuse, 0x7632, R180 ;  /* 0x0000763224b47816 */ /* 0x042fe200000000b4 */
[----:B------:R-:W-:Y:S01]  /*78b0*/  IMAD.U32 R205, R37, 0x10000, RZ ;  /* 0x0001000025cd7824 */ /* 0x000fe200078e00ff */
[----:B------:R-:W-:Y:S02]  /*78c0*/  SHF.L.U32 R181, R36, 0x10, RZ ;  /* 0x0000001024b57819 */ /* 0x000fe400000006ff */
[----:B------:R-:W-:Y:S02]  /*78d0*/  SHF.L.U32 R180, R180, 0x10, RZ ;  /* 0x00000010b4b47819 */ /* 0x000fe400000006ff */
        /* <DEDUP_REMOVED lines=18> */
[----:B------:R-:W-:Y:S01]  /*7a00*/  SHF.L.U32 R211, R210, 0x10, RZ ;  /* 0x00000010d2d37819 */ /* 0x000fe200000006ff */
        /* <DEDUP_REMOVED lines=70> */
.L_x_4394:
        /* <DEDUP_REMOVED lines=96> */
.L_x_4397:
        /* <DEDUP_REMOVED lines=24> */
.L_x_4399:
[----:B------:R-:W-:Y:S05]  /*85f0*/  BSYNC.RECONVERGENT B2 ;  /* 0x0000000000027941 */ /* 0x000fea0003800200 */
.L_x_4398:
        /* <DEDUP_REMOVED lines=13> */
.L_x_4401:
[----:B------:R-:W-:Y:S05]  /*86d0*/  BSYNC.RECONVERGENT B2 ;  /* 0x0000000000027941 */ /* 0x000fea0003800200 */
.L_x_4400:
        /* <DEDUP_REMOVED lines=13> */
.L_x_4403:
[----:B------:R-:W-:Y:S05]  /*87b0*/  BSYNC.RECONVERGENT B2 ;  /* 0x0000000000027941 */ /* 0x000fea0003800200 */
.L_x_4402:
        /* <DEDUP_REMOVED lines=13> */
.L_x_4405:
[----:B------:R-:W-:Y:S05]  /*8890*/  BSYNC.RECONVERGENT B2 ;  /* 0x0000000000027941 */ /* 0x000fea0003800200 */
.L_x_4404:
        /* <DEDUP_REMOVED lines=13> */
.L_x_4407:
[----:B------:R-:W-:Y:S05]  /*8970*/  BSYNC.RECONVERGENT B2 ;  /* 0x0000000000027941 */ /* 0x000fea0003800200 */
.L_x_4406:
        /* <DEDUP_REMOVED lines=13> */
.L_x_4409:
[----:B------:R-:W-:Y:S05]  /*8a50*/  BSYNC.RECONVERGENT B2 ;  /* 0x0000000000027941 */ /* 0x000fea0003800200 */
.L_x_4408:
        /* <DEDUP_REMOVED lines=13> */
.L_x_4411:
[----:B------:R-:W-:Y:S05]  /*8b30*/  BSYNC.RECONVERGENT B2 ;  /* 0x0000000000027941 */ /* 0x000fea0003800200 */
.L_x_4410:
[----:B------:R-:W-:-:S04]  /*8b40*/  @P2 F2FP.BF16.F32.PACK_AB R180, RZ, R180 ;  /* 0x000000b4ffb4223e */ /* 0x000fc800000010ff */
[----:B------:R-:W-:-:S07]  /*8b50*/  @P2 PRMT R151, R151, 0x5410, R180 ;  /* 0x0000541097972816 */ /* 0x000fce00000000b4 */
.L_x_4396:
[----:B------:R-:W-:Y:S05]  /*8b60*/  BSYNC.RECONVERGENT B1 ;  /* 0x0000000000017941 */ /* 0x000fea0003800200 */
.L_x_4393:
        /* <DEDUP_REMOVED lines=12> */
.L_x_4330:
[----:B------:R-:W-:Y:S05]  /*8c30*/  BSYNC B0 ;  /* 0x0000000000007941 */ /* 0x000fea0003800000 */
.L_x_4329:
        /* <DEDUP_REMOVED lines=42> */
[----:B0-----:R-:W-:-:S03]  /*8ee0*/  FADD.FTZ R4, R4, R13 ;  /* 0x0000000d04047221 */ /* 0x001fc60000010000 */
[----:B------:R-:W0:Y:S01]  /*8ef0*/  LDS R19, [R6+0x2000] ;  /* 0x0020000006137984 */ /* 0x000e220000000800 */
[----:B------:R-:W-:-:S03]  /*8f00*/  FADD.FTZ R5, RZ, R5 ;  /* 0x00000005ff057221 */ /* 0x000fc60000010000 */
[----:B------:R-:W0:Y:S01]  /*8f10*/  LDS R20, [R6+0x2200] ;  /* 0x0022000006147984 */ /* 0x000e220000000800 */
[----:B------:R-:W-:Y:S02]  /*8f20*/  FADD.FTZ R5, R5, R14 ;  /* 0x0000000e05057221 */ /* 0x000fe40000010000 */
[----:B------:R-:W0:Y:S01]  /*8f30*/  LDC R14, c[0x0][0x388] ;  /* 0x0000e200ff0e7b82 */ /* 0x000e220000000800 */
        /* <DEDUP_REMOVED lines=30> */
[----:B---3--:R-:W-:Y:S01]  /*9120*/  FADD.FTZ R10, R10, R25 ;  /* 0x000000190a0a7221 */ /* 0x008fe20000010000 */
[----:B----4-:R-:W-:Y:S01]  /*9130*/  FADD.FTZ R27, R2, R27 ;  /* 0x0000001b021b7221 */ /* 0x010fe20000010000 */
[----:B-----5:R-:W-:Y:S01]  /*9140*/  FADD.FTZ R11, R3, R28 ;  /* 0x0000001c030b7221 */ /* 0x020fe20000010000 */
[----:B------:R-:W-:Y:S02]  /*9150*/  IMAD R3, R14, UR4, RZ ;  /* 0x000000040e037c24 */ /* 0x000fe4000f8e02ff */
[----:B--2---:R-:W-:-:S03]  /*9160*/  FADD.FTZ R29, R4, R29 ;  /* 0x0000001d041d7221 */ /* 0x004fc60000010000 */
[----:B------:R-:W-:Y:S01]  /*9170*/  IADD3 R22, P0, PT, R3, R198, RZ ;  /* 0x000000c603167210 */ /* 0x000fe20007f1e0ff */
[----:B0-----:R-:W-:-:S03]  /*9180*/  FADD.FTZ R13, R5, R30 ;  /* 0x0000001e050d7221 */ /* 0x001fc60000010000 */
[----:B------:R-:W-:Y:S01]  /*9190*/  IADD3.X R3, PT, PT, RZ, RZ, RZ, P0, !PT ;  /* 0x000000ffff037210 */ /* 0x000fe200007fe4ff */
[----:B------:R-:W-:Y:S01]  /*91a0*/  STS.128 [R0], R84 ;  /* 0x0000005400007388 */ /* 0x000fe20000000c00 */
[C---:B------:R-:W-:Y:S01]  /*91b0*/  SHF.L.U32 R4, R22.reuse, 0x2, RZ ;  /* 0x0000000216047819 */ /* 0x040fe200000006ff */
[----:B------:R-:W-:Y:S01]  /*91c0*/  FADD.FTZ R7, R7, R32 ;  /* 0x0000002007077221 */ /* 0x000fe20000010000 */
[----:B------:R-:W-:Y:S01]  /*91d0*/  SHF.L.U64.HI R22, R22, 0x2, R3 ;  /* 0x0000000216167819 */ /* 0x000fe20000010203 */
[----:B------:R-:W-:Y:S01]  /*91e0*/  STS.128 [R0+0x10], R88 ;  /* 0x0000105800007388 */ /* 0x000fe20000000c00 */
[----:B------:R-:W-:Y:S01]  /*91f0*/  FADD.FTZ R31, R8, R31 ;  /* 0x0000001f081f7221 */ /* 0x000fe20000010000 */
[C---:B------:R-:W-:Y:S02]  /*9200*/  IADD3 R2, P0, PT, R4.reuse, UR18, RZ ;  /* 0x0000001204027c10 */ /* 0x040fe4000ff1e0ff */
[----:B------:R-:W-:Y:S01]  /*9210*/  STS.128 [R0+0x400], R92 ;  /* 0x0004005c00007388 */ /* 0x000fe20000000c00 */
[----:B------:R-:W-:Y:S01]  /*9220*/  IADD3 R4, P1, PT, R4, UR16, RZ ;  /* 0x0000001004047c10 */ /* 0x000fe2000ff3e0ff */
[----:B------:R-:W-:Y:S01]  /*9230*/  FADD.FTZ R9, R9, R34 ;  /* 0x0000002209097221 */ /* 0x000fe20000010000 */
[----:B------:R-:W-:Y:S01]  /*9240*/  IADD3.X R3, PT, PT, R22, UR19, RZ, P0, !PT ;  /* 0x0000001316037c10 */ /* 0x000fe200087fe4ff */
        /* <DEDUP_REMOVED lines=89> */
.L_x_4335:
[----:B------:R-:W-:Y:S01]  /*97e0*/  HFMA2 R191, -RZ, RZ, 0, 5.9604644775390625e-08 ;  /* 0x00000001ffbf7431 */ /* 0x000fe200000001ff */
[----:B------:R-:W-:Y:S01]  /*97f0*/  BSSY B1, `(.L_x_4413) ;  /* 0x0000007000017945 */ /* 0x000fe20003800000 */
[----:B------:R-:W-:Y:S01]  /*9800*/  MOV R192, R181 ;  /* 0x000000b500c07202 */ /* 0x000fe20000000f00 */
[----:B------:R-:W-:Y:S01]  /*9810*/  IMAD.MOV.U32 R189, RZ, RZ, -0x1 ;  /* 0xffffffffffbd7424 */ /* 0x000fe200078e00ff */
[----:B------:R-:W-:-:S07]  /*9820*/  MOV R198, 0x1f ;  /* 0x0000001f00c67802 */ /* 0x000fce0000000f00 */
[----:B0----5:R-:W-:Y:S05]  /*9830*/  WARPSYNC.COLLECTIVE R189, `(.L_x_4414) ;  /* 0x00000000bd087348 */ /* 0x021fea0003c00000 */
[----:B------:R1:W2:Y:S02]  /*9840*/  SHFL.BFLY P0, R190, R192, R191, R198 ;  /* 0x0c0000bfc0be7389 */ /* 0x0002a400000000c6 */
[----:B012--5:R-:W-:Y:S05]  /*9850*/  ENDCOLLECTIVE ;  /* 0x000000000000791b */ /* 0x027fea0003800000 */
.L_x_4414:
[----:B------:R-:W-:Y:S05]  /*9860*/  BSYNC B1 ;  /* 0x0000000000017941 */ /* 0x000fea0003800000 */
.L_x_4413:
        /* <DEDUP_REMOVED lines=9> */
.L_x_4415:
[----:B------:R-:W-:-:S05]  /*9900*/  FADD.FTZ R184, R184, R181 ;  /* 0x000000b5b8b87221 */ /* 0x000fca0000010000 */
[----:B------:R-:W-:Y:S01]  /*9910*/  MOV R192, R184 ;  /* 0x000000b800c07202 */ /* 0x000fe20000000f00 */
[----:B------:R-:W-:Y:S01]  /*9920*/  HFMA2 R191, -RZ, RZ, 0, 1.1920928955078125e-07 ;  /* 0x00000002ffbf7431 */ /* 0x000fe200000001ff */
[----:B------:R-:W-:-:S07]  /*9930*/  MOV R183, R190 ;  /* 0x000000be00b77202 */ /* 0x000fce0000000f00 */
[----:B------:R-:W-:Y:S05]  /*9940*/  WARPSYNC.COLLECTIVE R189, `(.L_x_4416) ;  /* 0x00000000bd087348 */ /* 0x000fea0003c00000 */
[----:B------:R0:W1:Y:S02]  /*9950*/  SHFL.BFLY P0, R190, R192, R191, R198 ;  /* 0x0c0000bfc0be7389 */ /* 0x00006400000000c6 */
[----:B01----:R-:W-:Y:S05]  /*9960*/  ENDCOLLECTIVE ;  /* 0x000000000000791b */ /* 0x003fea0003800000 */
.L_x_4416:
[----:B------:R-:W-:-:S05]  /*9970*/  FADD.FTZ R183, R183, R182 ;  /* 0x000000b6b7b77221 */ /* 0x000fca0000010000 */
[----:B------:R-:W-:Y:S01]  /*9980*/  MOV R192, R183 ;  /* 0x000000b700c07202 */ /* 0x000fe20000000f00 */
[----:B------:R-:W-:-:S07]  /*9990*/  IMAD.MOV.U32 R185, RZ, RZ, R190 ;  /* 0x000000ffffb97224 */ /* 0x000fce00078e00be */
[----:B------:R-:W-:Y:S05]  /*99a0*/  WARPSYNC.COLLECTIVE R189, `(.L_x_4417) ;  /* 0x00000000bd087348 */ /* 0x000fea0003c00000 */
[----:B------:R0:W1:Y:S02]  /*99b0*/  SHFL.BFLY P0, R190, R192, R191, R198 ;  /* 0x0c0000bfc0be7389 */ /* 0x00006400000000c6 */
[----:B01----:R-:W-:Y:S05]  /*99c0*/  ENDCOLLECTIVE ;  /* 0x000000000000791b */ /* 0x003fea0003800000 */
.L_x_4417:
[----:B------:R-:W-:-:S05]  /*99d0*/  FADD.FTZ R185, R184, R185 ;  /* 0x000000b9b8b97221 */ /* 0x000fca0000010000 */
[----:B------:R-:W-:Y:S01]  /*99e0*/  MOV R192, R185 ;  /* 0x000000b900c07202 */ /* 0x000fe20000000f00 */
[----:B------:R-:W-:Y:S01]  /*99f0*/  HFMA2 R191, -RZ, RZ, 0, 2.384185791015625e-07 ;  /* 0x00000004ffbf7431 */ /* 0x000fe200000001ff */
[----:B------:R-:W-:-:S07]  /*9a00*/  MOV R186, R190 ;  /* 0x000000be00ba7202 */ /* 0x000fce0000000f00 */
[----:B------:R-:W-:Y:S05]  /*9a10*/  WARPSYNC.COLLECTIVE R189, `(.L_x_4418) ;  /* 0x00000000bd087348 */ /* 0x000fea0003c00000 */
[----:B------:R0:W1:Y:S02]  /*9a20*/  SHFL.BFLY P0, R190, R192, R191, R198 ;  /* 0x0c0000bfc0be7389 */ /* 0x00006400000000c6 */
[----:B01----:R-:W-:Y:S05]  /*9a30*/  ENDCOLLECTIVE ;  /* 0x000000000000791b */ /* 0x003fea0003800000 */
.L_x_4418:
[----:B------:R-:W-:-:S05]  /*9a40*/  FADD.FTZ R186, R183, R186 ;  /* 0x000000bab7ba7221 */ /* 0x000fca0000010000 */
[----:B------:R-:W-:Y:S02]  /*9a50*/  MOV R192, R186 ;  /* 0x000000ba00c07202 */ /* 0x000fe40000000f00 */
[----:B------:R-:W-:-:S07]  /*9a60*/  MOV R188, R190 ;  /* 0x000000be00bc7202 */ /* 0x000fce0000000f00 */
[----:B------:R-:W-:Y:S05]  /*9a70*/  WARPSYNC.COLLECTIVE R189, `(.L_x_4419) ;  /* 0x00000000bd087348 */ /* 0x000fea0003c00000 */
[----:B------:R0:W1:Y:S02]  /*9a80*/  SHFL.BFLY P0, R190, R192, R191, R198 ;  /* 0x0c0000bfc0be7389 */ /* 0x00006400000000c6 */
[----:B01----:R-:W-:Y:S05]  /*9a90*/  ENDCOLLECTIVE ;  /* 0x000000000000791b */ /* 0x003fea0003800000 */
.L_x_4419:
[----:B------:R-:W-:-:S05]  /*9aa0*/  FADD.FTZ R188, R185, R188 ;  /* 0x000000bcb9bc7221 */ /* 0x000fca0000010000 */
[----:B------:R-:W-:Y:S01]  /*9ab0*/  MOV R192, R188 ;  /* 0x000000bc00c07202 */ /* 0x000fe20000000f00 */
[----:B------:R-:W-:Y:S01]  /*9ac0*/  IMAD.MOV.U32 R191, RZ, RZ, 0x8 ;  /* 0x00000008ffbf7424 */ /* 0x000fe200078e00ff */
[----:B------:R-:W-:-:S07]  /*9ad0*/  MOV R187, R190 ;  /* 0x000000be00bb7202 */ /* 0x000fce0000000f00 */
[----:B------:R-:W-:Y:S05]  /*9ae0*/  WARPSYNC.COLLECTIVE R189, `(.L_x_4420) ;  /* 0x00000000bd087348 */ /* 0x000fea0003c00000 */
[----:B------:R0:W1:Y:S02]  /*9af0*/  SHFL.BFLY P0, R190, R192, R191, R198 ;  /* 0x0c0000bfc0be7389 */ /* 0x00006400000000c6 */
[----:B01----:R-:W-:Y:S05]  /*9b00*/  ENDCOLLECTIVE ;  /* 0x000000000000791b */ /* 0x003fea0003800000 */
.L_x_4420:
[----:B------:R-:W-:-:S05]  /*9b10*/  FADD.FTZ R187, R186, R187 ;  /* 0x000000bbbabb7221 */ /* 0x000fca0000010000 */
[----:B------:R-:W-:Y:S02]  /*9b20*/  MOV R192, R187 ;  /* 0x000000bb00c07202 */ /* 0x000fe40000000f00 */
[----:B------:R-:W-:-:S07]  /*9b30*/  MOV R181, R190 ;  /* 0x000000be00b57202 */ /* 0x000fce0000000f00 */
[----:B------:R-:W-:Y:S05]  /*9b40*/  WARPSYNC.COLLECTIVE R189, `(.L_x_4421) ;  /* 0x00000000bd087348 */ /* 0x000fea0003c00000 */
[----:B------:R0:W1:Y:S02]  /*9b50*/  SHFL.BFLY P0, R190, R192, R191, R198 ;  /* 0x0c0000bfc0be7389 */ /* 0x00006400000000c6 */
[----:B01----:R-:W-:Y:S05]  /*9b60*/  ENDCOLLECTIVE ;  /* 0x000000000000791b */ /* 0x003fea0003800000 */
.L_x_4421:
[----:B------:R-:W-:-:S05]  /*9b70*/  FADD.FTZ R181, R188, R181 ;  /* 0x000000b5bcb57221 */ /* 0x000fca0000010000 */
[----:B------:R-:W-:Y:S01]  /*9b80*/  MOV R192, R181 ;  /* 0x000000b500c07202 */ /* 0x000fe20000000f00 */
[----:B------:R-:W-:Y:S01]  /*9b90*/  HFMA2 R191, -RZ, RZ, 0, 9.5367431640625e-07 ;  /* 0x00000010ffbf7431 */ /* 0x000fe200000001ff */
[----:B------:R-:W-:-:S07]  /*9ba0*/  MOV R182, R190 ;  /* 0x000000be00b67202 */ /* 0x000fce0000000f00 */
[----:B------:R-:W-:Y:S05]  /*9bb0*/  WARPSYNC.COLLECTIVE R189, `(.L_x_4422) ;  /* 0x00000000bd087348 */ /* 0x000fea0003c00000 */
[----:B------:R0:W1:Y:S02]  /*9bc0*/  SHFL.BFLY P0, R190, R192, R191, R198 ;  /* 0x0c0000bfc0be7389 */ /* 0x00006400000000c6 */
[----:B01----:R-:W-:Y:S05]  /*9bd0*/  ENDCOLLECTIVE ;  /* 0x000000000000791b */ /* 0x003fea0003800000 */
.L_x_4422:
[----:B------:R-:W-:-:S05]  /*9be0*/  FADD.FTZ R182, R187, R182 ;  /* 0x000000b6bbb67221 */ /* 0x000fca0000010000 */
[----:B------:R-:W-:Y:S02]  /*9bf0*/  MOV R192, R182 ;  /* 0x000000b600c07202 */ /* 0x000fe40000000f00 */
[----:B------:R-:W-:-:S07]  /*9c00*/  MOV R184, R190 ;  /* 0x000000be00b87202 */ /* 0x000fce0000000f00 */
[----:B------:R-:W-:Y:S05]  /*9c10*/  WARPSYNC.COLLECTIVE R189, `(.L_x_4423) ;  /* 0x00000000bd087348 */ /* 0x000fea0003c00000 */
[----:B------:R0:W1:Y:S02]  /*9c20*/  SHFL.BFLY P0, R190, R192, R191, R198 ;  /* 0x0c0000bfc0be7389 */ /* 0x00006400000000c6 */
[----:B01----:R-:W-:Y:S05]  /*9c30*/  ENDCOLLECTIVE ;  /* 0x000000000000791b */ /* 0x003fea0003800000 */
.L_x_4423:
[----:B------:R-:W-:Y:S01]  /*9c40*/  MOV R183, R190 ;  /* 0x000000be00b77202 */ /* 0x000fe20000000f00 */
[----:B------:R-:W-:Y:S06]  /*9c50*/  BRA `(.L_x_4424) ;  /* 0xffffff84006c7947 */ /* 0x000fec000383ffff */
.L_x_4425:
        /* <DEDUP_REMOVED lines=10> */
.L_x_19999:


//--------------------- .text._ZN10layer_norm13ln_bwd_kernelINS_13Kernel_traitsIf13__nv_bfloat16S2_S2_fjLj1024ELj1ELj4ELj1ELj16ENS_18Kernel_traits_baseILj1024EfS2_S2_S2_fjLj128EEEEELb1ELb1ELb0ELb0EEEvNS_9BwdParamsE --------------------------
	.section	.text._ZN10layer_norm13ln_bwd_kernelINS_13Kernel_traitsIf13__nv_bfloat16S2_S2_fjLj1024ELj1ELj4ELj1ELj16ENS_18Kernel_traits_baseILj1024EfS2_S2_S2_fjLj128EEEEELb1ELb1ELb0ELb0EEEvNS_9BwdParamsE,"ax",@progbits
	.align	128
        .global         _ZN10layer_norm13ln_bwd_kernelINS_13Kernel_traitsIf13__nv_bfloat16S2_S2_fjLj1024ELj1ELj4ELj1ELj16ENS_18Kernel_traits_baseILj1024EfS2_S2_S2_fjLj128EEEEELb1ELb1ELb0ELb0EEEvNS_9BwdParamsE
        .type           _ZN10layer_norm13ln_bwd_kernelINS_13Kernel_traitsIf13__nv_bfloat16S2_S2_fjLj1024ELj1ELj4ELj1ELj16ENS_18Kernel_traits_baseILj1024EfS2_S2_S2_fjLj128EEEEELb1ELb1ELb0ELb0EEEvNS_9BwdParamsE,@function
        .size           _ZN10layer_norm13ln_bwd_kernelINS_13Kernel_traitsIf13__nv_bfloat16S2_S2_fjLj1024ELj1ELj4ELj1ELj16ENS_18Kernel_traits_baseILj1024EfS2_S2_S2_fjLj128EEEEELb1ELb1ELb0ELb0EEEvNS_9BwdParamsE,(.L_x_20000 - _ZN10layer_norm13ln_bwd_kernelINS_13Kernel_traitsIf13__nv_bfloat16S2_S2_fjLj1024ELj1ELj4ELj1ELj16ENS_18Kernel_traits_baseILj1024EfS2_S2_S2_fjLj128EEEEELb1ELb1ELb0ELb0EEEvNS_9BwdParamsE)
        .other          _ZN10layer_norm13ln_bwd_kernelINS_13Kernel_traitsIf13__nv_bfloat16S2_S2_fjLj1024ELj1ELj4ELj1ELj16ENS_18Kernel_traits_baseILj1024EfS2_S2_S2_fjLj128EEEEELb1ELb1ELb0ELb0EEEvNS_9BwdParamsE,@"STO_CUDA_ENTRY STV_DEFAULT"
_ZN10layer_norm13ln_bwd_kernelINS_13Kernel_traitsIf13__nv_bfloat16S2_S2_fjLj1024ELj1ELj4ELj1ELj16ENS_18Kernel_traits_baseILj1024EfS2_S2_S2_fjLj128EEEEELb1ELb1ELb0ELb0EEEvNS_9BwdParamsE:
.text._ZN10layer_norm13ln_bwd_kernelINS_13Kernel_traitsIf13__nv_bfloat16S2_S2_fjLj1024ELj1ELj4ELj1ELj16ENS_18Kernel_traits_baseILj1024EfS2_S2_S2_fjLj128EEEEELb1ELb1ELb0ELb0EEEvNS_9BwdParamsE:
[----:B------:R-:W0:Y:S01]  /*0000*/  LDC R1, c[0x0][0x37c] ;  /* 0x0000df00ff017b82 */ /* 0x000e220000000800 */
[----:B------:R-:W1:Y:S01]  /*0010*/  LDCU UR4, c[0x0][0x388] ;  /* 0x00007100ff0477ac */ /* 0x000e620008000800 */
[----:B0-----:R-:W-:Y:S01]  /*0020*/  IADD3 R1, PT, PT, R1, -0x58, RZ ;  /* 0xffffffa801017810 */ /* 0x001fe20007ffe0ff */
[----:B------:R-:W0:Y:S01]  /*0030*/  S2R R22, SR_TID.X ;  /* 0x0000000000167919 */ /* 0x000e220000002100 */
[----:B------:R-:W2:Y:S01]  /*0040*/  LDCU.64 UR6, c[0x0][0x358] ;  /* 0x00006b00ff0677ac */ /* 0x000ea20008000a00 */
[----:B------:R-:W3:Y:S01]  /*0050*/  LDCU UR5, c[0x0][0x384] ;  /* 0x00007080ff0577ac */ /* 0x000ee20008000800 */
[----:B------:R-:W4:Y:S01]  /*0060*/  LDCU UR14, c[0x0][0x408] ;  /* 0x00008100ff0e77ac */ /* 0x000f220008000800 */
[----:B------:R-:W0:Y:S01]  /*0070*/  LDCU UR15, c[0x0][0x388] ;  /* 0x00007100ff0f77ac */ /* 0x000e220008000800 */
[----:B-1----:R-:W-:Y:S01]  /*0080*/  MOV R2, UR4 ;  /* 0x0000000400027c02 */ /* 0x002fe20008000f00 */
[----:B------:R-:W1:Y:S03]  /*0090*/  LDCU.U8 UR8, c[0x0][0x410] ;  /* 0x00008200ff0877ac */ /* 0x000e660008000000 */
[----:B------:R-:W-:Y:S01]  /*00a0*/  SHF.R.S32.HI R0, RZ, 0x1f, R2 ;  /* 0x0000001fff007819 */ /* 0x000fe20000011402 */
[----:B------:R2:W-:Y:S01]  /*00b0*/  STL [R1+0x50], R2 ;  /* 0x0000500201007387 */ /* 0x0005e20000100800 */
[----:B------:R-:W0:Y:S02]  /*00c0*/  LDCU UR9, c[0x0][0x400] ;  /* 0x00008000ff0977ac */ /* 0x000e240008000800 */
[----:B------:R-:W-:Y:S01]  /*00d0*/  LEA.HI R0, R0, R2, RZ, 0x3 ;  /* 0x0000000200007211 */ /* 0x000fe200078f18ff */
[----:B------:R0:W3:Y:S01]  /*00e0*/  LDL.64 R40, [R1+0x40] ;  /* 0x0000400001287983 */ /* 0x0000e20000100a00 */
[----:B------:R-:W1:Y:S03]  /*00f0*/  LDCU.64 UR10, c[0x0][0x438] ;  /* 0x00008700ff0a77ac */ /* 0x000e660008000a00 */
[----:B------:R0:W3:Y:S01]  /*0100*/  LDL.64 R42, [R1+0x48] ;  /* 0x00004800012a7983 */ /* 0x0000e20000100a00 */
[----:B------:R-:W1:Y:S01]  /*0110*/  LDCU.64 UR12, c[0x0][0x478] ;  /* 0x00008f00ff0c77ac */ /* 0x000e620008000a00 */
[----:B0-----:R-:W-:-:S02]  /*0120*/  LOP3.LUT R23, R22, 0x1f, RZ, 0xc0, !PT ;  /* 0x0000001f16177812 */ /* 0x001fc400078ec0ff */
[----:B------:R0:W4:Y:S02]  /*0130*/  LDL.64 R36, [R1+0x30] ;  /* 0x0000300001247983 */ /* 0x0001240000100a00 */
[----:B------:R-:W-:Y:S02]  /*0140*/  LOP3.LUT R237, R23, 0x1f, RZ, 0x3c, !PT ;  /* 0x0000001f17ed7812 */ /* 0x000fe400078e3cff */
[----:B------:R0:W4:Y:S04]  /*0150*/  LDL.64 R38, [R1+0x38] ;  /* 0x0000380001267983 */ /* 0x0001280000100a00 */
[----:B------:R0:W4:Y:S04]  /*0160*/  LDL.64 R32, [R1+0x20] ;  /* 0x0000200001207983 */ /* 0x0001280000100a00 */
[----:B------:R0:W4:Y:S04]  /*0170*/  LDL.64 R34, [R1+0x28] ;  /* 0x0000280001227983 */ /* 0x0001280000100a00 */
[----:B------:R0:W4:Y:S04]  /*0180*/  LDL.64 R28, [R1+0x10] ;  /* 0x00001000011c7983 */ /* 0x0001280000100a00 */
[----:B------:R0:W4:Y:S04]  /*0190*/  LDL.64 R30, [R1+0x18] ;  /* 0x00001800011e7983 */ /* 0x0001280000100a00 */
[----:B------:R0:W4:Y:S04]  /*01a0*/  LDL.64 R24, [R1] ;  /* 0x0000000001187983 */ /* 0x0001280000100a00 */
[----:B------:R0:W4:Y:S01]  /*01b0*/  LDL.64 R26, [R1+0x8] ;  /* 0x00000800011a7983 */ /* 0x0001220000100a00 */
[----:B------:R-:W-:-:S04]  /*01c0*/  LEA.HI.SX32 R237, R0, R237, 0x1d ;  /* 0x000000ed00ed7211 */ /* 0x000fc800078feaff */
[C---:B------:R-:W-:Y:S02]  /*01d0*/  ISETP.GE.U32.AND P0, PT, R237.reuse, 0x20, PT ;  /* 0x00000020ed00780c */ /* 0x040fe40003f06070 */
[C---:B------:R-:W-:Y:S02]  /*01e0*/  ISETP.GE.U32.AND P1, PT, R237.reuse, 0x40, PT ;  /* 0x00000040ed00780c */ /* 0x040fe40003f26070 */
[----:B------:R-:W-:-:S09]  /*01f0*/  ISETP.GE.U32.AND P2, PT, R237, 0x60, PT ;  /* 0x00000060ed00780c */ /* 0x000fd20003f46070 */
[----:B--2---:R-:W2:Y:S08]  /*0200*/  @P0 LDC.64 R2, c[0x0][0x3d0] ;  /* 0x0000f400ff020b82 */ /* 0x004eb00000000a00 */
[----:B------:R-:W1:Y:S08]  /*0210*/  @P0 LDC.64 R4, c[0x0][0x3e8] ;  /* 0x0000fa00ff040b82 */ /* 0x000e700000000a00 */
[----:B------:R-:W0:Y:S08]  /*0220*/  @P1 LDC.64 R6, c[0x0][0x3d0] ;  /* 0x0000f400ff061b82 */ /* 0x000e300000000a00 */
[----:B------:R-:W0:Y:S08]  /*0230*/  @P1 LDC.64 R8, c[0x0][0x3e8] ;  /* 0x0000fa00ff081b82 */ /* 0x000e300000000a00 */
[----:B------:R-:W0:Y:S01]  /*0240*/  @P2 LDC.64 R14, c[0x0][0x3d0] ;  /* 0x0000f400ff0e2b82 */ /* 0x000e220000000a00 */
[----:B------:R-:W-:Y:S01]  /*0250*/  ISETP.GE.U32.AND P3, PT, R237, 0x80, PT ;  /* 0x00000080ed00780c */ /* 0x000fe20003f66070 */
[----:B--2---:R-:W-:-:S04]  /*0260*/  @P0 IMAD.WIDE.U32 R2, R23, 0x20, R2 ;  /* 0x0000002017020825 */ /* 0x004fc800078e0002 */
[C---:B-1----:R-:W-:Y:S01]  /*0270*/  @P0 IMAD.WIDE.U32 R4, R23.reuse, 0x20, R4 ;  /* 0x0000002017040825 */ /* 0x042fe200078e0004 */
[----:B------:R-:W-:Y:S01]  /*0280*/  @P0 LOP3.LUT R23, R23, 0x20, RZ, 0xfc, !PT ;  /* 0x0000002017170812 */ /* 0x000fe200078efcff */
[----:B------:R-:W1:Y:S01]  /*0290*/  @P2 LDC.64 R16, c[0x0][0x3e8] ;  /* 0x0000fa00ff102b82 */ /* 0x000e620000000a00 */
[----:B------:R-:W-:Y:S02]  /*02a0*/  SHF.R.U32.HI R203, RZ, 0x5, R22 ;  /* 0x00000005ffcb7819 */ /* 0x000fe40000011616 */
[----:B------:R2:W5:Y:S01]  /*02b0*/  @P0 LDG.E.128 R168, desc[UR6][R4.64] ;  /* 0x0000000604a80981 */ /* 0x000562000c1e1d00 */
[----:B0-----:R-:W-:-:S03]  /*02c0*/  @P1 IMAD.WIDE.U32 R10, R23, 0x20, R6 ;  /* 0x00000020170a1825 */ /* 0x001fc600078e0006 */
[----:B------:R2:W5:Y:S01]  /*02d0*/  @P0 LDG.E.128 R164, desc[UR6][R4.64+0x10] ;  /* 0x0000100604a40981 */ /* 0x000562000c1e1d00 */
[C---:B------:R-:W-:Y:S01]  /*02e0*/  @P1 IMAD.WIDE.U32 R12, R23.reuse, 0x20, R8 ;  /* 0x00000020170c1825 */ /* 0x040fe200078e0008 */
[----:B------:R-:W-:Y:S01]  /*02f0*/  @P1 IADD3 R23, PT, PT, R23, 0x20, RZ ;  /* 0x0000002017171810 */ /* 0x000fe20007ffe0ff */
[----:B------:R-:W0:Y:S03]  /*0300*/  @P3 LDC.64 R18, c[0x0][0x3d0] ;  /* 0x0000f400ff123b82 */ /* 0x000e260000000a00 */
[----:B------:R2:W5:Y:S01]  /*0310*/  @P1 LDG.E.128 R160, desc[UR6][R12.64] ;  /* 0x000000060ca01981 */ /* 0x000562000c1e1d00 */
[----:B------:R-:W-:-:S03]  /*0320*/  @P2 IMAD.WIDE.U32 R14, R23, 0x20, R14 ;  /* 0x00000020170e2825 */ /* 0x000fc600078e000e */
[----:B------:R2:W5:Y:S01]  /*0330*/  @P1 LDG.E.128 R156, desc[UR6][R12.64+0x10] ;  /* 0x000010060c9c1981 */ /* 0x000562000c1e1d00 */
[----:B------:R-:W2:Y:S03]  /*0340*/  @P3 LDC.64 R20, c[0x0][0x3e8] ;  /* 0x0000fa00ff143b82 */ /* 0x000ea60000000a00 */
[----:B------:R0:W5:Y:S01]  /*0350*/  @P2 LDG.E.128 R248, desc[UR6][R14.64+0x10] ;  /* 0x000010060ef82981 */ /* 0x000162000c1e1d00 */
[C---:B-1----:R-:W-:Y:S01]  /*0360*/  @P2 IMAD.WIDE.U32 R16, R23.reuse, 0x20, R16 ;  /* 0x0000002017102825 */ /* 0x042fe200078e0010 */
[----:B------:R-:W-:-:S04]  /*0370*/  @P2 IADD3 R23, PT, PT, R23, 0x20, RZ ;  /* 0x0000002017172810 */ /* 0x000fc80007ffe0ff */
[----:B------:R1:W5:Y:S04]  /*0380*/  @P2 LDG.E.128 R152, desc[UR6][R16.64] ;  /* 0x0000000610982981 */ /* 0x000368000c1e1d00 */
[----:B------:R1:W5:Y:S01]  /*0390*/  @P2 LDG.E.128 R148, desc[UR6][R16.64+0x10] ;  /* 0x0000100610942981 */ /* 0x000362000c1e1d00 */
[----:B0-----:R-:W-:-:S05]  /*03a0*/  @P3 IMAD.WIDE.U32 R6, R23, 0x20, R18 ;  /* 0x0000002017063825 */ /* 0x001fca00078e0012 */
[----:B------:R1:W5:Y:S01]  /*03b0*/  @P3 LDG.E.128 R244, desc[UR6][R6.64] ;  /* 0x0000000606f43981 */ /* 0x000362000c1e1d00 */
[----:B--2---:R-:W-:-:S03]  /*03c0*/  @P3 IMAD.WIDE.U32 R8, R23, 0x20, R20 ;  /* 0x0000002017083825 */ /* 0x004fc600078e0014 */
[----:B------:R1:W5:Y:S04]  /*03d0*/  @P3 LDG.E.128 R240, desc[UR6][R6.64+0x10] ;  /* 0x0000100606f03981 */ /* 0x000368000c1e1d00 */
[----:B------:R1:W5:Y:S04]  /*03e0*/  @P3 LDG.E.128 R144, desc[UR6][R8.64] ;  /* 0x0000000608903981 */ /* 0x000368000c1e1d00 */
[----:B------:R1:W5:Y:S04]  /*03f0*/  @P3 LDG.E.128 R140, desc[UR6][R8.64+0x10] ;  /* 0x00001006088c3981 */ /* 0x000368000c1e1d00 */
[----:B---3--:R-:W2:Y:S04]  /*0400*/  @P0 LDG.E.128 R40, desc[UR6][R2.64] ;  /* 0x0000000602280981 */ /* 0x008ea8000c1e1d00 */
[----:B----4-:R-:W3:Y:S04]  /*0410*/  @P0 LDG.E.128 R36, desc[UR6][R2.64+0x10] ;  /* 0x0000100602240981 */ /* 0x010ee8000c1e1d00 */
[----:B------:R-:W4:Y:S04]  /*0420*/  @P1 LDG.E.128 R32, desc[UR6][R10.64] ;  /* 0x000000060a201981 */ /* 0x000f28000c1e1d00 */
[----:B------:R-:W4:Y:S04]  /*0430*/  @P1 LDG.E.128 R28, desc[UR6][R10.64+0x10] ;  /* 0x000010060a1c1981 */ /* 0x000f28000c1e1d00 */
[----:B------:R-:W4:Y:S01]  /*0440*/  @P2 LDG.E.128 R24, desc[UR6][R14.64] ;  /* 0x000000060e182981 */ /* 0x000f22000c1e1d00 */
[----:B------:R-:W0:Y:S01]  /*0450*/  S2UR UR4, SR_CTAID.X ;  /* 0x00000000000479c3 */ /* 0x000e220000002500 */
[----:B------:R-:W-:Y:S01]  /*0460*/  BSSY B0, `(.L_x_4426) ;  /* 0x0000a11000007945 */ /* 0x000fe20003800000 */
[----:B0-----:R-:W-:-:S06]  /*0470*/  USHF.L.U32 UR4, UR4, 0x2, URZ ;  /* 0x0000000204047899 */ /* 0x001fcc00080006ff */
        /* <DEDUP_REMOVED lines=49> */
[----:B--2---:R1:W-:Y:S04]  /*0790*/  @P0 STL.64 [R1+0x40], R40 ;  /* 0x0000402801000387 */ /* 0x0043e80000100a00 */
[----:B------:R1:W-:Y:S04]  /*07a0*/  @P0 STL.64 [R1+0x48], R42 ;  /* 0x0000482a01000387 */ /* 0x0003e80000100a00 */
[----:B---3--:R1:W-:Y:S04]  /*07b0*/  @P0 STL.64 [R1+0x30], R36 ;  /* 0x0000302401000387 */ /* 0x0083e80000100a00 */
[----:B------:R1:W-:Y:S04]  /*07c0*/  @P0 STL.64 [R1+0x38], R38 ;  /* 0x0000382601000387 */ /* 0x0003e80000100a00 */
[----:B----4-:R1:W-:Y:S04]  /*07d0*/  @P1 STL.64 [R1+0x20], R32 ;  /* 0x0000202001001387 */ /* 0x0103e80000100a00 */
[----:B------:R1:W-:Y:S04]  /*07e0*/  @P1 STL.64 [R1+0x28], R34 ;  /* 0x0000282201001387 */ /* 0x0003e80000100a00 */
[----:B------:R1:W-:Y:S04]  /*07f0*/  @P1 STL.64 [R1+0x10], R28 ;  /* 0x0000101c01001387 */ /* 0x0003e80000100a00 */
[----:B------:R1:W-:Y:S04]  /*0800*/  @P1 STL.64 [R1+0x18], R30 ;  /* 0x0000181e01001387 */ /* 0x0003e80000100a00 */
[----:B------:R1:W-:Y:S04]  /*0810*/  @P2 STL.64 [R1], R24 ;  /* 0x0000001801002387 */ /* 0x0003e80000100a00 */
[----:B------:R1:W-:Y:S01]  /*0820*/  @P2 STL.64 [R1+0x8], R26 ;  /* 0x0000081a01002387 */ /* 0x0003e20000100a00 */
[----:B------:R-:W-:-:S13]  /*0830*/  ISETP.GE.AND P0, PT, R203, UR5, PT ;  /* 0x00000005cb007c0c */ /* 0x000fda000bf06270 */
[----:B-1----:R-:W-:Y:S05]  /*0840*/  @P0 BRA `(.L_x_4427) ;  /* 0x0000009c00480947 */ /* 0x002fea0003800000 */
        /* <DEDUP_REMOVED lines=51> */
.L_x_4467:
[----:B0-----:R-:W0:Y:S08]  /*0b80*/  @P0 LDC.64 R16, c[0x0][0x3e0] ;  /* 0x0000f800ff100b82 */ /* 0x001e300000000a00 */
[----:B-1---5:R-:W1:Y:S01]  /*0b90*/  LDC.64 R18, c[0x0][0x3c8] ;  /* 0x0000f200ff127b82 */ /* 0x022e620000000a00 */
[----:B0-----:R-:W-:-:S05]  /*0ba0*/  @P0 IMAD.WIDE R16, R203, 0x2, R16 ;  /* 0x00000002cb100825 */ /* 0x001fca00078e0210 */
[----:B--2---:R0:W2:Y:S02]  /*0bb0*/  @P0 LDG.E.U16 R20, desc[UR6][R16.64] ;  /* 0x0000000610140981 */ /* 0x0040a4000c1e1500 */
[----:B0-----:R-:W0:Y:S02]  /*0bc0*/  LDC.64 R16, c[0x0][0x3c0] ;  /* 0x0000f000ff107b82 */ /* 0x001e240000000a00 */
[----:B0-----:R-:W-:-:S05]  /*0bd0*/  IMAD.WIDE R16, R203, 0x4, R16 ;  /* 0x00000004cb107825 */ /* 0x001fca00078e0210 */
[----:B---3--:R0:W3:Y:S01]  /*0be0*/  LDG.E R176, desc[UR6][R16.64] ;  /* 0x0000000610b07981 */ /* 0x0080e2000c1e1900 */
[----:B------:R-:W4:Y:S01]  /*0bf0*/  S2R R177, SR_TID.X ;  /* 0x0000000000b17919 */ /* 0x000f220000002100 */
[----:B------:R-:W-:Y:S01]  /*0c00*/  MOV R178, UR15 ;  /* 0x0000000f00b27c02 */ /* 0x000fe20008000f00 */
[----:B-1----:R-:W-:-:S04]  /*0c10*/  IMAD.WIDE R18, R203, 0x4, R18 ;  /* 0x00000004cb127825 */ /* 0x002fc800078e0212 */
[----:B------:R1:W-:Y:S01]  /*0c20*/  STL [R1+0x50], R178 ;  /* 0x000050b201007387 */ /* 0x0003e20000100800 */
[----:B0-----:R-:W-:Y:S01]  /*0c30*/  IMAD R16, R203, R178, RZ ;  /* 0x000000b2cb107224 */ /* 0x001fe200078e02ff */
[C---:B------:R-:W-:Y:S02]  /*0c40*/  ISETP.GE.U32.AND P5, PT, R237.reuse, 0x20, PT ;  /* 0x00000020ed00780c */ /* 0x040fe40003fa6070 */
[----:B-----5:R0:W5:Y:S01]  /*0c50*/  LDG.E R18, desc[UR6][R18.64] ;  /* 0x0000000612127981 */ /* 0x020162000c1e1900 */
[----:B------:R-:W-:Y:S01]  /*0c60*/  ISETP.NE.AND P4, PT, RZ, UR8, PT ;  /* 0x00000008ff007c0c */ /* 0x000fe2000bf85270 */
[----:B------:R-:W-:Y:S01]  /*0c70*/  BSSY.RECONVERGENT B1, `(.L_x_4428) ;  /* 0x0000076000017945 */ /* 0x000fe20003800200 */
[----:B------:R-:W-:Y:S01]  /*0c80*/  HFMA2 R17, -RZ, RZ, 1.875, 0 ;  /* 0x3f800000ff117431 */ /* 0x000fe200000001ff */
[C---:B------:R-:W-:Y:S01]  /*0c90*/  ISETP.GE.U32.AND P1, PT, R237.reuse, 0x40, PT ;  /* 0x00000040ed00780c */ /* 0x040fe20003f26070 */
[----:B------:R-:W-:Y:S01]  /*0ca0*/  HFMA2 R235, -RZ, RZ, 0, 0 ;  /* 0x00000000ffeb7431 */ /* 0x000fe200000001ff */
[----:B------:R-:W-:-:S02]  /*0cb0*/  ISETP.GE.U32.AND P2, PT, R237, 0x60, PT ;  /* 0x00000060ed00780c */ /* 0x000fc40003f46070 */
[----:B------:R-:W-:Y:S02]  /*0cc0*/  ISETP.GE.U32.AND P3, PT, R237, 0x80, PT ;  /* 0x00000080ed00780c */ /* 0x000fe40003f66070 */
[----:B0-----:R-:W-:Y:S02]  /*0cd0*/  SHF.R.S32.HI R19, RZ, 0x1f, R16 ;  /* 0x0000001fff137819 */ /* 0x001fe40000011410 */
[----:B------:R-:W-:Y:S02]  /*0ce0*/  MOV R236, RZ ;  /* 0x000000ff00ec7202 */ /* 0x000fe40000000f00 */
[----:B------:R-:W-:Y:S02]  /*0cf0*/  LEA.HI R16, R19, R16, RZ, 0x3 ;  /* 0x0000001013107211 */ /* 0x000fe400078f18ff */
[----:B----4-:R-:W-:-:S04]  /*0d00*/  LOP3.LUT R19, R177, 0x1f, RZ, 0xc0, !PT ;  /* 0x0000001fb1137812 */ /* 0x010fc800078ec0ff */
[----:B------:R-:W-:Y:S02]  /*0d10*/  LEA.HI.SX32 R16, R16, R19, 0x1d ;  /* 0x0000001310107211 */ /* 0x000fe400078feaff */
[----:B--2---:R-:W-:Y:S02]  /*0d20*/  @P0 SHF.L.U32 R17, R20, 0x10, RZ ;  /* 0x0000001014110819 */ /* 0x004fe400000006ff */
[----:B------:R-:W-:Y:S02]  /*0d30*/  MOV R20, R16 ;  /* 0x0000001000147202 */ /* 0x000fe40000000f00 */
[----:B---3--:R-:W-:Y:S01]  /*0d40*/  FSEL R19, R176, RZ, !P4 ;  /* 0x000000ffb0137208 */ /* 0x008fe20006000000 */
[----:B-1----:R-:W-:Y:S06]  /*0d50*/  @!P5 BRA `(.L_x_4429) ;  /* 0x00000004009cd947 */ /* 0x002fec0003800000 */
[----:B------:R-:W0:Y:S01]  /*0d60*/  LDC.64 R22, c[0x0][0x3a8] ;  /* 0x0000ea00ff167b82 */ /* 0x000e220000000a00 */
[----:B------:R-:W2:Y:S04]  /*0d70*/  LDL R231, [R1+0x40] ;  /* 0x0000400001e77983 */ /* 0x000ea80000100800 */
[----:B------:R-:W3:Y:S03]  /*0d80*/  LDL R234, [R1+0x30] ;  /* 0x0000300001ea7983 */ /* 0x000ee60000100800 */
[----:B------:R-:W1:Y:S01]  /*0d90*/  LDC.64 R180, c[0x0][0x428] ;  /* 0x00010a00ffb47b82 */ /* 0x000e620000000a00 */
[----:B------:R-:W-:Y:S01]  /*0da0*/  ISETP.NE.U32.AND P4, PT, RZ, UR10, PT ;  /* 0x0000000aff007c0c */ /* 0x000fe2000bf85070 */
[----:B------:R-:W4:Y:S03]  /*0db0*/  LDL R230, [R1+0x44] ;  /* 0x0000440001e67983 */ /* 0x000f260000100800 */
[----:B------:R-:W-:Y:S01]  /*0dc0*/  ISETP.NE.AND.EX P4, PT, RZ, UR11, PT, P4 ;  /* 0x0000000bff007c0c */ /* 0x000fe2000bf85340 */
[----:B------:R-:W4:Y:S02]  /*0dd0*/  LDL R229, [R1+0x48] ;  /* 0x0000480001e57983 */ /* 0x000f240000100800 */
[----:B------:R-:W1:Y:S02]  /*0de0*/  LDC.64 R194, c[0x0][0x3b0] ;  /* 0x0000ec00ffc27b82 */ /* 0x000e640000000a00 */
[----:B------:R-:W4:Y:S04]  /*0df0*/  LDL R232, [R1+0x38] ;  /* 0x0000380001e87983 */ /* 0x000f280000100800 */
[----:B------:R-:W4:Y:S01]  /*0e00*/  LDL R252, [R1+0x4c] ;  /* 0x00004c0001fc7983 */ /* 0x000f220000100800 */
[----:B0-----:R-:W-:-:S03]  /*0e10*/  IMAD.WIDE.U32 R22, R16, 0x10, R22 ;  /* 0x0000001010167825 */ /* 0x001fc600078e0016 */
[----:B------:R-:W4:Y:S04]  /*0e20*/  LDL R239, [R1+0x34] ;  /* 0x0000340001ef7983 */ /* 0x000f280000100800 */
[----:B------:R1:W2:Y:S04]  /*0e30*/  LDG.E.128 R176, desc[UR6][R22.64] ;  /* 0x0000000616b07981 */ /* 0x0002a8000c1e1d00 */
[----:B------:R-:W4:Y:S01]  /*0e40*/  LDL R238, [R1+0x3c] ;  /* 0x00003c0001ee7983 */ /* 0x000f220000100800 */
[----:B-1----:R-:W-:-:S05]  /*0e50*/  IMAD.WIDE.U32 R22, R16, 0x10, R180 ;  /* 0x0000001010167825 */ /* 0x002fca00078e00b4 */
[----:B------:R0:W3:Y:S02]  /*0e60*/  LDG.E.128 R180, desc[UR6][R22.64] ;  /* 0x0000000616b47981 */ /* 0x0000e4000c1e1d00 */
[----:B0-----:R-:W0:Y:S02]  /*0e70*/  @P4 LDC.64 R22, c[0x0][0x438] ;  /* 0x00010e00ff164b82 */ /* 0x001e240000000a00 */
[----:B0-----:R-:W-:-:S05]  /*0e80*/  @P4 IMAD.WIDE.U32 R22, R16, 0x10, R22 ;  /* 0x0000001010164825 */ /* 0x001fca00078e0016 */
[----:B------:R0:W5:Y:S02]  /*0e90*/  @P4 LDG.E.128 R40, desc[UR6][R22.64] ;  /* 0x0000000616284981 */ /* 0x000164000c1e1d00 */
[----:B0-----:R-:W-:-:S06]  /*0ea0*/  IMAD.WIDE.U32 R22, R16, 0x8, R194 ;  /* 0x0000000810167825 */ /* 0x001fcc00078e00c2 */
[----:B------:R-:W5:Y:S01]  /*0eb0*/  LDG.E.64 R22, desc[UR6][R22.64] ;  /* 0x0000000616167981 */ /* 0x000f62000c1e1b00 */
[C---:B--2---:R-:W-:Y:S02]  /*0ec0*/  PRMT R198, R176.reuse, 0x7632, R198 ;  /* 0x00007632b0c67816 */ /* 0x044fe400000000c6 */
[----:B------:R-:W-:Y:S02]  /*0ed0*/  SHF.L.U32 R202, R176, 0x10, RZ ;  /* 0x00000010b0ca7819 */ /* 0x000fe400000006ff */
[C---:B------:R-:W-:Y:S02]  /*0ee0*/  SHF.L.U32 R228, R177.reuse, 0x10, RZ ;  /* 0x00000010b1e47819 */ /* 0x040fe400000006ff */
[C---:B------:R-:W-:Y:S02]  /*0ef0*/  PRMT R0, R178.reuse, 0x7632, R0 ;  /* 0x00007632b2007816 */ /* 0x040fe40000000000 */
[----:B------:R-:W-:Y:S02]  /*0f00*/  PRMT R188, R177, 0x7632, R188 ;  /* 0x00007632b1bc7816 */ /* 0x000fe400000000bc */
[----:B------:R-:W-:-:S02]  /*0f10*/  SHF.L.U32 R178, R178, 0x10, RZ ;  /* 0x00000010b2b27819 */ /* 0x000fc400000006ff */
[C---:B---3--:R-:W-:Y:S02]  /*0f20*/  PRMT R176, R182.reuse, 0x7632, R176 ;  /* 0x00007632b6b07816 */ /* 0x048fe400000000b0 */
[----:B------:R-:W-:Y:S02]  /*0f30*/  SHF.L.U32 R187, R182, 0x10, RZ ;  /* 0x00000010b6bb7819 */ /* 0x000fe400000006ff */
[----:B------:R-:W-:Y:S02]  /*0f40*/  SHF.L.U32 R182, R198, 0x10, RZ ;  /* 0x00000010c6b67819 */ /* 0x000fe400000006ff */
[C---:B------:R-:W-:Y:S02]  /*0f50*/  PRMT R197, R180.reuse, 0x7632, R197 ;  /* 0x00007632b4c57816 */ /* 0x040fe400000000c5 */
        /* <DEDUP_REMOVED lines=8> */
[----:B------:R-:W-:-:S02]  /*0fe0*/  PRMT R196, R179, 0x7632, R196 ;  /* 0x00007632b3c47816 */ /* 0x000fc400000000c4 */
[----:B------:R-:W-:Y:S02]  /*0ff0*/  SHF.L.U32 R179, R179, 0x10, RZ ;  /* 0x00000010b3b37819 */ /* 0x000fe400000006ff */
[----:B------:R-:W-:Y:S01]  /*1000*/  SHF.L.U32 R178, R0, 0x10, RZ ;  /* 0x0000001000b27819 */ /* 0x000fe200000006ff */
[C---:B-----5:R-:W-:Y:S01]  /*1010*/  FMUL.FTZ R0, R18.reuse, R180 ;  /* 0x000000b412007220 */ /* 0x060fe20000410000 */
[----:B------:R-:W-:Y:S01]  /*1020*/  SHF.L.U32 R180, R197, 0x10, RZ ;  /* 0x00000010c5b47819 */ /* 0x000fe200000006ff */
[C---:B------:R-:W-:Y:S01]  /*1030*/  FMUL.FTZ R197, R18.reuse, R198 ;  /* 0x000000c612c57220 */ /* 0x040fe20000410000 */
[----:B------:R-:W-:Y:S01]  /*1040*/  FADD.FTZ R181, -R19, R181 ;  /* 0x000000b513b57221 */ /* 0x000fe20000010100 */
[----:B------:R-:W-:Y:S01]  /*1050*/  FMUL.FTZ R202, R231, R195 ;  /* 0x000000c3e7ca7220 */ /* 0x000fe20000410000 */
[----:B------:R-:W-:Y:S01]  /*1060*/  FMUL.FTZ R198, R18, R182 ;  /* 0x000000b612c67220 */ /* 0x000fe20000410000 */
[----:B------:R-:W-:Y:S01]  /*1070*/  FADD.FTZ R188, -R19, R179 ;  /* 0x000000b313bc7221 */ /* 0x000fe20000010100 */
[----:B------:R-:W-:Y:S01]  /*1080*/  SHF.L.U32 R179, R196, 0x10, RZ ;  /* 0x00000010c4b37819 */ /* 0x000fe200000006ff */
[----:B------:R-:W-:Y:S01]  /*1090*/  FMUL.FTZ R231, R234, R187 ;  /* 0x000000bbeae77220 */ /* 0x000fe20000410000 */
[----:B------:R-:W-:Y:S01]  /*10a0*/  FMUL.FTZ R196, R18, R181 ;  /* 0x000000b512c47220 */ /* 0x000fe20000410000 */
[----:B------:R-:W-:Y:S01]  /*10b0*/  PRMT R20, R183, 0x7632, R20 ;  /* 0x00007632b7147816 */ /* 0x000fe20000000014 */
[----:B------:R-:W-:Y:S01]  /*10c0*/  FADD.FTZ R105, R105, R180 ;  /* 0x000000b469697221 */ /* 0x000fe20000010000 */
[-C--:B------:R-:W-:Y:S01]  /*10d0*/  FFMA.FTZ R137, R198, R180.reuse, R137 ;  /* 0x000000b4c6897223 */ /* 0x080fe20000010089 */
[----:B----4-:R-:W-:Y:S01]  /*10e0*/  FMUL.FTZ R234, R230, R180 ;  /* 0x000000b4e6ea7220 */ /* 0x010fe20000410000 */
[----:B------:R-:W-:Y:S01]  /*10f0*/  FADD.FTZ R181, RZ, R202 ;  /* 0x000000caffb57221 */ /* 0x000fe20000010000 */
[----:B------:R-:W-:Y:S01]  /*1100*/  SHF.L.U32 R183, R183, 0x10, RZ ;  /* 0x00000010b7b77819 */ /* 0x000fe200000006ff */
[----:B------:R-:W-:Y:S01]  /*1110*/  FFMA.FTZ R180, R0, R202, RZ ;  /* 0x000000ca00b47223 */ /* 0x000fe200000100ff */
[----:B------:R-:W-:Y:S01]  /*1120*/  SHF.L.U32 R177, R177, 0x10, RZ ;  /* 0x00000010b1b17819 */ /* 0x000fe200000006ff */
[----:B------:R-:W-:Y:S01]  /*1130*/  FMUL.FTZ R233, R229, R194 ;  /* 0x000000c2e5e97220 */ /* 0x000fe20000410000 */
[----:B------:R-:W-:Y:S01]  /*1140*/  FADD.FTZ R181, R181, R234 ;  /* 0x000000eab5b57221 */ /* 0x000fe20000010000 */
[----:B------:R-:W-:Y:S01]  /*1150*/  FFMA.FTZ R180, R198, R234, R180 ;  /* 0x000000eac6b47223 */ /* 0x000fe200000100b4 */
[----:B------:R-:W-:Y:S01]  /*1160*/  FMUL.FTZ R229, R232, R183 ;  /* 0x000000b7e8e57220 */ /* 0x000fe20000410000 */
[----:B------:R-:W-:Y:S01]  /*1170*/  FADD.FTZ R107, R107, R177 ;  /* 0x000000b16b6b7221 */ /* 0x000fe20000010000 */
[-C--:B------:R-:W-:Y:S01]  /*1180*/  FFMA.FTZ R139, R196, R177.reuse, R139 ;  /* 0x000000b1c48b7223 */ /* 0x080fe2000001008b */
[----:B------:R-:W-:Y:S01]  /*1190*/  FMUL.FTZ R232, R252, R177 ;  /* 0x000000b1fce87220 */ /* 0x000fe20000410000 */
[----:B------:R-:W-:Y:S01]  /*11a0*/  FADD.FTZ R178, -R19, R178 ;  /* 0x000000b213b27221 */ /* 0x000fe20000010100 */
[----:B------:R-:W-:Y:S01]  /*11b0*/  FADD.FTZ R177, R181, R233 ;  /* 0x000000e9b5b17221 */ /* 0x000fe20000010000 */
[C---:B------:R-:W-:Y:S01]  /*11c0*/  FFMA.FTZ R180, R197.reuse, R233, R180 ;  /* 0x000000e9c5b47223 */ /* 0x040fe200000100b4 */
[----:B------:R-:W-:Y:S01]  /*11d0*/  FADD.FTZ R106, R106, R194 ;  /* 0x000000c26a6a7221 */ /* 0x000fe20000010000 */
[----:B------:R-:W-:Y:S01]  /*11e0*/  FFMA.FTZ R138, R197, R194, R138 ;  /* 0x000000c2c58a7223 */ /* 0x000fe2000001008a */
[----:B------:R-:W-:Y:S01]  /*11f0*/  SHF.L.U32 R176, R176, 0x10, RZ ;  /* 0x00000010b0b07819 */ /* 0x000fe200000006ff */
[----:B------:R-:W-:Y:S01]  /*1200*/  FADD.FTZ R104, R104, R195 ;  /* 0x000000c368687221 */ /* 0x000fe20000010000 */
[----:B------:R-:W-:Y:S01]  /*1210*/  FFMA.FTZ R136, R0, R195, R136 ;  /* 0x000000c300887223 */ /* 0x000fe20000010088 */
[C---:B------:R-:W-:Y:S01]  /*1220*/  FMUL.FTZ R194, R18.reuse, R178 ;  /* 0x000000b212c27220 */ /* 0x040fe20000410000 */
[----:B------:R-:W-:Y:S01]  /*1230*/  FADD.FTZ R177, R177, R232 ;  /* 0x000000e8b1b17221 */ /* 0x000fe20000010000 */
[----:B------:R-:W-:Y:S01]  /*1240*/  FMUL.FTZ R195, R18, R228 ;  /* 0x000000e412c37220 */ /* 0x000fe20000410000 */
[----:B------:R-:W-:Y:S01]  /*1250*/  FFMA.FTZ R178, R196, R232, R180 ;  /* 0x000000e8c4b27223 */ /* 0x000fe200000100b4 */
[----:B------:R-:W-:Y:S01]  /*1260*/  FADD.FTZ R179, -R19, R179 ;  /* 0x000000b313b37221 */ /* 0x000fe20000010100 */
[----:B------:R-:W-:Y:S01]  /*1270*/  FMUL.FTZ R230, R239, R176 ;  /* 0x000000b0efe67220 */ /* 0x000fe20000410000 */
[----:B------:R-:W-:Y:S01]  /*1280*/  FADD.FTZ R177, R177, R231 ;  /* 0x000000e7b1b17221 */ /* 0x000fe20000010000 */
[C---:B------:R-:W-:Y:S01]  /*1290*/  FFMA.FTZ R178, R195.reuse, R231, R178 ;  /* 0x000000e7c3b27223 */ /* 0x040fe200000100b2 */
[----:B------:R-:W-:Y:S01]  /*12a0*/  FADD.FTZ R100, R100, R187 ;  /* 0x000000bb64647221 */ /* 0x000fe20000010000 */
[----:B------:R-:W-:Y:S01]  /*12b0*/  FFMA.FTZ R132, R195, R187, R132 ;  /* 0x000000bbc3847223 */ /* 0x000fe20000010084 */
[----:B------:R-:W-:Y:S01]  /*12c0*/  SHF.L.U32 R20, R20, 0x10, RZ ;  /* 0x0000001014147819 */ /* 0x000fe200000006ff */
[C---:B------:R-:W-:Y:S01]  /*12d0*/  FMUL.FTZ R187, R18.reuse, R179 ;  /* 0x000000b312bb7220 */ /* 0x040fe20000410000 */
        /* <DEDUP_REMOVED lines=14> */
[----:B------:R-:W-:-:S07]  /*13c0*/  IADD3 R20, PT, PT, R16, 0x20, RZ ;  /* 0x0000002010147810 */ /* 0x000fce0007ffe0ff */
.L_x_4429:
[----:B------:R-:W-:Y:S05]  /*13d0*/  BSYNC.RECONVERGENT B1 ;  /* 0x0000000000017941 */ /* 0x000fea0003800200 */
.L_x_4428:
[----:B------:R-:W-:Y:S04]  /*13e0*/  BSSY.RECONVERGENT B1, `(.L_x_4430) ;  /* 0x0000069000017945 */ /* 0x000fe80003800200 */
[----:B------:R-:W-:Y:S05]  /*13f0*/  @!P1 BRA `(.L_x_4431) ;  /* 0x00000004009c9947 */ /* 0x000fea0003800000 */
        /* <DEDUP_REMOVED lines=13> */
[----:B------:R0:W2:Y:S01]  /*14d0*/  LDG.E.128 R176, desc[UR6][R24.64] ;  /* 0x0000000618b07981 */ /* 0x0000a2000c1e1d00 */
[----:B-1----:R-:W-:-:S03]  /*14e0*/  IMAD.WIDE.U32 R180, R20, 0x10, R180 ;  /* 0x0000001014b47825 */ /* 0x002fc600078e00b4 */
[----:B------:R-:W4:Y:S04]  /*14f0*/  LDL R238, [R1+0x1c] ;  /* 0x00001c0001ee7983 */ /* 0x000f280000100800 */
[----:B------:R-:W3:Y:S01]  /*1500*/  LDG.E.128 R180, desc[UR6][R180.64] ;  /* 0x00000006b4b47981 */ /* 0x000ee2000c1e1d00 */
[----:B0-----:R-:W0:Y:S02]  /*1510*/  @P4 LDC.64 R24, c[0x0][0x438] ;  /* 0x00010e00ff184b82 */ /* 0x001e240000000a00 */
[----:B0-----:R-:W-:-:S05]  /*1520*/  @P4 IMAD.WIDE.U32 R24, R20, 0x10, R24 ;  /* 0x0000001014184825 */ /* 0x001fca00078e0018 */
[----:B------:R0:W5:Y:S02]  /*1530*/  @P4 LDG.E.128 R36, desc[UR6][R24.64] ;  /* 0x0000000618244981 */ /* 0x000164000c1e1d00 */
[----:B0-----:R-:W-:-:S06]  /*1540*/  IMAD.WIDE.U32 R24, R20, 0x8, R190 ;  /* 0x0000000814187825 */ /* 0x001fcc00078e00be */
[----:B------:R-:W5:Y:S01]  /*1550*/  LDG.E.64 R24, desc[UR6][R24.64] ;  /* 0x0000000618187981 */ /* 0x000f62000c1e1b00 */
[----:B------:R-:W-:Y:S02]  /*1560*/  IADD3 R20, PT, PT, R20, 0x20, RZ ;  /* 0x0000002014147810 */ /* 0x000fe40007ffe0ff */
[C---:B--2---:R-:W-:Y:S02]  /*1570*/  SHF.L.U32 R222, R176.reuse, 0x10, RZ ;  /* 0x00000010b0de7819 */ /* 0x044fe400000006ff */
[----:B------:R-:W-:Y:S02]  /*1580*/  PRMT R191, R176, 0x7632, R191 ;  /* 0x00007632b0bf7816 */ /* 0x000fe400000000bf */
[----:B------:R-:W-:Y:S02]  /*1590*/  PRMT R186, R178, 0x7632, R186 ;  /* 0x00007632b2ba7816 */ /* 0x000fe400000000ba */
[----:B------:R-:W-:Y:S01]  /*15a0*/  SHF.L.U32 R193, R179, 0x10, RZ ;  /* 0x00000010b3c17819 */ /* 0x000fe200000006ff */
[----:B------:R-:W-:Y:S01]  /*15b0*/  FADD.FTZ R222, -R19, R222 ;  /* 0x000000de13de7221 */ /* 0x000fe20000010100 */
[----:B------:R-:W-:-:S02]  /*15c0*/  PRMT R192, R177, 0x7632, R192 ;  /* 0x00007632b1c07816 */ /* 0x000fc400000000c0 */
[----:B------:R-:W-:Y:S02]  /*15d0*/  SHF.L.U32 R221, R177, 0x10, RZ ;  /* 0x00000010b1dd7819 */ /* 0x000fe400000006ff */
[----:B------:R-:W-:Y:S02]  /*15e0*/  SHF.L.U32 R220, R178, 0x10, RZ ;  /* 0x00000010b2dc7819 */ /* 0x000fe400000006ff */
[C---:B---3--:R-:W-:Y:S02]  /*15f0*/  PRMT R2, R182.reuse, 0x7632, R2 ;  /* 0x00007632b6027816 */ /* 0x048fe40000000002 */
[----:B------:R-:W-:Y:S02]  /*1600*/  SHF.L.U32 R21, R182, 0x10, RZ ;  /* 0x00000010b6157819 */ /* 0x000fe400000006ff */
[C---:B------:R-:W-:Y:S02]  /*1610*/  PRMT R177, R181.reuse, 0x7632, R177 ;  /* 0x00007632b5b17816 */ /* 0x040fe400000000b1 */
[----:B------:R-:W-:-:S02]  /*1620*/  SHF.L.U32 R190, R181, 0x10, RZ ;  /* 0x00000010b5be7819 */ /* 0x000fc400000006ff */
[----:B------:R-:W-:Y:S02]  /*1630*/  SHF.L.U32 R182, R191, 0x10, RZ ;  /* 0x00000010bfb67819 */ /* 0x000fe400000006ff */
[----:B------:R-:W-:Y:S02]  /*1640*/  PRMT R178, R179, 0x7632, R178 ;  /* 0x00007632b3b27816 */ /* 0x000fe400000000b2 */
[----:B------:R-:W-:Y:S01]  /*1650*/  SHF.L.U32 R181, R186, 0x10, RZ ;  /* 0x00000010bab57819 */ /* 0x000fe200000006ff */
[C---:B------:R-:W-:Y:S01]  /*1660*/  FADD.FTZ R186, -R19.reuse, R193 ;  /* 0x000000c113ba7221 */ /* 0x040fe20000010100 */
[----:B------:R-:W-:Y:S01]  /*1670*/  PRMT R179, R180, 0x7632, R179 ;  /* 0x00007632b4b37816 */ /* 0x000fe200000000b3 */
[----:B-----5:R-:W-:Y:S01]  /*1680*/  FMUL.FTZ R193, R18, R222 ;  /* 0x000000de12c17220 */ /* 0x020fe20000410000 */
[----:B------:R-:W-:Y:S02]  /*1690*/  SHF.L.U32 R189, R180, 0x10, RZ ;  /* 0x00000010b4bd7819 */ /* 0x000fe400000006ff */
[----:B------:R-:W-:Y:S01]  /*16a0*/  SHF.L.U32 R180, R192, 0x10, RZ ;  /* 0x00000010c0b47819 */ /* 0x000fe200000006ff */
[C---:B------:R-:W-:Y:S01]  /*16b0*/  FADD.FTZ R192, -R19.reuse, R220 ;  /* 0x000000dc13c07221 */ /* 0x040fe20000010100 */
[----:B------:R-:W-:Y:S01]  /*16c0*/  FADD.FTZ R182, -R19, R182 ;  /* 0x000000b613b67221 */ /* 0x000fe20000010100 */
[C---:B------:R-:W-:Y:S01]  /*16d0*/  PRMT R176, R183.reuse, 0x7632, R176 ;  /* 0x00007632b7b07816 */ /* 0x040fe200000000b0 */
[----:B------:R-:W-:Y:S01]  /*16e0*/  FADD.FTZ R96, R96, R189 ;  /* 0x000000bd60607221 */ /* 0x000fe20000010000 */
[----:B------:R-:W-:Y:S01]  /*16f0*/  SHF.L.U32 R183, R183, 0x10, RZ ;  /* 0x00000010b7b77819 */ /* 0x000fe200000006ff */
[-C--:B------:R-:W-:Y:S01]  /*1700*/  FFMA.FTZ R128, R193, R189.reuse, R128 ;  /* 0x000000bdc1807223 */ /* 0x080fe20000010080 */
[----:B------:R-:W-:Y:S01]  /*1710*/  FMUL.FTZ R227, R227, R189 ;  /* 0x000000bde3e37220 */ /* 0x000fe20000410000 */
[----:B------:R-:W-:Y:S01]  /*1720*/  FADD.FTZ R191, -R19, R221 ;  /* 0x000000dd13bf7221 */ /* 0x000fe20000010100 */
[----:B------:R-:W-:Y:S01]  /*1730*/  SHF.L.U32 R179, R179, 0x10, RZ ;  /* 0x00000010b3b37819 */ /* 0x000fe200000006ff */
[C---:B------:R-:W-:Y:S01]  /*1740*/  FMUL.FTZ R189, R18.reuse, R192 ;  /* 0x000000c012bd7220 */ /* 0x040fe20000410000 */
[C---:B------:R-:W-:Y:S01]  /*1750*/  FMUL.FTZ R192, R18.reuse, R182 ;  /* 0x000000b612c07220 */ /* 0x040fe20000410000 */
[----:B------:R-:W-:Y:S01]  /*1760*/  FMUL.FTZ R191, R18, R191 ;  /* 0x000000bf12bf7220 */ /* 0x000fe20000410000 */
[----:B------:R-:W-:Y:S01]  /*1770*/  FMUL.FTZ R221, R226, R183 ;  /* 0x000000b7e2dd7220 */ /* 0x000fe20000410000 */
[----:B------:R-:W-:Y:S01]  /*1780*/  FADD.FTZ R180, -R19, R180 ;  /* 0x000000b413b47221 */ /* 0x000fe20000010100 */
[----:B------:R-:W-:Y:S01]  /*1790*/  FADD.FTZ R97, R97, R179 ;  /* 0x000000b361617221 */ /* 0x000fe20000010000 */
[-C--:B------:R-:W-:Y:S01]  /*17a0*/  FFMA.FTZ R129, R192, R179.reuse, R129 ;  /* 0x000000b3c0817223 */ /* 0x080fe20000010081 */
[----:B----4-:R-:W-:Y:S01]  /*17b0*/  FMUL.FTZ R226, R224, R179 ;  /* 0x000000b3e0e27220 */ /* 0x010fe20000410000 */
        /* <DEDUP_REMOVED lines=15> */
[-C--:B------:R-:W-:Y:S01]  /*18b0*/  FMUL.FTZ R223, R223, R21.reuse ;  /* 0x00000015dfdf7220 */ /* 0x080fe20000410000 */
[----:B------:R-:W-:Y:S01]  /*18c0*/  FADD.FTZ R181, -R19, R181 ;  /* 0x000000b513b57221 */ /* 0x000fe20000010100 */
[----:B------:R-:W-:Y:S01]  /*18d0*/  FADD.FTZ R177, R177, R224 ;  /* 0x000000e0b1b17221 */ /* 0x000fe20000010000 */
[----:B------:R-:W-:Y:S01]  /*18e0*/  FFMA.FTZ R179, R190, R224, R179 ;  /* 0x000000e0beb37223 */ /* 0x000fe200000100b3 */
        /* <DEDUP_REMOVED lines=8> */
[----:B------:R-:W-:Y:S01]  /*1970*/  SHF.L.U32 R176, R176, 0x10, RZ ;  /* 0x00000010b0b07819 */ /* 0x000fe200000006ff */
[----:B------:R-:W-:Y:S01]  /*1980*/  FADD.FTZ R178, -R19, R178 ;  /* 0x000000b213b27221 */ /* 0x000fe20000010100 */
        /* <DEDUP_REMOVED lines=14> */
.L_x_4431:
[----:B------:R-:W-:Y:S05]  /*1a70*/  BSYNC.RECONVERGENT B1 ;  /* 0x0000000000017941 */ /* 0x000fea0003800200 */
.L_x_4430:
[----:B------:R-:W-:Y:S04]  /*1a80*/  BSSY.RECONVERGENT B1, `(.L_x_4432) ;  /* 0x0000065000017945 */ /* 0x000fe80003800200 */
[----:B------:R-:W-:Y:S05]  /*1a90*/  @!P2 BRA `(.L_x_4433) ;  /* 0x00000004008ca947 */ /* 0x000fea0003800000 */
[----:B------:R-:W0:Y:S01]  /*1aa0*/  LDC.64 R4, c[0x0][0x3a8] ;  /* 0x0000ea00ff047b82 */ /* 0x000e220000000a00 */
[----:B------:R-:W2:Y:S04]  /*1ab0*/  LDL R216, [R1] ;  /* 0x0000000001d87983 */ /* 0x000ea80000100800 */
[----:B------:R-:W3:Y:S03]  /*1ac0*/  LDL R239, [R1+0x4] ;  /* 0x0000040001ef7983 */ /* 0x000ee60000100800 */
[----:B------:R-:W1:Y:S01]  /*1ad0*/  LDC.64 R8, c[0x0][0x428] ;  /* 0x00010a00ff087b82 */ /* 0x000e620000000a00 */
[----:B------:R-:W4:Y:S04]  /*1ae0*/  LDL R252, [R1+0x8] ;  /* 0x0000080001fc7983 */ /* 0x000f280000100800 */
[----:B------:R-:W4:Y:S01]  /*1af0*/  LDL R238, [R1+0xc] ;  /* 0x00000c0001ee7983 */ /* 0x000f220000100800 */
[----:B------:R-:W-:-:S02]  /*1b00*/  ISETP.NE.U32.AND P4, PT, RZ, UR10, PT ;  /* 0x0000000aff007c0c */ /* 0x000fc4000bf85070 */
[----:B------:R-:W1:Y:S01]  /*1b10*/  LDC.64 R26, c[0x0][0x3b0] ;  /* 0x0000ec00ff1a7b82 */ /* 0x000e620000000a00 */
[----:B0-----:R-:W-:-:S06]  /*1b20*/  IMAD.WIDE.U32 R4, R20, 0x10, R4 ;  /* 0x0000001014047825 */ /* 0x001fcc00078e0004 */
[----:B------:R-:W2:Y:S01]  /*1b30*/  LDG.E.128 R4, desc[UR6][R4.64] ;  /* 0x0000000604047981 */ /* 0x000ea2000c1e1d00 */
[----:B-1----:R-:W-:-:S05]  /*1b40*/  IMAD.WIDE.U32 R8, R20, 0x10, R8 ;  /* 0x0000001014087825 */ /* 0x002fca00078e0008 */
[----:B------:R0:W3:Y:S01]  /*1b50*/  LDG.E.128 R176, desc[UR6][R8.64] ;  /* 0x0000000608b07981 */ /* 0x0000e2000c1e1d00 */
[----:B------:R-:W-:-:S13]  /*1b60*/  ISETP.NE.AND.EX P4, PT, RZ, UR11, PT, P4 ;  /* 0x0000000bff007c0c */ /* 0x000fda000bf85340 */
[----:B0-----:R-:W0:Y:S02]  /*1b70*/  @P4 LDC.64 R8, c[0x0][0x438] ;  /* 0x00010e00ff084b82 */ /* 0x001e240000000a00 */
[----:B0-----:R-:W-:-:S05]  /*1b80*/  @P4 IMAD.WIDE.U32 R8, R20, 0x10, R8 ;  /* 0x0000001014084825 */ /* 0x001fca00078e0008 */
[----:B------:R0:W5:Y:S02]  /*1b90*/  @P4 LDG.E.128 R32, desc[UR6][R8.64] ;  /* 0x0000000608204981 */ /* 0x000164000c1e1d00 */
[----:B0-----:R-:W-:-:S05]  /*1ba0*/  IMAD.WIDE.U32 R8, R20, 0x8, R26 ;  /* 0x0000000814087825 */ /* 0x001fca00078e001a */
[----:B------:R0:W5:Y:S01]  /*1bb0*/  LDG.E.64 R26, desc[UR6][R8.64] ;  /* 0x00000006081a7981 */ /* 0x000162000c1e1b00 */
[----:B------:R-:W-:Y:S02]  /*1bc0*/  IADD3 R20, PT, PT, R20, 0x20, RZ ;  /* 0x0000002014147810 */ /* 0x000fe40007ffe0ff */
[----:B--2---:R-:W-:Y:S02]  /*1bd0*/  SHF.L.U32 R214, R4, 0x10, RZ ;  /* 0x0000001004d67819 */ /* 0x004fe400000006ff */
[C---:B0-----:R-:W-:Y:S02]  /*1be0*/  PRMT R8, R5.reuse, 0x7632, R8 ;  /* 0x0000763205087816 */ /* 0x041fe40000000008 */
[----:B------:R-:W-:Y:S02]  /*1bf0*/  SHF.L.U32 R213, R5, 0x10, RZ ;  /* 0x0000001005d57819 */ /* 0x000fe400000006ff */
[C---:B------:R-:W-:Y:S02]  /*1c00*/  SHF.L.U32 R212, R6.reuse, 0x10, RZ ;  /* 0x0000001006d47819 */ /* 0x040fe400000006ff */
[----:B------:R-:W-:-:S02]  /*1c10*/  PRMT R3, R6, 0x7632, R3 ;  /* 0x0000763206037816 */ /* 0x000fc40000000003 */
[C---:B---3--:R-:W-:Y:S02]  /*1c20*/  PRMT R5, R177.reuse, 0x7632, R5 ;  /* 0x00007632b1057816 */ /* 0x048fe40000000005 */
[----:B------:R-:W-:Y:S01]  /*1c30*/  SHF.L.U32 R182, R177, 0x10, RZ ;  /* 0x00000010b1b67819 */ /* 0x000fe200000006ff */
[C---:B------:R-:W-:Y:S01]  /*1c40*/  FADD.FTZ R177, -R19.reuse, R214 ;  /* 0x000000d613b17221 */ /* 0x040fe20000010100 */
[----:B------:R-:W-:Y:S01]  /*1c50*/  PRMT R9, R176, 0x7632, R9 ;  /* 0x00007632b0097816 */ /* 0x000fe20000000009 */
[----:B------:R-:W-:Y:S01]  /*1c60*/  FADD.FTZ R212, -R19, R212 ;  /* 0x000000d413d47221 */ /* 0x000fe20000010100 */
[C---:B------:R-:W-:Y:S02]  /*1c70*/  PRMT R10, R178.reuse, 0x7632, R10 ;  /* 0x00007632b20a7816 */ /* 0x040fe4000000000a */
[----:B------:R-:W-:Y:S02]  /*1c80*/  SHF.L.U32 R6, R178, 0x10, RZ ;  /* 0x00000010b2067819 */ /* 0x000fe400000006ff */
[----:B------:R-:W-:-:S02]  /*1c90*/  SHF.L.U32 R181, R7, 0x10, RZ ;  /* 0x0000001007b57819 */ /* 0x000fc400000006ff */
[----:B------:R-:W-:Y:S01]  /*1ca0*/  SHF.L.U32 R178, R3, 0x10, RZ ;  /* 0x0000001003b27819 */ /* 0x000fe200000006ff */
[----:B-----5:R-:W-:Y:S01]  /*1cb0*/  FMUL.FTZ R3, R18, R177 ;  /* 0x000000b112037220 */ /* 0x020fe20000410000 */
[----:B------:R-:W-:Y:S02]  /*1cc0*/  PRMT R180, R4, 0x7632, R180 ;  /* 0x0000763204b47816 */ /* 0x000fe400000000b4 */
[----:B------:R-:W-:Y:S02]  /*1cd0*/  SHF.L.U32 R177, R9, 0x10, RZ ;  /* 0x0000001009b17819 */ /* 0x000fe400000006ff */
        /* <DEDUP_REMOVED lines=8> */
[----:B------:R-:W-:Y:S01]  /*1d60*/  FMUL.FTZ R215, R248, R6 ;  /* 0x00000006f8d77220 */ /* 0x000fe20000410000 */
[----:B------:R-:W-:Y:S01]  /*1d70*/  FMUL.FTZ R6, R18, R181 ;  /* 0x000000b512067220 */ /* 0x000fe20000410000 */
[----:B------:R-:W-:Y:S01]  /*1d80*/  SHF.L.U32 R183, R176, 0x10, RZ ;  /* 0x00000010b0b77819 */ /* 0x000fe200000006ff */
[C---:B------:R-:W-:Y:S01]  /*1d90*/  FADD.FTZ R181, -R19.reuse, R180 ;  /* 0x000000b413b57221 */ /* 0x040fe20000010100 */
[----:B------:R-:W-:Y:S01]  /*1da0*/  FADD.FTZ R180, -R19, R7 ;  /* 0x0000000713b47221 */ /* 0x000fe20000010100 */
[----:B------:R-:W-:-:S02]  /*1db0*/  PRMT R176, R179, 0x7632, R176 ;  /* 0x00007632b3b07816 */ /* 0x000fc400000000b0 */
[----:B------:R-:W-:Y:S01]  /*1dc0*/  FMUL.FTZ R7, R18, R181 ;  /* 0x000000b512077220 */ /* 0x000fe20000410000 */
[----:B------:R-:W-:Y:S01]  /*1dd0*/  FMUL.FTZ R219, R216, R183 ;  /* 0x000000b7d8db7220 */ /* 0x000fe20000410000 */
[----:B------:R-:W-:Y:S01]  /*1de0*/  SHF.L.U32 R179, R179, 0x10, RZ ;  /* 0x00000010b3b37819 */ /* 0x000fe200000006ff */
[----:B------:R-:W-:Y:S01]  /*1df0*/  FADD.FTZ R213, -R19, R213 ;  /* 0x000000d513d57221 */ /* 0x000fe20000010100 */
[----:B------:R-:W-:Y:S01]  /*1e00*/  FADD.FTZ R89, R89, R177 ;  /* 0x000000b159597221 */ /* 0x000fe20000010000 */
[-C--:B------:R-:W-:Y:S01]  /*1e10*/  FFMA.FTZ R121, R7, R177.reuse, R121 ;  /* 0x000000b107797223 */ /* 0x080fe20000010079 */
[----:B------:R-:W-:Y:S01]  /*1e20*/  FMUL.FTZ R218, R239, R177 ;  /* 0x000000b1efda7220 */ /* 0x000fe20000410000 */
[----:B------:R-:W-:Y:S01]  /*1e30*/  SHF.L.U32 R8, R4, 0x10, RZ ;  /* 0x0000001004087819 */ /* 0x000fe200000006ff */
[----:B------:R-:W-:Y:S01]  /*1e40*/  FADD.FTZ R181, R236, R219 ;  /* 0x000000dbecb57221 */ /* 0x000fe20000010000 */
[----:B------:R-:W-:Y:S01]  /*1e50*/  FFMA.FTZ R177, R3, R219, R235 ;  /* 0x000000db03b17223 */ /* 0x000fe200000100eb */
[----:B------:R-:W-:Y:S01]  /*1e60*/  FMUL.FTZ R4, R18, R213 ;  /* 0x000000d512047220 */ /* 0x000fe20000410000 */
[----:B------:R-:W-:Y:S01]  /*1e70*/  FADD.FTZ R86, R86, R179 ;  /* 0x000000b356567221 */ /* 0x000fe20000010000 */
[-C--:B------:R-:W-:Y:S01]  /*1e80*/  FFMA.FTZ R118, R6, R179.reuse, R118 ;  /* 0x000000b306767223 */ /* 0x080fe20000010076 */
[----:B------:R-:W-:Y:S01]  /*1e90*/  FMUL.FTZ R213, R250, R179 ;  /* 0x000000b3fad57220 */ /* 0x000fe20000410000 */
[----:B----4-:R-:W-:Y:S01]  /*1ea0*/  FMUL.FTZ R217, R252, R182 ;  /* 0x000000b6fcd97220 */ /* 0x010fe20000410000 */
[----:B------:R-:W-:Y:S01]  /*1eb0*/  FADD.FTZ R179, -R19, R178 ;  /* 0x000000b213b37221 */ /* 0x000fe20000010100 */
        /* <DEDUP_REMOVED lines=33> */
.L_x_4433:
[----:B------:R-:W-:Y:S05]  /*20d0*/  BSYNC.RECONVERGENT B1 ;  /* 0x0000000000017941 */ /* 0x000fea0003800200 */
.L_x_4432:
        /* <DEDUP_REMOVED lines=16> */
[C---:B---3--:R-:W-:Y:S02]  /*21e0*/  PRMT R11, R12.reuse, 0x7632, R11 ;  /* 0x000076320c0b7816 */ /* 0x048fe4000000000b */
[----:B------:R-:W-:Y:S02]  /*21f0*/  SHF.L.U32 R20, R12, 0x10, RZ ;  /* 0x000000100c147819 */ /* 0x000fe400000006ff */
[C---:B------:R-:W-:Y:S02]  /*2200*/  PRMT R12, R13.reuse, 0x7632, R12 ;  /* 0x000076320d0c7816 */ /* 0x040fe4000000000c */
[----:B------:R-:W-:Y:S02]  /*2210*/  SHF.L.U32 R13, R13, 0x10, RZ ;  /* 0x000000100d0d7819 */ /* 0x000fe400000006ff */
[C---:B0-----:R-:W-:Y:S01]  /*2220*/  PRMT R180, R14.reuse, 0x7632, R180 ;  /* 0x000076320eb47816 */ /* 0x041fe200000000b4 */
[----:B------:R-:W-:Y:S01]  /*2230*/  FADD.FTZ R199, -R19, R20 ;  /* 0x0000001413c77221 */ /* 0x000fe20000010100 */
[----:B------:R-:W-:-:S02]  /*2240*/  SHF.L.U32 R14, R14, 0x10, RZ ;  /* 0x000000100e0e7819 */ /* 0x000fc400000006ff */
[----:B------:R-:W-:Y:S01]  /*2250*/  SHF.L.U32 R20, R11, 0x10, RZ ;  /* 0x000000100b147819 */ /* 0x000fe200000006ff */
[----:B------:R-:W-:Y:S01]  /*2260*/  FADD.FTZ R11, -R19, R13 ;  /* 0x0000000d130b7221 */ /* 0x000fe20000010100 */
[C---:B------:R-:W-:Y:S02]  /*2270*/  PRMT R181, R15.reuse, 0x7632, R181 ;  /* 0x000076320fb57816 */ /* 0x040fe400000000b5 */
[----:B-1----:R-:W-:Y:S02]  /*2280*/  SHF.L.U32 R182, R15, 0x10, RZ ;  /* 0x000000100fb67819 */ /* 0x002fe400000006ff */
[----:B------:R-:W-:Y:S01]  /*2290*/  SHF.L.U32 R13, R12, 0x10, RZ ;  /* 0x000000100c0d7819 */ /* 0x000fe200000006ff */
[C---:B------:R-:W-:Y:S01]  /*22a0*/  FADD.FTZ R12, -R19.reuse, R14 ;  /* 0x0000000e130c7221 */ /* 0x040fe20000010100 */
[----:B------:R-:W-:Y:S01]  /*22b0*/  SHF.L.U32 R14, R180, 0x10, RZ ;  /* 0x00000010b40e7819 */ /* 0x000fe200000006ff */
[----:B------:R-:W-:Y:S01]  /*22c0*/  FADD.FTZ R180, -R19, R20 ;  /* 0x0000001413b47221 */ /* 0x000fe20000010100 */
[----:B----4-:R-:W-:-:S02]  /*22d0*/  PRMT R183, R176, 0x7632, R183 ;  /* 0x00007632b0b77816 */ /* 0x010fc400000000b7 */
[----:B------:R-:W-:Y:S02]  /*22e0*/  SHF.L.U32 R200, R176, 0x10, RZ ;  /* 0x00000010b0c87819 */ /* 0x000fe400000006ff */
[----:B------:R-:W-:Y:S01]  /*22f0*/  SHF.L.U32 R15, R181, 0x10, RZ ;  /* 0x00000010b50f7819 */ /* 0x000fe200000006ff */
[----:B------:R-:W-:Y:S01]  /*2300*/  FADD.FTZ R181, -R19, R182 ;  /* 0x000000b613b57221 */ /* 0x000fe20000010100 */
[----:B------:R-:W-:Y:S01]  /*2310*/  PRMT R20, R178, 0x7632, R20 ;  /* 0x00007632b2147816 */ /* 0x000fe20000000014 */
[----:B-----5:R-:W-:Y:S01]  /*2320*/  FMUL.FTZ R12, R18, R12 ;  /* 0x0000000c120c7220 */ /* 0x020fe20000410000 */
[C---:B------:R-:W-:Y:S02]  /*2330*/  PRMT R176, R177.reuse, 0x7632, R176 ;  /* 0x00007632b1b07816 */ /* 0x040fe400000000b0 */
[----:B------:R-:W-:Y:S02]  /*2340*/  SHF.L.U32 R182, R177, 0x10, RZ ;  /* 0x00000010b1b67819 */ /* 0x000fe400000006ff */
[----:B------:R-:W-:Y:S01]  /*2350*/  SHF.L.U32 R178, R178, 0x10, RZ ;  /* 0x00000010b2b27819 */ /* 0x000fe200000006ff */
[----:B------:R-:W-:Y:S01]  /*2360*/  FMUL.FTZ R211, R244, R200 ;  /* 0x000000c8f4d37220 */ /* 0x000fe20000410000 */
[----:B------:R-:W-:Y:S01]  /*2370*/  SHF.L.U32 R177, R183, 0x10, RZ ;  /* 0x00000010b7b17819 */ /* 0x000fe200000006ff */
[C---:B------:R-:W-:Y:S01]  /*2380*/  FMUL.FTZ R201, R18.reuse, R180 ;  /* 0x000000b412c97220 */ /* 0x040fe20000410000 */
[----:B------:R-:W-:Y:S01]  /*2390*/  FMUL.FTZ R199, R18, R199 ;  /* 0x000000c712c77220 */ /* 0x000fe20000410000 */
[----:B------:R-:W-:Y:S01]  /*23a0*/  FADD.FTZ R76, R76, R178 ;  /* 0x000000b24c4c7221 */ /* 0x000fe20000010000 */
[-C--:B------:R-:W-:Y:S01]  /*23b0*/  FFMA.FTZ R108, R12, R178.reuse, R108 ;  /* 0x000000b20c6c7223 */ /* 0x080fe2000001006c */
[----:B------:R-:W-:Y:S01]  /*23c0*/  FMUL.FTZ R207, R240, R178 ;  /* 0x000000b2f0cf7220 */ /* 0x000fe20000410000 */
[----:B------:R-:W-:Y:S01]  /*23d0*/  FADD.FTZ R178, R236, R211 ;  /* 0x000000d3ecb27221 */ /* 0x000fe20000010000 */
[----:B------:R-:W-:Y:S01]  /*23e0*/  FADD.FTZ R81, R81, R177 ;  /* 0x000000b151517221 */ /* 0x000fe20000010000 */
[-C--:B------:R-:W-:Y:S01]  /*23f0*/  FFMA.FTZ R113, R201, R177.reuse, R113 ;  /* 0x000000b1c9717223 */ /* 0x080fe20000010071 */
[----:B------:R-:W-:Y:S01]  /*2400*/  FMUL.FTZ R210, R245, R177 ;  /* 0x000000b1f5d27220 */ /* 0x000fe20000410000 */
[----:B------:R-:W-:Y:S01]  /*2410*/  FFMA.FTZ R177, R199, R211, R235 ;  /* 0x000000d3c7b17223 */ /* 0x000fe200000100eb */
[----:B------:R-:W-:Y:S01]  /*2420*/  SHF.L.U32 R176, R176, 0x10, RZ ;  /* 0x00000010b0b07819 */ /* 0x000fe200000006ff */
[----:B------:R-:W-:Y:S01]  /*2430*/  FMUL.FTZ R209, R246, R182 ;  /* 0x000000b6f6d17220 */ /* 0x000fe20000410000 */
        /* <DEDUP_REMOVED lines=8> */
[----:B------:R-:W-:Y:S01]  /*24c0*/  FFMA.FTZ R177, R11, R209, R177 ;  /* 0x000000d10bb17223 */ /* 0x000fe200000100b1 */
[----:B------:R-:W-:Y:S01]  /*24d0*/  SHF.L.U32 R20, R20, 0x10, RZ ;  /* 0x0000001014147819 */ /* 0x000fe200000006ff */
[----:B------:R-:W-:Y:S01]  /*24e0*/  FMUL.FTZ R14, R18, R14 ;  /* 0x0000000e120e7220 */ /* 0x000fe20000410000 */
[----:B------:R-:W-:Y:S01]  /*24f0*/  FADD.FTZ R178, R178, R208 ;  /* 0x000000d0b2b27221 */ /* 0x000fe20000010000 */
[----:B------:R-:W-:Y:S01]  /*2500*/  FADD.FTZ R15, -R19, R15 ;  /* 0x0000000f130f7221 */ /* 0x000fe20000010100 */
[----:B------:R-:W-:Y:S01]  /*2510*/  FFMA.FTZ R177, R13, R208, R177 ;  /* 0x000000d00db17223 */ /* 0x000fe200000100b1 */
[----:B------:R-:W-:Y:S01]  /*2520*/  PRMT R19, R179, 0x7632, R19 ;  /* 0x00007632b3137816 */ /* 0x000fe20000000013 */
[----:B------:R-:W-:Y:S01]  /*2530*/  FADD.FTZ R77, R77, R20 ;  /* 0x000000144d4d7221 */ /* 0x000fe20000010000 */
[----:B------:R-:W-:Y:S01]  /*2540*/  SHF.L.U32 R179, R179, 0x10, RZ ;  /* 0x00000010b3b37819 */ /* 0x000fe200000006ff */
[-C--:B------:R-:W-:Y:S01]  /*2550*/  FFMA.FTZ R109, R14, R20.reuse, R109 ;  /* 0x000000140e6d7223 */ /* 0x080fe2000001006d */
        /* <DEDUP_REMOVED lines=24> */
.L_x_4435:
[----:B------:R-:W-:Y:S05]  /*26e0*/  BSYNC.RECONVERGENT B1 ;  /* 0x0000000000017941 */ /* 0x000fea0003800200 */
.L_x_4434:
[----:B------:R-:W-:Y:S01]  /*26f0*/  UMOV UR4, 0xffffffff ;  /* 0xffffffff00047882 */ /* 0x000fe20000000000 */
[----:B------:R-:W-:-:S04]  /*2700*/  ISETP.NE.U32.AND P4, PT, RZ, UR10, PT ;  /* 0x0000000aff007c0c */ /* 0x000fc8000bf85070 */
[----:B------:R-:W-:Y:S01]  /*2710*/  ISETP.NE.AND.EX P4, PT, RZ, UR11, PT, P4 ;  /* 0x0000000bff007c0c */ /* 0x000fe2000bf85340 */
[----:B------:R-:W-:-:S12]  /*2720*/  BRA.DIV UR4, `(.L_x_4436) ;  /* 0x0000009604c07947 */ /* 0x000fd8000b800000 */
        /* <DEDUP_REMOVED lines=18> */
.L_x_4493:
[----:B------:R-:W-:Y:S01]  /*2850*/  FADD.FTZ R20, R178, R181 ;  /* 0x000000b5b2147221 */ /* 0x000fe20000010000 */
[----:B------:R-:W-:Y:S01]  /*2860*/  ISETP.NE.AND P6, PT, RZ, UR8, PT ;  /* 0x00000008ff007c0c */ /* 0x000fe2000bfc5270 */
[----:B0-----:R-:W-:Y:S01]  /*2870*/  FADD.FTZ R19, R179, R19 ;  /* 0x00000013b3137221 */ /* 0x001fe20000010000 */
        /* <DEDUP_REMOVED lines=9> */
[----:B-1----:R-:W5:Y:S01]  /*2910*/  LDG.E.128 R176, desc[UR6][R176.64] ;  /* 0x00000006b0b07981 */ /* 0x002f62000c1e1d00 */
[----:B------:R-:W-:-:S04]  /*2920*/  ISETP.NE.U32.AND P4, PT, RZ, UR12, PT ;  /* 0x0000000cff007c0c */ /* 0x000fc8000bf85070 */
[----:B------:R-:W-:-:S13]  /*2930*/  ISETP.NE.AND.EX P4, PT, RZ, UR13, PT, P4 ;  /* 0x0000000dff007c0c */ /* 0x000fda000bf85340 */
[----:B------:R-:W-:Y:S05]  /*2940*/  @P4 BRA `(.L_x_4441) ;  /* 0x0000000400b04947 */ /* 0x000fea0003800000 */
[----:B------:R-:W-:Y:S01]  /*2950*/  FFMA.FTZ R180, R197, R19, R20 ;  /* 0x00000013c5b47223 */ /* 0x000fe20000010014 */
[----:B------:R-:W-:Y:S02]  /*2960*/  LOP3.LUT P5, RZ, R22, 0xff0000, RZ, 0xc0, !PT ;  /* 0x00ff000016ff7812 */ /* 0x000fe400078ac0ff */
[----:B------:R-:W-:Y:S01]  /*2970*/  LOP3.LUT P6, RZ, R23, 0xff0000, RZ, 0xc0, !PT ;  /* 0x00ff000017ff7812 */ /* 0x000fe200078cc0ff */
[----:B------:R-:W-:-:S04]  /*2980*/  FADD.FTZ R180, R233, -R180 ;  /* 0x800000b4e9b47221 */ /* 0x000fc80000010000 */
[----:B-----5:R-:W-:-:S04]  /*2990*/  FMUL.FTZ R180, R18, R180 ;  /* 0x000000b412b47220 */ /* 0x020fc80000410000 */
[----:B------:R-:W-:Y:S02]  /*29a0*/  FMUL.FTZ R180, R180, R17 ;  /* 0x00000011b4b47220 */ /* 0x000fe40000410000 */
[----:B------:R-:W-:Y:S02]  /*29b0*/  @P5 SHF.L.U32 R181, R177, 0x10, RZ ;  /* 0x00000010b1b55819 */ /* 0x000fe400000006ff */
[----:B------:R-:W-:Y:S01]  /*29c0*/  FMUL.FTZ R182, R180, UR14 ;  /* 0x0000000eb4b67c20 */ /* 0x000fe20008410000 */
[----:B------:R-:W-:Y:S01]  /*29d0*/  HFMA2 R180, -RZ, RZ, 0, 0 ;  /* 0x00000000ffb47431 */ /* 0x000fe200000001ff */
[----:B------:R-:W-:Y:S02]  /*29e0*/  @P6 SHF.L.U32 R235, R179, 0x10, RZ ;  /* 0x00000010b3eb6819 */ /* 0x000fe400000006ff */
[----:B------:R-:W-:Y:S01]  /*29f0*/  @P5 FMUL.FTZ R180, R181, R182 ;  /* 0x000000b6b5b45220 */ /* 0x000fe20000410000 */
[----:B------:R-:W-:-:S03]  /*2a00*/  LOP3.LUT P5, RZ, R22, 0xff000000, RZ, 0xc0, !PT ;  /* 0xff00000016ff7812 */ /* 0x000fc600078ac0ff */
[----:B------:R-:W-:Y:S01]  /*2a10*/  FADD.FTZ R74, R74, R180 ;  /* 0x000000b44a4a7221 */ /* 0x000fe20000010000 */
[----:B------:R-:W-:-:S04]  /*2a20*/  FFMA.FTZ R180, R196, R19, R20 ;  /* 0x00000013c4b47223 */ /* 0x000fc80000010014 */
[----:B------:R-:W-:-:S04]  /*2a30*/  FADD.FTZ R180, R232, -R180 ;  /* 0x800000b4e8b47221 */ /* 0x000fc80000010000 */
[----:B------:R-:W-:Y:S01]  /*2a40*/  FMUL.FTZ R180, R18, R180 ;  /* 0x000000b412b47220 */ /* 0x000fe20000410000 */
[----:B------:R-:W-:-:S03]  /*2a50*/  @P5 PRMT R177, R177, 0x7632, R177 ;  /* 0x00007632b1b15816 */ /* 0x000fc600000000b1 */
[----:B------:R-:W-:Y:S01]  /*2a60*/  FMUL.FTZ R180, R180, R17 ;  /* 0x00000011b4b47220 */ /* 0x000fe20000410000 */
[----:B------:R-:W-:-:S03]  /*2a70*/  @P5 SHF.L.U32 R177, R177, 0x10, RZ ;  /* 0x00000010b1b15819 */ /* 0x000fc600000006ff */
[----:B------:R-:W-:Y:S01]  /*2a80*/  FMUL.FTZ R181, R180, UR14 ;  /* 0x0000000eb4b57c20 */ /* 0x000fe20008410000 */
[----:B------:R-:W-:-:S03]  /*2a90*/  MOV R180, RZ ;  /* 0x000000ff00b47202 */ /* 0x000fc60000000f00 */
[----:B------:R-:W-:Y:S01]  /*2aa0*/  @P5 FMUL.FTZ R180, R177, R181 ;  /* 0x000000b5b1b45220 */ /* 0x000fe20000410000 */
[----:B------:R-:W-:Y:S01]  /*2ab0*/  FFMA.FTZ R177, R195, R19, R20 ;  /* 0x00000013c3b17223 */ /* 0x000fe20000010014 */
[----:B------:R-:W-:Y:S01]  /*2ac0*/  LOP3.LUT P5, RZ, R23, 0xff, RZ, 0xc0, !PT ;  /* 0x000000ff17ff7812 */ /* 0x000fe200078ac0ff */
[----:B------:R-:W-:Y:S01]  /*2ad0*/  FMUL.FTZ R181, R171, R181 ;  /* 0x000000b5abb57220 */ /* 0x000fe20000410000 */
[----:B------:R-:W-:Y:S01]  /*2ae0*/  FADD.FTZ R75, R75, R180 ;  /* 0x000000b44b4b7221 */ /* 0x000fe20000010000 */
[----:B------:R-:W-:-:S04]  /*2af0*/  FADD.FTZ R177, R231, -R177 ;  /* 0x800000b1e7b17221 */ /* 0x000fc80000010000 */
[----:B------:R-:W-:-:S04]  /*2b00*/  FMUL.FTZ R177, R18, R177 ;  /* 0x000000b112b17220 */ /* 0x000fc80000410000 */
[----:B------:R-:W-:Y:S02]  /*2b10*/  FMUL.FTZ R177, R177, R17 ;  /* 0x00000011b1b17220 */ /* 0x000fe40000410000 */
[----:B------:R-:W-:Y:S02]  /*2b20*/  @P5 SHF.L.U32 R183, R178, 0x10, RZ ;  /* 0x00000010b2b75819 */ /* 0x000fe400000006ff */
[----:B------:R-:W-:Y:S01]  /*2b30*/  FMUL.FTZ R180, R177, UR14 ;  /* 0x0000000eb1b47c20 */ /* 0x000fe20008410000 */
[----:B------:R-:W-:-:S03]  /*2b40*/  HFMA2 R177, -RZ, RZ, 0, 0 ;  /* 0x00000000ffb17431 */ /* 0x000fc600000001ff */
[----:B------:R-:W-:-:S04]  /*2b50*/  @P5 FMUL.FTZ R177, R183, R180 ;  /* 0x000000b4b7b15220 */ /* 0x000fc80000410000 */
[----:B------:R-:W-:Y:S01]  /*2b60*/  FADD.FTZ R177, R68, R177 ;  /* 0x000000b144b17221 */ /* 0x000fe20000010000 */
[----:B------:R-:W-:Y:S01]  /*2b70*/  FMUL.FTZ R68, R164, R180 ;  /* 0x000000b4a4447220 */ /* 0x000fe20000410000 */
[----:B------:R-:W-:-:S04]  /*2b80*/  FFMA.FTZ R180, R194, R19, R20 ;  /* 0x00000013c2b47223 */ /* 0x000fc80000010014 */
[----:B------:R-:W-:Y:S01]  /*2b90*/  FSEL R68, R68, RZ, P5 ;  /* 0x000000ff44447208 */ /* 0x000fe20002800000 */
[----:B------:R-:W-:Y:S01]  /*2ba0*/  FADD.FTZ R180, R230, -R180 ;  /* 0x800000b4e6b47221 */ /* 0x000fe20000010000 */
[----:B------:R-:W-:-:S03]  /*2bb0*/  LOP3.LUT P5, RZ, R23, 0xff00, RZ, 0xc0, !PT ;  /* 0x0000ff0017ff7812 */ /* 0x000fc600078ac0ff */
[----:B------:R-:W-:-:S04]  /*2bc0*/  FMUL.FTZ R180, R18, R180 ;  /* 0x000000b412b47220 */ /* 0x000fc80000410000 */
[----:B------:R-:W-:-:S04]  /*2bd0*/  FMUL.FTZ R180, R180, R17 ;  /* 0x00000011b4b47220 */ /* 0x000fc80000410000 */
[----:B------:R-:W-:Y:S01]  /*2be0*/  FMUL.FTZ R183, R180, UR14 ;  /* 0x0000000eb4b77c20 */ /* 0x000fe20008410000 */
[----:B------:R-:W-:Y:S02]  /*2bf0*/  MOV R180, RZ ;  /* 0x000000ff00b47202 */ /* 0x000fe40000000f00 */
[----:B------:R-:W-:-:S04]  /*2c00*/  @P5 PRMT R178, R178, 0x7632, R178 ;  /* 0x00007632b2b25816 */ /* 0x000fc800000000b2 */
[----:B------:R-:W-:-:S05]  /*2c10*/  @P5 SHF.L.U32 R178, R178, 0x10, RZ ;  /* 0x00000010b2b25819 */ /* 0x000fca00000006ff */
[----:B------:R-:W-:Y:S01]  /*2c20*/  @P5 FMUL.FTZ R180, R178, R183 ;  /* 0x000000b7b2b45220 */ /* 0x000fe20000410000 */
[----:B------:R-:W-:-:S03]  /*2c30*/  HFMA2 R178, -RZ, RZ, 0, 0 ;  /* 0x00000000ffb27431 */ /* 0x000fc600000001ff */
[----:B------:R-:W-:Y:S01]  /*2c40*/  FADD.FTZ R180, R69, R180 ;  /* 0x000000b445b47221 */ /* 0x000fe20000010000 */
[----:B------:R-:W-:-:S04]  /*2c50*/  FFMA.FTZ R69, R188, R19, R20 ;  /* 0x00000013bc457223 */ /* 0x000fc80000010014 */
[----:B------:R-:W-:-:S04]  /*2c60*/  FADD.FTZ R69, R229, -R69 ;  /* 0x80000045e5457221 */ /* 0x000fc80000010000 */
[----:B------:R-:W-:-:S04]  /*2c70*/  FMUL.FTZ R69, R18, R69 ;  /* 0x0000004512457220 */ /* 0x000fc80000410000 */
[----:B------:R-:W-:-:S04]  /*2c80*/  FMUL.FTZ R69, R69, R17 ;  /* 0x0000001145457220 */ /* 0x000fc80000410000 */
[----:B------:R-:W-:-:S04]  /*2c90*/  FMUL.FTZ R69, R69, UR14 ;  /* 0x0000000e45457c20 */ /* 0x000fc80008410000 */
[-C--:B------:R-:W-:Y:S01]  /*2ca0*/  @P6 FMUL.FTZ R178, R235, R69.reuse ;  /* 0x00000045ebb26220 */ /* 0x080fe20000410000 */
[----:B------:R-:W-:Y:S01]  /*2cb0*/  FMUL.FTZ R69, R166, R69 ;  /* 0x00000045a6457220 */ /* 0x000fe20000410000 */
[----:B------:R-:W-:Y:S02]  /*2cc0*/  MOV R235, RZ ;  /* 0x000000ff00eb7202 */ /* 0x000fe40000000f00 */
[----:B------:R-:W-:Y:S01]  /*2cd0*/  FADD.FTZ R178, R70, R178 ;  /* 0x000000b246b27221 */ /* 0x000fe20000010000 */
[----:B------:R-:W-:Y:S01]  /*2ce0*/  FFMA.FTZ R70, R187, R19, R20 ;  /* 0x00000013bb467223 */ /* 0x000fe20000010014 */
[----:B------:R-:W-:Y:S02]  /*2cf0*/  FSEL R69, R69, RZ, P6 ;  /* 0x000000ff45457208 */ /* 0x000fe40003000000 */
[----:B------:R-:W-:Y:S01]  /*2d00*/  ISETP.GE.U32.AND P6, PT, R22, RZ, PT ;  /* 0x000000ff1600720c */ /* 0x000fe20003fc6070 */
[----:B------:R-:W-:-:S03]  /*2d10*/  FADD.FTZ R70, R228, -R70 ;  /* 0x80000046e4467221 */ /* 0x000fc60000010000 */
[----:B------:R-:W-:Y:S01]  /*2d20*/  ISETP.GE.U32.AND.EX P6, PT, R23, 0x1000000, PT, P6 ;  /* 0x010000001700780c */ /* 0x000fe20003fc6160 */
[----:B------:R-:W-:-:S04]  /*2d30*/  FMUL.FTZ R70, R18, R70 ;  /* 0x0000004612467220 */ /* 0x000fc80000410000 */
[----:B------:R-:W-:-:S04]  /*2d40*/  FMUL.FTZ R70, R70, R17 ;  /* 0x0000001146467220 */ /* 0x000fc80000410000 */
[----:B------:R-:W-:-:S04]  /*2d50*/  FMUL.FTZ R70, R70, UR14 ;  /* 0x0000000e46467c20 */ /* 0x000fc80008410000 */
[----:B------:R-:W-:-:S04]  /*2d60*/  @P6 PRMT R179, R179, 0x7632, R179 ;  /* 0x00007632b3b36816 */ /* 0x000fc800000000b3 */
[----:B------:R-:W-:-:S05]  /*2d70*/  @P6 SHF.L.U32 R179, R179, 0x10, RZ ;  /* 0x00000010b3b36819 */ /* 0x000fca00000006ff */
[----:B------:R-:W-:-:S04]  /*2d80*/  @P6 FMUL.FTZ R235, R179, R70 ;  /* 0x00000046b3eb6220 */ /* 0x000fc80000410000 */
[----:B------:R-:W-:Y:S01]  /*2d90*/  FADD.FTZ R179, R71, R235 ;  /* 0x000000eb47b37221 */ /* 0x000fe20000010000 */
[----:B------:R-:W-:Y:S01]  /*2da0*/  FMUL.FTZ R71, R167, R70 ;  /* 0x00000046a7477220 */ /* 0x000fe20000410000 */
[----:B------:R-:W-:-:S04]  /*2db0*/  FMUL.FTZ R70, R165, R183 ;  /* 0x000000b7a5467220 */ /* 0x000fc80000410000 */
[----:B------:R-:W-:Y:S02]  /*2dc0*/  FSEL R71, R71, RZ, P6 ;  /* 0x000000ff47477208 */ /* 0x000fe40003000000 */
[----:B------:R-:W-:Y:S02]  /*2dd0*/  FSEL R70, R70, RZ, P5 ;  /* 0x000000ff46467208 */ /* 0x000fe40002800000 */
[----:B------:R-:W-:Y:S02]  /*2de0*/  LOP3.LUT P5, RZ, R22, 0xff, RZ, 0xc0, !PT ;  /* 0x000000ff16ff7812 */ /* 0x000fe400078ac0ff */
[----:B------:R-:W-:Y:S01]  /*2df0*/  F2FP.BF16.F32.PACK_AB R70, R70, R68 ;  /* 0x000000444646723e */ /* 0x000fe200000010ff */
[----:B------:R-:W-:Y:S01]  /*2e00*/  FFMA.FTZ R68, R0, R19, R20 ;  /* 0x0000001300447223 */ /* 0x000fe20000010014 */
[----:B------:R-:W-:Y:S01]  /*2e10*/  F2FP.BF16.F32.PACK_AB R71, R71, R69 ;  /* 0x000000454747723e */ /* 0x000fe200000010ff */
[----:B------:R-:W-:Y:S01]  /*2e20*/  FMUL.FTZ R69, R170, R182 ;  /* 0x000000b6aa457220 */ /* 0x000fe20000410000 */
[----:B------:R-:W-:Y:S01]  /*2e30*/  LOP3.LUT P6, RZ, R22, 0xff0000, RZ, 0xc0, !PT ;  /* 0x00ff000016ff7812 */ /* 0x000fe200078cc0ff */
[----:B------:R-:W-:-:S03]  /*2e40*/  FADD.FTZ R68, R202, -R68 ;  /* 0x80000044ca447221 */ /* 0x000fc60000010000 */
[----:B------:R-:W-:Y:S01]  /*2e50*/  FSEL R69, R69, RZ, P6 ;  /* 0x000000ff45457208 */ /* 0x000fe20003000000 */
[----:B------:R-:W-:Y:S01]  /*2e60*/  FMUL.FTZ R68, R18, R68 ;  /* 0x0000004412447220 */ /* 0x000fe20000410000 */
[----:B------:R-:W-:Y:S02]  /*2e70*/  LOP3.LUT P6, RZ, R22, 0xff000000, RZ, 0xc0, !PT ;  /* 0xff00000016ff7812 */ /* 0x000fe400078cc0ff */
[----:B------:R-:W-:Y:S01]  /*2e80*/  @P5 SHF.L.U32 R182, R176, 0x10, RZ ;  /* 0x00000010b0b65819 */ /* 0x000fe200000006ff */
[----:B------:R-:W-:Y:S01]  /*2e90*/  FMUL.FTZ R68, R68, R17 ;  /* 0x0000001144447220 */ /* 0x000fe20000410000 */
[----:B------:R-:W-:Y:S02]  /*2ea0*/  FSEL R181, R181, RZ, P6 ;  /* 0x000000ffb5b57208 */ /* 0x000fe40003000000 */
[----:B------:R-:W-:Y:S01]  /*2eb0*/  LOP3.LUT P6, RZ, R22, 0xff00, RZ, 0xc0, !PT ;  /* 0x0000ff0016ff7812 */ /* 0x000fe200078cc0ff */
[----:B------:R-:W-:Y:S01]  /*2ec0*/  FMUL.FTZ R68, R68, UR14 ;  /* 0x0000000e44447c20 */ /* 0x000fe20008410000 */
[----:B------:R-:W-:Y:S01]  /*2ed0*/  F2FP.BF16.F32.PACK_AB R69, R181, R69 ;  /* 0x00000045b545723e */ /* 0x000fe200000010ff */
[----:B------:R-:W-:-:S02]  /*2ee0*/  HFMA2 R181, -RZ, RZ, 0, 0 ;  /* 0x00000000ffb57431 */ /* 0x000fc400000001ff */
[-C--:B------:R-:W-:Y:S01]  /*2ef0*/  @P5 FMUL.FTZ R181, R182, R68.reuse ;  /* 0x00000044b6b55220 */ /* 0x080fe20000410000 */
[----:B------:R-:W-:-:S03]  /*2f00*/  FMUL.FTZ R68, R168, R68 ;  /* 0x00000044a8447220 */ /* 0x000fc60000410000 */
[----:B------:R-:W-:Y:S01]  /*2f10*/  FADD.FTZ R181, R72, R181 ;  /* 0x000000b548b57221 */ /* 0x000fe20000010000 */
[----:B------:R-:W-:Y:S01]  /*2f20*/  FFMA.FTZ R72, R198, R19, R20 ;  /* 0x00000013c6487223 */ /* 0x000fe20000010014 */
[----:B------:R-:W-:Y:S02]  /*2f30*/  FSEL R68, R68, RZ, P5 ;  /* 0x000000ff44447208 */ /* 0x000fe40002800000 */
[----:B------:R-:W-:Y:S01]  /*2f40*/  @P6 PRMT R176, R176, 0x7632, R176 ;  /* 0x00007632b0b06816 */ /* 0x000fe200000000b0 */
[----:B------:R-:W-:-:S03]  /*2f50*/  FADD.FTZ R72, R234, -R72 ;  /* 0x80000048ea487221 */ /* 0x000fc60000010000 */
[----:B------:R-:W-:Y:S01]  /*2f60*/  @P6 SHF.L.U32 R176, R176, 0x10, RZ ;  /* 0x00000010b0b06819 */ /* 0x000fe200000006ff */
[----:B------:R-:W-:-:S04]  /*2f70*/  FMUL.FTZ R72, R18, R72 ;  /* 0x0000004812487220 */ /* 0x000fc80000410000 */
[----:B------:R-:W-:-:S04]  /*2f80*/  FMUL.FTZ R72, R72, R17 ;  /* 0x0000001148487220 */ /* 0x000fc80000410000 */
[----:B------:R-:W-:Y:S01]  /*2f90*/  FMUL.FTZ R182, R72, UR14 ;  /* 0x0000000e48b67c20 */ /* 0x000fe20008410000 */
[----:B------:R-:W-:-:S03]  /*2fa0*/  MOV R72, RZ ;  /* 0x000000ff00487202 */ /* 0x000fc60000000f00 */
[-C--:B------:R-:W-:Y:S01]  /*2fb0*/  @P6 FMUL.FTZ R72, R176, R182.reuse ;  /* 0x000000b6b0486220 */ /* 0x080fe20000410000 */
[----:B------:R-:W-:-:S05]  /*2fc0*/  FMUL.FTZ R176, R169, R182 ;  /* 0x000000b6a9b07220 */ /* 0x000fca0000410000 */
[----:B------:R-:W-:Y:S01]  /*2fd0*/  FSEL R182, R176, RZ, P6 ;  /* 0x000000ffb0b67208 */ /* 0x000fe20003000000 */
[----:B------:R-:W-:-:S03]  /*2fe0*/  FADD.FTZ R176, R73, R72 ;  /* 0x0000004849b07221 */ /* 0x000fc60000010000 */
[----:B------:R-:W-:Y:S01]  /*2ff0*/  F2FP.BF16.F32.PACK_AB R68, R182, R68 ;  /* 0x00000044b644723e */ /* 0x000fe200000010ff */
[----:B------:R-:W-:Y:S06]  /*3000*/  BRA `(.L_x_4442) ;  /* 0x0000000400b47947 */ /* 0x000fec0003800000 */
.L_x_4441:
[----:B------:R-:W-:Y:S01]  /*3010*/  FFMA.FTZ R172, R197, R19, R20 ;  /* 0x00000013c5ac7223 */ /* 0x000fe20000010014 */
[C---:B------:R-:W-:Y:S01]  /*3020*/  LOP3.LUT P6, RZ, R22.reuse, 0xff0000, RZ, 0xc0, !PT ;  /* 0x00ff000016ff7812 */ /* 0x040fe200078cc0ff */
[----:B------:R-:W-:Y:S01]  /*3030*/  HFMA2 R180, -RZ, RZ, 0, 0 ;  /* 0x00000000ffb47431 */ /* 0x000fe200000001ff */
[----:B------:R-:W-:Y:S01]  /*3040*/  LOP3.LUT P5, RZ, R22, 0xff000000, RZ, 0xc0, !PT ;  /* 0xff00000016ff7812 */ /* 0x000fe200078ac0ff */
[----:B------:R-:W-:Y:S01]  /*3050*/  FADD.FTZ R172, R233, -R172 ;  /* 0x800000ace9ac7221 */ /* 0x000fe20000010000 */
[----:B------:R-:W-:-:S03]  /*3060*/  HFMA2 R183, -RZ, RZ, 0, 0 ;  /* 0x00000000ffb77431 */ /* 0x000fc600000001ff */
[----:B-----5:R-:W-:Y:S01]  /*3070*/  FMUL.FTZ R173, R18, R172 ;  /* 0x000000ac12ad7220 */ /* 0x020fe20000410000 */
[----:B------:R-:W-:-:S03]  /*3080*/  FFMA.FTZ R172, R196, R19, R20 ;  /* 0x00000013c4ac7223 */ /* 0x000fc60000010014 */
[-C--:B------:R-:W-:Y:S01]  /*3090*/  FMUL.FTZ R174, R173, R17.reuse ;  /* 0x00000011adae7220 */ /* 0x080fe20000410000 */
[----:B------:R-:W-:Y:S01]  /*30a0*/  FADD.FTZ R172, R232, -R172 ;  /* 0x800000ace8ac7221 */ /* 0x000fe20000010000 */
[C---:B------:R-:W-:Y:S02]  /*30b0*/  @P6 SHF.L.U32 R175, R177.reuse, 0x10, RZ ;  /* 0x00000010b1af6819 */ /* 0x040fe400000006ff */
[----:B------:R-:W-:Y:S01]  /*30c0*/  FMUL.FTZ R174, R174, UR14 ;  /* 0x0000000eaeae7c20 */ /* 0x000fe20008410000 */
[----:B------:R-:W-:Y:S01]  /*30d0*/  FMUL.FTZ R172, R18, R172 ;  /* 0x000000ac12ac7220 */ /* 0x000fe20000410000 */
[----:B------:R-:W-:Y:S02]  /*30e0*/  @P5 PRMT R177, R177, 0x7632, R177 ;  /* 0x00007632b1b15816 */ /* 0x000fe400000000b1 */
[-C--:B------:R-:W-:Y:S01]  /*30f0*/  FMUL.FTZ R182, R170, R174.reuse ;  /* 0x000000aeaab67220 */ /* 0x080fe20000410000 */
[----:B------:R-:W-:Y:S01]  /*3100*/  @P6 FMUL.FTZ R180, R175, R174 ;  /* 0x000000aeafb46220 */ /* 0x000fe20000410000 */
[----:B------:R-:W-:Y:S01]  /*3110*/  FMUL.FTZ R175, R172, R17 ;  /* 0x00000011acaf7220 */ /* 0x000fe20000410000 */
[----:B------:R-:W-:Y:S01]  /*3120*/  FFMA.FTZ R174, R195, R19, R20 ;  /* 0x00000013c3ae7223 */ /* 0x000fe20000010014 */
[----:B------:R-:W-:Y:S01]  /*3130*/  @P5 SHF.L.U32 R181, R177, 0x10, RZ ;  /* 0x00000010b1b55819 */ /* 0x000fe200000006ff */
[----:B------:R-:W-:Y:S01]  /*3140*/  FADD.FTZ R74, R74, R180 ;  /* 0x000000b44a4a7221 */ /* 0x000fe20000010000 */
[----:B------:R-:W-:Y:S01]  /*3150*/  FSEL R182, R182, RZ, P6 ;  /* 0x000000ffb6b67208 */ /* 0x000fe20003000000 */
[----:B------:R-:W-:Y:S01]  /*3160*/  FMUL.FTZ R177, R175, UR14 ;  /* 0x0000000eafb17c20 */ /* 0x000fe20008410000 */
[----:B------:R-:W-:Y:S01]  /*3170*/  LOP3.LUT P6, RZ, R23, 0xff, RZ, 0xc0, !PT ;  /* 0x000000ff17ff7812 */ /* 0x000fe200078cc0ff */
[----:B------:R-:W-:Y:S01]  /*3180*/  FADD.FTZ R174, R231, -R174 ;  /* 0x800000aee7ae7221 */ /* 0x000fe20000010000 */
[----:B------:R-:W-:Y:S01]  /*3190*/  MOV R175, RZ ;  /* 0x000000ff00af7202 */ /* 0x000fe20000000f00 */
[-C--:B------:R-:W-:Y:S01]  /*31a0*/  @P5 FMUL.FTZ R175, R181, R177.reuse ;  /* 0x000000b1b5af5220 */ /* 0x080fe20000410000 */
[----:B------:R-:W-:Y:S01]  /*31b0*/  FMUL.FTZ R180, R171, R177 ;  /* 0x000000b1abb47220 */ /* 0x000fe20000410000 */
[----:B------:R-:W-:Y:S01]  /*31c0*/  FMUL.FTZ R174, R18, R174 ;  /* 0x000000ae12ae7220 */ /* 0x000fe20000410000 */
[----:B------:R-:W-:-:S02]  /*31d0*/  HFMA2 R177, -RZ, RZ, 0, 0 ;  /* 0x00000000ffb17431 */ /* 0x000fc400000001ff */
[----:B------:R-:W-:Y:S01]  /*31e0*/  FADD.FTZ R75, R75, R175 ;  /* 0x000000af4b4b7221 */ /* 0x000fe20000010000 */
[----:B------:R-:W-:Y:S01]  /*31f0*/  F2FP.BF16.F32.PACK_AB R173, R172, R173 ;  /* 0x000000adacad723e */ /* 0x000fe200000010ff */
[----:B------:R-:W-:Y:S01]  /*3200*/  FMUL.FTZ R175, R174, R17 ;  /* 0x00000011aeaf7220 */ /* 0x000fe20000410000 */
[----:B------:R-:W-:Y:S01]  /*3210*/  FSEL R238, R180, RZ, P5 ;  /* 0x000000ffb4ee7208 */ /* 0x000fe20002800000 */
[----:B------:R-:W-:Y:S01]  /*3220*/  HFMA2 R172, -RZ, RZ, 0, 0 ;  /* 0x00000000ffac7431 */ /* 0x000fe200000001ff */
[----:B------:R-:W-:Y:S01]  /*3230*/  LOP3.LUT P5, RZ, R23, 0xff00, RZ, 0xc0, !PT ;  /* 0x0000ff0017ff7812 */ /* 0x000fe200078ac0ff */
[----:B------:R-:W-:Y:S01]  /*3240*/  FMUL.FTZ R175, R175, UR14 ;  /* 0x0000000eafaf7c20 */ /* 0x000fe20008410000 */
[----:B------:R-:W-:Y:S02]  /*3250*/  @P6 SHF.L.U32 R181, R178, 0x10, RZ ;  /* 0x00000010b2b56819 */ /* 0x000fe400000006ff */
[----:B------:R-:W-:-:S03]  /*3260*/  MOV R180, RZ ;  /* 0x000000ff00b47202 */ /* 0x000fc60000000f00 */
[----:B------:R-:W-:Y:S01]  /*3270*/  @P6 FMUL.FTZ R177, R181, R175 ;  /* 0x000000afb5b16220 */ /* 0x000fe20000410000 */
[----:B------:R-:W-:-:S03]  /*3280*/  FFMA.FTZ R181, R194, R19, R20 ;  /* 0x00000013c2b57223 */ /* 0x000fc60000010014 */
[----:B------:R-:W-:Y:S01]  /*3290*/  FADD.FTZ R177, R68, R177 ;  /* 0x000000b144b17221 */ /* 0x000fe20000010000 */
[----:B------:R-:W-:Y:S01]  /*32a0*/  FADD.FTZ R181, R230, -R181 ;  /* 0x800000b5e6b57221 */ /* 0x000fe20000010000 */
[----:B------:R-:W-:-:S03]  /*32b0*/  @P5 PRMT R68, R178, 0x7632, R68 ;  /* 0x00007632b2445816 */ /* 0x000fc60000000044 */
[----:B------:R-:W-:Y:S01]  /*32c0*/  FMUL.FTZ R181, R18, R181 ;  /* 0x000000b512b57220 */ /* 0x000fe20000410000 */
[----:B------:R-:W-:-:S03]  /*32d0*/  @P5 SHF.L.U32 R68, R68, 0x10, RZ ;  /* 0x0000001044445819 */ /* 0x000fc600000006ff */
[C---:B------:R-:W-:Y:S01]  /*32e0*/  FMUL.FTZ R178, R181.reuse, R17 ;  /* 0x00000011b5b27220 */ /* 0x040fe20000410000 */
[----:B------:R-:W-:-:S03]  /*32f0*/  F2FP.BF16.F32.PACK_AB R174, R181, R174 ;  /* 0x000000aeb5ae723e */ /* 0x000fc600000010ff */
[----:B------:R-:W-:-:S04]  /*3300*/  FMUL.FTZ R178, R178, UR14 ;  /* 0x0000000eb2b27c20 */ /* 0x000fc80008410000 */
[----:B------:R-:W-:Y:S01]  /*3310*/  @P5 FMUL.FTZ R180, R68, R178 ;  /* 0x000000b244b45220 */ /* 0x000fe20000410000 */
[----:B------:R-:W-:Y:S01]  /*3320*/  FMUL.FTZ R68, R164, R175 ;  /* 0x000000afa4447220 */ /* 0x000fe20000410000 */
[----:B------:R-:W-:Y:S02]  /*3330*/  FFMA.FTZ R175, R188, R19, R20 ;  /* 0x00000013bcaf7223 */ /* 0x000fe40000010014 */
[----:B------:R-:W-:Y:S02]  /*3340*/  FADD.FTZ R180, R69, R180 ;  /* 0x000000b445b47221 */ /* 0x000fe40000010000 */
[----:B------:R-:W-:Y:S01]  /*3350*/  FSEL R68, R68, RZ, P6 ;  /* 0x000000ff44447208 */ /* 0x000fe20003000000 */
[----:B------:R-:W-:Y:S01]  /*3360*/  FADD.FTZ R175, R229, -R175 ;  /* 0x800000afe5af7221 */ /* 0x000fe20000010000 */
[----:B------:R-:W-:-:S03]  /*3370*/  LOP3.LUT P6, RZ, R23, 0xff0000, RZ, 0xc0, !PT ;  /* 0x00ff000017ff7812 */ /* 0x000fc600078cc0ff */
[----:B------:R-:W-:-:S04]  /*3380*/  FMUL.FTZ R175, R18, R175 ;  /* 0x000000af12af7220 */ /* 0x000fc80000410000 */
[----:B------:R-:W-:-:S04]  /*3390*/  FMUL.FTZ R69, R175, R17 ;  /* 0x00000011af457220 */ /* 0x000fc80000410000 */
[----:B------:R-:W-:Y:S02]  /*33a0*/  FMUL.FTZ R69, R69, UR14 ;  /* 0x0000000e45457c20 */ /* 0x000fe40008410000 */
[----:B------:R-:W-:-:S05]  /*33b0*/  @P6 SHF.L.U32 R235, R179, 0x10, RZ ;  /* 0x00000010b3eb6819 */ /* 0x000fca00000006ff */
[----:B------:R-:W-:Y:S01]  /*33c0*/  @P6 FMUL.FTZ R183, R235, R69 ;  /* 0x00000045ebb76220 */ /* 0x000fe20000410000 */
[----:B------:R-:W-:-:S03]  /*33d0*/  FMUL.FTZ R235, R165, R178 ;  /* 0x000000b2a5eb7220 */ /* 0x000fc60000410000 */
[----:B------:R-:W-:Y:S01]  /*33e0*/  FADD.FTZ R178, R70, R183 ;  /* 0x000000b746b27221 */ /* 0x000fe20000010000 */
[----:B------:R-:W-:Y:S01]  /*33f0*/  FFMA.FTZ R70, R187, R19, R20 ;  /* 0x00000013bb467223 */ /* 0x000fe20000010014 */
[----:B------:R-:W-:Y:S02]  /*3400*/  FSEL R236, R235, RZ, P5 ;  /* 0x000000ffebec7208 */ /* 0x000fe40002800000 */
[----:B------:R-:W-:Y:S01]  /*3410*/  ISETP.GE.U32.AND P5, PT, R22, RZ, PT ;  /* 0x000000ff1600720c */ /* 0x000fe20003fa6070 */
[----:B------:R-:W-:Y:S01]  /*3420*/  FADD.FTZ R70, R228, -R70 ;  /* 0x80000046e4467221 */ /* 0x000fe20000010000 */
[----:B------:R-:W-:Y:S02]  /*3430*/  MOV R235, RZ ;  /* 0x000000ff00eb7202 */ /* 0x000fe40000000f00 */
[----:B------:R-:W-:Y:S01]  /*3440*/  ISETP.GE.U32.AND.EX P5, PT, R23, 0x1000000, PT, P5 ;  /* 0x010000001700780c */ /* 0x000fe20003fa6150 */
[----:B------:R-:W-:-:S04]  /*3450*/  FMUL.FTZ R183, R18, R70 ;  /* 0x0000004612b77220 */ /* 0x000fc80000410000 */
[C---:B------:R-:W-:Y:S01]  /*3460*/  FMUL.FTZ R70, R183.reuse, R17 ;  /* 0x00000011b7467220 */ /* 0x040fe20000410000 */
[----:B------:R-:W-:-:S03]  /*3470*/  F2FP.BF16.F32.PACK_AB R175, R183, R175 ;  /* 0x000000afb7af723e */ /* 0x000fc600000010ff */
[----:B------:R-:W-:-:S04]  /*3480*/  FMUL.FTZ R70, R70, UR14 ;  /* 0x0000000e46467c20 */ /* 0x000fc80008410000 */
[----:B------:R-:W-:-:S04]  /*3490*/  @P5 PRMT R179, R179, 0x7632, R179 ;  /* 0x00007632b3b35816 */ /* 0x000fc800000000b3 */
[----:B------:R-:W-:-:S05]  /*34a0*/  @P5 SHF.L.U32 R179, R179, 0x10, RZ ;  /* 0x00000010b3b35819 */ /* 0x000fca00000006ff */
[-C--:B------:R-:W-:Y:S01]  /*34b0*/  @P5 FMUL.FTZ R235, R179, R70.reuse ;  /* 0x00000046b3eb5220 */ /* 0x080fe20000410000 */
[----:B------:R-:W-:-:S03]  /*34c0*/  FMUL.FTZ R70, R167, R70 ;  /* 0x00000046a7467220 */ /* 0x000fc60000410000 */
[----:B------:R-:W-:Y:S01]  /*34d0*/  FADD.FTZ R179, R71, R235 ;  /* 0x000000eb47b37221 */ /* 0x000fe20000010000 */
[----:B------:R-:W-:Y:S01]  /*34e0*/  FMUL.FTZ R71, R166, R69 ;  /* 0x00000045a6477220 */ /* 0x000fe20000410000 */
[----:B------:R-:W-:Y:S01]  /*34f0*/  FFMA.FTZ R69, R0, R19, R20 ;  /* 0x0000001300457223 */ /* 0x000fe20000010014 */
[----:B------:R-:W-:Y:S02]  /*3500*/  FSEL R70, R70, RZ, P5 ;  /* 0x000000ff46467208 */ /* 0x000fe40002800000 */
[----:B------:R-:W-:Y:S01]  /*3510*/  LOP3.LUT P5, RZ, R22, 0xff00, RZ, 0xc0, !PT ;  /* 0x0000ff0016ff7812 */ /* 0x000fe200078ac0ff */
[----:B------:R-:W-:Y:S01]  /*3520*/  FADD.FTZ R69, R202, -R69 ;  /* 0x80000045ca457221 */ /* 0x000fe20000010000 */
[----:B------:R-:W-:Y:S02]  /*3530*/  FSEL R71, R71, RZ, P6 ;  /* 0x000000ff47477208 */ /* 0x000fe40003000000 */
[----:B------:R-:W-:Y:S01]  /*3540*/  LOP3.LUT P6, RZ, R22, 0xff, RZ, 0xc0, !PT ;  /* 0x000000ff16ff7812 */ /* 0x000fe200078cc0ff */
[----:B------:R-:W-:Y:S01]  /*3550*/  FMUL.FTZ R183, R18, R69 ;  /* 0x0000004512b77220 */ /* 0x000fe20000410000 */
[----:B------:R-:W-:-:S02]  /*3560*/  F2FP.BF16.F32.PACK_AB R71, R70, R71 ;  /* 0x000000474647723e */ /* 0x000fc400000010ff */
[----:B------:R-:W-:Y:S01]  /*3570*/  F2FP.BF16.F32.PACK_AB R70, R236, R68 ;  /* 0x00000044ec46723e */ /* 0x000fe200000010ff */
[----:B------:R-:W-:-:S04]  /*3580*/  FMUL.FTZ R69, R183, R17 ;  /* 0x00000011b7457220 */ /* 0x000fc80000410000 */
[----:B------:R-:W-:-:S04]  /*3590*/  FMUL.FTZ R69, R69, UR14 ;  /* 0x0000000e45457c20 */ /* 0x000fc80008410000 */
[C---:B------:R-:W-:Y:S02]  /*35a0*/  @P6 SHF.L.U32 R181, R176.reuse, 0x10, RZ ;  /* 0x00000010b0b56819 */ /* 0x040fe400000006ff */
[----:B------:R-:W-:-:S03]  /*35b0*/  @P5 PRMT R176, R176, 0x7632, R176 ;  /* 0x00007632b0b05816 */ /* 0x000fc600000000b0 */
[-C--:B------:R-:W-:Y:S01]  /*35c0*/  @P6 FMUL.FTZ R172, R181, R69.reuse ;  /* 0x00000045b5ac6220 */ /* 0x080fe20000410000 */
[----:B------:R-:W-:Y:S01]  /*35d0*/  @P5 SHF.L.U32 R176, R176, 0x10, RZ ;  /* 0x00000010b0b05819 */ /* 0x000fe200000006ff */
[----:B------:R-:W-:Y:S02]  /*35e0*/  FMUL.FTZ R69, R168, R69 ;  /* 0x00000045a8457220 */ /* 0x000fe40000410000 */
[----:B------:R-:W-:Y:S01]  /*35f0*/  FADD.FTZ R181, R72, R172 ;  /* 0x000000ac48b57221 */ /* 0x000fe20000010000 */
[----:B------:R-:W-:Y:S02]  /*3600*/  FFMA.FTZ R72, R198, R19, R20 ;  /* 0x00000013c6487223 */ /* 0x000fe40000010014 */
[----:B------:R-:W-:Y:S02]  /*3610*/  FSEL R68, R69, RZ, P6 ;  /* 0x000000ff45447208 */ /* 0x000fe40003000000 */
[----:B------:R-:W-:Y:S01]  /*3620*/  FADD.FTZ R72, R234, -R72 ;  /* 0x80000048ea487221 */ /* 0x000fe20000010000 */
[----:B------:R-:W-:-:S03]  /*3630*/  F2FP.BF16.F32.PACK_AB R69, R238, R182 ;  /* 0x000000b6ee45723e */ /* 0x000fc600000010ff */
[----:B------:R-:W-:-:S05]  /*3640*/  FMUL.FTZ R72, R18, R72 ;  /* 0x0000004812487220 */ /* 0x000fca0000410000 */
[C---:B------:R-:W-:Y:S01]  /*3650*/  F2FP.BF16.F32.PACK_AB R172, R72.reuse, R183 ;  /* 0x000000b748ac723e */ /* 0x040fe200000010ff */
[----:B------:R-:W-:Y:S01]  /*3660*/  FMUL.FTZ R72, R72, R17 ;  /* 0x0000001148487220 */ /* 0x000fe20000410000 */
[----:B------:R-:W-:-:S03]  /*3670*/  MOV R183, RZ ;  /* 0x000000ff00b77202 */ /* 0x000fc60000000f00 */
[----:B------:R-:W-:-:S04]  /*3680*/  FMUL.FTZ R72, R72, UR14 ;  /* 0x0000000e48487c20 */ /* 0x000fc80008410000 */
[-C--:B------:R-:W-:Y:S01]  /*3690*/  @P5 FMUL.FTZ R183, R176, R72.reuse ;  /* 0x00000048b0b75220 */ /* 0x080fe20000410000 */
[----:B------:R-:W-:-:S03]  /*36a0*/  FMUL.FTZ R72, R169, R72 ;  /* 0x00000048a9487220 */ /* 0x000fc60000410000 */
[----:B------:R-:W-:Y:S02]  /*36b0*/  FADD.FTZ R176, R73, R183 ;  /* 0x000000b749b07221 */ /* 0x000fe40000010000 */
[----:B------:R-:W-:-:S04]  /*36c0*/  FSEL R72, R72, RZ, P5 ;  /* 0x000000ff48487208 */ /* 0x000fc80002800000 */
[----:B------:R-:W-:-:S07]  /*36d0*/  F2FP.BF16.F32.PACK_AB R68, R72, R68 ;  /* 0x000000444844723e */ /* 0x000fce00000010ff */
.L_x_4442:
        /* <DEDUP_REMOVED lines=13> */
.L_x_4440:
[----:B------:R-:W-:Y:S05]  /*37b0*/  BSYNC.RECONVERGENT B2 ;  /* 0x0000000000027941 */ /* 0x000fea0003800200 */
.L_x_4439:
[----:B------:R-:W-:Y:S04]  /*37c0*/  BSSY.RECONVERGENT B2, `(.L_x_4443) ;  /* 0x00000ec000027945 */ /* 0x000fe80003800200 */
[----:B------:R-:W-:Y:S05]  /*37d0*/  @!P1 BRA `(.L_x_4444) ;  /* 0x0000000c00a89947 */ /* 0x000fea0003800000 */
[----:B------:R-:W0:Y:S02]  /*37e0*/  LDC.64 R176, c[0x0][0x390] ;  /* 0x0000e400ffb07b82 */ /* 0x000e240000000a00 */
[----:B0-----:R-:W-:-:S06]  /*37f0*/  IMAD.WIDE.U32 R176, R16, 0x10, R176 ;  /* 0x0000001010b07825 */ /* 0x001fcc00078e00b0 */
[----:B-1----:R-:W5:Y:S01]  /*3800*/  LDG.E.128 R176, desc[UR6][R176.64] ;  /* 0x00000006b0b07981 */ /* 0x002f62000c1e1d00 */
[----:B------:R-:W-:-:S04]  /*3810*/  ISETP.NE.U32.AND P1, PT, RZ, UR12, PT ;  /* 0x0000000cff007c0c */ /* 0x000fc8000bf25070 */
[----:B------:R-:W-:-:S13]  /*3820*/  ISETP.NE.AND.EX P1, PT, RZ, UR13, PT, P1 ;  /* 0x0000000dff007c0c */ /* 0x000fda000bf25310 */
[----:B------:R-:W-:Y:S05]  /*3830*/  @!P1 BRA `(.L_x_4445) ;  /* 0x0000000400b89947 */ /* 0x000fea0003800000 */
[----:B------:R-:W-:Y:S01]  /*3840*/  FFMA.FTZ R172, R191, R19, R20 ;  /* 0x00000013bfac7223 */ /* 0x000fe20000010014 */
[C---:B------:R-:W-:Y:S02]  /*3850*/  LOP3.LUT P4, RZ, R24.reuse, 0xff0000, RZ, 0xc0, !PT ;  /* 0x00ff000018ff7812 */ /* 0x040fe4000788c0ff */
[----:B------:R-:W-:Y:S01]  /*3860*/  LOP3.LUT P5, RZ, R24, 0xff000000, RZ, 0xc0, !PT ;  /* 0xff00000018ff7812 */ /* 0x000fe200078ac0ff */
[----:B------:R-:W-:Y:S01]  /*3870*/  FADD.FTZ R172, R225, -R172 ;  /* 0x800000ace1ac7221 */ /* 0x000fe20000010000 */
[----:B------:R-:W-:-:S03]  /*3880*/  LOP3.LUT P6, RZ, R25, 0xff, RZ, 0xc0, !PT ;  /* 0x000000ff19ff7812 */ /* 0x000fc600078cc0ff */
[----:B-----5:R-:W-:Y:S01]  /*3890*/  FMUL.FTZ R173, R18, R172 ;  /* 0x000000ac12ad7220 */ /* 0x020fe20000410000 */
[----:B------:R-:W-:-:S03]  /*38a0*/  FFMA.FTZ R172, R190, R19, R20 ;  /* 0x00000013beac7223 */ /* 0x000fc60000010014 */
[----:B------:R-:W-:Y:S01]  /*38b0*/  FMUL.FTZ R174, R17, R173 ;  /* 0x000000ad11ae7220 */ /* 0x000fe20000410000 */
[----:B------:R-:W-:Y:S01]  /*38c0*/  FADD.FTZ R172, R224, -R172 ;  /* 0x800000ace0ac7221 */ /* 0x000fe20000010000 */
[C---:B------:R-:W-:Y:S02]  /*38d0*/  @P4 SHF.L.U32 R175, R177.reuse, 0x10, RZ ;  /* 0x00000010b1af4819 */ /* 0x040fe400000006ff */
[----:B------:R-:W-:Y:S01]  /*38e0*/  FMUL.FTZ R180, R174, UR14 ;  /* 0x0000000eaeb47c20 */ /* 0x000fe20008410000 */
[----:B------:R-:W-:Y:S02]  /*38f0*/  HFMA2 R174, -RZ, RZ, 0, 0 ;  /* 0x00000000ffae7431 */ /* 0x000fe400000001ff */
[----:B------:R-:W-:Y:S01]  /*3900*/  FMUL.FTZ R172, R18, R172 ;  /* 0x000000ac12ac7220 */ /* 0x000fe20000410000 */
[----:B------:R-:W-:Y:S01]  /*3910*/  @P5 PRMT R177, R177, 0x7632, R177 ;  /* 0x00007632b1b15816 */ /* 0x000fe200000000b1 */
[-C--:B------:R-:W-:Y:S01]  /*3920*/  @P4 FMUL.FTZ R174, R175, R180.reuse ;  /* 0x000000b4afae4220 */ /* 0x080fe20000410000 */
[----:B------:R-:W-:Y:S01]  /*3930*/  FMUL.FTZ R180, R162, R180 ;  /* 0x000000b4a2b47220 */ /* 0x000fe20000410000 */
[----:B------:R-:W-:Y:S01]  /*3940*/  FMUL.FTZ R175, R17, R172 ;  /* 0x000000ac11af7220 */ /* 0x000fe20000410000 */
[----:B------:R-:W-:Y:S01]  /*3950*/  @P5 SHF.L.U32 R177, R177, 0x10, RZ ;  /* 0x00000010b1b15819 */ /* 0x000fe200000006ff */
[----:B------:R-:W-:Y:S01]  /*3960*/  FADD.FTZ R66, R66, R174 ;  /* 0x000000ae42427221 */ /* 0x000fe20000010000 */
[----:B------:R-:W-:Y:S01]  /*3970*/  FFMA.FTZ R174, R189, R19, R20 ;  /* 0x00000013bdae7223 */ /* 0x000fe20000010014 */
[----:B------:R-:W-:Y:S01]  /*3980*/  FMUL.FTZ R181, R175, UR14 ;  /* 0x0000000eafb57c20 */ /* 0x000fe20008410000 */
[----:B------:R-:W-:-:S02]  /*3990*/  MOV R175, RZ ;  /* 0x000000ff00af7202 */ /* 0x000fc40000000f00 */
[----:B------:R-:W-:Y:S01]  /*39a0*/  FADD.FTZ R174, R223, -R174 ;  /* 0x800000aedfae7221 */ /* 0x000fe20000010000 */
[----:B------:R-:W-:Y:S01]  /*39b0*/  @P5 FMUL.FTZ R175, R177, R181 ;  /* 0x000000b5b1af5220 */ /* 0x000fe20000410000 */
[----:B------:R-:W-:Y:S01]  /*39c0*/  FSEL R236, R180, RZ, P4 ;  /* 0x000000ffb4ec7208 */ /* 0x000fe20002000000 */
[----:B------:R-:W-:Y:S01]  /*39d0*/  FFMA.FTZ R180, R186, R19, R20 ;  /* 0x00000013bab47223 */ /* 0x000fe20000010014 */
[----:B------:R-:W-:Y:S01]  /*39e0*/  FMUL.FTZ R174, R18, R174 ;  /* 0x000000ae12ae7220 */ /* 0x000fe20000410000 */
[----:B------:R-:W-:Y:S01]  /*39f0*/  FADD.FTZ R67, R67, R175 ;  /* 0x000000af43437221 */ /* 0x000fe20000010000 */
[----:B------:R-:W-:Y:S01]  /*3a00*/  @P6 SHF.L.U32 R182, R178, 0x10, RZ ;  /* 0x00000010b2b66819 */ /* 0x000fe200000006ff */
[----:B------:R-:W-:Y:S02]  /*3a10*/  HFMA2 R177, -RZ, RZ, 0, 0 ;  /* 0x00000000ffb17431 */ /* 0x000fe400000001ff */
[----:B------:R-:W-:Y:S01]  /*3a20*/  FMUL.FTZ R175, R17, R174 ;  /* 0x000000ae11af7220 */ /* 0x000fe20000410000 */
[----:B------:R-:W-:Y:S01]  /*3a30*/  LOP3.LUT P4, RZ, R25, 0xff00, RZ, 0xc0, !PT ;  /* 0x0000ff0019ff7812 */ /* 0x000fe2000788c0ff */
[----:B------:R-:W-:Y:S01]  /*3a40*/  FADD.FTZ R180, R222, -R180 ;  /* 0x800000b4deb47221 */ /* 0x000fe20000010000 */
[----:B------:R-:W-:Y:S01]  /*3a50*/  F2FP.BF16.F32.PACK_AB R173, R172, R173 ;  /* 0x000000adacad723e */ /* 0x000fe200000010ff */
[----:B------:R-:W-:Y:S01]  /*3a60*/  FMUL.FTZ R175, R175, UR14 ;  /* 0x0000000eafaf7c20 */ /* 0x000fe20008410000 */
[----:B------:R-:W-:-:S03]  /*3a70*/  HFMA2 R172, -RZ, RZ, 0, 0 ;  /* 0x00000000ffac7431 */ /* 0x000fc600000001ff */
[-C--:B------:R-:W-:Y:S01]  /*3a80*/  @P6 FMUL.FTZ R177, R182, R175.reuse ;  /* 0x000000afb6b16220 */ /* 0x080fe20000410000 */
[----:B------:R-:W-:Y:S01]  /*3a90*/  FMUL.FTZ R183, R156, R175 ;  /* 0x000000af9cb77220 */ /* 0x000fe20000410000 */
[----:B------:R-:W-:Y:S02]  /*3aa0*/  FFMA.FTZ R175, R21, R19, R20 ;  /* 0x0000001315af7223 */ /* 0x000fe40000010014 */
[----:B------:R-:W-:Y:S01]  /*3ab0*/  FADD.FTZ R177, R60, R177 ;  /* 0x000000b13cb17221 */ /* 0x000fe20000010000 */
[----:B------:R-:W-:Y:S01]  /*3ac0*/  FMUL.FTZ R60, R18, R180 ;  /* 0x000000b4123c7220 */ /* 0x000fe20000410000 */
[----:B------:R-:W-:Y:S01]  /*3ad0*/  @P4 PRMT R182, R178, 0x7632, R182 ;  /* 0x00007632b2b64816 */ /* 0x000fe200000000b6 */
[----:B------:R-:W-:Y:S01]  /*3ae0*/  FADD.FTZ R175, R221, -R175 ;  /* 0x800000afddaf7221 */ /* 0x000fe20000010000 */
[----:B------:R-:W-:Y:S01]  /*3af0*/  FSEL R183, R183, RZ, P6 ;  /* 0x000000ffb7b77208 */ /* 0x000fe20003000000 */
[----:B------:R-:W-:Y:S01]  /*3b00*/  FMUL.FTZ R178, R17, R60 ;  /* 0x0000003c11b27220 */ /* 0x000fe20000410000 */
[----:B------:R-:W-:Y:S01]  /*3b10*/  @P4 SHF.L.U32 R182, R182, 0x10, RZ ;  /* 0x00000010b6b64819 */ /* 0x000fe200000006ff */
[----:B------:R-:W-:Y:S01]  /*3b20*/  FMUL.FTZ R175, R18, R175 ;  /* 0x000000af12af7220 */ /* 0x000fe20000410000 */
[----:B------:R-:W-:Y:S01]  /*3b30*/  LOP3.LUT P6, RZ, R25, 0xff0000, RZ, 0xc0, !PT ;  /* 0x00ff000019ff7812 */ /* 0x000fe200078cc0ff */
[----:B------:R-:W-:Y:S01]  /*3b40*/  FMUL.FTZ R178, R178, UR14 ;  /* 0x0000000eb2b27c20 */ /* 0x000fe20008410000 */
[----:B------:R-:W-:-:S02]  /*3b50*/  MOV R180, RZ ;  /* 0x000000ff00b47202 */ /* 0x000fc40000000f00 */
[----:B------:R-:W-:Y:S01]  /*3b60*/  F2FP.BF16.F32.PACK_AB R174, R60, R174 ;  /* 0x000000ae3cae723e */ /* 0x000fe200000010ff */
[----:B------:R-:W-:Y:S01]  /*3b70*/  @P4 FMUL.FTZ R180, R182, R178 ;  /* 0x000000b2b6b44220 */ /* 0x000fe20000410000 */
[----:B------:R-:W-:-:S03]  /*3b80*/  HFMA2 R182, -RZ, RZ, 0, 0 ;  /* 0x00000000ffb67431 */ /* 0x000fc600000001ff */
[----:B------:R-:W-:Y:S01]  /*3b90*/  FADD.FTZ R180, R61, R180 ;  /* 0x000000b43db47221 */ /* 0x000fe20000010000 */
[----:B------:R-:W-:-:S03]  /*3ba0*/  FMUL.FTZ R61, R17, R175 ;  /* 0x000000af113d7220 */ /* 0x000fc60000410000 */
[----:B------:R-:W-:Y:S01]  /*3bb0*/  @P6 SHF.L.U32 R235, R179, 0x10, RZ ;  /* 0x00000010b3eb6819 */ /* 0x000fe200000006ff */
[----:B------:R-:W-:-:S04]  /*3bc0*/  FMUL.FTZ R61, R61, UR14 ;  /* 0x0000000e3d3d7c20 */ /* 0x000fc80008410000 */
        /* <DEDUP_REMOVED lines=10> */
[----:B------:R-:W-:Y:S01]  /*3c70*/  FMUL.FTZ R62, R17, R182 ;  /* 0x000000b6113e7220 */ /* 0x000fe20000410000 */
        /* <DEDUP_REMOVED lines=10> */
[C---:B------:R-:W-:Y:S01]  /*3d20*/  LOP3.LUT P4, RZ, R24.reuse, 0xff00, RZ, 0xc0, !PT ;  /* 0x0000ff0018ff7812 */ /* 0x040fe2000788c0ff */
        /* <DEDUP_REMOVED lines=11> */
[----:B------:R-:W-:-:S03]  /*3de0*/  FMUL.FTZ R60, R160, R60 ;  /* 0x0000003ca03c7220 */ /* 0x000fc60000410000 */
[----:B------:R-:W-:Y:S01]  /*3df0*/  FADD.FTZ R182, R64, R172 ;  /* 0x000000ac40b67221 */ /* 0x000fe20000010000 */
[----:B------:R-:W-:Y:S01]  /*3e00*/  FFMA.FTZ R64, R192, R19, R20 ;  /* 0x00000013c0407223 */ /* 0x000fe20000010014 */
[----:B------:R-:W-:-:S03]  /*3e10*/  FSEL R60, R60, RZ, P6 ;  /* 0x000000ff3c3c7208 */ /* 0x000fc60003000000 */
[----:B------:R-:W-:-:S04]  /*3e20*/  FADD.FTZ R64, R226, -R64 ;  /* 0x80000040e2407221 */ /* 0x000fc80000010000 */
[----:B------:R-:W-:-:S05]  /*3e30*/  FMUL.FTZ R64, R18, R64 ;  /* 0x0000004012407220 */ /* 0x000fca0000410000 */
[----:B------:R-:W-:Y:S01]  /*3e40*/  F2FP.BF16.F32.PACK_AB R172, R64, R61 ;  /* 0x0000003d40ac723e */ /* 0x000fe200000010ff */
[----:B------:R-:W-:Y:S01]  /*3e50*/  FMUL.FTZ R61, R17, R64 ;  /* 0x00000040113d7220 */ /* 0x000fe20000410000 */
[----:B------:R-:W-:-:S03]  /*3e60*/  @P4 SHF.L.U32 R64, R176, 0x10, RZ ;  /* 0x00000010b0404819 */ /* 0x000fc600000006ff */
[----:B------:R-:W-:Y:S01]  /*3e70*/  FMUL.FTZ R235, R61, UR14 ;  /* 0x0000000e3deb7c20 */ /* 0x000fe20008410000 */
[----:B------:R-:W-:-:S03]  /*3e80*/  MOV R61, RZ ;  /* 0x000000ff003d7202 */ /* 0x000fc60000000f00 */
[-C--:B------:R-:W-:Y:S01]  /*3e90*/  @P4 FMUL.FTZ R61, R64, R235.reuse ;  /* 0x000000eb403d4220 */ /* 0x080fe20000410000 */
[----:B------:R-:W-:-:S03]  /*3ea0*/  FMUL.FTZ R64, R161, R235 ;  /* 0x000000eba1407220 */ /* 0x000fc60000410000 */
[----:B------:R-:W-:Y:S01]  /*3eb0*/  FADD.FTZ R176, R65, R61 ;  /* 0x0000003d41b07221 */ /* 0x000fe20000010000 */
[----:B------:R-:W-:Y:S01]  /*3ec0*/  FMUL.FTZ R61, R163, R181 ;  /* 0x000000b5a33d7220 */ /* 0x000fe20000410000 */
[----:B------:R-:W-:-:S04]  /*3ed0*/  FSEL R64, R64, RZ, P4 ;  /* 0x000000ff40407208 */ /* 0x000fc80002000000 */
[----:B------:R-:W-:Y:S02]  /*3ee0*/  FSEL R61, R61, RZ, P5 ;  /* 0x000000ff3d3d7208 */ /* 0x000fe40002800000 */
[----:B------:R-:W-:Y:S02]  /*3ef0*/  F2FP.BF16.F32.PACK_AB R60, R64, R60 ;  /* 0x0000003c403c723e */ /* 0x000fe400000010ff */
[----:B------:R-:W-:Y:S01]  /*3f00*/  F2FP.BF16.F32.PACK_AB R61, R61, R236 ;  /* 0x000000ec3d3d723e */ /* 0x000fe200000010ff */
[----:B------:R-:W-:Y:S06]  /*3f10*/  BRA `(.L_x_4446) ;  /* 0x0000000400a47947 */ /* 0x000fec0003800000 */
.L_x_4445:
[----:B------:R-:W-:Y:S01]  /*3f20*/  FFMA.FTZ R180, R191, R19, R20 ;  /* 0x00000013bfb47223 */ /* 0x000fe20000010014 */
[C---:B------:R-:W-:Y:S02]  /*3f30*/  LOP3.LUT P5, RZ, R24.reuse, 0xff0000, RZ, 0xc0, !PT ;  /* 0x00ff000018ff7812 */ /* 0x040fe400078ac0ff */
[----:B------:R-:W-:Y:S01]  /*3f40*/  LOP3.LUT P6, RZ, R24, 0xff000000, RZ, 0xc0, !PT ;  /* 0xff00000018ff7812 */ /* 0x000fe200078cc0ff */
[----:B------:R-:W-:Y:S01]  /*3f50*/  FADD.FTZ R180, R225, -R180 ;  /* 0x800000b4e1b47221 */ /* 0x000fe20000010000 */
[----:B------:R-:W-:-:S03]  /*3f60*/  LOP3.LUT P4, RZ, R25, 0xff, RZ, 0xc0, !PT ;  /* 0x000000ff19ff7812 */ /* 0x000fc6000788c0ff */
[----:B-----5:R-:W-:-:S04]  /*3f70*/  FMUL.FTZ R180, R18, R180 ;  /* 0x000000b412b47220 */ /* 0x020fc80000410000 */
[----:B------:R-:W-:Y:S02]  /*3f80*/  FMUL.FTZ R180, R17, R180 ;  /* 0x000000b411b47220 */ /* 0x000fe40000410000 */
[C---:B------:R-:W-:Y:S02]  /*3f90*/  @P5 SHF.L.U32 R181, R177.reuse, 0x10, RZ ;  /* 0x00000010b1b55819 */ /* 0x040fe400000006ff */
[----:B------:R-:W-:Y:S01]  /*3fa0*/  FMUL.FTZ R182, R180, UR14 ;  /* 0x0000000eb4b67c20 */ /* 0x000fe20008410000 */
[----:B------:R-:W-:Y:S01]  /*3fb0*/  HFMA2 R180, -RZ, RZ, 0, 0 ;  /* 0x00000000ffb47431 */ /* 0x000fe200000001ff */
[----:B------:R-:W-:Y:S02]  /*3fc0*/  @P6 PRMT R177, R177, 0x7632, R177 ;  /* 0x00007632b1b16816 */ /* 0x000fe400000000b1 */
[----:B------:R-:W-:Y:S01]  /*3fd0*/  @P5 FMUL.FTZ R180, R181, R182 ;  /* 0x000000b6b5b45220 */ /* 0x000fe20000410000 */
[----:B------:R-:W-:Y:S02]  /*3fe0*/  @P4 SHF.L.U32 R183, R178, 0x10, RZ ;  /* 0x00000010b2b74819 */ /* 0x000fe400000006ff */
[----:B------:R-:W-:Y:S01]  /*3ff0*/  @P6 SHF.L.U32 R177, R177, 0x10, RZ ;  /* 0x00000010b1b16819 */ /* 0x000fe200000006ff */
[----:B------:R-:W-:Y:S01]  /*4000*/  FADD.FTZ R66, R66, R180 ;  /* 0x000000b442427221 */ /* 0x000fe20000010000 */
[----:B------:R-:W-:-:S04]  /*4010*/  FFMA.FTZ R180, R190, R19, R20 ;  /* 0x00000013beb47223 */ /* 0x000fc80000010014 */
[----:B------:R-:W-:-:S04]  /*4020*/  FADD.FTZ R180, R224, -R180 ;  /* 0x800000b4e0b47221 */ /* 0x000fc80000010000 */
[----:B------:R-:W-:-:S04]  /*4030*/  FMUL.FTZ R180, R18, R180 ;  /* 0x000000b412b47220 */ /* 0x000fc80000410000 */
[----:B------:R-:W-:-:S04]  /*4040*/  FMUL.FTZ R180, R17, R180 ;  /* 0x000000b411b47220 */ /* 0x000fc80000410000 */
[----:B------:R-:W-:Y:S01]  /*4050*/  FMUL.FTZ R181, R180, UR14 ;  /* 0x0000000eb4b57c20 */ /* 0x000fe20008410000 */
[----:B------:R-:W-:-:S03]  /*4060*/  MOV R180, RZ ;  /* 0x000000ff00b47202 */ /* 0x000fc60000000f00 */
[----:B------:R-:W-:Y:S01]  /*4070*/  @P6 FMUL.FTZ R180, R177, R181 ;  /* 0x000000b5b1b46220 */ /* 0x000fe20000410000 */
[----:B------:R-:W-:Y:S01]  /*4080*/  FFMA.FTZ R177, R189, R19, R20 ;  /* 0x00000013bdb17223 */ /* 0x000fe20000010014 */
[----:B------:R-:W-:Y:S02]  /*4090*/  FMUL.FTZ R181, R163, R181 ;  /* 0x000000b5a3b57220 */ /* 0x000fe40000410000 */
[----:B------:R-:W-:Y:S01]  /*40a0*/  FADD.FTZ R67, R67, R180 ;  /* 0x000000b443437221 */ /* 0x000fe20000010000 */
[----:B------:R-:W-:Y:S02]  /*40b0*/  FADD.FTZ R177, R223, -R177 ;  /* 0x800000b1dfb17221 */ /* 0x000fe40000010000 */
[----:B------:R-:W-:Y:S02]  /*40c0*/  FSEL R181, R181, RZ, P6 ;  /* 0x000000ffb5b57208 */ /* 0x000fe40003000000 */
[----:B------:R-:W-:-:S04]  /*40d0*/  FMUL.FTZ R177, R18, R177 ;  /* 0x000000b112b17220 */ /* 0x000fc80000410000 */
[----:B------:R-:W-:-:S04]  /*40e0*/  FMUL.FTZ R177, R17, R177 ;  /* 0x000000b111b17220 */ /* 0x000fc80000410000 */
        /* <DEDUP_REMOVED lines=10> */
[----:B------:R-:W-:-:S06]  /*4190*/  FMUL.FTZ R183, R17, R180 ;  /* 0x000000b411b77220 */ /* 0x000fcc0000410000 */
[----:B------:R-:W-:-:S04]  /*41a0*/  @P4 PRMT R178, R178, 0x7632, R178 ;  /* 0x00007632b2b24816 */ /* 0x000fc800000000b2 */
[----:B------:R-:W-:Y:S01]  /*41b0*/  @P4 SHF.L.U32 R180, R178, 0x10, RZ ;  /* 0x00000010b2b44819 */ /* 0x000fe200000006ff */
[----:B------:R-:W-:Y:S01]  /*41c0*/  FMUL.FTZ R178, R183, UR14 ;  /* 0x0000000eb7b27c20 */ /* 0x000fe20008410000 */
[----:B------:R-:W-:-:S03]  /*41d0*/  MOV R183, RZ ;  /* 0x000000ff00b77202 */ /* 0x000fc60000000f00 */
        /* <DEDUP_REMOVED lines=10> */
[----:B------:R-:W-:Y:S01]  /*4280*/  HFMA2 R178, -RZ, RZ, 0, 0 ;  /* 0x00000000ffb27431 */ /* 0x000fe200000001ff */
[----:B------:R-:W-:-:S05]  /*4290*/  @P4 SHF.L.U32 R235, R179, 0x10, RZ ;  /* 0x00000010b3eb4819 */ /* 0x000fca00000006ff */
[----:B------:R-:W-:Y:S01]  /*42a0*/  @P4 FMUL.FTZ R178, R235, R183 ;  /* 0x000000b7ebb24220 */ /* 0x000fe20000410000 */
[----:B------:R-:W-:-:S03]  /*42b0*/  MOV R235, RZ ;  /* 0x000000ff00eb7202 */ /* 0x000fc60000000f00 */
[----:B------:R-:W-:Y:S01]  /*42c0*/  FADD.FTZ R178, R62, R178 ;  /* 0x000000b23eb27221 */ /* 0x000fe20000010000 */
[----:B------:R-:W-:Y:S01]  /*42d0*/  FMUL.FTZ R62, R158, R183 ;  /* 0x000000b79e3e7220 */ /* 0x000fe20000410000 */
[----:B------:R-:W-:-:S04]  /*42e0*/  FFMA.FTZ R183, R2, R19, R20 ;  /* 0x0000001302b77223 */ /* 0x000fc80000010014 */
[----:B------:R-:W-:Y:S01]  /*42f0*/  FSEL R62, R62, RZ, P4 ;  /* 0x000000ff3e3e7208 */ /* 0x000fe20002000000 */
[----:B------:R-:W-:Y:S01]  /*4300*/  FADD.FTZ R183, R220, -R183 ;  /* 0x800000b7dcb77221 */ /* 0x000fe20000010000 */
[----:B------:R-:W-:-:S03]  /*4310*/  ISETP.GE.U32.AND P4, PT, R24, RZ, PT ;  /* 0x000000ff1800720c */ /* 0x000fc60003f86070 */
[----:B------:R-:W-:Y:S01]  /*4320*/  FMUL.FTZ R183, R18, R183 ;  /* 0x000000b712b77220 */ /* 0x000fe20000410000 */
[----:B------:R-:W-:-:S03]  /*4330*/  ISETP.GE.U32.AND.EX P4, PT, R25, 0x1000000, PT, P4 ;  /* 0x010000001900780c */ /* 0x000fc60003f86140 */
[----:B------:R-:W-:-:S04]  /*4340*/  FMUL.FTZ R183, R17, R183 ;  /* 0x000000b711b77220 */ /* 0x000fc80000410000 */
[----:B------:R-:W-:-:S06]  /*4350*/  FMUL.FTZ R183, R183, UR14 ;  /* 0x0000000eb7b77c20 */ /* 0x000fcc0008410000 */
[----:B------:R-:W-:-:S04]  /*4360*/  @P4 PRMT R179, R179, 0x7632, R179 ;  /* 0x00007632b3b34816 */ /* 0x000fc800000000b3 */
[----:B------:R-:W-:-:S05]  /*4370*/  @P4 SHF.L.U32 R179, R179, 0x10, RZ ;  /* 0x00000010b3b34819 */ /* 0x000fca00000006ff */
[----:B------:R-:W-:-:S04]  /*4380*/  @P4 FMUL.FTZ R235, R179, R183 ;  /* 0x000000b7b3eb4220 */ /* 0x000fc80000410000 */
[----:B------:R-:W-:Y:S01]  /*4390*/  FADD.FTZ R179, R63, R235 ;  /* 0x000000eb3fb37221 */ /* 0x000fe20000010000 */
[----:B------:R-:W-:-:S05]  /*43a0*/  FMUL.FTZ R63, R159, R183 ;  /* 0x000000b79f3f7220 */ /* 0x000fca0000410000 */
[----:B------:R-:W-:Y:S02]  /*43b0*/  FSEL R63, R63, RZ, P4 ;  /* 0x000000ff3f3f7208 */ /* 0x000fe40002000000 */
[----:B------:R-:W-:Y:S02]  /*43c0*/  LOP3.LUT P4, RZ, R24, 0xff, RZ, 0xc0, !PT ;  /* 0x000000ff18ff7812 */ /* 0x000fe4000788c0ff */
[----:B------:R-:W-:Y:S02]  /*43d0*/  F2FP.BF16.F32.PACK_AB R63, R63, R62 ;  /* 0x0000003e3f3f723e */ /* 0x000fe400000010ff */
[----:B------:R-:W-:Y:S01]  /*43e0*/  F2FP.BF16.F32.PACK_AB R62, R61, R60 ;  /* 0x0000003c3d3e723e */ /* 0x000fe200000010ff */
[----:B------:R-:W-:Y:S01]  /*43f0*/  FFMA.FTZ R60, R193, R19, R20 ;  /* 0x00000013c13c7223 */ /* 0x000fe20000010014 */
[----:B------:R-:W-:Y:S01]  /*4400*/  FMUL.FTZ R61, R162, R182 ;  /* 0x000000b6a23d7220 */ /* 0x000fe20000410000 */
[----:B------:R-:W-:Y:S02]  /*4410*/  HFMA2 R182, -RZ, RZ, 0, 0 ;  /* 0x00000000ffb67431 */ /* 0x000fe400000001ff */
[----:B------:R-:W-:-:S02]  /*4420*/  FADD.FTZ R60, R227, -R60 ;  /* 0x8000003ce33c7221 */ /* 0x000fc40000010000 */
[----:B------:R-:W-:Y:S02]  /*4430*/  FSEL R61, R61, RZ, P5 ;  /* 0x000000ff3d3d7208 */ /* 0x000fe40002800000 */
[----:B------:R-:W-:Y:S01]  /*4440*/  FMUL.FTZ R60, R18, R60 ;  /* 0x0000003c123c7220 */ /* 0x000fe20000410000 */
[----:B------:R-:W-:Y:S02]  /*4450*/  LOP3.LUT P5, RZ, R24, 0xff00, RZ, 0xc0, !PT ;  /* 0x0000ff0018ff7812 */ /* 0x000fe400078ac0ff */
[----:B------:R-:W-:Y:S01]  /*4460*/  F2FP.BF16.F32.PACK_AB R61, R181, R61 ;  /* 0x0000003db53d723e */ /* 0x000fe200000010ff */
[----:B------:R-:W-:Y:S01]  /*4470*/  FMUL.FTZ R60, R17, R60 ;  /* 0x0000003c113c7220 */ /* 0x000fe20000410000 */
[----:B------:R-:W-:-:S03]  /*4480*/  @P4 SHF.L.U32 R181, R176, 0x10, RZ ;  /* 0x00000010b0b54819 */ /* 0x000fc600000006ff */
[----:B------:R-:W-:-:S04]  /*4490*/  FMUL.FTZ R60, R60, UR14 ;  /* 0x0000000e3c3c7c20 */ /* 0x000fc80008410000 */
[-C--:B------:R-:W-:Y:S01]  /*44a0*/  @P4 FMUL.FTZ R182, R181, R60.reuse ;  /* 0x0000003cb5b64220 */ /* 0x080fe20000410000 */
[----:B------:R-:W-:Y:S01]  /*44b0*/  FMUL.FTZ R60, R160, R60 ;  /* 0x0000003ca03c7220 */ /* 0x000fe20000410000 */
[----:B------:R-:W-:Y:S02]  /*44c0*/  @P5 PRMT R176, R176, 0x7632, R176 ;  /* 0x00007632b0b05816 */ /* 0x000fe400000000b0 */
[----:B------:R-:W-:Y:S01]  /*44d0*/  FADD.FTZ R182, R64, R182 ;  /* 0x000000b640b67221 */ /* 0x000fe20000010000 */
[----:B------:R-:W-:Y:S01]  /*44e0*/  FFMA.FTZ R64, R192, R19, R20 ;  /* 0x00000013c0407223 */ /* 0x000fe20000010014 */
[----:B------:R-:W-:Y:S02]  /*44f0*/  @P5 SHF.L.U32 R176, R176, 0x10, RZ ;  /* 0x00000010b0b05819 */ /* 0x000fe400000006ff */
[----:B------:R-:W-:Y:S01]  /*4500*/  FSEL R60, R60, RZ, P4 ;  /* 0x000000ff3c3c7208 */ /* 0x000fe20002000000 */
[----:B------:R-:W-:-:S04]  /*4510*/  FADD.FTZ R64, R226, -R64 ;  /* 0x80000040e2407221 */ /* 0x000fc80000010000 */
        /* <DEDUP_REMOVED lines=8> */
[----:B------:R-:W-:-:S07]  /*45a0*/  F2FP.BF16.F32.PACK_AB R60, R181, R60 ;  /* 0x0000003cb53c723e */ /* 0x000fce00000010ff */
.L_x_4446:
        /* <DEDUP_REMOVED lines=13> */
.L_x_4444:
[----:B------:R-:W-:Y:S05]  /*4680*/  BSYNC.RECONVERGENT B2 ;  /* 0x0000000000027941 */ /* 0x000fea0003800200 */
.L_x_4443:
        /* <DEDUP_REMOVED lines=8> */
[-C--:B------:R-:W-:Y:S01]  /*4710*/  FFMA.FTZ R172, R4, R19.reuse, R20 ;  /* 0x0000001304ac7223 */ /* 0x080fe20000010014 */
[C---:B------:R-:W-:Y:S02]  /*4720*/  LOP3.LUT P4, RZ, R26.reuse, 0xff0000, RZ, 0xc0, !PT ;  /* 0x00ff00001aff7812 */ /* 0x040fe4000788c0ff */
[----:B------:R-:W-:Y:S01]  /*4730*/  LOP3.LUT P6, RZ, R26, 0xff000000, RZ, 0xc0, !PT ;  /* 0xff0000001aff7812 */ /* 0x000fe200078cc0ff */
[----:B------:R-:W-:Y:S01]  /*4740*/  FADD.FTZ R172, R217, -R172 ;  /* 0x800000acd9ac7221 */ /* 0x000fe20000010000 */
[C---:B------:R-:W-:Y:S02]  /*4750*/  LOP3.LUT P5, RZ, R27.reuse, 0xff, RZ, 0xc0, !PT ;  /* 0x000000ff1bff7812 */ /* 0x040fe400078ac0ff */
[----:B------:R-:W-:Y:S01]  /*4760*/  LOP3.LUT P2, RZ, R27, 0xff00, RZ, 0xc0, !PT ;  /* 0x0000ff001bff7812 */ /* 0x000fe2000784c0ff */
        /* <DEDUP_REMOVED lines=9> */
[----:B------:R-:W-:Y:S01]  /*4800*/  @P4 FMUL.FTZ R174, R175, R181 ;  /* 0x000000b5afae4220 */ /* 0x000fe20000410000 */
[----:B------:R-:W-:Y:S01]  /*4810*/  @P5 SHF.L.U32 R180, R178, 0x10, RZ ;  /* 0x00000010b2b45819 */ /* 0x000fe200000006ff */
        /* <DEDUP_REMOVED lines=8> */
[----:B------:R-:W-:Y:S01]  /*48a0*/  HFMA2 R177, -RZ, RZ, 0, 0 ;  /* 0x00000000ffb17431 */ /* 0x000fe200000001ff */
[----:B------:R-:W-:Y:S01]  /*48b0*/  @P2 PRMT R183, R178, 0x7632, R183 ;  /* 0x00007632b2b72816 */ /* 0x000fe200000000b7 */
[----:B------:R-:W-:Y:S01]  /*48c0*/  FMUL.FTZ R174, R18, R174 ;  /* 0x000000ae12ae7220 */ /* 0x000fe20000410000 */
[----:B------:R-:W-:Y:S01]  /*48d0*/  FADD.FTZ R59, R59, R175 ;  /* 0x000000af3b3b7221 */ /* 0x000fe20000010000 */
[----:B------:R-:W-:Y:S01]  /*48e0*/  F2FP.BF16.F32.PACK_AB R173, R172, R173 ;  /* 0x000000adacad723e */ /* 0x000fe200000010ff */
[----:B------:R-:W-:Y:S02]  /*48f0*/  HFMA2 R172, -RZ, RZ, 0, 0 ;  /* 0x00000000ffac7431 */ /* 0x000fe400000001ff */
[----:B------:R-:W-:Y:S01]  /*4900*/  FMUL.FTZ R175, R17, R174 ;  /* 0x000000ae11af7220 */ /* 0x000fe20000410000 */
[----:B------:R-:W-:-:S03]  /*4910*/  @P2 SHF.L.U32 R183, R183, 0x10, RZ ;  /* 0x00000010b7b72819 */ /* 0x000fc600000006ff */
[----:B------:R-:W-:-:S04]  /*4920*/  FMUL.FTZ R175, R175, UR14 ;  /* 0x0000000eafaf7c20 */ /* 0x000fc80008410000 */
[----:B------:R-:W-:Y:S01]  /*4930*/  @P5 FMUL.FTZ R177, R180, R175 ;  /* 0x000000afb4b15220 */ /* 0x000fe20000410000 */
[----:B------:R-:W-:-:S03]  /*4940*/  FFMA.FTZ R180, R9, R19, R20 ;  /* 0x0000001309b47223 */ /* 0x000fc60000010014 */
[----:B------:R-:W-:Y:S01]  /*4950*/  FADD.FTZ R177, R52, R177 ;  /* 0x000000b134b17221 */ /* 0x000fe20000010000 */
[----:B------:R-:W-:-:S04]  /*4960*/  FADD.FTZ R180, R214, -R180 ;  /* 0x800000b4d6b47221 */ /* 0x000fc80000010000 */
[----:B------:R-:W-:Y:S01]  /*4970*/  FMUL.FTZ R52, R18, R180 ;  /* 0x000000b412347220 */ /* 0x000fe20000410000 */
[----:B------:R-:W-:-:S03]  /*4980*/  MOV R180, RZ ;  /* 0x000000ff00b47202 */ /* 0x000fc60000000f00 */
[----:B------:R-:W-:Y:S01]  /*4990*/  FMUL.FTZ R178, R17, R52 ;  /* 0x0000003411b27220 */ /* 0x000fe20000410000 */
        /* <DEDUP_REMOVED lines=8> */
[----:B------:R-:W-:Y:S01]  /*4a20*/  LOP3.LUT P5, RZ, R27, 0xff0000, RZ, 0xc0, !PT ;  /* 0x00ff00001bff7812 */ /* 0x000fe200078ac0ff */
[----:B------:R-:W-:Y:S02]  /*4a30*/  HFMA2 R183, -RZ, RZ, 0, 0 ;  /* 0x00000000ffb77431 */ /* 0x000fe400000001ff */
        /* <DEDUP_REMOVED lines=48> */
[----:B------:R-:W-:Y:S01]  /*4d40*/  @P2 FMUL.FTZ R53, R56, R235 ;  /* 0x000000eb38352220 */ /* 0x000fe20000410000 */
[----:B------:R-:W-:-:S03]  /*4d50*/  FMUL.FTZ R56, R155, R182 ;  /* 0x000000b69b387220 */ /* 0x000fc60000410000 */
[----:B------:R-:W-:Y:S01]  /*4d60*/  FADD.FTZ R176, R57, R53 ;  /* 0x0000003539b07221 */ /* 0x000fe20000010000 */
[----:B------:R-:W-:Y:S01]  /*4d70*/  FMUL.FTZ R53, R154, R181 ;  /* 0x000000b59a357220 */ /* 0x000fe20000410000 */
[----:B------:R-:W-:Y:S01]  /*4d80*/  FMUL.FTZ R57, R153, R235 ;  /* 0x000000eb99397220 */ /* 0x000fe20000410000 */
[----:B------:R-:W-:-:S03]  /*4d90*/  FSEL R56, R56, RZ, P6 ;  /* 0x000000ff38387208 */ /* 0x000fc60003000000 */
[----:B------:R-:W-:Y:S02]  /*4da0*/  FSEL R53, R53, RZ, P4 ;  /* 0x000000ff35357208 */ /* 0x000fe40002000000 */
[----:B------:R-:W-:Y:S02]  /*4db0*/  FSEL R57, R57, RZ, P2 ;  /* 0x000000ff39397208 */ /* 0x000fe40001000000 */
[----:B------:R-:W-:Y:S02]  /*4dc0*/  F2FP.BF16.F32.PACK_AB R53, R56, R53 ;  /* 0x000000353835723e */ /* 0x000fe400000010ff */
[----:B------:R-:W-:Y:S01]  /*4dd0*/  F2FP.BF16.F32.PACK_AB R52, R57, R52 ;  /* 0x000000343934723e */ /* 0x000fe200000010ff */
[----:B------:R-:W-:Y:S06]  /*4de0*/  BRA `(.L_x_4450) ;  /* 0x0000000400a47947 */ /* 0x000fec0003800000 */
.L_x_4449:
[----:B------:R-:W-:Y:S01]  /*4df0*/  FFMA.FTZ R180, R4, R19, R20 ;  /* 0x0000001304b47223 */ /* 0x000fe20000010014 */
[C---:B------:R-:W-:Y:S02]  /*4e00*/  LOP3.LUT P4, RZ, R26.reuse, 0xff0000, RZ, 0xc0, !PT ;  /* 0x00ff00001aff7812 */ /* 0x040fe4000788c0ff */
[----:B------:R-:W-:Y:S01]  /*4e10*/  LOP3.LUT P5, RZ, R26, 0xff000000, RZ, 0xc0, !PT ;  /* 0xff0000001aff7812 */ /* 0x000fe200078ac0ff */
[----:B------:R-:W-:Y:S01]  /*4e20*/  FADD.FTZ R180, R217, -R180 ;  /* 0x800000b4d9b47221 */ /* 0x000fe20000010000 */
[C---:B------:R-:W-:Y:S02]  /*4e30*/  LOP3.LUT P2, RZ, R27.reuse, 0xff, RZ, 0xc0, !PT ;  /* 0x000000ff1bff7812 */ /* 0x040fe4000784c0ff */
[----:B------:R-:W-:Y:S01]  /*4e40*/  LOP3.LUT P6, RZ, R27, 0xff00, RZ, 0xc0, !PT ;  /* 0x0000ff001bff7812 */ /* 0x000fe200078cc0ff */
[----:B-----5:R-:W-:-:S04]  /*4e50*/  FMUL.FTZ R180, R18, R180 ;  /* 0x000000b412b47220 */ /* 0x020fc80000410000 */
[----:B------:R-:W-:Y:S02]  /*4e60*/  FMUL.FTZ R180, R17, R180 ;  /* 0x000000b411b47220 */ /* 0x000fe40000410000 */
[C---:B------:R-:W-:Y:S02]  /*4e70*/  @P4 SHF.L.U32 R181, R177.reuse, 0x10, RZ ;  /* 0x00000010b1b54819 */ /* 0x040fe400000006ff */
[----:B------:R-:W-:Y:S01]  /*4e80*/  FMUL.FTZ R182, R180, UR14 ;  /* 0x0000000eb4b67c20 */ /* 0x000fe20008410000 */
[----:B------:R-:W-:Y:S01]  /*4e90*/  HFMA2 R180, -RZ, RZ, 0, 0 ;  /* 0x00000000ffb47431 */ /* 0x000fe200000001ff */
[----:B------:R-:W-:Y:S02]  /*4ea0*/  @P5 PRMT R177, R177, 0x7632, R177 ;  /* 0x00007632b1b15816 */ /* 0x000fe400000000b1 */
[----:B------:R-:W-:Y:S02]  /*4eb0*/  @P4 FMUL.FTZ R180, R181, R182 ;  /* 0x000000b6b5b44220 */ /* 0x000fe40000410000 */
[----:B------:R-:W-:-:S02]  /*4ec0*/  @P5 SHF.L.U32 R177, R177, 0x10, RZ ;  /* 0x00000010b1b15819 */ /* 0x000fc400000006ff */
        /* <DEDUP_REMOVED lines=11> */
[----:B------:R-:W-:Y:S01]  /*4f80*/  FADD.FTZ R177, R215, -R177 ;  /* 0x800000b1d7b17221 */ /* 0x000fe20000010000 */
[C---:B------:R-:W-:Y:S02]  /*4f90*/  @P2 SHF.L.U32 R180, R178.reuse, 0x10, RZ ;  /* 0x00000010b2b42819 */ /* 0x040fe400000006ff */
[----:B------:R-:W-:Y:S01]  /*4fa0*/  @P6 PRMT R178, R178, 0x7632, R178 ;  /* 0x00007632b2b26816 */ /* 0x000fe200000000b2 */
[----:B------:R-:W-:Y:S01]  /*4fb0*/  FMUL.FTZ R177, R18, R177 ;  /* 0x000000b112b17220 */ /* 0x000fe20000410000 */
[----:B------:R-:W-:-:S02]  /*4fc0*/  FSEL R181, R181, RZ, P5 ;  /* 0x000000ffb5b57208 */ /* 0x000fc40002800000 */
[----:B------:R-:W-:Y:S01]  /*4fd0*/  @P6 SHF.L.U32 R178, R178, 0x10, RZ ;  /* 0x00000010b2b26819 */ /* 0x000fe200000006ff */
[----:B------:R-:W-:-:S04]  /*4fe0*/  FMUL.FTZ R177, R17, R177 ;  /* 0x000000b111b17220 */ /* 0x000fc80000410000 */
[----:B------:R-:W-:Y:S01]  /*4ff0*/  FMUL.FTZ R183, R177, UR14 ;  /* 0x0000000eb1b77c20 */ /* 0x000fe20008410000 */
[----:B------:R-:W-:-:S03]  /*5000*/  HFMA2 R177, -RZ, RZ, 0, 0 ;  /* 0x00000000ffb17431 */ /* 0x000fc600000001ff */
[----:B------:R-:W-:Y:S01]  /*5010*/  @P2 FMUL.FTZ R177, R180, R183 ;  /* 0x000000b7b4b12220 */ /* 0x000fe20000410000 */
[----:B------:R-:W-:-:S03]  /*5020*/  MOV R180, RZ ;  /* 0x000000ff00b47202 */ /* 0x000fc60000000f00 */
[----:B------:R-:W-:Y:S01]  /*5030*/  FADD.FTZ R177, R52, R177 ;  /* 0x000000b134b17221 */ /* 0x000fe20000010000 */
[----:B------:R-:W-:-:S04]  /*5040*/  FFMA.FTZ R52, R9, R19, R20 ;  /* 0x0000001309347223 */ /* 0x000fc80000010014 */
[----:B------:R-:W-:-:S04]  /*5050*/  FADD.FTZ R52, R214, -R52 ;  /* 0x80000034d6347221 */ /* 0x000fc80000010000 */
[----:B------:R-:W-:-:S04]  /*5060*/  FMUL.FTZ R52, R18, R52 ;  /* 0x0000003412347220 */ /* 0x000fc80000410000 */
[----:B------:R-:W-:-:S04]  /*5070*/  FMUL.FTZ R52, R17, R52 ;  /* 0x0000003411347220 */ /* 0x000fc80000410000 */
[----:B------:R-:W-:-:S04]  /*5080*/  FMUL.FTZ R52, R52, UR14 ;  /* 0x0000000e34347c20 */ /* 0x000fc80008410000 */
[-C--:B------:R-:W-:Y:S01]  /*5090*/  @P6 FMUL.FTZ R180, R178, R52.reuse ;  /* 0x00000034b2b46220 */ /* 0x080fe20000410000 */
[----:B------:R-:W-:Y:S01]  /*50a0*/  FFMA.FTZ R178, R6, R19, R20 ;  /* 0x0000001306b27223 */ /* 0x000fe20000010014 */
[----:B------:R-:W-:Y:S02]  /*50b0*/  FMUL.FTZ R52, R149, R52 ;  /* 0x0000003495347220 */ /* 0x000fe40000410000 */
[----:B------:R-:W-:Y:S01]  /*50c0*/  FADD.FTZ R180, R53, R180 ;  /* 0x000000b435b47221 */ /* 0x000fe20000010000 */
[----:B------:R-:W-:Y:S01]  /*50d0*/  FMUL.FTZ R53, R148, R183 ;  /* 0x000000b794357220 */ /* 0x000fe20000410000 */
[----:B------:R-:W-:Y:S01]  /*50e0*/  FADD.FTZ R178, R213, -R178 ;  /* 0x800000b2d5b27221 */ /* 0x000fe20000010000 */
[----:B------:R-:W-:-:S03]  /*50f0*/  FSEL R52, R52, RZ, P6 ;  /* 0x000000ff34347208 */ /* 0x000fc60003000000 */
[----:B------:R-:W-:Y:S01]  /*5100*/  FSEL R53, R53, RZ, P2 ;  /* 0x000000ff35357208 */ /* 0x000fe20001000000 */
[----:B------:R-:W-:Y:S01]  /*5110*/  FMUL.FTZ R178, R18, R178 ;  /* 0x000000b212b27220 */ /* 0x000fe20000410000 */
[----:B------:R-:W-:-:S03]  /*5120*/  LOP3.LUT P2, RZ, R27, 0xff0000, RZ, 0xc0, !PT ;  /* 0x00ff00001bff7812 */ /* 0x000fc6000784c0ff */
[----:B------:R-:W-:-:S04]  /*5130*/  FMUL.FTZ R178, R17, R178 ;  /* 0x000000b211b27220 */ /* 0x000fc80000410000 */
[----:B------:R-:W-:Y:S01]  /*5140*/  FMUL.FTZ R183, R178, UR14 ;  /* 0x0000000eb2b77c20 */ /* 0x000fe20008410000 */
[----:B------:R-:W-:-:S05]  /*5150*/  HFMA2 R178, -RZ, RZ, 0, 0 ;  /* 0x00000000ffb27431 */ /* 0x000fca00000001ff */
        /* <DEDUP_REMOVED lines=17> */
[----:B------:R-:W-:Y:S01]  /*5270*/  FMUL.FTZ R55, R151, R183 ;  /* 0x000000b797377220 */ /* 0x000fe20000410000 */
[----:B------:R-:W-:-:S04]  /*5280*/  HFMA2 R183, -RZ, RZ, 0, 0 ;  /* 0x00000000ffb77431 */ /* 0x000fc800000001ff */
[----:B------:R-:W-:Y:S02]  /*5290*/  FSEL R55, R55, RZ, P2 ;  /* 0x000000ff37377208 */ /* 0x000fe40001000000 */
[----:B------:R-:W-:Y:S02]  /*52a0*/  LOP3.LUT P2, RZ, R26, 0xff, RZ, 0xc0, !PT ;  /* 0x000000ff1aff7812 */ /* 0x000fe4000784c0ff */
[----:B------:R-:W-:Y:S02]  /*52b0*/  F2FP.BF16.F32.PACK_AB R55, R55, R54 ;  /* 0x000000363737723e */ /* 0x000fe400000010ff */
[----:B------:R-:W-:Y:S01]  /*52c0*/  F2FP.BF16.F32.PACK_AB R54, R52, R53 ;  /* 0x000000353436723e */ /* 0x000fe200000010ff */
[----:B------:R-:W-:Y:S01]  /*52d0*/  FFMA.FTZ R52, R3, R19, R20 ;  /* 0x0000001303347223 */ /* 0x000fe20000010014 */
[----:B------:R-:W-:-:S03]  /*52e0*/  FMUL.FTZ R53, R154, R182 ;  /* 0x000000b69a357220 */ /* 0x000fc60000410000 */
[----:B------:R-:W-:Y:S02]  /*52f0*/  FADD.FTZ R52, R219, -R52 ;  /* 0x80000034db347221 */ /* 0x000fe40000010000 */
        /* <DEDUP_REMOVED lines=24> */
.L_x_4450:
        /* <DEDUP_REMOVED lines=13> */
.L_x_4448:
[----:B------:R-:W-:Y:S05]  /*5550*/  BSYNC.RECONVERGENT B2 ;  /* 0x0000000000027941 */ /* 0x000fea0003800200 */
.L_x_4447:
[----:B------:R-:W-:Y:S05]  /*5560*/  @!P3 BRA `(.L_x_4451) ;  /* 0x0000004c00ecb947 */ /* 0x000fea0003800000 */
[----:B------:R-:W0:Y:S02]  /*5570*/  LDC.64 R176, c[0x0][0x390] ;  /* 0x0000e400ffb07b82 */ /* 0x000e240000000a00 */
[----:B0-----:R-:W-:-:S06]  /*5580*/  IMAD.WIDE.U32 R176, R16, 0x10, R176 ;  /* 0x0000001010b07825 */ /* 0x001fcc00078e00b0 */
[----:B-1----:R-:W5:Y:S01]  /*5590*/  LDG.E.128 R176, desc[UR6][R176.64] ;  /* 0x00000006b0b07981 */ /* 0x002f62000c1e1d00 */
[----:B------:R-:W-:-:S04]  /*55a0*/  ISETP.NE.U32.AND P1, PT, RZ, UR12, PT ;  /* 0x0000000cff007c0c */ /* 0x000fc8000bf25070 */
[----:B------:R-:W-:-:S13]  /*55b0*/  ISETP.NE.AND.EX P1, PT, RZ, UR13, PT, P1 ;  /* 0x0000000dff007c0c */ /* 0x000fda000bf25310 */
[----:B------:R-:W-:Y:S05]  /*55c0*/  @!P1 BRA `(.L_x_4452) ;  /* 0x0000000400b89947 */ /* 0x000fea0003800000 */
[-CC-:B------:R-:W-:Y:S01]  /*55d0*/  FFMA.FTZ R172, R11, R19.reuse, R20.reuse ;  /* 0x000000130bac7223 */ /* 0x180fe20000010014 */
[C---:B------:R-:W-:Y:S01]  /*55e0*/  LOP3.LUT P6, RZ, R184.reuse, 0xff0000, RZ, 0xc0, !PT ;  /* 0x00ff0000b8ff7812 */ /* 0x040fe200078cc0ff */
[----:B------:R-:W-:Y:S01]  /*55f0*/  FFMA.FTZ R173, R13, R19, R20 ;  /* 0x000000130dad7223 */ /* 0x000fe20000010014 */
[----:B------:R-:W-:Y:S01]  /*5600*/  LOP3.LUT P5, RZ, R184, 0xff000000, RZ, 0xc0, !PT ;  /* 0xff000000b8ff7812 */ /* 0x000fe200078ac0ff */
[----:B------:R-:W-:Y:S01]  /*5610*/  FADD.FTZ R172, R209, -R172 ;  /* 0x800000acd1ac7221 */ /* 0x000fe20000010000 */
[C---:B------:R-:W-:Y:S01]  /*5620*/  LOP3.LUT P2, RZ, R185.reuse, 0xff, RZ, 0xc0, !PT ;  /* 0x000000ffb9ff7812 */ /* 0x040fe2000784c0ff */
[----:B------:R-:W-:Y:S01]  /*5630*/  FADD.FTZ R173, R208, -R173 ;  /* 0x800000add0ad7221 */ /* 0x000fe20000010000 */
[C---:B------:R-:W-:Y:S01]  /*5640*/  LOP3.LUT P3, RZ, R185.reuse, 0xff00, RZ, 0xc0, !PT ;  /* 0x0000ff00b9ff7812 */ /* 0x040fe2000786c0ff */
[C---:B-----5:R-:W-:Y:S01]  /*5650*/  FMUL.FTZ R172, R18.reuse, R172 ;  /* 0x000000ac12ac7220 */ /* 0x060fe20000410000 */
[----:B------:R-:W-:Y:S01]  /*5660*/  LOP3.LUT P4, RZ, R185, 0xff0000, RZ, 0xc0, !PT ;  /* 0x00ff0000b9ff7812 */ /* 0x000fe2000788c0ff */
[----:B------:R-:W-:-:S02]  /*5670*/  FMUL.FTZ R173, R18, R173 ;  /* 0x000000ad12ad7220 */ /* 0x000fc40000410000 */
[----:B------:R-:W-:Y:S02]  /*5680*/  FMUL.FTZ R174, R17, R172 ;  /* 0x000000ac11ae7220 */ /* 0x000fe40000410000 */
[C---:B------:R-:W-:Y:S02]  /*5690*/  @P6 SHF.L.U32 R175, R177.reuse, 0x10, RZ ;  /* 0x00000010b1af6819 */ /* 0x040fe400000006ff */
[----:B------:R-:W-:Y:S01]  /*56a0*/  FMUL.FTZ R181, R174, UR14 ;  /* 0x0000000eaeb57c20 */ /* 0x000fe20008410000 */
[----:B------:R-:W-:Y:S01]  /*56b0*/  HFMA2 R174, -RZ, RZ, 0, 0 ;  /* 0x00000000ffae7431 */ /* 0x000fe200000001ff */
[----:B------:R-:W-:Y:S02]  /*56c0*/  @P5 PRMT R177, R177, 0x7632, R177 ;  /* 0x00007632b1b15816 */ /* 0x000fe400000000b1 */
[----:B------:R-:W-:Y:S01]  /*56d0*/  @P6 FMUL.FTZ R174, R175, R181 ;  /* 0x000000b5afae6220 */ /* 0x000fe20000410000 */
[----:B------:R-:W-:Y:S01]  /*56e0*/  FMUL.FTZ R175, R17, R173 ;  /* 0x000000ad11af7220 */ /* 0x000fe20000410000 */
[----:B------:R-:W-:-:S02]  /*56f0*/  @P5 SHF.L.U32 R177, R177, 0x10, RZ ;  /* 0x00000010b1b15819 */ /* 0x000fc400000006ff */
[----:B------:R-:W-:Y:S01]  /*5700*/  FADD.FTZ R50, R50, R174 ;  /* 0x000000ae32327221 */ /* 0x000fe20000010000 */
[----:B------:R-:W-:Y:S01]  /*5710*/  FFMA.FTZ R174, R12, R19, R20 ;  /* 0x000000130cae7223 */ /* 0x000fe20000010014 */
[----:B------:R-:W-:Y:S01]  /*5720*/  FMUL.FTZ R182, R175, UR14 ;  /* 0x0000000eafb67c20 */ /* 0x000fe20008410000 */
[----:B------:R-:W-:Y:S02]  /*5730*/  MOV R175, RZ ;  /* 0x000000ff00af7202 */ /* 0x000fe40000000f00 */
[----:B------:R-:W-:Y:S01]  /*5740*/  FADD.FTZ R174, R207, -R174 ;  /* 0x800000aecfae7221 */ /* 0x000fe20000010000 */
[----:B------:R-:W-:Y:S01]  /*5750*/  @P5 FMUL.FTZ R175, R177, R182 ;  /* 0x000000b6b1af5220 */ /* 0x000fe20000410000 */
[----:B------:R-:W-:Y:S01]  /*5760*/  HFMA2 R177, -RZ, RZ, 0, 0 ;  /* 0x00000000ffb17431 */ /* 0x000fe200000001ff */
[----:B------:R-:W-:Y:S01]  /*5770*/  F2FP.BF16.F32.PACK_AB R173, R173, R172 ;  /* 0x000000acadad723e */ /* 0x000fe200000010ff */
[----:B------:R-:W-:Y:S01]  /*5780*/  FMUL.FTZ R174, R18, R174 ;  /* 0x000000ae12ae7220 */ /* 0x000fe20000410000 */
[----:B------:R-:W-:-:S03]  /*5790*/  FADD.FTZ R51, R51, R175 ;  /* 0x000000af33337221 */ /* 0x000fc60000010000 */
[----:B------:R-:W-:-:S04]  /*57a0*/  FMUL.FTZ R175, R17, R174 ;  /* 0x000000ae11af7220 */ /* 0x000fc80000410000 */
[----:B------:R-:W-:Y:S01]  /*57b0*/  FMUL.FTZ R235, R175, UR14 ;  /* 0x0000000eafeb7c20 */ /* 0x000fe20008410000 */
[----:B------:R-:W-:-:S05]  /*57c0*/  @P2 SHF.L.U32 R175, R178, 0x10, RZ ;  /* 0x00000010b2af2819 */ /* 0x000fca00000006ff */
[----:B------:R-:W-:Y:S01]  /*57d0*/  @P2 FMUL.FTZ R177, R175, R235 ;  /* 0x000000ebafb12220 */ /* 0x000fe20000410000 */
[----:B------:R-:W-:Y:S01]  /*57e0*/  FFMA.FTZ R175, R14, R19, R20 ;  /* 0x000000130eaf7223 */ /* 0x000fe20000010014 */
[----:B------:R-:W-:Y:S02]  /*57f0*/  FMUL.FTZ R235, R140, R235 ;  /* 0x000000eb8ceb7220 */ /* 0x000fe40000410000 */
[----:B------:R-:W-:Y:S01]  /*5800*/  FADD.FTZ R177, R44, R177 ;  /* 0x000000b12cb17221 */ /* 0x000fe20000010000 */
[----:B------:R-:W-:Y:S02]  /*5810*/  FADD.FTZ R175, R206, -R175 ;  /* 0x800000afceaf7221 */ /* 0x000fe40000010000 */
[----:B------:R-:W-:Y:S02]  /*5820*/  FSEL R239, R235, RZ, P2 ;  /* 0x000000ffebef7208 */ /* 0x000fe40001000000 */
[----:B------:R-:W-:Y:S01]  /*5830*/  FMUL.FTZ R44, R18, R175 ;  /* 0x000000af122c7220 */ /* 0x000fe20000410000 */
[----:B------:R-:W-:-:S02]  /*5840*/  @P3 PRMT R175, R178, 0x7632, R175 ;  /* 0x00007632b2af3816 */ /* 0x000fc400000000af */
[----:B------:R-:W-:Y:S01]  /*5850*/  ISETP.GE.U32.AND P2, PT, R184, RZ, PT ;  /* 0x000000ffb800720c */ /* 0x000fe20003f46070 */
[----:B------:R-:W-:Y:S01]  /*5860*/  FMUL.FTZ R178, R17, R44 ;  /* 0x0000002c11b27220 */ /* 0x000fe20000410000 */
[----:B------:R-:W-:Y:S02]  /*5870*/  @P3 SHF.L.U32 R175, R175, 0x10, RZ ;  /* 0x00000010afaf3819 */ /* 0x000fe400000006ff */
[----:B------:R-:W-:Y:S01]  /*5880*/  ISETP.GE.U32.AND.EX P2, PT, R185, 0x1000000, PT, P2 ;  /* 0x01000000b900780c */ /* 0x000fe20003f46120 */
[----:B------:R-:W-:Y:S01]  /*5890*/  FMUL.FTZ R238, R178, UR14 ;  /* 0x0000000eb2ee7c20 */ /* 0x000fe20008410000 */
[----:B------:R-:W-:Y:S02]  /*58a0*/  MOV R178, RZ ;  /* 0x000000ff00b27202 */ /* 0x000fe40000000f00 */
[----:B------:R-:W-:Y:S01]  /*58b0*/  F2FP.BF16.F32.PACK_AB R174, R44, R174 ;  /* 0x000000ae2cae723e */ /* 0x000fe200000010ff */
[----:B------:R-:W-:Y:S01]  /*58c0*/  @P3 FMUL.FTZ R178, R175, R238 ;  /* 0x000000eeafb23220 */ /* 0x000fe20000410000 */
[----:B------:R-:W-:-:S03]  /*58d0*/  FFMA.FTZ R175, R200, R19, R20 ;  /* 0x00000013c8af7223 */ /* 0x000fc60000010014 */
[----:B------:R-:W-:Y:S01]  /*58e0*/  FADD.FTZ R180, R45, R178 ;  /* 0x000000b22db47221 */ /* 0x000fe20000010000 */
[----:B------:R-:W-:Y:S01]  /*58f0*/  FADD.FTZ R175, R205, -R175 ;  /* 0x800000afcdaf7221 */ /* 0x000fe20000010000 */
[----:B------:R-:W-:-:S03]  /*5900*/  @P4 SHF.L.U32 R178, R179, 0x10, RZ ;  /* 0x00000010b3b24819 */ /* 0x000fc600000006ff */
[----:B------:R-:W-:-:S04]  /*5910*/  FMUL.FTZ R175, R18, R175 ;  /* 0x000000af12af7220 */ /* 0x000fc80000410000 */
[----:B------:R-:W-:-:S04]  /*5920*/  FMUL.FTZ R45, R17, R175 ;  /* 0x000000af112d7220 */ /* 0x000fc80000410000 */
[----:B------:R-:W-:Y:S01]  /*5930*/  FMUL.FTZ R183, R45, UR14 ;  /* 0x0000000e2db77c20 */ /* 0x000fe20008410000 */
[----:B------:R-:W-:-:S03]  /*5940*/  HFMA2 R45, -RZ, RZ, 0, 0 ;  /* 0x00000000ff2d7431 */ /* 0x000fc600000001ff */
[----:B------:R-:W-:-:S04]  /*5950*/  @P4 FMUL.FTZ R45, R178, R183 ;  /* 0x000000b7b22d4220 */ /* 0x000fc80000410000 */
[----:B------:R-:W-:Y:S01]  /*5960*/  FADD.FTZ R178, R46, R45 ;  /* 0x0000002d2eb27221 */ /* 0x000fe20000010000 */
[----:B------:R-:W-:-:S04]  /*5970*/  FFMA.FTZ R45, R15, R19, R20 ;  /* 0x000000130f2d7223 */ /* 0x000fc80000010014 */
[----:B------:R-:W-:-:S04]  /*5980*/  FADD.FTZ R45, R204, -R45 ;  /* 0x8000002dcc2d7221 */ /* 0x000fc80000010000 */
[----:B------:R-:W-:Y:S01]  /*5990*/  FMUL.FTZ R235, R18, R45 ;  /* 0x0000002d12eb7220 */ /* 0x000fe20000410000 */
[----:B------:R-:W-:-:S03]  /*59a0*/  @P2 PRMT R45, R179, 0x7632, R45 ;  /* 0x00007632b32d2816 */ /* 0x000fc6000000002d */
[----:B------:R-:W-:Y:S01]  /*59b0*/  FMUL.FTZ R46, R235, R17 ;  /* 0x00000011eb2e7220 */ /* 0x000fe20000410000 */
[----:B------:R-:W-:Y:S02]  /*59c0*/  @P2 SHF.L.U32 R45, R45, 0x10, RZ ;  /* 0x000000102d2d2819 */ /* 0x000fe400000006ff */
[----:B------:R-:W-:Y:S01]  /*59d0*/  F2FP.BF16.F32.PACK_AB R175, R235, R175 ;  /* 0x000000afebaf723e */ /* 0x000fe200000010ff */
[----:B------:R-:W-:Y:S01]  /*59e0*/  FMUL.FTZ R236, R46, UR14 ;  /* 0x0000000e2eec7c20 */ /* 0x000fe20008410000 */
[----:B------:R-:W-:-:S03]  /*59f0*/  MOV R46, RZ ;  /* 0x000000ff002e7202 */ /* 0x000fc60000000f00 */
[----:B------:R-:W-:Y:S01]  /*5a00*/  @P2 FMUL.FTZ R46, R236, R45 ;  /* 0x0000002dec2e2220 */ /* 0x000fe20000410000 */
[----:B------:R-:W-:-:S03]  /*5a10*/  FMUL.FTZ R45, R141, R238 ;  /* 0x000000ee8d2d7220 */ /* 0x000fc60000410000 */
[----:B------:R-:W-:Y:S01]  /*5a20*/  FADD.FTZ R179, R47, R46 ;  /* 0x0000002e2fb37221 */ /* 0x000fe20000010000 */
[-CC-:B------:R-:W-:Y:S01]  /*5a30*/  FFMA.FTZ R46, R199, R19.reuse, R20.reuse ;  /* 0x00000013c72e7223 */ /* 0x180fe20000010014 */
[----:B------:R-:W-:Y:S01]  /*5a40*/  FFMA.FTZ R19, R201, R19, R20 ;  /* 0x00000013c9137223 */ /* 0x000fe20000010014 */
[----:B------:R-:W-:Y:S01]  /*5a50*/  FMUL.FTZ R20, R142, R183 ;  /* 0x000000b78e147220 */ /* 0x000fe20000410000 */
[----:B------:R-:W-:Y:S01]  /*5a60*/  FSEL R252, R45, RZ, P3 ;  /* 0x000000ff2dfc7208 */ /* 0x000fe20001800000 */
[----:B------:R-:W-:Y:S01]  /*5a70*/  FADD.FTZ R46, R211, -R46 ;  /* 0x8000002ed32e7221 */ /* 0x000fe20000010000 */
[----:B------:R-:W-:Y:S01]  /*5a80*/  FADD.FTZ R19, R210, -R19 ;  /* 0x80000013d2137221 */ /* 0x000fe20000010000 */
[----:B------:R-:W-:Y:S01]  /*5a90*/  LOP3.LUT P3, RZ, R184, 0xff, RZ, 0xc0, !PT ;  /* 0x000000ffb8ff7812 */ /* 0x000fe2000786c0ff */
[----:B------:R-:W-:Y:S02]  /*5aa0*/  HFMA2 R47, -RZ, RZ, 0, 0 ;  /* 0x00000000ff2f7431 */ /* 0x000fe400000001ff */
[C---:B------:R-:W-:Y:S01]  /*5ab0*/  FMUL.FTZ R46, R18.reuse, R46 ;  /* 0x0000002e122e7220 */ /* 0x040fe20000410000 */
[----:B------:R-:W-:Y:S01]  /*5ac0*/  FMUL.FTZ R18, R18, R19 ;  /* 0x0000001312127220 */ /* 0x000fe20000410000 */
[----:B------:R-:W-:-:S02]  /*5ad0*/  FSEL R19, R20, RZ, P4 ;  /* 0x000000ff14137208 */ /* 0x000fc40002000000 */
[----:B------:R-:W-:Y:S01]  /*5ae0*/  LOP3.LUT P4, RZ, R184, 0xff00, RZ, 0xc0, !PT ;  /* 0x0000ff00b8ff7812 */ /* 0x000fe2000788c0ff */
[C---:B------:R-:W-:Y:S01]  /*5af0*/  FMUL.FTZ R45, R17.reuse, R46 ;  /* 0x0000002e112d7220 */ /* 0x040fe20000410000 */
[----:B------:R-:W-:Y:S01]  /*5b00*/  FMUL.FTZ R17, R17, R18 ;  /* 0x0000001211117220 */ /* 0x000fe20000410000 */
[----:B------:R-:W-:Y:S01]  /*5b10*/  F2FP.BF16.F32.PACK_AB R172, R18, R46 ;  /* 0x0000002e12ac723e */ /* 0x000fe200000010ff */
[----:B------:R-:W-:Y:S01]  /*5b20*/  FMUL.FTZ R18, R147, R182 ;  /* 0x000000b693127220 */ /* 0x000fe20000410000 */
[----:B------:R-:W-:Y:S01]  /*5b30*/  FMUL.FTZ R45, R45, UR14 ;  /* 0x0000000e2d2d7c20 */ /* 0x000fe20008410000 */
[----:B------:R-:W-:Y:S02]  /*5b40*/  F2FP.BF16.F32.PACK_AB R46, R252, R239 ;  /* 0x000000effc2e723e */ /* 0x000fe400000010ff */
[----:B------:R-:W-:Y:S02]  /*5b50*/  @P3 SHF.L.U32 R238, R176, 0x10, RZ ;  /* 0x00000010b0ee3819 */ /* 0x000fe400000006ff */
[----:B------:R-:W-:-:S03]  /*5b60*/  FSEL R18, R18, RZ, P5 ;  /* 0x000000ff12127208 */ /* 0x000fc60002800000 */
[----:B------:R-:W-:Y:S01]  /*5b70*/  @P4 PRMT R20, R176, 0x7632, R20 ;  /* 0x00007632b0144816 */ /* 0x000fe20000000014 */
[----:B------:R-:W-:Y:S01]  /*5b80*/  FMUL.FTZ R176, R17, UR14 ;  /* 0x0000000e11b07c20 */ /* 0x000fe20008410000 */
[----:B------:R-:W-:Y:S01]  /*5b90*/  MOV R17, RZ ;  /* 0x000000ff00117202 */ /* 0x000fe20000000f00 */
[----:B------:R-:W-:Y:S01]  /*5ba0*/  @P3 FMUL.FTZ R47, R238, R45 ;  /* 0x0000002dee2f3220 */ /* 0x000fe20000410000 */
[----:B------:R-:W-:Y:S01]  /*5bb0*/  @P4 SHF.L.U32 R20, R20, 0x10, RZ ;  /* 0x0000001014144819 */ /* 0x000fe200000006ff */
[-C--:B------:R-:W-:Y:S02]  /*5bc0*/  FMUL.FTZ R44, R145, R176.reuse ;  /* 0x000000b0912c7220 */ /* 0x080fe40000410000 */
[----:B------:R-:W-:Y:S02]  /*5bd0*/  FADD.FTZ R48, R48, R47 ;  /* 0x0000002f30307221 */ /* 0x000fe40000010000 */
[----:B------:R-:W-:Y:S01]  /*5be0*/  @P4 FMUL.FTZ R17, R20, R176 ;  /* 0x000000b014114220 */ /* 0x000fe20000410000 */
[----:B------:R-:W-:-:S03]  /*5bf0*/  FSEL R44, R44, RZ, P4 ;  /* 0x000000ff2c2c7208 */ /* 0x000fc60002000000 */
[----:B------:R-:W-:Y:S01]  /*5c00*/  FADD.FTZ R20, R49, R17 ;  /* 0x0000001131147221 */ /* 0x000fe20000010000 */
[----:B------:R-:W-:-:S05]  /*5c10*/  FMUL.FTZ R17, R143, R236 ;  /* 0x000000ec8f117220 */ /* 0x000fca0000410000 */
[----:B------:R-:W-:-:S04]  /*5c20*/  FSEL R17, R17, RZ, P2 ;  /* 0x000000ff11117208 */ /* 0x000fc80001000000 */
[----:B------:R-:W-:Y:S01]  /*5c30*/  F2FP.BF16.F32.PACK_AB R47, R17, R19 ;  /* 0x00000013112f723e */ /* 0x000fe200000010ff */
[----:B------:R-:W-:Y:S01]  /*5c40*/  FMUL.FTZ R17, R146, R181 ;  /* 0x000000b592117220 */ /* 0x000fe20000410000 */
[----:B------:R-:W-:-:S04]  /*5c50*/  FMUL.FTZ R19, R144, R45 ;  /* 0x0000002d90137220 */ /* 0x000fc80000410000 */
[----:B------:R-:W-:Y:S02]  /*5c60*/  FSEL R17, R17, RZ, P6 ;  /* 0x000000ff11117208 */ /* 0x000fe40003000000 */
[----:B------:R-:W-:Y:S02]  /*5c70*/  FSEL R19, R19, RZ, P3 ;  /* 0x000000ff13137208 */ /* 0x000fe40001800000 */
[----:B------:R-:W-:Y:S02]  /*5c80*/  F2FP.BF16.F32.PACK_AB R45, R18, R17 ;  /* 0x00000011122d723e */ /* 0x000fe400000010ff */
[----:B------:R-:W-:Y:S01]  /*5c90*/  F2FP.BF16.F32.PACK_AB R44, R44, R19 ;  /* 0x000000132c2c723e */ /* 0x000fe200000010ff */
[----:B------:R-:W-:Y:S06]  /*5ca0*/  BRA `(.L_x_4453) ;  /* 0x0000000400a47947 */ /* 0x000fec0003800000 */
.L_x_4452:
[----:B------:R-:W-:Y:S01]  /*5cb0*/  FFMA.FTZ R180, R11, R19, R20 ;  /* 0x000000130bb47223 */ /* 0x000fe20000010014 */
[C---:B------:R-:W-:Y:S02]  /*5cc0*/  LOP3.LUT P3, RZ, R184.reuse, 0xff0000, RZ, 0xc0, !PT ;  /* 0x00ff0000b8ff7812 */ /* 0x040fe4000786c0ff */
[----:B------:R-:W-:Y:S01]  /*5cd0*/  LOP3.LUT P4, RZ, R184, 0xff000000, RZ, 0xc0, !PT ;  /* 0xff000000b8ff7812 */ /* 0x000fe2000788c0ff */
[----:B------:R-:W-:Y:S01]  /*5ce0*/  FADD.FTZ R180, R209, -R180 ;  /* 0x800000b4d1b47221 */ /* 0x000fe20000010000 */
[C---:B------:R-:W-:Y:S02]  /*5cf0*/  LOP3.LUT P6, RZ, R185.reuse, 0xff, RZ, 0xc0, !PT ;  /* 0x000000ffb9ff7812 */ /* 0x040fe400078cc0ff */
[C---:B------:R-:W-:Y:S01]  /*5d00*/  LOP3.LUT P5, RZ, R185.reuse, 0xff00, RZ, 0xc0, !PT ;  /* 0x0000ff00b9ff7812 */ /* 0x040fe200078ac0ff */
[----:B-----5:R-:W-:Y:S01]  /*5d10*/  FMUL.FTZ R180, R18, R180 ;  /* 0x000000b412b47220 */ /* 0x020fe20000410000 */
[----:B------:R-:W-:-:S03]  /*5d20*/  LOP3.LUT P2, RZ, R185, 0xff0000, RZ, 0xc0, !PT ;  /* 0x00ff0000b9ff7812 */ /* 0x000fc6000784c0ff */
        /* <DEDUP_REMOVED lines=8> */
[----:B------:R-:W-:Y:S01]  /*5db0*/  FFMA.FTZ R180, R13, R19, R20 ;  /* 0x000000130db47223 */ /* 0x000fe20000010014 */
[----:B------:R-:W-:-:S03]  /*5dc0*/  @P2 SHF.L.U32 R235, R179, 0x10, RZ ;  /* 0x00000010b3eb2819 */ /* 0x000fc600000006ff */
[----:B------:R-:W-:-:S04]  /*5dd0*/  FADD.FTZ R180, R208, -R180 ;  /* 0x800000b4d0b47221 */ /* 0x000fc80000010000 */
[----:B------:R-:W-:-:S04]  /*5de0*/  FMUL.FTZ R180, R18, R180 ;  /* 0x000000b412b47220 */ /* 0x000fc80000410000 */
[----:B------:R-:W-:-:S04]  /*5df0*/  FMUL.FTZ R180, R17, R180 ;  /* 0x000000b411b47220 */ /* 0x000fc80000410000 */
[----:B------:R-:W-:Y:S01]  /*5e00*/  FMUL.FTZ R181, R180, UR14 ;  /* 0x0000000eb4b57c20 */ /* 0x000fe20008410000 */
[----:B------:R-:W-:-:S03]  /*5e10*/  MOV R180, RZ ;  /* 0x000000ff00b47202 */ /* 0x000fc60000000f00 */
[----:B------:R-:W-:Y:S01]  /*5e20*/  @P4 FMUL.FTZ R180, R177, R181 ;  /* 0x000000b5b1b44220 */ /* 0x000fe20000410000 */
[----:B------:R-:W-:-:S03]  /*5e30*/  FFMA.FTZ R177, R12, R19, R20 ;  /* 0x000000130cb17223 */ /* 0x000fc60000010014 */
[----:B------:R-:W-:Y:S01]  /*5e40*/  FADD.FTZ R51, R51, R180 ;  /* 0x000000b433337221 */ /* 0x000fe20000010000 */
[----:B------:R-:W-:Y:S01]  /*5e50*/  FADD.FTZ R177, R207, -R177 ;  /* 0x800000b1cfb17221 */ /* 0x000fe20000010000 */
[C---:B------:R-:W-:Y:S02]  /*5e60*/  @P6 SHF.L.U32 R180, R178.reuse, 0x10, RZ ;  /* 0x00000010b2b46819 */ /* 0x040fe400000006ff */
[----:B------:R-:W-:Y:S01]  /*5e70*/  @P5 PRMT R178, R178, 0x7632, R178 ;  /* 0x00007632b2b25816 */ /* 0x000fe200000000b2 */
[----:B------:R-:W-:-:S03]  /*5e80*/  FMUL.FTZ R177, R18, R177 ;  /* 0x000000b112b17220 */ /* 0x000fc60000410000 */
        /* <DEDUP_REMOVED lines=13> */
[----:B------:R-:W-:Y:S02]  /*5f60*/  HFMA2 R178, -RZ, RZ, 0, 0 ;  /* 0x00000000ffb27431 */ /* 0x000fe400000001ff */
[----:B------:R-:W-:Y:S01]  /*5f70*/  FMUL.FTZ R44, R141, R44 ;  /* 0x0000002c8d2c7220 */ /* 0x000fe20000410000 */
        /* <DEDUP_REMOVED lines=25> */
[----:B------:R-:W-:Y:S02]  /*6110*/  LOP3.LUT P2, RZ, R184, 0xff, RZ, 0xc0, !PT ;  /* 0x000000ffb8ff7812 */ /* 0x000fe4000784c0ff */
[----:B------:R-:W-:Y:S02]  /*6120*/  F2FP.BF16.F32.PACK_AB R47, R47, R45 ;  /* 0x0000002d2f2f723e */ /* 0x000fe400000010ff */
[----:B------:R-:W-:Y:S01]  /*6130*/  FSEL R45, R44, RZ, P5 ;  /* 0x000000ff2c2d7208 */ /* 0x000fe20002800000 */
[-CC-:B------:R-:W-:Y:S01]  /*6140*/  FFMA.FTZ R44, R199, R19.reuse, R20.reuse ;  /* 0x00000013c72c7223 */ /* 0x180fe20000010014 */
[----:B------:R-:W-:Y:S01]  /*6150*/  FFMA.FTZ R19, R201, R19, R20 ;  /* 0x00000013c9137223 */ /* 0x000fe20000010014 */
[----:B------:R-:W-:Y:S02]  /*6160*/  FSEL R46, R46, RZ, P6 ;  /* 0x000000ff2e2e7208 */ /* 0x000fe40003000000 */
[----:B------:R-:W-:Y:S01]  /*6170*/  FADD.FTZ R20, R211, -R44 ;  /* 0x8000002cd3147221 */ /* 0x000fe20000010000 */
[----:B------:R-:W-:Y:S01]  /*6180*/  FMUL.FTZ R44, R146, R183 ;  /* 0x000000b7922c7220 */ /* 0x000fe20000410000 */
[----:B------:R-:W-:Y:S01]  /*6190*/  FADD.FTZ R19, R210, -R19 ;  /* 0x80000013d2137221 */ /* 0x000fe20000010000 */
[----:B------:R-:W-:Y:S01]  /*61a0*/  F2FP.BF16.F32.PACK_AB R46, R45, R46 ;  /* 0x0000002e2d2e723e */ /* 0x000fe200000010ff */
[----:B------:R-:W-:Y:S01]  /*61b0*/  FMUL.FTZ R20, R18, R20 ;  /* 0x0000001412147220 */ /* 0x000fe20000410000 */
[----:B------:R-:W-:Y:S01]  /*61c0*/  FMUL.FTZ R45, R147, R181 ;  /* 0x000000b5932d7220 */ /* 0x000fe20000410000 */
[----:B------:R-:W-:Y:S01]  /*61d0*/  FSEL R44, R44, RZ, P3 ;  /* 0x000000ff2c2c7208 */ /* 0x000fe20001800000 */
[----:B------:R-:W-:Y:S01]  /*61e0*/  FMUL.FTZ R19, R18, R19 ;  /* 0x0000001312137220 */ /* 0x000fe20000410000 */
[----:B------:R-:W-:Y:S01]  /*61f0*/  LOP3.LUT P3, RZ, R184, 0xff00, RZ, 0xc0, !PT ;  /* 0x0000ff00b8ff7812 */ /* 0x000fe2000786c0ff */
[----:B------:R-:W-:Y:S01]  /*6200*/  FMUL.FTZ R20, R17, R20 ;  /* 0x0000001411147220 */ /* 0x000fe20000410000 */
[----:B------:R-:W-:Y:S01]  /*6210*/  FSEL R45, R45, RZ, P4 ;  /* 0x000000ff2d2d7208 */ /* 0x000fe20002000000 */
[----:B------:R-:W-:Y:S01]  /*6220*/  FMUL.FTZ R17, R17, R19 ;  /* 0x0000001311117220 */ /* 0x000fe20000410000 */
[----:B------:R-:W-:Y:S01]  /*6230*/  @P2 SHF.L.U32 R181, R176, 0x10, RZ ;  /* 0x00000010b0b52819 */ /* 0x000fe200000006ff */
[----:B------:R-:W-:Y:S01]  /*6240*/  FMUL.FTZ R20, R20, UR14 ;  /* 0x0000000e14147c20 */ /* 0x000fe20008410000 */
[----:B------:R-:W-:Y:S01]  /*6250*/  F2FP.BF16.F32.PACK_AB R45, R45, R44 ;  /* 0x0000002c2d2d723e */ /* 0x000fe200000010ff */
[----:B------:R-:W-:Y:S01]  /*6260*/  FMUL.FTZ R19, R17, UR14 ;  /* 0x0000000e11137c20 */ /* 0x000fe20008410000 */
[----:B------:R-:W-:Y:S01]  /*6270*/  MOV R17, RZ ;  /* 0x000000ff00117202 */ /* 0x000fe20000000f00 */
[----:B------:R-:W-:-:S02]  /*6280*/  HFMA2 R44, -RZ, RZ, 0, 0 ;  /* 0x00000000ff2c7431 */ /* 0x000fc400000001ff */
[----:B------:R-:W-:Y:S02]  /*6290*/  @P2 FMUL.FTZ R44, R181, R20 ;  /* 0x00000014b52c2220 */ /* 0x000fe40000410000 */
[----:B------:R-:W-:Y:S02]  /*62a0*/  @P3 PRMT R18, R176, 0x7632, R18 ;  /* 0x00007632b0123816 */ /* 0x000fe40000000012 */
[----:B------:R-:W-:Y:S02]  /*62b0*/  FADD.FTZ R48, R48, R44 ;  /* 0x0000002c30307221 */ /* 0x000fe40000010000 */
[----:B------:R-:W-:-:S05]  /*62c0*/  @P3 SHF.L.U32 R18, R18, 0x10, RZ ;  /* 0x0000001012123819 */ /* 0x000fca00000006ff */
[-C--:B------:R-:W-:Y:S01]  /*62d0*/  @P3 FMUL.FTZ R17, R18, R19.reuse ;  /* 0x0000001312113220 */ /* 0x080fe20000410000 */
[----:B------:R-:W-:Y:S01]  /*62e0*/  FMUL.FTZ R18, R144, R20 ;  /* 0x0000001490127220 */ /* 0x000fe20000410000 */
[----:B------:R-:W-:Y:S02]  /*62f0*/  FMUL.FTZ R19, R145, R19 ;  /* 0x0000001391137220 */ /* 0x000fe40000410000 */
[----:B------:R-:W-:Y:S02]  /*6300*/  FADD.FTZ R20, R49, R17 ;  /* 0x0000001131147221 */ /* 0x000fe40000010000 */
[----:B------:R-:W-:Y:S02]  /*6310*/  FSEL R18, R18, RZ, P2 ;  /* 0x000000ff12127208 */ /* 0x000fe40001000000 */
[----:B------:R-:W-:-:S04]  /*6320*/  FSEL R19, R19, RZ, P3 ;  /* 0x000000ff13137208 */ /* 0x000fc80001800000 */
[----:B------:R-:W-:-:S07]  /*6330*/  F2FP.BF16.F32.PACK_AB R44, R19, R18 ;  /* 0x00000012132c723e */ /* 0x000fce00000010ff */
.L_x_4453:
        /* <DEDUP_REMOVED lines=10> */
[----:B------:R-:W-:Y:S01]  /*63e0*/  MOV R47, R179 ;  /* 0x000000b3002f7202 */ /* 0x000fe20000000f00 */
[----:B------:R-:W-:Y:S06]  /*63f0*/  BRA `(.L_x_4451) ;  /* 0x0000004000487947 */ /* 0x000fec0003800000 */
.L_x_4438:
[----:B------:R-:W-:-:S04]  /*6400*/  UISETP.NE.U32.AND UP0, UPT, UR12, URZ, UPT ;  /* 0x000000ff0c00728c */ /* 0x000fc8000bf05070 */
[----:B------:R-:W-:-:S09]  /*6410*/  UISETP.NE.AND.EX UP0, UPT, UR13, URZ, UPT, UP0 ;  /* 0x000000ff0d00728c */ /* 0x000fd2000bf05300 */
[----:B------:R-:W-:Y:S05]  /*6420*/  BRA.U UP0, `(.L_x_4454) ;  /* 0x0000001d00e87547 */ /* 0x000fea000b800000 */
[----:B------:R-:W-:Y:S04]  /*6430*/  BSSY.RECONVERGENT B2, `(.L_x_4455) ;  /* 0x000007e000027945 */ /* 0x000fe80003800200 */
[----:B------:R-:W-:Y:S05]  /*6440*/  @!P5 BRA `(.L_x_4456) ;  /* 0x0000000400f0d947 */ /* 0x000fea0003800000 */
[----:B------:R-:W0:Y:S01]  /*6450*/  LDC.64 R176, c[0x0][0x390] ;  /* 0x0000e400ffb07b82 */ /* 0x000e220000000a00 */
[----:B-1----:R-:W-:Y:S01]  /*6460*/  FFMA.FTZ R178, R0, R19, R20 ;  /* 0x0000001300b27223 */ /* 0x002fe20000010014 */
[----:B------:R-:W-:-:S03]  /*6470*/  SHF.L.U32 R179, R40, 0x10, RZ ;  /* 0x0000001028b37819 */ /* 0x000fc600000006ff */
[----:B------:R-:W-:-:S04]  /*6480*/  FADD.FTZ R178, R202, -R178 ;  /* 0x800000b2cab27221 */ /* 0x000fc80000010000 */
[----:B-----5:R-:W-:Y:S01]  /*6490*/  FFMA.FTZ R180, R18, R178, R179 ;  /* 0x000000b212b47223 */ /* 0x020fe200000100b3 */
[----:B0-----:R-:W-:-:S06]  /*64a0*/  IMAD.WIDE.U32 R176, R16, 0x10, R176 ;  /* 0x0000001010b07825 */ /* 0x001fcc00078e00b0 */
[----:B------:R-:W2:Y:S01]  /*64b0*/  LDG.E.128 R176, desc[UR6][R176.64] ;  /* 0x00000006b0b07981 */ /* 0x000ea2000c1e1d00 */
[----:B------:R-:W-:Y:S01]  /*64c0*/  LOP3.LUT P4, RZ, R22, 0xff, RZ, 0xc0, !PT ;  /* 0x000000ff16ff7812 */ /* 0x000fe2000788c0ff */
[----:B------:R-:W-:Y:S01]  /*64d0*/  FMUL.FTZ R180, R180, R17 ;  /* 0x00000011b4b47220 */ /* 0x000fe20000410000 */
[----:B------:R-:W-:Y:S01]  /*64e0*/  HFMA2 R181, -RZ, RZ, 0, 0 ;  /* 0x00000000ffb57431 */ /* 0x000fe200000001ff */
[----:B------:R-:W-:Y:S02]  /*64f0*/  LOP3.LUT P5, RZ, R22, 0xff00, RZ, 0xc0, !PT ;  /* 0x0000ff0016ff7812 */ /* 0x000fe400078ac0ff */
[----:B------:R-:W-:-:S08]  /*6500*/  FMUL.FTZ R180, R180, UR14 ;  /* 0x0000000eb4b47c20 */ /* 0x000fd00008410000 */
[----:B--2---:R-:W-:Y:S02]  /*6510*/  @P4 SHF.L.U32 R182, R176, 0x10, RZ ;  /* 0x00000010b0b64819 */ /* 0x004fe400000006ff */
[----:B------:R-:W-:-:S03]  /*6520*/  PRMT R176, R40, 0x7632, R176 ;  /* 0x0000763228b07816 */ /* 0x000fc600000000b0 */
[----:B------:R-:W-:Y:S01]  /*6530*/  @P4 FMUL.FTZ R181, R180, R182 ;  /* 0x000000b6b4b54220 */ /* 0x000fe20000410000 */
[C---:B------:R-:W-:Y:S02]  /*6540*/  SHF.L.U32 R182, R176.reuse, 0x10, RZ ;  /* 0x00000010b0b67819 */ /* 0x040fe400000006ff */
[----:B------:R-:W-:Y:S01]  /*6550*/  @P5 PRMT R176, R176, 0x7632, R176 ;  /* 0x00007632b0b05816 */ /* 0x000fe200000000b0 */
[----:B------:R-:W-:Y:S01]  /*6560*/  FADD.FTZ R72, R72, R181 ;  /* 0x000000b548487221 */ /* 0x000fe20000010000 */
[----:B------:R-:W-:Y:S02]  /*6570*/  FFMA.FTZ R181, R198, R19, R20 ;  /* 0x00000013c6b57223 */ /* 0x000fe40000010014 */
[----:B------:R-:W-:Y:S02]  /*6580*/  @P5 SHF.L.U32 R176, R176, 0x10, RZ ;  /* 0x00000010b0b05819 */ /* 0x000fe400000006ff */
[----:B------:R-:W-:-:S04]  /*6590*/  FADD.FTZ R181, R234, -R181 ;  /* 0x800000b5eab57221 */ /* 0x000fc80000010000 */
[----:B------:R-:W-:Y:S01]  /*65a0*/  FFMA.FTZ R181, R18, R181, R182 ;  /* 0x000000b512b57223 */ /* 0x000fe200000100b6 */
[----:B------:R-:W-:-:S03]  /*65b0*/  MOV R182, RZ ;  /* 0x000000ff00b67202 */ /* 0x000fc60000000f00 */
[----:B------:R-:W-:-:S04]  /*65c0*/  FMUL.FTZ R181, R181, R17 ;  /* 0x00000011b5b57220 */ /* 0x000fc80000410000 */
[----:B------:R-:W-:-:S04]  /*65d0*/  FMUL.FTZ R181, R181, UR14 ;  /* 0x0000000eb5b57c20 */ /* 0x000fc80008410000 */
[----:B------:R-:W-:Y:S01]  /*65e0*/  @P5 FMUL.FTZ R182, R181, R176 ;  /* 0x000000b0b5b65220 */ /* 0x000fe20000410000 */
[----:B------:R-:W-:Y:S01]  /*65f0*/  FMUL.FTZ R176, R168, R180 ;  /* 0x000000b4a8b07220 */ /* 0x000fe20000410000 */
[----:B------:R-:W-:Y:S01]  /*6600*/  FMUL.FTZ R181, R169, R181 ;  /* 0x000000b5a9b57220 */ /* 0x000fe20000410000 */
[----:B------:R-:W-:Y:S01]  /*6610*/  FFMA.FTZ R180, R197, R19, R20 ;  /* 0x00000013c5b47223 */ /* 0x000fe20000010014 */
[----:B------:R-:W-:Y:S02]  /*6620*/  FADD.FTZ R73, R73, R182 ;  /* 0x000000b649497221 */ /* 0x000fe40000010000 */
[----:B------:R-:W-:Y:S01]  /*6630*/  FSEL R176, R176, RZ, P4 ;  /* 0x000000ffb0b07208 */ /* 0x000fe20002000000 */
[----:B------:R-:W-:Y:S01]  /*6640*/  FADD.FTZ R180, R233, -R180 ;  /* 0x800000b4e9b47221 */ /* 0x000fe20000010000 */
[----:B------:R-:W-:Y:S02]  /*6650*/  FSEL R181, R181, RZ, P5 ;  /* 0x000000ffb5b57208 */ /* 0x000fe40002800000 */
[----:B------:R-:W-:-:S02]  /*6660*/  LOP3.LUT P4, RZ, R22, 0xff0000, RZ, 0xc0, !PT ;  /* 0x00ff000016ff7812 */ /* 0x000fc4000788c0ff */
[----:B------:R-:W-:Y:S02]  /*6670*/  F2FP.BF16.F32.PACK_AB R176, R181, R176 ;  /* 0x000000b0b5b0723e */ /* 0x000fe400000010ff */
[----:B------:R-:W-:Y:S02]  /*6680*/  SHF.L.U32 R181, R41, 0x10, RZ ;  /* 0x0000001029b57819 */ /* 0x000fe400000006ff */
[----:B------:R-:W-:-:S03]  /*6690*/  LOP3.LUT P5, RZ, R22, 0xff000000, RZ, 0xc0, !PT ;  /* 0xff00000016ff7812 */ /* 0x000fc600078ac0ff */
[----:B------:R-:W-:Y:S01]  /*66a0*/  FFMA.FTZ R180, R18, R180, R181 ;  /* 0x000000b412b47223 */ /* 0x000fe200000100b5 */
[----:B------:R-:W-:-:S03]  /*66b0*/  HFMA2 R181, -RZ, RZ, 0, 0 ;  /* 0x00000000ffb57431 */ /* 0x000fc600000001ff */
[----:B------:R-:W-:Y:S01]  /*66c0*/  FMUL.FTZ R180, R180, R17 ;  /* 0x00000011b4b47220 */ /* 0x000fe20000410000 */
[----:B------:R-:W-:Y:S02]  /*66d0*/  @P4 SHF.L.U32 R182, R177, 0x10, RZ ;  /* 0x00000010b1b64819 */ /* 0x000fe400000006ff */
[----:B------:R-:W-:Y:S01]  /*66e0*/  PRMT R177, R41, 0x7632, R177 ;  /* 0x0000763229b17816 */ /* 0x000fe200000000b1 */
[----:B------:R-:W-:-:S04]  /*66f0*/  FMUL.FTZ R180, R180, UR14 ;  /* 0x0000000eb4b47c20 */ /* 0x000fc80008410000 */
        /* <DEDUP_REMOVED lines=51> */
[----:B------:R-:W-:-:S03]  /*6a30*/  ISETP.GE.U32.AND P4, PT, R22, RZ, PT ;  /* 0x000000ff1600720c */ /* 0x000fc60003f86070 */
[----:B------:R-:W-:Y:S01]  /*6a40*/  FFMA.FTZ R180, R18, R180, R181 ;  /* 0x000000b412b47223 */ /* 0x000fe200000100b5 */
[----:B------:R-:W-:Y:S01]  /*6a50*/  HFMA2 R181, -RZ, RZ, 0, 0 ;  /* 0x00000000ffb57431 */ /* 0x000fe200000001ff */
[----:B------:R-:W-:Y:S02]  /*6a60*/  ISETP.GE.U32.AND.EX P4, PT, R23, 0x1000000, PT, P4 ;  /* 0x010000001700780c */ /* 0x000fe40003f86140 */
        /* <DEDUP_REMOVED lines=17> */
[----:B------:R-:W-:Y:S02]  /*6b80*/  FMUL.FTZ R179, R166, R180 ;  /* 0x000000b4a6b37220 */ /* 0x000fe40000410000 */
[----:B------:R-:W-:Y:S02]  /*6b90*/  FADD.FTZ R71, R71, R182 ;  /* 0x000000b647477221 */ /* 0x000fe40000010000 */
[----:B------:R-:W-:Y:S02]  /*6ba0*/  FSEL R181, R181, RZ, P4 ;  /* 0x000000ffb5b57208 */ /* 0x000fe40002000000 */
[----:B------:R-:W-:-:S04]  /*6bb0*/  FSEL R179, R179, RZ, P5 ;  /* 0x000000ffb3b37208 */ /* 0x000fc80002800000 */
[----:B------:R-:W-:Y:S02]  /*6bc0*/  F2FP.BF16.F32.PACK_AB R179, R181, R179 ;  /* 0x000000b3b5b3723e */ /* 0x000fe400000010ff */
[----:B------:R-:W0:Y:S02]  /*6bd0*/  LDC.64 R180, c[0x0][0x468] ;  /* 0x00011a00ffb47b82 */ /* 0x000e240000000a00 */
[C---:B0-----:R-:W-:Y:S01]  /*6be0*/  IMAD.WIDE.U32 R180, R16.reuse, 0x10, R180 ;  /* 0x0000001010b47825 */ /* 0x041fe200078e00b4 */
[----:B------:R-:W-:-:S04]  /*6bf0*/  IADD3 R16, PT, PT, R16, 0x20, RZ ;  /* 0x0000002010107810 */ /* 0x000fc80007ffe0ff */
[----:B------:R0:W-:Y:S03]  /*6c00*/  STG.E.128 desc[UR6][R180.64], R176 ;  /* 0x000000b0b4007986 */ /* 0x0001e6000c101d06 */
.L_x_4456:
[----:B------:R-:W-:Y:S05]  /*6c10*/  BSYNC.RECONVERGENT B2 ;  /* 0x0000000000027941 */ /* 0x000fea0003800200 */
.L_x_4455:
[----:B------:R-:W-:Y:S04]  /*6c20*/  BSSY.RECONVERGENT B2, `(.L_x_4457) ;  /* 0x000007e000027945 */ /* 0x000fe80003800200 */
[----:B------:R-:W-:Y:S05]  /*6c30*/  @!P1 BRA `(.L_x_4458) ;  /* 0x0000000400f09947 */ /* 0x000fea0003800000 */
[----:B0-----:R-:W0:Y:S01]  /*6c40*/  LDC.64 R176, c[0x0][0x390] ;  /* 0x0000e400ffb07b82 */ /* 0x001e220000000a00 */
        /* <DEDUP_REMOVED lines=123> */
.L_x_4458:
[----:B------:R-:W-:Y:S05]  /*7400*/  BSYNC.RECONVERGENT B2 ;  /* 0x0000000000027941 */ /* 0x000fea0003800200 */
.L_x_4457:
[----:B------:R-:W-:Y:S04]  /*7410*/  BSSY.RECONVERGENT B2, `(.L_x_4459) ;  /* 0x000007e000027945 */ /* 0x000fe80003800200 */
[----:B------:R-:W-:Y:S05]  /*7420*/  @!P2 BRA `(.L_x_4460) ;  /* 0x0000000400f0a947 */ /* 0x000fea0003800000 */
[----:B0-2---:R-:W0:Y:S01]  /*7430*/  LDC.64 R176, c[0x0][0x390] ;  /* 0x0000e400ffb07b82 */ /* 0x005e220000000a00 */
        /* <DEDUP_REMOVED lines=123> */
.L_x_4460:
[----:B------:R-:W-:Y:S05]  /*7bf0*/  BSYNC.RECONVERGENT B2 ;  /* 0x0000000000027941 */ /* 0x000fea0003800200 */
.L_x_4459:
[----:B------:R-:W-:Y:S05]  /*7c00*/  @!P3 BRA `(.L_x_4451) ;  /* 0x000000280044b947 */ /* 0x000fea0003800000 */
[----:B0-23--:R-:W0:Y:S01]  /*7c10*/  LDC.64 R180, c[0x0][0x390] ;  /* 0x0000e400ffb47b82 */ /* 0x00de220000000a00 */
[----:B------:R-:W-:Y:S01]  /*7c20*/  PRMT R177, R31, 0x7632, R177 ;  /* 0x000076321fb17816 */ /* 0x000fe200000000b1 */
[-CC-:B------:R-:W-:Y:S01]  /*7c30*/  FFMA.FTZ R176, R15, R19.reuse, R20.reuse ;  /* 0x000000130fb07223 */ /* 0x180fe20000010014 */
[----:B-1----:R-:W-:Y:S01]  /*7c40*/  FFMA.FTZ R178, R199, R19, R20 ;  /* 0x00000013c7b27223 */ /* 0x002fe20000010014 */
[----:B------:R-:W-:Y:S02]  /*7c50*/  SHF.L.U32 R179, R28, 0x10, RZ ;  /* 0x000000101cb37819 */ /* 0x000fe400000006ff */
[----:B------:R-:W-:Y:S01]  /*7c60*/  SHF.L.U32 R177, R177, 0x10, RZ ;  /* 0x00000010b1b17819 */ /* 0x000fe200000006ff */
[----:B------:R-:W-:Y:S01]  /*7c70*/  FADD.FTZ R176, R204, -R176 ;  /* 0x800000b0ccb07221 */ /* 0x000fe20000010000 */
[----:B------:R-:W-:-:S03]  /*7c80*/  FADD.FTZ R178, R211, -R178 ;  /* 0x800000b2d3b27221 */ /* 0x000fc60000010000 */
[----:B-----5:R-:W-:Y:S01]  /*7c90*/  FFMA.FTZ R182, R18, R176, R177 ;  /* 0x000000b012b67223 */ /* 0x020fe200000100b1 */
[----:B0-----:R-:W-:-:S04]  /*7ca0*/  IMAD.WIDE.U32 R176, R16, 0x10, R180 ;  /* 0x0000001010b07825 */ /* 0x001fc800078e00b4 */
[----:B------:R-:W-:Y:S02]  /*7cb0*/  FFMA.FTZ R180, R18, R178, R179 ;  /* 0x000000b212b47223 */ /* 0x000fe400000100b3 */
[----:B------:R-:W2:Y:S01]  /*7cc0*/  LDG.E.128 R176, desc[UR6][R176.64] ;  /* 0x00000006b0b07981 */ /* 0x000ea2000c1e1d00 */
[----:B------:R-:W-:Y:S01]  /*7cd0*/  LOP3.LUT P1, RZ, R184, 0xff, RZ, 0xc0, !PT ;  /* 0x000000ffb8ff7812 */ /* 0x000fe2000782c0ff */
[----:B------:R-:W-:Y:S01]  /*7ce0*/  FMUL.FTZ R180, R180, R17 ;  /* 0x00000011b4b47220 */ /* 0x000fe20000410000 */
[----:B------:R-:W-:Y:S01]  /*7cf0*/  HFMA2 R181, -RZ, RZ, 0, 0 ;  /* 0x00000000ffb57431 */ /* 0x000fe200000001ff */
[----:B------:R-:W-:Y:S02]  /*7d00*/  LOP3.LUT P2, RZ, R184, 0xff00, RZ, 0xc0, !PT ;  /* 0x0000ff00b8ff7812 */ /* 0x000fe4000784c0ff */
[----:B------:R-:W-:Y:S01]  /*7d10*/  FMUL.FTZ R180, R180, UR14 ;  /* 0x0000000eb4b47c20 */ /* 0x000fe20008410000 */
[----:B------:R-:W-:-:S07]  /*7d20*/  LOP3.LUT P3, RZ, R185, 0xff0000, RZ, 0xc0, !PT ;  /* 0x00ff0000b9ff7812 */ /* 0x000fce000786c0ff */
        /* <DEDUP_REMOVED lines=18> */
[----:B------:R-:W-:Y:S02]  /*7e50*/  FSEL R180, R181, RZ, P2 ;  /* 0x000000ffb5b47208 */ /* 0x000fe40001000000 */
[----:B------:R-:W-:-:S02]  /*7e60*/  LOP3.LUT P1, RZ, R184, 0xff0000, RZ, 0xc0, !PT ;  /* 0x00ff0000b8ff7812 */ /* 0x000fc4000782c0ff */
[----:B------:R-:W-:Y:S01]  /*7e70*/  F2FP.BF16.F32.PACK_AB R180, R180, R176 ;  /* 0x000000b0b4b4723e */ /* 0x000fe200000010ff */
[----:B------:R-:W-:Y:S01]  /*7e80*/  FFMA.FTZ R176, R11, R19, R20 ;  /* 0x000000130bb07223 */ /* 0x000fe20000010014 */
[----:B------:R-:W-:Y:S02]  /*7e90*/  SHF.L.U32 R181, R29, 0x10, RZ ;  /* 0x000000101db57819 */ /* 0x000fe400000006ff */
[----:B------:R-:W-:Y:S01]  /*7ea0*/  LOP3.LUT P2, RZ, R184, 0xff000000, RZ, 0xc0, !PT ;  /* 0xff000000b8ff7812 */ /* 0x000fe2000784c0ff */
[----:B------:R-:W-:-:S04]  /*7eb0*/  FADD.FTZ R176, R209, -R176 ;  /* 0x800000b0d1b07221 */ /* 0x000fc80000010000 */
[----:B------:R-:W-:Y:S01]  /*7ec0*/  FFMA.FTZ R176, R18, R176, R181 ;  /* 0x000000b012b07223 */ /* 0x000fe200000100b5 */
[----:B------:R-:W-:Y:S01]  /*7ed0*/  HFMA2 R181, -RZ, RZ, 0, 0 ;  /* 0x00000000ffb57431 */ /* 0x000fe200000001ff */
[----:B------:R-:W-:Y:S02]  /*7ee0*/  @P1 SHF.L.U32 R183, R177, 0x10, RZ ;  /* 0x00000010b1b71819 */ /* 0x000fe400000006ff */
[----:B------:R-:W-:Y:S01]  /*7ef0*/  FMUL.FTZ R176, R176, R17 ;  /* 0x00000011b0b07220 */ /* 0x000fe20000410000 */
[----:B------:R-:W-:-:S03]  /*7f00*/  PRMT R177, R29, 0x7632, R177 ;  /* 0x000076321db17816 */ /* 0x000fc600000000b1 */
[----:B------:R-:W-:-:S04]  /*7f10*/  FMUL.FTZ R176, R176, UR14 ;  /* 0x0000000eb0b07c20 */ /* 0x000fc80008410000 */
[----:B------:R-:W-:Y:S01]  /*7f20*/  @P1 FMUL.FTZ R181, R176, R183 ;  /* 0x000000b7b0b51220 */ /* 0x000fe20000410000 */
[C---:B------:R-:W-:Y:S01]  /*7f30*/  SHF.L.U32 R183, R177.reuse, 0x10, RZ ;  /* 0x00000010b1b77819 */ /* 0x040fe200000006ff */
[----:B------:R-:W-:Y:S01]  /*7f40*/  FMUL.FTZ R176, R146, R176 ;  /* 0x000000b092b07220 */ /* 0x000fe20000410000 */
[----:B------:R-:W-:Y:S01]  /*7f50*/  @P2 PRMT R177, R177, 0x7632, R177 ;  /* 0x00007632b1b12816 */ /* 0x000fe200000000b1 */
[----:B------:R-:W-:Y:S01]  /*7f60*/  FADD.FTZ R50, R50, R181 ;  /* 0x000000b532327221 */ /* 0x000fe20000010000 */
[----:B------:R-:W-:Y:S02]  /*7f70*/  FFMA.FTZ R181, R13, R19, R20 ;  /* 0x000000130db57223 */ /* 0x000fe40000010014 */
[----:B------:R-:W-:Y:S02]  /*7f80*/  @P2 SHF.L.U32 R177, R177, 0x10, RZ ;  /* 0x00000010b1b12819 */ /* 0x000fe400000006ff */
[----:B------:R-:W-:Y:S01]  /*7f90*/  FADD.FTZ R181, R208, -R181 ;  /* 0x800000b5d0b57221 */ /* 0x000fe20000010000 */
[----:B------:R-:W-:-:S02]  /*7fa0*/  FSEL R176, R176, RZ, P1 ;  /* 0x000000ffb0b07208 */ /* 0x000fc40000800000 */
[----:B------:R-:W-:Y:S01]  /*7fb0*/  LOP3.LUT P1, RZ, R185, 0xff, RZ, 0xc0, !PT ;  /* 0x000000ffb9ff7812 */ /* 0x000fe2000782c0ff */
[----:B------:R-:W-:Y:S01]  /*7fc0*/  FFMA.FTZ R181, R18, R181, R183 ;  /* 0x000000b512b57223 */ /* 0x000fe200000100b7 */
[----:B------:R-:W-:-:S03]  /*7fd0*/  MOV R183, RZ ;  /* 0x000000ff00b77202 */ /* 0x000fc60000000f00 */
[----:B------:R-:W-:-:S04]  /*7fe0*/  FMUL.FTZ R181, R181, R17 ;  /* 0x00000011b5b57220 */ /* 0x000fc80000410000 */
[----:B------:R-:W-:-:S04]  /*7ff0*/  FMUL.FTZ R181, R181, UR14 ;  /* 0x0000000eb5b57c20 */ /* 0x000fc80008410000 */
[----:B------:R-:W-:Y:S01]  /*8000*/  @P2 FMUL.FTZ R183, R181, R177 ;  /* 0x000000b1b5b72220 */ /* 0x000fe20000410000 */
[----:B------:R-:W-:-:S03]  /*8010*/  FMUL.FTZ R177, R147, R181 ;  /* 0x000000b593b17220 */ /* 0x000fc60000410000 */
[----:B------:R-:W-:Y:S01]  /*8020*/  FADD.FTZ R51, R51, R183 ;  /* 0x000000b733337221 */ /* 0x000fe20000010000 */
[----:B------:R-:W-:Y:S02]  /*8030*/  @P1 SHF.L.U32 R183, R178, 0x10, RZ ;  /* 0x00000010b2b71819 */ /* 0x000fe400000006ff */
[----:B------:R-:W-:Y:S02]  /*8040*/  FSEL R177, R177, RZ, P2 ;  /* 0x000000ffb1b17208 */ /* 0x000fe40001000000 */
[----:B------:R-:W-:Y:S02]  /*8050*/  PRMT R178, R30, 0x7632, R178 ;  /* 0x000076321eb27816 */ /* 0x000fe400000000b2 */
[----:B------:R-:W-:Y:S01]  /*8060*/  F2FP.BF16.F32.PACK_AB R181, R177, R176 ;  /* 0x000000b0b1b5723e */ /* 0x000fe200000010ff */
[----:B------:R-:W-:Y:S01]  /*8070*/  FFMA.FTZ R176, R12, R19, R20 ;  /* 0x000000130cb07223 */ /* 0x000fe20000010014 */
[----:B------:R-:W-:Y:S02]  /*8080*/  SHF.L.U32 R177, R30, 0x10, RZ ;  /* 0x000000101eb17819 */ /* 0x000fe400000006ff */
[----:B------:R-:W-:Y:S01]  /*8090*/  LOP3.LUT P2, RZ, R185, 0xff00, RZ, 0xc0, !PT ;  /* 0x0000ff00b9ff7812 */ /* 0x000fe2000784c0ff */
[----:B------:R-:W-:-:S04]  /*80a0*/  FADD.FTZ R176, R207, -R176 ;  /* 0x800000b0cfb07221 */ /* 0x000fc80000010000 */
[----:B------:R-:W-:Y:S01]  /*80b0*/  FFMA.FTZ R176, R18, R176, R177 ;  /* 0x000000b012b07223 */ /* 0x000fe200000100b1 */
[----:B------:R-:W-:-:S03]  /*80c0*/  HFMA2 R177, -RZ, RZ, 0, 0 ;  /* 0x00000000ffb17431 */ /* 0x000fc600000001ff */
[----:B------:R-:W-:-:S04]  /*80d0*/  FMUL.FTZ R176, R176, R17 ;  /* 0x00000011b0b07220 */ /* 0x000fc80000410000 */
[----:B------:R-:W-:-:S04]  /*80e0*/  FMUL.FTZ R176, R176, UR14 ;  /* 0x0000000eb0b07c20 */ /* 0x000fc80008410000 */
[----:B------:R-:W-:Y:S01]  /*80f0*/  @P1 FMUL.FTZ R177, R176, R183 ;  /* 0x000000b7b0b11220 */ /* 0x000fe20000410000 */
[C---:B------:R-:W-:Y:S02]  /*8100*/  SHF.L.U32 R183, R178.reuse, 0x10, RZ ;  /* 0x00000010b2b77819 */ /* 0x040fe400000006ff */
[----:B------:R-:W-:Y:S01]  /*8110*/  @P2 PRMT R178, R178, 0x7632, R178 ;  /* 0x00007632b2b22816 */ /* 0x000fe200000000b2 */
[----:B------:R-:W-:Y:S01]  /*8120*/  FADD.FTZ R44, R44, R177 ;  /* 0x000000b12c2c7221 */ /* 0x000fe20000010000 */
[-CC-:B------:R-:W-:Y:S01]  /*8130*/  FFMA.FTZ R177, R14, R19.reuse, R20.reuse ;  /* 0x000000130eb17223 */ /* 0x180fe20000010014 */
[----:B------:R-:W-:Y:S01]  /*8140*/  FFMA.FTZ R19, R200, R19, R20 ;  /* 0x00000013c8137223 */ /* 0x000fe20000010014 */
[----:B------:R-:W-:Y:S02]  /*8150*/  SHF.L.U32 R20, R31, 0x10, RZ ;  /* 0x000000101f147819 */ /* 0x000fe400000006ff */
[----:B------:R-:W-:Y:S01]  /*8160*/  FADD.FTZ R177, R206, -R177 ;  /* 0x800000b1ceb17221 */ /* 0x000fe20000010000 */
[----:B------:R-:W-:-:S03]  /*8170*/  FADD.FTZ R19, R205, -R19 ;  /* 0x80000013cd137221 */ /* 0x000fc60000010000 */
[C---:B------:R-:W-:Y:S01]  /*8180*/  FFMA.FTZ R177, R18.reuse, R177, R183 ;  /* 0x000000b112b17223 */ /* 0x040fe200000100b7 */
[----:B------:R-:W-:Y:S01]  /*8190*/  FFMA.FTZ R19, R18, R19, R20 ;  /* 0x0000001312137223 */ /* 0x000fe20000010014 */
[----:B------:R-:W-:Y:S01]  /*81a0*/  @P2 SHF.L.U32 R183, R178, 0x10, RZ ;  /* 0x00000010b2b72819 */ /* 0x000fe200000006ff */
[-C--:B------:R-:W-:Y:S01]  /*81b0*/  FMUL.FTZ R18, R182, R17.reuse ;  /* 0x00000011b6127220 */ /* 0x080fe20000410000 */
[-C--:B------:R-:W-:Y:S01]  /*81c0*/  FMUL.FTZ R177, R177, R17.reuse ;  /* 0x00000011b1b17220 */ /* 0x080fe20000410000 */
[----:B------:R-:W-:Y:S01]  /*81d0*/  FMUL.FTZ R19, R19, R17 ;  /* 0x0000001113137220 */ /* 0x000fe20000410000 */
[----:B------:R-:W-:Y:S01]  /*81e0*/  FMUL.FTZ R17, R140, R176 ;  /* 0x000000b08c117220 */ /* 0x000fe20000410000 */
[----:B------:R-:W-:Y:S01]  /*81f0*/  MOV R178, RZ ;  /* 0x000000ff00b27202 */ /* 0x000fe20000000f00 */
[----:B------:R-:W-:Y:S01]  /*8200*/  FMUL.FTZ R177, R177, UR14 ;  /* 0x0000000eb1b17c20 */ /* 0x000fe20008410000 */
[----:B------:R-:W-:Y:S02]  /*8210*/  FMUL.FTZ R18, R18, UR14 ;  /* 0x0000000e12127c20 */ /* 0x000fe40008410000 */
[----:B------:R-:W-:Y:S01]  /*8220*/  FSEL R17, R17, RZ, P1 ;  /* 0x000000ff11117208 */ /* 0x000fe20000800000 */
[----:B------:R-:W-:Y:S01]  /*8230*/  FMUL.FTZ R20, R141, R177 ;  /* 0x000000b18d147220 */ /* 0x000fe20000410000 */
[----:B------:R-:W-:Y:S01]  /*8240*/  @P2 FMUL.FTZ R178, R177, R183 ;  /* 0x000000b7b1b22220 */ /* 0x000fe20000410000 */
[----:B------:R-:W-:Y:S01]  /*8250*/  ISETP.GE.U32.AND P1, PT, R184, RZ, PT ;  /* 0x000000ffb800720c */ /* 0x000fe20003f26070 */
[----:B------:R-:W0:Y:S02]  /*8260*/  LDC.64 R176, c[0x0][0x468] ;  /* 0x00011a00ffb07b82 */ /* 0x000e240000000a00 */
[----:B------:R-:W-:Y:S01]  /*8270*/  FSEL R20, R20, RZ, P2 ;  /* 0x000000ff14147208 */ /* 0x000fe20001000000 */
[----:B------:R-:W-:Y:S01]  /*8280*/  FADD.FTZ R45, R45, R178 ;  /* 0x000000b22d2d7221 */ /* 0x000fe20000010000 */
[----:B------:R-:W-:-:S02]  /*8290*/  ISETP.GE.U32.AND.EX P1, PT, R185, 0x1000000, PT, P1 ;  /* 0x01000000b900780c */ /* 0x000fc40003f26110 */
[----:B------:R-:W-:Y:S01]  /*82a0*/  F2FP.BF16.F32.PACK_AB R182, R20, R17 ;  /* 0x0000001114b6723e */ /* 0x000fe200000010ff */
[----:B------:R-:W-:Y:S01]  /*82b0*/  FMUL.FTZ R17, R19, UR14 ;  /* 0x0000000e13117c20 */ /* 0x000fe20008410000 */
[----:B------:R-:W-:Y:S01]  /*82c0*/  @P3 SHF.L.U32 R20, R179, 0x10, RZ ;  /* 0x00000010b3143819 */ /* 0x000fe200000006ff */
[----:B------:R-:W-:-:S04]  /*82d0*/  HFMA2 R19, -RZ, RZ, 0, 0 ;  /* 0x00000000ff137431 */ /* 0x000fc800000001ff */
[----:B------:R-:W-:Y:S01]  /*82e0*/  @P3 FMUL.FTZ R19, R17, R20 ;  /* 0x0000001411133220 */ /* 0x000fe20000410000 */
[----:B------:R-:W-:Y:S01]  /*82f0*/  FMUL.FTZ R20, R142, R17 ;  /* 0x000000118e147220 */ /* 0x000fe20000410000 */
[----:B------:R-:W-:Y:S02]  /*8300*/  FMUL.FTZ R17, R143, R18 ;  /* 0x000000128f117220 */ /* 0x000fe40000410000 */
[----:B------:R-:W-:Y:S02]  /*8310*/  FADD.FTZ R46, R46, R19 ;  /* 0x000000132e2e7221 */ /* 0x000fe40000010000 */
[----:B------:R-:W-:Y:S02]  /*8320*/  FSEL R20, R20, RZ, P3 ;  /* 0x000000ff14147208 */ /* 0x000fe40001800000 */
[----:B------:R-:W-:-:S04]  /*8330*/  FSEL R17, R17, RZ, P1 ;  /* 0x000000ff11117208 */ /* 0x000fc80000800000 */
[----:B------:R-:W-:Y:S01]  /*8340*/  F2FP.BF16.F32.PACK_AB R183, R17, R20 ;  /* 0x0000001411b7723e */ /* 0x000fe200000010ff */
[----:B0-----:R-:W-:-:S05]  /*8350*/  IMAD.WIDE.U32 R16, R16, 0x10, R176 ;  /* 0x0000001010107825 */ /* 0x001fca00078e00b0 */
[----:B------:R0:W-:Y:S02]  /*8360*/  STG.E.128 desc[UR6][R16.64], R180 ;  /* 0x000000b410007986 */ /* 0x0001e4000c101d06 */
[----:B0-----:R-:W-:Y:S02]  /*8370*/  @P1 PRMT R16, R179, 0x7632, R16 ;  /* 0x00007632b3101816 */ /* 0x001fe40000000010 */
[----:B------:R-:W-:Y:S02]  /*8380*/  MOV R17, RZ ;  /* 0x000000ff00117202 */ /* 0x000fe40000000f00 */
[----:B------:R-:W-:-:S05]  /*8390*/  @P1 SHF.L.U32 R16, R16, 0x10, RZ ;  /* 0x0000001010101819 */ /* 0x000fca00000006ff */
[----:B------:R-:W-:-:S04]  /*83a0*/  @P1 FMUL.FTZ R17, R18, R16 ;  /* 0x0000001012111220 */ /* 0x000fc80000410000 */
[----:B------:R-:W-:Y:S01]  /*83b0*/  FADD.FTZ R47, R47, R17 ;  /* 0x000000112f2f7221 */ /* 0x000fe20000010000 */
[----:B------:R-:W-:Y:S06]  /*83c0*/  BRA `(.L_x_4451) ;  /* 0x0000002000547947 */ /* 0x000fec0003800000 */
.L_x_4454:
[----:B------:R-:W-:Y:S04]  /*83d0*/  BSSY.RECONVERGENT B2, `(.L_x_4461) ;  /* 0x0000085000027945 */ /* 0x000fe80003800200 */
[----:B------:R-:W-:Y:S05]  /*83e0*/  @!P5 BRA `(.L_x_4462) ;  /* 0x00000008000cd947 */ /* 0x000fea0003800000 */
[----:B------:R-:W0:Y:S02]  /*83f0*/  LDC.64 R172, c[0x0][0x390] ;  /* 0x0000e400ffac7b82 */ /* 0x000e240000000a00 */
[----:B0-----:R-:W-:-:S05]  /*8400*/  IMAD.WIDE.U32 R172, R16, 0x10, R172 ;  /* 0x0000001010ac7825 */ /* 0x001fca00078e00ac */
[----:B-1----:R0:W2:Y:S01]  /*8410*/  LDG.E.128 R176, desc[UR6][R172.64] ;  /* 0x00000006acb07981 */ /* 0x0020a2000c1e1d00 */
[----:B------:R-:W-:Y:S01]  /*8420*/  LOP3.LUT P6, RZ, R22, 0xff, RZ, 0xc0, !PT ;  /* 0x000000ff16ff7812 */ /* 0x000fe200078cc0ff */
[----:B------:R-:W-:Y:S02]  /*8430*/  HFMA2 R174, -RZ, RZ, 0, 0 ;  /* 0x00000000ffae7431 */ /* 0x000fe400000001ff */
[-C--:B------:R-:W-:Y:S01]  /*8440*/  FFMA.FTZ R180, R198, R19.reuse, R20 ;  /* 0x00000013c6b47223 */ /* 0x080fe20000010014 */
[C---:B------:R-:W-:Y:S02]  /*8450*/  LOP3.LUT P4, RZ, R22.reuse, 0xff00, RZ, 0xc0, !PT ;  /* 0x0000ff0016ff7812 */ /* 0x040fe4000788c0ff */
[----:B------:R-:W-:Y:S01]  /*8460*/  LOP3.LUT P5, RZ, R22, 0xff0000, RZ, 0xc0, !PT ;  /* 0x00ff000016ff7812 */ /* 0x000fe200078ac0ff */
[----:B------:R-:W-:Y:S01]  /*8470*/  FADD.FTZ R180, R234, -R180 ;  /* 0x800000b4eab47221 */ /* 0x000fe20000010000 */
[----:B------:R-:W-:Y:S01]  /*8480*/  SHF.L.U32 R181, R41, 0x10, RZ ;  /* 0x0000001029b57819 */ /* 0x000fe200000006ff */
[----:B0-----:R-:W-:Y:S01]  /*8490*/  FFMA.FTZ R172, R0, R19, R20 ;  /* 0x0000001300ac7223 */ /* 0x001fe20000010014 */
[----:B------:R-:W-:-:S03]  /*84a0*/  SHF.L.U32 R173, R40, 0x10, RZ ;  /* 0x0000001028ad7819 */ /* 0x000fc600000006ff */
[----:B------:R-:W-:-:S04]  /*84b0*/  FADD.FTZ R172, R202, -R172 ;  /* 0x800000accaac7221 */ /* 0x000fc80000010000 */
[----:B-----5:R-:W-:-:S04]  /*84c0*/  FFMA.FTZ R172, R18, R172, R173 ;  /* 0x000000ac12ac7223 */ /* 0x020fc800000100ad */
[----:B------:R-:W-:-:S04]  /*84d0*/  FMUL.FTZ R173, R172, R17 ;  /* 0x00000011acad7220 */ /* 0x000fc80000410000 */
[----:B------:R-:W-:Y:S01]  /*84e0*/  FMUL.FTZ R173, R173, UR14 ;  /* 0x0000000eadad7c20 */ /* 0x000fe20008410000 */
[C---:B--2---:R-:W-:Y:S02]  /*84f0*/  @P6 SHF.L.U32 R175, R176.reuse, 0x10, RZ ;  /* 0x00000010b0af6819 */ /* 0x044fe400000006ff */
[----:B------:R-:W-:-:S03]  /*8500*/  @P4 PRMT R176, R176, 0x7632, R176 ;  /* 0x00007632b0b04816 */ /* 0x000fc600000000b0 */
[----:B------:R-:W-:Y:S01]  /*8510*/  @P6 FMUL.FTZ R174, R173, R175 ;  /* 0x000000afadae6220 */ /* 0x000fe20000410000 */
[----:B------:R-:W-:Y:S01]  /*8520*/  PRMT R175, R40, 0x7632, R175 ;  /* 0x0000763228af7816 */ /* 0x000fe200000000af */
[----:B------:R-:W-:Y:S01]  /*8530*/  FMUL.FTZ R173, R168, R173 ;  /* 0x000000ada8ad7220 */ /* 0x000fe20000410000 */
[----:B------:R-:W-:Y:S01]  /*8540*/  @P4 SHF.L.U32 R176, R176, 0x10, RZ ;  /* 0x00000010b0b04819 */ /* 0x000fe200000006ff */
[----:B------:R-:W-:Y:S01]  /*8550*/  FADD.FTZ R72, R72, R174 ;  /* 0x000000ae48487221 */ /* 0x000fe20000010000 */
[----:B------:R-:W-:-:S05]  /*8560*/  SHF.L.U32 R175, R175, 0x10, RZ ;  /* 0x00000010afaf7819 */ /* 0x000fca00000006ff */
[----:B------:R-:W-:Y:S01]  /*8570*/  FFMA.FTZ R175, R18, R180, R175 ;  /* 0x000000b412af7223 */ /* 0x000fe200000100af */
[----:B------:R-:W-:-:S04]  /*8580*/  MOV R180, RZ ;  /* 0x000000ff00b47202 */ /* 0x000fc80000000f00 */
[C---:B------:R-:W-:Y:S01]  /*8590*/  F2FP.BF16.F32.PACK_AB R172, R175.reuse, R172 ;  /* 0x000000acafac723e */ /* 0x040fe200000010ff */
[----:B------:R-:W-:-:S04]  /*85a0*/  FMUL.FTZ R175, R175, R17 ;  /* 0x00000011afaf7220 */ /* 0x000fc80000410000 */
[----:B------:R-:W-:-:S04]  /*85b0*/  FMUL.FTZ R175, R175, UR14 ;  /* 0x0000000eafaf7c20 */ /* 0x000fc80008410000 */
[----:B------:R-:W-:Y:S01]  /*85c0*/  @P4 FMUL.FTZ R180, R175, R176 ;  /* 0x000000b0afb44220 */ /* 0x000fe20000410000 */
[----:B------:R-:W-:-:S03]  /*85d0*/  FFMA.FTZ R176, R197, R19, R20 ;  /* 0x00000013c5b07223 */ /* 0x000fc60000010014 */
[----:B------:R-:W-:Y:S01]  /*85e0*/  FADD.FTZ R73, R73, R180 ;  /* 0x000000b449497221 */ /* 0x000fe20000010000 */
[----:B------:R-:W-:Y:S01]  /*85f0*/  FADD.FTZ R176, R233, -R176 ;  /* 0x800000b0e9b07221 */ /* 0x000fe20000010000 */
[----:B------:R-:W-:-:S03]  /*8600*/  HFMA2 R180, -RZ, RZ, 0, 0 ;  /* 0x00000000ffb47431 */ /* 0x000fc600000001ff */
[----:B------:R-:W-:Y:S01]  /*8610*/  FFMA.FTZ R176, R18, R176, R181 ;  /* 0x000000b012b07223 */ /* 0x000fe200000100b5 */
[----:B------:R-:W-:Y:S02]  /*8620*/  @P5 SHF.L.U32 R181, R177, 0x10, RZ ;  /* 0x00000010b1b55819 */ /* 0x000fe400000006ff */
[----:B------:R-:W-:Y:S01]  /*8630*/  PRMT R177, R41, 0x7632, R177 ;  /* 0x0000763229b17816 */ /* 0x000fe200000000b1 */
[----:B------:R-:W-:-:S04]  /*8640*/  FMUL.FTZ R174, R176, R17 ;  /* 0x00000011b0ae7220 */ /* 0x000fc80000410000 */
[----:B------:R-:W-:-:S04]  /*8650*/  FMUL.FTZ R174, R174, UR14 ;  /* 0x0000000eaeae7c20 */ /* 0x000fc80008410000 */
[----:B------:R-:W-:Y:S01]  /*8660*/  @P5 FMUL.FTZ R180, R174, R181 ;  /* 0x000000b5aeb45220 */ /* 0x000fe20000410000 */
[----:B------:R-:W-:Y:S01]  /*8670*/  SHF.L.U32 R181, R177, 0x10, RZ ;  /* 0x00000010b1b57819 */ /* 0x000fe200000006ff */
[----:B------:R-:W-:Y:S02]  /*8680*/  FMUL.FTZ R174, R170, R174 ;  /* 0x000000aeaaae7220 */ /* 0x000fe40000410000 */
[----:B------:R-:W-:Y:S01]  /*8690*/  FADD.FTZ R74, R74, R180 ;  /* 0x000000b44a4a7221 */ /* 0x000fe20000010000 */
[----:B------:R-:W-:Y:S02]  /*86a0*/  FFMA.FTZ R180, R196, R19, R20 ;  /* 0x00000013c4b47223 */ /* 0x000fe40000010014 */
[----:B------:R-:W-:Y:S02]  /*86b0*/  FSEL R174, R174, RZ, P5 ;  /* 0x000000ffaeae7208 */ /* 0x000fe40002800000 */
[----:B------:R-:W-:Y:S01]  /*86c0*/  FADD.FTZ R180, R232, -R180 ;  /* 0x800000b4e8b47221 */ /* 0x000fe20000010000 */
[----:B------:R-:W-:-:S03]  /*86d0*/  LOP3.LUT P5, RZ, R23, 0xff0000, RZ, 0xc0, !PT ;  /* 0x00ff000017ff7812 */ /* 0x000fc600078ac0ff */
[----:B------:R-:W-:Y:S01]  /*86e0*/  FFMA.FTZ R180, R18, R180, R181 ;  /* 0x000000b412b47223 */ /* 0x000fe200000100b5 */
[----:B------:R-:W-:Y:S02]  /*86f0*/  FSEL R181, R173, RZ, P6 ;  /* 0x000000ffadb57208 */ /* 0x000fe40003000000 */
[----:B------:R-:W-:Y:S02]  /*8700*/  LOP3.LUT P6, RZ, R22, 0xff000000, RZ, 0xc0, !PT ;  /* 0xff00000016ff7812 */ /* 0x000fe400078cc0ff */
[C---:B------:R-:W-:Y:S01]  /*8710*/  F2FP.BF16.F32.PACK_AB R173, R180.reuse, R176 ;  /* 0x000000b0b4ad723e */ /* 0x040fe200000010ff */
[----:B------:R-:W-:Y:S01]  /*8720*/  FMUL.FTZ R176, R169, R175 ;  /* 0x000000afa9b07220 */ /* 0x000fe20000410000 */
[----:B------:R-:W-:Y:S01]  /*8730*/  FMUL.FTZ R180, R180, R17 ;  /* 0x00000011b4b47220 */ /* 0x000fe20000410000 */
[----:B------:R-:W-:-:S03]  /*8740*/  MOV R175, RZ ;  /* 0x000000ff00af7202 */ /* 0x000fc60000000f00 */
[----:B------:R-:W-:Y:S02]  /*8750*/  FSEL R176, R176, RZ, P4 ;  /* 0x000000ffb0b07208 */ /* 0x000fe40002000000 */
[----:B------:R-:W-:Y:S02]  /*8760*/  LOP3.LUT P4, RZ, R23, 0xff, RZ, 0xc0, !PT ;  /* 0x000000ff17ff7812 */ /* 0x000fe4000788c0ff */
[----:B------:R-:W-:Y:S02]  /*8770*/  F2FP.BF16.F32.PACK_AB R176, R176, R181 ;  /* 0x000000b5b0b0723e */ /* 0x000fe400000010ff */
[----:B------:R-:W-:Y:S01]  /*8780*/  @P6 PRMT R182, R177, 0x7632, R182 ;  /* 0x00007632b1b66816 */ /* 0x000fe200000000b6 */
[----:B------:R-:W-:Y:S01]  /*8790*/  FMUL.FTZ R177, R180, UR14 ;  /* 0x0000000eb4b17c20 */ /* 0x000fe20008410000 */
[----:B------:R-:W-:Y:S01]  /*87a0*/  FFMA.FTZ R180, R195, R19, R20 ;  /* 0x00000013c3b47223 */ /* 0x000fe20000010014 */
[----:B------:R-:W-:Y:S02]  /*87b0*/  SHF.L.U32 R181, R42, 0x10, RZ ;  /* 0x000000102ab57819 */ /* 0x000fe400000006ff */
[----:B------:R-:W-:Y:S01]  /*87c0*/  @P6 SHF.L.U32 R182, R182, 0x10, RZ ;  /* 0x00000010b6b66819 */ /* 0x000fe200000006ff */
[----:B------:R-:W-:-:S04]  /*87d0*/  FADD.FTZ R180, R231, -R180 ;  /* 0x800000b4e7b47221 */ /* 0x000fc80000010000 */
[----:B------:R-:W-:Y:S01]  /*87e0*/  @P6 FMUL.FTZ R175, R177, R182 ;  /* 0x000000b6b1af6220 */ /* 0x000fe20000410000 */
[----:B------:R-:W-:Y:S01]  /*87f0*/  FFMA.FTZ R180, R18, R180, R181 ;  /* 0x000000b412b47223 */ /* 0x000fe200000100b5 */
[----:B------:R-:W-:Y:S01]  /*8800*/  FMUL.FTZ R177, R171, R177 ;  /* 0x000000b1abb17220 */ /* 0x000fe20000410000 */
[----:B------:R-:W-:Y:S01]  /*8810*/  @P4 SHF.L.U32 R181, R178, 0x10, RZ ;  /* 0x00000010b2b54819 */ /* 0x000fe200000006ff */
[----:B------:R-:W-:Y:S01]  /*8820*/  FADD.FTZ R75, R75, R175 ;  /* 0x000000af4b4b7221 */ /* 0x000fe20000010000 */
[----:B------:R-:W-:Y:S01]  /*8830*/  FMUL.FTZ R175, R180, R17 ;  /* 0x00000011b4af7220 */ /* 0x000fe20000410000 */
[----:B------:R-:W-:Y:S02]  /*8840*/  @P5 SHF.L.U32 R182, R179, 0x10, RZ ;  /* 0x00000010b3b65819 */ /* 0x000fe400000006ff */
[----:B------:R-:W-:Y:S01]  /*8850*/  FSEL R177, R177, RZ, P6 ;  /* 0x000000ffb1b17208 */ /* 0x000fe20003000000 */
[----:B------:R-:W-:Y:S01]  /*8860*/  FMUL.FTZ R175, R175, UR14 ;  /* 0x0000000eafaf7c20 */ /* 0x000fe20008410000 */
[----:B------:R-:W-:-:S02]  /*8870*/  LOP3.LUT P6, RZ, R23, 0xff00, RZ, 0xc0, !PT ;  /* 0x0000ff0017ff7812 */ /* 0x000fc400078cc0ff */
[----:B------:R-:W-:Y:S01]  /*8880*/  F2FP.BF16.F32.PACK_AB R177, R177, R174 ;  /* 0x000000aeb1b1723e */ /* 0x000fe200000010ff */
[----:B------:R-:W-:Y:S02]  /*8890*/  HFMA2 R174, -RZ, RZ, 0, 0 ;  /* 0x00000000ffae7431 */ /* 0x000fe400000001ff */
[----:B------:R-:W-:Y:S01]  /*88a0*/  @P4 FMUL.FTZ R174, R175, R181 ;  /* 0x000000b5afae4220 */ /* 0x000fe20000410000 */
[----:B------:R-:W-:Y:S01]  /*88b0*/  FFMA.FTZ R181, R194, R19, R20 ;  /* 0x00000013c2b57223 */ /* 0x000fe20000010014 */
[----:B------:R-:W-:Y:S01]  /*88c0*/  FMUL.FTZ R175, R164, R175 ;  /* 0x000000afa4af7220 */ /* 0x000fe20000410000 */
[----:B------:R-:W-:Y:S01]  /*88d0*/  PRMT R179, R43, 0x7632, R179 ;  /* 0x000076322bb37816 */ /* 0x000fe200000000b3 */
[--C-:B------:R-:W-:Y:S01]  /*88e0*/  FADD.FTZ R68, R68, R174.reuse ;  /* 0x000000ae44447221 */ /* 0x100fe20000010000 */
[----:B------:R-:W-:Y:S01]  /*88f0*/  PRMT R174, R42, 0x7632, R174 ;  /* 0x000076322aae7816 */ /* 0x000fe200000000ae */
[----:B------:R-:W-:Y:S01]  /*8900*/  FADD.FTZ R181, R230, -R181 ;  /* 0x800000b5e6b57221 */ /* 0x000fe20000010000 */
[----:B------:R-:W-:-:S02]  /*8910*/  FSEL R175, R175, RZ, P4 ;  /* 0x000000ffafaf7208 */ /* 0x000fc40002000000 */
[----:B------:R-:W-:Y:S02]  /*8920*/  SHF.L.U32 R174, R174, 0x10, RZ ;  /* 0x00000010aeae7819 */ /* 0x000fe400000006ff */
[----:B------:R-:W-:-:S03]  /*8930*/  ISETP.GE.U32.AND P4, PT, R22, RZ, PT ;  /* 0x000000ff1600720c */ /* 0x000fc60003f86070 */
[----:B------:R-:W-:Y:S01]  /*8940*/  FFMA.FTZ R181, R18, R181, R174 ;  /* 0x000000b512b57223 */ /* 0x000fe200000100ae */
[----:B------:R-:W-:-:S04]  /*8950*/  ISETP.GE.U32.AND.EX P4, PT, R23, 0x1000000, PT, P4 ;  /* 0x010000001700780c */ /* 0x000fc80003f86140 */
[C---:B------:R-:W-:Y:S01]  /*8960*/  F2FP.BF16.F32.PACK_AB R174, R181.reuse, R180 ;  /* 0x000000b4b5ae723e */ /* 0x040fe200000010ff */
[----:B------:R-:W-:Y:S01]  /*8970*/  FMUL.FTZ R181, R181, R17 ;  /* 0x00000011b5b57220 */ /* 0x000fe20000410000 */
[----:B------:R-:W-:-:S03]  /*8980*/  @P6 PRMT R180, R178, 0x7632, R180 ;  /* 0x00007632b2b46816 */ /* 0x000fc600000000b4 */
[----:B------:R-:W-:Y:S01]  /*8990*/  FMUL.FTZ R178, R181, UR14 ;  /* 0x0000000eb5b27c20 */ /* 0x000fe20008410000 */
[----:B------:R-:W-:Y:S02]  /*89a0*/  @P6 SHF.L.U32 R180, R180, 0x10, RZ ;  /* 0x00000010b4b46819 */ /* 0x000fe400000006ff */
[----:B------:R-:W-:-:S03]  /*89b0*/  MOV R181, RZ ;  /* 0x000000ff00b57202 */ /* 0x000fc60000000f00 */
[----:B------:R-:W-:Y:S01]  /*89c0*/  @P6 FMUL.FTZ R181, R178, R180 ;  /* 0x000000b4b2b56220 */ /* 0x000fe20000410000 */
[----:B------:R-:W-:Y:S01]  /*89d0*/  FFMA.FTZ R180, R188, R19, R20 ;  /* 0x00000013bcb47223 */ /* 0x000fe20000010014 */
[----:B------:R-:W-:Y:S02]  /*89e0*/  FMUL.FTZ R178, R165, R178 ;  /* 0x000000b2a5b27220 */ /* 0x000fe40000410000 */
[----:B------:R-:W-:Y:S01]  /*89f0*/  FADD.FTZ R69, R69, R181 ;  /* 0x000000b545457221 */ /* 0x000fe20000010000 */
[----:B------:R-:W-:Y:S01]  /*8a00*/  SHF.L.U32 R181, R43, 0x10, RZ ;  /* 0x000000102bb57819 */ /* 0x000fe200000006ff */
[----:B------:R-:W-:Y:S01]  /*8a10*/  FADD.FTZ R180, R229, -R180 ;  /* 0x800000b4e5b47221 */ /* 0x000fe20000010000 */
[----:B------:R-:W-:-:S03]  /*8a20*/  FSEL R178, R178, RZ, P6 ;  /* 0x000000ffb2b27208 */ /* 0x000fc60003000000 */
[----:B------:R-:W-:Y:S01]  /*8a30*/  FFMA.FTZ R180, R18, R180, R181 ;  /* 0x000000b412b47223 */ /* 0x000fe200000100b5 */
[----:B------:R-:W-:-:S03]  /*8a40*/  F2FP.BF16.F32.PACK_AB R178, R178, R175 ;  /* 0x000000afb2b2723e */ /* 0x000fc600000010ff */
[----:B------:R-:W-:-:S04]  /*8a50*/  FMUL.FTZ R175, R180, R17 ;  /* 0x00000011b4af7220 */ /* 0x000fc80000410000 */
[----:B------:R-:W-:Y:S01]  /*8a60*/  FMUL.FTZ R181, R175, UR14 ;  /* 0x0000000eafb57c20 */ /* 0x000fe20008410000 */
[----:B------:R-:W-:-:S03]  /*8a70*/  HFMA2 R175, -RZ, RZ, 0, 0 ;  /* 0x00000000ffaf7431 */ /* 0x000fc600000001ff */
[----:B------:R-:W-:Y:S01]  /*8a80*/  @P5 FMUL.FTZ R175, R181, R182 ;  /* 0x000000b6b5af5220 */ /* 0x000fe20000410000 */
[C---:B------:R-:W-:Y:S02]  /*8a90*/  SHF.L.U32 R182, R179.reuse, 0x10, RZ ;  /* 0x00000010b3b67819 */ /* 0x040fe400000006ff */
[----:B------:R-:W-:Y:S01]  /*8aa0*/  @P4 PRMT R179, R179, 0x7632, R179 ;  /* 0x00007632b3b34816 */ /* 0x000fe200000000b3 */
[----:B------:R-:W-:Y:S01]  /*8ab0*/  FADD.FTZ R70, R70, R175 ;  /* 0x000000af46467221 */ /* 0x000fe20000010000 */
[----:B------:R-:W-:Y:S02]  /*8ac0*/  FFMA.FTZ R175, R187, R19, R20 ;  /* 0x00000013bbaf7223 */ /* 0x000fe40000010014 */
[----:B------:R-:W-:Y:S02]  /*8ad0*/  @P4 SHF.L.U32 R179, R179, 0x10, RZ ;  /* 0x00000010b3b34819 */ /* 0x000fe400000006ff */
[----:B------:R-:W-:-:S04]  /*8ae0*/  FADD.FTZ R175, R228, -R175 ;  /* 0x800000afe4af7221 */ /* 0x000fc80000010000 */
[----:B------:R-:W-:-:S05]  /*8af0*/  FFMA.FTZ R182, R18, R175, R182 ;  /* 0x000000af12b67223 */ /* 0x000fca00000100b6 */
[C---:B------:R-:W-:Y:S01]  /*8b00*/  F2FP.BF16.F32.PACK_AB R175, R182.reuse, R180 ;  /* 0x000000b4b6af723e */ /* 0x040fe200000010ff */
[----:B------:R-:W-:Y:S01]  /*8b10*/  FMUL.FTZ R182, R182, R17 ;  /* 0x00000011b6b67220 */ /* 0x000fe20000410000 */
[----:B------:R-:W-:-:S03]  /*8b20*/  MOV R180, RZ ;  /* 0x000000ff00b47202 */ /* 0x000fc60000000f00 */
[----:B------:R-:W-:-:S04]  /*8b30*/  FMUL.FTZ R182, R182, UR14 ;  /* 0x0000000eb6b67c20 */ /* 0x000fc80008410000 */
[----:B------:R-:W-:Y:S01]  /*8b40*/  @P4 FMUL.FTZ R180, R182, R179 ;  /* 0x000000b3b6b44220 */ /* 0x000fe20000410000 */
[----:B------:R-:W-:Y:S01]  /*8b50*/  FMUL.FTZ R179, R166, R181 ;  /* 0x000000b5a6b37220 */ /* 0x000fe20000410000 */
[----:B------:R-:W-:Y:S02]  /*8b60*/  FMUL.FTZ R182, R167, R182 ;  /* 0x000000b6a7b67220 */ /* 0x000fe40000410000 */
[----:B------:R-:W-:Y:S02]  /*8b70*/  FADD.FTZ R71, R71, R180 ;  /* 0x000000b447477221 */ /* 0x000fe40000010000 */
[----:B------:R-:W0:Y:S01]  /*8b80*/  LDC.64 R180, c[0x0][0x478] ;  /* 0x00011e00ffb47b82 */ /* 0x000e220000000a00 */
[----:B------:R-:W-:Y:S02]  /*8b90*/  FSEL R179, R179, RZ, P5 ;  /* 0x000000ffb3b37208 */ /* 0x000fe40002800000 */
[----:B------:R-:W-:-:S04]  /*8ba0*/  FSEL R182, R182, RZ, P4 ;  /* 0x000000ffb6b67208 */ /* 0x000fc80002000000 */
[----:B------:R-:W-:Y:S01]  /*8bb0*/  F2FP.BF16.F32.PACK_AB R179, R182, R179 ;  /* 0x000000b3b6b3723e */ /* 0x000fe200000010ff */
[----:B0-----:R-:W-:-:S05]  /*8bc0*/  IMAD.WIDE.U32 R180, R16, 0x10, R180 ;  /* 0x0000001010b47825 */ /* 0x001fca00078e00b4 */
[----:B------:R0:W-:Y:S02]  /*8bd0*/  STG.E.128 desc[UR6][R180.64], R172 ;  /* 0x000000acb4007986 */ /* 0x0001e4000c101d06 */
[----:B0-----:R-:W0:Y:S02]  /*8be0*/  LDC.64 R180, c[0x0][0x468] ;  /* 0x00011a00ffb47b82 */ /* 0x001e240000000a00 */
[C---:B0-----:R-:W-:Y:S01]  /*8bf0*/  IMAD.WIDE.U32 R180, R16.reuse, 0x10, R180 ;  /* 0x0000001010b47825 */ /* 0x041fe200078e00b4 */
[----:B------:R-:W-:-:S04]  /*8c00*/  IADD3 R16, PT, PT, R16, 0x20, RZ ;  /* 0x0000002010107810 */ /* 0x000fc80007ffe0ff */
[----:B------:R0:W-:Y:S03]  /*8c10*/  STG.E.128 desc[UR6][R180.64], R176 ;  /* 0x000000b0b4007986 */ /* 0x0001e6000c101d06 */
.L_x_4462:
[----:B------:R-:W-:Y:S05]  /*8c20*/  BSYNC.RECONVERGENT B2 ;  /* 0x0000000000027941 */ /* 0x000fea0003800200 */
.L_x_4461:
[----:B------:R-:W-:Y:S04]  /*8c30*/  BSSY.RECONVERGENT B2, `(.L_x_4463) ;  /* 0x0000085000027945 */ /* 0x000fe80003800200 */
[----:B------:R-:W-:Y:S05]  /*8c40*/  @!P1 BRA `(.L_x_4464) ;  /* 0x00000008000c9947 */ /* 0x000fea0003800000 */
[----:B------:R-:W2:Y:S02]  /*8c50*/  LDC.64 R172, c[0x0][0x390] ;  /* 0x0000e400ffac7b82 */ /* 0x000ea40000000a00 */
[----:B--2---:R-:W-:-:S05]  /*8c60*/  IMAD.WIDE.U32 R172, R16, 0x10, R172 ;  /* 0x0000001010ac7825 */ /* 0x004fca00078e00ac */
[----:B01----:R0:W2:Y:S01]  /*8c70*/  LDG.E.128 R176, desc[UR6][R172.64] ;  /* 0x00000006acb07981 */ /* 0x0030a2000c1e1d00 */
        /* <DEDUP_REMOVED lines=8> */
[----:B------:R-:W-:-:S02]  /*8d00*/  SHF.L.U32 R173, R36, 0x10, RZ ;  /* 0x0000001024ad7819 */ /* 0x000fc400000006ff */
[----:B------:R-:W-:Y:S01]  /*8d10*/  LOP3.LUT P4, RZ, R24, 0xff000000, RZ, 0xc0, !PT ;  /* 0xff00000018ff7812 */ /* 0x000fe2000788c0ff */
[----:B------:R-:W-:-:S04]  /*8d20*/  FADD.FTZ R172, R227, -R172 ;  /* 0x800000ace3ac7221 */ /* 0x000fc80000010000 */
[----:B-----5:R-:W-:-:S04]  /*8d30*/  FFMA.FTZ R172, R18, R172, R173 ;  /* 0x000000ac12ac7223 */ /* 0x020fc800000100ad */
[----:B------:R-:W-:-:S04]  /*8d40*/  FMUL.FTZ R173, R172, R17 ;  /* 0x00000011acad7220 */ /* 0x000fc80000410000 */
[----:B------:R-:W-:Y:S01]  /*8d50*/  FMUL.FTZ R180, R173, UR14 ;  /* 0x0000000eadb47c20 */ /* 0x000fe20008410000 */
[----:B--2---:R-:W-:-:S05]  /*8d60*/  @P5 SHF.L.U32 R173, R176, 0x10, RZ ;  /* 0x00000010b0ad5819 */ /* 0x004fca00000006ff */
[----:B------:R-:W-:Y:S01]  /*8d70*/  @P5 FMUL.FTZ R175, R180, R173 ;  /* 0x000000adb4af5220 */ /* 0x000fe20000410000 */
[----:B------:R-:W-:Y:S01]  /*8d80*/  PRMT R173, R36, 0x7632, R173 ;  /* 0x0000763224ad7816 */ /* 0x000fe200000000ad */
[----:B------:R-:W-:Y:S02]  /*8d90*/  FMUL.FTZ R180, R160, R180 ;  /* 0x000000b4a0b47220 */ /* 0x000fe40000410000 */
[----:B------:R-:W-:Y:S01]  /*8da0*/  FADD.FTZ R64, R64, R175 ;  /* 0x000000af40407221 */ /* 0x000fe20000010000 */
[----:B------:R-:W-:Y:S02]  /*8db0*/  SHF.L.U32 R173, R173, 0x10, RZ ;  /* 0x00000010adad7819 */ /* 0x000fe400000006ff */
[----:B------:R-:W-:Y:S02]  /*8dc0*/  FSEL R180, R180, RZ, P5 ;  /* 0x000000ffb4b47208 */ /* 0x000fe40002800000 */
[----:B------:R-:W-:Y:S01]  /*8dd0*/  LOP3.LUT P5, RZ, R25, 0xff, RZ, 0xc0, !PT ;  /* 0x000000ff19ff7812 */ /* 0x000fe200078ac0ff */
[----:B------:R-:W-:-:S04]  /*8de0*/  FFMA.FTZ R173, R18, R174, R173 ;  /* 0x000000ae12ad7223 */ /* 0x000fc800000100ad */
[C---:B------:R-:W-:Y:S01]  /*8df0*/  FMUL.FTZ R174, R173.reuse, R17 ;  /* 0x00000011adae7220 */ /* 0x040fe20000410000 */
[----:B------:R-:W-:Y:S02]  /*8e00*/  F2FP.BF16.F32.PACK_AB R172, R173, R172 ;  /* 0x000000acadac723e */ /* 0x000fe400000010ff */
[----:B------:R-:W-:Y:S01]  /*8e10*/  @P6 PRMT R173, R176, 0x7632, R173 ;  /* 0x00007632b0ad6816 */ /* 0x000fe200000000ad */
[----:B------:R-:W-:Y:S01]  /*8e20*/  FMUL.FTZ R174, R174, UR14 ;  /* 0x0000000eaeae7c20 */ /* 0x000fe20008410000 */
[----:B------:R-:W-:Y:S02]  /*8e30*/  MOV R176, RZ ;  /* 0x000000ff00b07202 */ /* 0x000fe40000000f00 */
[----:B------:R-:W-:-:S05]  /*8e40*/  @P6 SHF.L.U32 R173, R173, 0x10, RZ ;  /* 0x00000010adad6819 */ /* 0x000fca00000006ff */
[----:B------:R-:W-:Y:S01]  /*8e50*/  @P6 FMUL.FTZ R176, R174, R173 ;  /* 0x000000adaeb06220 */ /* 0x000fe20000410000 */
[----:B------:R-:W-:-:S03]  /*8e60*/  FFMA.FTZ R173, R191, R19, R20 ;  /* 0x00000013bfad7223 */ /* 0x000fc60000010014 */
[----:B------:R-:W-:Y:S01]  /*8e70*/  FADD.FTZ R65, R65, R176 ;  /* 0x000000b041417221 */ /* 0x000fe20000010000 */
[----:B------:R-:W-:Y:S01]  /*8e80*/  FADD.FTZ R173, R225, -R173 ;  /* 0x800000ade1ad7221 */ /* 0x000fe20000010000 */
[----:B------:R-:W-:-:S03]  /*8e90*/  HFMA2 R176, -RZ, RZ, 0, 0 ;  /* 0x00000000ffb07431 */ /* 0x000fc600000001ff */
[----:B------:R-:W-:Y:S01]  /*8ea0*/  FFMA.FTZ R173, R18, R173, R181 ;  /* 0x000000ad12ad7223 */ /* 0x000fe200000100b5 */
[----:B------:R-:W-:-:S03]  /*8eb0*/  @P1 SHF.L.U32 R181, R177, 0x10, RZ ;  /* 0x00000010b1b51819 */ /* 0x000fc600000006ff */
[----:B------:R-:W-:-:S04]  /*8ec0*/  FMUL.FTZ R175, R173, R17 ;  /* 0x00000011adaf7220 */ /* 0x000fc80000410000 */
[----:B------:R-:W-:-:S04]  /*8ed0*/  FMUL.FTZ R175, R175, UR14 ;  /* 0x0000000eafaf7c20 */ /* 0x000fc80008410000 */
[----:B------:R-:W-:Y:S01]  /*8ee0*/  @P1 FMUL.FTZ R176, R175, R181 ;  /* 0x000000b5afb01220 */ /* 0x000fe20000410000 */
[----:B------:R-:W-:Y:S01]  /*8ef0*/  FFMA.FTZ R181, R190, R19, R20 ;  /* 0x00000013beb57223 */ /* 0x000fe20000010014 */
[----:B------:R-:W-:Y:S02]  /*8f00*/  FMUL.FTZ R175, R162, R175 ;  /* 0x000000afa2af7220 */ /* 0x000fe40000410000 */
[--C-:B------:R-:W-:Y:S01]  /*8f10*/  FADD.FTZ R66, R66, R176.reuse ;  /* 0x000000b042427221 */ /* 0x100fe20000010000 */
[----:B------:R-:W-:Y:S01]  /*8f20*/  PRMT R176, R37, 0x7632, R176 ;  /* 0x0000763225b07816 */ /* 0x000fe200000000b0 */
[----:B------:R-:W-:Y:S01]  /*8f30*/  FADD.FTZ R181, R224, -R181 ;  /* 0x800000b5e0b57221 */ /* 0x000fe20000010000 */
[----:B------:R-:W-:Y:S02]  /*8f40*/  FSEL R175, R175, RZ, P1 ;  /* 0x000000ffafaf7208 */ /* 0x000fe40000800000 */
[----:B------:R-:W-:Y:S02]  /*8f50*/  SHF.L.U32 R176, R176, 0x10, RZ ;  /* 0x00000010b0b07819 */ /* 0x000fe400000006ff */
[----:B------:R-:W-:-:S03]  /*8f60*/  LOP3.LUT P1, RZ, R25, 0xff00, RZ, 0xc0, !PT ;  /* 0x0000ff0019ff7812 */ /* 0x000fc6000782c0ff */
[----:B------:R-:W-:-:S04]  /*8f70*/  FFMA.FTZ R176, R18, R181, R176 ;  /* 0x000000b512b07223 */ /* 0x000fc800000100b0 */
[C---:B------:R-:W-:Y:S01]  /*8f80*/  FMUL.FTZ R181, R176.reuse, R17 ;  /* 0x00000011b0b57220 */ /* 0x040fe20000410000 */
[----:B------:R-:W-:Y:S02]  /*8f90*/  F2FP.BF16.F32.PACK_AB R173, R176, R173 ;  /* 0x000000adb0ad723e */ /* 0x000fe400000010ff */
[----:B------:R-:W-:Y:S01]  /*8fa0*/  @P4 PRMT R176, R177, 0x7632, R176 ;  /* 0x00007632b1b04816 */ /* 0x000fe200000000b0 */
[----:B------:R-:W-:Y:S01]  /*8fb0*/  FMUL.FTZ R177, R181, UR14 ;  /* 0x0000000eb5b17c20 */ /* 0x000fe20008410000 */
[----:B------:R-:W-:Y:S01]  /*8fc0*/  FMUL.FTZ R181, R161, R174 ;  /* 0x000000aea1b57220 */ /* 0x000fe20000410000 */
[----:B------:R-:W-:Y:S02]  /*8fd0*/  MOV R174, RZ ;  /* 0x000000ff00ae7202 */ /* 0x000fe40000000f00 */
[----:B------:R-:W-:Y:S02]  /*8fe0*/  @P4 SHF.L.U32 R176, R176, 0x10, RZ ;  /* 0x00000010b0b04819 */ /* 0x000fe400000006ff */
[----:B------:R-:W-:-:S03]  /*8ff0*/  FSEL R181, R181, RZ, P6 ;  /* 0x000000ffb5b57208 */ /* 0x000fc60003000000 */
[----:B------:R-:W-:Y:S01]  /*9000*/  @P4 FMUL.FTZ R174, R177, R176 ;  /* 0x000000b0b1ae4220 */ /* 0x000fe20000410000 */
[----:B------:R-:W-:Y:S01]  /*9010*/  F2FP.BF16.F32.PACK_AB R176, R181, R180 ;  /* 0x000000b4b5b0723e */ /* 0x000fe200000010ff */
[----:B------:R-:W-:Y:S01]  /*9020*/  FFMA.FTZ R180, R189, R19, R20 ;  /* 0x00000013bdb47223 */ /* 0x000fe20000010014 */
[----:B------:R-:W-:Y:S01]  /*9030*/  FMUL.FTZ R177, R163, R177 ;  /* 0x000000b1a3b17220 */ /* 0x000fe20000410000 */
[----:B------:R-:W-:Y:S01]  /*9040*/  SHF.L.U32 R181, R38, 0x10, RZ ;  /* 0x0000001026b57819 */ /* 0x000fe200000006ff */
[----:B------:R-:W-:Y:S01]  /*9050*/  FADD.FTZ R67, R67, R174 ;  /* 0x000000ae43437221 */ /* 0x000fe20000010000 */
[----:B------:R-:W-:Y:S01]  /*9060*/  FADD.FTZ R180, R223, -R180 ;  /* 0x800000b4dfb47221 */ /* 0x000fe20000010000 */
[----:B------:R-:W-:Y:S01]  /*9070*/  HFMA2 R174, -RZ, RZ, 0, 0 ;  /* 0x00000000ffae7431 */ /* 0x000fe200000001ff */
[----:B------:R-:W-:Y:S02]  /*9080*/  FSEL R177, R177, RZ, P4 ;  /* 0x000000ffb1b17208 */ /* 0x000fe40002000000 */
[----:B------:R-:W-:Y:S01]  /*9090*/  FFMA.FTZ R180, R18, R180, R181 ;  /* 0x000000b412b47223 */ /* 0x000fe200000100b5 */
[----:B------:R-:W-:-:S02]  /*90a0*/  @P5 SHF.L.U32 R181, R178, 0x10, RZ ;  /* 0x00000010b2b55819 */ /* 0x000fc400000006ff */
[----:B------:R-:W-:Y:S01]  /*90b0*/  F2FP.BF16.F32.PACK_AB R177, R177, R175 ;  /* 0x000000afb1b1723e */ /* 0x000fe200000010ff */
[----:B------:R-:W-:Y:S01]  /*90c0*/  FMUL.FTZ R175, R180, R17 ;  /* 0x00000011b4af7220 */ /* 0x000fe20000410000 */
[----:B------:R-:W-:-:S03]  /*90d0*/  LOP3.LUT P4, RZ, R25, 0xff0000, RZ, 0xc0, !PT ;  /* 0x00ff000019ff7812 */ /* 0x000fc6000788c0ff */
        /* <DEDUP_REMOVED lines=9> */
[----:B------:R-:W-:-:S02]  /*9170*/  @P4 SHF.L.U32 R182, R179, 0x10, RZ ;  /* 0x00000010b3b64819 */ /* 0x000fc400000006ff */
[----:B------:R-:W-:Y:S01]  /*9180*/  PRMT R179, R39, 0x7632, R179 ;  /* 0x0000763227b37816 */ /* 0x000fe200000000b3 */
[----:B------:R-:W-:-:S05]  /*9190*/  FFMA.FTZ R181, R18, R181, R174 ;  /* 0x000000b512b57223 */ /* 0x000fca00000100ae */
        /* <DEDUP_REMOVED lines=12> */
[----:B------:R-:W-:Y:S02]  /*9260*/  FSEL R178, R178, RZ, P1 ;  /* 0x000000ffb2b27208 */ /* 0x000fe40000800000 */
[----:B------:R-:W-:Y:S01]  /*9270*/  ISETP.GE.U32.AND P1, PT, R24, RZ, PT ;  /* 0x000000ff1800720c */ /* 0x000fe20003f26070 */
[----:B------:R-:W-:Y:S01]  /*9280*/  FFMA.FTZ R180, R18, R180, R181 ;  /* 0x000000b412b47223 */ /* 0x000fe200000100b5 */
[----:B------:R-:W-:-:S02]  /*9290*/  F2FP.BF16.F32.PACK_AB R178, R178, R175 ;  /* 0x000000afb2b2723e */ /* 0x000fc400000010ff */
[----:B------:R-:W-:Y:S01]  /*92a0*/  ISETP.GE.U32.AND.EX P1, PT, R25, 0x1000000, PT, P1 ;  /* 0x010000001900780c */ /* 0x000fe20003f26110 */
[----:B------:R-:W-:-:S04]  /*92b0*/  FMUL.FTZ R175, R180, R17 ;  /* 0x00000011b4af7220 */ /* 0x000fc80000410000 */
[----:B------:R-:W-:Y:S01]  /*92c0*/  FMUL.FTZ R181, R175, UR14 ;  /* 0x0000000eafb57c20 */ /* 0x000fe20008410000 */
[----:B------:R-:W-:-:S03]  /*92d0*/  HFMA2 R175, -RZ, RZ, 0, 0 ;  /* 0x00000000ffaf7431 */ /* 0x000fc600000001ff */
[----:B------:R-:W-:Y:S01]  /*92e0*/  @P4 FMUL.FTZ R175, R181, R182 ;  /* 0x000000b6b5af4220 */ /* 0x000fe20000410000 */
[----:B------:R-:W-:-:S03]  /*92f0*/  SHF.L.U32 R182, R179, 0x10, RZ ;  /* 0x00000010b3b67819 */ /* 0x000fc600000006ff */
[----:B------:R-:W-:Y:S01]  /*9300*/  FADD.FTZ R62, R62, R175 ;  /* 0x000000af3e3e7221 */ /* 0x000fe20000010000 */
[----:B------:R-:W-:Y:S01]  /*9310*/  FFMA.FTZ R175, R2, R19, R20 ;  /* 0x0000001302af7223 */ /* 0x000fe20000010014 */
[----:B------:R-:W-:-:S03]  /*9320*/  @P1 PRMT R179, R179, 0x7632, R179 ;  /* 0x00007632b3b31816 */ /* 0x000fc600000000b3 */
[----:B------:R-:W-:Y:S01]  /*9330*/  FADD.FTZ R175, R220, -R175 ;  /* 0x800000afdcaf7221 */ /* 0x000fe20000010000 */
[----:B------:R-:W-:-:S03]  /*9340*/  @P1 SHF.L.U32 R179, R179, 0x10, RZ ;  /* 0x00000010b3b31819 */ /* 0x000fc600000006ff */
        /* <DEDUP_REMOVED lines=19> */
.L_x_4464:
[----:B------:R-:W-:Y:S05]  /*9480*/  BSYNC.RECONVERGENT B2 ;  /* 0x0000000000027941 */ /* 0x000fea0003800200 */
.L_x_4463:
[----:B------:R-:W-:Y:S04]  /*9490*/  BSSY.RECONVERGENT B2, `(.L_x_4465) ;  /* 0x0000085000027945 */ /* 0x000fe80003800200 */
[----:B------:R-:W-:Y:S05]  /*94a0*/  @!P2 BRA `(.L_x_4466) ;  /* 0x00000008000ca947 */ /* 0x000fea0003800000 */
[----:B------:R-:W3:Y:S02]  /*94b0*/  LDC.64 R172, c[0x0][0x390] ;  /* 0x0000e400ffac7b82 */ /* 0x000ee40000000a00 */
[----:B---3--:R-:W-:-:S05]  /*94c0*/  IMAD.WIDE.U32 R172, R16, 0x10, R172 ;  /* 0x0000001010ac7825 */ /* 0x008fca00078e00ac */
[----:B012---:R0:W2:Y:S01]  /*94d0*/  LDG.E.128 R176, desc[UR6][R172.64] ;  /* 0x00000006acb07981 */ /* 0x0070a2000c1e1d00 */
[C---:B------:R-:W-:Y:S01]  /*94e0*/  LOP3.LUT P1, RZ, R26.reuse, 0xff, RZ, 0xc0, !PT ;  /* 0x000000ff1aff7812 */ /* 0x040fe2000782c0ff */
        /* <DEDUP_REMOVED lines=54> */
[----:B------:R-:W-:-:S02]  /*9850*/  FSEL R181, R181, RZ, P2 ;  /* 0x000000ffb5b57208 */ /* 0x000fc40001000000 */
[----:B------:R-:W-:Y:S01]  /*9860*/  LOP3.LUT P2, RZ, R27, 0xff00, RZ, 0xc0, !PT ;  /* 0x0000ff001bff7812 */ /* 0x000fe2000784c0ff */
        /* <DEDUP_REMOVED lines=13> */
[----:B------:R-:W-:Y:S02]  /*9940*/  @P4 SHF.L.U32 R182, R179, 0x10, RZ ;  /* 0x00000010b3b64819 */ /* 0x000fe400000006ff */
[----:B------:R-:W-:Y:S01]  /*9950*/  PRMT R179, R35, 0x7632, R179 ;  /* 0x0000763223b37816 */ /* 0x000fe200000000b3 */
        /* <DEDUP_REMOVED lines=56> */
.L_x_4466:
[----:B------:R-:W-:Y:S05]  /*9ce0*/  BSYNC.RECONVERGENT B2 ;  /* 0x0000000000027941 */ /* 0x000fea0003800200 */
.L_x_4465:
[----:B------:R-:W-:Y:S05]  /*9cf0*/  @!P3 BRA `(.L_x_4451) ;  /* 0x000000080008b947 */ /* 0x000fea0003800000 */
[----:B------:R-:W4:Y:S02]  /*9d00*/  LDC.64 R172, c[0x0][0x390] ;  /* 0x0000e400ffac7b82 */ /* 0x000f240000000a00 */
[----:B----4-:R-:W-:-:S05]  /*9d10*/  IMAD.WIDE.U32 R172, R16, 0x10, R172 ;  /* 0x0000001010ac7825 */ /* 0x010fca00078e00ac */
[----:B0123--:R0:W2:Y:S01]  /*9d20*/  LDG.E.128 R176, desc[UR6][R172.64] ;  /* 0x00000006acb07981 */ /* 0x00f0a2000c1e1d00 */
[----:B------:R-:W-:Y:S02]  /*9d30*/  PRMT R174, R31, 0x7632, R174 ;  /* 0x000076321fae7816 */ /* 0x000fe400000000ae */
[----:B------:R-:W-:Y:S02]  /*9d40*/  LOP3.LUT P1, RZ, R184, 0xff, RZ, 0xc0, !PT ;  /* 0x000000ffb8ff7812 */ /* 0x000fe4000782c0ff */
[----:B------:R-:W-:Y:S02]  /*9d50*/  SHF.L.U32 R174, R174, 0x10, RZ ;  /* 0x00000010aeae7819 */ /* 0x000fe400000006ff */
[C---:B------:R-:W-:Y:S02]  /*9d60*/  LOP3.LUT P2, RZ, R184.reuse, 0xff00, RZ, 0xc0, !PT ;  /* 0x0000ff00b8ff7812 */ /* 0x040fe4000784c0ff */
[----:B------:R-:W-:Y:S01]  /*9d70*/  LOP3.LUT P3, RZ, R184, 0xff0000, RZ, 0xc0, !PT ;  /* 0x00ff0000b8ff7812 */ /* 0x000fe2000786c0ff */
[----:B0-----:R-:W-:Y:S01]  /*9d80*/  FFMA.FTZ R172, R199, R19, R20 ;  /* 0x00000013c7ac7223 */ /* 0x001fe20000010014 */
[----:B------:R-:W-:-:S02]  /*9d90*/  SHF.L.U32 R173, R28, 0x10, RZ ;  /* 0x000000101cad7819 */ /* 0x000fc400000006ff */
[----:B------:R-:W-:Y:S01]  /*9da0*/  LOP3.LUT P4, RZ, R185, 0xff0000, RZ, 0xc0, !PT ;  /* 0x00ff0000b9ff7812 */ /* 0x000fe2000788c0ff */
[----:B------:R-:W-:-:S04]  /*9db0*/  FADD.FTZ R172, R211, -R172 ;  /* 0x800000acd3ac7221 */ /* 0x000fc80000010000 */
[----:B-----5:R-:W-:Y:S01]  /*9dc0*/  FFMA.FTZ R172, R18, R172, R173 ;  /* 0x000000ac12ac7223 */ /* 0x020fe200000100ad */
[----:B------:R-:W-:-:S04]  /*9dd0*/  FFMA.FTZ R173, R15, R19, R20 ;  /* 0x000000130fad7223 */ /* 0x000fc80000010014 */
[----:B------:R-:W-:-:S04]  /*9de0*/  FADD.FTZ R173, R204, -R173 ;  /* 0x800000adccad7221 */ /* 0x000fc80000010000 */
[----:B------:R-:W-:Y:S01]  /*9df0*/  FFMA.FTZ R180, R18, R173, R174 ;  /* 0x000000ad12b47223 */ /* 0x000fe200000100ae */
[----:B------:R-:W-:Y:S01]  /*9e00*/  FMUL.FTZ R174, R172, R17 ;  /* 0x00000011acae7220 */ /* 0x000fe20000410000 */
[----:B------:R-:W-:-:S03]  /*9e10*/  HFMA2 R173, -RZ, RZ, 0, 0 ;  /* 0x00000000ffad7431 */ /* 0x000fc600000001ff */
[----:B------:R-:W-:Y:S01]  /*9e20*/  FMUL.FTZ R174, R174, UR14 ;  /* 0x0000000eaeae7c20 */ /* 0x000fe20008410000 */
[----:B--2---:R-:W-:-:S05]  /*9e30*/  @P1 SHF.L.U32 R175, R176, 0x10, RZ ;  /* 0x00000010b0af1819 */ /* 0x004fca00000006ff */
        /* <DEDUP_REMOVED lines=9> */
[--C-:B------:R-:W-:Y:S01]  /*9ed0*/  FFMA.FTZ R181, R18, R175, R173.reuse ;  /* 0x000000af12b57223 */ /* 0x100fe200000100ad */
[----:B------:R-:W-:-:S03]  /*9ee0*/  @P2 PRMT R173, R176, 0x7632, R173 ;  /* 0x00007632b0ad2816 */ /* 0x000fc600000000ad */
[----:B------:R-:W-:Y:S01]  /*9ef0*/  FMUL.FTZ R175, R181, R17 ;  /* 0x00000011b5af7220 */ /* 0x000fe20000410000 */
[----:B------:R-:W-:Y:S02]  /*9f00*/  @P2 SHF.L.U32 R176, R173, 0x10, RZ ;  /* 0x00000010adb02819 */ /* 0x000fe400000006ff */
[----:B------:R-:W-:Y:S01]  /*9f10*/  MOV R173, RZ ;  /* 0x000000ff00ad7202 */ /* 0x000fe20000000f00 */
[----:B------:R-:W-:Y:S01]  /*9f20*/  FMUL.FTZ R175, R175, UR14 ;  /* 0x0000000eafaf7c20 */ /* 0x000fe20008410000 */
[----:B------:R-:W-:Y:S02]  /*9f30*/  F2FP.BF16.F32.PACK_AB R172, R181, R172 ;  /* 0x000000acb5ac723e */ /* 0x000fe400000010ff */
[----:B------:R-:W-:Y:S01]  /*9f40*/  SHF.L.U32 R181, R29, 0x10, RZ ;  /* 0x000000101db57819 */ /* 0x000fe200000006ff */
[----:B------:R-:W-:Y:S01]  /*9f50*/  @P2 FMUL.FTZ R173, R175, R176 ;  /* 0x000000b0afad2220 */ /* 0x000fe20000410000 */
[----:B------:R-:W-:Y:S01]  /*9f60*/  FFMA.FTZ R176, R11, R19, R20 ;  /* 0x000000130bb07223 */ /* 0x000fe20000010014 */
[----:B------:R-:W-:-:S02]  /*9f70*/  FMUL.FTZ R182, R145, R175 ;  /* 0x000000af91b67220 */ /* 0x000fc40000410000 */
[----:B------:R-:W-:Y:S01]  /*9f80*/  FADD.FTZ R49, R49, R173 ;  /* 0x000000ad31317221 */ /* 0x000fe20000010000 */
[----:B------:R-:W-:Y:S01]  /*9f90*/  FADD.FTZ R176, R209, -R176 ;  /* 0x800000b0d1b07221 */ /* 0x000fe20000010000 */
[----:B------:R-:W-:-:S03]  /*9fa0*/  HFMA2 R173, -RZ, RZ, 0, 0 ;  /* 0x00000000ffad7431 */ /* 0x000fc600000001ff */
[----:B------:R-:W-:Y:S01]  /*9fb0*/  FFMA.FTZ R175, R18, R176, R181 ;  /* 0x000000b012af7223 */ /* 0x000fe200000100b5 */
[----:B------:R-:W-:Y:S02]  /*9fc0*/  FSEL R176, R182, RZ, P2 ;  /* 0x000000ffb6b07208 */ /* 0x000fe40001000000 */
[----:B------:R-:W-:Y:S02]  /*9fd0*/  @P3 SHF.L.U32 R181, R177, 0x10, RZ ;  /* 0x00000010b1b53819 */ /* 0x000fe400000006ff */
[----:B------:R-:W-:Y:S01]  /*9fe0*/  F2FP.BF16.F32.PACK_AB R176, R176, R174 ;  /* 0x000000aeb0b0723e */ /* 0x000fe200000010ff */
[----:B------:R-:W-:Y:S01]  /*9ff0*/  FMUL.FTZ R174, R175, R17 ;  /* 0x00000011afae7220 */ /* 0x000fe20000410000 */
[----:B------:R-:W-:Y:S02]  /*a000*/  @P1 PRMT R177, R177, 0x7632, R177 ;  /* 0x00007632b1b11816 */ /* 0x000fe400000000b1 */
[----:B------:R-:W-:Y:S01]  /*a010*/  LOP3.LUT P2, RZ, R185, 0xff, RZ, 0xc0, !PT ;  /* 0x000000ffb9ff7812 */ /* 0x000fe2000784c0ff */
[----:B------:R-:W-:Y:S01]  /*a020*/  FMUL.FTZ R174, R174, UR14 ;  /* 0x0000000eaeae7c20 */ /* 0x000fe20008410000 */
[----:B------:R-:W-:-:S03]  /*a030*/  @P1 SHF.L.U32 R177, R177, 0x10, RZ ;  /* 0x00000010b1b11819 */ /* 0x000fc600000006ff */
        /* <DEDUP_REMOVED lines=9> */
[----:B------:R-:W-:-:S05]  /*a0d0*/  FFMA.FTZ R181, R18, R181, R173 ;  /* 0x000000b512b57223 */ /* 0x000fca00000100ad */
[C---:B------:R-:W-:Y:S01]  /*a0e0*/  F2FP.BF16.F32.PACK_AB R173, R181.reuse, R175 ;  /* 0x000000afb5ad723e */ /* 0x040fe200000010ff */
[----:B------:R-:W-:Y:S01]  /*a0f0*/  FMUL.FTZ R175, R181, R17 ;  /* 0x00000011b5af7220 */ /* 0x000fe20000410000 */
[----:B------:R-:W-:-:S03]  /*a100*/  MOV R181, RZ ;  /* 0x000000ff00b57202 */ /* 0x000fc60000000f00 */
[----:B------:R-:W-:-:S04]  /*a110*/  FMUL.FTZ R175, R175, UR14 ;  /* 0x0000000eafaf7c20 */ /* 0x000fc80008410000 */
[----:B------:R-:W-:Y:S01]  /*a120*/  @P1 FMUL.FTZ R181, R175, R177 ;  /* 0x000000b1afb51220 */ /* 0x000fe20000410000 */
[----:B------:R-:W-:Y:S01]  /*a130*/  FFMA.FTZ R177, R12, R19, R20 ;  /* 0x000000130cb17223 */ /* 0x000fe20000010014 */
[----:B------:R-:W-:Y:S02]  /*a140*/  FMUL.FTZ R182, R147, R175 ;  /* 0x000000af93b67220 */ /* 0x000fe40000410000 */
[----:B------:R-:W-:Y:S01]  /*a150*/  FADD.FTZ R51, R51, R181 ;  /* 0x000000b533337221 */ /* 0x000fe20000010000 */
[----:B------:R-:W-:Y:S01]  /*a160*/  SHF.L.U32 R181, R30, 0x10, RZ ;  /* 0x000000101eb57819 */ /* 0x000fe200000006ff */
[----:B------:R-:W-:-:S04]  /*a170*/  FADD.FTZ R177, R207, -R177 ;  /* 0x800000b1cfb17221 */ /* 0x000fc80000010000 */
[----:B------:R-:W-:Y:S01]  /*a180*/  FFMA.FTZ R175, R18, R177, R181 ;  /* 0x000000b112af7223 */ /* 0x000fe200000100b5 */
[----:B------:R-:W-:Y:S02]  /*a190*/  FSEL R177, R182, RZ, P1 ;  /* 0x000000ffb6b17208 */ /* 0x000fe40000800000 */
[----:B------:R-:W-:Y:S02]  /*a1a0*/  @P2 SHF.L.U32 R182, R178, 0x10, RZ ;  /* 0x00000010b2b62819 */ /* 0x000fe400000006ff */
[----:B------:R-:W-:Y:S01]  /*a1b0*/  F2FP.BF16.F32.PACK_AB R177, R177, R174 ;  /* 0x000000aeb1b1723e */ /* 0x000fe200000010ff */
[----:B------:R-:W-:Y:S01]  /*a1c0*/  FMUL.FTZ R174, R175, R17 ;  /* 0x00000011afae7220 */ /* 0x000fe20000410000 */
[----:B------:R-:W-:Y:S02]  /*a1d0*/  PRMT R178, R30, 0x7632, R178 ;  /* 0x000076321eb27816 */ /* 0x000fe400000000b2 */
[----:B------:R-:W-:Y:S01]  /*a1e0*/  ISETP.GE.U32.AND P1, PT, R184, RZ, PT ;  /* 0x000000ffb800720c */ /* 0x000fe20003f26070 */
[----:B------:R-:W-:Y:S01]  /*a1f0*/  FMUL.FTZ R181, R174, UR14 ;  /* 0x0000000eaeb57c20 */ /* 0x000fe20008410000 */
[----:B------:R-:W-:-:S02]  /*a200*/  HFMA2 R174, -RZ, RZ, 0, 0 ;  /* 0x00000000ffae7431 */ /* 0x000fc400000001ff */
[----:B------:R-:W-:Y:S01]  /*a210*/  ISETP.GE.U32.AND.EX P1, PT, R185, 0x1000000, PT, P1 ;  /* 0x01000000b900780c */ /* 0x000fe20003f26110 */
[----:B------:R-:W-:Y:S01]  /*a220*/  @P2 FMUL.FTZ R174, R181, R182 ;  /* 0x000000b6b5ae2220 */ /* 0x000fe20000410000 */
[----:B------:R-:W-:-:S03]  /*a230*/  SHF.L.U32 R182, R178, 0x10, RZ ;  /* 0x00000010b2b67819 */ /* 0x000fc600000006ff */
[----:B------:R-:W-:Y:S01]  /*a240*/  FADD.FTZ R44, R44, R174 ;  /* 0x000000ae2c2c7221 */ /* 0x000fe20000010000 */
[-CC-:B------:R-:W-:Y:S01]  /*a250*/  FFMA.FTZ R174, R14, R19.reuse, R20.reuse ;  /* 0x000000130eae7223 */ /* 0x180fe20000010014 */
[----:B------:R-:W-:Y:S01]  /*a260*/  FFMA.FTZ R19, R200, R19, R20 ;  /* 0x00000013c8137223 */ /* 0x000fe20000010014 */
[----:B------:R-:W-:Y:S02]  /*a270*/  SHF.L.U32 R20, R31, 0x10, RZ ;  /* 0x000000101f147819 */ /* 0x000fe400000006ff */
[----:B------:R-:W-:Y:S01]  /*a280*/  FADD.FTZ R174, R206, -R174 ;  /* 0x800000aeceae7221 */ /* 0x000fe20000010000 */
[----:B------:R-:W-:-:S03]  /*a290*/  FADD.FTZ R19, R205, -R19 ;  /* 0x80000013cd137221 */ /* 0x000fc60000010000 */
[C---:B------:R-:W-:Y:S01]  /*a2a0*/  FFMA.FTZ R182, R18.reuse, R174, R182 ;  /* 0x000000ae12b67223 */ /* 0x040fe200000100b6 */
[----:B------:R-:W-:Y:S02]  /*a2b0*/  FFMA.FTZ R20, R18, R19, R20 ;  /* 0x0000001312147223 */ /* 0x000fe40000010014 */
[----:B------:R-:W0:Y:S02]  /*a2c0*/  LDC.64 R18, c[0x0][0x478] ;  /* 0x00011e00ff127b82 */ /* 0x000e240000000a00 */
[C---:B------:R-:W-:Y:S01]  /*a2d0*/  F2FP.BF16.F32.PACK_AB R174, R182.reuse, R175 ;  /* 0x000000afb6ae723e */ /* 0x040fe200000010ff */
[----:B------:R-:W-:Y:S01]  /*a2e0*/  FMUL.FTZ R175, R182, R17 ;  /* 0x00000011b6af7220 */ /* 0x000fe20000410000 */
[----:B------:R-:W-:-:S03]  /*a2f0*/  @P3 PRMT R182, R178, 0x7632, R182 ;  /* 0x00007632b2b63816 */ /* 0x000fc600000000b6 */
[----:B------:R-:W-:Y:S01]  /*a300*/  FMUL.FTZ R178, R175, UR14 ;  /* 0x0000000eafb27c20 */ /* 0x000fe20008410000 */
[----:B------:R-:W-:Y:S02]  /*a310*/  @P3 SHF.L.U32 R175, R182, 0x10, RZ ;  /* 0x00000010b6af3819 */ /* 0x000fe400000006ff */
[----:B------:R-:W-:-:S03]  /*a320*/  MOV R182, RZ ;  /* 0x000000ff00b67202 */ /* 0x000fc60000000f00 */
[----:B------:R-:W-:Y:S01]  /*a330*/  @P3 FMUL.FTZ R182, R178, R175 ;  /* 0x000000afb2b63220 */ /* 0x000fe20000410000 */
[----:B------:R-:W-:Y:S01]  /*a340*/  F2FP.BF16.F32.PACK_AB R175, R180, R20 ;  /* 0x00000014b4af723e */ /* 0x000fe200000010ff */
[----:B------:R-:W-:Y:S02]  /*a350*/  FMUL.FTZ R178, R141, R178 ;  /* 0x000000b28db27220 */ /* 0x000fe40000410000 */
[----:B------:R-:W-:-:S03]  /*a360*/  FADD.FTZ R45, R45, R182 ;  /* 0x000000b62d2d7221 */ /* 0x000fc60000010000 */
[----:B------:R-:W-:Y:S01]  /*a370*/  FSEL R178, R178, RZ, P3 ;  /* 0x000000ffb2b27208 */ /* 0x000fe20001800000 */
[----:B0-----:R-:W-:-:S05]  /*a380*/  IMAD.WIDE.U32 R18, R16, 0x10, R18 ;  /* 0x0000001010127825 */ /* 0x001fca00078e0012 */
[----:B------:R0:W-:Y:S02]  /*a390*/  STG.E.128 desc[UR6][R18.64], R172 ;  /* 0x000000ac12007986 */ /* 0x0001e4000c101d06 */
[-C--:B0-----:R-:W-:Y:S01]  /*a3a0*/  FMUL.FTZ R18, R20, R17.reuse ;  /* 0x0000001114127220 */ /* 0x081fe20000410000 */
[----:B------:R-:W-:Y:S01]  /*a3b0*/  @P4 SHF.L.U32 R20, R179, 0x10, RZ ;  /* 0x00000010b3144819 */ /* 0x000fe200000006ff */
[----:B------:R-:W-:Y:S02]  /*a3c0*/  FMUL.FTZ R17, R180, R17 ;  /* 0x00000011b4117220 */ /* 0x000fe40000410000 */
[----:B------:R-:W-:Y:S01]  /*a3d0*/  FMUL.FTZ R19, R18, UR14 ;  /* 0x0000000e12137c20 */ /* 0x000fe20008410000 */
[----:B------:R-:W-:Y:S02]  /*a3e0*/  HFMA2 R18, -RZ, RZ, 0, 0 ;  /* 0x00000000ff127431 */ /* 0x000fe400000001ff */
[----:B------:R-:W-:Y:S01]  /*a3f0*/  FMUL.FTZ R17, R17, UR14 ;  /* 0x0000000e11117c20 */ /* 0x000fe20008410000 */
[----:B------:R-:W-:Y:S01]  /*a400*/  @P4 FMUL.FTZ R18, R19, R20 ;  /* 0x0000001413124220 */ /* 0x000fe20000410000 */
[----:B------:R-:W-:Y:S01]  /*a410*/  @P1 PRMT R20, R179, 0x7632, R20 ;  /* 0x00007632b3141816 */ /* 0x000fe20000000014 */
[----:B------:R-:W-:Y:S01]  /*a420*/  FMUL.FTZ R179, R140, R181 ;  /* 0x000000b58cb37220 */ /* 0x000fe20000410000 */
[----:B------:R-:W-:Y:S01]  /*a430*/  FMUL.FTZ R19, R142, R19 ;  /* 0x000000138e137220 */ /* 0x000fe20000410000 */
[----:B------:R-:W-:Y:S01]  /*a440*/  FADD.FTZ R46, R46, R18 ;  /* 0x000000122e2e7221 */ /* 0x000fe20000010000 */
[----:B------:R-:W-:-:S02]  /*a450*/  @P1 SHF.L.U32 R180, R20, 0x10, RZ ;  /* 0x0000001014b41819 */ /* 0x000fc400000006ff */
[----:B------:R-:W-:Y:S02]  /*a460*/  MOV R20, RZ ;  /* 0x000000ff00147202 */ /* 0x000fe40000000f00 */
[----:B------:R-:W-:Y:S01]  /*a470*/  FSEL R179, R179, RZ, P2 ;  /* 0x000000ffb3b37208 */ /* 0x000fe20001000000 */
[----:B------:R-:W-:Y:S01]  /*a480*/  @P1 FMUL.FTZ R20, R17, R180 ;  /* 0x000000b411141220 */ /* 0x000fe20000410000 */
[----:B------:R-:W-:Y:S01]  /*a490*/  FMUL.FTZ R17, R143, R17 ;  /* 0x000000118f117220 */ /* 0x000fe20000410000 */
[----:B------:R-:W0:Y:S01]  /*a4a0*/  LDC.64 R180, c[0x0][0x468] ;  /* 0x00011a00ffb47b82 */ /* 0x000e220000000a00 */
[----:B------:R-:W-:Y:S01]  /*a4b0*/  FSEL R19, R19, RZ, P4 ;  /* 0x000000ff13137208 */ /* 0x000fe20002000000 */
[----:B------:R-:W-:Y:S01]  /*a4c0*/  FADD.FTZ R47, R47, R20 ;  /* 0x000000142f2f7221 */ /* 0x000fe20000010000 */
[----:B------:R-:W-:Y:S02]  /*a4d0*/  F2FP.BF16.F32.PACK_AB R178, R178, R179 ;  /* 0x000000b3b2b2723e */ /* 0x000fe400000010ff */
[----:B------:R-:W-:-:S04]  /*a4e0*/  FSEL R17, R17, RZ, P1 ;  /* 0x000000ff11117208 */ /* 0x000fc80000800000 */
[----:B------:R-:W-:Y:S01]  /*a4f0*/  F2FP.BF16.F32.PACK_AB R179, R17, R19 ;  /* 0x0000001311b3723e */ /* 0x000fe200000010ff */
[----:B0-----:R-:W-:-:S05]  /*a500*/  IMAD.WIDE.U32 R16, R16, 0x10, R180 ;  /* 0x0000001010107825 */ /* 0x001fca00078e00b4 */
[----:B------:R4:W-:Y:S02]  /*a510*/  STG.E.128 desc[UR6][R16.64], R176 ;  /* 0x000000b010007986 */ /* 0x0009e4000c101d06 */
.L_x_4451:
[----:B------:R-:W-:Y:S05]  /*a520*/  BSYNC.RECONVERGENT B1 ;  /* 0x0000000000017941 */ /* 0x000fea0003800200 */
.L_x_4437:
[----:B----4-:R-:W4:Y:S02]  /*a530*/  LDC.64 R16, c[0x0][0x380] ;  /* 0x0000e000ff107b82 */ /* 0x010f240000000a00 */
[----:B----4-:R-:W-:-:S04]  /*a540*/  LEA R203, R16, R203, 0x2 ;  /* 0x000000cb10cb7211 */ /* 0x010fc800078e10ff */
[----:B------:R-:W-:-:S13]  /*a550*/  ISETP.GE.AND P1, PT, R203, R17, PT ;  /* 0x00000011cb00720c */ /* 0x000fda0003f26270 */
[----:B------:R-:W-:Y:S05]  /*a560*/  @!P1 BRA `(.L_x_4467) ;  /* 0xffffff6400849947 */ /* 0x000fea000383ffff */
.L_x_4427:
[----:B------:R-:W-:Y:S05]  /*a570*/  BSYNC B0 ;  /* 0x0000000000007941 */ /* 0x000fea0003800000 */
.L_x_4426:
[----:B------:R-:W4:Y:S01]  /*a580*/  LDL.LU R16, [R1+0x50] ;  /* 0x0000500001107983 */ /* 0x000f220000300800 */
[----:B------:R-:W-:Y:S01]  /*a590*/  MOV R4, 0x400 ;  /* 0x0000040000047802 */ /* 0x000fe20000000f00 */
[----:B------:R-:W-:Y:S05]  /*a5a0*/  WARPSYNC.ALL ;  /* 0x0000000000007948 */ /* 0x000fea0003800000 */
[----:B0-23--:R-:W0:Y:S01]  /*a5b0*/  S2R R177, SR_TID.X ;  /* 0x0000000000b17919 */ /* 0x00de220000002100 */
[----:B------:R-:W2:Y:S01]  /*a5c0*/  S2UR UR4, SR_CTAID.X ;  /* 0x00000000000479c3 */ /* 0x000ea20000002500 */
[----:B------:R-:W3:Y:S01]  /*a5d0*/  LDCU.128 UR16, c[0x0][0x440] ;  /* 0x00008800ff1077ac */ /* 0x000ee20008000c00 */
[----:B------:R-:W-:Y:S01]  /*a5e0*/  BSSY.RECONVERGENT B0, `(.L_x_4468) ;  /* 0x0000098000007945 */ /* 0x000fe20003800200 */
[----:B------:R-:W1:Y:S01]  /*a5f0*/  S2R R5, SR_CgaCtaId ;  /* 0x0000000000057919 */ /* 0x000e620000008800 */
        /* <DEDUP_REMOVED lines=50> */
[----:B----4-:R-:W-:-:S03]  /*a920*/  MOV R176, R16 ;  /* 0x0000001000b07202 */ /* 0x010fc60000000f00 */
        /* <DEDUP_REMOVED lines=24> */
[----:B-1----:R-:W-:Y:S01]  /*aab0*/  FADD.FTZ R4, R4, R29 ;  /* 0x0000001d04047221 */ /* 0x002fe20000010000 */
        /* <DEDUP_REMOVED lines=23> */
[----:B-1----:R-:W-:-:S05]  /*ac30*/  FADD.FTZ R91, R4, R91 ;  /* 0x0000005b045b7221 */ /* 0x002fca0000010000 */
        /* <DEDUP_REMOVED lines=9> */
[----:B--2---:R-:W-:-:S05]  /*acd0*/  IMAD R56, R176, UR4, RZ ;  /* 0x00000004b0387c24 */ /* 0x004fca000f8e02ff */
[----:B------:R-:W2:Y:S01]  /*ace0*/  LDCU.64 UR4, c[0x0][0x460] ;  /* 0x00008c00ff0477ac */ /* 0x000ea20008000a00 */
[----:B0-----:R-:W-:Y:S02]  /*acf0*/  IADD3 R52, P0, PT, R56, R177, RZ ;  /* 0x000000b138347210 */ /* 0x001fe40007f1e0ff */
[----:B-1----:R-:W-:Y:S02]  /*ad00*/  LOP3.LUT R48, R177, 0x7f, RZ, 0x3c, !PT ;  /* 0x0000007fb1307812 */ /* 0x002fe400078e3cff */
[----:B------:R-:W-:Y:S02]  /*ad10*/  IADD3.X R55, PT, PT, RZ, RZ, RZ, P0, !PT ;  /* 0x000000ffff377210 */ /* 0x000fe400007fe4ff */
[C---:B----4-:R-:W-:Y:S02]  /*ad20*/  SHF.L.U32 R44, R52.reuse, 0x2, RZ ;  /* 0x00000002342c7819 */ /* 0x050fe400000006ff */
[----:B------:R-:W-:Y:S02]  /*ad30*/  SHF.L.U64.HI R55, R52, 0x2, R55 ;  /* 0x0000000234377819 */ /* 0x000fe40000010237 */
[----:B---3--:R-:W-:-:S02]  /*ad40*/  IADD3 R50, P0, PT, R44, UR18, RZ ;  /* 0x000000122c327c10 */ /* 0x008fc4000ff1e0ff */
[----:B------:R-:W-:Y:S02]  /*ad50*/  IADD3 R46, P1, PT, R44, UR16, RZ ;  /* 0x000000102c2e7c10 */ /* 0x000fe4000ff3e0ff */
[C---:B------:R-:W-:Y:S02]  /*ad60*/  IADD3.X R59, PT, PT, R55.reuse, UR19, RZ, P0, !PT ;  /* 0x00000013373b7c10 */ /* 0x040fe400087fe4ff */
[----:B------:R-:W-:Y:S01]  /*ad70*/  IADD3 R48, PT, PT, R48, R176, RZ ;  /* 0x000000b030307210 */ /* 0x000fe20007ffe0ff */
[----:B------:R-:W0:Y:S01]  /*ad80*/  LDS R6, [R8] ;  /* 0x0000000008067984 */ /* 0x000e220000000800 */
[----:B--2---:R-:W-:Y:S02]  /*ad90*/  IADD3 R44, P0, PT, R44, UR4, RZ ;  /* 0x000000042c2c7c10 */ /* 0x004fe4000ff1e0ff */
[C---:B------:R-:W-:Y:S01]  /*ada0*/  IADD3.X R57, PT, PT, R55.reuse, UR17, RZ, P1, !PT ;  /* 0x0000001137397c10 */ /* 0x040fe20008ffe4ff */
[----:B------:R-:W1:Y:S01]  /*adb0*/  LDS R73, [R8+0x1000] ;  /* 0x0010000008497984 */ /* 0x000e620000000800 */
[----:B------:R-:W-:-:S02]  /*adc0*/  IADD3.X R55, PT, PT, R55, UR5, RZ, P0, !PT ;  /* 0x0000000537377c10 */ /* 0x000fc400087fe4ff */
[C---:B------:R-:W-:Y:S01]  /*add0*/  ISETP.GE.U32.AND P0, PT, R48.reuse, 0x80, PT ;  /* 0x000000803000780c */ /* 0x040fe20003f06070 */
[----:B------:R-:W2:Y:S01]  /*ade0*/  LDS R69, [R8+0x2000] ;  /* 0x0020000008457984 */ /* 0x000ea20000000800 */
[C---:B------:R-:W-:Y:S02]  /*adf0*/  ISETP.GE.U32.AND P6, PT, R48.reuse, 0x100, PT ;  /* 0x000001003000780c */ /* 0x040fe40003fc6070 */
[----:B------:R-:W-:Y:S01]  /*ae00*/  ISETP.GE.U32.AND P5, PT, R48, 0x180, PT ;  /* 0x000001803000780c */ /* 0x000fe20003fa6070 */
[----:B------:R-:W3:Y:S01]  /*ae10*/  LDS R65, [R8+0x3000] ;  /* 0x0030000008417984 */ /* 0x000ee20000000800 */
        /* <DEDUP_REMOVED lines=20> */
.L_x_4469:
[----:B------:R-:W-:Y:S05]  /*af60*/  BSYNC.RECONVERGENT B0 ;  /* 0x0000000000007941 */ /* 0x000fea0003800200 */
.L_x_4468:
        /* <DEDUP_REMOVED lines=23> */
[----:B------:R-:W-:Y:S01]  /*b0e0*/  FADD.FTZ R15, RZ, R15 ;  /* 0x0000000fff0f7221 */ /* 0x000fe20000010000 */
        /* <DEDUP_REMOVED lines=105> */
.L_x_4471:
[----:B------:R-:W-:Y:S05]  /*b780*/  BSYNC.RECONVERGENT B0 ;  /* 0x0000000000007941 */ /* 0x000fea0003800200 */
.L_x_4470:
        /* <DEDUP_REMOVED lines=18> */
.L_x_4473:
[----:B------:R-:W-:Y:S05]  /*b8b0*/  BSYNC.RECONVERGENT B0 ;  /* 0x0000000000007941 */ /* 0x000fea0003800200 */
.L_x_4472:
        /* <DEDUP_REMOVED lines=18> */
.L_x_4475:
[----:B------:R-:W-:Y:S05]  /*b9e0*/  BSYNC.RECONVERGENT B0 ;  /* 0x0000000000007941 */ /* 0x000fea0003800200 */
.L_x_4474:
        /* <DEDUP_REMOVED lines=18> */
.L_x_4477:
[----:B------:R-:W-:Y:S05]  /*bb10*/  BSYNC.RECONVERGENT B0 ;  /* 0x0000000000007941 */ /* 0x000fea0003800200 */
.L_x_4476:
        /* <DEDUP_REMOVED lines=18> */
.L_x_4479:
[----:B------:R-:W-:Y:S05]  /*bc40*/  BSYNC.RECONVERGENT B0 ;  /* 0x0000000000007941 */ /* 0x000fea0003800200 */
.L_x_4478:
        /* <DEDUP_REMOVED lines=18> */
.L_x_4481:
[----:B------:R-:W-:Y:S05]  /*bd70*/  BSYNC.RECONVERGENT B0 ;  /* 0x0000000000007941 */ /* 0x000fea0003800200 */
.L_x_4480:
        /* <DEDUP_REMOVED lines=11> */
.L_x_4436:
        /* <DEDUP_REMOVED lines=8> */
.L_x_4483:
[----:B------:R-:W-:Y:S05]  /*beb0*/  BSYNC B1 ;  /* 0x0000000000017941 */ /* 0x000fea0003800000 */
.L_x_4482:
[----:B------:R-:W-:Y:S01]  /*bec0*/  MOV R19, R180 ;  /* 0x000000b400137202 */ /* 0x000fe20000000f00 */
[----:B------:R-:W-:Y:S01]  /*bed0*/  HFMA2 R176, -RZ, RZ, 0, 5.9604644775390625e-08 ;  /* 0x00000001ffb07431 */ /* 0x000fe200000001ff */
[----:B------:R-:W-:Y:S02]  /*bee0*/  MOV R177, R235 ;  /* 0x000000eb00b17202 */ /* 0x000fe40000000f00 */
[----:B------:R-:W-:Y:S01]  /*bef0*/  MOV R20, 0x1f ;  /* 0x0000001f00147802 */ /* 0x000fe20000000f00 */
[----:B------:R-:W-:Y:S01]  /*bf00*/  FADD.FTZ R178, R19, R236 ;  /* 0x000000ec13b27221 */ /* 0x000fe20000010000 */
[----:B------:R-:W-:-:S07]  /*bf10*/  MOV R19, 0xffffffff ;  /* 0xffffffff00137802 */ /* 0x000fce0000000f00 */
[----:B------:R-:W-:Y:S05]  /*bf20*/  WARPSYNC.COLLECTIVE R19, `(.L_x_4484) ;  /* 0x0000000013087348 */ /* 0x000fea0003c00000 */
[----:B------:R0:W1:Y:S02]  /*bf30*/  SHFL.BFLY P6, R180, R177, R176, R20 ;  /* 0x0c0000b0b1b47389 */ /* 0x00006400000c0014 */
[----:B01----:R-:W-:Y:S05]  /*bf40*/  ENDCOLLECTIVE ;  /* 0x000000000000791b */ /* 0x003fea0003800000 */
.L_x_4484:
        /* <DEDUP_REMOVED lines=8> */
.L_x_4485:
[----:B------:R-:W-:Y:S02]  /*bfd0*/  MOV R177, R179 ;  /* 0x000000b300b17202 */ /* 0x000fe40000000f00 */
[----:B------:R-:W-:-:S05]  /*bfe0*/  MOV R19, R180 ;  /* 0x000000b400137202 */ /* 0x000fca0000000f00 */
[----:B------:R-:W-:Y:S01]  /*bff0*/  FADD.FTZ R178, R178, R19 ;  /* 0x00000013b2b27221 */ /* 0x000fe20000010000 */
[----:B------:R-:W-:-:S07]  /*c000*/  MOV R19, 0xffffffff ;  /* 0xffffffff00137802 */ /* 0x000fce0000000f00 */
[----:B------:R-:W-:Y:S05]  /*c010*/  WARPSYNC.COLLECTIVE R19, `(.L_x_4486) ;  /* 0x0000000013087348 */ /* 0x000fea0003c00000 */
[----:B------:R0:W1:Y:S02]  /*c020*/  SHFL.BFLY P6, R180, R177, R176, R20 ;  /* 0x0c0000b0b1b47389 */ /* 0x00006400000c0014 */
[----:B01----:R-:W-:Y:S05]  /*c030*/  ENDCOLLECTIVE ;  /* 0x000000000000791b */ /* 0x003fea0003800000 */
.L_x_4486:
        /* <DEDUP_REMOVED lines=8> */
.L_x_4487:
[----:B------:R-:W-:Y:S02]  /*c0c0*/  MOV R177, R179 ;  /* 0x000000b300b17202 */ /* 0x000fe40000000f00 */
[----:B------:R-:W-:-:S05]  /*c0d0*/  MOV R19, R180 ;  /* 0x000000b400137202 */ /* 0x000fca0000000f00 */
[----:B------:R-:W-:Y:S01]  /*c0e0*/  FADD.FTZ R178, R178, R19 ;  /* 0x00000013b2b27221 */ /* 0x000fe20000010000 */
[----:B------:R-:W-:-:S07]  /*c0f0*/  MOV R19, 0xffffffff ;  /* 0xffffffff00137802 */ /* 0x000fce0000000f00 */
[----:B------:R-:W-:Y:S05]  /*c100*/  WARPSYNC.COLLECTIVE R19, `(.L_x_4488) ;  /* 0x0000000013087348 */ /* 0x000fea0003c00000 */
[----:B------:R0:W1:Y:S02]  /*c110*/  SHFL.BFLY P6, R180, R177, R176, R20 ;  /* 0x0c0000b0b1b47389 */ /* 0x00006400000c0014 */
[----:B01----:R-:W-:Y:S05]  /*c120*/  ENDCOLLECTIVE ;  /* 0x000000000000791b */ /* 0x003fea0003800000 */
.L_x_4488:
        /* <DEDUP_REMOVED lines=8> */
.L_x_4489:
[----:B------:R-:W-:Y:S02]  /*c1b0*/  MOV R177, R179 ;  /* 0x000000b300b17202 */ /* 0x000fe40000000f00 */
[----:B------:R-:W-:-:S05]  /*c1c0*/  MOV R19, R180 ;  /* 0x000000b400137202 */ /* 0x000fca0000000f00 */
[----:B------:R-:W-:Y:S01]  /*c1d0*/  FADD.FTZ R178, R178, R19 ;  /* 0x00000013b2b27221 */ /* 0x000fe20000010000 */
[----:B------:R-:W-:-:S07]  /*c1e0*/  MOV R19, 0xffffffff ;  /* 0xffffffff00137802 */ /* 0x000fce0000000f00 */
[----:B------:R-:W-:Y:S05]  /*c1f0*/  WARPSYNC.COLLECTIVE R19, `(.L_x_4490) ;  /* 0x0000000013087348 */ /* 0x000fea0003c00000 */
[----:B------:R0:W1:Y:S02]  /*c200*/  SHFL.BFLY P6, R180, R177, R176, R20 ;  /* 0x0c0000b0b1b47389 */ /* 0x00006400000c0014 */
[----:B01----:R-:W-:Y:S05]  /*c210*/  ENDCOLLECTIVE ;  /* 0x000000000000791b */ /* 0x003fea0003800000 */
.L_x_4490:
        /* <DEDUP_REMOVED lines=8> */
.L_x_4491:
[----:B------:R-:W-:Y:S02]  /*c2a0*/  MOV R177, R179 ;  /* 0x000000b300b17202 */ /* 0x000fe40000000f00 */
[----:B------:R-:W-:-:S07]  /*c2b0*/  MOV R181, R180 ;  /* 0x000000b400b57202 */ /* 0x000fce0000000f00 */
[----:B------:R-:W-:Y:S05]  /*c2c0*/  WARPSYNC.COLLECTIVE R19, `(.L_x_4492) ;  /* 0x0000000013087348 */ /* 0x000fea0003c00000 */
[----:B------:R0:W1:Y:S02]  /*c2d0*/  SHFL.BFLY P6, R180, R177, R176, R20 ;  /* 0x0c0000b0b1b47389 */ /* 0x00006400000c0014 */
[----:B01----:R-:W-:Y:S05]  /*c2e0*/  ENDCOLLECTIVE ;  /* 0x000000000000791b */ /* 0x003fea0003800000 */
.L_x_4492:
[----:B------:R-:W-:Y:S01]  /*c2f0*/  MOV R19, R180 ;  /* 0x000000b400137202 */ /* 0x000fe20000000f00 */
[----:B------:R-:W-:Y:S06]  /*c300*/  BRA `(.L_x_4493) ;  /* 0xffffff6400507947 */ /* 0x000fec000383ffff */
.L_x_4494:
        /* <DEDUP_REMOVED lines=15> */
.L_x_20000:


//--------------------- .text._ZN10layer_norm13ln_bwd_kernelINS_13Kernel_traitsIf13__nv_bfloat16S2_S2_fjLj1024ELj1ELj4ELj1ELj16ENS_18Kernel_traits_baseILj1024EfS2_S2_S2_fjLj128EEEEELb1ELb1ELb0ELb1EEEvNS_9BwdParamsE --------------------------
	.section	.text._ZN10layer_norm13ln_bwd_kernelINS_13Kernel_traitsIf13__nv_bfloat16S2_S2_fjLj1024ELj1ELj4ELj1ELj16ENS_18Kernel_traits_baseILj1024EfS2_S2_S2_fjLj128EEEEELb1ELb1ELb0ELb1EEEvNS_9BwdParamsE,"ax",@progbits
	.align	128
        .global         _ZN10layer_norm13ln_bwd_kernelINS_13Kernel_traitsIf13__nv_bfloat16S2_S2_fjLj1024ELj1ELj4ELj1ELj16ENS_18Kernel_traits_baseILj1024EfS2_S2_S2_fjLj128EEEEELb1ELb1ELb0ELb1EEEvNS_9BwdParamsE
        .type           _ZN10layer_norm13ln_bwd_kernelINS_13Kernel_traitsIf13__nv_bfloat16S2_S2_fjLj1024ELj1ELj4ELj1ELj16ENS_18Kernel_traits_baseILj1024EfS2_S2_S2_fjLj128EEEEELb1ELb1ELb0ELb1EEEvNS_9BwdParamsE,@function
        .size           _ZN10layer_norm13ln_bwd_kernelINS_13Kernel_traitsIf13__nv_bfloat16S2_S2_fjLj1024ELj1ELj4ELj1ELj16ENS_18Kernel_traits_baseILj1024EfS2_S2_S2_fjLj128EEEEELb1ELb1ELb0ELb1EEEvNS_9BwdParamsE,(.L_x_20001 - _ZN10layer_norm13ln_bwd_kernelINS_13Kernel_traitsIf13__nv_bfloat16S2_S2_fjLj1024ELj1ELj4ELj1ELj16ENS_18Kernel_traits_baseILj1024EfS2_S2_S2_fjLj128EEEEELb1ELb1ELb0ELb1EEEvNS_9BwdParamsE)
        .other          _ZN10layer_norm13ln_bwd_kernelINS_13Kernel_traitsIf13__nv_bfloat16S2_S2_fjLj1024ELj1ELj4ELj1ELj16ENS_18Kernel_traits_baseILj1024EfS2_S2_S2_fjLj128EEEEELb1ELb1ELb0ELb1EEEvNS_9BwdParamsE,@"STO_CUDA_ENTRY STV_DEFAULT"
_ZN10layer_norm13ln_bwd_kernelINS_13Kernel_traitsIf13__nv_bfloat16S2_S2_fjLj1024ELj1ELj4ELj1ELj16ENS_18Kernel_traits_baseILj1024EfS2_S2_S2_fjLj128EEEEELb1ELb1ELb0ELb1EEEvNS_9BwdParamsE:
.text._ZN10layer_norm13ln_bwd_kernelINS_13Kernel_traitsIf13__nv_bfloat16S2_S2_fjLj1024ELj1ELj4ELj1ELj16ENS_18Kernel_traits_baseILj1024EfS2_S2_S2_fjLj128EEEEELb1ELb1ELb0ELb1EEEvNS_9BwdParamsE:
        /* <DEDUP_REMOVED lines=71> */
[----:B------:R-:W5:Y:S01]  /*0470*/  LDG.E.128 R124, desc[UR6][R2.64+0xc10] ;  /* 0x000c1006027c7981 */ /* 0x000f62000c1e1d00 */
[----:B-1----:R-:W-:Y:S02]  /*0480*/  ISETP.NE.U32.AND P0, PT, RZ, UR8, PT ;  /* 0x00000008ff007c0c */ /* 0x002fe4000bf05070 */
[----:B------:R-:W-:Y:S01]  /*0490*/  MOV R28, R0 ;  /* 0x00000000001c7202 */ /* 0x000fe20000000f00 */
[----:B------:R-:W5:Y:S01]  /*04a0*/  LDG.E.128 R120, desc[UR6][R2.64+0xc00] ;  /* 0x000c000602787981 */ /* 0x000f62000c1e1d00 */
[----:B--2---:R-:W-:-:S03]  /*04b0*/  IMAD.WIDE.U32 R4, R7, 0x20, R4 ;  /* 0x0000002007047825 */ /* 0x004fc600078e0004 */
[----:B------:R-:W5:Y:S04]  /*04c0*/  LDG.E.128 R116, desc[UR6][R2.64+0x810] ;  /* 0x0008100602747981 */ /* 0x000f68000c1e1d00 */
[----:B------:R-:W5:Y:S04]  /*04d0*/  LDG.E.128 R112, desc[UR6][R2.64+0x800] ;  /* 0x0008000602707981 */ /* 0x000f68000c1e1d00 */
[----:B------:R-:W5:Y:S04]  /*04e0*/  LDG.E.128 R108, desc[UR6][R2.64+0x410] ;  /* 0x00041006026c7981 */ /* 0x000f68000c1e1d00 */
[----:B------:R-:W5:Y:S04]  /*04f0*/  LDG.E.128 R104, desc[UR6][R2.64+0x400] ;  /* 0x0004000602687981 */ /* 0x000f68000c1e1d00 */
[----:B------:R-:W5:Y:S04]  /*0500*/  LDG.E.128 R100, desc[UR6][R2.64+0x10] ;  /* 0x0000100602647981 */ /* 0x000f68000c1e1d00 */
[----:B------:R-:W5:Y:S01]  /*0510*/  LDG.E.128 R96, desc[UR6][R2.64] ;  /* 0x0000000602607981 */ /* 0x000f62000c1e1d00 */
[----:B------:R-:W-:-:S03]  /*0520*/  ISETP.NE.AND.EX P0, PT, RZ, UR9, PT, P0 ;  /* 0x00000009ff007c0c */ /* 0x000fc6000bf05300 */
[----:B------:R0:W-:Y:S01]  /*0530*/  STL [R1+0xa4], RZ ;  /* 0x0000a4ff01007387 */ /* 0x0001e20000100800 */
[----:B------:R-:W-:-:S03]  /*0540*/  P2R R0, PR, RZ, 0x1 ;  /* 0x00000001ff007803 */ /* 0x000fc60000000000 */
[----:B------:R0:W-:Y:S04]  /*0550*/  STL [R1+0xa8], RZ ;  /* 0x0000a8ff01007387 */ /* 0x0001e80000100800 */
[----:B------:R0:W-:Y:S04]  /*0560*/  STL [R1+0x124], R0 ;  /* 0x0001240001007387 */ /* 0x0001e80000100800 */
        /* <DEDUP_REMOVED lines=71> */
[----:B------:R-:W-:Y:S03]  /*09e0*/  BSSY B1, `(.L_x_4497) ;  /* 0x0000a9d000017945 */ /* 0x000fe60003800000 */
        /* <DEDUP_REMOVED lines=18> */
[----:B------:R-:W-:Y:S01]  /*0b10*/  CS2R R6, SRZ ;  /* 0x0000000000067805 */ /* 0x000fe2000001ff00 */
[----:B01----:R-:W-:-:S07]  /*0b20*/  HFMA2 R5, -RZ, RZ, 0, 0 ;  /* 0x00000000ff057431 */ /* 0x003fce00000001ff */
.L_x_4519:
[----:B------:R-:W2:Y:S01]  /*0b30*/  LDL R0, [R1+0x124] ;  /* 0x0001240001007983 */ /* 0x000ea20000100800 */
[----:B0-----:R-:W0:Y:S08]  /*0b40*/  LDC.64 R30, c[0x0][0x3c0] ;  /* 0x0000f000ff1e7b82 */ /* 0x001e300000000a00 */
[----:B------:R-:W1:Y:S01]  /*0b50*/  LDC.64 R32, c[0x0][0x3c8] ;  /* 0x0000f200ff207b82 */ /* 0x000e620000000a00 */
[----:B0-----:R-:W-:-:S06]  /*0b60*/  IMAD.WIDE R30, R28, 0x4, R30 ;  /* 0x000000041c1e7825 */ /* 0x001fcc00078e021e */
[----:B------:R-:W3:Y:S01]  /*0b70*/  LDG.E R30, desc[UR6][R30.64] ;  /* 0x000000061e1e7981 */ /* 0x000ee2000c1e1900 */
[----:B--2---:R-:W-:-:S13]  /*0b80*/  ISETP.NE.AND P2, PT, R0, RZ, PT ;  /* 0x000000ff0000720c */ /* 0x004fda0003f45270 */
[----:B------:R-:W0:Y:S02]  /*0b90*/  @P2 LDC.64 R2, c[0x0][0x3e0] ;  /* 0x0000f800ff022b82 */ /* 0x000e240000000a00 */
[----:B0-----:R-:W-:-:S05]  /*0ba0*/  @P2 IMAD.WIDE R2, R28, 0x2, R2 ;  /* 0x000000021c022825 */ /* 0x001fca00078e0202 */
[----:B------:R1:W2:Y:S01]  /*0bb0*/  @P2 LDG.E.U16 R0, desc[UR6][R2.64] ;  /* 0x0000000602002981 */ /* 0x0002a2000c1e1500 */
[----:B------:R-:W0:Y:S01]  /*0bc0*/  S2R R34, SR_TID.X ;  /* 0x0000000000227919 */ /* 0x000e220000002100 */
[----:B------:R-:W-:Y:S01]  /*0bd0*/  ISETP.NE.U32.AND P0, PT, RZ, UR12, PT ;  /* 0x0000000cff007c0c */ /* 0x000fe2000bf05070 */
[----:B------:R-:W-:-:S03]  /*0be0*/  IMAD R29, R28, UR11, RZ ;  /* 0x0000000b1c1d7c24 */ /* 0x000fc6000f8e02ff */
[----:B------:R-:W-:Y:S01]  /*0bf0*/  ISETP.NE.AND.EX P0, PT, RZ, UR13, PT, P0 ;  /* 0x0000000dff007c0c */ /* 0x000fe2000bf05300 */
[----:B-1----:R-:W-:Y:S01]  /*0c00*/  IMAD.WIDE R2, R28, 0x4, R32 ;  /* 0x000000041c027825 */ /* 0x002fe200078e0220 */
[----:B------:R-:W-:Y:S02]  /*0c10*/  SHF.R.S32.HI R32, RZ, 0x1f, R29 ;  /* 0x0000001fff207819 */ /* 0x000fe4000001141d */
[----:B------:R-:W-:Y:S02]  /*0c20*/  ISETP.NE.AND P1, PT, RZ, UR10, PT ;  /* 0x0000000aff007c0c */ /* 0x000fe4000bf25270 */
[----:B------:R-:W-:Y:S01]  /*0c30*/  LEA.HI R32, R32, R29, RZ, 0x3 ;  /* 0x0000001d20207211 */ /* 0x000fe200078f18ff */
[----:B-----5:R1:W5:Y:S02]  /*0c40*/  LDG.E R4, desc[UR6][R2.64] ;  /* 0x0000000602047981 */ /* 0x020364000c1e1900 */
[----:B-1----:R-:W-:Y:S02]  /*0c50*/  MOV R3, 0x3f800000 ;  /* 0x3f80000000037802 */ /* 0x002fe40000000f00 */
[----:B0-----:R-:W-:-:S04]  /*0c60*/  LOP3.LUT R43, R34, 0x1f, RZ, 0xc0, !PT ;  /* 0x0000001f222b7812 */ /* 0x001fc800078ec0ff */
[----:B------:R-:W-:Y:S02]  /*0c70*/  LEA.HI.SX32 R43, R32, R43, 0x1d ;  /* 0x0000002b202b7211 */ /* 0x000fe400078feaff */
[----:B--2---:R-:W-:Y:S02]  /*0c80*/  @P2 SHF.L.U32 R3, R0, 0x10, RZ ;  /* 0x0000001000032819 */ /* 0x004fe400000006ff */
[----:B---3--:R-:W-:Y:S01]  /*0c90*/  FSEL R0, R30, RZ, !P1 ;  /* 0x000000ff1e007208 */ /* 0x008fe20004800000 */
[----:B------:R-:W-:Y:S06]  /*0ca0*/  @P0 BRA `(.L_x_4498) ;  /* 0x0000001000fc0947 */ /* 0x000fec0003800000 */
        /* <DEDUP_REMOVED lines=37> */
[----:B----4-:R-:W-:Y:S02]  /*0f00*/  PRMT R172, R36, 0x7632, R172 ;  /* 0x0000763224ac7816 */ /* 0x010fe400000000ac */
        /* <DEDUP_REMOVED lines=40> */
[----:B------:R-:W-:Y:S01]  /*1190*/  PRMT R220, R144, 0x7632, R220 ;  /* 0x0000763290dc7816 */ /* 0x000fe200000000dc */
[----:B------:R-:W-:Y:S01]  /*11a0*/  FADD.FTZ R161, -R0, R161 ;  /* 0x000000a100a17221 */ /* 0x000fe20000010100 */
        /* <DEDUP_REMOVED lines=32> */
[----:B------:R-:W-:Y:S01]  /*13b0*/  SHF.L.U32 R220, R220, 0x10, RZ ;  /* 0x00000010dcdc7819 */ /* 0x000fe200000006ff */
[----:B------:R-:W-:Y:S01]  /*13c0*/  FMUL.FTZ R190, R96, R144 ;  /* 0x0000009060be7220 */ /* 0x000fe20000410000 */
[C---:B-----5:R-:W-:Y:S01]  /*13d0*/  FMUL.FTZ R0, R4.reuse, R161 ;  /* 0x000000a104007220 */ /* 0x060fe20000410000 */
[C---:B------:R-:W-:Y:S01]  /*13e0*/  PRMT R219, R145.reuse, 0x7632, R219 ;  /* 0x0000763291db7816 */ /* 0x040fe200000000db */
[----:B------:R-:W-:Y:S01]  /*13f0*/  FMUL.FTZ R195, R4, R195 ;  /* 0x000000c304c37220 */ /* 0x000fe20000410000 */
[----:B------:R-:W-:Y:S01]  /*1400*/  SHF.L.U32 R145, R145, 0x10, RZ ;  /* 0x0000001091917819 */ /* 0x000fe200000006ff */
[----:B------:R-:W-:Y:S01]  /*1410*/  FMUL.FTZ R196, R97, R220 ;  /* 0x000000dc61c47220 */ /* 0x000fe20000410000 */
[----:B------:R-:W-:-:S02]  /*1420*/  PRMT R210, R154, 0x7632, R210 ;  /* 0x000076329ad27816 */ /* 0x000fc400000000d2 */
[----:B------:R-:W-:Y:S01]  /*1430*/  SHF.L.U32 R197, R154, 0x10, RZ ;  /* 0x000000109ac57819 */ /* 0x000fe200000006ff */
[----:B------:R-:W-:Y:S01]  /*1440*/  FADD.FTZ R154, RZ, R190 ;  /* 0x000000beff9a7221 */ /* 0x000fe20000010000 */
[C---:B------:R-:W-:Y:S02]  /*1450*/  PRMT R209, R155.reuse, 0x7632, R209 ;  /* 0x000076329bd17816 */ /* 0x040fe400000000d1 */
[----:B------:R-:W-:Y:S01]  /*1460*/  SHF.L.U32 R198, R155, 0x10, RZ ;  /* 0x000000109bc67819 */ /* 0x000fe200000006ff */
[----:B------:R-:W-:Y:S01]  /*1470*/  FFMA.FTZ R155, R0, R190, RZ ;  /* 0x000000be009b7223 */ /* 0x000fe200000100ff */
        /* <DEDUP_REMOVED lines=194> */
.L_x_4498:
        /* <DEDUP_REMOVED lines=8> */
[--C-:B------:R-:W-:Y:S01]  /*2120*/  IMAD.WIDE.U32 R36, R30, 0x10, R140.reuse ;  /* 0x000000101e247825 */ /* 0x100fe200078e008c */
[----:B------:R-:W3:Y:S03]  /*2130*/  LDG.E.128 R32, desc[UR6][R32.64] ;  /* 0x0000000620207981 */ /* 0x000ee6000c1e1d00 */
        /* <DEDUP_REMOVED lines=29> */
[C---:B---3--:R-:W-:Y:S02]  /*2310*/  PRMT R195, R32.reuse, 0x7632, R195 ;  /* 0x0000763220c37816 */ /* 0x048fe400000000c3 */
[----:B------:R-:W-:Y:S02]  /*2320*/  SHF.L.U32 R161, R32, 0x10, RZ ;  /* 0x0000001020a17819 */ /* 0x000fe400000006ff */
[C---:B------:R-:W-:Y:S02]  /*2330*/  PRMT R191, R33.reuse, 0x7632, R191 ;  /* 0x0000763221bf7816 */ /* 0x040fe400000000bf */
[----:B------:R-:W-:-:S02]  /*2340*/  SHF.L.U32 R193, R33, 0x10, RZ ;  /* 0x0000001021c17819 */ /* 0x000fc400000006ff */
[C---:B------:R-:W-:Y:S02]  /*2350*/  PRMT R186, R34.reuse, 0x7632, R186 ;  /* 0x0000763222ba7816 */ /* 0x040fe400000000ba */
[----:B------:R-:W-:Y:S02]  /*2360*/  SHF.L.U32 R188, R34, 0x10, RZ ;  /* 0x0000001022bc7819 */ /* 0x000fe400000006ff */
[----:B------:R-:W-:Y:S02]  /*2370*/  PRMT R182, R35, 0x7632, R182 ;  /* 0x0000763223b67816 */ /* 0x000fe400000000b6 */
[----:B----4-:R-:W-:Y:S02]  /*2380*/  PRMT R172, R36, 0x7632, R172 ;  /* 0x0000763224ac7816 */ /* 0x010fe400000000ac */
        /* <DEDUP_REMOVED lines=280> */
.L_x_4499:
[----:B------:R-:W-:Y:S01]  /*3510*/  FADD.FTZ R5, R252, R5 ;  /* 0x00000005fc057221 */ /* 0x000fe20000010000 */
[----:B------:R-:W-:Y:S01]  /*3520*/  FADD.FTZ R6, R251, R6 ;  /* 0x00000006fb067221 */ /* 0x000fe20000010000 */
[----:B------:R-:W2:Y:S01]  /*3530*/  LDL.LU R252, [R1+0x3c] ;  /* 0x00003c0001fc7983 */ /* 0x000ea20000300800 */
[----:B------:R-:W-:Y:S01]  /*3540*/  FADD.FTZ R7, R250, R7 ;  /* 0x00000007fa077221 */ /* 0x000fe20000010000 */
[----:B------:R-:W-:Y:S02]  /*3550*/  FADD.FTZ R8, R249, R8 ;  /* 0x00000008f9087221 */ /* 0x000fe40000010000 */
[----:B------:R-:W3:Y:S01]  /*3560*/  LDL.LU R251, [R1+0x38] ;  /* 0x0000380001fb7983 */ /* 0x000ee20000300800 */
[----:B------:R-:W-:-:S03]  /*3570*/  FADD.FTZ R9, R248, R9 ;  /* 0x00000009f8097221 */ /* 0x000fc60000010000 */
[----:B------:R-:W4:Y:S04]  /*3580*/  LDL.LU R250, [R1+0x34] ;  /* 0x0000340001fa7983 */ /* 0x000f280000300800 */
        /* <DEDUP_REMOVED lines=38> */
[----:B--2---:R-:W-:-:S03]  /*37f0*/  FADD.FTZ R228, R228, R252 ;  /* 0x000000fce4e47221 */ /* 0x004fc60000010000 */
        /* <DEDUP_REMOVED lines=12> */
[----:B------:R-:W5:Y:S01]  /*38c0*/  LDL.LU R246, [R1+0xa0] ;  /* 0x0000a00001f67983 */ /* 0x000f620000300800 */
[----:B------:R-:W-:-:S03]  /*38d0*/  FADD.FTZ R204, R204, R245 ;  /* 0x000000f5cccc7221 */ /* 0x000fc60000010000 */
[----:B------:R-:W5:Y:S01]  /*38e0*/  LDL.LU R245, [R1] ;  /* 0x0000000001f57983 */ /* 0x000f620000300800 */
[----:B------:R-:W-:-:S03]  /*38f0*/  FADD.FTZ R222, R222, R244 ;  /* 0x000000f4dede7221 */ /* 0x000fc60000010000 */
        /* <DEDUP_REMOVED lines=89> */
[----:B------:R1:W-:Y:S04]  /*3e90*/  STL [R1], R210 ;  /* 0x000000d201007387 */ /* 0x0003e80000100800 */
[----:B------:R1:W-:Y:S04]  /*3ea0*/  STL [R1+0x4], R198 ;  /* 0x000004c601007387 */ /* 0x0003e80000100800 */
[----:B------:R1:W-:Y:S04]  /*3eb0*/  STL [R1+0x8], R209 ;  /* 0x000008d101007387 */ /* 0x0003e80000100800 */
[----:B------:R1:W-:Y:S04]  /*3ec0*/  STL [R1+0xc], R199 ;  /* 0x00000cc701007387 */ /* 0x0003e80000100800 */
[----:B------:R1:W-:Y:S01]  /*3ed0*/  STL [R1+0x10], R208 ;  /* 0x000010d001007387 */ /* 0x0003e20000100800 */
[----:B0-----:R-:W-:-:S03]  /*3ee0*/  FADD.FTZ R131, R131, R197 ;  /* 0x000000c583837221 */ /* 0x001fc60000010000 */
[----:B------:R1:W-:Y:S04]  /*3ef0*/  STL [R1+0x14], R200 ;  /* 0x000014c801007387 */ /* 0x0003e80000100800 */
[----:B------:R1:W-:Y:S04]  /*3f00*/  STL [R1+0x18], R207 ;  /* 0x000018cf01007387 */ /* 0x0003e80000100800 */
[----:B------:R1:W-:Y:S04]  /*3f10*/  STL [R1+0x1c], R201 ;  /* 0x00001cc901007387 */ /* 0x0003e80000100800 */
[----:B------:R1:W-:Y:S04]  /*3f20*/  STL [R1+0x20], R206 ;  /* 0x000020ce01007387 */ /* 0x0003e80000100800 */
[----:B------:R1:W-:Y:S04]  /*3f30*/  STL [R1+0x24], R221 ;  /* 0x000024dd01007387 */ /* 0x0003e80000100800 */
[----:B------:R1:W0:Y:S04]  /*3f40*/  SHFL.BFLY PT, R128, R130, 0x10, 0x1f ;  /* 0x0e001f0082807f89 */ /* 0x00022800000e0000 */
[----:B------:R1:W2:Y:S04]  /*3f50*/  SHFL.BFLY PT, R129, R131, 0x10, 0x1f ;  /* 0x0e001f0083817f89 */ /* 0x0002a800000e0000 */
[----:B------:R1:W-:Y:S02]  /*3f60*/  STL [R1+0x28], R205 ;  /* 0x000028cd01007387 */ /* 0x0003e40000100800 */
.L_x_4531:
[----:B0-----:R-:W-:Y:S01]  /*3f70*/  FADD.FTZ R128, R130, R128 ;  /* 0x0000008082807221 */ /* 0x001fe20000010000 */
[----:B--2---:R-:W-:-:S03]  /*3f80*/  FADD.FTZ R129, R131, R129 ;  /* 0x0000008183817221 */ /* 0x004fc60000010000 */
        /* <DEDUP_REMOVED lines=10> */
[--C-:B------:R-:W-:Y:S01]  /*4030*/  FFMA.FTZ R193, R144, R193, R145.reuse ;  /* 0x000000c190c17223 */ /* 0x100fe20000010091 */
[----:B------:R-:W-:Y:S01]  /*4040*/  LOP3.LUT P5, RZ, R138, 0xff0000, RZ, 0xc0, !PT ;  /* 0x00ff00008aff7812 */ /* 0x000fe200078ac0ff */
[--C-:B------:R-:W-:Y:S01]  /*4050*/  FFMA.FTZ R191, R144, R191, R145.reuse ;  /* 0x000000bf90bf7223 */ /* 0x100fe20000010091 */
[----:B------:R-:W-:Y:S01]  /*4060*/  LOP3.LUT P4, RZ, R138, 0xff000000, RZ, 0xc0, !PT ;  /* 0xff0000008aff7812 */ /* 0x000fe2000788c0ff */
[----:B------:R-:W-:Y:S01]  /*4070*/  FADD.FTZ R193, -R193, R194 ;  /* 0x000000c2c1c17221 */ /* 0x000fe20000010100 */
[----:B------:R-:W-:Y:S01]  /*4080*/  UMOV UR4, UR5 ;  /* 0x0000000500047c82 */ /* 0x000fe20008000000 */
[----:B------:R-:W-:Y:S01]  /*4090*/  FADD.FTZ R192, -R191, R192 ;  /* 0x000000c0bfc07221 */ /* 0x000fe20000010100 */
[----:B------:R-:W-:Y:S02]  /*40a0*/  HFMA2 R146, -RZ, RZ, 0, 0 ;  /* 0x00000000ff927431 */ /* 0x000fe400000001ff */
[----:B------:R-:W-:Y:S01]  /*40b0*/  FMUL.FTZ R193, R4, R193 ;  /* 0x000000c104c17220 */ /* 0x000fe20000410000 */
[--C-:B------:R-:W-:Y:S01]  /*40c0*/  FFMA.FTZ R188, R144, R188, R145.reuse ;  /* 0x000000bc90bc7223 */ /* 0x100fe20000010091 */
[----:B------:R-:W-:Y:S01]  /*40d0*/  FMUL.FTZ R192, R4, R192 ;  /* 0x000000c004c07220 */ /* 0x000fe20000410000 */
[----:B------:R-:W-:Y:S01]  /*40e0*/  LOP3.LUT P0, RZ, R139, 0xff, RZ, 0xc0, !PT ;  /* 0x000000ff8bff7812 */ /* 0x000fe2000780c0ff */
[-C--:B------:R-:W-:Y:S01]  /*40f0*/  FMUL.FTZ R191, R193, R3.reuse ;  /* 0x00000003c1bf7220 */ /* 0x080fe20000410000 */
[----:B------:R-:W-:Y:S01]  /*4100*/  LOP3.LUT P3, RZ, R139, 0xff00, RZ, 0xc0, !PT ;  /* 0x0000ff008bff7812 */ /* 0x000fe2000786c0ff */
[----:B------:R-:W-:Y:S01]  /*4110*/  FFMA.FTZ R186, R144, R186, R145 ;  /* 0x000000ba90ba7223 */ /* 0x000fe20000010091 */
[----:B-----5:R-:W-:Y:S01]  /*4120*/  @P5 SHF.L.U32 R147, R129, 0x10, RZ ;  /* 0x0000001081935819 */ /* 0x020fe200000006ff */
[----:B------:R-:W-:Y:S01]  /*4130*/  FMUL.FTZ R191, R191, UR4 ;  /* 0x00000004bfbf7c20 */ /* 0x000fe20008410000 */
[----:B------:R-:W-:Y:S01]  /*4140*/  @P4 PRMT R148, R129, 0x7632, R148 ;  /* 0x0000763281944816 */ /* 0x000fe20000000094 */
[----:B------:R-:W-:Y:S01]  /*4150*/  FMUL.FTZ R129, R192, R3 ;  /* 0x00000003c0817220 */ /* 0x000fe20000410000 */
[----:B------:R-:W-:Y:S01]  /*4160*/  FADD.FTZ R187, -R186, R187 ;  /* 0x000000bbbabb7221 */ /* 0x000fe20000010100 */
[----:B------:R-:W-:Y:S01]  /*4170*/  @P5 FMUL.FTZ R146, R191, R147 ;  /* 0x00000093bf925220 */ /* 0x000fe20000410000 */
[----:B------:R-:W-:Y:S01]  /*4180*/  @P4 SHF.L.U32 R148, R148, 0x10, RZ ;  /* 0x0000001094944819 */ /* 0x000fe200000006ff */
[----:B------:R-:W-:Y:S01]  /*4190*/  FMUL.FTZ R129, R129, UR4 ;  /* 0x0000000481817c20 */ /* 0x000fe20008410000 */
[----:B------:R-:W-:Y:S01]  /*41a0*/  MOV R147, RZ ;  /* 0x000000ff00937202 */ /* 0x000fe20000000f00 */
[----:B------:R-:W-:Y:S01]  /*41b0*/  FFMA.FTZ R184, R144, R184, R145 ;  /* 0x000000b890b87223 */ /* 0x000fe20000010091 */
[----:B------:R-:W-:Y:S01]  /*41c0*/  @P0 SHF.L.U32 R186, R130, 0x10, RZ ;  /* 0x0000001082ba0819 */ /* 0x000fe200000006ff */
[----:B------:R-:W-:Y:S01]  /*41d0*/  @P4 FMUL.FTZ R147, R129, R148 ;  /* 0x0000009481934220 */ /* 0x000fe20000410000 */
[----:B------:R-:W-:Y:S01]  /*41e0*/  FADD.FTZ R148, -R188, R189 ;  /* 0x000000bdbc947221 */ /* 0x000fe20000010100 */
[----:B------:R-:W-:Y:S01]  /*41f0*/  FMUL.FTZ R187, R4, R187 ;  /* 0x000000bb04bb7220 */ /* 0x000fe20000410000 */
[----:B------:R-:W-:Y:S01]  /*4200*/  LOP3.LUT P2, RZ, R139, 0xff0000, RZ, 0xc0, !PT ;  /* 0x00ff00008bff7812 */ /* 0x000fe2000784c0ff */
[----:B------:R-:W-:Y:S01]  /*4210*/  FADD.FTZ R184, -R184, R185 ;  /* 0x000000b9b8b87221 */ /* 0x000fe20000010100 */
[----:B------:R-:W-:Y:S01]  /*4220*/  FMUL.FTZ R148, R4, R148 ;  /* 0x0000009404947220 */ /* 0x000fe20000410000 */
[----:B------:R-:W-:Y:S01]  /*4230*/  @P3 PRMT R130, R130, 0x7632, R130 ;  /* 0x0000763282823816 */ /* 0x000fe20000000082 */
[--C-:B------:R-:W-:Y:S01]  /*4240*/  FFMA.FTZ R182, R144, R182, R145.reuse ;  /* 0x000000b690b67223 */ /* 0x100fe20000010091 */
[----:B------:R-:W-:Y:S01]  /*4250*/  FMUL.FTZ R184, R4, R184 ;  /* 0x000000b804b87220 */ /* 0x000fe20000410000 */
[-C--:B------:R-:W-:Y:S01]  /*4260*/  FMUL.FTZ R148, R148, R3.reuse ;  /* 0x0000000394947220 */ /* 0x080fe20000410000 */
[----:B------:R-:W-:Y:S01]  /*4270*/  FFMA.FTZ R0, R144, R0, R145 ;  /* 0x0000000090007223 */ /* 0x000fe20000010091 */
[----:B------:R-:W-:Y:S01]  /*4280*/  FADD.FTZ R182, -R182, R183 ;  /* 0x000000b7b6b67221 */ /* 0x000fe20000010100 */
[----:B------:R-:W-:Y:S01]  /*4290*/  FMUL.FTZ R184, R184, R3 ;  /* 0x00000003b8b87220 */ /* 0x000fe20000410000 */
[----:B------:R-:W-:Y:S01]  /*42a0*/  FMUL.FTZ R149, R148, UR4 ;  /* 0x0000000494957c20 */ /* 0x000fe20008410000 */
[----:B------:R-:W-:-:S02]  /*42b0*/  HFMA2 R148, -RZ, RZ, 0, 0 ;  /* 0x00000000ff947431 */ /* 0x000fc400000001ff */
[----:B------:R-:W-:Y:S01]  /*42c0*/  FMUL.FTZ R182, R4, R182 ;  /* 0x000000b604b67220 */ /* 0x000fe20000410000 */
[----:B------:R-:W-:Y:S01]  /*42d0*/  FMUL.FTZ R185, R184, UR4 ;  /* 0x00000004b8b97c20 */ /* 0x000fe20008410000 */
[----:B------:R-:W-:Y:S01]  /*42e0*/  @P0 FMUL.FTZ R148, R149, R186 ;  /* 0x000000ba95940220 */ /* 0x000fe20000410000 */
[----:B------:R-:W-:Y:S01]  /*42f0*/  FMUL.FTZ R186, R187, R3 ;  /* 0x00000003bbba7220 */ /* 0x000fe20000410000 */
[----:B------:R-:W-:Y:S01]  /*4300*/  @P3 SHF.L.U32 R187, R130, 0x10, RZ ;  /* 0x0000001082bb3819 */ /* 0x000fe200000006ff */
[----:B------:R-:W-:Y:S01]  /*4310*/  FMUL.FTZ R149, R68, R149 ;  /* 0x0000009544957220 */ /* 0x000fe20000410000 */
[----:B------:R-:W-:Y:S02]  /*4320*/  HFMA2 R184, -RZ, RZ, 0, 0 ;  /* 0x00000000ffb87431 */ /* 0x000fe400000001ff */
[----:B------:R-:W-:Y:S01]  /*4330*/  FMUL.FTZ R130, R186, UR4 ;  /* 0x00000004ba827c20 */ /* 0x000fe20008410000 */
[----:B------:R-:W-:Y:S01]  /*4340*/  MOV R186, RZ ;  /* 0x000000ff00ba7202 */ /* 0x000fe20000000f00 */
[----:B------:R-:W-:Y:S01]  /*4350*/  FADD.FTZ R0, -R0, R190 ;  /* 0x000000be00007221 */ /* 0x000fe20000010100 */
[----:B------:R-:W-:Y:S01]  /*4360*/  FFMA.FTZ R195, R144, R195, R145 ;  /* 0x000000c390c37223 */ /* 0x000fe20000010091 */
[----:B------:R-:W-:Y:S01]  /*4370*/  @P3 FMUL.FTZ R186, R130, R187 ;  /* 0x000000bb82ba3220 */ /* 0x000fe20000410000 */
[----:B------:R-:W-:Y:S01]  /*4380*/  @P2 SHF.L.U32 R187, R131, 0x10, RZ ;  /* 0x0000001083bb2819 */ /* 0x000fe200000006ff */
[----:B------:R-:W-:Y:S01]  /*4390*/  FMUL.FTZ R130, R69, R130 ;  /* 0x0000008245827220 */ /* 0x000fe20000410000 */
[----:B------:R-:W-:Y:S01]  /*43a0*/  FMUL.FTZ R0, R4, R0 ;  /* 0x0000000004007220 */ /* 0x000fe20000410000 */
[----:B------:R-:W-:Y:S01]  /*43b0*/  FADD.FTZ R196, -R195, R196 ;  /* 0x000000c4c3c47221 */ /* 0x000fe20000010100 */
[----:B------:R-:W-:Y:S01]  /*43c0*/  FMUL.FTZ R191, R66, R191 ;  /* 0x000000bf42bf7220 */ /* 0x000fe20000410000 */
[----:B------:R-:W-:Y:S01]  /*43d0*/  @P2 FMUL.FTZ R184, R185, R187 ;  /* 0x000000bbb9b82220 */ /* 0x000fe20000410000 */
[----:B------:R-:W-:Y:S01]  /*43e0*/  FMUL.FTZ R187, R70, R185 ;  /* 0x000000b946bb7220 */ /* 0x000fe20000410000 */
[----:B------:R-:W-:Y:S01]  /*43f0*/  FSEL R185, R149, RZ, P0 ;  /* 0x000000ff95b97208 */ /* 0x000fe20000000000 */
[----:B------:R-:W-:Y:S01]  /*4400*/  FMUL.FTZ R0, R0, R3 ;  /* 0x0000000300007220 */ /* 0x000fe20000410000 */
[----:B------:R-:W-:Y:S01]  /*4410*/  ISETP.GE.U32.AND P0, PT, R138, RZ, PT ;  /* 0x000000ff8a00720c */ /* 0x000fe20003f06070 */
[----:B------:R-:W-:Y:S01]  /*4420*/  FMUL.FTZ R196, R4, R196 ;  /* 0x000000c404c47220 */ /* 0x000fe20000410000 */
[----:B------:R-:W-:Y:S01]  /*4430*/  FSEL R130, R130, RZ, P3 ;  /* 0x000000ff82827208 */ /* 0x000fe20001800000 */
[----:B------:R-:W-:Y:S01]  /*4440*/  FMUL.FTZ R129, R67, R129 ;  /* 0x0000008143817220 */ /* 0x000fe20000410000 */
[----:B------:R-:W-:Y:S01]  /*4450*/  ISETP.GE.U32.AND.EX P0, PT, R139, 0x1000000, PT, P0 ;  /* 0x010000008b00780c */ /* 0x000fe20003f06100 */
[----:B------:R-:W-:Y:S01]  /*4460*/  FMUL.FTZ R196, R196, R3 ;  /* 0x00000003c4c47220 */ /* 0x000fe20000410000 */
[----:B------:R-:W-:-:S02]  /*4470*/  LOP3.LUT P3, RZ, R138, 0xff, RZ, 0xc0, !PT ;  /* 0x000000ff8aff7812 */ /* 0x000fc4000786c0ff */
[----:B------:R-:W-:Y:S02]  /*4480*/  FSEL R187, R187, RZ, P2 ;  /* 0x000000ffbbbb7208 */ /* 0x000fe40001000000 */
[----:B------:R-:W-:Y:S02]  /*4490*/  LOP3.LUT P2, RZ, R138, 0xff00, RZ, 0xc0, !PT ;  /* 0x0000ff008aff7812 */ /* 0x000fe4000784c0ff */
[----:B------:R-:W-:Y:S02]  /*44a0*/  MOV R149, RZ ;  /* 0x000000ff00957202 */ /* 0x000fe40000000f00 */
[----:B------:R-:W-:Y:S02]  /*44b0*/  FSEL R191, R191, RZ, P5 ;  /* 0x000000ffbfbf7208 */ /* 0x000fe40002800000 */
[----:B------:R-:W-:Y:S02]  /*44c0*/  FSEL R129, R129, RZ, P4 ;  /* 0x000000ff81817208 */ /* 0x000fe40002000000 */
[----:B------:R-:W-:Y:S01]  /*44d0*/  @P0 PRMT R138, R131, 0x7632, R138 ;  /* 0x00007632838a0816 */ /* 0x000fe2000000008a */
[----:B------:R-:W-:Y:S01]  /*44e0*/  FMUL.FTZ R131, R182, R3 ;  /* 0x00000003b6837220 */ /* 0x000fe20000410000 */
[----:B------:R-:W-:-:S02]  /*44f0*/  MOV R182, RZ ;  /* 0x000000ff00b67202 */ /* 0x000fc40000000f00 */
[----:B------:R-:W-:Y:S01]  /*4500*/  @P0 SHF.L.U32 R138, R138, 0x10, RZ ;  /* 0x000000108a8a0819 */ /* 0x000fe200000006ff */
[----:B------:R-:W-:Y:S01]  /*4510*/  FMUL.FTZ R131, R131, UR4 ;  /* 0x0000000483837c20 */ /* 0x000fe20008410000 */
[C---:B------:R-:W-:Y:S02]  /*4520*/  @P3 SHF.L.U32 R139, R128.reuse, 0x10, RZ ;  /* 0x00000010808b3819 */ /* 0x040fe400000006ff */
[----:B------:R-:W-:Y:S01]  /*4530*/  @P2 PRMT R128, R128, 0x7632, R128 ;  /* 0x0000763280802816 */ /* 0x000fe20000000080 */
[----:B------:R-:W-:Y:S01]  /*4540*/  @P0 FMUL.FTZ R182, R131, R138 ;  /* 0x0000008a83b60220 */ /* 0x000fe20000410000 */
[----:B------:R-:W-:Y:S01]  /*4550*/  FMUL.FTZ R138, R0, UR4 ;  /* 0x00000004008a7c20 */ /* 0x000fe20008410000 */
[----:B------:R-:W-:Y:S02]  /*4560*/  HFMA2 R0, -RZ, RZ, 0, 0 ;  /* 0x00000000ff007431 */ /* 0x000fe400000001ff */
[----:B------:R-:W-:Y:S01]  /*4570*/  FMUL.FTZ R131, R71, R131 ;  /* 0x0000008347837220 */ /* 0x000fe20000410000 */
[----:B------:R-:W-:Y:S01]  /*4580*/  F2FP.BF16.F32.PACK_AB R130, R130, R185 ;  /* 0x000000b98282723e */ /* 0x000fe200000010ff */
[----:B------:R-:W-:Y:S01]  /*4590*/  @P3 FMUL.FTZ R0, R138, R139 ;  /* 0x0000008b8a003220 */ /* 0x000fe20000410000 */
[----:B------:R-:W-:Y:S01]  /*45a0*/  @P2 SHF.L.U32 R139, R128, 0x10, RZ ;  /* 0x00000010808b2819 */ /* 0x000fe200000006ff */
[----:B------:R-:W-:Y:S01]  /*45b0*/  FMUL.FTZ R128, R196, UR4 ;  /* 0x00000004c4807c20 */ /* 0x000fe20008410000 */
[----:B------:R-:W-:Y:S01]  /*45c0*/  FMUL.FTZ R138, R64, R138 ;  /* 0x0000008a408a7220 */ /* 0x000fe20000410000 */
[----:B------:R-:W-:-:S02]  /*45d0*/  FSEL R131, R131, RZ, P0 ;  /* 0x000000ff83837208 */ /* 0x000fc40000000000 */
[----:B------:R-:W-:Y:S01]  /*45e0*/  @P2 FMUL.FTZ R149, R128, R139 ;  /* 0x0000008b80952220 */ /* 0x000fe20000410000 */
[----:B------:R-:W-:Y:S01]  /*45f0*/  FMUL.FTZ R128, R65, R128 ;  /* 0x0000008041807220 */ /* 0x000fe20000410000 */
[----:B------:R-:W-:Y:S02]  /*4600*/  FSEL R138, R138, RZ, P3 ;  /* 0x000000ff8a8a7208 */ /* 0x000fe40001800000 */
[----:B------:R-:W-:Y:S02]  /*4610*/  F2FP.BF16.F32.PACK_AB R131, R131, R187 ;  /* 0x000000bb8383723e */ /* 0x000fe400000010ff */
[----:B------:R-:W-:Y:S02]  /*4620*/  FSEL R128, R128, RZ, P2 ;  /* 0x000000ff80807208 */ /* 0x000fe40001000000 */
[----:B------:R-:W-:Y:S02]  /*4630*/  F2FP.BF16.F32.PACK_AB R129, R129, R191 ;  /* 0x000000bf8181723e */ /* 0x000fe400000010ff */
[----:B------:R-:W-:Y:S01]  /*4640*/  F2FP.BF16.F32.PACK_AB R128, R128, R138 ;  /* 0x0000008a8080723e */ /* 0x000fe200000010ff */
[----:B------:R-:W-:Y:S06]  /*4650*/  BRA `(.L_x_4503) ;  /* 0x0000000400947947 */ /* 0x000fec0003800000 */
.L_x_4502:
[--C-:B------:R-:W-:Y:S01]  /*4660*/  FFMA.FTZ R193, R144, R193, R145.reuse ;  /* 0x000000c190c17223 */ /* 0x100fe20000010091 */
[----:B------:R-:W-:Y:S01]  /*4670*/  LOP3.LUT P2, RZ, R138, 0xff0000, RZ, 0xc0, !PT ;  /* 0x00ff00008aff7812 */ /* 0x000fe2000784c0ff */
[--C-:B------:R-:W-:Y:S01]  /*4680*/  FFMA.FTZ R44, R144, R191, R145.reuse ;  /* 0x000000bf902c7223 */ /* 0x100fe20000010091 */
[----:B------:R-:W-:Y:S01]  /*4690*/  LOP3.LUT P3, RZ, R138, 0xff000000, RZ, 0xc0, !PT ;  /* 0xff0000008aff7812 */ /* 0x000fe2000786c0ff */
[----:B------:R-:W-:Y:S01]  /*46a0*/  FADD.FTZ R45, -R193, R194 ;  /* 0x000000c2c12d7221 */ /* 0x000fe20000010100 */
[----:B------:R-:W-:Y:S01]  /*46b0*/  UMOV UR4, UR5 ;  /* 0x0000000500047c82 */ /* 0x000fe20008000000 */
[----:B------:R-:W-:Y:S01]  /*46c0*/  FADD.FTZ R44, -R44, R192 ;  /* 0x000000c02c2c7221 */ /* 0x000fe20000010100 */
[----:B------:R-:W-:Y:S01]  /*46d0*/  CS2R R146, SRZ ;  /* 0x0000000000927805 */ /* 0x000fe2000001ff00 */
[----:B------:R-:W-:Y:S01]  /*46e0*/  FMUL.FTZ R45, R4, R45 ;  /* 0x0000002d042d7220 */ /* 0x000fe20000410000 */
[--C-:B------:R-:W-:Y:S01]  /*46f0*/  FFMA.FTZ R188, R144, R188, R145.reuse ;  /* 0x000000bc90bc7223 */ /* 0x100fe20000010091 */
[----:B------:R-:W-:Y:S01]  /*4700*/  FMUL.FTZ R44, R4, R44 ;  /* 0x0000002c042c7220 */ /* 0x000fe20000410000 */
[----:B------:R-:W-:Y:S01]  /*4710*/  LOP3.LUT P4, RZ, R139, 0xff, RZ, 0xc0, !PT ;  /* 0x000000ff8bff7812 */ /* 0x000fe2000788c0ff */
[----:B------:R-:W-:Y:S01]  /*4720*/  FMUL.FTZ R191, R45, R3 ;  /* 0x000000032dbf7220 */ /* 0x000fe20000410000 */
[----:B------:R-:W-:Y:S01]  /*4730*/  LOP3.LUT P5, RZ, R139, 0xff00, RZ, 0xc0, !PT ;  /* 0x0000ff008bff7812 */ /* 0x000fe200078ac0ff */
[----:B------:R-:W-:Y:S01]  /*4740*/  FFMA.FTZ R149, R144, R186, R145 ;  /* 0x000000ba90957223 */ /* 0x000fe20000010091 */
[----:B-----5:R-:W-:Y:S01]  /*4750*/  @P2 SHF.L.U32 R46, R129, 0x10, RZ ;  /* 0x00000010812e2819 */ /* 0x020fe200000006ff */
[----:B------:R-:W-:Y:S01]  /*4760*/  FMUL.FTZ R191, R191, UR4 ;  /* 0x00000004bfbf7c20 */ /* 0x000fe20008410000 */
[----:B------:R-:W-:-:S02]  /*4770*/  HFMA2 R148, -RZ, RZ, 0, 0 ;  /* 0x00000000ff947431 */ /* 0x000fc400000001ff */
[----:B------:R-:W-:Y:S01]  /*4780*/  FADD.FTZ R149, -R149, R187 ;  /* 0x000000bb95957221 */ /* 0x000fe20000010100 */
[--C-:B------:R-:W-:Y:S01]  /*4790*/  FFMA.FTZ R184, R144, R184, R145.reuse ;  /* 0x000000b890b87223 */ /* 0x100fe20000010091 */
[----:B------:R-:W-:Y:S01]  /*47a0*/  @P2 FMUL.FTZ R146, R191, R46 ;  /* 0x0000002ebf922220 */ /* 0x000fe20000410000 */
[----:B------:R-:W-:Y:S01]  /*47b0*/  @P3 PRMT R46, R129, 0x7632, R46 ;  /* 0x00007632812e3816 */ /* 0x000fe2000000002e */
[----:B------:R-:W-:Y:S01]  /*47c0*/  FMUL.FTZ R129, R44, R3 ;  /* 0x000000032c817220 */ /* 0x000fe20000410000 */
[----:B------:R-:W-:Y:S01]  /*47d0*/  FMUL.FTZ R149, R4, R149 ;  /* 0x0000009504957220 */ /* 0x000fe20000410000 */
[----:B------:R-:W-:Y:S01]  /*47e0*/  @P4 SHF.L.U32 R186, R130, 0x10, RZ ;  /* 0x0000001082ba4819 */ /* 0x000fe200000006ff */
[----:B------:R-:W-:Y:S01]  /*47f0*/  FFMA.FTZ R182, R144, R182, R145 ;  /* 0x000000b690b67223 */ /* 0x000fe20000010091 */
[----:B------:R-:W-:Y:S01]  /*4800*/  @P3 SHF.L.U32 R46, R46, 0x10, RZ ;  /* 0x000000102e2e3819 */ /* 0x000fe200000006ff */
[----:B------:R-:W-:Y:S01]  /*4810*/  FMUL.FTZ R129, R129, UR4 ;  /* 0x0000000481817c20 */ /* 0x000fe20008410000 */
[----:B------:R-:W-:Y:S01]  /*4820*/  @P5 PRMT R187, R130, 0x7632, R187 ;  /* 0x0000763282bb5816 */ /* 0x000fe200000000bb */
[-C--:B------:R-:W-:Y:S01]  /*4830*/  FMUL.FTZ R130, R149, R3.reuse ;  /* 0x0000000395827220 */ /* 0x080fe20000410000 */
[----:B------:R-:W-:Y:S01]  /*4840*/  LOP3.LUT P6, RZ, R139, 0xff0000, RZ, 0xc0, !PT ;  /* 0x00ff00008bff7812 */ /* 0x000fe200078cc0ff */
[----:B------:R-:W-:Y:S01]  /*4850*/  @P3 FMUL.FTZ R147, R129, R46 ;  /* 0x0000002e81933220 */ /* 0x000fe20000410000 */
[----:B------:R-:W-:Y:S01]  /*4860*/  FADD.FTZ R46, -R188, R189 ;  /* 0x000000bdbc2e7221 */ /* 0x000fe20000010100 */
[----:B------:R-:W-:Y:S01]  /*4870*/  @P5 SHF.L.U32 R187, R187, 0x10, RZ ;  /* 0x00000010bbbb5819 */ /* 0x000fe200000006ff */
[----:B------:R-:W-:Y:S01]  /*4880*/  FMUL.FTZ R130, R130, UR4 ;  /* 0x0000000482827c20 */ /* 0x000fe20008410000 */
[----:B------:R-:W-:Y:S01]  /*4890*/  FADD.FTZ R185, -R184, R185 ;  /* 0x000000b9b8b97221 */ /* 0x000fe20000010100 */
[----:B------:R-:W-:Y:S01]  /*48a0*/  FMUL.FTZ R46, R4, R46 ;  /* 0x0000002e042e7220 */ /* 0x000fe20000410000 */
[----:B------:R-:W-:Y:S01]  /*48b0*/  FADD.FTZ R182, -R182, R183 ;  /* 0x000000b7b6b67221 */ /* 0x000fe20000010100 */
[----:B------:R-:W-:Y:S01]  /*48c0*/  FMUL.FTZ R183, R69, R130 ;  /* 0x0000008245b77220 */ /* 0x000fe20000410000 */
[----:B------:R-:W-:Y:S01]  /*48d0*/  ISETP.GE.U32.AND P0, PT, R138, RZ, PT ;  /* 0x000000ff8a00720c */ /* 0x000fe20003f06070 */
[----:B------:R-:W-:Y:S01]  /*48e0*/  FMUL.FTZ R47, R46, R3 ;  /* 0x000000032e2f7220 */ /* 0x000fe20000410000 */
[----:B------:R-:W-:-:S02]  /*48f0*/  HFMA2 R184, -RZ, RZ, 0, 0 ;  /* 0x00000000ffb87431 */ /* 0x000fc400000001ff */
[----:B------:R-:W-:Y:S01]  /*4900*/  FFMA.FTZ R195, R144, R195, R145 ;  /* 0x000000c390c37223 */ /* 0x000fe20000010091 */
[----:B------:R-:W-:Y:S01]  /*4910*/  FSEL R183, R183, RZ, P5 ;  /* 0x000000ffb7b77208 */ /* 0x000fe20002800000 */
[----:B------:R-:W-:Y:S01]  /*4920*/  FMUL.FTZ R47, R47, UR4 ;  /* 0x000000042f2f7c20 */ /* 0x000fe20008410000 */
[----:B------:R-:W-:Y:S01]  /*4930*/  ISETP.GE.U32.AND.EX P0, PT, R139, 0x1000000, PT, P0 ;  /* 0x010000008b00780c */ /* 0x000fe20003f06100 */
[----:B------:R-:W-:Y:S01]  /*4940*/  FADD.FTZ R196, -R195, R196 ;  /* 0x000000c4c3c47221 */ /* 0x000fe20000010100 */
[----:B------:R-:W-:Y:S01]  /*4950*/  @P6 SHF.L.U32 R139, R131, 0x10, RZ ;  /* 0x00000010838b6819 */ /* 0x000fe200000006ff */
[----:B------:R-:W-:Y:S01]  /*4960*/  @P4 FMUL.FTZ R148, R47, R186 ;  /* 0x000000ba2f944220 */ /* 0x000fe20000410000 */
[----:B------:R-:W-:Y:S01]  /*4970*/  FMUL.FTZ R47, R68, R47 ;  /* 0x0000002f442f7220 */ /* 0x000fe20000410000 */
[----:B------:R-:W-:Y:S01]  /*4980*/  MOV R186, RZ ;  /* 0x000000ff00ba7202 */ /* 0x000fe20000000f00 */
[----:B------:R-:W-:Y:S01]  /*4990*/  @P5 FMUL.FTZ R186, R130, R187 ;  /* 0x000000bb82ba5220 */ /* 0x000fe20000410000 */
[----:B------:R-:W-:Y:S01]  /*49a0*/  LOP3.LUT P5, RZ, R138, 0xff00, RZ, 0xc0, !PT ;  /* 0x0000ff008aff7812 */ /* 0x000fe200078ac0ff */
[----:B------:R-:W-:Y:S01]  /*49b0*/  FMUL.FTZ R191, R66, R191 ;  /* 0x000000bf42bf7220 */ /* 0x000fe20000410000 */
[----:B------:R-:W-:Y:S01]  /*49c0*/  FSEL R130, R47, RZ, P4 ;  /* 0x000000ff2f827208 */ /* 0x000fe20002000000 */
[----:B------:R-:W-:Y:S01]  /*49d0*/  FMUL.FTZ R47, R4, R185 ;  /* 0x000000b9042f7220 */ /* 0x000fe20000410000 */
[----:B------:R-:W-:Y:S01]  /*49e0*/  LOP3.LUT P4, RZ, R138, 0xff, RZ, 0xc0, !PT ;  /* 0x000000ff8aff7812 */ /* 0x000fe2000788c0ff */
[----:B------:R-:W-:Y:S01]  /*49f0*/  FMUL.FTZ R129, R67, R129 ;  /* 0x0000008143817220 */ /* 0x000fe20000410000 */
[----:B------:R-:W-:Y:S01]  /*4a00*/  @P0 PRMT R185, R131, 0x7632, R185 ;  /* 0x0000763283b90816 */ /* 0x000fe200000000b9 */
[----:B------:R-:W-:Y:S01]  /*4a10*/  FMUL.FTZ R138, R47, R3 ;  /* 0x000000032f8a7220 */ /* 0x000fe20000410000 */
[----:B------:R-:W-:Y:S01]  /*4a20*/  F2FP.BF16.F32.PACK_AB R45, R44, R45 ;  /* 0x0000002d2c2d723e */ /* 0x000fe200000010ff */
[----:B------:R-:W-:Y:S01]  /*4a30*/  FMUL.FTZ R44, R4, R196 ;  /* 0x000000c4042c7220 */ /* 0x000fe20000410000 */
[----:B------:R-:W-:Y:S01]  /*4a40*/  @P0 SHF.L.U32 R185, R185, 0x10, RZ ;  /* 0x00000010b9b90819 */ /* 0x000fe200000006ff */
[----:B------:R-:W-:Y:S01]  /*4a50*/  FMUL.FTZ R138, R138, UR4 ;  /* 0x000000048a8a7c20 */ /* 0x000fe20008410000 */
[----:B------:R-:W-:-:S02]  /*4a60*/  F2FP.BF16.F32.PACK_AB R46, R149, R46 ;  /* 0x0000002e952e723e */ /* 0x000fc400000010ff */
[----:B------:R-:W-:Y:S01]  /*4a70*/  @P5 PRMT R187, R128, 0x7632, R187 ;  /* 0x0000763280bb5816 */ /* 0x000fe200000000bb */
[----:B------:R-:W-:Y:S01]  /*4a80*/  @P6 FMUL.FTZ R184, R138, R139 ;  /* 0x0000008b8ab86220 */ /* 0x000fe20000410000 */
[----:B------:R-:W-:Y:S01]  /*4a90*/  FMUL.FTZ R139, R4, R182 ;  /* 0x000000b6048b7220 */ /* 0x000fe20000410000 */
[----:B------:R-:W-:Y:S01]  /*4aa0*/  MOV R182, RZ ;  /* 0x000000ff00b67202 */ /* 0x000fe20000000f00 */
[----:B------:R-:W-:Y:S01]  /*4ab0*/  FMUL.FTZ R138, R70, R138 ;  /* 0x0000008a468a7220 */ /* 0x000fe20000410000 */
[----:B------:R-:W-:Y:S01]  /*4ac0*/  @P4 SHF.L.U32 R149, R128, 0x10, RZ ;  /* 0x0000001080954819 */ /* 0x000fe200000006ff */
[C---:B------:R-:W-:Y:S01]  /*4ad0*/  FMUL.FTZ R131, R139.reuse, R3 ;  /* 0x000000038b837220 */ /* 0x040fe20000410000 */
[----:B------:R-:W-:Y:S01]  /*4ae0*/  F2FP.BF16.F32.PACK_AB R47, R139, R47 ;  /* 0x0000002f8b2f723e */ /* 0x000fe200000010ff */
[----:B------:R-:W-:Y:S01]  /*4af0*/  FMUL.FTZ R128, R44, R3 ;  /* 0x000000032c807220 */ /* 0x000fe20000410000 */
[----:B------:R-:W-:Y:S01]  /*4b00*/  @P5 SHF.L.U32 R187, R187, 0x10, RZ ;  /* 0x00000010bbbb5819 */ /* 0x000fe200000006ff */
[----:B------:R-:W-:Y:S01]  /*4b10*/  FMUL.FTZ R131, R131, UR4 ;  /* 0x0000000483837c20 */ /* 0x000fe20008410000 */
[----:B------:R-:W-:Y:S01]  /*4b20*/  FSEL R138, R138, RZ, P6 ;  /* 0x000000ff8a8a7208 */ /* 0x000fe20003000000 */
[----:B------:R-:W-:Y:S01]  /*4b30*/  FMUL.FTZ R128, R128, UR4 ;  /* 0x0000000480807c20 */ /* 0x000fe20008410000 */
[----:B------:R-:W-:Y:S01]  /*4b40*/  FSEL R191, R191, RZ, P2 ;  /* 0x000000ffbfbf7208 */ /* 0x000fe20001000000 */
[----:B------:R-:W-:Y:S01]  /*4b50*/  @P0 FMUL.FTZ R182, R131, R185 ;  /* 0x000000b983b60220 */ /* 0x000fe20000410000 */
[----:B------:R-:W-:Y:S01]  /*4b60*/  FFMA.FTZ R185, R144, R0, R145 ;  /* 0x0000000090b97223 */ /* 0x000fe20000010091 */
[----:B------:R-:W-:-:S02]  /*4b70*/  HFMA2 R0, -RZ, RZ, 0, 0 ;  /* 0x00000000ff007431 */ /* 0x000fc400000001ff */
[----:B------:R-:W-:Y:S01]  /*4b80*/  FMUL.FTZ R131, R71, R131 ;  /* 0x0000008347837220 */ /* 0x000fe20000410000 */
[----:B------:R-:W-:Y:S01]  /*4b90*/  FSEL R129, R129, RZ, P3 ;  /* 0x000000ff81817208 */ /* 0x000fe20001800000 */
[----:B------:R-:W-:Y:S01]  /*4ba0*/  FADD.FTZ R185, -R185, R190 ;  /* 0x000000beb9b97221 */ /* 0x000fe20000010100 */
[----:B------:R-:W-:Y:S02]  /*4bb0*/  F2FP.BF16.F32.PACK_AB R130, R183, R130 ;  /* 0x00000082b782723e */ /* 0x000fe400000010ff */
[----:B------:R-:W-:Y:S01]  /*4bc0*/  FSEL R131, R131, RZ, P0 ;  /* 0x000000ff83837208 */ /* 0x000fe20000000000 */
[----:B------:R-:W-:Y:S01]  /*4bd0*/  FMUL.FTZ R185, R4, R185 ;  /* 0x000000b904b97220 */ /* 0x000fe20000410000 */
[----:B------:R-:W-:Y:S02]  /*4be0*/  F2FP.BF16.F32.PACK_AB R129, R129, R191 ;  /* 0x000000bf8181723e */ /* 0x000fe400000010ff */
[----:B------:R-:W-:Y:S01]  /*4bf0*/  F2FP.BF16.F32.PACK_AB R131, R131, R138 ;  /* 0x0000008a8383723e */ /* 0x000fe200000010ff */
[----:B------:R-:W-:Y:S01]  /*4c00*/  FMUL.FTZ R139, R185, R3 ;  /* 0x00000003b98b7220 */ /* 0x000fe20000410000 */
[----:B------:R-:W-:-:S03]  /*4c10*/  F2FP.BF16.F32.PACK_AB R44, R44, R185 ;  /* 0x000000b92c2c723e */ /* 0x000fc600000010ff */
[----:B------:R-:W-:-:S04]  /*4c20*/  FMUL.FTZ R139, R139, UR4 ;  /* 0x000000048b8b7c20 */ /* 0x000fc80008410000 */
[----:B------:R-:W-:Y:S01]  /*4c30*/  @P4 FMUL.FTZ R0, R139, R149 ;  /* 0x000000958b004220 */ /* 0x000fe20000410000 */
[----:B------:R-:W-:Y:S01]  /*4c40*/  MOV R149, RZ ;  /* 0x000000ff00957202 */ /* 0x000fe20000000f00 */
[----:B------:R-:W-:Y:S01]  /*4c50*/  @P5 FMUL.FTZ R149, R128, R187 ;  /* 0x000000bb80955220 */ /* 0x000fe20000410000 */
[----:B------:R-:W-:Y:S01]  /*4c60*/  FMUL.FTZ R139, R64, R139 ;  /* 0x0000008b408b7220 */ /* 0x000fe20000410000 */
[----:B------:R-:W-:-:S04]  /*4c70*/  FMUL.FTZ R128, R65, R128 ;  /* 0x0000008041807220 */ /* 0x000fc80000410000 */
[----:B------:R-:W-:Y:S02]  /*4c80*/  FSEL R139, R139, RZ, P4 ;  /* 0x000000ff8b8b7208 */ /* 0x000fe40002000000 */
[----:B------:R-:W-:-:S04]  /*4c90*/  FSEL R128, R128, RZ, P5 ;  /* 0x000000ff80807208 */ /* 0x000fc80002800000 */
[----:B------:R-:W-:-:S07]  /*4ca0*/  F2FP.BF16.F32.PACK_AB R128, R128, R139 ;  /* 0x0000008b8080723e */ /* 0x000fce00000010ff */
.L_x_4503:
        /* <DEDUP_REMOVED lines=16> */
[--C-:B------:R-:W-:Y:S01]  /*4db0*/  FFMA.FTZ R175, R144, R175, R145.reuse ;  /* 0x000000af90af7223 */ /* 0x100fe20000010091 */
[C---:B------:R-:W-:Y:S01]  /*4dc0*/  FMUL.FTZ R45, R4.reuse, R45 ;  /* 0x0000002d042d7220 */ /* 0x040fe20000410000 */
[----:B------:R-:W-:Y:S01]  /*4dd0*/  CS2R R138, SRZ ;  /* 0x00000000008a7805 */ /* 0x000fe2000001ff00 */
[----:B------:R-:W-:Y:S01]  /*4de0*/  FMUL.FTZ R44, R4, R44 ;  /* 0x0000002c042c7220 */ /* 0x000fe20000410000 */
[----:B------:R-:W-:Y:S01]  /*4df0*/  LOP3.LUT P4, RZ, R137, 0xff, RZ, 0xc0, !PT ;  /* 0x000000ff89ff7812 */ /* 0x000fe2000788c0ff */
[-C--:B------:R-:W-:Y:S01]  /*4e00*/  FMUL.FTZ R171, R45, R3.reuse ;  /* 0x000000032dab7220 */ /* 0x080fe20000410000 */
[----:B------:R-:W-:Y:S01]  /*4e10*/  LOP3.LUT P5, RZ, R137, 0xff00, RZ, 0xc0, !PT ;  /* 0x0000ff0089ff7812 */ /* 0x000fe200078ac0ff */
[C-C-:B------:R-:W-:Y:S01]  /*4e20*/  FFMA.FTZ R170, R144.reuse, R168, R145.reuse ;  /* 0x000000a890aa7223 */ /* 0x140fe20000010091 */
[----:B-----5:R-:W-:Y:S01]  /*4e30*/  @P2 SHF.L.U32 R46, R129, 0x10, RZ ;  /* 0x00000010812e2819 */ /* 0x020fe200000006ff */
[----:B------:R-:W-:Y:S01]  /*4e40*/  FMUL.FTZ R171, R171, UR4 ;  /* 0x00000004abab7c20 */ /* 0x000fe20008410000 */
[----:B------:R-:W-:Y:S01]  /*4e50*/  FFMA.FTZ R172, R144, R172, R145 ;  /* 0x000000ac90ac7223 */ /* 0x000fe20000010091 */
[----:B------:R-:W-:Y:S01]  /*4e60*/  FADD.FTZ R170, -R170, R169 ;  /* 0x000000a9aaaa7221 */ /* 0x000fe20000010100 */
[----:B------:R-:W-:Y:S01]  /*4e70*/  FFMA.FTZ R174, R144, R174, R145 ;  /* 0x000000ae90ae7223 */ /* 0x000fe20000010091 */
[----:B------:R-:W-:Y:S01]  /*4e80*/  @P2 FMUL.FTZ R43, R171, R46 ;  /* 0x0000002eab2b2220 */ /* 0x000fe20000410000 */
[----:B------:R-:W-:Y:S01]  /*4e90*/  @P3 PRMT R46, R129, 0x7632, R46 ;  /* 0x00007632812e3816 */ /* 0x000fe2000000002e */
[-C--:B------:R-:W-:Y:S01]  /*4ea0*/  FMUL.FTZ R129, R44, R3.reuse ;  /* 0x000000032c817220 */ /* 0x080fe20000410000 */
[----:B------:R-:W-:Y:S01]  /*4eb0*/  FMUL.FTZ R170, R4, R170 ;  /* 0x000000aa04aa7220 */ /* 0x000fe20000410000 */
[----:B------:R-:W-:Y:S01]  /*4ec0*/  @P4 SHF.L.U32 R168, R130, 0x10, RZ ;  /* 0x0000001082a84819 */ /* 0x000fe200000006ff */
[----:B------:R-:W-:Y:S01]  /*4ed0*/  FADD.FTZ R173, -R172, R173 ;  /* 0x000000adacad7221 */ /* 0x000fe20000010100 */
        /* <DEDUP_REMOVED lines=11> */
[----:B------:R-:W-:Y:S01]  /*4f90*/  ISETP.GE.U32.AND P0, PT, R136, RZ, PT ;  /* 0x000000ff8800720c */ /* 0x000fe20003f06070 */
[----:B------:R-:W-:Y:S01]  /*4fa0*/  FMUL.FTZ R172, R77, R130 ;  /* 0x000000824dac7220 */ /* 0x000fe20000410000 */
[--C-:B------:R-:W-:Y:S01]  /*4fb0*/  FFMA.FTZ R166, R144, R166, R145.reuse ;  /* 0x000000a690a67223 */ /* 0x100fe20000010091 */
[----:B------:R-:W-:Y:S01]  /*4fc0*/  FMUL.FTZ R47, R46, R3 ;  /* 0x000000032e2f7220 */ /* 0x000fe20000410000 */
[----:B------:R-:W-:Y:S01]  /*4fd0*/  ISETP.GE.U32.AND.EX P0, PT, R137, 0x1000000, PT, P0 ;  /* 0x010000008900780c */ /* 0x000fe20003f06100 */
[----:B------:R-:W-:Y:S01]  /*4fe0*/  FFMA.FTZ R174, R144, R177, R145 ;  /* 0x000000b190ae7223 */ /* 0x000fe20000010091 */
[----:B------:R-:W-:Y:S01]  /*4ff0*/  FSEL R172, R172, RZ, P5 ;  /* 0x000000ffacac7208 */ /* 0x000fe20002800000 */
[----:B------:R-:W-:Y:S01]  /*5000*/  FMUL.FTZ R47, R47, UR4 ;  /* 0x000000042f2f7c20 */ /* 0x000fe20008410000 */
[----:B------:R-:W-:Y:S01]  /*5010*/  FADD.FTZ R167, -R166, R167 ;  /* 0x000000a7a6a77221 */ /* 0x000fe20000010100 */
[----:B------:R-:W-:Y:S01]  /*5020*/  @P6 SHF.L.U32 R137, R131, 0x10, RZ ;  /* 0x0000001083896819 */ /* 0x000fe200000006ff */
[----:B------:R-:W-:Y:S01]  /*5030*/  FADD.FTZ R174, -R174, R181 ;  /* 0x000000b5aeae7221 */ /* 0x000fe20000010100 */
[----:B------:R-:W-:Y:S01]  /*5040*/  @P4 FMUL.FTZ R139, R47, R168 ;  /* 0x000000a82f8b4220 */ /* 0x000fe20000410000 */
[----:B------:R-:W-:Y:S01]  /*5050*/  FMUL.FTZ R47, R76, R47 ;  /* 0x0000002f4c2f7220 */ /* 0x000fe20000410000 */
[----:B------:R-:W-:Y:S01]  /*5060*/  MOV R168, RZ ;  /* 0x000000ff00a87202 */ /* 0x000fe20000000f00 */
[----:B------:R-:W-:Y:S01]  /*5070*/  @P5 FMUL.FTZ R168, R130, R169 ;  /* 0x000000a982a85220 */ /* 0x000fe20000410000 */
[----:B------:R-:W-:Y:S01]  /*5080*/  LOP3.LUT P5, RZ, R136, 0xff00, RZ, 0xc0, !PT ;  /* 0x0000ff0088ff7812 */ /* 0x000fe200078ac0ff */
[C---:B------:R-:W-:Y:S01]  /*5090*/  FMUL.FTZ R167, R4.reuse, R167 ;  /* 0x000000a704a77220 */ /* 0x040fe20000410000 */
[----:B------:R-:W-:Y:S01]  /*50a0*/  FSEL R130, R47, RZ, P4 ;  /* 0x000000ff2f827208 */ /* 0x000fe20002000000 */
[----:B------:R-:W-:Y:S01]  /*50b0*/  FMUL.FTZ R47, R4, R178 ;  /* 0x000000b2042f7220 */ /* 0x000fe20000410000 */
[----:B------:R-:W-:Y:S01]  /*50c0*/  LOP3.LUT P4, RZ, R136, 0xff, RZ, 0xc0, !PT ;  /* 0x000000ff88ff7812 */ /* 0x000fe2000788c0ff */
[----:B------:R-:W-:-:S02]  /*50d0*/  HFMA2 R169, -RZ, RZ, 0, 0 ;  /* 0x00000000ffa97431 */ /* 0x000fc400000001ff */
[----:B------:R-:W-:Y:S01]  /*50e0*/  FMUL.FTZ R174, R4, R174 ;  /* 0x000000ae04ae7220 */ /* 0x000fe20000410000 */
[----:B------:R-:W-:Y:S01]  /*50f0*/  FMUL.FTZ R136, R47, R3 ;  /* 0x000000032f887220 */ /* 0x000fe20000410000 */
[----:B------:R-:W-:Y:S01]  /*5100*/  F2FP.BF16.F32.PACK_AB R45, R44, R45 ;  /* 0x0000002d2c2d723e */ /* 0x000fe200000010ff */
[----:B------:R-:W-:Y:S01]  /*5110*/  FMUL.FTZ R44, R4, R173 ;  /* 0x000000ad042c7220 */ /* 0x000fe20000410000 */
[----:B------:R-:W-:Y:S01]  /*5120*/  MOV R166, RZ ;  /* 0x000000ff00a67202 */ /* 0x000fe20000000f00 */
[----:B------:R-:W-:Y:S01]  /*5130*/  FMUL.FTZ R136, R136, UR4 ;  /* 0x0000000488887c20 */ /* 0x000fe20008410000 */
[----:B------:R-:W-:Y:S01]  /*5140*/  F2FP.BF16.F32.PACK_AB R46, R170, R46 ;  /* 0x0000002eaa2e723e */ /* 0x000fe200000010ff */
[----:B------:R-:W-:Y:S01]  /*5150*/  FMUL.FTZ R171, R74, R171 ;  /* 0x000000ab4aab7220 */ /* 0x000fe20000410000 */
[----:B------:R-:W-:Y:S01]  /*5160*/  @P5 PRMT R173, R128, 0x7632, R173 ;  /* 0x0000763280ad5816 */ /* 0x000fe200000000ad */
[----:B------:R-:W-:Y:S01]  /*5170*/  @P6 FMUL.FTZ R169, R136, R137 ;  /* 0x0000008988a96220 */ /* 0x000fe20000410000 */
[----:B------:R-:W-:Y:S01]  /*5180*/  @P0 PRMT R137, R131, 0x7632, R137 ;  /* 0x0000763283890816 */ /* 0x000fe20000000089 */
[-C--:B------:R-:W-:Y:S01]  /*5190*/  FMUL.FTZ R131, R167, R3.reuse ;  /* 0x00000003a7837220 */ /* 0x080fe20000410000 */
[----:B------:R-:W-:Y:S01]  /*51a0*/  @P4 SHF.L.U32 R170, R128, 0x10, RZ ;  /* 0x0000001080aa4819 */ /* 0x000fe200000006ff */
[----:B------:R-:W-:Y:S01]  /*51b0*/  FMUL.FTZ R128, R44, R3 ;  /* 0x000000032c807220 */ /* 0x000fe20000410000 */
[----:B------:R-:W-:Y:S01]  /*51c0*/  @P0 SHF.L.U32 R137, R137, 0x10, RZ ;  /* 0x0000001089890819 */ /* 0x000fe200000006ff */
[----:B------:R-:W-:Y:S01]  /*51d0*/  FMUL.FTZ R131, R131, UR4 ;  /* 0x0000000483837c20 */ /* 0x000fe20008410000 */
[----:B------:R-:W-:Y:S01]  /*51e0*/  @P5 SHF.L.U32 R173, R173, 0x10, RZ ;  /* 0x00000010adad5819 */ /* 0x000fe200000006ff */
[----:B------:R-:W-:Y:S01]  /*51f0*/  FMUL.FTZ R128, R128, UR4 ;  /* 0x0000000480807c20 */ /* 0x000fe20008410000 */
[----:B------:R-:W-:Y:S01]  /*5200*/  F2FP.BF16.F32.PACK_AB R47, R167, R47 ;  /* 0x0000002fa72f723e */ /* 0x000fe200000010ff */
[----:B------:R-:W-:Y:S01]  /*5210*/  @P0 FMUL.FTZ R166, R131, R137 ;  /* 0x0000008983a60220 */ /* 0x000fe20000410000 */
[----:B------:R-:W-:Y:S01]  /*5220*/  FMUL.FTZ R137, R174, R3 ;  /* 0x00000003ae897220 */ /* 0x000fe20000410000 */
[----:B------:R-:W-:-:S02]  /*5230*/  HFMA2 R167, -RZ, RZ, 0, 0 ;  /* 0x00000000ffa77431 */ /* 0x000fc400000001ff */
[----:B------:R-:W-:Y:S01]  /*5240*/  FMUL.FTZ R136, R78, R136 ;  /* 0x000000884e887220 */ /* 0x000fe20000410000 */
[----:B------:R-:W-:Y:S01]  /*5250*/  FMUL.FTZ R131, R79, R131 ;  /* 0x000000834f837220 */ /* 0x000fe20000410000 */
[----:B------:R-:W-:Y:S01]  /*5260*/  FMUL.FTZ R137, R137, UR4 ;  /* 0x0000000489897c20 */ /* 0x000fe20008410000 */
[----:B------:R-:W-:Y:S01]  /*5270*/  FMUL.FTZ R129, R75, R129 ;  /* 0x000000814b817220 */ /* 0x000fe20000410000 */
[----:B------:R-:W-:Y:S02]  /*5280*/  FSEL R171, R171, RZ, P2 ;  /* 0x000000ffabab7208 */ /* 0x000fe40001000000 */
[----:B------:R-:W-:Y:S01]  /*5290*/  @P4 FMUL.FTZ R167, R137, R170 ;  /* 0x000000aa89a74220 */ /* 0x000fe20000410000 */
[----:B------:R-:W-:Y:S01]  /*52a0*/  MOV R170, RZ ;  /* 0x000000ff00aa7202 */ /* 0x000fe20000000f00 */
[----:B------:R-:W-:Y:S01]  /*52b0*/  @P5 FMUL.FTZ R170, R128, R173 ;  /* 0x000000ad80aa5220 */ /* 0x000fe20000410000 */
[----:B------:R-:W-:Y:S01]  /*52c0*/  FMUL.FTZ R137, R72, R137 ;  /* 0x0000008948897220 */ /* 0x000fe20000410000 */
[----:B------:R-:W-:Y:S01]  /*52d0*/  FMUL.FTZ R128, R73, R128 ;  /* 0x0000008049807220 */ /* 0x000fe20000410000 */
[----:B------:R-:W-:-:S02]  /*52e0*/  FSEL R136, R136, RZ, P6 ;  /* 0x000000ff88887208 */ /* 0x000fc40003000000 */
[----:B------:R-:W-:Y:S02]  /*52f0*/  FSEL R131, R131, RZ, P0 ;  /* 0x000000ff83837208 */ /* 0x000fe40000000000 */
[----:B------:R-:W-:Y:S02]  /*5300*/  FSEL R129, R129, RZ, P3 ;  /* 0x000000ff81817208 */ /* 0x000fe40001800000 */
[----:B------:R-:W-:Y:S02]  /*5310*/  FSEL R137, R137, RZ, P4 ;  /* 0x000000ff89897208 */ /* 0x000fe40002000000 */
[----:B------:R-:W-:Y:S02]  /*5320*/  FSEL R128, R128, RZ, P5 ;  /* 0x000000ff80807208 */ /* 0x000fe40002800000 */
[----:B------:R-:W-:Y:S02]  /*5330*/  F2FP.BF16.F32.PACK_AB R44, R44, R174 ;  /* 0x000000ae2c2c723e */ /* 0x000fe400000010ff */
[----:B------:R-:W-:-:S02]  /*5340*/  F2FP.BF16.F32.PACK_AB R131, R131, R136 ;  /* 0x000000888383723e */ /* 0x000fc400000010ff */
[----:B------:R-:W-:Y:S02]  /*5350*/  F2FP.BF16.F32.PACK_AB R130, R172, R130 ;  /* 0x00000082ac82723e */ /* 0x000fe400000010ff */
[----:B------:R-:W-:Y:S02]  /*5360*/  F2FP.BF16.F32.PACK_AB R129, R129, R171 ;  /* 0x000000ab8181723e */ /* 0x000fe400000010ff */
[----:B------:R-:W-:Y:S01]  /*5370*/  F2FP.BF16.F32.PACK_AB R128, R128, R137 ;  /* 0x000000898080723e */ /* 0x000fe200000010ff */
[----:B------:R-:W-:Y:S06]  /*5380*/  BRA `(.L_x_4505) ;  /* 0x0000000400807947 */ /* 0x000fec0003800000 */
.L_x_4504:
        /* <DEDUP_REMOVED lines=9> */
[C---:B------:R-:W-:Y:S01]  /*5420*/  LOP3.LUT P0, RZ, R137.reuse, 0xff, RZ, 0xc0, !PT ;  /* 0x000000ff89ff7812 */ /* 0x040fe2000780c0ff */
[----:B------:R-:W-:Y:S01]  /*5430*/  FMUL.FTZ R138, R4, R138 ;  /* 0x0000008a048a7220 */ /* 0x000fe20000410000 */
[----:B------:R-:W-:Y:S01]  /*5440*/  LOP3.LUT P3, RZ, R137, 0xff00, RZ, 0xc0, !PT ;  /* 0x0000ff0089ff7812 */ /* 0x000fe2000786c0ff */
[----:B------:R-:W-:Y:S01]  /*5450*/  FMUL.FTZ R171, R3, R176 ;  /* 0x000000b003ab7220 */ /* 0x000fe20000410000 */
[C-C-:B------:R-:W-:Y:S01]  /*5460*/  FFMA.FTZ R168, R144.reuse, R168, R145.reuse ;  /* 0x000000a890a87223 */ /* 0x140fe20000010091 */
[----:B-----5:R-:W-:Y:S01]  /*5470*/  @P5 SHF.L.U32 R139, R129, 0x10, RZ ;  /* 0x00000010818b5819 */ /* 0x020fe200000006ff */
[----:B------:R-:W-:Y:S01]  /*5480*/  FFMA.FTZ R174, R144, R174, R145 ;  /* 0x000000ae90ae7223 */ /* 0x000fe20000010091 */
[----:B------:R-:W-:Y:S01]  /*5490*/  FMUL.FTZ R171, R171, UR4 ;  /* 0x00000004abab7c20 */ /* 0x000fe20008410000 */
[----:B------:R-:W-:Y:S01]  /*54a0*/  FADD.FTZ R169, -R168, R169 ;  /* 0x000000a9a8a97221 */ /* 0x000fe20000010100 */
[----:B------:R-:W-:Y:S01]  /*54b0*/  LOP3.LUT P2, RZ, R137, 0xff0000, RZ, 0xc0, !PT ;  /* 0x00ff000089ff7812 */ /* 0x000fe2000784c0ff */
[----:B------:R-:W-:Y:S01]  /*54c0*/  FADD.FTZ R174, -R174, R178 ;  /* 0x000000b2aeae7221 */ /* 0x000fe20000010100 */
[----:B------:R-:W-:Y:S01]  /*54d0*/  @P5 FMUL.FTZ R43, R139, R171 ;  /* 0x000000ab8b2b5220 */ /* 0x000fe20000410000 */
[----:B------:R-:W-:Y:S01]  /*54e0*/  @P4 PRMT R139, R129, 0x7632, R139 ;  /* 0x00007632818b4816 */ /* 0x000fe2000000008b */
[----:B------:R-:W-:Y:S01]  /*54f0*/  FMUL.FTZ R129, R3, R138 ;  /* 0x0000008a03817220 */ /* 0x000fe20000410000 */
[----:B------:R-:W-:Y:S01]  /*5500*/  MOV R138, RZ ;  /* 0x000000ff008a7202 */ /* 0x000fe20000000f00 */
[----:B------:R-:W-:Y:S01]  /*5510*/  FMUL.FTZ R169, R4, R169 ;  /* 0x000000a904a97220 */ /* 0x000fe20000410000 */
[----:B------:R-:W-:Y:S01]  /*5520*/  @P4 SHF.L.U32 R139, R139, 0x10, RZ ;  /* 0x000000108b8b4819 */ /* 0x000fe200000006ff */
[----:B------:R-:W-:Y:S01]  /*5530*/  FMUL.FTZ R129, R129, UR4 ;  /* 0x0000000481817c20 */ /* 0x000fe20008410000 */
[----:B------:R-:W-:Y:S01]  /*5540*/  @P0 SHF.L.U32 R168, R130, 0x10, RZ ;  /* 0x0000001082a80819 */ /* 0x000fe200000006ff */
[----:B------:R-:W-:Y:S01]  /*5550*/  FFMA.FTZ R172, R144, R172, R145 ;  /* 0x000000ac90ac7223 */ /* 0x000fe20000010091 */
[----:B------:R-:W-:Y:S01]  /*5560*/  FMUL.FTZ R174, R4, R174 ;  /* 0x000000ae04ae7220 */ /* 0x000fe20000410000 */
[----:B------:R-:W-:Y:S01]  /*5570*/  @P4 FMUL.FTZ R138, R139, R129 ;  /* 0x000000818b8a4220 */ /* 0x000fe20000410000 */
[----:B------:R-:W-:Y:S01]  /*5580*/  FADD.FTZ R139, -R175, R179 ;  /* 0x000000b3af8b7221 */ /* 0x000fe20000010100 */
[----:B------:R-:W-:Y:S01]  /*5590*/  @P3 PRMT R130, R130, 0x7632, R130 ;  /* 0x0000763282823816 */ /* 0x000fe20000000082 */
[----:B------:R-:W-:Y:S01]  /*55a0*/  FADD.FTZ R173, -R172, R173 ;  /* 0x000000adacad7221 */ /* 0x000fe20000010100 */
[----:B------:R-:W-:Y:S01]  /*55b0*/  FMUL.FTZ R172, R3, R174 ;  /* 0x000000ae03ac7220 */ /* 0x000fe20000410000 */
[----:B------:R-:W-:Y:S01]  /*55c0*/  FMUL.FTZ R139, R4, R139 ;  /* 0x0000008b048b7220 */ /* 0x000fe20000410000 */
[----:B------:R-:W-:Y:S01]  /*55d0*/  @P2 SHF.L.U32 R174, R131, 0x10, RZ ;  /* 0x0000001083ae2819 */ /* 0x000fe200000006ff */
[--C-:B------:R-:W-:Y:S01]  /*55e0*/  FFMA.FTZ R166, R144, R166, R145.reuse ;  /* 0x000000a690a67223 */ /* 0x100fe20000010091 */
[----:B------:R-:W-:Y:S01]  /*55f0*/  FMUL.FTZ R172, R172, UR4 ;  /* 0x00000004acac7c20 */ /* 0x000fe20008410000 */
[----:B------:R-:W-:Y:S01]  /*5600*/  FMUL.FTZ R139, R3, R139 ;  /* 0x0000008b038b7220 */ /* 0x000fe20000410000 */
[----:B------:R-:W-:Y:S01]  /*5610*/  FFMA.FTZ R177, R144, R177, R145 ;  /* 0x000000b190b17223 */ /* 0x000fe20000010091 */
[----:B------:R-:W-:Y:S01]  /*5620*/  FADD.FTZ R166, -R166, R167 ;  /* 0x000000a7a6a67221 */ /* 0x000fe20000010100 */
[----:B------:R-:W-:Y:S01]  /*5630*/  FMUL.FTZ R173, R4, R173 ;  /* 0x000000ad04ad7220 */ /* 0x000fe20000410000 */
[----:B------:R-:W-:Y:S01]  /*5640*/  FMUL.FTZ R170, R139, UR4 ;  /* 0x000000048baa7c20 */ /* 0x000fe20008410000 */
[----:B------:R-:W-:-:S02]  /*5650*/  HFMA2 R139, -RZ, RZ, 0, 0 ;  /* 0x00000000ff8b7431 */ /* 0x000fc400000001ff */
[----:B------:R-:W-:Y:S01]  /*5660*/  FMUL.FTZ R166, R4, R166 ;  /* 0x000000a604a67220 */ /* 0x000fe20000410000 */
[C---:B------:R-:W-:Y:S01]  /*5670*/  FMUL.FTZ R173, R3.reuse, R173 ;  /* 0x000000ad03ad7220 */ /* 0x040fe20000410000 */
[-C--:B------:R-:W-:Y:S01]  /*5680*/  @P0 FMUL.FTZ R139, R168, R170.reuse ;  /* 0x000000aaa88b0220 */ /* 0x080fe20000410000 */
[----:B------:R-:W-:Y:S01]  /*5690*/  FMUL.FTZ R168, R3, R169 ;  /* 0x000000a903a87220 */ /* 0x000fe20000410000 */
[----:B------:R-:W-:Y:S01]  /*56a0*/  @P3 SHF.L.U32 R169, R130, 0x10, RZ ;  /* 0x0000001082a93819 */ /* 0x000fe200000006ff */
[----:B------:R-:W-:Y:S01]  /*56b0*/  FMUL.FTZ R170, R76, R170 ;  /* 0x000000aa4caa7220 */ /* 0x000fe20000410000 */
[----:B------:R-:W-:Y:S01]  /*56c0*/  FMUL.FTZ R171, R74, R171 ;  /* 0x000000ab4aab7220 */ /* 0x000fe20000410000 */
[----:B------:R-:W-:Y:S01]  /*56d0*/  FMUL.FTZ R130, R168, UR4 ;  /* 0x00000004a8827c20 */ /* 0x000fe20008410000 */
[----:B------:R-:W-:Y:S01]  /*56e0*/  MOV R168, RZ ;  /* 0x000000ff00a87202 */ /* 0x000fe20000000f00 */
[----:B------:R-:W-:Y:S02]  /*56f0*/  FMUL.FTZ R129, R75, R129 ;  /* 0x000000814b817220 */ /* 0x000fe40000410000 */
[----:B------:R-:W-:Y:S01]  /*5700*/  @P3 FMUL.FTZ R168, R169, R130 ;  /* 0x00000082a9a83220 */ /* 0x000fe20000410000 */
[----:B------:R-:W-:-:S02]  /*5710*/  HFMA2 R169, -RZ, RZ, 0, 0 ;  /* 0x00000000ffa97431 */ /* 0x000fc400000001ff */
[-C--:B------:R-:W-:Y:S01]  /*5720*/  @P2 FMUL.FTZ R169, R174, R172.reuse ;  /* 0x000000acaea92220 */ /* 0x080fe20000410000 */
[----:B------:R-:W-:Y:S01]  /*5730*/  FMUL.FTZ R174, R78, R172 ;  /* 0x000000ac4eae7220 */ /* 0x000fe20000410000 */
[----:B------:R-:W-:Y:S01]  /*5740*/  FSEL R172, R170, RZ, P0 ;  /* 0x000000ffaaac7208 */ /* 0x000fe20000000000 */
[----:B------:R-:W-:Y:S01]  /*5750*/  FMUL.FTZ R130, R77, R130 ;  /* 0x000000824d827220 */ /* 0x000fe20000410000 */
[----:B------:R-:W-:Y:S02]  /*5760*/  ISETP.GE.U32.AND P0, PT, R136, RZ, PT ;  /* 0x000000ff8800720c */ /* 0x000fe40003f06070 */
[----:B------:R-:W-:Y:S02]  /*5770*/  FSEL R174, R174, RZ, P2 ;  /* 0x000000ffaeae7208 */ /* 0x000fe40001000000 */
[----:B------:R-:W-:Y:S02]  /*5780*/  ISETP.GE.U32.AND.EX P0, PT, R137, 0x1000000, PT, P0 ;  /* 0x010000008900780c */ /* 0x000fe40003f06100 */
[----:B------:R-:W-:-:S02]  /*5790*/  FSEL R130, R130, RZ, P3 ;  /* 0x000000ff82827208 */ /* 0x000fc40001800000 */
[C---:B------:R-:W-:Y:S02]  /*57a0*/  LOP3.LUT P3, RZ, R136.reuse, 0xff, RZ, 0xc0, !PT ;  /* 0x000000ff88ff7812 */ /* 0x040fe4000786c0ff */
[----:B------:R-:W-:Y:S01]  /*57b0*/  LOP3.LUT P2, RZ, R136, 0xff00, RZ, 0xc0, !PT ;  /* 0x0000ff0088ff7812 */ /* 0x000fe2000784c0ff */
[----:B------:R-:W-:Y:S01]  /*57c0*/  FADD.FTZ R136, -R177, R181 ;  /* 0x000000b5b1887221 */ /* 0x000fe20000010100 */
[----:B------:R-:W-:Y:S02]  /*57d0*/  MOV R170, RZ ;  /* 0x000000ff00aa7202 */ /* 0x000fe40000000f00 */
[----:B------:R-:W-:Y:S01]  /*57e0*/  FSEL R171, R171, RZ, P5 ;  /* 0x000000ffabab7208 */ /* 0x000fe20002800000 */
[----:B------:R-:W-:Y:S01]  /*57f0*/  FMUL.FTZ R136, R4, R136 ;  /* 0x0000008804887220 */ /* 0x000fe20000410000 */
[----:B------:R-:W-:Y:S02]  /*5800*/  FSEL R129, R129, RZ, P4 ;  /* 0x000000ff81817208 */ /* 0x000fe40002000000 */
[----:B------:R-:W-:Y:S01]  /*5810*/  @P0 PRMT R137, R131, 0x7632, R137 ;  /* 0x0000763283890816 */ /* 0x000fe20000000089 */
[C---:B------:R-:W-:Y:S01]  /*5820*/  FMUL.FTZ R131, R3.reuse, R166 ;  /* 0x000000a603837220 */ /* 0x040fe20000410000 */
[----:B------:R-:W-:Y:S01]  /*5830*/  CS2R R166, SRZ ;  /* 0x0000000000a67805 */ /* 0x000fe2000001ff00 */
[----:B------:R-:W-:Y:S01]  /*5840*/  FMUL.FTZ R136, R3, R136 ;  /* 0x0000008803887220 */ /* 0x000fe20000410000 */
[----:B------:R-:W-:Y:S01]  /*5850*/  @P0 SHF.L.U32 R137, R137, 0x10, RZ ;  /* 0x0000001089890819 */ /* 0x000fe200000006ff */
[----:B------:R-:W-:Y:S01]  /*5860*/  FMUL.FTZ R131, R131, UR4 ;  /* 0x0000000483837c20 */ /* 0x000fe20008410000 */
[----:B------:R-:W-:Y:S01]  /*5870*/  F2FP.BF16.F32.PACK_AB R130, R130, R172 ;  /* 0x000000ac8282723e */ /* 0x000fe200000010ff */
[----:B------:R-:W-:Y:S01]  /*5880*/  FMUL.FTZ R136, R136, UR4 ;  /* 0x0000000488887c20 */ /* 0x000fe20008410000 */
[----:B------:R-:W-:Y:S01]  /*5890*/  F2FP.BF16.F32.PACK_AB R129, R129, R171 ;  /* 0x000000ab8181723e */ /* 0x000fe200000010ff */
[-C--:B------:R-:W-:Y:S01]  /*58a0*/  @P0 FMUL.FTZ R166, R137, R131.reuse ;  /* 0x0000008389a60220 */ /* 0x080fe20000410000 */
[C---:B------:R-:W-:Y:S01]  /*58b0*/  @P3 SHF.L.U32 R137, R128.reuse, 0x10, RZ ;  /* 0x0000001080893819 */ /* 0x040fe200000006ff */
[----:B------:R-:W-:Y:S01]  /*58c0*/  FMUL.FTZ R131, R79, R131 ;  /* 0x000000834f837220 */ /* 0x000fe20000410000 */
[----:B------:R-:W-:-:S03]  /*58d0*/  @P2 PRMT R128, R128, 0x7632, R128 ;  /* 0x0000763280802816 */ /* 0x000fc60000000080 */
[-C--:B------:R-:W-:Y:S01]  /*58e0*/  @P3 FMUL.FTZ R167, R137, R136.reuse ;  /* 0x0000008889a73220 */ /* 0x080fe20000410000 */
[----:B------:R-:W-:Y:S01]  /*58f0*/  @P2 SHF.L.U32 R137, R128, 0x10, RZ ;  /* 0x0000001080892819 */ /* 0x000fe200000006ff */
[----:B------:R-:W-:Y:S01]  /*5900*/  FMUL.FTZ R128, R173, UR4 ;  /* 0x00000004ad807c20 */ /* 0x000fe20008410000 */
[----:B------:R-:W-:Y:S01]  /*5910*/  FMUL.FTZ R136, R72, R136 ;  /* 0x0000008848887220 */ /* 0x000fe20000410000 */
[----:B------:R-:W-:Y:S02]  /*5920*/  FSEL R131, R131, RZ, P0 ;  /* 0x000000ff83837208 */ /* 0x000fe40000000000 */
[-C--:B------:R-:W-:Y:S01]  /*5930*/  @P2 FMUL.FTZ R170, R137, R128.reuse ;  /* 0x0000008089aa2220 */ /* 0x080fe20000410000 */
[----:B------:R-:W-:Y:S01]  /*5940*/  FMUL.FTZ R128, R73, R128 ;  /* 0x0000008049807220 */ /* 0x000fe20000410000 */
[----:B------:R-:W-:Y:S02]  /*5950*/  FSEL R136, R136, RZ, P3 ;  /* 0x000000ff88887208 */ /* 0x000fe40001800000 */
[----:B------:R-:W-:-:S02]  /*5960*/  F2FP.BF16.F32.PACK_AB R131, R131, R174 ;  /* 0x000000ae8383723e */ /* 0x000fc400000010ff */
[----:B------:R-:W-:-:S04]  /*5970*/  FSEL R128, R128, RZ, P2 ;  /* 0x000000ff80807208 */ /* 0x000fc80001000000 */
[----:B------:R-:W-:-:S07]  /*5980*/  F2FP.BF16.F32.PACK_AB R128, R128, R136 ;  /* 0x000000888080723e */ /* 0x000fce00000010ff */
.L_x_4505:
        /* <DEDUP_REMOVED lines=10> */
[C---:B------:R-:W-:Y:S01]  /*5a30*/  LOP3.LUT P0, RZ, R135.reuse, 0xff, RZ, 0xc0, !PT ;  /* 0x000000ff87ff7812 */ /* 0x040fe2000780c0ff */
[----:B------:R-:W-:Y:S01]  /*5a40*/  FFMA.FTZ R30, R144, R157, R145 ;  /* 0x0000009d901e7223 */ /* 0x000fe20000010091 */
[----:B------:R-:W-:Y:S01]  /*5a50*/  FADD.FTZ R161, -R164, R161 ;  /* 0x000000a1a4a17221 */ /* 0x000fe20000010100 */
[----:B------:R-:W-:Y:S01]  /*5a60*/  LOP3.LUT P3, RZ, R135, 0xff00, RZ, 0xc0, !PT ;  /* 0x0000ff0087ff7812 */ /* 0x000fe2000786c0ff */
[----:B------:R-:W-:Y:S01]  /*5a70*/  FADD.FTZ R45, -R45, R152 ;  /* 0x000000982d2d7221 */ /* 0x000fe20000010100 */
[----:B------:R-:W-:Y:S01]  /*5a80*/  FADD.FTZ R153, -R30, R153 ;  /* 0x000000991e997221 */ /* 0x000fe20000010100 */
[C---:B------:R-:W-:Y:S01]  /*5a90*/  FMUL.FTZ R44, R4.reuse, R161 ;  /* 0x000000a1042c7220 */ /* 0x040fe20000410000 */
[----:B------:R-:W-:Y:S01]  /*5aa0*/  LOP3.LUT P2, RZ, R135, 0xff0000, RZ, 0xc0, !PT ;  /* 0x00ff000087ff7812 */ /* 0x000fe2000784c0ff */
[C---:B------:R-:W-:Y:S01]  /*5ab0*/  FMUL.FTZ R46, R4.reuse, R45 ;  /* 0x0000002d042e7220 */ /* 0x040fe20000410000 */
[----:B------:R-:W-:Y:S01]  /*5ac0*/  FMUL.FTZ R164, R4, R153 ;  /* 0x0000009904a47220 */ /* 0x000fe20000410000 */
[----:B------:R-:W-:Y:S01]  /*5ad0*/  FMUL.FTZ R47, R44, R3 ;  /* 0x000000032c2f7220 */ /* 0x000fe20000410000 */
[----:B------:R-:W-:-:S02]  /*5ae0*/  HFMA2 R30, -RZ, RZ, 0, 0 ;  /* 0x00000000ff1e7431 */ /* 0x000fc400000001ff */
[-C--:B------:R-:W-:Y:S01]  /*5af0*/  FMUL.FTZ R45, R46, R3.reuse ;  /* 0x000000032e2d7220 */ /* 0x080fe20000410000 */
[----:B-----5:R-:W-:Y:S01]  /*5b00*/  @P0 SHF.L.U32 R136, R130, 0x10, RZ ;  /* 0x0000001082880819 */ /* 0x020fe200000006ff */
[----:B------:R-:W-:Y:S01]  /*5b10*/  FMUL.FTZ R152, R47, UR4 ;  /* 0x000000042f987c20 */ /* 0x000fe20008410000 */
[----:B------:R-:W-:Y:S01]  /*5b20*/  FMUL.FTZ R47, R164, R3 ;  /* 0x00000003a42f7220 */ /* 0x000fe20000410000 */
[----:B------:R-:W-:Y:S01]  /*5b30*/  @P3 PRMT R130, R130, 0x7632, R130 ;  /* 0x0000763282823816 */ /* 0x000fe20000000082 */
[----:B------:R-:W-:Y:S01]  /*5b40*/  FMUL.FTZ R45, R45, UR4 ;  /* 0x000000042d2d7c20 */ /* 0x000fe20008410000 */
[----:B------:R-:W-:Y:S01]  /*5b50*/  LOP3.LUT P5, RZ, R134, 0xff0000, RZ, 0xc0, !PT ;  /* 0x00ff000086ff7812 */ /* 0x000fe200078ac0ff */
[----:B------:R-:W-:Y:S01]  /*5b60*/  FMUL.FTZ R157, R47, UR4 ;  /* 0x000000042f9d7c20 */ /* 0x000fe20008410000 */
[----:B------:R-:W-:Y:S01]  /*5b70*/  @P3 SHF.L.U32 R130, R130, 0x10, RZ ;  /* 0x0000001082823819 */ /* 0x000fe200000006ff */
[----:B------:R-:W-:Y:S01]  /*5b80*/  @P0 FMUL.FTZ R30, R45, R136 ;  /* 0x000000882d1e0220 */ /* 0x000fe20000410000 */
[----:B------:R-:W-:-:S02]  /*5b90*/  @P2 SHF.L.U32 R47, R131, 0x10, RZ ;  /* 0x00000010832f2819 */ /* 0x000fc400000006ff */
[----:B------:R-:W-:Y:S01]  /*5ba0*/  CS2R R136, SRZ ;  /* 0x0000000000887805 */ /* 0x000fe2000001ff00 */
[----:B------:R-:W-:Y:S01]  /*5bb0*/  FMUL.FTZ R156, R84, R45 ;  /* 0x0000002d549c7220 */ /* 0x000fe20000410000 */
[----:B------:R-:W-:Y:S01]  /*5bc0*/  @P3 FMUL.FTZ R136, R152, R130 ;  /* 0x0000008298883220 */ /* 0x000fe20000410000 */
[----:B------:R-:W-:Y:S01]  /*5bd0*/  FMUL.FTZ R130, R85, R152 ;  /* 0x0000009855827220 */ /* 0x000fe20000410000 */
[----:B------:R-:W-:Y:S01]  /*5be0*/  @P2 FMUL.FTZ R137, R157, R47 ;  /* 0x0000002f9d892220 */ /* 0x000fe20000410000 */
[----:B------:R-:W-:Y:S01]  /*5bf0*/  FMUL.FTZ R157, R86, R157 ;  /* 0x0000009d569d7220 */ /* 0x000fe20000410000 */
[----:B------:R-:W-:Y:S01]  /*5c00*/  FSEL R156, R156, RZ, P0 ;  /* 0x000000ff9c9c7208 */ /* 0x000fe20000000000 */
[--C-:B------:R-:W-:Y:S01]  /*5c10*/  FFMA.FTZ R45, R144, R160, R145.reuse ;  /* 0x000000a0902d7223 */ /* 0x100fe20000010091 */
[----:B------:R-:W-:Y:S01]  /*5c20*/  FSEL R130, R130, RZ, P3 ;  /* 0x000000ff82827208 */ /* 0x000fe20001800000 */
[--C-:B------:R-:W-:Y:S01]  /*5c30*/  FFMA.FTZ R47, R144, R165, R145.reuse ;  /* 0x000000a5902f7223 */ /* 0x100fe20000010091 */
[----:B------:R-:W-:Y:S01]  /*5c40*/  FSEL R157, R157, RZ, P2 ;  /* 0x000000ff9d9d7208 */ /* 0x000fe20001000000 */
[----:B------:R-:W-:Y:S01]  /*5c50*/  FADD.FTZ R45, -R45, R158 ;  /* 0x0000009e2d2d7221 */ /* 0x000fe20000010100 */
[C---:B------:R-:W-:Y:S01]  /*5c60*/  LOP3.LUT P4, RZ, R134.reuse, 0xff000000, RZ, 0xc0, !PT ;  /* 0xff00000086ff7812 */ /* 0x040fe2000788c0ff */
[----:B------:R-:W-:Y:S01]  /*5c70*/  FADD.FTZ R47, -R47, R162 ;  /* 0x000000a22f2f7221 */ /* 0x000fe20000010100 */
[----:B------:R-:W-:Y:S01]  /*5c80*/  ISETP.GE.U32.AND P0, PT, R134, RZ, PT ;  /* 0x000000ff8600720c */ /* 0x000fe20003f06070 */
[--C-:B------:R-:W-:Y:S01]  /*5c90*/  FFMA.FTZ R153, R144, R154, R145.reuse ;  /* 0x0000009a90997223 */ /* 0x100fe20000010091 */
[----:B------:R-:W-:Y:S01]  /*5ca0*/  LOP3.LUT P3, RZ, R134, 0xff, RZ, 0xc0, !PT ;  /* 0x000000ff86ff7812 */ /* 0x000fe2000786c0ff */
[----:B------:R-:W-:Y:S01]  /*5cb0*/  FMUL.FTZ R47, R4, R47 ;  /* 0x0000002f042f7220 */ /* 0x000fe20000410000 */
[----:B------:R-:W-:Y:S01]  /*5cc0*/  LOP3.LUT P2, RZ, R134, 0xff00, RZ, 0xc0, !PT ;  /* 0x0000ff0086ff7812 */ /* 0x000fe2000784c0ff */
[----:B------:R-:W-:Y:S01]  /*5cd0*/  FFMA.FTZ R134, R144, R155, R145 ;  /* 0x0000009b90867223 */ /* 0x000fe20000010091 */
[----:B------:R-:W-:Y:S01]  /*5ce0*/  ISETP.GE.U32.AND.EX P0, PT, R135, 0x1000000, PT, P0 ;  /* 0x010000008700780c */ /* 0x000fe20003f06100 */
[----:B------:R-:W-:Y:S01]  /*5cf0*/  FADD.FTZ R153, -R153, R150 ;  /* 0x0000009699997221 */ /* 0x000fe20000010100 */
[----:B------:R-:W-:Y:S01]  /*5d00*/  FMUL.FTZ R162, R47, R3 ;  /* 0x000000032fa27220 */ /* 0x000fe20000410000 */
[----:B------:R-:W-:Y:S01]  /*5d10*/  FADD.FTZ R151, -R134, R151 ;  /* 0x0000009786977221 */ /* 0x000fe20000010100 */
[----:B------:R-:W-:Y:S01]  /*5d20*/  FFMA.FTZ R134, R144, R163, R145 ;  /* 0x000000a390867223 */ /* 0x000fe20000010091 */
[----:B------:R-:W-:Y:S01]  /*5d30*/  MOV R152, RZ ;  /* 0x000000ff00987202 */ /* 0x000fe20000000f00 */
[----:B------:R-:W-:Y:S01]  /*5d40*/  FMUL.FTZ R162, R162, UR4 ;  /* 0x00000004a2a27c20 */ /* 0x000fe20008410000 */
[----:B------:R-:W-:Y:S01]  /*5d50*/  FMUL.FTZ R158, R4, R151 ;  /* 0x00000097049e7220 */ /* 0x000fe20000410000 */
[----:B------:R-:W-:Y:S01]  /*5d60*/  FADD.FTZ R155, -R134, R159 ;  /* 0x0000009f869b7221 */ /* 0x000fe20000010100 */
[----:B------:R-:W-:-:S02]  /*5d70*/  @P5 SHF.L.U32 R134, R129, 0x10, RZ ;  /* 0x0000001081865819 */ /* 0x000fc400000006ff */
[----:B------:R-:W-:Y:S01]  /*5d80*/  CS2R R150, SRZ ;  /* 0x0000000000967805 */ /* 0x000fe2000001ff00 */
[----:B------:R-:W-:Y:S01]  /*5d90*/  FMUL.FTZ R135, R158, R3 ;  /* 0x000000039e877220 */ /* 0x000fe20000410000 */
[C---:B------:R-:W-:Y:S01]  /*5da0*/  FMUL.FTZ R155, R4.reuse, R155 ;  /* 0x0000009b049b7220 */ /* 0x040fe20000410000 */
[----:B------:R-:W-:Y:S01]  /*5db0*/  @P0 PRMT R131, R131, 0x7632, R131 ;  /* 0x0000763283830816 */ /* 0x000fe20000000083 */
[----:B------:R-:W-:Y:S01]  /*5dc0*/  FMUL.FTZ R160, R4, R153 ;  /* 0x0000009904a07220 */ /* 0x000fe20000410000 */
[----:B------:R-:W-:Y:S01]  /*5dd0*/  FMUL.FTZ R135, R135, UR4 ;  /* 0x0000000487877c20 */ /* 0x000fe20008410000 */
[----:B------:R-:W-:Y:S01]  /*5de0*/  @P4 PRMT R129, R129, 0x7632, R129 ;  /* 0x0000763281814816 */ /* 0x000fe20000000081 */
[----:B------:R-:W-:Y:S01]  /*5df0*/  HFMA2 R153, -RZ, RZ, 0, 0 ;  /* 0x00000000ff997431 */ /* 0x000fe200000001ff */
[----:B------:R-:W-:Y:S01]  /*5e00*/  @P0 SHF.L.U32 R131, R131, 0x10, RZ ;  /* 0x0000001083830819 */ /* 0x000fe200000006ff */
[----:B------:R-:W-:Y:S01]  /*5e10*/  @P5 FMUL.FTZ R150, R135, R134 ;  /* 0x0000008687965220 */ /* 0x000fe20000410000 */
[----:B------:R-:W-:Y:S01]  /*5e20*/  FMUL.FTZ R134, R155, R3 ;  /* 0x000000039b867220 */ /* 0x000fe20000410000 */
[----:B------:R-:W-:Y:S01]  /*5e30*/  @P4 SHF.L.U32 R129, R129, 0x10, RZ ;  /* 0x0000001081814819 */ /* 0x000fe200000006ff */
[----:B------:R-:W-:Y:S01]  /*5e40*/  FMUL.FTZ R135, R82, R135 ;  /* 0x0000008752877220 */ /* 0x000fe20000410000 */
[----:B------:R-:W-:Y:S01]  /*5e50*/  @P0 FMUL.FTZ R152, R162, R131 ;  /* 0x00000083a2980220 */ /* 0x000fe20000410000 */
[----:B------:R-:W-:Y:S01]  /*5e60*/  FMUL.FTZ R134, R134, UR4 ;  /* 0x0000000486867c20 */ /* 0x000fe20008410000 */
[----:B------:R-:W-:Y:S01]  /*5e70*/  FMUL.FTZ R131, R4, R45 ;  /* 0x0000002d04837220 */ /* 0x000fe20000410000 */
[----:B------:R-:W-:Y:S01]  /*5e80*/  @P3 SHF.L.U32 R154, R128, 0x10, RZ ;  /* 0x00000010809a3819 */ /* 0x000fe200000006ff */
[----:B------:R-:W-:Y:S01]  /*5e90*/  FMUL.FTZ R162, R87, R162 ;  /* 0x000000a257a27220 */ /* 0x000fe20000410000 */
[----:B------:R-:W-:Y:S01]  /*5ea0*/  @P4 FMUL.FTZ R151, R134, R129 ;  /* 0x0000008186974220 */ /* 0x000fe20000410000 */
[-C--:B------:R-:W-:Y:S01]  /*5eb0*/  FMUL.FTZ R129, R160, R3.reuse ;  /* 0x00000003a0817220 */ /* 0x080fe20000410000 */
[----:B------:R-:W-:Y:S01]  /*5ec0*/  @P2 PRMT R45, R128, 0x7632, R45 ;  /* 0x00007632802d2816 */ /* 0x000fe2000000002d */
[----:B------:R-:W-:Y:S01]  /*5ed0*/  FMUL.FTZ R128, R131, R3 ;  /* 0x0000000383807220 */ /* 0x000fe20000410000 */
[----:B------:R-:W-:Y:S01]  /*5ee0*/  FMUL.FTZ R134, R83, R134 ;  /* 0x0000008653867220 */ /* 0x000fe20000410000 */
[----:B------:R-:W-:Y:S01]  /*5ef0*/  FMUL.FTZ R129, R129, UR4 ;  /* 0x0000000481817c20 */ /* 0x000fe20008410000 */
[----:B------:R-:W-:Y:S01]  /*5f00*/  @P2 SHF.L.U32 R45, R45, 0x10, RZ ;  /* 0x000000102d2d2819 */ /* 0x000fe200000006ff */
[----:B------:R-:W-:Y:S01]  /*5f10*/  FMUL.FTZ R128, R128, UR4 ;  /* 0x0000000480807c20 */ /* 0x000fe20008410000 */
[----:B------:R-:W-:Y:S01]  /*5f20*/  F2FP.BF16.F32.PACK_AB R130, R130, R156 ;  /* 0x0000009c8282723e */ /* 0x000fe200000010ff */
[----:B------:R-:W-:Y:S01]  /*5f30*/  @P3 FMUL.FTZ R153, R129, R154 ;  /* 0x0000009a81993220 */ /* 0x000fe20000410000 */
[----:B------:R-:W-:Y:S01]  /*5f40*/  MOV R154, RZ ;  /* 0x000000ff009a7202 */ /* 0x000fe20000000f00 */
[----:B------:R-:W-:Y:S01]  /*5f50*/  @P2 FMUL.FTZ R154, R128, R45 ;  /* 0x0000002d809a2220 */ /* 0x000fe20000410000 */
[----:B------:R-:W-:Y:S01]  /*5f60*/  FMUL.FTZ R129, R80, R129 ;  /* 0x0000008150817220 */ /* 0x000fe20000410000 */
[----:B------:R-:W-:Y:S01]  /*5f70*/  FMUL.FTZ R128, R81, R128 ;  /* 0x0000008051807220 */ /* 0x000fe20000410000 */
[----:B------:R-:W-:-:S02]  /*5f80*/  F2FP.BF16.F32.PACK_AB R45, R155, R158 ;  /* 0x0000009e9b2d723e */ /* 0x000fc400000010ff */
[----:B------:R-:W-:Y:S02]  /*5f90*/  FSEL R155, R135, RZ, P5 ;  /* 0x000000ff879b7208 */ /* 0x000fe40002800000 */
[----:B------:R-:W-:Y:S02]  /*5fa0*/  FSEL R156, R134, RZ, P4 ;  /* 0x000000ff869c7208 */ /* 0x000fe40002000000 */
[----:B------:R-:W-:Y:S02]  /*5fb0*/  FSEL R162, R162, RZ, P0 ;  /* 0x000000ffa2a27208 */ /* 0x000fe40000000000 */
[----:B------:R-:W-:Y:S02]  /*5fc0*/  FSEL R134, R129, RZ, P3 ;  /* 0x000000ff81867208 */ /* 0x000fe40001800000 */
[----:B------:R-:W-:Y:S02]  /*5fd0*/  FSEL R135, R128, RZ, P2 ;  /* 0x000000ff80877208 */ /* 0x000fe40001000000 */
[----:B------:R-:W-:-:S02]  /*5fe0*/  F2FP.BF16.F32.PACK_AB R46, R44, R46 ;  /* 0x0000002e2c2e723e */ /* 0x000fc400000010ff */
[----:B------:R-:W-:Y:S02]  /*5ff0*/  F2FP.BF16.F32.PACK_AB R44, R131, R160 ;  /* 0x000000a0832c723e */ /* 0x000fe400000010ff */
[----:B------:R-:W-:Y:S02]  /*6000*/  F2FP.BF16.F32.PACK_AB R47, R47, R164 ;  /* 0x000000a42f2f723e */ /* 0x000fe400000010ff */
[----:B------:R-:W-:Y:S02]  /*6010*/  F2FP.BF16.F32.PACK_AB R131, R162, R157 ;  /* 0x0000009da283723e */ /* 0x000fe400000010ff */
[----:B------:R-:W-:Y:S02]  /*6020*/  F2FP.BF16.F32.PACK_AB R129, R156, R155 ;  /* 0x0000009b9c81723e */ /* 0x000fe400000010ff */
[----:B------:R-:W-:Y:S01]  /*6030*/  F2FP.BF16.F32.PACK_AB R128, R135, R134 ;  /* 0x000000868780723e */ /* 0x000fe200000010ff */
[----:B------:R-:W-:Y:S06]  /*6040*/  BRA `(.L_x_4507) ;  /* 0x00000004007c7947 */ /* 0x000fec0003800000 */
.L_x_4506:
[C-C-:B------:R-:W-:Y:S01]  /*6050*/  FFMA.FTZ R137, R144.reuse, R156, R145.reuse ;  /* 0x0000009c90897223 */ /* 0x140fe20000010091 */
[C---:B------:R-:W-:Y:S01]  /*6060*/  LOP3.LUT P0, RZ, R135.reuse, 0xff, RZ, 0xc0, !PT ;  /* 0x000000ff87ff7812 */ /* 0x040fe2000780c0ff */
[C-C-:B------:R-:W-:Y:S01]  /*6070*/  FFMA.FTZ R136, R144.reuse, R157, R145.reuse ;  /* 0x0000009d90887223 */ /* 0x140fe20000010091 */
[----:B------:R-:W-:Y:S01]  /*6080*/  LOP3.LUT P3, RZ, R135, 0xff00, RZ, 0xc0, !PT ;  /* 0x0000ff0087ff7812 */ /* 0x000fe2000786c0ff */
[----:B------:R-:W-:Y:S01]  /*6090*/  FADD.FTZ R137, -R137, R152 ;  /* 0x0000009889897221 */ /* 0x000fe20000010100 */
[----:B------:R-:W-:Y:S01]  /*60a0*/  FFMA.FTZ R164, R144, R164, R145 ;  /* 0x000000a490a47223 */ /* 0x000fe20000010091 */
[----:B------:R-:W-:Y:S02]  /*60b0*/  LOP3.LUT P2, RZ, R135, 0xff0000, RZ, 0xc0, !PT ;  /* 0x00ff000087ff7812 */ /* 0x000fe4000784c0ff */
[----:B------:R-:W-:Y:S01]  /*60c0*/  FMUL.FTZ R30, R4, R137 ;  /* 0x00000089041e7220 */ /* 0x000fe20000410000 */
[----:B------:R-:W-:Y:S01]  /*60d0*/  FADD.FTZ R137, -R136, R153 ;  /* 0x0000009988897221 */ /* 0x000fe20000010100 */
[----:B------:R-:W-:Y:S01]  /*60e0*/  FADD.FTZ R161, -R164, R161 ;  /* 0x000000a1a4a17221 */ /* 0x000fe20000010100 */
[----:B------:R-:W-:Y:S01]  /*60f0*/  LOP3.LUT P5, RZ, R134, 0xff0000, RZ, 0xc0, !PT ;  /* 0x00ff000086ff7812 */ /* 0x000fe200078ac0ff */
[----:B------:R-:W-:Y:S01]  /*6100*/  FMUL.FTZ R153, R3, R30 ;  /* 0x0000001e03997220 */ /* 0x000fe20000410000 */
[----:B------:R-:W-:Y:S01]  /*6110*/  HFMA2 R30, -RZ, RZ, 0, 0 ;  /* 0x00000000ff1e7431 */ /* 0x000fe200000001ff */
[----:B-----5:R-:W-:-:S02]  /*6120*/  @P0 SHF.L.U32 R136, R130, 0x10, RZ ;  /* 0x0000001082880819 */ /* 0x020fc400000006ff */
[----:B------:R-:W-:Y:S01]  /*6130*/  FMUL.FTZ R153, R153, UR4 ;  /* 0x0000000499997c20 */ /* 0x000fe20008410000 */
[----:B------:R-:W-:Y:S02]  /*6140*/  @P3 PRMT R152, R130, 0x7632, R152 ;  /* 0x0000763282983816 */ /* 0x000fe40000000098 */
[----:B------:R-:W-:Y:S01]  /*6150*/  LOP3.LUT P4, RZ, R134, 0xff000000, RZ, 0xc0, !PT ;  /* 0xff00000086ff7812 */ /* 0x000fe2000788c0ff */
[----:B------:R-:W-:Y:S01]  /*6160*/  @P0 FMUL.FTZ R30, R136, R153 ;  /* 0x00000099881e0220 */ /* 0x000fe20000410000 */
[----:B------:R-:W-:Y:S01]  /*6170*/  FMUL.FTZ R136, R4, R161 ;  /* 0x000000a104887220 */ /* 0x000fe20000410000 */
[----:B------:R-:W-:Y:S01]  /*6180*/  @P3 SHF.L.U32 R157, R152, 0x10, RZ ;  /* 0x00000010989d3819 */ /* 0x000fe200000006ff */
[----:B------:R-:W-:Y:S01]  /*6190*/  FMUL.FTZ R152, R4, R137 ;  /* 0x0000008904987220 */ /* 0x000fe20000410000 */
[----:B------:R-:W-:Y:S01]  /*61a0*/  FMUL.FTZ R156, R84, R153 ;  /* 0x00000099549c7220 */ /* 0x000fe20000410000 */
[C---:B------:R-:W-:Y:S01]  /*61b0*/  FMUL.FTZ R130, R3.reuse, R136 ;  /* 0x0000008803827220 */ /* 0x040fe20000410000 */
[----:B------:R-:W-:Y:S01]  /*61c0*/  MOV R136, RZ ;  /* 0x000000ff00887202 */ /* 0x000fe20000000f00 */
[----:B------:R-:W-:Y:S01]  /*61d0*/  FMUL.FTZ R137, R3, R152 ;  /* 0x0000009803897220 */ /* 0x000fe20000410000 */
[----:B------:R-:W-:Y:S01]  /*61e0*/  @P2 SHF.L.U32 R152, R131, 0x10, RZ ;  /* 0x0000001083982819 */ /* 0x000fe200000006ff */
[----:B------:R-:W-:Y:S01]  /*61f0*/  FMUL.FTZ R130, R130, UR4 ;  /* 0x0000000482827c20 */ /* 0x000fe20008410000 */
[----:B------:R-:W-:Y:S01]  /*6200*/  FSEL R156, R156, RZ, P0 ;  /* 0x000000ff9c9c7208 */ /* 0x000fe20000000000 */
[----:B------:R-:W-:Y:S01]  /*6210*/  FFMA.FTZ R153, R144, R165, R145 ;  /* 0x000000a590997223 */ /* 0x000fe20000010091 */
[----:B------:R-:W-:Y:S01]  /*6220*/  ISETP.GE.U32.AND P0, PT, R134, RZ, PT ;  /* 0x000000ff8600720c */ /* 0x000fe20003f06070 */
[----:B------:R-:W-:Y:S01]  /*6230*/  @P3 FMUL.FTZ R136, R157, R130 ;  /* 0x000000829d883220 */ /* 0x000fe20000410000 */
[----:B------:R-:W-:Y:S01]  /*6240*/  FMUL.FTZ R157, R137, UR4 ;  /* 0x00000004899d7c20 */ /* 0x000fe20008410000 */
[----:B------:R-:W-:-:S02]  /*6250*/  HFMA2 R137, -RZ, RZ, 0, 0 ;  /* 0x00000000ff897431 */ /* 0x000fc400000001ff */
[----:B------:R-:W-:Y:S01]  /*6260*/  FMUL.FTZ R130, R85, R130 ;  /* 0x0000008255827220 */ /* 0x000fe20000410000 */
[----:B------:R-:W-:Y:S01]  /*6270*/  ISETP.GE.U32.AND.EX P0, PT, R135, 0x1000000, PT, P0 ;  /* 0x010000008700780c */ /* 0x000fe20003f06100 */
[-C--:B------:R-:W-:Y:S01]  /*6280*/  @P2 FMUL.FTZ R137, R152, R157.reuse ;  /* 0x0000009d98892220 */ /* 0x080fe20000410000 */
[----:B------:R-:W-:Y:S01]  /*6290*/  FMUL.FTZ R157, R86, R157 ;  /* 0x0000009d569d7220 */ /* 0x000fe20000410000 */
[----:B------:R-:W-:Y:S01]  /*62a0*/  FADD.FTZ R153, -R153, R162 ;  /* 0x000000a299997221 */ /* 0x000fe20000010100 */
[----:B------:R-:W-:Y:S01]  /*62b0*/  FSEL R130, R130, RZ, P3 ;  /* 0x000000ff82827208 */ /* 0x000fe20001800000 */
[--C-:B------:R-:W-:Y:S01]  /*62c0*/  FFMA.FTZ R135, R144, R160, R145.reuse ;  /* 0x000000a090877223 */ /* 0x100fe20000010091 */
[C---:B------:R-:W-:Y:S02]  /*62d0*/  LOP3.LUT P3, RZ, R134.reuse, 0xff, RZ, 0xc0, !PT ;  /* 0x000000ff86ff7812 */ /* 0x040fe4000786c0ff */
[----:B------:R-:W-:Y:S01]  /*62e0*/  FSEL R157, R157, RZ, P2 ;  /* 0x000000ff9d9d7208 */ /* 0x000fe20001000000 */
[----:B------:R-:W-:Y:S01]  /*62f0*/  FADD.FTZ R135, -R135, R158 ;  /* 0x0000009e87877221 */ /* 0x000fe20000010100 */
[----:B------:R-:W-:Y:S01]  /*6300*/  LOP3.LUT P2, RZ, R134, 0xff00, RZ, 0xc0, !PT ;  /* 0x0000ff0086ff7812 */ /* 0x000fe2000784c0ff */
[----:B------:R-:W-:Y:S01]  /*6310*/  FFMA.FTZ R134, R144, R155, R145 ;  /* 0x0000009b90867223 */ /* 0x000fe20000010091 */
[----:B------:R-:W-:Y:S01]  /*6320*/  F2FP.BF16.F32.PACK_AB R130, R130, R156 ;  /* 0x0000009c8282723e */ /* 0x000fe200000010ff */
[----:B------:R-:W-:Y:S01]  /*6330*/  FMUL.FTZ R160, R4, R135 ;  /* 0x0000008704a07220 */ /* 0x000fe20000410000 */
[----:B------:R-:W-:Y:S01]  /*6340*/  @P0 PRMT R131, R131, 0x7632, R131 ;  /* 0x0000763283830816 */ /* 0x000fe20000000083 */
[----:B------:R-:W-:Y:S01]  /*6350*/  FADD.FTZ R151, -R134, R151 ;  /* 0x0000009786977221 */ /* 0x000fe20000010100 */
[----:B------:R-:W-:-:S02]  /*6360*/  FFMA.FTZ R134, R144, R163, R145 ;  /* 0x000000a390867223 */ /* 0x000fc40000010091 */
[----:B------:R-:W-:Y:S02]  /*6370*/  @P0 SHF.L.U32 R131, R131, 0x10, RZ ;  /* 0x0000001083830819 */ /* 0x000fe400000006ff */
[----:B------:R-:W-:Y:S01]  /*6380*/  FADD.FTZ R161, -R134, R159 ;  /* 0x0000009f86a17221 */ /* 0x000fe20000010100 */
[----:B------:R-:W-:Y:S01]  /*6390*/  FMUL.FTZ R134, R4, R151 ;  /* 0x0000009704867220 */ /* 0x000fe20000410000 */
[----:B------:R-:W-:Y:S01]  /*63a0*/  FFMA.FTZ R159, R144, R154, R145 ;  /* 0x0000009a909f7223 */ /* 0x000fe20000010091 */
[----:B------:R-:W-:Y:S01]  /*63b0*/  @P2 PRMT R135, R128, 0x7632, R135 ;  /* 0x0000763280872816 */ /* 0x000fe20000000087 */
[C---:B------:R-:W-:Y:S01]  /*63c0*/  FMUL.FTZ R152, R4.reuse, R161 ;  /* 0x000000a104987220 */ /* 0x040fe20000410000 */
[----:B------:R-:W-:Y:S01]  /*63d0*/  FMUL.FTZ R155, R3, R134 ;  /* 0x00000086039b7220 */ /* 0x000fe20000410000 */
[----:B------:R-:W-:Y:S01]  /*63e0*/  @P5 SHF.L.U32 R134, R129, 0x10, RZ ;  /* 0x0000001081865819 */ /* 0x000fe200000006ff */
[----:B------:R-:W-:Y:S01]  /*63f0*/  FADD.FTZ R159, -R159, R150 ;  /* 0x000000969f9f7221 */ /* 0x000fe20000010100 */
[----:B------:R-:W-:Y:S01]  /*6400*/  CS2R R150, SRZ ;  /* 0x0000000000967805 */ /* 0x000fe2000001ff00 */
[----:B------:R-:W-:Y:S01]  /*6410*/  FMUL.FTZ R155, R155, UR4 ;  /* 0x000000049b9b7c20 */ /* 0x000fe20008410000 */
[----:B------:R-:W-:Y:S01]  /*6420*/  @P4 PRMT R129, R129, 0x7632, R129 ;  /* 0x0000763281814816 */ /* 0x000fe20000000081 */
[----:B------:R-:W-:Y:S01]  /*6430*/  FMUL.FTZ R158, R4, R159 ;  /* 0x0000009f049e7220 */ /* 0x000fe20000410000 */
[----:B------:R-:W-:Y:S01]  /*6440*/  @P2 SHF.L.U32 R135, R135, 0x10, RZ ;  /* 0x0000001087872819 */ /* 0x000fe200000006ff */
[----:B------:R-:W-:Y:S01]  /*6450*/  @P5 FMUL.FTZ R150, R134, R155 ;  /* 0x0000009b86965220 */ /* 0x000fe20000410000 */
[----:B------:R-:W-:Y:S01]  /*6460*/  FMUL.FTZ R134, R3, R152 ;  /* 0x0000009803867220 */ /* 0x000fe20000410000 */
[----:B------:R-:W-:Y:S01]  /*6470*/  @P4 SHF.L.U32 R129, R129, 0x10, RZ ;  /* 0x0000001081814819 */ /* 0x000fe200000006ff */
[----:B------:R-:W-:Y:S01]  /*6480*/  FMUL.FTZ R152, R4, R153 ;  /* 0x0000009904987220 */ /* 0x000fe20000410000 */
[----:B------:R-:W-:Y:S01]  /*6490*/  FMUL.FTZ R155, R82, R155 ;  /* 0x0000009b529b7220 */ /* 0x000fe20000410000 */
[----:B------:R-:W-:-:S04]  /*64a0*/  FMUL.FTZ R134, R134, UR4 ;  /* 0x0000000486867c20 */ /* 0x000fc80008410000 */
[----:B------:R-:W-:Y:S01]  /*64b0*/  @P4 FMUL.FTZ R151, R129, R134 ;  /* 0x0000008681974220 */ /* 0x000fe20000410000 */
[----:B------:R-:W-:Y:S01]  /*64c0*/  FMUL.FTZ R129, R3, R152 ;  /* 0x0000009803817220 */ /* 0x000fe20000410000 */
[----:B------:R-:W-:Y:S01]  /*64d0*/  CS2R R152, SRZ ;  /* 0x0000000000987805 */ /* 0x000fe2000001ff00 */
[----:B------:R-:W-:Y:S01]  /*64e0*/  FMUL.FTZ R134, R83, R134 ;  /* 0x0000008653867220 */ /* 0x000fe20000410000 */
[----:B------:R-:W-:Y:S01]  /*64f0*/  FSEL R155, R155, RZ, P5 ;  /* 0x000000ff9b9b7208 */ /* 0x000fe20002800000 */
[----:B------:R-:W-:Y:S01]  /*6500*/  FMUL.FTZ R154, R129, UR4 ;  /* 0x00000004819a7c20 */ /* 0x000fe20008410000 */
[C---:B------:R-:W-:Y:S01]  /*6510*/  FMUL.FTZ R129, R3.reuse, R158 ;  /* 0x0000009e03817220 */ /* 0x040fe20000410000 */
[----:B------:R-:W-:Y:S01]  /*6520*/  @P3 SHF.L.U32 R158, R128, 0x10, RZ ;  /* 0x00000010809e3819 */ /* 0x000fe200000006ff */
[----:B------:R-:W-:Y:S01]  /*6530*/  FMUL.FTZ R128, R3, R160 ;  /* 0x000000a003807220 */ /* 0x000fe20000410000 */
[-C--:B------:R-:W-:Y:S01]  /*6540*/  @P0 FMUL.FTZ R152, R131, R154.reuse ;  /* 0x0000009a83980220 */ /* 0x080fe20000410000 */
[----:B------:R-:W-:Y:S01]  /*6550*/  FMUL.FTZ R129, R129, UR4 ;  /* 0x0000000481817c20 */ /* 0x000fe20008410000 */
[----:B------:R-:W-:Y:S01]  /*6560*/  FMUL.FTZ R131, R87, R154 ;  /* 0x0000009a57837220 */ /* 0x000fe20000410000 */
[----:B------:R-:W-:-:S02]  /*6570*/  MOV R154, RZ ;  /* 0x000000ff009a7202 */ /* 0x000fc40000000f00 */
[-C--:B------:R-:W-:Y:S01]  /*6580*/  @P3 FMUL.FTZ R153, R158, R129.reuse ;  /* 0x000000819e993220 */ /* 0x080fe20000410000 */
[----:B------:R-:W-:Y:S01]  /*6590*/  FMUL.FTZ R158, R128, UR4 ;  /* 0x00000004809e7c20 */ /* 0x000fe20008410000 */
[----:B------:R-:W-:Y:S01]  /*65a0*/  FSEL R128, R131, RZ, P0 ;  /* 0x000000ff83807208 */ /* 0x000fe20000000000 */
[----:B------:R-:W-:Y:S01]  /*65b0*/  FMUL.FTZ R129, R80, R129 ;  /* 0x0000008150817220 */ /* 0x000fe20000410000 */
[----:B------:R-:W-:Y:S01]  /*65c0*/  FSEL R156, R134, RZ, P4 ;  /* 0x000000ff869c7208 */ /* 0x000fe20002000000 */
[-C--:B------:R-:W-:Y:S01]  /*65d0*/  @P2 FMUL.FTZ R154, R135, R158.reuse ;  /* 0x0000009e879a2220 */ /* 0x080fe20000410000 */
[----:B------:R-:W-:Y:S01]  /*65e0*/  F2FP.BF16.F32.PACK_AB R131, R128, R157 ;  /* 0x0000009d8083723e */ /* 0x000fe200000010ff */
[----:B------:R-:W-:Y:S01]  /*65f0*/  FMUL.FTZ R128, R81, R158 ;  /* 0x0000009e51807220 */ /* 0x000fe20000410000 */
[----:B------:R-:W-:Y:S02]  /*6600*/  FSEL R134, R129, RZ, P3 ;  /* 0x000000ff81867208 */ /* 0x000fe40001800000 */
[----:B------:R-:W-:-:S02]  /*6610*/  F2FP.BF16.F32.PACK_AB R129, R156, R155 ;  /* 0x0000009b9c81723e */ /* 0x000fc400000010ff */
[----:B------:R-:W-:-:S04]  /*6620*/  FSEL R135, R128, RZ, P2 ;  /* 0x000000ff80877208 */ /* 0x000fc80001000000 */
[----:B------:R-:W-:-:S07]  /*6630*/  F2FP.BF16.F32.PACK_AB R128, R135, R134 ;  /* 0x000000868780723e */ /* 0x000fce00000010ff */
.L_x_4507:
        /* <DEDUP_REMOVED lines=14> */
[--C-:B------:R-:W-:Y:S01]  /*6720*/  FFMA.FTZ R143, R144, R143, R145.reuse ;  /* 0x0000008f908f7223 */ /* 0x100fe20000010091 */
[----:B------:R-:W-:Y:S01]  /*6730*/  LOP3.LUT P0, RZ, R132, 0xff0000, RZ, 0xc0, !PT ;  /* 0x00ff000084ff7812 */ /* 0x000fe2000780c0ff */
[----:B------:R-:W-:Y:S01]  /*6740*/  FFMA.FTZ R144, R144, R35, R145 ;  /* 0x0000002390907223 */ /* 0x000fe20000010091 */
[----:B------:R-:W-:Y:S01]  /*6750*/  LOP3.LUT P2, RZ, R132, 0xff000000, RZ, 0xc0, !PT ;  /* 0xff00000084ff7812 */ /* 0x000fe2000784c0ff */
[----:B------:R-:W-:Y:S01]  /*6760*/  FADD.FTZ R35, -R29, R32 ;  /* 0x000000201d237221 */ /* 0x000fe20000010100 */
[----:B------:R-:W-:Y:S01]  /*6770*/  LOP3.LUT P5, RZ, R133, 0xff, RZ, 0xc0, !PT ;  /* 0x000000ff85ff7812 */ /* 0x000fe200078ac0ff */
[----:B------:R-:W-:Y:S01]  /*6780*/  FADD.FTZ R45, -R141, R40 ;  /* 0x000000288d2d7221 */ /* 0x000fe20000010100 */
[----:B------:R-:W-:Y:S01]  /*6790*/  FADD.FTZ R47, -R36, R33 ;  /* 0x00000021242f7221 */ /* 0x000fe20000010100 */
[----:B------:R-:W-:Y:S01]  /*67a0*/  FMUL.FTZ R36, R4, R35 ;  /* 0x0000002304247220 */ /* 0x000fe20000410000 */
[----:B------:R-:W-:-:S02]  /*67b0*/  HFMA2 R38, -RZ, RZ, 0, 0 ;  /* 0x00000000ff267431 */ /* 0x000fc400000001ff */
[C---:B------:R-:W-:Y:S01]  /*67c0*/  FMUL.FTZ R45, R4.reuse, R45 ;  /* 0x0000002d042d7220 */ /* 0x040fe20000410000 */
[----:B------:R-:W-:Y:S01]  /*67d0*/  FMUL.FTZ R46, R4, R47 ;  /* 0x0000002f042e7220 */ /* 0x000fe20000410000 */
[-C--:B------:R-:W-:Y:S01]  /*67e0*/  FMUL.FTZ R32, R36, R3.reuse ;  /* 0x0000000324207220 */ /* 0x080fe20000410000 */
[----:B------:R-:W-:Y:S01]  /*67f0*/  LOP3.LUT P4, RZ, R133, 0xff00, RZ, 0xc0, !PT ;  /* 0x0000ff0085ff7812 */ /* 0x000fe2000788c0ff */
[-C--:B------:R-:W-:Y:S01]  /*6800*/  FMUL.FTZ R35, R45, R3.reuse ;  /* 0x000000032d237220 */ /* 0x080fe20000410000 */
[----:B------:R-:W-:Y:S01]  /*6810*/  FMUL.FTZ R44, R46, R3 ;  /* 0x000000032e2c7220 */ /* 0x000fe20000410000 */
[C---:B-----5:R-:W-:Y:S01]  /*6820*/  @P0 SHF.L.U32 R33, R129.reuse, 0x10, RZ ;  /* 0x0000001081210819 */ /* 0x060fe200000006ff */
[----:B------:R-:W-:Y:S01]  /*6830*/  FMUL.FTZ R47, R32, UR4 ;  /* 0x00000004202f7c20 */ /* 0x000fe20008410000 */
[----:B------:R-:W-:Y:S01]  /*6840*/  @P2 PRMT R129, R129, 0x7632, R129 ;  /* 0x0000763281812816 */ /* 0x000fe20000000081 */
[----:B------:R-:W-:Y:S01]  /*6850*/  FMUL.FTZ R134, R35, UR4 ;  /* 0x0000000423867c20 */ /* 0x000fe20008410000 */
[----:B------:R-:W-:Y:S01]  /*6860*/  @P5 SHF.L.U32 R32, R130, 0x10, RZ ;  /* 0x0000001082205819 */ /* 0x000fe200000006ff */
[----:B------:R-:W-:Y:S01]  /*6870*/  FMUL.FTZ R35, R44, UR4 ;  /* 0x000000042c237c20 */ /* 0x000fe20008410000 */
[----:B------:R-:W-:Y:S01]  /*6880*/  @P2 SHF.L.U32 R129, R129, 0x10, RZ ;  /* 0x0000001081812819 */ /* 0x000fe200000006ff */
[----:B------:R-:W-:Y:S01]  /*6890*/  HFMA2 R29, -RZ, RZ, 0, 0 ;  /* 0x00000000ff1d7431 */ /* 0x000fe200000001ff */
[----:B------:R-:W-:Y:S01]  /*68a0*/  MOV R40, RZ ;  /* 0x000000ff00287202 */ /* 0x000fe20000000f00 */
[----:B------:R-:W-:Y:S01]  /*68b0*/  @P5 FMUL.FTZ R38, R35, R32 ;  /* 0x0000002023265220 */ /* 0x000fe20000410000 */
[----:B------:R-:W-:Y:S01]  /*68c0*/  FMUL.FTZ R32, R90, R47 ;  /* 0x0000002f5a207220 */ /* 0x000fe20000410000 */
[----:B------:R-:W-:Y:S01]  /*68d0*/  @P2 FMUL.FTZ R40, R134, R129 ;  /* 0x0000008186282220 */ /* 0x000fe20000410000 */
[----:B------:R-:W-:Y:S01]  /*68e0*/  FMUL.FTZ R129, R92, R35 ;  /* 0x000000235c817220 */ /* 0x000fe20000410000 */
[----:B------:R-:W-:Y:S01]  /*68f0*/  @P0 FMUL.FTZ R29, R47, R33 ;  /* 0x000000212f1d0220 */ /* 0x000fe20000410000 */
[----:B------:R-:W-:Y:S01]  /*6900*/  FMUL.FTZ R33, R91, R134 ;  /* 0x000000865b217220 */ /* 0x000fe20000410000 */
[----:B------:R-:W-:Y:S01]  /*6910*/  FSEL R32, R32, RZ, P0 ;  /* 0x000000ff20207208 */ /* 0x000fe20000000000 */
[----:B------:R-:W-:Y:S01]  /*6920*/  FADD.FTZ R41, -R142, R41 ;  /* 0x000000298e297221 */ /* 0x000fe20000010100 */
[----:B------:R-:W-:Y:S01]  /*6930*/  ISETP.GE.U32.AND P0, PT, R132, RZ, PT ;  /* 0x000000ff8400720c */ /* 0x000fe20003f06070 */
[----:B------:R-:W-:Y:S01]  /*6940*/  FADD.FTZ R31, -R144, R31 ;  /* 0x0000001f901f7221 */ /* 0x000fe20000010100 */
[----:B------:R-:W-:Y:S01]  /*6950*/  FSEL R129, R129, RZ, P5 ;  /* 0x000000ff81817208 */ /* 0x000fe20002800000 */
[----:B------:R-:W-:Y:S01]  /*6960*/  FADD.FTZ R37, -R37, R34 ;  /* 0x0000002225257221 */ /* 0x000fe20000010100 */
[----:B------:R-:W-:Y:S01]  /*6970*/  LOP3.LUT P5, RZ, R133, 0xff0000, RZ, 0xc0, !PT ;  /* 0x00ff000085ff7812 */ /* 0x000fe200078ac0ff */
[----:B------:R-:W-:Y:S01]  /*6980*/  FADD.FTZ R143, -R143, R42 ;  /* 0x0000002a8f8f7221 */ /* 0x000fe20000010100 */
[----:B------:R-:W-:Y:S01]  /*6990*/  ISETP.GE.U32.AND.EX P0, PT, R133, 0x1000000, PT, P0 ;  /* 0x010000008500780c */ /* 0x000fe20003f06100 */
[----:B------:R-:W-:Y:S01]  /*69a0*/  FMUL.FTZ R133, R4, R41 ;  /* 0x0000002904857220 */ /* 0x000fe20000410000 */
[----:B------:R-:W-:Y:S01]  /*69b0*/  FSEL R33, R33, RZ, P2 ;  /* 0x000000ff21217208 */ /* 0x000fe20001000000 */
[----:B------:R-:W-:Y:S01]  /*69c0*/  FADD.FTZ R39, -R140, R39 ;  /* 0x000000278c277221 */ /* 0x000fe20000010100 */
[----:B------:R-:W-:Y:S01]  /*69d0*/  LOP3.LUT P3, RZ, R132, 0xff, RZ, 0xc0, !PT ;  /* 0x000000ff84ff7812 */ /* 0x000fe2000786c0ff */
[----:B------:R-:W-:Y:S01]  /*69e0*/  FMUL.FTZ R140, R4, R37 ;  /* 0x00000025048c7220 */ /* 0x000fe20000410000 */
[----:B------:R-:W-:Y:S01]  /*69f0*/  LOP3.LUT P2, RZ, R132, 0xff00, RZ, 0xc0, !PT ;  /* 0x0000ff0084ff7812 */ /* 0x000fe2000784c0ff */
[----:B------:R-:W-:Y:S01]  /*6a00*/  FMUL.FTZ R132, R4, R31 ;  /* 0x0000001f04847220 */ /* 0x000fe20000410000 */
[----:B------:R-:W-:Y:S01]  /*6a10*/  @P4 PRMT R130, R130, 0x7632, R130 ;  /* 0x0000763282824816 */ /* 0x000fe20000000082 */
[----:B------:R-:W-:Y:S01]  /*6a20*/  FMUL.FTZ R31, R133, R3 ;  /* 0x00000003851f7220 */ /* 0x000fe20000410000 */
[C---:B------:R-:W-:Y:S01]  /*6a30*/  FMUL.FTZ R143, R4.reuse, R143 ;  /* 0x0000008f048f7220 */ /* 0x040fe20000410000 */
[----:B------:R-:W-:Y:S01]  /*6a40*/  FMUL.FTZ R44, R4, R39 ;  /* 0x00000027042c7220 */ /* 0x000fe20000410000 */
[----:B------:R-:W-:Y:S01]  /*6a50*/  @P4 SHF.L.U32 R130, R130, 0x10, RZ ;  /* 0x0000001082824819 */ /* 0x000fe200000006ff */
[----:B------:R-:W-:Y:S01]  /*6a60*/  FMUL.FTZ R134, R31, UR4 ;  /* 0x000000041f867c20 */ /* 0x000fe20008410000 */
[----:B------:R-:W-:Y:S01]  /*6a70*/  MOV R4, RZ ;  /* 0x000000ff00047202 */ /* 0x000fe20000000f00 */
[-C--:B------:R-:W-:Y:S01]  /*6a80*/  FMUL.FTZ R37, R140, R3.reuse ;  /* 0x000000038c257220 */ /* 0x080fe20000410000 */
[-C--:B------:R-:W-:Y:S01]  /*6a90*/  FMUL.FTZ R34, R132, R3.reuse ;  /* 0x0000000384227220 */ /* 0x080fe20000410000 */
[----:B------:R-:W-:Y:S01]  /*6aa0*/  @P4 FMUL.FTZ R4, R134, R130 ;  /* 0x0000008286044220 */ /* 0x000fe20000410000 */
[-C--:B------:R-:W-:Y:S01]  /*6ab0*/  FMUL.FTZ R130, R143, R3.reuse ;  /* 0x000000038f827220 */ /* 0x080fe20000410000 */
[----:B------:R-:W-:Y:S01]  /*6ac0*/  FMUL.FTZ R3, R44, R3 ;  /* 0x000000032c037220 */ /* 0x000fe20000410000 */
[C---:B------:R-:W-:Y:S01]  /*6ad0*/  @P3 SHF.L.U32 R35, R128.reuse, 0x10, RZ ;  /* 0x0000001080233819 */ /* 0x040fe200000006ff */
[----:B------:R-:W-:Y:S01]  /*6ae0*/  FMUL.FTZ R37, R37, UR4 ;  /* 0x0000000425257c20 */ /* 0x000fe20008410000 */
[----:B------:R-:W-:Y:S01]  /*6af0*/  @P2 PRMT R128, R128, 0x7632, R128 ;  /* 0x0000763280802816 */ /* 0x000fe20000000080 */
[----:B------:R-:W-:Y:S01]  /*6b00*/  FMUL.FTZ R142, R130, UR4 ;  /* 0x00000004828e7c20 */ /* 0x000fe20008410000 */
[----:B------:R-:W-:Y:S01]  /*6b10*/  @P5 SHF.L.U32 R47, R131, 0x10, RZ ;  /* 0x00000010832f5819 */ /* 0x000fe200000006ff */
[----:B------:R-:W-:Y:S01]  /*6b20*/  FMUL.FTZ R34, R34, UR4 ;  /* 0x0000000422227c20 */ /* 0x000fe20008410000 */
[----:B------:R-:W-:Y:S01]  /*6b30*/  FMUL.FTZ R130, R3, UR4 ;  /* 0x0000000403827c20 */ /* 0x000fe20008410000 */
[----:B------:R-:W-:Y:S01]  /*6b40*/  HFMA2 R42, -RZ, RZ, 0, 0 ;  /* 0x00000000ff2a7431 */ /* 0x000fe200000001ff */
[----:B------:R-:W-:Y:S01]  /*6b50*/  @P2 SHF.L.U32 R128, R128, 0x10, RZ ;  /* 0x0000001080802819 */ /* 0x000fe200000006ff */
[----:B------:R-:W-:Y:S01]  /*6b60*/  HFMA2 R39, -RZ, RZ, 0, 0 ;  /* 0x00000000ff277431 */ /* 0x000fe200000001ff */
[----:B------:R-:W-:Y:S01]  /*6b70*/  F2FP.BF16.F32.PACK_AB R45, R45, R36 ;  /* 0x000000242d2d723e */ /* 0x000fe200000010ff */
[----:B------:R-:W-:Y:S01]  /*6b80*/  @P5 FMUL.FTZ R42, R37, R47 ;  /* 0x0000002f252a5220 */ /* 0x000fe20000410000 */
[----:B------:R-:W-:Y:S01]  /*6b90*/  @P3 FMUL.FTZ R39, R34, R35 ;  /* 0x0000002322273220 */ /* 0x000fe20000410000 */
[----:B------:R-:W-:Y:S01]  /*6ba0*/  FMUL.FTZ R36, R94, R37 ;  /* 0x000000255e247220 */ /* 0x000fe20000410000 */
[----:B------:R-:W-:Y:S01]  /*6bb0*/  FMUL.FTZ R3, R88, R34 ;  /* 0x0000002258037220 */ /* 0x000fe20000410000 */
[----:B------:R-:W-:Y:S01]  /*6bc0*/  @P0 PRMT R131, R131, 0x7632, R131 ;  /* 0x0000763283830816 */ /* 0x000fe20000000083 */
[----:B------:R-:W-:Y:S01]  /*6bd0*/  FMUL.FTZ R37, R95, R142 ;  /* 0x0000008e5f257220 */ /* 0x000fe20000410000 */
[----:B------:R-:W-:Y:S01]  /*6be0*/  FMUL.FTZ R35, R93, R134 ;  /* 0x000000865d237220 */ /* 0x000fe20000410000 */
[----:B------:R-:W-:Y:S01]  /*6bf0*/  FMUL.FTZ R34, R89, R130 ;  /* 0x0000008259227220 */ /* 0x000fe20000410000 */
[----:B------:R-:W-:Y:S01]  /*6c00*/  MOV R31, RZ ;  /* 0x000000ff001f7202 */ /* 0x000fe20000000f00 */
[----:B------:R-:W-:Y:S01]  /*6c10*/  @P2 FMUL.FTZ R31, R130, R128 ;  /* 0x00000080821f2220 */ /* 0x000fe20000410000 */
[----:B------:R-:W-:-:S02]  /*6c20*/  @P0 SHF.L.U32 R131, R131, 0x10, RZ ;  /* 0x0000001083830819 */ /* 0x000fc400000006ff */
[----:B------:R-:W-:Y:S02]  /*6c30*/  FSEL R130, R36, RZ, P5 ;  /* 0x000000ff24827208 */ /* 0x000fe40002800000 */
[----:B------:R-:W-:Y:S02]  /*6c40*/  FSEL R37, R37, RZ, P0 ;  /* 0x000000ff25257208 */ /* 0x000fe40000000000 */
[----:B------:R-:W-:Y:S02]  /*6c50*/  FSEL R128, R35, RZ, P4 ;  /* 0x000000ff23807208 */ /* 0x000fe40002000000 */
[----:B------:R-:W-:Y:S02]  /*6c60*/  FSEL R3, R3, RZ, P3 ;  /* 0x000000ff03037208 */ /* 0x000fe40001800000 */
[----:B------:R-:W-:Y:S02]  /*6c70*/  FSEL R36, R34, RZ, P2 ;  /* 0x000000ff22247208 */ /* 0x000fe40001000000 */
[----:B------:R-:W-:Y:S01]  /*6c80*/  MOV R41, RZ ;  /* 0x000000ff00297202 */ /* 0x000fe20000000f00 */
[----:B------:R-:W-:Y:S01]  /*6c90*/  @P0 FMUL.FTZ R41, R142, R131 ;  /* 0x000000838e290220 */ /* 0x000fe20000410000 */
[----:B------:R-:W-:-:S02]  /*6ca0*/  F2FP.BF16.F32.PACK_AB R33, R33, R32 ;  /* 0x000000202121723e */ /* 0x000fc400000010ff */
[----:B------:R-:W-:Y:S02]  /*6cb0*/  F2FP.BF16.F32.PACK_AB R47, R143, R140 ;  /* 0x0000008c8f2f723e */ /* 0x000fe400000010ff */
[----:B------:R-:W-:Y:S02]  /*6cc0*/  F2FP.BF16.F32.PACK_AB R46, R133, R46 ;  /* 0x0000002e852e723e */ /* 0x000fe400000010ff */
[----:B------:R-:W-:Y:S02]  /*6cd0*/  F2FP.BF16.F32.PACK_AB R44, R44, R132 ;  /* 0x000000842c2c723e */ /* 0x000fe400000010ff */
[----:B------:R-:W-:Y:S02]  /*6ce0*/  F2FP.BF16.F32.PACK_AB R35, R37, R130 ;  /* 0x000000822523723e */ /* 0x000fe400000010ff */
[----:B------:R-:W-:Y:S02]  /*6cf0*/  F2FP.BF16.F32.PACK_AB R34, R128, R129 ;  /* 0x000000818022723e */ /* 0x000fe400000010ff */
[----:B------:R-:W-:Y:S01]  /*6d00*/  F2FP.BF16.F32.PACK_AB R32, R36, R3 ;  /* 0x000000032420723e */ /* 0x000fe200000010ff */
[----:B------:R-:W-:Y:S06]  /*6d10*/  BRA `(.L_x_4509) ;  /* 0x0000000400847947 */ /* 0x000fec0003800000 */
.L_x_4508:
[--C-:B------:R-:W-:Y:S01]  /*6d20*/  FFMA.FTZ R29, R144, R36, R145.reuse ;  /* 0x00000024901d7223 */ /* 0x100fe20000010091 */
[----:B------:R-:W-:Y:S01]  /*6d30*/  LOP3.LUT P0, RZ, R132, 0xff0000, RZ, 0xc0, !PT ;  /* 0x00ff000084ff7812 */ /* 0x000fe2000780c0ff */
[--C-:B------:R-:W-:Y:S01]  /*6d40*/  FFMA.FTZ R134, R144, R37, R145.reuse ;  /* 0x0000002590867223 */ /* 0x100fe20000010091 */
[----:B------:R-:W-:Y:S01]  /*6d50*/  LOP3.LUT P2, RZ, R132, 0xff000000, RZ, 0xc0, !PT ;  /* 0xff00000084ff7812 */ /* 0x000fe2000784c0ff */
[----:B------:R-:W-:Y:S01]  /*6d60*/  FADD.FTZ R29, -R29, R32 ;  /* 0x000000201d1d7221 */ /* 0x000fe20000010100 */
[C-C-:B------:R-:W-:Y:S01]  /*6d70*/  FFMA.FTZ R140, R144.reuse, R140, R145.reuse ;  /* 0x0000008c908c7223 */ /* 0x140fe20000010091 */
[C-C-:B------:R-:W-:Y:S01]  /*6d80*/  FFMA.FTZ R141, R144.reuse, R141, R145.reuse ;  /* 0x0000008d908d7223 */ /* 0x140fe20000010091 */
[--C-:B------:R-:W-:Y:S01]  /*6d90*/  FFMA.FTZ R142, R144, R142, R145.reuse ;  /* 0x0000008e908e7223 */ /* 0x100fe20000010091 */
[----:B------:R-:W-:Y:S01]  /*6da0*/  FMUL.FTZ R32, R4, R29 ;  /* 0x0000001d04207220 */ /* 0x000fe20000410000 */
[C-C-:B------:R-:W-:Y:S01]  /*6db0*/  FFMA.FTZ R37, R144.reuse, R38, R145.reuse ;  /* 0x0000002690257223 */ /* 0x140fe20000010091 */
[C-C-:B------:R-:W-:Y:S01]  /*6dc0*/  FFMA.FTZ R143, R144.reuse, R143, R145.reuse ;  /* 0x0000008f908f7223 */ /* 0x140fe20000010091 */
[----:B------:R-:W-:Y:S01]  /*6dd0*/  FFMA.FTZ R144, R144, R35, R145 ;  /* 0x0000002390907223 */ /* 0x000fe20000010091 */
[----:B------:R-:W-:Y:S01]  /*6de0*/  FMUL.FTZ R32, R3, R32 ;  /* 0x0000002003207220 */ /* 0x000fe20000410000 */
[----:B------:R-:W-:Y:S01]  /*6df0*/  LOP3.LUT P5, RZ, R133, 0xff, RZ, 0xc0, !PT ;  /* 0x000000ff85ff7812 */ /* 0x000fe200078ac0ff */
[----:B------:R-:W-:Y:S01]  /*6e00*/  FADD.FTZ R33, -R134, R33 ;  /* 0x0000002186217221 */ /* 0x000fe20000010100 */
[----:B-----5:R-:W-:Y:S01]  /*6e10*/  @P0 SHF.L.U32 R36, R129, 0x10, RZ ;  /* 0x0000001081240819 */ /* 0x020fe200000006ff */
[----:B------:R-:W-:Y:S01]  /*6e20*/  FMUL.FTZ R35, R32, UR4 ;  /* 0x0000000420237c20 */ /* 0x000fe20008410000 */
[----:B------:R-:W-:Y:S01]  /*6e30*/  FADD.FTZ R141, -R141, R40 ;  /* 0x000000288d8d7221 */ /* 0x000fe20000010100 */
[----:B------:R-:W-:Y:S01]  /*6e40*/  HFMA2 R29, -RZ, RZ, 0, 0 ;  /* 0x00000000ff1d7431 */ /* 0x000fe200000001ff */
[----:B------:R-:W-:Y:S01]  /*6e50*/  @P2 PRMT R129, R129, 0x7632, R129 ;  /* 0x0000763281812816 */ /* 0x000fe20000000081 */
        /* <DEDUP_REMOVED lines=8> */
[----:B------:R-:W-:Y:S01]  /*6ee0*/  FADD.FTZ R41, -R142, R41 ;  /* 0x000000298e297221 */ /* 0x000fe20000010100 */
[----:B------:R-:W-:Y:S01]  /*6ef0*/  FMUL.FTZ R129, R33, UR4 ;  /* 0x0000000421817c20 */ /* 0x000fe20008410000 */
[----:B------:R-:W-:Y:S01]  /*6f00*/  FMUL.FTZ R32, R32, UR4 ;  /* 0x0000000420207c20 */ /* 0x000fe20008410000 */
[----:B------:R-:W-:Y:S01]  /*6f10*/  FMUL.FTZ R33, R90, R35 ;  /* 0x000000235a217220 */ /* 0x000fe20000410000 */
[----:B------:R-:W-:Y:S01]  /*6f20*/  MOV R40, RZ ;  /* 0x000000ff00287202 */ /* 0x000fe20000000f00 */
[-C--:B------:R-:W-:Y:S01]  /*6f30*/  @P5 FMUL.FTZ R38, R36, R129.reuse ;  /* 0x0000008124265220 */ /* 0x080fe20000410000 */
[-C--:B------:R-:W-:Y:S01]  /*6f40*/  @P2 FMUL.FTZ R40, R135, R32.reuse ;  /* 0x0000002087282220 */ /* 0x080fe20000410000 */
[----:B------:R-:W-:Y:S01]  /*6f50*/  FMUL.FTZ R36, R92, R129 ;  /* 0x000000815c247220 */ /* 0x000fe20000410000 */
[----:B------:R-:W-:Y:S01]  /*6f60*/  FMUL.FTZ R32, R91, R32 ;  /* 0x000000205b207220 */ /* 0x000fe20000410000 */
[----:B------:R-:W-:Y:S01]  /*6f70*/  FSEL R33, R33, RZ, P0 ;  /* 0x000000ff21217208 */ /* 0x000fe20000000000 */
[----:B------:R-:W-:Y:S01]  /*6f80*/  FADD.FTZ R39, -R140, R39 ;  /* 0x000000278c277221 */ /* 0x000fe20000010100 */
[----:B------:R-:W-:Y:S01]  /*6f90*/  ISETP.GE.U32.AND P0, PT, R132, RZ, PT ;  /* 0x000000ff8400720c */ /* 0x000fe20003f06070 */
[----:B------:R-:W-:Y:S01]  /*6fa0*/  FADD.FTZ R37, -R37, R34 ;  /* 0x0000002225257221 */ /* 0x000fe20000010100 */
[----:B------:R-:W-:Y:S01]  /*6fb0*/  LOP3.LUT P4, RZ, R133, 0xff00, RZ, 0xc0, !PT ;  /* 0x0000ff0085ff7812 */ /* 0x000fe2000788c0ff */
[----:B------:R-:W-:Y:S01]  /*6fc0*/  FADD.FTZ R143, -R143, R42 ;  /* 0x0000002a8f8f7221 */ /* 0x000fe20000010100 */
[----:B------:R-:W-:Y:S01]  /*6fd0*/  FSEL R36, R36, RZ, P5 ;  /* 0x000000ff24247208 */ /* 0x000fe20002800000 */
[----:B------:R-:W-:Y:S01]  /*6fe0*/  FADD.FTZ R31, -R144, R31 ;  /* 0x0000001f901f7221 */ /* 0x000fe20000010100 */
[----:B------:R-:W-:Y:S01]  /*6ff0*/  LOP3.LUT P3, RZ, R132, 0xff, RZ, 0xc0, !PT ;  /* 0x000000ff84ff7812 */ /* 0x000fe2000786c0ff */
[----:B------:R-:W-:Y:S01]  /*7000*/  FMUL.FTZ R134, R4, R41 ;  /* 0x0000002904867220 */ /* 0x000fe20000410000 */
[----:B------:R-:W-:Y:S01]  /*7010*/  FSEL R32, R32, RZ, P2 ;  /* 0x000000ff20207208 */ /* 0x000fe20001000000 */
[C---:B------:R-:W-:Y:S01]  /*7020*/  FMUL.FTZ R34, R4.reuse, R39 ;  /* 0x0000002704227220 */ /* 0x040fe20000410000 */
[C---:B------:R-:W-:Y:S01]  /*7030*/  LOP3.LUT P5, RZ, R133.reuse, 0xff0000, RZ, 0xc0, !PT ;  /* 0x00ff000085ff7812 */ /* 0x040fe200078ac0ff */
[----:B------:R-:W-:Y:S01]  /*7040*/  FMUL.FTZ R140, R4, R37 ;  /* 0x00000025048c7220 */ /* 0x000fe20000410000 */
[----:B------:R-:W-:Y:S01]  /*7050*/  LOP3.LUT P2, RZ, R132, 0xff00, RZ, 0xc0, !PT ;  /* 0x0000ff0084ff7812 */ /* 0x000fe2000784c0ff */
[C---:B------:R-:W-:Y:S01]  /*7060*/  FMUL.FTZ R144, R4.reuse, R143 ;  /* 0x0000008f04907220 */ /* 0x040fe20000410000 */
[----:B------:R-:W-:Y:S01]  /*7070*/  ISETP.GE.U32.AND.EX P0, PT, R133, 0x1000000, PT, P0 ;  /* 0x010000008500780c */ /* 0x000fe20003f06100 */
[----:B------:R-:W-:Y:S01]  /*7080*/  FMUL.FTZ R42, R4, R31 ;  /* 0x0000001f042a7220 */ /* 0x000fe20000410000 */
[----:B------:R-:W-:Y:S01]  /*7090*/  @P4 PRMT R130, R130, 0x7632, R130 ;  /* 0x0000763282824816 */ /* 0x000fe20000000082 */
[C---:B------:R-:W-:Y:S01]  /*70a0*/  FMUL.FTZ R31, R3.reuse, R134 ;  /* 0x00000086031f7220 */ /* 0x040fe20000410000 */
[C---:B------:R-:W-:Y:S01]  /*70b0*/  FMUL.FTZ R34, R3.reuse, R34 ;  /* 0x0000002203227220 */ /* 0x040fe20000410000 */
[C---:B------:R-:W-:Y:S01]  /*70c0*/  @P3 SHF.L.U32 R132, R128.reuse, 0x10, RZ ;  /* 0x0000001080843819 */ /* 0x040fe200000006ff */
[C---:B------:R-:W-:Y:S01]  /*70d0*/  FMUL.FTZ R35, R3.reuse, R140 ;  /* 0x0000008c03237220 */ /* 0x040fe20000410000 */
[C---:B------:R-:W-:Y:S01]  /*70e0*/  FMUL.FTZ R37, R3.reuse, R144 ;  /* 0x0000009003257220 */ /* 0x040fe20000410000 */
[----:B------:R-:W-:Y:S01]  /*70f0*/  FMUL.FTZ R3, R3, R42 ;  /* 0x0000002a03037220 */ /* 0x000fe20000410000 */
[----:B------:R-:W-:Y:S01]  /*7100*/  @P5 SHF.L.U32 R142, R131, 0x10, RZ ;  /* 0x00000010838e5819 */ /* 0x000fe200000006ff */
[----:B------:R-:W-:Y:S01]  /*7110*/  FMUL.FTZ R35, R35, UR4 ;  /* 0x0000000423237c20 */ /* 0x000fe20008410000 */
[----:B------:R-:W-:Y:S01]  /*7120*/  @P2 PRMT R128, R128, 0x7632, R128 ;  /* 0x0000763280802816 */ /* 0x000fe20000000080 */
[----:B------:R-:W-:Y:S01]  /*7130*/  FMUL.FTZ R3, R3, UR4 ;  /* 0x0000000403037c20 */ /* 0x000fe20008410000 */
[----:B------:R-:W-:Y:S01]  /*7140*/  @P0 PRMT R131, R131, 0x7632, R131 ;  /* 0x0000763283830816 */ /* 0x000fe20000000083 */
[----:B------:R-:W-:Y:S01]  /*7150*/  FMUL.FTZ R34, R34, UR4 ;  /* 0x0000000422227c20 */ /* 0x000fe20008410000 */
[----:B------:R-:W-:Y:S01]  /*7160*/  @P4 SHF.L.U32 R39, R130, 0x10, RZ ;  /* 0x0000001082274819 */ /* 0x000fe200000006ff */
[----:B------:R-:W-:Y:S01]  /*7170*/  FMUL.FTZ R130, R31, UR4 ;  /* 0x000000041f827c20 */ /* 0x000fe20008410000 */
[----:B------:R-:W-:Y:S01]  /*7180*/  @P2 SHF.L.U32 R129, R128, 0x10, RZ ;  /* 0x0000001080812819 */ /* 0x000fe200000006ff */
[----:B------:R-:W-:Y:S01]  /*7190*/  FMUL.FTZ R128, R37, UR4 ;  /* 0x0000000425807c20 */ /* 0x000fe20008410000 */
[----:B------:R-:W-:Y:S01]  /*71a0*/  @P0 SHF.L.U32 R131, R131, 0x10, RZ ;  /* 0x0000001083830819 */ /* 0x000fe200000006ff */
[----:B------:R-:W-:Y:S01]  /*71b0*/  HFMA2 R42, -RZ, RZ, 0, 0 ;  /* 0x00000000ff2a7431 */ /* 0x000fe200000001ff */
[----:B------:R-:W-:Y:S01]  /*71c0*/  MOV R4, RZ ;  /* 0x000000ff00047202 */ /* 0x000fe20000000f00 */
[----:B------:R-:W-:Y:S01]  /*71d0*/  @P4 FMUL.FTZ R4, R39, R130 ;  /* 0x0000008227044220 */ /* 0x000fe20000410000 */
[----:B------:R-:W-:Y:S01]  /*71e0*/  MOV R41, RZ ;  /* 0x000000ff00297202 */ /* 0x000fe20000000f00 */
[----:B------:R-:W-:Y:S01]  /*71f0*/  HFMA2 R39, -RZ, RZ, 0, 0 ;  /* 0x00000000ff277431 */ /* 0x000fe200000001ff */
[----:B------:R-:W-:Y:S01]  /*7200*/  MOV R31, RZ ;  /* 0x000000ff001f7202 */ /* 0x000fe20000000f00 */
[----:B------:R-:W-:Y:S01]  /*7210*/  @P5 FMUL.FTZ R42, R142, R35 ;  /* 0x000000238e2a5220 */ /* 0x000fe20000410000 */
[----:B------:R-:W-:Y:S01]  /*7220*/  @P0 FMUL.FTZ R41, R131, R128 ;  /* 0x0000008083290220 */ /* 0x000fe20000410000 */
[----:B------:R-:W-:Y:S01]  /*7230*/  @P3 FMUL.FTZ R39, R132, R3 ;  /* 0x0000000384273220 */ /* 0x000fe20000410000 */
[----:B------:R-:W-:Y:S01]  /*7240*/  @P2 FMUL.FTZ R31, R129, R34 ;  /* 0x00000022811f2220 */ /* 0x000fe20000410000 */
[----:B------:R-:W-:Y:S01]  /*7250*/  FMUL.FTZ R37, R94, R35 ;  /* 0x000000235e257220 */ /* 0x000fe20000410000 */
[----:B------:R-:W-:Y:S01]  /*7260*/  FMUL.FTZ R128, R95, R128 ;  /* 0x000000805f807220 */ /* 0x000fe20000410000 */
[----:B------:R-:W-:Y:S01]  /*7270*/  FMUL.FTZ R35, R93, R130 ;  /* 0x000000825d237220 */ /* 0x000fe20000410000 */
        /* <DEDUP_REMOVED lines=10> */
[----:B------:R-:W-:-:S07]  /*7320*/  F2FP.BF16.F32.PACK_AB R32, R130, R3 ;  /* 0x000000038220723e */ /* 0x000fce00000010ff */
.L_x_4509:
[----:B------:R-:W0:Y:S02]  /*7330*/  @P1 LDC.64 R36, c[0x0][0x478] ;  /* 0x00011e00ff241b82 */ /* 0x000e240000000a00 */
[----:B0-----:R-:W-:-:S04]  /*7340*/  @P1 IMAD.WIDE.U32 R36, R2, 0x10, R36 ;  /* 0x0000001002241825 */ /* 0x001fc800078e0024 */
[----:B------:R-:W-:Y:S01]  /*7350*/  IMAD.WIDE.U32 R2, R2, 0x10, R188 ;  /* 0x0000001002027825 */ /* 0x000fe200078e00bc */
[----:B------:R0:W-:Y:S04]  /*7360*/  @P1 STG.E.128 desc[UR6][R36.64], R44 ;  /* 0x0000002c24001986 */ /* 0x0001e8000c101d06 */
[----:B------:R0:W-:Y:S01]  /*7370*/  STG.E.128 desc[UR6][R2.64], R32 ;  /* 0x0000002002007986 */ /* 0x0001e2000c101d06 */
[----:B------:R-:W-:Y:S05]  /*7380*/  BRA `(.L_x_4510) ;  /* 0x0000003800787947 */ /* 0x000fea0003800000 */
.L_x_4501:
[----:B-1----:R-:W0:Y:S02]  /*7390*/  LDC.64 R198, c[0x0][0x390] ;  /* 0x0000e400ffc67b82 */ /* 0x002e240000000a00 */
[----:B0-----:R-:W-:-:S06]  /*73a0*/  IMAD.WIDE.U32 R128, R43, 0x10, R198 ;  /* 0x000000102b807825 */ /* 0x001fcc00078e00c6 */
[----:B------:R-:W5:Y:S01]  /*73b0*/  LDG.E.128 R128, desc[UR6][R128.64] ;  /* 0x0000000680807981 */ /* 0x000f62000c1e1d00 */
[----:B------:R-:W-:-:S04]  /*73c0*/  UISETP.NE.U32.AND UP0, UPT, UR16, URZ, UPT ;  /* 0x000000ff1000728c */ /* 0x000fc8000bf05070 */
[----:B------:R-:W-:-:S09]  /*73d0*/  UISETP.NE.AND.EX UP0, UPT, UR17, URZ, UPT, UP0 ;  /* 0x000000ff1100728c */ /* 0x000fd2000bf05300 */
[----:B------:R-:W-:Y:S05]  /*73e0*/  BRA.U UP0, `(.L_x_4511) ;  /* 0x0000000500bc7547 */ /* 0x000fea000b800000 */
[--C-:B------:R-:W-:Y:S01]  /*73f0*/  FFMA.FTZ R0, R144, R0, R145.reuse ;  /* 0x0000000090007223 */ /* 0x100fe20000010091 */
[----:B------:R-:W-:Y:S01]  /*7400*/  LOP3.LUT P4, RZ, R138, 0xff, RZ, 0xc0, !PT ;  /* 0x000000ff8aff7812 */ /* 0x000fe2000788c0ff */
[----:B------:R-:W-:Y:S01]  /*7410*/  UMOV UR4, UR5 ;  /* 0x0000000500047c82 */ /* 0x000fe20008000000 */
[----:B------:R-:W-:Y:S01]  /*7420*/  SHF.L.U32 R146, R60, 0x10, RZ ;  /* 0x000000103c927819 */ /* 0x000fe200000006ff */
[----:B------:R-:W-:Y:S01]  /*7430*/  FADD.FTZ R0, -R0, R190 ;  /* 0x000000be00007221 */ /* 0x000fe20000010100 */
[----:B------:R-:W-:Y:S01]  /*7440*/  LOP3.LUT P1, RZ, R138, 0xff00, RZ, 0xc0, !PT ;  /* 0x0000ff008aff7812 */ /* 0x000fe2000782c0ff */
[C-C-:B------:R-:W-:Y:S01]  /*7450*/  FFMA.FTZ R195, R144.reuse, R195, R145.reuse ;  /* 0x000000c390c37223 */ /* 0x140fe20000010091 */
[--C-:B------:R-:W-:Y:S01]  /*7460*/  FFMA.FTZ R193, R144, R193, R145.reuse ;  /* 0x000000c190c17223 */ /* 0x100fe20000010091 */
[----:B------:R-:W-:Y:S01]  /*7470*/  FFMA.FTZ R0, R4, R0, R146 ;  /* 0x0000000004007223 */ /* 0x000fe20000010092 */
[----:B------:R-:W-:Y:S01]  /*7480*/  MOV R149, RZ ;  /* 0x000000ff00957202 */ /* 0x000fe20000000f00 */
[----:B------:R-:W-:Y:S01]  /*7490*/  FADD.FTZ R196, -R195, R196 ;  /* 0x000000c4c3c47221 */ /* 0x000fe20000010100 */
[----:B------:R-:W-:Y:S01]  /*74a0*/  LOP3.LUT P3, RZ, R138, 0xff0000, RZ, 0xc0, !PT ;  /* 0x00ff00008aff7812 */ /* 0x000fe2000786c0ff */
[----:B------:R-:W-:Y:S01]  /*74b0*/  FMUL.FTZ R0, R0, R3 ;  /* 0x0000000300007220 */ /* 0x000fe20000410000 */
[----:B------:R-:W-:Y:S01]  /*74c0*/  FADD.FTZ R193, -R193, R194 ;  /* 0x000000c2c1c17221 */ /* 0x000fe20000010100 */
[----:B-----5:R-:W-:Y:S01]  /*74d0*/  @P4 SHF.L.U32 R146, R128, 0x10, RZ ;  /* 0x0000001080924819 */ /* 0x020fe200000006ff */
[--C-:B------:R-:W-:Y:S01]  /*74e0*/  FFMA.FTZ R191, R144, R191, R145.reuse ;  /* 0x000000bf90bf7223 */ /* 0x100fe20000010091 */
[----:B------:R-:W-:Y:S01]  /*74f0*/  FMUL.FTZ R190, R0, UR4 ;  /* 0x0000000400be7c20 */ /* 0x000fe20008410000 */
[----:B------:R-:W-:Y:S01]  /*7500*/  HFMA2 R0, -RZ, RZ, 0, 0 ;  /* 0x00000000ff007431 */ /* 0x000fe200000001ff */
[----:B------:R-:W-:Y:S01]  /*7510*/  @P1 PRMT R128, R128, 0x7632, R128 ;  /* 0x0000763280801816 */ /* 0x000fe20000000080 */
[----:B------:R-:W-:Y:S01]  /*7520*/  FADD.FTZ R192, -R191, R192 ;  /* 0x000000c0bfc07221 */ /* 0x000fe20000010100 */
[----:B------:R-:W-:Y:S01]  /*7530*/  @P4 FMUL.FTZ R0, R190, R146 ;  /* 0x00000092be004220 */ /* 0x000fe20000410000 */
[----:B------:R-:W-:Y:S01]  /*7540*/  PRMT R146, R60, 0x7632, R146 ;  /* 0x000076323c927816 */ /* 0x000fe20000000092 */
[--C-:B------:R-:W-:Y:S01]  /*7550*/  FFMA.FTZ R188, R144, R188, R145.reuse ;  /* 0x000000bc90bc7223 */ /* 0x100fe20000010091 */
[----:B------:R-:W-:Y:S01]  /*7560*/  LOP3.LUT P2, RZ, R138, 0xff000000, RZ, 0xc0, !PT ;  /* 0xff0000008aff7812 */ /* 0x000fe2000784c0ff */
[----:B------:R-:W-:Y:S01]  /*7570*/  FFMA.FTZ R186, R144, R186, R145 ;  /* 0x000000ba90ba7223 */ /* 0x000fe20000010091 */
[----:B------:R-:W-:Y:S01]  /*7580*/  SHF.L.U32 R146, R146, 0x10, RZ ;  /* 0x0000001092927819 */ /* 0x000fe200000006ff */
[----:B------:R-:W-:Y:S01]  /*7590*/  FADD.FTZ R188, -R188, R189 ;  /* 0x000000bdbcbc7221 */ /* 0x000fe20000010100 */
[C---:B------:R-:W-:Y:S01]  /*75a0*/  LOP3.LUT P0, RZ, R139.reuse, 0xff, RZ, 0xc0, !PT ;  /* 0x000000ff8bff7812 */ /* 0x040fe2000780c0ff */
[----:B------:R-:W-:Y:S01]  /*75b0*/  FADD.FTZ R186, -R186, R187 ;  /* 0x000000bbbaba7221 */ /* 0x000fe20000010100 */
[----:B------:R-:W-:Y:S01]  /*75c0*/  LOP3.LUT P5, RZ, R139, 0xff00, RZ, 0xc0, !PT ;  /* 0x0000ff008bff7812 */ /* 0x000fe200078ac0ff */
[----:B------:R-:W-:Y:S01]  /*75d0*/  FFMA.FTZ R146, R4, R196, R146 ;  /* 0x000000c404927223 */ /* 0x000fe20000010092 */
[C-C-:B------:R-:W-:Y:S01]  /*75e0*/  FFMA.FTZ R184, R144.reuse, R184, R145.reuse ;  /* 0x000000b890b87223 */ /* 0x140fe20000010091 */
[----:B------:R-:W-:Y:S01]  /*75f0*/  FFMA.FTZ R182, R144, R182, R145 ;  /* 0x000000b690b67223 */ /* 0x000fe20000010091 */
[----:B------:R-:W-:Y:S01]  /*7600*/  FMUL.FTZ R190, R64, R190 ;  /* 0x000000be40be7220 */ /* 0x000fe20000410000 */
[----:B------:R-:W-:Y:S01]  /*7610*/  FMUL.FTZ R147, R146, R3 ;  /* 0x0000000392937220 */ /* 0x000fe20000410000 */
[----:B------:R-:W-:Y:S01]  /*7620*/  @P1 SHF.L.U32 R146, R128, 0x10, RZ ;  /* 0x0000001080921819 */ /* 0x000fe200000006ff */
[----:B------:R-:W-:Y:S01]  /*7630*/  FADD.FTZ R184, -R184, R185 ;  /* 0x000000b9b8b87221 */ /* 0x000fe20000010100 */
[----:B------:R-:W-:Y:S01]  /*7640*/  @P2 PRMT R148, R129, 0x7632, R148 ;  /* 0x0000763281942816 */ /* 0x000fe20000000094 */
[----:B------:R-:W-:Y:S01]  /*7650*/  FMUL.FTZ R128, R147, UR4 ;  /* 0x0000000493807c20 */ /* 0x000fe20008410000 */
[----:B------:R-:W-:Y:S01]  /*7660*/  @P3 SHF.L.U32 R147, R129, 0x10, RZ ;  /* 0x0000001081933819 */ /* 0x000fe200000006ff */
[----:B------:R-:W-:Y:S01]  /*7670*/  FADD.FTZ R182, -R182, R183 ;  /* 0x000000b7b6b67221 */ /* 0x000fe20000010100 */
[----:B------:R-:W-:Y:S01]  /*7680*/  @P2 SHF.L.U32 R148, R148, 0x10, RZ ;  /* 0x0000001094942819 */ /* 0x000fe200000006ff */
[----:B------:R-:W-:Y:S01]  /*7690*/  @P1 FMUL.FTZ R149, R128, R146 ;  /* 0x0000009280951220 */ /* 0x000fe20000410000 */
[----:B------:R-:W-:Y:S01]  /*76a0*/  SHF.L.U32 R146, R61, 0x10, RZ ;  /* 0x000000103d927819 */ /* 0x000fe200000006ff */
[----:B------:R-:W-:Y:S01]  /*76b0*/  FMUL.FTZ R128, R65, R128 ;  /* 0x0000008041807220 */ /* 0x000fe20000410000 */
[----:B------:R-:W-:-:S03]  /*76c0*/  FSEL R190, R190, RZ, P4 ;  /* 0x000000ffbebe7208 */ /* 0x000fc60002000000 */
[----:B------:R-:W-:Y:S01]  /*76d0*/  FFMA.FTZ R146, R4, R193, R146 ;  /* 0x000000c104927223 */ /* 0x000fe20000010092 */
[----:B------:R-:W-:-:S03]  /*76e0*/  FSEL R128, R128, RZ, P1 ;  /* 0x000000ff80807208 */ /* 0x000fc60000800000 */
[----:B------:R-:W-:Y:S01]  /*76f0*/  FMUL.FTZ R146, R146, R3 ;  /* 0x0000000392927220 */ /* 0x000fe20000410000 */
[----:B------:R-:W-:-:S03]  /*7700*/  F2FP.BF16.F32.PACK_AB R128, R128, R190 ;  /* 0x000000be8080723e */ /* 0x000fc600000010ff */
[----:B------:R-:W-:Y:S01]  /*7710*/  FMUL.FTZ R191, R146, UR4 ;  /* 0x0000000492bf7c20 */ /* 0x000fe20008410000 */
[----:B------:R-:W-:-:S03]  /*7720*/  HFMA2 R146, -RZ, RZ, 0, 0 ;  /* 0x00000000ff927431 */ /* 0x000fc600000001ff */
[----:B------:R-:W-:Y:S01]  /*7730*/  @P3 FMUL.FTZ R146, R191, R147 ;  /* 0x00000093bf923220 */ /* 0x000fe20000410000 */
[----:B------:R-:W-:Y:S01]  /*7740*/  PRMT R147, R61, 0x7632, R147 ;  /* 0x000076323d937816 */ /* 0x000fe20000000093 */
[----:B------:R-:W-:-:S03]  /*7750*/  FMUL.FTZ R191, R66, R191 ;  /* 0x000000bf42bf7220 */ /* 0x000fc60000410000 */
[----:B------:R-:W-:Y:S02]  /*7760*/  SHF.L.U32 R147, R147, 0x10, RZ ;  /* 0x0000001093937819 */ /* 0x000fe400000006ff */
[----:B------:R-:W-:-:S03]  /*7770*/  FSEL R191, R191, RZ, P3 ;  /* 0x000000ffbfbf7208 */ /* 0x000fc60001800000 */
[----:B------:R-:W-:-:S04]  /*7780*/  FFMA.FTZ R147, R4, R192, R147 ;  /* 0x000000c004937223 */ /* 0x000fc80000010093 */
[----:B------:R-:W-:Y:S01]  /*7790*/  FMUL.FTZ R129, R147, R3 ;  /* 0x0000000393817220 */ /* 0x000fe20000410000 */
[----:B------:R-:W-:-:S03]  /*77a0*/  MOV R147, RZ ;  /* 0x000000ff00937202 */ /* 0x000fc60000000f00 */
[----:B------:R-:W-:-:S04]  /*77b0*/  FMUL.FTZ R129, R129, UR4 ;  /* 0x0000000481817c20 */ /* 0x000fc80008410000 */
[----:B------:R-:W-:Y:S01]  /*77c0*/  @P2 FMUL.FTZ R147, R129, R148 ;  /* 0x0000009481932220 */ /* 0x000fe20000410000 */
[----:B------:R-:W-:Y:S01]  /*77d0*/  SHF.L.U32 R148, R62, 0x10, RZ ;  /* 0x000000103e947819 */ /* 0x000fe200000006ff */
[----:B------:R-:W-:-:S04]  /*77e0*/  FMUL.FTZ R129, R67, R129 ;  /* 0x0000008143817220 */ /* 0x000fc80000410000 */
[----:B------:R-:W-:Y:S01]  /*77f0*/  FFMA.FTZ R148, R4, R188, R148 ;  /* 0x000000bc04947223 */ /* 0x000fe20000010094 */
[----:B------:R-:W-:Y:S02]  /*7800*/  @P0 SHF.L.U32 R188, R130, 0x10, RZ ;  /* 0x0000001082bc0819 */ /* 0x000fe400000006ff */
[----:B------:R-:W-:Y:S01]  /*7810*/  FSEL R129, R129, RZ, P2 ;  /* 0x000000ff81817208 */ /* 0x000fe20001000000 */
[----:B------:R-:W-:-:S03]  /*7820*/  FMUL.FTZ R148, R148, R3 ;  /* 0x0000000394947220 */ /* 0x000fc60000410000 */
[----:B------:R-:W-:Y:S01]  /*7830*/  F2FP.BF16.F32.PACK_AB R129, R129, R191 ;  /* 0x000000bf8181723e */ /* 0x000fe200000010ff */
[----:B------:R-:W-:Y:S01]  /*7840*/  FMUL.FTZ R187, R148, UR4 ;  /* 0x0000000494bb7c20 */ /* 0x000fe20008410000 */
[----:B------:R-:W-:-:S03]  /*7850*/  HFMA2 R148, -RZ, RZ, 0, 0 ;  /* 0x00000000ff947431 */ /* 0x000fc600000001ff */
[----:B------:R-:W-:Y:S01]  /*7860*/  @P0 FMUL.FTZ R148, R187, R188 ;  /* 0x000000bcbb940220 */ /* 0x000fe20000410000 */
[----:B------:R-:W-:Y:S01]  /*7870*/  PRMT R188, R62, 0x7632, R188 ;  /* 0x000076323ebc7816 */ /* 0x000fe200000000bc */
[----:B------:R-:W-:-:S03]  /*7880*/  FMUL.FTZ R187, R68, R187 ;  /* 0x000000bb44bb7220 */ /* 0x000fc60000410000 */
[----:B------:R-:W-:Y:S02]  /*7890*/  SHF.L.U32 R188, R188, 0x10, RZ ;  /* 0x00000010bcbc7819 */ /* 0x000fe400000006ff */
[----:B------:R-:W-:Y:S02]  /*78a0*/  FSEL R185, R187, RZ, P0 ;  /* 0x000000ffbbb97208 */ /* 0x000fe40000000000 */
[----:B------:R-:W-:Y:S01]  /*78b0*/  LOP3.LUT P0, RZ, R139, 0xff0000, RZ, 0xc0, !PT ;  /* 0x00ff00008bff7812 */ /* 0x000fe2000780c0ff */
[--C-:B------:R-:W-:Y:S01]  /*78c0*/  FFMA.FTZ R186, R4, R186, R188.reuse ;  /* 0x000000ba04ba7223 */ /* 0x100fe200000100bc */
[----:B------:R-:W-:Y:S02]  /*78d0*/  SHF.L.U32 R187, R63, 0x10, RZ ;  /* 0x000000103fbb7819 */ /* 0x000fe400000006ff */
[----:B------:R-:W-:Y:S01]  /*78e0*/  @P5 PRMT R188, R130, 0x7632, R188 ;  /* 0x0000763282bc5816 */ /* 0x000fe200000000bc */
[----:B------:R-:W-:Y:S01]  /*78f0*/  FMUL.FTZ R130, R186, R3 ;  /* 0x00000003ba827220 */ /* 0x000fe20000410000 */
[----:B------:R-:W-:Y:S01]  /*7900*/  MOV R186, RZ ;  /* 0x000000ff00ba7202 */ /* 0x000fe20000000f00 */
[----:B------:R-:W-:Y:S01]  /*7910*/  FFMA.FTZ R184, R4, R184, R187 ;  /* 0x000000b804b87223 */ /* 0x000fe200000100bb */
[----:B------:R-:W-:Y:S01]  /*7920*/  @P5 SHF.L.U32 R188, R188, 0x10, RZ ;  /* 0x00000010bcbc5819 */ /* 0x000fe200000006ff */
[----:B------:R-:W-:-:S02]  /*7930*/  FMUL.FTZ R130, R130, UR4 ;  /* 0x0000000482827c20 */ /* 0x000fc40008410000 */
[----:B------:R-:W-:Y:S02]  /*7940*/  FMUL.FTZ R184, R184, R3 ;  /* 0x00000003b8b87220 */ /* 0x000fe40000410000 */
[----:B------:R-:W-:Y:S01]  /*7950*/  @P5 FMUL.FTZ R186, R130, R188 ;  /* 0x000000bc82ba5220 */ /* 0x000fe20000410000 */
[----:B------:R-:W-:Y:S01]  /*7960*/  @P0 SHF.L.U32 R188, R131, 0x10, RZ ;  /* 0x0000001083bc0819 */ /* 0x000fe200000006ff */
[----:B------:R-:W-:Y:S01]  /*7970*/  FMUL.FTZ R187, R184, UR4 ;  /* 0x00000004b8bb7c20 */ /* 0x000fe20008410000 */
[----:B------:R-:W-:Y:S02]  /*7980*/  HFMA2 R184, -RZ, RZ, 0, 0 ;  /* 0x00000000ffb87431 */ /* 0x000fe400000001ff */
[----:B------:R-:W-:Y:S01]  /*7990*/  FMUL.FTZ R130, R69, R130 ;  /* 0x0000008245827220 */ /* 0x000fe20000410000 */
[----:B------:R-:W-:Y:S01]  /*79a0*/  @P0 FMUL.FTZ R184, R187, R188 ;  /* 0x000000bcbbb80220 */ /* 0x000fe20000410000 */
[----:B------:R-:W-:-:S03]  /*79b0*/  FMUL.FTZ R187, R70, R187 ;  /* 0x000000bb46bb7220 */ /* 0x000fc60000410000 */
[----:B------:R-:W-:Y:S02]  /*79c0*/  FSEL R130, R130, RZ, P5 ;  /* 0x000000ff82827208 */ /* 0x000fe40002800000 */
[----:B------:R-:W-:Y:S02]  /*79d0*/  FSEL R187, R187, RZ, P0 ;  /* 0x000000ffbbbb7208 */ /* 0x000fe40000000000 */
[----:B------:R-:W-:Y:S02]  /*79e0*/  ISETP.GE.U32.AND P0, PT, R138, RZ, PT ;  /* 0x000000ff8a00720c */ /* 0x000fe40003f06070 */
[----:B------:R-:W-:Y:S02]  /*79f0*/  PRMT R138, R63, 0x7632, R138 ;  /* 0x000076323f8a7816 */ /* 0x000fe4000000008a */
[----:B------:R-:W-:Y:S02]  /*7a00*/  ISETP.GE.U32.AND.EX P0, PT, R139, 0x1000000, PT, P0 ;  /* 0x010000008b00780c */ /* 0x000fe40003f06100 */
[----:B------:R-:W-:-:S02]  /*7a10*/  SHF.L.U32 R138, R138, 0x10, RZ ;  /* 0x000000108a8a7819 */ /* 0x000fc400000006ff */
[----:B------:R-:W-:-:S03]  /*7a20*/  F2FP.BF16.F32.PACK_AB R130, R130, R185 ;  /* 0x000000b98282723e */ /* 0x000fc600000010ff */
[----:B------:R-:W-:Y:S01]  /*7a30*/  FFMA.FTZ R138, R4, R182, R138 ;  /* 0x000000b6048a7223 */ /* 0x000fe2000001008a */
[----:B------:R-:W-:-:S03]  /*7a40*/  MOV R182, RZ ;  /* 0x000000ff00b67202 */ /* 0x000fc60000000f00 */
[----:B------:R-:W-:Y:S02]  /*7a50*/  FMUL.FTZ R138, R138, R3 ;  /* 0x000000038a8a7220 */ /* 0x000fe40000410000 */
[----:B------:R-:W-:Y:S02]  /*7a60*/  @P0 PRMT R131, R131, 0x7632, R131 ;  /* 0x0000763283830816 */ /* 0x000fe40000000083 */
[----:B------:R-:W-:Y:S02]  /*7a70*/  FMUL.FTZ R138, R138, UR4 ;  /* 0x000000048a8a7c20 */ /* 0x000fe40008410000 */
[----:B------:R-:W-:-:S05]  /*7a80*/  @P0 SHF.L.U32 R131, R131, 0x10, RZ ;  /* 0x0000001083830819 */ /* 0x000fca00000006ff */
[----:B------:R-:W-:Y:S01]  /*7a90*/  @P0 FMUL.FTZ R182, R138, R131 ;  /* 0x000000838ab60220 */ /* 0x000fe20000410000 */
[----:B------:R-:W-:-:S05]  /*7aa0*/  FMUL.FTZ R138, R71, R138 ;  /* 0x0000008a478a7220 */ /* 0x000fca0000410000 */
[----:B------:R-:W-:-:S04]  /*7ab0*/  FSEL R131, R138, RZ, P0 ;  /* 0x000000ff8a837208 */ /* 0x000fc80000000000 */
[----:B------:R-:W-:Y:S01]  /*7ac0*/  F2FP.BF16.F32.PACK_AB R131, R131, R187 ;  /* 0x000000bb8383723e */ /* 0x000fe200000010ff */
[----:B------:R-:W-:Y:S06]  /*7ad0*/  BRA `(.L_x_4512) ;  /* 0x0000000400c47947 */ /* 0x000fec0003800000 */
.L_x_4511:
[--C-:B------:R-:W-:Y:S01]  /*7ae0*/  FFMA.FTZ R193, R144, R193, R145.reuse ;  /* 0x000000c190c17223 */ /* 0x100fe20000010091 */
[C---:B------:R-:W-:Y:S01]  /*7af0*/  LOP3.LUT P1, RZ, R138.reuse, 0xff0000, RZ, 0xc0, !PT ;  /* 0x00ff00008aff7812 */ /* 0x040fe2000782c0ff */
[----:B------:R-:W-:Y:S01]  /*7b00*/  UMOV UR4, UR5 ;  /* 0x0000000500047c82 */ /* 0x000fe20008000000 */
[----:B------:R-:W-:Y:S01]  /*7b10*/  SHF.L.U32 R44, R61, 0x10, RZ ;  /* 0x000000103d2c7819 */ /* 0x000fe200000006ff */
[----:B------:R-:W-:Y:S01]  /*7b20*/  FADD.FTZ R45, -R193, R194 ;  /* 0x000000c2c12d7221 */ /* 0x000fe20000010100 */
[----:B------:R-:W-:Y:S02]  /*7b30*/  CS2R R146, SRZ ;  /* 0x0000000000927805 */ /* 0x000fe4000001ff00 */
[----:B------:R-:W-:Y:S01]  /*7b40*/  LOP3.LUT P2, RZ, R138, 0xff000000, RZ, 0xc0, !PT ;  /* 0xff0000008aff7812 */ /* 0x000fe2000784c0ff */
[--C-:B------:R-:W-:Y:S01]  /*7b50*/  FFMA.FTZ R188, R144, R188, R145.reuse ;  /* 0x000000bc90bc7223 */ /* 0x100fe20000010091 */
[----:B------:R-:W-:Y:S01]  /*7b60*/  FFMA.FTZ R45, R4, R45, R44 ;  /* 0x0000002d042d7223 */ /* 0x000fe2000001002c */
[--C-:B------:R-:W-:Y:S01]  /*7b70*/  FFMA.FTZ R44, R144, R191, R145.reuse ;  /* 0x000000bf902c7223 */ /* 0x100fe20000010091 */
[----:B------:R-:W-:Y:S01]  /*7b80*/  SHF.L.U32 R47, R62, 0x10, RZ ;  /* 0x000000103e2f7819 */ /* 0x000fe200000006ff */
[----:B------:R-:W-:Y:S01]  /*7b90*/  FFMA.FTZ R184, R144, R184, R145 ;  /* 0x000000b890b87223 */ /* 0x000fe20000010091 */
[----:B------:R-:W-:Y:S01]  /*7ba0*/  FMUL.FTZ R191, R45, R3 ;  /* 0x000000032dbf7220 */ /* 0x000fe20000410000 */
[----:B------:R-:W-:Y:S01]  /*7bb0*/  FADD.FTZ R44, -R44, R192 ;  /* 0x000000c02c2c7221 */ /* 0x000fe20000010100 */
[----:B-----5:R-:W-:Y:S01]  /*7bc0*/  @P1 SHF.L.U32 R46, R129, 0x10, RZ ;  /* 0x00000010812e1819 */ /* 0x020fe200000006ff */
[----:B------:R-:W-:Y:S01]  /*7bd0*/  FADD.FTZ R184, -R184, R185 ;  /* 0x000000b9b8b87221 */ /* 0x000fe20000010100 */
[----:B------:R-:W-:Y:S01]  /*7be0*/  FMUL.FTZ R191, R191, UR4 ;  /* 0x00000004bfbf7c20 */ /* 0x000fe20008410000 */
[----:B------:R-:W-:Y:S01]  /*7bf0*/  LOP3.LUT P5, RZ, R139, 0xff, RZ, 0xc0, !PT ;  /* 0x000000ff8bff7812 */ /* 0x000fe200078ac0ff */
[C-C-:B------:R-:W-:Y:S01]  /*7c00*/  FFMA.FTZ R185, R144.reuse, R182, R145.reuse ;  /* 0x000000b690b97223 */ /* 0x140fe20000010091 */
[----:B------:R-:W-:Y:S01]  /*7c10*/  FFMA.FTZ R149, R144, R186, R145 ;  /* 0x000000ba90957223 */ /* 0x000fe20000010091 */
[----:B------:R-:W-:Y:S01]  /*7c20*/  @P1 FMUL.FTZ R146, R46, R191 ;  /* 0x000000bf2e921220 */ /* 0x000fe20000410000 */
[----:B------:R-:W-:Y:S01]  /*7c30*/  PRMT R46, R61, 0x7632, R46 ;  /* 0x000076323d2e7816 */ /* 0x000fe2000000002e */
[----:B------:R-:W-:Y:S01]  /*7c40*/  FADD.FTZ R185, -R185, R183 ;  /* 0x000000b7b9b97221 */ /* 0x000fe20000010100 */
[----:B------:R-:W-:Y:S01]  /*7c50*/  LOP3.LUT P6, RZ, R139, 0xff0000, RZ, 0xc0, !PT ;  /* 0x00ff00008bff7812 */ /* 0x000fe200078cc0ff */
[----:B------:R-:W-:Y:S01]  /*7c60*/  HFMA2 R148, -RZ, RZ, 0, 0 ;  /* 0x00000000ff947431 */ /* 0x000fe200000001ff */
[----:B------:R-:W-:Y:S01]  /*7c70*/  SHF.L.U32 R46, R46, 0x10, RZ ;  /* 0x000000102e2e7819 */ /* 0x000fe200000006ff */
[C-C-:B------:R-:W-:Y:S01]  /*7c80*/  FFMA.FTZ R0, R144.reuse, R0, R145.reuse ;  /* 0x0000000090007223 */ /* 0x140fe20000010091 */
[----:B------:R-:W-:Y:S01]  /*7c90*/  SHF.L.U32 R182, R63, 0x10, RZ ;  /* 0x000000103fb67819 */ /* 0x000fe200000006ff */
[----:B------:R-:W-:Y:S01]  /*7ca0*/  FFMA.FTZ R195, R144, R195, R145 ;  /* 0x000000c390c37223 */ /* 0x000fe20000010091 */
[----:B------:R-:W-:Y:S01]  /*7cb0*/  ISETP.GE.U32.AND P0, PT, R138, RZ, PT ;  /* 0x000000ff8a00720c */ /* 0x000fe20003f06070 */
[--C-:B------:R-:W-:Y:S01]  /*7cc0*/  FFMA.FTZ R44, R4, R44, R46.reuse ;  /* 0x0000002c042c7223 */ /* 0x100fe2000001002e */
[----:B------:R-:W-:Y:S01]  /*7cd0*/  @P2 PRMT R46, R129, 0x7632, R46 ;  /* 0x00007632812e2816 */ /* 0x000fe2000000002e */
[----:B------:R-:W-:Y:S01]  /*7ce0*/  FADD.FTZ R0, -R0, R190 ;  /* 0x000000be00007221 */ /* 0x000fe20000010100 */
[----:B------:R-:W-:Y:S01]  /*7cf0*/  @P5 SHF.L.U32 R186, R130, 0x10, RZ ;  /* 0x0000001082ba5819 */ /* 0x000fe200000006ff */
[----:B------:R-:W-:Y:S01]  /*7d00*/  FMUL.FTZ R129, R44, R3 ;  /* 0x000000032c817220 */ /* 0x000fe20000410000 */
[----:B------:R-:W-:Y:S01]  /*7d10*/  @P2 SHF.L.U32 R46, R46, 0x10, RZ ;  /* 0x000000102e2e2819 */ /* 0x000fe200000006ff */
[----:B------:R-:W-:Y:S01]  /*7d20*/  FADD.FTZ R196, -R195, R196 ;  /* 0x000000c4c3c47221 */ /* 0x000fe20000010100 */
[----:B------:R-:W-:Y:S01]  /*7d30*/  LOP3.LUT P4, RZ, R138, 0xff, RZ, 0xc0, !PT ;  /* 0x000000ff8aff7812 */ /* 0x000fe2000788c0ff */
[----:B------:R-:W-:Y:S01]  /*7d40*/  FMUL.FTZ R129, R129, UR4 ;  /* 0x0000000481817c20 */ /* 0x000fe20008410000 */
[----:B------:R-:W-:Y:S01]  /*7d50*/  LOP3.LUT P3, RZ, R139, 0xff00, RZ, 0xc0, !PT ;  /* 0x0000ff008bff7812 */ /* 0x000fe2000786c0ff */
[----:B------:R-:W-:Y:S01]  /*7d60*/  FADD.FTZ R149, -R149, R187 ;  /* 0x000000bb95957221 */ /* 0x000fe20000010100 */
[----:B------:R-:W-:Y:S01]  /*7d70*/  ISETP.GE.U32.AND.EX P0, PT, R139, 0x1000000, PT, P0 ;  /* 0x010000008b00780c */ /* 0x000fe20003f06100 */
[----:B------:R-:W-:Y:S01]  /*7d80*/  @P2 FMUL.FTZ R147, R46, R129 ;  /* 0x000000812e932220 */ /* 0x000fe20000410000 */
[----:B------:R-:W-:Y:S01]  /*7d90*/  FADD.FTZ R46, -R188, R189 ;  /* 0x000000bdbc2e7221 */ /* 0x000fe20000010100 */
[----:B------:R-:W-:Y:S01]  /*7da0*/  @P6 SHF.L.U32 R139, R131, 0x10, RZ ;  /* 0x00000010838b6819 */ /* 0x000fe200000006ff */
[----:B------:R-:W-:Y:S01]  /*7db0*/  FMUL.FTZ R191, R66, R191 ;  /* 0x000000bf42bf7220 */ /* 0x000fe20000410000 */
[----:B------:R-:W-:Y:S01]  /*7dc0*/  F2FP.BF16.F32.PACK_AB R45, R44, R45 ;  /* 0x0000002d2c2d723e */ /* 0x000fe200000010ff */
[----:B------:R-:W-:Y:S01]  /*7dd0*/  FFMA.FTZ R46, R4, R46, R47 ;  /* 0x0000002e042e7223 */ /* 0x000fe2000001002f */
[----:B------:R-:W-:-:S02]  /*7de0*/  FMUL.FTZ R129, R67, R129 ;  /* 0x0000008143817220 */ /* 0x000fc40000410000 */
[----:B------:R-:W-:Y:S01]  /*7df0*/  @P4 SHF.L.U32 R44, R128, 0x10, RZ ;  /* 0x00000010802c4819 */ /* 0x000fe200000006ff */
[----:B------:R-:W-:Y:S01]  /*7e00*/  FMUL.FTZ R47, R46, R3 ;  /* 0x000000032e2f7220 */ /* 0x000fe20000410000 */
[----:B------:R-:W-:Y:S02]  /*7e10*/  @P3 PRMT R187, R130, 0x7632, R187 ;  /* 0x0000763282bb3816 */ /* 0x000fe400000000bb */
[----:B------:R-:W-:Y:S01]  /*7e20*/  FSEL R191, R191, RZ, P1 ;  /* 0x000000ffbfbf7208 */ /* 0x000fe20000800000 */
[----:B------:R-:W-:Y:S01]  /*7e30*/  FMUL.FTZ R47, R47, UR4 ;  /* 0x000000042f2f7c20 */ /* 0x000fe20008410000 */
[----:B------:R-:W-:Y:S02]  /*7e40*/  @P3 SHF.L.U32 R187, R187, 0x10, RZ ;  /* 0x00000010bbbb3819 */ /* 0x000fe400000006ff */
[----:B------:R-:W-:Y:S01]  /*7e50*/  FSEL R129, R129, RZ, P2 ;  /* 0x000000ff81817208 */ /* 0x000fe20001000000 */
[-C--:B------:R-:W-:Y:S01]  /*7e60*/  FMUL.FTZ R183, R68, R47.reuse ;  /* 0x0000002f44b77220 */ /* 0x080fe20000410000 */
[----:B------:R-:W-:Y:S01]  /*7e70*/  @P5 FMUL.FTZ R148, R186, R47 ;  /* 0x0000002fba945220 */ /* 0x000fe20000410000 */
[----:B------:R-:W-:Y:S01]  /*7e80*/  FFMA.FTZ R47, R4, R184, R182 ;  /* 0x000000b8042f7223 */ /* 0x000fe200000100b6 */
[----:B------:R-:W-:Y:S01]  /*7e90*/  HFMA2 R184, -RZ, RZ, 0, 0 ;  /* 0x00000000ffb87431 */ /* 0x000fe200000001ff */
[----:B------:R-:W-:-:S02]  /*7ea0*/  MOV R182, RZ ;  /* 0x000000ff00b67202 */ /* 0x000fc40000000f00 */
[----:B------:R-:W-:Y:S02]  /*7eb0*/  FSEL R183, R183, RZ, P5 ;  /* 0x000000ffb7b77208 */ /* 0x000fe40002800000 */
[----:B------:R-:W-:Y:S01]  /*7ec0*/  LOP3.LUT P5, RZ, R138, 0xff00, RZ, 0xc0, !PT ;  /* 0x0000ff008aff7812 */ /* 0x000fe200078ac0ff */
[----:B------:R-:W-:Y:S01]  /*7ed0*/  FMUL.FTZ R138, R47, R3 ;  /* 0x000000032f8a7220 */ /* 0x000fe20000410000 */
[----:B------:R-:W-:Y:S02]  /*7ee0*/  PRMT R186, R62, 0x7632, R186 ;  /* 0x000076323eba7816 */ /* 0x000fe400000000ba */
[----:B------:R-:W-:Y:S01]  /*7ef0*/  F2FP.BF16.F32.PACK_AB R129, R129, R191 ;  /* 0x000000bf8181723e */ /* 0x000fe200000010ff */
[----:B------:R-:W-:Y:S01]  /*7f00*/  FMUL.FTZ R138, R138, UR4 ;  /* 0x000000048a8a7c20 */ /* 0x000fe20008410000 */
[----:B------:R-:W-:-:S03]  /*7f10*/  SHF.L.U32 R186, R186, 0x10, RZ ;  /* 0x00000010baba7819 */ /* 0x000fc600000006ff */
[-C--:B------:R-:W-:Y:S01]  /*7f20*/  @P6 FMUL.FTZ R184, R139, R138.reuse ;  /* 0x0000008a8bb86220 */ /* 0x080fe20000410000 */
[----:B------:R-:W-:Y:S01]  /*7f30*/  PRMT R139, R63, 0x7632, R139 ;  /* 0x000076323f8b7816 */ /* 0x000fe2000000008b */
[----:B------:R-:W-:Y:S01]  /*7f40*/  FFMA.FTZ R149, R4, R149, R186 ;  /* 0x0000009504957223 */ /* 0x000fe200000100ba */
[----:B------:R-:W-:Y:S01]  /*7f50*/  MOV R186, RZ ;  /* 0x000000ff00ba7202 */ /* 0x000fe20000000f00 */
[----:B------:R-:W-:Y:S01]  /*7f60*/  FMUL.FTZ R138, R70, R138 ;  /* 0x0000008a468a7220 */ /* 0x000fe20000410000 */
[----:B------:R-:W-:Y:S01]  /*7f70*/  SHF.L.U32 R139, R139, 0x10, RZ ;  /* 0x000000108b8b7819 */ /* 0x000fe200000006ff */
[C---:B------:R-:W-:Y:S01]  /*7f80*/  FMUL.FTZ R130, R149.reuse, R3 ;  /* 0x0000000395827220 */ /* 0x040fe20000410000 */
[----:B------:R-:W-:Y:S02]  /*7f90*/  F2FP.BF16.F32.PACK_AB R46, R149, R46 ;  /* 0x0000002e952e723e */ /* 0x000fe400000010ff */
[----:B------:R-:W-:Y:S01]  /*7fa0*/  MOV R149, RZ ;  /* 0x000000ff00957202 */ /* 0x000fe20000000f00 */
[--C-:B------:R-:W-:Y:S01]  /*7fb0*/  FFMA.FTZ R185, R4, R185, R139.reuse ;  /* 0x000000b904b97223 */ /* 0x100fe2000001008b */
[----:B------:R-:W-:Y:S01]  /*7fc0*/  @P0 PRMT R139, R131, 0x7632, R139 ;  /* 0x00007632838b0816 */ /* 0x000fe2000000008b */
[----:B------:R-:W-:Y:S01]  /*7fd0*/  FMUL.FTZ R130, R130, UR4 ;  /* 0x0000000482827c20 */ /* 0x000fe20008410000 */
[----:B------:R-:W-:Y:S01]  /*7fe0*/  FSEL R138, R138, RZ, P6 ;  /* 0x000000ff8a8a7208 */ /* 0x000fe20003000000 */
[----:B------:R-:W-:Y:S01]  /*7ff0*/  FMUL.FTZ R131, R185, R3 ;  /* 0x00000003b9837220 */ /* 0x000fe20000410000 */
[----:B------:R-:W-:Y:S01]  /*8000*/  @P0 SHF.L.U32 R139, R139, 0x10, RZ ;  /* 0x000000108b8b0819 */ /* 0x000fe200000006ff */
[-C--:B------:R-:W-:Y:S01]  /*8010*/  @P3 FMUL.FTZ R186, R187, R130.reuse ;  /* 0x00000082bbba3220 */ /* 0x080fe20000410000 */
[----:B------:R-:W-:Y:S01]  /*8020*/  F2FP.BF16.F32.PACK_AB R47, R185, R47 ;  /* 0x0000002fb92f723e */ /* 0x000fe200000010ff */
[----:B------:R-:W-:Y:S01]  /*8030*/  FMUL.FTZ R131, R131, UR4 ;  /* 0x0000000483837c20 */ /* 0x000fe20008410000 */
[----:B------:R-:W-:-:S03]  /*8040*/  FMUL.FTZ R130, R69, R130 ;  /* 0x0000008245827220 */ /* 0x000fc60000410000 */
[-C--:B------:R-:W-:Y:S01]  /*8050*/  @P0 FMUL.FTZ R182, R139, R131.reuse ;  /* 0x000000838bb60220 */ /* 0x080fe20000410000 */
[----:B------:R-:W-:Y:S01]  /*8060*/  SHF.L.U32 R139, R60, 0x10, RZ ;  /* 0x000000103c8b7819 */ /* 0x000fe200000006ff */
[----:B------:R-:W-:Y:S01]  /*8070*/  FMUL.FTZ R131, R71, R131 ;  /* 0x0000008347837220 */ /* 0x000fe20000410000 */
[----:B------:R-:W-:-:S03]  /*8080*/  FSEL R130, R130, RZ, P3 ;  /* 0x000000ff82827208 */ /* 0x000fc60001800000 */
[----:B------:R-:W-:Y:S01]  /*8090*/  FFMA.FTZ R139, R4, R0, R139 ;  /* 0x00000000048b7223 */ /* 0x000fe2000001008b */
[----:B------:R-:W-:Y:S02]  /*80a0*/  PRMT R0, R60, 0x7632, R0 ;  /* 0x000076323c007816 */ /* 0x000fe40000000000 */
[----:B------:R-:W-:Y:S01]  /*80b0*/  FSEL R131, R131, RZ, P0 ;  /* 0x000000ff83837208 */ /* 0x000fe20000000000 */
[----:B------:R-:W-:Y:S01]  /*80c0*/  FMUL.FTZ R185, R139, R3 ;  /* 0x000000038bb97220 */ /* 0x000fe20000410000 */
[----:B------:R-:W-:Y:S02]  /*80d0*/  SHF.L.U32 R0, R0, 0x10, RZ ;  /* 0x0000001000007819 */ /* 0x000fe400000006ff */
[----:B------:R-:W-:Y:S01]  /*80e0*/  F2FP.BF16.F32.PACK_AB R131, R131, R138 ;  /* 0x0000008a8383723e */ /* 0x000fe200000010ff */
[----:B------:R-:W-:Y:S01]  /*80f0*/  FMUL.FTZ R185, R185, UR4 ;  /* 0x00000004b9b97c20 */ /* 0x000fe20008410000 */
[----:B------:R-:W-:Y:S01]  /*8100*/  F2FP.BF16.F32.PACK_AB R130, R130, R183 ;  /* 0x000000b78282723e */ /* 0x000fe200000010ff */
[----:B------:R-:W-:Y:S01]  /*8110*/  FFMA.FTZ R196, R4, R196, R0 ;  /* 0x000000c404c47223 */ /* 0x000fe20000010000 */
[----:B------:R-:W-:-:S02]  /*8120*/  HFMA2 R0, -RZ, RZ, 0, 0 ;  /* 0x00000000ff007431 */ /* 0x000fc400000001ff */
[----:B------:R-:W-:Y:S01]  /*8130*/  @P4 FMUL.FTZ R0, R44, R185 ;  /* 0x000000b92c004220 */ /* 0x000fe20000410000 */
[----:B------:R-:W-:Y:S01]  /*8140*/  @P5 PRMT R44, R128, 0x7632, R44 ;  /* 0x00007632802c5816 */ /* 0x000fe2000000002c */
[----:B------:R-:W-:Y:S01]  /*8150*/  FMUL.FTZ R128, R196, R3 ;  /* 0x00000003c4807220 */ /* 0x000fe20000410000 */
[----:B------:R-:W-:Y:S02]  /*8160*/  FMUL.FTZ R185, R64, R185 ;  /* 0x000000b940b97220 */ /* 0x000fe40000410000 */
[----:B------:R-:W-:Y:S01]  /*8170*/  @P5 SHF.L.U32 R44, R44, 0x10, RZ ;  /* 0x000000102c2c5819 */ /* 0x000fe200000006ff */
[----:B------:R-:W-:Y:S02]  /*8180*/  FMUL.FTZ R128, R128, UR4 ;  /* 0x0000000480807c20 */ /* 0x000fe40008410000 */
[----:B------:R-:W-:Y:S02]  /*8190*/  FSEL R185, R185, RZ, P4 ;  /* 0x000000ffb9b97208 */ /* 0x000fe40002000000 */
[-C--:B------:R-:W-:Y:S01]  /*81a0*/  @P5 FMUL.FTZ R149, R44, R128.reuse ;  /* 0x000000802c955220 */ /* 0x080fe20000410000 */
[----:B------:R-:W-:Y:S01]  /*81b0*/  FMUL.FTZ R128, R65, R128 ;  /* 0x0000008041807220 */ /* 0x000fe20000410000 */
[----:B------:R-:W-:-:S04]  /*81c0*/  F2FP.BF16.F32.PACK_AB R44, R196, R139 ;  /* 0x0000008bc42c723e */ /* 0x000fc800000010ff */
[----:B------:R-:W-:-:S04]  /*81d0*/  FSEL R128, R128, RZ, P5 ;  /* 0x000000ff80807208 */ /* 0x000fc80002800000 */
[----:B------:R-:W-:-:S07]  /*81e0*/  F2FP.BF16.F32.PACK_AB R128, R128, R185 ;  /* 0x000000b98080723e */ /* 0x000fce00000010ff */
.L_x_4512:
        /* <DEDUP_REMOVED lines=18> */
[----:B------:R-:W-:Y:S01]  /*8310*/  FFMA.FTZ R175, R144, R175, R145 ;  /* 0x000000af90af7223 */ /* 0x000fe20000010091 */
[----:B------:R-:W-:Y:S01]  /*8320*/  FFMA.FTZ R45, R4, R45, R43 ;  /* 0x0000002d042d7223 */ /* 0x000fe2000001002b */
[----:B------:R-:W-:Y:S01]  /*8330*/  HFMA2 R43, -RZ, RZ, 0, 0 ;  /* 0x00000000ff2b7431 */ /* 0x000fe200000001ff */
[----:B------:R-:W-:-:S02]  /*8340*/  CS2R R138, SRZ ;  /* 0x00000000008a7805 */ /* 0x000fc4000001ff00 */
[----:B------:R-:W-:Y:S01]  /*8350*/  LOP3.LUT P4, RZ, R137, 0xff, RZ, 0xc0, !PT ;  /* 0x000000ff89ff7812 */ /* 0x000fe2000788c0ff */
[----:B------:R-:W-:Y:S01]  /*8360*/  FMUL.FTZ R171, R45, R3 ;  /* 0x000000032dab7220 */ /* 0x000fe20000410000 */
[----:B------:R-:W-:Y:S01]  /*8370*/  SHF.L.U32 R47, R58, 0x10, RZ ;  /* 0x000000103a2f7819 */ /* 0x000fe200000006ff */
[----:B------:R-:W-:Y:S01]  /*8380*/  FFMA.FTZ R170, R144, R168, R145 ;  /* 0x000000a890aa7223 */ /* 0x000fe20000010091 */
[----:B-----5:R-:W-:Y:S01]  /*8390*/  @P2 SHF.L.U32 R46, R129, 0x10, RZ ;  /* 0x00000010812e2819 */ /* 0x020fe200000006ff */
[----:B------:R-:W-:Y:S01]  /*83a0*/  FMUL.FTZ R171, R171, UR4 ;  /* 0x00000004abab7c20 */ /* 0x000fe20008410000 */
[----:B------:R-:W-:Y:S01]  /*83b0*/  LOP3.LUT P5, RZ, R137, 0xff00, RZ, 0xc0, !PT ;  /* 0x0000ff0089ff7812 */ /* 0x000fe200078ac0ff */
[----:B------:R-:W-:Y:S01]  /*83c0*/  FADD.FTZ R170, -R170, R169 ;  /* 0x000000a9aaaa7221 */ /* 0x000fe20000010100 */
[----:B------:R-:W-:Y:S01]  /*83d0*/  MOV R168, RZ ;  /* 0x000000ff00a87202 */ /* 0x000fe20000000f00 */
[----:B------:R-:W-:Y:S01]  /*83e0*/  @P2 FMUL.FTZ R43, R171, R46 ;  /* 0x0000002eab2b2220 */ /* 0x000fe20000410000 */
[----:B------:R-:W-:Y:S01]  /*83f0*/  PRMT R46, R57, 0x7632, R46 ;  /* 0x00007632392e7816 */ /* 0x000fe2000000002e */
[C-C-:B------:R-:W-:Y:S01]  /*8400*/  FFMA.FTZ R166, R144.reuse, R166, R145.reuse ;  /* 0x000000a690a67223 */ /* 0x140fe20000010091 */
[C-C-:B------:R-:W-:Y:S01]  /*8410*/  FFMA.FTZ R172, R144.reuse, R172, R145.reuse ;  /* 0x000000ac90ac7223 */ /* 0x140fe20000010091 */
[----:B------:R-:W-:Y:S01]  /*8420*/  LOP3.LUT P6, RZ, R137, 0xff0000, RZ, 0xc0, !PT ;  /* 0x00ff000089ff7812 */ /* 0x000fe200078cc0ff */
[----:B------:R-:W-:Y:S01]  /*8430*/  FFMA.FTZ R177, R144, R177, R145 ;  /* 0x000000b190b17223 */ /* 0x000fe20000010091 */
[----:B------:R-:W-:Y:S01]  /*8440*/  SHF.L.U32 R46, R46, 0x10, RZ ;  /* 0x000000102e2e7819 */ /* 0x000fe200000006ff */
[----:B------:R-:W-:Y:S01]  /*8450*/  FADD.FTZ R167, -R166, R167 ;  /* 0x000000a7a6a77221 */ /* 0x000fe20000010100 */
[----:B------:R-:W-:Y:S01]  /*8460*/  SHF.L.U32 R166, R59, 0x10, RZ ;  /* 0x000000103ba67819 */ /* 0x000fe200000006ff */
[----:B------:R-:W-:Y:S01]  /*8470*/  FADD.FTZ R173, -R172, R173 ;  /* 0x000000adacad7221 */ /* 0x000fe20000010100 */
[----:B------:R-:W-:Y:S01]  /*8480*/  ISETP.GE.U32.AND P1, PT, R136, RZ, PT ;  /* 0x000000ff8800720c */ /* 0x000fe20003f26070 */
[--C-:B------:R-:W-:Y:S01]  /*8490*/  FFMA.FTZ R44, R4, R44, R46.reuse ;  /* 0x0000002c042c7223 */ /* 0x100fe2000001002e */
[----:B------:R-:W-:Y:S01]  /*84a0*/  @P3 PRMT R46, R129, 0x7632, R46 ;  /* 0x00007632812e3816 */ /* 0x000fe2000000002e */
[----:B------:R-:W-:Y:S01]  /*84b0*/  FMUL.FTZ R171, R74, R171 ;  /* 0x000000ab4aab7220 */ /* 0x000fe20000410000 */
[----:B------:R-:W-:Y:S01]  /*84c0*/  ISETP.GE.U32.AND.EX P1, PT, R137, 0x1000000, PT, P1 ;  /* 0x010000008900780c */ /* 0x000fe20003f26110 */
[----:B------:R-:W-:Y:S01]  /*84d0*/  FMUL.FTZ R129, R44, R3 ;  /* 0x000000032c817220 */ /* 0x000fe20000410000 */
[----:B------:R-:W-:-:S02]  /*84e0*/  @P3 SHF.L.U32 R46, R46, 0x10, RZ ;  /* 0x000000102e2e3819 */ /* 0x000fc400000006ff */
[----:B------:R-:W-:Y:S01]  /*84f0*/  @P6 SHF.L.U32 R137, R131, 0x10, RZ ;  /* 0x0000001083896819 */ /* 0x000fe200000006ff */
[----:B------:R-:W-:Y:S01]  /*8500*/  FMUL.FTZ R129, R129, UR4 ;  /* 0x0000000481817c20 */ /* 0x000fe20008410000 */
[----:B------:R-:W-:Y:S02]  /*8510*/  F2FP.BF16.F32.PACK_AB R45, R44, R45 ;  /* 0x0000002d2c2d723e */ /* 0x000fe400000010ff */
[----:B------:R-:W-:Y:S01]  /*8520*/  FSEL R171, R171, RZ, P2 ;  /* 0x000000ffabab7208 */ /* 0x000fe20001000000 */
[----:B------:R-:W-:Y:S01]  /*8530*/  @P3 FMUL.FTZ R138, R129, R46 ;  /* 0x0000002e818a3220 */ /* 0x000fe20000410000 */
[----:B------:R-:W-:Y:S01]  /*8540*/  FADD.FTZ R46, -R175, R179 ;  /* 0x000000b3af2e7221 */ /* 0x000fe20000010100 */
[----:B------:R-:W-:-:S03]  /*8550*/  FMUL.FTZ R129, R75, R129 ;  /* 0x000000814b817220 */ /* 0x000fc60000410000 */
[----:B------:R-:W-:Y:S01]  /*8560*/  FFMA.FTZ R46, R4, R46, R47 ;  /* 0x0000002e042e7223 */ /* 0x000fe2000001002f */
[----:B------:R-:W-:Y:S02]  /*8570*/  @P4 SHF.L.U32 R47, R130, 0x10, RZ ;  /* 0x00000010822f4819 */ /* 0x000fe400000006ff */
[----:B------:R-:W-:Y:S01]  /*8580*/  FSEL R129, R129, RZ, P3 ;  /* 0x000000ff81817208 */ /* 0x000fe20001800000 */
[----:B------:R-:W-:-:S03]  /*8590*/  FMUL.FTZ R169, R46, R3 ;  /* 0x000000032ea97220 */ /* 0x000fc60000410000 */
[----:B------:R-:W-:Y:S01]  /*85a0*/  F2FP.BF16.F32.PACK_AB R129, R129, R171 ;  /* 0x000000ab8181723e */ /* 0x000fe200000010ff */
[----:B------:R-:W-:-:S04]  /*85b0*/  FMUL.FTZ R169, R169, UR4 ;  /* 0x00000004a9a97c20 */ /* 0x000fc80008410000 */
[----:B------:R-:W-:Y:S01]  /*85c0*/  @P4 FMUL.FTZ R139, R169, R47 ;  /* 0x0000002fa98b4220 */ /* 0x000fe20000410000 */
[----:B------:R-:W-:Y:S01]  /*85d0*/  PRMT R47, R58, 0x7632, R47 ;  /* 0x000076323a2f7816 */ /* 0x000fe2000000002f */
[----:B------:R-:W-:-:S03]  /*85e0*/  FMUL.FTZ R169, R76, R169 ;  /* 0x000000a94ca97220 */ /* 0x000fc60000410000 */
[----:B------:R-:W-:-:S05]  /*85f0*/  SHF.L.U32 R47, R47, 0x10, RZ ;  /* 0x000000102f2f7819 */ /* 0x000fca00000006ff */
[--C-:B------:R-:W-:Y:S01]  /*8600*/  FFMA.FTZ R170, R4, R170, R47.reuse ;  /* 0x000000aa04aa7223 */ /* 0x100fe2000001002f */
[----:B------:R-:W-:-:S03]  /*8610*/  @P5 PRMT R47, R130, 0x7632, R47 ;  /* 0x00007632822f5816 */ /* 0x000fc6000000002f */
[C---:B------:R-:W-:Y:S01]  /*8620*/  FMUL.FTZ R130, R170.reuse, R3 ;  /* 0x00000003aa827220 */ /* 0x040fe20000410000 */
[----:B------:R-:W-:Y:S02]  /*8630*/  @P5 SHF.L.U32 R47, R47, 0x10, RZ ;  /* 0x000000102f2f5819 */ /* 0x000fe400000006ff */
[----:B------:R-:W-:Y:S01]  /*8640*/  F2FP.BF16.F32.PACK_AB R46, R170, R46 ;  /* 0x0000002eaa2e723e */ /* 0x000fe200000010ff */
[----:B------:R-:W-:Y:S01]  /*8650*/  FMUL.FTZ R130, R130, UR4 ;  /* 0x0000000482827c20 */ /* 0x000fe20008410000 */
[----:B------:R-:W-:-:S03]  /*8660*/  MOV R170, RZ ;  /* 0x000000ff00aa7202 */ /* 0x000fc60000000f00 */
[----:B------:R-:W-:Y:S01]  /*8670*/  @P5 FMUL.FTZ R168, R130, R47 ;  /* 0x0000002f82a85220 */ /* 0x000fe20000410000 */
[----:B------:R-:W-:Y:S01]  /*8680*/  FFMA.FTZ R47, R144, R174, R145 ;  /* 0x000000ae902f7223 */ /* 0x000fe20000010091 */
[----:B------:R-:W-:Y:S01]  /*8690*/  FMUL.FTZ R172, R77, R130 ;  /* 0x000000824dac7220 */ /* 0x000fe20000410000 */
[----:B------:R-:W-:Y:S01]  /*86a0*/  FSEL R130, R169, RZ, P4 ;  /* 0x000000ffa9827208 */ /* 0x000fe20002000000 */
[----:B------:R-:W-:Y:S02]  /*86b0*/  HFMA2 R169, -RZ, RZ, 0, 0 ;  /* 0x00000000ffa97431 */ /* 0x000fe400000001ff */
[----:B------:R-:W-:Y:S01]  /*86c0*/  FADD.FTZ R47, -R47, R178 ;  /* 0x000000b22f2f7221 */ /* 0x000fe20000010100 */
[----:B------:R-:W-:Y:S02]  /*86d0*/  LOP3.LUT P4, RZ, R136, 0xff, RZ, 0xc0, !PT ;  /* 0x000000ff88ff7812 */ /* 0x000fe4000788c0ff */
[----:B------:R-:W-:Y:S01]  /*86e0*/  FSEL R172, R172, RZ, P5 ;  /* 0x000000ffacac7208 */ /* 0x000fe20002800000 */
[----:B------:R-:W-:Y:S01]  /*86f0*/  FFMA.FTZ R47, R4, R47, R166 ;  /* 0x0000002f042f7223 */ /* 0x000fe200000100a6 */
[----:B------:R-:W-:-:S02]  /*8700*/  LOP3.LUT P5, RZ, R136, 0xff00, RZ, 0xc0, !PT ;  /* 0x0000ff0088ff7812 */ /* 0x000fc400078ac0ff */
[----:B------:R-:W-:Y:S01]  /*8710*/  MOV R166, RZ ;  /* 0x000000ff00a67202 */ /* 0x000fe20000000f00 */
[----:B------:R-:W-:Y:S01]  /*8720*/  FMUL.FTZ R136, R47, R3 ;  /* 0x000000032f887220 */ /* 0x000fe20000410000 */
[----:B------:R-:W-:Y:S02]  /*8730*/  SHF.L.U32 R174, R56, 0x10, RZ ;  /* 0x0000001038ae7819 */ /* 0x000fe400000006ff */
[----:B------:R-:W-:Y:S01]  /*8740*/  F2FP.BF16.F32.PACK_AB R130, R172, R130 ;  /* 0x00000082ac82723e */ /* 0x000fe200000010ff */
[----:B------:R-:W-:Y:S02]  /*8750*/  FMUL.FTZ R136, R136, UR4 ;  /* 0x0000000488887c20 */ /* 0x000fe40008410000 */
[----:B------:R-:W-:Y:S02]  /*8760*/  @P4 SHF.L.U32 R44, R128, 0x10, RZ ;  /* 0x00000010802c4819 */ /* 0x000fe400000006ff */
[----:B------:R-:W-:Y:S01]  /*8770*/  @P6 FMUL.FTZ R169, R136, R137 ;  /* 0x0000008988a96220 */ /* 0x000fe20000410000 */
[----:B------:R-:W-:Y:S01]  /*8780*/  PRMT R137, R59, 0x7632, R137 ;  /* 0x000076323b897816 */ /* 0x000fe20000000089 */
[----:B------:R-:W-:-:S03]  /*8790*/  FMUL.FTZ R136, R78, R136 ;  /* 0x000000884e887220 */ /* 0x000fc60000410000 */
[----:B------:R-:W-:Y:S02]  /*87a0*/  SHF.L.U32 R137, R137, 0x10, RZ ;  /* 0x0000001089897819 */ /* 0x000fe400000006ff */
[----:B------:R-:W-:-:S03]  /*87b0*/  FSEL R136, R136, RZ, P6 ;  /* 0x000000ff88887208 */ /* 0x000fc60003000000 */
[--C-:B------:R-:W-:Y:S01]  /*87c0*/  FFMA.FTZ R167, R4, R167, R137.reuse ;  /* 0x000000a704a77223 */ /* 0x100fe20000010089 */
[----:B------:R-:W-:-:S03]  /*87d0*/  @P1 PRMT R137, R131, 0x7632, R137 ;  /* 0x0000763283891816 */ /* 0x000fc60000000089 */
[----:B------:R-:W-:Y:S01]  /*87e0*/  FMUL.FTZ R131, R167, R3 ;  /* 0x00000003a7837220 */ /* 0x000fe20000410000 */
[----:B------:R-:W-:Y:S02]  /*87f0*/  @P1 SHF.L.U32 R137, R137, 0x10, RZ ;  /* 0x0000001089891819 */ /* 0x000fe400000006ff */
[----:B------:R-:W-:Y:S01]  /*8800*/  F2FP.BF16.F32.PACK_AB R47, R167, R47 ;  /* 0x0000002fa72f723e */ /* 0x000fe200000010ff */
[----:B------:R-:W-:Y:S01]  /*8810*/  FMUL.FTZ R131, R131, UR4 ;  /* 0x0000000483837c20 */ /* 0x000fe20008410000 */
[----:B------:R-:W-:-:S03]  /*8820*/  HFMA2 R167, -RZ, RZ, 0, 0 ;  /* 0x00000000ffa77431 */ /* 0x000fc600000001ff */
[----:B------:R-:W-:Y:S01]  /*8830*/  @P1 FMUL.FTZ R166, R131, R137 ;  /* 0x0000008983a61220 */ /* 0x000fe20000410000 */
[----:B------:R-:W-:Y:S01]  /*8840*/  FADD.FTZ R137, -R177, R181 ;  /* 0x000000b5b1897221 */ /* 0x000fe20000010100 */
[----:B------:R-:W-:-:S03]  /*8850*/  FMUL.FTZ R131, R79, R131 ;  /* 0x000000834f837220 */ /* 0x000fc60000410000 */
[--C-:B------:R-:W-:Y:S01]  /*8860*/  FFMA.FTZ R137, R4, R137, R174.reuse ;  /* 0x0000008904897223 */ /* 0x100fe200000100ae */
[----:B------:R-:W-:Y:S02]  /*8870*/  PRMT R174, R56, 0x7632, R174 ;  /* 0x0000763238ae7816 */ /* 0x000fe400000000ae */
[----:B------:R-:W-:Y:S02]  /*8880*/  FSEL R131, R131, RZ, P1 ;  /* 0x000000ff83837208 */ /* 0x000fe40000800000 */
[----:B------:R-:W-:Y:S02]  /*8890*/  SHF.L.U32 R174, R174, 0x10, RZ ;  /* 0x00000010aeae7819 */ /* 0x000fe400000006ff */
[----:B------:R-:W-:-:S03]  /*88a0*/  F2FP.BF16.F32.PACK_AB R131, R131, R136 ;  /* 0x000000888383723e */ /* 0x000fc600000010ff */
[----:B------:R-:W-:Y:S01]  /*88b0*/  FFMA.FTZ R173, R4, R173, R174 ;  /* 0x000000ad04ad7223 */ /* 0x000fe200000100ae */
[----:B------:R-:W-:-:S04]  /*88c0*/  FMUL.FTZ R174, R137, R3 ;  /* 0x0000000389ae7220 */ /* 0x000fc80000410000 */
[----:B------:R-:W-:-:S04]  /*88d0*/  FMUL.FTZ R174, R174, UR4 ;  /* 0x00000004aeae7c20 */ /* 0x000fc80008410000 */
[----:B------:R-:W-:Y:S01]  /*88e0*/  @P4 FMUL.FTZ R167, R174, R44 ;  /* 0x0000002caea74220 */ /* 0x000fe20000410000 */
[----:B------:R-:W-:Y:S01]  /*88f0*/  @P5 PRMT R44, R128, 0x7632, R44 ;  /* 0x00007632802c5816 */ /* 0x000fe2000000002c */
[----:B------:R-:W-:Y:S01]  /*8900*/  FMUL.FTZ R128, R173, R3 ;  /* 0x00000003ad807220 */ /* 0x000fe20000410000 */
[----:B------:R-:W-:Y:S02]  /*8910*/  FMUL.FTZ R174, R72, R174 ;  /* 0x000000ae48ae7220 */ /* 0x000fe40000410000 */
[----:B------:R-:W-:Y:S01]  /*8920*/  @P5 SHF.L.U32 R44, R44, 0x10, RZ ;  /* 0x000000102c2c5819 */ /* 0x000fe200000006ff */
[----:B------:R-:W-:Y:S02]  /*8930*/  FMUL.FTZ R128, R128, UR4 ;  /* 0x0000000480807c20 */ /* 0x000fe40008410000 */
[----:B------:R-:W-:Y:S02]  /*8940*/  FSEL R174, R174, RZ, P4 ;  /* 0x000000ffaeae7208 */ /* 0x000fe40002000000 */
[----:B------:R-:W-:Y:S01]  /*8950*/  @P5 FMUL.FTZ R170, R128, R44 ;  /* 0x0000002c80aa5220 */ /* 0x000fe20000410000 */
[----:B------:R-:W-:Y:S01]  /*8960*/  FMUL.FTZ R128, R73, R128 ;  /* 0x0000008049807220 */ /* 0x000fe20000410000 */
[----:B------:R-:W-:-:S04]  /*8970*/  F2FP.BF16.F32.PACK_AB R44, R173, R137 ;  /* 0x00000089ad2c723e */ /* 0x000fc800000010ff */
[----:B------:R-:W-:-:S04]  /*8980*/  FSEL R128, R128, RZ, P5 ;  /* 0x000000ff80807208 */ /* 0x000fc80002800000 */
[----:B------:R-:W-:Y:S01]  /*8990*/  F2FP.BF16.F32.PACK_AB R128, R128, R174 ;  /* 0x000000ae8080723e */ /* 0x000fe200000010ff */
[----:B------:R-:W-:Y:S06]  /*89a0*/  BRA `(.L_x_4514) ;  /* 0x0000000400b47947 */ /* 0x000fec0003800000 */
.L_x_4513:
        /* <DEDUP_REMOVED lines=9> */
[----:B------:R-:W-:Y:S01]  /*8a40*/  LOP3.LUT P1, RZ, R137, 0xff, RZ, 0xc0, !PT ;  /* 0x000000ff89ff7812 */ /* 0x000fe2000782c0ff */
[----:B------:R-:W-:Y:S01]  /*8a50*/  FFMA.FTZ R168, R144, R168, R145 ;  /* 0x000000a890a87223 */ /* 0x000fe20000010091 */
[----:B------:R-:W-:Y:S01]  /*8a60*/  FADD.FTZ R175, -R175, R179 ;  /* 0x000000b3afaf7221 */ /* 0x000fe20000010100 */
[----:B------:R-:W-:Y:S01]  /*8a70*/  FMUL.FTZ R43, R3, R43 ;  /* 0x0000002b032b7220 */ /* 0x000fe20000410000 */
[----:B------:R-:W-:Y:S01]  /*8a80*/  LOP3.LUT P3, RZ, R137, 0xff00, RZ, 0xc0, !PT ;  /* 0x0000ff0089ff7812 */ /* 0x000fe2000786c0ff */
[----:B------:R-:W-:Y:S01]  /*8a90*/  FADD.FTZ R169, -R168, R169 ;  /* 0x000000a9a8a97221 */ /* 0x000fe20000010100 */
[----:B-----5:R-:W-:Y:S01]  /*8aa0*/  @P5 SHF.L.U32 R139, R129, 0x10, RZ ;  /* 0x00000010818b5819 */ /* 0x020fe200000006ff */
[----:B------:R-:W-:Y:S01]  /*8ab0*/  FMUL.FTZ R171, R43, UR4 ;  /* 0x000000042bab7c20 */ /* 0x000fe20008410000 */
[----:B------:R-:W-:-:S02]  /*8ac0*/  HFMA2 R43, -RZ, RZ, 0, 0 ;  /* 0x00000000ff2b7431 */ /* 0x000fc400000001ff */
[----:B------:R-:W-:Y:S01]  /*8ad0*/  FFMA.FTZ R174, R144, R174, R145 ;  /* 0x000000ae90ae7223 */ /* 0x000fe20000010091 */
[----:B------:R-:W-:Y:S01]  /*8ae0*/  LOP3.LUT P2, RZ, R137, 0xff0000, RZ, 0xc0, !PT ;  /* 0x00ff000089ff7812 */ /* 0x000fe2000784c0ff */
[----:B------:R-:W-:Y:S01]  /*8af0*/  @P5 FMUL.FTZ R43, R139, R171 ;  /* 0x000000ab8b2b5220 */ /* 0x000fe20000410000 */
[----:B------:R-:W-:Y:S01]  /*8b00*/  PRMT R139, R57, 0x7632, R139 ;  /* 0x00007632398b7816 */ /* 0x000fe2000000008b */
[----:B------:R-:W-:Y:S01]  /*8b10*/  FADD.FTZ R174, -R174, R178 ;  /* 0x000000b2aeae7221 */ /* 0x000fe20000010100 */
[----:B------:R-:W-:Y:S01]  /*8b20*/  @P1 SHF.L.U32 R168, R130, 0x10, RZ ;  /* 0x0000001082a81819 */ /* 0x000fe200000006ff */
[C-C-:B------:R-:W-:Y:S01]  /*8b30*/  FFMA.FTZ R172, R144.reuse, R172, R145.reuse ;  /* 0x000000ac90ac7223 */ /* 0x140fe20000010091 */
[----:B------:R-:W-:Y:S01]  /*8b40*/  SHF.L.U32 R139, R139, 0x10, RZ ;  /* 0x000000108b8b7819 */ /* 0x000fe200000006ff */
[C-C-:B------:R-:W-:Y:S01]  /*8b50*/  FFMA.FTZ R166, R144.reuse, R166, R145.reuse ;  /* 0x000000a690a67223 */ /* 0x140fe20000010091 */
[----:B------:R-:W-:Y:S01]  /*8b60*/  FFMA.FTZ R177, R144, R177, R145 ;  /* 0x000000b190b17223 */ /* 0x000fe20000010091 */
[----:B------:R-:W-:Y:S01]  /*8b70*/  FADD.FTZ R173, -R172, R173 ;  /* 0x000000adacad7221 */ /* 0x000fe20000010100 */
[----:B------:R-:W-:Y:S01]  /*8b80*/  FMUL.FTZ R171, R74, R171 ;  /* 0x000000ab4aab7220 */ /* 0x000fe20000410000 */
[--C-:B------:R-:W-:Y:S01]  /*8b90*/  FFMA.FTZ R138, R4, R138, R139.reuse ;  /* 0x0000008a048a7223 */ /* 0x100fe2000001008b */
[----:B------:R-:W-:Y:S01]  /*8ba0*/  @P4 PRMT R139, R129, 0x7632, R139 ;  /* 0x00007632818b4816 */ /* 0x000fe2000000008b */
[----:B------:R-:W-:Y:S01]  /*8bb0*/  FADD.FTZ R167, -R166, R167 ;  /* 0x000000a7a6a77221 */ /* 0x000fe20000010100 */
[----:B------:R-:W-:Y:S01]  /*8bc0*/  SHF.L.U32 R166, R56, 0x10, RZ ;  /* 0x0000001038a67819 */ /* 0x000fe200000006ff */
[----:B------:R-:W-:Y:S01]  /*8bd0*/  FMUL.FTZ R129, R3, R138 ;  /* 0x0000008a03817220 */ /* 0x000fe20000410000 */
[----:B------:R-:W-:Y:S01]  /*8be0*/  @P4 SHF.L.U32 R139, R139, 0x10, RZ ;  /* 0x000000108b8b4819 */ /* 0x000fe200000006ff */
[----:B------:R-:W-:Y:S01]  /*8bf0*/  FADD.FTZ R177, -R177, R181 ;  /* 0x000000b5b1b17221 */ /* 0x000fe20000010100 */
[----:B------:R-:W-:Y:S01]  /*8c00*/  MOV R138, RZ ;  /* 0x000000ff008a7202 */ /* 0x000fe20000000f00 */
[----:B------:R-:W-:Y:S01]  /*8c10*/  FMUL.FTZ R129, R129, UR4 ;  /* 0x0000000481817c20 */ /* 0x000fe20008410000 */
[----:B------:R-:W-:Y:S01]  /*8c20*/  FSEL R171, R171, RZ, P5 ;  /* 0x000000ffabab7208 */ /* 0x000fe20002800000 */
[----:B------:R-:W-:Y:S01]  /*8c30*/  FFMA.FTZ R177, R4, R177, R166 ;  /* 0x000000b104b17223 */ /* 0x000fe200000100a6 */
[----:B------:R-:W-:Y:S01]  /*8c40*/  MOV R166, RZ ;  /* 0x000000ff00a67202 */ /* 0x000fe20000000f00 */
[-C--:B------:R-:W-:Y:S01]  /*8c50*/  @P4 FMUL.FTZ R138, R139, R129.reuse ;  /* 0x000000818b8a4220 */ /* 0x080fe20000410000 */
[----:B------:R-:W-:Y:S01]  /*8c60*/  SHF.L.U32 R139, R58, 0x10, RZ ;  /* 0x000000103a8b7819 */ /* 0x000fe200000006ff */
[----:B------:R-:W-:-:S04]  /*8c70*/  FMUL.FTZ R129, R75, R129 ;  /* 0x000000814b817220 */ /* 0x000fc80000410000 */
[----:B------:R-:W-:Y:S01]  /*8c80*/  FFMA.FTZ R139, R4, R175, R139 ;  /* 0x000000af048b7223 */ /* 0x000fe2000001008b */
[----:B------:R-:W-:-:S03]  /*8c90*/  FSEL R129, R129, RZ, P4 ;  /* 0x000000ff81817208 */ /* 0x000fc60002000000 */
[----:B------:R-:W-:Y:S01]  /*8ca0*/  FMUL.FTZ R139, R3, R139 ;  /* 0x0000008b038b7220 */ /* 0x000fe20000410000 */
[----:B------:R-:W-:-:S03]  /*8cb0*/  F2FP.BF16.F32.PACK_AB R129, R129, R171 ;  /* 0x000000ab8181723e */ /* 0x000fc600000010ff */
[----:B------:R-:W-:Y:S01]  /*8cc0*/  FMUL.FTZ R170, R139, UR4 ;  /* 0x000000048baa7c20 */ /* 0x000fe20008410000 */
[----:B------:R-:W-:-:S03]  /*8cd0*/  HFMA2 R139, -RZ, RZ, 0, 0 ;  /* 0x00000000ff8b7431 */ /* 0x000fc600000001ff */
[-C--:B------:R-:W-:Y:S01]  /*8ce0*/  @P1 FMUL.FTZ R139, R168, R170.reuse ;  /* 0x000000aaa88b1220 */ /* 0x080fe20000410000 */
[----:B------:R-:W-:Y:S01]  /*8cf0*/  PRMT R168, R58, 0x7632, R168 ;  /* 0x000076323aa87816 */ /* 0x000fe200000000a8 */
[----:B------:R-:W-:-:S03]  /*8d00*/  FMUL.FTZ R170, R76, R170 ;  /* 0x000000aa4caa7220 */ /* 0x000fc60000410000 */
[----:B------:R-:W-:-:S05]  /*8d10*/  SHF.L.U32 R168, R168, 0x10, RZ ;  /* 0x00000010a8a87819 */ /* 0x000fca00000006ff */
[----:B------:R-:W-:Y:S01]  /*8d20*/  FFMA.FTZ R168, R4, R169, R168 ;  /* 0x000000a904a87223 */ /* 0x000fe200000100a8 */
[----:B------:R-:W-:-:S03]  /*8d30*/  @P3 PRMT R169, R130, 0x7632, R169 ;  /* 0x0000763282a93816 */ /* 0x000fc600000000a9 */
[----:B------:R-:W-:Y:S01]  /*8d40*/  FMUL.FTZ R130, R3, R168 ;  /* 0x000000a803827220 */ /* 0x000fe20000410000 */
[----:B------:R-:W-:Y:S02]  /*8d50*/  @P3 SHF.L.U32 R169, R169, 0x10, RZ ;  /* 0x00000010a9a93819 */ /* 0x000fe400000006ff */
[----:B------:R-:W-:Y:S01]  /*8d60*/  MOV R168, RZ ;  /* 0x000000ff00a87202 */ /* 0x000fe20000000f00 */
[----:B------:R-:W-:-:S04]  /*8d70*/  FMUL.FTZ R130, R130, UR4 ;  /* 0x0000000482827c20 */ /* 0x000fc80008410000 */
[-C--:B------:R-:W-:Y:S01]  /*8d80*/  @P3 FMUL.FTZ R168, R169, R130.reuse ;  /* 0x00000082a9a83220 */ /* 0x080fe20000410000 */
[----:B------:R-:W-:Y:S01]  /*8d90*/  SHF.L.U32 R169, R59, 0x10, RZ ;  /* 0x000000103ba97819 */ /* 0x000fe200000006ff */
[----:B------:R-:W-:-:S04]  /*8da0*/  FMUL.FTZ R130, R77, R130 ;  /* 0x000000824d827220 */ /* 0x000fc80000410000 */
[----:B------:R-:W-:Y:S01]  /*8db0*/  FFMA.FTZ R169, R4, R174, R169 ;  /* 0x000000ae04a97223 */ /* 0x000fe200000100a9 */
[----:B------:R-:W-:Y:S02]  /*8dc0*/  @P2 SHF.L.U32 R174, R131, 0x10, RZ ;  /* 0x0000001083ae2819 */ /* 0x000fe400000006ff */
[----:B------:R-:W-:Y:S01]  /*8dd0*/  FSEL R130, R130, RZ, P3 ;  /* 0x000000ff82827208 */ /* 0x000fe20001800000 */
[----:B------:R-:W-:Y:S01]  /*8de0*/  FMUL.FTZ R169, R3, R169 ;  /* 0x000000a903a97220 */ /* 0x000fe20000410000 */
[----:B------:R-:W-:Y:S02]  /*8df0*/  LOP3.LUT P3, RZ, R136, 0xff, RZ, 0xc0, !PT ;  /* 0x000000ff88ff7812 */ /* 0x000fe4000786c0ff */
[----:B------:R-:W-:Y:S01]  /*8e00*/  PRMT R131, R56, 0x7632, R131 ;  /* 0x0000763238837816 */ /* 0x000fe20000000083 */
[----:B------:R-:W-:Y:S01]  /*8e10*/  FMUL.FTZ R172, R169, UR4 ;  /* 0x00000004a9ac7c20 */ /* 0x000fe20008410000 */
[----:B------:R-:W-:-:S03]  /*8e20*/  HFMA2 R169, -RZ, RZ, 0, 0 ;  /* 0x00000000ffa97431 */ /* 0x000fc600000001ff */
[-C--:B------:R-:W-:Y:S01]  /*8e30*/  @P2 FMUL.FTZ R169, R174, R172.reuse ;  /* 0x000000acaea92220 */ /* 0x080fe20000410000 */
[----:B------:R-:W-:Y:S01]  /*8e40*/  FMUL.FTZ R174, R78, R172 ;  /* 0x000000ac4eae7220 */ /* 0x000fe20000410000 */
[----:B------:R-:W-:Y:S02]  /*8e50*/  FSEL R172, R170, RZ, P1 ;  /* 0x000000ffaaac7208 */ /* 0x000fe40000800000 */
[----:B------:R-:W-:Y:S02]  /*8e60*/  ISETP.GE.U32.AND P1, PT, R136, RZ, PT ;  /* 0x000000ff8800720c */ /* 0x000fe40003f26070 */
[----:B------:R-:W-:Y:S02]  /*8e70*/  FSEL R174, R174, RZ, P2 ;  /* 0x000000ffaeae7208 */ /* 0x000fe40001000000 */
[----:B------:R-:W-:Y:S02]  /*8e80*/  LOP3.LUT P2, RZ, R136, 0xff00, RZ, 0xc0, !PT ;  /* 0x0000ff0088ff7812 */ /* 0x000fe4000784c0ff */
[----:B------:R-:W-:-:S02]  /*8e90*/  ISETP.GE.U32.AND.EX P1, PT, R137, 0x1000000, PT, P1 ;  /* 0x010000008900780c */ /* 0x000fc40003f26110 */
[----:B------:R-:W-:Y:S02]  /*8ea0*/  PRMT R136, R59, 0x7632, R136 ;  /* 0x000076323b887816 */ /* 0x000fe40000000088 */
[----:B------:R-:W-:Y:S02]  /*8eb0*/  SHF.L.U32 R137, R131, 0x10, RZ ;  /* 0x0000001083897819 */ /* 0x000fe400000006ff */
[----:B------:R-:W-:Y:S02]  /*8ec0*/  SHF.L.U32 R136, R136, 0x10, RZ ;  /* 0x0000001088887819 */ /* 0x000fe400000006ff */
[----:B------:R-:W-:Y:S01]  /*8ed0*/  @P3 SHF.L.U32 R170, R128, 0x10, RZ ;  /* 0x0000001080aa3819 */ /* 0x000fe200000006ff */
[----:B------:R-:W-:Y:S01]  /*8ee0*/  FFMA.FTZ R137, R4, R173, R137 ;  /* 0x000000ad04897223 */ /* 0x000fe20000010089 */
[----:B------:R-:W-:Y:S01]  /*8ef0*/  F2FP.BF16.F32.PACK_AB R130, R130, R172 ;  /* 0x000000ac8282723e */ /* 0x000fe200000010ff */
[----:B------:R-:W-:Y:S01]  /*8f00*/  FFMA.FTZ R136, R4, R167, R136 ;  /* 0x000000a704887223 */ /* 0x000fe20000010088 */
[----:B------:R-:W-:Y:S01]  /*8f10*/  @P2 PRMT R128, R128, 0x7632, R128 ;  /* 0x0000763280802816 */ /* 0x000fe20000000080 */
[----:B------:R-:W-:Y:S01]  /*8f20*/  FMUL.FTZ R137, R3, R137 ;  /* 0x0000008903897220 */ /* 0x000fe20000410000 */
[----:B------:R-:W-:Y:S01]  /*8f30*/  @P1 PRMT R131, R131, 0x7632, R131 ;  /* 0x0000763283831816 */ /* 0x000fe20000000083 */
[----:B------:R-:W-:Y:S01]  /*8f40*/  FMUL.FTZ R136, R3, R136 ;  /* 0x0000008803887220 */ /* 0x000fe20000410000 */
[----:B------:R-:W-:Y:S01]  /*8f50*/  @P2 SHF.L.U32 R173, R128, 0x10, RZ ;  /* 0x0000001080ad2819 */ /* 0x000fe200000006ff */
[----:B------:R-:W-:Y:S01]  /*8f60*/  FMUL.FTZ R128, R137, UR4 ;  /* 0x0000000489807c20 */ /* 0x000fe20008410000 */
[----:B------:R-:W-:Y:S01]  /*8f70*/  @P1 SHF.L.U32 R167, R131, 0x10, RZ ;  /* 0x0000001083a71819 */ /* 0x000fe200000006ff */
[----:B------:R-:W-:Y:S01]  /*8f80*/  FMUL.FTZ R131, R136, UR4 ;  /* 0x0000000488837c20 */ /* 0x000fe20008410000 */
[----:B------:R-:W-:-:S03]  /*8f90*/  FMUL.FTZ R136, R3, R177 ;  /* 0x000000b103887220 */ /* 0x000fc60000410000 */
[-C--:B------:R-:W-:Y:S01]  /*8fa0*/  @P1 FMUL.FTZ R166, R167, R131.reuse ;  /* 0x00000083a7a61220 */ /* 0x080fe20000410000 */
[----:B------:R-:W-:Y:S01]  /*8fb0*/  FMUL.FTZ R136, R136, UR4 ;  /* 0x0000000488887c20 */ /* 0x000fe20008410000 */
[----:B------:R-:W-:Y:S02]  /*8fc0*/  HFMA2 R167, -RZ, RZ, 0, 0 ;  /* 0x00000000ffa77431 */ /* 0x000fe400000001ff */
[----:B------:R-:W-:Y:S01]  /*8fd0*/  FMUL.FTZ R131, R79, R131 ;  /* 0x000000834f837220 */ /* 0x000fe20000410000 */
[----:B------:R-:W-:Y:S01]  /*8fe0*/  @P3 FMUL.FTZ R167, R170, R136 ;  /* 0x00000088aaa73220 */ /* 0x000fe20000410000 */
[----:B------:R-:W-:Y:S01]  /*8ff0*/  MOV R170, RZ ;  /* 0x000000ff00aa7202 */ /* 0x000fe20000000f00 */
[----:B------:R-:W-:Y:S01]  /*9000*/  @P2 FMUL.FTZ R170, R173, R128 ;  /* 0x00000080adaa2220 */ /* 0x000fe20000410000 */
[----:B------:R-:W-:Y:S01]  /*9010*/  FMUL.FTZ R136, R72, R136 ;  /* 0x0000008848887220 */ /* 0x000fe20000410000 */
[----:B------:R-:W-:Y:S01]  /*9020*/  FMUL.FTZ R128, R73, R128 ;  /* 0x0000008049807220 */ /* 0x000fe20000410000 */
[----:B------:R-:W-:-:S03]  /*9030*/  FSEL R131, R131, RZ, P1 ;  /* 0x000000ff83837208 */ /* 0x000fc60000800000 */
[----:B------:R-:W-:Y:S02]  /*9040*/  FSEL R136, R136, RZ, P3 ;  /* 0x000000ff88887208 */ /* 0x000fe40001800000 */
[----:B------:R-:W-:Y:S02]  /*9050*/  FSEL R128, R128, RZ, P2 ;  /* 0x000000ff80807208 */ /* 0x000fe40001000000 */
[----:B------:R-:W-:Y:S02]  /*9060*/  F2FP.BF16.F32.PACK_AB R131, R131, R174 ;  /* 0x000000ae8383723e */ /* 0x000fe400000010ff */
[----:B------:R-:W-:-:S07]  /*9070*/  F2FP.BF16.F32.PACK_AB R128, R128, R136 ;  /* 0x000000888080723e */ /* 0x000fce00000010ff */
.L_x_4514:
        /* <DEDUP_REMOVED lines=9> */
[----:B------:R-:W-:Y:S01]  /*9110*/  LOP3.LUT P1, RZ, R135, 0xff, RZ, 0xc0, !PT ;  /* 0x000000ff87ff7812 */ /* 0x000fe2000782c0ff */
[--C-:B------:R-:W-:Y:S01]  /*9120*/  FFMA.FTZ R164, R144, R164, R145.reuse ;  /* 0x000000a490a47223 */ /* 0x100fe20000010091 */
[C---:B------:R-:W-:Y:S01]  /*9130*/  PRMT R30, R54.reuse, 0x7632, R30 ;  /* 0x00007632361e7816 */ /* 0x040fe2000000001e */
[----:B------:R-:W-:Y:S01]  /*9140*/  FADD.FTZ R46, -R45, R152 ;  /* 0x000000982d2e7221 */ /* 0x000fe20000010100 */
[----:B------:R-:W-:Y:S01]  /*9150*/  SHF.L.U32 R45, R54, 0x10, RZ ;  /* 0x00000010362d7819 */ /* 0x000fe200000006ff */
[----:B------:R-:W-:Y:S01]  /*9160*/  FFMA.FTZ R136, R144, R157, R145 ;  /* 0x0000009d90887223 */ /* 0x000fe20000010091 */
[C---:B------:R-:W-:Y:S01]  /*9170*/  LOP3.LUT P3, RZ, R135.reuse, 0xff00, RZ, 0xc0, !PT ;  /* 0x0000ff0087ff7812 */ /* 0x040fe2000786c0ff */
[----:B------:R-:W-:Y:S01]  /*9180*/  FADD.FTZ R44, -R164, R161 ;  /* 0x000000a1a42c7221 */ /* 0x000fe20000010100 */
[----:B------:R-:W-:Y:S01]  /*9190*/  SHF.L.U32 R47, R30, 0x10, RZ ;  /* 0x000000101e2f7819 */ /* 0x000fe200000006ff */
[----:B------:R-:W-:Y:S01]  /*91a0*/  FFMA.FTZ R46, R4, R46, R45 ;  /* 0x0000002e042e7223 */ /* 0x000fe2000001002d */
[----:B------:R-:W-:Y:S01]  /*91b0*/  FADD.FTZ R153, -R136, R153 ;  /* 0x0000009988997221 */ /* 0x000fe20000010100 */
[----:B------:R-:W-:Y:S01]  /*91c0*/  HFMA2 R30, -RZ, RZ, 0, 0 ;  /* 0x00000000ff1e7431 */ /* 0x000fe200000001ff */
[----:B------:R-:W-:Y:S01]  /*91d0*/  LOP3.LUT P2, RZ, R135, 0xff0000, RZ, 0xc0, !PT ;  /* 0x00ff000087ff7812 */ /* 0x000fe2000784c0ff */
[----:B------:R-:W-:Y:S01]  /*91e0*/  FMUL.FTZ R45, R46, R3 ;  /* 0x000000032e2d7220 */ /* 0x000fe20000410000 */
[----:B-----5:R-:W-:Y:S01]  /*91f0*/  @P1 SHF.L.U32 R136, R130, 0x10, RZ ;  /* 0x0000001082881819 */ /* 0x020fe200000006ff */
[----:B------:R-:W-:Y:S01]  /*9200*/  FFMA.FTZ R44, R4, R44, R47 ;  /* 0x0000002c042c7223 */ /* 0x000fe2000001002f */
[----:B------:R-:W-:Y:S01]  /*9210*/  SHF.L.U32 R47, R55, 0x10, RZ ;  /* 0x00000010372f7819 */ /* 0x000fe200000006ff */
[----:B------:R-:W-:Y:S01]  /*9220*/  FMUL.FTZ R45, R45, UR4 ;  /* 0x000000042d2d7c20 */ /* 0x000fe20008410000 */
[----:B------:R-:W-:Y:S01]  /*9230*/  LOP3.LUT P5, RZ, R134, 0xff0000, RZ, 0xc0, !PT ;  /* 0x00ff000086ff7812 */ /* 0x000fe200078ac0ff */
[----:B------:R-:W-:Y:S01]  /*9240*/  FFMA.FTZ R165, R144, R165, R145 ;  /* 0x000000a590a57223 */ /* 0x000fe20000010091 */
[----:B------:R-:W-:Y:S01]  /*9250*/  LOP3.LUT P4, RZ, R134, 0xff000000, RZ, 0xc0, !PT ;  /* 0xff00000086ff7812 */ /* 0x000fe2000788c0ff */
[----:B------:R-:W-:Y:S01]  /*9260*/  @P1 FMUL.FTZ R30, R45, R136 ;  /* 0x000000882d1e1220 */ /* 0x000fe20000410000 */
[----:B------:R-:W-:Y:S01]  /*9270*/  @P3 PRMT R136, R130, 0x7632, R136 ;  /* 0x0000763282883816 */ /* 0x000fe20000000088 */
[----:B------:R-:W-:Y:S01]  /*9280*/  FMUL.FTZ R130, R44, R3 ;  /* 0x000000032c827220 */ /* 0x000fe20000410000 */
[----:B------:R-:W-:Y:S01]  /*9290*/  FFMA.FTZ R47, R4, R153, R47 ;  /* 0x00000099042f7223 */ /* 0x000fe2000001002f */
[----:B------:R-:W-:Y:S01]  /*92a0*/  FMUL.FTZ R156, R84, R45 ;  /* 0x0000002d549c7220 */ /* 0x000fe20000410000 */
[----:B------:R-:W-:Y:S01]  /*92b0*/  @P3 SHF.L.U32 R137, R136, 0x10, RZ ;  /* 0x0000001088893819 */ /* 0x000fe200000006ff */
[----:B------:R-:W-:Y:S01]  /*92c0*/  FMUL.FTZ R152, R130, UR4 ;  /* 0x0000000482987c20 */ /* 0x000fe20008410000 */
[----:B------:R-:W-:Y:S01]  /*92d0*/  FMUL.FTZ R130, R47, R3 ;  /* 0x000000032f827220 */ /* 0x000fe20000410000 */
[----:B------:R-:W-:Y:S01]  /*92e0*/  MOV R136, RZ ;  /* 0x000000ff00887202 */ /* 0x000fe20000000f00 */
[----:B------:R-:W-:Y:S01]  /*92f0*/  FADD.FTZ R162, -R165, R162 ;  /* 0x000000a2a5a27221 */ /* 0x000fe20000010100 */
[----:B------:R-:W-:Y:S01]  /*9300*/  @P3 FMUL.FTZ R136, R152, R137 ;  /* 0x0000008998883220 */ /* 0x000fe20000410000 */
[----:B------:R-:W-:Y:S01]  /*9310*/  FMUL.FTZ R157, R130, UR4 ;  /* 0x00000004829d7c20 */ /* 0x000fe20008410000 */
[----:B------:R-:W-:Y:S01]  /*9320*/  @P2 SHF.L.U32 R130, R131, 0x10, RZ ;  /* 0x0000001083822819 */ /* 0x000fe200000006ff */
[----:B------:R-:W-:Y:S01]  /*9330*/  HFMA2 R137, -RZ, RZ, 0, 0 ;  /* 0x00000000ff897431 */ /* 0x000fe200000001ff */
[----:B------:R-:W-:-:S02]  /*9340*/  FSEL R156, R156, RZ, P1 ;  /* 0x000000ff9c9c7208 */ /* 0x000fc40000800000 */
[----:B------:R-:W-:Y:S01]  /*9350*/  ISETP.GE.U32.AND P1, PT, R134, RZ, PT ;  /* 0x000000ff8600720c */ /* 0x000fe20003f26070 */
[----:B------:R-:W-:Y:S01]  /*9360*/  @P2 FMUL.FTZ R137, R157, R130 ;  /* 0x000000829d892220 */ /* 0x000fe20000410000 */
[----:B------:R-:W-:Y:S01]  /*9370*/  FMUL.FTZ R130, R85, R152 ;  /* 0x0000009855827220 */ /* 0x000fe20000410000 */
[----:B------:R-:W-:Y:S01]  /*9380*/  FMUL.FTZ R157, R86, R157 ;  /* 0x0000009d569d7220 */ /* 0x000fe20000410000 */
[----:B------:R-:W-:Y:S01]  /*9390*/  PRMT R131, R53, 0x7632, R131 ;  /* 0x0000763235837816 */ /* 0x000fe20000000083 */
[C-C-:B------:R-:W-:Y:S01]  /*93a0*/  FFMA.FTZ R152, R144.reuse, R163, R145.reuse ;  /* 0x000000a390987223 */ /* 0x140fe20000010091 */
[----:B------:R-:W-:Y:S01]  /*93b0*/  ISETP.GE.U32.AND.EX P1, PT, R135, 0x1000000, PT, P1 ;  /* 0x010000008700780c */ /* 0x000fe20003f26110 */
[----:B------:R-:W-:Y:S01]  /*93c0*/  FFMA.FTZ R135, R144, R160, R145 ;  /* 0x000000a090877223 */ /* 0x000fe20000010091 */
[----:B------:R-:W-:Y:S01]  /*93d0*/  FSEL R130, R130, RZ, P3 ;  /* 0x000000ff82827208 */ /* 0x000fe20001800000 */
[----:B------:R-:W-:Y:S01]  /*93e0*/  FADD.FTZ R45, -R152, R159 ;  /* 0x0000009f982d7221 */ /* 0x000fe20000010100 */
[----:B------:R-:W-:Y:S01]  /*93f0*/  FSEL R157, R157, RZ, P2 ;  /* 0x000000ff9d9d7208 */ /* 0x000fe20001000000 */
[----:B------:R-:W-:Y:S01]  /*9400*/  FADD.FTZ R135, -R135, R158 ;  /* 0x0000009e87877221 */ /* 0x000fe20000010100 */
[----:B------:R-:W-:-:S02]  /*9410*/  LOP3.LUT P3, RZ, R134, 0xff, RZ, 0xc0, !PT ;  /* 0x000000ff86ff7812 */ /* 0x000fc4000786c0ff */
[----:B------:R-:W-:Y:S01]  /*9420*/  LOP3.LUT P2, RZ, R134, 0xff00, RZ, 0xc0, !PT ;  /* 0x0000ff0086ff7812 */ /* 0x000fe2000784c0ff */
[C-C-:B------:R-:W-:Y:S01]  /*9430*/  FFMA.FTZ R134, R144.reuse, R155, R145.reuse ;  /* 0x0000009b90867223 */ /* 0x140fe20000010091 */
[----:B------:R-:W-:Y:S01]  /*9440*/  SHF.L.U32 R153, R53, 0x10, RZ ;  /* 0x0000001035997819 */ /* 0x000fe200000006ff */
[----:B------:R-:W-:Y:S01]  /*9450*/  FFMA.FTZ R155, R144, R154, R145 ;  /* 0x0000009a909b7223 */ /* 0x000fe20000010091 */
[----:B------:R-:W-:Y:S01]  /*9460*/  F2FP.BF16.F32.PACK_AB R46, R44, R46 ;  /* 0x0000002e2c2e723e */ /* 0x000fe200000010ff */
[----:B------:R-:W-:Y:S01]  /*9470*/  FADD.FTZ R151, -R134, R151 ;  /* 0x0000009786977221 */ /* 0x000fe20000010100 */
[----:B------:R-:W-:Y:S01]  /*9480*/  SHF.L.U32 R134, R131, 0x10, RZ ;  /* 0x0000001083867819 */ /* 0x000fe200000006ff */
[--C-:B------:R-:W-:Y:S01]  /*9490*/  FADD.FTZ R155, -R155, R150.reuse ;  /* 0x000000969b9b7221 */ /* 0x100fe20000010100 */
[----:B------:R-:W-:Y:S01]  /*94a0*/  PRMT R131, R52, 0x7632, R131 ;  /* 0x0000763234837816 */ /* 0x000fe20000000083 */
[C---:B------:R-:W-:Y:S01]  /*94b0*/  FFMA.FTZ R160, R4.reuse, R151, R153 ;  /* 0x0000009704a07223 */ /* 0x040fe20000010099 */
[----:B------:R-:W-:Y:S01]  /*94c0*/  PRMT R150, R55, 0x7632, R150 ;  /* 0x0000763237967816 */ /* 0x000fe20000000096 */
[----:B------:R-:W-:Y:S01]  /*94d0*/  FFMA.FTZ R45, R4, R45, R134 ;  /* 0x0000002d042d7223 */ /* 0x000fe20000010086 */
[----:B------:R-:W-:-:S02]  /*94e0*/  SHF.L.U32 R158, R131, 0x10, RZ ;  /* 0x00000010839e7819 */ /* 0x000fc400000006ff */
[----:B------:R-:W-:Y:S02]  /*94f0*/  CS2R R152, SRZ ;  /* 0x0000000000987805 */ /* 0x000fe4000001ff00 */
[C---:B------:R-:W-:Y:S02]  /*9500*/  @P5 SHF.L.U32 R134, R129.reuse, 0x10, RZ ;  /* 0x0000001081865819 */ /* 0x040fe400000006ff */
[----:B------:R-:W-:Y:S01]  /*9510*/  SHF.L.U32 R159, R150, 0x10, RZ ;  /* 0x00000010969f7819 */ /* 0x000fe200000006ff */
[----:B------:R-:W-:Y:S01]  /*9520*/  FFMA.FTZ R158, R4, R135, R158 ;  /* 0x00000087049e7223 */ /* 0x000fe2000001009e */
[----:B------:R-:W-:Y:S01]  /*9530*/  FMUL.FTZ R135, R160, R3 ;  /* 0x00000003a0877220 */ /* 0x000fe20000410000 */
[----:B------:R-:W-:Y:S02]  /*9540*/  CS2R R150, SRZ ;  /* 0x0000000000967805 */ /* 0x000fe4000001ff00 */
[----:B------:R-:W-:Y:S01]  /*9550*/  @P4 PRMT R129, R129, 0x7632, R129 ;  /* 0x0000763281814816 */ /* 0x000fe20000000081 */
[----:B------:R-:W-:Y:S01]  /*9560*/  FFMA.FTZ R162, R4, R162, R159 ;  /* 0x000000a204a27223 */ /* 0x000fe2000001009f */
[----:B------:R-:W-:Y:S01]  /*9570*/  FMUL.FTZ R135, R135, UR4 ;  /* 0x0000000487877c20 */ /* 0x000fe20008410000 */
[----:B------:R-:W-:-:S02]  /*9580*/  @P1 PRMT R131, R131, 0x7632, R131 ;  /* 0x0000763283831816 */ /* 0x000fc40000000083 */
[----:B------:R-:W-:Y:S01]  /*9590*/  @P4 SHF.L.U32 R129, R129, 0x10, RZ ;  /* 0x0000001081814819 */ /* 0x000fe200000006ff */
[----:B------:R-:W-:Y:S01]  /*95a0*/  @P5 FMUL.FTZ R150, R135, R134 ;  /* 0x0000008687965220 */ /* 0x000fe20000410000 */
[-C--:B------:R-:W-:Y:S01]  /*95b0*/  FMUL.FTZ R134, R45, R3.reuse ;  /* 0x000000032d867220 */ /* 0x080fe20000410000 */
[----:B------:R-:W-:Y:S01]  /*95c0*/  FMUL.FTZ R164, R162, R3 ;  /* 0x00000003a2a47220 */ /* 0x000fe20000410000 */
[----:B------:R-:W-:Y:S01]  /*95d0*/  @P1 SHF.L.U32 R131, R131, 0x10, RZ ;  /* 0x0000001083831819 */ /* 0x000fe200000006ff */
[----:B------:R-:W-:Y:S01]  /*95e0*/  FMUL.FTZ R135, R82, R135 ;  /* 0x0000008752877220 */ /* 0x000fe20000410000 */
[----:B------:R-:W-:Y:S01]  /*95f0*/  FMUL.FTZ R134, R134, UR4 ;  /* 0x0000000486867c20 */ /* 0x000fe20008410000 */
[----:B------:R-:W-:Y:S01]  /*9600*/  FMUL.FTZ R164, R164, UR4 ;  /* 0x00000004a4a47c20 */ /* 0x000fe20008410000 */
[----:B------:R-:W-:Y:S02]  /*9610*/  @P3 SHF.L.U32 R154, R128, 0x10, RZ ;  /* 0x00000010809a3819 */ /* 0x000fe400000006ff */
[----:B------:R-:W-:Y:S01]  /*9620*/  @P4 FMUL.FTZ R151, R134, R129 ;  /* 0x0000008186974220 */ /* 0x000fe20000410000 */
[----:B------:R-:W-:Y:S01]  /*9630*/  SHF.L.U32 R129, R52, 0x10, RZ ;  /* 0x0000001034817819 */ /* 0x000fe200000006ff */
[----:B------:R-:W-:Y:S01]  /*9640*/  @P1 FMUL.FTZ R152, R164, R131 ;  /* 0x00000083a4981220 */ /* 0x000fe20000410000 */
[----:B------:R-:W-:Y:S01]  /*9650*/  @P2 PRMT R131, R128, 0x7632, R131 ;  /* 0x0000763280832816 */ /* 0x000fe20000000083 */
[----:B------:R-:W-:Y:S01]  /*9660*/  FMUL.FTZ R128, R158, R3 ;  /* 0x000000039e807220 */ /* 0x000fe20000410000 */
[----:B------:R-:W-:Y:S01]  /*9670*/  FMUL.FTZ R134, R83, R134 ;  /* 0x0000008653867220 */ /* 0x000fe20000410000 */
[----:B------:R-:W-:Y:S01]  /*9680*/  FFMA.FTZ R155, R4, R155, R129 ;  /* 0x0000009b049b7223 */ /* 0x000fe20000010081 */
[----:B------:R-:W-:Y:S01]  /*9690*/  @P2 SHF.L.U32 R131, R131, 0x10, RZ ;  /* 0x0000001083832819 */ /* 0x000fe200000006ff */
[----:B------:R-:W-:Y:S01]  /*96a0*/  FMUL.FTZ R128, R128, UR4 ;  /* 0x0000000480807c20 */ /* 0x000fe20008410000 */
[----:B------:R-:W-:Y:S01]  /*96b0*/  FMUL.FTZ R164, R87, R164 ;  /* 0x000000a457a47220 */ /* 0x000fe20000410000 */
[----:B------:R-:W-:Y:S01]  /*96c0*/  FMUL.FTZ R129, R155, R3 ;  /* 0x000000039b817220 */ /* 0x000fe20000410000 */
[----:B------:R-:W-:-:S02]  /*96d0*/  F2FP.BF16.F32.PACK_AB R44, R158, R155 ;  /* 0x0000009b9e2c723e */ /* 0x000fc400000010ff */
[----:B------:R-:W-:Y:S01]  /*96e0*/  F2FP.BF16.F32.PACK_AB R130, R130, R156 ;  /* 0x0000009c8282723e */ /* 0x000fe200000010ff */
[----:B------:R-:W-:Y:S01]  /*96f0*/  FMUL.FTZ R129, R129, UR4 ;  /* 0x0000000481817c20 */ /* 0x000fe20008410000 */
[----:B------:R-:W-:Y:S02]  /*9700*/  FSEL R155, R135, RZ, P5 ;  /* 0x000000ff879b7208 */ /* 0x000fe40002800000 */
[----:B------:R-:W-:Y:S01]  /*9710*/  FSEL R156, R134, RZ, P4 ;  /* 0x000000ff869c7208 */ /* 0x000fe20002000000 */
[----:B------:R-:W-:Y:S01]  /*9720*/  @P3 FMUL.FTZ R153, R129, R154 ;  /* 0x0000009a81993220 */ /* 0x000fe20000410000 */
[----:B------:R-:W-:Y:S01]  /*9730*/  MOV R154, RZ ;  /* 0x000000ff009a7202 */ /* 0x000fe20000000f00 */
[----:B------:R-:W-:Y:S01]  /*9740*/  @P2 FMUL.FTZ R154, R128, R131 ;  /* 0x00000083809a2220 */ /* 0x000fe20000410000 */
[----:B------:R-:W-:Y:S01]  /*9750*/  FMUL.FTZ R129, R80, R129 ;  /* 0x0000008150817220 */ /* 0x000fe20000410000 */
[----:B------:R-:W-:Y:S01]  /*9760*/  FMUL.FTZ R128, R81, R128 ;  /* 0x0000008051807220 */ /* 0x000fe20000410000 */
[----:B------:R-:W-:-:S02]  /*9770*/  FSEL R164, R164, RZ, P1 ;  /* 0x000000ffa4a47208 */ /* 0x000fc40000800000 */
[----:B------:R-:W-:Y:S02]  /*9780*/  F2FP.BF16.F32.PACK_AB R47, R162, R47 ;  /* 0x0000002fa22f723e */ /* 0x000fe400000010ff */
[----:B------:R-:W-:Y:S02]  /*9790*/  FSEL R134, R129, RZ, P3 ;  /* 0x000000ff81867208 */ /* 0x000fe40001800000 */
[----:B------:R-:W-:Y:S02]  /*97a0*/  FSEL R135, R128, RZ, P2 ;  /* 0x000000ff80877208 */ /* 0x000fe40001000000 */
[----:B------:R-:W-:Y:S02]  /*97b0*/  F2FP.BF16.F32.PACK_AB R45, R45, R160 ;  /* 0x000000a02d2d723e */ /* 0x000fe400000010ff */
[----:B------:R-:W-:Y:S02]  /*97c0*/  F2FP.BF16.F32.PACK_AB R131, R164, R157 ;  /* 0x0000009da483723e */ /* 0x000fe400000010ff */
[----:B------:R-:W-:-:S02]  /*97d0*/  F2FP.BF16.F32.PACK_AB R129, R156, R155 ;  /* 0x0000009b9c81723e */ /* 0x000fc400000010ff */
[----:B------:R-:W-:Y:S01]  /*97e0*/  F2FP.BF16.F32.PACK_AB R128, R135, R134 ;  /* 0x000000868780723e */ /* 0x000fe200000010ff */
[----:B------:R-:W-:Y:S06]  /*97f0*/  BRA `(.L_x_4516) ;  /* 0x0000000400ac7947 */ /* 0x000fec0003800000 */
.L_x_4515:
[C-C-:B------:R-:W-:Y:S01]  /*9800*/  FFMA.FTZ R137, R144.reuse, R156, R145.reuse ;  /* 0x0000009c90897223 */ /* 0x140fe20000010091 */
        /* <DEDUP_REMOVED lines=8> */
[C---:B------:R-:W-:Y:S01]  /*9890*/  LOP3.LUT P3, RZ, R135.reuse, 0xff00, RZ, 0xc0, !PT ;  /* 0x0000ff0087ff7812 */ /* 0x040fe2000786c0ff */
[----:B------:R-:W-:Y:S01]  /*98a0*/  FFMA.FTZ R30, R4, R137, R171 ;  /* 0x00000089041e7223 */ /* 0x000fe200000100ab */
[----:B------:R-:W-:Y:S01]  /*98b0*/  FADD.FTZ R137, -R152, R153 ;  /* 0x0000009998897221 */ /* 0x000fe20000010100 */
[----:B------:R-:W-:Y:S01]  /*98c0*/  FFMA.FTZ R152, R4, R161, R136 ;  /* 0x000000a104987223 */ /* 0x000fe20000010088 */
[----:B------:R-:W-:Y:S01]  /*98d0*/  LOP3.LUT P2, RZ, R135, 0xff0000, RZ, 0xc0, !PT ;  /* 0x00ff000087ff7812 */ /* 0x000fe2000784c0ff */
[----:B------:R-:W-:Y:S01]  /*98e0*/  FMUL.FTZ R153, R3, R30 ;  /* 0x0000001e03997220 */ /* 0x000fe20000410000 */
[----:B-----5:R-:W-:Y:S01]  /*98f0*/  @P1 SHF.L.U32 R136, R130, 0x10, RZ ;  /* 0x0000001082881819 */ /* 0x020fe200000006ff */
[----:B------:R-:W-:Y:S01]  /*9900*/  HFMA2 R30, -RZ, RZ, 0, 0 ;  /* 0x00000000ff1e7431 */ /* 0x000fe200000001ff */
[----:B------:R-:W-:Y:S01]  /*9910*/  SHF.L.U32 R157, R55, 0x10, RZ ;  /* 0x00000010379d7819 */ /* 0x000fe200000006ff */
[----:B------:R-:W-:Y:S01]  /*9920*/  FMUL.FTZ R153, R153, UR4 ;  /* 0x0000000499997c20 */ /* 0x000fe20008410000 */
[----:B------:R-:W-:Y:S01]  /*9930*/  LOP3.LUT P5, RZ, R134, 0xff0000, RZ, 0xc0, !PT ;  /* 0x00ff000086ff7812 */ /* 0x000fe200078ac0ff */
[----:B------:R-:W-:Y:S01]  /*9940*/  FFMA.FTZ R165, R144, R165, R145 ;  /* 0x000000a590a57223 */ /* 0x000fe20000010091 */
[----:B------:R-:W-:Y:S01]  /*9950*/  LOP3.LUT P4, RZ, R134, 0xff000000, RZ, 0xc0, !PT ;  /* 0xff00000086ff7812 */ /* 0x000fe2000788c0ff */
[----:B------:R-:W-:Y:S01]  /*9960*/  @P1 FMUL.FTZ R30, R136, R153 ;  /* 0x00000099881e1220 */ /* 0x000fe20000410000 */
[----:B------:R-:W-:Y:S01]  /*9970*/  @P3 PRMT R136, R130, 0x7632, R136 ;  /* 0x0000763282883816 */ /* 0x000fe20000000088 */
[C---:B------:R-:W-:Y:S01]  /*9980*/  FMUL.FTZ R130, R3.reuse, R152 ;  /* 0x0000009803827220 */ /* 0x040fe20000410000 */
[----:B------:R-:W-:Y:S01]  /*9990*/  FFMA.FTZ R152, R4, R137, R157 ;  /* 0x0000008904987223 */ /* 0x000fe2000001009d */
[----:B------:R-:W-:Y:S01]  /*99a0*/  FMUL.FTZ R156, R84, R153 ;  /* 0x00000099549c7220 */ /* 0x000fe20000410000 */
[----:B------:R-:W-:Y:S01]  /*99b0*/  @P3 SHF.L.U32 R157, R136, 0x10, RZ ;  /* 0x00000010889d3819 */ /* 0x000fe200000006ff */
[----:B------:R-:W-:Y:S01]  /*99c0*/  FMUL.FTZ R130, R130, UR4 ;  /* 0x0000000482827c20 */ /* 0x000fe20008410000 */
[----:B------:R-:W-:Y:S01]  /*99d0*/  FMUL.FTZ R137, R3, R152 ;  /* 0x0000009803897220 */ /* 0x000fe20000410000 */
[----:B------:R-:W-:Y:S01]  /*99e0*/  MOV R136, RZ ;  /* 0x000000ff00887202 */ /* 0x000fe20000000f00 */
[----:B------:R-:W-:Y:S01]  /*99f0*/  FFMA.FTZ R153, R144, R154, R145 ;  /* 0x0000009a90997223 */ /* 0x000fe20000010091 */
[----:B------:R-:W-:Y:S01]  /*9a00*/  @P3 FMUL.FTZ R136, R157, R130 ;  /* 0x000000829d883220 */ /* 0x000fe20000410000 */
[----:B------:R-:W-:Y:S01]  /*9a10*/  @P2 SHF.L.U32 R152, R131, 0x10, RZ ;  /* 0x0000001083982819 */ /* 0x000fe200000006ff */
[----:B------:R-:W-:Y:S01]  /*9a20*/  FMUL.FTZ R157, R137, UR4 ;  /* 0x00000004899d7c20 */ /* 0x000fe20008410000 */
[----:B------:R-:W-:-:S02]  /*9a30*/  HFMA2 R137, -RZ, RZ, 0, 0 ;  /* 0x00000000ff897431 */ /* 0x000fc400000001ff */
[----:B------:R-:W-:Y:S01]  /*9a40*/  FMUL.FTZ R130, R85, R130 ;  /* 0x0000008255827220 */ /* 0x000fe20000410000 */
[----:B------:R-:W-:Y:S01]  /*9a50*/  FSEL R156, R156, RZ, P1 ;  /* 0x000000ff9c9c7208 */ /* 0x000fe20000800000 */
[-C--:B------:R-:W-:Y:S01]  /*9a60*/  @P2 FMUL.FTZ R137, R152, R157.reuse ;  /* 0x0000009d98892220 */ /* 0x080fe20000410000 */
[----:B------:R-:W-:Y:S01]  /*9a70*/  FMUL.FTZ R157, R86, R157 ;  /* 0x0000009d569d7220 */ /* 0x000fe20000410000 */
[----:B------:R-:W-:Y:S01]  /*9a80*/  ISETP.GE.U32.AND P1, PT, R134, RZ, PT ;  /* 0x000000ff8600720c */ /* 0x000fe20003f26070 */
[----:B------:R-:W-:Y:S01]  /*9a90*/  FADD.FTZ R153, -R153, R150 ;  /* 0x0000009699997221 */ /* 0x000fe20000010100 */
[----:B------:R-:W-:Y:S01]  /*9aa0*/  FSEL R130, R130, RZ, P3 ;  /* 0x000000ff82827208 */ /* 0x000fe20001800000 */
[----:B------:R-:W-:Y:S01]  /*9ab0*/  FADD.FTZ R165, -R165, R162 ;  /* 0x000000a2a5a57221 */ /* 0x000fe20000010100 */
[----:B------:R-:W-:Y:S02]  /*9ac0*/  FSEL R157, R157, RZ, P2 ;  /* 0x000000ff9d9d7208 */ /* 0x000fe40001000000 */
[----:B------:R-:W-:-:S02]  /*9ad0*/  LOP3.LUT P3, RZ, R134, 0xff, RZ, 0xc0, !PT ;  /* 0x000000ff86ff7812 */ /* 0x000fc4000786c0ff */
[----:B------:R-:W-:Y:S01]  /*9ae0*/  LOP3.LUT P2, RZ, R134, 0xff00, RZ, 0xc0, !PT ;  /* 0x0000ff0086ff7812 */ /* 0x000fe2000784c0ff */
[----:B------:R-:W-:Y:S01]  /*9af0*/  FFMA.FTZ R134, R144, R155, R145 ;  /* 0x0000009b90867223 */ /* 0x000fe20000010091 */
[----:B------:R-:W-:Y:S02]  /*9b00*/  PRMT R131, R53, 0x7632, R131 ;  /* 0x0000763235837816 */ /* 0x000fe40000000083 */
[----:B------:R-:W-:Y:S01]  /*9b10*/  ISETP.GE.U32.AND.EX P1, PT, R135, 0x1000000, PT, P1 ;  /* 0x010000008700780c */ /* 0x000fe20003f26110 */
[----:B------:R-:W-:Y:S01]  /*9b20*/  FADD.FTZ R151, -R134, R151 ;  /* 0x0000009786977221 */ /* 0x000fe20000010100 */
[C-C-:B------:R-:W-:Y:S01]  /*9b30*/  FFMA.FTZ R134, R144.reuse, R163, R145.reuse ;  /* 0x000000a390867223 */ /* 0x140fe20000010091 */
[----:B------:R-:W-:Y:S01]  /*9b40*/  SHF.L.U32 R155, R131, 0x10, RZ ;  /* 0x00000010839b7819 */ /* 0x000fe200000006ff */
[----:B------:R-:W-:Y:S01]  /*9b50*/  FFMA.FTZ R135, R144, R160, R145 ;  /* 0x000000a090877223 */ /* 0x000fe20000010091 */
[----:B------:R-:W-:Y:S01]  /*9b60*/  SHF.L.U32 R150, R53, 0x10, RZ ;  /* 0x0000001035967819 */ /* 0x000fe200000006ff */
[----:B------:R-:W-:Y:S01]  /*9b70*/  FADD.FTZ R159, -R134, R159 ;  /* 0x0000009f869f7221 */ /* 0x000fe20000010100 */
[----:B------:R-:W-:Y:S01]  /*9b80*/  PRMT R134, R55, 0x7632, R134 ;  /* 0x0000763237867816 */ /* 0x000fe20000000086 */
[----:B------:R-:W-:Y:S01]  /*9b90*/  FADD.FTZ R135, -R135, R158 ;  /* 0x0000009e87877221 */ /* 0x000fe20000010100 */
[----:B------:R-:W-:Y:S01]  /*9ba0*/  PRMT R131, R52, 0x7632, R131 ;  /* 0x0000763234837816 */ /* 0x000fe20000000083 */
[----:B------:R-:W-:Y:S01]  /*9bb0*/  FFMA.FTZ R150, R4, R151, R150 ;  /* 0x0000009704967223 */ /* 0x000fe20000010096 */
[----:B------:R-:W-:Y:S01]  /*9bc0*/  SHF.L.U32 R152, R134, 0x10, RZ ;  /* 0x0000001086987819 */ /* 0x000fe200000006ff */
[C---:B------:R-:W-:Y:S01]  /*9bd0*/  FFMA.FTZ R134, R4.reuse, R159, R155 ;  /* 0x0000009f04867223 */ /* 0x040fe2000001009b */
[----:B------:R-:W-:Y:S01]  /*9be0*/  @P5 SHF.L.U32 R158, R129, 0x10, RZ ;  /* 0x00000010819e5819 */ /* 0x000fe200000006ff */
[----:B------:R-:W-:Y:S01]  /*9bf0*/  FMUL.FTZ R150, R3, R150 ;  /* 0x0000009603967220 */ /* 0x000fe20000410000 */
[----:B------:R-:W-:Y:S01]  /*9c00*/  SHF.L.U32 R151, R131, 0x10, RZ ;  /* 0x0000001083977819 */ /* 0x000fe200000006ff */
[----:B------:R-:W-:Y:S01]  /*9c10*/  FMUL.FTZ R134, R3, R134 ;  /* 0x0000008603867220 */ /* 0x000fe20000410000 */
[----:B------:R-:W-:Y:S01]  /*9c20*/  @P4 PRMT R129, R129, 0x7632, R129 ;  /* 0x0000763281814816 */ /* 0x000fe20000000081 */
[C---:B------:R-:W-:Y:S01]  /*9c30*/  FFMA.FTZ R152, R4.reuse, R165, R152 ;  /* 0x000000a504987223 */ /* 0x040fe20000010098 */
[----:B------:R-:W-:Y:S01]  /*9c40*/  @P1 PRMT R131, R131, 0x7632, R131 ;  /* 0x0000763283831816 */ /* 0x000fe20000000083 */
[----:B------:R-:W-:Y:S01]  /*9c50*/  FFMA.FTZ R154, R4, R135, R151 ;  /* 0x00000087049a7223 */ /* 0x000fe20000010097 */
[----:B------:R-:W-:Y:S01]  /*9c60*/  @P4 SHF.L.U32 R129, R129, 0x10, RZ ;  /* 0x0000001081814819 */ /* 0x000fe200000006ff */
[----:B------:R-:W-:Y:S01]  /*9c70*/  FMUL.FTZ R134, R134, UR4 ;  /* 0x0000000486867c20 */ /* 0x000fe20008410000 */
[----:B------:R-:W-:Y:S01]  /*9c80*/  FMUL.FTZ R135, R150, UR4 ;  /* 0x0000000496877c20 */ /* 0x000fe20008410000 */
[----:B------:R-:W-:Y:S01]  /*9c90*/  CS2R R150, SRZ ;  /* 0x0000000000967805 */ /* 0x000fe2000001ff00 */
[----:B------:R-:W-:Y:S01]  /*9ca0*/  FMUL.FTZ R152, R3, R152 ;  /* 0x0000009803987220 */ /* 0x000fe20000410000 */
[----:B------:R-:W-:Y:S01]  /*9cb0*/  @P4 FMUL.FTZ R151, R129, R134 ;  /* 0x0000008681974220 */ /* 0x000fe20000410000 */
[----:B------:R-:W-:Y:S01]  /*9cc0*/  SHF.L.U32 R129, R52, 0x10, RZ ;  /* 0x0000001034817819 */ /* 0x000fe200000006ff */
[----:B------:R-:W-:Y:S01]  /*9cd0*/  @P5 FMUL.FTZ R150, R158, R135 ;  /* 0x000000879e965220 */ /* 0x000fe20000410000 */
[----:B------:R-:W-:Y:S01]  /*9ce0*/  @P1 SHF.L.U32 R131, R131, 0x10, RZ ;  /* 0x0000001083831819 */ /* 0x000fe200000006ff */
[----:B------:R-:W-:Y:S01]  /*9cf0*/  FMUL.FTZ R158, R152, UR4 ;  /* 0x00000004989e7c20 */ /* 0x000fe20008410000 */
[----:B------:R-:W-:Y:S01]  /*9d00*/  FMUL.FTZ R154, R3, R154 ;  /* 0x0000009a039a7220 */ /* 0x000fe20000410000 */
[----:B------:R-:W-:Y:S01]  /*9d10*/  FFMA.FTZ R160, R4, R153, R129 ;  /* 0x0000009904a07223 */ /* 0x000fe20000010081 */
[----:B------:R-:W-:Y:S01]  /*9d20*/  CS2R R152, SRZ ;  /* 0x0000000000987805 */ /* 0x000fe2000001ff00 */
[----:B------:R-:W-:Y:S01]  /*9d30*/  FMUL.FTZ R135, R82, R135 ;  /* 0x0000008752877220 */ /* 0x000fe20000410000 */
[----:B------:R-:W-:Y:S01]  /*9d40*/  @P1 FMUL.FTZ R152, R131, R158 ;  /* 0x0000009e83981220 */ /* 0x000fe20000410000 */
[----:B------:R-:W-:Y:S01]  /*9d50*/  FMUL.FTZ R129, R3, R160 ;  /* 0x000000a003817220 */ /* 0x000fe20000410000 */
[C---:B------:R-:W-:Y:S01]  /*9d60*/  @P3 SHF.L.U32 R160, R128.reuse, 0x10, RZ ;  /* 0x0000001080a03819 */ /* 0x040fe200000006ff */
[----:B------:R-:W-:Y:S01]  /*9d70*/  FMUL.FTZ R134, R83, R134 ;  /* 0x0000008653867220 */ /* 0x000fe20000410000 */
[----:B------:R-:W-:Y:S01]  /*9d80*/  @P2 PRMT R131, R128, 0x7632, R131 ;  /* 0x0000763280832816 */ /* 0x000fe20000000083 */
[----:B------:R-:W-:Y:S01]  /*9d90*/  FMUL.FTZ R128, R87, R158 ;  /* 0x0000009e57807220 */ /* 0x000fe20000410000 */
[----:B------:R-:W-:Y:S01]  /*9da0*/  FMUL.FTZ R158, R154, UR4 ;  /* 0x000000049a9e7c20 */ /* 0x000fe20008410000 */
[----:B------:R-:W-:Y:S01]  /*9db0*/  FMUL.FTZ R129, R129, UR4 ;  /* 0x0000000481817c20 */ /* 0x000fe20008410000 */
[----:B------:R-:W-:-:S02]  /*9dc0*/  @P2 SHF.L.U32 R131, R131, 0x10, RZ ;  /* 0x0000001083832819 */ /* 0x000fc400000006ff */
[----:B------:R-:W-:Y:S01]  /*9dd0*/  FSEL R128, R128, RZ, P1 ;  /* 0x000000ff80807208 */ /* 0x000fe20000800000 */
[----:B------:R-:W-:Y:S01]  /*9de0*/  @P3 FMUL.FTZ R153, R160, R129 ;  /* 0x00000081a0993220 */ /* 0x000fe20000410000 */
[----:B------:R-:W-:Y:S01]  /*9df0*/  MOV R154, RZ ;  /* 0x000000ff009a7202 */ /* 0x000fe20000000f00 */
[-C--:B------:R-:W-:Y:S01]  /*9e00*/  @P2 FMUL.FTZ R154, R131, R158.reuse ;  /* 0x0000009e839a2220 */ /* 0x080fe20000410000 */
[----:B------:R-:W-:Y:S01]  /*9e10*/  F2FP.BF16.F32.PACK_AB R131, R128, R157 ;  /* 0x0000009d8083723e */ /* 0x000fe200000010ff */
[----:B------:R-:W-:Y:S01]  /*9e20*/  FMUL.FTZ R129, R80, R129 ;  /* 0x0000008150817220 */ /* 0x000fe20000410000 */
[----:B------:R-:W-:Y:S01]  /*9e30*/  FMUL.FTZ R128, R81, R158 ;  /* 0x0000009e51807220 */ /* 0x000fe20000410000 */
[----:B------:R-:W-:Y:S02]  /*9e40*/  F2FP.BF16.F32.PACK_AB R130, R130, R156 ;  /* 0x0000009c8282723e */ /* 0x000fe400000010ff */
[----:B------:R-:W-:Y:S02]  /*9e50*/  FSEL R155, R135, RZ, P5 ;  /* 0x000000ff879b7208 */ /* 0x000fe40002800000 */
[----:B------:R-:W-:-:S02]  /*9e60*/  FSEL R156, R134, RZ, P4 ;  /* 0x000000ff869c7208 */ /* 0x000fc40002000000 */
[----:B------:R-:W-:Y:S02]  /*9e70*/  FSEL R134, R129, RZ, P3 ;  /* 0x000000ff81867208 */ /* 0x000fe40001800000 */
[----:B------:R-:W-:Y:S02]  /*9e80*/  FSEL R135, R128, RZ, P2 ;  /* 0x000000ff80877208 */ /* 0x000fe40001000000 */
[----:B------:R-:W-:Y:S02]  /*9e90*/  F2FP.BF16.F32.PACK_AB R129, R156, R155 ;  /* 0x0000009b9c81723e */ /* 0x000fe400000010ff */
[----:B------:R-:W-:-:S07]  /*9ea0*/  F2FP.BF16.F32.PACK_AB R128, R135, R134 ;  /* 0x000000868780723e */ /* 0x000fce00000010ff */
.L_x_4516:
        /* <DEDUP_REMOVED lines=10> */
[C-C-:B------:R-:W-:Y:S01]  /*9f50*/  FFMA.FTZ R141, R144.reuse, R141, R145.reuse ;  /* 0x0000008d908d7223 */ /* 0x140fe20000010091 */
[C---:B------:R-:W-:Y:S01]  /*9f60*/  FFMA.FTZ R36, R144.reuse, R37, R145 ;  /* 0x0000002590247223 */ /* 0x040fe20000010091 */
[----:B------:R-:W-:Y:S01]  /*9f70*/  FADD.FTZ R32, -R29, R32 ;  /* 0x000000201d207221 */ /* 0x000fe20000010100 */
[----:B------:R-:W-:Y:S01]  /*9f80*/  PRMT R29, R49, 0x7632, R29 ;  /* 0x00007632311d7816 */ /* 0x000fe2000000001d */
[C-C-:B------:R-:W-:Y:S01]  /*9f90*/  FFMA.FTZ R140, R144.reuse, R140, R145.reuse ;  /* 0x0000008c908c7223 */ /* 0x140fe20000010091 */
[C-C-:B------:R-:W-:Y:S01]  /*9fa0*/  FFMA.FTZ R142, R144.reuse, R142, R145.reuse ;  /* 0x0000008e908e7223 */ /* 0x140fe20000010091 */
[C-C-:B------:R-:W-:Y:S01]  /*9fb0*/  FFMA.FTZ R37, R144.reuse, R38, R145.reuse ;  /* 0x0000002690257223 */ /* 0x140fe20000010091 */
[C-C-:B------:R-:W-:Y:S01]  /*9fc0*/  FFMA.FTZ R143, R144.reuse, R143, R145.reuse ;  /* 0x0000008f908f7223 */ /* 0x140fe20000010091 */
[----:B------:R-:W-:Y:S01]  /*9fd0*/  SHF.L.U32 R29, R29, 0x10, RZ ;  /* 0x000000101d1d7819 */ /* 0x000fe200000006ff */
[----:B------:R-:W-:Y:S01]  /*9fe0*/  FFMA.FTZ R144, R144, R35, R145 ;  /* 0x0000002390907223 */ /* 0x000fe20000010091 */
[----:B------:R-:W-:Y:S01]  /*9ff0*/  FADD.FTZ R44, -R141, R40 ;  /* 0x000000288d2c7221 */ /* 0x000fe20000010100 */
[----:B------:R-:W-:Y:S01]  /*a000*/  SHF.L.U32 R35, R50, 0x10, RZ ;  /* 0x0000001032237819 */ /* 0x000fe200000006ff */
[----:B------:R-:W-:Y:S01]  /*a010*/  FADD.FTZ R36, -R36, R33 ;  /* 0x0000002124247221 */ /* 0x000fe20000010100 */
[----:B------:R-:W-:Y:S01]  /*a020*/  SHF.L.U32 R45, R49, 0x10, RZ ;  /* 0x00000010312d7819 */ /* 0x000fe200000006ff */
[C---:B------:R-:W-:Y:S01]  /*a030*/  FFMA.FTZ R44, R4.reuse, R44, R29 ;  /* 0x0000002c042c7223 */ /* 0x040fe2000001001d */
[----:B------:R-:W-:Y:S01]  /*a040*/  LOP3.LUT P5, RZ, R133, 0xff, RZ, 0xc0, !PT ;  /* 0x000000ff85ff7812 */ /* 0x000fe200078ac0ff */
[C-C-:B------:R-:W-:Y:S01]  /*a050*/  FFMA.FTZ R46, R4.reuse, R36, R35.reuse ;  /* 0x00000024042e7223 */ /* 0x140fe20000010023 */
[----:B-----5:R-:W-:Y:S01]  /*a060*/  @P2 PRMT R35, R129, 0x7632, R35 ;  /* 0x0000763281232816 */ /* 0x020fe20000000023 */
[----:B------:R-:W-:Y:S01]  /*a070*/  FFMA.FTZ R45, R4, R32, R45 ;  /* 0x00000020042d7223 */ /* 0x000fe2000001002d */
[-C--:B------:R-:W-:Y:S01]  /*a080*/  FMUL.FTZ R33, R44, R3.reuse ;  /* 0x000000032c217220 */ /* 0x080fe20000410000 */
[----:B------:R-:W-:Y:S01]  /*a090*/  LOP3.LUT P1, RZ, R132, 0xff0000, RZ, 0xc0, !PT ;  /* 0x00ff000084ff7812 */ /* 0x000fe2000782c0ff */
[-C--:B------:R-:W-:Y:S01]  /*a0a0*/  FMUL.FTZ R36, R46, R3.reuse ;  /* 0x000000032e247220 */ /* 0x080fe20000410000 */
[----:B------:R-:W-:Y:S01]  /*a0b0*/  FMUL.FTZ R32, R45, R3 ;  /* 0x000000032d207220 */ /* 0x000fe20000410000 */
[----:B------:R-:W-:Y:S01]  /*a0c0*/  @P2 SHF.L.U32 R35, R35, 0x10, RZ ;  /* 0x0000001023232819 */ /* 0x000fe200000006ff */
[----:B------:R-:W-:Y:S01]  /*a0d0*/  FMUL.FTZ R134, R33, UR4 ;  /* 0x0000000421867c20 */ /* 0x000fe20008410000 */
[----:B------:R-:W-:Y:S01]  /*a0e0*/  MOV R40, RZ ;  /* 0x000000ff00287202 */ /* 0x000fe20000000f00 */
[----:B------:R-:W-:Y:S01]  /*a0f0*/  FMUL.FTZ R47, R32, UR4 ;  /* 0x00000004202f7c20 */ /* 0x000fe20008410000 */
[----:B------:R-:W-:Y:S01]  /*a100*/  LOP3.LUT P4, RZ, R133, 0xff00, RZ, 0xc0, !PT ;  /* 0x0000ff0085ff7812 */ /* 0x000fe2000788c0ff */
[----:B------:R-:W-:Y:S01]  /*a110*/  @P2 FMUL.FTZ R40, R134, R35 ;  /* 0x0000002386282220 */ /* 0x000fe20000410000 */
[----:B------:R-:W-:Y:S01]  /*a120*/  @P5 SHF.L.U32 R32, R130, 0x10, RZ ;  /* 0x0000001082205819 */ /* 0x000fe200000006ff */
[----:B------:R-:W-:Y:S01]  /*a130*/  FMUL.FTZ R135, R36, UR4 ;  /* 0x0000000424877c20 */ /* 0x000fe20008410000 */
[----:B------:R-:W-:Y:S01]  /*a140*/  PRMT R35, R50, 0x7632, R35 ;  /* 0x0000763232237816 */ /* 0x000fe20000000023 */
[----:B------:R-:W-:-:S02]  /*a150*/  HFMA2 R38, -RZ, RZ, 0, 0 ;  /* 0x00000000ff267431 */ /* 0x000fc400000001ff */
[--C-:B------:R-:W-:Y:S01]  /*a160*/  FADD.FTZ R156, -R37, R34.reuse ;  /* 0x00000022259c7221 */ /* 0x100fe20000010100 */
[----:B------:R-:W-:Y:S01]  /*a170*/  @P5 FMUL.FTZ R38, R135, R32 ;  /* 0x0000002087265220 */ /* 0x000fe20000410000 */
[----:B------:R-:W-:Y:S01]  /*a180*/  FMUL.FTZ R33, R91, R134 ;  /* 0x000000865b217220 */ /* 0x000fe20000410000 */
[----:B------:R-:W-:Y:S01]  /*a190*/  PRMT R34, R48, 0x7632, R34 ;  /* 0x0000763230227816 */ /* 0x000fe20000000022 */
[----:B------:R-:W-:Y:S01]  /*a1a0*/  FMUL.FTZ R32, R90, R47 ;  /* 0x0000002f5a207220 */ /* 0x000fe20000410000 */
[----:B------:R-:W-:Y:S01]  /*a1b0*/  SHF.L.U32 R37, R35, 0x10, RZ ;  /* 0x0000001023257819 */ /* 0x000fe200000006ff */
[----:B------:R-:W-:Y:S01]  /*a1c0*/  FADD.FTZ R142, -R142, R41 ;  /* 0x000000298e8e7221 */ /* 0x000fe20000010100 */
[----:B------:R-:W-:Y:S01]  /*a1d0*/  @P1 SHF.L.U32 R129, R129, 0x10, RZ ;  /* 0x0000001081811819 */ /* 0x000fe200000006ff */
[----:B------:R-:W-:Y:S01]  /*a1e0*/  FADD.FTZ R134, -R144, R31 ;  /* 0x0000001f90867221 */ /* 0x000fe20000010100 */
[----:B------:R-:W-:Y:S01]  /*a1f0*/  SHF.L.U32 R31, R48, 0x10, RZ ;  /* 0x00000010301f7819 */ /* 0x000fe200000006ff */
[----:B------:R-:W-:Y:S01]  /*a200*/  FADD.FTZ R140, -R140, R39 ;  /* 0x000000278c8c7221 */ /* 0x000fe20000010100 */
[----:B------:R-:W-:Y:S01]  /*a210*/  SHF.L.U32 R35, R34, 0x10, RZ ;  /* 0x0000001022237819 */ /* 0x000fe200000006ff */
[----:B------:R-:W-:Y:S01]  /*a220*/  HFMA2 R29, -RZ, RZ, 0, 0 ;  /* 0x00000000ff1d7431 */ /* 0x000fe200000001ff */
[----:B------:R-:W-:Y:S01]  /*a230*/  LOP3.LUT P3, RZ, R132, 0xff, RZ, 0xc0, !PT ;  /* 0x000000ff84ff7812 */ /* 0x000fe2000786c0ff */
[----:B------:R-:W-:Y:S01]  /*a240*/  FMUL.FTZ R36, R92, R135 ;  /* 0x000000875c247220 */ /* 0x000fe20000410000 */
[----:B------:R-:W-:Y:S01]  /*a250*/  FSEL R33, R33, RZ, P2 ;  /* 0x000000ff21217208 */ /* 0x000fe20001000000 */
[----:B------:R-:W-:Y:S01]  /*a260*/  FFMA.FTZ R34, R4, R142, R37 ;  /* 0x0000008e04227223 */ /* 0x000fe20000010025 */
[----:B------:R-:W-:Y:S01]  /*a270*/  PRMT R39, R51, 0x7632, R39 ;  /* 0x0000763233277816 */ /* 0x000fe20000000027 */
[----:B------:R-:W-:Y:S01]  /*a280*/  @P1 FMUL.FTZ R29, R47, R129 ;  /* 0x000000812f1d1220 */ /* 0x000fe20000410000 */
[----:B------:R-:W-:Y:S01]  /*a290*/  FSEL R32, R32, RZ, P1 ;  /* 0x000000ff20207208 */ /* 0x000fe20000800000 */
[----:B------:R-:W-:Y:S01]  /*a2a0*/  FFMA.FTZ R134, R4, R134, R31 ;  /* 0x0000008604867223 */ /* 0x000fe2000001001f */
[----:B------:R-:W-:Y:S01]  /*a2b0*/  LOP3.LUT P2, RZ, R132, 0xff00, RZ, 0xc0, !PT ;  /* 0x0000ff0084ff7812 */ /* 0x000fe2000784c0ff */
[----:B------:R-:W-:Y:S01]  /*a2c0*/  FMUL.FTZ R31, R34, R3 ;  /* 0x00000003221f7220 */ /* 0x000fe20000410000 */
[----:B------:R-:W-:Y:S01]  /*a2d0*/  ISETP.GE.U32.AND P1, PT, R132, RZ, PT ;  /* 0x000000ff8400720c */ /* 0x000fe20003f26070 */
[----:B------:R-:W-:Y:S01]  /*a2e0*/  FADD.FTZ R132, -R143, R42 ;  /* 0x0000002a8f847221 */ /* 0x000fe20000010100 */
[----:B------:R-:W-:Y:S01]  /*a2f0*/  @P4 PRMT R130, R130, 0x7632, R130 ;  /* 0x0000763282824816 */ /* 0x000fe20000000082 */
[----:B------:R-:W-:Y:S01]  /*a300*/  HFMA2 R42, -RZ, RZ, 0, 0 ;  /* 0x00000000ff2a7431 */ /* 0x000fe200000001ff */
[----:B------:R-:W-:-:S02]  /*a310*/  SHF.L.U32 R41, R39, 0x10, RZ ;  /* 0x0000001027297819 */ /* 0x000fc400000006ff */
[----:B------:R-:W-:Y:S02]  /*a320*/  FSEL R36, R36, RZ, P5 ;  /* 0x000000ff24247208 */ /* 0x000fe40002800000 */
[----:B------:R-:W-:Y:S01]  /*a330*/  SHF.L.U32 R39, R51, 0x10, RZ ;  /* 0x0000001033277819 */ /* 0x000fe200000006ff */
[C---:B------:R-:W-:Y:S01]  /*a340*/  FFMA.FTZ R132, R4.reuse, R132, R41 ;  /* 0x0000008404847223 */ /* 0x040fe20000010029 */
[C---:B------:R-:W-:Y:S02]  /*a350*/  LOP3.LUT P5, RZ, R133.reuse, 0xff0000, RZ, 0xc0, !PT ;  /* 0x00ff000085ff7812 */ /* 0x040fe400078ac0ff */
[----:B------:R-:W-:Y:S01]  /*a360*/  ISETP.GE.U32.AND.EX P1, PT, R133, 0x1000000, PT, P1 ;  /* 0x010000008500780c */ /* 0x000fe20003f26110 */
[----:B------:R-:W-:Y:S01]  /*a370*/  FFMA.FTZ R133, R4, R140, R35 ;  /* 0x0000008c04857223 */ /* 0x000fe20000010023 */
[----:B------:R-:W-:Y:S01]  /*a380*/  @P4 SHF.L.U32 R130, R130, 0x10, RZ ;  /* 0x0000001082824819 */ /* 0x000fe200000006ff */
[----:B------:R-:W-:Y:S01]  /*a390*/  FMUL.FTZ R140, R31, UR4 ;  /* 0x000000041f8c7c20 */ /* 0x000fe20008410000 */
[----:B------:R-:W-:Y:S01]  /*a3a0*/  FFMA.FTZ R141, R4, R156, R39 ;  /* 0x0000009c048d7223 */ /* 0x000fe20000010027 */
[----:B------:R-:W-:Y:S01]  /*a3b0*/  MOV R4, RZ ;  /* 0x000000ff00047202 */ /* 0x000fe20000000f00 */
[-C--:B------:R-:W-:Y:S01]  /*a3c0*/  FMUL.FTZ R35, R134, R3.reuse ;  /* 0x0000000386237220 */ /* 0x080fe20000410000 */
[----:B------:R-:W-:Y:S01]  /*a3d0*/  @P4 FMUL.FTZ R4, R140, R130 ;  /* 0x000000828c044220 */ /* 0x000fe20000410000 */
[----:B------:R-:W-:Y:S01]  /*a3e0*/  @P3 SHF.L.U32 R37, R128, 0x10, RZ ;  /* 0x0000001080253819 */ /* 0x000fe200000006ff */
[-C--:B------:R-:W-:Y:S01]  /*a3f0*/  FMUL.FTZ R130, R132, R3.reuse ;  /* 0x0000000384827220 */ /* 0x080fe20000410000 */
[----:B------:R-:W-:Y:S01]  /*a400*/  @P2 PRMT R128, R128, 0x7632, R128 ;  /* 0x0000763280802816 */ /* 0x000fe20000000080 */
[-C--:B------:R-:W-:Y:S01]  /*a410*/  FMUL.FTZ R47, R141, R3.reuse ;  /* 0x000000038d2f7220 */ /* 0x080fe20000410000 */
[----:B------:R-:W-:Y:S01]  /*a420*/  FMUL.FTZ R3, R133, R3 ;  /* 0x0000000385037220 */ /* 0x000fe20000410000 */
[----:B------:R-:W-:Y:S01]  /*a430*/  FMUL.FTZ R144, R130, UR4 ;  /* 0x0000000482907c20 */ /* 0x000fe20008410000 */
[----:B------:R-:W-:Y:S01]  /*a440*/  @P2 SHF.L.U32 R128, R128, 0x10, RZ ;  /* 0x0000001080802819 */ /* 0x000fe200000006ff */
[----:B------:R-:W-:Y:S01]  /*a450*/  FMUL.FTZ R130, R35, UR4 ;  /* 0x0000000423827c20 */ /* 0x000fe20008410000 */
[----:B------:R-:W-:Y:S01]  /*a460*/  FMUL.FTZ R142, R47, UR4 ;  /* 0x000000042f8e7c20 */ /* 0x000fe20008410000 */
[----:B------:R-:W-:Y:S01]  /*a470*/  FMUL.FTZ R135, R3, UR4 ;  /* 0x0000000403877c20 */ /* 0x000fe20008410000 */
[----:B------:R-:W-:Y:S01]  /*a480*/  HFMA2 R39, -RZ, RZ, 0, 0 ;  /* 0x00000000ff277431 */ /* 0x000fe200000001ff */
[----:B------:R-:W-:Y:S01]  /*a490*/  @P5 SHF.L.U32 R129, R131, 0x10, RZ ;  /* 0x0000001083815819 */ /* 0x000fe200000006ff */
[----:B------:R-:W-:Y:S01]  /*a4a0*/  @P3 FMUL.FTZ R39, R130, R37 ;  /* 0x0000002582273220 */ /* 0x000fe20000410000 */
[----:B------:R-:W-:Y:S01]  /*a4b0*/  MOV R31, RZ ;  /* 0x000000ff001f7202 */ /* 0x000fe20000000f00 */
[----:B------:R-:W-:Y:S01]  /*a4c0*/  @P2 FMUL.FTZ R31, R135, R128 ;  /* 0x00000080871f2220 */ /* 0x000fe20000410000 */
[----:B------:R-:W-:Y:S01]  /*a4d0*/  F2FP.BF16.F32.PACK_AB R46, R34, R46 ;  /* 0x0000002e222e723e */ /* 0x000fe200000010ff */
[----:B------:R-:W-:Y:S01]  /*a4e0*/  FMUL.FTZ R37, R94, R142 ;  /* 0x0000008e5e257220 */ /* 0x000fe20000410000 */
[----:B------:R-:W-:Y:S01]  /*a4f0*/  @P1 PRMT R131, R131, 0x7632, R131 ;  /* 0x0000763283831816 */ /* 0x000fe20000000083 */
[----:B------:R-:W-:Y:S01]  /*a500*/  FMUL.FTZ R128, R95, R144 ;  /* 0x000000905f807220 */ /* 0x000fe20000410000 */
[----:B------:R-:W-:Y:S01]  /*a510*/  FMUL.FTZ R35, R93, R140 ;  /* 0x0000008c5d237220 */ /* 0x000fe20000410000 */
[----:B------:R-:W-:Y:S01]  /*a520*/  FMUL.FTZ R3, R88, R130 ;  /* 0x0000008258037220 */ /* 0x000fe20000410000 */
[----:B------:R-:W-:Y:S01]  /*a530*/  FMUL.FTZ R34, R89, R135 ;  /* 0x0000008759227220 */ /* 0x000fe20000410000 */
        /* <DEDUP_REMOVED lines=17> */
.L_x_4517:
        /* <DEDUP_REMOVED lines=10> */
[----:B------:R-:W-:Y:S01]  /*a6f0*/  LOP3.LUT P1, RZ, R132, 0xff0000, RZ, 0xc0, !PT ;  /* 0x00ff000084ff7812 */ /* 0x000fe2000782c0ff */
[----:B------:R-:W-:Y:S01]  /*a700*/  FADD.FTZ R135, -R36, R33 ;  /* 0x0000002124877221 */ /* 0x000fe20000010100 */
[----:B------:R-:W-:Y:S01]  /*a710*/  LOP3.LUT P2, RZ, R132, 0xff000000, RZ, 0xc0, !PT ;  /* 0xff00000084ff7812 */ /* 0x000fe2000784c0ff */
[----:B------:R-:W-:Y:S01]  /*a720*/  FFMA.FTZ R32, R4, R29, R35 ;  /* 0x0000001d04207223 */ /* 0x000fe20000010023 */
[----:B------:R-:W-:Y:S01]  /*a730*/  PRMT R33, R49, 0x7632, R33 ;  /* 0x0000763231217816 */ /* 0x000fe20000000021 */
[----:B------:R-:W-:Y:S01]  /*a740*/  FADD.FTZ R141, -R141, R40 ;  /* 0x000000288d8d7221 */ /* 0x000fe20000010100 */
[----:B------:R-:W-:Y:S01]  /*a750*/  SHF.L.U32 R38, R50, 0x10, RZ ;  /* 0x0000001032267819 */ /* 0x000fe200000006ff */
[----:B------:R-:W-:Y:S01]  /*a760*/  FMUL.FTZ R32, R3, R32 ;  /* 0x0000002003207220 */ /* 0x000fe20000410000 */
[----:B------:R-:W-:Y:S01]  /*a770*/  SHF.L.U32 R33, R33, 0x10, RZ ;  /* 0x0000001021217819 */ /* 0x000fe200000006ff */
[----:B------:R-:W-:Y:S01]  /*a780*/  HFMA2 R29, -RZ, RZ, 0, 0 ;  /* 0x00000000ff1d7431 */ /* 0x000fe200000001ff */
[----:B------:R-:W-:Y:S01]  /*a790*/  LOP3.LUT P5, RZ, R133, 0xff, RZ, 0xc0, !PT ;  /* 0x000000ff85ff7812 */ /* 0x000fe200078ac0ff */
[----:B------:R-:W-:Y:S01]  /*a7a0*/  FMUL.FTZ R35, R32, UR4 ;  /* 0x0000000420237c20 */ /* 0x000fe20008410000 */
[C---:B------:R-:W-:Y:S01]  /*a7b0*/  FFMA.FTZ R134, R4.reuse, R135, R38 ;  /* 0x0000008704867223 */ /* 0x040fe20000010026 */
[----:B------:R-:W-:Y:S01]  /*a7c0*/  FFMA.FTZ R32, R4, R141, R33 ;  /* 0x0000008d04207223 */ /* 0x000fe20000010021 */
[C---:B-----5:R-:W-:Y:S01]  /*a7d0*/  @P1 SHF.L.U32 R36, R129.reuse, 0x10, RZ ;  /* 0x0000001081241819 */ /* 0x060fe200000006ff */
[----:B------:R-:W-:Y:S01]  /*a7e0*/  HFMA2 R38, -RZ, RZ, 0, 0 ;  /* 0x00000000ff267431 */ /* 0x000fe200000001ff */
[----:B------:R-:W-:Y:S01]  /*a7f0*/  @P2 PRMT R129, R129, 0x7632, R129 ;  /* 0x0000763281812816 */ /* 0x000fe20000000081 */
[C---:B------:R-:W-:Y:S01]  /*a800*/  FMUL.FTZ R33, R3.reuse, R134 ;  /* 0x0000008603217220 */ /* 0x040fe20000410000 */
[----:B------:R-:W-:Y:S01]  /*a810*/  FMUL.FTZ R32, R3, R32 ;  /* 0x0000002003207220 */ /* 0x000fe20000410000 */
[-C--:B------:R-:W-:Y:S01]  /*a820*/  @P1 FMUL.FTZ R29, R36, R35.reuse ;  /* 0x00000023241d1220 */ /* 0x080fe20000410000 */
[----:B------:R-:W-:Y:S01]  /*a830*/  @P2 SHF.L.U32 R135, R129, 0x10, RZ ;  /* 0x0000001081872819 */ /* 0x000fe200000006ff */
[----:B------:R-:W-:Y:S01]  /*a840*/  FMUL.FTZ R129, R33, UR4 ;  /* 0x0000000421817c20 */ /* 0x000fe20008410000 */
[----:B------:R-:W-:Y:S01]  /*a850*/  FMUL.FTZ R32, R32, UR4 ;  /* 0x0000000420207c20 */ /* 0x000fe20008410000 */
[----:B------:R-:W-:Y:S01]  /*a860*/  FMUL.FTZ R33, R90, R35 ;  /* 0x000000235a217220 */ /* 0x000fe20000410000 */
[----:B------:R-:W-:Y:S01]  /*a870*/  @P5 SHF.L.U32 R36, R130, 0x10, RZ ;  /* 0x0000001082245819 */ /* 0x000fe200000006ff */
[----:B------:R-:W-:Y:S01]  /*a880*/  FADD.FTZ R143, -R143, R42 ;  /* 0x0000002a8f8f7221 */ /* 0x000fe20000010100 */
[----:B------:R-:W-:Y:S01]  /*a890*/  MOV R40, RZ ;  /* 0x000000ff00287202 */ /* 0x000fe20000000f00 */
[-C--:B------:R-:W-:Y:S01]  /*a8a0*/  @P2 FMUL.FTZ R40, R135, R32.reuse ;  /* 0x0000002087282220 */ /* 0x080fe20000410000 */
[----:B------:R-:W-:Y:S01]  /*a8b0*/  FMUL.FTZ R32, R91, R32 ;  /* 0x000000205b207220 */ /* 0x000fe20000410000 */
[----:B------:R-:W-:Y:S01]  /*a8c0*/  FSEL R33, R33, RZ, P1 ;  /* 0x000000ff21217208 */ /* 0x000fe20000800000 */
[-C--:B------:R-:W-:Y:S01]  /*a8d0*/  @P5 FMUL.FTZ R38, R36, R129.reuse ;  /* 0x0000008124265220 */ /* 0x080fe20000410000 */
[----:B------:R-:W-:Y:S01]  /*a8e0*/  ISETP.GE.U32.AND P1, PT, R132, RZ, PT ;  /* 0x000000ff8400720c */ /* 0x000fe20003f26070 */
[----:B------:R-:W-:Y:S01]  /*a8f0*/  FMUL.FTZ R36, R92, R129 ;  /* 0x000000815c247220 */ /* 0x000fe20000410000 */
[--C-:B------:R-:W-:Y:S01]  /*a900*/  FADD.FTZ R129, -R37, R34.reuse ;  /* 0x0000002225817221 */ /* 0x100fe20000010100 */
[----:B------:R-:W-:Y:S01]  /*a910*/  LOP3.LUT P3, RZ, R132, 0xff, RZ, 0xc0, !PT ;  /* 0x000000ff84ff7812 */ /* 0x000fe2000786c0ff */
[----:B------:R-:W-:Y:S01]  /*a920*/  FADD.FTZ R39, -R140, R39 ;  /* 0x000000278c277221 */ /* 0x000fe20000010100 */
[----:B------:R-:W-:Y:S01]  /*a930*/  FSEL R32, R32, RZ, P2 ;  /* 0x000000ff20207208 */ /* 0x000fe20001000000 */
[----:B------:R-:W-:Y:S01]  /*a940*/  FADD.FTZ R41, -R142, R41 ;  /* 0x000000298e297221 */ /* 0x000fe20000010100 */
[----:B------:R-:W-:Y:S01]  /*a950*/  ISETP.GE.U32.AND.EX P1, PT, R133, 0x1000000, PT, P1 ;  /* 0x010000008500780c */ /* 0x000fe20003f26110 */
[----:B------:R-:W-:Y:S01]  /*a960*/  FADD.FTZ R31, -R144, R31 ;  /* 0x0000001f901f7221 */ /* 0x000fe20000010100 */
[----:B------:R-:W-:-:S02]  /*a970*/  PRMT R34, R50, 0x7632, R34 ;  /* 0x0000763232227816 */ /* 0x000fc40000000022 */
[----:B------:R-:W-:Y:S02]  /*a980*/  PRMT R42, R51, 0x7632, R42 ;  /* 0x00007632332a7816 */ /* 0x000fe4000000002a */
[----:B------:R-:W-:Y:S02]  /*a990*/  LOP3.LUT P2, RZ, R132, 0xff00, RZ, 0xc0, !PT ;  /* 0x0000ff0084ff7812 */ /* 0x000fe4000784c0ff */
[C---:B------:R-:W-:Y:S02]  /*a9a0*/  LOP3.LUT P4, RZ, R133.reuse, 0xff00, RZ, 0xc0, !PT ;  /* 0x0000ff0085ff7812 */ /* 0x040fe4000788c0ff */
[----:B------:R-:W-:Y:S02]  /*a9b0*/  PRMT R35, R48, 0x7632, R35 ;  /* 0x0000763230237816 */ /* 0x000fe40000000023 */
[----:B------:R-:W-:Y:S02]  /*a9c0*/  FSEL R36, R36, RZ, P5 ;  /* 0x000000ff24247208 */ /* 0x000fe40002800000 */
[----:B------:R-:W-:-:S02]  /*a9d0*/  LOP3.LUT P5, RZ, R133, 0xff0000, RZ, 0xc0, !PT ;  /* 0x00ff000085ff7812 */ /* 0x000fc400078ac0ff */
[----:B------:R-:W-:Y:S02]  /*a9e0*/  SHF.L.U32 R37, R34, 0x10, RZ ;  /* 0x0000001022257819 */ /* 0x000fe400000006ff */
[----:B------:R-:W-:Y:S02]  /*a9f0*/  SHF.L.U32 R140, R42, 0x10, RZ ;  /* 0x000000102a8c7819 */ /* 0x000fe400000006ff */
[----:B------:R-:W-:Y:S01]  /*aa00*/  SHF.L.U32 R132, R51, 0x10, RZ ;  /* 0x0000001033847819 */ /* 0x000fe200000006ff */
[----:B------:R-:W-:Y:S01]  /*aa10*/  FFMA.FTZ R134, R4, R41, R37 ;  /* 0x0000002904867223 */ /* 0x000fe20000010025 */
[----:B------:R-:W-:Y:S01]  /*aa20*/  SHF.L.U32 R34, R48, 0x10, RZ ;  /* 0x0000001030227819 */ /* 0x000fe200000006ff */
[C---:B------:R-:W-:Y:S01]  /*aa30*/  FFMA.FTZ R144, R4.reuse, R143, R140 ;  /* 0x0000008f04907223 */ /* 0x040fe2000001008c */
[----:B------:R-:W-:Y:S01]  /*aa40*/  SHF.L.U32 R42, R35, 0x10, RZ ;  /* 0x00000010232a7819 */ /* 0x000fe200000006ff */
[----:B------:R-:W-:Y:S01]  /*aa50*/  FFMA.FTZ R140, R4, R129, R132 ;  /* 0x00000081048c7223 */ /* 0x000fe20000010084 */
[----:B------:R-:W-:Y:S01]  /*aa60*/  @P3 SHF.L.U32 R132, R128, 0x10, RZ ;  /* 0x0000001080843819 */ /* 0x000fe200000006ff */
[C---:B------:R-:W-:Y:S01]  /*aa70*/  FFMA.FTZ R34, R4.reuse, R31, R34 ;  /* 0x0000001f04227223 */ /* 0x040fe20000010022 */
[----:B------:R-:W-:Y:S01]  /*aa80*/  @P1 PRMT R129, R131, 0x7632, R129 ;  /* 0x0000763283811816 */ /* 0x000fe20000000081 */
[----:B------:R-:W-:Y:S01]  /*aa90*/  FFMA.FTZ R42, R4, R39, R42 ;  /* 0x00000027042a7223 */ /* 0x000fe2000001002a */
[----:B------:R-:W-:Y:S01]  /*aaa0*/  @P2 PRMT R128, R128, 0x7632, R128 ;  /* 0x0000763280802816 */ /* 0x000fe20000000080 */
[C---:B------:R-:W-:Y:S01]  /*aab0*/  FMUL.FTZ R31, R3.reuse, R134 ;  /* 0x00000086031f7220 */ /* 0x040fe20000410000 */
[C---:B------:R-:W-:Y:S01]  /*aac0*/  FMUL.FTZ R37, R3.reuse, R144 ;  /* 0x0000009003257220 */ /* 0x040fe20000410000 */
[C---:B------:R-:W-:Y:S01]  /*aad0*/  FMUL.FTZ R35, R3.reuse, R140 ;  /* 0x0000008c03237220 */ /* 0x040fe20000410000 */
[C---:B------:R-:W-:Y:S01]  /*aae0*/  FMUL.FTZ R34, R3.reuse, R34 ;  /* 0x0000002203227220 */ /* 0x040fe20000410000 */
[----:B------:R-:W-:Y:S01]  /*aaf0*/  @P4 PRMT R130, R130, 0x7632, R130 ;  /* 0x0000763282824816 */ /* 0x000fe20000000082 */
[----:B------:R-:W-:Y:S01]  /*ab00*/  FMUL.FTZ R3, R3, R42 ;  /* 0x0000002a03037220 */ /* 0x000fe20000410000 */
[----:B------:R-:W-:Y:S01]  /*ab10*/  @P5 SHF.L.U32 R142, R131, 0x10, RZ ;  /* 0x00000010838e5819 */ /* 0x000fe200000006ff */
[----:B------:R-:W-:Y:S01]  /*ab20*/  FMUL.FTZ R35, R35, UR4 ;  /* 0x0000000423237c20 */ /* 0x000fe20008410000 */
[----:B------:R-:W-:Y:S01]  /*ab30*/  @P1 SHF.L.U32 R133, R129, 0x10, RZ ;  /* 0x0000001081851819 */ /* 0x000fe200000006ff */
[----:B------:R-:W-:Y:S01]  /*ab40*/  FMUL.FTZ R129, R34, UR4 ;  /* 0x0000000422817c20 */ /* 0x000fe20008410000 */
[----:B------:R-:W-:Y:S01]  /*ab50*/  @P2 SHF.L.U32 R131, R128, 0x10, RZ ;  /* 0x0000001080832819 */ /* 0x000fe200000006ff */
[----:B------:R-:W-:Y:S01]  /*ab60*/  FMUL.FTZ R128, R37, UR4 ;  /* 0x0000000425807c20 */ /* 0x000fe20008410000 */
[----:B------:R-:W-:Y:S01]  /*ab70*/  @P4 SHF.L.U32 R39, R130, 0x10, RZ ;  /* 0x0000001082274819 */ /* 0x000fe200000006ff */
[----:B------:R-:W-:Y:S01]  /*ab80*/  FMUL.FTZ R34, R3, UR4 ;  /* 0x0000000403227c20 */ /* 0x000fe20008410000 */
[----:B------:R-:W-:Y:S01]  /*ab90*/  FMUL.FTZ R130, R31, UR4 ;  /* 0x000000041f827c20 */ /* 0x000fe20008410000 */
[----:B------:R-:W-:Y:S01]  /*aba0*/  HFMA2 R42, -RZ, RZ, 0, 0 ;  /* 0x00000000ff2a7431 */ /* 0x000fe200000001ff */
[----:B------:R-:W-:Y:S01]  /*abb0*/  MOV R41, RZ ;  /* 0x000000ff00297202 */ /* 0x000fe20000000f00 */
[-C--:B------:R-:W-:Y:S01]  /*abc0*/  @P5 FMUL.FTZ R42, R142, R35.reuse ;  /* 0x000000238e2a5220 */ /* 0x080fe20000410000 */
[----:B------:R-:W-:Y:S01]  /*abd0*/  MOV R31, RZ ;  /* 0x000000ff001f7202 */ /* 0x000fe20000000f00 */
[----:B------:R-:W-:Y:S01]  /*abe0*/  @P1 FMUL.FTZ R41, R133, R128 ;  /* 0x0000008085291220 */ /* 0x000fe20000410000 */
[----:B------:R-:W-:Y:S01]  /*abf0*/  @P2 FMUL.FTZ R31, R131, R34 ;  /* 0x00000022831f2220 */ /* 0x000fe20000410000 */
[----:B------:R-:W-:Y:S01]  /*ac00*/  FMUL.FTZ R37, R94, R35 ;  /* 0x000000235e257220 */ /* 0x000fe20000410000 */
[----:B------:R-:W-:Y:S01]  /*ac10*/  MOV R4, RZ ;  /* 0x000000ff00047202 */ /* 0x000fe20000000f00 */
[----:B------:R-:W-:Y:S01]  /*ac20*/  FMUL.FTZ R128, R95, R128 ;  /* 0x000000805f807220 */ /* 0x000fe20000410000 */
[----:B------:R-:W-:Y:S01]  /*ac30*/  FMUL.FTZ R35, R93, R130 ;  /* 0x000000825d237220 */ /* 0x000fe20000410000 */
[----:B------:R-:W-:Y:S01]  /*ac40*/  FMUL.FTZ R3, R88, R129 ;  /* 0x0000008158037220 */ /* 0x000fe20000410000 */
[----:B------:R-:W-:Y:S01]  /*ac50*/  FMUL.FTZ R34, R89, R34 ;  /* 0x0000002259227220 */ /* 0x000fe20000410000 */
[----:B------:R-:W-:Y:S01]  /*ac60*/  @P4 FMUL.FTZ R4, R39, R130 ;  /* 0x0000008227044220 */ /* 0x000fe20000410000 */
[----:B------:R-:W-:-:S02]  /*ac70*/  HFMA2 R39, -RZ, RZ, 0, 0 ;  /* 0x00000000ff277431 */ /* 0x000fc400000001ff */
[----:B------:R-:W-:Y:S01]  /*ac80*/  @P3 FMUL.FTZ R39, R132, R129 ;  /* 0x0000008184273220 */ /* 0x000fe20000410000 */
        /* <DEDUP_REMOVED lines=8> */
[----:B------:R-:W-:-:S07]  /*ad10*/  F2FP.BF16.F32.PACK_AB R32, R130, R3 ;  /* 0x000000038220723e */ /* 0x000fce00000010ff */
.L_x_4518:
[----:B------:R-:W0:Y:S02]  /*ad20*/  @P0 LDC.64 R36, c[0x0][0x478] ;  /* 0x00011e00ff240b82 */ /* 0x000e240000000a00 */
[----:B0-----:R-:W-:-:S04]  /*ad30*/  @P0 IMAD.WIDE.U32 R36, R2, 0x10, R36 ;  /* 0x0000001002240825 */ /* 0x001fc800078e0024 */
[----:B------:R-:W-:Y:S01]  /*ad40*/  IMAD.WIDE.U32 R2, R2, 0x10, R188 ;  /* 0x0000001002027825 */ /* 0x000fe200078e00bc */
[----:B------:R1:W-:Y:S04]  /*ad50*/  @P0 STG.E.128 desc[UR6][R36.64], R44 ;  /* 0x0000002c24000986 */ /* 0x0003e8000c101d06 */
[----:B------:R1:W-:Y:S02]  /*ad60*/  STG.E.128 desc[UR6][R2.64], R32 ;  /* 0x0000002002007986 */ /* 0x0003e4000c101d06 */
.L_x_4510:
        /* <DEDUP_REMOVED lines=101> */
.L_x_4497:
        /* <DEDUP_REMOVED lines=89> */
[----:B-1----:R-:W-:-:S07]  /*b950*/  MOV R8, R5 ;  /* 0x0000000500087202 */ /* 0x002fce0000000f00 */
.L_x_4496:
[----:B------:R-:W-:Y:S05]  /*b960*/  BSYNC B0 ;  /* 0x0000000000007941 */ /* 0x000fea0003800000 */
.L_x_4495:
[----:B------:R-:W1:Y:S01]  /*b970*/  S2R R105, SR_TID.X ;  /* 0x0000000000697919 */ /* 0x000e620000002100 */
[----:B------:R-:W-:Y:S01]  /*b980*/  MOV R4, 0x400 ;  /* 0x0000040000047802 */ /* 0x000fe20000000f00 */
[----:B------:R-:W-:Y:S05]  /*b990*/  WARPSYNC.ALL ;  /* 0x0000000000007948 */ /* 0x000fea0003800000 */
[----:B------:R-:W2:Y:S01]  /*b9a0*/  S2R R5, SR_CgaCtaId ;  /* 0x0000000000057919 */ /* 0x000ea20000008800 */
[----:B------:R-:W3:Y:S01]  /*b9b0*/  S2UR UR4, SR_CTAID.X ;  /* 0x00000000000479c3 */ /* 0x000ee20000002500 */
[----:B------:R-:W4:Y:S01]  /*b9c0*/  LDCU.128 UR20, c[0x0][0x440] ;  /* 0x00008800ff1477ac */ /* 0x000f220008000c00 */
[----:B------:R-:W4:Y:S01]  /*b9d0*/  LDCU.64 UR8, c[0x0][0x460] ;  /* 0x00008c00ff0877ac */ /* 0x000f220008000a00 */
        /* <DEDUP_REMOVED lines=92> */
[----:B------:R-:W-:Y:S01]  /*bfa0*/  IADD3 R6, P0, PT, R4, R105, RZ ;  /* 0x0000006904067210 */ /* 0x000fe20007f1e0ff */
        /* <DEDUP_REMOVED lines=74> */
[----:B------:R-:W0:Y:S04]  /*c450*/  LDS R0, [R104+0x200] ;  /* 0x0002000068007984 */ /* 0x000e280000000800 */
[----:B------:R-:W1:Y:S04]  /*c460*/  LDS R7, [R104+0x1200] ;  /* 0x0012000068077984 */ /* 0x000e680000000800 */
[----:B------:R-:W2:Y:S04]  /*c470*/  LDS R66, [R104] ;  /* 0x0000000068427984 */ /* 0x000ea80000000800 */
        /* <DEDUP_REMOVED lines=18> */
[----:B------:R-:W-:Y:S01]  /*c5a0*/  FADD.FTZ R2, R3, R2 ;  /* 0x0000000203027221 */ /* 0x000fe20000010000 */
[----:B------:R-:W-:Y:S02]  /*c5b0*/  IADD3.X R3, PT, PT, RZ, RZ, RZ, P0, !PT ;  /* 0x000000ffff037210 */ /* 0x000fe400007fe4ff */
[----:B------:R-:W4:Y:S01]  /*c5c0*/  LDS R39, [R104+0x2600] ;  /* 0x0026000068277984 */ /* 0x000f220000000800 */
[----:B------:R-:W-:Y:S01]  /*c5d0*/  FADD.FTZ R47, R2, R5 ;  /* 0x00000005022f7221 */ /* 0x000fe20000010000 */
[C---:B------:R-:W-:Y:S02]  /*c5e0*/  SHF.L.U64.HI R20, R6.reuse, 0x2, R3 ;  /* 0x0000000206147819 */ /* 0x040fe40000010203 */
[----:B------:R-:W4:Y:S01]  /*c5f0*/  LDS R51, [R104+0x3400] ;  /* 0x0034000068337984 */ /* 0x000f220000000800 */
[----:B------:R-:W-:Y:S01]  /*c600*/  SHF.L.U32 R6, R6, 0x2, RZ ;  /* 0x0000000206067819 */ /* 0x000fe200000006ff */
[----:B------:R-:W-:-:S02]  /*c610*/  FADD.FTZ R8, RZ, R8 ;  /* 0x00000008ff087221 */ /* 0x000fc40000010000 */
[----:B------:R-:W4:Y:S01]  /*c620*/  LDS R0, [R104+0xc00] ;  /* 0x000c000068007984 */ /* 0x000f220000000800 */
[C---:B------:R-:W-:Y:S01]  /*c630*/  IADD3 R2, P0, PT, R6.reuse, UR22, RZ ;  /* 0x0000001606027c10 */ /* 0x040fe2000ff1e0ff */
[----:B------:R-:W-:Y:S01]  /*c640*/  FADD.FTZ R10, RZ, R10 ;  /* 0x0000000aff0a7221 */ /* 0x000fe20000010000 */
        /* <DEDUP_REMOVED lines=10> */
[----:B0-----:R-:W-:-:S03]  /*c6f0*/  FADD.FTZ R10, R10, R21 ;  /* 0x000000150a0a7221 */ /* 0x001fc60000010000 */
        /* <DEDUP_REMOVED lines=20> */
[----:B------:R-:W-:Y:S01]  /*c840*/  STG.E desc[UR6][R2.64], R85 ;  /* 0x0000005502007986 */ /* 0x000fe2000c101906 */
[----:B0-----:R-:W-:-:S03]  /*c850*/  FADD.FTZ R16, RZ, R16 ;  /* 0x00000010ff107221 */ /* 0x001fc60000010000 */
[----:B------:R-:W-:Y:S01]  /*c860*/  STG.E desc[UR6][R4.64], R75 ;  /* 0x0000004b04007986 */ /* 0x000fe2000c101906 */
[----:B-1----:R-:W-:-:S03]  /*c870*/  FADD.FTZ R0, R0, R31 ;  /* 0x0000001f00007221 */ /* 0x002fc60000010000 */
        /* <DEDUP_REMOVED lines=31> */
.L_x_4500:
[----:B------:R-:W-:Y:S01]  /*ca70*/  HFMA2 R197, -RZ, RZ, 0, 5.9604644775390625e-08 ;  /* 0x00000001ffc57431 */ /* 0x000fe200000001ff */
[----:B------:R-:W-:Y:S01]  /*ca80*/  BSSY B2, `(.L_x_4520) ;  /* 0x0000006000027945 */ /* 0x000fe20003800000 */
[----:B------:R-:W-:Y:S02]  /*ca90*/  MOV R211, 0x1f ;  /* 0x0000001f00d37802 */ /* 0x000fe40000000f00 */
[----:B------:R-:W-:-:S07]  /*caa0*/  MOV R212, 0xffffffff ;  /* 0xffffffff00d47802 */ /* 0x000fce0000000f00 */
[----:B------:R-:W-:Y:S05]  /*cab0*/  WARPSYNC.COLLECTIVE R212, `(.L_x_4521) ;  /* 0x00000000d4087348 */ /* 0x000fea0003c00000 */
[----:B------:R0:W1:Y:S02]  /*cac0*/  SHFL.BFLY P2, R197, R203, R197, R211 ;  /* 0x0c0000c5cbc57389 */ /* 0x00006400000400d3 */
[----:B01----:R-:W-:Y:S05]  /*cad0*/  ENDCOLLECTIVE ;  /* 0x000000000000791b */ /* 0x003fea0003800000 */
.L_x_4521:
[----:B------:R-:W-:Y:S05]  /*cae0*/  BSYNC B2 ;  /* 0x0000000000027941 */ /* 0x000fea0003800000 */
.L_x_4520:
        /* <DEDUP_REMOVED lines=11> */
.L_x_4522:
        /* <DEDUP_REMOVED lines=13> */
.L_x_4523:
        /* <DEDUP_REMOVED lines=13> */
.L_x_4524:
        /* <DEDUP_REMOVED lines=13> */
.L_x_4525:
        /* <DEDUP_REMOVED lines=13> */
.L_x_4526:
[----:B------:R0:W-:Y:S04]  /*cee0*/  STL [R1], R210 ;  /* 0x000000d201007387 */ /* 0x0001e80000100800 */
[----:B------:R0:W-:Y:S04]  /*cef0*/  STL [R1+0x4], R198 ;  /* 0x000004c601007387 */ /* 0x0001e80000100800 */
[----:B------:R0:W-:Y:S01]  /*cf00*/  STL [R1+0x8], R209 ;  /* 0x000008d101007387 */ /* 0x0001e20000100800 */
[----:B------:R-:W-:-:S03]  /*cf10*/  MOV R203, R130 ;  /* 0x0000008200cb7202 */ /* 0x000fc60000000f00 */
[----:B------:R0:W-:Y:S04]  /*cf20*/  STL [R1+0xc], R199 ;  /* 0x00000cc701007387 */ /* 0x0001e80000100800 */
[----:B------:R0:W-:Y:S01]  /*cf30*/  STL [R1+0x10], R208 ;  /* 0x000010d001007387 */ /* 0x0001e20000100800 */
[----:B------:R-:W-:Y:S01]  /*cf40*/  MOV R131, R197 ;  /* 0x000000c500837202 */ /* 0x000fe20000000f00 */
[----:B------:R-:W-:Y:S02]  /*cf50*/  HFMA2 R197, -RZ, RZ, 0, 4.76837158203125e-07 ;  /* 0x00000008ffc57431 */ /* 0x000fe400000001ff */
[----:B------:R0:W-:Y:S02]  /*cf60*/  STL [R1+0x14], R200 ;  /* 0x000014c801007387 */ /* 0x0001e40000100800 */
[----:B------:R-:W-:-:S02]  /*cf70*/  FADD.FTZ R131, R202, R131 ;  /* 0x00000083ca837221 */ /* 0x000fc40000010000 */
[----:B------:R0:W-:Y:S05]  /*cf80*/  STL [R1+0x18], R207 ;  /* 0x000018cf01007387 */ /* 0x0001ea0000100800 */
[----:B0-----:R-:W-:Y:S05]  /*cf90*/  WARPSYNC.COLLECTIVE R212, `(.L_x_4527) ;  /* 0x00000000d4087348 */ /* 0x001fea0003c00000 */
[----:B------:R1:W2:Y:S02]  /*cfa0*/  SHFL.BFLY P2, R197, R203, R197, R211 ;  /* 0x0c0000c5cbc57389 */ /* 0x0002a400000400d3 */
[----:B012---:R-:W-:Y:S05]  /*cfb0*/  ENDCOLLECTIVE ;  /* 0x000000000000791b */ /* 0x007fea0003800000 */
.L_x_4527:
[----:B------:R0:W-:Y:S04]  /*cfc0*/  STL [R1+0x1c], R201 ;  /* 0x00001cc901007387 */ /* 0x0001e80000100800 */
[----:B------:R0:W-:Y:S04]  /*cfd0*/  STL [R1+0x20], R206 ;  /* 0x000020ce01007387 */ /* 0x0001e80000100800 */
[----:B------:R0:W-:Y:S01]  /*cfe0*/  STL [R1+0x24], R221 ;  /* 0x000024dd01007387 */ /* 0x0001e20000100800 */
[----:B------:R-:W-:-:S03]  /*cff0*/  MOV R203, R131 ;  /* 0x0000008300cb7202 */ /* 0x000fc60000000f00 */
[----:B------:R0:W-:Y:S01]  /*d000*/  STL [R1+0x28], R205 ;  /* 0x000028cd01007387 */ /* 0x0001e20000100800 */
[----:B------:R-:W-:Y:S01]  /*d010*/  FADD.FTZ R130, R130, R197 ;  /* 0x000000c582827221 */ /* 0x000fe20000010000 */
[----:B------:R-:W-:-:S07]  /*d020*/  HFMA2 R197, -RZ, RZ, 0, 4.76837158203125e-07 ;  /* 0x00000008ffc57431 */ /* 0x000fce00000001ff */
[----:B0-----:R-:W-:Y:S05]  /*d030*/  WARPSYNC.COLLECTIVE R212, `(.L_x_4528) ;  /* 0x00000000d4087348 */ /* 0x001fea0003c00000 */
[----:B------:R1:W2:Y:S02]  /*d040*/  SHFL.BFLY P2, R197, R203, R197, R211 ;  /* 0x0c0000c5cbc57389 */ /* 0x0002a400000400d3 */
[----:B012---:R-:W-:Y:S05]  /*d050*/  ENDCOLLECTIVE ;  /* 0x000000000000791b */ /* 0x007fea0003800000 */
.L_x_4528:
[----:B------:R-:W-:Y:S01]  /*d060*/  MOV R203, R130 ;  /* 0x0000008200cb7202 */ /* 0x000fe20000000f00 */
[----:B------:R-:W-:Y:S01]  /*d070*/  FADD.FTZ R131, R131, R197 ;  /* 0x000000c583837221 */ /* 0x000fe20000010000 */
[----:B------:R-:W-:-:S07]  /*d080*/  HFMA2 R197, -RZ, RZ, 0, 9.5367431640625e-07 ;  /* 0x00000010ffc57431 */ /* 0x000fce00000001ff */
[----:B------:R-:W-:Y:S05]  /*d090*/  WARPSYNC.COLLECTIVE R212, `(.L_x_4529) ;  /* 0x00000000d4087348 */ /* 0x000fea0003c00000 */
[----:B------:R0:W1:Y:S02]  /*d0a0*/  SHFL.BFLY P2, R197, R203, R197, R211 ;  /* 0x0c0000c5cbc57389 */ /* 0x00006400000400d3 */
[----:B01----:R-:W-:Y:S05]  /*d0b0*/  ENDCOLLECTIVE ;  /* 0x000000000000791b */ /* 0x003fea0003800000 */
.L_x_4529:
[----:B------:R-:W-:Y:S02]  /*d0c0*/  MOV R203, R131 ;  /* 0x0000008300cb7202 */ /* 0x000fe40000000f00 */
[----:B------:R-:W-:Y:S01]  /*d0d0*/  MOV R128, R197 ;  /* 0x000000c500807202 */ /* 0x000fe20000000f00 */
[----:B------:R-:W-:-:S07]  /*d0e0*/  HFMA2 R197, -RZ, RZ, 0, 9.5367431640625e-07 ;  /* 0x00000010ffc57431 */ /* 0x000fce00000001ff */
[----:B------:R-:W-:Y:S05]  /*d0f0*/  WARPSYNC.COLLECTIVE R212, `(.L_x_4530) ;  /* 0x00000000d4087348 */ /* 0x000fea0003c00000 */
[----:B------:R0:W1:Y:S02]  /*d100*/  SHFL.BFLY P2, R197, R203, R197, R211 ;  /* 0x0c0000c5cbc57389 */ /* 0x00006400000400d3 */
[----:B01----:R-:W-:Y:S05]  /*d110*/  ENDCOLLECTIVE ;  /* 0x000000000000791b */ /* 0x003fea0003800000 */
.L_x_4530:
[----:B------:R-:W-:Y:S01]  /*d120*/  MOV R129, R197 ;  /* 0x000000c500817202 */ /* 0x000fe20000000f00 */
[----:B------:R-:W-:Y:S06]  /*d130*/  BRA `(.L_x_4531) ;  /* 0xffffff6c008c7947 */ /* 0x000fec000383ffff */
.L_x_4532:
        /* <DEDUP_REMOVED lines=12> */
.L_x_20001:


//--------------------- .text._ZN10layer_norm22ln_bwd_finalize_kernelINS_22Kernel_traits_finalizeILj1024Ef13__nv_bfloat16S2_S2_fjLb1ELj1024ELj4ENS_18Kernel_traits_baseILj1024EfS2_S2_S2_fjLj1024EEEEELb1ELb0EEEvNS_9BwdParamsE --------------------------
	.section	.text._ZN10layer_norm22ln_bwd_finalize_kernelINS_22Kernel_traits_finalizeILj1024Ef13__nv_bfloat16S2_S2_fjLb1ELj1024ELj4ENS_18Kernel_traits_baseILj1024EfS2_S2_S2_fjLj1024EEEEELb1ELb0EEEvNS_9BwdParamsE,"ax",@progbits
	.align	128
        .global         _ZN10layer_norm22ln_bwd_finalize_kernelINS_22Kernel_traits_finalizeILj1024Ef13__nv_bfloat16S2_S2_fjLb1ELj1024ELj4ENS_18Kernel_traits_baseILj1024EfS2_S2_S2_fjLj1024EEEEELb1ELb0EEEvNS_9BwdParamsE
        .type           _ZN10layer_norm22ln_bwd_finalize_kernelINS_22Kernel_traits_finalizeILj1024Ef13__nv_bfloat16S2_S2_fjLb1ELj1024ELj4ENS_18Kernel_traits_baseILj1024EfS2_S2_S2_fjLj1024EEEEELb1ELb0EEEvNS_9BwdParamsE,@function
        .size           _ZN10layer_norm22ln_bwd_finalize_kernelINS_22Kernel_traits_finalizeILj1024Ef13__nv_bfloat16S2_S2_fjLb1ELj1024ELj4ENS_18Kernel_traits_baseILj1024EfS2_S2_S2_fjLj1024EEEEELb1ELb0EEEvNS_9BwdParamsE,(.L_x_20002 - _ZN10layer_norm22ln_bwd_finalize_kernelINS_22Kernel_traits_finalizeILj1024Ef13__nv_bfloat16S2_S2_fjLb1ELj1024ELj4ENS_18Kernel_traits_baseILj1024EfS2_S2_S2_fjLj1024EEEEELb1ELb0EEEvNS_9BwdParamsE)
        .other          _ZN10layer_norm22ln_bwd_finalize_kernelINS_22Kernel_traits_finalizeILj1024Ef13__nv_bfloat16S2_S2_fjLb1ELj1024ELj4ENS_18Kernel_traits_baseILj1024EfS2_S2_S2_fjLj1024EEEEELb1ELb0EEEvNS_9BwdParamsE,@"STO_CUDA_ENTRY STV_DEFAULT"
_ZN10layer_norm22ln_bwd_finalize_kernelINS_22Kernel_traits_finalizeILj1024Ef13__nv_bfloat16S2_S2_fjLb1ELj1024ELj4ENS_18Kernel_traits_baseILj1024EfS2_S2_S2_fjLj1024EEEEELb1ELb0EEEvNS_9BwdParamsE:
.text._ZN10layer_norm22ln_bwd_finalize_kernelINS_22Kernel_traits_finalizeILj1024Ef13__nv_bfloat16S2_S2_fjLb1ELj1024ELj4ENS_18Kernel_traits_baseILj1024EfS2_S2_S2_fjLj1024EEEEELb1ELb0EEEvNS_9BwdParamsE:
        /* <DEDUP_REMOVED lines=16> */
[----:B------:R-:W-:-:S02]  /*0100*/  CS2R R6, SRZ ;  /* 0x0000000000067805 */ /* 0x000fc4000001ff00 */
        /* <DEDUP_REMOVED lines=8> */
[----:B------:R-:W-:Y:S02]  /*0190*/  MOV R8, R4 ;  /* 0x0000000400087202 */ /* 0x000fe40000000f00 */
[----:B------:R-:W-:Y:S02]  /*01a0*/  IADD3 R10, PT, PT, R10, R7, RZ ;  /* 0x000000070a0a7210 */ /* 0x000fe40007ffe0ff */
[----:B------:R-:W-:-:S02]  /*01b0*/  CS2R R6, SRZ ;  /* 0x0000000000067805 */ /* 0x000fc4000001ff00 */
[----:B------:R-:W-:Y:S02]  /*01c0*/  MOV R22, RZ ;  /* 0x000000ff00167202 */ /* 0x000fe40000000f00 */
[C---:B------:R-:W-:Y:S02]  /*01d0*/  ISETP.GE.U32.AND P1, PT, R10.reuse, 0xe0, PT ;  /* 0x000000e00a00780c */ /* 0x040fe40003f26070 */
[----:B------:R-:W-:-:S04]  /*01e0*/  LEA.HI R11, R10, 0x1, RZ, 0x1b ;  /* 0x000000010a0b7811 */ /* 0x000fc800078fd8ff */
[----:B------:R-:W-:-:S04]  /*01f0*/  LOP3.LUT R12, R11, 0x7, RZ, 0xc0, !PT ;  /* 0x000000070b0c7812 */ /* 0x000fc800078ec0ff */
        /* <DEDUP_REMOVED lines=28> */
.L_x_4537:
        /* <DEDUP_REMOVED lines=87> */
.L_x_4536:
[----:B------:R-:W-:Y:S05]  /*0930*/  BSYNC.RECONVERGENT B1 ;  /* 0x0000000000017941 */ /* 0x000fea0003800200 */
.L_x_4535:
        /* <DEDUP_REMOVED lines=49> */
.L_x_4539:
[----:B------:R-:W-:Y:S05]  /*0c50*/  BSYNC.RECONVERGENT B1 ;  /* 0x0000000000017941 */ /* 0x000fea0003800200 */
.L_x_4538:
        /* <DEDUP_REMOVED lines=29> */
.L_x_4541:
[----:B------:R-:W-:Y:S05]  /*0e30*/  BSYNC.RECONVERGENT B1 ;  /* 0x0000000000017941 */ /* 0x000fea0003800200 */
.L_x_4540:
        /* <DEDUP_REMOVED lines=14> */
.L_x_4534:
[----:B------:R-:W-:Y:S05]  /*0f20*/  BSYNC.RECONVERGENT B0 ;  /* 0x0000000000007941 */ /* 0x000fea0003800200 */
.L_x_4533:
        /* <DEDUP_REMOVED lines=68> */
[----:B-1----:R-:W-:Y:S04]  /*1370*/  STG.E.64 desc[UR6][R10.64], R6 ;  /* 0x000000060a007986 */ /* 0x002fe8000c101b06 */
[----:B--2---:R-:W-:Y:S04]  /*1380*/  STG.E.64 desc[UR6][R12.64], R4 ;  /* 0x000000040c007986 */ /* 0x004fe8000c101b06 */
[----:B----4-:R-:W-:Y:S01]  /*1390*/  STG.E.64 desc[UR6][R8.64], R2 ;  /* 0x0000000208007986 */ /* 0x010fe2000c101b06 */
[----:B------:R-:W-:Y:S05]  /*13a0*/  EXIT ;  /* 0x000000000000794d */ /* 0x000fea0003800000 */
.L_x_4542:
        /* <DEDUP_REMOVED lines=13> */
.L_x_20002:


//--------------------- .text._ZN10layer_norm13ln_bwd_kernelINS_13Kernel_traitsIf13__nv_bfloat16S2_S2_fjLj1024ELj1ELj4ELj1ELj16ENS_18Kernel_traits_baseILj1024EfS2_S2_S2_fjLj128EEEEELb1ELb1ELb1ELb0EEEvNS_9BwdParamsE --------------------------
	.section	.text._ZN10layer_norm13ln_bwd_kernelINS_13Kernel_traitsIf13__nv_bfloat16S2_S2_fjLj1024ELj1ELj4ELj1ELj16ENS_18Kernel_traits_baseILj1024EfS2_S2_S2_fjLj128EEEEELb1ELb1ELb1ELb0EEEvNS_9BwdParamsE,"ax",@progbits
	.align	128
        .global         _ZN10layer_norm13ln_bwd_kernelINS_13Kernel_traitsIf13__nv_bfloat16S2_S2_fjLj1024ELj1ELj4ELj1ELj16ENS_18Kernel_traits_baseILj1024EfS2_S2_S2_fjLj128EEEEELb1ELb1ELb1ELb0EEEvNS_9BwdParamsE
        .type           _ZN10layer_norm13ln_bwd_kernelINS_13Kernel_traitsIf13__nv_bfloat16S2_S2_fjLj1024ELj1ELj4ELj1ELj16ENS_18Kernel_traits_baseILj1024EfS2_S2_S2_fjLj128EEEEELb1ELb1ELb1ELb0EEEvNS_9BwdParamsE,@function
        .size           _ZN10layer_norm13ln_bwd_kernelINS_13Kernel_traitsIf13__nv_bfloat16S2_S2_fjLj1024ELj1ELj4ELj1ELj16ENS_18Kernel_traits_baseILj1024EfS2_S2_S2_fjLj128EEEEELb1ELb1ELb1ELb0EEEvNS_9BwdParamsE,(.L_x_20003 - _ZN10layer_norm13ln_bwd_kernelINS_13Kernel_traitsIf13__nv_bfloat16S2_S2_fjLj1024ELj1ELj4ELj1ELj16ENS_18Kernel_traits_baseILj1024EfS2_S2_S2_fjLj128EEEEELb1ELb1ELb1ELb0EEEvNS_9BwdParamsE)
        .other          _ZN10layer_norm13ln_bwd_kernelINS_13Kernel_traitsIf13__nv_bfloat16S2_S2_fjLj1024ELj1ELj4ELj1ELj16ENS_18Kernel_traits_baseILj1024EfS2_S2_S2_fjLj128EEEEELb1ELb1ELb1ELb0EEEvNS_9BwdParamsE,@"STO_CUDA_ENTRY STV_DEFAULT"
_ZN10layer_norm13ln_bwd_kernelINS_13Kernel_traitsIf13__nv_bfloat16S2_S2_fjLj1024ELj1ELj4ELj1ELj16ENS_18Kernel_traits_baseILj1024EfS2_S2_S2_fjLj128EEEEELb1ELb1ELb1ELb0EEEvNS_9BwdParamsE:
.text._ZN10layer_norm13ln_bwd_kernelINS_13Kernel_traitsIf13__nv_bfloat16S2_S2_fjLj1024ELj1ELj4ELj1ELj16ENS_18Kernel_traits_baseILj1024EfS2_S2_S2_fjLj128EEEEELb1ELb1ELb1ELb0EEEvNS_9BwdParamsE:
[----:B------:R-:W0:Y:S02]  /*0000*/  LDC R1, c[0x0][0x37c] ;  /* 0x0000df00ff017b82 */ /* 0x000e240000000800 */
[----:B0-----:R-:W-:Y:S01]  /*0010*/  IADD3 R1, PT, PT, R1, -0x80, RZ ;  /* 0xffffff8001017810 */ /* 0x001fe20007ffe0ff */
[----:B------:R-:W0:Y:S01]  /*0020*/  S2R R251, SR_TID.X ;  /* 0x0000000000fb7919 */ /* 0x000e220000002100 */
[----:B------:R-:W1:Y:S03]  /*0030*/  LDCU UR4, c[0x0][0x388] ;  /* 0x00007100ff0477ac */ /* 0x000e660008000800 */
[----:B------:R-:W2:Y:S01]  /*0040*/  LDL.64 R60, [R1] ;  /* 0x00000000013c7983 */ /* 0x000ea20000100a00 */
[----:B------:R-:W3:Y:S03]  /*0050*/  LDCU.64 UR6, c[0x0][0x358] ;  /* 0x00006b00ff0677ac */ /* 0x000ee60008000a00 */
[----:B------:R-:W2:Y:S01]  /*0060*/  LDL.64 R62, [R1+0x8] ;  /* 0x00000800013e7983 */ /* 0x000ea20000100a00 */
[----:B------:R-:W4:Y:S03]  /*0070*/  LDCU UR5, c[0x0][0x384] ;  /* 0x00007080ff0577ac */ /* 0x000f260008000800 */
[----:B------:R-:W4:Y:S01]  /*0080*/  LDL.64 R88, [R1+0x70] ;  /* 0x0000700001587983 */ /* 0x000f220000100a00 */
[----:B------:R-:W0:Y:S03]  /*0090*/  LDCU UR14, c[0x0][0x388] ;  /* 0x00007100ff0e77ac */ /* 0x000e260008000800 */
[----:B------:R-:W4:Y:S01]  /*00a0*/  LDL.64 R90, [R1+0x78] ;  /* 0x00007800015a7983 */ /* 0x000f220000100a00 */
[----:B------:R-:W0:Y:S03]  /*00b0*/  LDCU.U8 UR8, c[0x0][0x410] ;  /* 0x00008200ff0877ac */ /* 0x000e260008000000 */
[----:B------:R-:W4:Y:S01]  /*00c0*/  LDL.64 R64, [R1+0x10] ;  /* 0x0000100001407983 */ /* 0x000f220000100a00 */
[----:B------:R-:W0:Y:S03]  /*00d0*/  LDCU UR9, c[0x0][0x400] ;  /* 0x00008000ff0977ac */ /* 0x000e260008000800 */
[----:B------:R-:W4:Y:S01]  /*00e0*/  LDL.64 R66, [R1+0x18] ;  /* 0x0000180001427983 */ /* 0x000f220000100a00 */
[----:B------:R-:W0:Y:S03]  /*00f0*/  LDCU.64 UR12, c[0x0][0x408] ;  /* 0x00008100ff0c77ac */ /* 0x000e260008000a00 */
[----:B------:R-:W4:Y:S01]  /*0100*/  LDL.64 R84, [R1+0x60] ;  /* 0x0000600001547983 */ /* 0x000f220000100a00 */
[----:B------:R-:W0:Y:S03]  /*0110*/  LDCU.64 UR10, c[0x0][0x438] ;  /* 0x00008700ff0a77ac */ /* 0x000e260008000a00 */
[----:B------:R-:W4:Y:S01]  /*0120*/  LDL.64 R86, [R1+0x68] ;  /* 0x0000680001567983 */ /* 0x000f220000100a00 */
[----:B------:R-:W0:Y:S03]  /*0130*/  LDCU.64 UR20, c[0x0][0x478] ;  /* 0x00008f00ff1477ac */ /* 0x000e260008000a00 */
[----:B------:R-:W4:Y:S04]  /*0140*/  LDL.64 R80, [R1+0x50] ;  /* 0x0000500001507983 */ /* 0x000f280000100a00 */
[----:B------:R-:W4:Y:S04]  /*0150*/  LDL.64 R82, [R1+0x58] ;  /* 0x0000580001527983 */ /* 0x000f280000100a00 */
[----:B------:R-:W4:Y:S04]  /*0160*/  LDL.64 R68, [R1+0x20] ;  /* 0x0000200001447983 */ /* 0x000f280000100a00 */
[----:B------:R-:W4:Y:S04]  /*0170*/  LDL.64 R70, [R1+0x28] ;  /* 0x0000280001467983 */ /* 0x000f280000100a00 */
[----:B------:R-:W4:Y:S04]  /*0180*/  LDL.64 R76, [R1+0x40] ;  /* 0x00004000014c7983 */ /* 0x000f280000100a00 */
[----:B------:R-:W4:Y:S04]  /*0190*/  LDL.64 R78, [R1+0x48] ;  /* 0x00004800014e7983 */ /* 0x000f280000100a00 */
[----:B------:R-:W4:Y:S04]  /*01a0*/  LDL.64 R72, [R1+0x30] ;  /* 0x0000300001487983 */ /* 0x000f280000100a00 */
[----:B------:R-:W4:Y:S01]  /*01b0*/  LDL.64 R74, [R1+0x38] ;  /* 0x00003800014a7983 */ /* 0x000f220000100a00 */
        /* <DEDUP_REMOVED lines=8> */
[C---:B------:R-:W-:Y:S02]  /*0240*/  ISETP.GE.U32.AND P2, PT, R8.reuse, 0x60, PT ;  /* 0x000000600800780c */ /* 0x040fe40003f46070 */
[----:B------:R-:W-:-:S07]  /*0250*/  ISETP.GE.U32.AND P3, PT, R8, 0x80, PT ;  /* 0x000000800800780c */ /* 0x000fce0003f66070 */
[----:B------:R-:W0:Y:S08]  /*0260*/  @P0 LDC.64 R2, c[0x0][0x3d0] ;  /* 0x0000f400ff020b82 */ /* 0x000e300000000a00 */
[----:B------:R-:W1:Y:S08]  /*0270*/  @P0 LDC.64 R4, c[0x0][0x3e8] ;  /* 0x0000fa00ff040b82 */ /* 0x000e700000000a00 */
[----:B------:R-:W3:Y:S08]  /*0280*/  @P1 LDC.64 R6, c[0x0][0x3d0] ;  /* 0x0000f400ff061b82 */ /* 0x000ef00000000a00 */
[----:B------:R-:W3:Y:S08]  /*0290*/  @P1 LDC.64 R10, c[0x0][0x3e8] ;  /* 0x0000fa00ff0a1b82 */ /* 0x000ef00000000a00 */
[----:B------:R-:W3:Y:S08]  /*02a0*/  @P2 LDC.64 R16, c[0x0][0x3d0] ;  /* 0x0000f400ff102b82 */ /* 0x000ef00000000a00 */
[----:B------:R-:W3:Y:S01]  /*02b0*/  @P2 LDC.64 R18, c[0x0][0x3e8] ;  /* 0x0000fa00ff122b82 */ /* 0x000ee20000000a00 */
[----:B0-----:R-:W-:-:S07]  /*02c0*/  @P0 IMAD.WIDE.U32 R2, R25, 0x20, R2 ;  /* 0x0000002019020825 */ /* 0x001fce00078e0002 */
[----:B------:R-:W0:Y:S01]  /*02d0*/  @P3 LDC.64 R20, c[0x0][0x3d0] ;  /* 0x0000f400ff143b82 */ /* 0x000e220000000a00 */
[C---:B-1----:R-:W-:Y:S01]  /*02e0*/  @P0 IMAD.WIDE.U32 R4, R25.reuse, 0x20, R4 ;  /* 0x0000002019040825 */ /* 0x042fe200078e0004 */
[----:B------:R-:W-:-:S04]  /*02f0*/  @P0 LOP3.LUT R25, R25, 0x20, RZ, 0xfc, !PT ;  /* 0x0000002019190812 */ /* 0x000fc800078efcff */
[----:B---3--:R-:W5:Y:S01]  /*0300*/  @P0 LDG.E.128 R28, desc[UR6][R4.64] ;  /* 0x00000006041c0981 */ /* 0x008f62000c1e1d00 */
[C---:B------:R-:W-:Y:S01]  /*0310*/  @P1 IMAD.WIDE.U32 R12, R25.reuse, 0x20, R6 ;  /* 0x00000020190c1825 */ /* 0x040fe200078e0006 */
[----:B------:R-:W1:Y:S02]  /*0320*/  @P3 LDC.64 R22, c[0x0][0x3e8] ;  /* 0x0000fa00ff163b82 */ /* 0x000e640000000a00 */
[----:B------:R-:W5:Y:S01]  /*0330*/  @P0 LDG.E.128 R32, desc[UR6][R4.64+0x10] ;  /* 0x0000100604200981 */ /* 0x000f62000c1e1d00 */
[C---:B------:R-:W-:Y:S01]  /*0340*/  @P1 IMAD.WIDE.U32 R14, R25.reuse, 0x20, R10 ;  /* 0x00000020190e1825 */ /* 0x040fe200078e000a */
[----:B------:R-:W-:-:S04]  /*0350*/  @P1 IADD3 R25, PT, PT, R25, 0x20, RZ ;  /* 0x0000002019191810 */ /* 0x000fc80007ffe0ff */
[----:B------:R-:W5:Y:S01]  /*0360*/  @P1 LDG.E.128 R36, desc[UR6][R14.64] ;  /* 0x000000060e241981 */ /* 0x000f62000c1e1d00 */
[----:B------:R-:W-:-:S03]  /*0370*/  @P2 IMAD.WIDE.U32 R16, R25, 0x20, R16 ;  /* 0x0000002019102825 */ /* 0x000fc600078e0010 */
[----:B------:R-:W5:Y:S01]  /*0380*/  @P1 LDG.E.128 R40, desc[UR6][R14.64+0x10] ;  /* 0x000010060e281981 */ /* 0x000f62000c1e1d00 */
[C---:B------:R-:W-:Y:S01]  /*0390*/  @P2 IMAD.WIDE.U32 R18, R25.reuse, 0x20, R18 ;  /* 0x0000002019122825 */ /* 0x040fe200078e0012 */
[----:B------:R-:W-:-:S04]  /*03a0*/  @P2 IADD3 R25, PT, PT, R25, 0x20, RZ ;  /* 0x0000002019192810 */ /* 0x000fc80007ffe0ff */
[----:B------:R-:W5:Y:S01]  /*03b0*/  @P2 LDG.E.128 R44, desc[UR6][R18.64] ;  /* 0x00000006122c2981 */ /* 0x000f62000c1e1d00 */
[----:B0-----:R-:W-:-:S03]  /*03c0*/  @P3 IMAD.WIDE.U32 R6, R25, 0x20, R20 ;  /* 0x0000002019063825 */ /* 0x001fc600078e0014 */
[----:B------:R-:W5:Y:S01]  /*03d0*/  @P2 LDG.E.128 R48, desc[UR6][R18.64+0x10] ;  /* 0x0000100612302981 */ /* 0x000f62000c1e1d00 */
[----:B-1----:R-:W-:-:S05]  /*03e0*/  @P3 IMAD.WIDE.U32 R10, R25, 0x20, R22 ;  /* 0x00000020190a3825 */ /* 0x002fca00078e0016 */
[----:B------:R-:W5:Y:S04]  /*03f0*/  @P3 LDG.E.128 R52, desc[UR6][R10.64] ;  /* 0x000000060a343981 */ /* 0x000f68000c1e1d00 */
[----:B------:R-:W5:Y:S04]  /*0400*/  @P3 LDG.E.128 R56, desc[UR6][R10.64+0x10] ;  /* 0x000010060a383981 */ /* 0x000f68000c1e1d00 */
[----:B--2---:R-:W2:Y:S04]  /*0410*/  @P3 LDG.E.128 R60, desc[UR6][R6.64+0x10] ;  /* 0x00001006063c3981 */ /* 0x004ea8000c1e1d00 */
[----:B----4-:R-:W3:Y:S04]  /*0420*/  @P0 LDG.E.128 R88, desc[UR6][R2.64] ;  /* 0x0000000602580981 */ /* 0x010ee8000c1e1d00 */
[----:B------:R0:W4:Y:S04]  /*0430*/  @P3 LDG.E.128 R64, desc[UR6][R6.64] ;  /* 0x0000000606403981 */ /* 0x000128000c1e1d00 */
[----:B------:R-:W4:Y:S04]  /*0440*/  @P0 LDG.E.128 R84, desc[UR6][R2.64+0x10] ;  /* 0x0000100602540981 */ /* 0x000f28000c1e1d00 */
[----:B------:R-:W4:Y:S04]  /*0450*/  @P1 LDG.E.128 R80, desc[UR6][R12.64] ;  /* 0x000000060c501981 */ /* 0x000f28000c1e1d00 */
[----:B------:R-:W4:Y:S04]  /*0460*/  @P2 LDG.E.128 R68, desc[UR6][R16.64+0x10] ;  /* 0x0000100610442981 */ /* 0x000f28000c1e1d00 */
[----:B------:R-:W4:Y:S04]  /*0470*/  @P1 LDG.E.128 R76, desc[UR6][R12.64+0x10] ;  /* 0x000010060c4c1981 */ /* 0x000f28000c1e1d00 */
[----:B------:R-:W4:Y:S01]  /*0480*/  @P2 LDG.E.128 R72, desc[UR6][R16.64] ;  /* 0x0000000610482981 */ /* 0x000f22000c1e1d00 */
[----:B------:R-:W1:Y:S01]  /*0490*/  S2UR UR4, SR_CTAID.X ;  /* 0x00000000000479c3 */ /* 0x000e620000002500 */
[----:B0-----:R-:W-:Y:S01]  /*04a0*/  SHF.R.U32.HI R7, RZ, 0x5, R251 ;  /* 0x00000005ff077819 */ /* 0x001fe200000116fb */
        /* <DEDUP_REMOVED lines=35> */
[----:B--2---:R0:W-:Y:S04]  /*06e0*/  @P3 STL.64 [R1], R60 ;  /* 0x0000003c01003387 */ /* 0x0041e80000100a00 */
[----:B------:R1:W-:Y:S04]  /*06f0*/  @P3 STL.64 [R1+0x8], R62 ;  /* 0x0000083e01003387 */ /* 0x0003e80000100a00 */
[----:B---3--:R-:W-:Y:S04]  /*0700*/  @P0 STL.64 [R1+0x70], R88 ;  /* 0x0000705801000387 */ /* 0x008fe80000100a00 */
[----:B------:R-:W-:Y:S04]  /*0710*/  @P0 STL.64 [R1+0x78], R90 ;  /* 0x0000785a01000387 */ /* 0x000fe80000100a00 */
[----:B----4-:R2:W-:Y:S04]  /*0720*/  @P3 STL.64 [R1+0x10], R64 ;  /* 0x0000104001003387 */ /* 0x0105e80000100a00 */
[----:B------:R3:W-:Y:S04]  /*0730*/  @P3 STL.64 [R1+0x18], R66 ;  /* 0x0000184201003387 */ /* 0x0007e80000100a00 */
[----:B------:R-:W-:Y:S04]  /*0740*/  @P0 STL.64 [R1+0x60], R84 ;  /* 0x0000605401000387 */ /* 0x000fe80000100a00 */
[----:B------:R-:W-:Y:S01]  /*0750*/  @P0 STL.64 [R1+0x68], R86 ;  /* 0x0000685601000387 */ /* 0x000fe20000100a00 */
[----:B------:R-:W-:-:S03]  /*0760*/  ISETP.GE.AND P0, PT, R7, UR5, PT ;  /* 0x0000000507007c0c */ /* 0x000fc6000bf06270 */
[----:B------:R-:W-:Y:S04]  /*0770*/  @P1 STL.64 [R1+0x50], R80 ;  /* 0x0000505001001387 */ /* 0x000fe80000100a00 */
[----:B------:R-:W-:Y:S04]  /*0780*/  @P1 STL.64 [R1+0x58], R82 ;  /* 0x0000585201001387 */ /* 0x000fe80000100a00 */
[----:B------:R4:W-:Y:S01]  /*0790*/  @P2 STL.64 [R1+0x20], R68 ;  /* 0x0000204401002387 */ /* 0x0009e20000100a00 */
[----:B0-----:R-:W-:Y:S02]  /*07a0*/  CS2R R60, SRZ ;  /* 0x00000000003c7805 */ /* 0x001fe4000001ff00 */
[----:B-1----:R-:W-:-:S02]  /*07b0*/  CS2R R62, SRZ ;  /* 0x00000000003e7805 */ /* 0x002fc4000001ff00 */
[----:B--2---:R-:W-:Y:S01]  /*07c0*/  CS2R R64, SRZ ;  /* 0x0000000000407805 */ /* 0x004fe2000001ff00 */
[----:B------:R0:W-:Y:S04]  /*07d0*/  @P1 STL.64 [R1+0x40], R76 ;  /* 0x0000404c01001387 */ /* 0x0001e80000100a00 */
[----:B------:R1:W-:Y:S01]  /*07e0*/  @P1 STL.64 [R1+0x48], R78 ;  /* 0x0000484e01001387 */ /* 0x0003e20000100a00 */
[----:B---3--:R-:W-:-:S03]  /*07f0*/  CS2R R66, SRZ ;  /* 0x0000000000427805 */ /* 0x008fc6000001ff00 */
[----:B------:R2:W-:Y:S01]  /*0800*/  @P2 STL.64 [R1+0x28], R70 ;  /* 0x0000284601002387 */ /* 0x0005e20000100a00 */
[----:B----4-:R-:W-:Y:S02]  /*0810*/  CS2R R68, SRZ ;  /* 0x0000000000447805 */ /* 0x010fe4000001ff00 */
[----:B------:R-:W-:Y:S01]  /*0820*/  CS2R R80, SRZ ;  /* 0x0000000000507805 */ /* 0x000fe2000001ff00 */
[----:B------:R3:W-:Y:S01]  /*0830*/  @P2 STL.64 [R1+0x30], R72 ;  /* 0x0000304801002387 */ /* 0x0007e20000100a00 */
[----:B0-----:R-:W-:Y:S02]  /*0840*/  CS2R R76, SRZ ;  /* 0x00000000004c7805 */ /* 0x001fe4000001ff00 */
[----:B------:R-:W-:Y:S02]  /*0850*/  CS2R R82, SRZ ;  /* 0x0000000000527805 */ /* 0x000fe4000001ff00 */
[----:B------:R-:W-:Y:S01]  /*0860*/  CS2R R84, SRZ ;  /* 0x0000000000547805 */ /* 0x000fe2000001ff00 */
[----:B------:R0:W-:Y:S01]  /*0870*/  @P2 STL.64 [R1+0x38], R74 ;  /* 0x0000384a01002387 */ /* 0x0001e20000100a00 */
[----:B-1----:R-:W-:-:S02]  /*0880*/  CS2R R78, SRZ ;  /* 0x00000000004e7805 */ /* 0x002fc4000001ff00 */
[----:B------:R-:W-:Y:S02]  /*0890*/  CS2R R86, SRZ ;  /* 0x0000000000567805 */ /* 0x000fe4000001ff00 */
[----:B------:R-:W-:Y:S02]  /*08a0*/  CS2R R88, SRZ ;  /* 0x0000000000587805 */ /* 0x000fe4000001ff00 */
[----:B--2---:R-:W-:Y:S02]  /*08b0*/  CS2R R70, SRZ ;  /* 0x0000000000467805 */ /* 0x004fe4000001ff00 */
[----:B------:R-:W-:Y:S02]  /*08c0*/  CS2R R90, SRZ ;  /* 0x00000000005a7805 */ /* 0x000fe4000001ff00 */
[----:B---3--:R-:W-:Y:S02]  /*08d0*/  CS2R R72, SRZ ;  /* 0x0000000000487805 */ /* 0x008fe4000001ff00 */
        /* <DEDUP_REMOVED lines=50> */
.L_x_4878:
[----:B------:R-:W0:Y:S08]  /*0c00*/  LDC.64 R2, c[0x0][0x3f8] ;  /* 0x0000fe00ff027b82 */ /* 0x000e300000000a00 */
[----:B------:R-:W1:Y:S01]  /*0c10*/  LDC.64 R180, c[0x0][0x3f0] ;  /* 0x0000fc00ffb47b82 */ /* 0x000e620000000a00 */
[----:B0-----:R-:W-:-:S05]  /*0c20*/  IMAD.WIDE R2, R7, 0x4, R2 ;  /* 0x0000000407027825 */ /* 0x001fca00078e0202 */
[----:B------:R0:W2:Y:S01]  /*0c30*/  LDG.E R6, desc[UR6][R2.64] ;  /* 0x0000000602067981 */ /* 0x0000a2000c1e1900 */
[----:B-1----:R-:W-:-:S05]  /*0c40*/  IMAD.WIDE R180, R7, 0x4, R180 ;  /* 0x0000000407b47825 */ /* 0x002fca00078e02b4 */
[----:B-----5:R-:W5:Y:S01]  /*0c50*/  LDG.E R249, desc[UR6][R180.64] ;  /* 0x00000006b4f97981 */ /* 0x020f62000c1e1900 */
[----:B0-----:R-:W0:Y:S01]  /*0c60*/  LDC.64 R2, c[0x0][0x3c8] ;  /* 0x0000f200ff027b82 */ /* 0x001e220000000a00 */
[----:B------:R-:W-:Y:S01]  /*0c70*/  BSSY.RECONVERGENT B1, `(.L_x_4545) ;  /* 0x000021a000017945 */ /* 0x000fe20003800200 */
[----:B0-----:R-:W-:-:S05]  /*0c80*/  IMAD.WIDE R2, R7, 0x4, R2 ;  /* 0x0000000407027825 */ /* 0x001fca00078e0202 */
[----:B------:R0:W5:Y:S02]  /*0c90*/  LDG.E R5, desc[UR6][R2.64] ;  /* 0x0000000602057981 */ /* 0x000164000c1e1900 */
[----:B0-----:R-:W0:Y:S01]  /*0ca0*/  LDC.64 R2, c[0x0][0x3c0] ;  /* 0x0000f000ff027b82 */ /* 0x001e220000000a00 */
[----:B--2---:R-:W-:-:S13]  /*0cb0*/  ISETP.GE.AND P5, PT, R6, 0x1, PT ;  /* 0x000000010600780c */ /* 0x004fda0003fa6270 */
[----:B0-----:R-:W-:Y:S05]  /*0cc0*/  @!P5 BRA `(.L_x_4546) ;  /* 0x0000001c0024d947 */ /* 0x001fea0003800000 */
[----:B------:R-:W-:-:S06]  /*0cd0*/  IMAD.WIDE R2, R7, 0x4, R2 ;  /* 0x0000000407027825 */ /* 0x000fcc00078e0202 */
[----:B------:R0:W2:Y:S01]  /*0ce0*/  LDG.E R3, desc[UR6][R2.64] ;  /* 0x0000000602037981 */ /* 0x0000a2000c1e1900 */
[----:B-----5:R-:W-:Y:S01]  /*0cf0*/  ISETP.GE.AND P1, PT, R249, 0x1, PT ;  /* 0x00000001f900780c */ /* 0x020fe20003f26270 */
[----:B------:R-:W-:Y:S01]  /*0d00*/  BSSY.RECONVERGENT B2, `(.L_x_4547) ;  /* 0x0000085000027945 */ /* 0x000fe20003800200 */
[----:B------:R-:W-:Y:S01]  /*0d10*/  MOV R9, UR14 ;  /* 0x0000000e00097c02 */ /* 0x000fe20008000f00 */
[----:B------:R-:W1:Y:S01]  /*0d20*/  S2R R251, SR_TID.X ;  /* 0x0000000000fb7919 */ /* 0x000e620000002100 */
[C---:B------:R-:W-:Y:S02]  /*0d30*/  ISETP.GE.U32.AND P6, PT, R8.reuse, 0x20, PT ;  /* 0x000000200800780c */ /* 0x040fe40003fc6070 */
[----:B------:R-:W-:Y:S02]  /*0d40*/  CS2R R200, SRZ ;  /* 0x0000000000c87805 */ /* 0x000fe4000001ff00 */
[----:B------:R-:W-:Y:S01]  /*0d50*/  ISETP.NE.AND P0, PT, RZ, UR8, PT ;  /* 0x00000008ff007c0c */ /* 0x000fe2000bf05270 */
[----:B------:R-:W-:Y:S01]  /*0d60*/  IMAD R180, R7, R9, RZ ;  /* 0x0000000907b47224 */ /* 0x000fe200078e02ff */
[----:B------:R-:W-:-:S02]  /*0d70*/  ISETP.GE.U32.AND P2, PT, R8, 0x40, PT ;  /* 0x000000400800780c */ /* 0x000fc40003f46070 */
[----:B0-----:R-:W-:Y:S02]  /*0d80*/  IADD3 R2, PT, PT, R6, -0x1, RZ ;  /* 0xffffffff06027810 */ /* 0x001fe40007ffe0ff */
[----:B------:R-:W-:Y:S02]  /*0d90*/  SHF.R.S32.HI R181, RZ, 0x1f, R180 ;  /* 0x0000001fffb57819 */ /* 0x000fe400000114b4 */
[----:B------:R-:W-:Y:S01]  /*0da0*/  @P1 IADD3 R4, PT, PT, R249, -0x1, RZ ;  /* 0xfffffffff9041810 */ /* 0x000fe20007ffe0ff */
[-C--:B------:R-:W-:Y:S01]  /*0db0*/  IMAD R2, R2, R9.reuse, RZ ;  /* 0x0000000902027224 */ /* 0x080fe200078e02ff */
[----:B------:R-:W-:Y:S02]  /*0dc0*/  LEA.HI R180, R181, R180, RZ, 0x3 ;  /* 0x000000b4b5b47211 */ /* 0x000fe400078f18ff */
[----:B------:R-:W-:Y:S01]  /*0dd0*/  ISETP.GE.U32.AND P3, PT, R8, 0x60, PT ;  /* 0x000000600800780c */ /* 0x000fe20003f66070 */
[----:B------:R-:W-:Y:S01]  /*0de0*/  @P1 IMAD R4, R4, R9, RZ ;  /* 0x0000000904041224 */ /* 0x000fe200078e02ff */
[----:B------:R-:W-:-:S02]  /*0df0*/  SHF.R.S32.HI R181, RZ, 0x1f, R2 ;  /* 0x0000001fffb57819 */ /* 0x000fc40000011402 */
[----:B------:R-:W-:Y:S02]  /*0e00*/  ISETP.GE.U32.AND P4, PT, R8, 0x80, PT ;  /* 0x000000800800780c */ /* 0x000fe40003f86070 */
[----:B------:R-:W-:Y:S02]  /*0e10*/  LEA.HI R2, R181, R2, RZ, 0x3 ;  /* 0x00000002b5027211 */ /* 0x000fe400078f18ff */
[----:B------:R-:W-:-:S04]  /*0e20*/  @P1 SHF.R.S32.HI R181, RZ, 0x1f, R4 ;  /* 0x0000001fffb51819 */ /* 0x000fc80000011404 */
[----:B------:R-:W-:Y:S01]  /*0e30*/  @P1 LEA.HI R181, R181, R4, RZ, 0x3 ;  /* 0x00000004b5b51211 */ /* 0x000fe200078f18ff */
[----:B------:R-:W-:Y:S01]  /*0e40*/  HFMA2 R4, -RZ, RZ, 0, 0 ;  /* 0x00000000ff047431 */ /* 0x000fe200000001ff */
[----:B-1----:R-:W-:-:S04]  /*0e50*/  LOP3.LUT R246, R251, 0x1f, RZ, 0xc0, !PT ;  /* 0x0000001ffbf67812 */ /* 0x002fc800078ec0ff */
[-C--:B------:R-:W-:Y:S02]  /*0e60*/  LEA.HI.SX32 R250, R180, R246.reuse, 0x1d ;  /* 0x000000f6b4fa7211 */ /* 0x080fe400078feaff */
[-C--:B------:R-:W-:Y:S02]  /*0e70*/  LEA.HI.SX32 R190, R2, R246.reuse, 0x1d ;  /* 0x000000f602be7211 */ /* 0x080fe400078feaff */
[----:B------:R-:W-:Y:S02]  /*0e80*/  @P1 LEA.HI.SX32 R4, R181, R246, 0x1d ;  /* 0x000000f6b5041211 */ /* 0x000fe400078feaff */
        /* <DEDUP_REMOVED lines=10> */
[----:B------:R-:W4:Y:S04]  /*0f30*/  LDL R241, [R1+0x64] ;  /* 0x0000640001f17983 */ /* 0x000f280000100800 */
[----:B------:R-:W4:Y:S01]  /*0f40*/  LDL R252, [R1+0x6c] ;  /* 0x00006c0001fc7983 */ /* 0x000f220000100800 */
[----:B0-----:R-:W-:Y:S01]  /*0f50*/  IMAD.WIDE.U32 R18, R2, 0x10, R18 ;  /* 0x0000001002127825 */ /* 0x001fe200078e0012 */
[----:B------:R-:W-:Y:S01]  /*0f60*/  ISETP.NE.U32.AND P0, PT, RZ, UR10, PT ;  /* 0x0000000aff007c0c */ /* 0x000fe2000bf05070 */
[----:B------:R-:W0:Y:S03]  /*0f70*/  LDC.64 R184, c[0x0][0x3b0] ;  /* 0x0000ec00ffb87b82 */ /* 0x000e260000000a00 */
[----:B------:R1:W2:Y:S02]  /*0f80*/  LDG.E.128 R20, desc[UR6][R18.64] ;  /* 0x0000000612147981 */ /* 0x0002a4000c1e1d00 */
[----:B-1----:R-:W-:-:S06]  /*0f90*/  IMAD.WIDE.U32 R180, R190, 0x10, R180 ;  /* 0x00000010beb47825 */ /* 0x002fcc00078e00b4 */
[----:B------:R-:W3:Y:S01]  /*0fa0*/  LDG.E.128 R180, desc[UR6][R180.64] ;  /* 0x00000006b4b47981 */ /* 0x000ee2000c1e1d00 */
[----:B------:R-:W-:-:S13]  /*0fb0*/  ISETP.NE.AND.EX P0, PT, RZ, UR11, PT, P0 ;  /* 0x0000000bff007c0c */ /* 0x000fda000bf05300 */
[----:B------:R-:W1:Y:S01]  /*0fc0*/  @P0 LDC.64 R18, c[0x0][0x438] ;  /* 0x00010e00ff120b82 */ /* 0x000e620000000a00 */
[C---:B--2---:R-:W-:Y:S02]  /*0fd0*/  PRMT R189, R21.reuse, 0x7632, R189 ;  /* 0x0000763215bd7816 */ /* 0x044fe400000000bd */
[----:B------:R-:W-:-:S05]  /*0fe0*/  SHF.L.U32 R21, R21, 0x10, RZ ;  /* 0x0000001015157819 */ /* 0x000fca00000006ff */
[----:B------:R-:W-:Y:S01]  /*0ff0*/  FADD.FTZ R188, -R3, R21 ;  /* 0x0000001503bc7221 */ /* 0x000fe20000010100 */
[----:B------:R-:W-:Y:S02]  /*1000*/  SHF.L.U32 R21, R189, 0x10, RZ ;  /* 0x00000010bd157819 */ /* 0x000fe400000006ff */
[----:B------:R-:W2:Y:S01]  /*1010*/  LDL R189, [R1+0x70] ;  /* 0x0000700001bd7983 */ /* 0x000ea20000100800 */
[----:B-1----:R-:W-:Y:S01]  /*1020*/  @P0 IMAD.WIDE.U32 R18, R2, 0x10, R18 ;  /* 0x0000001002120825 */ /* 0x002fe200078e0012 */
[----:B------:R-:W-:-:S04]  /*1030*/  PRMT R0, R20, 0x7632, R0 ;  /* 0x0000763214007816 */ /* 0x000fc80000000000 */
[----:B------:R0:W5:Y:S01]  /*1040*/  @P0 LDG.E.128 R156, desc[UR6][R18.64] ;  /* 0x00000006129c0981 */ /* 0x000162000c1e1d00 */
[C---:B------:R-:W-:Y:S01]  /*1050*/  PRMT R239, R23.reuse, 0x7632, R239 ;  /* 0x0000763217ef7816 */ /* 0x040fe200000000ef */
[----:B0-----:R-:W-:Y:S01]  /*1060*/  IMAD.WIDE.U32 R18, R4, 0x8, R184 ;  /* 0x0000000804127825 */ /* 0x001fe200078e00b8 */
[----:B------:R-:W-:Y:S02]  /*1070*/  SHF.L.U32 R184, R20, 0x10, RZ ;  /* 0x0000001014b87819 */ /* 0x000fe400000006ff */
[----:B------:R-:W-:Y:S02]  /*1080*/  SHF.L.U32 R20, R22, 0x10, RZ ;  /* 0x0000001016147819 */ /* 0x000fe400000006ff */
[----:B------:R-:W-:Y:S01]  /*1090*/  SHF.L.U32 R185, R23, 0x10, RZ ;  /* 0x0000001017b97819 */ /* 0x000fe200000006ff */
[----:B------:R0:W5:Y:S01]  /*10a0*/  LDG.E.64 R192, desc[UR6][R18.64] ;  /* 0x0000000612c07981 */ /* 0x000162000c1e1b00 */
[----:B---3--:R-:W-:Y:S01]  /*10b0*/  PRMT R23, R180, 0x7632, R23 ;  /* 0x00007632b4177816 */ /* 0x008fe20000000017 */
[----:B------:R-:W-:Y:S01]  /*10c0*/  FADD.FTZ R200, -R3, R20 ;  /* 0x0000001403c87221 */ /* 0x000fe20000010100 */
[----:B------:R-:W-:-:S02]  /*10d0*/  PRMT R201, R22, 0x7632, R201 ;  /* 0x0000763216c97816 */ /* 0x000fc400000000c9 */
[C---:B------:R-:W-:Y:S02]  /*10e0*/  SHF.L.U32 R22, R182.reuse, 0x10, RZ ;  /* 0x00000010b6167819 */ /* 0x040fe400000006ff */
[C---:B------:R-:W-:Y:S02]  /*10f0*/  SHF.L.U32 R186, R181.reuse, 0x10, RZ ;  /* 0x00000010b5ba7819 */ /* 0x040fe400000006ff */
[----:B0-----:R-:W-:Y:S02]  /*1100*/  PRMT R18, R182, 0x7632, R18 ;  /* 0x00007632b6127816 */ /* 0x001fe40000000012 */
[----:B------:R-:W-:Y:S01]  /*1110*/  PRMT R19, R181, 0x7632, R19 ;  /* 0x00007632b5137816 */ /* 0x000fe20000000013 */
[----:B------:R-:W-:Y:S01]  /*1120*/  FADD.FTZ R181, -R3, R184 ;  /* 0x000000b803b57221 */ /* 0x000fe20000010100 */
[----:B------:R-:W-:Y:S01]  /*1130*/  SHF.L.U32 R182, R23, 0x10, RZ ;  /* 0x0000001017b67819 */ /* 0x000fe200000006ff */
[----:B------:R-:W-:Y:S01]  /*1140*/  FMUL.FTZ R23, R5, R200 ;  /* 0x000000c805177220 */ /* 0x000fe20000410000 */
[----:B------:R-:W-:Y:S01]  /*1150*/  SHF.L.U32 R184, R0, 0x10, RZ ;  /* 0x0000001000b87819 */ /* 0x000fe200000006ff */
[----:B------:R-:W-:Y:S01]  /*1160*/  FADD.FTZ R185, -R3, R185 ;  /* 0x000000b903b97221 */ /* 0x000fe20000010100 */
[----:B------:R-:W-:Y:S01]  /*1170*/  FADD.FTZ R96, R96, R22 ;  /* 0x0000001660607221 */ /* 0x000fe20000010000 */
[-C--:B------:R-:W-:Y:S01]  /*1180*/  FFMA.FTZ R64, R23, R22.reuse, R64 ;  /* 0x0000001617407223 */ /* 0x080fe20000010040 */
[----:B------:R-:W-:Y:S01]  /*1190*/  FMUL.FTZ R242, R242, R22 ;  /* 0x00000016f2f27220 */ /* 0x000fe20000410000 */
[----:B------:R-:W-:Y:S01]  /*11a0*/  SHF.L.U32 R187, R180, 0x10, RZ ;  /* 0x00000010b4bb7819 */ /* 0x000fe200000006ff */
[----:B------:R-:W-:Y:S01]  /*11b0*/  FMUL.FTZ R22, R5, R185 ;  /* 0x000000b905167220 */ /* 0x000fe20000410000 */
[----:B------:R-:W-:Y:S01]  /*11c0*/  PRMT R180, R183, 0x7632, R180 ;  /* 0x00007632b7b47816 */ /* 0x000fe200000000b4 */
[----:B------:R-:W-:Y:S01]  /*11d0*/  FADD.FTZ R185, -R3, R184 ;  /* 0x000000b803b97221 */ /* 0x000fe20000010100 */
[----:B------:R-:W-:Y:S01]  /*11e0*/  SHF.L.U32 R183, R183, 0x10, RZ ;  /* 0x00000010b7b77819 */ /* 0x000fe200000006ff */
[----:B------:R-:W-:Y:S01]  /*11f0*/  FADD.FTZ R184, -R3, R21 ;  /* 0x0000001503b87221 */ /* 0x000fe20000010100 */
[----:B------:R-:W-:Y:S01]  /*1200*/  SHF.L.U32 R20, R201, 0x10, RZ ;  /* 0x00000010c9147819 */ /* 0x000fe200000006ff */
[C---:B------:R-:W-:Y:S01]  /*1210*/  FMUL.FTZ R21, R5.reuse, R185 ;  /* 0x000000b905157220 */ /* 0x040fe20000410000 */
[----:B------:R-:W-:Y:S01]  /*1220*/  FMUL.FTZ R0, R5, R181 ;  /* 0x000000b505007220 */ /* 0x000fe20000410000 */
[----:B------:R-:W-:Y:S01]  /*1230*/  FADD.FTZ R98, R98, R183 ;  /* 0x000000b762627221 */ /* 0x000fe20000010000 */
[-C--:B------:R-:W-:Y:S01]  /*1240*/  FFMA.FTZ R66, R22, R183.reuse, R66 ;  /* 0x000000b716427223 */ /* 0x080fe20000010042 */
[----:B------:R-:W-:Y:S01]  /*1250*/  FMUL.FTZ R240, R240, R183 ;  /* 0x000000b7f0f07220 */ /* 0x000fe20000410000 */
[----:B------:R-:W-:Y:S01]  /*1260*/  FADD.FTZ R183, -R3, R20 ;  /* 0x0000001403b77221 */ /* 0x000fe20000010100 */
[----:B------:R-:W-:Y:S01]  /*1270*/  FADD.FTZ R93, R93, R182 ;  /* 0x000000b65d5d7221 */ /* 0x000fe20000010000 */
[-C--:B------:R-:W-:Y:S01]  /*1280*/  FFMA.FTZ R61, R21, R182.reuse, R61 ;  /* 0x000000b6153d7223 */ /* 0x080fe2000001003d */
[----:B----4-:R-:W-:Y:S01]  /*1290*/  FMUL.FTZ R245, R245, R182 ;  /* 0x000000b6f5f57220 */ /* 0x010fe20000410000 */
[----:B------:R-:W-:Y:S01]  /*12a0*/  FMUL.FTZ R20, R5, R184 ;  /* 0x000000b805147220 */ /* 0x000fe20000410000 */
[----:B------:R-:W-:Y:S01]  /*12b0*/  SHF.L.U32 R19, R19, 0x10, RZ ;  /* 0x0000001013137819 */ /* 0x000fe200000006ff */
[----:B------:R-:W-:Y:S01]  /*12c0*/  FMUL.FTZ R188, R5, R188 ;  /* 0x000000bc05bc7220 */ /* 0x000fe20000410000 */
[----:B------:R-:W-:-:S03]  /*12d0*/  FMUL.FTZ R244, R244, R186 ;  /* 0x000000baf4f47220 */ /* 0x000fc60000410000 */
[-C--:B------:R-:W-:Y:S01]  /*12e0*/  FMUL.FTZ R243, R243, R19.reuse ;  /* 0x00000013f3f37220 */ /* 0x080fe20000410000 */
[----:B------:R-:W-:Y:S01]  /*12f0*/  FADD.FTZ R95, R95, R19 ;  /* 0x000000135f5f7221 */ /* 0x000fe20000010000 */
[----:B------:R-:W-:Y:S01]  /*1300*/  FFMA.FTZ R63, R20, R19, R63 ;  /* 0x00000013143f7223 */ /* 0x000fe2000001003f */
[----:B------:R-:W-:Y:S01]  /*1310*/  SHF.L.U32 R18, R18, 0x10, RZ ;  /* 0x0000001012127819 */ /* 0x000fe200000006ff */
[----:B------:R-:W-:Y:S01]  /*1320*/  FMUL.FTZ R19, R5, R183 ;  /* 0x000000b705137220 */ /* 0x000fe20000410000 */
[----:B------:R-:W-:-:S03]  /*1330*/  SHF.L.U32 R181, R239, 0x10, RZ ;  /* 0x00000010efb57819 */ /* 0x000fc600000006ff */
[-C--:B------:R-:W-:Y:S01]  /*1340*/  FMUL.FTZ R241, R241, R18.reuse ;  /* 0x00000012f1f17220 */ /* 0x080fe20000410000 */
[----:B------:R-:W-:Y:S01]  /*1350*/  SHF.L.U32 R180, R180, 0x10, RZ ;  /* 0x00000010b4b47819 */ /* 0x000fe200000006ff */
[----:B------:R-:W-:Y:S01]  /*1360*/  FADD.FTZ R181, -R3, R181 ;  /* 0x000000b503b57221 */ /* 0x000fe20000010100 */
[----:B------:R-:W-:Y:S01]  /*1370*/  FADD.FTZ R97, R97, R18 ;  /* 0x0000001261617221 */ /* 0x000fe20000010000 */
[----:B------:R-:W-:Y:S02]  /*1380*/  FFMA.FTZ R65, R19, R18, R65 ;  /* 0x0000001213417223 */ /* 0x000fe40000010041 */
[----:B------:R-:W-:Y:S01]  /*1390*/  FMUL.FTZ R18, R5, R181 ;  /* 0x000000b505127220 */ /* 0x000fe20000410000 */
[----:B------:R-:W-:Y:S01]  /*13a0*/  FMUL.FTZ R239, R252, R180 ;  /* 0x000000b4fcef7220 */ /* 0x000fe20000410000 */
[----:B------:R-:W-:Y:S01]  /*13b0*/  IADD3 R190, PT, PT, R190, 0x20, RZ ;  /* 0x00000020bebe7810 */ /* 0x000fe20007ffe0ff */
[----:B------:R-:W-:Y:S01]  /*13c0*/  FADD.FTZ R92, R92, R187 ;  /* 0x000000bb5c5c7221 */ /* 0x000fe20000010000 */
[----:B------:R-:W-:Y:S01]  /*13d0*/  FFMA.FTZ R60, R0, R187, R60 ;  /* 0x000000bb003c7223 */ /* 0x000fe2000001003c */
[----:B------:R-:W-:Y:S01]  /*13e0*/  FADD.FTZ R94, R94, R186 ;  /* 0x000000ba5e5e7221 */ /* 0x000fe20000010000 */
[----:B------:R-:W-:Y:S01]  /*13f0*/  FFMA.FTZ R62, R188, R186, R62 ;  /* 0x000000babc3e7223 */ /* 0x000fe2000001003e */
[----:B------:R-:W-:Y:S01]  /*1400*/  FADD.FTZ R99, R99, R180 ;  /* 0x000000b463637221 */ /* 0x000fe20000010000 */
[----:B------:R-:W-:Y:S01]  /*1410*/  FFMA.FTZ R67, R18, R180, R67 ;  /* 0x000000b412437223 */ /* 0x000fe20000010043 */
[----:B------:R-:W-:-:S02]  /*1420*/  IADD3 R4, PT, PT, R4, 0x20, RZ ;  /* 0x0000002004047810 */ /* 0x000fc40007ffe0ff */
[----:B------:R-:W-:Y:S01]  /*1430*/  IADD3 R2, PT, PT, R2, 0x20, RZ ;  /* 0x0000002002027810 */ /* 0x000fe20007ffe0ff */
[----:B--2---:R-:W-:-:S04]  /*1440*/  FMUL.FTZ R189, R189, R187 ;  /* 0x000000bbbdbd7220 */ /* 0x004fc80000410000 */
[----:B------:R-:W-:Y:S01]  /*1450*/  FADD.FTZ R182, RZ, R189 ;  /* 0x000000bdffb67221 */ /* 0x000fe20000010000 */
[----:B------:R-:W-:-:S03]  /*1460*/  FFMA.FTZ R184, R0, R189, RZ ;  /* 0x000000bd00b87223 */ /* 0x000fc600000100ff */
        /* <DEDUP_REMOVED lines=13> */
[----:B------:R-:W-:-:S07]  /*1540*/  FFMA.FTZ R200, R18, R239, R183 ;  /* 0x000000ef12c87223 */ /* 0x000fce00000100b7 */
.L_x_4548:
[----:B------:R-:W-:Y:S05]  /*1550*/  BSYNC.RECONVERGENT B2 ;  /* 0x0000000000027941 */ /* 0x000fea0003800200 */
.L_x_4547:
[----:B------:R-:W-:Y:S04]  /*1560*/  BSSY.RECONVERGENT B2, `(.L_x_4549) ;  /* 0x000006b000027945 */ /* 0x000fe80003800200 */
[----:B------:R-:W-:Y:S05]  /*1570*/  @!P2 BRA `(.L_x_4550) ;  /* 0x0000000400a4a947 */ /* 0x000fea0003800000 */
        /* <DEDUP_REMOVED lines=11> */
[----:B------:R0:W3:Y:S01]  /*1630*/  LDG.E.128 R180, desc[UR6][R16.64] ;  /* 0x0000000610b47981 */ /* 0x0000e2000c1e1d00 */
[----:B------:R-:W-:-:S04]  /*1640*/  ISETP.NE.U32.AND P0, PT, RZ, UR10, PT ;  /* 0x0000000aff007c0c */ /* 0x000fc8000bf05070 */
[----:B------:R-:W-:Y:S01]  /*1650*/  ISETP.NE.AND.EX P0, PT, RZ, UR11, PT, P0 ;  /* 0x0000000bff007c0c */ /* 0x000fe2000bf05300 */
[----:B0-----:R-:W0:-:S12]  /*1660*/  LDC.64 R16, c[0x0][0x3b0] ;  /* 0x0000ec00ff107b82 */ /* 0x001e180000000a00 */
[----:B------:R-:W1:Y:S02]  /*1670*/  @P0 LDC.64 R10, c[0x0][0x438] ;  /* 0x00010e00ff0a0b82 */ /* 0x000e640000000a00 */
[----:B-1----:R-:W-:-:S05]  /*1680*/  @P0 IMAD.WIDE.U32 R10, R2, 0x10, R10 ;  /* 0x00000010020a0825 */ /* 0x002fca00078e000a */
[----:B------:R0:W5:Y:S02]  /*1690*/  @P0 LDG.E.128 R160, desc[UR6][R10.64] ;  /* 0x000000060aa00981 */ /* 0x000164000c1e1d00 */
[----:B0-----:R-:W-:-:S05]  /*16a0*/  IMAD.WIDE.U32 R10, R4, 0x8, R16 ;  /* 0x00000008040a7825 */ /* 0x001fca00078e0010 */
[----:B------:R0:W5:Y:S01]  /*16b0*/  LDG.E.64 R194, desc[UR6][R10.64] ;  /* 0x000000060ac27981 */ /* 0x000162000c1e1b00 */
[----:B--2---:R-:W-:Y:S02]  /*16c0*/  PRMT R185, R12, 0x7632, R185 ;  /* 0x000076320cb97816 */ /* 0x004fe400000000b9 */
[----:B------:R-:W-:Y:S02]  /*16d0*/  SHF.L.U32 R187, R15, 0x10, RZ ;  /* 0x000000100fbb7819 */ /* 0x000fe400000006ff */
[C---:B---3--:R-:W-:Y:S02]  /*16e0*/  PRMT R186, R180.reuse, 0x7632, R186 ;  /* 0x00007632b4ba7816 */ /* 0x048fe400000000ba */
[----:B------:R-:W-:Y:S02]  /*16f0*/  SHF.L.U32 R16, R180, 0x10, RZ ;  /* 0x00000010b4107819 */ /* 0x000fe400000006ff */
[C---:B------:R-:W-:Y:S02]  /*1700*/  PRMT R180, R183.reuse, 0x7632, R180 ;  /* 0x00007632b7b47816 */ /* 0x040fe400000000b4 */
[----:B0-----:R-:W-:-:S02]  /*1710*/  SHF.L.U32 R11, R183, 0x10, RZ ;  /* 0x00000010b70b7819 */ /* 0x001fc400000006ff */
[----:B------:R-:W-:Y:S01]  /*1720*/  SHF.L.U32 R183, R185, 0x10, RZ ;  /* 0x00000010b9b77819 */ /* 0x000fe200000006ff */
[----:B------:R-:W-:Y:S02]  /*1730*/  FADD.FTZ R185, -R3, R187 ;  /* 0x000000bb03b97221 */ /* 0x000fe40000010100 */
[----:B------:R-:W2:Y:S01]  /*1740*/  LDL R187, [R1+0x58] ;  /* 0x0000580001bb7983 */ /* 0x000ea20000100800 */
[C---:B------:R-:W-:Y:S02]  /*1750*/  SHF.L.U32 R10, R14.reuse, 0x10, RZ ;  /* 0x000000100e0a7819 */ /* 0x040fe400000006ff */
[----:B------:R-:W-:Y:S01]  /*1760*/  PRMT R203, R14, 0x7632, R203 ;  /* 0x000076320ecb7816 */ /* 0x000fe200000000cb */
[C---:B------:R-:W-:Y:S01]  /*1770*/  IMAD.U32 R184, R13.reuse, 0x10000, RZ ;  /* 0x000100000db87824 */ /* 0x040fe200078e00ff */
[----:B------:R-:W-:Y:S02]  /*1780*/  SHF.L.U32 R17, R12, 0x10, RZ ;  /* 0x000000100c117819 */ /* 0x000fe400000006ff */
[----:B------:R-:W-:-:S02]  /*1790*/  PRMT R202, R13, 0x7632, R202 ;  /* 0x000076320dca7816 */ /* 0x000fc400000000ca */
[C---:B------:R-:W-:Y:S02]  /*17a0*/  PRMT R12, R182.reuse, 0x7632, R12 ;  /* 0x00007632b60c7816 */ /* 0x040fe4000000000c */
[----:B------:R-:W-:Y:S01]  /*17b0*/  SHF.L.U32 R13, R182, 0x10, RZ ;  /* 0x00000010b60d7819 */ /* 0x000fe200000006ff */
[----:B------:R-:W-:Y:S01]  /*17c0*/  FADD.FTZ R182, -R3, R10 ;  /* 0x0000000a03b67221 */ /* 0x000fe20000010100 */
[----:B------:R-:W-:Y:S02]  /*17d0*/  SHF.L.U32 R10, R203, 0x10, RZ ;  /* 0x00000010cb0a7819 */ /* 0x000fe400000006ff */
[----:B------:R-:W3:Y:S01]  /*17e0*/  LDL R203, [R1+0x40] ;  /* 0x0000400001cb7983 */ /* 0x000ee20000100800 */
[C---:B------:R-:W-:Y:S01]  /*17f0*/  FADD.FTZ R17, -R3.reuse, R17 ;  /* 0x0000001103117221 */ /* 0x040fe20000010100 */
[----:B------:R-:W-:-:S03]  /*1800*/  FADD.FTZ R184, -R3, R184 ;  /* 0x000000b803b87221 */ /* 0x000fc60000010100 */
[----:B------:R-:W-:Y:S01]  /*1810*/  FMUL.FTZ R17, R5, R17 ;  /* 0x0000001105117220 */ /* 0x000fe20000410000 */
[----:B------:R-:W-:Y:S01]  /*1820*/  SHF.L.U32 R14, R181, 0x10, RZ ;  /* 0x00000010b50e7819 */ /* 0x000fe200000006ff */
[----:B------:R-:W-:Y:S01]  /*1830*/  FADD.FTZ R100, R100, R16 ;  /* 0x0000001064647221 */ /* 0x000fe20000010000 */
[-C--:B------:R-:W-:Y:S01]  /*1840*/  FMUL.FTZ R238, R238, R16.reuse ;  /* 0x00000010eeee7220 */ /* 0x080fe20000410000 */
[----:B------:R-:W-:Y:S01]  /*1850*/  FFMA.FTZ R68, R17, R16, R68 ;  /* 0x0000001011447223 */ /* 0x000fe20000010044 */
[----:B------:R-:W-:Y:S01]  /*1860*/  PRMT R204, R15, 0x7632, R204 ;  /* 0x000076320fcc7816 */ /* 0x000fe200000000cc */
[----:B------:R-:W-:Y:S01]  /*1870*/  FMUL.FTZ R16, R5, R184 ;  /* 0x000000b805107220 */ /* 0x000fe20000410000 */
[----:B------:R-:W-:Y:S01]  /*1880*/  PRMT R15, R181, 0x7632, R15 ;  /* 0x00007632b50f7816 */ /* 0x000fe2000000000f */
[----:B------:R-:W-:Y:S02]  /*1890*/  FADD.FTZ R102, R102, R14 ;  /* 0x0000000e66667221 */ /* 0x000fe40000010000 */
[----:B------:R-:W-:Y:S01]  /*18a0*/  FFMA.FTZ R70, R16, R14, R70 ;  /* 0x0000000e10467223 */ /* 0x000fe20000010046 */
[----:B------:R-:W-:Y:S01]  /*18b0*/  SHF.L.U32 R184, R15, 0x10, RZ ;  /* 0x000000100fb87819 */ /* 0x000fe200000006ff */
[C---:B------:R-:W-:Y:S01]  /*18c0*/  FMUL.FTZ R15, R5.reuse, R182 ;  /* 0x000000b6050f7220 */ /* 0x040fe20000410000 */
[----:B------:R-:W-:Y:S01]  /*18d0*/  SHF.L.U32 R182, R12, 0x10, RZ ;  /* 0x000000100cb67819 */ /* 0x000fe200000006ff */
[----:B------:R-:W-:Y:S01]  /*18e0*/  FMUL.FTZ R12, R5, R185 ;  /* 0x000000b9050c7220 */ /* 0x000fe20000410000 */
[----:B------:R-:W-:Y:S01]  /*18f0*/  SHF.L.U32 R186, R186, 0x10, RZ ;  /* 0x00000010baba7819 */ /* 0x000fe200000006ff */
[----:B------:R-:W-:-:S02]  /*1900*/  FADD.FTZ R106, R106, R11 ;  /* 0x0000000b6a6a7221 */ /* 0x000fc40000010000 */
[-C--:B------:R-:W-:Y:S01]  /*1910*/  FFMA.FTZ R74, R12, R11.reuse, R74 ;  /* 0x0000000b0c4a7223 */ /* 0x080fe2000001004a */
[----:B------:R-:W-:Y:S01]  /*1920*/  FMUL.FTZ R11, R237, R11 ;  /* 0x0000000bed0b7220 */ /* 0x000fe20000410000 */
[----:B------:R-:W-:Y:S01]  /*1930*/  SHF.L.U32 R181, R202, 0x10, RZ ;  /* 0x00000010cab57819 */ /* 0x000fe200000006ff */
[----:B------:R-:W-:Y:S01]  /*1940*/  FADD.FTZ R101, R101, R186 ;  /* 0x000000ba65657221 */ /* 0x000fe20000010000 */
[----:B----4-:R-:W-:Y:S01]  /*1950*/  FMUL.FTZ R237, R205, R186 ;  /* 0x000000bacded7220 */ /* 0x010fe20000410000 */
[----:B------:R-:W-:Y:S02]  /*1960*/  SHF.L.U32 R202, R204, 0x10, RZ ;  /* 0x00000010ccca7819 */ /* 0x000fe400000006ff */
[----:B------:R-:W-:Y:S01]  /*1970*/  FADD.FTZ R185, -R3, R181 ;  /* 0x000000b503b97221 */ /* 0x000fe20000010100 */
[----:B------:R-:W-:Y:S01]  /*1980*/  FADD.FTZ R104, R104, R13 ;  /* 0x0000000d68687221 */ /* 0x000fe20000010000 */
[----:B------:R-:W-:Y:S01]  /*1990*/  FFMA.FTZ R72, R15, R13, R72 ;  /* 0x0000000d0f487223 */ /* 0x000fe20000010048 */
[----:B------:R-:W-:Y:S01]  /*19a0*/  FADD.FTZ R181, -R3, R202 ;  /* 0x000000ca03b57221 */ /* 0x000fe20000010100 */
[----:B------:R-:W-:Y:S01]  /*19b0*/  FMUL.FTZ R202, R5, R185 ;  /* 0x000000b905ca7220 */ /* 0x000fe20000410000 */
[----:B------:R-:W-:Y:S01]  /*19c0*/  FADD.FTZ R105, R105, R182 ;  /* 0x000000b669697221 */ /* 0x000fe20000010000 */
[----:B------:R-:W-:Y:S01]  /*19d0*/  FMUL.FTZ R205, R207, R182 ;  /* 0x000000b6cfcd7220 */ /* 0x000fe20000410000 */
[----:B------:R-:W-:Y:S01]  /*19e0*/  SHF.L.U32 R180, R180, 0x10, RZ ;  /* 0x00000010b4b47819 */ /* 0x000fe200000006ff */
[----:B------:R-:W-:-:S04]  /*19f0*/  FADD.FTZ R103, R103, R184 ;  /* 0x000000b867677221 */ /* 0x000fc80000010000 */
[----:B------:R-:W-:Y:S01]  /*1a00*/  FMUL.FTZ R207, R252, R180 ;  /* 0x000000b4fccf7220 */ /* 0x000fe20000410000 */
[----:B------:R-:W-:Y:S01]  /*1a10*/  IADD3 R190, PT, PT, R190, 0x20, RZ ;  /* 0x00000020bebe7810 */ /* 0x000fe20007ffe0ff */
[----:B------:R-:W-:Y:S01]  /*1a20*/  FFMA.FTZ R71, R202, R184, R71 ;  /* 0x000000b8ca477223 */ /* 0x000fe20000010047 */
[----:B------:R-:W-:Y:S01]  /*1a30*/  FADD.FTZ R107, R107, R180 ;  /* 0x000000b46b6b7221 */ /* 0x000fe20000010000 */
[----:B------:R-:W-:Y:S02]  /*1a40*/  IADD3 R4, PT, PT, R4, 0x20, RZ ;  /* 0x0000002004047810 */ /* 0x000fe40007ffe0ff */
[----:B------:R-:W-:Y:S01]  /*1a50*/  IADD3 R2, PT, PT, R2, 0x20, RZ ;  /* 0x0000002002027810 */ /* 0x000fe20007ffe0ff */
[----:B--2---:R-:W-:Y:S01]  /*1a60*/  FMUL.FTZ R14, R187, R14 ;  /* 0x0000000ebb0e7220 */ /* 0x004fe20000410000 */
[C---:B------:R-:W-:Y:S01]  /*1a70*/  FADD.FTZ R187, -R3.reuse, R183 ;  /* 0x000000b703bb7221 */ /* 0x040fe20000010100 */
[----:B------:R-:W-:-:S03]  /*1a80*/  FADD.FTZ R183, -R3, R10 ;  /* 0x0000000a03b77221 */ /* 0x000fc60000010100 */
[----:B------:R-:W-:Y:S01]  /*1a90*/  FMUL.FTZ R10, R5, R187 ;  /* 0x000000bb050a7220 */ /* 0x000fe20000410000 */
[----:B------:R-:W-:-:S03]  /*1aa0*/  FADD.FTZ R187, R201, R238 ;  /* 0x000000eec9bb7221 */ /* 0x000fc60000010000 */
[----:B------:R-:W-:Y:S01]  /*1ab0*/  FFMA.FTZ R69, R10, R186, R69 ;  /* 0x000000ba0a457223 */ /* 0x000fe20000010045 */
[----:B------:R-:W-:Y:S01]  /*1ac0*/  FFMA.FTZ R186, R17, R238, R200 ;  /* 0x000000ee11ba7223 */ /* 0x000fe200000100c8 */
[----:B------:R-:W-:-:S03]  /*1ad0*/  FADD.FTZ R187, R187, R237 ;  /* 0x000000edbbbb7221 */ /* 0x000fc60000010000 */
[----:B------:R-:W-:Y:S01]  /*1ae0*/  FFMA.FTZ R186, R10, R237, R186 ;  /* 0x000000ed0aba7223 */ /* 0x000fe200000100ba */
[----:B---3--:R-:W-:Y:S01]  /*1af0*/  FMUL.FTZ R13, R203, R13 ;  /* 0x0000000dcb0d7220 */ /* 0x008fe20000410000 */
[----:B------:R-:W-:Y:S01]  /*1b00*/  FMUL.FTZ R203, R206, R184 ;  /* 0x000000b8cecb7220 */ /* 0x000fe20000410000 */
[----:B------:R-:W-:Y:S01]  /*1b10*/  FADD.FTZ R187, R187, R14 ;  /* 0x0000000ebbbb7221 */ /* 0x000fe20000010000 */
[----:B------:R-:W-:Y:S01]  /*1b20*/  FFMA.FTZ R186, R16, R14, R186 ;  /* 0x0000000e10ba7223 */ /* 0x000fe200000100ba */
[----:B------:R-:W-:Y:S02]  /*1b30*/  FMUL.FTZ R204, R5, R183 ;  /* 0x000000b705cc7220 */ /* 0x000fe40000410000 */
[----:B------:R-:W-:Y:S01]  /*1b40*/  FADD.FTZ R183, R187, R203 ;  /* 0x000000cbbbb77221 */ /* 0x000fe20000010000 */
[----:B------:R-:W-:Y:S01]  /*1b50*/  FFMA.FTZ R186, R202, R203, R186 ;  /* 0x000000cbcaba7223 */ /* 0x000fe200000100ba */
[----:B------:R-:W-:Y:S02]  /*1b60*/  FFMA.FTZ R73, R204, R182, R73 ;  /* 0x000000b6cc497223 */ /* 0x000fe40000010049 */
[----:B------:R-:W-:Y:S01]  /*1b70*/  FADD.FTZ R183, R183, R13 ;  /* 0x0000000db7b77221 */ /* 0x000fe20000010000 */
[----:B------:R-:W-:-:S03]  /*1b80*/  FFMA.FTZ R182, R15, R13, R186 ;  /* 0x0000000d0fb67223 */ /* 0x000fc600000100ba */
[----:B------:R-:W-:Y:S01]  /*1b90*/  FADD.FTZ R183, R183, R205 ;  /* 0x000000cdb7b77221 */ /* 0x000fe20000010000 */
[----:B------:R-:W-:Y:S01]  /*1ba0*/  FFMA.FTZ R182, R204, R205, R182 ;  /* 0x000000cdccb67223 */ /* 0x000fe200000100b6 */
[----:B------:R-:W-:Y:S02]  /*1bb0*/  FMUL.FTZ R206, R5, R181 ;  /* 0x000000b505ce7220 */ /* 0x000fe40000410000 */
[----:B------:R-:W-:Y:S01]  /*1bc0*/  FADD.FTZ R183, R183, R11 ;  /* 0x0000000bb7b77221 */ /* 0x000fe20000010000 */
[----:B------:R-:W-:Y:S01]  /*1bd0*/  FFMA.FTZ R182, R12, R11, R182 ;  /* 0x0000000b0cb67223 */ /* 0x000fe200000100b6 */
[C---:B------:R-:W-:Y:S02]  /*1be0*/  FFMA.FTZ R75, R206.reuse, R180, R75 ;  /* 0x000000b4ce4b7223 */ /* 0x040fe4000001004b */
[----:B------:R-:W-:Y:S01]  /*1bf0*/  FADD.FTZ R201, R183, R207 ;  /* 0x000000cfb7c97221 */ /* 0x000fe20000010000 */
[----:B------:R-:W-:-:S07]  /*1c00*/  FFMA.FTZ R200, R206, R207, R182 ;  /* 0x000000cfcec87223 */ /* 0x000fce00000100b6 */
.L_x_4550:
[----:B------:R-:W-:Y:S05]  /*1c10*/  BSYNC.RECONVERGENT B2 ;  /* 0x0000000000027941 */ /* 0x000fea0003800200 */
.L_x_4549:
[----:B------:R-:W-:Y:S04]  /*1c20*/  BSSY.RECONVERGENT B2, `(.L_x_4551) ;  /* 0x000006b000027945 */ /* 0x000fe80003800200 */
[----:B------:R-:W-:Y:S05]  /*1c30*/  @!P3 BRA `(.L_x_4552) ;  /* 0x0000000400a4b947 */ /* 0x000fea0003800000 */
[----:B------:R-:W0:Y:S01]  /*1c40*/  LDC.64 R180, c[0x0][0x3a8] ;  /* 0x0000ea00ffb47b82 */ /* 0x000e220000000a00 */
[----:B------:R-:W2:Y:S04]  /*1c50*/  LDL R220, [R1+0x28] ;  /* 0x0000280001dc7983 */ /* 0x000ea80000100800 */
[----:B------:R-:W3:Y:S03]  /*1c60*/  LDL R221, [R1+0x34] ;  /* 0x0000340001dd7983 */ /* 0x000ee60000100800 */
[----:B------:R-:W1:Y:S01]  /*1c70*/  LDC.64 R184, c[0x0][0x428] ;  /* 0x00010a00ffb87b82 */ /* 0x000e620000000a00 */
[----:B------:R-:W-:Y:S01]  /*1c80*/  ISETP.NE.U32.AND P0, PT, RZ, UR10, PT ;  /* 0x0000000aff007c0c */ /* 0x000fe2000bf05070 */
[----:B------:R-:W4:Y:S04]  /*1c90*/  LDL R222, [R1+0x3c] ;  /* 0x00003c0001de7983 */ /* 0x000f280000100800 */
[----:B------:R-:W4:Y:S02]  /*1ca0*/  LDL R223, [R1+0x24] ;  /* 0x0000240001df7983 */ /* 0x000f240000100800 */
[----:B------:R-:W1:Y:S02]  /*1cb0*/  LDC.64 R208, c[0x0][0x3b0] ;  /* 0x0000ec00ffd07b82 */ /* 0x000e640000000a00 */
[----:B------:R-:W4:Y:S01]  /*1cc0*/  LDL R252, [R1+0x2c] ;  /* 0x00002c0001fc7983 */ /* 0x000f220000100800 */
[----:B0-----:R-:W-:-:S06]  /*1cd0*/  IMAD.WIDE.U32 R180, R2, 0x10, R180 ;  /* 0x0000001002b47825 */ /* 0x001fcc00078e00b4 */
[----:B------:R-:W2:Y:S01]  /*1ce0*/  LDG.E.128 R180, desc[UR6][R180.64] ;  /* 0x00000006b4b47981 */ /* 0x000ea2000c1e1d00 */
[----:B-1----:R-:W-:-:S06]  /*1cf0*/  IMAD.WIDE.U32 R184, R190, 0x10, R184 ;  /* 0x00000010beb87825 */ /* 0x002fcc00078e00b8 */
[----:B------:R-:W3:Y:S01]  /*1d00*/  LDG.E.128 R184, desc[UR6][R184.64] ;  /* 0x00000006b8b87981 */ /* 0x000ee2000c1e1d00 */
[----:B------:R-:W-:-:S13]  /*1d10*/  ISETP.NE.AND.EX P0, PT, RZ, UR11, PT, P0 ;  /* 0x0000000bff007c0c */ /* 0x000fda000bf05300 */
[----:B------:R-:W0:Y:S02]  /*1d20*/  @P0 LDC.64 R196, c[0x0][0x438] ;  /* 0x00010e00ffc40b82 */ /* 0x000e240000000a00 */
[----:B0-----:R-:W-:-:S05]  /*1d30*/  @P0 IMAD.WIDE.U32 R196, R2, 0x10, R196 ;  /* 0x0000001002c40825 */ /* 0x001fca00078e00c4 */
[----:B------:R0:W5:Y:S02]  /*1d40*/  @P0 LDG.E.128 R164, desc[UR6][R196.64] ;  /* 0x00000006c4a40981 */ /* 0x000164000c1e1d00 */
[----:B0-----:R-:W-:-:S06]  /*1d50*/  IMAD.WIDE.U32 R196, R4, 0x8, R208 ;  /* 0x0000000804c47825 */ /* 0x001fcc00078e00d0 */
[----:B------:R-:W5:Y:S01]  /*1d60*/  LDG.E.64 R196, desc[UR6][R196.64] ;  /* 0x00000006c4c47981 */ /* 0x000f62000c1e1b00 */
[----:B--2---:R-:W-:Y:S02]  /*1d70*/  PRMT R214, R180, 0x7632, R214 ;  /* 0x00007632b4d67816 */ /* 0x004fe400000000d6 */
[----:B------:R-:W-:Y:S02]  /*1d80*/  SHF.L.U32 R216, R183, 0x10, RZ ;  /* 0x00000010b7d87819 */ /* 0x000fe400000006ff */
[C---:B------:R-:W-:Y:S02]  /*1d90*/  PRMT R217, R181.reuse, 0x7632, R217 ;  /* 0x00007632b5d97816 */ /* 0x040fe400000000d9 */
[----:B------:R-:W-:Y:S02]  /*1da0*/  SHF.L.U32 R181, R181, 0x10, RZ ;  /* 0x00000010b5b57819 */ /* 0x000fe400000006ff */
[C---:B---3--:R-:W-:Y:S02]  /*1db0*/  PRMT R210, R184.reuse, 0x7632, R210 ;  /* 0x00007632b8d27816 */ /* 0x048fe400000000d2 */
[----:B------:R-:W-:-:S02]  /*1dc0*/  SHF.L.U32 R209, R184, 0x10, RZ ;  /* 0x00000010b8d17819 */ /* 0x000fc400000006ff */
[C---:B------:R-:W-:Y:S02]  /*1dd0*/  PRMT R184, R185.reuse, 0x7632, R184 ;  /* 0x00007632b9b87816 */ /* 0x040fe400000000b8 */
[----:B------:R-:W-:Y:S02]  /*1de0*/  SHF.L.U32 R212, R185, 0x10, RZ ;  /* 0x00000010b9d47819 */ /* 0x000fe400000006ff */
[----:B------:R-:W-:Y:S01]  /*1df0*/  SHF.L.U32 R185, R214, 0x10, RZ ;  /* 0x00000010d6b97819 */ /* 0x000fe200000006ff */
[----:B------:R-:W-:Y:S01]  /*1e00*/  FADD.FTZ R214, -R3, R216 ;  /* 0x000000d803d67221 */ /* 0x000fe20000010100 */
[----:B------:R-:W-:Y:S01]  /*1e10*/  PRMT R219, R183, 0x7632, R219 ;  /* 0x00007632b7db7816 */ /* 0x000fe200000000db */
[----:B------:R-:W2:Y:S01]  /*1e20*/  LDL R216, [R1+0x38] ;  /* 0x0000380001d87983 */ /* 0x000ea20000100800 */
[----:B------:R-:W-:Y:S01]  /*1e30*/  FADD.FTZ R215, -R3, R181 ;  /* 0x000000b503d77221 */ /* 0x000fe20000010100 */
[----:B------:R-:W-:Y:S01]  /*1e40*/  IMAD.U32 R181, R217, 0x10000, RZ ;  /* 0x00010000d9b57824 */ /* 0x000fe200078e00ff */
[----:B------:R-:W-:-:S02]  /*1e50*/  SHF.L.U32 R217, R219, 0x10, RZ ;  /* 0x00000010dbd97819 */ /* 0x000fc400000006ff */
[----:B------:R-:W3:Y:S01]  /*1e60*/  LDL R219, [R1+0x30] ;  /* 0x0000300001db7983 */ /* 0x000ee20000100800 */
[----:B------:R-:W-:-:S04]  /*1e70*/  PRMT R218, R182, 0x7632, R218 ;  /* 0x00007632b6da7816 */ /* 0x000fc800000000da */
[----:B------:R-:W-:Y:S02]  /*1e80*/  SHF.L.U32 R183, R218, 0x10, RZ ;  /* 0x00000010dab77819 */ /* 0x000fe400000006ff */
[----:B------:R-:W4:Y:S01]  /*1e90*/  LDL R218, [R1+0x20] ;  /* 0x0000200001da7983 */ /* 0x000f220000100800 */
[----:B------:R-:W-:Y:S02]  /*1ea0*/  SHF.L.U32 R208, R180, 0x10, RZ ;  /* 0x00000010b4d07819 */ /* 0x000fe400000006ff */
[----:B------:R-:W-:Y:S02]  /*1eb0*/  SHF.L.U32 R211, R182, 0x10, RZ ;  /* 0x00000010b6d37819 */ /* 0x000fe400000006ff */
[C---:B------:R-:W-:Y:S02]  /*1ec0*/  PRMT R182, R186.reuse, 0x7632, R182 ;  /* 0x00007632bab67816 */ /* 0x040fe400000000b6 */
[----:B------:R-:W-:Y:S01]  /*1ed0*/  SHF.L.U32 R213, R186, 0x10, RZ ;  /* 0x00000010bad57819 */ /* 0x000fe200000006ff */
[----:B------:R-:W-:-:S04]  /*1ee0*/  FADD.FTZ R186, -R3, R208 ;  /* 0x000000d003ba7221 */ /* 0x000fc80000010100 */
[C---:B------:R-:W-:Y:S01]  /*1ef0*/  FMUL.FTZ R208, R5.reuse, R186 ;  /* 0x000000ba05d07220 */ /* 0x040fe20000410000 */
[----:B------:R-:W-:Y:S01]  /*1f00*/  SHF.L.U32 R186, R210, 0x10, RZ ;  /* 0x00000010d2ba7819 */ /* 0x000fe200000006ff */
[----:B------:R-:W-:Y:S01]  /*1f10*/  FMUL.FTZ R210, R5, R215 ;  /* 0x000000d705d27220 */ /* 0x000fe20000410000 */
[----:B------:R-:W-:-:S03]  /*1f20*/  FADD.FTZ R110, R110, R212 ;  /* 0x000000d46e6e7221 */ /* 0x000fc60000010000 */
[----:B------:R-:W-:Y:S01]  /*1f30*/  FFMA.FTZ R78, R210, R212, R78 ;  /* 0x000000d4d24e7223 */ /* 0x000fe2000001004e */
[C---:B------:R-:W-:Y:S01]  /*1f40*/  PRMT R180, R187.reuse, 0x7632, R180 ;  /* 0x00007632bbb47816 */ /* 0x040fe200000000b4 */
[----:B------:R-:W-:Y:S01]  /*1f50*/  FADD.FTZ R108, R108, R209 ;  /* 0x000000d16c6c7221 */ /* 0x000fe20000010000 */
[----:B------:R-:W-:Y:S01]  /*1f60*/  SHF.L.U32 R187, R187, 0x10, RZ ;  /* 0x00000010bbbb7819 */ /* 0x000fe200000006ff */
[----:B------:R-:W-:Y:S01]  /*1f70*/  FFMA.FTZ R76, R208, R209, R76 ;  /* 0x000000d1d04c7223 */ /* 0x000fe2000001004c */
[----:B------:R-:W-:Y:S01]  /*1f80*/  FMUL.FTZ R214, R5, R214 ;  /* 0x000000d605d67220 */ /* 0x000fe20000410000 */
[----:B------:R-:W-:Y:S01]  /*1f90*/  FADD.FTZ R211, -R3, R211 ;  /* 0x000000d303d37221 */ /* 0x000fe20000010100 */
[----:B------:R-:W-:Y:S01]  /*1fa0*/  FADD.FTZ R109, R109, R186 ;  /* 0x000000ba6d6d7221 */ /* 0x000fe20000010000 */
[----:B------:R-:W-:Y:S01]  /*1fb0*/  FADD.FTZ R114, R114, R187 ;  /* 0x000000bb72727221 */ /* 0x000fe20000010000 */
[-C--:B------:R-:W-:Y:S01]  /*1fc0*/  FFMA.FTZ R82, R214, R187.reuse, R82 ;  /* 0x000000bbd6527223 */ /* 0x080fe20000010052 */
[----:B------:R-:W-:Y:S01]  /*1fd0*/  FMUL.FTZ R215, R220, R187 ;  /* 0x000000bbdcd77220 */ /* 0x000fe20000410000 */
[----:B------:R-:W-:Y:S01]  /*1fe0*/  FMUL.FTZ R211, R5, R211 ;  /* 0x000000d305d37220 */ /* 0x000fe20000410000 */
[----:B------:R-:W-:Y:S01]  /*1ff0*/  SHF.L.U32 R184, R184, 0x10, RZ ;  /* 0x00000010b8b87819 */ /* 0x000fe200000006ff */
[----:B------:R-:W-:Y:S01]  /*2000*/  FADD.FTZ R112, R112, R213 ;  /* 0x000000d570707221 */ /* 0x000fe20000010000 */
[----:B------:R-:W-:Y:S01]  /*2010*/  FADD.FTZ R183, -R3, R183 ;  /* 0x000000b703b77221 */ /* 0x000fe20000010100 */
[----:B------:R-:W-:Y:S01]  /*2020*/  FFMA.FTZ R80, R211, R213, R80 ;  /* 0x000000d5d3507223 */ /* 0x000fe20000010050 */
[----:B------:R-:W-:-:S02]  /*2030*/  SHF.L.U32 R182, R182, 0x10, RZ ;  /* 0x00000010b6b67819 */ /* 0x000fc400000006ff */
[----:B------:R-:W-:-:S03]  /*2040*/  FMUL.FTZ R220, R5, R183 ;  /* 0x000000b705dc7220 */ /* 0x000fc60000410000 */
[----:B------:R-:W-:Y:S01]  /*2050*/  FADD.FTZ R113, R113, R182 ;  /* 0x000000b671717221 */ /* 0x000fe20000010000 */
[----:B------:R-:W-:Y:S01]  /*2060*/  FFMA.FTZ R81, R220, R182, R81 ;  /* 0x000000b6dc517223 */ /* 0x000fe20000010051 */
[----:B------:R-:W-:Y:S01]  /*2070*/  SHF.L.U32 R180, R180, 0x10, RZ ;  /* 0x00000010b4b47819 */ /* 0x000fe200000006ff */
[----:B------:R-:W-:Y:S01]  /*2080*/  FADD.FTZ R111, R111, R184 ;  /* 0x000000b86f6f7221 */ /* 0x000fe20000010000 */
[----:B------:R-:W-:Y:S02]  /*2090*/  IADD3 R190, PT, PT, R190, 0x20, RZ ;  /* 0x00000020bebe7810 */ /* 0x000fe40007ffe0ff */
[----:B------:R-:W-:Y:S01]  /*20a0*/  IADD3 R4, PT, PT, R4, 0x20, RZ ;  /* 0x0000002004047810 */ /* 0x000fe20007ffe0ff */
[----:B------:R-:W-:Y:S01]  /*20b0*/  FADD.FTZ R115, R115, R180 ;  /* 0x000000b473737221 */ /* 0x000fe20000010000 */
[----:B------:R-:W-:Y:S01]  /*20c0*/  IADD3 R2, PT, PT, R2, 0x20, RZ ;  /* 0x0000002002027810 */ /* 0x000fe20007ffe0ff */
[----:B--2---:R-:W-:Y:S01]  /*20d0*/  FMUL.FTZ R212, R216, R212 ;  /* 0x000000d4d8d47220 */ /* 0x004fe20000410000 */
[C---:B------:R-:W-:Y:S01]  /*20e0*/  FADD.FTZ R216, -R3.reuse, R185 ;  /* 0x000000b903d87221 */ /* 0x040fe20000010100 */
[----:B------:R-:W-:-:S03]  /*20f0*/  FADD.FTZ R185, -R3, R181 ;  /* 0x000000b503b97221 */ /* 0x000fc60000010100 */
[----:B------:R-:W-:Y:S01]  /*2100*/  FMUL.FTZ R216, R5, R216 ;  /* 0x000000d805d87220 */ /* 0x000fe20000410000 */
[----:B---3--:R-:W-:Y:S01]  /*2110*/  FMUL.FTZ R209, R219, R209 ;  /* 0x000000d1dbd17220 */ /* 0x008fe20000410000 */
[----:B------:R-:W-:Y:S01]  /*2120*/  FADD.FTZ R181, -R3, R217 ;  /* 0x000000d903b57221 */ /* 0x000fe20000010100 */
[-C--:B------:R-:W-:Y:S01]  /*2130*/  FMUL.FTZ R217, R221, R186.reuse ;  /* 0x000000baddd97220 */ /* 0x080fe20000410000 */
[----:B------:R-:W-:Y:S01]  /*2140*/  FFMA.FTZ R77, R216, R186, R77 ;  /* 0x000000bad84d7223 */ /* 0x000fe2000001004d */
[----:B------:R-:W-:Y:S01]  /*2150*/  FADD.FTZ R187, R201, R209 ;  /* 0x000000d1c9bb7221 */ /* 0x000fe20000010000 */
[----:B------:R-:W-:-:S03]  /*2160*/  FFMA.FTZ R186, R208, R209, R200 ;  /* 0x000000d1d0ba7223 */ /* 0x000fc600000100c8 */
[----:B------:R-:W-:Y:S01]  /*2170*/  FADD.FTZ R187, R187, R217 ;  /* 0x000000d9bbbb7221 */ /* 0x000fe20000010000 */
[----:B------:R-:W-:Y:S01]  /*2180*/  FFMA.FTZ R186, R216, R217, R186 ;  /* 0x000000d9d8ba7223 */ /* 0x000fe200000100ba */
[----:B----4-:R-:W-:Y:S01]  /*2190*/  FMUL.FTZ R213, R218, R213 ;  /* 0x000000d5dad57220 */ /* 0x010fe20000410000 */
        /* <DEDUP_REMOVED lines=15> */
[----:B------:R-:W-:Y:S01]  /*2290*/  FFMA.FTZ R79, R218, R184, R79 ;  /* 0x000000b8da4f7223 */ /* 0x000fe2000001004f */
[C---:B------:R-:W-:Y:S01]  /*22a0*/  FFMA.FTZ R83, R222.reuse, R180, R83 ;  /* 0x000000b4de537223 */ /* 0x040fe20000010053 */
[----:B------:R-:W-:Y:S01]  /*22b0*/  FADD.FTZ R201, R183, R223 ;  /* 0x000000dfb7c97221 */ /* 0x000fe20000010000 */
[----:B------:R-:W-:-:S07]  /*22c0*/  FFMA.FTZ R200, R222, R223, R182 ;  /* 0x000000dfdec87223 */ /* 0x000fce00000100b6 */
.L_x_4552:
[----:B------:R-:W-:Y:S05]  /*22d0*/  BSYNC.RECONVERGENT B2 ;  /* 0x0000000000027941 */ /* 0x000fea0003800200 */
.L_x_4551:
[----:B------:R-:W-:Y:S05]  /*22e0*/  @!P4 BRA `(.L_x_4553) ;  /* 0x0000000800c8c947 */ /* 0x000fea0003800000 */
[----:B------:R-:W0:Y:S01]  /*22f0*/  LDC.64 R180, c[0x0][0x3a8] ;  /* 0x0000ea00ffb47b82 */ /* 0x000e220000000a00 */
[----:B------:R-:W2:Y:S04]  /*2300*/  LDL R232, [R1+0x10] ;  /* 0x0000100001e87983 */ /* 0x000ea80000100800 */
[----:B------:R-:W3:Y:S03]  /*2310*/  LDL R236, [R1+0x14] ;  /* 0x0000140001ec7983 */ /* 0x000ee60000100800 */
[----:B------:R-:W1:Y:S01]  /*2320*/  LDC.64 R184, c[0x0][0x428] ;  /* 0x00010a00ffb87b82 */ /* 0x000e620000000a00 */
[----:B------:R-:W4:Y:S04]  /*2330*/  LDL R233, [R1+0x18] ;  /* 0x0000180001e97983 */ /* 0x000f280000100800 */
[----:B------:R-:W4:Y:S04]  /*2340*/  LDL R234, [R1] ;  /* 0x0000000001ea7983 */ /* 0x000f280000100800 */
[----:B------:R-:W4:Y:S04]  /*2350*/  LDL R248, [R1+0x1c] ;  /* 0x00001c0001f87983 */ /* 0x000f280000100800 */
[----:B------:R-:W4:Y:S04]  /*2360*/  LDL R235, [R1+0x8] ;  /* 0x0000080001eb7983 */ /* 0x000f280000100800 */
[----:B------:R-:W4:Y:S01]  /*2370*/  LDL R247, [R1+0x4] ;  /* 0x0000040001f77983 */ /* 0x000f220000100800 */
[----:B0-----:R-:W-:-:S03]  /*2380*/  IMAD.WIDE.U32 R180, R2, 0x10, R180 ;  /* 0x0000001002b47825 */ /* 0x001fc600078e00b4 */
[----:B------:R-:W4:Y:S01]  /*2390*/  LDL R252, [R1+0xc] ;  /* 0x00000c0001fc7983 */ /* 0x000f220000100800 */
[----:B------:R-:W-:Y:S01]  /*23a0*/  ISETP.NE.U32.AND P0, PT, RZ, UR10, PT ;  /* 0x0000000aff007c0c */ /* 0x000fe2000bf05070 */
[----:B------:R-:W0:Y:S02]  /*23b0*/  LDC.64 R224, c[0x0][0x3b0] ;  /* 0x0000ec00ffe07b82 */ /* 0x000e240000000a00 */
[----:B------:R-:W2:Y:S01]  /*23c0*/  LDG.E.128 R180, desc[UR6][R180.64] ;  /* 0x00000006b4b47981 */ /* 0x000ea2000c1e1d00 */
[----:B-1----:R-:W-:-:S06]  /*23d0*/  IMAD.WIDE.U32 R184, R190, 0x10, R184 ;  /* 0x00000010beb87825 */ /* 0x002fcc00078e00b8 */
[----:B------:R-:W3:Y:S01]  /*23e0*/  LDG.E.128 R184, desc[UR6][R184.64] ;  /* 0x00000006b8b87981 */ /* 0x000ee2000c1e1d00 */
[----:B------:R-:W-:-:S13]  /*23f0*/  ISETP.NE.AND.EX P0, PT, RZ, UR11, PT, P0 ;  /* 0x0000000bff007c0c */ /* 0x000fda000bf05300 */
[----:B------:R-:W1:Y:S02]  /*2400*/  @P0 LDC.64 R190, c[0x0][0x438] ;  /* 0x00010e00ffbe0b82 */ /* 0x000e640000000a00 */
[----:B-1----:R-:W-:-:S04]  /*2410*/  @P0 IMAD.WIDE.U32 R198, R2, 0x10, R190 ;  /* 0x0000001002c60825 */ /* 0x002fc800078e00be */
[----:B0-----:R-:W-:Y:S01]  /*2420*/  IMAD.WIDE.U32 R190, R4, 0x8, R224 ;  /* 0x0000000804be7825 */ /* 0x001fe200078e00e0 */
[----:B------:R-:W5:Y:S04]  /*2430*/  @P0 LDG.E.128 R24, desc[UR6][R198.64] ;  /* 0x00000006c6180981 */ /* 0x000f68000c1e1d00 */
[----:B------:R2:W5:Y:S02]  /*2440*/  LDG.E.64 R198, desc[UR6][R190.64] ;  /* 0x00000006bec67981 */ /* 0x000564000c1e1b00 */
[C---:B--2---:R-:W-:Y:S02]  /*2450*/  PRMT R190, R180.reuse, 0x7632, R190 ;  /* 0x00007632b4be7816 */ /* 0x044fe400000000be */
[----:B------:R-:W-:Y:S02]  /*2460*/  SHF.L.U32 R191, R180, 0x10, RZ ;  /* 0x00000010b4bf7819 */ /* 0x000fe400000006ff */
[----:B------:R-:W-:-:S02]  /*2470*/  PRMT R4, R181, 0x7632, R4 ;  /* 0x00007632b5047816 */ /* 0x000fc40000000004 */
[----:B------:R-:W-:Y:S02]  /*2480*/  SHF.L.U32 R225, R181, 0x10, RZ ;  /* 0x00000010b5e17819 */ /* 0x000fe400000006ff */
[C---:B------:R-:W-:Y:S02]  /*2490*/  PRMT R180, R183.reuse, 0x7632, R180 ;  /* 0x00007632b7b47816 */ /* 0x040fe400000000b4 */
[----:B------:R-:W-:Y:S02]  /*24a0*/  SHF.L.U32 R224, R183, 0x10, RZ ;  /* 0x00000010b7e07819 */ /* 0x000fe400000006ff */
[C---:B------:R-:W-:Y:S02]  /*24b0*/  PRMT R2, R182.reuse, 0x7632, R2 ;  /* 0x00007632b6027816 */ /* 0x040fe40000000002 */
[----:B------:R-:W-:Y:S01]  /*24c0*/  SHF.L.U32 R181, R182, 0x10, RZ ;  /* 0x00000010b6b57819 */ /* 0x000fe200000006ff */
[C---:B------:R-:W-:Y:S01]  /*24d0*/  FADD.FTZ R191, -R3.reuse, R191 ;  /* 0x000000bf03bf7221 */ /* 0x040fe20000010100 */
[----:B------:R-:W-:Y:S01]  /*24e0*/  SHF.L.U32 R182, R190, 0x10, RZ ;  /* 0x00000010beb67819 */ /* 0x000fe200000006ff */
[C---:B------:R-:W-:Y:S01]  /*24f0*/  FADD.FTZ R183, -R3.reuse, R225 ;  /* 0x000000e103b77221 */ /* 0x040fe20000010100 */
[----:B------:R-:W-:Y:S01]  /*2500*/  SHF.L.U32 R190, R180, 0x10, RZ ;  /* 0x00000010b4be7819 */ /* 0x000fe200000006ff */
[C-C-:B------:R-:W-:Y:S01]  /*2510*/  FADD.FTZ R180, -R3.reuse, R224.reuse ;  /* 0x000000e003b47221 */ /* 0x140fe20000010100 */
[C---:B---3--:R-:W-:Y:S01]  /*2520*/  PRMT R224, R184.reuse, 0x7632, R224 ;  /* 0x00007632b8e07816 */ /* 0x048fe200000000e0 */
[----:B------:R-:W-:Y:S01]  /*2530*/  FADD.FTZ R182, -R3, R182 ;  /* 0x000000b603b67221 */ /* 0x000fe20000010100 */
[----:B------:R-:W-:Y:S01]  /*2540*/  SHF.L.U32 R225, R184, 0x10, RZ ;  /* 0x00000010b8e17819 */ /* 0x000fe200000006ff */
[----:B------:R-:W-:Y:S01]  /*2550*/  FMUL.FTZ R191, R5, R191 ;  /* 0x000000bf05bf7220 */ /* 0x000fe20000410000 */
[----:B------:R-:W-:-:S02]  /*2560*/  SHF.L.U32 R4, R4, 0x10, RZ ;  /* 0x0000001004047819 */ /* 0x000fc400000006ff */
[----:B------:R-:W-:Y:S01]  /*2570*/  SHF.L.U32 R2, R2, 0x10, RZ ;  /* 0x0000001002027819 */ /* 0x000fe200000006ff */
[----:B------:R-:W-:Y:S01]  /*2580*/  FADD.FTZ R84, R84, R225 ;  /* 0x000000e154547221 */ /* 0x000fe20000010000 */
[----:B------:R-:W-:Y:S01]  /*2590*/  SHF.L.U32 R184, R224, 0x10, RZ ;  /* 0x00000010e0b87819 */ /* 0x000fe200000006ff */
[-C--:B------:R-:W-:Y:S01]  /*25a0*/  FFMA.FTZ R116, R191, R225.reuse, R116 ;  /* 0x000000e1bf747223 */ /* 0x080fe20000010074 */
[----:B------:R-:W-:Y:S01]  /*25b0*/  SHF.L.U32 R227, R185, 0x10, RZ ;  /* 0x00000010b9e37819 */ /* 0x000fe200000006ff */
[----:B------:R-:W-:Y:S01]  /*25c0*/  FMUL.FTZ R224, R232, R225 ;  /* 0x000000e1e8e07220 */ /* 0x000fe20000410000 */
[C---:B------:R-:W-:Y:S01]  /*25d0*/  FMUL.FTZ R230, R5.reuse, R182 ;  /* 0x000000b605e67220 */ /* 0x040fe20000410000 */
[----:B------:R-:W-:Y:S01]  /*25e0*/  FMUL.FTZ R225, R5, R183 ;  /* 0x000000b705e17220 */ /* 0x000fe20000410000 */
[C---:B------:R-:W-:Y:S01]  /*25f0*/  FADD.FTZ R181, -R3.reuse, R181 ;  /* 0x000000b503b57221 */ /* 0x040fe20000010100 */
[C---:B------:R-:W-:Y:S01]  /*2600*/  FADD.FTZ R4, -R3.reuse, R4 ;  /* 0x0000000403047221 */ /* 0x040fe20000010100 */
[----:B------:R-:W-:Y:S01]  /*2610*/  FADD.FTZ R2, -R3, R2 ;  /* 0x0000000203027221 */ /* 0x000fe20000010100 */
[----:B------:R-:W-:Y:S01]  /*2620*/  PRMT R226, R185, 0x7632, R226 ;  /* 0x00007632b9e27816 */ /* 0x000fe200000000e2 */
[----:B------:R-:W-:Y:S01]  /*2630*/  FADD.FTZ R3, -R3, R190 ;  /* 0x000000be03037221 */ /* 0x000fe20000010100 */
[----:B------:R-:W-:Y:S01]  /*2640*/  FADD.FTZ R182, R201, R224 ;  /* 0x000000e0c9b67221 */ /* 0x000fe20000010000 */
[----:B------:R-:W-:Y:S01]  /*2650*/  FADD.FTZ R85, R85, R184 ;  /* 0x000000b855557221 */ /* 0x000fe20000010000 */
[-C--:B------:R-:W-:Y:S01]  /*2660*/  FFMA.FTZ R117, R230, R184.reuse, R117 ;  /* 0x000000b8e6757223 */ /* 0x080fe20000010075 */
[----:B------:R-:W-:Y:S01]  /*2670*/  FMUL.FTZ R232, R236, R184 ;  /* 0x000000b8ece87220 */ /* 0x000fe20000410000 */
[----:B------:R-:W-:Y:S01]  /*2680*/  PRMT R190, R186, 0x7632, R190 ;  /* 0x00007632babe7816 */ /* 0x000fe200000000be */
[----:B------:R-:W-:Y:S01]  /*2690*/  FADD.FTZ R86, R86, R227 ;  /* 0x000000e356567221 */ /* 0x000fe20000010000 */
[-C--:B------:R-:W-:Y:S01]  /*26a0*/  FFMA.FTZ R118, R225, R227.reuse, R118 ;  /* 0x000000e3e1767223 */ /* 0x080fe20000010076 */
[----:B------:R-:W-:Y:S01]  /*26b0*/  FFMA.FTZ R184, R191, R224, R200 ;  /* 0x000000e0bfb87223 */ /* 0x000fe200000100c8 */
[----:B------:R-:W-:Y:S01]  /*26c0*/  SHF.L.U32 R186, R186, 0x10, RZ ;  /* 0x00000010baba7819 */ /* 0x000fe200000006ff */
[----:B----4-:R-:W-:Y:S01]  /*26d0*/  FMUL.FTZ R227, R233, R227 ;  /* 0x000000e3e9e37220 */ /* 0x010fe20000410000 */
[----:B------:R-:W-:Y:S01]  /*26e0*/  SHF.L.U32 R183, R226, 0x10, RZ ;  /* 0x00000010e2b77819 */ /* 0x000fe200000006ff */
[----:B------:R-:W-:Y:S01]  /*26f0*/  FMUL.FTZ R233, R5, R4 ;  /* 0x0000000405e97220 */ /* 0x000fe20000410000 */
        /* <DEDUP_REMOVED lines=8> */
[----:B------:R-:W-:Y:S01]  /*2780*/  FMUL.FTZ R231, R235, R187 ;  /* 0x000000bbebe77220 */ /* 0x000fe20000410000 */
[C---:B------:R-:W-:Y:S01]  /*2790*/  FMUL.FTZ R226, R5.reuse, R181 ;  /* 0x000000b505e27220 */ /* 0x040fe20000410000 */
        /* <DEDUP_REMOVED lines=28> */
.L_x_4546:
[----:B------:R-:W0:Y:S01]  /*2960*/  S2R R251, SR_TID.X ;  /* 0x0000000000fb7919 */ /* 0x000e220000002100 */
[----:B------:R-:W-:Y:S01]  /*2970*/  MOV R9, UR14 ;  /* 0x0000000e00097c02 */ /* 0x000fe20008000f00 */
[----:B------:R-:W-:Y:S01]  /*2980*/  UISETP.NE.U32.AND UP0, UPT, UR10, URZ, UPT ;  /* 0x000000ff0a00728c */ /* 0x000fe2000bf05070 */
[----:B-----5:R-:W-:-:S03]  /*2990*/  ISETP.GE.AND P1, PT, R249, 0x1, PT ;  /* 0x00000001f900780c */ /* 0x020fc60003f26270 */
[----:B------:R-:W-:Y:S01]  /*29a0*/  IMAD R3, R7, R9, RZ ;  /* 0x0000000907037224 */ /* 0x000fe200078e02ff */
[----:B------:R-:W-:-:S04]  /*29b0*/  UISETP.NE.AND.EX UP0, UPT, UR11, URZ, UPT, UP0 ;  /* 0x000000ff0b00728c */ /* 0x000fc8000bf05300 */
[----:B------:R-:W-:-:S04]  /*29c0*/  SHF.R.S32.HI R2, RZ, 0x1f, R3 ;  /* 0x0000001fff027819 */ /* 0x000fc80000011403 */
[----:B------:R-:W-:Y:S02]  /*29d0*/  LEA.HI R3, R2, R3, RZ, 0x3 ;  /* 0x0000000302037211 */ /* 0x000fe400078f18ff */
[----:B------:R-:W-:-:S05]  /*29e0*/  @P1 IADD3 R2, PT, PT, R249, -0x1, RZ ;  /* 0xfffffffff9021810 */ /* 0x000fca0007ffe0ff */
[----:B------:R-:W-:-:S05]  /*29f0*/  @P1 IMAD R2, R2, R9, RZ ;  /* 0x0000000902021224 */ /* 0x000fca00078e02ff */
[----:B------:R-:W-:-:S04]  /*2a00*/  @P1 SHF.R.S32.HI R4, RZ, 0x1f, R2 ;  /* 0x0000001fff041819 */ /* 0x000fc80000011402 */
[----:B------:R-:W-:Y:S01]  /*2a10*/  @P1 LEA.HI R2, R4, R2, RZ, 0x3 ;  /* 0x0000000204021211 */ /* 0x000fe200078f18ff */
[----:B------:R-:W-:Y:S01]  /*2a20*/  HFMA2 R4, -RZ, RZ, 0, 0 ;  /* 0x00000000ff047431 */ /* 0x000fe200000001ff */
[----:B0-----:R-:W-:-:S04]  /*2a30*/  LOP3.LUT R246, R251, 0x1f, RZ, 0xc0, !PT ;  /* 0x0000001ffbf67812 */ /* 0x001fc800078ec0ff */
[-C--:B------:R-:W-:Y:S02]  /*2a40*/  LEA.HI.SX32 R250, R3, R246.reuse, 0x1d ;  /* 0x000000f603fa7211 */ /* 0x080fe400078feaff */
[----:B------:R-:W-:-:S03]  /*2a50*/  @P1 LEA.HI.SX32 R4, R2, R246, 0x1d ;  /* 0x000000f602041211 */ /* 0x000fc600078feaff */
[----:B------:R-:W-:Y:S01]  /*2a60*/  IMAD.MOV.U32 R186, RZ, RZ, R250 ;  /* 0x000000ffffba7224 */ /* 0x000fe200078e00fa */
        /* <DEDUP_REMOVED lines=16> */
[----:B------:R-:W-:Y:S02]  /*2b70*/  CS2R R200, SRZ ;  /* 0x0000000000c87805 */ /* 0x000fe4000001ff00 */
[----:B------:R-:W-:-:S09]  /*2b80*/  @P3 IADD3 R4, PT, PT, R4, 0x20, RZ ;  /* 0x0000002004043810 */ /* 0x000fd20007ffe0ff */
[----:B-1----:R-:W-:Y:S05]  /*2b90*/  @!P4 BRA `(.L_x_4553) ;  /* 0x00000000009cc947 */ /* 0x002fea0003800000 */
[----:B------:R-:W0:Y:S02]  /*2ba0*/  LDC.64 R2, c[0x0][0x3b0] ;  /* 0x0000ec00ff027b82 */ /* 0x000e240000000a00 */
[----:B0-----:R-:W-:-:S05]  /*2bb0*/  IMAD.WIDE.U32 R2, R4, 0x8, R2 ;  /* 0x0000000804027825 */ /* 0x001fca00078e0002 */
[----:B------:R1:W5:Y:S01]  /*2bc0*/  LDG.E.64 R198, desc[UR6][R2.64] ;  /* 0x0000000602c67981 */ /* 0x000362000c1e1b00 */
[----:B------:R-:W-:Y:S05]  /*2bd0*/  BRA `(.L_x_4553) ;  /* 0x00000000008c7947 */ /* 0x000fea0003800000 */
.L_x_4554:
        /* <DEDUP_REMOVED lines=9> */
[----:B------:R-:W-:-:S05]  /*2c70*/  @P6 IADD3 R186, PT, PT, R186, 0x20, RZ ;  /* 0x00000020baba6810 */ /* 0x000fca0007ffe0ff */
[C---:B-1----:R-:W-:Y:S01]  /*2c80*/  @P2 IMAD.WIDE.U32 R184, R186.reuse, 0x10, R182 ;  /* 0x00000010bab82825 */ /* 0x042fe200078e00b6 */
[----:B------:R-:W-:Y:S01]  /*2c90*/  @P2 IADD3 R186, PT, PT, R186, 0x20, RZ ;  /* 0x00000020baba2810 */ /* 0x000fe20007ffe0ff */
[----:B0-----:R-:W0:Y:S03]  /*2ca0*/  @P4 LDC.64 R2, c[0x0][0x438] ;  /* 0x00010e00ff024b82 */ /* 0x001e260000000a00 */
[----:B------:R-:W5:Y:S01]  /*2cb0*/  @P2 LDG.E.128 R160, desc[UR6][R184.64] ;  /* 0x00000006b8a02981 */ /* 0x000f62000c1e1d00 */
[C---:B--2---:R-:W-:Y:S01]  /*2cc0*/  @P3 IMAD.WIDE.U32 R182, R186.reuse, 0x10, R180 ;  /* 0x00000010bab63825 */ /* 0x044fe200078e00b4 */
[----:B------:R-:W-:-:S04]  /*2cd0*/  @P3 IADD3 R186, PT, PT, R186, 0x20, RZ ;  /* 0x00000020baba3810 */ /* 0x000fc80007ffe0ff */
[----:B------:R-:W5:Y:S01]  /*2ce0*/  @P3 LDG.E.128 R164, desc[UR6][R182.64] ;  /* 0x00000006b6a43981 */ /* 0x000f62000c1e1d00 */
[----:B0-----:R-:W-:Y:S02]  /*2cf0*/  @P4 IMAD.WIDE.U32 R180, R186, 0x10, R2 ;  /* 0x00000010bab44825 */ /* 0x001fe400078e0002 */
        /* <DEDUP_REMOVED lines=16> */
[----:B------:R-:W-:-:S07]  /*2e00*/  CS2R R200, SRZ ;  /* 0x0000000000c87805 */ /* 0x000fce000001ff00 */
.L_x_4553:
[----:B------:R-:W-:Y:S05]  /*2e10*/  BSYNC.RECONVERGENT B1 ;  /* 0x0000000000017941 */ /* 0x000fea0003800200 */
.L_x_4545:
[----:B------:R-:W-:-:S03]  /*2e20*/  UMOV UR4, 0xffffffff ;  /* 0xffffffff00047882 */ /* 0x000fc60000000000 */
[----:B------:R-:W-:Y:S05]  /*2e30*/  BRA.DIV UR4, `(.L_x_4555) ;  /* 0x000000d204107947 */ /* 0x000fea000b800000 */
[----:B01----:R-:W0:Y:S02]  /*2e40*/  SHFL.BFLY PT, R2, R201, 0x1, 0x1f ;  /* 0x0c201f00c9027f89 */ /* 0x003e2400000e0000 */
        /* <DEDUP_REMOVED lines=17> */
.L_x_4904:
[----:B------:R-:W-:Y:S01]  /*2f60*/  @P1 IADD3 R4, PT, PT, R249, -0x1, RZ ;  /* 0xfffffffff9041810 */ /* 0x000fe20007ffe0ff */
[----:B------:R-:W-:Y:S01]  /*2f70*/  FADD.FTZ R3, R181, R184 ;  /* 0x000000b8b5037221 */ /* 0x000fe20000010000 */
[----:B0-----:R-:W-:Y:S01]  /*2f80*/  FADD.FTZ R2, R182, R2 ;  /* 0x00000002b6027221 */ /* 0x001fe20000010000 */
[----:B------:R-:W-:Y:S01]  /*2f90*/  ISETP.NE.AND P0, PT, RZ, UR8, PT ;  /* 0x00000008ff007c0c */ /* 0x000fe2000bf05270 */
[----:B------:R-:W-:Y:S01]  /*2fa0*/  BSSY.RECONVERGENT B1, `(.L_x_4556) ;  /* 0x00002e4000017945 */ /* 0x000fe20003800200 */
[----:B------:R-:W-:Y:S02]  /*2fb0*/  @P1 IMAD R4, R4, R9, RZ ;  /* 0x0000000904041224 */ /* 0x000fe400078e02ff */
[----:B------:R-:W-:Y:S01]  /*2fc0*/  FMUL.FTZ R3, R3, UR9 ;  /* 0x0000000903037c20 */ /* 0x000fe20008410000 */
[----:B-1----:R-:W-:Y:S02]  /*2fd0*/  FMUL.FTZ R181, R2, UR9 ;  /* 0x0000000902b57c20 */ /* 0x002fe40008410000 */
        /* <DEDUP_REMOVED lines=12> */
.L_x_4559:
[----:B------:R-:W-:Y:S05]  /*30a0*/  BSYNC.RECONVERGENT B2 ;  /* 0x0000000000027941 */ /* 0x000fea0003800200 */
.L_x_4558:
        /* <DEDUP_REMOVED lines=24> */
.L_x_4566:
[----:B------:R-:W-:Y:S05]  /*3230*/  BSYNC.RECONVERGENT B4 ;  /* 0x0000000000047941 */ /* 0x000fea0003800200 */
.L_x_4565:
[----:B------:R-:W-:Y:S01]  /*3240*/  FADD.FTZ R124, R124, R183 ;  /* 0x000000b77c7c7221 */ /* 0x000fe20000010000 */
[----:B------:R-:W-:Y:S01]  /*3250*/  FFMA.FTZ R183, R0, R181, R182 ;  /* 0x000000b500b77223 */ /* 0x000fe200000100b6 */
[----:B------:R-:W-:-:S03]  /*3260*/  ISETP.GT.AND P0, PT, R6, RZ, PT ;  /* 0x000000ff0600720c */ /* 0x000fc60003f04270 */
[----:B------:R-:W-:-:S04]  /*3270*/  FADD.FTZ R183, R189, -R183 ;  /* 0x800000b7bdb77221 */ /* 0x000fc80000010000 */
[----:B------:R-:W-:-:S05]  /*3280*/  FMUL.FTZ R183, R5, R183 ;  /* 0x000000b705b77220 */ /* 0x000fca0000410000 */
[----:B------:R-:W-:-:S05]  /*3290*/  FSEL R183, R183, RZ, P0 ;  /* 0x000000ffb7b77208 */ /* 0x000fca0000000000 */
[----:B------:R-:W-:-:S04]  /*32a0*/  FMUL.FTZ R183, R183, UR13 ;  /* 0x0000000db7b77c20 */ /* 0x000fc80008410000 */
[----:B------:R-:W-:-:S04]  /*32b0*/  FMUL.FTZ R183, R183, UR12 ;  /* 0x0000000cb7b77c20 */ /* 0x000fc80008410000 */
[----:B------:R-:W-:-:S05]  /*32c0*/  FMUL.FTZ R183, R28, R183 ;  /* 0x000000b71cb77220 */ /* 0x000fca0000410000 */
[----:B------:R-:W-:-:S04]  /*32d0*/  FSEL R183, R183, RZ, P5 ;  /* 0x000000ffb7b77208 */ /* 0x000fc80002800000 */
[----:B------:R-:W-:-:S04]  /*32e0*/  F2FP.BF16.F32.PACK_AB R183, RZ, R183 ;  /* 0x000000b7ffb7723e */ /* 0x000fc800000010ff */
[----:B------:R-:W-:-:S07]  /*32f0*/  PRMT R168, R183, 0x7610, R168 ;  /* 0x00007610b7a87816 */ /* 0x000fce00000000a8 */
.L_x_4564:
[----:B------:R-:W-:Y:S05]  /*3300*/  BSYNC.RECONVERGENT B3 ;  /* 0x0000000000037941 */ /* 0x000fea0003800200 */
.L_x_4563:
        /* <DEDUP_REMOVED lines=16> */
.L_x_4570:
[----:B------:R-:W-:Y:S05]  /*3410*/  BSYNC.RECONVERGENT B4 ;  /* 0x0000000000047941 */ /* 0x000fea0003800200 */
.L_x_4569:
        /* <DEDUP_REMOVED lines=12> */
.L_x_4568:
[----:B------:R-:W-:Y:S05]  /*34e0*/  BSYNC.RECONVERGENT B3 ;  /* 0x0000000000037941 */ /* 0x000fea0003800200 */
.L_x_4567:
        /* <DEDUP_REMOVED lines=15> */
.L_x_4574:
[----:B------:R-:W-:Y:S05]  /*35e0*/  BSYNC.RECONVERGENT B4 ;  /* 0x0000000000047941 */ /* 0x000fea0003800200 */
.L_x_4573:
        /* <DEDUP_REMOVED lines=12> */
.L_x_4572:
[----:B------:R-:W-:Y:S05]  /*36b0*/  BSYNC.RECONVERGENT B3 ;  /* 0x0000000000037941 */ /* 0x000fea0003800200 */
.L_x_4571:
        /* <DEDUP_REMOVED lines=16> */
.L_x_4578:
[----:B------:R-:W-:Y:S05]  /*37c0*/  BSYNC.RECONVERGENT B4 ;  /* 0x0000000000047941 */ /* 0x000fea0003800200 */
.L_x_4577:
        /* <DEDUP_REMOVED lines=12> */
.L_x_4576:
[----:B------:R-:W-:Y:S05]  /*3890*/  BSYNC.RECONVERGENT B3 ;  /* 0x0000000000037941 */ /* 0x000fea0003800200 */
.L_x_4575:
        /* <DEDUP_REMOVED lines=15> */
.L_x_4582:
[----:B------:R-:W-:Y:S05]  /*3990*/  BSYNC.RECONVERGENT B4 ;  /* 0x0000000000047941 */ /* 0x000fea0003800200 */
.L_x_4581:
        /* <DEDUP_REMOVED lines=12> */
.L_x_4580:
[----:B------:R-:W-:Y:S05]  /*3a60*/  BSYNC.RECONVERGENT B3 ;  /* 0x0000000000037941 */ /* 0x000fea0003800200 */
.L_x_4579:
        /* <DEDUP_REMOVED lines=16> */
.L_x_4586:
[----:B------:R-:W-:Y:S05]  /*3b70*/  BSYNC.RECONVERGENT B4 ;  /* 0x0000000000047941 */ /* 0x000fea0003800200 */
.L_x_4585:
        /* <DEDUP_REMOVED lines=12> */
.L_x_4584:
[----:B------:R-:W-:Y:S05]  /*3c40*/  BSYNC.RECONVERGENT B3 ;  /* 0x0000000000037941 */ /* 0x000fea0003800200 */
.L_x_4583:
        /* <DEDUP_REMOVED lines=15> */
.L_x_4590:
[----:B------:R-:W-:Y:S05]  /*3d40*/  BSYNC.RECONVERGENT B4 ;  /* 0x0000000000047941 */ /* 0x000fea0003800200 */
.L_x_4589:
        /* <DEDUP_REMOVED lines=12> */
.L_x_4588:
[----:B------:R-:W-:Y:S05]  /*3e10*/  BSYNC.RECONVERGENT B3 ;  /* 0x0000000000037941 */ /* 0x000fea0003800200 */
.L_x_4587:
        /* <DEDUP_REMOVED lines=16> */
.L_x_4593:
[----:B------:R-:W-:Y:S05]  /*3f20*/  BSYNC.RECONVERGENT B3 ;  /* 0x0000000000037941 */ /* 0x000fea0003800200 */
.L_x_4592:
        /* <DEDUP_REMOVED lines=11> */
[----:B------:R-:W-:Y:S01]  /*3fe0*/  PRMT R171, R171, 0x5410, R183 ;  /* 0x00005410abab7816 */ /* 0x000fe200000000b7 */
[----:B------:R-:W-:Y:S06]  /*3ff0*/  BRA `(.L_x_4591) ;  /* 0x0000001c004c7947 */ /* 0x000fec0003800000 */
.L_x_4562:
[----:B------:R-:W-:Y:S01]  /*4000*/  FFMA.FTZ R172, R0, R181, R182 ;  /* 0x000000b500ac7223 */ /* 0x000fe200000100b6 */
[----:B------:R-:W-:Y:S01]  /*4010*/  ISETP.GT.AND P0, PT, R6, RZ, PT ;  /* 0x000000ff0600720c */ /* 0x000fe20003f04270 */
[----:B------:R-:W-:Y:S02]  /*4020*/  BSSY.RECONVERGENT B3, `(.L_x_4594) ;  /* 0x0000010000037945 */ /* 0x000fe40003800200 */
[----:B------:R-:W-:-:S04]  /*4030*/  FADD.FTZ R172, R189, -R172 ;  /* 0x800000acbdac7221 */ /* 0x000fc80000010000 */
[----:B------:R-:W-:-:S05]  /*4040*/  FMUL.FTZ R172, R5, R172 ;  /* 0x000000ac05ac7220 */ /* 0x000fca0000410000 */
[----:B------:R-:W-:Y:S01]  /*4050*/  FSEL R172, R172, RZ, P0 ;  /* 0x000000ffacac7208 */ /* 0x000fe20000000000 */
[----:B------:R-:W-:Y:S06]  /*4060*/  @!P1 BRA `(.L_x_4595) ;  /* 0x00000000002c9947 */ /* 0x000fec0003800000 */
[----:B-----5:R-:W-:Y:S01]  /*4070*/  LOP3.LUT P5, RZ, R192, 0xff, RZ, 0xc0, !PT ;  /* 0x000000ffc0ff7812 */ /* 0x020fe200078ac0ff */
[----:B------:R-:W-:Y:S01]  /*4080*/  FMUL.FTZ R173, R172, UR13 ;  /* 0x0000000dacad7c20 */ /* 0x000fe20008410000 */
[----:B------:R-:W-:-:S03]  /*4090*/  HFMA2 R174, -RZ, RZ, 0, 0 ;  /* 0x00000000ffae7431 */ /* 0x000fc600000001ff */
[----:B------:R-:W-:-:S08]  /*40a0*/  FMUL.FTZ R173, R173, UR12 ;  /* 0x0000000cadad7c20 */ /* 0x000fd00008410000 */
[----:B------:R-:W-:-:S05]  /*40b0*/  @P5 SHF.L.U32 R175, R176, 0x10, RZ ;  /* 0x00000010b0af5819 */ /* 0x000fca00000006ff */
[-C--:B------:R-:W-:Y:S01]  /*40c0*/  @P5 FMUL.FTZ R174, R175, R173.reuse ;  /* 0x000000adafae5220 */ /* 0x080fe20000410000 */
[----:B------:R-:W-:-:S03]  /*40d0*/  FMUL.FTZ R173, R28, R173 ;  /* 0x000000ad1cad7220 */ /* 0x000fc60000410000 */
[----:B------:R-:W-:Y:S02]  /*40e0*/  FADD.FTZ R124, R124, R174 ;  /* 0x000000ae7c7c7221 */ /* 0x000fe40000010000 */
[----:B------:R-:W-:-:S04]  /*40f0*/  FSEL R173, R173, RZ, P5 ;  /* 0x000000ffadad7208 */ /* 0x000fc80002800000 */
[----:B------:R-:W-:-:S04]  /*4100*/  F2FP.BF16.F32.PACK_AB R173, RZ, R173 ;  /* 0x000000adffad723e */ /* 0x000fc800000010ff */
[----:B------:R-:W-:-:S07]  /*4110*/  PRMT R168, R173, 0x7610, R168 ;  /* 0x00007610ada87816 */ /* 0x000fce00000000a8 */
.L_x_4595:
[----:B------:R-:W-:Y:S05]  /*4120*/  BSYNC.RECONVERGENT B3 ;  /* 0x0000000000037941 */ /* 0x000fea0003800200 */
.L_x_4594:
[----:B------:R-:W-:Y:S01]  /*4130*/  FFMA.FTZ R173, R21, R181, R182 ;  /* 0x000000b515ad7223 */ /* 0x000fe200000100b6 */
[----:B------:R-:W-:Y:S03]  /*4140*/  BSSY.RECONVERGENT B3, `(.L_x_4596) ;  /* 0x0000011000037945 */ /* 0x000fe60003800200 */
[----:B------:R-:W-:-:S04]  /*4150*/  FADD.FTZ R173, R245, -R173 ;  /* 0x800000adf5ad7221 */ /* 0x000fc80000010000 */
[----:B------:R-:W-:-:S05]  /*4160*/  FMUL.FTZ R173, R5, R173 ;  /* 0x000000ad05ad7220 */ /* 0x000fca0000410000 */
[----:B------:R-:W-:Y:S01]  /*4170*/  FSEL R175, R173, RZ, P0 ;  /* 0x000000ffadaf7208 */ /* 0x000fe20000000000 */
[----:B------:R-:W-:Y:S06]  /*4180*/  @!P1 BRA `(.L_x_4597) ;  /* 0x0000000000309947 */ /* 0x000fec0003800000 */
[----:B-----5:R-:W-:Y:S01]  /*4190*/  LOP3.LUT P5, RZ, R192, 0xff00, RZ, 0xc0, !PT ;  /* 0x0000ff00c0ff7812 */ /* 0x020fe200078ac0ff */
[----:B------:R-:W-:Y:S01]  /*41a0*/  FMUL.FTZ R173, R175, UR13 ;  /* 0x0000000dafad7c20 */ /* 0x000fe20008410000 */
[----:B------:R-:W-:-:S03]  /*41b0*/  MOV R183, RZ ;  /* 0x000000ff00b77202 */ /* 0x000fc60000000f00 */
[----:B------:R-:W-:-:S08]  /*41c0*/  FMUL.FTZ R173, R173, UR12 ;  /* 0x0000000cadad7c20 */ /* 0x000fd00008410000 */
[----:B------:R-:W-:-:S04]  /*41d0*/  @P5 PRMT R174, R176, 0x7632, R174 ;  /* 0x00007632b0ae5816 */ /* 0x000fc800000000ae */
[----:B------:R-:W-:-:S05]  /*41e0*/  @P5 SHF.L.U32 R174, R174, 0x10, RZ ;  /* 0x00000010aeae5819 */ /* 0x000fca00000006ff */
[-C--:B------:R-:W-:Y:S01]  /*41f0*/  @P5 FMUL.FTZ R183, R174, R173.reuse ;  /* 0x000000adaeb75220 */ /* 0x080fe20000410000 */
[----:B------:R-:W-:-:S03]  /*4200*/  FMUL.FTZ R173, R29, R173 ;  /* 0x000000ad1dad7220 */ /* 0x000fc60000410000 */
[----:B------:R-:W-:Y:S02]  /*4210*/  FADD.FTZ R125, R125, R183 ;  /* 0x000000b77d7d7221 */ /* 0x000fe40000010000 */
[----:B------:R-:W-:-:S04]  /*4220*/  FSEL R173, R173, RZ, P5 ;  /* 0x000000ffadad7208 */ /* 0x000fc80002800000 */
[----:B------:R-:W-:-:S04]  /*4230*/  F2FP.BF16.F32.PACK_AB R173, RZ, R173 ;  /* 0x000000adffad723e */ /* 0x000fc800000010ff */
[----:B------:R-:W-:-:S07]  /*4240*/  PRMT R168, R168, 0x5410, R173 ;  /* 0x00005410a8a87816 */ /* 0x000fce00000000ad */
.L_x_4597:
[----:B------:R-:W-:Y:S05]  /*4250*/  BSYNC.RECONVERGENT B3 ;  /* 0x0000000000037941 */ /* 0x000fea0003800200 */
.L_x_4596:
        /* <DEDUP_REMOVED lines=17> */
.L_x_4599:
[----:B------:R-:W-:Y:S05]  /*4370*/  BSYNC.RECONVERGENT B3 ;  /* 0x0000000000037941 */ /* 0x000fea0003800200 */
.L_x_4598:
        /* <DEDUP_REMOVED lines=18> */
.L_x_4601:
[----:B------:R-:W-:Y:S05]  /*44a0*/  BSYNC.RECONVERGENT B3 ;  /* 0x0000000000037941 */ /* 0x000fea0003800200 */
.L_x_4600:
        /* <DEDUP_REMOVED lines=17> */
.L_x_4603:
[----:B------:R-:W-:Y:S05]  /*45c0*/  BSYNC.RECONVERGENT B3 ;  /* 0x0000000000037941 */ /* 0x000fea0003800200 */
.L_x_4602:
        /* <DEDUP_REMOVED lines=18> */
.L_x_4605:
[----:B------:R-:W-:Y:S05]  /*46f0*/  BSYNC.RECONVERGENT B3 ;  /* 0x0000000000037941 */ /* 0x000fea0003800200 */
.L_x_4604:
        /* <DEDUP_REMOVED lines=24> */
.L_x_4607:
[----:B------:R-:W-:Y:S05]  /*4880*/  BSYNC.RECONVERGENT B3 ;  /* 0x0000000000037941 */ /* 0x000fea0003800200 */
.L_x_4606:
[----:B------:R-:W-:Y:S01]  /*4890*/  F2FP.BF16.F32.PACK_AB R175, R183, R175 ;  /* 0x000000afb7af723e */ /* 0x000fe200000010ff */
[----:B------:R-:W-:Y:S06]  /*48a0*/  @!P1 BRA `(.L_x_4591) ;  /* 0x0000001400209947 */ /* 0x000fec0003800000 */
[----:B-----5:R-:W-:Y:S01]  /*48b0*/  ISETP.GE.U32.AND P0, PT, R192, RZ, PT ;  /* 0x000000ffc000720c */ /* 0x020fe20003f06070 */
[----:B------:R-:W-:Y:S01]  /*48c0*/  FMUL.FTZ R183, R183, UR13 ;  /* 0x0000000db7b77c20 */ /* 0x000fe20008410000 */
[----:B------:R-:W-:Y:S02]  /*48d0*/  MOV R185, RZ ;  /* 0x000000ff00b97202 */ /* 0x000fe40000000f00 */
[----:B------:R-:W-:Y:S01]  /*48e0*/  ISETP.GE.U32.AND.EX P0, PT, R193, 0x1000000, PT, P0 ;  /* 0x01000000c100780c */ /* 0x000fe20003f06100 */
[----:B------:R-:W-:-:S12]  /*48f0*/  FMUL.FTZ R183, R183, UR12 ;  /* 0x0000000cb7b77c20 */ /* 0x000fd80008410000 */
[----:B------:R-:W-:-:S04]  /*4900*/  @P0 PRMT R184, R179, 0x7632, R184 ;  /* 0x00007632b3b80816 */ /* 0x000fc800000000b8 */
[----:B------:R-:W-:-:S05]  /*4910*/  @P0 SHF.L.U32 R184, R184, 0x10, RZ ;  /* 0x00000010b8b80819 */ /* 0x000fca00000006ff */
[-C--:B------:R-:W-:Y:S01]  /*4920*/  @P0 FMUL.FTZ R185, R184, R183.reuse ;  /* 0x000000b7b8b90220 */ /* 0x080fe20000410000 */
[----:B------:R-:W-:-:S03]  /*4930*/  FMUL.FTZ R183, R35, R183 ;  /* 0x000000b723b77220 */ /* 0x000fc60000410000 */
[----:B------:R-:W-:Y:S02]  /*4940*/  FADD.FTZ R131, R131, R185 ;  /* 0x000000b983837221 */ /* 0x000fe40000010000 */
[----:B------:R-:W-:-:S04]  /*4950*/  FSEL R183, R183, RZ, P0 ;  /* 0x000000ffb7b77208 */ /* 0x000fc80000000000 */
[----:B------:R-:W-:-:S04]  /*4960*/  F2FP.BF16.F32.PACK_AB R183, RZ, R183 ;  /* 0x000000b7ffb7723e */ /* 0x000fc800000010ff */
[----:B------:R-:W-:Y:S01]  /*4970*/  PRMT R171, R171, 0x5410, R183 ;  /* 0x00005410abab7816 */ /* 0x000fe200000000b7 */
[----:B------:R-:W-:Y:S06]  /*4980*/  BRA `(.L_x_4591) ;  /* 0x0000001000e87947 */ /* 0x000fec0003800000 */
.L_x_4561:
[----:B0-----:R-:W-:Y:S02]  /*4990*/  MOV R3, UR20 ;  /* 0x0000001400037c02 */ /* 0x001fe40008000f00 */
        /* <DEDUP_REMOVED lines=16> */
[-C--:B------:R-:W-:Y:S01]  /*4aa0*/  @P0 FMUL.FTZ R184, R185, R183.reuse ;  /* 0x000000b7b9b80220 */ /* 0x080fe20000410000 */
[----:B------:R-:W-:-:S03]  /*4ab0*/  FMUL.FTZ R183, R28, R183 ;  /* 0x000000b71cb77220 */ /* 0x000fc60000410000 */
[----:B------:R-:W-:Y:S02]  /*4ac0*/  FADD.FTZ R124, R124, R184 ;  /* 0x000000b87c7c7221 */ /* 0x000fe40000010000 */
[----:B------:R-:W-:-:S04]  /*4ad0*/  FSEL R183, R183, RZ, P0 ;  /* 0x000000ffb7b77208 */ /* 0x000fc80000000000 */
[----:B------:R-:W-:-:S04]  /*4ae0*/  F2FP.BF16.F32.PACK_AB R183, RZ, R183 ;  /* 0x000000b7ffb7723e */ /* 0x000fc800000010ff */
[----:B------:R-:W-:-:S07]  /*4af0*/  PRMT R168, R183, 0x7610, R168 ;  /* 0x00007610b7a87816 */ /* 0x000fce00000000a8 */
.L_x_4610:
[----:B------:R-:W-:Y:S05]  /*4b00*/  BSYNC.RECONVERGENT B3 ;  /* 0x0000000000037941 */ /* 0x000fea0003800200 */
.L_x_4609:
[----:B------:R-:W-:Y:S04]  /*4b10*/  BSSY.RECONVERGENT B3, `(.L_x_4611) ;  /* 0x0000013000037945 */ /* 0x000fe80003800200 */
[----:B------:R-:W-:Y:S05]  /*4b20*/  @!P1 BRA `(.L_x_4612) ;  /* 0x0000000000449947 */ /* 0x000fea0003800000 */
[----:B-----5:R-:W-:Y:S01]  /*4b30*/  LOP3.LUT P0, RZ, R192, 0xff00, RZ, 0xc0, !PT ;  /* 0x0000ff00c0ff7812 */ /* 0x020fe2000780c0ff */
[----:B------:R-:W-:Y:S01]  /*4b40*/  @P5 FFMA.FTZ R183, R21, R181, R182 ;  /* 0x000000b515b75223 */ /* 0x000fe200000100b6 */
        /* <DEDUP_REMOVED lines=10> */
[----:B------:R-:W-:-:S03]  /*4bf0*/  FMUL.FTZ R183, R29, R184 ;  /* 0x000000b81db77220 */ /* 0x000fc60000410000 */
[----:B------:R-:W-:Y:S02]  /*4c00*/  FADD.FTZ R125, R125, R185 ;  /* 0x000000b97d7d7221 */ /* 0x000fe40000010000 */
[----:B------:R-:W-:-:S04]  /*4c10*/  FSEL R183, R183, RZ, P0 ;  /* 0x000000ffb7b77208 */ /* 0x000fc80000000000 */
[----:B------:R-:W-:-:S04]  /*4c20*/  F2FP.BF16.F32.PACK_AB R183, RZ, R183 ;  /* 0x000000b7ffb7723e */ /* 0x000fc800000010ff */
[----:B------:R-:W-:-:S07]  /*4c30*/  PRMT R168, R168, 0x5410, R183 ;  /* 0x00005410a8a87816 */ /* 0x000fce00000000b7 */
.L_x_4612:
[----:B------:R-:W-:Y:S05]  /*4c40*/  BSYNC.RECONVERGENT B3 ;  /* 0x0000000000037941 */ /* 0x000fea0003800200 */
.L_x_4611:
        /* <DEDUP_REMOVED lines=8> */
[----:B------:R-:W-:Y:S01]  /*4cd0*/  IMAD.MOV.U32 R184, RZ, RZ, RZ ;  /* 0x000000ffffb87224 */ /* 0x000fe200078e00ff */
        /* <DEDUP_REMOVED lines=8> */
.L_x_4614:
[----:B------:R-:W-:Y:S05]  /*4d60*/  BSYNC.RECONVERGENT B3 ;  /* 0x0000000000037941 */ /* 0x000fea0003800200 */
.L_x_4613:
[----:B------:R-:W-:Y:S04]  /*4d70*/  BSSY.RECONVERGENT B3, `(.L_x_4615) ;  /* 0x0000013000037945 */ /* 0x000fe80003800200 */
[----:B------:R-:W-:Y:S05]  /*4d80*/  @!P1 BRA `(.L_x_4616) ;  /* 0x0000000000449947 */ /* 0x000fea0003800000 */
[----:B-----5:R-:W-:Y:S01]  /*4d90*/  LOP3.LUT P0, RZ, R192, 0xff000000, RZ, 0xc0, !PT ;  /* 0xff000000c0ff7812 */ /* 0x020fe2000780c0ff */
[----:B------:R-:W-:Y:S01]  /*4da0*/  @P5 FFMA.FTZ R183, R20, R181, R182 ;  /* 0x000000b514b75223 */ /* 0x000fe200000100b6 */
[----:B------:R-:W-:Y:S01]  /*4db0*/  PRMT R184, R157, 0x7632, R184 ;  /* 0x000076329db87816 */ /* 0x000fe200000000b8 */
[----:B------:R-:W-:Y:S02]  /*4dc0*/  HFMA2 R185, -RZ, RZ, 0, 0 ;  /* 0x00000000ffb97431 */ /* 0x000fe400000001ff */
        /* <DEDUP_REMOVED lines=13> */
.L_x_4616:
[----:B------:R-:W-:Y:S05]  /*4ea0*/  BSYNC.RECONVERGENT B3 ;  /* 0x0000000000037941 */ /* 0x000fea0003800200 */
.L_x_4615:
        /* <DEDUP_REMOVED lines=11> */
[-C--:B------:R-:W-:Y:S01]  /*4f60*/  @P0 FMUL.FTZ R184, R185, R183.reuse ;  /* 0x000000b7b9b80220 */ /* 0x080fe20000410000 */
[----:B------:R-:W-:-:S03]  /*4f70*/  FMUL.FTZ R183, R32, R183 ;  /* 0x000000b720b77220 */ /* 0x000fc60000410000 */
[----:B------:R-:W-:Y:S02]  /*4f80*/  FADD.FTZ R128, R128, R184 ;  /* 0x000000b880807221 */ /* 0x000fe40000010000 */
[----:B------:R-:W-:-:S04]  /*4f90*/  FSEL R183, R183, RZ, P0 ;  /* 0x000000ffb7b77208 */ /* 0x000fc80000000000 */
[----:B------:R-:W-:-:S04]  /*4fa0*/  F2FP.BF16.F32.PACK_AB R183, RZ, R183 ;  /* 0x000000b7ffb7723e */ /* 0x000fc800000010ff */
[----:B------:R-:W-:-:S07]  /*4fb0*/  PRMT R170, R183, 0x7610, R170 ;  /* 0x00007610b7aa7816 */ /* 0x000fce00000000aa */
.L_x_4618:
[----:B------:R-:W-:Y:S05]  /*4fc0*/  BSYNC.RECONVERGENT B3 ;  /* 0x0000000000037941 */ /* 0x000fea0003800200 */
.L_x_4617:
        /* <DEDUP_REMOVED lines=19> */
.L_x_4620:
[----:B------:R-:W-:Y:S05]  /*5100*/  BSYNC.RECONVERGENT B3 ;  /* 0x0000000000037941 */ /* 0x000fea0003800200 */
.L_x_4619:
        /* <DEDUP_REMOVED lines=17> */
.L_x_4622:
[----:B------:R-:W-:Y:S05]  /*5220*/  BSYNC.RECONVERGENT B3 ;  /* 0x0000000000037941 */ /* 0x000fea0003800200 */
.L_x_4621:
[----:B------:R-:W-:Y:S05]  /*5230*/  @!P1 BRA `(.L_x_4591) ;  /* 0x0000000800bc9947 */ /* 0x000fea0003800000 */
[----:B-----5:R-:W-:Y:S01]  /*5240*/  ISETP.GE.U32.AND P0, PT, R192, RZ, PT ;  /* 0x000000ffc000720c */ /* 0x020fe20003f06070 */
[----:B------:R-:W-:Y:S01]  /*5250*/  @P5 FFMA.FTZ R183, R18, R181, R182 ;  /* 0x000000b512b75223 */ /* 0x000fe200000100b6 */
[----:B------:R-:W-:Y:S01]  /*5260*/  PRMT R184, R159, 0x7632, R184 ;  /* 0x000076329fb87816 */ /* 0x000fe200000000b8 */
[----:B------:R-:W-:Y:S01]  /*5270*/  HFMA2 R185, -RZ, RZ, 0, 0 ;  /* 0x00000000ffb97431 */ /* 0x000fe200000001ff */
        /* <DEDUP_REMOVED lines=9> */
[----:B------:R-:W-:-:S03]  /*5310*/  FMUL.FTZ R183, R35, R184 ;  /* 0x000000b823b77220 */ /* 0x000fc60000410000 */
[----:B------:R-:W-:Y:S02]  /*5320*/  FADD.FTZ R131, R131, R185 ;  /* 0x000000b983837221 */ /* 0x000fe40000010000 */
[----:B------:R-:W-:-:S04]  /*5330*/  FSEL R183, R183, RZ, P0 ;  /* 0x000000ffb7b77208 */ /* 0x000fc80000000000 */
[----:B------:R-:W-:-:S04]  /*5340*/  F2FP.BF16.F32.PACK_AB R183, RZ, R183 ;  /* 0x000000b7ffb7723e */ /* 0x000fc800000010ff */
[----:B------:R-:W-:Y:S01]  /*5350*/  PRMT R171, R171, 0x5410, R183 ;  /* 0x00005410abab7816 */ /* 0x000fe200000000b7 */
[----:B------:R-:W-:Y:S06]  /*5360*/  BRA `(.L_x_4591) ;  /* 0x0000000800707947 */ /* 0x000fec0003800000 */
.L_x_4608:
        /* <DEDUP_REMOVED lines=23> */
.L_x_4624:
[----:B------:R-:W-:Y:S05]  /*54e0*/  BSYNC.RECONVERGENT B3 ;  /* 0x0000000000037941 */ /* 0x000fea0003800200 */
.L_x_4623:
[----:B------:R-:W-:Y:S04]  /*54f0*/  BSSY.RECONVERGENT B3, `(.L_x_4625) ;  /* 0x000000e000037945 */ /* 0x000fe80003800200 */
[----:B------:R-:W-:Y:S05]  /*5500*/  @!P1 BRA `(.L_x_4626) ;  /* 0x0000000000309947 */ /* 0x000fea0003800000 */
[----:B------:R-:W-:Y:S01]  /*5510*/  LOP3.LUT P5, RZ, R192, 0xff00, RZ, 0xc0, !PT ;  /* 0x0000ff00c0ff7812 */ /* 0x000fe200078ac0ff */
[----:B------:R-:W-:Y:S01]  /*5520*/  FMUL.FTZ R173, R172, UR13 ;  /* 0x0000000dacad7c20 */ /* 0x000fe20008410000 */
[----:B------:R-:W-:-:S03]  /*5530*/  HFMA2 R175, -RZ, RZ, 0, 0 ;  /* 0x00000000ffaf7431 */ /* 0x000fc600000001ff */
[----:B------:R-:W-:-:S08]  /*5540*/  FMUL.FTZ R173, R173, UR12 ;  /* 0x0000000cadad7c20 */ /* 0x000fd00008410000 */
[----:B------:R-:W-:-:S04]  /*5550*/  @P5 PRMT R174, R176, 0x7632, R174 ;  /* 0x00007632b0ae5816 */ /* 0x000fc800000000ae */
[----:B------:R-:W-:-:S05]  /*5560*/  @P5 SHF.L.U32 R174, R174, 0x10, RZ ;  /* 0x00000010aeae5819 */ /* 0x000fca00000006ff */
[----:B------:R-:W-:Y:S01]  /*5570*/  @P5 FMUL.FTZ R175, R173, R174 ;  /* 0x000000aeadaf5220 */ /* 0x000fe20000410000 */
[----:B------:R-:W-:-:S03]  /*5580*/  FMUL.FTZ R173, R29, R173 ;  /* 0x000000ad1dad7220 */ /* 0x000fc60000410000 */
[----:B------:R-:W-:Y:S02]  /*5590*/  FADD.FTZ R125, R125, R175 ;  /* 0x000000af7d7d7221 */ /* 0x000fe40000010000 */
[----:B------:R-:W-:-:S04]  /*55a0*/  FSEL R173, R173, RZ, P5 ;  /* 0x000000ffadad7208 */ /* 0x000fc80002800000 */
[----:B------:R-:W-:-:S04]  /*55b0*/  F2FP.BF16.F32.PACK_AB R173, RZ, R173 ;  /* 0x000000adffad723e */ /* 0x000fc800000010ff */
[----:B------:R-:W-:-:S07]  /*55c0*/  PRMT R168, R168, 0x5410, R173 ;  /* 0x00005410a8a87816 */ /* 0x000fce00000000ad */
.L_x_4626:
[----:B------:R-:W-:Y:S05]  /*55d0*/  BSYNC.RECONVERGENT B3 ;  /* 0x0000000000037941 */ /* 0x000fea0003800200 */
.L_x_4625:
        /* <DEDUP_REMOVED lines=17> */
.L_x_4628:
[----:B------:R-:W-:Y:S05]  /*56f0*/  BSYNC.RECONVERGENT B3 ;  /* 0x0000000000037941 */ /* 0x000fea0003800200 */
.L_x_4627:
        /* <DEDUP_REMOVED lines=9> */
[----:B------:R-:W-:-:S03]  /*5790*/  IMAD.MOV.U32 R185, RZ, RZ, RZ ;  /* 0x000000ffffb97224 */ /* 0x000fc600078e00ff */
        /* <DEDUP_REMOVED lines=9> */
.L_x_4630:
[----:B------:R-:W-:Y:S05]  /*5830*/  BSYNC.RECONVERGENT B3 ;  /* 0x0000000000037941 */ /* 0x000fea0003800200 */
.L_x_4629:
        /* <DEDUP_REMOVED lines=17> */
.L_x_4632:
[----:B------:R-:W-:Y:S05]  /*5950*/  BSYNC.RECONVERGENT B3 ;  /* 0x0000000000037941 */ /* 0x000fea0003800200 */
.L_x_4631:
        /* <DEDUP_REMOVED lines=19> */
.L_x_4634:
[----:B------:R-:W-:Y:S05]  /*5a90*/  BSYNC.RECONVERGENT B3 ;  /* 0x0000000000037941 */ /* 0x000fea0003800200 */
.L_x_4633:
[--C-:B------:R-:W-:Y:S01]  /*5aa0*/  @P0 FFMA.FTZ R175, R22, R181, R182.reuse ;  /* 0x000000b516af0223 */ /* 0x100fe200000100b6 */
[----:B------:R-:W-:Y:S01]  /*5ab0*/  F2FP.BF16.F32.PACK_AB R172, R172, R183 ;  /* 0x000000b7acac723e */ /* 0x000fe200000010ff */
[----:B------:R-:W-:Y:S01]  /*5ac0*/  BSSY.RECONVERGENT B3, `(.L_x_4635) ;  /* 0x0000017000037945 */ /* 0x000fe20003800200 */
[----:B------:R-:W-:Y:S01]  /*5ad0*/  F2FP.BF16.F32.PACK_AB R173, R184, R173 ;  /* 0x000000adb8ad723e */ /* 0x000fe200000010ff */
[----:B------:R-:W-:Y:S01]  /*5ae0*/  @P0 FFMA.FTZ R184, R18, R181, R182 ;  /* 0x000000b512b80223 */ /* 0x000fe200000100b6 */
[C---:B------:R-:W-:Y:S01]  /*5af0*/  PRMT R183, R159.reuse, 0x7632, R183 ;  /* 0x000076329fb77816 */ /* 0x040fe200000000b7 */
[----:B------:R-:W-:Y:S01]  /*5b00*/  @P0 FADD.FTZ R186, R240, -R175 ;  /* 0x800000aff0ba0221 */ /* 0x000fe20000010000 */
[----:B------:R-:W-:Y:S01]  /*5b10*/  SHF.L.U32 R175, R159, 0x10, RZ ;  /* 0x000000109faf7819 */ /* 0x000fe200000006ff */
[----:B------:R-:W-:Y:S01]  /*5b20*/  @P0 FADD.FTZ R184, R239, -R184 ;  /* 0x800000b8efb80221 */ /* 0x000fe20000010000 */
[----:B------:R-:W-:Y:S02]  /*5b30*/  SHF.L.U32 R183, R183, 0x10, RZ ;  /* 0x00000010b7b77819 */ /* 0x000fe400000006ff */
[----:B------:R-:W-:Y:S01]  /*5b40*/  F2FP.BF16.F32.PACK_AB R174, R174, R185 ;  /* 0x000000b9aeae723e */ /* 0x000fe200000010ff */
[----:B------:R-:W-:-:S02]  /*5b50*/  @P0 FFMA.FTZ R175, R5, R186, R175 ;  /* 0x000000ba05af0223 */ /* 0x000fc400000100af */
        /* <DEDUP_REMOVED lines=13> */
.L_x_4636:
[----:B------:R-:W-:Y:S05]  /*5c30*/  BSYNC.RECONVERGENT B3 ;  /* 0x0000000000037941 */ /* 0x000fea0003800200 */
.L_x_4635:
[----:B------:R-:W-:Y:S01]  /*5c40*/  F2FP.BF16.F32.PACK_AB R175, R183, R175 ;  /* 0x000000afb7af723e */ /* 0x000fe200000010ff */
[----:B------:R-:W-:Y:S06]  /*5c50*/  @!P1 BRA `(.L_x_4591) ;  /* 0x0000000000349947 */ /* 0x000fec0003800000 */
        /* <DEDUP_REMOVED lines=13> */
.L_x_4591:
[----:B------:R-:W-:Y:S05]  /*5d30*/  BSYNC.RECONVERGENT B2 ;  /* 0x0000000000027941 */ /* 0x000fea0003800200 */
.L_x_4560:
        /* <DEDUP_REMOVED lines=10> */
.L_x_4557:
[----:B------:R-:W-:Y:S05]  /*5de0*/  BSYNC.RECONVERGENT B1 ;  /* 0x0000000000017941 */ /* 0x000fea0003800200 */
.L_x_4556:
[----:B------:R-:W-:Y:S04]  /*5df0*/  BSSY.RECONVERGENT B1, `(.L_x_4637) ;  /* 0x00002d7000017945 */ /* 0x000fe80003800200 */
[----:B------:R-:W-:Y:S05]  /*5e00*/  @!P2 BRA `(.L_x_4638) ;  /* 0x0000002c0054a947 */ /* 0x000fea0003800000 */
[----:B------:R-:W-:Y:S04]  /*5e10*/  BSSY.RECONVERGENT B2, `(.L_x_4639) ;  /* 0x0000005000027945 */ /* 0x000fe80003800200 */
[----:B------:R-:W-:Y:S05]  /*5e20*/  @!P1 BRA `(.L_x_4640) ;  /* 0x00000000000c9947 */ /* 0x000fea0003800000 */
[----:B0-----:R-:W0:Y:S02]  /*5e30*/  LDC.64 R2, c[0x0][0x390] ;  /* 0x0000e400ff027b82 */ /* 0x001e240000000a00 */
[----:B0-----:R-:W-:-:S05]  /*5e40*/  IMAD.WIDE.U32 R2, R4, 0x10, R2 ;  /* 0x0000001004027825 */ /* 0x001fca00078e0002 */
[----:B-----5:R1:W5:Y:S02]  /*5e50*/  LDG.E.128 R176, desc[UR6][R2.64] ;  /* 0x0000000602b07981 */ /* 0x020364000c1e1d00 */
.L_x_4640:
[----:B------:R-:W-:Y:S05]  /*5e60*/  BSYNC.RECONVERGENT B2 ;  /* 0x0000000000027941 */ /* 0x000fea0003800200 */
.L_x_4639:
        /* <DEDUP_REMOVED lines=10> */
[C---:B01---5:R-:W-:Y:S02]  /*5f10*/  PRMT R3, R160.reuse, 0x7632, R3 ;  /* 0x00007632a0037816 */ /* 0x063fe40000000003 */
        /* <DEDUP_REMOVED lines=20> */
.L_x_4645:
[----:B------:R-:W-:Y:S05]  /*6060*/  BSYNC.RECONVERGENT B3 ;  /* 0x0000000000037941 */ /* 0x000fea0003800200 */
.L_x_4644:
        /* <DEDUP_REMOVED lines=14> */
.L_x_4647:
[----:B------:R-:W-:Y:S05]  /*6150*/  BSYNC.RECONVERGENT B3 ;  /* 0x0000000000037941 */ /* 0x000fea0003800200 */
.L_x_4646:
        /* <DEDUP_REMOVED lines=17> */
.L_x_4649:
[----:B------:R-:W-:Y:S05]  /*6270*/  BSYNC.RECONVERGENT B3 ;  /* 0x0000000000037941 */ /* 0x000fea0003800200 */
.L_x_4648:
        /* <DEDUP_REMOVED lines=19> */
.L_x_4651:
[----:B------:R-:W-:Y:S05]  /*63b0*/  BSYNC.RECONVERGENT B3 ;  /* 0x0000000000037941 */ /* 0x000fea0003800200 */
.L_x_4650:
        /* <DEDUP_REMOVED lines=8> */
[----:B------:R-:W-:-:S03]  /*6440*/  IMAD.MOV.U32 R183, RZ, RZ, RZ ;  /* 0x000000ffffb77224 */ /* 0x000fc600078e00ff */
        /* <DEDUP_REMOVED lines=8> */
.L_x_4653:
[----:B------:R-:W-:Y:S05]  /*64d0*/  BSYNC.RECONVERGENT B3 ;  /* 0x0000000000037941 */ /* 0x000fea0003800200 */
.L_x_4652:
        /* <DEDUP_REMOVED lines=19> */
.L_x_4655:
[----:B------:R-:W-:Y:S05]  /*6610*/  BSYNC.RECONVERGENT B3 ;  /* 0x0000000000037941 */ /* 0x000fea0003800200 */
.L_x_4654:
[--C-:B------:R-:W-:Y:S01]  /*6620*/  @P0 FFMA.FTZ R2, R12, R181, R182.reuse ;  /* 0x000000b50c020223 */ /* 0x100fe200000100b6 */
[----:B------:R-:W-:Y:S01]  /*6630*/  F2FP.BF16.F32.PACK_AB R172, R3, R172 ;  /* 0x000000ac03ac723e */ /* 0x000fe200000010ff */
[----:B------:R-:W-:Y:S01]  /*6640*/  BSSY.RECONVERGENT B3, `(.L_x_4656) ;  /* 0x0000017000037945 */ /* 0x000fe20003800200 */
[----:B------:R-:W-:Y:S01]  /*6650*/  F2FP.BF16.F32.PACK_AB R173, R175, R173 ;  /* 0x000000adafad723e */ /* 0x000fe200000010ff */
[----:B------:R-:W-:Y:S01]  /*6660*/  @P0 FFMA.FTZ R175, R206, R181, R182 ;  /* 0x000000b5ceaf0223 */ /* 0x000fe200000100b6 */
[----:B------:R-:W-:Y:S01]  /*6670*/  PRMT R3, R163, 0x7632, R3 ;  /* 0x00007632a3037816 */ /* 0x000fe20000000003 */
        /* <DEDUP_REMOVED lines=19> */
.L_x_4657:
[----:B------:R-:W-:Y:S05]  /*67b0*/  BSYNC.RECONVERGENT B3 ;  /* 0x0000000000037941 */ /* 0x000fea0003800200 */
.L_x_4656:
[----:B------:R-:W-:Y:S01]  /*67c0*/  F2FP.BF16.F32.PACK_AB R175, R3, R2 ;  /* 0x0000000203af723e */ /* 0x000fe200000010ff */
[----:B------:R-:W-:Y:S06]  /*67d0*/  @!P1 BRA `(.L_x_4658) ;  /* 0x0000002000bc9947 */ /* 0x000fec0003800000 */
        /* <DEDUP_REMOVED lines=14> */
.L_x_4643:
[----:B------:R-:W-:Y:S01]  /*68c0*/  BSSY.RECONVERGENT B3, `(.L_x_4659) ;  /* 0x0000012000037945 */ /* 0x000fe20003800200 */
[----:B------:R-:W-:-:S03]  /*68d0*/  ISETP.GT.AND P5, PT, R6, RZ, PT ;  /* 0x000000ff0600720c */ /* 0x000fc60003fa4270 */
[----:B------:R-:W-:Y:S10]  /*68e0*/  @!P1 BRA `(.L_x_4660) ;  /* 0x00000000003c9947 */ /* 0x000ff40003800000 */
        /* <DEDUP_REMOVED lines=15> */
.L_x_4660:
[----:B------:R-:W-:Y:S05]  /*69e0*/  BSYNC.RECONVERGENT B3 ;  /* 0x0000000000037941 */ /* 0x000fea0003800200 */
.L_x_4659:
[----:B------:R-:W-:Y:S04]  /*69f0*/  BSSY.RECONVERGENT B3, `(.L_x_4661) ;  /* 0x0000013000037945 */ /* 0x000fe80003800200 */
[----:B------:R-:W-:Y:S05]  /*6a00*/  @!P1 BRA `(.L_x_4662) ;  /* 0x0000000000449947 */ /* 0x000fea0003800000 */
[----:B-----5:R-:W-:Y:S01]  /*6a10*/  LOP3.LUT P0, RZ, R194, 0xff00, RZ, 0xc0, !PT ;  /* 0x0000ff00c2ff7812 */ /* 0x020fe2000780c0ff */
[----:B01----:R-:W-:Y:S01]  /*6a20*/  @P5 FFMA.FTZ R2, R10, R181, R182 ;  /* 0x000000b50a025223 */ /* 0x003fe200000100b6 */
        /* <DEDUP_REMOVED lines=15> */
.L_x_4662:
[----:B------:R-:W-:Y:S05]  /*6b20*/  BSYNC.RECONVERGENT B3 ;  /* 0x0000000000037941 */ /* 0x000fea0003800200 */
.L_x_4661:
        /* <DEDUP_REMOVED lines=17> */
.L_x_4664:
[----:B------:R-:W-:Y:S05]  /*6c40*/  BSYNC.RECONVERGENT B3 ;  /* 0x0000000000037941 */ /* 0x000fea0003800200 */
.L_x_4663:
        /* <DEDUP_REMOVED lines=19> */
.L_x_4666:
[----:B------:R-:W-:Y:S05]  /*6d80*/  BSYNC.RECONVERGENT B3 ;  /* 0x0000000000037941 */ /* 0x000fea0003800200 */
.L_x_4665:
        /* <DEDUP_REMOVED lines=17> */
.L_x_4668:
[----:B------:R-:W-:Y:S05]  /*6ea0*/  BSYNC.RECONVERGENT B3 ;  /* 0x0000000000037941 */ /* 0x000fea0003800200 */
.L_x_4667:
[----:B------:R-:W-:Y:S04]  /*6eb0*/  BSSY.RECONVERGENT B3, `(.L_x_4669) ;  /* 0x0000013000037945 */ /* 0x000fe80003800200 */
[----:B------:R-:W-:Y:S05]  /*6ec0*/  @!P1 BRA `(.L_x_4670) ;  /* 0x0000000000449947 */ /* 0x000fea0003800000 */
[----:B-----5:R-:W-:Y:S01]  /*6ed0*/  LOP3.LUT P0, RZ, R195, 0xff00, RZ, 0xc0, !PT ;  /* 0x0000ff00c3ff7812 */ /* 0x020fe2000780c0ff */
[----:B01----:R-:W-:Y:S01]  /*6ee0*/  @P5 FFMA.FTZ R2, R204, R181, R182 ;  /* 0x000000b5cc025223 */ /* 0x003fe200000100b6 */
[----:B------:R-:W-:Y:S01]  /*6ef0*/  PRMT R3, R162, 0x7632, R3 ;  /* 0x00007632a2037816 */ /* 0x000fe20000000003 */
[----:B------:R-:W-:Y:S02]  /*6f00*/  IMAD.MOV.U32 R183, RZ, RZ, RZ ;  /* 0x000000ffffb77224 */ /* 0x000fe400078e00ff */
        /* <DEDUP_REMOVED lines=13> */
.L_x_4670:
[----:B------:R-:W-:Y:S05]  /*6fe0*/  BSYNC.RECONVERGENT B3 ;  /* 0x0000000000037941 */ /* 0x000fea0003800200 */
.L_x_4669:
        /* <DEDUP_REMOVED lines=17> */
.L_x_4672:
[----:B------:R-:W-:Y:S05]  /*7100*/  BSYNC.RECONVERGENT B3 ;  /* 0x0000000000037941 */ /* 0x000fea0003800200 */
.L_x_4671:
[----:B------:R-:W-:Y:S05]  /*7110*/  @!P1 BRA `(.L_x_4658) ;  /* 0x00000018006c9947 */ /* 0x000fea0003800000 */
[----:B-----5:R-:W-:Y:S01]  /*7120*/  ISETP.GE.U32.AND P0, PT, R194, RZ, PT ;  /* 0x000000ffc200720c */ /* 0x020fe20003f06070 */
[----:B01----:R-:W-:Y:S01]  /*7130*/  @P5 FFMA.FTZ R2, R206, R181, R182 ;  /* 0x000000b5ce025223 */ /* 0x003fe200000100b6 */
[----:B------:R-:W-:Y:S02]  /*7140*/  PRMT R3, R163, 0x7632, R3 ;  /* 0x00007632a3037816 */ /* 0x000fe40000000003 */
[----:B------:R-:W-:Y:S01]  /*7150*/  ISETP.GE.U32.AND.EX P0, PT, R195, 0x1000000, PT, P0 ;  /* 0x01000000c300780c */ /* 0x000fe20003f06100 */
[----:B------:R-:W-:Y:S01]  /*7160*/  @P5 FADD.FTZ R2, R207, -R2 ;  /* 0x80000002cf025221 */ /* 0x000fe20000010000 */
[----:B------:R-:W-:Y:S02]  /*7170*/  SHF.L.U32 R3, R3, 0x10, RZ ;  /* 0x0000001003037819 */ /* 0x000fe400000006ff */
[----:B------:R-:W-:-:S03]  /*7180*/  MOV R183, RZ ;  /* 0x000000ff00b77202 */ /* 0x000fc60000000f00 */
        /* <DEDUP_REMOVED lines=12> */
.L_x_4642:
        /* <DEDUP_REMOVED lines=22> */
.L_x_4675:
[----:B------:R-:W-:Y:S05]  /*73b0*/  BSYNC.RECONVERGENT B3 ;  /* 0x0000000000037941 */ /* 0x000fea0003800200 */
.L_x_4674:
        /* <DEDUP_REMOVED lines=18> */
.L_x_4677:
[----:B------:R-:W-:Y:S05]  /*74e0*/  BSYNC.RECONVERGENT B3 ;  /* 0x0000000000037941 */ /* 0x000fea0003800200 */
.L_x_4676:
        /* <DEDUP_REMOVED lines=17> */
.L_x_4679:
[----:B------:R-:W-:Y:S05]  /*7600*/  BSYNC.RECONVERGENT B3 ;  /* 0x0000000000037941 */ /* 0x000fea0003800200 */
.L_x_4678:
        /* <DEDUP_REMOVED lines=18> */
.L_x_4681:
[----:B------:R-:W-:Y:S05]  /*7730*/  BSYNC.RECONVERGENT B3 ;  /* 0x0000000000037941 */ /* 0x000fea0003800200 */
.L_x_4680:
        /* <DEDUP_REMOVED lines=17> */
.L_x_4683:
[----:B------:R-:W-:Y:S05]  /*7850*/  BSYNC.RECONVERGENT B3 ;  /* 0x0000000000037941 */ /* 0x000fea0003800200 */
.L_x_4682:
        /* <DEDUP_REMOVED lines=18> */
.L_x_4685:
[----:B------:R-:W-:Y:S05]  /*7980*/  BSYNC.RECONVERGENT B3 ;  /* 0x0000000000037941 */ /* 0x000fea0003800200 */
.L_x_4684:
[----:B------:R-:W-:Y:S01]  /*7990*/  F2FP.BF16.F32.PACK_AB R173, R172, R173 ;  /* 0x000000adacad723e */ /* 0x000fe200000010ff */
[----:B------:R-:W-:Y:S01]  /*79a0*/  BSSY.RECONVERGENT B3, `(.L_x_4686) ;  /* 0x0000017000037945 */ /* 0x000fe20003800200 */
[----:B------:R-:W-:Y:S01]  /*79b0*/  F2FP.BF16.F32.PACK_AB R172, R3, R2 ;  /* 0x0000000203ac723e */ /* 0x000fe200000010ff */
[-CC-:B------:R-:W-:Y:S01]  /*79c0*/  FFMA.FTZ R2, R206, R181.reuse, R182.reuse ;  /* 0x000000b5ce027223 */ /* 0x180fe200000100b6 */
[----:B------:R-:W-:Y:S01]  /*79d0*/  FFMA.FTZ R3, R12, R181, R182 ;  /* 0x000000b50c037223 */ /* 0x000fe200000100b6 */
[----:B------:R-:W-:Y:S02]  /*79e0*/  F2FP.BF16.F32.PACK_AB R174, R175, R174 ;  /* 0x000000aeafae723e */ /* 0x000fe400000010ff */
[----:B------:R-:W-:Y:S01]  /*79f0*/  FADD.FTZ R2, R207, -R2 ;  /* 0x80000002cf027221 */ /* 0x000fe20000010000 */
[----:B------:R-:W-:-:S03]  /*7a00*/  FADD.FTZ R3, R11, -R3 ;  /* 0x800000030b037221 */ /* 0x000fc60000010000 */
[C---:B------:R-:W-:Y:S01]  /*7a10*/  FMUL.FTZ R2, R5.reuse, R2 ;  /* 0x0000000205027220 */ /* 0x040fe20000410000 */
[----:B------:R-:W-:-:S04]  /*7a20*/  FMUL.FTZ R3, R5, R3 ;  /* 0x0000000305037220 */ /* 0x000fc80000410000 */
        /* <DEDUP_REMOVED lines=14> */
.L_x_4687:
[----:B------:R-:W-:Y:S05]  /*7b10*/  BSYNC.RECONVERGENT B3 ;  /* 0x0000000000037941 */ /* 0x000fea0003800200 */
.L_x_4686:
        /* <DEDUP_REMOVED lines=16> */
.L_x_4673:
        /* <DEDUP_REMOVED lines=15> */
.L_x_4691:
[----:B------:R-:W-:Y:S05]  /*7d10*/  BSYNC.RECONVERGENT B4 ;  /* 0x0000000000047941 */ /* 0x000fea0003800200 */
.L_x_4690:
        /* <DEDUP_REMOVED lines=12> */
.L_x_4689:
[----:B------:R-:W-:Y:S05]  /*7de0*/  BSYNC.RECONVERGENT B3 ;  /* 0x0000000000037941 */ /* 0x000fea0003800200 */
.L_x_4688:
[----:B------:R-:W-:Y:S04]  /*7df0*/  BSSY.RECONVERGENT B3, `(.L_x_4692) ;  /* 0x000001d000037945 */ /* 0x000fe80003800200 */
[----:B------:R-:W-:Y:S05]  /*7e00*/  @!P1 BRA `(.L_x_4693) ;  /* 0x00000000006c9947 */ /* 0x000fea0003800000 */
[----:B-----5:R-:W-:Y:S01]  /*7e10*/  LOP3.LUT P0, RZ, R194, 0xff00, RZ, 0xc0, !PT ;  /* 0x0000ff00c2ff7812 */ /* 0x020fe2000780c0ff */
[----:B------:R-:W-:Y:S01]  /*7e20*/  BSSY.RECONVERGENT B4, `(.L_x_4694) ;  /* 0x000000d000047945 */ /* 0x000fe20003800200 */
[----:B01----:R-:W-:-:S11]  /*7e30*/  MOV R2, RZ ;  /* 0x000000ff00027202 */ /* 0x003fd60000000f00 */
        /* <DEDUP_REMOVED lines=11> */
.L_x_4695:
[----:B------:R-:W-:Y:S05]  /*7ef0*/  BSYNC.RECONVERGENT B4 ;  /* 0x0000000000047941 */ /* 0x000fea0003800200 */
.L_x_4694:
        /* <DEDUP_REMOVED lines=12> */
.L_x_4693:
[----:B------:R-:W-:Y:S05]  /*7fc0*/  BSYNC.RECONVERGENT B3 ;  /* 0x0000000000037941 */ /* 0x000fea0003800200 */
.L_x_4692:
        /* <DEDUP_REMOVED lines=15> */
.L_x_4699:
[----:B------:R-:W-:Y:S05]  /*80c0*/  BSYNC.RECONVERGENT B4 ;  /* 0x0000000000047941 */ /* 0x000fea0003800200 */
.L_x_4698:
        /* <DEDUP_REMOVED lines=12> */
.L_x_4697:
[----:B------:R-:W-:Y:S05]  /*8190*/  BSYNC.RECONVERGENT B3 ;  /* 0x0000000000037941 */ /* 0x000fea0003800200 */
.L_x_4696:
        /* <DEDUP_REMOVED lines=16> */
.L_x_4703:
[----:B------:R-:W-:Y:S05]  /*82a0*/  BSYNC.RECONVERGENT B4 ;  /* 0x0000000000047941 */ /* 0x000fea0003800200 */
.L_x_4702:
        /* <DEDUP_REMOVED lines=12> */
.L_x_4701:
[----:B------:R-:W-:Y:S05]  /*8370*/  BSYNC.RECONVERGENT B3 ;  /* 0x0000000000037941 */ /* 0x000fea0003800200 */
.L_x_4700:
        /* <DEDUP_REMOVED lines=15> */
.L_x_4707:
[----:B------:R-:W-:Y:S05]  /*8470*/  BSYNC.RECONVERGENT B4 ;  /* 0x0000000000047941 */ /* 0x000fea0003800200 */
.L_x_4706:
        /* <DEDUP_REMOVED lines=12> */
.L_x_4705:
[----:B------:R-:W-:Y:S05]  /*8540*/  BSYNC.RECONVERGENT B3 ;  /* 0x0000000000037941 */ /* 0x000fea0003800200 */
.L_x_4704:
        /* <DEDUP_REMOVED lines=16> */
.L_x_4711:
[----:B------:R-:W-:Y:S05]  /*8650*/  BSYNC.RECONVERGENT B4 ;  /* 0x0000000000047941 */ /* 0x000fea0003800200 */
.L_x_4710:
        /* <DEDUP_REMOVED lines=12> */
.L_x_4709:
[----:B------:R-:W-:Y:S05]  /*8720*/  BSYNC.RECONVERGENT B3 ;  /* 0x0000000000037941 */ /* 0x000fea0003800200 */
.L_x_4708:
        /* <DEDUP_REMOVED lines=15> */
.L_x_4715:
[----:B------:R-:W-:Y:S05]  /*8820*/  BSYNC.RECONVERGENT B4 ;  /* 0x0000000000047941 */ /* 0x000fea0003800200 */
.L_x_4714:
        /* <DEDUP_REMOVED lines=12> */
.L_x_4713:
[----:B------:R-:W-:Y:S05]  /*88f0*/  BSYNC.RECONVERGENT B3 ;  /* 0x0000000000037941 */ /* 0x000fea0003800200 */
.L_x_4712:
[----:B------:R-:W-:Y:S05]  /*8900*/  @!P1 BRA `(.L_x_4658) ;  /* 0x0000000000709947 */ /* 0x000fea0003800000 */
[----:B-----5:R-:W-:Y:S01]  /*8910*/  ISETP.GE.U32.AND P0, PT, R194, RZ, PT ;  /* 0x000000ffc200720c */ /* 0x020fe20003f06070 */
[----:B------:R-:W-:Y:S01]  /*8920*/  BSSY.RECONVERGENT B3, `(.L_x_4716) ;  /* 0x000000e000037945 */ /* 0x000fe20003800200 */
[----:B01----:R-:W-:Y:S02]  /*8930*/  MOV R2, RZ ;  /* 0x000000ff00027202 */ /* 0x003fe40000000f00 */
        /* <DEDUP_REMOVED lines=12> */
.L_x_4717:
[----:B------:R-:W-:Y:S05]  /*8a00*/  BSYNC.RECONVERGENT B3 ;  /* 0x0000000000037941 */ /* 0x000fea0003800200 */
.L_x_4716:
        /* <DEDUP_REMOVED lines=12> */
.L_x_4658:
[----:B------:R-:W-:Y:S05]  /*8ad0*/  BSYNC.RECONVERGENT B2 ;  /* 0x0000000000027941 */ /* 0x000fea0003800200 */
.L_x_4641:
        /* <DEDUP_REMOVED lines=8> */
.L_x_4638:
[----:B------:R-:W-:Y:S05]  /*8b60*/  BSYNC.RECONVERGENT B1 ;  /* 0x0000000000017941 */ /* 0x000fea0003800200 */
.L_x_4637:
[----:B------:R-:W-:Y:S04]  /*8b70*/  BSSY.RECONVERGENT B1, `(.L_x_4718) ;  /* 0x00002d7000017945 */ /* 0x000fe80003800200 */
[----:B------:R-:W-:Y:S05]  /*8b80*/  @!P3 BRA `(.L_x_4719) ;  /* 0x0000002c0054b947 */ /* 0x000fea0003800000 */
[----:B------:R-:W-:Y:S04]  /*8b90*/  BSSY.RECONVERGENT B2, `(.L_x_4720) ;  /* 0x0000005000027945 */ /* 0x000fe80003800200 */
[----:B------:R-:W-:Y:S05]  /*8ba0*/  @!P1 BRA `(.L_x_4721) ;  /* 0x00000000000c9947 */ /* 0x000fea0003800000 */
[----:B01----:R-:W0:Y:S02]  /*8bb0*/  LDC.64 R2, c[0x0][0x390] ;  /* 0x0000e400ff027b82 */ /* 0x003e240000000a00 */
[----:B0-----:R-:W-:-:S05]  /*8bc0*/  IMAD.WIDE.U32 R2, R4, 0x10, R2 ;  /* 0x0000001004027825 */ /* 0x001fca00078e0002 */
[----:B-----5:R2:W5:Y:S02]  /*8bd0*/  LDG.E.128 R176, desc[UR6][R2.64] ;  /* 0x0000000602b07981 */ /* 0x020564000c1e1d00 */
.L_x_4721:
[----:B------:R-:W-:Y:S05]  /*8be0*/  BSYNC.RECONVERGENT B2 ;  /* 0x0000000000027941 */ /* 0x000fea0003800200 */
.L_x_4720:
        /* <DEDUP_REMOVED lines=10> */
[C---:B012--5:R-:W-:Y:S02]  /*8c90*/  PRMT R3, R164.reuse, 0x7632, R3 ;  /* 0x00007632a4037816 */ /* 0x067fe40000000003 */
        /* <DEDUP_REMOVED lines=20> */
.L_x_4726:
[----:B------:R-:W-:Y:S05]  /*8de0*/  BSYNC.RECONVERGENT B3 ;  /* 0x0000000000037941 */ /* 0x000fea0003800200 */
.L_x_4725:
        /* <DEDUP_REMOVED lines=14> */
.L_x_4728:
[----:B------:R-:W-:Y:S05]  /*8ed0*/  BSYNC.RECONVERGENT B3 ;  /* 0x0000000000037941 */ /* 0x000fea0003800200 */
.L_x_4727:
        /* <DEDUP_REMOVED lines=17> */
.L_x_4730:
[----:B------:R-:W-:Y:S05]  /*8ff0*/  BSYNC.RECONVERGENT B3 ;  /* 0x0000000000037941 */ /* 0x000fea0003800200 */
.L_x_4729:
        /* <DEDUP_REMOVED lines=19> */
.L_x_4732:
[----:B------:R-:W-:Y:S05]  /*9130*/  BSYNC.RECONVERGENT B3 ;  /* 0x0000000000037941 */ /* 0x000fea0003800200 */
.L_x_4731:
        /* <DEDUP_REMOVED lines=17> */
.L_x_4734:
[----:B------:R-:W-:Y:S05]  /*9250*/  BSYNC.RECONVERGENT B3 ;  /* 0x0000000000037941 */ /* 0x000fea0003800200 */
.L_x_4733:
[----:B------:R-:W-:Y:S01]  /*9260*/  PRMT R183, R166, 0x7632, R183 ;  /* 0x00007632a6b77816 */ /* 0x000fe200000000b7 */
[----:B------:R-:W-:Y:S01]  /*9270*/  @P0 FFMA.FTZ R2, R220, R181, R182 ;  /* 0x000000b5dc020223 */ /* 0x000fe200000100b6 */
[----:B------:R-:W-:Y:S03]  /*9280*/  BSSY.RECONVERGENT B3, `(.L_x_4735) ;  /* 0x0000011000037945 */ /* 0x000fe60003800200 */
[----:B------:R-:W-:Y:S02]  /*9290*/  IMAD.U32 R183, R183, 0x10000, RZ ;  /* 0x00010000b7b77824 */ /* 0x000fe400078e00ff */
        /* <DEDUP_REMOVED lines=15> */
.L_x_4736:
[----:B------:R-:W-:Y:S05]  /*9390*/  BSYNC.RECONVERGENT B3 ;  /* 0x0000000000037941 */ /* 0x000fea0003800200 */
.L_x_4735:
        /* <DEDUP_REMOVED lines=25> */
.L_x_4738:
[----:B------:R-:W-:Y:S05]  /*9530*/  BSYNC.RECONVERGENT B3 ;  /* 0x0000000000037941 */ /* 0x000fea0003800200 */
.L_x_4737:
        /* <DEDUP_REMOVED lines=16> */
.L_x_4724:
[----:B------:R-:W-:Y:S01]  /*9640*/  BSSY.RECONVERGENT B3, `(.L_x_4740) ;  /* 0x0000012000037945 */ /* 0x000fe20003800200 */
[----:B------:R-:W-:-:S03]  /*9650*/  ISETP.GT.AND P3, PT, R6, RZ, PT ;  /* 0x000000ff0600720c */ /* 0x000fc60003f64270 */
[----:B------:R-:W-:Y:S10]  /*9660*/  @!P1 BRA `(.L_x_4741) ;  /* 0x00000000003c9947 */ /* 0x000ff40003800000 */
[----:B012---:R-:W-:Y:S01]  /*9670*/  @P3 FFMA.FTZ R2, R208, R181, R182 ;  /* 0x000000b5d0023223 */ /* 0x007fe200000100b6 */
        /* <DEDUP_REMOVED lines=14> */
.L_x_4741:
[----:B------:R-:W-:Y:S05]  /*9760*/  BSYNC.RECONVERGENT B3 ;  /* 0x0000000000037941 */ /* 0x000fea0003800200 */
.L_x_4740:
[----:B------:R-:W-:Y:S04]  /*9770*/  BSSY.RECONVERGENT B3, `(.L_x_4742) ;  /* 0x0000013000037945 */ /* 0x000fe80003800200 */
[----:B------:R-:W-:Y:S05]  /*9780*/  @!P1 BRA `(.L_x_4743) ;  /* 0x0000000000449947 */ /* 0x000fea0003800000 */
[----:B-----5:R-:W-:Y:S01]  /*9790*/  LOP3.LUT P0, RZ, R196, 0xff00, RZ, 0xc0, !PT ;  /* 0x0000ff00c4ff7812 */ /* 0x020fe2000780c0ff */
[----:B012---:R-:W-:Y:S01]  /*97a0*/  @P3 FFMA.FTZ R2, R216, R181, R182 ;  /* 0x000000b5d8023223 */ /* 0x007fe200000100b6 */
        /* <DEDUP_REMOVED lines=15> */
.L_x_4743:
[----:B------:R-:W-:Y:S05]  /*98a0*/  BSYNC.RECONVERGENT B3 ;  /* 0x0000000000037941 */ /* 0x000fea0003800200 */
.L_x_4742:
[----:B------:R-:W-:Y:S04]  /*98b0*/  BSSY.RECONVERGENT B3, `(.L_x_4744) ;  /* 0x0000011000037945 */ /* 0x000fe80003800200 */
[----:B------:R-:W-:Y:S05]  /*98c0*/  @!P1 BRA `(.L_x_4745) ;  /* 0x00000000003c9947 */ /* 0x000fea0003800000 */
        /* <DEDUP_REMOVED lines=15> */
.L_x_4745:
[----:B------:R-:W-:Y:S05]  /*99c0*/  BSYNC.RECONVERGENT B3 ;  /* 0x0000000000037941 */ /* 0x000fea0003800200 */
.L_x_4744:
        /* <DEDUP_REMOVED lines=19> */
.L_x_4747:
[----:B------:R-:W-:Y:S05]  /*9b00*/  BSYNC.RECONVERGENT B3 ;  /* 0x0000000000037941 */ /* 0x000fea0003800200 */
.L_x_4746:
        /* <DEDUP_REMOVED lines=17> */
.L_x_4749:
[----:B------:R-:W-:Y:S05]  /*9c20*/  BSYNC.RECONVERGENT B3 ;  /* 0x0000000000037941 */ /* 0x000fea0003800200 */
.L_x_4748:
        /* <DEDUP_REMOVED lines=19> */
.L_x_4751:
[----:B------:R-:W-:Y:S05]  /*9d60*/  BSYNC.RECONVERGENT B3 ;  /* 0x0000000000037941 */ /* 0x000fea0003800200 */
.L_x_4750:
[----:B------:R-:W-:Y:S04]  /*9d70*/  BSSY.RECONVERGENT B3, `(.L_x_4752) ;  /* 0x0000011000037945 */ /* 0x000fe80003800200 */
[----:B------:R-:W-:Y:S05]  /*9d80*/  @!P1 BRA `(.L_x_4753) ;  /* 0x00000000003c9947 */ /* 0x000fea0003800000 */
[----:B012---:R-:W-:Y:S01]  /*9d90*/  @P3 FFMA.FTZ R2, R214, R181, R182 ;  /* 0x000000b5d6023223 */ /* 0x007fe200000100b6 */
[----:B-----5:R-:W-:Y:S02]  /*9da0*/  SHF.L.U32 R3, R167, 0x10, RZ ;  /* 0x00000010a7037819 */ /* 0x020fe400000006ff */
[----:B------:R-:W-:Y:S01]  /*9db0*/  LOP3.LUT P0, RZ, R197, 0xff0000, RZ, 0xc0, !PT ;  /* 0x00ff0000c5ff7812 */ /* 0x000fe2000780c0ff */
[----:B------:R-:W-:-:S04]  /*9dc0*/  @P3 FADD.FTZ R2, R215, -R2 ;  /* 0x80000002d7023221 */ /* 0x000fc80000010000 */
[----:B------:R-:W-:-:S04]  /*9dd0*/  @P3 FFMA.FTZ R3, R5, R2, R3 ;  /* 0x0000000205033223 */ /* 0x000fc80000010003 */
[----:B------:R-:W-:Y:S01]  /*9de0*/  FMUL.FTZ R2, R3, UR13 ;  /* 0x0000000d03027c20 */ /* 0x000fe20008410000 */
[----:B------:R-:W-:-:S03]  /*9df0*/  HFMA2 R3, -RZ, RZ, 0, 0 ;  /* 0x00000000ff037431 */ /* 0x000fc600000001ff */
[----:B------:R-:W-:Y:S01]  /*9e00*/  FMUL.FTZ R2, R2, UR12 ;  /* 0x0000000c02027c20 */ /* 0x000fe20008410000 */
[----:B------:R-:W-:-:S04]  /*9e10*/  @P0 IMAD.U32 R183, R179, 0x10000, RZ ;  /* 0x00010000b3b70824 */ /* 0x000fc800078e00ff */
[-C--:B------:R-:W-:Y:S01]  /*9e20*/  @P0 FMUL.FTZ R3, R183, R2.reuse ;  /* 0x00000002b7030220 */ /* 0x080fe20000410000 */
[----:B------:R-:W-:-:S03]  /*9e30*/  FMUL.FTZ R2, R50, R2 ;  /* 0x0000000232027220 */ /* 0x000fc60000410000 */
[----:B------:R-:W-:Y:S02]  /*9e40*/  FADD.FTZ R146, R146, R3 ;  /* 0x0000000392927221 */ /* 0x000fe40000010000 */
[----:B------:R-:W-:-:S04]  /*9e50*/  FSEL R2, R2, RZ, P0 ;  /* 0x000000ff02027208 */ /* 0x000fc80000000000 */
[----:B------:R-:W-:-:S04]  /*9e60*/  F2FP.BF16.F32.PACK_AB R2, RZ, R2 ;  /* 0x00000002ff02723e */ /* 0x000fc800000010ff */
[----:B------:R-:W-:-:S07]  /*9e70*/  PRMT R171, R2, 0x7610, R171 ;  /* 0x0000761002ab7816 */ /* 0x000fce00000000ab */
.L_x_4753:
[----:B------:R-:W-:Y:S05]  /*9e80*/  BSYNC.RECONVERGENT B3 ;  /* 0x0000000000037941 */ /* 0x000fea0003800200 */
.L_x_4752:
[----:B------:R-:W-:Y:S05]  /*9e90*/  @!P1 BRA `(.L_x_4739) ;  /* 0x00000018006c9947 */ /* 0x000fea0003800000 */
[----:B-----5:R-:W-:Y:S01]  /*9ea0*/  ISETP.GE.U32.AND P0, PT, R196, RZ, PT ;  /* 0x000000ffc400720c */ /* 0x020fe20003f06070 */
[----:B012---:R-:W-:Y:S01]  /*9eb0*/  @P3 FFMA.FTZ R2, R222, R181, R182 ;  /* 0x000000b5de023223 */ /* 0x007fe200000100b6 */
        /* <DEDUP_REMOVED lines=17> */
.L_x_4723:
[----:B------:R-:W-:-:S04]  /*9fd0*/  UISETP.NE.U32.AND UP0, UPT, UR20, URZ, UPT ;  /* 0x000000ff1400728c */ /* 0x000fc8000bf05070 */
[----:B------:R-:W-:-:S06]  /*9fe0*/  UISETP.NE.AND.EX UP0, UPT, UR21, URZ, UPT, UP0 ;  /* 0x000000ff1500728c */ /* 0x000fcc000bf05300 */
[----:B------:R-:W-:-:S13]  /*9ff0*/  PLOP3.LUT P2, PT, PT, PT, UP0, 0x80, 0x8 ;  /* 0x000000000008781c */ /* 0x000fda0003f4f008 */
[----:B------:R-:W-:Y:S05]  /*a000*/  @!P2 BRA `(.L_x_4754) ;  /* 0x000000080064a947 */ /* 0x000fea0003800000 */
[----:B012---:R-:W-:Y:S01]  /*a010*/  FFMA.FTZ R2, R208, R181, R182 ;  /* 0x000000b5d0027223 */ /* 0x007fe200000100b6 */
        /* <DEDUP_REMOVED lines=17> */
.L_x_4756:
[----:B------:R-:W-:Y:S05]  /*a130*/  BSYNC.RECONVERGENT B3 ;  /* 0x0000000000037941 */ /* 0x000fea0003800200 */
.L_x_4755:
        /* <DEDUP_REMOVED lines=18> */
.L_x_4758:
[----:B------:R-:W-:Y:S05]  /*a260*/  BSYNC.RECONVERGENT B3 ;  /* 0x0000000000037941 */ /* 0x000fea0003800200 */
.L_x_4757:
        /* <DEDUP_REMOVED lines=17> */
.L_x_4760:
[----:B------:R-:W-:Y:S05]  /*a380*/  BSYNC.RECONVERGENT B3 ;  /* 0x0000000000037941 */ /* 0x000fea0003800200 */
.L_x_4759:
        /* <DEDUP_REMOVED lines=18> */
.L_x_4762:
[----:B------:R-:W-:Y:S05]  /*a4b0*/  BSYNC.RECONVERGENT B3 ;  /* 0x0000000000037941 */ /* 0x000fea0003800200 */
.L_x_4761:
        /* <DEDUP_REMOVED lines=17> */
.L_x_4764:
[----:B------:R-:W-:Y:S05]  /*a5d0*/  BSYNC.RECONVERGENT B3 ;  /* 0x0000000000037941 */ /* 0x000fea0003800200 */
.L_x_4763:
        /* <DEDUP_REMOVED lines=18> */
.L_x_4766:
[----:B------:R-:W-:Y:S05]  /*a700*/  BSYNC.RECONVERGENT B3 ;  /* 0x0000000000037941 */ /* 0x000fea0003800200 */
.L_x_4765:
        /* <DEDUP_REMOVED lines=24> */
.L_x_4768:
[----:B------:R-:W-:Y:S05]  /*a890*/  BSYNC.RECONVERGENT B3 ;  /* 0x0000000000037941 */ /* 0x000fea0003800200 */
.L_x_4767:
        /* <DEDUP_REMOVED lines=16> */
.L_x_4754:
[----:B------:R-:W-:Y:S04]  /*a9a0*/  BSSY.RECONVERGENT B3, `(.L_x_4769) ;  /* 0x000001c000037945 */ /* 0x000fe80003800200 */
[----:B------:R-:W-:Y:S05]  /*a9b0*/  @!P1 BRA `(.L_x_4770) ;  /* 0x0000000000689947 */ /* 0x000fea0003800000 */
[----:B-----5:R-:W-:Y:S01]  /*a9c0*/  LOP3.LUT P0, RZ, R196, 0xff, RZ, 0xc0, !PT ;  /* 0x000000ffc4ff7812 */ /* 0x020fe2000780c0ff */
[----:B------:R-:W-:Y:S01]  /*a9d0*/  BSSY.RECONVERGENT B4, `(.L_x_4771) ;  /* 0x000000c000047945 */ /* 0x000fe20003800200 */
[----:B012---:R-:W-:-:S11]  /*a9e0*/  HFMA2 R2, -RZ, RZ, 0, 0 ;  /* 0x00000000ff027431 */ /* 0x007fd600000001ff */
        /* <DEDUP_REMOVED lines=10> */
.L_x_4772:
[----:B------:R-:W-:Y:S05]  /*aa90*/  BSYNC.RECONVERGENT B4 ;  /* 0x0000000000047941 */ /* 0x000fea0003800200 */
.L_x_4771:
        /* <DEDUP_REMOVED lines=12> */
.L_x_4770:
[----:B------:R-:W-:Y:S05]  /*ab60*/  BSYNC.RECONVERGENT B3 ;  /* 0x0000000000037941 */ /* 0x000fea0003800200 */
.L_x_4769:
[----:B------:R-:W-:Y:S04]  /*ab70*/  BSSY.RECONVERGENT B3, `(.L_x_4773) ;  /* 0x000001d000037945 */ /* 0x000fe80003800200 */
[----:B------:R-:W-:Y:S05]  /*ab80*/  @!P1 BRA `(.L_x_4774) ;  /* 0x00000000006c9947 */ /* 0x000fea0003800000 */
[----:B-----5:R-:W-:Y:S01]  /*ab90*/  LOP3.LUT P0, RZ, R196, 0xff00, RZ, 0xc0, !PT ;  /* 0x0000ff00c4ff7812 */ /* 0x020fe2000780c0ff */
[----:B------:R-:W-:Y:S01]  /*aba0*/  BSSY.RECONVERGENT B4, `(.L_x_4775) ;  /* 0x000000d000047945 */ /* 0x000fe20003800200 */
[----:B012---:R-:W-:-:S11]  /*abb0*/  MOV R2, RZ ;  /* 0x000000ff00027202 */ /* 0x007fd60000000f00 */
        /* <DEDUP_REMOVED lines=11> */
.L_x_4776:
[----:B------:R-:W-:Y:S05]  /*ac70*/  BSYNC.RECONVERGENT B4 ;  /* 0x0000000000047941 */ /* 0x000fea0003800200 */
.L_x_4775:
        /* <DEDUP_REMOVED lines=12> */
.L_x_4774:
[----:B------:R-:W-:Y:S05]  /*ad40*/  BSYNC.RECONVERGENT B3 ;  /* 0x0000000000037941 */ /* 0x000fea0003800200 */
.L_x_4773:
        /* <DEDUP_REMOVED lines=15> */
.L_x_4780:
[----:B------:R-:W-:Y:S05]  /*ae40*/  BSYNC.RECONVERGENT B4 ;  /* 0x0000000000047941 */ /* 0x000fea0003800200 */
.L_x_4779:
        /* <DEDUP_REMOVED lines=12> */
.L_x_4778:
[----:B------:R-:W-:Y:S05]  /*af10*/  BSYNC.RECONVERGENT B3 ;  /* 0x0000000000037941 */ /* 0x000fea0003800200 */
.L_x_4777:
        /* <DEDUP_REMOVED lines=16> */
.L_x_4784:
[----:B------:R-:W-:Y:S05]  /*b020*/  BSYNC.RECONVERGENT B4 ;  /* 0x0000000000047941 */ /* 0x000fea0003800200 */
.L_x_4783:
        /* <DEDUP_REMOVED lines=12> */
.L_x_4782:
[----:B------:R-:W-:Y:S05]  /*b0f0*/  BSYNC.RECONVERGENT B3 ;  /* 0x0000000000037941 */ /* 0x000fea0003800200 */
.L_x_4781:
        /* <DEDUP_REMOVED lines=15> */
.L_x_4788:
[----:B------:R-:W-:Y:S05]  /*b1f0*/  BSYNC.RECONVERGENT B4 ;  /* 0x0000000000047941 */ /* 0x000fea0003800200 */
.L_x_4787:
        /* <DEDUP_REMOVED lines=12> */
.L_x_4786:
[----:B------:R-:W-:Y:S05]  /*b2c0*/  BSYNC.RECONVERGENT B3 ;  /* 0x0000000000037941 */ /* 0x000fea0003800200 */
.L_x_4785:
        /* <DEDUP_REMOVED lines=16> */
.L_x_4792:
[----:B------:R-:W-:Y:S05]  /*b3d0*/  BSYNC.RECONVERGENT B4 ;  /* 0x0000000000047941 */ /* 0x000fea0003800200 */
.L_x_4791:
        /* <DEDUP_REMOVED lines=12> */
.L_x_4790:
[----:B------:R-:W-:Y:S05]  /*b4a0*/  BSYNC.RECONVERGENT B3 ;  /* 0x0000000000037941 */ /* 0x000fea0003800200 */
.L_x_4789:
        /* <DEDUP_REMOVED lines=15> */
.L_x_4796:
[----:B------:R-:W-:Y:S05]  /*b5a0*/  BSYNC.RECONVERGENT B4 ;  /* 0x0000000000047941 */ /* 0x000fea0003800200 */
.L_x_4795:
        /* <DEDUP_REMOVED lines=12> */
.L_x_4794:
[----:B------:R-:W-:Y:S05]  /*b670*/  BSYNC.RECONVERGENT B3 ;  /* 0x0000000000037941 */ /* 0x000fea0003800200 */
.L_x_4793:
[----:B------:R-:W-:Y:S05]  /*b680*/  @!P1 BRA `(.L_x_4739) ;  /* 0x0000000000709947 */ /* 0x000fea0003800000 */
[----:B-----5:R-:W-:Y:S01]  /*b690*/  ISETP.GE.U32.AND P0, PT, R196, RZ, PT ;  /* 0x000000ffc400720c */ /* 0x020fe20003f06070 */
[----:B------:R-:W-:Y:S01]  /*b6a0*/  BSSY.RECONVERGENT B3, `(.L_x_4797) ;  /* 0x000000e000037945 */ /* 0x000fe20003800200 */
[----:B012---:R-:W-:Y:S02]  /*b6b0*/  MOV R2, RZ ;  /* 0x000000ff00027202 */ /* 0x007fe40000000f00 */
        /* <DEDUP_REMOVED lines=12> */
.L_x_4798:
[----:B------:R-:W-:Y:S05]  /*b780*/  BSYNC.RECONVERGENT B3 ;  /* 0x0000000000037941 */ /* 0x000fea0003800200 */
.L_x_4797:
        /* <DEDUP_REMOVED lines=12> */
.L_x_4739:
[----:B------:R-:W-:Y:S05]  /*b850*/  BSYNC.RECONVERGENT B2 ;  /* 0x0000000000027941 */ /* 0x000fea0003800200 */
.L_x_4722:
        /* <DEDUP_REMOVED lines=8> */
.L_x_4719:
[----:B------:R-:W-:Y:S05]  /*b8e0*/  BSYNC.RECONVERGENT B1 ;  /* 0x0000000000017941 */ /* 0x000fea0003800200 */
.L_x_4718:
[----:B------:R-:W-:Y:S04]  /*b8f0*/  BSSY.RECONVERGENT B1, `(.L_x_4799) ;  /* 0x00002cb000017945 */ /* 0x000fe80003800200 */
[----:B------:R-:W-:Y:S05]  /*b900*/  @!P4 BRA `(.L_x_4800) ;  /* 0x0000002c0024c947 */ /* 0x000fea0003800000 */
[----:B------:R-:W-:Y:S04]  /*b910*/  BSSY.RECONVERGENT B2, `(.L_x_4801) ;  /* 0x0000005000027945 */ /* 0x000fe80003800200 */
[----:B------:R-:W-:Y:S05]  /*b920*/  @!P1 BRA `(.L_x_4802) ;  /* 0x00000000000c9947 */ /* 0x000fea0003800000 */
[----:B012---:R-:W0:Y:S02]  /*b930*/  LDC.64 R2, c[0x0][0x390] ;  /* 0x0000e400ff027b82 */ /* 0x007e240000000a00 */
[----:B0-----:R-:W-:-:S05]  /*b940*/  IMAD.WIDE.U32 R2, R4, 0x10, R2 ;  /* 0x0000001004027825 */ /* 0x001fca00078e0002 */
[----:B-----5:R3:W5:Y:S02]  /*b950*/  LDG.E.128 R176, desc[UR6][R2.64] ;  /* 0x0000000602b07981 */ /* 0x020764000c1e1d00 */
.L_x_4802:
[----:B------:R-:W-:Y:S05]  /*b960*/  BSYNC.RECONVERGENT B2 ;  /* 0x0000000000027941 */ /* 0x000fea0003800200 */
.L_x_4801:
        /* <DEDUP_REMOVED lines=10> */
[----:B0123-5:R-:W-:-:S04]  /*ba10*/  PRMT R3, R24, 0x7632, R3 ;  /* 0x0000763218037816 */ /* 0x02ffc80000000003 */
[----:B------:R-:W-:Y:S02]  /*ba20*/  SHF.L.U32 R6, R3, 0x10, RZ ;  /* 0x0000001003067819 */ /* 0x000fe400000006ff */
[----:B------:R-:W-:-:S05]  /*ba30*/  SHF.L.U32 R3, R24, 0x10, RZ ;  /* 0x0000001018037819 */ /* 0x000fca00000006ff */
        /* <DEDUP_REMOVED lines=18> */
.L_x_4807:
[----:B------:R-:W-:Y:S05]  /*bb60*/  BSYNC.RECONVERGENT B3 ;  /* 0x0000000000037941 */ /* 0x000fea0003800200 */
.L_x_4806:
        /* <DEDUP_REMOVED lines=14> */
.L_x_4809:
[----:B------:R-:W-:Y:S05]  /*bc50*/  BSYNC.RECONVERGENT B3 ;  /* 0x0000000000037941 */ /* 0x000fea0003800200 */
.L_x_4808:
        /* <DEDUP_REMOVED lines=17> */
.L_x_4811:
[----:B------:R-:W-:Y:S05]  /*bd70*/  BSYNC.RECONVERGENT B3 ;  /* 0x0000000000037941 */ /* 0x000fea0003800200 */
.L_x_4810:
        /* <DEDUP_REMOVED lines=19> */
.L_x_4813:
[----:B------:R-:W-:Y:S05]  /*beb0*/  BSYNC.RECONVERGENT B3 ;  /* 0x0000000000037941 */ /* 0x000fea0003800200 */
.L_x_4812:
[----:B------:R-:W-:Y:S01]  /*bec0*/  @P3 FFMA.FTZ R2, R226, R181, R182 ;  /* 0x000000b5e2023223 */ /* 0x000fe200000100b6 */
[C---:B------:R-:W-:Y:S01]  /*bed0*/  SHF.L.U32 R174, R26.reuse, 0x10, RZ ;  /* 0x000000101aae7819 */ /* 0x040fe200000006ff */
[----:B------:R-:W-:Y:S01]  /*bee0*/  BSSY.RECONVERGENT B3, `(.L_x_4814) ;  /* 0x000001d000037945 */ /* 0x000fe20003800200 */
[----:B------:R-:W-:Y:S01]  /*bef0*/  PRMT R175, R26, 0x7632, R175 ;  /* 0x000076321aaf7816 */ /* 0x000fe200000000af */
[----:B------:R-:W-:-:S03]  /*bf00*/  @P3 FADD.FTZ R2, R228, -R2 ;  /* 0x80000002e4023221 */ /* 0x000fc60000010000 */
[----:B------:R-:W-:Y:S01]  /*bf10*/  SHF.L.U32 R175, R175, 0x10, RZ ;  /* 0x00000010afaf7819 */ /* 0x000fe200000006ff */
[----:B------:R-:W-:Y:S01]  /*bf20*/  @P3 FFMA.FTZ R174, R5, R2, R174 ;  /* 0x0000000205ae3223 */ /* 0x000fe200000100ae */
[----:B------:R-:W-:-:S04]  /*bf30*/  @P3 FFMA.FTZ R2, R235, R181, R182 ;  /* 0x000000b5eb023223 */ /* 0x000fc800000100b6 */
[----:B------:R-:W-:-:S04]  /*bf40*/  @P3 FADD.FTZ R2, R236, -R2 ;  /* 0x80000002ec023221 */ /* 0x000fc80000010000 */
[----:B------:R-:W-:Y:S01]  /*bf50*/  @P3 FFMA.FTZ R175, R5, R2, R175 ;  /* 0x0000000205af3223 */ /* 0x000fe200000100af */
[-CC-:B------:R-:W-:Y:S01]  /*bf60*/  @P3 FFMA.FTZ R2, R229, R181.reuse, R182.reuse ;  /* 0x000000b5e5023223 */ /* 0x180fe200000100b6 */
[----:B------:R-:W-:Y:S01]  /*bf70*/  @P3 FFMA.FTZ R182, R248, R181, R182 ;  /* 0x000000b5f8b63223 */ /* 0x000fe200000100b6 */
[----:B------:R-:W-:Y:S02]  /*bf80*/  PRMT R181, R27, 0x7632, R181 ;  /* 0x000076321bb57816 */ /* 0x000fe400000000b5 */
[----:B------:R-:W-:Y:S01]  /*bf90*/  @P3 FADD.FTZ R183, R231, -R2 ;  /* 0x80000002e7b73221 */ /* 0x000fe20000010000 */
[----:B------:R-:W-:Y:S01]  /*bfa0*/  SHF.L.U32 R2, R27, 0x10, RZ ;  /* 0x000000101b027819 */ /* 0x000fe200000006ff */
[----:B------:R-:W-:Y:S01]  /*bfb0*/  @P3 FADD.FTZ R182, R247, -R182 ;  /* 0x800000b6f7b63221 */ /* 0x000fe20000010000 */
[----:B------:R-:W-:-:S03]  /*bfc0*/  SHF.L.U32 R181, R181, 0x10, RZ ;  /* 0x00000010b5b57819 */ /* 0x000fc600000006ff */
[C---:B------:R-:W-:Y:S02]  /*bfd0*/  @P3 FFMA.FTZ R2, R5.reuse, R183, R2 ;  /* 0x000000b705023223 */ /* 0x040fe40000010002 */
        /* <DEDUP_REMOVED lines=13> */
.L_x_4815:
[----:B------:R-:W-:Y:S05]  /*c0b0*/  BSYNC.RECONVERGENT B3 ;  /* 0x0000000000037941 */ /* 0x000fea0003800200 */
.L_x_4814:
        /* <DEDUP_REMOVED lines=14> */
.L_x_4817:
[----:B------:R-:W-:Y:S05]  /*c1a0*/  BSYNC.RECONVERGENT B3 ;  /* 0x0000000000037941 */ /* 0x000fea0003800200 */
.L_x_4816:
[----:B------:R-:W-:Y:S01]  /*c1b0*/  BSSY.RECONVERGENT B3, `(.L_x_4818) ;  /* 0x0000010000037945 */ /* 0x000fe20003800200 */
[----:B------:R-:W-:Y:S02]  /*c1c0*/  F2FP.BF16.F32.PACK_AB R173, R173, R172 ;  /* 0x000000acadad723e */ /* 0x000fe400000010ff */
[----:B------:R-:W-:Y:S02]  /*c1d0*/  F2FP.BF16.F32.PACK_AB R174, R175, R174 ;  /* 0x000000aeafae723e */ /* 0x000fe400000010ff */
[----:B------:R-:W-:Y:S01]  /*c1e0*/  F2FP.BF16.F32.PACK_AB R172, R6, R3 ;  /* 0x0000000306ac723e */ /* 0x000fe200000010ff */
        /* <DEDUP_REMOVED lines=12> */
.L_x_4819:
[----:B------:R-:W-:Y:S05]  /*c2b0*/  BSYNC.RECONVERGENT B3 ;  /* 0x0000000000037941 */ /* 0x000fea0003800200 */
.L_x_4818:
        /* <DEDUP_REMOVED lines=16> */
.L_x_4805:
[----:B------:R-:W-:Y:S01]  /*c3c0*/  BSSY.RECONVERGENT B3, `(.L_x_4821) ;  /* 0x0000012000037945 */ /* 0x000fe20003800200 */
[----:B------:R-:W-:-:S03]  /*c3d0*/  ISETP.GT.AND P0, PT, R6, RZ, PT ;  /* 0x000000ff0600720c */ /* 0x000fc60003f04270 */
[----:B------:R-:W-:Y:S10]  /*c3e0*/  @!P1 BRA `(.L_x_4822) ;  /* 0x00000000003c9947 */ /* 0x000ff40003800000 */
[----:B0123--:R-:W-:Y:S01]  /*c3f0*/  @P0 FFMA.FTZ R2, R191, R181, R182 ;  /* 0x000000b5bf020223 */ /* 0x00ffe200000100b6 */
        /* <DEDUP_REMOVED lines=14> */
.L_x_4822:
[----:B------:R-:W-:Y:S05]  /*c4e0*/  BSYNC.RECONVERGENT B3 ;  /* 0x0000000000037941 */ /* 0x000fea0003800200 */
.L_x_4821:
[----:B------:R-:W-:Y:S04]  /*c4f0*/  BSSY.RECONVERGENT B3, `(.L_x_4823) ;  /* 0x0000013000037945 */ /* 0x000fe80003800200 */
[----:B------:R-:W-:Y:S05]  /*c500*/  @!P1 BRA `(.L_x_4824) ;  /* 0x0000000000449947 */ /* 0x000fea0003800000 */
[----:B-----5:R-:W-:Y:S01]  /*c510*/  LOP3.LUT P3, RZ, R198, 0xff00, RZ, 0xc0, !PT ;  /* 0x0000ff00c6ff7812 */ /* 0x020fe2000786c0ff */
[----:B0123--:R-:W-:Y:S01]  /*c520*/  @P0 FFMA.FTZ R2, R230, R181, R182 ;  /* 0x000000b5e6020223 */ /* 0x00ffe200000100b6 */
        /* <DEDUP_REMOVED lines=15> */
.L_x_4824:
[----:B------:R-:W-:Y:S05]  /*c620*/  BSYNC.RECONVERGENT B3 ;  /* 0x0000000000037941 */ /* 0x000fea0003800200 */
.L_x_4823:
[----:B------:R-:W-:Y:S04]  /*c630*/  BSSY.RECONVERGENT B3, `(.L_x_4825) ;  /* 0x0000011000037945 */ /* 0x000fe80003800200 */
[----:B------:R-:W-:Y:S05]  /*c640*/  @!P1 BRA `(.L_x_4826) ;  /* 0x00000000003c9947 */ /* 0x000fea0003800000 */
        /* <DEDUP_REMOVED lines=15> */
.L_x_4826:
[----:B------:R-:W-:Y:S05]  /*c740*/  BSYNC.RECONVERGENT B3 ;  /* 0x0000000000037941 */ /* 0x000fea0003800200 */
.L_x_4825:
        /* <DEDUP_REMOVED lines=19> */
.L_x_4828:
[----:B------:R-:W-:Y:S05]  /*c880*/  BSYNC.RECONVERGENT B3 ;  /* 0x0000000000037941 */ /* 0x000fea0003800200 */
.L_x_4827:
        /* <DEDUP_REMOVED lines=17> */
.L_x_4830:
[----:B------:R-:W-:Y:S05]  /*c9a0*/  BSYNC.RECONVERGENT B3 ;  /* 0x0000000000037941 */ /* 0x000fea0003800200 */
.L_x_4829:
        /* <DEDUP_REMOVED lines=19> */
.L_x_4832:
[----:B------:R-:W-:Y:S05]  /*cae0*/  BSYNC.RECONVERGENT B3 ;  /* 0x0000000000037941 */ /* 0x000fea0003800200 */
.L_x_4831:
        /* <DEDUP_REMOVED lines=17> */
.L_x_4834:
[----:B------:R-:W-:Y:S05]  /*cc00*/  BSYNC.RECONVERGENT B3 ;  /* 0x0000000000037941 */ /* 0x000fea0003800200 */
.L_x_4833:
[----:B------:R-:W-:Y:S05]  /*cc10*/  @!P1 BRA `(.L_x_4820) ;  /* 0x0000001800449947 */ /* 0x000fea0003800000 */
[----:B0123-5:R-:W-:Y:S01]  /*cc20*/  PRMT R3, R27, 0x7632, R3 ;  /* 0x000076321b037816 */ /* 0x02ffe20000000003 */
[----:B------:R-:W-:-:S03]  /*cc30*/  @P0 FFMA.FTZ R2, R248, R181, R182 ;  /* 0x000000b5f8020223 */ /* 0x000fc600000100b6 */
[----:B------:R-:W-:Y:S01]  /*cc40*/  SHF.L.U32 R3, R3, 0x10, RZ ;  /* 0x0000001003037819 */ /* 0x000fe200000006ff */
[----:B------:R-:W-:-:S04]  /*cc50*/  @P0 FADD.FTZ R2, R247, -R2 ;  /* 0x80000002f7020221 */ /* 0x000fc80000010000 */
[----:B------:R-:W-:Y:S01]  /*cc60*/  @P0 FFMA.FTZ R3, R5, R2, R3 ;  /* 0x0000000205030223 */ /* 0x000fe20000010003 */
[----:B------:R-:W-:Y:S01]  /*cc70*/  ISETP.GE.U32.AND P0, PT, R198, RZ, PT ;  /* 0x000000ffc600720c */ /* 0x000fe20003f06070 */
[----:B------:R-:W-:Y:S02]  /*cc80*/  HFMA2 R5, -RZ, RZ, 0, 0 ;  /* 0x00000000ff057431 */ /* 0x000fe400000001ff */
[----:B------:R-:W-:Y:S01]  /*cc90*/  FMUL.FTZ R3, R3, UR13 ;  /* 0x0000000d03037c20 */ /* 0x000fe20008410000 */
[----:B------:R-:W-:-:S03]  /*cca0*/  ISETP.GE.U32.AND.EX P0, PT, R199, 0x1000000, PT, P0 ;  /* 0x01000000c700780c */ /* 0x000fc60003f06100 */
[----:B------:R-:W-:-:S10]  /*ccb0*/  FMUL.FTZ R3, R3, UR12 ;  /* 0x0000000c03037c20 */ /* 0x000fd40008410000 */
        /* <DEDUP_REMOVED lines=9> */
.L_x_4804:
[----:B------:R-:W-:-:S04]  /*cd50*/  UISETP.NE.U32.AND UP0, UPT, UR20, URZ, UPT ;  /* 0x000000ff1400728c */ /* 0x000fc8000bf05070 */
[----:B------:R-:W-:-:S06]  /*cd60*/  UISETP.NE.AND.EX UP0, UPT, UR21, URZ, UPT, UP0 ;  /* 0x000000ff1500728c */ /* 0x000fcc000bf05300 */
[----:B------:R-:W-:-:S13]  /*cd70*/  PLOP3.LUT P2, PT, PT, PT, UP0, 0x80, 0x8 ;  /* 0x000000000008781c */ /* 0x000fda0003f4f008 */
[----:B------:R-:W-:Y:S05]  /*cd80*/  @!P2 BRA `(.L_x_4835) ;  /* 0x000000080064a947 */ /* 0x000fea0003800000 */
[----:B0123--:R-:W-:Y:S01]  /*cd90*/  FFMA.FTZ R2, R191, R181, R182 ;  /* 0x000000b5bf027223 */ /* 0x00ffe200000100b6 */
        /* <DEDUP_REMOVED lines=10> */
[----:B------:R-:W-:-:S04]  /*ce40*/  @P3 IMAD.U32 R172, R176, 0x10000, RZ ;  /* 0x00010000b0ac3824 */ /* 0x000fc800078e00ff */
[-C--:B------:R-:W-:Y:S01]  /*ce50*/  @P3 FMUL.FTZ R6, R172, R3.reuse ;  /* 0x00000003ac063220 */ /* 0x080fe20000410000 */
[----:B------:R-:W-:-:S03]  /*ce60*/  FMUL.FTZ R3, R52, R3 ;  /* 0x0000000334037220 */ /* 0x000fc60000410000 */
[----:B------:R-:W-:Y:S02]  /*ce70*/  FADD.FTZ R148, R148, R6 ;  /* 0x0000000694947221 */ /* 0x000fe40000010000 */
[----:B------:R-:W-:-:S04]  /*ce80*/  FSEL R3, R3, RZ, P3 ;  /* 0x000000ff03037208 */ /* 0x000fc80001800000 */
[----:B------:R-:W-:-:S04]  /*ce90*/  F2FP.BF16.F32.PACK_AB R3, RZ, R3 ;  /* 0x00000003ff03723e */ /* 0x000fc800000010ff */
[----:B------:R-:W-:-:S07]  /*cea0*/  PRMT R168, R3, 0x7610, R168 ;  /* 0x0000761003a87816 */ /* 0x000fce00000000a8 */
.L_x_4837:
[----:B------:R-:W-:Y:S05]  /*ceb0*/  BSYNC.RECONVERGENT B3 ;  /* 0x0000000000037941 */ /* 0x000fea0003800200 */
.L_x_4836:
        /* <DEDUP_REMOVED lines=18> */
.L_x_4839:
[----:B------:R-:W-:Y:S05]  /*cfe0*/  BSYNC.RECONVERGENT B3 ;  /* 0x0000000000037941 */ /* 0x000fea0003800200 */
.L_x_4838:
        /* <DEDUP_REMOVED lines=17> */
.L_x_4841:
[----:B------:R-:W-:Y:S05]  /*d100*/  BSYNC.RECONVERGENT B3 ;  /* 0x0000000000037941 */ /* 0x000fea0003800200 */
.L_x_4840:
        /* <DEDUP_REMOVED lines=18> */
.L_x_4843:
[----:B------:R-:W-:Y:S05]  /*d230*/  BSYNC.RECONVERGENT B3 ;  /* 0x0000000000037941 */ /* 0x000fea0003800200 */
.L_x_4842:
        /* <DEDUP_REMOVED lines=17> */
.L_x_4845:
[----:B------:R-:W-:Y:S05]  /*d350*/  BSYNC.RECONVERGENT B3 ;  /* 0x0000000000037941 */ /* 0x000fea0003800200 */
.L_x_4844:
        /* <DEDUP_REMOVED lines=18> */
.L_x_4847:
[----:B------:R-:W-:Y:S05]  /*d480*/  BSYNC.RECONVERGENT B3 ;  /* 0x0000000000037941 */ /* 0x000fea0003800200 */
.L_x_4846:
[----:B------:R-:W-:Y:S01]  /*d490*/  F2FP.BF16.F32.PACK_AB R174, R172, R174 ;  /* 0x000000aeacae723e */ /* 0x000fe200000010ff */
[-CC-:B------:R-:W-:Y:S01]  /*d4a0*/  FFMA.FTZ R172, R229, R181.reuse, R182.reuse ;  /* 0x000000b5e5ac7223 */ /* 0x180fe200000100b6 */
[----:B------:R-:W-:Y:S01]  /*d4b0*/  FFMA.FTZ R175, R248, R181, R182 ;  /* 0x000000b5f8af7223 */ /* 0x000fe200000100b6 */
[----:B------:R-:W-:Y:S01]  /*d4c0*/  BSSY.RECONVERGENT B3, `(.L_x_4848) ;  /* 0x0000015000037945 */ /* 0x000fe20003800200 */
[----:B------:R-:W-:Y:S01]  /*d4d0*/  F2FP.BF16.F32.PACK_AB R173, R173, R6 ;  /* 0x00000006adad723e */ /* 0x000fe200000010ff */
        /* <DEDUP_REMOVED lines=19> */
.L_x_4849:
[----:B------:R-:W-:Y:S05]  /*d610*/  BSYNC.RECONVERGENT B3 ;  /* 0x0000000000037941 */ /* 0x000fea0003800200 */
.L_x_4848:
[----:B------:R-:W-:Y:S01]  /*d620*/  F2FP.BF16.F32.PACK_AB R175, R2, R3 ;  /* 0x0000000302af723e */ /* 0x000fe200000010ff */
[----:B------:R-:W-:Y:S06]  /*d630*/  @!P1 BRA `(.L_x_4820) ;  /* 0x0000000c00bc9947 */ /* 0x000fec0003800000 */
[----:B-----5:R-:W-:Y:S01]  /*d640*/  ISETP.GE.U32.AND P0, PT, R198, RZ, PT ;  /* 0x000000ffc600720c */ /* 0x020fe20003f06070 */
        /* <DEDUP_REMOVED lines=13> */
.L_x_4835:
[----:B------:R-:W-:Y:S04]  /*d720*/  BSSY.RECONVERGENT B3, `(.L_x_4850) ;  /* 0x000001c000037945 */ /* 0x000fe80003800200 */
[----:B------:R-:W-:Y:S05]  /*d730*/  @!P1 BRA `(.L_x_4851) ;  /* 0x0000000000689947 */ /* 0x000fea0003800000 */
[----:B-----5:R-:W-:Y:S01]  /*d740*/  LOP3.LUT P0, RZ, R198, 0xff, RZ, 0xc0, !PT ;  /* 0x000000ffc6ff7812 */ /* 0x020fe2000780c0ff */
[----:B------:R-:W-:Y:S01]  /*d750*/  BSSY.RECONVERGENT B4, `(.L_x_4852) ;  /* 0x000000c000047945 */ /* 0x000fe20003800200 */
[----:B0123--:R-:W-:-:S11]  /*d760*/  MOV R2, RZ ;  /* 0x000000ff00027202 */ /* 0x00ffd60000000f00 */
        /* <DEDUP_REMOVED lines=10> */
.L_x_4853:
[----:B------:R-:W-:Y:S05]  /*d810*/  BSYNC.RECONVERGENT B4 ;  /* 0x0000000000047941 */ /* 0x000fea0003800200 */
.L_x_4852:
        /* <DEDUP_REMOVED lines=12> */
.L_x_4851:
[----:B------:R-:W-:Y:S05]  /*d8e0*/  BSYNC.RECONVERGENT B3 ;  /* 0x0000000000037941 */ /* 0x000fea0003800200 */
.L_x_4850:
[----:B------:R-:W-:Y:S04]  /*d8f0*/  BSSY.RECONVERGENT B3, `(.L_x_4854) ;  /* 0x000001d000037945 */ /* 0x000fe80003800200 */
[----:B------:R-:W-:Y:S05]  /*d900*/  @!P1 BRA `(.L_x_4855) ;  /* 0x00000000006c9947 */ /* 0x000fea0003800000 */
[----:B-----5:R-:W-:Y:S01]  /*d910*/  LOP3.LUT P0, RZ, R198, 0xff00, RZ, 0xc0, !PT ;  /* 0x0000ff00c6ff7812 */ /* 0x020fe2000780c0ff */
[----:B------:R-:W-:Y:S01]  /*d920*/  BSSY.RECONVERGENT B4, `(.L_x_4856) ;  /* 0x000000d000047945 */ /* 0x000fe20003800200 */
[----:B0123--:R-:W-:-:S11]  /*d930*/  HFMA2 R2, -RZ, RZ, 0, 0 ;  /* 0x00000000ff027431 */ /* 0x00ffd600000001ff */
        /* <DEDUP_REMOVED lines=11> */
.L_x_4857:
[----:B------:R-:W-:Y:S05]  /*d9f0*/  BSYNC.RECONVERGENT B4 ;  /* 0x0000000000047941 */ /* 0x000fea0003800200 */
.L_x_4856:
        /* <DEDUP_REMOVED lines=12> */
.L_x_4855:
[----:B------:R-:W-:Y:S05]  /*dac0*/  BSYNC.RECONVERGENT B3 ;  /* 0x0000000000037941 */ /* 0x000fea0003800200 */
.L_x_4854:
        /* <DEDUP_REMOVED lines=15> */
.L_x_4861:
[----:B------:R-:W-:Y:S05]  /*dbc0*/  BSYNC.RECONVERGENT B4 ;  /* 0x0000000000047941 */ /* 0x000fea0003800200 */
.L_x_4860:
        /* <DEDUP_REMOVED lines=12> */
.L_x_4859:
[----:B------:R-:W-:Y:S05]  /*dc90*/  BSYNC.RECONVERGENT B3 ;  /* 0x0000000000037941 */ /* 0x000fea0003800200 */
.L_x_4858:
        /* <DEDUP_REMOVED lines=16> */
.L_x_4865:
[----:B------:R-:W-:Y:S05]  /*dda0*/  BSYNC.RECONVERGENT B4 ;  /* 0x0000000000047941 */ /* 0x000fea0003800200 */
.L_x_4864:
        /* <DEDUP_REMOVED lines=12> */
.L_x_4863:
[----:B------:R-:W-:Y:S05]  /*de70*/  BSYNC.RECONVERGENT B3 ;  /* 0x0000000000037941 */ /* 0x000fea0003800200 */
.L_x_4862:
        /* <DEDUP_REMOVED lines=15> */
.L_x_4869:
[----:B------:R-:W-:Y:S05]  /*df70*/  BSYNC.RECONVERGENT B4 ;  /* 0x0000000000047941 */ /* 0x000fea0003800200 */
.L_x_4868:
        /* <DEDUP_REMOVED lines=12> */
.L_x_4867:
[----:B------:R-:W-:Y:S05]  /*e040*/  BSYNC.RECONVERGENT B3 ;  /* 0x0000000000037941 */ /* 0x000fea0003800200 */
.L_x_4866:
        /* <DEDUP_REMOVED lines=16> */
.L_x_4873:
[----:B------:R-:W-:Y:S05]  /*e150*/  BSYNC.RECONVERGENT B4 ;  /* 0x0000000000047941 */ /* 0x000fea0003800200 */
.L_x_4872:
        /* <DEDUP_REMOVED lines=12> */
.L_x_4871:
[----:B------:R-:W-:Y:S05]  /*e220*/  BSYNC.RECONVERGENT B3 ;  /* 0x0000000000037941 */ /* 0x000fea0003800200 */
.L_x_4870:
        /* <DEDUP_REMOVED lines=15> */
.L_x_4877:
[----:B------:R-:W-:Y:S05]  /*e320*/  BSYNC.RECONVERGENT B4 ;  /* 0x0000000000047941 */ /* 0x000fea0003800200 */
.L_x_4876:
        /* <DEDUP_REMOVED lines=12> */
.L_x_4875:
[----:B------:R-:W-:Y:S05]  /*e3f0*/  BSYNC.RECONVERGENT B3 ;  /* 0x0000000000037941 */ /* 0x000fea0003800200 */
.L_x_4874:
[----:B------:R-:W-:Y:S05]  /*e400*/  @!P1 BRA `(.L_x_4820) ;  /* 0x0000000000489947 */ /* 0x000fea0003800000 */
[----:B0123--:R-:W-:Y:S01]  /*e410*/  FFMA.FTZ R2, R248, R181, R182 ;  /* 0x000000b5f8027223 */ /* 0x00ffe200000100b6 */
[----:B-----5:R-:W-:Y:S02]  /*e420*/  ISETP.GE.U32.AND P0, PT, R198, RZ, PT ;  /* 0x000000ffc600720c */ /* 0x020fe40003f06070 */
[----:B------:R-:W-:Y:S01]  /*e430*/  ISETP.GT.AND P3, PT, R6, RZ, PT ;  /* 0x000000ff0600720c */ /* 0x000fe20003f64270 */
[----:B------:R-:W-:Y:S01]  /*e440*/  FADD.FTZ R2, R247, -R2 ;  /* 0x80000002f7027221 */ /* 0x000fe20000010000 */
[----:B------:R-:W-:-:S03]  /*e450*/  ISETP.GE.U32.AND.EX P0, PT, R199, 0x1000000, PT, P0 ;  /* 0x01000000c700780c */ /* 0x000fc60003f06100 */
[----:B------:R-:W-:Y:S01]  /*e460*/  FMUL.FTZ R2, R5, R2 ;  /* 0x0000000205027220 */ /* 0x000fe20000410000 */
[----:B------:R-:W-:-:S04]  /*e470*/  HFMA2 R5, -RZ, RZ, 0, 0 ;  /* 0x00000000ff057431 */ /* 0x000fc800000001ff */
[----:B------:R-:W-:-:S05]  /*e480*/  FSEL R2, R2, RZ, P3 ;  /* 0x000000ff02027208 */ /* 0x000fca0001800000 */
[----:B------:R-:W-:Y:S01]  /*e490*/  FMUL.FTZ R3, R2, UR13 ;  /* 0x0000000d02037c20 */ /* 0x000fe20008410000 */
[----:B------:R-:W-:-:S03]  /*e4a0*/  @P0 PRMT R2, R179, 0x7632, R2 ;  /* 0x00007632b3020816 */ /* 0x000fc60000000002 */
[----:B------:R-:W-:Y:S02]  /*e4b0*/  FMUL.FTZ R3, R3, UR12 ;  /* 0x0000000c03037c20 */ /* 0x000fe40008410000 */
[----:B------:R-:W-:-:S04]  /*e4c0*/  @P0 IMAD.U32 R2, R2, 0x10000, RZ ;  /* 0x0001000002020824 */ /* 0x000fc800078e00ff */
[----:B------:R-:W-:Y:S01]  /*e4d0*/  @P0 FMUL.FTZ R5, R3, R2 ;  /* 0x0000000203050220 */ /* 0x000fe20000410000 */
[----:B------:R-:W-:-:S03]  /*e4e0*/  FMUL.FTZ R3, R59, R3 ;  /* 0x000000033b037220 */ /* 0x000fc60000410000 */
[----:B------:R-:W-:Y:S02]  /*e4f0*/  FADD.FTZ R155, R155, R5 ;  /* 0x000000059b9b7221 */ /* 0x000fe40000010000 */
[----:B------:R-:W-:-:S04]  /*e500*/  FSEL R2, R3, RZ, P0 ;  /* 0x000000ff03027208 */ /* 0x000fc80000000000 */
[----:B------:R-:W-:-:S04]  /*e510*/  F2FP.BF16.F32.PACK_AB R2, RZ, R2 ;  /* 0x00000002ff02723e */ /* 0x000fc800000010ff */
[----:B------:R-:W-:-:S07]  /*e520*/  PRMT R171, R171, 0x5410, R2 ;  /* 0x00005410abab7816 */ /* 0x000fce0000000002 */
.L_x_4820:
[----:B------:R-:W-:Y:S05]  /*e530*/  BSYNC.RECONVERGENT B2 ;  /* 0x0000000000027941 */ /* 0x000fea0003800200 */
.L_x_4803:
[----:B0123--:R-:W0:Y:S02]  /*e540*/  @P2 LDC.64 R2, c[0x0][0x478] ;  /* 0x00011e00ff022b82 */ /* 0x00fe240000000a00 */
[----:B0-----:R-:W-:-:S05]  /*e550*/  @P2 IMAD.WIDE.U32 R2, R180, 0x10, R2 ;  /* 0x00000010b4022825 */ /* 0x001fca00078e0002 */
[----:B------:R0:W-:Y:S02]  /*e560*/  @P2 STG.E.128 desc[UR6][R2.64], R172 ;  /* 0x000000ac02002986 */ /* 0x0001e4000c101d06 */
[----:B0-----:R-:W0:Y:S02]  /*e570*/  @P1 LDC.64 R2, c[0x0][0x468] ;  /* 0x00011a00ff021b82 */ /* 0x001e240000000a00 */
[----:B0-----:R-:W-:-:S05]  /*e580*/  @P1 IMAD.WIDE.U32 R2, R4, 0x10, R2 ;  /* 0x0000001004021825 */ /* 0x001fca00078e0002 */
[----:B------:R3:W-:Y:S02]  /*e590*/  @P1 STG.E.128 desc[UR6][R2.64], R168 ;  /* 0x000000a802001986 */ /* 0x0007e4000c101d06 */
.L_x_4800:
[----:B------:R-:W-:Y:S05]  /*e5a0*/  BSYNC.RECONVERGENT B1 ;  /* 0x0000000000017941 */ /* 0x000fea0003800200 */
.L_x_4799:
[----:B0123--:R-:W0:Y:S02]  /*e5b0*/  LDC.64 R2, c[0x0][0x380] ;  /* 0x0000e000ff027b82 */ /* 0x00fe240000000a00 */
[----:B0-----:R-:W-:-:S04]  /*e5c0*/  LEA R7, R2, R7, 0x2 ;  /* 0x0000000702077211 */ /* 0x001fc800078e10ff */
[----:B------:R-:W-:-:S13]  /*e5d0*/  ISETP.GE.AND P0, PT, R7, R3, PT ;  /* 0x000000030700720c */ /* 0x000fda0003f06270 */
[----:B------:R-:W-:Y:S05]  /*e5e0*/  @!P0 BRA `(.L_x_4878) ;  /* 0xffffff2400848947 */ /* 0x000fea000383ffff */
.L_x_4544:
[----:B------:R-:W-:Y:S05]  /*e5f0*/  BSYNC B0 ;  /* 0x0000000000007941 */ /* 0x000fea0003800000 */
.L_x_4543:
        /* <DEDUP_REMOVED lines=155> */
.L_x_4880:
[----:B------:R-:W-:Y:S05]  /*efb0*/  BSYNC.RECONVERGENT B0 ;  /* 0x0000000000007941 */ /* 0x000fea0003800200 */
.L_x_4879:
        /* <DEDUP_REMOVED lines=129> */
.L_x_4882:
[----:B------:R-:W-:Y:S05]  /*f7d0*/  BSYNC.RECONVERGENT B0 ;  /* 0x0000000000007941 */ /* 0x000fea0003800200 */
.L_x_4881:
[----:B------:R-:W-:Y:S01]  /*f7e0*/  BSSY.RECONVERGENT B0, `(.L_x_4883) ;  /* 0x0000012000007945 */ /* 0x000fe20003800200 */
[----:B------:R-:W-:-:S03]  /*f7f0*/  FADD.FTZ R25, R25, R22 ;  /* 0x0000001619197221 */ /* 0x000fc60000010000 */
        /* <DEDUP_REMOVED lines=16> */
.L_x_4884:
[----:B------:R-:W-:Y:S05]  /*f900*/  BSYNC.RECONVERGENT B0 ;  /* 0x0000000000007941 */ /* 0x000fea0003800200 */
.L_x_4883:
        /* <DEDUP_REMOVED lines=18> */
.L_x_4886:
[----:B------:R-:W-:Y:S05]  /*fa30*/  BSYNC.RECONVERGENT B0 ;  /* 0x0000000000007941 */ /* 0x000fea0003800200 */
.L_x_4885:
        /* <DEDUP_REMOVED lines=18> */
.L_x_4888:
[----:B------:R-:W-:Y:S05]  /*fb60*/  BSYNC.RECONVERGENT B0 ;  /* 0x0000000000007941 */ /* 0x000fea0003800200 */
.L_x_4887:
[----:B------:R-:W-:Y:S01]  /*fb70*/  BSSY.RECONVERGENT B0, `(.L_x_4889) ;  /* 0x0000012000007945 */ /* 0x000fe20003800200 */
[----:B----4-:R-:W-:-:S03]  /*fb80*/  FADD.FTZ R47, R18, R47 ;  /* 0x0000002f122f7221 */ /* 0x010fc60000010000 */
[----:B------:R-:W-:Y:S05]  /*fb90*/  @!P2 BRA `(.L_x_4890) ;  /* 0x00000000003ca947 */ /* 0x000fea0003800000 */
[----:B012---:R-:W-:Y:S01]  /*fba0*/  MOV R2, R64 ;  /* 0x0000004000027202 */ /* 0x007fe20000000f00 */
        /* <DEDUP_REMOVED lines=14> */
.L_x_4890:
[----:B------:R-:W-:Y:S05]  /*fc90*/  BSYNC.RECONVERGENT B0 ;  /* 0x0000000000007941 */ /* 0x000fea0003800200 */
.L_x_4889:
        /* <DEDUP_REMOVED lines=18> */
.L_x_4892:
[----:B------:R-:W-:Y:S05]  /*fdc0*/  BSYNC.RECONVERGENT B0 ;  /* 0x0000000000007941 */ /* 0x000fea0003800200 */
.L_x_4891:
        /* <DEDUP_REMOVED lines=11> */
.L_x_4555:
[----:B------:R-:W-:Y:S01]  /*fe80*/  HFMA2 R4, -RZ, RZ, 0, 5.9604644775390625e-08 ;  /* 0x00000001ff047431 */ /* 0x000fe200000001ff */
[----:B------:R-:W-:Y:S01]  /*fe90*/  BSSY B1, `(.L_x_4893) ;  /* 0x0000007000017945 */ /* 0x000fe20003800000 */
[----:B------:R-:W-:Y:S02]  /*fea0*/  MOV R180, R201 ;  /* 0x000000c900b47202 */ /* 0x000fe40000000f00 */
[----:B01----:R-:W-:Y:S02]  /*feb0*/  MOV R3, 0x1f ;  /* 0x0000001f00037802 */ /* 0x003fe40000000f00 */
[----:B------:R-:W-:-:S07]  /*fec0*/  MOV R2, 0xffffffff ;  /* 0xffffffff00027802 */ /* 0x000fce0000000f00 */
[----:B-----5:R-:W-:Y:S05]  /*fed0*/  WARPSYNC.COLLECTIVE R2, `(.L_x_4894) ;  /* 0x0000000002087348 */ /* 0x020fea0003c00000 */
[----:B------:R0:W1:Y:S02]  /*fee0*/  SHFL.BFLY P0, R183, R180, R4, R3 ;  /* 0x0c000004b4b77389 */ /* 0x0000640000000003 */
[----:B01---5:R-:W-:Y:S05]  /*fef0*/  ENDCOLLECTIVE ;  /* 0x000000000000791b */ /* 0x023fea0003800000 */
.L_x_4894:
[----:B------:R-:W-:Y:S05]  /*ff00*/  BSYNC B1 ;  /* 0x0000000000017941 */ /* 0x000fea0003800000 */
.L_x_4893:
[----:B------:R-:W-:Y:S01]  /*ff10*/  MOV R2, R183 ;  /* 0x000000b700027202 */ /* 0x000fe20000000f00 */
[----:B------:R-:W-:Y:S01]  /*ff20*/  HFMA2 R4, -RZ, RZ, 0, 5.9604644775390625e-08 ;  /* 0x00000001ff047431 */ /* 0x000fe200000001ff */
[----:B------:R-:W-:Y:S02]  /*ff30*/  MOV R180, R200 ;  /* 0x000000c800b47202 */ /* 0x000fe40000000f00 */
[----:B------:R-:W-:Y:S01]  /*ff40*/  MOV R3, 0x1f ;  /* 0x0000001f00037802 */ /* 0x000fe20000000f00 */
[----:B------:R-:W-:Y:S01]  /*ff50*/  FADD.FTZ R181, R2, R201 ;  /* 0x000000c902b57221 */ /* 0x000fe20000010000 */
[----:B------:R-:W-:-:S07]  /*ff60*/  IMAD.MOV.U32 R2, RZ, RZ, -0x1 ;  /* 0xffffffffff027424 */ /* 0x000fce00078e00ff */
[----:B------:R-:W-:Y:S05]  /*ff70*/  WARPSYNC.COLLECTIVE R2, `(.L_x_4895) ;  /* 0x0000000002087348 */ /* 0x000fea0003c00000 */
[----:B------:R0:W1:Y:S02]  /*ff80*/  SHFL.BFLY P0, R183, R180, R4, R3 ;  /* 0x0c000004b4b77389 */ /* 0x0000640000000003 */
[----:B01----:R-:W-:Y:S05]  /*ff90*/  ENDCOLLECTIVE ;  /* 0x000000000000791b */ /* 0x003fea0003800000 */
.L_x_4895:
        /* <DEDUP_REMOVED lines=8> */
.L_x_4896:
[----:B------:R-:W-:Y:S02]  /*10020*/  MOV R180, R182 ;  /* 0x000000b600b47202 */ /* 0x000fe40000000f00 */
[----:B------:R-:W-:-:S05]  /*10030*/  MOV R2, R183 ;  /* 0x000000b700027202 */ /* 0x000fca0000000f00 */
[----:B------:R-:W-:Y:S01]  /*10040*/  FADD.FTZ R181, R181, R2 ;  /* 0x00000002b5b57221 */ /* 0x000fe20000010000 */
[----:B------:R-:W-:-:S07]  /*10050*/  MOV R2, 0xffffffff ;  /* 0xffffffff00027802 */ /* 0x000fce0000000f00 */
[----:B------:R-:W-:Y:S05]  /*10060*/  WARPSYNC.COLLECTIVE R2, `(.L_x_4897) ;  /* 0x0000000002087348 */ /* 0x000fea0003c00000 */
[----:B------:R0:W1:Y:S02]  /*10070*/  SHFL.BFLY P0, R183, R180, R4, R3 ;  /* 0x0c000004b4b77389 */ /* 0x0000640000000003 */
[----:B01----:R-:W-:Y:S05]  /*10080*/  ENDCOLLECTIVE ;  /* 0x000000000000791b */ /* 0x003fea0003800000 */
.L_x_4897:
        /* <DEDUP_REMOVED lines=8> */
.L_x_4898:
[----:B------:R-:W-:Y:S02]  /*10110*/  MOV R180, R182 ;  /* 0x000000b600b47202 */ /* 0x000fe40000000f00 */
[----:B------:R-:W-:-:S05]  /*10120*/  MOV R2, R183 ;  /* 0x000000b700027202 */ /* 0x000fca0000000f00 */
[----:B------:R-:W-:Y:S01]  /*10130*/  FADD.FTZ R181, R181, R2 ;  /* 0x00000002b5b57221 */ /* 0x000fe20000010000 */
[----:B------:R-:W-:-:S07]  /*10140*/  MOV R2, 0xffffffff ;  /* 0xffffffff00027802 */ /* 0x000fce0000000f00 */
[----:B------:R-:W-:Y:S05]  /*10150*/  WARPSYNC.COLLECTIVE R2, `(.L_x_4899) ;  /* 0x0000000002087348 */ /* 0x000fea0003c00000 */
[----:B------:R0:W1:Y:S02]  /*10160*/  SHFL.BFLY P0, R183, R180, R4, R3 ;  /* 0x0c000004b4b77389 */ /* 0x0000640000000003 */
[----:B01----:R-:W-:Y:S05]  /*10170*/  ENDCOLLECTIVE ;  /* 0x000000000000791b */ /* 0x003fea0003800000 */
.L_x_4899:
        /* <DEDUP_REMOVED lines=8> */
.L_x_4900:
[----:B------:R-:W-:Y:S02]  /*10200*/  MOV R180, R182 ;  /* 0x000000b600b47202 */ /* 0x000fe40000000f00 */
[----:B------:R-:W-:-:S05]  /*10210*/  MOV R2, R183 ;  /* 0x000000b700027202 */ /* 0x000fca0000000f00 */
[----:B------:R-:W-:Y:S01]  /*10220*/  FADD.FTZ R181, R181, R2 ;  /* 0x00000002b5b57221 */ /* 0x000fe20000010000 */
[----:B------:R-:W-:-:S07]  /*10230*/  MOV R2, 0xffffffff ;  /* 0xffffffff00027802 */ /* 0x000fce0000000f00 */
[----:B------:R-:W-:Y:S05]  /*10240*/  WARPSYNC.COLLECTIVE R2, `(.L_x_4901) ;  /* 0x0000000002087348 */ /* 0x000fea0003c00000 */
[----:B------:R0:W1:Y:S02]  /*10250*/  SHFL.BFLY P0, R183, R180, R4, R3 ;  /* 0x0c000004b4b77389 */ /* 0x0000640000000003 */
[----:B01----:R-:W-:Y:S05]  /*10260*/  ENDCOLLECTIVE ;  /* 0x000000000000791b */ /* 0x003fea0003800000 */
.L_x_4901:
        /* <DEDUP_REMOVED lines=8> */
.L_x_4902:
[----:B------:R-:W-:Y:S02]  /*102f0*/  MOV R180, R182 ;  /* 0x000000b600b47202 */ /* 0x000fe40000000f00 */
[----:B------:R-:W-:-:S07]  /*10300*/  MOV R184, R183 ;  /* 0x000000b700b87202 */ /* 0x000fce0000000f00 */
[----:B------:R-:W-:Y:S05]  /*10310*/  WARPSYNC.COLLECTIVE R2, `(.L_x_4903) ;  /* 0x0000000002087348 */ /* 0x000fea0003c00000 */
[----:B------:R0:W1:Y:S02]  /*10320*/  SHFL.BFLY P0, R183, R180, R4, R3 ;  /* 0x0c000004b4b77389 */ /* 0x0000640000000003 */
[----:B01----:R-:W-:Y:S05]  /*10330*/  ENDCOLLECTIVE ;  /* 0x000000000000791b */ /* 0x003fea0003800000 */
.L_x_4903:
[----:B------:R-:W-:Y:S01]  /*10340*/  MOV R2, R183 ;  /* 0x000000b700027202 */ /* 0x000fe20000000f00 */
[----:B------:R-:W-:Y:S06]  /*10350*/  BRA `(.L_x_4904) ;  /* 0xffffff2c00007947 */ /* 0x000fec000383ffff */
.L_x_4905:
        /* <DEDUP_REMOVED lines=10> */
.L_x_20003:


//--------------------- .text._ZN10layer_norm22ln_bwd_finalize_kernelINS_22Kernel_traits_finalizeILj1024Ef13__nv_bfloat16S2_S2_fjLb1ELj1024ELj4ENS_18Kernel_traits_baseILj1024EfS2_S2_S2_fjLj1024EEEEELb1ELb1EEEvNS_9BwdParamsE --------------------------
	.section	.text._ZN10layer_norm22ln_bwd_finalize_kernelINS_22Kernel_traits_finalizeILj1024Ef13__nv_bfloat16S2_S2_fjLb1ELj1024ELj4ENS_18Kernel_traits_baseILj1024EfS2_S2_S2_fjLj1024EEEEELb1ELb1EEEvNS_9BwdParamsE,"ax",@progbits
	.align	128
        .global         _ZN10layer_norm22ln_bwd_finalize_kernelINS_22Kernel_traits_finalizeILj1024Ef13__nv_bfloat16S2_S2_fjLb1ELj1024ELj4ENS_18Kernel_traits_baseILj1024EfS2_S2_S2_fjLj1024EEEEELb1ELb1EEEvNS_9BwdParamsE
        .type           _ZN10layer_norm22ln_bwd_finalize_kernelINS_22Kernel_traits_finalizeILj1024Ef13__nv_bfloat16S2_S2_fjLb1ELj1024ELj4ENS_18Kernel_traits_baseILj1024EfS2_S2_S2_fjLj1024EEEEELb1ELb1EEEvNS_9BwdParamsE,@function
        .size           _ZN10layer_norm22ln_bwd_finalize_kernelINS_22Kernel_traits_finalizeILj1024Ef13__nv_bfloat16S2_S2_fjLb1ELj1024ELj4ENS_18Kernel_traits_baseILj1024EfS2_S2_S2_fjLj1024EEEEELb1ELb1EEEvNS_9BwdParamsE,(.L_x_20004 - _ZN10layer_norm22ln_bwd_finalize_kernelINS_22Kernel_traits_finalizeILj1024Ef13__nv_bfloat16S2_S2_fjLb1ELj1024ELj4ENS_18Kernel_traits_baseILj1024EfS2_S2_S2_fjLj1024EEEEELb1ELb1EEEvNS_9BwdParamsE)
        .other          _ZN10layer_norm22ln_bwd_finalize_kernelINS_22Kernel_traits_finalizeILj1024Ef13__nv_bfloat16S2_S2_fjLb1ELj1024ELj4ENS_18Kernel_traits_baseILj1024EfS2_S2_S2_fjLj1024EEEEELb1ELb1EEEvNS_9BwdParamsE,@"STO_CUDA_ENTRY STV_DEFAULT"
_ZN10layer_norm22ln_bwd_finalize_kernelINS_22Kernel_traits_finalizeILj1024Ef13__nv_bfloat16S2_S2_fjLb1ELj1024ELj4ENS_18Kernel_traits_baseILj1024EfS2_S2_S2_fjLj1024EEEEELb1ELb1EEEvNS_9BwdParamsE:
.text._ZN10layer_norm22ln_bwd_finalize_kernelINS_22Kernel_traits_finalizeILj1024Ef13__nv_bfloat16S2_S2_fjLb1ELj1024ELj4ENS_18Kernel_traits_baseILj1024EfS2_S2_S2_fjLj1024EEEEELb1ELb1EEEvNS_9BwdParamsE:
        /* <DEDUP_REMOVED lines=13> */
[----:B------:R-:W-:Y:S01]  /*00d0*/  LOP3.LUT R4, R0, 0x1f, RZ, 0xc0, !PT ;  /* 0x0000001f00047812 */ /* 0x000fe200078ec0ff */
[----:B------:R-:W-:Y:S01]  /*00e0*/  HFMA2 R6, -RZ, RZ, 0, 0 ;  /* 0x00000000ff067431 */ /* 0x000fe200000001ff */
[----:B------:R-:W-:Y:S02]  /*00f0*/  MOV R22, RZ ;  /* 0x000000ff00167202 */ /* 0x000fe40000000f00 */
[----:B------:R-:W-:-:S02]  /*0100*/  LOP3.LUT R9, R9, 0x7ffffff0, RZ, 0xc0, !PT ;  /* 0x7ffffff009097812 */ /* 0x000fc400078ec0ff */
        /* <DEDUP_REMOVED lines=43> */
.L_x_4910:
        /* <DEDUP_REMOVED lines=87> */
.L_x_4909:
[----:B------:R-:W-:Y:S05]  /*0930*/  BSYNC.RECONVERGENT B1 ;  /* 0x0000000000017941 */ /* 0x000fea0003800200 */
.L_x_4908:
        /* <DEDUP_REMOVED lines=50> */
.L_x_4912:
[----:B------:R-:W-:Y:S05]  /*0c60*/  BSYNC.RECONVERGENT B1 ;  /* 0x0000000000017941 */ /* 0x000fea0003800200 */
.L_x_4911:
        /* <DEDUP_REMOVED lines=30> */
.L_x_4914:
[----:B------:R-:W-:Y:S05]  /*0e50*/  BSYNC.RECONVERGENT B1 ;  /* 0x0000000000017941 */ /* 0x000fea0003800200 */
.L_x_4913:
        /* <DEDUP_REMOVED lines=15> */
.L_x_4907:
[----:B------:R-:W-:Y:S05]  /*0f50*/  BSYNC.RECONVERGENT B0 ;  /* 0x0000000000007941 */ /* 0x000fea0003800200 */
.L_x_4906:
        /* <DEDUP_REMOVED lines=70> */
.L_x_4915:
        /* <DEDUP_REMOVED lines=12> */
.L_x_20004:


//--------------------- .text._ZN10layer_norm13ln_bwd_kernelINS_13Kernel_traitsIf13__nv_bfloat16S2_S2_fjLj1024ELj1ELj4ELj1ELj16ENS_18Kernel_traits_baseILj1024EfS2_S2_S2_fjLj128EEEEELb1ELb1ELb1ELb1EEEvNS_9BwdParamsE --------------------------
	.section	.text._ZN10layer_norm13ln_bwd_kernelINS_13Kernel_traitsIf13__nv_bfloat16S2_S2_fjLj1024ELj1ELj4ELj1ELj16ENS_18Kernel_traits_baseILj1024EfS2_S2_S2_fjLj128EEEEELb1ELb1ELb1ELb1EEEvNS_9BwdParamsE,"ax",@progbits
	.align	128
        .global         _ZN10layer_norm13ln_bwd_kernelINS_13Kernel_traitsIf13__nv_bfloat16S2_S2_fjLj1024ELj1ELj4ELj1ELj16ENS_18Kernel_traits_baseILj1024EfS2_S2_S2_fjLj128EEEEELb1ELb1ELb1ELb1EEEvNS_9BwdParamsE
        .type           _ZN10layer_norm13ln_bwd_kernelINS_13Kernel_traitsIf13__nv_bfloat16S2_S2_fjLj1024ELj1ELj4ELj1ELj16ENS_18Kernel_traits_baseILj1024EfS2_S2_S2_fjLj128EEEEELb1ELb1ELb1ELb1EEEvNS_9BwdParamsE,@function
        .size           _ZN10layer_norm13ln_bwd_kernelINS_13Kernel_traitsIf13__nv_bfloat16S2_S2_fjLj1024ELj1ELj4ELj1ELj16ENS_18Kernel_traits_baseILj1024EfS2_S2_S2_fjLj128EEEEELb1ELb1ELb1ELb1EEEvNS_9BwdParamsE,(.L_x_20005 - _ZN10layer_norm13ln_bwd_kernelINS_13Kernel_traitsIf13__nv_bfloat16S2_S2_fjLj1024ELj1ELj4ELj1ELj16ENS_18Kernel_traits_baseILj1024EfS2_S2_S2_fjLj128EEEEELb1ELb1ELb1ELb1EEEvNS_9BwdParamsE)
        .other          _ZN10layer_norm13ln_bwd_kernelINS_13Kernel_traitsIf13__nv_bfloat16S2_S2_fjLj1024ELj1ELj4ELj1ELj16ENS_18Kernel_traits_baseILj1024EfS2_S2_S2_fjLj128EEEEELb1ELb1ELb1ELb1EEEvNS_9BwdParamsE,@"STO_CUDA_ENTRY STV_DEFAULT"
_ZN10layer_norm13ln_bwd_kernelINS_13Kernel_traitsIf13__nv_bfloat16S2_S2_fjLj1024ELj1ELj4ELj1ELj16ENS_18Kernel_traits_baseILj1024EfS2_S2_S2_fjLj128EEEEELb1ELb1ELb1ELb1EEEvNS_9BwdParamsE:
.text._ZN10layer_norm13ln_bwd_kernelINS_13Kernel_traitsIf13__nv_bfloat16S2_S2_fjLj1024ELj1ELj4ELj1ELj16ENS_18Kernel_traits_baseILj1024EfS2_S2_S2_fjLj128EEEEELb1ELb1ELb1ELb1EEEvNS_9BwdParamsE:
        /* <DEDUP_REMOVED lines=74> */
[----:B------:R-:W4:Y:S04]  /*04a0*/  LDG.E.128 R20, desc[UR6][R4.64+0x400] ;  /* 0x0004000604147981 */ /* 0x000f28000c1e1d00 */
[----:B------:R-:W4:Y:S04]  /*04b0*/  LDG.E.128 R24, desc[UR6][R4.64+0x10] ;  /* 0x0000100604187981 */ /* 0x000f28000c1e1d00 */
        /* <DEDUP_REMOVED lines=12> */
[----:B--2---:R0:W-:Y:S04]  /*0580*/  STL.64 [R1], R8 ;  /* 0x0000000801007387 */ /* 0x0041e80000100a00 */
[----:B------:R0:W-:Y:S04]  /*0590*/  STL.64 [R1+0x8], R10 ;  /* 0x0000080a01007387 */ /* 0x0001e80000100a00 */
[----:B---3--:R0:W-:Y:S04]  /*05a0*/  STL.64 [R1+0x10], R12 ;  /* 0x0000100c01007387 */ /* 0x0081e80000100a00 */
[----:B------:R0:W-:Y:S04]  /*05b0*/  STL.64 [R1+0x18], R14 ;  /* 0x0000180e01007387 */ /* 0x0001e80000100a00 */
[----:B----4-:R0:W-:Y:S04]  /*05c0*/  STL.64 [R1+0x20], R16 ;  /* 0x0000201001007387 */ /* 0x0101e80000100a00 */
[----:B------:R0:W-:Y:S04]  /*05d0*/  STL.64 [R1+0x28], R18 ;  /* 0x0000281201007387 */ /* 0x0001e80000100a00 */
[----:B------:R0:W-:Y:S04]  /*05e0*/  STL.64 [R1+0x30], R20 ;  /* 0x0000301401007387 */ /* 0x0001e80000100a00 */
[----:B------:R0:W-:Y:S04]  /*05f0*/  STL.64 [R1+0x38], R22 ;  /* 0x0000381601007387 */ /* 0x0001e80000100a00 */
[----:B------:R0:W-:Y:S04]  /*0600*/  STL.64 [R1+0x40], R24 ;  /* 0x0000401801007387 */ /* 0x0001e80000100a00 */
[----:B------:R0:W-:Y:S04]  /*0610*/  STL.64 [R1+0x48], R26 ;  /* 0x0000481a01007387 */ /* 0x0001e80000100a00 */
[----:B------:R0:W-:Y:S04]  /*0620*/  STL.64 [R1+0x50], R28 ;  /* 0x0000501c01007387 */ /* 0x0001e80000100a00 */
[----:B------:R0:W-:Y:S02]  /*0630*/  STL.64 [R1+0x58], R30 ;  /* 0x0000581e01007387 */ /* 0x0001e40000100a00 */
.L_x_5235:
[----:B------:R-:W1:Y:S08]  /*0640*/  LDC.64 R204, c[0x0][0x3f8] ;  /* 0x0000fe00ffcc7b82 */ /* 0x000e700000000a00 */
[----:B------:R-:W2:Y:S08]  /*0650*/  LDC.64 R206, c[0x0][0x3f0] ;  /* 0x0000fc00ffce7b82 */ /* 0x000eb00000000a00 */
[----:B------:R-:W3:Y:S01]  /*0660*/  LDC.64 R208, c[0x0][0x3c0] ;  /* 0x0000f000ffd07b82 */ /* 0x000ee20000000a00 */
[----:B-1----:R-:W-:-:S05]  /*0670*/  IMAD.WIDE R204, R2, 0x4, R204 ;  /* 0x0000000402cc7825 */ /* 0x002fca00078e02cc */
[----:B------:R1:W4:Y:S01]  /*0680*/  LDG.E R238, desc[UR6][R204.64] ;  /* 0x00000006ccee7981 */ /* 0x000322000c1e1900 */
[----:B--2---:R-:W-:-:S05]  /*0690*/  IMAD.WIDE R206, R2, 0x4, R206 ;  /* 0x0000000402ce7825 */ /* 0x004fca00078e02ce */
[----:B-----5:R2:W5:Y:S01]  /*06a0*/  LDG.E R240, desc[UR6][R206.64] ;  /* 0x00000006cef07981 */ /* 0x020562000c1e1900 */
[----:B-1----:R-:W1:Y:S02]  /*06b0*/  LDC.64 R204, c[0x0][0x3c8] ;  /* 0x0000f200ffcc7b82 */ /* 0x002e640000000a00 */
[----:B-1----:R-:W-:-:S05]  /*06c0*/  IMAD.WIDE R204, R2, 0x4, R204 ;  /* 0x0000000402cc7825 */ /* 0x002fca00078e02cc */
[----:B------:R2:W5:Y:S01]  /*06d0*/  LDG.E R239, desc[UR6][R204.64] ;  /* 0x00000006ccef7981 */ /* 0x000562000c1e1900 */
[----:B------:R-:W-:Y:S01]  /*06e0*/  BSSY.RECONVERGENT B1, `(.L_x_4918) ;  /* 0x00001e6000017945 */ /* 0x000fe20003800200 */
[----:B----4-:R-:W-:-:S13]  /*06f0*/  ISETP.GE.AND P1, PT, R238, 0x1, PT ;  /* 0x00000001ee00780c */ /* 0x010fda0003f26270 */
[----:B--23--:R-:W-:Y:S05]  /*0700*/  @!P1 BRA `(.L_x_4919) ;  /* 0x00000018009c9947 */ /* 0x00cfea0003800000 */
[----:B0-----:R-:W0:Y:S01]  /*0710*/  S2R R16, SR_TID.X ;  /* 0x0000000000107919 */ /* 0x001e220000002100 */
[----:B------:R-:W1:Y:S01]  /*0720*/  LDC.64 R12, c[0x0][0x428] ;  /* 0x00010a00ff0c7b82 */ /* 0x000e620000000a00 */
        /* <DEDUP_REMOVED lines=9> */
[----:B------:R-:W-:Y:S01]  /*07c0*/  MOV R242, UR14 ;  /* 0x0000000e00f27c02 */ /* 0x000fe20008000f00 */
[----:B------:R-:W3:Y:S03]  /*07d0*/  LDC.64 R230, c[0x0][0x3b0] ;  /* 0x0000ec00ffe67b82 */ /* 0x000ee60000000a00 */
[----:B------:R4:W3:Y:S01]  /*07e0*/  LDG.E R0, desc[UR6][R208.64] ;  /* 0x00000006d0007981 */ /* 0x0008e2000c1e1900 */
[----:B0-----:R-:W-:-:S04]  /*07f0*/  LOP3.LUT R16, R16, 0x1f, RZ, 0xc0, !PT ;  /* 0x0000001f10107812 */ /* 0x001fc800078ec0ff */
[-C--:B------:R-:W-:Y:S02]  /*0800*/  LEA.HI.SX32 R15, R7, R16.reuse, 0x1d ;  /* 0x00000010070f7211 */ /* 0x080fe400078feaff */
[----:B------:R-:W-:-:S03]  /*0810*/  LEA.HI.SX32 R19, R3, R16, 0x1d ;  /* 0x0000001003137211 */ /* 0x000fc600078feaff */
[----:B-1----:R-:W-:Y:S01]  /*0820*/  IMAD.WIDE.U32 R200, R15, 0x10, R12 ;  /* 0x000000100fc87825 */ /* 0x002fe200078e000c */
[C---:B------:R-:W-:Y:S02]  /*0830*/  IADD3 R197, PT, PT, R19.reuse, 0x20, RZ ;  /* 0x0000002013c57810 */ /* 0x040fe40007ffe0ff */
[C---:B------:R-:W-:Y:S01]  /*0840*/  IADD3 R17, PT, PT, R19.reuse, 0x40, RZ ;  /* 0x0000004013117810 */ /* 0x040fe20007ffe0ff */
[C-C-:B--2---:R-:W-:Y:S02]  /*0850*/  IMAD.WIDE.U32 R204, R19.reuse, 0x10, R4.reuse ;  /* 0x0000001013cc7825 */ /* 0x144fe400078e0004 */
[----:B------:R-:W2:Y:S01]  /*0860*/  LDG.E.128 R200, desc[UR6][R200.64] ;  /* 0x00000006c8c87981 */ /* 0x000ea2000c1e1d00 */
[----:B------:R-:W-:Y:S01]  /*0870*/  IADD3 R3, PT, PT, R19, 0x60, RZ ;  /* 0x0000006013037810 */ /* 0x000fe20007ffe0ff */
[--C-:B------:R-:W-:Y:S02]  /*0880*/  IMAD.WIDE.U32 R192, R197, 0x10, R4.reuse ;  /* 0x00000010c5c07825 */ /* 0x100fe400078e0004 */
[----:B------:R-:W3:Y:S02]  /*0890*/  LDG.E.128 R204, desc[UR6][R204.64] ;  /* 0x00000006cccc7981 */ /* 0x000ee4000c1e1d00 */
[----:B------:R-:W-:-:S02]  /*08a0*/  IMAD.WIDE.U32 R20, R17, 0x10, R4 ;  /* 0x0000001011147825 */ /* 0x000fc400078e0004 */
[----:B------:R-:W3:Y:S02]  /*08b0*/  LDG.E.128 R192, desc[UR6][R192.64] ;  /* 0x00000006c0c07981 */ /* 0x000ee4000c1e1d00 */
[----:B------:R-:W-:Y:S02]  /*08c0*/  IMAD.WIDE.U32 R188, R3, 0x10, R4 ;  /* 0x0000001003bc7825 */ /* 0x000fe400078e0004 */
[----:B------:R-:W3:Y:S01]  /*08d0*/  LDG.E.128 R20, desc[UR6][R20.64] ;  /* 0x0000000614147981 */ /* 0x000ee2000c1e1d00 */
[C---:B------:R-:W-:Y:S02]  /*08e0*/  IADD3 R9, PT, PT, R15.reuse, 0x40, RZ ;  /* 0x000000400f097810 */ /* 0x040fe40007ffe0ff */
[----:B------:R-:W-:Y:S01]  /*08f0*/  IADD3 R5, PT, PT, R15, 0x20, RZ ;  /* 0x000000200f057810 */ /* 0x000fe20007ffe0ff */
[----:B------:R-:W3:Y:S02]  /*0900*/  LDG.E.128 R188, desc[UR6][R188.64] ;  /* 0x00000006bcbc7981 */ /* 0x000ee4000c1e1d00 */
[----:B------:R-:W-:-:S04]  /*0910*/  IMAD.WIDE.U32 R8, R9, 0x10, R12 ;  /* 0x0000001009087825 */ /* 0x000fc800078e000c */
[----:B------:R-:W-:Y:S02]  /*0920*/  IMAD.WIDE.U32 R4, R5, 0x10, R12 ;  /* 0x0000001005047825 */ /* 0x000fe400078e000c */
[----:B------:R-:W3:Y:S04]  /*0930*/  LDG.E.128 R8, desc[UR6][R8.64] ;  /* 0x0000000608087981 */ /* 0x000ee8000c1e1d00 */
[----:B------:R-:W3:Y:S01]  /*0940*/  LDG.E.128 R4, desc[UR6][R4.64] ;  /* 0x0000000604047981 */ /* 0x000ee2000c1e1d00 */
[----:B------:R-:W-:Y:S02]  /*0950*/  MOV R241, UR15 ;  /* 0x0000000f00f17c02 */ /* 0x000fe40008000f00 */
[----:B------:R-:W-:Y:S02]  /*0960*/  ISETP.NE.U32.AND P0, PT, R242, RZ, PT ;  /* 0x000000fff200720c */ /* 0x000fe40003f05070 */
[----:B-----5:R-:W-:-:S02]  /*0970*/  ISETP.GE.AND P3, PT, R240, 0x1, PT ;  /* 0x00000001f000780c */ /* 0x020fc40003f66270 */
[----:B------:R-:W-:-:S11]  /*0980*/  ISETP.NE.AND.EX P0, PT, R241, RZ, PT, P0 ;  /* 0x000000fff100720c */ /* 0x000fd60003f05300 */
[----:B------:R-:W-:Y:S02]  /*0990*/  @P3 IADD3 R18, PT, PT, R240, -0x1, RZ ;  /* 0xfffffffff0123810 */ /* 0x000fe40007ffe0ff */
[----:B----4-:R-:W0:Y:S08]  /*09a0*/  @P0 LDC.64 R208, c[0x0][0x438] ;  /* 0x00010e00ffd00b82 */ /* 0x010e300000000a00 */
[----:B------:R-:W1:Y:S01]  /*09b0*/  @P0 LDC.64 R198, c[0x0][0x438] ;  /* 0x00010e00ffc60b82 */ /* 0x000e620000000a00 */
[----:B------:R-:W-:-:S07]  /*09c0*/  @P3 IMAD R18, R18, UR8, RZ ;  /* 0x0000000812123c24 */ /* 0x000fce000f8e02ff */
[----:B------:R-:W4:Y:S08]  /*09d0*/  @P0 LDC.64 R210, c[0x0][0x438] ;  /* 0x00010e00ffd20b82 */ /* 0x000f300000000a00 */
[----:B------:R-:W4:Y:S01]  /*09e0*/  @P0 LDC.64 R212, c[0x0][0x438] ;  /* 0x00010e00ffd40b82 */ /* 0x000f220000000a00 */
[----:B------:R-:W-:-:S04]  /*09f0*/  @P3 SHF.R.S32.HI R215, RZ, 0x1f, R18 ;  /* 0x0000001fffd73819 */ /* 0x000fc80000011412 */
[----:B------:R-:W-:Y:S02]  /*0a00*/  @P3 LEA.HI R215, R215, R18, RZ, 0x3 ;  /* 0x00000012d7d73211 */ /* 0x000fe400078f18ff */
[----:B------:R-:W-:Y:S02]  /*0a10*/  MOV R222, RZ ;  /* 0x000000ff00de7202 */ /* 0x000fe40000000f00 */
[----:B------:R-:W-:Y:S01]  /*0a20*/  @P3 LEA.HI.SX32 R222, R215, R16, 0x1d ;  /* 0x00000010d7de3211 */ /* 0x000fe200078feaff */
[----:B0-----:R-:W-:-:S04]  /*0a30*/  @P0 IMAD.WIDE.U32 R208, R19, 0x10, R208 ;  /* 0x0000001013d00825 */ /* 0x001fc800078e00d0 */
[----:B-1----:R-:W-:Y:S01]  /*0a40*/  @P0 IMAD.WIDE.U32 R198, R197, 0x10, R198 ;  /* 0x00000010c5c60825 */ /* 0x002fe200078e00c6 */
[----:B------:R-:W-:Y:S01]  /*0a50*/  IADD3 R15, PT, PT, R15, 0x60, RZ ;  /* 0x000000600f0f7810 */ /* 0x000fe20007ffe0ff */
[----:B------:R-:W5:Y:S02]  /*0a60*/  @P0 LDG.E.128 R36, desc[UR6][R208.64] ;  /* 0x00000006d0240981 */ /* 0x000f64000c1e1d00 */
[----:B----4-:R-:W-:Y:S02]  /*0a70*/  @P0 IMAD.WIDE.U32 R210, R17, 0x10, R210 ;  /* 0x0000001011d20825 */ /* 0x010fe400078e00d2 */
[----:B------:R0:W5:Y:S02]  /*0a80*/  @P0 LDG.E.128 R32, desc[UR6][R198.64] ;  /* 0x00000006c6200981 */ /* 0x000164000c1e1d00 */
[----:B------:R-:W-:Y:S02]  /*0a90*/  @P0 IMAD.WIDE.U32 R212, R3, 0x10, R212 ;  /* 0x0000001003d40825 */ /* 0x000fe400078e00d4 */
[----:B------:R-:W5:Y:S04]  /*0aa0*/  @P0 LDG.E.128 R28, desc[UR6][R210.64] ;  /* 0x00000006d21c0981 */ /* 0x000f68000c1e1d00 */
[----:B------:R1:W5:Y:S01]  /*0ab0*/  @P0 LDG.E.128 R24, desc[UR6][R212.64] ;  /* 0x00000006d4180981 */ /* 0x000362000c1e1d00 */
[----:B------:R-:W-:Y:S01]  /*0ac0*/  ISETP.NE.AND P0, PT, RZ, UR9, PT ;  /* 0x00000009ff007c0c */ /* 0x000fe2000bf05270 */
[----:B------:R-:W-:-:S06]  /*0ad0*/  IMAD.WIDE.U32 R12, R15, 0x10, R12 ;  /* 0x000000100f0c7825 */ /* 0x000fcc00078e000c */
[----:B------:R-:W4:Y:S01]  /*0ae0*/  LDG.E.128 R12, desc[UR6][R12.64] ;  /* 0x000000060c0c7981 */ /* 0x000f22000c1e1d00 */
[C---:B--2---:R-:W-:Y:S02]  /*0af0*/  PRMT R215, R201.reuse, 0x7632, R215 ;  /* 0x00007632c9d77816 */ /* 0x044fe400000000d7 */
[----:B------:R-:W-:Y:S02]  /*0b00*/  SHF.L.U32 R225, R201, 0x10, RZ ;  /* 0x00000010c9e17819 */ /* 0x000fe400000006ff */
[C---:B------:R-:W-:Y:S02]  /*0b10*/  PRMT R229, R200.reuse, 0x7632, R229 ;  /* 0x00007632c8e57816 */ /* 0x040fe400000000e5 */
[----:B------:R-:W-:Y:S02]  /*0b20*/  SHF.L.U32 R227, R200, 0x10, RZ ;  /* 0x00000010c8e37819 */ /* 0x000fe400000006ff */
[C---:B------:R-:W-:Y:S02]  /*0b30*/  IADD3 R201, PT, PT, R222.reuse, 0x20, RZ ;  /* 0x00000020dec97810 */ /* 0x040fe40007ffe0ff */
[----:B------:R-:W-:-:S02]  /*0b40*/  IADD3 R200, PT, PT, R222, 0x60, RZ ;  /* 0x00000060dec87810 */ /* 0x000fc40007ffe0ff */
[C---:B------:R-:W-:Y:S02]  /*0b50*/  PRMT R234, R202.reuse, 0x7632, R234 ;  /* 0x00007632caea7816 */ /* 0x040fe400000000ea */
[----:B------:R-:W-:Y:S02]  /*0b60*/  SHF.L.U32 R17, R202, 0x10, RZ ;  /* 0x00000010ca117819 */ /* 0x000fe400000006ff */
[----:B------:R-:W-:Y:S02]  /*0b70*/  IADD3 R202, PT, PT, R222, 0x40, RZ ;  /* 0x00000040deca7810 */ /* 0x000fe40007ffe0ff */
[C---:B---3--:R-:W-:Y:S02]  /*0b80*/  PRMT R3, R204.reuse, 0x7632, R3 ;  /* 0x00007632cc037816 */ /* 0x048fe40000000003 */
[----:B------:R-:W-:Y:S02]  /*0b90*/  SHF.L.U32 R221, R204, 0x10, RZ ;  /* 0x00000010ccdd7819 */ /* 0x000fe400000006ff */
[----:B------:R-:W-:-:S02]  /*0ba0*/  PRMT R197, R205, 0x7632, R197 ;  /* 0x00007632cdc57816 */ /* 0x000fc400000000c5 */
[----:B------:R-:W-:Y:S01]  /*0bb0*/  SHF.L.U32 R214, R205, 0x10, RZ ;  /* 0x00000010cdd67819 */ /* 0x000fe200000006ff */
[----:B------:R-:W-:Y:S01]  /*0bc0*/  IMAD.WIDE.U32 R204, R201, 0x8, R230 ;  /* 0x00000008c9cc7825 */ /* 0x000fe200078e00e6 */
[C---:B------:R-:W-:Y:S02]  /*0bd0*/  PRMT R18, R206.reuse, 0x7632, R18 ;  /* 0x00007632ce127816 */ /* 0x040fe40000000012 */
[----:B------:R-:W-:Y:S01]  /*0be0*/  SHF.L.U32 R216, R206, 0x10, RZ ;  /* 0x00000010ced87819 */ /* 0x000fe200000006ff */
[----:B------:R-:W-:Y:S01]  /*0bf0*/  IMAD.WIDE.U32 R200, R200, 0x8, R230 ;  /* 0x00000008c8c87825 */ /* 0x000fe200078e00e6 */
[C---:B------:R-:W-:Y:S01]  /*0c00*/  PRMT R196, R207.reuse, 0x7632, R196 ;  /* 0x00007632cfc47816 */ /* 0x040fe200000000c4 */
[----:B------:R-:W5:Y:S01]  /*0c10*/  LDG.E.64 R208, desc[UR6][R204.64] ;  /* 0x00000006ccd07981 */ /* 0x000f62000c1e1b00 */
[----:B------:R-:W-:Y:S01]  /*0c20*/  SHF.L.U32 R217, R207, 0x10, RZ ;  /* 0x00000010cfd97819 */ /* 0x000fe200000006ff */
[----:B------:R-:W-:Y:S01]  /*0c30*/  IMAD.WIDE.U32 R206, R222, 0x8, R230 ;  /* 0x00000008dece7825 */ /* 0x000fe200078e00e6 */
[----:B------:R-:W-:-:S02]  /*0c40*/  PRMT R232, R203, 0x7632, R232 ;  /* 0x00007632cbe87816 */ /* 0x000fc400000000e8 */
[----:B------:R-:W-:Y:S01]  /*0c50*/  SHF.L.U32 R16, R203, 0x10, RZ ;  /* 0x00000010cb107819 */ /* 0x000fe200000006ff */
[----:B------:R-:W-:Y:S01]  /*0c60*/  IMAD.WIDE.U32 R202, R202, 0x8, R230 ;  /* 0x00000008caca7825 */ /* 0x000fe200078e00e6 */
[C---:B------:R-:W-:Y:S01]  /*0c70*/  PRMT R19, R192.reuse, 0x7632, R19 ;  /* 0x00007632c0137816 */ /* 0x040fe20000000013 */
[----:B------:R-:W5:Y:S01]  /*0c80*/  LDG.E.64 R210, desc[UR6][R206.64] ;  /* 0x00000006ced27981 */ /* 0x000f62000c1e1b00 */
[----:B------:R-:W-:Y:S02]  /*0c90*/  SHF.L.U32 R218, R192, 0x10, RZ ;  /* 0x00000010c0da7819 */ /* 0x000fe400000006ff */
[C---:B------:R-:W-:Y:S01]  /*0ca0*/  PRMT R192, R193.reuse, 0x7632, R192 ;  /* 0x00007632c1c07816 */ /* 0x040fe200000000c0 */
[----:B------:R2:W5:Y:S01]  /*0cb0*/  LDG.E.64 R204, desc[UR6][R200.64] ;  /* 0x00000006c8cc7981 */ /* 0x000562000c1e1b00 */
[----:B------:R-:W-:Y:S02]  /*0cc0*/  SHF.L.U32 R220, R193, 0x10, RZ ;  /* 0x00000010c1dc7819 */ /* 0x000fe400000006ff */
[----:B------:R-:W-:-:S02]  /*0cd0*/  PRMT R193, R194, 0x7632, R193 ;  /* 0x00007632c2c17816 */ /* 0x000fc400000000c1 */
[----:B------:R-:W-:Y:S01]  /*0ce0*/  SHF.L.U32 R219, R194, 0x10, RZ ;  /* 0x00000010c2db7819 */ /* 0x000fe200000006ff */
[----:B------:R3:W5:Y:S01]  /*0cf0*/  LDG.E.64 R206, desc[UR6][R202.64] ;  /* 0x00000006cace7981 */ /* 0x000762000c1e1b00 */
[C---:B0-----:R-:W-:Y:S02]  /*0d00*/  PRMT R199, R21.reuse, 0x7632, R199 ;  /* 0x0000763215c77816 */ /* 0x041fe400000000c7 */
[----:B------:R-:W-:Y:S02]  /*0d10*/  SHF.L.U32 R223, R21, 0x10, RZ ;  /* 0x0000001015df7819 */ /* 0x000fe400000006ff */
[C---:B-1----:R-:W-:Y:S02]  /*0d20*/  PRMT R212, R22.reuse, 0x7632, R212 ;  /* 0x0000763216d47816 */ /* 0x042fe400000000d4 */
[----:B------:R-:W-:Y:S02]  /*0d30*/  SHF.L.U32 R224, R22, 0x10, RZ ;  /* 0x0000001016e07819 */ /* 0x000fe400000006ff */
[----:B------:R-:W-:-:S02]  /*0d40*/  PRMT R194, R195, 0x7632, R194 ;  /* 0x00007632c3c27816 */ /* 0x000fc400000000c2 */
[----:B------:R-:W-:Y:S02]  /*0d50*/  FSEL R22, R0, RZ, !P0 ;  /* 0x000000ff00167208 */ /* 0x000fe40004000000 */
[----:B------:R-:W-:Y:S02]  /*0d60*/  SHF.L.U32 R21, R197, 0x10, RZ ;  /* 0x00000010c5157819 */ /* 0x000fe400000006ff */
[----:B------:R-:W-:Y:S02]  /*0d70*/  SHF.L.U32 R195, R195, 0x10, RZ ;  /* 0x00000010c3c37819 */ /* 0x000fe400000006ff */
[C---:B------:R-:W-:Y:S02]  /*0d80*/  PRMT R213, R23.reuse, 0x7632, R213 ;  /* 0x0000763217d57816 */ /* 0x040fe400000000d5 */
[----:B--2---:R-:W-:Y:S02]  /*0d90*/  SHF.L.U32 R200, R23, 0x10, RZ ;  /* 0x0000001017c87819 */ /* 0x004fe400000006ff */
[----:B------:R-:W-:-:S02]  /*0da0*/  PRMT R23, R188, 0x7632, R23 ;  /* 0x00007632bc177816 */ /* 0x000fc40000000017 */
[----:B------:R-:W-:Y:S02]  /*0db0*/  SHF.L.U32 R201, R188, 0x10, RZ ;  /* 0x00000010bcc97819 */ /* 0x000fe400000006ff */
[----:B------:R-:W-:Y:S02]  /*0dc0*/  PRMT R198, R20, 0x7632, R198 ;  /* 0x0000763214c67816 */ /* 0x000fe400000000c6 */
[C---:B------:R-:W-:Y:S02]  /*0dd0*/  PRMT R188, R189.reuse, 0x7632, R188 ;  /* 0x00007632bdbc7816 */ /* 0x040fe400000000bc */
[----:B---3--:R-:W-:Y:S01]  /*0de0*/  SHF.L.U32 R203, R189, 0x10, RZ ;  /* 0x00000010bdcb7819 */ /* 0x008fe200000006ff */
[----:B------:R-:W-:Y:S01]  /*0df0*/  FADD.FTZ R235, -R22, R21 ;  /* 0x0000001516eb7221 */ /* 0x000fe20000010100 */
[C---:B------:R-:W-:Y:S02]  /*0e00*/  PRMT R189, R190.reuse, 0x7632, R189 ;  /* 0x00007632bebd7816 */ /* 0x040fe400000000bd */
[----:B------:R-:W-:Y:S01]  /*0e10*/  SHF.L.U32 R226, R190, 0x10, RZ ;  /* 0x00000010bee27819 */ /* 0x000fe200000006ff */
[----:B------:R-:W-:Y:S01]  /*0e20*/  FADD.FTZ R21, -R22, R195 ;  /* 0x000000c316157221 */ /* 0x000fe20000010100 */
[----:B------:R-:W-:-:S02]  /*0e30*/  SHF.L.U32 R190, R196, 0x10, RZ ;  /* 0x00000010c4be7819 */ /* 0x000fc400000006ff */
[----:B------:R-:W-:Y:S02]  /*0e40*/  SHF.L.U32 R222, R20, 0x10, RZ ;  /* 0x0000001014de7819 */ /* 0x000fe400000006ff */
[----:B------:R-:W-:Y:S02]  /*0e50*/  SHF.L.U32 R197, R192, 0x10, RZ ;  /* 0x00000010c0c57819 */ /* 0x000fe400000006ff */
[----:B------:R-:W-:Y:S02]  /*0e60*/  SHF.L.U32 R195, R198, 0x10, RZ ;  /* 0x00000010c6c37819 */ /* 0x000fe400000006ff */
[----:B------:R-:W-:Y:S01]  /*0e70*/  SHF.L.U32 R188, R188, 0x10, RZ ;  /* 0x00000010bcbc7819 */ /* 0x000fe200000006ff */
[C---:B------:R-:W-:Y:S01]  /*0e80*/  FADD.FTZ R248, -R22.reuse, R216 ;  /* 0x000000d816f87221 */ /* 0x040fe20000010100 */
[C---:B------:R-:W-:Y:S01]  /*0e90*/  FADD.FTZ R231, -R22.reuse, R190 ;  /* 0x000000be16e77221 */ /* 0x040fe20000010100 */
[C---:B------:R-:W-:Y:S01]  /*0ea0*/  FADD.FTZ R190, -R22.reuse, R222 ;  /* 0x000000de16be7221 */ /* 0x040fe20000010100 */
[C---:B------:R-:W-:Y:S01]  /*0eb0*/  FADD.FTZ R216, -R22.reuse, R197 ;  /* 0x000000c516d87221 */ /* 0x040fe20000010100 */
[----:B------:R-:W-:Y:S01]  /*0ec0*/  MOV R197, R232 ;  /* 0x000000e800c57202 */ /* 0x000fe20000000f00 */
[C---:B------:R-:W-:Y:S01]  /*0ed0*/  FADD.FTZ R222, -R22.reuse, R195 ;  /* 0x000000c316de7221 */ /* 0x040fe20000010100 */
[C---:B------:R-:W-:Y:S01]  /*0ee0*/  FADD.FTZ R0, -R22.reuse, R221 ;  /* 0x000000dd16007221 */ /* 0x040fe20000010100 */
[----:B------:R-:W-:Y:S01]  /*0ef0*/  FADD.FTZ R232, -R22, R188 ;  /* 0x000000bc16e87221 */ /* 0x000fe20000010100 */
[----:B------:R-:W-:-:S02]  /*0f00*/  PRMT R244, R9, 0x7632, R244 ;  /* 0x0000763209f47816 */ /* 0x000fc400000000f4 */
[----:B------:R-:W-:Y:S02]  /*0f10*/  SHF.L.U32 R195, R9, 0x10, RZ ;  /* 0x0000001009c37819 */ /* 0x000fe400000006ff */
[C---:B------:R-:W-:Y:S01]  /*0f20*/  PRMT R188, R6.reuse, 0x7632, R188 ;  /* 0x0000763206bc7816 */ /* 0x040fe200000000bc */
[----:B------:R-:W2:Y:S01]  /*0f30*/  LDL R9, [R1+0x48] ;  /* 0x0000480001097983 */ /* 0x000ea20000100800 */
[----:B------:R-:W-:-:S03]  /*0f40*/  SHF.L.U32 R221, R6, 0x10, RZ ;  /* 0x0000001006dd7819 */ /* 0x000fc600000006ff */
[----:B------:R-:W3:Y:S01]  /*0f50*/  LDL R6, [R1+0x50] ;  /* 0x0000500001067983 */ /* 0x000ee20000100800 */
[----:B------:R-:W-:Y:S02]  /*0f60*/  SHF.L.U32 R18, R18, 0x10, RZ ;  /* 0x0000001012127819 */ /* 0x000fe400000006ff */
[----:B------:R-:W-:Y:S02]  /*0f70*/  SHF.L.U32 R212, R212, 0x10, RZ ;  /* 0x00000010d4d47819 */ /* 0x000fe400000006ff */
[----:B------:R-:W-:Y:S01]  /*0f80*/  SHF.L.U32 R194, R194, 0x10, RZ ;  /* 0x00000010c2c27819 */ /* 0x000fe200000006ff */
[C---:B------:R-:W-:Y:S01]  /*0f90*/  FADD.FTZ R233, -R22.reuse, R18 ;  /* 0x0000001216e97221 */ /* 0x040fe20000010100 */
[C---:B------:R-:W-:Y:S01]  /*0fa0*/  FADD.FTZ R18, -R22.reuse, R218 ;  /* 0x000000da16127221 */ /* 0x040fe20000010100 */
[----:B------:R-:W-:Y:S02]  /*0fb0*/  SHF.L.U32 R20, R3, 0x10, RZ ;  /* 0x0000001003147819 */ /* 0x000fe400000006ff */
[----:B------:R-:W-:Y:S01]  /*0fc0*/  SHF.L.U32 R218, R193, 0x10, RZ ;  /* 0x00000010c1da7819 */ /* 0x000fe200000006ff */
[C---:B------:R-:W-:Y:S01]  /*0fd0*/  FADD.FTZ R193, -R22.reuse, R200 ;  /* 0x000000c816c17221 */ /* 0x040fe20000010100 */
[----:B------:R-:W-:Y:S01]  /*0fe0*/  SHF.L.U32 R23, R23, 0x10, RZ ;  /* 0x0000001017177819 */ /* 0x000fe200000006ff */
[C---:B------:R-:W-:Y:S01]  /*0ff0*/  FADD.FTZ R200, -R22.reuse, R226 ;  /* 0x000000e216c87221 */ /* 0x040fe20000010100 */
[----:B------:R-:W-:Y:S01]  /*1000*/  SHF.L.U32 R196, R19, 0x10, RZ ;  /* 0x0000001013c47819 */ /* 0x000fe200000006ff */
[C---:B------:R-:W-:Y:S01]  /*1010*/  FADD.FTZ R19, -R22.reuse, R220 ;  /* 0x000000dc16137221 */ /* 0x040fe20000010100 */
[C---:B------:R-:W-:Y:S01]  /*1020*/  FADD.FTZ R226, -R22.reuse, R212 ;  /* 0x000000d416e27221 */ /* 0x040fe20000010100 */
[C---:B------:R-:W-:Y:S01]  /*1030*/  FADD.FTZ R247, -R22.reuse, R217 ;  /* 0x000000d916f77221 */ /* 0x040fe20000010100 */
[----:B------:R-:W-:Y:S01]  /*1040*/  FADD.FTZ R220, -R22, R194 ;  /* 0x000000c216dc7221 */ /* 0x000fe20000010100 */
[----:B----4-:R-:W-:Y:S01]  /*1050*/  PRMT R251, R14, 0x7632, R251 ;  /* 0x000076320efb7816 */ /* 0x010fe200000000fb */
        /* <DEDUP_REMOVED lines=8> */
[C---:B------:R-:W-:Y:S02]  /*10e0*/  PRMT R23, R5.reuse, 0x7632, R23 ;  /* 0x0000763205177816 */ /* 0x040fe40000000017 */
[----:B------:R-:W-:Y:S01]  /*10f0*/  SHF.L.U32 R219, R5, 0x10, RZ ;  /* 0x0000001005db7819 */ /* 0x000fe200000006ff */
[----:B------:R-:W4:Y:S01]  /*1100*/  LDL R229, [R1+0x5c] ;  /* 0x00005c0001e57983 */ /* 0x000f220000100800 */
[C---:B------:R-:W-:Y:S01]  /*1110*/  FMUL.FTZ R5, R239.reuse, R247 ;  /* 0x000000f7ef057220 */ /* 0x040fe20000410000 */
[----:B------:R-:W-:Y:S01]  /*1120*/  FMUL.FTZ R0, R239, R0 ;  /* 0x00000000ef007220 */ /* 0x000fe20000410000 */
[----:B------:R-:W-:Y:S01]  /*1130*/  FADD.FTZ R118, R118, R16 ;  /* 0x0000001076767221 */ /* 0x000fe20000010000 */
[----:B------:R-:W-:Y:S01]  /*1140*/  FADD.FTZ R112, R112, R227 ;  /* 0x000000e370707221 */ /* 0x000fe20000010000 */
[----:B------:R-:W-:Y:S01]  /*1150*/  FFMA.FTZ R86, R5, R16, R86 ;  /* 0x0000001005567223 */ /* 0x000fe20000010056 */
[----:B------:R-:W-:Y:S01]  /*1160*/  FFMA.FTZ R80, R0, R227, R80 ;  /* 0x000000e300507223 */ /* 0x000fe20000010050 */
[----:B------:R-:W-:-:S02]  /*1170*/  SHF.L.U32 R189, R189, 0x10, RZ ;  /* 0x00000010bdbd7819 */ /* 0x000fc400000006ff */
[C---:B------:R-:W-:Y:S02]  /*1180*/  PRMT R202, R191.reuse, 0x7632, R202 ;  /* 0x00007632bfca7816 */ /* 0x040fe400000000ca */
[----:B------:R-:W-:Y:S02]  /*1190*/  SHF.L.U32 R228, R191, 0x10, RZ ;  /* 0x00000010bfe47819 */ /* 0x000fe400000006ff */
[----:B------:R-:W-:Y:S01]  /*11a0*/  SHF.L.U32 R217, R199, 0x10, RZ ;  /* 0x00000010c7d97819 */ /* 0x000fe200000006ff */
[C---:B------:R-:W-:Y:S01]  /*11b0*/  FADD.FTZ R199, -R22.reuse, R203 ;  /* 0x000000cb16c77221 */ /* 0x040fe20000010100 */
[----:B------:R-:W-:Y:S01]  /*11c0*/  MOV R203, R234 ;  /* 0x000000ea00cb7202 */ /* 0x000fe20000000f00 */
[C---:B------:R-:W-:Y:S01]  /*11d0*/  FADD.FTZ R191, -R22.reuse, R223 ;  /* 0x000000df16bf7221 */ /* 0x040fe20000010100 */
[--C-:B------:R-:W-:Y:S01]  /*11e0*/  FADD.FTZ R234, -R22, R189.reuse ;  /* 0x000000bd16ea7221 */ /* 0x100fe20000010100 */
[----:B------:R-:W-:Y:S01]  /*11f0*/  PRMT R189, R7, 0x7632, R189 ;  /* 0x0000763207bd7816 */ /* 0x000fe200000000bd */
[----:B--2---:R-:W-:Y:S01]  /*1200*/  FMUL.FTZ R9, R9, R16 ;  /* 0x0000001009097220 */ /* 0x004fe20000410000 */
[----:B---3--:R-:W-:Y:S01]  /*1210*/  FMUL.FTZ R6, R6, R227 ;  /* 0x000000e306067220 */ /* 0x008fe20000410000 */
[----:B------:R-:W2:Y:S04]  /*1220*/  LDL R16, [R1+0x54] ;  /* 0x0000540001107983 */ /* 0x000ea80000100800 */
[----:B------:R-:W3:Y:S01]  /*1230*/  LDL R227, [R1+0x44] ;  /* 0x0000440001e37983 */ /* 0x000ee20000100800 */
[----:B------:R-:W-:-:S03]  /*1240*/  SHF.L.U32 R223, R7, 0x10, RZ ;  /* 0x0000001007df7819 */ /* 0x000fc600000006ff */
[----:B------:R-:W3:Y:S01]  /*1250*/  LDL R7, [R1+0x58] ;  /* 0x0000580001077983 */ /* 0x000ee20000100800 */
[C---:B------:R-:W-:Y:S01]  /*1260*/  FADD.FTZ R3, -R22.reuse, R214 ;  /* 0x000000d616037221 */ /* 0x040fe20000010100 */
[----:B------:R-:W-:Y:S01]  /*1270*/  SHF.L.U32 R213, R213, 0x10, RZ ;  /* 0x00000010d5d57819 */ /* 0x000fe200000006ff */
[----:B------:R-:W-:Y:S01]  /*1280*/  FADD.FTZ R214, -R22, R196 ;  /* 0x000000c416d67221 */ /* 0x000fe20000010100 */
[----:B------:R-:W-:Y:S01]  /*1290*/  PRMT R245, R10, 0x7632, R245 ;  /* 0x000076320af57816 */ /* 0x000fe200000000f5 */
[----:B------:R-:W-:Y:S01]  /*12a0*/  FADD.FTZ R198, -R22, R201 ;  /* 0x000000c916c67221 */ /* 0x000fe20000010100 */
[----:B------:R-:W-:Y:S02]  /*12b0*/  SHF.L.U32 R196, R10, 0x10, RZ ;  /* 0x000000100ac47819 */ /* 0x000fe400000006ff */
[----:B------:R-:W-:Y:S02]  /*12c0*/  PRMT R246, R11, 0x7632, R246 ;  /* 0x000076320bf67816 */ /* 0x000fe400000000f6 */
[----:B------:R-:W-:Y:S01]  /*12d0*/  PRMT R252, R15, 0x7632, R252 ;  /* 0x000076320ffc7816 */ /* 0x000fe200000000fc */
[C---:B------:R-:W-:Y:S01]  /*12e0*/  FADD.FTZ R192, -R22.reuse, R224 ;  /* 0x000000e016c07221 */ /* 0x040fe20000010100 */
[----:B------:R-:W-:Y:S01]  /*12f0*/  MOV R10, R197 ;  /* 0x000000c5000a7202 */ /* 0x000fe20000000f00 */
[C---:B------:R-:W-:Y:S01]  /*1300*/  FADD.FTZ R201, -R22.reuse, R228 ;  /* 0x000000e416c97221 */ /* 0x040fe20000010100 */
[----:B------:R-:W-:Y:S01]  /*1310*/  SHF.L.U32 R197, R11, 0x10, RZ ;  /* 0x000000100bc57819 */ /* 0x000fe200000006ff */
[----:B------:R-:W-:Y:S01]  /*1320*/  FADD.FTZ R228, -R22, R213 ;  /* 0x000000d516e47221 */ /* 0x000fe20000010100 */
[----:B------:R-:W-:Y:S01]  /*1330*/  SHF.L.U32 R202, R202, 0x10, RZ ;  /* 0x00000010caca7819 */ /* 0x000fe200000006ff */
[----:B------:R-:W-:Y:S01]  /*1340*/  FADD.FTZ R218, -R22, R218 ;  /* 0x000000da16da7221 */ /* 0x000fe20000010100 */
[----:B------:R-:W-:Y:S01]  /*1350*/  MOV R11, R203 ;  /* 0x000000cb000b7202 */ /* 0x000fe20000000f00 */
[----:B------:R-:W3:Y:S01]  /*1360*/  LDL R247, [R1+0x28] ;  /* 0x0000280001f77983 */ /* 0x000ee20000100800 */
[----:B------:R-:W-:-:S02]  /*1370*/  SHF.L.U32 R213, R15, 0x10, RZ ;  /* 0x000000100fd57819 */ /* 0x000fc400000006ff */
[----:B------:R-:W-:Y:S01]  /*1380*/  SHF.L.U32 R15, R215, 0x10, RZ ;  /* 0x00000010d70f7819 */ /* 0x000fe200000006ff */
[----:B------:R-:W-:Y:S01]  /*1390*/  FADD.FTZ R236, -R22, R202 ;  /* 0x000000ca16ec7221 */ /* 0x000fe20000010100 */
[----:B------:R-:W-:Y:S01]  /*13a0*/  SHF.L.U32 R215, R11, 0x10, RZ ;  /* 0x000000100bd77819 */ /* 0x000fe200000006ff */
[C---:B------:R-:W-:Y:S01]  /*13b0*/  FMUL.FTZ R11, R239.reuse, R235 ;  /* 0x000000ebef0b7220 */ /* 0x040fe20000410000 */
[C---:B------:R-:W-:Y:S01]  /*13c0*/  PRMT R249, R12.reuse, 0x7632, R249 ;  /* 0x000076320cf97816 */ /* 0x040fe200000000f9 */
[----:B------:R-:W3:Y:S01]  /*13d0*/  LDL R235, [R1+0x30] ;  /* 0x0000300001eb7983 */ /* 0x000ee20000100800 */
[----:B------:R-:W-:Y:S01]  /*13e0*/  SHF.L.U32 R202, R12, 0x10, RZ ;  /* 0x000000100cca7819 */ /* 0x000fe200000006ff */
[----:B------:R-:W-:Y:S01]  /*13f0*/  FADD.FTZ R224, -R22, R217 ;  /* 0x000000d916e07221 */ /* 0x000fe20000010100 */
[C---:B------:R-:W-:Y:S01]  /*1400*/  FMUL.FTZ R12, R239.reuse, R233 ;  /* 0x000000e9ef0c7220 */ /* 0x040fe20000410000 */
[C---:B------:R-:W-:Y:S01]  /*1410*/  PRMT R22, R4.reuse, 0x7632, R22 ;  /* 0x0000763204167816 */ /* 0x040fe20000000016 */
[----:B------:R-:W3:Y:S01]  /*1420*/  LDL R233, [R1+0x38] ;  /* 0x0000380001e97983 */ /* 0x000ee20000100800 */
[----:B------:R-:W-:Y:S01]  /*1430*/  SHF.L.U32 R217, R4, 0x10, RZ ;  /* 0x0000001004d97819 */ /* 0x000fe200000006ff */
[----:B------:R-:W-:-:S02]  /*1440*/  FMUL.FTZ R4, R239, R248 ;  /* 0x000000f8ef047220 */ /* 0x000fc40000410000 */
[----:B------:R-:W3:Y:S01]  /*1450*/  LDL R248, [R1+0x20] ;  /* 0x0000200001f87983 */ /* 0x000ee20000100800 */
[----:B------:R-:W-:Y:S01]  /*1460*/  FADD.FTZ R115, R115, R15 ;  /* 0x0000000f73737221 */ /* 0x000fe20000010000 */
[----:B------:R-:W-:Y:S01]  /*1470*/  FFMA.FTZ R83, R11, R15, R83 ;  /* 0x0000000f0b537223 */ /* 0x000fe20000010053 */
[----:B------:R-:W-:Y:S01]  /*1480*/  FADD.FTZ R116, R116, R17 ;  /* 0x0000001174747221 */ /* 0x000fe20000010000 */
[-C--:B------:R-:W-:Y:S01]  /*1490*/  FFMA.FTZ R84, R4, R17.reuse, R84 ;  /* 0x0000001104547223 */ /* 0x080fe20000010054 */
[----:B----4-:R-:W-:Y:S01]  /*14a0*/  FMUL.FTZ R8, R8, R17 ;  /* 0x0000001108087220 */ /* 0x010fe20000410000 */
[----:B------:R-:W-:Y:S01]  /*14b0*/  FMUL.FTZ R15, R229, R15 ;  /* 0x0000000fe50f7220 */ /* 0x000fe20000410000 */
[----:B------:R-:W-:Y:S01]  /*14c0*/  SHF.L.U32 R17, R10, 0x10, RZ ;  /* 0x000000100a117819 */ /* 0x000fe200000006ff */
[----:B------:R-:W4:Y:S01]  /*14d0*/  LDL R229, [R1] ;  /* 0x0000000001e57983 */ /* 0x000f220000100800 */
[----:B------:R-:W-:Y:S01]  /*14e0*/  FMUL.FTZ R10, R239, R237 ;  /* 0x000000edef0a7220 */ /* 0x000fe20000410000 */
[----:B------:R-:W-:-:S03]  /*14f0*/  FADD.FTZ R113, R113, R14 ;  /* 0x0000000e71717221 */ /* 0x000fc60000010000 */
[----:B------:R-:W-:Y:S01]  /*1500*/  FFMA.FTZ R81, R10, R14, R81 ;  /* 0x0000000e0a517223 */ /* 0x000fe20000010051 */
[----:B------:R-:W-:Y:S01]  /*1510*/  FMUL.FTZ R3, R239, R3 ;  /* 0x00000003ef037220 */ /* 0x000fe20000410000 */
[----:B------:R-:W-:-:S03]  /*1520*/  FADD.FTZ R114, R114, R225 ;  /* 0x000000e172727221 */ /* 0x000fc60000010000 */
[----:B------:R-:W-:Y:S01]  /*1530*/  FFMA.FTZ R82, R3, R225, R82 ;  /* 0x000000e103527223 */ /* 0x000fe20000010052 */
[----:B--2---:R-:W-:Y:S01]  /*1540*/  FMUL.FTZ R14, R16, R14 ;  /* 0x0000000e100e7220 */ /* 0x004fe20000410000 */
[----:B---3--:R-:W-:Y:S02]  /*1550*/  FMUL.FTZ R16, R227, R215 ;  /* 0x000000d7e3107220 */ /* 0x008fe40000410000 */
[----:B------:R-:W2:Y:S01]  /*1560*/  LDL R227, [R1+0x18] ;  /* 0x0000180001e37983 */ /* 0x000ea20000100800 */
[----:B------:R-:W-:-:S03]  /*1570*/  FMUL.FTZ R7, R7, R225 ;  /* 0x000000e107077220 */ /* 0x000fc60000410000 */
[----:B------:R-:W3:Y:S01]  /*1580*/  LDL R225, [R1+0x4c] ;  /* 0x00004c0001e17983 */ /* 0x000ee20000100800 */
[C---:B------:R-:W-:Y:S02]  /*1590*/  PRMT R250, R13.reuse, 0x7632, R250 ;  /* 0x000076320dfa7816 */ /* 0x040fe400000000fa */
[----:B------:R-:W-:Y:S01]  /*15a0*/  SHF.L.U32 R203, R13, 0x10, RZ ;  /* 0x000000100dcb7819 */ /* 0x000fe200000006ff */
[C---:B------:R-:W-:Y:S02]  /*15b0*/  FMUL.FTZ R13, R239.reuse, R231 ;  /* 0x000000e7ef0d7220 */ /* 0x040fe40000410000 */
[----:B------:R-:W3:Y:S01]  /*15c0*/  LDL R231, [R1+0x8] ;  /* 0x0000080001e77983 */ /* 0x000ee20000100800 */
[----:B------:R-:W-:Y:S01]  /*15d0*/  FMUL.FTZ R18, R239, R18 ;  /* 0x00000012ef127220 */ /* 0x000fe20000410000 */
[----:B------:R-:W-:Y:S01]  /*15e0*/  FADD.FTZ R117, R117, R215 ;  /* 0x000000d775757221 */ /* 0x000fe20000010000 */
[----:B------:R-:W-:Y:S01]  /*15f0*/  FFMA.FTZ R85, R12, R215, R85 ;  /* 0x000000d70c557223 */ /* 0x000fe20000010055 */
[C---:B------:R-:W-:Y:S01]  /*1600*/  FMUL.FTZ R19, R239.reuse, R19 ;  /* 0x00000013ef137220 */ /* 0x040fe20000410000 */
        /* <DEDUP_REMOVED lines=16> */
[----:B------:R-:W3:Y:S01]  /*1710*/  LDL R247, [R1+0x34] ;  /* 0x0000340001f77983 */ /* 0x000ee20000100800 */
[----:B------:R-:W-:-:S02]  /*1720*/  FADD.FTZ R132, R132, R196 ;  /* 0x000000c484847221 */ /* 0x000fc40000010000 */
[-C--:B------:R-:W-:Y:S01]  /*1730*/  FFMA.FTZ R100, R192, R196.reuse, R100 ;  /* 0x000000c4c0647223 */ /* 0x080fe20000010064 */
[----:B----4-:R-:W-:Y:S01]  /*1740*/  FMUL.FTZ R196, R229, R196 ;  /* 0x000000c4e5c47220 */ /* 0x010fe20000410000 */
[----:B------:R-:W-:Y:S01]  /*1750*/  SHF.L.U32 R229, R246, 0x10, RZ ;  /* 0x00000010f6e57819 */ /* 0x000fe200000006ff */
[----:B------:R-:W-:Y:S01]  /*1760*/  FMUL.FTZ R191, R239, R191 ;  /* 0x000000bfefbf7220 */ /* 0x000fe20000410000 */
[----:B------:R-:W4:Y:S01]  /*1770*/  LDL R246, [R1+0x3c] ;  /* 0x00003c0001f67983 */ /* 0x000f220000100800 */
[----:B------:R-:W-:Y:S02]  /*1780*/  FADD.FTZ R130, R130, R195 ;  /* 0x000000c382827221 */ /* 0x000fe40000010000 */
[----:B------:R-:W-:Y:S01]  /*1790*/  FFMA.FTZ R98, R191, R195, R98 ;  /* 0x000000c3bf627223 */ /* 0x000fe20000010062 */
[----:B------:R-:W-:Y:S01]  /*17a0*/  FADD.FTZ R119, R119, R17 ;  /* 0x0000001177777221 */ /* 0x000fe20000010000 */
[----:B------:R-:W-:Y:S01]  /*17b0*/  FFMA.FTZ R87, R13, R17, R87 ;  /* 0x000000110d577223 */ /* 0x000fe20000010057 */
[----:B------:R-:W-:Y:S01]  /*17c0*/  FMUL.FTZ R193, R239, R193 ;  /* 0x000000c1efc17220 */ /* 0x000fe20000410000 */
[----:B------:R-:W-:Y:S01]  /*17d0*/  FADD.FTZ R134, R134, R197 ;  /* 0x000000c586867221 */ /* 0x000fe20000010000 */
[----:B------:R-:W4:Y:S01]  /*17e0*/  LDL R248, [R1+0x14] ;  /* 0x0000140001f87983 */ /* 0x000f220000100800 */
[----:B--2---:R-:W-:Y:S01]  /*17f0*/  FMUL.FTZ R195, R227, R195 ;  /* 0x000000c3e3c37220 */ /* 0x004fe20000410000 */
[----:B------:R-:W-:-:S02]  /*1800*/  SHF.L.U32 R227, R245, 0x10, RZ ;  /* 0x00000010f5e37819 */ /* 0x000fc400000006ff */
[----:B------:R-:W2:Y:S01]  /*1810*/  LDL R245, [R1+0x2c] ;  /* 0x00002c0001f57983 */ /* 0x000ea20000100800 */
[----:B---3--:R-:W-:-:S03]  /*1820*/  FMUL.FTZ R17, R225, R17 ;  /* 0x00000011e1117220 */ /* 0x008fc60000410000 */
[----:B------:R-:W3:Y:S01]  /*1830*/  LDL R225, [R1+0x10] ;  /* 0x0000100001e17983 */ /* 0x000ee20000100800 */
[-C--:B------:R-:W-:Y:S01]  /*1840*/  FFMA.FTZ R102, R193, R197.reuse, R102 ;  /* 0x000000c5c1667223 */ /* 0x080fe20000010066 */
[----:B------:R-:W-:Y:S01]  /*1850*/  FMUL.FTZ R197, R231, R197 ;  /* 0x000000c5e7c57220 */ /* 0x000fe20000410000 */
[----:B------:R-:W-:Y:S02]  /*1860*/  SHF.L.U32 R231, R249, 0x10, RZ ;  /* 0x00000010f9e77819 */ /* 0x000fe400000006ff */
[----:B------:R-:W3:Y:S01]  /*1870*/  LDL R249, [R1+0x24] ;  /* 0x0000240001f97983 */ /* 0x000ee20000100800 */
[----:B------:R-:W-:Y:S01]  /*1880*/  FMUL.FTZ R214, R239, R214 ;  /* 0x000000d6efd67220 */ /* 0x000fe20000410000 */
[----:B------:R-:W-:-:S03]  /*1890*/  FADD.FTZ R121, R121, R215 ;  /* 0x000000d779797221 */ /* 0x000fc60000010000 */
[----:B------:R-:W-:Y:S01]  /*18a0*/  FFMA.FTZ R89, R214, R215, R89 ;  /* 0x000000d7d6597223 */ /* 0x000fe20000010059 */
[----:B------:R-:W-:Y:S01]  /*18b0*/  FMUL.FTZ R216, R239, R216 ;  /* 0x000000d8efd87220 */ /* 0x000fe20000410000 */
[----:B------:R-:W-:-:S03]  /*18c0*/  FADD.FTZ R123, R123, R217 ;  /* 0x000000d97b7b7221 */ /* 0x000fc60000010000 */
[----:B------:R-:W-:Y:S01]  /*18d0*/  FFMA.FTZ R91, R216, R217, R91 ;  /* 0x000000d9d85b7223 */ /* 0x000fe2000001005b */
[----:B------:R-:W-:Y:S01]  /*18e0*/  FMUL.FTZ R220, R239, R220 ;  /* 0x000000dcefdc7220 */ /* 0x000fe20000410000 */
[----:B------:R-:W-:Y:S01]  /*18f0*/  FADD.FTZ R127, R127, R221 ;  /* 0x000000dd7f7f7221 */ /* 0x000fe20000010000 */
[----:B------:R-:W-:Y:S02]  /*1900*/  FMUL.FTZ R215, R247, R215 ;  /* 0x000000d7f7d77220 */ /* 0x000fe40000410000 */
[----:B------:R-:W3:Y:S01]  /*1910*/  LDL R247, [R1+0x1c] ;  /* 0x00001c0001f77983 */ /* 0x000ee20000100800 */
[----:B----4-:R-:W-:-:S03]  /*1920*/  FMUL.FTZ R217, R246, R217 ;  /* 0x000000d9f6d97220 */ /* 0x010fc60000410000 */
[----:B------:R-:W4:Y:S01]  /*1930*/  LDL R246, [R1+0x4] ;  /* 0x0000040001f67983 */ /* 0x000f220000100800 */
[----:B------:R-:W-:Y:S01]  /*1940*/  FFMA.FTZ R95, R220, R221, R95 ;  /* 0x000000dddc5f7223 */ /* 0x000fe2000001005f */
[----:B------:R-:W-:Y:S01]  /*1950*/  FFMA.FTZ R237, R0, R6, RZ ;  /* 0x0000000600ed7223 */ /* 0x000fe200000100ff */
[----:B------:R-:W-:Y:S01]  /*1960*/  FADD.FTZ R235, RZ, R6 ;  /* 0x00000006ffeb7221 */ /* 0x000fe20000010000 */
[----:B------:R-:W-:Y:S02]  /*1970*/  FMUL.FTZ R21, R239, R21 ;  /* 0x00000015ef157220 */ /* 0x000fe40000410000 */
[----:B------:R-:W-:Y:S01]  /*1980*/  FFMA.FTZ R237, R10, R14, R237 ;  /* 0x0000000e0aed7223 */ /* 0x000fe200000100ed */
[----:B------:R-:W-:Y:S01]  /*1990*/  FADD.FTZ R235, R14, R235 ;  /* 0x000000eb0eeb7221 */ /* 0x000fe20000010000 */
[----:B------:R-:W-:Y:S01]  /*19a0*/  FADD.FTZ R126, R126, R223 ;  /* 0x000000df7e7e7221 */ /* 0x000fe20000010000 */
[----:B------:R-:W-:Y:S01]  /*19b0*/  FFMA.FTZ R94, R21, R223, R94 ;  /* 0x000000df155e7223 */ /* 0x000fe2000001005e */
[----:B------:R-:W-:Y:S01]  /*19c0*/  SHF.L.U32 R223, R243, 0x10, RZ ;  /* 0x00000010f3df7819 */ /* 0x000fe200000006ff */
[----:B------:R-:W-:Y:S01]  /*19d0*/  FFMA.FTZ R237, R3, R7, R237 ;  /* 0x0000000703ed7223 */ /* 0x000fe200000100ed */
[----:B------:R-:W-:Y:S01]  /*19e0*/  FADD.FTZ R243, R7, R235 ;  /* 0x000000eb07f37221 */ /* 0x000fe20000010000 */
[----:B------:R-:W-:Y:S01]  /*19f0*/  FMUL.FTZ R190, R239, R190 ;  /* 0x000000beefbe7220 */ /* 0x000fe20000410000 */
[----:B------:R-:W-:Y:S01]  /*1a00*/  FADD.FTZ R128, R128, R194 ;  /* 0x000000c280807221 */ /* 0x000fe20000010000 */
[----:B------:R-:W-:Y:S01]  /*1a10*/  FFMA.FTZ R237, R11, R15, R237 ;  /* 0x0000000f0bed7223 */ /* 0x000fe200000100ed */
[----:B------:R-:W-:Y:S01]  /*1a20*/  FADD.FTZ R243, R15, R243 ;  /* 0x000000f30ff37221 */ /* 0x000fe20000010000 */
[----:B------:R-:W-:-:S03]  /*1a30*/  FFMA.FTZ R96, R190, R194, R96 ;  /* 0x000000c2be607223 */ /* 0x000fc60000010060 */
[----:B------:R-:W-:Y:S01]  /*1a40*/  FADD.FTZ R243, R8, R243 ;  /* 0x000000f308f37221 */ /* 0x000fe20000010000 */
[----:B--2---:R-:W-:Y:S02]  /*1a50*/  FMUL.FTZ R221, R245, R221 ;  /* 0x000000ddf5dd7220 */ /* 0x004fe40000410000 */
[----:B------:R-:W2:Y:S01]  /*1a60*/  LDL R245, [R1+0xc] ;  /* 0x00000c0001f57983 */ /* 0x000ea20000100800 */
[----:B---3--:R-:W-:Y:S01]  /*1a70*/  FMUL.FTZ R194, R225, R194 ;  /* 0x000000c2e1c27220 */ /* 0x008fe20000410000 */
[----:B------:R-:W-:Y:S01]  /*1a80*/  SHF.L.U32 R225, R244, 0x10, RZ ;  /* 0x00000010f4e17819 */ /* 0x000fe200000006ff */
        /* <DEDUP_REMOVED lines=31> */
[----:B------:R-:W-:Y:S01]  /*1c80*/  FFMA.FTZ R244, R190, R194, R244 ;  /* 0x000000c2bef47223 */ /* 0x000fe200000100f4 */
[----:B------:R-:W-:Y:S01]  /*1c90*/  FADD.FTZ R243, R194, R243 ;  /* 0x000000f3c2f37221 */ /* 0x000fe20000010000 */
[----:B------:R-:W-:-:S02]  /*1ca0*/  FMUL.FTZ R224, R239, R224 ;  /* 0x000000e0efe07220 */ /* 0x000fc40000410000 */
[----:B------:R-:W-:Y:S01]  /*1cb0*/  FFMA.FTZ R244, R222, R223, R244 ;  /* 0x000000dfdef47223 */ /* 0x000fe200000100f4 */
[----:B------:R-:W-:Y:S01]  /*1cc0*/  FADD.FTZ R243, R223, R243 ;  /* 0x000000f3dff37221 */ /* 0x000fe20000010000 */
[----:B------:R-:W-:Y:S01]  /*1cd0*/  FADD.FTZ R131, R131, R225 ;  /* 0x000000e183837221 */ /* 0x000fe20000010000 */
[CC--:B------:R-:W-:Y:S01]  /*1ce0*/  FFMA.FTZ R99, R224.reuse, R225.reuse, R99 ;  /* 0x000000e1e0637223 */ /* 0x0c0fe20000010063 */
[----:B------:R-:W-:Y:S01]  /*1cf0*/  FMUL.FTZ R225, R247, R225 ;  /* 0x000000e1f7e17220 */ /* 0x000fe20000410000 */
[----:B------:R-:W-:Y:S01]  /*1d00*/  FFMA.FTZ R244, R191, R195, R244 ;  /* 0x000000c3bff47223 */ /* 0x000fe200000100f4 */
[----:B------:R-:W-:Y:S01]  /*1d10*/  FADD.FTZ R243, R195, R243 ;  /* 0x000000f3c3f37221 */ /* 0x000fe20000010000 */
[----:B------:R-:W-:Y:S02]  /*1d20*/  FMUL.FTZ R226, R239, R226 ;  /* 0x000000e2efe27220 */ /* 0x000fe40000410000 */
[----:B------:R-:W-:Y:S01]  /*1d30*/  FFMA.FTZ R244, R224, R225, R244 ;  /* 0x000000e1e0f47223 */ /* 0x000fe200000100f4 */
[----:B------:R-:W-:Y:S01]  /*1d40*/  FADD.FTZ R243, R225, R243 ;  /* 0x000000f3e1f37221 */ /* 0x000fe20000010000 */
[----:B------:R-:W-:Y:S01]  /*1d50*/  FADD.FTZ R133, R133, R227 ;  /* 0x000000e385857221 */ /* 0x000fe20000010000 */
[-C--:B------:R-:W-:Y:S01]  /*1d60*/  FFMA.FTZ R101, R226, R227.reuse, R101 ;  /* 0x000000e3e2657223 */ /* 0x080fe20000010065 */
[----:B----4-:R-:W-:Y:S01]  /*1d70*/  FMUL.FTZ R227, R246, R227 ;  /* 0x000000e3f6e37220 */ /* 0x010fe20000410000 */
[----:B------:R-:W-:Y:S01]  /*1d80*/  FFMA.FTZ R244, R192, R196, R244 ;  /* 0x000000c4c0f47223 */ /* 0x000fe200000100f4 */
[----:B------:R-:W-:Y:S01]  /*1d90*/  FADD.FTZ R243, R196, R243 ;  /* 0x000000f3c4f37221 */ /* 0x000fe20000010000 */
[----:B------:R-:W-:-:S02]  /*1da0*/  FMUL.FTZ R228, R239, R228 ;  /* 0x000000e4efe47220 */ /* 0x000fc40000410000 */
[----:B------:R-:W-:Y:S01]  /*1db0*/  FFMA.FTZ R244, R226, R227, R244 ;  /* 0x000000e3e2f47223 */ /* 0x000fe200000100f4 */
[----:B------:R-:W-:Y:S01]  /*1dc0*/  FADD.FTZ R243, R227, R243 ;  /* 0x000000f3e3f37221 */ /* 0x000fe20000010000 */
[----:B------:R-:W-:Y:S01]  /*1dd0*/  FMUL.FTZ R198, R239, R198 ;  /* 0x000000c6efc67220 */ /* 0x000fe20000410000 */
[----:B------:R-:W-:Y:S01]  /*1de0*/  FADD.FTZ R135, R135, R229 ;  /* 0x000000e587877221 */ /* 0x000fe20000010000 */
[----:B------:R-:W-:Y:S01]  /*1df0*/  FFMA.FTZ R103, R228, R229, R103 ;  /* 0x000000e5e4677223 */ /* 0x000fe20000010067 */
[----:B------:R-:W-:Y:S01]  /*1e00*/  FFMA.FTZ R244, R193, R197, R244 ;  /* 0x000000c5c1f47223 */ /* 0x000fe200000100f4 */
[----:B------:R-:W-:Y:S01]  /*1e10*/  FADD.FTZ R243, R197, R243 ;  /* 0x000000f3c5f37221 */ /* 0x000fe20000010000 */
[----:B------:R-:W-:Y:S01]  /*1e20*/  FADD.FTZ R136, R136, R202 ;  /* 0x000000ca88887221 */ /* 0x000fe20000010000 */
[----:B------:R-:W-:Y:S01]  /*1e30*/  FFMA.FTZ R104, R198, R202, R104 ;  /* 0x000000cac6687223 */ /* 0x000fe20000010068 */
[C---:B------:R-:W-:Y:S01]  /*1e40*/  FMUL.FTZ R230, R239.reuse, R230 ;  /* 0x000000e6efe67220 */ /* 0x040fe20000410000 */
        /* <DEDUP_REMOVED lines=28> */
[----:B------:R-:W-:-:S02]  /*2010*/  FADD.FTZ R143, R143, R237 ;  /* 0x000000ed8f8f7221 */ /* 0x000fc40000010000 */
[-C--:B------:R-:W-:Y:S01]  /*2020*/  FFMA.FTZ R111, R236, R237.reuse, R111 ;  /* 0x000000edec6f7223 */ /* 0x080fe2000001006f */
[----:B------:R-:W-:Y:S01]  /*2030*/  FMUL.FTZ R237, R75, R237 ;  /* 0x000000ed4bed7220 */ /* 0x000fe20000410000 */
[----:B--2---:R-:W-:-:S04]  /*2040*/  FMUL.FTZ R229, R245, R229 ;  /* 0x000000e5f5e57220 */ /* 0x004fc80000410000 */
        /* <DEDUP_REMOVED lines=18> */
[----:B------:R-:W-:Y:S06]  /*2170*/  BRA `(.L_x_4920) ;  /* 0x0000000000f07947 */ /* 0x000fec0003800000 */
.L_x_4919:
[----:B-----5:R-:W-:Y:S01]  /*2180*/  ISETP.GE.AND P3, PT, R240, 0x1, PT ;  /* 0x00000001f000780c */ /* 0x020fe20003f66270 */
[----:B------:R-:W-:Y:S01]  /*2190*/  HFMA2 R244, -RZ, RZ, 0, 0 ;  /* 0x00000000fff47431 */ /* 0x000fe200000001ff */
[----:B------:R-:W-:Y:S02]  /*21a0*/  MOV R242, UR14 ;  /* 0x0000000e00f27c02 */ /* 0x000fe40008000f00 */
[----:B------:R-:W-:Y:S02]  /*21b0*/  MOV R241, UR15 ;  /* 0x0000000f00f17c02 */ /* 0x000fe40008000f00 */
[----:B------:R-:W-:Y:S02]  /*21c0*/  ISETP.NE.U32.AND P0, PT, R242, RZ, PT ;  /* 0x000000fff200720c */ /* 0x000fe40003f05070 */
[----:B------:R-:W-:Y:S02]  /*21d0*/  MOV R243, RZ ;  /* 0x000000ff00f37202 */ /* 0x000fe40000000f00 */
[----:B------:R-:W-:-:S03]  /*21e0*/  ISETP.NE.AND.EX P0, PT, R241, RZ, PT, P0 ;  /* 0x000000fff100720c */ /* 0x000fc60003f05300 */
[----:B------:R-:W1:Y:S01]  /*21f0*/  @P3 LDC R204, c[0x0][0x388] ;  /* 0x0000e200ffcc3b82 */ /* 0x000e620000000800 */
[----:B------:R-:W2:Y:S01]  /*2200*/  @P3 S2R R206, SR_TID.X ;  /* 0x0000000000ce3919 */ /* 0x000ea20000002100 */
[----:B------:R-:W-:-:S05]  /*2210*/  @P3 IADD3 R205, PT, PT, R240, -0x1, RZ ;  /* 0xfffffffff0cd3810 */ /* 0x000fca0007ffe0ff */
[----:B-1----:R-:W-:-:S05]  /*2220*/  @P3 IMAD R205, R205, R204, RZ ;  /* 0x000000cccdcd3224 */ /* 0x002fca00078e02ff */
[----:B------:R-:W-:-:S04]  /*2230*/  @P3 SHF.R.S32.HI R204, RZ, 0x1f, R205 ;  /* 0x0000001fffcc3819 */ /* 0x000fc800000114cd */
[----:B------:R-:W-:Y:S01]  /*2240*/  @P3 LEA.HI R205, R204, R205, RZ, 0x3 ;  /* 0x000000cdcccd3211 */ /* 0x000fe200078f18ff */
[----:B------:R-:W-:Y:S01]  /*2250*/  HFMA2 R204, -RZ, RZ, 0, 0 ;  /* 0x00000000ffcc7431 */ /* 0x000fe200000001ff */
[----:B--2---:R-:W-:-:S04]  /*2260*/  @P3 LOP3.LUT R206, R206, 0x1f, RZ, 0xc0, !PT ;  /* 0x0000001fcece3812 */ /* 0x004fc800078ec0ff */
[----:B------:R-:W-:Y:S01]  /*2270*/  @P3 LEA.HI.SX32 R204, R205, R206, 0x1d ;  /* 0x000000cecdcc3211 */ /* 0x000fe200078feaff */
[----:B------:R-:W-:Y:S06]  /*2280*/  @P0 BRA `(.L_x_4921) ;  /* 0x0000000000340947 */ /* 0x000fec0003800000 */
[----:B------:R-:W1:Y:S01]  /*2290*/  LDC.64 R248, c[0x0][0x3b0] ;  /* 0x0000ec00fff87b82 */ /* 0x000e620000000a00 */
[C---:B------:R-:W-:Y:S02]  /*22a0*/  IADD3 R206, PT, PT, R204.reuse, 0x20, RZ ;  /* 0x00000020ccce7810 */ /* 0x040fe40007ffe0ff */
[C---:B------:R-:W-:Y:S02]  /*22b0*/  IADD3 R209, PT, PT, R204.reuse, 0x40, RZ ;  /* 0x00000040ccd17810 */ /* 0x040fe40007ffe0ff */
[C---:B------:R-:W-:Y:S01]  /*22c0*/  IADD3 R208, PT, PT, R204.reuse, 0x60, RZ ;  /* 0x00000060ccd07810 */ /* 0x040fe20007ffe0ff */
[----:B-1----:R-:W-:-:S04]  /*22d0*/  IMAD.WIDE.U32 R204, R204, 0x8, R248 ;  /* 0x00000008cccc7825 */ /* 0x002fc800078e00f8 */
[--C-:B------:R-:W-:Y:S01]  /*22e0*/  IMAD.WIDE.U32 R206, R206, 0x8, R248.reuse ;  /* 0x00000008cece7825 */ /* 0x100fe200078e00f8 */
[----:B------:R2:W5:Y:S03]  /*22f0*/  LDG.E.64 R210, desc[UR6][R204.64] ;  /* 0x00000006ccd27981 */ /* 0x000566000c1e1b00 */
[----:B------:R-:W-:-:S04]  /*2300*/  IMAD.WIDE.U32 R246, R209, 0x8, R248 ;  /* 0x00000008d1f67825 */ /* 0x000fc800078e00f8 */
[----:B------:R-:W-:Y:S02]  /*2310*/  IMAD.WIDE.U32 R248, R208, 0x8, R248 ;  /* 0x00000008d0f87825 */ /* 0x000fe400078e00f8 */
[----:B------:R2:W5:Y:S04]  /*2320*/  LDG.E.64 R208, desc[UR6][R206.64] ;  /* 0x00000006ced07981 */ /* 0x000568000c1e1b00 */
[----:B------:R2:W5:Y:S04]  /*2330*/  LDG.E.64 R204, desc[UR6][R248.64] ;  /* 0x00000006f8cc7981 */ /* 0x000568000c1e1b00 */
[----:B------:R2:W5:Y:S01]  /*2340*/  LDG.E.64 R206, desc[UR6][R246.64] ;  /* 0x00000006f6ce7981 */ /* 0x000562000c1e1b00 */
[----:B------:R-:W-:Y:S05]  /*2350*/  BRA `(.L_x_4920) ;  /* 0x0000000000787947 */ /* 0x000fea0003800000 */
.L_x_4921:
[----:B0-----:R-:W0:Y:S01]  /*2360*/  S2R R26, SR_TID.X ;  /* 0x00000000001a7919 */ /* 0x001e220000002100 */
[----:B------:R-:W1:Y:S01]  /*2370*/  LDC.64 R36, c[0x0][0x3b0] ;  /* 0x0000ec00ff247b82 */ /* 0x000e620000000a00 */
[----:B------:R-:W-:Y:S01]  /*2380*/  IMAD R24, R2, UR8, RZ ;  /* 0x0000000802187c24 */ /* 0x000fe2000f8e02ff */
[C---:B------:R-:W-:Y:S02]  /*2390*/  IADD3 R32, PT, PT, R204.reuse, 0x20, RZ ;  /* 0x00000020cc207810 */ /* 0x040fe40007ffe0ff */
[----:B------:R-:W-:Y:S02]  /*23a0*/  IADD3 R34, PT, PT, R204, 0x40, RZ ;  /* 0x00000040cc227810 */ /* 0x000fe40007ffe0ff */
[----:B------:R-:W-:Y:S02]  /*23b0*/  SHF.R.S32.HI R25, RZ, 0x1f, R24 ;  /* 0x0000001fff197819 */ /* 0x000fe40000011418 */
[----:B------:R-:W2:Y:S02]  /*23c0*/  LDC.64 R246, c[0x0][0x438] ;  /* 0x00010e00fff67b82 */ /* 0x000ea40000000a00 */
[----:B------:R-:W-:-:S02]  /*23d0*/  LEA.HI R24, R25, R24, RZ, 0x3 ;  /* 0x0000001819187211 */ /* 0x000fc400078f18ff */
[----:B------:R-:W-:Y:S01]  /*23e0*/  IADD3 R25, PT, PT, R204, 0x60, RZ ;  /* 0x00000060cc197810 */ /* 0x000fe20007ffe0ff */
[----:B-1----:R-:W-:-:S04]  /*23f0*/  IMAD.WIDE.U32 R32, R32, 0x8, R36 ;  /* 0x0000000820207825 */ /* 0x002fc800078e0024 */
[----:B------:R-:W-:Y:S01]  /*2400*/  IMAD.WIDE.U32 R34, R34, 0x8, R36 ;  /* 0x0000000822227825 */ /* 0x000fe200078e0024 */
[----:B------:R1:W5:Y:S01]  /*2410*/  LDG.E.64 R208, desc[UR6][R32.64] ;  /* 0x0000000620d07981 */ /* 0x000362000c1e1b00 */
[----:B0-----:R-:W-:-:S03]  /*2420*/  LOP3.LUT R26, R26, 0x1f, RZ, 0xc0, !PT ;  /* 0x0000001f1a1a7812 */ /* 0x001fc600078ec0ff */
[----:B------:R1:W5:Y:S01]  /*2430*/  LDG.E.64 R206, desc[UR6][R34.64] ;  /* 0x0000000622ce7981 */ /* 0x000362000c1e1b00 */
[----:B------:R-:W-:Y:S01]  /*2440*/  LEA.HI.SX32 R24, R24, R26, 0x1d ;  /* 0x0000001a18187211 */ /* 0x000fe200078feaff */
[----:B------:R-:W-:-:S03]  /*2450*/  IMAD.WIDE.U32 R26, R204, 0x8, R36 ;  /* 0x00000008cc1a7825 */ /* 0x000fc600078e0024 */
[C---:B------:R-:W-:Y:S01]  /*2460*/  IADD3 R28, PT, PT, R24.reuse, 0x20, RZ ;  /* 0x00000020181c7810 */ /* 0x040fe20007ffe0ff */
[----:B------:R-:W-:Y:S01]  /*2470*/  IMAD.WIDE.U32 R36, R25, 0x8, R36 ;  /* 0x0000000819247825 */ /* 0x000fe200078e0024 */
[C---:B------:R-:W-:Y:S01]  /*2480*/  IADD3 R30, PT, PT, R24.reuse, 0x40, RZ ;  /* 0x00000040181e7810 */ /* 0x040fe20007ffe0ff */
[----:B------:R1:W5:Y:S01]  /*2490*/  LDG.E.64 R210, desc[UR6][R26.64] ;  /* 0x000000061ad27981 */ /* 0x000362000c1e1b00 */
[C---:B------:R-:W-:Y:S01]  /*24a0*/  IADD3 R38, PT, PT, R24.reuse, 0x60, RZ ;  /* 0x0000006018267810 */ /* 0x040fe20007ffe0ff */
[--C-:B--2---:R-:W-:Y:S02]  /*24b0*/  IMAD.WIDE.U32 R24, R24, 0x10, R246.reuse ;  /* 0x0000001018187825 */ /* 0x104fe400078e00f6 */
[----:B------:R1:W5:Y:S02]  /*24c0*/  LDG.E.64 R204, desc[UR6][R36.64] ;  /* 0x0000000624cc7981 */ /* 0x000364000c1e1b00 */
[----:B------:R-:W-:-:S04]  /*24d0*/  IMAD.WIDE.U32 R28, R28, 0x10, R246 ;  /* 0x000000101c1c7825 */ /* 0x000fc800078e00f6 */
[--C-:B------:R-:W-:Y:S01]  /*24e0*/  IMAD.WIDE.U32 R30, R30, 0x10, R246.reuse ;  /* 0x000000101e1e7825 */ /* 0x100fe200078e00f6 */
[----:B------:R1:W5:Y:S03]  /*24f0*/  LDG.E.128 R32, desc[UR6][R28.64] ;  /* 0x000000061c207981 */ /* 0x000366000c1e1d00 */
[----:B------:R-:W-:Y:S02]  /*2500*/  IMAD.WIDE.U32 R246, R38, 0x10, R246 ;  /* 0x0000001026f67825 */ /* 0x000fe400078e00f6 */
[----:B------:R1:W5:Y:S04]  /*2510*/  LDG.E.128 R36, desc[UR6][R24.64] ;  /* 0x0000000618247981 */ /* 0x000368000c1e1d00 */
[----:B------:R-:W5:Y:S04]  /*2520*/  LDG.E.128 R28, desc[UR6][R30.64] ;  /* 0x000000061e1c7981 */ /* 0x000f68000c1e1d00 */
[----:B------:R1:W5:Y:S02]  /*2530*/  LDG.E.128 R24, desc[UR6][R246.64] ;  /* 0x00000006f6187981 */ /* 0x000364000c1e1d00 */
.L_x_4920:
[----:B------:R-:W-:Y:S05]  /*2540*/  BSYNC.RECONVERGENT B1 ;  /* 0x0000000000017941 */ /* 0x000fea0003800200 */
.L_x_4918:
[----:B------:R-:W-:-:S03]  /*2550*/  UMOV UR4, 0xffffffff ;  /* 0xffffffff00047882 */ /* 0x000fc60000000000 */
[----:B------:R-:W-:Y:S05]  /*2560*/  BRA.DIV UR4, `(.L_x_4922) ;  /* 0x000000c604b87947 */ /* 0x000fea000b800000 */
[----:B------:R-:W2:Y:S02]  /*2570*/  SHFL.BFLY PT, R245, R243, 0x1, 0x1f ;  /* 0x0c201f00f3f57f89 */ /* 0x000ea400000e0000 */
[----:B--2---:R-:W-:Y:S02]  /*2580*/  FADD.FTZ R248, R245, R243 ;  /* 0x000000f3f5f87221 */ /* 0x004fe40000010000 */
[----:B------:R-:W2:Y:S02]  /*2590*/  SHFL.BFLY PT, R243, R244, 0x1, 0x1f ;  /* 0x0c201f00f4f37f89 */ /* 0x000ea400000e0000 */
[----:B--2---:R-:W-:Y:S02]  /*25a0*/  FADD.FTZ R244, R243, R244 ;  /* 0x000000f4f3f47221 */ /* 0x004fe40000010000 */
[----:B------:R-:W2:Y:S02]  /*25b0*/  SHFL.BFLY PT, R243, R248, 0x2, 0x1f ;  /* 0x0c401f00f8f37f89 */ /* 0x000ea400000e0000 */
[----:B--2---:R-:W-:-:S02]  /*25c0*/  FADD.FTZ R248, R248, R243 ;  /* 0x000000f3f8f87221 */ /* 0x004fc40000010000 */
        /* <DEDUP_REMOVED lines=8> */
[----:B------:R-:W2:Y:S04]  /*2650*/  SHFL.BFLY PT, R243, R244, 0x8, 0x1f ;  /* 0x0d001f00f4f37f89 */ /* 0x000ea800000e0000 */
[----:B------:R3:W4:Y:S01]  /*2660*/  SHFL.BFLY PT, R250, R248, 0x10, 0x1f ;  /* 0x0e001f00f8fa7f89 */ /* 0x00072200000e0000 */
[----:B--2---:R-:W-:-:S05]  /*2670*/  FADD.FTZ R244, R244, R243 ;  /* 0x000000f3f4f47221 */ /* 0x004fca0000010000 */
[----:B----4-:R3:W2:Y:S02]  /*2680*/  SHFL.BFLY PT, R245, R244, 0x10, 0x1f ;  /* 0x0e001f00f4f57f89 */ /* 0x0106a400000e0000 */
.L_x_5247:
[----:B-1----:R-:W1:Y:S01]  /*2690*/  S2R R247, SR_TID.X ;  /* 0x0000000000f77919 */ /* 0x002e620000002100 */
[----:B------:R-:W-:Y:S01]  /*26a0*/  @P3 IADD3 R246, PT, PT, R240, -0x1, RZ ;  /* 0xfffffffff0f63810 */ /* 0x000fe20007ffe0ff */
[----:B------:R-:W-:Y:S02]  /*26b0*/  IMAD R240, R2, UR8, RZ ;  /* 0x0000000802f07c24 */ /* 0x000fe4000f8e02ff */
[----:B--2---:R-:W-:Y:S01]  /*26c0*/  FADD.FTZ R245, R244, R245 ;  /* 0x000000f5f4f57221 */ /* 0x004fe20000010000 */
[----:B------:R-:W-:Y:S01]  /*26d0*/  FADD.FTZ R243, R248, R250 ;  /* 0x000000faf8f37221 */ /* 0x000fe20000010000 */
[----:B------:R-:W-:Y:S01]  /*26e0*/  @P3 IMAD R246, R246, UR8, RZ ;  /* 0x00000008f6f63c24 */ /* 0x000fe2000f8e02ff */
[----:B---3--:R-:W-:-:S04]  /*26f0*/  SHF.R.S32.HI R244, RZ, 0x1f, R240 ;  /* 0x0000001ffff47819 */ /* 0x008fc800000114f0 */
[----:B------:R-:W-:Y:S02]  /*2700*/  LEA.HI R240, R244, R240, RZ, 0x3 ;  /* 0x000000f0f4f07211 */ /* 0x000fe400078f18ff */
[----:B------:R-:W-:-:S04]  /*2710*/  @P3 SHF.R.S32.HI R244, RZ, 0x1f, R246 ;  /* 0x0000001ffff43819 */ /* 0x000fc800000114f6 */
[----:B------:R-:W-:Y:S01]  /*2720*/  @P3 LEA.HI R246, R244, R246, RZ, 0x3 ;  /* 0x000000f6f4f63211 */ /* 0x000fe200078f18ff */
[----:B------:R-:W-:Y:S01]  /*2730*/  HFMA2 R244, -RZ, RZ, 0, 0 ;  /* 0x00000000fff47431 */ /* 0x000fe200000001ff */
[----:B-1----:R-:W-:-:S04]  /*2740*/  LOP3.LUT R247, R247, 0x1f, RZ, 0xc0, !PT ;  /* 0x0000001ff7f77812 */ /* 0x002fc800078ec0ff */
[-C--:B------:R-:W-:Y:S02]  /*2750*/  LEA.HI.SX32 R240, R240, R247.reuse, 0x1d ;  /* 0x000000f7f0f07211 */ /* 0x080fe400078feaff */
[----:B------:R-:W-:Y:S02]  /*2760*/  @P3 LEA.HI.SX32 R244, R246, R247, 0x1d ;  /* 0x000000f7f6f43211 */ /* 0x000fe400078feaff */
[----:B------:R-:W1:Y:S01]  /*2770*/  @P3 LDC.64 R246, c[0x0][0x390] ;  /* 0x0000e400fff63b82 */ /* 0x000e620000000a00 */
[----:B------:R-:W-:-:S04]  /*2780*/  ISETP.NE.U32.AND P0, PT, R242, RZ, PT ;  /* 0x000000fff200720c */ /* 0x000fc80003f05070 */
[----:B------:R-:W-:Y:S01]  /*2790*/  ISETP.NE.AND.EX P0, PT, R241, RZ, PT, P0 ;  /* 0x000000fff100720c */ /* 0x000fe20003f05300 */
[----:B------:R-:W-:Y:S01]  /*27a0*/  BSSY.RECONVERGENT B1, `(.L_x_4923) ;  /* 0x00002cc000017945 */ /* 0x000fe20003800200 */
[----:B------:R-:W-:Y:S01]  /*27b0*/  ISETP.NE.AND P2, PT, RZ, UR9, PT ;  /* 0x00000009ff007c0c */ /* 0x000fe2000bf45270 */
        /* <DEDUP_REMOVED lines=26> */
.L_x_4929:
[----:B------:R-:W-:Y:S05]  /*2960*/  BSYNC.RECONVERGENT B3 ;  /* 0x0000000000037941 */ /* 0x000fea0003800200 */
.L_x_4928:
        /* <DEDUP_REMOVED lines=12> */
.L_x_4927:
[----:B------:R-:W-:Y:S05]  /*2a30*/  BSYNC.RECONVERGENT B2 ;  /* 0x0000000000027941 */ /* 0x000fea0003800200 */
.L_x_4926:
        /* <DEDUP_REMOVED lines=16> */
.L_x_4933:
[----:B------:R-:W-:Y:S05]  /*2b40*/  BSYNC.RECONVERGENT B3 ;  /* 0x0000000000037941 */ /* 0x000fea0003800200 */
.L_x_4932:
        /* <DEDUP_REMOVED lines=12> */
.L_x_4931:
[----:B------:R-:W-:Y:S05]  /*2c10*/  BSYNC.RECONVERGENT B2 ;  /* 0x0000000000027941 */ /* 0x000fea0003800200 */
.L_x_4930:
        /* <DEDUP_REMOVED lines=15> */
.L_x_4937:
[----:B------:R-:W-:Y:S05]  /*2d10*/  BSYNC.RECONVERGENT B3 ;  /* 0x0000000000037941 */ /* 0x000fea0003800200 */
.L_x_4936:
        /* <DEDUP_REMOVED lines=12> */
.L_x_4935:
[----:B------:R-:W-:Y:S05]  /*2de0*/  BSYNC.RECONVERGENT B2 ;  /* 0x0000000000027941 */ /* 0x000fea0003800200 */
.L_x_4934:
        /* <DEDUP_REMOVED lines=16> */
.L_x_4941:
[----:B------:R-:W-:Y:S05]  /*2ef0*/  BSYNC.RECONVERGENT B3 ;  /* 0x0000000000037941 */ /* 0x000fea0003800200 */
.L_x_4940:
        /* <DEDUP_REMOVED lines=12> */
.L_x_4939:
[----:B------:R-:W-:Y:S05]  /*2fc0*/  BSYNC.RECONVERGENT B2 ;  /* 0x0000000000027941 */ /* 0x000fea0003800200 */
.L_x_4938:
        /* <DEDUP_REMOVED lines=15> */
.L_x_4945:
[----:B------:R-:W-:Y:S05]  /*30c0*/  BSYNC.RECONVERGENT B3 ;  /* 0x0000000000037941 */ /* 0x000fea0003800200 */
.L_x_4944:
        /* <DEDUP_REMOVED lines=12> */
.L_x_4943:
[----:B------:R-:W-:Y:S05]  /*3190*/  BSYNC.RECONVERGENT B2 ;  /* 0x0000000000027941 */ /* 0x000fea0003800200 */
.L_x_4942:
        /* <DEDUP_REMOVED lines=16> */
.L_x_4949:
[----:B------:R-:W-:Y:S05]  /*32a0*/  BSYNC.RECONVERGENT B3 ;  /* 0x0000000000037941 */ /* 0x000fea0003800200 */
.L_x_4948:
        /* <DEDUP_REMOVED lines=12> */
.L_x_4947:
[----:B------:R-:W-:Y:S05]  /*3370*/  BSYNC.RECONVERGENT B2 ;  /* 0x0000000000027941 */ /* 0x000fea0003800200 */
.L_x_4946:
        /* <DEDUP_REMOVED lines=15> */
.L_x_4953:
[----:B------:R-:W-:Y:S05]  /*3470*/  BSYNC.RECONVERGENT B3 ;  /* 0x0000000000037941 */ /* 0x000fea0003800200 */
.L_x_4952:
        /* <DEDUP_REMOVED lines=12> */
.L_x_4951:
[----:B------:R-:W-:Y:S05]  /*3540*/  BSYNC.RECONVERGENT B2 ;  /* 0x0000000000027941 */ /* 0x000fea0003800200 */
.L_x_4950:
[----:B------:R-:W-:Y:S05]  /*3550*/  @!P3 BRA `(.L_x_4954) ;  /* 0x0000001c00c0b947 */ /* 0x000fea0003800000 */
[----:B-----5:R-:W-:Y:S01]  /*3560*/  ISETP.GE.U32.AND P0, PT, R210, RZ, PT ;  /* 0x000000ffd200720c */ /* 0x020fe20003f06070 */
[----:B------:R-:W-:Y:S01]  /*3570*/  BSSY.RECONVERGENT B2, `(.L_x_4955) ;  /* 0x000000e000027945 */ /* 0x000fe20003800200 */
[----:B------:R-:W-:Y:S02]  /*3580*/  HFMA2 R210, -RZ, RZ, 0, 0 ;  /* 0x00000000ffd27431 */ /* 0x000fe400000001ff */
        /* <DEDUP_REMOVED lines=12> */
.L_x_4956:
[----:B------:R-:W-:Y:S05]  /*3650*/  BSYNC.RECONVERGENT B2 ;  /* 0x0000000000027941 */ /* 0x000fea0003800200 */
.L_x_4955:
        /* <DEDUP_REMOVED lines=13> */
.L_x_4925:
        /* <DEDUP_REMOVED lines=18> */
.L_x_4958:
[----:B------:R-:W-:Y:S05]  /*3850*/  BSYNC.RECONVERGENT B2 ;  /* 0x0000000000027941 */ /* 0x000fea0003800200 */
.L_x_4957:
        /* <DEDUP_REMOVED lines=18> */
.L_x_4960:
[----:B------:R-:W-:Y:S05]  /*3980*/  BSYNC.RECONVERGENT B2 ;  /* 0x0000000000027941 */ /* 0x000fea0003800200 */
.L_x_4959:
        /* <DEDUP_REMOVED lines=17> */
.L_x_4962:
[----:B------:R-:W-:Y:S05]  /*3aa0*/  BSYNC.RECONVERGENT B2 ;  /* 0x0000000000027941 */ /* 0x000fea0003800200 */
.L_x_4961:
        /* <DEDUP_REMOVED lines=18> */
.L_x_4964:
[----:B------:R-:W-:Y:S05]  /*3bd0*/  BSYNC.RECONVERGENT B2 ;  /* 0x0000000000027941 */ /* 0x000fea0003800200 */
.L_x_4963:
        /* <DEDUP_REMOVED lines=17> */
.L_x_4966:
[----:B------:R-:W-:Y:S05]  /*3cf0*/  BSYNC.RECONVERGENT B2 ;  /* 0x0000000000027941 */ /* 0x000fea0003800200 */
.L_x_4965:
        /* <DEDUP_REMOVED lines=18> */
.L_x_4968:
[----:B------:R-:W-:Y:S05]  /*3e20*/  BSYNC.RECONVERGENT B2 ;  /* 0x0000000000027941 */ /* 0x000fea0003800200 */
.L_x_4967:
        /* <DEDUP_REMOVED lines=24> */
.L_x_4970:
[----:B------:R-:W-:Y:S05]  /*3fb0*/  BSYNC.RECONVERGENT B2 ;  /* 0x0000000000027941 */ /* 0x000fea0003800200 */
.L_x_4969:
        /* <DEDUP_REMOVED lines=16> */
.L_x_4924:
        /* <DEDUP_REMOVED lines=23> */
.L_x_4973:
[----:B------:R-:W-:Y:S05]  /*4230*/  BSYNC.RECONVERGENT B2 ;  /* 0x0000000000027941 */ /* 0x000fea0003800200 */
.L_x_4972:
[----:B------:R-:W-:Y:S04]  /*4240*/  BSSY.RECONVERGENT B2, `(.L_x_4974) ;  /* 0x0000013000027945 */ /* 0x000fe80003800200 */
[----:B------:R-:W-:Y:S05]  /*4250*/  @!P3 BRA `(.L_x_4975) ;  /* 0x000000000044b947 */ /* 0x000fea0003800000 */
[----:B-----5:R-:W-:Y:S01]  /*4260*/  LOP3.LUT P0, RZ, R210, 0xff00, RZ, 0xc0, !PT ;  /* 0x0000ff00d2ff7812 */ /* 0x020fe2000780c0ff */
[----:B------:R-:W-:Y:S01]  /*4270*/  @P1 FFMA.FTZ R248, R10, R243, R245 ;  /* 0x000000f30af81223 */ /* 0x000fe200000100f5 */
[----:B------:R-:W-:-:S03]  /*4280*/  PRMT R249, R36, 0x7632, R249 ;  /* 0x0000763224f97816 */ /* 0x000fc600000000f9 */
[----:B------:R-:W-:Y:S01]  /*4290*/  @P1 FADD.FTZ R248, R14, -R248 ;  /* 0x800000f80ef81221 */ /* 0x000fe20000010000 */
[----:B------:R-:W-:-:S05]  /*42a0*/  SHF.L.U32 R249, R249, 0x10, RZ ;  /* 0x00000010f9f97819 */ /* 0x000fca00000006ff */
[----:B------:R-:W-:Y:S02]  /*42b0*/  @P1 FFMA.FTZ R249, R239, R248, R249 ;  /* 0x000000f8eff91223 */ /* 0x000fe400000100f9 */
[----:B------:R-:W-:Y:S02]  /*42c0*/  @P0 PRMT R248, R176, 0x7632, R248 ;  /* 0x00007632b0f80816 */ /* 0x000fe400000000f8 */
[----:B------:R-:W-:Y:S02]  /*42d0*/  FMUL.FTZ R249, R249, UR13 ;  /* 0x0000000df9f97c20 */ /* 0x000fe40008410000 */
[----:B------:R-:W-:Y:S02]  /*42e0*/  @P0 SHF.L.U32 R248, R248, 0x10, RZ ;  /* 0x00000010f8f80819 */ /* 0x000fe400000006ff */
[----:B------:R-:W-:Y:S01]  /*42f0*/  FMUL.FTZ R250, R249, UR12 ;  /* 0x0000000cf9fa7c20 */ /* 0x000fe20008410000 */
[----:B------:R-:W-:-:S03]  /*4300*/  HFMA2 R249, -RZ, RZ, 0, 0 ;  /* 0x00000000fff97431 */ /* 0x000fc600000001ff */
[----:B------:R-:W-:Y:S01]  /*4310*/  @P0 FMUL.FTZ R249, R250, R248 ;  /* 0x000000f8faf90220 */ /* 0x000fe20000410000 */
[----:B------:R-:W-:-:S03]  /*4320*/  FMUL.FTZ R250, R41, R250 ;  /* 0x000000fa29fa7220 */ /* 0x000fc60000410000 */
[----:B------:R-:W-:Y:S02]  /*4330*/  FADD.FTZ R173, R173, R249 ;  /* 0x000000f9adad7221 */ /* 0x000fe40000010000 */
[----:B------:R-:W-:-:S04]  /*4340*/  FSEL R248, R250, RZ, P0 ;  /* 0x000000fffaf87208 */ /* 0x000fc80000000000 */
[----:B------:R-:W-:-:S04]  /*4350*/  F2FP.BF16.F32.PACK_AB R248, RZ, R248 ;  /* 0x000000f8fff8723e */ /* 0x000fc800000010ff */
[----:B------:R-:W-:-:S07]  /*4360*/  PRMT R180, R180, 0x5410, R248 ;  /* 0x00005410b4b47816 */ /* 0x000fce00000000f8 */
.L_x_4975:
[----:B------:R-:W-:Y:S05]  /*4370*/  BSYNC.RECONVERGENT B2 ;  /* 0x0000000000027941 */ /* 0x000fea0003800200 */
.L_x_4974:
[----:B------:R-:W-:Y:S04]  /*4380*/  BSSY.RECONVERGENT B2, `(.L_x_4976) ;  /* 0x0000011000027945 */ /* 0x000fe80003800200 */
[----:B------:R-:W-:Y:S05]  /*4390*/  @!P3 BRA `(.L_x_4977) ;  /* 0x00000000003cb947 */ /* 0x000fea0003800000 */
        /* <DEDUP_REMOVED lines=15> */
.L_x_4977:
[----:B------:R-:W-:Y:S05]  /*4490*/  BSYNC.RECONVERGENT B2 ;  /* 0x0000000000027941 */ /* 0x000fea0003800200 */
.L_x_4976:
        /* <DEDUP_REMOVED lines=19> */
.L_x_4979:
[----:B------:R-:W-:Y:S05]  /*45d0*/  BSYNC.RECONVERGENT B2 ;  /* 0x0000000000027941 */ /* 0x000fea0003800200 */
.L_x_4978:
        /* <DEDUP_REMOVED lines=17> */
.L_x_4981:
[----:B------:R-:W-:Y:S05]  /*46f0*/  BSYNC.RECONVERGENT B2 ;  /* 0x0000000000027941 */ /* 0x000fea0003800200 */
.L_x_4980:
        /* <DEDUP_REMOVED lines=19> */
.L_x_4983:
[----:B------:R-:W-:Y:S05]  /*4830*/  BSYNC.RECONVERGENT B2 ;  /* 0x0000000000027941 */ /* 0x000fea0003800200 */
.L_x_4982:
        /* <DEDUP_REMOVED lines=17> */
.L_x_4985:
[----:B------:R-:W-:Y:S05]  /*4950*/  BSYNC.RECONVERGENT B2 ;  /* 0x0000000000027941 */ /* 0x000fea0003800200 */
.L_x_4984:
[----:B------:R-:W-:Y:S05]  /*4960*/  @!P3 BRA `(.L_x_4954) ;  /* 0x0000000800bcb947 */ /* 0x000fea0003800000 */
[----:B-----5:R-:W-:Y:S01]  /*4970*/  ISETP.GE.U32.AND P0, PT, R210, RZ, PT ;  /* 0x000000ffd200720c */ /* 0x020fe20003f06070 */
[----:B------:R-:W-:Y:S01]  /*4980*/  @P1 FFMA.FTZ R210, R13, R243, R245 ;  /* 0x000000f30dd21223 */ /* 0x000fe200000100f5 */
[----:B------:R-:W-:Y:S02]  /*4990*/  HFMA2 R248, -RZ, RZ, 0, 0 ;  /* 0x00000000fff87431 */ /* 0x000fe400000001ff */
[----:B------:R-:W-:Y:S01]  /*49a0*/  ISETP.GE.U32.AND.EX P0, PT, R211, 0x1000000, PT, P0 ;  /* 0x01000000d300780c */ /* 0x000fe20003f06100 */
[----:B------:R-:W-:Y:S01]  /*49b0*/  @P1 FADD.FTZ R210, R17, -R210 ;  /* 0x800000d211d21221 */ /* 0x000fe20000010000 */
[----:B------:R-:W-:-:S04]  /*49c0*/  PRMT R211, R39, 0x7632, R211 ;  /* 0x0000763227d37816 */ /* 0x000fc800000000d3 */
        /* <DEDUP_REMOVED lines=11> */
[----:B------:R-:W-:Y:S01]  /*4a80*/  PRMT R183, R183, 0x5410, R210 ;  /* 0x00005410b7b77816 */ /* 0x000fe200000000d2 */
[----:B------:R-:W-:Y:S06]  /*4a90*/  BRA `(.L_x_4954) ;  /* 0x0000000800707947 */ /* 0x000fec0003800000 */
.L_x_4971:
        /* <DEDUP_REMOVED lines=23> */
.L_x_4987:
[----:B------:R-:W-:Y:S05]  /*4c10*/  BSYNC.RECONVERGENT B2 ;  /* 0x0000000000027941 */ /* 0x000fea0003800200 */
.L_x_4986:
        /* <DEDUP_REMOVED lines=14> */
.L_x_4989:
[----:B------:R-:W-:Y:S05]  /*4d00*/  BSYNC.RECONVERGENT B2 ;  /* 0x0000000000027941 */ /* 0x000fea0003800200 */
.L_x_4988:
        /* <DEDUP_REMOVED lines=17> */
.L_x_4991:
[----:B------:R-:W-:Y:S05]  /*4e20*/  BSYNC.RECONVERGENT B2 ;  /* 0x0000000000027941 */ /* 0x000fea0003800200 */
.L_x_4990:
        /* <DEDUP_REMOVED lines=19> */
.L_x_4993:
[----:B------:R-:W-:Y:S05]  /*4f60*/  BSYNC.RECONVERGENT B2 ;  /* 0x0000000000027941 */ /* 0x000fea0003800200 */
.L_x_4992:
        /* <DEDUP_REMOVED lines=17> */
.L_x_4995:
[----:B------:R-:W-:Y:S05]  /*5080*/  BSYNC.RECONVERGENT B2 ;  /* 0x0000000000027941 */ /* 0x000fea0003800200 */
.L_x_4994:
        /* <DEDUP_REMOVED lines=19> */
.L_x_4997:
[----:B------:R-:W-:Y:S05]  /*51c0*/  BSYNC.RECONVERGENT B2 ;  /* 0x0000000000027941 */ /* 0x000fea0003800200 */
.L_x_4996:
        /* <DEDUP_REMOVED lines=25> */
.L_x_4999:
[----:B------:R-:W-:Y:S05]  /*5360*/  BSYNC.RECONVERGENT B2 ;  /* 0x0000000000027941 */ /* 0x000fea0003800200 */
.L_x_4998:
        /* <DEDUP_REMOVED lines=15> */
.L_x_4954:
[----:B------:R-:W-:Y:S05]  /*5460*/  BSYNC.RECONVERGENT B1 ;  /* 0x0000000000017941 */ /* 0x000fea0003800200 */
.L_x_4923:
[----:B------:R-:W-:Y:S01]  /*5470*/  ISETP.NE.U32.AND P0, PT, R247, RZ, PT ;  /* 0x000000fff700720c */ /* 0x000fe20003f05070 */
[----:B------:R-:W-:Y:S01]  /*5480*/  BSSY.RECONVERGENT B1, `(.L_x_5000) ;  /* 0x000000f000017945 */ /* 0x000fe20003800200 */
[----:B------:R-:W-:Y:S02]  /*5490*/  ISETP.NE.U32.AND P1, PT, R242, RZ, PT ;  /* 0x000000fff200720c */ /* 0x000fe40003f25070 */
[----:B------:R-:W-:Y:S02]  /*54a0*/  ISETP.NE.AND.EX P0, PT, R246, RZ, PT, P0 ;  /* 0x000000fff600720c */ /* 0x000fe40003f05300 */
[----:B------:R-:W-:-:S11]  /*54b0*/  ISETP.NE.AND.EX P1, PT, R241, RZ, PT, P1 ;  /* 0x000000fff100720c */ /* 0x000fd60003f25310 */
[----:B-----5:R-:W1:Y:S02]  /*54c0*/  @P0 LDC.64 R210, c[0x0][0x478] ;  /* 0x00011e00ffd20b82 */ /* 0x020e640000000a00 */
[----:B-1----:R-:W-:-:S05]  /*54d0*/  @P0 IMAD.WIDE.U32 R210, R240, 0x10, R210 ;  /* 0x00000010f0d20825 */ /* 0x002fca00078e00d2 */
[----:B------:R1:W-:Y:S02]  /*54e0*/  @P0 STG.E.128 desc[UR6][R210.64], R184 ;  /* 0x000000b8d2000986 */ /* 0x0003e4000c101d06 */
[----:B-1----:R-:W1:Y:S02]  /*54f0*/  @P3 LDC.64 R210, c[0x0][0x468] ;  /* 0x00011a00ffd23b82 */ /* 0x002e640000000a00 */
[----:B-1----:R-:W-:-:S05]  /*5500*/  @P3 IMAD.WIDE.U32 R210, R244, 0x10, R210 ;  /* 0x00000010f4d23825 */ /* 0x002fca00078e00d2 */
[----:B------:R1:W-:Y:S01]  /*5510*/  @P3 STG.E.128 desc[UR6][R210.64], R180 ;  /* 0x000000b4d2003986 */ /* 0x0003e2000c101d06 */
[----:B------:R-:W-:Y:S05]  /*5520*/  @!P3 BRA `(.L_x_5001) ;  /* 0x000000000010b947 */ /* 0x000fea0003800000 */
[----:B------:R-:W2:Y:S01]  /*5530*/  LDC.64 R178, c[0x0][0x390] ;  /* 0x0000e400ffb27b82 */ /* 0x000ea20000000a00 */
[----:B------:R-:W-:-:S05]  /*5540*/  IADD3 R176, PT, PT, R244, 0x20, RZ ;  /* 0x00000020f4b07810 */ /* 0x000fca0007ffe0ff */
[----:B--2---:R-:W-:-:S06]  /*5550*/  IMAD.WIDE.U32 R176, R176, 0x10, R178 ;  /* 0x00000010b0b07825 */ /* 0x004fcc00078e00b2 */
[----:B------:R-:W5:Y:S02]  /*5560*/  LDG.E.128 R176, desc[UR6][R176.64] ;  /* 0x00000006b0b07981 */ /* 0x000f64000c1e1d00 */
.L_x_5001:
[----:B------:R-:W-:Y:S05]  /*5570*/  BSYNC.RECONVERGENT B1 ;  /* 0x0000000000017941 */ /* 0x000fea0003800200 */
.L_x_5000:
[----:B------:R-:W-:Y:S04]  /*5580*/  BSSY.RECONVERGENT B1, `(.L_x_5002) ;  /* 0x00002be000017945 */ /* 0x000fe80003800200 */
[----:B------:R-:W-:Y:S05]  /*5590*/  @!P1 BRA `(.L_x_5003) ;  /* 0x0000001000dc9947 */ /* 0x000fea0003800000 */
[----:B------:R-:W-:Y:S05]  /*55a0*/  @!P0 BRA `(.L_x_5004) ;  /* 0x0000000800748947 */ /* 0x000fea0003800000 */
[----:B------:R-:W-:Y:S01]  /*55b0*/  ISETP.GT.AND P2, PT, R238, RZ, PT ;  /* 0x000000ffee00720c */ /* 0x000fe20003f44270 */
[----:B------:R-:W-:Y:S01]  /*55c0*/  BSSY.RECONVERGENT B2, `(.L_x_5005) ;  /* 0x0000016000027945 */ /* 0x000fe20003800200 */
[C---:B------:R-:W-:Y:S02]  /*55d0*/  PRMT R184, R32.reuse, 0x7632, R184 ;  /* 0x0000763220b87816 */ /* 0x040fe400000000b8 */
[----:B-1----:R-:W-:Y:S02]  /*55e0*/  SHF.L.U32 R210, R32, 0x10, RZ ;  /* 0x0000001020d27819 */ /* 0x002fe400000006ff */
        /* <DEDUP_REMOVED lines=12> */
[----:B-----5:R-:W-:-:S05]  /*56b0*/  @P4 SHF.L.U32 R187, R176, 0x10, RZ ;  /* 0x00000010b0bb4819 */ /* 0x020fca00000006ff */
[-C--:B------:R-:W-:Y:S01]  /*56c0*/  @P4 FMUL.FTZ R186, R187, R185.reuse ;  /* 0x000000b9bbba4220 */ /* 0x080fe20000410000 */
[----:B------:R-:W-:-:S03]  /*56d0*/  FMUL.FTZ R185, R48, R185 ;  /* 0x000000b930b97220 */ /* 0x000fc60000410000 */
[----:B------:R-:W-:Y:S02]  /*56e0*/  FADD.FTZ R164, R164, R186 ;  /* 0x000000baa4a47221 */ /* 0x000fe40000010000 */
[----:B------:R-:W-:-:S04]  /*56f0*/  FSEL R185, R185, RZ, P4 ;  /* 0x000000ffb9b97208 */ /* 0x000fc80002000000 */
[----:B------:R-:W-:-:S04]  /*5700*/  F2FP.BF16.F32.PACK_AB R185, RZ, R185 ;  /* 0x000000b9ffb9723e */ /* 0x000fc800000010ff */
[----:B------:R-:W-:-:S07]  /*5710*/  PRMT R180, R185, 0x7610, R180 ;  /* 0x00007610b9b47816 */ /* 0x000fce00000000b4 */
.L_x_5006:
[----:B------:R-:W-:Y:S05]  /*5720*/  BSYNC.RECONVERGENT B2 ;  /* 0x0000000000027941 */ /* 0x000fea0003800200 */
.L_x_5005:
[----:B------:R-:W-:Y:S04]  /*5730*/  BSSY.RECONVERGENT B2, `(.L_x_5007) ;  /* 0x000000e000027945 */ /* 0x000fe80003800200 */
[----:B------:R-:W-:Y:S05]  /*5740*/  @!P3 BRA `(.L_x_5008) ;  /* 0x000000000030b947 */ /* 0x000fea0003800000 */
[----:B------:R-:W-:Y:S01]  /*5750*/  LOP3.LUT P4, RZ, R208, 0xff00, RZ, 0xc0, !PT ;  /* 0x0000ff00d0ff7812 */ /* 0x000fe2000788c0ff */
[----:B------:R-:W-:Y:S01]  /*5760*/  FMUL.FTZ R185, R184, UR13 ;  /* 0x0000000db8b97c20 */ /* 0x000fe20008410000 */
[----:B------:R-:W-:-:S03]  /*5770*/  HFMA2 R187, -RZ, RZ, 0, 0 ;  /* 0x00000000ffbb7431 */ /* 0x000fc600000001ff */
[----:B------:R-:W-:-:S08]  /*5780*/  FMUL.FTZ R185, R185, UR12 ;  /* 0x0000000cb9b97c20 */ /* 0x000fd00008410000 */
[----:B-----5:R-:W-:-:S04]  /*5790*/  @P4 PRMT R186, R176, 0x7632, R186 ;  /* 0x00007632b0ba4816 */ /* 0x020fc800000000ba */
[----:B------:R-:W-:-:S05]  /*57a0*/  @P4 SHF.L.U32 R186, R186, 0x10, RZ ;  /* 0x00000010baba4819 */ /* 0x000fca00000006ff */
[----:B------:R-:W-:Y:S01]  /*57b0*/  @P4 FMUL.FTZ R187, R185, R186 ;  /* 0x000000bab9bb4220 */ /* 0x000fe20000410000 */
[----:B------:R-:W-:-:S03]  /*57c0*/  FMUL.FTZ R185, R49, R185 ;  /* 0x000000b931b97220 */ /* 0x000fc60000410000 */
[----:B------:R-:W-:Y:S02]  /*57d0*/  FADD.FTZ R165, R165, R187 ;  /* 0x000000bba5a57221 */ /* 0x000fe40000010000 */
[----:B------:R-:W-:-:S04]  /*57e0*/  FSEL R185, R185, RZ, P4 ;  /* 0x000000ffb9b97208 */ /* 0x000fc80002000000 */
[----:B------:R-:W-:-:S04]  /*57f0*/  F2FP.BF16.F32.PACK_AB R185, RZ, R185 ;  /* 0x000000b9ffb9723e */ /* 0x000fc800000010ff */
[----:B------:R-:W-:-:S07]  /*5800*/  PRMT R180, R180, 0x5410, R185 ;  /* 0x00005410b4b47816 */ /* 0x000fce00000000b9 */
.L_x_5008:
[----:B------:R-:W-:Y:S05]  /*5810*/  BSYNC.RECONVERGENT B2 ;  /* 0x0000000000027941 */ /* 0x000fea0003800200 */
.L_x_5007:
        /* <DEDUP_REMOVED lines=17> */
.L_x_5010:
[----:B------:R-:W-:Y:S05]  /*5930*/  BSYNC.RECONVERGENT B2 ;  /* 0x0000000000027941 */ /* 0x000fea0003800200 */
.L_x_5009:
        /* <DEDUP_REMOVED lines=19> */
.L_x_5012:
[----:B------:R-:W-:Y:S05]  /*5a70*/  BSYNC.RECONVERGENT B2 ;  /* 0x0000000000027941 */ /* 0x000fea0003800200 */
.L_x_5011:
        /* <DEDUP_REMOVED lines=17> */
.L_x_5014:
[----:B------:R-:W-:Y:S05]  /*5b90*/  BSYNC.RECONVERGENT B2 ;  /* 0x0000000000027941 */ /* 0x000fea0003800200 */
.L_x_5013:
        /* <DEDUP_REMOVED lines=19> */
.L_x_5016:
[----:B------:R-:W-:Y:S05]  /*5cd0*/  BSYNC.RECONVERGENT B2 ;  /* 0x0000000000027941 */ /* 0x000fea0003800200 */
.L_x_5015:
        /* <DEDUP_REMOVED lines=25> */
.L_x_5018:
[----:B------:R-:W-:Y:S05]  /*5e70*/  BSYNC.RECONVERGENT B2 ;  /* 0x0000000000027941 */ /* 0x000fea0003800200 */
.L_x_5017:
[----:B------:R-:W-:Y:S01]  /*5e80*/  F2FP.BF16.F32.PACK_AB R187, R210, R187 ;  /* 0x000000bbd2bb723e */ /* 0x000fe200000010ff */
[----:B------:R-:W-:Y:S06]  /*5e90*/  @!P3 BRA `(.L_x_5019) ;  /* 0x0000002000b0b947 */ /* 0x000fec0003800000 */
[----:B------:R-:W-:Y:S01]  /*5ea0*/  ISETP.GE.U32.AND P2, PT, R208, RZ, PT ;  /* 0x000000ffd000720c */ /* 0x000fe20003f46070 */
[----:B------:R-:W-:Y:S01]  /*5eb0*/  FMUL.FTZ R208, R210, UR13 ;  /* 0x0000000dd2d07c20 */ /* 0x000fe20008410000 */
[----:B------:R-:W-:Y:S02]  /*5ec0*/  HFMA2 R210, -RZ, RZ, 0, 0 ;  /* 0x00000000ffd27431 */ /* 0x000fe400000001ff */
[----:B------:R-:W-:Y:S01]  /*5ed0*/  ISETP.GE.U32.AND.EX P2, PT, R209, 0x1000000, PT, P2 ;  /* 0x01000000d100780c */ /* 0x000fe20003f46120 */
[----:B------:R-:W-:-:S12]  /*5ee0*/  FMUL.FTZ R208, R208, UR12 ;  /* 0x0000000cd0d07c20 */ /* 0x000fd80008410000 */
[----:B-----5:R-:W-:-:S04]  /*5ef0*/  @P2 PRMT R209, R179, 0x7632, R209 ;  /* 0x00007632b3d12816 */ /* 0x020fc800000000d1 */
        /* <DEDUP_REMOVED lines=8> */
.L_x_5004:
[----:B------:R-:W-:Y:S01]  /*5f80*/  BSSY.RECONVERGENT B2, `(.L_x_5020) ;  /* 0x0000012000027945 */ /* 0x000fe20003800200 */
[----:B------:R-:W-:-:S03]  /*5f90*/  ISETP.GT.AND P4, PT, R238, RZ, PT ;  /* 0x000000ffee00720c */ /* 0x000fc60003f84270 */
[----:B------:R-:W-:Y:S10]  /*5fa0*/  @!P3 BRA `(.L_x_5021) ;  /* 0x00000000003cb947 */ /* 0x000ff40003800000 */
[----:B-1----:R-:W-:Y:S01]  /*5fb0*/  @P4 FFMA.FTZ R210, R18, R243, R245 ;  /* 0x000000f312d24223 */ /* 0x002fe200000100f5 */
[----:B------:R-:W-:Y:S02]  /*5fc0*/  LOP3.LUT P2, RZ, R208, 0xff, RZ, 0xc0, !PT ;  /* 0x000000ffd0ff7812 */ /* 0x000fe4000784c0ff */
[----:B------:R-:W-:Y:S01]  /*5fd0*/  SHF.L.U32 R211, R32, 0x10, RZ ;  /* 0x0000001020d37819 */ /* 0x000fe200000006ff */
[----:B------:R-:W-:-:S04]  /*5fe0*/  @P4 FADD.FTZ R210, R22, -R210 ;  /* 0x800000d216d24221 */ /* 0x000fc80000010000 */
[----:B------:R-:W-:-:S04]  /*5ff0*/  @P4 FFMA.FTZ R211, R239, R210, R211 ;  /* 0x000000d2efd34223 */ /* 0x000fc800000100d3 */
[----:B------:R-:W-:Y:S01]  /*6000*/  FMUL.FTZ R210, R211, UR13 ;  /* 0x0000000dd3d27c20 */ /* 0x000fe20008410000 */
[----:B------:R-:W-:Y:S02]  /*6010*/  MOV R211, RZ ;  /* 0x000000ff00d37202 */ /* 0x000fe40000000f00 */
[----:B-----5:R-:W-:Y:S01]  /*6020*/  @P2 SHF.L.U32 R241, R176, 0x10, RZ ;  /* 0x00000010b0f12819 */ /* 0x020fe200000006ff */
[----:B------:R-:W-:-:S04]  /*6030*/  FMUL.FTZ R210, R210, UR12 ;  /* 0x0000000cd2d27c20 */ /* 0x000fc80008410000 */
[-C--:B------:R-:W-:Y:S01]  /*6040*/  @P2 FMUL.FTZ R211, R241, R210.reuse ;  /* 0x000000d2f1d32220 */ /* 0x080fe20000410000 */
[----:B------:R-:W-:-:S03]  /*6050*/  FMUL.FTZ R210, R48, R210 ;  /* 0x000000d230d27220 */ /* 0x000fc60000410000 */
[----:B------:R-:W-:Y:S02]  /*6060*/  FADD.FTZ R164, R164, R211 ;  /* 0x000000d3a4a47221 */ /* 0x000fe40000010000 */
[----:B------:R-:W-:-:S04]  /*6070*/  FSEL R210, R210, RZ, P2 ;  /* 0x000000ffd2d27208 */ /* 0x000fc80001000000 */
[----:B------:R-:W-:-:S04]  /*6080*/  F2FP.BF16.F32.PACK_AB R210, RZ, R210 ;  /* 0x000000d2ffd2723e */ /* 0x000fc800000010ff */
[----:B------:R-:W-:-:S07]  /*6090*/  PRMT R180, R210, 0x7610, R180 ;  /* 0x00007610d2b47816 */ /* 0x000fce00000000b4 */
.L_x_5021:
[----:B------:R-:W-:Y:S05]  /*60a0*/  BSYNC.RECONVERGENT B2 ;  /* 0x0000000000027941 */ /* 0x000fea0003800200 */
.L_x_5020:
[----:B------:R-:W-:Y:S04]  /*60b0*/  BSSY.RECONVERGENT B2, `(.L_x_5022) ;  /* 0x0000013000027945 */ /* 0x000fe80003800200 */
[----:B------:R-:W-:Y:S05]  /*60c0*/  @!P3 BRA `(.L_x_5023) ;  /* 0x000000000044b947 */ /* 0x000fea0003800000 */
[----:B------:R-:W-:Y:S01]  /*60d0*/  LOP3.LUT P2, RZ, R208, 0xff00, RZ, 0xc0, !PT ;  /* 0x0000ff00d0ff7812 */ /* 0x000fe2000784c0ff */
[----:B-1----:R-:W-:Y:S01]  /*60e0*/  @P4 FFMA.FTZ R210, R214, R243, R245 ;  /* 0x000000f3d6d24223 */ /* 0x002fe200000100f5 */
[----:B------:R-:W-:Y:S01]  /*60f0*/  PRMT R211, R32, 0x7632, R211 ;  /* 0x0000763220d37816 */ /* 0x000fe200000000d3 */
[----:B------:R-:W-:Y:S02]  /*6100*/  HFMA2 R241, -RZ, RZ, 0, 0 ;  /* 0x00000000fff17431 */ /* 0x000fe400000001ff */
[----:B------:R-:W-:Y:S01]  /*6110*/  @P4 FADD.FTZ R210, R215, -R210 ;  /* 0x800000d2d7d24221 */ /* 0x000fe20000010000 */
[----:B------:R-:W-:-:S05]  /*6120*/  SHF.L.U32 R211, R211, 0x10, RZ ;  /* 0x00000010d3d37819 */ /* 0x000fca00000006ff */
[----:B------:R-:W-:Y:S02]  /*6130*/  @P4 FFMA.FTZ R211, R239, R210, R211 ;  /* 0x000000d2efd34223 */ /* 0x000fe400000100d3 */
[----:B-----5:R-:W-:Y:S02]  /*6140*/  @P2 PRMT R210, R176, 0x7632, R210 ;  /* 0x00007632b0d22816 */ /* 0x020fe400000000d2 */
        /* <DEDUP_REMOVED lines=9> */
.L_x_5023:
[----:B------:R-:W-:Y:S05]  /*61e0*/  BSYNC.RECONVERGENT B2 ;  /* 0x0000000000027941 */ /* 0x000fea0003800200 */
.L_x_5022:
[----:B------:R-:W-:Y:S04]  /*61f0*/  BSSY.RECONVERGENT B2, `(.L_x_5024) ;  /* 0x0000011000027945 */ /* 0x000fe80003800200 */
[----:B------:R-:W-:Y:S05]  /*6200*/  @!P3 BRA `(.L_x_5025) ;  /* 0x00000000003cb947 */ /* 0x000fea0003800000 */
        /* <DEDUP_REMOVED lines=15> */
.L_x_5025:
[----:B------:R-:W-:Y:S05]  /*6300*/  BSYNC.RECONVERGENT B2 ;  /* 0x0000000000027941 */ /* 0x000fea0003800200 */
.L_x_5024:
        /* <DEDUP_REMOVED lines=19> */
.L_x_5027:
[----:B------:R-:W-:Y:S05]  /*6440*/  BSYNC.RECONVERGENT B2 ;  /* 0x0000000000027941 */ /* 0x000fea0003800200 */
.L_x_5026:
        /* <DEDUP_REMOVED lines=17> */
.L_x_5029:
[----:B------:R-:W-:Y:S05]  /*6560*/  BSYNC.RECONVERGENT B2 ;  /* 0x0000000000027941 */ /* 0x000fea0003800200 */
.L_x_5028:
        /* <DEDUP_REMOVED lines=19> */
.L_x_5031:
[----:B------:R-:W-:Y:S05]  /*66a0*/  BSYNC.RECONVERGENT B2 ;  /* 0x0000000000027941 */ /* 0x000fea0003800200 */
.L_x_5030:
        /* <DEDUP_REMOVED lines=17> */
.L_x_5033:
[----:B------:R-:W-:Y:S05]  /*67c0*/  BSYNC.RECONVERGENT B2 ;  /* 0x0000000000027941 */ /* 0x000fea0003800200 */
.L_x_5032:
[----:B------:R-:W-:Y:S05]  /*67d0*/  @!P3 BRA `(.L_x_5019) ;  /* 0x000000180060b947 */ /* 0x000fea0003800000 */
[----:B------:R-:W-:Y:S01]  /*67e0*/  ISETP.GE.U32.AND P2, PT, R208, RZ, PT ;  /* 0x000000ffd000720c */ /* 0x000fe20003f46070 */
[----:B------:R-:W-:Y:S01]  /*67f0*/  @P4 FFMA.FTZ R208, R220, R243, R245 ;  /* 0x000000f3dcd04223 */ /* 0x000fe200000100f5 */
[----:B-1----:R-:W-:Y:S02]  /*6800*/  HFMA2 R210, -RZ, RZ, 0, 0 ;  /* 0x00000000ffd27431 */ /* 0x002fe400000001ff */
[----:B------:R-:W-:Y:S01]  /*6810*/  ISETP.GE.U32.AND.EX P2, PT, R209, 0x1000000, PT, P2 ;  /* 0x01000000d100780c */ /* 0x000fe20003f46120 */
[----:B------:R-:W-:Y:S01]  /*6820*/  @P4 FADD.FTZ R208, R221, -R208 ;  /* 0x800000d0ddd04221 */ /* 0x000fe20000010000 */
[----:B------:R-:W-:-:S04]  /*6830*/  PRMT R209, R35, 0x7632, R209 ;  /* 0x0000763223d17816 */ /* 0x000fc800000000d1 */
        /* <DEDUP_REMOVED lines=13> */
.L_x_5003:
        /* <DEDUP_REMOVED lines=18> */
[----:B-1----:R-:W-:-:S07]  /*6a30*/  PRMT R180, R185, 0x7610, R180 ;  /* 0x00007610b9b47816 */ /* 0x002fce00000000b4 */
.L_x_5036:
[----:B------:R-:W-:Y:S05]  /*6a40*/  BSYNC.RECONVERGENT B2 ;  /* 0x0000000000027941 */ /* 0x000fea0003800200 */
.L_x_5035:
[----:B------:R-:W-:Y:S01]  /*6a50*/  FFMA.FTZ R185, R214, R243, R245 ;  /* 0x000000f3d6b97223 */ /* 0x000fe200000100f5 */
[----:B------:R-:W-:Y:S03]  /*6a60*/  BSSY.RECONVERGENT B2, `(.L_x_5037) ;  /* 0x0000011000027945 */ /* 0x000fe60003800200 */
[----:B------:R-:W-:-:S04]  /*6a70*/  FADD.FTZ R185, R215, -R185 ;  /* 0x800000b9d7b97221 */ /* 0x000fc80000010000 */
[----:B------:R-:W-:-:S05]  /*6a80*/  FMUL.FTZ R185, R239, R185 ;  /* 0x000000b9efb97220 */ /* 0x000fca0000410000 */
[----:B------:R-:W-:Y:S01]  /*6a90*/  FSEL R187, R185, RZ, P2 ;  /* 0x000000ffb9bb7208 */ /* 0x000fe20001000000 */
[----:B------:R-:W-:Y:S06]  /*6aa0*/  @!P3 BRA `(.L_x_5038) ;  /* 0x000000000030b947 */ /* 0x000fec0003800000 */
[----:B------:R-:W-:Y:S01]  /*6ab0*/  LOP3.LUT P4, RZ, R208, 0xff00, RZ, 0xc0, !PT ;  /* 0x0000ff00d0ff7812 */ /* 0x000fe2000788c0ff */
[----:B------:R-:W-:Y:S01]  /*6ac0*/  FMUL.FTZ R185, R187, UR13 ;  /* 0x0000000dbbb97c20 */ /* 0x000fe20008410000 */
[----:B-1----:R-:W-:-:S03]  /*6ad0*/  HFMA2 R210, -RZ, RZ, 0, 0 ;  /* 0x00000000ffd27431 */ /* 0x002fc600000001ff */
[----:B------:R-:W-:-:S08]  /*6ae0*/  FMUL.FTZ R185, R185, UR12 ;  /* 0x0000000cb9b97c20 */ /* 0x000fd00008410000 */
[----:B-----5:R-:W-:-:S04]  /*6af0*/  @P4 PRMT R186, R176, 0x7632, R186 ;  /* 0x00007632b0ba4816 */ /* 0x020fc800000000ba */
[----:B------:R-:W-:-:S05]  /*6b00*/  @P4 SHF.L.U32 R186, R186, 0x10, RZ ;  /* 0x00000010baba4819 */ /* 0x000fca00000006ff */
[-C--:B------:R-:W-:Y:S01]  /*6b10*/  @P4 FMUL.FTZ R210, R186, R185.reuse ;  /* 0x000000b9bad24220 */ /* 0x080fe20000410000 */
[----:B------:R-:W-:-:S03]  /*6b20*/  FMUL.FTZ R185, R49, R185 ;  /* 0x000000b931b97220 */ /* 0x000fc60000410000 */
[----:B------:R-:W-:Y:S02]  /*6b30*/  FADD.FTZ R165, R165, R210 ;  /* 0x000000d2a5a57221 */ /* 0x000fe40000010000 */
[----:B------:R-:W-:-:S04]  /*6b40*/  FSEL R185, R185, RZ, P4 ;  /* 0x000000ffb9b97208 */ /* 0x000fc80002000000 */
[----:B------:R-:W-:-:S04]  /*6b50*/  F2FP.BF16.F32.PACK_AB R185, RZ, R185 ;  /* 0x000000b9ffb9723e */ /* 0x000fc800000010ff */
[----:B------:R-:W-:-:S07]  /*6b60*/  PRMT R180, R180, 0x5410, R185 ;  /* 0x00005410b4b47816 */ /* 0x000fce00000000b9 */
.L_x_5038:
[----:B------:R-:W-:Y:S05]  /*6b70*/  BSYNC.RECONVERGENT B2 ;  /* 0x0000000000027941 */ /* 0x000fea0003800200 */
.L_x_5037:
        /* <DEDUP_REMOVED lines=8> */
[----:B-1----:R-:W-:-:S03]  /*6c00*/  MOV R210, RZ ;  /* 0x000000ff00d27202 */ /* 0x002fc60000000f00 */
        /* <DEDUP_REMOVED lines=8> */
.L_x_5040:
[----:B------:R-:W-:Y:S05]  /*6c90*/  BSYNC.RECONVERGENT B2 ;  /* 0x0000000000027941 */ /* 0x000fea0003800200 */
.L_x_5039:
[----:B------:R-:W-:Y:S01]  /*6ca0*/  FFMA.FTZ R186, R216, R243, R245 ;  /* 0x000000f3d8ba7223 */ /* 0x000fe200000100f5 */
[----:B------:R-:W-:Y:S03]  /*6cb0*/  BSSY.RECONVERGENT B2, `(.L_x_5041) ;  /* 0x0000011000027945 */ /* 0x000fe60003800200 */
[----:B------:R-:W-:-:S04]  /*6cc0*/  FADD.FTZ R186, R217, -R186 ;  /* 0x800000bad9ba7221 */ /* 0x000fc80000010000 */
[----:B------:R-:W-:-:S05]  /*6cd0*/  FMUL.FTZ R186, R239, R186 ;  /* 0x000000baefba7220 */ /* 0x000fca0000410000 */
[----:B-1----:R-:W-:Y:S01]  /*6ce0*/  FSEL R210, R186, RZ, P2 ;  /* 0x000000ffbad27208 */ /* 0x002fe20001000000 */
[----:B------:R-:W-:Y:S06]  /*6cf0*/  @!P3 BRA `(.L_x_5042) ;  /* 0x000000000030b947 */ /* 0x000fec0003800000 */
[----:B------:R-:W-:Y:S01]  /*6d00*/  LOP3.LUT P4, RZ, R208, 0xff000000, RZ, 0xc0, !PT ;  /* 0xff000000d0ff7812 */ /* 0x000fe2000788c0ff */
[----:B------:R-:W-:Y:S01]  /*6d10*/  FMUL.FTZ R186, R210, UR13 ;  /* 0x0000000dd2ba7c20 */ /* 0x000fe20008410000 */
[----:B------:R-:W-:-:S03]  /*6d20*/  HFMA2 R241, -RZ, RZ, 0, 0 ;  /* 0x00000000fff17431 */ /* 0x000fc600000001ff */
        /* <DEDUP_REMOVED lines=9> */
.L_x_5042:
[----:B------:R-:W-:Y:S05]  /*6dc0*/  BSYNC.RECONVERGENT B2 ;  /* 0x0000000000027941 */ /* 0x000fea0003800200 */
.L_x_5041:
        /* <DEDUP_REMOVED lines=17> */
.L_x_5044:
[----:B------:R-:W-:Y:S05]  /*6ee0*/  BSYNC.RECONVERGENT B2 ;  /* 0x0000000000027941 */ /* 0x000fea0003800200 */
.L_x_5043:
        /* <DEDUP_REMOVED lines=18> */
.L_x_5046:
[----:B------:R-:W-:Y:S05]  /*7010*/  BSYNC.RECONVERGENT B2 ;  /* 0x0000000000027941 */ /* 0x000fea0003800200 */
.L_x_5045:
        /* <DEDUP_REMOVED lines=24> */
.L_x_5048:
[----:B------:R-:W-:Y:S05]  /*71a0*/  BSYNC.RECONVERGENT B2 ;  /* 0x0000000000027941 */ /* 0x000fea0003800200 */
.L_x_5047:
        /* <DEDUP_REMOVED lines=16> */
.L_x_5034:
[----:B------:R-:W-:Y:S04]  /*72b0*/  BSSY.RECONVERGENT B2, `(.L_x_5049) ;  /* 0x000001c000027945 */ /* 0x000fe80003800200 */
[----:B------:R-:W-:Y:S05]  /*72c0*/  @!P3 BRA `(.L_x_5050) ;  /* 0x000000000068b947 */ /* 0x000fea0003800000 */
[----:B------:R-:W-:Y:S01]  /*72d0*/  LOP3.LUT P2, RZ, R208, 0xff, RZ, 0xc0, !PT ;  /* 0x000000ffd0ff7812 */ /* 0x000fe2000784c0ff */
[----:B------:R-:W-:Y:S01]  /*72e0*/  BSSY.RECONVERGENT B3, `(.L_x_5051) ;  /* 0x000000c000037945 */ /* 0x000fe20003800200 */
[----:B-1----:R-:W-:-:S11]  /*72f0*/  MOV R210, RZ ;  /* 0x000000ff00d27202 */ /* 0x002fd60000000f00 */
        /* <DEDUP_REMOVED lines=10> */
.L_x_5052:
[----:B------:R-:W-:Y:S05]  /*73a0*/  BSYNC.RECONVERGENT B3 ;  /* 0x0000000000037941 */ /* 0x000fea0003800200 */
.L_x_5051:
        /* <DEDUP_REMOVED lines=12> */
.L_x_5050:
[----:B------:R-:W-:Y:S05]  /*7470*/  BSYNC.RECONVERGENT B2 ;  /* 0x0000000000027941 */ /* 0x000fea0003800200 */
.L_x_5049:
[----:B------:R-:W-:Y:S04]  /*7480*/  BSSY.RECONVERGENT B2, `(.L_x_5053) ;  /* 0x000001d000027945 */ /* 0x000fe80003800200 */
[----:B------:R-:W-:Y:S05]  /*7490*/  @!P3 BRA `(.L_x_5054) ;  /* 0x00000000006cb947 */ /* 0x000fea0003800000 */
[----:B------:R-:W-:Y:S01]  /*74a0*/  LOP3.LUT P2, RZ, R208, 0xff00, RZ, 0xc0, !PT ;  /* 0x0000ff00d0ff7812 */ /* 0x000fe2000784c0ff */
[----:B------:R-:W-:Y:S01]  /*74b0*/  BSSY.RECONVERGENT B3, `(.L_x_5055) ;  /* 0x000000d000037945 */ /* 0x000fe20003800200 */
[----:B-1----:R-:W-:-:S11]  /*74c0*/  HFMA2 R210, -RZ, RZ, 0, 0 ;  /* 0x00000000ffd27431 */ /* 0x002fd600000001ff */
        /* <DEDUP_REMOVED lines=9> */
[----:B------:R-:W-:-:S04]  /*7560*/  FMUL.FTZ R210, R210, UR12 ;  /* 0x0000000cd2d27c20 */ /* 0x000fc80008410000 */
[----:B------:R-:W-:-:S07]  /*7570*/  FMUL.FTZ R210, R211, R210 ;  /* 0x000000d2d3d27220 */ /* 0x000fce0000410000 */
.L_x_5056:
[----:B------:R-:W-:Y:S05]  /*7580*/  BSYNC.RECONVERGENT B3 ;  /* 0x0000000000037941 */ /* 0x000fea0003800200 */
.L_x_5055:
        /* <DEDUP_REMOVED lines=12> */
.L_x_5054:
[----:B------:R-:W-:Y:S05]  /*7650*/  BSYNC.RECONVERGENT B2 ;  /* 0x0000000000027941 */ /* 0x000fea0003800200 */
.L_x_5053:
        /* <DEDUP_REMOVED lines=15> */
.L_x_5060:
[----:B------:R-:W-:Y:S05]  /*7750*/  BSYNC.RECONVERGENT B3 ;  /* 0x0000000000037941 */ /* 0x000fea0003800200 */
.L_x_5059:
        /* <DEDUP_REMOVED lines=12> */
.L_x_5058:
[----:B------:R-:W-:Y:S05]  /*7820*/  BSYNC.RECONVERGENT B2 ;  /* 0x0000000000027941 */ /* 0x000fea0003800200 */
.L_x_5057:
        /* <DEDUP_REMOVED lines=16> */
.L_x_5064:
[----:B------:R-:W-:Y:S05]  /*7930*/  BSYNC.RECONVERGENT B3 ;  /* 0x0000000000037941 */ /* 0x000fea0003800200 */
.L_x_5063:
        /* <DEDUP_REMOVED lines=12> */
.L_x_5062:
[----:B------:R-:W-:Y:S05]  /*7a00*/  BSYNC.RECONVERGENT B2 ;  /* 0x0000000000027941 */ /* 0x000fea0003800200 */
.L_x_5061:
        /* <DEDUP_REMOVED lines=15> */
.L_x_5068:
[----:B------:R-:W-:Y:S05]  /*7b00*/  BSYNC.RECONVERGENT B3 ;  /* 0x0000000000037941 */ /* 0x000fea0003800200 */
.L_x_5067:
        /* <DEDUP_REMOVED lines=12> */
.L_x_5066:
[----:B------:R-:W-:Y:S05]  /*7bd0*/  BSYNC.RECONVERGENT B2 ;  /* 0x0000000000027941 */ /* 0x000fea0003800200 */
.L_x_5065:
        /* <DEDUP_REMOVED lines=16> */
.L_x_5072:
[----:B------:R-:W-:Y:S05]  /*7ce0*/  BSYNC.RECONVERGENT B3 ;  /* 0x0000000000037941 */ /* 0x000fea0003800200 */
.L_x_5071:
        /* <DEDUP_REMOVED lines=12> */
.L_x_5070:
[----:B------:R-:W-:Y:S05]  /*7db0*/  BSYNC.RECONVERGENT B2 ;  /* 0x0000000000027941 */ /* 0x000fea0003800200 */
.L_x_5069:
        /* <DEDUP_REMOVED lines=15> */
.L_x_5076:
[----:B------:R-:W-:Y:S05]  /*7eb0*/  BSYNC.RECONVERGENT B3 ;  /* 0x0000000000037941 */ /* 0x000fea0003800200 */
.L_x_5075:
        /* <DEDUP_REMOVED lines=12> */
.L_x_5074:
[----:B------:R-:W-:Y:S05]  /*7f80*/  BSYNC.RECONVERGENT B2 ;  /* 0x0000000000027941 */ /* 0x000fea0003800200 */
.L_x_5073:
[----:B------:R-:W-:Y:S05]  /*7f90*/  @!P3 BRA `(.L_x_5019) ;  /* 0x000000000070b947 */ /* 0x000fea0003800000 */
[----:B------:R-:W-:Y:S01]  /*7fa0*/  ISETP.GE.U32.AND P2, PT, R208, RZ, PT ;  /* 0x000000ffd000720c */ /* 0x000fe20003f46070 */
[----:B------:R-:W-:Y:S01]  /*7fb0*/  BSSY.RECONVERGENT B2, `(.L_x_5077) ;  /* 0x000000e000027945 */ /* 0x000fe20003800200 */
[----:B------:R-:W-:Y:S02]  /*7fc0*/  HFMA2 R208, -RZ, RZ, 0, 0 ;  /* 0x00000000ffd07431 */ /* 0x000fe400000001ff */
[----:B------:R-:W-:-:S13]  /*7fd0*/  ISETP.GE.U32.AND.EX P2, PT, R209, 0x1000000, PT, P2 ;  /* 0x01000000d100780c */ /* 0x000fda0003f46120 */
        /* <DEDUP_REMOVED lines=11> */
.L_x_5078:
[----:B------:R-:W-:Y:S05]  /*8090*/  BSYNC.RECONVERGENT B2 ;  /* 0x0000000000027941 */ /* 0x000fea0003800200 */
.L_x_5077:
        /* <DEDUP_REMOVED lines=11> */
[----:B-1----:R-:W-:-:S07]  /*8150*/  PRMT R183, R183, 0x5410, R208 ;  /* 0x00005410b7b77816 */ /* 0x002fce00000000d0 */
.L_x_5019:
[----:B------:R-:W-:Y:S05]  /*8160*/  BSYNC.RECONVERGENT B1 ;  /* 0x0000000000017941 */ /* 0x000fea0003800200 */
.L_x_5002:
[----:B------:R-:W2:Y:S01]  /*8170*/  @P0 LDC.64 R208, c[0x0][0x478] ;  /* 0x00011e00ffd00b82 */ /* 0x000ea20000000a00 */
[----:B-1----:R-:W-:Y:S01]  /*8180*/  @P0 IADD3 R210, PT, PT, R240, 0x20, RZ ;  /* 0x00000020f0d20810 */ /* 0x002fe20007ffe0ff */
[----:B------:R-:W-:Y:S04]  /*8190*/  BSSY.RECONVERGENT B1, `(.L_x_5079) ;  /* 0x000000c000017945 */ /* 0x000fe80003800200 */
[----:B--2---:R-:W-:Y:S01]  /*81a0*/  @P0 IMAD.WIDE.U32 R208, R210, 0x10, R208 ;  /* 0x00000010d2d00825 */ /* 0x004fe200078e00d0 */
        /* <DEDUP_REMOVED lines=10> */
.L_x_5080:
[----:B------:R-:W-:Y:S05]  /*8250*/  BSYNC.RECONVERGENT B1 ;  /* 0x0000000000017941 */ /* 0x000fea0003800200 */
.L_x_5079:
        /* <DEDUP_REMOVED lines=26> */
.L_x_5085:
[----:B------:R-:W-:Y:S05]  /*8400*/  BSYNC.RECONVERGENT B2 ;  /* 0x0000000000027941 */ /* 0x000fea0003800200 */
.L_x_5084:
        /* <DEDUP_REMOVED lines=14> */
.L_x_5087:
[----:B------:R-:W-:Y:S05]  /*84f0*/  BSYNC.RECONVERGENT B2 ;  /* 0x0000000000027941 */ /* 0x000fea0003800200 */
.L_x_5086:
        /* <DEDUP_REMOVED lines=17> */
.L_x_5089:
[----:B------:R-:W-:Y:S05]  /*8610*/  BSYNC.RECONVERGENT B2 ;  /* 0x0000000000027941 */ /* 0x000fea0003800200 */
.L_x_5088:
        /* <DEDUP_REMOVED lines=19> */
.L_x_5091:
[----:B------:R-:W-:Y:S05]  /*8750*/  BSYNC.RECONVERGENT B2 ;  /* 0x0000000000027941 */ /* 0x000fea0003800200 */
.L_x_5090:
        /* <DEDUP_REMOVED lines=17> */
.L_x_5093:
[----:B------:R-:W-:Y:S05]  /*8870*/  BSYNC.RECONVERGENT B2 ;  /* 0x0000000000027941 */ /* 0x000fea0003800200 */
.L_x_5092:
        /* <DEDUP_REMOVED lines=19> */
.L_x_5095:
[----:B------:R-:W-:Y:S05]  /*89b0*/  BSYNC.RECONVERGENT B2 ;  /* 0x0000000000027941 */ /* 0x000fea0003800200 */
.L_x_5094:
        /* <DEDUP_REMOVED lines=25> */
.L_x_5097:
[----:B------:R-:W-:Y:S05]  /*8b50*/  BSYNC.RECONVERGENT B2 ;  /* 0x0000000000027941 */ /* 0x000fea0003800200 */
.L_x_5096:
        /* <DEDUP_REMOVED lines=16> */
.L_x_5083:
        /* <DEDUP_REMOVED lines=18> */
.L_x_5100:
[----:B------:R-:W-:Y:S05]  /*8d80*/  BSYNC.RECONVERGENT B2 ;  /* 0x0000000000027941 */ /* 0x000fea0003800200 */
.L_x_5099:
        /* <DEDUP_REMOVED lines=19> */
.L_x_5102:
[----:B------:R-:W-:Y:S05]  /*8ec0*/  BSYNC.RECONVERGENT B2 ;  /* 0x0000000000027941 */ /* 0x000fea0003800200 */
.L_x_5101:
        /* <DEDUP_REMOVED lines=17> */
.L_x_5104:
[----:B------:R-:W-:Y:S05]  /*8fe0*/  BSYNC.RECONVERGENT B2 ;  /* 0x0000000000027941 */ /* 0x000fea0003800200 */
.L_x_5103:
        /* <DEDUP_REMOVED lines=19> */
.L_x_5106:
[----:B------:R-:W-:Y:S05]  /*9120*/  BSYNC.RECONVERGENT B2 ;  /* 0x0000000000027941 */ /* 0x000fea0003800200 */
.L_x_5105:
        /* <DEDUP_REMOVED lines=17> */
.L_x_5108:
[----:B------:R-:W-:Y:S05]  /*9240*/  BSYNC.RECONVERGENT B2 ;  /* 0x0000000000027941 */ /* 0x000fea0003800200 */
.L_x_5107:
        /* <DEDUP_REMOVED lines=19> */
.L_x_5110:
[----:B------:R-:W-:Y:S05]  /*9380*/  BSYNC.RECONVERGENT B2 ;  /* 0x0000000000027941 */ /* 0x000fea0003800200 */
.L_x_5109:
        /* <DEDUP_REMOVED lines=17> */
.L_x_5112:
[----:B------:R-:W-:Y:S05]  /*94a0*/  BSYNC.RECONVERGENT B2 ;  /* 0x0000000000027941 */ /* 0x000fea0003800200 */
.L_x_5111:
        /* <DEDUP_REMOVED lines=20> */
.L_x_5082:
        /* <DEDUP_REMOVED lines=19> */
.L_x_5115:
[----:B------:R-:W-:Y:S05]  /*9720*/  BSYNC.RECONVERGENT B2 ;  /* 0x0000000000027941 */ /* 0x000fea0003800200 */
.L_x_5114:
        /* <DEDUP_REMOVED lines=18> */
.L_x_5117:
[----:B------:R-:W-:Y:S05]  /*9850*/  BSYNC.RECONVERGENT B2 ;  /* 0x0000000000027941 */ /* 0x000fea0003800200 */
.L_x_5116:
        /* <DEDUP_REMOVED lines=17> */
.L_x_5119:
[----:B------:R-:W-:Y:S05]  /*9970*/  BSYNC.RECONVERGENT B2 ;  /* 0x0000000000027941 */ /* 0x000fea0003800200 */
.L_x_5118:
        /* <DEDUP_REMOVED lines=18> */
.L_x_5121:
[----:B------:R-:W-:Y:S05]  /*9aa0*/  BSYNC.RECONVERGENT B2 ;  /* 0x0000000000027941 */ /* 0x000fea0003800200 */
.L_x_5120:
        /* <DEDUP_REMOVED lines=17> */
.L_x_5123:
[----:B------:R-:W-:Y:S05]  /*9bc0*/  BSYNC.RECONVERGENT B2 ;  /* 0x0000000000027941 */ /* 0x000fea0003800200 */
.L_x_5122:
        /* <DEDUP_REMOVED lines=18> */
.L_x_5125:
[----:B------:R-:W-:Y:S05]  /*9cf0*/  BSYNC.RECONVERGENT B2 ;  /* 0x0000000000027941 */ /* 0x000fea0003800200 */
.L_x_5124:
        /* <DEDUP_REMOVED lines=24> */
.L_x_5127:
[----:B------:R-:W-:Y:S05]  /*9e80*/  BSYNC.RECONVERGENT B2 ;  /* 0x0000000000027941 */ /* 0x000fea0003800200 */
.L_x_5126:
        /* <DEDUP_REMOVED lines=16> */
.L_x_5113:
        /* <DEDUP_REMOVED lines=15> */
.L_x_5131:
[----:B------:R-:W-:Y:S05]  /*a080*/  BSYNC.RECONVERGENT B3 ;  /* 0x0000000000037941 */ /* 0x000fea0003800200 */
.L_x_5130:
        /* <DEDUP_REMOVED lines=12> */
.L_x_5129:
[----:B------:R-:W-:Y:S05]  /*a150*/  BSYNC.RECONVERGENT B2 ;  /* 0x0000000000027941 */ /* 0x000fea0003800200 */
.L_x_5128:
        /* <DEDUP_REMOVED lines=16> */
.L_x_5135:
[----:B------:R-:W-:Y:S05]  /*a260*/  BSYNC.RECONVERGENT B3 ;  /* 0x0000000000037941 */ /* 0x000fea0003800200 */
.L_x_5134:
        /* <DEDUP_REMOVED lines=12> */
.L_x_5133:
[----:B------:R-:W-:Y:S05]  /*a330*/  BSYNC.RECONVERGENT B2 ;  /* 0x0000000000027941 */ /* 0x000fea0003800200 */
.L_x_5132:
        /* <DEDUP_REMOVED lines=15> */
.L_x_5139:
[----:B------:R-:W-:Y:S05]  /*a430*/  BSYNC.RECONVERGENT B3 ;  /* 0x0000000000037941 */ /* 0x000fea0003800200 */
.L_x_5138:
        /* <DEDUP_REMOVED lines=12> */
.L_x_5137:
[----:B------:R-:W-:Y:S05]  /*a500*/  BSYNC.RECONVERGENT B2 ;  /* 0x0000000000027941 */ /* 0x000fea0003800200 */
.L_x_5136:
        /* <DEDUP_REMOVED lines=16> */
.L_x_5143:
[----:B------:R-:W-:Y:S05]  /*a610*/  BSYNC.RECONVERGENT B3 ;  /* 0x0000000000037941 */ /* 0x000fea0003800200 */
.L_x_5142:
        /* <DEDUP_REMOVED lines=12> */
.L_x_5141:
[----:B------:R-:W-:Y:S05]  /*a6e0*/  BSYNC.RECONVERGENT B2 ;  /* 0x0000000000027941 */ /* 0x000fea0003800200 */
.L_x_5140:
        /* <DEDUP_REMOVED lines=15> */
.L_x_5147:
[----:B------:R-:W-:Y:S05]  /*a7e0*/  BSYNC.RECONVERGENT B3 ;  /* 0x0000000000037941 */ /* 0x000fea0003800200 */
.L_x_5146:
        /* <DEDUP_REMOVED lines=12> */
.L_x_5145:
[----:B------:R-:W-:Y:S05]  /*a8b0*/  BSYNC.RECONVERGENT B2 ;  /* 0x0000000000027941 */ /* 0x000fea0003800200 */
.L_x_5144:
        /* <DEDUP_REMOVED lines=16> */
.L_x_5151:
[----:B------:R-:W-:Y:S05]  /*a9c0*/  BSYNC.RECONVERGENT B3 ;  /* 0x0000000000037941 */ /* 0x000fea0003800200 */
.L_x_5150:
        /* <DEDUP_REMOVED lines=12> */
.L_x_5149:
[----:B------:R-:W-:Y:S05]  /*aa90*/  BSYNC.RECONVERGENT B2 ;  /* 0x0000000000027941 */ /* 0x000fea0003800200 */
.L_x_5148:
        /* <DEDUP_REMOVED lines=15> */
.L_x_5155:
[----:B------:R-:W-:Y:S05]  /*ab90*/  BSYNC.RECONVERGENT B3 ;  /* 0x0000000000037941 */ /* 0x000fea0003800200 */
.L_x_5154:
        /* <DEDUP_REMOVED lines=12> */
.L_x_5153:
[----:B------:R-:W-:Y:S05]  /*ac60*/  BSYNC.RECONVERGENT B2 ;  /* 0x0000000000027941 */ /* 0x000fea0003800200 */
.L_x_5152:
        /* <DEDUP_REMOVED lines=16> */
.L_x_5157:
[----:B------:R-:W-:Y:S05]  /*ad70*/  BSYNC.RECONVERGENT B2 ;  /* 0x0000000000027941 */ /* 0x000fea0003800200 */
.L_x_5156:
        /* <DEDUP_REMOVED lines=12> */
.L_x_5098:
[----:B------:R-:W-:Y:S05]  /*ae40*/  BSYNC.RECONVERGENT B1 ;  /* 0x0000000000017941 */ /* 0x000fea0003800200 */
.L_x_5081:
        /* <DEDUP_REMOVED lines=8> */
[----:B------:R1:W-:Y:S02]  /*aed0*/  @P3 STG.E.128 desc[UR6][R206.64], R180 ;  /* 0x000000b4ce003986 */ /* 0x0003e4000c101d06 */
[----:B-1----:R-:W-:Y:S01]  /*aee0*/  IADD3 R206, PT, PT, R244, 0x60, RZ ;  /* 0x00000060f4ce7810 */ /* 0x002fe20007ffe0ff */
[----:B------:R-:W-:Y:S06]  /*aef0*/  @!P3 BRA `(.L_x_5159) ;  /* 0x00000000000cb947 */ /* 0x000fec0003800000 */
[----:B-----5:R-:W1:Y:S02]  /*af00*/  LDC.64 R176, c[0x0][0x390] ;  /* 0x0000e400ffb07b82 */ /* 0x020e640000000a00 */
[----:B-1----:R-:W-:-:S06]  /*af10*/  IMAD.WIDE.U32 R176, R206, 0x10, R176 ;  /* 0x00000010ceb07825 */ /* 0x002fcc00078e00b0 */
[----:B------:R-:W5:Y:S02]  /*af20*/  LDG.E.128 R176, desc[UR6][R176.64] ;  /* 0x00000006b0b07981 */ /* 0x000f64000c1e1d00 */
.L_x_5159:
[----:B------:R-:W-:Y:S05]  /*af30*/  BSYNC.RECONVERGENT B1 ;  /* 0x0000000000017941 */ /* 0x000fea0003800200 */
.L_x_5158:
[----:B------:R-:W-:Y:S04]  /*af40*/  BSSY.RECONVERGENT B1, `(.L_x_5160) ;  /* 0x00002b4000017945 */ /* 0x000fe80003800200 */
[----:B------:R-:W-:Y:S05]  /*af50*/  @!P1 BRA `(.L_x_5161) ;  /* 0x0000001000dc9947 */ /* 0x000fea0003800000 */
[----:B------:R-:W-:Y:S05]  /*af60*/  @!P0 BRA `(.L_x_5162) ;  /* 0x0000000800748947 */ /* 0x000fea0003800000 */
[----:B------:R-:W-:Y:S01]  /*af70*/  ISETP.GT.AND P1, PT, R238, RZ, PT ;  /* 0x000000ffee00720c */ /* 0x000fe20003f24270 */
[----:B------:R-:W-:Y:S01]  /*af80*/  BSSY.RECONVERGENT B2, `(.L_x_5163) ;  /* 0x0000016000027945 */ /* 0x000fe20003800200 */
[----:B------:R-:W-:-:S04]  /*af90*/  PRMT R185, R24, 0x7632, R185 ;  /* 0x0000763218b97816 */ /* 0x000fc800000000b9 */
[----:B------:R-:W-:-:S07]  /*afa0*/  SHF.L.U32 R207, R185, 0x10, RZ ;  /* 0x00000010b9cf7819 */ /* 0x000fce00000006ff */
[-CC-:B------:R-:W-:Y:S01]  /*afb0*/  @P1 FFMA.FTZ R184, R230, R243.reuse, R245.reuse ;  /* 0x000000f3e6b81223 */ /* 0x180fe200000100f5 */
[----:B------:R-:W-:-:S03]  /*afc0*/  @P1 FFMA.FTZ R185, R198, R243, R245 ;  /* 0x000000f3c6b91223 */ /* 0x000fc600000100f5 */
[----:B------:R-:W-:Y:S01]  /*afd0*/  @P1 FADD.FTZ R184, R231, -R184 ;  /* 0x800000b8e7b81221 */ /* 0x000fe20000010000 */
[----:B------:R-:W-:-:S03]  /*afe0*/  @P1 FADD.FTZ R185, R202, -R185 ;  /* 0x800000b9cab91221 */ /* 0x000fc60000010000 */
[----:B------:R-:W-:Y:S01]  /*aff0*/  @P1 FFMA.FTZ R207, R239, R184, R207 ;  /* 0x000000b8efcf1223 */ /* 0x000fe200000100cf */
[----:B------:R-:W-:-:S05]  /*b000*/  SHF.L.U32 R184, R24, 0x10, RZ ;  /* 0x0000001018b87819 */ /* 0x000fca00000006ff */
        /* <DEDUP_REMOVED lines=13> */
.L_x_5164:
[----:B------:R-:W-:Y:S05]  /*b0e0*/  BSYNC.RECONVERGENT B2 ;  /* 0x0000000000027941 */ /* 0x000fea0003800200 */
.L_x_5163:
        /* <DEDUP_REMOVED lines=14> */
.L_x_5166:
[----:B------:R-:W-:Y:S05]  /*b1d0*/  BSYNC.RECONVERGENT B2 ;  /* 0x0000000000027941 */ /* 0x000fea0003800200 */
.L_x_5165:
        /* <DEDUP_REMOVED lines=17> */
.L_x_5168:
[----:B------:R-:W-:Y:S05]  /*b2f0*/  BSYNC.RECONVERGENT B2 ;  /* 0x0000000000027941 */ /* 0x000fea0003800200 */
.L_x_5167:
        /* <DEDUP_REMOVED lines=19> */
.L_x_5170:
[----:B------:R-:W-:Y:S05]  /*b430*/  BSYNC.RECONVERGENT B2 ;  /* 0x0000000000027941 */ /* 0x000fea0003800200 */
.L_x_5169:
[-CC-:B------:R-:W-:Y:S01]  /*b440*/  @P1 FFMA.FTZ R187, R200, R243.reuse, R245.reuse ;  /* 0x000000f3c8bb1223 */ /* 0x180fe200000100f5 */
[----:B------:R-:W-:Y:S01]  /*b450*/  SHF.L.U32 R186, R26, 0x10, RZ ;  /* 0x000000101aba7819 */ /* 0x000fe200000006ff */
[----:B------:R-:W-:Y:S01]  /*b460*/  @P1 FFMA.FTZ R211, R236, R243, R245 ;  /* 0x000000f3ecd31223 */ /* 0x000fe200000100f5 */
[----:B------:R-:W-:Y:S01]  /*b470*/  PRMT R210, R26, 0x7632, R210 ;  /* 0x000076321ad27816 */ /* 0x000fe200000000d2 */
[----:B------:R-:W-:Y:S01]  /*b480*/  @P1 FADD.FTZ R187, R212, -R187 ;  /* 0x800000bbd4bb1221 */ /* 0x000fe20000010000 */
[----:B------:R-:W-:Y:S01]  /*b490*/  BSSY.RECONVERGENT B2, `(.L_x_5171) ;  /* 0x000001a000027945 */ /* 0x000fe20003800200 */
[----:B------:R-:W-:Y:S01]  /*b4a0*/  @P1 FADD.FTZ R211, R237, -R211 ;  /* 0x800000d3edd31221 */ /* 0x000fe20000010000 */
[----:B------:R-:W-:Y:S01]  /*b4b0*/  SHF.L.U32 R210, R210, 0x10, RZ ;  /* 0x00000010d2d27819 */ /* 0x000fe200000006ff */
[----:B------:R-:W-:Y:S01]  /*b4c0*/  @P1 FFMA.FTZ R186, R239, R187, R186 ;  /* 0x000000bbefba1223 */ /* 0x000fe200000100ba */
[----:B------:R-:W-:-:S04]  /*b4d0*/  @P1 FFMA.FTZ R187, R234, R243, R245 ;  /* 0x000000f3eabb1223 */ /* 0x000fc800000100f5 */
[----:B------:R-:W-:-:S04]  /*b4e0*/  @P1 FADD.FTZ R187, R235, -R187 ;  /* 0x800000bbebbb1221 */ /* 0x000fc80000010000 */
[----:B------:R-:W-:Y:S01]  /*b4f0*/  @P1 FFMA.FTZ R210, R239, R187, R210 ;  /* 0x000000bbefd21223 */ /* 0x000fe200000100d2 */
[----:B------:R-:W-:-:S04]  /*b500*/  @P1 FFMA.FTZ R187, R201, R243, R245 ;  /* 0x000000f3c9bb1223 */ /* 0x000fc800000100f5 */
[----:B------:R-:W-:Y:S01]  /*b510*/  @P1 FADD.FTZ R208, R213, -R187 ;  /* 0x800000bbd5d01221 */ /* 0x000fe20000010000 */
[----:B------:R-:W-:-:S05]  /*b520*/  SHF.L.U32 R187, R27, 0x10, RZ ;  /* 0x000000101bbb7819 */ /* 0x000fca00000006ff */
[----:B------:R-:W-:Y:S01]  /*b530*/  @P1 FFMA.FTZ R187, R239, R208, R187 ;  /* 0x000000d0efbb1223 */ /* 0x000fe200000100bb */
[----:B------:R-:W-:-:S04]  /*b540*/  PRMT R208, R27, 0x7632, R208 ;  /* 0x000076321bd07816 */ /* 0x000fc800000000d0 */
        /* <DEDUP_REMOVED lines=14> */
.L_x_5172:
[----:B------:R-:W-:Y:S05]  /*b630*/  BSYNC.RECONVERGENT B2 ;  /* 0x0000000000027941 */ /* 0x000fea0003800200 */
.L_x_5171:
        /* <DEDUP_REMOVED lines=14> */
.L_x_5174:
[----:B------:R-:W-:Y:S05]  /*b720*/  BSYNC.RECONVERGENT B2 ;  /* 0x0000000000027941 */ /* 0x000fea0003800200 */
.L_x_5173:
        /* <DEDUP_REMOVED lines=16> */
.L_x_5176:
[----:B------:R-:W-:Y:S05]  /*b830*/  BSYNC.RECONVERGENT B2 ;  /* 0x0000000000027941 */ /* 0x000fea0003800200 */
.L_x_5175:
        /* <DEDUP_REMOVED lines=16> */
.L_x_5162:
[----:B------:R-:W-:Y:S01]  /*b940*/  BSSY.RECONVERGENT B2, `(.L_x_5178) ;  /* 0x0000012000027945 */ /* 0x000fe20003800200 */
[----:B------:R-:W-:-:S03]  /*b950*/  ISETP.GT.AND P1, PT, R238, RZ, PT ;  /* 0x000000ffee00720c */ /* 0x000fc60003f24270 */
[----:B------:R-:W-:Y:S10]  /*b960*/  @!P3 BRA `(.L_x_5179) ;  /* 0x00000000003cb947 */ /* 0x000ff40003800000 */
[----:B------:R-:W-:Y:S01]  /*b970*/  @P1 FFMA.FTZ R207, R198, R243, R245 ;  /* 0x000000f3c6cf1223 */ /* 0x000fe200000100f5 */
        /* <DEDUP_REMOVED lines=14> */
.L_x_5179:
[----:B------:R-:W-:Y:S05]  /*ba60*/  BSYNC.RECONVERGENT B2 ;  /* 0x0000000000027941 */ /* 0x000fea0003800200 */
.L_x_5178:
[----:B------:R-:W-:Y:S04]  /*ba70*/  BSSY.RECONVERGENT B2, `(.L_x_5180) ;  /* 0x0000013000027945 */ /* 0x000fe80003800200 */
[----:B------:R-:W-:Y:S05]  /*ba80*/  @!P3 BRA `(.L_x_5181) ;  /* 0x000000000044b947 */ /* 0x000fea0003800000 */
[----:B------:R-:W-:Y:S01]  /*ba90*/  LOP3.LUT P2, RZ, R204, 0xff00, RZ, 0xc0, !PT ;  /* 0x0000ff00ccff7812 */ /* 0x000fe2000784c0ff */
[----:B------:R-:W-:Y:S01]  /*baa0*/  @P1 FFMA.FTZ R207, R230, R243, R245 ;  /* 0x000000f3e6cf1223 */ /* 0x000fe200000100f5 */
        /* <DEDUP_REMOVED lines=15> */
.L_x_5181:
[----:B------:R-:W-:Y:S05]  /*bba0*/  BSYNC.RECONVERGENT B2 ;  /* 0x0000000000027941 */ /* 0x000fea0003800200 */
.L_x_5180:
[----:B------:R-:W-:Y:S04]  /*bbb0*/  BSSY.RECONVERGENT B2, `(.L_x_5182) ;  /* 0x0000011000027945 */ /* 0x000fe80003800200 */
[----:B------:R-:W-:Y:S05]  /*bbc0*/  @!P3 BRA `(.L_x_5183) ;  /* 0x00000000003cb947 */ /* 0x000fea0003800000 */
        /* <DEDUP_REMOVED lines=15> */
.L_x_5183:
[----:B------:R-:W-:Y:S05]  /*bcc0*/  BSYNC.RECONVERGENT B2 ;  /* 0x0000000000027941 */ /* 0x000fea0003800200 */
.L_x_5182:
        /* <DEDUP_REMOVED lines=19> */
.L_x_5185:
[----:B------:R-:W-:Y:S05]  /*be00*/  BSYNC.RECONVERGENT B2 ;  /* 0x0000000000027941 */ /* 0x000fea0003800200 */
.L_x_5184:
        /* <DEDUP_REMOVED lines=17> */
.L_x_5187:
[----:B------:R-:W-:Y:S05]  /*bf20*/  BSYNC.RECONVERGENT B2 ;  /* 0x0000000000027941 */ /* 0x000fea0003800200 */
.L_x_5186:
        /* <DEDUP_REMOVED lines=19> */
.L_x_5189:
[----:B------:R-:W-:Y:S05]  /*c060*/  BSYNC.RECONVERGENT B2 ;  /* 0x0000000000027941 */ /* 0x000fea0003800200 */
.L_x_5188:
        /* <DEDUP_REMOVED lines=17> */
.L_x_5191:
[----:B------:R-:W-:Y:S05]  /*c180*/  BSYNC.RECONVERGENT B2 ;  /* 0x0000000000027941 */ /* 0x000fea0003800200 */
.L_x_5190:
[----:B------:R-:W-:Y:S05]  /*c190*/  @!P3 BRA `(.L_x_5177) ;  /* 0x000000180038b947 */ /* 0x000fea0003800000 */
[----:B------:R-:W-:Y:S01]  /*c1a0*/  PRMT R208, R27, 0x7632, R208 ;  /* 0x000076321bd07816 */ /* 0x000fe200000000d0 */
        /* <DEDUP_REMOVED lines=18> */
.L_x_5161:
        /* <DEDUP_REMOVED lines=19> */
.L_x_5194:
[----:B------:R-:W-:Y:S05]  /*c400*/  BSYNC.RECONVERGENT B2 ;  /* 0x0000000000027941 */ /* 0x000fea0003800200 */
.L_x_5193:
        /* <DEDUP_REMOVED lines=18> */
.L_x_5196:
[----:B------:R-:W-:Y:S05]  /*c530*/  BSYNC.RECONVERGENT B2 ;  /* 0x0000000000027941 */ /* 0x000fea0003800200 */
.L_x_5195:
        /* <DEDUP_REMOVED lines=17> */
.L_x_5198:
[----:B------:R-:W-:Y:S05]  /*c650*/  BSYNC.RECONVERGENT B2 ;  /* 0x0000000000027941 */ /* 0x000fea0003800200 */
.L_x_5197:
        /* <DEDUP_REMOVED lines=18> */
.L_x_5200:
[----:B------:R-:W-:Y:S05]  /*c780*/  BSYNC.RECONVERGENT B2 ;  /* 0x0000000000027941 */ /* 0x000fea0003800200 */
.L_x_5199:
        /* <DEDUP_REMOVED lines=17> */
.L_x_5202:
[----:B------:R-:W-:Y:S05]  /*c8a0*/  BSYNC.RECONVERGENT B2 ;  /* 0x0000000000027941 */ /* 0x000fea0003800200 */
.L_x_5201:
        /* <DEDUP_REMOVED lines=18> */
.L_x_5204:
[----:B------:R-:W-:Y:S05]  /*c9d0*/  BSYNC.RECONVERGENT B2 ;  /* 0x0000000000027941 */ /* 0x000fea0003800200 */
.L_x_5203:
        /* <DEDUP_REMOVED lines=24> */
.L_x_5206:
[----:B------:R-:W-:Y:S05]  /*cb60*/  BSYNC.RECONVERGENT B2 ;  /* 0x0000000000027941 */ /* 0x000fea0003800200 */
.L_x_5205:
        /* <DEDUP_REMOVED lines=16> */
.L_x_5192:
[----:B------:R-:W-:Y:S04]  /*cc70*/  BSSY.RECONVERGENT B2, `(.L_x_5207) ;  /* 0x000001c000027945 */ /* 0x000fe80003800200 */
[----:B------:R-:W-:Y:S05]  /*cc80*/  @!P3 BRA `(.L_x_5208) ;  /* 0x000000000068b947 */ /* 0x000fea0003800000 */
[----:B------:R-:W-:Y:S01]  /*cc90*/  LOP3.LUT P1, RZ, R204, 0xff, RZ, 0xc0, !PT ;  /* 0x000000ffccff7812 */ /* 0x000fe2000782c0ff */
[----:B------:R-:W-:Y:S01]  /*cca0*/  BSSY.RECONVERGENT B3, `(.L_x_5209) ;  /* 0x000000c000037945 */ /* 0x000fe20003800200 */
[----:B------:R-:W-:-:S11]  /*ccb0*/  MOV R207, RZ ;  /* 0x000000ff00cf7202 */ /* 0x000fd60000000f00 */
        /* <DEDUP_REMOVED lines=10> */
.L_x_5210:
[----:B------:R-:W-:Y:S05]  /*cd60*/  BSYNC.RECONVERGENT B3 ;  /* 0x0000000000037941 */ /* 0x000fea0003800200 */
.L_x_5209:
        /* <DEDUP_REMOVED lines=12> */
.L_x_5208:
[----:B------:R-:W-:Y:S05]  /*ce30*/  BSYNC.RECONVERGENT B2 ;  /* 0x0000000000027941 */ /* 0x000fea0003800200 */
.L_x_5207:
[----:B------:R-:W-:Y:S04]  /*ce40*/  BSSY.RECONVERGENT B2, `(.L_x_5211) ;  /* 0x000001d000027945 */ /* 0x000fe80003800200 */
[----:B------:R-:W-:Y:S05]  /*ce50*/  @!P3 BRA `(.L_x_5212) ;  /* 0x00000000006cb947 */ /* 0x000fea0003800000 */
[----:B------:R-:W-:Y:S01]  /*ce60*/  LOP3.LUT P1, RZ, R204, 0xff00, RZ, 0xc0, !PT ;  /* 0x0000ff00ccff7812 */ /* 0x000fe2000782c0ff */
[----:B------:R-:W-:Y:S01]  /*ce70*/  BSSY.RECONVERGENT B3, `(.L_x_5213) ;  /* 0x000000d000037945 */ /* 0x000fe20003800200 */
[----:B------:R-:W-:-:S11]  /*ce80*/  HFMA2 R207, -RZ, RZ, 0, 0 ;  /* 0x00000000ffcf7431 */ /* 0x000fd600000001ff */
        /* <DEDUP_REMOVED lines=11> */
.L_x_5214:
[----:B------:R-:W-:Y:S05]  /*cf40*/  BSYNC.RECONVERGENT B3 ;  /* 0x0000000000037941 */ /* 0x000fea0003800200 */
.L_x_5213:
        /* <DEDUP_REMOVED lines=12> */
.L_x_5212:
[----:B------:R-:W-:Y:S05]  /*d010*/  BSYNC.RECONVERGENT B2 ;  /* 0x0000000000027941 */ /* 0x000fea0003800200 */
.L_x_5211:
        /* <DEDUP_REMOVED lines=15> */
.L_x_5218:
[----:B------:R-:W-:Y:S05]  /*d110*/  BSYNC.RECONVERGENT B3 ;  /* 0x0000000000037941 */ /* 0x000fea0003800200 */
.L_x_5217:
        /* <DEDUP_REMOVED lines=12> */
.L_x_5216:
[----:B------:R-:W-:Y:S05]  /*d1e0*/  BSYNC.RECONVERGENT B2 ;  /* 0x0000000000027941 */ /* 0x000fea0003800200 */
.L_x_5215:
        /* <DEDUP_REMOVED lines=16> */
.L_x_5222:
[----:B------:R-:W-:Y:S05]  /*d2f0*/  BSYNC.RECONVERGENT B3 ;  /* 0x0000000000037941 */ /* 0x000fea0003800200 */
.L_x_5221:
        /* <DEDUP_REMOVED lines=12> */
.L_x_5220:
[----:B------:R-:W-:Y:S05]  /*d3c0*/  BSYNC.RECONVERGENT B2 ;  /* 0x0000000000027941 */ /* 0x000fea0003800200 */
.L_x_5219:
        /* <DEDUP_REMOVED lines=15> */
.L_x_5226:
[----:B------:R-:W-:Y:S05]  /*d4c0*/  BSYNC.RECONVERGENT B3 ;  /* 0x0000000000037941 */ /* 0x000fea0003800200 */
.L_x_5225:
        /* <DEDUP_REMOVED lines=12> */
.L_x_5224:
[----:B------:R-:W-:Y:S05]  /*d590*/  BSYNC.RECONVERGENT B2 ;  /* 0x0000000000027941 */ /* 0x000fea0003800200 */
.L_x_5223:
        /* <DEDUP_REMOVED lines=16> */
.L_x_5230:
[----:B------:R-:W-:Y:S05]  /*d6a0*/  BSYNC.RECONVERGENT B3 ;  /* 0x0000000000037941 */ /* 0x000fea0003800200 */
.L_x_5229:
        /* <DEDUP_REMOVED lines=12> */
.L_x_5228:
[----:B------:R-:W-:Y:S05]  /*d770*/  BSYNC.RECONVERGENT B2 ;  /* 0x0000000000027941 */ /* 0x000fea0003800200 */
.L_x_5227:
        /* <DEDUP_REMOVED lines=15> */
.L_x_5234:
[----:B------:R-:W-:Y:S05]  /*d870*/  BSYNC.RECONVERGENT B3 ;  /* 0x0000000000037941 */ /* 0x000fea0003800200 */
.L_x_5233:
        /* <DEDUP_REMOVED lines=12> */
.L_x_5232:
[----:B------:R-:W-:Y:S05]  /*d940*/  BSYNC.RECONVERGENT B2 ;  /* 0x0000000000027941 */ /* 0x000fea0003800200 */
.L_x_5231:
[----:B------:R-:W-:Y:S05]  /*d950*/  @!P3 BRA `(.L_x_5177) ;  /* 0x000000000048b947 */ /* 0x000fea0003800000 */
[----:B------:R-:W-:Y:S01]  /*d960*/  FFMA.FTZ R207, R236, R243, R245 ;  /* 0x000000f3eccf7223 */ /* 0x000fe200000100f5 */
[----:B------:R-:W-:Y:S01]  /*d970*/  ISETP.GE.U32.AND P1, PT, R204, RZ, PT ;  /* 0x000000ffcc00720c */ /* 0x000fe20003f26070 */
[----:B------:R-:W-:Y:S01]  /*d980*/  HFMA2 R204, -RZ, RZ, 0, 0 ;  /* 0x00000000ffcc7431 */ /* 0x000fe200000001ff */
[----:B------:R-:W-:Y:S01]  /*d990*/  ISETP.GT.AND P2, PT, R238, RZ, PT ;  /* 0x000000ffee00720c */ /* 0x000fe20003f44270 */
[----:B------:R-:W-:Y:S01]  /*d9a0*/  FADD.FTZ R207, R237, -R207 ;  /* 0x800000cfedcf7221 */ /* 0x000fe20000010000 */
[----:B------:R-:W-:-:S03]  /*d9b0*/  ISETP.GE.U32.AND.EX P1, PT, R205, 0x1000000, PT, P1 ;  /* 0x01000000cd00780c */ /* 0x000fc60003f26110 */
[----:B------:R-:W-:-:S05]  /*d9c0*/  FMUL.FTZ R207, R239, R207 ;  /* 0x000000cfefcf7220 */ /* 0x000fca0000410000 */
[----:B------:R-:W-:-:S05]  /*d9d0*/  FSEL R207, R207, RZ, P2 ;  /* 0x000000ffcfcf7208 */ /* 0x000fca0001000000 */
[----:B-----5:R-:W-:Y:S01]  /*d9e0*/  @P1 PRMT R205, R179, 0x7632, R205 ;  /* 0x00007632b3cd1816 */ /* 0x020fe200000000cd */
[----:B------:R-:W-:-:S03]  /*d9f0*/  FMUL.FTZ R207, R207, UR13 ;  /* 0x0000000dcfcf7c20 */ /* 0x000fc60008410000 */
[----:B------:R-:W-:Y:S01]  /*da00*/  @P1 SHF.L.U32 R205, R205, 0x10, RZ ;  /* 0x00000010cdcd1819 */ /* 0x000fe200000006ff */
[----:B------:R-:W-:-:S04]  /*da10*/  FMUL.FTZ R207, R207, UR12 ;  /* 0x0000000ccfcf7c20 */ /* 0x000fc80008410000 */
[----:B------:R-:W-:Y:S01]  /*da20*/  @P1 FMUL.FTZ R204, R207, R205 ;  /* 0x000000cdcfcc1220 */ /* 0x000fe20000410000 */
[----:B------:R-:W-:-:S03]  /*da30*/  FMUL.FTZ R207, R71, R207 ;  /* 0x000000cf47cf7220 */ /* 0x000fc60000410000 */
[----:B------:R-:W-:Y:S02]  /*da40*/  FADD.FTZ R147, R147, R204 ;  /* 0x000000cc93937221 */ /* 0x000fe40000010000 */
[----:B------:R-:W-:-:S04]  /*da50*/  FSEL R207, R207, RZ, P1 ;  /* 0x000000ffcfcf7208 */ /* 0x000fc80000800000 */
[----:B------:R-:W-:-:S04]  /*da60*/  F2FP.BF16.F32.PACK_AB R207, RZ, R207 ;  /* 0x000000cfffcf723e */ /* 0x000fc800000010ff */
[----:B------:R-:W-:-:S07]  /*da70*/  PRMT R183, R183, 0x5410, R207 ;  /* 0x00005410b7b77816 */ /* 0x000fce00000000cf */
.L_x_5177:
[----:B------:R-:W-:Y:S05]  /*da80*/  BSYNC.RECONVERGENT B1 ;  /* 0x0000000000017941 */ /* 0x000fea0003800200 */
.L_x_5160:
        /* <DEDUP_REMOVED lines=11> */
.L_x_4917:
[----:B------:R-:W-:Y:S05]  /*db40*/  BSYNC B0 ;  /* 0x0000000000007941 */ /* 0x000fea0003800000 */
.L_x_4916:
        /* <DEDUP_REMOVED lines=272> */
.L_x_4922:
[----:B-12---:R-:W-:Y:S01]  /*ec50*/  HFMA2 R246, -RZ, RZ, 0, 1.847743988037109375e-06 ;  /* 0x0000001ffff67431 */ /* 0x006fe200000001ff */
[----:B------:R-:W-:Y:S01]  /*ec60*/  BSSY B1, `(.L_x_5236) ;  /* 0x0000006000017945 */ /* 0x000fe20003800000 */
[----:B------:R-:W-:Y:S02]  /*ec70*/  MOV R247, 0x1 ;  /* 0x0000000100f77802 */ /* 0x000fe40000000f00 */
[----:B------:R-:W-:-:S07]  /*ec80*/  MOV R245, 0xffffffff ;  /* 0xffffffff00f57802 */ /* 0x000fce0000000f00 */
[----:B0----5:R-:W-:Y:S05]  /*ec90*/  WARPSYNC.COLLECTIVE R245, `(.L_x_5237) ;  /* 0x00000000f5087348 */ /* 0x021fea0003c00000 */
[----:B------:R1:W2:Y:S02]  /*eca0*/  SHFL.BFLY P0, R249, R243, R247, R246 ;  /* 0x0c0000f7f3f97389 */ /* 0x0002a400000000f6 */
[----:B012--5:R-:W-:Y:S05]  /*ecb0*/  ENDCOLLECTIVE ;  /* 0x000000000000791b */ /* 0x027fea0003800000 */
.L_x_5237:
[----:B------:R-:W-:Y:S05]  /*ecc0*/  BSYNC B1 ;  /* 0x0000000000017941 */ /* 0x000fea0003800000 */
.L_x_5236:
        /* <DEDUP_REMOVED lines=9> */
.L_x_5238:
[----:B------:R-:W-:Y:S01]  /*ed60*/  HFMA2 R247, -RZ, RZ, 0, 1.1920928955078125e-07 ;  /* 0x00000002fff77431 */ /* 0x000fe200000001ff */
[----:B------:R-:W-:-:S05]  /*ed70*/  MOV R243, R249 ;  /* 0x000000f900f37202 */ /* 0x000fca0000000f00 */
[----:B------:R-:W-:Y:S01]  /*ed80*/  FADD.FTZ R244, R243, R244 ;  /* 0x000000f4f3f47221 */ /* 0x000fe20000010000 */
[----:B------:R-:W-:-:S07]  /*ed90*/  MOV R243, R248 ;  /* 0x000000f800f37202 */ /* 0x000fce0000000f00 */
[----:B------:R-:W-:Y:S05]  /*eda0*/  WARPSYNC.COLLECTIVE R245, `(.L_x_5239) ;  /* 0x00000000f5087348 */ /* 0x000fea0003c00000 */
[----:B------:R0:W1:Y:S02]  /*edb0*/  SHFL.BFLY P0, R249, R243, R247, R246 ;  /* 0x0c0000f7f3f97389 */ /* 0x00006400000000f6 */
[----:B01----:R-:W-:Y:S05]  /*edc0*/  ENDCOLLECTIVE ;  /* 0x000000000000791b */ /* 0x003fea0003800000 */
.L_x_5239:
[----:B------:R-:W-:-:S05]  /*edd0*/  MOV R243, R249 ;  /* 0x000000f900f37202 */ /* 0x000fca0000000f00 */
[----:B------:R-:W-:Y:S01]  /*ede0*/  FADD.FTZ R248, R248, R243 ;  /* 0x000000f3f8f87221 */ /* 0x000fe20000010000 */
[----:B------:R-:W-:-:S07]  /*edf0*/  MOV R243, R244 ;  /* 0x000000f400f37202 */ /* 0x000fce0000000f00 */
[----:B------:R-:W-:Y:S05]  /*ee00*/  WARPSYNC.COLLECTIVE R245, `(.L_x_5240) ;  /* 0x00000000f5087348 */ /* 0x000fea0003c00000 */
[----:B------:R0:W1:Y:S02]  /*ee10*/  SHFL.BFLY P0, R249, R243, R247, R246 ;  /* 0x0c0000f7f3f97389 */ /* 0x00006400000000f6 */
[----:B01----:R-:W-:Y:S05]  /*ee20*/  ENDCOLLECTIVE ;  /* 0x000000000000791b */ /* 0x003fea0003800000 */
.L_x_5240:
[----:B------:R-:W-:Y:S01]  /*ee30*/  HFMA2 R247, -RZ, RZ, 0, 2.384185791015625e-07 ;  /* 0x00000004fff77431 */ /* 0x000fe200000001ff */
[----:B------:R-:W-:-:S05]  /*ee40*/  MOV R243, R249 ;  /* 0x000000f900f37202 */ /* 0x000fca0000000f00 */
[----:B------:R-:W-:Y:S01]  /*ee50*/  FADD.FTZ R244, R244, R243 ;  /* 0x000000f3f4f47221 */ /* 0x000fe20000010000 */
[----:B------:R-:W-:-:S07]  /*ee60*/  MOV R243, R248 ;  /* 0x000000f800f37202 */ /* 0x000fce0000000f00 */
[----:B------:R-:W-:Y:S05]  /*ee70*/  WARPSYNC.COLLECTIVE R245, `(.L_x_5241) ;  /* 0x00000000f5087348 */ /* 0x000fea0003c00000 */
[----:B------:R0:W1:Y:S02]  /*ee80*/  SHFL.BFLY P0, R249, R243, R247, R246 ;  /* 0x0c0000f7f3f97389 */ /* 0x00006400000000f6 */
[----:B01----:R-:W-:Y:S05]  /*ee90*/  ENDCOLLECTIVE ;  /* 0x000000000000791b */ /* 0x003fea0003800000 */
.L_x_5241:
[----:B------:R-:W-:-:S05]  /*eea0*/  MOV R243, R249 ;  /* 0x000000f900f37202 */ /* 0x000fca0000000f00 */
[----:B------:R-:W-:Y:S01]  /*eeb0*/  FADD.FTZ R248, R248, R243 ;  /* 0x000000f3f8f87221 */ /* 0x000fe20000010000 */
[----:B------:R-:W-:-:S07]  /*eec0*/  MOV R243, R244 ;  /* 0x000000f400f37202 */ /* 0x000fce0000000f00 */
[----:B------:R-:W-:Y:S05]  /*eed0*/  WARPSYNC.COLLECTIVE R245, `(.L_x_5242) ;  /* 0x00000000f5087348 */ /* 0x000fea0003c00000 */
[----:B------:R0:W1:Y:S02]  /*eee0*/  SHFL.BFLY P0, R249, R243, R247, R246 ;  /* 0x0c0000f7f3f97389 */ /* 0x00006400000000f6 */
[----:B01----:R-:W-:Y:S05]  /*eef0*/  ENDCOLLECTIVE ;  /* 0x000000000000791b */ /* 0x003fea0003800000 */
.L_x_5242:
[----:B------:R-:W-:Y:S01]  /*ef00*/  HFMA2 R247, -RZ, RZ, 0, 4.76837158203125e-07 ;  /* 0x00000008fff77431 */ /* 0x000fe200000001ff */
[----:B------:R-:W-:-:S05]  /*ef10*/  MOV R243, R249 ;  /* 0x000000f900f37202 */ /* 0x000fca0000000f00 */
[----:B------:R-:W-:Y:S01]  /*ef20*/  FADD.FTZ R244, R244, R243 ;  /* 0x000000f3f4f47221 */ /* 0x000fe20000010000 */
[----:B------:R-:W-:-:S07]  /*ef30*/  MOV R243, R248 ;  /* 0x000000f800f37202 */ /* 0x000fce0000000f00 */
[----:B------:R-:W-:Y:S05]  /*ef40*/  WARPSYNC.COLLECTIVE R245, `(.L_x_5243) ;  /* 0x00000000f5087348 */ /* 0x000fea0003c00000 */
[----:B------:R0:W1:Y:S02]  /*ef50*/  SHFL.BFLY P0, R249, R243, R247, R246 ;  /* 0x0c0000f7f3f97389 */ /* 0x00006400000000f6 */
[----:B01----:R-:W-:Y:S05]  /*ef60*/  ENDCOLLECTIVE ;  /* 0x000000000000791b */ /* 0x003fea0003800000 */
.L_x_5243:
[----:B------:R-:W-:-:S05]  /*ef70*/  MOV R243, R249 ;  /* 0x000000f900f37202 */ /* 0x000fca0000000f00 */
[----:B------:R-:W-:Y:S01]  /*ef80*/  FADD.FTZ R248, R248, R243 ;  /* 0x000000f3f8f87221 */ /* 0x000fe20000010000 */
[----:B------:R-:W-:-:S07]  /*ef90*/  MOV R243, R244 ;  /* 0x000000f400f37202 */ /* 0x000fce0000000f00 */
[----:B------:R-:W-:Y:S05]  /*efa0*/  WARPSYNC.COLLECTIVE R245, `(.L_x_5244) ;  /* 0x00000000f5087348 */ /* 0x000fea0003c00000 */
[----:B------:R0:W1:Y:S02]  /*efb0*/  SHFL.BFLY P0, R249, R243, R247, R246 ;  /* 0x0c0000f7f3f97389 */ /* 0x00006400000000f6 */
[----:B01----:R-:W-:Y:S05]  /*efc0*/  ENDCOLLECTIVE ;  /* 0x000000000000791b */ /* 0x003fea0003800000 */
.L_x_5244:
[----:B------:R-:W-:Y:S01]  /*efd0*/  HFMA2 R247, -RZ, RZ, 0, 9.5367431640625e-07 ;  /* 0x00000010fff77431 */ /* 0x000fe200000001ff */
[----:B------:R-:W-:-:S05]  /*efe0*/  MOV R243, R249 ;  /* 0x000000f900f37202 */ /* 0x000fca0000000f00 */
[----:B------:R-:W-:Y:S01]  /*eff0*/  FADD.FTZ R244, R244, R243 ;  /* 0x000000f3f4f47221 */ /* 0x000fe20000010000 */
[----:B------:R-:W-:-:S07]  /*f000*/  MOV R243, R248 ;  /* 0x000000f800f37202 */ /* 0x000fce0000000f00 */
[----:B------:R-:W-:Y:S05]  /*f010*/  WARPSYNC.COLLECTIVE R245, `(.L_x_5245) ;  /* 0x00000000f5087348 */ /* 0x000fea0003c00000 */
[----:B------:R0:W1:Y:S02]  /*f020*/  SHFL.BFLY P0, R249, R243, R247, R246 ;  /* 0x0c0000f7f3f97389 */ /* 0x00006400000000f6 */
[----:B01----:R-:W-:Y:S05]  /*f030*/  ENDCOLLECTIVE ;  /* 0x000000000000791b */ /* 0x003fea0003800000 */
.L_x_5245:
[----:B------:R-:W-:Y:S02]  /*f040*/  MOV R243, R244 ;  /* 0x000000f400f37202 */ /* 0x000fe40000000f00 */
[----:B------:R-:W-:-:S07]  /*f050*/  MOV R250, R249 ;  /* 0x000000f900fa7202 */ /* 0x000fce0000000f00 */
[----:B------:R-:W-:Y:S05]  /*f060*/  WARPSYNC.COLLECTIVE R245, `(.L_x_5246) ;  /* 0x00000000f5087348 */ /* 0x000fea0003c00000 */
[----:B------:R0:W1:Y:S02]  /*f070*/  SHFL.BFLY P0, R249, R243, R247, R246 ;  /* 0x0c0000f7f3f97389 */ /* 0x00006400000000f6 */
[----:B01----:R-:W-:Y:S05]  /*f080*/  ENDCOLLECTIVE ;  /* 0x000000000000791b */ /* 0x003fea0003800000 */
.L_x_5246:
[----:B------:R-:W-:Y:S01]  /*f090*/  MOV R245, R249 ;  /* 0x000000f900f57202 */ /* 0x000fe20000000f00 */
[----:B------:R-:W-:Y:S06]  /*f0a0*/  BRA `(.L_x_5247) ;  /* 0xffffff3400787947 */ /* 0x000fec000383ffff */
.L_x_5248:
        /* <DEDUP_REMOVED lines=13> */
.L_x_20005:


//--------------------- .text._ZN10layer_norm13ln_bwd_kernelINS_13Kernel_traitsI13__nv_bfloat16S2_fS2_fjLj1024ELj1ELj4ELj1ELj16ENS_18Kernel_traits_baseILj1024ES2_S2_fS2_fjLj128EEEEELb0ELb0ELb0ELb0EEEvNS_9BwdParamsE --------------------------
	.section	.text._ZN10layer_norm13ln_bwd_kernelINS_13Kernel_traitsI13__nv_bfloat16S2_fS2_fjLj1024ELj1ELj4ELj1ELj16ENS_18Kernel_traits_baseILj1024ES2_S2_fS2_fjLj128EEEEELb0ELb0ELb0ELb0EEEvNS_9BwdParamsE,"ax",@progbits
	.align	128
        .global         _ZN10layer_norm13ln_bwd_kernelINS_13Kernel_traitsI13__nv_bfloat16S2_fS2_fjLj1024ELj1ELj4ELj1ELj16ENS_18Kernel_traits_baseILj1024ES2_S2_fS2_fjLj128EEEEELb0ELb0ELb0ELb0EEEvNS_9BwdParamsE
        .type           _ZN10layer_norm13ln_bwd_kernelINS_13Kernel_traitsI13__nv_bfloat16S2_fS2_fjLj1024ELj1ELj4ELj1ELj16ENS_18Kernel_traits_baseILj1024ES2_S2_fS2_fjLj128EEEEELb0ELb0ELb0ELb0EEEvNS_9BwdParamsE,@function
        .size           _ZN10layer_norm13ln_bwd_kernelINS_13Kernel_traitsI13__nv_bfloat16S2_fS2_fjLj1024ELj1ELj4ELj1ELj16ENS_18Kernel_traits_baseILj1024ES2_S2_fS2_fjLj128EEEEELb0ELb0ELb0ELb0EEEvNS_9BwdParamsE,(.L_x_20006 - _ZN10layer_norm13ln_bwd_kernelINS_13Kernel_traitsI13__nv_bfloat16S2_fS2_fjLj1024ELj1ELj4ELj1ELj16ENS_18Kernel_traits_baseILj1024ES2_S2_fS2_fjLj128EEEEELb0ELb0ELb0ELb0EEEvNS_9BwdParamsE)
        .other          _ZN10layer_norm13ln_bwd_kernelINS_13Kernel_traitsI13__nv_bfloat16S2_fS2_fjLj1024ELj1ELj4ELj1ELj16ENS_18Kernel_traits_baseILj1024ES2_S2_fS2_fjLj128EEEEELb0ELb0ELb0ELb0EEEvNS_9BwdParamsE,@"STO_CUDA_ENTRY STV_DEFAULT"
_ZN10layer_norm13ln_bwd_kernelINS_13Kernel_traitsI13__nv_bfloat16S2_fS2_fjLj1024ELj1ELj4ELj1ELj16ENS_18Kernel_traits_baseILj1024ES2_S2_fS2_fjLj128EEEEELb0ELb0ELb0ELb0EEEvNS_9BwdParamsE:
.text._ZN10layer_norm13ln_bwd_kernelINS_13Kernel_traitsI13__nv_bfloat16S2_fS2_fjLj1024ELj1ELj4ELj1ELj16ENS_18Kernel_traits_baseILj1024ES2_S2_fS2_fjLj128EEEEELb0ELb0ELb0ELb0EEEvNS_9BwdParamsE:
        /* <DEDUP_REMOVED lines=125> */
.L_x_5290:
[----:B------:R-:W0:Y:S08]  /*07d0*/  @P0 LDC.64 R152, c[0x0][0x3e0] ;  /* 0x0000f800ff980b82 */ /* 0x000e300000000a00 */
[----:B------:R-:W1:Y:S01]  /*07e0*/  LDC.64 R154, c[0x0][0x3c0] ;  /* 0x0000f000ff9a7b82 */ /* 0x000e620000000a00 */
[----:B0-----:R-:W-:-:S07]  /*07f0*/  @P0 IMAD.WIDE R220, R5, 0x2, R152 ;  /* 0x0000000205dc0825 */ /* 0x001fce00078e0298 */
[----:B------:R-:W0:Y:S01]  /*0800*/  LDC.64 R152, c[0x0][0x3c8] ;  /* 0x0000f200ff987b82 */ /* 0x000e220000000a00 */
[----:B------:R-:W2:Y:S01]  /*0810*/  S2R R0, SR_TID.X ;  /* 0x0000000000007919 */ /* 0x000ea20000002100 */
[----:B------:R-:W-:Y:S02]  /*0820*/  MOV R2, UR14 ;  /* 0x0000000e00027c02 */ /* 0x000fe40008000f00 */
[----:B------:R-:W-:Y:S01]  /*0830*/  ISETP.GE.U32.AND P5, PT, R3, 0x20, PT ;  /* 0x000000200300780c */ /* 0x000fe20003fa6070 */
[----:B------:R3:W5:Y:S01]  /*0840*/  @P0 LDG.E.U16 R220, desc[UR6][R220.64] ;  /* 0x00000006dcdc0981 */ /* 0x000762000c1e1500 */
[----:B-1----:R-:W-:-:S06]  /*0850*/  IMAD.WIDE R154, R5, 0x4, R154 ;  /* 0x00000004059a7825 */ /* 0x002fcc00078e029a */
[----:B------:R-:W4:Y:S01]  /*0860*/  LDG.E R154, desc[UR6][R154.64] ;  /* 0x000000069a9a7981 */ /* 0x000f22000c1e1900 */
[----:B0-----:R-:W-:-:S05]  /*0870*/  IMAD.WIDE R152, R5, 0x4, R152 ;  /* 0x0000000405987825 */ /* 0x001fca00078e0298 */
[----:B------:R0:W5:Y:S01]  /*0880*/  LDG.E R219, desc[UR6][R152.64] ;  /* 0x0000000698db7981 */ /* 0x000162000c1e1900 */
[----:B------:R-:W-:-:S05]  /*0890*/  IMAD R21, R5, R2, RZ ;  /* 0x0000000205157224 */ /* 0x000fca00078e02ff */
[----:B------:R-:W-:-:S04]  /*08a0*/  SHF.R.S32.HI R156, RZ, 0x1f, R21 ;  /* 0x0000001fff9c7819 */ /* 0x000fc80000011415 */
[----:B------:R-:W-:Y:S02]  /*08b0*/  LEA.HI R21, R156, R21, RZ, 0x3 ;  /* 0x000000159c157211 */ /* 0x000fe400078f18ff */
[----:B--2---:R-:W-:Y:S01]  /*08c0*/  LOP3.LUT R156, R0, 0x1f, RZ, 0xc0, !PT ;  /* 0x0000001f009c7812 */ /* 0x004fe200078ec0ff */
[----:B------:R-:W-:Y:S01]  /*08d0*/  BSSY.RECONVERGENT B1, `(.L_x_5251) ;  /* 0x0000065000017945 */ /* 0x000fe20003800200 */
[----:B------:R-:W-:Y:S02]  /*08e0*/  ISETP.NE.AND P1, PT, RZ, UR8, PT ;  /* 0x00000008ff007c0c */ /* 0x000fe4000bf25270 */
[----:B------:R-:W-:Y:S01]  /*08f0*/  LEA.HI.SX32 R21, R21, R156, 0x1d ;  /* 0x0000009c15157211 */ /* 0x000fe200078feaff */
[----:B---3--:R-:W-:Y:S01]  /*0900*/  HFMA2 R221, -RZ, RZ, 0, 0 ;  /* 0x00000000ffdd7431 */ /* 0x008fe200000001ff */
[C---:B------:R-:W-:Y:S02]  /*0910*/  ISETP.GE.U32.AND P4, PT, R3.reuse, 0x40, PT ;  /* 0x000000400300780c */ /* 0x040fe40003f86070 */
[----:B------:R-:W-:-:S02]  /*0920*/  ISETP.GE.U32.AND P3, PT, R3, 0x60, PT ;  /* 0x000000600300780c */ /* 0x000fc40003f66070 */
[----:B------:R-:W-:Y:S02]  /*0930*/  ISETP.GE.U32.AND P2, PT, R3, 0x80, PT ;  /* 0x000000800300780c */ /* 0x000fe40003f46070 */
[----:B------:R-:W-:Y:S02]  /*0940*/  MOV R222, RZ ;  /* 0x000000ff00de7202 */ /* 0x000fe40000000f00 */
[----:B------:R-:W-:Y:S02]  /*0950*/  MOV R223, R21 ;  /* 0x0000001500df7202 */ /* 0x000fe40000000f00 */
[----:B----4-:R-:W-:Y:S01]  /*0960*/  FSEL R218, R154, RZ, !P1 ;  /* 0x000000ff9ada7208 */ /* 0x010fe20004800000 */
[----:B0-----:R-:W-:Y:S06]  /*0970*/  @!P5 BRA `(.L_x_5252) ;  /* 0x000000040068d947 */ /* 0x001fec0003800000 */
[----:B------:R-:W0:Y:S08]  /*0980*/  LDC.64 R204, c[0x0][0x3a8] ;  /* 0x0000ea00ffcc7b82 */ /* 0x000e300000000a00 */
[----:B------:R-:W1:Y:S01]  /*0990*/  LDC.64 R156, c[0x0][0x428] ;  /* 0x00010a00ff9c7b82 */ /* 0x000e620000000a00 */
[----:B0-----:R-:W-:-:S05]  /*09a0*/  IMAD.WIDE.U32 R204, R21, 0x20, R204 ;  /* 0x0000002015cc7825 */ /* 0x001fca00078e00cc */
[----:B------:R-:W2:Y:S01]  /*09b0*/  LDG.E.128 R152, desc[UR6][R204.64] ;  /* 0x00000006cc987981 */ /* 0x000ea2000c1e1d00 */
[----:B-1----:R-:W-:-:S03]  /*09c0*/  IMAD.WIDE.U32 R156, R21, 0x10, R156 ;  /* 0x00000010159c7825 */ /* 0x002fc600078e009c */
[----:B------:R-:W3:Y:S04]  /*09d0*/  LDG.E.128 R160, desc[UR6][R204.64+0x10] ;  /* 0x00001006cca07981 */ /* 0x000ee8000c1e1d00 */
[----:B------:R-:W4:Y:S01]  /*09e0*/  LDG.E.128 R156, desc[UR6][R156.64] ;  /* 0x000000069c9c7981 */ /* 0x000f22000c1e1d00 */
[----:B------:R-:W-:-:S04]  /*09f0*/  ISETP.NE.U32.AND P1, PT, RZ, UR10, PT ;  /* 0x0000000aff007c0c */ /* 0x000fc8000bf25070 */
[----:B------:R-:W-:Y:S02]  /*0a00*/  ISETP.NE.AND.EX P1, PT, RZ, UR11, PT, P1 ;  /* 0x0000000bff007c0c */ /* 0x000fe4000bf25310 */
[----:B------:R-:W-:-:S11]  /*0a10*/  SHF.L.U32 R215, R40, 0x10, RZ ;  /* 0x0000001028d77819 */ /* 0x000fd600000006ff */
[----:B------:R-:W0:Y:S01]  /*0a20*/  @P1 LDC.64 R202, c[0x0][0x438] ;  /* 0x00010e00ffca1b82 */ /* 0x000e220000000a00 */
[----:B------:R-:W-:Y:S02]  /*0a30*/  SHF.L.U32 R214, R8, 0x10, RZ ;  /* 0x0000001008d67819 */ /* 0x000fe400000006ff */
[----:B------:R-:W-:Y:S02]  /*0a40*/  SHF.L.U32 R210, R7, 0x10, RZ ;  /* 0x0000001007d27819 */ /* 0x000fe400000006ff */
[----:B------:R-:W-:Y:S02]  /*0a50*/  SHF.L.U32 R211, R41, 0x10, RZ ;  /* 0x0000001029d37819 */ /* 0x000fe400000006ff */
[----:B------:R-:W-:Y:S02]  /*0a60*/  SHF.L.U32 R207, R42, 0x10, RZ ;  /* 0x000000102acf7819 */ /* 0x000fe400000006ff */
[----:B------:R-:W-:Y:S01]  /*0a70*/  SHF.L.U32 R206, R6, 0x10, RZ ;  /* 0x0000001006ce7819 */ /* 0x000fe200000006ff */
[----:B0-----:R-:W-:-:S05]  /*0a80*/  @P1 IMAD.WIDE.U32 R202, R21, 0x20, R202 ;  /* 0x0000002015ca1825 */ /* 0x001fca00078e00ca */
[----:B------:R-:W5:Y:S04]  /*0a90*/  @P1 LDG.E.128 R120, desc[UR6][R202.64] ;  /* 0x00000006ca781981 */ /* 0x000f68000c1e1d00 */
[----:B------:R0:W5:Y:S02]  /*0aa0*/  @P1 LDG.E.128 R124, desc[UR6][R202.64+0x10] ;  /* 0x00001006ca7c1981 */ /* 0x000164000c1e1d00 */
[----:B0-----:R-:W-:Y:S02]  /*0ab0*/  SHF.L.U32 R203, R43, 0x10, RZ ;  /* 0x000000102bcb7819 */ /* 0x001fe400000006ff */
[----:B------:R-:W-:Y:S01]  /*0ac0*/  IADD3 R223, PT, PT, R21, 0x20, RZ ;  /* 0x0000002015df7810 */ /* 0x000fe20007ffe0ff */
[C---:B--2---:R-:W-:Y:S01]  /*0ad0*/  FADD.FTZ R216, -R218.reuse, R153 ;  /* 0x00000099dad87221 */ /* 0x044fe20000010100 */
[C---:B------:R-:W-:Y:S01]  /*0ae0*/  FADD.FTZ R212, -R218.reuse, R155 ;  /* 0x0000009bdad47221 */ /* 0x040fe20000010100 */
[----:B------:R-:W-:-:S02]  /*0af0*/  FADD.FTZ R152, -R218, R152 ;  /* 0x00000098da987221 */ /* 0x000fc40000010100 */
[----:B-----5:R-:W-:Y:S01]  /*0b00*/  FMUL.FTZ R216, R219, R216 ;  /* 0x000000d8dbd87220 */ /* 0x020fe20000410000 */
[C---:B----4-:R-:W-:Y:S02]  /*0b10*/  PRMT R153, R156.reuse, 0x7632, R153 ;  /* 0x000076329c997816 */ /* 0x050fe40000000099 */
[----:B------:R-:W-:Y:S02]  /*0b20*/  PRMT R155, R157, 0x7632, R155 ;  /* 0x000076329d9b7816 */ /* 0x000fe4000000009b */
[----:B------:R-:W-:Y:S01]  /*0b30*/  SHF.L.U32 R156, R156, 0x10, RZ ;  /* 0x000000109c9c7819 */ /* 0x000fe200000006ff */
[----:B------:R-:W-:Y:S01]  /*0b40*/  FMUL.FTZ R212, R219, R212 ;  /* 0x000000d4dbd47220 */ /* 0x000fe20000410000 */
[----:B------:R-:W-:Y:S02]  /*0b50*/  SHF.L.U32 R153, R153, 0x10, RZ ;  /* 0x0000001099997819 */ /* 0x000fe400000006ff */
[----:B------:R-:W-:Y:S01]  /*0b60*/  SHF.L.U32 R155, R155, 0x10, RZ ;  /* 0x000000109b9b7819 */ /* 0x000fe200000006ff */
[----:B------:R-:W-:Y:S01]  /*0b70*/  FMUL.FTZ R217, R219, R152 ;  /* 0x00000098dbd97220 */ /* 0x000fe20000410000 */
[----:B------:R-:W-:Y:S01]  /*0b80*/  FMUL.FTZ R215, R215, R156 ;  /* 0x0000009cd7d77220 */ /* 0x000fe20000410000 */
[----:B------:R-:W-:Y:S01]  /*0b90*/  FADD.FTZ R154, -R218, R154 ;  /* 0x0000009ada9a7221 */ /* 0x000fe20000010100 */
[----:B------:R-:W-:Y:S01]  /*0ba0*/  SHF.L.U32 R157, R157, 0x10, RZ ;  /* 0x000000109d9d7819 */ /* 0x000fe200000006ff */
[-C--:B------:R-:W-:Y:S01]  /*0bb0*/  FMUL.FTZ R214, R214, R153.reuse ;  /* 0x00000099d6d67220 */ /* 0x080fe20000410000 */
[----:B------:R-:W-:Y:S01]  /*0bc0*/  FFMA.FTZ R57, R216, R153, R57 ;  /* 0x00000099d8397223 */ /* 0x000fe20000010039 */
[----:B------:R-:W-:Y:S01]  /*0bd0*/  FADD.FTZ R81, R81, R153 ;  /* 0x0000009951517221 */ /* 0x000fe20000010000 */
[-C--:B------:R-:W-:Y:S01]  /*0be0*/  FMUL.FTZ R210, R210, R155.reuse ;  /* 0x0000009bd2d27220 */ /* 0x080fe20000410000 */
[----:B------:R-:W-:Y:S01]  /*0bf0*/  FFMA.FTZ R59, R212, R155, R59 ;  /* 0x0000009bd43b7223 */ /* 0x000fe2000001003b */
[----:B------:R-:W-:Y:S01]  /*0c00*/  FADD.FTZ R83, R83, R155 ;  /* 0x0000009b53537221 */ /* 0x000fe20000010000 */
[----:B------:R-:W-:Y:S01]  /*0c10*/  FADD.FTZ R153, RZ, R215 ;  /* 0x000000d7ff997221 */ /* 0x000fe20000010000 */
[----:B------:R-:W-:Y:S01]  /*0c20*/  FFMA.FTZ R155, R217, R215, RZ ;  /* 0x000000d7d99b7223 */ /* 0x000fe200000100ff */
[----:B------:R-:W-:Y:S01]  /*0c30*/  FMUL.FTZ R213, R219, R154 ;  /* 0x0000009adbd57220 */ /* 0x000fe20000410000 */
[----:B------:R-:W-:Y:S01]  /*0c40*/  FMUL.FTZ R211, R211, R157 ;  /* 0x0000009dd3d37220 */ /* 0x000fe20000410000 */
[----:B------:R-:W-:Y:S01]  /*0c50*/  FADD.FTZ R152, R153, R214 ;  /* 0x000000d699987221 */ /* 0x000fe20000010000 */
[----:B------:R-:W-:Y:S01]  /*0c60*/  FFMA.FTZ R154, R216, R214, R155 ;  /* 0x000000d6d89a7223 */ /* 0x000fe2000001009b */
[----:B------:R-:W-:Y:S01]  /*0c70*/  PRMT R204, R158, 0x7632, R204 ;  /* 0x000076329ecc7816 */ /* 0x000fe200000000cc */
[----:B---3--:R-:W-:Y:S01]  /*0c80*/  FADD.FTZ R160, -R218, R160 ;  /* 0x000000a0daa07221 */ /* 0x008fe20000010100 */
        /* <DEDUP_REMOVED lines=41> */
.L_x_5252:
[----:B------:R-:W-:Y:S05]  /*0f20*/  BSYNC.RECONVERGENT B1 ;  /* 0x0000000000017941 */ /* 0x000fea0003800200 */
.L_x_5251:
[----:B------:R-:W-:Y:S04]  /*0f30*/  BSSY.RECONVERGENT B1, `(.L_x_5253) ;  /* 0x000005c000017945 */ /* 0x000fe80003800200 */
[----:B------:R-:W-:Y:S05]  /*0f40*/  @!P4 BRA `(.L_x_5254) ;  /* 0x000000040068c947 */ /* 0x000fea0003800000 */
        /* <DEDUP_REMOVED lines=26> */
[----:B------:R-:W-:Y:S02]  /*10f0*/  SHF.L.U32 R156, R156, 0x10, RZ ;  /* 0x000000109c9c7819 */ /* 0x000fe400000006ff */
[----:B------:R-:W-:Y:S01]  /*1100*/  SHF.L.U32 R153, R153, 0x10, RZ ;  /* 0x0000001099997819 */ /* 0x000fe200000006ff */
[----:B------:R-:W-:Y:S02]  /*1110*/  FMUL.FTZ R201, R219, R152 ;  /* 0x00000098dbc97220 */ /* 0x000fe40000410000 */
[----:B------:R-:W-:Y:S01]  /*1120*/  FMUL.FTZ R199, R199, R156 ;  /* 0x0000009cc7c77220 */ /* 0x000fe20000410000 */
[C---:B------:R-:W-:Y:S01]  /*1130*/  PRMT R155, R157.reuse, 0x7632, R155 ;  /* 0x000076329d9b7816 */ /* 0x040fe2000000009b */
[----:B------:R-:W-:Y:S01]  /*1140*/  FADD.FTZ R154, -R218, R154 ;  /* 0x0000009ada9a7221 */ /* 0x000fe20000010100 */
[----:B------:R-:W-:Y:S01]  /*1150*/  SHF.L.U32 R157, R157, 0x10, RZ ;  /* 0x000000109d9d7819 */ /* 0x000fe200000006ff */
[-C--:B------:R-:W-:Y:S01]  /*1160*/  FMUL.FTZ R198, R198, R153.reuse ;  /* 0x00000099c6c67220 */ /* 0x080fe20000410000 */
[C---:B------:R-:W-:Y:S01]  /*1170*/  FFMA.FTZ R89, R200.reuse, R153, R89 ;  /* 0x00000099c8597223 */ /* 0x040fe20000010059 */
[----:B------:R-:W-:Y:S01]  /*1180*/  FADD.FTZ R129, R129, R153 ;  /* 0x0000009981817221 */ /* 0x000fe20000010000 */
        /* <DEDUP_REMOVED lines=8> */
[----:B------:R-:W-:Y:S01]  /*1210*/  PRMT R188, R158, 0x7632, R188 ;  /* 0x000076329ebc7816 */ /* 0x000fe200000000bc */
[-C--:B------:R-:W-:Y:S01]  /*1220*/  FMUL.FTZ R194, R194, R155.reuse ;  /* 0x0000009bc2c27220 */ /* 0x080fe20000410000 */
[----:B------:R-:W-:Y:S01]  /*1230*/  SHF.L.U32 R158, R158, 0x10, RZ ;  /* 0x000000109e9e7819 */ /* 0x000fe200000006ff */
[----:B------:R-:W-:Y:S01]  /*1240*/  FFMA.FTZ R91, R196, R155, R91 ;  /* 0x0000009bc45b7223 */ /* 0x000fe2000001005b */
[----:B------:R-:W-:Y:S01]  /*1250*/  FADD.FTZ R131, R131, R155 ;  /* 0x0000009b83837221 */ /* 0x000fe20000010000 */
[----:B---3--:R-:W-:Y:S01]  /*1260*/  FADD.FTZ R160, -R218, R160 ;  /* 0x000000a0daa07221 */ /* 0x008fe20000010100 */
        /* <DEDUP_REMOVED lines=40> */
.L_x_5254:
[----:B------:R-:W-:Y:S05]  /*14f0*/  BSYNC.RECONVERGENT B1 ;  /* 0x0000000000017941 */ /* 0x000fea0003800200 */
.L_x_5253:
        /* <DEDUP_REMOVED lines=10> */
[----:B------:R-:W-:-:S13]  /*15a0*/  ISETP.NE.AND.EX P1, PT, RZ, UR11, PT, P1 ;  /* 0x0000000bff007c0c */ /* 0x000fda000bf25310 */
[----:B------:R-:W0:Y:S01]  /*15b0*/  @P1 LDC.64 R22, c[0x0][0x438] ;  /* 0x00010e00ff161b82 */ /* 0x000e220000000a00 */
[----:B------:R-:W-:Y:S02]  /*15c0*/  SHF.L.U32 R184, R48, 0x10, RZ ;  /* 0x0000001030b87819 */ /* 0x000fe400000006ff */
[----:B------:R-:W-:Y:S02]  /*15d0*/  SHF.L.U32 R185, R16, 0x10, RZ ;  /* 0x0000001010b97819 */ /* 0x000fe400000006ff */
[----:B------:R-:W-:Y:S02]  /*15e0*/  SHF.L.U32 R182, R49, 0x10, RZ ;  /* 0x0000001031b67819 */ /* 0x000fe400000006ff */
[----:B------:R-:W-:Y:S01]  /*15f0*/  SHF.L.U32 R183, R15, 0x10, RZ ;  /* 0x000000100fb77819 */ /* 0x000fe200000006ff */
[----:B0-----:R-:W-:-:S05]  /*1600*/  @P1 IMAD.WIDE.U32 R22, R223, 0x20, R22 ;  /* 0x00000020df161825 */ /* 0x001fca00078e0016 */
[----:B------:R-:W5:Y:S04]  /*1610*/  @P1 LDG.E.128 R136, desc[UR6][R22.64] ;  /* 0x0000000616881981 */ /* 0x000f68000c1e1d00 */
[----:B------:R0:W5:Y:S01]  /*1620*/  @P1 LDG.E.128 R140, desc[UR6][R22.64+0x10] ;  /* 0x00001006168c1981 */ /* 0x000162000c1e1d00 */
[----:B------:R-:W-:Y:S02]  /*1630*/  SHF.L.U32 R165, R13, 0x10, RZ ;  /* 0x000000100da57819 */ /* 0x000fe400000006ff */
[----:B------:R-:W-:Y:S01]  /*1640*/  IADD3 R223, PT, PT, R223, 0x20, RZ ;  /* 0x00000020dfdf7810 */ /* 0x000fe20007ffe0ff */
[C---:B--2---:R-:W-:Y:S01]  /*1650*/  FADD.FTZ R158, -R218.reuse, R24 ;  /* 0x00000018da9e7221 */ /* 0x044fe20000010100 */
[C---:B------:R-:W-:Y:S01]  /*1660*/  FADD.FTZ R160, -R218.reuse, R25 ;  /* 0x00000019daa07221 */ /* 0x040fe20000010100 */
[C---:B------:R-:W-:Y:S01]  /*1670*/  FADD.FTZ R180, -R218.reuse, R27 ;  /* 0x0000001bdab47221 */ /* 0x040fe20000010100 */
[----:B------:R-:W-:Y:S01]  /*1680*/  FADD.FTZ R162, -R218, R26 ;  /* 0x0000001adaa27221 */ /* 0x000fe20000010100 */
[----:B-----5:R-:W-:Y:S01]  /*1690*/  FMUL.FTZ R27, R219, R158 ;  /* 0x0000009edb1b7220 */ /* 0x020fe20000410000 */
[----:B----4-:R-:W-:-:S02]  /*16a0*/  PRMT R24, R28, 0x7632, R24 ;  /* 0x000076321c187816 */ /* 0x010fc40000000018 */
[----:B------:R-:W-:Y:S02]  /*16b0*/  SHF.L.U32 R25, R28, 0x10, RZ ;  /* 0x000000101c197819 */ /* 0x000fe400000006ff */
[----:B0-----:R-:W-:Y:S01]  /*16c0*/  SHF.L.U32 R22, R24, 0x10, RZ ;  /* 0x0000001018167819 */ /* 0x001fe200000006ff */
[----:B------:R-:W-:Y:S01]  /*16d0*/  FMUL.FTZ R24, R219, R160 ;  /* 0x000000a0db187220 */ /* 0x000fe20000410000 */
[C---:B------:R-:W-:Y:S01]  /*16e0*/  PRMT R26, R29.reuse, 0x7632, R26 ;  /* 0x000076321d1a7816 */ /* 0x040fe2000000001a */
[-C--:B------:R-:W-:Y:S01]  /*16f0*/  FMUL.FTZ R184, R184, R25.reuse ;  /* 0x00000019b8b87220 */ /* 0x080fe20000410000 */
[----:B------:R-:W-:Y:S01]  /*1700*/  PRMT R28, R30, 0x7632, R28 ;  /* 0x000076321e1c7816 */ /* 0x000fe2000000001c */
[----:B------:R-:W-:Y:S01]  /*1710*/  FADD.FTZ R100, R100, R25 ;  /* 0x0000001964647221 */ /* 0x000fe20000010000 */
[----:B------:R-:W-:Y:S01]  /*1720*/  SHF.L.U32 R29, R29, 0x10, RZ ;  /* 0x000000101d1d7819 */ /* 0x000fe200000006ff */
[----:B------:R-:W-:Y:S01]  /*1730*/  FFMA.FTZ R64, R27, R25, R64 ;  /* 0x000000191b407223 */ /* 0x000fe20000010040 */
[-C--:B------:R-:W-:Y:S01]  /*1740*/  FMUL.FTZ R185, R185, R22.reuse ;  /* 0x00000016b9b97220 */ /* 0x080fe20000410000 */
[----:B------:R-:W-:Y:S01]  /*1750*/  FFMA.FTZ R65, R24, R22, R65 ;  /* 0x0000001618417223 */ /* 0x000fe20000010041 */
[----:B------:R-:W-:Y:S01]  /*1760*/  FADD.FTZ R101, R101, R22 ;  /* 0x0000001665657221 */ /* 0x000fe20000010000 */
[C---:B------:R-:W-:Y:S01]  /*1770*/  FMUL.FTZ R25, R219.reuse, R162 ;  /* 0x000000a2db197220 */ /* 0x040fe20000410000 */
[----:B------:R-:W-:Y:S01]  /*1780*/  SHF.L.U32 R26, R26, 0x10, RZ ;  /* 0x000000101a1a7819 */ /* 0x000fe200000006ff */
[----:B------:R-:W-:Y:S01]  /*1790*/  FMUL.FTZ R22, R219, R180 ;  /* 0x000000b4db167220 */ /* 0x000fe20000410000 */
[----:B------:R-:W-:Y:S01]  /*17a0*/  SHF.L.U32 R157, R30, 0x10, RZ ;  /* 0x000000101e9d7819 */ /* 0x000fe200000006ff */
[----:B---3--:R-:W-:Y:S01]  /*17b0*/  FADD.FTZ R224, -R218, R153 ;  /* 0x00000099dae07221 */ /* 0x008fe20000010100 */
[----:B------:R-:W-:Y:S01]  /*17c0*/  SHF.L.U32 R30, R28, 0x10, RZ ;  /* 0x000000101c1e7819 */ /* 0x000fe200000006ff */
[----:B------:R-:W-:Y:S01]  /*17d0*/  FADD.FTZ R28, R221, R184 ;  /* 0x000000b8dd1c7221 */ /* 0x000fe20000010000 */
[C---:B------:R-:W-:Y:S01]  /*17e0*/  PRMT R156, R31.reuse, 0x7632, R156 ;  /* 0x000076321f9c7816 */ /* 0x040fe2000000009c */
[-C--:B------:R-:W-:Y:S01]  /*17f0*/  FMUL.FTZ R182, R182, R29.reuse ;  /* 0x0000001db6b67220 */ /* 0x080fe20000410000 */
[----:B------:R-:W-:Y:S01]  /*1800*/  SHF.L.U32 R159, R31, 0x10, RZ ;  /* 0x000000101f9f7819 */ /* 0x000fe200000006ff */
[----:B------:R-:W-:Y:S01]  /*1810*/  FADD.FTZ R102, R102, R29 ;  /* 0x0000001d66667221 */ /* 0x000fe20000010000 */
[----:B------:R-:W-:Y:S01]  /*1820*/  FFMA.FTZ R66, R25, R29, R66 ;  /* 0x0000001d19427223 */ /* 0x000fe20000010042 */
[----:B------:R-:W-:Y:S01]  /*1830*/  FFMA.FTZ R31, R27, R184, R222 ;  /* 0x000000b81b1f7223 */ /* 0x000fe200000100de */
[-C--:B------:R-:W-:Y:S01]  /*1840*/  FMUL.FTZ R183, R183, R26.reuse ;  /* 0x0000001ab7b77220 */ /* 0x080fe20000410000 */
[----:B------:R-:W-:Y:S01]  /*1850*/  FFMA.FTZ R67, R22, R26, R67 ;  /* 0x0000001a16437223 */ /* 0x000fe20000010043 */
[----:B------:R-:W-:Y:S01]  /*1860*/  FADD.FTZ R103, R103, R26 ;  /* 0x0000001a67677221 */ /* 0x000fe20000010000 */
[----:B------:R-:W-:Y:S01]  /*1870*/  SHF.L.U32 R29, R14, 0x10, RZ ;  /* 0x000000100e1d7819 */ /* 0x000fe200000006ff */
[----:B------:R-:W-:Y:S01]  /*1880*/  FMUL.FTZ R26, R219, R224 ;  /* 0x000000e0db1a7220 */ /* 0x000fe20000410000 */
[----:B------:R-:W-:Y:S01]  /*1890*/  FADD.FTZ R153, R28, R185 ;  /* 0x000000b91c997221 */ /* 0x000fe20000010000 */
[----:B------:R-:W-:Y:S01]  /*18a0*/  FADD.FTZ R152, -R218, R152 ;  /* 0x00000098da987221 */ /* 0x000fe20000010100 */
[----:B------:R-:W-:Y:S01]  /*18b0*/  FFMA.FTZ R28, R24, R185, R31 ;  /* 0x000000b9181c7223 */ /* 0x000fe2000001001f */
[----:B------:R-:W-:Y:S01]  /*18c0*/  SHF.L.U32 R180, R50, 0x10, RZ ;  /* 0x0000001032b47819 */ /* 0x000fe200000006ff */
[-C--:B------:R-:W-:Y:S01]  /*18d0*/  FMUL.FTZ R29, R29, R30.reuse ;  /* 0x0000001e1d1d7220 */ /* 0x080fe20000410000 */
[----:B------:R-:W-:Y:S01]  /*18e0*/  FADD.FTZ R105, R105, R30 ;  /* 0x0000001e69697221 */ /* 0x000fe20000010000 */
[----:B------:R-:W-:Y:S01]  /*18f0*/  FFMA.FTZ R69, R26, R30, R69 ;  /* 0x0000001e1a457223 */ /* 0x000fe20000010045 */
[----:B------:R-:W-:Y:S01]  /*1900*/  FADD.FTZ R30, R153, R182 ;  /* 0x000000b6991e7221 */ /* 0x000fe20000010000 */
[----:B------:R-:W-:Y:S01]  /*1910*/  FMUL.FTZ R23, R219, R152 ;  /* 0x00000098db177220 */ /* 0x000fe20000410000 */
[----:B------:R-:W-:Y:S01]  /*1920*/  FFMA.FTZ R31, R25, R182, R28 ;  /* 0x000000b6191f7223 */ /* 0x000fe2000001001c */
[----:B------:R-:W-:Y:S01]  /*1930*/  SHF.L.U32 R152, R51, 0x10, RZ ;  /* 0x0000001033987819 */ /* 0x000fe200000006ff */
[----:B------:R-:W-:Y:S01]  /*1940*/  FMUL.FTZ R180, R180, R157 ;  /* 0x0000009db4b47220 */ /* 0x000fe20000410000 */
[----:B------:R-:W-:Y:S01]  /*1950*/  FADD.FTZ R153, R30, R183 ;  /* 0x000000b71e997221 */ /* 0x000fe20000010000 */
[----:B------:R-:W-:-:S02]  /*1960*/  FFMA.FTZ R30, R22, R183, R31 ;  /* 0x000000b7161e7223 */ /* 0x000fc4000001001f */
[----:B------:R-:W-:Y:S01]  /*1970*/  FMUL.FTZ R28, R152, R159 ;  /* 0x0000009f981c7220 */ /* 0x000fe20000410000 */
[----:B------:R-:W-:Y:S01]  /*1980*/  FADD.FTZ R152, R153, R180 ;  /* 0x000000b499987221 */ /* 0x000fe20000010000 */
[C---:B------:R-:W-:Y:S01]  /*1990*/  FADD.FTZ R154, -R218.reuse, R154 ;  /* 0x0000009ada9a7221 */ /* 0x040fe20000010100 */
[----:B------:R-:W-:Y:S01]  /*19a0*/  FFMA.FTZ R153, R23, R180, R30 ;  /* 0x000000b417997223 */ /* 0x000fe2000001001e */
[----:B------:R-:W-:Y:S01]  /*19b0*/  FADD.FTZ R226, -R218, R155 ;  /* 0x0000009bdae27221 */ /* 0x000fe20000010100 */
[----:B------:R-:W-:Y:S01]  /*19c0*/  SHF.L.U32 R156, R156, 0x10, RZ ;  /* 0x000000109c9c7819 */ /* 0x000fe200000006ff */
[----:B------:R-:W-:Y:S01]  /*19d0*/  FADD.FTZ R155, R152, R29 ;  /* 0x0000001d989b7221 */ /* 0x000fe20000010000 */
[C---:B------:R-:W-:Y:S01]  /*19e0*/  FMUL.FTZ R31, R219.reuse, R154 ;  /* 0x0000009adb1f7220 */ /* 0x040fe20000410000 */
        /* <DEDUP_REMOVED lines=13> */
.L_x_5256:
[----:B------:R-:W-:Y:S05]  /*1ac0*/  BSYNC.RECONVERGENT B1 ;  /* 0x0000000000017941 */ /* 0x000fea0003800200 */
.L_x_5255:
[----:B------:R-:W-:Y:S04]  /*1ad0*/  BSSY.RECONVERGENT B1, `(.L_x_5257) ;  /* 0x000005b000017945 */ /* 0x000fe80003800200 */
[----:B------:R-:W-:Y:S05]  /*1ae0*/  @!P2 BRA `(.L_x_5258) ;  /* 0x000000040064a947 */ /* 0x000fea0003800000 */
[----:B------:R-:W0:Y:S08]  /*1af0*/  LDC.64 R168, c[0x0][0x3a8] ;  /* 0x0000ea00ffa87b82 */ /* 0x000e300000000a00 */
[----:B------:R-:W1:Y:S01]  /*1b00*/  LDC.64 R160, c[0x0][0x428] ;  /* 0x00010a00ffa07b82 */ /* 0x000e620000000a00 */
[----:B0-----:R-:W-:-:S05]  /*1b10*/  IMAD.WIDE.U32 R168, R223, 0x20, R168 ;  /* 0x00000020dfa87825 */ /* 0x001fca00078e00a8 */
[----:B------:R-:W2:Y:S01]  /*1b20*/  LDG.E.128 R152, desc[UR6][R168.64] ;  /* 0x00000006a8987981 */ /* 0x000ea2000c1e1d00 */
[----:B-1----:R-:W-:-:S03]  /*1b30*/  IMAD.WIDE.U32 R160, R223, 0x10, R160 ;  /* 0x00000010dfa07825 */ /* 0x002fc600078e00a0 */
[----:B------:R0:W3:Y:S04]  /*1b40*/  LDG.E.128 R156, desc[UR6][R168.64+0x10] ;  /* 0x00001006a89c7981 */ /* 0x0000e8000c1e1d00 */
[----:B------:R-:W4:Y:S01]  /*1b50*/  LDG.E.128 R160, desc[UR6][R160.64] ;  /* 0x00000006a0a07981 */ /* 0x000f22000c1e1d00 */
[----:B------:R-:W-:-:S04]  /*1b60*/  ISETP.NE.U32.AND P1, PT, RZ, UR10, PT ;  /* 0x0000000aff007c0c */ /* 0x000fc8000bf25070 */
[----:B------:R-:W-:-:S13]  /*1b70*/  ISETP.NE.AND.EX P1, PT, RZ, UR11, PT, P1 ;  /* 0x0000000bff007c0c */ /* 0x000fda000bf25310 */
[----:B------:R-:W1:Y:S01]  /*1b80*/  @P1 LDC.64 R166, c[0x0][0x438] ;  /* 0x00010e00ffa61b82 */ /* 0x000e620000000a00 */
[----:B0-----:R-:W-:Y:S02]  /*1b90*/  SHF.L.U32 R169, R20, 0x10, RZ ;  /* 0x0000001014a97819 */ /* 0x001fe400000006ff */
[----:B------:R-:W-:Y:S01]  /*1ba0*/  SHF.L.U32 R170, R53, 0x10, RZ ;  /* 0x0000001035aa7819 */ /* 0x000fe200000006ff */
[----:B-1----:R-:W-:-:S05]  /*1bb0*/  @P1 IMAD.WIDE.U32 R166, R223, 0x20, R166 ;  /* 0x00000020dfa61825 */ /* 0x002fca00078e00a6 */
[----:B------:R-:W5:Y:S04]  /*1bc0*/  @P1 LDG.E.128 R144, desc[UR6][R166.64] ;  /* 0x00000006a6901981 */ /* 0x000f68000c1e1d00 */
[----:B------:R0:W5:Y:S01]  /*1bd0*/  @P1 LDG.E.128 R148, desc[UR6][R166.64+0x10] ;  /* 0x00001006a6941981 */ /* 0x000162000c1e1d00 */
[----:B------:R-:W-:Y:S02]  /*1be0*/  SHF.L.U32 R177, R18, 0x10, RZ ;  /* 0x0000001012b17819 */ /* 0x000fe400000006ff */
[----:B------:R-:W-:Y:S02]  /*1bf0*/  SHF.L.U32 R173, R19, 0x10, RZ ;  /* 0x0000001013ad7819 */ /* 0x000fe400000006ff */
[----:B------:R-:W-:Y:S02]  /*1c00*/  SHF.L.U32 R176, R55, 0x10, RZ ;  /* 0x0000001037b07819 */ /* 0x000fe400000006ff */
[----:B------:R-:W-:-:S02]  /*1c10*/  SHF.L.U32 R181, R17, 0x10, RZ ;  /* 0x0000001011b57819 */ /* 0x000fc400000006ff */
[----:B0-----:R-:W-:Y:S01]  /*1c20*/  SHF.L.U32 R166, R52, 0x10, RZ ;  /* 0x0000001034a67819 */ /* 0x001fe200000006ff */
[C---:B--2---:R-:W-:Y:S01]  /*1c30*/  FADD.FTZ R152, -R218.reuse, R152 ;  /* 0x00000098da987221 */ /* 0x044fe20000010100 */
[C---:B------:R-:W-:Y:S01]  /*1c40*/  FADD.FTZ R164, -R218.reuse, R153 ;  /* 0x00000099daa47221 */ /* 0x040fe20000010100 */
[C---:B------:R-:W-:Y:S01]  /*1c50*/  FADD.FTZ R168, -R218.reuse, R155 ;  /* 0x0000009bdaa87221 */ /* 0x040fe20000010100 */
[C---:B------:R-:W-:Y:S01]  /*1c60*/  FADD.FTZ R154, -R218.reuse, R154 ;  /* 0x0000009ada9a7221 */ /* 0x040fe20000010100 */
[C---:B-----5:R-:W-:Y:S01]  /*1c70*/  FMUL.FTZ R167, R219.reuse, R152 ;  /* 0x00000098dba77220 */ /* 0x060fe20000410000 */
[C---:B------:R-:W-:Y:S01]  /*1c80*/  FMUL.FTZ R164, R219.reuse, R164 ;  /* 0x000000a4dba47220 */ /* 0x040fe20000410000 */
[C---:B---3--:R-:W-:Y:S01]  /*1c90*/  FADD.FTZ R178, -R218.reuse, R159 ;  /* 0x0000009fdab27221 */ /* 0x048fe20000010100 */
[C-C-:B------:R-:W-:Y:S01]  /*1ca0*/  FADD.FTZ R172, -R218.reuse, R156.reuse ;  /* 0x0000009cdaac7221 */ /* 0x140fe20000010100 */
[----:B------:R-:W-:Y:S01]  /*1cb0*/  FADD.FTZ R174, -R218, R157 ;  /* 0x0000009ddaae7221 */ /* 0x000fe20000010100 */
[C---:B----4-:R-:W-:Y:S01]  /*1cc0*/  PRMT R153, R160.reuse, 0x7632, R153 ;  /* 0x00007632a0997816 */ /* 0x050fe20000000099 */
[C---:B------:R-:W-:Y:S01]  /*1cd0*/  FMUL.FTZ R171, R219.reuse, R154 ;  /* 0x0000009adbab7220 */ /* 0x040fe20000410000 */
[----:B------:R-:W-:Y:S01]  /*1ce0*/  SHF.L.U32 R155, R160, 0x10, RZ ;  /* 0x00000010a09b7819 */ /* 0x000fe200000006ff */
[----:B------:R-:W-:Y:S01]  /*1cf0*/  FMUL.FTZ R175, R219, R172 ;  /* 0x000000acdbaf7220 */ /* 0x000fe20000410000 */
[----:B------:R-:W-:Y:S01]  /*1d00*/  SHF.L.U32 R152, R153, 0x10, RZ ;  /* 0x0000001099987819 */ /* 0x000fe200000006ff */
[----:B------:R-:W-:Y:S01]  /*1d10*/  FMUL.FTZ R174, R219, R174 ;  /* 0x000000aedbae7220 */ /* 0x000fe20000410000 */
[----:B------:R-:W-:Y:S01]  /*1d20*/  SHF.L.U32 R159, R162, 0x10, RZ ;  /* 0x00000010a29f7819 */ /* 0x000fe200000006ff */
[----:B------:R-:W-:Y:S01]  /*1d30*/  FMUL.FTZ R166, R166, R155 ;  /* 0x0000009ba6a67220 */ /* 0x000fe20000410000 */
[----:B------:R-:W-:Y:S01]  /*1d40*/  PRMT R156, R161, 0x7632, R156 ;  /* 0x00007632a19c7816 */ /* 0x000fe2000000009c */
[-C--:B------:R-:W-:Y:S01]  /*1d50*/  FMUL.FTZ R169, R169, R152.reuse ;  /* 0x00000098a9a97220 */ /* 0x080fe20000410000 */
[----:B------:R-:W-:Y:S01]  /*1d60*/  FFMA.FTZ R73, R164, R152, R73 ;  /* 0x00000098a4497223 */ /* 0x000fe20000010049 */
[----:B------:R-:W-:Y:S01]  /*1d70*/  FADD.FTZ R109, R109, R152 ;  /* 0x000000986d6d7221 */ /* 0x000fe20000010000 */
[----:B------:R-:W-:Y:S01]  /*1d80*/  SHF.L.U32 R152, R54, 0x10, RZ ;  /* 0x0000001036987819 */ /* 0x000fe200000006ff */
[----:B------:R-:W-:Y:S01]  /*1d90*/  FFMA.FTZ R153, R167, R166, R222 ;  /* 0x000000a6a7997223 */ /* 0x000fe200000100de */
[----:B------:R-:W-:Y:S01]  /*1da0*/  PRMT R157, R162, 0x7632, R157 ;  /* 0x00007632a29d7816 */ /* 0x000fe2000000009d */
[----:B------:R-:W-:Y:S01]  /*1db0*/  FADD.FTZ R108, R108, R155 ;  /* 0x0000009b6c6c7221 */ /* 0x000fe20000010000 */
        /* <DEDUP_REMOVED lines=10> */
[----:B------:R-:W-:Y:S01]  /*1e60*/  FFMA.FTZ R77, R174, R154, R77 ;  /* 0x0000009aae4d7223 */ /* 0x000fe2000001004d */
[----:B------:R-:W-:Y:S01]  /*1e70*/  FADD.FTZ R113, R113, R154 ;  /* 0x0000009a71717221 */ /* 0x000fe20000010000 */
[----:B------:R-:W-:Y:S01]  /*1e80*/  FMUL.FTZ R168, R219, R168 ;  /* 0x000000a8dba87220 */ /* 0x000fe20000410000 */
[----:B------:R-:W-:Y:S01]  /*1e90*/  FMUL.FTZ R173, R173, R156 ;  /* 0x0000009cadad7220 */ /* 0x000fe20000410000 */
[----:B------:R-:W-:Y:S01]  /*1ea0*/  FADD.FTZ R154, R155, R170 ;  /* 0x000000aa9b9a7221 */ /* 0x000fe20000010000 */
[----:B------:R-:W-:Y:S01]  /*1eb0*/  FFMA.FTZ R153, R171, R170, R152 ;  /* 0x000000aaab997223 */ /* 0x000fe20000010098 */
[C---:B------:R-:W-:Y:S01]  /*1ec0*/  PRMT R160, R163.reuse, 0x7632, R160 ;  /* 0x00007632a3a07816 */ /* 0x040fe200000000a0 */
        /* <DEDUP_REMOVED lines=25> */
[----:B------:R-:W-:Y:S01]  /*2060*/  FADD.FTZ R221, R154, R181 ;  /* 0x000000b59add7221 */ /* 0x000fe20000010000 */
[----:B------:R-:W-:-:S07]  /*2070*/  FFMA.FTZ R222, R178, R181, R152 ;  /* 0x000000b5b2de7223 */ /* 0x000fce0000010098 */
.L_x_5258:
[----:B------:R-:W-:Y:S05]  /*2080*/  BSYNC.RECONVERGENT B1 ;  /* 0x0000000000017941 */ /* 0x000fea0003800200 */
.L_x_5257:
[----:B------:R-:W-:Y:S01]  /*2090*/  UMOV UR4, 0xffffffff ;  /* 0xffffffff00047882 */ /* 0x000fe20000000000 */
[----:B------:R-:W-:Y:S01]  /*20a0*/  ISETP.NE.U32.AND P1, PT, RZ, UR10, PT ;  /* 0x0000000aff007c0c */ /* 0x000fe2000bf25070 */
[----:B------:R-:W-:Y:S01]  /*20b0*/  HFMA2 R160, -RZ, RZ, 1.875, 0 ;  /* 0x3f800000ffa07431 */ /* 0x000fe200000001ff */
[----:B-----5:R-:W-:Y:S02]  /*20c0*/  @P0 SHF.L.U32 R160, R220, 0x10, RZ ;  /* 0x00000010dca00819 */ /* 0x020fe400000006ff */
        /* <DEDUP_REMOVED lines=20> */
.L_x_5302:
        /* <DEDUP_REMOVED lines=50> */
.L_x_5264:
        /* <DEDUP_REMOVED lines=9> */
[----:B0-----:R-:W-:Y:S01]  /*25c0*/  FADD.FTZ R158, R202, -R119 ;  /* 0x80000077ca9e7221 */ /* 0x001fe20000010000 */
        /* <DEDUP_REMOVED lines=26> */
.L_x_5265:
[----:B------:R-:W0:Y:S08]  /*2770*/  @P1 LDC.64 R158, c[0x0][0x478] ;  /* 0x00011e00ff9e1b82 */ /* 0x000e300000000a00 */
[----:B------:R-:W1:Y:S01]  /*2780*/  LDC.64 R156, c[0x0][0x468] ;  /* 0x00011a00ff9c7b82 */ /* 0x000e620000000a00 */
[----:B0-----:R-:W-:-:S05]  /*2790*/  @P1 IMAD.WIDE.U32 R158, R21, 0x20, R158 ;  /* 0x00000020159e1825 */ /* 0x001fca00078e009e */
[----:B------:R2:W-:Y:S01]  /*27a0*/  @P1 STG.E.128 desc[UR6][R158.64], R92 ;  /* 0x0000005c9e001986 */ /* 0x0005e2000c101d06 */
[----:B-1----:R-:W-:-:S03]  /*27b0*/  IMAD.WIDE.U32 R156, R21, 0x10, R156 ;  /* 0x00000010159c7825 */ /* 0x002fc600078e009c */
[----:B------:R2:W-:Y:S01]  /*27c0*/  @P1 STG.E.128 desc[UR6][R158.64+0x10], R116 ;  /* 0x000010749e001986 */ /* 0x0005e2000c101d06 */
[----:B------:R-:W-:-:S03]  /*27d0*/  IADD3 R21, PT, PT, R21, 0x20, RZ ;  /* 0x0000002015157810 */ /* 0x000fc60007ffe0ff */
[----:B------:R2:W-:Y:S04]  /*27e0*/  STG.E.128 desc[UR6][R156.64], R152 ;  /* 0x000000989c007986 */ /* 0x0005e8000c101d06 */
.L_x_5263:
[----:B------:R-:W-:Y:S05]  /*27f0*/  BSYNC.RECONVERGENT B2 ;  /* 0x0000000000027941 */ /* 0x000fea0003800200 */
.L_x_5262:
        /* <DEDUP_REMOVED lines=42> */
.L_x_5268:
[-CC-:B--2---:R-:W-:Y:S01]  /*2aa0*/  FFMA.FTZ R152, R201, R161.reuse, R162.reuse ;  /* 0x000000a1c9987223 */ /* 0x184fe200000100a2 */
        /* <DEDUP_REMOVED lines=35> */
.L_x_5269:
        /* <DEDUP_REMOVED lines=8> */
.L_x_5267:
[----:B------:R-:W-:Y:S05]  /*2d60*/  BSYNC.RECONVERGENT B2 ;  /* 0x0000000000027941 */ /* 0x000fea0003800200 */
.L_x_5266:
        /* <DEDUP_REMOVED lines=17> */
[----:B0-----:R-:W-:Y:S01]  /*2e80*/  FADD.FTZ R158, R29, -R118 ;  /* 0x800000761d9e7221 */ /* 0x001fe20000010000 */
        /* <DEDUP_REMOVED lines=24> */
.L_x_5272:
        /* <DEDUP_REMOVED lines=36> */
.L_x_5273:
        /* <DEDUP_REMOVED lines=8> */
.L_x_5271:
[----:B------:R-:W-:Y:S05]  /*32d0*/  BSYNC.RECONVERGENT B2 ;  /* 0x0000000000027941 */ /* 0x000fea0003800200 */
.L_x_5270:
        /* <DEDUP_REMOVED lines=41> */
.L_x_5275:
[-CC-:B--234-:R-:W-:Y:S01]  /*3570*/  FFMA.FTZ R152, R178, R161.reuse, R162.reuse ;  /* 0x000000a1b2987223 */ /* 0x19cfe200000100a2 */
[-CC-:B------:R-:W-:Y:S01]  /*3580*/  FFMA.FTZ R153, R167, R161.reuse, R162.reuse ;  /* 0x000000a1a7997223 */ /* 0x180fe200000100a2 */
[-CC-:B------:R-:W-:Y:S01]  /*3590*/  FFMA.FTZ R154, R164, R161.reuse, R162.reuse ;  /* 0x000000a1a49a7223 */ /* 0x180fe200000100a2 */
[-CC-:B------:R-:W-:Y:S01]  /*35a0*/  FFMA.FTZ R155, R171, R161.reuse, R162.reuse ;  /* 0x000000a1ab9b7223 */ /* 0x180fe200000100a2 */
[-CC-:B0-----:R-:W-:Y:S01]  /*35b0*/  FFMA.FTZ R158, R168, R161.reuse, R162.reuse ;  /* 0x000000a1a89e7223 */ /* 0x181fe200000100a2 */
        /* <DEDUP_REMOVED lines=31> */
.L_x_5276:
[----:B------:R-:W0:Y:S08]  /*37b0*/  @P1 LDC.64 R158, c[0x0][0x478] ;  /* 0x00011e00ff9e1b82 */ /* 0x000e300000000a00 */
[----:B------:R-:W1:Y:S01]  /*37c0*/  LDC.64 R156, c[0x0][0x468] ;  /* 0x00011a00ff9c7b82 */ /* 0x000e620000000a00 */
[----:B0-----:R-:W-:-:S05]  /*37d0*/  @P1 IMAD.WIDE.U32 R158, R21, 0x20, R158 ;  /* 0x00000020159e1825 */ /* 0x001fca00078e009e */
[----:B------:R0:W-:Y:S01]  /*37e0*/  @P1 STG.E.128 desc[UR6][R158.64], R92 ;  /* 0x0000005c9e001986 */ /* 0x0001e2000c101d06 */
[----:B-1----:R-:W-:-:S03]  /*37f0*/  IMAD.WIDE.U32 R156, R21, 0x10, R156 ;  /* 0x00000010159c7825 */ /* 0x002fc600078e009c */
[----:B------:R0:W-:Y:S04]  /*3800*/  @P1 STG.E.128 desc[UR6][R158.64+0x10], R116 ;  /* 0x000010749e001986 */ /* 0x0001e8000c101d06 */
[----:B------:R0:W-:Y:S01]  /*3810*/  STG.E.128 desc[UR6][R156.64], R152 ;  /* 0x000000989c007986 */ /* 0x0001e2000c101d06 */
[----:B------:R-:W-:Y:S05]  /*3820*/  BRA `(.L_x_5274) ;  /* 0x00000014009c7947 */ /* 0x000fea0003800000 */
.L_x_5261:
[----:B------:R-:W-:-:S04]  /*3830*/  UISETP.NE.U32.AND UP0, UPT, UR12, URZ, UPT ;  /* 0x000000ff0c00728c */ /* 0x000fc8000bf05070 */
[----:B------:R-:W-:-:S09]  /*3840*/  UISETP.NE.AND.EX UP0, UPT, UR13, URZ, UPT, UP0 ;  /* 0x000000ff0d00728c */ /* 0x000fd2000bf05300 */
[----:B------:R-:W-:Y:S05]  /*3850*/  BRA.U UP0, `(.L_x_5277) ;  /* 0x0000000900ac7547 */ /* 0x000fea000b800000 */
[----:B------:R-:W-:Y:S01]  /*3860*/  ISETP.GT.U32.AND P1, PT, R3, 0x1f, PT ;  /* 0x0000001f0300780c */ /* 0x000fe20003f24070 */
[----:B------:R-:W-:-:S12]  /*3870*/  BSSY.RECONVERGENT B2, `(.L_x_5278) ;  /* 0x000002a000027945 */ /* 0x000fd80003800200 */
[----:B------:R-:W-:Y:S05]  /*3880*/  @!P1 BRA `(.L_x_5279) ;  /* 0x0000000000a09947 */ /* 0x000fea0003800000 */
[----:B------:R-:W1:Y:S01]  /*3890*/  LDC.64 R156, c[0x0][0x468] ;  /* 0x00011a00ff9c7b82 */ /* 0x000e620000000a00 */
[-CC-:B------:R-:W-:Y:S01]  /*38a0*/  FFMA.FTZ R152, R217, R161.reuse, R162.reuse ;  /* 0x000000a1d9987223 */ /* 0x180fe200000100a2 */
[-CC-:B0-----:R-:W-:Y:S01]  /*38b0*/  FFMA.FTZ R158, R213, R161.reuse, R162.reuse ;  /* 0x000000a1d59e7223 */ /* 0x181fe200000100a2 */
        /* <DEDUP_REMOVED lines=31> */
[----:B-1----:R-:W-:Y:S01]  /*3ab0*/  IMAD.WIDE.U32 R156, R21, 0x10, R156 ;  /* 0x00000010159c7825 */ /* 0x002fe200078e009c */
[----:B------:R-:W-:-:S02]  /*3ac0*/  F2FP.BF16.F32.PACK_AB R153, R154, R153 ;  /* 0x000000999a99723e */ /* 0x000fc400000010ff */
[----:B------:R-:W-:Y:S02]  /*3ad0*/  F2FP.BF16.F32.PACK_AB R154, R158, R221 ;  /* 0x000000dd9e9a723e */ /* 0x000fe400000010ff */
[----:B------:R-:W-:Y:S02]  /*3ae0*/  F2FP.BF16.F32.PACK_AB R155, R218, R225 ;  /* 0x000000e1da9b723e */ /* 0x000fe400000010ff */
[----:B------:R-:W-:-:S03]  /*3af0*/  IADD3 R21, PT, PT, R21, 0x20, RZ ;  /* 0x0000002015157810 */ /* 0x000fc60007ffe0ff */
[----:B------:R1:W-:Y:S04]  /*3b00*/  STG.E.128 desc[UR6][R156.64], R152 ;  /* 0x000000989c007986 */ /* 0x0003e8000c101d06 */
.L_x_5279:
[----:B------:R-:W-:Y:S05]  /*3b10*/  BSYNC.RECONVERGENT B2 ;  /* 0x0000000000027941 */ /* 0x000fea0003800200 */
.L_x_5278:
[----:B------:R-:W-:Y:S04]  /*3b20*/  BSSY.RECONVERGENT B2, `(.L_x_5280) ;  /* 0x000002a000027945 */ /* 0x000fe80003800200 */
[----:B------:R-:W-:Y:S05]  /*3b30*/  @!P4 BRA `(.L_x_5281) ;  /* 0x0000000000a0c947 */ /* 0x000fea0003800000 */
[----:B-1----:R-:W1:Y:S01]  /*3b40*/  LDC.64 R156, c[0x0][0x468] ;  /* 0x00011a00ff9c7b82 */ /* 0x002e620000000a00 */
        /* <DEDUP_REMOVED lines=39> */
.L_x_5281:
[----:B------:R-:W-:Y:S05]  /*3dc0*/  BSYNC.RECONVERGENT B2 ;  /* 0x0000000000027941 */ /* 0x000fea0003800200 */
.L_x_5280:
[----:B------:R-:W-:Y:S04]  /*3dd0*/  BSSY.RECONVERGENT B2, `(.L_x_5282) ;  /* 0x000002a000027945 */ /* 0x000fe80003800200 */
[----:B------:R-:W-:Y:S05]  /*3de0*/  @!P3 BRA `(.L_x_5283) ;  /* 0x0000000000a0b947 */ /* 0x000fea0003800000 */
[----:B-12---:R-:W1:Y:S01]  /*3df0*/  LDC.64 R156, c[0x0][0x468] ;  /* 0x00011a00ff9c7b82 */ /* 0x006e620000000a00 */
[-CC-:B------:R-:W-:Y:S01]  /*3e00*/  FFMA.FTZ R153, R27, R161.reuse, R162.reuse ;  /* 0x000000a11b997223 */ /* 0x180fe200000100a2 */
[-CC-:B------:R-:W-:Y:S01]  /*3e10*/  FFMA.FTZ R152, R24, R161.reuse, R162.reuse ;  /* 0x000000a118987223 */ /* 0x180fe200000100a2 */
[-CC-:B------:R-:W-:Y:S01]  /*3e20*/  FFMA.FTZ R155, R25, R161.reuse, R162.reuse ;  /* 0x000000a1199b7223 */ /* 0x180fe200000100a2 */
[-CC-:B------:R-:W-:Y:S01]  /*3e30*/  FFMA.FTZ R154, R22, R161.reuse, R162.reuse ;  /* 0x000000a1169a7223 */ /* 0x180fe200000100a2 */
[-CC-:B------:R-:W-:Y:S01]  /*3e40*/  FFMA.FTZ R163, R23, R161.reuse, R162.reuse ;  /* 0x000000a117a37223 */ /* 0x180fe200000100a2 */
[-CC-:B0-----:R-:W-:Y:S01]  /*3e50*/  FFMA.FTZ R158, R26, R161.reuse, R162.reuse ;  /* 0x000000a11a9e7223 */ /* 0x181fe200000100a2 */
        /* <DEDUP_REMOVED lines=33> */
.L_x_5283:
[----:B------:R-:W-:Y:S05]  /*4070*/  BSYNC.RECONVERGENT B2 ;  /* 0x0000000000027941 */ /* 0x000fea0003800200 */
.L_x_5282:
[----:B------:R-:W-:Y:S05]  /*4080*/  @!P2 BRA `(.L_x_5274) ;  /* 0x0000000c0084a947 */ /* 0x000fea0003800000 */
[----:B-123--:R-:W1:Y:S01]  /*4090*/  LDC.64 R152, c[0x0][0x468] ;  /* 0x00011a00ff987b82 */ /* 0x00ee620000000a00 */
[-CC-:B------:R-:W-:Y:S01]  /*40a0*/  FFMA.FTZ R218, R178, R161.reuse, R162.reuse ;  /* 0x000000a1b2da7223 */ /* 0x180fe200000100a2 */
[-CC-:B------:R-:W-:Y:S01]  /*40b0*/  FFMA.FTZ R155, R167, R161.reuse, R162.reuse ;  /* 0x000000a1a79b7223 */ /* 0x180fe200000100a2 */
[-CC-:B------:R-:W-:Y:S01]  /*40c0*/  FFMA.FTZ R154, R164, R161.reuse, R162.reuse ;  /* 0x000000a1a49a7223 */ /* 0x180fe200000100a2 */
[-CC-:B------:R-:W-:Y:S01]  /*40d0*/  FFMA.FTZ R157, R171, R161.reuse, R162.reuse ;  /* 0x000000a1ab9d7223 */ /* 0x180fe200000100a2 */
[-CC-:B------:R-:W-:Y:S01]  /*40e0*/  FFMA.FTZ R156, R168, R161.reuse, R162.reuse ;  /* 0x000000a1a89c7223 */ /* 0x180fe200000100a2 */
[-CC-:B------:R-:W-:Y:S01]  /*40f0*/  FFMA.FTZ R163, R175, R161.reuse, R162.reuse ;  /* 0x000000a1afa37223 */ /* 0x180fe200000100a2 */
[-CC-:B0-----:R-:W-:Y:S01]  /*4100*/  FFMA.FTZ R158, R174, R161.reuse, R162.reuse ;  /* 0x000000a1ae9e7223 */ /* 0x181fe200000100a2 */
        /* <DEDUP_REMOVED lines=25> */
[----:B-1----:R-:W-:Y:S01]  /*42a0*/  IMAD.WIDE.U32 R156, R21, 0x10, R152 ;  /* 0x00000010159c7825 */ /* 0x002fe200078e0098 */
[----:B------:R-:W-:-:S02]  /*42b0*/  F2FP.BF16.F32.PACK_AB R152, R154, R155 ;  /* 0x0000009b9a98723e */ /* 0x000fc400000010ff */
[----:B------:R-:W-:Y:S02]  /*42c0*/  F2FP.BF16.F32.PACK_AB R153, R158, R159 ;  /* 0x0000009f9e99723e */ /* 0x000fe400000010ff */
[----:B------:R-:W-:Y:S02]  /*42d0*/  F2FP.BF16.F32.PACK_AB R154, R162, R163 ;  /* 0x000000a3a29a723e */ /* 0x000fe400000010ff */
[----:B------:R-:W-:-:S05]  /*42e0*/  F2FP.BF16.F32.PACK_AB R155, R218, R219 ;  /* 0x000000dbda9b723e */ /* 0x000fca00000010ff */
[----:B------:R4:W-:Y:S01]  /*42f0*/  STG.E.128 desc[UR6][R156.64], R152 ;  /* 0x000000989c007986 */ /* 0x0009e2000c101d06 */
[----:B------:R-:W-:Y:S05]  /*4300*/  BRA `(.L_x_5274) ;  /* 0x0000000800e47947 */ /* 0x000fea0003800000 */
.L_x_5277:
[----:B------:R-:W-:Y:S04]  /*4310*/  BSSY.RECONVERGENT B2, `(.L_x_5284) ;  /* 0x000002e000027945 */ /* 0x000fe80003800200 */
[----:B------:R-:W-:Y:S05]  /*4320*/  @!P5 BRA `(.L_x_5285) ;  /* 0x0000000000b0d947 */ /* 0x000fea0003800000 */
[----:B0-----:R-:W0:Y:S01]  /*4330*/  LDC.64 R158, c[0x0][0x478] ;  /* 0x00011e00ff9e7b82 */ /* 0x001e220000000a00 */
        /* <DEDUP_REMOVED lines=36> */
[----:B-1----:R-:W-:Y:S01]  /*4580*/  IMAD.WIDE.U32 R156, R21, 0x10, R156 ;  /* 0x00000010159c7825 */ /* 0x002fe200078e009c */
[----:B------:R-:W-:Y:S01]  /*4590*/  F2FP.BF16.F32.PACK_AB R153, R218, R153 ;  /* 0x00000099da99723e */ /* 0x000fe200000010ff */
[----:B------:R1:W-:Y:S01]  /*45a0*/  STG.E.128 desc[UR6][R158.64], R92 ;  /* 0x0000005c9e007986 */ /* 0x0003e2000c101d06 */
[----:B------:R-:W-:Y:S02]  /*45b0*/  F2FP.BF16.F32.PACK_AB R152, R163, R152 ;  /* 0x00000098a398723e */ /* 0x000fe400000010ff */
[----:B------:R-:W-:Y:S01]  /*45c0*/  IADD3 R21, PT, PT, R21, 0x20, RZ ;  /* 0x0000002015157810 */ /* 0x000fe20007ffe0ff */
[----:B------:R1:W-:Y:S04]  /*45d0*/  STG.E.128 desc[UR6][R158.64+0x10], R116 ;  /* 0x000010749e007986 */ /* 0x0003e8000c101d06 */
[----:B------:R1:W-:Y:S02]  /*45e0*/  STG.E.128 desc[UR6][R156.64], R152 ;  /* 0x000000989c007986 */ /* 0x0003e4000c101d06 */
.L_x_5285:
[----:B------:R-:W-:Y:S05]  /*45f0*/  BSYNC.RECONVERGENT B2 ;  /* 0x0000000000027941 */ /* 0x000fea0003800200 */
.L_x_5284:
[----:B------:R-:W-:Y:S04]  /*4600*/  BSSY.RECONVERGENT B2, `(.L_x_5286) ;  /* 0x000002e000027945 */ /* 0x000fe80003800200 */
[----:B------:R-:W-:Y:S05]  /*4610*/  @!P4 BRA `(.L_x_5287) ;  /* 0x0000000000b0c947 */ /* 0x000fea0003800000 */
[----:B01----:R-:W0:Y:S01]  /*4620*/  LDC.64 R158, c[0x0][0x478] ;  /* 0x00011e00ff9e7b82 */ /* 0x003e220000000a00 */
        /* <DEDUP_REMOVED lines=43> */
.L_x_5287:
[----:B------:R-:W-:Y:S05]  /*48e0*/  BSYNC.RECONVERGENT B2 ;  /* 0x0000000000027941 */ /* 0x000fea0003800200 */
.L_x_5286:
[----:B------:R-:W-:Y:S04]  /*48f0*/  BSSY.RECONVERGENT B2, `(.L_x_5288) ;  /* 0x000002e000027945 */ /* 0x000fe80003800200 */
        /* <DEDUP_REMOVED lines=8> */
[----:B------:R-:W-:Y:S01]  /*4980*/  FADD.FTZ R93, R184, -R93 ;  /* 0x8000005db85d7221 */ /* 0x000fe20000010000 */
[----:B------:R-:W1:Y:S01]  /*4990*/  LDC.64 R156, c[0x0][0x468] ;  /* 0x00011a00ff9c7b82 */ /* 0x000e620000000a00 */
[-CC-:B------:R-:W-:Y:S01]  /*49a0*/  FFMA.FTZ R118, R26, R161.reuse, R162.reuse ;  /* 0x000000a11a767223 */ /* 0x180fe200000100a2 */
[----:B------:R-:W-:Y:S01]  /*49b0*/  FFMA.FTZ R154, R30, R161, R162 ;  /* 0x000000a11e9a7223 */ /* 0x000fe200000100a2 */
[----:B------:R-:W-:Y:S01]  /*49c0*/  FADD.FTZ R94, R185, -R92 ;  /* 0x8000005cb95e7221 */ /* 0x000fe20000010000 */
[----:B------:R-:W-:Y:S01]  /*49d0*/  FADD.FTZ R95, R182, -R95 ;  /* 0x8000005fb65f7221 */ /* 0x000fe20000010000 */
[----:B------:R-:W-:Y:S01]  /*49e0*/  FADD.FTZ R116, R183, -R116 ;  /* 0x80000074b7747221 */ /* 0x000fe20000010000 */
[----:B------:R-:W-:Y:S01]  /*49f0*/  FADD.FTZ R117, R180, -R117 ;  /* 0x80000075b4757221 */ /* 0x000fe20000010000 */
[----:B------:R-:W-:Y:S01]  /*4a00*/  FADD.FTZ R119, R28, -R119 ;  /* 0x800000771c777221 */ /* 0x000fe20000010000 */
[----:B------:R-:W-:Y:S01]  /*4a10*/  FFMA.FTZ R92, R219, R93, R136 ;  /* 0x0000005ddb5c7223 */ /* 0x000fe20000010088 */
        /* <DEDUP_REMOVED lines=27> */
.L_x_5289:
[----:B------:R-:W-:Y:S05]  /*4bd0*/  BSYNC.RECONVERGENT B2 ;  /* 0x0000000000027941 */ /* 0x000fea0003800200 */
.L_x_5288:
        /* <DEDUP_REMOVED lines=8> */
[-C--:B------:R-:W-:Y:S01]  /*4c60*/  FFMA.FTZ R118, R174, R161.reuse, R162 ;  /* 0x000000a1ae767223 */ /* 0x080fe200000100a2 */
[----:B------:R-:W2:Y:S01]  /*4c70*/  LDC.64 R154, c[0x0][0x468] ;  /* 0x00011a00ff9a7b82 */ /* 0x000ea20000000a00 */
[----:B0-----:R-:W-:Y:S01]  /*4c80*/  FADD.FTZ R158, R181, -R94 ;  /* 0x8000005eb59e7221 */ /* 0x001fe20000010000 */
[----:B------:R-:W-:Y:S01]  /*4c90*/  FADD.FTZ R93, R166, -R93 ;  /* 0x8000005da65d7221 */ /* 0x000fe20000010000 */
[----:B------:R-:W-:Y:S01]  /*4ca0*/  FFMA.FTZ R161, R179, R161, R162 ;  /* 0x000000a1b3a17223 */ /* 0x000fe200000100a2 */
        /* <DEDUP_REMOVED lines=14> */
[----:B-1----:R-:W-:-:S04]  /*4d90*/  IMAD.WIDE.U32 R156, R21, 0x20, R152 ;  /* 0x00000020159c7825 */ /* 0x002fc800078e0098 */
        /* <DEDUP_REMOVED lines=8> */
[----:B--2---:R-:W-:Y:S01]  /*4e20*/  IMAD.WIDE.U32 R158, R21, 0x10, R154 ;  /* 0x00000010159e7825 */ /* 0x004fe200078e009a */
[----:B------:R-:W-:Y:S01]  /*4e30*/  F2FP.BF16.F32.PACK_AB R155, R220, R219 ;  /* 0x000000dbdc9b723e */ /* 0x000fe200000010ff */
[----:B------:R0:W-:Y:S01]  /*4e40*/  STG.E.128 desc[UR6][R156.64], R92 ;  /* 0x0000005c9c007986 */ /* 0x0001e2000c101d06 */
[----:B------:R-:W-:-:S02]  /*4e50*/  F2FP.BF16.F32.PACK_AB R154, R218, R163 ;  /* 0x000000a3da9a723e */ /* 0x000fc400000010ff */
[----:B------:R-:W-:Y:S01]  /*4e60*/  F2FP.BF16.F32.PACK_AB R153, R162, R153 ;  /* 0x00000099a299723e */ /* 0x000fe200000010ff */
[----:B------:R0:W-:Y:S01]  /*4e70*/  STG.E.128 desc[UR6][R156.64+0x10], R116 ;  /* 0x000010749c007986 */ /* 0x0001e2000c101d06 */
[----:B------:R-:W-:-:S05]  /*4e80*/  F2FP.BF16.F32.PACK_AB R152, R161, R152 ;  /* 0x00000098a198723e */ /* 0x000fca00000010ff */
[----:B------:R0:W-:Y:S02]  /*4e90*/  STG.E.128 desc[UR6][R158.64], R152 ;  /* 0x000000989e007986 */ /* 0x0001e4000c101d06 */
.L_x_5274:
[----:B------:R-:W-:Y:S05]  /*4ea0*/  BSYNC.RECONVERGENT B1 ;  /* 0x0000000000017941 */ /* 0x000fea0003800200 */
.L_x_5260:
[----:B01234-:R-:W0:Y:S02]  /*4eb0*/  LDC.64 R152, c[0x0][0x380] ;  /* 0x0000e000ff987b82 */ /* 0x01fe240000000a00 */
[----:B0-----:R-:W-:-:S04]  /*4ec0*/  LEA R5, R152, R5, 0x2 ;  /* 0x0000000598057211 */ /* 0x001fc800078e10ff */
[----:B------:R-:W-:-:S13]  /*4ed0*/  ISETP.GE.AND P1, PT, R5, R153, PT ;  /* 0x000000990500720c */ /* 0x000fda0003f26270 */
[----:B------:R-:W-:Y:S05]  /*4ee0*/  @!P1 BRA `(.L_x_5290) ;  /* 0xffffffb800389947 */ /* 0x000fea000383ffff */
.L_x_5250:
[----:B------:R-:W-:Y:S05]  /*4ef0*/  BSYNC B0 ;  /* 0x0000000000007941 */ /* 0x000fea0003800000 */
.L_x_5249:
        /* <DEDUP_REMOVED lines=256> */
.L_x_5259:
        /* <DEDUP_REMOVED lines=8> */
.L_x_5292:
[----:B------:R-:W-:Y:S05]  /*5f80*/  BSYNC B1 ;  /* 0x0000000000017941 */ /* 0x000fea0003800000 */
.L_x_5291:
        /* <DEDUP_REMOVED lines=8> */
.L_x_5293:
[----:B------:R-:W-:-:S05]  /*6010*/  FADD.FTZ R152, R152, R221 ;  /* 0x000000dd98987221 */ /* 0x000fca0000010000 */
[----:B------:R-:W-:Y:S01]  /*6020*/  MOV R218, R152 ;  /* 0x0000009800da7202 */ /* 0x000fe20000000f00 */
[----:B------:R-:W-:Y:S01]  /*6030*/  HFMA2 R163, -RZ, RZ, 0, 1.1920928955078125e-07 ;  /* 0x00000002ffa37431 */ /* 0x000fe200000001ff */
[----:B------:R-:W-:-:S07]  /*6040*/  MOV R153, R162 ;  /* 0x000000a200997202 */ /* 0x000fce0000000f00 */
[----:B------:R-:W-:Y:S05]  /*6050*/  WARPSYNC.COLLECTIVE R161, `(.L_x_5294) ;  /* 0x00000000a1087348 */ /* 0x000fea0003c00000 */
[----:B------:R0:W1:Y:S02]  /*6060*/  SHFL.BFLY P6, R162, R218, R163, R220 ;  /* 0x0c0000a3daa27389 */ /* 0x00006400000c00dc */
[----:B01----:R-:W-:Y:S05]  /*6070*/  ENDCOLLECTIVE ;  /* 0x000000000000791b */ /* 0x003fea0003800000 */
.L_x_5294:
[----:B------:R-:W-:-:S05]  /*6080*/  FADD.FTZ R153, R153, R222 ;  /* 0x000000de99997221 */ /* 0x000fca0000010000 */
[----:B------:R-:W-:Y:S02]  /*6090*/  MOV R218, R153 ;  /* 0x0000009900da7202 */ /* 0x000fe40000000f00 */
[----:B------:R-:W-:-:S07]  /*60a0*/  MOV R155, R162 ;  /* 0x000000a2009b7202 */ /* 0x000fce0000000f00 */
[----:B------:R-:W-:Y:S05]  /*60b0*/  WARPSYNC.COLLECTIVE R161, `(.L_x_5295) ;  /* 0x00000000a1087348 */ /* 0x000fea0003c00000 */
[----:B------:R0:W1:Y:S02]  /*60c0*/  SHFL.BFLY P6, R162, R218, R163, R220 ;  /* 0x0c0000a3daa27389 */ /* 0x00006400000c00dc */
[----:B01----:R-:W-:Y:S05]  /*60d0*/  ENDCOLLECTIVE ;  /* 0x000000000000791b */ /* 0x003fea0003800000 */
.L_x_5295:
[----:B------:R-:W-:-:S05]  /*60e0*/  FADD.FTZ R155, R152, R155 ;  /* 0x0000009b989b7221 */ /* 0x000fca0000010000 */
[----:B------:R-:W-:Y:S01]  /*60f0*/  MOV R218, R155 ;  /* 0x0000009b00da7202 */ /* 0x000fe20000000f00 */
[----:B------:R-:W-:Y:S01]  /*6100*/  HFMA2 R163, -RZ, RZ, 0, 2.384185791015625e-07 ;  /* 0x00000004ffa37431 */ /* 0x000fe200000001ff */
[----:B------:R-:W-:-:S07]  /*6110*/  MOV R154, R162 ;  /* 0x000000a2009a7202 */ /* 0x000fce0000000f00 */
[----:B------:R-:W-:Y:S05]  /*6120*/  WARPSYNC.COLLECTIVE R161, `(.L_x_5296) ;  /* 0x00000000a1087348 */ /* 0x000fea0003c00000 */
[----:B------:R0:W1:Y:S02]  /*6130*/  SHFL.BFLY P6, R162, R218, R163, R220 ;  /* 0x0c0000a3daa27389 */ /* 0x00006400000c00dc */
[----:B01----:R-:W-:Y:S05]  /*6140*/  ENDCOLLECTIVE ;  /* 0x000000000000791b */ /* 0x003fea0003800000 */
.L_x_5296:
[----:B------:R-:W-:-:S05]  /*6150*/  FADD.FTZ R154, R153, R154 ;  /* 0x0000009a999a7221 */ /* 0x000fca0000010000 */
[----:B------:R-:W-:Y:S02]  /*6160*/  MOV R218, R154 ;  /* 0x0000009a00da7202 */ /* 0x000fe40000000f00 */
[----:B------:R-:W-:-:S07]  /*6170*/  MOV R156, R162 ;  /* 0x000000a2009c7202 */ /* 0x000fce0000000f00 */
[----:B------:R-:W-:Y:S05]  /*6180*/  WARPSYNC.COLLECTIVE R161, `(.L_x_5297) ;  /* 0x00000000a1087348 */ /* 0x000fea0003c00000 */
[----:B------:R0:W1:Y:S02]  /*6190*/  SHFL.BFLY P6, R162, R218, R163, R220 ;  /* 0x0c0000a3daa27389 */ /* 0x00006400000c00dc */
[----:B01----:R-:W-:Y:S05]  /*61a0*/  ENDCOLLECTIVE ;  /* 0x000000000000791b */ /* 0x003fea0003800000 */
.L_x_5297:
[----:B------:R-:W-:-:S05]  /*61b0*/  FADD.FTZ R156, R155, R156 ;  /* 0x0000009c9b9c7221 */ /* 0x000fca0000010000 */
[----:B------:R-:W-:Y:S01]  /*61c0*/  MOV R218, R156 ;  /* 0x0000009c00da7202 */ /* 0x000fe20000000f00 */
[----:B------:R-:W-:Y:S01]  /*61d0*/  HFMA2 R163, -RZ, RZ, 0, 4.76837158203125e-07 ;  /* 0x00000008ffa37431 */ /* 0x000fe200000001ff */
[----:B------:R-:W-:-:S07]  /*61e0*/  MOV R157, R162 ;  /* 0x000000a2009d7202 */ /* 0x000fce0000000f00 */
[----:B------:R-:W-:Y:S05]  /*61f0*/  WARPSYNC.COLLECTIVE R161, `(.L_x_5298) ;  /* 0x00000000a1087348 */ /* 0x000fea0003c00000 */
[----:B------:R0:W1:Y:S02]  /*6200*/  SHFL.BFLY P6, R162, R218, R163, R220 ;  /* 0x0c0000a3daa27389 */ /* 0x00006400000c00dc */
[----:B01----:R-:W-:Y:S05]  /*6210*/  ENDCOLLECTIVE ;  /* 0x000000000000791b */ /* 0x003fea0003800000 */
.L_x_5298:
[----:B------:R-:W-:-:S05]  /*6220*/  FADD.FTZ R157, R154, R157 ;  /* 0x0000009d9a9d7221 */ /* 0x000fca0000010000 */
[----:B------:R-:W-:Y:S02]  /*6230*/  MOV R218, R157 ;  /* 0x0000009d00da7202 */ /* 0x000fe40000000f00 */
[----:B------:R-:W-:-:S07]  /*6240*/  MOV R159, R162 ;  /* 0x000000a2009f7202 */ /* 0x000fce0000000f00 */
[----:B------:R-:W-:Y:S05]  /*6250*/  WARPSYNC.COLLECTIVE R161, `(.L_x_5299) ;  /* 0x00000000a1087348 */ /* 0x000fea0003c00000 */
[----:B------:R0:W1:Y:S02]  /*6260*/  SHFL.BFLY P6, R162, R218, R163, R220 ;  /* 0x0c0000a3daa27389 */ /* 0x00006400000c00dc */
[----:B01----:R-:W-:Y:S05]  /*6270*/  ENDCOLLECTIVE ;  /* 0x000000000000791b */ /* 0x003fea0003800000 */
.L_x_5299:
[----:B------:R-:W-:-:S05]  /*6280*/  FADD.FTZ R159, R156, R159 ;  /* 0x0000009f9c9f7221 */ /* 0x000fca0000010000 */
[----:B------:R-:W-:Y:S01]  /*6290*/  MOV R218, R159 ;  /* 0x0000009f00da7202 */ /* 0x000fe20000000f00 */
[----:B------:R-:W-:Y:S01]  /*62a0*/  HFMA2 R163, -RZ, RZ, 0, 9.5367431640625e-07 ;  /* 0x00000010ffa37431 */ /* 0x000fe200000001ff */
[----:B------:R-:W-:-:S07]  /*62b0*/  MOV R158, R162 ;  /* 0x000000a2009e7202 */ /* 0x000fce0000000f00 */
[----:B------:R-:W-:Y:S05]  /*62c0*/  WARPSYNC.COLLECTIVE R161, `(.L_x_5300) ;  /* 0x00000000a1087348 */ /* 0x000fea0003c00000 */
[----:B------:R0:W1:Y:S02]  /*62d0*/  SHFL.BFLY P6, R162, R218, R163, R220 ;  /* 0x0c0000a3daa27389 */ /* 0x00006400000c00dc */
[----:B01----:R-:W-:Y:S05]  /*62e0*/  ENDCOLLECTIVE ;  /* 0x000000000000791b */ /* 0x003fea0003800000 */
.L_x_5300:
[----:B------:R-:W-:-:S05]  /*62f0*/  FADD.FTZ R158, R157, R158 ;  /* 0x0000009e9d9e7221 */ /* 0x000fca0000010000 */
[----:B------:R-:W-:Y:S02]  /*6300*/  MOV R218, R158 ;  /* 0x0000009e00da7202 */ /* 0x000fe40000000f00 */
[----:B------:R-:W-:-:S07]  /*6310*/  MOV R152, R162 ;  /* 0x000000a200987202 */ /* 0x000fce0000000f00 */
[----:B------:R-:W-:Y:S05]  /*6320*/  WARPSYNC.COLLECTIVE R161, `(.L_x_5301) ;  /* 0x00000000a1087348 */ /* 0x000fea0003c00000 */
[----:B------:R0:W1:Y:S02]  /*6330*/  SHFL.BFLY P6, R162, R218, R163, R220 ;  /* 0x0c0000a3daa27389 */ /* 0x00006400000c00dc */
[----:B01----:R-:W-:Y:S05]  /*6340*/  ENDCOLLECTIVE ;  /* 0x000000000000791b */ /* 0x003fea0003800000 */
.L_x_5301:
[----:B------:R-:W-:Y:S01]  /*6350*/  MOV R153, R162 ;  /* 0x000000a200997202 */ /* 0x000fe20000000f00 */
[----:B------:R-:W-:Y:S06]  /*6360*/  BRA `(.L_x_5302) ;  /* 0xffffffbc00a87947 */ /* 0x000fec000383ffff */
.L_x_5303:
        /* <DEDUP_REMOVED lines=9> */
.L_x_20006:


//--------------------- .text._ZN10layer_norm13ln_bwd_kernelINS_13Kernel_traitsI13__nv_bfloat16S2_fS2_fjLj1024ELj1ELj4ELj1ELj16ENS_18Kernel_traits_baseILj1024ES2_S2_fS2_fjLj128EEEEELb0ELb0ELb0ELb1EEEvNS_9BwdParamsE --------------------------
	.section	.text._ZN10layer_norm13ln_bwd_kernelINS_13Kernel_traitsI13__nv_bfloat16S2_fS2_fjLj1024ELj1ELj4ELj1ELj16ENS_18Kernel_traits_baseILj1024ES2_S2_fS2_fjLj128EEEEELb0ELb0ELb0ELb1EEEvNS_9BwdParamsE,"ax",@progbits
	.align	128
        .global         _ZN10layer_norm13ln_bwd_kernelINS_13Kernel_traitsI13__nv_bfloat16S2_fS2_fjLj1024ELj1ELj4ELj1ELj16ENS_18Kernel_traits_baseILj1024ES2_S2_fS2_fjLj128EEEEELb0ELb0ELb0ELb1EEEvNS_9BwdParamsE
        .type           _ZN10layer_norm13ln_bwd_kernelINS_13Kernel_traitsI13__nv_bfloat16S2_fS2_fjLj1024ELj1ELj4ELj1ELj16ENS_18Kernel_traits_baseILj1024ES2_S2_fS2_fjLj128EEEEELb0ELb0ELb0ELb1EEEvNS_9BwdParamsE,@function
        .size           _ZN10layer_norm13ln_bwd_kernelINS_13Kernel_traitsI13__nv_bfloat16S2_fS2_fjLj1024ELj1ELj4ELj1ELj16ENS_18Kernel_traits_baseILj1024ES2_S2_fS2_fjLj128EEEEELb0ELb0ELb0ELb1EEEvNS_9BwdParamsE,(.L_x_20007 - _ZN10layer_norm13ln_bwd_kernelINS_13Kernel_traitsI13__nv_bfloat16S2_fS2_fjLj1024ELj1ELj4ELj1ELj16ENS_18Kernel_traits_baseILj1024ES2_S2_fS2_fjLj128EEEEELb0ELb0ELb0ELb1EEEvNS_9BwdParamsE)
        .other          _ZN10layer_norm13ln_bwd_kernelINS_13Kernel_traitsI13__nv_bfloat16S2_fS2_fjLj1024ELj1ELj4ELj1ELj16ENS_18Kernel_traits_baseILj1024ES2_S2_fS2_fjLj128EEEEELb0ELb0ELb0ELb1EEEvNS_9BwdParamsE,@"STO_CUDA_ENTRY STV_DEFAULT"
_ZN10layer_norm13ln_bwd_kernelINS_13Kernel_traitsI13__nv_bfloat16S2_fS2_fjLj1024ELj1ELj4ELj1ELj16ENS_18Kernel_traits_baseILj1024ES2_S2_fS2_fjLj128EEEEELb0ELb0ELb0ELb1EEEvNS_9BwdParamsE:
.text._ZN10layer_norm13ln_bwd_kernelINS_13Kernel_traitsI13__nv_bfloat16S2_fS2_fjLj1024ELj1ELj4ELj1ELj16ENS_18Kernel_traits_baseILj1024ES2_S2_fS2_fjLj128EEEEELb0ELb0ELb0ELb1EEEvNS_9BwdParamsE:
        /* <DEDUP_REMOVED lines=57> */
[----:B------:R-:W-:Y:S01]  /*0390*/  HFMA2 R144, -RZ, RZ, 0, 0 ;  /* 0x00000000ff907431 */ /* 0x000fe200000001ff */
[----:B------:R-:W-:Y:S01]  /*03a0*/  BSSY B1, `(.L_x_5306) ;  /* 0x0000446000017945 */ /* 0x000fe20003800000 */
[----:B------:R-:W-:Y:S01]  /*03b0*/  HFMA2 R0, -RZ, RZ, 0, 0 ;  /* 0x00000000ff007431 */ /* 0x000fe200000001ff */
[----:B------:R-:W-:-:S02]  /*03c0*/  ISETP.NE.AND.EX P0, PT, RZ, UR5, PT, P0 ;  /* 0x00000005ff007c0c */ /* 0x000fc4000bf05300 */
        /* <DEDUP_REMOVED lines=17> */
[----:B------:R-:W-:-:S02]  /*04e0*/  MOV R152, RZ ;  /* 0x000000ff00987202 */ /* 0x000fc40000000f00 */
[----:B------:R-:W-:Y:S02]  /*04f0*/  CS2R R26, SRZ ;  /* 0x00000000001a7805 */ /* 0x000fe4000001ff00 */
[----:B------:R-:W-:Y:S02]  /*0500*/  CS2R R24, SRZ ;  /* 0x0000000000187805 */ /* 0x000fe4000001ff00 */
[----:B------:R-:W-:Y:S02]  /*0510*/  CS2R R22, SRZ ;  /* 0x0000000000167805 */ /* 0x000fe4000001ff00 */
[----:B------:R-:W-:Y:S02]  /*0520*/  CS2R R20, SRZ ;  /* 0x0000000000147805 */ /* 0x000fe4000001ff00 */
[----:B0-----:R-:W-:Y:S02]  /*0530*/  CS2R R2, SRZ ;  /* 0x0000000000027805 */ /* 0x001fe4000001ff00 */
[----:B------:R-:W-:-:S02]  /*0540*/  MOV R166, RZ ;  /* 0x000000ff00a67202 */ /* 0x000fc40000000f00 */
[----:B--2---:R-:W-:Y:S02]  /*0550*/  PRMT R184, R16, 0x7632, R184 ;  /* 0x0000763210b87816 */ /* 0x004fe400000000b8 */
[----:B------:R-:W-:Y:S02]  /*0560*/  PRMT R182, R17, 0x7632, R182 ;  /* 0x0000763211b67816 */ /* 0x000fe400000000b6 */
[----:B------:R-:W-:Y:S02]  /*0570*/  PRMT R167, R18, 0x7632, R167 ;  /* 0x0000763212a77816 */ /* 0x000fe400000000a7 */
[----:B------:R-:W-:Y:S02]  /*0580*/  PRMT R168, R19, 0x7632, R168 ;  /* 0x0000763213a87816 */ /* 0x000fe400000000a8 */
[----:B---3--:R-:W-:Y:S02]  /*0590*/  PRMT R169, R12, 0x7632, R169 ;  /* 0x000076320ca97816 */ /* 0x008fe400000000a9 */
[----:B------:R-:W-:-:S02]  /*05a0*/  PRMT R170, R13, 0x7632, R170 ;  /* 0x000076320daa7816 */ /* 0x000fc400000000aa */
[----:B------:R-:W-:Y:S02]  /*05b0*/  PRMT R171, R14, 0x7632, R171 ;  /* 0x000076320eab7816 */ /* 0x000fe400000000ab */
[----:B------:R-:W-:Y:S02]  /*05c0*/  PRMT R172, R15, 0x7632, R172 ;  /* 0x000076320fac7816 */ /* 0x000fe400000000ac */
[----:B----4-:R-:W-:Y:S02]  /*05d0*/  PRMT R173, R8, 0x7632, R173 ;  /* 0x0000763208ad7816 */ /* 0x010fe400000000ad */
[----:B------:R-:W-:Y:S02]  /*05e0*/  PRMT R174, R9, 0x7632, R174 ;  /* 0x0000763209ae7816 */ /* 0x000fe400000000ae */
[----:B------:R-:W-:Y:S02]  /*05f0*/  PRMT R175, R10, 0x7632, R175 ;  /* 0x000076320aaf7816 */ /* 0x000fe400000000af */
[----:B------:R-:W-:-:S02]  /*0600*/  PRMT R176, R11, 0x7632, R176 ;  /* 0x000076320bb07816 */ /* 0x000fc400000000b0 */
[----:B-----5:R-:W-:Y:S02]  /*0610*/  PRMT R177, R4, 0x7632, R177 ;  /* 0x0000763204b17816 */ /* 0x020fe400000000b1 */
[----:B------:R-:W-:Y:S02]  /*0620*/  PRMT R178, R5, 0x7632, R178 ;  /* 0x0000763205b27816 */ /* 0x000fe400000000b2 */
[----:B------:R-:W-:Y:S02]  /*0630*/  PRMT R179, R6, 0x7632, R179 ;  /* 0x0000763206b37816 */ /* 0x000fe400000000b3 */
[----:B------:R-:W-:Y:S02]  /*0640*/  PRMT R180, R7, 0x7632, R180 ;  /* 0x0000763207b47816 */ /* 0x000fe400000000b4 */
[----:B------:R-:W-:Y:S02]  /*0650*/  SHF.L.U32 R185, R16, 0x10, RZ ;  /* 0x0000001010b97819 */ /* 0x000fe400000006ff */
[----:B------:R-:W-:-:S02]  /*0660*/  SHF.L.U32 R183, R17, 0x10, RZ ;  /* 0x0000001011b77819 */ /* 0x000fc400000006ff */
[----:B------:R-:W-:Y:S02]  /*0670*/  CS2R R16, SRZ ;  /* 0x0000000000107805 */ /* 0x000fe4000001ff00 */
[----:B------:R-:W-:Y:S02]  /*0680*/  SHF.L.U32 R181, R18, 0x10, RZ ;  /* 0x0000001012b57819 */ /* 0x000fe400000006ff */
[----:B------:R-:W-:Y:S02]  /*0690*/  SHF.L.U32 R153, R19, 0x10, RZ ;  /* 0x0000001013997819 */ /* 0x000fe400000006ff */
[----:B------:R-:W-:Y:S02]  /*06a0*/  CS2R R18, SRZ ;  /* 0x0000000000127805 */ /* 0x000fe4000001ff00 */
        /* <DEDUP_REMOVED lines=33> */
[----:B------:R-:W-:-:S07]  /*08c0*/  SHF.L.U32 R180, R180, 0x10, RZ ;  /* 0x00000010b4b47819 */ /* 0x000fce00000006ff */
.L_x_5319:
[----:B------:R-:W0:Y:S01]  /*08d0*/  S2R R145, SR_TID.X ;  /* 0x0000000000917919 */ /* 0x000e220000002100 */
[----:B------:R-:W1:Y:S01]  /*08e0*/  LDC.64 R86, c[0x0][0x3c0] ;  /* 0x0000f000ff567b82 */ /* 0x000e620000000a00 */
[----:B------:R-:W-:-:S05]  /*08f0*/  IMAD R88, R186, UR9, RZ ;  /* 0x00000009ba587c24 */ /* 0x000fca000f8e02ff */
[----:B------:R-:W-:Y:S02]  /*0900*/  SHF.R.S32.HI R89, RZ, 0x1f, R88 ;  /* 0x0000001fff597819 */ /* 0x000fe40000011458 */
[----:B------:R-:W2:Y:S02]  /*0910*/  LDC.64 R198, c[0x0][0x3a8] ;  /* 0x0000ea00ffc67b82 */ /* 0x000ea40000000a00 */
[----:B------:R-:W-:-:S06]  /*0920*/  LEA.HI R89, R89, R88, RZ, 0x3 ;  /* 0x0000005859597211 */ /* 0x000fcc00078f18ff */
[----:B------:R-:W3:Y:S08]  /*0930*/  LDC.64 R128, c[0x0][0x428] ;  /* 0x00010a00ff807b82 */ /* 0x000ef00000000a00 */
[----:B------:R-:W4:Y:S01]  /*0940*/  LDC.64 R188, c[0x0][0x3c8] ;  /* 0x0000f200ffbc7b82 */ /* 0x000f220000000a00 */
[----:B-1----:R-:W-:-:S05]  /*0950*/  IMAD.WIDE R102, R186, 0x4, R86 ;  /* 0x00000004ba667825 */ /* 0x002fca00078e0256 */
[----:B------:R-:W4:Y:S01]  /*0960*/  LDG.E R202, desc[UR6][R102.64] ;  /* 0x0000000666ca7981 */ /* 0x000f22000c1e1900 */
[----:B0-----:R-:W-:Y:S01]  /*0970*/  LOP3.LUT R88, R145, 0x1f, RZ, 0xc0, !PT ;  /* 0x0000001f91587812 */ /* 0x001fe200078ec0ff */
[----:B------:R-:W0:Y:S03]  /*0980*/  @P0 LDC.64 R84, c[0x0][0x3e0] ;  /* 0x0000f800ff540b82 */ /* 0x000e260000000a00 */
[----:B------:R-:W-:-:S04]  /*0990*/  LEA.HI.SX32 R205, R89, R88, 0x1d ;  /* 0x0000005859cd7211 */ /* 0x000fc800078feaff */
[C---:B------:R-:W-:Y:S01]  /*09a0*/  IADD3 R203, PT, PT, R205.reuse, 0x20, RZ ;  /* 0x00000020cdcb7810 */ /* 0x040fe20007ffe0ff */
[C---:B--2---:R-:W-:Y:S01]  /*09b0*/  IMAD.WIDE.U32 R116, R205.reuse, 0x20, R198 ;  /* 0x00000020cd747825 */ /* 0x044fe200078e00c6 */
[C---:B------:R-:W-:Y:S02]  /*09c0*/  IADD3 R201, PT, PT, R205.reuse, 0x40, RZ ;  /* 0x00000040cdc97810 */ /* 0x040fe40007ffe0ff */
[C---:B------:R-:W-:Y:S01]  /*09d0*/  IADD3 R187, PT, PT, R205.reuse, 0x60, RZ ;  /* 0x00000060cdbb7810 */ /* 0x040fe20007ffe0ff */
[----:B---3--:R-:W-:Y:S01]  /*09e0*/  IMAD.WIDE.U32 R88, R205, 0x10, R128 ;  /* 0x00000010cd587825 */ /* 0x008fe200078e0080 */
[----:B------:R-:W2:Y:S03]  /*09f0*/  LDG.E.128 R92, desc[UR6][R116.64+0x10] ;  /* 0x00001006745c7981 */ /* 0x000ea6000c1e1d00 */
[----:B----4-:R-:W-:Y:S02]  /*0a00*/  IMAD.WIDE R196, R186, 0x4, R188 ;  /* 0x00000004bac47825 */ /* 0x010fe400078e02bc */
[----:B------:R-:W3:Y:S02]  /*0a10*/  LDG.E.128 R88, desc[UR6][R88.64] ;  /* 0x0000000658587981 */ /* 0x000ee4000c1e1d00 */
[----:B------:R-:W-:-:S02]  /*0a20*/  IMAD.WIDE.U32 R100, R203, 0x10, R128 ;  /* 0x00000010cb647825 */ /* 0x000fc400078e0080 */
[----:B------:R-:W4:Y:S02]  /*0a30*/  LDG.E R197, desc[UR6][R196.64] ;  /* 0x00000006c4c57981 */ /* 0x000f24000c1e1900 */
[----:B0-----:R-:W-:Y:S02]  /*0a40*/  @P0 IMAD.WIDE R104, R186, 0x2, R84 ;  /* 0x00000002ba680825 */ /* 0x001fe400078e0254 */
[----:B------:R-:W4:Y:S02]  /*0a50*/  LDG.E.128 R84, desc[UR6][R116.64] ;  /* 0x0000000674547981 */ /* 0x000f24000c1e1d00 */
[----:B------:R-:W-:Y:S02]  /*0a60*/  IMAD.WIDE.U32 R112, R201, 0x10, R128 ;  /* 0x00000010c9707825 */ /* 0x000fe400078e0080 */
[----:B------:R-:W4:Y:S02]  /*0a70*/  @P0 LDG.E.U16 R200, desc[UR6][R104.64] ;  /* 0x0000000668c80981 */ /* 0x000f24000c1e1500 */
[----:B------:R-:W-:-:S02]  /*0a80*/  IMAD.WIDE.U32 R130, R203, 0x20, R198 ;  /* 0x00000020cb827825 */ /* 0x000fc400078e00c6 */
[----:B------:R-:W4:Y:S02]  /*0a90*/  LDG.E.128 R112, desc[UR6][R112.64] ;  /* 0x0000000670707981 */ /* 0x000f24000c1e1d00 */
[----:B------:R-:W-:Y:S02]  /*0aa0*/  IMAD.WIDE.U32 R190, R201, 0x20, R198 ;  /* 0x00000020c9be7825 */ /* 0x000fe400078e00c6 */
[----:B------:R-:W4:Y:S02]  /*0ab0*/  LDG.E.128 R96, desc[UR6][R130.64] ;  /* 0x0000000682607981 */ /* 0x000f24000c1e1d00 */
[C---:B------:R-:W-:Y:S02]  /*0ac0*/  IMAD.WIDE.U32 R128, R187.reuse, 0x10, R128 ;  /* 0x00000010bb807825 */ /* 0x040fe400078e0080 */
[----:B------:R-:W4:Y:S04]  /*0ad0*/  LDG.E.128 R104, desc[UR6][R130.64+0x10] ;  /* 0x0000100682687981 */ /* 0x000f28000c1e1d00 */
[----:B------:R-:W4:Y:S04]  /*0ae0*/  LDG.E.128 R108, desc[UR6][R190.64] ;  /* 0x00000006be6c7981 */ /* 0x000f28000c1e1d00 */
[----:B------:R-:W4:Y:S04]  /*0af0*/  LDG.E.128 R100, desc[UR6][R100.64] ;  /* 0x0000000664647981 */ /* 0x000f28000c1e1d00 */
[----:B------:R-:W4:Y:S01]  /*0b00*/  LDG.E.128 R128, desc[UR6][R128.64] ;  /* 0x0000000680807981 */ /* 0x000f22000c1e1d00 */
[----:B------:R-:W-:-:S03]  /*0b10*/  IMAD.WIDE.U32 R198, R187, 0x20, R198 ;  /* 0x00000020bbc67825 */ /* 0x000fc600078e00c6 */
[----:B------:R0:W4:Y:S04]  /*0b20*/  LDG.E.128 R116, desc[UR6][R190.64+0x10] ;  /* 0x00001006be747981 */ /* 0x000128000c1e1d00 */
[----:B------:R-:W4:Y:S04]  /*0b30*/  LDG.E.128 R120, desc[UR6][R198.64] ;  /* 0x00000006c6787981 */ /* 0x000f28000c1e1d00 */
[----:B------:R-:W4:Y:S01]  /*0b40*/  LDG.E.128 R124, desc[UR6][R198.64+0x10] ;  /* 0x00001006c67c7981 */ /* 0x000f22000c1e1d00 */
[----:B------:R-:W-:-:S04]  /*0b50*/  ISETP.NE.U32.AND P1, PT, RZ, UR10, PT ;  /* 0x0000000aff007c0c */ /* 0x000fc8000bf25070 */
[----:B------:R-:W-:-:S13]  /*0b60*/  ISETP.NE.AND.EX P1, PT, RZ, UR11, PT, P1 ;  /* 0x0000000bff007c0c */ /* 0x000fda000bf25310 */
[----:B------:R-:W1:Y:S08]  /*0b70*/  @P1 LDC.64 R194, c[0x0][0x438] ;  /* 0x00010e00ffc21b82 */ /* 0x000e700000000a00 */
[----:B------:R-:W1:Y:S08]  /*0b80*/  @P1 LDC.64 R192, c[0x0][0x438] ;  /* 0x00010e00ffc01b82 */ /* 0x000e700000000a00 */
[----:B------:R-:W1:Y:S08]  /*0b90*/  @P1 LDC.64 R188, c[0x0][0x438] ;  /* 0x00010e00ffbc1b82 */ /* 0x000e700000000a00 */
[----:B0-----:R-:W0:Y:S01]  /*0ba0*/  @P1 LDC.64 R190, c[0x0][0x438] ;  /* 0x00010e00ffbe1b82 */ /* 0x001e220000000a00 */
[----:B------:R-:W-:Y:S01]  /*0bb0*/  ISETP.NE.AND P2, PT, RZ, UR8, PT ;  /* 0x00000008ff007c0c */ /* 0x000fe2000bf45270 */
[----:B-1----:R-:W-:-:S05]  /*0bc0*/  @P1 IMAD.WIDE.U32 R194, R205, 0x20, R194 ;  /* 0x00000020cdc21825 */ /* 0x002fca00078e00c2 */
[----:B-----5:R-:W5:Y:S01]  /*0bd0*/  @P1 LDG.E.128 R44, desc[UR6][R194.64] ;  /* 0x00000006c22c1981 */ /* 0x020f62000c1e1d00 */
[----:B------:R-:W-:-:S03]  /*0be0*/  @P1 IMAD.WIDE.U32 R192, R203, 0x20, R192 ;  /* 0x00000020cbc01825 */ /* 0x000fc600078e00c0 */
[----:B------:R-:W5:Y:S04]  /*0bf0*/  @P1 LDG.E.128 R48, desc[UR6][R194.64+0x10] ;  /* 0x00001006c2301981 */ /* 0x000f68000c1e1d00 */
[----:B------:R-:W5:Y:S01]  /*0c00*/  @P1 LDG.E.128 R52, desc[UR6][R192.64] ;  /* 0x00000006c0341981 */ /* 0x000f62000c1e1d00 */
[----:B------:R-:W-:-:S03]  /*0c10*/  @P1 IMAD.WIDE.U32 R188, R187, 0x20, R188 ;  /* 0x00000020bbbc1825 */ /* 0x000fc600078e00bc */
[----:B------:R-:W5:Y:S04]  /*0c20*/  @P1 LDG.E.128 R56, desc[UR6][R192.64+0x10] ;  /* 0x00001006c0381981 */ /* 0x000f68000c1e1d00 */
[----:B------:R-:W5:Y:S01]  /*0c30*/  @P1 LDG.E.128 R68, desc[UR6][R188.64] ;  /* 0x00000006bc441981 */ /* 0x000f62000c1e1d00 */
[----:B0-----:R-:W-:-:S03]  /*0c40*/  @P1 IMAD.WIDE.U32 R190, R201, 0x20, R190 ;  /* 0x00000020c9be1825 */ /* 0x001fc600078e00be */
[----:B------:R3:W5:Y:S04]  /*0c50*/  @P1 LDG.E.128 R72, desc[UR6][R188.64+0x10] ;  /* 0x00001006bc481981 */ /* 0x000768000c1e1d00 */
[----:B------:R-:W5:Y:S04]  /*0c60*/  @P1 LDG.E.128 R60, desc[UR6][R190.64] ;  /* 0x00000006be3c1981 */ /* 0x000f68000c1e1d00 */
[----:B------:R0:W5:Y:S01]  /*0c70*/  @P1 LDG.E.128 R64, desc[UR6][R190.64+0x10] ;  /* 0x00001006be401981 */ /* 0x000162000c1e1d00 */
[----:B------:R-:W-:Y:S01]  /*0c80*/  MOV R196, 0x3f800000 ;  /* 0x3f80000000c47802 */ /* 0x000fe20000000f00 */
[----:B------:R-:W-:Y:S01]  /*0c90*/  UMOV UR4, 0xffffffff ;  /* 0xffffffff00047882 */ /* 0x000fe20000000000 */
[----:B------:R-:W-:-:S05]  /*0ca0*/  FSEL R232, R202, RZ, !P2 ;  /* 0x000000ffcae87208 */ /* 0x000fca0005000000 */
[C---:B--2---:R-:W-:Y:S01]  /*0cb0*/  FADD.FTZ R240, -R232.reuse, R94 ;  /* 0x0000005ee8f07221 */ /* 0x044fe20000010100 */
[C---:B------:R-:W-:Y:S01]  /*0cc0*/  FADD.FTZ R238, -R232.reuse, R92 ;  /* 0x0000005ce8ee7221 */ /* 0x040fe20000010100 */
[C---:B---3--:R-:W-:Y:S02]  /*0cd0*/  PRMT R188, R89.reuse, 0x7632, R188 ;  /* 0x0000763259bc7816 */ /* 0x048fe400000000bc */
[----:B0-----:R-:W-:Y:S01]  /*0ce0*/  SHF.L.U32 R190, R89, 0x10, RZ ;  /* 0x0000001059be7819 */ /* 0x001fe200000006ff */
[C---:B----4-:R-:W-:Y:S01]  /*0cf0*/  FADD.FTZ R194, -R232.reuse, R84 ;  /* 0x00000054e8c27221 */ /* 0x050fe20000010100 */
[--C-:B------:R-:W-:Y:S01]  /*0d00*/  FADD.FTZ R192, -R232, R87.reuse ;  /* 0x00000057e8c07221 */ /* 0x100fe20000010100 */
[----:B------:R-:W-:Y:S01]  /*0d10*/  PRMT R87, R88, 0x7632, R87 ;  /* 0x0000763258577816 */ /* 0x000fe20000000057 */
[C---:B------:R-:W-:Y:S01]  /*0d20*/  FADD.FTZ R84, -R232.reuse, R85 ;  /* 0x00000055e8547221 */ /* 0x040fe20000010100 */
[----:B------:R-:W-:Y:S01]  /*0d30*/  FADD.FTZ R86, -R232, R86 ;  /* 0x00000056e8567221 */ /* 0x000fe20000010100 */
[----:B------:R-:W-:Y:S01]  /*0d40*/  SHF.L.U32 R88, R88, 0x10, RZ ;  /* 0x0000001058587819 */ /* 0x000fe200000006ff */
[C---:B------:R-:W-:Y:S01]  /*0d50*/  FMUL.FTZ R85, R197.reuse, R194 ;  /* 0x000000c2c5557220 */ /* 0x040fe20000410000 */
[----:B------:R-:W-:Y:S01]  /*0d60*/  PRMT R89, R90, 0x7632, R89 ;  /* 0x000076325a597816 */ /* 0x000fe20000000059 */
[----:B------:R-:W-:Y:S01]  /*0d70*/  FMUL.FTZ R86, R197, R86 ;  /* 0x00000056c5567220 */ /* 0x000fe20000410000 */
[C---:B------:R-:W-:Y:S01]  /*0d80*/  SHF.L.U32 R216, R113.reuse, 0x10, RZ ;  /* 0x0000001071d87819 */ /* 0x040fe200000006ff */
[----:B------:R-:W-:Y:S01]  /*0d90*/  FADD.FTZ R152, R88, R152 ;  /* 0x0000009858987221 */ /* 0x000fe20000010000 */
[C-C-:B------:R-:W-:Y:S01]  /*0da0*/  FADD.FTZ R208, -R232.reuse, R99.reuse ;  /* 0x00000063e8d07221 */ /* 0x140fe20000010100 */
[----:B------:R-:W-:Y:S01]  /*0db0*/  PRMT R99, R113, 0x7632, R99 ;  /* 0x0000763271637816 */ /* 0x000fe20000000063 */
[-C--:B------:R-:W-:Y:S01]  /*0dc0*/  FFMA.FTZ R166, R85, R88.reuse, R166 ;  /* 0x0000005855a67223 */ /* 0x080fe200000100a6 */
[C---:B------:R-:W-:Y:S01]  /*0dd0*/  PRMT R189, R91.reuse, 0x7632, R189 ;  /* 0x000076325bbd7816 */ /* 0x040fe200000000bd */
[C---:B------:R-:W-:Y:S01]  /*0de0*/  FADD.FTZ R92, -R232.reuse, R93 ;  /* 0x0000005de85c7221 */ /* 0x040fe20000010100 */
[----:B------:R-:W-:Y:S01]  /*0df0*/  SHF.L.U32 R198, R91, 0x10, RZ ;  /* 0x000000105bc67819 */ /* 0x000fe200000006ff */
[----:B------:R-:W-:Y:S01]  /*0e00*/  FADD.FTZ R214, -R232, R111 ;  /* 0x0000006fe8d67221 */ /* 0x000fe20000010100 */
[----:B------:R-:W-:Y:S01]  /*0e10*/  SHF.L.U32 R113, R87, 0x10, RZ ;  /* 0x0000001057717819 */ /* 0x000fe200000006ff */
[----:B------:R-:W-:Y:S01]  /*0e20*/  FMUL.FTZ R88, R185, R88 ;  /* 0x00000058b9587220 */ /* 0x000fe20000410000 */
[----:B------:R-:W-:Y:S01]  /*0e30*/  SHF.L.U32 R220, R115, 0x10, RZ ;  /* 0x0000001073dc7819 */ /* 0x000fe200000006ff */
[----:B------:R-:W-:Y:S01]  /*0e40*/  FADD.FTZ R148, R190, R148 ;  /* 0x00000094be947221 */ /* 0x000fe20000010000 */
[----:B------:R-:W-:-:S02]  /*0e50*/  PRMT R93, R103, 0x7632, R93 ;  /* 0x00007632675d7816 */ /* 0x000fc4000000005d */
[C---:B------:R-:W-:Y:S02]  /*0e60*/  PRMT R111, R131.reuse, 0x7632, R111 ;  /* 0x00007632836f7816 */ /* 0x040fe4000000006f */
[----:B------:R-:W-:Y:S02]  /*0e70*/  SHF.L.U32 R236, R131, 0x10, RZ ;  /* 0x0000001083ec7819 */ /* 0x000fe400000006ff */
[----:B------:R-:W-:Y:S01]  /*0e80*/  SHF.L.U32 R131, R188, 0x10, RZ ;  /* 0x00000010bc837819 */ /* 0x000fe200000006ff */
[----:B------:R-:W-:Y:S01]  /*0e90*/  FMUL.FTZ R188, R197, R240 ;  /* 0x000000f0c5bc7220 */ /* 0x000fe20000410000 */
[----:B------:R-:W-:Y:S01]  /*0ea0*/  SHF.L.U32 R94, R103, 0x10, RZ ;  /* 0x00000010675e7819 */ /* 0x000fe200000006ff */
[-C--:B------:R-:W-:Y:S01]  /*0eb0*/  FFMA.FTZ R149, R86, R190.reuse, R149 ;  /* 0x000000be56957223 */ /* 0x080fe20000010095 */
[----:B------:R-:W-:Y:S01]  /*0ec0*/  PRMT R103, R115, 0x7632, R103 ;  /* 0x0000763273677816 */ /* 0x000fe20000000067 */
[----:B------:R-:W-:Y:S01]  /*0ed0*/  FMUL.FTZ R87, R183, R190 ;  /* 0x000000beb7577220 */ /* 0x000fe20000410000 */
[----:B------:R-:W-:Y:S01]  /*0ee0*/  SHF.L.U32 R190, R89, 0x10, RZ ;  /* 0x0000001059be7819 */ /* 0x000fe200000006ff */
[----:B------:R-:W-:Y:S01]  /*0ef0*/  FMUL.FTZ R84, R197, R84 ;  /* 0x00000054c5547220 */ /* 0x000fe20000410000 */
[----:B------:R-:W-:Y:S01]  /*0f00*/  SHF.L.U32 R115, R189, 0x10, RZ ;  /* 0x00000010bd737819 */ /* 0x000fe200000006ff */
[----:B------:R-:W-:Y:S01]  /*0f10*/  FADD.FTZ R31, R198, R31 ;  /* 0x0000001fc61f7221 */ /* 0x000fe20000010000 */
[-C--:B------:R-:W-:Y:S01]  /*0f20*/  FFMA.FTZ R3, R188, R198.reuse, R3 ;  /* 0x000000c6bc037223 */ /* 0x080fe20000010003 */
[----:B------:R-:W-:Y:S01]  /*0f30*/  FMUL.FTZ R89, R153, R198 ;  /* 0x000000c699597220 */ /* 0x000fe20000410000 */
[----:B------:R-:W-:Y:S01]  /*0f40*/  FMUL.FTZ R189, R184, R113 ;  /* 0x00000071b8bd7220 */ /* 0x000fe20000410000 */
[----:B------:R-:W-:Y:S01]  /*0f50*/  FFMA.FTZ R207, R85, R88, RZ ;  /* 0x0000005855cf7223 */ /* 0x000fe200000100ff */
[----:B------:R-:W-:Y:S01]  /*0f60*/  FADD.FTZ R198, RZ, R88 ;  /* 0x00000058ffc67221 */ /* 0x000fe20000010000 */
[----:B------:R-:W-:Y:S01]  /*0f70*/  FADD.FTZ R218, -R232, R106 ;  /* 0x0000006ae8da7221 */ /* 0x000fe20000010100 */
[----:B------:R-:W-:Y:S01]  /*0f80*/  FMUL.FTZ R192, R197, R192 ;  /* 0x000000c0c5c07220 */ /* 0x000fe20000410000 */
[----:B------:R-:W-:Y:S01]  /*0f90*/  FFMA.FTZ R207, R84, R189, R207 ;  /* 0x000000bd54cf7223 */ /* 0x000fe200000100cf */
[----:B------:R-:W-:Y:S01]  /*0fa0*/  FADD.FTZ R198, R189, R198 ;  /* 0x000000c6bdc67221 */ /* 0x000fe20000010000 */
[----:B------:R-:W-:Y:S01]  /*0fb0*/  SHF.L.U32 R90, R90, 0x10, RZ ;  /* 0x000000105a5a7819 */ /* 0x000fe200000006ff */
[----:B------:R-:W-:Y:S01]  /*0fc0*/  FADD.FTZ R224, -R232, R119 ;  /* 0x00000077e8e07221 */ /* 0x000fe20000010100 */
[----:B------:R-:W-:Y:S01]  /*0fd0*/  FMUL.FTZ R119, R197, R238 ;  /* 0x000000eec5777220 */ /* 0x000fe20000410000 */
[-C--:B------:R-:W-:Y:S01]  /*0fe0*/  FFMA.FTZ R147, R192, R131.reuse, R147 ;  /* 0x00000083c0937223 */ /* 0x080fe20000010093 */
[----:B------:R-:W-:Y:S01]  /*0ff0*/  FADD.FTZ R146, R131, R146 ;  /* 0x0000009283927221 */ /* 0x000fe20000010000 */
[----:B------:R-:W-:Y:S01]  /*1000*/  FMUL.FTZ R218, R197, R218 ;  /* 0x000000dac5da7220 */ /* 0x000fe20000410000 */
[----:B------:R-:W-:Y:S01]  /*1010*/  @P0 SHF.L.U32 R196, R200, 0x10, RZ ;  /* 0x00000010c8c40819 */ /* 0x000fe200000006ff */
        /* <DEDUP_REMOVED lines=22> */
[----:B------:R-:W-:Y:S01]  /*1180*/  FADD.FTZ R198, R87, R198 ;  /* 0x000000c657c67221 */ /* 0x000fe20000010000 */
[----:B------:R-:W-:Y:S01]  /*1190*/  FADD.FTZ R232, -R232, R127 ;  /* 0x0000007fe8e87221 */ /* 0x000fe20000010100 */
[C---:B------:R-:W-:Y:S01]  /*11a0*/  PRMT R107, R129.reuse, 0x7632, R107 ;  /* 0x00007632816b7816 */ /* 0x040fe2000000006b */
[----:B------:R-:W-:Y:S01]  /*11b0*/  FADD.FTZ R29, R90, R29 ;  /* 0x0000001d5a1d7221 */ /* 0x000fe20000010000 */
[----:B------:R-:W-:Y:S01]  /*11c0*/  SHF.L.U32 R234, R129, 0x10, RZ ;  /* 0x0000001081ea7819 */ /* 0x000fe200000006ff */
[----:B------:R-:W-:Y:S01]  /*11d0*/  FFMA.FTZ R0, R119, R90, R0 ;  /* 0x0000005a77007223 */ /* 0x000fe20000010000 */
[----:B------:R-:W-:Y:S01]  /*11e0*/  FMUL.FTZ R127, R197, R92 ;  /* 0x0000005cc57f7220 */ /* 0x000fe20000410000 */
[----:B------:R-:W-:Y:S01]  /*11f0*/  FADD.FTZ R39, R94, R39 ;  /* 0x000000275e277221 */ /* 0x000fe20000010000 */
[-C--:B------:R-:W-:Y:S01]  /*1200*/  FFMA.FTZ R11, R218, R94.reuse, R11 ;  /* 0x0000005eda0b7223 */ /* 0x080fe2000001000b */
[----:B------:R-:W-:Y:S01]  /*1210*/  FMUL.FTZ R129, R157, R94 ;  /* 0x0000005e9d817220 */ /* 0x000fe20000410000 */
[----:B------:R-:W-:Y:S01]  /*1220*/  FMUL.FTZ R90, R181, R90 ;  /* 0x0000005ab55a7220 */ /* 0x000fe20000410000 */
[----:B------:R-:W-:Y:S01]  /*1230*/  FFMA.FTZ R94, R192, R131, R207 ;  /* 0x00000083c05e7223 */ /* 0x000fe200000100cf */
[----:B------:R-:W-:Y:S01]  /*1240*/  FADD.FTZ R211, R131, R198 ;  /* 0x000000c683d37221 */ /* 0x000fe20000010000 */
[----:B------:R-:W-:Y:S01]  /*1250*/  FADD.FTZ R30, R190, R30 ;  /* 0x0000001ebe1e7221 */ /* 0x000fe20000010000 */
[-C--:B------:R-:W-:Y:S01]  /*1260*/  FFMA.FTZ R2, R127, R190.reuse, R2 ;  /* 0x000000be7f027223 */ /* 0x080fe20000010002 */
[----:B------:R-:W-:Y:S01]  /*1270*/  PRMT R96, R101, 0x7632, R96 ;  /* 0x0000763265607816 */ /* 0x000fe20000000060 */
[----:B------:R-:W-:Y:S01]  /*1280*/  FMUL.FTZ R190, R167, R190 ;  /* 0x000000bea7be7220 */ /* 0x000fe20000410000 */
[----:B------:R-:W-:Y:S01]  /*1290*/  FFMA.FTZ R94, R119, R90, R94 ;  /* 0x0000005a775e7223 */ /* 0x000fe2000001005e */
[----:B------:R-:W-:Y:S01]  /*12a0*/  FADD.FTZ R223, R90, R211 ;  /* 0x000000d35adf7221 */ /* 0x000fe20000010000 */
[----:B------:R-:W-:-:S02]  /*12b0*/  SHF.L.U32 R217, R96, 0x10, RZ ;  /* 0x0000001060d97819 */ /* 0x000fc400000006ff */
[----:B------:R-:W-:Y:S01]  /*12c0*/  FFMA.FTZ R211, R127, R190, R94 ;  /* 0x000000be7fd37223 */ /* 0x000fe2000001005e */
[----:B------:R-:W-:Y:S01]  /*12d0*/  FADD.FTZ R96, R190, R223 ;  /* 0x000000dfbe607221 */ /* 0x000fe20000010000 */
[C---:B------:R-:W-:Y:S01]  /*12e0*/  PRMT R95, R100.reuse, 0x7632, R95 ;  /* 0x00007632645f7816 */ /* 0x040fe2000000005f */
[----:B------:R-:W-:Y:S01]  /*12f0*/  FMUL.FTZ R191, R197, R200 ;  /* 0x000000c8c5bf7220 */ /* 0x000fe20000410000 */
[----:B------:R-:W-:Y:S01]  /*1300*/  SHF.L.U32 R100, R100, 0x10, RZ ;  /* 0x0000001064647819 */ /* 0x000fe200000006ff */
[----:B------:R-:W-:Y:S01]  /*1310*/  FMUL.FTZ R92, R168, R115 ;  /* 0x00000073a85c7220 */ /* 0x000fe20000410000 */
[----:B------:R-:W-:Y:S01]  /*1320*/  FFMA.FTZ R94, R188, R89, R211 ;  /* 0x00000059bc5e7223 */ /* 0x000fe200000100d3 */
[----:B------:R-:W-:Y:S01]  /*1330*/  FADD.FTZ R225, R89, R96 ;  /* 0x0000006059e17221 */ /* 0x000fe20000010000 */
[----:B------:R-:W-:Y:S01]  /*1340*/  SHF.L.U32 R194, R95, 0x10, RZ ;  /* 0x000000105fc27819 */ /* 0x000fe200000006ff */
[----:B------:R-:W-:Y:S01]  /*1350*/  FMUL.FTZ R202, R197, R202 ;  /* 0x000000cac5ca7220 */ /* 0x000fe20000410000 */
[----:B------:R-:W-:Y:S01]  /*1360*/  FMUL.FTZ R117, R154, R100 ;  /* 0x000000649a757220 */ /* 0x000fe20000410000 */
[----:B------:R-:W-:Y:S01]  /*1370*/  FFMA.FTZ R223, R191, R92, R94 ;  /* 0x0000005cbfdf7223 */ /* 0x000fe2000001005e */
[----:B------:R-:W-:Y:S01]  /*1380*/  FADD.FTZ R96, R92, R225 ;  /* 0x000000e15c607221 */ /* 0x000fe20000010000 */
[----:B------:R-:W-:Y:S01]  /*1390*/  SHF.L.U32 R210, R101, 0x10, RZ ;  /* 0x0000001065d27819 */ /* 0x000fe200000006ff */
[----:B------:R-:W-:Y:S01]  /*13a0*/  FFMA.FTZ R151, R84, R113, R151 ;  /* 0x0000007154977223 */ /* 0x000fe20000010097 */
[----:B------:R-:W-:Y:S01]  /*13b0*/  FADD.FTZ R150, R113, R150 ;  /* 0x0000009671967221 */ /* 0x000fe20000010000 */
[C---:B------:R-:W-:Y:S01]  /*13c0*/  FMUL.FTZ R199, R197.reuse, R104 ;  /* 0x00000068c5c77220 */ /* 0x040fe20000410000 */
[----:B------:R-:W-:Y:S01]  /*13d0*/  FMUL.FTZ R113, R197, R204 ;  /* 0x000000ccc5717220 */ /* 0x000fe20000410000 */
[----:B------:R-:W-:Y:S01]  /*13e0*/  FMUL.FTZ R104, R169, R194 ;  /* 0x000000c2a9687220 */ /* 0x000fe20000410000 */
[----:B------:R-:W-:Y:S01]  /*13f0*/  FFMA.FTZ R94, R202, R117, R223 ;  /* 0x00000075ca5e7223 */ /* 0x000fe200000100df */
[C---:B------:R-:W-:Y:S01]  /*1400*/  PRMT R105, R128.reuse, 0x7632, R105 ;  /* 0x0000763280697816 */ /* 0x040fe20000000069 */
[----:B------:R-:W-:Y:S01]  /*1410*/  FADD.FTZ R225, R117, R96 ;  /* 0x0000006075e17221 */ /* 0x000fe20000010000 */
        /* <DEDUP_REMOVED lines=8> */
[----:B------:R-:W-:Y:S01]  /*14a0*/  FFMA.FTZ R107, R113, R104, R94 ;  /* 0x00000068716b7223 */ /* 0x000fe2000001005e */
[----:B------:R-:W-:Y:S01]  /*14b0*/  FADD.FTZ R96, R104, R225 ;  /* 0x000000e168607221 */ /* 0x000fe20000010000 */
[----:B------:R-:W-:Y:S01]  /*14c0*/  PRMT R91, R102, 0x7632, R91 ;  /* 0x00007632665b7816 */ /* 0x000fe2000000005b */
[----:B------:R-:W-:Y:S01]  /*14d0*/  FADD.FTZ R137, R128, R137 ;  /* 0x0000008980897221 */ /* 0x000fe20000010000 */
[----:B------:R-:W-:Y:S01]  /*14e0*/  SHF.L.U32 R102, R102, 0x10, RZ ;  /* 0x0000001066667819 */ /* 0x000fe200000006ff */
[-C--:B------:R-:W-:Y:S01]  /*14f0*/  FFMA.FTZ R21, R120, R128.reuse, R21 ;  /* 0x0000008078157223 */ /* 0x080fe20000010015 */
[----:B------:R-:W-:Y:S01]  /*1500*/  FMUL.FTZ R211, R162, R128 ;  /* 0x00000080a2d37220 */ /* 0x000fe20000410000 */
[-C--:B------:R-:W-:Y:S01]  /*1510*/  FFMA.FTZ R8, R115, R217.reuse, R8 ;  /* 0x000000d973087223 */ /* 0x080fe20000010008 */
[----:B------:R-:W-:Y:S01]  /*1520*/  FADD.FTZ R36, R217, R36 ;  /* 0x00000024d9247221 */ /* 0x000fe20000010000 */
        /* <DEDUP_REMOVED lines=8> */
[----:B------:R-:W-:Y:S01]  /*15b0*/  FMUL.FTZ R193, R197, R98 ;  /* 0x00000062c5c17220 */ /* 0x000fe20000410000 */
[----:B------:R-:W-:Y:S01]  /*15c0*/  FFMA.FTZ R6, R113, R194, R6 ;  /* 0x000000c271067223 */ /* 0x000fe20000010006 */
[----:B------:R-:W-:Y:S01]  /*15d0*/  FADD.FTZ R34, R194, R34 ;  /* 0x00000022c2227221 */ /* 0x000fe20000010000 */
[----:B------:R-:W-:Y:S01]  /*15e0*/  FMUL.FTZ R194, R171, R91 ;  /* 0x0000005babc27220 */ /* 0x000fe20000410000 */
[----:B------:R-:W-:Y:S01]  /*15f0*/  FFMA.FTZ R94, R212, R125, R107 ;  /* 0x0000007dd45e7223 */ /* 0x000fe2000001006b */
[----:B------:R-:W-:Y:S01]  /*1600*/  FADD.FTZ R107, R125, R96 ;  /* 0x000000607d6b7221 */ /* 0x000fe20000010000 */
[----:B------:R-:W-:Y:S01]  /*1610*/  SHF.L.U32 R93, R93, 0x10, RZ ;  /* 0x000000105d5d7819 */ /* 0x000fe200000006ff */
[----:B------:R-:W-:Y:S01]  /*1620*/  FADD.FTZ R38, R91, R38 ;  /* 0x000000265b267221 */ /* 0x000fe20000010000 */
[C---:B------:R-:W-:Y:S01]  /*1630*/  FFMA.FTZ R10, R193.reuse, R91, R10 ;  /* 0x0000005bc10a7223 */ /* 0x040fe2000001000a */
[----:B------:R-:W-:Y:S01]  /*1640*/  FFMA.FTZ R91, R193, R194, R94 ;  /* 0x000000c2c15b7223 */ /* 0x000fe2000001005e */
[----:B------:R-:W-:Y:S01]  /*1650*/  FADD.FTZ R96, R194, R107 ;  /* 0x0000006bc2607221 */ /* 0x000fe20000010000 */
[----:B------:R-:W-:Y:S01]  /*1660*/  PRMT R97, R112, 0x7632, R97 ;  /* 0x0000763270617816 */ /* 0x000fe20000000061 */
[----:B------:R-:W-:Y:S01]  /*1670*/  FMUL.FTZ R198, R172, R93 ;  /* 0x0000005dacc67220 */ /* 0x000fe20000410000 */
[----:B------:R-:W-:Y:S01]  /*1680*/  SHF.L.U32 R112, R112, 0x10, RZ ;  /* 0x0000001070707819 */ /* 0x000fe200000006ff */
[----:B------:R-:W-:Y:S01]  /*1690*/  FFMA.FTZ R94, R218, R129, R91 ;  /* 0x00000081da5e7223 */ /* 0x000fe2000001005b */
[----:B------:R-:W-:Y:S01]  /*16a0*/  FADD.FTZ R33, R100, R33 ;  /* 0x0000002164217221 */ /* 0x000fe20000010000 */
[----:B------:R-:W-:Y:S01]  /*16b0*/  FFMA.FTZ R5, R202, R100, R5 ;  /* 0x00000064ca057223 */ /* 0x000fe20000010005 */
[----:B------:R-:W-:Y:S01]  /*16c0*/  FADD.FTZ R91, R129, R96 ;  /* 0x00000060815b7221 */ /* 0x000fe20000010000 */
[----:B------:R-:W-:Y:S01]  /*16d0*/  SHF.L.U32 R100, R97, 0x10, RZ ;  /* 0x0000001061647819 */ /* 0x000fe200000006ff */
[----:B------:R-:W-:Y:S01]  /*16e0*/  FMUL.FTZ R121, R197, R106 ;  /* 0x0000006ac5797220 */ /* 0x000fe20000410000 */
[----:B------:R-:W-:Y:S01]  /*16f0*/  FADD.FTZ R40, R93, R40 ;  /* 0x000000285d287221 */ /* 0x000fe20000010000 */
[----:B------:R-:W-:Y:S01]  /*1700*/  FFMA.FTZ R12, R199, R93, R12 ;  /* 0x0000005dc70c7223 */ /* 0x000fe2000001000c */
[----:B------:R-:W-:Y:S01]  /*1710*/  FMUL.FTZ R108, R197, R108 ;  /* 0x0000006cc56c7220 */ /* 0x000fe20000410000 */
[----:B------:R-:W-:Y:S01]  /*1720*/  FMUL.FTZ R97, R158, R112 ;  /* 0x000000709e617220 */ /* 0x000fe20000410000 */
[----:B------:R-:W-:Y:S01]  /*1730*/  FFMA.FTZ R93, R199, R198, R94 ;  /* 0x000000c6c75d7223 */ /* 0x000fe2000001005e */
[----:B------:R-:W-:Y:S01]  /*1740*/  FADD.FTZ R96, R198, R91 ;  /* 0x0000005bc6607221 */ /* 0x000fe20000010000 */
        /* <DEDUP_REMOVED lines=16> */
[----:B------:R-:W-:Y:S01]  /*1850*/  FFMA.FTZ R13, R108, R112, R13 ;  /* 0x000000706c0d7223 */ /* 0x000fe2000001000d */
[----:B------:R-:W-:Y:S01]  /*1860*/  FADD.FTZ R93, R99, R96 ;  /* 0x00000060635d7221 */ /* 0x000fe20000010000 */
[----:B------:R-:W-:Y:S01]  /*1870*/  SHF.L.U32 R112, R101, 0x10, RZ ;  /* 0x0000001065707819 */ /* 0x000fe200000006ff */
[C---:B------:R-:W-:Y:S01]  /*1880*/  FMUL.FTZ R213, R197.reuse, R222 ;  /* 0x000000dec5d57220 */ /* 0x040fe20000410000 */
[----:B------:R-:W-:Y:S01]  /*1890*/  FMUL.FTZ R116, R197, R116 ;  /* 0x00000074c5747220 */ /* 0x000fe20000410000 */
        /* <DEDUP_REMOVED lines=13> */
[----:B------:R-:W-:Y:S01]  /*1970*/  FADD.FTZ R133, R114, R133 ;  /* 0x0000008572857221 */ /* 0x000fe20000010000 */
[----:B------:R-:W-:Y:S01]  /*1980*/  FFMA.FTZ R17, R116, R114, R17 ;  /* 0x0000007274117223 */ /* 0x000fe20000010011 */
[----:B------:R-:W-:Y:S01]  /*1990*/  FMUL.FTZ R215, R197, R224 ;  /* 0x000000e0c5d77220 */ /* 0x000fe20000410000 */
[----:B------:R-:W-:Y:S01]  /*19a0*/  FMUL.FTZ R114, R176, R221 ;  /* 0x000000ddb0727220 */ /* 0x000fe20000410000 */
[----:B------:R-:W-:Y:S01]  /*19b0*/  FFMA.FTZ R94, R118, R209, R91 ;  /* 0x000000d1765e7223 */ /* 0x000fe2000001005b */
[----:B------:R-:W-:Y:S01]  /*19c0*/  FADD.FTZ R91, R209, R96 ;  /* 0x00000060d15b7221 */ /* 0x000fe20000010000 */
[----:B------:R-:W-:-:S02]  /*19d0*/  SHF.L.U32 R105, R105, 0x10, RZ ;  /* 0x0000001069697819 */ /* 0x000fc400000006ff */
[----:B------:R-:W-:Y:S01]  /*19e0*/  FFMA.FTZ R93, R215, R114, R94 ;  /* 0x00000072d75d7223 */ /* 0x000fe2000001005e */
        /* <DEDUP_REMOVED lines=9> */
[----:B------:R-:W-:Y:S01]  /*1a80*/  PRMT R109, R130, 0x7632, R109 ;  /* 0x00007632826d7816 */ /* 0x000fe2000000006d */
[----:B------:R-:W-:Y:S01]  /*1a90*/  FADD.FTZ R37, R102, R37 ;  /* 0x0000002566257221 */ /* 0x000fe20000010000 */
[----:B------:R-:W-:Y:S01]  /*1aa0*/  SHF.L.U32 R130, R130, 0x10, RZ ;  /* 0x0000001082827819 */ /* 0x000fe200000006ff */
[----:B------:R-:W-:Y:S01]  /*1ab0*/  FFMA.FTZ R9, R212, R102, R9 ;  /* 0x00000066d4097223 */ /* 0x000fe20000010009 */
[C---:B------:R-:W-:Y:S01]  /*1ac0*/  FMUL.FTZ R103, R197.reuse, R228 ;  /* 0x000000e4c5677220 */ /* 0x040fe20000410000 */
[----:B------:R-:W-:Y:S01]  /*1ad0*/  FMUL.FTZ R96, R178, R223 ;  /* 0x000000dfb2607220 */ /* 0x000fe20000410000 */
[----:B------:R-:W-:Y:S01]  /*1ae0*/  FFMA.FTZ R102, R122, R107, R93 ;  /* 0x0000006b7a667223 */ /* 0x000fe2000001005d */
[----:B------:R-:W-:Y:S01]  /*1af0*/  FADD.FTZ R91, R98, R107 ;  /* 0x0000006b625b7221 */ /* 0x000fe20000010000 */
[----:B------:R-:W-:Y:S01]  /*1b00*/  FMUL.FTZ R124, R197, R124 ;  /* 0x0000007cc57c7220 */ /* 0x000fe20000410000 */
[----:B------:R-:W-:Y:S01]  /*1b10*/  SHF.L.U32 R200, R109, 0x10, RZ ;  /* 0x000000106dc87819 */ /* 0x000fe200000006ff */
[----:B------:R-:W-:Y:S01]  /*1b20*/  FMUL.FTZ R109, R164, R130 ;  /* 0x00000082a46d7220 */ /* 0x000fe20000410000 */
[----:B------:R-:W-:Y:S01]  /*1b30*/  FFMA.FTZ R93, R103, R96, R102 ;  /* 0x00000060675d7223 */ /* 0x000fe20000010066 */
[----:B------:R-:W-:Y:S01]  /*1b40*/  FADD.FTZ R102, R91, R96 ;  /* 0x000000605b667221 */ /* 0x000fe20000010000 */
[----:B------:R-:W-:Y:S01]  /*1b50*/  FADD.FTZ R141, R130, R141 ;  /* 0x0000008d828d7221 */ /* 0x000fe20000010000 */
[C---:B------:R-:W-:Y:S01]  /*1b60*/  FFMA.FTZ R25, R124.reuse, R130, R25 ;  /* 0x000000827c197223 */ /* 0x040fe20000010019 */
[----:B------:R-:W-:Y:S01]  /*1b70*/  FMUL.FTZ R207, R197, R230 ;  /* 0x000000e6c5cf7220 */ /* 0x000fe20000410000 */
[----:B------:R-:W-:Y:S01]  /*1b80*/  FMUL.FTZ R98, R179, R200 ;  /* 0x000000c8b3627220 */ /* 0x000fe20000410000 */
[----:B------:R-:W-:Y:S01]  /*1b90*/  FFMA.FTZ R130, R124, R109, R93 ;  /* 0x0000006d7c827223 */ /* 0x000fe2000001005d */
[----:B------:R-:W-:Y:S01]  /*1ba0*/  FADD.FTZ R91, R102, R109 ;  /* 0x0000006d665b7221 */ /* 0x000fe20000010000 */
[----:B------:R-:W-:Y:S01]  /*1bb0*/  SHF.L.U32 R217, R111, 0x10, RZ ;  /* 0x000000106fd97819 */ /* 0x000fe200000006ff */
[----:B------:R-:W-:Y:S01]  /*1bc0*/  FMUL.FTZ R126, R197, R126 ;  /* 0x0000007ec57e7220 */ /* 0x000fe20000410000 */
[----:B------:R-:W-:Y:S01]  /*1bd0*/  FFMA.FTZ R93, R207, R98, R130 ;  /* 0x00000062cf5d7223 */ /* 0x000fe20000010082 */
[----:B------:R-:W-:Y:S01]  /*1be0*/  FMUL.FTZ R111, R165, R236 ;  /* 0x000000eca56f7220 */ /* 0x000fe20000410000 */
[----:B------:R-:W-:Y:S01]  /*1bf0*/  FADD.FTZ R130, R91, R98 ;  /* 0x000000625b827221 */ /* 0x000fe20000010000 */
        /* <DEDUP_REMOVED lines=47> */
.L_x_5331:
        /* <DEDUP_REMOVED lines=17> */
[C---:B-----5:R-:W-:Y:S01]  /*2000*/  FFMA.FTZ R123, R197.reuse, R106, R63 ;  /* 0x0000006ac57b7223 */ /* 0x060fe2000001003f */
[----:B------:R-:W-:Y:S01]  /*2010*/  FFMA.FTZ R191, R197, R107, R70 ;  /* 0x0000006bc5bf7223 */ /* 0x000fe20000010046 */
[-CC-:B------:R-:W-:Y:S01]  /*2020*/  FFMA.FTZ R86, R86, R130.reuse, R217.reuse ;  /* 0x0000008256567223 */ /* 0x180fe200000100d9 */
[----:B------:R-:W1:Y:S01]  /*2030*/  LDC.64 R106, c[0x0][0x468] ;  /* 0x00011a00ff6a7b82 */ /* 0x000e620000000a00 */
[-CC-:B------:R-:W-:Y:S01]  /*2040*/  FFMA.FTZ R192, R192, R130.reuse, R217.reuse ;  /* 0x00000082c0c07223 */ /* 0x180fe200000100d9 */
        /* <DEDUP_REMOVED lines=141> */
.L_x_5309:
        /* <DEDUP_REMOVED lines=34> */
[----:B------:R-:W1:Y:S01]  /*2b40*/  LDC.64 R104, c[0x0][0x478] ;  /* 0x00011e00ff687b82 */ /* 0x000e620000000a00 */
[----:B------:R-:W-:Y:S01]  /*2b50*/  FADD.FTZ R116, R100, -R121 ;  /* 0x8000007964747221 */ /* 0x000fe20000010000 */
[----:B------:R-:W-:Y:S01]  /*2b60*/  FADD.FTZ R120, R94, -R101 ;  /* 0x800000655e787221 */ /* 0x000fe20000010000 */
[----:B------:R-:W-:Y:S01]  /*2b70*/  FADD.FTZ R78, R189, -R84 ;  /* 0x80000054bd4e7221 */ /* 0x000fe20000010000 */
[----:B------:R-:W-:Y:S01]  /*2b80*/  FADD.FTZ R87, R87, -R86 ;  /* 0x8000005657577221 */ /* 0x000fe20000010000 */
[----:B------:R-:W-:Y:S01]  /*2b90*/  FADD.FTZ R76, R88, -R85 ;  /* 0x80000055584c7221 */ /* 0x000fe20000010000 */
[----:B------:R-:W-:Y:S01]  /*2ba0*/  FADD.FTZ R192, R131, -R192 ;  /* 0x800000c083c07221 */ /* 0x000fe20000010000 */
[----:B------:R-:W-:Y:S01]  /*2bb0*/  FADD.FTZ R119, R90, -R119 ;  /* 0x800000775a777221 */ /* 0x000fe20000010000 */
[----:B------:R-:W2:Y:S01]  /*2bc0*/  LDC.64 R100, c[0x0][0x468] ;  /* 0x00011a00ff647b82 */ /* 0x000ea20000000a00 */
[----:B------:R-:W-:Y:S01]  /*2bd0*/  FADD.FTZ R190, R190, -R127 ;  /* 0x8000007fbebe7221 */ /* 0x000fe20000010000 */
[----:B------:R-:W-:Y:S01]  /*2be0*/  FADD.FTZ R89, R89, -R188 ;  /* 0x800000bc59597221 */ /* 0x000fe20000010000 */
[----:B------:R-:W-:Y:S01]  /*2bf0*/  FADD.FTZ R86, R92, -R191 ;  /* 0x800000bf5c567221 */ /* 0x000fe20000010000 */
[----:B------:R-:W-:Y:S01]  /*2c00*/  FADD.FTZ R195, R195, -R80 ;  /* 0x80000050c3c37221 */ /* 0x000fe20000010000 */
[----:B------:R-:W-:Y:S01]  /*2c10*/  FADD.FTZ R209, R209, -R82 ;  /* 0x80000052d1d17221 */ /* 0x000fe20000010000 */
[C---:B-----5:R-:W-:Y:S01]  /*2c20*/  FFMA.FTZ R77, R197.reuse, R78, R45 ;  /* 0x0000004ec54d7223 */ /* 0x060fe2000001002d */
[C---:B------:R-:W-:Y:S01]  /*2c30*/  FFMA.FTZ R76, R197.reuse, R76, R44 ;  /* 0x0000004cc54c7223 */ /* 0x040fe2000001002c */
[C---:B------:R-:W-:Y:S01]  /*2c40*/  FFMA.FTZ R78, R197.reuse, R87, R46 ;  /* 0x00000057c54e7223 */ /* 0x040fe2000001002e */
[C---:B------:R-:W-:Y:S01]  /*2c50*/  FFMA.FTZ R79, R197.reuse, R192, R47 ;  /* 0x000000c0c54f7223 */ /* 0x040fe2000001002f */
[C---:B------:R-:W-:Y:S01]  /*2c60*/  FFMA.FTZ R80, R197.reuse, R119, R48 ;  /* 0x00000077c5507223 */ /* 0x040fe20000010030 */
[C---:B------:R-:W-:Y:S01]  /*2c70*/  FFMA.FTZ R81, R197.reuse, R190, R49 ;  /* 0x000000bec5517223 */ /* 0x040fe20000010031 */
[C---:B------:R-:W-:Y:S01]  /*2c80*/  FFMA.FTZ R82, R197.reuse, R89, R50 ;  /* 0x00000059c5527223 */ /* 0x040fe20000010032 */
[----:B------:R-:W-:Y:S01]  /*2c90*/  FFMA.FTZ R83, R197, R86, R51 ;  /* 0x00000056c5537223 */ /* 0x000fe20000010033 */
[----:B------:R-:W-:Y:S01]  /*2ca0*/  FADD.FTZ R117, R117, -R202 ;  /* 0x800000ca75757221 */ /* 0x000fe20000010000 */
[----:B------:R-:W-:Y:S01]  /*2cb0*/  FADD.FTZ R113, R95, -R206 ;  /* 0x800000ce5f717221 */ /* 0x000fe20000010000 */
[----:B-1----:R-:W-:-:S04]  /*2cc0*/  IMAD.WIDE.U32 R84, R205, 0x20, R104 ;  /* 0x00000020cd547825 */ /* 0x002fc800078e0068 */
[----:B------:R-:W-:Y:S01]  /*2cd0*/  FADD.FTZ R128, R128, -R115 ;  /* 0x8000007380807221 */ /* 0x000fe20000010000 */
[----:B------:R-:W-:Y:S01]  /*2ce0*/  FADD.FTZ R125, R125, -R212 ;  /* 0x800000d47d7d7221 */ /* 0x000fe20000010000 */
[----:B------:R-:W-:Y:S01]  /*2cf0*/  FADD.FTZ R194, R194, -R193 ;  /* 0x800000c1c2c27221 */ /* 0x000fe20000010000 */
[----:B------:R-:W-:Y:S01]  /*2d00*/  FADD.FTZ R129, R129, -R218 ;  /* 0x800000da81817221 */ /* 0x000fe20000010000 */
[----:B------:R-:W-:Y:S01]  /*2d10*/  FADD.FTZ R198, R198, -R199 ;  /* 0x800000c7c6c67221 */ /* 0x000fe20000010000 */
[-C--:B------:R-:W-:Y:S01]  /*2d20*/  FMUL.FTZ R86, R80, R196.reuse ;  /* 0x000000c450567220 */ /* 0x080fe20000410000 */
[-C--:B0-----:R-:W-:Y:S01]  /*2d30*/  FMUL.FTZ R93, R81, R196.reuse ;  /* 0x000000c4515d7220 */ /* 0x081fe20000410000 */
[-C--:B------:R-:W-:Y:S01]  /*2d40*/  FMUL.FTZ R87, R82, R196.reuse ;  /* 0x000000c452577220 */ /* 0x080fe20000410000 */
[-C--:B------:R-:W-:Y:S01]  /*2d50*/  FMUL.FTZ R94, R83, R196.reuse ;  /* 0x000000c4535e7220 */ /* 0x080fe20000410000 */
[----:B------:R0:W-:Y:S01]  /*2d60*/  STG.E.128 desc[UR6][R84.64], R76 ;  /* 0x0000004c54007986 */ /* 0x0001e2000c101d06 */
[-C--:B------:R-:W-:Y:S01]  /*2d70*/  FMUL.FTZ R88, R76, R196.reuse ;  /* 0x000000c44c587220 */ /* 0x080fe20000410000 */
[-C--:B------:R-:W-:Y:S01]  /*2d80*/  FMUL.FTZ R89, R77, R196.reuse ;  /* 0x000000c44d597220 */ /* 0x080fe20000410000 */
[-C--:B------:R-:W-:Y:S01]  /*2d90*/  FMUL.FTZ R90, R78, R196.reuse ;  /* 0x000000c44e5a7220 */ /* 0x080fe20000410000 */
[----:B------:R-:W-:Y:S01]  /*2da0*/  FMUL.FTZ R91, R79, R196 ;  /* 0x000000c44f5b7220 */ /* 0x000fe20000410000 */
[----:B------:R1:W-:Y:S01]  /*2db0*/  STG.E.128 desc[UR6][R84.64+0x10], R80 ;  /* 0x0000105054007986 */ /* 0x0003e2000c101d06 */
[----:B------:R-:W-:Y:S01]  /*2dc0*/  FADD.FTZ R121, R107, -R122 ;  /* 0x8000007a6b797221 */ /* 0x000fe20000010000 */
[----:B------:R-:W-:Y:S01]  /*2dd0*/  FADD.FTZ R92, R97, -R108 ;  /* 0x8000006c615c7221 */ /* 0x000fe20000010000 */
[----:B------:R-:W-:Y:S01]  /*2de0*/  FADD.FTZ R95, R99, -R110 ;  /* 0x8000006e635f7221 */ /* 0x000fe20000010000 */
[----:B------:R-:W-:Y:S01]  /*2df0*/  FADD.FTZ R126, R96, -R103 ;  /* 0x80000067607e7221 */ /* 0x000fe20000010000 */
[----:B------:R-:W-:Y:S01]  /*2e00*/  FADD.FTZ R122, R98, -R207 ;  /* 0x800000cf627a7221 */ /* 0x000fe20000010000 */
[----:B------:R-:W-:Y:S01]  /*2e10*/  F2FP.BF16.F32.PACK_AB R87, R94, R87 ;  /* 0x000000575e57723e */ /* 0x000fe200000010ff */
[----:B--2---:R-:W-:Y:S01]  /*2e20*/  IMAD.WIDE.U32 R98, R205, 0x10, R100 ;  /* 0x00000010cd627825 */ /* 0x004fe200078e0064 */
[----:B------:R-:W-:-:S03]  /*2e30*/  F2FP.BF16.F32.PACK_AB R86, R93, R86 ;  /* 0x000000565d56723e */ /* 0x000fc600000010ff */
[----:B------:R-:W-:Y:S01]  /*2e40*/  FADD.FTZ R112, R112, -R213 ;  /* 0x800000d570707221 */ /* 0x000fe20000010000 */
[----:B------:R-:W-:Y:S01]  /*2e50*/  FADD.FTZ R114, R114, -R215 ;  /* 0x800000d772727221 */ /* 0x000fe20000010000 */
[----:B------:R-:W-:Y:S01]  /*2e60*/  FADD.FTZ R127, R111, -R204 ;  /* 0x800000cc6f7f7221 */ /* 0x000fe20000010000 */
[----:B------:R-:W-:Y:S01]  /*2e70*/  FADD.FTZ R118, R106, -R123 ;  /* 0x8000007b6a767221 */ /* 0x000fe20000010000 */
[C---:B0-----:R-:W-:Y:S01]  /*2e80*/  FFMA.FTZ R76, R197.reuse, R117, R52 ;  /* 0x00000075c54c7223 */ /* 0x041fe20000010034 */
[C---:B------:R-:W-:Y:S01]  /*2e90*/  FFMA.FTZ R77, R197.reuse, R124, R53 ;  /* 0x0000007cc54d7223 */ /* 0x040fe20000010035 */
[C---:B------:R-:W-:Y:S01]  /*2ea0*/  FFMA.FTZ R78, R197.reuse, R113, R54 ;  /* 0x00000071c54e7223 */ /* 0x040fe20000010036 */
[C---:B------:R-:W-:Y:S01]  /*2eb0*/  FFMA.FTZ R79, R197.reuse, R128, R55 ;  /* 0x00000080c54f7223 */ /* 0x040fe20000010037 */
[----:B------:R-:W-:Y:S01]  /*2ec0*/  FMUL.FTZ R93, R76, R196 ;  /* 0x000000c44c5d7220 */ /* 0x000fe20000410000 */
[C---:B-1----:R-:W-:Y:S01]  /*2ed0*/  FFMA.FTZ R80, R197.reuse, R125, R56 ;  /* 0x0000007dc5507223 */ /* 0x042fe20000010038 */
[C---:B------:R-:W-:Y:S01]  /*2ee0*/  FFMA.FTZ R81, R197.reuse, R194, R57 ;  /* 0x000000c2c5517223 */ /* 0x040fe20000010039 */
[C---:B------:R-:W-:Y:S01]  /*2ef0*/  FFMA.FTZ R82, R197.reuse, R129, R58 ;  /* 0x00000081c5527223 */ /* 0x040fe2000001003a */
[----:B------:R-:W-:Y:S01]  /*2f00*/  FFMA.FTZ R83, R197, R198, R59 ;  /* 0x000000c6c5537223 */ /* 0x000fe2000001003b */
[----:B------:R-:W-:Y:S01]  /*2f10*/  F2FP.BF16.F32.PACK_AB R85, R91, R90 ;  /* 0x0000005a5b55723e */ /* 0x000fe200000010ff */
[-C--:B------:R-:W-:Y:S01]  /*2f20*/  FMUL.FTZ R96, R78, R196.reuse ;  /* 0x000000c44e607220 */ /* 0x080fe20000410000 */
[-C--:B------:R-:W-:Y:S01]  /*2f30*/  FMUL.FTZ R97, R79, R196.reuse ;  /* 0x000000c44f617220 */ /* 0x080fe20000410000 */
[----:B------:R-:W-:Y:S01]  /*2f40*/  FMUL.FTZ R94, R77, R196 ;  /* 0x000000c44d5e7220 */ /* 0x000fe20000410000 */
[----:B------:R-:W-:Y:S01]  /*2f50*/  F2FP.BF16.F32.PACK_AB R84, R89, R88 ;  /* 0x000000585954723e */ /* 0x000fe200000010ff */
[-C--:B------:R-:W-:Y:S01]  /*2f60*/  FMUL.FTZ R90, R80, R196.reuse ;  /* 0x000000c4505a7220 */ /* 0x080fe20000410000 */
[-C--:B------:R-:W-:Y:S01]  /*2f70*/  FMUL.FTZ R91, R82, R196.reuse ;  /* 0x000000c4525b7220 */ /* 0x080fe20000410000 */
[-C--:B------:R-:W-:Y:S01]  /*2f80*/  FMUL.FTZ R124, R83, R196.reuse ;  /* 0x000000c4537c7220 */ /* 0x080fe20000410000 */
[----:B------:R-:W-:Y:S01]  /*2f90*/  FMUL.FTZ R113, R81, R196 ;  /* 0x000000c451717220 */ /* 0x000fe20000410000 */
[----:B------:R-:W-:-:S04]  /*2fa0*/  IMAD.WIDE.U32 R110, R203, 0x20, R104 ;  /* 0x00000020cb6e7825 */ /* 0x000fc800078e0068 */
[----:B------:R-:W-:Y:S01]  /*2fb0*/  FADD.FTZ R123, R109, -R200 ;  /* 0x800000c86d7b7221 */ /* 0x000fe20000010000 */
[----:B------:R-:W-:Y:S01]  /*2fc0*/  FADD.FTZ R130, R102, -R217 ;  /* 0x800000d966827221 */ /* 0x000fe20000010000 */
[----:B------:R-:W-:Y:S01]  /*2fd0*/  F2FP.BF16.F32.PACK_AB R89, R97, R96 ;  /* 0x000000606159723e */ /* 0x000fe200000010ff */
[----:B------:R0:W-:Y:S01]  /*2fe0*/  STG.E.128 desc[UR6][R98.64], R84 ;  /* 0x0000005462007986 */ /* 0x0001e2000c101d06 */
[----:B------:R-:W-:Y:S01]  /*2ff0*/  F2FP.BF16.F32.PACK_AB R88, R94, R93 ;  /* 0x0000005d5e58723e */ /* 0x000fe200000010ff */
[----:B------:R-:W-:Y:S01]  /*3000*/  IMAD.WIDE.U32 R108, R203, 0x10, R100 ;  /* 0x00000010cb6c7825 */ /* 0x000fe200078e0064 */
[----:B------:R-:W-:-:S03]  /*3010*/  F2FP.BF16.F32.PACK_AB R91, R124, R91 ;  /* 0x0000005b7c5b723e */ /* 0x000fc600000010ff */
[----:B------:R-:W-:Y:S01]  /*3020*/  FFMA.FTZ R94, R197, R95, R62 ;  /* 0x0000005fc55e7223 */ /* 0x000fe2000001003e */
[----:B------:R-:W-:Y:S01]  /*3030*/  F2FP.BF16.F32.PACK_AB R90, R113, R90 ;  /* 0x0000005a715a723e */ /* 0x000fe200000010ff */
[C---:B------:R-:W-:Y:S01]  /*3040*/  FFMA.FTZ R96, R197.reuse, R195, R64 ;  /* 0x000000c3c5607223 */ /* 0x040fe20000010040 */
[----:B------:R-:W-:Y:S01]  /*3050*/  FFMA.FTZ R97, R197, R112, R65 ;  /* 0x00000070c5617223 */ /* 0x000fe20000010041 */
[----:B------:R-:W-:-:S04]  /*3060*/  IMAD.WIDE.U32 R106, R201, 0x20, R104 ;  /* 0x00000020c96a7825 */ /* 0x000fc800078e0068 */
[C---:B------:R-:W-:Y:S01]  /*3070*/  FFMA.FTZ R92, R197.reuse, R92, R60 ;  /* 0x0000005cc55c7223 */ /* 0x040fe2000001003c */
[C---:B------:R-:W-:Y:S01]  /*3080*/  FFMA.FTZ R93, R197.reuse, R116, R61 ;  /* 0x00000074c55d7223 */ /* 0x040fe2000001003d */
[----:B------:R-:W-:Y:S01]  /*3090*/  FFMA.FTZ R95, R197, R118, R63 ;  /* 0x00000076c55f7223 */ /* 0x000fe2000001003f */
[----:B------:R1:W-:Y:S01]  /*30a0*/  STG.E.128 desc[UR6][R110.64], R76 ;  /* 0x0000004c6e007986 */ /* 0x0003e2000c101d06 */
[-C--:B------:R-:W-:Y:S01]  /*30b0*/  FMUL.FTZ R113, R92, R196.reuse ;  /* 0x000000c45c717220 */ /* 0x080fe20000410000 */
[-C--:B------:R-:W-:Y:S01]  /*30c0*/  FMUL.FTZ R116, R93, R196.reuse ;  /* 0x000000c45d747220 */ /* 0x080fe20000410000 */
[-C--:B------:R-:W-:Y:S01]  /*30d0*/  FMUL.FTZ R115, R94, R196.reuse ;  /* 0x000000c45e737220 */ /* 0x080fe20000410000 */
[----:B------:R2:W-:Y:S01]  /*30e0*/  STG.E.128 desc[UR6][R110.64+0x10], R80 ;  /* 0x000010506e007986 */ /* 0x0005e2000c101d06 */
[----:B------:R-:W-:Y:S01]  /*30f0*/  FMUL.FTZ R118, R95, R196 ;  /* 0x000000c45f767220 */ /* 0x000fe20000410000 */
[C---:B0-----:R-:W-:Y:S01]  /*3100*/  FFMA.FTZ R98, R197.reuse, R209, R66 ;  /* 0x000000d1c5627223 */ /* 0x041fe20000010042 */
[----:B------:R-:W-:Y:S01]  /*3110*/  FFMA.FTZ R99, R197, R114, R67 ;  /* 0x00000072c5637223 */ /* 0x000fe20000010043 */
[-C--:B------:R-:W-:Y:S01]  /*3120*/  FMUL.FTZ R86, R96, R196.reuse ;  /* 0x000000c460567220 */ /* 0x080fe20000410000 */
[-C--:B------:R-:W-:Y:S01]  /*3130*/  FMUL.FTZ R85, R97, R196.reuse ;  /* 0x000000c461557220 */ /* 0x080fe20000410000 */
[-C--:B------:R-:W-:Y:S01]  /*3140*/  FMUL.FTZ R87, R98, R196.reuse ;  /* 0x000000c462577220 */ /* 0x080fe20000410000 */
[----:B------:R-:W-:Y:S01]  /*3150*/  FMUL.FTZ R84, R99, R196 ;  /* 0x000000c463547220 */ /* 0x000fe20000410000 */
[----:B------:R0:W-:Y:S01]  /*3160*/  STG.E.128 desc[UR6][R108.64], R88 ;  /* 0x000000586c007986 */ /* 0x0001e2000c101d06 */
[----:B------:R-:W-:Y:S01]  /*3170*/  IMAD.WIDE.U32 R102, R201, 0x10, R100 ;  /* 0x00000010c9667825 */ /* 0x000fe200078e0064 */
[----:B------:R-:W-:-:S02]  /*3180*/  F2FP.BF16.F32.PACK_AB R86, R85, R86 ;  /* 0x000000565556723e */ /* 0x000fc400000010ff */
[----:B------:R3:W-:Y:S01]  /*3190*/  STG.E.128 desc[UR6][R106.64], R92 ;  /* 0x0000005c6a007986 */ /* 0x0007e2000c101d06 */
[----:B------:R-:W-:Y:S01]  /*31a0*/  F2FP.BF16.F32.PACK_AB R87, R84, R87 ;  /* 0x000000575457723e */ /* 0x000fe200000010ff */
[C---:B-1----:R-:W-:Y:S01]  /*31b0*/  FFMA.FTZ R76, R197.reuse, R211, R68 ;  /* 0x000000d3c54c7223 */ /* 0x042fe20000010044 */
[C---:B------:R-:W-:Y:S01]  /*31c0*/  FFMA.FTZ R77, R197.reuse, R120, R69 ;  /* 0x00000078c54d7223 */ /* 0x040fe20000010045 */
[C---:B------:R-:W-:Y:S01]  /*31d0*/  FFMA.FTZ R78, R197.reuse, R121, R70 ;  /* 0x00000079c54e7223 */ /* 0x040fe20000010046 */
[C---:B------:R-:W-:Y:S01]  /*31e0*/  FFMA.FTZ R79, R197.reuse, R126, R71 ;  /* 0x0000007ec54f7223 */ /* 0x040fe20000010047 */
[C---:B--2---:R-:W-:Y:S01]  /*31f0*/  FFMA.FTZ R80, R197.reuse, R123, R72 ;  /* 0x0000007bc5507223 */ /* 0x044fe20000010048 */
[C---:B------:R-:W-:Y:S01]  /*3200*/  FFMA.FTZ R81, R197.reuse, R122, R73 ;  /* 0x0000007ac5517223 */ /* 0x040fe20000010049 */
[C---:B------:R-:W-:Y:S01]  /*3210*/  FFMA.FTZ R82, R197.reuse, R127, R74 ;  /* 0x0000007fc5527223 */ /* 0x040fe2000001004a */
[----:B------:R-:W-:Y:S01]  /*3220*/  FFMA.FTZ R83, R197, R130, R75 ;  /* 0x00000082c5537223 */ /* 0x000fe2000001004b */
[----:B------:R-:W-:Y:S01]  /*3230*/  F2FP.BF16.F32.PACK_AB R85, R118, R115 ;  /* 0x000000737655723e */ /* 0x000fe200000010ff */
[----:B------:R-:W-:Y:S01]  /*3240*/  IMAD.WIDE.U32 R104, R187, 0x20, R104 ;  /* 0x00000020bb687825 */ /* 0x000fe200078e0068 */
[----:B------:R-:W-:Y:S01]  /*3250*/  F2FP.BF16.F32.PACK_AB R84, R116, R113 ;  /* 0x000000717454723e */ /* 0x000fe200000010ff */
[----:B------:R2:W-:Y:S02]  /*3260*/  STG.E.128 desc[UR6][R106.64+0x10], R96 ;  /* 0x000010606a007986 */ /* 0x0005e4000c101d06 */
[-C--:B0-----:R-:W-:Y:S01]  /*3270*/  FMUL.FTZ R91, R82, R196.reuse ;  /* 0x000000c4525b7220 */ /* 0x081fe20000410000 */
[-C--:B------:R-:W-:Y:S01]  /*3280*/  FMUL.FTZ R90, R80, R196.reuse ;  /* 0x000000c4505a7220 */ /* 0x080fe20000410000 */
[-C--:B------:R-:W-:Y:S01]  /*3290*/  FMUL.FTZ R89, R78, R196.reuse ;  /* 0x000000c44e597220 */ /* 0x080fe20000410000 */
[-C--:B------:R-:W-:Y:S01]  /*32a0*/  FMUL.FTZ R88, R76, R196.reuse ;  /* 0x000000c44c587220 */ /* 0x080fe20000410000 */
[-C--:B---3--:R-:W-:Y:S01]  /*32b0*/  FMUL.FTZ R94, R83, R196.reuse ;  /* 0x000000c4535e7220 */ /* 0x088fe20000410000 */
[-C--:B------:R-:W-:Y:S01]  /*32c0*/  FMUL.FTZ R95, R81, R196.reuse ;  /* 0x000000c4515f7220 */ /* 0x080fe20000410000 */
[-C--:B------:R-:W-:Y:S01]  /*32d0*/  FMUL.FTZ R92, R79, R196.reuse ;  /* 0x000000c44f5c7220 */ /* 0x080fe20000410000 */
[----:B------:R-:W-:Y:S01]  /*32e0*/  FMUL.FTZ R93, R77, R196 ;  /* 0x000000c44d5d7220 */ /* 0x000fe20000410000 */
[----:B------:R-:W-:Y:S01]  /*32f0*/  IMAD.WIDE.U32 R100, R187, 0x10, R100 ;  /* 0x00000010bb647825 */ /* 0x000fe200078e0064 */
[----:B------:R-:W-:Y:S01]  /*3300*/  F2FP.BF16.F32.PACK_AB R91, R94, R91 ;  /* 0x0000005b5e5b723e */ /* 0x000fe200000010ff */
[----:B------:R2:W-:Y:S01]  /*3310*/  STG.E.128 desc[UR6][R102.64], R84 ;  /* 0x0000005466007986 */ /* 0x0005e2000c101d06 */
[----:B------:R-:W-:-:S02]  /*3320*/  F2FP.BF16.F32.PACK_AB R90, R95, R90 ;  /* 0x0000005a5f5a723e */ /* 0x000fc400000010ff */
[----:B------:R-:W-:Y:S01]  /*3330*/  F2FP.BF16.F32.PACK_AB R89, R92, R89 ;  /* 0x000000595c59723e */ /* 0x000fe200000010ff */
[----:B------:R2:W-:Y:S01]  /*3340*/  STG.E.128 desc[UR6][R104.64], R76 ;  /* 0x0000004c68007986 */ /* 0x0005e2000c101d06 */
[----:B------:R-:W-:-:S03]  /*3350*/  F2FP.BF16.F32.PACK_AB R88, R93, R88 ;  /* 0x000000585d58723e */ /* 0x000fc600000010ff */
[----:B------:R2:W-:Y:S04]  /*3360*/  STG.E.128 desc[UR6][R104.64+0x10], R80 ;  /* 0x0000105068007986 */ /* 0x0005e8000c101d06 */
[----:B------:R2:W-:Y:S01]  /*3370*/  STG.E.128 desc[UR6][R100.64], R88 ;  /* 0x0000005864007986 */ /* 0x0005e2000c101d06 */
[----:B------:R-:W-:Y:S05]  /*3380*/  BRA `(.L_x_5310) ;  /* 0x00000014000c7947 */ /* 0x000fea0003800000 */
.L_x_5308:
        /* <DEDUP_REMOVED lines=22> */
[C---:B0-----:R-:W-:Y:S01]  /*34f0*/  FMUL.FTZ R91, R197.reuse, R192 ;  /* 0x000000c0c55b7220 */ /* 0x041fe20000410000 */
        /* <DEDUP_REMOVED lines=11> */
[----:B------:R-:W-:-:S02]  /*35b0*/  FMUL.FTZ R89, R87, R196 ;  /* 0x000000c457597220 */ /* 0x000fc40000410000 */
[----:B------:R-:W-:Y:S02]  /*35c0*/  F2FP.BF16.F32.PACK_AB R87, R90, R127 ;  /* 0x0000007f5a57723e */ /* 0x000fe400000010ff */
[----:B------:R-:W-:Y:S02]  /*35d0*/  F2FP.BF16.F32.PACK_AB R86, R119, R86 ;  /* 0x000000567756723e */ /* 0x000fe400000010ff */
[----:B------:R-:W-:Y:S02]  /*35e0*/  F2FP.BF16.F32.PACK_AB R85, R88, R85 ;  /* 0x000000555855723e */ /* 0x000fe400000010ff */
[----:B------:R-:W-:Y:S01]  /*35f0*/  F2FP.BF16.F32.PACK_AB R84, R89, R84 ;  /* 0x000000545954723e */ /* 0x000fe200000010ff */
[----:B------:R-:W-:Y:S06]  /*3600*/  BRA `(.L_x_5312) ;  /* 0x0000000000907947 */ /* 0x000fec0003800000 */
.L_x_5311:
        /* <DEDUP_REMOVED lines=27> */
[-C--:B0-----:R-:W-:Y:S01]  /*37c0*/  FMUL.FTZ R91, R81, R196.reuse ;  /* 0x000000c4515b7220 */ /* 0x081fe20000410000 */
        /* <DEDUP_REMOVED lines=8> */
.L_x_5312:
[----:B------:R-:W0:Y:S08]  /*3850*/  @P1 LDC.64 R92, c[0x0][0x478] ;  /* 0x00011e00ff5c1b82 */ /* 0x000e300000000a00 */
[----:B------:R-:W1:Y:S01]  /*3860*/  LDC.64 R88, c[0x0][0x468] ;  /* 0x00011a00ff587b82 */ /* 0x000e620000000a00 */
[----:B0-----:R-:W-:-:S05]  /*3870*/  @P1 IMAD.WIDE.U32 R92, R205, 0x20, R92 ;  /* 0x00000020cd5c1825 */ /* 0x001fca00078e005c */
[----:B------:R0:W-:Y:S01]  /*3880*/  @P1 STG.E.128 desc[UR6][R92.64], R76 ;  /* 0x0000004c5c001986 */ /* 0x0001e2000c101d06 */
[----:B-1----:R-:W-:-:S03]  /*3890*/  IMAD.WIDE.U32 R90, R205, 0x10, R88 ;  /* 0x00000010cd5a7825 */ /* 0x002fc600078e0058 */
[----:B------:R0:W-:Y:S04]  /*38a0*/  @P1 STG.E.128 desc[UR6][R92.64+0x10], R80 ;  /* 0x000010505c001986 */ /* 0x0001e8000c101d06 */
[----:B------:R0:W-:Y:S01]  /*38b0*/  STG.E.128 desc[UR6][R90.64], R84 ;  /* 0x000000545a007986 */ /* 0x0001e2000c101d06 */
        /* <DEDUP_REMOVED lines=17> */
[C---:B0-----:R-:W-:Y:S01]  /*39d0*/  FMUL.FTZ R76, R197.reuse, R202 ;  /* 0x000000cac54c7220 */ /* 0x041fe20000410000 */
        /* <DEDUP_REMOVED lines=20> */
.L_x_5313:
        /* <DEDUP_REMOVED lines=35> */
[----:B------:R-:W-:-:S07]  /*3d50*/  F2FP.BF16.F32.PACK_AB R84, R91, R84 ;  /* 0x000000545b54723e */ /* 0x000fce00000010ff */
.L_x_5314:
[----:B------:R-:W0:Y:S01]  /*3d60*/  @P1 LDC.64 R90, c[0x0][0x478] ;  /* 0x00011e00ff5a1b82 */ /* 0x000e220000000a00 */
[----:B------:R-:W-:-:S04]  /*3d70*/  IMAD.WIDE.U32 R92, R203, 0x10, R88 ;  /* 0x00000010cb5c7825 */ /* 0x000fc800078e0058 */
[----:B0-----:R-:W-:-:S05]  /*3d80*/  @P1 IMAD.WIDE.U32 R90, R203, 0x20, R90 ;  /* 0x00000020cb5a1825 */ /* 0x001fca00078e005a */
[----:B------:R0:W-:Y:S04]  /*3d90*/  @P1 STG.E.128 desc[UR6][R90.64], R76 ;  /* 0x0000004c5a001986 */ /* 0x0001e8000c101d06 */
        /* <DEDUP_REMOVED lines=40> */
.L_x_5315:
        /* <DEDUP_REMOVED lines=36> */
.L_x_5316:
        /* <DEDUP_REMOVED lines=44> */
.L_x_5317:
        /* <DEDUP_REMOVED lines=36> */
.L_x_5318:
[----:B------:R-:W0:Y:S01]  /*4760*/  @P1 LDC.64 R90, c[0x0][0x478] ;  /* 0x00011e00ff5a1b82 */ /* 0x000e220000000a00 */
[----:B------:R-:W-:-:S04]  /*4770*/  IMAD.WIDE.U32 R88, R187, 0x10, R88 ;  /* 0x00000010bb587825 */ /* 0x000fc800078e0058 */
[----:B0-----:R-:W-:-:S05]  /*4780*/  @P1 IMAD.WIDE.U32 R90, R187, 0x20, R90 ;  /* 0x00000020bb5a1825 */ /* 0x001fca00078e005a */
[----:B------:R0:W-:Y:S04]  /*4790*/  @P1 STG.E.128 desc[UR6][R90.64], R76 ;  /* 0x0000004c5a001986 */ /* 0x0001e8000c101d06 */
[----:B------:R0:W-:Y:S04]  /*47a0*/  @P1 STG.E.128 desc[UR6][R90.64+0x10], R80 ;  /* 0x000010505a001986 */ /* 0x0001e8000c101d06 */
[----:B------:R0:W-:Y:S02]  /*47b0*/  STG.E.128 desc[UR6][R88.64], R84 ;  /* 0x0000005458007986 */ /* 0x0001e4000c101d06 */
.L_x_5310:
[----:B012---:R-:W0:Y:S02]  /*47c0*/  LDC.64 R84, c[0x0][0x380] ;  /* 0x0000e000ff547b82 */ /* 0x007e240000000a00 */
[----:B0-----:R-:W-:-:S04]  /*47d0*/  LEA R186, R84, R186, 0x2 ;  /* 0x000000ba54ba7211 */ /* 0x001fc800078e10ff */
[----:B------:R-:W-:-:S13]  /*47e0*/  ISETP.GE.AND P1, PT, R186, R85, PT ;  /* 0x00000055ba00720c */ /* 0x000fda0003f26270 */
[----:B------:R-:W-:Y:S05]  /*47f0*/  @!P1 BRA `(.L_x_5319) ;  /* 0xffffffc000349947 */ /* 0x000fea000383ffff */
[----:B------:R-:W-:Y:S05]  /*4800*/  BSYNC B1 ;  /* 0x0000000000017941 */ /* 0x000fea0003800000 */
.L_x_5306:
[----:B-----5:R-:W-:Y:S02]  /*4810*/  MOV R55, R4 ;  /* 0x0000000400377202 */ /* 0x020fe40000000f00 */
        /* <DEDUP_REMOVED lines=63> */
.L_x_5305:
[----:B------:R-:W-:Y:S05]  /*4c10*/  BSYNC B0 ;  /* 0x0000000000007941 */ /* 0x000fea0003800000 */
.L_x_5304:
        /* <DEDUP_REMOVED lines=87> */
[----:B------:R1:W-:Y:S01]  /*5190*/  STS.128 [R0+0x410], R8 ;  /* 0x0004100800007388 */ /* 0x0003e20000000c00 */
[----:B------:R-:W-:-:S03]  /*51a0*/  FADD.FTZ R65, R34, R65 ;  /* 0x0000004122417221 */ /* 0x000fc60000010000 */
[----:B------:R-:W-:Y:S04]  /*51b0*/  STS.128 [R0+0x800], R12 ;  /* 0x0008000c00007388 */ /* 0x000fe80000000c00 */
[----:B------:R-:W-:Y:S04]  /*51c0*/  STS.128 [R0+0x810], R16 ;  /* 0x0008101000007388 */ /* 0x000fe80000000c00 */
[----:B------:R-:W-:Y:S01]  /*51d0*/  STS.128 [R0+0xc00], R20 ;  /* 0x000c001400007388 */ /* 0x000fe20000000c00 */
[----:B0-----:R-:W-:-:S03]  /*51e0*/  FADD.FTZ R7, R3, R60 ;  /* 0x0000003c03077221 */ /* 0x001fc60000010000 */
[----:B------:R0:W-:Y:S01]  /*51f0*/  STS.128 [R0+0xc10], R24 ;  /* 0x000c101800007388 */ /* 0x0001e20000000c00 */
[----:B-1----:R-:W1:Y:S08]  /*5200*/  LDC R10, c[0x0][0x388] ;  /* 0x0000e200ff0a7b82 */ /* 0x002e700000000800 */
[----:B------:R-:W-:Y:S01]  /*5210*/  BAR.SYNC.DEFER_BLOCKING 0x0 ;  /* 0x0000000000007b1d */ /* 0x000fe20000010000 */
[----:B-1----:R-:W-:-:S05]  /*5220*/  IMAD R10, R10, UR4, RZ ;  /* 0x000000040a0a7c24 */ /* 0x002fca000f8e02ff */
[----:B------:R-:W1:Y:S01]  /*5230*/  LDS R44, [R28+0x200] ;  /* 0x000200001c2c7984 */ /* 0x000e620000000800 */
[----:B0-----:R-:W-:-:S03]  /*5240*/  IADD3 R26, P0, PT, R10, R145, RZ ;  /* 0x000000910a1a7210 */ /* 0x001fc60007f1e0ff */
[----:B------:R-:W0:Y:S01]  /*5250*/  LDS R49, [R28] ;  /* 0x000000001c317984 */ /* 0x000e220000000800 */
[----:B------:R-:W-:-:S03]  /*5260*/  IADD3.X R3, PT, PT, RZ, RZ, RZ, P0, !PT ;  /* 0x000000ffff037210 */ /* 0x000fc600007fe4ff */
        /* <DEDUP_REMOVED lines=10> */
[----:B0-----:R-:W-:-:S03]  /*5310*/  FADD.FTZ R49, RZ, R49 ;  /* 0x00000031ff317221 */ /* 0x001fc60000010000 */
[----:B------:R-:W0:Y:S01]  /*5320*/  LDS R20, [R28+0x3200] ;  /* 0x003200001c147984 */ /* 0x000e220000000800 */
        /* <DEDUP_REMOVED lines=24> */
[----:B0-----:R-:W-:Y:S01]  /*54b0*/  FADD.FTZ R37, R5, R20 ;  /* 0x0000001405257221 */ /* 0x001fe20000010000 */
[----:B------:R-:W-:Y:S02]  /*54c0*/  IADD3.X R5, PT, PT, R26, UR17, RZ, P1, !PT ;  /* 0x000000111a057c10 */ /* 0x000fe40008ffe4ff */
[----:B------:R-:W0:Y:S01]  /*54d0*/  LDS R19, [R28+0x1c00] ;  /* 0x001c00001c137984 */ /* 0x000e220000000800 */
        /* <DEDUP_REMOVED lines=19> */
[----:B0-----:R-:W-:Y:S02]  /*5610*/  FADD.FTZ R10, R10, R19 ;  /* 0x000000130a0a7221 */ /* 0x001fe40000010000 */
        /* <DEDUP_REMOVED lines=26> */
.L_x_5307:
        /* <DEDUP_REMOVED lines=8> */
.L_x_5321:
[----:B------:R-:W-:Y:S05]  /*5840*/  BSYNC B2 ;  /* 0x0000000000027941 */ /* 0x000fea0003800000 */
.L_x_5320:
        /* <DEDUP_REMOVED lines=8> */
.L_x_5322:
[----:B------:R-:W-:-:S05]  /*58d0*/  FADD.FTZ R130, R91, R130 ;  /* 0x000000825b827221 */ /* 0x000fca0000010000 */
[----:B------:R-:W-:Y:S01]  /*58e0*/  MOV R221, R130 ;  /* 0x0000008200dd7202 */ /* 0x000fe20000000f00 */
[----:B------:R-:W-:Y:S01]  /*58f0*/  HFMA2 R216, -RZ, RZ, 0, 1.1920928955078125e-07 ;  /* 0x00000002ffd87431 */ /* 0x000fe200000001ff */
[----:B------:R-:W-:-:S07]  /*5900*/  MOV R200, R214 ;  /* 0x000000d600c87202 */ /* 0x000fce0000000f00 */
[----:B------:R-:W-:Y:S05]  /*5910*/  WARPSYNC.COLLECTIVE R210, `(.L_x_5323) ;  /* 0x00000000d2087348 */ /* 0x000fea0003c00000 */
[----:B------:R0:W1:Y:S02]  /*5920*/  SHFL.BFLY P3, R214, R221, R216, R223 ;  /* 0x0c0000d8ddd67389 */ /* 0x00006400000600df */
[----:B01----:R-:W-:Y:S05]  /*5930*/  ENDCOLLECTIVE ;  /* 0x000000000000791b */ /* 0x003fea0003800000 */
.L_x_5323:
[----:B------:R-:W-:-:S05]  /*5940*/  FADD.FTZ R200, R93, R200 ;  /* 0x000000c85dc87221 */ /* 0x000fca0000010000 */
[----:B------:R-:W-:Y:S02]  /*5950*/  MOV R221, R200 ;  /* 0x000000c800dd7202 */ /* 0x000fe40000000f00 */
[----:B------:R-:W-:-:S07]  /*5960*/  MOV R217, R214 ;  /* 0x000000d600d97202 */ /* 0x000fce0000000f00 */
[----:B------:R-:W-:Y:S05]  /*5970*/  WARPSYNC.COLLECTIVE R210, `(.L_x_5324) ;  /* 0x00000000d2087348 */ /* 0x000fea0003c00000 */
[----:B------:R0:W1:Y:S02]  /*5980*/  SHFL.BFLY P3, R214, R221, R216, R223 ;  /* 0x0c0000d8ddd67389 */ /* 0x00006400000600df */
[----:B01----:R-:W-:Y:S05]  /*5990*/  ENDCOLLECTIVE ;  /* 0x000000000000791b */ /* 0x003fea0003800000 */
.L_x_5324:
[----:B------:R-:W-:-:S05]  /*59a0*/  FADD.FTZ R217, R130, R217 ;  /* 0x000000d982d97221 */ /* 0x000fca0000010000 */
[----:B------:R-:W-:Y:S01]  /*59b0*/  MOV R221, R217 ;  /* 0x000000d900dd7202 */ /* 0x000fe20000000f00 */
[----:B------:R-:W-:Y:S01]  /*59c0*/  HFMA2 R216, -RZ, RZ, 0, 2.384185791015625e-07 ;  /* 0x00000004ffd87431 */ /* 0x000fe200000001ff */
[----:B------:R-:W-:-:S07]  /*59d0*/  MOV R219, R214 ;  /* 0x000000d600db7202 */ /* 0x000fce0000000f00 */
[----:B------:R-:W-:Y:S05]  /*59e0*/  WARPSYNC.COLLECTIVE R210, `(.L_x_5325) ;  /* 0x00000000d2087348 */ /* 0x000fea0003c00000 */
[----:B------:R0:W1:Y:S02]  /*59f0*/  SHFL.BFLY P3, R214, R221, R216, R223 ;  /* 0x0c0000d8ddd67389 */ /* 0x00006400000600df */
[----:B01----:R-:W-:Y:S05]  /*5a00*/  ENDCOLLECTIVE ;  /* 0x000000000000791b */ /* 0x003fea0003800000 */
.L_x_5325:
[----:B------:R-:W-:-:S05]  /*5a10*/  FADD.FTZ R219, R200, R219 ;  /* 0x000000dbc8db7221 */ /* 0x000fca0000010000 */
[----:B------:R-:W-:Y:S02]  /*5a20*/  MOV R221, R219 ;  /* 0x000000db00dd7202 */ /* 0x000fe40000000f00 */
[----:B------:R-:W-:-:S07]  /*5a30*/  MOV R204, R214 ;  /* 0x000000d600cc7202 */ /* 0x000fce0000000f00 */
[----:B------:R-:W-:Y:S05]  /*5a40*/  WARPSYNC.COLLECTIVE R210, `(.L_x_5326) ;  /* 0x00000000d2087348 */ /* 0x000fea0003c00000 */
[----:B------:R0:W1:Y:S02]  /*5a50*/  SHFL.BFLY P3, R214, R221, R216, R223 ;  /* 0x0c0000d8ddd67389 */ /* 0x00006400000600df */
[----:B01----:R-:W-:Y:S05]  /*5a60*/  ENDCOLLECTIVE ;  /* 0x000000000000791b */ /* 0x003fea0003800000 */
.L_x_5326:
[----:B------:R-:W-:-:S05]  /*5a70*/  FADD.FTZ R204, R217, R204 ;  /* 0x000000ccd9cc7221 */ /* 0x000fca0000010000 */
[----:B------:R-:W-:Y:S01]  /*5a80*/  MOV R221, R204 ;  /* 0x000000cc00dd7202 */ /* 0x000fe20000000f00 */
[----:B------:R-:W-:Y:S01]  /*5a90*/  HFMA2 R216, -RZ, RZ, 0, 4.76837158203125e-07 ;  /* 0x00000008ffd87431 */ /* 0x000fe200000001ff */
[----:B------:R-:W-:-:S07]  /*5aa0*/  MOV R208, R214 ;  /* 0x000000d600d07202 */ /* 0x000fce0000000f00 */
[----:B------:R-:W-:Y:S05]  /*5ab0*/  WARPSYNC.COLLECTIVE R210, `(.L_x_5327) ;  /* 0x00000000d2087348 */ /* 0x000fea0003c00000 */
[----:B------:R0:W1:Y:S02]  /*5ac0*/  SHFL.BFLY P3, R214, R221, R216, R223 ;  /* 0x0c0000d8ddd67389 */ /* 0x00006400000600df */
[----:B01----:R-:W-:Y:S05]  /*5ad0*/  ENDCOLLECTIVE ;  /* 0x000000000000791b */ /* 0x003fea0003800000 */
.L_x_5327:
[----:B------:R-:W-:-:S05]  /*5ae0*/  FADD.FTZ R208, R219, R208 ;  /* 0x000000d0dbd07221 */ /* 0x000fca0000010000 */
[----:B------:R-:W-:Y:S02]  /*5af0*/  MOV R221, R208 ;  /* 0x000000d000dd7202 */ /* 0x000fe40000000f00 */
[----:B------:R-:W-:-:S07]  /*5b00*/  MOV R91, R214 ;  /* 0x000000d6005b7202 */ /* 0x000fce0000000f00 */
[----:B------:R-:W-:Y:S05]  /*5b10*/  WARPSYNC.COLLECTIVE R210, `(.L_x_5328) ;  /* 0x00000000d2087348 */ /* 0x000fea0003c00000 */
[----:B------:R0:W1:Y:S02]  /*5b20*/  SHFL.BFLY P3, R214, R221, R216, R223 ;  /* 0x0c0000d8ddd67389 */ /* 0x00006400000600df */
[----:B01----:R-:W-:Y:S05]  /*5b30*/  ENDCOLLECTIVE ;  /* 0x000000000000791b */ /* 0x003fea0003800000 */
.L_x_5328:
[----:B------:R-:W-:-:S05]  /*5b40*/  FADD.FTZ R91, R204, R91 ;  /* 0x0000005bcc5b7221 */ /* 0x000fca0000010000 */
[----:B------:R-:W-:Y:S01]  /*5b50*/  MOV R221, R91 ;  /* 0x0000005b00dd7202 */ /* 0x000fe20000000f00 */
[----:B------:R-:W-:Y:S01]  /*5b60*/  HFMA2 R216, -RZ, RZ, 0, 9.5367431640625e-07 ;  /* 0x00000010ffd87431 */ /* 0x000fe200000001ff */
[----:B------:R-:W-:-:S07]  /*5b70*/  MOV R93, R214 ;  /* 0x000000d6005d7202 */ /* 0x000fce0000000f00 */
[----:B------:R-:W-:Y:S05]  /*5b80*/  WARPSYNC.COLLECTIVE R210, `(.L_x_5329) ;  /* 0x00000000d2087348 */ /* 0x000fea0003c00000 */
[----:B------:R0:W1:Y:S02]  /*5b90*/  SHFL.BFLY P3, R214, R221, R216, R223 ;  /* 0x0c0000d8ddd67389 */ /* 0x00006400000600df */
[----:B01----:R-:W-:Y:S05]  /*5ba0*/  ENDCOLLECTIVE ;  /* 0x000000000000791b */ /* 0x003fea0003800000 */
.L_x_5329:
[----:B------:R-:W-:-:S05]  /*5bb0*/  FADD.FTZ R93, R208, R93 ;  /* 0x0000005dd05d7221 */ /* 0x000fca0000010000 */
[----:B------:R-:W-:Y:S02]  /*5bc0*/  MOV R221, R93 ;  /* 0x0000005d00dd7202 */ /* 0x000fe40000000f00 */
[----:B------:R-:W-:-:S07]  /*5bd0*/  MOV R130, R214 ;  /* 0x000000d600827202 */ /* 0x000fce0000000f00 */
[----:B------:R-:W-:Y:S05]  /*5be0*/  WARPSYNC.COLLECTIVE R210, `(.L_x_5330) ;  /* 0x00000000d2087348 */ /* 0x000fea0003c00000 */
[----:B------:R0:W1:Y:S02]  /*5bf0*/  SHFL.BFLY P3, R214, R221, R216, R223 ;  /* 0x0c0000d8ddd67389 */ /* 0x00006400000600df */
[----:B01----:R-:W-:Y:S05]  /*5c00*/  ENDCOLLECTIVE ;  /* 0x000000000000791b */ /* 0x003fea0003800000 */
.L_x_5330:
[----:B------:R-:W-:Y:S01]  /*5c10*/  MOV R200, R214 ;  /* 0x000000d600c87202 */ /* 0x000fe20000000f00 */
[----:B------:R-:W-:Y:S06]  /*5c20*/  BRA `(.L_x_5331) ;  /* 0xffffffc000b07947 */ /* 0x000fec000383ffff */
.L_x_5332:
        /* <DEDUP_REMOVED lines=13> */
.L_x_20007:


//--------------------- .text._ZN10layer_norm13ln_bwd_kernelINS_13Kernel_traitsI13__nv_bfloat16S2_fS2_fjLj1024ELj1ELj4ELj1ELj16ENS_18Kernel_traits_baseILj1024ES2_S2_fS2_fjLj128EEEEELb0ELb0ELb1ELb0EEEvNS_9BwdParamsE --------------------------
	.section	.text._ZN10layer_norm13ln_bwd_kernelINS_13Kernel_traitsI13__nv_bfloat16S2_fS2_fjLj1024ELj1ELj4ELj1ELj16ENS_18Kernel_traits_baseILj1024ES2_S2_fS2_fjLj128EEEEELb0ELb0ELb1ELb0EEEvNS_9BwdParamsE,"ax",@progbits
	.align	128
        .global         _ZN10layer_norm13ln_bwd_kernelINS_13Kernel_traitsI13__nv_bfloat16S2_fS2_fjLj1024ELj1ELj4ELj1ELj16ENS_18Kernel_traits_baseILj1024ES2_S2_fS2_fjLj128EEEEELb0ELb0ELb1ELb0EEEvNS_9BwdParamsE
        .type           _ZN10layer_norm13ln_bwd_kernelINS_13Kernel_traitsI13__nv_bfloat16S2_fS2_fjLj1024ELj1ELj4ELj1ELj16ENS_18Kernel_traits_baseILj1024ES2_S2_fS2_fjLj128EEEEELb0ELb0ELb1ELb0EEEvNS_9BwdParamsE,@function
        .size           _ZN10layer_norm13ln_bwd_kernelINS_13Kernel_traitsI13__nv_bfloat16S2_fS2_fjLj1024ELj1ELj4ELj1ELj16ENS_18Kernel_traits_baseILj1024ES2_S2_fS2_fjLj128EEEEELb0ELb0ELb1ELb0EEEvNS_9BwdParamsE,(.L_x_20008 - _ZN10layer_norm13ln_bwd_kernelINS_13Kernel_traitsI13__nv_bfloat16S2_fS2_fjLj1024ELj1ELj4ELj1ELj16ENS_18Kernel_traits_baseILj1024ES2_S2_fS2_fjLj128EEEEELb0ELb0ELb1ELb0EEEvNS_9BwdParamsE)
        .other          _ZN10layer_norm13ln_bwd_kernelINS_13Kernel_traitsI13__nv_bfloat16S2_fS2_fjLj1024ELj1ELj4ELj1ELj16ENS_18Kernel_traits_baseILj1024ES2_S2_fS2_fjLj128EEEEELb0ELb0ELb1ELb0EEEvNS_9BwdParamsE,@"STO_CUDA_ENTRY STV_DEFAULT"
_ZN10layer_norm13ln_bwd_kernelINS_13Kernel_traitsI13__nv_bfloat16S2_fS2_fjLj1024ELj1ELj4ELj1ELj16ENS_18Kernel_traits_baseILj1024ES2_S2_fS2_fjLj128EEEEELb0ELb0ELb1ELb0EEEvNS_9BwdParamsE:
.text._ZN10layer_norm13ln_bwd_kernelINS_13Kernel_traitsI13__nv_bfloat16S2_fS2_fjLj1024ELj1ELj4ELj1ELj16ENS_18Kernel_traits_baseILj1024ES2_S2_fS2_fjLj128EEEEELb0ELb0ELb1ELb0EEEvNS_9BwdParamsE:
        /* <DEDUP_REMOVED lines=123> */
.L_x_5485:
[----:B0-----:R-:W0:Y:S08]  /*07b0*/  LDC.64 R24, c[0x0][0x3f8] ;  /* 0x0000fe00ff187b82 */ /* 0x001e300000000a00 */
[----:B------:R-:W1:Y:S08]  /*07c0*/  LDC.64 R22, c[0x0][0x3c8] ;  /* 0x0000f200ff167b82 */ /* 0x000e700000000a00 */
[----:B------:R-:W2:Y:S01]  /*07d0*/  LDC.64 R20, c[0x0][0x3f0] ;  /* 0x0000fc00ff147b82 */ /* 0x000ea20000000a00 */
[----:B0-----:R-:W-:-:S05]  /*07e0*/  IMAD.WIDE R156, R17, 0x4, R24 ;  /* 0x00000004119c7825 */ /* 0x001fca00078e0218 */
[----:B------:R-:W3:Y:S01]  /*07f0*/  LDG.E R26, desc[UR6][R156.64] ;  /* 0x000000069c1a7981 */ /* 0x000ee2000c1e1900 */
[----:B-1----:R-:W-:-:S05]  /*0800*/  IMAD.WIDE R22, R17, 0x4, R22 ;  /* 0x0000000411167825 */ /* 0x002fca00078e0216 */
[----:B------:R0:W5:Y:S01]  /*0810*/  LDG.E R27, desc[UR6][R22.64] ;  /* 0x00000006161b7981 */ /* 0x000162000c1e1900 */
        /* <DEDUP_REMOVED lines=46> */
[----:B------:R-:W-:Y:S01]  /*0b00*/  SHF.L.U32 R177, R16, 0x10, RZ ;  /* 0x0000001010b17819 */ /* 0x000fe200000006ff */
[----:B0-----:R-:W-:-:S05]  /*0b10*/  @P0 IMAD.WIDE.U32 R164, R21, 0x20, R164 ;  /* 0x0000002015a40825 */ /* 0x001fca00078e00a4 */
[----:B------:R-:W5:Y:S04]  /*0b20*/  @P0 LDG.E.128 R120, desc[UR6][R164.64] ;  /* 0x00000006a4780981 */ /* 0x000f68000c1e1d00 */
[----:B------:R0:W5:Y:S01]  /*0b30*/  @P0 LDG.E.128 R124, desc[UR6][R164.64+0x10] ;  /* 0x00001006a47c0981 */ /* 0x000162000c1e1d00 */
[----:B------:R-:W-:Y:S02]  /*0b40*/  IADD3 R178, PT, PT, R178, 0x20, RZ ;  /* 0x00000020b2b27810 */ /* 0x000fe40007ffe0ff */
[----:B------:R-:W-:Y:S01]  /*0b50*/  IADD3 R21, PT, PT, R21, 0x20, RZ ;  /* 0x0000002015157810 */ /* 0x000fe20007ffe0ff */
[C---:B--2---:R-:W-:Y:S01]  /*0b60*/  FADD.FTZ R28, -R22.reuse, R28 ;  /* 0x0000001c161c7221 */ /* 0x044fe20000010100 */
[C---:B------:R-:W-:Y:S01]  /*0b70*/  FADD.FTZ R168, -R22.reuse, R29 ;  /* 0x0000001d16a87221 */ /* 0x040fe20000010100 */
[C---:B------:R-:W-:Y:S01]  /*0b80*/  FADD.FTZ R172, -R22.reuse, R31 ;  /* 0x0000001f16ac7221 */ /* 0x040fe20000010100 */
[----:B------:R-:W-:Y:S01]  /*0b90*/  FADD.FTZ R170, -R22, R30 ;  /* 0x0000001e16aa7221 */ /* 0x000fe20000010100 */
[----:B-----5:R-:W-:Y:S01]  /*0ba0*/  FMUL.FTZ R229, R27, R28 ;  /* 0x0000001c1be57220 */ /* 0x020fe20000410000 */
[----:B------:R-:W-:-:S02]  /*0bb0*/  SHF.L.U32 R30, R13, 0x10, RZ ;  /* 0x000000100d1e7819 */ /* 0x000fc400000006ff */
[C---:B----4-:R-:W-:Y:S02]  /*0bc0*/  PRMT R29, R156.reuse, 0x7632, R29 ;  /* 0x000076329c1d7816 */ /* 0x050fe4000000001d */
[----:B------:R-:W-:Y:S01]  /*0bd0*/  SHF.L.U32 R31, R156, 0x10, RZ ;  /* 0x000000109c1f7819 */ /* 0x000fe200000006ff */
[----:B------:R-:W-:Y:S01]  /*0be0*/  FMUL.FTZ R28, R27, R168 ;  /* 0x000000a81b1c7220 */ /* 0x000fe20000410000 */
[----:B------:R-:W-:Y:S01]  /*0bf0*/  SHF.L.U32 R156, R29, 0x10, RZ ;  /* 0x000000101d9c7819 */ /* 0x000fe200000006ff */
[----:B---3--:R-:W-:Y:S01]  /*0c00*/  FADD.FTZ R160, -R22, R160 ;  /* 0x000000a016a07221 */ /* 0x008fe20000010100 */
[----:B------:R-:W-:Y:S01]  /*0c10*/  PRMT R167, R158, 0x7632, R167 ;  /* 0x000076329ea77816 */ /* 0x000fe200000000a7 */
[-C--:B------:R-:W-:Y:S01]  /*0c20*/  FMUL.FTZ R226, R226, R31.reuse ;  /* 0x0000001fe2e27220 */ /* 0x080fe20000410000 */
[----:B------:R-:W-:Y:S01]  /*0c30*/  FADD.FTZ R84, R84, R31 ;  /* 0x0000001f54547221 */ /* 0x000fe20000010000 */
[----:B------:R-:W-:Y:S01]  /*0c40*/  FFMA.FTZ R56, R229, R31, R56 ;  /* 0x0000001fe5387223 */ /* 0x000fe20000010038 */
[----:B------:R-:W-:Y:S01]  /*0c50*/  FMUL.FTZ R31, R27, R170 ;  /* 0x000000aa1b1f7220 */ /* 0x000fe20000410000 */
[----:B------:R-:W-:Y:S01]  /*0c60*/  SHF.L.U32 R173, R158, 0x10, RZ ;  /* 0x000000109ead7819 */ /* 0x000fe200000006ff */
[-C--:B------:R-:W-:Y:S01]  /*0c70*/  FMUL.FTZ R29, R30, R156.reuse ;  /* 0x0000009c1e1d7220 */ /* 0x080fe20000410000 */
[----:B------:R-:W-:Y:S01]  /*0c80*/  FFMA.FTZ R57, R28, R156, R57 ;  /* 0x0000009c1c397223 */ /* 0x000fe20000010039 */
[----:B------:R-:W-:Y:S01]  /*0c90*/  FADD.FTZ R85, R85, R156 ;  /* 0x0000009c55557221 */ /* 0x000fe20000010000 */
[----:B------:R-:W-:Y:S01]  /*0ca0*/  SHF.L.U32 R170, R42, 0x10, RZ ;  /* 0x000000102aaa7819 */ /* 0x000fe200000006ff */
[----:B------:R-:W-:Y:S01]  /*0cb0*/  FMUL.FTZ R171, R27, R160 ;  /* 0x000000a01bab7220 */ /* 0x000fe20000410000 */
[----:B------:R-:W-:-:S02]  /*0cc0*/  PRMT R166, R157, 0x7632, R166 ;  /* 0x000076329da67816 */ /* 0x000fc400000000a6 */
[----:B------:R-:W-:Y:S02]  /*0cd0*/  SHF.L.U32 R156, R15, 0x10, RZ ;  /* 0x000000100f9c7819 */ /* 0x000fe400000006ff */
[----:B------:R-:W-:Y:S02]  /*0ce0*/  SHF.L.U32 R167, R167, 0x10, RZ ;  /* 0x00000010a7a77819 */ /* 0x000fe400000006ff */
[----:B------:R-:W-:Y:S02]  /*0cf0*/  SHF.L.U32 R157, R157, 0x10, RZ ;  /* 0x000000109d9d7819 */ /* 0x000fe400000006ff */
        /* <DEDUP_REMOVED lines=8> */
[----:B------:R-:W-:Y:S01]  /*0d80*/  FADD.FTZ R156, RZ, R226 ;  /* 0x000000e2ff9c7221 */ /* 0x000fe20000010000 */
[----:B------:R-:W-:Y:S01]  /*0d90*/  FFMA.FTZ R157, R229, R226, RZ ;  /* 0x000000e2e59d7223 */ /* 0x000fe200000100ff */
[----:B------:R-:W-:Y:S01]  /*0da0*/  FADD.FTZ R158, -R22, R161 ;  /* 0x000000a1169e7221 */ /* 0x000fe20000010100 */
        /* <DEDUP_REMOVED lines=9> */
[C---:B0-----:R-:W-:Y:S01]  /*0e40*/  PRMT R164, R159.reuse, 0x7632, R164 ;  /* 0x000076329fa47816 */ /* 0x041fe200000000a4 */
        /* <DEDUP_REMOVED lines=23> */
[----:B------:R-:W-:Y:S01]  /*0fc0*/  FADD.FTZ R231, R158, R177 ;  /* 0x000000b19ee77221 */ /* 0x000fe20000010000 */
[----:B------:R-:W-:-:S07]  /*0fd0*/  FFMA.FTZ R228, R176, R177, R157 ;  /* 0x000000b1b0e47223 */ /* 0x000fce000001009d */
.L_x_5338:
[----:B------:R-:W-:Y:S05]  /*0fe0*/  BSYNC.RECONVERGENT B2 ;  /* 0x0000000000027941 */ /* 0x000fea0003800200 */
.L_x_5337:
        /* <DEDUP_REMOVED lines=16> */
[----:B------:R0:W5:Y:S02]  /*10f0*/  @P0 LDG.E.128 R132, desc[UR6][R180.64+0x10] ;  /* 0x00001006b4840981 */ /* 0x000164000c1e1d00 */
[----:B0-----:R-:W-:Y:S02]  /*1100*/  SHF.L.U32 R181, R9, 0x10, RZ ;  /* 0x0000001009b57819 */ /* 0x001fe400000006ff */
[----:B------:R-:W-:Y:S02]  /*1110*/  SHF.L.U32 R195, R12, 0x10, RZ ;  /* 0x000000100cc37819 */ /* 0x000fe400000006ff */
[----:B------:R-:W-:-:S02]  /*1120*/  IADD3 R178, PT, PT, R178, 0x20, RZ ;  /* 0x00000020b2b27810 */ /* 0x000fc40007ffe0ff */
[----:B------:R-:W-:Y:S01]  /*1130*/  IADD3 R21, PT, PT, R21, 0x20, RZ ;  /* 0x0000002015157810 */ /* 0x000fe20007ffe0ff */
[C---:B--2---:R-:W-:Y:S01]  /*1140*/  FADD.FTZ R188, -R22.reuse, R158 ;  /* 0x0000009e16bc7221 */ /* 0x044fe20000010100 */
[C---:B------:R-:W-:Y:S01]  /*1150*/  FADD.FTZ R184, -R22.reuse, R156 ;  /* 0x0000009c16b87221 */ /* 0x040fe20000010100 */
[C---:B------:R-:W-:Y:S01]  /*1160*/  FADD.FTZ R190, -R22.reuse, R159 ;  /* 0x0000009f16be7221 */ /* 0x040fe20000010100 */
[----:B------:R-:W-:Y:S02]  /*1170*/  FADD.FTZ R186, -R22, R157 ;  /* 0x0000009d16ba7221 */ /* 0x000fe40000010100 */
[----:B-----5:R-:W-:Y:S01]  /*1180*/  FMUL.FTZ R179, R27, R184 ;  /* 0x000000b81bb37220 */ /* 0x020fe20000410000 */
[----:B----4-:R-:W-:Y:S02]  /*1190*/  PRMT R158, R161, 0x7632, R158 ;  /* 0x00007632a19e7816 */ /* 0x010fe4000000009e */
[C---:B------:R-:W-:Y:S02]  /*11a0*/  PRMT R156, R160.reuse, 0x7632, R156 ;  /* 0x00007632a09c7816 */ /* 0x040fe4000000009c */
[----:B------:R-:W-:Y:S01]  /*11b0*/  SHF.L.U32 R157, R160, 0x10, RZ ;  /* 0x00000010a09d7819 */ /* 0x000fe200000006ff */
[C---:B------:R-:W-:Y:S01]  /*11c0*/  FMUL.FTZ R184, R27.reuse, R190 ;  /* 0x000000be1bb87220 */ /* 0x040fe20000410000 */
[----:B------:R-:W-:Y:S01]  /*11d0*/  SHF.L.U32 R158, R158, 0x10, RZ ;  /* 0x000000109e9e7819 */ /* 0x000fe200000006ff */
[----:B---3--:R-:W-:Y:S01]  /*11e0*/  FADD.FTZ R164, -R22, R164 ;  /* 0x000000a416a47221 */ /* 0x008fe20000010100 */
[----:B------:R-:W-:Y:S01]  /*11f0*/  PRMT R159, R162, 0x7632, R159 ;  /* 0x00007632a29f7816 */ /* 0x000fe2000000009f */
[----:B------:R-:W-:Y:S01]  /*1200*/  FADD.FTZ R160, -R22, R165 ;  /* 0x000000a516a07221 */ /* 0x000fe20000010100 */
[----:B------:R-:W-:Y:S01]  /*1210*/  SHF.L.U32 R156, R156, 0x10, RZ ;  /* 0x000000109c9c7819 */ /* 0x000fe200000006ff */
[C---:B------:R-:W-:Y:S01]  /*1220*/  FMUL.FTZ R180, R27.reuse, R186 ;  /* 0x000000ba1bb47220 */ /* 0x040fe20000410000 */
[-C--:B------:R-:W-:Y:S01]  /*1230*/  FMUL.FTZ R182, R182, R157.reuse ;  /* 0x0000009db6b67220 */ /* 0x080fe20000410000 */
[----:B------:R-:W-:Y:S01]  /*1240*/  FMUL.FTZ R183, R27, R188 ;  /* 0x000000bc1bb77220 */ /* 0x000fe20000410000 */
[----:B------:R-:W-:Y:S01]  /*1250*/  SHF.L.U32 R189, R162, 0x10, RZ ;  /* 0x00000010a2bd7819 */ /* 0x000fe200000006ff */
[-C--:B------:R-:W-:Y:S01]  /*1260*/  FMUL.FTZ R185, R185, R158.reuse ;  /* 0x0000009eb9b97220 */ /* 0x080fe20000410000 */
[----:B------:R-:W-:Y:S01]  /*1270*/  SHF.L.U32 R188, R46, 0x10, RZ ;  /* 0x000000102ebc7819 */ /* 0x000fe200000006ff */
[----:B------:R-:W-:Y:S01]  /*1280*/  FFMA.FTZ R67, R184, R158, R67 ;  /* 0x0000009eb8437223 */ /* 0x000fe20000010043 */
[----:B------:R-:W-:Y:S01]  /*1290*/  FADD.FTZ R95, R95, R158 ;  /* 0x0000009e5f5f7221 */ /* 0x000fe20000010000 */
[----:B------:R-:W-:Y:S01]  /*12a0*/  SHF.L.U32 R158, R11, 0x10, RZ ;  /* 0x000000100b9e7819 */ /* 0x000fe200000006ff */
[----:B------:R-:W-:Y:S01]  /*12b0*/  FMUL.FTZ R187, R27, R164 ;  /* 0x000000a41bbb7220 */ /* 0x000fe20000410000 */
[----:B------:R-:W-:Y:S01]  /*12c0*/  SHF.L.U32 R159, R159, 0x10, RZ ;  /* 0x000000109f9f7819 */ /* 0x000fe200000006ff */
[-C--:B------:R-:W-:Y:S01]  /*12d0*/  FMUL.FTZ R181, R181, R156.reuse ;  /* 0x0000009cb5b57220 */ /* 0x080fe20000410000 */
[----:B------:R-:W-:Y:S01]  /*12e0*/  FFMA.FTZ R65, R180, R156, R65 ;  /* 0x0000009cb4417223 */ /* 0x000fe20000010041 */
[----:B------:R-:W-:Y:S01]  /*12f0*/  FADD.FTZ R93, R93, R156 ;  /* 0x0000009c5d5d7221 */ /* 0x000fe20000010000 */
[----:B------:R-:W-:Y:S01]  /*1300*/  FMUL.FTZ R190, R27, R160 ;  /* 0x000000a01bbe7220 */ /* 0x000fe20000410000 */
[----:B------:R-:W-:Y:S01]  /*1310*/  SHF.L.U32 R161, R161, 0x10, RZ ;  /* 0x00000010a1a17819 */ /* 0x000fe200000006ff */
[----:B------:R-:W-:Y:S01]  /*1320*/  FADD.FTZ R92, R92, R157 ;  /* 0x0000009d5c5c7221 */ /* 0x000fe20000010000 */
[----:B------:R-:W-:Y:S01]  /*1330*/  FFMA.FTZ R64, R179, R157, R64 ;  /* 0x0000009db3407223 */ /* 0x000fe20000010040 */
[----:B------:R-:W-:Y:S01]  /*1340*/  SHF.L.U32 R186, R45, 0x10, RZ ;  /* 0x000000102dba7819 */ /* 0x000fe200000006ff */
        /* <DEDUP_REMOVED lines=9> */
[----:B------:R-:W-:Y:S01]  /*13e0*/  FMUL.FTZ R186, R186, R161 ;  /* 0x000000a1baba7220 */ /* 0x000fe20000410000 */
[----:B------:R-:W-:-:S03]  /*13f0*/  FFMA.FTZ R156, R180, R181, R157 ;  /* 0x000000b5b49c7223 */ /* 0x000fc6000001009d */
[----:B------:R-:W-:Y:S01]  /*1400*/  FADD.FTZ R158, R159, R186 ;  /* 0x000000ba9f9e7221 */ /* 0x000fe20000010000 */
[----:B------:R-:W-:Y:S01]  /*1410*/  FFMA.FTZ R157, R183, R186, R156 ;  /* 0x000000bab79d7223 */ /* 0x000fe2000001009c */
[C---:B------:R-:W-:Y:S02]  /*1420*/  PRMT R162, R163.reuse, 0x7632, R162 ;  /* 0x00007632a3a27816 */ /* 0x040fe400000000a2 */
[----:B------:R-:W-:Y:S01]  /*1430*/  FADD.FTZ R159, R158, R185 ;  /* 0x000000b99e9f7221 */ /* 0x000fe20000010000 */
[----:B------:R-:W-:Y:S01]  /*1440*/  FFMA.FTZ R156, R184, R185, R157 ;  /* 0x000000b9b89c7223 */ /* 0x000fe2000001009d */
[----:B------:R-:W-:Y:S01]  /*1450*/  SHF.L.U32 R163, R163, 0x10, RZ ;  /* 0x00000010a3a37819 */ /* 0x000fe200000006ff */
[----:B------:R-:W-:Y:S01]  /*1460*/  FADD.FTZ R166, -R22, R166 ;  /* 0x000000a616a67221 */ /* 0x000fe20000010100 */
[----:B------:R-:W-:Y:S01]  /*1470*/  SHF.L.U32 R160, R47, 0x10, RZ ;  /* 0x000000102fa07819 */ /* 0x000fe200000006ff */
[----:B------:R-:W-:Y:S01]  /*1480*/  FADD.FTZ R158, R159, R188 ;  /* 0x000000bc9f9e7221 */ /* 0x000fe20000010000 */
[----:B------:R-:W-:Y:S01]  /*1490*/  FFMA.FTZ R157, R187, R188, R156 ;  /* 0x000000bcbb9d7223 */ /* 0x000fe2000001009c */
[----:B------:R-:W-:Y:S01]  /*14a0*/  SHF.L.U32 R162, R162, 0x10, RZ ;  /* 0x00000010a2a27819 */ /* 0x000fe200000006ff */
[----:B------:R-:W-:Y:S01]  /*14b0*/  FADD.FTZ R192, -R22, R167 ;  /* 0x000000a716c07221 */ /* 0x000fe20000010100 */
[----:B------:R-:W-:Y:S01]  /*14c0*/  FMUL.FTZ R191, R160, R163 ;  /* 0x000000a3a0bf7220 */ /* 0x000fe20000410000 */
[C---:B------:R-:W-:Y:S01]  /*14d0*/  FMUL.FTZ R193, R27.reuse, R166 ;  /* 0x000000a61bc17220 */ /* 0x040fe20000410000 */
        /* <DEDUP_REMOVED lines=14> */
.L_x_5340:
[----:B------:R-:W-:Y:S05]  /*15c0*/  BSYNC.RECONVERGENT B2 ;  /* 0x0000000000027941 */ /* 0x000fea0003800200 */
.L_x_5339:
        /* <DEDUP_REMOVED lines=12> */
[----:B------:R-:W-:Y:S02]  /*1690*/  SHF.L.U32 R203, R6, 0x10, RZ ;  /* 0x0000001006cb7819 */ /* 0x000fe400000006ff */
[----:B0-----:R-:W-:Y:S01]  /*16a0*/  SHF.L.U32 R199, R5, 0x10, RZ ;  /* 0x0000001005c77819 */ /* 0x001fe200000006ff */
[----:B-1----:R-:W-:-:S05]  /*16b0*/  @P0 IMAD.WIDE.U32 R196, R21, 0x20, R196 ;  /* 0x0000002015c40825 */ /* 0x002fca00078e00c4 */
[----:B------:R-:W5:Y:S04]  /*16c0*/  @P0 LDG.E.128 R36, desc[UR6][R196.64] ;  /* 0x00000006c4240981 */ /* 0x000f68000c1e1d00 */
[----:B------:R0:W5:Y:S02]  /*16d0*/  @P0 LDG.E.128 R32, desc[UR6][R196.64+0x10] ;  /* 0x00001006c4200981 */ /* 0x000164000c1e1d00 */
[----:B0-----:R-:W-:Y:S02]  /*16e0*/  SHF.L.U32 R196, R48, 0x10, RZ ;  /* 0x0000001030c47819 */ /* 0x001fe400000006ff */
[----:B------:R-:W-:Y:S02]  /*16f0*/  SHF.L.U32 R206, R51, 0x10, RZ ;  /* 0x0000001033ce7819 */ /* 0x000fe400000006ff */
[----:B------:R-:W-:-:S02]  /*1700*/  SHF.L.U32 R211, R8, 0x10, RZ ;  /* 0x0000001008d37819 */ /* 0x000fc400000006ff */
[----:B------:R-:W-:Y:S02]  /*1710*/  IADD3 R178, PT, PT, R178, 0x20, RZ ;  /* 0x00000020b2b27810 */ /* 0x000fe40007ffe0ff */
[----:B------:R-:W-:Y:S01]  /*1720*/  IADD3 R21, PT, PT, R21, 0x20, RZ ;  /* 0x0000002015157810 */ /* 0x000fe20007ffe0ff */
[C---:B--2---:R-:W-:Y:S01]  /*1730*/  FADD.FTZ R202, -R22.reuse, R158 ;  /* 0x0000009e16ca7221 */ /* 0x044fe20000010100 */
[C---:B------:R-:W-:Y:S01]  /*1740*/  FADD.FTZ R194, -R22.reuse, R156 ;  /* 0x0000009c16c27221 */ /* 0x040fe20000010100 */
[C---:B------:R-:W-:Y:S01]  /*1750*/  FADD.FTZ R204, -R22.reuse, R159 ;  /* 0x0000009f16cc7221 */ /* 0x040fe20000010100 */
[----:B------:R-:W-:Y:S01]  /*1760*/  FADD.FTZ R200, -R22, R157 ;  /* 0x0000009d16c87221 */ /* 0x000fe20000010100 */
[----:B----4-:R-:W-:Y:S02]  /*1770*/  PRMT R158, R161, 0x7632, R158 ;  /* 0x00007632a19e7816 */ /* 0x010fe4000000009e */
[C---:B------:R-:W-:Y:S02]  /*1780*/  PRMT R156, R160.reuse, 0x7632, R156 ;  /* 0x00007632a09c7816 */ /* 0x040fe4000000009c */
[----:B------:R-:W-:Y:S01]  /*1790*/  SHF.L.U32 R157, R160, 0x10, RZ ;  /* 0x00000010a09d7819 */ /* 0x000fe200000006ff */
[C---:B-----5:R-:W-:Y:S01]  /*17a0*/  FMUL.FTZ R198, R27.reuse, R204 ;  /* 0x000000cc1bc67220 */ /* 0x060fe20000410000 */
[----:B------:R-:W-:Y:S01]  /*17b0*/  SHF.L.U32 R158, R158, 0x10, RZ ;  /* 0x000000109e9e7819 */ /* 0x000fe200000006ff */
[----:B---3--:R-:W-:Y:S01]  /*17c0*/  FADD.FTZ R164, -R22, R164 ;  /* 0x000000a416a47221 */ /* 0x008fe20000010100 */
[C---:B------:R-:W-:Y:S01]  /*17d0*/  PRMT R159, R162.reuse, 0x7632, R159 ;  /* 0x00007632a29f7816 */ /* 0x040fe2000000009f */
[C---:B------:R-:W-:Y:S01]  /*17e0*/  FMUL.FTZ R197, R27.reuse, R194 ;  /* 0x000000c21bc57220 */ /* 0x040fe20000410000 */
[----:B------:R-:W-:Y:S01]  /*17f0*/  SHF.L.U32 R207, R162, 0x10, RZ ;  /* 0x00000010a2cf7819 */ /* 0x000fe200000006ff */
[----:B------:R-:W-:Y:S01]  /*1800*/  FADD.FTZ R162, -R22, R165 ;  /* 0x000000a516a27221 */ /* 0x000fe20000010100 */
[----:B------:R-:W-:Y:S01]  /*1810*/  SHF.L.U32 R156, R156, 0x10, RZ ;  /* 0x000000109c9c7819 */ /* 0x000fe200000006ff */
[C---:B------:R-:W-:Y:S01]  /*1820*/  FMUL.FTZ R194, R27.reuse, R200 ;  /* 0x000000c81bc27220 */ /* 0x040fe20000410000 */
[-C--:B------:R-:W-:Y:S01]  /*1830*/  FMUL.FTZ R196, R196, R157.reuse ;  /* 0x0000009dc4c47220 */ /* 0x080fe20000410000 */
[----:B------:R-:W-:Y:S01]  /*1840*/  FMUL.FTZ R201, R27, R202 ;  /* 0x000000ca1bc97220 */ /* 0x000fe20000410000 */
[----:B------:R-:W-:Y:S01]  /*1850*/  SHF.L.U32 R202, R50, 0x10, RZ ;  /* 0x0000001032ca7819 */ /* 0x000fe200000006ff */
[-C--:B------:R-:W-:Y:S01]  /*1860*/  FMUL.FTZ R203, R203, R158.reuse ;  /* 0x0000009ecbcb7220 */ /* 0x080fe20000410000 */
        /* <DEDUP_REMOVED lines=51> */
.L_x_5342:
[----:B------:R-:W-:Y:S05]  /*1ba0*/  BSYNC.RECONVERGENT B2 ;  /* 0x0000000000027941 */ /* 0x000fea0003800200 */
.L_x_5341:
[----:B------:R-:W-:Y:S05]  /*1bb0*/  @!P2 BRA `(.L_x_5343) ;  /* 0x0000000400f0a947 */ /* 0x000fea0003800000 */
[----:B------:R-:W0:Y:S08]  /*1bc0*/  LDC.64 R164, c[0x0][0x428] ;  /* 0x00010a00ffa47b82 */ /* 0x000e300000000a00 */
[----:B------:R-:W1:Y:S01]  /*1bd0*/  LDC.64 R214, c[0x0][0x3a8] ;  /* 0x0000ea00ffd67b82 */ /* 0x000e620000000a00 */
[----:B0-----:R-:W-:-:S06]  /*1be0*/  IMAD.WIDE.U32 R164, R178, 0x10, R164 ;  /* 0x00000010b2a47825 */ /* 0x001fcc00078e00a4 */
[----:B------:R-:W2:Y:S01]  /*1bf0*/  LDG.E.128 R164, desc[UR6][R164.64] ;  /* 0x00000006a4a47981 */ /* 0x000ea2000c1e1d00 */
[----:B-1----:R-:W-:-:S05]  /*1c00*/  IMAD.WIDE.U32 R214, R21, 0x20, R214 ;  /* 0x0000002015d67825 */ /* 0x002fca00078e00d6 */
[----:B------:R-:W3:Y:S04]  /*1c10*/  LDG.E.128 R156, desc[UR6][R214.64] ;  /* 0x00000006d69c7981 */ /* 0x000ee8000c1e1d00 */
[----:B------:R0:W4:Y:S01]  /*1c20*/  LDG.E.128 R160, desc[UR6][R214.64+0x10] ;  /* 0x00001006d6a07981 */ /* 0x000122000c1e1d00 */
[----:B------:R-:W-:-:S04]  /*1c30*/  ISETP.NE.U32.AND P0, PT, RZ, UR10, PT ;  /* 0x0000000aff007c0c */ /* 0x000fc8000bf05070 */
[----:B------:R-:W-:-:S13]  /*1c40*/  ISETP.NE.AND.EX P0, PT, RZ, UR11, PT, P0 ;  /* 0x0000000bff007c0c */ /* 0x000fda000bf05300 */
[----:B------:R-:W1:Y:S01]  /*1c50*/  @P0 LDC.64 R212, c[0x0][0x438] ;  /* 0x00010e00ffd40b82 */ /* 0x000e620000000a00 */
[----:B0-----:R-:W-:Y:S02]  /*1c60*/  SHF.L.U32 R215, R0, 0x10, RZ ;  /* 0x0000001000d77819 */ /* 0x001fe400000006ff */
[----:B------:R-:W-:Y:S02]  /*1c70*/  SHF.L.U32 R219, R2, 0x10, RZ ;  /* 0x0000001002db7819 */ /* 0x000fe400000006ff */
[----:B------:R-:W-:Y:S01]  /*1c80*/  SHF.L.U32 R216, R53, 0x10, RZ ;  /* 0x0000001035d87819 */ /* 0x000fe200000006ff */
[----:B-1----:R-:W-:-:S05]  /*1c90*/  @P0 IMAD.WIDE.U32 R212, R21, 0x20, R212 ;  /* 0x0000002015d40825 */ /* 0x002fca00078e00d4 */
[----:B------:R-:W5:Y:S04]  /*1ca0*/  @P0 LDG.E.128 R144, desc[UR6][R212.64] ;  /* 0x00000006d4900981 */ /* 0x000f68000c1e1d00 */
[----:B------:R0:W5:Y:S02]  /*1cb0*/  @P0 LDG.E.128 R148, desc[UR6][R212.64+0x10] ;  /* 0x00001006d4940981 */ /* 0x000164000c1e1d00 */
[----:B0-----:R-:W-:Y:S02]  /*1cc0*/  SHF.L.U32 R212, R52, 0x10, RZ ;  /* 0x0000001034d47819 */ /* 0x001fe400000006ff */
[----:B------:R-:W-:Y:S02]  /*1cd0*/  SHF.L.U32 R223, R3, 0x10, RZ ;  /* 0x0000001003df7819 */ /* 0x000fe400000006ff */
[----:B------:R-:W-:-:S02]  /*1ce0*/  SHF.L.U32 R218, R54, 0x10, RZ ;  /* 0x0000001036da7819 */ /* 0x000fc400000006ff */
[----:B------:R-:W-:Y:S02]  /*1cf0*/  SHF.L.U32 R222, R55, 0x10, RZ ;  /* 0x0000001037de7819 */ /* 0x000fe400000006ff */
[----:B------:R-:W-:Y:S02]  /*1d00*/  SHF.L.U32 R227, R4, 0x10, RZ ;  /* 0x0000001004e37819 */ /* 0x000fe400000006ff */
[----:B--2---:R-:W-:Y:S01]  /*1d10*/  PRMT R21, R164, 0x7632, R21 ;  /* 0x00007632a4157816 */ /* 0x004fe20000000015 */
[C---:B---3--:R-:W-:Y:S01]  /*1d20*/  FADD.FTZ R210, -R22.reuse, R157 ;  /* 0x0000009d16d27221 */ /* 0x048fe20000010100 */
[C---:B------:R-:W-:Y:S01]  /*1d30*/  FADD.FTZ R156, -R22.reuse, R156 ;  /* 0x0000009c169c7221 */ /* 0x040fe20000010100 */
[C---:B------:R-:W-:Y:S01]  /*1d40*/  FADD.FTZ R158, -R22.reuse, R158 ;  /* 0x0000009e169e7221 */ /* 0x040fe20000010100 */
[C---:B------:R-:W-:Y:S01]  /*1d50*/  FADD.FTZ R214, -R22.reuse, R159 ;  /* 0x0000009f16d67221 */ /* 0x040fe20000010100 */
[C---:B----4-:R-:W-:Y:S01]  /*1d60*/  FADD.FTZ R160, -R22.reuse, R160 ;  /* 0x000000a016a07221 */ /* 0x050fe20000010100 */
[C---:B------:R-:W-:Y:S01]  /*1d70*/  FADD.FTZ R220, -R22.reuse, R161 ;  /* 0x000000a116dc7221 */ /* 0x040fe20000010100 */
[C---:B------:R-:W-:Y:S01]  /*1d80*/  FADD.FTZ R162, -R22.reuse, R162 ;  /* 0x000000a216a27221 */ /* 0x040fe20000010100 */
[----:B------:R-:W-:Y:S01]  /*1d90*/  FADD.FTZ R224, -R22, R163 ;  /* 0x000000a316e07221 */ /* 0x000fe20000010100 */
[----:B------:R-:W-:Y:S01]  /*1da0*/  SHF.L.U32 R22, R21, 0x10, RZ ;  /* 0x0000001015167819 */ /* 0x000fe200000006ff */
[----:B-----5:R-:W-:Y:S01]  /*1db0*/  FMUL.FTZ R210, R27, R210 ;  /* 0x000000d21bd27220 */ /* 0x020fe20000410000 */
[----:B------:R-:W-:-:S02]  /*1dc0*/  PRMT R159, R165, 0x7632, R159 ;  /* 0x00007632a59f7816 */ /* 0x000fc4000000009f */
[----:B------:R-:W-:Y:S01]  /*1dd0*/  SHF.L.U32 R157, R164, 0x10, RZ ;  /* 0x00000010a49d7819 */ /* 0x000fe200000006ff */
[-C--:B------:R-:W-:Y:S01]  /*1de0*/  FMUL.FTZ R215, R215, R22.reuse ;  /* 0x00000016d7d77220 */ /* 0x080fe20000410000 */
[----:B------:R-:W-:Y:S01]  /*1df0*/  FFMA.FTZ R77, R210, R22, R77 ;  /* 0x00000016d24d7223 */ /* 0x000fe2000001004d */
[----:B------:R-:W-:Y:S01]  /*1e00*/  FADD.FTZ R113, R113, R22 ;  /* 0x0000001671717221 */ /* 0x000fe20000010000 */
[----:B------:R-:W-:Y:S01]  /*1e10*/  SHF.L.U32 R22, R159, 0x10, RZ ;  /* 0x000000109f167819 */ /* 0x000fe200000006ff */
[C---:B------:R-:W-:Y:S01]  /*1e20*/  FMUL.FTZ R214, R27.reuse, R214 ;  /* 0x000000d61bd67220 */ /* 0x040fe20000410000 */
[-C--:B------:R-:W-:Y:S01]  /*1e30*/  FMUL.FTZ R212, R212, R157.reuse ;  /* 0x0000009dd4d47220 */ /* 0x080fe20000410000 */
[----:B------:R-:W-:Y:S01]  /*1e40*/  FMUL.FTZ R213, R27, R156 ;  /* 0x0000009c1bd57220 */ /* 0x000fe20000410000 */
[----:B------:R-:W-:Y:S01]  /*1e50*/  PRMT R161, R166, 0x7632, R161 ;  /* 0x00007632a6a17816 */ /* 0x000fe200000000a1 */
[-C--:B------:R-:W-:Y:S01]  /*1e60*/  FMUL.FTZ R219, R219, R22.reuse ;  /* 0x00000016dbdb7220 */ /* 0x080fe20000410000 */
[----:B------:R-:W-:Y:S01]  /*1e70*/  FFMA.FTZ R79, R214, R22, R79 ;  /* 0x00000016d64f7223 */ /* 0x000fe2000001004f */
[----:B------:R-:W-:Y:S01]  /*1e80*/  FADD.FTZ R115, R115, R22 ;  /* 0x0000001673737221 */ /* 0x000fe20000010000 */
[----:B------:R-:W-:Y:S01]  /*1e90*/  SHF.L.U32 R165, R165, 0x10, RZ ;  /* 0x00000010a5a57819 */ /* 0x000fe200000006ff */
        /* <DEDUP_REMOVED lines=8> */
[----:B------:R-:W-:Y:S01]  /*1f20*/  FMUL.FTZ R216, R216, R165 ;  /* 0x000000a5d8d87220 */ /* 0x000fe20000410000 */
[----:B------:R-:W-:Y:S01]  /*1f30*/  FFMA.FTZ R22, R210, R215, R21 ;  /* 0x000000d7d2167223 */ /* 0x000fe20000010015 */
[----:B------:R-:W-:Y:S01]  /*1f40*/  SHF.L.U32 R163, R166, 0x10, RZ ;  /* 0x00000010a6a37819 */ /* 0x000fe200000006ff */
[-C--:B------:R-:W-:Y:S01]  /*1f50*/  FMUL.FTZ R223, R223, R156.reuse ;  /* 0x0000009cdfdf7220 */ /* 0x080fe20000410000 */
[----:B------:R-:W-:Y:S01]  /*1f60*/  FFMA.FTZ R81, R220, R156, R81 ;  /* 0x0000009cdc517223 */ /* 0x000fe20000010051 */
[----:B------:R-:W-:Y:S01]  /*1f70*/  FADD.FTZ R117, R117, R156 ;  /* 0x0000009c75757221 */ /* 0x000fe20000010000 */
[----:B------:R-:W-:Y:S01]  /*1f80*/  FADD.FTZ R156, R157, R216 ;  /* 0x000000d89d9c7221 */ /* 0x000fe20000010000 */
[----:B------:R-:W-:Y:S01]  /*1f90*/  FFMA.FTZ R21, R217, R216, R22 ;  /* 0x000000d8d9157223 */ /* 0x000fe20000010016 */
[----:B------:R-:W-:Y:S01]  /*1fa0*/  FMUL.FTZ R221, R27, R160 ;  /* 0x000000a01bdd7220 */ /* 0x000fe20000410000 */
[----:B------:R-:W-:Y:S01]  /*1fb0*/  FMUL.FTZ R218, R218, R163 ;  /* 0x000000a3dada7220 */ /* 0x000fe20000410000 */
[----:B------:R-:W-:Y:S01]  /*1fc0*/  FADD.FTZ R157, R156, R219 ;  /* 0x000000db9c9d7221 */ /* 0x000fe20000010000 */
[----:B------:R-:W-:Y:S01]  /*1fd0*/  FFMA.FTZ R22, R214, R219, R21 ;  /* 0x000000dbd6167223 */ /* 0x000fe20000010015 */
[----:B------:R-:W-:-:S02]  /*1fe0*/  PRMT R164, R167, 0x7632, R164 ;  /* 0x00007632a7a47816 */ /* 0x000fc400000000a4 */
[----:B------:R-:W-:Y:S01]  /*1ff0*/  SHF.L.U32 R167, R167, 0x10, RZ ;  /* 0x00000010a7a77819 */ /* 0x000fe200000006ff */
        /* <DEDUP_REMOVED lines=21> */
[----:B------:R-:W-:Y:S06]  /*2150*/  BRA `(.L_x_5343) ;  /* 0x0000000000887947 */ /* 0x000fec0003800000 */
.L_x_5336:
        /* <DEDUP_REMOVED lines=23> */
[----:B------:R-:W-:Y:S02]  /*22d0*/  @P2 IADD3 R21, PT, PT, R21, 0x20, RZ ;  /* 0x0000002015152810 */ /* 0x000fe40007ffe0ff */
[----:B------:R0:W5:Y:S04]  /*22e0*/  @P0 LDG.E.128 R124, desc[UR6][R162.64+0x10] ;  /* 0x00001006a27c0981 */ /* 0x000168000c1e1d00 */
[----:B------:R0:W5:Y:S01]  /*22f0*/  @P2 LDG.E.128 R128, desc[UR6][R160.64] ;  /* 0x00000006a0802981 */ /* 0x000162000c1e1d00 */
[C---:B--2---:R-:W-:Y:S01]  /*2300*/  @P3 IMAD.WIDE.U32 R158, R21.reuse, 0x20, R158 ;  /* 0x00000020159e3825 */ /* 0x044fe200078e009e */
[----:B------:R-:W-:-:S02]  /*2310*/  @P3 IADD3 R21, PT, PT, R21, 0x20, RZ ;  /* 0x0000002015153810 */ /* 0x000fc40007ffe0ff */
[----:B------:R0:W5:Y:S04]  /*2320*/  @P2 LDG.E.128 R132, desc[UR6][R160.64+0x10] ;  /* 0x00001006a0842981 */ /* 0x000168000c1e1d00 */
[----:B------:R0:W5:Y:S01]  /*2330*/  @P3 LDG.E.128 R36, desc[UR6][R158.64] ;  /* 0x000000069e243981 */ /* 0x000162000c1e1d00 */
[----:B---3--:R-:W-:-:S03]  /*2340*/  @P4 IMAD.WIDE.U32 R156, R21, 0x20, R156 ;  /* 0x00000020159c4825 */ /* 0x008fc600078e009c */
[----:B------:R0:W5:Y:S04]  /*2350*/  @P3 LDG.E.128 R32, desc[UR6][R158.64+0x10] ;  /* 0x000010069e203981 */ /* 0x000168000c1e1d00 */
[----:B------:R0:W5:Y:S04]  /*2360*/  @P4 LDG.E.128 R144, desc[UR6][R156.64] ;  /* 0x000000069c904981 */ /* 0x000168000c1e1d00 */
[----:B------:R0:W5:Y:S02]  /*2370*/  @P4 LDG.E.128 R148, desc[UR6][R156.64+0x10] ;  /* 0x000010069c944981 */ /* 0x000164000c1e1d00 */
.L_x_5343:
[----:B------:R-:W-:Y:S05]  /*2380*/  BSYNC.RECONVERGENT B1 ;  /* 0x0000000000017941 */ /* 0x000fea0003800200 */
.L_x_5335:
[----:B------:R-:W-:Y:S01]  /*2390*/  UMOV UR4, 0xffffffff ;  /* 0xffffffff00047882 */ /* 0x000fe20000000000 */
[----:B-----5:R-:W-:Y:S02]  /*23a0*/  ISETP.GE.AND P2, PT, R25, 0x1, PT ;  /* 0x000000011900780c */ /* 0x020fe40003f46270 */
[----:B------:R-:W-:Y:S11]  /*23b0*/  BRA.DIV UR4, `(.L_x_5344) ;  /* 0x0000006a04f47947 */ /* 0x000ff6000b800000 */
[----:B------:R-:W1:Y:S04]  /*23c0*/  SHFL.BFLY PT, R22, R231, 0x1, 0x1f ;  /* 0x0c201f00e7167f89 */ /* 0x000e6800000e0000 */
[----:B------:R-:W2:Y:S01]  /*23d0*/  SHFL.BFLY PT, R21, R228, 0x1, 0x1f ;  /* 0x0c201f00e4157f89 */ /* 0x000ea200000e0000 */
[----:B-1----:R-:W-:Y:S01]  /*23e0*/  FADD.FTZ R22, R22, R231 ;  /* 0x000000e716167221 */ /* 0x002fe20000010000 */
[----:B--2---:R-:W-:-:S04]  /*23f0*/  FADD.FTZ R21, R21, R228 ;  /* 0x000000e415157221 */ /* 0x004fc80000010000 */
        /* <DEDUP_REMOVED lines=14> */
.L_x_5497:
[----:B------:R-:W-:Y:S01]  /*24e0*/  @P2 IADD3 R25, PT, PT, R25, -0x1, RZ ;  /* 0xffffffff19192810 */ /* 0x000fe20007ffe0ff */
[----:B-1----:R-:W-:Y:S01]  /*24f0*/  FADD.FTZ R22, R161, R22 ;  /* 0x00000016a1167221 */ /* 0x002fe20000010000 */
[----:B------:R-:W-:Y:S01]  /*2500*/  ISETP.GE.U32.AND P3, PT, R18, 0x20, PT ;  /* 0x000000201200780c */ /* 0x000fe20003f66070 */
[----:B--2---:R-:W-:Y:S01]  /*2510*/  FADD.FTZ R159, R160, R21 ;  /* 0x00000015a09f7221 */ /* 0x004fe20000010000 */
[----:B------:R-:W-:Y:S01]  /*2520*/  ISETP.NE.AND P0, PT, RZ, UR8, PT ;  /* 0x00000008ff007c0c */ /* 0x000fe2000bf05270 */
[----:B------:R-:W-:Y:S01]  /*2530*/  @P2 IMAD R25, R25, R20, RZ ;  /* 0x0000001419192224 */ /* 0x000fe200078e02ff */
[----:B------:R-:W-:Y:S01]  /*2540*/  BSSY.RECONVERGENT B2, `(.L_x_5345) ;  /* 0x000016f000027945 */ /* 0x000fe20003800200 */
[----:B------:R-:W-:Y:S01]  /*2550*/  HFMA2 R21, -RZ, RZ, 0, 0 ;  /* 0x00000000ff157431 */ /* 0x000fe200000001ff */
[----:B------:R-:W-:Y:S01]  /*2560*/  MOV R157, R23 ;  /* 0x00000017009d7202 */ /* 0x000fe20000000f00 */
[----:B------:R-:W-:Y:S01]  /*2570*/  FMUL.FTZ R159, R159, UR9 ;  /* 0x000000099f9f7c20 */ /* 0x000fe20008410000 */
[----:B------:R-:W-:-:S04]  /*2580*/  @P2 SHF.R.S32.HI R156, RZ, 0x1f, R25 ;  /* 0x0000001fff9c2819 */ /* 0x000fc80000011419 */
[----:B------:R-:W-:Y:S01]  /*2590*/  @P2 LEA.HI R25, R156, R25, RZ, 0x3 ;  /* 0x000000199c192211 */ /* 0x000fe200078f18ff */
[----:B------:R-:W-:-:S03]  /*25a0*/  FMUL.FTZ R156, R22, UR9 ;  /* 0x00000009169c7c20 */ /* 0x000fc60008410000 */
        /* <DEDUP_REMOVED lines=19> */
[----:B------:R-:W-:-:S05]  /*26e0*/  FMUL.FTZ R22, R22, UR12 ;  /* 0x0000000c16167c20 */ /* 0x000fca0008410000 */
[----:B------:R-:W-:-:S04]  /*26f0*/  F2FP.BF16.F32.PACK_AB R22, RZ, R22 ;  /* 0x00000016ff16723e */ /* 0x000fc800000010ff */
[----:B------:R-:W-:-:S07]  /*2700*/  PRMT R152, R22, 0x7610, R152 ;  /* 0x0000761016987816 */ /* 0x000fce0000000098 */
.L_x_5351:
[----:B------:R-:W-:Y:S05]  /*2710*/  BSYNC.RECONVERGENT B3 ;  /* 0x0000000000037941 */ /* 0x000fea0003800200 */
.L_x_5350:
        /* <DEDUP_REMOVED lines=10> */
.L_x_5353:
[----:B------:R-:W-:Y:S05]  /*27c0*/  BSYNC.RECONVERGENT B3 ;  /* 0x0000000000037941 */ /* 0x000fea0003800200 */
.L_x_5352:
        /* <DEDUP_REMOVED lines=10> */
.L_x_5355:
[----:B------:R-:W-:Y:S05]  /*2870*/  BSYNC.RECONVERGENT B3 ;  /* 0x0000000000037941 */ /* 0x000fea0003800200 */
.L_x_5354:
        /* <DEDUP_REMOVED lines=10> */
.L_x_5357:
[----:B------:R-:W-:Y:S05]  /*2920*/  BSYNC.RECONVERGENT B3 ;  /* 0x0000000000037941 */ /* 0x000fea0003800200 */
.L_x_5356:
        /* <DEDUP_REMOVED lines=10> */
.L_x_5359:
[----:B------:R-:W-:Y:S05]  /*29d0*/  BSYNC.RECONVERGENT B3 ;  /* 0x0000000000037941 */ /* 0x000fea0003800200 */
.L_x_5358:
        /* <DEDUP_REMOVED lines=10> */
.L_x_5361:
[----:B------:R-:W-:Y:S05]  /*2a80*/  BSYNC.RECONVERGENT B3 ;  /* 0x0000000000037941 */ /* 0x000fea0003800200 */
.L_x_5360:
        /* <DEDUP_REMOVED lines=10> */
.L_x_5363:
[----:B------:R-:W-:Y:S05]  /*2b30*/  BSYNC.RECONVERGENT B3 ;  /* 0x0000000000037941 */ /* 0x000fea0003800200 */
.L_x_5362:
        /* <DEDUP_REMOVED lines=10> */
.L_x_5349:
        /* <DEDUP_REMOVED lines=14> */
[----:B0-----:R-:W-:Y:S01]  /*2cc0*/  FADD.FTZ R160, R226, -R105 ;  /* 0x80000069e2a07221 */ /* 0x001fe20000010000 */
[----:B------:R-:W-:Y:S01]  /*2cd0*/  FADD.FTZ R162, R177, -R162 ;  /* 0x800000a2b1a27221 */ /* 0x000fe20000010000 */
[C---:B------:R-:W-:Y:S01]  /*2ce0*/  FMUL.FTZ R72, R27.reuse, R72 ;  /* 0x000000481b487220 */ /* 0x040fe20000410000 */
[C---:B------:R-:W-:Y:S01]  /*2cf0*/  FMUL.FTZ R104, R27.reuse, R104 ;  /* 0x000000681b687220 */ /* 0x040fe20000410000 */
[----:B------:R-:W-:Y:S01]  /*2d00*/  ISETP.GT.AND P0, PT, R26, RZ, PT ;  /* 0x000000ff1a00720c */ /* 0x000fe20003f04270 */
[C---:B------:R-:W-:Y:S01]  /*2d10*/  FMUL.FTZ R22, R27.reuse, R22 ;  /* 0x000000161b167220 */ /* 0x040fe20000410000 */
[C---:B------:R-:W-:Y:S01]  /*2d20*/  FMUL.FTZ R23, R27.reuse, R74 ;  /* 0x0000004a1b177220 */ /* 0x040fe20000410000 */
[C---:B------:R-:W-:Y:S01]  /*2d30*/  FMUL.FTZ R106, R27.reuse, R106 ;  /* 0x0000006a1b6a7220 */ /* 0x040fe20000410000 */
[C---:B------:R-:W-:Y:S01]  /*2d40*/  FMUL.FTZ R105, R27.reuse, R158 ;  /* 0x0000009e1b697220 */ /* 0x040fe20000410000 */
[C---:B------:R-:W-:Y:S01]  /*2d50*/  FMUL.FTZ R160, R27.reuse, R160 ;  /* 0x000000a01ba07220 */ /* 0x040fe20000410000 */
[----:B------:R-:W-:Y:S01]  /*2d60*/  FMUL.FTZ R75, R27, R162 ;  /* 0x000000a21b4b7220 */ /* 0x000fe20000410000 */
[----:B------:R-:W-:Y:S01]  /*2d70*/  BSSY.RECONVERGENT B3, `(.L_x_5365) ;  /* 0x0000012000037945 */ /* 0x000fe20003800200 */
[----:B------:R-:W-:-:S02]  /*2d80*/  FSEL R73, R72, RZ, P0 ;  /* 0x000000ff48497208 */ /* 0x000fc40000000000 */
[----:B------:R-:W-:Y:S02]  /*2d90*/  FSEL R107, R104, RZ, P0 ;  /* 0x000000ff686b7208 */ /* 0x000fe40000000000 */
[----:B------:R-:W-:Y:S02]  /*2da0*/  FSEL R74, R22, RZ, P0 ;  /* 0x000000ff164a7208 */ /* 0x000fe40000000000 */
[----:B------:R-:W-:Y:S02]  /*2db0*/  FSEL R72, R23, RZ, P0 ;  /* 0x000000ff17487208 */ /* 0x000fe40000000000 */
[----:B------:R-:W-:Y:S02]  /*2dc0*/  FSEL R106, R106, RZ, P0 ;  /* 0x000000ff6a6a7208 */ /* 0x000fe40000000000 */
[----:B------:R-:W-:Y:S02]  /*2dd0*/  FSEL R105, R105, RZ, P0 ;  /* 0x000000ff69697208 */ /* 0x000fe40000000000 */
[----:B------:R-:W-:-:S02]  /*2de0*/  FSEL R104, R160, RZ, P0 ;  /* 0x000000ffa0687208 */ /* 0x000fc40000000000 */
[----:B------:R-:W-:Y:S01]  /*2df0*/  FSEL R75, R75, RZ, P0 ;  /* 0x000000ff4b4b7208 */ /* 0x000fe20000000000 */
        /* <DEDUP_REMOVED lines=9> */
.L_x_5366:
[----:B------:R-:W-:Y:S05]  /*2e90*/  BSYNC.RECONVERGENT B3 ;  /* 0x0000000000037941 */ /* 0x000fea0003800200 */
.L_x_5365:
        /* <DEDUP_REMOVED lines=10> */
.L_x_5368:
[----:B------:R-:W-:Y:S05]  /*2f40*/  BSYNC.RECONVERGENT B3 ;  /* 0x0000000000037941 */ /* 0x000fea0003800200 */
.L_x_5367:
        /* <DEDUP_REMOVED lines=10> */
.L_x_5370:
[----:B------:R-:W-:Y:S05]  /*2ff0*/  BSYNC.RECONVERGENT B3 ;  /* 0x0000000000037941 */ /* 0x000fea0003800200 */
.L_x_5369:
        /* <DEDUP_REMOVED lines=10> */
.L_x_5372:
[----:B------:R-:W-:Y:S05]  /*30a0*/  BSYNC.RECONVERGENT B3 ;  /* 0x0000000000037941 */ /* 0x000fea0003800200 */
.L_x_5371:
        /* <DEDUP_REMOVED lines=10> */
.L_x_5374:
[----:B------:R-:W-:Y:S05]  /*3150*/  BSYNC.RECONVERGENT B3 ;  /* 0x0000000000037941 */ /* 0x000fea0003800200 */
.L_x_5373:
        /* <DEDUP_REMOVED lines=10> */
.L_x_5376:
[----:B------:R-:W-:Y:S05]  /*3200*/  BSYNC.RECONVERGENT B3 ;  /* 0x0000000000037941 */ /* 0x000fea0003800200 */
.L_x_5375:
        /* <DEDUP_REMOVED lines=10> */
.L_x_5378:
[----:B------:R-:W-:Y:S05]  /*32b0*/  BSYNC.RECONVERGENT B3 ;  /* 0x0000000000037941 */ /* 0x000fea0003800200 */
.L_x_5377:
[----:B------:R-:W-:Y:S05]  /*32c0*/  @!P2 BRA `(.L_x_5364) ;  /* 0x000000080028a947 */ /* 0x000fea0003800000 */
[----:B------:R-:W-:-:S05]  /*32d0*/  FMUL.FTZ R22, R75, UR12 ;  /* 0x0000000c4b167c20 */ /* 0x000fca0008410000 */
[----:B------:R-:W-:-:S04]  /*32e0*/  F2FP.BF16.F32.PACK_AB R22, RZ, R22 ;  /* 0x00000016ff16723e */ /* 0x000fc800000010ff */
[----:B------:R-:W-:Y:S01]  /*32f0*/  PRMT R155, R155, 0x5410, R22 ;  /* 0x000054109b9b7816 */ /* 0x000fe20000000016 */
[----:B------:R-:W-:Y:S06]  /*3300*/  BRA `(.L_x_5364) ;  /* 0x0000000800187947 */ /* 0x000fec0003800000 */
.L_x_5348:
[----:B------:R-:W-:Y:S02]  /*3310*/  MOV R24, UR14 ;  /* 0x0000000e00187c02 */ /* 0x000fe40008000f00 */
[----:B------:R-:W-:Y:S02]  /*3320*/  MOV R25, UR15 ;  /* 0x0000000f00197c02 */ /* 0x000fe40008000f00 */
[----:B------:R-:W-:-:S04]  /*3330*/  ISETP.NE.U32.AND P0, PT, R24, RZ, PT ;  /* 0x000000ff1800720c */ /* 0x000fc80003f05070 */
[----:B------:R-:W-:-:S13]  /*3340*/  ISETP.NE.AND.EX P0, PT, R25, RZ, PT, P0 ;  /* 0x000000ff1900720c */ /* 0x000fda0003f05300 */
[----:B------:R-:W-:Y:S05]  /*3350*/  @P0 BRA `(.L_x_5379) ;  /* 0x0000000400040947 */ /* 0x000fea0003800000 */
[----:B0-----:R-:W0:Y:S01]  /*3360*/  @P2 LDC R161, c[0x0][0x40c] ;  /* 0x00010300ffa12b82 */ /* 0x001e220000000800 */
[-CC-:B------:R-:W-:Y:S01]  /*3370*/  @P1 FFMA.FTZ R23, R229, R159.reuse, R156.reuse ;  /* 0x0000009fe5171223 */ /* 0x180fe2000001009c */
[----:B------:R-:W-:Y:S01]  /*3380*/  MOV R22, R120 ;  /* 0x0000007800167202 */ /* 0x000fe20000000f00 */
[-CC-:B------:R-:W-:Y:S01]  /*3390*/  @P1 FFMA.FTZ R160, R28, R159.reuse, R156.reuse ;  /* 0x0000009f1ca01223 */ /* 0x180fe2000001009c */
[----:B------:R-:W-:Y:S01]  /*33a0*/  @P1 FFMA.FTZ R164, R30, R159, R156 ;  /* 0x0000009f1ea41223 */ /* 0x000fe2000001009c */
[----:B------:R-:W-:Y:S01]  /*33b0*/  @P1 FADD.FTZ R158, R226, -R23 ;  /* 0x80000017e29e1221 */ /* 0x000fe20000010000 */
[----:B------:R-:W-:Y:S01]  /*33c0*/  MOV R23, R121 ;  /* 0x0000007900177202 */ /* 0x000fe20000000f00 */
[----:B------:R-:W-:Y:S01]  /*33d0*/  @P1 FADD.FTZ R160, R29, -R160 ;  /* 0x800000a01da01221 */ /* 0x000fe20000010000 */
[----:B------:R-:W1:Y:S01]  /*33e0*/  @P2 LDC R162, c[0x0][0x40c] ;  /* 0x00010300ffa22b82 */ /* 0x000e620000000800 */
[----:B------:R-:W-:Y:S01]  /*33f0*/  @P1 FFMA.FTZ R22, R27, R158, R120 ;  /* 0x0000009e1b161223 */ /* 0x000fe20000010078 */
[----:B------:R-:W-:Y:S01]  /*3400*/  @P1 FADD.FTZ R164, R169, -R164 ;  /* 0x800000a4a9a41221 */ /* 0x000fe20000010000 */
[--C-:B------:R-:W-:Y:S01]  /*3410*/  @P1 FFMA.FTZ R231, R171, R159, R156.reuse ;  /* 0x0000009fabe71223 */ /* 0x100fe2000001009c */
[C---:B------:R-:W-:Y:S01]  /*3420*/  @P1 FFMA.FTZ R23, R27.reuse, R160, R121 ;  /* 0x000000a01b171223 */ /* 0x040fe20000010079 */
[----:B------:R-:W-:Y:S01]  /*3430*/  MOV R160, R123 ;  /* 0x0000007b00a07202 */ /* 0x000fe20000000f00 */
[----:B------:R-:W-:Y:S01]  /*3440*/  @P1 FFMA.FTZ R160, R27, R164, R123 ;  /* 0x000000a41ba01223 */ /* 0x000fe2000001007b */
[-CC-:B------:R-:W-:Y:S01]  /*3450*/  @P1 FFMA.FTZ R164, R172, R159.reuse, R156.reuse ;  /* 0x0000009faca41223 */ /* 0x180fe2000001009c */
[----:B------:R-:W2:Y:S01]  /*3460*/  @P2 LDC R165, c[0x0][0x40c] ;  /* 0x00010300ffa52b82 */ /* 0x000ea20000000800 */
[----:B------:R-:W-:Y:S01]  /*3470*/  @P1 FFMA.FTZ R235, R175, R159, R156 ;  /* 0x0000009fafeb1223 */ /* 0x000fe2000001009c */
[----:B------:R-:W-:Y:S01]  /*3480*/  @P1 FADD.FTZ R231, R170, -R231 ;  /* 0x800000e7aae71221 */ /* 0x000fe20000010000 */
[----:B------:R-:W-:Y:S01]  /*3490*/  MOV R158, R122 ;  /* 0x0000007a009e7202 */ /* 0x000fe20000000f00 */
[----:B------:R-:W-:Y:S01]  /*34a0*/  @P1 FADD.FTZ R164, R173, -R164 ;  /* 0x800000a4ada41221 */ /* 0x000fe20000010000 */
[----:B------:R-:W-:Y:S01]  /*34b0*/  @P1 FADD.FTZ R235, R174, -R235 ;  /* 0x800000ebaeeb1221 */ /* 0x000fe20000010000 */
[----:B------:R-:W-:-:S02]  /*34c0*/  MOV R163, R126 ;  /* 0x0000007e00a37202 */ /* 0x000fc40000000f00 */
[----:B------:R-:W3:Y:S01]  /*34d0*/  @P2 LDC R166, c[0x0][0x40c] ;  /* 0x00010300ffa62b82 */ /* 0x000ee20000000800 */
[----:B0-----:R-:W-:Y:S01]  /*34e0*/  @P2 FMUL.FTZ R22, R22, R161 ;  /* 0x000000a116162220 */ /* 0x001fe20000410000 */
[----:B------:R-:W-:Y:S01]  /*34f0*/  @P1 FFMA.FTZ R161, R31, R159, R156 ;  /* 0x0000009f1fa11223 */ /* 0x000fe2000001009c */
[----:B------:R-:W-:-:S03]  /*3500*/  @P1 FFMA.FTZ R163, R27, R235, R126 ;  /* 0x000000eb1ba31223 */ /* 0x000fc6000001007e */
[----:B------:R-:W-:Y:S01]  /*3510*/  @P1 FADD.FTZ R161, R168, -R161 ;  /* 0x800000a1a8a11221 */ /* 0x000fe20000010000 */
[----:B------:R-:W-:Y:S01]  /*3520*/  @P2 F2FP.BF16.F32.PACK_AB R22, RZ, R22 ;  /* 0x00000016ff16223e */ /* 0x000fe200000010ff */
[----:B------:R-:W0:Y:S01]  /*3530*/  @P2 LDC R167, c[0x0][0x40c] ;  /* 0x00010300ffa72b82 */ /* 0x000e220000000800 */
[----:B-1----:R-:W-:Y:S01]  /*3540*/  @P2 FMUL.FTZ R23, R23, R162 ;  /* 0x000000a217172220 */ /* 0x002fe20000410000 */
[C---:B------:R-:W-:Y:S01]  /*3550*/  @P1 FFMA.FTZ R158, R27.reuse, R161, R122 ;  /* 0x000000a11b9e1223 */ /* 0x040fe2000001007a */
[----:B------:R-:W-:Y:S01]  /*3560*/  MOV R161, R124 ;  /* 0x0000007c00a17202 */ /* 0x000fe20000000f00 */
[C---:B------:R-:W-:Y:S01]  /*3570*/  @P1 FFMA.FTZ R161, R27.reuse, R231, R124 ;  /* 0x000000e71ba11223 */ /* 0x040fe2000001007c */
[----:B------:R-:W-:Y:S02]  /*3580*/  @P2 PRMT R152, R22, 0x7610, R152 ;  /* 0x0000761016982816 */ /* 0x000fe40000000098 */
[----:B------:R-:W-:Y:S01]  /*3590*/  @P2 F2FP.BF16.F32.PACK_AB R23, RZ, R23 ;  /* 0x00000017ff17223e */ /* 0x000fe200000010ff */
[----:B------:R-:W1:Y:S01]  /*35a0*/  @P2 LDC R233, c[0x0][0x40c] ;  /* 0x00010300ffe92b82 */ /* 0x000e620000000800 */
[----:B------:R-:W-:Y:S01]  /*35b0*/  MOV R162, R125 ;  /* 0x0000007d00a27202 */ /* 0x000fe20000000f00 */
[----:B--2---:R-:W-:Y:S01]  /*35c0*/  @P2 FMUL.FTZ R22, R158, R165 ;  /* 0x000000a59e162220 */ /* 0x004fe20000410000 */
[----:B------:R-:W-:Y:S01]  /*35d0*/  @P1 FFMA.FTZ R162, R27, R164, R125 ;  /* 0x000000a41ba21223 */ /* 0x000fe2000001007d */
[----:B------:R-:W-:-:S03]  /*35e0*/  @P2 PRMT R152, R152, 0x5410, R23 ;  /* 0x0000541098982816 */ /* 0x000fc60000000017 */
[----:B------:R-:W-:Y:S01]  /*35f0*/  @P2 F2FP.BF16.F32.PACK_AB R22, RZ, R22 ;  /* 0x00000016ff16223e */ /* 0x000fe200000010ff */
[----:B------:R-:W2:Y:S01]  /*3600*/  @P2 LDC R178, c[0x0][0x40c] ;  /* 0x00010300ffb22b82 */ /* 0x000ea20000000800 */
[----:B---3--:R-:W-:Y:S02]  /*3610*/  @P2 FMUL.FTZ R158, R161, R166 ;  /* 0x000000a6a19e2220 */ /* 0x008fe40000410000 */
[----:B------:R-:W-:-:S03]  /*3620*/  @P2 PRMT R153, R22, 0x7610, R153 ;  /* 0x0000761016992816 */ /* 0x000fc60000000099 */
[----:B------:R-:W-:Y:S01]  /*3630*/  @P2 F2FP.BF16.F32.PACK_AB R158, RZ, R158 ;  /* 0x0000009eff9e223e */ /* 0x000fe200000010ff */
[----:B0-----:R-:W-:-:S03]  /*3640*/  @P2 FMUL.FTZ R23, R160, R167 ;  /* 0x000000a7a0172220 */ /* 0x001fc60000410000 */
        /* <DEDUP_REMOVED lines=10> */
[----:B------:R-:W-:Y:S01]  /*36f0*/  @P1 FFMA.FTZ R158, R176, R159, R156 ;  /* 0x0000009fb09e1223 */ /* 0x000fe2000001009c */
[----:B------:R-:W-:-:S03]  /*3700*/  MOV R22, R127 ;  /* 0x0000007f00167202 */ /* 0x000fc60000000f00 */
[----:B------:R-:W-:-:S04]  /*3710*/  @P1 FADD.FTZ R158, R177, -R158 ;  /* 0x8000009eb19e1221 */ /* 0x000fc80000010000 */
[----:B------:R-:W-:-:S04]  /*3720*/  @P1 FFMA.FTZ R22, R27, R158, R127 ;  /* 0x0000009e1b161223 */ /* 0x000fc8000001007f */
[----:B------:R-:W-:-:S05]  /*3730*/  FMUL.FTZ R22, R22, UR12 ;  /* 0x0000000c16167c20 */ /* 0x000fca0008410000 */
[----:B------:R-:W-:-:S04]  /*3740*/  F2FP.BF16.F32.PACK_AB R22, RZ, R22 ;  /* 0x00000016ff16723e */ /* 0x000fc800000010ff */
[----:B------:R-:W-:Y:S01]  /*3750*/  PRMT R155, R155, 0x5410, R22 ;  /* 0x000054109b9b7816 */ /* 0x000fe20000000016 */
[----:B------:R-:W-:Y:S06]  /*3760*/  BRA `(.L_x_5364) ;  /* 0x0000000400007947 */ /* 0x000fec0003800000 */
.L_x_5379:
[----:B------:R-:W1:Y:S01]  /*3770*/  @P2 LDC R72, c[0x0][0x40c] ;  /* 0x00010300ff482b82 */ /* 0x000e620000000800 */
[-CC-:B------:R-:W-:Y:S01]  /*3780*/  @P1 FFMA.FTZ R22, R176, R159.reuse, R156.reuse ;  /* 0x0000009fb0161223 */ /* 0x180fe2000001009c */
[--C-:B------:R-:W-:Y:S01]  /*3790*/  @P1 FFMA.FTZ R23, R175, R159, R156.reuse ;  /* 0x0000009faf171223 */ /* 0x100fe2000001009c */
[----:B------:R-:W-:Y:S01]  /*37a0*/  MOV R75, R127 ;  /* 0x0000007f004b7202 */ /* 0x000fe20000000f00 */
[----:B0-----:R-:W-:Y:S01]  /*37b0*/  @P1 FFMA.FTZ R161, R31, R159, R156 ;  /* 0x0000009f1fa11223 */ /* 0x001fe2000001009c */
[----:B------:R-:W-:Y:S01]  /*37c0*/  @P1 FADD.FTZ R22, R177, -R22 ;  /* 0x80000016b1161221 */ /* 0x000fe20000010000 */
[----:B------:R-:W-:Y:S01]  /*37d0*/  @P1 FADD.FTZ R23, R174, -R23 ;  /* 0x80000017ae171221 */ /* 0x000fe20000010000 */
[----:B------:R-:W-:Y:S01]  /*37e0*/  MOV R74, R126 ;  /* 0x0000007e004a7202 */ /* 0x000fe20000000f00 */
[----:B------:R-:W0:Y:S01]  /*37f0*/  @P2 LDC R73, c[0x0][0x40c] ;  /* 0x00010300ff492b82 */ /* 0x000e220000000800 */
[C---:B------:R-:W-:Y:S01]  /*3800*/  @P1 FFMA.FTZ R75, R27.reuse, R22, R127 ;  /* 0x000000161b4b1223 */ /* 0x040fe2000001007f */
[----:B------:R-:W-:Y:S01]  /*3810*/  @P1 FFMA.FTZ R74, R27, R23, R126 ;  /* 0x000000171b4a1223 */ /* 0x000fe2000001007e */
[-CC-:B------:R-:W-:Y:S01]  /*3820*/  @P1 FFMA.FTZ R23, R229, R159.reuse, R156.reuse ;  /* 0x0000009fe5171223 */ /* 0x180fe2000001009c */
[----:B------:R-:W-:Y:S01]  /*3830*/  MOV R104, R120 ;  /* 0x0000007800687202 */ /* 0x000fe20000000f00 */
[-CC-:B------:R-:W-:Y:S01]  /*3840*/  @P1 FFMA.FTZ R167, R171, R159.reuse, R156.reuse ;  /* 0x0000009faba71223 */ /* 0x180fe2000001009c */
[-CC-:B------:R-:W-:Y:S01]  /*3850*/  @P1 FFMA.FTZ R160, R30, R159.reuse, R156.reuse ;  /* 0x0000009f1ea01223 */ /* 0x180fe2000001009c */
[----:B------:R-:W-:Y:S01]  /*3860*/  @P1 FFMA.FTZ R164, R172, R159, R156 ;  /* 0x0000009faca41223 */ /* 0x000fe2000001009c */
[----:B------:R-:W2:Y:S01]  /*3870*/  @P2 LDC R105, c[0x0][0x40c] ;  /* 0x00010300ff692b82 */ /* 0x000ea20000000800 */
[----:B------:R-:W-:Y:S01]  /*3880*/  @P1 FADD.FTZ R161, R168, -R161 ;  /* 0x800000a1a8a11221 */ /* 0x000fe20000010000 */
[----:B------:R-:W-:Y:S01]  /*3890*/  @P1 FADD.FTZ R167, R170, -R167 ;  /* 0x800000a7aaa71221 */ /* 0x000fe20000010000 */
[----:B------:R-:W-:Y:S01]  /*38a0*/  MOV R106, R122 ;  /* 0x0000007a006a7202 */ /* 0x000fe20000000f00 */
[----:B------:R-:W-:Y:S01]  /*38b0*/  @P1 FADD.FTZ R160, R169, -R160 ;  /* 0x800000a0a9a01221 */ /* 0x000fe20000010000 */
[----:B------:R-:W-:Y:S01]  /*38c0*/  @P1 FADD.FTZ R164, R173, -R164 ;  /* 0x800000a4ada41221 */ /* 0x000fe20000010000 */
[----:B------:R-:W-:Y:S01]  /*38d0*/  @P1 FFMA.FTZ R106, R27, R161, R122 ;  /* 0x000000a11b6a1223 */ /* 0x000fe2000001007a */
[----:B------:R-:W-:Y:S01]  /*38e0*/  MOV R107, R123 ;  /* 0x0000007b006b7202 */ /* 0x000fe20000000f00 */
[----:B------:R-:W3:Y:S01]  /*38f0*/  @P2 LDC R158, c[0x0][0x40c] ;  /* 0x00010300ff9e2b82 */ /* 0x000ee20000000800 */
[----:B-1----:R-:W-:Y:S01]  /*3900*/  @P2 FMUL.FTZ R72, R75, R72 ;  /* 0x000000484b482220 */ /* 0x002fe20000410000 */
[----:B------:R-:W-:-:S04]  /*3910*/  @P1 FFMA.FTZ R107, R27, R160, R123 ;  /* 0x000000a01b6b1223 */ /* 0x000fc8000001007b */
[----:B------:R-:W-:Y:S01]  /*3920*/  @P2 F2FP.BF16.F32.PACK_AB R163, RZ, R72 ;  /* 0x00000048ffa3223e */ /* 0x000fe200000010ff */
[----:B------:R-:W-:Y:S01]  /*3930*/  @P1 FFMA.FTZ R72, R28, R159, R156 ;  /* 0x0000009f1c481223 */ /* 0x000fe2000001009c */
[----:B------:R-:W1:Y:S01]  /*3940*/  @P2 LDC R165, c[0x0][0x40c] ;  /* 0x00010300ffa52b82 */ /* 0x000e620000000800 */
[----:B0-----:R-:W-:Y:S01]  /*3950*/  @P2 FMUL.FTZ R22, R74, R73 ;  /* 0x000000494a162220 */ /* 0x001fe20000410000 */
[----:B------:R-:W-:Y:S01]  /*3960*/  @P1 FADD.FTZ R73, R226, -R23 ;  /* 0x80000017e2491221 */ /* 0x000fe20000010000 */
[----:B------:R-:W-:-:S03]  /*3970*/  @P1 FADD.FTZ R72, R29, -R72 ;  /* 0x800000481d481221 */ /* 0x000fc60000010000 */
[C---:B------:R-:W-:Y:S01]  /*3980*/  @P1 FFMA.FTZ R104, R27.reuse, R73, R120 ;  /* 0x000000491b681223 */ /* 0x040fe20000010078 */
[----:B------:R-:W-:Y:S01]  /*3990*/  @P2 F2FP.BF16.F32.PACK_AB R23, RZ, R22 ;  /* 0x00000016ff17223e */ /* 0x000fe200000010ff */
[----:B------:R-:W0:Y:S01]  /*39a0*/  @P2 LDC R231, c[0x0][0x40c] ;  /* 0x00010300ffe72b82 */ /* 0x000e220000000800 */
[----:B------:R-:W-:Y:S01]  /*39b0*/  MOV R73, R125 ;  /* 0x0000007d00497202 */ /* 0x000fe20000000f00 */
[----:B--2---:R-:W-:Y:S01]  /*39c0*/  @P2 FMUL.FTZ R22, R104, R105 ;  /* 0x0000006968162220 */ /* 0x004fe20000410000 */
[----:B------:R-:W-:Y:S01]  /*39d0*/  MOV R105, R121 ;  /* 0x0000007900697202 */ /* 0x000fe20000000f00 */
[C---:B------:R-:W-:Y:S01]  /*39e0*/  @P1 FFMA.FTZ R105, R27.reuse, R72, R121 ;  /* 0x000000481b691223 */ /* 0x040fe20000010079 */
[----:B------:R-:W-:Y:S01]  /*39f0*/  MOV R72, R124 ;  /* 0x0000007c00487202 */ /* 0x000fe20000000f00 */
[----:B------:R-:W-:Y:S01]  /*3a00*/  @P1 FFMA.FTZ R72, R27, R167, R124 ;  /* 0x000000a71b481223 */ /* 0x000fe2000001007c */
[----:B------:R-:W-:Y:S01]  /*3a10*/  @P2 PRMT R155, R23, 0x7610, R155 ;  /* 0x00007610179b2816 */ /* 0x000fe2000000009b */
[----:B------:R-:W2:Y:S01]  /*3a20*/  @P2 LDC R162, c[0x0][0x40c] ;  /* 0x00010300ffa22b82 */ /* 0x000ea20000000800 */
[----:B---3--:R-:W-:Y:S01]  /*3a30*/  @P2 FMUL.FTZ R23, R105, R158 ;  /* 0x0000009e69172220 */ /* 0x008fe20000410000 */
[----:B------:R-:W-:Y:S01]  /*3a40*/  @P1 FFMA.FTZ R73, R27, R164, R125 ;  /* 0x000000a41b491223 */ /* 0x000fe2000001007d */
[----:B------:R-:W-:-:S02]  /*3a50*/  @P2 F2FP.BF16.F32.PACK_AB R22, RZ, R22 ;  /* 0x00000016ff16223e */ /* 0x000fc400000010ff */
[----:B------:R-:W-:Y:S02]  /*3a60*/  @P2 PRMT R155, R155, 0x5410, R163 ;  /* 0x000054109b9b2816 */ /* 0x000fe400000000a3 */
[----:B------:R-:W-:Y:S01]  /*3a70*/  @P2 F2FP.BF16.F32.PACK_AB R23, RZ, R23 ;  /* 0x00000017ff17223e */ /* 0x000fe200000010ff */
[----:B------:R-:W3:Y:S01]  /*3a80*/  @P2 LDC R166, c[0x0][0x40c] ;  /* 0x00010300ffa62b82 */ /* 0x000ee20000000800 */
[----:B-1----:R-:W-:Y:S01]  /*3a90*/  @P2 FMUL.FTZ R158, R106, R165 ;  /* 0x000000a56a9e2220 */ /* 0x002fe20000410000 */
[----:B------:R-:W-:-:S04]  /*3aa0*/  @P2 PRMT R152, R22, 0x7610, R152 ;  /* 0x0000761016982816 */ /* 0x000fc80000000098 */
[----:B------:R-:W-:Y:S01]  /*3ab0*/  @P2 F2FP.BF16.F32.PACK_AB R158, RZ, R158 ;  /* 0x0000009eff9e223e */ /* 0x000fe200000010ff */
[----:B0-----:R-:W-:Y:S01]  /*3ac0*/  @P2 FMUL.FTZ R161, R72, R231 ;  /* 0x000000e748a12220 */ /* 0x001fe20000410000 */
        /* <DEDUP_REMOVED lines=10> */
.L_x_5364:
[----:B------:R-:W-:Y:S05]  /*3b70*/  BSYNC.RECONVERGENT B1 ;  /* 0x0000000000017941 */ /* 0x000fea0003800200 */
.L_x_5347:
        /* <DEDUP_REMOVED lines=9> */
[----:B------:R1:W-:Y:S04]  /*3c10*/  @P0 STG.E.128 desc[UR6][R24.64+0x10], R72 ;  /* 0x0000104818000986 */ /* 0x0003e8000c101d06 */
[----:B------:R1:W-:Y:S02]  /*3c20*/  @P2 STG.E.128 desc[UR6][R22.64], R152 ;  /* 0x0000009816002986 */ /* 0x0003e4000c101d06 */
.L_x_5346:
[----:B------:R-:W-:Y:S05]  /*3c30*/  BSYNC.RECONVERGENT B2 ;  /* 0x0000000000027941 */ /* 0x000fea0003800200 */
.L_x_5345:
        /* <DEDUP_REMOVED lines=11> */
[----:B-1----:R-:W1:Y:S01]  /*3cf0*/  @P2 LDC R25, c[0x0][0x40c] ;  /* 0x00010300ff192b82 */ /* 0x002e620000000800 */
[-CC-:B------:R-:W-:Y:S01]  /*3d00*/  @P1 FFMA.FTZ R23, R179, R159.reuse, R156.reuse ;  /* 0x0000009fb3171223 */ /* 0x180fe2000001009c */
[-CC-:B------:R-:W-:Y:S01]  /*3d10*/  @P1 FFMA.FTZ R22, R180, R159.reuse, R156.reuse ;  /* 0x0000009fb4161223 */ /* 0x180fe2000001009c */
[----:B------:R-:W-:Y:S01]  /*3d20*/  MOV R104, R128 ;  /* 0x0000008000687202 */ /* 0x000fe20000000f00 */
[----:B------:R-:W-:Y:S01]  /*3d30*/  @P1 FFMA.FTZ R24, R192, R159, R156 ;  /* 0x0000009fc0181223 */ /* 0x000fe2000001009c */
[----:B------:R-:W-:Y:S01]  /*3d40*/  @P1 FADD.FTZ R23, R182, -R23 ;  /* 0x80000017b6171221 */ /* 0x000fe20000010000 */
[----:B------:R-:W-:Y:S01]  /*3d50*/  @P1 FADD.FTZ R22, R181, -R22 ;  /* 0x80000016b5161221 */ /* 0x000fe20000010000 */
[----:B------:R-:W-:Y:S01]  /*3d60*/  MOV R105, R129 ;  /* 0x0000008100697202 */ /* 0x000fe20000000f00 */
[----:B------:R-:W2:Y:S01]  /*3d70*/  @P2 LDC R72, c[0x0][0x40c] ;  /* 0x00010300ff482b82 */ /* 0x000ea20000000800 */
[C---:B------:R-:W-:Y:S01]  /*3d80*/  @P1 FFMA.FTZ R104, R27.reuse, R23, R128 ;  /* 0x000000171b681223 */ /* 0x040fe20000010080 */
[----:B------:R-:W-:Y:S01]  /*3d90*/  @P1 FFMA.FTZ R105, R27, R22, R129 ;  /* 0x000000161b691223 */ /* 0x000fe20000010081 */
[----:B------:R-:W-:Y:S01]  /*3da0*/  @P1 FADD.FTZ R24, R195, -R24 ;  /* 0x80000018c3181221 */ /* 0x000fe20000010000 */
[----:B------:R-:W-:Y:S01]  /*3db0*/  MOV R106, R130 ;  /* 0x00000082006a7202 */ /* 0x000fe20000000f00 */
[--C-:B------:R-:W-:Y:S01]  /*3dc0*/  @P1 FFMA.FTZ R158, R190, R159, R156.reuse ;  /* 0x0000009fbe9e1223 */ /* 0x100fe2000001009c */
[----:B0-----:R-:W-:Y:S01]  /*3dd0*/  MOV R161, R135 ;  /* 0x0000008700a17202 */ /* 0x001fe20000000f00 */
[----:B------:R-:W-:Y:S01]  /*3de0*/  @P1 FFMA.FTZ R161, R27, R24, R135 ;  /* 0x000000181ba11223 */ /* 0x000fe20000010087 */
[----:B------:R-:W0:Y:S01]  /*3df0*/  @P2 LDC R163, c[0x0][0x40c] ;  /* 0x00010300ffa32b82 */ /* 0x000e220000000800 */
[-CC-:B------:R-:W-:Y:S01]  /*3e00*/  @P1 FFMA.FTZ R24, R184, R159.reuse, R156.reuse ;  /* 0x0000009fb8181223 */ /* 0x180fe2000001009c */
[----:B------:R-:W-:Y:S01]  /*3e10*/  @P1 FFMA.FTZ R160, R193, R159, R156 ;  /* 0x0000009fc1a01223 */ /* 0x000fe2000001009c */
[----:B------:R-:W-:Y:S01]  /*3e20*/  @P1 FADD.FTZ R158, R189, -R158 ;  /* 0x8000009ebd9e1221 */ /* 0x000fe20000010000 */
[----:B------:R-:W-:Y:S01]  /*3e30*/  MOV R107, R131 ;  /* 0x00000083006b7202 */ /* 0x000fe20000000f00 */
[----:B------:R-:W-:Y:S01]  /*3e40*/  @P1 FADD.FTZ R24, R185, -R24 ;  /* 0x80000018b9181221 */ /* 0x000fe20000010000 */
[----:B------:R-:W-:Y:S01]  /*3e50*/  @P1 FADD.FTZ R75, R191, -R160 ;  /* 0x800000a0bf4b1221 */ /* 0x000fe20000010000 */
[----:B------:R-:W-:Y:S01]  /*3e60*/  MOV R73, R133 ;  /* 0x0000008500497202 */ /* 0x000fe20000000f00 */
[----:B------:R-:W3:Y:S01]  /*3e70*/  @P2 LDC R165, c[0x0][0x40c] ;  /* 0x00010300ffa52b82 */ /* 0x000ee20000000800 */
[----:B-1----:R-:W-:Y:S01]  /*3e80*/  @P2 FMUL.FTZ R22, R104, R25 ;  /* 0x0000001968162220 */ /* 0x002fe20000410000 */
[----:B------:R-:W-:Y:S01]  /*3e90*/  @P1 FFMA.FTZ R25, R183, R159, R156 ;  /* 0x0000009fb7191223 */ /* 0x000fe2000001009c */
[C---:B------:R-:W-:Y:S01]  /*3ea0*/  @P1 FFMA.FTZ R107, R27.reuse, R24, R131 ;  /* 0x000000181b6b1223 */ /* 0x040fe20000010083 */
[----:B------:R-:W-:Y:S01]  /*3eb0*/  MOV R74, R134 ;  /* 0x00000086004a7202 */ /* 0x000fe20000000f00 */
[----:B------:R-:W-:Y:S01]  /*3ec0*/  @P1 FFMA.FTZ R73, R27, R158, R133 ;  /* 0x0000009e1b491223 */ /* 0x000fe20000010085 */
[----:B------:R-:W-:Y:S01]  /*3ed0*/  @P1 FADD.FTZ R25, R186, -R25 ;  /* 0x80000019ba191221 */ /* 0x000fe20000010000 */
[----:B------:R-:W-:Y:S01]  /*3ee0*/  @P2 F2FP.BF16.F32.PACK_AB R22, RZ, R22 ;  /* 0x00000016ff16223e */ /* 0x000fe200000010ff */
[----:B------:R-:W1:Y:S01]  /*3ef0*/  @P2 LDC R162, c[0x0][0x40c] ;  /* 0x00010300ffa22b82 */ /* 0x000e620000000800 */
[----:B--2---:R-:W-:Y:S01]  /*3f00*/  @P2 FMUL.FTZ R23, R105, R72 ;  /* 0x0000004869172220 */ /* 0x004fe20000410000 */
[----:B------:R-:W-:Y:S01]  /*3f10*/  @P1 FFMA.FTZ R106, R27, R25, R130 ;  /* 0x000000191b6a1223 */ /* 0x000fe20000010082 */
[----:B------:R-:W-:Y:S01]  /*3f20*/  @P1 FFMA.FTZ R25, R187, R159, R156 ;  /* 0x0000009fbb191223 */ /* 0x000fe2000001009c */
[----:B------:R-:W-:Y:S01]  /*3f30*/  MOV R72, R132 ;  /* 0x0000008400487202 */ /* 0x000fe20000000f00 */
[C---:B------:R-:W-:Y:S01]  /*3f40*/  @P1 FFMA.FTZ R74, R27.reuse, R75, R134 ;  /* 0x0000004b1b4a1223 */ /* 0x040fe20000010086 */
[----:B------:R-:W-:Y:S01]  /*3f50*/  @P2 F2FP.BF16.F32.PACK_AB R23, RZ, R23 ;  /* 0x00000017ff17223e */ /* 0x000fe200000010ff */
[----:B------:R-:W-:Y:S01]  /*3f60*/  @P1 FADD.FTZ R25, R188, -R25 ;  /* 0x80000019bc191221 */ /* 0x000fe20000010000 */
[----:B------:R-:W2:Y:S01]  /*3f70*/  @P2 LDC R164, c[0x0][0x40c] ;  /* 0x00010300ffa42b82 */ /* 0x000ea20000000800 */
[----:B------:R-:W-:Y:S01]  /*3f80*/  @P2 PRMT R152, R22, 0x7610, R152 ;  /* 0x0000761016982816 */ /* 0x000fe20000000098 */
[----:B0-----:R-:W-:Y:S01]  /*3f90*/  @P2 FMUL.FTZ R24, R106, R163 ;  /* 0x000000a36a182220 */ /* 0x001fe20000410000 */
[----:B------:R-:W-:-:S02]  /*3fa0*/  @P1 FFMA.FTZ R72, R27, R25, R132 ;  /* 0x000000191b481223 */ /* 0x000fc40000010084 */
[----:B------:R-:W-:Y:S02]  /*3fb0*/  @P2 PRMT R152, R152, 0x5410, R23 ;  /* 0x0000541098982816 */ /* 0x000fe40000000017 */
[----:B------:R-:W-:Y:S01]  /*3fc0*/  @P2 F2FP.BF16.F32.PACK_AB R24, RZ, R24 ;  /* 0x00000018ff18223e */ /* 0x000fe200000010ff */
[----:B------:R-:W0:Y:S01]  /*3fd0*/  @P2 LDC R167, c[0x0][0x40c] ;  /* 0x00010300ffa72b82 */ /* 0x000e220000000800 */
[----:B---3--:R-:W-:Y:S02]  /*3fe0*/  @P2 FMUL.FTZ R23, R72, R165 ;  /* 0x000000a548172220 */ /* 0x008fe40000410000 */
[----:B------:R-:W-:-:S03]  /*3ff0*/  @P2 PRMT R153, R24, 0x7610, R153 ;  /* 0x0000761018992816 */ /* 0x000fc60000000099 */
        /* <DEDUP_REMOVED lines=9> */
[----:B------:R-:W-:Y:S02]  /*4090*/  @P2 F2FP.BF16.F32.PACK_AB R24, RZ, R75 ;  /* 0x0000004bff18223e */ /* 0x000fe400000010ff */
[----:B------:R-:W-:Y:S02]  /*40a0*/  MOV R75, R161 ;  /* 0x000000a1004b7202 */ /* 0x000fe40000000f00 */
[----:B------:R-:W-:Y:S01]  /*40b0*/  @P2 PRMT R155, R24, 0x7610, R155 ;  /* 0x00007610189b2816 */ /* 0x000fe2000000009b */
[----:B------:R-:W-:Y:S06]  /*40c0*/  @!P2 BRA `(.L_x_5385) ;  /* 0x000000100048a947 */ /* 0x000fec0003800000 */
[----:B------:R-:W-:-:S05]  /*40d0*/  FMUL.FTZ R22, R161, UR12 ;  /* 0x0000000ca1167c20 */ /* 0x000fca0008410000 */
[----:B------:R-:W-:-:S04]  /*40e0*/  F2FP.BF16.F32.PACK_AB R22, RZ, R22 ;  /* 0x00000016ff16723e */ /* 0x000fc800000010ff */
[----:B------:R-:W-:Y:S01]  /*40f0*/  PRMT R155, R155, 0x5410, R22 ;  /* 0x000054109b9b7816 */ /* 0x000fe20000000016 */
[----:B------:R-:W-:Y:S06]  /*4100*/  BRA `(.L_x_5385) ;  /* 0x0000001000387947 */ /* 0x000fec0003800000 */
.L_x_5384:
[----:B-1----:R-:W1:Y:S01]  /*4110*/  @P2 LDC R25, c[0x0][0x40c] ;  /* 0x00010300ff192b82 */ /* 0x002e620000000800 */
[-CC-:B------:R-:W-:Y:S01]  /*4120*/  @P1 FFMA.FTZ R23, R179, R159.reuse, R156.reuse ;  /* 0x0000009fb3171223 */ /* 0x180fe2000001009c */
[-CC-:B------:R-:W-:Y:S01]  /*4130*/  @P1 FFMA.FTZ R158, R180, R159.reuse, R156.reuse ;  /* 0x0000009fb49e1223 */ /* 0x180fe2000001009c */
        /* <DEDUP_REMOVED lines=9> */
[-CC-:B------:R-:W-:Y:S01]  /*41d0*/  @P1 FFMA.FTZ R165, R187, R159.reuse, R156.reuse ;  /* 0x0000009fbba51223 */ /* 0x180fe2000001009c */
[----:B------:R-:W-:Y:S01]  /*41e0*/  @P1 FADD.FTZ R161, R186, -R161 ;  /* 0x800000a1baa11221 */ /* 0x000fe20000010000 */
[-C--:B------:R-:W-:Y:S01]  /*41f0*/  @P1 FFMA.FTZ R164, R190, R159.reuse, R156 ;  /* 0x0000009fbea41223 */ /* 0x080fe2000001009c */
[----:B------:R-:W-:Y:S01]  /*4200*/  @P1 FADD.FTZ R158, R185, -R158 ;  /* 0x8000009eb99e1221 */ /* 0x000fe20000010000 */
[----:B------:R-:W2:Y:S01]  /*4210*/  @P2 LDC R163, c[0x0][0x40c] ;  /* 0x00010300ffa32b82 */ /* 0x000ea20000000800 */
[----:B------:R-:W-:Y:S01]  /*4220*/  @P1 FFMA.FTZ R166, R193, R159, R156 ;  /* 0x0000009fc1a61223 */ /* 0x000fe2000001009c */
[----:B------:R-:W-:Y:S01]  /*4230*/  @P1 FADD.FTZ R165, R188, -R165 ;  /* 0x800000a5bca51221 */ /* 0x000fe20000010000 */
[----:B------:R-:W-:Y:S01]  /*4240*/  MOV R24, R130 ;  /* 0x0000008200187202 */ /* 0x000fe20000000f00 */
[----:B------:R-:W-:Y:S01]  /*4250*/  @P1 FFMA.FTZ R24, R27, R161, R130 ;  /* 0x000000a11b181223 */ /* 0x000fe20000010082 */
[----:B------:R-:W-:Y:S01]  /*4260*/  @P1 FADD.FTZ R164, R189, -R164 ;  /* 0x800000a4bda41221 */ /* 0x000fe20000010000 */
[----:B------:R-:W-:Y:S01]  /*4270*/  @P1 FADD.FTZ R233, R191, -R166 ;  /* 0x800000a6bfe91221 */ /* 0x000fe20000010000 */
[----:B------:R-:W-:Y:S01]  /*4280*/  MOV R161, R134 ;  /* 0x0000008600a17202 */ /* 0x000fe20000000f00 */
[----:B------:R-:W3:Y:S01]  /*4290*/  @P2 LDC R167, c[0x0][0x40c] ;  /* 0x00010300ffa72b82 */ /* 0x000ee20000000800 */
[----:B-1----:R-:W-:Y:S01]  /*42a0*/  @P2 FMUL.FTZ R22, R22, R25 ;  /* 0x0000001916162220 */ /* 0x002fe20000410000 */
[----:B------:R-:W-:Y:S01]  /*42b0*/  MOV R25, R131 ;  /* 0x0000008300197202 */ /* 0x000fe20000000f00 */
[C---:B------:R-:W-:Y:S01]  /*42c0*/  @P1 FFMA.FTZ R25, R27.reuse, R158, R131 ;  /* 0x0000009e1b191223 */ /* 0x040fe20000010083 */
[----:B------:R-:W-:Y:S01]  /*42d0*/  MOV R158, R132 ;  /* 0x00000084009e7202 */ /* 0x000fe20000000f00 */
[C---:B------:R-:W-:Y:S01]  /*42e0*/  @P1 FFMA.FTZ R158, R27.reuse, R165, R132 ;  /* 0x000000a51b9e1223 */ /* 0x040fe20000010084 */
[----:B------:R-:W-:Y:S01]  /*42f0*/  @P2 F2FP.BF16.F32.PACK_AB R22, RZ, R22 ;  /* 0x00000016ff16223e */ /* 0x000fe200000010ff */
[----:B------:R-:W-:Y:S01]  /*4300*/  @P1 FFMA.FTZ R161, R27, R233, R134 ;  /* 0x000000e91ba11223 */ /* 0x000fe20000010086 */
[----:B------:R-:W1:Y:S01]  /*4310*/  @P2 LDC R162, c[0x0][0x40c] ;  /* 0x00010300ffa22b82 */ /* 0x000e620000000800 */
[----:B0-----:R-:W-:Y:S01]  /*4320*/  @P2 FMUL.FTZ R23, R23, R160 ;  /* 0x000000a017172220 */ /* 0x001fe20000410000 */
[----:B------:R-:W-:-:S02]  /*4330*/  @P2 PRMT R152, R22, 0x7610, R152 ;  /* 0x0000761016982816 */ /* 0x000fc40000000098 */
[----:B------:R-:W-:Y:S01]  /*4340*/  MOV R160, R133 ;  /* 0x0000008500a07202 */ /* 0x000fe20000000f00 */
[----:B------:R-:W-:Y:S01]  /*4350*/  @P1 FFMA.FTZ R160, R27, R164, R133 ;  /* 0x000000a41ba01223 */ /* 0x000fe20000010085 */
[----:B------:R-:W-:Y:S02]  /*4360*/  @P2 F2FP.BF16.F32.PACK_AB R23, RZ, R23 ;  /* 0x00000017ff17223e */ /* 0x000fe400000010ff */
[----:B------:R-:W0:Y:S01]  /*4370*/  @P2 LDC R231, c[0x0][0x40c] ;  /* 0x00010300ffe72b82 */ /* 0x000e220000000800 */
[----:B--2---:R-:W-:Y:S01]  /*4380*/  @P2 FMUL.FTZ R22, R24, R163 ;  /* 0x000000a318162220 */ /* 0x004fe20000410000 */
[----:B------:R-:W-:-:S04]  /*4390*/  @P2 PRMT R152, R152, 0x5410, R23 ;  /* 0x0000541098982816 */ /* 0x000fc80000000017 */
[----:B------:R-:W-:Y:S02]  /*43a0*/  @P2 F2FP.BF16.F32.PACK_AB R22, RZ, R22 ;  /* 0x00000016ff16223e */ /* 0x000fe400000010ff */
[----:B------:R-:W2:Y:S01]  /*43b0*/  @P2 LDC R178, c[0x0][0x40c] ;  /* 0x00010300ffb22b82 */ /* 0x000ea20000000800 */
[----:B---3--:R-:W-:Y:S01]  /*43c0*/  @P2 FMUL.FTZ R24, R158, R167 ;  /* 0x000000a79e182220 */ /* 0x008fe20000410000 */
[----:B------:R-:W-:-:S04]  /*43d0*/  @P2 PRMT R153, R22, 0x7610, R153 ;  /* 0x0000761016992816 */ /* 0x000fc80000000099 */
[----:B------:R-:W-:Y:S01]  /*43e0*/  @P2 F2FP.BF16.F32.PACK_AB R24, RZ, R24 ;  /* 0x00000018ff18223e */ /* 0x000fe200000010ff */
[----:B-1----:R-:W-:-:S03]  /*43f0*/  @P2 FMUL.FTZ R23, R25, R162 ;  /* 0x000000a219172220 */ /* 0x002fc60000410000 */
        /* <DEDUP_REMOVED lines=18> */
.L_x_5383:
[----:B------:R-:W-:-:S04]  /*4520*/  UISETP.NE.U32.AND UP0, UPT, UR14, URZ, UPT ;  /* 0x000000ff0e00728c */ /* 0x000fc8000bf05070 */
[----:B------:R-:W-:-:S06]  /*4530*/  UISETP.NE.AND.EX UP0, UPT, UR15, URZ, UPT, UP0 ;  /* 0x000000ff0f00728c */ /* 0x000fcc000bf05300 */
[----:B------:R-:W-:-:S13]  /*4540*/  PLOP3.LUT P0, PT, PT, PT, UP0, 0x80, 0x8 ;  /* 0x000000000008781c */ /* 0x000fda0003f0f008 */
[----:B------:R-:W-:Y:S05]  /*4550*/  @!P0 BRA `(.L_x_5386) ;  /* 0x0000000400cc8947 */ /* 0x000fea0003800000 */
[-CC-:B-1----:R-:W-:Y:S01]  /*4560*/  FFMA.FTZ R25, R183, R159.reuse, R156.reuse ;  /* 0x0000009fb7197223 */ /* 0x182fe2000001009c */
        /* <DEDUP_REMOVED lines=16> */
[----:B------:R-:W-:Y:S01]  /*4670*/  ISETP.GT.AND P3, PT, R26, RZ, PT ;  /* 0x000000ff1a00720c */ /* 0x000fe20003f64270 */
[C---:B------:R-:W-:Y:S01]  /*4680*/  FMUL.FTZ R22, R27.reuse, R22 ;  /* 0x000000161b167220 */ /* 0x040fe20000410000 */
        /* <DEDUP_REMOVED lines=24> */
.L_x_5388:
[----:B------:R-:W-:Y:S05]  /*4810*/  BSYNC.RECONVERGENT B3 ;  /* 0x0000000000037941 */ /* 0x000fea0003800200 */
.L_x_5387:
        /* <DEDUP_REMOVED lines=10> */
.L_x_5390:
[----:B------:R-:W-:Y:S05]  /*48c0*/  BSYNC.RECONVERGENT B3 ;  /* 0x0000000000037941 */ /* 0x000fea0003800200 */
.L_x_5389:
        /* <DEDUP_REMOVED lines=10> */
.L_x_5392:
[----:B------:R-:W-:Y:S05]  /*4970*/  BSYNC.RECONVERGENT B3 ;  /* 0x0000000000037941 */ /* 0x000fea0003800200 */
.L_x_5391:
        /* <DEDUP_REMOVED lines=10> */
.L_x_5394:
[----:B------:R-:W-:Y:S05]  /*4a20*/  BSYNC.RECONVERGENT B3 ;  /* 0x0000000000037941 */ /* 0x000fea0003800200 */
.L_x_5393:
        /* <DEDUP_REMOVED lines=10> */
.L_x_5396:
[----:B------:R-:W-:Y:S05]  /*4ad0*/  BSYNC.RECONVERGENT B3 ;  /* 0x0000000000037941 */ /* 0x000fea0003800200 */
.L_x_5395:
        /* <DEDUP_REMOVED lines=10> */
.L_x_5398:
[----:B------:R-:W-:Y:S05]  /*4b80*/  BSYNC.RECONVERGENT B3 ;  /* 0x0000000000037941 */ /* 0x000fea0003800200 */
.L_x_5397:
        /* <DEDUP_REMOVED lines=10> */
.L_x_5400:
[----:B------:R-:W-:Y:S05]  /*4c30*/  BSYNC.RECONVERGENT B3 ;  /* 0x0000000000037941 */ /* 0x000fea0003800200 */
.L_x_5399:
[----:B------:R-:W-:Y:S05]  /*4c40*/  @!P2 BRA `(.L_x_5385) ;  /* 0x000000040068a947 */ /* 0x000fea0003800000 */
[----:B------:R-:W-:-:S05]  /*4c50*/  FMUL.FTZ R22, R75, UR12 ;  /* 0x0000000c4b167c20 */ /* 0x000fca0008410000 */
[----:B------:R-:W-:-:S04]  /*4c60*/  F2FP.BF16.F32.PACK_AB R22, RZ, R22 ;  /* 0x00000016ff16723e */ /* 0x000fc800000010ff */
[----:B------:R-:W-:Y:S01]  /*4c70*/  PRMT R155, R155, 0x5410, R22 ;  /* 0x000054109b9b7816 */ /* 0x000fe20000000016 */
[----:B------:R-:W-:Y:S06]  /*4c80*/  BRA `(.L_x_5385) ;  /* 0x0000000400587947 */ /* 0x000fec0003800000 */
.L_x_5386:
[----:B------:R-:W-:Y:S04]  /*4c90*/  BSSY.RECONVERGENT B3, `(.L_x_5401) ;  /* 0x000000a000037945 */ /* 0x000fe80003800200 */
[----:B------:R-:W-:Y:S05]  /*4ca0*/  @!P2 BRA `(.L_x_5402) ;  /* 0x000000000020a947 */ /* 0x000fea0003800000 */
[----:B-1----:R-:W-:Y:S01]  /*4cb0*/  FFMA.FTZ R23, R179, R159, R156 ;  /* 0x0000009fb3177223 */ /* 0x002fe2000001009c */
[----:B------:R-:W-:-:S03]  /*4cc0*/  ISETP.GT.AND P3, PT, R26, RZ, PT ;  /* 0x000000ff1a00720c */ /* 0x000fc60003f64270 */
[----:B------:R-:W-:-:S04]  /*4cd0*/  FADD.FTZ R22, R182, -R23 ;  /* 0x80000017b6167221 */ /* 0x000fc80000010000 */
[----:B------:R-:W-:-:S05]  /*4ce0*/  FMUL.FTZ R22, R27, R22 ;  /* 0x000000161b167220 */ /* 0x000fca0000410000 */
[----:B------:R-:W-:-:S05]  /*4cf0*/  FSEL R22, R22, RZ, P3 ;  /* 0x000000ff16167208 */ /* 0x000fca0001800000 */
[----:B------:R-:W-:-:S05]  /*4d00*/  FMUL.FTZ R22, R22, UR12 ;  /* 0x0000000c16167c20 */ /* 0x000fca0008410000 */
[----:B------:R-:W-:-:S04]  /*4d10*/  F2FP.BF16.F32.PACK_AB R22, RZ, R22 ;  /* 0x00000016ff16723e */ /* 0x000fc800000010ff */
[----:B------:R-:W-:-:S07]  /*4d20*/  PRMT R152, R22, 0x7610, R152 ;  /* 0x0000761016987816 */ /* 0x000fce0000000098 */
.L_x_5402:
[----:B------:R-:W-:Y:S05]  /*4d30*/  BSYNC.RECONVERGENT B3 ;  /* 0x0000000000037941 */ /* 0x000fea0003800200 */
.L_x_5401:
        /* <DEDUP_REMOVED lines=10> */
.L_x_5404:
[----:B------:R-:W-:Y:S05]  /*4de0*/  BSYNC.RECONVERGENT B3 ;  /* 0x0000000000037941 */ /* 0x000fea0003800200 */
.L_x_5403:
        /* <DEDUP_REMOVED lines=10> */
.L_x_5406:
[----:B------:R-:W-:Y:S05]  /*4e90*/  BSYNC.RECONVERGENT B3 ;  /* 0x0000000000037941 */ /* 0x000fea0003800200 */
.L_x_5405:
        /* <DEDUP_REMOVED lines=10> */
.L_x_5408:
[----:B------:R-:W-:Y:S05]  /*4f40*/  BSYNC.RECONVERGENT B3 ;  /* 0x0000000000037941 */ /* 0x000fea0003800200 */
.L_x_5407:
        /* <DEDUP_REMOVED lines=10> */
.L_x_5410:
[----:B------:R-:W-:Y:S05]  /*4ff0*/  BSYNC.RECONVERGENT B3 ;  /* 0x0000000000037941 */ /* 0x000fea0003800200 */
.L_x_5409:
        /* <DEDUP_REMOVED lines=10> */
.L_x_5412:
[----:B------:R-:W-:Y:S05]  /*50a0*/  BSYNC.RECONVERGENT B3 ;  /* 0x0000000000037941 */ /* 0x000fea0003800200 */
.L_x_5411:
        /* <DEDUP_REMOVED lines=10> */
.L_x_5414:
[----:B------:R-:W-:Y:S05]  /*5150*/  BSYNC.RECONVERGENT B3 ;  /* 0x0000000000037941 */ /* 0x000fea0003800200 */
.L_x_5413:
        /* <DEDUP_REMOVED lines=9> */
.L_x_5385:
[----:B------:R-:W-:Y:S05]  /*51f0*/  BSYNC.RECONVERGENT B1 ;  /* 0x0000000000017941 */ /* 0x000fea0003800200 */
.L_x_5382:
[----:B-1----:R-:W1:Y:S08]  /*5200*/  @P0 LDC.64 R24, c[0x0][0x478] ;  /* 0x00011e00ff180b82 */ /* 0x002e700000000a00 */
[----:B------:R-:W2:Y:S01]  /*5210*/  @P2 LDC.64 R22, c[0x0][0x468] ;  /* 0x00011a00ff162b82 */ /* 0x000ea20000000a00 */
[C---:B-1----:R-:W-:Y:S01]  /*5220*/  @P0 IMAD.WIDE.U32 R24, R157.reuse, 0x20, R24 ;  /* 0x000000209d180825 */ /* 0x042fe200078e0018 */
[----:B------:R-:W-:-:S04]  /*5230*/  IADD3 R157, PT, PT, R157, 0x20, RZ ;  /* 0x000000209d9d7810 */ /* 0x000fc80007ffe0ff */
[----:B------:R3:W-:Y:S01]  /*5240*/  @P0 STG.E.128 desc[UR6][R24.64], R104 ;  /* 0x0000006818000986 */ /* 0x0007e2000c101d06 */
[----:B--2---:R-:W-:-:S03]  /*5250*/  @P2 IMAD.WIDE.U32 R22, R21, 0x10, R22 ;  /* 0x0000001015162825 */ /* 0x004fc600078e0016 */
[----:B------:R3:W-:Y:S01]  /*5260*/  @P0 STG.E.128 desc[UR6][R24.64+0x10], R72 ;  /* 0x0000104818000986 */ /* 0x0007e2000c101d06 */
[----:B------:R-:W-:-:S03]  /*5270*/  IADD3 R21, PT, PT, R21, 0x20, RZ ;  /* 0x0000002015157810 */ /* 0x000fc60007ffe0ff */
[----:B------:R3:W-:Y:S04]  /*5280*/  @P2 STG.E.128 desc[UR6][R22.64], R152 ;  /* 0x0000009816002986 */ /* 0x0007e8000c101d06 */
.L_x_5381:
[----:B------:R-:W-:Y:S05]  /*5290*/  BSYNC.RECONVERGENT B2 ;  /* 0x0000000000027941 */ /* 0x000fea0003800200 */
.L_x_5380:
        /* <DEDUP_REMOVED lines=11> */
[----:B-1-3--:R-:W1:Y:S01]  /*5350*/  @P2 LDC R25, c[0x0][0x40c] ;  /* 0x00010300ff192b82 */ /* 0x00ae620000000800 */
        /* <DEDUP_REMOVED lines=65> */
.L_x_5419:
[----:B-1-3--:R-:W1:Y:S01]  /*5770*/  @P2 LDC R25, c[0x0][0x40c] ;  /* 0x00010300ff192b82 */ /* 0x00ae620000000800 */
        /* <DEDUP_REMOVED lines=64> */
.L_x_5418:
[----:B------:R-:W-:-:S04]  /*5b80*/  UISETP.NE.U32.AND UP0, UPT, UR14, URZ, UPT ;  /* 0x000000ff0e00728c */ /* 0x000fc8000bf05070 */
[----:B------:R-:W-:-:S06]  /*5b90*/  UISETP.NE.AND.EX UP0, UPT, UR15, URZ, UPT, UP0 ;  /* 0x000000ff0f00728c */ /* 0x000fcc000bf05300 */
[----:B------:R-:W-:-:S13]  /*5ba0*/  PLOP3.LUT P0, PT, PT, PT, UP0, 0x80, 0x8 ;  /* 0x000000000008781c */ /* 0x000fda0003f0f008 */
[----:B------:R-:W-:Y:S05]  /*5bb0*/  @!P0 BRA `(.L_x_5421) ;  /* 0x0000000400cc8947 */ /* 0x000fea0003800000 */
[-CC-:B-1-3--:R-:W-:Y:S01]  /*5bc0*/  FFMA.FTZ R73, R201, R159.reuse, R156.reuse ;  /* 0x0000009fc9497223 */ /* 0x18afe2000001009c */
        /* <DEDUP_REMOVED lines=42> */
.L_x_5423:
[----:B------:R-:W-:Y:S05]  /*5e70*/  BSYNC.RECONVERGENT B3 ;  /* 0x0000000000037941 */ /* 0x000fea0003800200 */
.L_x_5422:
        /* <DEDUP_REMOVED lines=10> */
.L_x_5425:
[----:B------:R-:W-:Y:S05]  /*5f20*/  BSYNC.RECONVERGENT B3 ;  /* 0x0000000000037941 */ /* 0x000fea0003800200 */
.L_x_5424:
        /* <DEDUP_REMOVED lines=10> */
.L_x_5427:
[----:B------:R-:W-:Y:S05]  /*5fd0*/  BSYNC.RECONVERGENT B3 ;  /* 0x0000000000037941 */ /* 0x000fea0003800200 */
.L_x_5426:
        /* <DEDUP_REMOVED lines=10> */
.L_x_5429:
[----:B------:R-:W-:Y:S05]  /*6080*/  BSYNC.RECONVERGENT B3 ;  /* 0x0000000000037941 */ /* 0x000fea0003800200 */
.L_x_5428:
        /* <DEDUP_REMOVED lines=10> */
.L_x_5431:
[----:B------:R-:W-:Y:S05]  /*6130*/  BSYNC.RECONVERGENT B3 ;  /* 0x0000000000037941 */ /* 0x000fea0003800200 */
.L_x_5430:
        /* <DEDUP_REMOVED lines=10> */
.L_x_5433:
[----:B------:R-:W-:Y:S05]  /*61e0*/  BSYNC.RECONVERGENT B3 ;  /* 0x0000000000037941 */ /* 0x000fea0003800200 */
.L_x_5432:
        /* <DEDUP_REMOVED lines=10> */
.L_x_5435:
[----:B------:R-:W-:Y:S05]  /*6290*/  BSYNC.RECONVERGENT B3 ;  /* 0x0000000000037941 */ /* 0x000fea0003800200 */
.L_x_5434:
[----:B------:R-:W-:Y:S05]  /*62a0*/  @!P2 BRA `(.L_x_5420) ;  /* 0x000000040068a947 */ /* 0x000fea0003800000 */
[----:B------:R-:W-:-:S05]  /*62b0*/  FMUL.FTZ R22, R75, UR12 ;  /* 0x0000000c4b167c20 */ /* 0x000fca0008410000 */
[----:B------:R-:W-:-:S04]  /*62c0*/  F2FP.BF16.F32.PACK_AB R22, RZ, R22 ;  /* 0x00000016ff16723e */ /* 0x000fc800000010ff */
[----:B------:R-:W-:Y:S01]  /*62d0*/  PRMT R155, R155, 0x5410, R22 ;  /* 0x000054109b9b7816 */ /* 0x000fe20000000016 */
[----:B------:R-:W-:Y:S06]  /*62e0*/  BRA `(.L_x_5420) ;  /* 0x0000000400587947 */ /* 0x000fec0003800000 */
.L_x_5421:
[----:B------:R-:W-:Y:S04]  /*62f0*/  BSSY.RECONVERGENT B3, `(.L_x_5436) ;  /* 0x000000a000037945 */ /* 0x000fe80003800200 */
[----:B------:R-:W-:Y:S05]  /*6300*/  @!P2 BRA `(.L_x_5437) ;  /* 0x000000000020a947 */ /* 0x000fea0003800000 */
[----:B-1-3--:R-:W-:Y:S01]  /*6310*/  FFMA.FTZ R23, R197, R159, R156 ;  /* 0x0000009fc5177223 */ /* 0x00afe2000001009c */
[----:B------:R-:W-:-:S03]  /*6320*/  ISETP.GT.AND P3, PT, R26, RZ, PT ;  /* 0x000000ff1a00720c */ /* 0x000fc60003f64270 */
[----:B------:R-:W-:-:S04]  /*6330*/  FADD.FTZ R22, R196, -R23 ;  /* 0x80000017c4167221 */ /* 0x000fc80000010000 */
[----:B------:R-:W-:-:S05]  /*6340*/  FMUL.FTZ R22, R27, R22 ;  /* 0x000000161b167220 */ /* 0x000fca0000410000 */
[----:B------:R-:W-:-:S05]  /*6350*/  FSEL R22, R22, RZ, P3 ;  /* 0x000000ff16167208 */ /* 0x000fca0001800000 */
[----:B------:R-:W-:-:S05]  /*6360*/  FMUL.FTZ R22, R22, UR12 ;  /* 0x0000000c16167c20 */ /* 0x000fca0008410000 */
[----:B------:R-:W-:-:S04]  /*6370*/  F2FP.BF16.F32.PACK_AB R22, RZ, R22 ;  /* 0x00000016ff16723e */ /* 0x000fc800000010ff */
[----:B------:R-:W-:-:S07]  /*6380*/  PRMT R152, R22, 0x7610, R152 ;  /* 0x0000761016987816 */ /* 0x000fce0000000098 */
.L_x_5437:
[----:B------:R-:W-:Y:S05]  /*6390*/  BSYNC.RECONVERGENT B3 ;  /* 0x0000000000037941 */ /* 0x000fea0003800200 */
.L_x_5436:
        /* <DEDUP_REMOVED lines=10> */
.L_x_5439:
[----:B------:R-:W-:Y:S05]  /*6440*/  BSYNC.RECONVERGENT B3 ;  /* 0x0000000000037941 */ /* 0x000fea0003800200 */
.L_x_5438:
        /* <DEDUP_REMOVED lines=10> */
.L_x_5441:
[----:B------:R-:W-:Y:S05]  /*64f0*/  BSYNC.RECONVERGENT B3 ;  /* 0x0000000000037941 */ /* 0x000fea0003800200 */
.L_x_5440:
        /* <DEDUP_REMOVED lines=10> */
.L_x_5443:
[----:B------:R-:W-:Y:S05]  /*65a0*/  BSYNC.RECONVERGENT B3 ;  /* 0x0000000000037941 */ /* 0x000fea0003800200 */
.L_x_5442:
        /* <DEDUP_REMOVED lines=10> */
.L_x_5445:
[----:B------:R-:W-:Y:S05]  /*6650*/  BSYNC.RECONVERGENT B3 ;  /* 0x0000000000037941 */ /* 0x000fea0003800200 */
.L_x_5444:
        /* <DEDUP_REMOVED lines=10> */
.L_x_5447:
[----:B------:R-:W-:Y:S05]  /*6700*/  BSYNC.RECONVERGENT B3 ;  /* 0x0000000000037941 */ /* 0x000fea0003800200 */
.L_x_5446:
        /* <DEDUP_REMOVED lines=10> */
.L_x_5449:
[----:B------:R-:W-:Y:S05]  /*67b0*/  BSYNC.RECONVERGENT B3 ;  /* 0x0000000000037941 */ /* 0x000fea0003800200 */
.L_x_5448:
        /* <DEDUP_REMOVED lines=9> */
.L_x_5420:
[----:B------:R-:W-:Y:S05]  /*6850*/  BSYNC.RECONVERGENT B1 ;  /* 0x0000000000017941 */ /* 0x000fea0003800200 */
.L_x_5417:
[----:B-1-3--:R-:W1:Y:S08]  /*6860*/  @P0 LDC.64 R24, c[0x0][0x478] ;  /* 0x00011e00ff180b82 */ /* 0x00ae700000000a00 */
        /* <DEDUP_REMOVED lines=8> */
.L_x_5416:
[----:B------:R-:W-:Y:S05]  /*68f0*/  BSYNC.RECONVERGENT B2 ;  /* 0x0000000000027941 */ /* 0x000fea0003800200 */
.L_x_5415:
        /* <DEDUP_REMOVED lines=11> */
[----:B-1-34-:R-:W1:Y:S01]  /*69b0*/  @P2 LDC R73, c[0x0][0x40c] ;  /* 0x00010300ff492b82 */ /* 0x01ae620000000800 */
        /* <DEDUP_REMOVED lines=10> */
[-CC-:B------:R-:W-:Y:S01]  /*6a60*/  @P1 FFMA.FTZ R25, R217, R159.reuse, R156.reuse ;  /* 0x0000009fd9191223 */ /* 0x180fe2000001009c */
[-C--:B------:R-:W-:Y:S01]  /*6a70*/  @P1 FFMA.FTZ R75, R221, R159.reuse, R156 ;  /* 0x0000009fdd4b1223 */ /* 0x080fe2000001009c */
[----:B------:R-:W-:Y:S01]  /*6a80*/  @P1 FADD.FTZ R72, R227, -R72 ;  /* 0x80000048e3481221 */ /* 0x000fe20000010000 */
[-CC-:B------:R-:W-:Y:S01]  /*6a90*/  @P1 FFMA.FTZ R24, R214, R159.reuse, R156.reuse ;  /* 0x0000009fd6181223 */ /* 0x180fe2000001009c */
[-CC-:B------:R-:W-:Y:S01]  /*6aa0*/  @P1 FFMA.FTZ R26, R220, R159.reuse, R156.reuse ;  /* 0x0000009fdc1a1223 */ /* 0x180fe2000001009c */
[----:B0-----:R-:W0:Y:S01]  /*6ab0*/  @P2 LDC R161, c[0x0][0x40c] ;  /* 0x00010300ffa12b82 */ /* 0x001e220000000800 */
[----:B------:R-:W-:Y:S01]  /*6ac0*/  @P1 FFMA.FTZ R159, R225, R159, R156 ;  /* 0x0000009fe19f1223 */ /* 0x000fe2000001009c */
[----:B------:R-:W-:Y:S01]  /*6ad0*/  @P1 FADD.FTZ R25, R216, -R25 ;  /* 0x80000019d8191221 */ /* 0x000fe20000010000 */
[----:B------:R-:W-:Y:S01]  /*6ae0*/  @P1 FADD.FTZ R75, R218, -R75 ;  /* 0x8000004bda4b1221 */ /* 0x000fe20000010000 */
[----:B------:R-:W-:Y:S01]  /*6af0*/  MOV R156, R151 ;  /* 0x00000097009c7202 */ /* 0x000fe20000000f00 */
[----:B------:R-:W-:Y:S01]  /*6b00*/  @P1 FFMA.FTZ R156, R27, R72, R151 ;  /* 0x000000481b9c1223 */ /* 0x000fe20000010097 */
[----:B------:R-:W-:Y:S01]  /*6b10*/  MOV R106, R146 ;  /* 0x00000092006a7202 */ /* 0x000fe20000000f00 */
[----:B------:R-:W-:Y:S01]  /*6b20*/  @P1 FADD.FTZ R24, R219, -R24 ;  /* 0x80000018db181221 */ /* 0x000fe20000010000 */
[----:B------:R-:W3:Y:S01]  /*6b30*/  @P2 LDC R163, c[0x0][0x40c] ;  /* 0x00010300ffa32b82 */ /* 0x000ee20000000800 */
[----:B-1----:R-:W-:Y:S01]  /*6b40*/  @P2 FMUL.FTZ R22, R104, R73 ;  /* 0x0000004968162220 */ /* 0x002fe20000410000 */
[----:B------:R-:W-:Y:S01]  /*6b50*/  MOV R72, R148 ;  /* 0x0000009400487202 */ /* 0x000fe20000000f00 */
[----:B------:R-:W-:Y:S01]  /*6b60*/  @P1 FFMA.FTZ R106, R27, R25, R146 ;  /* 0x000000191b6a1223 */ /* 0x000fe20000010092 */
[----:B------:R-:W-:Y:S01]  /*6b70*/  @P1 FADD.FTZ R26, R223, -R26 ;  /* 0x8000001adf1a1221 */ /* 0x000fe20000010000 */
[----:B------:R-:W-:Y:S01]  /*6b80*/  @P1 FADD.FTZ R159, R222, -R159 ;  /* 0x8000009fde9f1221 */ /* 0x000fe20000010000 */
[----:B------:R-:W-:Y:S01]  /*6b90*/  @P2 F2FP.BF16.F32.PACK_AB R22, RZ, R22 ;  /* 0x00000016ff16223e */ /* 0x000fe200000010ff */
[----:B------:R-:W-:Y:S01]  /*6ba0*/  @P1 FFMA.FTZ R72, R27, R75, R148 ;  /* 0x0000004b1b481223 */ /* 0x000fe20000010094 */
[----:B------:R-:W1:Y:S01]  /*6bb0*/  @P2 LDC R158, c[0x0][0x40c] ;  /* 0x00010300ff9e2b82 */ /* 0x000e620000000800 */
[----:B--2---:R-:W-:Y:S01]  /*6bc0*/  @P2 FMUL.FTZ R23, R105, R74 ;  /* 0x0000004a69172220 */ /* 0x004fe20000410000 */
[----:B------:R-:W-:-:S02]  /*6bd0*/  @P2 PRMT R152, R22, 0x7610, R152 ;  /* 0x0000761016982816 */ /* 0x000fc40000000098 */
[----:B------:R-:W-:Y:S01]  /*6be0*/  MOV R107, R147 ;  /* 0x00000093006b7202 */ /* 0x000fe20000000f00 */
[C---:B------:R-:W-:Y:S01]  /*6bf0*/  @P1 FFMA.FTZ R107, R27.reuse, R24, R147 ;  /* 0x000000181b6b1223 */ /* 0x040fe20000010093 */
[----:B------:R-:W-:Y:S02]  /*6c00*/  @P2 F2FP.BF16.F32.PACK_AB R23, RZ, R23 ;  /* 0x00000017ff17223e */ /* 0x000fe400000010ff */
[----:B------:R-:W2:Y:S01]  /*6c10*/  @P2 LDC R160, c[0x0][0x40c] ;  /* 0x00010300ffa02b82 */ /* 0x000ea20000000800 */
[----:B------:R-:W-:Y:S01]  /*6c20*/  MOV R73, R149 ;  /* 0x0000009500497202 */ /* 0x000fe20000000f00 */
[C---:B------:R-:W-:Y:S01]  /*6c30*/  @P1 FFMA.FTZ R73, R27.reuse, R26, R149 ;  /* 0x0000001a1b491223 */ /* 0x040fe20000010095 */
[----:B------:R-:W-:Y:S01]  /*6c40*/  MOV R74, R150 ;  /* 0x00000096004a7202 */ /* 0x000fe20000000f00 */
[----:B------:R-:W-:Y:S01]  /*6c50*/  @P1 FFMA.FTZ R74, R27, R159, R150 ;  /* 0x0000009f1b4a1223 */ /* 0x000fe20000010096 */
[----:B------:R-:W-:Y:S01]  /*6c60*/  @P2 PRMT R152, R152, 0x5410, R23 ;  /* 0x0000541098982816 */ /* 0x000fe20000000017 */
[----:B0-----:R-:W-:Y:S01]  /*6c70*/  @P2 FMUL.FTZ R24, R106, R161 ;  /* 0x000000a16a182220 */ /* 0x001fe20000410000 */
[----:B------:R-:W-:Y:S01]  /*6c80*/  MOV R75, R156 ;  /* 0x0000009c004b7202 */ /* 0x000fe20000000f00 */
[----:B------:R-:W0:Y:S01]  /*6c90*/  @P2 LDC R165, c[0x0][0x40c] ;  /* 0x00010300ffa52b82 */ /* 0x000e220000000800 */
[----:B---3--:R-:W-:-:S02]  /*6ca0*/  @P2 FMUL.FTZ R23, R72, R163 ;  /* 0x000000a348172220 */ /* 0x008fc40000410000 */
[----:B------:R-:W-:-:S03]  /*6cb0*/  @P2 F2FP.BF16.F32.PACK_AB R24, RZ, R24 ;  /* 0x00000018ff18223e */ /* 0x000fc600000010ff */
        /* <DEDUP_REMOVED lines=11> */
[----:B------:R-:W-:Y:S01]  /*6d70*/  @P2 PRMT R155, R26, 0x7610, R155 ;  /* 0x000076101a9b2816 */ /* 0x000fe2000000009b */
[----:B------:R-:W-:Y:S06]  /*6d80*/  @!P2 BRA `(.L_x_5455) ;  /* 0x000000100048a947 */ /* 0x000fec0003800000 */
[----:B------:R-:W-:-:S05]  /*6d90*/  FMUL.FTZ R22, R156, UR12 ;  /* 0x0000000c9c167c20 */ /* 0x000fca0008410000 */
[----:B------:R-:W-:-:S04]  /*6da0*/  F2FP.BF16.F32.PACK_AB R22, RZ, R22 ;  /* 0x00000016ff16723e */ /* 0x000fc800000010ff */
[----:B------:R-:W-:Y:S01]  /*6db0*/  PRMT R155, R155, 0x5410, R22 ;  /* 0x000054109b9b7816 */ /* 0x000fe20000000016 */
[----:B------:R-:W-:Y:S06]  /*6dc0*/  BRA `(.L_x_5455) ;  /* 0x0000001000387947 */ /* 0x000fec0003800000 */
.L_x_5454:
[----:B-1-34-:R-:W1:Y:S01]  /*6dd0*/  @P2 LDC R25, c[0x0][0x40c] ;  /* 0x00010300ff192b82 */ /* 0x01ae620000000800 */
[-CC-:B------:R-:W-:Y:S01]  /*6de0*/  @P1 FFMA.FTZ R23, R213, R159.reuse, R156.reuse ;  /* 0x0000009fd5171223 */ /* 0x180fe2000001009c */
[-CC-:B------:R-:W-:Y:S01]  /*6df0*/  @P1 FFMA.FTZ R26, R210, R159.reuse, R156.reuse ;  /* 0x0000009fd21a1223 */ /* 0x180fe2000001009c */
[----:B0-----:R-:W-:Y:S01]  /*6e00*/  @P1 FFMA.FTZ R161, R217, R159, R156 ;  /* 0x0000009fd9a11223 */ /* 0x001fe2000001009c */
[----:B------:R-:W-:Y:S01]  /*6e10*/  MOV R22, R144 ;  /* 0x0000009000167202 */ /* 0x000fe20000000f00 */
[----:B------:R-:W-:Y:S01]  /*6e20*/  @P1 FADD.FTZ R24, R212, -R23 ;  /* 0x80000017d4181221 */ /* 0x000fe20000010000 */
[----:B------:R-:W-:Y:S01]  /*6e30*/  @P1 FADD.FTZ R26, R215, -R26 ;  /* 0x8000001ad71a1221 */ /* 0x000fe20000010000 */
[----:B------:R-:W-:Y:S01]  /*6e40*/  @P1 FADD.FTZ R161, R216, -R161 ;  /* 0x800000a1d8a11221 */ /* 0x000fe20000010000 */
[----:B------:R-:W0:Y:S01]  /*6e50*/  @P2 LDC R158, c[0x0][0x40c] ;  /* 0x00010300ff9e2b82 */ /* 0x000e220000000800 */
[----:B------:R-:W-:Y:S01]  /*6e60*/  MOV R23, R145 ;  /* 0x0000009100177202 */ /* 0x000fe20000000f00 */
[C---:B------:R-:W-:Y:S01]  /*6e70*/  @P1 FFMA.FTZ R22, R27.reuse, R24, R144 ;  /* 0x000000181b161223 */ /* 0x040fe20000010090 */
[C---:B------:R-:W-:Y:S01]  /*6e80*/  @P1 FFMA.FTZ R23, R27.reuse, R26, R145 ;  /* 0x0000001a1b171223 */ /* 0x040fe20000010091 */
[----:B------:R-:W-:Y:S01]  /*6e90*/  MOV R24, R146 ;  /* 0x0000009200187202 */ /* 0x000fe20000000f00 */
[----:B------:R-:W-:Y:S01]  /*6ea0*/  @P1 FFMA.FTZ R26, R214, R159, R156 ;  /* 0x0000009fd61a1223 */ /* 0x000fe2000001009c */
[----:B------:R-:W-:Y:S01]  /*6eb0*/  @P1 FFMA.FTZ R24, R27, R161, R146 ;  /* 0x000000a11b181223 */ /* 0x000fe20000010092 */
[-C--:B------:R-:W-:Y:S01]  /*6ec0*/  @P1 FFMA.FTZ R161, R221, R159.reuse, R156 ;  /* 0x0000009fdda11223 */ /* 0x080fe2000001009c */
[----:B------:R-:W2:Y:S01]  /*6ed0*/  @P2 LDC R163, c[0x0][0x40c] ;  /* 0x00010300ffa32b82 */ /* 0x000ea20000000800 */
[----:B------:R-:W-:Y:S01]  /*6ee0*/  @P1 FADD.FTZ R26, R219, -R26 ;  /* 0x8000001adb1a1221 */ /* 0x000fe20000010000 */
[-CC-:B------:R-:W-:Y:S01]  /*6ef0*/  @P1 FFMA.FTZ R164, R220, R159.reuse, R156.reuse ;  /* 0x0000009fdca41223 */ /* 0x180fe2000001009c */
[----:B------:R-:W-:Y:S01]  /*6f00*/  @P1 FFMA.FTZ R231, R225, R159, R156 ;  /* 0x0000009fe1e71223 */ /* 0x000fe2000001009c */
[----:B------:R-:W-:Y:S01]  /*6f10*/  @P1 FADD.FTZ R161, R218, -R161 ;  /* 0x800000a1daa11221 */ /* 0x000fe20000010000 */
[----:B------:R-:W-:Y:S01]  /*6f20*/  MOV R160, R150 ;  /* 0x0000009600a07202 */ /* 0x000fe20000000f00 */
[----:B------:R-:W-:Y:S01]  /*6f30*/  @P1 FADD.FTZ R164, R223, -R164 ;  /* 0x800000a4dfa41221 */ /* 0x000fe20000010000 */
[----:B------:R-:W-:Y:S01]  /*6f40*/  @P1 FADD.FTZ R231, R222, -R231 ;  /* 0x800000e7dee71221 */ /* 0x000fe20000010000 */
        /* <DEDUP_REMOVED lines=41> */
.L_x_5453:
[----:B------:R-:W-:-:S04]  /*71e0*/  UISETP.NE.U32.AND UP0, UPT, UR14, URZ, UPT ;  /* 0x000000ff0e00728c */ /* 0x000fc8000bf05070 */
[----:B------:R-:W-:-:S06]  /*71f0*/  UISETP.NE.AND.EX UP0, UPT, UR15, URZ, UPT, UP0 ;  /* 0x000000ff0f00728c */ /* 0x000fcc000bf05300 */
[----:B------:R-:W-:-:S13]  /*7200*/  PLOP3.LUT P0, PT, PT, PT, UP0, 0x80, 0x8 ;  /* 0x000000000008781c */ /* 0x000fda0003f0f008 */
[----:B------:R-:W-:Y:S05]  /*7210*/  @!P0 BRA `(.L_x_5456) ;  /* 0x0000000400cc8947 */ /* 0x000fea0003800000 */
[-CC-:B-1-34-:R-:W-:Y:S01]  /*7220*/  FFMA.FTZ R24, R224, R159.reuse, R156.reuse ;  /* 0x0000009fe0187223 */ /* 0x19afe2000001009c */
        /* <DEDUP_REMOVED lines=14> */
[----:B0-----:R-:W-:Y:S01]  /*7310*/  FADD.FTZ R160, R212, -R75 ;  /* 0x8000004bd4a07221 */ /* 0x001fe20000010000 */
[----:B------:R-:W-:Y:S01]  /*7320*/  BSSY.RECONVERGENT B3, `(.L_x_5457) ;  /* 0x0000013000037945 */ /* 0x000fe20003800200 */
        /* <DEDUP_REMOVED lines=18> */
.L_x_5458:
[----:B------:R-:W-:Y:S05]  /*7450*/  BSYNC.RECONVERGENT B3 ;  /* 0x0000000000037941 */ /* 0x000fea0003800200 */
.L_x_5457:
        /* <DEDUP_REMOVED lines=10> */
.L_x_5460:
[----:B------:R-:W-:Y:S05]  /*7500*/  BSYNC.RECONVERGENT B3 ;  /* 0x0000000000037941 */ /* 0x000fea0003800200 */
.L_x_5459:
        /* <DEDUP_REMOVED lines=10> */
.L_x_5462:
[----:B------:R-:W-:Y:S05]  /*75b0*/  BSYNC.RECONVERGENT B3 ;  /* 0x0000000000037941 */ /* 0x000fea0003800200 */
.L_x_5461:
        /* <DEDUP_REMOVED lines=10> */
.L_x_5464:
[----:B------:R-:W-:Y:S05]  /*7660*/  BSYNC.RECONVERGENT B3 ;  /* 0x0000000000037941 */ /* 0x000fea0003800200 */
.L_x_5463:
        /* <DEDUP_REMOVED lines=10> */
.L_x_5466:
[----:B------:R-:W-:Y:S05]  /*7710*/  BSYNC.RECONVERGENT B3 ;  /* 0x0000000000037941 */ /* 0x000fea0003800200 */
.L_x_5465:
        /* <DEDUP_REMOVED lines=10> */
.L_x_5468:
[----:B------:R-:W-:Y:S05]  /*77c0*/  BSYNC.RECONVERGENT B3 ;  /* 0x0000000000037941 */ /* 0x000fea0003800200 */
.L_x_5467:
        /* <DEDUP_REMOVED lines=10> */
.L_x_5470:
[----:B------:R-:W-:Y:S05]  /*7870*/  BSYNC.RECONVERGENT B3 ;  /* 0x0000000000037941 */ /* 0x000fea0003800200 */
.L_x_5469:
[----:B------:R-:W-:Y:S02]  /*7880*/  FSEL R75, R22, RZ, P1 ;  /* 0x000000ff164b7208 */ /* 0x000fe40000800000 */
[----:B------:R-:W-:Y:S02]  /*7890*/  FSEL R74, R74, RZ, P1 ;  /* 0x000000ff4a4a7208 */ /* 0x000fe40000800000 */
[----:B------:R-:W-:Y:S02]  /*78a0*/  FSEL R73, R73, RZ, P1 ;  /* 0x000000ff49497208 */ /* 0x000fe40000800000 */
[----:B------:R-:W-:Y:S02]  /*78b0*/  FSEL R72, R72, RZ, P1 ;  /* 0x000000ff48487208 */ /* 0x000fe40000800000 */
[----:B------:R-:W-:Y:S02]  /*78c0*/  FSEL R107, R107, RZ, P1 ;  /* 0x000000ff6b6b7208 */ /* 0x000fe40000800000 */
[----:B------:R-:W-:-:S02]  /*78d0*/  FSEL R106, R106, RZ, P1 ;  /* 0x000000ff6a6a7208 */ /* 0x000fc40000800000 */
[----:B------:R-:W-:Y:S02]  /*78e0*/  FSEL R105, R105, RZ, P1 ;  /* 0x000000ff69697208 */ /* 0x000fe40000800000 */
[----:B------:R-:W-:Y:S01]  /*78f0*/  FSEL R104, R104, RZ, P1 ;  /* 0x000000ff68687208 */ /* 0x000fe20000800000 */
[----:B------:R-:W-:Y:S06]  /*7900*/  @!P2 BRA `(.L_x_5455) ;  /* 0x000000040068a947 */ /* 0x000fec0003800000 */
[----:B------:R-:W-:-:S05]  /*7910*/  FMUL.FTZ R22, R75, UR12 ;  /* 0x0000000c4b167c20 */ /* 0x000fca0008410000 */
[----:B------:R-:W-:-:S04]  /*7920*/  F2FP.BF16.F32.PACK_AB R22, RZ, R22 ;  /* 0x00000016ff16723e */ /* 0x000fc800000010ff */
[----:B------:R-:W-:Y:S01]  /*7930*/  PRMT R155, R155, 0x5410, R22 ;  /* 0x000054109b9b7816 */ /* 0x000fe20000000016 */
[----:B------:R-:W-:Y:S06]  /*7940*/  BRA `(.L_x_5455) ;  /* 0x0000000400587947 */ /* 0x000fec0003800000 */
.L_x_5456:
[----:B-1-34-:R-:W1:Y:S01]  /*7950*/  @P2 LDC R23, c[0x0][0x40c] ;  /* 0x00010300ff172b82 */ /* 0x01ae620000000800 */
[----:B------:R-:W-:Y:S01]  /*7960*/  FFMA.FTZ R22, R224, R159, R156 ;  /* 0x0000009fe0167223 */ /* 0x000fe2000001009c */
[----:B------:R-:W-:Y:S01]  /*7970*/  ISETP.GT.AND P1, PT, R26, RZ, PT ;  /* 0x000000ff1a00720c */ /* 0x000fe20003f24270 */
[----:B------:R-:W-:Y:S02]  /*7980*/  BSSY.RECONVERGENT B3, `(.L_x_5471) ;  /* 0x000000e000037945 */ /* 0x000fe40003800200 */
[----:B------:R-:W-:-:S04]  /*7990*/  FADD.FTZ R22, R227, -R22 ;  /* 0x80000016e3167221 */ /* 0x000fc80000010000 */
[----:B------:R-:W-:-:S05]  /*79a0*/  FMUL.FTZ R22, R27, R22 ;  /* 0x000000161b167220 */ /* 0x000fca0000410000 */
[----:B------:R-:W-:-:S05]  /*79b0*/  FSEL R22, R22, RZ, P1 ;  /* 0x000000ff16167208 */ /* 0x000fca0000800000 */
[----:B-1----:R-:W-:Y:S01]  /*79c0*/  @P2 FMUL.FTZ R22, R22, R23 ;  /* 0x0000001716162220 */ /* 0x002fe20000410000 */
        /* <DEDUP_REMOVED lines=9> */
.L_x_5472:
[----:B------:R-:W-:Y:S05]  /*7a60*/  BSYNC.RECONVERGENT B3 ;  /* 0x0000000000037941 */ /* 0x000fea0003800200 */
.L_x_5471:
        /* <DEDUP_REMOVED lines=10> */
.L_x_5474:
[----:B------:R-:W-:Y:S05]  /*7b10*/  BSYNC.RECONVERGENT B3 ;  /* 0x0000000000037941 */ /* 0x000fea0003800200 */
.L_x_5473:
        /* <DEDUP_REMOVED lines=10> */
.L_x_5476:
[----:B------:R-:W-:Y:S05]  /*7bc0*/  BSYNC.RECONVERGENT B3 ;  /* 0x0000000000037941 */ /* 0x000fea0003800200 */
.L_x_5475:
        /* <DEDUP_REMOVED lines=10> */
.L_x_5478:
[----:B------:R-:W-:Y:S05]  /*7c70*/  BSYNC.RECONVERGENT B3 ;  /* 0x0000000000037941 */ /* 0x000fea0003800200 */
.L_x_5477:
        /* <DEDUP_REMOVED lines=10> */
.L_x_5480:
[----:B------:R-:W-:Y:S05]  /*7d20*/  BSYNC.RECONVERGENT B3 ;  /* 0x0000000000037941 */ /* 0x000fea0003800200 */
.L_x_5479:
        /* <DEDUP_REMOVED lines=10> */
.L_x_5482:
[----:B------:R-:W-:Y:S05]  /*7dd0*/  BSYNC.RECONVERGENT B3 ;  /* 0x0000000000037941 */ /* 0x000fea0003800200 */
.L_x_5481:
        /* <DEDUP_REMOVED lines=10> */
.L_x_5484:
[----:B------:R-:W-:Y:S05]  /*7e80*/  BSYNC.RECONVERGENT B3 ;  /* 0x0000000000037941 */ /* 0x000fea0003800200 */
.L_x_5483:
[----:B------:R-:W-:-:S04]  /*7e90*/  @P2 F2FP.BF16.F32.PACK_AB R22, RZ, R22 ;  /* 0x00000016ff16223e */ /* 0x000fc800000010ff */
[----:B------:R-:W-:-:S07]  /*7ea0*/  @P2 PRMT R155, R155, 0x5410, R22 ;  /* 0x000054109b9b2816 */ /* 0x000fce0000000016 */
.L_x_5455:
[----:B------:R-:W-:Y:S05]  /*7eb0*/  BSYNC.RECONVERGENT B1 ;  /* 0x0000000000017941 */ /* 0x000fea0003800200 */
.L_x_5452:
[----:B------:R-:W1:Y:S08]  /*7ec0*/  @P0 LDC.64 R24, c[0x0][0x478] ;  /* 0x00011e00ff180b82 */ /* 0x000e700000000a00 */
[----:B------:R-:W2:Y:S01]  /*7ed0*/  @P2 LDC.64 R22, c[0x0][0x468] ;  /* 0x00011a00ff162b82 */ /* 0x000ea20000000a00 */
[----:B-1----:R-:W-:-:S05]  /*7ee0*/  @P0 IMAD.WIDE.U32 R24, R157, 0x20, R24 ;  /* 0x000000209d180825 */ /* 0x002fca00078e0018 */
[----:B------:R1:W-:Y:S01]  /*7ef0*/  @P0 STG.E.128 desc[UR6][R24.64], R104 ;  /* 0x0000006818000986 */ /* 0x0003e2000c101d06 */
[----:B--2---:R-:W-:-:S03]  /*7f00*/  @P2 IMAD.WIDE.U32 R22, R21, 0x10, R22 ;  /* 0x0000001015162825 */ /* 0x004fc600078e0016 */
[----:B------:R1:W-:Y:S04]  /*7f10*/  @P0 STG.E.128 desc[UR6][R24.64+0x10], R72 ;  /* 0x0000104818000986 */ /* 0x0003e8000c101d06 */
[----:B------:R1:W-:Y:S02]  /*7f20*/  @P2 STG.E.128 desc[UR6][R22.64], R152 ;  /* 0x0000009816002986 */ /* 0x0003e4000c101d06 */
.L_x_5451:
[----:B------:R-:W-:Y:S05]  /*7f30*/  BSYNC.RECONVERGENT B2 ;  /* 0x0000000000027941 */ /* 0x000fea0003800200 */
.L_x_5450:
[----:B-1-34-:R-:W1:Y:S02]  /*7f40*/  LDC.64 R22, c[0x0][0x380] ;  /* 0x0000e000ff167b82 */ /* 0x01ae640000000a00 */
[----:B-1----:R-:W-:-:S04]  /*7f50*/  LEA R17, R22, R17, 0x2 ;  /* 0x0000001116117211 */ /* 0x002fc800078e10ff */
[----:B------:R-:W-:-:S13]  /*7f60*/  ISETP.GE.AND P0, PT, R17, R23, PT ;  /* 0x000000171100720c */ /* 0x000fda0003f06270 */
[----:B------:R-:W-:Y:S05]  /*7f70*/  @!P0 BRA `(.L_x_5485) ;  /* 0xffffff88000c8947 */ /* 0x000fea000383ffff */
.L_x_5334:
[----:B------:R-:W-:Y:S05]  /*7f80*/  BSYNC B0 ;  /* 0x0000000000007941 */ /* 0x000fea0003800000 */
.L_x_5333:
        /* <DEDUP_REMOVED lines=68> */
[----:B------:R-:W4:Y:S01]  /*83d0*/  LDS R29, [R6+0x3000] ;  /* 0x00300000061d7984 */ /* 0x000f220000000800 */
[----:B0-----:R-:W-:-:S03]  /*83e0*/  FADD.FTZ R13, RZ, R13 ;  /* 0x0000000dff0d7221 */ /* 0x001fc60000010000 */
[----:B------:R-:W0:Y:S01]  /*83f0*/  LDS R32, [R6+0x3200] ;  /* 0x0032000006207984 */ /* 0x000e220000000800 */
[----:B---3--:R-:W-:-:S03]  /*8400*/  FADD.FTZ R13, R13, R22 ;  /* 0x000000160d0d7221 */ /* 0x008fc60000010000 */
        /* <DEDUP_REMOVED lines=13> */
[----:B-1----:R-:W-:Y:S01]  /*84e0*/  FADD.FTZ R12, R12, R27 ;  /* 0x0000001b0c0c7221 */ /* 0x002fe20000010000 */
[----:B--2---:R-:W-:Y:S01]  /*84f0*/  FADD.FTZ R13, R13, R30 ;  /* 0x0000001e0d0d7221 */ /* 0x004fe20000010000 */
[----:B----4-:R-:W-:Y:S01]  /*8500*/  FADD.FTZ R29, R2, R29 ;  /* 0x0000001d021d7221 */ /* 0x010fe20000010000 */
[----:B0-----:R-:W-:Y:S01]  /*8510*/  FADD.FTZ R7, R7, R32 ;  /* 0x0000002007077221 */ /* 0x001fe20000010000 */
[----:B---3--:R-:W-:Y:S01]  /*8520*/  FADD.FTZ R31, R8, R31 ;  /* 0x0000001f081f7221 */ /* 0x008fe20000010000 */
        /* <DEDUP_REMOVED lines=19> */
[----:B------:R-:W-:Y:S01]  /*8660*/  @P5 MOV R2, R44 ;  /* 0x0000002c00025202 */ /* 0x000fe20000000f00 */
[----:B------:R-:W0:Y:S01]  /*8670*/  LDS R4, [R6] ;  /* 0x0000000006047984 */ /* 0x000e220000000800 */
[----:B------:R-:W-:-:S02]  /*8680*/  @P5 MOV R3, R47 ;  /* 0x0000002f00035202 */ /* 0x000fc40000000f00 */
[----:B------:R-:W-:Y:S01]  /*8690*/  IADD3.X R45, PT, PT, R45, UR17, RZ, P1, !PT ;  /* 0x000000112d2d7c10 */ /* 0x000fe20008ffe4ff */
[----:B------:R-:W1:Y:S01]  /*86a0*/  LDS R37, [R6+0x1000] ;  /* 0x0010000006257984 */ /* 0x000e620000000800 */
[C---:B------:R-:W-:Y:S02]  /*86b0*/  ISETP.GE.U32.AND P0, PT, R43.reuse, 0x100, PT ;  /* 0x000001002b00780c */ /* 0x040fe40003f06070 */
        /* <DEDUP_REMOVED lines=22> */
[----:B------:R-:W2:Y:S01]  /*8820*/  LDS R41, [R6+0x3400] ;  /* 0x0034000006297984 */ /* 0x000ea20000000800 */
[----:B------:R-:W-:-:S03]  /*8830*/  FADD.FTZ R19, R19, R20 ;  /* 0x0000001413137221 */ /* 0x000fc60000010000 */
[----:B------:R-:W3:Y:S01]  /*8840*/  LDS R15, [R6+0x800] ;  /* 0x00080000060f7984 */ /* 0x000ee20000000800 */
[----:B------:R-:W-:Y:S01]  /*8850*/  FADD.FTZ R40, R19, R40 ;  /* 0x0000002813287221 */ /* 0x000fe20000010000 */
[----:B-1----:R-:W-:Y:S02]  /*8860*/  @P5 MOV R2, R42 ;  /* 0x0000002a00025202 */ /* 0x002fe40000000f00 */
        /* <DEDUP_REMOVED lines=11> */
[----:B0-----:R-:W-:Y:S01]  /*8920*/  FADD.FTZ R14, R14, R21 ;  /* 0x000000150e0e7221 */ /* 0x001fe20000010000 */
[----:B------:R-:W-:Y:S02]  /*8930*/  ISETP.GE.U32.AND P5, PT, R43, 0x380, PT ;  /* 0x000003802b00780c */ /* 0x000fe40003fa6070 */
[----:B------:R-:W0:Y:S01]  /*8940*/  LDS R20, [R6+0x3800] ;  /* 0x0038000006147984 */ /* 0x000e220000000800 */
[----:B------:R-:W-:-:S03]  /*8950*/  @P0 MOV R2, R44 ;  /* 0x0000002c00020202 */ /* 0x000fc60000000f00 */
[----:B------:R-:W-:Y:S01]  /*8960*/  LDS R19, [R6+0x1a00] ;  /* 0x001a000006137984 */ /* 0x000fe20000000800 */
[----:B------:R-:W-:Y:S02]  /*8970*/  @P0 IADD3 R44, P6, PT, R44, 0x200, RZ ;  /* 0x000002002c2c0810 */ /* 0x000fe40007fde0ff */
[-C--:B------:R-:W-:Y:S01]  /*8980*/  @P0 MOV R3, R47.reuse ;  /* 0x0000002f00030202 */ /* 0x080fe20000000f00 */
[----:B------:R-:W0:Y:S01]  /*8990*/  LDS R8, [R6+0xc00] ;  /* 0x000c000006087984 */ /* 0x000e220000000800 */
[----:B------:R-:W-:Y:S02]  /*89a0*/  @P0 IADD3.X R47, PT, PT, RZ, R47, RZ, P6, !PT ;  /* 0x0000002fff2f0210 */ /* 0x000fe400037fe4ff */
[----:B------:R-:W-:Y:S01]  /*89b0*/  @P0 IADD3 R42, P6, PT, R42, 0x200, RZ ;  /* 0x000002002a2a0810 */ /* 0x000fe20007fde0ff */
[----:B------:R-:W-:Y:S01]  /*89c0*/  LDS R23, [R6+0x2a00] ;  /* 0x002a000006177984 */ /* 0x000fe20000000800 */
[----:B--2---:R-:W-:Y:S02]  /*89d0*/  FADD.FTZ R41, R40, R41 ;  /* 0x0000002928297221 */ /* 0x004fe40000010000 */
[----:B------:R-:W-:Y:S01]  /*89e0*/  @P0 IADD3.X R45, PT, PT, RZ, R45, RZ, P6, !PT ;  /* 0x0000002dff2d0210 */ /* 0x000fe200037fe4ff */
[----:B------:R-:W2:Y:S01]  /*89f0*/  LDS R17, [R6+0x1c00] ;  /* 0x001c000006117984 */ /* 0x000ea20000000800 */
[----:B------:R-:W-:Y:S01]  /*8a00*/  ISETP.GE.U32.AND P6, PT, R43, 0x400, PT ;  /* 0x000004002b00780c */ /* 0x000fe20003fc6070 */
[----:B---3--:R-:W-:-:S02]  /*8a10*/  FADD.FTZ R15, RZ, R15 ;  /* 0x0000000fff0f7221 */ /* 0x008fc40000010000 */
[----:B------:R-:W-:Y:S02]  /*8a20*/  LDS R27, [R6+0x3a00] ;  /* 0x003a0000061b7984 */ /* 0x000fe40000000800 */
[----:B-1----:R-:W-:Y:S02]  /*8a30*/  FADD.FTZ R15, R15, R16 ;  /* 0x000000100f0f7221 */ /* 0x002fe40000010000 */
[----:B------:R-:W1:Y:S02]  /*8a40*/  LDS R21, [R6+0x2c00] ;  /* 0x002c000006157984 */ /* 0x000e640000000800 */
[----:B----4-:R-:W-:Y:S02]  /*8a50*/  FADD.FTZ R15, R15, R18 ;  /* 0x000000120f0f7221 */ /* 0x010fe40000010000 */
[----:B------:R-:W-:Y:S01]  /*8a60*/  LDS R10, [R6+0x1e00] ;  /* 0x001e0000060a7984 */ /* 0x000fe20000000800 */
[----:B------:R-:W-:-:S03]  /*8a70*/  FADD.FTZ R0, R0, R29 ;  /* 0x0000001d00007221 */ /* 0x000fc60000010000 */
[----:B------:R-:W3:Y:S01]  /*8a80*/  LDS R29, [R6+0x3c00] ;  /* 0x003c0000061d7984 */ /* 0x000ee20000000800 */
[----:B------:R-:W-:Y:S01]  /*8a90*/  FADD.FTZ R0, R0, R37 ;  /* 0x0000002500007221 */ /* 0x000fe20000010000 */
[----:B0-----:R-:W-:-:S03]  /*8aa0*/  FADD.FTZ R15, R15, R20 ;  /* 0x000000140f0f7221 */ /* 0x001fc60000010000 */
[----:B------:R-:W-:Y:S02]  /*8ab0*/  FADD.FTZ R39, R0, R39 ;  /* 0x0000002700277221 */ /* 0x000fe40000010000 */
[----:B------:R-:W0:Y:S01]  /*8ac0*/  LDS R0, [R6+0xa00] ;  /* 0x000a000006007984 */ /* 0x000e220000000800 */
[----:B------:R-:W-:-:S03]  /*8ad0*/  FADD.FTZ R8, RZ, R8 ;  /* 0x00000008ff087221 */ /* 0x000fc60000010000 */
[----:B------:R4:W-:Y:S04]  /*8ae0*/  @P0 STG.E desc[UR6][R2.64], R39 ;  /* 0x0000002702000986 */ /* 0x0009e8000c101906 */
[----:B------:R1:W-:Y:S01]  /*8af0*/  @P0 STG.E desc[UR6][R4.64], R7 ;  /* 0x0000000704000986 */ /* 0x0003e2000c101906 */
[----:B--2---:R-:W-:-:S03]  /*8b00*/  FADD.FTZ R8, R8, R17 ;  /* 0x0000001108087221 */ /* 0x004fc60000010000 */
[----:B------:R-:W2:Y:S01]  /*8b10*/  LDS R7, [R6+0xe00] ;  /* 0x000e000006077984 */ /* 0x000ea20000000800 */
[----:B----4-:R-:W-:Y:S02]  /*8b20*/  @P4 MOV R2, R44 ;  /* 0x0000002c00024202 */ /* 0x010fe40000000f00 */
[-C--:B------:R-:W-:Y:S01]  /*8b30*/  @P4 MOV R3, R47.reuse ;  /* 0x0000002f00034202 */ /* 0x080fe20000000f00 */
[----:B-1----:R-:W-:Y:S01]  /*8b40*/  FADD.FTZ R8, R8, R21 ;  /* 0x0000001508087221 */ /* 0x002fe20000010000 */
[----:B------:R-:W-:Y:S01]  /*8b50*/  @P4 IADD3 R44, P0, PT, R44, 0x200, RZ ;  /* 0x000002002c2c4810 */ /* 0x000fe20007f1e0ff */
[----:B------:R-:W-:Y:S02]  /*8b60*/  FADD.FTZ R5, R14, R25 ;  /* 0x000000190e057221 */ /* 0x000fe40000010000 */
[----:B------:R1:W-:Y:S01]  /*8b70*/  @P4 STG.E desc[UR6][R2.64], R41 ;  /* 0x0000002902004986 */ /* 0x0003e2000c101906 */
[----:B------:R-:W-:-:S03]  /*8b80*/  @P4 IADD3.X R47, PT, PT, RZ, R47, RZ, P0, !PT ;  /* 0x0000002fff2f4210 */ /* 0x000fc600007fe4ff */
[----:B------:R-:W4:Y:S01]  /*8b90*/  LDS R25, [R6+0x2e00] ;  /* 0x002e000006197984 */ /* 0x000f220000000800 */
[----:B---3--:R-:W-:Y:S01]  /*8ba0*/  FADD.FTZ R29, R8, R29 ;  /* 0x0000001d081d7221 */ /* 0x008fe20000010000 */
        /* <DEDUP_REMOVED lines=17> */
[----:B----4-:R-:W-:Y:S01]  /*8cc0*/  FADD.FTZ R10, R10, R25 ;  /* 0x000000190a0a7221 */ /* 0x010fe20000010000 */
        /* <DEDUP_REMOVED lines=44> */
.L_x_5344:
[----:B------:R-:W-:Y:S01]  /*8f90*/  HFMA2 R164, -RZ, RZ, 0, 5.9604644775390625e-08 ;  /* 0x00000001ffa47431 */ /* 0x000fe200000001ff */
[----:B------:R-:W-:Y:S01]  /*8fa0*/  BSSY B1, `(.L_x_5486) ;  /* 0x0000006000017945 */ /* 0x000fe20003800000 */
[----:B------:R-:W-:Y:S02]  /*8fb0*/  MOV R165, 0x1f ;  /* 0x0000001f00a57802 */ /* 0x000fe40000000f00 */
[----:B0-----:R-:W-:-:S07]  /*8fc0*/  MOV R162, 0xffffffff ;  /* 0xffffffff00a27802 */ /* 0x001fce0000000f00 */
[----:B------:R-:W-:Y:S05]  /*8fd0*/  WARPSYNC.COLLECTIVE R162, `(.L_x_5487) ;  /* 0x00000000a2087348 */ /* 0x000fea0003c00000 */
[----:B------:R0:W1:Y:S02]  /*8fe0*/  SHFL.BFLY P0, R163, R231, R164, R165 ;  /* 0x0c0000a4e7a37389 */ /* 0x00006400000000a5 */
[----:B01----:R-:W-:Y:S05]  /*8ff0*/  ENDCOLLECTIVE ;  /* 0x000000000000791b */ /* 0x003fea0003800000 */
.L_x_5487:
[----:B------:R-:W-:Y:S05]  /*9000*/  BSYNC B1 ;  /* 0x0000000000017941 */ /* 0x000fea0003800000 */
.L_x_5486:
        /* <DEDUP_REMOVED lines=9> */
.L_x_5488:
[----:B------:R-:W-:Y:S01]  /*90a0*/  MOV R231, R22 ;  /* 0x0000001600e77202 */ /* 0x000fe20000000f00 */
[----:B------:R-:W-:Y:S01]  /*90b0*/  HFMA2 R164, -RZ, RZ, 0, 1.1920928955078125e-07 ;  /* 0x00000002ffa47431 */ /* 0x000fe200000001ff */
[----:B------:R-:W-:-:S07]  /*90c0*/  MOV R21, R163 ;  /* 0x000000a300157202 */ /* 0x000fce0000000f00 */
[----:B------:R-:W-:Y:S05]  /*90d0*/  WARPSYNC.COLLECTIVE R162, `(.L_x_5489) ;  /* 0x00000000a2087348 */ /* 0x000fea0003c00000 */
[----:B------:R0:W1:Y:S02]  /*90e0*/  SHFL.BFLY P0, R163, R231, R164, R165 ;  /* 0x0c0000a4e7a37389 */ /* 0x00006400000000a5 */
[----:B01----:R-:W-:Y:S05]  /*90f0*/  ENDCOLLECTIVE ;  /* 0x000000000000791b */ /* 0x003fea0003800000 */
.L_x_5489:
[----:B------:R-:W-:-:S05]  /*9100*/  FADD.FTZ R21, R21, R228 ;  /* 0x000000e415157221 */ /* 0x000fca0000010000 */
[----:B------:R-:W-:Y:S02]  /*9110*/  MOV R231, R21 ;  /* 0x0000001500e77202 */ /* 0x000fe40000000f00 */
[----:B------:R-:W-:-:S07]  /*9120*/  MOV R157, R163 ;  /* 0x000000a3009d7202 */ /* 0x000fce0000000f00 */
[----:B------:R-:W-:Y:S05]  /*9130*/  WARPSYNC.COLLECTIVE R162, `(.L_x_5490) ;  /* 0x00000000a2087348 */ /* 0x000fea0003c00000 */
[----:B------:R0:W1:Y:S02]  /*9140*/  SHFL.BFLY P0, R163, R231, R164, R165 ;  /* 0x0c0000a4e7a37389 */ /* 0x00006400000000a5 */
[----:B01----:R-:W-:Y:S05]  /*9150*/  ENDCOLLECTIVE ;  /* 0x000000000000791b */ /* 0x003fea0003800000 */
.L_x_5490:
[----:B------:R-:W-:-:S05]  /*9160*/  FADD.FTZ R157, R22, R157 ;  /* 0x0000009d169d7221 */ /* 0x000fca0000010000 */
[----:B------:R-:W-:Y:S01]  /*9170*/  MOV R231, R157 ;  /* 0x0000009d00e77202 */ /* 0x000fe20000000f00 */
[----:B------:R-:W-:Y:S01]  /*9180*/  HFMA2 R164, -RZ, RZ, 0, 2.384185791015625e-07 ;  /* 0x00000004ffa47431 */ /* 0x000fe200000001ff */
[----:B------:R-:W-:-:S07]  /*9190*/  MOV R156, R163 ;  /* 0x000000a3009c7202 */ /* 0x000fce0000000f00 */
[----:B------:R-:W-:Y:S05]  /*91a0*/  WARPSYNC.COLLECTIVE R162, `(.L_x_5491) ;  /* 0x00000000a2087348 */ /* 0x000fea0003c00000 */
[----:B------:R0:W1:Y:S02]  /*91b0*/  SHFL.BFLY P0, R163, R231, R164, R165 ;  /* 0x0c0000a4e7a37389 */ /* 0x00006400000000a5 */
[----:B01----:R-:W-:Y:S05]  /*91c0*/  ENDCOLLECTIVE ;  /* 0x000000000000791b */ /* 0x003fea0003800000 */
.L_x_5491:
[----:B------:R-:W-:-:S05]  /*91d0*/  FADD.FTZ R156, R21, R156 ;  /* 0x0000009c159c7221 */ /* 0x000fca0000010000 */
[----:B------:R-:W-:Y:S02]  /*91e0*/  MOV R231, R156 ;  /* 0x0000009c00e77202 */ /* 0x000fe40000000f00 */
[----:B------:R-:W-:-:S07]  /*91f0*/  MOV R158, R163 ;  /* 0x000000a3009e7202 */ /* 0x000fce0000000f00 */
[----:B------:R-:W-:Y:S05]  /*9200*/  WARPSYNC.COLLECTIVE R162, `(.L_x_5492) ;  /* 0x00000000a2087348 */ /* 0x000fea0003c00000 */
[----:B------:R0:W1:Y:S02]  /*9210*/  SHFL.BFLY P0, R163, R231, R164, R165 ;  /* 0x0c0000a4e7a37389 */ /* 0x00006400000000a5 */
[----:B01----:R-:W-:Y:S05]  /*9220*/  ENDCOLLECTIVE ;  /* 0x000000000000791b */ /* 0x003fea0003800000 */
.L_x_5492:
[----:B------:R-:W-:-:S05]  /*9230*/  FADD.FTZ R158, R157, R158 ;  /* 0x0000009e9d9e7221 */ /* 0x000fca0000010000 */
[----:B------:R-:W-:Y:S01]  /*9240*/  MOV R231, R158 ;  /* 0x0000009e00e77202 */ /* 0x000fe20000000f00 */
[----:B------:R-:W-:Y:S01]  /*9250*/  HFMA2 R164, -RZ, RZ, 0, 4.76837158203125e-07 ;  /* 0x00000008ffa47431 */ /* 0x000fe200000001ff */
[----:B------:R-:W-:-:S07]  /*9260*/  MOV R159, R163 ;  /* 0x000000a3009f7202 */ /* 0x000fce0000000f00 */
[----:B------:R-:W-:Y:S05]  /*9270*/  WARPSYNC.COLLECTIVE R162, `(.L_x_5493) ;  /* 0x00000000a2087348 */ /* 0x000fea0003c00000 */
[----:B------:R0:W1:Y:S02]  /*9280*/  SHFL.BFLY P0, R163, R231, R164, R165 ;  /* 0x0c0000a4e7a37389 */ /* 0x00006400000000a5 */
[----:B01----:R-:W-:Y:S05]  /*9290*/  ENDCOLLECTIVE ;  /* 0x000000000000791b */ /* 0x003fea0003800000 */
.L_x_5493:
[----:B------:R-:W-:-:S05]  /*92a0*/  FADD.FTZ R159, R156, R159 ;  /* 0x0000009f9c9f7221 */ /* 0x000fca0000010000 */
[----:B------:R-:W-:Y:S02]  /*92b0*/  MOV R231, R159 ;  /* 0x0000009f00e77202 */ /* 0x000fe40000000f00 */
[----:B------:R-:W-:-:S07]  /*92c0*/  MOV R161, R163 ;  /* 0x000000a300a17202 */ /* 0x000fce0000000f00 */
[----:B------:R-:W-:Y:S05]  /*92d0*/  WARPSYNC.COLLECTIVE R162, `(.L_x_5494) ;  /* 0x00000000a2087348 */ /* 0x000fea0003c00000 */
[----:B------:R0:W1:Y:S02]  /*92e0*/  SHFL.BFLY P0, R163, R231, R164, R165 ;  /* 0x0c0000a4e7a37389 */ /* 0x00006400000000a5 */
[----:B01----:R-:W-:Y:S05]  /*92f0*/  ENDCOLLECTIVE ;  /* 0x000000000000791b */ /* 0x003fea0003800000 */
.L_x_5494:
[----:B------:R-:W-:-:S05]  /*9300*/  FADD.FTZ R161, R158, R161 ;  /* 0x000000a19ea17221 */ /* 0x000fca0000010000 */
[----:B------:R-:W-:Y:S01]  /*9310*/  MOV R231, R161 ;  /* 0x000000a100e77202 */ /* 0x000fe20000000f00 */
[----:B------:R-:W-:Y:S01]  /*9320*/  HFMA2 R164, -RZ, RZ, 0, 9.5367431640625e-07 ;  /* 0x00000010ffa47431 */ /* 0x000fe200000001ff */
[----:B------:R-:W-:-:S07]  /*9330*/  MOV R160, R163 ;  /* 0x000000a300a07202 */ /* 0x000fce0000000f00 */
[----:B------:R-:W-:Y:S05]  /*9340*/  WARPSYNC.COLLECTIVE R162, `(.L_x_5495) ;  /* 0x00000000a2087348 */ /* 0x000fea0003c00000 */
[----:B------:R0:W1:Y:S02]  /*9350*/  SHFL.BFLY P0, R163, R231, R164, R165 ;  /* 0x0c0000a4e7a37389 */ /* 0x00006400000000a5 */
[----:B01----:R-:W-:Y:S05]  /*9360*/  ENDCOLLECTIVE ;  /* 0x000000000000791b */ /* 0x003fea0003800000 */
.L_x_5495:
[----:B------:R-:W-:-:S05]  /*9370*/  FADD.FTZ R160, R159, R160 ;  /* 0x000000a09fa07221 */ /* 0x000fca0000010000 */
[----:B------:R-:W-:Y:S02]  /*9380*/  MOV R231, R160 ;  /* 0x000000a000e77202 */ /* 0x000fe40000000f00 */
[----:B------:R-:W-:-:S07]  /*9390*/  MOV R22, R163 ;  /* 0x000000a300167202 */ /* 0x000fce0000000f00 */
[----:B------:R-:W-:Y:S05]  /*93a0*/  WARPSYNC.COLLECTIVE R162, `(.L_x_5496) ;  /* 0x00000000a2087348 */ /* 0x000fea0003c00000 */
[----:B------:R0:W1:Y:S02]  /*93b0*/  SHFL.BFLY P0, R163, R231, R164, R165 ;  /* 0x0c0000a4e7a37389 */ /* 0x00006400000000a5 */
[----:B01----:R-:W-:Y:S05]  /*93c0*/  ENDCOLLECTIVE ;  /* 0x000000000000791b */ /* 0x003fea0003800000 */
.L_x_5496:
[----:B------:R-:W-:Y:S01]  /*93d0*/  MOV R21, R163 ;  /* 0x000000a300157202 */ /* 0x000fe20000000f00 */
[----:B------:R-:W-:Y:S06]  /*93e0*/  BRA `(.L_x_5497) ;  /* 0xffffff90003c7947 */ /* 0x000fec000383ffff */
.L_x_5498:
        /* <DEDUP_REMOVED lines=9> */
.L_x_20008:


//--------------------- .text._ZN10layer_norm13ln_bwd_kernelINS_13Kernel_traitsI13__nv_bfloat16S2_fS2_fjLj1024ELj1ELj4ELj1ELj16ENS_18Kernel_traits_baseILj1024ES2_S2_fS2_fjLj128EEEEELb0ELb0ELb1ELb1EEEvNS_9BwdParamsE --------------------------
	.section	.text._ZN10layer_norm13ln_bwd_kernelINS_13Kernel_traitsI13__nv_bfloat16S2_fS2_fjLj1024ELj1ELj4ELj1ELj16ENS_18Kernel_traits_baseILj1024ES2_S2_fS2_fjLj128EEEEELb0ELb0ELb1ELb1EEEvNS_9BwdParamsE,"ax",@progbits
	.align	128
        .global         _ZN10layer_norm13ln_bwd_kernelINS_13Kernel_traitsI13__nv_bfloat16S2_fS2_fjLj1024ELj1ELj4ELj1ELj16ENS_18Kernel_traits_baseILj1024ES2_S2_fS2_fjLj128EEEEELb0ELb0ELb1ELb1EEEvNS_9BwdParamsE
        .type           _ZN10layer_norm13ln_bwd_kernelINS_13Kernel_traitsI13__nv_bfloat16S2_fS2_fjLj1024ELj1ELj4ELj1ELj16ENS_18Kernel_traits_baseILj1024ES2_S2_fS2_fjLj128EEEEELb0ELb0ELb1ELb1EEEvNS_9BwdParamsE,@function
        .size           _ZN10layer_norm13ln_bwd_kernelINS_13Kernel_traitsI13__nv_bfloat16S2_fS2_fjLj1024ELj1ELj4ELj1ELj16ENS_18Kernel_traits_baseILj1024ES2_S2_fS2_fjLj128EEEEELb0ELb0ELb1ELb1EEEvNS_9BwdParamsE,(.L_x_20009 - _ZN10layer_norm13ln_bwd_kernelINS_13Kernel_traitsI13__nv_bfloat16S2_fS2_fjLj1024ELj1ELj4ELj1ELj16ENS_18Kernel_traits_baseILj1024ES2_S2_fS2_fjLj128EEEEELb0ELb0ELb1ELb1EEEvNS_9BwdParamsE)
        .other          _ZN10layer_norm13ln_bwd_kernelINS_13Kernel_traitsI13__nv_bfloat16S2_fS2_fjLj1024ELj1ELj4ELj1ELj16ENS_18Kernel_traits_baseILj1024ES2_S2_fS2_fjLj128EEEEELb0ELb0ELb1ELb1EEEvNS_9BwdParamsE,@"STO_CUDA_ENTRY STV_DEFAULT"
_ZN10layer_norm13ln_bwd_kernelINS_13Kernel_traitsI13__nv_bfloat16S2_fS2_fjLj1024ELj1ELj4ELj1ELj16ENS_18Kernel_traits_baseILj1024ES2_S2_fS2_fjLj128EEEEELb0ELb0ELb1ELb1EEEvNS_9BwdParamsE:
.text._ZN10layer_norm13ln_bwd_kernelINS_13Kernel_traitsI13__nv_bfloat16S2_fS2_fjLj1024ELj1ELj4ELj1ELj16ENS_18Kernel_traits_baseILj1024ES2_S2_fS2_fjLj128EEEEELb0ELb0ELb1ELb1EEEvNS_9BwdParamsE:
        /* <DEDUP_REMOVED lines=55> */
[----:B------:R0:W5:Y:S01]  /*0370*/  LDG.E.128 R84, desc[UR6][R12.64] ;  /* 0x000000060c547981 */ /* 0x000162000c1e1d00 */
        /* <DEDUP_REMOVED lines=12> */
[----:B------:R-:W-:Y:S02]  /*0440*/  PRMT R14, R83, 0x7632, R14 ;  /* 0x00007632530e7816 */ /* 0x000fe4000000000e */
[----:B-----5:R-:W-:-:S02]  /*0450*/  PRMT R15, R84, 0x7632, R15 ;  /* 0x00007632540f7816 */ /* 0x020fc4000000000f */
[----:B------:R-:W-:Y:S02]  /*0460*/  PRMT R16, R85, 0x7632, R16 ;  /* 0x0000763255107816 */ /* 0x000fe40000000010 */
[----:B------:R-:W-:Y:S02]  /*0470*/  PRMT R17, R86, 0x7632, R17 ;  /* 0x0000763256117816 */ /* 0x000fe40000000011 */
[----:B------:R-:W-:-:S07]  /*0480*/  PRMT R18, R87, 0x7632, R18 ;  /* 0x0000763257127816 */ /* 0x000fce0000000012 */
.L_x_5637:
[----:B------:R-:W0:Y:S08]  /*0490*/  LDC.64 R20, c[0x0][0x3f8] ;  /* 0x0000fe00ff147b82 */ /* 0x000e300000000a00 */
        /* <DEDUP_REMOVED lines=9> */
[----:B------:R-:W-:Y:S02]  /*0530*/  MOV R188, RZ ;  /* 0x000000ff00bc7202 */ /* 0x000fe40000000f00 */
[----:B------:R-:W-:Y:S02]  /*0540*/  MOV R190, RZ ;  /* 0x000000ff00be7202 */ /* 0x000fe40000000f00 */
[----:B---3--:R-:W-:-:S13]  /*0550*/  ISETP.GE.AND P2, PT, R19, 0x1, PT ;  /* 0x000000011300780c */ /* 0x008fda0003f46270 */
[----:B0-----:R-:W-:Y:S05]  /*0560*/  @!P2 BRA `(.L_x_5502) ;  /* 0x0000001400c4a947 */ /* 0x001fea0003800000 */
[----:B------:R-:W0:Y:S01]  /*0570*/  S2R R150, SR_TID.X ;  /* 0x0000000000967919 */ /* 0x000e220000002100 */
[----:B------:R-:W-:Y:S01]  /*0580*/  IMAD R3, R0, UR9, RZ ;  /* 0x0000000900037c24 */ /* 0x000fe2000f8e02ff */
[----:B------:R-:W1:Y:S01]  /*0590*/  LDC.64 R156, c[0x0][0x3c0] ;  /* 0x0000f000ff9c7b82 */ /* 0x000e620000000a00 */
[----:B------:R-:W-:-:S03]  /*05a0*/  IADD3 R149, PT, PT, R19, -0x1, RZ ;  /* 0xffffffff13957810 */ /* 0x000fc60007ffe0ff */
[----:B------:R-:W-:Y:S02]  /*05b0*/  SHF.R.S32.HI R148, RZ, 0x1f, R3 ;  /* 0x0000001fff947819 */ /* 0x000fe40000011403 */
[----:B------:R-:W-:Y:S02]  /*05c0*/  IMAD R149, R149, UR9, RZ ;  /* 0x0000000995957c24 */ /* 0x000fe4000f8e02ff */
[----:B------:R-:W2:Y:S01]  /*05d0*/  LDC.64 R22, c[0x0][0x428] ;  /* 0x00010a00ff167b82 */ /* 0x000ea20000000a00 */
[----:B------:R-:W-:-:S07]  /*05e0*/  LEA.HI R148, R148, R3, RZ, 0x3 ;  /* 0x0000000394947211 */ /* 0x000fce00078f18ff */
[----:B------:R-:W3:Y:S01]  /*05f0*/  LDC.64 R198, c[0x0][0x3a8] ;  /* 0x0000ea00ffc67b82 */ /* 0x000ee20000000a00 */
[----:B-1----:R-:W-:-:S05]  /*0600*/  IMAD.WIDE R156, R0, 0x4, R156 ;  /* 0x00000004009c7825 */ /* 0x002fca00078e029c */
[----:B------:R-:W4:Y:S01]  /*0610*/  LDG.E R222, desc[UR6][R156.64] ;  /* 0x000000069cde7981 */ /* 0x000f22000c1e1900 */
[----:B0-----:R-:W-:-:S04]  /*0620*/  LOP3.LUT R195, R150, 0x1f, RZ, 0xc0, !PT ;  /* 0x0000001f96c37812 */ /* 0x001fc800078ec0ff */
[----:B------:R-:W-:Y:S02]  /*0630*/  LEA.HI.SX32 R211, R148, R195, 0x1d ;  /* 0x000000c394d37211 */ /* 0x000fe400078feaff */
[----:B------:R-:W-:-:S04]  /*0640*/  SHF.R.S32.HI R148, RZ, 0x1f, R149 ;  /* 0x0000001fff947819 */ /* 0x000fc80000011495 */
[----:B------:R-:W-:-:S04]  /*0650*/  LEA.HI R3, R148, R149, RZ, 0x3 ;  /* 0x0000009594037211 */ /* 0x000fc800078f18ff */
[----:B------:R-:W-:Y:S02]  /*0660*/  LEA.HI.SX32 R195, R3, R195, 0x1d ;  /* 0x000000c303c37211 */ /* 0x000fe400078feaff */
[----:B------:R-:W-:Y:S02]  /*0670*/  IADD3 R209, PT, PT, R211, 0x40, RZ ;  /* 0x00000040d3d17810 */ /* 0x000fe40007ffe0ff */
[C---:B------:R-:W-:Y:S01]  /*0680*/  IADD3 R177, PT, PT, R195.reuse, 0x40, RZ ;  /* 0x00000040c3b17810 */ /* 0x040fe20007ffe0ff */
[C---:B--2---:R-:W-:Y:S01]  /*0690*/  IMAD.WIDE.U32 R152, R195.reuse, 0x10, R22 ;  /* 0x00000010c3987825 */ /* 0x044fe200078e0016 */
[----:B------:R-:W-:Y:S02]  /*06a0*/  IADD3 R165, PT, PT, R195, 0x20, RZ ;  /* 0x00000020c3a57810 */ /* 0x000fe40007ffe0ff */
[----:B------:R-:W-:Y:S02]  /*06b0*/  IADD3 R3, PT, PT, R211, 0x20, RZ ;  /* 0x00000020d3037810 */ /* 0x000fe40007ffe0ff */
[----:B------:R-:W-:Y:S01]  /*06c0*/  IADD3 R195, PT, PT, R195, 0x60, RZ ;  /* 0x00000060c3c37810 */ /* 0x000fe20007ffe0ff */
[----:B---3--:R-:W-:Y:S01]  /*06d0*/  IMAD.WIDE.U32 R196, R209, 0x20, R198 ;  /* 0x00000020d1c47825 */ /* 0x008fe200078e00c6 */
[----:B------:R-:W2:Y:S03]  /*06e0*/  LDG.E.128 R152, desc[UR6][R152.64] ;  /* 0x0000000698987981 */ /* 0x000ea6000c1e1d00 */
[----:B------:R-:W-:Y:S01]  /*06f0*/  IMAD.WIDE.U32 R176, R177, 0x10, R22 ;  /* 0x00000010b1b07825 */ /* 0x000fe200078e0016 */
[----:B------:R-:W3:Y:S03]  /*0700*/  LDG.E.128 R172, desc[UR6][R196.64] ;  /* 0x00000006c4ac7981 */ /* 0x000ee6000c1e1d00 */
[----:B------:R-:W-:-:S02]  /*0710*/  IMAD.WIDE.U32 R180, R211, 0x20, R198 ;  /* 0x00000020d3b47825 */ /* 0x000fc400078e00c6 */
[----:B------:R-:W2:Y:S02]  /*0720*/  LDG.E.128 R176, desc[UR6][R176.64] ;  /* 0x00000006b0b07981 */ /* 0x000ea4000c1e1d00 */
[----:B------:R-:W-:Y:S02]  /*0730*/  IMAD.WIDE.U32 R192, R3, 0x20, R198 ;  /* 0x0000002003c07825 */ /* 0x000fe400078e00c6 */
[----:B------:R-:W2:Y:S02]  /*0740*/  LDG.E.128 R148, desc[UR6][R180.64] ;  /* 0x00000006b4947981 */ /* 0x000ea4000c1e1d00 */
[--C-:B------:R-:W-:Y:S02]  /*0750*/  IMAD.WIDE.U32 R194, R195, 0x10, R22.reuse ;  /* 0x00000010c3c27825 */ /* 0x100fe400078e0016 */
[----:B------:R-:W2:Y:S04]  /*0760*/  LDG.E.128 R156, desc[UR6][R180.64+0x10] ;  /* 0x00001006b49c7981 */ /* 0x000ea8000c1e1d00 */
[----:B------:R-:W2:Y:S04]  /*0770*/  LDG.E.128 R160, desc[UR6][R192.64] ;  /* 0x00000006c0a07981 */ /* 0x000ea8000c1e1d00 */
[----:B------:R-:W2:Y:S04]  /*0780*/  LDG.E.128 R168, desc[UR6][R192.64+0x10] ;  /* 0x00001006c0a87981 */ /* 0x000ea8000c1e1d00 */
[----:B------:R-:W2:Y:S04]  /*0790*/  LDG.E.128 R180, desc[UR6][R196.64+0x10] ;  /* 0x00001006c4b47981 */ /* 0x000ea8000c1e1d00 */
[----:B------:R-:W2:Y:S01]  /*07a0*/  LDG.E.128 R192, desc[UR6][R194.64] ;  /* 0x00000006c2c07981 */ /* 0x000ea2000c1e1d00 */
[----:B------:R-:W-:-:S06]  /*07b0*/  IMAD.WIDE.U32 R164, R165, 0x10, R22 ;  /* 0x00000010a5a47825 */ /* 0x000fcc00078e0016 */
[----:B------:R-:W2:Y:S01]  /*07c0*/  LDG.E.128 R164, desc[UR6][R164.64] ;  /* 0x00000006a4a47981 */ /* 0x000ea2000c1e1d00 */
[----:B------:R-:W-:-:S05]  /*07d0*/  IADD3 R213, PT, PT, R211, 0x60, RZ ;  /* 0x00000060d3d57810 */ /* 0x000fca0007ffe0ff */
[----:B------:R-:W-:-:S05]  /*07e0*/  IMAD.WIDE.U32 R198, R213, 0x20, R198 ;  /* 0x00000020d5c67825 */ /* 0x000fca00078e00c6 */
[----:B------:R-:W2:Y:S04]  /*07f0*/  LDG.E.128 R184, desc[UR6][R198.64] ;  /* 0x00000006c6b87981 */ /* 0x000ea8000c1e1d00 */
[----:B------:R-:W2:Y:S01]  /*0800*/  LDG.E.128 R188, desc[UR6][R198.64+0x10] ;  /* 0x00001006c6bc7981 */ /* 0x000ea2000c1e1d00 */
[----:B------:R-:W-:Y:S02]  /*0810*/  MOV R22, UR16 ;  /* 0x0000001000167c02 */ /* 0x000fe40008000f00 */
[----:B------:R-:W-:Y:S02]  /*0820*/  MOV R23, UR17 ;  /* 0x0000001100177c02 */ /* 0x000fe40008000f00 */
[----:B------:R-:W-:-:S04]  /*0830*/  ISETP.NE.U32.AND P0, PT, R22, RZ, PT ;  /* 0x000000ff1600720c */ /* 0x000fc80003f05070 */
[----:B------:R-:W-:-:S13]  /*0840*/  ISETP.NE.AND.EX P0, PT, R23, RZ, PT, P0 ;  /* 0x000000ff1700720c */ /* 0x000fda0003f05300 */
[----:B------:R-:W0:Y:S08]  /*0850*/  @P0 LDC.64 R202, c[0x0][0x438] ;  /* 0x00010e00ffca0b82 */ /* 0x000e300000000a00 */
[----:B------:R-:W1:Y:S01]  /*0860*/  @P0 LDC.64 R204, c[0x0][0x438] ;  /* 0x00010e00ffcc0b82 */ /* 0x000e620000000a00 */
[----:B------:R-:W-:-:S07]  /*0870*/  ISETP.NE.AND P1, PT, RZ, UR8, PT ;  /* 0x00000008ff007c0c */ /* 0x000fce000bf25270 */
[----:B------:R-:W1:Y:S01]  /*0880*/  @P0 LDC.64 R200, c[0x0][0x438] ;  /* 0x00010e00ffc80b82 */ /* 0x000e620000000a00 */
[----:B0-----:R-:W-:-:S07]  /*0890*/  @P0 IMAD.WIDE.U32 R202, R3, 0x20, R202 ;  /* 0x0000002003ca0825 */ /* 0x001fce00078e00ca */
[----:B------:R-:W0:Y:S01]  /*08a0*/  @P0 LDC.64 R206, c[0x0][0x438] ;  /* 0x00010e00ffce0b82 */ /* 0x000e220000000a00 */
[----:B------:R-:W5:Y:S01]  /*08b0*/  @P0 LDG.E.128 R44, desc[UR6][R202.64] ;  /* 0x00000006ca2c0981 */ /* 0x000f62000c1e1d00 */
[----:B-1----:R-:W-:-:S03]  /*08c0*/  @P0 IMAD.WIDE.U32 R204, R209, 0x20, R204 ;  /* 0x00000020d1cc0825 */ /* 0x002fc600078e00cc */
[----:B------:R1:W5:Y:S01]  /*08d0*/  @P0 LDG.E.128 R40, desc[UR6][R202.64+0x10] ;  /* 0x00001006ca280981 */ /* 0x000362000c1e1d00 */
[----:B------:R-:W-:-:S03]  /*08e0*/  SHF.L.U32 R224, R84, 0x10, RZ ;  /* 0x0000001054e07819 */ /* 0x000fc600000006ff */
[----:B------:R-:W5:Y:S04]  /*08f0*/  @P0 LDG.E.128 R36, desc[UR6][R204.64] ;  /* 0x00000006cc240981 */ /* 0x000f68000c1e1d00 */
[----:B------:R1:W5:Y:S01]  /*0900*/  @P0 LDG.E.128 R32, desc[UR6][R204.64+0x10] ;  /* 0x00001006cc200981 */ /* 0x000362000c1e1d00 */
[----:B------:R-:W-:-:S05]  /*0910*/  @P0 IMAD.WIDE.U32 R200, R211, 0x20, R200 ;  /* 0x00000020d3c80825 */ /* 0x000fca00078e00c8 */
[----:B------:R-:W5:Y:S01]  /*0920*/  @P0 LDG.E.128 R52, desc[UR6][R200.64] ;  /* 0x00000006c8340981 */ /* 0x000f62000c1e1d00 */
[----:B0-----:R-:W-:-:S03]  /*0930*/  @P0 IMAD.WIDE.U32 R206, R213, 0x20, R206 ;  /* 0x00000020d5ce0825 */ /* 0x001fc600078e00ce */
[----:B------:R0:W5:Y:S04]  /*0940*/  @P0 LDG.E.128 R48, desc[UR6][R200.64+0x10] ;  /* 0x00001006c8300981 */ /* 0x000168000c1e1d00 */
[----:B------:R-:W5:Y:S04]  /*0950*/  @P0 LDG.E.128 R28, desc[UR6][R206.64] ;  /* 0x00000006ce1c0981 */ /* 0x000f68000c1e1d00 */
[----:B------:R0:W5:Y:S01]  /*0960*/  @P0 LDG.E.128 R24, desc[UR6][R206.64+0x10] ;  /* 0x00001006ce180981 */ /* 0x000162000c1e1d00 */
[----:B----4-:R-:W-:-:S05]  /*0970*/  FSEL R222, R222, RZ, !P1 ;  /* 0x000000ffdede7208 */ /* 0x010fca0004800000 */
[--C-:B---3--:R-:W-:Y:S01]  /*0980*/  FADD.FTZ R212, -R222, R175.reuse ;  /* 0x000000afded47221 */ /* 0x108fe20000010100 */
[C---:B--2---:R-:W-:Y:S02]  /*0990*/  PRMT R175, R178.reuse, 0x7632, R175 ;  /* 0x00007632b2af7816 */ /* 0x044fe400000000af */
[----:B-1----:R-:W-:Y:S01]  /*09a0*/  SHF.L.U32 R203, R178, 0x10, RZ ;  /* 0x00000010b2cb7819 */ /* 0x002fe200000006ff */
[C---:B------:R-:W-:Y:S01]  /*09b0*/  FADD.FTZ R148, -R222.reuse, R148 ;  /* 0x00000094de947221 */ /* 0x040fe20000010100 */
[C---:B------:R-:W-:Y:S01]  /*09c0*/  FADD.FTZ R196, -R222.reuse, R149 ;  /* 0x00000095dec47221 */ /* 0x040fe20000010100 */
[C---:B------:R-:W-:Y:S01]  /*09d0*/  FADD.FTZ R198, -R222.reuse, R151 ;  /* 0x00000097dec67221 */ /* 0x040fe20000010100 */
[----:B------:R-:W-:Y:S01]  /*09e0*/  FADD.FTZ R150, -R222, R150 ;  /* 0x00000096de967221 */ /* 0x000fe20000010100 */
[C---:B------:R-:W-:Y:S02]  /*09f0*/  PRMT R149, R152.reuse, 0x7632, R149 ;  /* 0x0000763298957816 */ /* 0x040fe40000000095 */
[----:B------:R-:W-:-:S02]  /*0a00*/  SHF.L.U32 R151, R152, 0x10, RZ ;  /* 0x0000001098977819 */ /* 0x000fc400000006ff */
[----:B------:R-:W-:Y:S01]  /*0a10*/  PRMT R152, R153, 0x7632, R152 ;  /* 0x0000763299987816 */ /* 0x000fe20000000098 */
[----:B-----5:R-:W-:Y:S01]  /*0a20*/  FMUL.FTZ R3, R21, R148 ;  /* 0x0000009415037220 */ /* 0x020fe20000410000 */
[----:B------:R-:W-:Y:S01]  /*0a30*/  SHF.L.U32 R153, R153, 0x10, RZ ;  /* 0x0000001099997819 */ /* 0x000fe200000006ff */
[----:B------:R-:W-:Y:S01]  /*0a40*/  FMUL.FTZ R205, R21, R150 ;  /* 0x0000009615cd7220 */ /* 0x000fe20000410000 */
[C---:B------:R-:W-:Y:S01]  /*0a50*/  FADD.FTZ R178, -R222.reuse, R181 ;  /* 0x000000b5deb27221 */ /* 0x040fe20000010100 */
[----:B------:R-:W-:Y:S01]  /*0a60*/  FADD.FTZ R214, -R222, R183 ;  /* 0x000000b7ded67221 */ /* 0x000fe20000010100 */
[C---:B------:R-:W-:Y:S02]  /*0a70*/  PRMT R181, R192.reuse, 0x7632, R181 ;  /* 0x00007632c0b57816 */ /* 0x040fe400000000b5 */
[----:B------:R-:W-:Y:S02]  /*0a80*/  SHF.L.U32 R183, R192, 0x10, RZ ;  /* 0x00000010c0b77819 */ /* 0x000fe400000006ff */
[----:B------:R-:W-:Y:S01]  /*0a90*/  SHF.L.U32 R192, R85, 0x10, RZ ;  /* 0x0000001055c07819 */ /* 0x000fe200000006ff */
[-C--:B------:R-:W-:Y:S01]  /*0aa0*/  FMUL.FTZ R148, R224, R151.reuse ;  /* 0x00000097e0947220 */ /* 0x080fe20000410000 */
[----:B------:R-:W-:Y:S01]  /*0ab0*/  FFMA.FTZ R96, R3, R151, R96 ;  /* 0x0000009703607223 */ /* 0x000fe20000010060 */
[----:B------:R-:W-:Y:S01]  /*0ac0*/  FADD.FTZ R88, R88, R151 ;  /* 0x0000009758587221 */ /* 0x000fe20000010000 */
[-C--:B------:R-:W-:Y:S01]  /*0ad0*/  FFMA.FTZ R98, R205, R153.reuse, R98 ;  /* 0x00000099cd627223 */ /* 0x080fe20000010062 */
[----:B------:R-:W-:Y:S01]  /*0ae0*/  FMUL.FTZ R150, R192, R153 ;  /* 0x00000099c0967220 */ /* 0x000fe20000410000 */
[----:B------:R-:W-:Y:S01]  /*0af0*/  FADD.FTZ R90, R90, R153 ;  /* 0x000000995a5a7221 */ /* 0x000fe20000010000 */
[----:B------:R-:W-:Y:S01]  /*0b00*/  SHF.L.U32 R151, R15, 0x10, RZ ;  /* 0x000000100f977819 */ /* 0x000fe200000006ff */
[----:B------:R-:W-:Y:S01]  /*0b10*/  FMUL.FTZ R196, R21, R196 ;  /* 0x000000c415c47220 */ /* 0x000fe20000410000 */
[----:B------:R-:W-:-:S02]  /*0b20*/  SHF.L.U32 R192, R149, 0x10, RZ ;  /* 0x0000001095c07819 */ /* 0x000fc400000006ff */
[----:B------:R-:W-:Y:S02]  /*0b30*/  SHF.L.U32 R153, R16, 0x10, RZ ;  /* 0x0000001010997819 */ /* 0x000fe400000006ff */
[----:B------:R-:W-:Y:S01]  /*0b40*/  SHF.L.U32 R152, R152, 0x10, RZ ;  /* 0x0000001098987819 */ /* 0x000fe200000006ff */
[----:B------:R-:W-:Y:S01]  /*0b50*/  FADD.FTZ R156, -R222, R156 ;  /* 0x0000009cde9c7221 */ /* 0x000fe20000010100 */
[-C--:B------:R-:W-:Y:S01]  /*0b60*/  FMUL.FTZ R149, R151, R192.reuse ;  /* 0x000000c097957220 */ /* 0x080fe20000410000 */
[----:B------:R-:W-:Y:S01]  /*0b70*/  FFMA.FTZ R97, R196, R192, R97 ;  /* 0x000000c0c4617223 */ /* 0x000fe20000010061 */
[----:B------:R-:W-:Y:S01]  /*0b80*/  FADD.FTZ R89, R89, R192 ;  /* 0x000000c059597221 */ /* 0x000fe20000010000 */
[----:B------:R-:W-:Y:S01]  /*0b90*/  SHF.L.U32 R199, R154, 0x10, RZ ;  /* 0x000000109ac77819 */ /* 0x000fe200000006ff */
[----:B------:R-:W-:Y:S01]  /*0ba0*/  FMUL.FTZ R198, R21, R198 ;  /* 0x000000c615c67220 */ /* 0x000fe20000410000 */
[----:B------:R-:W-:Y:S01]  /*0bb0*/  SHF.L.U32 R192, R86, 0x10, RZ ;  /* 0x0000001056c07819 */ /* 0x000fe200000006ff */
[----:B------:R-:W-:Y:S01]  /*0bc0*/  FMUL.FTZ R151, R153, R152 ;  /* 0x0000009899977220 */ /* 0x000fe20000410000 */
[----:B------:R-:W-:Y:S01]  /*0bd0*/  FMUL.FTZ R153, R21, R156 ;  /* 0x0000009c15997220 */ /* 0x000fe20000410000 */
[----:B------:R-:W-:Y:S01]  /*0be0*/  PRMT R197, R154, 0x7632, R197 ;  /* 0x000076329ac57816 */ /* 0x000fe200000000c5 */
[----:B------:R-:W-:Y:S01]  /*0bf0*/  FADD.FTZ R158, -R222, R158 ;  /* 0x0000009ede9e7221 */ /* 0x000fe20000010100 */
[----:B------:R-:W-:Y:S01]  /*0c00*/  PRMT R154, R155, 0x7632, R154 ;  /* 0x000076329b9a7816 */ /* 0x000fe2000000009a */
[----:B------:R-:W-:Y:S01]  /*0c10*/  FFMA.FTZ R99, R198, R152, R99 ;  /* 0x00000098c6637223 */ /* 0x000fe20000010063 */
[----:B------:R-:W-:Y:S01]  /*0c20*/  FADD.FTZ R91, R91, R152 ;  /* 0x000000985b5b7221 */ /* 0x000fe20000010000 */
[----:B------:R-:W-:Y:S01]  /*0c30*/  SHF.L.U32 R155, R155, 0x10, RZ ;  /* 0x000000109b9b7819 */ /* 0x000fe200000006ff */
[-C--:B------:R-:W-:Y:S01]  /*0c40*/  FMUL.FTZ R152, R192, R199.reuse ;  /* 0x000000c7c0987220 */ /* 0x080fe20000410000 */
[----:B------:R-:W-:Y:S01]  /*0c50*/  SHF.L.U32 R156, R87, 0x10, RZ ;  /* 0x00000010579c7819 */ /* 0x000fe200000006ff */
[----:B------:R-:W-:Y:S01]  /*0c60*/  FADD.FTZ R100, R100, R199 ;  /* 0x000000c764647221 */ /* 0x000fe20000010000 */
[----:B------:R-:W-:Y:S01]  /*0c70*/  FFMA.FTZ R56, R153, R199, R56 ;  /* 0x000000c799387223 */ /* 0x000fe20000010038 */
[----:B------:R-:W-:Y:S01]  /*0c80*/  SHF.L.U32 R192, R17, 0x10, RZ ;  /* 0x0000001011c07819 */ /* 0x000fe200000006ff */
[----:B------:R-:W-:Y:S01]  /*0c90*/  FMUL.FTZ R199, R21, R158 ;  /* 0x0000009e15c77220 */ /* 0x000fe20000410000 */
[----:B------:R-:W-:Y:S01]  /*0ca0*/  SHF.L.U32 R197, R197, 0x10, RZ ;  /* 0x00000010c5c57819 */ /* 0x000fe200000006ff */
[C---:B0-----:R-:W-:Y:S01]  /*0cb0*/  FADD.FTZ R200, -R222.reuse, R157 ;  /* 0x0000009ddec87221 */ /* 0x041fe20000010100 */
[C---:B------:R-:W-:Y:S01]  /*0cc0*/  FADD.FTZ R202, -R222.reuse, R159 ;  /* 0x0000009fdeca7221 */ /* 0x040fe20000010100 */
[----:B------:R-:W-:Y:S01]  /*0cd0*/  FADD.FTZ R160, -R222, R160 ;  /* 0x000000a0dea07221 */ /* 0x000fe20000010100 */
[-C--:B------:R-:W-:Y:S01]  /*0ce0*/  FMUL.FTZ R156, R156, R155.reuse ;  /* 0x0000009b9c9c7220 */ /* 0x080fe20000410000 */
[----:B------:R-:W-:Y:S01]  /*0cf0*/  FADD.FTZ R102, R102, R155 ;  /* 0x0000009b66667221 */ /* 0x000fe20000010000 */
[----:B------:R-:W-:Y:S01]  /*0d00*/  FFMA.FTZ R58, R199, R155, R58 ;  /* 0x0000009bc73a7223 */ /* 0x000fe2000001003a */
[----:B------:R-:W-:Y:S01]  /*0d10*/  SHF.L.U32 R158, R18, 0x10, RZ ;  /* 0x00000010129e7819 */ /* 0x000fe200000006ff */
[C---:B------:R-:W-:Y:S01]  /*0d20*/  FMUL.FTZ R200, R21.reuse, R200 ;  /* 0x000000c815c87220 */ /* 0x040fe20000410000 */
[----:B------:R-:W-:Y:S01]  /*0d30*/  SHF.L.U32 R154, R154, 0x10, RZ ;  /* 0x000000109a9a7819 */ /* 0x000fe200000006ff */
[-C--:B------:R-:W-:Y:S01]  /*0d40*/  FMUL.FTZ R155, R192, R197.reuse ;  /* 0x000000c5c09b7220 */ /* 0x080fe20000410000 */
[----:B------:R-:W-:Y:S01]  /*0d50*/  SHF.L.U32 R159, R164, 0x10, RZ ;  /* 0x00000010a49f7819 */ /* 0x000fe200000006ff */
[C---:B------:R-:W-:Y:S01]  /*0d60*/  FMUL.FTZ R202, R21.reuse, R202 ;  /* 0x000000ca15ca7220 */ /* 0x040fe20000410000 */
[----:B------:R-:W-:Y:S01]  /*0d70*/  SHF.L.U32 R192, R80, 0x10, RZ ;  /* 0x0000001050c07819 */ /* 0x000fe200000006ff */
[----:B------:R-:W-:Y:S01]  /*0d80*/  FMUL.FTZ R207, R21, R160 ;  /* 0x000000a015cf7220 */ /* 0x000fe20000410000 */
[C---:B------:R-:W-:Y:S01]  /*0d90*/  FADD.FTZ R204, -R222.reuse, R161 ;  /* 0x000000a1decc7221 */ /* 0x040fe20000010100 */
[----:B------:R-:W-:Y:S01]  /*0da0*/  FADD.FTZ R162, -R222, R162 ;  /* 0x000000a2dea27221 */ /* 0x000fe20000010100 */
[----:B------:R-:W-:Y:S01]  /*0db0*/  PRMT R157, R164, 0x7632, R157 ;  /* 0x00007632a49d7816 */ /* 0x000fe2000000009d */
[----:B------:R-:W-:Y:S01]  /*0dc0*/  FADD.FTZ R101, R101, R197 ;  /* 0x000000c565657221 */ /* 0x000fe20000010000 */
[----:B------:R-:W-:Y:S01]  /*0dd0*/  PRMT R161, R165, 0x7632, R161 ;  /* 0x00007632a5a17816 */ /* 0x000fe200000000a1 */
[----:B------:R-:W-:Y:S01]  /*0de0*/  FFMA.FTZ R57, R200, R197, R57 ;  /* 0x000000c5c8397223 */ /* 0x000fe20000010039 */
[----:B------:R-:W-:Y:S01]  /*0df0*/  FADD.FTZ R206, -R222, R163 ;  /* 0x000000a3dece7221 */ /* 0x000fe20000010100 */
[-C--:B------:R-:W-:Y:S01]  /*0e00*/  FMUL.FTZ R197, R158, R154.reuse ;  /* 0x0000009a9ec57220 */ /* 0x080fe20000410000 */
[----:B------:R-:W-:Y:S01]  /*0e10*/  FADD.FTZ R103, R103, R154 ;  /* 0x0000009a67677221 */ /* 0x000fe20000010000 */
[----:B------:R-:W-:Y:S01]  /*0e20*/  FFMA.FTZ R59, R202, R154, R59 ;  /* 0x0000009aca3b7223 */ /* 0x000fe2000001003b */
[-C--:B------:R-:W-:Y:S01]  /*0e30*/  FMUL.FTZ R154, R192, R159.reuse ;  /* 0x0000009fc09a7220 */ /* 0x080fe20000410000 */
[----:B------:R-:W-:Y:S01]  /*0e40*/  FFMA.FTZ R108, R207, R159, R108 ;  /* 0x0000009fcf6c7223 */ /* 0x000fe2000001006c */
[----:B------:R-:W-:Y:S01]  /*0e50*/  FADD.FTZ R104, R104, R159 ;  /* 0x0000009f68687221 */ /* 0x000fe20000010000 */
[----:B------:R-:W-:Y:S01]  /*0e60*/  FMUL.FTZ R209, R21, R162 ;  /* 0x000000a215d17220 */ /* 0x000fe20000410000 */
[----:B------:R-:W-:-:S02]  /*0e70*/  SHF.L.U32 R159, R11, 0x10, RZ ;  /* 0x000000100b9f7819 */ /* 0x000fc400000006ff */
[----:B------:R-:W-:Y:S01]  /*0e80*/  SHF.L.U32 R160, R157, 0x10, RZ ;  /* 0x000000109da07819 */ /* 0x000fe200000006ff */
[----:B------:R-:W-:Y:S01]  /*0e90*/  FMUL.FTZ R206, R21, R206 ;  /* 0x000000ce15ce7220 */ /* 0x000fe20000410000 */
[----:B------:R-:W-:Y:S02]  /*0ea0*/  SHF.L.U32 R165, R165, 0x10, RZ ;  /* 0x00000010a5a57819 */ /* 0x000fe400000006ff */
[----:B------:R-:W-:Y:S02]  /*0eb0*/  SHF.L.U32 R158, R81, 0x10, RZ ;  /* 0x00000010519e7819 */ /* 0x000fe400000006ff */
[----:B------:R-:W-:Y:S02]  /*0ec0*/  SHF.L.U32 R162, R12, 0x10, RZ ;  /* 0x000000100ca27819 */ /* 0x000fe400000006ff */
[----:B------:R-:W-:Y:S01]  /*0ed0*/  SHF.L.U32 R161, R161, 0x10, RZ ;  /* 0x00000010a1a17819 */ /* 0x000fe200000006ff */
[C---:B------:R-:W-:Y:S01]  /*0ee0*/  FADD.FTZ R168, -R222.reuse, R168 ;  /* 0x000000a8dea87221 */ /* 0x040fe20000010100 */
[----:B------:R-:W-:Y:S01]  /*0ef0*/  FADD.FTZ R170, -R222, R170 ;  /* 0x000000aadeaa7221 */ /* 0x000fe20000010100 */
[C---:B------:R-:W-:Y:S01]  /*0f00*/  PRMT R163, R166.reuse, 0x7632, R163 ;  /* 0x00007632a6a37816 */ /* 0x040fe200000000a3 */
[----:B------:R-:W-:Y:S01]  /*0f10*/  FMUL.FTZ R204, R21, R204 ;  /* 0x000000cc15cc7220 */ /* 0x000fe20000410000 */
[----:B------:R-:W-:Y:S01]  /*0f20*/  SHF.L.U32 R201, R166, 0x10, RZ ;  /* 0x00000010a6c97819 */ /* 0x000fe200000006ff */
[----:B------:R-:W-:Y:S01]  /*0f30*/  FMUL.FTZ R157, R159, R160 ;  /* 0x000000a09f9d7220 */ /* 0x000fe20000410000 */
[----:B------:R-:W-:Y:S01]  /*0f40*/  PRMT R164, R167, 0x7632, R164 ;  /* 0x00007632a7a47816 */ /* 0x000fe200000000a4 */
[----:B------:R-:W-:Y:S01]  /*0f50*/  FADD.FTZ R166, -R222, R169 ;  /* 0x000000a9dea67221 */ /* 0x000fe20000010100 */
[-C--:B------:R-:W-:Y:S01]  /*0f60*/  FMUL.FTZ R158, R158, R165.reuse ;  /* 0x000000a59e9e7220 */ /* 0x080fe20000410000 */
[----:B------:R-:W-:Y:S01]  /*0f70*/  FFMA.FTZ R110, R209, R165, R110 ;  /* 0x000000a5d16e7223 */ /* 0x000fe2000001006e */
[----:B------:R-:W-:Y:S01]  /*0f80*/  FADD.FTZ R106, R106, R165 ;  /* 0x000000a56a6a7221 */ /* 0x000fe20000010000 */
[-C--:B------:R-:W-:Y:S01]  /*0f90*/  FMUL.FTZ R159, R162, R161.reuse ;  /* 0x000000a1a29f7220 */ /* 0x080fe20000410000 */
[----:B------:R-:W-:Y:S01]  /*0fa0*/  FFMA.FTZ R111, R206, R161, R111 ;  /* 0x000000a1ce6f7223 */ /* 0x000fe2000001006f */
        /* <DEDUP_REMOVED lines=8> */
[----:B------:R-:W-:Y:S01]  /*1030*/  FADD.FTZ R105, R105, R160 ;  /* 0x000000a069697221 */ /* 0x000fe20000010000 */
[----:B------:R-:W-:Y:S01]  /*1040*/  FADD.FTZ R208, -R222, R171 ;  /* 0x000000abded07221 */ /* 0x000fe20000010100 */
        /* <DEDUP_REMOVED lines=8> */
[-C--:B------:R-:W-:Y:S01]  /*10d0*/  FMUL.FTZ R163, R168, R170.reuse ;  /* 0x000000aaa8a37220 */ /* 0x080fe20000410000 */
[----:B------:R-:W-:Y:S01]  /*10e0*/  SHF.L.U32 R164, R164, 0x10, RZ ;  /* 0x00000010a4a47819 */ /* 0x000fe200000006ff */
[----:B------:R-:W-:Y:S01]  /*10f0*/  FADD.FTZ R113, R113, R170 ;  /* 0x000000aa71717221 */ /* 0x000fe20000010000 */
[----:B------:R-:W-:Y:S01]  /*1100*/  SHF.L.U32 R171, R176, 0x10, RZ ;  /* 0x00000010b0ab7819 */ /* 0x000fe200000006ff */
[----:B------:R-:W-:Y:S01]  /*1110*/  FFMA.FTZ R61, R166, R170, R61 ;  /* 0x000000aaa63d7223 */ /* 0x000fe2000001003d */
[----:B------:R-:W-:Y:S01]  /*1120*/  PRMT R173, R177, 0x7632, R173 ;  /* 0x00007632b1ad7816 */ /* 0x000fe200000000ad */
[----:B------:R-:W-:Y:S01]  /*1130*/  FMUL.FTZ R208, R21, R208 ;  /* 0x000000d015d07220 */ /* 0x000fe20000410000 */
[----:B------:R-:W-:Y:S01]  /*1140*/  SHF.L.U32 R168, R76, 0x10, RZ ;  /* 0x000000104ca87819 */ /* 0x000fe200000006ff */
[-C--:B------:R-:W-:Y:S01]  /*1150*/  FMUL.FTZ R160, R160, R201.reuse ;  /* 0x000000c9a0a07220 */ /* 0x080fe20000410000 */
[----:B------:R-:W-:Y:S01]  /*1160*/  SHF.L.U32 R177, R177, 0x10, RZ ;  /* 0x00000010b1b17819 */ /* 0x000fe200000006ff */
[----:B------:R-:W-:Y:S01]  /*1170*/  FADD.FTZ R112, R112, R201 ;  /* 0x000000c970707221 */ /* 0x000fe20000010000 */
[----:B------:R-:W-:Y:S01]  /*1180*/  FFMA.FTZ R60, R161, R201, R60 ;  /* 0x000000c9a13c7223 */ /* 0x000fe2000001003c */
[----:B------:R-:W-:Y:S01]  /*1190*/  SHF.L.U32 R170, R77, 0x10, RZ ;  /* 0x000000104daa7819 */ /* 0x000fe200000006ff */
[----:B------:R-:W-:Y:S01]  /*11a0*/  FMUL.FTZ R201, R21, R172 ;  /* 0x000000ac15c97220 */ /* 0x000fe20000410000 */
[----:B------:R-:W-:Y:S01]  /*11b0*/  PRMT R169, R176, 0x7632, R169 ;  /* 0x00007632b0a97816 */ /* 0x000fe200000000a9 */
[-C--:B------:R-:W-:Y:S01]  /*11c0*/  FMUL.FTZ R167, R167, R164.reuse ;  /* 0x000000a4a7a77220 */ /* 0x080fe20000410000 */
[----:B------:R-:W-:Y:S01]  /*11d0*/  FADD.FTZ R115, R115, R164 ;  /* 0x000000a473737221 */ /* 0x000fe20000010000 */
[----:B------:R-:W-:Y:S01]  /*11e0*/  FFMA.FTZ R63, R208, R164, R63 ;  /* 0x000000a4d03f7223 */ /* 0x000fe2000001003f */
[----:B------:R-:W-:Y:S01]  /*11f0*/  FADD.FTZ R174, -R222, R174 ;  /* 0x000000aedeae7221 */ /* 0x000fe20000010100 */
[-C--:B------:R-:W-:Y:S01]  /*1200*/  FMUL.FTZ R164, R168, R171.reuse ;  /* 0x000000aba8a47220 */ /* 0x080fe20000410000 */
[----:B------:R-:W-:Y:S01]  /*1210*/  FFMA.FTZ R120, R201, R171, R120 ;  /* 0x000000abc9787223 */ /* 0x000fe20000010078 */
[----:B------:R-:W-:Y:S01]  /*1220*/  FADD.FTZ R116, R116, R171 ;  /* 0x000000ab74747221 */ /* 0x000fe20000010000 */
        /* <DEDUP_REMOVED lines=8> */
[----:B------:R-:W-:Y:S01]  /*12b0*/  FADD.FTZ R180, -R222, R180 ;  /* 0x000000b4deb47221 */ /* 0x000fe20000010100 */
[-C--:B------:R-:W-:Y:S01]  /*12c0*/  FMUL.FTZ R169, R170, R171.reuse ;  /* 0x000000abaaa97220 */ /* 0x080fe20000410000 */
[----:B------:R-:W-:Y:S01]  /*12d0*/  FFMA.FTZ R121, R210, R171, R121 ;  /* 0x000000abd2797223 */ /* 0x000fe20000010079 */
[----:B------:R-:W-:Y:S01]  /*12e0*/  FADD.FTZ R117, R117, R171 ;  /* 0x000000ab75757221 */ /* 0x000fe20000010000 */
[----:B------:R-:W-:Y:S01]  /*12f0*/  FFMA.FTZ R122, R211, R177, R122 ;  /* 0x000000b1d37a7223 */ /* 0x000fe2000001007a */
[----:B------:R-:W-:Y:S01]  /*1300*/  FADD.FTZ R118, R118, R177 ;  /* 0x000000b176767221 */ /* 0x000fe20000010000 */
[-C--:B------:R-:W-:Y:S01]  /*1310*/  FMUL.FTZ R171, R172, R173.reuse ;  /* 0x000000adacab7220 */ /* 0x080fe20000410000 */
[----:B------:R-:W-:Y:S01]  /*1320*/  FFMA.FTZ R123, R212, R173, R123 ;  /* 0x000000add47b7223 */ /* 0x000fe2000001007b */
[----:B------:R-:W-:Y:S01]  /*1330*/  FADD.FTZ R119, R119, R173 ;  /* 0x000000ad77777221 */ /* 0x000fe20000010000 */
[----:B------:R-:W-:Y:S01]  /*1340*/  FMUL.FTZ R173, R21, R180 ;  /* 0x000000b415ad7220 */ /* 0x000fe20000410000 */
[----:B------:R-:W-:Y:S01]  /*1350*/  FFMA.FTZ R177, R3, R148, RZ ;  /* 0x0000009403b17223 */ /* 0x000fe200000100ff */
[----:B------:R-:W-:Y:S01]  /*1360*/  FADD.FTZ R180, RZ, R148 ;  /* 0x00000094ffb47221 */ /* 0x000fe20000010000 */
[----:B------:R-:W-:-:S02]  /*1370*/  SHF.L.U32 R170, R78, 0x10, RZ ;  /* 0x000000104eaa7819 */ /* 0x000fc400000006ff */
[----:B------:R-:W-:Y:S01]  /*1380*/  FFMA.FTZ R174, R196, R149, R177 ;  /* 0x00000095c4ae7223 */ /* 0x000fe200000100b1 */
[----:B------:R-:W-:Y:S01]  /*1390*/  FADD.FTZ R213, R149, R180 ;  /* 0x000000b495d57221 */ /* 0x000fe20000010000 */
[----:B------:R-:W-:Y:S01]  /*13a0*/  FADD.FTZ R182, -R222, R182 ;  /* 0x000000b6deb67221 */ /* 0x000fe20000010100 */
[-C--:B------:R-:W-:Y:S01]  /*13b0*/  FMUL.FTZ R170, R170, R203.reuse ;  /* 0x000000cbaaaa7220 */ /* 0x080fe20000410000 */
[----:B------:R-:W-:Y:S01]  /*13c0*/  FADD.FTZ R124, R124, R203 ;  /* 0x000000cb7c7c7221 */ /* 0x000fe20000010000 */
[----:B------:R-:W-:Y:S01]  /*13d0*/  FFMA.FTZ R64, R173, R203, R64 ;  /* 0x000000cbad407223 */ /* 0x000fe20000010040 */
[----:B------:R-:W-:Y:S01]  /*13e0*/  FFMA.FTZ R203, R205, R150, R174 ;  /* 0x00000096cdcb7223 */ /* 0x000fe200000100ae */
[C---:B------:R-:W-:Y:S01]  /*13f0*/  PRMT R176, R179.reuse, 0x7632, R176 ;  /* 0x00007632b3b07816 */ /* 0x040fe200000000b0 */
[----:B------:R-:W-:Y:S01]  /*1400*/  FADD.FTZ R180, R150, R213 ;  /* 0x000000d596b47221 */ /* 0x000fe20000010000 */
[----:B------:R-:W-:Y:S01]  /*1410*/  SHF.L.U32 R179, R179, 0x10, RZ ;  /* 0x00000010b3b37819 */ /* 0x000fe200000006ff */
[----:B------:R-:W-:Y:S01]  /*1420*/  FMUL.FTZ R177, R21, R182 ;  /* 0x000000b615b17220 */ /* 0x000fe20000410000 */
[----:B------:R-:W-:Y:S01]  /*1430*/  SHF.L.U32 R172, R79, 0x10, RZ ;  /* 0x000000104fac7819 */ /* 0x000fe200000006ff */
[----:B------:R-:W-:Y:S01]  /*1440*/  FFMA.FTZ R174, R198, R151, R203 ;  /* 0x00000097c6ae7223 */ /* 0x000fe200000100cb */
[----:B------:R-:W-:Y:S01]  /*1450*/  FADD.FTZ R203, R151, R180 ;  /* 0x000000b497cb7221 */ /* 0x000fe20000010000 */
[C---:B------:R-:W-:Y:S01]  /*1460*/  FADD.FTZ R218, -R222.reuse, R187 ;  /* 0x000000bbdeda7221 */ /* 0x040fe20000010100 */
[----:B------:R-:W-:Y:S01]  /*1470*/  FADD.FTZ R220, -R222, R189 ;  /* 0x000000bddedc7221 */ /* 0x000fe20000010100 */
[-C--:B------:R-:W-:Y:S01]  /*1480*/  FMUL.FTZ R172, R172, R179.reuse ;  /* 0x000000b3acac7220 */ /* 0x080fe20000410000 */
[----:B------:R-:W-:Y:S01]  /*1490*/  FADD.FTZ R126, R126, R179 ;  /* 0x000000b37e7e7221 */ /* 0x000fe20000010000 */
[----:B------:R-:W-:Y:S01]  /*14a0*/  FFMA.FTZ R66, R177, R179, R66 ;  /* 0x000000b3b1427223 */ /* 0x000fe20000010042 */
[C---:B------:R-:W-:Y:S01]  /*14b0*/  PRMT R187, R194.reuse, 0x7632, R187 ;  /* 0x00007632c2bb7816 */ /* 0x040fe200000000bb */
[----:B------:R-:W-:Y:S01]  /*14c0*/  FFMA.FTZ R179, R153, R152, R174 ;  /* 0x0000009899b37223 */ /* 0x000fe200000100ae */
[----:B------:R-:W-:Y:S01]  /*14d0*/  SHF.L.U32 R189, R194, 0x10, RZ ;  /* 0x00000010c2bd7819 */ /* 0x000fe200000006ff */
[----:B------:R-:W-:-:S02]  /*14e0*/  FADD.FTZ R194, R152, R203 ;  /* 0x000000cb98c27221 */ /* 0x000fc40000010000 */
[----:B------:R-:W-:Y:S02]  /*14f0*/  FFMA.FTZ R174, R200, R155, R179 ;  /* 0x0000009bc8ae7223 */ /* 0x000fe400000100b3 */
[----:B------:R-:W-:Y:S01]  /*1500*/  FADD.FTZ R203, R155, R194 ;  /* 0x000000c29bcb7221 */ /* 0x000fe20000010000 */
[----:B------:R-:W-:Y:S01]  /*1510*/  SHF.L.U32 R182, R175, 0x10, RZ ;  /* 0x00000010afb67819 */ /* 0x000fe200000006ff */
[----:B------:R-:W-:Y:S01]  /*1520*/  FFMA.FTZ R175, R199, R156, R174 ;  /* 0x0000009cc7af7223 */ /* 0x000fe200000100ae */
[----:B------:R-:W-:Y:S01]  /*1530*/  SHF.L.U32 R194, R176, 0x10, RZ ;  /* 0x00000010b0c27819 */ /* 0x000fe200000006ff */
[----:B------:R-:W-:Y:S01]  /*1540*/  FADD.FTZ R176, R156, R203 ;  /* 0x000000cb9cb07221 */ /* 0x000fe20000010000 */
[----:B------:R-:W-:Y:S01]  /*1550*/  SHF.L.U32 R180, R9, 0x10, RZ ;  /* 0x0000001009b47819 */ /* 0x000fe200000006ff */
[----:B------:R-:W-:Y:S02]  /*1560*/  FFMA.FTZ R174, R202, R197, R175 ;  /* 0x000000c5caae7223 */ /* 0x000fe400000100af */
[----:B------:R-:W-:-:S02]  /*1570*/  FADD.FTZ R203, R197, R176 ;  /* 0x000000b0c5cb7221 */ /* 0x000fc40000010000 */
        /* <DEDUP_REMOVED lines=16> */
[----:B------:R-:W-:Y:S02]  /*1680*/  SHF.L.U32 R180, R72, 0x10, RZ ;  /* 0x0000001048b47819 */ /* 0x000fe400000006ff */
[----:B------:R-:W-:Y:S01]  /*1690*/  FFMA.FTZ R174, R166, R163, R175 ;  /* 0x000000a3a6ae7223 */ /* 0x000fe200000100af */
[----:B------:R-:W-:Y:S01]  /*16a0*/  FADD.FTZ R213, R163, R184 ;  /* 0x000000b8a3d57221 */ /* 0x000fe20000010000 */
[----:B------:R-:W-:Y:S01]  /*16b0*/  FADD.FTZ R186, -R222, R186 ;  /* 0x000000badeba7221 */ /* 0x000fe20000010100 */
[----:B------:R-:W-:Y:S01]  /*16c0*/  SHF.L.U32 R192, R10, 0x10, RZ ;  /* 0x000000100ac07819 */ /* 0x000fe200000006ff */
[----:B------:R-:W-:Y:S01]  /*16d0*/  FFMA.FTZ R175, R165, R162, R174 ;  /* 0x000000a2a5af7223 */ /* 0x000fe200000100ae */
[----:B------:R-:W-:Y:S01]  /*16e0*/  FADD.FTZ R174, R162, R213 ;  /* 0x000000d5a2ae7221 */ /* 0x000fe20000010000 */
[-C--:B------:R-:W-:Y:S01]  /*16f0*/  FMUL.FTZ R180, R180, R183.reuse ;  /* 0x000000b7b4b47220 */ /* 0x080fe20000410000 */
[----:B------:R-:W-:Y:S01]  /*1700*/  FFMA.FTZ R136, R203, R183, R136 ;  /* 0x000000b7cb887223 */ /* 0x000fe20000010088 */
[----:B------:R-:W-:Y:S01]  /*1710*/  FADD.FTZ R132, R132, R183 ;  /* 0x000000b784847221 */ /* 0x000fe20000010000 */
[--C-:B------:R-:W-:Y:S01]  /*1720*/  FADD.FTZ R216, -R222, R185.reuse ;  /* 0x000000b9ded87221 */ /* 0x100fe20000010100 */
[----:B------:R-:W-:Y:S01]  /*1730*/  FMUL.FTZ R183, R21, R186 ;  /* 0x000000ba15b77220 */ /* 0x000fe20000410000 */
[C---:B------:R-:W-:Y:S01]  /*1740*/  PRMT R185, R193.reuse, 0x7632, R185 ;  /* 0x00007632c1b97816 */ /* 0x040fe200000000b9 */
[----:B------:R-:W-:Y:S01]  /*1750*/  FMUL.FTZ R176, R192, R194 ;  /* 0x000000c2c0b07220 */ /* 0x000fe20000410000 */
[----:B------:R-:W-:Y:S01]  /*1760*/  FFMA.FTZ R186, R208, R167, R175 ;  /* 0x000000a7d0ba7223 */ /* 0x000fe200000100af */
[----:B------:R-:W-:Y:S01]  /*1770*/  SHF.L.U32 R193, R193, 0x10, RZ ;  /* 0x00000010c1c17819 */ /* 0x000fe200000006ff */
[----:B------:R-:W-:Y:S01]  /*1780*/  FADD.FTZ R213, R167, R174 ;  /* 0x000000aea7d57221 */ /* 0x000fe20000010000 */
[----:B------:R-:W-:Y:S01]  /*1790*/  SHF.L.U32 R192, R73, 0x10, RZ ;  /* 0x0000001049c07819 */ /* 0x000fe200000006ff */
[----:B------:R-:W-:Y:S01]  /*17a0*/  FADD.FTZ R188, -R222, R188 ;  /* 0x000000bcdebc7221 */ /* 0x000fe20000010100 */
[----:B------:R-:W-:Y:S01]  /*17b0*/  FFMA.FTZ R175, R201, R164, R186 ;  /* 0x000000a4c9af7223 */ /* 0x000fe200000100ba */
[----:B------:R-:W-:Y:S01]  /*17c0*/  FADD.FTZ R186, R164, R213 ;  /* 0x000000d5a4ba7221 */ /* 0x000fe20000010000 */
[-C--:B------:R-:W-:Y:S01]  /*17d0*/  FFMA.FTZ R138, R183, R193.reuse, R138 ;  /* 0x000000c1b78a7223 */ /* 0x080fe2000001008a */
[----:B------:R-:W-:Y:S01]  /*17e0*/  FMUL.FTZ R182, R192, R193 ;  /* 0x000000c1c0b67220 */ /* 0x000fe20000410000 */
[----:B------:R-:W-:Y:S01]  /*17f0*/  FADD.FTZ R134, R134, R193 ;  /* 0x000000c186867221 */ /* 0x000fe20000010000 */
[----:B------:R-:W-:Y:S01]  /*1800*/  SHF.L.U32 R184, R74, 0x10, RZ ;  /* 0x000000104ab87819 */ /* 0x000fe200000006ff */
[----:B------:R-:W-:Y:S01]  /*1810*/  FMUL.FTZ R193, R21, R188 ;  /* 0x000000bc15c17220 */ /* 0x000fe20000410000 */
[----:B------:R-:W-:Y:S01]  /*1820*/  FADD.FTZ R190, -R222, R190 ;  /* 0x000000bedebe7221 */ /* 0x000fe20000010100 */
[----:B------:R-:W-:Y:S01]  /*1830*/  FFMA.FTZ R174, R210, R169, R175 ;  /* 0x000000a9d2ae7223 */ /* 0x000fe200000100af */
[--C-:B------:R-:W-:Y:S01]  /*1840*/  FADD.FTZ R222, -R222, R191.reuse ;  /* 0x000000bfdede7221 */ /* 0x100fe20000010100 */
[----:B------:R-:W-:Y:S01]  /*1850*/  FADD.FTZ R213, R169, R186 ;  /* 0x000000baa9d57221 */ /* 0x000fe20000010000 */
[C---:B------:R-:W-:Y:S01]  /*1860*/  PRMT R191, R195.reuse, 0x7632, R191 ;  /* 0x00007632c3bf7816 */ /* 0x040fe200000000bf */
[-C--:B------:R-:W-:Y:S01]  /*1870*/  FMUL.FTZ R184, R184, R189.reuse ;  /* 0x000000bdb8b87220 */ /* 0x080fe20000410000 */
[----:B------:R-:W-:Y:S01]  /*1880*/  SHF.L.U32 R195, R195, 0x10, RZ ;  /* 0x00000010c3c37819 */ /* 0x000fe200000006ff */
[----:B------:R-:W-:Y:S01]  /*1890*/  FFMA.FTZ R144, R193, R189, R144 ;  /* 0x000000bdc1907223 */ /* 0x000fe20000010090 */
[----:B------:R-:W-:Y:S01]  /*18a0*/  SHF.L.U32 R192, R75, 0x10, RZ ;  /* 0x000000104bc07819 */ /* 0x000fe200000006ff */
[----:B------:R-:W-:Y:S01]  /*18b0*/  FADD.FTZ R140, R140, R189 ;  /* 0x000000bd8c8c7221 */ /* 0x000fe20000010000 */
[----:B------:R-:W-:Y:S01]  /*18c0*/  FMUL.FTZ R189, R21, R190 ;  /* 0x000000be15bd7220 */ /* 0x000fe20000410000 */
[----:B------:R-:W-:Y:S01]  /*18d0*/  FFMA.FTZ R175, R211, R168, R174 ;  /* 0x000000a8d3af7223 */ /* 0x000fe200000100ae */
[----:B------:R-:W-:Y:S01]  /*18e0*/  FADD.FTZ R188, R168, R213 ;  /* 0x000000d5a8bc7221 */ /* 0x000fe20000010000 */
[-C--:B------:R-:W-:Y:S01]  /*18f0*/  FMUL.FTZ R186, R192, R195.reuse ;  /* 0x000000c3c0ba7220 */ /* 0x080fe20000410000 */
[----:B------:R-:W-:Y:S01]  /*1900*/  FFMA.FTZ R146, R189, R195, R146 ;  /* 0x000000c3bd927223 */ /* 0x000fe20000010092 */
[----:B------:R-:W-:Y:S01]  /*1910*/  FADD.FTZ R142, R142, R195 ;  /* 0x000000c38e8e7221 */ /* 0x000fe20000010000 */
        /* <DEDUP_REMOVED lines=11> */
[C---:B------:R-:W-:Y:S01]  /*19d0*/  FFMA.FTZ R174, R214.reuse, R176, R175 ;  /* 0x000000b0d6ae7223 */ /* 0x040fe200000100af */
[----:B------:R-:W-:Y:S01]  /*19e0*/  FADD.FTZ R127, R127, R194 ;  /* 0x000000c27f7f7221 */ /* 0x000fe20000010000 */
[----:B------:R-:W-:Y:S01]  /*19f0*/  FFMA.FTZ R67, R214, R194, R67 ;  /* 0x000000c2d6437223 */ /* 0x000fe20000010043 */
[----:B------:R-:W-:Y:S01]  /*1a00*/  FADD.FTZ R195, R176, R195 ;  /* 0x000000c3b0c37221 */ /* 0x000fe20000010000 */
[----:B------:R-:W-:Y:S01]  /*1a10*/  SHF.L.U32 R194, R4, 0x10, RZ ;  /* 0x0000001004c27819 */ /* 0x000fe200000006ff */
[----:B------:R-:W-:Y:S01]  /*1a20*/  FMUL.FTZ R218, R21, R218 ;  /* 0x000000da15da7220 */ /* 0x000fe20000410000 */
[----:B------:R-:W-:Y:S01]  /*1a30*/  SHF.L.U32 R188, R185, 0x10, RZ ;  /* 0x00000010b9bc7819 */ /* 0x000fe200000006ff */
[----:B------:R-:W-:Y:S01]  /*1a40*/  FMUL.FTZ R216, R21, R216 ;  /* 0x000000d815d87220 */ /* 0x000fe20000410000 */
[----:B------:R-:W-:Y:S01]  /*1a50*/  FMUL.FTZ R181, R190, R192 ;  /* 0x000000c0beb57220 */ /* 0x000fe20000410000 */
[----:B------:R-:W-:Y:S01]  /*1a60*/  FFMA.FTZ R175, R203, R180, R174 ;  /* 0x000000b4cbaf7223 */ /* 0x000fe200000100ae */
[----:B------:R-:W-:Y:S01]  /*1a70*/  FADD.FTZ R174, R180, R195 ;  /* 0x000000c3b4ae7221 */ /* 0x000fe20000010000 */
[-C--:B------:R-:W-:Y:S01]  /*1a80*/  FMUL.FTZ R185, R194, R188.reuse ;  /* 0x000000bcc2b97220 */ /* 0x080fe20000410000 */
[----:B------:R-:W-:Y:S01]  /*1a90*/  FFMA.FTZ R139, R218, R188, R139 ;  /* 0x000000bcda8b7223 */ /* 0x000fe2000001008b */
[----:B------:R-:W-:Y:S01]  /*1aa0*/  FADD.FTZ R135, R135, R188 ;  /* 0x000000bc87877221 */ /* 0x000fe20000010000 */
[----:B------:R-:W-:Y:S01]  /*1ab0*/  FFMA.FTZ R188, R216, R181, R175 ;  /* 0x000000b5d8bc7223 */ /* 0x000fe200000100af */
[----:B------:R-:W-:Y:S01]  /*1ac0*/  FADD.FTZ R175, R174, R181 ;  /* 0x000000b5aeaf7221 */ /* 0x000fe20000010000 */
[----:B------:R-:W-:-:S02]  /*1ad0*/  FFMA.FTZ R137, R216, R192, R137 ;  /* 0x000000c0d8897223 */ /* 0x000fc40000010089 */
[----:B------:R-:W-:Y:S01]  /*1ae0*/  FFMA.FTZ R195, R183, R182, R188 ;  /* 0x000000b6b7c37223 */ /* 0x000fe200000100bc */
[----:B------:R-:W-:Y:S01]  /*1af0*/  FADD.FTZ R174, R175, R182 ;  /* 0x000000b6afae7221 */ /* 0x000fe20000010000 */
[----:B------:R-:W-:Y:S01]  /*1b00*/  FADD.FTZ R133, R133, R192 ;  /* 0x000000c085857221 */ /* 0x000fe20000010000 */
[----:B------:R-:W-:Y:S01]  /*1b10*/  SHF.L.U32 R190, R5, 0x10, RZ ;  /* 0x0000001005be7819 */ /* 0x000fe200000006ff */
[----:B------:R-:W-:Y:S01]  /*1b20*/  FFMA.FTZ R188, R218, R185, R195 ;  /* 0x000000b9dabc7223 */ /* 0x000fe200000100c3 */
[----:B------:R-:W-:Y:S01]  /*1b30*/  SHF.L.U32 R192, R187, 0x10, RZ ;  /* 0x00000010bbc07819 */ /* 0x000fe200000006ff */
[----:B------:R-:W-:Y:S01]  /*1b40*/  FADD.FTZ R175, R174, R185 ;  /* 0x000000b9aeaf7221 */ /* 0x000fe20000010000 */
[----:B------:R-:W-:Y:S01]  /*1b50*/  FMUL.FTZ R220, R21, R220 ;  /* 0x000000dc15dc7220 */ /* 0x000fe20000410000 */
[----:B------:R-:W-:Y:S02]  /*1b60*/  FFMA.FTZ R188, R193, R184, R188 ;  /* 0x000000b8c1bc7223 */ /* 0x000fe400000100bc */
[----:B------:R-:W-:Y:S01]  /*1b70*/  FMUL.FTZ R187, R190, R192 ;  /* 0x000000c0bebb7220 */ /* 0x000fe20000410000 */
[----:B------:R-:W-:Y:S01]  /*1b80*/  FADD.FTZ R174, R175, R184 ;  /* 0x000000b8afae7221 */ /* 0x000fe20000010000 */
[----:B------:R-:W-:-:S02]  /*1b90*/  SHF.L.U32 R194, R6, 0x10, RZ ;  /* 0x0000001006c27819 */ /* 0x000fc400000006ff */
[----:B------:R-:W-:Y:S01]  /*1ba0*/  SHF.L.U32 R195, R191, 0x10, RZ ;  /* 0x00000010bfc37819 */ /* 0x000fe200000006ff */
[----:B------:R-:W-:Y:S01]  /*1bb0*/  FFMA.FTZ R188, R220, R187, R188 ;  /* 0x000000bbdcbc7223 */ /* 0x000fe200000100bc */
[----:B------:R-:W-:Y:S01]  /*1bc0*/  FADD.FTZ R175, R174, R187 ;  /* 0x000000bbaeaf7221 */ /* 0x000fe20000010000 */
[----:B------:R-:W-:Y:S02]  /*1bd0*/  FMUL.FTZ R222, R21, R222 ;  /* 0x000000de15de7220 */ /* 0x000fe40000410000 */
        /* <DEDUP_REMOVED lines=9> */
[----:B------:R-:W-:Y:S06]  /*1c70*/  BRA `(.L_x_5503) ;  /* 0x00000000006c7947 */ /* 0x000fec0003800000 */
.L_x_5502:
        /* <DEDUP_REMOVED lines=16> */
[--C-:B------:R-:W-:Y:S01]  /*1d80*/  IMAD.WIDE.U32 R224, R225, 0x20, R174.reuse ;  /* 0x00000020e1e07825 */ /* 0x100fe200078e00ae */
[----:B------:R0:W5:Y:S03]  /*1d90*/  LDG.E.128 R52, desc[UR6][R226.64] ;  /* 0x00000006e2347981 */ /* 0x000166000c1e1d00 */
[--C-:B------:R-:W-:Y:S01]  /*1da0*/  IMAD.WIDE.U32 R194, R195, 0x20, R174.reuse ;  /* 0x00000020c3c27825 */ /* 0x100fe200078e00ae */
[----:B------:R0:W5:Y:S03]  /*1db0*/  LDG.E.128 R48, desc[UR6][R226.64+0x10] ;  /* 0x00001006e2307981 */ /* 0x000166000c1e1d00 */
[----:B------:R-:W-:Y:S01]  /*1dc0*/  IMAD.WIDE.U32 R174, R25, 0x20, R174 ;  /* 0x0000002019ae7825 */ /* 0x000fe200078e00ae */
[----:B------:R0:W5:Y:S04]  /*1dd0*/  LDG.E.128 R44, desc[UR6][R224.64] ;  /* 0x00000006e02c7981 */ /* 0x000168000c1e1d00 */
[----:B------:R0:W5:Y:S04]  /*1de0*/  LDG.E.128 R40, desc[UR6][R224.64+0x10] ;  /* 0x00001006e0287981 */ /* 0x000168000c1e1d00 */
[----:B------:R0:W5:Y:S04]  /*1df0*/  LDG.E.128 R36, desc[UR6][R194.64] ;  /* 0x00000006c2247981 */ /* 0x000168000c1e1d00 */
[----:B------:R0:W5:Y:S04]  /*1e00*/  LDG.E.128 R32, desc[UR6][R194.64+0x10] ;  /* 0x00001006c2207981 */ /* 0x000168000c1e1d00 */
[----:B------:R0:W5:Y:S04]  /*1e10*/  LDG.E.128 R28, desc[UR6][R174.64] ;  /* 0x00000006ae1c7981 */ /* 0x000168000c1e1d00 */
[----:B------:R0:W5:Y:S02]  /*1e20*/  LDG.E.128 R24, desc[UR6][R174.64+0x10] ;  /* 0x00001006ae187981 */ /* 0x000164000c1e1d00 */
.L_x_5503:
[----:B------:R-:W-:Y:S05]  /*1e30*/  BSYNC.RECONVERGENT B1 ;  /* 0x0000000000017941 */ /* 0x000fea0003800200 */
.L_x_5501:
        /* <DEDUP_REMOVED lines=21> */
.L_x_5649:
[----:B------:R-:W3:Y:S01]  /*1f90*/  S2R R188, SR_TID.X ;  /* 0x0000000000bc7919 */ /* 0x000ee20000002100 */
[----:B------:R-:W-:Y:S01]  /*1fa0*/  @P3 IADD3 R20, PT, PT, R20, -0x1, RZ ;  /* 0xffffffff14143810 */ /* 0x000fe20007ffe0ff */
[----:B------:R-:W-:Y:S01]  /*1fb0*/  IMAD R174, R0, UR9, RZ ;  /* 0x0000000900ae7c24 */ /* 0x000fe2000f8e02ff */
[----:B------:R-:W-:Y:S01]  /*1fc0*/  ISETP.NE.U32.AND P1, PT, R22, RZ, PT ;  /* 0x000000ff1600720c */ /* 0x000fe20003f25070 */
[----:B01----:R-:W-:Y:S01]  /*1fd0*/  FADD.FTZ R194, R194, R175 ;  /* 0x000000afc2c27221 */ /* 0x003fe20000010000 */
[----:B--2---:R-:W-:Y:S01]  /*1fe0*/  FADD.FTZ R215, R190, R195 ;  /* 0x000000c3bed77221 */ /* 0x004fe20000010000 */
[----:B------:R-:W-:Y:S01]  /*1ff0*/  @P3 IMAD R20, R20, UR9, RZ ;  /* 0x0000000914143c24 */ /* 0x000fe2000f8e02ff */
[----:B------:R-:W-:Y:S01]  /*2000*/  ISETP.NE.AND.EX P1, PT, R23, RZ, PT, P1 ;  /* 0x000000ff1700720c */ /* 0x000fe20003f25310 */
[----:B------:R-:W-:Y:S01]  /*2010*/  BSSY.RECONVERGENT B1, `(.L_x_5505) ;  /* 0x0000163000017945 */ /* 0x000fe20003800200 */
[----:B------:R-:W-:Y:S01]  /*2020*/  SHF.R.S32.HI R213, RZ, 0x1f, R174 ;  /* 0x0000001fffd57819 */ /* 0x000fe200000114ae */
[----:B------:R-:W-:Y:S01]  /*2030*/  FMUL.FTZ R215, R215, UR10 ;  /* 0x0000000ad7d77c20 */ /* 0x000fe20008410000 */
[----:B------:R-:W-:-:S02]  /*2040*/  @P3 SHF.R.S32.HI R175, RZ, 0x1f, R20 ;  /* 0x0000001fffaf3819 */ /* 0x000fc40000011414 */
[----:B------:R-:W-:Y:S01]  /*2050*/  LEA.HI R195, R213, R174, RZ, 0x3 ;  /* 0x000000aed5c37211 */ /* 0x000fe200078f18ff */
[----:B------:R-:W-:Y:S01]  /*2060*/  HFMA2 R213, -RZ, RZ, 0, 0 ;  /* 0x00000000ffd57431 */ /* 0x000fe200000001ff */
[----:B------:R-:W-:Y:S01]  /*2070*/  @P3 LEA.HI R175, R175, R20, RZ, 0x3 ;  /* 0x00000014afaf3211 */ /* 0x000fe200078f18ff */
[----:B------:R-:W-:Y:S01]  /*2080*/  FMUL.FTZ R20, R194, UR10 ;  /* 0x0000000ac2147c20 */ /* 0x000fe20008410000 */
[----:B------:R-:W-:-:S04]  /*2090*/  ISETP.NE.AND P4, PT, RZ, UR8, PT ;  /* 0x00000008ff007c0c */ /* 0x000fc8000bf85270 */
[----:B------:R-:W-:Y:S02]  /*20a0*/  FSEL R20, R20, RZ, !P4 ;  /* 0x000000ff14147208 */ /* 0x000fe40006000000 */
[----:B---3--:R-:W-:-:S04]  /*20b0*/  LOP3.LUT R22, R188, 0x1f, RZ, 0xc0, !PT ;  /* 0x0000001fbc167812 */ /* 0x008fc800078ec0ff */
[-C--:B------:R-:W-:Y:S02]  /*20c0*/  LEA.HI.SX32 R195, R195, R22.reuse, 0x1d ;  /* 0x00000016c3c37211 */ /* 0x080fe400078feaff */
[----:B------:R-:W-:Y:S01]  /*20d0*/  @P3 LEA.HI.SX32 R213, R175, R22, 0x1d ;  /* 0x00000016afd53211 */ /* 0x000fe200078feaff */
        /* <DEDUP_REMOVED lines=16> */
.L_x_5509:
[----:B------:R-:W-:Y:S05]  /*21e0*/  BSYNC.RECONVERGENT B2 ;  /* 0x0000000000027941 */ /* 0x000fea0003800200 */
.L_x_5508:
        /* <DEDUP_REMOVED lines=10> */
.L_x_5511:
[----:B------:R-:W-:Y:S05]  /*2290*/  BSYNC.RECONVERGENT B2 ;  /* 0x0000000000027941 */ /* 0x000fea0003800200 */
.L_x_5510:
        /* <DEDUP_REMOVED lines=10> */
.L_x_5513:
[----:B------:R-:W-:Y:S05]  /*2340*/  BSYNC.RECONVERGENT B2 ;  /* 0x0000000000027941 */ /* 0x000fea0003800200 */
.L_x_5512:
        /* <DEDUP_REMOVED lines=10> */
.L_x_5515:
[----:B------:R-:W-:Y:S05]  /*23f0*/  BSYNC.RECONVERGENT B2 ;  /* 0x0000000000027941 */ /* 0x000fea0003800200 */
.L_x_5514:
        /* <DEDUP_REMOVED lines=10> */
.L_x_5517:
[----:B------:R-:W-:Y:S05]  /*24a0*/  BSYNC.RECONVERGENT B2 ;  /* 0x0000000000027941 */ /* 0x000fea0003800200 */
.L_x_5516:
        /* <DEDUP_REMOVED lines=10> */
.L_x_5519:
[----:B------:R-:W-:Y:S05]  /*2550*/  BSYNC.RECONVERGENT B2 ;  /* 0x0000000000027941 */ /* 0x000fea0003800200 */
.L_x_5518:
        /* <DEDUP_REMOVED lines=10> */
.L_x_5521:
[----:B------:R-:W-:Y:S05]  /*2600*/  BSYNC.RECONVERGENT B2 ;  /* 0x0000000000027941 */ /* 0x000fea0003800200 */
.L_x_5520:
        /* <DEDUP_REMOVED lines=10> */
.L_x_5507:
        /* <DEDUP_REMOVED lines=17> */
[----:B------:R-:W-:Y:S01]  /*27c0*/  FMUL.FTZ R128, R21, R128 ;  /* 0x0000008015807220 */ /* 0x000fe20000410000 */
        /* <DEDUP_REMOVED lines=25> */
.L_x_5524:
[----:B------:R-:W-:Y:S05]  /*2960*/  BSYNC.RECONVERGENT B2 ;  /* 0x0000000000027941 */ /* 0x000fea0003800200 */
.L_x_5523:
        /* <DEDUP_REMOVED lines=10> */
.L_x_5526:
[----:B------:R-:W-:Y:S05]  /*2a10*/  BSYNC.RECONVERGENT B2 ;  /* 0x0000000000027941 */ /* 0x000fea0003800200 */
.L_x_5525:
        /* <DEDUP_REMOVED lines=10> */
.L_x_5528:
[----:B------:R-:W-:Y:S05]  /*2ac0*/  BSYNC.RECONVERGENT B2 ;  /* 0x0000000000027941 */ /* 0x000fea0003800200 */
.L_x_5527:
        /* <DEDUP_REMOVED lines=10> */
.L_x_5530:
[----:B------:R-:W-:Y:S05]  /*2b70*/  BSYNC.RECONVERGENT B2 ;  /* 0x0000000000027941 */ /* 0x000fea0003800200 */
.L_x_5529:
        /* <DEDUP_REMOVED lines=10> */
.L_x_5532:
[----:B------:R-:W-:Y:S05]  /*2c20*/  BSYNC.RECONVERGENT B2 ;  /* 0x0000000000027941 */ /* 0x000fea0003800200 */
.L_x_5531:
        /* <DEDUP_REMOVED lines=10> */
.L_x_5534:
[----:B------:R-:W-:Y:S05]  /*2cd0*/  BSYNC.RECONVERGENT B2 ;  /* 0x0000000000027941 */ /* 0x000fea0003800200 */
.L_x_5533:
        /* <DEDUP_REMOVED lines=10> */
.L_x_5536:
[----:B------:R-:W-:Y:S05]  /*2d80*/  BSYNC.RECONVERGENT B2 ;  /* 0x0000000000027941 */ /* 0x000fea0003800200 */
.L_x_5535:
[----:B------:R-:W-:Y:S05]  /*2d90*/  @!P3 BRA `(.L_x_5522) ;  /* 0x000000080028b947 */ /* 0x000fea0003800000 */
[----:B------:R-:W-:-:S05]  /*2da0*/  FMUL.FTZ R22, R95, UR11 ;  /* 0x0000000b5f167c20 */ /* 0x000fca0008410000 */
[----:B------:R-:W-:-:S04]  /*2db0*/  F2FP.BF16.F32.PACK_AB R22, RZ, R22 ;  /* 0x00000016ff16723e */ /* 0x000fc800000010ff */
[----:B------:R-:W-:Y:S01]  /*2dc0*/  PRMT R71, R71, 0x5410, R22 ;  /* 0x0000541047477816 */ /* 0x000fe20000000016 */
[----:B------:R-:W-:Y:S06]  /*2dd0*/  BRA `(.L_x_5522) ;  /* 0x0000000800187947 */ /* 0x000fec0003800000 */
.L_x_5506:
[----:B------:R-:W-:Y:S02]  /*2de0*/  MOV R174, UR18 ;  /* 0x0000001200ae7c02 */ /* 0x000fe40008000f00 */
[----:B------:R-:W-:Y:S02]  /*2df0*/  MOV R175, UR19 ;  /* 0x0000001300af7c02 */ /* 0x000fe40008000f00 */
[----:B------:R-:W-:-:S04]  /*2e00*/  ISETP.NE.U32.AND P1, PT, R174, RZ, PT ;  /* 0x000000ffae00720c */ /* 0x000fc80003f25070 */
[----:B------:R-:W-:-:S13]  /*2e10*/  ISETP.NE.AND.EX P1, PT, R175, RZ, PT, P1 ;  /* 0x000000ffaf00720c */ /* 0x000fda0003f25310 */
[----:B------:R-:W-:Y:S05]  /*2e20*/  @P1 BRA `(.L_x_5537) ;  /* 0x0000000400041947 */ /* 0x000fea0003800000 */
[----:B------:R-:W0:Y:S01]  /*2e30*/  @P3 LDC R217, c[0x0][0x40c] ;  /* 0x00010300ffd93b82 */ /* 0x000e220000000800 */
        /* <DEDUP_REMOVED lines=64> */
.L_x_5537:
[----:B------:R-:W0:Y:S01]  /*3240*/  @P3 LDC R92, c[0x0][0x40c] ;  /* 0x00010300ff5c3b82 */ /* 0x000e220000000800 */
[-CC-:B------:R-:W-:Y:S01]  /*3250*/  @P2 FFMA.FTZ R22, R202, R215.reuse, R20.reuse ;  /* 0x000000d7ca162223 */ /* 0x180fe20000010014 */
[--C-:B------:R-:W-:Y:S01]  /*3260*/  @P2 FFMA.FTZ R23, R199, R215, R20.reuse ;  /* 0x000000d7c7172223 */ /* 0x100fe20000010014 */
[----:B------:R-:W-:Y:S01]  /*3270*/  MOV R95, R51 ;  /* 0x00000033005f7202 */ /* 0x000fe20000000f00 */
[----:B------:R-:W-:Y:S01]  /*3280*/  @P2 FFMA.FTZ R192, R198, R215, R20 ;  /* 0x000000d7c6c02223 */ /* 0x000fe20000010014 */
[----:B------:R-:W-:Y:S01]  /*3290*/  @P2 FADD.FTZ R22, R197, -R22 ;  /* 0x80000016c5162221 */ /* 0x000fe20000010000 */
[----:B------:R-:W-:Y:S01]  /*32a0*/  @P2 FADD.FTZ R23, R156, -R23 ;  /* 0x800000179c172221 */ /* 0x000fe20000010000 */
[----:B------:R-:W-:Y:S01]  /*32b0*/  MOV R94, R50 ;  /* 0x00000032005e7202 */ /* 0x000fe20000000f00 */
[----:B------:R-:W1:Y:S01]  /*32c0*/  @P3 LDC R93, c[0x0][0x40c] ;  /* 0x00010300ff5d3b82 */ /* 0x000e620000000800 */
[C---:B------:R-:W-:Y:S01]  /*32d0*/  @P2 FFMA.FTZ R95, R21.reuse, R22, R51 ;  /* 0x00000016155f2223 */ /* 0x040fe20000010033 */
[----:B------:R-:W-:Y:S01]  /*32e0*/  @P2 FFMA.FTZ R94, R21, R23, R50 ;  /* 0x00000017155e2223 */ /* 0x000fe20000010032 */
[-CC-:B------:R-:W-:Y:S01]  /*32f0*/  @P2 FFMA.FTZ R23, R3, R215.reuse, R20.reuse ;  /* 0x000000d703172223 */ /* 0x180fe20000010014 */
[----:B------:R-:W-:Y:S01]  /*3300*/  MOV R128, R52 ;  /* 0x0000003400807202 */ /* 0x000fe20000000f00 */
[-CC-:B------:R-:W-:Y:S01]  /*3310*/  @P2 FFMA.FTZ R217, R205, R215.reuse, R20.reuse ;  /* 0x000000d7cdd92223 */ /* 0x180fe20000010014 */
[-C--:B------:R-:W-:Y:S01]  /*3320*/  @P2 FFMA.FTZ R223, R153, R215.reuse, R20 ;  /* 0x000000d799df2223 */ /* 0x080fe20000010014 */
[----:B------:R-:W-:Y:S01]  /*3330*/  @P2 FADD.FTZ R192, R151, -R192 ;  /* 0x800000c097c02221 */ /* 0x000fe20000010000 */
[----:B------:R-:W2:Y:S01]  /*3340*/  @P3 LDC R129, c[0x0][0x40c] ;  /* 0x00010300ff813b82 */ /* 0x000ea20000000800 */
        /* <DEDUP_REMOVED lines=8> */
[----:B0-----:R-:W-:Y:S01]  /*33d0*/  @P3 FMUL.FTZ R92, R95, R92 ;  /* 0x0000005c5f5c3220 */ /* 0x001fe20000410000 */
[----:B------:R-:W-:-:S04]  /*33e0*/  @P2 FFMA.FTZ R130, R21, R217, R54 ;  /* 0x000000d915822223 */ /* 0x000fc80000010036 */
[----:B------:R-:W-:Y:S01]  /*33f0*/  @P3 F2FP.BF16.F32.PACK_AB R219, RZ, R92 ;  /* 0x0000005cffdb323e */ /* 0x000fe200000010ff */
[----:B------:R-:W-:Y:S01]  /*3400*/  @P2 FFMA.FTZ R92, R196, R215, R20 ;  /* 0x000000d7c45c2223 */ /* 0x000fe20000010014 */
[----:B------:R-:W0:Y:S01]  /*3410*/  @P3 LDC R194, c[0x0][0x40c] ;  /* 0x00010300ffc23b82 */ /* 0x000e220000000800 */
[----:B-1----:R-:W-:Y:S01]  /*3420*/  @P3 FMUL.FTZ R22, R94, R93 ;  /* 0x0000005d5e163220 */ /* 0x002fe20000410000 */
[----:B------:R-:W-:Y:S01]  /*3430*/  @P2 FADD.FTZ R93, R148, -R23 ;  /* 0x80000017945d2221 */ /* 0x000fe20000010000 */
[----:B------:R-:W-:-:S03]  /*3440*/  @P2 FADD.FTZ R92, R149, -R92 ;  /* 0x8000005c955c2221 */ /* 0x000fc60000010000 */
[C---:B------:R-:W-:Y:S01]  /*3450*/  @P2 FFMA.FTZ R128, R21.reuse, R93, R52 ;  /* 0x0000005d15802223 */ /* 0x040fe20000010034 */
[----:B------:R-:W-:Y:S01]  /*3460*/  @P3 F2FP.BF16.F32.PACK_AB R23, RZ, R22 ;  /* 0x00000016ff17323e */ /* 0x000fe200000010ff */
[----:B------:R-:W1:Y:S01]  /*3470*/  @P3 LDC R221, c[0x0][0x40c] ;  /* 0x00010300ffdd3b82 */ /* 0x000e620000000800 */
        /* <DEDUP_REMOVED lines=14> */
[----:B0-----:R-:W-:Y:S01]  /*3560*/  @P3 FMUL.FTZ R192, R131, R194 ;  /* 0x000000c283c03220 */ /* 0x001fe20000410000 */
[----:B------:R-:W-:-:S04]  /*3570*/  @P3 PRMT R68, R22, 0x7610, R68 ;  /* 0x0000761016443816 */ /* 0x000fc80000000044 */
[----:B------:R-:W-:Y:S01]  /*3580*/  @P3 F2FP.BF16.F32.PACK_AB R192, RZ, R192 ;  /* 0x000000c0ffc0323e */ /* 0x000fe200000010ff */
[----:B-1----:R-:W-:Y:S01]  /*3590*/  @P3 FMUL.FTZ R190, R130, R221 ;  /* 0x000000dd82be3220 */ /* 0x002fe20000410000 */
[----:B------:R-:W-:-:S04]  /*35a0*/  @P3 PRMT R68, R68, 0x5410, R23 ;  /* 0x0000541044443816 */ /* 0x000fc80000000017 */
[----:B------:R-:W-:Y:S01]  /*35b0*/  @P3 F2FP.BF16.F32.PACK_AB R190, RZ, R190 ;  /* 0x000000beffbe323e */ /* 0x000fe200000010ff */
[----:B--2---:R-:W-:-:S03]  /*35c0*/  @P3 FMUL.FTZ R194, R92, R225 ;  /* 0x000000e15cc23220 */ /* 0x004fc60000410000 */
[----:B------:R-:W-:Y:S02]  /*35d0*/  @P3 PRMT R69, R190, 0x7610, R69 ;  /* 0x00007610be453816 */ /* 0x000fe40000000045 */
[----:B------:R-:W-:Y:S02]  /*35e0*/  @P3 F2FP.BF16.F32.PACK_AB R194, RZ, R194 ;  /* 0x000000c2ffc2323e */ /* 0x000fe400000010ff */
[----:B------:R-:W-:Y:S01]  /*35f0*/  @P3 PRMT R69, R69, 0x5410, R192 ;  /* 0x0000541045453816 */ /* 0x000fe200000000c0 */
[----:B---3--:R-:W-:Y:S01]  /*3600*/  @P3 FMUL.FTZ R217, R93, R226 ;  /* 0x000000e25dd93220 */ /* 0x008fe20000410000 */
[----:B------:R-:W-:-:S04]  /*3610*/  @P3 PRMT R70, R194, 0x7610, R70 ;  /* 0x00007610c2463816 */ /* 0x000fc80000000046 */
[----:B------:R-:W-:-:S04]  /*3620*/  @P3 F2FP.BF16.F32.PACK_AB R217, RZ, R217 ;  /* 0x000000d9ffd9323e */ /* 0x000fc800000010ff */
[----:B------:R-:W-:-:S07]  /*3630*/  @P3 PRMT R70, R70, 0x5410, R217 ;  /* 0x0000541046463816 */ /* 0x000fce00000000d9 */
.L_x_5522:
[----:B------:R-:W-:Y:S05]  /*3640*/  BSYNC.RECONVERGENT B1 ;  /* 0x0000000000017941 */ /* 0x000fea0003800200 */
.L_x_5505:
        /* <DEDUP_REMOVED lines=8> */
[----:B------:R0:W-:Y:S04]  /*36d0*/  @P1 STG.E.128 desc[UR6][R174.64+0x10], R92 ;  /* 0x0000105cae001986 */ /* 0x0001e8000c101d06 */
[----:B------:R0:W-:Y:S01]  /*36e0*/  @P3 STG.E.128 desc[UR6][R22.64], R68 ;  /* 0x0000004416003986 */ /* 0x0001e2000c101d06 */
[----:B------:R-:W-:Y:S05]  /*36f0*/  @!P0 BRA `(.L_x_5539) ;  /* 0x0000000800108947 */ /* 0x000fea0003800000 */
[----:B------:R-:W-:Y:S05]  /*3700*/  @!P1 BRA `(.L_x_5540) ;  /* 0x0000000400089947 */ /* 0x000fea0003800000 */
[----:B0-----:R-:W0:Y:S01]  /*3710*/  @P3 LDC R93, c[0x0][0x40c] ;  /* 0x00010300ff5d3b82 */ /* 0x001e220000000800 */
[-CC-:B------:R-:W-:Y:S01]  /*3720*/  @P2 FFMA.FTZ R23, R207, R215.reuse, R20.reuse ;  /* 0x000000d7cf172223 */ /* 0x180fe20000010014 */
[-CC-:B------:R-:W-:Y:S01]  /*3730*/  @P2 FFMA.FTZ R22, R204, R215.reuse, R20.reuse ;  /* 0x000000d7cc162223 */ /* 0x180fe20000010014 */
        /* <DEDUP_REMOVED lines=8> */
[-C--:B------:R-:W-:Y:S01]  /*37c0*/  @P2 FFMA.FTZ R95, R161, R215.reuse, R20 ;  /* 0x000000d7a15f2223 */ /* 0x080fe20000010014 */
[----:B------:R-:W-:Y:S01]  /*37d0*/  @P2 FADD.FTZ R92, R167, -R92 ;  /* 0x8000005ca75c2221 */ /* 0x000fe20000010000 */
[-CC-:B------:R-:W-:Y:S01]  /*37e0*/  @P2 FFMA.FTZ R174, R206, R215.reuse, R20.reuse ;  /* 0x000000d7ceae2223 */ /* 0x180fe20000010014 */
[-CC-:B------:R-:W-:Y:S01]  /*37f0*/  @P2 FFMA.FTZ R190, R166, R215.reuse, R20.reuse ;  /* 0x000000d7a6be2223 */ /* 0x180fe20000010014 */
[----:B------:R-:W-:Y:S01]  /*3800*/  @P2 FFMA.FTZ R175, R165, R215, R20 ;  /* 0x000000d7a5af2223 */ /* 0x000fe20000010014 */
[----:B------:R-:W2:Y:S01]  /*3810*/  @P3 LDC R217, c[0x0][0x40c] ;  /* 0x00010300ffd93b82 */ /* 0x000ea20000000800 */
[----:B------:R-:W-:Y:S01]  /*3820*/  @P2 FADD.FTZ R95, R160, -R95 ;  /* 0x8000005fa05f2221 */ /* 0x000fe20000010000 */
[----:B------:R-:W-:Y:S01]  /*3830*/  MOV R192, R43 ;  /* 0x0000002b00c07202 */ /* 0x000fe20000000f00 */
[----:B------:R-:W-:Y:S01]  /*3840*/  @P2 FFMA.FTZ R192, R21, R92, R43 ;  /* 0x0000005c15c02223 */ /* 0x000fe2000001002b */
[----:B------:R-:W-:Y:S01]  /*3850*/  MOV R130, R46 ;  /* 0x0000002e00827202 */ /* 0x000fe20000000f00 */
[----:B------:R-:W-:Y:S01]  /*3860*/  @P2 FADD.FTZ R174, R159, -R174 ;  /* 0x800000ae9fae2221 */ /* 0x000fe20000010000 */
[----:B------:R-:W-:Y:S01]  /*3870*/  MOV R92, R40 ;  /* 0x00000028005c7202 */ /* 0x000fe20000000f00 */
[----:B------:R-:W-:Y:S01]  /*3880*/  @P2 FADD.FTZ R190, R163, -R190 ;  /* 0x800000bea3be2221 */ /* 0x000fe20000010000 */
[----:B------:R-:W3:Y:S01]  /*3890*/  @P3 LDC R219, c[0x0][0x40c] ;  /* 0x00010300ffdb3b82 */ /* 0x000ee20000000800 */
[----:B0-----:R-:W-:Y:S01]  /*38a0*/  @P3 FMUL.FTZ R22, R128, R93 ;  /* 0x0000005d80163220 */ /* 0x001fe20000410000 */
[----:B------:R-:W-:Y:S01]  /*38b0*/  @P2 FFMA.FTZ R93, R209, R215, R20 ;  /* 0x000000d7d15d2223 */ /* 0x000fe20000010014 */
[----:B------:R-:W-:Y:S01]  /*38c0*/  @P2 FADD.FTZ R175, R162, -R175 ;  /* 0x800000afa2af2221 */ /* 0x000fe20000010000 */
[----:B------:R-:W-:Y:S01]  /*38d0*/  @P2 FFMA.FTZ R92, R21, R95, R40 ;  /* 0x0000005f155c2223 */ /* 0x000fe20000010028 */
[----:B------:R-:W-:Y:S01]  /*38e0*/  MOV R131, R47 ;  /* 0x0000002f00837202 */ /* 0x000fe20000000f00 */
[----:B------:R-:W-:Y:S01]  /*38f0*/  @P2 FADD.FTZ R93, R158, -R93 ;  /* 0x8000005d9e5d2221 */ /* 0x000fe20000010000 */
[----:B------:R-:W-:Y:S01]  /*3900*/  @P3 F2FP.BF16.F32.PACK_AB R22, RZ, R22 ;  /* 0x00000016ff16323e */ /* 0x000fe200000010ff */
[----:B------:R-:W0:Y:S01]  /*3910*/  @P3 LDC R194, c[0x0][0x40c] ;  /* 0x00010300ffc23b82 */ /* 0x000e220000000800 */
[----:B-1----:R-:W-:Y:S01]  /*3920*/  @P3 FMUL.FTZ R23, R129, R94 ;  /* 0x0000005e81173220 */ /* 0x002fe20000410000 */
[C---:B------:R-:W-:Y:S01]  /*3930*/  @P2 FFMA.FTZ R130, R21.reuse, R93, R46 ;  /* 0x0000005d15822223 */ /* 0x040fe2000001002e */
[----:B------:R-:W-:Y:S01]  /*3940*/  @P3 PRMT R68, R22, 0x7610, R68 ;  /* 0x0000761016443816 */ /* 0x000fe20000000044 */
[C---:B------:R-:W-:Y:S01]  /*3950*/  @P2 FFMA.FTZ R131, R21.reuse, R174, R47 ;  /* 0x000000ae15832223 */ /* 0x040fe2000001002f */
[----:B------:R-:W-:Y:S01]  /*3960*/  MOV R93, R41 ;  /* 0x00000029005d7202 */ /* 0x000fe20000000f00 */
[C---:B------:R-:W-:Y:S01]  /*3970*/  @P2 FFMA.FTZ R93, R21.reuse, R190, R41 ;  /* 0x000000be155d2223 */ /* 0x040fe20000010029 */
[----:B------:R-:W-:Y:S01]  /*3980*/  @P3 F2FP.BF16.F32.PACK_AB R23, RZ, R23 ;  /* 0x00000017ff17323e */ /* 0x000fe200000010ff */
[----:B------:R-:W1:Y:S01]  /*3990*/  @P3 LDC R224, c[0x0][0x40c] ;  /* 0x00010300ffe03b82 */ /* 0x000e620000000800 */
[----:B------:R-:W-:Y:S01]  /*39a0*/  MOV R94, R42 ;  /* 0x0000002a005e7202 */ /* 0x000fe20000000f00 */
[----:B------:R-:W-:Y:S01]  /*39b0*/  @P2 FFMA.FTZ R94, R21, R175, R42 ;  /* 0x000000af155e2223 */ /* 0x000fe2000001002a */
[----:B------:R-:W-:Y:S01]  /*39c0*/  @P3 PRMT R68, R68, 0x5410, R23 ;  /* 0x0000541044443816 */ /* 0x000fe20000000017 */
[----:B--2---:R-:W-:-:S04]  /*39d0*/  @P3 FMUL.FTZ R95, R130, R217 ;  /* 0x000000d9825f3220 */ /* 0x004fc80000410000 */
[----:B------:R-:W2:Y:S01]  /*39e0*/  @P3 LDC R221, c[0x0][0x40c] ;  /* 0x00010300ffdd3b82 */ /* 0x000ea20000000800 */
[----:B---3--:R-:W-:Y:S01]  /*39f0*/  @P3 FMUL.FTZ R23, R92, R219 ;  /* 0x000000db5c173220 */ /* 0x008fe20000410000 */
[----:B------:R-:W-:-:S04]  /*3a00*/  @P3 F2FP.BF16.F32.PACK_AB R95, RZ, R95 ;  /* 0x0000005fff5f323e */ /* 0x000fc800000010ff */
[----:B------:R-:W-:Y:S01]  /*3a10*/  @P3 F2FP.BF16.F32.PACK_AB R23, RZ, R23 ;  /* 0x00000017ff17323e */ /* 0x000fe200000010ff */
[----:B0-----:R-:W-:Y:S01]  /*3a20*/  @P3 FMUL.FTZ R22, R131, R194 ;  /* 0x000000c283163220 */ /* 0x001fe20000410000 */
[----:B------:R-:W-:Y:S02]  /*3a30*/  @P3 PRMT R69, R95, 0x7610, R69 ;  /* 0x000076105f453816 */ /* 0x000fe40000000045 */
[----:B------:R-:W-:Y:S02]  /*3a40*/  @P3 PRMT R70, R23, 0x7610, R70 ;  /* 0x0000761017463816 */ /* 0x000fe40000000046 */
[----:B------:R-:W-:Y:S02]  /*3a50*/  @P3 F2FP.BF16.F32.PACK_AB R22, RZ, R22 ;  /* 0x00000016ff16323e */ /* 0x000fe400000010ff */
[----:B------:R-:W-:Y:S01]  /*3a60*/  MOV R95, R192 ;  /* 0x000000c0005f7202 */ /* 0x000fe20000000f00 */
[----:B-1----:R-:W-:Y:S01]  /*3a70*/  @P3 FMUL.FTZ R174, R93, R224 ;  /* 0x000000e05dae3220 */ /* 0x002fe20000410000 */
[----:B------:R-:W-:-:S04]  /*3a80*/  @P3 PRMT R69, R69, 0x5410, R22 ;  /* 0x0000541045453816 */ /* 0x000fc80000000016 */
[----:B------:R-:W-:Y:S01]  /*3a90*/  @P3 F2FP.BF16.F32.PACK_AB R174, RZ, R174 ;  /* 0x000000aeffae323e */ /* 0x000fe200000010ff */
[----:B--2---:R-:W-:-:S03]  /*3aa0*/  @P3 FMUL.FTZ R175, R94, R221 ;  /* 0x000000dd5eaf3220 */ /* 0x004fc60000410000 */
        /* <DEDUP_REMOVED lines=8> */
.L_x_5540:
[----:B0-----:R-:W0:Y:S01]  /*3b30*/  @P3 LDC R175, c[0x0][0x40c] ;  /* 0x00010300ffaf3b82 */ /* 0x001e220000000800 */
[-CC-:B------:R-:W-:Y:S01]  /*3b40*/  @P2 FFMA.FTZ R23, R207, R215.reuse, R20.reuse ;  /* 0x000000d7cf172223 */ /* 0x180fe20000010014 */
[-CC-:B------:R-:W-:Y:S01]  /*3b50*/  @P2 FFMA.FTZ R190, R204, R215.reuse, R20.reuse ;  /* 0x000000d7ccbe2223 */ /* 0x180fe20000010014 */
[----:B------:R-:W-:Y:S01]  /*3b60*/  @P2 FFMA.FTZ R217, R209, R215, R20 ;  /* 0x000000d7d1d92223 */ /* 0x000fe20000010014 */
[----:B------:R-:W-:Y:S01]  /*3b70*/  MOV R22, R44 ;  /* 0x0000002c00167202 */ /* 0x000fe20000000f00 */
[----:B------:R-:W-:Y:S01]  /*3b80*/  @P2 FADD.FTZ R174, R154, -R23 ;  /* 0x800000179aae2221 */ /* 0x000fe20000010000 */
[----:B------:R-:W-:Y:S01]  /*3b90*/  @P2 FADD.FTZ R190, R157, -R190 ;  /* 0x800000be9dbe2221 */ /* 0x000fe20000010000 */
[----:B------:R-:W-:Y:S01]  /*3ba0*/  @P2 FADD.FTZ R217, R158, -R217 ;  /* 0x800000d99ed92221 */ /* 0x000fe20000010000 */
[----:B------:R-:W1:Y:S01]  /*3bb0*/  @P3 LDC R192, c[0x0][0x40c] ;  /* 0x00010300ffc03b82 */ /* 0x000e620000000800 */
        /* <DEDUP_REMOVED lines=16> */
[----:B0-----:R-:W-:Y:S01]  /*3cc0*/  @P3 FMUL.FTZ R22, R22, R175 ;  /* 0x000000af16163220 */ /* 0x001fe20000410000 */
[----:B------:R-:W-:Y:S01]  /*3cd0*/  MOV R175, R47 ;  /* 0x0000002f00af7202 */ /* 0x000fe20000000f00 */
[C---:B------:R-:W-:Y:S01]  /*3ce0*/  @P2 FFMA.FTZ R175, R21.reuse, R190, R47 ;  /* 0x000000be15af2223 */ /* 0x040fe2000001002f */
[----:B------:R-:W-:Y:S01]  /*3cf0*/  MOV R190, R40 ;  /* 0x0000002800be7202 */ /* 0x000fe20000000f00 */
[C---:B------:R-:W-:Y:S01]  /*3d00*/  @P2 FFMA.FTZ R190, R21.reuse, R217, R40 ;  /* 0x000000d915be2223 */ /* 0x040fe20000010028 */
[----:B------:R-:W-:Y:S01]  /*3d10*/  @P3 F2FP.BF16.F32.PACK_AB R22, RZ, R22 ;  /* 0x00000016ff16323e */ /* 0x000fe200000010ff */
[----:B------:R-:W-:Y:S01]  /*3d20*/  @P2 FFMA.FTZ R194, R21, R225, R42 ;  /* 0x000000e115c22223 */ /* 0x000fe2000001002a */
[----:B------:R-:W0:Y:S01]  /*3d30*/  @P3 LDC R224, c[0x0][0x40c] ;  /* 0x00010300ffe03b82 */ /* 0x000e220000000800 */
[----:B-1----:R-:W-:Y:S01]  /*3d40*/  @P3 FMUL.FTZ R23, R23, R192 ;  /* 0x000000c017173220 */ /* 0x002fe20000410000 */
[----:B------:R-:W-:-:S02]  /*3d50*/  @P3 PRMT R68, R22, 0x7610, R68 ;  /* 0x0000761016443816 */ /* 0x000fc40000000044 */
[----:B------:R-:W-:Y:S01]  /*3d60*/  MOV R192, R41 ;  /* 0x0000002900c07202 */ /* 0x000fe20000000f00 */
[----:B------:R-:W-:Y:S01]  /*3d70*/  @P2 FFMA.FTZ R192, R21, R226, R41 ;  /* 0x000000e215c02223 */ /* 0x000fe20000010029 */
[----:B------:R-:W-:Y:S02]  /*3d80*/  @P3 F2FP.BF16.F32.PACK_AB R23, RZ, R23 ;  /* 0x00000017ff17323e */ /* 0x000fe400000010ff */
[----:B------:R-:W1:Y:S01]  /*3d90*/  @P3 LDC R223, c[0x0][0x40c] ;  /* 0x00010300ffdf3b82 */ /* 0x000e620000000800 */
[----:B--2---:R-:W-:Y:S01]  /*3da0*/  @P3 FMUL.FTZ R22, R174, R219 ;  /* 0x000000dbae163220 */ /* 0x004fe20000410000 */
[----:B------:R-:W-:-:S04]  /*3db0*/  @P3 PRMT R68, R68, 0x5410, R23 ;  /* 0x0000541044443816 */ /* 0x000fc80000000017 */
[----:B------:R-:W-:Y:S02]  /*3dc0*/  @P3 F2FP.BF16.F32.PACK_AB R22, RZ, R22 ;  /* 0x00000016ff16323e */ /* 0x000fe400000010ff */
[----:B------:R-:W2:Y:S01]  /*3dd0*/  @P3 LDC R227, c[0x0][0x40c] ;  /* 0x00010300ffe33b82 */ /* 0x000ea20000000800 */
[----:B---3--:R-:W-:Y:S01]  /*3de0*/  @P3 FMUL.FTZ R174, R190, R221 ;  /* 0x000000ddbeae3220 */ /* 0x008fe20000410000 */
[----:B------:R-:W-:-:S04]  /*3df0*/  @P3 PRMT R69, R22, 0x7610, R69 ;  /* 0x0000761016453816 */ /* 0x000fc80000000045 */
        /* <DEDUP_REMOVED lines=20> */
.L_x_5539:
        /* <DEDUP_REMOVED lines=44> */
.L_x_5544:
[----:B------:R-:W-:Y:S05]  /*4200*/  BSYNC.RECONVERGENT B2 ;  /* 0x0000000000027941 */ /* 0x000fea0003800200 */
.L_x_5543:
        /* <DEDUP_REMOVED lines=10> */
.L_x_5546:
[----:B------:R-:W-:Y:S05]  /*42b0*/  BSYNC.RECONVERGENT B2 ;  /* 0x0000000000027941 */ /* 0x000fea0003800200 */
.L_x_5545:
        /* <DEDUP_REMOVED lines=10> */
.L_x_5548:
[----:B------:R-:W-:Y:S05]  /*4360*/  BSYNC.RECONVERGENT B2 ;  /* 0x0000000000027941 */ /* 0x000fea0003800200 */
.L_x_5547:
        /* <DEDUP_REMOVED lines=10> */
.L_x_5550:
[----:B------:R-:W-:Y:S05]  /*4410*/  BSYNC.RECONVERGENT B2 ;  /* 0x0000000000027941 */ /* 0x000fea0003800200 */
.L_x_5549:
        /* <DEDUP_REMOVED lines=10> */
.L_x_5552:
[----:B------:R-:W-:Y:S05]  /*44c0*/  BSYNC.RECONVERGENT B2 ;  /* 0x0000000000027941 */ /* 0x000fea0003800200 */
.L_x_5551:
        /* <DEDUP_REMOVED lines=10> */
.L_x_5554:
[----:B------:R-:W-:Y:S05]  /*4570*/  BSYNC.RECONVERGENT B2 ;  /* 0x0000000000027941 */ /* 0x000fea0003800200 */
.L_x_5553:
        /* <DEDUP_REMOVED lines=10> */
.L_x_5556:
[----:B------:R-:W-:Y:S05]  /*4620*/  BSYNC.RECONVERGENT B2 ;  /* 0x0000000000027941 */ /* 0x000fea0003800200 */
.L_x_5555:
[----:B------:R-:W-:Y:S05]  /*4630*/  @!P3 BRA `(.L_x_5541) ;  /* 0x000000040068b947 */ /* 0x000fea0003800000 */
[----:B------:R-:W-:-:S05]  /*4640*/  FMUL.FTZ R22, R95, UR11 ;  /* 0x0000000b5f167c20 */ /* 0x000fca0008410000 */
[----:B------:R-:W-:-:S04]  /*4650*/  F2FP.BF16.F32.PACK_AB R22, RZ, R22 ;  /* 0x00000016ff16723e */ /* 0x000fc800000010ff */
[----:B------:R-:W-:Y:S01]  /*4660*/  PRMT R71, R71, 0x5410, R22 ;  /* 0x0000541047477816 */ /* 0x000fe20000000016 */
[----:B------:R-:W-:Y:S06]  /*4670*/  BRA `(.L_x_5541) ;  /* 0x0000000400587947 */ /* 0x000fec0003800000 */
.L_x_5542:
[----:B------:R-:W-:Y:S04]  /*4680*/  BSSY.RECONVERGENT B2, `(.L_x_5557) ;  /* 0x000000a000027945 */ /* 0x000fe80003800200 */
[----:B------:R-:W-:Y:S05]  /*4690*/  @!P3 BRA `(.L_x_5558) ;  /* 0x000000000020b947 */ /* 0x000fea0003800000 */
[----:B0-----:R-:W-:Y:S01]  /*46a0*/  FFMA.FTZ R23, R207, R215, R20 ;  /* 0x000000d7cf177223 */ /* 0x001fe20000010014 */
[----:B------:R-:W-:-:S03]  /*46b0*/  ISETP.GT.AND P4, PT, R19, RZ, PT ;  /* 0x000000ff1300720c */ /* 0x000fc60003f84270 */
[----:B------:R-:W-:-:S04]  /*46c0*/  FADD.FTZ R22, R154, -R23 ;  /* 0x800000179a167221 */ /* 0x000fc80000010000 */
[----:B------:R-:W-:-:S05]  /*46d0*/  FMUL.FTZ R22, R21, R22 ;  /* 0x0000001615167220 */ /* 0x000fca0000410000 */
[----:B------:R-:W-:-:S05]  /*46e0*/  FSEL R22, R22, RZ, P4 ;  /* 0x000000ff16167208 */ /* 0x000fca0002000000 */
[----:B------:R-:W-:-:S05]  /*46f0*/  FMUL.FTZ R22, R22, UR11 ;  /* 0x0000000b16167c20 */ /* 0x000fca0008410000 */
[----:B------:R-:W-:-:S04]  /*4700*/  F2FP.BF16.F32.PACK_AB R22, RZ, R22 ;  /* 0x00000016ff16723e */ /* 0x000fc800000010ff */
[----:B------:R-:W-:-:S07]  /*4710*/  PRMT R68, R22, 0x7610, R68 ;  /* 0x0000761016447816 */ /* 0x000fce0000000044 */
.L_x_5558:
[----:B------:R-:W-:Y:S05]  /*4720*/  BSYNC.RECONVERGENT B2 ;  /* 0x0000000000027941 */ /* 0x000fea0003800200 */
.L_x_5557:
        /* <DEDUP_REMOVED lines=10> */
.L_x_5560:
[----:B------:R-:W-:Y:S05]  /*47d0*/  BSYNC.RECONVERGENT B2 ;  /* 0x0000000000027941 */ /* 0x000fea0003800200 */
.L_x_5559:
        /* <DEDUP_REMOVED lines=10> */
.L_x_5562:
[----:B------:R-:W-:Y:S05]  /*4880*/  BSYNC.RECONVERGENT B2 ;  /* 0x0000000000027941 */ /* 0x000fea0003800200 */
.L_x_5561:
        /* <DEDUP_REMOVED lines=10> */
.L_x_5564:
[----:B------:R-:W-:Y:S05]  /*4930*/  BSYNC.RECONVERGENT B2 ;  /* 0x0000000000027941 */ /* 0x000fea0003800200 */
.L_x_5563:
        /* <DEDUP_REMOVED lines=10> */
.L_x_5566:
[----:B------:R-:W-:Y:S05]  /*49e0*/  BSYNC.RECONVERGENT B2 ;  /* 0x0000000000027941 */ /* 0x000fea0003800200 */
.L_x_5565:
        /* <DEDUP_REMOVED lines=10> */
.L_x_5568:
[----:B------:R-:W-:Y:S05]  /*4a90*/  BSYNC.RECONVERGENT B2 ;  /* 0x0000000000027941 */ /* 0x000fea0003800200 */
.L_x_5567:
        /* <DEDUP_REMOVED lines=10> */
.L_x_5570:
[----:B------:R-:W-:Y:S05]  /*4b40*/  BSYNC.RECONVERGENT B2 ;  /* 0x0000000000027941 */ /* 0x000fea0003800200 */
.L_x_5569:
        /* <DEDUP_REMOVED lines=9> */
.L_x_5541:
[----:B------:R-:W-:Y:S05]  /*4be0*/  BSYNC.RECONVERGENT B1 ;  /* 0x0000000000017941 */ /* 0x000fea0003800200 */
.L_x_5538:
[----:B0-----:R-:W0:Y:S01]  /*4bf0*/  @P1 LDC.64 R174, c[0x0][0x478] ;  /* 0x00011e00ffae1b82 */ /* 0x001e220000000a00 */
[----:B------:R-:W-:Y:S01]  /*4c00*/  @P1 IADD3 R217, PT, PT, R195, 0x20, RZ ;  /* 0x00000020c3d91810 */ /* 0x000fe20007ffe0ff */
[----:B------:R-:W-:Y:S01]  /*4c10*/  BSSY.RECONVERGENT B1, `(.L_x_5571) ;  /* 0x0000157000017945 */ /* 0x000fe20003800200 */
[----:B------:R-:W-:-:S05]  /*4c20*/  @P3 IADD3 R219, PT, PT, R213, 0x20, RZ ;  /* 0x00000020d5db3810 */ /* 0x000fca0007ffe0ff */
[----:B------:R-:W1:Y:S01]  /*4c30*/  @P3 LDC.64 R22, c[0x0][0x468] ;  /* 0x00011a00ff163b82 */ /* 0x000e620000000a00 */
[----:B0-----:R-:W-:-:S05]  /*4c40*/  @P1 IMAD.WIDE.U32 R174, R217, 0x20, R174 ;  /* 0x00000020d9ae1825 */ /* 0x001fca00078e00ae */
[----:B------:R0:W-:Y:S01]  /*4c50*/  @P1 STG.E.128 desc[UR6][R174.64], R128 ;  /* 0x00000080ae001986 */ /* 0x0001e2000c101d06 */
[----:B-1----:R-:W-:-:S03]  /*4c60*/  @P3 IMAD.WIDE.U32 R22, R219, 0x10, R22 ;  /* 0x00000010db163825 */ /* 0x002fc600078e0016 */
        /* <DEDUP_REMOVED lines=15> */
[----:B------:R-:W-:Y:S01]  /*4d60*/  @P2 FADD.FTZ R92, R176, -R93 ;  /* 0x8000005db05c2221 */ /* 0x000fe20000010000 */
[-CC-:B------:R-:W-:Y:S01]  /*4d70*/  @P2 FFMA.FTZ R93, R211, R215.reuse, R20.reuse ;  /* 0x000000d7d35d2223 */ /* 0x180fe20000010014 */
[-CC-:B------:R-:W-:Y:S01]  /*4d80*/  @P2 FFMA.FTZ R174, R212, R215.reuse, R20.reuse ;  /* 0x000000d7d4ae2223 */ /* 0x180fe20000010014 */
[-CC-:B------:R-:W-:Y:S01]  /*4d90*/  @P2 FFMA.FTZ R190, R178, R215.reuse, R20.reuse ;  /* 0x000000d7b2be2223 */ /* 0x180fe20000010014 */
[----:B------:R-:W-:Y:S01]  /*4da0*/  @P2 FFMA.FTZ R175, R177, R215, R20 ;  /* 0x000000d7b1af2223 */ /* 0x000fe20000010014 */
[----:B------:R-:W2:Y:S01]  /*4db0*/  @P3 LDC R217, c[0x0][0x40c] ;  /* 0x00010300ffd93b82 */ /* 0x000ea20000000800 */
[----:B------:R-:W-:Y:S01]  /*4dc0*/  @P2 FADD.FTZ R93, R168, -R93 ;  /* 0x8000005da85d2221 */ /* 0x000fe20000010000 */
[----:B------:R-:W-:Y:S01]  /*4dd0*/  MOV R192, R35 ;  /* 0x0000002300c07202 */ /* 0x000fe20000000f00 */
[C---:B------:R-:W-:Y:S01]  /*4de0*/  @P2 FFMA.FTZ R192, R21.reuse, R92, R35 ;  /* 0x0000005c15c02223 */ /* 0x040fe20000010023 */
[----:B------:R-:W-:Y:S01]  /*4df0*/  MOV R130, R38 ;  /* 0x0000002600827202 */ /* 0x000fe20000000f00 */
[----:B------:R-:W-:Y:S01]  /*4e00*/  @P2 FFMA.FTZ R130, R21, R93, R38 ;  /* 0x0000005d15822223 */ /* 0x000fe20000010026 */
[----:B------:R-:W-:Y:S01]  /*4e10*/  MOV R92, R32 ;  /* 0x00000020005c7202 */ /* 0x000fe20000000f00 */
[----:B------:R-:W-:Y:S01]  /*4e20*/  @P2 FADD.FTZ R174, R171, -R174 ;  /* 0x800000aeabae2221 */ /* 0x000fe20000010000 */
[----:B------:R-:W3:Y:S01]  /*4e30*/  @P3 LDC R219, c[0x0][0x40c] ;  /* 0x00010300ffdb3b82 */ /* 0x000ee20000000800 */
[----:B0-----:R-:W-:Y:S01]  /*4e40*/  @P3 FMUL.FTZ R22, R128, R95 ;  /* 0x0000005f80163220 */ /* 0x001fe20000410000 */
[----:B------:R-:W-:Y:S01]  /*4e50*/  @P2 FFMA.FTZ R95, R173, R215, R20 ;  /* 0x000000d7ad5f2223 */ /* 0x000fe20000010014 */
[----:B------:R-:W-:Y:S01]  /*4e60*/  @P2 FADD.FTZ R190, R179, -R190 ;  /* 0x800000beb3be2221 */ /* 0x000fe20000010000 */
[----:B------:R-:W-:Y:S01]  /*4e70*/  @P2 FADD.FTZ R175, R172, -R175 ;  /* 0x800000afacaf2221 */ /* 0x000fe20000010000 */
        /* <DEDUP_REMOVED lines=37> */
.L_x_5573:
        /* <DEDUP_REMOVED lines=65> */
.L_x_5572:
        /* <DEDUP_REMOVED lines=44> */
.L_x_5577:
[----:B------:R-:W-:Y:S05]  /*57a0*/  BSYNC.RECONVERGENT B2 ;  /* 0x0000000000027941 */ /* 0x000fea0003800200 */
.L_x_5576:
        /* <DEDUP_REMOVED lines=10> */
.L_x_5579:
[----:B------:R-:W-:Y:S05]  /*5850*/  BSYNC.RECONVERGENT B2 ;  /* 0x0000000000027941 */ /* 0x000fea0003800200 */
.L_x_5578:
        /* <DEDUP_REMOVED lines=10> */
.L_x_5581:
[----:B------:R-:W-:Y:S05]  /*5900*/  BSYNC.RECONVERGENT B2 ;  /* 0x0000000000027941 */ /* 0x000fea0003800200 */
.L_x_5580:
        /* <DEDUP_REMOVED lines=10> */
.L_x_5583:
[----:B------:R-:W-:Y:S05]  /*59b0*/  BSYNC.RECONVERGENT B2 ;  /* 0x0000000000027941 */ /* 0x000fea0003800200 */
.L_x_5582:
        /* <DEDUP_REMOVED lines=10> */
.L_x_5585:
[----:B------:R-:W-:Y:S05]  /*5a60*/  BSYNC.RECONVERGENT B2 ;  /* 0x0000000000027941 */ /* 0x000fea0003800200 */
.L_x_5584:
        /* <DEDUP_REMOVED lines=10> */
.L_x_5587:
[----:B------:R-:W-:Y:S05]  /*5b10*/  BSYNC.RECONVERGENT B2 ;  /* 0x0000000000027941 */ /* 0x000fea0003800200 */
.L_x_5586:
        /* <DEDUP_REMOVED lines=10> */
.L_x_5589:
[----:B------:R-:W-:Y:S05]  /*5bc0*/  BSYNC.RECONVERGENT B2 ;  /* 0x0000000000027941 */ /* 0x000fea0003800200 */
.L_x_5588:
[----:B------:R-:W-:Y:S05]  /*5bd0*/  @!P3 BRA `(.L_x_5574) ;  /* 0x000000040068b947 */ /* 0x000fea0003800000 */
[----:B------:R-:W-:-:S05]  /*5be0*/  FMUL.FTZ R22, R95, UR11 ;  /* 0x0000000b5f167c20 */ /* 0x000fca0008410000 */
[----:B------:R-:W-:-:S04]  /*5bf0*/  F2FP.BF16.F32.PACK_AB R22, RZ, R22 ;  /* 0x00000016ff16723e */ /* 0x000fc800000010ff */
[----:B------:R-:W-:Y:S01]  /*5c00*/  PRMT R71, R71, 0x5410, R22 ;  /* 0x0000541047477816 */ /* 0x000fe20000000016 */
[----:B------:R-:W-:Y:S06]  /*5c10*/  BRA `(.L_x_5574) ;  /* 0x0000000400587947 */ /* 0x000fec0003800000 */
.L_x_5575:
        /* <DEDUP_REMOVED lines=10> */
.L_x_5591:
[----:B------:R-:W-:Y:S05]  /*5cc0*/  BSYNC.RECONVERGENT B2 ;  /* 0x0000000000027941 */ /* 0x000fea0003800200 */
.L_x_5590:
        /* <DEDUP_REMOVED lines=10> */
.L_x_5593:
[----:B------:R-:W-:Y:S05]  /*5d70*/  BSYNC.RECONVERGENT B2 ;  /* 0x0000000000027941 */ /* 0x000fea0003800200 */
.L_x_5592:
        /* <DEDUP_REMOVED lines=10> */
.L_x_5595:
[----:B------:R-:W-:Y:S05]  /*5e20*/  BSYNC.RECONVERGENT B2 ;  /* 0x0000000000027941 */ /* 0x000fea0003800200 */
.L_x_5594:
        /* <DEDUP_REMOVED lines=10> */
.L_x_5597:
[----:B------:R-:W-:Y:S05]  /*5ed0*/  BSYNC.RECONVERGENT B2 ;  /* 0x0000000000027941 */ /* 0x000fea0003800200 */
.L_x_5596:
        /* <DEDUP_REMOVED lines=10> */
.L_x_5599:
[----:B------:R-:W-:Y:S05]  /*5f80*/  BSYNC.RECONVERGENT B2 ;  /* 0x0000000000027941 */ /* 0x000fea0003800200 */
.L_x_5598:
        /* <DEDUP_REMOVED lines=10> */
.L_x_5601:
[----:B------:R-:W-:Y:S05]  /*6030*/  BSYNC.RECONVERGENT B2 ;  /* 0x0000000000027941 */ /* 0x000fea0003800200 */
.L_x_5600:
        /* <DEDUP_REMOVED lines=10> */
.L_x_5603:
[----:B------:R-:W-:Y:S05]  /*60e0*/  BSYNC.RECONVERGENT B2 ;  /* 0x0000000000027941 */ /* 0x000fea0003800200 */
.L_x_5602:
        /* <DEDUP_REMOVED lines=9> */
.L_x_5574:
[----:B------:R-:W-:Y:S05]  /*6180*/  BSYNC.RECONVERGENT B1 ;  /* 0x0000000000017941 */ /* 0x000fea0003800200 */
.L_x_5571:
        /* <DEDUP_REMOVED lines=38> */
[----:B------:R-:W-:Y:S01]  /*63f0*/  MOV R92, R24 ;  /* 0x00000018005c7202 */ /* 0x000fe20000000f00 */
[----:B------:R-:W-:Y:S01]  /*6400*/  @P2 FADD.FTZ R190, R187, -R190 ;  /* 0x800000bebbbe2221 */ /* 0x000fe20000010000 */
[----:B------:R-:W-:Y:S01]  /*6410*/  @P2 FADD.FTZ R215, R186, -R215 ;  /* 0x800000d7bad72221 */ /* 0x000fe20000010000 */
[C---:B------:R-:W-:Y:S01]  /*6420*/  @P2 FFMA.FTZ R130, R21.reuse, R23, R30 ;  /* 0x0000001715822223 */ /* 0x040fe2000001001e */
[----:B------:R-:W-:Y:S01]  /*6430*/  @P3 F2FP.BF16.F32.PACK_AB R19, RZ, R19 ;  /* 0x00000013ff13323e */ /* 0x000fe200000010ff */
[----:B------:R-:W-:Y:S01]  /*6440*/  @P2 FFMA.FTZ R92, R21, R95, R24 ;  /* 0x0000005f155c2223 */ /* 0x000fe20000010018 */
[----:B------:R-:W0:Y:S01]  /*6450*/  @P3 LDC R22, c[0x0][0x40c] ;  /* 0x00010300ff163b82 */ /* 0x000e220000000800 */
[----:B-1----:R-:W-:Y:S01]  /*6460*/  @P3 FMUL.FTZ R20, R129, R94 ;  /* 0x0000005e81143220 */ /* 0x002fe20000410000 */
[----:B------:R-:W-:-:S02]  /*6470*/  @P3 PRMT R68, R19, 0x7610, R68 ;  /* 0x0000761013443816 */ /* 0x000fc40000000044 */
[----:B------:R-:W-:Y:S01]  /*6480*/  MOV R131, R31 ;  /* 0x0000001f00837202 */ /* 0x000fe20000000f00 */
[C---:B------:R-:W-:Y:S01]  /*6490*/  @P2 FFMA.FTZ R131, R21.reuse, R174, R31 ;  /* 0x000000ae15832223 */ /* 0x040fe2000001001f */
[----:B------:R-:W-:Y:S02]  /*64a0*/  @P3 F2FP.BF16.F32.PACK_AB R20, RZ, R20 ;  /* 0x00000014ff14323e */ /* 0x000fe400000010ff */
[----:B------:R-:W1:Y:S01]  /*64b0*/  @P3 LDC R192, c[0x0][0x40c] ;  /* 0x00010300ffc03b82 */ /* 0x000e620000000800 */
[----:B------:R-:W-:Y:S01]  /*64c0*/  MOV R93, R25 ;  /* 0x00000019005d7202 */ /* 0x000fe20000000f00 */
[C---:B------:R-:W-:Y:S01]  /*64d0*/  @P2 FFMA.FTZ R93, R21.reuse, R190, R25 ;  /* 0x000000be155d2223 */ /* 0x040fe20000010019 */
[----:B------:R-:W-:Y:S01]  /*64e0*/  MOV R94, R26 ;  /* 0x0000001a005e7202 */ /* 0x000fe20000000f00 */
[----:B------:R-:W-:Y:S01]  /*64f0*/  @P2 FFMA.FTZ R94, R21, R215, R26 ;  /* 0x000000d7155e2223 */ /* 0x000fe2000001001a */
[----:B------:R-:W-:Y:S01]  /*6500*/  @P3 PRMT R68, R68, 0x5410, R20 ;  /* 0x0000541044443816 */ /* 0x000fe20000000014 */
[----:B--2---:R-:W-:Y:S01]  /*6510*/  @P3 FMUL.FTZ R21, R130, R217 ;  /* 0x000000d982153220 */ /* 0x004fe20000410000 */
[----:B------:R-:W-:Y:S01]  /*6520*/  MOV R95, R175 ;  /* 0x000000af005f7202 */ /* 0x000fe20000000f00 */
[----:B------:R-:W2:Y:S01]  /*6530*/  @P3 LDC R221, c[0x0][0x40c] ;  /* 0x00010300ffdd3b82 */ /* 0x000ea20000000800 */
[----:B---3--:R-:W-:-:S02]  /*6540*/  @P3 FMUL.FTZ R20, R92, R219 ;  /* 0x000000db5c143220 */ /* 0x008fc40000410000 */
[----:B------:R-:W-:-:S03]  /*6550*/  @P3 F2FP.BF16.F32.PACK_AB R21, RZ, R21 ;  /* 0x00000015ff15323e */ /* 0x000fc600000010ff */
[----:B------:R-:W-:Y:S01]  /*6560*/  @P3 F2FP.BF16.F32.PACK_AB R20, RZ, R20 ;  /* 0x00000014ff14323e */ /* 0x000fe200000010ff */
[----:B0-----:R-:W-:Y:S01]  /*6570*/  @P3 FMUL.FTZ R19, R131, R22 ;  /* 0x0000001683133220 */ /* 0x001fe20000410000 */
[----:B------:R-:W-:Y:S02]  /*6580*/  @P3 PRMT R69, R21, 0x7610, R69 ;  /* 0x0000761015453816 */ /* 0x000fe40000000045 */
        /* <DEDUP_REMOVED lines=14> */
.L_x_5606:
        /* <DEDUP_REMOVED lines=9> */
[C---:B------:R-:W-:Y:S01]  /*6700*/  @P2 FFMA.FTZ R19, R21.reuse, R23, R28 ;  /* 0x0000001715132223 */ /* 0x040fe2000001001c */
[----:B------:R-:W-:Y:S01]  /*6710*/  MOV R23, R30 ;  /* 0x0000001e00177202 */ /* 0x000fe20000000f00 */
[----:B------:R-:W-:Y:S01]  /*6720*/  @P2 FFMA.FTZ R23, R21, R217, R30 ;  /* 0x000000d915172223 */ /* 0x000fe2000001001e */
[----:B------:R-:W-:Y:S01]  /*6730*/  MOV R22, R29 ;  /* 0x0000001d00167202 */ /* 0x000fe20000000f00 */
[-CC-:B------:R-:W-:Y:S01]  /*6740*/  @P2 FFMA.FTZ R217, R193, R215.reuse, R20.reuse ;  /* 0x000000d7c1d92223 */ /* 0x180fe20000010014 */
[----:B------:R-:W-:Y:S01]  /*6750*/  @P2 FFMA.FTZ R22, R21, R190, R29 ;  /* 0x000000be15162223 */ /* 0x000fe2000001001d */
[-CC-:B------:R-:W-:Y:S01]  /*6760*/  @P2 FFMA.FTZ R190, R218, R215.reuse, R20.reuse ;  /* 0x000000d7dabe2223 */ /* 0x180fe20000010014 */
[----:B------:R-:W2:Y:S01]  /*6770*/  @P3 LDC R194, c[0x0][0x40c] ;  /* 0x00010300ffc23b82 */ /* 0x000ea20000000800 */
[-CC-:B------:R-:W-:Y:S01]  /*6780*/  @P2 FFMA.FTZ R226, R220, R215.reuse, R20.reuse ;  /* 0x000000d7dce22223 */ /* 0x180fe20000010014 */
[----:B------:R-:W-:Y:S01]  /*6790*/  @P2 FFMA.FTZ R223, R189, R215, R20 ;  /* 0x000000d7bddf2223 */ /* 0x000fe20000010014 */
[----:B------:R-:W-:Y:S01]  /*67a0*/  @P2 FADD.FTZ R217, R184, -R217 ;  /* 0x800000d9b8d92221 */ /* 0x000fe20000010000 */
[----:B------:R-:W-:Y:S01]  /*67b0*/  @P2 FADD.FTZ R190, R185, -R190 ;  /* 0x800000beb9be2221 */ /* 0x000fe20000010000 */
[----:B------:R-:W-:Y:S01]  /*67c0*/  @P2 FADD.FTZ R226, R187, -R226 ;  /* 0x800000e2bbe22221 */ /* 0x000fe20000010000 */
[----:B------:R-:W-:Y:S01]  /*67d0*/  @P2 FADD.FTZ R223, R186, -R223 ;  /* 0x800000dfbadf2221 */ /* 0x000fe20000010000 */
[----:B------:R-:W-:Y:S01]  /*67e0*/  MOV R192, R26 ;  /* 0x0000001a00c07202 */ /* 0x000fe20000000f00 */
[----:B------:R-:W3:Y:S01]  /*67f0*/  @P3 LDC R224, c[0x0][0x40c] ;  /* 0x00010300ffe03b82 */ /* 0x000ee20000000800 */
[----:B0-----:R-:W-:Y:S01]  /*6800*/  @P3 FMUL.FTZ R19, R19, R174 ;  /* 0x000000ae13133220 */ /* 0x001fe20000410000 */
[----:B------:R-:W-:Y:S01]  /*6810*/  MOV R174, R31 ;  /* 0x0000001f00ae7202 */ /* 0x000fe20000000f00 */
[C---:B------:R-:W-:Y:S01]  /*6820*/  @P2 FFMA.FTZ R174, R21.reuse, R190, R31 ;  /* 0x000000be15ae2223 */ /* 0x040fe2000001001f */
[----:B------:R-:W-:Y:S01]  /*6830*/  MOV R190, R25 ;  /* 0x0000001900be7202 */ /* 0x000fe20000000f00 */
[C---:B------:R-:W-:Y:S01]  /*6840*/  @P2 FFMA.FTZ R190, R21.reuse, R226, R25 ;  /* 0x000000e215be2223 */ /* 0x040fe20000010019 */
[----:B------:R-:W-:Y:S01]  /*6850*/  @P3 F2FP.BF16.F32.PACK_AB R19, RZ, R19 ;  /* 0x00000013ff13323e */ /* 0x000fe200000010ff */
[C---:B------:R-:W-:Y:S01]  /*6860*/  @P2 FFMA.FTZ R192, R21.reuse, R223, R26 ;  /* 0x000000df15c02223 */ /* 0x040fe2000001001a */
[----:B------:R-:W0:Y:S01]  /*6870*/  @P3 LDC R219, c[0x0][0x40c] ;  /* 0x00010300ffdb3b82 */ /* 0x000e220000000800 */
[----:B-1----:R-:W-:Y:S01]  /*6880*/  @P3 FMUL.FTZ R22, R22, R175 ;  /* 0x000000af16163220 */ /* 0x002fe20000410000 */
[----:B------:R-:W-:Y:S01]  /*6890*/  MOV R175, R24 ;  /* 0x0000001800af7202 */ /* 0x000fe20000000f00 */
[----:B------:R-:W-:Y:S01]  /*68a0*/  @P2 FFMA.FTZ R175, R21, R217, R24 ;  /* 0x000000d915af2223 */ /* 0x000fe20000010018 */
[----:B------:R-:W-:-:S02]  /*68b0*/  @P3 PRMT R68, R19, 0x7610, R68 ;  /* 0x0000761013443816 */ /* 0x000fc40000000044 */
        /* <DEDUP_REMOVED lines=28> */
.L_x_5605:
        /* <DEDUP_REMOVED lines=17> */
[----:B------:R-:W-:Y:S01]  /*6b90*/  BSSY.RECONVERGENT B2, `(.L_x_5609) ;  /* 0x0000013000027945 */ /* 0x000fe20003800200 */
[C---:B------:R-:W-:Y:S01]  /*6ba0*/  FMUL.FTZ R93, R21.reuse, R92 ;  /* 0x0000005c155d7220 */ /* 0x040fe20000410000 */
[C---:B------:R-:W-:Y:S01]  /*6bb0*/  FMUL.FTZ R92, R21.reuse, R128 ;  /* 0x00000080155c7220 */ /* 0x040fe20000410000 */
[----:B------:R-:W-:Y:S01]  /*6bc0*/  FMUL.FTZ R131, R21, R130 ;  /* 0x0000008215837220 */ /* 0x000fe20000410000 */
[----:B------:R-:W-:Y:S01]  /*6bd0*/  ISETP.GT.AND P0, PT, R19, RZ, PT ;  /* 0x000000ff1300720c */ /* 0x000fe20003f04270 */
[C---:B------:R-:W-:Y:S01]  /*6be0*/  FMUL.FTZ R22, R21.reuse, R194 ;  /* 0x000000c215167220 */ /* 0x040fe20000410000 */
[C---:B------:R-:W-:Y:S01]  /*6bf0*/  FMUL.FTZ R94, R21.reuse, R94 ;  /* 0x0000005e155e7220 */ /* 0x040fe20000410000 */
[C---:B------:R-:W-:Y:S01]  /*6c00*/  FMUL.FTZ R130, R21.reuse, R174 ;  /* 0x000000ae15827220 */ /* 0x040fe20000410000 */
[C---:B------:R-:W-:Y:S01]  /*6c10*/  FMUL.FTZ R129, R21.reuse, R190 ;  /* 0x000000be15817220 */ /* 0x040fe20000410000 */
[----:B------:R-:W-:Y:S01]  /*6c20*/  FMUL.FTZ R128, R21, R192 ;  /* 0x000000c015807220 */ /* 0x000fe20000410000 */
[----:B------:R-:W-:Y:S07]  /*6c30*/  @!P3 BRA `(.L_x_5610) ;  /* 0x000000000020b947 */ /* 0x000fee0003800000 */
        /* <DEDUP_REMOVED lines=8> */
.L_x_5610:
[----:B------:R-:W-:Y:S05]  /*6cc0*/  BSYNC.RECONVERGENT B2 ;  /* 0x0000000000027941 */ /* 0x000fea0003800200 */
.L_x_5609:
        /* <DEDUP_REMOVED lines=10> */
.L_x_5612:
[----:B------:R-:W-:Y:S05]  /*6d70*/  BSYNC.RECONVERGENT B2 ;  /* 0x0000000000027941 */ /* 0x000fea0003800200 */
.L_x_5611:
        /* <DEDUP_REMOVED lines=10> */
.L_x_5614:
[----:B------:R-:W-:Y:S05]  /*6e20*/  BSYNC.RECONVERGENT B2 ;  /* 0x0000000000027941 */ /* 0x000fea0003800200 */
.L_x_5613:
        /* <DEDUP_REMOVED lines=10> */
.L_x_5616:
[----:B------:R-:W-:Y:S05]  /*6ed0*/  BSYNC.RECONVERGENT B2 ;  /* 0x0000000000027941 */ /* 0x000fea0003800200 */
.L_x_5615:
        /* <DEDUP_REMOVED lines=10> */
.L_x_5618:
[----:B------:R-:W-:Y:S05]  /*6f80*/  BSYNC.RECONVERGENT B2 ;  /* 0x0000000000027941 */ /* 0x000fea0003800200 */
.L_x_5617:
        /* <DEDUP_REMOVED lines=10> */
.L_x_5620:
[----:B------:R-:W-:Y:S05]  /*7030*/  BSYNC.RECONVERGENT B2 ;  /* 0x0000000000027941 */ /* 0x000fea0003800200 */
.L_x_5619:
        /* <DEDUP_REMOVED lines=10> */
.L_x_5622:
[----:B------:R-:W-:Y:S05]  /*70e0*/  BSYNC.RECONVERGENT B2 ;  /* 0x0000000000027941 */ /* 0x000fea0003800200 */
.L_x_5621:
        /* <DEDUP_REMOVED lines=13> */
.L_x_5608:
[----:B0-----:R-:W0:Y:S01]  /*71c0*/  @P3 LDC R23, c[0x0][0x40c] ;  /* 0x00010300ff173b82 */ /* 0x001e220000000800 */
[----:B------:R-:W-:Y:S01]  /*71d0*/  FFMA.FTZ R22, R222, R215, R20 ;  /* 0x000000d7de167223 */ /* 0x000fe20000010014 */
[----:B------:R-:W-:Y:S01]  /*71e0*/  ISETP.GT.AND P0, PT, R19, RZ, PT ;  /* 0x000000ff1300720c */ /* 0x000fe20003f04270 */
[----:B------:R-:W-:Y:S02]  /*71f0*/  BSSY.RECONVERGENT B2, `(.L_x_5623) ;  /* 0x000000e000027945 */ /* 0x000fe40003800200 */
[----:B------:R-:W-:-:S04]  /*7200*/  FADD.FTZ R22, R191, -R22 ;  /* 0x80000016bf167221 */ /* 0x000fc80000010000 */
[----:B------:R-:W-:-:S05]  /*7210*/  FMUL.FTZ R22, R21, R22 ;  /* 0x0000001615167220 */ /* 0x000fca0000410000 */
[----:B------:R-:W-:-:S05]  /*7220*/  FSEL R22, R22, RZ, P0 ;  /* 0x000000ff16167208 */ /* 0x000fca0000000000 */
[----:B0-----:R-:W-:Y:S01]  /*7230*/  @P3 FMUL.FTZ R22, R22, R23 ;  /* 0x0000001716163220 */ /* 0x001fe20000410000 */
        /* <DEDUP_REMOVED lines=9> */
.L_x_5624:
[----:B------:R-:W-:Y:S05]  /*72d0*/  BSYNC.RECONVERGENT B2 ;  /* 0x0000000000027941 */ /* 0x000fea0003800200 */
.L_x_5623:
        /* <DEDUP_REMOVED lines=10> */
.L_x_5626:
[----:B------:R-:W-:Y:S05]  /*7380*/  BSYNC.RECONVERGENT B2 ;  /* 0x0000000000027941 */ /* 0x000fea0003800200 */
.L_x_5625:
        /* <DEDUP_REMOVED lines=10> */
.L_x_5628:
[----:B------:R-:W-:Y:S05]  /*7430*/  BSYNC.RECONVERGENT B2 ;  /* 0x0000000000027941 */ /* 0x000fea0003800200 */
.L_x_5627:
        /* <DEDUP_REMOVED lines=10> */
.L_x_5630:
[----:B------:R-:W-:Y:S05]  /*74e0*/  BSYNC.RECONVERGENT B2 ;  /* 0x0000000000027941 */ /* 0x000fea0003800200 */
.L_x_5629:
        /* <DEDUP_REMOVED lines=10> */
.L_x_5632:
[----:B------:R-:W-:Y:S05]  /*7590*/  BSYNC.RECONVERGENT B2 ;  /* 0x0000000000027941 */ /* 0x000fea0003800200 */
.L_x_5631:
        /* <DEDUP_REMOVED lines=10> */
.L_x_5634:
[----:B------:R-:W-:Y:S05]  /*7640*/  BSYNC.RECONVERGENT B2 ;  /* 0x0000000000027941 */ /* 0x000fea0003800200 */
.L_x_5633:
        /* <DEDUP_REMOVED lines=10> */
.L_x_5636:
[----:B------:R-:W-:Y:S05]  /*76f0*/  BSYNC.RECONVERGENT B2 ;  /* 0x0000000000027941 */ /* 0x000fea0003800200 */
.L_x_5635:
[----:B------:R-:W-:-:S04]  /*7700*/  @P3 F2FP.BF16.F32.PACK_AB R22, RZ, R22 ;  /* 0x00000016ff16323e */ /* 0x000fc800000010ff */
[----:B------:R-:W-:-:S07]  /*7710*/  @P3 PRMT R71, R71, 0x5410, R22 ;  /* 0x0000541047473816 */ /* 0x000fce0000000016 */
.L_x_5607:
[----:B------:R-:W-:Y:S05]  /*7720*/  BSYNC.RECONVERGENT B1 ;  /* 0x0000000000017941 */ /* 0x000fea0003800200 */
.L_x_5604:
[----:B------:R-:W0:Y:S01]  /*7730*/  @P1 LDC.64 R20, c[0x0][0x478] ;  /* 0x00011e00ff141b82 */ /* 0x000e220000000a00 */
[----:B------:R-:W-:Y:S02]  /*7740*/  @P1 IADD3 R195, PT, PT, R195, 0x60, RZ ;  /* 0x00000060c3c31810 */ /* 0x000fe40007ffe0ff */
[----:B------:R-:W-:-:S05]  /*7750*/  @P3 IADD3 R213, PT, PT, R213, 0x60, RZ ;  /* 0x00000060d5d53810 */ /* 0x000fca0007ffe0ff */
[----:B------:R-:W1:Y:S08]  /*7760*/  @P3 LDC.64 R22, c[0x0][0x468] ;  /* 0x00011a00ff163b82 */ /* 0x000e700000000a00 */
[----:B------:R-:W2:Y:S01]  /*7770*/  LDC.64 R174, c[0x0][0x380] ;  /* 0x0000e000ffae7b82 */ /* 0x000ea20000000a00 */
[----:B0-----:R-:W-:-:S05]  /*7780*/  @P1 IMAD.WIDE.U32 R20, R195, 0x20, R20 ;  /* 0x00000020c3141825 */ /* 0x001fca00078e0014 */
[----:B------:R0:W-:Y:S01]  /*7790*/  @P1 STG.E.128 desc[UR6][R20.64], R128 ;  /* 0x0000008014001986 */ /* 0x0001e2000c101d06 */
[----:B-1----:R-:W-:-:S03]  /*77a0*/  @P3 IMAD.WIDE.U32 R22, R213, 0x10, R22 ;  /* 0x00000010d5163825 */ /* 0x002fc600078e0016 */
[----:B------:R0:W-:Y:S04]  /*77b0*/  @P1 STG.E.128 desc[UR6][R20.64+0x10], R92 ;  /* 0x0000105c14001986 */ /* 0x0001e8000c101d06 */
[----:B------:R0:W-:Y:S01]  /*77c0*/  @P3 STG.E.128 desc[UR6][R22.64], R68 ;  /* 0x0000004416003986 */ /* 0x0001e2000c101d06 */
[----:B--2---:R-:W-:-:S04]  /*77d0*/  LEA R0, R174, R0, 0x2 ;  /* 0x00000000ae007211 */ /* 0x004fc800078e10ff */
[----:B------:R-:W-:-:S13]  /*77e0*/  ISETP.GE.AND P0, PT, R0, R175, PT ;  /* 0x000000af0000720c */ /* 0x000fda0003f06270 */
[----:B0-----:R-:W-:Y:S05]  /*77f0*/  @!P0 BRA `(.L_x_5637) ;  /* 0xffffff8c00248947 */ /* 0x001fea000383ffff */
.L_x_5500:
[----:B------:R-:W-:Y:S05]  /*7800*/  BSYNC B0 ;  /* 0x0000000000007941 */ /* 0x000fea0003800000 */
.L_x_5499:
        /* <DEDUP_REMOVED lines=81> */
[----:B------:R-:W-:Y:S02]  /*7d20*/  IMAD R3, R14, UR4, RZ ;  /* 0x000000040e037c24 */ /* 0x000fe4000f8e02ff */
[----:B--2---:R-:W-:-:S03]  /*7d30*/  FADD.FTZ R29, R4, R29 ;  /* 0x0000001d041d7221 */ /* 0x004fc60000010000 */
[----:B------:R-:W-:Y:S01]  /*7d40*/  IADD3 R22, P0, PT, R3, R188, RZ ;  /* 0x000000bc03167210 */ /* 0x000fe20007f1e0ff */
[----:B-1----:R-:W-:-:S03]  /*7d50*/  FADD.FTZ R13, R5, R30 ;  /* 0x0000001e050d7221 */ /* 0x002fc60000010000 */
        /* <DEDUP_REMOVED lines=101> */
.L_x_5504:
[----:B------:R-:W-:Y:S01]  /*83b0*/  HFMA2 R221, -RZ, RZ, 0, 5.9604644775390625e-08 ;  /* 0x00000001ffdd7431 */ /* 0x000fe200000001ff */
[----:B------:R-:W-:Y:S01]  /*83c0*/  BSSY B1, `(.L_x_5638) ;  /* 0x0000007000017945 */ /* 0x000fe20003800000 */
[----:B0-----:R-:W-:Y:S02]  /*83d0*/  MOV R224, R188 ;  /* 0x000000bc00e07202 */ /* 0x001fe40000000f00 */
[----:B------:R-:W-:Y:S02]  /*83e0*/  MOV R226, 0x1f ;  /* 0x0000001f00e27802 */ /* 0x000fe40000000f00 */
[----:B------:R-:W-:-:S07]  /*83f0*/  MOV R217, 0xffffffff ;  /* 0xffffffff00d97802 */ /* 0x000fce0000000f00 */
[----:B------:R-:W-:Y:S05]  /*8400*/  WARPSYNC.COLLECTIVE R217, `(.L_x_5639) ;  /* 0x00000000d9087348 */ /* 0x000fea0003c00000 */
[----:B------:R0:W1:Y:S02]  /*8410*/  SHFL.BFLY P1, R219, R224, R221, R226 ;  /* 0x0c0000dde0db7389 */ /* 0x00006400000200e2 */
[----:B01----:R-:W-:Y:S05]  /*8420*/  ENDCOLLECTIVE ;  /* 0x000000000000791b */ /* 0x003fea0003800000 */
.L_x_5639:
[----:B------:R-:W-:Y:S05]  /*8430*/  BSYNC B1 ;  /* 0x0000000000017941 */ /* 0x000fea0003800000 */
.L_x_5638:
        /* <DEDUP_REMOVED lines=8> */
.L_x_5640:
[----:B------:R-:W-:-:S05]  /*84c0*/  FADD.FTZ R175, R175, R188 ;  /* 0x000000bcafaf7221 */ /* 0x000fca0000010000 */
[----:B------:R-:W-:Y:S01]  /*84d0*/  MOV R224, R175 ;  /* 0x000000af00e07202 */ /* 0x000fe20000000f00 */
[----:B------:R-:W-:Y:S01]  /*84e0*/  HFMA2 R221, -RZ, RZ, 0, 1.1920928955078125e-07 ;  /* 0x00000002ffdd7431 */ /* 0x000fe200000001ff */
[----:B------:R-:W-:-:S07]  /*84f0*/  MOV R195, R219 ;  /* 0x000000db00c37202 */ /* 0x000fce0000000f00 */
[----:B------:R-:W-:Y:S05]  /*8500*/  WARPSYNC.COLLECTIVE R217, `(.L_x_5641) ;  /* 0x00000000d9087348 */ /* 0x000fea0003c00000 */
[----:B------:R0:W1:Y:S02]  /*8510*/  SHFL.BFLY P1, R219, R224, R221, R226 ;  /* 0x0c0000dde0db7389 */ /* 0x00006400000200e2 */
[----:B01----:R-:W-:Y:S05]  /*8520*/  ENDCOLLECTIVE ;  /* 0x000000000000791b */ /* 0x003fea0003800000 */
.L_x_5641:
[----:B------:R-:W-:-:S05]  /*8530*/  FADD.FTZ R195, R195, R190 ;  /* 0x000000bec3c37221 */ /* 0x000fca0000010000 */
[----:B------:R-:W-:Y:S02]  /*8540*/  MOV R224, R195 ;  /* 0x000000c300e07202 */ /* 0x000fe40000000f00 */
[----:B------:R-:W-:-:S07]  /*8550*/  MOV R174, R219 ;  /* 0x000000db00ae7202 */ /* 0x000fce0000000f00 */
[----:B------:R-:W-:Y:S05]  /*8560*/  WARPSYNC.COLLECTIVE R217, `(.L_x_5642) ;  /* 0x00000000d9087348 */ /* 0x000fea0003c00000 */
[----:B------:R0:W1:Y:S02]  /*8570*/  SHFL.BFLY P1, R219, R224, R221, R226 ;  /* 0x0c0000dde0db7389 */ /* 0x00006400000200e2 */
[----:B01----:R-:W-:Y:S05]  /*8580*/  ENDCOLLECTIVE ;  /* 0x000000000000791b */ /* 0x003fea0003800000 */
.L_x_5642:
[----:B------:R-:W-:-:S05]  /*8590*/  FADD.FTZ R174, R175, R174 ;  /* 0x000000aeafae7221 */ /* 0x000fca0000010000 */
[----:B------:R-:W-:Y:S01]  /*85a0*/  MOV R224, R174 ;  /* 0x000000ae00e07202 */ /* 0x000fe20000000f00 */
[----:B------:R-:W-:Y:S01]  /*85b0*/  HFMA2 R221, -RZ, RZ, 0, 2.384185791015625e-07 ;  /* 0x00000004ffdd7431 */ /* 0x000fe200000001ff */
[----:B------:R-:W-:-:S07]  /*85c0*/  MOV R192, R219 ;  /* 0x000000db00c07202 */ /* 0x000fce0000000f00 */
[----:B------:R-:W-:Y:S05]  /*85d0*/  WARPSYNC.COLLECTIVE R217, `(.L_x_5643) ;  /* 0x00000000d9087348 */ /* 0x000fea0003c00000 */
[----:B------:R0:W1:Y:S02]  /*85e0*/  SHFL.BFLY P1, R219, R224, R221, R226 ;  /* 0x0c0000dde0db7389 */ /* 0x00006400000200e2 */
[----:B01----:R-:W-:Y:S05]  /*85f0*/  ENDCOLLECTIVE ;  /* 0x000000000000791b */ /* 0x003fea0003800000 */
.L_x_5643:
[----:B------:R-:W-:-:S05]  /*8600*/  FADD.FTZ R192, R195, R192 ;  /* 0x000000c0c3c07221 */ /* 0x000fca0000010000 */
[----:B------:R-:W-:Y:S02]  /*8610*/  MOV R224, R192 ;  /* 0x000000c000e07202 */ /* 0x000fe40000000f00 */
[----:B------:R-:W-:-:S07]  /*8620*/  MOV R213, R219 ;  /* 0x000000db00d57202 */ /* 0x000fce0000000f00 */
[----:B------:R-:W-:Y:S05]  /*8630*/  WARPSYNC.COLLECTIVE R217, `(.L_x_5644) ;  /* 0x00000000d9087348 */ /* 0x000fea0003c00000 */
[----:B------:R0:W1:Y:S02]  /*8640*/  SHFL.BFLY P1, R219, R224, R221, R226 ;  /* 0x0c0000dde0db7389 */ /* 0x00006400000200e2 */
[----:B01----:R-:W-:Y:S05]  /*8650*/  ENDCOLLECTIVE ;  /* 0x000000000000791b */ /* 0x003fea0003800000 */
.L_x_5644:
[----:B------:R-:W-:-:S05]  /*8660*/  FADD.FTZ R213, R174, R213 ;  /* 0x000000d5aed57221 */ /* 0x000fca0000010000 */
[----:B------:R-:W-:Y:S01]  /*8670*/  MOV R224, R213 ;  /* 0x000000d500e07202 */ /* 0x000fe20000000f00 */
[----:B------:R-:W-:Y:S01]  /*8680*/  HFMA2 R221, -RZ, RZ, 0, 4.76837158203125e-07 ;  /* 0x00000008ffdd7431 */ /* 0x000fe200000001ff */
[----:B------:R-:W-:-:S07]  /*8690*/  MOV R215, R219 ;  /* 0x000000db00d77202 */ /* 0x000fce0000000f00 */
[----:B------:R-:W-:Y:S05]  /*86a0*/  WARPSYNC.COLLECTIVE R217, `(.L_x_5645) ;  /* 0x00000000d9087348 */ /* 0x000fea0003c00000 */
[----:B------:R0:W1:Y:S02]  /*86b0*/  SHFL.BFLY P1, R219, R224, R221, R226 ;  /* 0x0c0000dde0db7389 */ /* 0x00006400000200e2 */
[----:B01----:R-:W-:Y:S05]  /*86c0*/  ENDCOLLECTIVE ;  /* 0x000000000000791b */ /* 0x003fea0003800000 */
.L_x_5645:
[----:B------:R-:W-:-:S05]  /*86d0*/  FADD.FTZ R215, R192, R215 ;  /* 0x000000d7c0d77221 */ /* 0x000fca0000010000 */
[----:B------:R-:W-:Y:S02]  /*86e0*/  MOV R224, R215 ;  /* 0x000000d700e07202 */ /* 0x000fe40000000f00 */
[----:B------:R-:W-:-:S07]  /*86f0*/  MOV R188, R219 ;  /* 0x000000db00bc7202 */ /* 0x000fce0000000f00 */
[----:B------:R-:W-:Y:S05]  /*8700*/  WARPSYNC.COLLECTIVE R217, `(.L_x_5646) ;  /* 0x00000000d9087348 */ /* 0x000fea0003c00000 */
[----:B------:R0:W1:Y:S02]  /*8710*/  SHFL.BFLY P1, R219, R224, R221, R226 ;  /* 0x0c0000dde0db7389 */ /* 0x00006400000200e2 */
[----:B01----:R-:W-:Y:S05]  /*8720*/  ENDCOLLECTIVE ;  /* 0x000000000000791b */ /* 0x003fea0003800000 */
.L_x_5646:
[----:B------:R-:W-:-:S05]  /*8730*/  FADD.FTZ R194, R213, R188 ;  /* 0x000000bcd5c27221 */ /* 0x000fca0000010000 */
[----:B------:R-:W-:Y:S01]  /*8740*/  MOV R224, R194 ;  /* 0x000000c200e07202 */ /* 0x000fe20000000f00 */
[----:B------:R-:W-:Y:S01]  /*8750*/  HFMA2 R221, -RZ, RZ, 0, 9.5367431640625e-07 ;  /* 0x00000010ffdd7431 */ /* 0x000fe200000001ff */
[----:B------:R-:W-:-:S07]  /*8760*/  MOV R190, R219 ;  /* 0x000000db00be7202 */ /* 0x000fce0000000f00 */
[----:B------:R-:W-:Y:S05]  /*8770*/  WARPSYNC.COLLECTIVE R217, `(.L_x_5647) ;  /* 0x00000000d9087348 */ /* 0x000fea0003c00000 */
[----:B------:R0:W1:Y:S02]  /*8780*/  SHFL.BFLY P1, R219, R224, R221, R226 ;  /* 0x0c0000dde0db7389 */ /* 0x00006400000200e2 */
[----:B01----:R-:W-:Y:S05]  /*8790*/  ENDCOLLECTIVE ;  /* 0x000000000000791b */ /* 0x003fea0003800000 */
.L_x_5647:
[----:B------:R-:W-:-:S05]  /*87a0*/  FADD.FTZ R190, R215, R190 ;  /* 0x000000bed7be7221 */ /* 0x000fca0000010000 */
[----:B------:R-:W-:Y:S02]  /*87b0*/  MOV R224, R190 ;  /* 0x000000be00e07202 */ /* 0x000fe40000000f00 */
[----:B------:R-:W-:-:S07]  /*87c0*/  MOV R175, R219 ;  /* 0x000000db00af7202 */ /* 0x000fce0000000f00 */
[----:B------:R-:W-:Y:S05]  /*87d0*/  WARPSYNC.COLLECTIVE R217, `(.L_x_5648) ;  /* 0x00000000d9087348 */ /* 0x000fea0003c00000 */
[----:B------:R0:W1:Y:S02]  /*87e0*/  SHFL.BFLY P1, R219, R224, R221, R226 ;  /* 0x0c0000dde0db7389 */ /* 0x00006400000200e2 */
[----:B01----:R-:W-:Y:S05]  /*87f0*/  ENDCOLLECTIVE ;  /* 0x000000000000791b */ /* 0x003fea0003800000 */
.L_x_5648:
[----:B------:R-:W-:Y:S01]  /*8800*/  MOV R195, R219 ;  /* 0x000000db00c37202 */ /* 0x000fe20000000f00 */
[----:B------:R-:W-:Y:S06]  /*8810*/  BRA `(.L_x_5649) ;  /* 0xffffff9400dc7947 */ /* 0x000fec000383ffff */
.L_x_5650:
        /* <DEDUP_REMOVED lines=14> */
.L_x_20009:


//--------------------- .text._ZN10layer_norm13ln_bwd_kernelINS_13Kernel_traitsI13__nv_bfloat16S2_fS2_fjLj1024ELj1ELj4ELj1ELj16ENS_18Kernel_traits_baseILj1024ES2_S2_fS2_fjLj128EEEEELb0ELb1ELb0ELb0EEEvNS_9BwdParamsE --------------------------
	.section	.text._ZN10layer_norm13ln_bwd_kernelINS_13Kernel_traitsI13__nv_bfloat16S2_fS2_fjLj1024ELj1ELj4ELj1ELj16ENS_18Kernel_traits_baseILj1024ES2_S2_fS2_fjLj128EEEEELb0ELb1ELb0ELb0EEEvNS_9BwdParamsE,"ax",@progbits
	.align	128
        .global         _ZN10layer_norm13ln_bwd_kernelINS_13Kernel_traitsI13__nv_bfloat16S2_fS2_fjLj1024ELj1ELj4ELj1ELj16ENS_18Kernel_traits_baseILj1024ES2_S2_fS2_fjLj128EEEEELb0ELb1ELb0ELb0EEEvNS_9BwdParamsE
        .type           _ZN10layer_norm13ln_bwd_kernelINS_13Kernel_traitsI13__nv_bfloat16S2_fS2_fjLj1024ELj1ELj4ELj1ELj16ENS_18Kernel_traits_baseILj1024ES2_S2_fS2_fjLj128EEEEELb0ELb1ELb0ELb0EEEvNS_9BwdParamsE,@function
        .size           _ZN10layer_norm13ln_bwd_kernelINS_13Kernel_traitsI13__nv_bfloat16S2_fS2_fjLj1024ELj1ELj4ELj1ELj16ENS_18Kernel_traits_baseILj1024ES2_S2_fS2_fjLj128EEEEELb0ELb1ELb0ELb0EEEvNS_9BwdParamsE,(.L_x_20010 - _ZN10layer_norm13ln_bwd_kernelINS_13Kernel_traitsI13__nv_bfloat16S2_fS2_fjLj1024ELj1ELj4ELj1ELj16ENS_18Kernel_traits_baseILj1024ES2_S2_fS2_fjLj128EEEEELb0ELb1ELb0ELb0EEEvNS_9BwdParamsE)
        .other          _ZN10layer_norm13ln_bwd_kernelINS_13Kernel_traitsI13__nv_bfloat16S2_fS2_fjLj1024ELj1ELj4ELj1ELj16ENS_18Kernel_traits_baseILj1024ES2_S2_fS2_fjLj128EEEEELb0ELb1ELb0ELb0EEEvNS_9BwdParamsE,@"STO_CUDA_ENTRY STV_DEFAULT"
_ZN10layer_norm13ln_bwd_kernelINS_13Kernel_traitsI13__nv_bfloat16S2_fS2_fjLj1024ELj1ELj4ELj1ELj16ENS_18Kernel_traits_baseILj1024ES2_S2_fS2_fjLj128EEEEELb0ELb1ELb0ELb0EEEvNS_9BwdParamsE:
.text._ZN10layer_norm13ln_bwd_kernelINS_13Kernel_traitsI13__nv_bfloat16S2_fS2_fjLj1024ELj1ELj4ELj1ELj16ENS_18Kernel_traits_baseILj1024ES2_S2_fS2_fjLj128EEEEELb0ELb1ELb0ELb0EEEvNS_9BwdParamsE:
[----:B------:R-:W0:Y:S01]  /*0000*/  LDC R1, c[0x0][0x37c] ;  /* 0x0000df00ff017b82 */ /* 0x000e220000000800 */
[----:B------:R-:W1:Y:S01]  /*0010*/  LDCU UR4, c[0x0][0x388] ;  /* 0x00007100ff0477ac */ /* 0x000e620008000800 */
[----:B0-----:R-:W-:Y:S01]  /*0020*/  IADD3 R1, PT, PT, R1, -0x88, RZ ;  /* 0xffffff7801017810 */ /* 0x001fe20007ffe0ff */
[----:B------:R-:W0:Y:S01]  /*0030*/  S2R R32, SR_TID.X ;  /* 0x0000000000207919 */ /* 0x000e220000002100 */
[----:B------:R-:W2:Y:S03]  /*0040*/  LDCU.64 UR6, c[0x0][0x358] ;  /* 0x00006b00ff0677ac */ /* 0x000ea60008000a00 */
[----:B------:R-:W3:Y:S01]  /*0050*/  LDL.64 R44, [R1+0x40] ;  /* 0x00004000012c7983 */ /* 0x000ee20000100a00 */
[----:B------:R-:W4:Y:S03]  /*0060*/  LDCU UR5, c[0x0][0x384] ;  /* 0x00007080ff0577ac */ /* 0x000f260008000800 */
[----:B------:R-:W3:Y:S01]  /*0070*/  LDL.64 R46, [R1+0x48] ;  /* 0x00004800012e7983 */ /* 0x000ee20000100a00 */
[----:B------:R-:W0:Y:S01]  /*0080*/  LDCU UR14, c[0x0][0x388] ;  /* 0x00007100ff0e77ac */ /* 0x000e220008000800 */
[----:B------:R-:W0:Y:S01]  /*0090*/  LDCU.U8 UR8, c[0x0][0x410] ;  /* 0x00008200ff0877ac */ /* 0x000e220008000000 */
[----:B-1----:R-:W-:Y:S01]  /*00a0*/  MOV R2, UR4 ;  /* 0x0000000400027c02 */ /* 0x002fe20008000f00 */
[----:B------:R-:W1:Y:S03]  /*00b0*/  LDCU UR9, c[0x0][0x400] ;  /* 0x00008000ff0977ac */ /* 0x000e660008000800 */
[----:B------:R-:W-:Y:S01]  /*00c0*/  SHF.R.S32.HI R0, RZ, 0x1f, R2 ;  /* 0x0000001fff007819 */ /* 0x000fe20000011402 */
[----:B------:R2:W-:Y:S01]  /*00d0*/  STL [R1+0x14], R2 ;  /* 0x0000140201007387 */ /* 0x0005e20000100800 */
[----:B------:R-:W1:Y:S02]  /*00e0*/  LDCU.64 UR12, c[0x0][0x478] ;  /* 0x00008f00ff0c77ac */ /* 0x000e640008000a00 */
[----:B------:R-:W-:Y:S01]  /*00f0*/  LEA.HI R0, R0, R2, RZ, 0x3 ;  /* 0x0000000200007211 */ /* 0x000fe200078f18ff */
[----:B------:R-:W4:Y:S01]  /*0100*/  LDL.64 R40, [R1+0x30] ;  /* 0x0000300001287983 */ /* 0x000f220000100a00 */
[----:B------:R-:W1:Y:S03]  /*0110*/  LDCU.64 UR10, c[0x0][0x438] ;  /* 0x00008700ff0a77ac */ /* 0x000e660008000a00 */
[----:B------:R-:W4:Y:S01]  /*0120*/  LDL.64 R42, [R1+0x38] ;  /* 0x00003800012a7983 */ /* 0x000f220000100a00 */
[----:B0-----:R-:W-:-:S03]  /*0130*/  LOP3.LUT R23, R32, 0x1f, RZ, 0xc0, !PT ;  /* 0x0000001f20177812 */ /* 0x001fc600078ec0ff */
[----:B------:R-:W4:Y:S01]  /*0140*/  LDL.64 R36, [R1+0x20] ;  /* 0x0000200001247983 */ /* 0x000f220000100a00 */
[----:B------:R-:W-:-:S03]  /*0150*/  LOP3.LUT R237, R23, 0x1f, RZ, 0x3c, !PT ;  /* 0x0000001f17ed7812 */ /* 0x000fc600078e3cff */
[----:B------:R-:W4:Y:S01]  /*0160*/  LDL.64 R38, [R1+0x28] ;  /* 0x0000280001267983 */ /* 0x000f220000100a00 */
[----:B------:R-:W-:-:S04]  /*0170*/  LEA.HI.SX32 R237, R0, R237, 0x1d ;  /* 0x000000ed00ed7211 */ /* 0x000fc800078feaff */
[C---:B------:R-:W-:Y:S02]  /*0180*/  ISETP.GE.U32.AND P0, PT, R237.reuse, 0x20, PT ;  /* 0x00000020ed00780c */ /* 0x040fe40003f06070 */
[C---:B------:R-:W-:Y:S02]  /*0190*/  ISETP.GE.U32.AND P1, PT, R237.reuse, 0x40, PT ;  /* 0x00000040ed00780c */ /* 0x040fe40003f26070 */
[----:B------:R-:W-:-:S09]  /*01a0*/  ISETP.GE.U32.AND P2, PT, R237, 0x60, PT ;  /* 0x00000060ed00780c */ /* 0x000fd20003f46070 */
[----:B--2---:R-:W0:Y:S01]  /*01b0*/  @P0 LDC.64 R2, c[0x0][0x3d0] ;  /* 0x0000f400ff020b82 */ /* 0x004e220000000a00 */
[----:B------:R-:W-:-:S07]  /*01c0*/  ISETP.GE.U32.AND P3, PT, R237, 0x80, PT ;  /* 0x00000080ed00780c */ /* 0x000fce0003f66070 */
[----:B------:R-:W2:Y:S08]  /*01d0*/  @P0 LDC.64 R4, c[0x0][0x3e8] ;  /* 0x0000fa00ff040b82 */ /* 0x000eb00000000a00 */
[----:B------:R-:W1:Y:S08]  /*01e0*/  @P1 LDC.64 R6, c[0x0][0x3d0] ;  /* 0x0000f400ff061b82 */ /* 0x000e700000000a00 */
[----:B------:R-:W1:Y:S08]  /*01f0*/  @P1 LDC.64 R8, c[0x0][0x3e8] ;  /* 0x0000fa00ff081b82 */ /* 0x000e700000000a00 */
[----:B------:R-:W1:Y:S08]  /*0200*/  @P2 LDC.64 R14, c[0x0][0x3d0] ;  /* 0x0000f400ff0e2b82 */ /* 0x000e700000000a00 */
[----:B------:R-:W1:Y:S01]  /*0210*/  @P2 LDC.64 R16, c[0x0][0x3e8] ;  /* 0x0000fa00ff102b82 */ /* 0x000e620000000a00 */
[----:B0-----:R-:W-:-:S07]  /*0220*/  @P0 IMAD.WIDE.U32 R2, R23, 0x10, R2 ;  /* 0x0000001017020825 */ /* 0x001fce00078e0002 */
[----:B------:R-:W0:Y:S01]  /*0230*/  @P3 LDC.64 R18, c[0x0][0x3d0] ;  /* 0x0000f400ff123b82 */ /* 0x000e220000000a00 */
[----:B--2---:R-:W-:-:S07]  /*0240*/  @P0 IMAD.WIDE.U32 R4, R23, 0x10, R4 ;  /* 0x0000001017040825 */ /* 0x004fce00078e0004 */
[----:B------:R-:W2:Y:S01]  /*0250*/  @P3 LDC.64 R20, c[0x0][0x3e8] ;  /* 0x0000fa00ff143b82 */ /* 0x000ea20000000a00 */
[----:B------:R-:W-:Y:S01]  /*0260*/  @P0 LOP3.LUT R23, R23, 0x20, RZ, 0xfc, !PT ;  /* 0x0000002017170812 */ /* 0x000fe200078efcff */
[----:B------:R-:W5:Y:S04]  /*0270*/  @P0 LDG.E.128 R140, desc[UR6][R4.64] ;  /* 0x00000006048c0981 */ /* 0x000f68000c1e1d00 */
[----:B-1----:R-:W-:-:S04]  /*0280*/  @P1 IMAD.WIDE.U32 R10, R23, 0x10, R6 ;  /* 0x00000010170a1825 */ /* 0x002fc800078e0006 */
[C---:B------:R-:W-:Y:S01]  /*0290*/  @P1 IMAD.WIDE.U32 R12, R23.reuse, 0x10, R8 ;  /* 0x00000010170c1825 */ /* 0x040fe200078e0008 */
[----:B------:R-:W-:Y:S01]  /*02a0*/  @P1 IADD3 R23, PT, PT, R23, 0x20, RZ ;  /* 0x0000002017171810 */ /* 0x000fe20007ffe0ff */
[----:B------:R-:W1:Y:S01]  /*02b0*/  S2UR UR4, SR_CTAID.X ;  /* 0x00000000000479c3 */ /* 0x000e620000002500 */
[----:B------:R-:W-:Y:S01]  /*02c0*/  SHF.R.U32.HI R212, RZ, 0x5, R32 ;  /* 0x00000005ffd47819 */ /* 0x000fe20000011620 */
[----:B------:R-:W-:Y:S01]  /*02d0*/  BSSY B0, `(.L_x_5651) ;  /* 0x00007cd000007945 */ /* 0x000fe20003800000 */
[----:B------:R1:W5:Y:S01]  /*02e0*/  @P1 LDG.E.128 R136, desc[UR6][R12.64] ;  /* 0x000000060c881981 */ /* 0x000362000c1e1d00 */
[----:B------:R-:W-:-:S04]  /*02f0*/  @P2 IMAD.WIDE.U32 R14, R23, 0x10, R14 ;  /* 0x00000010170e2825 */ /* 0x000fc800078e000e */
[C---:B------:R-:W-:Y:S01]  /*0300*/  @P2 IMAD.WIDE.U32 R16, R23.reuse, 0x10, R16 ;  /* 0x0000001017102825 */ /* 0x040fe200078e0010 */
[----:B------:R-:W-:-:S04]  /*0310*/  @P2 IADD3 R23, PT, PT, R23, 0x20, RZ ;  /* 0x0000002017172810 */ /* 0x000fc80007ffe0ff */
[----:B------:R0:W5:Y:S02]  /*0320*/  @P2 LDG.E.128 R132, desc[UR6][R16.64] ;  /* 0x0000000610842981 */ /* 0x000164000c1e1d00 */
[----:B0-----:R-:W-:-:S04]  /*0330*/  @P3 IMAD.WIDE.U32 R6, R23, 0x10, R18 ;  /* 0x0000001017063825 */ /* 0x001fc800078e0012 */
[----:B--2---:R-:W-:Y:S01]  /*0340*/  @P3 IMAD.WIDE.U32 R8, R23, 0x10, R20 ;  /* 0x0000001017083825 */ /* 0x004fe200078e0014 */
[----:B------:R0:W5:Y:S04]  /*0350*/  @P3 LDG.E.128 R240, desc[UR6][R6.64] ;  /* 0x0000000606f03981 */ /* 0x000168000c1e1d00 */
[----:B------:R0:W5:Y:S04]  /*0360*/  @P3 LDG.E.128 R128, desc[UR6][R8.64] ;  /* 0x0000000608803981 */ /* 0x000168000c1e1d00 */
[----:B---3--:R-:W2:Y:S04]  /*0370*/  @P0 LDG.E.128 R44, desc[UR6][R2.64] ;  /* 0x00000006022c0981 */ /* 0x008ea8000c1e1d00 */
[----:B----4-:R-:W3:Y:S04]  /*0380*/  @P1 LDG.E.128 R40, desc[UR6][R10.64] ;  /* 0x000000060a281981 */ /* 0x010ee8000c1e1d00 */
[----:B------:R-:W4:Y:S01]  /*0390*/  @P2 LDG.E.128 R36, desc[UR6][R14.64] ;  /* 0x000000060e242981 */ /* 0x000f22000c1e1d00 */
        /* <DEDUP_REMOVED lines=45> */
[----:B------:R2:W-:Y:S01]  /*0670*/  @P0 STL.64 [R1+0x48], R46 ;  /* 0x0000482e01000387 */ /* 0x0005e20000100a00 */
[----:B------:R-:W-:Y:S02]  /*0680*/  ISETP.GE.AND P0, PT, R212, UR5, PT ;  /* 0x00000005d4007c0c */ /* 0x000fe4000bf06270 */
[----:B------:R-:W-:Y:S02]  /*0690*/  MOV R29, R47 ;  /* 0x0000002f001d7202 */ /* 0x000fe40000000f00 */
[----:B------:R-:W-:-:S02]  /*06a0*/  MOV R27, R46 ;  /* 0x0000002e001b7202 */ /* 0x000fc40000000f00 */
[----:B------:R-:W-:Y:S02]  /*06b0*/  MOV R25, R45 ;  /* 0x0000002d00197202 */ /* 0x000fe40000000f00 */
[----:B------:R-:W-:Y:S02]  /*06c0*/  MOV R24, R44 ;  /* 0x0000002c00187202 */ /* 0x000fe40000000f00 */
[----:B-1----:R-:W-:Y:S02]  /*06d0*/  CS2R R44, SRZ ;  /* 0x00000000002c7805 */ /* 0x002fe4000001ff00 */
[----:B--2---:R-:W-:Y:S01]  /*06e0*/  CS2R R46, SRZ ;  /* 0x00000000002e7805 */ /* 0x004fe2000001ff00 */
[----:B---3--:R1:W-:Y:S01]  /*06f0*/  @P1 STL.64 [R1+0x30], R40 ;  /* 0x0000302801001387 */ /* 0x0083e20000100a00 */
[----:B------:R-:W-:-:S03]  /*0700*/  MOV R21, R43 ;  /* 0x0000002b00157202 */ /* 0x000fc60000000f00 */
[----:B------:R2:W-:Y:S01]  /*0710*/  @P1 STL.64 [R1+0x38], R42 ;  /* 0x0000382a01001387 */ /* 0x0005e20000100a00 */
[----:B------:R-:W-:Y:S02]  /*0720*/  MOV R20, R42 ;  /* 0x0000002a00147202 */ /* 0x000fe40000000f00 */
[----:B------:R-:W-:Y:S01]  /*0730*/  MOV R19, R41 ;  /* 0x0000002900137202 */ /* 0x000fe20000000f00 */
[----:B----4-:R3:W-:Y:S01]  /*0740*/  @P2 STL.64 [R1+0x20], R36 ;  /* 0x0000202401002387 */ /* 0x0107e20000100a00 */
[----:B------:R-:W-:Y:S02]  /*0750*/  MOV R18, R40 ;  /* 0x0000002800127202 */ /* 0x000fe40000000f00 */
[----:B------:R-:W-:Y:S01]  /*0760*/  MOV R13, R39 ;  /* 0x00000027000d7202 */ /* 0x000fe20000000f00 */
[----:B------:R4:W-:Y:S01]  /*0770*/  @P2 STL.64 [R1+0x28], R38 ;  /* 0x0000282601002387 */ /* 0x0009e20000100a00 */
[----:B------:R-:W-:Y:S02]  /*0780*/  MOV R12, R38 ;  /* 0x00000026000c7202 */ /* 0x000fe40000000f00 */
[----:B-1----:R-:W-:-:S02]  /*0790*/  CS2R R40, SRZ ;  /* 0x0000000000287805 */ /* 0x002fc4000001ff00 */
[----:B------:R-:W-:Y:S02]  /*07a0*/  MOV R11, R37 ;  /* 0x00000025000b7202 */ /* 0x000fe40000000f00 */
[----:B--2---:R-:W-:Y:S02]  /*07b0*/  CS2R R42, SRZ ;  /* 0x00000000002a7805 */ /* 0x004fe4000001ff00 */
[----:B------:R-:W-:Y:S02]  /*07c0*/  MOV R10, R36 ;  /* 0x00000024000a7202 */ /* 0x000fe40000000f00 */
[----:B---3--:R-:W-:Y:S02]  /*07d0*/  CS2R R36, SRZ ;  /* 0x0000000000247805 */ /* 0x008fe4000001ff00 */
[----:B----4-:R-:W-:Y:S01]  /*07e0*/  CS2R R38, SRZ ;  /* 0x0000000000267805 */ /* 0x010fe2000001ff00 */
[----:B0-----:R-:W-:Y:S06]  /*07f0*/  @P0 BRA `(.L_x_5652) ;  /* 0x0000007400e80947 */ /* 0x001fec0003800000 */
[----:B-----5:R-:W-:Y:S01]  /*0800*/  PRMT R33, R143, 0x7632, R33 ;  /* 0x000076328f217816 */ /* 0x020fe20000000021 */
[----:B------:R-:W0:Y:S01]  /*0810*/  LDCU.64 UR4, c[0x0][0x3e0] ;  /* 0x00007c00ff0477ac */ /* 0x000e220008000a00 */
[----:B------:R-:W-:Y:S02]  /*0820*/  PRMT R32, R142, 0x7632, R32 ;  /* 0x000076328e207816 */ /* 0x000fe40000000020 */
[----:B------:R-:W-:Y:S02]  /*0830*/  CS2R R124, SRZ ;  /* 0x00000000007c7805 */ /* 0x000fe4000001ff00 */
[----:B------:R-:W-:Y:S01]  /*0840*/  PRMT R31, R141, 0x7632, R31 ;  /* 0x000076328d1f7816 */ /* 0x000fe2000000001f */
[----:B------:R-:W-:Y:S01]  /*0850*/  STL.S16 [R1+0x10], R33 ;  /* 0x0000102101007387 */ /* 0x000fe20000100600 */
        /* <DEDUP_REMOVED lines=31> */
[----:B------:R2:W-:Y:S01]  /*0a50*/  STL.S16 [R1], R17 ;  /* 0x0000001101007387 */ /* 0x0005e20000100600 */
[----:B------:R-:W-:Y:S02]  /*0a60*/  PRMT R2, R241, 0x7632, R2 ;  /* 0x00007632f1027816 */ /* 0x000fe40000000002 */
[----:B------:R-:W-:-:S02]  /*0a70*/  CS2R R110, SRZ ;  /* 0x00000000006e7805 */ /* 0x000fc4000001ff00 */
[----:B------:R-:W-:Y:S01]  /*0a80*/  PRMT R0, R240, 0x7632, R0 ;  /* 0x00007632f0007816 */ /* 0x000fe20000000000 */
[----:B------:R2:W-:Y:S01]  /*0a90*/  STL.S16 [R1+0x74], R16 ;  /* 0x0000741001007387 */ /* 0x0005e20000100600 */
[----:B0-----:R-:W-:Y:S02]  /*0aa0*/  ISETP.NE.U32.AND P0, PT, RZ, UR4, PT ;  /* 0x00000004ff007c0c */ /* 0x001fe4000bf05070 */
[----:B------:R-:W-:Y:S02]  /*0ab0*/  CS2R R104, SRZ ;  /* 0x0000000000687805 */ /* 0x000fe4000001ff00 */
[----:B------:R-:W-:Y:S01]  /*0ac0*/  PRMT R252, R138, 0x7632, R252 ;  /* 0x000076328afc7816 */ /* 0x000fe200000000fc */
[----:B------:R2:W-:Y:S01]  /*0ad0*/  STL.S16 [R1+0x70], R15 ;  /* 0x0000700f01007387 */ /* 0x0005e20000100600 */
[----:B------:R-:W-:Y:S02]  /*0ae0*/  ISETP.NE.AND.EX P0, PT, RZ, UR5, PT, P0 ;  /* 0x00000005ff007c0c */ /* 0x000fe4000bf05300 */
        /* <DEDUP_REMOVED lines=21> */
[----:B------:R-:W-:Y:S01]  /*0c40*/  CS2R R94, SRZ ;  /* 0x00000000005e7805 */ /* 0x000fe2000001ff00 */
[----:B------:R2:W-:Y:S01]  /*0c50*/  STL.S16 [R1+0x58], R5 ;  /* 0x0000580501007387 */ /* 0x0005e20000100600 */
[----:B------:R-:W-:Y:S02]  /*0c60*/  CS2R R88, SRZ ;  /* 0x0000000000587805 */ /* 0x000fe4000001ff00 */
[----:B------:R-:W-:-:S02]  /*0c70*/  CS2R R90, SRZ ;  /* 0x00000000005a7805 */ /* 0x000fc4000001ff00 */
[----:B------:R-:W-:Y:S01]  /*0c80*/  CS2R R84, SRZ ;  /* 0x0000000000547805 */ /* 0x000fe2000001ff00 */
[----:B------:R2:W-:Y:S01]  /*0c90*/  STL.S16 [R1+0x54], R4 ;  /* 0x0000540401007387 */ /* 0x0005e20000100600 */
[----:B------:R-:W-:Y:S02]  /*0ca0*/  CS2R R86, SRZ ;  /* 0x0000000000567805 */ /* 0x000fe4000001ff00 */
        /* <DEDUP_REMOVED lines=27> */
[----:B-1----:R-:W-:Y:S02]  /*0e60*/  CS2R R32, SRZ ;  /* 0x0000000000207805 */ /* 0x002fe4000001ff00 */
[----:B--2---:R-:W-:-:S07]  /*0e70*/  CS2R R34, SRZ ;  /* 0x0000000000227805 */ /* 0x004fce000001ff00 */
.L_x_5693:
[----:B------:R-:W0:Y:S02]  /*0e80*/  @P0 LDC.64 R8, c[0x0][0x3e0] ;  /* 0x0000f800ff080b82 */ /* 0x000e240000000a00 */
[----:B0-----:R-:W-:-:S05]  /*0e90*/  @P0 IMAD.WIDE R8, R212, 0x2, R8 ;  /* 0x00000002d4080825 */ /* 0x001fca00078e0208 */
[----:B------:R0:W2:Y:S02]  /*0ea0*/  @P0 LDG.E.U16 R5, desc[UR6][R8.64] ;  /* 0x0000000608050981 */ /* 0x0000a4000c1e1500 */
[----:B0-----:R-:W0:Y:S02]  /*0eb0*/  LDC.64 R8, c[0x0][0x3c0] ;  /* 0x0000f000ff087b82 */ /* 0x001e240000000a00 */
[----:B0-----:R-:W-:-:S05]  /*0ec0*/  IMAD.WIDE R8, R212, 0x4, R8 ;  /* 0x00000004d4087825 */ /* 0x001fca00078e0208 */
[----:B------:R0:W3:Y:S02]  /*0ed0*/  LDG.E R176, desc[UR6][R8.64] ;  /* 0x0000000608b07981 */ /* 0x0000e4000c1e1900 */
[----:B0-----:R-:W0:Y:S01]  /*0ee0*/  LDC.64 R8, c[0x0][0x3c8] ;  /* 0x0000f200ff087b82 */ /* 0x001e220000000a00 */
[----:B------:R-:W1:Y:S01]  /*0ef0*/  S2R R178, SR_TID.X ;  /* 0x0000000000b27919 */ /* 0x000e620000002100 */
[----:B------:R-:W-:Y:S02]  /*0f00*/  MOV R177, UR14 ;  /* 0x0000000e00b17c02 */ /* 0x000fe40008000f00 */
[----:B------:R-:W-:-:S03]  /*0f10*/  ISETP.GE.U32.AND P2, PT, R237, 0x20, PT ;  /* 0x00000020ed00780c */ /* 0x000fc60003f46070 */
[----:B------:R4:W-:Y:S01]  /*0f20*/  STL [R1+0x14], R177 ;  /* 0x000014b101007387 */ /* 0x0009e20000100800 */
[----:B0-----:R-:W-:-:S06]  /*0f30*/  IMAD.WIDE R8, R212, 0x4, R8 ;  /* 0x00000004d4087825 */ /* 0x001fcc00078e0208 */
[----:B------:R0:W5:Y:S01]  /*0f40*/  LDG.E R9, desc[UR6][R8.64] ;  /* 0x0000000608097981 */ /* 0x000162000c1e1900 */
[----:B------:R-:W-:Y:S01]  /*0f50*/  ISETP.NE.AND P1, PT, RZ, UR8, PT ;  /* 0x00000008ff007c0c */ /* 0x000fe2000bf25270 */
[----:B------:R-:W-:Y:S01]  /*0f60*/  BSSY.RECONVERGENT B1, `(.L_x_5653) ;  /* 0x0000072000017945 */ /* 0x000fe20003800200 */
[----:B------:R-:W-:Y:S01]  /*0f70*/  HFMA2 R219, -RZ, RZ, 0, 0 ;  /* 0x00000000ffdb7431 */ /* 0x000fe200000001ff */
[C---:B------:R-:W-:Y:S02]  /*0f80*/  ISETP.GE.U32.AND P3, PT, R237.reuse, 0x40, PT ;  /* 0x00000040ed00780c */ /* 0x040fe40003f66070 */
[C---:B------:R-:W-:Y:S02]  /*0f90*/  ISETP.GE.U32.AND P4, PT, R237.reuse, 0x60, PT ;  /* 0x00000060ed00780c */ /* 0x040fe40003f86070 */
[----:B------:R-:W-:Y:S01]  /*0fa0*/  ISETP.GE.U32.AND P5, PT, R237, 0x80, PT ;  /* 0x00000080ed00780c */ /* 0x000fe20003fa6070 */
[----:B0-----:R-:W-:Y:S01]  /*0fb0*/  HFMA2 R8, -RZ, RZ, 1.875, 0 ;  /* 0x3f800000ff087431 */ /* 0x001fe200000001ff */
[----:B------:R-:W-:-:S02]  /*0fc0*/  MOV R220, RZ ;  /* 0x000000ff00dc7202 */ /* 0x000fc40000000f00 */
[----:B--2---:R-:W-:Y:S01]  /*0fd0*/  @P0 SHF.L.U32 R8, R5, 0x10, RZ ;  /* 0x0000001005080819 */ /* 0x004fe200000006ff */
[----:B------:R-:W-:-:S05]  /*0fe0*/  IMAD R5, R212, R177, RZ ;  /* 0x000000b1d4057224 */ /* 0x000fca00078e02ff */
[----:B----4-:R-:W-:-:S04]  /*0ff0*/  SHF.R.S32.HI R177, RZ, 0x1f, R5 ;  /* 0x0000001fffb17819 */ /* 0x010fc80000011405 */
[----:B------:R-:W-:Y:S02]  /*1000*/  LEA.HI R5, R177, R5, RZ, 0x3 ;  /* 0x00000005b1057211 */ /* 0x000fe400078f18ff */
[----:B-1----:R-:W-:-:S04]  /*1010*/  LOP3.LUT R177, R178, 0x1f, RZ, 0xc0, !PT ;  /* 0x0000001fb2b17812 */ /* 0x002fc800078ec0ff */
[----:B------:R-:W-:-:S04]  /*1020*/  LEA.HI.SX32 R5, R5, R177, 0x1d ;  /* 0x000000b105057211 */ /* 0x000fc800078feaff */
[----:B------:R-:W-:Y:S02]  /*1030*/  MOV R218, R5 ;  /* 0x0000000500da7202 */ /* 0x000fe40000000f00 */
[----:B---3--:R-:W-:Y:S01]  /*1040*/  FSEL R216, R176, RZ, !P1 ;  /* 0x000000ffb0d87208 */ /* 0x008fe20004800000 */
        /* <DEDUP_REMOVED lines=11> */
[----:B------:R-:W3:Y:S01]  /*1100*/  LDG.E.128 R184, desc[UR6][R180.64] ;  /* 0x00000006b4b87981 */ /* 0x000ee2000c1e1d00 */
[----:B-1----:R-:W-:-:S06]  /*1110*/  IMAD.WIDE.U32 R176, R5, 0x10, R176 ;  /* 0x0000001005b07825 */ /* 0x002fcc00078e00b0 */
[----:B------:R-:W4:Y:S04]  /*1120*/  LDG.E.128 R176, desc[UR6][R176.64] ;  /* 0x00000006b0b07981 */ /* 0x000f28000c1e1d00 */
[----:B------:R-:W4:Y:S01]  /*1130*/  LDG.E.128 R180, desc[UR6][R180.64+0x10] ;  /* 0x00001006b4b47981 */ /* 0x000f22000c1e1d00 */
[----:B------:R-:W-:-:S04]  /*1140*/  ISETP.NE.U32.AND P1, PT, RZ, UR10, PT ;  /* 0x0000000aff007c0c */ /* 0x000fc8000bf25070 */
[----:B------:R-:W-:-:S13]  /*1150*/  ISETP.NE.AND.EX P1, PT, RZ, UR11, PT, P1 ;  /* 0x0000000bff007c0c */ /* 0x000fda000bf25310 */
[----:B------:R-:W0:Y:S02]  /*1160*/  @P1 LDC.64 R188, c[0x0][0x438] ;  /* 0x00010e00ffbc1b82 */ /* 0x000e240000000a00 */
[----:B0-----:R-:W-:-:S05]  /*1170*/  @P1 IMAD.WIDE.U32 R188, R5, 0x20, R188 ;  /* 0x0000002005bc1825 */ /* 0x001fca00078e00bc */
[----:B------:R0:W5:Y:S04]  /*1180*/  @P1 LDG.E.128 R28, desc[UR6][R188.64] ;  /* 0x00000006bc1c1981 */ /* 0x000168000c1e1d00 */
[----:B------:R0:W5:Y:S01]  /*1190*/  @P1 LDG.E.128 R24, desc[UR6][R188.64+0x10] ;  /* 0x00001006bc181981 */ /* 0x000162000c1e1d00 */
[----:B--2---:R-:W-:Y:S01]  /*11a0*/  SHF.L.U32 R15, R18, 0x10, RZ ;  /* 0x00000010120f7819 */ /* 0x004fe200000006ff */
[C---:B---3--:R-:W-:Y:S01]  /*11b0*/  FADD.FTZ R0, -R216.reuse, R184 ;  /* 0x000000b8d8007221 */ /* 0x048fe20000010100 */
[----:B------:R-:W-:-:S03]  /*11c0*/  FADD.FTZ R18, -R216, R186 ;  /* 0x000000bad8127221 */ /* 0x000fc60000010100 */
[C---:B-----5:R-:W-:Y:S01]  /*11d0*/  FMUL.FTZ R0, R9.reuse, R0 ;  /* 0x0000000009007220 */ /* 0x060fe20000410000 */
[----:B----4-:R-:W-:Y:S01]  /*11e0*/  SHF.L.U32 R12, R176, 0x10, RZ ;  /* 0x00000010b00c7819 */ /* 0x010fe200000006ff */
[----:B------:R-:W-:-:S04]  /*11f0*/  FMUL.FTZ R198, R9, R18 ;  /* 0x0000001209c67220 */ /* 0x000fc80000410000 */
[----:B------:R-:W-:Y:S01]  /*1200*/  FADD.FTZ R92, R92, R12 ;  /* 0x0000000c5c5c7221 */ /* 0x000fe20000010000 */
[-C--:B------:R-:W-:Y:S01]  /*1210*/  FFMA.FTZ R124, R0, R12.reuse, R124 ;  /* 0x0000000c007c7223 */ /* 0x080fe2000001007c */
[----:B------:R-:W-:Y:S01]  /*1220*/  FMUL.FTZ R215, R15, R12 ;  /* 0x0000000c0fd77220 */ /* 0x000fe20000410000 */
[----:B------:R-:W-:Y:S02]  /*1230*/  SHF.L.U32 R12, R177, 0x10, RZ ;  /* 0x00000010b10c7819 */ /* 0x000fe400000006ff */
[----:B------:R-:W-:-:S03]  /*1240*/  SHF.L.U32 R15, R227, 0x10, RZ ;  /* 0x00000010e30f7819 */ /* 0x000fc600000006ff */
[----:B------:R-:W-:Y:S01]  /*1250*/  FADD.FTZ R94, R94, R12 ;  /* 0x0000000c5e5e7221 */ /* 0x000fe20000010000 */
[-C--:B------:R-:W-:Y:S01]  /*1260*/  FFMA.FTZ R126, R198, R12.reuse, R126 ;  /* 0x0000000cc67e7223 */ /* 0x080fe2000001007e */
[----:B------:R-:W-:Y:S01]  /*1270*/  FMUL.FTZ R234, R15, R12 ;  /* 0x0000000c0fea7220 */ /* 0x000fe20000410000 */
[C---:B------:R-:W-:Y:S02]  /*1280*/  FADD.FTZ R12, -R216.reuse, R182 ;  /* 0x000000b6d80c7221 */ /* 0x040fe40000010100 */
[----:B------:R-:W2:Y:S01]  /*1290*/  LDL R182, [R1+0x84] ;  /* 0x0000840001b67983 */ /* 0x000ea20000100800 */
[----:B------:R-:W-:Y:S01]  /*12a0*/  FADD.FTZ R18, -R216, R180 ;  /* 0x000000b4d8127221 */ /* 0x000fe20000010100 */
[----:B------:R-:W-:-:S03]  /*12b0*/  SHF.L.U32 R15, R178, 0x10, RZ ;  /* 0x00000010b20f7819 */ /* 0x000fc600000006ff */
[C---:B------:R-:W-:Y:S01]  /*12c0*/  FMUL.FTZ R186, R9.reuse, R18 ;  /* 0x0000001209ba7220 */ /* 0x040fe20000410000 */
[----:B------:R-:W-:Y:S01]  /*12d0*/  SHF.L.U32 R18, R228, 0x10, RZ ;  /* 0x00000010e4127819 */ /* 0x000fe200000006ff */
[----:B------:R-:W-:Y:S01]  /*12e0*/  FMUL.FTZ R12, R9, R12 ;  /* 0x0000000c090c7220 */ /* 0x000fe20000410000 */
[----:B------:R-:W-:-:S03]  /*12f0*/  SHF.L.U32 R23, R23, 0x10, RZ ;  /* 0x0000001017177819 */ /* 0x000fc600000006ff */
[-C--:B------:R-:W-:Y:S01]  /*1300*/  FMUL.FTZ R231, R18, R15.reuse ;  /* 0x0000000f12e77220 */ /* 0x080fe20000410000 */
[----:B------:R-:W-:Y:S01]  /*1310*/  SHF.L.U32 R18, R179, 0x10, RZ ;  /* 0x00000010b3127819 */ /* 0x000fe200000006ff */
[----:B------:R-:W-:Y:S01]  /*1320*/  FADD.FTZ R88, R88, R15 ;  /* 0x0000000f58587221 */ /* 0x000fe20000010000 */
[----:B------:R-:W-:Y:S01]  /*1330*/  FFMA.FTZ R120, R186, R15, R120 ;  /* 0x0000000fba787223 */ /* 0x000fe20000010078 */
[----:B------:R-:W-:Y:S01]  /*1340*/  PRMT R176, R176, 0x7632, R176 ;  /* 0x00007632b0b07816 */ /* 0x000fe200000000b0 */
[----:B------:R-:W-:Y:S01]  /*1350*/  FADD.FTZ R15, -R216, R185 ;  /* 0x000000b9d80f7221 */ /* 0x000fe20000010100 */
[----:B------:R-:W-:Y:S01]  /*1360*/  FADD.FTZ R90, R90, R18 ;  /* 0x000000125a5a7221 */ /* 0x000fe20000010000 */
[-C--:B------:R-:W-:Y:S01]  /*1370*/  FFMA.FTZ R122, R12, R18.reuse, R122 ;  /* 0x000000120c7a7223 */ /* 0x080fe2000001007a */
[----:B------:R-:W-:Y:S01]  /*1380*/  FMUL.FTZ R227, R23, R18 ;  /* 0x0000001217e37220 */ /* 0x000fe20000410000 */
[----:B------:R-:W-:Y:S01]  /*1390*/  SHF.L.U32 R18, R176, 0x10, RZ ;  /* 0x00000010b0127819 */ /* 0x000fe200000006ff */
[----:B------:R-:W-:Y:S01]  /*13a0*/  FMUL.FTZ R15, R9, R15 ;  /* 0x0000000f090f7220 */ /* 0x000fe20000410000 */
[----:B------:R-:W-:-:S02]  /*13b0*/  SHF.L.U32 R23, R211, 0x10, RZ ;  /* 0x00000010d3177819 */ /* 0x000fc400000006ff */
[----:B------:R-:W-:Y:S01]  /*13c0*/  PRMT R176, R177, 0x7632, R176 ;  /* 0x00007632b1b07816 */ /* 0x000fe200000000b0 */
[-C--:B------:R-:W-:Y:S01]  /*13d0*/  FFMA.FTZ R125, R15, R18.reuse, R125 ;  /* 0x000000120f7d7223 */ /* 0x080fe2000001007d */
[----:B------:R-:W-:Y:S01]  /*13e0*/  FADD.FTZ R93, R93, R18 ;  /* 0x000000125d5d7221 */ /* 0x000fe20000010000 */
[----:B------:R-:W-:Y:S01]  /*13f0*/  FMUL.FTZ R228, R23, R18 ;  /* 0x0000001217e47220 */ /* 0x000fe20000410000 */
[----:B------:R-:W-:Y:S01]  /*1400*/  FADD.FTZ R18, -R216, R187 ;  /* 0x000000bbd8127221 */ /* 0x000fe20000010100 */
[----:B------:R-:W-:Y:S02]  /*1410*/  PRMT R23, R178, 0x7632, R23 ;  /* 0x00007632b2177816 */ /* 0x000fe40000000017 */
[----:B------:R-:W-:Y:S01]  /*1420*/  SHF.L.U32 R176, R176, 0x10, RZ ;  /* 0x00000010b0b07819 */ /* 0x000fe200000006ff */
[----:B------:R-:W-:Y:S01]  /*1430*/  FMUL.FTZ R18, R9, R18 ;  /* 0x0000001209127220 */ /* 0x000fe20000410000 */
[----:B------:R-:W-:Y:S01]  /*1440*/  SHF.L.U32 R178, R191, 0x10, RZ ;  /* 0x00000010bfb27819 */ /* 0x000fe200000006ff */
[----:B------:R-:W-:-:S02]  /*1450*/  FADD.FTZ R177, -R216, R181 ;  /* 0x000000b5d8b17221 */ /* 0x000fc40000010100 */
[-C--:B------:R-:W-:Y:S01]  /*1460*/  FFMA.FTZ R127, R18, R176.reuse, R127 ;  /* 0x000000b0127f7223 */ /* 0x080fe2000001007f */
[----:B------:R-:W-:Y:S01]  /*1470*/  FADD.FTZ R95, R95, R176 ;  /* 0x000000b05f5f7221 */ /* 0x000fe20000010000 */
[----:B------:R-:W-:Y:S01]  /*1480*/  FMUL.FTZ R211, R178, R176 ;  /* 0x000000b0b2d37220 */ /* 0x000fe20000410000 */
[----:B------:R-:W-:Y:S01]  /*1490*/  SHF.L.U32 R176, R23, 0x10, RZ ;  /* 0x0000001017b07819 */ /* 0x000fe200000006ff */
[----:B------:R-:W-:Y:S01]  /*14a0*/  FMUL.FTZ R23, R9, R177 ;  /* 0x000000b109177220 */ /* 0x000fe20000410000 */
[----:B------:R-:W-:-:S03]  /*14b0*/  SHF.L.U32 R177, R190, 0x10, RZ ;  /* 0x00000010beb17819 */ /* 0x000fc600000006ff */
[----:B------:R-:W-:Y:S01]  /*14c0*/  FADD.FTZ R89, R89, R176 ;  /* 0x000000b059597221 */ /* 0x000fe20000010000 */
[-C--:B------:R-:W-:Y:S01]  /*14d0*/  FFMA.FTZ R121, R23, R176.reuse, R121 ;  /* 0x000000b017797223 */ /* 0x080fe20000010079 */
[----:B------:R-:W-:Y:S01]  /*14e0*/  FMUL.FTZ R187, R177, R176 ;  /* 0x000000b0b1bb7220 */ /* 0x000fe20000410000 */
[----:B------:R-:W-:Y:S01]  /*14f0*/  FADD.FTZ R177, RZ, R215 ;  /* 0x000000d7ffb17221 */ /* 0x000fe20000010000 */
[----:B------:R-:W-:-:S03]  /*1500*/  FFMA.FTZ R176, R0, R215, RZ ;  /* 0x000000d700b07223 */ /* 0x000fc600000100ff */
[----:B------:R-:W-:Y:S01]  /*1510*/  FADD.FTZ R177, R177, R228 ;  /* 0x000000e4b1b17221 */ /* 0x000fe20000010000 */
[----:B------:R-:W-:-:S03]  /*1520*/  FFMA.FTZ R176, R15, R228, R176 ;  /* 0x000000e40fb07223 */ /* 0x000fc600000100b0 */
[----:B------:R-:W-:Y:S01]  /*1530*/  FADD.FTZ R177, R177, R234 ;  /* 0x000000eab1b17221 */ /* 0x000fe20000010000 */
[----:B------:R-:W-:-:S03]  /*1540*/  FFMA.FTZ R176, R198, R234, R176 ;  /* 0x000000eac6b07223 */ /* 0x000fc600000100b0 */
[----:B------:R-:W-:Y:S01]  /*1550*/  FADD.FTZ R177, R177, R211 ;  /* 0x000000d3b1b17221 */ /* 0x000fe20000010000 */
[----:B------:R-:W-:Y:S01]  /*1560*/  FFMA.FTZ R176, R18, R211, R176 ;  /* 0x000000d312b07223 */ /* 0x000fe200000100b0 */
[----:B------:R-:W-:Y:S01]  /*1570*/  FADD.FTZ R178, -R216, R183 ;  /* 0x000000b7d8b27221 */ /* 0x000fe20000010100 */
[----:B------:R-:W-:Y:S01]  /*1580*/  PRMT R179, R179, 0x7632, R179 ;  /* 0x00007632b3b37816 */ /* 0x000fe200000000b3 */
[----:B------:R-:W-:Y:S01]  /*1590*/  FADD.FTZ R177, R177, R231 ;  /* 0x000000e7b1b17221 */ /* 0x000fe20000010000 */
[----:B------:R-:W-:Y:S01]  /*15a0*/  FFMA.FTZ R180, R186, R231, R176 ;  /* 0x000000e7bab47223 */ /* 0x000fe200000100b0 */
[----:B------:R-:W-:Y:S01]  /*15b0*/  FMUL.FTZ R184, R9, R178 ;  /* 0x000000b209b87220 */ /* 0x000fe20000410000 */
[----:B------:R-:W-:Y:S01]  /*15c0*/  SHF.L.U32 R179, R179, 0x10, RZ ;  /* 0x00000010b3b37819 */ /* 0x000fe200000006ff */
[----:B------:R-:W-:Y:S01]  /*15d0*/  FADD.FTZ R176, R177, R187 ;  /* 0x000000bbb1b07221 */ /* 0x000fe20000010000 */
[----:B------:R-:W-:-:S03]  /*15e0*/  FFMA.FTZ R177, R23, R187, R180 ;  /* 0x000000bb17b17223 */ /* 0x000fc600000100b4 */
[----:B------:R-:W-:Y:S01]  /*15f0*/  FADD.FTZ R176, R176, R227 ;  /* 0x000000e3b0b07221 */ /* 0x000fe20000010000 */
[----:B------:R-:W-:Y:S01]  /*1600*/  FFMA.FTZ R177, R12, R227, R177 ;  /* 0x000000e30cb17223 */ /* 0x000fe200000100b1 */
[----:B------:R-:W-:Y:S01]  /*1610*/  FADD.FTZ R91, R91, R179 ;  /* 0x000000b35b5b7221 */ /* 0x000fe20000010000 */
[----:B------:R-:W-:Y:S01]  /*1620*/  FFMA.FTZ R123, R184, R179, R123 ;  /* 0x000000b3b87b7223 */ /* 0x000fe2000001007b */
[----:B------:R-:W-:Y:S02]  /*1630*/  IADD3 R218, PT, PT, R5, 0x20, RZ ;  /* 0x0000002005da7810 */ /* 0x000fe40007ffe0ff */
[----:B--2---:R-:W-:-:S05]  /*1640*/  SHF.L.U32 R178, R182, 0x10, RZ ;  /* 0x00000010b6b27819 */ /* 0x004fca00000006ff */
[----:B------:R-:W-:-:S04]  /*1650*/  FMUL.FTZ R185, R178, R179 ;  /* 0x000000b3b2b97220 */ /* 0x000fc80000410000 */
[----:B------:R-:W-:Y:S01]  /*1660*/  FADD.FTZ R220, R176, R185 ;  /* 0x000000b9b0dc7221 */ /* 0x000fe20000010000 */
[----:B0-----:R-:W-:-:S07]  /*1670*/  FFMA.FTZ R219, R184, R185, R177 ;  /* 0x000000b9b8db7223 */ /* 0x001fce00000100b1 */
.L_x_5654:
[----:B------:R-:W-:Y:S05]  /*1680*/  BSYNC.RECONVERGENT B1 ;  /* 0x0000000000017941 */ /* 0x000fea0003800200 */
.L_x_5653:
        /* <DEDUP_REMOVED lines=18> */
[----:B------:R-:W0:Y:S01]  /*17b0*/  @P1 LDC.64 R202, c[0x0][0x438] ;  /* 0x00010e00ffca1b82 */ /* 0x000e220000000a00 */
[----:B--2---:R-:W-:Y:S01]  /*17c0*/  SHF.L.U32 R11, R14, 0x10, RZ ;  /* 0x000000100e0b7819 */ /* 0x004fe200000006ff */
[----:B---3--:R-:W-:-:S04]  /*17d0*/  FADD.FTZ R14, -R216, R190 ;  /* 0x000000bed80e7221 */ /* 0x008fc80000010100 */
[----:B-----5:R-:W-:Y:S01]  /*17e0*/  FMUL.FTZ R197, R9, R14 ;  /* 0x0000000e09c57220 */ /* 0x020fe20000410000 */
[----:B----4-:R-:W-:Y:S02]  /*17f0*/  FADD.FTZ R14, -R216, R180 ;  /* 0x000000b4d80e7221 */ /* 0x010fe40000010100 */
[----:B------:R-:W2:Y:S01]  /*1800*/  LDL R180, [R1+0x74] ;  /* 0x0000740001b47983 */ /* 0x000ea20000100800 */
[----:B0-----:R-:W-:-:S04]  /*1810*/  @P1 IMAD.WIDE.U32 R202, R218, 0x20, R202 ;  /* 0x00000020daca1825 */ /* 0x001fc800078e00ca */
[----:B------:R-:W-:Y:S01]  /*1820*/  FADD.FTZ R7, -R216, R188 ;  /* 0x000000bcd8077221 */ /* 0x000fe20000010100 */
[----:B------:R-:W5:Y:S04]  /*1830*/  @P1 LDG.E.128 R144, desc[UR6][R202.64] ;  /* 0x00000006ca901981 */ /* 0x000f68000c1e1d00 */
[----:B------:R0:W5:Y:S02]  /*1840*/  @P1 LDG.E.128 R148, desc[UR6][R202.64+0x10] ;  /* 0x00001006ca941981 */ /* 0x000164000c1e1d00 */
[----:B0-----:R-:W-:Y:S01]  /*1850*/  FMUL.FTZ R203, R9, R7 ;  /* 0x0000000709cb7220 */ /* 0x001fe20000410000 */
[----:B------:R-:W-:-:S05]  /*1860*/  SHF.L.U32 R7, R176, 0x10, RZ ;  /* 0x00000010b0077819 */ /* 0x000fca00000006ff */
        /* <DEDUP_REMOVED lines=8> */
[----:B------:R-:W-:Y:S01]  /*18f0*/  FMUL.FTZ R7, R9, R14 ;  /* 0x0000000e09077220 */ /* 0x000fe20000410000 */
[----:B------:R-:W-:Y:S02]  /*1900*/  SHF.L.U32 R14, R178, 0x10, RZ ;  /* 0x00000010b20e7819 */ /* 0x000fe400000006ff */
[----:B------:R-:W-:Y:S01]  /*1910*/  SHF.L.U32 R17, R17, 0x10, RZ ;  /* 0x0000001011117819 */ /* 0x000fe200000006ff */
[----:B------:R-:W-:Y:S01]  /*1920*/  FADD.FTZ R11, -R216, R182 ;  /* 0x000000b6d80b7221 */ /* 0x000fe20000010100 */
[----:B------:R-:W-:-:S03]  /*1930*/  SHF.L.U32 R20, R20, 0x10, RZ ;  /* 0x0000001014147819 */ /* 0x000fc600000006ff */
[-C--:B------:R-:W-:Y:S01]  /*1940*/  FMUL.FTZ R230, R17, R14.reuse ;  /* 0x0000000e11e67220 */ /* 0x080fe20000410000 */
[----:B------:R-:W-:Y:S01]  /*1950*/  SHF.L.U32 R17, R179, 0x10, RZ ;  /* 0x00000010b3117819 */ /* 0x000fe200000006ff */
[----:B------:R-:W-:Y:S01]  /*1960*/  FMUL.FTZ R11, R9, R11 ;  /* 0x0000000b090b7220 */ /* 0x000fe20000410000 */
        /* <DEDUP_REMOVED lines=15> */
[----:B------:R-:W-:Y:S02]  /*1a60*/  SHF.L.U32 R22, R22, 0x10, RZ ;  /* 0x0000001016167819 */ /* 0x000fe400000006ff */
[----:B------:R-:W-:Y:S01]  /*1a70*/  SHF.L.U32 R177, R210, 0x10, RZ ;  /* 0x00000010d2b17819 */ /* 0x000fe200000006ff */
[----:B------:R-:W-:Y:S01]  /*1a80*/  FMUL.FTZ R17, R9, R17 ;  /* 0x0000001109117220 */ /* 0x000fe20000410000 */
[----:B------:R-:W-:Y:S01]  /*1a90*/  PRMT R20, R178, 0x7632, R20 ;  /* 0x00007632b2147816 */ /* 0x000fe20000000014 */
[----:B------:R-:W-:Y:S01]  /*1aa0*/  FADD.FTZ R176, -R216, R181 ;  /* 0x000000b5d8b07221 */ /* 0x000fe20000010100 */
[----:B------:R-:W-:Y:S01]  /*1ab0*/  FADD.FTZ R87, R87, R22 ;  /* 0x0000001657577221 */ /* 0x000fe20000010000 */
[-C--:B------:R-:W-:Y:S01]  /*1ac0*/  FFMA.FTZ R119, R17, R22.reuse, R119 ;  /* 0x0000001611777223 */ /* 0x080fe20000010077 */
        /* <DEDUP_REMOVED lines=13> */
[----:B------:R-:W-:Y:S02]  /*1ba0*/  FADD.FTZ R176, -R216, R183 ;  /* 0x000000b7d8b07221 */ /* 0x000fe40000010100 */
[----:B------:R-:W-:Y:S01]  /*1bb0*/  FADD.FTZ R178, R22, R210 ;  /* 0x000000d216b27221 */ /* 0x000fe20000010000 */
[----:B------:R-:W-:Y:S01]  /*1bc0*/  FFMA.FTZ R177, R17, R210, R177 ;  /* 0x000000d211b17223 */ /* 0x000fe200000100b1 */
[----:B------:R-:W-:Y:S01]  /*1bd0*/  PRMT R179, R179, 0x7632, R179 ;  /* 0x00007632b3b37816 */ /* 0x000fe200000000b3 */
[----:B------:R-:W-:Y:S01]  /*1be0*/  FMUL.FTZ R22, R9, R176 ;  /* 0x000000b009167220 */ /* 0x000fe20000410000 */
[----:B------:R-:W-:Y:S01]  /*1bf0*/  FADD.FTZ R176, R178, R230 ;  /* 0x000000e6b2b07221 */ /* 0x000fe20000010000 */
[----:B------:R-:W-:Y:S01]  /*1c00*/  FFMA.FTZ R177, R7, R230, R177 ;  /* 0x000000e607b17223 */ /* 0x000fe200000100b1 */
[----:B------:R-:W-:-:S02]  /*1c10*/  SHF.L.U32 R179, R179, 0x10, RZ ;  /* 0x00000010b3b37819 */ /* 0x000fc400000006ff */
        /* <DEDUP_REMOVED lines=10> */
[----:B------:R-:W-:-:S07]  /*1cc0*/  FFMA.FTZ R219, R22, R202, R177 ;  /* 0x000000ca16db7223 */ /* 0x000fce00000100b1 */
.L_x_5656:
[----:B------:R-:W-:Y:S05]  /*1cd0*/  BSYNC.RECONVERGENT B1 ;  /* 0x0000000000017941 */ /* 0x000fea0003800200 */
.L_x_5655:
        /* <DEDUP_REMOVED lines=100> */
.L_x_5658:
[----:B------:R-:W-:Y:S05]  /*2320*/  BSYNC.RECONVERGENT B1 ;  /* 0x0000000000017941 */ /* 0x000fea0003800200 */
.L_x_5657:
[----:B------:R-:W-:Y:S04]  /*2330*/  BSSY.RECONVERGENT B1, `(.L_x_5659) ;  /* 0x000005f000017945 */ /* 0x000fe80003800200 */
[----:B------:R-:W-:Y:S05]  /*2340*/  @!P5 BRA `(.L_x_5660) ;  /* 0x000000040074d947 */ /* 0x000fea0003800000 */
[----:B------:R-:W0:Y:S01]  /*2350*/  LDC.64 R2, c[0x0][0x3a8] ;  /* 0x0000ea00ff027b82 */ /* 0x000e220000000a00 */
[----:B------:R-:W2:Y:S04]  /*2360*/  LDL R205, [R1+0x18] ;  /* 0x0000180001cd7983 */ /* 0x000ea80000100800 */
[----:B------:R-:W3:Y:S03]  /*2370*/  LDL R204, [R1+0x1c] ;  /* 0x00001c0001cc7983 */ /* 0x000ee60000100800 */
[----:B------:R-:W1:Y:S01]  /*2380*/  LDC.64 R176, c[0x0][0x428] ;  /* 0x00010a00ffb07b82 */ /* 0x000e620000000a00 */
[----:B------:R-:W4:Y:S01]  /*2390*/  LDL R199, [R1+0x50] ;  /* 0x0000500001c77983 */ /* 0x000f220000100800 */
[----:B0-----:R-:W-:-:S05]  /*23a0*/  IMAD.WIDE.U32 R2, R218, 0x20, R2 ;  /* 0x00000020da027825 */ /* 0x001fca00078e0002 */
[----:B------:R-:W2:Y:S01]  /*23b0*/  LDG.E.128 R180, desc[UR6][R2.64] ;  /* 0x0000000602b47981 */ /* 0x000ea2000c1e1d00 */
[----:B-1----:R-:W-:-:S03]  /*23c0*/  IMAD.WIDE.U32 R176, R218, 0x10, R176 ;  /* 0x00000010dab07825 */ /* 0x002fc600078e00b0 */
[----:B------:R0:W3:Y:S04]  /*23d0*/  LDG.E.128 R188, desc[UR6][R2.64+0x10] ;  /* 0x0000100602bc7981 */ /* 0x0000e8000c1e1d00 */
[----:B------:R-:W4:Y:S01]  /*23e0*/  LDG.E.128 R176, desc[UR6][R176.64] ;  /* 0x00000006b0b07981 */ /* 0x000f22000c1e1d00 */
[----:B------:R-:W-:-:S04]  /*23f0*/  ISETP.NE.U32.AND P1, PT, RZ, UR10, PT ;  /* 0x0000000aff007c0c */ /* 0x000fc8000bf25070 */
[----:B------:R-:W-:-:S13]  /*2400*/  ISETP.NE.AND.EX P1, PT, RZ, UR11, PT, P1 ;  /* 0x0000000bff007c0c */ /* 0x000fda000bf25310 */
[----:B0-----:R-:W0:Y:S02]  /*2410*/  @P1 LDC.64 R2, c[0x0][0x438] ;  /* 0x00010e00ff021b82 */ /* 0x001e240000000a00 */
[----:B0-----:R-:W-:-:S05]  /*2420*/  @P1 IMAD.WIDE.U32 R2, R218, 0x20, R2 ;  /* 0x00000020da021825 */ /* 0x001fca00078e0002 */
[----:B------:R-:W5:Y:S04]  /*2430*/  @P1 LDG.E.128 R160, desc[UR6][R2.64] ;  /* 0x0000000602a01981 */ /* 0x000f68000c1e1d00 */
[----:B------:R0:W5:Y:S01]  /*2440*/  @P1 LDG.E.128 R164, desc[UR6][R2.64+0x10] ;  /* 0x0000100602a41981 */ /* 0x000162000c1e1d00 */
[C---:B--2---:R-:W-:Y:S01]  /*2450*/  FADD.FTZ R4, -R216.reuse, R180 ;  /* 0x000000b4d8047221 */ /* 0x044fe20000010100 */
[C---:B0-----:R-:W-:Y:S01]  /*2460*/  FADD.FTZ R3, -R216.reuse, R183 ;  /* 0x000000b7d8037221 */ /* 0x041fe20000010100 */
[C---:B------:R-:W-:Y:S01]  /*2470*/  FADD.FTZ R182, -R216.reuse, R182 ;  /* 0x000000b6d8b67221 */ /* 0x040fe20000010100 */
[----:B---3--:R-:W-:Y:S01]  /*2480*/  FADD.FTZ R183, -R216, R188 ;  /* 0x000000bcd8b77221 */ /* 0x008fe20000010100 */
[----:B-----5:R-:W-:Y:S01]  /*2490*/  FMUL.FTZ R195, R9, R4 ;  /* 0x0000000409c37220 */ /* 0x020fe20000410000 */
[----:B------:R-:W-:-:S02]  /*24a0*/  SHF.L.U32 R188, R240, 0x10, RZ ;  /* 0x00000010f0bc7819 */ /* 0x000fc400000006ff */
[----:B----4-:R-:W-:Y:S01]  /*24b0*/  SHF.L.U32 R4, R176, 0x10, RZ ;  /* 0x00000010b0047819 */ /* 0x010fe200000006ff */
[----:B------:R-:W-:Y:S01]  /*24c0*/  FMUL.FTZ R194, R9, R182 ;  /* 0x000000b609c27220 */ /* 0x000fe20000410000 */
[----:B------:R-:W-:-:S03]  /*24d0*/  SHF.L.U32 R182, R241, 0x10, RZ ;  /* 0x00000010f1b67819 */ /* 0x000fc600000006ff */
[----:B------:R-:W-:Y:S01]  /*24e0*/  FADD.FTZ R68, R68, R4 ;  /* 0x0000000444447221 */ /* 0x000fe20000010000 */
[-C--:B------:R-:W-:Y:S01]  /*24f0*/  FFMA.FTZ R100, R195, R4.reuse, R100 ;  /* 0x00000004c3647223 */ /* 0x080fe20000010064 */
[----:B------:R-:W-:Y:S01]  /*2500*/  FMUL.FTZ R223, R188, R4 ;  /* 0x00000004bcdf7220 */ /* 0x000fe20000410000 */
[----:B------:R-:W-:Y:S01]  /*2510*/  SHF.L.U32 R4, R177, 0x10, RZ ;  /* 0x00000010b1047819 */ /* 0x000fe200000006ff */
        /* <DEDUP_REMOVED lines=9> */
[----:B------:R-:W-:Y:S02]  /*25b0*/  SHF.L.U32 R4, R179, 0x10, RZ ;  /* 0x00000010b3047819 */ /* 0x000fe400000006ff */
[----:B------:R-:W-:-:S05]  /*25c0*/  SHF.L.U32 R182, R243, 0x10, RZ ;  /* 0x00000010f3b67819 */ /* 0x000fca00000006ff */
[----:B------:R-:W-:Y:S02]  /*25d0*/  FMUL.FTZ R213, R182, R4 ;  /* 0x00000004b6d57220 */ /* 0x000fe40000410000 */
[----:B------:R-:W2:Y:S01]  /*25e0*/  LDL R182, [R1+0x54] ;  /* 0x0000540001b67983 */ /* 0x000ea20000100800 */
[C---:B------:R-:W-:Y:S01]  /*25f0*/  FADD.FTZ R190, -R216.reuse, R190 ;  /* 0x000000bed8be7221 */ /* 0x040fe20000010100 */
[----:B------:R-:W-:Y:S01]  /*2600*/  FADD.FTZ R2, -R216, R181 ;  /* 0x000000b5d8027221 */ /* 0x000fe20000010100 */
[----:B------:R-:W-:Y:S02]  /*2610*/  PRMT R176, R176, 0x7632, R176 ;  /* 0x00007632b0b07816 */ /* 0x000fe400000000b0 */
[C---:B------:R-:W-:Y:S01]  /*2620*/  FMUL.FTZ R192, R9.reuse, R190 ;  /* 0x000000be09c07220 */ /* 0x040fe20000410000 */
[----:B------:R-:W-:Y:S01]  /*2630*/  FADD.FTZ R66, R66, R4 ;  /* 0x0000000442427221 */ /* 0x000fe20000010000 */
[----:B------:R-:W-:Y:S01]  /*2640*/  FMUL.FTZ R214, R9, R2 ;  /* 0x0000000209d67220 */ /* 0x000fe20000410000 */
[----:B------:R-:W-:Y:S01]  /*2650*/  SHF.L.U32 R2, R205, 0x10, RZ ;  /* 0x00000010cd027819 */ /* 0x000fe200000006ff */
[----:B------:R-:W-:Y:S01]  /*2660*/  FFMA.FTZ R98, R192, R4, R98 ;  /* 0x00000004c0627223 */ /* 0x000fe20000010062 */
[----:B------:R-:W-:-:S02]  /*2670*/  SHF.L.U32 R4, R176, 0x10, RZ ;  /* 0x00000010b0047819 */ /* 0x000fc400000006ff */
[----:B------:R-:W-:-:S03]  /*2680*/  PRMT R177, R177, 0x7632, R177 ;  /* 0x00007632b1b17816 */ /* 0x000fc600000000b1 */
[-C--:B------:R-:W-:Y:S01]  /*2690*/  FFMA.FTZ R101, R214, R4.reuse, R101 ;  /* 0x00000004d6657223 */ /* 0x080fe20000010065 */
[----:B------:R-:W-:Y:S01]  /*26a0*/  FADD.FTZ R69, R69, R4 ;  /* 0x0000000445457221 */ /* 0x000fe20000010000 */
[----:B------:R-:W-:Y:S01]  /*26b0*/  FMUL.FTZ R206, R2, R4 ;  /* 0x0000000402ce7220 */ /* 0x000fe20000410000 */
[----:B------:R-:W-:Y:S01]  /*26c0*/  FMUL.FTZ R4, R9, R3 ;  /* 0x0000000309047220 */ /* 0x000fe20000410000 */
[----:B------:R-:W-:Y:S02]  /*26d0*/  SHF.L.U32 R2, R177, 0x10, RZ ;  /* 0x00000010b1027819 */ /* 0x000fe400000006ff */
[----:B------:R-:W-:Y:S01]  /*26e0*/  SHF.L.U32 R3, R204, 0x10, RZ ;  /* 0x00000010cc037819 */ /* 0x000fe200000006ff */
[----:B------:R-:W-:Y:S01]  /*26f0*/  FADD.FTZ R180, -R216, R189 ;  /* 0x000000bdd8b47221 */ /* 0x000fe20000010100 */
[----:B------:R-:W-:Y:S01]  /*2700*/  PRMT R178, R178, 0x7632, R178 ;  /* 0x00007632b2b27816 */ /* 0x000fe200000000b2 */
[-C--:B------:R-:W-:Y:S01]  /*2710*/  FFMA.FTZ R103, R4, R2.reuse, R103 ;  /* 0x0000000204677223 */ /* 0x080fe20000010067 */
[----:B------:R-:W-:Y:S01]  /*2720*/  FADD.FTZ R71, R71, R2 ;  /* 0x0000000247477221 */ /* 0x000fe20000010000 */
[----:B------:R-:W-:Y:S01]  /*2730*/  FMUL.FTZ R205, R3, R2 ;  /* 0x0000000203cd7220 */ /* 0x000fe20000410000 */
[----:B------:R-:W-:Y:S01]  /*2740*/  SHF.L.U32 R2, R178, 0x10, RZ ;  /* 0x00000010b2027819 */ /* 0x000fe200000006ff */
[----:B------:R-:W-:Y:S01]  /*2750*/  FMUL.FTZ R3, R9, R180 ;  /* 0x000000b409037220 */ /* 0x000fe20000410000 */
[----:B------:R-:W-:Y:S01]  /*2760*/  SHF.L.U32 R177, R199, 0x10, RZ ;  /* 0x00000010c7b17819 */ /* 0x000fe200000006ff */
[----:B------:R-:W-:Y:S01]  /*2770*/  FADD.FTZ R176, R220, R223 ;  /* 0x000000dfdcb07221 */ /* 0x000fe20000010000 */
[----:B------:R-:W-:Y:S01]  /*2780*/  FFMA.FTZ R178, R195, R223, R219 ;  /* 0x000000dfc3b27223 */ /* 0x000fe200000100db */
[-C--:B------:R-:W-:Y:S01]  /*2790*/  FFMA.FTZ R97, R3, R2.reuse, R97 ;  /* 0x0000000203617223 */ /* 0x080fe20000010061 */
[----:B------:R-:W-:Y:S01]  /*27a0*/  FADD.FTZ R65, R65, R2 ;  /* 0x0000000241417221 */ /* 0x000fe20000010000 */
[----:B------:R-:W-:Y:S01]  /*27b0*/  FMUL.FTZ R204, R177, R2 ;  /* 0x00000002b1cc7220 */ /* 0x000fe20000410000 */
[----:B------:R-:W-:Y:S01]  /*27c0*/  FADD.FTZ R2, R176, R206 ;  /* 0x000000ceb0027221 */ /* 0x000fe20000010000 */
[----:B------:R-:W-:-:S03]  /*27d0*/  FFMA.FTZ R178, R214, R206, R178 ;  /* 0x000000ced6b27223 */ /* 0x000fc600000100b2 */
[----:B------:R-:W-:Y:S01]  /*27e0*/  FADD.FTZ R176, R2, R222 ;  /* 0x000000de02b07221 */ /* 0x000fe20000010000 */
[----:B------:R-:W-:-:S03]  /*27f0*/  FFMA.FTZ R178, R194, R222, R178 ;  /* 0x000000dec2b27223 */ /* 0x000fc600000100b2 */
[----:B------:R-:W-:Y:S01]  /*2800*/  FADD.FTZ R176, R176, R205 ;  /* 0x000000cdb0b07221 */ /* 0x000fe20000010000 */
[----:B------:R-:W-:Y:S01]  /*2810*/  FFMA.FTZ R177, R4, R205, R178 ;  /* 0x000000cd04b17223 */ /* 0x000fe200000100b2 */
[----:B------:R-:W-:Y:S02]  /*2820*/  PRMT R179, R179, 0x7632, R179 ;  /* 0x00007632b3b37816 */ /* 0x000fe400000000b3 */
        /* <DEDUP_REMOVED lines=8> */
[----:B------:R-:W-:Y:S01]  /*28b0*/  FFMA.FTZ R177, R192, R213, R177 ;  /* 0x000000d5c0b17223 */ /* 0x000fe200000100b1 */
[----:B------:R-:W-:Y:S01]  /*28c0*/  FADD.FTZ R67, R67, R179 ;  /* 0x000000b343437221 */ /* 0x000fe20000010000 */
[----:B------:R-:W-:Y:S01]  /*28d0*/  FFMA.FTZ R99, R2, R179, R99 ;  /* 0x000000b302637223 */ /* 0x000fe20000010063 */
[----:B--2---:R-:W-:-:S05]  /*28e0*/  SHF.L.U32 R178, R182, 0x10, RZ ;  /* 0x00000010b6b27819 */ /* 0x004fca00000006ff */
[----:B------:R-:W-:-:S04]  /*28f0*/  FMUL.FTZ R199, R178, R179 ;  /* 0x000000b3b2c77220 */ /* 0x000fc80000410000 */
[----:B------:R-:W-:Y:S01]  /*2900*/  FADD.FTZ R220, R176, R199 ;  /* 0x000000c7b0dc7221 */ /* 0x000fe20000010000 */
[----:B------:R-:W-:-:S07]  /*2910*/  FFMA.FTZ R219, R2, R199, R177 ;  /* 0x000000c702db7223 */ /* 0x000fce00000100b1 */
.L_x_5660:
[----:B------:R-:W-:Y:S05]  /*2920*/  BSYNC.RECONVERGENT B1 ;  /* 0x0000000000017941 */ /* 0x000fea0003800200 */
.L_x_5659:
        /* <DEDUP_REMOVED lines=22> */
.L_x_5719:
[----:B------:R-:W-:Y:S01]  /*2a90*/  FADD.FTZ R177, R180, R183 ;  /* 0x000000b7b4b17221 */ /* 0x000fe20000010000 */
[----:B------:R-:W-:Y:S01]  /*2aa0*/  ISETP.NE.AND P6, PT, RZ, UR8, PT ;  /* 0x00000008ff007c0c */ /* 0x000fe2000bfc5270 */
[----:B0-----:R-:W-:Y:S01]  /*2ab0*/  FADD.FTZ R176, R181, R176 ;  /* 0x000000b0b5b07221 */ /* 0x001fe20000010000 */
[----:B------:R-:W-:Y:S01]  /*2ac0*/  BSSY.RECONVERGENT B1, `(.L_x_5662) ;  /* 0x0000549000017945 */ /* 0x000fe20003800200 */
[----:B------:R-:W-:Y:S02]  /*2ad0*/  FMUL.FTZ R177, R177, UR9 ;  /* 0x00000009b1b17c20 */ /* 0x000fe40008410000 */
[----:B-1----:R-:W-:-:S03]  /*2ae0*/  FMUL.FTZ R181, R176, UR9 ;  /* 0x00000009b0b57c20 */ /* 0x002fc60008410000 */
        /* <DEDUP_REMOVED lines=14> */
[----:B------:R-:W-:-:S04]  /*2bd0*/  FFMA.FTZ R182, R12, R181, R180 ;  /* 0x000000b50cb67223 */ /* 0x000fc800000100b4 */
[----:B------:R-:W-:-:S04]  /*2be0*/  FADD.FTZ R182, R227, -R182 ;  /* 0x800000b6e3b67221 */ /* 0x000fc80000010000 */
[----:B-----5:R-:W-:-:S04]  /*2bf0*/  FMUL.FTZ R182, R9, R182 ;  /* 0x000000b609b67220 */ /* 0x020fc80000410000 */
[----:B------:R-:W-:Y:S01]  /*2c00*/  FMUL.FTZ R183, R182, R8 ;  /* 0x00000008b6b77220 */ /* 0x000fe20000410000 */
[C---:B------:R-:W-:Y:S02]  /*2c10*/  SHF.L.U32 R182, R179.reuse, 0x10, RZ ;  /* 0x00000010b3b67819 */ /* 0x040fe400000006ff */
[----:B------:R-:W-:-:S03]  /*2c20*/  PRMT R179, R179, 0x7632, R179 ;  /* 0x00007632b3b37816 */ /* 0x000fc600000000b3 */
[----:B------:R-:W-:Y:S01]  /*2c30*/  FFMA.FTZ R182, R183, R182, R58 ;  /* 0x000000b6b7b67223 */ /* 0x000fe2000001003a */
[----:B------:R-:W-:Y:S02]  /*2c40*/  SHF.L.U32 R58, R143, 0x10, RZ ;  /* 0x000000108f3a7819 */ /* 0x000fe400000006ff */
[----:B------:R-:W-:-:S03]  /*2c50*/  SHF.L.U32 R179, R179, 0x10, RZ ;  /* 0x00000010b3b37819 */ /* 0x000fc600000006ff */
[----:B------:R-:W-:Y:S01]  /*2c60*/  FMUL.FTZ R58, R183, R58 ;  /* 0x0000003ab73a7220 */ /* 0x000fe20000410000 */
[----:B------:R-:W-:-:S04]  /*2c70*/  FFMA.FTZ R183, R184, R181, R180 ;  /* 0x000000b5b8b77223 */ /* 0x000fc800000100b4 */
[----:B------:R-:W-:-:S04]  /*2c80*/  FADD.FTZ R183, R185, -R183 ;  /* 0x800000b7b9b77221 */ /* 0x000fc80000010000 */
[----:B------:R-:W-:-:S04]  /*2c90*/  FMUL.FTZ R183, R9, R183 ;  /* 0x000000b709b77220 */ /* 0x000fc80000410000 */
[----:B------:R-:W-:-:S04]  /*2ca0*/  FMUL.FTZ R183, R183, R8 ;  /* 0x00000008b7b77220 */ /* 0x000fc80000410000 */
[----:B------:R-:W-:Y:S01]  /*2cb0*/  FFMA.FTZ R179, R183, R179, R59 ;  /* 0x000000b3b7b37223 */ /* 0x000fe2000001003b */
[----:B------:R-:W-:-:S05]  /*2cc0*/  SHF.L.U32 R59, R191, 0x10, RZ ;  /* 0x00000010bf3b7819 */ /* 0x000fca00000006ff */
        /* <DEDUP_REMOVED lines=10> */
[----:B------:R-:W-:-:S05]  /*2d70*/  SHF.L.U32 R56, R142, 0x10, RZ ;  /* 0x000000108e387819 */ /* 0x000fca00000006ff */
        /* <DEDUP_REMOVED lines=8> */
[----:B------:R-:W-:-:S04]  /*2e00*/  FFMA.FTZ R56, R198, R181, R180 ;  /* 0x000000b5c6387223 */ /* 0x000fc800000100b4 */
[----:B------:R-:W-:Y:S01]  /*2e10*/  FADD.FTZ R56, R234, -R56 ;  /* 0x80000038ea387221 */ /* 0x000fe20000010000 */
[----:B------:R-:W-:-:S03]  /*2e20*/  F2FP.BF16.F32.PACK_AB R58, R57, R58 ;  /* 0x0000003a393a723e */ /* 0x000fc600000010ff */
[----:B------:R-:W-:-:S04]  /*2e30*/  FMUL.FTZ R56, R9, R56 ;  /* 0x0000003809387220 */ /* 0x000fc80000410000 */
        /* <DEDUP_REMOVED lines=31> */
[----:B------:R-:W-:-:S05]  /*3030*/  FMUL.FTZ R61, R60, R61 ;  /* 0x0000003d3c3d7220 */ /* 0x000fca0000410000 */
[----:B------:R-:W-:Y:S01]  /*3040*/  F2FP.BF16.F32.PACK_AB R56, R61, R56 ;  /* 0x000000383d38723e */ /* 0x000fe200000010ff */
[----:B------:R-:W-:Y:S06]  /*3050*/  BRA `(.L_x_5667) ;  /* 0x0000000400207947 */ /* 0x000fec0003800000 */
.L_x_5666:
[----:B------:R-:W-:Y:S01]  /*3060*/  FFMA.FTZ R168, R12, R181, R180 ;  /* 0x000000b50ca87223 */ /* 0x000fe200000100b4 */
[----:B-----5:R-:W-:Y:S02]  /*3070*/  SHF.L.U32 R171, R179, 0x10, RZ ;  /* 0x00000010b3ab7819 */ /* 0x020fe400000006ff */
[----:B------:R-:W-:Y:S01]  /*3080*/  PRMT R173, R178, 0x7632, R173 ;  /* 0x00007632b2ad7816 */ /* 0x000fe200000000ad */
[----:B------:R-:W-:-:S03]  /*3090*/  FADD.FTZ R168, R227, -R168 ;  /* 0x800000a8e3a87221 */ /* 0x000fc60000010000 */
[----:B------:R-:W-:Y:S01]  /*30a0*/  SHF.L.U32 R173, R173, 0x10, RZ ;  /* 0x00000010adad7819 */ /* 0x000fe200000006ff */
[----:B------:R-:W-:Y:S01]  /*30b0*/  FMUL.FTZ R170, R9, R168 ;  /* 0x000000a809aa7220 */ /* 0x000fe20000410000 */
[----:B------:R-:W-:-:S03]  /*30c0*/  SHF.L.U32 R168, R143, 0x10, RZ ;  /* 0x000000108fa87819 */ /* 0x000fc600000006ff */
[----:B------:R-:W-:-:S04]  /*30d0*/  FMUL.FTZ R169, R170, R8 ;  /* 0x00000008aaa97220 */ /* 0x000fc80000410000 */
[C---:B------:R-:W-:Y:S01]  /*30e0*/  FFMA.FTZ R182, R169.reuse, R171, R58 ;  /* 0x000000aba9b67223 */ /* 0x040fe2000001003a */
[----:B------:R-:W-:Y:S01]  /*30f0*/  FFMA.FTZ R171, R184, R181, R180 ;  /* 0x000000b5b8ab7223 */ /* 0x000fe200000100b4 */
[----:B------:R-:W-:Y:S01]  /*3100*/  FMUL.FTZ R58, R169, R168 ;  /* 0x000000a8a93a7220 */ /* 0x000fe20000410000 */
[----:B------:R-:W-:Y:S02]  /*3110*/  PRMT R168, R179, 0x7632, R168 ;  /* 0x00007632b3a87816 */ /* 0x000fe400000000a8 */
[----:B------:R-:W-:Y:S02]  /*3120*/  FADD.FTZ R171, R185, -R171 ;  /* 0x800000abb9ab7221 */ /* 0x000fe40000010000 */
[----:B------:R-:W-:Y:S02]  /*3130*/  SHF.L.U32 R172, R168, 0x10, RZ ;  /* 0x00000010a8ac7819 */ /* 0x000fe400000006ff */
[----:B------:R-:W-:Y:S01]  /*3140*/  FMUL.FTZ R171, R9, R171 ;  /* 0x000000ab09ab7220 */ /* 0x000fe20000410000 */
[----:B------:R-:W-:-:S03]  /*3150*/  SHF.L.U32 R168, R191, 0x10, RZ ;  /* 0x00000010bfa87819 */ /* 0x000fc600000006ff */
[----:B------:R-:W-:-:S04]  /*3160*/  FMUL.FTZ R169, R171, R8 ;  /* 0x00000008aba97220 */ /* 0x000fc80000410000 */
[C---:B------:R-:W-:Y:S01]  /*3170*/  FFMA.FTZ R179, R169.reuse, R172, R59 ;  /* 0x000000aca9b37223 */ /* 0x040fe2000001003b */
[----:B------:R-:W-:Y:S01]  /*3180*/  FMUL.FTZ R59, R169, R168 ;  /* 0x000000a8a93b7220 */ /* 0x000fe20000410000 */
[----:B------:R-:W-:Y:S01]  /*3190*/  FFMA.FTZ R168, R186, R181, R180 ;  /* 0x000000b5baa87223 */ /* 0x000fe200000100b4 */
[----:B------:R-:W-:-:S03]  /*31a0*/  SHF.L.U32 R172, R178, 0x10, RZ ;  /* 0x00000010b2ac7819 */ /* 0x000fc600000006ff */
[----:B------:R-:W-:Y:S01]  /*31b0*/  FADD.FTZ R168, R231, -R168 ;  /* 0x800000a8e7a87221 */ /* 0x000fe20000010000 */
[----:B------:R-:W-:Y:S02]  /*31c0*/  F2FP.BF16.F32.PACK_AB R59, R59, R58 ;  /* 0x0000003a3b3b723e */ /* 0x000fe400000010ff */
[----:B------:R-:W-:Y:S01]  /*31d0*/  SHF.L.U32 R58, R142, 0x10, RZ ;  /* 0x000000108e3a7819 */ /* 0x000fe200000006ff */
[----:B------:R-:W-:-:S04]  /*31e0*/  FMUL.FTZ R168, R9, R168 ;  /* 0x000000a809a87220 */ /* 0x000fc80000410000 */
[----:B------:R-:W-:-:S04]  /*31f0*/  FMUL.FTZ R169, R168, R8 ;  /* 0x00000008a8a97220 */ /* 0x000fc80000410000 */
[----:B------:R-:W-:Y:S01]  /*3200*/  FFMA.FTZ R183, R169, R172, R56 ;  /* 0x000000aca9b77223 */ /* 0x000fe20000010038 */
[----:B------:R-:W-:Y:S01]  /*3210*/  FFMA.FTZ R56, R23, R181, R180 ;  /* 0x000000b517387223 */ /* 0x000fe200000100b4 */
[----:B------:R-:W-:-:S03]  /*3220*/  FMUL.FTZ R58, R169, R58 ;  /* 0x0000003aa93a7220 */ /* 0x000fc60000410000 */
[----:B------:R-:W-:-:S04]  /*3230*/  FADD.FTZ R56, R187, -R56 ;  /* 0x80000038bb387221 */ /* 0x000fc80000010000 */
[----:B------:R-:W-:Y:S01]  /*3240*/  FMUL.FTZ R169, R9, R56 ;  /* 0x0000003809a97220 */ /* 0x000fe20000410000 */
[----:B------:R-:W-:-:S03]  /*3250*/  SHF.L.U32 R56, R190, 0x10, RZ ;  /* 0x00000010be387819 */ /* 0x000fc600000006ff */
[----:B------:R-:W-:-:S04]  /*3260*/  FMUL.FTZ R172, R169, R8 ;  /* 0x00000008a9ac7220 */ /* 0x000fc80000410000 */
[C---:B------:R-:W-:Y:S01]  /*3270*/  FFMA.FTZ R178, R172.reuse, R173, R57 ;  /* 0x000000adacb27223 */ /* 0x040fe20000010039 */
[----:B------:R-:W-:Y:S01]  /*3280*/  FMUL.FTZ R57, R172, R56 ;  /* 0x00000038ac397220 */ /* 0x000fe20000410000 */
[----:B------:R-:W-:Y:S01]  /*3290*/  FFMA.FTZ R56, R198, R181, R180 ;  /* 0x000000b5c6387223 */ /* 0x000fe200000100b4 */
[----:B------:R-:W-:Y:S02]  /*32a0*/  PRMT R172, R177, 0x7632, R172 ;  /* 0x00007632b1ac7816 */ /* 0x000fe400000000ac */
[----:B------:R-:W-:Y:S01]  /*32b0*/  SHF.L.U32 R173, R176, 0x10, RZ ;  /* 0x00000010b0ad7819 */ /* 0x000fe200000006ff */
[----:B------:R-:W-:Y:S01]  /*32c0*/  FADD.FTZ R56, R234, -R56 ;  /* 0x80000038ea387221 */ /* 0x000fe20000010000 */
[----:B------:R-:W-:Y:S02]  /*32d0*/  F2FP.BF16.F32.PACK_AB R58, R57, R58 ;  /* 0x0000003a393a723e */ /* 0x000fe400000010ff */
[----:B------:R-:W-:Y:S01]  /*32e0*/  SHF.L.U32 R172, R172, 0x10, RZ ;  /* 0x00000010acac7819 */ /* 0x000fe200000006ff */
[----:B------:R-:W-:Y:S01]  /*32f0*/  FMUL.FTZ R174, R9, R56 ;  /* 0x0000003809ae7220 */ /* 0x000fe20000410000 */
[----:B------:R-:W-:-:S02]  /*3300*/  SHF.L.U32 R56, R177, 0x10, RZ ;  /* 0x00000010b1387819 */ /* 0x000fc400000006ff */
[----:B------:R-:W-:Y:S01]  /*3310*/  PRMT R176, R176, 0x7632, R176 ;  /* 0x00007632b0b07816 */ /* 0x000fe200000000b0 */
[----:B------:R-:W-:-:S03]  /*3320*/  FMUL.FTZ R57, R174, R8 ;  /* 0x00000008ae397220 */ /* 0x000fc60000410000 */
[----:B------:R-:W-:Y:S01]  /*3330*/  SHF.L.U32 R176, R176, 0x10, RZ ;  /* 0x00000010b0b07819 */ /* 0x000fe200000006ff */
        /* <DEDUP_REMOVED lines=25> */
[----:B------:R-:W-:-:S07]  /*34d0*/  F2FP.BF16.F32.PACK_AB R56, R61, R56 ;  /* 0x000000383d38723e */ /* 0x000fce00000010ff */
.L_x_5667:
[----:B------:R-:W0:Y:S02]  /*34e0*/  @P1 LDC.64 R60, c[0x0][0x478] ;  /* 0x00011e00ff3c1b82 */ /* 0x000e240000000a00 */
[----:B0-----:R-:W-:-:S05]  /*34f0*/  @P1 IMAD.WIDE.U32 R60, R5, 0x20, R60 ;  /* 0x00000020053c1825 */ /* 0x001fca00078e003c */
[----:B------:R-:W-:Y:S04]  /*3500*/  @P1 STG.E.128 desc[UR6][R60.64], R172 ;  /* 0x000000ac3c001986 */ /* 0x000fe8000c101d06 */
        /* <DEDUP_REMOVED lines=11> */
.L_x_5665:
[----:B------:R-:W-:Y:S05]  /*35c0*/  BSYNC.RECONVERGENT B2 ;  /* 0x0000000000027941 */ /* 0x000fea0003800200 */
.L_x_5664:
[----:B------:R-:W-:Y:S04]  /*35d0*/  BSSY.RECONVERGENT B2, `(.L_x_5668) ;  /* 0x00000a8000027945 */ /* 0x000fe80003800200 */
[----:B------:R-:W-:Y:S05]  /*35e0*/  @!P3 BRA `(.L_x_5669) ;  /* 0x000000080098b947 */ /* 0x000fea0003800000 */
[----:B------:R-:W0:Y:S01]  /*35f0*/  LDC.64 R176, c[0x0][0x390] ;  /* 0x0000e400ffb07b82 */ /* 0x000e220000000a00 */
[----:B------:R1:W5:Y:S01]  /*3600*/  LDL R188, [R1] ;  /* 0x0000000001bc7983 */ /* 0x0003620000100800 */
[----:B0-----:R-:W-:-:S06]  /*3610*/  IMAD.WIDE.U32 R176, R5, 0x10, R176 ;  /* 0x0000001005b07825 */ /* 0x001fcc00078e00b0 */
[----:B------:R-:W5:Y:S01]  /*3620*/  LDG.E.128 R176, desc[UR6][R176.64] ;  /* 0x00000006b0b07981 */ /* 0x000f62000c1e1d00 */
[----:B------:R-:W-:-:S04]  /*3630*/  ISETP.NE.U32.AND P1, PT, RZ, UR12, PT ;  /* 0x0000000cff007c0c */ /* 0x000fc8000bf25070 */
[----:B------:R-:W-:-:S13]  /*3640*/  ISETP.NE.AND.EX P1, PT, RZ, UR13, PT, P1 ;  /* 0x0000000dff007c0c */ /* 0x000fda000bf25310 */
[----:B-1----:R-:W-:Y:S05]  /*3650*/  @!P1 BRA `(.L_x_5670) ;  /* 0x0000000400249947 */ /* 0x002fea0003800000 */
        /* <DEDUP_REMOVED lines=26> */
[C---:B------:R-:W-:Y:S01]  /*3800*/  FFMA.FTZ R183, R169.reuse, R172, R48 ;  /* 0x000000aca9b77223 */ /* 0x040fe20000010030 */
        /* <DEDUP_REMOVED lines=46> */
.L_x_5670:
        /* <DEDUP_REMOVED lines=72> */
.L_x_5671:
        /* <DEDUP_REMOVED lines=14> */
.L_x_5669:
[----:B------:R-:W-:Y:S05]  /*4050*/  BSYNC.RECONVERGENT B2 ;  /* 0x0000000000027941 */ /* 0x000fea0003800200 */
.L_x_5668:
        /* <DEDUP_REMOVED lines=16> */
[----:B------:R-:W-:Y:S01]  /*4160*/  FFMA.FTZ R182, R169, R171, R42 ;  /* 0x000000aba9b67223 */ /* 0x000fe2000001002a */
        /* <DEDUP_REMOVED lines=64> */
.L_x_5674:
        /* <DEDUP_REMOVED lines=72> */
.L_x_5675:
        /* <DEDUP_REMOVED lines=14> */
.L_x_5673:
[----:B------:R-:W-:Y:S05]  /*4ad0*/  BSYNC.RECONVERGENT B2 ;  /* 0x0000000000027941 */ /* 0x000fea0003800200 */
.L_x_5672:
        /* <DEDUP_REMOVED lines=15> */
[----:B------:R-:W-:-:S02]  /*4bd0*/  PRMT R172, R178, 0x7632, R172 ;  /* 0x00007632b2ac7816 */ /* 0x000fc400000000ac */
[-C--:B------:R-:W-:Y:S01]  /*4be0*/  FMUL.FTZ R168, R171, R8.reuse ;  /* 0x00000008aba87220 */ /* 0x080fe20000410000 */
[----:B------:R-:W-:Y:S02]  /*4bf0*/  SHF.L.U32 R173, R176, 0x10, RZ ;  /* 0x00000010b0ad7819 */ /* 0x000fe400000006ff */
[----:B------:R-:W-:Y:S01]  /*4c00*/  SHF.L.U32 R172, R172, 0x10, RZ ;  /* 0x00000010acac7819 */ /* 0x000fe200000006ff */
[----:B------:R-:W-:Y:S01]  /*4c10*/  FFMA.FTZ R182, R168, R169, R35 ;  /* 0x000000a9a8b67223 */ /* 0x000fe20000010023 */
[----:B------:R-:W-:Y:S01]  /*4c20*/  SHF.L.U32 R169, R179, 0x10, RZ ;  /* 0x00000010b3a97819 */ /* 0x000fe200000006ff */
[----:B------:R-:W-:-:S04]  /*4c30*/  FMUL.FTZ R35, R170, R8 ;  /* 0x00000008aa237220 */ /* 0x000fc80000410000 */
[----:B------:R-:W-:Y:S01]  /*4c40*/  FFMA.FTZ R179, R35, R169, R34 ;  /* 0x000000a923b37223 */ /* 0x000fe20000010022 */
[----:B------:R-:W-:Y:S02]  /*4c50*/  SHF.L.U32 R34, R245, 0x10, RZ ;  /* 0x00000010f5227819 */ /* 0x000fe400000006ff */
[----:B------:R-:W-:-:S03]  /*4c60*/  SHF.L.U32 R169, R131, 0x10, RZ ;  /* 0x0000001083a97819 */ /* 0x000fc600000006ff */
[----:B------:R-:W-:Y:S01]  /*4c70*/  FMUL.FTZ R168, R168, R34 ;  /* 0x00000022a8a87220 */ /* 0x000fe20000410000 */
[----:B------:R-:W-:Y:S01]  /*4c80*/  FFMA.FTZ R34, R193, R181, R180 ;  /* 0x000000b5c1227223 */ /* 0x000fe200000100b4 */
[----:B------:R-:W-:Y:S01]  /*4c90*/  FMUL.FTZ R35, R35, R169 ;  /* 0x000000a923237220 */ /* 0x000fe20000410000 */
[----:B------:R-:W-:Y:S02]  /*4ca0*/  SHF.L.U32 R169, R178, 0x10, RZ ;  /* 0x00000010b2a97819 */ /* 0x000fe400000006ff */
[----:B------:R-:W-:Y:S02]  /*4cb0*/  FADD.FTZ R34, R221, -R34 ;  /* 0x80000022dd227221 */ /* 0x000fe40000010000 */
[----:B------:R-:W-:Y:S02]  /*4cc0*/  F2FP.BF16.F32.PACK_AB R35, R168, R35 ;  /* 0x00000023a823723e */ /* 0x000fe400000010ff */
[----:B------:R-:W-:-:S04]  /*4cd0*/  FMUL.FTZ R168, R9, R34 ;  /* 0x0000002209a87220 */ /* 0x000fc80000410000 */
[----:B------:R-:W-:-:S04]  /*4ce0*/  FMUL.FTZ R34, R168, R8 ;  /* 0x00000008a8227220 */ /* 0x000fc80000410000 */
[----:B------:R-:W-:Y:S01]  /*4cf0*/  FFMA.FTZ R183, R34, R169, R32 ;  /* 0x000000a922b77223 */ /* 0x000fe20000010020 */
[----:B------:R-:W-:-:S04]  /*4d00*/  FFMA.FTZ R32, R3, R181, R180 ;  /* 0x000000b503207223 */ /* 0x000fc800000100b4 */
[----:B------:R-:W-:Y:S01]  /*4d10*/  FADD.FTZ R169, R204, -R32 ;  /* 0x80000020cca97221 */ /* 0x000fe20000010000 */
[----:B------:R-:W-:-:S03]  /*4d20*/  SHF.L.U32 R32, R130, 0x10, RZ ;  /* 0x0000001082207819 */ /* 0x000fc600000006ff */
[----:B------:R-:W-:Y:S02]  /*4d30*/  FMUL.FTZ R169, R9, R169 ;  /* 0x000000a909a97220 */ /* 0x000fe40000410000 */
[----:B------:R-:W-:Y:S02]  /*4d40*/  FMUL.FTZ R34, R34, R32 ;  /* 0x0000002022227220 */ /* 0x000fe40000410000 */
[----:B------:R-:W-:-:S04]  /*4d50*/  FMUL.FTZ R32, R169, R8 ;  /* 0x00000008a9207220 */ /* 0x000fc80000410000 */
[----:B------:R-:W-:Y:S01]  /*4d60*/  FFMA.FTZ R178, R32, R172, R33 ;  /* 0x000000ac20b27223 */ /* 0x000fe20000010021 */
[----:B------:R-:W-:Y:S02]  /*4d70*/  SHF.L.U32 R33, R244, 0x10, RZ ;  /* 0x00000010f4217819 */ /* 0x000fe400000006ff */
[----:B------:R-:W-:-:S03]  /*4d80*/  PRMT R172, R177, 0x7632, R172 ;  /* 0x00007632b1ac7816 */ /* 0x000fc600000000ac */
[----:B------:R-:W-:Y:S01]  /*4d90*/  FMUL.FTZ R33, R32, R33 ;  /* 0x0000002120217220 */ /* 0x000fe20000410000 */
[----:B------:R-:W-:Y:S01]  /*4da0*/  FFMA.FTZ R32, R194, R181, R180 ;  /* 0x000000b5c2207223 */ /* 0x000fe200000100b4 */
[----:B------:R-:W-:-:S03]  /*4db0*/  SHF.L.U32 R172, R172, 0x10, RZ ;  /* 0x00000010acac7819 */ /* 0x000fc600000006ff */
[----:B------:R-:W-:Y:S01]  /*4dc0*/  FADD.FTZ R32, R222, -R32 ;  /* 0x80000020de207221 */ /* 0x000fe20000010000 */
[----:B------:R-:W-:-:S03]  /*4dd0*/  F2FP.BF16.F32.PACK_AB R34, R33, R34 ;  /* 0x000000222122723e */ /* 0x000fc600000010ff */
[----:B------:R-:W-:Y:S01]  /*4de0*/  FMUL.FTZ R174, R9, R32 ;  /* 0x0000002009ae7220 */ /* 0x000fe20000410000 */
[----:B------:R-:W-:-:S03]  /*4df0*/  SHF.L.U32 R32, R177, 0x10, RZ ;  /* 0x00000010b1207819 */ /* 0x000fc600000006ff */
        /* <DEDUP_REMOVED lines=21> */
[----:B------:R-:W-:Y:S01]  /*4f50*/  FMUL.FTZ R173, R9, R173 ;  /* 0x000000ad09ad7220 */ /* 0x000fe20000410000 */
[----:B------:R-:W-:-:S03]  /*4f60*/  PRMT R9, R176, 0x7632, R9 ;  /* 0x00007632b0097816 */ /* 0x000fc60000000009 */
[----:B------:R-:W-:Y:S01]  /*4f70*/  FMUL.FTZ R8, R173, R8 ;  /* 0x00000008ad087220 */ /* 0x000fe20000410000 */
[----:B------:R-:W-:-:S05]  /*4f80*/  SHF.L.U32 R9, R9, 0x10, RZ ;  /* 0x0000001009097819 */ /* 0x000fca00000006ff */
[----:B------:R-:W-:Y:S01]  /*4f90*/  FFMA.FTZ R37, R8, R9, R37 ;  /* 0x0000000908257223 */ /* 0x000fe20000010025 */
[----:B------:R-:W-:-:S05]  /*4fa0*/  SHF.L.U32 R9, R238, 0x10, RZ ;  /* 0x00000010ee097819 */ /* 0x000fca00000006ff */
[----:B------:R-:W-:-:S05]  /*4fb0*/  FMUL.FTZ R9, R8, R9 ;  /* 0x0000000908097220 */ /* 0x000fca0000410000 */
[----:B------:R-:W-:Y:S01]  /*4fc0*/  F2FP.BF16.F32.PACK_AB R32, R9, R32 ;  /* 0x000000200920723e */ /* 0x000fe200000010ff */
[----:B------:R-:W-:Y:S06]  /*4fd0*/  BRA `(.L_x_5678) ;  /* 0x0000000400207947 */ /* 0x000fec0003800000 */
.L_x_5677:
        /* <DEDUP_REMOVED lines=13> */
[----:B------:R-:W-:-:S05]  /*50b0*/  SHF.L.U32 R34, R131, 0x10, RZ ;  /* 0x0000001083227819 */ /* 0x000fca00000006ff */
[----:B------:R-:W-:Y:S01]  /*50c0*/  FMUL.FTZ R35, R35, R34 ;  /* 0x0000002223237220 */ /* 0x000fe20000410000 */
        /* <DEDUP_REMOVED lines=52> */
[----:B------:R-:W-:Y:S01]  /*5410*/  FMUL.FTZ R8, R9, R8 ;  /* 0x0000000809087220 */ /* 0x000fe20000410000 */
[----:B------:R-:W-:-:S03]  /*5420*/  SHF.L.U32 R9, R238, 0x10, RZ ;  /* 0x00000010ee097819 */ /* 0x000fc600000006ff */
[C---:B------:R-:W-:Y:S02]  /*5430*/  FFMA.FTZ R37, R8.reuse, R176, R37 ;  /* 0x000000b008257223 */ /* 0x040fe40000010025 */
[----:B------:R-:W-:-:S05]  /*5440*/  FMUL.FTZ R9, R8, R9 ;  /* 0x0000000908097220 */ /* 0x000fca0000410000 */
[----:B------:R-:W-:-:S07]  /*5450*/  F2FP.BF16.F32.PACK_AB R32, R9, R32 ;  /* 0x000000200920723e */ /* 0x000fce00000010ff */
.L_x_5678:
[----:B------:R-:W0:Y:S02]  /*5460*/  @P1 LDC.64 R8, c[0x0][0x478] ;  /* 0x00011e00ff081b82 */ /* 0x000e240000000a00 */
[----:B0-----:R-:W-:-:S05]  /*5470*/  @P1 IMAD.WIDE.U32 R8, R5, 0x20, R8 ;  /* 0x0000002005081825 */ /* 0x001fca00078e0008 */
[----:B------:R-:W-:Y:S04]  /*5480*/  @P1 STG.E.128 desc[UR6][R8.64], R172 ;  /* 0x000000ac08001986 */ /* 0x000fe8000c101d06 */
        /* <DEDUP_REMOVED lines=9> */
.L_x_5663:
[----:B------:R-:W-:Y:S04]  /*5520*/  BSSY.RECONVERGENT B2, `(.L_x_5679) ;  /* 0x00000ae000027945 */ /* 0x000fe80003800200 */
[----:B------:R-:W-:Y:S05]  /*5530*/  @!P2 BRA `(.L_x_5680) ;  /* 0x0000000800b0a947 */ /* 0x000fea0003800000 */
[----:B------:R-:W2:Y:S04]  /*5540*/  LDL R176, [R1+0x4] ;  /* 0x0000040001b07983 */ /* 0x000ea80000100800 */
[----:B------:R0:W5:Y:S04]  /*5550*/  LDL R191, [R1+0x10] ;  /* 0x0000100001bf7983 */ /* 0x0001680000100800 */
[----:B------:R0:W5:Y:S04]  /*5560*/  LDL R190, [R1+0xc] ;  /* 0x00000c0001be7983 */ /* 0x0001680000100800 */
[----:B------:R0:W5:Y:S01]  /*5570*/  LDL R189, [R1+0x8] ;  /* 0x0000080001bd7983 */ /* 0x0001620000100800 */
[----:B--2---:R-:W-:-:S02]  /*5580*/  MOV R188, R176 ;  /* 0x000000b000bc7202 */ /* 0x004fc40000000f00 */
[----:B------:R-:W1:Y:S02]  /*5590*/  LDC.64 R176, c[0x0][0x390] ;  /* 0x0000e400ffb07b82 */ /* 0x000e640000000a00 */
[----:B-1----:R-:W-:-:S06]  /*55a0*/  IMAD.WIDE.U32 R176, R5, 0x10, R176 ;  /* 0x0000001005b07825 */ /* 0x002fcc00078e00b0 */
[----:B------:R-:W5:Y:S01]  /*55b0*/  LDG.E.128 R176, desc[UR6][R176.64] ;  /* 0x00000006b0b07981 */ /* 0x000f62000c1e1d00 */
[----:B------:R-:W-:-:S04]  /*55c0*/  UISETP.NE.U32.AND UP0, UPT, UR12, URZ, UPT ;  /* 0x000000ff0c00728c */ /* 0x000fc8000bf05070 */
[----:B------:R-:W-:-:S09]  /*55d0*/  UISETP.NE.AND.EX UP0, UPT, UR13, URZ, UPT, UP0 ;  /* 0x000000ff0d00728c */ /* 0x000fd2000bf05300 */
[----:B0-----:R-:W-:Y:S05]  /*55e0*/  BRA.U UP0, `(.L_x_5681) ;  /* 0x0000000500247547 */ /* 0x001fea000b800000 */
[----:B------:R-:W-:-:S04]  /*55f0*/  FFMA.FTZ R182, R12, R181, R180 ;  /* 0x000000b50cb67223 */ /* 0x000fc800000100b4 */
[----:B------:R-:W-:-:S04]  /*5600*/  FADD.FTZ R182, R227, -R182 ;  /* 0x800000b6e3b67221 */ /* 0x000fc80000010000 */
[----:B-----5:R-:W-:-:S04]  /*5610*/  FFMA.FTZ R182, R9, R182, R26 ;  /* 0x000000b609b67223 */ /* 0x020fc8000001001a */
        /* <DEDUP_REMOVED lines=9> */
[----:B------:R-:W-:-:S04]  /*56b0*/  FFMA.FTZ R183, R9, R183, R27 ;  /* 0x000000b709b77223 */ /* 0x000fc8000001001b */
        /* <DEDUP_REMOVED lines=10> */
[----:B------:R-:W-:-:S04]  /*5760*/  FFMA.FTZ R58, R9, R58, R24 ;  /* 0x0000003a093a7223 */ /* 0x000fc80000010018 */
[----:B------:R-:W-:-:S04]  /*5770*/  FMUL.FTZ R58, R58, R8 ;  /* 0x000000083a3a7220 */ /* 0x000fc80000410000 */
[----:B------:R-:W-:Y:S01]  /*5780*/  FFMA.FTZ R183, R58, R183, R56 ;  /* 0x000000b73ab77223 */ /* 0x000fe20000010038 */
[----:B------:R-:W-:-:S05]  /*5790*/  SHF.L.U32 R56, R142, 0x10, RZ ;  /* 0x000000108e387819 */ /* 0x000fca00000006ff */
        /* <DEDUP_REMOVED lines=8> */
[----:B------:R-:W-:-:S04]  /*5820*/  FFMA.FTZ R56, R198, R181, R180 ;  /* 0x000000b5c6387223 */ /* 0x000fc800000100b4 */
[----:B------:R-:W-:Y:S01]  /*5830*/  FADD.FTZ R56, R234, -R56 ;  /* 0x80000038ea387221 */ /* 0x000fe20000010000 */
[----:B------:R-:W-:-:S03]  /*5840*/  F2FP.BF16.F32.PACK_AB R58, R57, R58 ;  /* 0x0000003a393a723e */ /* 0x000fc600000010ff */
[----:B------:R-:W-:-:S04]  /*5850*/  FFMA.FTZ R56, R9, R56, R30 ;  /* 0x0000003809387223 */ /* 0x000fc8000001001e */
        /* <DEDUP_REMOVED lines=31> */
[----:B------:R-:W-:-:S05]  /*5a50*/  FMUL.FTZ R61, R61, R60 ;  /* 0x0000003c3d3d7220 */ /* 0x000fca0000410000 */
[----:B------:R-:W-:Y:S01]  /*5a60*/  F2FP.BF16.F32.PACK_AB R56, R61, R56 ;  /* 0x000000383d38723e */ /* 0x000fe200000010ff */
[----:B------:R-:W-:Y:S06]  /*5a70*/  BRA `(.L_x_5682) ;  /* 0x0000000400207947 */ /* 0x000fec0003800000 */
.L_x_5681:
[----:B------:R-:W-:Y:S01]  /*5a80*/  FFMA.FTZ R168, R12, R181, R180 ;  /* 0x000000b50ca87223 */ /* 0x000fe200000100b4 */
[----:B-----5:R-:W-:Y:S02]  /*5a90*/  SHF.L.U32 R171, R179, 0x10, RZ ;  /* 0x00000010b3ab7819 */ /* 0x020fe400000006ff */
        /* <DEDUP_REMOVED lines=12> */
[----:B------:R-:W-:Y:S01]  /*5b60*/  FFMA.FTZ R171, R9, R171, R27 ;  /* 0x000000ab09ab7223 */ /* 0x000fe2000001001b */
[----:B------:R-:W-:-:S03]  /*5b70*/  SHF.L.U32 R168, R191, 0x10, RZ ;  /* 0x00000010bfa87819 */ /* 0x000fc600000006ff */
[----:B------:R-:W-:-:S04]  /*5b80*/  FMUL.FTZ R169, R171, R8 ;  /* 0x00000008aba97220 */ /* 0x000fc80000410000 */
[----:B------:R-:W-:Y:S01]  /*5b90*/  FFMA.FTZ R179, R169, R172, R59 ;  /* 0x000000aca9b37223 */ /* 0x000fe2000001003b */
[----:B------:R-:W-:Y:S01]  /*5ba0*/  FMUL.FTZ R59, R168, R169 ;  /* 0x000000a9a83b7220 */ /* 0x000fe20000410000 */
[----:B------:R-:W-:Y:S01]  /*5bb0*/  FFMA.FTZ R168, R186, R181, R180 ;  /* 0x000000b5baa87223 */ /* 0x000fe200000100b4 */
[----:B------:R-:W-:-:S03]  /*5bc0*/  SHF.L.U32 R172, R178, 0x10, RZ ;  /* 0x00000010b2ac7819 */ /* 0x000fc600000006ff */
[----:B------:R-:W-:Y:S01]  /*5bd0*/  FADD.FTZ R168, R231, -R168 ;  /* 0x800000a8e7a87221 */ /* 0x000fe20000010000 */
[----:B------:R-:W-:Y:S02]  /*5be0*/  F2FP.BF16.F32.PACK_AB R59, R59, R58 ;  /* 0x0000003a3b3b723e */ /* 0x000fe400000010ff */
[----:B------:R-:W-:Y:S01]  /*5bf0*/  SHF.L.U32 R58, R142, 0x10, RZ ;  /* 0x000000108e3a7819 */ /* 0x000fe200000006ff */
[----:B------:R-:W-:-:S04]  /*5c00*/  FFMA.FTZ R168, R9, R168, R24 ;  /* 0x000000a809a87223 */ /* 0x000fc80000010018 */
[----:B------:R-:W-:-:S04]  /*5c10*/  FMUL.FTZ R169, R168, R8 ;  /* 0x00000008a8a97220 */ /* 0x000fc80000410000 */
[----:B------:R-:W-:Y:S01]  /*5c20*/  FFMA.FTZ R183, R169, R172, R56 ;  /* 0x000000aca9b77223 */ /* 0x000fe20000010038 */
[----:B------:R-:W-:Y:S01]  /*5c30*/  FFMA.FTZ R56, R23, R181, R180 ;  /* 0x000000b517387223 */ /* 0x000fe200000100b4 */
[----:B------:R-:W-:-:S03]  /*5c40*/  FMUL.FTZ R58, R58, R169 ;  /* 0x000000a93a3a7220 */ /* 0x000fc60000410000 */
[----:B------:R-:W-:-:S04]  /*5c50*/  FADD.FTZ R56, R187, -R56 ;  /* 0x80000038bb387221 */ /* 0x000fc80000010000 */
[----:B------:R-:W-:Y:S01]  /*5c60*/  FFMA.FTZ R169, R9, R56, R25 ;  /* 0x0000003809a97223 */ /* 0x000fe20000010019 */
[----:B------:R-:W-:-:S03]  /*5c70*/  SHF.L.U32 R56, R190, 0x10, RZ ;  /* 0x00000010be387819 */ /* 0x000fc600000006ff */
[----:B------:R-:W-:-:S04]  /*5c80*/  FMUL.FTZ R172, R169, R8 ;  /* 0x00000008a9ac7220 */ /* 0x000fc80000410000 */
[----:B------:R-:W-:Y:S01]  /*5c90*/  FFMA.FTZ R178, R172, R173, R57 ;  /* 0x000000adacb27223 */ /* 0x000fe20000010039 */
[----:B------:R-:W-:Y:S01]  /*5ca0*/  FMUL.FTZ R57, R56, R172 ;  /* 0x000000ac38397220 */ /* 0x000fe20000410000 */
[----:B------:R-:W-:Y:S01]  /*5cb0*/  FFMA.FTZ R56, R198, R181, R180 ;  /* 0x000000b5c6387223 */ /* 0x000fe200000100b4 */
[----:B------:R-:W-:Y:S02]  /*5cc0*/  PRMT R172, R177, 0x7632, R172 ;  /* 0x00007632b1ac7816 */ /* 0x000fe400000000ac */
[----:B------:R-:W-:Y:S01]  /*5cd0*/  SHF.L.U32 R173, R176, 0x10, RZ ;  /* 0x00000010b0ad7819 */ /* 0x000fe200000006ff */
[----:B------:R-:W-:Y:S01]  /*5ce0*/  FADD.FTZ R56, R234, -R56 ;  /* 0x80000038ea387221 */ /* 0x000fe20000010000 */
[----:B------:R-:W-:Y:S02]  /*5cf0*/  F2FP.BF16.F32.PACK_AB R58, R57, R58 ;  /* 0x0000003a393a723e */ /* 0x000fe400000010ff */
[----:B------:R-:W-:Y:S01]  /*5d00*/  SHF.L.U32 R172, R172, 0x10, RZ ;  /* 0x00000010acac7819 */ /* 0x000fe200000006ff */
[----:B------:R-:W-:Y:S01]  /*5d10*/  FFMA.FTZ R174, R9, R56, R30 ;  /* 0x0000003809ae7223 */ /* 0x000fe2000001001e */
        /* <DEDUP_REMOVED lines=29> */
[----:B------:R-:W-:-:S07]  /*5ef0*/  F2FP.BF16.F32.PACK_AB R56, R61, R56 ;  /* 0x000000383d38723e */ /* 0x000fce00000010ff */
.L_x_5682:
[----:B------:R-:W-:-:S04]  /*5f00*/  ISETP.NE.U32.AND P1, PT, RZ, UR12, PT ;  /* 0x0000000cff007c0c */ /* 0x000fc8000bf25070 */
[----:B------:R-:W-:-:S13]  /*5f10*/  ISETP.NE.AND.EX P1, PT, RZ, UR13, PT, P1 ;  /* 0x0000000dff007c0c */ /* 0x000fda000bf25310 */
        /* <DEDUP_REMOVED lines=14> */
.L_x_5680:
[----:B------:R-:W-:Y:S05]  /*6000*/  BSYNC.RECONVERGENT B2 ;  /* 0x0000000000027941 */ /* 0x000fea0003800200 */
.L_x_5679:
        /* <DEDUP_REMOVED lines=82> */
.L_x_5685:
        /* <DEDUP_REMOVED lines=72> */
.L_x_5686:
        /* <DEDUP_REMOVED lines=14> */
.L_x_5684:
[----:B------:R-:W-:Y:S05]  /*6a90*/  BSYNC.RECONVERGENT B2 ;  /* 0x0000000000027941 */ /* 0x000fea0003800200 */
.L_x_5683:
        /* <DEDUP_REMOVED lines=81> */
.L_x_5689:
        /* <DEDUP_REMOVED lines=72> */
.L_x_5690:
        /* <DEDUP_REMOVED lines=14> */
.L_x_5688:
[----:B------:R-:W-:Y:S05]  /*7510*/  BSYNC.RECONVERGENT B2 ;  /* 0x0000000000027941 */ /* 0x000fea0003800200 */
.L_x_5687:
        /* <DEDUP_REMOVED lines=13> */
[C---:B------:R-:W-:Y:S01]  /*75f0*/  FFMA.FTZ R171, R9.reuse, R168, R167 ;  /* 0x000000a809ab7223 */ /* 0x040fe200000100a7 */
[----:B------:R-:W-:Y:S01]  /*7600*/  FFMA.FTZ R170, R9, R170, R166 ;  /* 0x000000aa09aa7223 */ /* 0x000fe200000100a6 */
        /* <DEDUP_REMOVED lines=16> */
[----:B------:R-:W-:-:S04]  /*7710*/  FFMA.FTZ R168, R9, R34, R164 ;  /* 0x0000002209a87223 */ /* 0x000fc800000100a4 */
[----:B------:R-:W-:-:S04]  /*7720*/  FMUL.FTZ R34, R168, R8 ;  /* 0x00000008a8227220 */ /* 0x000fc80000410000 */
[----:B------:R-:W-:Y:S01]  /*7730*/  FFMA.FTZ R183, R34, R169, R32 ;  /* 0x000000a922b77223 */ /* 0x000fe20000010020 */
[----:B------:R-:W-:-:S04]  /*7740*/  FFMA.FTZ R32, R3, R181, R180 ;  /* 0x000000b503207223 */ /* 0x000fc800000100b4 */
[----:B------:R-:W-:Y:S01]  /*7750*/  FADD.FTZ R169, R204, -R32 ;  /* 0x80000020cca97221 */ /* 0x000fe20000010000 */
[----:B------:R-:W-:-:S03]  /*7760*/  SHF.L.U32 R32, R130, 0x10, RZ ;  /* 0x0000001082207819 */ /* 0x000fc600000006ff */
[----:B------:R-:W-:Y:S02]  /*7770*/  FFMA.FTZ R169, R9, R169, R165 ;  /* 0x000000a909a97223 */ /* 0x000fe400000100a5 */
        /* <DEDUP_REMOVED lines=10> */
[----:B------:R-:W-:Y:S01]  /*7820*/  FFMA.FTZ R174, R9, R32, R162 ;  /* 0x0000002009ae7223 */ /* 0x000fe200000100a2 */
[----:B------:R-:W-:-:S03]  /*7830*/  SHF.L.U32 R32, R177, 0x10, RZ ;  /* 0x00000010b1207819 */ /* 0x000fc600000006ff */
        /* <DEDUP_REMOVED lines=21> */
[----:B------:R-:W-:Y:S01]  /*7990*/  FFMA.FTZ R173, R9, R173, R161 ;  /* 0x000000ad09ad7223 */ /* 0x000fe200000100a1 */
        /* <DEDUP_REMOVED lines=8> */
.L_x_5691:
[----:B------:R-:W-:-:S04]  /*7a20*/  FFMA.FTZ R182, R2, R181, R180 ;  /* 0x000000b502b67223 */ /* 0x000fc800000100b4 */
[----:B------:R-:W-:-:S04]  /*7a30*/  FADD.FTZ R182, R199, -R182 ;  /* 0x800000b6c7b67221 */ /* 0x000fc80000010000 */
[----:B-----5:R-:W-:Y:S01]  /*7a40*/  FFMA.FTZ R183, R9, R182, R167 ;  /* 0x000000b609b77223 */ /* 0x020fe200000100a7 */
[C---:B------:R-:W-:Y:S02]  /*7a50*/  PRMT R182, R179.reuse, 0x7632, R182 ;  /* 0x00007632b3b67816 */ /* 0x040fe400000000b6 */
[----:B------:R-:W-:Y:S01]  /*7a60*/  SHF.L.U32 R179, R179, 0x10, RZ ;  /* 0x00000010b3b37819 */ /* 0x000fe200000006ff */
[----:B------:R-:W-:Y:S01]  /*7a70*/  FMUL.FTZ R183, R183, R8 ;  /* 0x00000008b7b77220 */ /* 0x000fe20000410000 */
[----:B------:R-:W-:-:S05]  /*7a80*/  SHF.L.U32 R182, R182, 0x10, RZ ;  /* 0x00000010b6b67819 */ /* 0x000fca00000006ff */
[----:B------:R-:W-:Y:S01]  /*7a90*/  FFMA.FTZ R182, R183, R182, R35 ;  /* 0x000000b6b7b67223 */ /* 0x000fe20000010023 */
[----:B------:R-:W-:-:S04]  /*7aa0*/  FFMA.FTZ R35, R192, R181, R180 ;  /* 0x000000b5c0237223 */ /* 0x000fc800000100b4 */
[----:B------:R-:W-:-:S04]  /*7ab0*/  FADD.FTZ R35, R213, -R35 ;  /* 0x80000023d5237221 */ /* 0x000fc80000010000 */
[----:B------:R-:W-:-:S04]  /*7ac0*/  FFMA.FTZ R35, R9, R35, R166 ;  /* 0x0000002309237223 */ /* 0x000fc800000100a6 */
        /* <DEDUP_REMOVED lines=56> */
[----:B------:R-:W-:Y:S01]  /*7e50*/  FMUL.FTZ R8, R9, R8 ;  /* 0x0000000809087220 */ /* 0x000fe20000410000 */
[----:B------:R-:W-:-:S03]  /*7e60*/  SHF.L.U32 R9, R238, 0x10, RZ ;  /* 0x00000010ee097819 */ /* 0x000fc600000006ff */
[----:B------:R-:W-:Y:S02]  /*7e70*/  FFMA.FTZ R37, R8, R176, R37 ;  /* 0x000000b008257223 */ /* 0x000fe40000010025 */
[----:B------:R-:W-:-:S05]  /*7e80*/  FMUL.FTZ R9, R9, R8 ;  /* 0x0000000809097220 */ /* 0x000fca0000410000 */
[----:B------:R-:W-:-:S07]  /*7e90*/  F2FP.BF16.F32.PACK_AB R32, R9, R32 ;  /* 0x000000200920723e */ /* 0x000fce00000010ff */
.L_x_5692:
        /* <DEDUP_REMOVED lines=10> */
[----:B------:R-:W-:-:S07]  /*7f40*/  MOV R35, R182 ;  /* 0x000000b600237202 */ /* 0x000fce0000000f00 */
.L_x_5676:
[----:B------:R-:W-:Y:S05]  /*7f50*/  BSYNC.RECONVERGENT B1 ;  /* 0x0000000000017941 */ /* 0x000fea0003800200 */
.L_x_5662:
[----:B-----5:R-:W0:Y:S02]  /*7f60*/  LDC.64 R8, c[0x0][0x380] ;  /* 0x0000e000ff087b82 */ /* 0x020e240000000a00 */
[----:B0-----:R-:W-:-:S04]  /*7f70*/  LEA R212, R8, R212, 0x2 ;  /* 0x000000d408d47211 */ /* 0x001fc800078e10ff */
[----:B------:R-:W-:-:S13]  /*7f80*/  ISETP.GE.AND P1, PT, R212, R9, PT ;  /* 0x00000009d400720c */ /* 0x000fda0003f26270 */
[----:B------:R-:W-:Y:S05]  /*7f90*/  @!P1 BRA `(.L_x_5693) ;  /* 0xffffff8c00b89947 */ /* 0x000fea000383ffff */
.L_x_5652:
[----:B------:R-:W-:Y:S05]  /*7fa0*/  BSYNC B0 ;  /* 0x0000000000007941 */ /* 0x000fea0003800000 */
.L_x_5651:
[----:B------:R-:W2:Y:S01]  /*7fb0*/  LDL.LU R5, [R1+0x14] ;  /* 0x0000140001057983 */ /* 0x000ea20000300800 */
[----:B------:R-:W-:Y:S01]  /*7fc0*/  MOV R4, 0x400 ;  /* 0x0000040000047802 */ /* 0x000fe20000000f00 */
[----:B------:R-:W-:Y:S05]  /*7fd0*/  WARPSYNC.ALL ;  /* 0x0000000000007948 */ /* 0x000fea0003800000 */
[----:B------:R-:W0:Y:S01]  /*7fe0*/  S2R R177, SR_TID.X ;  /* 0x0000000000b17919 */ /* 0x000e220000002100 */
[----:B------:R-:W1:Y:S01]  /*7ff0*/  S2UR UR4, SR_CTAID.X ;  /* 0x00000000000479c3 */ /* 0x000e620000002500 */
[----:B------:R-:W3:Y:S01]  /*8000*/  LDCU.128 UR16, c[0x0][0x440] ;  /* 0x00008800ff1077ac */ /* 0x000ee20008000c00 */
[----:B------:R-:W-:Y:S01]  /*8010*/  BSSY.RECONVERGENT B0, `(.L_x_5694) ;  /* 0x0000098000007945 */ /* 0x000fe20003800200 */
[----:B0-----:R-:W-:-:S02]  /*8020*/  SHF.L.U32 R2, R177, 0x7, RZ ;  /* 0x00000007b1027819 */ /* 0x001fc400000006ff */
[----:B------:R-:W-:Y:S02]  /*8030*/  SHF.L.U32 R0, R177, 0x5, RZ ;  /* 0x00000005b1007819 */ /* 0x000fe400000006ff */
[----:B------:R-:W-:-:S04]  /*8040*/  LOP3.LUT R3, R2, 0x3000, RZ, 0xc0, !PT ;  /* 0x0000300002037812 */ /* 0x000fc800078ec0ff */
[----:B------:R-:W-:Y:S02]  /*8050*/  LOP3.LUT R0, R3, 0x3e0, R0, 0xf8, !PT ;  /* 0x000003e003007812 */ /* 0x000fe400078ef800 */
[----:B--2---:R-:W-:Y:S02]  /*8060*/  MOV R176, R5 ;  /* 0x0000000500b07202 */ /* 0x004fe40000000f00 */
[----:B------:R-:W0:Y:S02]  /*8070*/  S2R R5, SR_CgaCtaId ;  /* 0x0000000000057919 */ /* 0x000e240000008800 */
        /* <DEDUP_REMOVED lines=25> */
[----:B--2---:R-:W-:-:S03]  /*8210*/  FADD.FTZ R2, R2, R3 ;  /* 0x0000000302027221 */ /* 0x004fc60000010000 */
        /* <DEDUP_REMOVED lines=44> */
[----:B--2---:R-:W-:Y:S01]  /*84e0*/  FADD.FTZ R4, R4, R29 ;  /* 0x0000001d04047221 */ /* 0x004fe20000010000 */
        /* <DEDUP_REMOVED lines=36> */
[----:B--2---:R-:W-:Y:S02]  /*8730*/  LOP3.LUT R36, R177, 0x7f, RZ, 0x3c, !PT ;  /* 0x0000007fb1247812 */ /* 0x004fe400078e3cff */
        /* <DEDUP_REMOVED lines=8> */
[----:B-1----:R-:W-:Y:S02]  /*87c0*/  IADD3 R32, P0, PT, R32, UR4, RZ ;  /* 0x0000000420207c10 */ /* 0x002fe4000ff1e0ff */
        /* <DEDUP_REMOVED lines=28> */
.L_x_5695:
[----:B------:R-:W-:Y:S05]  /*8990*/  BSYNC.RECONVERGENT B0 ;  /* 0x0000000000007941 */ /* 0x000fea0003800200 */
.L_x_5694:
        /* <DEDUP_REMOVED lines=25> */
[----:B------:R-:W4:Y:S01]  /*8b30*/  LDS R3, [R8+0x600] ;  /* 0x0006000008037984 */ /* 0x000f220000000800 */
[----:B------:R-:W-:Y:S01]  /*8b40*/  FADD.FTZ R9, R9, R24 ;  /* 0x0000001809097221 */ /* 0x000fe20000010000 */
[----:B------:R-:W-:Y:S01]  /*8b50*/  FADD.FTZ R15, R15, R22 ;  /* 0x000000160f0f7221 */ /* 0x000fe20000010000 */
[----:B------:R-:W-:Y:S01]  /*8b60*/  FADD.FTZ R11, R11, R26 ;  /* 0x0000001a0b0b7221 */ /* 0x000fe20000010000 */
[----:B------:R-:W4:Y:S01]  /*8b70*/  LDS R4, [R8+0x800] ;  /* 0x0008000008047984 */ /* 0x000f220000000800 */
[----:B------:R-:W-:Y:S01]  /*8b80*/  FADD.FTZ R69, RZ, R69 ;  /* 0x00000045ff457221 */ /* 0x000fe20000010000 */
[----:B------:R-:W-:Y:S01]  /*8b90*/  FADD.FTZ R71, RZ, R71 ;  /* 0x00000047ff477221 */ /* 0x000fe20000010000 */
[----:B------:R-:W-:Y:S01]  /*8ba0*/  FADD.FTZ R72, RZ, R72 ;  /* 0x00000048ff487221 */ /* 0x000fe20000010000 */
[----:B------:R-:W4:Y:S01]  /*8bb0*/  LDS R5, [R8+0xa00] ;  /* 0x000a000008057984 */ /* 0x000f220000000800 */
[----:B------:R-:W-:Y:S01]  /*8bc0*/  FADD.FTZ R73, RZ, R73 ;  /* 0x00000049ff497221 */ /* 0x000fe20000010000 */
[----:B------:R-:W-:Y:S01]  /*8bd0*/  FADD.FTZ R74, RZ, R74 ;  /* 0x0000004aff4a7221 */ /* 0x000fe20000010000 */
[----:B------:R-:W-:Y:S01]  /*8be0*/  FADD.FTZ R75, RZ, R75 ;  /* 0x0000004bff4b7221 */ /* 0x000fe20000010000 */
[----:B------:R-:W4:Y:S01]  /*8bf0*/  LDS R6, [R8+0xc00] ;  /* 0x000c000008067984 */ /* 0x000f220000000800 */
[----:B------:R-:W-:Y:S01]  /*8c00*/  FADD.FTZ R76, RZ, R76 ;  /* 0x0000004cff4c7221 */ /* 0x000fe20000010000 */
[----:B------:R-:W-:Y:S01]  /*8c10*/  FADD.FTZ R69, R69, R78 ;  /* 0x0000004e45457221 */ /* 0x000fe20000010000 */
[----:B------:R-:W-:Y:S01]  /*8c20*/  FADD.FTZ R71, R71, R80 ;  /* 0x0000005047477221 */ /* 0x000fe20000010000 */
[----:B------:R-:W4:Y:S01]  /*8c30*/  LDS R20, [R8+0x2e00] ;  /* 0x002e000008147984 */ /* 0x000f220000000800 */
        /* <DEDUP_REMOVED lines=24> */
[----:B------:R-:W-:Y:S01]  /*8dc0*/  FADD.FTZ R3, RZ, R3 ;  /* 0x00000003ff037221 */ /* 0x000fe20000010000 */
[----:B------:R-:W-:Y:S01]  /*8dd0*/  BSSY.RECONVERGENT B0, `(.L_x_5696) ;  /* 0x000003e000007945 */ /* 0x000fe20003800200 */
[C---:B------:R-:W-:Y:S01]  /*8de0*/  ISETP.GE.U32.AND P0, PT, R36.reuse, 0x200, PT ;  /* 0x000002002400780c */ /* 0x040fe20003f06070 */
[----:B------:R-:W4:Y:S01]  /*8df0*/  LDS R28, [R8+0x3e00] ;  /* 0x003e0000081c7984 */ /* 0x000f220000000800 */
[----:B------:R-:W-:Y:S01]  /*8e00*/  FADD.FTZ R4, RZ, R4 ;  /* 0x00000004ff047221 */ /* 0x000fe20000010000 */
[C---:B------:R-:W-:Y:S01]  /*8e10*/  ISETP.GE.U32.AND P1, PT, R36.reuse, 0x280, PT ;  /* 0x000002802400780c */ /* 0x040fe20003f26070 */
[----:B------:R-:W-:Y:S01]  /*8e20*/  FADD.FTZ R9, R9, R64 ;  /* 0x0000004009097221 */ /* 0x000fe20000010000 */
        /* <DEDUP_REMOVED lines=9> */
[----:B------:R-:W-:Y:S01]  /*8ec0*/  FADD.FTZ R7, R7, R20 ;  /* 0x0000001407077221 */ /* 0x000fe20000010000 */
[----:B------:R-:W-:Y:S01]  /*8ed0*/  ISETP.GE.U32.AND P4, PT, R36, 0x400, PT ;  /* 0x000004002400780c */ /* 0x000fe20003f86070 */
[----:B------:R-:W-:Y:S01]  /*8ee0*/  FADD.FTZ R15, R15, R70 ;  /* 0x000000460f0f7221 */ /* 0x000fe20000010000 */
[----:B------:R-:W4:Y:S01]  /*8ef0*/  LDS R18, [R8+0x2a00] ;  /* 0x002a000008127984 */ /* 0x000f220000000800 */
        /* <DEDUP_REMOVED lines=19> */
[----:B------:R-:W-:-:S03]  /*9030*/  FADD.FTZ R41, R7, R28 ;  /* 0x0000001c07297221 */ /* 0x000fc60000010000 */
        /* <DEDUP_REMOVED lines=23> */
.L_x_5697:
[----:B------:R-:W-:Y:S05]  /*91b0*/  BSYNC.RECONVERGENT B0 ;  /* 0x0000000000007941 */ /* 0x000fea0003800200 */
.L_x_5696:
        /* <DEDUP_REMOVED lines=18> */
.L_x_5699:
[----:B------:R-:W-:Y:S05]  /*92e0*/  BSYNC.RECONVERGENT B0 ;  /* 0x0000000000007941 */ /* 0x000fea0003800200 */
.L_x_5698:
        /* <DEDUP_REMOVED lines=18> */
.L_x_5701:
[----:B------:R-:W-:Y:S05]  /*9410*/  BSYNC.RECONVERGENT B0 ;  /* 0x0000000000007941 */ /* 0x000fea0003800200 */
.L_x_5700:
        /* <DEDUP_REMOVED lines=18> */
.L_x_5703:
[----:B------:R-:W-:Y:S05]  /*9540*/  BSYNC.RECONVERGENT B0 ;  /* 0x0000000000007941 */ /* 0x000fea0003800200 */
.L_x_5702:
        /* <DEDUP_REMOVED lines=18> */
.L_x_5705:
[----:B------:R-:W-:Y:S05]  /*9670*/  BSYNC.RECONVERGENT B0 ;  /* 0x0000000000007941 */ /* 0x000fea0003800200 */
.L_x_5704:
        /* <DEDUP_REMOVED lines=18> */
.L_x_5707:
[----:B------:R-:W-:Y:S05]  /*97a0*/  BSYNC.RECONVERGENT B0 ;  /* 0x0000000000007941 */ /* 0x000fea0003800200 */
.L_x_5706:
        /* <DEDUP_REMOVED lines=11> */
.L_x_5661:
        /* <DEDUP_REMOVED lines=8> */
.L_x_5709:
[----:B------:R-:W-:Y:S05]  /*98e0*/  BSYNC B1 ;  /* 0x0000000000017941 */ /* 0x000fea0003800000 */
.L_x_5708:
        /* <DEDUP_REMOVED lines=9> */
.L_x_5710:
        /* <DEDUP_REMOVED lines=8> */
.L_x_5711:
[----:B------:R-:W-:Y:S02]  /*9a00*/  MOV R179, R181 ;  /* 0x000000b500b37202 */ /* 0x000fe40000000f00 */
[----:B------:R-:W-:-:S05]  /*9a10*/  MOV R176, R182 ;  /* 0x000000b600b07202 */ /* 0x000fca0000000f00 */
[----:B------:R-:W-:Y:S01]  /*9a20*/  FADD.FTZ R180, R180, R176 ;  /* 0x000000b0b4b47221 */ /* 0x000fe20000010000 */
[----:B------:R-:W-:-:S07]  /*9a30*/  MOV R176, 0xffffffff ;  /* 0xffffffff00b07802 */ /* 0x000fce0000000f00 */
[----:B------:R-:W-:Y:S05]  /*9a40*/  WARPSYNC.COLLECTIVE R176, `(.L_x_5712) ;  /* 0x00000000b0087348 */ /* 0x000fea0003c00000 */
[----:B------:R0:W1:Y:S02]  /*9a50*/  SHFL.BFLY P6, R182, R179, R178, R177 ;  /* 0x0c0000b2b3b67389 */ /* 0x00006400000c00b1 */
[----:B01----:R-:W-:Y:S05]  /*9a60*/  ENDCOLLECTIVE ;  /* 0x000000000000791b */ /* 0x003fea0003800000 */
.L_x_5712:
        /* <DEDUP_REMOVED lines=8> */
.L_x_5713:
[----:B------:R-:W-:Y:S02]  /*9af0*/  MOV R179, R181 ;  /* 0x000000b500b37202 */ /* 0x000fe40000000f00 */
[----:B------:R-:W-:-:S05]  /*9b00*/  MOV R176, R182 ;  /* 0x000000b600b07202 */ /* 0x000fca0000000f00 */
[----:B------:R-:W-:Y:S01]  /*9b10*/  FADD.FTZ R180, R180, R176 ;  /* 0x000000b0b4b47221 */ /* 0x000fe20000010000 */
[----:B------:R-:W-:-:S07]  /*9b20*/  MOV R176, 0xffffffff ;  /* 0xffffffff00b07802 */ /* 0x000fce0000000f00 */
[----:B------:R-:W-:Y:S05]  /*9b30*/  WARPSYNC.COLLECTIVE R176, `(.L_x_5714) ;  /* 0x00000000b0087348 */ /* 0x000fea0003c00000 */
[----:B------:R0:W1:Y:S02]  /*9b40*/  SHFL.BFLY P6, R182, R179, R178, R177 ;  /* 0x0c0000b2b3b67389 */ /* 0x00006400000c00b1 */
[----:B01----:R-:W-:Y:S05]  /*9b50*/  ENDCOLLECTIVE ;  /* 0x000000000000791b */ /* 0x003fea0003800000 */
.L_x_5714:
        /* <DEDUP_REMOVED lines=8> */
.L_x_5715:
[----:B------:R-:W-:Y:S02]  /*9be0*/  MOV R179, R181 ;  /* 0x000000b500b37202 */ /* 0x000fe40000000f00 */
[----:B------:R-:W-:-:S05]  /*9bf0*/  MOV R176, R182 ;  /* 0x000000b600b07202 */ /* 0x000fca0000000f00 */
[----:B------:R-:W-:Y:S01]  /*9c00*/  FADD.FTZ R180, R180, R176 ;  /* 0x000000b0b4b47221 */ /* 0x000fe20000010000 */
[----:B------:R-:W-:-:S07]  /*9c10*/  MOV R176, 0xffffffff ;  /* 0xffffffff00b07802 */ /* 0x000fce0000000f00 */
[----:B------:R-:W-:Y:S05]  /*9c20*/  WARPSYNC.COLLECTIVE R176, `(.L_x_5716) ;  /* 0x00000000b0087348 */ /* 0x000fea0003c00000 */
[----:B------:R0:W1:Y:S02]  /*9c30*/  SHFL.BFLY P6, R182, R179, R178, R177 ;  /* 0x0c0000b2b3b67389 */ /* 0x00006400000c00b1 */
[----:B01----:R-:W-:Y:S05]  /*9c40*/  ENDCOLLECTIVE ;  /* 0x000000000000791b */ /* 0x003fea0003800000 */
.L_x_5716:
        /* <DEDUP_REMOVED lines=8> */
.L_x_5717:
[----:B------:R-:W-:Y:S02]  /*9cd0*/  MOV R179, R181 ;  /* 0x000000b500b37202 */ /* 0x000fe40000000f00 */
[----:B------:R-:W-:-:S07]  /*9ce0*/  MOV R183, R182 ;  /* 0x000000b600b77202 */ /* 0x000fce0000000f00 */
[----:B------:R-:W-:Y:S05]  /*9cf0*/  WARPSYNC.COLLECTIVE R176, `(.L_x_5718) ;  /* 0x00000000b0087348 */ /* 0x000fea0003c00000 */
[----:B------:R0:W1:Y:S02]  /*9d00*/  SHFL.BFLY P6, R182, R179, R178, R177 ;  /* 0x0c0000b2b3b67389 */ /* 0x00006400000c00b1 */
[----:B01----:R-:W-:Y:S05]  /*9d10*/  ENDCOLLECTIVE ;  /* 0x000000000000791b */ /* 0x003fea0003800000 */
.L_x_5718:
[----:B------:R-:W-:Y:S01]  /*9d20*/  MOV R176, R182 ;  /* 0x000000b600b07202 */ /* 0x000fe20000000f00 */
[----:B------:R-:W-:Y:S06]  /*9d30*/  BRA `(.L_x_5719) ;  /* 0xffffff8c00547947 */ /* 0x000fec000383ffff */
.L_x_5720:
        /* <DEDUP_REMOVED lines=12> */
.L_x_20010:


//--------------------- .text._ZN10layer_norm13ln_bwd_kernelINS_13Kernel_traitsI13__nv_bfloat16S2_fS2_fjLj1024ELj1ELj4ELj1ELj16ENS_18Kernel_traits_baseILj1024ES2_S2_fS2_fjLj128EEEEELb0ELb1ELb0ELb1EEEvNS_9BwdParamsE --------------------------
	.section	.text._ZN10layer_norm13ln_bwd_kernelINS_13Kernel_traitsI13__nv_bfloat16S2_fS2_fjLj1024ELj1ELj4ELj1ELj16ENS_18Kernel_traits_baseILj1024ES2_S2_fS2_fjLj128EEEEELb0ELb1ELb0ELb1EEEvNS_9BwdParamsE,"ax",@progbits
	.align	128
        .global         _ZN10layer_norm13ln_bwd_kernelINS_13Kernel_traitsI13__nv_bfloat16S2_fS2_fjLj1024ELj1ELj4ELj1ELj16ENS_18Kernel_traits_baseILj1024ES2_S2_fS2_fjLj128EEEEELb0ELb1ELb0ELb1EEEvNS_9BwdParamsE
        .type           _ZN10layer_norm13ln_bwd_kernelINS_13Kernel_traitsI13__nv_bfloat16S2_fS2_fjLj1024ELj1ELj4ELj1ELj16ENS_18Kernel_traits_baseILj1024ES2_S2_fS2_fjLj128EEEEELb0ELb1ELb0ELb1EEEvNS_9BwdParamsE,@function
        .size           _ZN10layer_norm13ln_bwd_kernelINS_13Kernel_traitsI13__nv_bfloat16S2_fS2_fjLj1024ELj1ELj4ELj1ELj16ENS_18Kernel_traits_baseILj1024ES2_S2_fS2_fjLj128EEEEELb0ELb1ELb0ELb1EEEvNS_9BwdParamsE,(.L_x_20011 - _ZN10layer_norm13ln_bwd_kernelINS_13Kernel_traitsI13__nv_bfloat16S2_fS2_fjLj1024ELj1ELj4ELj1ELj16ENS_18Kernel_traits_baseILj1024ES2_S2_fS2_fjLj128EEEEELb0ELb1ELb0ELb1EEEvNS_9BwdParamsE)
        .other          _ZN10layer_norm13ln_bwd_kernelINS_13Kernel_traitsI13__nv_bfloat16S2_fS2_fjLj1024ELj1ELj4ELj1ELj16ENS_18Kernel_traits_baseILj1024ES2_S2_fS2_fjLj128EEEEELb0ELb1ELb0ELb1EEEvNS_9BwdParamsE,@"STO_CUDA_ENTRY STV_DEFAULT"
_ZN10layer_norm13ln_bwd_kernelINS_13Kernel_traitsI13__nv_bfloat16S2_fS2_fjLj1024ELj1ELj4ELj1ELj16ENS_18Kernel_traits_baseILj1024ES2_S2_fS2_fjLj128EEEEELb0ELb1ELb0ELb1EEEvNS_9BwdParamsE:
.text._ZN10layer_norm13ln_bwd_kernelINS_13Kernel_traitsI13__nv_bfloat16S2_fS2_fjLj1024ELj1ELj4ELj1ELj16ENS_18Kernel_traits_baseILj1024ES2_S2_fS2_fjLj128EEEEELb0ELb1ELb0ELb1EEEvNS_9BwdParamsE:
        /* <DEDUP_REMOVED lines=15> */
[----:B------:R-:W0:Y:S01]  /*00f0*/  LDCU.64 UR16, c[0x0][0x390] ;  /* 0x00007200ff1077ac */ /* 0x000e220008000a00 */
[----:B------:R-:W-:Y:S02]  /*0100*/  CS2R R188, SRZ ;  /* 0x0000000000bc7805 */ /* 0x000fe4000001ff00 */
[----:B------:R-:W-:Y:S02]  /*0110*/  CS2R R174, SRZ ;  /* 0x0000000000ae7805 */ /* 0x000fe4000001ff00 */
[----:B------:R-:W-:Y:S01]  /*0120*/  CS2R R172, SRZ ;  /* 0x0000000000ac7805 */ /* 0x000fe2000001ff00 */
[----:B------:R-:W0:Y:S01]  /*0130*/  LDCU.64 UR18, c[0x0][0x468] ;  /* 0x00008d00ff1277ac */ /* 0x000e220008000a00 */
[----:B------:R-:W-:Y:S02]  /*0140*/  CS2R R170, SRZ ;  /* 0x0000000000aa7805 */ /* 0x000fe4000001ff00 */
[----:B------:R-:W-:-:S02]  /*0150*/  CS2R R168, SRZ ;  /* 0x0000000000a87805 */ /* 0x000fc4000001ff00 */
[----:B------:R-:W-:Y:S01]  /*0160*/  CS2R R166, SRZ ;  /* 0x0000000000a67805 */ /* 0x000fe2000001ff00 */
[----:B------:R-:W0:Y:S01]  /*0170*/  LDCU.U8 UR8, c[0x0][0x410] ;  /* 0x00008200ff0877ac */ /* 0x000e220008000000 */
[----:B------:R-:W-:Y:S02]  /*0180*/  CS2R R164, SRZ ;  /* 0x0000000000a47805 */ /* 0x000fe4000001ff00 */
[----:B------:R-:W-:Y:S02]  /*0190*/  CS2R R42, SRZ ;  /* 0x00000000002a7805 */ /* 0x000fe4000001ff00 */
[----:B------:R-:W-:Y:S01]  /*01a0*/  CS2R R40, SRZ ;  /* 0x0000000000287805 */ /* 0x000fe2000001ff00 */
[----:B--2---:R-:W-:Y:S01]  /*01b0*/  USHF.L.U32 UR4, UR4, 0x2, URZ ;  /* 0x0000000204047899 */ /* 0x004fe200080006ff */
[----:B------:R-:W-:Y:S01]  /*01c0*/  CS2R R74, SRZ ;  /* 0x00000000004a7805 */ /* 0x000fe2000001ff00 */
[----:B------:R-:W2:Y:S01]  /*01d0*/  LDCU UR12, c[0x0][0x400] ;  /* 0x00008000ff0c77ac */ /* 0x000ea20008000800 */
        /* <DEDUP_REMOVED lines=42> */
[----:B------:R-:W3:Y:S04]  /*0480*/  LDG.E.128 R20, desc[UR6][R2.64] ;  /* 0x0000000602147981 */ /* 0x000ee8000c1e1d00 */
[----:B------:R-:W4:Y:S01]  /*0490*/  LDG.E.128 R16, desc[UR6][R2.64+0x200] ;  /* 0x0002000602107981 */ /* 0x000f22000c1e1d00 */
[----:B--2---:R-:W-:-:S03]  /*04a0*/  IMAD.WIDE.U32 R4, R7, 0x10, R4 ;  /* 0x0000001007047825 */ /* 0x004fc600078e0004 */
[----:B------:R-:W2:Y:S04]  /*04b0*/  LDG.E.128 R12, desc[UR6][R2.64+0x400] ;  /* 0x00040006020c7981 */ /* 0x000ea8000c1e1d00 */
[----:B------:R-:W2:Y:S04]  /*04c0*/  LDG.E.128 R44, desc[UR6][R4.64] ;  /* 0x00000006042c7981 */ /* 0x000ea8000c1e1d00 */
[----:B------:R-:W2:Y:S04]  /*04d0*/  LDG.E.128 R8, desc[UR6][R2.64+0x600] ;  /* 0x0006000602087981 */ /* 0x000ea8000c1e1d00 */
[----:B------:R-:W2:Y:S04]  /*04e0*/  LDG.E.128 R52, desc[UR6][R4.64+0x400] ;  /* 0x0004000604347981 */ /* 0x000ea8000c1e1d00 */
[----:B------:R-:W2:Y:S01]  /*04f0*/  LDG.E.128 R48, desc[UR6][R4.64+0x200] ;  /* 0x0002000604307981 */ /* 0x000ea2000c1e1d00 */
[----:B-1----:R-:W-:Y:S01]  /*0500*/  ISETP.NE.U32.AND P0, PT, RZ, UR4, PT ;  /* 0x00000004ff007c0c */ /* 0x002fe2000bf05070 */
[----:B------:R-:W-:Y:S01]  /*0510*/  HFMA2 R194, -RZ, RZ, 0, 0 ;  /* 0x00000000ffc27431 */ /* 0x000fe200000001ff */
[----:B------:R-:W-:Y:S01]  /*0520*/  BSSY B1, `(.L_x_5723) ;  /* 0x0000724000017945 */ /* 0x000fe20003800000 */
[----:B------:R-:W-:Y:S01]  /*0530*/  HFMA2 R235, -RZ, RZ, 0, 0 ;  /* 0x00000000ffeb7431 */ /* 0x000fe200000001ff */
[----:B------:R0:W5:Y:S01]  /*0540*/  LDG.E.128 R40, desc[UR6][R4.64+0x600] ;  /* 0x0006000604287981 */ /* 0x000162000c1e1d00 */
[----:B------:R-:W-:Y:S01]  /*0550*/  HFMA2 R219, -RZ, RZ, 0, 0 ;  /* 0x00000000ffdb7431 */ /* 0x000fe200000001ff */
[----:B------:R-:W-:-:S02]  /*0560*/  ISETP.NE.AND.EX P0, PT, RZ, UR5, PT, P0 ;  /* 0x00000005ff007c0c */ /* 0x000fc4000bf05300 */
        /* <DEDUP_REMOVED lines=21> */
[----:B------:R-:W-:Y:S02]  /*06c0*/  MOV R222, RZ ;  /* 0x000000ff00de7202 */ /* 0x000fe40000000f00 */
        /* <DEDUP_REMOVED lines=16> */
[----:B0-----:R-:W-:Y:S02]  /*07d0*/  CS2R R4, SRZ ;  /* 0x0000000000047805 */ /* 0x001fe4000001ff00 */
[----:B---3--:R-:W-:Y:S02]  /*07e0*/  SHF.L.U32 R3, R20, 0x10, RZ ;  /* 0x0000001014037819 */ /* 0x008fe400000006ff */
[----:B------:R-:W-:-:S03]  /*07f0*/  SHF.L.U32 R2, R21, 0x10, RZ ;  /* 0x0000001015027819 */ /* 0x000fc600000006ff */
[----:B------:R0:W-:Y:S04]  /*0800*/  STL [R1+0x38], R3 ;  /* 0x0000380301007387 */ /* 0x0001e80000100800 */
[----:B------:R1:W-:Y:S01]  /*0810*/  STL [R1+0x30], R2 ;  /* 0x0000300201007387 */ /* 0x0003e20000100800 */
[----:B0-----:R-:W-:Y:S02]  /*0820*/  SHF.L.U32 R3, R22, 0x10, RZ ;  /* 0x0000001016037819 */ /* 0x001fe400000006ff */
[----:B-1----:R-:W-:-:S03]  /*0830*/  SHF.L.U32 R2, R23, 0x10, RZ ;  /* 0x0000001017027819 */ /* 0x002fc600000006ff */
[----:B------:R4:W-:Y:S04]  /*0840*/  STL [R1+0x28], R3 ;  /* 0x0000280301007387 */ /* 0x0009e80000100800 */
[----:B------:R0:W-:Y:S01]  /*0850*/  STL [R1+0x20], R2 ;  /* 0x0000200201007387 */ /* 0x0001e20000100800 */
[----:B------:R-:W-:Y:S02]  /*0860*/  PRMT R0, R20, 0x7632, R0 ;  /* 0x0000763214007816 */ /* 0x000fe40000000000 */
[----:B----4-:R-:W-:Y:S02]  /*0870*/  SHF.L.U32 R3, R16, 0x10, RZ ;  /* 0x0000001010037819 */ /* 0x010fe400000006ff */
[----:B0-----:R-:W-:-:S03]  /*0880*/  SHF.L.U32 R2, R17, 0x10, RZ ;  /* 0x0000001011027819 */ /* 0x001fc600000006ff */
[----:B------:R0:W-:Y:S01]  /*0890*/  STL [R1+0x18], R3 ;  /* 0x0000180301007387 */ /* 0x0001e20000100800 */
[----:B------:R-:W-:-:S03]  /*08a0*/  PRMT R56, R21, 0x7632, R56 ;  /* 0x0000763215387816 */ /* 0x000fc60000000038 */
[----:B------:R1:W-:Y:S01]  /*08b0*/  STL [R1+0x10], R2 ;  /* 0x0000100201007387 */ /* 0x0003e20000100800 */
[----:B------:R-:W-:Y:S02]  /*08c0*/  SHF.L.U32 R0, R0, 0x10, RZ ;  /* 0x0000001000007819 */ /* 0x000fe400000006ff */
[----:B------:R-:W-:Y:S02]  /*08d0*/  PRMT R57, R22, 0x7632, R57 ;  /* 0x0000763216397816 */ /* 0x000fe40000000039 */
[----:B0-----:R-:W-:Y:S02]  /*08e0*/  SHF.L.U32 R3, R18, 0x10, RZ ;  /* 0x0000001012037819 */ /* 0x001fe400000006ff */
[----:B-1----:R-:W-:-:S03]  /*08f0*/  SHF.L.U32 R2, R19, 0x10, RZ ;  /* 0x0000001013027819 */ /* 0x002fc600000006ff */
[----:B------:R-:W-:Y:S01]  /*0900*/  STL [R1+0x8], R3 ;  /* 0x0000080301007387 */ /* 0x000fe20000100800 */
[----:B------:R-:W-:Y:S02]  /*0910*/  PRMT R58, R23, 0x7632, R58 ;  /* 0x00007632173a7816 */ /* 0x000fe4000000003a */
[----:B--2---:R-:W-:Y:S01]  /*0920*/  PRMT R62, R46, 0x7632, R62 ;  /* 0x000076322e3e7816 */ /* 0x004fe2000000003e */
[----:B------:R-:W-:Y:S01]  /*0930*/  STL [R1], R2 ;  /* 0x0000000201007387 */ /* 0x000fe20000100800 */
[----:B------:R-:W-:Y:S02]  /*0940*/  SHF.L.U32 R62, R56, 0x10, RZ ;  /* 0x00000010383e7819 */ /* 0x000fe400000006ff */
[----:B------:R-:W-:Y:S01]  /*0950*/  SHF.L.U32 R56, R57, 0x10, RZ ;  /* 0x0000001039387819 */ /* 0x000fe200000006ff */
[----:B------:R0:W-:Y:S01]  /*0960*/  STL [R1+0x34], R0 ;  /* 0x0000340001007387 */ /* 0x0001e20000100800 */
[----:B------:R-:W-:Y:S02]  /*0970*/  PRMT R59, R16, 0x7632, R59 ;  /* 0x00007632103b7816 */ /* 0x000fe4000000003b */
[----:B------:R-:W-:Y:S01]  /*0980*/  PRMT R60, R17, 0x7632, R60 ;  /* 0x00007632113c7816 */ /* 0x000fe2000000003c */
[----:B------:R-:W-:Y:S01]  /*0990*/  STL [R1+0x2c], R62 ;  /* 0x00002c3e01007387 */ /* 0x000fe20000100800 */
[----:B------:R-:W-:-:S02]  /*09a0*/  PRMT R61, R18, 0x7632, R61 ;  /* 0x00007632123d7816 */ /* 0x000fc4000000003d */
[----:B0-----:R-:W-:Y:S01]  /*09b0*/  SHF.L.U32 R0, R58, 0x10, RZ ;  /* 0x000000103a007819 */ /* 0x001fe200000006ff */
[----:B------:R0:W-:Y:S01]  /*09c0*/  STL [R1+0x24], R56 ;  /* 0x0000243801007387 */ /* 0x0001e20000100800 */
[----:B------:R-:W-:-:S03]  /*09d0*/  SHF.L.U32 R57, R59, 0x10, RZ ;  /* 0x000000103b397819 */ /* 0x000fc600000006ff */
[----:B------:R1:W-:Y:S01]  /*09e0*/  STL [R1+0x1c], R0 ;  /* 0x00001c0001007387 */ /* 0x0003e20000100800 */
[----:B0-----:R-:W-:-:S03]  /*09f0*/  SHF.L.U32 R56, R60, 0x10, RZ ;  /* 0x000000103c387819 */ /* 0x001fc600000006ff */
[----:B------:R0:W-:Y:S01]  /*0a00*/  STL [R1+0x14], R57 ;  /* 0x0000143901007387 */ /* 0x0001e20000100800 */
[----:B-1----:R-:W-:-:S03]  /*0a10*/  SHF.L.U32 R0, R61, 0x10, RZ ;  /* 0x000000103d007819 */ /* 0x002fc600000006ff */
[----:B------:R0:W-:Y:S04]  /*0a20*/  STL [R1+0xc], R56 ;  /* 0x00000c3801007387 */ /* 0x0001e80000100800 */
[----:B------:R0:W-:Y:S01]  /*0a30*/  STL [R1+0x4], R0 ;  /* 0x0000040001007387 */ /* 0x0001e20000100800 */
        /* <DEDUP_REMOVED lines=9> */
[----:B------:R-:W-:-:S02]  /*0ad0*/  CS2R R22, SRZ ;  /* 0x0000000000167805 */ /* 0x000fc4000001ff00 */
[----:B------:R-:W-:Y:S02]  /*0ae0*/  SHF.L.U32 R251, R12, 0x10, RZ ;  /* 0x000000100cfb7819 */ /* 0x000fe400000006ff */
[----:B------:R-:W-:Y:S02]  /*0af0*/  CS2R R20, SRZ ;  /* 0x0000000000147805 */ /* 0x000fe4000001ff00 */
[----:B------:R-:W-:Y:S02]  /*0b00*/  SHF.L.U32 R249, R13, 0x10, RZ ;  /* 0x000000100df97819 */ /* 0x000fe400000006ff */
[----:B------:R-:W-:Y:S02]  /*0b10*/  CS2R R18, SRZ ;  /* 0x0000000000127805 */ /* 0x000fe4000001ff00 */
[----:B------:R-:W-:Y:S02]  /*0b20*/  SHF.L.U32 R247, R14, 0x10, RZ ;  /* 0x000000100ef77819 */ /* 0x000fe400000006ff */
        /* <DEDUP_REMOVED lines=30> */
[----:B0-----:R-:W-:-:S07]  /*0d10*/  SHF.L.U32 R236, R236, 0x10, RZ ;  /* 0x00000010ecec7819 */ /* 0x001fce00000006ff */
.L_x_5743:
[----:B------:R-:W0:Y:S01]  /*0d20*/  S2R R100, SR_TID.X ;  /* 0x0000000000647919 */ /* 0x000e220000002100 */
[----:B------:R-:W1:Y:S01]  /*0d30*/  LDC.64 R98, c[0x0][0x3c0] ;  /* 0x0000f000ff627b82 */ /* 0x000e620000000a00 */
[----:B------:R-:W-:-:S05]  /*0d40*/  IMAD R0, R184, UR9, RZ ;  /* 0x00000009b8007c24 */ /* 0x000fca000f8e02ff */
[----:B------:R-:W-:Y:S02]  /*0d50*/  SHF.R.S32.HI R101, RZ, 0x1f, R0 ;  /* 0x0000001fff657819 */ /* 0x000fe40000011400 */
[----:B------:R-:W2:Y:S02]  /*0d60*/  LDC.64 R128, c[0x0][0x3a8] ;  /* 0x0000ea00ff807b82 */ /* 0x000ea40000000a00 */
[----:B------:R-:W-:-:S06]  /*0d70*/  LEA.HI R101, R101, R0, RZ, 0x3 ;  /* 0x0000000065657211 */ /* 0x000fcc00078f18ff */
[----:B------:R-:W3:Y:S01]  /*0d80*/  @P0 LDC.64 R96, c[0x0][0x3e0] ;  /* 0x0000f800ff600b82 */ /* 0x000ee20000000a00 */
[----:B-1----:R-:W-:-:S07]  /*0d90*/  IMAD.WIDE R98, R184, 0x4, R98 ;  /* 0x00000004b8627825 */ /* 0x002fce00078e0262 */
[----:B------:R-:W1:Y:S01]  /*0da0*/  LDC.64 R140, c[0x0][0x428] ;  /* 0x00010a00ff8c7b82 */ /* 0x000e620000000a00 */
[----:B------:R-:W4:Y:S01]  /*0db0*/  LDG.E R216, desc[UR6][R98.64] ;  /* 0x0000000662d87981 */ /* 0x000f22000c1e1900 */
[----:B0-----:R-:W-:-:S06]  /*0dc0*/  LOP3.LUT R0, R100, 0x1f, RZ, 0xc0, !PT ;  /* 0x0000001f64007812 */ /* 0x001fcc00078ec0ff */
[----:B------:R-:W0:Y:S01]  /*0dd0*/  LDC.64 R176, c[0x0][0x3c8] ;  /* 0x0000f200ffb07b82 */ /* 0x000e220000000a00 */
[----:B------:R-:W-:-:S04]  /*0de0*/  LEA.HI.SX32 R189, R101, R0, 0x1d ;  /* 0x0000000065bd7211 */ /* 0x000fc800078feaff */
[C---:B------:R-:W-:Y:S01]  /*0df0*/  IADD3 R188, PT, PT, R189.reuse, 0x20, RZ ;  /* 0x00000020bdbc7810 */ /* 0x040fe20007ffe0ff */
[----:B---3--:R-:W-:Y:S01]  /*0e00*/  @P0 IMAD.WIDE R96, R184, 0x2, R96 ;  /* 0x00000002b8600825 */ /* 0x008fe200078e0260 */
[C---:B------:R-:W-:Y:S02]  /*0e10*/  IADD3 R185, PT, PT, R189.reuse, 0x40, RZ ;  /* 0x00000040bdb97810 */ /* 0x040fe40007ffe0ff */
[C---:B------:R-:W-:Y:S01]  /*0e20*/  IADD3 R0, PT, PT, R189.reuse, 0x60, RZ ;  /* 0x00000060bd007810 */ /* 0x040fe20007ffe0ff */
[--C-:B--2---:R-:W-:Y:S01]  /*0e30*/  IMAD.WIDE.U32 R104, R189, 0x20, R128.reuse ;  /* 0x00000020bd687825 */ /* 0x104fe200078e0080 */
[----:B------:R-:W2:Y:S03]  /*0e40*/  @P0 LDG.E.U16 R193, desc[UR6][R96.64] ;  /* 0x0000000660c10981 */ /* 0x000ea6000c1e1500 */
[----:B------:R-:W-:-:S04]  /*0e50*/  IMAD.WIDE.U32 R112, R188, 0x20, R128 ;  /* 0x00000020bc707825 */ /* 0x000fc800078e0080 */
[--C-:B------:R-:W-:Y:S01]  /*0e60*/  IMAD.WIDE.U32 R120, R185, 0x20, R128.reuse ;  /* 0x00000020b9787825 */ /* 0x100fe200078e0080 */
[----:B------:R-:W3:Y:S03]  /*0e70*/  LDG.E.128 R108, desc[UR6][R112.64] ;  /* 0x00000006706c7981 */ /* 0x000ee6000c1e1d00 */
[----:B------:R-:W-:Y:S01]  /*0e80*/  IMAD.WIDE.U32 R128, R0, 0x20, R128 ;  /* 0x0000002000807825 */ /* 0x000fe200078e0080 */
[----:B------:R-:W2:Y:S04]  /*0e90*/  LDG.E.128 R96, desc[UR6][R104.64] ;  /* 0x0000000668607981 */ /* 0x000ea8000c1e1d00 */
[----:B------:R-:W2:Y:S01]  /*0ea0*/  LDG.E.128 R124, desc[UR6][R128.64] ;  /* 0x00000006807c7981 */ /* 0x000ea2000c1e1d00 */
[----:B-1----:R-:W-:-:S03]  /*0eb0*/  IMAD.WIDE.U32 R100, R189, 0x10, R140 ;  /* 0x00000010bd647825 */ /* 0x002fc600078e008c */
[----:B------:R-:W2:Y:S01]  /*0ec0*/  LDG.E.128 R112, desc[UR6][R112.64+0x10] ;  /* 0x0000100670707981 */ /* 0x000ea2000c1e1d00 */
[----:B------:R-:W-:-:S03]  /*0ed0*/  IMAD.WIDE.U32 R132, R188, 0x10, R140 ;  /* 0x00000010bc847825 */ /* 0x000fc600078e008c */
[----:B------:R-:W2:Y:S04]  /*0ee0*/  LDG.E.128 R104, desc[UR6][R104.64+0x10] ;  /* 0x0000100668687981 */ /* 0x000ea8000c1e1d00 */
[----:B------:R-:W2:Y:S01]  /*0ef0*/  LDG.E.128 R128, desc[UR6][R128.64+0x10] ;  /* 0x0000100680807981 */ /* 0x000ea2000c1e1d00 */
[----:B------:R-:W-:-:S03]  /*0f00*/  IMAD.WIDE.U32 R136, R185, 0x10, R140 ;  /* 0x00000010b9887825 */ /* 0x000fc600078e008c */
[----:B------:R-:W2:Y:S01]  /*0f10*/  LDG.E.128 R116, desc[UR6][R120.64] ;  /* 0x0000000678747981 */ /* 0x000ea2000c1e1d00 */
[----:B------:R-:W-:-:S03]  /*0f20*/  IMAD.WIDE.U32 R140, R0, 0x10, R140 ;  /* 0x00000010008c7825 */ /* 0x000fc600078e008c */
[----:B------:R-:W2:Y:S04]  /*0f30*/  LDG.E.128 R132, desc[UR6][R132.64] ;  /* 0x0000000684847981 */ /* 0x000ea8000c1e1d00 */
[----:B------:R-:W2:Y:S04]  /*0f40*/  LDG.E.128 R140, desc[UR6][R140.64] ;  /* 0x000000068c8c7981 */ /* 0x000ea8000c1e1d00 */
[----:B------:R-:W2:Y:S04]  /*0f50*/  LDG.E.128 R120, desc[UR6][R120.64+0x10] ;  /* 0x0000100678787981 */ /* 0x000ea8000c1e1d00 */
[----:B------:R-:W2:Y:S01]  /*0f60*/  LDG.E.128 R136, desc[UR6][R136.64] ;  /* 0x0000000688887981 */ /* 0x000ea2000c1e1d00 */
[----:B------:R-:W-:Y:S01]  /*0f70*/  ISETP.NE.U32.AND P1, PT, RZ, UR10, PT ;  /* 0x0000000aff007c0c */ /* 0x000fe2000bf25070 */
[----:B0-----:R-:W-:Y:S01]  /*0f80*/  IMAD.WIDE R176, R184, 0x4, R176 ;  /* 0x00000004b8b07825 */ /* 0x001fe200078e02b0 */
[----:B------:R-:W-:Y:S01]  /*0f90*/  ISETP.NE.AND P2, PT, RZ, UR8, PT ;  /* 0x00000008ff007c0c */ /* 0x000fe2000bf45270 */
[----:B------:R-:W2:Y:S01]  /*0fa0*/  LDG.E.128 R100, desc[UR6][R100.64] ;  /* 0x0000000664647981 */ /* 0x000ea2000c1e1d00 */
[----:B------:R-:W-:-:S03]  /*0fb0*/  ISETP.NE.AND.EX P1, PT, RZ, UR11, PT, P1 ;  /* 0x0000000bff007c0c */ /* 0x000fc6000bf25310 */
[----:B------:R0:W2:Y:S10]  /*0fc0*/  LDG.E R186, desc[UR6][R176.64] ;  /* 0x00000006b0ba7981 */ /* 0x0000b4000c1e1900 */
[----:B0-----:R-:W0:Y:S08]  /*0fd0*/  @P1 LDC.64 R176, c[0x0][0x438] ;  /* 0x00010e00ffb01b82 */ /* 0x001e300000000a00 */
[----:B------:R-:W1:Y:S08]  /*0fe0*/  @P1 LDC.64 R178, c[0x0][0x438] ;  /* 0x00010e00ffb21b82 */ /* 0x000e700000000a00 */
[----:B------:R-:W1:Y:S08]  /*0ff0*/  @P1 LDC.64 R180, c[0x0][0x438] ;  /* 0x00010e00ffb41b82 */ /* 0x000e700000000a00 */
[----:B------:R-:W1:Y:S01]  /*1000*/  @P1 LDC.64 R212, c[0x0][0x438] ;  /* 0x00010e00ffd41b82 */ /* 0x000e620000000a00 */
[----:B0-----:R-:W-:-:S05]  /*1010*/  @P1 IMAD.WIDE.U32 R176, R189, 0x20, R176 ;  /* 0x00000020bdb01825 */ /* 0x001fca00078e00b0 */
[----:B-----5:R-:W5:Y:S04]  /*1020*/  @P1 LDG.E.128 R56, desc[UR6][R176.64] ;  /* 0x00000006b0381981 */ /* 0x020f68000c1e1d00 */
[----:B------:R1:W5:Y:S02]  /*1030*/  @P1 LDG.E.128 R60, desc[UR6][R176.64+0x10] ;  /* 0x00001006b03c1981 */ /* 0x000364000c1e1d00 */
[----:B-1----:R-:W-:-:S04]  /*1040*/  @P1 IMAD.WIDE.U32 R176, R188, 0x20, R178 ;  /* 0x00000020bcb01825 */ /* 0x002fc800078e00b2 */
[----:B------:R-:W-:Y:S01]  /*1050*/  @P1 IMAD.WIDE.U32 R178, R185, 0x20, R180 ;  /* 0x00000020b9b21825 */ /* 0x000fe200078e00b4 */
[----:B------:R-:W-:Y:S01]  /*1060*/  MOV R187, 0x3f800000 ;  /* 0x3f80000000bb7802 */ /* 0x000fe20000000f00 */
[----:B------:R-:W5:Y:S02]  /*1070*/  @P1 LDG.E.128 R64, desc[UR6][R176.64] ;  /* 0x00000006b0401981 */ /* 0x000f64000c1e1d00 */
[----:B------:R-:W-:Y:S02]  /*1080*/  @P1 IMAD.WIDE.U32 R180, R0, 0x20, R212 ;  /* 0x0000002000b41825 */ /* 0x000fe400078e00d4 */
[----:B------:R-:W5:Y:S04]  /*1090*/  @P1 LDG.E.128 R68, desc[UR6][R176.64+0x10] ;  /* 0x00001006b0441981 */ /* 0x000f68000c1e1d00 */
[----:B------:R-:W5:Y:S04]  /*10a0*/  @P1 LDG.E.128 R80, desc[UR6][R180.64] ;  /* 0x00000006b4501981 */ /* 0x000f68000c1e1d00 */
[----:B------:R3:W5:Y:S04]  /*10b0*/  @P1 LDG.E.128 R84, desc[UR6][R180.64+0x10] ;  /* 0x00001006b4541981 */ /* 0x000768000c1e1d00 */
[----:B------:R-:W5:Y:S04]  /*10c0*/  @P1 LDG.E.128 R72, desc[UR6][R178.64] ;  /* 0x00000006b2481981 */ /* 0x000f68000c1e1d00 */
[----:B------:R0:W5:Y:S01]  /*10d0*/  @P1 LDG.E.128 R76, desc[UR6][R178.64+0x10] ;  /* 0x00001006b24c1981 */ /* 0x000162000c1e1d00 */
[----:B----4-:R-:W-:-:S05]  /*10e0*/  FSEL R216, R216, RZ, !P2 ;  /* 0x000000ffd8d87208 */ /* 0x010fca0005000000 */
[C---:B---3--:R-:W-:Y:S01]  /*10f0*/  FADD.FTZ R181, -R216.reuse, R111 ;  /* 0x0000006fd8b57221 */ /* 0x048fe20000010100 */
[C---:B--2---:R-:W-:Y:S02]  /*1100*/  FADD.FTZ R111, -R216.reuse, R128 ;  /* 0x00000080d86f7221 */ /* 0x044fe40000010100 */
[----:B------:R-:W2:Y:S01]  /*1110*/  LDL R128, [R1+0x38] ;  /* 0x0000380001807983 */ /* 0x000ea20000100800 */
[C---:B------:R-:W-:Y:S01]  /*1120*/  FADD.FTZ R180, -R216.reuse, R110 ;  /* 0x0000006ed8b47221 */ /* 0x040fe20000010100 */
[C---:B------:R-:W-:Y:S02]  /*1130*/  FADD.FTZ R110, -R216.reuse, R127 ;  /* 0x0000007fd86e7221 */ /* 0x040fe40000010100 */
[----:B------:R-:W3:Y:S01]  /*1140*/  LDL R127, [R1+0x30] ;  /* 0x00003000017f7983 */ /* 0x000ee20000100800 */
[----:B------:R-:W-:Y:S01]  /*1150*/  @P0 SHF.L.U32 R187, R193, 0x10, RZ ;  /* 0x00000010c1bb0819 */ /* 0x000fe200000006ff */
[C---:B------:R-:W-:Y:S01]  /*1160*/  FADD.FTZ R223, -R216.reuse, R104 ;  /* 0x00000068d8df7221 */ /* 0x040fe20000010100 */
[C---:B------:R-:W-:Y:S01]  /*1170*/  FADD.FTZ R104, -R216.reuse, R107 ;  /* 0x0000006bd8687221 */ /* 0x040fe20000010100 */
[C---:B0-----:R-:W-:Y:S01]  /*1180*/  FADD.FTZ R179, -R216.reuse, R109 ;  /* 0x0000006dd8b37221 */ /* 0x041fe20000010100 */
[C---:B------:R-:W-:Y:S01]  /*1190*/  FADD.FTZ R193, -R216.reuse, R112 ;  /* 0x00000070d8c17221 */ /* 0x040fe20000010100 */
[C---:B------:R-:W-:Y:S01]  /*11a0*/  FADD.FTZ R177, -R216.reuse, R117 ;  /* 0x00000075d8b17221 */ /* 0x040fe20000010100 */
[C---:B------:R-:W-:Y:S01]  /*11b0*/  FADD.FTZ R107, -R216.reuse, R124 ;  /* 0x0000007cd86b7221 */ /* 0x040fe20000010100 */
[----:B------:R-:W4:Y:S01]  /*11c0*/  LDL R117, [R1+0x28] ;  /* 0x0000280001757983 */ /* 0x000f220000100800 */
[C---:B------:R-:W-:Y:S01]  /*11d0*/  FADD.FTZ R109, -R216.reuse, R126 ;  /* 0x0000007ed86d7221 */ /* 0x040fe20000010100 */
[----:B------:R-:W-:Y:S01]  /*11e0*/  FADD.FTZ R112, -R216, R129 ;  /* 0x00000081d8707221 */ /* 0x000fe20000010100 */
[C---:B------:R-:W-:Y:S01]  /*11f0*/  PRMT R124, R140.reuse, 0x7632, R124 ;  /* 0x000076328c7c7816 */ /* 0x040fe2000000007c */
[----:B------:R-:W4:Y:S01]  /*1200*/  LDL R129, [R1+0x24] ;  /* 0x0000240001817983 */ /* 0x000f220000100800 */
[----:B------:R-:W-:Y:S01]  /*1210*/  SHF.L.U32 R126, R140, 0x10, RZ ;  /* 0x000000108c7e7819 */ /* 0x000fe200000006ff */
[----:B------:R-:W-:-:S02]  /*1220*/  FADD.FTZ R213, -R216, R113 ;  /* 0x00000071d8d57221 */ /* 0x000fc40000010100 */
[----:B------:R-:W4:Y:S01]  /*1230*/  LDL R140, [R1+0x8] ;  /* 0x00000800018c7983 */ /* 0x000f220000100800 */
[C---:B------:R-:W-:Y:S01]  /*1240*/  FADD.FTZ R178, -R216.reuse, R116 ;  /* 0x00000074d8b27221 */ /* 0x040fe20000010100 */
[C---:B------:R-:W-:Y:S02]  /*1250*/  FADD.FTZ R113, -R216.reuse, R130 ;  /* 0x00000082d8717221 */ /* 0x040fe40000010100 */
[----:B------:R-:W4:Y:S01]  /*1260*/  LDL R116, [R1+0x20] ;  /* 0x0000200001747983 */ /* 0x000f220000100800 */
[----:B------:R-:W-:-:S03]  /*1270*/  FADD.FTZ R176, -R216, R108 ;  /* 0x0000006cd8b07221 */ /* 0x000fc60000010100 */
[----:B------:R-:W4:Y:S01]  /*1280*/  LDL R130, [R1+0x2c] ;  /* 0x00002c0001827983 */ /* 0x000f220000100800 */
[C---:B------:R-:W-:Y:S01]  /*1290*/  FADD.FTZ R226, -R216.reuse, R99 ;  /* 0x00000063d8e27221 */ /* 0x040fe20000010100 */
[C-C-:B------:R-:W-:Y:S01]  /*12a0*/  FADD.FTZ R108, -R216.reuse, R125.reuse ;  /* 0x0000007dd86c7221 */ /* 0x140fe20000010100 */
[C---:B------:R-:W-:Y:S01]  /*12b0*/  FADD.FTZ R215, -R216.reuse, R96 ;  /* 0x00000060d8d77221 */ /* 0x040fe20000010100 */
[C---:B------:R-:W-:Y:S01]  /*12c0*/  FADD.FTZ R227, -R216.reuse, R98 ;  /* 0x00000062d8e37221 */ /* 0x040fe20000010100 */
[C---:B------:R-:W-:Y:S01]  /*12d0*/  FADD.FTZ R195, -R216.reuse, R114 ;  /* 0x00000072d8c37221 */ /* 0x040fe20000010100 */
[C---:B------:R-:W-:Y:S01]  /*12e0*/  PRMT R125, R141.reuse, 0x7632, R125 ;  /* 0x000076328d7d7816 */ /* 0x040fe2000000007d */
        /* <DEDUP_REMOVED lines=12> */
[----:B------:R-:W4:Y:S01]  /*13b0*/  LDL R141, [R1+0x10] ;  /* 0x00001000018d7983 */ /* 0x000f220000100800 */
        /* <DEDUP_REMOVED lines=8> */
[----:B------:R-:W4:Y:S01]  /*1440*/  LDL R139, [R1+0x34] ;  /* 0x00003400018b7983 */ /* 0x000f220000100800 */
[C---:B------:R-:W-:Y:S02]  /*1450*/  PRMT R212, R100.reuse, 0x7632, R212 ;  /* 0x0000763264d47816 */ /* 0x040fe400000000d4 */
[----:B------:R-:W-:Y:S01]  /*1460*/  SHF.L.U32 R225, R100, 0x10, RZ ;  /* 0x0000001064e17819 */ /* 0x000fe200000006ff */
[C---:B------:R-:W-:Y:S01]  /*1470*/  FMUL.FTZ R100, R186.reuse, R215 ;  /* 0x000000d7ba647220 */ /* 0x040fe20000410000 */
[----:B------:R-:W-:Y:S01]  /*1480*/  SHF.L.U32 R224, R101, 0x10, RZ ;  /* 0x0000001065e07819 */ /* 0x000fe200000006ff */
[----:B------:R-:W-:Y:S01]  /*1490*/  FMUL.FTZ R227, R186, R227 ;  /* 0x000000e3bae37220 */ /* 0x000fe20000410000 */
[----:B------:R-:W-:Y:S01]  /*14a0*/  PRMT R97, R142, 0x7632, R97 ;  /* 0x000076328e617816 */ /* 0x000fe20000000061 */
[----:B------:R-:W-:Y:S01]  /*14b0*/  FADD.FTZ R34, R225, R34 ;  /* 0x00000022e1227221 */ /* 0x000fe20000010000 */
[----:B------:R-:W-:Y:S01]  /*14c0*/  FFMA.FTZ R2, R100, R225, R2 ;  /* 0x000000e164027223 */ /* 0x000fe20000010002 */
[----:B------:R-:W-:-:S02]  /*14d0*/  SHF.L.U32 R119, R142, 0x10, RZ ;  /* 0x000000108e777819 */ /* 0x000fc400000006ff */
[----:B------:R-:W-:Y:S01]  /*14e0*/  PRMT R211, R102, 0x7632, R211 ;  /* 0x0000763266d37816 */ /* 0x000fe200000000d3 */
[----:B------:R-:W4:Y:S01]  /*14f0*/  LDL R142, [R1+0x18] ;  /* 0x00001800018e7983 */ /* 0x000f220000100800 */
[----:B------:R-:W-:Y:S01]  /*1500*/  FADD.FTZ R36, R224, R36 ;  /* 0x00000024e0247221 */ /* 0x000fe20000010000 */
[----:B------:R-:W-:Y:S01]  /*1510*/  FFMA.FTZ R4, R227, R224, R4 ;  /* 0x000000e0e3047223 */ /* 0x000fe20000010004 */
[----:B------:R-:W-:Y:S01]  /*1520*/  SHF.L.U32 R102, R102, 0x10, RZ ;  /* 0x0000001066667819 */ /* 0x000fe200000006ff */
[C---:B------:R-:W-:Y:S01]  /*1530*/  FMUL.FTZ R223, R186.reuse, R223 ;  /* 0x000000dfbadf7220 */ /* 0x040fe20000410000 */
[----:B------:R-:W-:Y:S01]  /*1540*/  SHF.L.U32 R211, R211, 0x10, RZ ;  /* 0x00000010d3d37819 */ /* 0x000fe200000006ff */
[----:B------:R-:W4:Y:S01]  /*1550*/  LDL R215, [R1+0x14] ;  /* 0x0000140001d77983 */ /* 0x000f220000100800 */
        /* <DEDUP_REMOVED lines=8> */
[----:B------:R-:W-:Y:S01]  /*15e0*/  FADD.FTZ R150, R218, R150 ;  /* 0x00000096da967221 */ /* 0x000fe20000010000 */
[----:B------:R-:W-:Y:S01]  /*15f0*/  FFMA.FTZ R14, R193, R218, R14 ;  /* 0x000000dac10e7223 */ /* 0x000fe2000001000e */
[----:B------:R-:W-:Y:S01]  /*1600*/  FADD.FTZ R144, R103, R144 ;  /* 0x0000009067907221 */ /* 0x000fe20000010000 */
[----:B------:R-:W-:-:S02]  /*1610*/  SHF.L.U32 R232, R133, 0x10, RZ ;  /* 0x0000001085e87819 */ /* 0x000fc400000006ff */
[----:B------:R-:W-:-:S03]  /*1620*/  SHF.L.U32 R212, R212, 0x10, RZ ;  /* 0x00000010d4d47819 */ /* 0x000fc600000006ff */
[----:B------:R-:W-:Y:S01]  /*1630*/  FADD.FTZ R148, R232, R148 ;  /* 0x00000094e8947221 */ /* 0x000fe20000010000 */
[----:B--2---:R-:W-:Y:S02]  /*1640*/  FMUL.FTZ R225, R128, R225 ;  /* 0x000000e180e17220 */ /* 0x004fe40000410000 */
[----:B------:R-:W2:Y:S01]  /*1650*/  LDL R128, [R1+0x1c] ;  /* 0x00001c0001807983 */ /* 0x000ea20000100800 */
[----:B---3--:R-:W-:Y:S01]  /*1660*/  FMUL.FTZ R224, R127, R224 ;  /* 0x000000e07fe07220 */ /* 0x008fe20000410000 */
[C---:B------:R-:W-:Y:S01]  /*1670*/  FMUL.FTZ R127, R186.reuse, R106 ;  /* 0x0000006aba7f7220 */ /* 0x040fe20000410000 */
[----:B------:R-:W-:-:S04]  /*1680*/  FMUL.FTZ R106, R186, R105 ;  /* 0x00000069ba6a7220 */ /* 0x000fc80000410000 */
[-C--:B------:R-:W-:Y:S01]  /*1690*/  FFMA.FTZ R7, R106, R211.reuse, R7 ;  /* 0x000000d36a077223 */ /* 0x080fe20000010007 */
[----:B----4-:R-:W-:Y:S01]  /*16a0*/  FMUL.FTZ R117, R117, R102 ;  /* 0x0000006675757220 */ /* 0x010fe20000410000 */
[----:B------:R-:W-:Y:S01]  /*16b0*/  FMUL.FTZ R102, R129, R211 ;  /* 0x000000d381667220 */ /* 0x000fe20000410000 */
[-C--:B------:R-:W-:Y:S01]  /*16c0*/  FFMA.FTZ R8, R127, R103.reuse, R8 ;  /* 0x000000677f087223 */ /* 0x080fe20000010008 */
[----:B------:R-:W-:Y:S01]  /*16d0*/  FMUL.FTZ R211, R140, R218 ;  /* 0x000000da8cd37220 */ /* 0x000fe20000410000 */
[----:B------:R-:W-:Y:S02]  /*16e0*/  SHF.L.U32 R218, R216, 0x10, RZ ;  /* 0x00000010d8da7819 */ /* 0x000fe400000006ff */
[----:B------:R-:W3:Y:S01]  /*16f0*/  LDL R216, [R1+0xc] ;  /* 0x00000c0001d87983 */ /* 0x000ee20000100800 */
[----:B------:R-:W-:Y:S01]  /*1700*/  FMUL.FTZ R116, R116, R103 ;  /* 0x0000006774747220 */ /* 0x000fe20000410000 */
[----:B------:R-:W-:Y:S01]  /*1710*/  FMUL.FTZ R129, R186, R179 ;  /* 0x000000b3ba817220 */ /* 0x000fe20000410000 */
[----:B------:R-:W-:Y:S01]  /*1720*/  FMUL.FTZ R103, R130, R214 ;  /* 0x000000d682677220 */ /* 0x000fe20000410000 */
[C---:B------:R-:W-:Y:S01]  /*1730*/  FMUL.FTZ R130, R186.reuse, R180 ;  /* 0x000000b4ba827220 */ /* 0x040fe20000410000 */
[----:B------:R-:W-:-:S03]  /*1740*/  FMUL.FTZ R179, R186, R181 ;  /* 0x000000b5bab37220 */ /* 0x000fc60000410000 */
[----:B------:R-:W-:Y:S01]  /*1750*/  FFMA.FTZ R12, R130, R232, R12 ;  /* 0x000000e8820c7223 */ /* 0x000fe2000001000c */
[----:B------:R-:W-:Y:S01]  /*1760*/  FMUL.FTZ R105, R186, R104 ;  /* 0x00000068ba697220 */ /* 0x000fe20000410000 */
[----:B------:R-:W-:Y:S02]  /*1770*/  FMUL.FTZ R181, R141, R232 ;  /* 0x000000e88db57220 */ /* 0x000fe40000410000 */
[----:B------:R-:W4:Y:S01]  /*1780*/  LDL R232, [R1+0x4] ;  /* 0x0000040001e87983 */ /* 0x000f220000100800 */
[----:B------:R-:W-:-:S03]  /*1790*/  FMUL.FTZ R104, R139, R212 ;  /* 0x000000d48b687220 */ /* 0x000fc60000410000 */
[----:B------:R-:W4:Y:S01]  /*17a0*/  LDL R139, [R1] ;  /* 0x00000000018b7983 */ /* 0x000f220000100800 */
[----:B------:R-:W-:Y:S01]  /*17b0*/  SHF.L.U32 R101, R101, 0x10, RZ ;  /* 0x0000001065657819 */ /* 0x000fe200000006ff */
[----:B------:R-:W-:-:S04]  /*17c0*/  FMUL.FTZ R226, R186, R226 ;  /* 0x000000e2bae27220 */ /* 0x000fc80000410000 */
[----:B------:R-:W-:Y:S01]  /*17d0*/  FADD.FTZ R145, R101, R145 ;  /* 0x0000009165917221 */ /* 0x000fe20000010000 */
[----:B------:R-:W-:Y:S01]  /*17e0*/  FFMA.FTZ R9, R105, R101, R9 ;  /* 0x0000006569097223 */ /* 0x000fe20000010009 */
[----:B------:R-:W-:Y:S01]  /*17f0*/  FADD.FTZ R210, R135, R210 ;  /* 0x000000d287d27221 */ /* 0x000fe20000010000 */
[----:B------:R-:W-:Y:S01]  /*1800*/  FMUL.FTZ R141, R249, R135 ;  /* 0x00000087f98d7220 */ /* 0x000fe20000410000 */
[----:B------:R-:W-:Y:S01]  /*1810*/  FFMA.FTZ R5, R226, R214, R5 ;  /* 0x000000d6e2057223 */ /* 0x000fe20000010005 */
[----:B------:R-:W-:Y:S01]  /*1820*/  FADD.FTZ R37, R214, R37 ;  /* 0x00000025d6257221 */ /* 0x000fe20000010000 */
[C---:B------:R-:W-:Y:S01]  /*1830*/  FMUL.FTZ R228, R186.reuse, R228 ;  /* 0x000000e4bae47220 */ /* 0x040fe20000410000 */
[----:B------:R-:W-:Y:S01]  /*1840*/  FMUL.FTZ R214, R186, R115 ;  /* 0x00000073bad67220 */ /* 0x000fe20000410000 */
[----:B------:R-:W-:-:S04]  /*1850*/  FADD.FTZ R115, RZ, R225 ;  /* 0x000000e1ff737221 */ /* 0x000fc80000010000 */
[----:B------:R-:W-:-:S04]  /*1860*/  FADD.FTZ R115, R104, R115 ;  /* 0x0000007368737221 */ /* 0x000fc80000010000 */
[----:B------:R-:W-:-:S04]  /*1870*/  FADD.FTZ R115, R224, R115 ;  /* 0x00000073e0737221 */ /* 0x000fc80000010000 */
[----:B------:R-:W-:-:S04]  /*1880*/  FADD.FTZ R115, R103, R115 ;  /* 0x0000007367737221 */ /* 0x000fc80000010000 */
[----:B------:R-:W-:Y:S01]  /*1890*/  FADD.FTZ R115, R117, R115 ;  /* 0x0000007375737221 */ /* 0x000fe20000010000 */
[C---:B------:R-:W-:Y:S02]  /*18a0*/  PRMT R230, R132.reuse, 0x7632, R230 ;  /* 0x0000763284e67816 */ /* 0x040fe400000000e6 */
[----:B------:R-:W-:Y:S02]  /*18b0*/  SHF.L.U32 R233, R132, 0x10, RZ ;  /* 0x0000001084e97819 */ /* 0x000fe400000006ff */
[----:B------:R-:W-:-:S03]  /*18c0*/  SHF.L.U32 R230, R230, 0x10, RZ ;  /* 0x00000010e6e67819 */ /* 0x000fc600000006ff */
[----:B------:R-:W-:Y:S01]  /*18d0*/  FMUL.FTZ R180, R142, R233 ;  /* 0x000000e98eb47220 */ /* 0x000fe20000410000 */
[----:B------:R-:W-:Y:S01]  /*18e0*/  PRMT R231, R133, 0x7632, R231 ;  /* 0x0000763285e77816 */ /* 0x000fe200000000e7 */
[----:B------:R-:W-:-:S03]  /*18f0*/  FMUL.FTZ R215, R215, R230 ;  /* 0x000000e6d7d77220 */ /* 0x000fc60000410000 */
[----:B------:R-:W-:Y:S01]  /*1900*/  SHF.L.U32 R231, R231, 0x10, RZ ;  /* 0x00000010e7e77819 */ /* 0x000fe200000006ff */
[C---:B------:R-:W-:Y:S01]  /*1910*/  FMUL.FTZ R213, R186.reuse, R213 ;  /* 0x000000d5bad57220 */ /* 0x040fe20000410000 */
[----:B------:R-:W-:Y:S01]  /*1920*/  SHF.L.U32 R217, R217, 0x10, RZ ;  /* 0x00000010d9d97819 */ /* 0x000fe200000006ff */
[----:B------:R-:W-:-:S04]  /*1930*/  FMUL.FTZ R140, R186, R120 ;  /* 0x00000078ba8c7220 */ /* 0x000fc80000410000 */
[----:B------:R-:W-:Y:S01]  /*1940*/  FADD.FTZ R151, R217, R151 ;  /* 0x00000097d9977221 */ /* 0x000fe20000010000 */
[----:B------:R-:W-:Y:S01]  /*1950*/  FFMA.FTZ R15, R213, R217, R15 ;  /* 0x000000d9d50f7223 */ /* 0x000fe2000001000f */
[----:B------:R-:W-:Y:S01]  /*1960*/  FFMA.FTZ R3, R228, R212, R3 ;  /* 0x000000d4e4037223 */ /* 0x000fe20000010003 */
[----:B------:R-:W-:Y:S01]  /*1970*/  FADD.FTZ R35, R212, R35 ;  /* 0x00000023d4237221 */ /* 0x000fe20000010000 */
[----:B------:R-:W-:Y:S01]  /*1980*/  FMUL.FTZ R195, R186, R195 ;  /* 0x000000c3bac37220 */ /* 0x000fe20000410000 */
[----:B------:R-:W-:Y:S01]  /*1990*/  PRMT R133, R136, 0x7632, R133 ;  /* 0x0000763288857816 */ /* 0x000fe20000000085 */
[----:B------:R-:W-:Y:S01]  /*19a0*/  FADD.FTZ R153, R218, R153 ;  /* 0x00000099da997221 */ /* 0x000fe20000010000 */
[----:B------:R-:W-:Y:S01]  /*19b0*/  SHF.L.U32 R136, R136, 0x10, RZ ;  /* 0x0000001088887819 */ /* 0x000fe200000006ff */
[-C--:B------:R-:W-:Y:S01]  /*19c0*/  FFMA.FTZ R17, R214, R218.reuse, R17 ;  /* 0x000000dad6117223 */ /* 0x080fe20000010011 */
[----:B------:R-:W-:Y:S01]  /*19d0*/  FMUL.FTZ R218, R252, R218 ;  /* 0x000000dafcda7220 */ /* 0x000fe20000410000 */
[----:B------:R-:W-:Y:S01]  /*19e0*/  SHF.L.U32 R133, R133, 0x10, RZ ;  /* 0x0000001085857819 */ /* 0x000fe200000006ff */
[----:B------:R-:W-:Y:S01]  /*19f0*/  FMUL.FTZ R178, R186, R178 ;  /* 0x000000b2bab27220 */ /* 0x000fe20000410000 */
[----:B------:R-:W-:Y:S01]  /*1a00*/  FMUL.FTZ R142, R251, R136 ;  /* 0x00000088fb8e7220 */ /* 0x000fe20000410000 */
[----:B------:R-:W-:-:S02]  /*1a10*/  PRMT R234, R143, 0x7632, R234 ;  /* 0x000076328fea7816 */ /* 0x000fc400000000ea */
[----:B------:R-:W-:Y:S01]  /*1a20*/  SHF.L.U32 R123, R143, 0x10, RZ ;  /* 0x000000108f7b7819 */ /* 0x000fe200000006ff */
[----:B------:R-:W-:Y:S01]  /*1a30*/  FMUL.FTZ R143, R186, R98 ;  /* 0x00000062ba8f7220 */ /* 0x000fe20000410000 */
[----:B------:R-:W-:Y:S01]  /*1a40*/  SHF.L.U32 R98, R134, 0x10, RZ ;  /* 0x0000001086627819 */ /* 0x000fe200000006ff */
[----:B------:R-:W-:Y:S01]  /*1a50*/  FMUL.FTZ R177, R186, R177 ;  /* 0x000000b1bab17220 */ /* 0x000fe20000410000 */
[-C--:B------:R-:W-:Y:S01]  /*1a60*/  FMUL.FTZ R134, R250, R133.reuse ;  /* 0x00000085fa867220 */ /* 0x080fe20000410000 */
[C---:B------:R-:W-:Y:S01]  /*1a70*/  PRMT R132, R138.reuse, 0x7632, R132 ;  /* 0x000076328a847816 */ /* 0x040fe20000000084 */
[----:B------:R-:W-:Y:S01]  /*1a80*/  FADD.FTZ R209, R133, R209 ;  /* 0x000000d185d17221 */ /* 0x000fe20000010000 */
[----:B------:R-:W-:Y:S01]  /*1a90*/  SHF.L.U32 R138, R138, 0x10, RZ ;  /* 0x000000108a8a7819 */ /* 0x000fe200000006ff */
[----:B------:R-:W-:Y:S01]  /*1aa0*/  FFMA.FTZ R19, R177, R133, R19 ;  /* 0x00000085b1137223 */ /* 0x000fe20000010013 */
[----:B------:R-:W-:Y:S01]  /*1ab0*/  FMUL.FTZ R133, R248, R98 ;  /* 0x00000062f8857220 */ /* 0x000fe20000410000 */
[----:B------:R-:W-:Y:S01]  /*1ac0*/  FADD.FTZ R154, R136, R154 ;  /* 0x0000009a889a7221 */ /* 0x000fe20000010000 */
[----:B------:R-:W-:Y:S01]  /*1ad0*/  FFMA.FTZ R18, R178, R136, R18 ;  /* 0x00000088b2127223 */ /* 0x000fe20000010012 */
[----:B------:R-:W-:Y:S01]  /*1ae0*/  SHF.L.U32 R132, R132, 0x10, RZ ;  /* 0x0000001084847819 */ /* 0x000fe200000006ff */
[----:B------:R-:W-:Y:S01]  /*1af0*/  FFMA.FTZ R21, R143, R98, R21 ;  /* 0x000000628f157223 */ /* 0x000fe20000010015 */
[----:B------:R-:W-:Y:S01]  /*1b00*/  FADD.FTZ R219, R98, R219 ;  /* 0x000000db62db7221 */ /* 0x000fe20000010000 */
[----:B------:R-:W-:Y:S01]  /*1b10*/  FADD.FTZ R220, R138, R220 ;  /* 0x000000dc8adc7221 */ /* 0x000fe20000010000 */
[-C--:B------:R-:W-:Y:S01]  /*1b20*/  FFMA.FTZ R22, R140, R138.reuse, R22 ;  /* 0x0000008a8c167223 */ /* 0x080fe20000010016 */
[----:B------:R-:W-:Y:S01]  /*1b30*/  FMUL.FTZ R136, R186, R121 ;  /* 0x00000079ba887220 */ /* 0x000fe20000410000 */
[----:B------:R-:W-:Y:S01]  /*1b40*/  FMUL.FTZ R138, R247, R138 ;  /* 0x0000008af78a7220 */ /* 0x000fe20000410000 */
[----:B------:R-:W-:-:S02]  /*1b50*/  FADD.FTZ R221, R132, R221 ;  /* 0x000000dd84dd7221 */ /* 0x000fc40000010000 */
[-C--:B------:R-:W-:Y:S01]  /*1b60*/  FFMA.FTZ R23, R136, R132.reuse, R23 ;  /* 0x0000008488177223 */ /* 0x080fe20000010017 */
[----:B------:R-:W-:Y:S01]  /*1b70*/  FMUL.FTZ R132, R246, R132 ;  /* 0x00000084f6847220 */ /* 0x000fe20000410000 */
[----:B------:R-:W-:Y:S01]  /*1b80*/  SHF.L.U32 R131, R131, 0x10, RZ ;  /* 0x0000001083837819 */ /* 0x000fe200000006ff */
[----:B------:R-:W-:-:S04]  /*1b90*/  FADD.FTZ R222, R137, R222 ;  /* 0x000000de89de7221 */ /* 0x000fc80000010000 */
[----:B------:R-:W-:Y:S01]  /*1ba0*/  FADD.FTZ R235, R131, R235 ;  /* 0x000000eb83eb7221 */ /* 0x000fe20000010000 */
[----:B------:R-:W-:Y:S01]  /*1bb0*/  SHF.L.U32 R124, R124, 0x10, RZ ;  /* 0x000000107c7c7819 */ /* 0x000fe200000006ff */
[C---:B------:R-:W-:Y:S01]  /*1bc0*/  FMUL.FTZ R107, R186.reuse, R107 ;  /* 0x0000006bba6b7220 */ /* 0x040fe20000410000 */
[C---:B------:R-:W-:Y:S01]  /*1bd0*/  FMUL.FTZ R108, R186.reuse, R108 ;  /* 0x0000006cba6c7220 */ /* 0x040fe20000410000 */
[----:B------:R-:W-:Y:S01]  /*1be0*/  SHF.L.U32 R125, R125, 0x10, RZ ;  /* 0x000000107d7d7819 */ /* 0x000fe200000006ff */
[C---:B------:R-:W-:Y:S01]  /*1bf0*/  FMUL.FTZ R109, R186.reuse, R109 ;  /* 0x0000006dba6d7220 */ /* 0x040fe20000410000 */
[C---:B------:R-:W-:Y:S01]  /*1c00*/  FMUL.FTZ R111, R186.reuse, R111 ;  /* 0x0000006fba6f7220 */ /* 0x040fe20000410000 */
[----:B------:R-:W-:Y:S02]  /*1c10*/  FMUL.FTZ R110, R186, R110 ;  /* 0x0000006eba6e7220 */ /* 0x000fe40000410000 */
[----:B------:R-:W-:Y:S01]  /*1c20*/  FMUL.FTZ R121, R240, R125 ;  /* 0x0000007df0797220 */ /* 0x000fe20000410000 */
[----:B------:R-:W-:Y:S01]  /*1c30*/  SHF.L.U32 R97, R97, 0x10, RZ ;  /* 0x0000001061617819 */ /* 0x000fe200000006ff */
[----:B------:R-:W-:Y:S01]  /*1c40*/  FADD.FTZ R159, R119, R159 ;  /* 0x0000009f779f7221 */ /* 0x000fe20000010000 */
[-C--:B------:R-:W-:Y:S01]  /*1c50*/  FFMA.FTZ R30, R111, R119.reuse, R30 ;  /* 0x000000776f1e7223 */ /* 0x080fe2000001001e */
[----:B------:R-:W-:Y:S01]  /*1c60*/  FMUL.FTZ R119, R239, R119 ;  /* 0x00000077ef777220 */ /* 0x000fe20000410000 */
[C---:B------:R-:W-:Y:S01]  /*1c70*/  FMUL.FTZ R113, R186.reuse, R113 ;  /* 0x00000071ba717220 */ /* 0x040fe20000410000 */
[----:B------:R-:W-:Y:S01]  /*1c80*/  FMUL.FTZ R112, R186, R112 ;  /* 0x00000070ba707220 */ /* 0x000fe20000410000 */
[----:B------:R-:W-:Y:S01]  /*1c90*/  SHF.L.U32 R234, R234, 0x10, RZ ;  /* 0x00000010eaea7819 */ /* 0x000fe200000006ff */
[----:B------:R-:W-:Y:S01]  /*1ca0*/  FADD.FTZ R161, R123, R161 ;  /* 0x000000a17ba17221 */ /* 0x000fe20000010000 */
[----:B------:R-:W-:Y:S01]  /*1cb0*/  FFMA.FTZ R32, R113, R123, R32 ;  /* 0x0000007b71207223 */ /* 0x000fe20000010020 */
[----:B--2---:R-:W-:Y:S01]  /*1cc0*/  FMUL.FTZ R101, R128, R101 ;  /* 0x0000006580657220 */ /* 0x004fe20000410000 */
[C---:B------:R-:W-:Y:S01]  /*1cd0*/  FMUL.FTZ R128, R186.reuse, R176 ;  /* 0x000000b0ba807220 */ /* 0x040fe20000410000 */
[----:B------:R-:W-:-:S04]  /*1ce0*/  FMUL.FTZ R176, R186, R118 ;  /* 0x00000076bab07220 */ /* 0x000fc80000410000 */
[----:B------:R-:W-:Y:S01]  /*1cf0*/  FFMA.FTZ R20, R176, R135, R20 ;  /* 0x00000087b0147223 */ /* 0x000fe20000010014 */
[----:B------:R-:W-:Y:S01]  /*1d00*/  FMUL.FTZ R135, R186, R96 ;  /* 0x00000060ba877220 */ /* 0x000fe20000410000 */
[----:B------:R-:W-:-:S04]  /*1d10*/  FFMA.FTZ R96, R100, R225, RZ ;  /* 0x000000e164607223 */ /* 0x000fc800000100ff */
[----:B------:R-:W-:-:S04]  /*1d20*/  FFMA.FTZ R96, R228, R104, R96 ;  /* 0x00000068e4607223 */ /* 0x000fc80000010060 */
        /* <DEDUP_REMOVED lines=13> */
[----:B---3--:R-:W-:Y:S01]  /*1e00*/  FMUL.FTZ R216, R216, R231 ;  /* 0x000000e7d8d87220 */ /* 0x008fe20000410000 */
[----:B------:R-:W-:Y:S02]  /*1e10*/  FADD.FTZ R118, R181, R118 ;  /* 0x00000076b5767221 */ /* 0x000fe40000010000 */
[----:B------:R-:W-:Y:S02]  /*1e20*/  FFMA.FTZ R96, R130, R181, R96 ;  /* 0x000000b582607223 */ /* 0x000fe40000010060 */
[----:B------:R-:W-:Y:S02]  /*1e30*/  FADD.FTZ R118, R216, R118 ;  /* 0x00000076d8767221 */ /* 0x000fe40000010000 */
[----:B------:R-:W-:Y:S01]  /*1e40*/  FFMA.FTZ R96, R179, R216, R96 ;  /* 0x000000d8b3607223 */ /* 0x000fe20000010060 */
[----:B----4-:R-:W-:Y:S01]  /*1e50*/  FMUL.FTZ R217, R232, R217 ;  /* 0x000000d9e8d97220 */ /* 0x010fe20000410000 */
[----:B------:R-:W-:-:S02]  /*1e60*/  FADD.FTZ R120, R211, R118 ;  /* 0x00000076d3787221 */ /* 0x000fc40000010000 */
[----:B------:R-:W-:Y:S02]  /*1e70*/  FFMA.FTZ R96, R193, R211, R96 ;  /* 0x000000d3c1607223 */ /* 0x000fe40000010060 */
[----:B------:R-:W-:Y:S02]  /*1e80*/  FADD.FTZ R120, R217, R120 ;  /* 0x00000078d9787221 */ /* 0x000fe40000010000 */
[----:B------:R-:W-:Y:S01]  /*1e90*/  FFMA.FTZ R96, R213, R217, R96 ;  /* 0x000000d9d5607223 */ /* 0x000fe20000010060 */
[----:B------:R-:W-:-:S04]  /*1ea0*/  FMUL.FTZ R212, R139, R229 ;  /* 0x000000e58bd47220 */ /* 0x000fc80000410000 */
        /* <DEDUP_REMOVED lines=15> */
[-C--:B------:R-:W-:Y:S01]  /*1fa0*/  FFMA.FTZ R24, R139, R137.reuse, R24 ;  /* 0x000000898b187223 */ /* 0x080fe20000010018 */
[----:B------:R-:W-:Y:S01]  /*1fb0*/  FMUL.FTZ R137, R245, R137 ;  /* 0x00000089f5897220 */ /* 0x000fe20000410000 */
[----:B------:R-:W-:Y:S01]  /*1fc0*/  FFMA.FTZ R98, R136, R132, R98 ;  /* 0x0000008488627223 */ /* 0x000fe20000010062 */
        /* <DEDUP_REMOVED lines=8> */
[----:B------:R-:W-:Y:S02]  /*2050*/  FMUL.FTZ R120, R242, R124 ;  /* 0x0000007cf2787220 */ /* 0x000fe40000410000 */
        /* <DEDUP_REMOVED lines=12> */
[----:B------:R-:W-:Y:S02]  /*2120*/  FMUL.FTZ R123, R237, R123 ;  /* 0x0000007bed7b7220 */ /* 0x000fe40000410000 */
[----:B------:R-:W-:Y:S01]  /*2130*/  FFMA.FTZ R98, R112, R122, R98 ;  /* 0x0000007a70627223 */ /* 0x000fe20000010062 */
[----:B------:R-:W-:Y:S01]  /*2140*/  FADD.FTZ R96, R96, R122 ;  /* 0x0000007a60607221 */ /* 0x000fe20000010000 */
[----:B------:R-:W-:Y:S01]  /*2150*/  FFMA.FTZ R27, R108, R124, R27 ;  /* 0x0000007c6c1b7223 */ /* 0x000fe2000001001b */
[----:B------:R-:W-:Y:S01]  /*2160*/  FADD.FTZ R156, R124, R156 ;  /* 0x0000009c7c9c7221 */ /* 0x000fe20000010000 */
[----:B------:R-:W-:Y:S01]  /*2170*/  FFMA.FTZ R31, R112, R97, R31 ;  /* 0x00000061701f7223 */ /* 0x000fe2000001001f */
[----:B------:R-:W-:Y:S01]  /*2180*/  FADD.FTZ R160, R97, R160 ;  /* 0x000000a061a07221 */ /* 0x000fe20000010000 */
[----:B------:R-:W-:Y:S01]  /*2190*/  UMOV UR4, 0xffffffff ;  /* 0xffffffff00047882 */ /* 0x000fe20000000000 */
[----:B------:R-:W-:Y:S01]  /*21a0*/  ISETP.NE.U32.AND P1, PT, RZ, UR10, PT ;  /* 0x0000000aff007c0c */ /* 0x000fe2000bf25070 */
[----:B------:R-:W-:Y:S01]  /*21b0*/  FMUL.FTZ R114, R186, R114 ;  /* 0x00000072ba727220 */ /* 0x000fe20000410000 */
[----:B------:R-:W-:Y:S01]  /*21c0*/  FMUL.FTZ R124, R236, R234 ;  /* 0x000000eaec7c7220 */ /* 0x000fe20000410000 */
[----:B------:R-:W-:Y:S01]  /*21d0*/  FFMA.FTZ R97, R113, R123, R98 ;  /* 0x0000007b71617223 */ /* 0x000fe20000010062 */
[----:B------:R-:W-:Y:S01]  /*21e0*/  FADD.FTZ R96, R96, R123 ;  /* 0x0000007b60607221 */ /* 0x000fe20000010000 */
[----:B------:R-:W-:Y:S01]  /*21f0*/  ISETP.NE.AND.EX P1, PT, RZ, UR11, PT, P1 ;  /* 0x0000000bff007c0c */ /* 0x000fe2000bf25310 */
        /* <DEDUP_REMOVED lines=17> */
[----:B------:R-:W-:Y:S01]  /*2310*/  FADD.FTZ R96, R96, R124 ;  /* 0x0000007c60607221 */ /* 0x000fe20000010000 */
[----:B------:R-:W-:Y:S06]  /*2320*/  BRA.DIV UR4, `(.L_x_5724) ;  /* 0x0000006a04887947 */ /* 0x000fec000b800000 */
        /* <DEDUP_REMOVED lines=18> */
.L_x_5755:
[----:B------:R-:W-:Y:S01]  /*2450*/  FADD.FTZ R98, R96, R98 ;  /* 0x0000006260627221 */ /* 0x000fe20000010000 */
[----:B0-----:R-:W-:-:S03]  /*2460*/  FADD.FTZ R99, R97, R99 ;  /* 0x0000006361637221 */ /* 0x001fc60000010000 */
[----:B------:R-:W-:Y:S01]  /*2470*/  FMUL.FTZ R98, R98, UR12 ;  /* 0x0000000c62627c20 */ /* 0x000fe20008410000 */
[----:B------:R-:W-:-:S04]  /*2480*/  FMUL.FTZ R125, R99, UR12 ;  /* 0x0000000c637d7c20 */ /* 0x000fc80008410000 */
[----:B------:R-:W-:Y:S01]  /*2490*/  FSEL R126, R98, RZ, !P2 ;  /* 0x000000ff627e7208 */ /* 0x000fe20005000000 */
[----:B------:R-:W-:Y:S06]  /*24a0*/  @P1 BRA `(.L_x_5725) ;  /* 0x00000028000c1947 */ /* 0x000fec0003800000 */
[----:B-1----:R-:W-:-:S05]  /*24b0*/  HFMA2 R96, -RZ, RZ, 0, 9.5367431640625e-07 ;  /* 0x00000010ff607431 */ /* 0x002fca00000001ff */
[----:B------:R-:W-:-:S06]  /*24c0*/  IMAD.WIDE.U32 R96, R189, R96, UR16 ;  /* 0x00000010bd607e25 */ /* 0x000fcc000f8e0060 */
        /* <DEDUP_REMOVED lines=16> */
[----:B------:R-:W-:Y:S01]  /*25d0*/  FMUL.FTZ R116, R186, R127 ;  /* 0x0000007fba747220 */ /* 0x000fe20000410000 */
[----:B------:R-:W-:Y:S01]  /*25e0*/  FADD.FTZ R105, R101, -R105 ;  /* 0x8000006965697221 */ /* 0x000fe20000010000 */
[----:B-----5:R-:W-:Y:S01]  /*25f0*/  SHF.L.U32 R100, R99, 0x10, RZ ;  /* 0x0000001063647819 */ /* 0x020fe200000006ff */
[----:B------:R-:W-:Y:S01]  /*2600*/  FADD.FTZ R104, R103, -R104 ;  /* 0x8000006867687221 */ /* 0x000fe20000010000 */
[----:B------:R-:W-:Y:S01]  /*2610*/  FMUL.FTZ R116, R116, R187 ;  /* 0x000000bb74747220 */ /* 0x000fe20000410000 */
[----:B------:R-:W-:Y:S01]  /*2620*/  SHF.L.U32 R101, R47, 0x10, RZ ;  /* 0x000000102f657819 */ /* 0x000fe200000006ff */
[--C-:B------:R-:W-:Y:S01]  /*2630*/  FFMA.FTZ R223, R223, R125, R126.reuse ;  /* 0x0000007ddfdf7223 */ /* 0x100fe2000001007e */
[----:B------:R-:W-:Y:S01]  /*2640*/  PRMT R103, R99, 0x7632, R103 ;  /* 0x0000763263677816 */ /* 0x000fe20000000067 */
[----:B------:R-:W-:Y:S01]  /*2650*/  FMUL.FTZ R99, R186, R105 ;  /* 0x00000069ba637220 */ /* 0x000fe20000410000 */
[C---:B------:R-:W-:Y:S01]  /*2660*/  FMUL.FTZ R100, R116.reuse, R100 ;  /* 0x0000006474647220 */ /* 0x040fe20000410000 */
[----:B------:R-:W-:Y:S01]  /*2670*/  FADD.FTZ R117, R117, -R223 ;  /* 0x800000df75757221 */ /* 0x000fe20000010000 */
[----:B------:R-:W-:Y:S01]  /*2680*/  FMUL.FTZ R116, R116, R101 ;  /* 0x0000006574747220 */ /* 0x000fe20000410000 */
[----:B------:R-:W-:Y:S01]  /*2690*/  FFMA.FTZ R106, R106, R125, R126 ;  /* 0x0000007d6a6a7223 */ /* 0x000fe2000001007e */
[----:B------:R-:W-:Y:S01]  /*26a0*/  SHF.L.U32 R101, R103, 0x10, RZ ;  /* 0x0000001067657819 */ /* 0x000fe200000006ff */
[----:B------:R-:W-:Y:S01]  /*26b0*/  FMUL.FTZ R99, R99, R187 ;  /* 0x000000bb63637220 */ /* 0x000fe20000410000 */
[----:B------:R-:W-:Y:S01]  /*26c0*/  SHF.L.U32 R103, R232, 0x10, RZ ;  /* 0x00000010e8677819 */ /* 0x000fe200000006ff */
[----:B------:R-:W-:Y:S01]  /*26d0*/  FMUL.FTZ R117, R186, R117 ;  /* 0x00000075ba757220 */ /* 0x000fe20000410000 */
[----:B------:R-:W-:Y:S01]  /*26e0*/  FADD.FTZ R102, R102, -R106 ;  /* 0x8000006a66667221 */ /* 0x000fe20000010000 */
[----:B------:R-:W-:Y:S01]  /*26f0*/  FMUL.FTZ R101, R99, R101 ;  /* 0x0000006563657220 */ /* 0x000fe20000410000 */
[----:B------:R-:W-:Y:S01]  /*2700*/  FFMA.FTZ R227, R227, R125, R126 ;  /* 0x0000007de3e37223 */ /* 0x000fe2000001007e */
[----:B------:R-:W-:Y:S01]  /*2710*/  FMUL.FTZ R99, R99, R103 ;  /* 0x0000006763637220 */ /* 0x000fe20000410000 */
[----:B------:R-:W-:Y:S01]  /*2720*/  SHF.L.U32 R105, R46, 0x10, RZ ;  /* 0x000000102e697819 */ /* 0x000fe200000006ff */
[----:B------:R-:W-:Y:S01]  /*2730*/  FMUL.FTZ R103, R117, R187 ;  /* 0x000000bb75677220 */ /* 0x000fe20000410000 */
[----:B------:R-:W-:Y:S01]  /*2740*/  PRMT R106, R98, 0x7632, R106 ;  /* 0x00007632626a7816 */ /* 0x000fe2000000006a */
[----:B------:R-:W-:Y:S01]  /*2750*/  FMUL.FTZ R117, R186, R102 ;  /* 0x00000066ba757220 */ /* 0x000fe20000410000 */
[----:B------:R-:W-:Y:S01]  /*2760*/  FADD.FTZ R224, R224, -R227 ;  /* 0x800000e3e0e07221 */ /* 0x000fe20000010000 */
[----:B------:R-:W-:Y:S01]  /*2770*/  SHF.L.U32 R127, R98, 0x10, RZ ;  /* 0x00000010627f7819 */ /* 0x000fe200000006ff */
[----:B------:R-:W-:Y:S01]  /*2780*/  FMUL.FTZ R98, R103, R105 ;  /* 0x0000006967627220 */ /* 0x000fe20000410000 */
[----:B------:R-:W-:Y:S01]  /*2790*/  SHF.L.U32 R106, R106, 0x10, RZ ;  /* 0x000000106a6a7819 */ /* 0x000fe200000006ff */
[----:B------:R-:W-:Y:S01]  /*27a0*/  FMUL.FTZ R117, R117, R187 ;  /* 0x000000bb75757220 */ /* 0x000fe20000410000 */
[----:B------:R-:W-:Y:S01]  /*27b0*/  SHF.L.U32 R105, R231, 0x10, RZ ;  /* 0x00000010e7697819 */ /* 0x000fe200000006ff */
[C---:B------:R-:W-:Y:S01]  /*27c0*/  FMUL.FTZ R224, R186.reuse, R224 ;  /* 0x000000e0bae07220 */ /* 0x040fe20000410000 */
[----:B------:R-:W-:Y:S01]  /*27d0*/  FMUL.FTZ R102, R103, R127 ;  /* 0x0000007f67667220 */ /* 0x000fe20000410000 */
        /* <DEDUP_REMOVED lines=10> */
[C---:B------:R-:W-:Y:S01]  /*2880*/  FMUL.FTZ R97, R105.reuse, R106 ;  /* 0x0000006a69617220 */ /* 0x040fe20000410000 */
[----:B------:R-:W-:Y:S01]  /*2890*/  SHF.L.U32 R106, R230, 0x10, RZ ;  /* 0x00000010e66a7819 */ /* 0x000fe200000006ff */
[----:B------:R-:W-:Y:S01]  /*28a0*/  FMUL.FTZ R104, R105, R224 ;  /* 0x000000e069687220 */ /* 0x000fe20000410000 */
[----:B------:R-:W-:Y:S01]  /*28b0*/  FMUL.FTZ R225, R225, R187 ;  /* 0x000000bbe1e17220 */ /* 0x000fe20000410000 */
[C---:B------:R-:W-:Y:S01]  /*28c0*/  FMUL.FTZ R105, R223.reuse, R127 ;  /* 0x0000007fdf697220 */ /* 0x040fe20000410000 */
        /* <DEDUP_REMOVED lines=11> */
[C---:B------:R-:W-:Y:S01]  /*2980*/  FMUL.FTZ R127, R228.reuse, R127 ;  /* 0x0000007fe47f7220 */ /* 0x040fe20000410000 */
[----:B------:R-:W-:Y:S01]  /*2990*/  F2FP.BF16.F32.PACK_AB R98, R117, R98 ;  /* 0x000000627562723e */ /* 0x000fe200000010ff */
[----:B------:R-:W-:Y:S01]  /*29a0*/  FMUL.FTZ R224, R228, R224 ;  /* 0x000000e0e4e07220 */ /* 0x000fe20000410000 */
[----:B------:R-:W-:-:S04]  /*29b0*/  F2FP.BF16.F32.PACK_AB R97, R223, R97 ;  /* 0x00000061df61723e */ /* 0x000fc800000010ff */
[----:B------:R-:W-:Y:S01]  /*29c0*/  F2FP.BF16.F32.PACK_AB R96, R224, R96 ;  /* 0x00000060e060723e */ /* 0x000fe200000010ff */
[----:B------:R-:W-:Y:S06]  /*29d0*/  BRA `(.L_x_5727) ;  /* 0x0000000400207947 */ /* 0x000fec0003800000 */
.L_x_5726:
[-CC-:B------:R-:W-:Y:S01]  /*29e0*/  FFMA.FTZ R127, R127, R125.reuse, R126.reuse ;  /* 0x0000007d7f7f7223 */ /* 0x180fe2000001007e */
[-CC-:B------:R-:W-:Y:S01]  /*29f0*/  FFMA.FTZ R93, R228, R125.reuse, R126.reuse ;  /* 0x0000007de45d7223 */ /* 0x180fe2000001007e */
[-CC-:B------:R-:W-:Y:S01]  /*2a00*/  FFMA.FTZ R91, R105, R125.reuse, R126.reuse ;  /* 0x0000007d695b7223 */ /* 0x180fe2000001007e */
[--C-:B------:R-:W-:Y:S01]  /*2a10*/  FFMA.FTZ R92, R100, R125, R126.reuse ;  /* 0x0000007d645c7223 */ /* 0x100fe2000001007e */
[----:B------:R-:W-:Y:S01]  /*2a20*/  FADD.FTZ R127, R116, -R127 ;  /* 0x8000007f747f7221 */ /* 0x000fe20000010000 */
[----:B------:R-:W-:Y:S01]  /*2a30*/  FADD.FTZ R93, R104, -R93 ;  /* 0x8000005d685d7221 */ /* 0x000fe20000010000 */
[----:B------:R-:W-:Y:S01]  /*2a40*/  FADD.FTZ R91, R101, -R91 ;  /* 0x8000005b655b7221 */ /* 0x000fe20000010000 */
[----:B-----5:R-:W-:Y:S01]  /*2a50*/  SHF.L.U32 R100, R99, 0x10, RZ ;  /* 0x0000001063647819 */ /* 0x020fe200000006ff */
[----:B------:R-:W-:Y:S01]  /*2a60*/  FMUL.FTZ R90, R186, R127 ;  /* 0x0000007fba5a7220 */ /* 0x000fe20000410000 */
[----:B------:R-:W-:Y:S01]  /*2a70*/  SHF.L.U32 R104, R47, 0x10, RZ ;  /* 0x000000102f687819 */ /* 0x000fe200000006ff */
[-CC-:B------:R-:W-:Y:S01]  /*2a80*/  FFMA.FTZ R88, R223, R125.reuse, R126.reuse ;  /* 0x0000007ddf587223 */ /* 0x180fe2000001007e */
[----:B------:R-:W-:Y:S01]  /*2a90*/  FFMA.FTZ R89, R106, R125, R126 ;  /* 0x0000007d6a597223 */ /* 0x000fe2000001007e */
[----:B------:R-:W-:Y:S01]  /*2aa0*/  FMUL.FTZ R101, R90, R187 ;  /* 0x000000bb5a657220 */ /* 0x000fe20000410000 */
[----:B------:R-:W-:Y:S01]  /*2ab0*/  FMUL.FTZ R91, R186, R91 ;  /* 0x0000005bba5b7220 */ /* 0x000fe20000410000 */
[----:B------:R-:W-:Y:S01]  /*2ac0*/  FADD.FTZ R88, R117, -R88 ;  /* 0x8000005875587221 */ /* 0x000fe20000010000 */
[----:B------:R-:W-:Y:S01]  /*2ad0*/  FADD.FTZ R89, R102, -R89 ;  /* 0x8000005966597221 */ /* 0x000fe20000010000 */
[C---:B------:R-:W-:Y:S01]  /*2ae0*/  FMUL.FTZ R100, R101.reuse, R100 ;  /* 0x0000006465647220 */ /* 0x040fe20000410000 */
[----:B------:R-:W-:Y:S01]  /*2af0*/  FMUL.FTZ R104, R101, R104 ;  /* 0x0000006865687220 */ /* 0x000fe20000410000 */
[----:B------:R-:W-:Y:S01]  /*2b00*/  PRMT R101, R99, 0x7632, R101 ;  /* 0x0000763263657816 */ /* 0x000fe20000000065 */
[----:B------:R-:W-:Y:S01]  /*2b10*/  FMUL.FTZ R102, R91, R187 ;  /* 0x000000bb5b667220 */ /* 0x000fe20000410000 */
[----:B------:R-:W-:Y:S01]  /*2b20*/  SHF.L.U32 R99, R232, 0x10, RZ ;  /* 0x00000010e8637819 */ /* 0x000fe200000006ff */
[--C-:B------:R-:W-:Y:S01]  /*2b30*/  FFMA.FTZ R95, R226, R125, R126.reuse ;  /* 0x0000007de25f7223 */ /* 0x100fe2000001007e */
[----:B------:R-:W-:Y:S01]  /*2b40*/  SHF.L.U32 R101, R101, 0x10, RZ ;  /* 0x0000001065657819 */ /* 0x000fe200000006ff */
[----:B------:R-:W-:Y:S01]  /*2b50*/  FMUL.FTZ R88, R186, R88 ;  /* 0x00000058ba587220 */ /* 0x000fe20000410000 */
[----:B------:R-:W-:Y:S01]  /*2b60*/  SHF.L.U32 R105, R46, 0x10, RZ ;  /* 0x000000102e697819 */ /* 0x000fe200000006ff */
[C---:B------:R-:W-:Y:S01]  /*2b70*/  FMUL.FTZ R99, R102.reuse, R99 ;  /* 0x0000006366637220 */ /* 0x040fe20000410000 */
[----:B------:R-:W-:Y:S01]  /*2b80*/  FADD.FTZ R95, R103, -R95 ;  /* 0x8000005f675f7221 */ /* 0x000fe20000010000 */
[----:B------:R-:W-:Y:S01]  /*2b90*/  FMUL.FTZ R101, R102, R101 ;  /* 0x0000006566657220 */ /* 0x000fe20000410000 */
[----:B------:R-:W-:Y:S01]  /*2ba0*/  SHF.L.U32 R102, R98, 0x10, RZ ;  /* 0x0000001062667819 */ /* 0x000fe200000006ff */
[----:B------:R-:W-:Y:S01]  /*2bb0*/  FMUL.FTZ R103, R88, R187 ;  /* 0x000000bb58677220 */ /* 0x000fe20000410000 */
[----:B------:R-:W-:Y:S01]  /*2bc0*/  FMUL.FTZ R89, R186, R89 ;  /* 0x00000059ba597220 */ /* 0x000fe20000410000 */
[----:B------:R-:W-:Y:S01]  /*2bd0*/  FFMA.FTZ R94, R227, R125, R126 ;  /* 0x0000007de35e7223 */ /* 0x000fe2000001007e */
[----:B------:R-:W-:Y:S01]  /*2be0*/  PRMT R106, R98, 0x7632, R106 ;  /* 0x00007632626a7816 */ /* 0x000fe2000000006a */
[C---:B------:R-:W-:Y:S01]  /*2bf0*/  FMUL.FTZ R102, R103.reuse, R102 ;  /* 0x0000006667667220 */ /* 0x040fe20000410000 */
[----:B------:R-:W-:Y:S01]  /*2c00*/  FMUL.FTZ R105, R103, R105 ;  /* 0x0000006967697220 */ /* 0x000fe20000410000 */
[----:B------:R-:W-:Y:S01]  /*2c10*/  SHF.L.U32 R98, R231, 0x10, RZ ;  /* 0x00000010e7627819 */ /* 0x000fe200000006ff */
[----:B------:R-:W-:Y:S01]  /*2c20*/  FMUL.FTZ R103, R89, R187 ;  /* 0x000000bb59677220 */ /* 0x000fe20000410000 */
[----:B------:R-:W-:Y:S01]  /*2c30*/  FADD.FTZ R94, R224, -R94 ;  /* 0x8000005ee05e7221 */ /* 0x000fe20000010000 */
[----:B------:R-:W-:Y:S01]  /*2c40*/  SHF.L.U32 R106, R106, 0x10, RZ ;  /* 0x000000106a6a7819 */ /* 0x000fe200000006ff */
[C---:B------:R-:W-:Y:S01]  /*2c50*/  FMUL.FTZ R95, R186.reuse, R95 ;  /* 0x0000005fba5f7220 */ /* 0x040fe20000410000 */
[----:B------:R-:W-:Y:S01]  /*2c60*/  FMUL.FTZ R98, R103, R98 ;  /* 0x0000006267627220 */ /* 0x000fe20000410000 */
[----:B------:R-:W-:Y:S01]  /*2c70*/  FMUL.FTZ R94, R186, R94 ;  /* 0x0000005eba5e7220 */ /* 0x000fe20000410000 */
[----:B------:R-:W-:Y:S01]  /*2c80*/  F2FP.BF16.F32.PACK_AB R99, R99, R104 ;  /* 0x000000686363723e */ /* 0x000fe200000010ff */
[----:B------:R-:W-:Y:S01]  /*2c90*/  FMUL.FTZ R103, R103, R106 ;  /* 0x0000006a67677220 */ /* 0x000fe20000410000 */
[----:B------:R-:W-:Y:S01]  /*2ca0*/  SHF.L.U32 R104, R97, 0x10, RZ ;  /* 0x0000001061687819 */ /* 0x000fe200000006ff */
[----:B------:R-:W-:Y:S01]  /*2cb0*/  FMUL.FTZ R116, R95, R187 ;  /* 0x000000bb5f747220 */ /* 0x000fe20000410000 */
[----:B------:R-:W-:Y:S01]  /*2cc0*/  F2FP.BF16.F32.PACK_AB R98, R98, R105 ;  /* 0x000000696262723e */ /* 0x000fe200000010ff */
[----:B------:R-:W-:Y:S01]  /*2cd0*/  FMUL.FTZ R105, R94, R187 ;  /* 0x000000bb5e697220 */ /* 0x000fe20000410000 */
[----:B------:R-:W-:Y:S01]  /*2ce0*/  SHF.L.U32 R106, R45, 0x10, RZ ;  /* 0x000000102d6a7819 */ /* 0x000fe200000006ff */
[----:B------:R-:W-:Y:S01]  /*2cf0*/  FADD.FTZ R92, R225, -R92 ;  /* 0x8000005ce15c7221 */ /* 0x000fe20000010000 */
[----:B------:R-:W-:Y:S01]  /*2d00*/  FMUL.FTZ R93, R186, R93 ;  /* 0x0000005dba5d7220 */ /* 0x000fe20000410000 */
[C---:B------:R-:W-:Y:S01]  /*2d10*/  FMUL.FTZ R104, R105.reuse, R104 ;  /* 0x0000006869687220 */ /* 0x040fe20000410000 */
        /* <DEDUP_REMOVED lines=8> */
[C---:B------:R-:W-:Y:S02]  /*2da0*/  FMUL.FTZ R97, R116.reuse, R97 ;  /* 0x0000006174617220 */ /* 0x040fe40000410000 */
[----:B------:R-:W-:Y:S01]  /*2db0*/  FMUL.FTZ R105, R116, R105 ;  /* 0x0000006974697220 */ /* 0x000fe20000410000 */
[----:B------:R-:W-:Y:S02]  /*2dc0*/  SHF.L.U32 R116, R44, 0x10, RZ ;  /* 0x000000102c747819 */ /* 0x000fe400000006ff */
[----:B------:R-:W-:Y:S02]  /*2dd0*/  F2FP.BF16.F32.PACK_AB R97, R97, R106 ;  /* 0x0000006a6161723e */ /* 0x000fe400000010ff */
[----:B------:R-:W-:Y:S01]  /*2de0*/  SHF.L.U32 R106, R96, 0x10, RZ ;  /* 0x00000010606a7819 */ /* 0x000fe200000006ff */
[----:B------:R-:W-:Y:S01]  /*2df0*/  FMUL.FTZ R116, R117, R116 ;  /* 0x0000007475747220 */ /* 0x000fe20000410000 */
[----:B------:R-:W-:-:S03]  /*2e00*/  SHF.L.U32 R96, R229, 0x10, RZ ;  /* 0x00000010e5607819 */ /* 0x000fc600000006ff */
[----:B------:R-:W-:Y:S01]  /*2e10*/  FMUL.FTZ R106, R117, R106 ;  /* 0x0000006a756a7220 */ /* 0x000fe20000410000 */
[----:B------:R-:W-:-:S04]  /*2e20*/  FMUL.FTZ R117, R93, R187 ;  /* 0x000000bb5d757220 */ /* 0x000fc80000410000 */
[C---:B------:R-:W-:Y:S01]  /*2e30*/  FMUL.FTZ R96, R117.reuse, R96 ;  /* 0x0000006075607220 */ /* 0x040fe20000410000 */
[----:B------:R-:W-:-:S04]  /*2e40*/  FMUL.FTZ R127, R117, R127 ;  /* 0x0000007f757f7220 */ /* 0x000fc80000410000 */
[----:B------:R-:W-:-:S07]  /*2e50*/  F2FP.BF16.F32.PACK_AB R96, R96, R116 ;  /* 0x000000746060723e */ /* 0x000fce00000010ff */
.L_x_5727:
[----:B------:R-:W0:Y:S01]  /*2e60*/  @P1 LDC.64 R116, c[0x0][0x478] ;  /* 0x00011e00ff741b82 */ /* 0x000e220000000a00 */
[----:B------:R-:W-:Y:S02]  /*2e70*/  PRMT R223, R48, 0x7632, R223 ;  /* 0x0000763230df7816 */ /* 0x000fe400000000df */
[----:B------:R-:W-:Y:S02]  /*2e80*/  PRMT R224, R49, 0x7632, R224 ;  /* 0x0000763231e07816 */ /* 0x000fe400000000e0 */
[----:B------:R-:W-:Y:S02]  /*2e90*/  PRMT R225, R50, 0x7632, R225 ;  /* 0x0000763232e17816 */ /* 0x000fe400000000e1 */
[----:B------:R-:W-:Y:S01]  /*2ea0*/  PRMT R226, R51, 0x7632, R226 ;  /* 0x0000763233e27816 */ /* 0x000fe200000000e2 */
[----:B0-----:R-:W-:-:S05]  /*2eb0*/  @P1 IMAD.WIDE.U32 R116, R189, 0x20, R116 ;  /* 0x00000020bd741825 */ /* 0x001fca00078e0074 */
[----:B------:R-:W-:Y:S04]  /*2ec0*/  @P1 STG.E.128 desc[UR6][R116.64], R92 ;  /* 0x0000005c74001986 */ /* 0x000fe8000c101d06 */
[----:B------:R0:W-:Y:S02]  /*2ed0*/  @P1 STG.E.128 desc[UR6][R116.64+0x10], R88 ;  /* 0x0000105874001986 */ /* 0x0001e4000c101d06 */
[----:B0-----:R-:W-:-:S05]  /*2ee0*/  MOV R116, 0x10 ;  /* 0x0000001000747802 */ /* 0x001fca0000000f00 */
[----:B------:R-:W-:-:S05]  /*2ef0*/  IMAD.WIDE.U32 R116, R189, R116, UR18 ;  /* 0x00000012bd747e25 */ /* 0x000fca000f8e0074 */
[----:B------:R0:W-:Y:S02]  /*2f00*/  STG.E.128 desc[UR6][R116.64], R96 ;  /* 0x0000006074007986 */ /* 0x0001e4000c101d06 */
[----:B0-----:R-:W-:-:S05]  /*2f10*/  HFMA2 R96, -RZ, RZ, 0, 9.5367431640625e-07 ;  /* 0x00000010ff607431 */ /* 0x001fca00000001ff */
[----:B------:R-:W-:-:S06]  /*2f20*/  IMAD.WIDE.U32 R96, R188, R96, UR16 ;  /* 0x00000010bc607e25 */ /* 0x000fcc000f8e0060 */
[----:B------:R-:W5:Y:S01]  /*2f30*/  LDG.E.128 R96, desc[UR6][R96.64] ;  /* 0x0000000660607981 */ /* 0x000f62000c1e1d00 */
[----:B------:R-:W-:Y:S05]  /*2f40*/  @!P1 BRA `(.L_x_5728) ;  /* 0x0000000400249947 */ /* 0x000fea0003800000 */
[-CC-:B------:R-:W-:Y:S01]  /*2f50*/  FFMA.FTZ R195, R195, R125.reuse, R126.reuse ;  /* 0x0000007dc3c37223 */ /* 0x180fe2000001007e */
[-CC-:B------:R-:W-:Y:S01]  /*2f60*/  FFMA.FTZ R90, R213, R125.reuse, R126.reuse ;  /* 0x0000007dd55a7223 */ /* 0x180fe2000001007e */
[-CC-:B------:R-:W-:Y:S01]  /*2f70*/  FFMA.FTZ R91, R214, R125.reuse, R126.reuse ;  /* 0x0000007dd65b7223 */ /* 0x180fe2000001007e */
[-C--:B------:R-:W-:Y:S01]  /*2f80*/  FFMA.FTZ R92, R128, R125.reuse, R126 ;  /* 0x0000007d805c7223 */ /* 0x080fe2000001007e */
[----:B------:R-:W-:Y:S01]  /*2f90*/  FADD.FTZ R195, R212, -R195 ;  /* 0x800000c3d4c37221 */ /* 0x000fe20000010000 */
[----:B------:R-:W-:Y:S01]  /*2fa0*/  FADD.FTZ R89, R217, -R90 ;  /* 0x8000005ad9597221 */ /* 0x000fe20000010000 */
[----:B------:R-:W-:Y:S01]  /*2fb0*/  FADD.FTZ R91, R218, -R91 ;  /* 0x8000005bda5b7221 */ /* 0x000fe20000010000 */
[--C-:B------:R-:W-:Y:S01]  /*2fc0*/  FFMA.FTZ R94, R130, R125, R126.reuse ;  /* 0x0000007d825e7223 */ /* 0x100fe2000001007e */
[C---:B------:R-:W-:Y:S01]  /*2fd0*/  FMUL.FTZ R90, R186.reuse, R195 ;  /* 0x000000c3ba5a7220 */ /* 0x040fe20000410000 */
[----:B------:R-:W-:Y:S01]  /*2fe0*/  FFMA.FTZ R88, R193, R125, R126 ;  /* 0x0000007dc1587223 */ /* 0x000fe2000001007e */
[----:B-----5:R-:W-:Y:S01]  /*2ff0*/  SHF.L.U32 R128, R99, 0x10, RZ ;  /* 0x0000001063807819 */ /* 0x020fe200000006ff */
[----:B------:R-:W-:Y:S01]  /*3000*/  FMUL.FTZ R91, R186, R91 ;  /* 0x0000005bba5b7220 */ /* 0x000fe20000410000 */
[----:B------:R-:W-:Y:S01]  /*3010*/  SHF.L.U32 R116, R51, 0x10, RZ ;  /* 0x0000001033747819 */ /* 0x000fe200000006ff */
[-C--:B------:R-:W-:Y:S01]  /*3020*/  FMUL.FTZ R117, R90, R187.reuse ;  /* 0x000000bb5a757220 */ /* 0x080fe20000410000 */
[----:B------:R-:W-:Y:S01]  /*3030*/  PRMT R130, R99, 0x7632, R130 ;  /* 0x0000763263827816 */ /* 0x000fe20000000082 */
[----:B------:R-:W-:Y:S01]  /*3040*/  FADD.FTZ R88, R211, -R88 ;  /* 0x80000058d3587221 */ /* 0x000fe20000010000 */
[----:B------:R-:W-:Y:S01]  /*3050*/  SHF.L.U32 R99, R226, 0x10, RZ ;  /* 0x00000010e2637819 */ /* 0x000fe200000006ff */
[C---:B------:R-:W-:Y:S01]  /*3060*/  FMUL.FTZ R128, R117.reuse, R128 ;  /* 0x0000008075807220 */ /* 0x040fe20000410000 */
[----:B------:R-:W-:Y:S01]  /*3070*/  FMUL.FTZ R116, R117, R116 ;  /* 0x0000007475747220 */ /* 0x000fe20000410000 */
[----:B------:R-:W-:Y:S01]  /*3080*/  SHF.L.U32 R130, R130, 0x10, RZ ;  /* 0x0000001082827819 */ /* 0x000fe200000006ff */
[----:B------:R-:W-:Y:S01]  /*3090*/  FMUL.FTZ R117, R91, R187 ;  /* 0x000000bb5b757220 */ /* 0x000fe20000410000 */
[----:B------:R-:W-:Y:S01]  /*30a0*/  FMUL.FTZ R88, R186, R88 ;  /* 0x00000058ba587220 */ /* 0x000fe20000410000 */
[-CC-:B------:R-:W-:Y:S01]  /*30b0*/  FFMA.FTZ R93, R129, R125.reuse, R126.reuse ;  /* 0x0000007d815d7223 */ /* 0x180fe2000001007e */
[----:B------:R-:W-:Y:S01]  /*30c0*/  FFMA.FTZ R95, R179, R125, R126 ;  /* 0x0000007db35f7223 */ /* 0x000fe2000001007e */
[C---:B------:R-:W-:Y:S01]  /*30d0*/  FMUL.FTZ R130, R117.reuse, R130 ;  /* 0x0000008275827220 */ /* 0x040fe20000410000 */
[----:B------:R-:W-:Y:S01]  /*30e0*/  FMUL.FTZ R99, R117, R99 ;  /* 0x0000006375637220 */ /* 0x000fe20000410000 */
[----:B------:R-:W-:Y:S01]  /*30f0*/  SHF.L.U32 R129, R98, 0x10, RZ ;  /* 0x0000001062817819 */ /* 0x000fe200000006ff */
[----:B------:R-:W-:Y:S01]  /*3100*/  FMUL.FTZ R179, R88, R187 ;  /* 0x000000bb58b37220 */ /* 0x000fe20000410000 */
[----:B------:R-:W-:Y:S01]  /*3110*/  SHF.L.U32 R117, R50, 0x10, RZ ;  /* 0x0000001032757819 */ /* 0x000fe200000006ff */
[----:B------:R-:W-:Y:S01]  /*3120*/  FMUL.FTZ R89, R186, R89 ;  /* 0x00000059ba597220 */ /* 0x000fe20000410000 */
[----:B------:R-:W-:Y:S01]  /*3130*/  FADD.FTZ R92, R180, -R92 ;  /* 0x8000005cb45c7221 */ /* 0x000fe20000010000 */
[----:B------:R-:W-:Y:S01]  /*3140*/  FMUL.FTZ R129, R179, R129 ;  /* 0x00000081b3817220 */ /* 0x000fe20000410000 */
[----:B------:R-:W-:Y:S01]  /*3150*/  FADD.FTZ R94, R181, -R94 ;  /* 0x8000005eb55e7221 */ /* 0x000fe20000010000 */
[----:B------:R-:W-:Y:S01]  /*3160*/  FMUL.FTZ R117, R179, R117 ;  /* 0x00000075b3757220 */ /* 0x000fe20000410000 */
[----:B------:R-:W-:Y:S01]  /*3170*/  PRMT R179, R98, 0x7632, R179 ;  /* 0x0000763262b37816 */ /* 0x000fe200000000b3 */
[----:B------:R-:W-:Y:S01]  /*3180*/  FMUL.FTZ R180, R89, R187 ;  /* 0x000000bb59b47220 */ /* 0x000fe20000410000 */
[----:B------:R-:W-:Y:S01]  /*3190*/  SHF.L.U32 R98, R225, 0x10, RZ ;  /* 0x00000010e1627819 */ /* 0x000fe200000006ff */
[----:B------:R-:W-:Y:S01]  /*31a0*/  FMUL.FTZ R94, R186, R94 ;  /* 0x0000005eba5e7220 */ /* 0x000fe20000410000 */
[----:B------:R-:W-:Y:S01]  /*31b0*/  SHF.L.U32 R179, R179, 0x10, RZ ;  /* 0x00000010b3b37819 */ /* 0x000fe200000006ff */
[----:B------:R-:W-:Y:S01]  /*31c0*/  FADD.FTZ R95, R216, -R95 ;  /* 0x8000005fd85f7221 */ /* 0x000fe20000010000 */
[----:B------:R-:W-:Y:S01]  /*31d0*/  F2FP.BF16.F32.PACK_AB R99, R99, R116 ;  /* 0x000000746363723e */ /* 0x000fe200000010ff */
[C---:B------:R-:W-:Y:S01]  /*31e0*/  FMUL.FTZ R98, R180.reuse, R98 ;  /* 0x00000062b4627220 */ /* 0x040fe20000410000 */
[----:B------:R-:W-:Y:S01]  /*31f0*/  SHF.L.U32 R116, R49, 0x10, RZ ;  /* 0x0000001031747819 */ /* 0x000fe200000006ff */
[----:B------:R-:W-:Y:S01]  /*3200*/  FMUL.FTZ R180, R180, R179 ;  /* 0x000000b3b4b47220 */ /* 0x000fe20000410000 */
[C---:B------:R-:W-:Y:S01]  /*3210*/  SHF.L.U32 R179, R97.reuse, 0x10, RZ ;  /* 0x0000001061b37819 */ /* 0x040fe200000006ff */
[----:B------:R-:W-:Y:S01]  /*3220*/  FMUL.FTZ R95, R186, R95 ;  /* 0x0000005fba5f7220 */ /* 0x000fe20000410000 */
[----:B------:R-:W-:Y:S01]  /*3230*/  F2FP.BF16.F32.PACK_AB R98, R98, R117 ;  /* 0x000000756262723e */ /* 0x000fe200000010ff */
[----:B------:R-:W-:Y:S01]  /*3240*/  FMUL.FTZ R117, R94, R187 ;  /* 0x000000bb5e757220 */ /* 0x000fe20000410000 */
[----:B------:R-:W-:Y:S01]  /*3250*/  PRMT R181, R97, 0x7632, R181 ;  /* 0x0000763261b57816 */ /* 0x000fe200000000b5 */
[----:B------:R-:W-:Y:S01]  /*3260*/  FMUL.FTZ R92, R186, R92 ;  /* 0x0000005cba5c7220 */ /* 0x000fe20000410000 */
[----:B------:R-:W-:Y:S01]  /*3270*/  SHF.L.U32 R97, R224, 0x10, RZ ;  /* 0x00000010e0617819 */ /* 0x000fe200000006ff */
[C---:B------:R-:W-:Y:S01]  /*3280*/  FMUL.FTZ R179, R117.reuse, R179 ;  /* 0x000000b375b37220 */ /* 0x040fe20000410000 */
[----:B------:R-:W-:Y:S01]  /*3290*/  FMUL.FTZ R116, R117, R116 ;  /* 0x0000007475747220 */ /* 0x000fe20000410000 */
[----:B------:R-:W-:Y:S01]  /*32a0*/  FMUL.FTZ R117, R95, R187 ;  /* 0x000000bb5f757220 */ /* 0x000fe20000410000 */
[----:B------:R-:W-:Y:S01]  /*32b0*/  SHF.L.U32 R181, R181, 0x10, RZ ;  /* 0x00000010b5b57819 */ /* 0x000fe200000006ff */
[----:B------:R-:W-:Y:S01]  /*32c0*/  FADD.FTZ R93, R215, -R93 ;  /* 0x8000005dd75d7221 */ /* 0x000fe20000010000 */
[C---:B------:R-:W-:Y:S01]  /*32d0*/  SHF.L.U32 R193, R96.reuse, 0x10, RZ ;  /* 0x0000001060c17819 */ /* 0x040fe200000006ff */
[C---:B------:R-:W-:Y:S01]  /*32e0*/  FMUL.FTZ R97, R117.reuse, R97 ;  /* 0x0000006175617220 */ /* 0x040fe20000410000 */
[----:B------:R-:W-:Y:S01]  /*32f0*/  PRMT R195, R96, 0x7632, R195 ;  /* 0x0000763260c37816 */ /* 0x000fe200000000c3 */
[----:B------:R-:W-:Y:S01]  /*3300*/  FMUL.FTZ R181, R117, R181 ;  /* 0x000000b575b57220 */ /* 0x000fe20000410000 */
[----:B------:R-:W-:Y:S01]  /*3310*/  FMUL.FTZ R117, R92, R187 ;  /* 0x000000bb5c757220 */ /* 0x000fe20000410000 */
[----:B------:R-:W-:Y:S01]  /*3320*/  FMUL.FTZ R93, R186, R93 ;  /* 0x0000005dba5d7220 */ /* 0x000fe20000410000 */
[----:B------:R-:W-:-:S02]  /*3330*/  F2FP.BF16.F32.PACK_AB R97, R97, R116 ;  /* 0x000000746161723e */ /* 0x000fc400000010ff */
[----:B------:R-:W-:Y:S01]  /*3340*/  SHF.L.U32 R116, R48, 0x10, RZ ;  /* 0x0000001030747819 */ /* 0x000fe200000006ff */
[----:B------:R-:W-:Y:S01]  /*3350*/  FMUL.FTZ R193, R117, R193 ;  /* 0x000000c175c17220 */ /* 0x000fe20000410000 */
[----:B------:R-:W-:Y:S02]  /*3360*/  SHF.L.U32 R96, R223, 0x10, RZ ;  /* 0x00000010df607819 */ /* 0x000fe400000006ff */
[----:B------:R-:W-:Y:S01]  /*3370*/  SHF.L.U32 R195, R195, 0x10, RZ ;  /* 0x00000010c3c37819 */ /* 0x000fe200000006ff */
[----:B------:R-:W-:Y:S01]  /*3380*/  FMUL.FTZ R116, R117, R116 ;  /* 0x0000007475747220 */ /* 0x000fe20000410000 */
[----:B------:R-:W-:-:S04]  /*3390*/  FMUL.FTZ R117, R93, R187 ;  /* 0x000000bb5d757220 */ /* 0x000fc80000410000 */
[C---:B------:R-:W-:Y:S01]  /*33a0*/  FMUL.FTZ R96, R117.reuse, R96 ;  /* 0x0000006075607220 */ /* 0x040fe20000410000 */
[----:B------:R-:W-:-:S04]  /*33b0*/  FMUL.FTZ R195, R117, R195 ;  /* 0x000000c375c37220 */ /* 0x000fc80000410000 */
[----:B------:R-:W-:Y:S01]  /*33c0*/  F2FP.BF16.F32.PACK_AB R96, R96, R116 ;  /* 0x000000746060723e */ /* 0x000fe200000010ff */
[----:B------:R-:W-:Y:S06]  /*33d0*/  BRA `(.L_x_5729) ;  /* 0x0000000400207947 */ /* 0x000fec0003800000 */
.L_x_5728:
[-CC-:B------:R-:W-:Y:S01]  /*33e0*/  FFMA.FTZ R195, R195, R125.reuse, R126.reuse ;  /* 0x0000007dc3c37223 */ /* 0x180fe2000001007e */
[-CC-:B------:R-:W-:Y:S01]  /*33f0*/  FFMA.FTZ R129, R129, R125.reuse, R126.reuse ;  /* 0x0000007d81817223 */ /* 0x180fe2000001007e */
[-CC-:B------:R-:W-:Y:S01]  /*3400*/  FFMA.FTZ R130, R130, R125.reuse, R126.reuse ;  /* 0x0000007d82827223 */ /* 0x180fe2000001007e */
[-CC-:B------:R-:W-:Y:S01]  /*3410*/  FFMA.FTZ R117, R214, R125.reuse, R126.reuse ;  /* 0x0000007dd6757223 */ /* 0x180fe2000001007e */
[----:B------:R-:W-:Y:S01]  /*3420*/  FADD.FTZ R195, R212, -R195 ;  /* 0x800000c3d4c37221 */ /* 0x000fe20000010000 */
[----:B------:R-:W-:Y:S01]  /*3430*/  FADD.FTZ R215, R215, -R129 ;  /* 0x80000081d7d77221 */ /* 0x000fe20000010000 */
[----:B------:R-:W-:Y:S01]  /*3440*/  FFMA.FTZ R179, R179, R125, R126 ;  /* 0x0000007db3b37223 */ /* 0x000fe2000001007e */
[----:B------:R-:W-:Y:S01]  /*3450*/  FADD.FTZ R181, R181, -R130 ;  /* 0x80000082b5b57221 */ /* 0x000fe20000010000 */
[----:B------:R-:W-:Y:S01]  /*3460*/  FMUL.FTZ R129, R186, R195 ;  /* 0x000000c3ba817220 */ /* 0x000fe20000410000 */
[----:B------:R-:W-:Y:S01]  /*3470*/  FADD.FTZ R117, R218, -R117 ;  /* 0x80000075da757221 */ /* 0x000fe20000010000 */
[--C-:B------:R-:W-:Y:S01]  /*3480*/  FFMA.FTZ R116, R128, R125, R126.reuse ;  /* 0x0000007d80747223 */ /* 0x100fe2000001007e */
[----:B------:R-:W-:Y:S01]  /*3490*/  SHF.L.U32 R130, R51, 0x10, RZ ;  /* 0x0000001033827819 */ /* 0x000fe200000006ff */
[--C-:B------:R-:W-:Y:S01]  /*34a0*/  FADD.FTZ R216, R216, -R179.reuse ;  /* 0x800000b3d8d87221 */ /* 0x100fe20000010000 */
[----:B------:R-:W-:Y:S01]  /*34b0*/  FMUL.FTZ R129, R129, R187 ;  /* 0x000000bb81817220 */ /* 0x000fe20000410000 */
[----:B-----5:R-:W-:Y:S01]  /*34c0*/  SHF.L.U32 R128, R99, 0x10, RZ ;  /* 0x0000001063807819 */ /* 0x020fe200000006ff */
[--C-:B------:R-:W-:Y:S01]  /*34d0*/  FFMA.FTZ R193, R193, R125, R126.reuse ;  /* 0x0000007dc1c17223 */ /* 0x100fe2000001007e */
[----:B------:R-:W-:Y:S01]  /*34e0*/  PRMT R179, R99, 0x7632, R179 ;  /* 0x0000763263b37816 */ /* 0x000fe200000000b3 */
[----:B------:R-:W-:Y:S01]  /*34f0*/  FMUL.FTZ R117, R186, R117 ;  /* 0x00000075ba757220 */ /* 0x000fe20000410000 */
[----:B------:R-:W-:Y:S01]  /*3500*/  FMUL.FTZ R99, R129, R130 ;  /* 0x0000008281637220 */ /* 0x000fe20000410000 */
[----:B------:R-:W-:Y:S01]  /*3510*/  FADD.FTZ R211, R211, -R193 ;  /* 0x800000c1d3d37221 */ /* 0x000fe20000010000 */
[----:B------:R-:W-:Y:S01]  /*3520*/  FMUL.FTZ R128, R129, R128 ;  /* 0x0000008081807220 */ /* 0x000fe20000410000 */
[----:B------:R-:W-:Y:S01]  /*3530*/  SHF.L.U32 R130, R179, 0x10, RZ ;  /* 0x00000010b3827819 */ /* 0x000fe200000006ff */
[----:B------:R-:W-:Y:S01]  /*3540*/  FFMA.FTZ R213, R213, R125, R126 ;  /* 0x0000007dd5d57223 */ /* 0x000fe2000001007e */
[----:B------:R-:W-:Y:S01]  /*3550*/  FMUL.FTZ R117, R117, R187 ;  /* 0x000000bb75757220 */ /* 0x000fe20000410000 */
[----:B------:R-:W-:Y:S01]  /*3560*/  SHF.L.U32 R129, R226, 0x10, RZ ;  /* 0x00000010e2817819 */ /* 0x000fe200000006ff */
[----:B------:R-:W-:Y:S01]  /*3570*/  FMUL.FTZ R179, R186, R211 ;  /* 0x000000d3bab37220 */ /* 0x000fe20000410000 */
[----:B------:R-:W-:Y:S01]  /*3580*/  FADD.FTZ R217, R217, -R213 ;  /* 0x800000d5d9d97221 */ /* 0x000fe20000010000 */
[C---:B------:R-:W-:Y:S01]  /*3590*/  FMUL.FTZ R130, R117.reuse, R130 ;  /* 0x0000008275827220 */ /* 0x040fe20000410000 */
[----:B------:R-:W-:Y:S01]  /*35a0*/  FADD.FTZ R116, R180, -R116 ;  /* 0x80000074b4747221 */ /* 0x000fe20000010000 */
[----:B------:R-:W-:Y:S01]  /*35b0*/  FMUL.FTZ R117, R117, R129 ;  /* 0x0000008175757220 */ /* 0x000fe20000410000 */
[----:B------:R-:W-:Y:S01]  /*35c0*/  SHF.L.U32 R129, R98, 0x10, RZ ;  /* 0x0000001062817819 */ /* 0x000fe200000006ff */
[----:B------:R-:W-:Y:S01]  /*35d0*/  FMUL.FTZ R179, R179, R187 ;  /* 0x000000bbb3b37220 */ /* 0x000fe20000410000 */
[----:B------:R-:W-:Y:S01]  /*35e0*/  SHF.L.U32 R180, R50, 0x10, RZ ;  /* 0x0000001032b47819 */ /* 0x000fe200000006ff */
[----:B------:R-:W-:Y:S01]  /*35f0*/  FMUL.FTZ R217, R186, R217 ;  /* 0x000000d9bad97220 */ /* 0x000fe20000410000 */
[----:B------:R-:W-:Y:S01]  /*3600*/  PRMT R189, R98, 0x7632, R189 ;  /* 0x0000763262bd7816 */ /* 0x000fe200000000bd */
[C---:B------:R-:W-:Y:S01]  /*3610*/  FMUL.FTZ R129, R179.reuse, R129 ;  /* 0x00000081b3817220 */ /* 0x040fe20000410000 */
[C---:B------:R-:W-:Y:S01]  /*3620*/  FMUL.FTZ R181, R186.reuse, R181 ;  /* 0x000000b5bab57220 */ /* 0x040fe20000410000 */
        /* <DEDUP_REMOVED lines=25> */
[----:B------:R-:W-:-:S02]  /*37c0*/  SHF.L.U32 R195, R211, 0x10, RZ ;  /* 0x00000010d3c37819 */ /* 0x000fc400000006ff */
[----:B------:R-:W-:Y:S01]  /*37d0*/  SHF.L.U32 R211, R223, 0x10, RZ ;  /* 0x00000010dfd37819 */ /* 0x000fe200000006ff */
[----:B------:R-:W-:Y:S01]  /*37e0*/  FMUL.FTZ R215, R215, R187 ;  /* 0x000000bbd7d77220 */ /* 0x000fe20000410000 */
[----:B------:R-:W-:Y:S01]  /*37f0*/  FMUL.FTZ R193, R212, R193 ;  /* 0x000000c1d4c17220 */ /* 0x000fe20000410000 */
[----:B------:R-:W-:Y:S02]  /*3800*/  F2FP.BF16.F32.PACK_AB R99, R117, R99 ;  /* 0x000000637563723e */ /* 0x000fe400000010ff */
[C---:B------:R-:W-:Y:S01]  /*3810*/  FMUL.FTZ R211, R215.reuse, R211 ;  /* 0x000000d3d7d37220 */ /* 0x040fe20000410000 */
[----:B------:R-:W-:Y:S01]  /*3820*/  FMUL.FTZ R195, R215, R195 ;  /* 0x000000c3d7c37220 */ /* 0x000fe20000410000 */
[----:B------:R-:W-:Y:S02]  /*3830*/  F2FP.BF16.F32.PACK_AB R98, R189, R98 ;  /* 0x00000062bd62723e */ /* 0x000fe400000010ff */
[----:B------:R-:W-:Y:S02]  /*3840*/  F2FP.BF16.F32.PACK_AB R97, R116, R97 ;  /* 0x000000617461723e */ /* 0x000fe400000010ff */
[----:B------:R-:W-:-:S07]  /*3850*/  F2FP.BF16.F32.PACK_AB R96, R211, R96 ;  /* 0x00000060d360723e */ /* 0x000fce00000010ff */
.L_x_5729:
[----:B------:R-:W0:Y:S01]  /*3860*/  @P1 LDC.64 R116, c[0x0][0x478] ;  /* 0x00011e00ff741b82 */ /* 0x000e220000000a00 */
[----:B------:R-:W-:Y:S02]  /*3870*/  MOV R189, 0x10 ;  /* 0x0000001000bd7802 */ /* 0x000fe40000000f00 */
[----:B------:R-:W-:Y:S02]  /*3880*/  PRMT R211, R52, 0x7632, R211 ;  /* 0x0000763234d37816 */ /* 0x000fe400000000d3 */
[----:B------:R-:W-:Y:S02]  /*3890*/  PRMT R212, R53, 0x7632, R212 ;  /* 0x0000763235d47816 */ /* 0x000fe400000000d4 */
[----:B------:R-:W-:Y:S02]  /*38a0*/  PRMT R213, R54, 0x7632, R213 ;  /* 0x0000763236d57816 */ /* 0x000fe400000000d5 */
[----:B------:R-:W-:Y:S01]  /*38b0*/  PRMT R214, R55, 0x7632, R214 ;  /* 0x0000763237d67816 */ /* 0x000fe200000000d6 */
[----:B0-----:R-:W-:-:S04]  /*38c0*/  @P1 IMAD.WIDE.U32 R116, R188, 0x20, R116 ;  /* 0x00000020bc741825 */ /* 0x001fc800078e0074 */
[----:B------:R-:W-:Y:S01]  /*38d0*/  IMAD.WIDE.U32 R188, R188, R189, UR18 ;  /* 0x00000012bcbc7e25 */ /* 0x000fe2000f8e00bd */
[----:B------:R-:W-:Y:S04]  /*38e0*/  @P1 STG.E.128 desc[UR6][R116.64], R92 ;  /* 0x0000005c74001986 */ /* 0x000fe8000c101d06 */
[----:B------:R-:W-:Y:S04]  /*38f0*/  @P1 STG.E.128 desc[UR6][R116.64+0x10], R88 ;  /* 0x0000105874001986 */ /* 0x000fe8000c101d06 */
[----:B------:R0:W-:Y:S02]  /*3900*/  STG.E.128 desc[UR6][R188.64], R96 ;  /* 0x00000060bc007986 */ /* 0x0001e4000c101d06 */
[----:B0-----:R-:W-:-:S05]  /*3910*/  HFMA2 R96, -RZ, RZ, 0, 9.5367431640625e-07 ;  /* 0x00000010ff607431 */ /* 0x001fca00000001ff */
[----:B------:R-:W-:-:S06]  /*3920*/  IMAD.WIDE.U32 R96, R185, R96, UR16 ;  /* 0x00000010b9607e25 */ /* 0x000fcc000f8e0060 */
[----:B------:R-:W5:Y:S01]  /*3930*/  LDG.E.128 R96, desc[UR6][R96.64] ;  /* 0x0000000660607981 */ /* 0x000f62000c1e1d00 */
[----:B------:R-:W-:Y:S05]  /*3940*/  @!P1 BRA `(.L_x_5730) ;  /* 0x0000000400249947 */ /* 0x000fea0003800000 */
[-CC-:B------:R-:W-:Y:S01]  /*3950*/  FFMA.FTZ R88, R143, R125.reuse, R126.reuse ;  /* 0x0000007d8f587223 */ /* 0x180fe2000001007e */
[-CC-:B------:R-:W-:Y:S01]  /*3960*/  FFMA.FTZ R89, R178, R125.reuse, R126.reuse ;  /* 0x0000007db2597223 */ /* 0x180fe2000001007e */
[----:B------:R-:W-:Y:S01]  /*3970*/  SHF.L.U32 R91, R55, 0x10, RZ ;  /* 0x00000010375b7819 */ /* 0x000fe200000006ff */
[-C--:B------:R-:W-:Y:S01]  /*3980*/  FFMA.FTZ R117, R140, R125.reuse, R126 ;  /* 0x0000007d8c757223 */ /* 0x080fe2000001007e */
[----:B------:R-:W-:Y:S01]  /*3990*/  FADD.FTZ R95, R133, -R88 ;  /* 0x80000058855f7221 */ /* 0x000fe20000010000 */
[-CC-:B------:R-:W-:Y:S01]  /*39a0*/  FFMA.FTZ R88, R139, R125.reuse, R126.reuse ;  /* 0x0000007d8b587223 */ /* 0x180fe2000001007e */
[----:B------:R-:W-:Y:S01]  /*39b0*/  FADD.FTZ R92, R142, -R89 ;  /* 0x800000598e5c7221 */ /* 0x000fe20000010000 */
[-C--:B------:R-:W-:Y:S01]  /*39c0*/  FFMA.FTZ R89, R136, R125.reuse, R126 ;  /* 0x0000007d88597223 */ /* 0x080fe2000001007e */
[----:B------:R-:W-:Y:S01]  /*39d0*/  FADD.FTZ R117, R138, -R117 ;  /* 0x800000758a757221 */ /* 0x000fe20000010000 */
[----:B------:R-:W-:Y:S01]  /*39e0*/  FADD.FTZ R137, R137, -R88 ;  /* 0x8000005889897221 */ /* 0x000fe20000010000 */
[----:B------:R-:W-:Y:S01]  /*39f0*/  FFMA.FTZ R88, R135, R125, R126 ;  /* 0x0000007d87587223 */ /* 0x000fe2000001007e */
[----:B------:R-:W-:Y:S01]  /*3a00*/  FADD.FTZ R89, R132, -R89 ;  /* 0x8000005984597221 */ /* 0x000fe20000010000 */
[----:B------:R-:W-:Y:S01]  /*3a10*/  SHF.L.U32 R132, R214, 0x10, RZ ;  /* 0x00000010d6847819 */ /* 0x000fe200000006ff */
[----:B------:R-:W-:Y:S01]  /*3a20*/  FMUL.FTZ R90, R186, R137 ;  /* 0x00000089ba5a7220 */ /* 0x000fe20000410000 */
[----:B------:R-:W-:Y:S01]  /*3a30*/  FADD.FTZ R133, R131, -R88 ;  /* 0x8000005883857221 */ /* 0x000fe20000010000 */
[----:B-----5:R-:W-:Y:S01]  /*3a40*/  SHF.L.U32 R131, R99, 0x10, RZ ;  /* 0x0000001063837819 */ /* 0x020fe200000006ff */
[--C-:B------:R-:W-:Y:S01]  /*3a50*/  FFMA.FTZ R93, R177, R125, R126.reuse ;  /* 0x0000007db15d7223 */ /* 0x100fe2000001007e */
[----:B------:R-:W-:Y:S01]  /*3a60*/  FMUL.FTZ R116, R90, R187 ;  /* 0x000000bb5a747220 */ /* 0x000fe20000410000 */
[----:B------:R-:W-:Y:S01]  /*3a70*/  PRMT R99, R99, 0x7632, R99 ;  /* 0x0000763263637816 */ /* 0x000fe20000000063 */
[----:B------:R-:W-:Y:S01]  /*3a80*/  FFMA.FTZ R94, R176, R125, R126 ;  /* 0x0000007db05e7223 */ /* 0x000fe2000001007e */
[----:B------:R-:W-:Y:S01]  /*3a90*/  FMUL.FTZ R89, R186, R89 ;  /* 0x00000059ba597220 */ /* 0x000fe20000410000 */
[C---:B------:R-:W-:Y:S01]  /*3aa0*/  FMUL.FTZ R131, R116.reuse, R131 ;  /* 0x0000008374837220 */ /* 0x040fe20000410000 */
[----:B------:R-:W-:Y:S01]  /*3ab0*/  FMUL.FTZ R116, R116, R91 ;  /* 0x0000005b74747220 */ /* 0x000fe20000410000 */
[----:B------:R-:W-:Y:S01]  /*3ac0*/  FMUL.FTZ R91, R186, R133 ;  /* 0x00000085ba5b7220 */ /* 0x000fe20000410000 */
[----:B------:R-:W-:Y:S01]  /*3ad0*/  SHF.L.U32 R88, R99, 0x10, RZ ;  /* 0x0000001063587819 */ /* 0x000fe200000006ff */
[----:B------:R-:W-:Y:S01]  /*3ae0*/  FADD.FTZ R93, R134, -R93 ;  /* 0x8000005d865d7221 */ /* 0x000fe20000010000 */
[----:B------:R-:W-:Y:S01]  /*3af0*/  FADD.FTZ R94, R141, -R94 ;  /* 0x8000005e8d5e7221 */ /* 0x000fe20000010000 */
[----:B------:R-:W-:Y:S01]  /*3b00*/  FMUL.FTZ R99, R91, R187 ;  /* 0x000000bb5b637220 */ /* 0x000fe20000410000 */
[----:B------:R-:W-:Y:S01]  /*3b10*/  SHF.L.U32 R134, R54, 0x10, RZ ;  /* 0x0000001036867819 */ /* 0x000fe200000006ff */
[----:B------:R-:W-:Y:S01]  /*3b20*/  FMUL.FTZ R95, R186, R95 ;  /* 0x0000005fba5f7220 */ /* 0x000fe20000410000 */
[----:B------:R-:W-:Y:S01]  /*3b30*/  SHF.L.U32 R137, R213, 0x10, RZ ;  /* 0x00000010d5897819 */ /* 0x000fe200000006ff */
[C---:B------:R-:W-:Y:S01]  /*3b40*/  FMUL.FTZ R133, R99.reuse, R88 ;  /* 0x0000005863857220 */ /* 0x040fe20000410000 */
[----:B------:R-:W-:Y:S01]  /*3b50*/  FMUL.FTZ R99, R99, R132 ;  /* 0x0000008463637220 */ /* 0x000fe20000410000 */
[----:B------:R-:W-:Y:S01]  /*3b60*/  SHF.L.U32 R132, R98, 0x10, RZ ;  /* 0x0000001062847819 */ /* 0x000fe200000006ff */
[----:B------:R-:W-:Y:S01]  /*3b70*/  FMUL.FTZ R88, R186, R117 ;  /* 0x00000075ba587220 */ /* 0x000fe20000410000 */
[----:B------:R-:W-:Y:S01]  /*3b80*/  PRMT R98, R98, 0x7632, R98 ;  /* 0x0000763262627816 */ /* 0x000fe20000000062 */
[----:B------:R-:W-:Y:S01]  /*3b90*/  FMUL.FTZ R94, R186, R94 ;  /* 0x0000005eba5e7220 */ /* 0x000fe20000410000 */
        /* <DEDUP_REMOVED lines=9> */
[C---:B------:R-:W-:Y:S01]  /*3c30*/  SHF.L.U32 R134, R97.reuse, 0x10, RZ ;  /* 0x0000001061867819 */ /* 0x040fe200000006ff */
[-C--:B------:R-:W-:Y:S01]  /*3c40*/  FMUL.FTZ R137, R94, R187.reuse ;  /* 0x000000bb5e897220 */ /* 0x080fe20000410000 */
[----:B------:R-:W-:Y:S01]  /*3c50*/  PRMT R97, R97, 0x7632, R97 ;  /* 0x0000763261617816 */ /* 0x000fe20000000061 */
[----:B------:R-:W-:Y:S01]  /*3c60*/  FMUL.FTZ R92, R186, R92 ;  /* 0x0000005cba5c7220 */ /* 0x000fe20000410000 */
[----:B------:R-:W-:Y:S01]  /*3c70*/  F2FP.BF16.F32.PACK_AB R99, R99, R116 ;  /* 0x000000746363723e */ /* 0x000fe200000010ff */
[C---:B------:R-:W-:Y:S01]  /*3c80*/  FMUL.FTZ R134, R137.reuse, R134 ;  /* 0x0000008689867220 */ /* 0x040fe20000410000 */
[----:B------:R-:W-:Y:S01]  /*3c90*/  FMUL.FTZ R137, R137, R136 ;  /* 0x0000008889897220 */ /* 0x000fe20000410000 */
[----:B------:R-:W-:Y:S01]  /*3ca0*/  SHF.L.U32 R136, R97, 0x10, RZ ;  /* 0x0000001061887819 */ /* 0x000fe200000006ff */
[----:B------:R-:W-:Y:S01]  /*3cb0*/  FMUL.FTZ R97, R95, R187 ;  /* 0x000000bb5f617220 */ /* 0x000fe20000410000 */
[----:B------:R-:W-:Y:S01]  /*3cc0*/  F2FP.BF16.F32.PACK_AB R98, R98, R117 ;  /* 0x000000756262723e */ /* 0x000fe200000010ff */
[----:B------:R-:W-:Y:S01]  /*3cd0*/  FMUL.FTZ R116, R92, R187 ;  /* 0x000000bb5c747220 */ /* 0x000fe20000410000 */
[----:B------:R-:W-:Y:S01]  /*3ce0*/  SHF.L.U32 R117, R52, 0x10, RZ ;  /* 0x0000001034757819 */ /* 0x000fe200000006ff */
[C---:B------:R-:W-:Y:S01]  /*3cf0*/  FMUL.FTZ R138, R97.reuse, R138 ;  /* 0x0000008a618a7220 */ /* 0x040fe20000410000 */
[----:B------:R-:W-:Y:S01]  /*3d00*/  FMUL.FTZ R136, R97, R136 ;  /* 0x0000008861887220 */ /* 0x000fe20000410000 */
[----:B------:R-:W-:Y:S01]  /*3d10*/  FMUL.FTZ R93, R186, R93 ;  /* 0x0000005dba5d7220 */ /* 0x000fe20000410000 */
[----:B------:R-:W-:-:S02]  /*3d20*/  SHF.L.U32 R139, R211, 0x10, RZ ;  /* 0x00000010d38b7819 */ /* 0x000fc400000006ff */
[----:B------:R-:W-:Y:S02]  /*3d30*/  F2FP.BF16.F32.PACK_AB R97, R138, R137 ;  /* 0x000000898a61723e */ /* 0x000fe400000010ff */
[C---:B------:R-:W-:Y:S02]  /*3d40*/  SHF.L.U32 R137, R96.reuse, 0x10, RZ ;  /* 0x0000001060897819 */ /* 0x040fe400000006ff */
[----:B------:R-:W-:-:S03]  /*3d50*/  PRMT R96, R96, 0x7632, R96 ;  /* 0x0000763260607816 */ /* 0x000fc60000000060 */
[C---:B------:R-:W-:Y:S01]  /*3d60*/  FMUL.FTZ R137, R116.reuse, R137 ;  /* 0x0000008974897220 */ /* 0x040fe20000410000 */
[----:B------:R-:W-:Y:S01]  /*3d70*/  FMUL.FTZ R116, R116, R117 ;  /* 0x0000007574747220 */ /* 0x000fe20000410000 */
[----:B------:R-:W-:Y:S01]  /*3d80*/  SHF.L.U32 R117, R96, 0x10, RZ ;  /* 0x0000001060757819 */ /* 0x000fe200000006ff */
[----:B------:R-:W-:-:S04]  /*3d90*/  FMUL.FTZ R96, R93, R187 ;  /* 0x000000bb5d607220 */ /* 0x000fc80000410000 */
[C---:B------:R-:W-:Y:S01]  /*3da0*/  FMUL.FTZ R139, R96.reuse, R139 ;  /* 0x0000008b608b7220 */ /* 0x040fe20000410000 */
[----:B------:R-:W-:-:S04]  /*3db0*/  FMUL.FTZ R138, R96, R117 ;  /* 0x00000075608a7220 */ /* 0x000fc80000410000 */
[----:B------:R-:W-:Y:S01]  /*3dc0*/  F2FP.BF16.F32.PACK_AB R96, R139, R116 ;  /* 0x000000748b60723e */ /* 0x000fe200000010ff */
[----:B------:R-:W-:Y:S06]  /*3dd0*/  BRA `(.L_x_5731) ;  /* 0x0000000400207947 */ /* 0x000fec0003800000 */
.L_x_5730:
[-CC-:B------:R-:W-:Y:S01]  /*3de0*/  FFMA.FTZ R139, R139, R125.reuse, R126.reuse ;  /* 0x0000007d8b8b7223 */ /* 0x180fe2000001007e */
[-CC-:B------:R-:W-:Y:S01]  /*3df0*/  FFMA.FTZ R116, R177, R125.reuse, R126.reuse ;  /* 0x0000007db1747223 */ /* 0x180fe2000001007e */
[-CC-:B------:R-:W-:Y:S01]  /*3e00*/  FFMA.FTZ R117, R143, R125.reuse, R126.reuse ;  /* 0x0000007d8f757223 */ /* 0x180fe2000001007e */
[-CC-:B------:R-:W-:Y:S01]  /*3e10*/  FFMA.FTZ R176, R176, R125.reuse, R126.reuse ;  /* 0x0000007db0b07223 */ /* 0x180fe2000001007e */
[----:B------:R-:W-:Y:S01]  /*3e20*/  FADD.FTZ R139, R137, -R139 ;  /* 0x8000008b898b7221 */ /* 0x000fe20000010000 */
[-C--:B------:R-:W-:Y:S01]  /*3e30*/  FFMA.FTZ R137, R136, R125.reuse, R126 ;  /* 0x0000007d88897223 */ /* 0x080fe2000001007e */
[----:B------:R-:W-:Y:S01]  /*3e40*/  FADD.FTZ R116, R134, -R116 ;  /* 0x8000007486747221 */ /* 0x000fe20000010000 */
[--C-:B------:R-:W-:Y:S01]  /*3e50*/  FFMA.FTZ R136, R135, R125, R126.reuse ;  /* 0x0000007d87887223 */ /* 0x100fe2000001007e */
[----:B------:R-:W-:Y:S01]  /*3e60*/  FADD.FTZ R117, R133, -R117 ;  /* 0x8000007585757221 */ /* 0x000fe20000010000 */
[----:B------:R-:W-:Y:S01]  /*3e70*/  FADD.FTZ R134, R132, -R137 ;  /* 0x8000008984867221 */ /* 0x000fe20000010000 */
[----:B------:R-:W-:Y:S01]  /*3e80*/  FMUL.FTZ R132, R186, R139 ;  /* 0x0000008bba847220 */ /* 0x000fe20000410000 */
[----:B------:R-:W-:Y:S01]  /*3e90*/  FFMA.FTZ R133, R140, R125, R126 ;  /* 0x0000007d8c857223 */ /* 0x000fe2000001007e */
[--C-:B------:R-:W-:Y:S01]  /*3ea0*/  FADD.FTZ R137, R131, -R136.reuse ;  /* 0x8000008883897221 */ /* 0x100fe20000010000 */
[----:B------:R-:W-:Y:S01]  /*3eb0*/  SHF.L.U32 R135, R55, 0x10, RZ ;  /* 0x0000001037877819 */ /* 0x000fe200000006ff */
[----:B------:R-:W-:Y:S01]  /*3ec0*/  FMUL.FTZ R132, R132, R187 ;  /* 0x000000bb84847220 */ /* 0x000fe20000410000 */
[C---:B-----5:R-:W-:Y:S01]  /*3ed0*/  SHF.L.U32 R131, R99.reuse, 0x10, RZ ;  /* 0x0000001063837819 */ /* 0x060fe200000006ff */
[----:B------:R-:W-:Y:S01]  /*3ee0*/  FADD.FTZ R133, R138, -R133 ;  /* 0x800000858a857221 */ /* 0x000fe20000010000 */
[----:B------:R-:W-:Y:S01]  /*3ef0*/  PRMT R136, R99, 0x7632, R136 ;  /* 0x0000763263887816 */ /* 0x000fe20000000088 */
[----:B------:R-:W-:Y:S01]  /*3f00*/  FMUL.FTZ R138, R186, R137 ;  /* 0x00000089ba8a7220 */ /* 0x000fe20000410000 */
[C---:B------:R-:W-:Y:S01]  /*3f10*/  FMUL.FTZ R99, R132.reuse, R135 ;  /* 0x0000008784637220 */ /* 0x040fe20000410000 */
[----:B------:R-:W-:Y:S01]  /*3f20*/  FMUL.FTZ R131, R132, R131 ;  /* 0x0000008384837220 */ /* 0x000fe20000410000 */
[----:B------:R-:W-:Y:S01]  /*3f30*/  SHF.L.U32 R135, R136, 0x10, RZ ;  /* 0x0000001088877819 */ /* 0x000fe200000006ff */
[----:B------:R-:W-:Y:S01]  /*3f40*/  FMUL.FTZ R138, R138, R187 ;  /* 0x000000bb8a8a7220 */ /* 0x000fe20000410000 */
[----:B------:R-:W-:Y:S01]  /*3f50*/  FMUL.FTZ R132, R186, R133 ;  /* 0x00000085ba847220 */ /* 0x000fe20000410000 */
[----:B------:R-:W-:Y:S01]  /*3f60*/  PRMT R136, R98, 0x7632, R136 ;  /* 0x0000763262887816 */ /* 0x000fe20000000088 */
[----:B------:R-:W-:Y:S01]  /*3f70*/  FMUL.FTZ R134, R186, R134 ;  /* 0x00000086ba867220 */ /* 0x000fe20000410000 */
[----:B------:R-:W-:Y:S01]  /*3f80*/  SHF.L.U32 R139, R214, 0x10, RZ ;  /* 0x00000010d68b7819 */ /* 0x000fe200000006ff */
[----:B------:R-:W-:Y:S01]  /*3f90*/  FADD.FTZ R141, R141, -R176 ;  /* 0x800000b08d8d7221 */ /* 0x000fe20000010000 */
[----:B------:R-:W-:Y:S01]  /*3fa0*/  FMUL.FTZ R133, R138, R135 ;  /* 0x000000878a857220 */ /* 0x000fe20000410000 */
        /* <DEDUP_REMOVED lines=8> */
[C---:B------:R-:W-:Y:S01]  /*4030*/  FMUL.FTZ R141, R186.reuse, R141 ;  /* 0x0000008dba8d7220 */ /* 0x040fe20000410000 */
[----:B------:R-:W-:Y:S01]  /*4040*/  PRMT R138, R97, 0x7632, R138 ;  /* 0x00007632618a7816 */ /* 0x000fe2000000008a */
[C---:B------:R-:W-:Y:S01]  /*4050*/  FMUL.FTZ R132, R137.reuse, R132 ;  /* 0x0000008489847220 */ /* 0x040fe20000410000 */
[----:B------:R-:W-:Y:S01]  /*4060*/  FMUL.FTZ R98, R137, R135 ;  /* 0x0000008789627220 */ /* 0x000fe20000410000 */
[----:B------:R-:W-:Y:S01]  /*4070*/  FMUL.FTZ R117, R186, R117 ;  /* 0x00000075ba757220 */ /* 0x000fe20000410000 */
[C---:B------:R-:W-:Y:S01]  /*4080*/  FMUL.FTZ R135, R134.reuse, R136 ;  /* 0x0000008886877220 */ /* 0x040fe20000410000 */
[----:B------:R-:W-:Y:S01]  /*4090*/  FMUL.FTZ R140, R134, R140 ;  /* 0x0000008c868c7220 */ /* 0x000fe20000410000 */
[----:B------:R-:W-:Y:S01]  /*40a0*/  SHF.L.U32 R137, R53, 0x10, RZ ;  /* 0x0000001035897819 */ /* 0x000fe200000006ff */
[----:B------:R-:W-:Y:S01]  /*40b0*/  FADD.FTZ R142, R142, -R178 ;  /* 0x800000b28e8e7221 */ /* 0x000fe20000010000 */
[-C--:B------:R-:W-:Y:S01]  /*40c0*/  FMUL.FTZ R136, R141, R187.reuse ;  /* 0x000000bb8d887220 */ /* 0x080fe20000410000 */
[----:B------:R-:W-:Y:S01]  /*40d0*/  SHF.L.U32 R134, R97, 0x10, RZ ;  /* 0x0000001061867819 */ /* 0x000fe200000006ff */
[----:B------:R-:W-:Y:S01]  /*40e0*/  FMUL.FTZ R117, R117, R187 ;  /* 0x000000bb75757220 */ /* 0x000fe20000410000 */
[----:B------:R-:W-:Y:S01]  /*40f0*/  SHF.L.U32 R138, R138, 0x10, RZ ;  /* 0x000000108a8a7819 */ /* 0x000fe200000006ff */
[----:B------:R-:W-:Y:S01]  /*4100*/  FMUL.FTZ R97, R136, R137 ;  /* 0x0000008988617220 */ /* 0x000fe20000410000 */
[----:B------:R-:W-:Y:S01]  /*4110*/  FMUL.FTZ R142, R186, R142 ;  /* 0x0000008eba8e7220 */ /* 0x000fe20000410000 */
[----:B------:R-:W-:Y:S01]  /*4120*/  FMUL.FTZ R134, R136, R134 ;  /* 0x0000008688867220 */ /* 0x000fe20000410000 */
[----:B------:R-:W-:Y:S01]  /*4130*/  SHF.L.U32 R137, R212, 0x10, RZ ;  /* 0x00000010d4897819 */ /* 0x000fe200000006ff */
[C---:B------:R-:W-:Y:S01]  /*4140*/  FMUL.FTZ R136, R117.reuse, R138 ;  /* 0x0000008a75887220 */ /* 0x040fe20000410000 */
[----:B------:R-:W-:Y:S01]  /*4150*/  SHF.L.U32 R138, R52, 0x10, RZ ;  /* 0x00000010348a7819 */ /* 0x000fe200000006ff */
[----:B------:R-:W-:Y:S01]  /*4160*/  FMUL.FTZ R142, R142, R187 ;  /* 0x000000bb8e8e7220 */ /* 0x000fe20000410000 */
[----:B------:R-:W-:Y:S01]  /*4170*/  FMUL.FTZ R116, R186, R116 ;  /* 0x00000074ba747220 */ /* 0x000fe20000410000 */
[----:B------:R-:W-:Y:S01]  /*4180*/  FMUL.FTZ R117, R117, R137 ;  /* 0x0000008975757220 */ /* 0x000fe20000410000 */
[----:B------:R-:W-:-:S02]  /*4190*/  SHF.L.U32 R137, R96, 0x10, RZ ;  /* 0x0000001060897819 */ /* 0x000fc400000006ff */
[----:B------:R-:W-:Y:S01]  /*41a0*/  PRMT R141, R96, 0x7632, R141 ;  /* 0x00007632608d7816 */ /* 0x000fe2000000008d */
[----:B------:R-:W-:Y:S01]  /*41b0*/  FMUL.FTZ R96, R142, R138 ;  /* 0x0000008a8e607220 */ /* 0x000fe20000410000 */
[----:B------:R-:W-:Y:S01]  /*41c0*/  FMUL.FTZ R138, R116, R187 ;  /* 0x000000bb748a7220 */ /* 0x000fe20000410000 */
[----:B------:R-:W-:Y:S01]  /*41d0*/  SHF.L.U32 R116, R211, 0x10, RZ ;  /* 0x00000010d3747819 */ /* 0x000fe200000006ff */
[----:B------:R-:W-:Y:S01]  /*41e0*/  FMUL.FTZ R137, R142, R137 ;  /* 0x000000898e897220 */ /* 0x000fe20000410000 */
[----:B------:R-:W-:Y:S02]  /*41f0*/  SHF.L.U32 R141, R141, 0x10, RZ ;  /* 0x000000108d8d7819 */ /* 0x000fe400000006ff */
[----:B------:R-:W-:Y:S01]  /*4200*/  F2FP.BF16.F32.PACK_AB R99, R139, R99 ;  /* 0x000000638b63723e */ /* 0x000fe200000010ff */
[----:B------:R-:W-:Y:S01]  /*4210*/  FMUL.FTZ R116, R138, R116 ;  /* 0x000000748a747220 */ /* 0x000fe20000410000 */
[----:B------:R-:W-:Y:S01]  /*4220*/  F2FP.BF16.F32.PACK_AB R98, R140, R98 ;  /* 0x000000628c62723e */ /* 0x000fe200000010ff */
[----:B------:R-:W-:Y:S01]  /*4230*/  FMUL.FTZ R138, R138, R141 ;  /* 0x0000008d8a8a7220 */ /* 0x000fe20000410000 */
[----:B------:R-:W-:-:S02]  /*4240*/  F2FP.BF16.F32.PACK_AB R97, R117, R97 ;  /* 0x000000617561723e */ /* 0x000fc400000010ff */
[----:B------:R-:W-:-:S07]  /*4250*/  F2FP.BF16.F32.PACK_AB R96, R116, R96 ;  /* 0x000000607460723e */ /* 0x000fce00000010ff */
.L_x_5731:
[----:B------:R-:W0:Y:S01]  /*4260*/  @P1 LDC.64 R116, c[0x0][0x478] ;  /* 0x00011e00ff741b82 */ /* 0x000e220000000a00 */
[----:B------:R-:W-:Y:S01]  /*4270*/  MOV R140, 0x10 ;  /* 0x00000010008c7802 */ /* 0x000fe20000000f00 */
[----:B------:R-:W-:Y:S02]  /*4280*/  HFMA2 R139, -RZ, RZ, 0, 9.5367431640625e-07 ;  /* 0x00000010ff8b7431 */ /* 0x000fe400000001ff */
[----:B0-----:R-:W-:-:S05]  /*4290*/  @P1 IMAD.WIDE.U32 R116, R185, 0x20, R116 ;  /* 0x00000020b9741825 */ /* 0x001fca00078e0074 */
[----:B------:R-:W-:Y:S04]  /*42a0*/  @P1 STG.E.128 desc[UR6][R116.64], R92 ;  /* 0x0000005c74001986 */ /* 0x000fe8000c101d06 */
[----:B------:R0:W-:Y:S02]  /*42b0*/  @P1 STG.E.128 desc[UR6][R116.64+0x10], R88 ;  /* 0x0000105874001986 */ /* 0x0001e4000c101d06 */
[----:B0-----:R-:W-:-:S05]  /*42c0*/  IMAD.WIDE.U32 R116, R185, R140, UR18 ;  /* 0x00000012b9747e25 */ /* 0x001fca000f8e008c */
[----:B------:R0:W-:Y:S02]  /*42d0*/  STG.E.128 desc[UR6][R116.64], R96 ;  /* 0x0000006074007986 */ /* 0x0001e4000c101d06 */
[----:B0-----:R-:W-:-:S06]  /*42e0*/  IMAD.WIDE.U32 R96, R0, R139, UR16 ;  /* 0x0000001000607e25 */ /* 0x001fcc000f8e008b */
[----:B------:R-:W5:Y:S01]  /*42f0*/  LDG.E.128 R96, desc[UR6][R96.64] ;  /* 0x0000000660607981 */ /* 0x000f62000c1e1d00 */
[----:B------:R-:W-:Y:S02]  /*4300*/  PRMT R141, R43, 0x7632, R141 ;  /* 0x000076322b8d7816 */ /* 0x000fe4000000008d */
[----:B------:R-:W-:Y:S02]  /*4310*/  PRMT R116, R40, 0x7632, R116 ;  /* 0x0000763228747816 */ /* 0x000fe40000000074 */
[----:B------:R-:W-:Y:S02]  /*4320*/  PRMT R139, R41, 0x7632, R139 ;  /* 0x00007632298b7816 */ /* 0x000fe4000000008b */
[----:B------:R-:W-:Y:S01]  /*4330*/  PRMT R140, R42, 0x7632, R140 ;  /* 0x000076322a8c7816 */ /* 0x000fe2000000008c */
[----:B------:R-:W-:Y:S06]  /*4340*/  @!P1 BRA `(.L_x_5732) ;  /* 0x0000000400249947 */ /* 0x000fec0003800000 */
[-CC-:B------:R-:W-:Y:S01]  /*4350*/  FFMA.FTZ R88, R107, R125.reuse, R126.reuse ;  /* 0x0000007d6b587223 */ /* 0x180fe2000001007e */
[-CC-:B------:R-:W-:Y:S01]  /*4360*/  FFMA.FTZ R89, R112, R125.reuse, R126.reuse ;  /* 0x0000007d70597223 */ /* 0x180fe2000001007e */
[-CC-:B------:R-:W-:Y:S01]  /*4370*/  FFMA.FTZ R109, R109, R125.reuse, R126.reuse ;  /* 0x0000007d6d6d7223 */ /* 0x180fe2000001007e */
[-C--:B------:R-:W-:Y:S01]  /*4380*/  FFMA.FTZ R110, R110, R125.reuse, R126 ;  /* 0x0000007d6e6e7223 */ /* 0x080fe2000001007e */
[--C-:B------:R-:W-:Y:S01]  /*4390*/  FADD.FTZ R115, R115, -R88.reuse ;  /* 0x8000005873737221 */ /* 0x100fe20000010000 */
[----:B-----5:R-:W-:Y:S01]  /*43a0*/  PRMT R88, R99, 0x7632, R88 ;  /* 0x0000763263587816 */ /* 0x020fe20000000058 */
[----:B------:R-:W-:Y:S01]  /*43b0*/  FADD.FTZ R89, R122, -R89 ;  /* 0x800000597a597221 */ /* 0x000fe20000010000 */
[----:B------:R-:W-:Y:S01]  /*43c0*/  FFMA.FTZ R92, R113, R125, R126 ;  /* 0x0000007d715c7223 */ /* 0x000fe2000001007e */
[----:B------:R-:W-:Y:S01]  /*43d0*/  FADD.FTZ R113, R118, -R109 ;  /* 0x8000006d76717221 */ /* 0x000fe20000010000 */
[----:B------:R-:W-:Y:S01]  /*43e0*/  SHF.L.U32 R107, R88, 0x10, RZ ;  /* 0x00000010586b7819 */ /* 0x000fe200000006ff */
[----:B------:R-:W-:Y:S01]  /*43f0*/  FMUL.FTZ R89, R186, R89 ;  /* 0x00000059ba597220 */ /* 0x000fe20000410000 */
[----:B------:R-:W-:Y:S01]  /*4400*/  PRMT R88, R98, 0x7632, R88 ;  /* 0x0000763262587816 */ /* 0x000fe20000000058 */
[----:B------:R-:W-:Y:S01]  /*4410*/  FADD.FTZ R95, R121, -R110 ;  /* 0x8000006e795f7221 */ /* 0x000fe20000010000 */
[----:B------:R-:W-:Y:S01]  /*4420*/  FFMA.FTZ R90, R111, R125, R126 ;  /* 0x0000007d6f5a7223 */ /* 0x000fe2000001007e */
[----:B------:R-:W-:Y:S01]  /*4430*/  FMUL.FTZ R109, R89, R187 ;  /* 0x000000bb596d7220 */ /* 0x000fe20000410000 */
[----:B------:R-:W-:Y:S01]  /*4440*/  SHF.L.U32 R88, R88, 0x10, RZ ;  /* 0x0000001058587819 */ /* 0x000fe200000006ff */
[----:B------:R-:W-:Y:S01]  /*4450*/  FMUL.FTZ R95, R186, R95 ;  /* 0x0000005fba5f7220 */ /* 0x000fe20000410000 */
[----:B------:R-:W-:Y:S01]  /*4460*/  FADD.FTZ R119, R119, -R90 ;  /* 0x8000005a77777221 */ /* 0x000fe20000010000 */
[----:B------:R-:W-:Y:S01]  /*4470*/  SHF.L.U32 R90, R139, 0x10, RZ ;  /* 0x000000108b5a7819 */ /* 0x000fe200000006ff */
[----:B------:R-:W-:Y:S01]  /*4480*/  FADD.FTZ R123, R123, -R92 ;  /* 0x8000005c7b7b7221 */ /* 0x000fe20000010000 */
[----:B------:R-:W-:Y:S01]  /*4490*/  FMUL.FTZ R110, R109, R88 ;  /* 0x000000586d6e7220 */ /* 0x000fe20000410000 */
[----:B------:R-:W-:Y:S01]  /*44a0*/  PRMT R88, R97, 0x7632, R88 ;  /* 0x0000763261587816 */ /* 0x000fe20000000058 */
[----:B------:R-:W-:Y:S01]  /*44b0*/  FMUL.FTZ R117, R95, R187 ;  /* 0x000000bb5f757220 */ /* 0x000fe20000410000 */
[----:B------:R-:W-:Y:S01]  /*44c0*/  SHF.L.U32 R112, R99, 0x10, RZ ;  /* 0x0000001063707819 */ /* 0x000fe200000006ff */
[-CC-:B------:R-:W-:Y:S01]  /*44d0*/  FFMA.FTZ R93, R108, R125.reuse, R126.reuse ;  /* 0x0000007d6c5d7223 */ /* 0x180fe2000001007e */
[----:B------:R-:W-:Y:S01]  /*44e0*/  SHF.L.U32 R88, R88, 0x10, RZ ;  /* 0x0000001058587819 */ /* 0x000fe200000006ff */
[----:B------:R-:W-:Y:S01]  /*44f0*/  FFMA.FTZ R125, R114, R125, R126 ;  /* 0x0000007d727d7223 */ /* 0x000fe2000001007e */
[C---:B------:R-:W-:Y:S01]  /*4500*/  FMUL.FTZ R94, R186.reuse, R113 ;  /* 0x00000071ba5e7220 */ /* 0x040fe20000410000 */
[C---:B------:R-:W-:Y:S01]  /*4510*/  FMUL.FTZ R92, R186.reuse, R115 ;  /* 0x00000073ba5c7220 */ /* 0x040fe20000410000 */
[----:B------:R-:W-:Y:S01]  /*4520*/  SHF.L.U32 R114, R43, 0x10, RZ ;  /* 0x000000102b727819 */ /* 0x000fe200000006ff */
[C---:B------:R-:W-:Y:S01]  /*4530*/  FMUL.FTZ R111, R117.reuse, R88 ;  /* 0x00000058756f7220 */ /* 0x040fe20000410000 */
[----:B------:R-:W-:Y:S01]  /*4540*/  FMUL.FTZ R117, R117, R90 ;  /* 0x0000005a75757220 */ /* 0x000fe20000410000 */
[C---:B------:R-:W-:Y:S01]  /*4550*/  FMUL.FTZ R90, R186.reuse, R123 ;  /* 0x0000007bba5a7220 */ /* 0x040fe20000410000 */
[----:B------:R-:W-:Y:S01]  /*4560*/  FMUL.FTZ R88, R186, R119 ;  /* 0x00000077ba587220 */ /* 0x000fe20000410000 */
[----:B------:R-:W-:Y:S01]  /*4570*/  SHF.L.U32 R115, R98, 0x10, RZ ;  /* 0x0000001062737819 */ /* 0x000fe200000006ff */
[----:B------:R-:W-:Y:S01]  /*4580*/  FADD.FTZ R125, R124, -R125 ;  /* 0x8000007d7c7d7221 */ /* 0x000fe20000010000 */
[-C--:B------:R-:W-:Y:S01]  /*4590*/  FMUL.FTZ R99, R90, R187.reuse ;  /* 0x000000bb5a637220 */ /* 0x080fe20000410000 */
[-C--:B------:R-:W-:Y:S01]  /*45a0*/  FMUL.FTZ R98, R88, R187.reuse ;  /* 0x000000bb58627220 */ /* 0x080fe20000410000 */
[----:B------:R-:W-:Y:S01]  /*45b0*/  SHF.L.U32 R118, R41, 0x10, RZ ;  /* 0x0000001029767819 */ /* 0x000fe200000006ff */
[----:B------:R-:W-:Y:S01]  /*45c0*/  FADD.FTZ R93, R120, -R93 ;  /* 0x8000005d785d7221 */ /* 0x000fe20000010000 */
[----:B------:R-:W-:Y:S01]  /*45d0*/  FMUL.FTZ R113, R99, R112 ;  /* 0x0000007063717220 */ /* 0x000fe20000410000 */
[----:B------:R-:W-:Y:S01]  /*45e0*/  SHF.L.U32 R112, R97, 0x10, RZ ;  /* 0x0000001061707819 */ /* 0x000fe200000006ff */
[----:B------:R-:W-:Y:S01]  /*45f0*/  FMUL.FTZ R97, R94, R187 ;  /* 0x000000bb5e617220 */ /* 0x000fe20000410000 */
[----:B------:R-:W-:Y:S01]  /*4600*/  FMUL.FTZ R99, R99, R114 ;  /* 0x0000007263637220 */ /* 0x000fe20000410000 */
[----:B------:R-:W-:Y:S01]  /*4610*/  SHF.L.U32 R119, R42, 0x10, RZ ;  /* 0x000000102a777819 */ /* 0x000fe200000006ff */
[----:B------:R-:W-:Y:S01]  /*4620*/  FMUL.FTZ R114, R98, R115 ;  /* 0x0000007362727220 */ /* 0x000fe20000410000 */
[C---:B------:R-:W-:Y:S01]  /*4630*/  FMUL.FTZ R115, R97.reuse, R112 ;  /* 0x0000007061737220 */ /* 0x040fe20000410000 */
[----:B------:R-:W-:Y:S01]  /*4640*/  FMUL.FTZ R118, R97, R118 ;  /* 0x0000007661767220 */ /* 0x000fe20000410000 */
[----:B------:R-:W-:Y:S01]  /*4650*/  PRMT R97, R96, 0x7632, R97 ;  /* 0x0000763260617816 */ /* 0x000fe20000000061 */
[C---:B------:R-:W-:Y:S01]  /*4660*/  FMUL.FTZ R91, R186.reuse, R125 ;  /* 0x0000007dba5b7220 */ /* 0x040fe20000410000 */
        /* <DEDUP_REMOVED lines=18> */
[----:B------:R-:W-:-:S02]  /*4790*/  F2FP.BF16.F32.PACK_AB R99, R108, R99 ;  /* 0x000000636c63723e */ /* 0x000fc400000010ff */
[----:B------:R-:W-:Y:S02]  /*47a0*/  F2FP.BF16.F32.PACK_AB R98, R109, R98 ;  /* 0x000000626d62723e */ /* 0x000fe400000010ff */
[----:B------:R-:W-:Y:S02]  /*47b0*/  F2FP.BF16.F32.PACK_AB R97, R117, R118 ;  /* 0x000000767561723e */ /* 0x000fe400000010ff */
[----:B------:R-:W-:Y:S01]  /*47c0*/  F2FP.BF16.F32.PACK_AB R96, R123, R96 ;  /* 0x000000607b60723e */ /* 0x000fe200000010ff */
[----:B------:R-:W-:Y:S06]  /*47d0*/  BRA `(.L_x_5733) ;  /* 0x0000000400207947 */ /* 0x000fec0003800000 */
.L_x_5732:
[-CC-:B------:R-:W-:Y:S01]  /*47e0*/  FFMA.FTZ R142, R107, R125.reuse, R126.reuse ;  /* 0x0000007d6b8e7223 */ /* 0x180fe2000001007e */
[-CC-:B------:R-:W-:Y:S01]  /*47f0*/  FFMA.FTZ R107, R108, R125.reuse, R126.reuse ;  /* 0x0000007d6c6b7223 */ /* 0x180fe2000001007e */
[-CC-:B------:R-:W-:Y:S01]  /*4800*/  FFMA.FTZ R108, R111, R125.reuse, R126.reuse ;  /* 0x0000007d6f6c7223 */ /* 0x180fe2000001007e */
[-CC-:B------:R-:W-:Y:S01]  /*4810*/  FFMA.FTZ R111, R112, R125.reuse, R126.reuse ;  /* 0x0000007d706f7223 */ /* 0x180fe2000001007e */
[-CC-:B------:R-:W-:Y:S01]  /*4820*/  FFMA.FTZ R110, R110, R125.reuse, R126.reuse ;  /* 0x0000007d6e6e7223 */ /* 0x180fe2000001007e */
[----:B------:R-:W-:Y:S01]  /*4830*/  FADD.FTZ R107, R120, -R107 ;  /* 0x8000006b786b7221 */ /* 0x000fe20000010000 */
[-CC-:B------:R-:W-:Y:S01]  /*4840*/  FFMA.FTZ R109, R109, R125.reuse, R126.reuse ;  /* 0x0000007d6d6d7223 */ /* 0x180fe2000001007e */
[-CC-:B------:R-:W-:Y:S01]  /*4850*/  FFMA.FTZ R112, R113, R125.reuse, R126.reuse ;  /* 0x0000007d71707223 */ /* 0x180fe2000001007e */
[----:B------:R-:W-:Y:S01]  /*4860*/  FADD.FTZ R111, R122, -R111 ;  /* 0x8000006f7a6f7221 */ /* 0x000fe20000010000 */
[----:B------:R-:W-:Y:S01]  /*4870*/  FFMA.FTZ R125, R114, R125, R126 ;  /* 0x0000007d727d7223 */ /* 0x000fe2000001007e */
[----:B------:R-:W-:Y:S01]  /*4880*/  FADD.FTZ R121, R121, -R110 ;  /* 0x8000006e79797221 */ /* 0x000fe20000010000 */
[----:B------:R-:W-:Y:S01]  /*4890*/  FMUL.FTZ R110, R186, R107 ;  /* 0x0000006bba6e7220 */ /* 0x000fe20000410000 */
[----:B------:R-:W-:Y:S01]  /*48a0*/  FADD.FTZ R109, R118, -R109 ;  /* 0x8000006d766d7221 */ /* 0x000fe20000010000 */
[----:B-----5:R-:W-:Y:S01]  /*48b0*/  PRMT R107, R98, 0x7632, R107 ;  /* 0x00007632626b7816 */ /* 0x020fe2000000006b */
[----:B------:R-:W-:Y:S01]  /*48c0*/  FADD.FTZ R115, R115, -R142 ;  /* 0x8000008e73737221 */ /* 0x000fe20000010000 */
[----:B------:R-:W-:Y:S01]  /*48d0*/  FADD.FTZ R119, R119, -R108 ;  /* 0x8000006c77777221 */ /* 0x000fe20000010000 */
[----:B------:R-:W-:Y:S01]  /*48e0*/  FADD.FTZ R123, R123, -R112 ;  /* 0x800000707b7b7221 */ /* 0x000fe20000010000 */
[----:B------:R-:W-:Y:S01]  /*48f0*/  FMUL.FTZ R120, R186, R111 ;  /* 0x0000006fba787220 */ /* 0x000fe20000410000 */
[----:B------:R-:W-:Y:S01]  /*4900*/  FADD.FTZ R125, R124, -R125 ;  /* 0x8000007d7c7d7221 */ /* 0x000fe20000010000 */
[----:B------:R-:W-:Y:S01]  /*4910*/  FMUL.FTZ R113, R110, R187 ;  /* 0x000000bb6e717220 */ /* 0x000fe20000410000 */
[C---:B------:R-:W-:Y:S01]  /*4920*/  FMUL.FTZ R112, R186.reuse, R109 ;  /* 0x0000006dba707220 */ /* 0x040fe20000410000 */
[----:B------:R-:W-:Y:S01]  /*4930*/  PRMT R110, R99, 0x7632, R110 ;  /* 0x00007632636e7816 */ /* 0x000fe2000000006e */
[C---:B------:R-:W-:Y:S01]  /*4940*/  FMUL.FTZ R108, R186.reuse, R115 ;  /* 0x00000073ba6c7220 */ /* 0x040fe20000410000 */
[----:B------:R-:W-:Y:S01]  /*4950*/  SHF.L.U32 R111, R107, 0x10, RZ ;  /* 0x000000106b6f7819 */ /* 0x000fe200000006ff */
[C---:B------:R-:W-:Y:S01]  /*4960*/  FMUL.FTZ R114, R186.reuse, R121 ;  /* 0x00000079ba727220 */ /* 0x040fe20000410000 */
[C---:B------:R-:W-:Y:S01]  /*4970*/  FMUL.FTZ R118, R186.reuse, R119 ;  /* 0x00000077ba767220 */ /* 0x040fe20000410000 */
[----:B------:R-:W-:Y:S01]  /*4980*/  FMUL.FTZ R122, R186, R123 ;  /* 0x0000007bba7a7220 */ /* 0x000fe20000410000 */
[----:B------:R-:W-:Y:S01]  /*4990*/  FMUL.FTZ R120, R120, R187 ;  /* 0x000000bb78787220 */ /* 0x000fe20000410000 */
[----:B------:R-:W-:Y:S01]  /*49a0*/  FMUL.FTZ R186, R186, R125 ;  /* 0x0000007dbaba7220 */ /* 0x000fe20000410000 */
[----:B------:R-:W-:Y:S01]  /*49b0*/  FMUL.FTZ R109, R112, R187 ;  /* 0x000000bb706d7220 */ /* 0x000fe20000410000 */
[----:B------:R-:W-:Y:S01]  /*49c0*/  SHF.L.U32 R121, R110, 0x10, RZ ;  /* 0x000000106e797819 */ /* 0x000fe200000006ff */
[----:B------:R-:W-:Y:S01]  /*49d0*/  FMUL.FTZ R110, R120, R111 ;  /* 0x0000006f786e7220 */ /* 0x000fe20000410000 */
[----:B------:R-:W-:Y:S01]  /*49e0*/  SHF.L.U32 R117, R140, 0x10, RZ ;  /* 0x000000108c757819 */ /* 0x000fe200000006ff */
[-C--:B------:R-:W-:Y:S01]  /*49f0*/  FMUL.FTZ R186, R186, R187.reuse ;  /* 0x000000bbbaba7220 */ /* 0x080fe20000410000 */
[----:B------:R-:W-:Y:S01]  /*4a00*/  PRMT R112, R97, 0x7632, R112 ;  /* 0x0000763261707816 */ /* 0x000fe20000000070 */
[-C--:B------:R-:W-:Y:S01]  /*4a10*/  FMUL.FTZ R119, R114, R187.reuse ;  /* 0x000000bb72777220 */ /* 0x080fe20000410000 */
        /* <DEDUP_REMOVED lines=36> */
.L_x_5733:
[----:B------:R-:W0:Y:S01]  /*4c60*/  @P1 LDC.64 R108, c[0x0][0x478] ;  /* 0x00011e00ff6c1b82 */ /* 0x000e220000000a00 */
[----:B------:R-:W-:Y:S01]  /*4c70*/  MOV R117, 0x10 ;  /* 0x0000001000757802 */ /* 0x000fe20000000f00 */
[----:B0-----:R-:W-:-:S05]  /*4c80*/  @P1 IMAD.WIDE.U32 R108, R0, 0x20, R108 ;  /* 0x00000020006c1825 */ /* 0x001fca00078e006c */
[----:B------:R-:W-:Y:S04]  /*4c90*/  @P1 STG.E.128 desc[UR6][R108.64], R92 ;  /* 0x0000005c6c001986 */ /* 0x000fe8000c101d06 */
[----:B------:R0:W-:Y:S02]  /*4ca0*/  @P1 STG.E.128 desc[UR6][R108.64+0x10], R88 ;  /* 0x000010586c001986 */ /* 0x0001e4000c101d06 */
[----:B0-----:R-:W-:-:S05]  /*4cb0*/  IMAD.WIDE.U32 R108, R0, R117, UR18 ;  /* 0x00000012006c7e25 */ /* 0x001fca000f8e0075 */
[----:B------:R1:W-:Y:S01]  /*4cc0*/  STG.E.128 desc[UR6][R108.64], R96 ;  /* 0x000000606c007986 */ /* 0x0003e2000c101d06 */
[----:B------:R-:W-:Y:S05]  /*4cd0*/  BRA `(.L_x_5734) ;  /* 0x0000002800107947 */ /* 0x000fea0003800000 */
.L_x_5725:
[----:B-1----:R-:W-:-:S05]  /*4ce0*/  HFMA2 R96, -RZ, RZ, 0, 9.5367431640625e-07 ;  /* 0x00000010ff607431 */ /* 0x002fca00000001ff */
[----:B------:R-:W-:-:S06]  /*4cf0*/  IMAD.WIDE.U32 R96, R189, R96, UR16 ;  /* 0x00000010bd607e25 */ /* 0x000fcc000f8e0060 */
        /* <DEDUP_REMOVED lines=16> */
[C---:B-----5:R-:W-:Y:S01]  /*4e00*/  FFMA.FTZ R127, R186.reuse, R127, R62 ;  /* 0x0000007fba7f7223 */ /* 0x060fe2000001003e */
[----:B------:R-:W-:Y:S01]  /*4e10*/  FADD.FTZ R225, R225, -R100 ;  /* 0x80000064e1e17221 */ /* 0x000fe20000010000 */
[----:B------:R-:W-:Y:S01]  /*4e20*/  FADD.FTZ R104, R103, -R104 ;  /* 0x8000006867687221 */ /* 0x000fe20000010000 */
[----:B------:R-:W-:Y:S01]  /*4e30*/  FADD.FTZ R116, R101, -R116 ;  /* 0x8000007465747221 */ /* 0x000fe20000010000 */
[----:B------:R-:W-:Y:S01]  /*4e40*/  SHF.L.U32 R100, R99, 0x10, RZ ;  /* 0x0000001063647819 */ /* 0x000fe200000006ff */
[----:B------:R-:W-:Y:S01]  /*4e50*/  FMUL.FTZ R101, R127, R187 ;  /* 0x000000bb7f657220 */ /* 0x000fe20000410000 */
[----:B------:R-:W-:Y:S01]  /*4e60*/  SHF.L.U32 R103, R47, 0x10, RZ ;  /* 0x000000102f677819 */ /* 0x000fe200000006ff */
[----:B------:R-:W-:Y:S01]  /*4e70*/  FFMA.FTZ R116, R186, R116, R63 ;  /* 0x00000074ba747223 */ /* 0x000fe2000001003f */
[----:B------:R-:W-:Y:S01]  /*4e80*/  PRMT R105, R99, 0x7632, R105 ;  /* 0x0000763263697816 */ /* 0x000fe20000000069 */
[----:B------:R-:W-:Y:S01]  /*4e90*/  FADD.FTZ R117, R117, -R223 ;  /* 0x800000df75757221 */ /* 0x000fe20000010000 */
[----:B------:R-:W-:Y:S01]  /*4ea0*/  FMUL.FTZ R100, R101, R100 ;  /* 0x0000006465647220 */ /* 0x000fe20000410000 */
[----:B------:R-:W-:Y:S01]  /*4eb0*/  FMUL.FTZ R99, R103, R101 ;  /* 0x0000006567637220 */ /* 0x000fe20000410000 */
[----:B------:R-:W-:Y:S01]  /*4ec0*/  FFMA.FTZ R106, R106, R125, R126 ;  /* 0x0000007d6a6a7223 */ /* 0x000fe2000001007e */
[----:B------:R-:W-:Y:S01]  /*4ed0*/  SHF.L.U32 R101, R105, 0x10, RZ ;  /* 0x0000001069657819 */ /* 0x000fe200000006ff */
[----:B------:R-:W-:Y:S01]  /*4ee0*/  FMUL.FTZ R116, R116, R187 ;  /* 0x000000bb74747220 */ /* 0x000fe20000410000 */
[----:B------:R-:W-:Y:S01]  /*4ef0*/  SHF.L.U32 R103, R232, 0x10, RZ ;  /* 0x00000010e8677819 */ /* 0x000fe200000006ff */
[----:B------:R-:W-:Y:S01]  /*4f00*/  FFMA.FTZ R117, R186, R117, R60 ;  /* 0x00000075ba757223 */ /* 0x000fe2000001003c */
[----:B------:R-:W-:Y:S01]  /*4f10*/  FADD.FTZ R102, R102, -R106 ;  /* 0x8000006a66667221 */ /* 0x000fe20000010000 */
[----:B------:R-:W-:Y:S01]  /*4f20*/  FMUL.FTZ R101, R116, R101 ;  /* 0x0000006574657220 */ /* 0x000fe20000410000 */
[----:B------:R-:W-:Y:S01]  /*4f30*/  FFMA.FTZ R227, R227, R125, R126 ;  /* 0x0000007de3e37223 */ /* 0x000fe2000001007e */
[----:B------:R-:W-:Y:S01]  /*4f40*/  FMUL.FTZ R116, R103, R116 ;  /* 0x0000007467747220 */ /* 0x000fe20000410000 */
[----:B------:R-:W-:Y:S01]  /*4f50*/  SHF.L.U32 R105, R46, 0x10, RZ ;  /* 0x000000102e697819 */ /* 0x000fe200000006ff */
[----:B------:R-:W-:Y:S01]  /*4f60*/  FMUL.FTZ R103, R117, R187 ;  /* 0x000000bb75677220 */ /* 0x000fe20000410000 */
[----:B------:R-:W-:Y:S01]  /*4f70*/  PRMT R106, R98, 0x7632, R106 ;  /* 0x00007632626a7816 */ /* 0x000fe2000000006a */
[----:B------:R-:W-:Y:S01]  /*4f80*/  FFMA.FTZ R117, R186, R102, R61 ;  /* 0x00000066ba757223 */ /* 0x000fe2000001003d */
[----:B------:R-:W-:Y:S01]  /*4f90*/  FADD.FTZ R224, R224, -R227 ;  /* 0x800000e3e0e07221 */ /* 0x000fe20000010000 */
[----:B------:R-:W-:Y:S01]  /*4fa0*/  SHF.L.U32 R127, R98, 0x10, RZ ;  /* 0x00000010627f7819 */ /* 0x000fe200000006ff */
[----:B------:R-:W-:Y:S01]  /*4fb0*/  FMUL.FTZ R98, R105, R103 ;  /* 0x0000006769627220 */ /* 0x000fe20000410000 */
[----:B------:R-:W-:Y:S01]  /*4fc0*/  SHF.L.U32 R106, R106, 0x10, RZ ;  /* 0x000000106a6a7819 */ /* 0x000fe200000006ff */
[----:B------:R-:W-:Y:S01]  /*4fd0*/  FMUL.FTZ R117, R117, R187 ;  /* 0x000000bb75757220 */ /* 0x000fe20000410000 */
[----:B------:R-:W-:Y:S01]  /*4fe0*/  SHF.L.U32 R105, R231, 0x10, RZ ;  /* 0x00000010e7697819 */ /* 0x000fe200000006ff */
[----:B------:R-:W-:Y:S01]  /*4ff0*/  FFMA.FTZ R224, R186, R224, R58 ;  /* 0x000000e0bae07223 */ /* 0x000fe2000001003a */
[----:B------:R-:W-:Y:S01]  /*5000*/  FMUL.FTZ R102, R103, R127 ;  /* 0x0000007f67667220 */ /* 0x000fe20000410000 */
[----:B------:R-:W-:Y:S01]  /*5010*/  FMUL.FTZ R103, R117, R106 ;  /* 0x0000006a75677220 */ /* 0x000fe20000410000 */
[----:B------:R-:W-:Y:S01]  /*5020*/  SHF.L.U32 R106, R45, 0x10, RZ ;  /* 0x000000102d6a7819 */ /* 0x000fe200000006ff */
[----:B------:R-:W-:Y:S01]  /*5030*/  FMUL.FTZ R117, R105, R117 ;  /* 0x0000007569757220 */ /* 0x000fe20000410000 */
[----:B------:R-:W-:Y:S01]  /*5040*/  FMUL.FTZ R105, R224, R187 ;  /* 0x000000bbe0697220 */ /* 0x000fe20000410000 */
[C---:B------:R-:W-:Y:S01]  /*5050*/  PRMT R127, R97.reuse, 0x7632, R127 ;  /* 0x00007632617f7816 */ /* 0x040fe2000000007f */
[----:B------:R-:W-:Y:S01]  /*5060*/  FFMA.FTZ R223, R186, R104, R59 ;  /* 0x00000068badf7223 */ /* 0x000fe2000001003b */
        /* <DEDUP_REMOVED lines=8> */
[----:B------:R-:W-:Y:S01]  /*50f0*/  PRMT R224, R96, 0x7632, R224 ;  /* 0x0000763260e07816 */ /* 0x000fe200000000e0 */
[----:B------:R-:W-:Y:S01]  /*5100*/  FMUL.FTZ R223, R106, R223 ;  /* 0x000000df6adf7220 */ /* 0x000fe20000410000 */
[----:B------:R-:W-:Y:S01]  /*5110*/  FMUL.FTZ R127, R225, R187 ;  /* 0x000000bbe17f7220 */ /* 0x000fe20000410000 */
[----:B------:R-:W-:Y:S01]  /*5120*/  SHF.L.U32 R106, R96, 0x10, RZ ;  /* 0x00000010606a7819 */ /* 0x000fe200000006ff */
[----:B------:R-:W-:Y:S01]  /*5130*/  FFMA.FTZ R228, R186, R228, R57 ;  /* 0x000000e4bae47223 */ /* 0x000fe20000010039 */
[----:B------:R-:W-:-:S02]  /*5140*/  SHF.L.U32 R225, R44, 0x10, RZ ;  /* 0x000000102ce17819 */ /* 0x000fc400000006ff */
[----:B------:R-:W-:Y:S01]  /*5150*/  F2FP.BF16.F32.PACK_AB R99, R116, R99 ;  /* 0x000000637463723e */ /* 0x000fe200000010ff */
[----:B------:R-:W-:Y:S01]  /*5160*/  FMUL.FTZ R106, R127, R106 ;  /* 0x0000006a7f6a7220 */ /* 0x000fe20000410000 */
[----:B------:R-:W-:Y:S01]  /*5170*/  FMUL.FTZ R228, R228, R187 ;  /* 0x000000bbe4e47220 */ /* 0x000fe20000410000 */
[----:B------:R-:W-:Y:S01]  /*5180*/  FMUL.FTZ R96, R225, R127 ;  /* 0x0000007fe1607220 */ /* 0x000fe20000410000 */
[----:B------:R-:W-:Y:S02]  /*5190*/  SHF.L.U32 R127, R224, 0x10, RZ ;  /* 0x00000010e07f7819 */ /* 0x000fe400000006ff */
[----:B------:R-:W-:Y:S02]  /*51a0*/  SHF.L.U32 R224, R229, 0x10, RZ ;  /* 0x00000010e5e07819 */ /* 0x000fe400000006ff */
[----:B------:R-:W-:Y:S01]  /*51b0*/  F2FP.BF16.F32.PACK_AB R98, R117, R98 ;  /* 0x000000627562723e */ /* 0x000fe200000010ff */
[----:B------:R-:W-:Y:S01]  /*51c0*/  FMUL.FTZ R127, R228, R127 ;  /* 0x0000007fe47f7220 */ /* 0x000fe20000410000 */
[----:B------:R-:W-:Y:S01]  /*51d0*/  F2FP.BF16.F32.PACK_AB R97, R223, R97 ;  /* 0x00000061df61723e */ /* 0x000fe200000010ff */
[----:B------:R-:W-:-:S05]  /*51e0*/  FMUL.FTZ R224, R224, R228 ;  /* 0x000000e4e0e07220 */ /* 0x000fca0000410000 */
[----:B------:R-:W-:Y:S01]  /*51f0*/  F2FP.BF16.F32.PACK_AB R96, R224, R96 ;  /* 0x00000060e060723e */ /* 0x000fe200000010ff */
[----:B------:R-:W-:Y:S06]  /*5200*/  BRA `(.L_x_5736) ;  /* 0x0000000400207947 */ /* 0x000fec0003800000 */
.L_x_5735:
[-CC-:B------:R-:W-:Y:S01]  /*5210*/  FFMA.FTZ R127, R127, R125.reuse, R126.reuse ;  /* 0x0000007d7f7f7223 */ /* 0x180fe2000001007e */
[-CC-:B------:R-:W-:Y:S01]  /*5220*/  FFMA.FTZ R93, R228, R125.reuse, R126.reuse ;  /* 0x0000007de45d7223 */ /* 0x180fe2000001007e */
[-CC-:B------:R-:W-:Y:S01]  /*5230*/  FFMA.FTZ R91, R105, R125.reuse, R126.reuse ;  /* 0x0000007d695b7223 */ /* 0x180fe2000001007e */
[----:B------:R-:W-:Y:S01]  /*5240*/  FFMA.FTZ R92, R100, R125, R126 ;  /* 0x0000007d645c7223 */ /* 0x000fe2000001007e */
[----:B------:R-:W-:Y:S01]  /*5250*/  FADD.FTZ R127, R116, -R127 ;  /* 0x8000007f747f7221 */ /* 0x000fe20000010000 */
[----:B------:R-:W-:Y:S01]  /*5260*/  FADD.FTZ R93, R104, -R93 ;  /* 0x8000005d685d7221 */ /* 0x000fe20000010000 */
[----:B------:R-:W-:Y:S01]  /*5270*/  FADD.FTZ R91, R101, -R91 ;  /* 0x8000005b655b7221 */ /* 0x000fe20000010000 */
[----:B-----5:R-:W-:Y:S01]  /*5280*/  SHF.L.U32 R100, R99, 0x10, RZ ;  /* 0x0000001063647819 */ /* 0x020fe200000006ff */
[----:B------:R-:W-:Y:S01]  /*5290*/  FFMA.FTZ R90, R186, R127, R62 ;  /* 0x0000007fba5a7223 */ /* 0x000fe2000001003e */
[----:B------:R-:W-:Y:S01]  /*52a0*/  SHF.L.U32 R104, R47, 0x10, RZ ;  /* 0x000000102f687819 */ /* 0x000fe200000006ff */
[-CC-:B------:R-:W-:Y:S01]  /*52b0*/  FFMA.FTZ R88, R223, R125.reuse, R126.reuse ;  /* 0x0000007ddf587223 */ /* 0x180fe2000001007e */
[----:B------:R-:W-:Y:S01]  /*52c0*/  FFMA.FTZ R89, R106, R125, R126 ;  /* 0x0000007d6a597223 */ /* 0x000fe2000001007e */
[----:B------:R-:W-:Y:S01]  /*52d0*/  FMUL.FTZ R101, R90, R187 ;  /* 0x000000bb5a657220 */ /* 0x000fe20000410000 */
[----:B------:R-:W-:Y:S01]  /*52e0*/  FFMA.FTZ R91, R186, R91, R63 ;  /* 0x0000005bba5b7223 */ /* 0x000fe2000001003f */
[----:B------:R-:W-:Y:S01]  /*52f0*/  FADD.FTZ R88, R117, -R88 ;  /* 0x8000005875587221 */ /* 0x000fe20000010000 */
[----:B------:R-:W-:Y:S01]  /*5300*/  FADD.FTZ R89, R102, -R89 ;  /* 0x8000005966597221 */ /* 0x000fe20000010000 */
[----:B------:R-:W-:Y:S01]  /*5310*/  FMUL.FTZ R100, R101, R100 ;  /* 0x0000006465647220 */ /* 0x000fe20000410000 */
[----:B------:R-:W-:Y:S01]  /*5320*/  FMUL.FTZ R104, R104, R101 ;  /* 0x0000006568687220 */ /* 0x000fe20000410000 */
[----:B------:R-:W-:Y:S01]  /*5330*/  PRMT R101, R99, 0x7632, R101 ;  /* 0x0000763263657816 */ /* 0x000fe20000000065 */
[----:B------:R-:W-:Y:S01]  /*5340*/  FMUL.FTZ R102, R91, R187 ;  /* 0x000000bb5b667220 */ /* 0x000fe20000410000 */
[----:B------:R-:W-:Y:S01]  /*5350*/  SHF.L.U32 R99, R232, 0x10, RZ ;  /* 0x00000010e8637819 */ /* 0x000fe200000006ff */
[----:B------:R-:W-:Y:S01]  /*5360*/  FFMA.FTZ R95, R226, R125, R126 ;  /* 0x0000007de25f7223 */ /* 0x000fe2000001007e */
[----:B------:R-:W-:Y:S01]  /*5370*/  SHF.L.U32 R101, R101, 0x10, RZ ;  /* 0x0000001065657819 */ /* 0x000fe200000006ff */
[----:B------:R-:W-:Y:S01]  /*5380*/  FFMA.FTZ R88, R186, R88, R60 ;  /* 0x00000058ba587223 */ /* 0x000fe2000001003c */
[----:B------:R-:W-:Y:S01]  /*5390*/  SHF.L.U32 R105, R46, 0x10, RZ ;  /* 0x000000102e697819 */ /* 0x000fe200000006ff */
[----:B------:R-:W-:Y:S01]  /*53a0*/  FMUL.FTZ R99, R99, R102 ;  /* 0x0000006663637220 */ /* 0x000fe20000410000 */
[----:B------:R-:W-:Y:S01]  /*53b0*/  FADD.FTZ R95, R103, -R95 ;  /* 0x8000005f675f7221 */ /* 0x000fe20000010000 */
[----:B------:R-:W-:Y:S01]  /*53c0*/  FMUL.FTZ R101, R102, R101 ;  /* 0x0000006566657220 */ /* 0x000fe20000410000 */
[----:B------:R-:W-:Y:S01]  /*53d0*/  SHF.L.U32 R102, R98, 0x10, RZ ;  /* 0x0000001062667819 */ /* 0x000fe200000006ff */
[----:B------:R-:W-:Y:S01]  /*53e0*/  FMUL.FTZ R103, R88, R187 ;  /* 0x000000bb58677220 */ /* 0x000fe20000410000 */
[----:B------:R-:W-:Y:S01]  /*53f0*/  FFMA.FTZ R89, R186, R89, R61 ;  /* 0x00000059ba597223 */ /* 0x000fe2000001003d */
[----:B------:R-:W-:Y:S01]  /*5400*/  FFMA.FTZ R94, R227, R125, R126 ;  /* 0x0000007de35e7223 */ /* 0x000fe2000001007e */
[----:B------:R-:W-:Y:S01]  /*5410*/  PRMT R106, R98, 0x7632, R106 ;  /* 0x00007632626a7816 */ /* 0x000fe2000000006a */
[----:B------:R-:W-:Y:S01]  /*5420*/  FMUL.FTZ R102, R103, R102 ;  /* 0x0000006667667220 */ /* 0x000fe20000410000 */
[----:B------:R-:W-:Y:S01]  /*5430*/  FMUL.FTZ R105, R105, R103 ;  /* 0x0000006769697220 */ /* 0x000fe20000410000 */
[----:B------:R-:W-:Y:S01]  /*5440*/  SHF.L.U32 R98, R231, 0x10, RZ ;  /* 0x00000010e7627819 */ /* 0x000fe200000006ff */
[----:B------:R-:W-:Y:S01]  /*5450*/  FMUL.FTZ R103, R89, R187 ;  /* 0x000000bb59677220 */ /* 0x000fe20000410000 */
[----:B------:R-:W-:Y:S01]  /*5460*/  FADD.FTZ R94, R224, -R94 ;  /* 0x8000005ee05e7221 */ /* 0x000fe20000010000 */
[----:B------:R-:W-:Y:S01]  /*5470*/  SHF.L.U32 R106, R106, 0x10, RZ ;  /* 0x000000106a6a7819 */ /* 0x000fe200000006ff */
[----:B------:R-:W-:Y:S01]  /*5480*/  FFMA.FTZ R95, R186, R95, R59 ;  /* 0x0000005fba5f7223 */ /* 0x000fe2000001003b */
[----:B------:R-:W-:Y:S01]  /*5490*/  FMUL.FTZ R98, R98, R103 ;  /* 0x0000006762627220 */ /* 0x000fe20000410000 */
[----:B------:R-:W-:Y:S01]  /*54a0*/  FFMA.FTZ R94, R186, R94, R58 ;  /* 0x0000005eba5e7223 */ /* 0x000fe2000001003a */
        /* <DEDUP_REMOVED lines=8> */
[----:B------:R-:W-:Y:S01]  /*5530*/  FFMA.FTZ R93, R186, R93, R57 ;  /* 0x0000005dba5d7223 */ /* 0x000fe20000010039 */
[----:B------:R-:W-:Y:S01]  /*5540*/  FMUL.FTZ R104, R105, R104 ;  /* 0x0000006869687220 */ /* 0x000fe20000410000 */
[----:B------:R-:W-:Y:S01]  /*5550*/  PRMT R127, R96, 0x7632, R127 ;  /* 0x00007632607f7816 */ /* 0x000fe2000000007f */
[----:B------:R-:W-:Y:S01]  /*5560*/  FMUL.FTZ R106, R106, R105 ;  /* 0x000000696a6a7220 */ /* 0x000fe20000410000 */
[----:B------:R-:W-:Y:S01]  /*5570*/  PRMT R105, R97, 0x7632, R105 ;  /* 0x0000763261697816 */ /* 0x000fe20000000069 */
[----:B------:R-:W-:Y:S01]  /*5580*/  FFMA.FTZ R92, R186, R92, R56 ;  /* 0x0000005cba5c7223 */ /* 0x000fe20000010038 */
[----:B------:R-:W-:-:S02]  /*5590*/  SHF.L.U32 R97, R230, 0x10, RZ ;  /* 0x00000010e6617819 */ /* 0x000fc400000006ff */
[----:B------:R-:W-:Y:S01]  /*55a0*/  SHF.L.U32 R105, R105, 0x10, RZ ;  /* 0x0000001069697819 */ /* 0x000fe200000006ff */
[----:B------:R-:W-:Y:S01]  /*55b0*/  FMUL.FTZ R117, R92, R187 ;  /* 0x000000bb5c757220 */ /* 0x000fe20000410000 */
[----:B------:R-:W-:Y:S01]  /*55c0*/  SHF.L.U32 R127, R127, 0x10, RZ ;  /* 0x000000107f7f7819 */ /* 0x000fe200000006ff */
[----:B------:R-:W-:Y:S02]  /*55d0*/  FMUL.FTZ R97, R97, R116 ;  /* 0x0000007461617220 */ /* 0x000fe40000410000 */
        /* <DEDUP_REMOVED lines=8> */
[----:B------:R-:W-:Y:S01]  /*5660*/  FMUL.FTZ R96, R96, R117 ;  /* 0x0000007560607220 */ /* 0x000fe20000410000 */
[----:B------:R-:W-:-:S04]  /*5670*/  FMUL.FTZ R127, R117, R127 ;  /* 0x0000007f757f7220 */ /* 0x000fc80000410000 */
[----:B------:R-:W-:-:S07]  /*5680*/  F2FP.BF16.F32.PACK_AB R96, R96, R116 ;  /* 0x000000746060723e */ /* 0x000fce00000010ff */
.L_x_5736:
[----:B------:R-:W-:Y:S02]  /*5690*/  ISETP.NE.U32.AND P1, PT, RZ, UR14, PT ;  /* 0x0000000eff007c0c */ /* 0x000fe4000bf25070 */
[----:B------:R-:W-:Y:S02]  /*56a0*/  PRMT R223, R48, 0x7632, R223 ;  /* 0x0000763230df7816 */ /* 0x000fe400000000df */
[----:B------:R-:W-:Y:S02]  /*56b0*/  ISETP.NE.AND.EX P1, PT, RZ, UR15, PT, P1 ;  /* 0x0000000fff007c0c */ /* 0x000fe4000bf25310 */
[----:B------:R-:W-:Y:S02]  /*56c0*/  PRMT R224, R49, 0x7632, R224 ;  /* 0x0000763231e07816 */ /* 0x000fe400000000e0 */
[----:B------:R-:W-:Y:S02]  /*56d0*/  PRMT R225, R50, 0x7632, R225 ;  /* 0x0000763232e17816 */ /* 0x000fe400000000e1 */
[----:B------:R-:W-:-:S07]  /*56e0*/  PRMT R226, R51, 0x7632, R226 ;  /* 0x0000763233e27816 */ /* 0x000fce00000000e2 */
[----:B------:R-:W0:Y:S02]  /*56f0*/  @P1 LDC.64 R116, c[0x0][0x478] ;  /* 0x00011e00ff741b82 */ /* 0x000e240000000a00 */
        /* <DEDUP_REMOVED lines=18> */
[C---:B------:R-:W-:Y:S01]  /*5820*/  FFMA.FTZ R90, R186.reuse, R195, R70 ;  /* 0x000000c3ba5a7223 */ /* 0x040fe20000010046 */
[----:B------:R-:W-:Y:S01]  /*5830*/  FFMA.FTZ R88, R193, R125, R126 ;  /* 0x0000007dc1587223 */ /* 0x000fe2000001007e */
[----:B-----5:R-:W-:Y:S01]  /*5840*/  SHF.L.U32 R128, R99, 0x10, RZ ;  /* 0x0000001063807819 */ /* 0x020fe200000006ff */
[----:B------:R-:W-:Y:S01]  /*5850*/  FFMA.FTZ R91, R186, R91, R71 ;  /* 0x0000005bba5b7223 */ /* 0x000fe20000010047 */
[----:B------:R-:W-:Y:S01]  /*5860*/  SHF.L.U32 R116, R51, 0x10, RZ ;  /* 0x0000001033747819 */ /* 0x000fe200000006ff */
[----:B------:R-:W-:Y:S01]  /*5870*/  FMUL.FTZ R117, R90, R187 ;  /* 0x000000bb5a757220 */ /* 0x000fe20000410000 */
[----:B------:R-:W-:Y:S01]  /*5880*/  PRMT R130, R99, 0x7632, R130 ;  /* 0x0000763263827816 */ /* 0x000fe20000000082 */
[----:B------:R-:W-:Y:S01]  /*5890*/  FADD.FTZ R88, R211, -R88 ;  /* 0x80000058d3587221 */ /* 0x000fe20000010000 */
[----:B------:R-:W-:Y:S01]  /*58a0*/  SHF.L.U32 R99, R226, 0x10, RZ ;  /* 0x00000010e2637819 */ /* 0x000fe200000006ff */
[----:B------:R-:W-:Y:S01]  /*58b0*/  FMUL.FTZ R128, R117, R128 ;  /* 0x0000008075807220 */ /* 0x000fe20000410000 */
[----:B------:R-:W-:Y:S01]  /*58c0*/  FMUL.FTZ R116, R116, R117 ;  /* 0x0000007574747220 */ /* 0x000fe20000410000 */
[----:B------:R-:W-:Y:S01]  /*58d0*/  SHF.L.U32 R130, R130, 0x10, RZ ;  /* 0x0000001082827819 */ /* 0x000fe200000006ff */
[----:B------:R-:W-:Y:S01]  /*58e0*/  FMUL.FTZ R117, R91, R187 ;  /* 0x000000bb5b757220 */ /* 0x000fe20000410000 */
[----:B------:R-:W-:Y:S01]  /*58f0*/  FFMA.FTZ R88, R186, R88, R68 ;  /* 0x00000058ba587223 */ /* 0x000fe20000010044 */
[-CC-:B------:R-:W-:Y:S01]  /*5900*/  FFMA.FTZ R93, R129, R125.reuse, R126.reuse ;  /* 0x0000007d815d7223 */ /* 0x180fe2000001007e */
[----:B------:R-:W-:Y:S01]  /*5910*/  FFMA.FTZ R95, R179, R125, R126 ;  /* 0x0000007db35f7223 */ /* 0x000fe2000001007e */
[----:B------:R-:W-:Y:S01]  /*5920*/  FMUL.FTZ R130, R117, R130 ;  /* 0x0000008275827220 */ /* 0x000fe20000410000 */
[----:B------:R-:W-:Y:S01]  /*5930*/  FMUL.FTZ R99, R99, R117 ;  /* 0x0000007563637220 */ /* 0x000fe20000410000 */
[----:B------:R-:W-:Y:S01]  /*5940*/  SHF.L.U32 R129, R98, 0x10, RZ ;  /* 0x0000001062817819 */ /* 0x000fe200000006ff */
[----:B------:R-:W-:Y:S01]  /*5950*/  FMUL.FTZ R179, R88, R187 ;  /* 0x000000bb58b37220 */ /* 0x000fe20000410000 */
[----:B------:R-:W-:Y:S01]  /*5960*/  SHF.L.U32 R117, R50, 0x10, RZ ;  /* 0x0000001032757819 */ /* 0x000fe200000006ff */
[----:B------:R-:W-:Y:S01]  /*5970*/  FFMA.FTZ R89, R186, R89, R69 ;  /* 0x00000059ba597223 */ /* 0x000fe20000010045 */
[----:B------:R-:W-:Y:S01]  /*5980*/  FADD.FTZ R92, R180, -R92 ;  /* 0x8000005cb45c7221 */ /* 0x000fe20000010000 */
[----:B------:R-:W-:Y:S01]  /*5990*/  FMUL.FTZ R129, R179, R129 ;  /* 0x00000081b3817220 */ /* 0x000fe20000410000 */
[----:B------:R-:W-:Y:S01]  /*59a0*/  FADD.FTZ R94, R181, -R94 ;  /* 0x8000005eb55e7221 */ /* 0x000fe20000010000 */
[----:B------:R-:W-:Y:S01]  /*59b0*/  FMUL.FTZ R117, R117, R179 ;  /* 0x000000b375757220 */ /* 0x000fe20000410000 */
[----:B------:R-:W-:Y:S01]  /*59c0*/  PRMT R179, R98, 0x7632, R179 ;  /* 0x0000763262b37816 */ /* 0x000fe200000000b3 */
[----:B------:R-:W-:Y:S01]  /*59d0*/  FMUL.FTZ R180, R89, R187 ;  /* 0x000000bb59b47220 */ /* 0x000fe20000410000 */
[----:B------:R-:W-:Y:S01]  /*59e0*/  SHF.L.U32 R98, R225, 0x10, RZ ;  /* 0x00000010e1627819 */ /* 0x000fe200000006ff */
[----:B------:R-:W-:Y:S01]  /*59f0*/  FFMA.FTZ R94, R186, R94, R66 ;  /* 0x0000005eba5e7223 */ /* 0x000fe20000010042 */
[----:B------:R-:W-:Y:S01]  /*5a00*/  SHF.L.U32 R179, R179, 0x10, RZ ;  /* 0x00000010b3b37819 */ /* 0x000fe200000006ff */
[----:B------:R-:W-:Y:S01]  /*5a10*/  FADD.FTZ R95, R216, -R95 ;  /* 0x8000005fd85f7221 */ /* 0x000fe20000010000 */
[----:B------:R-:W-:Y:S01]  /*5a20*/  F2FP.BF16.F32.PACK_AB R99, R99, R116 ;  /* 0x000000746363723e */ /* 0x000fe200000010ff */
[----:B------:R-:W-:Y:S01]  /*5a30*/  FMUL.FTZ R98, R98, R180 ;  /* 0x000000b462627220 */ /* 0x000fe20000410000 */
[----:B------:R-:W-:Y:S01]  /*5a40*/  SHF.L.U32 R116, R49, 0x10, RZ ;  /* 0x0000001031747819 */ /* 0x000fe200000006ff */
[----:B------:R-:W-:Y:S01]  /*5a50*/  FMUL.FTZ R180, R180, R179 ;  /* 0x000000b3b4b47220 */ /* 0x000fe20000410000 */
[C---:B------:R-:W-:Y:S01]  /*5a60*/  SHF.L.U32 R179, R97.reuse, 0x10, RZ ;  /* 0x0000001061b37819 */ /* 0x040fe200000006ff */
[----:B------:R-:W-:Y:S01]  /*5a70*/  FFMA.FTZ R95, R186, R95, R67 ;  /* 0x0000005fba5f7223 */ /* 0x000fe20000010043 */
[----:B------:R-:W-:Y:S01]  /*5a80*/  F2FP.BF16.F32.PACK_AB R98, R98, R117 ;  /* 0x000000756262723e */ /* 0x000fe200000010ff */
[----:B------:R-:W-:Y:S01]  /*5a90*/  FMUL.FTZ R117, R94, R187 ;  /* 0x000000bb5e757220 */ /* 0x000fe20000410000 */
[----:B------:R-:W-:Y:S01]  /*5aa0*/  PRMT R181, R97, 0x7632, R181 ;  /* 0x0000763261b57816 */ /* 0x000fe200000000b5 */
[----:B------:R-:W-:Y:S01]  /*5ab0*/  FFMA.FTZ R92, R186, R92, R64 ;  /* 0x0000005cba5c7223 */ /* 0x000fe20000010040 */
[----:B------:R-:W-:Y:S01]  /*5ac0*/  SHF.L.U32 R97, R224, 0x10, RZ ;  /* 0x00000010e0617819 */ /* 0x000fe200000006ff */
[----:B------:R-:W-:Y:S01]  /*5ad0*/  FMUL.FTZ R179, R117, R179 ;  /* 0x000000b375b37220 */ /* 0x000fe20000410000 */
[----:B------:R-:W-:Y:S01]  /*5ae0*/  FMUL.FTZ R116, R116, R117 ;  /* 0x0000007574747220 */ /* 0x000fe20000410000 */
[----:B------:R-:W-:Y:S01]  /*5af0*/  FMUL.FTZ R117, R95, R187 ;  /* 0x000000bb5f757220 */ /* 0x000fe20000410000 */
[----:B------:R-:W-:Y:S01]  /*5b00*/  SHF.L.U32 R181, R181, 0x10, RZ ;  /* 0x00000010b5b57819 */ /* 0x000fe200000006ff */
[----:B------:R-:W-:Y:S01]  /*5b10*/  FADD.FTZ R93, R215, -R93 ;  /* 0x8000005dd75d7221 */ /* 0x000fe20000010000 */
[C---:B------:R-:W-:Y:S01]  /*5b20*/  SHF.L.U32 R193, R96.reuse, 0x10, RZ ;  /* 0x0000001060c17819 */ /* 0x040fe200000006ff */
[----:B------:R-:W-:Y:S01]  /*5b30*/  FMUL.FTZ R97, R97, R117 ;  /* 0x0000007561617220 */ /* 0x000fe20000410000 */
[----:B------:R-:W-:Y:S01]  /*5b40*/  PRMT R195, R96, 0x7632, R195 ;  /* 0x0000763260c37816 */ /* 0x000fe200000000c3 */
[----:B------:R-:W-:Y:S01]  /*5b50*/  FMUL.FTZ R181, R117, R181 ;  /* 0x000000b575b57220 */ /* 0x000fe20000410000 */
[----:B------:R-:W-:Y:S01]  /*5b60*/  FMUL.FTZ R117, R92, R187 ;  /* 0x000000bb5c757220 */ /* 0x000fe20000410000 */
[----:B------:R-:W-:Y:S01]  /*5b70*/  FFMA.FTZ R93, R186, R93, R65 ;  /* 0x0000005dba5d7223 */ /* 0x000fe20000010041 */
[----:B------:R-:W-:-:S02]  /*5b80*/  F2FP.BF16.F32.PACK_AB R97, R97, R116 ;  /* 0x000000746161723e */ /* 0x000fc400000010ff */
[----:B------:R-:W-:Y:S01]  /*5b90*/  SHF.L.U32 R116, R48, 0x10, RZ ;  /* 0x0000001030747819 */ /* 0x000fe200000006ff */
[----:B------:R-:W-:Y:S01]  /*5ba0*/  FMUL.FTZ R193, R117, R193 ;  /* 0x000000c175c17220 */ /* 0x000fe20000410000 */
[----:B------:R-:W-:Y:S02]  /*5bb0*/  SHF.L.U32 R96, R223, 0x10, RZ ;  /* 0x00000010df607819 */ /* 0x000fe400000006ff */
[----:B------:R-:W-:Y:S01]  /*5bc0*/  SHF.L.U32 R195, R195, 0x10, RZ ;  /* 0x00000010c3c37819 */ /* 0x000fe200000006ff */
[----:B------:R-:W-:Y:S01]  /*5bd0*/  FMUL.FTZ R116, R116, R117 ;  /* 0x0000007574747220 */ /* 0x000fe20000410000 */
[----:B------:R-:W-:-:S04]  /*5be0*/  FMUL.FTZ R117, R93, R187 ;  /* 0x000000bb5d757220 */ /* 0x000fc80000410000 */
[----:B------:R-:W-:Y:S01]  /*5bf0*/  FMUL.FTZ R96, R96, R117 ;  /* 0x0000007560607220 */ /* 0x000fe20000410000 */
[----:B------:R-:W-:-:S04]  /*5c00*/  FMUL.FTZ R195, R117, R195 ;  /* 0x000000c375c37220 */ /* 0x000fc80000410000 */
[----:B------:R-:W-:Y:S01]  /*5c10*/  F2FP.BF16.F32.PACK_AB R96, R96, R116 ;  /* 0x000000746060723e */ /* 0x000fe200000010ff */
[----:B------:R-:W-:Y:S06]  /*5c20*/  BRA `(.L_x_5738) ;  /* 0x0000000400207947 */ /* 0x000fec0003800000 */
.L_x_5737:
        /* <DEDUP_REMOVED lines=8> */
[----:B------:R-:W-:Y:S01]  /*5cb0*/  FFMA.FTZ R129, R186, R195, R70 ;  /* 0x000000c3ba817223 */ /* 0x000fe20000010046 */
        /* <DEDUP_REMOVED lines=8> */
[----:B------:R-:W-:Y:S01]  /*5d40*/  FFMA.FTZ R117, R186, R117, R71 ;  /* 0x00000075ba757223 */ /* 0x000fe20000010047 */
[----:B------:R-:W-:Y:S01]  /*5d50*/  FMUL.FTZ R99, R130, R129 ;  /* 0x0000008182637220 */ /* 0x000fe20000410000 */
[----:B------:R-:W-:Y:S01]  /*5d60*/  FADD.FTZ R211, R211, -R193 ;  /* 0x800000c1d3d37221 */ /* 0x000fe20000010000 */
[----:B------:R-:W-:Y:S01]  /*5d70*/  FMUL.FTZ R128, R129, R128 ;  /* 0x0000008081807220 */ /* 0x000fe20000410000 */
[----:B------:R-:W-:Y:S01]  /*5d80*/  SHF.L.U32 R130, R179, 0x10, RZ ;  /* 0x00000010b3827819 */ /* 0x000fe200000006ff */
[----:B------:R-:W-:Y:S01]  /*5d90*/  FFMA.FTZ R213, R213, R125, R126 ;  /* 0x0000007dd5d57223 */ /* 0x000fe2000001007e */
[----:B------:R-:W-:Y:S01]  /*5da0*/  FMUL.FTZ R117, R117, R187 ;  /* 0x000000bb75757220 */ /* 0x000fe20000410000 */
[----:B------:R-:W-:Y:S01]  /*5db0*/  SHF.L.U32 R129, R226, 0x10, RZ ;  /* 0x00000010e2817819 */ /* 0x000fe200000006ff */
[----:B------:R-:W-:Y:S01]  /*5dc0*/  FFMA.FTZ R179, R186, R211, R68 ;  /* 0x000000d3bab37223 */ /* 0x000fe20000010044 */
[----:B------:R-:W-:Y:S01]  /*5dd0*/  FADD.FTZ R217, R217, -R213 ;  /* 0x800000d5d9d97221 */ /* 0x000fe20000010000 */
[----:B------:R-:W-:Y:S01]  /*5de0*/  FMUL.FTZ R130, R117, R130 ;  /* 0x0000008275827220 */ /* 0x000fe20000410000 */
[----:B------:R-:W-:Y:S01]  /*5df0*/  FADD.FTZ R116, R180, -R116 ;  /* 0x80000074b4747221 */ /* 0x000fe20000010000 */
[----:B------:R-:W-:Y:S01]  /*5e00*/  FMUL.FTZ R117, R129, R117 ;  /* 0x0000007581757220 */ /* 0x000fe20000410000 */
[----:B------:R-:W-:Y:S01]  /*5e10*/  SHF.L.U32 R129, R98, 0x10, RZ ;  /* 0x0000001062817819 */ /* 0x000fe200000006ff */
[----:B------:R-:W-:Y:S01]  /*5e20*/  FMUL.FTZ R179, R179, R187 ;  /* 0x000000bbb3b37220 */ /* 0x000fe20000410000 */
[----:B------:R-:W-:Y:S01]  /*5e30*/  SHF.L.U32 R180, R50, 0x10, RZ ;  /* 0x0000001032b47819 */ /* 0x000fe200000006ff */
[----:B------:R-:W-:Y:S01]  /*5e40*/  FFMA.FTZ R217, R186, R217, R69 ;  /* 0x000000d9bad97223 */ /* 0x000fe20000010045 */
[----:B------:R-:W-:Y:S01]  /*5e50*/  PRMT R189, R98, 0x7632, R189 ;  /* 0x0000763262bd7816 */ /* 0x000fe200000000bd */
[----:B------:R-:W-:Y:S01]  /*5e60*/  FMUL.FTZ R129, R179, R129 ;  /* 0x00000081b3817220 */ /* 0x000fe20000410000 */
[----:B------:R-:W-:Y:S01]  /*5e70*/  FFMA.FTZ R181, R186, R181, R66 ;  /* 0x000000b5bab57223 */ /* 0x000fe20000010042 */
[----:B------:R-:W-:Y:S01]  /*5e80*/  FMUL.FTZ R98, R180, R179 ;  /* 0x000000b3b4627220 */ /* 0x000fe20000410000 */
[----:B------:R-:W-:Y:S01]  /*5e90*/  SHF.L.U32 R189, R189, 0x10, RZ ;  /* 0x00000010bdbd7819 */ /* 0x000fe200000006ff */
[-C--:B------:R-:W-:Y:S01]  /*5ea0*/  FMUL.FTZ R217, R217, R187.reuse ;  /* 0x000000bbd9d97220 */ /* 0x080fe20000410000 */
[----:B------:R-:W-:Y:S01]  /*5eb0*/  SHF.L.U32 R179, R225, 0x10, RZ ;  /* 0x00000010e1b37819 */ /* 0x000fe200000006ff */
[----:B------:R-:W-:Y:S01]  /*5ec0*/  FMUL.FTZ R181, R181, R187 ;  /* 0x000000bbb5b57220 */ /* 0x000fe20000410000 */
[----:B------:R-:W-:Y:S01]  /*5ed0*/  SHF.L.U32 R193, R49, 0x10, RZ ;  /* 0x0000001031c17819 */ /* 0x000fe200000006ff */
[----:B------:R-:W-:Y:S01]  /*5ee0*/  FMUL.FTZ R180, R217, R189 ;  /* 0x000000bdd9b47220 */ /* 0x000fe20000410000 */
[----:B------:R-:W-:Y:S01]  /*5ef0*/  PRMT R195, R97, 0x7632, R195 ;  /* 0x0000763261c37816 */ /* 0x000fe200000000c3 */
[----:B------:R-:W-:Y:S01]  /*5f00*/  FMUL.FTZ R189, R179, R217 ;  /* 0x000000d9b3bd7220 */ /* 0x000fe20000410000 */
        /* <DEDUP_REMOVED lines=11> */
[----:B------:R-:W-:Y:S01]  /*5fc0*/  SHF.L.U32 R212, R48, 0x10, RZ ;  /* 0x0000001030d47819 */ /* 0x000fe200000006ff */
[----:B------:R-:W-:Y:S01]  /*5fd0*/  FMUL.FTZ R195, R211, R187 ;  /* 0x000000bbd3c37220 */ /* 0x000fe20000410000 */
[----:B------:R-:W-:Y:S01]  /*5fe0*/  PRMT R211, R96, 0x7632, R211 ;  /* 0x0000763260d37816 */ /* 0x000fe200000000d3 */
[----:B------:R-:W-:Y:S01]  /*5ff0*/  FFMA.FTZ R215, R186, R215, R65 ;  /* 0x000000d7bad77223 */ /* 0x000fe20000010041 */
[----:B------:R-:W-:Y:S01]  /*6000*/  F2FP.BF16.F32.PACK_AB R99, R117, R99 ;  /* 0x000000637563723e */ /* 0x000fe200000010ff */
[----:B------:R-:W-:Y:S01]  /*6010*/  FMUL.FTZ R193, R195, R193 ;  /* 0x000000c1c3c17220 */ /* 0x000fe20000410000 */
[----:B------:R-:W-:Y:S01]  /*6020*/  FMUL.FTZ R96, R212, R195 ;  /* 0x000000c3d4607220 */ /* 0x000fe20000410000 */
[----:B------:R-:W-:Y:S01]  /*6030*/  SHF.L.U32 R195, R211, 0x10, RZ ;  /* 0x00000010d3c37819 */ /* 0x000fe200000006ff */
[----:B------:R-:W-:Y:S01]  /*6040*/  FMUL.FTZ R215, R215, R187 ;  /* 0x000000bbd7d77220 */ /* 0x000fe20000410000 */
[----:B------:R-:W-:-:S02]  /*6050*/  SHF.L.U32 R211, R223, 0x10, RZ ;  /* 0x00000010dfd37819 */ /* 0x000fc400000006ff */
[----:B------:R-:W-:Y:S01]  /*6060*/  F2FP.BF16.F32.PACK_AB R98, R189, R98 ;  /* 0x00000062bd62723e */ /* 0x000fe200000010ff */
[----:B------:R-:W-:Y:S01]  /*6070*/  FMUL.FTZ R195, R215, R195 ;  /* 0x000000c3d7c37220 */ /* 0x000fe20000410000 */
[----:B------:R-:W-:Y:S01]  /*6080*/  F2FP.BF16.F32.PACK_AB R97, R116, R97 ;  /* 0x000000617461723e */ /* 0x000fe200000010ff */
[----:B------:R-:W-:-:S05]  /*6090*/  FMUL.FTZ R211, R211, R215 ;  /* 0x000000d7d3d37220 */ /* 0x000fca0000410000 */
[----:B------:R-:W-:-:S07]  /*60a0*/  F2FP.BF16.F32.PACK_AB R96, R211, R96 ;  /* 0x00000060d360723e */ /* 0x000fce00000010ff */
.L_x_5738:
        /* <DEDUP_REMOVED lines=28> */
[----:B------:R-:W-:Y:S01]  /*6270*/  FFMA.FTZ R90, R186, R137, R78 ;  /* 0x00000089ba5a7223 */ /* 0x000fe2000001004e */
[----:B------:R-:W-:Y:S01]  /*6280*/  FADD.FTZ R88, R131, -R88 ;  /* 0x8000005883587221 */ /* 0x000fe20000010000 */
[----:B-----5:R-:W-:Y:S01]  /*6290*/  SHF.L.U32 R131, R99, 0x10, RZ ;  /* 0x0000001063837819 */ /* 0x020fe200000006ff */
[--C-:B------:R-:W-:Y:S01]  /*62a0*/  FFMA.FTZ R93, R177, R125, R126.reuse ;  /* 0x0000007db15d7223 */ /* 0x100fe2000001007e */
[----:B------:R-:W-:Y:S01]  /*62b0*/  FMUL.FTZ R116, R90, R187 ;  /* 0x000000bb5a747220 */ /* 0x000fe20000410000 */
[----:B------:R-:W-:Y:S01]  /*62c0*/  PRMT R99, R99, 0x7632, R99 ;  /* 0x0000763263637816 */ /* 0x000fe20000000063 */
[----:B------:R-:W-:Y:S01]  /*62d0*/  FFMA.FTZ R94, R176, R125, R126 ;  /* 0x0000007db05e7223 */ /* 0x000fe2000001007e */
[----:B------:R-:W-:Y:S01]  /*62e0*/  FFMA.FTZ R89, R186, R89, R77 ;  /* 0x00000059ba597223 */ /* 0x000fe2000001004d */
[----:B------:R-:W-:Y:S01]  /*62f0*/  FMUL.FTZ R131, R116, R131 ;  /* 0x0000008374837220 */ /* 0x000fe20000410000 */
[----:B------:R-:W-:Y:S01]  /*6300*/  FMUL.FTZ R116, R91, R116 ;  /* 0x000000745b747220 */ /* 0x000fe20000410000 */
[----:B------:R-:W-:Y:S01]  /*6310*/  FFMA.FTZ R91, R186, R88, R79 ;  /* 0x00000058ba5b7223 */ /* 0x000fe2000001004f */
[----:B------:R-:W-:Y:S01]  /*6320*/  SHF.L.U32 R88, R99, 0x10, RZ ;  /* 0x0000001063587819 */ /* 0x000fe200000006ff */
[----:B------:R-:W-:Y:S01]  /*6330*/  FADD.FTZ R93, R134, -R93 ;  /* 0x8000005d865d7221 */ /* 0x000fe20000010000 */
[----:B------:R-:W-:Y:S01]  /*6340*/  FADD.FTZ R94, R141, -R94 ;  /* 0x8000005e8d5e7221 */ /* 0x000fe20000010000 */
[----:B------:R-:W-:Y:S01]  /*6350*/  FMUL.FTZ R99, R91, R187 ;  /* 0x000000bb5b637220 */ /* 0x000fe20000410000 */
[----:B------:R-:W-:Y:S01]  /*6360*/  SHF.L.U32 R134, R54, 0x10, RZ ;  /* 0x0000001036867819 */ /* 0x000fe200000006ff */
[----:B------:R-:W-:Y:S01]  /*6370*/  FFMA.FTZ R95, R186, R95, R75 ;  /* 0x0000005fba5f7223 */ /* 0x000fe2000001004b */
[----:B------:R-:W-:Y:S01]  /*6380*/  SHF.L.U32 R137, R213, 0x10, RZ ;  /* 0x00000010d5897819 */ /* 0x000fe200000006ff */
[----:B------:R-:W-:Y:S01]  /*6390*/  FMUL.FTZ R133, R99, R88 ;  /* 0x0000005863857220 */ /* 0x000fe20000410000 */
[----:B------:R-:W-:Y:S01]  /*63a0*/  FMUL.FTZ R99, R132, R99 ;  /* 0x0000006384637220 */ /* 0x000fe20000410000 */
[----:B------:R-:W-:Y:S01]  /*63b0*/  SHF.L.U32 R132, R98, 0x10, RZ ;  /* 0x0000001062847819 */ /* 0x000fe200000006ff */
        /* <DEDUP_REMOVED lines=12> */
[C---:B------:R-:W-:Y:S01]  /*6480*/  SHF.L.U32 R134, R97.reuse, 0x10, RZ ;  /* 0x0000001061867819 */ /* 0x040fe200000006ff */
        /* <DEDUP_REMOVED lines=8> */
[----:B------:R-:W-:Y:S01]  /*6510*/  F2FP.BF16.F32.PACK_AB R98, R98, R117 ;  /* 0x000000756262723e */ /* 0x000fe200000010ff */
[----:B------:R-:W-:Y:S01]  /*6520*/  FMUL.FTZ R116, R92, R187 ;  /* 0x000000bb5c747220 */ /* 0x000fe20000410000 */
[----:B------:R-:W-:Y:S01]  /*6530*/  SHF.L.U32 R117, R52, 0x10, RZ ;  /* 0x0000001034757819 */ /* 0x000fe200000006ff */
[----:B------:R-:W-:Y:S01]  /*6540*/  FMUL.FTZ R138, R138, R97 ;  /* 0x000000618a8a7220 */ /* 0x000fe20000410000 */
[----:B------:R-:W-:Y:S01]  /*6550*/  FMUL.FTZ R136, R97, R136 ;  /* 0x0000008861887220 */ /* 0x000fe20000410000 */
[----:B------:R-:W-:Y:S01]  /*6560*/  FFMA.FTZ R93, R186, R93, R73 ;  /* 0x0000005dba5d7223 */ /* 0x000fe20000010049 */
[----:B------:R-:W-:-:S02]  /*6570*/  SHF.L.U32 R139, R211, 0x10, RZ ;  /* 0x00000010d38b7819 */ /* 0x000fc400000006ff */
[----:B------:R-:W-:Y:S02]  /*6580*/  F2FP.BF16.F32.PACK_AB R97, R138, R137 ;  /* 0x000000898a61723e */ /* 0x000fe400000010ff */
[C---:B------:R-:W-:Y:S02]  /*6590*/  SHF.L.U32 R137, R96.reuse, 0x10, RZ ;  /* 0x0000001060897819 */ /* 0x040fe400000006ff */
[----:B------:R-:W-:-:S03]  /*65a0*/  PRMT R96, R96, 0x7632, R96 ;  /* 0x0000763260607816 */ /* 0x000fc60000000060 */
[----:B------:R-:W-:Y:S01]  /*65b0*/  FMUL.FTZ R137, R116, R137 ;  /* 0x0000008974897220 */ /* 0x000fe20000410000 */
[----:B------:R-:W-:Y:S01]  /*65c0*/  FMUL.FTZ R116, R117, R116 ;  /* 0x0000007475747220 */ /* 0x000fe20000410000 */
[----:B------:R-:W-:Y:S01]  /*65d0*/  SHF.L.U32 R117, R96, 0x10, RZ ;  /* 0x0000001060757819 */ /* 0x000fe200000006ff */
[----:B------:R-:W-:-:S04]  /*65e0*/  FMUL.FTZ R96, R93, R187 ;  /* 0x000000bb5d607220 */ /* 0x000fc80000410000 */
[----:B------:R-:W-:Y:S01]  /*65f0*/  FMUL.FTZ R138, R96, R117 ;  /* 0x00000075608a7220 */ /* 0x000fe20000410000 */
[----:B------:R-:W-:-:S05]  /*6600*/  FMUL.FTZ R117, R139, R96 ;  /* 0x000000608b757220 */ /* 0x000fca0000410000 */
[----:B------:R-:W-:Y:S01]  /*6610*/  F2FP.BF16.F32.PACK_AB R96, R117, R116 ;  /* 0x000000747560723e */ /* 0x000fe200000010ff */
[----:B------:R-:W-:Y:S06]  /*6620*/  BRA `(.L_x_5740) ;  /* 0x0000000400207947 */ /* 0x000fec0003800000 */
.L_x_5739:
[-CC-:B------:R-:W-:Y:S01]  /*6630*/  FFMA.FTZ R139, R139, R125.reuse, R126.reuse ;  /* 0x0000007d8b8b7223 */ /* 0x180fe2000001007e */
[-CC-:B------:R-:W-:Y:S01]  /*6640*/  FFMA.FTZ R117, R143, R125.reuse, R126.reuse ;  /* 0x0000007d8f757223 */ /* 0x180fe2000001007e */
[-CC-:B------:R-:W-:Y:S01]  /*6650*/  FFMA.FTZ R116, R177, R125.reuse, R126.reuse ;  /* 0x0000007db1747223 */ /* 0x180fe2000001007e */
[-CC-:B------:R-:W-:Y:S01]  /*6660*/  FFMA.FTZ R176, R176, R125.reuse, R126.reuse ;  /* 0x0000007db0b07223 */ /* 0x180fe2000001007e */
[----:B------:R-:W-:Y:S01]  /*6670*/  FADD.FTZ R139, R137, -R139 ;  /* 0x8000008b898b7221 */ /* 0x000fe20000010000 */
[-CC-:B------:R-:W-:Y:S01]  /*6680*/  FFMA.FTZ R137, R136, R125.reuse, R126.reuse ;  /* 0x0000007d88897223 */ /* 0x180fe2000001007e */
[----:B------:R-:W-:Y:S01]  /*6690*/  FADD.FTZ R117, R133, -R117 ;  /* 0x8000007585757221 */ /* 0x000fe20000010000 */
[-C--:B------:R-:W-:Y:S01]  /*66a0*/  FFMA.FTZ R133, R140, R125.reuse, R126 ;  /* 0x0000007d8c857223 */ /* 0x080fe2000001007e */
[----:B------:R-:W-:Y:S01]  /*66b0*/  FADD.FTZ R116, R134, -R116 ;  /* 0x8000007486747221 */ /* 0x000fe20000010000 */
[----:B------:R-:W-:Y:S01]  /*66c0*/  FFMA.FTZ R136, R135, R125, R126 ;  /* 0x0000007d87887223 */ /* 0x000fe2000001007e */
[----:B------:R-:W-:Y:S01]  /*66d0*/  FADD.FTZ R134, R132, -R137 ;  /* 0x8000008984867221 */ /* 0x000fe20000010000 */
[----:B------:R-:W-:Y:S01]  /*66e0*/  FFMA.FTZ R132, R186, R139, R78 ;  /* 0x0000008bba847223 */ /* 0x000fe2000001004e */
[----:B------:R-:W-:Y:S01]  /*66f0*/  FADD.FTZ R133, R138, -R133 ;  /* 0x800000858a857221 */ /* 0x000fe20000010000 */
[--C-:B------:R-:W-:Y:S01]  /*6700*/  FADD.FTZ R138, R131, -R136.reuse ;  /* 0x80000088838a7221 */ /* 0x100fe20000010000 */
[----:B------:R-:W-:Y:S01]  /*6710*/  SHF.L.U32 R135, R55, 0x10, RZ ;  /* 0x0000001037877819 */ /* 0x000fe200000006ff */
[----:B------:R-:W-:Y:S01]  /*6720*/  FMUL.FTZ R132, R132, R187 ;  /* 0x000000bb84847220 */ /* 0x000fe20000410000 */
[C---:B-----5:R-:W-:Y:S01]  /*6730*/  SHF.L.U32 R131, R99.reuse, 0x10, RZ ;  /* 0x0000001063837819 */ /* 0x060fe200000006ff */
[C---:B------:R-:W-:Y:S01]  /*6740*/  FFMA.FTZ R138, R186.reuse, R138, R79 ;  /* 0x0000008aba8a7223 */ /* 0x040fe2000001004f */
[----:B------:R-:W-:Y:S01]  /*6750*/  PRMT R136, R99, 0x7632, R136 ;  /* 0x0000763263887816 */ /* 0x000fe20000000088 */
[----:B------:R-:W-:Y:S01]  /*6760*/  FMUL.FTZ R99, R135, R132 ;  /* 0x0000008487637220 */ /* 0x000fe20000410000 */
[----:B------:R-:W-:Y:S01]  /*6770*/  FFMA.FTZ R134, R186, R134, R77 ;  /* 0x00000086ba867223 */ /* 0x000fe2000001004d */
[----:B------:R-:W-:Y:S01]  /*6780*/  FMUL.FTZ R131, R132, R131 ;  /* 0x0000008384837220 */ /* 0x000fe20000410000 */
[----:B------:R-:W-:Y:S01]  /*6790*/  SHF.L.U32 R135, R136, 0x10, RZ ;  /* 0x0000001088877819 */ /* 0x000fe200000006ff */
[----:B------:R-:W-:Y:S01]  /*67a0*/  FMUL.FTZ R138, R138, R187 ;  /* 0x000000bb8a8a7220 */ /* 0x000fe20000410000 */
[----:B------:R-:W-:Y:S01]  /*67b0*/  FFMA.FTZ R132, R186, R133, R76 ;  /* 0x00000085ba847223 */ /* 0x000fe2000001004c */
[----:B------:R-:W-:Y:S01]  /*67c0*/  PRMT R136, R98, 0x7632, R136 ;  /* 0x0000763262887816 */ /* 0x000fe20000000088 */
        /* <DEDUP_REMOVED lines=17> */
[C---:B------:R-:W-:Y:S01]  /*68e0*/  PRMT R138, R97.reuse, 0x7632, R138 ;  /* 0x00007632618a7816 */ /* 0x040fe2000000008a */
[----:B------:R-:W-:Y:S01]  /*68f0*/  FFMA.FTZ R117, R186, R117, R75 ;  /* 0x00000075ba757223 */ /* 0x000fe2000001004b */
[----:B------:R-:W-:Y:S01]  /*6900*/  FADD.FTZ R142, R142, -R178 ;  /* 0x800000b28e8e7221 */ /* 0x000fe20000010000 */
[----:B------:R-:W-:Y:S01]  /*6910*/  FMUL.FTZ R140, R140, R134 ;  /* 0x000000868c8c7220 */ /* 0x000fe20000410000 */
        /* <DEDUP_REMOVED lines=8> */
[----:B------:R-:W-:Y:S01]  /*69a0*/  FFMA.FTZ R116, R186, R116, R73 ;  /* 0x00000074ba747223 */ /* 0x000fe20000010049 */
[----:B------:R-:W-:Y:S01]  /*69b0*/  FMUL.FTZ R117, R137, R117 ;  /* 0x0000007589757220 */ /* 0x000fe20000410000 */
[----:B------:R-:W-:Y:S01]  /*69c0*/  FMUL.FTZ R138, R142, R187 ;  /* 0x000000bb8e8a7220 */ /* 0x000fe20000410000 */
[----:B------:R-:W-:-:S02]  /*69d0*/  SHF.L.U32 R137, R96, 0x10, RZ ;  /* 0x0000001060897819 */ /* 0x000fc400000006ff */
[----:B------:R-:W-:Y:S02]  /*69e0*/  SHF.L.U32 R142, R52, 0x10, RZ ;  /* 0x00000010348e7819 */ /* 0x000fe400000006ff */
[----:B------:R-:W-:Y:S01]  /*69f0*/  PRMT R141, R96, 0x7632, R141 ;  /* 0x00007632608d7816 */ /* 0x000fe2000000008d */
[----:B------:R-:W-:Y:S01]  /*6a00*/  FMUL.FTZ R137, R138, R137 ;  /* 0x000000898a897220 */ /* 0x000fe20000410000 */
[----:B------:R-:W-:Y:S01]  /*6a10*/  F2FP.BF16.F32.PACK_AB R99, R139, R99 ;  /* 0x000000638b63723e */ /* 0x000fe200000010ff */
[----:B------:R-:W-:Y:S01]  /*6a20*/  FMUL.FTZ R96, R142, R138 ;  /* 0x0000008a8e607220 */ /* 0x000fe20000410000 */
[----:B------:R-:W-:Y:S01]  /*6a30*/  FMUL.FTZ R138, R116, R187 ;  /* 0x000000bb748a7220 */ /* 0x000fe20000410000 */
[----:B------:R-:W-:Y:S02]  /*6a40*/  SHF.L.U32 R116, R211, 0x10, RZ ;  /* 0x00000010d3747819 */ /* 0x000fe400000006ff */
[----:B------:R-:W-:Y:S02]  /*6a50*/  SHF.L.U32 R141, R141, 0x10, RZ ;  /* 0x000000108d8d7819 */ /* 0x000fe400000006ff */
[----:B------:R-:W-:Y:S01]  /*6a60*/  F2FP.BF16.F32.PACK_AB R98, R140, R98 ;  /* 0x000000628c62723e */ /* 0x000fe200000010ff */
[----:B------:R-:W-:Y:S01]  /*6a70*/  FMUL.FTZ R116, R116, R138 ;  /* 0x0000008a74747220 */ /* 0x000fe20000410000 */
[----:B------:R-:W-:Y:S01]  /*6a80*/  F2FP.BF16.F32.PACK_AB R97, R117, R97 ;  /* 0x000000617561723e */ /* 0x000fe200000010ff */
[----:B------:R-:W-:-:S03]  /*6a90*/  FMUL.FTZ R138, R138, R141 ;  /* 0x0000008d8a8a7220 */ /* 0x000fc60000410000 */
[----:B------:R-:W-:-:S07]  /*6aa0*/  F2FP.BF16.F32.PACK_AB R96, R116, R96 ;  /* 0x000000607460723e */ /* 0x000fce00000010ff */
.L_x_5740:
        /* <DEDUP_REMOVED lines=22> */
[----:B------:R-:W-:Y:S01]  /*6c10*/  FADD.FTZ R89, R122, -R91 ;  /* 0x8000005b7a597221 */ /* 0x000fe20000010000 */
[-CC-:B------:R-:W-:Y:S01]  /*6c20*/  FFMA.FTZ R110, R110, R125.reuse, R126.reuse ;  /* 0x0000007d6e6e7223 */ /* 0x180fe2000001007e */
[----:B------:R-:W-:Y:S01]  /*6c30*/  SHF.L.U32 R107, R88, 0x10, RZ ;  /* 0x00000010586b7819 */ /* 0x000fe200000006ff */
[----:B------:R-:W-:Y:S01]  /*6c40*/  FFMA.FTZ R92, R113, R125, R126 ;  /* 0x0000007d715c7223 */ /* 0x000fe2000001007e */
[----:B------:R-:W-:Y:S01]  /*6c50*/  PRMT R88, R98, 0x7632, R88 ;  /* 0x0000763262587816 */ /* 0x000fe20000000058 */
[----:B------:R-:W-:Y:S01]  /*6c60*/  FFMA.FTZ R89, R186, R89, R85 ;  /* 0x00000059ba597223 */ /* 0x000fe20000010055 */
[----:B------:R-:W-:Y:S01]  /*6c70*/  FADD.FTZ R113, R118, -R109 ;  /* 0x8000006d76717221 */ /* 0x000fe20000010000 */
[----:B------:R-:W-:Y:S01]  /*6c80*/  FADD.FTZ R95, R121, -R110 ;  /* 0x8000006e795f7221 */ /* 0x000fe20000010000 */
[----:B------:R-:W-:Y:S01]  /*6c90*/  SHF.L.U32 R88, R88, 0x10, RZ ;  /* 0x0000001058587819 */ /* 0x000fe200000006ff */
[----:B------:R-:W-:Y:S01]  /*6ca0*/  FMUL.FTZ R109, R89, R187 ;  /* 0x000000bb596d7220 */ /* 0x000fe20000410000 */
[----:B------:R-:W-:Y:S01]  /*6cb0*/  FFMA.FTZ R90, R111, R125, R126 ;  /* 0x0000007d6f5a7223 */ /* 0x000fe2000001007e */
[----:B------:R-:W-:Y:S01]  /*6cc0*/  FFMA.FTZ R95, R186, R95, R83 ;  /* 0x0000005fba5f7223 */ /* 0x000fe20000010053 */
[----:B------:R-:W-:Y:S01]  /*6cd0*/  FADD.FTZ R123, R123, -R92 ;  /* 0x8000005c7b7b7221 */ /* 0x000fe20000010000 */
[----:B------:R-:W-:Y:S01]  /*6ce0*/  FMUL.FTZ R110, R109, R88 ;  /* 0x000000586d6e7220 */ /* 0x000fe20000410000 */
[----:B------:R-:W-:Y:S01]  /*6cf0*/  PRMT R88, R97, 0x7632, R88 ;  /* 0x0000763261587816 */ /* 0x000fe20000000058 */
[----:B------:R-:W-:Y:S01]  /*6d00*/  FADD.FTZ R119, R119, -R90 ;  /* 0x8000005a77777221 */ /* 0x000fe20000010000 */
[----:B------:R-:W-:Y:S01]  /*6d10*/  SHF.L.U32 R90, R139, 0x10, RZ ;  /* 0x000000108b5a7819 */ /* 0x000fe200000006ff */
[----:B------:R-:W-:Y:S01]  /*6d20*/  FMUL.FTZ R117, R95, R187 ;  /* 0x000000bb5f757220 */ /* 0x000fe20000410000 */
[----:B------:R-:W-:Y:S01]  /*6d30*/  SHF.L.U32 R88, R88, 0x10, RZ ;  /* 0x0000001058587819 */ /* 0x000fe200000006ff */
[----:B------:R-:W-:Y:S01]  /*6d40*/  FFMA.FTZ R125, R114, R125, R126 ;  /* 0x0000007d727d7223 */ /* 0x000fe2000001007e */
[----:B------:R-:W-:Y:S01]  /*6d50*/  SHF.L.U32 R112, R99, 0x10, RZ ;  /* 0x0000001063707819 */ /* 0x000fe200000006ff */
[C---:B------:R-:W-:Y:S01]  /*6d60*/  FFMA.FTZ R94, R186.reuse, R113, R82 ;  /* 0x00000071ba5e7223 */ /* 0x040fe20000010052 */
[----:B------:R-:W-:Y:S01]  /*6d70*/  FFMA.FTZ R92, R186, R115, R80 ;  /* 0x00000073ba5c7223 */ /* 0x000fe20000010050 */
[----:B------:R-:W-:Y:S01]  /*6d80*/  FMUL.FTZ R111, R117, R88 ;  /* 0x00000058756f7220 */ /* 0x000fe20000410000 */
[----:B------:R-:W-:Y:S01]  /*6d90*/  FMUL.FTZ R117, R90, R117 ;  /* 0x000000755a757220 */ /* 0x000fe20000410000 */
[C---:B------:R-:W-:Y:S01]  /*6da0*/  FFMA.FTZ R90, R186.reuse, R123, R86 ;  /* 0x0000007bba5a7223 */ /* 0x040fe20000010056 */
[----:B------:R-:W-:Y:S01]  /*6db0*/  FFMA.FTZ R88, R186, R119, R84 ;  /* 0x00000077ba587223 */ /* 0x000fe20000010054 */
[----:B------:R-:W-:Y:S01]  /*6dc0*/  SHF.L.U32 R114, R43, 0x10, RZ ;  /* 0x000000102b727819 */ /* 0x000fe200000006ff */
[----:B------:R-:W-:Y:S01]  /*6dd0*/  FADD.FTZ R125, R124, -R125 ;  /* 0x8000007d7c7d7221 */ /* 0x000fe20000010000 */
        /* <DEDUP_REMOVED lines=8> */
[----:B------:R-:W-:Y:S01]  /*6e60*/  FFMA.FTZ R91, R186, R125, R87 ;  /* 0x0000007dba5b7223 */ /* 0x000fe20000010057 */
[----:B------:R-:W-:Y:S01]  /*6e70*/  FMUL.FTZ R99, R114, R99 ;  /* 0x0000006372637220 */ /* 0x000fe20000410000 */
[----:B------:R-:W-:Y:S01]  /*6e80*/  FFMA.FTZ R93, R186, R120, R81 ;  /* 0x00000078ba5d7223 */ /* 0x000fe20000010051 */
[----:B------:R-:W-:Y:S01]  /*6e90*/  FMUL.FTZ R114, R98, R115 ;  /* 0x0000007362727220 */ /* 0x000fe20000410000 */
[----:B------:R-:W-:Y:S01]  /*6ea0*/  FMUL.FTZ R98, R119, R98 ;  /* 0x0000006277627220 */ /* 0x000fe20000410000 */
[----:B------:R-:W-:Y:S01]  /*6eb0*/  FMUL.FTZ R115, R97, R112 ;  /* 0x0000007061737220 */ /* 0x000fe20000410000 */
[----:B------:R-:W-:Y:S01]  /*6ec0*/  FMUL.FTZ R118, R118, R97 ;  /* 0x0000006176767220 */ /* 0x000fe20000410000 */
[C---:B------:R-:W-:Y:S01]  /*6ed0*/  PRMT R97, R96.reuse, 0x7632, R97 ;  /* 0x0000763260617816 */ /* 0x040fe20000000061 */
        /* <DEDUP_REMOVED lines=21> */
.L_x_5741:
[-CC-:B------:R-:W-:Y:S01]  /*7030*/  FFMA.FTZ R142, R107, R125.reuse, R126.reuse ;  /* 0x0000007d6b8e7223 */ /* 0x180fe2000001007e */
[-CC-:B------:R-:W-:Y:S01]  /*7040*/  FFMA.FTZ R107, R108, R125.reuse, R126.reuse ;  /* 0x0000007d6c6b7223 */ /* 0x180fe2000001007e */
[-CC-:B------:R-:W-:Y:S01]  /*7050*/  FFMA.FTZ R109, R109, R125.reuse, R126.reuse ;  /* 0x0000007d6d6d7223 */ /* 0x180fe2000001007e */
[-CC-:B------:R-:W-:Y:S01]  /*7060*/  FFMA.FTZ R110, R110, R125.reuse, R126.reuse ;  /* 0x0000007d6e6e7223 */ /* 0x180fe2000001007e */
[-CC-:B------:R-:W-:Y:S01]  /*7070*/  FFMA.FTZ R108, R111, R125.reuse, R126.reuse ;  /* 0x0000007d6f6c7223 */ /* 0x180fe2000001007e */
[----:B------:R-:W-:Y:S01]  /*7080*/  FADD.FTZ R120, R120, -R107 ;  /* 0x8000006b78787221 */ /* 0x000fe20000010000 */
[-CC-:B------:R-:W-:Y:S01]  /*7090*/  FFMA.FTZ R107, R112, R125.reuse, R126.reuse ;  /* 0x0000007d706b7223 */ /* 0x180fe2000001007e */
[----:B------:R-:W-:Y:S01]  /*70a0*/  FADD.FTZ R109, R118, -R109 ;  /* 0x8000006d766d7221 */ /* 0x000fe20000010000 */
[-CC-:B------:R-:W-:Y:S01]  /*70b0*/  FFMA.FTZ R112, R113, R125.reuse, R126.reuse ;  /* 0x0000007d71707223 */ /* 0x180fe2000001007e */
[----:B------:R-:W-:Y:S01]  /*70c0*/  FFMA.FTZ R125, R114, R125, R126 ;  /* 0x0000007d727d7223 */ /* 0x000fe2000001007e */
[--C-:B------:R-:W-:Y:S01]  /*70d0*/  FADD.FTZ R122, R122, -R107.reuse ;  /* 0x8000006b7a7a7221 */ /* 0x100fe20000010000 */
[----:B------:R-:W-:Y:S01]  /*70e0*/  FADD.FTZ R114, R121, -R110 ;  /* 0x8000006e79727221 */ /* 0x000fe20000010000 */
[----:B------:R-:W-:Y:S01]  /*70f0*/  FFMA.FTZ R110, R186, R109, R82 ;  /* 0x0000006dba6e7223 */ /* 0x000fe20000010052 */
[----:B------:R-:W-:Y:S01]  /*7100*/  FADD.FTZ R119, R119, -R108 ;  /* 0x8000006c77777221 */ /* 0x000fe20000010000 */
[----:B-----5:R-:W-:Y:S01]  /*7110*/  PRMT R107, R98, 0x7632, R107 ;  /* 0x00007632626b7816 */ /* 0x020fe2000000006b */
[----:B------:R-:W-:Y:S01]  /*7120*/  FFMA.FTZ R122, R186, R122, R85 ;  /* 0x0000007aba7a7223 */ /* 0x000fe20000010055 */
[----:B------:R-:W-:Y:S01]  /*7130*/  FADD.FTZ R124, R124, -R125 ;  /* 0x8000007d7c7c7221 */ /* 0x000fe20000010000 */
[----:B------:R-:W-:Y:S01]  /*7140*/  FADD.FTZ R115, R115, -R142 ;  /* 0x8000008e73737221 */ /* 0x000fe20000010000 */
[----:B------:R-:W-:Y:S01]  /*7150*/  FADD.FTZ R123, R123, -R112 ;  /* 0x800000707b7b7221 */ /* 0x000fe20000010000 */
[----:B------:R-:W-:Y:S01]  /*7160*/  FMUL.FTZ R109, R110, R187 ;  /* 0x000000bb6e6d7220 */ /* 0x000fe20000410000 */
[----:B------:R-:W-:Y:S01]  /*7170*/  FFMA.FTZ R112, R186, R119, R84 ;  /* 0x00000077ba707223 */ /* 0x000fe20000010054 */
[----:B------:R-:W-:Y:S01]  /*7180*/  PRMT R110, R99, 0x7632, R110 ;  /* 0x00007632636e7816 */ /* 0x000fe2000000006e */
[----:B------:R-:W-:Y:S01]  /*7190*/  FMUL.FTZ R122, R122, R187 ;  /* 0x000000bb7a7a7220 */ /* 0x000fe20000410000 */
[----:B------:R-:W-:Y:S01]  /*71a0*/  SHF.L.U32 R111, R107, 0x10, RZ ;  /* 0x000000106b6f7819 */ /* 0x000fe200000006ff */
[C---:B------:R-:W-:Y:S01]  /*71b0*/  FFMA.FTZ R124, R186.reuse, R124, R87 ;  /* 0x0000007cba7c7223 */ /* 0x040fe20000010057 */
[----:B------:R-:W-:Y:S01]  /*71c0*/  FFMA.FTZ R108, R186, R115, R80 ;  /* 0x00000073ba6c7223 */ /* 0x000fe20000010050 */
[----:B------:R-:W-:Y:S01]  /*71d0*/  SHF.L.U32 R117, R140, 0x10, RZ ;  /* 0x000000108c757819 */ /* 0x000fe200000006ff */
[----:B------:R-:W-:Y:S01]  /*71e0*/  FMUL.FTZ R115, R112, R187 ;  /* 0x000000bb70737220 */ /* 0x000fe20000410000 */
[----:B------:R-:W-:Y:S01]  /*71f0*/  SHF.L.U32 R121, R110, 0x10, RZ ;  /* 0x000000106e797819 */ /* 0x000fe200000006ff */
[----:B------:R-:W-:Y:S01]  /*7200*/  FFMA.FTZ R120, R186, R120, R81 ;  /* 0x00000078ba787223 */ /* 0x000fe20000010051 */
[----:B------:R-:W-:Y:S01]  /*7210*/  FMUL.FTZ R110, R122, R111 ;  /* 0x0000006f7a6e7220 */ /* 0x000fe20000410000 */
[----:B------:R-:W-:Y:S01]  /*7220*/  PRMT R112, R97, 0x7632, R112 ;  /* 0x0000763261707816 */ /* 0x000fe20000000070 */
[----:B------:R-:W-:Y:S01]  /*7230*/  FMUL.FTZ R124, R124, R187 ;  /* 0x000000bb7c7c7220 */ /* 0x000fe20000410000 */
[----:B------:R-:W-:Y:S01]  /*7240*/  PRMT R111, R96, 0x7632, R111 ;  /* 0x00007632606f7816 */ /* 0x000fe2000000006f */
[C---:B------:R-:W-:Y:S01]  /*7250*/  FFMA.FTZ R114, R186.reuse, R114, R83 ;  /* 0x00000072ba727223 */ /* 0x040fe20000010053 */
[----:B------:R-:W-:Y:S01]  /*7260*/  FFMA.FTZ R118, R186, R123, R86 ;  /* 0x0000007bba767223 */ /* 0x000fe20000010056 */
        /* <DEDUP_REMOVED lines=35> */
[----:B------:R-:W-:-:S07]  /*74a0*/  F2FP.BF16.F32.PACK_AB R96, R120, R109 ;  /* 0x0000006d7860723e */ /* 0x000fce00000010ff */
.L_x_5742:
[----:B------:R-:W0:Y:S01]  /*74b0*/  @P1 LDC.64 R108, c[0x0][0x478] ;  /* 0x00011e00ff6c1b82 */ /* 0x000e220000000a00 */
[----:B------:R-:W-:Y:S01]  /*74c0*/  MOV R117, 0x10 ;  /* 0x0000001000757802 */ /* 0x000fe20000000f00 */
[----:B0-----:R-:W-:-:S05]  /*74d0*/  @P1 IMAD.WIDE.U32 R108, R0, 0x20, R108 ;  /* 0x00000020006c1825 */ /* 0x001fca00078e006c */
[----:B------:R-:W-:Y:S04]  /*74e0*/  @P1 STG.E.128 desc[UR6][R108.64], R92 ;  /* 0x0000005c6c001986 */ /* 0x000fe8000c101d06 */
[----:B------:R0:W-:Y:S02]  /*74f0*/  @P1 STG.E.128 desc[UR6][R108.64+0x10], R88 ;  /* 0x000010586c001986 */ /* 0x0001e4000c101d06 */
[----:B0-----:R-:W-:-:S05]  /*7500*/  IMAD.WIDE.U32 R108, R0, R117, UR18 ;  /* 0x00000012006c7e25 */ /* 0x001fca000f8e0075 */
[----:B------:R0:W-:Y:S02]  /*7510*/  STG.E.128 desc[UR6][R108.64], R96 ;  /* 0x000000606c007986 */ /* 0x0001e4000c101d06 */
.L_x_5734:
[----:B01----:R-:W0:Y:S01]  /*7520*/  LDC.64 R96, c[0x0][0x380] ;  /* 0x0000e000ff607b82 */ /* 0x003e220000000a00 */
        /* <DEDUP_REMOVED lines=23> */
[----:B0-----:R-:W-:Y:S01]  /*76a0*/  LEA R184, R96, R184, 0x2 ;  /* 0x000000b860b87211 */ /* 0x001fe200078e10ff */
[----:B------:R-:W-:Y:S01]  /*76b0*/  FADD.FTZ R197, R133, R197 ;  /* 0x000000c585c57221 */ /* 0x000fe20000010000 */
[----:B------:R-:W-:Y:S01]  /*76c0*/  FADD.FTZ R198, R116, R198 ;  /* 0x000000c674c67221 */ /* 0x000fe20000010000 */
[----:B------:R-:W-:Y:S01]  /*76d0*/  FADD.FTZ R199, R112, R199 ;  /* 0x000000c770c77221 */ /* 0x000fe20000010000 */
[----:B------:R-:W-:Y:S01]  /*76e0*/  ISETP.GE.AND P1, PT, R184, R97, PT ;  /* 0x00000061b800720c */ /* 0x000fe20003f26270 */
[----:B------:R-:W-:Y:S01]  /*76f0*/  FADD.FTZ R200, R115, R200 ;  /* 0x000000c873c87221 */ /* 0x000fe20000010000 */
[----:B------:R-:W-:Y:S01]  /*7700*/  FADD.FTZ R201, R111, R201 ;  /* 0x000000c96fc97221 */ /* 0x000fe20000010000 */
[----:B------:R-:W-:Y:S01]  /*7710*/  FADD.FTZ R202, R114, R202 ;  /* 0x000000ca72ca7221 */ /* 0x000fe20000010000 */
[----:B------:R-:W-:Y:S01]  /*7720*/  FADD.FTZ R203, R110, R203 ;  /* 0x000000cb6ecb7221 */ /* 0x000fe20000010000 */
[----:B------:R-:W-:Y:S01]  /*7730*/  FADD.FTZ R204, R113, R204 ;  /* 0x000000cc71cc7221 */ /* 0x000fe20000010000 */
[----:B------:R-:W-:-:S07]  /*7740*/  FADD.FTZ R205, R107, R205 ;  /* 0x000000cd6bcd7221 */ /* 0x000fce0000010000 */
[----:B------:R-:W-:Y:S05]  /*7750*/  @!P1 BRA `(.L_x_5743) ;  /* 0xffffff9400709947 */ /* 0x000fea000383ffff */
[----:B------:R-:W-:Y:S05]  /*7760*/  BSYNC B1 ;  /* 0x0000000000017941 */ /* 0x000fea0003800000 */
.L_x_5723:
        /* <DEDUP_REMOVED lines=76> */
[----:B------:R-:W-:-:S07]  /*7c30*/  MOV R75, R162 ;  /* 0x000000a2004b7202 */ /* 0x000fce0000000f00 */
.L_x_5722:
[----:B------:R-:W-:Y:S05]  /*7c40*/  BSYNC B0 ;  /* 0x0000000000007941 */ /* 0x000fea0003800000 */
.L_x_5721:
        /* <DEDUP_REMOVED lines=35> */
[----:B-1----:R-:W-:Y:S01]  /*7e80*/  FADD.FTZ R3, RZ, R3 ;  /* 0x00000003ff037221 */ /* 0x002fe20000010000 */
[----:B----4-:R-:W-:Y:S02]  /*7e90*/  FADD.FTZ R32, RZ, R32 ;  /* 0x00000020ff207221 */ /* 0x010fe40000010000 */
[----:B------:R-:W1:Y:S01]  /*7ea0*/  LDS R34, [R33+0x600] ;  /* 0x0006000021227984 */ /* 0x000e620000000800 */
[----:B-----5:R-:W-:-:S03]  /*7eb0*/  FADD.FTZ R2, R2, R39 ;  /* 0x0000002702027221 */ /* 0x020fc60000010000 */
[----:B------:R-:W4:Y:S01]  /*7ec0*/  LDS R51, [R33+0x1600] ;  /* 0x0016000021337984 */ /* 0x000f220000000800 */
[----:B---3--:R-:W-:-:S03]  /*7ed0*/  FADD.FTZ R3, R3, R48 ;  /* 0x0000003003037221 */ /* 0x008fc60000010000 */
[----:B------:R-:W3:Y:S01]  /*7ee0*/  LDS R35, [R33+0x800] ;  /* 0x0008000021237984 */ /* 0x000ee20000000800 */
[----:B--2---:R-:W-:-:S03]  /*7ef0*/  FADD.FTZ R32, R32, R49 ;  /* 0x0000003120207221 */ /* 0x004fc60000010000 */
[----:B------:R-:W2:Y:S01]  /*7f00*/  LDS R36, [R33+0xa00] ;  /* 0x000a000021247984 */ /* 0x000ea20000000800 */
        /* <DEDUP_REMOVED lines=10> */
[----:B0-----:R-:W-:-:S03]  /*7fb0*/  FADD.FTZ R81, R32, R81 ;  /* 0x0000005120517221 */ /* 0x001fc60000010000 */
[----:B------:R-:W0:Y:S04]  /*7fc0*/  LDS R67, [R33+0x1e00] ;  /* 0x001e000021437984 */ /* 0x000e280000000800 */
[----:B------:R-:W0:Y:S01]  /*7fd0*/  LDS R73, [R33+0x2600] ;  /* 0x0026000021497984 */ /* 0x000e220000000800 */
[----:B-1----:R-:W-:-:S03]  /*7fe0*/  FADD.FTZ R34, RZ, R34 ;  /* 0x00000022ff227221 */ /* 0x002fc60000010000 */
[----:B------:R-:W1:Y:S01]  /*7ff0*/  LDS R68, [R33+0x2800] ;  /* 0x0028000021447984 */ /* 0x000e620000000800 */
[----:B----4-:R-:W-:-:S03]  /*8000*/  FADD.FTZ R34, R34, R51 ;  /* 0x0000003322227221 */ /* 0x010fc60000010000 */
[----:B------:R-:W4:Y:S01]  /*8010*/  LDS R75, [R33+0x2a00] ;  /* 0x002a0000214b7984 */ /* 0x000f220000000800 */
[----:B---3--:R-:W-:-:S03]  /*8020*/  FADD.FTZ R35, RZ, R35 ;  /* 0x00000023ff237221 */ /* 0x008fc60000010000 */
[----:B------:R-:W3:Y:S01]  /*8030*/  LDS R70, [R33+0x2c00] ;  /* 0x002c000021467984 */ /* 0x000ee20000000800 */
[----:B--2---:R-:W-:-:S03]  /*8040*/  FADD.FTZ R36, RZ, R36 ;  /* 0x00000024ff247221 */ /* 0x004fc60000010000 */
[----:B------:R-:W2:Y:S01]  /*8050*/  LDS R77, [R33+0x2e00] ;  /* 0x002e0000214d7984 */ /* 0x000ea20000000800 */
[----:B-----5:R-:W-:-:S03]  /*8060*/  FADD.FTZ R37, RZ, R37 ;  /* 0x00000025ff257221 */ /* 0x020fc60000010000 */
[----:B------:R-:W5:Y:S01]  /*8070*/  LDS R83, [R33+0x3600] ;  /* 0x0036000021537984 */ /* 0x000f620000000800 */
[----:B------:R-:W-:-:S03]  /*8080*/  FADD.FTZ R38, RZ, R38 ;  /* 0x00000026ff267221 */ /* 0x000fc60000010000 */
[----:B------:R-:W5:Y:S01]  /*8090*/  LDS R2, [R33+0x3800] ;  /* 0x0038000021027984 */ /* 0x000f620000000800 */
[----:B------:R-:W-:-:S03]  /*80a0*/  FADD.FTZ R35, R35, R50 ;  /* 0x0000003223237221 */ /* 0x000fc60000010000 */
[----:B------:R-:W-:Y:S01]  /*80b0*/  LDS R3, [R33+0x3a00] ;  /* 0x003a000021037984 */ /* 0x000fe20000000800 */
[----:B------:R-:W-:-:S03]  /*80c0*/  FADD.FTZ R36, R36, R65 ;  /* 0x0000004124247221 */ /* 0x000fc60000010000 */
[----:B------:R-:W5:Y:S01]  /*80d0*/  LDS R32, [R33+0x3c00] ;  /* 0x003c000021207984 */ /* 0x000f620000000800 */
[----:B------:R-:W-:-:S03]  /*80e0*/  FADD.FTZ R37, R37, R64 ;  /* 0x0000004025257221 */ /* 0x000fc60000010000 */
[----:B------:R-:W5:Y:S01]  /*80f0*/  LDS R49, [R33+0x3e00] ;  /* 0x003e000021317984 */ /* 0x000f620000000800 */
[----:B0-----:R-:W-:Y:S01]  /*8100*/  FADD.FTZ R38, R38, R67 ;  /* 0x0000004326267221 */ /* 0x001fe20000010000 */
[----:B------:R-:W-:Y:S01]  /*8110*/  BAR.SYNC.DEFER_BLOCKING 0x0 ;  /* 0x0000000000007b1d */ /* 0x000fe20000010000 */
[----:B------:R-:W-:Y:S01]  /*8120*/  FADD.FTZ R34, R34, R73 ;  /* 0x0000004922227221 */ /* 0x000fe20000010000 */
[----:B-1----:R-:W-:Y:S01]  /*8130*/  FADD.FTZ R35, R35, R68 ;  /* 0x0000004423237221 */ /* 0x002fe20000010000 */
[----:B----4-:R-:W-:Y:S01]  /*8140*/  FADD.FTZ R36, R36, R75 ;  /* 0x0000004b24247221 */ /* 0x010fe20000010000 */
[----:B---3--:R-:W-:Y:S01]  /*8150*/  FADD.FTZ R37, R37, R70 ;  /* 0x0000004625257221 */ /* 0x008fe20000010000 */
[----:B--2---:R-:W-:Y:S01]  /*8160*/  FADD.FTZ R38, R38, R77 ;  /* 0x0000004d26267221 */ /* 0x004fe20000010000 */
[----:B-----5:R-:W-:Y:S01]  /*8170*/  FADD.FTZ R83, R34, R83 ;  /* 0x0000005322537221 */ /* 0x020fe20000010000 */
[----:B------:R-:W-:Y:S01]  /*8180*/  STS.128 [R0], R44 ;  /* 0x0000002c00007388 */ /* 0x000fe20000000c00 */
[----:B------:R-:W-:-:S03]  /*8190*/  FADD.FTZ R35, R35, R2 ;  /* 0x0000000223237221 */ /* 0x000fc60000010000 */
[----:B------:R-:W-:Y:S04]  /*81a0*/  STS.128 [R0+0x10], R4 ;  /* 0x0000100400007388 */ /* 0x000fe80000000c00 */
[----:B------:R0:W-:Y:S01]  /*81b0*/  STS.128 [R0+0x400], R8 ;  /* 0x0004000800007388 */ /* 0x0001e20000000c00 */
[----:B------:R-:W-:-:S03]  /*81c0*/  FADD.FTZ R37, R37, R32 ;  /* 0x0000002025257221 */ /* 0x000fc60000010000 */
[----:B------:R-:W-:Y:S01]  /*81d0*/  STS.128 [R0+0x410], R12 ;  /* 0x0004100c00007388 */ /* 0x000fe20000000c00 */
[----:B------:R-:W-:-:S03]  /*81e0*/  FADD.FTZ R49, R38, R49 ;  /* 0x0000003126317221 */ /* 0x000fc60000010000 */
[----:B------:R-:W-:Y:S04]  /*81f0*/  STS.128 [R0+0x800], R16 ;  /* 0x0008001000007388 */ /* 0x000fe80000000c00 */
[----:B------:R-:W-:Y:S04]  /*8200*/  STS.128 [R0+0x810], R20 ;  /* 0x0008101400007388 */ /* 0x000fe80000000c00 */
[----:B------:R-:W-:Y:S01]  /*8210*/  STS.128 [R0+0xc00], R24 ;  /* 0x000c001800007388 */ /* 0x000fe20000000c00 */
[----:B0-----:R-:W-:-:S03]  /*8220*/  FADD.FTZ R9, R36, R3 ;  /* 0x0000000324097221 */ /* 0x001fc60000010000 */
        /* <DEDUP_REMOVED lines=25> */
[----:B------:R-:W-:-:S03]  /*83c0*/  FADD.FTZ R5, RZ, R5 ;  /* 0x00000005ff057221 */ /* 0x000fc60000010000 */
[----:B------:R-:W5:Y:S01]  /*83d0*/  LDS R21, [R33+0x2200] ;  /* 0x0022000021157984 */ /* 0x000f620000000800 */
[----:B------:R-:W-:Y:S02]  /*83e0*/  FADD.FTZ R5, R5, R12 ;  /* 0x0000000c05057221 */ /* 0x000fe40000010000 */
[----:B------:R-:W3:Y:S01]  /*83f0*/  LDC R12, c[0x0][0x388] ;  /* 0x0000e200ff0c7b82 */ /* 0x000ee20000000800 */
        /* <DEDUP_REMOVED lines=9> */
[----:B-1----:R-:W-:-:S03]  /*8490*/  FADD.FTZ R8, RZ, R8 ;  /* 0x00000008ff087221 */ /* 0x002fc60000010000 */
[----:B------:R-:W1:Y:S01]  /*84a0*/  LDS R29, [R33+0x2e00] ;  /* 0x002e0000211d7984 */ /* 0x000e620000000800 */
[----:B--2---:R-:W-:Y:S01]  /*84b0*/  FADD.FTZ R8, R8, R15 ;  /* 0x0000000f08087221 */ /* 0x004fe20000010000 */
[----:B---3--:R-:W-:Y:S02]  /*84c0*/  IMAD R12, R12, UR4, RZ ;  /* 0x000000040c0c7c24 */ /* 0x008fe4000f8e02ff */
[----:B------:R-:W2:Y:S01]  /*84d0*/  LDS R20, [R33+0x3000] ;  /* 0x0030000021147984 */ /* 0x000ea20000000800 */
[----:B------:R-:W-:Y:S01]  /*84e0*/  FADD.FTZ R10, RZ, R10 ;  /* 0x0000000aff0a7221 */ /* 0x000fe20000010000 */
[----:B------:R-:W3:Y:S02]  /*84f0*/  LDCU.64 UR4, c[0x0][0x460] ;  /* 0x00008c00ff0477ac */ /* 0x000ee40008000a00 */
[----:B------:R-:W3:Y:S01]  /*8500*/  LDS R22, [R33+0x3200] ;  /* 0x0032000021167984 */ /* 0x000ee20000000800 */
[----:B----4-:R-:W-:-:S03]  /*8510*/  FADD.FTZ R10, R10, R17 ;  /* 0x000000110a0a7221 */ /* 0x010fc60000010000 */
[----:B------:R-:W4:Y:S01]  /*8520*/  LDS R31, [R33+0x3400] ;  /* 0x00340000211f7984 */ /* 0x000f220000000800 */
        /* <DEDUP_REMOVED lines=13> */
[----:B-1----:R-:W-:Y:S01]  /*8600*/  FADD.FTZ R10, R10, R29 ;  /* 0x0000001d0a0a7221 */ /* 0x002fe20000010000 */
[----:B--2---:R-:W-:Y:S01]  /*8610*/  FADD.FTZ R19, R19, R20 ;  /* 0x0000001413137221 */ /* 0x004fe20000010000 */
[----:B---3--:R-:W-:Y:S01]  /*8620*/  FADD.FTZ R21, R21, R22 ;  /* 0x0000001615157221 */ /* 0x008fe20000010000 */
[----:B----4-:R-:W-:Y:S01]  /*8630*/  FADD.FTZ R31, R4, R31 ;  /* 0x0000001f041f7221 */ /* 0x010fe20000010000 */
[----:B-----5:R-:W-:Y:S01]  /*8640*/  FADD.FTZ R11, R5, R24 ;  /* 0x00000018050b7221 */ /* 0x020fe20000010000 */
[----:B------:R-:W-:Y:S01]  /*8650*/  STS.128 [R0], R40 ;  /* 0x0000002800007388 */ /* 0x000fe20000000c00 */
[----:B------:R-:W-:Y:S01]  /*8660*/  FADD.FTZ R47, R6, R47 ;  /* 0x0000002f062f7221 */ /* 0x000fe20000010000 */
[----:B------:R-:W-:-:S02]  /*8670*/  IADD3 R6, P0, PT, R12, R80, RZ ;  /* 0x000000500c067210 */ /* 0x000fc40007f1e0ff */
[----:B------:R-:W-:Y:S01]  /*8680*/  STS.128 [R0+0x10], R164 ;  /* 0x000010a400007388 */ /* 0x000fe20000000c00 */
[----:B------:R-:W-:Y:S01]  /*8690*/  FADD.FTZ R13, R7, R26 ;  /* 0x0000001a070d7221 */ /* 0x000fe20000010000 */
[----:B------:R-:W-:Y:S02]  /*86a0*/  IADD3.X R7, PT, PT, RZ, RZ, RZ, P0, !PT ;  /* 0x000000ffff077210 */ /* 0x000fe400007fe4ff */
[----:B------:R-:W-:Y:S01]  /*86b0*/  STS.128 [R0+0x400], R168 ;  /* 0x000400a800007388 */ /* 0x000fe20000000c00 */
[----:B------:R-:W-:Y:S01]  /*86c0*/  FADD.FTZ R65, R8, R65 ;  /* 0x0000004108417221 */ /* 0x000fe20000010000 */
[----:B------:R-:W-:Y:S02]  /*86d0*/  SHF.L.U64.HI R7, R6, 0x2, R7 ;  /* 0x0000000206077819 */ /* 0x000fe40000010207 */
[----:B------:R-:W-:Y:S01]  /*86e0*/  STS.128 [R0+0x410], R172 ;  /* 0x000410ac00007388 */ /* 0x000fe20000000c00 */
[----:B------:R-:W-:Y:S01]  /*86f0*/  FADD.FTZ R67, R10, R67 ;  /* 0x000000430a437221 */ /* 0x000fe20000010000 */
[----:B------:R-:W-:-:S02]  /*8700*/  SHF.L.U32 R6, R6, 0x2, RZ ;  /* 0x0000000206067819 */ /* 0x000fc400000006ff */
[----:B------:R-:W-:Y:S02]  /*8710*/  STS.128 [R0+0x800], R188 ;  /* 0x000800bc00007388 */ /* 0x000fe40000000c00 */
[----:B------:R-:W-:Y:S02]  /*8720*/  IADD3 R4, P1, PT, R6, UR20, RZ ;  /* 0x0000001406047c10 */ /* 0x000fe4000ff3e0ff */
[----:B------:R-:W-:Y:S02]  /*8730*/  STS.128 [R0+0x810], R52 ;  /* 0x0008103400007388 */ /* 0x000fe40000000c00 */
[----:B------:R-:W-:Y:S02]  /*8740*/  IADD3.X R5, PT, PT, R7, UR21, RZ, P1, !PT ;  /* 0x0000001507057c10 */ /* 0x000fe40008ffe4ff */
        /* <DEDUP_REMOVED lines=26> */
[----:B-----5:R-:W-:-:S02]  /*88f0*/  FADD.FTZ R16, R0, R15 ;  /* 0x0000000f00107221 */ /* 0x020fc40000010000 */
[----:B------:R-:W5:Y:S01]  /*8900*/  LDS R25, [R33+0x1800] ;  /* 0x0018000021197984 */ /* 0x000f620000000800 */
[----:B------:R-:W-:Y:S01]  /*8910*/  IADD3.X R7, PT, PT, R7, UR5, RZ, P0, !PT ;  /* 0x0000000507077c10 */ /* 0x000fe200087fe4ff */
[----:B------:R-:W-:Y:S02]  /*8920*/  FADD.FTZ R16, R16, R29 ;  /* 0x0000001d10107221 */ /* 0x000fe40000010000 */
[----:B------:R-:W5:Y:S01]  /*8930*/  LDS R43, [R33+0x2600] ;  /* 0x00260000212b7984 */ /* 0x000f620000000800 */
[----:B------:R-:W-:-:S03]  /*8940*/  FADD.FTZ R8, RZ, R8 ;  /* 0x00000008ff087221 */ /* 0x000fc60000010000 */
[----:B------:R-:W5:Y:S01]  /*8950*/  LDS R59, [R33+0x3400] ;  /* 0x00340000213b7984 */ /* 0x000f620000000800 */
[----:B------:R-:W-:-:S03]  /*8960*/  FADD.FTZ R10, RZ, R10 ;  /* 0x0000000aff0a7221 */ /* 0x000fc60000010000 */
[----:B------:R-:W5:Y:S01]  /*8970*/  LDS R0, [R33+0xc00] ;  /* 0x000c000021007984 */ /* 0x000f620000000800 */
[----:B------:R-:W-:-:S03]  /*8980*/  FADD.FTZ R8, R8, R17 ;  /* 0x0000001108087221 */ /* 0x000fc60000010000 */
[----:B------:R-:W5:Y:S01]  /*8990*/  LDS R27, [R33+0x1a00] ;  /* 0x001a0000211b7984 */ /* 0x000f620000000800 */
        /* <DEDUP_REMOVED lines=11> */
[----:B-----5:R-:W-:-:S03]  /*8a50*/  FADD.FTZ R12, R12, R25 ;  /* 0x000000190c0c7221 */ /* 0x020fc60000010000 */
        /* <DEDUP_REMOVED lines=47> */
.L_x_5724:
        /* <DEDUP_REMOVED lines=8> */
.L_x_5745:
[----:B------:R-:W-:Y:S05]  /*8dd0*/  BSYNC B2 ;  /* 0x0000000000027941 */ /* 0x000fea0003800000 */
.L_x_5744:
        /* <DEDUP_REMOVED lines=8> */
.L_x_5746:
[----:B------:R-:W-:Y:S01]  /*8e60*/  MOV R229, R96 ;  /* 0x0000006000e57202 */ /* 0x000fe20000000f00 */
[----:B------:R-:W-:Y:S02]  /*8e70*/  HFMA2 R126, -RZ, RZ, 0, 1.1920928955078125e-07 ;  /* 0x00000002ff7e7431 */ /* 0x000fe400000001ff */
[----:B------:R-:W-:-:S07]  /*8e80*/  FADD.FTZ R97, R97, R230 ;  /* 0x000000e661617221 */ /* 0x000fce0000010000 */
[----:B------:R-:W-:Y:S05]  /*8e90*/  WARPSYNC.COLLECTIVE R99, `(.L_x_5747) ;  /* 0x0000000063087348 */ /* 0x000fea0003c00000 */
[----:B------:R0:W1:Y:S02]  /*8ea0*/  SHFL.BFLY P3, R230, R229, R126, R125 ;  /* 0x0c00007ee5e67389 */ /* 0x000064000006007d */
[----:B01----:R-:W-:Y:S05]  /*8eb0*/  ENDCOLLECTIVE ;  /* 0x000000000000791b */ /* 0x003fea0003800000 */
.L_x_5747:
[----:B------:R-:W-:Y:S01]  /*8ec0*/  MOV R229, R97 ;  /* 0x0000006100e57202 */ /* 0x000fe20000000f00 */
[----:B------:R-:W-:-:S07]  /*8ed0*/  FADD.FTZ R96, R96, R230 ;  /* 0x000000e660607221 */ /* 0x000fce0000010000 */
[----:B------:R-:W-:Y:S05]  /*8ee0*/  WARPSYNC.COLLECTIVE R99, `(.L_x_5748) ;  /* 0x0000000063087348 */ /* 0x000fea0003c00000 */
[----:B------:R0:W1:Y:S02]  /*8ef0*/  SHFL.BFLY P3, R230, R229, R126, R125 ;  /* 0x0c00007ee5e67389 */ /* 0x000064000006007d */
[----:B01----:R-:W-:Y:S05]  /*8f00*/  ENDCOLLECTIVE ;  /* 0x000000000000791b */ /* 0x003fea0003800000 */
.L_x_5748:
[----:B------:R-:W-:Y:S01]  /*8f10*/  MOV R229, R96 ;  /* 0x0000006000e57202 */ /* 0x000fe20000000f00 */
[----:B------:R-:W-:Y:S02]  /*8f20*/  HFMA2 R126, -RZ, RZ, 0, 2.384185791015625e-07 ;  /* 0x00000004ff7e7431 */ /* 0x000fe400000001ff */
[----:B------:R-:W-:-:S07]  /*8f30*/  FADD.FTZ R97, R97, R230 ;  /* 0x000000e661617221 */ /* 0x000fce0000010000 */
[----:B------:R-:W-:Y:S05]  /*8f40*/  WARPSYNC.COLLECTIVE R99, `(.L_x_5749) ;  /* 0x0000000063087348 */ /* 0x000fea0003c00000 */
[----:B------:R0:W1:Y:S02]  /*8f50*/  SHFL.BFLY P3, R230, R229, R126, R125 ;  /* 0x0c00007ee5e67389 */ /* 0x000064000006007d */
[----:B01----:R-:W-:Y:S05]  /*8f60*/  ENDCOLLECTIVE ;  /* 0x000000000000791b */ /* 0x003fea0003800000 */
.L_x_5749:
[----:B------:R-:W-:Y:S01]  /*8f70*/  MOV R229, R97 ;  /* 0x0000006100e57202 */ /* 0x000fe20000000f00 */
[----:B------:R-:W-:-:S07]  /*8f80*/  FADD.FTZ R96, R96, R230 ;  /* 0x000000e660607221 */ /* 0x000fce0000010000 */
[----:B------:R-:W-:Y:S05]  /*8f90*/  WARPSYNC.COLLECTIVE R99, `(.L_x_5750) ;  /* 0x0000000063087348 */ /* 0x000fea0003c00000 */
[----:B------:R0:W1:Y:S02]  /*8fa0*/  SHFL.BFLY P3, R230, R229, R126, R125 ;  /* 0x0c00007ee5e67389 */ /* 0x000064000006007d */
[----:B01----:R-:W-:Y:S05]  /*8fb0*/  ENDCOLLECTIVE ;  /* 0x000000000000791b */ /* 0x003fea0003800000 */
.L_x_5750:
[----:B------:R-:W-:Y:S01]  /*8fc0*/  MOV R229, R96 ;  /* 0x0000006000e57202 */ /* 0x000fe20000000f00 */
[----:B------:R-:W-:Y:S02]  /*8fd0*/  HFMA2 R126, -RZ, RZ, 0, 4.76837158203125e-07 ;  /* 0x00000008ff7e7431 */ /* 0x000fe400000001ff */
[----:B------:R-:W-:-:S07]  /*8fe0*/  FADD.FTZ R97, R97, R230 ;  /* 0x000000e661617221 */ /* 0x000fce0000010000 */
[----:B------:R-:W-:Y:S05]  /*8ff0*/  WARPSYNC.COLLECTIVE R99, `(.L_x_5751) ;  /* 0x0000000063087348 */ /* 0x000fea0003c00000 */
[----:B------:R0:W1:Y:S02]  /*9000*/  SHFL.BFLY P3, R230, R229, R126, R125 ;  /* 0x0c00007ee5e67389 */ /* 0x000064000006007d */
[----:B01----:R-:W-:Y:S05]  /*9010*/  ENDCOLLECTIVE ;  /* 0x000000000000791b */ /* 0x003fea0003800000 */
.L_x_5751:
[----:B------:R-:W-:Y:S01]  /*9020*/  MOV R229, R97 ;  /* 0x0000006100e57202 */ /* 0x000fe20000000f00 */
[----:B------:R-:W-:-:S07]  /*9030*/  FADD.FTZ R96, R96, R230 ;  /* 0x000000e660607221 */ /* 0x000fce0000010000 */
[----:B------:R-:W-:Y:S05]  /*9040*/  WARPSYNC.COLLECTIVE R99, `(.L_x_5752) ;  /* 0x0000000063087348 */ /* 0x000fea0003c00000 */
[----:B------:R0:W1:Y:S02]  /*9050*/  SHFL.BFLY P3, R230, R229, R126, R125 ;  /* 0x0c00007ee5e67389 */ /* 0x000064000006007d */
[----:B01----:R-:W-:Y:S05]  /*9060*/  ENDCOLLECTIVE ;  /* 0x000000000000791b */ /* 0x003fea0003800000 */
.L_x_5752:
[----:B------:R-:W-:Y:S01]  /*9070*/  MOV R229, R96 ;  /* 0x0000006000e57202 */ /* 0x000fe20000000f00 */
[----:B------:R-:W-:Y:S02]  /*9080*/  HFMA2 R126, -RZ, RZ, 0, 9.5367431640625e-07 ;  /* 0x00000010ff7e7431 */ /* 0x000fe400000001ff */
[----:B------:R-:W-:-:S07]  /*9090*/  FADD.FTZ R97, R97, R230 ;  /* 0x000000e661617221 */ /* 0x000fce0000010000 */
[----:B------:R-:W-:Y:S05]  /*90a0*/  WARPSYNC.COLLECTIVE R99, `(.L_x_5753) ;  /* 0x0000000063087348 */ /* 0x000fea0003c00000 */
[----:B------:R0:W1:Y:S02]  /*90b0*/  SHFL.BFLY P3, R230, R229, R126, R125 ;  /* 0x0c00007ee5e67389 */ /* 0x000064000006007d */
[----:B01----:R-:W-:Y:S05]  /*90c0*/  ENDCOLLECTIVE ;  /* 0x000000000000791b */ /* 0x003fea0003800000 */
.L_x_5753:
[----:B------:R-:W-:Y:S02]  /*90d0*/  MOV R229, R97 ;  /* 0x0000006100e57202 */ /* 0x000fe40000000f00 */
[----:B------:R-:W-:-:S07]  /*90e0*/  MOV R98, R230 ;  /* 0x000000e600627202 */ /* 0x000fce0000000f00 */
[----:B------:R-:W-:Y:S05]  /*90f0*/  WARPSYNC.COLLECTIVE R99, `(.L_x_5754) ;  /* 0x0000000063087348 */ /* 0x000fea0003c00000 */
[----:B------:R0:W1:Y:S02]  /*9100*/  SHFL.BFLY P3, R230, R229, R126, R125 ;  /* 0x0c00007ee5e67389 */ /* 0x000064000006007d */
[----:B01----:R-:W-:Y:S05]  /*9110*/  ENDCOLLECTIVE ;  /* 0x000000000000791b */ /* 0x003fea0003800000 */
.L_x_5754:
[----:B------:R-:W-:Y:S01]  /*9120*/  MOV R99, R230 ;  /* 0x000000e600637202 */ /* 0x000fe20000000f00 */
[----:B------:R-:W-:Y:S06]  /*9130*/  BRA `(.L_x_5755) ;  /* 0xffffff9000c47947 */ /* 0x000fec000383ffff */
.L_x_5756:
        /* <DEDUP_REMOVED lines=12> */
.L_x_20011:


//--------------------- .text._ZN10layer_norm13ln_bwd_kernelINS_13Kernel_traitsI13__nv_bfloat16S2_fS2_fjLj1024ELj1ELj4ELj1ELj16ENS_18Kernel_traits_baseILj1024ES2_S2_fS2_fjLj128EEEEELb0ELb1ELb1ELb0EEEvNS_9BwdParamsE --------------------------
	.section	.text._ZN10layer_norm13ln_bwd_kernelINS_13Kernel_traitsI13__nv_bfloat16S2_fS2_fjLj1024ELj1ELj4ELj1ELj16ENS_18Kernel_traits_baseILj1024ES2_S2_fS2_fjLj128EEEEELb0ELb1ELb1ELb0EEEvNS_9BwdParamsE,"ax",@progbits
	.align	128
        .global         _ZN10layer_norm13ln_bwd_kernelINS_13Kernel_traitsI13__nv_bfloat16S2_fS2_fjLj1024ELj1ELj4ELj1ELj16ENS_18Kernel_traits_baseILj1024ES2_S2_fS2_fjLj128EEEEELb0ELb1ELb1ELb0EEEvNS_9BwdParamsE
        .type           _ZN10layer_norm13ln_bwd_kernelINS_13Kernel_traitsI13__nv_bfloat16S2_fS2_fjLj1024ELj1ELj4ELj1ELj16ENS_18Kernel_traits_baseILj1024ES2_S2_fS2_fjLj128EEEEELb0ELb1ELb1ELb0EEEvNS_9BwdParamsE,@function
        .size           _ZN10layer_norm13ln_bwd_kernelINS_13Kernel_traitsI13__nv_bfloat16S2_fS2_fjLj1024ELj1ELj4ELj1ELj16ENS_18Kernel_traits_baseILj1024ES2_S2_fS2_fjLj128EEEEELb0ELb1ELb1ELb0EEEvNS_9BwdParamsE,(.L_x_20012 - _ZN10layer_norm13ln_bwd_kernelINS_13Kernel_traitsI13__nv_bfloat16S2_fS2_fjLj1024ELj1ELj4ELj1ELj16ENS_18Kernel_traits_baseILj1024ES2_S2_fS2_fjLj128EEEEELb0ELb1ELb1ELb0EEEvNS_9BwdParamsE)
        .other          _ZN10layer_norm13ln_bwd_kernelINS_13Kernel_traitsI13__nv_bfloat16S2_fS2_fjLj1024ELj1ELj4ELj1ELj16ENS_18Kernel_traits_baseILj1024ES2_S2_fS2_fjLj128EEEEELb0ELb1ELb1ELb0EEEvNS_9BwdParamsE,@"STO_CUDA_ENTRY STV_DEFAULT"
_ZN10layer_norm13ln_bwd_kernelINS_13Kernel_traitsI13__nv_bfloat16S2_fS2_fjLj1024ELj1ELj4ELj1ELj16ENS_18Kernel_traits_baseILj1024ES2_S2_fS2_fjLj128EEEEELb0ELb1ELb1ELb0EEEvNS_9BwdParamsE:
.text._ZN10layer_norm13ln_bwd_kernelINS_13Kernel_traitsI13__nv_bfloat16S2_fS2_fjLj1024ELj1ELj4ELj1ELj16ENS_18Kernel_traits_baseILj1024ES2_S2_fS2_fjLj128EEEEELb0ELb1ELb1ELb0EEEvNS_9BwdParamsE:
[----:B------:R-:W0:Y:S02]  /*0000*/  LDC R1, c[0x0][0x37c] ;  /* 0x0000df00ff017b82 */ /* 0x000e240000000800 */
[----:B0-----:R-:W-:Y:S01]  /*0010*/  IADD3 R1, PT, PT, R1, -0xb8, RZ ;  /* 0xffffff4801017810 */ /* 0x001fe20007ffe0ff */
[----:B------:R-:W0:Y:S01]  /*0020*/  S2R R6, SR_TID.X ;  /* 0x0000000000067919 */ /* 0x000e220000002100 */
[----:B------:R-:W1:Y:S03]  /*0030*/  LDCU UR4, c[0x0][0x388] ;  /* 0x00007100ff0477ac */ /* 0x000e660008000800 */
[----:B------:R-:W2:Y:S01]  /*0040*/  LDL.64 R56, [R1+0x70] ;  /* 0x0000700001387983 */ /* 0x000ea20000100a00 */
[----:B------:R-:W3:Y:S03]  /*0050*/  LDCU.64 UR6, c[0x0][0x358] ;  /* 0x00006b00ff0677ac */ /* 0x000ee60008000a00 */
[----:B------:R-:W2:Y:S01]  /*0060*/  LDL.64 R58, [R1+0x78] ;  /* 0x00007800013a7983 */ /* 0x000ea20000100a00 */
[----:B------:R-:W4:Y:S03]  /*0070*/  LDCU UR5, c[0x0][0x384] ;  /* 0x00007080ff0577ac */ /* 0x000f260008000800 */
[----:B------:R-:W4:Y:S01]  /*0080*/  LDL.64 R52, [R1+0x60] ;  /* 0x0000600001347983 */ /* 0x000f220000100a00 */
[----:B------:R-:W0:Y:S03]  /*0090*/  LDCU UR12, c[0x0][0x40c] ;  /* 0x00008180ff0c77ac */ /* 0x000e260008000800 */
[----:B------:R-:W4:Y:S01]  /*00a0*/  LDL.64 R54, [R1+0x68] ;  /* 0x0000680001367983 */ /* 0x000f220000100a00 */
[----:B------:R-:W0:Y:S03]  /*00b0*/  LDCU UR13, c[0x0][0x388] ;  /* 0x00007100ff0d77ac */ /* 0x000e260008000800 */
[----:B------:R-:W4:Y:S01]  /*00c0*/  LDL.64 R48, [R1+0x50] ;  /* 0x0000500001307983 */ /* 0x000f220000100a00 */
[----:B------:R-:W2:Y:S03]  /*00d0*/  LDCU.U8 UR8, c[0x0][0x410] ;  /* 0x00008200ff0877ac */ /* 0x000ea60008000000 */
[----:B------:R-:W4:Y:S01]  /*00e0*/  LDL.64 R50, [R1+0x58] ;  /* 0x0000580001327983 */ /* 0x000f220000100a00 */
[----:B------:R-:W2:Y:S03]  /*00f0*/  LDCU UR9, c[0x0][0x400] ;  /* 0x00008000ff0977ac */ /* 0x000ea60008000800 */
[----:B------:R-:W4:Y:S01]  /*0100*/  LDL.64 R44, [R1+0x40] ;  /* 0x00004000012c7983 */ /* 0x000f220000100a00 */
[----:B------:R-:W2:Y:S03]  /*0110*/  LDCU.64 UR10, c[0x0][0x438] ;  /* 0x00008700ff0a77ac */ /* 0x000ea60008000a00 */
[----:B------:R-:W4:Y:S01]  /*0120*/  LDL.64 R46, [R1+0x48] ;  /* 0x00004800012e7983 */ /* 0x000f220000100a00 */
[----:B-1----:R-:W-:Y:S01]  /*0130*/  MOV R246, UR4 ;  /* 0x0000000400f67c02 */ /* 0x002fe20008000f00 */
[----:B------:R-:W1:Y:S01]  /*0140*/  LDCU.64 UR14, c[0x0][0x478] ;  /* 0x00008f00ff0e77ac */ /* 0x000e620008000a00 */
[----:B0-----:R-:W-:-:S02]  /*0150*/  LOP3.LUT R25, R6, 0x1f, RZ, 0xc0, !PT ;  /* 0x0000001f06197812 */ /* 0x001fc400078ec0ff */
        /* <DEDUP_REMOVED lines=9> */
[----:B------:R-:W3:Y:S08]  /*01f0*/  @P0 LDC.64 R4, c[0x0][0x3e8] ;  /* 0x0000fa00ff040b82 */ /* 0x000ef00000000a00 */
[----:B------:R-:W1:Y:S08]  /*0200*/  @P1 LDC.64 R8, c[0x0][0x3d0] ;  /* 0x0000f400ff081b82 */ /* 0x000e700000000a00 */
[----:B------:R-:W1:Y:S01]  /*0210*/  @P1 LDC.64 R10, c[0x0][0x3e8] ;  /* 0x0000fa00ff0a1b82 */ /* 0x000e620000000a00 */
[----:B0-----:R-:W-:-:S07]  /*0220*/  @P0 IMAD.WIDE.U32 R2, R25, 0x10, R2 ;  /* 0x0000001019020825 */ /* 0x001fce00078e0002 */
[----:B------:R-:W0:Y:S01]  /*0230*/  @P2 LDC.64 R16, c[0x0][0x3d0] ;  /* 0x0000f400ff102b82 */ /* 0x000e220000000a00 */
[C---:B---3--:R-:W-:Y:S01]  /*0240*/  @P0 IMAD.WIDE.U32 R4, R25.reuse, 0x10, R4 ;  /* 0x0000001019040825 */ /* 0x048fe200078e0004 */
[----:B------:R-:W-:-:S06]  /*0250*/  @P0 LOP3.LUT R25, R25, 0x20, RZ, 0xfc, !PT ;  /* 0x0000002019190812 */ /* 0x000fcc00078efcff */
[----:B------:R-:W3:Y:S01]  /*0260*/  S2UR UR4, SR_CTAID.X ;  /* 0x00000000000479c3 */ /* 0x000ee20000002500 */
[C---:B-1----:R-:W-:Y:S01]  /*0270*/  @P1 IMAD.WIDE.U32 R12, R25.reuse, 0x10, R8 ;  /* 0x00000010190c1825 */ /* 0x042fe200078e0008 */
[----:B------:R-:W-:Y:S01]  /*0280*/  SHF.R.U32.HI R6, RZ, 0x5, R6 ;  /* 0x00000005ff067819 */ /* 0x000fe20000011606 */
[----:B------:R-:W5:Y:S05]  /*0290*/  @P0 LDG.E.128 R28, desc[UR6][R4.64] ;  /* 0x00000006041c0981 */ /* 0x000f6a000c1e1d00 */
[----:B------:R-:W1:Y:S01]  /*02a0*/  @P2 LDC.64 R18, c[0x0][0x3e8] ;  /* 0x0000fa00ff122b82 */ /* 0x000e620000000a00 */
[C---:B------:R-:W-:Y:S01]  /*02b0*/  @P1 IMAD.WIDE.U32 R14, R25.reuse, 0x10, R10 ;  /* 0x00000010190e1825 */ /* 0x040fe200078e000a */
[----:B------:R-:W-:Y:S01]  /*02c0*/  @P1 IADD3 R25, PT, PT, R25, 0x20, RZ ;  /* 0x0000002019191810 */ /* 0x000fe20007ffe0ff */
[----:B------:R-:W-:Y:S01]  /*02d0*/  BSSY B0, `(.L_x_5757) ;  /* 0x0000af8000007945 */ /* 0x000fe20003800000 */
[----:B------:R-:W-:-:S02]  /*02e0*/  CS2R R76, SRZ ;  /* 0x00000000004c7805 */ /* 0x000fc4000001ff00 */
[----:B------:R3:W5:Y:S02]  /*02f0*/  @P1 LDG.E.128 R32, desc[UR6][R14.64] ;  /* 0x000000060e201981 */ /* 0x000764000c1e1d00 */
[----:B------:R-:W3:Y:S01]  /*0300*/  @P3 LDC.64 R20, c[0x0][0x3d0] ;  /* 0x0000f400ff143b82 */ /* 0x000ee20000000a00 */
[----:B0-----:R-:W-:-:S07]  /*0310*/  @P2 IMAD.WIDE.U32 R16, R25, 0x10, R16 ;  /* 0x0000001019102825 */ /* 0x001fce00078e0010 */
[----:B------:R-:W0:Y:S01]  /*0320*/  @P3 LDC.64 R22, c[0x0][0x3e8] ;  /* 0x0000fa00ff163b82 */ /* 0x000e220000000a00 */
[C---:B-1----:R-:W-:Y:S01]  /*0330*/  @P2 IMAD.WIDE.U32 R18, R25.reuse, 0x10, R18 ;  /* 0x0000001019122825 */ /* 0x042fe200078e0012 */
[----:B------:R-:W-:-:S04]  /*0340*/  @P2 IADD3 R25, PT, PT, R25, 0x20, RZ ;  /* 0x0000002019192810 */ /* 0x000fc80007ffe0ff */
[----:B------:R1:W5:Y:S01]  /*0350*/  @P2 LDG.E.128 R36, desc[UR6][R18.64] ;  /* 0x0000000612242981 */ /* 0x000362000c1e1d00 */
[----:B---3--:R-:W-:-:S04]  /*0360*/  @P3 IMAD.WIDE.U32 R8, R25, 0x10, R20 ;  /* 0x0000001019083825 */ /* 0x008fc800078e0014 */
[----:B0-----:R-:W-:-:S05]  /*0370*/  @P3 IMAD.WIDE.U32 R10, R25, 0x10, R22 ;  /* 0x00000010190a3825 */ /* 0x001fca00078e0016 */
[----:B------:R1:W5:Y:S04]  /*0380*/  @P3 LDG.E.128 R40, desc[UR6][R10.64] ;  /* 0x000000060a283981 */ /* 0x000368000c1e1d00 */
[----:B--2---:R-:W2:Y:S04]  /*0390*/  @P0 LDG.E.128 R56, desc[UR6][R2.64] ;  /* 0x0000000602380981 */ /* 0x004ea8000c1e1d00 */
[----:B----4-:R-:W3:Y:S04]  /*03a0*/  @P1 LDG.E.128 R52, desc[UR6][R12.64] ;  /* 0x000000060c341981 */ /* 0x010ee8000c1e1d00 */
[----:B------:R-:W4:Y:S04]  /*03b0*/  @P2 LDG.E.128 R48, desc[UR6][R16.64] ;  /* 0x0000000610302981 */ /* 0x000f28000c1e1d00 */
[----:B------:R-:W4:Y:S01]  /*03c0*/  @P3 LDG.E.128 R44, desc[UR6][R8.64] ;  /* 0x00000006082c3981 */ /* 0x000f22000c1e1d00 */
[----:B------:R-:W-:-:S06]  /*03d0*/  USHF.L.U32 UR4, UR4, 0x2, URZ ;  /* 0x0000000204047899 */ /* 0x000fcc00080006ff */
        /* <DEDUP_REMOVED lines=39> */
[----:B------:R-:W-:Y:S01]  /*0650*/  CS2R R134, SRZ ;  /* 0x0000000000867805 */ /* 0x000fe2000001ff00 */
[----:B--2---:R0:W-:Y:S01]  /*0660*/  @P0 STL.64 [R1+0x70], R56 ;  /* 0x0000703801000387 */ /* 0x0041e20000100a00 */
[----:B------:R-:W-:Y:S02]  /*0670*/  MOV R141, R59 ;  /* 0x0000003b008d7202 */ /* 0x000fe40000000f00 */
[----:B------:R-:W-:Y:S01]  /*0680*/  MOV R140, R58 ;  /* 0x0000003a008c7202 */ /* 0x000fe20000000f00 */
[----:B------:R-:W-:Y:S01]  /*0690*/  @P0 STL.64 [R1+0x78], R58 ;  /* 0x0000783a01000387 */ /* 0x000fe20000100a00 */
[----:B------:R-:W-:-:S02]  /*06a0*/  ISETP.GE.AND P0, PT, R6, UR5, PT ;  /* 0x0000000506007c0c */ /* 0x000fc4000bf06270 */
[----:B------:R-:W-:Y:S01]  /*06b0*/  MOV R139, R57 ;  /* 0x00000039008b7202 */ /* 0x000fe20000000f00 */
[----:B---3--:R2:W-:Y:S01]  /*06c0*/  @P1 STL.64 [R1+0x60], R52 ;  /* 0x0000603401001387 */ /* 0x0085e20000100a00 */
[----:B------:R-:W-:-:S03]  /*06d0*/  MOV R138, R56 ;  /* 0x00000038008a7202 */ /* 0x000fc60000000f00 */
[----:B------:R3:W-:Y:S01]  /*06e0*/  @P1 STL.64 [R1+0x68], R54 ;  /* 0x0000683601001387 */ /* 0x0007e20000100a00 */
[----:B------:R-:W-:-:S03]  /*06f0*/  MOV R137, R55 ;  /* 0x0000003700897202 */ /* 0x000fc60000000f00 */
[----:B----4-:R4:W-:Y:S01]  /*0700*/  @P2 STL.64 [R1+0x50], R48 ;  /* 0x0000503001002387 */ /* 0x0109e20000100a00 */
[----:B------:R-:W-:-:S03]  /*0710*/  MOV R136, R54 ;  /* 0x0000003600887202 */ /* 0x000fc60000000f00 */
[----:B------:R1:W-:Y:S01]  /*0720*/  @P2 STL.64 [R1+0x58], R50 ;  /* 0x0000583201002387 */ /* 0x0003e20000100a00 */
[----:B------:R-:W-:Y:S02]  /*0730*/  MOV R26, R53 ;  /* 0x00000035001a7202 */ /* 0x000fe40000000f00 */
[----:B0-----:R-:W-:Y:S02]  /*0740*/  CS2R R56, SRZ ;  /* 0x0000000000387805 */ /* 0x001fe4000001ff00 */
[----:B------:R-:W-:Y:S01]  /*0750*/  MOV R24, R52 ;  /* 0x0000003400187202 */ /* 0x000fe20000000f00 */
[----:B------:R0:W-:Y:S01]  /*0760*/  @P3 STL.64 [R1+0x40], R44 ;  /* 0x0000402c01003387 */ /* 0x0001e20000100a00 */
[----:B------:R-:W-:Y:S02]  /*0770*/  MOV R20, R51 ;  /* 0x0000003300147202 */ /* 0x000fe40000000f00 */
[----:B--2---:R-:W-:Y:S02]  /*0780*/  CS2R R52, SRZ ;  /* 0x0000000000347805 */ /* 0x004fe4000001ff00 */
[----:B------:R-:W-:Y:S01]  /*0790*/  MOV R16, R50 ;  /* 0x0000003200107202 */ /* 0x000fe20000000f00 */
[----:B------:R2:W-:Y:S01]  /*07a0*/  @P3 STL.64 [R1+0x48], R46 ;  /* 0x0000482e01003387 */ /* 0x0005e20000100a00 */
[----:B------:R-:W-:-:S02]  /*07b0*/  MOV R14, R49 ;  /* 0x00000031000e7202 */ /* 0x000fc40000000f00 */
[----:B---3--:R-:W-:Y:S02]  /*07c0*/  CS2R R54, SRZ ;  /* 0x0000000000367805 */ /* 0x008fe4000001ff00 */
[----:B------:R-:W-:Y:S02]  /*07d0*/  MOV R13, R48 ;  /* 0x00000030000d7202 */ /* 0x000fe40000000f00 */
[----:B----4-:R-:W-:Y:S02]  /*07e0*/  CS2R R48, SRZ ;  /* 0x0000000000307805 */ /* 0x010fe4000001ff00 */
[----:B------:R-:W-:Y:S02]  /*07f0*/  MOV R12, R47 ;  /* 0x0000002f000c7202 */ /* 0x000fe40000000f00 */
[----:B-1----:R-:W-:Y:S02]  /*0800*/  CS2R R50, SRZ ;  /* 0x0000000000327805 */ /* 0x002fe4000001ff00 */
[----:B------:R-:W-:-:S02]  /*0810*/  MOV R8, R46 ;  /* 0x0000002e00087202 */ /* 0x000fc40000000f00 */
[----:B------:R-:W-:Y:S02]  /*0820*/  CS2R R58, SRZ ;  /* 0x00000000003a7805 */ /* 0x000fe4000001ff00 */
[----:B------:R-:W-:Y:S02]  /*0830*/  MOV R4, R45 ;  /* 0x0000002d00047202 */ /* 0x000fe40000000f00 */
[----:B------:R-:W-:Y:S02]  /*0840*/  MOV R2, R44 ;  /* 0x0000002c00027202 */ /* 0x000fe40000000f00 */
[----:B0-----:R-:W-:Y:S02]  /*0850*/  CS2R R44, SRZ ;  /* 0x00000000002c7805 */ /* 0x001fe4000001ff00 */
[----:B--2---:R-:W-:Y:S01]  /*0860*/  CS2R R46, SRZ ;  /* 0x00000000002e7805 */ /* 0x004fe2000001ff00 */
        /* <DEDUP_REMOVED lines=10> */
[----:B------:R-:W-:Y:S01]  /*0910*/  STL.S16 [R1+0x28], R55 ;  /* 0x0000283701007387 */ /* 0x000fe20000100600 */
[----:B------:R-:W-:Y:S02]  /*0920*/  PRMT R51, R140, 0x7632, R51 ;  /* 0x000076328c337816 */ /* 0x000fe40000000033 */
[----:B------:R-:W-:Y:S02]  /*0930*/  CS2R R86, SRZ ;  /* 0x0000000000567805 */ /* 0x000fe4000001ff00 */
[----:B------:R-:W-:Y:S01]  /*0940*/  PRMT R50, R139, 0x7632, R50 ;  /* 0x000076328b327816 */ /* 0x000fe20000000032 */
[----:B------:R1:W-:Y:S01]  /*0950*/  STL.S16 [R1+0x24], R54 ;  /* 0x0000243601007387 */ /* 0x0003e20000100600 */
[----:B------:R-:W-:-:S02]  /*0960*/  PRMT R49, R138, 0x7632, R49 ;  /* 0x000076328a317816 */ /* 0x000fc40000000031 */
[----:B0-----:R-:W-:Y:S02]  /*0970*/  CS2R R56, SRZ ;  /* 0x0000000000387805 */ /* 0x001fe4000001ff00 */
[----:B------:R-:W-:Y:S01]  /*0980*/  PRMT R48, R35, 0x7632, R48 ;  /* 0x0000763223307816 */ /* 0x000fe20000000030 */
[----:B------:R-:W-:Y:S01]  /*0990*/  STL.S16 [R1+0x20], R53 ;  /* 0x0000203501007387 */ /* 0x000fe20000100600 */
[----:B------:R-:W-:Y:S02]  /*09a0*/  PRMT R47, R34, 0x7632, R47 ;  /* 0x00007632222f7816 */ /* 0x000fe4000000002f */
[----:B------:R-:W-:Y:S02]  /*09b0*/  CS2R R58, SRZ ;  /* 0x00000000003a7805 */ /* 0x000fe4000001ff00 */
[----:B------:R-:W-:Y:S01]  /*09c0*/  PRMT R46, R33, 0x7632, R46 ;  /* 0x00007632212e7816 */ /* 0x000fe2000000002e */
[----:B------:R0:W-:Y:S01]  /*09d0*/  STL.S16 [R1+0xb0], R52 ;  /* 0x0000b03401007387 */ /* 0x0001e20000100600 */
[----:B------:R-:W-:-:S02]  /*09e0*/  PRMT R45, R32, 0x7632, R45 ;  /* 0x00007632202d7816 */ /* 0x000fc4000000002d */
[----:B-1----:R-:W-:Y:S02]  /*09f0*/  CS2R R54, SRZ ;  /* 0x0000000000367805 */ /* 0x002fe4000001ff00 */
        /* <DEDUP_REMOVED lines=33> */
[----:B------:R1:W-:Y:S01]  /*0c10*/  STL.S16 [R1+0x9c], R27 ;  /* 0x00009c1b01007387 */ /* 0x0003e20000100600 */
[----:B------:R-:W-:Y:S02]  /*0c20*/  PRMT R251, R42, 0x7632, R251 ;  /* 0x000076322afb7816 */ /* 0x000fe400000000fb */
[----:B------:R-:W-:Y:S02]  /*0c30*/  CS2R R68, SRZ ;  /* 0x0000000000447805 */ /* 0x000fe4000001ff00 */
[----:B------:R-:W-:Y:S01]  /*0c40*/  PRMT R250, R41, 0x7632, R250 ;  /* 0x0000763229fa7816 */ /* 0x000fe200000000fa */
[----:B------:R1:W-:Y:S01]  /*0c50*/  STL.S16 [R1+0x98], R25 ;  /* 0x0000981901007387 */ /* 0x0003e20000100600 */
[----:B------:R-:W-:-:S02]  /*0c60*/  PRMT R249, R40, 0x7632, R249 ;  /* 0x0000763228f97816 */ /* 0x000fc400000000f9 */
[----:B0-----:R-:W-:Y:S02]  /*0c70*/  CS2R R44, SRZ ;  /* 0x00000000002c7805 */ /* 0x001fe4000001ff00 */
        /* <DEDUP_REMOVED lines=41> */
[----:B------:R1:W-:Y:S04]  /*0f10*/  STL.S16 [R1+0x3c], R5 ;  /* 0x00003c0501007387 */ /* 0x0003e80000100600 */
[----:B------:R1:W-:Y:S04]  /*0f20*/  STL.S16 [R1+0x38], R3 ;  /* 0x0000380301007387 */ /* 0x0003e80000100600 */
[----:B------:R1:W-:Y:S02]  /*0f30*/  STL.S16 [R1+0x34], R0 ;  /* 0x0000340001007387 */ /* 0x0003e40000100600 */
.L_x_5917:
[----:B-1----:R-:W0:Y:S08]  /*0f40*/  LDC.64 R2, c[0x0][0x3f8] ;  /* 0x0000fe00ff027b82 */ /* 0x002e300000000a00 */
[----:B------:R-:W1:Y:S01]  /*0f50*/  LDC.64 R180, c[0x0][0x3f0] ;  /* 0x0000fc00ffb47b82 */ /* 0x000e620000000a00 */
[----:B0-----:R-:W-:-:S05]  /*0f60*/  IMAD.WIDE R2, R6, 0x4, R2 ;  /* 0x0000000406027825 */ /* 0x001fca00078e0202 */
[----:B------:R0:W2:Y:S01]  /*0f70*/  LDG.E R5, desc[UR6][R2.64] ;  /* 0x0000000602057981 */ /* 0x0000a2000c1e1900 */
[C---:B-1----:R-:W-:Y:S01]  /*0f80*/  IMAD.WIDE R180, R6.reuse, 0x4, R180 ;  /* 0x0000000406b47825 */ /* 0x042fe200078e02b4 */
[----:B0-----:R-:W0:Y:S03]  /*0f90*/  LDC.64 R2, c[0x0][0x3c8] ;  /* 0x0000f200ff027b82 */ /* 0x001e260000000a00 */
[----:B0-----:R-:W-:-:S05]  /*0fa0*/  IMAD.WIDE R2, R6, 0x4, R2 ;  /* 0x0000000406027825 */ /* 0x001fca00078e0202 */
[----:B-----5:R0:W5:Y:S04]  /*0fb0*/  LDG.E R4, desc[UR6][R2.64] ;  /* 0x0000000602047981 */ /* 0x020168000c1e1900 */
[----:B------:R-:W3:Y:S01]  /*0fc0*/  LDG.E R2, desc[UR6][R180.64] ;  /* 0x00000006b4027981 */ /* 0x000ee2000c1e1900 */
[----:B------:R-:W-:Y:S01]  /*0fd0*/  BSSY.RECONVERGENT B1, `(.L_x_5759) ;  /* 0x00001d5000017945 */ /* 0x000fe20003800200 */
[----:B------:R-:W-:Y:S02]  /*0fe0*/  HFMA2 R227, -RZ, RZ, 0, 0 ;  /* 0x00000000ffe37431 */ /* 0x000fe400000001ff */
[----:B------:R-:W-:Y:S01]  /*0ff0*/  IMAD.MOV.U32 R228, RZ, RZ, RZ ;  /* 0x000000ffffe47224 */ /* 0x000fe200078e00ff */
[----:B--2---:R-:W-:Y:S01]  /*1000*/  ISETP.GE.AND P1, PT, R5, 0x1, PT ;  /* 0x000000010500780c */ /* 0x004fe20003f26270 */
[----:B---3--:R0:W-:-:S12]  /*1010*/  STL [R1+0x2c], R2 ;  /* 0x00002c0201007387 */ /* 0x0081d80000100800 */
[----:B------:R-:W-:Y:S05]  /*1020*/  @!P1 BRA `(.L_x_5760) ;  /* 0x0000001800b49947 */ /* 0x000fea0003800000 */
[----:B0-----:R-:W0:Y:S02]  /*1030*/  LDC.64 R2, c[0x0][0x3c0] ;  /* 0x0000f000ff027b82 */ /* 0x001e240000000a00 */
        /* <DEDUP_REMOVED lines=14> */
[----:B------:R-:W-:Y:S02]  /*1120*/  LEA.HI R180, R181, R180, RZ, 0x3 ;  /* 0x000000b4b5b47211 */ /* 0x000fe400078f18ff */
[----:B------:R-:W-:Y:S02]  /*1130*/  MOV R228, RZ ;  /* 0x000000ff00e47202 */ /* 0x000fe40000000f00 */
[----:B------:R-:W-:Y:S02]  /*1140*/  SHF.R.S32.HI R181, RZ, 0x1f, R2 ;  /* 0x0000001fffb57819 */ /* 0x000fe40000011402 */
[----:B------:R-:W-:-:S02]  /*1150*/  MOV R227, RZ ;  /* 0x000000ff00e37202 */ /* 0x000fc40000000f00 */
[----:B------:R-:W-:Y:S02]  /*1160*/  LEA.HI R2, R181, R2, RZ, 0x3 ;  /* 0x00000002b5027211 */ /* 0x000fe400078f18ff */
[----:B-1----:R-:W-:-:S04]  /*1170*/  LOP3.LUT R247, R182, 0x1f, RZ, 0xc0, !PT ;  /* 0x0000001fb6f77812 */ /* 0x002fc800078ec0ff */
[-C--:B------:R-:W-:Y:S02]  /*1180*/  LEA.HI.SX32 R248, R180, R247.reuse, 0x1d ;  /* 0x000000f7b4f87211 */ /* 0x080fe400078feaff */
        /* <DEDUP_REMOVED lines=14> */
[----:B------:R-:W4:Y:S01]  /*1270*/  LDG.E.128 R180, desc[UR6][R12.64] ;  /* 0x000000060cb47981 */ /* 0x000f22000c1e1d00 */
[----:B-1----:R-:W-:-:S03]  /*1280*/  IMAD.WIDE.U32 R184, R226, 0x10, R184 ;  /* 0x00000010e2b87825 */ /* 0x002fc600078e00b8 */
[----:B------:R0:W4:Y:S04]  /*1290*/  LDG.E.128 R188, desc[UR6][R12.64+0x10] ;  /* 0x000010060cbc7981 */ /* 0x000128000c1e1d00 */
[----:B------:R-:W4:Y:S01]  /*12a0*/  LDG.E.128 R184, desc[UR6][R184.64] ;  /* 0x00000006b8b87981 */ /* 0x000f22000c1e1d00 */
[----:B------:R-:W-:-:S04]  /*12b0*/  ISETP.NE.U32.AND P0, PT, RZ, UR10, PT ;  /* 0x0000000aff007c0c */ /* 0x000fc8000bf05070 */
[----:B------:R-:W-:-:S13]  /*12c0*/  ISETP.NE.AND.EX P0, PT, RZ, UR11, PT, P0 ;  /* 0x0000000bff007c0c */ /* 0x000fda000bf05300 */
[----:B0-----:R-:W0:Y:S02]  /*12d0*/  @P0 LDC.64 R12, c[0x0][0x438] ;  /* 0x00010e00ff0c0b82 */ /* 0x001e240000000a00 */
[----:B0-----:R-:W-:-:S05]  /*12e0*/  @P0 IMAD.WIDE.U32 R12, R2, 0x20, R12 ;  /* 0x00000020020c0825 */ /* 0x001fca00078e000c */
[----:B------:R-:W5:Y:S04]  /*12f0*/  @P0 LDG.E.128 R136, desc[UR6][R12.64] ;  /* 0x000000060c880981 */ /* 0x000f68000c1e1d00 */
[----:B------:R2:W5:Y:S02]  /*1300*/  @P0 LDG.E.128 R140, desc[UR6][R12.64+0x10] ;  /* 0x000010060c8c0981 */ /* 0x000564000c1e1d00 */
[----:B--2---:R-:W-:Y:S02]  /*1310*/  SHF.L.U32 R12, R229, 0x10, RZ ;  /* 0x00000010e50c7819 */ /* 0x004fe400000006ff */
[----:B---3--:R-:W-:Y:S01]  /*1320*/  SHF.L.U32 R19, R207, 0x10, RZ ;  /* 0x00000010cf137819 */ /* 0x008fe200000006ff */
[C---:B----4-:R-:W-:Y:S01]  /*1330*/  FADD.FTZ R0, -R3.reuse, R180 ;  /* 0x000000b403007221 */ /* 0x050fe20000010100 */
[----:B------:R-:W-:-:S03]  /*1340*/  FADD.FTZ R16, -R3, R182 ;  /* 0x000000b603107221 */ /* 0x000fc60000010100 */
[----:B-----5:R-:W-:Y:S01]  /*1350*/  FMUL.FTZ R0, R4, R0 ;  /* 0x0000000004007220 */ /* 0x020fe20000410000 */
[----:B------:R-:W-:-:S05]  /*1360*/  SHF.L.U32 R13, R184, 0x10, RZ ;  /* 0x00000010b80d7819 */ /* 0x000fca00000006ff */
[----:B------:R-:W-:Y:S01]  /*1370*/  FADD.FTZ R68, R68, R13 ;  /* 0x0000000d44447221 */ /* 0x000fe20000010000 */
[-C--:B------:R-:W-:Y:S01]  /*1380*/  FFMA.FTZ R44, R0, R13.reuse, R44 ;  /* 0x0000000d002c7223 */ /* 0x080fe2000001002c */
[----:B------:R-:W-:Y:S01]  /*1390*/  FMUL.FTZ R13, R12, R13 ;  /* 0x0000000d0c0d7220 */ /* 0x000fe20000410000 */
[----:B------:R-:W-:Y:S01]  /*13a0*/  FMUL.FTZ R12, R4, R16 ;  /* 0x00000010040c7220 */ /* 0x000fe20000410000 */
[----:B------:R-:W-:Y:S01]  /*13b0*/  SHF.L.U32 R16, R185, 0x10, RZ ;  /* 0x00000010b9107819 */ /* 0x000fe200000006ff */
[----:B------:R-:W-:Y:S01]  /*13c0*/  FADD.FTZ R180, -R3, R188 ;  /* 0x000000bc03b47221 */ /* 0x000fe20000010100 */
[----:B------:R-:W-:-:S03]  /*13d0*/  SHF.L.U32 R182, R212, 0x10, RZ ;  /* 0x00000010d4b67819 */ /* 0x000fc600000006ff */
[----:B------:R-:W-:Y:S01]  /*13e0*/  FADD.FTZ R70, R70, R16 ;  /* 0x0000001046467221 */ /* 0x000fe20000010000 */
[-C--:B------:R-:W-:Y:S01]  /*13f0*/  FFMA.FTZ R46, R12, R16.reuse, R46 ;  /* 0x000000100c2e7223 */ /* 0x080fe2000001002e */
[----:B------:R-:W-:Y:S01]  /*1400*/  FMUL.FTZ R235, R19, R16 ;  /* 0x0000001013eb7220 */ /* 0x000fe20000410000 */
[----:B------:R-:W-:Y:S01]  /*1410*/  FMUL.FTZ R16, R4, R180 ;  /* 0x000000b404107220 */ /* 0x000fe20000410000 */
[----:B------:R-:W-:Y:S01]  /*1420*/  SHF.L.U32 R180, R186, 0x10, RZ ;  /* 0x00000010bab47819 */ /* 0x000fe200000006ff */
[----:B------:R-:W-:Y:S01]  /*1430*/  FADD.FTZ R19, -R3, R190 ;  /* 0x000000be03137221 */ /* 0x000fe20000010100 */
[----:B------:R-:W-:-:S03]  /*1440*/  PRMT R184, R184, 0x7632, R184 ;  /* 0x00007632b8b87816 */ /* 0x000fc600000000b8 */
[----:B------:R-:W-:Y:S01]  /*1450*/  FADD.FTZ R72, R72, R180 ;  /* 0x000000b448487221 */ /* 0x000fe20000010000 */
[-C--:B------:R-:W-:Y:S01]  /*1460*/  FFMA.FTZ R48, R16, R180.reuse, R48 ;  /* 0x000000b410307223 */ /* 0x080fe20000010030 */
[----:B------:R-:W-:Y:S01]  /*1470*/  FMUL.FTZ R232, R182, R180 ;  /* 0x000000b4b6e87220 */ /* 0x000fe20000410000 */
[----:B------:R-:W-:Y:S01]  /*1480*/  SHF.L.U32 R180, R187, 0x10, RZ ;  /* 0x00000010bbb47819 */ /* 0x000fe200000006ff */
[----:B------:R-:W-:Y:S01]  /*1490*/  FMUL.FTZ R19, R4, R19 ;  /* 0x0000001304137220 */ /* 0x000fe20000410000 */
[----:B------:R-:W-:-:S03]  /*14a0*/  SHF.L.U32 R182, R213, 0x10, RZ ;  /* 0x00000010d5b67819 */ /* 0x000fc600000006ff */
[----:B------:R-:W-:Y:S01]  /*14b0*/  FADD.FTZ R74, R74, R180 ;  /* 0x000000b44a4a7221 */ /* 0x000fe20000010000 */
[-C--:B------:R-:W-:Y:S01]  /*14c0*/  FFMA.FTZ R50, R19, R180.reuse, R50 ;  /* 0x000000b413327223 */ /* 0x080fe20000010032 */
[----:B------:R-:W-:Y:S01]  /*14d0*/  FMUL.FTZ R199, R182, R180 ;  /* 0x000000b4b6c77220 */ /* 0x000fe20000410000 */
[----:B------:R-:W-:Y:S02]  /*14e0*/  SHF.L.U32 R180, R184, 0x10, RZ ;  /* 0x00000010b8b47819 */ /* 0x000fe400000006ff */
[----:B------:R-:W2:Y:S01]  /*14f0*/  LDL R184, [R1+0xb0] ;  /* 0x0000b00001b87983 */ /* 0x000ea20000100800 */
[----:B------:R-:W-:-:S04]  /*1500*/  FADD.FTZ R181, -R3, R181 ;  /* 0x000000b503b57221 */ /* 0x000fc80000010100 */
[----:B------:R-:W-:Y:S01]  /*1510*/  FMUL.FTZ R198, R4, R181 ;  /* 0x000000b504c67220 */ /* 0x000fe20000410000 */
[----:B------:R-:W-:Y:S01]  /*1520*/  SHF.L.U32 R181, R214, 0x10, RZ ;  /* 0x00000010d6b57819 */ /* 0x000fe200000006ff */
[--C-:B------:R-:W-:Y:S02]  /*1530*/  FADD.FTZ R69, R69, R180.reuse ;  /* 0x000000b445457221 */ /* 0x100fe40000010000 */
[-C--:B------:R-:W-:Y:S02]  /*1540*/  FFMA.FTZ R45, R198, R180.reuse, R45 ;  /* 0x000000b4c62d7223 */ /* 0x080fe4000001002d */
[----:B------:R-:W-:Y:S01]  /*1550*/  FMUL.FTZ R229, R181, R180 ;  /* 0x000000b4b5e57220 */ /* 0x000fe20000410000 */
[----:B------:R-:W-:Y:S01]  /*1560*/  FADD.FTZ R181, -R3, R183 ;  /* 0x000000b703b57221 */ /* 0x000fe20000010100 */
[----:B------:R-:W-:-:S03]  /*1570*/  PRMT R180, R185, 0x7632, R180 ;  /* 0x00007632b9b47816 */ /* 0x000fc600000000b4 */
[----:B------:R-:W-:Y:S01]  /*1580*/  FMUL.FTZ R207, R4, R181 ;  /* 0x000000b504cf7220 */ /* 0x000fe20000410000 */
[----:B------:R-:W-:Y:S02]  /*1590*/  SHF.L.U32 R180, R180, 0x10, RZ ;  /* 0x00000010b4b47819 */ /* 0x000fe400000006ff */
[----:B------:R-:W-:Y:S02]  /*15a0*/  SHF.L.U32 R181, R240, 0x10, RZ ;  /* 0x00000010f0b57819 */ /* 0x000fe400000006ff */
[----:B------:R-:W-:Y:S01]  /*15b0*/  PRMT R183, R186, 0x7632, R183 ;  /* 0x00007632bab77816 */ /* 0x000fe200000000b7 */
[-C--:B------:R-:W-:Y:S01]  /*15c0*/  FFMA.FTZ R47, R207, R180.reuse, R47 ;  /* 0x000000b4cf2f7223 */ /* 0x080fe2000001002f */
[----:B------:R-:W-:Y:S01]  /*15d0*/  FADD.FTZ R71, R71, R180 ;  /* 0x000000b447477221 */ /* 0x000fe20000010000 */
[----:B------:R-:W-:Y:S01]  /*15e0*/  FMUL.FTZ R212, R181, R180 ;  /* 0x000000b4b5d47220 */ /* 0x000fe20000410000 */
[----:B------:R-:W-:Y:S01]  /*15f0*/  SHF.L.U32 R183, R183, 0x10, RZ ;  /* 0x00000010b7b77819 */ /* 0x000fe200000006ff */
[----:B------:R-:W-:-:S02]  /*1600*/  IMAD.U32 R180, R245, 0x10000, RZ ;  /* 0x00010000f5b47824 */ /* 0x000fc400078e00ff */
[----:B------:R-:W-:Y:S02]  /*1610*/  FADD.FTZ R181, RZ, R13 ;  /* 0x0000000dffb57221 */ /* 0x000fe40000010000 */
[----:B------:R-:W-:Y:S01]  /*1620*/  FMUL.FTZ R214, R180, R183 ;  /* 0x000000b7b4d67220 */ /* 0x000fe20000410000 */
[----:B------:R-:W-:Y:S01]  /*1630*/  FFMA.FTZ R180, R0, R13, RZ ;  /* 0x0000000d00b47223 */ /* 0x000fe200000100ff */
[----:B------:R-:W-:Y:S01]  /*1640*/  FADD.FTZ R181, R181, R229 ;  /* 0x000000e5b5b57221 */ /* 0x000fe20000010000 */
[----:B------:R-:W-:Y:S02]  /*1650*/  FADD.FTZ R182, -R3, R189 ;  /* 0x000000bd03b67221 */ /* 0x000fe40000010100 */
[----:B------:R-:W-:Y:S01]  /*1660*/  FFMA.FTZ R180, R198, R229, R180 ;  /* 0x000000e5c6b47223 */ /* 0x000fe200000100b4 */
[----:B------:R-:W-:Y:S01]  /*1670*/  FADD.FTZ R181, R181, R235 ;  /* 0x000000ebb5b57221 */ /* 0x000fe20000010000 */
[----:B------:R-:W-:Y:S02]  /*1680*/  FMUL.FTZ R213, R4, R182 ;  /* 0x000000b604d57220 */ /* 0x000fe40000410000 */
[----:B------:R-:W-:Y:S01]  /*1690*/  FFMA.FTZ R180, R12, R235, R180 ;  /* 0x000000eb0cb47223 */ /* 0x000fe200000100b4 */
[----:B------:R-:W-:Y:S01]  /*16a0*/  FADD.FTZ R181, R181, R212 ;  /* 0x000000d4b5b57221 */ /* 0x000fe20000010000 */
[----:B------:R-:W-:-:S02]  /*16b0*/  FADD.FTZ R73, R73, R183 ;  /* 0x000000b749497221 */ /* 0x000fc40000010000 */
[----:B------:R-:W-:Y:S01]  /*16c0*/  FFMA.FTZ R180, R207, R212, R180 ;  /* 0x000000d4cfb47223 */ /* 0x000fe200000100b4 */
        /* <DEDUP_REMOVED lines=14> */
[----:B------:R-:W-:Y:S02]  /*17b0*/  IADD3 R2, PT, PT, R2, 0x20, RZ ;  /* 0x0000002002027810 */ /* 0x000fe40007ffe0ff */
[----:B--2---:R-:W-:-:S05]  /*17c0*/  SHF.L.U32 R182, R184, 0x10, RZ ;  /* 0x00000010b8b67819 */ /* 0x004fca00000006ff */
[----:B------:R-:W-:-:S04]  /*17d0*/  FMUL.FTZ R245, R182, R183 ;  /* 0x000000b7b6f57220 */ /* 0x000fc80000410000 */
[----:B------:R-:W-:Y:S01]  /*17e0*/  FADD.FTZ R228, R181, R245 ;  /* 0x000000f5b5e47221 */ /* 0x000fe20000010000 */
[----:B------:R-:W-:-:S07]  /*17f0*/  FFMA.FTZ R227, R240, R245, R180 ;  /* 0x000000f5f0e37223 */ /* 0x000fce00000100b4 */
.L_x_5762:
[----:B------:R-:W-:Y:S05]  /*1800*/  BSYNC.RECONVERGENT B2 ;  /* 0x0000000000027941 */ /* 0x000fea0003800200 */
.L_x_5761:
        /* <DEDUP_REMOVED lines=20> */
[C---:B---3--:R-:W-:Y:S01]  /*1950*/  FADD.FTZ R9, -R3.reuse, R180 ;  /* 0x000000b403097221 */ /* 0x048fe20000010100 */
[----:B------:R-:W-:-:S03]  /*1960*/  FADD.FTZ R18, -R3, R182 ;  /* 0x000000b603127221 */ /* 0x000fc60000010100 */
[----:B-----5:R-:W-:Y:S01]  /*1970*/  FMUL.FTZ R9, R4, R9 ;  /* 0x0000000904097220 */ /* 0x020fe20000410000 */
[----:B----4-:R-:W-:-:S05]  /*1980*/  SHF.L.U32 R11, R184, 0x10, RZ ;  /* 0x00000010b80b7819 */ /* 0x010fca00000006ff */
[----:B------:R-:W-:Y:S01]  /*1990*/  FADD.FTZ R144, R144, R11 ;  /* 0x0000000b90907221 */ /* 0x000fe20000010000 */
[-C--:B------:R-:W-:Y:S01]  /*19a0*/  FFMA.FTZ R76, R9, R11.reuse, R76 ;  /* 0x0000000b094c7223 */ /* 0x080fe2000001004c */
[----:B------:R-:W-:Y:S01]  /*19b0*/  FMUL.FTZ R237, R15, R11 ;  /* 0x0000000b0fed7220 */ /* 0x000fe20000410000 */
[----:B------:R-:W-:Y:S01]  /*19c0*/  FMUL.FTZ R11, R4, R18 ;  /* 0x00000012040b7220 */ /* 0x000fe20000410000 */
[----:B------:R-:W-:Y:S02]  /*19d0*/  FADD.FTZ R18, -R3, R188 ;  /* 0x000000bc03127221 */ /* 0x000fe40000010100 */
[----:B------:R-:W2:Y:S01]  /*19e0*/  LDL R188, [R1+0xa0] ;  /* 0x0000a00001bc7983 */ /* 0x000ea20000100800 */
[----:B------:R-:W-:Y:S02]  /*19f0*/  SHF.L.U32 R180, R185, 0x10, RZ ;  /* 0x00000010b9b47819 */ /* 0x000fe400000006ff */
[----:B------:R-:W-:Y:S02]  /*1a00*/  SHF.L.U32 R15, R208, 0x10, RZ ;  /* 0x00000010d00f7819 */ /* 0x000fe400000006ff */
[----:B------:R-:W-:Y:S01]  /*1a10*/  SHF.L.U32 R182, R186, 0x10, RZ ;  /* 0x00000010bab67819 */ /* 0x000fe200000006ff */
[----:B------:R-:W-:Y:S01]  /*1a20*/  FADD.FTZ R146, R146, R180 ;  /* 0x000000b492927221 */ /* 0x000fe20000010000 */
[-C--:B------:R-:W-:Y:S01]  /*1a30*/  FFMA.FTZ R78, R11, R180.reuse, R78 ;  /* 0x000000b40b4e7223 */ /* 0x080fe2000001004e */
[----:B------:R-:W-:Y:S01]  /*1a40*/  FMUL.FTZ R234, R15, R180 ;  /* 0x000000b40fea7220 */ /* 0x000fe20000410000 */
[----:B------:R-:W-:Y:S01]  /*1a50*/  SHF.L.U32 R180, R215, 0x10, RZ ;  /* 0x00000010d7b47819 */ /* 0x000fe200000006ff */
[----:B------:R-:W-:Y:S01]  /*1a60*/  FMUL.FTZ R15, R4, R18 ;  /* 0x00000012040f7220 */ /* 0x000fe20000410000 */
[----:B------:R-:W-:Y:S01]  /*1a70*/  FADD.FTZ R18, -R3, R190 ;  /* 0x000000be03127221 */ /* 0x000fe20000010100 */
[----:B0-----:R-:W-:-:S04]  /*1a80*/  @P0 IMAD.WIDE.U32 R196, R2, 0x20, R196 ;  /* 0x0000002002c40825 */ /* 0x001fc800078e00c4 */
[----:B------:R-:W-:Y:S01]  /*1a90*/  FADD.FTZ R80, R80, R182 ;  /* 0x000000b650507221 */ /* 0x000fe20000010000 */
[-C--:B------:R-:W-:Y:S01]  /*1aa0*/  FFMA.FTZ R84, R15, R182.reuse, R84 ;  /* 0x000000b60f547223 */ /* 0x080fe20000010054 */
[----:B------:R-:W-:Y:S01]  /*1ab0*/  FMUL.FTZ R231, R180, R182 ;  /* 0x000000b6b4e77220 */ /* 0x000fe20000410000 */
[----:B------:R-:W-:Y:S01]  /*1ac0*/  SHF.L.U32 R182, R187, 0x10, RZ ;  /* 0x00000010bbb67819 */ /* 0x000fe200000006ff */
[----:B------:R-:W-:Y:S01]  /*1ad0*/  FMUL.FTZ R18, R4, R18 ;  /* 0x0000001204127220 */ /* 0x000fe20000410000 */
[----:B------:R-:W-:Y:S01]  /*1ae0*/  SHF.L.U32 R180, R216, 0x10, RZ ;  /* 0x00000010d8b47819 */ /* 0x000fe200000006ff */
[----:B------:R-:W-:Y:S01]  /*1af0*/  FADD.FTZ R181, -R3, R181 ;  /* 0x000000b503b57221 */ /* 0x000fe20000010100 */
[----:B------:R-:W-:Y:S01]  /*1b00*/  PRMT R184, R184, 0x7632, R184 ;  /* 0x00007632b8b87816 */ /* 0x000fe200000000b8 */
[----:B------:R-:W5:Y:S01]  /*1b10*/  @P0 LDG.E.128 R24, desc[UR6][R196.64] ;  /* 0x00000006c4180981 */ /* 0x000f62000c1e1d00 */
[----:B------:R-:W-:Y:S01]  /*1b20*/  FADD.FTZ R82, R82, R182 ;  /* 0x000000b652527221 */ /* 0x000fe20000010000 */
[----:B------:R-:W-:-:S02]  /*1b30*/  FFMA.FTZ R86, R18, R182, R86 ;  /* 0x000000b612567223 */ /* 0x000fc40000010056 */
[----:B------:R0:W5:Y:S01]  /*1b40*/  @P0 LDG.E.128 R20, desc[UR6][R196.64+0x10] ;  /* 0x00001006c4140981 */ /* 0x000162000c1e1d00 */
[----:B------:R-:W-:Y:S01]  /*1b50*/  FADD.FTZ R183, -R3, R183 ;  /* 0x000000b703b77221 */ /* 0x000fe20000010100 */
[----:B0-----:R-:W-:Y:S01]  /*1b60*/  FMUL.FTZ R197, R180, R182 ;  /* 0x000000b6b4c57220 */ /* 0x001fe20000410000 */
[----:B------:R-:W-:Y:S01]  /*1b70*/  SHF.L.U32 R182, R184, 0x10, RZ ;  /* 0x00000010b8b67819 */ /* 0x000fe200000006ff */
[----:B------:R-:W-:Y:S01]  /*1b80*/  FMUL.FTZ R196, R4, R181 ;  /* 0x000000b504c47220 */ /* 0x000fe20000410000 */
[----:B------:R-:W-:-:S03]  /*1b90*/  SHF.L.U32 R180, R217, 0x10, RZ ;  /* 0x00000010d9b47819 */ /* 0x000fc600000006ff */
[-C--:B------:R-:W-:Y:S01]  /*1ba0*/  FFMA.FTZ R77, R196, R182.reuse, R77 ;  /* 0x000000b6c44d7223 */ /* 0x080fe2000001004d */
[--C-:B------:R-:W-:Y:S01]  /*1bb0*/  FADD.FTZ R145, R145, R182.reuse ;  /* 0x000000b691917221 */ /* 0x100fe20000010000 */
[----:B------:R-:W-:Y:S01]  /*1bc0*/  FMUL.FTZ R195, R180, R182 ;  /* 0x000000b6b4c37220 */ /* 0x000fe20000410000 */
[----:B------:R-:W-:Y:S01]  /*1bd0*/  PRMT R182, R185, 0x7632, R182 ;  /* 0x00007632b9b67816 */ /* 0x000fe200000000b6 */
[----:B------:R-:W-:Y:S01]  /*1be0*/  FMUL.FTZ R208, R4, R183 ;  /* 0x000000b704d07220 */ /* 0x000fe20000410000 */
[----:B------:R-:W-:Y:S02]  /*1bf0*/  SHF.L.U32 R180, R239, 0x10, RZ ;  /* 0x00000010efb47819 */ /* 0x000fe400000006ff */
[----:B------:R-:W-:Y:S01]  /*1c00*/  SHF.L.U32 R182, R182, 0x10, RZ ;  /* 0x00000010b6b67819 */ /* 0x000fe200000006ff */
[----:B------:R-:W-:Y:S01]  /*1c10*/  FADD.FTZ R181, -R3, R189 ;  /* 0x000000bd03b57221 */ /* 0x000fe20000010100 */
[----:B------:R-:W-:-:S03]  /*1c20*/  PRMT R186, R186, 0x7632, R186 ;  /* 0x00007632baba7816 */ /* 0x000fc600000000ba */
[-C--:B------:R-:W-:Y:S01]  /*1c30*/  FFMA.FTZ R79, R208, R182.reuse, R79 ;  /* 0x000000b6d04f7223 */ /* 0x080fe2000001004f */
[----:B------:R-:W-:Y:S01]  /*1c40*/  FADD.FTZ R147, R147, R182 ;  /* 0x000000b693937221 */ /* 0x000fe20000010000 */
[----:B------:R-:W-:Y:S01]  /*1c50*/  FMUL.FTZ R215, R180, R182 ;  /* 0x000000b6b4d77220 */ /* 0x000fe20000410000 */
[----:B------:R-:W-:Y:S01]  /*1c60*/  FMUL.FTZ R216, R4, R181 ;  /* 0x000000b504d87220 */ /* 0x000fe20000410000 */
[----:B------:R-:W-:Y:S01]  /*1c70*/  FADD.FTZ R182, R228, R237 ;  /* 0x000000ede4b67221 */ /* 0x000fe20000010000 */
[----:B------:R-:W-:Y:S01]  /*1c80*/  FFMA.FTZ R181, R9, R237, R227 ;  /* 0x000000ed09b57223 */ /* 0x000fe200000100e3 */
[----:B------:R-:W-:Y:S02]  /*1c90*/  SHF.L.U32 R183, R186, 0x10, RZ ;  /* 0x00000010bab77819 */ /* 0x000fe400000006ff */
[----:B------:R-:W-:Y:S01]  /*1ca0*/  SHF.L.U32 R180, R244, 0x10, RZ ;  /* 0x00000010f4b47819 */ /* 0x000fe200000006ff */
[----:B------:R-:W-:Y:S01]  /*1cb0*/  FADD.FTZ R182, R182, R195 ;  /* 0x000000c3b6b67221 */ /* 0x000fe20000010000 */
[----:B------:R-:W-:Y:S01]  /*1cc0*/  FFMA.FTZ R181, R196, R195, R181 ;  /* 0x000000c3c4b57223 */ /* 0x000fe200000100b5 */
[----:B------:R-:W-:Y:S01]  /*1cd0*/  FADD.FTZ R81, R81, R183 ;  /* 0x000000b751517221 */ /* 0x000fe20000010000 */
[-C--:B------:R-:W-:Y:S01]  /*1ce0*/  FFMA.FTZ R85, R216, R183.reuse, R85 ;  /* 0x000000b7d8557223 */ /* 0x080fe20000010055 */
[----:B------:R-:W-:Y:S01]  /*1cf0*/  FMUL.FTZ R217, R180, R183 ;  /* 0x000000b7b4d97220 */ /* 0x000fe20000410000 */
[----:B------:R-:W-:Y:S01]  /*1d00*/  FADD.FTZ R182, R182, R234 ;  /* 0x000000eab6b67221 */ /* 0x000fe20000010000 */
[----:B------:R-:W-:Y:S01]  /*1d10*/  FFMA.FTZ R183, R11, R234, R181 ;  /* 0x000000ea0bb77223 */ /* 0x000fe200000100b5 */
[----:B------:R-:W-:-:S02]  /*1d20*/  FADD.FTZ R180, -R3, R191 ;  /* 0x000000bf03b47221 */ /* 0x000fc40000010100 */
[----:B------:R-:W-:Y:S01]  /*1d30*/  FADD.FTZ R181, R182, R215 ;  /* 0x000000d7b6b57221 */ /* 0x000fe20000010000 */
[----:B------:R-:W-:Y:S01]  /*1d40*/  FFMA.FTZ R182, R208, R215, R183 ;  /* 0x000000d7d0b67223 */ /* 0x000fe200000100b7 */
[----:B------:R-:W-:Y:S01]  /*1d50*/  PRMT R184, R187, 0x7632, R184 ;  /* 0x00007632bbb87816 */ /* 0x000fe200000000b8 */
[----:B------:R-:W-:Y:S01]  /*1d60*/  FMUL.FTZ R239, R4, R180 ;  /* 0x000000b404ef7220 */ /* 0x000fe20000410000 */
[----:B------:R-:W-:Y:S01]  /*1d70*/  FADD.FTZ R181, R181, R231 ;  /* 0x000000e7b5b57221 */ /* 0x000fe20000010000 */
[----:B------:R-:W-:Y:S01]  /*1d80*/  FFMA.FTZ R180, R15, R231, R182 ;  /* 0x000000e70fb47223 */ /* 0x000fe200000100b6 */
[----:B------:R-:W-:Y:S02]  /*1d90*/  SHF.L.U32 R184, R184, 0x10, RZ ;  /* 0x00000010b8b87819 */ /* 0x000fe400000006ff */
[----:B------:R-:W-:Y:S01]  /*1da0*/  FADD.FTZ R181, R181, R217 ;  /* 0x000000d9b5b57221 */ /* 0x000fe20000010000 */
[----:B------:R-:W-:-:S03]  /*1db0*/  FFMA.FTZ R180, R216, R217, R180 ;  /* 0x000000d9d8b47223 */ /* 0x000fc600000100b4 */
[----:B------:R-:W-:Y:S01]  /*1dc0*/  FADD.FTZ R181, R181, R197 ;  /* 0x000000c5b5b57221 */ /* 0x000fe20000010000 */
[----:B------:R-:W-:Y:S01]  /*1dd0*/  FFMA.FTZ R180, R18, R197, R180 ;  /* 0x000000c512b47223 */ /* 0x000fe200000100b4 */
[----:B------:R-:W-:Y:S01]  /*1de0*/  FADD.FTZ R83, R83, R184 ;  /* 0x000000b853537221 */ /* 0x000fe20000010000 */
[----:B------:R-:W-:Y:S01]  /*1df0*/  FFMA.FTZ R87, R239, R184, R87 ;  /* 0x000000b8ef577223 */ /* 0x000fe20000010057 */
[----:B------:R-:W-:Y:S02]  /*1e00*/  IADD3 R226, PT, PT, R226, 0x20, RZ ;  /* 0x00000020e2e27810 */ /* 0x000fe40007ffe0ff */
[----:B------:R-:W-:Y:S01]  /*1e10*/  IADD3 R2, PT, PT, R2, 0x20, RZ ;  /* 0x0000002002027810 */ /* 0x000fe20007ffe0ff */
[----:B--2---:R-:W-:-:S04]  /*1e20*/  IMAD.U32 R182, R188, 0x10000, RZ ;  /* 0x00010000bcb67824 */ /* 0x004fc800078e00ff */
[----:B------:R-:W-:-:S04]  /*1e30*/  FMUL.FTZ R244, R182, R184 ;  /* 0x000000b8b6f47220 */ /* 0x000fc80000410000 */
[----:B------:R-:W-:Y:S01]  /*1e40*/  FADD.FTZ R228, R181, R244 ;  /* 0x000000f4b5e47221 */ /* 0x000fe20000010000 */
[----:B------:R-:W-:-:S07]  /*1e50*/  FFMA.FTZ R227, R239, R244, R180 ;  /* 0x000000f4efe37223 */ /* 0x000fce00000100b4 */
.L_x_5764:
[----:B------:R-:W-:Y:S05]  /*1e60*/  BSYNC.RECONVERGENT B2 ;  /* 0x0000000000027941 */ /* 0x000fea0003800200 */
.L_x_5763:
        /* <DEDUP_REMOVED lines=39> */
[----:B------:R-:W-:-:S02]  /*20e0*/  FADD.FTZ R92, R92, R182 ;  /* 0x000000b65c5c7221 */ /* 0x000fc40000010000 */
[-C--:B------:R-:W-:Y:S01]  /*20f0*/  FFMA.FTZ R56, R14, R182.reuse, R56 ;  /* 0x000000b60e387223 */ /* 0x080fe20000010038 */
[----:B------:R-:W-:Y:S01]  /*2100*/  FMUL.FTZ R230, R180, R182 ;  /* 0x000000b6b4e67220 */ /* 0x000fe20000410000 */
[----:B------:R-:W-:Y:S01]  /*2110*/  SHF.L.U32 R182, R187, 0x10, RZ ;  /* 0x00000010bbb67819 */ /* 0x000fe200000006ff */
[----:B0-----:R-:W-:Y:S01]  /*2120*/  @P0 IMAD.WIDE.U32 R192, R2, 0x20, R192 ;  /* 0x0000002002c00825 */ /* 0x001fe200078e00c0 */
[----:B------:R-:W-:-:S03]  /*2130*/  SHF.L.U32 R180, R219, 0x10, RZ ;  /* 0x00000010dbb47819 */ /* 0x000fc600000006ff */
[----:B------:R-:W-:Y:S01]  /*2140*/  FMUL.FTZ R17, R4, R17 ;  /* 0x0000001104117220 */ /* 0x000fe20000410000 */
[----:B------:R-:W-:Y:S01]  /*2150*/  PRMT R184, R184, 0x7632, R184 ;  /* 0x00007632b8b87816 */ /* 0x000fe200000000b8 */
[----:B------:R-:W-:Y:S01]  /*2160*/  FADD.FTZ R181, -R3, R181 ;  /* 0x000000b503b57221 */ /* 0x000fe20000010100 */
[----:B------:R-:W-:Y:S01]  /*2170*/  FADD.FTZ R94, R94, R182 ;  /* 0x000000b65e5e7221 */ /* 0x000fe20000010000 */
[-C--:B------:R-:W-:Y:S01]  /*2180*/  FFMA.FTZ R58, R17, R182.reuse, R58 ;  /* 0x000000b6113a7223 */ /* 0x080fe2000001003a */
[----:B------:R-:W-:Y:S01]  /*2190*/  FMUL.FTZ R194, R180, R182 ;  /* 0x000000b6b4c27220 */ /* 0x000fe20000410000 */
[----:B------:R-:W5:Y:S01]  /*21a0*/  @P0 LDG.E.128 R156, desc[UR6][R192.64] ;  /* 0x00000006c09c0981 */ /* 0x000f62000c1e1d00 */
[----:B------:R-:W-:Y:S02]  /*21b0*/  SHF.L.U32 R182, R184, 0x10, RZ ;  /* 0x00000010b8b67819 */ /* 0x000fe400000006ff */
[----:B------:R-:W-:Y:S01]  /*21c0*/  SHF.L.U32 R180, R220, 0x10, RZ ;  /* 0x00000010dcb47819 */ /* 0x000fe200000006ff */
[----:B------:R0:W5:Y:S02]  /*21d0*/  @P0 LDG.E.128 R160, desc[UR6][R192.64+0x10] ;  /* 0x00001006c0a00981 */ /* 0x000164000c1e1d00 */
[----:B------:R-:W-:Y:S01]  /*21e0*/  FADD.FTZ R89, R89, R182 ;  /* 0x000000b659597221 */ /* 0x000fe20000010000 */
[----:B------:R-:W-:Y:S01]  /*21f0*/  FADD.FTZ R183, -R3, R183 ;  /* 0x000000b703b77221 */ /* 0x000fe20000010100 */
[----:B0-----:R-:W-:Y:S01]  /*2200*/  FMUL.FTZ R193, R4, R181 ;  /* 0x000000b504c17220 */ /* 0x001fe20000410000 */
[----:B------:R-:W-:-:S03]  /*2210*/  FMUL.FTZ R192, R180, R182 ;  /* 0x000000b6b4c07220 */ /* 0x000fc60000410000 */
[----:B------:R-:W-:Y:S01]  /*2220*/  FFMA.FTZ R53, R193, R182, R53 ;  /* 0x000000b6c1357223 */ /* 0x000fe20000010035 */
        /* <DEDUP_REMOVED lines=35> */
[----:B------:R-:W-:Y:S01]  /*2460*/  IADD3 R226, PT, PT, R226, 0x20, RZ ;  /* 0x00000020e2e27810 */ /* 0x000fe20007ffe0ff */
[----:B------:R-:W-:Y:S01]  /*2470*/  VIADD R2, R2, 0x20 ;  /* 0x0000002002027836 */ /* 0x000fe20000000000 */
[----:B--2---:R-:W-:-:S05]  /*2480*/  SHF.L.U32 R182, R188, 0x10, RZ ;  /* 0x00000010bcb67819 */ /* 0x004fca00000006ff */
[----:B------:R-:W-:-:S04]  /*2490*/  FMUL.FTZ R243, R182, R184 ;  /* 0x000000b8b6f37220 */ /* 0x000fc80000410000 */
[----:B------:R-:W-:Y:S01]  /*24a0*/  FADD.FTZ R228, R181, R243 ;  /* 0x000000f3b5e47221 */ /* 0x000fe20000010000 */
[----:B------:R-:W-:-:S07]  /*24b0*/  FFMA.FTZ R227, R238, R243, R180 ;  /* 0x000000f3eee37223 */ /* 0x000fce00000100b4 */
.L_x_5766:
[----:B------:R-:W-:Y:S05]  /*24c0*/  BSYNC.RECONVERGENT B2 ;  /* 0x0000000000027941 */ /* 0x000fea0003800200 */
.L_x_5765:
        /* <DEDUP_REMOVED lines=11> */
[----:B------:R-:W2:Y:S01]  /*2580*/  LDG.E.128 R180, desc[UR6][R184.64] ;  /* 0x00000006b8b47981 */ /* 0x000ea2000c1e1d00 */
[----:B-1----:R-:W-:-:S06]  /*2590*/  IMAD.WIDE.U32 R188, R226, 0x10, R188 ;  /* 0x00000010e2bc7825 */ /* 0x002fcc00078e00bc */
[----:B------:R-:W3:Y:S04]  /*25a0*/  LDG.E.128 R188, desc[UR6][R188.64] ;  /* 0x00000006bcbc7981 */ /* 0x000ee8000c1e1d00 */
[----:B------:R-:W4:Y:S01]  /*25b0*/  LDG.E.128 R184, desc[UR6][R184.64+0x10] ;  /* 0x00001006b8b87981 */ /* 0x000f22000c1e1d00 */
[----:B------:R-:W-:-:S04]  /*25c0*/  ISETP.NE.U32.AND P0, PT, RZ, UR10, PT ;  /* 0x0000000aff007c0c */ /* 0x000fc8000bf05070 */
[----:B------:R-:W-:-:S13]  /*25d0*/  ISETP.NE.AND.EX P0, PT, RZ, UR11, PT, P0 ;  /* 0x0000000bff007c0c */ /* 0x000fda000bf05300 */
[----:B------:R-:W0:Y:S01]  /*25e0*/  @P0 LDC.64 R200, c[0x0][0x438] ;  /* 0x00010e00ffc80b82 */ /* 0x000e220000000a00 */
[C---:B--2---:R-:W-:Y:S01]  /*25f0*/  FADD.FTZ R180, -R3.reuse, R180 ;  /* 0x000000b403b47221 */ /* 0x044fe20000010100 */
[----:B------:R-:W-:-:S03]  /*2600*/  FADD.FTZ R211, -R3, R181 ;  /* 0x000000b503d37221 */ /* 0x000fc60000010100 */
[----:B-----5:R-:W-:Y:S01]  /*2610*/  FMUL.FTZ R206, R4, R180 ;  /* 0x000000b404ce7220 */ /* 0x020fe20000410000 */
[----:B---3--:R-:W-:Y:S01]  /*2620*/  SHF.L.U32 R180, R188, 0x10, RZ ;  /* 0x00000010bcb47819 */ /* 0x008fe200000006ff */
[----:B----4-:R-:W-:Y:S01]  /*2630*/  FADD.FTZ R181, -R3, R184 ;  /* 0x000000b803b57221 */ /* 0x010fe20000010100 */
[----:B------:R-:W-:-:S05]  /*2640*/  SHF.L.U32 R184, R221, 0x10, RZ ;  /* 0x00000010ddb87819 */ /* 0x000fca00000006ff */
[-C--:B------:R-:W-:Y:S02]  /*2650*/  FMUL.FTZ R205, R184, R180.reuse ;  /* 0x000000b4b8cd7220 */ /* 0x080fe40000410000 */
[----:B------:R-:W2:Y:S01]  /*2660*/  LDL R184, [R1+0x80] ;  /* 0x0000800001b87983 */ /* 0x000ea20000100800 */
[----:B------:R-:W-:Y:S01]  /*2670*/  FADD.FTZ R182, -R3, R182 ;  /* 0x000000b603b67221 */ /* 0x000fe20000010100 */
[----:B------:R-:W-:Y:S01]  /*2680*/  FADD.FTZ R96, R96, R180 ;  /* 0x000000b460607221 */ /* 0x000fe20000010000 */
[----:B------:R-:W-:Y:S01]  /*2690*/  FFMA.FTZ R60, R206, R180, R60 ;  /* 0x000000b4ce3c7223 */ /* 0x000fe2000001003c */
[----:B------:R-:W-:Y:S01]  /*26a0*/  SHF.L.U32 R180, R189, 0x10, RZ ;  /* 0x00000010bdb47819 */ /* 0x000fe200000006ff */
[----:B------:R-:W-:Y:S01]  /*26b0*/  FMUL.FTZ R204, R4, R182 ;  /* 0x000000b604cc7220 */ /* 0x000fe20000410000 */
[----:B------:R-:W-:Y:S01]  /*26c0*/  SHF.L.U32 R182, R222, 0x10, RZ ;  /* 0x00000010deb67819 */ /* 0x000fe200000006ff */
[----:B0-----:R-:W-:-:S04]  /*26d0*/  @P0 IMAD.WIDE.U32 R200, R2, 0x20, R200 ;  /* 0x0000002002c80825 */ /* 0x001fc800078e00c8 */
[----:B------:R-:W-:Y:S01]  /*26e0*/  FMUL.FTZ R202, R4, R181 ;  /* 0x000000b504ca7220 */ /* 0x000fe20000410000 */
[----:B------:R-:W-:Y:S01]  /*26f0*/  FADD.FTZ R98, R98, R180 ;  /* 0x000000b462627221 */ /* 0x000fe20000010000 */
[-C--:B------:R-:W-:Y:S01]  /*2700*/  FFMA.FTZ R62, R204, R180.reuse, R62 ;  /* 0x000000b4cc3e7223 */ /* 0x080fe2000001003e */
[----:B------:R-:W-:Y:S01]  /*2710*/  FMUL.FTZ R203, R182, R180 ;  /* 0x000000b4b6cb7220 */ /* 0x000fe20000410000 */
[----:B------:R-:W-:Y:S01]  /*2720*/  SHF.L.U32 R180, R190, 0x10, RZ ;  /* 0x00000010beb47819 */ /* 0x000fe200000006ff */
[----:B------:R-:W-:Y:S01]  /*2730*/  FADD.FTZ R186, -R3, R186 ;  /* 0x000000ba03ba7221 */ /* 0x000fe20000010100 */
[----:B------:R-:W-:Y:S01]  /*2740*/  SHF.L.U32 R181, R223, 0x10, RZ ;  /* 0x00000010dfb57819 */ /* 0x000fe200000006ff */
[----:B------:R-:W5:Y:S02]  /*2750*/  @P0 LDG.E.128 R164, desc[UR6][R200.64] ;  /* 0x00000006c8a40981 */ /* 0x000f64000c1e1d00 */
[----:B------:R-:W-:Y:S01]  /*2760*/  FADD.FTZ R100, R100, R180 ;  /* 0x000000b464647221 */ /* 0x000fe20000010000 */
[-C--:B------:R-:W-:Y:S01]  /*2770*/  FFMA.FTZ R64, R202, R180.reuse, R64 ;  /* 0x000000b4ca407223 */ /* 0x080fe20000010040 */
[----:B------:R0:W5:Y:S01]  /*2780*/  @P0 LDG.E.128 R168, desc[UR6][R200.64+0x10] ;  /* 0x00001006c8a80981 */ /* 0x000162000c1e1d00 */
[----:B------:R-:W-:Y:S01]  /*2790*/  PRMT R182, R188, 0x7632, R182 ;  /* 0x00007632bcb67816 */ /* 0x000fe200000000b6 */
[C---:B------:R-:W-:Y:S01]  /*27a0*/  FMUL.FTZ R211, R4.reuse, R211 ;  /* 0x000000d304d37220 */ /* 0x040fe20000410000 */
[----:B0-----:R-:W-:Y:S01]  /*27b0*/  FMUL.FTZ R201, R181, R180 ;  /* 0x000000b4b5c97220 */ /* 0x001fe20000410000 */
[----:B------:R-:W-:Y:S01]  /*27c0*/  SHF.L.U32 R180, R191, 0x10, RZ ;  /* 0x00000010bfb47819 */ /* 0x000fe200000006ff */
[----:B------:R-:W-:Y:S01]  /*27d0*/  FMUL.FTZ R200, R4, R186 ;  /* 0x000000ba04c87220 */ /* 0x000fe20000410000 */
[----:B------:R-:W-:-:S03]  /*27e0*/  SHF.L.U32 R181, R224, 0x10, RZ ;  /* 0x00000010e0b57819 */ /* 0x000fc600000006ff */
[----:B------:R-:W-:Y:S01]  /*27f0*/  FADD.FTZ R102, R102, R180 ;  /* 0x000000b466667221 */ /* 0x000fe20000010000 */
[-C--:B------:R-:W-:Y:S01]  /*2800*/  FFMA.FTZ R66, R200, R180.reuse, R66 ;  /* 0x000000b4c8427223 */ /* 0x080fe20000010042 */
[----:B------:R-:W-:Y:S01]  /*2810*/  FMUL.FTZ R210, R181, R180 ;  /* 0x000000b4b5d27220 */ /* 0x000fe20000410000 */
[----:B------:R-:W-:Y:S02]  /*2820*/  SHF.L.U32 R180, R182, 0x10, RZ ;  /* 0x00000010b6b47819 */ /* 0x000fe400000006ff */
[----:B------:R-:W-:Y:S02]  /*2830*/  SHF.L.U32 R181, R225, 0x10, RZ ;  /* 0x00000010e1b57819 */ /* 0x000fe400000006ff */
[----:B------:R-:W-:Y:S01]  /*2840*/  PRMT R182, R189, 0x7632, R182 ;  /* 0x00007632bdb67816 */ /* 0x000fe200000000b6 */
[----:B------:R-:W-:Y:S01]  /*2850*/  FADD.FTZ R183, -R3, R183 ;  /* 0x000000b703b77221 */ /* 0x000fe20000010100 */
[-C--:B------:R-:W-:Y:S01]  /*2860*/  FFMA.FTZ R61, R211, R180.reuse, R61 ;  /* 0x000000b4d33d7223 */ /* 0x080fe2000001003d */
[----:B------:R-:W-:Y:S01]  /*2870*/  FADD.FTZ R97, R97, R180 ;  /* 0x000000b461617221 */ /* 0x000fe20000010000 */
[----:B------:R-:W-:Y:S01]  /*2880*/  FMUL.FTZ R221, R181, R180 ;  /* 0x000000b4b5dd7220 */ /* 0x000fe20000410000 */
[----:B------:R-:W-:Y:S01]  /*2890*/  FADD.FTZ R2, -R3, R185 ;  /* 0x000000b903027221 */ /* 0x000fe20000010100 */
[----:B------:R-:W-:-:S02]  /*28a0*/  SHF.L.U32 R180, R182, 0x10, RZ ;  /* 0x00000010b6b47819 */ /* 0x000fc400000006ff */
[----:B------:R-:W-:Y:S01]  /*28b0*/  PRMT R182, R190, 0x7632, R182 ;  /* 0x00007632beb67816 */ /* 0x000fe200000000b6 */
[----:B------:R-:W-:Y:S01]  /*28c0*/  FMUL.FTZ R222, R4, R183 ;  /* 0x000000b704de7220 */ /* 0x000fe20000410000 */
[----:B------:R-:W-:Y:S01]  /*28d0*/  SHF.L.U32 R181, R242, 0x10, RZ ;  /* 0x00000010f2b57819 */ /* 0x000fe200000006ff */
[----:B------:R-:W-:Y:S01]  /*28e0*/  FMUL.FTZ R224, R4, R2 ;  /* 0x0000000204e07220 */ /* 0x000fe20000410000 */
[----:B------:R-:W-:Y:S01]  /*28f0*/  SHF.L.U32 R2, R182, 0x10, RZ ;  /* 0x00000010b6027819 */ /* 0x000fe200000006ff */
[-C--:B------:R-:W-:Y:S01]  /*2900*/  FFMA.FTZ R63, R222, R180.reuse, R63 ;  /* 0x000000b4de3f7223 */ /* 0x080fe2000001003f */
[----:B------:R-:W-:Y:S01]  /*2910*/  SHF.L.U32 R182, R241, 0x10, RZ ;  /* 0x00000010f1b67819 */ /* 0x000fe200000006ff */
[----:B------:R-:W-:Y:S01]  /*2920*/  FADD.FTZ R99, R99, R180 ;  /* 0x000000b463637221 */ /* 0x000fe20000010000 */
[----:B------:R-:W-:Y:S01]  /*2930*/  FMUL.FTZ R223, R181, R180 ;  /* 0x000000b4b5df7220 */ /* 0x000fe20000410000 */
[----:B------:R-:W-:Y:S01]  /*2940*/  FADD.FTZ R180, R228, R205 ;  /* 0x000000cde4b47221 */ /* 0x000fe20000010000 */
[----:B------:R-:W-:Y:S01]  /*2950*/  FFMA.FTZ R181, R206, R205, R227 ;  /* 0x000000cdceb57223 */ /* 0x000fe200000100e3 */
[-C--:B------:R-:W-:Y:S01]  /*2960*/  FFMA.FTZ R65, R224, R2.reuse, R65 ;  /* 0x00000002e0417223 */ /* 0x080fe20000010041 */
[----:B------:R-:W-:Y:S01]  /*2970*/  FADD.FTZ R101, R101, R2 ;  /* 0x0000000265657221 */ /* 0x000fe20000010000 */
[----:B------:R-:W-:Y:S01]  /*2980*/  FMUL.FTZ R225, R182, R2 ;  /* 0x00000002b6e17220 */ /* 0x000fe20000410000 */
        /* <DEDUP_REMOVED lines=8> */
[----:B------:R-:W-:Y:S02]  /*2a10*/  PRMT R180, R191, 0x7632, R180 ;  /* 0x00007632bfb47816 */ /* 0x000fe400000000b4 */
[----:B------:R-:W-:Y:S01]  /*2a20*/  FADD.FTZ R2, R2, R201 ;  /* 0x000000c902027221 */ /* 0x000fe20000010000 */
[----:B------:R-:W-:Y:S01]  /*2a30*/  FFMA.FTZ R3, R202, R201, R3 ;  /* 0x000000c9ca037223 */ /* 0x000fe20000010003 */
[----:B------:R-:W-:-:S02]  /*2a40*/  SHF.L.U32 R180, R180, 0x10, RZ ;  /* 0x00000010b4b47819 */ /* 0x000fc400000006ff */
[----:B------:R-:W-:Y:S01]  /*2a50*/  FADD.FTZ R2, R2, R225 ;  /* 0x000000e102027221 */ /* 0x000fe20000010000 */
[----:B------:R-:W-:-:S03]  /*2a60*/  FFMA.FTZ R3, R224, R225, R3 ;  /* 0x000000e1e0037223 */ /* 0x000fc60000010003 */
[----:B------:R-:W-:Y:S01]  /*2a70*/  FADD.FTZ R2, R2, R210 ;  /* 0x000000d202027221 */ /* 0x000fe20000010000 */
[----:B------:R-:W-:Y:S01]  /*2a80*/  FFMA.FTZ R3, R200, R210, R3 ;  /* 0x000000d2c8037223 */ /* 0x000fe20000010003 */
[----:B------:R-:W-:Y:S01]  /*2a90*/  FFMA.FTZ R67, R242, R180, R67 ;  /* 0x000000b4f2437223 */ /* 0x000fe20000010043 */
[----:B------:R-:W-:Y:S01]  /*2aa0*/  FADD.FTZ R103, R103, R180 ;  /* 0x000000b467677221 */ /* 0x000fe20000010000 */
[----:B--2---:R-:W-:-:S05]  /*2ab0*/  SHF.L.U32 R181, R184, 0x10, RZ ;  /* 0x00000010b8b57819 */ /* 0x004fca00000006ff */
[----:B------:R-:W-:-:S04]  /*2ac0*/  FMUL.FTZ R241, R181, R180 ;  /* 0x000000b4b5f17220 */ /* 0x000fc80000410000 */
[----:B------:R-:W-:Y:S01]  /*2ad0*/  FADD.FTZ R228, R2, R241 ;  /* 0x000000f102e47221 */ /* 0x000fe20000010000 */
[----:B------:R-:W-:Y:S01]  /*2ae0*/  FFMA.FTZ R227, R242, R241, R3 ;  /* 0x000000f1f2e37223 */ /* 0x000fe20000010003 */
[----:B------:R-:W-:Y:S06]  /*2af0*/  BRA `(.L_x_5767) ;  /* 0x0000000000887947 */ /* 0x000fec0003800000 */
.L_x_5760:
[----:B------:R-:W1:Y:S01]  /*2b00*/  S2R R180, SR_TID.X ;  /* 0x0000000000b47919 */ /* 0x000e620000002100 */
[----:B------:R-:W-:Y:S01]  /*2b10*/  MOV R246, UR13 ;  /* 0x0000000d00f67c02 */ /* 0x000fe20008000f00 */
[----:B------:R-:W-:-:S04]  /*2b20*/  UISETP.NE.U32.AND UP0, UPT, UR10, URZ, UPT ;  /* 0x000000ff0a00728c */ /* 0x000fc8000bf05070 */
[----:B0-----:R-:W-:Y:S01]  /*2b30*/  IMAD R2, R6, R246, RZ ;  /* 0x000000f606027224 */ /* 0x001fe200078e02ff */
[----:B------:R-:W-:-:S04]  /*2b40*/  UISETP.NE.AND.EX UP0, UPT, UR11, URZ, UPT, UP0 ;  /* 0x000000ff0b00728c */ /* 0x000fc8000bf05300 */
[----:B------:R-:W-:-:S04]  /*2b50*/  SHF.R.S32.HI R3, RZ, 0x1f, R2 ;  /* 0x0000001fff037819 */ /* 0x000fc80000011402 */
[----:B------:R-:W-:Y:S02]  /*2b60*/  LEA.HI R3, R3, R2, RZ, 0x3 ;  /* 0x0000000203037211 */ /* 0x000fe400078f18ff */
[----:B-1----:R-:W-:-:S04]  /*2b70*/  LOP3.LUT R247, R180, 0x1f, RZ, 0xc0, !PT ;  /* 0x0000001fb4f77812 */ /* 0x002fc800078ec0ff */
        /* <DEDUP_REMOVED lines=13> */
[----:B------:R-:W5:Y:S04]  /*2c50*/  @P0 LDG.E.128 R136, desc[UR6][R2.64] ;  /* 0x0000000602880981 */ /* 0x000f68000c1e1d00 */
[----:B------:R1:W5:Y:S02]  /*2c60*/  @P0 LDG.E.128 R140, desc[UR6][R2.64+0x10] ;  /* 0x00001006028c0981 */ /* 0x000364000c1e1d00 */
[----:B-1----:R-:W-:-:S04]  /*2c70*/  @P2 IMAD.WIDE.U32 R2, R180, 0x20, R186 ;  /* 0x00000020b4022825 */ /* 0x002fc800078e00ba */
[----:B------:R-:W-:Y:S01]  /*2c80*/  @P2 VIADD R180, R180, 0x20 ;  /* 0x00000020b4b42836 */ /* 0x000fe20000000000 */
[----:B------:R-:W5:Y:S04]  /*2c90*/  @P2 LDG.E.128 R24, desc[UR6][R2.64] ;  /* 0x0000000602182981 */ /* 0x000f68000c1e1d00 */
[----:B------:R2:W5:Y:S02]  /*2ca0*/  @P2 LDG.E.128 R20, desc[UR6][R2.64+0x10] ;  /* 0x0000100602142981 */ /* 0x000564000c1e1d00 */
[C---:B--2---:R-:W-:Y:S01]  /*2cb0*/  @P3 IMAD.WIDE.U32 R2, R180.reuse, 0x20, R184 ;  /* 0x00000020b4023825 */ /* 0x044fe200078e00b8 */
[----:B------:R-:W-:-:S04]  /*2cc0*/  @P3 IADD3 R180, PT, PT, R180, 0x20, RZ ;  /* 0x00000020b4b43810 */ /* 0x000fc80007ffe0ff */
[----:B------:R0:W5:Y:S01]  /*2cd0*/  @P3 LDG.E.128 R156, desc[UR6][R2.64] ;  /* 0x00000006029c3981 */ /* 0x000162000c1e1d00 */
[----:B---3--:R-:W-:-:S03]  /*2ce0*/  @P4 IMAD.WIDE.U32 R180, R180, 0x20, R182 ;  /* 0x00000020b4b44825 */ /* 0x008fc600078e00b6 */
[----:B------:R0:W5:Y:S04]  /*2cf0*/  @P3 LDG.E.128 R160, desc[UR6][R2.64+0x10] ;  /* 0x0000100602a03981 */ /* 0x000168000c1e1d00 */
[----:B------:R0:W5:Y:S04]  /*2d00*/  @P4 LDG.E.128 R164, desc[UR6][R180.64] ;  /* 0x00000006b4a44981 */ /* 0x000168000c1e1d00 */
[----:B------:R0:W5:Y:S02]  /*2d10*/  @P4 LDG.E.128 R168, desc[UR6][R180.64+0x10] ;  /* 0x00001006b4a84981 */ /* 0x000164000c1e1d00 */
.L_x_5767:
[----:B------:R-:W-:Y:S05]  /*2d20*/  BSYNC.RECONVERGENT B1 ;  /* 0x0000000000017941 */ /* 0x000fea0003800200 */
.L_x_5759:
[----:B------:R-:W2:Y:S01]  /*2d30*/  LDL R186, [R1+0x2c] ;  /* 0x00002c0001ba7983 */ /* 0x000ea20000100800 */
[----:B------:R-:W-:Y:S01]  /*2d40*/  UMOV UR4, 0xffffffff ;  /* 0xffffffff00047882 */ /* 0x000fe20000000000 */
[----:B--2---:R-:W-:Y:S02]  /*2d50*/  ISETP.GE.AND P2, PT, R186, 0x1, PT ;  /* 0x00000001ba00780c */ /* 0x004fe40003f46270 */
        /* <DEDUP_REMOVED lines=19> */
.L_x_5943:
        /* <DEDUP_REMOVED lines=8> */
[----:B-1----:R-:W-:Y:S01]  /*2f10*/  FMUL.FTZ R183, R2, UR9 ;  /* 0x0000000902b77c20 */ /* 0x002fe20008410000 */
        /* <DEDUP_REMOVED lines=12> */
.L_x_5772:
[----:B------:R-:W-:Y:S05]  /*2fe0*/  BSYNC.RECONVERGENT B2 ;  /* 0x0000000000027941 */ /* 0x000fea0003800200 */
.L_x_5771:
        /* <DEDUP_REMOVED lines=23> */
.L_x_5777:
[----:B------:R-:W-:Y:S05]  /*3160*/  BSYNC.RECONVERGENT B3 ;  /* 0x0000000000037941 */ /* 0x000fea0003800200 */
.L_x_5776:
[----:B------:R-:W-:Y:S04]  /*3170*/  BSSY.RECONVERGENT B3, `(.L_x_5778) ;  /* 0x0000010000037945 */ /* 0x000fe80003800200 */
[----:B------:R-:W-:Y:S05]  /*3180*/  @!P2 BRA `(.L_x_5779) ;  /* 0x000000000038a947 */ /* 0x000fea0003800000 */
[----:B------:R-:W2:Y:S01]  /*3190*/  LDL R186, [R1+0x20] ;  /* 0x0000200001ba7983 */ /* 0x000ea20000100800 */
        /* <DEDUP_REMOVED lines=9> */
[----:B--2---:R-:W-:-:S05]  /*3230*/  SHF.L.U32 R184, R186, 0x10, RZ ;  /* 0x00000010bab87819 */ /* 0x004fca00000006ff */
[----:B------:R-:W-:-:S05]  /*3240*/  FMUL.FTZ R184, R185, R184 ;  /* 0x000000b8b9b87220 */ /* 0x000fca0000410000 */
[----:B------:R-:W-:-:S04]  /*3250*/  F2FP.BF16.F32.PACK_AB R184, RZ, R184 ;  /* 0x000000b8ffb8723e */ /* 0x000fc800000010ff */
[----:B------:R-:W-:-:S07]  /*3260*/  PRMT R176, R176, 0x5410, R184 ;  /* 0x00005410b0b07816 */ /* 0x000fce00000000b8 */
.L_x_5779:
[----:B------:R-:W-:Y:S05]  /*3270*/  BSYNC.RECONVERGENT B3 ;  /* 0x0000000000037941 */ /* 0x000fea0003800200 */
.L_x_5778:
        /* <DEDUP_REMOVED lines=14> */
.L_x_5781:
[----:B------:R-:W-:Y:S05]  /*3360*/  BSYNC.RECONVERGENT B3 ;  /* 0x0000000000037941 */ /* 0x000fea0003800200 */
.L_x_5780:
        /* <DEDUP_REMOVED lines=16> */
.L_x_5783:
[----:B------:R-:W-:Y:S05]  /*3470*/  BSYNC.RECONVERGENT B3 ;  /* 0x0000000000037941 */ /* 0x000fea0003800200 */
.L_x_5782:
        /* <DEDUP_REMOVED lines=14> */
.L_x_5785:
[----:B------:R-:W-:Y:S05]  /*3560*/  BSYNC.RECONVERGENT B3 ;  /* 0x0000000000037941 */ /* 0x000fea0003800200 */
.L_x_5784:
        /* <DEDUP_REMOVED lines=16> */
.L_x_5787:
[----:B------:R-:W-:Y:S05]  /*3670*/  BSYNC.RECONVERGENT B3 ;  /* 0x0000000000037941 */ /* 0x000fea0003800200 */
.L_x_5786:
        /* <DEDUP_REMOVED lines=14> */
.L_x_5789:
[----:B------:R-:W-:Y:S05]  /*3760*/  BSYNC.RECONVERGENT B3 ;  /* 0x0000000000037941 */ /* 0x000fea0003800200 */
.L_x_5788:
        /* <DEDUP_REMOVED lines=11> */
[----:B--2---:R-:W-:-:S05]  /*3820*/  SHF.L.U32 R184, R186, 0x10, RZ ;  /* 0x00000010bab87819 */ /* 0x004fca00000006ff */
[----:B------:R-:W-:-:S05]  /*3830*/  FMUL.FTZ R184, R185, R184 ;  /* 0x000000b8b9b87220 */ /* 0x000fca0000410000 */
[----:B------:R-:W-:-:S04]  /*3840*/  F2FP.BF16.F32.PACK_AB R184, RZ, R184 ;  /* 0x000000b8ffb8723e */ /* 0x000fc800000010ff */
[----:B------:R-:W-:Y:S01]  /*3850*/  PRMT R179, R179, 0x5410, R184 ;  /* 0x00005410b3b37816 */ /* 0x000fe200000000b8 */
[----:B------:R-:W-:Y:S06]  /*3860*/  BRA `(.L_x_5790) ;  /* 0x0000001400c87947 */ /* 0x000fec0003800000 */
.L_x_5775:
[-CC-:B------:R-:W-:Y:S01]  /*3870*/  FFMA.FTZ R148, R213, R183.reuse, R182.reuse ;  /* 0x000000b7d5947223 */ /* 0x180fe200000100b6 */
[-CC-:B------:R-:W-:Y:S01]  /*3880*/  FFMA.FTZ R149, R19, R183.reuse, R182.reuse ;  /* 0x000000b713957223 */ /* 0x180fe200000100b6 */
[-CC-:B------:R-:W-:Y:S01]  /*3890*/  FFMA.FTZ R151, R207, R183.reuse, R182.reuse ;  /* 0x000000b7cf977223 */ /* 0x180fe200000100b6 */
[-C--:B------:R-:W-:Y:S01]  /*38a0*/  FFMA.FTZ R150, R12, R183.reuse, R182 ;  /* 0x000000b70c967223 */ /* 0x080fe200000100b6 */
[----:B------:R-:W-:Y:S01]  /*38b0*/  FADD.FTZ R153, R214, -R148 ;  /* 0x80000094d6997221 */ /* 0x000fe20000010000 */
[-CC-:B------:R-:W-:Y:S01]  /*38c0*/  FFMA.FTZ R148, R16, R183.reuse, R182.reuse ;  /* 0x000000b710947223 */ /* 0x180fe200000100b6 */
[----:B------:R-:W-:Y:S01]  /*38d0*/  FADD.FTZ R154, R199, -R149 ;  /* 0x80000095c79a7221 */ /* 0x000fe20000010000 */
[-CC-:B------:R-:W-:Y:S01]  /*38e0*/  FFMA.FTZ R149, R198, R183.reuse, R182.reuse ;  /* 0x000000b7c6957223 */ /* 0x180fe200000100b6 */
[-C--:B------:R-:W-:Y:S01]  /*38f0*/  FFMA.FTZ R155, R240, R183.reuse, R182 ;  /* 0x000000b7f09b7223 */ /* 0x080fe200000100b6 */
[----:B------:R-:W-:Y:S01]  /*3900*/  FADD.FTZ R152, R232, -R148 ;  /* 0x80000094e8987221 */ /* 0x000fe20000010000 */
[----:B------:R-:W-:Y:S01]  /*3910*/  FFMA.FTZ R148, R0, R183, R182 ;  /* 0x000000b700947223 */ /* 0x000fe200000100b6 */
        /* <DEDUP_REMOVED lines=13> */
[----:B------:R-:W-:Y:S01]  /*39f0*/  ISETP.GT.AND P0, PT, R5, RZ, PT ;  /* 0x000000ff0500720c */ /* 0x000fe20003f04270 */
[----:B------:R-:W-:Y:S03]  /*3a00*/  BSSY.RECONVERGENT B3, `(.L_x_5791) ;  /* 0x0000016000037945 */ /* 0x000fe60003800200 */
        /* <DEDUP_REMOVED lines=10> */
[----:B------:R-:W-:Y:S02]  /*3ab0*/  ISETP.GT.AND P0, PT, R5, RZ, PT ;  /* 0x000000ff0500720c */ /* 0x000fe40003f04270 */
[----:B------:R-:W-:Y:S01]  /*3ac0*/  SHF.L.U32 R185, R172, 0x10, RZ ;  /* 0x00000010acb97819 */ /* 0x000fe200000006ff */
        /* <DEDUP_REMOVED lines=9> */
.L_x_5792:
[----:B------:R-:W-:Y:S05]  /*3b60*/  BSYNC.RECONVERGENT B3 ;  /* 0x0000000000037941 */ /* 0x000fea0003800200 */
.L_x_5791:
[----:B------:R-:W-:Y:S04]  /*3b70*/  BSSY.RECONVERGENT B3, `(.L_x_5793) ;  /* 0x0000010000037945 */ /* 0x000fe80003800200 */
[----:B------:R-:W-:Y:S05]  /*3b80*/  @!P2 BRA `(.L_x_5794) ;  /* 0x000000000038a947 */ /* 0x000fea0003800000 */
[----:B------:R-:W2:Y:S01]  /*3b90*/  LDL R186, [R1+0x20] ;  /* 0x0000200001ba7983 */ /* 0x000ea20000100800 */
[----:B------:R-:W-:Y:S01]  /*3ba0*/  FFMA.FTZ R184, R198, R183, R182 ;  /* 0x000000b7c6b87223 */ /* 0x000fe200000100b6 */
[----:B------:R-:W-:-:S03]  /*3bb0*/  ISETP.GT.AND P0, PT, R5, RZ, PT ;  /* 0x000000ff0500720c */ /* 0x000fc60003f04270 */
[----:B------:R-:W-:-:S04]  /*3bc0*/  FADD.FTZ R184, R229, -R184 ;  /* 0x800000b8e5b87221 */ /* 0x000fc80000010000 */
[----:B------:R-:W-:-:S05]  /*3bd0*/  FMUL.FTZ R184, R4, R184 ;  /* 0x000000b804b87220 */ /* 0x000fca0000410000 */
        /* <DEDUP_REMOVED lines=9> */
.L_x_5794:
[----:B------:R-:W-:Y:S05]  /*3c70*/  BSYNC.RECONVERGENT B3 ;  /* 0x0000000000037941 */ /* 0x000fea0003800200 */
.L_x_5793:
        /* <DEDUP_REMOVED lines=14> */
.L_x_5796:
[----:B------:R-:W-:Y:S05]  /*3d60*/  BSYNC.RECONVERGENT B3 ;  /* 0x0000000000037941 */ /* 0x000fea0003800200 */
.L_x_5795:
        /* <DEDUP_REMOVED lines=16> */
.L_x_5798:
[----:B------:R-:W-:Y:S05]  /*3e70*/  BSYNC.RECONVERGENT B3 ;  /* 0x0000000000037941 */ /* 0x000fea0003800200 */
.L_x_5797:
        /* <DEDUP_REMOVED lines=14> */
.L_x_5800:
[----:B------:R-:W-:Y:S05]  /*3f60*/  BSYNC.RECONVERGENT B3 ;  /* 0x0000000000037941 */ /* 0x000fea0003800200 */
.L_x_5799:
        /* <DEDUP_REMOVED lines=16> */
.L_x_5802:
[----:B------:R-:W-:Y:S05]  /*4070*/  BSYNC.RECONVERGENT B3 ;  /* 0x0000000000037941 */ /* 0x000fea0003800200 */
.L_x_5801:
        /* <DEDUP_REMOVED lines=14> */
.L_x_5804:
[----:B------:R-:W-:Y:S05]  /*4160*/  BSYNC.RECONVERGENT B3 ;  /* 0x0000000000037941 */ /* 0x000fea0003800200 */
.L_x_5803:
[----:B------:R-:W-:Y:S05]  /*4170*/  @!P2 BRA `(.L_x_5790) ;  /* 0x0000000c0084a947 */ /* 0x000fea0003800000 */
[----:B------:R-:W2:Y:S01]  /*4180*/  LDL R186, [R1+0x30] ;  /* 0x0000300001ba7983 */ /* 0x000ea20000100800 */
[----:B------:R-:W-:Y:S01]  /*4190*/  PRMT R185, R175, 0x7632, R185 ;  /* 0x00007632afb97816 */ /* 0x000fe200000000b9 */
[----:B------:R-:W-:-:S03]  /*41a0*/  FMUL.FTZ R184, R155, UR12 ;  /* 0x0000000c9bb87c20 */ /* 0x000fc60008410000 */
[----:B------:R-:W-:-:S05]  /*41b0*/  SHF.L.U32 R185, R185, 0x10, RZ ;  /* 0x00000010b9b97819 */ /* 0x000fca00000006ff */
[----:B------:R-:W-:Y:S01]  /*41c0*/  FFMA.FTZ R111, R184, R185, R111 ;  /* 0x000000b9b86f7223 */ /* 0x000fe2000001006f */
[----:B--2---:R-:W-:-:S05]  /*41d0*/  SHF.L.U32 R185, R186, 0x10, RZ ;  /* 0x00000010bab97819 */ /* 0x004fca00000006ff */
[----:B------:R-:W-:-:S05]  /*41e0*/  FMUL.FTZ R184, R185, R184 ;  /* 0x000000b8b9b87220 */ /* 0x000fca0000410000 */
[----:B------:R-:W-:-:S04]  /*41f0*/  F2FP.BF16.F32.PACK_AB R184, RZ, R184 ;  /* 0x000000b8ffb8723e */ /* 0x000fc800000010ff */
[----:B------:R-:W-:Y:S01]  /*4200*/  PRMT R179, R179, 0x5410, R184 ;  /* 0x00005410b3b37816 */ /* 0x000fe200000000b8 */
[----:B------:R-:W-:Y:S06]  /*4210*/  BRA `(.L_x_5790) ;  /* 0x0000000c005c7947 */ /* 0x000fec0003800000 */
.L_x_5774:
[----:B0-----:R-:W-:Y:S02]  /*4220*/  MOV R3, UR14 ;  /* 0x0000000e00037c02 */ /* 0x001fe40008000f00 */
[----:B------:R-:W-:Y:S02]  /*4230*/  MOV R2, UR15 ;  /* 0x0000000f00027c02 */ /* 0x000fe40008000f00 */
[----:B------:R-:W-:-:S04]  /*4240*/  ISETP.NE.U32.AND P0, PT, R3, RZ, PT ;  /* 0x000000ff0300720c */ /* 0x000fc80003f05070 */
[----:B------:R-:W-:-:S13]  /*4250*/  ISETP.NE.AND.EX P0, PT, R2, RZ, PT, P0 ;  /* 0x000000ff0200720c */ /* 0x000fda0003f05300 */
[----:B------:R-:W-:Y:S05]  /*4260*/  @P0 BRA `(.L_x_5805) ;  /* 0x0000000400a40947 */ /* 0x000fea0003800000 */
[----:B------:R-:W2:Y:S04]  /*4270*/  LDL R188, [R1+0x20] ;  /* 0x0000200001bc7983 */ /* 0x000ea80000100800 */
[----:B------:R-:W3:Y:S04]  /*4280*/  LDL R187, [R1+0x24] ;  /* 0x0000240001bb7983 */ /* 0x000ee80000100800 */
[----:B------:R-:W4:Y:S01]  /*4290*/  LDL R186, [R1+0x28] ;  /* 0x0000280001ba7983 */ /* 0x000f220000100800 */
[----:B------:R-:W-:-:S04]  /*42a0*/  @P1 FFMA.FTZ R185, R0, R183, R182 ;  /* 0x000000b700b91223 */ /* 0x000fc800000100b6 */
[----:B------:R-:W-:Y:S01]  /*42b0*/  @P1 FADD.FTZ R185, R13, -R185 ;  /* 0x800000b90db91221 */ /* 0x000fe20000010000 */
[----:B-----5:R-:W-:-:S03]  /*42c0*/  MOV R184, R136 ;  /* 0x0000008800b87202 */ /* 0x020fc60000000f00 */
[----:B------:R-:W-:Y:S02]  /*42d0*/  @P1 FFMA.FTZ R184, R4, R185, R136 ;  /* 0x000000b904b81223 */ /* 0x000fe40000010088 */
[----:B------:R-:W0:Y:S02]  /*42e0*/  @P2 LDC R185, c[0x0][0x40c] ;  /* 0x00010300ffb92b82 */ /* 0x000e240000000800 */
[----:B0-----:R-:W-:Y:S01]  /*42f0*/  @P2 FMUL.FTZ R185, R184, R185 ;  /* 0x000000b9b8b92220 */ /* 0x001fe20000410000 */
[----:B------:R-:W-:-:S04]  /*4300*/  @P2 IMAD.U32 R184, R172, 0x10000, RZ ;  /* 0x00010000acb82824 */ /* 0x000fc800078e00ff */
[----:B------:R-:W-:Y:S01]  /*4310*/  @P2 FFMA.FTZ R104, R184, R185, R104 ;  /* 0x000000b9b8682223 */ /* 0x000fe20000010068 */
[----:B------:R-:W-:-:S05]  /*4320*/  @P2 SHF.L.U32 R184, R28, 0x10, RZ ;  /* 0x000000101cb82819 */ /* 0x000fca00000006ff */
[----:B------:R-:W-:Y:S01]  /*4330*/  @P2 FMUL.FTZ R184, R184, R185 ;  /* 0x000000b9b8b82220 */ /* 0x000fe20000410000 */
[----:B------:R-:W-:-:S04]  /*4340*/  @P1 FFMA.FTZ R185, R198, R183, R182 ;  /* 0x000000b7c6b91223 */ /* 0x000fc800000100b6 */
[----:B------:R-:W-:Y:S01]  /*4350*/  @P2 F2FP.BF16.F32.PACK_AB R184, RZ, R184 ;  /* 0x000000b8ffb8223e */ /* 0x000fe200000010ff */
[----:B------:R-:W-:-:S03]  /*4360*/  @P1 FADD.FTZ R185, R229, -R185 ;  /* 0x800000b9e5b91221 */ /* 0x000fc60000010000 */
[----:B------:R-:W-:Y:S02]  /*4370*/  @P2 PRMT R176, R184, 0x7610, R176 ;  /* 0x00007610b8b02816 */ /* 0x000fe400000000b0 */
[----:B------:R-:W-:Y:S01]  /*4380*/  MOV R184, R137 ;  /* 0x0000008900b87202 */ /* 0x000fe20000000f00 */
[----:B------:R-:W-:Y:S02]  /*4390*/  @P1 FFMA.FTZ R184, R4, R185, R137 ;  /* 0x000000b904b81223 */ /* 0x000fe40000010089 */
[----:B------:R-:W0:Y:S02]  /*43a0*/  @P2 LDC R185, c[0x0][0x40c] ;  /* 0x00010300ffb92b82 */ /* 0x000e240000000800 */
[----:B0-----:R-:W-:Y:S01]  /*43b0*/  @P2 FMUL.FTZ R185, R184, R185 ;  /* 0x000000b9b8b92220 */ /* 0x001fe20000410000 */
[----:B------:R-:W-:-:S04]  /*43c0*/  @P2 PRMT R184, R172, 0x7632, R184 ;  /* 0x00007632acb82816 */ /* 0x000fc800000000b8 */
[----:B------:R-:W-:-:S05]  /*43d0*/  @P2 SHF.L.U32 R184, R184, 0x10, RZ ;  /* 0x00000010b8b82819 */ /* 0x000fca00000006ff */
[----:B------:R-:W-:Y:S01]  /*43e0*/  @P2 FFMA.FTZ R105, R185, R184, R105 ;  /* 0x000000b8b9692223 */ /* 0x000fe20000010069 */
[----:B--2---:R-:W-:-:S05]  /*43f0*/  @P2 SHF.L.U32 R184, R188, 0x10, RZ ;  /* 0x00000010bcb82819 */ /* 0x004fca00000006ff */
        /* <DEDUP_REMOVED lines=49> */
[----:B----4-:R-:W-:-:S05]  /*4710*/  @P2 SHF.L.U32 R184, R186, 0x10, RZ ;  /* 0x00000010bab82819 */ /* 0x010fca00000006ff */
        /* <DEDUP_REMOVED lines=17> */
[----:B------:R-:W-:Y:S01]  /*4830*/  @P1 FFMA.FTZ R184, R240, R183, R182 ;  /* 0x000000b7f0b81223 */ /* 0x000fe200000100b6 */
[----:B------:R-:W-:-:S03]  /*4840*/  MOV R185, R143 ;  /* 0x0000008f00b97202 */ /* 0x000fc60000000f00 */
[----:B------:R-:W-:-:S04]  /*4850*/  @P1 FADD.FTZ R184, R245, -R184 ;  /* 0x800000b8f5b81221 */ /* 0x000fc80000010000 */
[----:B------:R-:W-:Y:S01]  /*4860*/  @P1 FFMA.FTZ R185, R4, R184, R143 ;  /* 0x000000b804b91223 */ /* 0x000fe2000001008f */
        /* <DEDUP_REMOVED lines=9> */
.L_x_5805:
[----:B------:R-:W2:Y:S01]  /*4900*/  LDL R187, [R1+0x20] ;  /* 0x0000200001bb7983 */ /* 0x000ea20000100800 */
[----:B------:R-:W0:Y:S03]  /*4910*/  @P2 LDC R151, c[0x0][0x40c] ;  /* 0x00010300ff972b82 */ /* 0x000e260000000800 */
[----:B------:R-:W3:Y:S04]  /*4920*/  LDL R186, [R1+0x24] ;  /* 0x0000240001ba7983 */ /* 0x000ee80000100800 */
[----:B------:R-:W4:Y:S04]  /*4930*/  LDL R184, [R1+0x28] ;  /* 0x0000280001b87983 */ /* 0x000f280000100800 */
[----:B------:R-:W4:Y:S01]  /*4940*/  LDL R185, [R1+0x30] ;  /* 0x0000300001b97983 */ /* 0x000f220000100800 */
[----:B------:R-:W-:Y:S01]  /*4950*/  @P1 FFMA.FTZ R149, R0, R183, R182 ;  /* 0x000000b700951223 */ /* 0x000fe200000100b6 */
[----:B------:R-:W1:Y:S03]  /*4960*/  @P2 LDC R150, c[0x0][0x40c] ;  /* 0x00010300ff962b82 */ /* 0x000e660000000800 */
[----:B------:R-:W-:Y:S01]  /*4970*/  @P1 FADD.FTZ R149, R13, -R149 ;  /* 0x800000950d951221 */ /* 0x000fe20000010000 */
[----:B-----5:R-:W-:-:S03]  /*4980*/  MOV R148, R136 ;  /* 0x0000008800947202 */ /* 0x020fc60000000f00 */
[----:B------:R-:W-:Y:S01]  /*4990*/  @P1 FFMA.FTZ R148, R4, R149, R136 ;  /* 0x0000009504941223 */ /* 0x000fe20000010088 */
[----:B------:R-:W-:Y:S01]  /*49a0*/  @P1 FFMA.FTZ R149, R198, R183, R182 ;  /* 0x000000b7c6951223 */ /* 0x000fe200000100b6 */
[----:B------:R-:W-:Y:S01]  /*49b0*/  @P2 SHF.L.U32 R153, R28, 0x10, RZ ;  /* 0x000000101c992819 */ /* 0x000fe200000006ff */
[----:B------:R-:W2:Y:S02]  /*49c0*/  @P2 LDC R155, c[0x0][0x40c] ;  /* 0x00010300ff9b2b82 */ /* 0x000ea40000000800 */
[----:B------:R-:W-:Y:S01]  /*49d0*/  @P1 FADD.FTZ R152, R229, -R149 ;  /* 0x80000095e5981221 */ /* 0x000fe20000010000 */
[----:B------:R-:W-:Y:S01]  /*49e0*/  MOV R149, R137 ;  /* 0x0000008900957202 */ /* 0x000fe20000000f00 */
[----:B0-----:R-:W-:Y:S02]  /*49f0*/  @P2 FMUL.FTZ R151, R148, R151 ;  /* 0x0000009794972220 */ /* 0x001fe40000410000 */
[----:B------:R-:W-:Y:S01]  /*4a00*/  @P1 FFMA.FTZ R149, R4, R152, R137 ;  /* 0x0000009804951223 */ /* 0x000fe20000010089 */
[----:B------:R-:W-:-:S05]  /*4a10*/  @P2 SHF.L.U32 R152, R172, 0x10, RZ ;  /* 0x00000010ac982819 */ /* 0x000fca00000006ff */
[-C--:B------:R-:W-:Y:S01]  /*4a20*/  @P2 FFMA.FTZ R104, R152, R151.reuse, R104 ;  /* 0x0000009798682223 */ /* 0x080fe20000010068 */
[----:B------:R-:W-:Y:S01]  /*4a30*/  @P2 FMUL.FTZ R151, R153, R151 ;  /* 0x0000009799972220 */ /* 0x000fe20000410000 */
[----:B------:R-:W-:Y:S01]  /*4a40*/  @P2 PRMT R153, R172, 0x7632, R153 ;  /* 0x00007632ac992816 */ /* 0x000fe20000000099 */
[----:B-1----:R-:W-:-:S03]  /*4a50*/  @P2 FMUL.FTZ R152, R149, R150 ;  /* 0x0000009695982220 */ /* 0x002fc60000410000 */
[----:B------:R-:W-:-:S05]  /*4a60*/  @P2 SHF.L.U32 R153, R153, 0x10, RZ ;  /* 0x0000001099992819 */ /* 0x000fca00000006ff */
[----:B------:R-:W-:Y:S01]  /*4a70*/  @P2 FFMA.FTZ R105, R152, R153, R105 ;  /* 0x0000009998692223 */ /* 0x000fe20000010069 */
[----:B--2---:R-:W-:-:S05]  /*4a80*/  @P2 SHF.L.U32 R150, R187, 0x10, RZ ;  /* 0x00000010bb962819 */ /* 0x004fca00000006ff */
[----:B------:R-:W-:Y:S01]  /*4a90*/  @P2 FMUL.FTZ R150, R150, R152 ;  /* 0x0000009896962220 */ /* 0x000fe20000410000 */
[----:B------:R-:W-:Y:S01]  /*4aa0*/  @P2 F2FP.BF16.F32.PACK_AB R152, RZ, R151 ;  /* 0x00000097ff98223e */ /* 0x000fe200000010ff */
[----:B------:R-:W-:-:S04]  /*4ab0*/  @P1 FFMA.FTZ R151, R12, R183, R182 ;  /* 0x000000b70c971223 */ /* 0x000fc800000100b6 */
[----:B------:R-:W-:Y:S01]  /*4ac0*/  @P1 FADD.FTZ R151, R235, -R151 ;  /* 0x80000097eb971221 */ /* 0x000fe20000010000 */
[----:B------:R-:W-:Y:S02]  /*4ad0*/  @P2 F2FP.BF16.F32.PACK_AB R153, RZ, R150 ;  /* 0x00000096ff99223e */ /* 0x000fe400000010ff */
[----:B------:R-:W-:Y:S01]  /*4ae0*/  MOV R150, R138 ;  /* 0x0000008a00967202 */ /* 0x000fe20000000f00 */
[----:B------:R-:W-:Y:S01]  /*4af0*/  @P1 FFMA.FTZ R150, R4, R151, R138 ;  /* 0x0000009704961223 */ /* 0x000fe2000001008a */
[----:B------:R-:W-:-:S04]  /*4b00*/  @P1 FFMA.FTZ R151, R207, R183, R182 ;  /* 0x000000b7cf971223 */ /* 0x000fc800000100b6 */
[----:B------:R-:W-:Y:S01]  /*4b10*/  @P1 FADD.FTZ R154, R212, -R151 ;  /* 0x80000097d49a1221 */ /* 0x000fe20000010000 */
[----:B------:R-:W-:-:S03]  /*4b20*/  MOV R151, R139 ;  /* 0x0000008b00977202 */ /* 0x000fc60000000f00 */
[----:B------:R-:W-:Y:S02]  /*4b30*/  @P1 FFMA.FTZ R151, R4, R154, R139 ;  /* 0x0000009a04971223 */ /* 0x000fe4000001008b */
[----:B------:R-:W0:Y:S01]  /*4b40*/  @P2 LDC R154, c[0x0][0x40c] ;  /* 0x00010300ff9a2b82 */ /* 0x000e220000000800 */
[----:B------:R-:W-:Y:S01]  /*4b50*/  @P2 PRMT R176, R152, 0x7610, R176 ;  /* 0x0000761098b02816 */ /* 0x000fe200000000b0 */
[----:B------:R-:W-:Y:S01]  /*4b60*/  @P2 FMUL.FTZ R155, R150, R155 ;  /* 0x0000009b969b2220 */ /* 0x000fe20000410000 */
[C---:B------:R-:W-:Y:S02]  /*4b70*/  @P2 SHF.L.U32 R152, R173.reuse, 0x10, RZ ;  /* 0x00000010ad982819 */ /* 0x040fe400000006ff */
[--C-:B------:R-:W-:Y:S02]  /*4b80*/  @P2 PRMT R176, R176, 0x5410, R153.reuse ;  /* 0x00005410b0b02816 */ /* 0x100fe40000000099 */
[----:B------:R-:W-:Y:S01]  /*4b90*/  @P2 PRMT R153, R173, 0x7632, R153 ;  /* 0x00007632ad992816 */ /* 0x000fe20000000099 */
[----:B------:R-:W-:Y:S01]  /*4ba0*/  @P2 FFMA.FTZ R106, R152, R155, R106 ;  /* 0x0000009b986a2223 */ /* 0x000fe2000001006a */
[----:B------:R-:W-:-:S02]  /*4bb0*/  @P2 SHF.L.U32 R152, R29, 0x10, RZ ;  /* 0x000000101d982819 */ /* 0x000fc400000006ff */
[----:B------:R-:W-:-:S03]  /*4bc0*/  @P2 SHF.L.U32 R153, R153, 0x10, RZ ;  /* 0x0000001099992819 */ /* 0x000fc600000006ff */
[----:B------:R-:W-:Y:S01]  /*4bd0*/  @P2 FMUL.FTZ R152, R152, R155 ;  /* 0x0000009b98982220 */ /* 0x000fe20000410000 */
[----:B------:R-:W-:Y:S01]  /*4be0*/  @P1 FFMA.FTZ R155, R16, R183, R182 ;  /* 0x000000b7109b1223 */ /* 0x000fe200000100b6 */
[----:B0-----:R-:W-:-:S04]  /*4bf0*/  @P2 FMUL.FTZ R154, R151, R154 ;  /* 0x0000009a979a2220 */ /* 0x001fc80000410000 */
[----:B------:R-:W-:Y:S01]  /*4c00*/  @P2 FFMA.FTZ R107, R154, R153, R107 ;  /* 0x000000999a6b2223 */ /* 0x000fe2000001006b */
[----:B---3--:R-:W-:Y:S01]  /*4c10*/  @P2 SHF.L.U32 R153, R186, 0x10, RZ ;  /* 0x00000010ba992819 */ /* 0x008fe200000006ff */
[----:B------:R-:W-:-:S04]  /*4c20*/  @P1 FADD.FTZ R155, R232, -R155 ;  /* 0x8000009be89b1221 */ /* 0x000fc80000010000 */
[----:B------:R-:W-:Y:S01]  /*4c30*/  @P2 FMUL.FTZ R153, R153, R154 ;  /* 0x0000009a99992220 */ /* 0x000fe20000410000 */
[----:B------:R-:W-:Y:S02]  /*4c40*/  @P2 F2FP.BF16.F32.PACK_AB R154, RZ, R152 ;  /* 0x00000098ff9a223e */ /* 0x000fe400000010ff */
[----:B------:R-:W-:Y:S01]  /*4c50*/  MOV R152, R140 ;  /* 0x0000008c00987202 */ /* 0x000fe20000000f00 */
[----:B------:R-:W-:Y:S02]  /*4c60*/  @P1 FFMA.FTZ R152, R4, R155, R140 ;  /* 0x0000009b04981223 */ /* 0x000fe4000001008c */
[----:B------:R-:W0:Y:S01]  /*4c70*/  @P2 LDC R155, c[0x0][0x40c] ;  /* 0x00010300ff9b2b82 */ /* 0x000e220000000800 */
[----:B------:R-:W-:Y:S02]  /*4c80*/  @P2 F2FP.BF16.F32.PACK_AB R153, RZ, R153 ;  /* 0x00000099ff99223e */ /* 0x000fe400000010ff */
[----:B------:R-:W-:-:S04]  /*4c90*/  @P2 PRMT R177, R154, 0x7610, R177 ;  /* 0x000076109ab12816 */ /* 0x000fc800000000b1 */
[----:B------:R-:W-:Y:S02]  /*4ca0*/  @P2 PRMT R177, R177, 0x5410, R153 ;  /* 0x00005410b1b12816 */ /* 0x000fe40000000099 */
[----:B------:R-:W-:Y:S01]  /*4cb0*/  @P2 SHF.L.U32 R153, R174, 0x10, RZ ;  /* 0x00000010ae992819 */ /* 0x000fe200000006ff */
[----:B------:R-:W-:Y:S01]  /*4cc0*/  @P1 FFMA.FTZ R154, R213, R183, R182 ;  /* 0x000000b7d59a1223 */ /* 0x000fe200000100b6 */
[----:B0-----:R-:W-:-:S04]  /*4cd0*/  @P2 FMUL.FTZ R155, R152, R155 ;  /* 0x0000009b989b2220 */ /* 0x001fc80000410000 */
[----:B------:R-:W-:Y:S01]  /*4ce0*/  @P2 FFMA.FTZ R108, R153, R155, R108 ;  /* 0x0000009b996c2223 */ /* 0x000fe2000001006c */
[----:B------:R-:W-:-:S05]  /*4cf0*/  @P2 SHF.L.U32 R153, R30, 0x10, RZ ;  /* 0x000000101e992819 */ /* 0x000fca00000006ff */
[----:B------:R-:W-:Y:S01]  /*4d00*/  @P2 FMUL.FTZ R153, R153, R155 ;  /* 0x0000009b99992220 */ /* 0x000fe20000410000 */
[----:B------:R-:W-:-:S04]  /*4d10*/  @P1 FADD.FTZ R154, R214, -R154 ;  /* 0x8000009ad69a1221 */ /* 0x000fc80000010000 */
[----:B------:R-:W-:-:S04]  /*4d20*/  @P2 F2FP.BF16.F32.PACK_AB R153, RZ, R153 ;  /* 0x00000099ff99223e */ /* 0x000fc800000010ff */
[----:B------:R-:W-:Y:S02]  /*4d30*/  @P2 PRMT R178, R153, 0x7610, R178 ;  /* 0x0000761099b22816 */ /* 0x000fe400000000b2 */
[----:B------:R-:W-:Y:S01]  /*4d40*/  MOV R153, R141 ;  /* 0x0000008d00997202 */ /* 0x000fe20000000f00 */
[----:B------:R-:W-:Y:S02]  /*4d50*/  @P1 FFMA.FTZ R153, R4, R154, R141 ;  /* 0x0000009a04991223 */ /* 0x000fe4000001008d */
[----:B------:R-:W0:Y:S01]  /*4d60*/  @P2 LDC R154, c[0x0][0x40c] ;  /* 0x00010300ff9a2b82 */ /* 0x000e220000000800 */
[----:B------:R-:W-:-:S04]  /*4d70*/  @P2 PRMT R155, R174, 0x7632, R155 ;  /* 0x00007632ae9b2816 */ /* 0x000fc8000000009b */
[----:B------:R-:W-:Y:S01]  /*4d80*/  @P2 SHF.L.U32 R155, R155, 0x10, RZ ;  /* 0x000000109b9b2819 */ /* 0x000fe200000006ff */
[----:B0-----:R-:W-:-:S04]  /*4d90*/  @P2 FMUL.FTZ R154, R153, R154 ;  /* 0x0000009a999a2220 */ /* 0x001fc80000410000 */
[----:B------:R-:W-:Y:S01]  /*4da0*/  @P2 FFMA.FTZ R109, R154, R155, R109 ;  /* 0x0000009b9a6d2223 */ /* 0x000fe2000001006d */
[----:B----4-:R-:W-:-:S05]  /*4db0*/  @P2 SHF.L.U32 R155, R184, 0x10, RZ ;  /* 0x00000010b89b2819 */ /* 0x010fca00000006ff */
[----:B------:R-:W-:Y:S01]  /*4dc0*/  @P2 FMUL.FTZ R154, R155, R154 ;  /* 0x0000009a9b9a2220 */ /* 0x000fe20000410000 */
[----:B------:R-:W-:-:S04]  /*4dd0*/  @P1 FFMA.FTZ R155, R19, R183, R182 ;  /* 0x000000b7139b1223 */ /* 0x000fc800000100b6 */
[----:B------:R-:W-:Y:S01]  /*4de0*/  @P2 F2FP.BF16.F32.PACK_AB R154, RZ, R154 ;  /* 0x0000009aff9a223e */ /* 0x000fe200000010ff */
[----:B------:R-:W-:-:S03]  /*4df0*/  @P1 FADD.FTZ R155, R199, -R155 ;  /* 0x8000009bc79b1221 */ /* 0x000fc60000010000 */
[----:B------:R-:W-:Y:S01]  /*4e00*/  @P2 PRMT R178, R178, 0x5410, R154 ;  /* 0x00005410b2b22816 */ /* 0x000fe2000000009a */
[--C-:B------:R-:W-:Y:S02]  /*4e10*/  IMAD.MOV.U32 R154, RZ, RZ, R142.reuse ;  /* 0x000000ffff9a7224 */ /* 0x100fe400078e008e */
        /* <DEDUP_REMOVED lines=8> */
[----:B------:R-:W-:-:S05]  /*4ea0*/  @P2 FMUL.FTZ R155, R184, R155 ;  /* 0x0000009bb89b2220 */ /* 0x000fca0000410000 */
[----:B------:R-:W-:-:S04]  /*4eb0*/  @P2 F2FP.BF16.F32.PACK_AB R155, RZ, R155 ;  /* 0x0000009bff9b223e */ /* 0x000fc800000010ff */
[----:B------:R-:W-:Y:S01]  /*4ec0*/  @P2 PRMT R179, R155, 0x7610, R179 ;  /* 0x000076109bb32816 */ /* 0x000fe200000000b3 */
[----:B------:R-:W-:-:S04]  /*4ed0*/  @P1 FFMA.FTZ R155, R240, R183, R182 ;  /* 0x000000b7f09b1223 */ /* 0x000fc800000100b6 */
[----:B------:R-:W-:Y:S01]  /*4ee0*/  @P1 FADD.FTZ R184, R245, -R155 ;  /* 0x8000009bf5b81221 */ /* 0x000fe20000010000 */
[----:B------:R-:W-:-:S03]  /*4ef0*/  MOV R155, R143 ;  /* 0x0000008f009b7202 */ /* 0x000fc60000000f00 */
[----:B------:R-:W-:Y:S01]  /*4f00*/  @P1 FFMA.FTZ R155, R4, R184, R143 ;  /* 0x000000b8049b1223 */ /* 0x000fe2000001008f */
[----:B------:R-:W-:-:S03]  /*4f10*/  @P2 PRMT R184, R175, 0x7632, R184 ;  /* 0x00007632afb82816 */ /* 0x000fc600000000b8 */
[----:B-1----:R-:W-:Y:S01]  /*4f20*/  @P2 FMUL.FTZ R185, R155, R185 ;  /* 0x000000b99bb92220 */ /* 0x002fe20000410000 */
[----:B------:R-:W-:-:S05]  /*4f30*/  @P2 SHF.L.U32 R184, R184, 0x10, RZ ;  /* 0x00000010b8b82819 */ /* 0x000fca00000006ff */
[----:B------:R-:W-:Y:S01]  /*4f40*/  @P2 FFMA.FTZ R111, R185, R184, R111 ;  /* 0x000000b8b96f2223 */ /* 0x000fe2000001006f */
[----:B------:R-:W-:-:S05]  /*4f50*/  @P2 SHF.L.U32 R184, R186, 0x10, RZ ;  /* 0x00000010bab82819 */ /* 0x000fca00000006ff */
[----:B------:R-:W-:-:S05]  /*4f60*/  @P2 FMUL.FTZ R184, R184, R185 ;  /* 0x000000b9b8b82220 */ /* 0x000fca0000410000 */
[----:B------:R-:W-:-:S04]  /*4f70*/  @P2 F2FP.BF16.F32.PACK_AB R184, RZ, R184 ;  /* 0x000000b8ffb8223e */ /* 0x000fc800000010ff */
[----:B------:R-:W-:-:S07]  /*4f80*/  @P2 PRMT R179, R179, 0x5410, R184 ;  /* 0x00005410b3b32816 */ /* 0x000fce00000000b8 */
.L_x_5790:
[----:B------:R-:W-:Y:S05]  /*4f90*/  BSYNC.RECONVERGENT B2 ;  /* 0x0000000000027941 */ /* 0x000fea0003800200 */
.L_x_5773:
[----:B------:R-:W-:-:S04]  /*4fa0*/  ISETP.NE.U32.AND P0, PT, R3, RZ, PT ;  /* 0x000000ff0300720c */ /* 0x000fc80003f05070 */
[----:B------:R-:W-:-:S13]  /*4fb0*/  ISETP.NE.AND.EX P0, PT, R2, RZ, PT, P0 ;  /* 0x000000ff0200720c */ /* 0x000fda0003f05300 */
[----:B------:R-:W0:Y:S02]  /*4fc0*/  @P0 LDC.64 R2, c[0x0][0x478] ;  /* 0x00011e00ff020b82 */ /* 0x000e240000000a00 */
[C---:B0-----:R-:W-:Y:S01]  /*4fd0*/  @P0 IMAD.WIDE.U32 R2, R181.reuse, 0x20, R2 ;  /* 0x00000020b5020825 */ /* 0x041fe200078e0002 */
[----:B------:R-:W-:-:S04]  /*4fe0*/  IADD3 R181, PT, PT, R181, 0x20, RZ ;  /* 0x00000020b5b57810 */ /* 0x000fc80007ffe0ff */
[----:B------:R-:W-:Y:S04]  /*4ff0*/  @P0 STG.E.128 desc[UR6][R2.64], R148 ;  /* 0x0000009402000986 */ /* 0x000fe8000c101d06 */
[----:B------:R0:W-:Y:S02]  /*5000*/  @P0 STG.E.128 desc[UR6][R2.64+0x10], R152 ;  /* 0x0000109802000986 */ /* 0x0001e4000c101d06 */
[----:B0-----:R-:W0:Y:S02]  /*5010*/  @P2 LDC.64 R2, c[0x0][0x468] ;  /* 0x00011a00ff022b82 */ /* 0x001e240000000a00 */
[C---:B0-----:R-:W-:Y:S01]  /*5020*/  @P2 IMAD.WIDE.U32 R2, R180.reuse, 0x10, R2 ;  /* 0x00000010b4022825 */ /* 0x041fe200078e0002 */
[----:B------:R-:W-:-:S04]  /*5030*/  IADD3 R180, PT, PT, R180, 0x20, RZ ;  /* 0x00000020b4b47810 */ /* 0x000fc80007ffe0ff */
[----:B------:R0:W-:Y:S03]  /*5040*/  @P2 STG.E.128 desc[UR6][R2.64], R176 ;  /* 0x000000b002002986 */ /* 0x0001e6000c101d06 */
.L_x_5770:
[----:B------:R-:W-:Y:S05]  /*5050*/  BSYNC.RECONVERGENT B1 ;  /* 0x0000000000017941 */ /* 0x000fea0003800200 */
.L_x_5769:
        /* <DEDUP_REMOVED lines=8> */
.L_x_5809:
[----:B------:R-:W-:Y:S05]  /*50e0*/  BSYNC.RECONVERGENT B2 ;  /* 0x0000000000027941 */ /* 0x000fea0003800200 */
.L_x_5808:
        /* <DEDUP_REMOVED lines=8> */
[----:B------:R-:W2:Y:S01]  /*5170*/  LDL R185, [R1+0x10] ;  /* 0x0000100001b97983 */ /* 0x000ea20000100800 */
[----:B01----:R-:W0:Y:S03]  /*5180*/  @P2 LDC R2, c[0x0][0x40c] ;  /* 0x00010300ff022b82 */ /* 0x003e260000000800 */
[----:B------:R-:W3:Y:S01]  /*5190*/  LDL R184, [R1+0x14] ;  /* 0x0000140001b87983 */ /* 0x000ee20000100800 */
[-CC-:B------:R-:W-:Y:S01]  /*51a0*/  @P1 FFMA.FTZ R3, R9, R183.reuse, R182.reuse ;  /* 0x000000b709031223 */ /* 0x180fe200000100b6 */
[----:B-----5:R-:W-:Y:S01]  /*51b0*/  MOV R148, R24 ;  /* 0x0000001800947202 */ /* 0x020fe20000000f00 */
[----:B------:R-:W-:Y:S01]  /*51c0*/  @P1 FFMA.FTZ R151, R11, R183, R182 ;  /* 0x000000b70b971223 */ /* 0x000fe200000100b6 */
[----:B------:R-:W4:Y:S01]  /*51d0*/  LDL R154, [R1+0x18] ;  /* 0x00001800019a7983 */ /* 0x000f220000100800 */
[----:B------:R-:W-:Y:S01]  /*51e0*/  @P1 FADD.FTZ R3, R237, -R3 ;  /* 0x80000003ed031221 */ /* 0x000fe20000010000 */
[----:B------:R-:W-:Y:S01]  /*51f0*/  MOV R149, R25 ;  /* 0x0000001900957202 */ /* 0x000fe20000000f00 */
[----:B------:R-:W-:Y:S01]  /*5200*/  @P1 FADD.FTZ R151, R234, -R151 ;  /* 0x80000097ea971221 */ /* 0x000fe20000010000 */
[----:B------:R-:W-:Y:S01]  /*5210*/  @P2 SHF.L.U32 R150, R32, 0x10, RZ ;  /* 0x0000001020962819 */ /* 0x000fe200000006ff */
[----:B------:R-:W-:Y:S01]  /*5220*/  @P1 FFMA.FTZ R148, R4, R3, R24 ;  /* 0x0000000304941223 */ /* 0x000fe20000010018 */
[----:B------:R-:W-:-:S04]  /*5230*/  @P1 FFMA.FTZ R3, R196, R183, R182 ;  /* 0x000000b7c4031223 */ /* 0x000fc800000100b6 */
[----:B------:R-:W-:-:S04]  /*5240*/  @P1 FADD.FTZ R3, R195, -R3 ;  /* 0x80000003c3031221 */ /* 0x000fc80000010000 */
[----:B------:R-:W-:Y:S01]  /*5250*/  @P1 FFMA.FTZ R149, R4, R3, R25 ;  /* 0x0000000304951223 */ /* 0x000fe20000010019 */
[----:B------:R-:W-:Y:S01]  /*5260*/  @P2 SHF.L.U32 R3, R172, 0x10, RZ ;  /* 0x00000010ac032819 */ /* 0x000fe200000006ff */
[----:B0-----:R-:W-:-:S04]  /*5270*/  @P2 FMUL.FTZ R2, R148, R2 ;  /* 0x0000000294022220 */ /* 0x001fc80000410000 */
[----:B------:R-:W-:Y:S01]  /*5280*/  @P2 FFMA.FTZ R112, R3, R2, R112 ;  /* 0x0000000203702223 */ /* 0x000fe20000010070 */
[----:B------:R-:W-:Y:S01]  /*5290*/  @P2 FMUL.FTZ R2, R2, R150 ;  /* 0x0000009602022220 */ /* 0x000fe20000410000 */
[----:B------:R-:W0:Y:S01]  /*52a0*/  @P2 LDC R3, c[0x0][0x40c] ;  /* 0x00010300ff032b82 */ /* 0x000e220000000800 */
[----:B------:R-:W-:Y:S01]  /*52b0*/  MOV R150, R26 ;  /* 0x0000001a00967202 */ /* 0x000fe20000000f00 */
[----:B------:R-:W-:Y:S02]  /*52c0*/  @P1 FFMA.FTZ R150, R4, R151, R26 ;  /* 0x0000009704961223 */ /* 0x000fe4000001001a */
[----:B------:R-:W-:-:S04]  /*52d0*/  @P2 F2FP.BF16.F32.PACK_AB R151, RZ, R2 ;  /* 0x00000002ff97223e */ /* 0x000fc800000010ff */
[----:B------:R-:W1:Y:S01]  /*52e0*/  @P2 LDC R2, c[0x0][0x40c] ;  /* 0x00010300ff022b82 */ /* 0x000e620000000800 */
[----:B------:R-:W-:Y:S02]  /*52f0*/  @P2 PRMT R176, R151, 0x7610, R176 ;  /* 0x0000761097b02816 */ /* 0x000fe400000000b0 */
[----:B------:R-:W-:-:S04]  /*5300*/  @P2 PRMT R151, R172, 0x7632, R151 ;  /* 0x00007632ac972816 */ /* 0x000fc80000000097 */
[----:B------:R-:W-:Y:S01]  /*5310*/  @P2 SHF.L.U32 R151, R151, 0x10, RZ ;  /* 0x0000001097972819 */ /* 0x000fe200000006ff */
[----:B0-----:R-:W-:-:S04]  /*5320*/  @P2 FMUL.FTZ R3, R149, R3 ;  /* 0x0000000395032220 */ /* 0x001fc80000410000 */
[----:B------:R-:W-:Y:S01]  /*5330*/  @P2 FFMA.FTZ R113, R3, R151, R113 ;  /* 0x0000009703712223 */ /* 0x000fe20000010071 */
[----:B-1----:R-:W-:Y:S01]  /*5340*/  @P2 FMUL.FTZ R2, R150, R2 ;  /* 0x0000000296022220 */ /* 0x002fe20000410000 */
[----:B------:R-:W-:Y:S02]  /*5350*/  MOV R153, R21 ;  /* 0x0000001500997202 */ /* 0x000fe40000000f00 */
[----:B--2---:R-:W-:-:S05]  /*5360*/  @P2 SHF.L.U32 R151, R185, 0x10, RZ ;  /* 0x00000010b9972819 */ /* 0x004fca00000006ff */
[----:B------:R-:W-:Y:S01]  /*5370*/  @P2 FMUL.FTZ R3, R3, R151 ;  /* 0x0000009703032220 */ /* 0x000fe20000410000 */
[----:B------:R-:W-:-:S05]  /*5380*/  @P2 SHF.L.U32 R151, R173, 0x10, RZ ;  /* 0x00000010ad972819 */ /* 0x000fca00000006ff */
[----:B------:R-:W-:Y:S01]  /*5390*/  @P2 FFMA.FTZ R114, R151, R2, R114 ;  /* 0x0000000297722223 */ /* 0x000fe20000010072 */
[----:B------:R-:W-:-:S05]  /*53a0*/  @P2 SHF.L.U32 R151, R33, 0x10, RZ ;  /* 0x0000001021972819 */ /* 0x000fca00000006ff */
[----:B------:R-:W-:Y:S01]  /*53b0*/  @P2 FMUL.FTZ R2, R2, R151 ;  /* 0x0000009702022220 */ /* 0x000fe20000410000 */
[----:B------:R-:W-:-:S04]  /*53c0*/  @P1 FFMA.FTZ R151, R208, R183, R182 ;  /* 0x000000b7d0971223 */ /* 0x000fc800000100b6 */
[----:B------:R-:W-:Y:S01]  /*53d0*/  @P1 FADD.FTZ R152, R215, -R151 ;  /* 0x80000097d7981221 */ /* 0x000fe20000010000 */
[----:B------:R-:W-:-:S03]  /*53e0*/  MOV R151, R27 ;  /* 0x0000001b00977202 */ /* 0x000fc60000000f00 */
[----:B------:R-:W-:Y:S02]  /*53f0*/  @P1 FFMA.FTZ R151, R4, R152, R27 ;  /* 0x0000009804971223 */ /* 0x000fe4000001001b */
[----:B------:R-:W0:Y:S01]  /*5400*/  @P2 LDC R152, c[0x0][0x40c] ;  /* 0x00010300ff982b82 */ /* 0x000e220000000800 */
[----:B------:R-:W-:Y:S02]  /*5410*/  @P2 F2FP.BF16.F32.PACK_AB R2, RZ, R2 ;  /* 0x00000002ff02223e */ /* 0x000fe400000010ff */
[----:B------:R-:W-:Y:S02]  /*5420*/  @P2 F2FP.BF16.F32.PACK_AB R3, RZ, R3 ;  /* 0x00000003ff03223e */ /* 0x000fe400000010ff */
[----:B------:R-:W-:Y:S02]  /*5430*/  @P2 PRMT R177, R2, 0x7610, R177 ;  /* 0x0000761002b12816 */ /* 0x000fe400000000b1 */
[----:B------:R-:W-:Y:S02]  /*5440*/  @P2 PRMT R2, R173, 0x7632, R2 ;  /* 0x00007632ad022816 */ /* 0x000fe40000000002 */
[----:B------:R-:W-:-:S02]  /*5450*/  @P2 PRMT R176, R176, 0x5410, R3 ;  /* 0x00005410b0b02816 */ /* 0x000fc40000000003 */
[----:B------:R-:W-:Y:S01]  /*5460*/  @P2 SHF.L.U32 R2, R2, 0x10, RZ ;  /* 0x0000001002022819 */ /* 0x000fe200000006ff */
[----:B0-----:R-:W-:-:S04]  /*5470*/  @P2 FMUL.FTZ R3, R151, R152 ;  /* 0x0000009897032220 */ /* 0x001fc80000410000 */
[----:B------:R-:W-:Y:S01]  /*5480*/  @P2 FFMA.FTZ R115, R3, R2, R115 ;  /* 0x0000000203732223 */ /* 0x000fe20000010073 */
[----:B---3--:R-:W-:-:S05]  /*5490*/  @P2 SHF.L.U32 R2, R184, 0x10, RZ ;  /* 0x00000010b8022819 */ /* 0x008fca00000006ff */
[----:B------:R-:W-:-:S05]  /*54a0*/  @P2 FMUL.FTZ R2, R3, R2 ;  /* 0x0000000203022220 */ /* 0x000fca0000410000 */
[----:B------:R-:W-:-:S04]  /*54b0*/  @P2 F2FP.BF16.F32.PACK_AB R2, RZ, R2 ;  /* 0x00000002ff02223e */ /* 0x000fc800000010ff */
[----:B------:R-:W-:Y:S01]  /*54c0*/  @P2 PRMT R177, R177, 0x5410, R2 ;  /* 0x00005410b1b12816 */ /* 0x000fe20000000002 */
[----:B------:R-:W-:-:S04]  /*54d0*/  @P1 FFMA.FTZ R2, R15, R183, R182 ;  /* 0x000000b70f021223 */ /* 0x000fc800000100b6 */
[----:B------:R-:W-:Y:S01]  /*54e0*/  @P1 FADD.FTZ R2, R231, -R2 ;  /* 0x80000002e7021221 */ /* 0x000fe20000010000 */
[----:B------:R-:W-:-:S03]  /*54f0*/  MOV R152, R20 ;  /* 0x0000001400987202 */ /* 0x000fc60000000f00 */
[----:B------:R-:W-:Y:S02]  /*5500*/  @P1 FFMA.FTZ R152, R4, R2, R20 ;  /* 0x0000000204981223 */ /* 0x000fe40000010014 */
[----:B------:R-:W0:Y:S01]  /*5510*/  @P2 LDC R2, c[0x0][0x40c] ;  /* 0x00010300ff022b82 */ /* 0x000e220000000800 */
[----:B------:R-:W-:Y:S02]  /*5520*/  @P2 IMAD.U32 R3, R174, 0x10000, RZ ;  /* 0x00010000ae032824 */ /* 0x000fe400078e00ff */
[----:B0-----:R-:W-:-:S04]  /*5530*/  @P2 FMUL.FTZ R2, R152, R2 ;  /* 0x0000000298022220 */ /* 0x001fc80000410000 */
[----:B------:R-:W-:Y:S01]  /*5540*/  @P2 FFMA.FTZ R116, R3, R2, R116 ;  /* 0x0000000203742223 */ /* 0x000fe20000010074 */
[----:B------:R-:W-:-:S05]  /*5550*/  @P2 SHF.L.U32 R3, R34, 0x10, RZ ;  /* 0x0000001022032819 */ /* 0x000fca00000006ff */
[----:B------:R-:W-:-:S05]  /*5560*/  @P2 FMUL.FTZ R2, R2, R3 ;  /* 0x0000000302022220 */ /* 0x000fca0000410000 */
[----:B------:R-:W-:-:S04]  /*5570*/  @P2 F2FP.BF16.F32.PACK_AB R2, RZ, R2 ;  /* 0x00000002ff02223e */ /* 0x000fc800000010ff */
[----:B------:R-:W-:Y:S01]  /*5580*/  @P2 PRMT R178, R2, 0x7610, R178 ;  /* 0x0000761002b22816 */ /* 0x000fe200000000b2 */
[----:B------:R-:W-:-:S04]  /*5590*/  @P1 FFMA.FTZ R2, R216, R183, R182 ;  /* 0x000000b7d8021223 */ /* 0x000fc800000100b6 */
[----:B------:R-:W-:-:S04]  /*55a0*/  @P1 FADD.FTZ R2, R217, -R2 ;  /* 0x80000002d9021221 */ /* 0x000fc80000010000 */
[----:B------:R-:W-:Y:S02]  /*55b0*/  @P1 FFMA.FTZ R153, R4, R2, R21 ;  /* 0x0000000204991223 */ /* 0x000fe40000010015 */
[----:B------:R-:W0:Y:S01]  /*55c0*/  @P2 LDC R2, c[0x0][0x40c] ;  /* 0x00010300ff022b82 */ /* 0x000e220000000800 */
[----:B------:R-:W-:-:S04]  /*55d0*/  @P2 PRMT R3, R174, 0x7632, R3 ;  /* 0x00007632ae032816 */ /* 0x000fc80000000003 */
[----:B------:R-:W-:Y:S01]  /*55e0*/  @P2 SHF.L.U32 R3, R3, 0x10, RZ ;  /* 0x0000001003032819 */ /* 0x000fe200000006ff */
[----:B0-----:R-:W-:-:S04]  /*55f0*/  @P2 FMUL.FTZ R2, R153, R2 ;  /* 0x0000000299022220 */ /* 0x001fc80000410000 */
[----:B------:R-:W-:Y:S01]  /*5600*/  @P2 FFMA.FTZ R117, R2, R3, R117 ;  /* 0x0000000302752223 */ /* 0x000fe20000010075 */
[----:B----4-:R-:W-:-:S05]  /*5610*/  @P2 SHF.L.U32 R3, R154, 0x10, RZ ;  /* 0x000000109a032819 */ /* 0x010fca00000006ff */
        /* <DEDUP_REMOVED lines=8> */
[----:B------:R-:W-:Y:S01]  /*56a0*/  @P2 SHF.L.U32 R3, R175, 0x10, RZ ;  /* 0x00000010af032819 */ /* 0x000fe200000006ff */
[----:B0-----:R-:W-:-:S04]  /*56b0*/  @P2 FMUL.FTZ R2, R154, R2 ;  /* 0x000000029a022220 */ /* 0x001fc80000410000 */
[----:B------:R-:W-:Y:S01]  /*56c0*/  @P2 FFMA.FTZ R118, R3, R2, R118 ;  /* 0x0000000203762223 */ /* 0x000fe20000010076 */
[----:B------:R-:W-:-:S05]  /*56d0*/  @P2 SHF.L.U32 R3, R35, 0x10, RZ ;  /* 0x0000001023032819 */ /* 0x000fca00000006ff */
[----:B------:R-:W-:-:S05]  /*56e0*/  @P2 FMUL.FTZ R2, R2, R3 ;  /* 0x0000000302022220 */ /* 0x000fca0000410000 */
[----:B------:R-:W-:-:S04]  /*56f0*/  @P2 F2FP.BF16.F32.PACK_AB R2, RZ, R2 ;  /* 0x00000002ff02223e */ /* 0x000fc800000010ff */
[----:B------:R-:W-:Y:S01]  /*5700*/  @P2 PRMT R179, R2, 0x7610, R179 ;  /* 0x0000761002b32816 */ /* 0x000fe200000000b3 */
[----:B------:R-:W-:Y:S01]  /*5710*/  @P1 FFMA.FTZ R2, R239, R183, R182 ;  /* 0x000000b7ef021223 */ /* 0x000fe200000100b6 */
[----:B------:R-:W-:-:S03]  /*5720*/  MOV R3, R23 ;  /* 0x0000001700037202 */ /* 0x000fc60000000f00 */
[----:B------:R-:W-:-:S04]  /*5730*/  @P1 FADD.FTZ R2, R244, -R2 ;  /* 0x80000002f4021221 */ /* 0x000fc80000010000 */
[----:B------:R-:W-:-:S05]  /*5740*/  @P1 FFMA.FTZ R3, R4, R2, R23 ;  /* 0x0000000204031223 */ /* 0x000fca0000010017 */
[----:B------:R-:W-:Y:S01]  /*5750*/  MOV R155, R3 ;  /* 0x00000003009b7202 */ /* 0x000fe20000000f00 */
[----:B------:R-:W-:Y:S06]  /*5760*/  @!P2 BRA `(.L_x_5813) ;  /* 0x000000180050a947 */ /* 0x000fec0003800000 */
        /* <DEDUP_REMOVED lines=10> */
.L_x_5812:
[----:B------:R-:W2:Y:S04]  /*5810*/  LDL R186, [R1+0x10] ;  /* 0x0000100001ba7983 */ /* 0x000ea80000100800 */
[----:B------:R-:W3:Y:S04]  /*5820*/  LDL R185, [R1+0x14] ;  /* 0x0000140001b97983 */ /* 0x000ee80000100800 */
[----:B------:R-:W4:Y:S01]  /*5830*/  LDL R184, [R1+0x18] ;  /* 0x0000180001b87983 */ /* 0x000f220000100800 */
[----:B01----:R-:W-:-:S04]  /*5840*/  @P1 FFMA.FTZ R3, R9, R183, R182 ;  /* 0x000000b709031223 */ /* 0x003fc800000100b6 */
[----:B------:R-:W-:Y:S01]  /*5850*/  @P1 FADD.FTZ R3, R237, -R3 ;  /* 0x80000003ed031221 */ /* 0x000fe20000010000 */
[----:B-----5:R-:W-:-:S03]  /*5860*/  MOV R2, R24 ;  /* 0x0000001800027202 */ /* 0x020fc60000000f00 */
        /* <DEDUP_REMOVED lines=36> */
[--C-:B------:R-:W-:Y:S02]  /*5ab0*/  IMAD.MOV.U32 R2, RZ, RZ, R27.reuse ;  /* 0x000000ffff027224 */ /* 0x100fe400078e001b */
        /* <DEDUP_REMOVED lines=62> */
.L_x_5811:
[----:B------:R-:W-:-:S04]  /*5ea0*/  UISETP.NE.U32.AND UP0, UPT, UR14, URZ, UPT ;  /* 0x000000ff0e00728c */ /* 0x000fc8000bf05070 */
[----:B------:R-:W-:-:S06]  /*5eb0*/  UISETP.NE.AND.EX UP0, UPT, UR15, URZ, UPT, UP0 ;  /* 0x000000ff0f00728c */ /* 0x000fcc000bf05300 */
[----:B------:R-:W-:-:S13]  /*5ec0*/  PLOP3.LUT P0, PT, PT, PT, UP0, 0x80, 0x8 ;  /* 0x000000000008781c */ /* 0x000fda0003f0f008 */
[----:B------:R-:W-:Y:S05]  /*5ed0*/  @!P0 BRA `(.L_x_5814) ;  /* 0x00000008007c8947 */ /* 0x000fea0003800000 */
[-CC-:B------:R-:W-:Y:S01]  /*5ee0*/  FFMA.FTZ R148, R15, R183.reuse, R182.reuse ;  /* 0x000000b70f947223 */ /* 0x180fe200000100b6 */
[-CC-:B01----:R-:W-:Y:S01]  /*5ef0*/  FFMA.FTZ R2, R18, R183.reuse, R182.reuse ;  /* 0x000000b712027223 */ /* 0x183fe200000100b6 */
        /* <DEDUP_REMOVED lines=45> */
.L_x_5816:
[----:B------:R-:W-:Y:S05]  /*61d0*/  BSYNC.RECONVERGENT B3 ;  /* 0x0000000000037941 */ /* 0x000fea0003800200 */
.L_x_5815:
[----:B------:R-:W-:Y:S04]  /*61e0*/  BSSY.RECONVERGENT B3, `(.L_x_5817) ;  /* 0x0000010000037945 */ /* 0x000fe80003800200 */
[----:B------:R-:W-:Y:S05]  /*61f0*/  @!P2 BRA `(.L_x_5818) ;  /* 0x000000000038a947 */ /* 0x000fea0003800000 */
[----:B------:R-:W2:Y:S01]  /*6200*/  LDL R184, [R1+0x10] ;  /* 0x0000100001b87983 */ /* 0x000ea20000100800 */
        /* <DEDUP_REMOVED lines=8> */
[----:B------:R-:W-:Y:S01]  /*6290*/  FFMA.FTZ R113, R153, R154, R113 ;  /* 0x0000009a99717223 */ /* 0x000fe20000010071 */
[----:B--2---:R-:W-:-:S05]  /*62a0*/  SHF.L.U32 R154, R184, 0x10, RZ ;  /* 0x00000010b89a7819 */ /* 0x004fca00000006ff */
[----:B------:R-:W-:-:S05]  /*62b0*/  FMUL.FTZ R153, R154, R153 ;  /* 0x000000999a997220 */ /* 0x000fca0000410000 */
[----:B------:R-:W-:-:S04]  /*62c0*/  F2FP.BF16.F32.PACK_AB R153, RZ, R153 ;  /* 0x00000099ff99723e */ /* 0x000fc800000010ff */
[----:B------:R-:W-:-:S07]  /*62d0*/  PRMT R176, R176, 0x5410, R153 ;  /* 0x00005410b0b07816 */ /* 0x000fce0000000099 */
.L_x_5818:
[----:B------:R-:W-:Y:S05]  /*62e0*/  BSYNC.RECONVERGENT B3 ;  /* 0x0000000000037941 */ /* 0x000fea0003800200 */
.L_x_5817:
        /* <DEDUP_REMOVED lines=14> */
.L_x_5820:
[----:B------:R-:W-:Y:S05]  /*63d0*/  BSYNC.RECONVERGENT B3 ;  /* 0x0000000000037941 */ /* 0x000fea0003800200 */
.L_x_5819:
[----:B------:R-:W-:Y:S04]  /*63e0*/  BSSY.RECONVERGENT B3, `(.L_x_5821) ;  /* 0x0000010000037945 */ /* 0x000fe80003800200 */
[----:B------:R-:W-:Y:S05]  /*63f0*/  @!P2 BRA `(.L_x_5822) ;  /* 0x000000000038a947 */ /* 0x000fea0003800000 */
[----:B------:R-:W2:Y:S01]  /*6400*/  LDL R184, [R1+0x14] ;  /* 0x0000140001b87983 */ /* 0x000ea20000100800 */
        /* <DEDUP_REMOVED lines=8> */
[----:B------:R-:W-:Y:S01]  /*6490*/  FFMA.FTZ R115, R153, R154, R115 ;  /* 0x0000009a99737223 */ /* 0x000fe20000010073 */
[----:B--2---:R-:W-:-:S05]  /*64a0*/  SHF.L.U32 R154, R184, 0x10, RZ ;  /* 0x00000010b89a7819 */ /* 0x004fca00000006ff */
[----:B------:R-:W-:-:S05]  /*64b0*/  FMUL.FTZ R153, R154, R153 ;  /* 0x000000999a997220 */ /* 0x000fca0000410000 */
[----:B------:R-:W-:-:S04]  /*64c0*/  F2FP.BF16.F32.PACK_AB R153, RZ, R153 ;  /* 0x00000099ff99723e */ /* 0x000fc800000010ff */
[----:B------:R-:W-:-:S07]  /*64d0*/  PRMT R177, R177, 0x5410, R153 ;  /* 0x00005410b1b17816 */ /* 0x000fce0000000099 */
.L_x_5822:
[----:B------:R-:W-:Y:S05]  /*64e0*/  BSYNC.RECONVERGENT B3 ;  /* 0x0000000000037941 */ /* 0x000fea0003800200 */
.L_x_5821:
        /* <DEDUP_REMOVED lines=14> */
.L_x_5824:
[----:B------:R-:W-:Y:S05]  /*65d0*/  BSYNC.RECONVERGENT B3 ;  /* 0x0000000000037941 */ /* 0x000fea0003800200 */
.L_x_5823:
        /* <DEDUP_REMOVED lines=16> */
.L_x_5826:
[----:B------:R-:W-:Y:S05]  /*66e0*/  BSYNC.RECONVERGENT B3 ;  /* 0x0000000000037941 */ /* 0x000fea0003800200 */
.L_x_5825:
        /* <DEDUP_REMOVED lines=14> */
.L_x_5828:
[----:B------:R-:W-:Y:S05]  /*67d0*/  BSYNC.RECONVERGENT B3 ;  /* 0x0000000000037941 */ /* 0x000fea0003800200 */
.L_x_5827:
[----:B------:R-:W-:Y:S02]  /*67e0*/  MOV R154, R2 ;  /* 0x00000002009a7202 */ /* 0x000fe40000000f00 */
        /* <DEDUP_REMOVED lines=8> */
[----:B------:R-:W-:Y:S01]  /*6870*/  FMUL.FTZ R153, R154, R153 ;  /* 0x000000999a997220 */ /* 0x000fe20000410000 */
[----:B------:R-:W-:-:S04]  /*6880*/  MOV R154, R2 ;  /* 0x00000002009a7202 */ /* 0x000fc80000000f00 */
[----:B------:R-:W-:-:S04]  /*6890*/  F2FP.BF16.F32.PACK_AB R153, RZ, R153 ;  /* 0x00000099ff99723e */ /* 0x000fc800000010ff */
[----:B------:R-:W-:Y:S02]  /*68a0*/  PRMT R179, R179, 0x5410, R153 ;  /* 0x00005410b3b37816 */ /* 0x000fe40000000099 */
[----:B------:R-:W-:Y:S01]  /*68b0*/  MOV R153, R3 ;  /* 0x0000000300997202 */ /* 0x000fe20000000f00 */
[----:B------:R-:W-:Y:S06]  /*68c0*/  BRA `(.L_x_5813) ;  /* 0x0000000400f87947 */ /* 0x000fec0003800000 */
.L_x_5814:
        /* <DEDUP_REMOVED lines=14> */
.L_x_5830:
[----:B------:R-:W-:Y:S05]  /*69b0*/  BSYNC.RECONVERGENT B3 ;  /* 0x0000000000037941 */ /* 0x000fea0003800200 */
.L_x_5829:
[----:B------:R-:W-:Y:S04]  /*69c0*/  BSSY.RECONVERGENT B3, `(.L_x_5831) ;  /* 0x0000010000037945 */ /* 0x000fe80003800200 */
[----:B------:R-:W-:Y:S05]  /*69d0*/  @!P2 BRA `(.L_x_5832) ;  /* 0x000000000038a947 */ /* 0x000fea0003800000 */
[----:B------:R-:W2:Y:S01]  /*69e0*/  LDL R184, [R1+0x10] ;  /* 0x0000100001b87983 */ /* 0x000ea20000100800 */
        /* <DEDUP_REMOVED lines=13> */
.L_x_5832:
[----:B------:R-:W-:Y:S05]  /*6ac0*/  BSYNC.RECONVERGENT B3 ;  /* 0x0000000000037941 */ /* 0x000fea0003800200 */
.L_x_5831:
        /* <DEDUP_REMOVED lines=14> */
.L_x_5834:
[----:B------:R-:W-:Y:S05]  /*6bb0*/  BSYNC.RECONVERGENT B3 ;  /* 0x0000000000037941 */ /* 0x000fea0003800200 */
.L_x_5833:
        /* <DEDUP_REMOVED lines=12> */
[----:B--2---:R-:W-:-:S04]  /*6c80*/  IMAD.U32 R3, R184, 0x10000, RZ ;  /* 0x00010000b8037824 */ /* 0x004fc800078e00ff */
[----:B------:R-:W-:-:S05]  /*6c90*/  FMUL.FTZ R2, R3, R2 ;  /* 0x0000000203027220 */ /* 0x000fca0000410000 */
[----:B------:R-:W-:-:S04]  /*6ca0*/  F2FP.BF16.F32.PACK_AB R2, RZ, R2 ;  /* 0x00000002ff02723e */ /* 0x000fc800000010ff */
[----:B------:R-:W-:-:S07]  /*6cb0*/  PRMT R177, R177, 0x5410, R2 ;  /* 0x00005410b1b17816 */ /* 0x000fce0000000002 */
.L_x_5836:
[----:B------:R-:W-:Y:S05]  /*6cc0*/  BSYNC.RECONVERGENT B3 ;  /* 0x0000000000037941 */ /* 0x000fea0003800200 */
.L_x_5835:
        /* <DEDUP_REMOVED lines=14> */
.L_x_5838:
[----:B------:R-:W-:Y:S05]  /*6db0*/  BSYNC.RECONVERGENT B3 ;  /* 0x0000000000037941 */ /* 0x000fea0003800200 */
.L_x_5837:
        /* <DEDUP_REMOVED lines=16> */
.L_x_5840:
[----:B------:R-:W-:Y:S05]  /*6ec0*/  BSYNC.RECONVERGENT B3 ;  /* 0x0000000000037941 */ /* 0x000fea0003800200 */
.L_x_5839:
        /* <DEDUP_REMOVED lines=14> */
.L_x_5842:
[----:B------:R-:W-:Y:S05]  /*6fb0*/  BSYNC.RECONVERGENT B3 ;  /* 0x0000000000037941 */ /* 0x000fea0003800200 */
.L_x_5841:
        /* <DEDUP_REMOVED lines=15> */
.L_x_5813:
[----:B------:R-:W-:Y:S05]  /*70b0*/  BSYNC.RECONVERGENT B2 ;  /* 0x0000000000027941 */ /* 0x000fea0003800200 */
.L_x_5810:
[----:B01----:R-:W0:Y:S02]  /*70c0*/  @P0 LDC.64 R2, c[0x0][0x478] ;  /* 0x00011e00ff020b82 */ /* 0x003e240000000a00 */
        /* <DEDUP_REMOVED lines=8> */
.L_x_5807:
[----:B------:R-:W-:Y:S05]  /*7150*/  BSYNC.RECONVERGENT B1 ;  /* 0x0000000000017941 */ /* 0x000fea0003800200 */
.L_x_5806:
        /* <DEDUP_REMOVED lines=8> */
.L_x_5846:
[----:B------:R-:W-:Y:S05]  /*71e0*/  BSYNC.RECONVERGENT B2 ;  /* 0x0000000000027941 */ /* 0x000fea0003800200 */
.L_x_5845:
        /* <DEDUP_REMOVED lines=8> */
[----:B------:R-:W3:Y:S01]  /*7270*/  LDL R185, [R1] ;  /* 0x0000000001b97983 */ /* 0x000ee20000100800 */
[----:B012---:R-:W0:Y:S03]  /*7280*/  @P2 LDC R2, c[0x0][0x40c] ;  /* 0x00010300ff022b82 */ /* 0x007e260000000800 */
[----:B------:R-:W2:Y:S01]  /*7290*/  LDL R184, [R1+0x4] ;  /* 0x0000040001b87983 */ /* 0x000ea20000100800 */
        /* <DEDUP_REMOVED lines=28> */
[----:B---3--:R-:W-:-:S05]  /*7460*/  @P2 SHF.L.U32 R151, R185, 0x10, RZ ;  /* 0x00000010b9972819 */ /* 0x008fca00000006ff */
        /* <DEDUP_REMOVED lines=14> */
[----:B------:R-:W-:-:S03]  /*7550*/  @P2 PRMT R176, R176, 0x5410, R3 ;  /* 0x00005410b0b02816 */ /* 0x000fc60000000003 */
[----:B------:R-:W-:Y:S02]  /*7560*/  @P2 IMAD.U32 R2, R2, 0x10000, RZ ;  /* 0x0001000002022824 */ /* 0x000fe400078e00ff */
[----:B0-----:R-:W-:-:S04]  /*7570*/  @P2 FMUL.FTZ R3, R151, R152 ;  /* 0x0000009897032220 */ /* 0x001fc80000410000 */
[----:B------:R-:W-:Y:S01]  /*7580*/  @P2 FFMA.FTZ R123, R3, R2, R123 ;  /* 0x00000002037b2223 */ /* 0x000fe2000001007b */
[----:B--2---:R-:W-:-:S05]  /*7590*/  @P2 SHF.L.U32 R2, R184, 0x10, RZ ;  /* 0x00000010b8022819 */ /* 0x004fca00000006ff */
        /* <DEDUP_REMOVED lines=55> */
.L_x_5849:
[----:B------:R-:W3:Y:S04]  /*7910*/  LDL R186, [R1] ;  /* 0x0000000001ba7983 */ /* 0x000ee80000100800 */
[----:B------:R-:W4:Y:S04]  /*7920*/  LDL R185, [R1+0x4] ;  /* 0x0000040001b97983 */ /* 0x000f280000100800 */
[----:B------:R-:W4:Y:S01]  /*7930*/  LDL R184, [R1+0x8] ;  /* 0x0000080001b87983 */ /* 0x000f220000100800 */
[----:B012---:R-:W-:-:S04]  /*7940*/  @P1 FFMA.FTZ R3, R8, R183, R182 ;  /* 0x000000b708031223 */ /* 0x007fc800000100b6 */
        /* <DEDUP_REMOVED lines=101> */
.L_x_5848:
[----:B------:R-:W-:-:S04]  /*7fa0*/  UISETP.NE.U32.AND UP0, UPT, UR14, URZ, UPT ;  /* 0x000000ff0e00728c */ /* 0x000fc8000bf05070 */
[----:B------:R-:W-:-:S06]  /*7fb0*/  UISETP.NE.AND.EX UP0, UPT, UR15, URZ, UPT, UP0 ;  /* 0x000000ff0f00728c */ /* 0x000fcc000bf05300 */
[----:B------:R-:W-:-:S13]  /*7fc0*/  PLOP3.LUT P0, PT, PT, PT, UP0, 0x80, 0x8 ;  /* 0x000000000008781c */ /* 0x000fda0003f0f008 */
[----:B------:R-:W-:Y:S05]  /*7fd0*/  @!P0 BRA `(.L_x_5851) ;  /* 0x00000008007c8947 */ /* 0x000fea0003800000 */
[-CC-:B------:R-:W-:Y:S01]  /*7fe0*/  FFMA.FTZ R148, R14, R183.reuse, R182.reuse ;  /* 0x000000b70e947223 */ /* 0x180fe200000100b6 */
[-CC-:B012---:R-:W-:Y:S01]  /*7ff0*/  FFMA.FTZ R2, R17, R183.reuse, R182.reuse ;  /* 0x000000b711027223 */ /* 0x187fe200000100b6 */
        /* <DEDUP_REMOVED lines=45> */
.L_x_5853:
[----:B------:R-:W-:Y:S05]  /*82d0*/  BSYNC.RECONVERGENT B3 ;  /* 0x0000000000037941 */ /* 0x000fea0003800200 */
.L_x_5852:
[----:B------:R-:W-:Y:S04]  /*82e0*/  BSSY.RECONVERGENT B3, `(.L_x_5854) ;  /* 0x0000010000037945 */ /* 0x000fe80003800200 */
[----:B------:R-:W-:Y:S05]  /*82f0*/  @!P2 BRA `(.L_x_5855) ;  /* 0x000000000038a947 */ /* 0x000fea0003800000 */
[----:B------:R-:W2:Y:S01]  /*8300*/  LDL R184, [R1] ;  /* 0x0000000001b87983 */ /* 0x000ea20000100800 */
        /* <DEDUP_REMOVED lines=13> */
.L_x_5855:
[----:B------:R-:W-:Y:S05]  /*83e0*/  BSYNC.RECONVERGENT B3 ;  /* 0x0000000000037941 */ /* 0x000fea0003800200 */
.L_x_5854:
        /* <DEDUP_REMOVED lines=14> */
.L_x_5857:
[----:B------:R-:W-:Y:S05]  /*84d0*/  BSYNC.RECONVERGENT B3 ;  /* 0x0000000000037941 */ /* 0x000fea0003800200 */
.L_x_5856:
        /* <DEDUP_REMOVED lines=16> */
.L_x_5859:
[----:B------:R-:W-:Y:S05]  /*85e0*/  BSYNC.RECONVERGENT B3 ;  /* 0x0000000000037941 */ /* 0x000fea0003800200 */
.L_x_5858:
        /* <DEDUP_REMOVED lines=14> */
.L_x_5861:
[----:B------:R-:W-:Y:S05]  /*86d0*/  BSYNC.RECONVERGENT B3 ;  /* 0x0000000000037941 */ /* 0x000fea0003800200 */
.L_x_5860:
        /* <DEDUP_REMOVED lines=16> */
.L_x_5863:
[----:B------:R-:W-:Y:S05]  /*87e0*/  BSYNC.RECONVERGENT B3 ;  /* 0x0000000000037941 */ /* 0x000fea0003800200 */
.L_x_5862:
        /* <DEDUP_REMOVED lines=14> */
.L_x_5865:
[----:B------:R-:W-:Y:S05]  /*88d0*/  BSYNC.RECONVERGENT B3 ;  /* 0x0000000000037941 */ /* 0x000fea0003800200 */
.L_x_5864:
        /* <DEDUP_REMOVED lines=15> */
.L_x_5851:
        /* <DEDUP_REMOVED lines=14> */
.L_x_5867:
[----:B------:R-:W-:Y:S05]  /*8ab0*/  BSYNC.RECONVERGENT B3 ;  /* 0x0000000000037941 */ /* 0x000fea0003800200 */
.L_x_5866:
[----:B------:R-:W-:Y:S04]  /*8ac0*/  BSSY.RECONVERGENT B3, `(.L_x_5868) ;  /* 0x0000010000037945 */ /* 0x000fe80003800200 */
[----:B------:R-:W-:Y:S05]  /*8ad0*/  @!P2 BRA `(.L_x_5869) ;  /* 0x000000000038a947 */ /* 0x000fea0003800000 */
[----:B------:R-:W3:Y:S01]  /*8ae0*/  LDL R184, [R1] ;  /* 0x0000000001b87983 */ /* 0x000ee20000100800 */
        /* <DEDUP_REMOVED lines=9> */
[----:B---3--:R-:W-:-:S05]  /*8b80*/  SHF.L.U32 R3, R184, 0x10, RZ ;  /* 0x00000010b8037819 */ /* 0x008fca00000006ff */
[----:B------:R-:W-:-:S05]  /*8b90*/  FMUL.FTZ R2, R3, R2 ;  /* 0x0000000203027220 */ /* 0x000fca0000410000 */
[----:B------:R-:W-:-:S04]  /*8ba0*/  F2FP.BF16.F32.PACK_AB R2, RZ, R2 ;  /* 0x00000002ff02723e */ /* 0x000fc800000010ff */
[----:B------:R-:W-:-:S07]  /*8bb0*/  PRMT R176, R176, 0x5410, R2 ;  /* 0x00005410b0b07816 */ /* 0x000fce0000000002 */
.L_x_5869:
[----:B------:R-:W-:Y:S05]  /*8bc0*/  BSYNC.RECONVERGENT B3 ;  /* 0x0000000000037941 */ /* 0x000fea0003800200 */
.L_x_5868:
[----:B------:R-:W-:Y:S04]  /*8bd0*/  BSSY.RECONVERGENT B3, `(.L_x_5870) ;  /* 0x000000e000037945 */ /* 0x000fe80003800200 */
[----:B------:R-:W-:Y:S05]  /*8be0*/  @!P2 BRA `(.L_x_5871) ;  /* 0x000000000030a947 */ /* 0x000fea0003800000 */
[----:B012---:R-:W-:Y:S01]  /*8bf0*/  FFMA.FTZ R2, R10, R183, R182 ;  /* 0x000000b70a027223 */ /* 0x007fe200000100b6 */
[----:B------:R-:W-:Y:S01]  /*8c00*/  ISETP.GT.AND P3, PT, R5, RZ, PT ;  /* 0x000000ff0500720c */ /* 0x000fe20003f64270 */
[----:B-----5:R-:W-:Y:S02]  /*8c10*/  IMAD.U32 R3, R173, 0x10000, RZ ;  /* 0x00010000ad037824 */ /* 0x020fe400078e00ff */
        /* <DEDUP_REMOVED lines=9> */
.L_x_5871:
[----:B------:R-:W-:Y:S05]  /*8cb0*/  BSYNC.RECONVERGENT B3 ;  /* 0x0000000000037941 */ /* 0x000fea0003800200 */
.L_x_5870:
[----:B------:R-:W-:Y:S04]  /*8cc0*/  BSSY.RECONVERGENT B3, `(.L_x_5872) ;  /* 0x0000010000037945 */ /* 0x000fe80003800200 */
[----:B------:R-:W-:Y:S05]  /*8cd0*/  @!P2 BRA `(.L_x_5873) ;  /* 0x000000000038a947 */ /* 0x000fea0003800000 */
[----:B------:R-:W3:Y:S01]  /*8ce0*/  LDL R184, [R1+0x4] ;  /* 0x0000040001b87983 */ /* 0x000ee20000100800 */
        /* <DEDUP_REMOVED lines=13> */
.L_x_5873:
[----:B------:R-:W-:Y:S05]  /*8dc0*/  BSYNC.RECONVERGENT B3 ;  /* 0x0000000000037941 */ /* 0x000fea0003800200 */
.L_x_5872:
        /* <DEDUP_REMOVED lines=14> */
.L_x_5875:
[----:B------:R-:W-:Y:S05]  /*8eb0*/  BSYNC.RECONVERGENT B3 ;  /* 0x0000000000037941 */ /* 0x000fea0003800200 */
.L_x_5874:
        /* <DEDUP_REMOVED lines=16> */
.L_x_5877:
[----:B------:R-:W-:Y:S05]  /*8fc0*/  BSYNC.RECONVERGENT B3 ;  /* 0x0000000000037941 */ /* 0x000fea0003800200 */
.L_x_5876:
        /* <DEDUP_REMOVED lines=14> */
.L_x_5879:
[----:B------:R-:W-:Y:S05]  /*90b0*/  BSYNC.RECONVERGENT B3 ;  /* 0x0000000000037941 */ /* 0x000fea0003800200 */
.L_x_5878:
        /* <DEDUP_REMOVED lines=15> */
.L_x_5850:
[----:B------:R-:W-:Y:S05]  /*91b0*/  BSYNC.RECONVERGENT B2 ;  /* 0x0000000000027941 */ /* 0x000fea0003800200 */
.L_x_5847:
[----:B012---:R-:W0:Y:S02]  /*91c0*/  @P0 LDC.64 R2, c[0x0][0x478] ;  /* 0x00011e00ff020b82 */ /* 0x007e240000000a00 */
        /* <DEDUP_REMOVED lines=8> */
.L_x_5844:
[----:B------:R-:W-:Y:S05]  /*9250*/  BSYNC.RECONVERGENT B1 ;  /* 0x0000000000017941 */ /* 0x000fea0003800200 */
.L_x_5843:
        /* <DEDUP_REMOVED lines=8> */
.L_x_5883:
[----:B------:R-:W-:Y:S05]  /*92e0*/  BSYNC.RECONVERGENT B2 ;  /* 0x0000000000027941 */ /* 0x000fea0003800200 */
.L_x_5882:
        /* <DEDUP_REMOVED lines=8> */
[----:B0123--:R-:W0:Y:S01]  /*9370*/  @P2 LDC R3, c[0x0][0x40c] ;  /* 0x00010300ff032b82 */ /* 0x00fe220000000800 */
[----:B------:R-:W-:Y:S01]  /*9380*/  @P1 FFMA.FTZ R2, R206, R183, R182 ;  /* 0x000000b7ce021223 */ /* 0x000fe200000100b6 */
[----:B-----5:R-:W-:Y:S02]  /*9390*/  MOV R148, R164 ;  /* 0x000000a400947202 */ /* 0x020fe40000000f00 */
[----:B------:R-:W-:Y:S01]  /*93a0*/  MOV R149, R165 ;  /* 0x000000a500957202 */ /* 0x000fe20000000f00 */
[----:B------:R-:W-:Y:S01]  /*93b0*/  @P1 FADD.FTZ R2, R205, -R2 ;  /* 0x80000002cd021221 */ /* 0x000fe20000010000 */
[----:B------:R-:W-:Y:S02]  /*93c0*/  @P2 SHF.L.U32 R5, R40, 0x10, RZ ;  /* 0x0000001028052819 */ /* 0x000fe400000006ff */
[----:B------:R-:W-:Y:S01]  /*93d0*/  MOV R150, R166 ;  /* 0x000000a600967202 */ /* 0x000fe20000000f00 */
[----:B------:R-:W-:Y:S01]  /*93e0*/  @P1 FFMA.FTZ R148, R4, R2, R164 ;  /* 0x0000000204941223 */ /* 0x000fe200000100a4 */
[----:B------:R-:W-:Y:S01]  /*93f0*/  @P1 FFMA.FTZ R2, R211, R183, R182 ;  /* 0x000000b7d3021223 */ /* 0x000fe200000100b6 */
[----:B------:R-:W-:-:S02]  /*9400*/  MOV R151, R167 ;  /* 0x000000a700977202 */ /* 0x000fc40000000f00 */
[----:B------:R-:W-:Y:S01]  /*9410*/  MOV R152, R168 ;  /* 0x000000a800987202 */ /* 0x000fe20000000f00 */
[----:B------:R-:W-:Y:S01]  /*9420*/  @P1 FADD.FTZ R2, R221, -R2 ;  /* 0x80000002dd021221 */ /* 0x000fe20000010000 */
[----:B------:R-:W-:Y:S02]  /*9430*/  MOV R153, R169 ;  /* 0x000000a900997202 */ /* 0x000fe40000000f00 */
[----:B------:R-:W-:Y:S01]  /*9440*/  MOV R154, R170 ;  /* 0x000000aa009a7202 */ /* 0x000fe20000000f00 */
[----:B------:R-:W-:Y:S01]  /*9450*/  @P1 FFMA.FTZ R149, R4, R2, R165 ;  /* 0x0000000204951223 */ /* 0x000fe200000100a5 */
[----:B------:R-:W-:Y:S01]  /*9460*/  @P2 SHF.L.U32 R2, R172, 0x10, RZ ;  /* 0x00000010ac022819 */ /* 0x000fe200000006ff */
[----:B0-----:R-:W-:-:S04]  /*9470*/  @P2 FMUL.FTZ R3, R148, R3 ;  /* 0x0000000394032220 */ /* 0x001fc80000410000 */
[----:B------:R-:W-:Y:S01]  /*9480*/  @P2 FFMA.FTZ R128, R2, R3, R128 ;  /* 0x0000000302802223 */ /* 0x000fe20000010080 */
[----:B------:R-:W-:Y:S01]  /*9490*/  @P2 FMUL.FTZ R3, R3, R5 ;  /* 0x0000000503032220 */ /* 0x000fe20000410000 */
[----:B------:R-:W0:Y:S01]  /*94a0*/  @P2 LDC R2, c[0x0][0x40c] ;  /* 0x00010300ff022b82 */ /* 0x000e220000000800 */
[----:B------:R-:W-:-:S04]  /*94b0*/  @P1 FFMA.FTZ R5, R204, R183, R182 ;  /* 0x000000b7cc051223 */ /* 0x000fc800000100b6 */
[----:B------:R-:W-:-:S04]  /*94c0*/  @P1 FADD.FTZ R5, R203, -R5 ;  /* 0x80000005cb051221 */ /* 0x000fc80000010000 */
[----:B------:R-:W-:Y:S01]  /*94d0*/  @P1 FFMA.FTZ R150, R4, R5, R166 ;  /* 0x0000000504961223 */ /* 0x000fe200000100a6 */
[----:B------:R-:W-:Y:S02]  /*94e0*/  @P2 F2FP.BF16.F32.PACK_AB R5, RZ, R3 ;  /* 0x00000003ff05223e */ /* 0x000fe400000010ff */
[----:B------:R-:W1:Y:S02]  /*94f0*/  @P2 LDC R3, c[0x0][0x40c] ;  /* 0x00010300ff032b82 */ /* 0x000e640000000800 */
[----:B------:R-:W-:Y:S02]  /*9500*/  @P2 PRMT R176, R5, 0x7610, R176 ;  /* 0x0000761005b02816 */ /* 0x000fe400000000b0 */
[----:B------:R-:W-:-:S04]  /*9510*/  @P2 PRMT R5, R172, 0x7632, R5 ;  /* 0x00007632ac052816 */ /* 0x000fc80000000005 */
[----:B------:R-:W-:Y:S01]  /*9520*/  @P2 SHF.L.U32 R5, R5, 0x10, RZ ;  /* 0x0000001005052819 */ /* 0x000fe200000006ff */
[----:B0-----:R-:W-:-:S04]  /*9530*/  @P2 FMUL.FTZ R2, R149, R2 ;  /* 0x0000000295022220 */ /* 0x001fc80000410000 */
[----:B------:R-:W-:Y:S01]  /*9540*/  @P2 FFMA.FTZ R129, R2, R5, R129 ;  /* 0x0000000502812223 */ /* 0x000fe20000010081 */
[----:B------:R-:W-:-:S05]  /*9550*/  @P2 SHF.L.U32 R5, R249, 0x10, RZ ;  /* 0x00000010f9052819 */ /* 0x000fca00000006ff */
[----:B------:R-:W-:Y:S01]  /*9560*/  @P2 FMUL.FTZ R2, R2, R5 ;  /* 0x0000000502022220 */ /* 0x000fe20000410000 */
[----:B------:R-:W-:Y:S02]  /*9570*/  @P2 IMAD.U32 R5, R173, 0x10000, RZ ;  /* 0x00010000ad052824 */ /* 0x000fe400078e00ff */
[----:B-1----:R-:W-:Y:S02]  /*9580*/  @P2 FMUL.FTZ R3, R150, R3 ;  /* 0x0000000396032220 */ /* 0x002fe40000410000 */
[----:B------:R-:W-:Y:S02]  /*9590*/  @P2 F2FP.BF16.F32.PACK_AB R2, RZ, R2 ;  /* 0x00000002ff02223e */ /* 0x000fe400000010ff */
[----:B------:R-:W-:Y:S01]  /*95a0*/  @P2 FFMA.FTZ R130, R5, R3, R130 ;  /* 0x0000000305822223 */ /* 0x000fe20000010082 */
[----:B------:R-:W-:Y:S02]  /*95b0*/  @P2 SHF.L.U32 R5, R41, 0x10, RZ ;  /* 0x0000001029052819 */ /* 0x000fe400000006ff */
[----:B------:R-:W-:-:S02]  /*95c0*/  @P2 PRMT R176, R176, 0x5410, R2 ;  /* 0x00005410b0b02816 */ /* 0x000fc40000000002 */
[----:B------:R-:W-:Y:S01]  /*95d0*/  @P2 PRMT R2, R173, 0x7632, R2 ;  /* 0x00007632ad022816 */ /* 0x000fe20000000002 */
[----:B------:R-:W-:Y:S01]  /*95e0*/  @P2 FMUL.FTZ R3, R3, R5 ;  /* 0x0000000503032220 */ /* 0x000fe20000410000 */
[----:B------:R-:W-:Y:S02]  /*95f0*/  @P1 FFMA.FTZ R5, R222, R183, R182 ;  /* 0x000000b7de051223 */ /* 0x000fe400000100b6 */
[----:B------:R-:W-:Y:S02]  /*9600*/  @P2 SHF.L.U32 R2, R2, 0x10, RZ ;  /* 0x0000001002022819 */ /* 0x000fe400000006ff */
[----:B------:R-:W-:Y:S01]  /*9610*/  @P1 FADD.FTZ R5, R223, -R5 ;  /* 0x80000005df051221 */ /* 0x000fe20000010000 */
[----:B------:R-:W-:-:S03]  /*9620*/  @P2 F2FP.BF16.F32.PACK_AB R3, RZ, R3 ;  /* 0x00000003ff03223e */ /* 0x000fc600000010ff */
[----:B------:R-:W-:Y:S01]  /*9630*/  @P1 FFMA.FTZ R151, R4, R5, R167 ;  /* 0x0000000504971223 */ /* 0x000fe200000100a7 */
[----:B------:R-:W-:Y:S01]  /*9640*/  @P2 PRMT R177, R3, 0x7610, R177 ;  /* 0x0000761003b12816 */ /* 0x000fe200000000b1 */
[----:B------:R-:W0:Y:S02]  /*9650*/  @P2 LDC R5, c[0x0][0x40c] ;  /* 0x00010300ff052b82 */ /* 0x000e240000000800 */
[----:B0-----:R-:W-:-:S04]  /*9660*/  @P2 FMUL.FTZ R3, R151, R5 ;  /* 0x0000000597032220 */ /* 0x001fc80000410000 */
[----:B------:R-:W-:Y:S01]  /*9670*/  @P2 FFMA.FTZ R131, R3, R2, R131 ;  /* 0x0000000203832223 */ /* 0x000fe20000010083 */
[----:B------:R-:W-:-:S05]  /*9680*/  @P2 SHF.L.U32 R2, R250, 0x10, RZ ;  /* 0x00000010fa022819 */ /* 0x000fca00000006ff */
        /* <DEDUP_REMOVED lines=11> */
[----:B------:R-:W-:Y:S02]  /*9740*/  @P2 FMUL.FTZ R2, R2, R3 ;  /* 0x0000000302022220 */ /* 0x000fe40000410000 */
[----:B------:R-:W0:Y:S03]  /*9750*/  @P2 LDC R3, c[0x0][0x40c] ;  /* 0x00010300ff032b82 */ /* 0x000e260000000800 */
[----:B------:R-:W-:-:S04]  /*9760*/  @P2 F2FP.BF16.F32.PACK_AB R2, RZ, R2 ;  /* 0x00000002ff02223e */ /* 0x000fc800000010ff */
[----:B------:R-:W-:Y:S01]  /*9770*/  @P2 PRMT R178, R2, 0x7610, R178 ;  /* 0x0000761002b22816 */ /* 0x000fe200000000b2 */
[----:B------:R-:W-:-:S04]  /*9780*/  @P1 FFMA.FTZ R2, R224, R183, R182 ;  /* 0x000000b7e0021223 */ /* 0x000fc800000100b6 */
[----:B------:R-:W-:-:S04]  /*9790*/  @P1 FADD.FTZ R2, R225, -R2 ;  /* 0x80000002e1021221 */ /* 0x000fc80000010000 */
[----:B------:R-:W-:Y:S01]  /*97a0*/  @P1 FFMA.FTZ R153, R4, R2, R169 ;  /* 0x0000000204991223 */ /* 0x000fe200000100a9 */
[----:B------:R-:W-:-:S04]  /*97b0*/  @P2 PRMT R2, R174, 0x7632, R2 ;  /* 0x00007632ae022816 */ /* 0x000fc80000000002 */
[----:B------:R-:W-:Y:S01]  /*97c0*/  @P2 SHF.L.U32 R2, R2, 0x10, RZ ;  /* 0x0000001002022819 */ /* 0x000fe200000006ff */
        /* <DEDUP_REMOVED lines=20> */
[----:B------:R-:W-:-:S05]  /*9910*/  @P1 FFMA.FTZ R2, R4, R3, R171 ;  /* 0x0000000304021223 */ /* 0x000fca00000100ab */
[----:B------:R-:W-:Y:S01]  /*9920*/  MOV R155, R2 ;  /* 0x00000002009b7202 */ /* 0x000fe20000000f00 */
[----:B------:R-:W-:Y:S06]  /*9930*/  @!P2 BRA `(.L_x_5887) ;  /* 0x000000180010a947 */ /* 0x000fec0003800000 */
[----:B------:R-:W-:Y:S01]  /*9940*/  PRMT R3, R175, 0x7632, R3 ;  /* 0x00007632af037816 */ /* 0x000fe20000000003 */
[----:B------:R-:W-:-:S03]  /*9950*/  FMUL.FTZ R2, R2, UR12 ;  /* 0x0000000c02027c20 */ /* 0x000fc60008410000 */
[----:B------:R-:W-:-:S05]  /*9960*/  SHF.L.U32 R3, R3, 0x10, RZ ;  /* 0x0000001003037819 */ /* 0x000fca00000006ff */
[----:B------:R-:W-:Y:S01]  /*9970*/  FFMA.FTZ R135, R2, R3, R135 ;  /* 0x0000000302877223 */ /* 0x000fe20000010087 */
[----:B------:R-:W-:-:S05]  /*9980*/  SHF.L.U32 R3, R252, 0x10, RZ ;  /* 0x00000010fc037819 */ /* 0x000fca00000006ff */
[----:B------:R-:W-:-:S05]  /*9990*/  FMUL.FTZ R2, R2, R3 ;  /* 0x0000000302027220 */ /* 0x000fca0000410000 */
[----:B------:R-:W-:-:S04]  /*99a0*/  F2FP.BF16.F32.PACK_AB R2, RZ, R2 ;  /* 0x00000002ff02723e */ /* 0x000fc800000010ff */
[----:B------:R-:W-:Y:S01]  /*99b0*/  PRMT R179, R179, 0x5410, R2 ;  /* 0x00005410b3b37816 */ /* 0x000fe20000000002 */
[----:B------:R-:W-:Y:S06]  /*99c0*/  BRA `(.L_x_5887) ;  /* 0x0000001400ec7947 */ /* 0x000fec0003800000 */
.L_x_5886:
[----:B0123--:R-:W-:Y:S01]  /*99d0*/  @P1 FFMA.FTZ R3, R206, R183, R182 ;  /* 0x000000b7ce031223 */ /* 0x00ffe200000100b6 */
[----:B-----5:R-:W-:-:S03]  /*99e0*/  MOV R2, R164 ;  /* 0x000000a400027202 */ /* 0x020fc60000000f00 */
[----:B------:R-:W-:-:S04]  /*99f0*/  @P1 FADD.FTZ R3, R205, -R3 ;  /* 0x80000003cd031221 */ /* 0x000fc80000010000 */
        /* <DEDUP_REMOVED lines=93> */
[----:B------:R-:W-:-:S05]  /*9fd0*/  SHF.L.U32 R3, R252, 0x10, RZ ;  /* 0x00000010fc037819 */ /* 0x000fca00000006ff */
[----:B------:R-:W-:-:S05]  /*9fe0*/  FMUL.FTZ R2, R3, R2 ;  /* 0x0000000203027220 */ /* 0x000fca0000410000 */
[----:B------:R-:W-:-:S04]  /*9ff0*/  F2FP.BF16.F32.PACK_AB R2, RZ, R2 ;  /* 0x00000002ff02723e */ /* 0x000fc800000010ff */
[----:B------:R-:W-:Y:S01]  /*a000*/  PRMT R179, R179, 0x5410, R2 ;  /* 0x00005410b3b37816 */ /* 0x000fe20000000002 */
[----:B------:R-:W-:Y:S06]  /*a010*/  BRA `(.L_x_5887) ;  /* 0x0000001000587947 */ /* 0x000fec0003800000 */
.L_x_5885:
[----:B------:R-:W-:-:S04]  /*a020*/  UISETP.NE.U32.AND UP0, UPT, UR14, URZ, UPT ;  /* 0x000000ff0e00728c */ /* 0x000fc8000bf05070 */
[----:B------:R-:W-:-:S06]  /*a030*/  UISETP.NE.AND.EX UP0, UPT, UR15, URZ, UPT, UP0 ;  /* 0x000000ff0f00728c */ /* 0x000fcc000bf05300 */
[----:B------:R-:W-:-:S13]  /*a040*/  PLOP3.LUT P0, PT, PT, PT, UP0, 0x80, 0x8 ;  /* 0x000000000008781c */ /* 0x000fda0003f0f008 */
[----:B------:R-:W-:Y:S05]  /*a050*/  @!P0 BRA `(.L_x_5888) ;  /* 0x0000000800608947 */ /* 0x000fea0003800000 */
[----:B------:R-:W-:Y:S01]  /*a060*/  BSSY.RECONVERGENT B3, `(.L_x_5889) ;  /* 0x000000f000037945 */ /* 0x000fe20003800200 */
[----:B------:R-:W-:-:S03]  /*a070*/  ISETP.GT.AND P1, PT, R5, RZ, PT ;  /* 0x000000ff0500720c */ /* 0x000fc60003f24270 */
[----:B------:R-:W-:Y:S10]  /*a080*/  @!P2 BRA `(.L_x_5890) ;  /* 0x000000000030a947 */ /* 0x000ff40003800000 */
[----:B0123--:R-:W-:Y:S01]  /*a090*/  FFMA.FTZ R2, R206, R183, R182 ;  /* 0x000000b7ce027223 */ /* 0x00ffe200000100b6 */
        /* <DEDUP_REMOVED lines=11> */
.L_x_5890:
[----:B------:R-:W-:Y:S05]  /*a150*/  BSYNC.RECONVERGENT B3 ;  /* 0x0000000000037941 */ /* 0x000fea0003800200 */
.L_x_5889:
        /* <DEDUP_REMOVED lines=15> */
.L_x_5892:
[----:B------:R-:W-:Y:S05]  /*a250*/  BSYNC.RECONVERGENT B3 ;  /* 0x0000000000037941 */ /* 0x000fea0003800200 */
.L_x_5891:
        /* <DEDUP_REMOVED lines=14> */
.L_x_5894:
[----:B------:R-:W-:Y:S05]  /*a340*/  BSYNC.RECONVERGENT B3 ;  /* 0x0000000000037941 */ /* 0x000fea0003800200 */
.L_x_5893:
        /* <DEDUP_REMOVED lines=15> */
.L_x_5896:
[----:B------:R-:W-:Y:S05]  /*a440*/  BSYNC.RECONVERGENT B3 ;  /* 0x0000000000037941 */ /* 0x000fea0003800200 */
.L_x_5895:
        /* <DEDUP_REMOVED lines=14> */
.L_x_5898:
[----:B------:R-:W-:Y:S05]  /*a530*/  BSYNC.RECONVERGENT B3 ;  /* 0x0000000000037941 */ /* 0x000fea0003800200 */
.L_x_5897:
        /* <DEDUP_REMOVED lines=15> */
.L_x_5900:
[----:B------:R-:W-:Y:S05]  /*a630*/  BSYNC.RECONVERGENT B3 ;  /* 0x0000000000037941 */ /* 0x000fea0003800200 */
.L_x_5899:
        /* <DEDUP_REMOVED lines=14> */
.L_x_5902:
[----:B------:R-:W-:Y:S05]  /*a720*/  BSYNC.RECONVERGENT B3 ;  /* 0x0000000000037941 */ /* 0x000fea0003800200 */
.L_x_5901:
[-CC-:B0123--:R-:W-:Y:S01]  /*a730*/  FFMA.FTZ R2, R242, R183.reuse, R182.reuse ;  /* 0x000000b7f2027223 */ /* 0x18ffe200000100b6 */
        /* <DEDUP_REMOVED lines=23> */
[----:B------:R-:W-:-:S02]  /*a8b0*/  FSEL R2, R2, RZ, P1 ;  /* 0x000000ff02027208 */ /* 0x000fc40000800000 */
[----:B------:R-:W-:Y:S02]  /*a8c0*/  FSEL R154, R150, RZ, P1 ;  /* 0x000000ff969a7208 */ /* 0x000fe40000800000 */
[----:B------:R-:W-:Y:S02]  /*a8d0*/  FSEL R153, R149, RZ, P1 ;  /* 0x000000ff95997208 */ /* 0x000fe40000800000 */
[----:B------:R-:W-:Y:S02]  /*a8e0*/  FSEL R152, R148, RZ, P1 ;  /* 0x000000ff94987208 */ /* 0x000fe40000800000 */
[----:B------:R-:W-:Y:S02]  /*a8f0*/  FSEL R151, R151, RZ, P1 ;  /* 0x000000ff97977208 */ /* 0x000fe40000800000 */
[----:B------:R-:W-:Y:S02]  /*a900*/  FSEL R150, R5, RZ, P1 ;  /* 0x000000ff05967208 */ /* 0x000fe40000800000 */
[----:B------:R-:W-:-:S02]  /*a910*/  FSEL R149, R3, RZ, P1 ;  /* 0x000000ff03957208 */ /* 0x000fc40000800000 */
[----:B------:R-:W-:Y:S02]  /*a920*/  FSEL R148, R4, RZ, P1 ;  /* 0x000000ff04947208 */ /* 0x000fe40000800000 */
        /* <DEDUP_REMOVED lines=11> */
.L_x_5888:
        /* <DEDUP_REMOVED lines=14> */
.L_x_5904:
[----:B------:R-:W-:Y:S05]  /*aac0*/  BSYNC.RECONVERGENT B3 ;  /* 0x0000000000037941 */ /* 0x000fea0003800200 */
.L_x_5903:
        /* <DEDUP_REMOVED lines=15> */
.L_x_5906:
[----:B------:R-:W-:Y:S05]  /*abc0*/  BSYNC.RECONVERGENT B3 ;  /* 0x0000000000037941 */ /* 0x000fea0003800200 */
.L_x_5905:
[----:B------:R-:W-:Y:S04]  /*abd0*/  BSSY.RECONVERGENT B3, `(.L_x_5907) ;  /* 0x000000e000037945 */ /* 0x000fe80003800200 */
[----:B------:R-:W-:Y:S05]  /*abe0*/  @!P2 BRA `(.L_x_5908) ;  /* 0x000000000030a947 */ /* 0x000fea0003800000 */
        /* <DEDUP_REMOVED lines=12> */
.L_x_5908:
[----:B------:R-:W-:Y:S05]  /*acb0*/  BSYNC.RECONVERGENT B3 ;  /* 0x0000000000037941 */ /* 0x000fea0003800200 */
.L_x_5907:
        /* <DEDUP_REMOVED lines=15> */
.L_x_5910:
[----:B------:R-:W-:Y:S05]  /*adb0*/  BSYNC.RECONVERGENT B3 ;  /* 0x0000000000037941 */ /* 0x000fea0003800200 */
.L_x_5909:
        /* <DEDUP_REMOVED lines=14> */
.L_x_5912:
[----:B------:R-:W-:Y:S05]  /*aea0*/  BSYNC.RECONVERGENT B3 ;  /* 0x0000000000037941 */ /* 0x000fea0003800200 */
.L_x_5911:
        /* <DEDUP_REMOVED lines=15> */
.L_x_5914:
[----:B------:R-:W-:Y:S05]  /*afa0*/  BSYNC.RECONVERGENT B3 ;  /* 0x0000000000037941 */ /* 0x000fea0003800200 */
.L_x_5913:
        /* <DEDUP_REMOVED lines=14> */
.L_x_5916:
[----:B------:R-:W-:Y:S05]  /*b090*/  BSYNC.RECONVERGENT B3 ;  /* 0x0000000000037941 */ /* 0x000fea0003800200 */
.L_x_5915:
[----:B0123--:R-:W-:Y:S01]  /*b0a0*/  FFMA.FTZ R2, R242, R183, R182 ;  /* 0x000000b7f2027223 */ /* 0x00ffe200000100b6 */
[----:B------:R-:W-:-:S03]  /*b0b0*/  ISETP.GT.AND P1, PT, R5, RZ, PT ;  /* 0x000000ff0500720c */ /* 0x000fc60003f24270 */
[----:B------:R-:W-:-:S04]  /*b0c0*/  FADD.FTZ R2, R241, -R2 ;  /* 0x80000002f1027221 */ /* 0x000fc80000010000 */
[----:B-----5:R-:W-:Y:S02]  /*b0d0*/  FMUL.FTZ R3, R4, R2 ;  /* 0x0000000204037220 */ /* 0x020fe40000410000 */
[----:B------:R-:W0:Y:S03]  /*b0e0*/  @P2 LDC R2, c[0x0][0x40c] ;  /* 0x00010300ff022b82 */ /* 0x000e260000000800 */
[----:B------:R-:W-:-:S05]  /*b0f0*/  FSEL R3, R3, RZ, P1 ;  /* 0x000000ff03037208 */ /* 0x000fca0000800000 */
[----:B0-----:R-:W-:Y:S01]  /*b100*/  @P2 FMUL.FTZ R2, R3, R2 ;  /* 0x0000000203022220 */ /* 0x001fe20000410000 */
[----:B------:R-:W-:-:S04]  /*b110*/  @P2 PRMT R3, R175, 0x7632, R3 ;  /* 0x00007632af032816 */ /* 0x000fc80000000003 */
[----:B------:R-:W-:-:S05]  /*b120*/  @P2 SHF.L.U32 R3, R3, 0x10, RZ ;  /* 0x0000001003032819 */ /* 0x000fca00000006ff */
[----:B------:R-:W-:Y:S01]  /*b130*/  @P2 FFMA.FTZ R135, R2, R3, R135 ;  /* 0x0000000302872223 */ /* 0x000fe20000010087 */
[----:B------:R-:W-:-:S05]  /*b140*/  @P2 SHF.L.U32 R3, R252, 0x10, RZ ;  /* 0x00000010fc032819 */ /* 0x000fca00000006ff */
[----:B------:R-:W-:-:S05]  /*b150*/  @P2 FMUL.FTZ R2, R3, R2 ;  /* 0x0000000203022220 */ /* 0x000fca0000410000 */
[----:B------:R-:W-:-:S04]  /*b160*/  @P2 F2FP.BF16.F32.PACK_AB R2, RZ, R2 ;  /* 0x00000002ff02223e */ /* 0x000fc800000010ff */
[----:B------:R-:W-:-:S07]  /*b170*/  @P2 PRMT R179, R179, 0x5410, R2 ;  /* 0x00005410b3b32816 */ /* 0x000fce0000000002 */
.L_x_5887:
[----:B------:R-:W-:Y:S05]  /*b180*/  BSYNC.RECONVERGENT B2 ;  /* 0x0000000000027941 */ /* 0x000fea0003800200 */
.L_x_5884:
[----:B------:R-:W0:Y:S02]  /*b190*/  @P0 LDC.64 R2, c[0x0][0x478] ;  /* 0x00011e00ff020b82 */ /* 0x000e240000000a00 */
[----:B0-----:R-:W-:-:S05]  /*b1a0*/  @P0 IMAD.WIDE.U32 R2, R181, 0x20, R2 ;  /* 0x00000020b5020825 */ /* 0x001fca00078e0002 */
[----:B------:R-:W-:Y:S04]  /*b1b0*/  @P0 STG.E.128 desc[UR6][R2.64], R148 ;  /* 0x0000009402000986 */ /* 0x000fe8000c101d06 */
[----:B------:R0:W-:Y:S02]  /*b1c0*/  @P0 STG.E.128 desc[UR6][R2.64+0x10], R152 ;  /* 0x0000109802000986 */ /* 0x0001e4000c101d06 */
[----:B0-----:R-:W0:Y:S02]  /*b1d0*/  @P2 LDC.64 R2, c[0x0][0x468] ;  /* 0x00011a00ff022b82 */ /* 0x001e240000000a00 */
[----:B0-----:R-:W-:-:S05]  /*b1e0*/  @P2 IMAD.WIDE.U32 R2, R180, 0x10, R2 ;  /* 0x00000010b4022825 */ /* 0x001fca00078e0002 */
[----:B------:R3:W-:Y:S02]  /*b1f0*/  @P2 STG.E.128 desc[UR6][R2.64], R176 ;  /* 0x000000b002002986 */ /* 0x0007e4000c101d06 */
.L_x_5881:
[----:B------:R-:W-:Y:S05]  /*b200*/  BSYNC.RECONVERGENT B1 ;  /* 0x0000000000017941 */ /* 0x000fea0003800200 */
.L_x_5880:
[----:B0123--:R-:W0:Y:S02]  /*b210*/  LDC.64 R2, c[0x0][0x380] ;  /* 0x0000e000ff027b82 */ /* 0x00fe240000000a00 */
[----:B0-----:R-:W-:-:S04]  /*b220*/  LEA R6, R2, R6, 0x2 ;  /* 0x0000000602067211 */ /* 0x001fc800078e10ff */
[----:B------:R-:W-:-:S13]  /*b230*/  ISETP.GE.AND P0, PT, R6, R3, PT ;  /* 0x000000030600720c */ /* 0x000fda0003f06270 */
[----:B------:R-:W-:Y:S05]  /*b240*/  @!P0 BRA `(.L_x_5917) ;  /* 0xffffff5c003c8947 */ /* 0x000fea000383ffff */
.L_x_5758:
[----:B------:R-:W-:Y:S05]  /*b250*/  BSYNC B0 ;  /* 0x0000000000007941 */ /* 0x000fea0003800000 */
.L_x_5757:
[----:B------:R-:W0:Y:S01]  /*b260*/  S2R R180, SR_TID.X ;  /* 0x0000000000b47919 */ /* 0x000e220000002100 */
[----:B-----5:R-:W-:Y:S01]  /*b270*/  MOV R4, 0x400 ;  /* 0x0000040000047802 */ /* 0x020fe20000000f00 */
        /* <DEDUP_REMOVED lines=13> */
[----:B------:R2:W-:Y:S04]  /*b350*/  STS.128 [R0+0x10], R72 ;  /* 0x0000104800007388 */ /* 0x0005e80000000c00 */
[----:B------:R-:W-:Y:S04]  /*b360*/  STS.128 [R0+0x400], R144 ;  /* 0x0004009000007388 */ /* 0x000fe80000000c00 */
[----:B------:R-:W-:Y:S04]  /*b370*/  STS.128 [R0+0x410], R80 ;  /* 0x0004105000007388 */ /* 0x000fe80000000c00 */
[----:B------:R-:W-:Y:S04]  /*b380*/  STS.128 [R0+0x800], R88 ;  /* 0x0008005800007388 */ /* 0x000fe80000000c00 */
[----:B------:R-:W-:Y:S01]  /*b390*/  STS.128 [R0+0x810], R92 ;  /* 0x0008105c00007388 */ /* 0x000fe20000000c00 */
[----:B--2---:R-:W-:Y:S01]  /*b3a0*/  IMAD R72, R246, UR4, RZ ;  /* 0x00000004f6487c24 */ /* 0x004fe2000f8e02ff */
[----:B------:R-:W0:Y:S01]  /*b3b0*/  LDCU.64 UR4, c[0x0][0x460] ;  /* 0x00008c00ff0477ac */ /* 0x000e220008000a00 */
[----:B------:R-:W-:Y:S01]  /*b3c0*/  LOP3.LUT R73, R180, 0x7f, RZ, 0x3c, !PT ;  /* 0x0000007fb4497812 */ /* 0x000fe200078e3cff */
[----:B------:R-:W-:Y:S02]  /*b3d0*/  STS.128 [R0+0xc00], R96 ;  /* 0x000c006000007388 */ /* 0x000fe40000000c00 */
[----:B------:R-:W-:-:S02]  /*b3e0*/  IADD3 R72, P0, PT, R72, R180, RZ ;  /* 0x000000b448487210 */ /* 0x000fc40007f1e0ff */
[----:B------:R-:W-:Y:S01]  /*b3f0*/  STS.128 [R0+0xc10], R100 ;  /* 0x000c106400007388 */ /* 0x000fe20000000c00 */
[----:B------:R-:W-:Y:S02]  /*b400*/  IADD3 R73, PT, PT, R73, R246, RZ ;  /* 0x000000f649497210 */ /* 0x000fe40007ffe0ff */
[----:B------:R-:W-:Y:S01]  /*b410*/  IADD3.X R75, PT, PT, RZ, RZ, RZ, P0, !PT ;  /* 0x000000ffff4b7210 */ /* 0x000fe200007fe4ff */
[----:B------:R-:W-:Y:S01]  /*b420*/  BAR.SYNC.DEFER_BLOCKING 0x0 ;  /* 0x0000000000007b1d */ /* 0x000fe20000010000 */
[C---:B------:R-:W-:Y:S02]  /*b430*/  ISETP.GE.U32.AND P6, PT, R73.reuse, 0x100, PT ;  /* 0x000001004900780c */ /* 0x040fe40003fc6070 */
[----:B------:R-:W-:Y:S02]  /*b440*/  SHF.L.U64.HI R70, R72, 0x2, R75 ;  /* 0x0000000248467819 */ /* 0x000fe4000001024b */
[----:B------:R-:W-:Y:S01]  /*b450*/  ISETP.GE.U32.AND P5, PT, R73, 0x180, PT ;  /* 0x000001804900780c */ /* 0x000fe20003fa6070 */
        /* <DEDUP_REMOVED lines=13> */
[----:B--2---:R-:W-:-:S03]  /*b530*/  FADD.FTZ R2, R2, R3 ;  /* 0x0000000302027221 */ /* 0x004fc60000010000 */
        /* <DEDUP_REMOVED lines=110> */
.L_x_5919:
[----:B------:R-:W-:Y:S05]  /*bc20*/  BSYNC.RECONVERGENT B0 ;  /* 0x0000000000007941 */ /* 0x000fea0003800200 */
.L_x_5918:
        /* <DEDUP_REMOVED lines=129> */
.L_x_5921:
[----:B------:R-:W-:Y:S05]  /*c440*/  BSYNC.RECONVERGENT B0 ;  /* 0x0000000000007941 */ /* 0x000fea0003800200 */
.L_x_5920:
        /* <DEDUP_REMOVED lines=18> */
.L_x_5923:
[----:B------:R-:W-:Y:S05]  /*c570*/  BSYNC.RECONVERGENT B0 ;  /* 0x0000000000007941 */ /* 0x000fea0003800200 */
.L_x_5922:
        /* <DEDUP_REMOVED lines=18> */
.L_x_5925:
[----:B------:R-:W-:Y:S05]  /*c6a0*/  BSYNC.RECONVERGENT B0 ;  /* 0x0000000000007941 */ /* 0x000fea0003800200 */
.L_x_5924:
        /* <DEDUP_REMOVED lines=18> */
.L_x_5927:
[----:B------:R-:W-:Y:S05]  /*c7d0*/  BSYNC.RECONVERGENT B0 ;  /* 0x0000000000007941 */ /* 0x000fea0003800200 */
.L_x_5926:
        /* <DEDUP_REMOVED lines=18> */
.L_x_5929:
[----:B------:R-:W-:Y:S05]  /*c900*/  BSYNC.RECONVERGENT B0 ;  /* 0x0000000000007941 */ /* 0x000fea0003800200 */
.L_x_5928:
        /* <DEDUP_REMOVED lines=18> */
.L_x_5931:
[----:B------:R-:W-:Y:S05]  /*ca30*/  BSYNC.RECONVERGENT B0 ;  /* 0x0000000000007941 */ /* 0x000fea0003800200 */
.L_x_5930:
[----:B01234-:R-:W-:Y:S01]  /*ca40*/  MOV R2, R74 ;  /* 0x0000004a00027202 */ /* 0x01ffe20000000f00 */
[----:B------:R-:W-:Y:S01]  /*ca50*/  IMAD.MOV.U32 R3, RZ, RZ, R77 ;  /* 0x000000ffff037224 */ /* 0x000fe200078e004d */
        /* <DEDUP_REMOVED lines=9> */
.L_x_5768:
[----:B0-----:R-:W-:Y:S01]  /*caf0*/  HFMA2 R180, -RZ, RZ, 0, 5.9604644775390625e-08 ;  /* 0x00000001ffb47431 */ /* 0x001fe200000001ff */
[----:B------:R-:W-:Y:S01]  /*cb00*/  BSSY B1, `(.L_x_5932) ;  /* 0x0000007000017945 */ /* 0x000fe20003800000 */
[----:B------:R-:W-:Y:S02]  /*cb10*/  MOV R181, R228 ;  /* 0x000000e400b57202 */ /* 0x000fe40000000f00 */
[----:B------:R-:W-:Y:S02]  /*cb20*/  MOV R3, 0x1f ;  /* 0x0000001f00037802 */ /* 0x000fe40000000f00 */
[----:B------:R-:W-:-:S07]  /*cb30*/  MOV R2, 0xffffffff ;  /* 0xffffffff00027802 */ /* 0x000fce0000000f00 */
[----:B-----5:R-:W-:Y:S05]  /*cb40*/  WARPSYNC.COLLECTIVE R2, `(.L_x_5933) ;  /* 0x0000000002087348 */ /* 0x020fea0003c00000 */
[----:B------:R0:W1:Y:S02]  /*cb50*/  SHFL.BFLY P0, R184, R181, R180, R3 ;  /* 0x0c0000b4b5b87389 */ /* 0x0000640000000003 */
[----:B01---5:R-:W-:Y:S05]  /*cb60*/  ENDCOLLECTIVE ;  /* 0x000000000000791b */ /* 0x023fea0003800000 */
.L_x_5933:
[----:B------:R-:W-:Y:S05]  /*cb70*/  BSYNC B1 ;  /* 0x0000000000017941 */ /* 0x000fea0003800000 */
.L_x_5932:
        /* <DEDUP_REMOVED lines=9> */
.L_x_5934:
        /* <DEDUP_REMOVED lines=8> */
.L_x_5935:
[----:B------:R-:W-:Y:S02]  /*cc90*/  MOV R181, R183 ;  /* 0x000000b700b57202 */ /* 0x000fe40000000f00 */
[----:B------:R-:W-:-:S05]  /*cca0*/  MOV R2, R184 ;  /* 0x000000b800027202 */ /* 0x000fca0000000f00 */
[----:B------:R-:W-:Y:S01]  /*ccb0*/  FADD.FTZ R182, R182, R2 ;  /* 0x00000002b6b67221 */ /* 0x000fe20000010000 */
[----:B------:R-:W-:-:S07]  /*ccc0*/  MOV R2, 0xffffffff ;  /* 0xffffffff00027802 */ /* 0x000fce0000000f00 */
[----:B------:R-:W-:Y:S05]  /*ccd0*/  WARPSYNC.COLLECTIVE R2, `(.L_x_5936) ;  /* 0x0000000002087348 */ /* 0x000fea0003c00000 */
[----:B------:R0:W1:Y:S02]  /*cce0*/  SHFL.BFLY P0, R184, R181, R180, R3 ;  /* 0x0c0000b4b5b87389 */ /* 0x0000640000000003 */
[----:B01----:R-:W-:Y:S05]  /*ccf0*/  ENDCOLLECTIVE ;  /* 0x000000000000791b */ /* 0x003fea0003800000 */
.L_x_5936:
[----:B------:R-:W-:Y:S01]  /*cd00*/  MOV R181, R182 ;  /* 0x000000b600b57202 */ /* 0x000fe20000000f00 */
[----:B------:R-:W-:Y:S02]  /*cd10*/  HFMA2 R180, -RZ, RZ, 0, 2.384185791015625e-07 ;  /* 0x00000004ffb47431 */ /* 0x000fe400000001ff */
[----:B------:R-:W-:-:S04]  /*cd20*/  IMAD.MOV.U32 R2, RZ, RZ, R184 ;  /* 0x000000ffff027224 */ /* 0x000fc800078e00b8 */
[----:B------:R-:W-:Y:S01]  /*cd30*/  FADD.FTZ R183, R183, R2 ;  /* 0x00000002b7b77221 */ /* 0x000fe20000010000 */
[----:B------:R-:W-:-:S07]  /*cd40*/  MOV R2, 0xffffffff ;  /* 0xffffffff00027802 */ /* 0x000fce0000000f00 */
[----:B------:R-:W-:Y:S05]  /*cd50*/  WARPSYNC.COLLECTIVE R2, `(.L_x_5937) ;  /* 0x0000000002087348 */ /* 0x000fea0003c00000 */
[----:B------:R0:W1:Y:S02]  /*cd60*/  SHFL.BFLY P0, R184, R181, R180, R3 ;  /* 0x0c0000b4b5b87389 */ /* 0x0000640000000003 */
[----:B01----:R-:W-:Y:S05]  /*cd70*/  ENDCOLLECTIVE ;  /* 0x000000000000791b */ /* 0x003fea0003800000 */
.L_x_5937:
[----:B------:R-:W-:Y:S02]  /*cd80*/  MOV R181, R183 ;  /* 0x000000b700b57202 */ /* 0x000fe40000000f00 */
[----:B------:R-:W-:-:S05]  /*cd90*/  MOV R2, R184 ;  /* 0x000000b800027202 */ /* 0x000fca0000000f00 */
[----:B------:R-:W-:Y:S01]  /*cda0*/  FADD.FTZ R182, R182, R2 ;  /* 0x00000002b6b67221 */ /* 0x000fe20000010000 */
[----:B------:R-:W-:-:S07]  /*cdb0*/  MOV R2, 0xffffffff ;  /* 0xffffffff00027802 */ /* 0x000fce0000000f00 */
[----:B------:R-:W-:Y:S05]  /*cdc0*/  WARPSYNC.COLLECTIVE R2, `(.L_x_5938) ;  /* 0x0000000002087348 */ /* 0x000fea0003c00000 */
[----:B------:R0:W1:Y:S02]  /*cdd0*/  SHFL.BFLY P0, R184, R181, R180, R3 ;  /* 0x0c0000b4b5b87389 */ /* 0x0000640000000003 */
[----:B01----:R-:W-:Y:S05]  /*cde0*/  ENDCOLLECTIVE ;  /* 0x000000000000791b */ /* 0x003fea0003800000 */
.L_x_5938:
        /* <DEDUP_REMOVED lines=8> */
.L_x_5939:
[----:B------:R-:W-:Y:S02]  /*ce70*/  MOV R181, R183 ;  /* 0x000000b700b57202 */ /* 0x000fe40000000f00 */
[----:B------:R-:W-:-:S05]  /*ce80*/  MOV R2, R184 ;  /* 0x000000b800027202 */ /* 0x000fca0000000f00 */
[----:B------:R-:W-:Y:S01]  /*ce90*/  FADD.FTZ R182, R182, R2 ;  /* 0x00000002b6b67221 */ /* 0x000fe20000010000 */
[----:B------:R-:W-:-:S07]  /*cea0*/  MOV R2, 0xffffffff ;  /* 0xffffffff00027802 */ /* 0x000fce0000000f00 */
[----:B------:R-:W-:Y:S05]  /*ceb0*/  WARPSYNC.COLLECTIVE R2, `(.L_x_5940) ;  /* 0x0000000002087348 */ /* 0x000fea0003c00000 */
[----:B------:R0:W1:Y:S02]  /*cec0*/  SHFL.BFLY P0, R184, R181, R180, R3 ;  /* 0x0c0000b4b5b87389 */ /* 0x0000640000000003 */
[----:B01----:R-:W-:Y:S05]  /*ced0*/  ENDCOLLECTIVE ;  /* 0x000000000000791b */ /* 0x003fea0003800000 */
.L_x_5940:
        /* <DEDUP_REMOVED lines=8> */
.L_x_5941:
[----:B------:R-:W-:Y:S02]  /*cf60*/  MOV R181, R183 ;  /* 0x000000b700b57202 */ /* 0x000fe40000000f00 */
[----:B------:R-:W-:-:S07]  /*cf70*/  MOV R185, R184 ;  /* 0x000000b800b97202 */ /* 0x000fce0000000f00 */
[----:B------:R-:W-:Y:S05]  /*cf80*/  WARPSYNC.COLLECTIVE R2, `(.L_x_5942) ;  /* 0x0000000002087348 */ /* 0x000fea0003c00000 */
[----:B------:R0:W1:Y:S02]  /*cf90*/  SHFL.BFLY P0, R184, R181, R180, R3 ;  /* 0x0c0000b4b5b87389 */ /* 0x0000640000000003 */
[----:B01----:R-:W-:Y:S05]  /*cfa0*/  ENDCOLLECTIVE ;  /* 0x000000000000791b */ /* 0x003fea0003800000 */
.L_x_5942:
[----:B------:R-:W-:Y:S01]  /*cfb0*/  MOV R2, R184 ;  /* 0x000000b800027202 */ /* 0x000fe20000000f00 */
[----:B------:R-:W-:Y:S06]  /*cfc0*/  BRA `(.L_x_5943) ;  /* 0xffffff5c00b07947 */ /* 0x000fec000383ffff */
.L_x_5944:
        /* <DEDUP_REMOVED lines=11> */
.L_x_20012:


//--------------------- .text._ZN10layer_norm13ln_bwd_kernelINS_13Kernel_traitsI13__nv_bfloat16S2_fS2_fjLj1024ELj1ELj4ELj1ELj16ENS_18Kernel_traits_baseILj1024ES2_S2_fS2_fjLj128EEEEELb0ELb1ELb1ELb1EEEvNS_9BwdParamsE --------------------------
	.section	.text._ZN10layer_norm13ln_bwd_kernelINS_13Kernel_traitsI13__nv_bfloat16S2_fS2_fjLj1024ELj1ELj4ELj1ELj16ENS_18Kernel_traits_baseILj1024ES2_S2_fS2_fjLj128EEEEELb0ELb1ELb1ELb1EEEvNS_9BwdParamsE,"ax",@progbits
	.align	128
        .global         _ZN10layer_norm13ln_bwd_kernelINS_13Kernel_traitsI13__nv_bfloat16S2_fS2_fjLj1024ELj1ELj4ELj1ELj16ENS_18Kernel_traits_baseILj1024ES2_S2_fS2_fjLj128EEEEELb0ELb1ELb1ELb1EEEvNS_9BwdParamsE
        .type           _ZN10layer_norm13ln_bwd_kernelINS_13Kernel_traitsI13__nv_bfloat16S2_fS2_fjLj1024ELj1ELj4ELj1ELj16ENS_18Kernel_traits_baseILj1024ES2_S2_fS2_fjLj128EEEEELb0ELb1ELb1ELb1EEEvNS_9BwdParamsE,@function
        .size           _ZN10layer_norm13ln_bwd_kernelINS_13Kernel_traitsI13__nv_bfloat16S2_fS2_fjLj1024ELj1ELj4ELj1ELj16ENS_18Kernel_traits_baseILj1024ES2_S2_fS2_fjLj128EEEEELb0ELb1ELb1ELb1EEEvNS_9BwdParamsE,(.L_x_20013 - _ZN10layer_norm13ln_bwd_kernelINS_13Kernel_traitsI13__nv_bfloat16S2_fS2_fjLj1024ELj1ELj4ELj1ELj16ENS_18Kernel_traits_baseILj1024ES2_S2_fS2_fjLj128EEEEELb0ELb1ELb1ELb1EEEvNS_9BwdParamsE)
        .other          _ZN10layer_norm13ln_bwd_kernelINS_13Kernel_traitsI13__nv_bfloat16S2_fS2_fjLj1024ELj1ELj4ELj1ELj16ENS_18Kernel_traits_baseILj1024ES2_S2_fS2_fjLj128EEEEELb0ELb1ELb1ELb1EEEvNS_9BwdParamsE,@"STO_CUDA_ENTRY STV_DEFAULT"
_ZN10layer_norm13ln_bwd_kernelINS_13Kernel_traitsI13__nv_bfloat16S2_fS2_fjLj1024ELj1ELj4ELj1ELj16ENS_18Kernel_traits_baseILj1024ES2_S2_fS2_fjLj128EEEEELb0ELb1ELb1ELb1EEEvNS_9BwdParamsE:
.text._ZN10layer_norm13ln_bwd_kernelINS_13Kernel_traitsI13__nv_bfloat16S2_fS2_fjLj1024ELj1ELj4ELj1ELj16ENS_18Kernel_traits_baseILj1024ES2_S2_fS2_fjLj128EEEEELb0ELb1ELb1ELb1EEEvNS_9BwdParamsE:
        /* <DEDUP_REMOVED lines=75> */
[----:B------:R-:W3:Y:S04]  /*04b0*/  LDG.E.128 R56, desc[UR6][R2.64+0x400] ;  /* 0x0004000602387981 */ /* 0x000ee8000c1e1d00 */
[----:B------:R-:W3:Y:S04]  /*04c0*/  LDG.E.128 R52, desc[UR6][R4.64+0x200] ;  /* 0x0002000604347981 */ /* 0x000ee8000c1e1d00 */
[----:B------:R-:W3:Y:S04]  /*04d0*/  LDG.E.128 R48, desc[UR6][R2.64+0x200] ;  /* 0x0002000602307981 */ /* 0x000ee8000c1e1d00 */
[----:B------:R0:W3:Y:S01]  /*04e0*/  LDG.E.128 R44, desc[UR6][R4.64] ;  /* 0x00000006042c7981 */ /* 0x0000e2000c1e1d00 */
[----:B------:R-:W-:-:S03]  /*04f0*/  HFMA2 R164, -RZ, RZ, 0, 0 ;  /* 0x00000000ffa47431 */ /* 0x000fc600000001ff */
[----:B------:R1:W5:Y:S01]  /*0500*/  LDG.E.128 R40, desc[UR6][R2.64] ;  /* 0x0000000602287981 */ /* 0x000362000c1e1d00 */
[----:B--2---:R-:W-:Y:S02]  /*0510*/  PRMT R25, R68, 0x7632, R25 ;  /* 0x0000763244197816 */ /* 0x004fe40000000019 */
[----:B------:R-:W-:Y:S02]  /*0520*/  PRMT R24, R69, 0x7632, R24 ;  /* 0x0000763245187816 */ /* 0x000fe40000000018 */
[----:B------:R-:W-:Y:S02]  /*0530*/  PRMT R23, R70, 0x7632, R23 ;  /* 0x0000763246177816 */ /* 0x000fe40000000017 */
[----:B------:R-:W-:Y:S02]  /*0540*/  PRMT R22, R71, 0x7632, R22 ;  /* 0x0000763247167816 */ /* 0x000fe40000000016 */
[----:B----4-:R-:W-:Y:S02]  /*0550*/  PRMT R21, R64, 0x7632, R21 ;  /* 0x0000763240157816 */ /* 0x010fe40000000015 */
[----:B------:R-:W-:-:S02]  /*0560*/  PRMT R20, R65, 0x7632, R20 ;  /* 0x0000763241147816 */ /* 0x000fc40000000014 */
[----:B------:R-:W-:Y:S02]  /*0570*/  PRMT R19, R66, 0x7632, R19 ;  /* 0x0000763242137816 */ /* 0x000fe40000000013 */
[----:B------:R-:W-:Y:S02]  /*0580*/  PRMT R18, R67, 0x7632, R18 ;  /* 0x0000763243127816 */ /* 0x000fe40000000012 */
[----:B---3--:R-:W-:Y:S02]  /*0590*/  PRMT R17, R60, 0x7632, R17 ;  /* 0x000076323c117816 */ /* 0x008fe40000000011 */
        /* <DEDUP_REMOVED lines=11> */
[----:B0-----:R-:W-:Y:S02]  /*0650*/  PRMT R5, R51, 0x7632, R5 ;  /* 0x0000763233057816 */ /* 0x001fe40000000005 */
[----:B------:R-:W-:Y:S02]  /*0660*/  PRMT R4, R44, 0x7632, R4 ;  /* 0x000076322c047816 */ /* 0x000fe40000000004 */
[----:B-1----:R-:W-:Y:S02]  /*0670*/  PRMT R3, R45, 0x7632, R3 ;  /* 0x000076322d037816 */ /* 0x002fe40000000003 */
[----:B------:R-:W-:-:S02]  /*0680*/  PRMT R2, R46, 0x7632, R2 ;  /* 0x000076322e027816 */ /* 0x000fc40000000002 */
[----:B------:R-:W-:-:S07]  /*0690*/  PRMT R0, R47, 0x7632, R0 ;  /* 0x000076322f007816 */ /* 0x000fce0000000000 */
.L_x_6089:
[----:B------:R-:W0:Y:S08]  /*06a0*/  LDC.64 R246, c[0x0][0x3f0] ;  /* 0x0000fc00fff67b82 */ /* 0x000e300000000a00 */
[----:B------:R-:W1:Y:S01]  /*06b0*/  LDC.64 R200, c[0x0][0x3f8] ;  /* 0x0000fe00ffc87b82 */ /* 0x000e620000000a00 */
[----:B0-----:R-:W-:-:S06]  /*06c0*/  IMAD.WIDE R246, R208, 0x4, R246 ;  /* 0x00000004d0f67825 */ /* 0x001fcc00078e02f6 */
[----:B------:R-:W2:Y:S01]  /*06d0*/  LDG.E R246, desc[UR6][R246.64] ;  /* 0x00000006f6f67981 */ /* 0x000ea2000c1e1900 */
[----:B-1----:R-:W-:-:S05]  /*06e0*/  IMAD.WIDE R200, R208, 0x4, R200 ;  /* 0x00000004d0c87825 */ /* 0x002fca00078e02c8 */
[----:B------:R0:W3:Y:S02]  /*06f0*/  LDG.E R210, desc[UR6][R200.64] ;  /* 0x00000006c8d27981 */ /* 0x0000e4000c1e1900 */
[----:B0-----:R-:W0:Y:S01]  /*0700*/  LDC.64 R200, c[0x0][0x3c8] ;  /* 0x0000f200ffc87b82 */ /* 0x001e220000000a00 */
[----:B------:R-:W-:Y:S01]  /*0710*/  BSSY.RECONVERGENT B1, `(.L_x_5947) ;  /* 0x00001a8000017945 */ /* 0x000fe20003800200 */
[----:B0-----:R-:W-:-:S05]  /*0720*/  IMAD.WIDE R200, R208, 0x4, R200 ;  /* 0x00000004d0c87825 */ /* 0x001fca00078e02c8 */
[----:B-----5:R0:W5:Y:S02]  /*0730*/  LDG.E R209, desc[UR6][R200.64] ;  /* 0x00000006c8d17981 */ /* 0x020164000c1e1900 */
[----:B0-----:R-:W-:Y:S02]  /*0740*/  CS2R R200, SRZ ;  /* 0x0000000000c87805 */ /* 0x001fe4000001ff00 */
[----:B--2---:R0:W-:Y:S01]  /*0750*/  STL [R1+0x4], R246 ;  /* 0x000004f601007387 */ /* 0x0041e20000100800 */
[----:B---3--:R-:W-:-:S13]  /*0760*/  ISETP.GE.AND P2, PT, R210, 0x1, PT ;  /* 0x00000001d200780c */ /* 0x008fda0003f46270 */
[----:B0-----:R-:W-:Y:S05]  /*0770*/  @!P2 BRA `(.L_x_5948) ;  /* 0x000000180018a947 */ /* 0x001fea0003800000 */
[----:B------:R-:W0:Y:S01]  /*0780*/  S2R R192, SR_TID.X ;  /* 0x0000000000c07919 */ /* 0x000e220000002100 */
[----:B------:R-:W1:Y:S01]  /*0790*/  LDC.64 R224, c[0x0][0x3a8] ;  /* 0x0000ea00ffe07b82 */ /* 0x000e620000000a00 */
[C---:B------:R-:W-:Y:S01]  /*07a0*/  IMAD R0, R208.reuse, UR9, RZ ;  /* 0x00000009d0007c24 */ /* 0x040fe2000f8e02ff */
[----:B------:R-:W-:Y:S02]  /*07b0*/  SHF.R.S32.HI R5, RZ, 0x1f, R208 ;  /* 0x0000001fff057819 */ /* 0x000fe400000114d0 */
[C---:B------:R-:W-:Y:S02]  /*07c0*/  LEA R6, P0, R208.reuse, UR10, 0x2 ;  /* 0x0000000ad0067c11 */ /* 0x040fe4000f8010ff */
[----:B------:R-:W-:Y:S02]  /*07d0*/  SHF.R.S32.HI R3, RZ, 0x1f, R0 ;  /* 0x0000001fff037819 */ /* 0x000fe40000011400 */
[----:B------:R-:W2:Y:S01]  /*07e0*/  LDC.64 R204, c[0x0][0x428] ;  /* 0x00010a00ffcc7b82 */ /* 0x000ea20000000a00 */
[----:B------:R-:W-:-:S02]  /*07f0*/  LEA.HI.X R7, R208, UR11, R5, 0x2, P0 ;  /* 0x0000000bd0077c11 */ /* 0x000fc400080f1405 */
[----:B------:R-:W-:Y:S02]  /*0800*/  LEA.HI R3, R3, R0, RZ, 0x3 ;  /* 0x0000000003037211 */ /* 0x000fe400078f18ff */
[----:B------:R-:W-:Y:S01]  /*0810*/  IADD3 R0, PT, PT, R210, -0x1, RZ ;  /* 0xffffffffd2007810 */ /* 0x000fe20007ffe0ff */
[----:B------:R-:W3:Y:S04]  /*0820*/  LDG.E R239, desc[UR6][R6.64] ;  /* 0x0000000606ef7981 */ /* 0x000ee8000c1e1900 */
[----:B------:R-:W-:-:S05]  /*0830*/  IMAD R14, R0, UR9, RZ ;  /* 0x00000009000e7c24 */ /* 0x000fca000f8e02ff */
[----:B------:R-:W-:Y:S02]  /*0840*/  SHF.R.S32.HI R15, RZ, 0x1f, R14 ;  /* 0x0000001fff0f7819 */ /* 0x000fe4000001140e */
[----:B0-----:R-:W-:-:S04]  /*0850*/  LOP3.LUT R192, R192, 0x1f, RZ, 0xc0, !PT ;  /* 0x0000001fc0c07812 */ /* 0x001fc800078ec0ff */
[----:B------:R-:W-:Y:S02]  /*0860*/  LEA.HI.SX32 R240, R3, R192, 0x1d ;  /* 0x000000c003f07211 */ /* 0x000fe400078feaff */
[----:B------:R-:W-:-:S03]  /*0870*/  LEA.HI R193, R15, R14, RZ, 0x3 ;  /* 0x0000000e0fc17211 */ /* 0x000fc600078f18ff */
[C---:B-1----:R-:W-:Y:S01]  /*0880*/  IMAD.WIDE.U32 R2, R240.reuse, 0x20, R224 ;  /* 0x00000020f0027825 */ /* 0x042fe200078e00e0 */
[----:B------:R-:W-:-:S04]  /*0890*/  IADD3 R238, PT, PT, R240, 0x20, RZ ;  /* 0x00000020f0ee7810 */ /* 0x000fc80007ffe0ff */
[----:B------:R-:W4:Y:S04]  /*08a0*/  LDG.E.128 R228, desc[UR6][R2.64] ;  /* 0x0000000602e47981 */ /* 0x000f28000c1e1d00 */
[----:B------:R0:W4:Y:S01]  /*08b0*/  LDG.E.128 R212, desc[UR6][R2.64+0x10] ;  /* 0x0000100602d47981 */ /* 0x000122000c1e1d00 */
[----:B------:R-:W-:Y:S01]  /*08c0*/  IMAD.WIDE.U32 R4, R238, 0x20, R224 ;  /* 0x00000020ee047825 */ /* 0x000fe200078e00e0 */
[----:B------:R-:W-:-:S04]  /*08d0*/  IADD3 R211, PT, PT, R240, 0x40, RZ ;  /* 0x00000040f0d37810 */ /* 0x000fc80007ffe0ff */
[----:B------:R-:W4:Y:S01]  /*08e0*/  LDG.E.128 R216, desc[UR6][R4.64] ;  /* 0x0000000604d87981 */ /* 0x000f22000c1e1d00 */
[----:B0-----:R-:W-:-:S05]  /*08f0*/  LEA.HI.SX32 R2, R193, R192, 0x1d ;  /* 0x000000c0c1027211 */ /* 0x001fca00078feaff */
[C---:B--2---:R-:W-:Y:S01]  /*0900*/  IMAD.WIDE.U32 R192, R2.reuse, 0x10, R204 ;  /* 0x0000001002c07825 */ /* 0x044fe200078e00cc */
[----:B------:R-:W2:Y:S03]  /*0910*/  LDG.E.128 R4, desc[UR6][R4.64+0x10] ;  /* 0x0000100604047981 */ /* 0x000ea6000c1e1d00 */
[----:B------:R-:W-:Y:S02]  /*0920*/  IMAD.WIDE.U32 R12, R211, 0x20, R224 ;  /* 0x00000020d30c7825 */ /* 0x000fe400078e00e0 */
[----:B------:R-:W2:Y:S01]  /*0930*/  LDG.E.128 R192, desc[UR6][R192.64] ;  /* 0x00000006c0c07981 */ /* 0x000ea2000c1e1d00 */
[----:B------:R-:W-:-:S03]  /*0940*/  IADD3 R197, PT, PT, R2, 0x20, RZ ;  /* 0x0000002002c57810 */ /* 0x000fc60007ffe0ff */
[----:B------:R-:W2:Y:S02]  /*0950*/  LDG.E.128 R8, desc[UR6][R12.64] ;  /* 0x000000060c087981 */ /* 0x000ea4000c1e1d00 */
[----:B------:R-:W-:-:S06]  /*0960*/  IMAD.WIDE.U32 R196, R197, 0x10, R204 ;  /* 0x00000010c5c47825 */ /* 0x000fcc00078e00cc */
[----:B------:R-:W2:Y:S04]  /*0970*/  LDG.E.128 R196, desc[UR6][R196.64] ;  /* 0x00000006c4c47981 */ /* 0x000ea8000c1e1d00 */
[----:B------:R-:W2:Y:S01]  /*0980*/  LDG.E.128 R12, desc[UR6][R12.64+0x10] ;  /* 0x000010060c0c7981 */ /* 0x000ea2000c1e1d00 */
[----:B------:R-:W-:-:S05]  /*0990*/  IADD3 R0, PT, PT, R240, 0x60, RZ ;  /* 0x00000060f0007810 */ /* 0x000fca0007ffe0ff */
[----:B------:R-:W-:Y:S01]  /*09a0*/  IMAD.WIDE.U32 R224, R0, 0x20, R224 ;  /* 0x0000002000e07825 */ /* 0x000fe200078e00e0 */
[----:B------:R-:W-:-:S04]  /*09b0*/  IADD3 R200, PT, PT, R2, 0x40, RZ ;  /* 0x0000004002c87810 */ /* 0x000fc80007ffe0ff */
[----:B------:R-:W2:Y:S01]  /*09c0*/  LDG.E.128 R220, desc[UR6][R224.64] ;  /* 0x00000006e0dc7981 */ /* 0x000ea2000c1e1d00 */
[----:B------:R-:W-:-:S06]  /*09d0*/  IMAD.WIDE.U32 R200, R200, 0x10, R204 ;  /* 0x00000010c8c87825 */ /* 0x000fcc00078e00cc */
[----:B------:R-:W2:Y:S04]  /*09e0*/  LDG.E.128 R200, desc[UR6][R200.64] ;  /* 0x00000006c8c87981 */ /* 0x000ea8000c1e1d00 */
        /* <DEDUP_REMOVED lines=10> */
[----:B------:R-:W1:Y:S01]  /*0a90*/  @P0 LDC.64 R2, c[0x0][0x438] ;  /* 0x00010e00ff020b82 */ /* 0x000e620000000a00 */
[----:B------:R-:W-:-:S07]  /*0aa0*/  ISETP.NE.AND P1, PT, RZ, UR8, PT ;  /* 0x00000008ff007c0c */ /* 0x000fce000bf25270 */
[----:B------:R-:W1:Y:S01]  /*0ab0*/  @P0 LDC.64 R232, c[0x0][0x438] ;  /* 0x00010e00ffe80b82 */ /* 0x000e620000000a00 */
[----:B0-----:R-:W-:-:S05]  /*0ac0*/  @P0 IMAD.WIDE.U32 R236, R240, 0x20, R236 ;  /* 0x00000020f0ec0825 */ /* 0x001fca00078e00ec */
[----:B------:R-:W5:Y:S04]  /*0ad0*/  @P0 LDG.E.128 R36, desc[UR6][R236.64] ;  /* 0x00000006ec240981 */ /* 0x000f68000c1e1d00 */
[----:B------:R3:W5:Y:S01]  /*0ae0*/  @P0 LDG.E.128 R32, desc[UR6][R236.64+0x10] ;  /* 0x00001006ec200981 */ /* 0x000762000c1e1d00 */
[----:B-1----:R-:W-:-:S04]  /*0af0*/  @P0 IMAD.WIDE.U32 R234, R211, 0x20, R234 ;  /* 0x00000020d3ea0825 */ /* 0x002fc800078e00ea */
[----:B------:R-:W-:Y:S01]  /*0b00*/  @P0 IMAD.WIDE.U32 R2, R0, 0x20, R2 ;  /* 0x0000002000020825 */ /* 0x000fe200078e0002 */
[----:B------:R-:W5:Y:S04]  /*0b10*/  @P0 LDG.E.128 R20, desc[UR6][R234.64] ;  /* 0x00000006ea140981 */ /* 0x000f68000c1e1d00 */
[----:B------:R-:W5:Y:S01]  /*0b20*/  @P0 LDG.E.128 R168, desc[UR6][R2.64] ;  /* 0x0000000602a80981 */ /* 0x000f62000c1e1d00 */
[----:B------:R-:W-:-:S03]  /*0b30*/  @P0 IMAD.WIDE.U32 R232, R238, 0x20, R232 ;  /* 0x00000020eee80825 */ /* 0x000fc600078e00e8 */
[----:B------:R0:W5:Y:S04]  /*0b40*/  @P0 LDG.E.128 R172, desc[UR6][R2.64+0x10] ;  /* 0x0000100602ac0981 */ /* 0x000168000c1e1d00 */
[----:B------:R-:W5:Y:S04]  /*0b50*/  @P0 LDG.E.128 R28, desc[UR6][R232.64] ;  /* 0x00000006e81c0981 */ /* 0x000f68000c1e1d00 */
[----:B------:R1:W5:Y:S04]  /*0b60*/  @P0 LDG.E.128 R24, desc[UR6][R232.64+0x10] ;  /* 0x00001006e8180981 */ /* 0x000368000c1e1d00 */
[----:B------:R1:W5:Y:S01]  /*0b70*/  @P0 LDG.E.128 R16, desc[UR6][R234.64+0x10] ;  /* 0x00001006ea100981 */ /* 0x000362000c1e1d00 */
[----:B---3--:R-:W-:-:S05]  /*0b80*/  FSEL R236, R239, RZ, !P1 ;  /* 0x000000ffefec7208 */ /* 0x008fca0004800000 */
[C---:B----4-:R-:W-:Y:S01]  /*0b90*/  FADD.FTZ R211, -R236.reuse, R230 ;  /* 0x000000e6ecd37221 */ /* 0x050fe20000010100 */
[C---:B------:R-:W-:Y:S01]  /*0ba0*/  FADD.FTZ R230, -R236.reuse, R213 ;  /* 0x000000d5ece67221 */ /* 0x040fe20000010100 */
[C---:B------:R-:W-:Y:S01]  /*0bb0*/  FADD.FTZ R213, -R236.reuse, R214 ;  /* 0x000000d6ecd57221 */ /* 0x040fe20000010100 */
[C---:B------:R-:W-:Y:S01]  /*0bc0*/  FADD.FTZ R214, -R236.reuse, R216 ;  /* 0x000000d8ecd67221 */ /* 0x040fe20000010100 */
[C---:B------:R-:W-:Y:S01]  /*0bd0*/  FADD.FTZ R216, -R236.reuse, R217 ;  /* 0x000000d9ecd87221 */ /* 0x040fe20000010100 */
[C---:B------:R-:W-:Y:S01]  /*0be0*/  FADD.FTZ R237, -R236.reuse, R231 ;  /* 0x000000e7eced7221 */ /* 0x040fe20000010100 */
[C---:B------:R-:W-:Y:S01]  /*0bf0*/  FADD.FTZ R238, -R236.reuse, R229 ;  /* 0x000000e5ecee7221 */ /* 0x040fe20000010100 */
[C-C-:B--2---:R-:W-:Y:S01]  /*0c00*/  FADD.FTZ R217, -R236.reuse, R4.reuse ;  /* 0x00000004ecd97221 */ /* 0x144fe20000010100 */
[--C-:B------:R-:W-:Y:S01]  /*0c10*/  FADD.FTZ R239, -R236, R5.reuse ;  /* 0x00000005ecef7221 */ /* 0x100fe20000010100 */
[----:B------:R-:W-:Y:S02]  /*0c20*/  PRMT R4, R40, 0x7632, R4 ;  /* 0x0000763228047816 */ /* 0x000fe40000000004 */
[----:B------:R-:W-:-:S02]  /*0c30*/  PRMT R5, R192, 0x7632, R5 ;  /* 0x00007632c0057816 */ /* 0x000fc40000000005 */
[----:B------:R-:W-:Y:S01]  /*0c40*/  SHF.L.U32 R4, R4, 0x10, RZ ;  /* 0x0000001004047819 */ /* 0x000fe200000006ff */
[C-C-:B------:R-:W-:Y:S01]  /*0c50*/  FADD.FTZ R242, -R236.reuse, R8.reuse ;  /* 0x00000008ecf27221 */ /* 0x140fe20000010100 */
[----:B------:R-:W-:Y:S01]  /*0c60*/  SHF.L.U32 R5, R5, 0x10, RZ ;  /* 0x0000001005057819 */ /* 0x000fe200000006ff */
[C---:B------:R-:W-:Y:S01]  /*0c70*/  FADD.FTZ R231, -R236.reuse, R215 ;  /* 0x000000d7ece77221 */ /* 0x040fe20000010100 */
[----:B------:R-:W-:Y:S02]  /*0c80*/  PRMT R8, R43, 0x7632, R8 ;  /* 0x000076322b087816 */ /* 0x000fe40000000008 */
[----:B0-----:R-:W-:Y:S01]  /*0c90*/  PRMT R2, R195, 0x7632, R2 ;  /* 0x00007632c3027816 */ /* 0x001fe20000000002 */
[C---:B------:R-:W-:Y:S01]  /*0ca0*/  FADD.FTZ R0, -R236.reuse, R228 ;  /* 0x000000e4ec007221 */ /* 0x040fe20000010100 */
[C---:B------:R-:W-:Y:S01]  /*0cb0*/  FADD.FTZ R248, -R236.reuse, R9 ;  /* 0x00000009ecf87221 */ /* 0x040fe20000010100 */
[----:B------:R-:W-:Y:S01]  /*0cc0*/  FADD.FTZ R241, -R236, R10 ;  /* 0x0000000aecf17221 */ /* 0x000fe20000010100 */
[----:B------:R-:W-:Y:S01]  /*0cd0*/  SHF.L.U32 R8, R8, 0x10, RZ ;  /* 0x0000001008087819 */ /* 0x000fe200000006ff */
[C---:B-----5:R-:W-:Y:S01]  /*0ce0*/  FMUL.FTZ R9, R209.reuse, R231 ;  /* 0x000000e7d1097220 */ /* 0x060fe20000410000 */
[----:B------:R-:W-:Y:S01]  /*0cf0*/  SHF.L.U32 R2, R2, 0x10, RZ ;  /* 0x0000001002027819 */ /* 0x000fe200000006ff */
[C---:B------:R-:W-:Y:S01]  /*0d00*/  FADD.FTZ R228, -R236.reuse, R14 ;  /* 0x0000000eece47221 */ /* 0x040fe20000010100 */
[C-C-:B------:R-:W-:Y:S01]  /*0d10*/  FADD.FTZ R229, -R236.reuse, R12.reuse ;  /* 0x0000000cece57221 */ /* 0x140fe20000010100 */
[----:B------:R-:W-:Y:S01]  /*0d20*/  FADD.FTZ R243, -R236, R15 ;  /* 0x0000000fecf37221 */ /* 0x000fe20000010100 */
[----:B------:R-:W-:Y:S01]  /*0d30*/  FMUL.FTZ R14, R4, R5 ;  /* 0x00000005040e7220 */ /* 0x000fe20000410000 */
[----:B------:R-:W-:Y:S01]  /*0d40*/  FMUL.FTZ R15, R209, R238 ;  /* 0x000000eed10f7220 */ /* 0x000fe20000410000 */
[----:B------:R-:W-:-:S02]  /*0d50*/  PRMT R12, R41, 0x7632, R12 ;  /* 0x00007632290c7816 */ /* 0x000fc4000000000c */
[----:B------:R-:W-:Y:S02]  /*0d60*/  PRMT R10, R42, 0x7632, R10 ;  /* 0x000076322a0a7816 */ /* 0x000fe4000000000a */
[----:B------:R-:W-:Y:S02]  /*0d70*/  PRMT R4, R193, 0x7632, R4 ;  /* 0x00007632c1047816 */ /* 0x000fe40000000004 */
[----:B------:R-:W-:Y:S01]  /*0d80*/  PRMT R3, R194, 0x7632, R3 ;  /* 0x00007632c2037816 */ /* 0x000fe20000000003 */
[C---:B------:R-:W-:Y:S01]  /*0d90*/  FADD.FTZ R245, -R236.reuse, R11 ;  /* 0x0000000becf57221 */ /* 0x040fe20000010100 */
[----:B------:R-:W-:Y:S01]  /*0da0*/  FADD.FTZ R244, -R236, R13 ;  /* 0x0000000decf47221 */ /* 0x000fe20000010100 */
[----:B------:R-:W-:Y:S01]  /*0db0*/  FFMA.FTZ R73, R15, R5, R73 ;  /* 0x000000050f497223 */ /* 0x000fe20000010049 */
[----:B------:R-:W-:Y:S01]  /*0dc0*/  FADD.FTZ R165, R165, R5 ;  /* 0x00000005a5a57221 */ /* 0x000fe20000010000 */
[----:B------:R-:W-:Y:S01]  /*0dd0*/  SHF.L.U32 R12, R12, 0x10, RZ ;  /* 0x000000100c0c7819 */ /* 0x000fe200000006ff */
[-C--:B------:R-:W-:Y:S01]  /*0de0*/  FMUL.FTZ R8, R8, R2.reuse ;  /* 0x0000000208087220 */ /* 0x080fe20000410000 */
[----:B------:R-:W-:Y:S01]  /*0df0*/  SHF.L.U32 R4, R4, 0x10, RZ ;  /* 0x0000001004047819 */ /* 0x000fe200000006ff */
[----:B------:R-:W-:Y:S01]  /*0e00*/  FADD.FTZ R163, R163, R2 ;  /* 0x00000002a3a37221 */ /* 0x000fe20000010000 */
[----:B------:R-:W-:Y:S01]  /*0e10*/  SHF.L.U32 R10, R10, 0x10, RZ ;  /* 0x000000100a0a7819 */ /* 0x000fe200000006ff */
[----:B------:R-:W-:Y:S01]  /*0e20*/  FFMA.FTZ R79, R9, R2, R79 ;  /* 0x00000002094f7223 */ /* 0x000fe2000001004f */
[----:B------:R-:W-:Y:S01]  /*0e30*/  SHF.L.U32 R3, R3, 0x10, RZ ;  /* 0x0000001003037819 */ /* 0x000fe200000006ff */
[C---:B------:R-:W-:Y:S01]  /*0e40*/  FMUL.FTZ R13, R209.reuse, R237 ;  /* 0x000000edd10d7220 */ /* 0x040fe20000410000 */
[----:B------:R-:W-:Y:S01]  /*0e50*/  FMUL.FTZ R11, R209, R230 ;  /* 0x000000e6d10b7220 */ /* 0x000fe20000410000 */
[----:B------:R-:W-:-:S02]  /*0e60*/  PRMT R5, R48, 0x7632, R5 ;  /* 0x0000763230057816 */ /* 0x000fc40000000005 */
[----:B------:R-:W-:Y:S01]  /*0e70*/  PRMT R2, R196, 0x7632, R2 ;  /* 0x00007632c4027816 */ /* 0x000fe20000000002 */
[C---:B------:R-:W-:Y:S01]  /*0e80*/  FADD.FTZ R240, -R236.reuse, R219 ;  /* 0x000000dbecf07221 */ /* 0x040fe20000010100 */
[----:B------:R-:W-:Y:S01]  /*0e90*/  FADD.FTZ R219, -R236, R7 ;  /* 0x00000007ecdb7221 */ /* 0x000fe20000010100 */
[-C--:B------:R-:W-:Y:S01]  /*0ea0*/  FMUL.FTZ R12, R12, R4.reuse ;  /* 0x000000040c0c7220 */ /* 0x080fe20000410000 */
[----:B------:R-:W-:Y:S01]  /*0eb0*/  FFMA.FTZ R75, R13, R4, R75 ;  /* 0x000000040d4b7223 */ /* 0x000fe2000001004b */
[----:B------:R-:W-:Y:S01]  /*0ec0*/  FADD.FTZ R167, R167, R4 ;  /* 0x00000004a7a77221 */ /* 0x000fe20000010000 */
        /* <DEDUP_REMOVED lines=8> */
[C---:B------:R-:W-:Y:S01]  /*0f50*/  FADD.FTZ R215, -R236.reuse, R218 ;  /* 0x000000daecd77221 */ /* 0x040fe20000010100 */
[----:B------:R-:W-:Y:S01]  /*0f60*/  FADD.FTZ R218, -R236, R6 ;  /* 0x00000006ecda7221 */ /* 0x000fe20000010100 */
[----:B------:R-:W-:Y:S01]  /*0f70*/  SHF.L.U32 R4, R4, 0x10, RZ ;  /* 0x0000001004047819 */ /* 0x000fe200000006ff */
[-C--:B------:R-:W-:Y:S01]  /*0f80*/  FMUL.FTZ R5, R5, R2.reuse ;  /* 0x0000000205057220 */ /* 0x080fe20000410000 */
[----:B------:R-:W-:Y:S01]  /*0f90*/  SHF.L.U32 R3, R3, 0x10, RZ ;  /* 0x0000001003037819 */ /* 0x000fe200000006ff */
[----:B------:R-:W-:Y:S01]  /*0fa0*/  FFMA.FTZ R81, R7, R2, R81 ;  /* 0x0000000207517223 */ /* 0x000fe20000010051 */
[--C-:B------:R-:W-:Y:S01]  /*0fb0*/  FADD.FTZ R157, R157, R2.reuse ;  /* 0x000000029d9d7221 */ /* 0x100fe20000010000 */
[----:B------:R-:W-:Y:S01]  /*0fc0*/  FMUL.FTZ R6, R209, R240 ;  /* 0x000000f0d1067220 */ /* 0x000fe20000410000 */
[----:B------:R-:W-:-:S02]  /*0fd0*/  PRMT R2, R50, 0x7632, R2 ;  /* 0x0000763232027816 */ /* 0x000fc40000000002 */
[----:B------:R-:W-:Y:S01]  /*0fe0*/  PRMT R216, R198, 0x7632, R216 ;  /* 0x00007632c6d87816 */ /* 0x000fe200000000d8 */
[-C--:B------:R-:W-:Y:S01]  /*0ff0*/  FMUL.FTZ R4, R4, R3.reuse ;  /* 0x0000000304047220 */ /* 0x080fe20000410000 */
[----:B------:R-:W-:Y:S01]  /*1000*/  FFMA.FTZ R83, R6, R3, R83 ;  /* 0x0000000306537223 */ /* 0x000fe20000010053 */
[----:B------:R-:W-:Y:S01]  /*1010*/  FADD.FTZ R159, R159, R3 ;  /* 0x000000039f9f7221 */ /* 0x000fe20000010000 */
[----:B------:R-:W-:Y:S01]  /*1020*/  SHF.L.U32 R2, R2, 0x10, RZ ;  /* 0x0000001002027819 */ /* 0x000fe200000006ff */
[C---:B------:R-:W-:Y:S01]  /*1030*/  FMUL.FTZ R3, R209.reuse, R239 ;  /* 0x000000efd1037220 */ /* 0x040fe20000410000 */
[----:B------:R-:W-:Y:S01]  /*1040*/  SHF.L.U32 R216, R216, 0x10, RZ ;  /* 0x00000010d8d87819 */ /* 0x000fe200000006ff */
[----:B------:R-:W-:Y:S01]  /*1050*/  FMUL.FTZ R0, R209, R0 ;  /* 0x00000000d1007220 */ /* 0x000fe20000410000 */
[----:B------:R-:W-:-:S03]  /*1060*/  SHF.L.U32 R192, R192, 0x10, RZ ;  /* 0x00000010c0c07819 */ /* 0x000fc600000006ff */
[-C--:B------:R-:W-:Y:S01]  /*1070*/  FMUL.FTZ R2, R2, R216.reuse ;  /* 0x000000d802027220 */ /* 0x080fe20000410000 */
[----:B------:R-:W-:Y:S01]  /*1080*/  FADD.FTZ R153, R153, R216 ;  /* 0x000000d899997221 */ /* 0x000fe20000010000 */
[----:B------:R-:W-:Y:S01]  /*1090*/  FFMA.FTZ R85, R3, R216, R85 ;  /* 0x000000d803557223 */ /* 0x000fe20000010055 */
[----:B------:R-:W-:Y:S01]  /*10a0*/  SHF.L.U32 R216, R40, 0x10, RZ ;  /* 0x0000001028d87819 */ /* 0x000fe200000006ff */
[-C--:B------:R-:W-:Y:S01]  /*10b0*/  FFMA.FTZ R72, R0, R192.reuse, R72 ;  /* 0x000000c000487223 */ /* 0x080fe20000010048 */
[----:B------:R-:W-:Y:S01]  /*10c0*/  FADD.FTZ R164, R164, R192 ;  /* 0x000000c0a4a47221 */ /* 0x000fe20000010000 */
[----:B------:R-:W-:Y:S01]  /*10d0*/  SHF.L.U32 R193, R193, 0x10, RZ ;  /* 0x00000010c1c17819 */ /* 0x000fe200000006ff */
[----:B------:R-:W-:Y:S01]  /*10e0*/  FMUL.FTZ R211, R209, R211 ;  /* 0x000000d3d1d37220 */ /* 0x000fe20000410000 */
[----:B------:R-:W-:Y:S01]  /*10f0*/  FMUL.FTZ R192, R216, R192 ;  /* 0x000000c0d8c07220 */ /* 0x000fe20000410000 */
[----:B------:R-:W-:Y:S01]  /*1100*/  SHF.L.U32 R216, R41, 0x10, RZ ;  /* 0x0000001029d87819 */ /* 0x000fe200000006ff */
[----:B------:R-:W-:Y:S01]  /*1110*/  FADD.FTZ R212, -R236, R212 ;  /* 0x000000d4ecd47221 */ /* 0x000fe20000010100 */
[-C--:B------:R-:W-:Y:S01]  /*1120*/  FFMA.FTZ R74, R211, R193.reuse, R74 ;  /* 0x000000c1d34a7223 */ /* 0x080fe2000001004a */
[----:B------:R-:W-:Y:S01]  /*1130*/  FADD.FTZ R166, R166, R193 ;  /* 0x000000c1a6a67221 */ /* 0x000fe20000010000 */
[----:B------:R-:W-:Y:S01]  /*1140*/  SHF.L.U32 R194, R194, 0x10, RZ ;  /* 0x00000010c2c27819 */ /* 0x000fe200000006ff */
[----:B------:R-:W-:Y:S01]  /*1150*/  FMUL.FTZ R193, R216, R193 ;  /* 0x000000c1d8c17220 */ /* 0x000fe20000410000 */
[----:B------:R-:W-:Y:S01]  /*1160*/  FMUL.FTZ R212, R209, R212 ;  /* 0x000000d4d1d47220 */ /* 0x000fe20000410000 */
[----:B------:R-:W-:-:S02]  /*1170*/  SHF.L.U32 R216, R42, 0x10, RZ ;  /* 0x000000102ad87819 */ /* 0x000fc400000006ff */
[----:B------:R-:W-:Y:S01]  /*1180*/  FADD.FTZ R160, R160, R194 ;  /* 0x000000c2a0a07221 */ /* 0x000fe20000010000 */
[-C--:B------:R-:W-:Y:S01]  /*1190*/  FFMA.FTZ R76, R212, R194.reuse, R76 ;  /* 0x000000c2d44c7223 */ /* 0x080fe2000001004c */
[----:B------:R-:W-:Y:S01]  /*11a0*/  SHF.L.U32 R195, R195, 0x10, RZ ;  /* 0x00000010c3c37819 */ /* 0x000fe200000006ff */
[----:B------:R-:W-:Y:S01]  /*11b0*/  FMUL.FTZ R194, R216, R194 ;  /* 0x000000c2d8c27220 */ /* 0x000fe20000410000 */
[----:B------:R-:W-:Y:S01]  /*11c0*/  FMUL.FTZ R213, R209, R213 ;  /* 0x000000d5d1d57220 */ /* 0x000fe20000410000 */
[----:B------:R-:W-:Y:S02]  /*11d0*/  SHF.L.U32 R216, R43, 0x10, RZ ;  /* 0x000000102bd87819 */ /* 0x000fe400000006ff */
[----:B------:R-:W-:Y:S01]  /*11e0*/  FADD.FTZ R162, R162, R195 ;  /* 0x000000c3a2a27221 */ /* 0x000fe20000010000 */
[-C--:B------:R-:W-:Y:S01]  /*11f0*/  FFMA.FTZ R78, R213, R195.reuse, R78 ;  /* 0x000000c3d54e7223 */ /* 0x080fe2000001004e */
[----:B------:R-:W-:Y:S01]  /*1200*/  SHF.L.U32 R196, R196, 0x10, RZ ;  /* 0x00000010c4c47819 */ /* 0x000fe200000006ff */
[----:B------:R-:W-:Y:S01]  /*1210*/  FMUL.FTZ R195, R216, R195 ;  /* 0x000000c3d8c37220 */ /* 0x000fe20000410000 */
[----:B------:R-:W-:Y:S01]  /*1220*/  FMUL.FTZ R214, R209, R214 ;  /* 0x000000d6d1d67220 */ /* 0x000fe20000410000 */
[----:B------:R-:W-:Y:S01]  /*1230*/  SHF.L.U32 R216, R48, 0x10, RZ ;  /* 0x0000001030d87819 */ /* 0x000fe200000006ff */
[C---:B-1----:R-:W-:Y:S01]  /*1240*/  FADD.FTZ R232, -R236.reuse, R226 ;  /* 0x000000e2ece87221 */ /* 0x042fe20000010100 */
[----:B------:R-:W-:Y:S01]  /*1250*/  FADD.FTZ R250, -R236, R220 ;  /* 0x000000dcecfa7221 */ /* 0x000fe20000010100 */
[C---:B------:R-:W-:Y:S01]  /*1260*/  SHF.L.U32 R226, R199.reuse, 0x10, RZ ;  /* 0x00000010c7e27819 */ /* 0x040fe200000006ff */
[-C--:B------:R-:W-:Y:S01]  /*1270*/  FFMA.FTZ R80, R214, R196.reuse, R80 ;  /* 0x000000c4d6507223 */ /* 0x080fe20000010050 */
[----:B------:R-:W-:Y:S01]  /*1280*/  FADD.FTZ R156, R156, R196 ;  /* 0x000000c49c9c7221 */ /* 0x000fe20000010000 */
[----:B------:R-:W-:Y:S01]  /*1290*/  PRMT R199, R199, 0x7632, R199 ;  /* 0x00007632c7c77816 */ /* 0x000fe200000000c7 */
[----:B------:R-:W-:Y:S01]  /*12a0*/  FMUL.FTZ R196, R216, R196 ;  /* 0x000000c4d8c47220 */ /* 0x000fe20000410000 */
[----:B------:R-:W-:Y:S01]  /*12b0*/  PRMT R220, R51, 0x7632, R220 ;  /* 0x0000763233dc7816 */ /* 0x000fe200000000dc */
[----:B------:R-:W-:Y:S01]  /*12c0*/  FMUL.FTZ R215, R209, R215 ;  /* 0x000000d7d1d77220 */ /* 0x000fe20000410000 */
[----:B------:R-:W-:Y:S01]  /*12d0*/  SHF.L.U32 R197, R197, 0x10, RZ ;  /* 0x00000010c5c57819 */ /* 0x000fe200000006ff */
[C---:B------:R-:W-:Y:S01]  /*12e0*/  FADD.FTZ R233, -R236.reuse, R224 ;  /* 0x000000e0ece97221 */ /* 0x040fe20000010100 */
[----:B------:R-:W-:Y:S01]  /*12f0*/  SHF.L.U32 R216, R49, 0x10, RZ ;  /* 0x0000001031d87819 */ /* 0x000fe200000006ff */
[C---:B------:R-:W-:Y:S01]  /*1300*/  FADD.FTZ R223, -R236.reuse, R223 ;  /* 0x000000dfecdf7221 */ /* 0x040fe20000010100 */
[----:B------:R-:W-:Y:S01]  /*1310*/  FADD.FTZ R252, -R236, R225 ;  /* 0x000000e1ecfc7221 */ /* 0x000fe20000010100 */
[----:B------:R-:W-:Y:S01]  /*1320*/  SHF.L.U32 R199, R199, 0x10, RZ ;  /* 0x00000010c7c77819 */ /* 0x000fe200000006ff */
[----:B------:R-:W-:Y:S01]  /*1330*/  FMUL.FTZ R225, R209, R219 ;  /* 0x000000dbd1e17220 */ /* 0x000fe20000410000 */
[----:B------:R-:W-:Y:S01]  /*1340*/  SHF.L.U32 R224, R220, 0x10, RZ ;  /* 0x00000010dce07819 */ /* 0x000fe200000006ff */
[-C--:B------:R-:W-:Y:S01]  /*1350*/  FFMA.FTZ R82, R215, R197.reuse, R82 ;  /* 0x000000c5d7527223 */ /* 0x080fe20000010052 */
[----:B------:R-:W-:Y:S01]  /*1360*/  FADD.FTZ R158, R158, R197 ;  /* 0x000000c59e9e7221 */ /* 0x000fe20000010000 */
[----:B------:R-:W-:Y:S01]  /*1370*/  FMUL.FTZ R197, R216, R197 ;  /* 0x000000c5d8c57220 */ /* 0x000fe20000410000 */
[C---:B------:R-:W-:Y:S01]  /*1380*/  FADD.FTZ R221, -R236.reuse, R221 ;  /* 0x000000ddecdd7221 */ /* 0x040fe20000010100 */
[C---:B------:R-:W-:Y:S01]  /*1390*/  FADD.FTZ R249, -R236.reuse, R222 ;  /* 0x000000deecf97221 */ /* 0x040fe20000010100 */
[----:B------:R-:W-:Y:S01]  /*13a0*/  FADD.FTZ R251, -R236, R227 ;  /* 0x000000e3ecfb7221 */ /* 0x000fe20000010100 */
[----:B------:R-:W-:Y:S01]  /*13b0*/  SHF.L.U32 R198, R198, 0x10, RZ ;  /* 0x00000010c6c67819 */ /* 0x000fe200000006ff */
[----:B------:R-:W-:Y:S01]  /*13c0*/  FMUL.FTZ R217, R209, R217 ;  /* 0x000000d9d1d97220 */ /* 0x000fe20000410000 */
[----:B------:R-:W-:Y:S01]  /*13d0*/  SHF.L.U32 R216, R50, 0x10, RZ ;  /* 0x0000001032d87819 */ /* 0x000fe200000006ff */
[----:B------:R-:W-:Y:S01]  /*13e0*/  FADD.FTZ R155, R155, R199 ;  /* 0x000000c79b9b7221 */ /* 0x000fe20000010000 */
[----:B------:R-:W-:Y:S01]  /*13f0*/  MOV R236, R223 ;  /* 0x000000df00ec7202 */ /* 0x000fe20000000f00 */
        /* <DEDUP_REMOVED lines=9> */
[-C--:B------:R-:W-:Y:S01]  /*1490*/  FFMA.FTZ R88, R223, R222.reuse, R88 ;  /* 0x000000dedf587223 */ /* 0x080fe20000010058 */
[----:B------:R-:W-:Y:S01]  /*14a0*/  FADD.FTZ R148, R148, R222 ;  /* 0x000000de94947221 */ /* 0x000fe20000010000 */
[----:B------:R-:W-:Y:S01]  /*14b0*/  SHF.L.U32 R218, R51, 0x10, RZ ;  /* 0x0000001033da7819 */ /* 0x000fe200000006ff */
[----:B------:R-:W-:Y:S01]  /*14c0*/  FMUL.FTZ R222, R199, R222 ;  /* 0x000000dec7de7220 */ /* 0x000fe20000410000 */
[----:B------:R-:W-:Y:S01]  /*14d0*/  MOV R235, R221 ;  /* 0x000000dd00eb7202 */ /* 0x000fe20000000f00 */
[----:B------:R-:W-:Y:S01]  /*14e0*/  FMUL.FTZ R221, R209, R241 ;  /* 0x000000f1d1dd7220 */ /* 0x000fe20000410000 */
[----:B------:R-:W-:-:S02]  /*14f0*/  SHF.L.U32 R220, R201, 0x10, RZ ;  /* 0x00000010c9dc7819 */ /* 0x000fc400000006ff */
[----:B------:R-:W-:Y:S01]  /*1500*/  SHF.L.U32 R199, R57, 0x10, RZ ;  /* 0x0000001039c77819 */ /* 0x000fe200000006ff */
[----:B------:R-:W-:Y:S01]  /*1510*/  FADD.FTZ R154, R154, R226 ;  /* 0x000000e29a9a7221 */ /* 0x000fe20000010000 */
[-C--:B------:R-:W-:Y:S01]  /*1520*/  FFMA.FTZ R86, R198, R226.reuse, R86 ;  /* 0x000000e2c6567223 */ /* 0x080fe20000010056 */
[----:B------:R-:W-:Y:S01]  /*1530*/  FMUL.FTZ R226, R218, R226 ;  /* 0x000000e2dae27220 */ /* 0x000fe20000410000 */
        /* <DEDUP_REMOVED lines=9> */
[----:B------:R-:W-:Y:S01]  /*15d0*/  FMUL.FTZ R199, R209, R228 ;  /* 0x000000e4d1c77220 */ /* 0x000fe20000410000 */
[----:B------:R-:W-:Y:S02]  /*15e0*/  SHF.L.U32 R228, R203, 0x10, RZ ;  /* 0x00000010cbe47819 */ /* 0x000fe400000006ff */
[----:B------:R-:W-:Y:S02]  /*15f0*/  SHF.L.U32 R227, R59, 0x10, RZ ;  /* 0x000000103be37819 */ /* 0x000fe400000006ff */
[----:B------:R-:W-:Y:S02]  /*1600*/  PRMT R230, R200, 0x7632, R230 ;  /* 0x00007632c8e67816 */ /* 0x000fe400000000e6 */
[----:B------:R-:W-:Y:S01]  /*1610*/  PRMT R239, R56, 0x7632, R239 ;  /* 0x0000763238ef7816 */ /* 0x000fe200000000ef */
[----:B------:R-:W-:Y:S01]  /*1620*/  FADD.FTZ R146, R146, R228 ;  /* 0x000000e492927221 */ /* 0x000fe20000010000 */
[-C--:B------:R-:W-:Y:S01]  /*1630*/  FFMA.FTZ R94, R199, R228.reuse, R94 ;  /* 0x000000e4c75e7223 */ /* 0x080fe2000001005e */
[----:B------:R-:W-:Y:S01]  /*1640*/  FMUL.FTZ R228, R227, R228 ;  /* 0x000000e4e3e47220 */ /* 0x000fe20000410000 */
[----:B------:R-:W-:Y:S01]  /*1650*/  SHF.L.U32 R230, R230, 0x10, RZ ;  /* 0x00000010e6e67819 */ /* 0x000fe200000006ff */
[----:B------:R-:W-:Y:S01]  /*1660*/  FMUL.FTZ R227, R209, R248 ;  /* 0x000000f8d1e37220 */ /* 0x000fe20000410000 */
[----:B------:R-:W-:-:S02]  /*1670*/  SHF.L.U32 R200, R239, 0x10, RZ ;  /* 0x00000010efc87819 */ /* 0x000fc400000006ff */
[----:B------:R-:W-:Y:S02]  /*1680*/  PRMT R231, R201, 0x7632, R231 ;  /* 0x00007632c9e77816 */ /* 0x000fe400000000e7 */
[----:B------:R-:W-:Y:S01]  /*1690*/  PRMT R238, R57, 0x7632, R238 ;  /* 0x0000763239ee7816 */ /* 0x000fe200000000ee */
[-C--:B------:R-:W-:Y:S01]  /*16a0*/  FFMA.FTZ R89, R227, R230.reuse, R89 ;  /* 0x000000e6e3597223 */ /* 0x080fe20000010059 */
[----:B------:R-:W-:Y:S01]  /*16b0*/  FADD.FTZ R149, R149, R230 ;  /* 0x000000e695957221 */ /* 0x000fe20000010000 */
[----:B------:R-:W-:Y:S01]  /*16c0*/  FMUL.FTZ R230, R200, R230 ;  /* 0x000000e6c8e67220 */ /* 0x000fe20000410000 */
[----:B------:R-:W-:Y:S01]  /*16d0*/  SHF.L.U32 R231, R231, 0x10, RZ ;  /* 0x00000010e7e77819 */ /* 0x000fe200000006ff */
[----:B------:R-:W-:Y:S01]  /*16e0*/  FMUL.FTZ R229, R209, R245 ;  /* 0x000000f5d1e57220 */ /* 0x000fe20000410000 */
[----:B------:R-:W-:Y:S02]  /*16f0*/  SHF.L.U32 R200, R238, 0x10, RZ ;  /* 0x00000010eec87819 */ /* 0x000fe400000006ff */
[----:B------:R-:W-:-:S02]  /*1700*/  PRMT R241, R202, 0x7632, R241 ;  /* 0x00007632caf17816 */ /* 0x000fc400000000f1 */
[----:B------:R-:W-:Y:S01]  /*1710*/  PRMT R237, R58, 0x7632, R237 ;  /* 0x000076323aed7816 */ /* 0x000fe200000000ed */
[-C--:B------:R-:W-:Y:S01]  /*1720*/  FFMA.FTZ R91, R229, R231.reuse, R91 ;  /* 0x000000e7e55b7223 */ /* 0x080fe2000001005b */
[----:B------:R-:W-:Y:S01]  /*1730*/  FADD.FTZ R151, R151, R231 ;  /* 0x000000e797977221 */ /* 0x000fe20000010000 */
[----:B------:R-:W-:Y:S01]  /*1740*/  FMUL.FTZ R231, R200, R231 ;  /* 0x000000e7c8e77220 */ /* 0x000fe20000410000 */
[----:B------:R-:W-:Y:S01]  /*1750*/  SHF.L.U32 R241, R241, 0x10, RZ ;  /* 0x00000010f1f17819 */ /* 0x000fe200000006ff */
[----:B------:R-:W-:Y:S01]  /*1760*/  FMUL.FTZ R202, R209, R244 ;  /* 0x000000f4d1ca7220 */ /* 0x000fe20000410000 */
[----:B------:R-:W-:Y:S01]  /*1770*/  SHF.L.U32 R200, R237, 0x10, RZ ;  /* 0x00000010edc87819 */ /* 0x000fe200000006ff */
[----:B------:R-:W-:Y:S01]  /*1780*/  FMUL.FTZ R238, R209, R250 ;  /* 0x000000fad1ee7220 */ /* 0x000fe20000410000 */
[----:B------:R-:W-:Y:S01]  /*1790*/  SHF.L.U32 R237, R204, 0x10, RZ ;  /* 0x00000010cced7819 */ /* 0x000fe200000006ff */
[----:B------:R-:W-:Y:S01]  /*17a0*/  FADD.FTZ R145, R145, R241 ;  /* 0x000000f191917221 */ /* 0x000fe20000010000 */
[-C--:B------:R-:W-:Y:S01]  /*17b0*/  FFMA.FTZ R93, R202, R241.reuse, R93 ;  /* 0x000000f1ca5d7223 */ /* 0x080fe2000001005d */
[----:B------:R-:W-:Y:S01]  /*17c0*/  FMUL.FTZ R241, R200, R241 ;  /* 0x000000f1c8f17220 */ /* 0x000fe20000410000 */
[----:B------:R-:W-:-:S02]  /*17d0*/  SHF.L.U32 R200, R64, 0x10, RZ ;  /* 0x0000001040c87819 */ /* 0x000fc400000006ff */
[----:B------:R-:W-:Y:S01]  /*17e0*/  MOV R250, R236 ;  /* 0x000000ec00fa7202 */ /* 0x000fe20000000f00 */
[----:B------:R-:W-:Y:S01]  /*17f0*/  FMUL.FTZ R236, R209, R249 ;  /* 0x000000f9d1ec7220 */ /* 0x000fe20000410000 */
[----:B------:R-:W-:Y:S01]  /*1800*/  FFMA.FTZ R96, R238, R237, R96 ;  /* 0x000000edee607223 */ /* 0x000fe20000010060 */
[----:B------:R-:W-:Y:S01]  /*1810*/  FADD.FTZ R140, R140, R237 ;  /* 0x000000ed8c8c7221 */ /* 0x000fe20000010000 */
[----:B------:R-:W-:Y:S01]  /*1820*/  MOV R249, R235 ;  /* 0x000000eb00f97202 */ /* 0x000fe20000000f00 */
[----:B------:R-:W-:Y:S01]  /*1830*/  FMUL.FTZ R237, R200, R237 ;  /* 0x000000edc8ed7220 */ /* 0x000fe20000410000 */
[----:B------:R-:W-:Y:S02]  /*1840*/  SHF.L.U32 R235, R205, 0x10, RZ ;  /* 0x00000010cdeb7819 */ /* 0x000fe400000006ff */
[----:B------:R-:W-:-:S03]  /*1850*/  SHF.L.U32 R200, R65, 0x10, RZ ;  /* 0x0000001041c87819 */ /* 0x000fc600000006ff */
[-C--:B------:R-:W-:Y:S01]  /*1860*/  FFMA.FTZ R98, R236, R235.reuse, R98 ;  /* 0x000000ebec627223 */ /* 0x080fe20000010062 */
[----:B------:R-:W-:Y:S01]  /*1870*/  FADD.FTZ R142, R142, R235 ;  /* 0x000000eb8e8e7221 */ /* 0x000fe20000010000 */
[----:B------:R-:W-:Y:S01]  /*1880*/  FMUL.FTZ R235, R200, R235 ;  /* 0x000000ebc8eb7220 */ /* 0x000fe20000410000 */
[----:B------:R-:W-:Y:S01]  /*1890*/  FFMA.FTZ R200, R0, R192, RZ ;  /* 0x000000c000c87223 */ /* 0x000fe200000100ff */
[----:B------:R-:W-:-:S03]  /*18a0*/  FADD.FTZ R201, RZ, R192 ;  /* 0x000000c0ffc97221 */ /* 0x000fc60000010000 */
        /* <DEDUP_REMOVED lines=32> */
[----:B------:R-:W-:Y:S02]  /*1ab0*/  PRMT R203, R203, 0x7632, R203 ;  /* 0x00007632cbcb7816 */ /* 0x000fe400000000cb */
[----:B------:R-:W-:Y:S01]  /*1ac0*/  PRMT R234, R59, 0x7632, R234 ;  /* 0x000076323bea7816 */ /* 0x000fe200000000ea */
[----:B------:R-:W-:Y:S01]  /*1ad0*/  FFMA.FTZ R200, R227, R230, R200 ;  /* 0x000000e6e3c87223 */ /* 0x000fe200000100c8 */
[----:B------:R-:W-:Y:S01]  /*1ae0*/  FADD.FTZ R201, R230, R201 ;  /* 0x000000c9e6c97221 */ /* 0x000fe20000010000 */
[----:B------:R-:W-:Y:S01]  /*1af0*/  SHF.L.U32 R203, R203, 0x10, RZ ;  /* 0x00000010cbcb7819 */ /* 0x000fe200000006ff */
[----:B------:R-:W-:Y:S01]  /*1b00*/  FMUL.FTZ R240, R209, R243 ;  /* 0x000000f3d1f07220 */ /* 0x000fe20000410000 */
[----:B------:R-:W-:Y:S01]  /*1b10*/  SHF.L.U32 R239, R234, 0x10, RZ ;  /* 0x00000010eaef7819 */ /* 0x000fe200000006ff */
[----:B------:R-:W-:Y:S01]  /*1b20*/  FFMA.FTZ R200, R221, R220, R200 ;  /* 0x000000dcddc87223 */ /* 0x000fe200000100c8 */
[----:B------:R-:W-:Y:S01]  /*1b30*/  FADD.FTZ R201, R220, R201 ;  /* 0x000000c9dcc97221 */ /* 0x000fe20000010000 */
[----:B------:R-:W-:Y:S01]  /*1b40*/  FMUL.FTZ R234, R209, R233 ;  /* 0x000000e9d1ea7220 */ /* 0x000fe20000410000 */
[----:B------:R-:W-:Y:S01]  /*1b50*/  FADD.FTZ R147, R147, R203 ;  /* 0x000000cb93937221 */ /* 0x000fe20000010000 */
[-C--:B------:R-:W-:Y:S01]  /*1b60*/  FFMA.FTZ R95, R240, R203.reuse, R95 ;  /* 0x000000cbf05f7223 */ /* 0x080fe2000001005f */
[----:B------:R-:W-:Y:S01]  /*1b70*/  FMUL.FTZ R239, R239, R203 ;  /* 0x000000cbefef7220 */ /* 0x000fe20000410000 */
[----:B------:R-:W-:Y:S01]  /*1b80*/  SHF.L.U32 R233, R206, 0x10, RZ ;  /* 0x00000010cee97819 */ /* 0x000fe200000006ff */
[----:B------:R-:W-:Y:S01]  /*1b90*/  FFMA.FTZ R200, R229, R231, R200 ;  /* 0x000000e7e5c87223 */ /* 0x000fe200000100c8 */
[----:B------:R-:W-:Y:S01]  /*1ba0*/  SHF.L.U32 R203, R66, 0x10, RZ ;  /* 0x0000001042cb7819 */ /* 0x000fe200000006ff */
[----:B------:R-:W-:-:S02]  /*1bb0*/  FADD.FTZ R201, R231, R201 ;  /* 0x000000c9e7c97221 */ /* 0x000fc40000010000 */
[----:B------:R-:W-:Y:S01]  /*1bc0*/  FFMA.FTZ R200, R219, R218, R200 ;  /* 0x000000dadbc87223 */ /* 0x000fe200000100c8 */
[-C--:B------:R-:W-:Y:S01]  /*1bd0*/  FFMA.FTZ R100, R234, R233.reuse, R100 ;  /* 0x000000e9ea647223 */ /* 0x080fe20000010064 */
[----:B------:R-:W-:Y:S01]  /*1be0*/  FADD.FTZ R136, R136, R233 ;  /* 0x000000e988887221 */ /* 0x000fe20000010000 */
[----:B------:R-:W-:Y:S01]  /*1bf0*/  FADD.FTZ R201, R218, R201 ;  /* 0x000000c9dac97221 */ /* 0x000fe20000010000 */
[----:B------:R-:W-:Y:S01]  /*1c00*/  FMUL.FTZ R233, R203, R233 ;  /* 0x000000e9cbe97220 */ /* 0x000fe20000410000 */
[----:B------:R-:W-:Y:S01]  /*1c10*/  SHF.L.U32 R203, R207, 0x10, RZ ;  /* 0x00000010cfcb7819 */ /* 0x000fe200000006ff */
[----:B------:R-:W-:Y:S01]  /*1c20*/  FMUL.FTZ R232, R209, R232 ;  /* 0x000000e8d1e87220 */ /* 0x000fe20000410000 */
[----:B------:R-:W-:Y:S01]  /*1c30*/  SHF.L.U32 R242, R67, 0x10, RZ ;  /* 0x0000001043f27819 */ /* 0x000fe200000006ff */
[----:B------:R-:W-:Y:S01]  /*1c40*/  FFMA.FTZ R200, R202, R241, R200 ;  /* 0x000000f1cac87223 */ /* 0x000fe200000100c8 */
[----:B------:R-:W-:Y:S01]  /*1c50*/  PRMT R204, R204, 0x7632, R204 ;  /* 0x00007632cccc7816 */ /* 0x000fe200000000cc */
[----:B------:R-:W-:Y:S01]  /*1c60*/  FADD.FTZ R201, R241, R201 ;  /* 0x000000c9f1c97221 */ /* 0x000fe20000010000 */
[----:B------:R-:W-:Y:S01]  /*1c70*/  PRMT R243, R64, 0x7632, R243 ;  /* 0x0000763240f37816 */ /* 0x000fe200000000f3 */
[-C--:B------:R-:W-:Y:S01]  /*1c80*/  FFMA.FTZ R102, R232, R203.reuse, R102 ;  /* 0x000000cbe8667223 */ /* 0x080fe20000010066 */
[----:B------:R-:W-:Y:S01]  /*1c90*/  FADD.FTZ R138, R138, R203 ;  /* 0x000000cb8a8a7221 */ /* 0x000fe20000010000 */
[----:B------:R-:W-:Y:S01]  /*1ca0*/  FFMA.FTZ R200, R199, R228, R200 ;  /* 0x000000e4c7c87223 */ /* 0x000fe200000100c8 */
[----:B------:R-:W-:Y:S01]  /*1cb0*/  FMUL.FTZ R203, R242, R203 ;  /* 0x000000cbf2cb7220 */ /* 0x000fe20000410000 */
[----:B------:R-:W-:Y:S01]  /*1cc0*/  SHF.L.U32 R204, R204, 0x10, RZ ;  /* 0x00000010cccc7819 */ /* 0x000fe200000006ff */
[----:B------:R-:W-:Y:S01]  /*1cd0*/  FADD.FTZ R201, R228, R201 ;  /* 0x000000c9e4c97221 */ /* 0x000fe20000010000 */
        /* <DEDUP_REMOVED lines=8> */
[----:B------:R-:W-:Y:S01]  /*1d60*/  FMUL.FTZ R204, R243, R204 ;  /* 0x000000ccf3cc7220 */ /* 0x000fe20000410000 */
[----:B------:R-:W-:Y:S01]  /*1d70*/  SHF.L.U32 R205, R205, 0x10, RZ ;  /* 0x00000010cdcd7819 */ /* 0x000fe200000006ff */
[----:B------:R-:W-:Y:S01]  /*1d80*/  FMUL.FTZ R243, R209, R250 ;  /* 0x000000fad1f37220 */ /* 0x000fe20000410000 */
[----:B------:R-:W-:Y:S01]  /*1d90*/  SHF.L.U32 R244, R244, 0x10, RZ ;  /* 0x00000010f4f47819 */ /* 0x000fe200000006ff */
[----:B------:R-:W-:Y:S01]  /*1da0*/  FFMA.FTZ R200, R238, R237, R200 ;  /* 0x000000edeec87223 */ /* 0x000fe200000100c8 */
[----:B------:R-:W-:Y:S01]  /*1db0*/  FADD.FTZ R201, R237, R201 ;  /* 0x000000c9edc97221 */ /* 0x000fe20000010000 */
[-C--:B------:R-:W-:Y:S01]  /*1dc0*/  FFMA.FTZ R99, R243, R205.reuse, R99 ;  /* 0x000000cdf3637223 */ /* 0x080fe20000010063 */
[----:B------:R-:W-:Y:S01]  /*1dd0*/  FADD.FTZ R143, R143, R205 ;  /* 0x000000cd8f8f7221 */ /* 0x000fe20000010000 */
[----:B------:R-:W-:Y:S01]  /*1de0*/  FFMA.FTZ R200, R242, R204, R200 ;  /* 0x000000ccf2c87223 */ /* 0x000fe200000100c8 */
[----:B------:R-:W-:Y:S01]  /*1df0*/  FMUL.FTZ R205, R244, R205 ;  /* 0x000000cdf4cd7220 */ /* 0x000fe20000410000 */
[----:B------:R-:W-:Y:S01]  /*1e00*/  FADD.FTZ R201, R201, R204 ;  /* 0x000000ccc9c97221 */ /* 0x000fe20000010000 */
[----:B------:R-:W-:Y:S01]  /*1e10*/  PRMT R244, R206, 0x7632, R244 ;  /* 0x00007632cef47816 */ /* 0x000fe200000000f4 */
[----:B------:R-:W-:Y:S01]  /*1e20*/  FFMA.FTZ R200, R236, R235, R200 ;  /* 0x000000ebecc87223 */ /* 0x000fe200000100c8 */
        /* <DEDUP_REMOVED lines=8> */
[-C--:B------:R-:W-:Y:S01]  /*1eb0*/  FFMA.FTZ R101, R206, R244.reuse, R101 ;  /* 0x000000f4ce657223 */ /* 0x080fe20000010065 */
[----:B------:R-:W-:Y:S01]  /*1ec0*/  FADD.FTZ R137, R137, R244 ;  /* 0x000000f489897221 */ /* 0x000fe20000010000 */
[----:B------:R-:W-:Y:S01]  /*1ed0*/  PRMT R248, R67, 0x7632, R248 ;  /* 0x0000763243f87816 */ /* 0x000fe200000000f8 */
        /* <DEDUP_REMOVED lines=8> */
[-C--:B------:R-:W-:Y:S01]  /*1f60*/  FFMA.FTZ R103, R207, R245.reuse, R103 ;  /* 0x000000f5cf677223 */ /* 0x080fe20000010067 */
[----:B------:R-:W-:Y:S01]  /*1f70*/  FADD.FTZ R139, R139, R245 ;  /* 0x000000f58b8b7221 */ /* 0x000fe20000010000 */
[----:B------:R-:W-:Y:S01]  /*1f80*/  FMUL.FTZ R245, R248, R245 ;  /* 0x000000f5f8f57220 */ /* 0x000fe20000410000 */
[----:B------:R-:W-:Y:S01]  /*1f90*/  FFMA.FTZ R200, R232, R203, R200 ;  /* 0x000000cbe8c87223 */ /* 0x000fe200000100c8 */
[----:B------:R-:W-:-:S03]  /*1fa0*/  FADD.FTZ R248, R201, R203 ;  /* 0x000000cbc9f87221 */ /* 0x000fc60000010000 */
[----:B------:R-:W-:Y:S01]  /*1fb0*/  FFMA.FTZ R201, R207, R245, R200 ;  /* 0x000000f5cfc97223 */ /* 0x000fe200000100c8 */
[----:B------:R-:W-:Y:S01]  /*1fc0*/  FADD.FTZ R200, R248, R245 ;  /* 0x000000f5f8c87221 */ /* 0x000fe20000010000 */
[----:B------:R-:W-:Y:S06]  /*1fd0*/  BRA `(.L_x_5949) ;  /* 0x00000000006c7947 */ /* 0x000fec0003800000 */
.L_x_5948:
        /* <DEDUP_REMOVED lines=23> */
[----:B------:R-:W5:Y:S04]  /*2150*/  LDG.E.128 R32, desc[UR6][R32.64+0x10] ;  /* 0x0000100620207981 */ /* 0x000f68000c1e1d00 */
[----:B------:R-:W5:Y:S04]  /*2160*/  LDG.E.128 R24, desc[UR6][R24.64+0x10] ;  /* 0x0000100618187981 */ /* 0x000f68000c1e1d00 */
[----:B------:R-:W5:Y:S04]  /*2170*/  LDG.E.128 R16, desc[UR6][R16.64+0x10] ;  /* 0x0000100610107981 */ /* 0x000f68000c1e1d00 */
[----:B0-----:R-:W5:Y:S02]  /*2180*/  LDG.E.128 R172, desc[UR6][R172.64+0x10] ;  /* 0x00001006acac7981 */ /* 0x001f64000c1e1d00 */
.L_x_5949:
[----:B------:R-:W-:Y:S05]  /*2190*/  BSYNC.RECONVERGENT B1 ;  /* 0x0000000000017941 */ /* 0x000fea0003800200 */
.L_x_5947:
[----:B------:R-:W2:Y:S01]  /*21a0*/  LDL R248, [R1+0x4] ;  /* 0x0000040001f87983 */ /* 0x000ea20000100800 */
[----:B------:R-:W-:Y:S01]  /*21b0*/  UMOV UR4, 0xffffffff ;  /* 0xffffffff00047882 */ /* 0x000fe20000000000 */
[----:B--2---:R-:W-:Y:S02]  /*21c0*/  ISETP.GE.AND P3, PT, R248, 0x1, PT ;  /* 0x00000001f800780c */ /* 0x004fe40003f66270 */
[----:B------:R-:W-:Y:S11]  /*21d0*/  BRA.DIV UR4, `(.L_x_5950) ;  /* 0x0000009604007947 */ /* 0x000ff6000b800000 */
[----:B------:R-:W0:Y:S04]  /*21e0*/  SHFL.BFLY PT, R251, R200, 0x1, 0x1f ;  /* 0x0c201f00c8fb7f89 */ /* 0x000e2800000e0000 */
[----:B------:R-:W1:Y:S01]  /*21f0*/  SHFL.BFLY PT, R252, R201, 0x1, 0x1f ;  /* 0x0c201f00c9fc7f89 */ /* 0x000e6200000e0000 */
[----:B0-----:R-:W-:Y:S01]  /*2200*/  FADD.FTZ R251, R251, R200 ;  /* 0x000000c8fbfb7221 */ /* 0x001fe20000010000 */
[----:B-1----:R-:W-:-:S04]  /*2210*/  FADD.FTZ R201, R252, R201 ;  /* 0x000000c9fcc97221 */ /* 0x002fc80000010000 */
        /* <DEDUP_REMOVED lines=10> */
[----:B------:R-:W0:Y:S04]  /*22c0*/  SHFL.BFLY PT, R252, R201, 0x8, 0x1f ;  /* 0x0d001f00c9fc7f89 */ /* 0x000e2800000e0000 */
[----:B------:R-:W1:Y:S01]  /*22d0*/  SHFL.BFLY PT, R200, R251, 0x10, 0x1f ;  /* 0x0e001f00fbc87f89 */ /* 0x000e6200000e0000 */
[----:B0-----:R-:W-:-:S03]  /*22e0*/  FADD.FTZ R201, R201, R252 ;  /* 0x000000fcc9c97221 */ /* 0x001fc60000010000 */
[----:B-1----:R0:W-:Y:S04]  /*22f0*/  STL [R1], R200 ;  /* 0x000000c801007387 */ /* 0x0021e80000100800 */
[----:B------:R0:W1:Y:S02]  /*2300*/  SHFL.BFLY PT, R248, R201, 0x10, 0x1f ;  /* 0x0e001f00c9f87f89 */ /* 0x00006400000e0000 */
.L_x_6101:
[----:B------:R-:W2:Y:S04]  /*2310*/  LDL.LU R249, [R1] ;  /* 0x0000000001f97983 */ /* 0x000ea80000300800 */
[----:B0-----:R-:W3:Y:S01]  /*2320*/  LDL.LU R200, [R1+0x4] ;  /* 0x0000040001c87983 */ /* 0x001ee20000300800 */
[----:B------:R-:W-:Y:S01]  /*2330*/  ISETP.NE.U32.AND P1, PT, R246, RZ, PT ;  /* 0x000000fff600720c */ /* 0x000fe20003f25070 */
[----:B-1----:R-:W-:Y:S01]  /*2340*/  FADD.FTZ R248, R201, R248 ;  /* 0x000000f8c9f87221 */ /* 0x002fe20000010000 */
[----:B------:R-:W-:Y:S01]  /*2350*/  HFMA2 R246, -RZ, RZ, 0, 0 ;  /* 0x00000000fff67431 */ /* 0x000fe200000001ff */
[----:B------:R-:W0:Y:S01]  /*2360*/  S2R R252, SR_TID.X ;  /* 0x0000000000fc7919 */ /* 0x000e220000002100 */
[----:B------:R-:W-:Y:S01]  /*2370*/  ISETP.NE.AND.EX P1, PT, R247, RZ, PT, P1 ;  /* 0x000000fff700720c */ /* 0x000fe20003f25310 */
[----:B------:R-:W-:-:S05]  /*2380*/  IMAD R247, R208, UR9, RZ ;  /* 0x00000009d0f77c24 */ /* 0x000fca000f8e02ff */
[----:B------:R-:W-:-:S04]  /*2390*/  SHF.R.S32.HI R201, RZ, 0x1f, R247 ;  /* 0x0000001fffc97819 */ /* 0x000fc800000114f7 */
[----:B------:R-:W-:Y:S01]  /*23a0*/  LEA.HI R247, R201, R247, RZ, 0x3 ;  /* 0x000000f7c9f77211 */ /* 0x000fe200078f18ff */
[----:B------:R-:W-:Y:S01]  /*23b0*/  BSSY.RECONVERGENT B1, `(.L_x_5951) ;  /* 0x0000206000017945 */ /* 0x000fe20003800200 */
[----:B------:R-:W-:Y:S01]  /*23c0*/  ISETP.NE.AND P4, PT, RZ, UR8, PT ;  /* 0x00000008ff007c0c */ /* 0x000fe2000bf85270 */
[----:B--2---:R-:W-:Y:S01]  /*23d0*/  FADD.FTZ R251, R251, R249 ;  /* 0x000000f9fbfb7221 */ /* 0x004fe20000010000 */
[----:B---3--:R-:W-:-:S05]  /*23e0*/  @P3 IADD3 R200, PT, PT, R200, -0x1, RZ ;  /* 0xffffffffc8c83810 */ /* 0x008fca0007ffe0ff */
[----:B------:R-:W-:-:S05]  /*23f0*/  @P3 IMAD R200, R200, UR9, RZ ;  /* 0x00000009c8c83c24 */ /* 0x000fca000f8e02ff */
[----:B------:R-:W-:-:S04]  /*2400*/  @P3 SHF.R.S32.HI R201, RZ, 0x1f, R200 ;  /* 0x0000001fffc93819 */ /* 0x000fc800000114c8 */
[----:B------:R-:W-:Y:S02]  /*2410*/  @P3 LEA.HI R200, R201, R200, RZ, 0x3 ;  /* 0x000000c8c9c83211 */ /* 0x000fe400078f18ff */
[----:B0-----:R-:W-:-:S04]  /*2420*/  LOP3.LUT R201, R252, 0x1f, RZ, 0xc0, !PT ;  /* 0x0000001ffcc97812 */ /* 0x001fc800078ec0ff */
[-C--:B------:R-:W-:Y:S02]  /*2430*/  LEA.HI.SX32 R247, R247, R201.reuse, 0x1d ;  /* 0x000000c9f7f77211 */ /* 0x080fe400078feaff */
[----:B------:R-:W-:Y:S02]  /*2440*/  @P3 LEA.HI.SX32 R246, R200, R201, 0x1d ;  /* 0x000000c9c8f63211 */ /* 0x000fe400078feaff */
[----:B------:R-:W0:Y:S03]  /*2450*/  @P3 LDC.64 R200, c[0x0][0x390] ;  /* 0x0000e400ffc83b82 */ /* 0x000e260000000a00 */
[----:B0-----:R-:W-:-:S05]  /*2460*/  @P3 IMAD.WIDE.U32 R200, R246, 0x10, R200 ;  /* 0x00000010f6c83825 */ /* 0x001fca00078e00c8 */
[----:B------:R0:W5:Y:S01]  /*2470*/  @P3 LDG.E.128 R176, desc[UR6][R200.64] ;  /* 0x00000006c8b03981 */ /* 0x000162000c1e1d00 */
[----:B------:R-:W-:Y:S01]  /*2480*/  FMUL.FTZ R249, R251, UR12 ;  /* 0x0000000cfbf97c20 */ /* 0x000fe20008410000 */
[----:B------:R-:W-:-:S04]  /*2490*/  FMUL.FTZ R248, R248, UR12 ;  /* 0x0000000cf8f87c20 */ /* 0x000fc80008410000 */
[----:B------:R-:W-:Y:S01]  /*24a0*/  FSEL R249, R249, RZ, !P4 ;  /* 0x000000fff9f97208 */ /* 0x000fe20006000000 */
[----:B------:R-:W-:Y:S06]  /*24b0*/  @P1 BRA `(.L_x_5952) ;  /* 0x00000010007c1947 */ /* 0x000fec0003800000 */
        /* <DEDUP_REMOVED lines=19> */
.L_x_5955:
[----:B------:R-:W-:Y:S05]  /*25f0*/  BSYNC.RECONVERGENT B2 ;  /* 0x0000000000027941 */ /* 0x000fea0003800200 */
.L_x_5954:
[----:B------:R-:W-:Y:S04]  /*2600*/  BSSY.RECONVERGENT B2, `(.L_x_5956) ;  /* 0x0000010000027945 */ /* 0x000fe80003800200 */
[----:B------:R-:W-:Y:S05]  /*2610*/  @!P3 BRA `(.L_x_5957) ;  /* 0x000000000038b947 */ /* 0x000fea0003800000 */
        /* <DEDUP_REMOVED lines=9> */
[----:B------:R-:W-:-:S04]  /*26b0*/  PRMT R250, R44, 0x7632, R250 ;  /* 0x000076322cfa7816 */ /* 0x000fc800000000fa */
[----:B------:R-:W-:-:S05]  /*26c0*/  SHF.L.U32 R250, R250, 0x10, RZ ;  /* 0x00000010fafa7819 */ /* 0x000fca00000006ff */
[----:B------:R-:W-:-:S05]  /*26d0*/  FMUL.FTZ R250, R251, R250 ;  /* 0x000000fafbfa7220 */ /* 0x000fca0000410000 */
[----:B------:R-:W-:-:S04]  /*26e0*/  F2FP.BF16.F32.PACK_AB R250, RZ, R250 ;  /* 0x000000fafffa723e */ /* 0x000fc800000010ff */
[----:B------:R-:W-:-:S07]  /*26f0*/  PRMT R180, R180, 0x5410, R250 ;  /* 0x00005410b4b47816 */ /* 0x000fce00000000fa */
.L_x_5957:
[----:B------:R-:W-:Y:S05]  /*2700*/  BSYNC.RECONVERGENT B2 ;  /* 0x0000000000027941 */ /* 0x000fea0003800200 */
.L_x_5956:
        /* <DEDUP_REMOVED lines=14> */
.L_x_5959:
[----:B------:R-:W-:Y:S05]  /*27f0*/  BSYNC.RECONVERGENT B2 ;  /* 0x0000000000027941 */ /* 0x000fea0003800200 */
.L_x_5958:
        /* <DEDUP_REMOVED lines=16> */
.L_x_5961:
[----:B------:R-:W-:Y:S05]  /*2900*/  BSYNC.RECONVERGENT B2 ;  /* 0x0000000000027941 */ /* 0x000fea0003800200 */
.L_x_5960:
        /* <DEDUP_REMOVED lines=14> */
.L_x_5963:
[----:B------:R-:W-:Y:S05]  /*29f0*/  BSYNC.RECONVERGENT B2 ;  /* 0x0000000000027941 */ /* 0x000fea0003800200 */
.L_x_5962:
        /* <DEDUP_REMOVED lines=16> */
.L_x_5965:
[----:B------:R-:W-:Y:S05]  /*2b00*/  BSYNC.RECONVERGENT B2 ;  /* 0x0000000000027941 */ /* 0x000fea0003800200 */
.L_x_5964:
        /* <DEDUP_REMOVED lines=14> */
.L_x_5967:
[----:B------:R-:W-:Y:S05]  /*2bf0*/  BSYNC.RECONVERGENT B2 ;  /* 0x0000000000027941 */ /* 0x000fea0003800200 */
.L_x_5966:
        /* <DEDUP_REMOVED lines=14> */
[----:B------:R-:W-:Y:S01]  /*2ce0*/  PRMT R183, R183, 0x5410, R250 ;  /* 0x00005410b7b77816 */ /* 0x000fe200000000fa */
[----:B------:R-:W-:Y:S06]  /*2cf0*/  BRA `(.L_x_5968) ;  /* 0x0000001400c47947 */ /* 0x000fec0003800000 */
.L_x_5953:
        /* <DEDUP_REMOVED lines=47> */
.L_x_5970:
[----:B------:R-:W-:Y:S05]  /*2ff0*/  BSYNC.RECONVERGENT B2 ;  /* 0x0000000000027941 */ /* 0x000fea0003800200 */
.L_x_5969:
[----:B------:R-:W-:Y:S04]  /*3000*/  BSSY.RECONVERGENT B2, `(.L_x_5971) ;  /* 0x0000010000027945 */ /* 0x000fe80003800200 */
[----:B------:R-:W-:Y:S05]  /*3010*/  @!P3 BRA `(.L_x_5972) ;  /* 0x000000000038b947 */ /* 0x000fea0003800000 */
        /* <DEDUP_REMOVED lines=14> */
.L_x_5972:
[----:B------:R-:W-:Y:S05]  /*3100*/  BSYNC.RECONVERGENT B2 ;  /* 0x0000000000027941 */ /* 0x000fea0003800200 */
.L_x_5971:
        /* <DEDUP_REMOVED lines=14> */
.L_x_5974:
[----:B------:R-:W-:Y:S05]  /*31f0*/  BSYNC.RECONVERGENT B2 ;  /* 0x0000000000027941 */ /* 0x000fea0003800200 */
.L_x_5973:
        /* <DEDUP_REMOVED lines=16> */
.L_x_5976:
[----:B------:R-:W-:Y:S05]  /*3300*/  BSYNC.RECONVERGENT B2 ;  /* 0x0000000000027941 */ /* 0x000fea0003800200 */
.L_x_5975:
        /* <DEDUP_REMOVED lines=14> */
.L_x_5978:
[----:B------:R-:W-:Y:S05]  /*33f0*/  BSYNC.RECONVERGENT B2 ;  /* 0x0000000000027941 */ /* 0x000fea0003800200 */
.L_x_5977:
        /* <DEDUP_REMOVED lines=16> */
.L_x_5980:
[----:B------:R-:W-:Y:S05]  /*3500*/  BSYNC.RECONVERGENT B2 ;  /* 0x0000000000027941 */ /* 0x000fea0003800200 */
.L_x_5979:
        /* <DEDUP_REMOVED lines=14> */
.L_x_5982:
[----:B------:R-:W-:Y:S05]  /*35f0*/  BSYNC.RECONVERGENT B2 ;  /* 0x0000000000027941 */ /* 0x000fea0003800200 */
.L_x_5981:
[----:B------:R-:W-:Y:S05]  /*3600*/  @!P3 BRA `(.L_x_5968) ;  /* 0x0000000c0080b947 */ /* 0x000fea0003800000 */
[----:B------:R-:W-:Y:S01]  /*3610*/  PRMT R251, R179, 0x7632, R251 ;  /* 0x00007632b3fb7816 */ /* 0x000fe200000000fb */
[----:B------:R-:W-:-:S03]  /*3620*/  FMUL.FTZ R250, R191, UR13 ;  /* 0x0000000dbffa7c20 */ /* 0x000fc60008410000 */
        /* <DEDUP_REMOVED lines=8> */
.L_x_5952:
[----:B0-----:R-:W-:Y:S02]  /*36b0*/  MOV R201, UR20 ;  /* 0x0000001400c97c02 */ /* 0x001fe40008000f00 */
[----:B------:R-:W-:Y:S02]  /*36c0*/  MOV R200, UR21 ;  /* 0x0000001500c87c02 */ /* 0x000fe40008000f00 */
[----:B------:R-:W-:-:S04]  /*36d0*/  ISETP.NE.U32.AND P1, PT, R201, RZ, PT ;  /* 0x000000ffc900720c */ /* 0x000fc80003f25070 */
[----:B------:R-:W-:-:S13]  /*36e0*/  ISETP.NE.AND.EX P1, PT, R200, RZ, PT, P1 ;  /* 0x000000ffc800720c */ /* 0x000fda0003f25310 */
[----:B------:R-:W-:Y:S05]  /*36f0*/  @P1 BRA `(.L_x_5983) ;  /* 0x0000000400a41947 */ /* 0x000fea0003800000 */
[----:B------:R-:W-:Y:S01]  /*3700*/  @P2 FFMA.FTZ R251, R0, R248, R249 ;  /* 0x000000f800fb2223 */ /* 0x000fe200000100f9 */
        /* <DEDUP_REMOVED lines=20> */
[----:B------:R-:W-:-:S04]  /*3850*/  PRMT R250, R44, 0x7632, R250 ;  /* 0x000076322cfa7816 */ /* 0x000fc800000000fa */
        /* <DEDUP_REMOVED lines=83> */
.L_x_5983:
[----:B------:R-:W0:Y:S01]  /*3d90*/  @P3 LDC R188, c[0x0][0x40c] ;  /* 0x00010300ffbc3b82 */ /* 0x000e220000000800 */
[-CC-:B------:R-:W-:Y:S01]  /*3da0*/  @P2 FFMA.FTZ R185, R0, R248.reuse, R249.reuse ;  /* 0x000000f800b92223 */ /* 0x180fe200000100f9 */
[----:B------:R-:W-:Y:S01]  /*3db0*/  @P2 FFMA.FTZ R187, R15, R248, R249 ;  /* 0x000000f80fbb2223 */ /* 0x000fe200000100f9 */
[----:B-----5:R-:W-:Y:S02]  /*3dc0*/  MOV R184, R36 ;  /* 0x0000002400b87202 */ /* 0x020fe40000000f00 */
[----:B------:R-:W-:Y:S01]  /*3dd0*/  @P2 FADD.FTZ R185, R192, -R185 ;  /* 0x800000b9c0b92221 */ /* 0x000fe20000010000 */
[----:B------:R-:W-:Y:S01]  /*3de0*/  @P2 FADD.FTZ R187, R14, -R187 ;  /* 0x800000bb0ebb2221 */ /* 0x000fe20000010000 */
[----:B------:R-:W-:Y:S01]  /*3df0*/  @P3 SHF.L.U32 R189, R44, 0x10, RZ ;  /* 0x000000102cbd3819 */ /* 0x000fe200000006ff */
[----:B------:R-:W1:Y:S01]  /*3e00*/  @P3 LDC R186, c[0x0][0x40c] ;  /* 0x00010300ffba3b82 */ /* 0x000e620000000800 */
[C---:B------:R-:W-:Y:S01]  /*3e10*/  @P2 FFMA.FTZ R184, R209.reuse, R185, R36 ;  /* 0x000000b9d1b82223 */ /* 0x040fe20000010024 */
[----:B------:R-:W-:Y:S01]  /*3e20*/  MOV R185, R37 ;  /* 0x0000002500b97202 */ /* 0x000fe20000000f00 */
[----:B------:R-:W-:Y:S01]  /*3e30*/  @P2 FFMA.FTZ R185, R209, R187, R37 ;  /* 0x000000bbd1b92223 */ /* 0x000fe20000010025 */
[----:B------:R-:W-:-:S02]  /*3e40*/  @P3 SHF.L.U32 R187, R176, 0x10, RZ ;  /* 0x00000010b0bb3819 */ /* 0x000fc400000006ff */
[----:B------:R-:W-:Y:S02]  /*3e50*/  PRMT R191, R44, 0x7632, R191 ;  /* 0x000076322cbf7816 */ /* 0x000fe400000000bf */
[----:B------:R-:W2:Y:S01]  /*3e60*/  @P3 LDC R190, c[0x0][0x40c] ;  /* 0x00010300ffbe3b82 */ /* 0x000ea20000000800 */
[----:B------:R-:W-:Y:S02]  /*3e70*/  PRMT R251, R45, 0x7632, R251 ;  /* 0x000076322dfb7816 */ /* 0x000fe400000000fb */
[----:B------:R-:W-:Y:S01]  /*3e80*/  PRMT R250, R46, 0x7632, R250 ;  /* 0x000076322efa7816 */ /* 0x000fe200000000fa */
[----:B0-----:R-:W-:-:S04]  /*3e90*/  @P3 FMUL.FTZ R188, R184, R188 ;  /* 0x000000bcb8bc3220 */ /* 0x001fc80000410000 */
[-C--:B------:R-:W-:Y:S01]  /*3ea0*/  @P3 FFMA.FTZ R132, R187, R188.reuse, R132 ;  /* 0x000000bcbb843223 */ /* 0x080fe20000010084 */
[----:B------:R-:W-:Y:S01]  /*3eb0*/  @P3 PRMT R187, R176, 0x7632, R187 ;  /* 0x00007632b0bb3816 */ /* 0x000fe200000000bb */
[----:B------:R-:W-:Y:S01]  /*3ec0*/  @P3 FMUL.FTZ R188, R189, R188 ;  /* 0x000000bcbdbc3220 */ /* 0x000fe20000410000 */
[----:B------:R-:W-:Y:S01]  /*3ed0*/  @P3 SHF.L.U32 R189, R191, 0x10, RZ ;  /* 0x00000010bfbd3819 */ /* 0x000fe200000006ff */
[----:B-1----:R-:W-:Y:S01]  /*3ee0*/  @P3 FMUL.FTZ R186, R185, R186 ;  /* 0x000000bab9ba3220 */ /* 0x002fe20000410000 */
[----:B------:R-:W-:Y:S01]  /*3ef0*/  @P3 SHF.L.U32 R187, R187, 0x10, RZ ;  /* 0x00000010bbbb3819 */ /* 0x000fe200000006ff */
[----:B------:R-:W-:Y:S01]  /*3f00*/  @P2 FFMA.FTZ R191, R13, R248, R249 ;  /* 0x000000f80dbf2223 */ /* 0x000fe200000100f9 */
[----:B------:R-:W-:Y:S01]  /*3f10*/  @P3 F2FP.BF16.F32.PACK_AB R188, RZ, R188 ;  /* 0x000000bcffbc323e */ /* 0x000fe200000010ff */
[----:B------:R-:W-:Y:S02]  /*3f20*/  @P3 FMUL.FTZ R189, R189, R186 ;  /* 0x000000babdbd3220 */ /* 0x000fe40000410000 */
[----:B------:R-:W-:Y:S01]  /*3f30*/  @P3 FFMA.FTZ R133, R186, R187, R133 ;  /* 0x000000bbba853223 */ /* 0x000fe20000010085 */
[----:B------:R-:W-:Y:S01]  /*3f40*/  @P2 FFMA.FTZ R187, R211, R248, R249 ;  /* 0x000000f8d3bb2223 */ /* 0x000fe200000100f9 */
[----:B------:R-:W-:Y:S01]  /*3f50*/  @P2 FADD.FTZ R191, R12, -R191 ;  /* 0x800000bf0cbf2221 */ /* 0x000fe20000010000 */
[----:B------:R-:W-:-:S02]  /*3f60*/  MOV R186, R38 ;  /* 0x0000002600ba7202 */ /* 0x000fc40000000f00 */
[----:B------:R-:W-:Y:S01]  /*3f70*/  @P2 FADD.FTZ R187, R193, -R187 ;  /* 0x800000bbc1bb2221 */ /* 0x000fe20000010000 */
[----:B------:R-:W-:Y:S02]  /*3f80*/  @P3 PRMT R180, R188, 0x7610, R180 ;  /* 0x00007610bcb43816 */ /* 0x000fe400000000b4 */
[----:B------:R-:W-:Y:S01]  /*3f90*/  @P3 SHF.L.U32 R188, R177, 0x10, RZ ;  /* 0x00000010b1bc3819 */ /* 0x000fe200000006ff */
[C---:B------:R-:W-:Y:S01]  /*3fa0*/  @P2 FFMA.FTZ R186, R209.reuse, R187, R38 ;  /* 0x000000bbd1ba2223 */ /* 0x040fe20000010026 */
[----:B------:R-:W-:Y:S01]  /*3fb0*/  MOV R187, R39 ;  /* 0x0000002700bb7202 */ /* 0x000fe20000000f00 */
[----:B------:R-:W-:Y:S01]  /*3fc0*/  @P2 FFMA.FTZ R187, R209, R191, R39 ;  /* 0x000000bfd1bb2223 */ /* 0x000fe20000010027 */
[----:B------:R-:W-:Y:S01]  /*3fd0*/  @P3 F2FP.BF16.F32.PACK_AB R189, RZ, R189 ;  /* 0x000000bdffbd323e */ /* 0x000fe200000010ff */
[----:B------:R-:W0:Y:S01]  /*3fe0*/  @P3 LDC R191, c[0x0][0x40c] ;  /* 0x00010300ffbf3b82 */ /* 0x000e220000000800 */
[----:B--2---:R-:W-:Y:S02]  /*3ff0*/  @P3 FMUL.FTZ R190, R186, R190 ;  /* 0x000000bebabe3220 */ /* 0x004fe40000410000 */
[----:B------:R-:W-:-:S02]  /*4000*/  @P3 PRMT R180, R180, 0x5410, R189 ;  /* 0x00005410b4b43816 */ /* 0x000fc400000000bd */
[----:B------:R-:W-:Y:S01]  /*4010*/  @P3 FFMA.FTZ R134, R188, R190, R134 ;  /* 0x000000bebc863223 */ /* 0x000fe20000010086 */
[----:B------:R-:W-:Y:S02]  /*4020*/  @P3 PRMT R188, R177, 0x7632, R188 ;  /* 0x00007632b1bc3816 */ /* 0x000fe400000000bc */
[----:B------:R-:W-:Y:S02]  /*4030*/  @P3 SHF.L.U32 R189, R45, 0x10, RZ ;  /* 0x000000102dbd3819 */ /* 0x000fe400000006ff */
[----:B------:R-:W-:-:S03]  /*4040*/  @P3 SHF.L.U32 R188, R188, 0x10, RZ ;  /* 0x00000010bcbc3819 */ /* 0x000fc600000006ff */
[----:B------:R-:W-:-:S05]  /*4050*/  @P3 FMUL.FTZ R189, R189, R190 ;  /* 0x000000bebdbd3220 */ /* 0x000fca0000410000 */
[----:B------:R-:W-:-:S04]  /*4060*/  @P3 F2FP.BF16.F32.PACK_AB R189, RZ, R189 ;  /* 0x000000bdffbd323e */ /* 0x000fc800000010ff */
[----:B------:R-:W-:Y:S01]  /*4070*/  @P3 PRMT R181, R189, 0x7610, R181 ;  /* 0x00007610bdb53816 */ /* 0x000fe200000000b5 */
[----:B0-----:R-:W-:Y:S01]  /*4080*/  @P3 FMUL.FTZ R191, R187, R191 ;  /* 0x000000bfbbbf3220 */ /* 0x001fe20000410000 */
[----:B------:R-:W-:-:S03]  /*4090*/  @P3 SHF.L.U32 R189, R178, 0x10, RZ ;  /* 0x00000010b2bd3819 */ /* 0x000fc600000006ff */
[----:B------:R-:W-:Y:S01]  /*40a0*/  @P3 FFMA.FTZ R135, R191, R188, R135 ;  /* 0x000000bcbf873223 */ /* 0x000fe20000010087 */
[----:B------:R-:W-:Y:S02]  /*40b0*/  @P3 SHF.L.U32 R188, R251, 0x10, RZ ;  /* 0x00000010fbbc3819 */ /* 0x000fe400000006ff */
[----:B------:R-:W0:Y:S03]  /*40c0*/  @P3 LDC R251, c[0x0][0x40c] ;  /* 0x00010300fffb3b82 */ /* 0x000e260000000800 */
[----:B------:R-:W-:Y:S01]  /*40d0*/  @P3 FMUL.FTZ R190, R188, R191 ;  /* 0x000000bfbcbe3220 */ /* 0x000fe20000410000 */
[----:B------:R-:W-:Y:S01]  /*40e0*/  @P2 FFMA.FTZ R191, R212, R248, R249 ;  /* 0x000000f8d4bf2223 */ /* 0x000fe200000100f9 */
[----:B------:R-:W-:-:S03]  /*40f0*/  MOV R188, R32 ;  /* 0x0000002000bc7202 */ /* 0x000fc60000000f00 */
[----:B------:R-:W-:Y:S01]  /*4100*/  @P2 FADD.FTZ R191, R194, -R191 ;  /* 0x800000bfc2bf2221 */ /* 0x000fe20000010000 */
[----:B------:R-:W-:-:S03]  /*4110*/  @P3 F2FP.BF16.F32.PACK_AB R190, RZ, R190 ;  /* 0x000000beffbe323e */ /* 0x000fc600000010ff */
[----:B------:R-:W-:Y:S01]  /*4120*/  @P2 FFMA.FTZ R188, R209, R191, R32 ;  /* 0x000000bfd1bc2223 */ /* 0x000fe20000010020 */
[----:B------:R-:W-:Y:S01]  /*4130*/  @P3 PRMT R181, R181, 0x5410, R190 ;  /* 0x00005410b5b53816 */ /* 0x000fe200000000be */
[----:B------:R-:W1:Y:S01]  /*4140*/  @P3 LDC R191, c[0x0][0x40c] ;  /* 0x00010300ffbf3b82 */ /* 0x000e620000000800 */
[----:B------:R-:W-:-:S04]  /*4150*/  @P2 FFMA.FTZ R190, R11, R248, R249 ;  /* 0x000000f80bbe2223 */ /* 0x000fc800000100f9 */
[----:B------:R-:W-:Y:S01]  /*4160*/  @P2 FADD.FTZ R190, R10, -R190 ;  /* 0x800000be0abe2221 */ /* 0x000fe20000010000 */
[----:B-1----:R-:W-:-:S04]  /*4170*/  @P3 FMUL.FTZ R191, R188, R191 ;  /* 0x000000bfbcbf3220 */ /* 0x002fc80000410000 */
[----:B------:R-:W-:Y:S01]  /*4180*/  @P3 FFMA.FTZ R128, R189, R191, R128 ;  /* 0x000000bfbd803223 */ /* 0x000fe20000010080 */
[----:B------:R-:W-:-:S05]  /*4190*/  @P3 SHF.L.U32 R189, R46, 0x10, RZ ;  /* 0x000000102ebd3819 */ /* 0x000fca00000006ff */
[----:B------:R-:W-:Y:S02]  /*41a0*/  @P3 FMUL.FTZ R189, R189, R191 ;  /* 0x000000bfbdbd3220 */ /* 0x000fe40000410000 */
[----:B------:R-:W1:Y:S03]  /*41b0*/  @P3 LDC R191, c[0x0][0x40c] ;  /* 0x00010300ffbf3b82 */ /* 0x000e660000000800 */
[----:B------:R-:W-:-:S04]  /*41c0*/  @P3 F2FP.BF16.F32.PACK_AB R189, RZ, R189 ;  /* 0x000000bdffbd323e */ /* 0x000fc800000010ff */
[----:B------:R-:W-:Y:S02]  /*41d0*/  @P3 PRMT R182, R189, 0x7610, R182 ;  /* 0x00007610bdb63816 */ /* 0x000fe400000000b6 */
[----:B------:R-:W-:Y:S01]  /*41e0*/  MOV R189, R33 ;  /* 0x0000002100bd7202 */ /* 0x000fe20000000f00 */
[----:B------:R-:W-:Y:S01]  /*41f0*/  @P2 FFMA.FTZ R189, R209, R190, R33 ;  /* 0x000000bed1bd2223 */ /* 0x000fe20000010021 */
[----:B------:R-:W-:-:S04]  /*4200*/  @P3 PRMT R190, R178, 0x7632, R190 ;  /* 0x00007632b2be3816 */ /* 0x000fc800000000be */
[----:B------:R-:W-:Y:S01]  /*4210*/  @P3 SHF.L.U32 R190, R190, 0x10, RZ ;  /* 0x00000010bebe3819 */ /* 0x000fe200000006ff */
[----:B-1----:R-:W-:-:S04]  /*4220*/  @P3 FMUL.FTZ R191, R189, R191 ;  /* 0x000000bfbdbf3220 */ /* 0x002fc80000410000 */
[----:B------:R-:W-:Y:S01]  /*4230*/  @P3 FFMA.FTZ R129, R191, R190, R129 ;  /* 0x000000bebf813223 */ /* 0x000fe20000010081 */
[----:B------:R-:W-:Y:S02]  /*4240*/  @P3 SHF.L.U32 R190, R250, 0x10, RZ ;  /* 0x00000010fabe3819 */ /* 0x000fe400000006ff */
[----:B------:R-:W-:-:S03]  /*4250*/  @P3 SHF.L.U32 R250, R179, 0x10, RZ ;  /* 0x00000010b3fa3819 */ /* 0x000fc600000006ff */
[----:B------:R-:W-:Y:S01]  /*4260*/  @P3 FMUL.FTZ R190, R190, R191 ;  /* 0x000000bfbebe3220 */ /* 0x000fe20000410000 */
[----:B------:R-:W-:-:S04]  /*4270*/  @P2 FFMA.FTZ R191, R213, R248, R249 ;  /* 0x000000f8d5bf2223 */ /* 0x000fc800000100f9 */
[----:B------:R-:W-:Y:S01]  /*4280*/  @P3 F2FP.BF16.F32.PACK_AB R190, RZ, R190 ;  /* 0x000000beffbe323e */ /* 0x000fe200000010ff */
[----:B------:R-:W-:-:S03]  /*4290*/  @P2 FADD.FTZ R191, R195, -R191 ;  /* 0x800000bfc3bf2221 */ /* 0x000fc60000010000 */
[----:B------:R-:W-:Y:S02]  /*42a0*/  @P3 PRMT R182, R182, 0x5410, R190 ;  /* 0x00005410b6b63816 */ /* 0x000fe400000000be */
[----:B------:R-:W-:Y:S01]  /*42b0*/  MOV R190, R34 ;  /* 0x0000002200be7202 */ /* 0x000fe20000000f00 */
[----:B------:R-:W-:Y:S02]  /*42c0*/  @P2 FFMA.FTZ R190, R209, R191, R34 ;  /* 0x000000bfd1be2223 */ /* 0x000fe40000010022 */
[----:B------:R-:W1:Y:S02]  /*42d0*/  @P3 LDC R191, c[0x0][0x40c] ;  /* 0x00010300ffbf3b82 */ /* 0x000e640000000800 */
[----:B-1----:R-:W-:-:S04]  /*42e0*/  @P3 FMUL.FTZ R191, R190, R191 ;  /* 0x000000bfbebf3220 */ /* 0x002fc80000410000 */
        /* <DEDUP_REMOVED lines=8> */
[----:B------:R-:W-:Y:S01]  /*4370*/  @P2 FFMA.FTZ R191, R209, R250, R35 ;  /* 0x000000fad1bf2223 */ /* 0x000fe20000010023 */
[----:B------:R-:W-:-:S03]  /*4380*/  @P3 PRMT R250, R179, 0x7632, R250 ;  /* 0x00007632b3fa3816 */ /* 0x000fc600000000fa */
[----:B0-----:R-:W-:Y:S01]  /*4390*/  @P3 FMUL.FTZ R251, R191, R251 ;  /* 0x000000fbbffb3220 */ /* 0x001fe20000410000 */
[----:B------:R-:W-:-:S05]  /*43a0*/  @P3 SHF.L.U32 R250, R250, 0x10, RZ ;  /* 0x00000010fafa3819 */ /* 0x000fca00000006ff */
[----:B------:R-:W-:Y:S01]  /*43b0*/  @P3 FFMA.FTZ R131, R251, R250, R131 ;  /* 0x000000fafb833223 */ /* 0x000fe20000010083 */
[----:B------:R-:W-:-:S04]  /*43c0*/  PRMT R250, R47, 0x7632, R250 ;  /* 0x000076322ffa7816 */ /* 0x000fc800000000fa */
[----:B------:R-:W-:-:S05]  /*43d0*/  @P3 SHF.L.U32 R250, R250, 0x10, RZ ;  /* 0x00000010fafa3819 */ /* 0x000fca00000006ff */
[----:B------:R-:W-:-:S05]  /*43e0*/  @P3 FMUL.FTZ R250, R250, R251 ;  /* 0x000000fbfafa3220 */ /* 0x000fca0000410000 */
[----:B------:R-:W-:-:S04]  /*43f0*/  @P3 F2FP.BF16.F32.PACK_AB R250, RZ, R250 ;  /* 0x000000fafffa323e */ /* 0x000fc800000010ff */
[----:B------:R-:W-:-:S07]  /*4400*/  @P3 PRMT R183, R183, 0x5410, R250 ;  /* 0x00005410b7b73816 */ /* 0x000fce00000000fa */
.L_x_5968:
[----:B------:R-:W-:Y:S05]  /*4410*/  BSYNC.RECONVERGENT B1 ;  /* 0x0000000000017941 */ /* 0x000fea0003800200 */
.L_x_5951:
[----:B------:R-:W-:Y:S01]  /*4420*/  ISETP.NE.U32.AND P1, PT, R201, RZ, PT ;  /* 0x000000ffc900720c */ /* 0x000fe20003f25070 */
[----:B------:R-:W-:Y:S03]  /*4430*/  BSSY.RECONVERGENT B1, `(.L_x_5984) ;  /* 0x000000e000017945 */ /* 0x000fe60003800200 */
[----:B------:R-:W-:-:S13]  /*4440*/  ISETP.NE.AND.EX P1, PT, R200, RZ, PT, P1 ;  /* 0x000000ffc800720c */ /* 0x000fda0003f25310 */
[----:B------:R-:W0:Y:S02]  /*4450*/  @P1 LDC.64 R200, c[0x0][0x478] ;  /* 0x00011e00ffc81b82 */ /* 0x000e240000000a00 */
[----:B0-----:R-:W-:-:S05]  /*4460*/  @P1 IMAD.WIDE.U32 R200, R247, 0x20, R200 ;  /* 0x00000020f7c81825 */ /* 0x001fca00078e00c8 */
[----:B------:R-:W-:Y:S04]  /*4470*/  @P1 STG.E.128 desc[UR6][R200.64], R184 ;  /* 0x000000b8c8001986 */ /* 0x000fe8000c101d06 */
[----:B------:R0:W-:Y:S02]  /*4480*/  @P1 STG.E.128 desc[UR6][R200.64+0x10], R188 ;  /* 0x000010bcc8001986 */ /* 0x0001e4000c101d06 */
[----:B0-----:R-:W0:Y:S02]  /*4490*/  @P3 LDC.64 R200, c[0x0][0x468] ;  /* 0x00011a00ffc83b82 */ /* 0x001e240000000a00 */
[----:B0-----:R-:W-:-:S05]  /*44a0*/  @P3 IMAD.WIDE.U32 R200, R246, 0x10, R200 ;  /* 0x00000010f6c83825 */ /* 0x001fca00078e00c8 */
[----:B------:R0:W-:Y:S01]  /*44b0*/  @P3 STG.E.128 desc[UR6][R200.64], R180 ;  /* 0x000000b4c8003986 */ /* 0x0001e2000c101d06 */
[----:B------:R-:W-:Y:S05]  /*44c0*/  @!P3 BRA `(.L_x_5985) ;  /* 0x000000000010b947 */ /* 0x000fea0003800000 */
[----:B-----5:R-:W1:Y:S01]  /*44d0*/  LDC.64 R178, c[0x0][0x390] ;  /* 0x0000e400ffb27b82 */ /* 0x020e620000000a00 */
[----:B------:R-:W-:-:S05]  /*44e0*/  IADD3 R176, PT, PT, R246, 0x20, RZ ;  /* 0x00000020f6b07810 */ /* 0x000fca0007ffe0ff */
[----:B-1----:R-:W-:-:S06]  /*44f0*/  IMAD.WIDE.U32 R176, R176, 0x10, R178 ;  /* 0x00000010b0b07825 */ /* 0x002fcc00078e00b2 */
[----:B------:R-:W5:Y:S02]  /*4500*/  LDG.E.128 R176, desc[UR6][R176.64] ;  /* 0x00000006b0b07981 */ /* 0x000f64000c1e1d00 */
.L_x_5985:
[----:B------:R-:W-:Y:S05]  /*4510*/  BSYNC.RECONVERGENT B1 ;  /* 0x0000000000017941 */ /* 0x000fea0003800200 */
.L_x_5984:
[----:B------:R-:W-:Y:S04]  /*4520*/  BSSY.RECONVERGENT B1, `(.L_x_5986) ;  /* 0x00001ef000017945 */ /* 0x000fe80003800200 */
[----:B------:R-:W-:Y:S05]  /*4530*/  @!P0 BRA `(.L_x_5987) ;  /* 0x0000000c004c8947 */ /* 0x000fea0003800000 */
[----:B------:R-:W-:Y:S05]  /*4540*/  @!P1 BRA `(.L_x_5988) ;  /* 0x0000000400a49947 */ /* 0x000fea0003800000 */
[----:B------:R-:W1:Y:S01]  /*4550*/  @P3 LDC R187, c[0x0][0x40c] ;  /* 0x00010300ffbb3b82 */ /* 0x000e620000000800 */
[-CC-:B------:R-:W-:Y:S01]  /*4560*/  @P2 FFMA.FTZ R185, R214, R248.reuse, R249.reuse ;  /* 0x000000f8d6b92223 */ /* 0x180fe200000100f9 */
[--C-:B------:R-:W-:Y:S01]  /*4570*/  @P2 FFMA.FTZ R186, R7, R248, R249.reuse ;  /* 0x000000f807ba2223 */ /* 0x100fe200000100f9 */
[----:B-----5:R-:W-:Y:S01]  /*4580*/  MOV R184, R28 ;  /* 0x0000001c00b87202 */ /* 0x020fe20000000f00 */
[----:B------:R-:W-:Y:S01]  /*4590*/  @P2 FFMA.FTZ R190, R6, R248, R249 ;  /* 0x000000f806be2223 */ /* 0x000fe200000100f9 */
[----:B------:R-:W-:Y:S01]  /*45a0*/  @P2 FADD.FTZ R185, R196, -R185 ;  /* 0x800000b9c4b92221 */ /* 0x000fe20000010000 */
[----:B------:R-:W-:Y:S01]  /*45b0*/  @P2 FADD.FTZ R186, R5, -R186 ;  /* 0x800000ba05ba2221 */ /* 0x000fe20000010000 */
[----:B------:R-:W-:Y:S01]  /*45c0*/  @P3 SHF.L.U32 R188, R52, 0x10, RZ ;  /* 0x0000001034bc3819 */ /* 0x000fe200000006ff */
[----:B------:R-:W2:Y:S01]  /*45d0*/  @P3 LDC R189, c[0x0][0x40c] ;  /* 0x00010300ffbd3b82 */ /* 0x000ea20000000800 */
[C---:B------:R-:W-:Y:S01]  /*45e0*/  @P2 FFMA.FTZ R184, R209.reuse, R185, R28 ;  /* 0x000000b9d1b82223 */ /* 0x040fe2000001001c */
[----:B------:R-:W-:Y:S01]  /*45f0*/  MOV R185, R29 ;  /* 0x0000001d00b97202 */ /* 0x000fe20000000f00 */
[----:B------:R-:W-:Y:S01]  /*4600*/  @P2 FFMA.FTZ R185, R209, R186, R29 ;  /* 0x000000bad1b92223 */ /* 0x000fe2000001001d */
[----:B------:R-:W-:Y:S01]  /*4610*/  @P3 SHF.L.U32 R186, R176, 0x10, RZ ;  /* 0x00000010b0ba3819 */ /* 0x000fe200000006ff */
[----:B------:R-:W-:Y:S01]  /*4620*/  @P2 FADD.FTZ R190, R4, -R190 ;  /* 0x800000be04be2221 */ /* 0x000fe20000010000 */
[----:B------:R-:W-:-:S02]  /*4630*/  PRMT R251, R52, 0x7632, R251 ;  /* 0x0000763234fb7816 */ /* 0x000fc400000000fb */
[----:B0-----:R-:W-:Y:S01]  /*4640*/  PRMT R201, R53, 0x7632, R201 ;  /* 0x0000763235c97816 */ /* 0x001fe200000000c9 */
[----:B------:R-:W0:Y:S01]  /*4650*/  @P3 LDC R191, c[0x0][0x40c] ;  /* 0x00010300ffbf3b82 */ /* 0x000e220000000800 */
[----:B------:R-:W-:Y:S01]  /*4660*/  PRMT R200, R54, 0x7632, R200 ;  /* 0x0000763236c87816 */ /* 0x000fe200000000c8 */
[----:B-1----:R-:W-:-:S04]  /*4670*/  @P3 FMUL.FTZ R187, R184, R187 ;  /* 0x000000bbb8bb3220 */ /* 0x002fc80000410000 */
[----:B------:R-:W-:Y:S01]  /*4680*/  @P3 FFMA.FTZ R124, R186, R187, R124 ;  /* 0x000000bbba7c3223 */ /* 0x000fe2000001007c */
[----:B------:R-:W-:Y:S01]  /*4690*/  @P3 FMUL.FTZ R187, R187, R188 ;  /* 0x000000bcbbbb3220 */ /* 0x000fe20000410000 */
[----:B------:R-:W-:Y:S01]  /*46a0*/  @P2 FFMA.FTZ R188, R215, R248, R249 ;  /* 0x000000f8d7bc2223 */ /* 0x000fe200000100f9 */
[----:B------:R-:W-:Y:S01]  /*46b0*/  MOV R186, R30 ;  /* 0x0000001e00ba7202 */ /* 0x000fe20000000f00 */
[----:B--2---:R-:W-:Y:S02]  /*46c0*/  @P3 FMUL.FTZ R189, R185, R189 ;  /* 0x000000bdb9bd3220 */ /* 0x004fe40000410000 */
[----:B------:R-:W-:Y:S01]  /*46d0*/  @P2 FADD.FTZ R188, R197, -R188 ;  /* 0x800000bcc5bc2221 */ /* 0x000fe20000010000 */
[----:B------:R-:W-:-:S03]  /*46e0*/  @P3 F2FP.BF16.F32.PACK_AB R187, RZ, R187 ;  /* 0x000000bbffbb323e */ /* 0x000fc600000010ff */
[----:B------:R-:W-:Y:S01]  /*46f0*/  @P2 FFMA.FTZ R186, R209, R188, R30 ;  /* 0x000000bcd1ba2223 */ /* 0x000fe2000001001e */
[----:B------:R-:W-:Y:S01]  /*4700*/  @P3 PRMT R180, R187, 0x7610, R180 ;  /* 0x00007610bbb43816 */ /* 0x000fe200000000b4 */
[----:B------:R-:W1:Y:S01]  /*4710*/  @P3 LDC R188, c[0x0][0x40c] ;  /* 0x00010300ffbc3b82 */ /* 0x000e620000000800 */
[----:B------:R-:W-:-:S04]  /*4720*/  @P3 PRMT R187, R176, 0x7632, R187 ;  /* 0x00007632b0bb3816 */ /* 0x000fc800000000bb */
[----:B------:R-:W-:-:S05]  /*4730*/  @P3 SHF.L.U32 R187, R187, 0x10, RZ ;  /* 0x00000010bbbb3819 */ /* 0x000fca00000006ff */
[----:B------:R-:W-:Y:S01]  /*4740*/  @P3 FFMA.FTZ R125, R189, R187, R125 ;  /* 0x000000bbbd7d3223 */ /* 0x000fe2000001007d */
[----:B------:R-:W-:-:S05]  /*4750*/  @P3 SHF.L.U32 R187, R251, 0x10, RZ ;  /* 0x00000010fbbb3819 */ /* 0x000fca00000006ff */
[----:B------:R-:W-:Y:S01]  /*4760*/  @P3 FMUL.FTZ R187, R189, R187 ;  /* 0x000000bbbdbb3220 */ /* 0x000fe20000410000 */
[----:B------:R-:W-:Y:S01]  /*4770*/  @P3 SHF.L.U32 R189, R177, 0x10, RZ ;  /* 0x00000010b1bd3819 */ /* 0x000fe200000006ff */
[----:B-1----:R-:W-:-:S04]  /*4780*/  @P3 FMUL.FTZ R188, R186, R188 ;  /* 0x000000bcbabc3220 */ /* 0x002fc80000410000 */
[----:B------:R-:W-:Y:S01]  /*4790*/  @P3 FFMA.FTZ R126, R189, R188, R126 ;  /* 0x000000bcbd7e3223 */ /* 0x000fe2000001007e */
[----:B------:R-:W-:-:S05]  /*47a0*/  @P3 SHF.L.U32 R189, R53, 0x10, RZ ;  /* 0x0000001035bd3819 */ /* 0x000fca00000006ff */
[----:B------:R-:W-:Y:S01]  /*47b0*/  @P3 FMUL.FTZ R189, R188, R189 ;  /* 0x000000bdbcbd3220 */ /* 0x000fe20000410000 */
[----:B------:R-:W-:Y:S02]  /*47c0*/  @P3 F2FP.BF16.F32.PACK_AB R188, RZ, R187 ;  /* 0x000000bbffbc323e */ /* 0x000fe400000010ff */
[----:B------:R-:W-:Y:S01]  /*47d0*/  MOV R187, R31 ;  /* 0x0000001f00bb7202 */ /* 0x000fe20000000f00 */
[----:B------:R-:W-:Y:S01]  /*47e0*/  @P2 FFMA.FTZ R187, R209, R190, R31 ;  /* 0x000000bed1bb2223 */ /* 0x000fe2000001001f */
[--C-:B------:R-:W-:Y:S01]  /*47f0*/  @P3 PRMT R180, R180, 0x5410, R188.reuse ;  /* 0x00005410b4b43816 */ /* 0x100fe200000000bc */
[----:B------:R-:W1:Y:S01]  /*4800*/  @P3 LDC R190, c[0x0][0x40c] ;  /* 0x00010300ffbe3b82 */ /* 0x000e620000000800 */
[----:B------:R-:W-:Y:S02]  /*4810*/  @P3 PRMT R188, R177, 0x7632, R188 ;  /* 0x00007632b1bc3816 */ /* 0x000fe400000000bc */
[----:B------:R-:W-:Y:S02]  /*4820*/  @P3 F2FP.BF16.F32.PACK_AB R189, RZ, R189 ;  /* 0x000000bdffbd323e */ /* 0x000fe400000010ff */
[----:B------:R-:W-:-:S02]  /*4830*/  @P3 SHF.L.U32 R188, R188, 0x10, RZ ;  /* 0x00000010bcbc3819 */ /* 0x000fc400000006ff */
[----:B------:R-:W-:Y:S01]  /*4840*/  @P3 PRMT R181, R189, 0x7610, R181 ;  /* 0x00007610bdb53816 */ /* 0x000fe200000000b5 */
[----:B------:R-:W-:-:S04]  /*4850*/  @P2 FFMA.FTZ R189, R217, R248, R249 ;  /* 0x000000f8d9bd2223 */ /* 0x000fc800000100f9 */
[----:B------:R-:W-:Y:S01]  /*4860*/  @P2 FADD.FTZ R189, R216, -R189 ;  /* 0x800000bdd8bd2221 */ /* 0x000fe20000010000 */
[----:B-1----:R-:W-:-:S04]  /*4870*/  @P3 FMUL.FTZ R190, R187, R190 ;  /* 0x000000bebbbe3220 */ /* 0x002fc80000410000 */
[----:B------:R-:W-:Y:S01]  /*4880*/  @P3 FFMA.FTZ R127, R190, R188, R127 ;  /* 0x000000bcbe7f3223 */ /* 0x000fe2000001007f */
[----:B------:R-:W-:-:S05]  /*4890*/  @P3 SHF.L.U32 R188, R201, 0x10, RZ ;  /* 0x00000010c9bc3819 */ /* 0x000fca00000006ff */
[----:B------:R-:W-:Y:S01]  /*48a0*/  @P3 FMUL.FTZ R188, R190, R188 ;  /* 0x000000bcbebc3220 */ /* 0x000fe20000410000 */
[----:B------:R-:W-:-:S04]  /*48b0*/  @P3 SHF.L.U32 R190, R178, 0x10, RZ ;  /* 0x00000010b2be3819 */ /* 0x000fc800000006ff */
[----:B------:R-:W-:-:S04]  /*48c0*/  @P3 F2FP.BF16.F32.PACK_AB R188, RZ, R188 ;  /* 0x000000bcffbc323e */ /* 0x000fc800000010ff */
        /* <DEDUP_REMOVED lines=38> */
[----:B------:R-:W-:Y:S06]  /*4b30*/  @!P3 BRA `(.L_x_5989) ;  /* 0x000000180034b947 */ /* 0x000fec0003800000 */
[----:B------:R-:W-:Y:S01]  /*4b40*/  PRMT R200, R179, 0x7632, R200 ;  /* 0x00007632b3c87816 */ /* 0x000fe200000000c8 */
[----:B------:R-:W-:Y:S01]  /*4b50*/  FMUL.FTZ R201, R191, UR13 ;  /* 0x0000000dbfc97c20 */ /* 0x000fe20008410000 */
[----:B------:R-:W-:Y:S02]  /*4b60*/  PRMT R250, R55, 0x7632, R250 ;  /* 0x0000763237fa7816 */ /* 0x000fe400000000fa */
[----:B------:R-:W-:-:S05]  /*4b70*/  SHF.L.U32 R200, R200, 0x10, RZ ;  /* 0x00000010c8c87819 */ /* 0x000fca00000006ff */
[----:B------:R-:W-:Y:S01]  /*4b80*/  FFMA.FTZ R123, R201, R200, R123 ;  /* 0x000000c8c97b7223 */ /* 0x000fe2000001007b */
[----:B------:R-:W-:-:S05]  /*4b90*/  SHF.L.U32 R200, R250, 0x10, RZ ;  /* 0x00000010fac87819 */ /* 0x000fca00000006ff */
[----:B------:R-:W-:-:S05]  /*4ba0*/  FMUL.FTZ R200, R201, R200 ;  /* 0x000000c8c9c87220 */ /* 0x000fca0000410000 */
[----:B------:R-:W-:-:S04]  /*4bb0*/  F2FP.BF16.F32.PACK_AB R200, RZ, R200 ;  /* 0x000000c8ffc8723e */ /* 0x000fc800000010ff */
[----:B------:R-:W-:Y:S01]  /*4bc0*/  PRMT R183, R183, 0x5410, R200 ;  /* 0x00005410b7b77816 */ /* 0x000fe200000000c8 */
[----:B------:R-:W-:Y:S06]  /*4bd0*/  BRA `(.L_x_5989) ;  /* 0x00000018000c7947 */ /* 0x000fec0003800000 */
.L_x_5988:
[----:B0-----:R-:W-:Y:S01]  /*4be0*/  @P2 FFMA.FTZ R201, R214, R248, R249 ;  /* 0x000000f8d6c92223 */ /* 0x001fe200000100f9 */
[----:B-----5:R-:W-:Y:S02]  /*4bf0*/  MOV R200, R28 ;  /* 0x0000001c00c87202 */ /* 0x020fe40000000f00 */
[----:B------:R-:W-:Y:S01]  /*4c00*/  PRMT R251, R54, 0x7632, R251 ;  /* 0x0000763236fb7816 */ /* 0x000fe200000000fb */
        /* <DEDUP_REMOVED lines=89> */
[----:B------:R-:W-:Y:S02]  /*51a0*/  MOV R201, R27 ;  /* 0x0000001b00c97202 */ /* 0x000fe40000000f00 */
[----:B------:R-:W-:Y:S01]  /*51b0*/  PRMT R250, R55, 0x7632, R250 ;  /* 0x0000763237fa7816 */ /* 0x000fe200000000fa */
        /* <DEDUP_REMOVED lines=11> */
.L_x_5987:
        /* <DEDUP_REMOVED lines=36> */
[----:B0-----:R-:W-:Y:S01]  /*54b0*/  FFMA.FTZ R200, R214, R248, R249 ;  /* 0x000000f8d6c87223 */ /* 0x001fe200000100f9 */
        /* <DEDUP_REMOVED lines=11> */
.L_x_5992:
[----:B------:R-:W-:Y:S05]  /*5570*/  BSYNC.RECONVERGENT B2 ;  /* 0x0000000000027941 */ /* 0x000fea0003800200 */
.L_x_5991:
[----:B------:R-:W-:Y:S04]  /*5580*/  BSSY.RECONVERGENT B2, `(.L_x_5993) ;  /* 0x0000010000027945 */ /* 0x000fe80003800200 */
[----:B------:R-:W-:Y:S05]  /*5590*/  @!P3 BRA `(.L_x_5994) ;  /* 0x000000000038b947 */ /* 0x000fea0003800000 */
[----:B0-----:R-:W-:Y:S01]  /*55a0*/  FFMA.FTZ R200, R7, R248, R249 ;  /* 0x000000f807c87223 */ /* 0x001fe200000100f9 */
[----:B------:R-:W-:Y:S02]  /*55b0*/  ISETP.GT.AND P4, PT, R210, RZ, PT ;  /* 0x000000ffd200720c */ /* 0x000fe40003f84270 */
[----:B------:R-:W-:Y:S01]  /*55c0*/  PRMT R250, R52, 0x7632, R250 ;  /* 0x0000763234fa7816 */ /* 0x000fe200000000fa */
[----:B------:R-:W-:-:S04]  /*55d0*/  FADD.FTZ R200, R5, -R200 ;  /* 0x800000c805c87221 */ /* 0x000fc80000010000 */
[----:B------:R-:W-:-:S05]  /*55e0*/  FMUL.FTZ R200, R209, R200 ;  /* 0x000000c8d1c87220 */ /* 0x000fca0000410000 */
[----:B------:R-:W-:Y:S02]  /*55f0*/  FSEL R201, R200, RZ, P4 ;  /* 0x000000ffc8c97208 */ /* 0x000fe40002000000 */
[----:B------:R-:W-:-:S03]  /*5600*/  PRMT R200, R176, 0x7632, R200 ;  /* 0x00007632b0c87816 */ /* 0x000fc600000000c8 */
[----:B------:R-:W-:Y:S01]  /*5610*/  FMUL.FTZ R201, R201, UR13 ;  /* 0x0000000dc9c97c20 */ /* 0x000fe20008410000 */
[----:B------:R-:W-:-:S05]  /*5620*/  SHF.L.U32 R200, R200, 0x10, RZ ;  /* 0x00000010c8c87819 */ /* 0x000fca00000006ff */
[----:B------:R-:W-:Y:S01]  /*5630*/  FFMA.FTZ R125, R201, R200, R125 ;  /* 0x000000c8c97d7223 */ /* 0x000fe2000001007d */
[----:B------:R-:W-:-:S05]  /*5640*/  SHF.L.U32 R200, R250, 0x10, RZ ;  /* 0x00000010fac87819 */ /* 0x000fca00000006ff */
[----:B------:R-:W-:-:S05]  /*5650*/  FMUL.FTZ R200, R200, R201 ;  /* 0x000000c9c8c87220 */ /* 0x000fca0000410000 */
[----:B------:R-:W-:-:S04]  /*5660*/  F2FP.BF16.F32.PACK_AB R200, RZ, R200 ;  /* 0x000000c8ffc8723e */ /* 0x000fc800000010ff */
[----:B------:R-:W-:-:S07]  /*5670*/  PRMT R180, R180, 0x5410, R200 ;  /* 0x00005410b4b47816 */ /* 0x000fce00000000c8 */
.L_x_5994:
[----:B------:R-:W-:Y:S05]  /*5680*/  BSYNC.RECONVERGENT B2 ;  /* 0x0000000000027941 */ /* 0x000fea0003800200 */
.L_x_5993:
[----:B------:R-:W-:Y:S04]  /*5690*/  BSSY.RECONVERGENT B2, `(.L_x_5995) ;  /* 0x000000e000027945 */ /* 0x000fe80003800200 */
[----:B------:R-:W-:Y:S05]  /*56a0*/  @!P3 BRA `(.L_x_5996) ;  /* 0x000000000030b947 */ /* 0x000fea0003800000 */
        /* <DEDUP_REMOVED lines=12> */
.L_x_5996:
[----:B------:R-:W-:Y:S05]  /*5770*/  BSYNC.RECONVERGENT B2 ;  /* 0x0000000000027941 */ /* 0x000fea0003800200 */
.L_x_5995:
        /* <DEDUP_REMOVED lines=16> */
.L_x_5998:
[----:B------:R-:W-:Y:S05]  /*5880*/  BSYNC.RECONVERGENT B2 ;  /* 0x0000000000027941 */ /* 0x000fea0003800200 */
.L_x_5997:
        /* <DEDUP_REMOVED lines=14> */
.L_x_6000:
[----:B------:R-:W-:Y:S05]  /*5970*/  BSYNC.RECONVERGENT B2 ;  /* 0x0000000000027941 */ /* 0x000fea0003800200 */
.L_x_5999:
        /* <DEDUP_REMOVED lines=16> */
.L_x_6002:
[----:B------:R-:W-:Y:S05]  /*5a80*/  BSYNC.RECONVERGENT B2 ;  /* 0x0000000000027941 */ /* 0x000fea0003800200 */
.L_x_6001:
        /* <DEDUP_REMOVED lines=14> */
.L_x_6004:
[----:B------:R-:W-:Y:S05]  /*5b70*/  BSYNC.RECONVERGENT B2 ;  /* 0x0000000000027941 */ /* 0x000fea0003800200 */
.L_x_6003:
[----:B------:R-:W-:Y:S05]  /*5b80*/  @!P3 BRA `(.L_x_5989) ;  /* 0x000000080020b947 */ /* 0x000fea0003800000 */
[----:B0-----:R-:W-:Y:S01]  /*5b90*/  PRMT R201, R179, 0x7632, R201 ;  /* 0x00007632b3c97816 */ /* 0x001fe200000000c9 */
        /* <DEDUP_REMOVED lines=9> */
.L_x_5990:
        /* <DEDUP_REMOVED lines=14> */
.L_x_6006:
[----:B------:R-:W-:Y:S05]  /*5d10*/  BSYNC.RECONVERGENT B2 ;  /* 0x0000000000027941 */ /* 0x000fea0003800200 */
.L_x_6005:
[----:B------:R-:W-:Y:S04]  /*5d20*/  BSSY.RECONVERGENT B2, `(.L_x_6007) ;  /* 0x0000010000027945 */ /* 0x000fe80003800200 */
[----:B------:R-:W-:Y:S05]  /*5d30*/  @!P3 BRA `(.L_x_6008) ;  /* 0x000000000038b947 */ /* 0x000fea0003800000 */
[----:B0-----:R-:W-:Y:S01]  /*5d40*/  FFMA.FTZ R200, R7, R248, R249 ;  /* 0x000000f807c87223 */ /* 0x001fe200000100f9 */
[----:B------:R-:W-:Y:S02]  /*5d50*/  ISETP.GT.AND P4, PT, R210, RZ, PT ;  /* 0x000000ffd200720c */ /* 0x000fe40003f84270 */
[----:B------:R-:W-:Y:S01]  /*5d60*/  PRMT R250, R52, 0x7632, R250 ;  /* 0x0000763234fa7816 */ /* 0x000fe200000000fa */
[----:B------:R-:W-:-:S04]  /*5d70*/  FADD.FTZ R200, R5, -R200 ;  /* 0x800000c805c87221 */ /* 0x000fc80000010000 */
[----:B-----5:R-:W-:-:S05]  /*5d80*/  FMUL.FTZ R200, R209, R200 ;  /* 0x000000c8d1c87220 */ /* 0x020fca0000410000 */
        /* <DEDUP_REMOVED lines=9> */
.L_x_6008:
[----:B------:R-:W-:Y:S05]  /*5e20*/  BSYNC.RECONVERGENT B2 ;  /* 0x0000000000027941 */ /* 0x000fea0003800200 */
.L_x_6007:
        /* <DEDUP_REMOVED lines=14> */
.L_x_6010:
[----:B------:R-:W-:Y:S05]  /*5f10*/  BSYNC.RECONVERGENT B2 ;  /* 0x0000000000027941 */ /* 0x000fea0003800200 */
.L_x_6009:
        /* <DEDUP_REMOVED lines=16> */
.L_x_6012:
[----:B------:R-:W-:Y:S05]  /*6020*/  BSYNC.RECONVERGENT B2 ;  /* 0x0000000000027941 */ /* 0x000fea0003800200 */
.L_x_6011:
        /* <DEDUP_REMOVED lines=14> */
.L_x_6014:
[----:B------:R-:W-:Y:S05]  /*6110*/  BSYNC.RECONVERGENT B2 ;  /* 0x0000000000027941 */ /* 0x000fea0003800200 */
.L_x_6013:
        /* <DEDUP_REMOVED lines=16> */
.L_x_6016:
[----:B------:R-:W-:Y:S05]  /*6220*/  BSYNC.RECONVERGENT B2 ;  /* 0x0000000000027941 */ /* 0x000fea0003800200 */
.L_x_6015:
        /* <DEDUP_REMOVED lines=14> */
.L_x_6018:
[----:B------:R-:W-:Y:S05]  /*6310*/  BSYNC.RECONVERGENT B2 ;  /* 0x0000000000027941 */ /* 0x000fea0003800200 */
.L_x_6017:
        /* <DEDUP_REMOVED lines=15> */
.L_x_5989:
[----:B------:R-:W-:Y:S05]  /*6410*/  BSYNC.RECONVERGENT B1 ;  /* 0x0000000000017941 */ /* 0x000fea0003800200 */
.L_x_5986:
[----:B0-----:R-:W0:Y:S01]  /*6420*/  @P1 LDC.64 R200, c[0x0][0x478] ;  /* 0x00011e00ffc81b82 */ /* 0x001e220000000a00 */
[----:B------:R-:W-:Y:S01]  /*6430*/  @P1 IADD3 R250, PT, PT, R247, 0x20, RZ ;  /* 0x00000020f7fa1810 */ /* 0x000fe20007ffe0ff */
[----:B------:R-:W-:Y:S04]  /*6440*/  BSSY.RECONVERGENT B1, `(.L_x_6019) ;  /* 0x000000d000017945 */ /* 0x000fe80003800200 */
[----:B0-----:R-:W-:Y:S01]  /*6450*/  @P1 IMAD.WIDE.U32 R200, R250, 0x20, R200 ;  /* 0x00000020fac81825 */ /* 0x001fe200078e00c8 */
[----:B------:R-:W-:-:S04]  /*6460*/  @P3 IADD3 R250, PT, PT, R246, 0x20, RZ ;  /* 0x00000020f6fa3810 */ /* 0x000fc80007ffe0ff */
        /* <DEDUP_REMOVED lines=10> */
.L_x_6020:
[----:B------:R-:W-:Y:S05]  /*6510*/  BSYNC.RECONVERGENT B1 ;  /* 0x0000000000017941 */ /* 0x000fea0003800200 */
.L_x_6019:
        /* <DEDUP_REMOVED lines=108> */
.L_x_6023:
        /* <DEDUP_REMOVED lines=105> */
.L_x_6022:
        /* <DEDUP_REMOVED lines=48> */
.L_x_6027:
[----:B------:R-:W-:Y:S05]  /*7570*/  BSYNC.RECONVERGENT B2 ;  /* 0x0000000000027941 */ /* 0x000fea0003800200 */
.L_x_6026:
        /* <DEDUP_REMOVED lines=16> */
.L_x_6029:
[----:B------:R-:W-:Y:S05]  /*7680*/  BSYNC.RECONVERGENT B2 ;  /* 0x0000000000027941 */ /* 0x000fea0003800200 */
.L_x_6028:
        /* <DEDUP_REMOVED lines=14> */
.L_x_6031:
[----:B------:R-:W-:Y:S05]  /*7770*/  BSYNC.RECONVERGENT B2 ;  /* 0x0000000000027941 */ /* 0x000fea0003800200 */
.L_x_6030:
        /* <DEDUP_REMOVED lines=16> */
.L_x_6033:
[----:B------:R-:W-:Y:S05]  /*7880*/  BSYNC.RECONVERGENT B2 ;  /* 0x0000000000027941 */ /* 0x000fea0003800200 */
.L_x_6032:
        /* <DEDUP_REMOVED lines=14> */
.L_x_6035:
[----:B------:R-:W-:Y:S05]  /*7970*/  BSYNC.RECONVERGENT B2 ;  /* 0x0000000000027941 */ /* 0x000fea0003800200 */
.L_x_6034:
        /* <DEDUP_REMOVED lines=16> */
.L_x_6037:
[----:B------:R-:W-:Y:S05]  /*7a80*/  BSYNC.RECONVERGENT B2 ;  /* 0x0000000000027941 */ /* 0x000fea0003800200 */
.L_x_6036:
        /* <DEDUP_REMOVED lines=14> */
.L_x_6039:
[----:B------:R-:W-:Y:S05]  /*7b70*/  BSYNC.RECONVERGENT B2 ;  /* 0x0000000000027941 */ /* 0x000fea0003800200 */
.L_x_6038:
        /* <DEDUP_REMOVED lines=11> */
.L_x_6025:
        /* <DEDUP_REMOVED lines=14> */
.L_x_6041:
[----:B------:R-:W-:Y:S05]  /*7d10*/  BSYNC.RECONVERGENT B2 ;  /* 0x0000000000027941 */ /* 0x000fea0003800200 */
.L_x_6040:
        /* <DEDUP_REMOVED lines=16> */
.L_x_6043:
[----:B------:R-:W-:Y:S05]  /*7e20*/  BSYNC.RECONVERGENT B2 ;  /* 0x0000000000027941 */ /* 0x000fea0003800200 */
.L_x_6042:
        /* <DEDUP_REMOVED lines=14> */
.L_x_6045:
[----:B------:R-:W-:Y:S05]  /*7f10*/  BSYNC.RECONVERGENT B2 ;  /* 0x0000000000027941 */ /* 0x000fea0003800200 */
.L_x_6044:
        /* <DEDUP_REMOVED lines=16> */
.L_x_6047:
[----:B------:R-:W-:Y:S05]  /*8020*/  BSYNC.RECONVERGENT B2 ;  /* 0x0000000000027941 */ /* 0x000fea0003800200 */
.L_x_6046:
        /* <DEDUP_REMOVED lines=14> */
.L_x_6049:
[----:B------:R-:W-:Y:S05]  /*8110*/  BSYNC.RECONVERGENT B2 ;  /* 0x0000000000027941 */ /* 0x000fea0003800200 */
.L_x_6048:
        /* <DEDUP_REMOVED lines=16> */
.L_x_6051:
[----:B------:R-:W-:Y:S05]  /*8220*/  BSYNC.RECONVERGENT B2 ;  /* 0x0000000000027941 */ /* 0x000fea0003800200 */
.L_x_6050:
        /* <DEDUP_REMOVED lines=14> */
.L_x_6053:
[----:B------:R-:W-:Y:S05]  /*8310*/  BSYNC.RECONVERGENT B2 ;  /* 0x0000000000027941 */ /* 0x000fea0003800200 */
.L_x_6052:
        /* <DEDUP_REMOVED lines=15> */
.L_x_6024:
[----:B------:R-:W-:Y:S05]  /*8410*/  BSYNC.RECONVERGENT B1 ;  /* 0x0000000000017941 */ /* 0x000fea0003800200 */
.L_x_6021:
[----:B0-----:R-:W0:Y:S01]  /*8420*/  @P1 LDC.64 R200, c[0x0][0x478] ;  /* 0x00011e00ffc81b82 */ /* 0x001e220000000a00 */
[----:B------:R-:W-:Y:S01]  /*8430*/  @P1 IADD3 R250, PT, PT, R247, 0x40, RZ ;  /* 0x00000040f7fa1810 */ /* 0x000fe20007ffe0ff */
[----:B------:R-:W-:Y:S04]  /*8440*/  BSSY.RECONVERGENT B1, `(.L_x_6054) ;  /* 0x000000d000017945 */ /* 0x000fe80003800200 */
[----:B0-----:R-:W-:Y:S01]  /*8450*/  @P1 IMAD.WIDE.U32 R200, R250, 0x20, R200 ;  /* 0x00000020fac81825 */ /* 0x001fe200078e00c8 */
[C---:B------:R-:W-:Y:S02]  /*8460*/  @P3 IADD3 R250, PT, PT, R246.reuse, 0x40, RZ ;  /* 0x00000040f6fa3810 */ /* 0x040fe40007ffe0ff */
[----:B------:R-:W-:Y:S02]  /*8470*/  IADD3 R246, PT, PT, R246, 0x60, RZ ;  /* 0x00000060f6f67810 */ /* 0x000fe40007ffe0ff */
[----:B------:R-:W-:Y:S04]  /*8480*/  @P1 STG.E.128 desc[UR6][R200.64], R184 ;  /* 0x000000b8c8001986 */ /* 0x000fe8000c101d06 */
[----:B------:R0:W-:Y:S02]  /*8490*/  @P1 STG.E.128 desc[UR6][R200.64+0x10], R188 ;  /* 0x000010bcc8001986 */ /* 0x0001e4000c101d06 */
[----:B0-----:R-:W0:Y:S02]  /*84a0*/  @P3 LDC.64 R200, c[0x0][0x468] ;  /* 0x00011a00ffc83b82 */ /* 0x001e240000000a00 */
[----:B0-----:R-:W-:-:S05]  /*84b0*/  @P3 IMAD.WIDE.U32 R200, R250, 0x10, R200 ;  /* 0x00000010fac83825 */ /* 0x001fca00078e00c8 */
[----:B------:R0:W-:Y:S01]  /*84c0*/  @P3 STG.E.128 desc[UR6][R200.64], R180 ;  /* 0x000000b4c8003986 */ /* 0x0001e2000c101d06 */
[----:B------:R-:W-:Y:S05]  /*84d0*/  @!P3 BRA `(.L_x_6055) ;  /* 0x00000000000cb947 */ /* 0x000fea0003800000 */
[----:B-----5:R-:W1:Y:S02]  /*84e0*/  LDC.64 R176, c[0x0][0x390] ;  /* 0x0000e400ffb07b82 */ /* 0x020e640000000a00 */
[----:B-1----:R-:W-:-:S06]  /*84f0*/  IMAD.WIDE.U32 R176, R246, 0x10, R176 ;  /* 0x00000010f6b07825 */ /* 0x002fcc00078e00b0 */
[----:B------:R-:W5:Y:S02]  /*8500*/  LDG.E.128 R176, desc[UR6][R176.64] ;  /* 0x00000006b0b07981 */ /* 0x000f64000c1e1d00 */
.L_x_6055:
[----:B------:R-:W-:Y:S05]  /*8510*/  BSYNC.RECONVERGENT B1 ;  /* 0x0000000000017941 */ /* 0x000fea0003800200 */
.L_x_6054:
        /* <DEDUP_REMOVED lines=108> */
.L_x_6058:
[----:B0-----:R-:W-:Y:S01]  /*8be0*/  @P2 FFMA.FTZ R201, R238, R248, R249 ;  /* 0x000000f8eec92223 */ /* 0x001fe200000100f9 */
[----:B-----5:R-:W-:Y:S02]  /*8bf0*/  MOV R200, R168 ;  /* 0x000000a800c87202 */ /* 0x020fe40000000f00 */
[----:B------:R-:W-:Y:S01]  /*8c00*/  PRMT R251, R69, 0x7632, R251 ;  /* 0x0000763245fb7816 */ /* 0x000fe200000000fb */
[----:B------:R-:W-:Y:S01]  /*8c10*/  @P2 FADD.FTZ R201, R237, -R201 ;  /* 0x800000c9edc92221 */ /* 0x000fe20000010000 */
[----:B------:R-:W-:-:S03]  /*8c20*/  PRMT R250, R70, 0x7632, R250 ;  /* 0x0000763246fa7816 */ /* 0x000fc600000000fa */
        /* <DEDUP_REMOVED lines=100> */
.L_x_6057:
[----:B------:R-:W-:Y:S05]  /*9270*/  @!P1 BRA `(.L_x_6060) ;  /* 0x00000008006c9947 */ /* 0x000fea0003800000 */
[----:B------:R-:W-:Y:S01]  /*9280*/  BSSY.RECONVERGENT B2, `(.L_x_6061) ;  /* 0x000000f000027945 */ /* 0x000fe20003800200 */
[----:B------:R-:W-:-:S03]  /*9290*/  ISETP.GT.AND P0, PT, R210, RZ, PT ;  /* 0x000000ffd200720c */ /* 0x000fc60003f04270 */
[----:B------:R-:W-:Y:S10]  /*92a0*/  @!P3 BRA `(.L_x_6062) ;  /* 0x000000000030b947 */ /* 0x000ff40003800000 */
        /* <DEDUP_REMOVED lines=11> */
[----:B0-----:R-:W-:-:S07]  /*9360*/  PRMT R180, R184, 0x7610, R180 ;  /* 0x00007610b8b47816 */ /* 0x001fce00000000b4 */
.L_x_6062:
[----:B------:R-:W-:Y:S05]  /*9370*/  BSYNC.RECONVERGENT B2 ;  /* 0x0000000000027941 */ /* 0x000fea0003800200 */
.L_x_6061:
[----:B------:R-:W-:Y:S04]  /*9380*/  BSSY.RECONVERGENT B2, `(.L_x_6063) ;  /* 0x0000010000027945 */ /* 0x000fe80003800200 */
[----:B------:R-:W-:Y:S05]  /*9390*/  @!P3 BRA `(.L_x_6064) ;  /* 0x000000000038b947 */ /* 0x000fea0003800000 */
[----:B------:R-:W-:Y:S01]  /*93a0*/  FFMA.FTZ R184, R242, R248, R249 ;  /* 0x000000f8f2b87223 */ /* 0x000fe200000100f9 */
        /* <DEDUP_REMOVED lines=12> */
[----:B0-----:R-:W-:-:S07]  /*9470*/  PRMT R180, R180, 0x5410, R184 ;  /* 0x00005410b4b47816 */ /* 0x001fce00000000b8 */
.L_x_6064:
[----:B------:R-:W-:Y:S05]  /*9480*/  BSYNC.RECONVERGENT B2 ;  /* 0x0000000000027941 */ /* 0x000fea0003800200 */
.L_x_6063:
        /* <DEDUP_REMOVED lines=14> */
.L_x_6066:
[----:B------:R-:W-:Y:S05]  /*9570*/  BSYNC.RECONVERGENT B2 ;  /* 0x0000000000027941 */ /* 0x000fea0003800200 */
.L_x_6065:
        /* <DEDUP_REMOVED lines=16> */
.L_x_6068:
[----:B------:R-:W-:Y:S05]  /*9680*/  BSYNC.RECONVERGENT B2 ;  /* 0x0000000000027941 */ /* 0x000fea0003800200 */
.L_x_6067:
        /* <DEDUP_REMOVED lines=14> */
.L_x_6070:
[----:B------:R-:W-:Y:S05]  /*9770*/  BSYNC.RECONVERGENT B2 ;  /* 0x0000000000027941 */ /* 0x000fea0003800200 */
.L_x_6069:
        /* <DEDUP_REMOVED lines=16> */
.L_x_6072:
[----:B------:R-:W-:Y:S05]  /*9880*/  BSYNC.RECONVERGENT B2 ;  /* 0x0000000000027941 */ /* 0x000fea0003800200 */
.L_x_6071:
        /* <DEDUP_REMOVED lines=14> */
.L_x_6074:
[----:B------:R-:W-:Y:S05]  /*9970*/  BSYNC.RECONVERGENT B2 ;  /* 0x0000000000027941 */ /* 0x000fea0003800200 */
.L_x_6073:
        /* <DEDUP_REMOVED lines=43> */
.L_x_6060:
        /* <DEDUP_REMOVED lines=14> */
.L_x_6076:
[----:B------:R-:W-:Y:S05]  /*9d10*/  BSYNC.RECONVERGENT B2 ;  /* 0x0000000000027941 */ /* 0x000fea0003800200 */
.L_x_6075:
        /* <DEDUP_REMOVED lines=16> */
.L_x_6078:
[----:B------:R-:W-:Y:S05]  /*9e20*/  BSYNC.RECONVERGENT B2 ;  /* 0x0000000000027941 */ /* 0x000fea0003800200 */
.L_x_6077:
        /* <DEDUP_REMOVED lines=14> */
.L_x_6080:
[----:B------:R-:W-:Y:S05]  /*9f10*/  BSYNC.RECONVERGENT B2 ;  /* 0x0000000000027941 */ /* 0x000fea0003800200 */
.L_x_6079:
        /* <DEDUP_REMOVED lines=16> */
.L_x_6082:
[----:B------:R-:W-:Y:S05]  /*a020*/  BSYNC.RECONVERGENT B2 ;  /* 0x0000000000027941 */ /* 0x000fea0003800200 */
.L_x_6081:
        /* <DEDUP_REMOVED lines=14> */
.L_x_6084:
[----:B------:R-:W-:Y:S05]  /*a110*/  BSYNC.RECONVERGENT B2 ;  /* 0x0000000000027941 */ /* 0x000fea0003800200 */
.L_x_6083:
        /* <DEDUP_REMOVED lines=16> */
.L_x_6086:
[----:B------:R-:W-:Y:S05]  /*a220*/  BSYNC.RECONVERGENT B2 ;  /* 0x0000000000027941 */ /* 0x000fea0003800200 */
.L_x_6085:
        /* <DEDUP_REMOVED lines=14> */
.L_x_6088:
[----:B------:R-:W-:Y:S05]  /*a310*/  BSYNC.RECONVERGENT B2 ;  /* 0x0000000000027941 */ /* 0x000fea0003800200 */
.L_x_6087:
[----:B0-----:R-:W0:Y:S01]  /*a320*/  @P3 LDC R200, c[0x0][0x40c] ;  /* 0x00010300ffc83b82 */ /* 0x001e220000000800 */
[----:B------:R-:W-:Y:S01]  /*a330*/  FFMA.FTZ R248, R207, R248, R249 ;  /* 0x000000f8cff87223 */ /* 0x000fe200000100f9 */
[----:B------:R-:W-:Y:S02]  /*a340*/  ISETP.GT.AND P0, PT, R210, RZ, PT ;  /* 0x000000ffd200720c */ /* 0x000fe40003f04270 */
[----:B-----5:R-:W-:Y:S01]  /*a350*/  @P3 PRMT R201, R179, 0x7632, R201 ;  /* 0x00007632b3c93816 */ /* 0x020fe200000000c9 */
[----:B------:R-:W-:Y:S01]  /*a360*/  FADD.FTZ R248, R245, -R248 ;  /* 0x800000f8f5f87221 */ /* 0x000fe20000010000 */
[----:B------:R-:W-:Y:S02]  /*a370*/  PRMT R250, R71, 0x7632, R250 ;  /* 0x0000763247fa7816 */ /* 0x000fe400000000fa */
[----:B------:R-:W-:Y:S01]  /*a380*/  @P3 SHF.L.U32 R201, R201, 0x10, RZ ;  /* 0x00000010c9c93819 */ /* 0x000fe200000006ff */
[----:B------:R-:W-:-:S05]  /*a390*/  FMUL.FTZ R248, R209, R248 ;  /* 0x000000f8d1f87220 */ /* 0x000fca0000410000 */
[----:B------:R-:W-:-:S05]  /*a3a0*/  FSEL R248, R248, RZ, P0 ;  /* 0x000000fff8f87208 */ /* 0x000fca0000000000 */
[----:B0-----:R-:W-:-:S04]  /*a3b0*/  @P3 FMUL.FTZ R200, R248, R200 ;  /* 0x000000c8f8c83220 */ /* 0x001fc80000410000 */
[----:B------:R-:W-:Y:S01]  /*a3c0*/  @P3 FFMA.FTZ R107, R200, R201, R107 ;  /* 0x000000c9c86b3223 */ /* 0x000fe2000001006b */
[----:B------:R-:W-:-:S05]  /*a3d0*/  @P3 SHF.L.U32 R201, R250, 0x10, RZ ;  /* 0x00000010fac93819 */ /* 0x000fca00000006ff */
[----:B------:R-:W-:-:S05]  /*a3e0*/  @P3 FMUL.FTZ R200, R201, R200 ;  /* 0x000000c8c9c83220 */ /* 0x000fca0000410000 */
[----:B------:R-:W-:-:S04]  /*a3f0*/  @P3 F2FP.BF16.F32.PACK_AB R200, RZ, R200 ;  /* 0x000000c8ffc8323e */ /* 0x000fc800000010ff */
[----:B------:R-:W-:-:S07]  /*a400*/  @P3 PRMT R183, R183, 0x5410, R200 ;  /* 0x00005410b7b73816 */ /* 0x000fce00000000c8 */
.L_x_6059:
[----:B------:R-:W-:Y:S05]  /*a410*/  BSYNC.RECONVERGENT B1 ;  /* 0x0000000000017941 */ /* 0x000fea0003800200 */
.L_x_6056:
[----:B0-----:R-:W0:Y:S01]  /*a420*/  @P1 LDC.64 R200, c[0x0][0x478] ;  /* 0x00011e00ffc81b82 */ /* 0x001e220000000a00 */
[----:B------:R-:W-:-:S05]  /*a430*/  @P1 IADD3 R247, PT, PT, R247, 0x60, RZ ;  /* 0x00000060f7f71810 */ /* 0x000fca0007ffe0ff */
[----:B0-----:R-:W-:-:S05]  /*a440*/  @P1 IMAD.WIDE.U32 R200, R247, 0x20, R200 ;  /* 0x00000020f7c81825 */ /* 0x001fca00078e00c8 */
[----:B------:R-:W-:Y:S04]  /*a450*/  @P1 STG.E.128 desc[UR6][R200.64], R184 ;  /* 0x000000b8c8001986 */ /* 0x000fe8000c101d06 */
[----:B------:R0:W-:Y:S02]  /*a460*/  @P1 STG.E.128 desc[UR6][R200.64+0x10], R188 ;  /* 0x000010bcc8001986 */ /* 0x0001e4000c101d06 */
[----:B0-----:R-:W0:Y:S02]  /*a470*/  @P3 LDC.64 R200, c[0x0][0x468] ;  /* 0x00011a00ffc83b82 */ /* 0x001e240000000a00 */
[----:B0-----:R-:W-:-:S05]  /*a480*/  @P3 IMAD.WIDE.U32 R200, R246, 0x10, R200 ;  /* 0x00000010f6c83825 */ /* 0x001fca00078e00c8 */
[----:B------:R0:W-:Y:S02]  /*a490*/  @P3 STG.E.128 desc[UR6][R200.64], R180 ;  /* 0x000000b4c8003986 */ /* 0x0001e4000c101d06 */
[----:B0-----:R-:W0:Y:S02]  /*a4a0*/  LDC.64 R200, c[0x0][0x380] ;  /* 0x0000e000ffc87b82 */ /* 0x001e240000000a00 */
[----:B0-----:R-:W-:-:S04]  /*a4b0*/  LEA R208, R200, R208, 0x2 ;  /* 0x000000d0c8d07211 */ /* 0x001fc800078e10ff */
[----:B------:R-:W-:-:S13]  /*a4c0*/  ISETP.GE.AND P0, PT, R208, R201, PT ;  /* 0x000000c9d000720c */ /* 0x000fda0003f06270 */
[----:B------:R-:W-:Y:S05]  /*a4d0*/  @!P0 BRA `(.L_x_6089) ;  /* 0xffffff6000708947 */ /* 0x000fea000383ffff */
.L_x_5946:
[----:B------:R-:W-:Y:S05]  /*a4e0*/  BSYNC B0 ;  /* 0x0000000000007941 */ /* 0x000fea0003800000 */
.L_x_5945:
        /* <DEDUP_REMOVED lines=95> */
[----:B------:R-:W-:Y:S06]  /*aae0*/  BAR.SYNC.DEFER_BLOCKING 0x0 ;  /* 0x0000000000007b1d */ /* 0x000fec0000010000 */
[----:B------:R-:W1:Y:S04]  /*aaf0*/  LDS R12, [R8] ;  /* 0x00000000080c7984 */ /* 0x000e680000000800 */
        /* <DEDUP_REMOVED lines=8> */
[----:B------:R-:W5:Y:S04]  /*ab80*/  LDS R37, [R8+0x1800] ;  /* 0x0018000008257984 */ /* 0x000f680000000800 */
[----:B------:R-:W5:Y:S01]  /*ab90*/  LDS R21, [R8+0xa00] ;  /* 0x000a000008157984 */ /* 0x000f620000000800 */
[----:B-1----:R-:W-:-:S03]  /*aba0*/  FADD.FTZ R12, RZ, R12 ;  /* 0x0000000cff0c7221 */ /* 0x002fc60000010000 */
[----:B------:R-:W1:Y:S01]  /*abb0*/  LDS R24, [R8+0x1a00] ;  /* 0x001a000008187984 */ /* 0x000e620000000800 */
[----:B--2---:R-:W-:Y:S01]  /*abc0*/  FADD.FTZ R12, R12, R25 ;  /* 0x000000190c0c7221 */ /* 0x004fe20000010000 */
[----:B0-----:R-:W-:Y:S01]  /*abd0*/  IMAD R25, R4, UR4, RZ ;  /* 0x0000000404197c24 */ /* 0x001fe2000f8e02ff */
[----:B------:R-:W0:Y:S01]  /*abe0*/  LDCU.64 UR4, c[0x0][0x460] ;  /* 0x00008c00ff0477ac */ /* 0x000e220008000a00 */
[----:B------:R-:W2:Y:S01]  /*abf0*/  LDS R22, [R8+0xc00] ;  /* 0x000c000008167984 */ /* 0x000ea20000000800 */
[----:B---3--:R-:W-:Y:S02]  /*ac00*/  FADD.FTZ R14, RZ, R14 ;  /* 0x0000000eff0e7221 */ /* 0x008fe40000010000 */
[----:B------:R-:W-:Y:S01]  /*ac10*/  IADD3 R6, P0, PT, R25, R252, RZ ;  /* 0x000000fc19067210 */ /* 0x000fe20007f1e0ff */
[----:B------:R-:W3:Y:S01]  /*ac20*/  LDS R39, [R8+0x1c00] ;  /* 0x001c000008277984 */ /* 0x000ee20000000800 */
[----:B----4-:R-:W-:-:S03]  /*ac30*/  FADD.FTZ R14, R14, R31 ;  /* 0x0000001f0e0e7221 */ /* 0x010fc60000010000 */
[----:B------:R-:W4:Y:S01]  /*ac40*/  LDS R23, [R8+0xe00] ;  /* 0x000e000008177984 */ /* 0x000f220000000800 */
[----:B-----5:R-:W-:-:S03]  /*ac50*/  FADD.FTZ R16, RZ, R16 ;  /* 0x00000010ff107221 */ /* 0x020fc60000010000 */
[----:B------:R-:W5:Y:S01]  /*ac60*/  LDS R26, [R8+0x1e00] ;  /* 0x001e0000081a7984 */ /* 0x000f620000000800 */
        /* <DEDUP_REMOVED lines=151> */
.L_x_5950:
[----:B------:R-:W-:Y:S01]  /*b5e0*/  HFMA2 R250, -RZ, RZ, 0, 5.9604644775390625e-08 ;  /* 0x00000001fffa7431 */ /* 0x000fe200000001ff */
[----:B------:R-:W-:Y:S01]  /*b5f0*/  BSSY B1, `(.L_x_6090) ;  /* 0x0000006000017945 */ /* 0x000fe20003800000 */
[----:B------:R-:W-:Y:S02]  /*b600*/  MOV R249, 0x1f ;  /* 0x0000001f00f97802 */ /* 0x000fe40000000f00 */
[----:B------:R-:W-:-:S07]  /*b610*/  MOV R248, 0xffffffff ;  /* 0xffffffff00f87802 */ /* 0x000fce0000000f00 */
[----:B-----5:R-:W-:Y:S05]  /*b620*/  WARPSYNC.COLLECTIVE R248, `(.L_x_6091) ;  /* 0x00000000f8087348 */ /* 0x020fea0003c00000 */
[----:B------:R0:W1:Y:S02]  /*b630*/  SHFL.BFLY P1, R252, R200, R250, R249 ;  /* 0x0c0000fac8fc7389 */ /* 0x00006400000200f9 */
[----:B01---5:R-:W-:Y:S05]  /*b640*/  ENDCOLLECTIVE ;  /* 0x000000000000791b */ /* 0x023fea0003800000 */
.L_x_6091:
[----:B------:R-:W-:Y:S05]  /*b650*/  BSYNC B1 ;  /* 0x0000000000017941 */ /* 0x000fea0003800000 */
.L_x_6090:
        /* <DEDUP_REMOVED lines=9> */
.L_x_6092:
[----:B------:R-:W-:Y:S01]  /*b6f0*/  MOV R200, R251 ;  /* 0x000000fb00c87202 */ /* 0x000fe20000000f00 */
[----:B------:R-:W-:Y:S02]  /*b700*/  HFMA2 R250, -RZ, RZ, 0, 1.1920928955078125e-07 ;  /* 0x00000002fffa7431 */ /* 0x000fe400000001ff */
[----:B------:R-:W-:-:S07]  /*b710*/  FADD.FTZ R201, R252, R201 ;  /* 0x000000c9fcc97221 */ /* 0x000fce0000010000 */
[----:B------:R-:W-:Y:S05]  /*b720*/  WARPSYNC.COLLECTIVE R248, `(.L_x_6093) ;  /* 0x00000000f8087348 */ /* 0x000fea0003c00000 */
[----:B------:R0:W1:Y:S02]  /*b730*/  SHFL.BFLY P1, R252, R200, R250, R249 ;  /* 0x0c0000fac8fc7389 */ /* 0x00006400000200f9 */
[----:B01----:R-:W-:Y:S05]  /*b740*/  ENDCOLLECTIVE ;  /* 0x000000000000791b */ /* 0x003fea0003800000 */
.L_x_6093:
[----:B------:R-:W-:Y:S01]  /*b750*/  MOV R200, R201 ;  /* 0x000000c900c87202 */ /* 0x000fe20000000f00 */
[----:B------:R-:W-:-:S07]  /*b760*/  FADD.FTZ R251, R251, R252 ;  /* 0x000000fcfbfb7221 */ /* 0x000fce0000010000 */
[----:B------:R-:W-:Y:S05]  /*b770*/  WARPSYNC.COLLECTIVE R248, `(.L_x_6094) ;  /* 0x00000000f8087348 */ /* 0x000fea0003c00000 */
[----:B------:R0:W1:Y:S02]  /*b780*/  SHFL.BFLY P1, R252, R200, R250, R249 ;  /* 0x0c0000fac8fc7389 */ /* 0x00006400000200f9 */
[----:B01----:R-:W-:Y:S05]  /*b790*/  ENDCOLLECTIVE ;  /* 0x000000000000791b */ /* 0x003fea0003800000 */
.L_x_6094:
[----:B------:R-:W-:Y:S01]  /*b7a0*/  MOV R200, R251 ;  /* 0x000000fb00c87202 */ /* 0x000fe20000000f00 */
[----:B------:R-:W-:Y:S02]  /*b7b0*/  HFMA2 R250, -RZ, RZ, 0, 2.384185791015625e-07 ;  /* 0x00000004fffa7431 */ /* 0x000fe400000001ff */
[----:B------:R-:W-:-:S07]  /*b7c0*/  FADD.FTZ R201, R201, R252 ;  /* 0x000000fcc9c97221 */ /* 0x000fce0000010000 */
[----:B------:R-:W-:Y:S05]  /*b7d0*/  WARPSYNC.COLLECTIVE R248, `(.L_x_6095) ;  /* 0x00000000f8087348 */ /* 0x000fea0003c00000 */
[----:B------:R0:W1:Y:S02]  /*b7e0*/  SHFL.BFLY P1, R252, R200, R250, R249 ;  /* 0x0c0000fac8fc7389 */ /* 0x00006400000200f9 */
[----:B01----:R-:W-:Y:S05]  /*b7f0*/  ENDCOLLECTIVE ;  /* 0x000000000000791b */ /* 0x003fea0003800000 */
.L_x_6095:
[----:B------:R-:W-:Y:S01]  /*b800*/  MOV R200, R201 ;  /* 0x000000c900c87202 */ /* 0x000fe20000000f00 */
[----:B------:R-:W-:-:S07]  /*b810*/  FADD.FTZ R251, R251, R252 ;  /* 0x000000fcfbfb7221 */ /* 0x000fce0000010000 */
[----:B------:R-:W-:Y:S05]  /*b820*/  WARPSYNC.COLLECTIVE R248, `(.L_x_6096) ;  /* 0x00000000f8087348 */ /* 0x000fea0003c00000 */
[----:B------:R0:W1:Y:S02]  /*b830*/  SHFL.BFLY P1, R252, R200, R250, R249 ;  /* 0x0c0000fac8fc7389 */ /* 0x00006400000200f9 */
[----:B01----:R-:W-:Y:S05]  /*b840*/  ENDCOLLECTIVE ;  /* 0x000000000000791b */ /* 0x003fea0003800000 */
.L_x_6096:
[----:B------:R-:W-:Y:S01]  /*b850*/  MOV R200, R251 ;  /* 0x000000fb00c87202 */ /* 0x000fe20000000f00 */
[----:B------:R-:W-:Y:S02]  /*b860*/  HFMA2 R250, -RZ, RZ, 0, 4.76837158203125e-07 ;  /* 0x00000008fffa7431 */ /* 0x000fe400000001ff */
[----:B------:R-:W-:-:S07]  /*b870*/  FADD.FTZ R201, R201, R252 ;  /* 0x000000fcc9c97221 */ /* 0x000fce0000010000 */
[----:B------:R-:W-:Y:S05]  /*b880*/  WARPSYNC.COLLECTIVE R248, `(.L_x_6097) ;  /* 0x00000000f8087348 */ /* 0x000fea0003c00000 */
[----:B------:R0:W1:Y:S02]  /*b890*/  SHFL.BFLY P1, R252, R200, R250, R249 ;  /* 0x0c0000fac8fc7389 */ /* 0x00006400000200f9 */
[----:B01----:R-:W-:Y:S05]  /*b8a0*/  ENDCOLLECTIVE ;  /* 0x000000000000791b */ /* 0x003fea0003800000 */
.L_x_6097:
[----:B------:R-:W-:Y:S01]  /*b8b0*/  MOV R200, R201 ;  /* 0x000000c900c87202 */ /* 0x000fe20000000f00 */
[----:B------:R-:W-:-:S07]  /*b8c0*/  FADD.FTZ R251, R251, R252 ;  /* 0x000000fcfbfb7221 */ /* 0x000fce0000010000 */
[----:B------:R-:W-:Y:S05]  /*b8d0*/  WARPSYNC.COLLECTIVE R248, `(.L_x_6098) ;  /* 0x00000000f8087348 */ /* 0x000fea0003c00000 */
[----:B------:R0:W1:Y:S02]  /*b8e0*/  SHFL.BFLY P1, R252, R200, R250, R249 ;  /* 0x0c0000fac8fc7389 */ /* 0x00006400000200f9 */
[----:B01----:R-:W-:Y:S05]  /*b8f0*/  ENDCOLLECTIVE ;  /* 0x000000000000791b */ /* 0x003fea0003800000 */
.L_x_6098:
[----:B------:R-:W-:Y:S01]  /*b900*/  MOV R200, R251 ;  /* 0x000000fb00c87202 */ /* 0x000fe20000000f00 */
[----:B------:R-:W-:Y:S02]  /*b910*/  HFMA2 R250, -RZ, RZ, 0, 9.5367431640625e-07 ;  /* 0x00000010fffa7431 */ /* 0x000fe400000001ff */
[----:B------:R-:W-:-:S07]  /*b920*/  FADD.FTZ R201, R201, R252 ;  /* 0x000000fcc9c97221 */ /* 0x000fce0000010000 */
[----:B------:R-:W-:Y:S05]  /*b930*/  WARPSYNC.COLLECTIVE R248, `(.L_x_6099) ;  /* 0x00000000f8087348 */ /* 0x000fea0003c00000 */
[----:B------:R0:W1:Y:S02]  /*b940*/  SHFL.BFLY P1, R252, R200, R250, R249 ;  /* 0x0c0000fac8fc7389 */ /* 0x00006400000200f9 */
[----:B01----:R-:W-:Y:S05]  /*b950*/  ENDCOLLECTIVE ;  /* 0x000000000000791b */ /* 0x003fea0003800000 */
.L_x_6099:
[----:B------:R-:W-:Y:S01]  /*b960*/  MOV R200, R201 ;  /* 0x000000c900c87202 */ /* 0x000fe20000000f00 */
[----:B------:R0:W-:Y:S06]  /*b970*/  STL [R1], R252 ;  /* 0x000000fc01007387 */ /* 0x0001ec0000100800 */
[----:B0-----:R-:W-:Y:S05]  /*b980*/  WARPSYNC.COLLECTIVE R248, `(.L_x_6100) ;  /* 0x00000000f8087348 */ /* 0x001fea0003c00000 */
[----:B0-----:R0:W1:Y:S02]  /*b990*/  SHFL.BFLY P1, R252, R200, R250, R249 ;  /* 0x0c0000fac8fc7389 */ /* 0x00106400000200f9 */
[----:B01----:R-:W-:Y:S05]  /*b9a0*/  ENDCOLLECTIVE ;  /* 0x000000000000791b */ /* 0x003fea0003800000 */
.L_x_6100:
[----:B------:R-:W-:Y:S01]  /*b9b0*/  MOV R248, R252 ;  /* 0x000000fc00f87202 */ /* 0x000fe20000000f00 */
[----:B------:R-:W-:Y:S06]  /*b9c0*/  BRA `(.L_x_6101) ;  /* 0xffffff6800507947 */ /* 0x000fec000383ffff */
.L_x_6102:
        /* <DEDUP_REMOVED lines=11> */
.L_x_20013:


//--------------------- .text._ZN10layer_norm13ln_bwd_kernelINS_13Kernel_traitsI13__nv_bfloat16S2_fS2_fjLj1024ELj1ELj4ELj1ELj16ENS_18Kernel_traits_baseILj1024ES2_S2_fS2_fjLj128EEEEELb1ELb0ELb0ELb0EEEvNS_9BwdParamsE --------------------------
	.section	.text._ZN10layer_norm13ln_bwd_kernelINS_13Kernel_traitsI13__nv_bfloat16S2_fS2_fjLj1024ELj1ELj4ELj1ELj16ENS_18Kernel_traits_baseILj1024ES2_S2_fS2_fjLj128EEEEELb1ELb0ELb0ELb0EEEvNS_9BwdParamsE,"ax",@progbits
	.align	128
        .global         _ZN10layer_norm13ln_bwd_kernelINS_13Kernel_traitsI13__nv_bfloat16S2_fS2_fjLj1024ELj1ELj4ELj1ELj16ENS_18Kernel_traits_baseILj1024ES2_S2_fS2_fjLj128EEEEELb1ELb0ELb0ELb0EEEvNS_9BwdParamsE
        .type           _ZN10layer_norm13ln_bwd_kernelINS_13Kernel_traitsI13__nv_bfloat16S2_fS2_fjLj1024ELj1ELj4ELj1ELj16ENS_18Kernel_traits_baseILj1024ES2_S2_fS2_fjLj128EEEEELb1ELb0ELb0ELb0EEEvNS_9BwdParamsE,@function
        .size           _ZN10layer_norm13ln_bwd_kernelINS_13Kernel_traitsI13__nv_bfloat16S2_fS2_fjLj1024ELj1ELj4ELj1ELj16ENS_18Kernel_traits_baseILj1024ES2_S2_fS2_fjLj128EEEEELb1ELb0ELb0ELb0EEEvNS_9BwdParamsE,(.L_x_20014 - _ZN10layer_norm13ln_bwd_kernelINS_13Kernel_traitsI13__nv_bfloat16S2_fS2_fjLj1024ELj1ELj4ELj1ELj16ENS_18Kernel_traits_baseILj1024ES2_S2_fS2_fjLj128EEEEELb1ELb0ELb0ELb0EEEvNS_9BwdParamsE)
        .other          _ZN10layer_norm13ln_bwd_kernelINS_13Kernel_traitsI13__nv_bfloat16S2_fS2_fjLj1024ELj1ELj4ELj1ELj16ENS_18Kernel_traits_baseILj1024ES2_S2_fS2_fjLj128EEEEELb1ELb0ELb0ELb0EEEvNS_9BwdParamsE,@"STO_CUDA_ENTRY STV_DEFAULT"
_ZN10layer_norm13ln_bwd_kernelINS_13Kernel_traitsI13__nv_bfloat16S2_fS2_fjLj1024ELj1ELj4ELj1ELj16ENS_18Kernel_traits_baseILj1024ES2_S2_fS2_fjLj128EEEEELb1ELb0ELb0ELb0EEEvNS_9BwdParamsE:
.text._ZN10layer_norm13ln_bwd_kernelINS_13Kernel_traitsI13__nv_bfloat16S2_fS2_fjLj1024ELj1ELj4ELj1ELj16ENS_18Kernel_traits_baseILj1024ES2_S2_fS2_fjLj128EEEEELb1ELb0ELb0ELb0EEEvNS_9BwdParamsE:
        /* <DEDUP_REMOVED lines=127> */
.L_x_6144:
        /* <DEDUP_REMOVED lines=29> */
[----:B0-----:R-:W-:-:S05]  /*09c0*/  IMAD.WIDE.U32 R208, R22, 0x20, R208 ;  /* 0x0000002016d07825 */ /* 0x001fca00078e00d0 */
[----:B------:R-:W3:Y:S01]  /*09d0*/  LDG.E.128 R152, desc[UR6][R208.64] ;  /* 0x00000006d0987981 */ /* 0x000ee2000c1e1d00 */
[----:B-1----:R-:W-:-:S03]  /*09e0*/  IMAD.WIDE.U32 R156, R22, 0x10, R156 ;  /* 0x00000010169c7825 */ /* 0x002fc600078e009c */
[----:B------:R0:W4:Y:S04]  /*09f0*/  LDG.E.128 R160, desc[UR6][R208.64+0x10] ;  /* 0x00001006d0a07981 */ /* 0x000128000c1e1d00 */
[----:B------:R-:W4:Y:S01]  /*0a00*/  LDG.E.128 R156, desc[UR6][R156.64] ;  /* 0x000000069c9c7981 */ /* 0x000f22000c1e1d00 */
[----:B------:R-:W-:Y:S02]  /*0a10*/  ISETP.NE.AND.EX P1, PT, RZ, UR11, PT, P1 ;  /* 0x0000000bff007c0c */ /* 0x000fe4000bf25310 */
[----:B------:R-:W-:-:S11]  /*0a20*/  SHF.L.U32 R217, R40, 0x10, RZ ;  /* 0x0000001028d97819 */ /* 0x000fd600000006ff */
[----:B------:R-:W1:Y:S01]  /*0a30*/  @P1 LDC.64 R206, c[0x0][0x438] ;  /* 0x00010e00ffce1b82 */ /* 0x000e620000000a00 */
[----:B------:R-:W-:Y:S02]  /*0a40*/  SHF.L.U32 R214, R9, 0x10, RZ ;  /* 0x0000001009d67819 */ /* 0x000fe400000006ff */
[----:B------:R-:W-:Y:S02]  /*0a50*/  SHF.L.U32 R210, R8, 0x10, RZ ;  /* 0x0000001008d27819 */ /* 0x000fe400000006ff */
[----:B------:R-:W-:Y:S01]  /*0a60*/  SHF.L.U32 R213, R41, 0x10, RZ ;  /* 0x0000001029d57819 */ /* 0x000fe200000006ff */
[----:B--2---:R-:W-:Y:S01]  /*0a70*/  IMAD.WIDE.U32 R204, R22, 0x8, R204 ;  /* 0x0000000816cc7825 */ /* 0x004fe200078e00cc */
[----:B0-----:R-:W-:-:S04]  /*0a80*/  SHF.L.U32 R209, R42, 0x10, RZ ;  /* 0x000000102ad17819 */ /* 0x001fc800000006ff */
[----:B------:R-:W5:Y:S01]  /*0a90*/  LDG.E.64 R232, desc[UR6][R204.64] ;  /* 0x00000006cce87981 */ /* 0x000f62000c1e1b00 */
[----:B-1----:R-:W-:-:S05]  /*0aa0*/  @P1 IMAD.WIDE.U32 R206, R22, 0x20, R206 ;  /* 0x0000002016ce1825 */ /* 0x002fca00078e00ce */
[----:B------:R-:W5:Y:S04]  /*0ab0*/  @P1 LDG.E.128 R116, desc[UR6][R206.64] ;  /* 0x00000006ce741981 */ /* 0x000f68000c1e1d00 */
[----:B------:R0:W5:Y:S02]  /*0ac0*/  @P1 LDG.E.128 R120, desc[UR6][R206.64+0x10] ;  /* 0x00001006ce781981 */ /* 0x000164000c1e1d00 */
[----:B0-----:R-:W-:Y:S02]  /*0ad0*/  SHF.L.U32 R206, R7, 0x10, RZ ;  /* 0x0000001007ce7819 */ /* 0x001fe400000006ff */
[----:B------:R-:W-:Y:S01]  /*0ae0*/  IADD3 R228, PT, PT, R22, 0x20, RZ ;  /* 0x0000002016e47810 */ /* 0x000fe20007ffe0ff */
[C---:B---3--:R-:W-:Y:S01]  /*0af0*/  FADD.FTZ R216, -R218.reuse, R153 ;  /* 0x00000099dad87221 */ /* 0x048fe20000010100 */
        /* <DEDUP_REMOVED lines=26> */
[----:B------:R-:W-:Y:S01]  /*0ca0*/  FADD.FTZ R160, -R218, R160 ;  /* 0x000000a0daa07221 */ /* 0x000fe20000010100 */
        /* <DEDUP_REMOVED lines=9> */
[----:B------:R-:W-:Y:S01]  /*0d40*/  PRMT R205, R159, 0x7632, R205 ;  /* 0x000076329fcd7816 */ /* 0x000fe200000000cd */
[----:B------:R-:W-:Y:S01]  /*0d50*/  FADD.FTZ R84, R84, R156 ;  /* 0x0000009c54547221 */ /* 0x000fe20000010000 */
[----:B------:R-:W-:Y:S01]  /*0d60*/  FFMA.FTZ R56, R219, R156, R56 ;  /* 0x0000009cdb387223 */ /* 0x000fe20000010038 */
[----:B------:R-:W-:Y:S01]  /*0d70*/  FMUL.FTZ R208, R221, R208 ;  /* 0x000000d0ddd07220 */ /* 0x000fe20000410000 */
[----:B------:R-:W-:Y:S01]  /*0d80*/  SHF.L.U32 R159, R159, 0x10, RZ ;  /* 0x000000109f9f7819 */ /* 0x000fe200000006ff */
[----:B------:R-:W-:Y:S01]  /*0d90*/  FADD.FTZ R162, -R218, R162 ;  /* 0x000000a2daa27221 */ /* 0x000fe20000010100 */
[----:B------:R-:W-:Y:S01]  /*0da0*/  SHF.L.U32 R156, R43, 0x10, RZ ;  /* 0x000000102b9c7819 */ /* 0x000fe200000006ff */
[-C--:B------:R-:W-:Y:S01]  /*0db0*/  FMUL.FTZ R206, R206, R202.reuse ;  /* 0x000000cacece7220 */ /* 0x080fe20000410000 */
        /* <DEDUP_REMOVED lines=25> */
.L_x_6106:
[----:B------:R-:W-:Y:S05]  /*0f50*/  BSYNC.RECONVERGENT B1 ;  /* 0x0000000000017941 */ /* 0x000fea0003800200 */
.L_x_6105:
[----:B------:R-:W-:Y:S04]  /*0f60*/  BSSY.RECONVERGENT B1, `(.L_x_6107) ;  /* 0x000005f000017945 */ /* 0x000fe80003800200 */
[----:B------:R-:W-:Y:S05]  /*0f70*/  @!P4 BRA `(.L_x_6108) ;  /* 0x000000040074c947 */ /* 0x000fea0003800000 */
        /* <DEDUP_REMOVED lines=9> */
[----:B------:R-:W-:-:S13]  /*1010*/  ISETP.NE.AND.EX P1, PT, RZ, UR11, PT, P1 ;  /* 0x0000000bff007c0c */ /* 0x000fda000bf25310 */
[----:B------:R-:W1:Y:S01]  /*1020*/  @P1 LDC.64 R190, c[0x0][0x438] ;  /* 0x00010e00ffbe1b82 */ /* 0x000e620000000a00 */
[----:B------:R-:W-:Y:S02]  /*1030*/  SHF.L.U32 R201, R44, 0x10, RZ ;  /* 0x000000102cc97819 */ /* 0x000fe400000006ff */
[----:B------:R-:W-:Y:S02]  /*1040*/  SHF.L.U32 R194, R12, 0x10, RZ ;  /* 0x000000100cc27819 */ /* 0x000fe400000006ff */
[----:B------:R-:W-:Y:S02]  /*1050*/  SHF.L.U32 R198, R13, 0x10, RZ ;  /* 0x000000100dc67819 */ /* 0x000fe400000006ff */
[----:B------:R-:W-:Y:S02]  /*1060*/  SHF.L.U32 R197, R45, 0x10, RZ ;  /* 0x000000102dc57819 */ /* 0x000fe400000006ff */
[----:B0-----:R-:W-:Y:S01]  /*1070*/  SHF.L.U32 R193, R46, 0x10, RZ ;  /* 0x000000102ec17819 */ /* 0x001fe200000006ff */
[----:B-1----:R-:W-:-:S05]  /*1080*/  @P1 IMAD.WIDE.U32 R190, R228, 0x20, R190 ;  /* 0x00000020e4be1825 */ /* 0x002fca00078e00be */
[----:B------:R-:W5:Y:S04]  /*1090*/  @P1 LDG.E.128 R36, desc[UR6][R190.64] ;  /* 0x00000006be241981 */ /* 0x000f68000c1e1d00 */
[----:B------:R0:W5:Y:S01]  /*10a0*/  @P1 LDG.E.128 R32, desc[UR6][R190.64+0x10] ;  /* 0x00001006be201981 */ /* 0x000162000c1e1d00 */
[----:B--2---:R-:W-:-:S05]  /*10b0*/  IMAD.WIDE.U32 R188, R228, 0x8, R188 ;  /* 0x00000008e4bc7825 */ /* 0x004fca00078e00bc */
[----:B------:R1:W5:Y:S01]  /*10c0*/  LDG.E.64 R230, desc[UR6][R188.64] ;  /* 0x00000006bce67981 */ /* 0x000362000c1e1b00 */
[----:B------:R-:W-:Y:S01]  /*10d0*/  IADD3 R228, PT, PT, R228, 0x20, RZ ;  /* 0x00000020e4e47810 */ /* 0x000fe20007ffe0ff */
[C---:B---3--:R-:W-:Y:S01]  /*10e0*/  FADD.FTZ R196, -R218.reuse, R155 ;  /* 0x0000009bdac47221 */ /* 0x048fe20000010100 */
[C---:B------:R-:W-:Y:S01]  /*10f0*/  FADD.FTZ R200, -R218.reuse, R153 ;  /* 0x00000099dac87221 */ /* 0x040fe20000010100 */
[C---:B------:R-:W-:Y:S01]  /*1100*/  FADD.FTZ R186, -R218.reuse, R152 ;  /* 0x00000098daba7221 */ /* 0x040fe20000010100 */
[----:B------:R-:W-:Y:S01]  /*1110*/  FADD.FTZ R154, -R218, R154 ;  /* 0x0000009ada9a7221 */ /* 0x000fe20000010100 */
[----:B-----5:R-:W-:Y:S01]  /*1120*/  FMUL.FTZ R196, R221, R196 ;  /* 0x000000c4ddc47220 */ /* 0x020fe20000410000 */
[----:B----4-:R-:W-:Y:S02]  /*1130*/  PRMT R155, R157, 0x7632, R155 ;  /* 0x000076329d9b7816 */ /* 0x010fe4000000009b */
[C---:B------:R-:W-:Y:S02]  /*1140*/  PRMT R153, R156.reuse, 0x7632, R153 ;  /* 0x000076329c997816 */ /* 0x040fe40000000099 */
[----:B------:R-:W-:-:S02]  /*1150*/  SHF.L.U32 R156, R156, 0x10, RZ ;  /* 0x000000109c9c7819 */ /* 0x000fc400000006ff */
[----:B------:R-:W-:Y:S01]  /*1160*/  SHF.L.U32 R155, R155, 0x10, RZ ;  /* 0x000000109b9b7819 */ /* 0x000fe200000006ff */
[----:B------:R-:W-:Y:S01]  /*1170*/  FMUL.FTZ R200, R221, R200 ;  /* 0x000000c8ddc87220 */ /* 0x000fe20000410000 */
[----:B------:R-:W-:Y:S02]  /*1180*/  PRMT R192, R158, 0x7632, R192 ;  /* 0x000076329ec07816 */ /* 0x000fe400000000c0 */
[----:B------:R-:W-:Y:S01]  /*1190*/  SHF.L.U32 R153, R153, 0x10, RZ ;  /* 0x0000001099997819 */ /* 0x000fe200000006ff */
[----:B------:R-:W-:Y:S01]  /*11a0*/  FMUL.FTZ R203, R221, R186 ;  /* 0x000000baddcb7220 */ /* 0x000fe20000410000 */
[----:B------:R-:W-:Y:S01]  /*11b0*/  FMUL.FTZ R201, R201, R156 ;  /* 0x0000009cc9c97220 */ /* 0x000fe20000410000 */
[----:B------:R-:W-:Y:S01]  /*11c0*/  FMUL.FTZ R199, R221, R154 ;  /* 0x0000009addc77220 */ /* 0x000fe20000410000 */
[-C--:B------:R-:W-:Y:S01]  /*11d0*/  FMUL.FTZ R194, R194, R155.reuse ;  /* 0x0000009bc2c27220 */ /* 0x080fe20000410000 */
[----:B------:R-:W-:Y:S01]  /*11e0*/  FFMA.FTZ R95, R196, R155, R95 ;  /* 0x0000009bc45f7223 */ /* 0x000fe2000001005f */
[----:B------:R-:W-:Y:S01]  /*11f0*/  FADD.FTZ R131, R131, R155 ;  /* 0x0000009b83837221 */ /* 0x000fe20000010000 */
[----:B0-----:R-:W-:Y:S01]  /*1200*/  FADD.FTZ R190, -R218, R161 ;  /* 0x000000a1dabe7221 */ /* 0x001fe20000010100 */
[----:B------:R-:W-:Y:S01]  /*1210*/  SHF.L.U32 R154, R11, 0x10, RZ ;  /* 0x000000100b9a7819 */ /* 0x000fe200000006ff */
[-C--:B------:R-:W-:Y:S01]  /*1220*/  FMUL.FTZ R198, R198, R153.reuse ;  /* 0x00000099c6c67220 */ /* 0x080fe20000410000 */
[----:B------:R-:W-:Y:S01]  /*1230*/  SHF.L.U32 R155, R192, 0x10, RZ ;  /* 0x00000010c09b7819 */ /* 0x000fe200000006ff */
[----:B------:R-:W-:Y:S01]  /*1240*/  FFMA.FTZ R93, R200, R153, R93 ;  /* 0x00000099c85d7223 */ /* 0x000fe2000001005d */
[----:B------:R-:W-:Y:S01]  /*1250*/  SHF.L.U32 R157, R157, 0x10, RZ ;  /* 0x000000109d9d7819 */ /* 0x000fe200000006ff */
[----:B------:R-:W-:Y:S01]  /*1260*/  FADD.FTZ R129, R129, R153 ;  /* 0x0000009981817221 */ /* 0x000fe20000010000 */
[----:B------:R-:W-:Y:S01]  /*1270*/  FADD.FTZ R227, R227, R201 ;  /* 0x000000c9e3e37221 */ /* 0x000fe20000010000 */
[----:B------:R-:W-:Y:S01]  /*1280*/  FFMA.FTZ R153, R203, R201, R226 ;  /* 0x000000c9cb997223 */ /* 0x000fe200000100e2 */
        /* <DEDUP_REMOVED lines=8> */
[----:B------:R-:W-:Y:S01]  /*1310*/  SHF.L.U32 R158, R158, 0x10, RZ ;  /* 0x000000109e9e7819 */ /* 0x000fe200000006ff */
[----:B------:R-:W-:Y:S01]  /*1320*/  FADD.FTZ R133, R133, R155 ;  /* 0x0000009b85857221 */ /* 0x000fe20000010000 */
[----:B------:R-:W-:Y:S01]  /*1330*/  PRMT R152, R159, 0x7632, R152 ;  /* 0x000076329f987816 */ /* 0x000fe20000000098 */
[----:B------:R-:W-:Y:S01]  /*1340*/  FFMA.FTZ R97, R192, R155, R97 ;  /* 0x0000009bc0617223 */ /* 0x000fe20000010061 */
        /* <DEDUP_REMOVED lines=15> */
[----:B-1----:R-:W-:Y:S01]  /*1440*/  FADD.FTZ R188, -R218, R163 ;  /* 0x000000a3dabc7221 */ /* 0x002fe20000010100 */
[----:B------:R-:W-:Y:S01]  /*1450*/  FMUL.FTZ R189, R158, R159 ;  /* 0x0000009f9ebd7220 */ /* 0x000fe20000410000 */
        /* <DEDUP_REMOVED lines=15> */
.L_x_6108:
[----:B------:R-:W-:Y:S05]  /*1550*/  BSYNC.RECONVERGENT B1 ;  /* 0x0000000000017941 */ /* 0x000fea0003800200 */
.L_x_6107:
[----:B------:R-:W-:Y:S04]  /*1560*/  BSSY.RECONVERGENT B1, `(.L_x_6109) ;  /* 0x000005f000017945 */ /* 0x000fe80003800200 */
[----:B------:R-:W-:Y:S05]  /*1570*/  @!P3 BRA `(.L_x_6110) ;  /* 0x000000040074b947 */ /* 0x000fea0003800000 */
[----:B------:R-:W0:Y:S08]  /*1580*/  LDC.64 R158, c[0x0][0x3a8] ;  /* 0x0000ea00ff9e7b82 */ /* 0x000e300000000a00 */
[----:B------:R-:W1:Y:S08]  /*1590*/  LDC.64 R28, c[0x0][0x428] ;  /* 0x00010a00ff1c7b82 */ /* 0x000e700000000a00 */
[----:B------:R-:W2:Y:S01]  /*15a0*/  LDC.64 R222, c[0x0][0x3b0] ;  /* 0x0000ec00ffde7b82 */ /* 0x000ea20000000a00 */
[----:B0-----:R-:W-:-:S05]  /*15b0*/  IMAD.WIDE.U32 R158, R228, 0x20, R158 ;  /* 0x00000020e49e7825 */ /* 0x001fca00078e009e */
[----:B------:R-:W3:Y:S01]  /*15c0*/  LDG.E.128 R24, desc[UR6][R158.64] ;  /* 0x000000069e187981 */ /* 0x000ee2000c1e1d00 */
[----:B-1----:R-:W-:-:S03]  /*15d0*/  IMAD.WIDE.U32 R28, R228, 0x10, R28 ;  /* 0x00000010e41c7825 */ /* 0x002fc600078e001c */
[----:B------:R-:W4:Y:S04]  /*15e0*/  LDG.E.128 R152, desc[UR6][R158.64+0x10] ;  /* 0x000010069e987981 */ /* 0x000f28000c1e1d00 */
[----:B------:R-:W4:Y:S01]  /*15f0*/  LDG.E.128 R28, desc[UR6][R28.64] ;  /* 0x000000061c1c7981 */ /* 0x000f22000c1e1d00 */
[----:B--2---:R-:W-:-:S06]  /*1600*/  IMAD.WIDE.U32 R222, R228, 0x8, R222 ;  /* 0x00000008e4de7825 */ /* 0x004fcc00078e00de */
[----:B------:R-:W5:Y:S01]  /*1610*/  LDG.E.64 R222, desc[UR6][R222.64] ;  /* 0x00000006dede7981 */ /* 0x000f62000c1e1b00 */
        /* <DEDUP_REMOVED lines=11> */
[----:B------:R-:W-:Y:S02]  /*16d0*/  SHF.L.U32 R165, R14, 0x10, RZ ;  /* 0x000000100ea57819 */ /* 0x000fe400000006ff */
[----:B------:R-:W-:Y:S01]  /*16e0*/  IADD3 R228, PT, PT, R228, 0x20, RZ ;  /* 0x00000020e4e47810 */ /* 0x000fe20007ffe0ff */
[C---:B---3--:R-:W-:Y:S01]  /*16f0*/  FADD.FTZ R24, -R218.reuse, R24 ;  /* 0x00000018da187221 */ /* 0x048fe20000010100 */
[C---:B------:R-:W-:Y:S01]  /*1700*/  FADD.FTZ R162, -R218.reuse, R25 ;  /* 0x00000019daa27221 */ /* 0x040fe20000010100 */
[----:B------:R-:W-:-:S02]  /*1710*/  FADD.FTZ R180, -R218, R27 ;  /* 0x0000001bdab47221 */ /* 0x000fc40000010100 */
[----:B-----5:R-:W-:Y:S01]  /*1720*/  FMUL.FTZ R27, R221, R24 ;  /* 0x00000018dd1b7220 */ /* 0x020fe20000410000 */
[----:B----4-:R-:W-:Y:S01]  /*1730*/  FADD.FTZ R152, -R218, R152 ;  /* 0x00000098da987221 */ /* 0x010fe20000010100 */
[C---:B------:R-:W-:Y:S02]  /*1740*/  PRMT R23, R28.reuse, 0x7632, R23 ;  /* 0x000076321c177816 */ /* 0x040fe40000000017 */
[----:B------:R-:W-:Y:S02]  /*1750*/  SHF.L.U32 R25, R28, 0x10, RZ ;  /* 0x000000101c197819 */ /* 0x000fe400000006ff */
[----:B------:R-:W-:-:S03]  /*1760*/  SHF.L.U32 R24, R23, 0x10, RZ ;  /* 0x0000001017187819 */ /* 0x000fc600000006ff */
[-C--:B------:R-:W-:Y:S01]  /*1770*/  FMUL.FTZ R184, R184, R25.reuse ;  /* 0x00000019b8b87220 */ /* 0x080fe20000410000 */
[----:B------:R-:W-:Y:S01]  /*1780*/  PRMT R158, R29, 0x7632, R158 ;  /* 0x000076321d9e7816 */ /* 0x000fe2000000009e */
[----:B------:R-:W-:Y:S01]  /*1790*/  FMUL.FTZ R23, R221, R152 ;  /* 0x00000098dd177220 */ /* 0x000fe20000410000 */
[----:B------:R-:W-:Y:S01]  /*17a0*/  SHF.L.U32 R159, R29, 0x10, RZ ;  /* 0x000000101d9f7819 */ /* 0x000fe200000006ff */
[----:B------:R-:W-:Y:S01]  /*17b0*/  FMUL.FTZ R187, R187, R24 ;  /* 0x00000018bbbb7220 */ /* 0x000fe20000410000 */
[----:B------:R-:W-:Y:S01]  /*17c0*/  PRMT R29, R31, 0x7632, R29 ;  /* 0x000076321f1d7816 */ /* 0x000fe2000000001d */
[----:B------:R-:W-:Y:S01]  /*17d0*/  FADD.FTZ R152, R227, R184 ;  /* 0x000000b8e3987221 */ /* 0x000fe20000010000 */
[----:B0-----:R-:W-:Y:S01]  /*17e0*/  SHF.L.U32 R157, R31, 0x10, RZ ;  /* 0x000000101f9d7819 */ /* 0x001fe200000006ff */
[C---:B------:R-:W-:Y:S01]  /*17f0*/  FADD.FTZ R26, -R218.reuse, R26 ;  /* 0x0000001ada1a7221 */ /* 0x040fe20000010100 */
[----:B------:R-:W-:Y:S01]  /*1800*/  FMUL.FTZ R28, R221, R162 ;  /* 0x000000a2dd1c7220 */ /* 0x000fe20000410000 */
[C---:B------:R-:W-:Y:S01]  /*1810*/  FFMA.FTZ R31, R27.reuse, R184, R226 ;  /* 0x000000b81b1f7223 */ /* 0x040fe200000100e2 */
[----:B------:R-:W-:Y:S01]  /*1820*/  FADD.FTZ R156, -R218, R153 ;  /* 0x00000099da9c7221 */ /* 0x000fe20000010100 */
[----:B------:R-:W-:Y:S01]  /*1830*/  SHF.L.U32 R158, R158, 0x10, RZ ;  /* 0x000000109e9e7819 */ /* 0x000fe200000006ff */
[----:B------:R-:W-:Y:S01]  /*1840*/  FADD.FTZ R100, R100, R25 ;  /* 0x0000001964647221 */ /* 0x000fe20000010000 */
[----:B------:R-:W-:Y:S01]  /*1850*/  FFMA.FTZ R68, R27, R25, R68 ;  /* 0x000000191b447223 */ /* 0x000fe20000010044 */
[----:B------:R-:W-:Y:S01]  /*1860*/  FMUL.FTZ R182, R182, R159 ;  /* 0x0000009fb6b67220 */ /* 0x000fe20000410000 */
[----:B------:R-:W-:Y:S01]  /*1870*/  FADD.FTZ R153, R152, R187 ;  /* 0x000000bb98997221 */ /* 0x000fe20000010000 */
[----:B------:R-:W-:Y:S01]  /*1880*/  FMUL.FTZ R25, R221, R26 ;  /* 0x0000001add197220 */ /* 0x000fe20000410000 */
[C---:B------:R-:W-:Y:S01]  /*1890*/  FFMA.FTZ R152, R28.reuse, R187, R31 ;  /* 0x000000bb1c987223 */ /* 0x040fe2000001001f */
[----:B------:R-:W-:Y:S01]  /*18a0*/  FFMA.FTZ R69, R28, R24, R69 ;  /* 0x000000181c457223 */ /* 0x000fe20000010045 */
[----:B------:R-:W-:Y:S01]  /*18b0*/  FADD.FTZ R101, R101, R24 ;  /* 0x0000001865657221 */ /* 0x000fe20000010000 */
[C---:B------:R-:W-:Y:S01]  /*18c0*/  FMUL.FTZ R26, R221.reuse, R180 ;  /* 0x000000b4dd1a7220 */ /* 0x040fe20000410000 */
[----:B------:R-:W-:Y:S01]  /*18d0*/  SHF.L.U32 R161, R30, 0x10, RZ ;  /* 0x000000101ea17819 */ /* 0x000fe200000006ff */
        /* <DEDUP_REMOVED lines=9> */
[----:B------:R-:W-:Y:S01]  /*1970*/  FADD.FTZ R153, R156, R185 ;  /* 0x000000b99c997221 */ /* 0x000fe20000010000 */
[C---:B------:R-:W-:Y:S01]  /*1980*/  FFMA.FTZ R152, R26.reuse, R185, R31 ;  /* 0x000000b91a987223 */ /* 0x040fe2000001001f */
[----:B------:R-:W-:Y:S01]  /*1990*/  FFMA.FTZ R71, R26, R158, R71 ;  /* 0x0000009e1a477223 */ /* 0x000fe20000010047 */
[----:B------:R-:W-:Y:S01]  /*19a0*/  FADD.FTZ R103, R103, R158 ;  /* 0x0000009e67677221 */ /* 0x000fe20000010000 */
[----:B------:R-:W-:Y:S01]  /*19b0*/  FMUL.FTZ R31, R221, R154 ;  /* 0x0000009add1f7220 */ /* 0x000fe20000410000 */
[----:B------:R-:W-:Y:S01]  /*19c0*/  SHF.L.U32 R158, R51, 0x10, RZ ;  /* 0x00000010339e7819 */ /* 0x000fe200000006ff */
[----:B------:R-:W-:Y:S01]  /*19d0*/  FADD.FTZ R154, R153, R180 ;  /* 0x000000b4999a7221 */ /* 0x000fe20000010000 */
[----:B------:R-:W-:Y:S01]  /*19e0*/  FMUL.FTZ R183, R183, R160 ;  /* 0x000000a0b7b77220 */ /* 0x000fe20000410000 */
[----:B------:R-:W-:Y:S01]  /*19f0*/  FFMA.FTZ R153, R23, R180, R152 ;  /* 0x000000b417997223 */ /* 0x000fe20000010098 */
[----:B------:R-:W-:Y:S01]  /*1a00*/  FADD.FTZ R105, R105, R160 ;  /* 0x000000a069697221 */ /* 0x000fe20000010000 */
[----:B------:R-:W-:Y:S01]  /*1a10*/  FFMA.FTZ R73, R24, R160, R73 ;  /* 0x000000a018497223 */ /* 0x000fe20000010049 */
[----:B------:R-:W-:Y:S01]  /*1a20*/  SHF.L.U32 R160, R29, 0x10, RZ ;  /* 0x000000101da07819 */ /* 0x000fe200000006ff */
[----:B------:R-:W-:Y:S01]  /*1a30*/  FADD.FTZ R30, -R218, R155 ;  /* 0x0000009bda1e7221 */ /* 0x000fe20000010100 */
        /* <DEDUP_REMOVED lines=17> */
.L_x_6110:
[----:B------:R-:W-:Y:S05]  /*1b50*/  BSYNC.RECONVERGENT B1 ;  /* 0x0000000000017941 */ /* 0x000fea0003800200 */
.L_x_6109:
        /* <DEDUP_REMOVED lines=9> */
[----:B------:R-:W4:Y:S04]  /*1bf0*/  LDG.E.128 R156, desc[UR6][R170.64+0x10] ;  /* 0x00001006aa9c7981 */ /* 0x000f28000c1e1d00 */
[----:B------:R-:W4:Y:S01]  /*1c00*/  LDG.E.128 R160, desc[UR6][R160.64] ;  /* 0x00000006a0a07981 */ /* 0x000f22000c1e1d00 */
[----:B------:R-:W-:Y:S01]  /*1c10*/  ISETP.NE.AND.EX P1, PT, RZ, UR11, PT, P1 ;  /* 0x0000000bff007c0c */ /* 0x000fe2000bf25310 */
[----:B--2---:R-:W-:-:S05]  /*1c20*/  IMAD.WIDE.U32 R166, R228, 0x8, R166 ;  /* 0x00000008e4a67825 */ /* 0x004fca00078e00a6 */
[----:B------:R0:W5:Y:S07]  /*1c30*/  LDG.E.64 R224, desc[UR6][R166.64] ;  /* 0x00000006a6e07981 */ /* 0x00016e000c1e1b00 */
[----:B------:R-:W1:Y:S01]  /*1c40*/  @P1 LDC.64 R168, c[0x0][0x438] ;  /* 0x00010e00ffa81b82 */ /* 0x000e620000000a00 */
[----:B0-----:R-:W-:Y:S02]  /*1c50*/  SHF.L.U32 R166, R52, 0x10, RZ ;  /* 0x0000001034a67819 */ /* 0x001fe400000006ff */
[----:B------:R-:W-:-:S02]  /*1c60*/  SHF.L.U32 R170, R53, 0x10, RZ ;  /* 0x0000001035aa7819 */ /* 0x000fc400000006ff */
[----:B------:R-:W-:Y:S01]  /*1c70*/  SHF.L.U32 R177, R19, 0x10, RZ ;  /* 0x0000001013b17819 */ /* 0x000fe200000006ff */
[----:B-1----:R-:W-:-:S05]  /*1c80*/  @P1 IMAD.WIDE.U32 R168, R228, 0x20, R168 ;  /* 0x00000020e4a81825 */ /* 0x002fca00078e00a8 */
[----:B------:R-:W5:Y:S04]  /*1c90*/  @P1 LDG.E.128 R144, desc[UR6][R168.64] ;  /* 0x00000006a8901981 */ /* 0x000f68000c1e1d00 */
[----:B------:R0:W5:Y:S02]  /*1ca0*/  @P1 LDG.E.128 R148, desc[UR6][R168.64+0x10] ;  /* 0x00001006a8941981 */ /* 0x000164000c1e1d00 */
[----:B0-----:R-:W-:Y:S02]  /*1cb0*/  SHF.L.U32 R169, R21, 0x10, RZ ;  /* 0x0000001015a97819 */ /* 0x001fe400000006ff */
[----:B------:R-:W-:Y:S02]  /*1cc0*/  SHF.L.U32 R173, R20, 0x10, RZ ;  /* 0x0000001014ad7819 */ /* 0x000fe400000006ff */
[----:B------:R-:W-:Y:S01]  /*1cd0*/  SHF.L.U32 R181, R18, 0x10, RZ ;  /* 0x0000001012b57819 */ /* 0x000fe200000006ff */
[C---:B---3--:R-:W-:Y:S01]  /*1ce0*/  FADD.FTZ R152, -R218.reuse, R152 ;  /* 0x00000098da987221 */ /* 0x048fe20000010100 */
[C---:B------:R-:W-:Y:S01]  /*1cf0*/  FADD.FTZ R164, -R218.reuse, R153 ;  /* 0x00000099daa47221 */ /* 0x040fe20000010100 */
[----:B------:R-:W-:-:S02]  /*1d00*/  FADD.FTZ R172, -R218, R155 ;  /* 0x0000009bdaac7221 */ /* 0x000fc40000010100 */
[C---:B-----5:R-:W-:Y:S01]  /*1d10*/  FMUL.FTZ R167, R221.reuse, R152 ;  /* 0x00000098dda77220 */ /* 0x060fe20000410000 */
[C---:B----4-:R-:W-:Y:S02]  /*1d20*/  PRMT R153, R160.reuse, 0x7632, R153 ;  /* 0x00007632a0997816 */ /* 0x050fe40000000099 */
[----:B------:R-:W-:Y:S01]  /*1d30*/  SHF.L.U32 R155, R160, 0x10, RZ ;  /* 0x00000010a09b7819 */ /* 0x000fe200000006ff */
[----:B------:R-:W-:Y:S01]  /*1d40*/  FMUL.FTZ R164, R221, R164 ;  /* 0x000000a4dda47220 */ /* 0x000fe20000410000 */
[----:B------:R-:W-:Y:S01]  /*1d50*/  SHF.L.U32 R152, R153, 0x10, RZ ;  /* 0x0000001099987819 */ /* 0x000fe200000006ff */
[----:B------:R-:W-:Y:S02]  /*1d60*/  FADD.FTZ R154, -R218, R154 ;  /* 0x0000009ada9a7221 */ /* 0x000fe40000010100 */
[-C--:B------:R-:W-:Y:S01]  /*1d70*/  FMUL.FTZ R166, R166, R155.reuse ;  /* 0x0000009ba6a67220 */ /* 0x080fe20000410000 */
[C-C-:B------:R-:W-:Y:S01]  /*1d80*/  FADD.FTZ R174, -R218.reuse, R156.reuse ;  /* 0x0000009cdaae7221 */ /* 0x140fe20000010100 */
[--C-:B------:R-:W-:Y:S01]  /*1d90*/  FADD.FTZ R176, -R218, R157.reuse ;  /* 0x0000009ddab07221 */ /* 0x100fe20000010100 */
[----:B------:R-:W-:Y:S01]  /*1da0*/  PRMT R156, R161, 0x7632, R156 ;  /* 0x00007632a19c7816 */ /* 0x000fe2000000009c */
[-C--:B------:R-:W-:Y:S01]  /*1db0*/  FMUL.FTZ R169, R169, R152.reuse ;  /* 0x00000098a9a97220 */ /* 0x080fe20000410000 */
[----:B------:R-:W-:Y:S01]  /*1dc0*/  PRMT R157, R162, 0x7632, R157 ;  /* 0x00007632a29d7816 */ /* 0x000fe2000000009d */
[----:B------:R-:W-:Y:S01]  /*1dd0*/  FFMA.FTZ R77, R164, R152, R77 ;  /* 0x00000098a44d7223 */ /* 0x000fe2000001004d */
[----:B------:R-:W-:Y:S01]  /*1de0*/  FADD.FTZ R109, R109, R152 ;  /* 0x000000986d6d7221 */ /* 0x000fe20000010000 */
[----:B------:R-:W-:Y:S01]  /*1df0*/  SHF.L.U32 R161, R161, 0x10, RZ ;  /* 0x00000010a1a17819 */ /* 0x000fe200000006ff */
[----:B------:R-:W-:Y:S01]  /*1e00*/  FADD.FTZ R152, R227, R166 ;  /* 0x000000a6e3987221 */ /* 0x000fe20000010000 */
[----:B------:R-:W-:Y:S01]  /*1e10*/  FFMA.FTZ R153, R167, R166, R226 ;  /* 0x000000a6a7997223 */ /* 0x000fe200000100e2 */
[----:B------:R-:W-:Y:S01]  /*1e20*/  FMUL.FTZ R171, R221, R154 ;  /* 0x0000009addab7220 */ /* 0x000fe20000410000 */
[----:B------:R-:W-:Y:S01]  /*1e30*/  FADD.FTZ R108, R108, R155 ;  /* 0x0000009b6c6c7221 */ /* 0x000fe20000010000 */
[----:B------:R-:W-:Y:S01]  /*1e40*/  FFMA.FTZ R76, R167, R155, R76 ;  /* 0x0000009ba74c7223 */ /* 0x000fe2000001004c */
[----:B------:R-:W-:Y:S01]  /*1e50*/  FMUL.FTZ R175, R221, R174 ;  /* 0x000000aeddaf7220 */ /* 0x000fe20000410000 */
[----:B------:R-:W-:Y:S01]  /*1e60*/  SHF.L.U32 R154, R157, 0x10, RZ ;  /* 0x000000109d9a7819 */ /* 0x000fe200000006ff */
[C---:B------:R-:W-:Y:S01]  /*1e70*/  FMUL.FTZ R174, R221.reuse, R176 ;  /* 0x000000b0ddae7220 */ /* 0x040fe20000410000 */
[----:B------:R-:W-:Y:S01]  /*1e80*/  SHF.L.U32 R156, R156, 0x10, RZ ;  /* 0x000000109c9c7819 */ /* 0x000fe200000006ff */
[----:B------:R-:W-:Y:S01]  /*1e90*/  FADD.FTZ R155, R152, R169 ;  /* 0x000000a9989b7221 */ /* 0x000fe20000010000 */
[----:B------:R-:W-:Y:S01]  /*1ea0*/  FMUL.FTZ R170, R170, R161 ;  /* 0x000000a1aaaa7220 */ /* 0x000fe20000410000 */
[----:B------:R-:W-:Y:S01]  /*1eb0*/  FFMA.FTZ R152, R164, R169, R153 ;  /* 0x000000a9a4987223 */ /* 0x000fe20000010099 */
[----:B------:R-:W-:Y:S01]  /*1ec0*/  FADD.FTZ R178, -R218, R159 ;  /* 0x0000009fdab27221 */ /* 0x000fe20000010100 */
[----:B------:R-:W-:Y:S01]  /*1ed0*/  FMUL.FTZ R168, R221, R172 ;  /* 0x000000acdda87220 */ /* 0x000fe20000410000 */
[----:B------:R-:W-:Y:S01]  /*1ee0*/  SHF.L.U32 R159, R162, 0x10, RZ ;  /* 0x00000010a29f7819 */ /* 0x000fe200000006ff */
[-C--:B------:R-:W-:Y:S01]  /*1ef0*/  FMUL.FTZ R177, R177, R154.reuse ;  /* 0x0000009ab1b17220 */ /* 0x080fe20000410000 */
[----:B------:R-:W-:Y:S01]  /*1f00*/  SHF.L.U32 R172, R54, 0x10, RZ ;  /* 0x0000001036ac7819 */ /* 0x000fe200000006ff */
[----:B------:R-:W-:Y:S01]  /*1f10*/  FFMA.FTZ R81, R174, R154, R81 ;  /* 0x0000009aae517223 */ /* 0x000fe20000010051 */
[----:B------:R-:W-:Y:S01]  /*1f20*/  FADD.FTZ R113, R113, R154 ;  /* 0x0000009a71717221 */ /* 0x000fe20000010000 */
[----:B------:R-:W-:Y:S01]  /*1f30*/  FMUL.FTZ R173, R173, R156 ;  /* 0x0000009cadad7220 */ /* 0x000fe20000410000 */
[----:B------:R-:W-:Y:S01]  /*1f40*/  FADD.FTZ R154, R155, R170 ;  /* 0x000000aa9b9a7221 */ /* 0x000fe20000010000 */
[----:B------:R-:W-:Y:S01]  /*1f50*/  FFMA.FTZ R153, R171, R170, R152 ;  /* 0x000000aaab997223 */ /* 0x000fe20000010098 */
[----:B------:R-:W-:-:S02]  /*1f60*/  FMUL.FTZ R172, R172, R159 ;  /* 0x0000009facac7220 */ /* 0x000fc40000410000 */
[----:B------:R-:W-:Y:S01]  /*1f70*/  FADD.FTZ R155, R154, R173 ;  /* 0x000000ad9a9b7221 */ /* 0x000fe20000010000 */
[----:B------:R-:W-:Y:S01]  /*1f80*/  FFMA.FTZ R152, R168, R173, R153 ;  /* 0x000000ada8987223 */ /* 0x000fe20000010099 */
[C---:B------:R-:W-:Y:S01]  /*1f90*/  PRMT R160, R163.reuse, 0x7632, R160 ;  /* 0x00007632a3a07816 */ /* 0x040fe200000000a0 */
[----:B------:R-:W-:Y:S01]  /*1fa0*/  FADD.FTZ R158, -R218, R158 ;  /* 0x0000009eda9e7221 */ /* 0x000fe20000010100 */
[----:B------:R-:W-:Y:S01]  /*1fb0*/  SHF.L.U32 R163, R163, 0x10, RZ ;  /* 0x00000010a3a37819 */ /* 0x000fe200000006ff */
[----:B------:R-:W-:Y:S01]  /*1fc0*/  FADD.FTZ R154, R155, R172 ;  /* 0x000000ac9b9a7221 */ /* 0x000fe20000010000 */
[----:B------:R-:W-:Y:S01]  /*1fd0*/  SHF.L.U32 R176, R55, 0x10, RZ ;  /* 0x0000001037b07819 */ /* 0x000fe200000006ff */
[----:B------:R-:W-:Y:S01]  /*1fe0*/  FFMA.FTZ R153, R175, R172, R152 ;  /* 0x000000acaf997223 */ /* 0x000fe20000010098 */
[----:B------:R-:W-:Y:S01]  /*1ff0*/  SHF.L.U32 R160, R160, 0x10, RZ ;  /* 0x00000010a0a07819 */ /* 0x000fe200000006ff */
[C---:B------:R-:W-:Y:S01]  /*2000*/  FMUL.FTZ R179, R221.reuse, R158 ;  /* 0x0000009eddb37220 */ /* 0x040fe20000410000 */
        /* <DEDUP_REMOVED lines=19> */
.L_x_6112:
[----:B------:R-:W-:Y:S05]  /*2140*/  BSYNC.RECONVERGENT B1 ;  /* 0x0000000000017941 */ /* 0x000fea0003800200 */
.L_x_6111:
        /* <DEDUP_REMOVED lines=24> */
.L_x_6156:
        /* <DEDUP_REMOVED lines=15> */
[-C--:B------:R-:W-:Y:S01]  /*23c0*/  FFMA.FTZ R152, R211, R157.reuse, R158 ;  /* 0x0000009dd3987223 */ /* 0x080fe2000001009e */
[----:B------:R-:W-:Y:S01]  /*23d0*/  ISETP.GE.U32.AND P5, PT, R232, RZ, PT ;  /* 0x000000ffe800720c */ /* 0x000fe20003fa6070 */
[----:B------:R-:W-:Y:S01]  /*23e0*/  FADD.FTZ R154, R205, -R154 ;  /* 0x8000009acd9a7221 */ /* 0x000fe20000010000 */
[----:B0-----:R-:W-:Y:S01]  /*23f0*/  FADD.FTZ R160, R202, -R153 ;  /* 0x80000099caa07221 */ /* 0x001fe20000010000 */
[----:B------:R-:W-:Y:S01]  /*2400*/  FADD.FTZ R152, R209, -R152 ;  /* 0x80000098d1987221 */ /* 0x000fe20000010000 */
[----:B------:R-:W-:Y:S01]  /*2410*/  LOP3.LUT P6, RZ, R233, 0xff0000, RZ, 0xc0, !PT ;  /* 0x00ff0000e9ff7812 */ /* 0x000fe200078cc0ff */
[C---:B------:R-:W-:Y:S01]  /*2420*/  FMUL.FTZ R155, R221.reuse, R154 ;  /* 0x0000009add9b7220 */ /* 0x040fe20000410000 */
[C---:B------:R-:W-:Y:S01]  /*2430*/  FMUL.FTZ R159, R221.reuse, R160 ;  /* 0x000000a0dd9f7220 */ /* 0x040fe20000410000 */
[----:B------:R-:W-:Y:S01]  /*2440*/  FMUL.FTZ R153, R221, R152 ;  /* 0x00000098dd997220 */ /* 0x000fe20000410000 */
[----:B------:R-:W-:Y:S01]  /*2450*/  ISETP.GE.U32.AND.EX P5, PT, R233, 0x1000000, PT, P5 ;  /* 0x01000000e900780c */ /* 0x000fe20003fa6150 */
[-C--:B------:R-:W-:Y:S01]  /*2460*/  FMUL.FTZ R155, R155, R156.reuse ;  /* 0x0000009c9b9b7220 */ /* 0x080fe20000410000 */
[-C--:B------:R-:W-:Y:S01]  /*2470*/  FMUL.FTZ R159, R159, R156.reuse ;  /* 0x0000009c9f9f7220 */ /* 0x080fe20000410000 */
[----:B------:R-:W-:Y:S01]  /*2480*/  FMUL.FTZ R153, R153, R156 ;  /* 0x0000009c99997220 */ /* 0x000fe20000410000 */
[-CC-:B------:R-:W-:Y:S01]  /*2490*/  FFMA.FTZ R161, R208, R157.reuse, R158.reuse ;  /* 0x0000009dd0a17223 */ /* 0x180fe2000001009e */
[----:B------:R-:W-:Y:S01]  /*24a0*/  FMUL.FTZ R155, R155, UR13 ;  /* 0x0000000d9b9b7c20 */ /* 0x000fe20008410000 */
[----:B------:R-:W-:Y:S01]  /*24b0*/  FMUL.FTZ R159, R159, UR13 ;  /* 0x0000000d9f9f7c20 */ /* 0x000fe20008410000 */
[----:B------:R-:W-:Y:S01]  /*24c0*/  FMUL.FTZ R153, R153, UR13 ;  /* 0x0000000d99997c20 */ /* 0x000fe20008410000 */
[----:B------:R-:W-:Y:S01]  /*24d0*/  FADD.FTZ R162, R206, -R161 ;  /* 0x800000a1cea27221 */ /* 0x000fe20000010000 */
[-CC-:B------:R-:W-:Y:S01]  /*24e0*/  FFMA.FTZ R154, R215, R157.reuse, R158.reuse ;  /* 0x0000009dd79a7223 */ /* 0x180fe2000001009e */
[----:B------:R-:W-:Y:S01]  /*24f0*/  FSEL R155, R155, RZ, P6 ;  /* 0x000000ff9b9b7208 */ /* 0x000fe20003000000 */
[-CC-:B------:R-:W-:Y:S01]  /*2500*/  FFMA.FTZ R152, R219, R157.reuse, R158.reuse ;  /* 0x0000009ddb987223 */ /* 0x180fe2000001009e */
[----:B------:R-:W-:Y:S01]  /*2510*/  LOP3.LUT P6, RZ, R233, 0xff, RZ, 0xc0, !PT ;  /* 0x000000ffe9ff7812 */ /* 0x000fe200078cc0ff */
[----:B------:R-:W-:Y:S01]  /*2520*/  FMUL.FTZ R161, R221, R162 ;  /* 0x000000a2dda17220 */ /* 0x000fe20000410000 */
[----:B------:R-:W-:Y:S01]  /*2530*/  FSEL R218, R159, RZ, P5 ;  /* 0x000000ff9fda7208 */ /* 0x000fe20002800000 */
[-CC-:B------:R-:W-:Y:S01]  /*2540*/  FFMA.FTZ R159, R212, R157.reuse, R158.reuse ;  /* 0x0000009dd49f7223 */ /* 0x180fe2000001009e */
[----:B------:R-:W-:Y:S01]  /*2550*/  FSEL R163, R153, RZ, P6 ;  /* 0x000000ff99a37208 */ /* 0x000fe20003000000 */
[----:B------:R-:W-:Y:S01]  /*2560*/  FFMA.FTZ R153, R216, R157, R158 ;  /* 0x0000009dd8997223 */ /* 0x000fe2000001009e */
[----:B------:R-:W-:Y:S01]  /*2570*/  FADD.FTZ R160, R213, -R154 ;  /* 0x8000009ad5a07221 */ /* 0x000fe20000010000 */
[----:B------:R-:W-:Y:S01]  /*2580*/  FADD.FTZ R162, R210, -R159 ;  /* 0x8000009fd2a27221 */ /* 0x000fe20000010000 */
[----:B------:R-:W-:Y:S01]  /*2590*/  FMUL.FTZ R159, R161, R156 ;  /* 0x0000009ca19f7220 */ /* 0x000fe20000410000 */
[----:B------:R-:W-:Y:S01]  /*25a0*/  FADD.FTZ R154, R214, -R153 ;  /* 0x80000099d69a7221 */ /* 0x000fe20000010000 */
[C---:B------:R-:W-:Y:S01]  /*25b0*/  FMUL.FTZ R153, R221.reuse, R160 ;  /* 0x000000a0dd997220 */ /* 0x040fe20000410000 */
[----:B------:R-:W-:Y:S01]  /*25c0*/  FMUL.FTZ R161, R221, R162 ;  /* 0x000000a2dda17220 */ /* 0x000fe20000410000 */
[----:B------:R-:W-:Y:S01]  /*25d0*/  FADD.FTZ R152, R217, -R152 ;  /* 0x80000098d9987221 */ /* 0x000fe20000010000 */
[----:B------:R-:W-:Y:S01]  /*25e0*/  FMUL.FTZ R162, R159, UR13 ;  /* 0x0000000d9fa27c20 */ /* 0x000fe20008410000 */
[----:B------:R-:W-:Y:S01]  /*25f0*/  LOP3.LUT P5, RZ, R233, 0xff00, RZ, 0xc0, !PT ;  /* 0x0000ff00e9ff7812 */ /* 0x000fe200078ac0ff */
[-C--:B------:R-:W-:Y:S01]  /*2600*/  FMUL.FTZ R160, R153, R156.reuse ;  /* 0x0000009c99a07220 */ /* 0x080fe20000410000 */
[----:B------:R-:W-:Y:S01]  /*2610*/  FMUL.FTZ R161, R161, R156 ;  /* 0x0000009ca1a17220 */ /* 0x000fe20000410000 */
[C---:B------:R-:W-:Y:S01]  /*2620*/  FMUL.FTZ R159, R221.reuse, R154 ;  /* 0x0000009add9f7220 */ /* 0x040fe20000410000 */
[----:B------:R-:W-:Y:S01]  /*2630*/  FMUL.FTZ R153, R221, R152 ;  /* 0x00000098dd997220 */ /* 0x000fe20000410000 */
[----:B------:R-:W-:Y:S01]  /*2640*/  FMUL.FTZ R160, R160, UR13 ;  /* 0x0000000da0a07c20 */ /* 0x000fe20008410000 */
[----:B------:R-:W-:Y:S01]  /*2650*/  FSEL R154, R162, RZ, P5 ;  /* 0x000000ffa29a7208 */ /* 0x000fe20002800000 */
[----:B------:R-:W-:Y:S01]  /*2660*/  FMUL.FTZ R161, R161, UR13 ;  /* 0x0000000da1a17c20 */ /* 0x000fe20008410000 */
[C---:B------:R-:W-:Y:S01]  /*2670*/  LOP3.LUT P6, RZ, R232.reuse, 0xff0000, RZ, 0xc0, !PT ;  /* 0x00ff0000e8ff7812 */ /* 0x040fe200078cc0ff */
[-C--:B------:R-:W-:Y:S01]  /*2680*/  FMUL.FTZ R159, R159, R156.reuse ;  /* 0x0000009c9f9f7220 */ /* 0x080fe20000410000 */
[----:B------:R-:W-:Y:S01]  /*2690*/  LOP3.LUT P5, RZ, R232, 0xff000000, RZ, 0xc0, !PT ;  /* 0xff000000e8ff7812 */ /* 0x000fe200078ac0ff */
[----:B------:R-:W-:Y:S01]  /*26a0*/  FMUL.FTZ R153, R153, R156 ;  /* 0x0000009c99997220 */ /* 0x000fe20000410000 */
[----:B------:R-:W-:Y:S01]  /*26b0*/  FSEL R160, R160, RZ, P6 ;  /* 0x000000ffa0a07208 */ /* 0x000fe20003000000 */
[----:B------:R-:W-:Y:S01]  /*26c0*/  FMUL.FTZ R159, R159, UR13 ;  /* 0x0000000d9f9f7c20 */ /* 0x000fe20008410000 */
[----:B------:R-:W-:Y:S01]  /*26d0*/  FSEL R161, R161, RZ, P5 ;  /* 0x000000ffa1a17208 */ /* 0x000fe20002800000 */
[----:B------:R-:W-:Y:S01]  /*26e0*/  FMUL.FTZ R153, R153, UR13 ;  /* 0x0000000d99997c20 */ /* 0x000fe20008410000 */
[----:B------:R-:W-:-:S02]  /*26f0*/  LOP3.LUT P6, RZ, R232, 0xff00, RZ, 0xc0, !PT ;  /* 0x0000ff00e8ff7812 */ /* 0x000fc400078cc0ff */
[----:B------:R-:W-:Y:S02]  /*2700*/  LOP3.LUT P5, RZ, R232, 0xff, RZ, 0xc0, !PT ;  /* 0x000000ffe8ff7812 */ /* 0x000fe400078ac0ff */
[----:B------:R-:W-:Y:S02]  /*2710*/  FSEL R159, R159, RZ, P6 ;  /* 0x000000ff9f9f7208 */ /* 0x000fe40003000000 */
[----:B------:R-:W-:Y:S02]  /*2720*/  FSEL R152, R153, RZ, P5 ;  /* 0x000000ff99987208 */ /* 0x000fe40002800000 */
[----:B------:R-:W-:Y:S02]  /*2730*/  F2FP.BF16.F32.PACK_AB R155, R218, R155 ;  /* 0x0000009bda9b723e */ /* 0x000fe400000010ff */
[----:B------:R-:W-:Y:S02]  /*2740*/  F2FP.BF16.F32.PACK_AB R154, R154, R163 ;  /* 0x000000a39a9a723e */ /* 0x000fe400000010ff */
[----:B------:R-:W-:-:S02]  /*2750*/  F2FP.BF16.F32.PACK_AB R153, R161, R160 ;  /* 0x000000a0a199723e */ /* 0x000fc400000010ff */
[----:B------:R-:W-:Y:S01]  /*2760*/  F2FP.BF16.F32.PACK_AB R152, R159, R152 ;  /* 0x000000989f98723e */ /* 0x000fe200000010ff */
[----:B------:R-:W-:Y:S06]  /*2770*/  BRA `(.L_x_6119) ;  /* 0x0000000000f47947 */ /* 0x000fec0003800000 */
.L_x_6118:
[-CC-:B------:R-:W-:Y:S01]  /*2780*/  FFMA.FTZ R64, R219, R157.reuse, R158.reuse ;  /* 0x0000009ddb407223 */ /* 0x180fe2000001009e */
[-CC-:B------:R-:W-:Y:S01]  /*2790*/  FFMA.FTZ R65, R216, R157.reuse, R158.reuse ;  /* 0x0000009dd8417223 */ /* 0x180fe2000001009e */
[-C--:B------:R-:W-:Y:S01]  /*27a0*/  FFMA.FTZ R124, R215, R157.reuse, R158 ;  /* 0x0000009dd77c7223 */ /* 0x080fe2000001009e */
[----:B------:R-:W-:Y:S01]  /*27b0*/  LOP3.LUT P5, RZ, R232, 0xff, RZ, 0xc0, !PT ;  /* 0x000000ffe8ff7812 */ /* 0x000fe200078ac0ff */
[----:B------:R-:W-:Y:S01]  /*27c0*/  FADD.FTZ R64, R217, -R64 ;  /* 0x80000040d9407221 */ /* 0x000fe20000010000 */
[----:B------:R-:W-:Y:S01]  /*27d0*/  FADD.FTZ R66, R214, -R65 ;  /* 0x80000041d6427221 */ /* 0x000fe20000010000 */
[----:B------:R-:W-:Y:S01]  /*27e0*/  FADD.FTZ R124, R213, -R124 ;  /* 0x8000007cd57c7221 */ /* 0x000fe20000010000 */
[----:B------:R-:W-:Y:S01]  /*27f0*/  LOP3.LUT P6, RZ, R232, 0xff00, RZ, 0xc0, !PT ;  /* 0x0000ff00e8ff7812 */ /* 0x000fe200078cc0ff */
[C---:B------:R-:W-:Y:S01]  /*2800*/  FMUL.FTZ R64, R221.reuse, R64 ;  /* 0x00000040dd407220 */ /* 0x040fe20000410000 */
[C---:B------:R-:W-:Y:S01]  /*2810*/  FMUL.FTZ R65, R221.reuse, R66 ;  /* 0x00000042dd417220 */ /* 0x040fe20000410000 */
[----:B------:R-:W-:Y:S01]  /*2820*/  FMUL.FTZ R66, R221, R124 ;  /* 0x0000007cdd427220 */ /* 0x000fe20000410000 */
[-C--:B------:R-:W-:Y:S01]  /*2830*/  FFMA.FTZ R126, R211, R157.reuse, R158 ;  /* 0x0000009dd37e7223 */ /* 0x080fe2000001009e */
[-C--:B------:R-:W-:Y:S01]  /*2840*/  FMUL.FTZ R67, R64, R156.reuse ;  /* 0x0000009c40437220 */ /* 0x080fe20000410000 */
[-C--:B------:R-:W-:Y:S01]  /*2850*/  FMUL.FTZ R124, R65, R156.reuse ;  /* 0x0000009c417c7220 */ /* 0x080fe20000410000 */
[----:B------:R-:W-:Y:S01]  /*2860*/  FMUL.FTZ R125, R66, R156 ;  /* 0x0000009c427d7220 */ /* 0x000fe20000410000 */
[----:B------:R-:W-:Y:S01]  /*2870*/  FADD.FTZ R126, R209, -R126 ;  /* 0x8000007ed17e7221 */ /* 0x000fe20000010000 */
[----:B------:R-:W-:Y:S01]  /*2880*/  FMUL.FTZ R67, R67, UR13 ;  /* 0x0000000d43437c20 */ /* 0x000fe20008410000 */
[----:B------:R-:W-:Y:S01]  /*2890*/  FMUL.FTZ R124, R124, UR13 ;  /* 0x0000000d7c7c7c20 */ /* 0x000fe20008410000 */
[----:B------:R-:W-:Y:S01]  /*28a0*/  FMUL.FTZ R125, R125, UR13 ;  /* 0x0000000d7d7d7c20 */ /* 0x000fe20008410000 */
[-CC-:B------:R-:W-:Y:S01]  /*28b0*/  FFMA.FTZ R162, R207, R157.reuse, R158.reuse ;  /* 0x0000009dcfa27223 */ /* 0x180fe2000001009e */
[-CC-:B------:R-:W-:Y:S01]  /*28c0*/  FFMA.FTZ R155, R204, R157.reuse, R158.reuse ;  /* 0x0000009dcc9b7223 */ /* 0x180fe2000001009e */
[----:B------:R-:W-:Y:S01]  /*28d0*/  FSEL R152, R67, RZ, P5 ;  /* 0x000000ff43987208 */ /* 0x000fe20002800000 */
[-C--:B------:R-:W-:Y:S01]  /*28e0*/  FFMA.FTZ R67, R212, R157.reuse, R158 ;  /* 0x0000009dd4437223 */ /* 0x080fe2000001009e */
[----:B------:R-:W-:Y:S01]  /*28f0*/  FSEL R153, R124, RZ, P6 ;  /* 0x000000ff7c997208 */ /* 0x000fe20003000000 */
[----:B------:R-:W-:Y:S01]  /*2900*/  FADD.FTZ R162, R205, -R162 ;  /* 0x800000a2cda27221 */ /* 0x000fe20000010000 */
[----:B------:R-:W-:Y:S01]  /*2910*/  LOP3.LUT P5, RZ, R232, 0xff0000, RZ, 0xc0, !PT ;  /* 0x00ff0000e8ff7812 */ /* 0x000fe200078ac0ff */
[----:B------:R-:W-:Y:S01]  /*2920*/  FADD.FTZ R124, R210, -R67 ;  /* 0x80000043d27c7221 */ /* 0x000fe20000010000 */
[----:B------:R-:W-:Y:S01]  /*2930*/  LOP3.LUT P6, RZ, R232, 0xff000000, RZ, 0xc0, !PT ;  /* 0xff000000e8ff7812 */ /* 0x000fe200078cc0ff */
[----:B------:R-:W-:Y:S01]  /*2940*/  FADD.FTZ R218, R202, -R155 ;  /* 0x8000009bcada7221 */ /* 0x000fe20000010000 */
[----:B------:R-:W-:Y:S01]  /*2950*/  FSEL R154, R125, RZ, P5 ;  /* 0x000000ff7d9a7208 */ /* 0x000fe20002800000 */
[C---:B------:R-:W-:Y:S01]  /*2960*/  FMUL.FTZ R67, R221.reuse, R124 ;  /* 0x0000007cdd437220 */ /* 0x040fe20000410000 */
[----:B------:R-:W-:Y:S01]  /*2970*/  FFMA.FTZ R125, R208, R157, R158 ;  /* 0x0000009dd07d7223 */ /* 0x000fe2000001009e */
[----:B------:R-:W-:Y:S01]  /*2980*/  FMUL.FTZ R124, R221, R126 ;  /* 0x0000007edd7c7220 */ /* 0x000fe20000410000 */
[----:B------:R-:W-:Y:S01]  /*2990*/  LOP3.LUT P5, RZ, R233, 0xff, RZ, 0xc0, !PT ;  /* 0x000000ffe9ff7812 */ /* 0x000fe200078ac0ff */
[-C--:B------:R-:W-:Y:S01]  /*29a0*/  FMUL.FTZ R126, R67, R156.reuse ;  /* 0x0000009c437e7220 */ /* 0x080fe20000410000 */
[----:B0-----:R-:W-:Y:S01]  /*29b0*/  FADD.FTZ R160, R206, -R125 ;  /* 0x8000007dcea07221 */ /* 0x001fe20000010000 */
[----:B------:R-:W-:Y:S01]  /*29c0*/  FMUL.FTZ R127, R124, R156 ;  /* 0x0000009c7c7f7220 */ /* 0x000fe20000410000 */
[----:B------:R-:W-:Y:S01]  /*29d0*/  F2FP.BF16.F32.PACK_AB R152, R153, R152 ;  /* 0x000000989998723e */ /* 0x000fe200000010ff */
[----:B------:R-:W-:Y:S01]  /*29e0*/  FMUL.FTZ R126, R126, UR13 ;  /* 0x0000000d7e7e7c20 */ /* 0x000fe20008410000 */
[----:B------:R-:W-:Y:S01]  /*29f0*/  FMUL.FTZ R125, R221, R160 ;  /* 0x000000a0dd7d7220 */ /* 0x000fe20000410000 */
[----:B------:R-:W-:Y:S01]  /*2a00*/  FMUL.FTZ R159, R127, UR13 ;  /* 0x0000000d7f9f7c20 */ /* 0x000fe20008410000 */
[----:B------:R-:W-:-:S02]  /*2a10*/  FMUL.FTZ R127, R221, R218 ;  /* 0x000000dadd7f7220 */ /* 0x000fc40000410000 */
[----:B------:R-:W-:Y:S01]  /*2a20*/  FMUL.FTZ R160, R125, R156 ;  /* 0x0000009c7da07220 */ /* 0x000fe20000410000 */
[----:B------:R-:W-:Y:S01]  /*2a30*/  FSEL R155, R126, RZ, P6 ;  /* 0x000000ff7e9b7208 */ /* 0x000fe20003000000 */
[----:B------:R-:W-:Y:S01]  /*2a40*/  FMUL.FTZ R126, R221, R162 ;  /* 0x000000a2dd7e7220 */ /* 0x000fe20000410000 */
[----:B------:R-:W-:Y:S01]  /*2a50*/  LOP3.LUT P6, RZ, R233, 0xff00, RZ, 0xc0, !PT ;  /* 0x0000ff00e9ff7812 */ /* 0x000fe200078cc0ff */
[----:B------:R-:W-:Y:S01]  /*2a60*/  FMUL.FTZ R160, R160, UR13 ;  /* 0x0000000da0a07c20 */ /* 0x000fe20008410000 */
[----:B------:R-:W-:Y:S01]  /*2a70*/  FSEL R159, R159, RZ, P5 ;  /* 0x000000ff9f9f7208 */ /* 0x000fe20002800000 */
[-C--:B------:R-:W-:Y:S01]  /*2a80*/  FMUL.FTZ R161, R126, R156.reuse ;  /* 0x0000009c7ea17220 */ /* 0x080fe20000410000 */
[----:B------:R-:W-:Y:S01]  /*2a90*/  FMUL.FTZ R162, R127, R156 ;  /* 0x0000009c7fa27220 */ /* 0x000fe20000410000 */
[----:B------:R-:W-:Y:S02]  /*2aa0*/  ISETP.GE.U32.AND P5, PT, R232, RZ, PT ;  /* 0x000000ffe800720c */ /* 0x000fe40003fa6070 */
[----:B------:R-:W-:Y:S01]  /*2ab0*/  FSEL R160, R160, RZ, P6 ;  /* 0x000000ffa0a07208 */ /* 0x000fe20003000000 */
[----:B------:R-:W-:Y:S01]  /*2ac0*/  FMUL.FTZ R161, R161, UR13 ;  /* 0x0000000da1a17c20 */ /* 0x000fe20008410000 */
[----:B------:R-:W-:Y:S01]  /*2ad0*/  FMUL.FTZ R162, R162, UR13 ;  /* 0x0000000da2a27c20 */ /* 0x000fe20008410000 */
[----:B------:R-:W-:-:S02]  /*2ae0*/  LOP3.LUT P6, RZ, R233, 0xff0000, RZ, 0xc0, !PT ;  /* 0x00ff0000e9ff7812 */ /* 0x000fc400078cc0ff */
[----:B------:R-:W-:Y:S02]  /*2af0*/  ISETP.GE.U32.AND.EX P5, PT, R233, 0x1000000, PT, P5 ;  /* 0x01000000e900780c */ /* 0x000fe40003fa6150 */
[----:B------:R-:W-:Y:S02]  /*2b00*/  FSEL R161, R161, RZ, P6 ;  /* 0x000000ffa1a17208 */ /* 0x000fe40003000000 */
[----:B------:R-:W-:Y:S02]  /*2b10*/  FSEL R162, R162, RZ, P5 ;  /* 0x000000ffa2a27208 */ /* 0x000fe40002800000 */
[----:B------:R-:W-:Y:S02]  /*2b20*/  F2FP.BF16.F32.PACK_AB R153, R155, R154 ;  /* 0x0000009a9b99723e */ /* 0x000fe400000010ff */
[----:B------:R-:W-:Y:S02]  /*2b30*/  F2FP.BF16.F32.PACK_AB R154, R160, R159 ;  /* 0x0000009fa09a723e */ /* 0x000fe400000010ff */
[----:B------:R-:W-:-:S07]  /*2b40*/  F2FP.BF16.F32.PACK_AB R155, R162, R161 ;  /* 0x000000a1a29b723e */ /* 0x000fce00000010ff */
.L_x_6119:
        /* <DEDUP_REMOVED lines=8> */
.L_x_6117:
[----:B------:R-:W-:Y:S05]  /*2bd0*/  BSYNC.RECONVERGENT B2 ;  /* 0x0000000000027941 */ /* 0x000fea0003800200 */
.L_x_6116:
[----:B------:R-:W-:Y:S04]  /*2be0*/  BSSY.RECONVERGENT B2, `(.L_x_6120) ;  /* 0x0000088000027945 */ /* 0x000fe80003800200 */
[----:B------:R-:W-:Y:S05]  /*2bf0*/  @!P4 BRA `(.L_x_6121) ;  /* 0x000000080018c947 */ /* 0x000fea0003800000 */
[----:B------:R-:W-:-:S04]  /*2c00*/  ISETP.NE.U32.AND P1, PT, RZ, UR14, PT ;  /* 0x0000000eff007c0c */ /* 0x000fc8000bf25070 */
[----:B------:R-:W-:-:S13]  /*2c10*/  ISETP.NE.AND.EX P1, PT, RZ, UR15, PT, P1 ;  /* 0x0000000fff007c0c */ /* 0x000fda000bf25310 */
[----:B------:R-:W-:Y:S05]  /*2c20*/  @!P1 BRA `(.L_x_6122) ;  /* 0x0000000000f89947 */ /* 0x000fea0003800000 */
[-CC-:B--2---:R-:W-:Y:S01]  /*2c30*/  FFMA.FTZ R64, R203, R157.reuse, R158.reuse ;  /* 0x0000009dcb407223 */ /* 0x184fe2000001009e */
        /* <DEDUP_REMOVED lines=14> */
[----:B------:R-:W-:Y:S01]  /*2d20*/  LOP3.LUT P5, RZ, R230, 0xff0000, RZ, 0xc0, !PT ;  /* 0x00ff0000e6ff7812 */ /* 0x000fe200078ac0ff */
[----:B------:R-:W-:Y:S01]  /*2d30*/  FMUL.FTZ R67, R67, UR13 ;  /* 0x0000000d43437c20 */ /* 0x000fe20008410000 */
[----:B------:R-:W-:Y:S01]  /*2d40*/  FMUL.FTZ R124, R124, UR13 ;  /* 0x0000000d7c7c7c20 */ /* 0x000fe20008410000 */
[----:B------:R-:W-:Y:S01]  /*2d50*/  FMUL.FTZ R125, R125, UR13 ;  /* 0x0000000d7d7d7c20 */ /* 0x000fe20008410000 */
[----:B------:R-:W-:Y:S01]  /*2d60*/  FADD.FTZ R126, R193, -R126 ;  /* 0x8000007ec17e7221 */ /* 0x000fe20000010000 */
[-CC-:B------:R-:W-:Y:S01]  /*2d70*/  FFMA.FTZ R162, R191, R157.reuse, R158.reuse ;  /* 0x0000009dbfa27223 */ /* 0x180fe2000001009e */
[----:B------:R-:W-:Y:S01]  /*2d80*/  FSEL R152, R67, RZ, P6 ;  /* 0x000000ff43987208 */ /* 0x000fe20003000000 */
[-CC-:B------:R-:W-:Y:S01]  /*2d90*/  FFMA.FTZ R67, R196, R157.reuse, R158.reuse ;  /* 0x0000009dc4437223 */ /* 0x180fe2000001009e */
[----:B------:R-:W-:Y:S01]  /*2da0*/  FSEL R153, R124, RZ, P4 ;  /* 0x000000ff7c997208 */ /* 0x000fe20002000000 */
[-CC-:B------:R-:W-:Y:S01]  /*2db0*/  FFMA.FTZ R127, R188, R157.reuse, R158.reuse ;  /* 0x0000009dbc7f7223 */ /* 0x180fe2000001009e */
[----:B------:R-:W-:Y:S01]  /*2dc0*/  FSEL R154, R125, RZ, P5 ;  /* 0x000000ff7d9a7208 */ /* 0x000fe20002800000 */
[----:B------:R-:W-:Y:S01]  /*2dd0*/  FADD.FTZ R124, R194, -R67 ;  /* 0x80000043c27c7221 */ /* 0x000fe20000010000 */
[----:B------:R-:W-:Y:S01]  /*2de0*/  FFMA.FTZ R125, R192, R157, R158 ;  /* 0x0000009dc07d7223 */ /* 0x000fe2000001009e */
[----:B------:R-:W-:Y:S01]  /*2df0*/  FADD.FTZ R162, R189, -R162 ;  /* 0x800000a2bda27221 */ /* 0x000fe20000010000 */
[----:B------:R-:W-:Y:S01]  /*2e00*/  FADD.FTZ R218, R186, -R127 ;  /* 0x8000007fbada7221 */ /* 0x000fe20000010000 */
[C---:B------:R-:W-:Y:S01]  /*2e10*/  FMUL.FTZ R67, R221.reuse, R124 ;  /* 0x0000007cdd437220 */ /* 0x040fe20000410000 */
[----:B------:R-:W-:Y:S01]  /*2e20*/  FMUL.FTZ R124, R221, R126 ;  /* 0x0000007edd7c7220 */ /* 0x000fe20000410000 */
[----:B0-----:R-:W-:Y:S01]  /*2e30*/  FADD.FTZ R160, R190, -R125 ;  /* 0x8000007dbea07221 */ /* 0x001fe20000010000 */
[----:B------:R-:W-:Y:S01]  /*2e40*/  LOP3.LUT P4, RZ, R231, 0xff, RZ, 0xc0, !PT ;  /* 0x000000ffe7ff7812 */ /* 0x000fe2000788c0ff */
[-C--:B------:R-:W-:Y:S01]  /*2e50*/  FMUL.FTZ R125, R67, R156.reuse ;  /* 0x0000009c437d7220 */ /* 0x080fe20000410000 */
[----:B------:R-:W-:Y:S01]  /*2e60*/  FMUL.FTZ R159, R124, R156 ;  /* 0x0000009c7c9f7220 */ /* 0x000fe20000410000 */
[C---:B------:R-:W-:Y:S01]  /*2e70*/  FMUL.FTZ R126, R221.reuse, R162 ;  /* 0x000000a2dd7e7220 */ /* 0x040fe20000410000 */
[----:B------:R-:W-:Y:S01]  /*2e80*/  FMUL.FTZ R127, R221, R218 ;  /* 0x000000dadd7f7220 */ /* 0x000fe20000410000 */
[----:B------:R-:W-:Y:S01]  /*2e90*/  FMUL.FTZ R155, R125, UR13 ;  /* 0x0000000d7d9b7c20 */ /* 0x000fe20008410000 */
[----:B------:R-:W-:Y:S01]  /*2ea0*/  FMUL.FTZ R159, R159, UR13 ;  /* 0x0000000d9f9f7c20 */ /* 0x000fe20008410000 */
[----:B------:R-:W-:Y:S01]  /*2eb0*/  FMUL.FTZ R125, R221, R160 ;  /* 0x000000a0dd7d7220 */ /* 0x000fe20000410000 */
[----:B------:R-:W-:Y:S01]  /*2ec0*/  LOP3.LUT P6, RZ, R230, 0xff000000, RZ, 0xc0, !PT ;  /* 0xff000000e6ff7812 */ /* 0x000fe200078cc0ff */
[-C--:B------:R-:W-:Y:S01]  /*2ed0*/  FMUL.FTZ R161, R126, R156.reuse ;  /* 0x0000009c7ea17220 */ /* 0x080fe20000410000 */
[-C--:B------:R-:W-:Y:S01]  /*2ee0*/  FMUL.FTZ R162, R127, R156.reuse ;  /* 0x0000009c7fa27220 */ /* 0x080fe20000410000 */
[----:B------:R-:W-:Y:S01]  /*2ef0*/  FMUL.FTZ R160, R125, R156 ;  /* 0x0000009c7da07220 */ /* 0x000fe20000410000 */
[----:B------:R-:W-:Y:S01]  /*2f00*/  FSEL R159, R159, RZ, P4 ;  /* 0x000000ff9f9f7208 */ /* 0x000fe20002000000 */
[----:B------:R-:W-:Y:S01]  /*2f10*/  FMUL.FTZ R161, R161, UR13 ;  /* 0x0000000da1a17c20 */ /* 0x000fe20008410000 */
[----:B------:R-:W-:Y:S01]  /*2f20*/  ISETP.GE.U32.AND P4, PT, R230, RZ, PT ;  /* 0x000000ffe600720c */ /* 0x000fe20003f86070 */
[----:B------:R-:W-:Y:S01]  /*2f30*/  FMUL.FTZ R160, R160, UR13 ;  /* 0x0000000da0a07c20 */ /* 0x000fe20008410000 */
[----:B------:R-:W-:Y:S01]  /*2f40*/  FSEL R155, R155, RZ, P6 ;  /* 0x000000ff9b9b7208 */ /* 0x000fe20003000000 */
[----:B------:R-:W-:Y:S01]  /*2f50*/  FMUL.FTZ R162, R162, UR13 ;  /* 0x0000000da2a27c20 */ /* 0x000fe20008410000 */
[----:B------:R-:W-:-:S02]  /*2f60*/  LOP3.LUT P5, RZ, R231, 0xff00, RZ, 0xc0, !PT ;  /* 0x0000ff00e7ff7812 */ /* 0x000fc400078ac0ff */
[C---:B------:R-:W-:Y:S02]  /*2f70*/  LOP3.LUT P6, RZ, R231.reuse, 0xff0000, RZ, 0xc0, !PT ;  /* 0x00ff0000e7ff7812 */ /* 0x040fe400078cc0ff */
[----:B------:R-:W-:Y:S02]  /*2f80*/  ISETP.GE.U32.AND.EX P4, PT, R231, 0x1000000, PT, P4 ;  /* 0x01000000e700780c */ /* 0x000fe40003f86140 */
[----:B------:R-:W-:Y:S02]  /*2f90*/  FSEL R160, R160, RZ, P5 ;  /* 0x000000ffa0a07208 */ /* 0x000fe40002800000 */
[----:B------:R-:W-:Y:S02]  /*2fa0*/  FSEL R161, R161, RZ, P6 ;  /* 0x000000ffa1a17208 */ /* 0x000fe40003000000 */
[----:B------:R-:W-:Y:S02]  /*2fb0*/  FSEL R162, R162, RZ, P4 ;  /* 0x000000ffa2a27208 */ /* 0x000fe40002000000 */
[----:B------:R-:W-:-:S02]  /*2fc0*/  F2FP.BF16.F32.PACK_AB R152, R153, R152 ;  /* 0x000000989998723e */ /* 0x000fc400000010ff */
[----:B------:R-:W-:Y:S02]  /*2fd0*/  F2FP.BF16.F32.PACK_AB R153, R155, R154 ;  /* 0x0000009a9b99723e */ /* 0x000fe400000010ff */
[----:B------:R-:W-:Y:S02]  /*2fe0*/  F2FP.BF16.F32.PACK_AB R154, R160, R159 ;  /* 0x0000009fa09a723e */ /* 0x000fe400000010ff */
[----:B------:R-:W-:Y:S01]  /*2ff0*/  F2FP.BF16.F32.PACK_AB R155, R162, R161 ;  /* 0x000000a1a29b723e */ /* 0x000fe200000010ff */
[----:B------:R-:W-:Y:S06]  /*3000*/  BRA `(.L_x_6123) ;  /* 0x0000000000f47947 */ /* 0x000fec0003800000 */
.L_x_6122:
[-CC-:B--2---:R-:W-:Y:S01]  /*3010*/  FFMA.FTZ R152, R195, R157.reuse, R158.reuse ;  /* 0x0000009dc3987223 */ /* 0x184fe2000001009e */
        /* <DEDUP_REMOVED lines=13> */
[-CC-:B------:R-:W-:Y:S01]  /*30f0*/  FFMA.FTZ R161, R192, R157.reuse, R158.reuse ;  /* 0x0000009dc0a17223 */ /* 0x180fe2000001009e */
[-C--:B------:R-:W-:Y:S01]  /*3100*/  FFMA.FTZ R154, R199, R157.reuse, R158 ;  /* 0x0000009dc79a7223 */ /* 0x080fe2000001009e */
[----:B------:R-:W-:Y:S01]  /*3110*/  FMUL.FTZ R153, R153, UR13 ;  /* 0x0000000d99997c20 */ /* 0x000fe20008410000 */
[----:B------:R-:W-:Y:S01]  /*3120*/  FMUL.FTZ R159, R159, UR13 ;  /* 0x0000000d9f9f7c20 */ /* 0x000fe20008410000 */
[----:B------:R-:W-:Y:S01]  /*3130*/  FADD.FTZ R220, R190, -R161 ;  /* 0x800000a1bedc7221 */ /* 0x000fe20000010000 */
[----:B------:R-:W-:Y:S01]  /*3140*/  FADD.FTZ R160, R197, -R154 ;  /* 0x8000009ac5a07221 */ /* 0x000fe20000010000 */
[-CC-:B------:R-:W-:Y:S01]  /*3150*/  FFMA.FTZ R152, R203, R157.reuse, R158.reuse ;  /* 0x0000009dcb987223 */ /* 0x180fe2000001009e */
[----:B------:R-:W-:Y:S01]  /*3160*/  FSEL R218, R153, RZ, P6 ;  /* 0x000000ff99da7208 */ /* 0x000fe20003000000 */
[-CC-:B------:R-:W-:Y:S01]  /*3170*/  FFMA.FTZ R153, R200, R157.reuse, R158.reuse ;  /* 0x0000009dc8997223 */ /* 0x180fe2000001009e */
[----:B------:R-:W-:Y:S01]  /*3180*/  FSEL R226, R159, RZ, P4 ;  /* 0x000000ff9fe27208 */ /* 0x000fe20002000000 */
[----:B------:R-:W-:Y:S01]  /*3190*/  FFMA.FTZ R159, R196, R157, R158 ;  /* 0x0000009dc49f7223 */ /* 0x000fe2000001009e */
[----:B------:R-:W-:Y:S01]  /*31a0*/  FMUL.FTZ R155, R155, R156 ;  /* 0x0000009c9b9b7220 */ /* 0x000fe20000410000 */
[----:B------:R-:W-:Y:S01]  /*31b0*/  FADD.FTZ R154, R198, -R153 ;  /* 0x80000099c69a7221 */ /* 0x000fe20000010000 */
[C---:B------:R-:W-:Y:S01]  /*31c0*/  FMUL.FTZ R153, R221.reuse, R220 ;  /* 0x000000dcdd997220 */ /* 0x040fe20000410000 */
[----:B------:R-:W-:Y:S01]  /*31d0*/  FMUL.FTZ R161, R221, R160 ;  /* 0x000000a0dda17220 */ /* 0x000fe20000410000 */
[----:B------:R-:W-:Y:S01]  /*31e0*/  FADD.FTZ R162, R194, -R159 ;  /* 0x8000009fc2a27221 */ /* 0x000fe20000010000 */
[----:B------:R-:W-:Y:S01]  /*31f0*/  FADD.FTZ R152, R201, -R152 ;  /* 0x80000098c9987221 */ /* 0x000fe20000010000 */
[----:B------:R-:W-:Y:S01]  /*3200*/  FMUL.FTZ R155, R155, UR13 ;  /* 0x0000000d9b9b7c20 */ /* 0x000fe20008410000 */
[----:B------:R-:W-:Y:S01]  /*3210*/  LOP3.LUT P5, RZ, R231, 0xff0000, RZ, 0xc0, !PT ;  /* 0x00ff0000e7ff7812 */ /* 0x000fe200078ac0ff */
[-C--:B------:R-:W-:Y:S01]  /*3220*/  FMUL.FTZ R160, R153, R156.reuse ;  /* 0x0000009c99a07220 */ /* 0x080fe20000410000 */
[----:B------:R-:W-:Y:S01]  /*3230*/  FMUL.FTZ R161, R161, R156 ;  /* 0x0000009ca1a17220 */ /* 0x000fe20000410000 */
[C---:B------:R-:W-:Y:S01]  /*3240*/  FMUL.FTZ R163, R221.reuse, R162 ;  /* 0x000000a2dda37220 */ /* 0x040fe20000410000 */
[C---:B------:R-:W-:Y:S01]  /*3250*/  FMUL.FTZ R159, R221.reuse, R154 ;  /* 0x0000009add9f7220 */ /* 0x040fe20000410000 */
[----:B------:R-:W-:Y:S01]  /*3260*/  FMUL.FTZ R153, R221, R152 ;  /* 0x00000098dd997220 */ /* 0x000fe20000410000 */
[----:B------:R-:W-:Y:S01]  /*3270*/  FSEL R155, R155, RZ, P5 ;  /* 0x000000ff9b9b7208 */ /* 0x000fe20002800000 */
        /* <DEDUP_REMOVED lines=12> */
[C---:B------:R-:W-:Y:S02]  /*3340*/  LOP3.LUT P6, RZ, R230.reuse, 0xff000000, RZ, 0xc0, !PT ;  /* 0xff000000e6ff7812 */ /* 0x040fe400078cc0ff */
        /* <DEDUP_REMOVED lines=8> */
[----:B------:R-:W-:-:S07]  /*33d0*/  F2FP.BF16.F32.PACK_AB R152, R159, R152 ;  /* 0x000000989f98723e */ /* 0x000fce00000010ff */
.L_x_6123:
        /* <DEDUP_REMOVED lines=8> */
.L_x_6121:
[----:B------:R-:W-:Y:S05]  /*3460*/  BSYNC.RECONVERGENT B2 ;  /* 0x0000000000027941 */ /* 0x000fea0003800200 */
.L_x_6120:
        /* <DEDUP_REMOVED lines=8> */
[-C--:B------:R-:W-:Y:S01]  /*34f0*/  FFMA.FTZ R126, R26, R157.reuse, R158 ;  /* 0x0000009d1a7e7223 */ /* 0x080fe2000001009e */
[----:B------:R-:W-:Y:S01]  /*3500*/  FADD.FTZ R66, R187, -R66 ;  /* 0x80000042bb427221 */ /* 0x000fe20000010000 */
[----:B------:R-:W-:Y:S01]  /*3510*/  FADD.FTZ R124, R182, -R67 ;  /* 0x80000043b67c7221 */ /* 0x000fe20000010000 */
[----:B------:R-:W-:Y:S01]  /*3520*/  FADD.FTZ R64, R184, -R65 ;  /* 0x80000041b8407221 */ /* 0x000fe20000010000 */
[----:B------:R-:W-:Y:S01]  /*3530*/  FADD.FTZ R126, R185, -R126 ;  /* 0x8000007eb97e7221 */ /* 0x000fe20000010000 */
[C---:B------:R-:W-:Y:S01]  /*3540*/  FMUL.FTZ R65, R221.reuse, R66 ;  /* 0x00000042dd417220 */ /* 0x040fe20000410000 */
[C---:B------:R-:W-:Y:S01]  /*3550*/  FMUL.FTZ R66, R221.reuse, R124 ;  /* 0x0000007cdd427220 */ /* 0x040fe20000410000 */
[C---:B------:R-:W-:Y:S01]  /*3560*/  FMUL.FTZ R64, R221.reuse, R64 ;  /* 0x00000040dd407220 */ /* 0x040fe20000410000 */
[----:B------:R-:W-:Y:S01]  /*3570*/  FMUL.FTZ R67, R221, R126 ;  /* 0x0000007edd437220 */ /* 0x000fe20000410000 */
[-C--:B------:R-:W-:Y:S01]  /*3580*/  FMUL.FTZ R125, R65, R156.reuse ;  /* 0x0000009c417d7220 */ /* 0x080fe20000410000 */
[-C--:B------:R-:W-:Y:S01]  /*3590*/  FMUL.FTZ R126, R66, R156.reuse ;  /* 0x0000009c427e7220 */ /* 0x080fe20000410000 */
[----:B------:R-:W-:Y:S01]  /*35a0*/  LOP3.LUT P5, RZ, R222, 0xff0000, RZ, 0xc0, !PT ;  /* 0x00ff0000deff7812 */ /* 0x000fe200078ac0ff */
[-C--:B------:R-:W-:Y:S01]  /*35b0*/  FMUL.FTZ R124, R64, R156.reuse ;  /* 0x0000009c407c7220 */ /* 0x080fe20000410000 */
[----:B------:R-:W-:Y:S01]  /*35c0*/  FMUL.FTZ R125, R125, UR13 ;  /* 0x0000000d7d7d7c20 */ /* 0x000fe20008410000 */
[----:B------:R-:W-:Y:S01]  /*35d0*/  FMUL.FTZ R126, R126, UR13 ;  /* 0x0000000d7e7e7c20 */ /* 0x000fe20008410000 */
[----:B------:R-:W-:Y:S01]  /*35e0*/  LOP3.LUT P6, RZ, R222, 0xff00, RZ, 0xc0, !PT ;  /* 0x0000ff00deff7812 */ /* 0x000fe200078cc0ff */
[----:B------:R-:W-:Y:S01]  /*35f0*/  FMUL.FTZ R124, R124, UR13 ;  /* 0x0000000d7c7c7c20 */ /* 0x000fe20008410000 */
[----:B------:R-:W-:Y:S01]  /*3600*/  FMUL.FTZ R127, R67, R156 ;  /* 0x0000009c437f7220 */ /* 0x000fe20000410000 */
[----:B------:R-:W-:Y:S01]  /*3610*/  LOP3.LUT P4, RZ, R222, 0xff, RZ, 0xc0, !PT ;  /* 0x000000ffdeff7812 */ /* 0x000fe2000788c0ff */
[-CC-:B0-----:R-:W-:Y:S01]  /*3620*/  FFMA.FTZ R160, R31, R157.reuse, R158.reuse ;  /* 0x0000009d1fa07223 */ /* 0x181fe2000001009e */
[----:B------:R-:W-:Y:S01]  /*3630*/  FSEL R154, R126, RZ, P5 ;  /* 0x000000ff7e9a7208 */ /* 0x000fe20002800000 */
[-CC-:B------:R-:W-:Y:S01]  /*3640*/  FFMA.FTZ R126, R24, R157.reuse, R158.reuse ;  /* 0x0000009d187e7223 */ /* 0x180fe2000001009e */
[----:B------:R-:W-:Y:S01]  /*3650*/  FSEL R153, R125, RZ, P6 ;  /* 0x000000ff7d997208 */ /* 0x000fe20003000000 */
[-CC-:B------:R-:W-:Y:S01]  /*3660*/  FFMA.FTZ R125, R23, R157.reuse, R158.reuse ;  /* 0x0000009d177d7223 */ /* 0x180fe2000001009e */
[----:B------:R-:W-:Y:S01]  /*3670*/  FFMA.FTZ R162, R30, R157, R158 ;  /* 0x0000009d1ea27223 */ /* 0x000fe2000001009e */
[----:B------:R-:W-:Y:S01]  /*3680*/  FMUL.FTZ R127, R127, UR13 ;  /* 0x0000000d7f7f7c20 */ /* 0x000fe20008410000 */
[----:B------:R-:W-:Y:S01]  /*3690*/  LOP3.LUT P3, RZ, R222, 0xff000000, RZ, 0xc0, !PT ;  /* 0xff000000deff7812 */ /* 0x000fe2000786c0ff */
[----:B------:R-:W-:Y:S01]  /*36a0*/  FADD.FTZ R126, R183, -R126 ;  /* 0x8000007eb77e7221 */ /* 0x000fe20000010000 */
[----:B------:R-:W-:Y:S01]  /*36b0*/  FSEL R152, R124, RZ, P4 ;  /* 0x000000ff7c987208 */ /* 0x000fe20002000000 */
[----:B------:R-:W-:Y:S01]  /*36c0*/  FADD.FTZ R124, R180, -R125 ;  /* 0x8000007db47c7221 */ /* 0x000fe20000010000 */
[----:B------:R-:W-:Y:S01]  /*36d0*/  FADD.FTZ R160, R29, -R160 ;  /* 0x800000a01da07221 */ /* 0x000fe20000010000 */
[----:B------:R-:W-:Y:S01]  /*36e0*/  FADD.FTZ R162, R165, -R162 ;  /* 0x800000a2a5a27221 */ /* 0x000fe20000010000 */
[----:B------:R-:W-:Y:S01]  /*36f0*/  FSEL R155, R127, RZ, P3 ;  /* 0x000000ff7f9b7208 */ /* 0x000fe20001800000 */
[C---:B------:R-:W-:Y:S01]  /*3700*/  FMUL.FTZ R125, R221.reuse, R126 ;  /* 0x0000007edd7d7220 */ /* 0x040fe20000410000 */
[C---:B------:R-:W-:Y:S01]  /*3710*/  FMUL.FTZ R124, R221.reuse, R124 ;  /* 0x0000007cdd7c7220 */ /* 0x040fe20000410000 */
[C---:B------:R-:W-:Y:S01]  /*3720*/  FMUL.FTZ R126, R221.reuse, R160 ;  /* 0x000000a0dd7e7220 */ /* 0x040fe20000410000 */
[----:B------:R-:W-:Y:S01]  /*3730*/  FMUL.FTZ R127, R221, R162 ;  /* 0x000000a2dd7f7220 */ /* 0x000fe20000410000 */
        /* <DEDUP_REMOVED lines=13> */
[----:B------:R-:W-:Y:S02]  /*3810*/  FSEL R159, R159, RZ, P4 ;  /* 0x000000ff9f9f7208 */ /* 0x000fe40002000000 */
[----:B------:R-:W-:Y:S02]  /*3820*/  FSEL R160, R160, RZ, P6 ;  /* 0x000000ffa0a07208 */ /* 0x000fe40003000000 */
[----:B------:R-:W-:-:S02]  /*3830*/  FSEL R161, R161, RZ, P5 ;  /* 0x000000ffa1a17208 */ /* 0x000fc40002800000 */
[----:B------:R-:W-:Y:S02]  /*3840*/  FSEL R162, R162, RZ, P3 ;  /* 0x000000ffa2a27208 */ /* 0x000fe40001800000 */
[----:B------:R-:W-:Y:S02]  /*3850*/  F2FP.BF16.F32.PACK_AB R152, R153, R152 ;  /* 0x000000989998723e */ /* 0x000fe400000010ff */
[----:B------:R-:W-:Y:S02]  /*3860*/  F2FP.BF16.F32.PACK_AB R153, R155, R154 ;  /* 0x0000009a9b99723e */ /* 0x000fe400000010ff */
[----:B------:R-:W-:Y:S02]  /*3870*/  F2FP.BF16.F32.PACK_AB R154, R160, R159 ;  /* 0x0000009fa09a723e */ /* 0x000fe400000010ff */
[----:B------:R-:W-:Y:S01]  /*3880*/  F2FP.BF16.F32.PACK_AB R155, R162, R161 ;  /* 0x000000a1a29b723e */ /* 0x000fe200000010ff */
[----:B------:R-:W-:Y:S06]  /*3890*/  BRA `(.L_x_6127) ;  /* 0x0000000000f47947 */ /* 0x000fec0003800000 */
.L_x_6126:
[-CC-:B--23--:R-:W-:Y:S01]  /*38a0*/  FFMA.FTZ R152, R31, R157.reuse, R158.reuse ;  /* 0x0000009d1f987223 */ /* 0x18cfe2000001009e */
[-CC-:B0-----:R-:W-:Y:S01]  /*38b0*/  FFMA.FTZ R160, R30, R157.reuse, R158.reuse ;  /* 0x0000009d1ea07223 */ /* 0x181fe2000001009e */
        /* <DEDUP_REMOVED lines=9> */
[----:B------:R-:W-:Y:S01]  /*3950*/  ISETP.GE.U32.AND.EX P3, PT, R223, 0x1000000, PT, P3 ;  /* 0x01000000df00780c */ /* 0x000fe20003f66130 */
[-CC-:B------:R-:W-:Y:S01]  /*3960*/  FFMA.FTZ R160, R24, R157.reuse, R158.reuse ;  /* 0x0000009d18a07223 */ /* 0x180fe2000001009e */
[-C--:B------:R-:W-:Y:S01]  /*3970*/  FMUL.FTZ R159, R159, R156.reuse ;  /* 0x0000009c9f9f7220 */ /* 0x080fe20000410000 */
[----:B------:R-:W-:Y:S01]  /*3980*/  FMUL.FTZ R153, R153, R156 ;  /* 0x0000009c99997220 */ /* 0x000fe20000410000 */
[-CC-:B------:R-:W-:Y:S01]  /*3990*/  FFMA.FTZ R154, R26, R157.reuse, R158.reuse ;  /* 0x0000009d1a9a7223 */ /* 0x180fe2000001009e */
[-C--:B------:R-:W-:Y:S01]  /*39a0*/  FFMA.FTZ R152, R28, R157.reuse, R158 ;  /* 0x0000009d1c987223 */ /* 0x080fe2000001009e */
[----:B------:R-:W-:Y:S01]  /*39b0*/  FMUL.FTZ R159, R159, UR13 ;  /* 0x0000000d9f9f7c20 */ /* 0x000fe20008410000 */
[----:B------:R-:W-:Y:S01]  /*39c0*/  FMUL.FTZ R153, R153, UR13 ;  /* 0x0000000d99997c20 */ /* 0x000fe20008410000 */
[----:B------:R-:W-:Y:S01]  /*39d0*/  FADD.FTZ R220, R183, -R160 ;  /* 0x800000a0b7dc7221 */ /* 0x000fe20000010000 */
[----:B------:R-:W-:Y:S01]  /*39e0*/  FADD.FTZ R162, R185, -R154 ;  /* 0x8000009ab9a27221 */ /* 0x000fe20000010000 */
[----:B------:R-:W-:Y:S01]  /*39f0*/  FADD.FTZ R154, R187, -R152 ;  /* 0x80000098bb9a7221 */ /* 0x000fe20000010000 */
[----:B------:R-:W-:Y:S01]  /*3a00*/  FSEL R226, R159, RZ, P3 ;  /* 0x000000ff9fe27208 */ /* 0x000fe20001800000 */
[-CC-:B------:R-:W-:Y:S01]  /*3a10*/  FFMA.FTZ R159, R25, R157.reuse, R158.reuse ;  /* 0x0000009d199f7223 */ /* 0x180fe2000001009e */
[----:B------:R-:W-:Y:S01]  /*3a20*/  FSEL R218, R153, RZ, P5 ;  /* 0x000000ff99da7208 */ /* 0x000fe20002800000 */
[----:B------:R-:W-:Y:S01]  /*3a30*/  FFMA.FTZ R153, R27, R157, R158 ;  /* 0x0000009d1b997223 */ /* 0x000fe2000001009e */
[----:B------:R-:W-:Y:S01]  /*3a40*/  FMUL.FTZ R227, R221, R220 ;  /* 0x000000dcdde37220 */ /* 0x000fe20000410000 */
[----:B------:R-:W-:Y:S01]  /*3a50*/  FADD.FTZ R160, R182, -R159 ;  /* 0x8000009fb6a07221 */ /* 0x000fe20000010000 */
[-C--:B------:R-:W-:Y:S01]  /*3a60*/  FMUL.FTZ R155, R155, R156.reuse ;  /* 0x0000009c9b9b7220 */ /* 0x080fe20000410000 */
[----:B------:R-:W-:Y:S01]  /*3a70*/  FADD.FTZ R152, R184, -R153 ;  /* 0x80000099b8987221 */ /* 0x000fe20000010000 */
[----:B------:R-:W-:Y:S01]  /*3a80*/  FMUL.FTZ R227, R227, R156 ;  /* 0x0000009ce3e37220 */ /* 0x000fe20000410000 */
[C---:B------:R-:W-:Y:S01]  /*3a90*/  FMUL.FTZ R161, R221.reuse, R160 ;  /* 0x000000a0dda17220 */ /* 0x040fe20000410000 */
[C---:B------:R-:W-:Y:S01]  /*3aa0*/  FMUL.FTZ R163, R221.reuse, R162 ;  /* 0x000000a2dda37220 */ /* 0x040fe20000410000 */
        /* <DEDUP_REMOVED lines=15> */
[----:B------:R-:W-:-:S02]  /*3ba0*/  FSEL R227, R227, RZ, P6 ;  /* 0x000000ffe3e37208 */ /* 0x000fc40003000000 */
[C---:B------:R-:W-:Y:S02]  /*3bb0*/  LOP3.LUT P4, RZ, R222.reuse, 0xff0000, RZ, 0xc0, !PT ;  /* 0x00ff0000deff7812 */ /* 0x040fe4000788c0ff */
[C---:B------:R-:W-:Y:S02]  /*3bc0*/  LOP3.LUT P3, RZ, R222.reuse, 0xff000000, RZ, 0xc0, !PT ;  /* 0xff000000deff7812 */ /* 0x040fe4000786c0ff */
[C---:B------:R-:W-:Y:S02]  /*3bd0*/  LOP3.LUT P5, RZ, R222.reuse, 0xff00, RZ, 0xc0, !PT ;  /* 0x0000ff00deff7812 */ /* 0x040fe400078ac0ff */
[----:B------:R-:W-:Y:S02]  /*3be0*/  LOP3.LUT P6, RZ, R222, 0xff, RZ, 0xc0, !PT ;  /* 0x000000ffdeff7812 */ /* 0x000fe400078cc0ff */
        /* <DEDUP_REMOVED lines=8> */
.L_x_6127:
        /* <DEDUP_REMOVED lines=8> */
.L_x_6125:
[----:B------:R-:W-:Y:S05]  /*3cf0*/  BSYNC.RECONVERGENT B2 ;  /* 0x0000000000027941 */ /* 0x000fea0003800200 */
.L_x_6124:
        /* <DEDUP_REMOVED lines=8> */
[-C--:B------:R-:W-:Y:S01]  /*3d80*/  FFMA.FTZ R125, R175, R157.reuse, R158 ;  /* 0x0000009daf7d7223 */ /* 0x080fe2000001009e */
[----:B0-----:R-:W-:Y:S01]  /*3d90*/  FADD.FTZ R160, R181, -R64 ;  /* 0x80000040b5a07221 */ /* 0x001fe20000010000 */
[----:B------:R-:W-:Y:S01]  /*3da0*/  FADD.FTZ R64, R166, -R65 ;  /* 0x80000041a6407221 */ /* 0x000fe20000010000 */
[----:B------:R-:W-:Y:S01]  /*3db0*/  FADD.FTZ R66, R169, -R66 ;  /* 0x80000042a9427221 */ /* 0x000fe20000010000 */
[----:B------:R-:W-:Y:S01]  /*3dc0*/  FADD.FTZ R124, R170, -R67 ;  /* 0x80000043aa7c7221 */ /* 0x000fe20000010000 */
[-CC-:B------:R-:W-:Y:S01]  /*3dd0*/  FFMA.FTZ R154, R174, R157.reuse, R158.reuse ;  /* 0x0000009dae9a7223 */ /* 0x180fe2000001009e */
[----:B------:R-:W-:Y:S01]  /*3de0*/  FADD.FTZ R152, R172, -R125 ;  /* 0x8000007dac987221 */ /* 0x000fe20000010000 */
[-CC-:B------:R-:W-:Y:S01]  /*3df0*/  FFMA.FTZ R126, R168, R157.reuse, R158.reuse ;  /* 0x0000009da87e7223 */ /* 0x180fe2000001009e */
[----:B------:R-:W-:Y:S01]  /*3e00*/  FMUL.FTZ R64, R221, R64 ;  /* 0x00000040dd407220 */ /* 0x000fe20000410000 */
[----:B------:R-:W-:Y:S01]  /*3e10*/  FFMA.FTZ R157, R179, R157, R158 ;  /* 0x0000009db39d7223 */ /* 0x000fe2000001009e */
[C---:B------:R-:W-:Y:S01]  /*3e20*/  FMUL.FTZ R65, R221.reuse, R66 ;  /* 0x00000042dd417220 */ /* 0x040fe20000410000 */
[----:B------:R-:W-:Y:S01]  /*3e30*/  FMUL.FTZ R66, R221, R124 ;  /* 0x0000007cdd427220 */ /* 0x000fe20000410000 */
[----:B------:R-:W-:Y:S01]  /*3e40*/  FADD.FTZ R154, R177, -R154 ;  /* 0x8000009ab19a7221 */ /* 0x000fe20000010000 */
[----:B------:R-:W-:Y:S01]  /*3e50*/  FMUL.FTZ R124, R221, R152 ;  /* 0x00000098dd7c7220 */ /* 0x000fe20000410000 */
[----:B------:R-:W-:Y:S01]  /*3e60*/  FADD.FTZ R126, R173, -R126 ;  /* 0x8000007ead7e7221 */ /* 0x000fe20000010000 */
[----:B------:R-:W-:Y:S01]  /*3e70*/  FMUL.FTZ R152, R64, R156 ;  /* 0x0000009c40987220 */ /* 0x000fe20000410000 */
[----:B------:R-:W-:Y:S01]  /*3e80*/  FADD.FTZ R158, R176, -R157 ;  /* 0x8000009db09e7221 */ /* 0x000fe20000010000 */
[C---:B------:R-:W-:Y:S01]  /*3e90*/  FMUL.FTZ R125, R221.reuse, R154 ;  /* 0x0000009add7d7220 */ /* 0x040fe20000410000 */
[C---:B------:R-:W-:Y:S01]  /*3ea0*/  FMUL.FTZ R127, R221.reuse, R160 ;  /* 0x000000a0dd7f7220 */ /* 0x040fe20000410000 */
[----:B------:R-:W-:Y:S01]  /*3eb0*/  FMUL.FTZ R67, R221, R126 ;  /* 0x0000007edd437220 */ /* 0x000fe20000410000 */
[-C--:B------:R-:W-:Y:S01]  /*3ec0*/  FMUL.FTZ R153, R65, R156.reuse ;  /* 0x0000009c41997220 */ /* 0x080fe20000410000 */
[----:B------:R-:W-:Y:S01]  /*3ed0*/  FMUL.FTZ R154, R66, R156 ;  /* 0x0000009c429a7220 */ /* 0x000fe20000410000 */
[----:B------:R-:W-:Y:S01]  /*3ee0*/  FMUL.FTZ R152, R152, UR13 ;  /* 0x0000000d98987c20 */ /* 0x000fe20008410000 */
[----:B------:R-:W-:Y:S01]  /*3ef0*/  FMUL.FTZ R126, R221, R158 ;  /* 0x0000009edd7e7220 */ /* 0x000fe20000410000 */
[----:B------:R-:W-:Y:S01]  /*3f00*/  LOP3.LUT P2, RZ, R224, 0xff, RZ, 0xc0, !PT ;  /* 0x000000ffe0ff7812 */ /* 0x000fe2000784c0ff */
[----:B------:R-:W-:Y:S01]  /*3f10*/  FMUL.FTZ R153, R153, UR13 ;  /* 0x0000000d99997c20 */ /* 0x000fe20008410000 */
[----:B------:R-:W-:Y:S01]  /*3f20*/  FMUL.FTZ R154, R154, UR13 ;  /* 0x0000000d9a9a7c20 */ /* 0x000fe20008410000 */
[-C--:B------:R-:W-:Y:S01]  /*3f30*/  FMUL.FTZ R155, R67, R156.reuse ;  /* 0x0000009c439b7220 */ /* 0x080fe20000410000 */
[-C--:B------:R-:W-:Y:S01]  /*3f40*/  FMUL.FTZ R157, R124, R156.reuse ;  /* 0x0000009c7c9d7220 */ /* 0x080fe20000410000 */
[-C--:B------:R-:W-:Y:S01]  /*3f50*/  FMUL.FTZ R158, R125, R156.reuse ;  /* 0x0000009c7d9e7220 */ /* 0x080fe20000410000 */
[-C--:B------:R-:W-:Y:S01]  /*3f60*/  FMUL.FTZ R159, R127, R156.reuse ;  /* 0x0000009c7f9f7220 */ /* 0x080fe20000410000 */
[----:B------:R-:W-:Y:S01]  /*3f70*/  LOP3.LUT P4, RZ, R224, 0xff00, RZ, 0xc0, !PT ;  /* 0x0000ff00e0ff7812 */ /* 0x000fe2000788c0ff */
[----:B------:R-:W-:Y:S01]  /*3f80*/  FMUL.FTZ R156, R126, R156 ;  /* 0x0000009c7e9c7220 */ /* 0x000fe20000410000 */
[----:B------:R-:W-:Y:S01]  /*3f90*/  LOP3.LUT P3, RZ, R224, 0xff0000, RZ, 0xc0, !PT ;  /* 0x00ff0000e0ff7812 */ /* 0x000fe2000786c0ff */
[----:B------:R-:W-:Y:S01]  /*3fa0*/  FMUL.FTZ R155, R155, UR13 ;  /* 0x0000000d9b9b7c20 */ /* 0x000fe20008410000 */
[----:B------:R-:W-:Y:S01]  /*3fb0*/  FSEL R152, R152, RZ, P2 ;  /* 0x000000ff98987208 */ /* 0x000fe20001000000 */
[----:B------:R-:W-:Y:S01]  /*3fc0*/  FMUL.FTZ R157, R157, UR13 ;  /* 0x0000000d9d9d7c20 */ /* 0x000fe20008410000 */
[----:B------:R-:W-:Y:S01]  /*3fd0*/  ISETP.GE.U32.AND P2, PT, R224, RZ, PT ;  /* 0x000000ffe000720c */ /* 0x000fe20003f46070 */
[----:B------:R-:W-:Y:S01]  /*3fe0*/  FMUL.FTZ R158, R158, UR13 ;  /* 0x0000000d9e9e7c20 */ /* 0x000fe20008410000 */
[----:B------:R-:W-:Y:S01]  /*3ff0*/  LOP3.LUT P6, RZ, R224, 0xff000000, RZ, 0xc0, !PT ;  /* 0xff000000e0ff7812 */ /* 0x000fe200078cc0ff */
[----:B------:R-:W-:Y:S01]  /*4000*/  FMUL.FTZ R159, R159, UR13 ;  /* 0x0000000d9f9f7c20 */ /* 0x000fe20008410000 */
[----:B------:R-:W-:Y:S01]  /*4010*/  FSEL R153, R153, RZ, P4 ;  /* 0x000000ff99997208 */ /* 0x000fe20002000000 */
[----:B------:R-:W-:Y:S01]  /*4020*/  FMUL.FTZ R156, R156, UR13 ;  /* 0x0000000d9c9c7c20 */ /* 0x000fe20008410000 */
[----:B------:R-:W-:-:S02]  /*4030*/  FSEL R154, R154, RZ, P3 ;  /* 0x000000ff9a9a7208 */ /* 0x000fc40001800000 */
[C---:B------:R-:W-:Y:S02]  /*4040*/  LOP3.LUT P5, RZ, R225.reuse, 0xff, RZ, 0xc0, !PT ;  /* 0x000000ffe1ff7812 */ /* 0x040fe400078ac0ff */
[C---:B------:R-:W-:Y:S02]  /*4050*/  LOP3.LUT P4, RZ, R225.reuse, 0xff00, RZ, 0xc0, !PT ;  /* 0x0000ff00e1ff7812 */ /* 0x040fe4000788c0ff */
[C---:B------:R-:W-:Y:S02]  /*4060*/  LOP3.LUT P3, RZ, R225.reuse, 0xff0000, RZ, 0xc0, !PT ;  /* 0x00ff0000e1ff7812 */ /* 0x040fe4000786c0ff */
        /* <DEDUP_REMOVED lines=11> */
.L_x_6129:
[-CC-:B--234-:R-:W-:Y:S01]  /*4120*/  FFMA.FTZ R162, R178, R157.reuse, R158.reuse ;  /* 0x0000009db2a27223 */ /* 0x19cfe2000001009e */
[-CC-:B0-----:R-:W-:Y:S01]  /*4130*/  FFMA.FTZ R159, R179, R157.reuse, R158.reuse ;  /* 0x0000009db39f7223 */ /* 0x181fe2000001009e */
[-CC-:B------:R-:W-:Y:S01]  /*4140*/  FFMA.FTZ R155, R175, R157.reuse, R158.reuse ;  /* 0x0000009daf9b7223 */ /* 0x180fe2000001009e */
[-CC-:B------:R-:W-:Y:S01]  /*4150*/  FFMA.FTZ R160, R174, R157.reuse, R158.reuse ;  /* 0x0000009daea07223 */ /* 0x180fe2000001009e */
[-C--:B------:R-:W-:Y:S01]  /*4160*/  FFMA.FTZ R154, R168, R157.reuse, R158 ;  /* 0x0000009da89a7223 */ /* 0x080fe2000001009e */
[----:B------:R-:W-:Y:S01]  /*4170*/  FADD.FTZ R226, R181, -R162 ;  /* 0x800000a2b5e27221 */ /* 0x000fe20000010000 */
[----:B------:R-:W-:Y:S01]  /*4180*/  FADD.FTZ R220, R176, -R159 ;  /* 0x8000009fb0dc7221 */ /* 0x000fe20000010000 */
[-CC-:B------:R-:W-:Y:S01]  /*4190*/  FFMA.FTZ R153, R171, R157.reuse, R158.reuse ;  /* 0x0000009dab997223 */ /* 0x180fe2000001009e */
[-CC-:B------:R-:W-:Y:S01]  /*41a0*/  FFMA.FTZ R152, R164, R157.reuse, R158.reuse ;  /* 0x0000009da4987223 */ /* 0x180fe2000001009e */
[----:B------:R-:W-:Y:S01]  /*41b0*/  FADD.FTZ R162, R172, -R155 ;  /* 0x8000009baca27221 */ /* 0x000fe20000010000 */
[----:B------:R-:W-:Y:S01]  /*41c0*/  FFMA.FTZ R157, R167, R157, R158 ;  /* 0x0000009da79d7223 */ /* 0x000fe2000001009e */
[----:B------:R-:W-:Y:S01]  /*41d0*/  FADD.FTZ R218, R177, -R160 ;  /* 0x800000a0b1da7221 */ /* 0x000fe20000010000 */
[----:B------:R-:W-:Y:S01]  /*41e0*/  FADD.FTZ R160, R173, -R154 ;  /* 0x8000009aada07221 */ /* 0x000fe20000010000 */
[----:B------:R-:W-:Y:S01]  /*41f0*/  FMUL.FTZ R163, R221, R220 ;  /* 0x000000dcdda37220 */ /* 0x000fe20000410000 */
[----:B------:R-:W-:Y:S01]  /*4200*/  FADD.FTZ R158, R170, -R153 ;  /* 0x80000099aa9e7221 */ /* 0x000fe20000010000 */
[----:B------:R-:W-:Y:S01]  /*4210*/  FADD.FTZ R154, R169, -R152 ;  /* 0x80000098a99a7221 */ /* 0x000fe20000010000 */
[C---:B------:R-:W-:Y:S01]  /*4220*/  FMUL.FTZ R227, R221.reuse, R226 ;  /* 0x000000e2dde37220 */ /* 0x040fe20000410000 */
[----:B------:R-:W-:Y:S01]  /*4230*/  FMUL.FTZ R159, R221, R162 ;  /* 0x000000a2dd9f7220 */ /* 0x000fe20000410000 */
[----:B------:R-:W-:Y:S01]  /*4240*/  FADD.FTZ R152, R166, -R157 ;  /* 0x8000009da6987221 */ /* 0x000fe20000010000 */
[----:B------:R-:W-:Y:S01]  /*4250*/  FMUL.FTZ R163, R163, R156 ;  /* 0x0000009ca3a37220 */ /* 0x000fe20000410000 */
[C---:B------:R-:W-:Y:S01]  /*4260*/  FMUL.FTZ R161, R221.reuse, R218 ;  /* 0x000000dadda17220 */ /* 0x040fe20000410000 */
[C---:B------:R-:W-:Y:S01]  /*4270*/  FMUL.FTZ R155, R221.reuse, R158 ;  /* 0x0000009edd9b7220 */ /* 0x040fe20000410000 */
[C---:B------:R-:W-:Y:S01]  /*4280*/  FMUL.FTZ R157, R221.reuse, R160 ;  /* 0x000000a0dd9d7220 */ /* 0x040fe20000410000 */
[----:B------:R-:W-:Y:S01]  /*4290*/  FMUL.FTZ R153, R221, R154 ;  /* 0x0000009add997220 */ /* 0x000fe20000410000 */
[-C--:B------:R-:W-:Y:S01]  /*42a0*/  FMUL.FTZ R227, R227, R156.reuse ;  /* 0x0000009ce3e37220 */ /* 0x080fe20000410000 */
[----:B------:R-:W-:Y:S01]  /*42b0*/  FMUL.FTZ R159, R159, R156 ;  /* 0x0000009c9f9f7220 */ /* 0x000fe20000410000 */
[----:B------:R-:W-:Y:S01]  /*42c0*/  FMUL.FTZ R221, R221, R152 ;  /* 0x00000098dddd7220 */ /* 0x000fe20000410000 */
[C---:B------:R-:W-:Y:S01]  /*42d0*/  ISETP.GE.U32.AND P2, PT, R224.reuse, RZ, PT ;  /* 0x000000ffe000720c */ /* 0x040fe20003f46070 */
[----:B------:R-:W-:Y:S01]  /*42e0*/  FMUL.FTZ R163, R163, UR13 ;  /* 0x0000000da3a37c20 */ /* 0x000fe20008410000 */
[-C--:B------:R-:W-:Y:S01]  /*42f0*/  FMUL.FTZ R157, R157, R156.reuse ;  /* 0x0000009c9d9d7220 */ /* 0x080fe20000410000 */
[----:B------:R-:W-:Y:S01]  /*4300*/  LOP3.LUT P3, RZ, R225, 0xff0000, RZ, 0xc0, !PT ;  /* 0x00ff0000e1ff7812 */ /* 0x000fe2000786c0ff */
[----:B------:R-:W-:Y:S01]  /*4310*/  FMUL.FTZ R227, R227, UR13 ;  /* 0x0000000de3e37c20 */ /* 0x000fe20008410000 */
[----:B------:R-:W-:Y:S01]  /*4320*/  FMUL.FTZ R159, R159, UR13 ;  /* 0x0000000d9f9f7c20 */ /* 0x000fe20008410000 */
        /* <DEDUP_REMOVED lines=8> */
[----:B------:R-:W-:Y:S01]  /*43b0*/  FSEL R163, R163, RZ, P3 ;  /* 0x000000ffa3a37208 */ /* 0x000fe20001800000 */
[----:B------:R-:W-:Y:S01]  /*43c0*/  FMUL.FTZ R155, R155, UR13 ;  /* 0x0000000d9b9b7c20 */ /* 0x000fe20008410000 */
[----:B------:R-:W-:Y:S01]  /*43d0*/  LOP3.LUT P3, RZ, R224, 0xff000000, RZ, 0xc0, !PT ;  /* 0xff000000e0ff7812 */ /* 0x000fe2000786c0ff */
[----:B------:R-:W-:Y:S01]  /*43e0*/  FMUL.FTZ R153, R153, UR13 ;  /* 0x0000000d99997c20 */ /* 0x000fe20008410000 */
[----:B------:R-:W-:Y:S01]  /*43f0*/  FSEL R158, R227, RZ, P2 ;  /* 0x000000ffe39e7208 */ /* 0x000fe20001000000 */
[----:B------:R-:W-:Y:S01]  /*4400*/  FMUL.FTZ R221, R221, UR13 ;  /* 0x0000000ddddd7c20 */ /* 0x000fe20008410000 */
[----:B------:R-:W-:-:S02]  /*4410*/  FSEL R154, R159, RZ, P4 ;  /* 0x000000ff9f9a7208 */ /* 0x000fc40002000000 */
        /* <DEDUP_REMOVED lines=13> */
.L_x_6130:
        /* <DEDUP_REMOVED lines=8> */
.L_x_6115:
        /* <DEDUP_REMOVED lines=8> */
[-C--:B------:R-:W-:Y:S01]  /*45f0*/  FFMA.FTZ R154, R207, R157.reuse, R158 ;  /* 0x0000009dcf9a7223 */ /* 0x080fe2000001009e */
[----:B------:R-:W-:Y:S01]  /*4600*/  LOP3.LUT P6, RZ, R233, 0xff, RZ, 0xc0, !PT ;  /* 0x000000ffe9ff7812 */ /* 0x000fe200078cc0ff */
[----:B0-----:R-:W-:Y:S01]  /*4610*/  FADD.FTZ R160, R202, -R153 ;  /* 0x80000099caa07221 */ /* 0x001fe20000010000 */
[----:B------:R-:W-:Y:S01]  /*4620*/  FADD.FTZ R153, R209, -R152 ;  /* 0x80000098d1997221 */ /* 0x000fe20000010000 */
[----:B------:R-:W-:Y:S01]  /*4630*/  FADD.FTZ R154, R205, -R154 ;  /* 0x8000009acd9a7221 */ /* 0x000fe20000010000 */
[----:B------:R-:W-:Y:S01]  /*4640*/  FFMA.FTZ R163, R208, R157, R158 ;  /* 0x0000009dd0a37223 */ /* 0x000fe2000001009e */
[C---:B------:R-:W-:Y:S01]  /*4650*/  FFMA.FTZ R159, R221.reuse, R160, R123 ;  /* 0x000000a0dd9f7223 */ /* 0x040fe2000001007b */
[C---:B------:R-:W-:Y:S01]  /*4660*/  FFMA.FTZ R153, R221.reuse, R153, R120 ;  /* 0x00000099dd997223 */ /* 0x040fe20000010078 */
[----:B------:R-:W-:Y:S01]  /*4670*/  FFMA.FTZ R155, R221, R154, R122 ;  /* 0x0000009add9b7223 */ /* 0x000fe2000001007a */
[-C--:B------:R-:W-:Y:S01]  /*4680*/  FFMA.FTZ R218, R215, R157.reuse, R158 ;  /* 0x0000009dd7da7223 */ /* 0x080fe2000001009e */
[-C--:B------:R-:W-:Y:S01]  /*4690*/  FMUL.FTZ R159, R159, R156.reuse ;  /* 0x0000009c9f9f7220 */ /* 0x080fe20000410000 */
[-C--:B------:R-:W-:Y:S01]  /*46a0*/  FMUL.FTZ R153, R153, R156.reuse ;  /* 0x0000009c99997220 */ /* 0x080fe20000410000 */
[----:B------:R-:W-:Y:S01]  /*46b0*/  FADD.FTZ R226, R206, -R163 ;  /* 0x800000a3cee27221 */ /* 0x000fe20000010000 */
[----:B------:R-:W-:Y:S01]  /*46c0*/  FADD.FTZ R163, R213, -R218 ;  /* 0x800000dad5a37221 */ /* 0x000fe20000010000 */
[----:B------:R-:W-:Y:S01]  /*46d0*/  FMUL.FTZ R152, R159, UR13 ;  /* 0x0000000d9f987c20 */ /* 0x000fe20008410000 */
[----:B------:R-:W-:Y:S01]  /*46e0*/  FMUL.FTZ R153, R153, UR13 ;  /* 0x0000000d99997c20 */ /* 0x000fe20008410000 */
[-CC-:B------:R-:W-:Y:S01]  /*46f0*/  FFMA.FTZ R159, R212, R157.reuse, R158.reuse ;  /* 0x0000009dd49f7223 */ /* 0x180fe2000001009e */
[-CC-:B------:R-:W-:Y:S01]  /*4700*/  FFMA.FTZ R162, R219, R157.reuse, R158.reuse ;  /* 0x0000009ddba27223 */ /* 0x180fe2000001009e */
[----:B------:R-:W-:Y:S01]  /*4710*/  FMUL.FTZ R155, R155, R156 ;  /* 0x0000009c9b9b7220 */ /* 0x000fe20000410000 */
[----:B------:R-:W0:Y:S01]  /*4720*/  LDC.64 R160, c[0x0][0x468] ;  /* 0x00011a00ffa07b82 */ /* 0x000e220000000a00 */
[----:B------:R-:W-:Y:S01]  /*4730*/  FSEL R154, R153, RZ, P6 ;  /* 0x000000ff999a7208 */ /* 0x000fe20003000000 */
[----:B------:R-:W-:Y:S01]  /*4740*/  FFMA.FTZ R153, R216, R157, R158 ;  /* 0x0000009dd8997223 */ /* 0x000fe2000001009e */
[----:B------:R-:W-:Y:S01]  /*4750*/  ISETP.GE.U32.AND P1, PT, R232, RZ, PT ;  /* 0x000000ffe800720c */ /* 0x000fe20003f26070 */
[C---:B------:R-:W-:Y:S01]  /*4760*/  FFMA.FTZ R163, R221.reuse, R163, R118 ;  /* 0x000000a3dda37223 */ /* 0x040fe20000010076 */
[----:B------:R-:W-:Y:S01]  /*4770*/  FADD.FTZ R220, R210, -R159 ;  /* 0x8000009fd2dc7221 */ /* 0x000fe20000010000 */
[----:B------:R-:W-:Y:S01]  /*4780*/  FADD.FTZ R218, R214, -R153 ;  /* 0x80000099d6da7221 */ /* 0x000fe20000010000 */
[----:B------:R-:W-:Y:S01]  /*4790*/  FFMA.FTZ R153, R221, R226, R121 ;  /* 0x000000e2dd997223 */ /* 0x000fe20000010079 */
[----:B------:R-:W-:Y:S01]  /*47a0*/  FADD.FTZ R229, R217, -R162 ;  /* 0x800000a2d9e57221 */ /* 0x000fe20000010000 */
[----:B------:R-:W-:Y:S01]  /*47b0*/  FMUL.FTZ R155, R155, UR13 ;  /* 0x0000000d9b9b7c20 */ /* 0x000fe20008410000 */
[----:B------:R-:W-:Y:S01]  /*47c0*/  LOP3.LUT P5, RZ, R233, 0xff0000, RZ, 0xc0, !PT ;  /* 0x00ff0000e9ff7812 */ /* 0x000fe200078ac0ff */
[----:B------:R-:W-:Y:S01]  /*47d0*/  FMUL.FTZ R162, R153, R156 ;  /* 0x0000009c99a27220 */ /* 0x000fe20000410000 */
[----:B------:R-:W-:Y:S01]  /*47e0*/  ISETP.GE.U32.AND.EX P1, PT, R233, 0x1000000, PT, P1 ;  /* 0x01000000e900780c */ /* 0x000fe20003f26110 */
[----:B------:R-:W-:Y:S01]  /*47f0*/  FFMA.FTZ R159, R221, R218, R117 ;  /* 0x000000dadd9f7223 */ /* 0x000fe20000010075 */
[----:B------:R-:W-:Y:S01]  /*4800*/  FMUL.FTZ R163, R163, R156 ;  /* 0x0000009ca3a37220 */ /* 0x000fe20000410000 */
[C---:B------:R-:W-:Y:S01]  /*4810*/  FFMA.FTZ R227, R221.reuse, R220, R119 ;  /* 0x000000dcdde37223 */ /* 0x040fe20000010077 */
[----:B------:R-:W-:Y:S01]  /*4820*/  FFMA.FTZ R153, R221, R229, R116 ;  /* 0x000000e5dd997223 */ /* 0x000fe20000010074 */
[----:B------:R-:W-:Y:S01]  /*4830*/  FSEL R155, R155, RZ, P5 ;  /* 0x000000ff9b9b7208 */ /* 0x000fe20002800000 */
[----:B------:R-:W-:Y:S01]  /*4840*/  FMUL.FTZ R162, R162, UR13 ;  /* 0x0000000da2a27c20 */ /* 0x000fe20008410000 */
[----:B------:R-:W-:Y:S01]  /*4850*/  LOP3.LUT P5, RZ, R233, 0xff00, RZ, 0xc0, !PT ;  /* 0x0000ff00e9ff7812 */ /* 0x000fe200078ac0ff */
[-C--:B------:R-:W-:Y:S01]  /*4860*/  FMUL.FTZ R159, R159, R156.reuse ;  /* 0x0000009c9f9f7220 */ /* 0x080fe20000410000 */
[----:B------:R-:W-:Y:S01]  /*4870*/  FSEL R152, R152, RZ, P1 ;  /* 0x000000ff98987208 */ /* 0x000fe20000800000 */
[----:B------:R-:W-:Y:S01]  /*4880*/  FMUL.FTZ R163, R163, UR13 ;  /* 0x0000000da3a37c20 */ /* 0x000fe20008410000 */
[----:B------:R-:W-:Y:S01]  /*4890*/  LOP3.LUT P1, RZ, R232, 0xff0000, RZ, 0xc0, !PT ;  /* 0x00ff0000e8ff7812 */ /* 0x000fe2000782c0ff */
[-C--:B------:R-:W-:Y:S01]  /*48a0*/  FMUL.FTZ R227, R227, R156.reuse ;  /* 0x0000009ce3e37220 */ /* 0x080fe20000410000 */
[----:B------:R-:W-:Y:S01]  /*48b0*/  FMUL.FTZ R153, R153, R156 ;  /* 0x0000009c99997220 */ /* 0x000fe20000410000 */
[----:B------:R-:W-:Y:S01]  /*48c0*/  FSEL R229, R162, RZ, P5 ;  /* 0x000000ffa2e57208 */ /* 0x000fe20002800000 */
[----:B------:R-:W-:Y:S01]  /*48d0*/  FMUL.FTZ R159, R159, UR13 ;  /* 0x0000000d9f9f7c20 */ /* 0x000fe20008410000 */
[----:B------:R-:W-:Y:S01]  /*48e0*/  LOP3.LUT P5, RZ, R232, 0xff00, RZ, 0xc0, !PT ;  /* 0x0000ff00e8ff7812 */ /* 0x000fe200078ac0ff */
[----:B------:R-:W-:Y:S01]  /*48f0*/  FMUL.FTZ R227, R227, UR13 ;  /* 0x0000000de3e37c20 */ /* 0x000fe20008410000 */
[----:B------:R-:W-:Y:S01]  /*4900*/  FMUL.FTZ R153, R153, UR13 ;  /* 0x0000000d99997c20 */ /* 0x000fe20008410000 */
[----:B------:R-:W-:Y:S01]  /*4910*/  FSEL R163, R163, RZ, P1 ;  /* 0x000000ffa3a37208 */ /* 0x000fe20000800000 */
[----:B0-----:R-:W-:Y:S01]  /*4920*/  IMAD.WIDE.U32 R160, R22, 0x10, R160 ;  /* 0x0000001016a07825 */ /* 0x001fe200078e00a0 */
[----:B------:R-:W-:-:S02]  /*4930*/  LOP3.LUT P6, RZ, R232, 0xff000000, RZ, 0xc0, !PT ;  /* 0xff000000e8ff7812 */ /* 0x000fc400078cc0ff */
[----:B------:R-:W-:Y:S02]  /*4940*/  LOP3.LUT P1, RZ, R232, 0xff, RZ, 0xc0, !PT ;  /* 0x000000ffe8ff7812 */ /* 0x000fe4000782c0ff */
[----:B------:R-:W-:Y:S02]  /*4950*/  FSEL R162, R159, RZ, P5 ;  /* 0x000000ff9fa27208 */ /* 0x000fe40002800000 */
[----:B------:R-:W-:Y:S02]  /*4960*/  FSEL R218, R227, RZ, P6 ;  /* 0x000000ffe3da7208 */ /* 0x000fe40003000000 */
[----:B------:R-:W-:Y:S02]  /*4970*/  FSEL R159, R153, RZ, P1 ;  /* 0x000000ff999f7208 */ /* 0x000fe40000800000 */
[----:B------:R-:W-:Y:S02]  /*4980*/  F2FP.BF16.F32.PACK_AB R155, R152, R155 ;  /* 0x0000009b989b723e */ /* 0x000fe400000010ff */
[----:B------:R-:W-:-:S02]  /*4990*/  F2FP.BF16.F32.PACK_AB R154, R229, R154 ;  /* 0x0000009ae59a723e */ /* 0x000fc400000010ff */
[----:B------:R-:W-:Y:S02]  /*49a0*/  F2FP.BF16.F32.PACK_AB R153, R218, R163 ;  /* 0x000000a3da99723e */ /* 0x000fe400000010ff */
[----:B------:R-:W-:Y:S02]  /*49b0*/  F2FP.BF16.F32.PACK_AB R152, R162, R159 ;  /* 0x0000009fa298723e */ /* 0x000fe400000010ff */
[----:B------:R-:W-:-:S03]  /*49c0*/  IADD3 R22, PT, PT, R22, 0x20, RZ ;  /* 0x0000002016167810 */ /* 0x000fc60007ffe0ff */
[----:B------:R1:W-:Y:S04]  /*49d0*/  STG.E.128 desc[UR6][R160.64], R152 ;  /* 0x00000098a0007986 */ /* 0x0003e8000c101d06 */
.L_x_6133:
[----:B------:R-:W-:Y:S05]  /*49e0*/  BSYNC.RECONVERGENT B2 ;  /* 0x0000000000027941 */ /* 0x000fea0003800200 */
.L_x_6132:
[----:B------:R-:W-:Y:S04]  /*49f0*/  BSSY.RECONVERGENT B2, `(.L_x_6134) ;  /* 0x0000043000027945 */ /* 0x000fe80003800200 */
[----:B------:R-:W-:Y:S05]  /*4a00*/  @!P4 BRA `(.L_x_6135) ;  /* 0x000000040004c947 */ /* 0x000fea0003800000 */
[-CC-:B-1----:R-:W-:Y:S01]  /*4a10*/  FFMA.FTZ R153, R188, R157.reuse, R158.reuse ;  /* 0x0000009dbc997223 */ /* 0x182fe2000001009e */
        /* <DEDUP_REMOVED lines=10> */
[-CC-:B------:R-:W-:Y:S01]  /*4ac0*/  FFMA.FTZ R218, R199, R157.reuse, R158.reuse ;  /* 0x0000009dc7da7223 */ /* 0x180fe2000001009e */
[-C--:B------:R-:W-:Y:S01]  /*4ad0*/  FMUL.FTZ R159, R159, R156.reuse ;  /* 0x0000009c9f9f7220 */ /* 0x080fe20000410000 */
[----:B------:R-:W-:Y:S01]  /*4ae0*/  FMUL.FTZ R153, R153, R156 ;  /* 0x0000009c99997220 */ /* 0x000fe20000410000 */
[----:B------:R-:W-:Y:S01]  /*4af0*/  FADD.FTZ R226, R190, -R163 ;  /* 0x800000a3bee27221 */ /* 0x000fe20000010000 */
[-CC-:B------:R-:W-:Y:S01]  /*4b00*/  FFMA.FTZ R162, R203, R157.reuse, R158.reuse ;  /* 0x0000009dcba27223 */ /* 0x180fe2000001009e */
[----:B------:R-:W-:Y:S01]  /*4b10*/  FMUL.FTZ R152, R159, UR13 ;  /* 0x0000000d9f987c20 */ /* 0x000fe20008410000 */
[----:B------:R-:W-:Y:S01]  /*4b20*/  FMUL.FTZ R153, R153, UR13 ;  /* 0x0000000d99997c20 */ /* 0x000fe20008410000 */
[-C--:B------:R-:W-:Y:S01]  /*4b30*/  FFMA.FTZ R159, R196, R157.reuse, R158 ;  /* 0x0000009dc49f7223 */ /* 0x080fe2000001009e */
[----:B------:R-:W0:Y:S01]  /*4b40*/  LDC.64 R160, c[0x0][0x468] ;  /* 0x00011a00ffa07b82 */ /* 0x000e220000000a00 */
[----:B------:R-:W-:Y:S01]  /*4b50*/  FADD.FTZ R163, R197, -R218 ;  /* 0x800000dac5a37221 */ /* 0x000fe20000010000 */
[----:B------:R-:W-:Y:S01]  /*4b60*/  FFMA.FTZ R229, R221, R226, R33 ;  /* 0x000000e2dde57223 */ /* 0x000fe20000010021 */
[----:B------:R-:W-:Y:S01]  /*4b70*/  FSEL R154, R153, RZ, P5 ;  /* 0x000000ff999a7208 */ /* 0x000fe20002800000 */
[----:B------:R-:W-:Y:S01]  /*4b80*/  FFMA.FTZ R153, R200, R157, R158 ;  /* 0x0000009dc8997223 */ /* 0x000fe2000001009e */
[----:B------:R-:W-:Y:S01]  /*4b90*/  FADD.FTZ R220, R194, -R159 ;  /* 0x8000009fc2dc7221 */ /* 0x000fe20000010000 */
[-C--:B------:R-:W-:Y:S01]  /*4ba0*/  FMUL.FTZ R155, R155, R156.reuse ;  /* 0x0000009c9b9b7220 */ /* 0x080fe20000410000 */
[----:B------:R-:W-:Y:S01]  /*4bb0*/  FMUL.FTZ R229, R229, R156 ;  /* 0x0000009ce5e57220 */ /* 0x000fe20000410000 */
[----:B------:R-:W-:Y:S01]  /*4bc0*/  FADD.FTZ R218, R198, -R153 ;  /* 0x80000099c6da7221 */ /* 0x000fe20000010000 */
[----:B------:R-:W-:Y:S01]  /*4bd0*/  FADD.FTZ R153, R201, -R162 ;  /* 0x800000a2c9997221 */ /* 0x000fe20000010000 */
[----:B------:R-:W-:Y:S01]  /*4be0*/  ISETP.GE.U32.AND P1, PT, R230, RZ, PT ;  /* 0x000000ffe600720c */ /* 0x000fe20003f26070 */
[C---:B------:R-:W-:Y:S01]  /*4bf0*/  FFMA.FTZ R163, R221.reuse, R163, R38 ;  /* 0x000000a3dda37223 */ /* 0x040fe20000010026 */
[C---:B------:R-:W-:Y:S01]  /*4c00*/  FFMA.FTZ R159, R221.reuse, R218, R37 ;  /* 0x000000dadd9f7223 */ /* 0x040fe20000010025 */
[C---:B------:R-:W-:Y:S01]  /*4c10*/  FFMA.FTZ R227, R221.reuse, R220, R39 ;  /* 0x000000dcdde37223 */ /* 0x040fe20000010027 */
[----:B------:R-:W-:Y:S01]  /*4c20*/  FFMA.FTZ R153, R221, R153, R36 ;  /* 0x00000099dd997223 */ /* 0x000fe20000010024 */
        /* <DEDUP_REMOVED lines=9> */
[----:B------:R-:W-:Y:S01]  /*4cc0*/  FMUL.FTZ R159, R159, UR13 ;  /* 0x0000000d9f9f7c20 */ /* 0x000fe20008410000 */
[----:B------:R-:W-:Y:S01]  /*4cd0*/  FSEL R155, R155, RZ, P4 ;  /* 0x000000ff9b9b7208 */ /* 0x000fe20002000000 */
[----:B------:R-:W-:Y:S01]  /*4ce0*/  FMUL.FTZ R163, R163, UR13 ;  /* 0x0000000da3a37c20 */ /* 0x000fe20008410000 */
[----:B------:R-:W-:Y:S01]  /*4cf0*/  FSEL R152, R152, RZ, P1 ;  /* 0x000000ff98987208 */ /* 0x000fe20000800000 */
[----:B------:R-:W-:Y:S01]  /*4d00*/  FMUL.FTZ R227, R227, UR13 ;  /* 0x0000000de3e37c20 */ /* 0x000fe20008410000 */
[----:B------:R-:W-:Y:S01]  /*4d10*/  LOP3.LUT P5, RZ, R230, 0xff00, RZ, 0xc0, !PT ;  /* 0x0000ff00e6ff7812 */ /* 0x000fe200078ac0ff */
        /* <DEDUP_REMOVED lines=16> */
.L_x_6135:
[----:B------:R-:W-:Y:S05]  /*4e20*/  BSYNC.RECONVERGENT B2 ;  /* 0x0000000000027941 */ /* 0x000fea0003800200 */
.L_x_6134:
[----:B------:R-:W-:Y:S04]  /*4e30*/  BSSY.RECONVERGENT B2, `(.L_x_6136) ;  /* 0x0000043000027945 */ /* 0x000fe80003800200 */
[----:B------:R-:W-:Y:S05]  /*4e40*/  @!P3 BRA `(.L_x_6137) ;  /* 0x000000040004b947 */ /* 0x000fea0003800000 */
[-CC-:B-12---:R-:W-:Y:S01]  /*4e50*/  FFMA.FTZ R153, R23, R157.reuse, R158.reuse ;  /* 0x0000009d17997223 */ /* 0x186fe2000001009e */
[-CC-:B------:R-:W-:Y:S01]  /*4e60*/  FFMA.FTZ R154, R30, R157.reuse, R158.reuse ;  /* 0x0000009d1e9a7223 */ /* 0x180fe2000001009e */
[-C--:B------:R-:W-:Y:S01]  /*4e70*/  FFMA.FTZ R152, R31, R157.reuse, R158 ;  /* 0x0000009d1f987223 */ /* 0x080fe2000001009e */
[----:B------:R-:W-:Y:S01]  /*4e80*/  LOP3.LUT P4, RZ, R223, 0xff, RZ, 0xc0, !PT ;  /* 0x000000ffdfff7812 */ /* 0x000fe2000788c0ff */
[----:B------:R-:W-:Y:S01]  /*4e90*/  FADD.FTZ R153, R180, -R153 ;  /* 0x80000099b4997221 */ /* 0x000fe20000010000 */
[----:B------:R-:W-:Y:S01]  /*4ea0*/  FADD.FTZ R154, R165, -R154 ;  /* 0x8000009aa59a7221 */ /* 0x000fe20000010000 */
[----:B------:R-:W-:Y:S01]  /*4eb0*/  FADD.FTZ R152, R29, -R152 ;  /* 0x800000981d987221 */ /* 0x000fe20000010000 */
[----:B------:R-:W-:Y:S01]  /*4ec0*/  FFMA.FTZ R162, R28, R157, R158 ;  /* 0x0000009d1ca27223 */ /* 0x000fe2000001009e */
[C---:B------:R-:W-:Y:S01]  /*4ed0*/  FFMA.FTZ R153, R221.reuse, R153, R140 ;  /* 0x00000099dd997223 */ /* 0x040fe2000001008c */
[C---:B0-----:R-:W-:Y:S01]  /*4ee0*/  FFMA.FTZ R159, R221.reuse, R154, R143 ;  /* 0x0000009add9f7223 */ /* 0x041fe2000001008f */
[----:B------:R-:W-:Y:S01]  /*4ef0*/  FFMA.FTZ R155, R221, R152, R142 ;  /* 0x00000098dd9b7223 */ /* 0x000fe2000001008e */
[-CC-:B------:R-:W-:Y:S01]  /*4f00*/  FFMA.FTZ R220, R24, R157.reuse, R158.reuse ;  /* 0x0000009d18dc7223 */ /* 0x180fe2000001009e */
[-C--:B------:R-:W-:Y:S01]  /*4f10*/  FMUL.FTZ R153, R153, R156.reuse ;  /* 0x0000009c99997220 */ /* 0x080fe20000410000 */
[-C--:B------:R-:W-:Y:S01]  /*4f20*/  FMUL.FTZ R159, R159, R156.reuse ;  /* 0x0000009c9f9f7220 */ /* 0x080fe20000410000 */
[-CC-:B------:R-:W-:Y:S01]  /*4f30*/  FFMA.FTZ R218, R26, R157.reuse, R158.reuse ;  /* 0x0000009d1ada7223 */ /* 0x180fe2000001009e */
[----:B------:R-:W0:Y:S01]  /*4f40*/  LDC.64 R160, c[0x0][0x468] ;  /* 0x00011a00ffa07b82 */ /* 0x000e220000000a00 */
[----:B------:R-:W-:Y:S01]  /*4f50*/  FMUL.FTZ R153, R153, UR13 ;  /* 0x0000000d99997c20 */ /* 0x000fe20008410000 */
[----:B------:R-:W-:Y:S01]  /*4f60*/  FMUL.FTZ R152, R159, UR13 ;  /* 0x0000000d9f987c20 */ /* 0x000fe20008410000 */
[-C--:B------:R-:W-:Y:S01]  /*4f70*/  FFMA.FTZ R159, R25, R157.reuse, R158 ;  /* 0x0000009d199f7223 */ /* 0x080fe2000001009e */
[----:B------:R-:W-:Y:S01]  /*4f80*/  FADD.FTZ R162, R187, -R162 ;  /* 0x800000a2bba27221 */ /* 0x000fe20000010000 */
[----:B------:R-:W-:Y:S01]  /*4f90*/  FADD.FTZ R220, R183, -R220 ;  /* 0x800000dcb7dc7221 */ /* 0x000fe20000010000 */
[----:B------:R-:W-:Y:S01]  /*4fa0*/  FSEL R154, R153, RZ, P4 ;  /* 0x000000ff999a7208 */ /* 0x000fe20002000000 */
[----:B------:R-:W-:Y:S01]  /*4fb0*/  FFMA.FTZ R153, R27, R157, R158 ;  /* 0x0000009d1b997223 */ /* 0x000fe2000001009e */
[----:B------:R-:W-:Y:S01]  /*4fc0*/  FADD.FTZ R159, R182, -R159 ;  /* 0x8000009fb69f7221 */ /* 0x000fe20000010000 */
[----:B------:R-:W-:Y:S01]  /*4fd0*/  FADD.FTZ R218, R185, -R218 ;  /* 0x800000dab9da7221 */ /* 0x000fe20000010000 */
[----:B------:R-:W-:Y:S01]  /*4fe0*/  ISETP.GE.U32.AND P1, PT, R222, RZ, PT ;  /* 0x000000ffde00720c */ /* 0x000fe20003f26070 */
[----:B------:R-:W-:Y:S01]  /*4ff0*/  FADD.FTZ R153, R184, -R153 ;  /* 0x80000099b8997221 */ /* 0x000fe20000010000 */
[----:B------:R-:W-:Y:S01]  /*5000*/  FFMA.FTZ R163, R221, R159, R138 ;  /* 0x0000009fdda37223 */ /* 0x000fe2000001008a */
[----:B------:R-:W-:Y:S01]  /*5010*/  FMUL.FTZ R155, R155, R156 ;  /* 0x0000009c9b9b7220 */ /* 0x000fe20000410000 */
[C---:B------:R-:W-:Y:S01]  /*5020*/  FFMA.FTZ R159, R221.reuse, R162, R137 ;  /* 0x000000a2dd9f7223 */ /* 0x040fe20000010089 */
[C---:B------:R-:W-:Y:S01]  /*5030*/  FFMA.FTZ R229, R221.reuse, R220, R141 ;  /* 0x000000dcdde57223 */ /* 0x040fe2000001008d */
[C---:B------:R-:W-:Y:S01]  /*5040*/  FFMA.FTZ R227, R221.reuse, R218, R139 ;  /* 0x000000dadde37223 */ /* 0x040fe2000001008b */
[----:B------:R-:W-:Y:S01]  /*5050*/  FFMA.FTZ R153, R221, R153, R136 ;  /* 0x00000099dd997223 */ /* 0x000fe20000010088 */
[----:B------:R-:W-:Y:S01]  /*5060*/  FMUL.FTZ R155, R155, UR13 ;  /* 0x0000000d9b9b7c20 */ /* 0x000fe20008410000 */
[----:B------:R-:W-:Y:S01]  /*5070*/  ISETP.GE.U32.AND.EX P1, PT, R223, 0x1000000, PT, P1 ;  /* 0x01000000df00780c */ /* 0x000fe20003f26110 */
[-C--:B------:R-:W-:Y:S01]  /*5080*/  FMUL.FTZ R159, R159, R156.reuse ;  /* 0x0000009c9f9f7220 */ /* 0x080fe20000410000 */
[----:B------:R-:W-:Y:S01]  /*5090*/  LOP3.LUT P3, RZ, R223, 0xff0000, RZ, 0xc0, !PT ;  /* 0x00ff0000dfff7812 */ /* 0x000fe2000786c0ff */
[-C--:B------:R-:W-:Y:S01]  /*50a0*/  FMUL.FTZ R229, R229, R156.reuse ;  /* 0x0000009ce5e57220 */ /* 0x080fe20000410000 */
[-C--:B------:R-:W-:Y:S01]  /*50b0*/  FMUL.FTZ R163, R163, R156.reuse ;  /* 0x0000009ca3a37220 */ /* 0x080fe20000410000 */
[-C--:B------:R-:W-:Y:S01]  /*50c0*/  FMUL.FTZ R227, R227, R156.reuse ;  /* 0x0000009ce3e37220 */ /* 0x080fe20000410000 */
[----:B------:R-:W-:Y:S01]  /*50d0*/  FMUL.FTZ R153, R153, R156 ;  /* 0x0000009c99997220 */ /* 0x000fe20000410000 */
[----:B------:R-:W-:Y:S01]  /*50e0*/  FSEL R152, R152, RZ, P1 ;  /* 0x000000ff98987208 */ /* 0x000fe20000800000 */
[----:B------:R-:W-:Y:S01]  /*50f0*/  FMUL.FTZ R159, R159, UR13 ;  /* 0x0000000d9f9f7c20 */ /* 0x000fe20008410000 */
[----:B------:R-:W-:Y:S01]  /*5100*/  FSEL R155, R155, RZ, P3 ;  /* 0x000000ff9b9b7208 */ /* 0x000fe20001800000 */
[----:B------:R-:W-:Y:S01]  /*5110*/  FMUL.FTZ R229, R229, UR13 ;  /* 0x0000000de5e57c20 */ /* 0x000fe20008410000 */
[----:B------:R-:W-:Y:S01]  /*5120*/  LOP3.LUT P1, RZ, R222, 0xff00, RZ, 0xc0, !PT ;  /* 0x0000ff00deff7812 */ /* 0x000fe2000782c0ff */
[----:B------:R-:W-:Y:S01]  /*5130*/  FMUL.FTZ R163, R163, UR13 ;  /* 0x0000000da3a37c20 */ /* 0x000fe20008410000 */
[----:B------:R-:W-:Y:S01]  /*5140*/  FMUL.FTZ R227, R227, UR13 ;  /* 0x0000000de3e37c20 */ /* 0x000fe20008410000 */
        /* <DEDUP_REMOVED lines=17> */
.L_x_6137:
[----:B------:R-:W-:Y:S05]  /*5260*/  BSYNC.RECONVERGENT B2 ;  /* 0x0000000000027941 */ /* 0x000fea0003800200 */
.L_x_6136:
[----:B------:R-:W-:Y:S05]  /*5270*/  @!P2 BRA `(.L_x_6128) ;  /* 0x000000140078a947 */ /* 0x000fea0003800000 */
[-CC-:B------:R-:W-:Y:S01]  /*5280*/  FFMA.FTZ R218, R178, R157.reuse, R158.reuse ;  /* 0x0000009db2da7223 */ /* 0x180fe2000001009e */
[-CC-:B-123--:R-:W-:Y:S01]  /*5290*/  FFMA.FTZ R161, R179, R157.reuse, R158.reuse ;  /* 0x0000009db3a17223 */ /* 0x18efe2000001009e */
[----:B------:R-:W1:Y:S01]  /*52a0*/  LDC.64 R152, c[0x0][0x468] ;  /* 0x00011a00ff987b82 */ /* 0x000e620000000a00 */
[-CC-:B0-----:R-:W-:Y:S01]  /*52b0*/  FFMA.FTZ R159, R175, R157.reuse, R158.reuse ;  /* 0x0000009daf9f7223 */ /* 0x181fe2000001009e */
        /* <DEDUP_REMOVED lines=11> */
[----:B------:R-:W-:Y:S01]  /*5370*/  FADD.FTZ R154, R169, -R154 ;  /* 0x8000009aa99a7221 */ /* 0x000fe20000010000 */
[C---:B------:R-:W-:Y:S01]  /*5380*/  FFMA.FTZ R229, R221.reuse, R218, R151 ;  /* 0x000000dadde57223 */ /* 0x040fe20000010097 */
[C---:B------:R-:W-:Y:S01]  /*5390*/  FFMA.FTZ R227, R221.reuse, R161, R150 ;  /* 0x000000a1dde37223 */ /* 0x040fe20000010096 */
[----:B------:R-:W-:Y:S01]  /*53a0*/  FADD.FTZ R235, R166, -R157 ;  /* 0x8000009da6eb7221 */ /* 0x000fe20000010000 */
[C---:B------:R-:W-:Y:S01]  /*53b0*/  FFMA.FTZ R161, R221.reuse, R159, R148 ;  /* 0x0000009fdda17223 */ /* 0x040fe20000010094 */
[C---:B------:R-:W-:Y:S01]  /*53c0*/  FFMA.FTZ R157, R221.reuse, R155, R146 ;  /* 0x0000009bdd9d7223 */ /* 0x040fe20000010092 */
[C---:B------:R-:W-:Y:S01]  /*53d0*/  FFMA.FTZ R163, R221.reuse, R162, R149 ;  /* 0x000000a2dda37223 */ /* 0x040fe20000010095 */
[C---:B------:R-:W-:Y:S01]  /*53e0*/  FFMA.FTZ R159, R221.reuse, R160, R147 ;  /* 0x000000a0dd9f7223 */ /* 0x040fe20000010093 */
[----:B------:R-:W-:Y:S01]  /*53f0*/  FFMA.FTZ R155, R221, R154, R145 ;  /* 0x0000009add9b7223 */ /* 0x000fe20000010091 */
[-C--:B------:R-:W-:Y:S01]  /*5400*/  FMUL.FTZ R229, R229, R156.reuse ;  /* 0x0000009ce5e57220 */ /* 0x080fe20000410000 */
[-C--:B------:R-:W-:Y:S01]  /*5410*/  FMUL.FTZ R227, R227, R156.reuse ;  /* 0x0000009ce3e37220 */ /* 0x080fe20000410000 */
[----:B------:R-:W-:Y:S01]  /*5420*/  FFMA.FTZ R221, R221, R235, R144 ;  /* 0x000000ebdddd7223 */ /* 0x000fe20000010090 */
        /* <DEDUP_REMOVED lines=21> */
[----:B-1----:R-:W-:Y:S01]  /*5580*/  IMAD.WIDE.U32 R156, R22, 0x10, R152 ;  /* 0x00000010169c7825 */ /* 0x002fe200078e0098 */
        /* <DEDUP_REMOVED lines=16> */
.L_x_6131:
[----:B------:R-:W-:Y:S04]  /*5690*/  BSSY.RECONVERGENT B2, `(.L_x_6138) ;  /* 0x0000047000027945 */ /* 0x000fe80003800200 */
[----:B------:R-:W-:Y:S05]  /*56a0*/  @!P5 BRA `(.L_x_6139) ;  /* 0x000000040014d947 */ /* 0x000fea0003800000 */
[-CC-:B------:R-:W-:Y:S01]  /*56b0*/  FFMA.FTZ R64, R219, R157.reuse, R158.reuse ;  /* 0x0000009ddb407223 */ /* 0x180fe2000001009e */
[-CC-:B------:R-:W-:Y:S01]  /*56c0*/  FFMA.FTZ R65, R216, R157.reuse, R158.reuse ;  /* 0x0000009dd8417223 */ /* 0x180fe2000001009e */
[----:B------:R-:W-:Y:S01]  /*56d0*/  FFMA.FTZ R124, R215, R157, R158 ;  /* 0x0000009dd77c7223 */ /* 0x000fe2000001009e */
[----:B------:R-:W-:Y:S01]  /*56e0*/  LOP3.LUT P5, RZ, R232, 0xff, RZ, 0xc0, !PT ;  /* 0x000000ffe8ff7812 */ /* 0x000fe200078ac0ff */
[----:B------:R-:W-:Y:S01]  /*56f0*/  FADD.FTZ R64, R217, -R64 ;  /* 0x80000040d9407221 */ /* 0x000fe20000010000 */
[----:B------:R-:W-:Y:S01]  /*5700*/  FADD.FTZ R66, R214, -R65 ;  /* 0x80000041d6427221 */ /* 0x000fe20000010000 */
[----:B------:R-:W-:Y:S01]  /*5710*/  FADD.FTZ R67, R213, -R124 ;  /* 0x8000007cd5437221 */ /* 0x000fe20000010000 */
[C---:B------:R-:W-:Y:S01]  /*5720*/  LOP3.LUT P1, RZ, R232.reuse, 0xff00, RZ, 0xc0, !PT ;  /* 0x0000ff00e8ff7812 */ /* 0x040fe2000782c0ff */
[C---:B------:R-:W-:Y:S01]  /*5730*/  FFMA.FTZ R64, R221.reuse, R64, R116 ;  /* 0x00000040dd407223 */ /* 0x040fe20000010074 */
[C---:B------:R-:W-:Y:S01]  /*5740*/  FFMA.FTZ R65, R221.reuse, R66, R117 ;  /* 0x00000042dd417223 */ /* 0x040fe20000010075 */
[----:B------:R-:W-:Y:S01]  /*5750*/  FFMA.FTZ R66, R221, R67, R118 ;  /* 0x00000043dd427223 */ /* 0x000fe20000010076 */
        /* <DEDUP_REMOVED lines=13> */
[----:B------:R-:W-:Y:S01]  /*5830*/  FFMA.FTZ R155, R204, R157, R158 ;  /* 0x0000009dcc9b7223 */ /* 0x000fe2000001009e */
[----:B------:R-:W-:Y:S01]  /*5840*/  FSEL R154, R125, RZ, P6 ;  /* 0x000000ff7d9a7208 */ /* 0x000fe20003000000 */
[----:B------:R-:W-:Y:S01]  /*5850*/  FADD.FTZ R124, R210, -R67 ;  /* 0x80000043d27c7221 */ /* 0x000fe20000010000 */
[----:B------:R-:W-:Y:S01]  /*5860*/  FADD.FTZ R125, R209, -R126 ;  /* 0x8000007ed17d7221 */ /* 0x000fe20000010000 */
[----:B------:R-:W1:Y:S01]  /*5870*/  LDC.64 R162, c[0x0][0x478] ;  /* 0x00011e00ffa27b82 */ /* 0x000e620000000a00 */
[----:B------:R-:W-:Y:S01]  /*5880*/  FADD.FTZ R126, R206, -R127 ;  /* 0x8000007fce7e7221 */ /* 0x000fe20000010000 */
[C---:B------:R-:W-:Y:S01]  /*5890*/  FFMA.FTZ R67, R221.reuse, R124, R119 ;  /* 0x0000007cdd437223 */ /* 0x040fe20000010077 */
[----:B------:R-:W-:Y:S01]  /*58a0*/  FFMA.FTZ R124, R221, R125, R120 ;  /* 0x0000007ddd7c7223 */ /* 0x000fe20000010078 */
[----:B------:R-:W-:Y:S01]  /*58b0*/  FADD.FTZ R127, R205, -R218 ;  /* 0x800000dacd7f7221 */ /* 0x000fe20000010000 */
[----:B------:R-:W-:Y:S01]  /*58c0*/  FADD.FTZ R218, R202, -R155 ;  /* 0x8000009bcada7221 */ /* 0x000fe20000010000 */
[-C--:B------:R-:W-:Y:S01]  /*58d0*/  FMUL.FTZ R125, R67, R156.reuse ;  /* 0x0000009c437d7220 */ /* 0x080fe20000410000 */
[----:B0-----:R-:W-:Y:S01]  /*58e0*/  FMUL.FTZ R159, R124, R156 ;  /* 0x0000009c7c9f7220 */ /* 0x001fe20000410000 */
[----:B------:R-:W0:Y:S01]  /*58f0*/  LDC.64 R160, c[0x0][0x468] ;  /* 0x00011a00ffa07b82 */ /* 0x000e220000000a00 */
[----:B------:R-:W-:Y:S01]  /*5900*/  LOP3.LUT P1, RZ, R233, 0xff, RZ, 0xc0, !PT ;  /* 0x000000ffe9ff7812 */ /* 0x000fe2000782c0ff */
[----:B------:R-:W-:Y:S01]  /*5910*/  FMUL.FTZ R155, R125, UR13 ;  /* 0x0000000d7d9b7c20 */ /* 0x000fe20008410000 */
[C---:B------:R-:W-:Y:S01]  /*5920*/  FFMA.FTZ R125, R221.reuse, R126, R121 ;  /* 0x0000007edd7d7223 */ /* 0x040fe20000010079 */
[----:B------:R-:W-:Y:S01]  /*5930*/  FFMA.FTZ R126, R221, R127, R122 ;  /* 0x0000007fdd7e7223 */ /* 0x000fe2000001007a */
[----:B------:R-:W-:Y:S01]  /*5940*/  FMUL.FTZ R159, R159, UR13 ;  /* 0x0000000d9f9f7c20 */ /* 0x000fe20008410000 */
[----:B------:R-:W-:Y:S01]  /*5950*/  FFMA.FTZ R127, R221, R218, R123 ;  /* 0x000000dadd7f7223 */ /* 0x000fe2000001007b */
        /* <DEDUP_REMOVED lines=10> */
[C---:B------:R-:W-:Y:S01]  /*5a00*/  LOP3.LUT P6, RZ, R233.reuse, 0xff00, RZ, 0xc0, !PT ;  /* 0x0000ff00e9ff7812 */ /* 0x040fe200078cc0ff */
[----:B-1----:R-:W-:Y:S01]  /*5a10*/  IMAD.WIDE.U32 R162, R22, 0x20, R162 ;  /* 0x0000002016a27825 */ /* 0x002fe200078e00a2 */
[----:B------:R-:W-:-:S02]  /*5a20*/  LOP3.LUT P5, RZ, R233, 0xff0000, RZ, 0xc0, !PT ;  /* 0x00ff0000e9ff7812 */ /* 0x000fc400078ac0ff */
[----:B------:R-:W-:Y:S02]  /*5a30*/  ISETP.GE.U32.AND.EX P1, PT, R233, 0x1000000, PT, P1 ;  /* 0x01000000e900780c */ /* 0x000fe40003f26110 */
[----:B------:R-:W-:Y:S01]  /*5a40*/  FSEL R218, R218, RZ, P6 ;  /* 0x000000ffdada7208 */ /* 0x000fe20003000000 */
[----:B0-----:R-:W-:Y:S01]  /*5a50*/  IMAD.WIDE.U32 R160, R22, 0x10, R160 ;  /* 0x0000001016a07825 */ /* 0x001fe200078e00a0 */
[----:B------:R-:W-:Y:S01]  /*5a60*/  FSEL R220, R220, RZ, P5 ;  /* 0x000000ffdcdc7208 */ /* 0x000fe20002800000 */
[----:B------:R1:W-:Y:S01]  /*5a70*/  STG.E.128 desc[UR6][R162.64], R64 ;  /* 0x00000040a2007986 */ /* 0x0003e2000c101d06 */
[----:B------:R-:W-:Y:S02]  /*5a80*/  FSEL R227, R226, RZ, P1 ;  /* 0x000000ffe2e37208 */ /* 0x000fe40000800000 */
[----:B------:R-:W-:Y:S01]  /*5a90*/  F2FP.BF16.F32.PACK_AB R152, R153, R152 ;  /* 0x000000989998723e */ /* 0x000fe200000010ff */
[----:B------:R1:W-:Y:S01]  /*5aa0*/  STG.E.128 desc[UR6][R162.64+0x10], R124 ;  /* 0x0000107ca2007986 */ /* 0x0003e2000c101d06 */
[----:B------:R-:W-:-:S02]  /*5ab0*/  F2FP.BF16.F32.PACK_AB R153, R155, R154 ;  /* 0x0000009a9b99723e */ /* 0x000fc400000010ff */
[----:B------:R-:W-:Y:S02]  /*5ac0*/  F2FP.BF16.F32.PACK_AB R154, R218, R159 ;  /* 0x0000009fda9a723e */ /* 0x000fe400000010ff */
[----:B------:R-:W-:Y:S02]  /*5ad0*/  F2FP.BF16.F32.PACK_AB R155, R227, R220 ;  /* 0x000000dce39b723e */ /* 0x000fe400000010ff */
[----:B------:R-:W-:-:S03]  /*5ae0*/  IADD3 R22, PT, PT, R22, 0x20, RZ ;  /* 0x0000002016167810 */ /* 0x000fc60007ffe0ff */
[----:B------:R1:W-:Y:S04]  /*5af0*/  STG.E.128 desc[UR6][R160.64], R152 ;  /* 0x00000098a0007986 */ /* 0x0003e8000c101d06 */
.L_x_6139:
[----:B------:R-:W-:Y:S05]  /*5b00*/  BSYNC.RECONVERGENT B2 ;  /* 0x0000000000027941 */ /* 0x000fea0003800200 */
.L_x_6138:
[----:B------:R-:W-:Y:S04]  /*5b10*/  BSSY.RECONVERGENT B2, `(.L_x_6140) ;  /* 0x0000047000027945 */ /* 0x000fe80003800200 */
[----:B------:R-:W-:Y:S05]  /*5b20*/  @!P4 BRA `(.L_x_6141) ;  /* 0x000000040014c947 */ /* 0x000fea0003800000 */
[-CC-:B-1----:R-:W-:Y:S01]  /*5b30*/  FFMA.FTZ R64, R203, R157.reuse, R158.reuse ;  /* 0x0000009dcb407223 */ /* 0x182fe2000001009e */
[-CC-:B------:R-:W-:Y:S01]  /*5b40*/  FFMA.FTZ R65, R200, R157.reuse, R158.reuse ;  /* 0x0000009dc8417223 */ /* 0x180fe2000001009e */
[-CC-:B------:R-:W-:Y:S01]  /*5b50*/  FFMA.FTZ R124, R199, R157.reuse, R158.reuse ;  /* 0x0000009dc77c7223 */ /* 0x180fe2000001009e */
[-C--:B------:R-:W-:Y:S01]  /*5b60*/  FFMA.FTZ R125, R196, R157.reuse, R158 ;  /* 0x0000009dc47d7223 */ /* 0x080fe2000001009e */
[----:B------:R-:W-:Y:S01]  /*5b70*/  FADD.FTZ R64, R201, -R64 ;  /* 0x80000040c9407221 */ /* 0x000fe20000010000 */
[----:B------:R-:W-:Y:S01]  /*5b80*/  FADD.FTZ R66, R198, -R65 ;  /* 0x80000041c6427221 */ /* 0x000fe20000010000 */
[----:B------:R-:W-:Y:S01]  /*5b90*/  FADD.FTZ R126, R197, -R124 ;  /* 0x8000007cc57e7221 */ /* 0x000fe20000010000 */
[----:B------:R-:W-:Y:S01]  /*5ba0*/  FADD.FTZ R152, R194, -R125 ;  /* 0x8000007dc2987221 */ /* 0x000fe20000010000 */
[C---:B------:R-:W-:Y:S01]  /*5bb0*/  FFMA.FTZ R64, R221.reuse, R64, R36 ;  /* 0x00000040dd407223 */ /* 0x040fe20000010024 */
[----:B------:R-:W-:Y:S01]  /*5bc0*/  FFMA.FTZ R65, R221, R66, R37 ;  /* 0x00000042dd417223 */ /* 0x000fe20000010025 */
[----:B------:R-:W-:Y:S01]  /*5bd0*/  LOP3.LUT P1, RZ, R230, 0xff, RZ, 0xc0, !PT ;  /* 0x000000ffe6ff7812 */ /* 0x000fe2000782c0ff */
[-CC-:B------:R-:W-:Y:S01]  /*5be0*/  FFMA.FTZ R218, R191, R157.reuse, R158.reuse ;  /* 0x0000009dbfda7223 */ /* 0x180fe2000001009e */
[-C--:B------:R-:W-:Y:S01]  /*5bf0*/  FMUL.FTZ R66, R64, R156.reuse ;  /* 0x0000009c40427220 */ /* 0x080fe20000410000 */
[----:B------:R-:W-:Y:S01]  /*5c00*/  FMUL.FTZ R67, R65, R156 ;  /* 0x0000009c41437220 */ /* 0x000fe20000410000 */
[----:B------:R-:W-:Y:S01]  /*5c10*/  LOP3.LUT P4, RZ, R230, 0xff00, RZ, 0xc0, !PT ;  /* 0x0000ff00e6ff7812 */ /* 0x000fe2000788c0ff */
[-C--:B------:R-:W-:Y:S01]  /*5c20*/  FFMA.FTZ R155, R188, R157.reuse, R158 ;  /* 0x0000009dbc9b7223 */ /* 0x080fe2000001009e */
[----:B------:R-:W-:Y:S01]  /*5c30*/  FMUL.FTZ R124, R66, UR13 ;  /* 0x0000000d427c7c20 */ /* 0x000fe20008410000 */
[----:B------:R-:W-:Y:S01]  /*5c40*/  FMUL.FTZ R125, R67, UR13 ;  /* 0x0000000d437d7c20 */ /* 0x000fe20008410000 */
[C---:B------:R-:W-:Y:S01]  /*5c50*/  FFMA.FTZ R66, R221.reuse, R126, R38 ;  /* 0x0000007edd427223 */ /* 0x040fe20000010026 */
[----:B------:R-:W-:Y:S01]  /*5c60*/  FFMA.FTZ R67, R221, R152, R39 ;  /* 0x00000098dd437223 */ /* 0x000fe20000010027 */
[----:B------:R-:W1:Y:S01]  /*5c70*/  LDC.64 R162, c[0x0][0x478] ;  /* 0x00011e00ffa27b82 */ /* 0x000e620000000a00 */
[----:B------:R-:W-:Y:S01]  /*5c80*/  FSEL R124, R124, RZ, P1 ;  /* 0x000000ff7c7c7208 */ /* 0x000fe20000800000 */
[-C--:B------:R-:W-:Y:S01]  /*5c90*/  FMUL.FTZ R126, R66, R156.reuse ;  /* 0x0000009c427e7220 */ /* 0x080fe20000410000 */
[----:B------:R-:W-:Y:S01]  /*5ca0*/  FSEL R125, R125, RZ, P4 ;  /* 0x000000ff7d7d7208 */ /* 0x000fe20002000000 */
[----:B------:R-:W-:Y:S01]  /*5cb0*/  FMUL.FTZ R127, R67, R156 ;  /* 0x0000009c437f7220 */ /* 0x000fe20000410000 */
[----:B------:R-:W-:Y:S01]  /*5cc0*/  LOP3.LUT P4, RZ, R230, 0xff0000, RZ, 0xc0, !PT ;  /* 0x00ff0000e6ff7812 */ /* 0x000fe2000788c0ff */
[----:B------:R-:W-:Y:S01]  /*5cd0*/  FMUL.FTZ R126, R126, UR13 ;  /* 0x0000000d7e7e7c20 */ /* 0x000fe20008410000 */
[----:B------:R-:W-:Y:S01]  /*5ce0*/  F2FP.BF16.F32.PACK_AB R152, R125, R124 ;  /* 0x0000007c7d98723e */ /* 0x000fe200000010ff */
[----:B------:R-:W-:Y:S01]  /*5cf0*/  FMUL.FTZ R127, R127, UR13 ;  /* 0x0000000d7f7f7c20 */ /* 0x000fe20008410000 */
[----:B------:R-:W-:Y:S01]  /*5d00*/  LOP3.LUT P1, RZ, R230, 0xff000000, RZ, 0xc0, !PT ;  /* 0xff000000e6ff7812 */ /* 0x000fe2000782c0ff */
[-CC-:B------:R-:W-:Y:S01]  /*5d10*/  FFMA.FTZ R125, R192, R157.reuse, R158.reuse ;  /* 0x0000009dc07d7223 */ /* 0x180fe2000001009e */
[----:B------:R-:W-:Y:S01]  /*5d20*/  FFMA.FTZ R124, R195, R157, R158 ;  /* 0x0000009dc37c7223 */ /* 0x000fe2000001009e */
[----:B------:R-:W-:Y:S01]  /*5d30*/  FSEL R153, R126, RZ, P4 ;  /* 0x000000ff7e997208 */ /* 0x000fe20002000000 */
[----:B0-----:R-:W0:Y:S01]  /*5d40*/  LDC.64 R160, c[0x0][0x468] ;  /* 0x00011a00ffa07b82 */ /* 0x001e220000000a00 */
[----:B------:R-:W-:Y:S01]  /*5d50*/  FSEL R154, R127, RZ, P1 ;  /* 0x000000ff7f9a7208 */ /* 0x000fe20000800000 */
[----:B------:R-:W-:Y:S01]  /*5d60*/  FADD.FTZ R126, R190, -R125 ;  /* 0x8000007dbe7e7221 */ /* 0x000fe20000010000 */
[----:B------:R-:W-:Y:S01]  /*5d70*/  FADD.FTZ R124, R193, -R124 ;  /* 0x8000007cc17c7221 */ /* 0x000fe20000010000 */
        /* <DEDUP_REMOVED lines=9> */
[----:B------:R-:W-:Y:S01]  /*5e10*/  FMUL.FTZ R226, R127, R156 ;  /* 0x0000009c7fe27220 */ /* 0x000fe20000410000 */
[----:B------:R-:W-:Y:S01]  /*5e20*/  ISETP.GE.U32.AND P1, PT, R230, RZ, PT ;  /* 0x000000ffe600720c */ /* 0x000fe20003f26070 */
[----:B------:R-:W-:Y:S01]  /*5e30*/  FMUL.FTZ R155, R155, UR13 ;  /* 0x0000000d9b9b7c20 */ /* 0x000fe20008410000 */
[----:B------:R-:W-:Y:S01]  /*5e40*/  FMUL.FTZ R159, R159, UR13 ;  /* 0x0000000d9f9f7c20 */ /* 0x000fe20008410000 */
[C---:B------:R-:W-:Y:S01]  /*5e50*/  LOP3.LUT P6, RZ, R231.reuse, 0xff, RZ, 0xc0, !PT ;  /* 0x000000ffe7ff7812 */ /* 0x040fe200078cc0ff */
[----:B------:R-:W-:Y:S01]  /*5e60*/  FMUL.FTZ R220, R218, UR13 ;  /* 0x0000000ddadc7c20 */ /* 0x000fe20008410000 */
[C---:B------:R-:W-:Y:S01]  /*5e70*/  LOP3.LUT P5, RZ, R231.reuse, 0xff00, RZ, 0xc0, !PT ;  /* 0x0000ff00e7ff7812 */ /* 0x040fe200078ac0ff */
[----:B------:R-:W-:Y:S01]  /*5e80*/  FMUL.FTZ R226, R226, UR13 ;  /* 0x0000000de2e27c20 */ /* 0x000fe20008410000 */
[C---:B------:R-:W-:Y:S01]  /*5e90*/  LOP3.LUT P4, RZ, R231.reuse, 0xff0000, RZ, 0xc0, !PT ;  /* 0x00ff0000e7ff7812 */ /* 0x040fe2000788c0ff */
[----:B-1----:R-:W-:Y:S01]  /*5ea0*/  IMAD.WIDE.U32 R162, R22, 0x20, R162 ;  /* 0x0000002016a27825 */ /* 0x002fe200078e00a2 */
[----:B------:R-:W-:-:S02]  /*5eb0*/  ISETP.GE.U32.AND.EX P1, PT, R231, 0x1000000, PT, P1 ;  /* 0x01000000e700780c */ /* 0x000fc40003f26110 */
[----:B------:R-:W-:Y:S01]  /*5ec0*/  FSEL R155, R155, RZ, P6 ;  /* 0x000000ff9b9b7208 */ /* 0x000fe20003000000 */
[----:B0-----:R-:W-:Y:S01]  /*5ed0*/  IMAD.WIDE.U32 R160, R22, 0x10, R160 ;  /* 0x0000001016a07825 */ /* 0x001fe200078e00a0 */
[----:B------:R-:W-:Y:S01]  /*5ee0*/  FSEL R218, R159, RZ, P5 ;  /* 0x000000ff9fda7208 */ /* 0x000fe20002800000 */
[----:B------:R2:W-:Y:S01]  /*5ef0*/  STG.E.128 desc[UR6][R162.64], R64 ;  /* 0x00000040a2007986 */ /* 0x0005e2000c101d06 */
[----:B------:R-:W-:Y:S02]  /*5f00*/  FSEL R220, R220, RZ, P4 ;  /* 0x000000ffdcdc7208 */ /* 0x000fe40002000000 */
[----:B------:R-:W-:Y:S01]  /*5f10*/  FSEL R159, R226, RZ, P1 ;  /* 0x000000ffe29f7208 */ /* 0x000fe20000800000 */
[----:B------:R2:W-:Y:S01]  /*5f20*/  STG.E.128 desc[UR6][R162.64+0x10], R124 ;  /* 0x0000107ca2007986 */ /* 0x0005e2000c101d06 */
[----:B------:R-:W-:Y:S02]  /*5f30*/  F2FP.BF16.F32.PACK_AB R153, R154, R153 ;  /* 0x000000999a99723e */ /* 0x000fe400000010ff */
[----:B------:R-:W-:-:S02]  /*5f40*/  F2FP.BF16.F32.PACK_AB R154, R218, R155 ;  /* 0x0000009bda9a723e */ /* 0x000fc400000010ff */
[----:B------:R-:W-:Y:S02]  /*5f50*/  F2FP.BF16.F32.PACK_AB R155, R159, R220 ;  /* 0x000000dc9f9b723e */ /* 0x000fe400000010ff */
[----:B------:R-:W-:-:S03]  /*5f60*/  IADD3 R22, PT, PT, R22, 0x20, RZ ;  /* 0x0000002016167810 */ /* 0x000fc60007ffe0ff */
[----:B------:R2:W-:Y:S04]  /*5f70*/  STG.E.128 desc[UR6][R160.64], R152 ;  /* 0x00000098a0007986 */ /* 0x0005e8000c101d06 */
.L_x_6141:
[----:B------:R-:W-:Y:S05]  /*5f80*/  BSYNC.RECONVERGENT B2 ;  /* 0x0000000000027941 */ /* 0x000fea0003800200 */
.L_x_6140:
        /* <DEDUP_REMOVED lines=8> */
[----:B------:R-:W-:Y:S01]  /*6010*/  LOP3.LUT P3, RZ, R222, 0xff00, RZ, 0xc0, !PT ;  /* 0x0000ff00deff7812 */ /* 0x000fe2000786c0ff */
[----:B------:R-:W-:Y:S01]  /*6020*/  FFMA.FTZ R126, R24, R157, R158 ;  /* 0x0000009d187e7223 */ /* 0x000fe2000001009e */
[C---:B------:R-:W-:Y:S01]  /*6030*/  FFMA.FTZ R64, R221.reuse, R65, R136 ;  /* 0x00000041dd407223 */ /* 0x040fe20000010088 */
[----:B------:R-:W-:Y:S01]  /*6040*/  FFMA.FTZ R65, R221, R66, R137 ;  /* 0x00000042dd417223 */ /* 0x000fe20000010089 */
[----:B------:R-:W-:Y:S01]  /*6050*/  FADD.FTZ R66, R182, -R67 ;  /* 0x80000043b6427221 */ /* 0x000fe20000010000 */
[-C--:B------:R-:W-:Y:S01]  /*6060*/  FFMA.FTZ R154, R31, R157.reuse, R158 ;  /* 0x0000009d1f9a7223 */ /* 0x080fe2000001009e */
[-C--:B------:R-:W-:Y:S01]  /*6070*/  FMUL.FTZ R67, R64, R156.reuse ;  /* 0x0000009c40437220 */ /* 0x080fe20000410000 */
[----:B------:R-:W-:Y:S01]  /*6080*/  FMUL.FTZ R124, R65, R156 ;  /* 0x0000009c417c7220 */ /* 0x000fe20000410000 */
[----:B------:R-:W-:Y:S01]  /*6090*/  FFMA.FTZ R66, R221, R66, R138 ;  /* 0x00000042dd427223 */ /* 0x000fe2000001008a */
[----:B------:R-:W-:Y:S01]  /*60a0*/  FFMA.FTZ R218, R30, R157, R158 ;  /* 0x0000009d1eda7223 */ /* 0x000fe2000001009e */
[----:B------:R-:W-:Y:S01]  /*60b0*/  FMUL.FTZ R67, R67, UR13 ;  /* 0x0000000d43437c20 */ /* 0x000fe20008410000 */
[----:B------:R-:W-:Y:S01]  /*60c0*/  FMUL.FTZ R124, R124, UR13 ;  /* 0x0000000d7c7c7c20 */ /* 0x000fe20008410000 */
[----:B------:R-:W-:Y:S01]  /*60d0*/  FMUL.FTZ R125, R66, R156 ;  /* 0x0000009c427d7220 */ /* 0x000fe20000410000 */
[----:B------:R-:W1:Y:S01]  /*60e0*/  LDC.64 R162, c[0x0][0x478] ;  /* 0x00011e00ffa27b82 */ /* 0x000e620000000a00 */
[----:B------:R-:W-:Y:S01]  /*60f0*/  FADD.FTZ R126, R183, -R126 ;  /* 0x8000007eb77e7221 */ /* 0x000fe20000010000 */
[----:B------:R-:W-:Y:S01]  /*6100*/  FSEL R67, R67, RZ, P1 ;  /* 0x000000ff43437208 */ /* 0x000fe20000800000 */
[----:B------:R-:W-:Y:S01]  /*6110*/  FMUL.FTZ R125, R125, UR13 ;  /* 0x0000000d7d7d7c20 */ /* 0x000fe20008410000 */
[----:B------:R-:W-:Y:S01]  /*6120*/  FSEL R124, R124, RZ, P3 ;  /* 0x000000ff7c7c7208 */ /* 0x000fe20001800000 */
[----:B------:R-:W-:Y:S01]  /*6130*/  FADD.FTZ R127, R29, -R154 ;  /* 0x8000009a1d7f7221 */ /* 0x000fe20000010000 */
[----:B------:R-:W-:Y:S01]  /*6140*/  LOP3.LUT P1, RZ, R222, 0xff0000, RZ, 0xc0, !PT ;  /* 0x00ff0000deff7812 */ /* 0x000fe2000782c0ff */
[----:B------:R-:W-:Y:S01]  /*6150*/  FADD.FTZ R218, R165, -R218 ;  /* 0x800000daa5da7221 */ /* 0x000fe20000010000 */
[----:B------:R-:W-:Y:S01]  /*6160*/  F2FP.BF16.F32.PACK_AB R152, R124, R67 ;  /* 0x000000437c98723e */ /* 0x000fe200000010ff */
[-CC-:B------:R-:W-:Y:S01]  /*6170*/  FFMA.FTZ R124, R26, R157.reuse, R158.reuse ;  /* 0x0000009d1a7c7223 */ /* 0x180fe2000001009e */
[----:B------:R-:W-:Y:S01]  /*6180*/  FFMA.FTZ R67, R23, R157, R158 ;  /* 0x0000009d17437223 */ /* 0x000fe2000001009e */
[----:B------:R-:W-:Y:S01]  /*6190*/  FSEL R153, R125, RZ, P1 ;  /* 0x000000ff7d997208 */ /* 0x000fe20000800000 */
[----:B0-----:R-:W0:Y:S01]  /*61a0*/  LDC.64 R160, c[0x0][0x468] ;  /* 0x00011a00ffa07b82 */ /* 0x001e220000000a00 */
[----:B------:R-:W-:Y:S01]  /*61b0*/  FADD.FTZ R124, R185, -R124 ;  /* 0x8000007cb97c7221 */ /* 0x000fe20000010000 */
[----:B------:R-:W-:Y:S01]  /*61c0*/  FADD.FTZ R125, R180, -R67 ;  /* 0x80000043b47d7221 */ /* 0x000fe20000010000 */
[----:B------:R-:W-:-:S02]  /*61d0*/  ISETP.GE.U32.AND P1, PT, R222, RZ, PT ;  /* 0x000000ffde00720c */ /* 0x000fc40003f26070 */
        /* <DEDUP_REMOVED lines=28> */
[----:B------:R-:W-:Y:S02]  /*63a0*/  FSEL R159, R226, RZ, P1 ;  /* 0x000000ffe29f7208 */ /* 0x000fe40000800000 */
[----:B------:R-:W-:-:S02]  /*63b0*/  F2FP.BF16.F32.PACK_AB R153, R154, R153 ;  /* 0x000000999a99723e */ /* 0x000fc400000010ff */
[----:B------:R-:W-:Y:S02]  /*63c0*/  F2FP.BF16.F32.PACK_AB R154, R218, R155 ;  /* 0x0000009bda9a723e */ /* 0x000fe400000010ff */
[----:B------:R-:W-:Y:S02]  /*63d0*/  F2FP.BF16.F32.PACK_AB R155, R159, R220 ;  /* 0x000000dc9f9b723e */ /* 0x000fe400000010ff */
[----:B------:R-:W-:-:S03]  /*63e0*/  IADD3 R22, PT, PT, R22, 0x20, RZ ;  /* 0x0000002016167810 */ /* 0x000fc60007ffe0ff */
[----:B------:R3:W-:Y:S04]  /*63f0*/  STG.E.128 desc[UR6][R160.64], R152 ;  /* 0x00000098a0007986 */ /* 0x0007e8000c101d06 */
.L_x_6143:
[----:B------:R-:W-:Y:S05]  /*6400*/  BSYNC.RECONVERGENT B2 ;  /* 0x0000000000027941 */ /* 0x000fea0003800200 */
.L_x_6142:
[----:B------:R-:W-:Y:S05]  /*6410*/  @!P2 BRA `(.L_x_6128) ;  /* 0x000000040010a947 */ /* 0x000fea0003800000 */
[----:B-123--:R-:W1:Y:S01]  /*6420*/  LDC.64 R64, c[0x0][0x478] ;  /* 0x00011e00ff407b82 */ /* 0x00ee620000000a00 */
[-CC-:B------:R-:W-:Y:S01]  /*6430*/  FFMA.FTZ R66, R164, R157.reuse, R158.reuse ;  /* 0x0000009da4427223 */ /* 0x180fe2000001009e */
[-CC-:B------:R-:W-:Y:S01]  /*6440*/  FFMA.FTZ R152, R178, R157.reuse, R158.reuse ;  /* 0x0000009db2987223 */ /* 0x180fe2000001009e */
[-CC-:B------:R-:W-:Y:S01]  /*6450*/  FFMA.FTZ R67, R167, R157.reuse, R158.reuse ;  /* 0x0000009da7437223 */ /* 0x180fe2000001009e */
[-C--:B------:R-:W-:Y:S01]  /*6460*/  FFMA.FTZ R125, R171, R157.reuse, R158 ;  /* 0x0000009dab7d7223 */ /* 0x080fe2000001009e */
[----:B------:R-:W-:Y:S01]  /*6470*/  FADD.FTZ R66, R169, -R66 ;  /* 0x80000042a9427221 */ /* 0x000fe20000010000 */
[-CC-:B------:R-:W-:Y:S01]  /*6480*/  FFMA.FTZ R124, R168, R157.reuse, R158.reuse ;  /* 0x0000009da87c7223 */ /* 0x180fe2000001009e */
[-CC-:B------:R-:W-:Y:S01]  /*6490*/  FFMA.FTZ R127, R175, R157.reuse, R158.reuse ;  /* 0x0000009daf7f7223 */ /* 0x180fe2000001009e */
[----:B0-----:R-:W0:Y:S01]  /*64a0*/  LDC.64 R160, c[0x0][0x468] ;  /* 0x00011a00ffa07b82 */ /* 0x001e220000000a00 */
[-CC-:B------:R-:W-:Y:S01]  /*64b0*/  FFMA.FTZ R126, R174, R157.reuse, R158.reuse ;  /* 0x0000009dae7e7223 */ /* 0x180fe2000001009e */
        /* <DEDUP_REMOVED lines=8> */
[----:B------:R-:W-:Y:S01]  /*6540*/  FADD.FTZ R157, R176, -R157 ;  /* 0x8000009db09d7221 */ /* 0x000fe20000010000 */
[C---:B------:R-:W-:Y:S01]  /*6550*/  LOP3.LUT P2, RZ, R224.reuse, 0xff00, RZ, 0xc0, !PT ;  /* 0x0000ff00e0ff7812 */ /* 0x040fe2000784c0ff */
[----:B------:R-:W-:Y:S01]  /*6560*/  FMUL.FTZ R163, R127, R156 ;  /* 0x0000009c7fa37220 */ /* 0x000fe20000410000 */
[----:B------:R-:W-:-:S02]  /*6570*/  LOP3.LUT P3, RZ, R224, 0xff, RZ, 0xc0, !PT ;  /* 0x000000ffe0ff7812 */ /* 0x000fc4000786c0ff */
[----:B------:R-:W-:Y:S01]  /*6580*/  ISETP.GE.U32.AND P1, PT, R224, RZ, PT ;  /* 0x000000ffe000720c */ /* 0x000fe20003f26070 */
[----:B-1----:R-:W-:-:S04]  /*6590*/  IMAD.WIDE.U32 R158, R22, 0x20, R64 ;  /* 0x00000020169e7825 */ /* 0x002fc800078e0040 */
[C---:B------:R-:W-:Y:S01]  /*65a0*/  FFMA.FTZ R65, R221.reuse, R66, R145 ;  /* 0x00000042dd417223 */ /* 0x040fe20000010091 */
[C---:B------:R-:W-:Y:S01]  /*65b0*/  FFMA.FTZ R64, R221.reuse, R67, R144 ;  /* 0x00000043dd407223 */ /* 0x040fe20000010090 */
[C---:B------:R-:W-:Y:S01]  /*65c0*/  FFMA.FTZ R66, R221.reuse, R125, R146 ;  /* 0x0000007ddd427223 */ /* 0x040fe20000010092 */
[----:B------:R-:W-:Y:S01]  /*65d0*/  FFMA.FTZ R67, R221, R124, R147 ;  /* 0x0000007cdd437223 */ /* 0x000fe20000010093 */
[----:B------:R-:W-:Y:S01]  /*65e0*/  FMUL.FTZ R152, R65, R156 ;  /* 0x0000009c41987220 */ /* 0x000fe20000410000 */
[C---:B------:R-:W-:Y:S01]  /*65f0*/  FFMA.FTZ R124, R221.reuse, R153, R148 ;  /* 0x00000099dd7c7223 */ /* 0x040fe20000010094 */
[----:B------:R-:W-:Y:S01]  /*6600*/  FFMA.FTZ R125, R221, R126, R149 ;  /* 0x0000007edd7d7223 */ /* 0x000fe20000010095 */
[----:B0-----:R-:W-:-:S04]  /*6610*/  IMAD.WIDE.U32 R160, R22, 0x10, R160 ;  /* 0x0000001016a07825 */ /* 0x001fc800078e00a0 */
[----:B------:R-:W-:Y:S01]  /*6620*/  FMUL.FTZ R152, R152, UR13 ;  /* 0x0000000d98987c20 */ /* 0x000fe20008410000 */
[-C--:B------:R-:W-:Y:S01]  /*6630*/  FMUL.FTZ R22, R64, R156.reuse ;  /* 0x0000009c40167220 */ /* 0x080fe20000410000 */
[----:B------:R-:W-:Y:S01]  /*6640*/  FFMA.FTZ R126, R221, R157, R150 ;  /* 0x0000009ddd7e7223 */ /* 0x000fe20000010096 */
[-C--:B------:R-:W-:Y:S01]  /*6650*/  FMUL.FTZ R154, R67, R156.reuse ;  /* 0x0000009c439a7220 */ /* 0x080fe20000410000 */
[-C--:B------:R-:W-:Y:S01]  /*6660*/  FMUL.FTZ R157, R124, R156.reuse ;  /* 0x0000009c7c9d7220 */ /* 0x080fe20000410000 */
[----:B------:R-:W-:Y:S01]  /*6670*/  FSEL R153, R152, RZ, P2 ;  /* 0x000000ff98997208 */ /* 0x000fe20001000000 */
[----:B------:R-:W-:Y:S01]  /*6680*/  FMUL.FTZ R22, R22, UR13 ;  /* 0x0000000d16167c20 */ /* 0x000fe20008410000 */
[-C--:B------:R-:W-:Y:S01]  /*6690*/  FMUL.FTZ R152, R66, R156.reuse ;  /* 0x0000009c42987220 */ /* 0x080fe20000410000 */
[-C--:B------:R-:W-:Y:S01]  /*66a0*/  FMUL.FTZ R162, R125, R156.reuse ;  /* 0x0000009c7da27220 */ /* 0x080fe20000410000 */
[----:B------:R-:W-:Y:S01]  /*66b0*/  FMUL.FTZ R156, R126, R156 ;  /* 0x0000009c7e9c7220 */ /* 0x000fe20000410000 */
[----:B------:R-:W-:Y:S01]  /*66c0*/  FMUL.FTZ R155, R154, UR13 ;  /* 0x0000000d9a9b7c20 */ /* 0x000fe20008410000 */
[----:B------:R-:W-:Y:S01]  /*66d0*/  FMUL.FTZ R152, R152, UR13 ;  /* 0x0000000d98987c20 */ /* 0x000fe20008410000 */
[C---:B------:R-:W-:Y:S01]  /*66e0*/  LOP3.LUT P6, RZ, R224.reuse, 0xff0000, RZ, 0xc0, !PT ;  /* 0x00ff0000e0ff7812 */ /* 0x040fe200078cc0ff */
[----:B------:R-:W-:Y:S01]  /*66f0*/  FMUL.FTZ R157, R157, UR13 ;  /* 0x0000000d9d9d7c20 */ /* 0x000fe20008410000 */
[----:B------:R-:W-:Y:S01]  /*6700*/  LOP3.LUT P5, RZ, R224, 0xff000000, RZ, 0xc0, !PT ;  /* 0xff000000e0ff7812 */ /* 0x000fe200078ac0ff */
[----:B------:R-:W-:Y:S01]  /*6710*/  FMUL.FTZ R162, R162, UR13 ;  /* 0x0000000da2a27c20 */ /* 0x000fe20008410000 */
[----:B------:R-:W-:Y:S01]  /*6720*/  FSEL R22, R22, RZ, P3 ;  /* 0x000000ff16167208 */ /* 0x000fe20001800000 */
[----:B------:R-:W-:Y:S01]  /*6730*/  FMUL.FTZ R163, R163, UR13 ;  /* 0x0000000da3a37c20 */ /* 0x000fe20008410000 */
[----:B------:R-:W-:Y:S01]  /*6740*/  FMUL.FTZ R156, R156, UR13 ;  /* 0x0000000d9c9c7c20 */ /* 0x000fe20008410000 */
[C---:B------:R-:W-:Y:S01]  /*6750*/  LOP3.LUT P4, RZ, R225.reuse, 0xff, RZ, 0xc0, !PT ;  /* 0x000000ffe1ff7812 */ /* 0x040fe2000788c0ff */
[----:B------:R0:W-:Y:S01]  /*6760*/  STG.E.128 desc[UR6][R158.64], R64 ;  /* 0x000000409e007986 */ /* 0x0001e2000c101d06 */
[----:B------:R-:W-:-:S02]  /*6770*/  LOP3.LUT P3, RZ, R225, 0xff00, RZ, 0xc0, !PT ;  /* 0x0000ff00e1ff7812 */ /* 0x000fc4000786c0ff */
[C---:B------:R-:W-:Y:S01]  /*6780*/  LOP3.LUT P2, RZ, R225.reuse, 0xff0000, RZ, 0xc0, !PT ;  /* 0x00ff0000e1ff7812 */ /* 0x040fe2000784c0ff */
[----:B------:R0:W-:Y:S01]  /*6790*/  STG.E.128 desc[UR6][R158.64+0x10], R124 ;  /* 0x0000107c9e007986 */ /* 0x0001e2000c101d06 */
[----:B------:R-:W-:Y:S02]  /*67a0*/  ISETP.GE.U32.AND.EX P1, PT, R225, 0x1000000, PT, P1 ;  /* 0x01000000e100780c */ /* 0x000fe40003f26110 */
[----:B------:R-:W-:Y:S02]  /*67b0*/  FSEL R154, R152, RZ, P6 ;  /* 0x000000ff989a7208 */ /* 0x000fe40003000000 */
        /* <DEDUP_REMOVED lines=8> */
[----:B------:R-:W-:-:S05]  /*6840*/  F2FP.BF16.F32.PACK_AB R155, R163, R156 ;  /* 0x0000009ca39b723e */ /* 0x000fca00000010ff */
[----:B------:R0:W-:Y:S02]  /*6850*/  STG.E.128 desc[UR6][R160.64], R152 ;  /* 0x00000098a0007986 */ /* 0x0001e4000c101d06 */
.L_x_6128:
[----:B------:R-:W-:Y:S05]  /*6860*/  BSYNC.RECONVERGENT B1 ;  /* 0x0000000000017941 */ /* 0x000fea0003800200 */
.L_x_6114:
[----:B01234-:R-:W0:Y:S02]  /*6870*/  LDC.64 R152, c[0x0][0x380] ;  /* 0x0000e000ff987b82 */ /* 0x01fe240000000a00 */
[----:B0-----:R-:W-:-:S04]  /*6880*/  LEA R5, R152, R5, 0x2 ;  /* 0x0000000598057211 */ /* 0x001fc800078e10ff */
[----:B------:R-:W-:-:S13]  /*6890*/  ISETP.GE.AND P1, PT, R5, R153, PT ;  /* 0x000000990500720c */ /* 0x000fda0003f26270 */
[----:B------:R-:W-:Y:S05]  /*68a0*/  @!P1 BRA `(.L_x_6144) ;  /* 0xffffff9c00d09947 */ /* 0x000fea000383ffff */
.L_x_6104:
[----:B------:R-:W-:Y:S05]  /*68b0*/  BSYNC B0 ;  /* 0x0000000000007941 */ /* 0x000fea0003800000 */
.L_x_6103:
        /* <DEDUP_REMOVED lines=254> */
.L_x_6113:
        /* <DEDUP_REMOVED lines=8> */
.L_x_6146:
[----:B------:R-:W-:Y:S05]  /*7920*/  BSYNC B1 ;  /* 0x0000000000017941 */ /* 0x000fea0003800000 */
.L_x_6145:
        /* <DEDUP_REMOVED lines=8> */
.L_x_6147:
[----:B------:R-:W-:-:S05]  /*79b0*/  FADD.FTZ R152, R152, R227 ;  /* 0x000000e398987221 */ /* 0x000fca0000010000 */
[----:B------:R-:W-:Y:S01]  /*79c0*/  MOV R218, R152 ;  /* 0x0000009800da7202 */ /* 0x000fe20000000f00 */
[----:B------:R-:W-:Y:S01]  /*79d0*/  HFMA2 R163, -RZ, RZ, 0, 1.1920928955078125e-07 ;  /* 0x00000002ffa37431 */ /* 0x000fe200000001ff */
[----:B------:R-:W-:-:S07]  /*79e0*/  MOV R153, R162 ;  /* 0x000000a200997202 */ /* 0x000fce0000000f00 */
[----:B------:R-:W-:Y:S05]  /*79f0*/  WARPSYNC.COLLECTIVE R161, `(.L_x_6148) ;  /* 0x00000000a1087348 */ /* 0x000fea0003c00000 */
[----:B------:R0:W1:Y:S02]  /*7a00*/  SHFL.BFLY P6, R162, R218, R163, R220 ;  /* 0x0c0000a3daa27389 */ /* 0x00006400000c00dc */
[----:B01----:R-:W-:Y:S05]  /*7a10*/  ENDCOLLECTIVE ;  /* 0x000000000000791b */ /* 0x003fea0003800000 */
.L_x_6148:
[----:B------:R-:W-:-:S05]  /*7a20*/  FADD.FTZ R153, R153, R226 ;  /* 0x000000e299997221 */ /* 0x000fca0000010000 */
[----:B------:R-:W-:Y:S02]  /*7a30*/  MOV R218, R153 ;  /* 0x0000009900da7202 */ /* 0x000fe40000000f00 */
[----:B------:R-:W-:-:S07]  /*7a40*/  MOV R155, R162 ;  /* 0x000000a2009b7202 */ /* 0x000fce0000000f00 */
[----:B------:R-:W-:Y:S05]  /*7a50*/  WARPSYNC.COLLECTIVE R161, `(.L_x_6149) ;  /* 0x00000000a1087348 */ /* 0x000fea0003c00000 */
[----:B------:R0:W1:Y:S02]  /*7a60*/  SHFL.BFLY P6, R162, R218, R163, R220 ;  /* 0x0c0000a3daa27389 */ /* 0x00006400000c00dc */
[----:B01----:R-:W-:Y:S05]  /*7a70*/  ENDCOLLECTIVE ;  /* 0x000000000000791b */ /* 0x003fea0003800000 */
.L_x_6149:
[----:B------:R-:W-:-:S05]  /*7a80*/  FADD.FTZ R155, R152, R155 ;  /* 0x0000009b989b7221 */ /* 0x000fca0000010000 */
[----:B------:R-:W-:Y:S01]  /*7a90*/  MOV R218, R155 ;  /* 0x0000009b00da7202 */ /* 0x000fe20000000f00 */
[----:B------:R-:W-:Y:S01]  /*7aa0*/  HFMA2 R163, -RZ, RZ, 0, 2.384185791015625e-07 ;  /* 0x00000004ffa37431 */ /* 0x000fe200000001ff */
[----:B------:R-:W-:-:S07]  /*7ab0*/  MOV R154, R162 ;  /* 0x000000a2009a7202 */ /* 0x000fce0000000f00 */
[----:B------:R-:W-:Y:S05]  /*7ac0*/  WARPSYNC.COLLECTIVE R161, `(.L_x_6150) ;  /* 0x00000000a1087348 */ /* 0x000fea0003c00000 */
[----:B------:R0:W1:Y:S02]  /*7ad0*/  SHFL.BFLY P6, R162, R218, R163, R220 ;  /* 0x0c0000a3daa27389 */ /* 0x00006400000c00dc */
[----:B01----:R-:W-:Y:S05]  /*7ae0*/  ENDCOLLECTIVE ;  /* 0x000000000000791b */ /* 0x003fea0003800000 */
.L_x_6150:
[----:B------:R-:W-:-:S05]  /*7af0*/  FADD.FTZ R154, R153, R154 ;  /* 0x0000009a999a7221 */ /* 0x000fca0000010000 */
[----:B------:R-:W-:Y:S02]  /*7b00*/  MOV R218, R154 ;  /* 0x0000009a00da7202 */ /* 0x000fe40000000f00 */
[----:B------:R-:W-:-:S07]  /*7b10*/  MOV R158, R162 ;  /* 0x000000a2009e7202 */ /* 0x000fce0000000f00 */
[----:B------:R-:W-:Y:S05]  /*7b20*/  WARPSYNC.COLLECTIVE R161, `(.L_x_6151) ;  /* 0x00000000a1087348 */ /* 0x000fea0003c00000 */
[----:B------:R0:W1:Y:S02]  /*7b30*/  SHFL.BFLY P6, R162, R218, R163, R220 ;  /* 0x0c0000a3daa27389 */ /* 0x00006400000c00dc */
[----:B01----:R-:W-:Y:S05]  /*7b40*/  ENDCOLLECTIVE ;  /* 0x000000000000791b */ /* 0x003fea0003800000 */
.L_x_6151:
[----:B------:R-:W-:-:S05]  /*7b50*/  FADD.FTZ R158, R155, R158 ;  /* 0x0000009e9b9e7221 */ /* 0x000fca0000010000 */
[----:B------:R-:W-:Y:S01]  /*7b60*/  MOV R218, R158 ;  /* 0x0000009e00da7202 */ /* 0x000fe20000000f00 */
[----:B------:R-:W-:Y:S01]  /*7b70*/  HFMA2 R163, -RZ, RZ, 0, 4.76837158203125e-07 ;  /* 0x00000008ffa37431 */ /* 0x000fe200000001ff */
[----:B------:R-:W-:-:S07]  /*7b80*/  MOV R157, R162 ;  /* 0x000000a2009d7202 */ /* 0x000fce0000000f00 */
[----:B------:R-:W-:Y:S05]  /*7b90*/  WARPSYNC.COLLECTIVE R161, `(.L_x_6152) ;  /* 0x00000000a1087348 */ /* 0x000fea0003c00000 */
[----:B------:R0:W1:Y:S02]  /*7ba0*/  SHFL.BFLY P6, R162, R218, R163, R220 ;  /* 0x0c0000a3daa27389 */ /* 0x00006400000c00dc */
[----:B01----:R-:W-:Y:S05]  /*7bb0*/  ENDCOLLECTIVE ;  /* 0x000000000000791b */ /* 0x003fea0003800000 */
.L_x_6152:
[----:B------:R-:W-:-:S05]  /*7bc0*/  FADD.FTZ R157, R154, R157 ;  /* 0x0000009d9a9d7221 */ /* 0x000fca0000010000 */
[----:B------:R-:W-:Y:S02]  /*7bd0*/  MOV R218, R157 ;  /* 0x0000009d00da7202 */ /* 0x000fe40000000f00 */
[----:B------:R-:W-:-:S07]  /*7be0*/  MOV R159, R162 ;  /* 0x000000a2009f7202 */ /* 0x000fce0000000f00 */
[----:B------:R-:W-:Y:S05]  /*7bf0*/  WARPSYNC.COLLECTIVE R161, `(.L_x_6153) ;  /* 0x00000000a1087348 */ /* 0x000fea0003c00000 */
[----:B------:R0:W1:Y:S02]  /*7c00*/  SHFL.BFLY P6, R162, R218, R163, R220 ;  /* 0x0c0000a3daa27389 */ /* 0x00006400000c00dc */
[----:B01----:R-:W-:Y:S05]  /*7c10*/  ENDCOLLECTIVE ;  /* 0x000000000000791b */ /* 0x003fea0003800000 */
.L_x_6153:
[----:B------:R-:W-:-:S05]  /*7c20*/  FADD.FTZ R159, R158, R159 ;  /* 0x0000009f9e9f7221 */ /* 0x000fca0000010000 */
[----:B------:R-:W-:Y:S01]  /*7c30*/  MOV R218, R159 ;  /* 0x0000009f00da7202 */ /* 0x000fe20000000f00 */
[----:B------:R-:W-:Y:S01]  /*7c40*/  HFMA2 R163, -RZ, RZ, 0, 9.5367431640625e-07 ;  /* 0x00000010ffa37431 */ /* 0x000fe200000001ff */
[----:B------:R-:W-:-:S07]  /*7c50*/  MOV R160, R162 ;  /* 0x000000a200a07202 */ /* 0x000fce0000000f00 */
[----:B------:R-:W-:Y:S05]  /*7c60*/  WARPSYNC.COLLECTIVE R161, `(.L_x_6154) ;  /* 0x00000000a1087348 */ /* 0x000fea0003c00000 */
[----:B------:R0:W1:Y:S02]  /*7c70*/  SHFL.BFLY P6, R162, R218, R163, R220 ;  /* 0x0c0000a3daa27389 */ /* 0x00006400000c00dc */
[----:B01----:R-:W-:Y:S05]  /*7c80*/  ENDCOLLECTIVE ;  /* 0x000000000000791b */ /* 0x003fea0003800000 */
.L_x_6154:
[----:B------:R-:W-:-:S05]  /*7c90*/  FADD.FTZ R160, R157, R160 ;  /* 0x000000a09da07221 */ /* 0x000fca0000010000 */
[----:B------:R-:W-:Y:S02]  /*7ca0*/  MOV R218, R160 ;  /* 0x000000a000da7202 */ /* 0x000fe40000000f00 */
[----:B------:R-:W-:-:S07]  /*7cb0*/  MOV R152, R162 ;  /* 0x000000a200987202 */ /* 0x000fce0000000f00 */
[----:B------:R-:W-:Y:S05]  /*7cc0*/  WARPSYNC.COLLECTIVE R161, `(.L_x_6155) ;  /* 0x00000000a1087348 */ /* 0x000fea0003c00000 */
[----:B------:R0:W1:Y:S02]  /*7cd0*/  SHFL.BFLY P6, R162, R218, R163, R220 ;  /* 0x0c0000a3daa27389 */ /* 0x00006400000c00dc */
[----:B01----:R-:W-:Y:S05]  /*7ce0*/  ENDCOLLECTIVE ;  /* 0x000000000000791b */ /* 0x003fea0003800000 */
.L_x_6155:
[----:B------:R-:W-:Y:S01]  /*7cf0*/  MOV R153, R162 ;  /* 0x000000a200997202 */ /* 0x000fe20000000f00 */
[----:B------:R-:W-:Y:S06]  /*7d00*/  BRA `(.L_x_6156) ;  /* 0xffffffa400707947 */ /* 0x000fec000383ffff */
.L_x_6157:
        /* <DEDUP_REMOVED lines=15> */
.L_x_20014:


//--------------------- .text._ZN10layer_norm13ln_bwd_kernelINS_13Kernel_traitsI13__nv_bfloat16S2_fS2_fjLj1024ELj1ELj4ELj1ELj16ENS_18Kernel_traits_baseILj1024ES2_S2_fS2_fjLj128EEEEELb1ELb0ELb0ELb1EEEvNS_9BwdParamsE --------------------------
	.section	.text._ZN10layer_norm13ln_bwd_kernelINS_13Kernel_traitsI13__nv_bfloat16S2_fS2_fjLj1024ELj1ELj4ELj1ELj16ENS_18Kernel_traits_baseILj1024ES2_S2_fS2_fjLj128EEEEELb1ELb0ELb0ELb1EEEvNS_9BwdParamsE,"ax",@progbits
	.align	128
        .global         _ZN10layer_norm13ln_bwd_kernelINS_13Kernel_traitsI13__nv_bfloat16S2_fS2_fjLj1024ELj1ELj4ELj1ELj16ENS_18Kernel_traits_baseILj1024ES2_S2_fS2_fjLj128EEEEELb1ELb0ELb0ELb1EEEvNS_9BwdParamsE
        .type           _ZN10layer_norm13ln_bwd_kernelINS_13Kernel_traitsI13__nv_bfloat16S2_fS2_fjLj1024ELj1ELj4ELj1ELj16ENS_18Kernel_traits_baseILj1024ES2_S2_fS2_fjLj128EEEEELb1ELb0ELb0ELb1EEEvNS_9BwdParamsE,@function
        .size           _ZN10layer_norm13ln_bwd_kernelINS_13Kernel_traitsI13__nv_bfloat16S2_fS2_fjLj1024ELj1ELj4ELj1ELj16ENS_18Kernel_traits_baseILj1024ES2_S2_fS2_fjLj128EEEEELb1ELb0ELb0ELb1EEEvNS_9BwdParamsE,(.L_x_20015 - _ZN10layer_norm13ln_bwd_kernelINS_13Kernel_traitsI13__nv_bfloat16S2_fS2_fjLj1024ELj1ELj4ELj1ELj16ENS_18Kernel_traits_baseILj1024ES2_S2_fS2_fjLj128EEEEELb1ELb0ELb0ELb1EEEvNS_9BwdParamsE)
        .other          _ZN10layer_norm13ln_bwd_kernelINS_13Kernel_traitsI13__nv_bfloat16S2_fS2_fjLj1024ELj1ELj4ELj1ELj16ENS_18Kernel_traits_baseILj1024ES2_S2_fS2_fjLj128EEEEELb1ELb0ELb0ELb1EEEvNS_9BwdParamsE,@"STO_CUDA_ENTRY STV_DEFAULT"
_ZN10layer_norm13ln_bwd_kernelINS_13Kernel_traitsI13__nv_bfloat16S2_fS2_fjLj1024ELj1ELj4ELj1ELj16ENS_18Kernel_traits_baseILj1024ES2_S2_fS2_fjLj128EEEEELb1ELb0ELb0ELb1EEEvNS_9BwdParamsE:
.text._ZN10layer_norm13ln_bwd_kernelINS_13Kernel_traitsI13__nv_bfloat16S2_fS2_fjLj1024ELj1ELj4ELj1ELj16ENS_18Kernel_traits_baseILj1024ES2_S2_fS2_fjLj128EEEEELb1ELb0ELb0ELb1EEEvNS_9BwdParamsE:
        /* <DEDUP_REMOVED lines=46> */
[----:B------:R-:W-:Y:S02]  /*02e0*/  CS2R R44, SRZ ;  /* 0x00000000002c7805 */ /* 0x000fe4000001ff00 */
[----:B------:R-:W-:Y:S01]  /*02f0*/  LOP3.LUT R145, R145, 0x1f, RZ, 0xc0, !PT ;  /* 0x0000001f91917812 */ /* 0x000fe200078ec0ff */
[----:B-1-34-:R-:W-:Y:S06]  /*0300*/  @P0 BRA `(.L_x_6159) ;  /* 0x00000060009c0947 */ /* 0x01afec0003800000 */
[----:B------:R-:W0:Y:S01]  /*0310*/  LDC.64 R2, c[0x0][0x3d0] ;  /* 0x0000f400ff027b82 */ /* 0x000e220000000a00 */
[----:B------:R-:W1:Y:S01]  /*0320*/  LDCU.64 UR10, c[0x0][0x3e0] ;  /* 0x00007c00ff0a77ac */ /* 0x000e620008000a00 */
        /* <DEDUP_REMOVED lines=8> */
[----:B------:R-:W-:-:S02]  /*03b0*/  CS2R R142, SRZ ;  /* 0x00000000008e7805 */ /* 0x000fc4000001ff00 */
[----:B------:R-:W-:Y:S02]  /*03c0*/  ISETP.NE.AND.EX P0, PT, RZ, UR11, PT, P0 ;  /* 0x0000000bff007c0c */ /* 0x000fe4000bf05300 */
        /* <DEDUP_REMOVED lines=28> */
[----:B0-----:R-:W-:-:S02]  /*0590*/  CS2R R2, SRZ ;  /* 0x0000000000027805 */ /* 0x001fc4000001ff00 */
[----:B------:R-:W-:Y:S02]  /*05a0*/  MOV R0, RZ ;  /* 0x000000ff00007202 */ /* 0x000fe40000000f00 */
[C---:B--2---:R-:W-:Y:S02]  /*05b0*/  PRMT R185, R164.reuse, 0x7632, R185 ;  /* 0x00007632a4b97816 */ /* 0x044fe400000000b9 */
[----:B------:R-:W-:Y:S02]  /*05c0*/  SHF.L.U32 R186, R164, 0x10, RZ ;  /* 0x00000010a4ba7819 */ /* 0x000fe400000006ff */
[C---:B---3--:R-:W-:Y:S02]  /*05d0*/  PRMT R171, R162.reuse, 0x7632, R171 ;  /* 0x00007632a2ab7816 */ /* 0x048fe400000000ab */
[----:B------:R-:W-:Y:S02]  /*05e0*/  SHF.L.U32 R164, R162, 0x10, RZ ;  /* 0x00000010a2a47819 */ /* 0x000fe400000006ff */
[----:B----4-:R-:W-:-:S02]  /*05f0*/  PRMT R173, R156, 0x7632, R173 ;  /* 0x000076329cad7816 */ /* 0x010fc400000000ad */
[----:B------:R-:W-:Y:S02]  /*0600*/  SHF.L.U32 R162, R156, 0x10, RZ ;  /* 0x000000109ca27819 */ /* 0x000fe400000006ff */
[C---:B-----5:R-:W-:Y:S02]  /*0610*/  PRMT R179, R154.reuse, 0x7632, R179 ;  /* 0x000076329ab37816 */ /* 0x060fe400000000b3 */
[----:B------:R-:W-:Y:S02]  /*0620*/  SHF.L.U32 R156, R154, 0x10, RZ ;  /* 0x000000109a9c7819 */ /* 0x000fe400000006ff */
[----:B------:R-:W0:Y:S01]  /*0630*/  LDC.U8 R154, c[0x0][0x410] ;  /* 0x00010400ff9a7b82 */ /* 0x000e220000000000 */
        /* <DEDUP_REMOVED lines=14> */
[----:B------:R-:W-:-:S02]  /*0720*/  SHF.L.U32 R166, R160, 0x10, RZ ;  /* 0x00000010a0a67819 */ /* 0x000fc400000006ff */
[----:B------:R-:W-:Y:S02]  /*0730*/  SHF.L.U32 R165, R161, 0x10, RZ ;  /* 0x00000010a1a57819 */ /* 0x000fe400000006ff */
[----:B------:R-:W-:Y:S02]  /*0740*/  SHF.L.U32 R161, R157, 0x10, RZ ;  /* 0x000000109da17819 */ /* 0x000fe400000006ff */
[----:B------:R-:W-:Y:S02]  /*0750*/  SHF.L.U32 R160, R158, 0x10, RZ ;  /* 0x000000109ea07819 */ /* 0x000fe400000006ff */
[----:B------:R-:W-:Y:S02]  /*0760*/  SHF.L.U32 R158, R152, 0x10, RZ ;  /* 0x00000010989e7819 */ /* 0x000fe400000006ff */
[----:B------:R-:W-:Y:S02]  /*0770*/  SHF.L.U32 R157, R153, 0x10, RZ ;  /* 0x00000010999d7819 */ /* 0x000fe400000006ff */
[----:B------:R-:W-:-:S02]  /*0780*/  CS2R R152, SRZ ;  /* 0x0000000000987805 */ /* 0x000fc4000001ff00 */
        /* <DEDUP_REMOVED lines=19> */
[----:B0-----:R-:W-:-:S07]  /*08c0*/  SHF.L.U32 R180, R180, 0x10, RZ ;  /* 0x00000010b4b47819 */ /* 0x001fce00000006ff */
.L_x_6173:
[----:B------:R-:W0:Y:S01]  /*08d0*/  LDC.64 R84, c[0x0][0x3c0] ;  /* 0x0000f000ff547b82 */ /* 0x000e220000000a00 */
[----:B------:R-:W-:-:S05]  /*08e0*/  IMAD R86, R187, UR14, RZ ;  /* 0x0000000ebb567c24 */ /* 0x000fca000f8e02ff */
[----:B------:R-:W-:Y:S02]  /*08f0*/  SHF.R.S32.HI R87, RZ, 0x1f, R86 ;  /* 0x0000001fff577819 */ /* 0x000fe40000011456 */
[----:B------:R-:W1:Y:S02]  /*0900*/  LDC.64 R206, c[0x0][0x3a8] ;  /* 0x0000ea00ffce7b82 */ /* 0x000e640000000a00 */
[----:B------:R-:W-:-:S04]  /*0910*/  LEA.HI R86, R87, R86, RZ, 0x3 ;  /* 0x0000005657567211 */ /* 0x000fc800078f18ff */
[----:B------:R-:W-:Y:S02]  /*0920*/  LEA.HI.SX32 R205, R86, R145, 0x1d ;  /* 0x0000009156cd7211 */ /* 0x000fe400078feaff */
[----:B------:R-:W2:Y:S08]  /*0930*/  @P0 LDC.64 R104, c[0x0][0x3e0] ;  /* 0x0000f800ff680b82 */ /* 0x000eb00000000a00 */
[----:B------:R-:W3:Y:S01]  /*0940*/  LDC.64 R128, c[0x0][0x428] ;  /* 0x00010a00ff807b82 */ /* 0x000ee20000000a00 */
[----:B0-----:R-:W-:-:S07]  /*0950*/  IMAD.WIDE R102, R187, 0x4, R84 ;  /* 0x00000004bb667825 */ /* 0x001fce00078e0254 */
[----:B------:R-:W0:Y:S01]  /*0960*/  LDC.64 R188, c[0x0][0x3c8] ;  /* 0x0000f200ffbc7b82 */ /* 0x000e220000000a00 */
[C---:B------:R-:W-:Y:S01]  /*0970*/  IADD3 R203, PT, PT, R205.reuse, 0x20, RZ ;  /* 0x00000020cdcb7810 */ /* 0x040fe20007ffe0ff */
[----:B------:R-:W4:Y:S01]  /*0980*/  LDG.E R204, desc[UR6][R102.64] ;  /* 0x0000000666cc7981 */ /* 0x000f22000c1e1900 */
[C---:B------:R-:W-:Y:S01]  /*0990*/  IADD3 R199, PT, PT, R205.reuse, 0x40, RZ ;  /* 0x00000040cdc77810 */ /* 0x040fe20007ffe0ff */
[C---:B-1----:R-:W-:Y:S01]  /*09a0*/  IMAD.WIDE.U32 R116, R205.reuse, 0x20, R206 ;  /* 0x00000020cd747825 */ /* 0x042fe200078e00ce */
[----:B------:R-:W-:-:S03]  /*09b0*/  IADD3 R198, PT, PT, R205, 0x60, RZ ;  /* 0x00000060cdc67810 */ /* 0x000fc60007ffe0ff */
[----:B--2---:R-:W-:Y:S01]  /*09c0*/  @P0 IMAD.WIDE R104, R187, 0x2, R104 ;  /* 0x00000002bb680825 */ /* 0x004fe200078e0268 */
[----:B------:R-:W2:Y:S03]  /*09d0*/  LDG.E.128 R84, desc[UR6][R116.64] ;  /* 0x0000000674547981 */ /* 0x000ea6000c1e1d00 */
[----:B------:R-:W-:Y:S01]  /*09e0*/  IMAD.WIDE.U32 R130, R203, 0x20, R206 ;  /* 0x00000020cb827825 */ /* 0x000fe200078e00ce */
[----:B------:R-:W2:Y:S03]  /*09f0*/  @P0 LDG.E.U16 R202, desc[UR6][R104.64] ;  /* 0x0000000668ca0981 */ /* 0x000ea6000c1e1500 */
[--C-:B---3--:R-:W-:Y:S01]  /*0a00*/  IMAD.WIDE.U32 R88, R205, 0x10, R128.reuse ;  /* 0x00000010cd587825 */ /* 0x108fe200078e0080 */
[----:B------:R-:W3:Y:S03]  /*0a10*/  LDG.E.128 R96, desc[UR6][R130.64] ;  /* 0x0000000682607981 */ /* 0x000ee6000c1e1d00 */
[----:B------:R-:W-:Y:S01]  /*0a20*/  IMAD.WIDE.U32 R100, R203, 0x10, R128 ;  /* 0x00000010cb647825 */ /* 0x000fe200078e0080 */
[----:B------:R-:W3:Y:S03]  /*0a30*/  LDG.E.128 R92, desc[UR6][R116.64+0x10] ;  /* 0x00001006745c7981 */ /* 0x000ee6000c1e1d00 */
[----:B0-----:R-:W-:Y:S01]  /*0a40*/  IMAD.WIDE R200, R187, 0x4, R188 ;  /* 0x00000004bbc87825 */ /* 0x001fe200078e02bc */
[----:B------:R-:W3:Y:S01]  /*0a50*/  LDG.E.128 R88, desc[UR6][R88.64] ;  /* 0x0000000658587981 */ /* 0x000ee2000c1e1d00 */
[----:B------:R-:W-:Y:S01]  /*0a60*/  ISETP.NE.U32.AND P1, PT, RZ, UR12, PT ;  /* 0x0000000cff007c0c */ /* 0x000fe2000bf25070 */
[----:B------:R-:W0:Y:S01]  /*0a70*/  LDC.64 R188, c[0x0][0x3b0] ;  /* 0x0000ec00ffbc7b82 */ /* 0x000e220000000a00 */
[C---:B------:R-:W-:Y:S01]  /*0a80*/  IMAD.WIDE.U32 R112, R199.reuse, 0x10, R128 ;  /* 0x00000010c7707825 */ /* 0x040fe200078e0080 */
[----:B------:R-:W3:Y:S03]  /*0a90*/  LDG.E.128 R104, desc[UR6][R130.64+0x10] ;  /* 0x0000100682687981 */ /* 0x000ee6000c1e1d00 */
[----:B------:R-:W-:Y:S01]  /*0aa0*/  IMAD.WIDE.U32 R190, R199, 0x20, R206 ;  /* 0x00000020c7be7825 */ /* 0x000fe200078e00ce */
[----:B------:R-:W3:Y:S03]  /*0ab0*/  LDG.E R201, desc[UR6][R200.64] ;  /* 0x00000006c8c97981 */ /* 0x000ee6000c1e1900 */
[C---:B------:R-:W-:Y:S01]  /*0ac0*/  IMAD.WIDE.U32 R128, R198.reuse, 0x10, R128 ;  /* 0x00000010c6807825 */ /* 0x040fe200078e0080 */
[----:B------:R-:W3:Y:S03]  /*0ad0*/  LDG.E.128 R108, desc[UR6][R190.64] ;  /* 0x00000006be6c7981 */ /* 0x000ee6000c1e1d00 */
[----:B------:R-:W-:Y:S01]  /*0ae0*/  IMAD.WIDE.U32 R206, R198, 0x20, R206 ;  /* 0x00000020c6ce7825 */ /* 0x000fe200078e00ce */
[----:B------:R-:W3:Y:S04]  /*0af0*/  LDG.E.128 R112, desc[UR6][R112.64] ;  /* 0x0000000670707981 */ /* 0x000ee8000c1e1d00 */
[----:B------:R-:W3:Y:S04]  /*0b00*/  LDG.E.128 R128, desc[UR6][R128.64] ;  /* 0x0000000680807981 */ /* 0x000ee8000c1e1d00 */
[----:B------:R-:W3:Y:S04]  /*0b10*/  LDG.E.128 R120, desc[UR6][R206.64] ;  /* 0x00000006ce787981 */ /* 0x000ee8000c1e1d00 */
[----:B------:R1:W3:Y:S04]  /*0b20*/  LDG.E.128 R116, desc[UR6][R190.64+0x10] ;  /* 0x00001006be747981 */ /* 0x0002e8000c1e1d00 */
[----:B------:R-:W3:Y:S04]  /*0b30*/  LDG.E.128 R100, desc[UR6][R100.64] ;  /* 0x0000000664647981 */ /* 0x000ee8000c1e1d00 */
[----:B------:R0:W3:Y:S01]  /*0b40*/  LDG.E.128 R124, desc[UR6][R206.64+0x10] ;  /* 0x00001006ce7c7981 */ /* 0x0000e2000c1e1d00 */
[----:B------:R-:W-:-:S13]  /*0b50*/  ISETP.NE.AND.EX P1, PT, RZ, UR13, PT, P1 ;  /* 0x0000000dff007c0c */ /* 0x000fda000bf25310 */
[----:B------:R-:W0:Y:S08]  /*0b60*/  @P1 LDC.64 R194, c[0x0][0x438] ;  /* 0x00010e00ffc21b82 */ /* 0x000e300000000a00 */
[----:B------:R-:W0:Y:S08]  /*0b70*/  @P1 LDC.64 R192, c[0x0][0x438] ;  /* 0x00010e00ffc01b82 */ /* 0x000e300000000a00 */
[----:B-1----:R-:W1:Y:S01]  /*0b80*/  @P1 LDC.64 R190, c[0x0][0x438] ;  /* 0x00010e00ffbe1b82 */ /* 0x002e620000000a00 */
[----:B0-----:R-:W-:-:S07]  /*0b90*/  @P1 IMAD.WIDE.U32 R206, R205, 0x20, R194 ;  /* 0x00000020cdce1825 */ /* 0x001fce00078e00c2 */
[----:B------:R-:W0:Y:S01]  /*0ba0*/  @P1 LDC.64 R196, c[0x0][0x438] ;  /* 0x00010e00ffc41b82 */ /* 0x000e220000000a00 */
[----:B------:R-:W-:Y:S01]  /*0bb0*/  IMAD.WIDE.U32 R194, R205, 0x8, R188 ;  /* 0x00000008cdc27825 */ /* 0x000fe200078e00bc */
[----:B------:R-:W-:Y:S01]  /*0bc0*/  ISETP.NE.AND P2, PT, R154, RZ, PT ;  /* 0x000000ff9a00720c */ /* 0x000fe20003f45270 */
[----:B------:R-:W5:Y:S02]  /*0bd0*/  @P1 LDG.E.128 R44, desc[UR6][R206.64] ;  /* 0x00000006ce2c1981 */ /* 0x000f64000c1e1d00 */
[C---:B------:R-:W-:Y:S02]  /*0be0*/  @P1 IMAD.WIDE.U32 R208, R203.reuse, 0x20, R192 ;  /* 0x00000020cbd01825 */ /* 0x040fe400078e00c0 */
[----:B------:R-:W5:Y:S02]  /*0bf0*/  LDG.E.64 R194, desc[UR6][R194.64] ;  /* 0x00000006c2c27981 */ /* 0x000f64000c1e1b00 */
[----:B------:R-:W-:Y:S01]  /*0c00*/  IMAD.WIDE.U32 R192, R203, 0x8, R188 ;  /* 0x00000008cbc07825 */ /* 0x000fe200078e00bc */
[----:B------:R-:W-:Y:S01]  /*0c10*/  MOV R200, 0x3f800000 ;  /* 0x3f80000000c87802 */ /* 0x000fe20000000f00 */
[----:B------:R-:W5:Y:S02]  /*0c20*/  @P1 LDG.E.128 R48, desc[UR6][R206.64+0x10] ;  /* 0x00001006ce301981 */ /* 0x000f64000c1e1d00 */
[----:B-1----:R-:W-:-:S02]  /*0c30*/  @P1 IMAD.WIDE.U32 R210, R199, 0x20, R190 ;  /* 0x00000020c7d21825 */ /* 0x002fc400078e00be */
[----:B------:R-:W5:Y:S02]  /*0c40*/  LDG.E.64 R192, desc[UR6][R192.64] ;  /* 0x00000006c0c07981 */ /* 0x000f64000c1e1b00 */
[--C-:B------:R-:W-:Y:S02]  /*0c50*/  IMAD.WIDE.U32 R190, R199, 0x8, R188.reuse ;  /* 0x00000008c7be7825 */ /* 0x100fe400078e00bc */
[----:B------:R-:W5:Y:S02]  /*0c60*/  @P1 LDG.E.128 R60, desc[UR6][R210.64] ;  /* 0x00000006d23c1981 */ /* 0x000f64000c1e1d00 */
[C---:B------:R-:W-:Y:S02]  /*0c70*/  IMAD.WIDE.U32 R188, R198.reuse, 0x8, R188 ;  /* 0x00000008c6bc7825 */ /* 0x040fe400078e00bc */
[----:B------:R-:W5:Y:S04]  /*0c80*/  LDG.E.64 R190, desc[UR6][R190.64] ;  /* 0x00000006bebe7981 */ /* 0x000f68000c1e1b00 */
[----:B------:R-:W5:Y:S01]  /*0c90*/  LDG.E.64 R188, desc[UR6][R188.64] ;  /* 0x00000006bcbc7981 */ /* 0x000f62000c1e1b00 */
[----:B0-----:R-:W-:-:S03]  /*0ca0*/  @P1 IMAD.WIDE.U32 R196, R198, 0x20, R196 ;  /* 0x00000020c6c41825 */ /* 0x001fc600078e00c4 */
[----:B------:R-:W5:Y:S04]  /*0cb0*/  @P1 LDG.E.128 R64, desc[UR6][R210.64+0x10] ;  /* 0x00001006d2401981 */ /* 0x000f68000c1e1d00 */
[----:B------:R-:W5:Y:S04]  /*0cc0*/  @P1 LDG.E.128 R68, desc[UR6][R196.64] ;  /* 0x00000006c4441981 */ /* 0x000f68000c1e1d00 */
[----:B------:R0:W5:Y:S04]  /*0cd0*/  @P1 LDG.E.128 R72, desc[UR6][R196.64+0x10] ;  /* 0x00001006c4481981 */ /* 0x000168000c1e1d00 */
[----:B------:R-:W5:Y:S04]  /*0ce0*/  @P1 LDG.E.128 R52, desc[UR6][R208.64] ;  /* 0x00000006d0341981 */ /* 0x000f68000c1e1d00 */
[----:B------:R1:W5:Y:S01]  /*0cf0*/  @P1 LDG.E.128 R56, desc[UR6][R208.64+0x10] ;  /* 0x00001006d0381981 */ /* 0x000362000c1e1d00 */
[----:B------:R-:W-:Y:S01]  /*0d00*/  UMOV UR5, 0xffffffff ;  /* 0xffffffff00057882 */ /* 0x000fe20000000000 */
[----:B----4-:R-:W-:-:S05]  /*0d10*/  FSEL R204, R204, RZ, !P2 ;  /* 0x000000ffcccc7208 */ /* 0x010fca0005000000 */
[C---:B--2---:R-:W-:Y:S01]  /*0d20*/  FADD.FTZ R84, -R204.reuse, R84 ;  /* 0x00000054cc547221 */ /* 0x044fe20000010100 */
[----:B0-----:R-:W-:Y:S01]  /*0d30*/  FADD.FTZ R196, -R204, R87 ;  /* 0x00000057ccc47221 */ /* 0x001fe20000010100 */
[----:B------:R-:W-:Y:S01]  /*0d40*/  @P0 SHF.L.U32 R200, R202, 0x10, RZ ;  /* 0x00000010cac80819 */ /* 0x000fe200000006ff */
[C-C-:B------:R-:W-:Y:S01]  /*0d50*/  FADD.FTZ R202, -R204.reuse, R85.reuse ;  /* 0x00000055ccca7221 */ /* 0x140fe20000010100 */
[----:B------:R-:W-:Y:S01]  /*0d60*/  FADD.FTZ R86, -R204, R86 ;  /* 0x00000056cc567221 */ /* 0x000fe20000010100 */
[C---:B---3--:R-:W-:Y:S02]  /*0d70*/  PRMT R85, R88.reuse, 0x7632, R85 ;  /* 0x0000763258557816 */ /* 0x048fe40000000055 */
[----:B------:R-:W-:Y:S01]  /*0d80*/  SHF.L.U32 R87, R88, 0x10, RZ ;  /* 0x0000001058577819 */ /* 0x000fe200000006ff */
[C---:B------:R-:W-:Y:S01]  /*0d90*/  FMUL.FTZ R84, R201.reuse, R84 ;  /* 0x00000054c9547220 */ /* 0x040fe20000410000 */
[----:B------:R-:W-:Y:S01]  /*0da0*/  FMUL.FTZ R202, R201, R202 ;  /* 0x000000cac9ca7220 */ /* 0x000fe20000410000 */
[----:B------:R-:W-:-:S02]  /*0db0*/  FADD.FTZ R226, -R204, R111 ;  /* 0x0000006fcce27221 */ /* 0x000fc40000010100 */
[----:B------:R-:W-:Y:S01]  /*0dc0*/  FADD.FTZ R152, R87, R152 ;  /* 0x0000009857987221 */ /* 0x000fe20000010000 */
[-C--:B------:R-:W-:Y:S01]  /*0dd0*/  FFMA.FTZ R153, R84, R87.reuse, R153 ;  /* 0x0000005754997223 */ /* 0x080fe20000010099 */
[----:B------:R-:W-:Y:S01]  /*0de0*/  FMUL.FTZ R87, R186, R87 ;  /* 0x00000057ba577220 */ /* 0x000fe20000410000 */
[----:B------:R-:W-:Y:S02]  /*0df0*/  PRMT R88, R89, 0x7632, R88 ;  /* 0x0000763259587816 */ /* 0x000fe40000000058 */
[C---:B------:R-:W-:Y:S02]  /*0e00*/  PRMT R111, R129.reuse, 0x7632, R111 ;  /* 0x00007632816f7816 */ /* 0x040fe4000000006f */
[----:B------:R-:W-:Y:S02]  /*0e10*/  SHF.L.U32 R244, R129, 0x10, RZ ;  /* 0x0000001081f47819 */ /* 0x000fe400000006ff */
[----:B------:R-:W-:Y:S01]  /*0e20*/  SHF.L.U32 R129, R85, 0x10, RZ ;  /* 0x0000001055817819 */ /* 0x000fe200000006ff */
[----:B------:R-:W-:Y:S01]  /*0e30*/  FMUL.FTZ R86, R201, R86 ;  /* 0x00000056c9567220 */ /* 0x000fe20000410000 */
[----:B------:R-:W-:Y:S01]  /*0e40*/  SHF.L.U32 R89, R89, 0x10, RZ ;  /* 0x0000001059597819 */ /* 0x000fe200000006ff */
[----:B------:R-:W-:Y:S01]  /*0e50*/  FADD.FTZ R246, RZ, R87 ;  /* 0x00000057fff67221 */ /* 0x000fe20000010000 */
[----:B------:R-:W-:Y:S01]  /*0e60*/  FFMA.FTZ R219, R84, R87, RZ ;  /* 0x0000005754db7223 */ /* 0x000fe200000100ff */
[-C--:B------:R-:W-:Y:S01]  /*0e70*/  FFMA.FTZ R151, R202, R129.reuse, R151 ;  /* 0x00000081ca977223 */ /* 0x080fe20000010097 */
[----:B------:R-:W-:Y:S01]  /*0e80*/  FADD.FTZ R150, R129, R150 ;  /* 0x0000009681967221 */ /* 0x000fe20000010000 */
[----:B------:R-:W-:Y:S01]  /*0e90*/  FMUL.FTZ R129, R185, R129 ;  /* 0x00000081b9817220 */ /* 0x000fe20000410000 */
[----:B------:R-:W-:Y:S01]  /*0ea0*/  PRMT R197, R90, 0x7632, R197 ;  /* 0x000076325ac57816 */ /* 0x000fe200000000c5 */
[----:B------:R-:W-:Y:S01]  /*0eb0*/  FADD.FTZ R238, -R204, R123 ;  /* 0x0000007bccee7221 */ /* 0x000fe20000010100 */
[----:B------:R-:W-:Y:S01]  /*0ec0*/  SHF.L.U32 R207, R90, 0x10, RZ ;  /* 0x000000105acf7819 */ /* 0x000fe200000006ff */
[----:B------:R-:W-:Y:S01]  /*0ed0*/  FADD.FTZ R210, -R204, R95 ;  /* 0x0000005fccd27221 */ /* 0x000fe20000010100 */
[----:B------:R-:W-:Y:S01]  /*0ee0*/  PRMT R90, R91, 0x7632, R90 ;  /* 0x000076325b5a7816 */ /* 0x000fe2000000005a */
[----:B------:R-:W-:Y:S01]  /*0ef0*/  FMUL.FTZ R196, R201, R196 ;  /* 0x000000c4c9c47220 */ /* 0x000fe20000410000 */
[----:B------:R-:W-:Y:S01]  /*0f00*/  SHF.L.U32 R123, R88, 0x10, RZ ;  /* 0x00000010587b7819 */ /* 0x000fe200000006ff */
[----:B------:R-:W-:Y:S01]  /*0f10*/  FADD.FTZ R148, R89, R148 ;  /* 0x0000009459947221 */ /* 0x000fe20000010000 */
[-C--:B------:R-:W-:Y:S01]  /*0f20*/  FFMA.FTZ R149, R86, R89.reuse, R149 ;  /* 0x0000005956957223 */ /* 0x080fe20000010095 */
[C---:B------:R-:W-:Y:S01]  /*0f30*/  FADD.FTZ R96, -R204.reuse, R96 ;  /* 0x00000060cc607221 */ /* 0x040fe20000010100 */
[C---:B------:R-:W-:Y:S01]  /*0f40*/  FADD.FTZ R220, -R204.reuse, R105 ;  /* 0x00000069ccdc7221 */ /* 0x040fe20000010100 */
[----:B------:R-:W-:Y:S01]  /*0f50*/  FADD.FTZ R224, -R204, R109 ;  /* 0x0000006dcce07221 */ /* 0x000fe20000010100 */
[----:B------:R-:W-:Y:S01]  /*0f60*/  FMUL.FTZ R89, R184, R89 ;  /* 0x00000059b8597220 */ /* 0x000fe20000410000 */
[----:B------:R-:W-:Y:S01]  /*0f70*/  FADD.FTZ R246, R246, R129 ;  /* 0x00000081f6f67221 */ /* 0x000fe20000010000 */
[----:B------:R-:W-:Y:S01]  /*0f80*/  FFMA.FTZ R219, R202, R129, R219 ;  /* 0x00000081cadb7223 */ /* 0x000fe200000100db */
[C---:B-1----:R-:W-:Y:S01]  /*0f90*/  FADD.FTZ R208, -R204.reuse, R93 ;  /* 0x0000005dccd07221 */ /* 0x042fe20000010100 */
        /* <DEDUP_REMOVED lines=9> */
[C---:B------:R-:W-:Y:S01]  /*1030*/  PRMT R107, R131.reuse, 0x7632, R107 ;  /* 0x00007632836b7816 */ /* 0x040fe2000000006b */
[C---:B------:R-:W-:Y:S01]  /*1040*/  FADD.FTZ R94, -R204.reuse, R94 ;  /* 0x0000005ecc5e7221 */ /* 0x040fe20000010100 */
[----:B------:R-:W-:Y:S01]  /*1050*/  SHF.L.U32 R128, R131, 0x10, RZ ;  /* 0x0000001083807819 */ /* 0x000fe200000006ff */
[----:B------:R-:W-:Y:S01]  /*1060*/  FADD.FTZ R212, -R204, R97 ;  /* 0x00000061ccd47221 */ /* 0x000fe20000010100 */
[----:B------:R-:W-:Y:S01]  /*1070*/  SHF.L.U32 R115, R90, 0x10, RZ ;  /* 0x000000105a737819 */ /* 0x000fe200000006ff */
[C---:B------:R-:W-:Y:S01]  /*1080*/  FADD.FTZ R98, -R204.reuse, R98 ;  /* 0x00000062cc627221 */ /* 0x040fe20000010100 */
        /* <DEDUP_REMOVED lines=14> */
[-C--:B------:R-:W-:Y:S01]  /*1170*/  FFMA.FTZ R147, R196, R123.reuse, R147 ;  /* 0x0000007bc4937223 */ /* 0x080fe20000010093 */
[----:B------:R-:W-:Y:S01]  /*1180*/  FADD.FTZ R146, R123, R146 ;  /* 0x000000927b927221 */ /* 0x000fe20000010000 */
[----:B------:R-:W-:Y:S01]  /*1190*/  PRMT R95, R102, 0x7632, R95 ;  /* 0x00007632665f7816 */ /* 0x000fe2000000005f */
[----:B------:R-:W-:Y:S01]  /*11a0*/  FADD.FTZ R204, -R204, R127 ;  /* 0x0000007fcccc7221 */ /* 0x000fe20000010100 */
[----:B------:R-:W-:Y:S01]  /*11b0*/  FMUL.FTZ R123, R183, R123 ;  /* 0x0000007bb77b7220 */ /* 0x000fe20000410000 */
[C---:B------:R-:W-:Y:S01]  /*11c0*/  FMUL.FTZ R96, R201.reuse, R96 ;  /* 0x00000060c9607220 */ /* 0x040fe20000410000 */
[----:B------:R-:W-:Y:S01]  /*11d0*/  FADD.FTZ R246, R246, R89 ;  /* 0x00000059f6f67221 */ /* 0x000fe20000010000 */
[----:B------:R-:W-:Y:S01]  /*11e0*/  FFMA.FTZ R219, R86, R89, R219 ;  /* 0x0000005956db7223 */ /* 0x000fe200000100db */
[----:B------:R-:W-:Y:S01]  /*11f0*/  SHF.L.U32 R102, R102, 0x10, RZ ;  /* 0x0000001066667819 */ /* 0x000fe200000006ff */
[C---:B------:R-:W-:Y:S01]  /*1200*/  FMUL.FTZ R127, R201.reuse, R208 ;  /* 0x000000d0c97f7220 */ /* 0x040fe20000410000 */
[----:B------:R-:W-:Y:S01]  /*1210*/  FMUL.FTZ R208, R201, R104 ;  /* 0x00000068c9d07220 */ /* 0x000fe20000410000 */
[----:B------:R-:W-:Y:S01]  /*1220*/  SHF.L.U32 R197, R197, 0x10, RZ ;  /* 0x00000010c5c57819 */ /* 0x000fe200000006ff */
[----:B------:R-:W-:Y:S01]  /*1230*/  FADD.FTZ R32, R115, R32 ;  /* 0x0000002073207221 */ /* 0x000fe20000010000 */
[-C--:B------:R-:W-:Y:S01]  /*1240*/  FFMA.FTZ R4, R131, R115.reuse, R4 ;  /* 0x0000007383047223 */ /* 0x080fe20000010004 */
[----:B------:R-:W-:Y:S01]  /*1250*/  FMUL.FTZ R90, R168, R115 ;  /* 0x00000073a85a7220 */ /* 0x000fe20000410000 */
[----:B------:R-:W-:Y:S01]  /*1260*/  SHF.L.U32 R217, R105, 0x10, RZ ;  /* 0x0000001069d97819 */ /* 0x000fe200000006ff */
[----:B------:R-:W-:Y:S01]  /*1270*/  FMUL.FTZ R85, R201, R92 ;  /* 0x0000005cc9557220 */ /* 0x000fe20000410000 */
        /* <DEDUP_REMOVED lines=8> */
[----:B------:R-:W-:Y:S01]  /*1300*/  SHF.L.U32 R206, R91, 0x10, RZ ;  /* 0x000000105bce7819 */ /* 0x000fe200000006ff */
[-C--:B------:R-:W-:Y:S01]  /*1310*/  FFMA.FTZ R9, R208, R102.reuse, R9 ;  /* 0x00000066d0097223 */ /* 0x080fe20000010009 */
[----:B------:R-:W-:Y:S01]  /*1320*/  FMUL.FTZ R95, R164, R102 ;  /* 0x00000066a45f7220 */ /* 0x000fe20000410000 */
        /* <DEDUP_REMOVED lines=10> */
[----:B------:R-:W-:-:S02]  /*13d0*/  PRMT R91, R100, 0x7632, R91 ;  /* 0x00007632645b7816 */ /* 0x000fc4000000005b */
        /* <DEDUP_REMOVED lines=8> */
[----:B------:R-:W-:Y:S01]  /*1460*/  FMUL.FTZ R117, R201, R212 ;  /* 0x000000d4c9757220 */ /* 0x000fe20000410000 */
[----:B------:R-:W-:Y:S01]  /*1470*/  PRMT R93, R101, 0x7632, R93 ;  /* 0x00007632655d7816 */ /* 0x000fe2000000005d */
[----:B------:R-:W-:Y:S01]  /*1480*/  FMUL.FTZ R197, R201, R220 ;  /* 0x000000dcc9c57220 */ /* 0x000fe20000410000 */
[----:B------:R-:W-:Y:S01]  /*1490*/  SHF.L.U32 R100, R101, 0x10, RZ ;  /* 0x0000001065647819 */ /* 0x000fe200000006ff */
[----:B------:R-:W-:Y:S01]  /*14a0*/  FMUL.FTZ R220, R169, R91 ;  /* 0x0000005ba9dc7220 */ /* 0x000fe20000410000 */
[----:B------:R-:W-:Y:S01]  /*14b0*/  FADD.FTZ R105, R116, R115 ;  /* 0x0000007374697221 */ /* 0x000fe20000010000 */
[----:B------:R-:W-:Y:S01]  /*14c0*/  FFMA.FTZ R110, R96, R115, R219 ;  /* 0x00000073606e7223 */ /* 0x000fe200000100db */
[----:B------:R-:W-:Y:S01]  /*14d0*/  FFMA.FTZ R6, R117, R91, R6 ;  /* 0x0000005b75067223 */ /* 0x000fe20000010006 */
[----:B------:R-:W-:Y:S01]  /*14e0*/  FADD.FTZ R34, R91, R34 ;  /* 0x000000225b227221 */ /* 0x000fe20000010000 */
[----:B------:R-:W-:Y:S01]  /*14f0*/  SHF.L.U32 R93, R93, 0x10, RZ ;  /* 0x000000105d5d7819 */ /* 0x000fe200000006ff */
[----:B------:R-:W-:Y:S01]  /*1500*/  FMUL.FTZ R98, R201, R98 ;  /* 0x00000062c9627220 */ /* 0x000fe20000410000 */
        /* <DEDUP_REMOVED lines=8> */
[----:B------:R-:W-:Y:S01]  /*1590*/  FFMA.FTZ R8, R119, R93, R8 ;  /* 0x0000005d77087223 */ /* 0x000fe20000010008 */
[----:B------:R-:W-:Y:S01]  /*15a0*/  FADD.FTZ R36, R93, R36 ;  /* 0x000000245d247221 */ /* 0x000fe20000010000 */
[----:B------:R-:W-:Y:S01]  /*15b0*/  FADD.FTZ R116, R105, R214 ;  /* 0x000000d669747221 */ /* 0x000fe20000010000 */
[----:B------:R-:W-:Y:S01]  /*15c0*/  FFMA.FTZ R93, R119, R214, R110 ;  /* 0x000000d6775d7223 */ /* 0x000fe2000001006e */
[----:B------:R-:W-:Y:S01]  /*15d0*/  SHF.L.U32 R218, R103, 0x10, RZ ;  /* 0x0000001067da7819 */ /* 0x000fe200000006ff */
[----:B------:R-:W-:Y:S01]  /*15e0*/  FMUL.FTZ R210, R201, R106 ;  /* 0x0000006ac9d27220 */ /* 0x000fe20000410000 */
[----:B------:R-:W-:Y:S01]  /*15f0*/  PRMT R97, R103, 0x7632, R97 ;  /* 0x0000763267617816 */ /* 0x000fe20000000061 */
[----:B------:R-:W-:Y:S01]  /*1600*/  FADD.FTZ R38, R216, R38 ;  /* 0x00000026d8267221 */ /* 0x000fe20000010000 */
[-C--:B------:R-:W-:Y:S01]  /*1610*/  FFMA.FTZ R10, R197, R216.reuse, R10 ;  /* 0x000000d8c50a7223 */ /* 0x080fe2000001000a */
        /* <DEDUP_REMOVED lines=8> */
[----:B------:R-:W-:Y:S01]  /*16a0*/  FFMA.FTZ R93, R197, R216, R110 ;  /* 0x000000d8c55d7223 */ /* 0x000fe2000001006e */
[----:B------:R-:W-:Y:S01]  /*16b0*/  PRMT R99, R112, 0x7632, R99 ;  /* 0x0000763270637816 */ /* 0x000fe20000000063 */
[----:B------:R-:W-:Y:S01]  /*16c0*/  FADD.FTZ R35, R100, R35 ;  /* 0x0000002364237221 */ /* 0x000fe20000010000 */
[----:B------:R-:W-:Y:S01]  /*16d0*/  SHF.L.U32 R112, R112, 0x10, RZ ;  /* 0x0000001070707819 */ /* 0x000fe200000006ff */
[----:B------:R-:W-:Y:S01]  /*16e0*/  FFMA.FTZ R7, R98, R100, R7 ;  /* 0x0000006462077223 */ /* 0x000fe20000010007 */
        /* <DEDUP_REMOVED lines=13> */
[----:B------:R-:W-:Y:S01]  /*17c0*/  FFMA.FTZ R93, R207, R212, R110 ;  /* 0x000000d4cf5d7223 */ /* 0x000fe2000001006e */
[----:B------:R-:W-:Y:S01]  /*17d0*/  PRMT R101, R113, 0x7632, R101 ;  /* 0x0000763271657816 */ /* 0x000fe20000000065 */
[----:B------:R-:W-:Y:S01]  /*17e0*/  FMUL.FTZ R211, R201, R118 ;  /* 0x00000076c9d37220 */ /* 0x000fe20000410000 */
[----:B------:R-:W-:Y:S01]  /*17f0*/  SHF.L.U32 R228, R113, 0x10, RZ ;  /* 0x0000001071e47819 */ /* 0x000fe200000006ff */
[-C--:B------:R-:W-:Y:S01]  /*1800*/  FFMA.FTZ R14, R97, R106.reuse, R14 ;  /* 0x0000006a610e7223 */ /* 0x080fe2000001000e */
[----:B------:R-:W-:Y:S01]  /*1810*/  PRMT R113, R130, 0x7632, R113 ;  /* 0x0000763282717816 */ /* 0x000fe20000000071 */
[----:B------:R-:W-:Y:S01]  /*1820*/  FADD.FTZ R42, R106, R42 ;  /* 0x0000002a6a2a7221 */ /* 0x000fe20000010000 */
[----:B------:R-:W-:Y:S01]  /*1830*/  FMUL.FTZ R118, R173, R106 ;  /* 0x0000006aad767220 */ /* 0x000fe20000410000 */
[----:B------:R-:W-:Y:S01]  /*1840*/  FADD.FTZ R111, R111, R112 ;  /* 0x000000706f6f7221 */ /* 0x000fe20000010000 */
[----:B------:R-:W-:Y:S01]  /*1850*/  FFMA.FTZ R106, R100, R112, R93 ;  /* 0x00000070646a7223 */ /* 0x000fe2000001005d */
[----:B------:R-:W-:Y:S01]  /*1860*/  SHF.L.U32 R215, R101, 0x10, RZ ;  /* 0x0000001065d77819 */ /* 0x000fe200000006ff */
[----:B------:R-:W-:Y:S01]  /*1870*/  FADD.FTZ R43, R228, R43 ;  /* 0x0000002be42b7221 */ /* 0x000fe20000010000 */
[-C--:B------:R-:W-:Y:S01]  /*1880*/  FFMA.FTZ R15, R102, R228.reuse, R15 ;  /* 0x000000e4660f7223 */ /* 0x080fe2000001000f */
        /* <DEDUP_REMOVED lines=8> */
[----:B------:R-:W-:Y:S01]  /*1910*/  FMUL.FTZ R116, R174, R215 ;  /* 0x000000d7ae747220 */ /* 0x000fe20000410000 */
[----:B------:R-:W-:Y:S01]  /*1920*/  FADD.FTZ R111, R111, R228 ;  /* 0x000000e46f6f7221 */ /* 0x000fe20000010000 */
[----:B------:R-:W-:Y:S01]  /*1930*/  FFMA.FTZ R106, R102, R228, R113 ;  /* 0x000000e4666a7223 */ /* 0x000fe20000010071 */
[----:B------:R-:W-:Y:S01]  /*1940*/  SHF.L.U32 R108, R103, 0x10, RZ ;  /* 0x00000010676c7819 */ /* 0x000fe200000006ff */
[----:B------:R-:W-:Y:S01]  /*1950*/  FADD.FTZ R133, R114, R133 ;  /* 0x0000008572857221 */ /* 0x000fe20000010000 */
[-C--:B------:R-:W-:Y:S01]  /*1960*/  FFMA.FTZ R17, R232, R114.reuse, R17 ;  /* 0x00000072e8117223 */ /* 0x080fe20000010011 */
[----:B------:R-:W-:Y:S01]  /*1970*/  FADD.FTZ R40, R213, R40 ;  /* 0x00000028d5287221 */ /* 0x000fe20000010000 */
[----:B------:R-:W-:Y:S01]  /*1980*/  FFMA.FTZ R12, R207, R213, R12 ;  /* 0x000000d5cf0c7223 */ /* 0x000fe2000001000c */
[----:B------:R-:W-:Y:S01]  /*1990*/  FMUL.FTZ R114, R160, R114 ;  /* 0x00000072a0727220 */ /* 0x000fe20000410000 */
        /* <DEDUP_REMOVED lines=39> */
[----:B------:R-:W-:Y:S01]  /*1c10*/  FFMA.FTZ R24, R101, R91, R24 ;  /* 0x0000005b65187223 */ /* 0x000fe20000010018 */
[----:B------:R-:W-:Y:S01]  /*1c20*/  FADD.FTZ R140, R91, R140 ;  /* 0x0000008c5b8c7221 */ /* 0x000fe20000010000 */
[----:B------:R-:W-:Y:S01]  /*1c30*/  FMUL.FTZ R124, R201, R124 ;  /* 0x0000007cc97c7220 */ /* 0x000fe20000410000 */
[----:B------:R-:W-:Y:S01]  /*1c40*/  FMUL.FTZ R106, R156, R130 ;  /* 0x000000829c6a7220 */ /* 0x000fe20000410000 */
[----:B------:R-:W-:Y:S01]  /*1c50*/  FADD.FTZ R91, R108, R107 ;  /* 0x0000006b6c5b7221 */ /* 0x000fe20000010000 */
[----:B------:R-:W-:Y:S01]  /*1c60*/  FFMA.FTZ R213, R101, R107, R110 ;  /* 0x0000006b65d57223 */ /* 0x000fe2000001006e */
[C---:B------:R-:W-:Y:S01]  /*1c70*/  FMUL.FTZ R103, R201.reuse, R240 ;  /* 0x000000f0c9677220 */ /* 0x040fe20000410000 */
[----:B------:R-:W-:Y:S01]  /*1c80*/  FMUL.FTZ R126, R201, R126 ;  /* 0x0000007ec97e7220 */ /* 0x000fe20000410000 */
[-C--:B------:R-:W-:Y:S01]  /*1c90*/  FMUL.FTZ R108, R179, R93.reuse ;  /* 0x0000005db36c7220 */ /* 0x080fe20000410000 */
[----:B------:R-:W-:Y:S01]  /*1ca0*/  FADD.FTZ R91, R91, R106 ;  /* 0x0000006a5b5b7221 */ /* 0x000fe20000010000 */
[----:B------:R-:W-:Y:S01]  /*1cb0*/  FFMA.FTZ R110, R124, R106, R213 ;  /* 0x0000006a7c6e7223 */ /* 0x000fe200000100d5 */
[----:B------:R-:W-:Y:S01]  /*1cc0*/  FADD.FTZ R143, R128, R143 ;  /* 0x0000008f808f7221 */ /* 0x000fe20000010000 */
        /* <DEDUP_REMOVED lines=18> */
[C---:B------:R-:W-:Y:S01]  /*1df0*/  FFMA.FTZ R28, R204.reuse, R215, R28 ;  /* 0x000000d7cc1c7223 */ /* 0x040fe2000001001c */
[----:B------:R-:W-:Y:S01]  /*1e00*/  FADD.FTZ R144, R215, R144 ;  /* 0x00000090d7907221 */ /* 0x000fe20000010000 */
[----:B------:R-:W-:Y:S01]  /*1e10*/  FADD.FTZ R91, R91, R110 ;  /* 0x0000006e5b5b7221 */ /* 0x000fe20000010000 */
[----:B------:R-:W-:Y:S01]  /*1e20*/  FFMA.FTZ R93, R204, R110, R93 ;  /* 0x0000006ecc5d7223 */ /* 0x000fe2000001005d */
        /* <DEDUP_REMOVED lines=19> */
.L_x_6185:
        /* <DEDUP_REMOVED lines=10> */
[-CC-:B0-----:R-:W-:Y:S01]  /*2000*/  FFMA.FTZ R91, R85, R130.reuse, R213.reuse ;  /* 0x00000082555b7223 */ /* 0x181fe200000100d5 */
[-CC-:B------:R-:W-:Y:S01]  /*2010*/  FFMA.FTZ R85, R98, R130.reuse, R213.reuse ;  /* 0x0000008262557223 */ /* 0x180fe200000100d5 */
[-C--:B------:R-:W-:Y:S01]  /*2020*/  FFMA.FTZ R86, R86, R130.reuse, R213 ;  /* 0x0000008256567223 */ /* 0x080fe200000100d5 */
[----:B------:R-:W-:Y:S01]  /*2030*/  FADD.FTZ R196, R123, -R196 ;  /* 0x800000c47bc47221 */ /* 0x000fe20000010000 */
[----:B------:R-:W-:Y:S01]  /*2040*/  FADD.FTZ R123, R88, -R91 ;  /* 0x8000005b587b7221 */ /* 0x000fe20000010000 */
[-CC-:B------:R-:W-:Y:S01]  /*2050*/  FFMA.FTZ R202, R202, R130.reuse, R213.reuse ;  /* 0x00000082caca7223 */ /* 0x180fe200000100d5 */
[-C--:B------:R-:W-:Y:S01]  /*2060*/  FFMA.FTZ R119, R119, R130.reuse, R213 ;  /* 0x0000008277777223 */ /* 0x080fe200000100d5 */
[----:B------:R-:W-:Y:S01]  /*2070*/  FADD.FTZ R85, R94, -R85 ;  /* 0x800000555e557221 */ /* 0x000fe20000010000 */
[----:B-----5:R-:W-:Y:S01]  /*2080*/  FFMA.FTZ R123, R201, R123, R48 ;  /* 0x0000007bc97b7223 */ /* 0x020fe20000010030 */
[----:B------:R-:W-:Y:S01]  /*2090*/  FADD.FTZ R86, R89, -R86 ;  /* 0x8000005659567221 */ /* 0x000fe20000010000 */
[----:B------:R-:W-:Y:S01]  /*20a0*/  FADD.FTZ R224, R129, -R202 ;  /* 0x800000ca81e07221 */ /* 0x000fe20000010000 */
[--C-:B------:R-:W-:Y:S01]  /*20b0*/  FFMA.FTZ R93, R210, R130, R213.reuse ;  /* 0x00000082d25d7223 */ /* 0x100fe200000100d5 */
[----:B------:R-:W-:Y:S01]  /*20c0*/  FMUL.FTZ R123, R123, R200 ;  /* 0x000000c87b7b7220 */ /* 0x000fe20000410000 */
[-CC-:B------:R-:W-:Y:S01]  /*20d0*/  FFMA.FTZ R202, R127, R130.reuse, R213.reuse ;  /* 0x000000827fca7223 */ /* 0x180fe200000100d5 */
[-C--:B------:R-:W-:Y:S01]  /*20e0*/  FFMA.FTZ R131, R131, R130.reuse, R213 ;  /* 0x0000008283837223 */ /* 0x080fe200000100d5 */
[----:B------:R-:W-:Y:S01]  /*20f0*/  FADD.FTZ R214, R214, -R119 ;  /* 0x80000077d6d67221 */ /* 0x000fe20000010000 */
[C---:B------:R-:W-:Y:S01]  /*2100*/  FFMA.FTZ R85, R201.reuse, R85, R54 ;  /* 0x00000055c9557223 */ /* 0x040fe20000010036 */
[----:B------:R-:W-:Y:S01]  /*2110*/  FFMA.FTZ R222, R96, R130, R213 ;  /* 0x0000008260de7223 */ /* 0x000fe200000100d5 */
[----:B------:R-:W-:Y:S01]  /*2120*/  FFMA.FTZ R89, R201, R86, R46 ;  /* 0x00000056c9597223 */ /* 0x000fe2000001002e */
[----:B------:R-:W-:Y:S01]  /*2130*/  FMUL.FTZ R86, R123, UR4 ;  /* 0x000000047b567c20 */ /* 0x000fe20008410000 */
[----:B------:R-:W-:Y:S01]  /*2140*/  FADD.FTZ R119, R218, -R93 ;  /* 0x8000005dda777221 */ /* 0x000fe20000010000 */
[----:B------:R-:W-:Y:S01]  /*2150*/  LOP3.LUT P6, RZ, R195, 0xff, RZ, 0xc0, !PT ;  /* 0x000000ffc3ff7812 */ /* 0x000fe200078cc0ff */
[----:B------:R-:W-:Y:S01]  /*2160*/  FADD.FTZ R202, R121, -R202 ;  /* 0x800000ca79ca7221 */ /* 0x000fe20000010000 */
[----:B------:R-:W-:Y:S01]  /*2170*/  FADD.FTZ R90, R90, -R131 ;  /* 0x800000835a5a7221 */ /* 0x000fe20000010000 */
[----:B------:R-:W-:Y:S01]  /*2180*/  FFMA.FTZ R93, R201, R214, R55 ;  /* 0x000000d6c95d7223 */ /* 0x000fe20000010037 */
[----:B------:R-:W-:Y:S01]  /*2190*/  FMUL.FTZ R85, R85, R200 ;  /* 0x000000c855557220 */ /* 0x000fe20000410000 */
[----:B------:R-:W-:Y:S01]  /*21a0*/  FADD.FTZ R121, R115, -R222 ;  /* 0x800000de73797221 */ /* 0x000fe20000010000 */
[----:B------:R-:W-:Y:S01]  /*21b0*/  FFMA.FTZ R197, R197, R130, R213 ;  /* 0x00000082c5c57223 */ /* 0x000fe200000100d5 */
[----:B------:R-:W-:Y:S01]  /*21c0*/  FMUL.FTZ R89, R89, R200 ;  /* 0x000000c859597220 */ /* 0x000fe20000410000 */
[----:B------:R-:W-:Y:S01]  /*21d0*/  FSEL R86, R86, RZ, P6 ;  /* 0x000000ff56567208 */ /* 0x000fe20003000000 */
[----:B------:R-:W-:Y:S01]  /*21e0*/  FFMA.FTZ R115, R201, R90, R51 ;  /* 0x0000005ac9737223 */ /* 0x000fe20000010033 */
[-C--:B------:R-:W-:Y:S01]  /*21f0*/  FMUL.FTZ R93, R93, R200.reuse ;  /* 0x000000c85d5d7220 */ /* 0x080fe20000410000 */
[----:B------:R-:W-:Y:S01]  /*2200*/  FMUL.FTZ R85, R85, UR4 ;  /* 0x0000000455557c20 */ /* 0x000fe20008410000 */
[----:B------:R-:W-:Y:S01]  /*2210*/  LOP3.LUT P6, RZ, R192, 0xff0000, RZ, 0xc0, !PT ;  /* 0x00ff0000c0ff7812 */ /* 0x000fe200078cc0ff */
[----:B------:R-:W-:Y:S01]  /*2220*/  FFMA.FTZ R121, R201, R121, R52 ;  /* 0x00000079c9797223 */ /* 0x000fe20000010034 */
[----:B------:R-:W-:Y:S01]  /*2230*/  FADD.FTZ R216, R216, -R197 ;  /* 0x800000c5d8d87221 */ /* 0x000fe20000010000 */
[----:B------:R-:W-:Y:S01]  /*2240*/  FMUL.FTZ R88, R89, UR4 ;  /* 0x0000000459587c20 */ /* 0x000fe20008410000 */
[----:B------:R-:W-:Y:S01]  /*2250*/  FMUL.FTZ R115, R115, R200 ;  /* 0x000000c873737220 */ /* 0x000fe20000410000 */
[----:B------:R-:W-:Y:S01]  /*2260*/  FMUL.FTZ R94, R93, UR4 ;  /* 0x000000045d5e7c20 */ /* 0x000fe20008410000 */
[--C-:B------:R-:W-:Y:S01]  /*2270*/  FFMA.FTZ R217, R117, R130, R213.reuse ;  /* 0x0000008275d97223 */ /* 0x100fe200000100d5 */
[C---:B------:R-:W-:Y:S01]  /*2280*/  LOP3.LUT P5, RZ, R194.reuse, 0xff0000, RZ, 0xc0, !PT ;  /* 0x00ff0000c2ff7812 */ /* 0x040fe200078ac0ff */
[----:B------:R-:W-:Y:S01]  /*2290*/  FMUL.FTZ R121, R121, R200 ;  /* 0x000000c879797220 */ /* 0x000fe20000410000 */
[----:B------:R-:W-:Y:S01]  /*22a0*/  ISETP.GE.U32.AND P1, PT, R194, RZ, PT ;  /* 0x000000ffc200720c */ /* 0x000fe20003f26070 */
[----:B------:R-:W-:Y:S01]  /*22b0*/  FFMA.FTZ R84, R84, R130, R213 ;  /* 0x0000008254547223 */ /* 0x000fe200000100d5 */
[----:B------:R-:W-:Y:S01]  /*22c0*/  FSEL R93, R85, RZ, P6 ;  /* 0x000000ff555d7208 */ /* 0x000fe20003000000 */
[C---:B------:R-:W-:Y:S01]  /*22d0*/  FFMA.FTZ R85, R201.reuse, R216, R57 ;  /* 0x000000d8c9557223 */ /* 0x040fe20000010039 */
[----:B------:R-:W-:Y:S01]  /*22e0*/  FFMA.FTZ R129, R100, R130, R213 ;  /* 0x0000008264817223 */ /* 0x000fe200000100d5 */
[----:B------:R-:W-:Y:S01]  /*22f0*/  FFMA.FTZ R91, R201, R196, R47 ;  /* 0x000000c4c95b7223 */ /* 0x000fe2000001002f */
[----:B------:R-:W-:Y:S01]  /*2300*/  FMUL.FTZ R115, R115, UR4 ;  /* 0x0000000473737c20 */ /* 0x000fe20008410000 */
[----:B------:R-:W-:Y:S01]  /*2310*/  ISETP.GE.U32.AND.EX P1, PT, R195, 0x1000000, PT, P1 ;  /* 0x01000000c300780c */ /* 0x000fe20003f26110 */
[----:B------:R-:W-:Y:S01]  /*2320*/  FADD.FTZ R220, R220, -R217 ;  /* 0x800000d9dcdc7221 */ /* 0x000fe20000010000 */
[----:B------:R-:W-:Y:S01]  /*2330*/  FSEL R88, R88, RZ, P5 ;  /* 0x000000ff58587208 */ /* 0x000fe20002800000 */
[----:B------:R-:W-:Y:S01]  /*2340*/  FMUL.FTZ R100, R121, UR4 ;  /* 0x0000000479647c20 */ /* 0x000fe20008410000 */
[----:B------:R-:W-:Y:S01]  /*2350*/  FADD.FTZ R221, R87, -R84 ;  /* 0x8000005457dd7221 */ /* 0x000fe20000010000 */
[----:B------:R-:W-:Y:S01]  /*2360*/  LOP3.LUT P5, RZ, R192, 0xff, RZ, 0xc0, !PT ;  /* 0x000000ffc0ff7812 */ /* 0x000fe200078ac0ff */
[----:B------:R-:W-:Y:S01]  /*2370*/  FMUL.FTZ R85, R85, R200 ;  /* 0x000000c855557220 */ /* 0x000fe20000410000 */
[-CC-:B------:R-:W-:Y:S01]  /*2380*/  FFMA.FTZ R127, R92, R130.reuse, R213.reuse ;  /* 0x000000825c7f7223 */ /* 0x180fe200000100d5 */
[----:B------:R-:W-:Y:S01]  /*2390*/  FFMA.FTZ R125, R125, R130, R213 ;  /* 0x000000827d7d7223 */ /* 0x000fe200000100d5 */
[----:B------:R-:W-:Y:S01]  /*23a0*/  FMUL.FTZ R91, R91, R200 ;  /* 0x000000c85b5b7220 */ /* 0x000fe20000410000 */
[----:B------:R-:W-:Y:S01]  /*23b0*/  FFMA.FTZ R123, R201, R220, R53 ;  /* 0x000000dcc97b7223 */ /* 0x000fe20000010035 */
[----:B------:R-:W-:Y:S01]  /*23c0*/  FSEL R121, R115, RZ, P1 ;  /* 0x000000ff73797208 */ /* 0x000fe20000800000 */
[----:B------:R-:W-:Y:S01]  /*23d0*/  FFMA.FTZ R221, R201, R221, R44 ;  /* 0x000000ddc9dd7223 */ /* 0x000fe2000001002c */
[----:B------:R-:W-:Y:S01]  /*23e0*/  FSEL R115, R100, RZ, P5 ;  /* 0x000000ff64737208 */ /* 0x000fe20002800000 */
[----:B------:R-:W-:Y:S01]  /*23f0*/  FMUL.FTZ R85, R85, UR4 ;  /* 0x0000000455557c20 */ /* 0x000fe20008410000 */
[----:B------:R-:W-:Y:S01]  /*2400*/  LOP3.LUT P5, RZ, R193, 0xff00, RZ, 0xc0, !PT ;  /* 0x0000ff00c1ff7812 */ /* 0x000fe200078ac0ff */
[----:B------:R-:W-:Y:S01]  /*2410*/  FADD.FTZ R127, R206, -R127 ;  /* 0x8000007fce7f7221 */ /* 0x000fe20000010000 */
[----:B------:R-:W-:Y:S01]  /*2420*/  FMUL.FTZ R89, R91, UR4 ;  /* 0x000000045b597c20 */ /* 0x000fe20008410000 */
[----:B------:R-:W-:Y:S01]  /*2430*/  FADD.FTZ R116, R116, -R125 ;  /* 0x8000007d74747221 */ /* 0x000fe20000010000 */
[----:B------:R-:W-:Y:S01]  /*2440*/  LOP3.LUT P2, RZ, R194, 0xff000000, RZ, 0xc0, !PT ;  /* 0xff000000c2ff7812 */ /* 0x000fe2000784c0ff */
[-C--:B------:R-:W-:Y:S01]  /*2450*/  FMUL.FTZ R123, R123, R200.reuse ;  /* 0x000000c87b7b7220 */ /* 0x080fe20000410000 */
[----:B------:R-:W-:Y:S01]  /*2460*/  FMUL.FTZ R221, R221, R200 ;  /* 0x000000c8dddd7220 */ /* 0x000fe20000410000 */
[----:B------:R-:W-:Y:S01]  /*2470*/  FADD.FTZ R129, R112, -R129 ;  /* 0x8000008170817221 */ /* 0x000fe20000010000 */
[----:B------:R-:W-:Y:S01]  /*2480*/  FFMA.FTZ R207, R207, R130, R213 ;  /* 0x00000082cfcf7223 */ /* 0x000fe200000100d5 */
[----:B------:R-:W-:Y:S01]  /*2490*/  FFMA.FTZ R91, R201, R202, R49 ;  /* 0x000000cac95b7223 */ /* 0x000fe20000010031 */
[----:B------:R-:W-:Y:S01]  /*24a0*/  FSEL R112, R85, RZ, P5 ;  /* 0x000000ff55707208 */ /* 0x000fe20002800000 */
[C---:B------:R-:W-:Y:S01]  /*24b0*/  FFMA.FTZ R127, R201.reuse, R127, R50 ;  /* 0x0000007fc97f7223 */ /* 0x040fe20000010032 */
[----:B------:R-:W-:Y:S01]  /*24c0*/  FFMA.FTZ R85, R201, R116, R63 ;  /* 0x00000074c9557223 */ /* 0x000fe2000001003f */
[-CC-:B------:R-:W-:Y:S01]  /*24d0*/  FFMA.FTZ R215, R97, R130.reuse, R213.reuse ;  /* 0x0000008261d77223 */ /* 0x180fe200000100d5 */
[----:B------:R-:W-:Y:S01]  /*24e0*/  FFMA.FTZ R117, R120, R130, R213 ;  /* 0x0000008278757223 */ /* 0x000fe200000100d5 */
[----:B------:R-:W-:Y:S01]  /*24f0*/  FSEL R89, R89, RZ, P2 ;  /* 0x000000ff59597208 */ /* 0x000fe20001000000 */
[----:B------:R-:W-:Y:S01]  /*2500*/  FMUL.FTZ R123, R123, UR4 ;  /* 0x000000047b7b7c20 */ /* 0x000fe20008410000 */
[----:B------:R-:W-:Y:S01]  /*2510*/  FMUL.FTZ R120, R221, UR4 ;  /* 0x00000004dd787c20 */ /* 0x000fe20008410000 */
[----:B------:R-:W-:Y:S01]  /*2520*/  LOP3.LUT P2, RZ, R192, 0xff00, RZ, 0xc0, !PT ;  /* 0x0000ff00c0ff7812 */ /* 0x000fe2000784c0ff */
[----:B------:R-:W-:Y:S01]  /*2530*/  FMUL.FTZ R91, R91, R200 ;  /* 0x000000c85b5b7220 */ /* 0x000fe20000410000 */
[----:B------:R-:W-:Y:S01]  /*2540*/  LOP3.LUT P3, RZ, R194, 0xff, RZ, 0xc0, !PT ;  /* 0x000000ffc2ff7812 */ /* 0x000fe2000786c0ff */
[----:B------:R-:W-:Y:S01]  /*2550*/  FADD.FTZ R212, R212, -R207 ;  /* 0x800000cfd4d47221 */ /* 0x000fe20000010000 */
[----:B------:R-:W-:Y:S01]  /*2560*/  FFMA.FTZ R119, R201, R119, R58 ;  /* 0x00000077c9777223 */ /* 0x000fe2000001003a */
[--C-:B------:R-:W-:Y:S01]  /*2570*/  FFMA.FTZ R92, R99, R130, R213.reuse ;  /* 0x00000082635c7223 */ /* 0x100fe200000100d5 */
[-C--:B------:R-:W-:Y:S01]  /*2580*/  FMUL.FTZ R127, R127, R200.reuse ;  /* 0x000000c87f7f7220 */ /* 0x080fe20000410000 */
[----:B------:R-:W-:Y:S01]  /*2590*/  FMUL.FTZ R85, R85, R200 ;  /* 0x000000c855557220 */ /* 0x000fe20000410000 */
[-C--:B------:R-:W-:Y:S01]  /*25a0*/  FFMA.FTZ R99, R124, R130.reuse, R213 ;  /* 0x000000827c637223 */ /* 0x080fe200000100d5 */
[----:B------:R-:W-:Y:S01]  /*25b0*/  FADD.FTZ R118, R118, -R215 ;  /* 0x800000d776767221 */ /* 0x000fe20000010000 */
[-CC-:B------:R-:W-:Y:S01]  /*25c0*/  FFMA.FTZ R84, R209, R130.reuse, R213.reuse ;  /* 0x00000082d1547223 */ /* 0x180fe200000100d5 */
[----:B------:R-:W-:Y:S01]  /*25d0*/  FFMA.FTZ R97, R234, R130, R213 ;  /* 0x00000082ea617223 */ /* 0x000fe200000100d5 */
[----:B------:R-:W-:Y:S01]  /*25e0*/  FSEL R124, R123, RZ, P2 ;  /* 0x000000ff7b7c7208 */ /* 0x000fe20001000000 */
[----:B------:R-:W-:Y:S01]  /*25f0*/  FMUL.FTZ R91, R91, UR4 ;  /* 0x000000045b5b7c20 */ /* 0x000fe20008410000 */
[----:B------:R-:W-:Y:S01]  /*2600*/  FSEL R120, R120, RZ, P3 ;  /* 0x000000ff78787208 */ /* 0x000fe20001800000 */
[----:B------:R-:W-:Y:S01]  /*2610*/  FFMA.FTZ R123, R201, R212, R59 ;  /* 0x000000d4c97b7223 */ /* 0x000fe2000001003b */
[----:B------:R-:W-:Y:S01]  /*2620*/  FMUL.FTZ R119, R119, R200 ;  /* 0x000000c877777220 */ /* 0x000fe20000410000 */
[-CC-:B------:R-:W-:Y:S01]  /*2630*/  FFMA.FTZ R87, R232, R130.reuse, R213.reuse ;  /* 0x00000082e8577223 */ /* 0x180fe200000100d5 */
[----:B------:R-:W-:Y:S01]  /*2640*/  FFMA.FTZ R96, R211, R130, R213 ;  /* 0x00000082d3607223 */ /* 0x000fe200000100d5 */
[----:B------:R-:W-:Y:S01]  /*2650*/  LOP3.LUT P3, RZ, R195, 0xff00, RZ, 0xc0, !PT ;  /* 0x0000ff00c3ff7812 */ /* 0x000fe2000786c0ff */
[----:B------:R-:W-:Y:S01]  /*2660*/  FMUL.FTZ R90, R127, UR4 ;  /* 0x000000047f5a7c20 */ /* 0x000fe20008410000 */
[----:B------:R-:W-:Y:S01]  /*2670*/  FMUL.FTZ R85, R85, UR4 ;  /* 0x0000000455557c20 */ /* 0x000fe20008410000 */
[C---:B------:R-:W-:Y:S01]  /*2680*/  FFMA.FTZ R129, R201.reuse, R129, R60 ;  /* 0x00000081c9817223 */ /* 0x040fe2000001003c */
[----:B------:R-:W-:Y:S01]  /*2690*/  FFMA.FTZ R127, R201, R118, R61 ;  /* 0x00000076c97f7223 */ /* 0x000fe2000001003d */
[----:B------:R-:W-:Y:S01]  /*26a0*/  LOP3.LUT P5, RZ, R190, 0xff000000, RZ, 0xc0, !PT ;  /* 0xff000000beff7812 */ /* 0x000fe200078ac0ff */
[----:B------:R-:W-:Y:S01]  /*26b0*/  FADD.FTZ R84, R113, -R84 ;  /* 0x8000005471547221 */ /* 0x000fe20000010000 */
[----:B------:R-:W-:Y:S01]  /*26c0*/  FADD.FTZ R230, R230, -R97 ;  /* 0x80000061e6e67221 */ /* 0x000fe20000010000 */
[----:B------:R-:W-:Y:S01]  /*26d0*/  FMUL.FTZ R123, R123, R200 ;  /* 0x000000c87b7b7220 */ /* 0x000fe20000410000 */
[----:B------:R-:W-:Y:S01]  /*26e0*/  FMUL.FTZ R119, R119, UR4 ;  /* 0x0000000477777c20 */ /* 0x000fe20008410000 */
[----:B------:R-:W-:Y:S01]  /*26f0*/  FSEL R91, R91, RZ, P3 ;  /* 0x000000ff5b5b7208 */ /* 0x000fe20001800000 */
[----:B------:R-:W-:Y:S01]  /*2700*/  FADD.FTZ R87, R114, -R87 ;  /* 0x8000005772577221 */ /* 0x000fe20000010000 */
[----:B------:R-:W-:Y:S01]  /*2710*/  LOP3.LUT P2, RZ, R193, 0xff0000, RZ, 0xc0, !PT ;  /* 0x00ff0000c1ff7812 */ /* 0x000fe2000784c0ff */
[----:B------:R-:W-:Y:S01]  /*2720*/  FADD.FTZ R100, R111, -R96 ;  /* 0x800000606f647221 */ /* 0x000fe20000010000 */
[--C-:B------:R-:W-:Y:S01]  /*2730*/  FFMA.FTZ R98, R101, R130, R213.reuse ;  /* 0x0000008265627223 */ /* 0x100fe200000100d5 */
[----:B------:R-:W-:Y:S01]  /*2740*/  LOP3.LUT P3, RZ, R192, 0xff000000, RZ, 0xc0, !PT ;  /* 0xff000000c0ff7812 */ /* 0x000fe2000786c0ff */
[-C--:B------:R-:W-:Y:S01]  /*2750*/  FMUL.FTZ R129, R129, R200.reuse ;  /* 0x000000c881817220 */ /* 0x080fe20000410000 */
[----:B------:R-:W-:Y:S01]  /*2760*/  FMUL.FTZ R127, R127, R200 ;  /* 0x000000c87f7f7220 */ /* 0x000fe20000410000 */
[----:B------:R-:W-:Y:S01]  /*2770*/  FSEL R96, R85, RZ, P5 ;  /* 0x000000ff55607208 */ /* 0x000fe20002800000 */
[----:B------:R-:W-:Y:S01]  /*2780*/  FFMA.FTZ R101, R126, R130, R213 ;  /* 0x000000827e657223 */ /* 0x000fe200000100d5 */
[C---:B------:R-:W-:Y:S01]  /*2790*/  FFMA.FTZ R97, R201.reuse, R84, R65 ;  /* 0x00000054c9617223 */ /* 0x040fe20000010041 */
[----:B------:R-:W-:Y:S01]  /*27a0*/  FFMA.FTZ R85, R201, R230, R66 ;  /* 0x000000e6c9557223 */ /* 0x000fe20000010042 */
[----:B------:R-:W-:Y:S01]  /*27b0*/  FMUL.FTZ R126, R123, UR4 ;  /* 0x000000047b7e7c20 */ /* 0x000fe20008410000 */
[----:B------:R-:W-:Y:S01]  /*27c0*/  FSEL R123, R119, RZ, P2 ;  /* 0x000000ff777b7208 */ /* 0x000fe20001000000 */
[----:B------:R-:W-:Y:S01]  /*27d0*/  FFMA.FTZ R87, R201, R87, R64 ;  /* 0x00000057c9577223 */ /* 0x000fe20000010040 */
[----:B------:R-:W-:Y:S01]  /*27e0*/  FSEL R94, R94, RZ, P3 ;  /* 0x000000ff5e5e7208 */ /* 0x000fe20001800000 */
[----:B------:R-:W-:Y:S01]  /*27f0*/  FMUL.FTZ R118, R129, UR4 ;  /* 0x0000000481767c20 */ /* 0x000fe20008410000 */
[----:B------:R-:W-:Y:S01]  /*2800*/  FMUL.FTZ R119, R127, UR4 ;  /* 0x000000047f777c20 */ /* 0x000fe20008410000 */
[----:B------:R-:W-:Y:S01]  /*2810*/  FFMA.FTZ R122, R122, R130, R213 ;  /* 0x000000827a7a7223 */ /* 0x000fe200000100d5 */
[C---:B------:R-:W-:Y:S01]  /*2820*/  LOP3.LUT P6, RZ, R190.reuse, 0xff, RZ, 0xc0, !PT ;  /* 0x000000ffbeff7812 */ /* 0x040fe200078cc0ff */
[-C--:B------:R-:W-:Y:S01]  /*2830*/  FMUL.FTZ R84, R97, R200.reuse ;  /* 0x000000c861547220 */ /* 0x080fe20000410000 */
[----:B------:R-:W-:Y:S01]  /*2840*/  LOP3.LUT P3, RZ, R190, 0xff00, RZ, 0xc0, !PT ;  /* 0x0000ff00beff7812 */ /* 0x000fe2000786c0ff */
[----:B------:R-:W-:Y:S01]  /*2850*/  FMUL.FTZ R85, R85, R200 ;  /* 0x000000c855557220 */ /* 0x000fe20000410000 */
[----:B------:R-:W-:Y:S01]  /*2860*/  FFMA.FTZ R209, R201, R224, R45 ;  /* 0x000000e0c9d17223 */ /* 0x000fe2000001002d */
[----:B------:R-:W-:Y:S01]  /*2870*/  FMUL.FTZ R87, R87, R200 ;  /* 0x000000c857577220 */ /* 0x000fe20000410000 */
[--C-:B------:R-:W-:Y:S01]  /*2880*/  FFMA.FTZ R208, R208, R130, R213.reuse ;  /* 0x00000082d0d07223 */ /* 0x100fe200000100d5 */
[----:B------:R-:W-:Y:S01]  /*2890*/  FSEL R118, R118, RZ, P6 ;  /* 0x000000ff76767208 */ /* 0x000fe20003000000 */
[----:B------:R-:W-:Y:S01]  /*28a0*/  FADD.FTZ R105, R105, -R122 ;  /* 0x8000007a69697221 */ /* 0x000fe20000010000 */
[----:B------:R-:W-:Y:S01]  /*28b0*/  FSEL R119, R119, RZ, P3 ;  /* 0x000000ff77777208 */ /* 0x000fe20001800000 */
[----:B------:R-:W-:Y:S01]  /*28c0*/  FMUL.FTZ R84, R84, UR4 ;  /* 0x0000000454547c20 */ /* 0x000fe20008410000 */
[----:B------:R-:W-:Y:S01]  /*28d0*/  FMUL.FTZ R85, R85, UR4 ;  /* 0x0000000455557c20 */ /* 0x000fe20008410000 */
[----:B------:R-:W-:Y:S01]  /*28e0*/  FMUL.FTZ R209, R209, R200 ;  /* 0x000000c8d1d17220 */ /* 0x000fe20000410000 */
[----:B------:R-:W-:Y:S01]  /*28f0*/  LOP3.LUT P6, RZ, R191, 0xff00, RZ, 0xc0, !PT ;  /* 0x0000ff00bfff7812 */ /* 0x000fe200078cc0ff */
[----:B------:R-:W-:Y:S01]  /*2900*/  FMUL.FTZ R87, R87, UR4 ;  /* 0x0000000457577c20 */ /* 0x000fe20008410000 */
[----:B------:R-:W-:Y:S01]  /*2910*/  LOP3.LUT P3, RZ, R191, 0xff0000, RZ, 0xc0, !PT ;  /* 0x00ff0000bfff7812 */ /* 0x000fe2000786c0ff */
[----:B------:R-:W-:Y:S01]  /*2920*/  FADD.FTZ R95, R95, -R208 ;  /* 0x800000d05f5f7221 */ /* 0x000fe20000010000 */
[----:B------:R-:W-:Y:S01]  /*2930*/  LOP3.LUT P2, RZ, R191, 0xff, RZ, 0xc0, !PT ;  /* 0x000000ffbfff7812 */ /* 0x000fe2000784c0ff */
[----:B------:R-:W-:Y:S01]  /*2940*/  FFMA.FTZ R219, R102, R130, R213 ;  /* 0x0000008266db7223 */ /* 0x000fe200000100d5 */
[----:B------:R-:W-:Y:S01]  /*2950*/  ISETP.GE.U32.AND P1, PT, R192, RZ, PT ;  /* 0x000000ffc000720c */ /* 0x000fe20003f26070 */
[----:B------:R-:W-:Y:S01]  /*2960*/  FFMA.FTZ R105, R201, R105, R70 ;  /* 0x00000069c9697223 */ /* 0x000fe20000010046 */
[----:B------:R-:W-:Y:S01]  /*2970*/  FMUL.FTZ R209, R209, UR4 ;  /* 0x00000004d1d17c20 */ /* 0x000fe20008410000 */
[----:B------:R-:W-:Y:S01]  /*2980*/  FSEL R114, R84, RZ, P6 ;  /* 0x000000ff54727208 */ /* 0x000fe20003000000 */
[----:B------:R-:W-:Y:S01]  /*2990*/  FFMA.FTZ R95, R201, R95, R56 ;  /* 0x0000005fc95f7223 */ /* 0x000fe20000010038 */
[----:B------:R-:W-:Y:S01]  /*29a0*/  FSEL R111, R85, RZ, P3 ;  /* 0x000000ff556f7208 */ /* 0x000fe20001800000 */
[----:B------:R-:W-:Y:S01]  /*29b0*/  FADD.FTZ R219, R228, -R219 ;  /* 0x800000dbe4db7221 */ /* 0x000fe20000010000 */
[----:B------:R-:W-:Y:S01]  /*29c0*/  LOP3.LUT P4, RZ, R194, 0xff00, RZ, 0xc0, !PT ;  /* 0x0000ff00c2ff7812 */ /* 0x000fe2000788c0ff */
[----:B------:R-:W0:Y:S01]  /*29d0*/  LDC.64 R84, c[0x0][0x468] ;  /* 0x00011a00ff547b82 */ /* 0x000e220000000a00 */
[----:B------:R-:W-:Y:S01]  /*29e0*/  FSEL R97, R87, RZ, P2 ;  /* 0x000000ff57617208 */ /* 0x000fe20001000000 */
[----:B------:R-:W-:Y:S01]  /*29f0*/  FFMA.FTZ R87, R201, R100, R67 ;  /* 0x00000064c9577223 */ /* 0x000fe20000010043 */
[----:B------:R-:W-:Y:S01]  /*2a00*/  ISETP.GE.U32.AND.EX P1, PT, R193, 0x1000000, PT, P1 ;  /* 0x01000000c100780c */ /* 0x000fe20003f26110 */
[-C--:B------:R-:W-:Y:S01]  /*2a10*/  FMUL.FTZ R105, R105, R200.reuse ;  /* 0x000000c869697220 */ /* 0x080fe20000410000 */
[----:B------:R-:W-:Y:S01]  /*2a20*/  FSEL R209, R209, RZ, P4 ;  /* 0x000000ffd1d17208 */ /* 0x000fe20002000000 */
[----:B------:R-:W-:Y:S01]  /*2a30*/  FMUL.FTZ R95, R95, R200 ;  /* 0x000000c85f5f7220 */ /* 0x000fe20000410000 */
[----:B------:R-:W-:Y:S01]  /*2a40*/  LOP3.LUT P4, RZ, R195, 0xff0000, RZ, 0xc0, !PT ;  /* 0x00ff0000c3ff7812 */ /* 0x000fe2000788c0ff */
[----:B------:R-:W-:Y:S01]  /*2a50*/  FFMA.FTZ R103, R103, R130, R213 ;  /* 0x0000008267677223 */ /* 0x000fe200000100d5 */
[----:B------:R-:W-:Y:S01]  /*2a60*/  FSEL R126, R126, RZ, P1 ;  /* 0x000000ff7e7e7208 */ /* 0x000fe20000800000 */
[----:B------:R-:W-:Y:S01]  /*2a70*/  FFMA.FTZ R219, R201, R219, R62 ;  /* 0x000000dbc9db7223 */ /* 0x000fe2000001003e */
[----:B------:R-:W-:Y:S01]  /*2a80*/  FMUL.FTZ R87, R87, R200 ;  /* 0x000000c857577220 */ /* 0x000fe20000410000 */
[----:B------:R-:W-:Y:S01]  /*2a90*/  FMUL.FTZ R105, R105, UR4 ;  /* 0x0000000469697c20 */ /* 0x000fe20008410000 */
[----:B------:R-:W-:Y:S01]  /*2aa0*/  ISETP.GE.U32.AND P1, PT, R190, RZ, PT ;  /* 0x000000ffbe00720c */ /* 0x000fe20003f26070 */
[----:B------:R-:W-:Y:S01]  /*2ab0*/  FADD.FTZ R117, R104, -R117 ;  /* 0x8000007568757221 */ /* 0x000fe20000010000 */
[----:B------:R-:W-:Y:S01]  /*2ac0*/  LOP3.LUT P2, RZ, R188, 0xff0000, RZ, 0xc0, !PT ;  /* 0x00ff0000bcff7812 */ /* 0x000fe2000784c0ff */
[----:B------:R-:W-:Y:S01]  /*2ad0*/  FFMA.FTZ R213, R204, R130, R213 ;  /* 0x00000082ccd57223 */ /* 0x000fe200000100d5 */
[----:B------:R-:W-:Y:S01]  /*2ae0*/  FSEL R90, R90, RZ, P4 ;  /* 0x000000ff5a5a7208 */ /* 0x000fe20002000000 */
[----:B------:R-:W-:Y:S01]  /*2af0*/  FMUL.FTZ R95, R95, UR4 ;  /* 0x000000045f5f7c20 */ /* 0x000fe20008410000 */
[----:B------:R-:W-:Y:S01]  /*2b00*/  LOP3.LUT P4, RZ, R193, 0xff, RZ, 0xc0, !PT ;  /* 0x000000ffc1ff7812 */ /* 0x000fe2000788c0ff */
[-C--:B------:R-:W-:Y:S01]  /*2b10*/  FMUL.FTZ R219, R219, R200.reuse ;  /* 0x000000c8dbdb7220 */ /* 0x080fe20000410000 */
[----:B------:R-:W-:Y:S01]  /*2b20*/  FMUL.FTZ R87, R87, UR4 ;  /* 0x0000000457577c20 */ /* 0x000fe20008410000 */
[----:B------:R-:W-:Y:S01]  /*2b30*/  FADD.FTZ R108, R108, -R103 ;  /* 0x800000676c6c7221 */ /* 0x000fe20000010000 */
[----:B------:R-:W-:Y:S01]  /*2b40*/  ISETP.GE.U32.AND.EX P1, PT, R191, 0x1000000, PT, P1 ;  /* 0x01000000bf00780c */ /* 0x000fe20003f26110 */
[----:B------:R-:W-:Y:S01]  /*2b50*/  FFMA.FTZ R117, R201, R117, R68 ;  /* 0x00000075c9757223 */ /* 0x000fe20000010044 */
[----:B------:R-:W-:Y:S01]  /*2b60*/  FSEL R113, R105, RZ, P2 ;  /* 0x000000ff69717208 */ /* 0x000fe20001000000 */
[----:B------:R-:W-:Y:S01]  /*2b70*/  FADD.FTZ R103, R128, -R101 ;  /* 0x8000006580677221 */ /* 0x000fe20000010000 */
[----:B------:R-:W-:Y:S01]  /*2b80*/  FADD.FTZ R92, R109, -R92 ;  /* 0x8000005c6d5c7221 */ /* 0x000fe20000010000 */
[----:B------:R-:W-:Y:S01]  /*2b90*/  FADD.FTZ R98, R107, -R98 ;  /* 0x800000626b627221 */ /* 0x000fe20000010000 */
[----:B------:R-:W-:Y:S01]  /*2ba0*/  FADD.FTZ R105, R106, -R99 ;  /* 0x800000636a697221 */ /* 0x000fe20000010000 */
[----:B------:R-:W-:Y:S01]  /*2bb0*/  FADD.FTZ R110, R110, -R213 ;  /* 0x800000d56e6e7221 */ /* 0x000fe20000010000 */
[----:B------:R-:W-:Y:S01]  /*2bc0*/  FSEL R95, R95, RZ, P4 ;  /* 0x000000ff5f5f7208 */ /* 0x000fe20002000000 */
[----:B------:R-:W-:Y:S01]  /*2bd0*/  FMUL.FTZ R219, R219, UR4 ;  /* 0x00000004dbdb7c20 */ /* 0x000fe20008410000 */
[----:B------:R-:W-:Y:S01]  /*2be0*/  LOP3.LUT P4, RZ, R190, 0xff0000, RZ, 0xc0, !PT ;  /* 0x00ff0000beff7812 */ /* 0x000fe2000788c0ff */
[----:B------:R-:W-:Y:S01]  /*2bf0*/  FMUL.FTZ R117, R117, R200 ;  /* 0x000000c875757220 */ /* 0x000fe20000410000 */
[----:B------:R-:W-:Y:S01]  /*2c00*/  FSEL R116, R87, RZ, P1 ;  /* 0x000000ff57747208 */ /* 0x000fe20000800000 */
[C---:B------:R-:W-:Y:S01]  /*2c10*/  FFMA.FTZ R103, R201.reuse, R103, R74 ;  /* 0x00000067c9677223 */ /* 0x040fe2000001004a */
[C---:B------:R-:W-:Y:S01]  /*2c20*/  FFMA.FTZ R87, R201.reuse, R92, R69 ;  /* 0x0000005cc9577223 */ /* 0x040fe20000010045 */
[C---:B------:R-:W-:Y:S01]  /*2c30*/  FFMA.FTZ R99, R201.reuse, R98, R71 ;  /* 0x00000062c9637223 */ /* 0x040fe20000010047 */
[C---:B------:R-:W-:Y:S01]  /*2c40*/  FFMA.FTZ R105, R201.reuse, R105, R72 ;  /* 0x00000069c9697223 */ /* 0x040fe20000010048 */
[C---:B------:R-:W-:Y:S01]  /*2c50*/  FFMA.FTZ R101, R201.reuse, R108, R73 ;  /* 0x0000006cc9657223 */ /* 0x040fe20000010049 */
[----:B------:R-:W-:Y:S01]  /*2c60*/  FFMA.FTZ R201, R201, R110, R75 ;  /* 0x0000006ec9c97223 */ /* 0x000fe2000001004b */
[----:B------:R-:W-:Y:S01]  /*2c70*/  FSEL R219, R219, RZ, P4 ;  /* 0x000000ffdbdb7208 */ /* 0x000fe20002000000 */
[----:B------:R-:W-:Y:S01]  /*2c80*/  FMUL.FTZ R117, R117, UR4 ;  /* 0x0000000475757c20 */ /* 0x000fe20008410000 */
[-C--:B------:R-:W-:Y:S01]  /*2c90*/  FMUL.FTZ R108, R103, R200.reuse ;  /* 0x000000c8676c7220 */ /* 0x080fe20000410000 */
[C---:B------:R-:W-:Y:S01]  /*2ca0*/  LOP3.LUT P4, RZ, R188.reuse, 0xff, RZ, 0xc0, !PT ;  /* 0x000000ffbcff7812 */ /* 0x040fe2000788c0ff */
[-C--:B------:R-:W-:Y:S01]  /*2cb0*/  FMUL.FTZ R106, R105, R200.reuse ;  /* 0x000000c8696a7220 */ /* 0x080fe20000410000 */
[-C--:B------:R-:W-:Y:S01]  /*2cc0*/  FMUL.FTZ R107, R101, R200.reuse ;  /* 0x000000c8656b7220 */ /* 0x080fe20000410000 */
[-C--:B------:R-:W-:Y:S01]  /*2cd0*/  FMUL.FTZ R98, R87, R200.reuse ;  /* 0x000000c857627220 */ /* 0x080fe20000410000 */
[-C--:B------:R-:W-:Y:S01]  /*2ce0*/  FMUL.FTZ R99, R99, R200.reuse ;  /* 0x000000c863637220 */ /* 0x080fe20000410000 */
[----:B------:R-:W-:Y:S01]  /*2cf0*/  FMUL.FTZ R201, R201, R200 ;  /* 0x000000c8c9c97220 */ /* 0x000fe20000410000 */
[----:B------:R-:W-:Y:S01]  /*2d00*/  ISETP.GE.U32.AND P1, PT, R188, RZ, PT ;  /* 0x000000ffbc00720c */ /* 0x000fe20003f26070 */
[----:B------:R-:W-:Y:S01]  /*2d10*/  FMUL.FTZ R108, R108, UR4 ;  /* 0x000000046c6c7c20 */ /* 0x000fe20008410000 */
[----:B------:R-:W-:Y:S01]  /*2d20*/  FSEL R117, R117, RZ, P4 ;  /* 0x000000ff75757208 */ /* 0x000fe20002000000 */
[----:B0-----:R-:W-:Y:S01]  /*2d30*/  IMAD.WIDE.U32 R104, R199, 0x10, R84 ;  /* 0x00000010c7687825 */ /* 0x001fe200078e0054 */
[----:B------:R-:W-:-:S03]  /*2d40*/  LOP3.LUT P2, RZ, R189, 0xff0000, RZ, 0xc0, !PT ;  /* 0x00ff0000bdff7812 */ /* 0x000fc6000784c0ff */
[----:B------:R-:W-:Y:S01]  /*2d50*/  FMUL.FTZ R106, R106, UR4 ;  /* 0x000000046a6a7c20 */ /* 0x000fe20008410000 */
[----:B------:R-:W-:Y:S01]  /*2d60*/  FMUL.FTZ R107, R107, UR4 ;  /* 0x000000046b6b7c20 */ /* 0x000fe20008410000 */
[----:B------:R-:W-:Y:S01]  /*2d70*/  LOP3.LUT P3, RZ, R189, 0xff, RZ, 0xc0, !PT ;  /* 0x000000ffbdff7812 */ /* 0x000fe2000786c0ff */
[----:B------:R-:W-:Y:S01]  /*2d80*/  IMAD.WIDE.U32 R100, R205, 0x10, R84 ;  /* 0x00000010cd647825 */ /* 0x000fe200078e0054 */
[----:B------:R-:W-:-:S03]  /*2d90*/  LOP3.LUT P4, RZ, R189, 0xff00, RZ, 0xc0, !PT ;  /* 0x0000ff00bdff7812 */ /* 0x000fc6000788c0ff */
[----:B------:R-:W-:Y:S01]  /*2da0*/  FMUL.FTZ R98, R98, UR4 ;  /* 0x0000000462627c20 */ /* 0x000fe20008410000 */
[----:B------:R-:W-:Y:S01]  /*2db0*/  FMUL.FTZ R201, R201, UR4 ;  /* 0x00000004c9c97c20 */ /* 0x000fe20008410000 */
[----:B------:R-:W-:-:S04]  /*2dc0*/  IMAD.WIDE.U32 R102, R203, 0x10, R84 ;  /* 0x00000010cb667825 */ /* 0x000fc800078e0054 */
[----:B------:R-:W-:Y:S01]  /*2dd0*/  FMUL.FTZ R99, R99, UR4 ;  /* 0x0000000463637c20 */ /* 0x000fe20008410000 */
[----:B------:R-:W-:Y:S01]  /*2de0*/  LOP3.LUT P5, RZ, R188, 0xff00, RZ, 0xc0, !PT ;  /* 0x0000ff00bcff7812 */ /* 0x000fe200078ac0ff */
[----:B------:R-:W-:Y:S01]  /*2df0*/  IMAD.WIDE.U32 R198, R198, 0x10, R84 ;  /* 0x00000010c6c67825 */ /* 0x000fe200078e0054 */
[----:B------:R-:W-:Y:S02]  /*2e00*/  LOP3.LUT P6, RZ, R188, 0xff000000, RZ, 0xc0, !PT ;  /* 0xff000000bcff7812 */ /* 0x000fe400078cc0ff */
[----:B------:R-:W-:Y:S02]  /*2e10*/  ISETP.GE.U32.AND.EX P1, PT, R189, 0x1000000, PT, P1 ;  /* 0x01000000bd00780c */ /* 0x000fe40003f26110 */
[----:B------:R-:W-:Y:S02]  /*2e20*/  F2FP.BF16.F32.PACK_AB R85, R89, R88 ;  /* 0x000000585955723e */ /* 0x000fe400000010ff */
[----:B------:R-:W-:Y:S02]  /*2e30*/  F2FP.BF16.F32.PACK_AB R89, R94, R93 ;  /* 0x0000005d5e59723e */ /* 0x000fe400000010ff */
[----:B------:R-:W-:-:S02]  /*2e40*/  F2FP.BF16.F32.PACK_AB R94, R114, R97 ;  /* 0x00000061725e723e */ /* 0x000fc400000010ff */
[----:B------:R-:W-:Y:S02]  /*2e50*/  FSEL R109, R108, RZ, P2 ;  /* 0x000000ff6c6d7208 */ /* 0x000fe40001000000 */
[----:B------:R-:W-:Y:S02]  /*2e60*/  F2FP.BF16.F32.PACK_AB R93, R96, R219 ;  /* 0x000000db605d723e */ /* 0x000fe400000010ff */
        /* <DEDUP_REMOVED lines=16> */
[----:B------:R-:W-:Y:S01]  /*2f70*/  F2FP.BF16.F32.PACK_AB R99, R110, R109 ;  /* 0x0000006d6e63723e */ /* 0x000fe200000010ff */
[----:B------:R1:W-:Y:S01]  /*2f80*/  STG.E.128 desc[UR6][R104.64], R92 ;  /* 0x0000005c68007986 */ /* 0x0003e2000c101d06 */
[----:B------:R-:W-:Y:S02]  /*2f90*/  F2FP.BF16.F32.PACK_AB R97, R106, R113 ;  /* 0x000000716a61723e */ /* 0x000fe400000010ff */
[----:B------:R-:W-:-:S05]  /*2fa0*/  F2FP.BF16.F32.PACK_AB R96, R96, R117 ;  /* 0x000000756060723e */ /* 0x000fca00000010ff */
[----:B------:R1:W-:Y:S01]  /*2fb0*/  STG.E.128 desc[UR6][R198.64], R96 ;  /* 0x00000060c6007986 */ /* 0x0003e2000c101d06 */
[----:B------:R-:W-:Y:S05]  /*2fc0*/  BRA `(.L_x_6164) ;  /* 0x0000003000587947 */ /* 0x000fea0003800000 */
.L_x_6163:
[-CC-:B------:R-:W-:Y:S01]  /*2fd0*/  FFMA.FTZ R84, R84, R130.reuse, R213.reuse ;  /* 0x0000008254547223 */ /* 0x180fe200000100d5 */
[-CC-:B------:R-:W-:Y:S01]  /*2fe0*/  FFMA.FTZ R202, R202, R130.reuse, R213.reuse ;  /* 0x00000082caca7223 */ /* 0x180fe200000100d5 */
[----:B-----5:R-:W-:Y:S01]  /*2ff0*/  LOP3.LUT P3, RZ, R194, 0xff, RZ, 0xc0, !PT ;  /* 0x000000ffc2ff7812 */ /* 0x020fe2000786c0ff */
[-CC-:B------:R-:W-:Y:S01]  /*3000*/  FFMA.FTZ R86, R86, R130.reuse, R213.reuse ;  /* 0x0000008256567223 */ /* 0x180fe200000100d5 */
[----:B------:R-:W-:Y:S01]  /*3010*/  FADD.FTZ R76, R87, -R84 ;  /* 0x80000054574c7221 */ /* 0x000fe20000010000 */
[----:B------:R-:W-:Y:S01]  /*3020*/  FADD.FTZ R202, R129, -R202 ;  /* 0x800000ca81ca7221 */ /* 0x000fe20000010000 */
[-CC-:B------:R-:W-:Y:S01]  /*3030*/  FFMA.FTZ R222, R127, R130.reuse, R213.reuse ;  /* 0x000000827fde7223 */ /* 0x180fe200000100d5 */
[----:B------:R-:W-:Y:S01]  /*3040*/  FFMA.FTZ R84, R196, R130, R213 ;  /* 0x00000082c4547223 */ /* 0x000fe200000100d5 */
[C---:B------:R-:W-:Y:S01]  /*3050*/  FFMA.FTZ R76, R201.reuse, R76, R44 ;  /* 0x0000004cc94c7223 */ /* 0x040fe2000001002c */
[----:B------:R-:W-:Y:S01]  /*3060*/  FFMA.FTZ R77, R201, R202, R45 ;  /* 0x000000cac94d7223 */ /* 0x000fe2000001002d */
[----:B------:R-:W-:Y:S01]  /*3070*/  LOP3.LUT P4, RZ, R194, 0xff00, RZ, 0xc0, !PT ;  /* 0x0000ff00c2ff7812 */ /* 0x000fe2000788c0ff */
[----:B------:R-:W-:Y:S01]  /*3080*/  FADD.FTZ R84, R123, -R84 ;  /* 0x800000547b547221 */ /* 0x000fe20000010000 */
[-C--:B------:R-:W-:Y:S01]  /*3090*/  FMUL.FTZ R78, R76, R200.reuse ;  /* 0x000000c84c4e7220 */ /* 0x080fe20000410000 */
[----:B------:R-:W-:Y:S01]  /*30a0*/  FMUL.FTZ R79, R77, R200 ;  /* 0x000000c84d4f7220 */ /* 0x000fe20000410000 */
[-CC-:B0-----:R-:W-:Y:S01]  /*30b0*/  FFMA.FTZ R93, R119, R130.reuse, R213.reuse ;  /* 0x00000082775d7223 */ /* 0x181fe200000100d5 */
[-CC-:B------:R-:W-:Y:S01]  /*30c0*/  FFMA.FTZ R119, R124, R130.reuse, R213.reuse ;  /* 0x000000827c777223 */ /* 0x180fe200000100d5 */
[----:B------:R-:W-:Y:S01]  /*30d0*/  FMUL.FTZ R78, R78, UR4 ;  /* 0x000000044e4e7c20 */ /* 0x000fe20008410000 */
[----:B------:R-:W-:Y:S01]  /*30e0*/  FMUL.FTZ R79, R79, UR4 ;  /* 0x000000044f4f7c20 */ /* 0x000fe20008410000 */
[-CC-:B------:R-:W-:Y:S01]  /*30f0*/  FFMA.FTZ R221, R85, R130.reuse, R213.reuse ;  /* 0x0000008255dd7223 */ /* 0x180fe200000100d5 */
[----:B------:R-:W-:Y:S01]  /*3100*/  FADD.FTZ R222, R121, -R222 ;  /* 0x800000de79de7221 */ /* 0x000fe20000010000 */
[----:B------:R-:W-:Y:S01]  /*3110*/  FFMA.FTZ R219, R117, R130, R213 ;  /* 0x0000008275db7223 */ /* 0x000fe200000100d5 */
[----:B------:R-:W-:Y:S01]  /*3120*/  FSEL R127, R78, RZ, P3 ;  /* 0x000000ff4e7f7208 */ /* 0x000fe20001800000 */
[----:B------:R-:W-:Y:S01]  /*3130*/  FADD.FTZ R78, R89, -R86 ;  /* 0x80000056594e7221 */ /* 0x000fe20000010000 */
[----:B------:R-:W-:Y:S01]  /*3140*/  FSEL R124, R79, RZ, P4 ;  /* 0x000000ff4f7c7208 */ /* 0x000fe20002000000 */
[C---:B------:R-:W-:Y:S01]  /*3150*/  FFMA.FTZ R79, R201.reuse, R84, R47 ;  /* 0x00000054c94f7223 */ /* 0x040fe2000001002f */
[----:B------:R-:W-:Y:S01]  /*3160*/  FADD.FTZ R221, R88, -R221 ;  /* 0x800000dd58dd7221 */ /* 0x000fe20000010000 */
[----:B------:R-:W-:Y:S01]  /*3170*/  FFMA.FTZ R78, R201, R78, R46 ;  /* 0x0000004ec94e7223 */ /* 0x000fe2000001002e */
[-CC-:B------:R-:W-:Y:S01]  /*3180*/  FFMA.FTZ R225, R131, R130.reuse, R213.reuse ;  /* 0x0000008283e17223 */ /* 0x180fe200000100d5 */
[-CC-:B------:R-:W-:Y:S01]  /*3190*/  FFMA.FTZ R117, R120, R130.reuse, R213.reuse ;  /* 0x0000008278757223 */ /* 0x180fe200000100d5 */
[--C-:B------:R-:W-:Y:S01]  /*31a0*/  FFMA.FTZ R131, R100, R130, R213.reuse ;  /* 0x0000008264837223 */ /* 0x100fe200000100d5 */
[----:B------:R-:W-:Y:S01]  /*31b0*/  FMUL.FTZ R84, R78, R200 ;  /* 0x000000c84e547220 */ /* 0x000fe20000410000 */
[----:B------:R-:W-:Y:S01]  /*31c0*/  FFMA.FTZ R120, R101, R130, R213 ;  /* 0x0000008265787223 */ /* 0x000fe200000100d5 */
[----:B------:R-:W-:Y:S01]  /*31d0*/  LOP3.LUT P5, RZ, R194, 0xff0000, RZ, 0xc0, !PT ;  /* 0x00ff0000c2ff7812 */ /* 0x000fe200078ac0ff */
[C---:B------:R-:W-:Y:S01]  /*31e0*/  FFMA.FTZ R100, R201.reuse, R221, R48 ;  /* 0x000000ddc9647223 */ /* 0x040fe20000010030 */
[----:B------:R-:W-:Y:S01]  /*31f0*/  FMUL.FTZ R84, R84, UR4 ;  /* 0x0000000454547c20 */ /* 0x000fe20008410000 */
[----:B------:R-:W-:Y:S01]  /*3200*/  FFMA.FTZ R101, R201, R222, R49 ;  /* 0x000000dec9657223 */ /* 0x000fe20000010031 */
[----:B------:R-:W-:Y:S01]  /*3210*/  FADD.FTZ R90, R90, -R225 ;  /* 0x800000e15a5a7221 */ /* 0x000fe20000010000 */
[-C--:B------:R-:W-:Y:S01]  /*3220*/  FMUL.FTZ R88, R100, R200.reuse ;  /* 0x000000c864587220 */ /* 0x080fe20000410000 */
[----:B------:R-:W-:Y:S01]  /*3230*/  FADD.FTZ R220, R220, -R219 ;  /* 0x800000dbdcdc7221 */ /* 0x000fe20000010000 */
[----:B------:R-:W-:Y:S01]  /*3240*/  FSEL R121, R84, RZ, P5 ;  /* 0x000000ff54797208 */ /* 0x000fe20002800000 */
[----:B------:R-:W-:Y:S01]  /*3250*/  FMUL.FTZ R84, R101, R200 ;  /* 0x000000c865547220 */ /* 0x000fe20000410000 */
[-CC-:B------:R-:W-:Y:S01]  /*3260*/  FFMA.FTZ R223, R92, R130.reuse, R213.reuse ;  /* 0x000000825cdf7223 */ /* 0x180fe200000100d5 */
[-CC-:B------:R-:W-:Y:S01]  /*3270*/  FFMA.FTZ R96, R96, R130.reuse, R213.reuse ;  /* 0x0000008260607223 */ /* 0x180fe200000100d5 */
[-CC-:B------:R-:W-:Y:S01]  /*3280*/  FFMA.FTZ R83, R125, R130.reuse, R213.reuse ;  /* 0x000000827d537223 */ /* 0x180fe200000100d5 */
[----:B------:R-:W-:Y:S01]  /*3290*/  ISETP.GE.U32.AND P1, PT, R194, RZ, PT ;  /* 0x000000ffc200720c */ /* 0x000fe20003f26070 */
[----:B------:R-:W-:Y:S01]  /*32a0*/  FMUL.FTZ R88, R88, UR4 ;  /* 0x0000000458587c20 */ /* 0x000fe20008410000 */
[----:B------:R-:W-:Y:S01]  /*32b0*/  FMUL.FTZ R84, R84, UR4 ;  /* 0x0000000454547c20 */ /* 0x000fe20008410000 */
[-CC-:B------:R-:W-:Y:S01]  /*32c0*/  FFMA.FTZ R217, R97, R130.reuse, R213.reuse ;  /* 0x0000008261d97223 */ /* 0x180fe200000100d5 */
[----:B------:R-:W-:Y:S01]  /*32d0*/  FFMA.FTZ R125, R103, R130, R213 ;  /* 0x00000082677d7223 */ /* 0x000fe200000100d5 */
[----:B------:R-:W-:Y:S01]  /*32e0*/  LOP3.LUT P2, RZ, R195, 0xff, RZ, 0xc0, !PT ;  /* 0x000000ffc3ff7812 */ /* 0x000fe2000784c0ff */
[----:B------:R-:W-:Y:S01]  /*32f0*/  FMUL.FTZ R86, R79, R200 ;  /* 0x000000c84f567220 */ /* 0x000fe20000410000 */
[----:B------:R-:W-:Y:S01]  /*3300*/  LOP3.LUT P3, RZ, R195, 0xff00, RZ, 0xc0, !PT ;  /* 0x0000ff00c3ff7812 */ /* 0x000fe2000786c0ff */
[C---:B------:R-:W-:Y:S01]  /*3310*/  FFMA.FTZ R103, R201.reuse, R90, R51 ;  /* 0x0000005ac9677223 */ /* 0x040fe20000010033 */
[----:B------:R-:W-:Y:S01]  /*3320*/  FFMA.FTZ R97, R201, R220, R53 ;  /* 0x000000dcc9617223 */ /* 0x000fe20000010035 */
[----:B------:R-:W-:Y:S01]  /*3330*/  FADD.FTZ R223, R206, -R223 ;  /* 0x800000dfcedf7221 */ /* 0x000fe20000010000 */
[-CC-:B------:R-:W-:Y:S01]  /*3340*/  FFMA.FTZ R91, R98, R130.reuse, R213.reuse ;  /* 0x00000082625b7223 */ /* 0x180fe200000100d5 */
[-CC-:B------:R-:W-:Y:S01]  /*3350*/  FFMA.FTZ R208, R208, R130.reuse, R213.reuse ;  /* 0x00000082d0d07223 */ /* 0x180fe200000100d5 */
[----:B------:R-:W-:Y:S01]  /*3360*/  LOP3.LUT P6, RZ, R194, 0xff000000, RZ, 0xc0, !PT ;  /* 0xff000000c2ff7812 */ /* 0x000fe200078cc0ff */
[----:B------:R-:W-:Y:S01]  /*3370*/  FADD.FTZ R115, R115, -R96 ;  /* 0x8000006073737221 */ /* 0x000fe20000010000 */
[C---:B------:R-:W-:Y:S01]  /*3380*/  LOP3.LUT P4, RZ, R195.reuse, 0xff0000, RZ, 0xc0, !PT ;  /* 0x00ff0000c3ff7812 */ /* 0x040fe2000788c0ff */
[----:B------:R-:W-:Y:S01]  /*3390*/  FMUL.FTZ R86, R86, UR4 ;  /* 0x0000000456567c20 */ /* 0x000fe20008410000 */
[----:B------:R-:W-:Y:S01]  /*33a0*/  ISETP.GE.U32.AND.EX P1, PT, R195, 0x1000000, PT, P1 ;  /* 0x01000000c300780c */ /* 0x000fe20003f26110 */
[--C-:B------:R-:W-:Y:S01]  /*33b0*/  FFMA.FTZ R81, R102, R130, R213.reuse ;  /* 0x0000008266517223 */ /* 0x100fe200000100d5 */
[----:B------:R-:W-:Y:S01]  /*33c0*/  FSEL R194, R88, RZ, P2 ;  /* 0x000000ff58c27208 */ /* 0x000fe20001000000 */
[-C--:B------:R-:W-:Y:S01]  /*33d0*/  FMUL.FTZ R88, R103, R200.reuse ;  /* 0x000000c867587220 */ /* 0x080fe20000410000 */
[----:B------:R-:W-:Y:S01]  /*33e0*/  FSEL R195, R84, RZ, P3 ;  /* 0x000000ff54c37208 */ /* 0x000fe20001800000 */
[----:B------:R-:W-:Y:S01]  /*33f0*/  FMUL.FTZ R84, R97, R200 ;  /* 0x000000c861547220 */ /* 0x000fe20000410000 */
[-CC-:B------:R-:W-:Y:S01]  /*3400*/  FFMA.FTZ R215, R197, R130.reuse, R213.reuse ;  /* 0x00000082c5d77223 */ /* 0x180fe200000100d5 */
[----:B------:R-:W-:Y:S01]  /*3410*/  FFMA.FTZ R102, R201, R223, R50 ;  /* 0x000000dfc9667223 */ /* 0x000fe20000010032 */
        /* <DEDUP_REMOVED lines=8> */
[-C--:B------:R-:W-:Y:S01]  /*34a0*/  FFMA.FTZ R129, R126, R130.reuse, R213 ;  /* 0x000000827e817223 */ /* 0x080fe200000100d5 */
[----:B------:R-:W-:Y:S01]  /*34b0*/  FFMA.FTZ R96, R201, R115, R52 ;  /* 0x00000073c9607223 */ /* 0x000fe20000010034 */
[----:B------:R-:W-:Y:S01]  /*34c0*/  FADD.FTZ R91, R94, -R91 ;  /* 0x8000005b5e5b7221 */ /* 0x000fe20000010000 */
[----:B------:R-:W-:Y:S01]  /*34d0*/  FADD.FTZ R95, R95, -R208 ;  /* 0x800000d05f5f7221 */ /* 0x000fe20000010000 */
[----:B------:R-:W-:Y:S01]  /*34e0*/  FFMA.FTZ R213, R204, R130, R213 ;  /* 0x00000082ccd57223 */ /* 0x000fe200000100d5 */
[----:B------:R-:W-:Y:S01]  /*34f0*/  FSEL R130, R86, RZ, P6 ;  /* 0x000000ff56827208 */ /* 0x000fe20003000000 */
[----:B------:R-:W-:Y:S01]  /*3500*/  FMUL.FTZ R88, R88, UR4 ;  /* 0x0000000458587c20 */ /* 0x000fe20008410000 */
[----:B------:R-:W-:Y:S01]  /*3510*/  FMUL.FTZ R84, R84, UR4 ;  /* 0x0000000454547c20 */ /* 0x000fe20008410000 */
[----:B------:R-:W-:Y:S01]  /*3520*/  LOP3.LUT P6, RZ, R192, 0xff00, RZ, 0xc0, !PT ;  /* 0x0000ff00c0ff7812 */ /* 0x000fe200078cc0ff */
[-C--:B------:R-:W-:Y:S01]  /*3530*/  FMUL.FTZ R86, R102, R200.reuse ;  /* 0x000000c866567220 */ /* 0x080fe20000410000 */
[-C--:B------:R-:W-:Y:S01]  /*3540*/  FMUL.FTZ R89, R96, R200.reuse ;  /* 0x000000c860597220 */ /* 0x080fe20000410000 */
[C---:B------:R-:W-:Y:S01]  /*3550*/  FFMA.FTZ R98, R201.reuse, R91, R54 ;  /* 0x0000005bc9627223 */ /* 0x040fe20000010036 */
[----:B------:R-:W-:Y:S01]  /*3560*/  FFMA.FTZ R92, R201, R95, R56 ;  /* 0x0000005fc95c7223 */ /* 0x000fe20000010038 */
[----:B------:R-:W-:Y:S01]  /*3570*/  FMUL.FTZ R86, R86, UR4 ;  /* 0x0000000456567c20 */ /* 0x000fe20008410000 */
[----:B------:R-:W-:Y:S01]  /*3580*/  FSEL R211, R88, RZ, P1 ;  /* 0x000000ff58d37208 */ /* 0x000fe20000800000 */
[----:B------:R-:W-:Y:S01]  /*3590*/  FMUL.FTZ R89, R89, UR4 ;  /* 0x0000000459597c20 */ /* 0x000fe20008410000 */
[----:B------:R-:W-:Y:S01]  /*35a0*/  FSEL R209, R84, RZ, P6 ;  /* 0x000000ff54d17208 */ /* 0x000fe20003000000 */
[-C--:B------:R-:W-:Y:S01]  /*35b0*/  FMUL.FTZ R84, R98, R200.reuse ;  /* 0x000000c862547220 */ /* 0x080fe20000410000 */
[----:B------:R-:W-:Y:S01]  /*35c0*/  FMUL.FTZ R88, R92, R200 ;  /* 0x000000c85c587220 */ /* 0x000fe20000410000 */
[----:B------:R-:W-:Y:S01]  /*35d0*/  LOP3.LUT P5, RZ, R192, 0xff, RZ, 0xc0, !PT ;  /* 0x000000ffc0ff7812 */ /* 0x000fe200078ac0ff */
[----:B------:R-:W-:Y:S01]  /*35e0*/  FADD.FTZ R214, R214, -R93 ;  /* 0x8000005dd6d67221 */ /* 0x000fe20000010000 */
[----:B------:R-:W-:Y:S01]  /*35f0*/  FADD.FTZ R216, R216, -R215 ;  /* 0x800000d7d8d87221 */ /* 0x000fe20000010000 */
[----:B------:R-:W-:Y:S01]  /*3600*/  LOP3.LUT P2, RZ, R192, 0xff0000, RZ, 0xc0, !PT ;  /* 0x00ff0000c0ff7812 */ /* 0x000fe2000784c0ff */
[----:B------:R-:W-:Y:S01]  /*3610*/  FMUL.FTZ R84, R84, UR4 ;  /* 0x0000000454547c20 */ /* 0x000fe20008410000 */
[----:B------:R-:W-:Y:S01]  /*3620*/  LOP3.LUT P3, RZ, R192, 0xff000000, RZ, 0xc0, !PT ;  /* 0xff000000c0ff7812 */ /* 0x000fe2000786c0ff */
[----:B------:R-:W-:Y:S01]  /*3630*/  FMUL.FTZ R88, R88, UR4 ;  /* 0x0000000458587c20 */ /* 0x000fe20008410000 */
[----:B------:R-:W-:Y:S01]  /*3640*/  FSEL R202, R86, RZ, P4 ;  /* 0x000000ff56ca7208 */ /* 0x000fe20002000000 */
[C---:B------:R-:W-:Y:S01]  /*3650*/  FFMA.FTZ R99, R201.reuse, R214, R55 ;  /* 0x000000d6c9637223 */ /* 0x040fe20000010037 */
[----:B------:R-:W-:Y:S01]  /*3660*/  ISETP.GE.U32.AND P1, PT, R192, RZ, PT ;  /* 0x000000ffc000720c */ /* 0x000fe20003f26070 */
[----:B------:R-:W-:Y:S01]  /*3670*/  FFMA.FTZ R93, R201, R216, R57 ;  /* 0x000000d8c95d7223 */ /* 0x000fe20000010039 */
[----:B------:R-:W-:Y:S01]  /*3680*/  LOP3.LUT P4, RZ, R193, 0xff, RZ, 0xc0, !PT ;  /* 0x000000ffc1ff7812 */ /* 0x000fe2000788c0ff */
[----:B------:R-:W-:Y:S01]  /*3690*/  FADD.FTZ R90, R118, -R217 ;  /* 0x800000d9765a7221 */ /* 0x000fe20000010000 */
[----:B------:R-:W-:Y:S01]  /*36a0*/  FSEL R192, R89, RZ, P5 ;  /* 0x000000ff59c07208 */ /* 0x000fe20002800000 */
[----:B------:R-:W-:Y:S01]  /*36b0*/  FADD.FTZ R89, R112, -R131 ;  /* 0x8000008370597221 */ /* 0x000fe20000010000 */
[----:B------:R-:W-:Y:S01]  /*36c0*/  FSEL R112, R84, RZ, P2 ;  /* 0x000000ff54707208 */ /* 0x000fe20001000000 */
[----:B------:R-:W-:Y:S01]  /*36d0*/  FADD.FTZ R212, R212, -R207 ;  /* 0x800000cfd4d47221 */ /* 0x000fe20000010000 */
[----:B------:R-:W-:Y:S01]  /*36e0*/  FSEL R118, R88, RZ, P4 ;  /* 0x000000ff58767208 */ /* 0x000fe20002000000 */
[-C--:B------:R-:W-:Y:S01]  /*36f0*/  FMUL.FTZ R86, R99, R200.reuse ;  /* 0x000000c863567220 */ /* 0x080fe20000410000 */
[----:B------:R-:W-:Y:S01]  /*3700*/  FMUL.FTZ R84, R93, R200 ;  /* 0x000000c85d547220 */ /* 0x000fe20000410000 */
[C---:B------:R-:W-:Y:S01]  /*3710*/  FFMA.FTZ R88, R201.reuse, R89, R60 ;  /* 0x00000059c9587223 */ /* 0x040fe2000001003c */
[----:B------:R-:W-:Y:S01]  /*3720*/  FADD.FTZ R197, R218, -R197 ;  /* 0x800000c5dac57221 */ /* 0x000fe20000010000 */
[----:B------:R-:W-:Y:S01]  /*3730*/  FMUL.FTZ R86, R86, UR4 ;  /* 0x0000000456567c20 */ /* 0x000fe20008410000 */
[----:B------:R-:W-:Y:S01]  /*3740*/  FFMA.FTZ R95, R201, R212, R59 ;  /* 0x000000d4c95f7223 */ /* 0x000fe2000001003b */
[----:B------:R-:W-:Y:S01]  /*3750*/  FMUL.FTZ R84, R84, UR4 ;  /* 0x0000000454547c20 */ /* 0x000fe20008410000 */
[----:B------:R-:W-:Y:S01]  /*3760*/  FMUL.FTZ R91, R88, R200 ;  /* 0x000000c8585b7220 */ /* 0x000fe20000410000 */
[----:B------:R-:W-:Y:S01]  /*3770*/  LOP3.LUT P5, RZ, R193, 0xff00, RZ, 0xc0, !PT ;  /* 0x0000ff00c1ff7812 */ /* 0x000fe200078ac0ff */
[C---:B------:R-:W-:Y:S01]  /*3780*/  FFMA.FTZ R94, R201.reuse, R197, R58 ;  /* 0x000000c5c95e7223 */ /* 0x040fe2000001003a */
[----:B------:R-:W-:Y:S01]  /*3790*/  FFMA.FTZ R89, R201, R90, R61 ;  /* 0x0000005ac9597223 */ /* 0x000fe2000001003d */
[----:B------:R-:W-:Y:S01]  /*37a0*/  LOP3.LUT P6, RZ, R193, 0xff0000, RZ, 0xc0, !PT ;  /* 0x00ff0000c1ff7812 */ /* 0x000fe200078cc0ff */
[-C--:B------:R-:W-:Y:S01]  /*37b0*/  FMUL.FTZ R90, R95, R200.reuse ;  /* 0x000000c85f5a7220 */ /* 0x080fe20000410000 */
[----:B------:R-:W-:Y:S01]  /*37c0*/  ISETP.GE.U32.AND.EX P1, PT, R193, 0x1000000, PT, P1 ;  /* 0x01000000c100780c */ /* 0x000fe20003f26110 */
[----:B------:R-:W-:Y:S01]  /*37d0*/  FMUL.FTZ R91, R91, UR4 ;  /* 0x000000045b5b7c20 */ /* 0x000fe20008410000 */
[----:B------:R-:W-:Y:S01]  /*37e0*/  LOP3.LUT P2, RZ, R190, 0xff, RZ, 0xc0, !PT ;  /* 0x000000ffbeff7812 */ /* 0x000fe2000784c0ff */
[----:B------:R-:W-:Y:S01]  /*37f0*/  FADD.FTZ R116, R116, -R83 ;  /* 0x8000005374747221 */ /* 0x000fe20000010000 */
[----:B------:R-:W-:Y:S01]  /*3800*/  FSEL R131, R86, RZ, P3 ;  /* 0x000000ff56837208 */ /* 0x000fe20001800000 */
[-C--:B------:R-:W-:Y:S01]  /*3810*/  FMUL.FTZ R86, R94, R200.reuse ;  /* 0x000000c85e567220 */ /* 0x080fe20000410000 */
[----:B------:R-:W-:Y:S01]  /*3820*/  FSEL R193, R84, RZ, P5 ;  /* 0x000000ff54c17208 */ /* 0x000fe20002800000 */
[----:B------:R-:W-:Y:S01]  /*3830*/  FMUL.FTZ R84, R89, R200 ;  /* 0x000000c859547220 */ /* 0x000fe20000410000 */
[----:B------:R-:W-:Y:S01]  /*3840*/  FMUL.FTZ R90, R90, UR4 ;  /* 0x000000045a5a7c20 */ /* 0x000fe20008410000 */
[----:B------:R-:W-:Y:S01]  /*3850*/  FSEL R126, R91, RZ, P2 ;  /* 0x000000ff5b7e7208 */ /* 0x000fe20001000000 */
[----:B------:R-:W-:Y:S01]  /*3860*/  FMUL.FTZ R86, R86, UR4 ;  /* 0x0000000456567c20 */ /* 0x000fe20008410000 */
[----:B------:R-:W-:Y:S01]  /*3870*/  FMUL.FTZ R84, R84, UR4 ;  /* 0x0000000454547c20 */ /* 0x000fe20008410000 */
[----:B------:R-:W-:Y:S01]  /*3880*/  FADD.FTZ R81, R228, -R81 ;  /* 0x80000051e4517221 */ /* 0x000fe20000010000 */
[----:B------:R-:W-:Y:S01]  /*3890*/  FFMA.FTZ R91, R201, R116, R63 ;  /* 0x00000074c95b7223 */ /* 0x000fe2000001003f */
[----:B------:R-:W-:Y:S01]  /*38a0*/  LOP3.LUT P3, RZ, R190, 0xff00, RZ, 0xc0, !PT ;  /* 0x0000ff00beff7812 */ /* 0x000fe2000786c0ff */
[----:B------:R-:W-:Y:S01]  /*38b0*/  FADD.FTZ R85, R114, -R85 ;  /* 0x8000005572557221 */ /* 0x000fe20000010000 */
[----:B------:R-:W-:Y:S01]  /*38c0*/  FSEL R204, R90, RZ, P1 ;  /* 0x000000ff5acc7208 */ /* 0x000fe20000800000 */
[----:B------:R-:W-:Y:S01]  /*38d0*/  FADD.FTZ R116, R111, -R80 ;  /* 0x800000506f747221 */ /* 0x000fe20000010000 */
[----:B------:R-:W-:Y:S01]  /*38e0*/  FFMA.FTZ R90, R201, R81, R62 ;  /* 0x00000051c95a7223 */ /* 0x000fe2000001003e */
[-C--:B------:R-:W-:Y:S01]  /*38f0*/  FMUL.FTZ R80, R91, R200.reuse ;  /* 0x000000c85b507220 */ /* 0x080fe20000410000 */
[----:B------:R-:W-:Y:S01]  /*3900*/  FSEL R197, R86, RZ, P6 ;  /* 0x000000ff56c57208 */ /* 0x000fe20003000000 */
[----:B------:R-:W-:Y:S01]  /*3910*/  FADD.FTZ R86, R113, -R82 ;  /* 0x8000005271567221 */ /* 0x000fe20000010000 */
[----:B------:R-:W-:Y:S01]  /*3920*/  FSEL R123, R84, RZ, P3 ;  /* 0x000000ff547b7208 */ /* 0x000fe20001800000 */
[C---:B------:R-:W-:Y:S01]  /*3930*/  FFMA.FTZ R84, R201.reuse, R85, R64 ;  /* 0x00000055c9547223 */ /* 0x040fe20000010040 */
[----:B------:R-:W-:Y:S01]  /*3940*/  ISETP.GE.U32.AND P1, PT, R190, RZ, PT ;  /* 0x000000ffbe00720c */ /* 0x000fe20003f26070 */
[-C--:B------:R-:W-:Y:S01]  /*3950*/  FMUL.FTZ R81, R90, R200.reuse ;  /* 0x000000c85a517220 */ /* 0x080fe20000410000 */
[----:B------:R-:W-:Y:S01]  /*3960*/  FMUL.FTZ R80, R80, UR4 ;  /* 0x0000000450507c20 */ /* 0x000fe20008410000 */
[----:B------:R-:W-:Y:S01]  /*3970*/  LOP3.LUT P5, RZ, R190, 0xff000000, RZ, 0xc0, !PT ;  /* 0xff000000beff7812 */ /* 0x000fe200078ac0ff */
[----:B------:R-:W-:Y:S01]  /*3980*/  FADD.FTZ R87, R230, -R87 ;  /* 0x80000057e6577221 */ /* 0x000fe20000010000 */
[----:B------:R-:W-:Y:S01]  /*3990*/  FMUL.FTZ R82, R84, R200 ;  /* 0x000000c854527220 */ /* 0x000fe20000410000 */
[----:B------:R-:W-:Y:S01]  /*39a0*/  FFMA.FTZ R85, R201, R86, R65 ;  /* 0x00000056c9557223 */ /* 0x000fe20000010041 */
[----:B------:R-:W-:Y:S01]  /*39b0*/  LOP3.LUT P6, RZ, R191, 0xff, RZ, 0xc0, !PT ;  /* 0x000000ffbfff7812 */ /* 0x000fe200078cc0ff */
[----:B------:R-:W-:Y:S01]  /*39c0*/  FMUL.FTZ R81, R81, UR4 ;  /* 0x0000000451517c20 */ /* 0x000fe20008410000 */
[C---:B------:R-:W-:Y:S01]  /*39d0*/  LOP3.LUT P2, RZ, R191.reuse, 0xff00, RZ, 0xc0, !PT ;  /* 0x0000ff00bfff7812 */ /* 0x040fe2000784c0ff */
[----:B------:R-:W-:Y:S01]  /*39e0*/  FMUL.FTZ R82, R82, UR4 ;  /* 0x0000000452527c20 */ /* 0x000fe20008410000 */
[----:B------:R-:W-:Y:S01]  /*39f0*/  LOP3.LUT P3, RZ, R191, 0xff0000, RZ, 0xc0, !PT ;  /* 0x00ff0000bfff7812 */ /* 0x000fe2000786c0ff */
[----:B------:R-:W-:Y:S01]  /*3a00*/  FFMA.FTZ R86, R201, R87, R66 ;  /* 0x00000057c9567223 */ /* 0x000fe20000010042 */
[----:B------:R-:W-:Y:S01]  /*3a10*/  ISETP.GE.U32.AND.EX P1, PT, R191, 0x1000000, PT, P1 ;  /* 0x01000000bf00780c */ /* 0x000fe20003f26110 */
[----:B------:R-:W-:Y:S01]  /*3a20*/  FADD.FTZ R129, R128, -R129 ;  /* 0x8000008180817221 */ /* 0x000fe20000010000 */
[----:B------:R-:W-:Y:S01]  /*3a30*/  LOP3.LUT P4, RZ, R190, 0xff0000, RZ, 0xc0, !PT ;  /* 0x00ff0000beff7812 */ /* 0x000fe2000788c0ff */
[----:B------:R-:W0:Y:S01]  /*3a40*/  LDC.64 R114, c[0x0][0x478] ;  /* 0x00011e00ff727b82 */ /* 0x000e220000000a00 */
[----:B------:R-:W-:Y:S01]  /*3a50*/  FSEL R191, R80, RZ, P5 ;  /* 0x000000ff50bf7208 */ /* 0x000fe20002800000 */
[-C--:B------:R-:W-:Y:S01]  /*3a60*/  FMUL.FTZ R80, R85, R200.reuse ;  /* 0x000000c855507220 */ /* 0x080fe20000410000 */
[----:B------:R-:W-:Y:S01]  /*3a70*/  FSEL R128, R81, RZ, P4 ;  /* 0x000000ff51807208 */ /* 0x000fe20002000000 */
[----:B------:R-:W-:Y:S01]  /*3a80*/  FMUL.FTZ R81, R86, R200 ;  /* 0x000000c856517220 */ /* 0x000fe20000410000 */
[----:B------:R-:W-:Y:S01]  /*3a90*/  FSEL R190, R82, RZ, P6 ;  /* 0x000000ff52be7208 */ /* 0x000fe20003000000 */
[----:B------:R-:W-:Y:S01]  /*3aa0*/  FMUL.FTZ R80, R80, UR4 ;  /* 0x0000000450507c20 */ /* 0x000fe20008410000 */
[----:B------:R-:W-:Y:S01]  /*3ab0*/  FFMA.FTZ R82, R201, R129, R74 ;  /* 0x00000081c9527223 */ /* 0x000fe2000001004a */
[----:B------:R-:W-:Y:S01]  /*3ac0*/  FMUL.FTZ R81, R81, UR4 ;  /* 0x0000000451517c20 */ /* 0x000fe20008410000 */
[----:B------:R-:W-:Y:S01]  /*3ad0*/  FADD.FTZ R110, R110, -R213 ;  /* 0x800000d56e6e7221 */ /* 0x000fe20000010000 */
[----:B------:R-:W-:Y:S01]  /*3ae0*/  FFMA.FTZ R87, R201, R116, R67 ;  /* 0x00000074c9577223 */ /* 0x000fe20000010043 */
[----:B------:R-:W-:Y:S01]  /*3af0*/  FSEL R207, R80, RZ, P2 ;  /* 0x000000ff50cf7208 */ /* 0x000fe20001000000 */
[----:B------:R-:W-:Y:S01]  /*3b00*/  FMUL.FTZ R80, R82, R200 ;  /* 0x000000c852507220 */ /* 0x000fe20000410000 */
[----:B------:R-:W-:Y:S01]  /*3b10*/  FSEL R206, R81, RZ, P3 ;  /* 0x000000ff51ce7208 */ /* 0x000fe20001800000 */
[----:B------:R-:W-:Y:S01]  /*3b20*/  FFMA.FTZ R83, R201, R110, R75 ;  /* 0x0000006ec9537223 */ /* 0x000fe2000001004b */
[C---:B------:R-:W-:Y:S01]  /*3b30*/  LOP3.LUT P4, RZ, R188.reuse, 0xff, RZ, 0xc0, !PT ;  /* 0x000000ffbcff7812 */ /* 0x040fe2000788c0ff */
[-C--:B------:R-:W-:Y:S01]  /*3b40*/  FMUL.FTZ R110, R87, R200.reuse ;  /* 0x000000c8576e7220 */ /* 0x080fe20000410000 */
[C---:B------:R-:W-:Y:S01]  /*3b50*/  LOP3.LUT P5, RZ, R188.reuse, 0xff00, RZ, 0xc0, !PT ;  /* 0x0000ff00bcff7812 */ /* 0x040fe200078ac0ff */
[----:B------:R-:W-:Y:S01]  /*3b60*/  FMUL.FTZ R111, R83, R200 ;  /* 0x000000c8536f7220 */ /* 0x000fe20000410000 */
[----:B------:R-:W-:Y:S01]  /*3b70*/  LOP3.LUT P6, RZ, R188, 0xff0000, RZ, 0xc0, !PT ;  /* 0x00ff0000bcff7812 */ /* 0x000fe200078cc0ff */
[----:B------:R-:W-:Y:S01]  /*3b80*/  FMUL.FTZ R110, R110, UR4 ;  /* 0x000000046e6e7c20 */ /* 0x000fe20008410000 */
[C---:B------:R-:W-:Y:S01]  /*3b90*/  ISETP.GE.U32.AND P2, PT, R188.reuse, RZ, PT ;  /* 0x000000ffbc00720c */ /* 0x040fe20003f46070 */
[----:B------:R-:W-:Y:S01]  /*3ba0*/  FMUL.FTZ R111, R111, UR4 ;  /* 0x000000046f6f7c20 */ /* 0x000fe20008410000 */
[----:B------:R-:W-:Y:S01]  /*3bb0*/  LOP3.LUT P3, RZ, R188, 0xff000000, RZ, 0xc0, !PT ;  /* 0xff000000bcff7812 */ /* 0x000fe2000786c0ff */
[----:B------:R-:W-:Y:S01]  /*3bc0*/  FMUL.FTZ R188, R80, UR4 ;  /* 0x0000000450bc7c20 */ /* 0x000fe20008410000 */
[----:B------:R-:W-:Y:S01]  /*3bd0*/  FSEL R213, R110, RZ, P1 ;  /* 0x000000ff6ed57208 */ /* 0x000fe20000800000 */
[----:B------:R-:W1:Y:S01]  /*3be0*/  LDC.64 R80, c[0x0][0x468] ;  /* 0x00011a00ff507b82 */ /* 0x000e620000000a00 */
[----:B------:R-:W-:Y:S01]  /*3bf0*/  ISETP.GE.U32.AND.EX P2, PT, R189, 0x1000000, PT, P2 ;  /* 0x01000000bd00780c */ /* 0x000fe20003f46120 */
[----:B------:R-:W-:Y:S01]  /*3c00*/  FADD.FTZ R215, R105, -R122 ;  /* 0x8000007a69d77221 */ /* 0x000fe20000010000 */
[----:B------:R-:W-:Y:S01]  /*3c10*/  LOP3.LUT P1, RZ, R189, 0xff0000, RZ, 0xc0, !PT ;  /* 0x00ff0000bdff7812 */ /* 0x000fe2000782c0ff */
[----:B------:R-:W-:Y:S01]  /*3c20*/  FADD.FTZ R122, R107, -R120 ;  /* 0x800000786b7a7221 */ /* 0x000fe20000010000 */
[----:B------:R-:W-:Y:S01]  /*3c30*/  FSEL R129, R111, RZ, P2 ;  /* 0x000000ff6f817208 */ /* 0x000fe20001000000 */
[----:B------:R-:W-:Y:S01]  /*3c40*/  FADD.FTZ R217, R106, -R119 ;  /* 0x800000776ad97221 */ /* 0x000fe20000010000 */
[----:B------:R-:W-:Y:S01]  /*3c50*/  FSEL R188, R188, RZ, P1 ;  /* 0x000000ffbcbc7208 */ /* 0x000fe20000800000 */
[----:B------:R-:W-:Y:S01]  /*3c60*/  FADD.FTZ R196, R109, -R196 ;  /* 0x800000c46dc47221 */ /* 0x000fe20000010000 */
[C---:B------:R-:W-:Y:S01]  /*3c70*/  LOP3.LUT P2, RZ, R189.reuse, 0xff, RZ, 0xc0, !PT ;  /* 0x000000ffbdff7812 */ /* 0x040fe2000784c0ff */
[----:B------:R-:W-:Y:S01]  /*3c80*/  FADD.FTZ R208, R108, -R125 ;  /* 0x8000007d6cd07221 */ /* 0x000fe20000010000 */
[----:B------:R-:W-:Y:S01]  /*3c90*/  LOP3.LUT P1, RZ, R189, 0xff00, RZ, 0xc0, !PT ;  /* 0x0000ff00bdff7812 */ /* 0x000fe2000782c0ff */
[----:B------:R-:W-:Y:S01]  /*3ca0*/  FADD.FTZ R189, R104, -R117 ;  /* 0x8000007568bd7221 */ /* 0x000fe20000010000 */
[----:B0-----:R-:W-:Y:S01]  /*3cb0*/  IMAD.WIDE.U32 R116, R205, 0x20, R114 ;  /* 0x00000020cd747825 */ /* 0x001fe200078e0072 */
[----:B------:R-:W-:-:S02]  /*3cc0*/  F2FP.BF16.F32.PACK_AB R107, R211, R202 ;  /* 0x000000cad36b723e */ /* 0x000fc400000010ff */
[----:B------:R-:W-:Y:S02]  /*3cd0*/  F2FP.BF16.F32.PACK_AB R106, R195, R194 ;  /* 0x000000c2c36a723e */ /* 0x000fe400000010ff */
[----:B------:R0:W-:Y:S01]  /*3ce0*/  STG.E.128 desc[UR6][R116.64+0x10], R100 ;  /* 0x0000106474007986 */ /* 0x0001e2000c101d06 */
[----:B------:R-:W-:Y:S02]  /*3cf0*/  F2FP.BF16.F32.PACK_AB R105, R130, R121 ;  /* 0x000000798269723e */ /* 0x000fe400000010ff */
[----:B------:R-:W-:Y:S01]  /*3d00*/  F2FP.BF16.F32.PACK_AB R104, R124, R127 ;  /* 0x0000007f7c68723e */ /* 0x000fe200000010ff */
[----:B------:R2:W-:Y:S01]  /*3d10*/  STG.E.128 desc[UR6][R116.64], R76 ;  /* 0x0000004c74007986 */ /* 0x0005e2000c101d06 */
[----:B------:R-:W-:Y:S01]  /*3d20*/  F2FP.BF16.F32.PACK_AB R110, R193, R118 ;  /* 0x00000076c16e723e */ /* 0x000fe200000010ff */
[--C-:B------:R-:W-:Y:S01]  /*3d30*/  IMAD.WIDE.U32 R118, R203, 0x20, R114.reuse ;  /* 0x00000020cb767825 */ /* 0x100fe200078e0072 */
[----:B------:R-:W-:Y:S02]  /*3d40*/  F2FP.BF16.F32.PACK_AB R109, R131, R112 ;  /* 0x00000070836d723e */ /* 0x000fe400000010ff */
[----:B------:R-:W-:Y:S01]  /*3d50*/  F2FP.BF16.F32.PACK_AB R111, R204, R197 ;  /* 0x000000c5cc6f723e */ /* 0x000fe200000010ff */
[----:B------:R-:W-:Y:S01]  /*3d60*/  IMAD.WIDE.U32 R112, R199, 0x20, R114 ;  /* 0x00000020c7707825 */ /* 0x000fe200078e0072 */
[----:B------:R-:W-:-:S03]  /*3d70*/  F2FP.BF16.F32.PACK_AB R108, R209, R192 ;  /* 0x000000c0d16c723e */ /* 0x000fc600000010ff */
[----:B-1----:R-:W-:-:S04]  /*3d80*/  IMAD.WIDE.U32 R120, R203, 0x10, R80 ;  /* 0x00000010cb787825 */ /* 0x002fc800078e0050 */
[----:B0-----:R-:W-:Y:S01]  /*3d90*/  IMAD.WIDE.U32 R100, R205, 0x10, R80 ;  /* 0x00000010cd647825 */ /* 0x001fe200078e0050 */
[----:B------:R-:W-:Y:S02]  /*3da0*/  F2FP.BF16.F32.PACK_AB R103, R213, R206 ;  /* 0x000000ced567723e */ /* 0x000fe400000010ff */
[----:B------:R-:W-:Y:S01]  /*3db0*/  F2FP.BF16.F32.PACK_AB R102, R207, R190 ;  /* 0x000000becf66723e */ /* 0x000fe200000010ff */
[----:B------:R-:W-:Y:S01]  /*3dc0*/  IMAD.WIDE.U32 R114, R198, 0x20, R114 ;  /* 0x00000020c6727825 */ /* 0x000fe200078e0072 */
[----:B------:R0:W-:Y:S03]  /*3dd0*/  STG.E.128 desc[UR6][R100.64], R104 ;  /* 0x0000006864007986 */ /* 0x0001e6000c101d06 */
[C---:B--2---:R-:W-:Y:S01]  /*3de0*/  FFMA.FTZ R76, R201.reuse, R189, R68 ;  /* 0x000000bdc94c7223 */ /* 0x044fe20000010044 */
[----:B------:R-:W-:Y:S01]  /*3df0*/  FFMA.FTZ R78, R201, R215, R70 ;  /* 0x000000d7c94e7223 */ /* 0x000fe20000010046 */
[----:B------:R-:W-:-:S04]  /*3e00*/  IMAD.WIDE.U32 R116, R199, 0x10, R80 ;  /* 0x00000010c7747825 */ /* 0x000fc800078e0050 */
[C---:B------:R-:W-:Y:S01]  /*3e10*/  FFMA.FTZ R79, R201.reuse, R122, R71 ;  /* 0x0000007ac94f7223 */ /* 0x040fe20000010047 */
[----:B------:R-:W-:Y:S01]  /*3e20*/  STG.E.128 desc[UR6][R118.64], R96 ;  /* 0x0000006076007986 */ /* 0x000fe2000c101d06 */
[----:B------:R-:W-:Y:S01]  /*3e30*/  FFMA.FTZ R77, R201, R196, R69 ;  /* 0x000000c4c94d7223 */ /* 0x000fe20000010045 */
[----:B------:R-:W-:-:S04]  /*3e40*/  IMAD.WIDE.U32 R198, R198, 0x10, R80 ;  /* 0x00000010c6c67825 */ /* 0x000fc800078e0050 */
[C---:B------:R-:W-:Y:S01]  /*3e50*/  FFMA.FTZ R80, R201.reuse, R217, R72 ;  /* 0x000000d9c9507223 */ /* 0x040fe20000010048 */
[----:B------:R-:W-:Y:S01]  /*3e60*/  FFMA.FTZ R81, R201, R208, R73 ;  /* 0x000000d0c9517223 */ /* 0x000fe20000010049 */
[----:B------:R1:W-:Y:S04]  /*3e70*/  STG.E.128 desc[UR6][R118.64+0x10], R92 ;  /* 0x0000105c76007986 */ /* 0x0003e8000c101d06 */
[----:B------:R-:W-:Y:S04]  /*3e80*/  STG.E.128 desc[UR6][R120.64], R108 ;  /* 0x0000006c78007986 */ /* 0x000fe8000c101d06 */
[----:B------:R2:W-:Y:S01]  /*3e90*/  STG.E.128 desc[UR6][R112.64], R88 ;  /* 0x0000005870007986 */ /* 0x0005e2000c101d06 */
[----:B0-----:R-:W-:-:S02]  /*3ea0*/  F2FP.BF16.F32.PACK_AB R101, R191, R128 ;  /* 0x00000080bf65723e */ /* 0x001fc400000010ff */
[----:B------:R-:W-:Y:S01]  /*3eb0*/  F2FP.BF16.F32.PACK_AB R100, R123, R126 ;  /* 0x0000007e7b64723e */ /* 0x000fe200000010ff */
[----:B------:R3:W-:Y:S04]  /*3ec0*/  STG.E.128 desc[UR6][R112.64+0x10], R84 ;  /* 0x0000105470007986 */ /* 0x0007e8000c101d06 */
[----:B------:R3:W-:Y:S01]  /*3ed0*/  STG.E.128 desc[UR6][R116.64], R100 ;  /* 0x0000006474007986 */ /* 0x0007e2000c101d06 */
[----:B-1----:R-:W-:-:S03]  /*3ee0*/  FMUL.FTZ R92, R81, R200 ;  /* 0x000000c8515c7220 */ /* 0x002fc60000410000 */
[----:B------:R3:W-:Y:S01]  /*3ef0*/  STG.E.128 desc[UR6][R114.64], R76 ;  /* 0x0000004c72007986 */ /* 0x0007e2000c101d06 */
[----:B------:R-:W-:-:S03]  /*3f00*/  FMUL.FTZ R92, R92, UR4 ;  /* 0x000000045c5c7c20 */ /* 0x000fc60008410000 */
[----:B------:R3:W-:Y:S01]  /*3f10*/  STG.E.128 desc[UR6][R114.64+0x10], R80 ;  /* 0x0000105072007986 */ /* 0x0007e2000c101d06 */
[-C--:B--2---:R-:W-:Y:S01]  /*3f20*/  FMUL.FTZ R91, R80, R200.reuse ;  /* 0x000000c8505b7220 */ /* 0x084fe20000410000 */
        /* <DEDUP_REMOVED lines=18> */
[----:B------:R-:W-:-:S05]  /*4050*/  F2FP.BF16.F32.PACK_AB R88, R93, R88 ;  /* 0x000000585d58723e */ /* 0x000fca00000010ff */
[----:B------:R3:W-:Y:S01]  /*4060*/  STG.E.128 desc[UR6][R198.64], R88 ;  /* 0x00000058c6007986 */ /* 0x0007e2000c101d06 */
[----:B------:R-:W-:Y:S05]  /*4070*/  BRA `(.L_x_6164) ;  /* 0x00000020002c7947 */ /* 0x000fea0003800000 */
.L_x_6162:
[----:B------:R-:W-:-:S04]  /*4080*/  ISETP.NE.U32.AND P1, PT, RZ, UR16, PT ;  /* 0x00000010ff007c0c */ /* 0x000fc8000bf25070 */
[----:B------:R-:W-:-:S13]  /*4090*/  ISETP.NE.AND.EX P1, PT, RZ, UR17, PT, P1 ;  /* 0x00000011ff007c0c */ /* 0x000fda000bf25310 */
[----:B------:R-:W-:Y:S05]  /*40a0*/  @P1 BRA `(.L_x_6165) ;  /* 0x0000000000f81947 */ /* 0x000fea0003800000 */
[-CC-:B------:R-:W-:Y:S01]  /*40b0*/  FFMA.FTZ R86, R86, R130.reuse, R213.reuse ;  /* 0x0000008256567223 */ /* 0x180fe200000100d5 */
[-CC-:B------:R-:W-:Y:S01]  /*40c0*/  FFMA.FTZ R202, R202, R130.reuse, R213.reuse ;  /* 0x00000082caca7223 */ /* 0x180fe200000100d5 */
[----:B------:R-:W-:Y:S01]  /*40d0*/  FFMA.FTZ R85, R85, R130, R213 ;  /* 0x0000008255557223 */ /* 0x000fe200000100d5 */
[----:B-----5:R-:W-:Y:S01]  /*40e0*/  LOP3.LUT P6, RZ, R194, 0xff0000, RZ, 0xc0, !PT ;  /* 0x00ff0000c2ff7812 */ /* 0x020fe200078cc0ff */
[----:B------:R-:W-:Y:S01]  /*40f0*/  FADD.FTZ R86, R89, -R86 ;  /* 0x8000005659567221 */ /* 0x000fe20000010000 */
[----:B------:R-:W-:Y:S01]  /*4100*/  FADD.FTZ R202, R129, -R202 ;  /* 0x800000ca81ca7221 */ /* 0x000fe20000010000 */
[----:B------:R-:W-:Y:S01]  /*4110*/  FADD.FTZ R88, R88, -R85 ;  /* 0x8000005558587221 */ /* 0x000fe20000010000 */
[C---:B------:R-:W-:Y:S01]  /*4120*/  LOP3.LUT P2, RZ, R194.reuse, 0xff00, RZ, 0xc0, !PT ;  /* 0x0000ff00c2ff7812 */ /* 0x040fe2000784c0ff */
[C---:B------:R-:W-:Y:S01]  /*4130*/  FMUL.FTZ R89, R201.reuse, R86 ;  /* 0x00000056c9597220 */ /* 0x040fe20000410000 */
[C---:B------:R-:W-:Y:S01]  /*4140*/  FMUL.FTZ R85, R201.reuse, R202 ;  /* 0x000000cac9557220 */ /* 0x040fe20000410000 */
[----:B0-----:R-:W-:Y:S01]  /*4150*/  FMUL.FTZ R91, R201, R88 ;  /* 0x00000058c95b7220 */ /* 0x001fe20000410000 */
[----:B------:R-:W-:Y:S01]  /*4160*/  LOP3.LUT P3, RZ, R195, 0xff, RZ, 0xc0, !PT ;  /* 0x000000ffc3ff7812 */ /* 0x000fe2000786c0ff */
[-C--:B------:R-:W-:Y:S01]  /*4170*/  FMUL.FTZ R89, R89, R200.reuse ;  /* 0x000000c859597220 */ /* 0x080fe20000410000 */
[-C--:B------:R-:W-:Y:S01]  /*4180*/  FMUL.FTZ R85, R85, R200.reuse ;  /* 0x000000c855557220 */ /* 0x080fe20000410000 */
[----:B------:R-:W-:Y:S01]  /*4190*/  FMUL.FTZ R91, R91, R200 ;  /* 0x000000c85b5b7220 */ /* 0x000fe20000410000 */
[----:B------:R-:W-:Y:S01]  /*41a0*/  LOP3.LUT P4, RZ, R194, 0xff000000, RZ, 0xc0, !PT ;  /* 0xff000000c2ff7812 */ /* 0x000fe2000788c0ff */
        /* <DEDUP_REMOVED lines=8> */
[-C--:B------:R-:W-:Y:S01]  /*4230*/  FFMA.FTZ R85, R92, R130.reuse, R213 ;  /* 0x000000825c557223 */ /* 0x080fe200000100d5 */
[----:B------:R-:W-:Y:S01]  /*4240*/  FSEL R86, R91, RZ, P3 ;  /* 0x000000ff5b567208 */ /* 0x000fe20001800000 */
[----:B------:R-:W-:Y:S01]  /*4250*/  FADD.FTZ R196, R123, -R196 ;  /* 0x800000c47bc47221 */ /* 0x000fe20000010000 */
[----:B------:R-:W-:Y:S01]  /*4260*/  ISETP.GE.U32.AND P2, PT, R194, RZ, PT ;  /* 0x000000ffc200720c */ /* 0x000fe20003f46070 */
[----:B------:R-:W-:Y:S01]  /*4270*/  FADD.FTZ R206, R206, -R85 ;  /* 0x80000055cece7221 */ /* 0x000fe20000010000 */
[----:B------:R-:W-:Y:S01]  /*4280*/  LOP3.LUT P3, RZ, R194, 0xff, RZ, 0xc0, !PT ;  /* 0x000000ffc2ff7812 */ /* 0x000fe2000786c0ff */
        /* <DEDUP_REMOVED lines=17> */
[----:B------:R-:W-:Y:S01]  /*43a0*/  LOP3.LUT P5, RZ, R195, 0xff00, RZ, 0xc0, !PT ;  /* 0x0000ff00c3ff7812 */ /* 0x000fe200078ac0ff */
[----:B------:R-:W-:Y:S01]  /*43b0*/  FMUL.FTZ R121, R121, UR4 ;  /* 0x0000000479797c20 */ /* 0x000fe20008410000 */
[----:B------:R-:W-:Y:S01]  /*43c0*/  FMUL.FTZ R87, R87, UR4 ;  /* 0x0000000457577c20 */ /* 0x000fe20008410000 */
[----:B------:R-:W-:Y:S01]  /*43d0*/  FMUL.FTZ R85, R85, UR4 ;  /* 0x0000000455557c20 */ /* 0x000fe20008410000 */
[----:B------:R-:W-:-:S02]  /*43e0*/  ISETP.GE.U32.AND.EX P2, PT, R195, 0x1000000, PT, P2 ;  /* 0x01000000c300780c */ /* 0x000fc40003f46120 */
        /* <DEDUP_REMOVED lines=10> */
.L_x_6165:
[-CC-:B------:R-:W-:Y:S01]  /*4490*/  FFMA.FTZ R85, R85, R130.reuse, R213.reuse ;  /* 0x0000008255557223 */ /* 0x180fe200000100d5 */
[-CC-:B------:R-:W-:Y:S01]  /*44a0*/  FFMA.FTZ R77, R92, R130.reuse, R213.reuse ;  /* 0x000000825c4d7223 */ /* 0x180fe200000100d5 */
[----:B------:R-:W-:Y:S01]  /*44b0*/  FFMA.FTZ R131, R131, R130, R213 ;  /* 0x0000008283837223 */ /* 0x000fe200000100d5 */
[----:B-----5:R-:W-:Y:S01]  /*44c0*/  LOP3.LUT P5, RZ, R195, 0xff, RZ, 0xc0, !PT ;  /* 0x000000ffc3ff7812 */ /* 0x020fe200078ac0ff */
[----:B------:R-:W-:Y:S01]  /*44d0*/  FADD.FTZ R80, R88, -R85 ;  /* 0x8000005558507221 */ /* 0x000fe20000010000 */
[----:B------:R-:W-:Y:S01]  /*44e0*/  FADD.FTZ R82, R206, -R77 ;  /* 0x8000004dce527221 */ /* 0x000fe20000010000 */
[----:B------:R-:W-:Y:S01]  /*44f0*/  FADD.FTZ R90, R90, -R131 ;  /* 0x800000835a5a7221 */ /* 0x000fe20000010000 */
[----:B------:R-:W-:Y:S01]  /*4500*/  ISETP.GE.U32.AND P2, PT, R194, RZ, PT ;  /* 0x000000ffc200720c */ /* 0x000fe20003f46070 */
[C---:B------:R-:W-:Y:S01]  /*4510*/  FMUL.FTZ R80, R201.reuse, R80 ;  /* 0x00000050c9507220 */ /* 0x040fe20000410000 */
[C---:B------:R-:W-:Y:S01]  /*4520*/  FMUL.FTZ R82, R201.reuse, R82 ;  /* 0x00000052c9527220 */ /* 0x040fe20000410000 */
[----:B------:R-:W-:Y:S01]  /*4530*/  FMUL.FTZ R83, R201, R90 ;  /* 0x0000005ac9537220 */ /* 0x000fe20000410000 */
[--C-:B------:R-:W-:Y:S01]  /*4540*/  FFMA.FTZ R202, R202, R130, R213.reuse ;  /* 0x00000082caca7223 */ /* 0x100fe200000100d5 */
[-C--:B------:R-:W-:Y:S01]  /*4550*/  FMUL.FTZ R76, R80, R200.reuse ;  /* 0x000000c8504c7220 */ /* 0x080fe20000410000 */
[-C--:B------:R-:W-:Y:S01]  /*4560*/  FMUL.FTZ R77, R82, R200.reuse ;  /* 0x000000c8524d7220 */ /* 0x080fe20000410000 */
[----:B------:R-:W-:Y:S01]  /*4570*/  FMUL.FTZ R78, R83, R200 ;  /* 0x000000c8534e7220 */ /* 0x000fe20000410000 */
[-CC-:B------:R-:W-:Y:S01]  /*4580*/  FFMA.FTZ R86, R86, R130.reuse, R213.reuse ;  /* 0x0000008256567223 */ /* 0x180fe200000100d5 */
[----:B------:R-:W-:Y:S01]  /*4590*/  FMUL.FTZ R76, R76, UR4 ;  /* 0x000000044c4c7c20 */ /* 0x000fe20008410000 */
[-CC-:B------:R-:W-:Y:S01]  /*45a0*/  FFMA.FTZ R196, R196, R130.reuse, R213.reuse ;  /* 0x00000082c4c47223 */ /* 0x180fe200000100d5 */
[-CC-:B------:R-:W-:Y:S01]  /*45b0*/  FFMA.FTZ R84, R84, R130.reuse, R213.reuse ;  /* 0x0000008254547223 */ /* 0x180fe200000100d5 */
[----:B------:R-:W-:Y:S01]  /*45c0*/  FMUL.FTZ R77, R77, UR4 ;  /* 0x000000044d4d7c20 */ /* 0x000fe20008410000 */
[----:B------:R-:W-:Y:S01]  /*45d0*/  FMUL.FTZ R78, R78, UR4 ;  /* 0x000000044e4e7c20 */ /* 0x000fe20008410000 */
[----:B------:R-:W-:Y:S01]  /*45e0*/  FSEL R90, R76, RZ, P5 ;  /* 0x000000ff4c5a7208 */ /* 0x000fe20002800000 */
[----:B------:R-:W-:Y:S01]  /*45f0*/  FFMA.FTZ R76, R127, R130, R213 ;  /* 0x000000827f4c7223 */ /* 0x000fe200000100d5 */
[----:B------:R-:W-:Y:S01]  /*4600*/  LOP3.LUT P6, RZ, R195, 0xff0000, RZ, 0xc0, !PT ;  /* 0x00ff0000c3ff7812 */ /* 0x000fe200078cc0ff */
[----:B------:R-:W-:Y:S01]  /*4610*/  FADD.FTZ R202, R129, -R202 ;  /* 0x800000ca81ca7221 */ /* 0x000fe20000010000 */
[----:B------:R-:W-:Y:S01]  /*4620*/  ISETP.GE.U32.AND.EX P2, PT, R195, 0x1000000, PT, P2 ;  /* 0x01000000c300780c */ /* 0x000fe20003f46120 */
[----:B------:R-:W-:Y:S01]  /*4630*/  FADD.FTZ R76, R121, -R76 ;  /* 0x8000004c794c7221 */ /* 0x000fe20000010000 */
[----:B------:R-:W-:Y:S01]  /*4640*/  FADD.FTZ R86, R89, -R86 ;  /* 0x8000005659567221 */ /* 0x000fe20000010000 */
[----:B------:R-:W-:Y:S01]  /*4650*/  FADD.FTZ R196, R123, -R196 ;  /* 0x800000c47bc47221 */ /* 0x000fe20000010000 */
[----:B------:R-:W-:Y:S01]  /*4660*/  FADD.FTZ R84, R87, -R84 ;  /* 0x8000005457547221 */ /* 0x000fe20000010000 */
[----:B------:R-:W-:Y:S01]  /*4670*/  FSEL R92, R77, RZ, P6 ;  /* 0x000000ff4d5c7208 */ /* 0x000fe20003000000 */
[C---:B------:R-:W-:Y:S01]  /*4680*/  FMUL.FTZ R81, R201.reuse, R76 ;  /* 0x0000004cc9517220 */ /* 0x040fe20000410000 */
        /* <DEDUP_REMOVED lines=20> */
[----:B0-----:R-:W-:Y:S02]  /*47d0*/  FSEL R93, R88, RZ, P5 ;  /* 0x000000ff585d7208 */ /* 0x001fe40002800000 */
        /* <DEDUP_REMOVED lines=8> */
.L_x_6166:
        /* <DEDUP_REMOVED lines=26> */
[-CC-:B------:R-:W-:Y:S01]  /*4a00*/  FFMA.FTZ R197, R197, R130.reuse, R213.reuse ;  /* 0x00000082c5c57223 */ /* 0x180fe200000100d5 */
[-CC-:B------:R-:W-:Y:S01]  /*4a10*/  FFMA.FTZ R119, R119, R130.reuse, R213.reuse ;  /* 0x0000008277777223 */ /* 0x180fe200000100d5 */
[-CC-:B------:R-:W-:Y:S01]  /*4a20*/  FFMA.FTZ R96, R96, R130.reuse, R213.reuse ;  /* 0x0000008260607223 */ /* 0x180fe200000100d5 */
[----:B------:R-:W-:Y:S01]  /*4a30*/  FSEL R117, R77, RZ, P6 ;  /* 0x000000ff4d757208 */ /* 0x000fe20003000000 */
        /* <DEDUP_REMOVED lines=8> */
[----:B------:R-:W-:Y:S01]  /*4ac0*/  FADD.FTZ R96, R115, -R96 ;  /* 0x8000006073607221 */ /* 0x000fe20000010000 */
[----:B------:R-:W-:Y:S01]  /*4ad0*/  FSEL R92, R76, RZ, P5 ;  /* 0x000000ff4c5c7208 */ /* 0x000fe20002800000 */
        /* <DEDUP_REMOVED lines=30> */
.L_x_6167:
[-CC-:B------:R-:W-:Y:S01]  /*4cc0*/  FFMA.FTZ R117, R117, R130.reuse, R213.reuse ;  /* 0x0000008275757223 */ /* 0x180fe200000100d5 */
[-CC-:B0-----:R-:W-:Y:S01]  /*4cd0*/  FFMA.FTZ R85, R98, R130.reuse, R213.reuse ;  /* 0x0000008262557223 */ /* 0x181fe200000100d5 */
[-C--:B------:R-:W-:Y:S01]  /*4ce0*/  FFMA.FTZ R208, R208, R130.reuse, R213 ;  /* 0x00000082d0d07223 */ /* 0x080fe200000100d5 */
[----:B------:R-:W-:Y:S01]  /*4cf0*/  LOP3.LUT P2, RZ, R192, 0xff00, RZ, 0xc0, !PT ;  /* 0x0000ff00c0ff7812 */ /* 0x000fe2000784c0ff */
[----:B------:R-:W-:Y:S01]  /*4d00*/  FADD.FTZ R220, R220, -R117 ;  /* 0x80000075dcdc7221 */ /* 0x000fe20000010000 */
[----:B------:R-:W-:Y:S01]  /*4d10*/  FADD.FTZ R94, R94, -R85 ;  /* 0x800000555e5e7221 */ /* 0x000fe20000010000 */
[----:B------:R-:W-:Y:S01]  /*4d20*/  FADD.FTZ R208, R95, -R208 ;  /* 0x800000d05fd07221 */ /* 0x000fe20000010000 */
        /* <DEDUP_REMOVED lines=10> */
[-C--:B------:R-:W-:Y:S01]  /*4dd0*/  FFMA.FTZ R96, R96, R130.reuse, R213 ;  /* 0x0000008260607223 */ /* 0x080fe200000100d5 */
[----:B------:R-:W-:Y:S01]  /*4de0*/  FMUL.FTZ R84, R91, UR4 ;  /* 0x000000045b547c20 */ /* 0x000fe20008410000 */
[----:B------:R-:W-:Y:S01]  /*4df0*/  FMUL.FTZ R87, R87, UR4 ;  /* 0x0000000457577c20 */ /* 0x000fe20008410000 */
[----:B------:R-:W-:Y:S01]  /*4e00*/  LOP3.LUT P6, RZ, R192, 0xff0000, RZ, 0xc0, !PT ;  /* 0x00ff0000c0ff7812 */ /* 0x000fe200078cc0ff */
[----:B------:R-:W-:Y:S01]  /*4e10*/  FADD.FTZ R216, R216, -R197 ;  /* 0x800000c5d8d87221 */ /* 0x000fe20000010000 */
[----:B------:R-:W-:Y:S01]  /*4e20*/  FSEL R91, R85, RZ, P2 ;  /* 0x000000ff555b7208 */ /* 0x000fe20001000000 */
[----:B------:R-:W-:Y:S01]  /*4e30*/  FFMA.FTZ R85, R210, R130, R213 ;  /* 0x00000082d2557223 */ /* 0x000fe200000100d5 */
        /* <DEDUP_REMOVED lines=14> */
[-C--:B------:R-:W-:Y:S01]  /*4f20*/  FMUL.FTZ R115, R115, R200.reuse ;  /* 0x000000c873737220 */ /* 0x080fe20000410000 */
[----:B------:R-:W-:Y:S01]  /*4f30*/  FMUL.FTZ R85, R85, R200 ;  /* 0x000000c855557220 */ /* 0x000fe20000410000 */
[----:B------:R-:W-:Y:S01]  /*4f40*/  ISETP.GE.U32.AND P2, PT, R192, RZ, PT ;  /* 0x000000ffc000720c */ /* 0x000fe20003f46070 */
[----:B------:R-:W-:Y:S01]  /*4f50*/  FMUL.FTZ R95, R95, UR4 ;  /* 0x000000045f5f7c20 */ /* 0x000fe20008410000 */
[----:B------:R-:W-:Y:S01]  /*4f60*/  LOP3.LUT P6, RZ, R193, 0xff0000, RZ, 0xc0, !PT ;  /* 0x00ff0000c1ff7812 */ /* 0x000fe200078cc0ff */
[----:B------:R-:W-:Y:S01]  /*4f70*/  FMUL.FTZ R93, R93, UR4 ;  /* 0x000000045d5d7c20 */ /* 0x000fe20008410000 */
[----:B------:R-:W-:Y:S01]  /*4f80*/  LOP3.LUT P5, RZ, R193, 0xff00, RZ, 0xc0, !PT ;  /* 0x0000ff00c1ff7812 */ /* 0x000fe200078ac0ff */
[----:B------:R-:W-:Y:S01]  /*4f90*/  FMUL.FTZ R115, R115, UR4 ;  /* 0x0000000473737c20 */ /* 0x000fe20008410000 */
[----:B------:R-:W-:Y:S01]  /*4fa0*/  FSEL R86, R84, RZ, P3 ;  /* 0x000000ff54567208 */ /* 0x000fe20001800000 */
[----:B------:R-:W-:Y:S01]  /*4fb0*/  FMUL.FTZ R87, R87, UR4 ;  /* 0x0000000457577c20 */ /* 0x000fe20008410000 */
[----:B------:R-:W-:Y:S01]  /*4fc0*/  FMUL.FTZ R85, R85, UR4 ;  /* 0x0000000455557c20 */ /* 0x000fe20008410000 */
[----:B------:R-:W-:-:S02]  /*4fd0*/  LOP3.LUT P4, RZ, R192, 0xff000000, RZ, 0xc0, !PT ;  /* 0xff000000c0ff7812 */ /* 0x000fc4000788c0ff */
[----:B------:R-:W-:Y:S02]  /*4fe0*/  LOP3.LUT P3, RZ, R192, 0xff, RZ, 0xc0, !PT ;  /* 0x000000ffc0ff7812 */ /* 0x000fe4000786c0ff */
        /* <DEDUP_REMOVED lines=10> */
.L_x_6168:
[----:B------:R-:W0:Y:S01]  /*5090*/  @P1 LDC.64 R90, c[0x0][0x478] ;  /* 0x00011e00ff5a1b82 */ /* 0x000e220000000a00 */
[----:B------:R-:W-:-:S04]  /*50a0*/  IMAD.WIDE.U32 R92, R203, 0x10, R88 ;  /* 0x00000010cb5c7825 */ /* 0x000fc800078e0058 */
[----:B0-----:R-:W-:-:S05]  /*50b0*/  @P1 IMAD.WIDE.U32 R90, R203, 0x20, R90 ;  /* 0x00000020cb5a1825 */ /* 0x001fca00078e005a */
[----:B------:R0:W-:Y:S04]  /*50c0*/  @P1 STG.E.128 desc[UR6][R90.64], R76 ;  /* 0x0000004c5a001986 */ /* 0x0001e8000c101d06 */
[----:B------:R0:W-:Y:S04]  /*50d0*/  @P1 STG.E.128 desc[UR6][R90.64+0x10], R80 ;  /* 0x000010505a001986 */ /* 0x0001e8000c101d06 */
[----:B------:R0:W-:Y:S01]  /*50e0*/  STG.E.128 desc[UR6][R92.64], R84 ;  /* 0x000000545c007986 */ /* 0x0001e2000c101d06 */
[----:B------:R-:W-:Y:S05]  /*50f0*/  @!P1 BRA `(.L_x_6169) ;  /* 0x0000000000f89947 */ /* 0x000fea0003800000 */
[-CC-:B0-----:R-:W-:Y:S01]  /*5100*/  FFMA.FTZ R77, R232, R130.reuse, R213.reuse ;  /* 0x00000082e84d7223 */ /* 0x181fe200000100d5 */
[-CC-:B------:R-:W-:Y:S01]  /*5110*/  FFMA.FTZ R79, R234, R130.reuse, R213.reuse ;  /* 0x00000082ea4f7223 */ /* 0x180fe200000100d5 */
[-C--:B------:R-:W-:Y:S01]  /*5120*/  FFMA.FTZ R76, R211, R130.reuse, R213 ;  /* 0x00000082d34c7223 */ /* 0x080fe200000100d5 */
[----:B------:R-:W-:Y:S01]  /*5130*/  LOP3.LUT P5, RZ, R191, 0xff, RZ, 0xc0, !PT ;  /* 0x000000ffbfff7812 */ /* 0x000fe200078ac0ff */
[----:B------:R-:W-:Y:S01]  /*5140*/  FADD.FTZ R80, R114, -R77 ;  /* 0x8000004d72507221 */ /* 0x000fe20000010000 */
[----:B------:R-:W-:Y:S01]  /*5150*/  FADD.FTZ R82, R230, -R79 ;  /* 0x8000004fe6527221 */ /* 0x000fe20000010000 */
[----:B------:R-:W-:Y:S01]  /*5160*/  FADD.FTZ R76, R111, -R76 ;  /* 0x8000004c6f4c7221 */ /* 0x000fe20000010000 */
[----:B------:R-:W-:Y:S01]  /*5170*/  FFMA.FTZ R79, R97, R130, R213 ;  /* 0x00000082614f7223 */ /* 0x000fe200000100d5 */
[C---:B------:R-:W-:Y:S01]  /*5180*/  FMUL.FTZ R80, R201.reuse, R80 ;  /* 0x00000050c9507220 */ /* 0x040fe20000410000 */
[C---:B------:R-:W-:Y:S01]  /*5190*/  FMUL.FTZ R82, R201.reuse, R82 ;  /* 0x00000052c9527220 */ /* 0x040fe20000410000 */
[----:B------:R-:W-:Y:S01]  /*51a0*/  FMUL.FTZ R83, R201, R76 ;  /* 0x0000004cc9537220 */ /* 0x000fe20000410000 */
[----:B------:R-:W-:Y:S01]  /*51b0*/  ISETP.GE.U32.AND P2, PT, R190, RZ, PT ;  /* 0x000000ffbe00720c */ /* 0x000fe20003f46070 */
        /* <DEDUP_REMOVED lines=8> */
[----:B------:R-:W-:Y:S01]  /*5240*/  FADD.FTZ R118, R118, -R79 ;  /* 0x8000004f76767221 */ /* 0x000fe20000010000 */
[----:B------:R-:W-:Y:S01]  /*5250*/  FSEL R92, R76, RZ, P5 ;  /* 0x000000ff4c5c7208 */ /* 0x000fe20002800000 */
[-CC-:B------:R-:W-:Y:S01]  /*5260*/  FFMA.FTZ R76, R209, R130.reuse, R213.reuse ;  /* 0x00000082d14c7223 */ /* 0x180fe200000100d5 */
[----:B------:R-:W-:Y:S01]  /*5270*/  FSEL R94, R77, RZ, P6 ;  /* 0x000000ff4d5e7208 */ /* 0x000fe20003000000 */
[-CC-:B------:R-:W-:Y:S01]  /*5280*/  FFMA.FTZ R79, R102, R130.reuse, R213.reuse ;  /* 0x00000082664f7223 */ /* 0x180fe200000100d5 */
[-CC-:B------:R-:W-:Y:S01]  /*5290*/  FFMA.FTZ R125, R125, R130.reuse, R213.reuse ;  /* 0x000000827d7d7223 */ /* 0x180fe200000100d5 */
[----:B------:R-:W-:Y:S01]  /*52a0*/  FFMA.FTZ R77, R100, R130, R213 ;  /* 0x00000082644d7223 */ /* 0x000fe200000100d5 */
[----:B------:R-:W-:Y:S01]  /*52b0*/  FSEL R97, R78, RZ, P2 ;  /* 0x000000ff4e617208 */ /* 0x000fe20001000000 */
        /* <DEDUP_REMOVED lines=34> */
.L_x_6169:
[-CC-:B0-----:R-:W-:Y:S01]  /*54e0*/  FFMA.FTZ R85, R102, R130.reuse, R213.reuse ;  /* 0x0000008266557223 */ /* 0x181fe200000100d5 */
[-CC-:B------:R-:W-:Y:S01]  /*54f0*/  FFMA.FTZ R87, R232, R130.reuse, R213.reuse ;  /* 0x00000082e8577223 */ /* 0x180fe200000100d5 */
[----:B------:R-:W-:Y:S01]  /*5500*/  FFMA.FTZ R97, R97, R130, R213 ;  /* 0x0000008261617223 */ /* 0x000fe200000100d5 */
        /* <DEDUP_REMOVED lines=17> */
[----:B------:R-:W-:Y:S01]  /*5620*/  FADD.FTZ R116, R116, -R125 ;  /* 0x8000007d74747221 */ /* 0x000fe20000010000 */
[----:B------:R-:W-:Y:S01]  /*5630*/  FSEL R90, R87, RZ, P6 ;  /* 0x000000ff575a7208 */ /* 0x000fe20003000000 */
[-CC-:B------:R-:W-:Y:S01]  /*5640*/  FFMA.FTZ R87, R234, R130.reuse, R213.reuse ;  /* 0x00000082ea577223 */ /* 0x180fe200000100d5 */
[----:B------:R-:W-:Y:S01]  /*5650*/  FSEL R86, R84, RZ, P3 ;  /* 0x000000ff54567208 */ /* 0x000fe20001800000 */
[-CC-:B------:R-:W-:Y:S01]  /*5660*/  FFMA.FTZ R84, R209, R130.reuse, R213.reuse ;  /* 0x00000082d1547223 */ /* 0x180fe200000100d5 */
[----:B------:R-:W-:Y:S01]  /*5670*/  FSEL R91, R85, RZ, P2 ;  /* 0x000000ff555b7208 */ /* 0x000fe20001000000 */
[----:B------:R-:W-:Y:S01]  /*5680*/  FFMA.FTZ R85, R100, R130, R213 ;  /* 0x0000008264557223 */ /* 0x000fe200000100d5 */
        /* <DEDUP_REMOVED lines=14> */
[C---:B------:R-:W-:Y:S01]  /*5770*/  ISETP.GE.U32.AND P2, PT, R190.reuse, RZ, PT ;  /* 0x000000ffbe00720c */ /* 0x040fe20003f46070 */
[----:B------:R-:W-:Y:S01]  /*5780*/  FMUL.FTZ R95, R95, UR4 ;  /* 0x000000045f5f7c20 */ /* 0x000fe20008410000 */
[----:B------:R-:W-:Y:S01]  /*5790*/  LOP3.LUT P6, RZ, R191, 0xff0000, RZ, 0xc0, !PT ;  /* 0x00ff0000bfff7812 */ /* 0x000fe200078cc0ff */
[----:B------:R-:W-:Y:S01]  /*57a0*/  FMUL.FTZ R93, R93, UR4 ;  /* 0x000000045d5d7c20 */ /* 0x000fe20008410000 */
[----:B------:R-:W-:Y:S01]  /*57b0*/  LOP3.LUT P5, RZ, R191, 0xff00, RZ, 0xc0, !PT ;  /* 0x0000ff00bfff7812 */ /* 0x000fe200078ac0ff */
[----:B------:R-:W-:Y:S01]  /*57c0*/  FMUL.FTZ R97, R97, UR4 ;  /* 0x0000000461617c20 */ /* 0x000fe20008410000 */
        /* <DEDUP_REMOVED lines=14> */
.L_x_6170:
        /* <DEDUP_REMOVED lines=24> */
[----:B------:R-:W-:Y:S01]  /*5a30*/  LOP3.LUT P2, RZ, R188, 0xff00, RZ, 0xc0, !PT ;  /* 0x0000ff00bcff7812 */ /* 0x000fe2000784c0ff */
[----:B------:R-:W-:Y:S01]  /*5a40*/  FMUL.FTZ R79, R79, UR4 ;  /* 0x000000044f4f7c20 */ /* 0x000fe20008410000 */
[----:B------:R-:W-:Y:S01]  /*5a50*/  FFMA.FTZ R213, R120, R130, R213 ;  /* 0x0000008278d57223 */ /* 0x000fe200000100d5 */
[----:B------:R-:W-:Y:S01]  /*5a60*/  LOP3.LUT P5, RZ, R188, 0xff0000, RZ, 0xc0, !PT ;  /* 0x00ff0000bcff7812 */ /* 0x000fe200078ac0ff */
[----:B------:R-:W-:Y:S01]  /*5a70*/  FMUL.FTZ R81, R81, UR4 ;  /* 0x0000000451517c20 */ /* 0x000fe20008410000 */
[----:B------:R-:W-:Y:S01]  /*5a80*/  FADD.FTZ R82, R107, -R82 ;  /* 0x800000526b527221 */ /* 0x000fe20000010000 */
[----:B------:R-:W-:Y:S01]  /*5a90*/  LOP3.LUT P6, RZ, R189, 0xff, RZ, 0xc0, !PT ;  /* 0x000000ffbdff7812 */ /* 0x000fe200078cc0ff */
[----:B------:R-:W-:Y:S01]  /*5aa0*/  FADD.FTZ R128, R128, -R83 ;  /* 0x8000005380807221 */ /* 0x000fe20000010000 */
[----:B------:R-:W-:Y:S01]  /*5ab0*/  FSEL R91, R76, RZ, P2 ;  /* 0x000000ff4c5b7208 */ /* 0x000fe20001000000 */
[----:B------:R-:W-:Y:S01]  /*5ac0*/  FADD.FTZ R108, R108, -R103 ;  /* 0x800000676c6c7221 */ /* 0x000fe20000010000 */
[----:B------:R-:W-:Y:S01]  /*5ad0*/  FADD.FTZ R110, R110, -R87 ;  /* 0x800000576e6e7221 */ /* 0x000fe20000010000 */
[----:B------:R-:W-:Y:S01]  /*5ae0*/  FSEL R85, R79, RZ, P5 ;  /* 0x000000ff4f557208 */ /* 0x000fe20002800000 */
[----:B------:R-:W-:Y:S01]  /*5af0*/  FADD.FTZ R76, R104, -R213 ;  /* 0x800000d5684c7221 */ /* 0x000fe20000010000 */
[----:B------:R-:W-:Y:S01]  /*5b00*/  FMUL.FTZ R79, R201, R82 ;  /* 0x00000052c94f7220 */ /* 0x000fe20000410000 */
        /* <DEDUP_REMOVED lines=9> */
[----:B------:R-:W-:Y:S01]  /*5ba0*/  ISETP.GE.U32.AND P2, PT, R188, RZ, PT ;  /* 0x000000ffbc00720c */ /* 0x000fe20003f46070 */
[----:B------:R-:W-:Y:S01]  /*5bb0*/  FMUL.FTZ R200, R76, R200 ;  /* 0x000000c84cc87220 */ /* 0x000fe20000410000 */
[----:B------:R-:W-:Y:S01]  /*5bc0*/  FMUL.FTZ R90, R90, UR4 ;  /* 0x000000045a5a7c20 */ /* 0x000fe20008410000 */
[----:B------:R-:W-:Y:S01]  /*5bd0*/  LOP3.LUT P6, RZ, R189, 0xff0000, RZ, 0xc0, !PT ;  /* 0x00ff0000bdff7812 */ /* 0x000fe200078cc0ff */
[----:B------:R-:W-:Y:S01]  /*5be0*/  FMUL.FTZ R93, R92, UR4 ;  /* 0x000000045c5d7c20 */ /* 0x000fe20008410000 */
[----:B------:R-:W-:Y:S01]  /*5bf0*/  FMUL.FTZ R84, R84, UR4 ;  /* 0x0000000454547c20 */ /* 0x000fe20008410000 */
[----:B------:R-:W-:Y:S01]  /*5c00*/  LOP3.LUT P4, RZ, R188, 0xff000000, RZ, 0xc0, !PT ;  /* 0xff000000bcff7812 */ /* 0x000fe2000788c0ff */
[----:B------:R-:W-:Y:S01]  /*5c10*/  FMUL.FTZ R87, R87, UR4 ;  /* 0x0000000457577c20 */ /* 0x000fe20008410000 */
[----:B------:R-:W-:Y:S01]  /*5c20*/  ISETP.GE.U32.AND.EX P2, PT, R189, 0x1000000, PT, P2 ;  /* 0x01000000bd00780c */ /* 0x000fe20003f46120 */
        /* <DEDUP_REMOVED lines=13> */
.L_x_6171:
        /* <DEDUP_REMOVED lines=13> */
[----:B------:R-:W-:Y:S01]  /*5dd0*/  FMUL.FTZ R87, R87, R200 ;  /* 0x000000c857577220 */ /* 0x000fe20000410000 */
[-CC-:B------:R-:W-:Y:S01]  /*5de0*/  FFMA.FTZ R95, R204, R130.reuse, R213.reuse ;  /* 0x00000082cc5f7223 */ /* 0x180fe200000100d5 */
[----:B------:R-:W-:Y:S01]  /*5df0*/  FFMA.FTZ R213, R120, R130, R213 ;  /* 0x0000008278d57223 */ /* 0x000fe200000100d5 */
[----:B------:R-:W-:Y:S01]  /*5e00*/  FMUL.FTZ R91, R91, R200 ;  /* 0x000000c85b5b7220 */ /* 0x000fe20000410000 */
[----:B------:R-:W-:Y:S01]  /*5e10*/  FMUL.FTZ R85, R85, UR4 ;  /* 0x0000000455557c20 */ /* 0x000fe20008410000 */
[C---:B------:R-:W-:Y:S01]  /*5e20*/  LOP3.LUT P2, RZ, R188.reuse, 0xff00, RZ, 0xc0, !PT ;  /* 0x0000ff00bcff7812 */ /* 0x040fe2000784c0ff */
[----:B------:R-:W-:Y:S01]  /*5e30*/  FMUL.FTZ R87, R87, UR4 ;  /* 0x0000000457577c20 */ /* 0x000fe20008410000 */
[----:B------:R-:W-:Y:S01]  /*5e40*/  LOP3.LUT P6, RZ, R188, 0xff0000, RZ, 0xc0, !PT ;  /* 0x00ff0000bcff7812 */ /* 0x000fe200078cc0ff */
[----:B------:R-:W-:Y:S01]  /*5e50*/  FADD.FTZ R86, R107, -R86 ;  /* 0x800000566b567221 */ /* 0x000fe20000010000 */
[----:B------:R-:W-:Y:S01]  /*5e60*/  FADD.FTZ R108, R108, -R103 ;  /* 0x800000676c6c7221 */ /* 0x000fe20000010000 */
[----:B------:R-:W-:Y:S01]  /*5e70*/  FADD.FTZ R128, R128, -R93 ;  /* 0x8000005d80807221 */ /* 0x000fe20000010000 */
[----:B------:R-:W-:Y:S01]  /*5e80*/  FADD.FTZ R110, R110, -R95 ;  /* 0x8000005f6e6e7221 */ /* 0x000fe20000010000 */
[----:B------:R-:W-:Y:S01]  /*5e90*/  FMUL.FTZ R84, R91, UR4 ;  /* 0x000000045b547c20 */ /* 0x000fe20008410000 */
[----:B------:R-:W-:Y:S01]  /*5ea0*/  FADD.FTZ R104, R104, -R213 ;  /* 0x800000d568687221 */ /* 0x000fe20000010000 */
[----:B------:R-:W-:Y:S01]  /*5eb0*/  FSEL R91, R85, RZ, P2 ;  /* 0x000000ff555b7208 */ /* 0x000fe20001000000 */
[----:B------:R-:W-:Y:S01]  /*5ec0*/  FMUL.FTZ R93, R201, R108 ;  /* 0x0000006cc95d7220 */ /* 0x000fe20000410000 */
[----:B------:R-:W-:Y:S01]  /*5ed0*/  FSEL R85, R87, RZ, P6 ;  /* 0x000000ff57557208 */ /* 0x000fe20003000000 */
[C---:B------:R-:W-:Y:S01]  /*5ee0*/  FMUL.FTZ R87, R201.reuse, R86 ;  /* 0x00000056c9577220 */ /* 0x040fe20000410000 */
[C---:B------:R-:W-:Y:S01]  /*5ef0*/  FMUL.FTZ R95, R201.reuse, R128 ;  /* 0x00000080c95f7220 */ /* 0x040fe20000410000 */
[C---:B------:R-:W-:Y:S01]  /*5f00*/  FMUL.FTZ R97, R201.reuse, R110 ;  /* 0x0000006ec9617220 */ /* 0x040fe20000410000 */
[----:B------:R-:W-:Y:S01]  /*5f10*/  FMUL.FTZ R201, R201, R104 ;  /* 0x00000068c9c97220 */ /* 0x000fe20000410000 */
[----:B------:R-:W-:Y:S01]  /*5f20*/  LOP3.LUT P3, RZ, R189, 0xff, RZ, 0xc0, !PT ;  /* 0x000000ffbdff7812 */ /* 0x000fe2000786c0ff */
[-C--:B------:R-:W-:Y:S01]  /*5f30*/  FMUL.FTZ R95, R95, R200.reuse ;  /* 0x000000c85f5f7220 */ /* 0x080fe20000410000 */
[-C--:B------:R-:W-:Y:S01]  /*5f40*/  FMUL.FTZ R97, R97, R200.reuse ;  /* 0x000000c861617220 */ /* 0x080fe20000410000 */
[----:B------:R-:W-:Y:S01]  /*5f50*/  ISETP.GE.U32.AND P2, PT, R188, RZ, PT ;  /* 0x000000ffbc00720c */ /* 0x000fe20003f46070 */
[-C--:B------:R-:W-:Y:S01]  /*5f60*/  FMUL.FTZ R87, R87, R200.reuse ;  /* 0x000000c857577220 */ /* 0x080fe20000410000 */
[-C--:B------:R-:W-:Y:S01]  /*5f70*/  FMUL.FTZ R93, R93, R200.reuse ;  /* 0x000000c85d5d7220 */ /* 0x080fe20000410000 */
[----:B------:R-:W-:Y:S01]  /*5f80*/  FMUL.FTZ R201, R201, R200 ;  /* 0x000000c8c9c97220 */ /* 0x000fe20000410000 */
[----:B------:R-:W-:Y:S01]  /*5f90*/  FMUL.FTZ R95, R95, UR4 ;  /* 0x000000045f5f7c20 */ /* 0x000fe20008410000 */
[----:B------:R-:W-:Y:S01]  /*5fa0*/  FMUL.FTZ R97, R97, UR4 ;  /* 0x0000000461617c20 */ /* 0x000fe20008410000 */
[----:B------:R-:W-:Y:S01]  /*5fb0*/  LOP3.LUT P6, RZ, R189, 0xff0000, RZ, 0xc0, !PT ;  /* 0x00ff0000bdff7812 */ /* 0x000fe200078cc0ff */
[----:B------:R-:W-:Y:S01]  /*5fc0*/  FMUL.FTZ R93, R93, UR4 ;  /* 0x000000045d5d7c20 */ /* 0x000fe20008410000 */
[----:B------:R-:W-:Y:S01]  /*5fd0*/  FSEL R92, R84, RZ, P3 ;  /* 0x000000ff545c7208 */ /* 0x000fe20001800000 */
[----:B------:R-:W-:Y:S01]  /*5fe0*/  FMUL.FTZ R87, R87, UR4 ;  /* 0x0000000457577c20 */ /* 0x000fe20008410000 */
[----:B------:R-:W-:Y:S01]  /*5ff0*/  ISETP.GE.U32.AND.EX P2, PT, R189, 0x1000000, PT, P2 ;  /* 0x01000000bd00780c */ /* 0x000fe20003f46120 */
[----:B------:R-:W-:Y:S01]  /*6000*/  FMUL.FTZ R201, R201, UR4 ;  /* 0x00000004c9c97c20 */ /* 0x000fe20008410000 */
[----:B------:R-:W-:-:S02]  /*6010*/  LOP3.LUT P4, RZ, R188, 0xff000000, RZ, 0xc0, !PT ;  /* 0xff000000bcff7812 */ /* 0x000fc4000788c0ff */
[----:B------:R-:W-:Y:S02]  /*6020*/  LOP3.LUT P5, RZ, R189, 0xff00, RZ, 0xc0, !PT ;  /* 0x0000ff00bdff7812 */ /* 0x000fe400078ac0ff */
        /* <DEDUP_REMOVED lines=10> */
.L_x_6172:
[----:B------:R-:W0:Y:S01]  /*60d0*/  @P1 LDC.64 R90, c[0x0][0x478] ;  /* 0x00011e00ff5a1b82 */ /* 0x000e220000000a00 */
[----:B------:R-:W-:-:S04]  /*60e0*/  IMAD.WIDE.U32 R88, R198, 0x10, R88 ;  /* 0x00000010c6587825 */ /* 0x000fc800078e0058 */
[----:B0-----:R-:W-:-:S05]  /*60f0*/  @P1 IMAD.WIDE.U32 R90, R198, 0x20, R90 ;  /* 0x00000020c65a1825 */ /* 0x001fca00078e005a */
[----:B------:R0:W-:Y:S04]  /*6100*/  @P1 STG.E.128 desc[UR6][R90.64], R76 ;  /* 0x0000004c5a001986 */ /* 0x0001e8000c101d06 */
[----:B------:R0:W-:Y:S04]  /*6110*/  @P1 STG.E.128 desc[UR6][R90.64+0x10], R80 ;  /* 0x000010505a001986 */ /* 0x0001e8000c101d06 */
[----:B------:R0:W-:Y:S02]  /*6120*/  STG.E.128 desc[UR6][R88.64], R84 ;  /* 0x0000005458007986 */ /* 0x0001e4000c101d06 */
.L_x_6164:
[----:B01-3--:R-:W0:Y:S02]  /*6130*/  LDC.64 R84, c[0x0][0x380] ;  /* 0x0000e000ff547b82 */ /* 0x00be240000000a00 */
[----:B0-----:R-:W-:-:S04]  /*6140*/  LEA R187, R84, R187, 0x2 ;  /* 0x000000bb54bb7211 */ /* 0x001fc800078e10ff */
[----:B------:R-:W-:-:S13]  /*6150*/  ISETP.GE.AND P1, PT, R187, R85, PT ;  /* 0x00000055bb00720c */ /* 0x000fda0003f26270 */
[----:B------:R-:W-:Y:S05]  /*6160*/  @!P1 BRA `(.L_x_6173) ;  /* 0xffffffa400d89947 */ /* 0x000fea000383ffff */
[----:B------:R-:W-:Y:S05]  /*6170*/  BSYNC B1 ;  /* 0x0000000000017941 */ /* 0x000fea0003800000 */
.L_x_6160:
        /* <DEDUP_REMOVED lines=64> */
.L_x_6159:
[----:B------:R-:W-:Y:S05]  /*6580*/  BSYNC B0 ;  /* 0x0000000000007941 */ /* 0x000fea0003800000 */
.L_x_6158:
[----:B------:R-:W0:Y:S01]  /*6590*/  S2R R73, SR_TID.X ;  /* 0x0000000000497919 */ /* 0x000e220000002100 */
[----:B------:R-:W-:Y:S01]  /*65a0*/  MOV R0, 0x400 ;  /* 0x0000040000007802 */ /* 0x000fe20000000f00 */
[----:B------:R-:W-:Y:S05]  /*65b0*/  WARPSYNC.ALL ;  /* 0x0000000000007948 */ /* 0x000fea0003800000 */
[----:B------:R-:W1:Y:S01]  /*65c0*/  S2R R3, SR_CgaCtaId ;  /* 0x0000000000037919 */ /* 0x000e620000008800 */
[----:B------:R-:W2:Y:S01]  /*65d0*/  LDCU.128 UR20, c[0x0][0x440] ;  /* 0x00008800ff1477ac */ /* 0x000ea20008000c00 */
[----:B0-----:R-:W-:-:S04]  /*65e0*/  SHF.R.U32.HI R2, RZ, 0x5, R73 ;  /* 0x00000005ff027819 */ /* 0x001fc80000011649 */
[----:B------:R-:W-:Y:S02]  /*65f0*/  LEA R145, R2, R145, 0x7 ;  /* 0x0000009102917211 */ /* 0x000fe400078e38ff */
[----:B-1----:R-:W-:-:S04]  /*6600*/  LEA R0, R3, R0, 0x18 ;  /* 0x0000000003007211 */ /* 0x002fc800078ec0ff */
[-C--:B------:R-:W-:Y:S02]  /*6610*/  LEA R2, R145, R0.reuse, 0x5 ;  /* 0x0000000091027211 */ /* 0x080fe400078e28ff */
        /* <DEDUP_REMOVED lines=14> */
[----:B------:R-:W5:Y:S04]  /*6700*/  LDS R29, [R0+0x400] ;  /* 0x00040000001d7984 */ /* 0x000f680000000800 */
        /* <DEDUP_REMOVED lines=36> */
[----:B-----5:R-:W-:-:S03]  /*6950*/  FADD.FTZ R34, R34, R41 ;  /* 0x0000002922227221 */ /* 0x020fc60000010000 */
[----:B------:R-:W4:Y:S01]  /*6960*/  LDS R62, [R0+0x3400] ;  /* 0x00340000003e7984 */ /* 0x000f220000000800 */
        /* <DEDUP_REMOVED lines=14> */
[----:B---3--:R-:W-:Y:S01]  /*6a50*/  FADD.FTZ R59, R28, R59 ;  /* 0x0000003b1c3b7221 */ /* 0x008fe20000010000 */
[----:B----4-:R-:W-:Y:S01]  /*6a60*/  FADD.FTZ R29, R29, R62 ;  /* 0x0000003e1d1d7221 */ /* 0x010fe20000010000 */
[----:B--2---:R-:W-:Y:S01]  /*6a70*/  FADD.FTZ R61, R30, R61 ;  /* 0x0000003d1e3d7221 */ /* 0x004fe20000010000 */
        /* <DEDUP_REMOVED lines=12> */
[----:B------:R-:W-:Y:S01]  /*6b40*/  STS.128 [R2+0xc10], R24 ;  /* 0x000c101802007388 */ /* 0x000fe20000000c00 */
[----:B-1----:R-:W0:Y:S08]  /*6b50*/  LDC R10, c[0x0][0x388] ;  /* 0x0000e200ff0a7b82 */ /* 0x002e300000000800 */
[----:B------:R-:W-:Y:S06]  /*6b60*/  BAR.SYNC.DEFER_BLOCKING 0x0 ;  /* 0x0000000000007b1d */ /* 0x000fec0000010000 */
[----:B------:R-:W1:Y:S04]  /*6b70*/  LDS R67, [R0+0x200] ;  /* 0x0002000000437984 */ /* 0x000e680000000800 */
[----:B------:R-:W2:Y:S04]  /*6b80*/  LDS R48, [R0] ;  /* 0x0000000000307984 */ /* 0x000ea80000000800 */
[----:B------:R-:W3:Y:S04]  /*6b90*/  LDS R4, [R0+0x1200] ;  /* 0x0012000000047984 */ /* 0x000ee80000000800 */
[----:B------:R-:W4:Y:S04]  /*6ba0*/  LDS R5, [R0+0x1000] ;  /* 0x0010000000057984 */ /* 0x000f280000000800 */
[----:B------:R-:W5:Y:S04]  /*6bb0*/  LDS R9, [R0+0x2200] ;  /* 0x0022000000097984 */ /* 0x000f680000000800 */
[----:B------:R-:W0:Y:S04]  /*6bc0*/  LDS R6, [R0+0x2000] ;  /* 0x0020000000067984 */ /* 0x000e280000000800 */
[----:B------:R-:W0:Y:S04]  /*6bd0*/  LDS R2, [R0+0x3000] ;  /* 0x0030000000027984 */ /* 0x000e280000000800 */
[----:B------:R-:W-:Y:S04]  /*6be0*/  LDS R3, [R0+0x400] ;  /* 0x0004000000037984 */ /* 0x000fe80000000800 */
[----:B------:R-:W0:Y:S04]  /*6bf0*/  LDS R8, [R0+0x600] ;  /* 0x0006000000087984 */ /* 0x000e280000000800 */
[----:B------:R-:W0:Y:S01]  /*6c00*/  LDS R13, [R0+0x1400] ;  /* 0x00140000000d7984 */ /* 0x000e220000000800 */
[----:B-1----:R-:W-:-:S03]  /*6c10*/  FADD.FTZ R67, RZ, R67 ;  /* 0x00000043ff437221 */ /* 0x002fc60000010000 */
[----:B------:R-:W1:Y:S01]  /*6c20*/  LDS R15, [R0+0x1600] ;  /* 0x00160000000f7984 */ /* 0x000e620000000800 */
[----:B--2---:R-:W-:-:S03]  /*6c30*/  FADD.FTZ R48, RZ, R48 ;  /* 0x00000030ff307221 */ /* 0x004fc60000010000 */
[----:B------:R-:W2:Y:S01]  /*6c40*/  LDS R21, [R0+0x2400] ;  /* 0x0024000000157984 */ /* 0x000ea20000000800 */
[----:B---3--:R-:W-:-:S03]  /*6c50*/  FADD.FTZ R4, R67, R4 ;  /* 0x0000000443047221 */ /* 0x008fc60000010000 */
[----:B------:R-:W-:Y:S01]  /*6c60*/  LDS R14, [R0+0x1800] ;  /* 0x00180000000e7984 */ /* 0x000fe20000000800 */
[----:B----4-:R-:W-:-:S03]  /*6c70*/  FADD.FTZ R5, R48, R5 ;  /* 0x0000000530057221 */ /* 0x010fc60000010000 */
[----:B------:R-:W3:Y:S01]  /*6c80*/  LDS R11, [R0+0xc00] ;  /* 0x000c0000000b7984 */ /* 0x000ee20000000800 */
[----:B-----5:R-:W-:-:S03]  /*6c90*/  FADD.FTZ R18, R4, R9 ;  /* 0x0000000904127221 */ /* 0x020fc60000010000 */
[----:B------:R-:W4:Y:S01]  /*6ca0*/  LDS R37, [R0+0x3200] ;  /* 0x0032000000257984 */ /* 0x000f220000000800 */
[----:B0-----:R-:W-:-:S03]  /*6cb0*/  FADD.FTZ R5, R5, R6 ;  /* 0x0000000605057221 */ /* 0x001fc60000010000 */
[----:B------:R-:W0:Y:S01]  /*6cc0*/  LDS R9, [R0+0x800] ;  /* 0x0008000000097984 */ /* 0x000e220000000800 */
[----:B------:R-:W-:Y:S02]  /*6cd0*/  IMAD R6, R10, UR8, RZ ;  /* 0x000000080a067c24 */ /* 0x000fe4000f8e02ff */
[----:B------:R-:W-:Y:S01]  /*6ce0*/  FADD.FTZ R35, R5, R2 ;  /* 0x0000000205237221 */ /* 0x000fe20000010000 */
[----:B------:R-:W5:Y:S02]  /*6cf0*/  LDS R10, [R0+0xa00] ;  /* 0x000a0000000a7984 */ /* 0x000f640000000800 */
[----:B------:R-:W-:Y:S02]  /*6d00*/  IADD3 R6, P0, PT, R6, R73, RZ ;  /* 0x0000004906067210 */ /* 0x000fe40007f1e0ff */
[----:B------:R-:W5:Y:S02]  /*6d10*/  LDS R23, [R0+0x2600] ;  /* 0x0026000000177984 */ /* 0x000f640000000800 */
[----:B------:R-:W-:Y:S01]  /*6d20*/  IADD3.X R5, PT, PT, RZ, RZ, RZ, P0, !PT ;  /* 0x000000ffff057210 */ /* 0x000fe200007fe4ff */
[----:B------:R-:W-:Y:S01]  /*6d30*/  FADD.FTZ R8, RZ, R8 ;  /* 0x00000008ff087221 */ /* 0x000fe20000010000 */
[----:B------:R-:W5:Y:S01]  /*6d40*/  LDS R17, [R0+0x1a00] ;  /* 0x001a000000117984 */ /* 0x000f620000000800 */
[----:B------:R-:W-:-:S02]  /*6d50*/  SHF.L.U32 R4, R6, 0x2, RZ ;  /* 0x0000000206047819 */ /* 0x000fc400000006ff */
[----:B------:R-:W-:Y:S01]  /*6d60*/  SHF.L.U64.HI R5, R6, 0x2, R5 ;  /* 0x0000000206057819 */ /* 0x000fe20000010205 */
[----:B------:R-:W5:Y:S01]  /*6d70*/  LDS R12, [R0+0xe00] ;  /* 0x000e0000000c7984 */ /* 0x000f620000000800 */
[----:B------:R-:W-:Y:S01]  /*6d80*/  FADD.FTZ R6, RZ, R3 ;  /* 0x00000003ff067221 */ /* 0x000fe20000010000 */
[----:B------:R-:W-:Y:S02]  /*6d90*/  IADD3 R2, P0, PT, R4, UR22, RZ ;  /* 0x0000001604027c10 */ /* 0x000fe4000ff1e0ff */
[----:B------:R-:W5:Y:S01]  /*6da0*/  LDS R39, [R0+0x3400] ;  /* 0x0034000000277984 */ /* 0x000f620000000800 */
[----:B------:R-:W-:Y:S01]  /*6db0*/  FADD.FTZ R6, R6, R13 ;  /* 0x0000000d06067221 */ /* 0x000fe20000010000 */
[----:B------:R-:W-:Y:S01]  /*6dc0*/  IADD3 R4, P1, PT, R4, UR20, RZ ;  /* 0x0000001404047c10 */ /* 0x000fe2000ff3e0ff */
[----:B-1----:R-:W-:Y:S01]  /*6dd0*/  FADD.FTZ R8, R8, R15 ;  /* 0x0000000f08087221 */ /* 0x002fe20000010000 */
[----:B------:R-:W1:Y:S01]  /*6de0*/  LDS R20, [R0+0x2800] ;  /* 0x0028000000147984 */ /* 0x000e620000000800 */
[C---:B------:R-:W-:Y:S01]  /*6df0*/  IADD3.X R3, PT, PT, R5.reuse, UR23, RZ, P0, !PT ;  /* 0x0000001705037c10 */ /* 0x040fe200087fe4ff */
[----:B--2---:R-:W-:Y:S01]  /*6e00*/  FADD.FTZ R6, R6, R21 ;  /* 0x0000001506067221 */ /* 0x004fe20000010000 */
[----:B------:R-:W-:Y:S01]  /*6e10*/  IADD3.X R5, PT, PT, R5, UR21, RZ, P1, !PT ;  /* 0x0000001505057c10 */ /* 0x000fe20008ffe4ff */
[----:B------:R-:W2:Y:S04]  /*6e20*/  LDS R16, [R0+0x1c00] ;  /* 0x001c000000107984 */ /* 0x000ea80000000800 */
[----:B------:R-:W2:Y:S01]  /*6e30*/  LDS R41, [R0+0x3600] ;  /* 0x0036000000297984 */ /* 0x000ea20000000800 */
[----:B---3--:R-:W-:-:S03]  /*6e40*/  FADD.FTZ R11, RZ, R11 ;  /* 0x0000000bff0b7221 */ /* 0x008fc60000010000 */
[----:B------:R-:W3:Y:S01]  /*6e50*/  LDS R25, [R0+0x2a00] ;  /* 0x002a000000197984 */ /* 0x000ee20000000800 */
[----:B----4-:R-:W-:-:S03]  /*6e60*/  FADD.FTZ R37, R18, R37 ;  /* 0x0000002512257221 */ /* 0x010fc60000010000 */
[----:B------:R-:W4:Y:S01]  /*6e70*/  LDS R19, [R0+0x1e00] ;  /* 0x001e000000137984 */ /* 0x000f220000000800 */
[----:B0-----:R-:W-:-:S03]  /*6e80*/  FADD.FTZ R9, RZ, R9 ;  /* 0x00000009ff097221 */ /* 0x001fc60000010000 */
[----:B------:R-:W0:Y:S01]  /*6e90*/  LDS R24, [R0+0x3800] ;  /* 0x0038000000187984 */ /* 0x000e220000000800 */
        /* <DEDUP_REMOVED lines=14> */
[----:B------:R-:W-:-:S03]  /*6f80*/  FADD.FTZ R41, R8, R41 ;  /* 0x0000002908297221 */ /* 0x000fc60000010000 */
        /* <DEDUP_REMOVED lines=24> */
.L_x_6161:
        /* <DEDUP_REMOVED lines=8> */
.L_x_6175:
[----:B------:R-:W-:Y:S05]  /*7190*/  BSYNC B2 ;  /* 0x0000000000027941 */ /* 0x000fea0003800000 */
.L_x_6174:
        /* <DEDUP_REMOVED lines=8> */
.L_x_6176:
[----:B------:R-:W-:-:S05]  /*7220*/  FADD.FTZ R130, R91, R130 ;  /* 0x000000825b827221 */ /* 0x000fca0000010000 */
[----:B------:R-:W-:Y:S01]  /*7230*/  MOV R236, R130 ;  /* 0x0000008200ec7202 */ /* 0x000fe20000000f00 */
[----:B------:R-:W-:Y:S01]  /*7240*/  HFMA2 R221, -RZ, RZ, 0, 1.1920928955078125e-07 ;  /* 0x00000002ffdd7431 */ /* 0x000fe200000001ff */
[----:B------:R-:W-:-:S07]  /*7250*/  MOV R222, R219 ;  /* 0x000000db00de7202 */ /* 0x000fce0000000f00 */
[----:B------:R-:W-:Y:S05]  /*7260*/  WARPSYNC.COLLECTIVE R217, `(.L_x_6177) ;  /* 0x00000000d9087348 */ /* 0x000fea0003c00000 */
[----:B------:R0:W1:Y:S02]  /*7270*/  SHFL.BFLY P3, R219, R236, R221, R238 ;  /* 0x0c0000ddecdb7389 */ /* 0x00006400000600ee */
[----:B01----:R-:W-:Y:S05]  /*7280*/  ENDCOLLECTIVE ;  /* 0x000000000000791b */ /* 0x003fea0003800000 */
.L_x_6177:
[----:B------:R-:W-:-:S05]  /*7290*/  FADD.FTZ R222, R93, R222 ;  /* 0x000000de5dde7221 */ /* 0x000fca0000010000 */
[----:B------:R-:W-:Y:S02]  /*72a0*/  MOV R236, R222 ;  /* 0x000000de00ec7202 */ /* 0x000fe40000000f00 */
[----:B------:R-:W-:-:S07]  /*72b0*/  MOV R213, R219 ;  /* 0x000000db00d57202 */ /* 0x000fce0000000f00 */
[----:B------:R-:W-:Y:S05]  /*72c0*/  WARPSYNC.COLLECTIVE R217, `(.L_x_6178) ;  /* 0x00000000d9087348 */ /* 0x000fea0003c00000 */
[----:B------:R0:W1:Y:S02]  /*72d0*/  SHFL.BFLY P3, R219, R236, R221, R238 ;  /* 0x0c0000ddecdb7389 */ /* 0x00006400000600ee */
[----:B01----:R-:W-:Y:S05]  /*72e0*/  ENDCOLLECTIVE ;  /* 0x000000000000791b */ /* 0x003fea0003800000 */
.L_x_6178:
[----:B------:R-:W-:-:S05]  /*72f0*/  FADD.FTZ R213, R130, R213 ;  /* 0x000000d582d57221 */ /* 0x000fca0000010000 */
[----:B------:R-:W-:Y:S01]  /*7300*/  MOV R236, R213 ;  /* 0x000000d500ec7202 */ /* 0x000fe20000000f00 */
[----:B------:R-:W-:Y:S01]  /*7310*/  HFMA2 R221, -RZ, RZ, 0, 2.384185791015625e-07 ;  /* 0x00000004ffdd7431 */ /* 0x000fe200000001ff */
[----:B------:R-:W-:-:S07]  /*7320*/  MOV R215, R219 ;  /* 0x000000db00d77202 */ /* 0x000fce0000000f00 */
[----:B------:R-:W-:Y:S05]  /*7330*/  WARPSYNC.COLLECTIVE R217, `(.L_x_6179) ;  /* 0x00000000d9087348 */ /* 0x000fea0003c00000 */
[----:B------:R0:W1:Y:S02]  /*7340*/  SHFL.BFLY P3, R219, R236, R221, R238 ;  /* 0x0c0000ddecdb7389 */ /* 0x00006400000600ee */
[----:B01----:R-:W-:Y:S05]  /*7350*/  ENDCOLLECTIVE ;  /* 0x000000000000791b */ /* 0x003fea0003800000 */
.L_x_6179:
[----:B------:R-:W-:-:S05]  /*7360*/  FADD.FTZ R215, R222, R215 ;  /* 0x000000d7ded77221 */ /* 0x000fca0000010000 */
[----:B------:R-:W-:Y:S02]  /*7370*/  MOV R236, R215 ;  /* 0x000000d700ec7202 */ /* 0x000fe40000000f00 */
[----:B------:R-:W-:-:S07]  /*7380*/  MOV R224, R219 ;  /* 0x000000db00e07202 */ /* 0x000fce0000000f00 */
[----:B------:R-:W-:Y:S05]  /*7390*/  WARPSYNC.COLLECTIVE R217, `(.L_x_6180) ;  /* 0x00000000d9087348 */ /* 0x000fea0003c00000 */
[----:B------:R0:W1:Y:S02]  /*73a0*/  SHFL.BFLY P3, R219, R236, R221, R238 ;  /* 0x0c0000ddecdb7389 */ /* 0x00006400000600ee */
[----:B01----:R-:W-:Y:S05]  /*73b0*/  ENDCOLLECTIVE ;  /* 0x000000000000791b */ /* 0x003fea0003800000 */
.L_x_6180:
[----:B------:R-:W-:-:S05]  /*73c0*/  FADD.FTZ R224, R213, R224 ;  /* 0x000000e0d5e07221 */ /* 0x000fca0000010000 */
[----:B------:R-:W-:Y:S01]  /*73d0*/  MOV R236, R224 ;  /* 0x000000e000ec7202 */ /* 0x000fe20000000f00 */
[----:B------:R-:W-:Y:S01]  /*73e0*/  HFMA2 R221, -RZ, RZ, 0, 4.76837158203125e-07 ;  /* 0x00000008ffdd7431 */ /* 0x000fe200000001ff */
[----:B------:R-:W-:-:S07]  /*73f0*/  MOV R226, R219 ;  /* 0x000000db00e27202 */ /* 0x000fce0000000f00 */
[----:B------:R-:W-:Y:S05]  /*7400*/  WARPSYNC.COLLECTIVE R217, `(.L_x_6181) ;  /* 0x00000000d9087348 */ /* 0x000fea0003c00000 */
[----:B------:R0:W1:Y:S02]  /*7410*/  SHFL.BFLY P3, R219, R236, R221, R238 ;  /* 0x0c0000ddecdb7389 */ /* 0x00006400000600ee */
[----:B01----:R-:W-:Y:S05]  /*7420*/  ENDCOLLECTIVE ;  /* 0x000000000000791b */ /* 0x003fea0003800000 */
.L_x_6181:
[----:B------:R-:W-:-:S05]  /*7430*/  FADD.FTZ R226, R215, R226 ;  /* 0x000000e2d7e27221 */ /* 0x000fca0000010000 */
[----:B------:R-:W-:Y:S02]  /*7440*/  MOV R236, R226 ;  /* 0x000000e200ec7202 */ /* 0x000fe40000000f00 */
[----:B------:R-:W-:-:S07]  /*7450*/  MOV R91, R219 ;  /* 0x000000db005b7202 */ /* 0x000fce0000000f00 */
[----:B------:R-:W-:Y:S05]  /*7460*/  WARPSYNC.COLLECTIVE R217, `(.L_x_6182) ;  /* 0x00000000d9087348 */ /* 0x000fea0003c00000 */
[----:B------:R0:W1:Y:S02]  /*7470*/  SHFL.BFLY P3, R219, R236, R221, R238 ;  /* 0x0c0000ddecdb7389 */ /* 0x00006400000600ee */
[----:B01----:R-:W-:Y:S05]  /*7480*/  ENDCOLLECTIVE ;  /* 0x000000000000791b */ /* 0x003fea0003800000 */
.L_x_6182:
[----:B------:R-:W-:-:S05]  /*7490*/  FADD.FTZ R91, R224, R91 ;  /* 0x0000005be05b7221 */ /* 0x000fca0000010000 */
[----:B------:R-:W-:Y:S01]  /*74a0*/  MOV R236, R91 ;  /* 0x0000005b00ec7202 */ /* 0x000fe20000000f00 */
[----:B------:R-:W-:Y:S01]  /*74b0*/  HFMA2 R221, -RZ, RZ, 0, 9.5367431640625e-07 ;  /* 0x00000010ffdd7431 */ /* 0x000fe200000001ff */
[----:B------:R-:W-:-:S07]  /*74c0*/  MOV R93, R219 ;  /* 0x000000db005d7202 */ /* 0x000fce0000000f00 */
[----:B------:R-:W-:Y:S05]  /*74d0*/  WARPSYNC.COLLECTIVE R217, `(.L_x_6183) ;  /* 0x00000000d9087348 */ /* 0x000fea0003c00000 */
[----:B------:R0:W1:Y:S02]  /*74e0*/  SHFL.BFLY P3, R219, R236, R221, R238 ;  /* 0x0c0000ddecdb7389 */ /* 0x00006400000600ee */
[----:B01----:R-:W-:Y:S05]  /*74f0*/  ENDCOLLECTIVE ;  /* 0x000000000000791b */ /* 0x003fea0003800000 */
.L_x_6183:
[----:B------:R-:W-:-:S05]  /*7500*/  FADD.FTZ R93, R226, R93 ;  /* 0x0000005de25d7221 */ /* 0x000fca0000010000 */
[----:B------:R-:W-:Y:S02]  /*7510*/  MOV R236, R93 ;  /* 0x0000005d00ec7202 */ /* 0x000fe40000000f00 */
[----:B------:R-:W-:-:S07]  /*7520*/  MOV R130, R219 ;  /* 0x000000db00827202 */ /* 0x000fce0000000f00 */
[----:B------:R-:W-:Y:S05]  /*7530*/  WARPSYNC.COLLECTIVE R217, `(.L_x_6184) ;  /* 0x00000000d9087348 */ /* 0x000fea0003c00000 */
[----:B------:R0:W1:Y:S02]  /*7540*/  SHFL.BFLY P3, R219, R236, R221, R238 ;  /* 0x0c0000ddecdb7389 */ /* 0x00006400000600ee */
[----:B01----:R-:W-:Y:S05]  /*7550*/  ENDCOLLECTIVE ;  /* 0x000000000000791b */ /* 0x003fea0003800000 */
.L_x_6184:
[----:B------:R-:W-:Y:S01]  /*7560*/  MOV R222, R219 ;  /* 0x000000db00de7202 */ /* 0x000fe20000000f00 */
[----:B------:R-:W-:Y:S06]  /*7570*/  BRA `(.L_x_6185) ;  /* 0xffffffa800787947 */ /* 0x000fec000383ffff */
.L_x_6186:
        /* <DEDUP_REMOVED lines=16> */
.L_x_20015:


//--------------------- .text._ZN10layer_norm22ln_bwd_finalize_kernelINS_22Kernel_traits_finalizeILj1024E13__nv_bfloat16S2_fS2_fjLb0ELj1024ELj4ENS_18Kernel_traits_baseILj1024ES2_S2_fS2_fjLj1024EEEEELb0ELb0EEEvNS_9BwdParamsE --------------------------
	.section	.text._ZN10layer_norm22ln_bwd_finalize_kernelINS_22Kernel_traits_finalizeILj1024E13__nv_bfloat16S2_fS2_fjLb0ELj1024ELj4ENS_18Kernel_traits_baseILj1024ES2_S2_fS2_fjLj1024EEEEELb0ELb0EEEvNS_9BwdParamsE,"ax",@progbits
	.align	128
        .global         _ZN10layer_norm22ln_bwd_finalize_kernelINS_22Kernel_traits_finalizeILj1024E13__nv_bfloat16S2_fS2_fjLb0ELj1024ELj4ENS_18Kernel_traits_baseILj1024ES2_S2_fS2_fjLj1024EEEEELb0ELb0EEEvNS_9BwdParamsE
        .type           _ZN10layer_norm22ln_bwd_finalize_kernelINS_22Kernel_traits_finalizeILj1024E13__nv_bfloat16S2_fS2_fjLb0ELj1024ELj4ENS_18Kernel_traits_baseILj1024ES2_S2_fS2_fjLj1024EEEEELb0ELb0EEEvNS_9BwdParamsE,@function
        .size           _ZN10layer_norm22ln_bwd_finalize_kernelINS_22Kernel_traits_finalizeILj1024E13__nv_bfloat16S2_fS2_fjLb0ELj1024ELj4ENS_18Kernel_traits_baseILj1024ES2_S2_fS2_fjLj1024EEEEELb0ELb0EEEvNS_9BwdParamsE,(.L_x_20016 - _ZN10layer_norm22ln_bwd_finalize_kernelINS_22Kernel_traits_finalizeILj1024E13__nv_bfloat16S2_fS2_fjLb0ELj1024ELj4ENS_18Kernel_traits_baseILj1024ES2_S2_fS2_fjLj1024EEEEELb0ELb0EEEvNS_9BwdParamsE)
        .other          _ZN10layer_norm22ln_bwd_finalize_kernelINS_22Kernel_traits_finalizeILj1024E13__nv_bfloat16S2_fS2_fjLb0ELj1024ELj4ENS_18Kernel_traits_baseILj1024ES2_S2_fS2_fjLj1024EEEEELb0ELb0EEEvNS_9BwdParamsE,@"STO_CUDA_ENTRY STV_DEFAULT"
_ZN10layer_norm22ln_bwd_finalize_kernelINS_22Kernel_traits_finalizeILj1024E13__nv_bfloat16S2_fS2_fjLb0ELj1024ELj4ENS_18Kernel_traits_baseILj1024ES2_S2_fS2_fjLj1024EEEEELb0ELb0EEEvNS_9BwdParamsE:
.text._ZN10layer_norm22ln_bwd_finalize_kernelINS_22Kernel_traits_finalizeILj1024E13__nv_bfloat16S2_fS2_fjLb0ELj1024ELj4ENS_18Kernel_traits_baseILj1024ES2_S2_fS2_fjLj1024EEEEELb0ELb0EEEvNS_9BwdParamsE:
        /* <DEDUP_REMOVED lines=82> */
.L_x_6191:
        /* <DEDUP_REMOVED lines=118> */
.L_x_6190:
[----:B------:R-:W-:Y:S05]  /*0c80*/  BSYNC.RECONVERGENT B1 ;  /* 0x0000000000017941 */ /* 0x000fea0003800200 */
.L_x_6189:
        /* <DEDUP_REMOVED lines=75> */
.L_x_6193:
[----:B------:R-:W-:Y:S05]  /*1140*/  BSYNC.RECONVERGENT B1 ;  /* 0x0000000000017941 */ /* 0x000fea0003800200 */
.L_x_6192:
        /* <DEDUP_REMOVED lines=37> */
.L_x_6195:
[----:B------:R-:W-:Y:S05]  /*13a0*/  BSYNC.RECONVERGENT B1 ;  /* 0x0000000000017941 */ /* 0x000fea0003800200 */
.L_x_6194:
[----:B------:R-:W-:Y:S05]  /*13b0*/  @!P1 BRA `(.L_x_6188) ;  /* 0x0000000000409947 */ /* 0x000fea0003800000 */
[----:B------:R-:W0:Y:S01]  /*13c0*/  LDC.64 R10, c[0x0][0x440] ;  /* 0x00011000ff0a7b82 */ /* 0x000e220000000a00 */
[----:B------:R-:W-:Y:S01]  /*13d0*/  IMAD R59, R0, R56, R59 ;  /* 0x00000038003b7224 */ /* 0x000fe200078e023b */
[----:B------:R-:W-:Y:S02]  /*13e0*/  LOP3.LUT R8, R8, 0x1f, RZ, 0xc0, !PT ;  /* 0x0000001f08087812 */ /* 0x000fe400078ec0ff */
[----:B------:R-:W-:Y:S02]  /*13f0*/  IADD3 R9, PT, PT, -R9, RZ, RZ ;  /* 0x000000ff09097210 */ /* 0x000fe40007ffe1ff */
[----:B------:R-:W-:Y:S02]  /*1400*/  IADD3 R59, PT, PT, R8, R59, RZ ;  /* 0x0000003b083b7210 */ /* 0x000fe40007ffe0ff */
[----:B------:R-:W1:Y:S05]  /*1410*/  LDC.64 R12, c[0x0][0x448] ;  /* 0x00011200ff0c7b82 */ /* 0x000e6a0000000a00 */
.L_x_6196:
        /* <DEDUP_REMOVED lines=10> */
.L_x_6188:
[----:B------:R-:W-:Y:S05]  /*14c0*/  BSYNC.RECONVERGENT B0 ;  /* 0x0000000000007941 */ /* 0x000fea0003800200 */
.L_x_6187:
        /* <DEDUP_REMOVED lines=59> */
.L_x_6197:
        /* <DEDUP_REMOVED lines=16> */
.L_x_20016:


//--------------------- .text._ZN10layer_norm13ln_bwd_kernelINS_13Kernel_traitsI13__nv_bfloat16S2_fS2_fjLj1024ELj1ELj4ELj1ELj16ENS_18Kernel_traits_baseILj1024ES2_S2_fS2_fjLj128EEEEELb1ELb0ELb1ELb0EEEvNS_9BwdParamsE --------------------------
	.section	.text._ZN10layer_norm13ln_bwd_kernelINS_13Kernel_traitsI13__nv_bfloat16S2_fS2_fjLj1024ELj1ELj4ELj1ELj16ENS_18Kernel_traits_baseILj1024ES2_S2_fS2_fjLj128EEEEELb1ELb0ELb1ELb0EEEvNS_9BwdParamsE,"ax",@progbits
	.align	128
        .global         _ZN10layer_norm13ln_bwd_kernelINS_13Kernel_traitsI13__nv_bfloat16S2_fS2_fjLj1024ELj1ELj4ELj1ELj16ENS_18Kernel_traits_baseILj1024ES2_S2_fS2_fjLj128EEEEELb1ELb0ELb1ELb0EEEvNS_9BwdParamsE
        .type           _ZN10layer_norm13ln_bwd_kernelINS_13Kernel_traitsI13__nv_bfloat16S2_fS2_fjLj1024ELj1ELj4ELj1ELj16ENS_18Kernel_traits_baseILj1024ES2_S2_fS2_fjLj128EEEEELb1ELb0ELb1ELb0EEEvNS_9BwdParamsE,@function
        .size           _ZN10layer_norm13ln_bwd_kernelINS_13Kernel_traitsI13__nv_bfloat16S2_fS2_fjLj1024ELj1ELj4ELj1ELj16ENS_18Kernel_traits_baseILj1024ES2_S2_fS2_fjLj128EEEEELb1ELb0ELb1ELb0EEEvNS_9BwdParamsE,(.L_x_20017 - _ZN10layer_norm13ln_bwd_kernelINS_13Kernel_traitsI13__nv_bfloat16S2_fS2_fjLj1024ELj1ELj4ELj1ELj16ENS_18Kernel_traits_baseILj1024ES2_S2_fS2_fjLj128EEEEELb1ELb0ELb1ELb0EEEvNS_9BwdParamsE)
        .other          _ZN10layer_norm13ln_bwd_kernelINS_13Kernel_traitsI13__nv_bfloat16S2_fS2_fjLj1024ELj1ELj4ELj1ELj16ENS_18Kernel_traits_baseILj1024ES2_S2_fS2_fjLj128EEEEELb1ELb0ELb1ELb0EEEvNS_9BwdParamsE,@"STO_CUDA_ENTRY STV_DEFAULT"
_ZN10layer_norm13ln_bwd_kernelINS_13Kernel_traitsI13__nv_bfloat16S2_fS2_fjLj1024ELj1ELj4ELj1ELj16ENS_18Kernel_traits_baseILj1024ES2_S2_fS2_fjLj128EEEEELb1ELb0ELb1ELb0EEEvNS_9BwdParamsE:
.text._ZN10layer_norm13ln_bwd_kernelINS_13Kernel_traitsI13__nv_bfloat16S2_fS2_fjLj1024ELj1ELj4ELj1ELj16ENS_18Kernel_traits_baseILj1024ES2_S2_fS2_fjLj128EEEEELb1ELb0ELb1ELb0EEEvNS_9BwdParamsE:
        /* <DEDUP_REMOVED lines=9> */
[----:B------:R-:W1:Y:S03]  /*0090*/  LDCU.64 UR12, c[0x0][0x408] ;  /* 0x00008100ff0c77ac */ /* 0x000e660008000a00 */
        /* <DEDUP_REMOVED lines=26> */
[----:B0-----:R-:W-:Y:S01]  /*0240*/  @P0 IMAD.WIDE.U32 R4, R3, 0x10, R4 ;  /* 0x0000001003040825 */ /* 0x001fe200078e0004 */
[----:B------:R-:W-:-:S04]  /*0250*/  SHF.R.U32.HI R3, RZ, 0x5, R14 ;  /* 0x00000005ff037819 */ /* 0x000fc8000001160e */
        /* <DEDUP_REMOVED lines=37> */
[----:B------:R-:W0:Y:S01]  /*04b0*/  LDC.U8 R4, c[0x0][0x410] ;  /* 0x00010400ff047b82 */ /* 0x000e220000000000 */
        /* <DEDUP_REMOVED lines=32> */
.L_x_6295:
[----:B0-----:R-:W0:Y:S08]  /*06c0*/  LDC.64 R156, c[0x0][0x3f8] ;  /* 0x0000fe00ff9c7b82 */ /* 0x001e300000000a00 */
[----:B------:R-:W1:Y:S08]  /*06d0*/  LDC.64 R218, c[0x0][0x3f0] ;  /* 0x0000fc00ffda7b82 */ /* 0x000e700000000a00 */
[----:B------:R-:W2:Y:S01]  /*06e0*/  LDC.64 R158, c[0x0][0x3c8] ;  /* 0x0000f200ff9e7b82 */ /* 0x000ea20000000a00 */
[C---:B0-----:R-:W-:Y:S01]  /*06f0*/  IMAD.WIDE R214, R3.reuse, 0x4, R156 ;  /* 0x0000000403d67825 */ /* 0x041fe200078e029c */
[----:B------:R-:W0:Y:S06]  /*0700*/  S2R R216, SR_TID.X ;  /* 0x0000000000d87919 */ /* 0x000e2c0000002100 */
[----:B------:R-:W3:Y:S01]  /*0710*/  LDC.64 R156, c[0x0][0x3c0] ;  /* 0x0000f000ff9c7b82 */ /* 0x000ee20000000a00 */
[----:B------:R-:W4:Y:S01]  /*0720*/  LDG.E R214, desc[UR6][R214.64] ;  /* 0x00000006d6d67981 */ /* 0x000f22000c1e1900 */
[----:B-1----:R-:W-:-:S06]  /*0730*/  IMAD.WIDE R218, R3, 0x4, R218 ;  /* 0x0000000403da7825 */ /* 0x002fcc00078e02da */
[----:B-----5:R1:W5:Y:S01]  /*0740*/  LDG.E R218, desc[UR6][R218.64] ;  /* 0x00000006dada7981 */ /* 0x020362000c1e1900 */
[----:B--2---:R-:W-:-:S05]  /*0750*/  IMAD.WIDE R158, R3, 0x4, R158 ;  /* 0x00000004039e7825 */ /* 0x004fca00078e029e */
[----:B------:R1:W5:Y:S01]  /*0760*/  LDG.E R6, desc[UR6][R158.64] ;  /* 0x000000069e067981 */ /* 0x000362000c1e1900 */
[----:B------:R-:W-:Y:S01]  /*0770*/  BSSY.RECONVERGENT B1, `(.L_x_6200) ;  /* 0x0000200000017945 */ /* 0x000fe20003800200 */
[----:B0-----:R-:W-:Y:S02]  /*0780*/  LOP3.LUT R216, R216, 0x1f, RZ, 0xc0, !PT ;  /* 0x0000001fd8d87812 */ /* 0x001fe400078ec0ff */
[----:B----4-:R-:W-:-:S13]  /*0790*/  ISETP.GE.AND P1, PT, R214, 0x1, PT ;  /* 0x00000001d600780c */ /* 0x010fda0003f26270 */
[----:B-1-3--:R-:W-:Y:S05]  /*07a0*/  @!P1 BRA `(.L_x_6201) ;  /* 0x0000001800bc9947 */ /* 0x00afea0003800000 */
[----:B------:R-:W-:-:S06]  /*07b0*/  IMAD.WIDE R156, R3, 0x4, R156 ;  /* 0x00000004039c7825 */ /* 0x000fcc00078e029c */
[----:B------:R0:W2:Y:S01]  /*07c0*/  LDG.E R156, desc[UR6][R156.64] ;  /* 0x000000069c9c7981 */ /* 0x0000a2000c1e1900 */
[----:B-----5:R-:W-:Y:S01]  /*07d0*/  ISETP.GE.AND P2, PT, R218, 0x1, PT ;  /* 0x00000001da00780c */ /* 0x020fe20003f46270 */
[----:B------:R-:W-:Y:S01]  /*07e0*/  IMAD.U32 R0, RZ, RZ, UR14 ;  /* 0x0000000eff007e24 */ /* 0x000fe2000f8e00ff */
[----:B------:R-:W-:Y:S01]  /*07f0*/  ISETP.GE.U32.AND P6, PT, R2, 0x20, PT ;  /* 0x000000200200780c */ /* 0x000fe20003fc6070 */
[----:B------:R-:W-:Y:S01]  /*0800*/  BSSY.RECONVERGENT B2, `(.L_x_6202) ;  /* 0x000007b000027945 */ /* 0x000fe20003800200 */
[----:B------:R-:W-:Y:S01]  /*0810*/  ISETP.NE.AND P0, PT, R4, RZ, PT ;  /* 0x000000ff0400720c */ /* 0x000fe20003f05270 */
[----:B------:R-:W-:Y:S02]  /*0820*/  IMAD R158, R3, R0, RZ ;  /* 0x00000000039e7224 */ /* 0x000fe400078e02ff */
[----:B------:R-:W-:Y:S01]  /*0830*/  HFMA2 R219, -RZ, RZ, 0, 0 ;  /* 0x00000000ffdb7431 */ /* 0x000fe200000001ff */
[----:B------:R-:W-:Y:S02]  /*0840*/  ISETP.GE.U32.AND P3, PT, R2, 0x40, PT ;  /* 0x000000400200780c */ /* 0x000fe40003f66070 */
[----:B------:R-:W-:-:S02]  /*0850*/  CS2R R224, SRZ ;  /* 0x0000000000e07805 */ /* 0x000fc4000001ff00 */
[C---:B------:R-:W-:Y:S02]  /*0860*/  ISETP.GE.U32.AND P4, PT, R2.reuse, 0x60, PT ;  /* 0x000000600200780c */ /* 0x040fe40003f86070 */
[----:B------:R-:W-:Y:S02]  /*0870*/  ISETP.GE.U32.AND P5, PT, R2, 0x80, PT ;  /* 0x000000800200780c */ /* 0x000fe40003fa6070 */
[----:B------:R-:W-:-:S05]  /*0880*/  @P2 IADD3 R159, PT, PT, R218, -0x1, RZ ;  /* 0xffffffffda9f2810 */ /* 0x000fca0007ffe0ff */
[----:B------:R-:W-:Y:S01]  /*0890*/  @P2 IMAD R161, R159, R0, RZ ;  /* 0x000000009fa12224 */ /* 0x000fe200078e02ff */
[----:B------:R-:W-:-:S04]  /*08a0*/  IADD3 R159, PT, PT, R214, -0x1, RZ ;  /* 0xffffffffd69f7810 */ /* 0x000fc80007ffe0ff */
[----:B------:R-:W-:Y:S01]  /*08b0*/  @P2 SHF.R.S32.HI R162, RZ, 0x1f, R161 ;  /* 0x0000001fffa22819 */ /* 0x000fe200000114a1 */
[----:B------:R-:W-:Y:S01]  /*08c0*/  IMAD R160, R159, R0, RZ ;  /* 0x000000009fa07224 */ /* 0x000fe200078e02ff */
[----:B------:R-:W-:Y:S02]  /*08d0*/  SHF.R.S32.HI R159, RZ, 0x1f, R158 ;  /* 0x0000001fff9f7819 */ /* 0x000fe4000001149e */
[----:B------:R-:W-:Y:S02]  /*08e0*/  @P2 LEA.HI R161, R162, R161, RZ, 0x3 ;  /* 0x000000a1a2a12211 */ /* 0x000fe400078f18ff */
[----:B0-----:R-:W-:Y:S02]  /*08f0*/  SHF.R.S32.HI R157, RZ, 0x1f, R160 ;  /* 0x0000001fff9d7819 */ /* 0x001fe400000114a0 */
[----:B------:R-:W-:Y:S02]  /*0900*/  LEA.HI R159, R159, R158, RZ, 0x3 ;  /* 0x0000009e9f9f7211 */ /* 0x000fe400078f18ff */
[----:B------:R-:W-:-:S02]  /*0910*/  LEA.HI R157, R157, R160, RZ, 0x3 ;  /* 0x000000a09d9d7211 */ /* 0x000fc400078f18ff */
        /* <DEDUP_REMOVED lines=17> */
[----:B------:R-:W-:Y:S02]  /*0a30*/  ISETP.NE.AND.EX P0, PT, RZ, UR11, PT, P0 ;  /* 0x0000000bff007c0c */ /* 0x000fe4000bf05300 */
[C---:B------:R-:W-:Y:S02]  /*0a40*/  SHF.L.U32 R211, R40.reuse, 0x10, RZ ;  /* 0x0000001028d37819 */ /* 0x040fe400000006ff */
[----:B------:R-:W-:-:S09]  /*0a50*/  PRMT R210, R40, 0x7632, R210 ;  /* 0x0000763228d27816 */ /* 0x000fd200000000d2 */
[----:B------:R-:W0:Y:S01]  /*0a60*/  @P0 LDC.64 R198, c[0x0][0x438] ;  /* 0x00010e00ffc60b82 */ /* 0x000e220000000a00 */
[C---:B------:R-:W-:Y:S01]  /*0a70*/  PRMT R206, R41.reuse, 0x7632, R206 ;  /* 0x0000763229ce7816 */ /* 0x040fe200000000ce */
[----:B------:R-:W-:Y:S01]  /*0a80*/  IMAD.U32 R210, R210, 0x10000, RZ ;  /* 0x00010000d2d27824 */ /* 0x000fe200078e00ff */
[----:B------:R-:W-:Y:S02]  /*0a90*/  SHF.L.U32 R207, R41, 0x10, RZ ;  /* 0x0000001029cf7819 */ /* 0x000fe400000006ff */
[----:B------:R-:W-:Y:S01]  /*0aa0*/  SHF.L.U32 R206, R206, 0x10, RZ ;  /* 0x00000010cece7819 */ /* 0x000fe200000006ff */
[C---:B------:R-:W-:Y:S01]  /*0ab0*/  IMAD.U32 R203, R42.reuse, 0x10000, RZ ;  /* 0x000100002acb7824 */ /* 0x040fe200078e00ff */
[----:B------:R-:W-:-:S04]  /*0ac0*/  PRMT R202, R42, 0x7632, R202 ;  /* 0x000076322aca7816 */ /* 0x000fc800000000ca */
[----:B------:R-:W-:Y:S01]  /*0ad0*/  SHF.L.U32 R202, R202, 0x10, RZ ;  /* 0x00000010caca7819 */ /* 0x000fe200000006ff */
[----:B0-----:R-:W-:-:S05]  /*0ae0*/  @P0 IMAD.WIDE.U32 R198, R220, 0x20, R198 ;  /* 0x00000020dcc60825 */ /* 0x001fca00078e00c6 */
[----:B------:R-:W5:Y:S04]  /*0af0*/  @P0 LDG.E.128 R120, desc[UR6][R198.64] ;  /* 0x00000006c6780981 */ /* 0x000f68000c1e1d00 */
[----:B------:R0:W5:Y:S02]  /*0b00*/  @P0 LDG.E.128 R124, desc[UR6][R198.64+0x10] ;  /* 0x00001006c67c0981 */ /* 0x000164000c1e1d00 */
[----:B0-----:R-:W-:Y:S02]  /*0b10*/  SHF.L.U32 R199, R43, 0x10, RZ ;  /* 0x000000102bc77819 */ /* 0x001fe400000006ff */
[----:B------:R-:W-:Y:S02]  /*0b20*/  IADD3 R221, PT, PT, R221, 0x20, RZ ;  /* 0x00000020dddd7810 */ /* 0x000fe40007ffe0ff */
[----:B------:R-:W-:-:S02]  /*0b30*/  IADD3 R219, PT, PT, R219, 0x20, RZ ;  /* 0x00000020dbdb7810 */ /* 0x000fc40007ffe0ff */
[----:B------:R-:W-:Y:S01]  /*0b40*/  IADD3 R220, PT, PT, R220, 0x20, RZ ;  /* 0x00000020dcdc7810 */ /* 0x000fe20007ffe0ff */
[C---:B---3--:R-:W-:Y:S01]  /*0b50*/  FADD.FTZ R213, -R215.reuse, R156 ;  /* 0x0000009cd7d57221 */ /* 0x048fe20000010100 */
[C---:B------:R-:W-:Y:S01]  /*0b60*/  FADD.FTZ R209, -R215.reuse, R158 ;  /* 0x0000009ed7d17221 */ /* 0x040fe20000010100 */
[C---:B------:R-:W-:Y:S01]  /*0b70*/  FADD.FTZ R157, -R215.reuse, R157 ;  /* 0x0000009dd79d7221 */ /* 0x040fe20000010100 */
[----:B------:R-:W-:Y:S01]  /*0b80*/  FADD.FTZ R159, -R215, R159 ;  /* 0x0000009fd79f7221 */ /* 0x000fe20000010100 */
[----:B------:R-:W-:Y:S01]  /*0b90*/  FMUL.FTZ R213, R6, R213 ;  /* 0x000000d506d57220 */ /* 0x000fe20000410000 */
[C---:B----4-:R-:W-:Y:S01]  /*0ba0*/  PRMT R156, R160.reuse, 0x7632, R156 ;  /* 0x00007632a09c7816 */ /* 0x050fe2000000009c */
[----:B------:R-:W-:Y:S01]  /*0bb0*/  IMAD.U32 R160, R160, 0x10000, RZ ;  /* 0x00010000a0a07824 */ /* 0x000fe200078e00ff */
[----:B------:R-:W-:Y:S02]  /*0bc0*/  PRMT R158, R161, 0x7632, R158 ;  /* 0x00007632a19e7816 */ /* 0x000fe4000000009e */
[----:B------:R-:W-:Y:S01]  /*0bd0*/  SHF.L.U32 R156, R156, 0x10, RZ ;  /* 0x000000109c9c7819 */ /* 0x000fe200000006ff */
        /* <DEDUP_REMOVED lines=8> */
[----:B------:R-:W-:Y:S01]  /*0c60*/  FFMA.FTZ R57, R212, R156, R57 ;  /* 0x0000009cd4397223 */ /* 0x000fe20000010039 */
[----:B------:R-:W-:Y:S01]  /*0c70*/  FADD.FTZ R89, R89, R156 ;  /* 0x0000009c59597221 */ /* 0x000fe20000010000 */
        /* <DEDUP_REMOVED lines=19> */
[----:B------:R-:W-:Y:S01]  /*0db0*/  FADD.FTZ R88, R88, R160 ;  /* 0x000000a058587221 */ /* 0x000fe20000010000 */
[----:B------:R-:W-:Y:S01]  /*0dc0*/  FFMA.FTZ R56, R213, R160, R56 ;  /* 0x000000a0d5387223 */ /* 0x000fe20000010038 */
[----:B------:R-:W-:Y:S01]  /*0dd0*/  SHF.L.U32 R163, R163, 0x10, RZ ;  /* 0x00000010a3a37819 */ /* 0x000fe200000006ff */
[----:B------:R-:W-:Y:S01]  /*0de0*/  FADD.FTZ R201, -R215, R166 ;  /* 0x000000a6d7c97221 */ /* 0x000fe20000010100 */
[----:B------:R-:W-:Y:S01]  /*0df0*/  PRMT R160, R43, 0x7632, R160 ;  /* 0x000076322ba07816 */ /* 0x000fe200000000a0 */
[----:B------:R-:W-:Y:S01]  /*0e00*/  FMUL.FTZ R204, R6, R165 ;  /* 0x000000a506cc7220 */ /* 0x000fe20000410000 */
[----:B------:R-:W-:Y:S01]  /*0e10*/  FMUL.FTZ R202, R202, R200 ;  /* 0x000000c8caca7220 */ /* 0x000fe20000410000 */
[----:B------:R-:W-:Y:S01]  /*0e20*/  FADD.FTZ R157, R156, R203 ;  /* 0x000000cb9c9d7221 */ /* 0x000fe20000010000 */
[----:B------:R-:W-:Y:S01]  /*0e30*/  FFMA.FTZ R159, R205, R203, R158 ;  /* 0x000000cbcd9f7223 */ /* 0x000fe2000001009e */
[----:B------:R-:W-:Y:S01]  /*0e40*/  FADD.FTZ R90, R90, R161 ;  /* 0x000000a15a5a7221 */ /* 0x000fe20000010000 */
[----:B------:R-:W-:Y:S01]  /*0e50*/  FFMA.FTZ R58, R209, R161, R58 ;  /* 0x000000a1d13a7223 */ /* 0x000fe2000001003a */
[----:B------:R-:W-:Y:S01]  /*0e60*/  SHF.L.U32 R160, R160, 0x10, RZ ;  /* 0x00000010a0a07819 */ /* 0x000fe200000006ff */
[----:B------:R-:W-:Y:S01]  /*0e70*/  FADD.FTZ R167, -R215, R167 ;  /* 0x000000a7d7a77221 */ /* 0x000fe20000010100 */
[----:B------:R-:W-:-:S02]  /*0e80*/  IMAD.U32 R161, R198, 0x10000, RZ ;  /* 0x00010000c6a17824 */ /* 0x000fc400078e00ff */
        /* <DEDUP_REMOVED lines=18> */
.L_x_6203:
[----:B------:R-:W-:Y:S05]  /*0fb0*/  BSYNC.RECONVERGENT B2 ;  /* 0x0000000000027941 */ /* 0x000fea0003800200 */
.L_x_6202:
        /* <DEDUP_REMOVED lines=8> */
[----:B------:R0:W4:Y:S04]  /*1040*/  LDG.E.128 R16, desc[UR6][R156.64+0x10] ;  /* 0x000010069c107981 */ /* 0x000128000c1e1d00 */
[----:B------:R-:W4:Y:S01]  /*1050*/  LDG.E.128 R12, desc[UR6][R12.64] ;  /* 0x000000060c0c7981 */ /* 0x000f22000c1e1d00 */
[----:B--2---:R-:W-:-:S06]  /*1060*/  IMAD.WIDE.U32 R182, R219, 0x8, R182 ;  /* 0x00000008dbb67825 */ /* 0x004fcc00078e00b6 */
[----:B------:R-:W5:Y:S01]  /*1070*/  LDG.E.64 R182, desc[UR6][R182.64] ;  /* 0x00000006b6b67981 */ /* 0x000f62000c1e1b00 */
[----:B------:R-:W-:-:S04]  /*1080*/  ISETP.NE.U32.AND P0, PT, RZ, UR10, PT ;  /* 0x0000000aff007c0c */ /* 0x000fc8000bf05070 */
[----:B------:R-:W-:-:S13]  /*1090*/  ISETP.NE.AND.EX P0, PT, RZ, UR11, PT, P0 ;  /* 0x0000000bff007c0c */ /* 0x000fda000bf05300 */
[----:B------:R-:W1:Y:S02]  /*10a0*/  @P0 LDC.64 R20, c[0x0][0x438] ;  /* 0x00010e00ff140b82 */ /* 0x000e640000000a00 */
[----:B-1----:R-:W-:-:S05]  /*10b0*/  @P0 IMAD.WIDE.U32 R20, R220, 0x20, R20 ;  /* 0x00000020dc140825 */ /* 0x002fca00078e0014 */
[----:B------:R-:W5:Y:S04]  /*10c0*/  @P0 LDG.E.128 R128, desc[UR6][R20.64] ;  /* 0x0000000614800981 */ /* 0x000f68000c1e1d00 */
[----:B------:R1:W5:Y:S01]  /*10d0*/  @P0 LDG.E.128 R132, desc[UR6][R20.64+0x10] ;  /* 0x0000100614840981 */ /* 0x000362000c1e1d00 */
[----:B------:R-:W-:Y:S01]  /*10e0*/  VIADD R221, R221, 0x20 ;  /* 0x00000020dddd7836 */ /* 0x000fe20000000000 */
[----:B------:R-:W-:Y:S02]  /*10f0*/  IADD3 R219, PT, PT, R219, 0x20, RZ ;  /* 0x00000020dbdb7810 */ /* 0x000fe40007ffe0ff */
[----:B------:R-:W-:Y:S01]  /*1100*/  IADD3 R220, PT, PT, R220, 0x20, RZ ;  /* 0x00000020dcdc7810 */ /* 0x000fe20007ffe0ff */
[C---:B---3--:R-:W-:Y:S01]  /*1110*/  FADD.FTZ R5, -R215.reuse, R8 ;  /* 0x00000008d7057221 */ /* 0x048fe20000010100 */
[C---:B------:R-:W-:Y:S01]  /*1120*/  FADD.FTZ R161, -R215.reuse, R9 ;  /* 0x00000009d7a17221 */ /* 0x040fe20000010100 */
[--C-:B------:R-:W-:Y:S01]  /*1130*/  FADD.FTZ R165, -R215, R11.reuse ;  /* 0x0000000bd7a57221 */ /* 0x100fe20000010100 */
[----:B------:R-:W-:Y:S01]  /*1140*/  SHF.L.U32 R8, R44, 0x10, RZ ;  /* 0x000000102c087819 */ /* 0x000fe200000006ff */
[----:B------:R-:W-:Y:S01]  /*1150*/  FMUL.FTZ R5, R6, R5 ;  /* 0x0000000506057220 */ /* 0x000fe20000410000 */
[----:B------:R-:W-:-:S02]  /*1160*/  PRMT R11, R44, 0x7632, R11 ;  /* 0x000076322c0b7816 */ /* 0x000fc4000000000b */
[C---:B----4-:R-:W-:Y:S02]  /*1170*/  PRMT R7, R12.reuse, 0x7632, R7 ;  /* 0x000076320c077816 */ /* 0x050fe40000000007 */
[----:B------:R-:W-:Y:S02]  /*1180*/  SHF.L.U32 R9, R12, 0x10, RZ ;  /* 0x000000100c097819 */ /* 0x000fe400000006ff */
[----:B------:R-:W-:Y:S01]  /*1190*/  SHF.L.U32 R11, R11, 0x10, RZ ;  /* 0x000000100b0b7819 */ /* 0x000fe200000006ff */
[----:B------:R-:W-:Y:S01]  /*11a0*/  IMAD.U32 R12, R7, 0x10000, RZ ;  /* 0x00010000070c7824 */ /* 0x000fe200078e00ff */
[----:B0-----:R-:W-:Y:S01]  /*11b0*/  PRMT R156, R13, 0x7632, R156 ;  /* 0x000076320d9c7816 */ /* 0x001fe2000000009c */
[-C--:B------:R-:W-:Y:S01]  /*11c0*/  FMUL.FTZ R8, R8, R9.reuse ;  /* 0x0000000908087220 */ /* 0x080fe20000410000 */
[--C-:B------:R-:W-:Y:S01]  /*11d0*/  FADD.FTZ R96, R96, R9.reuse ;  /* 0x0000000960607221 */ /* 0x100fe20000010000 */
[----:B------:R-:W-:Y:S01]  /*11e0*/  FFMA.FTZ R64, R5, R9, R64 ;  /* 0x0000000905407223 */ /* 0x000fe20000010040 */
[----:B------:R-:W-:Y:S01]  /*11f0*/  PRMT R9, R45, 0x7632, R9 ;  /* 0x000076322d097816 */ /* 0x000fe20000000009 */
[----:B------:R-:W-:Y:S01]  /*1200*/  FMUL.FTZ R7, R11, R12 ;  /* 0x0000000c0b077220 */ /* 0x000fe20000410000 */
[C---:B------:R-:W-:Y:S01]  /*1210*/  PRMT R158, R14.reuse, 0x7632, R158 ;  /* 0x000076320e9e7816 */ /* 0x040fe2000000009e */
[----:B------:R-:W-:Y:S01]  /*1220*/  FADD.FTZ R17, -R215, R17 ;  /* 0x00000011d7117221 */ /* 0x000fe20000010100 */
[----:B------:R-:W-:Y:S01]  /*1230*/  SHF.L.U32 R159, R14, 0x10, RZ ;  /* 0x000000100e9f7819 */ /* 0x000fe200000006ff */
[----:B------:R-:W-:Y:S01]  /*1240*/  FMUL.FTZ R14, R6, R165 ;  /* 0x000000a5060e7220 */ /* 0x000fe20000410000 */
[----:B------:R-:W-:-:S02]  /*1250*/  SHF.L.U32 R11, R9, 0x10, RZ ;  /* 0x00000010090b7819 */ /* 0x000fc400000006ff */
[----:B------:R-:W-:Y:S01]  /*1260*/  SHF.L.U32 R156, R156, 0x10, RZ ;  /* 0x000000109c9c7819 */ /* 0x000fe200000006ff */
[----:B------:R-:W-:Y:S01]  /*1270*/  FADD.FTZ R163, -R215, R10 ;  /* 0x0000000ad7a37221 */ /* 0x000fe20000010100 */
[----:B------:R-:W-:Y:S02]  /*1280*/  IMAD.U32 R157, R13, 0x10000, RZ ;  /* 0x000100000d9d7824 */ /* 0x000fe400078e00ff */
[----:B------:R-:W-:Y:S01]  /*1290*/  FADD.FTZ R223, -R215, R18 ;  /* 0x00000012d7df7221 */ /* 0x000fe20000010100 */
[C---:B------:R-:W-:Y:S01]  /*12a0*/  FMUL.FTZ R10, R6.reuse, R161 ;  /* 0x000000a1060a7220 */ /* 0x040fe20000410000 */
[----:B------:R-:W-:Y:S01]  /*12b0*/  SHF.L.U32 R13, R45, 0x10, RZ ;  /* 0x000000102d0d7819 */ /* 0x000fe200000006ff */
[----:B------:R-:W-:Y:S01]  /*12c0*/  FMUL.FTZ R18, R6, R17 ;  /* 0x0000001106127220 */ /* 0x000fe20000410000 */
[----:B-1----:R-:W-:Y:S01]  /*12d0*/  FADD.FTZ R20, R225, R8 ;  /* 0x00000008e1147221 */ /* 0x002fe20000010000 */
[-C--:B------:R-:W-:Y:S01]  /*12e0*/  FMUL.FTZ R11, R11, R156.reuse ;  /* 0x0000009c0b0b7220 */ /* 0x080fe20000410000 */
[----:B------:R-:W-:Y:S01]  /*12f0*/  FFMA.FTZ R67, R14, R156, R67 ;  /* 0x0000009c0e437223 */ /* 0x000fe20000010043 */
[----:B------:R-:W-:Y:S01]  /*1300*/  FADD.FTZ R99, R99, R156 ;  /* 0x0000009c63637221 */ /* 0x000fe20000010000 */
[----:B------:R-:W-:Y:S01]  /*1310*/  FFMA.FTZ R17, R5, R8, R224 ;  /* 0x0000000805117223 */ /* 0x000fe200000100e0 */
[----:B------:R-:W-:Y:S01]  /*1320*/  SHF.L.U32 R21, R15, 0x10, RZ ;  /* 0x000000100f157819 */ /* 0x000fe200000006ff */
[----:B------:R-:W-:Y:S01]  /*1330*/  FADD.FTZ R167, -R215, R16 ;  /* 0x00000010d7a77221 */ /* 0x000fe20000010100 */
[----:B------:R-:W-:Y:S01]  /*1340*/  SHF.L.U32 R156, R47, 0x10, RZ ;  /* 0x000000102f9c7819 */ /* 0x000fe200000006ff */
[----:B------:R-:W-:Y:S01]  /*1350*/  FADD.FTZ R227, -R215, R19 ;  /* 0x00000013d7e37221 */ /* 0x000fe20000010100 */
[----:B------:R-:W-:Y:S01]  /*1360*/  FFMA.FTZ R65, R10, R12, R65 ;  /* 0x0000000c0a417223 */ /* 0x000fe20000010041 */
[----:B------:R-:W-:Y:S01]  /*1370*/  FADD.FTZ R97, R97, R12 ;  /* 0x0000000c61617221 */ /* 0x000fe20000010000 */
        /* <DEDUP_REMOVED lines=9> */
[----:B------:R-:W-:Y:S01]  /*1410*/  FADD.FTZ R98, R98, R157 ;  /* 0x0000009d62627221 */ /* 0x000fe20000010000 */
[----:B------:R-:W-:Y:S01]  /*1420*/  FFMA.FTZ R66, R9, R157, R66 ;  /* 0x0000009d09427223 */ /* 0x000fe20000010042 */
[----:B------:R-:W-:Y:S01]  /*1430*/  FADD.FTZ R156, R19, R12 ;  /* 0x0000000c139c7221 */ /* 0x000fe20000010000 */
[----:B------:R-:W-:Y:S01]  /*1440*/  FFMA.FTZ R157, R9, R12, R20 ;  /* 0x0000000c099d7223 */ /* 0x000fe20000010014 */
[----:B------:R-:W-:Y:S01]  /*1450*/  SHF.L.U32 R158, R158, 0x10, RZ ;  /* 0x000000109e9e7819 */ /* 0x000fe200000006ff */
[-C--:B------:R-:W-:Y:S01]  /*1460*/  FMUL.FTZ R16, R16, R159.reuse ;  /* 0x0000009f10107220 */ /* 0x080fe20000410000 */
[----:B------:R-:W-:Y:S01]  /*1470*/  FADD.FTZ R100, R100, R159 ;  /* 0x0000009f64647221 */ /* 0x000fe20000010000 */
[----:B------:R-:W-:Y:S01]  /*1480*/  FFMA.FTZ R68, R13, R159, R68 ;  /* 0x0000009f0d447223 */ /* 0x000fe20000010044 */
[----:B------:R-:W-:-:S02]  /*1490*/  IMAD.U32 R15, R15, 0x10000, RZ ;  /* 0x000100000f0f7824 */ /* 0x000fc400078e00ff */
[----:B------:R-:W-:Y:S01]  /*14a0*/  FADD.FTZ R159, R156, R11 ;  /* 0x0000000b9c9f7221 */ /* 0x000fe20000010000 */
[----:B------:R-:W-:Y:S01]  /*14b0*/  FFMA.FTZ R156, R14, R11, R157 ;  /* 0x0000000b0e9c7223 */ /* 0x000fe2000001009d */
[----:B------:R-:W-:Y:S01]  /*14c0*/  FADD.FTZ R101, R101, R158 ;  /* 0x0000009e65657221 */ /* 0x000fe20000010000 */
[-C--:B------:R-:W-:Y:S01]  /*14d0*/  FMUL.FTZ R15, R15, R158.reuse ;  /* 0x0000009e0f0f7220 */ /* 0x080fe20000410000 */
[----:B------:R-:W-:Y:S01]  /*14e0*/  FFMA.FTZ R69, R18, R158, R69 ;  /* 0x0000009e12457223 */ /* 0x000fe20000010045 */
        /* <DEDUP_REMOVED lines=17> */
[----:B------:R-:W-:-:S07]  /*1600*/  FFMA.FTZ R224, R20, R21, R157 ;  /* 0x0000001514e07223 */ /* 0x000fce000001009d */
.L_x_6205:
[----:B------:R-:W-:Y:S05]  /*1610*/  BSYNC.RECONVERGENT B2 ;  /* 0x0000000000027941 */ /* 0x000fea0003800200 */
.L_x_6204:
        /* <DEDUP_REMOVED lines=14> */
[----:B------:R-:W0:Y:S02]  /*1700*/  @P0 LDC.64 R22, c[0x0][0x438] ;  /* 0x00010e00ff160b82 */ /* 0x000e240000000a00 */
[----:B0-----:R-:W-:-:S05]  /*1710*/  @P0 IMAD.WIDE.U32 R22, R220, 0x20, R22 ;  /* 0x00000020dc160825 */ /* 0x001fca00078e0016 */
[----:B------:R-:W5:Y:S04]  /*1720*/  @P0 LDG.E.128 R136, desc[UR6][R22.64] ;  /* 0x0000000616880981 */ /* 0x000f68000c1e1d00 */
[----:B------:R0:W5:Y:S02]  /*1730*/  @P0 LDG.E.128 R140, desc[UR6][R22.64+0x10] ;  /* 0x00001006168c0981 */ /* 0x000164000c1e1d00 */
[----:B0-----:R-:W-:Y:S02]  /*1740*/  SHF.L.U32 R22, R48, 0x10, RZ ;  /* 0x0000001030167819 */ /* 0x001fe400000006ff */
[C---:B------:R-:W-:Y:S02]  /*1750*/  PRMT R173, R51.reuse, 0x7632, R173 ;  /* 0x0000763233ad7816 */ /* 0x040fe400000000ad */
[----:B------:R-:W-:-:S02]  /*1760*/  SHF.L.U32 R170, R51, 0x10, RZ ;  /* 0x0000001033aa7819 */ /* 0x000fc400000006ff */
[----:B------:R-:W-:Y:S01]  /*1770*/  SHF.L.U32 R173, R173, 0x10, RZ ;  /* 0x00000010adad7819 */ /* 0x000fe200000006ff */
[----:B------:R-:W-:Y:S01]  /*1780*/  VIADD R219, R219, 0x20 ;  /* 0x00000020dbdb7836 */ /* 0x000fe20000000000 */
[----:B------:R-:W-:Y:S02]  /*1790*/  IADD3 R221, PT, PT, R221, 0x20, RZ ;  /* 0x00000020dddd7810 */ /* 0x000fe40007ffe0ff */
[----:B------:R-:W-:Y:S01]  /*17a0*/  IADD3 R220, PT, PT, R220, 0x20, RZ ;  /* 0x00000020dcdc7810 */ /* 0x000fe20007ffe0ff */
[C---:B---3--:R-:W-:Y:S01]  /*17b0*/  FADD.FTZ R165, -R215.reuse, R24 ;  /* 0x00000018d7a57221 */ /* 0x048fe20000010100 */
[C-C-:B------:R-:W-:Y:S01]  /*17c0*/  FADD.FTZ R169, -R215.reuse, R26.reuse ;  /* 0x0000001ad7a97221 */ /* 0x140fe20000010100 */
[----:B------:R-:W-:Y:S01]  /*17d0*/  PRMT R26, R48, 0x7632, R26 ;  /* 0x00007632301a7816 */ /* 0x000fe2000000001a */
[C---:B------:R-:W-:Y:S01]  /*17e0*/  FADD.FTZ R167, -R215.reuse, R25 ;  /* 0x00000019d7a77221 */ /* 0x040fe20000010100 */
[----:B------:R-:W-:Y:S01]  /*17f0*/  FADD.FTZ R171, -R215, R27 ;  /* 0x0000001bd7ab7221 */ /* 0x000fe20000010100 */
[----:B------:R-:W-:Y:S01]  /*1800*/  FMUL.FTZ R23, R6, R165 ;  /* 0x000000a506177220 */ /* 0x000fe20000410000 */
[----:B----4-:R-:W-:-:S02]  /*1810*/  PRMT R24, R28, 0x7632, R24 ;  /* 0x000076321c187816 */ /* 0x010fc40000000018 */
[----:B------:R-:W-:Y:S01]  /*1820*/  SHF.L.U32 R25, R28, 0x10, RZ ;  /* 0x000000101c197819 */ /* 0x000fe200000006ff */
[----:B------:R-:W-:Y:S01]  /*1830*/  IMAD.U32 R163, R30, 0x10000, RZ ;  /* 0x000100001ea37824 */ /* 0x000fe200078e00ff */
[----:B------:R-:W-:Y:S02]  /*1840*/  SHF.L.U32 R26, R26, 0x10, RZ ;  /* 0x000000101a1a7819 */ /* 0x000fe400000006ff */
[----:B------:R-:W-:Y:S01]  /*1850*/  SHF.L.U32 R27, R24, 0x10, RZ ;  /* 0x00000010181b7819 */ /* 0x000fe200000006ff */
[----:B------:R-:W-:Y:S01]  /*1860*/  FMUL.FTZ R24, R6, R167 ;  /* 0x000000a706187220 */ /* 0x000fe20000410000 */
[----:B------:R-:W-:Y:S02]  /*1870*/  PRMT R162, R30, 0x7632, R162 ;  /* 0x000076321ea27816 */ /* 0x000fe400000000a2 */
[----:B------:R-:W-:Y:S02]  /*1880*/  PRMT R160, R29, 0x7632, R160 ;  /* 0x000076321da07816 */ /* 0x000fe400000000a0 */
[----:B------:R-:W-:Y:S01]  /*1890*/  PRMT R30, R49, 0x7632, R30 ;  /* 0x00007632311e7816 */ /* 0x000fe2000000001e */
[-C--:B------:R-:W-:Y:S01]  /*18a0*/  FMUL.FTZ R22, R22, R25.reuse ;  /* 0x0000001916167220 */ /* 0x080fe20000410000 */
[----:B------:R-:W-:Y:S01]  /*18b0*/  FADD.FTZ R104, R104, R25 ;  /* 0x0000001968687221 */ /* 0x000fe20000010000 */
[----:B------:R-:W-:Y:S01]  /*18c0*/  FFMA.FTZ R72, R23, R25, R72 ;  /* 0x0000001917487223 */ /* 0x000fe20000010048 */
[----:B------:R-:W-:Y:S01]  /*18d0*/  SHF.L.U32 R29, R29, 0x10, RZ ;  /* 0x000000101d1d7819 */ /* 0x000fe200000006ff */
[-C--:B------:R-:W-:Y:S01]  /*18e0*/  FMUL.FTZ R25, R26, R27.reuse ;  /* 0x0000001b1a197220 */ /* 0x080fe20000410000 */
[C---:B------:R-:W-:Y:S01]  /*18f0*/  PRMT R164, R31.reuse, 0x7632, R164 ;  /* 0x000076321fa47816 */ /* 0x040fe200000000a4 */
[----:B------:R-:W-:Y:S01]  /*1900*/  FFMA.FTZ R73, R24, R27, R73 ;  /* 0x0000001b18497223 */ /* 0x000fe20000010049 */
[----:B------:R-:W-:Y:S01]  /*1910*/  SHF.L.U32 R161, R31, 0x10, RZ ;  /* 0x000000101fa17819 */ /* 0x000fe200000006ff */
[----:B------:R-:W-:Y:S01]  /*1920*/  FADD.FTZ R105, R105, R27 ;  /* 0x0000001b69697221 */ /* 0x000fe20000010000 */
[----:B------:R-:W-:Y:S01]  /*1930*/  FADD.FTZ R31, -R215, R156 ;  /* 0x0000009cd71f7221 */ /* 0x000fe20000010100 */
[----:B------:R-:W-:Y:S01]  /*1940*/  IMAD.U32 R28, R49, 0x10000, RZ ;  /* 0x00010000311c7824 */ /* 0x000fe200078e00ff */
[----:B------:R-:W-:Y:S01]  /*1950*/  SHF.L.U32 R30, R30, 0x10, RZ ;  /* 0x000000101e1e7819 */ /* 0x000fe200000006ff */
[----:B------:R-:W-:Y:S01]  /*1960*/  FMUL.FTZ R27, R6, R169 ;  /* 0x000000a9061b7220 */ /* 0x000fe20000410000 */
[----:B------:R-:W-:-:S02]  /*1970*/  SHF.L.U32 R160, R160, 0x10, RZ ;  /* 0x00000010a0a07819 */ /* 0x000fc400000006ff */
[----:B------:R-:W-:Y:S01]  /*1980*/  SHF.L.U32 R156, R50, 0x10, RZ ;  /* 0x00000010329c7819 */ /* 0x000fe200000006ff */
[----:B------:R-:W-:Y:S01]  /*1990*/  FADD.FTZ R157, -R215, R157 ;  /* 0x0000009dd79d7221 */ /* 0x000fe20000010100 */
[-C--:B------:R-:W-:Y:S01]  /*19a0*/  FMUL.FTZ R26, R28, R29.reuse ;  /* 0x0000001d1c1a7220 */ /* 0x080fe20000410000 */
[----:B------:R-:W-:Y:S01]  /*19b0*/  FADD.FTZ R106, R106, R29 ;  /* 0x0000001d6a6a7221 */ /* 0x000fe20000010000 */
[----:B------:R-:W-:Y:S01]  /*19c0*/  FFMA.FTZ R74, R27, R29, R74 ;  /* 0x0000001d1b4a7223 */ /* 0x000fe2000001004a */
[----:B------:R-:W-:Y:S01]  /*19d0*/  FMUL.FTZ R29, R30, R160 ;  /* 0x000000a01e1d7220 */ /* 0x000fe20000410000 */
[----:B------:R-:W-:Y:S01]  /*19e0*/  FMUL.FTZ R30, R156, R163 ;  /* 0x000000a39c1e7220 */ /* 0x000fe20000410000 */
[----:B------:R-:W-:Y:S01]  /*19f0*/  FMUL.FTZ R168, R6, R157 ;  /* 0x0000009d06a87220 */ /* 0x000fe20000410000 */
[----:B------:R-:W-:Y:S01]  /*1a00*/  FADD.FTZ R156, R225, R22 ;  /* 0x00000016e19c7221 */ /* 0x000fe20000010000 */
[----:B------:R-:W-:Y:S01]  /*1a10*/  FFMA.FTZ R157, R23, R22, R224 ;  /* 0x00000016179d7223 */ /* 0x000fe200000100e0 */
[----:B------:R-:W-:-:S02]  /*1a20*/  FADD.FTZ R227, -R215, R159 ;  /* 0x0000009fd7e37221 */ /* 0x000fc40000010100 */
[----:B------:R-:W-:Y:S01]  /*1a30*/  FADD.FTZ R159, R156, R25 ;  /* 0x000000199c9f7221 */ /* 0x000fe20000010000 */
[----:B------:R-:W-:Y:S01]  /*1a40*/  FFMA.FTZ R156, R24, R25, R157 ;  /* 0x00000019189c7223 */ /* 0x000fe2000001009d */
[----:B------:R-:W-:Y:S01]  /*1a50*/  FADD.FTZ R223, -R215, R158 ;  /* 0x0000009ed7df7221 */ /* 0x000fe20000010100 */
[----:B------:R-:W-:Y:S01]  /*1a60*/  PRMT R169, R50, 0x7632, R169 ;  /* 0x0000763232a97816 */ /* 0x000fe200000000a9 */
[----:B------:R-:W-:Y:S01]  /*1a70*/  FMUL.FTZ R28, R6, R171 ;  /* 0x000000ab061c7220 */ /* 0x000fe20000410000 */
[----:B------:R-:W-:Y:S01]  /*1a80*/  FADD.FTZ R158, R159, R26 ;  /* 0x0000001a9f9e7221 */ /* 0x000fe20000010000 */
[----:B------:R-:W-:Y:S01]  /*1a90*/  FFMA.FTZ R157, R27, R26, R156 ;  /* 0x0000001a1b9d7223 */ /* 0x000fe2000001009c */
[----:B------:R-:W-:Y:S01]  /*1aa0*/  SHF.L.U32 R169, R169, 0x10, RZ ;  /* 0x00000010a9a97819 */ /* 0x000fe200000006ff */
[----:B------:R-:W-:Y:S02]  /*1ab0*/  IMAD.U32 R162, R162, 0x10000, RZ ;  /* 0x00010000a2a27824 */ /* 0x000fe400078e00ff */
        /* <DEDUP_REMOVED lines=27> */
.L_x_6207:
[----:B------:R-:W-:Y:S05]  /*1c70*/  BSYNC.RECONVERGENT B2 ;  /* 0x0000000000027941 */ /* 0x000fea0003800200 */
.L_x_6206:
        /* <DEDUP_REMOVED lines=12> */
[----:B------:R-:W5:Y:S07]  /*1d40*/  LDG.E.64 R184, desc[UR6][R174.64] ;  /* 0x00000006aeb87981 */ /* 0x000f6e000c1e1b00 */
[----:B------:R-:W0:Y:S01]  /*1d50*/  @P0 LDC.64 R176, c[0x0][0x438] ;  /* 0x00010e00ffb00b82 */ /* 0x000e220000000a00 */
[----:B------:R-:W-:Y:S01]  /*1d60*/  SHF.L.U32 R186, R53, 0x10, RZ ;  /* 0x0000001035ba7819 */ /* 0x000fe200000006ff */
[----:B0-----:R-:W-:-:S05]  /*1d70*/  @P0 IMAD.WIDE.U32 R176, R220, 0x20, R176 ;  /* 0x00000020dcb00825 */ /* 0x001fca00078e00b0 */
[----:B------:R-:W5:Y:S04]  /*1d80*/  @P0 LDG.E.128 R36, desc[UR6][R176.64] ;  /* 0x00000006b0240981 */ /* 0x000f68000c1e1d00 */
[----:B------:R0:W5:Y:S02]  /*1d90*/  @P0 LDG.E.128 R32, desc[UR6][R176.64+0x10] ;  /* 0x00001006b0200981 */ /* 0x000164000c1e1d00 */
[----:B0-----:R-:W-:-:S04]  /*1da0*/  PRMT R177, R52, 0x7632, R177 ;  /* 0x0000763234b17816 */ /* 0x001fc800000000b1 */
[----:B------:R-:W-:Y:S02]  /*1db0*/  SHF.L.U32 R177, R177, 0x10, RZ ;  /* 0x00000010b1b17819 */ /* 0x000fe400000006ff */
[----:B------:R-:W-:Y:S01]  /*1dc0*/  SHF.L.U32 R190, R54, 0x10, RZ ;  /* 0x0000001036be7819 */ /* 0x000fe200000006ff */
[----:B------:R-:W-:Y:S02]  /*1dd0*/  IMAD.U32 R194, R55, 0x10000, RZ ;  /* 0x0001000037c27824 */ /* 0x000fe400078e00ff */
[C---:B---3--:R-:W-:Y:S01]  /*1de0*/  FADD.FTZ R187, -R215.reuse, R156 ;  /* 0x0000009cd7bb7221 */ /* 0x048fe20000010100 */
[C---:B------:R-:W-:Y:S01]  /*1df0*/  FADD.FTZ R189, -R215.reuse, R157 ;  /* 0x0000009dd7bd7221 */ /* 0x040fe20000010100 */
[C---:B------:R-:W-:Y:S01]  /*1e00*/  FADD.FTZ R193, -R215.reuse, R159 ;  /* 0x0000009fd7c17221 */ /* 0x040fe20000010100 */
[----:B------:R-:W-:Y:S01]  /*1e10*/  SHF.L.U32 R156, R52, 0x10, RZ ;  /* 0x00000010349c7819 */ /* 0x000fe200000006ff */
[----:B------:R-:W-:Y:S01]  /*1e20*/  FADD.FTZ R191, -R215, R158 ;  /* 0x0000009ed7bf7221 */ /* 0x000fe20000010100 */
[----:B----4-:R-:W-:-:S02]  /*1e30*/  PRMT R157, R164, 0x7632, R157 ;  /* 0x00007632a49d7816 */ /* 0x010fc4000000009d */
[----:B------:R-:W-:Y:S02]  /*1e40*/  SHF.L.U32 R159, R164, 0x10, RZ ;  /* 0x00000010a49f7819 */ /* 0x000fe400000006ff */
[----:B------:R-:W-:Y:S01]  /*1e50*/  SHF.L.U32 R158, R157, 0x10, RZ ;  /* 0x000000109d9e7819 */ /* 0x000fe200000006ff */
[----:B------:R-:W-:Y:S02]  /*1e60*/  FMUL.FTZ R175, R6, R187 ;  /* 0x000000bb06af7220 */ /* 0x000fe40000410000 */
[----:B------:R-:W-:Y:S01]  /*1e70*/  FMUL.FTZ R174, R156, R159 ;  /* 0x0000009f9cae7220 */ /* 0x000fe20000410000 */
[C-C-:B------:R-:W-:Y:S01]  /*1e80*/  FADD.FTZ R195, -R215.reuse, R160.reuse ;  /* 0x000000a0d7c37221 */ /* 0x140fe20000010100 */
[--C-:B------:R-:W-:Y:S01]  /*1e90*/  FADD.FTZ R219, -R215, R161.reuse ;  /* 0x000000a1d7db7221 */ /* 0x100fe20000010100 */
[C---:B------:R-:W-:Y:S01]  /*1ea0*/  FMUL.FTZ R176, R6.reuse, R189 ;  /* 0x000000bd06b07220 */ /* 0x040fe20000410000 */
[----:B------:R-:W-:Y:S01]  /*1eb0*/  FMUL.FTZ R188, R6, R193 ;  /* 0x000000c106bc7220 */ /* 0x000fe20000410000 */
[----:B------:R-:W-:Y:S01]  /*1ec0*/  PRMT R160, R165, 0x7632, R160 ;  /* 0x00007632a5a07816 */ /* 0x000fe200000000a0 */
[----:B------:R-:W-:Y:S01]  /*1ed0*/  FMUL.FTZ R177, R177, R158 ;  /* 0x0000009eb1b17220 */ /* 0x000fe20000410000 */
[----:B------:R-:W-:Y:S01]  /*1ee0*/  PRMT R161, R166, 0x7632, R161 ;  /* 0x00007632a6a17816 */ /* 0x000fe200000000a1 */
[----:B------:R-:W-:Y:S01]  /*1ef0*/  FADD.FTZ R156, R225, R174 ;  /* 0x000000aee19c7221 */ /* 0x000fe20000010000 */
[----:B------:R-:W-:Y:S01]  /*1f00*/  PRMT R193, R54, 0x7632, R193 ;  /* 0x0000763236c17816 */ /* 0x000fe200000000c1 */
[----:B------:R-:W-:Y:S01]  /*1f10*/  FFMA.FTZ R157, R175, R174, R224 ;  /* 0x000000aeaf9d7223 */ /* 0x000fe200000100e0 */
[----:B------:R-:W-:-:S02]  /*1f20*/  SHF.L.U32 R165, R165, 0x10, RZ ;  /* 0x00000010a5a57819 */ /* 0x000fc400000006ff */
[----:B------:R-:W-:Y:S01]  /*1f30*/  PRMT R189, R53, 0x7632, R189 ;  /* 0x0000763235bd7816 */ /* 0x000fe200000000bd */
[----:B------:R-:W-:Y:S01]  /*1f40*/  FFMA.FTZ R113, R176, R158, R113 ;  /* 0x0000009eb0717223 */ /* 0x000fe20000010071 */
[----:B------:R-:W-:Y:S01]  /*1f50*/  FADD.FTZ R145, R145, R158 ;  /* 0x0000009e91917221 */ /* 0x000fe20000010000 */
[----:B------:R-:W-:Y:S01]  /*1f60*/  FADD.FTZ R144, R144, R159 ;  /* 0x0000009f90907221 */ /* 0x000fe20000010000 */
[----:B------:R-:W-:Y:S01]  /*1f70*/  FFMA.FTZ R112, R175, R159, R112 ;  /* 0x0000009faf707223 */ /* 0x000fe20000010070 */
[----:B------:R-:W-:Y:S01]  /*1f80*/  SHF.L.U32 R193, R193, 0x10, RZ ;  /* 0x00000010c1c17819 */ /* 0x000fe200000006ff */
[----:B------:R-:W-:Y:S01]  /*1f90*/  FMUL.FTZ R192, R6, R219 ;  /* 0x000000db06c07220 */ /* 0x000fe20000410000 */
[----:B------:R-:W-:Y:S01]  /*1fa0*/  SHF.L.U32 R158, R161, 0x10, RZ ;  /* 0x00000010a19e7819 */ /* 0x000fe200000006ff */
[----:B------:R-:W-:Y:S01]  /*1fb0*/  FADD.FTZ R159, R156, R177 ;  /* 0x000000b19c9f7221 */ /* 0x000fe20000010000 */
[----:B------:R-:W-:Y:S01]  /*1fc0*/  SHF.L.U32 R160, R160, 0x10, RZ ;  /* 0x00000010a0a07819 */ /* 0x000fe200000006ff */
[----:B------:R-:W-:-:S02]  /*1fd0*/  IMAD.U32 R189, R189, 0x10000, RZ ;  /* 0x00010000bdbd7824 */ /* 0x000fc400078e00ff */
[----:B------:R-:W-:Y:S01]  /*1fe0*/  FMUL.FTZ R187, R6, R191 ;  /* 0x000000bf06bb7220 */ /* 0x000fe20000410000 */
[----:B------:R-:W-:Y:S01]  /*1ff0*/  FMUL.FTZ R186, R186, R165 ;  /* 0x000000a5baba7220 */ /* 0x000fe20000410000 */
[----:B------:R-:W-:Y:S01]  /*2000*/  FFMA.FTZ R156, R176, R177, R157 ;  /* 0x000000b1b09c7223 */ /* 0x000fe2000001009d */
[-C--:B------:R-:W-:Y:S01]  /*2010*/  FMUL.FTZ R193, R193, R158.reuse ;  /* 0x0000009ec1c17220 */ /* 0x080fe20000410000 */
[----:B------:R-:W-:Y:S01]  /*2020*/  FFMA.FTZ R117, R192, R158, R117 ;  /* 0x0000009ec0757223 */ /* 0x000fe20000010075 */
[----:B------:R-:W-:Y:S01]  /*2030*/  FADD.FTZ R149, R149, R158 ;  /* 0x0000009e95957221 */ /* 0x000fe20000010000 */
[----:B------:R-:W-:Y:S02]  /*2040*/  IMAD.U32 R197, R166, 0x10000, RZ ;  /* 0x00010000a6c57824 */ /* 0x000fe400078e00ff */
[----:B------:R-:W-:Y:S01]  /*2050*/  FMUL.FTZ R189, R189, R160 ;  /* 0x000000a0bdbd7220 */ /* 0x000fe20000410000 */
[----:B------:R-:W-:Y:S01]  /*2060*/  FADD.FTZ R158, R159, R186 ;  /* 0x000000ba9f9e7221 */ /* 0x000fe20000010000 */
[----:B------:R-:W-:Y:S01]  /*2070*/  FFMA.FTZ R157, R187, R186, R156 ;  /* 0x000000babb9d7223 */ /* 0x000fe2000001009c */
[----:B------:R-:W-:Y:S01]  /*2080*/  FMUL.FTZ R191, R6, R195 ;  /* 0x000000c306bf7220 */ /* 0x000fe20000410000 */
[----:B------:R-:W-:Y:S01]  /*2090*/  FMUL.FTZ R190, R190, R197 ;  /* 0x000000c5bebe7220 */ /* 0x000fe20000410000 */
[----:B------:R-:W-:Y:S01]  /*20a0*/  FADD.FTZ R159, R158, R189 ;  /* 0x000000bd9e9f7221 */ /* 0x000fe20000010000 */
[----:B------:R-:W-:Y:S01]  /*20b0*/  FFMA.FTZ R156, R188, R189, R157 ;  /* 0x000000bdbc9c7223 */ /* 0x000fe2000001009d */
[--C-:B------:R-:W-:Y:S01]  /*20c0*/  FADD.FTZ R221, -R215, R162.reuse ;  /* 0x000000a2d7dd7221 */ /* 0x100fe20000010100 */
[----:B------:R-:W-:Y:S01]  /*20d0*/  PRMT R162, R167, 0x7632, R162 ;  /* 0x00007632a7a27816 */ /* 0x000fe200000000a2 */
[--C-:B------:R-:W-:Y:S01]  /*20e0*/  FADD.FTZ R148, R148, R197.reuse ;  /* 0x000000c594947221 */ /* 0x100fe20000010000 */
[----:B------:R-:W-:Y:S01]  /*20f0*/  FFMA.FTZ R116, R191, R197, R116 ;  /* 0x000000c5bf747223 */ /* 0x000fe20000010074 */
        /* <DEDUP_REMOVED lines=25> */
[----:B------:R-:W-:Y:S06]  /*2290*/  BRA `(.L_x_6208) ;  /* 0x0000000400347947 */ /* 0x000fec0003800000 */
.L_x_6201:
[----:B-----5:R-:W-:Y:S01]  /*22a0*/  ISETP.GE.AND P2, PT, R218, 0x1, PT ;  /* 0x00000001da00780c */ /* 0x020fe20003f46270 */
[----:B------:R-:W-:Y:S01]  /*22b0*/  UISETP.NE.U32.AND UP0, UPT, UR10, URZ, UPT ;  /* 0x000000ff0a00728c */ /* 0x000fe2000bf05070 */
[----:B------:R-:W-:Y:S01]  /*22c0*/  MOV R0, UR14 ;  /* 0x0000000e00007c02 */ /* 0x000fe20008000f00 */
[----:B------:R-:W-:Y:S02]  /*22d0*/  IMAD.MOV.U32 R215, RZ, RZ, RZ ;  /* 0x000000ffffd77224 */ /* 0x000fe400078e00ff */
        /* <DEDUP_REMOVED lines=27> */
[----:B------:R-:W-:Y:S02]  /*2490*/  CS2R R224, SRZ ;  /* 0x0000000000e07805 */ /* 0x000fe4000001ff00 */
[----:B------:R-:W-:-:S09]  /*24a0*/  @P4 IADD3 R215, PT, PT, R215, 0x20, RZ ;  /* 0x00000020d7d74810 */ /* 0x000fd20007ffe0ff */
[----:B---3--:R-:W-:Y:S05]  /*24b0*/  @!P5 BRA `(.L_x_6208) ;  /* 0x0000000000acd947 */ /* 0x008fea0003800000 */
[----:B------:R-:W0:Y:S02]  /*24c0*/  LDC.64 R156, c[0x0][0x3b0] ;  /* 0x0000ec00ff9c7b82 */ /* 0x000e240000000a00 */
[----:B0-----:R-:W-:-:S05]  /*24d0*/  IMAD.WIDE.U32 R156, R215, 0x8, R156 ;  /* 0x00000008d79c7825 */ /* 0x001fca00078e009c */
[----:B------:R1:W5:Y:S01]  /*24e0*/  LDG.E.64 R184, desc[UR6][R156.64] ;  /* 0x000000069cb87981 */ /* 0x000362000c1e1b00 */
[----:B------:R-:W-:Y:S05]  /*24f0*/  BRA `(.L_x_6208) ;  /* 0x00000000009c7947 */ /* 0x000fea0003800000 */
.L_x_6209:
        /* <DEDUP_REMOVED lines=17> */
[----:B------:R-:W-:Y:S01]  /*2610*/  @P3 IADD3 R215, PT, PT, R215, 0x20, RZ ;  /* 0x00000020d7d73810 */ /* 0x000fe20007ffe0ff */
[----:B------:R0:W5:Y:S04]  /*2620*/  @P6 LDG.E.128 R124, desc[UR6][R222.64+0x10] ;  /* 0x00001006de7c6981 */ /* 0x000168000c1e1d00 */
[----:B------:R0:W5:Y:S01]  /*2630*/  @P3 LDG.E.64 R182, desc[UR6][R164.64] ;  /* 0x00000006a4b63981 */ /* 0x000162000c1e1b00 */
[----:B------:R-:W2:Y:S01]  /*2640*/  @P5 LDC.64 R156, c[0x0][0x3b0] ;  /* 0x0000ec00ff9c5b82 */ /* 0x000ea20000000a00 */
[C---:B---3--:R-:W-:Y:S01]  /*2650*/  @P3 IMAD.WIDE.U32 R166, R219.reuse, 0x20, R166 ;  /* 0x00000020dba63825 */ /* 0x048fe200078e00a6 */
[----:B------:R-:W-:-:S04]  /*2660*/  @P3 IADD3 R219, PT, PT, R219, 0x20, RZ ;  /* 0x00000020dbdb3810 */ /* 0x000fc80007ffe0ff */
[----:B------:R0:W5:Y:S02]  /*2670*/  @P3 LDG.E.128 R128, desc[UR6][R166.64] ;  /* 0x00000006a6803981 */ /* 0x000164000c1e1d00 */
[----:B------:R-:W3:Y:S01]  /*2680*/  @P5 LDC.64 R158, c[0x0][0x438] ;  /* 0x00010e00ff9e5b82 */ /* 0x000ee20000000a00 */
[C---:B----4-:R-:W-:Y:S01]  /*2690*/  @P4 IMAD.WIDE.U32 R160, R215.reuse, 0x8, R160 ;  /* 0x00000008d7a04825 */ /* 0x050fe200078e00a0 */
[----:B------:R-:W-:Y:S01]  /*26a0*/  @P4 IADD3 R215, PT, PT, R215, 0x20, RZ ;  /* 0x00000020d7d74810 */ /* 0x000fe20007ffe0ff */
[----:B------:R0:W5:Y:S04]  /*26b0*/  @P3 LDG.E.128 R132, desc[UR6][R166.64+0x10] ;  /* 0x00001006a6843981 */ /* 0x000168000c1e1d00 */
[----:B------:R0:W5:Y:S01]  /*26c0*/  @P4 LDG.E.64 R178, desc[UR6][R160.64] ;  /* 0x00000006a0b24981 */ /* 0x000162000c1e1b00 */
[----:B-1----:R-:W-:-:S04]  /*26d0*/  @P4 IMAD.WIDE.U32 R162, R219, 0x20, R162 ;  /* 0x00000020dba24825 */ /* 0x002fc800078e00a2 */
[----:B------:R-:W-:Y:S01]  /*26e0*/  @P4 VIADD R219, R219, 0x20 ;  /* 0x00000020dbdb4836 */ /* 0x000fe20000000000 */
[----:B------:R0:W5:Y:S01]  /*26f0*/  @P4 LDG.E.128 R136, desc[UR6][R162.64] ;  /* 0x00000006a2884981 */ /* 0x000162000c1e1d00 */
[----:B--2---:R-:W-:-:S03]  /*2700*/  @P5 IMAD.WIDE.U32 R156, R215, 0x8, R156 ;  /* 0x00000008d79c5825 */ /* 0x004fc600078e009c */
[----:B------:R0:W5:Y:S04]  /*2710*/  @P4 LDG.E.128 R140, desc[UR6][R162.64+0x10] ;  /* 0x00001006a28c4981 */ /* 0x000168000c1e1d00 */
[----:B------:R0:W5:Y:S01]  /*2720*/  @P5 LDG.E.64 R184, desc[UR6][R156.64] ;  /* 0x000000069cb85981 */ /* 0x000162000c1e1b00 */
[----:B---3--:R-:W-:-:S05]  /*2730*/  @P5 IMAD.WIDE.U32 R158, R219, 0x20, R158 ;  /* 0x00000020db9e5825 */ /* 0x008fca00078e009e */
[----:B------:R0:W5:Y:S04]  /*2740*/  @P5 LDG.E.128 R36, desc[UR6][R158.64] ;  /* 0x000000069e245981 */ /* 0x000168000c1e1d00 */
[----:B------:R0:W5:Y:S01]  /*2750*/  @P5 LDG.E.128 R32, desc[UR6][R158.64+0x10] ;  /* 0x000010069e205981 */ /* 0x000162000c1e1d00 */
[----:B------:R-:W-:-:S07]  /*2760*/  CS2R R224, SRZ ;  /* 0x0000000000e07805 */ /* 0x000fce000001ff00 */
.L_x_6208:
[----:B------:R-:W-:Y:S05]  /*2770*/  BSYNC.RECONVERGENT B1 ;  /* 0x0000000000017941 */ /* 0x000fea0003800200 */
.L_x_6200:
        /* <DEDUP_REMOVED lines=20> */
.L_x_6307:
[----:B------:R-:W-:Y:S01]  /*28c0*/  @P2 IADD3 R159, PT, PT, R218, -0x1, RZ ;  /* 0xffffffffda9f2810 */ /* 0x000fe20007ffe0ff */
[----:B-1----:R-:W-:Y:S01]  /*28d0*/  FADD.FTZ R156, R163, R156 ;  /* 0x0000009ca39c7221 */ /* 0x002fe20000010000 */
[----:B--2---:R-:W-:Y:S01]  /*28e0*/  FADD.FTZ R157, R162, R157 ;  /* 0x0000009da29d7221 */ /* 0x004fe20000010000 */
[----:B------:R-:W-:Y:S01]  /*28f0*/  ISETP.NE.AND P0, PT, R4, RZ, PT ;  /* 0x000000ff0400720c */ /* 0x000fe20003f05270 */
[----:B------:R-:W-:Y:S02]  /*2900*/  HFMA2 R215, -RZ, RZ, 0, 0 ;  /* 0x00000000ffd77431 */ /* 0x000fe400000001ff */
[----:B------:R-:W-:Y:S02]  /*2910*/  @P2 IMAD R159, R159, R0, RZ ;  /* 0x000000009f9f2224 */ /* 0x000fe400078e02ff */
[----:B------:R-:W-:Y:S01]  /*2920*/  FMUL.FTZ R156, R156, UR9 ;  /* 0x000000099c9c7c20 */ /* 0x000fe20008410000 */
[----:B------:R-:W-:Y:S01]  /*2930*/  BSSY.RECONVERGENT B2, `(.L_x_6211) ;  /* 0x00001a2000027945 */ /* 0x000fe20003800200 */
[----:B------:R-:W-:Y:S01]  /*2940*/  FMUL.FTZ R218, R157, UR9 ;  /* 0x000000099dda7c20 */ /* 0x000fe20008410000 */
[----:B------:R-:W-:-:S04]  /*2950*/  @P2 SHF.R.S32.HI R158, RZ, 0x1f, R159 ;  /* 0x0000001fff9e2819 */ /* 0x000fc8000001149f */
[----:B------:R-:W-:-:S04]  /*2960*/  @P2 LEA.HI R159, R158, R159, RZ, 0x3 ;  /* 0x0000009f9e9f2211 */ /* 0x000fc800078f18ff */
[----:B------:R-:W-:Y:S02]  /*2970*/  @P2 LEA.HI.SX32 R215, R159, R216, 0x1d ;  /* 0x000000d89fd72211 */ /* 0x000fe400078feaff */
[----:B------:R-:W-:Y:S02]  /*2980*/  MOV R216, R217 ;  /* 0x000000d900d87202 */ /* 0x000fe40000000f00 */
[----:B------:R-:W-:Y:S01]  /*2990*/  FSEL R217, R156, RZ, !P0 ;  /* 0x000000ff9cd97208 */ /* 0x000fe20004000000 */
[----:B------:R-:W-:Y:S06]  /*29a0*/  @!P6 BRA `(.L_x_6212) ;  /* 0x000000180068e947 */ /* 0x000fec0003800000 */
[----:B------:R-:W-:Y:S01]  /*29b0*/  UISETP.NE.U32.AND UP0, UPT, UR10, URZ, UPT ;  /* 0x000000ff0a00728c */ /* 0x000fe2000bf05070 */
[----:B------:R-:W-:Y:S03]  /*29c0*/  BSSY.RECONVERGENT B1, `(.L_x_6213) ;  /* 0x000018d000017945 */ /* 0x000fe60003800200 */
[----:B------:R-:W-:-:S09]  /*29d0*/  UISETP.NE.AND.EX UP0, UPT, UR11, URZ, UPT, UP0 ;  /* 0x000000ff0b00728c */ /* 0x000fd2000bf05300 */
[----:B------:R-:W-:Y:S05]  /*29e0*/  BRA.U UP0, `(.L_x_6214) ;  /* 0x0000000d00447547 */ /* 0x000fea000b800000 */
        /* <DEDUP_REMOVED lines=18> */
.L_x_6217:
[----:B------:R-:W-:Y:S05]  /*2b10*/  BSYNC.RECONVERGENT B3 ;  /* 0x0000000000037941 */ /* 0x000fea0003800200 */
.L_x_6216:
        /* <DEDUP_REMOVED lines=13> */
.L_x_6219:
[----:B------:R-:W-:Y:S05]  /*2bf0*/  BSYNC.RECONVERGENT B3 ;  /* 0x0000000000037941 */ /* 0x000fea0003800200 */
.L_x_6218:
        /* <DEDUP_REMOVED lines=13> */
.L_x_6221:
[----:B------:R-:W-:Y:S05]  /*2cd0*/  BSYNC.RECONVERGENT B3 ;  /* 0x0000000000037941 */ /* 0x000fea0003800200 */
.L_x_6220:
        /* <DEDUP_REMOVED lines=13> */
.L_x_6223:
[----:B------:R-:W-:Y:S05]  /*2db0*/  BSYNC.RECONVERGENT B3 ;  /* 0x0000000000037941 */ /* 0x000fea0003800200 */
.L_x_6222:
        /* <DEDUP_REMOVED lines=13> */
.L_x_6225:
[----:B------:R-:W-:Y:S05]  /*2e90*/  BSYNC.RECONVERGENT B3 ;  /* 0x0000000000037941 */ /* 0x000fea0003800200 */
.L_x_6224:
        /* <DEDUP_REMOVED lines=13> */
.L_x_6227:
[----:B------:R-:W-:Y:S05]  /*2f70*/  BSYNC.RECONVERGENT B3 ;  /* 0x0000000000037941 */ /* 0x000fea0003800200 */
.L_x_6226:
        /* <DEDUP_REMOVED lines=13> */
.L_x_6229:
[----:B------:R-:W-:Y:S05]  /*3050*/  BSYNC.RECONVERGENT B3 ;  /* 0x0000000000037941 */ /* 0x000fea0003800200 */
.L_x_6228:
        /* <DEDUP_REMOVED lines=12> */
[----:B------:R-:W-:Y:S01]  /*3120*/  PRMT R155, R155, 0x5410, R157 ;  /* 0x000054109b9b7816 */ /* 0x000fe2000000009d */
[----:B------:R-:W-:Y:S06]  /*3130*/  BRA `(.L_x_6230) ;  /* 0x0000001000547947 */ /* 0x000fec0003800000 */
.L_x_6215:
[-CC-:B------:R-:W-:Y:S01]  /*3140*/  FFMA.FTZ R82, R213, R218.reuse, R217.reuse ;  /* 0x000000dad5527223 */ /* 0x180fe200000100d9 */
[----:B------:R-:W1:Y:S01]  /*3150*/  @P2 LDC.64 R80, c[0x0][0x408] ;  /* 0x00010200ff502b82 */ /* 0x000e620000000a00 */
[----:B------:R-:W-:Y:S01]  /*3160*/  ISETP.GT.AND P0, PT, R214, RZ, PT ;  /* 0x000000ffd600720c */ /* 0x000fe20003f04270 */
[-CC-:B------:R-:W-:Y:S01]  /*3170*/  FFMA.FTZ R87, R212, R218.reuse, R217.reuse ;  /* 0x000000dad4577223 */ /* 0x180fe200000100d9 */
[----:B------:R-:W-:Y:S01]  /*3180*/  FADD.FTZ R85, R211, -R82 ;  /* 0x80000052d3557221 */ /* 0x000fe20000010000 */
[----:B-----5:R-:W-:Y:S01]  /*3190*/  @P2 LOP3.LUT P6, RZ, R180, 0xff, RZ, 0xc0, !PT ;  /* 0x000000ffb4ff2812 */ /* 0x020fe200078cc0ff */
[-CC-:B------:R-:W-:Y:S01]  /*31a0*/  FFMA.FTZ R156, R209, R218.reuse, R217.reuse ;  /* 0x000000dad19c7223 */ /* 0x180fe200000100d9 */
[-C--:B------:R-:W-:Y:S01]  /*31b0*/  FFMA.FTZ R159, R208, R218.reuse, R217 ;  /* 0x000000dad09f7223 */ /* 0x080fe200000100d9 */
[----:B------:R-:W-:Y:S01]  /*31c0*/  FMUL.FTZ R85, R6, R85 ;  /* 0x0000005506557220 */ /* 0x000fe20000410000 */
[----:B------:R-:W2:Y:S01]  /*31d0*/  @P2 LDC.64 R82, c[0x0][0x408] ;  /* 0x00010200ff522b82 */ /* 0x000ea20000000a00 */
[----:B------:R-:W-:Y:S01]  /*31e0*/  FADD.FTZ R157, R207, -R156 ;  /* 0x8000009ccf9d7221 */ /* 0x000fe20000010000 */
[----:B------:R-:W-:Y:S01]  /*31f0*/  FADD.FTZ R159, R206, -R159 ;  /* 0x8000009fce9f7221 */ /* 0x000fe20000010000 */
[-C--:B------:R-:W-:Y:S01]  /*3200*/  FFMA.FTZ R164, R205, R218.reuse, R217 ;  /* 0x000000dacda47223 */ /* 0x080fe200000100d9 */
[----:B------:R-:W-:Y:S01]  /*3210*/  FSEL R84, R85, RZ, P0 ;  /* 0x000000ff55547208 */ /* 0x000fe20000000000 */
[----:B------:R-:W-:Y:S01]  /*3220*/  FADD.FTZ R85, R210, -R87 ;  /* 0x80000057d2557221 */ /* 0x000fe20000010000 */
[-C--:B------:R-:W-:Y:S01]  /*3230*/  FFMA.FTZ R165, R204, R218.reuse, R217 ;  /* 0x000000dacca57223 */ /* 0x080fe200000100d9 */
[----:B0-----:R-:W-:Y:S01]  /*3240*/  FADD.FTZ R163, R203, -R164 ;  /* 0x800000a4cba37221 */ /* 0x001fe20000010000 */
[----:B------:R-:W0:Y:S01]  /*3250*/  @P2 LDC.64 R160, c[0x0][0x408] ;  /* 0x00010200ffa02b82 */ /* 0x000e220000000a00 */
[----:B------:R-:W-:Y:S01]  /*3260*/  FMUL.FTZ R85, R6, R85 ;  /* 0x0000005506557220 */ /* 0x000fe20000410000 */
[----:B------:R-:W-:Y:S01]  /*3270*/  FADD.FTZ R165, R202, -R165 ;  /* 0x800000a5caa57221 */ /* 0x000fe20000010000 */
[----:B------:R-:W-:Y:S01]  /*3280*/  FMUL.FTZ R163, R6, R163 ;  /* 0x000000a306a37220 */ /* 0x000fe20000410000 */
[----:B------:R-:W-:-:S02]  /*3290*/  FFMA.FTZ R164, R201, R218, R217 ;  /* 0x000000dac9a47223 */ /* 0x000fc400000100d9 */
[----:B------:R-:W-:Y:S01]  /*32a0*/  FSEL R85, R85, RZ, P0 ;  /* 0x000000ff55557208 */ /* 0x000fe20000000000 */
[----:B------:R-:W-:Y:S01]  /*32b0*/  FMUL.FTZ R165, R6, R165 ;  /* 0x000000a506a57220 */ /* 0x000fe20000410000 */
[----:B-1----:R-:W-:-:S04]  /*32c0*/  @P2 FMUL.FTZ R81, R84, R81 ;  /* 0x0000005154512220 */ /* 0x002fc80000410000 */
[----:B------:R-:W-:Y:S02]  /*32d0*/  @P2 FMUL.FTZ R86, R81, R80 ;  /* 0x0000005051562220 */ /* 0x000fe40000410000 */
[----:B------:R-:W1:Y:S01]  /*32e0*/  @P2 LDC.64 R80, c[0x0][0x408] ;  /* 0x00010200ff502b82 */ /* 0x000e620000000a00 */
[----:B--2---:R-:W-:Y:S02]  /*32f0*/  @P2 FMUL.FTZ R83, R85, R83 ;  /* 0x0000005355532220 */ /* 0x004fe40000410000 */
[----:B------:R-:W-:Y:S02]  /*3300*/  @P2 FSEL R86, R86, RZ, P6 ;  /* 0x000000ff56562208 */ /* 0x000fe40003000000 */
[----:B------:R-:W-:Y:S01]  /*3310*/  @P2 LOP3.LUT P6, RZ, R180, 0xff00, RZ, 0xc0, !PT ;  /* 0x0000ff00b4ff2812 */ /* 0x000fe200078cc0ff */
[----:B------:R-:W-:Y:S01]  /*3320*/  @P2 FMUL.FTZ R87, R83, R82 ;  /* 0x0000005253572220 */ /* 0x000fe20000410000 */
[----:B------:R-:W-:Y:S01]  /*3330*/  @P2 F2FP.BF16.F32.PACK_AB R86, RZ, R86 ;  /* 0x00000056ff56223e */ /* 0x000fe200000010ff */
[----:B------:R-:W2:Y:S03]  /*3340*/  @P2 LDC.64 R82, c[0x0][0x408] ;  /* 0x00010200ff522b82 */ /* 0x000ea60000000a00 */
[----:B------:R-:W-:Y:S01]  /*3350*/  @P2 PRMT R152, R86, 0x7610, R152 ;  /* 0x0000761056982816 */ /* 0x000fe20000000098 */
[----:B------:R-:W-:Y:S01]  /*3360*/  FMUL.FTZ R86, R6, R157 ;  /* 0x0000009d06567220 */ /* 0x000fe20000410000 */
[----:B------:R-:W-:-:S02]  /*3370*/  @P2 FSEL R87, R87, RZ, P6 ;  /* 0x000000ff57572208 */ /* 0x000fc40003000000 */
[----:B------:R-:W-:Y:S01]  /*3380*/  @P2 LOP3.LUT P6, RZ, R180, 0xff0000, RZ, 0xc0, !PT ;  /* 0x00ff0000b4ff2812 */ /* 0x000fe200078cc0ff */
[----:B------:R-:W3:Y:S01]  /*3390*/  @P2 LDC.64 R156, c[0x0][0x408] ;  /* 0x00010200ff9c2b82 */ /* 0x000ee20000000a00 */
[----:B------:R-:W-:Y:S01]  /*33a0*/  @P2 F2FP.BF16.F32.PACK_AB R162, RZ, R87 ;  /* 0x00000057ffa2223e */ /* 0x000fe200000010ff */
[----:B------:R-:W-:Y:S01]  /*33b0*/  FMUL.FTZ R87, R6, R159 ;  /* 0x0000009f06577220 */ /* 0x000fe20000410000 */
[----:B------:R-:W-:Y:S02]  /*33c0*/  FSEL R86, R86, RZ, P0 ;  /* 0x000000ff56567208 */ /* 0x000fe40000000000 */
[----:B------:R-:W-:Y:S02]  /*33d0*/  @P2 PRMT R152, R152, 0x5410, R162 ;  /* 0x0000541098982816 */ /* 0x000fe400000000a2 */
[----:B------:R-:W-:Y:S01]  /*33e0*/  FSEL R87, R87, RZ, P0 ;  /* 0x000000ff57577208 */ /* 0x000fe20000000000 */
[----:B------:R-:W4:Y:S01]  /*33f0*/  @P2 LDC.64 R158, c[0x0][0x408] ;  /* 0x00010200ff9e2b82 */ /* 0x000f220000000a00 */
[----:B-1----:R-:W-:-:S04]  /*3400*/  @P2 FMUL.FTZ R81, R86, R81 ;  /* 0x0000005156512220 */ /* 0x002fc80000410000 */
[----:B------:R-:W-:Y:S01]  /*3410*/  @P2 FMUL.FTZ R162, R81, R80 ;  /* 0x0000005051a22220 */ /* 0x000fe20000410000 */
[----:B------:R-:W-:Y:S01]  /*3420*/  FSEL R80, R163, RZ, P0 ;  /* 0x000000ffa3507208 */ /* 0x000fe20000000000 */
[----:B------:R-:W-:Y:S01]  /*3430*/  FADD.FTZ R163, R199, -R164 ;  /* 0x800000a4c7a37221 */ /* 0x000fe20000010000 */
[----:B--2---:R-:W-:Y:S01]  /*3440*/  @P2 FMUL.FTZ R83, R87, R83 ;  /* 0x0000005357532220 */ /* 0x004fe20000410000 */
[----:B------:R-:W-:Y:S02]  /*3450*/  FSEL R81, R165, RZ, P0 ;  /* 0x000000ffa5517208 */ /* 0x000fe40000000000 */
[----:B------:R-:W-:Y:S01]  /*3460*/  @P2 FSEL R162, R162, RZ, P6 ;  /* 0x000000ffa2a22208 */ /* 0x000fe20003000000 */
[----:B------:R-:W-:Y:S01]  /*3470*/  @P2 FMUL.FTZ R83, R83, R82 ;  /* 0x0000005253532220 */ /* 0x000fe20000410000 */
[----:B0-----:R-:W-:Y:S01]  /*3480*/  @P2 FMUL.FTZ R161, R80, R161 ;  /* 0x000000a150a12220 */ /* 0x001fe20000410000 */
[----:B------:R-:W-:Y:S01]  /*3490*/  FMUL.FTZ R163, R6, R163 ;  /* 0x000000a306a37220 */ /* 0x000fe20000410000 */
[----:B------:R-:W-:Y:S01]  /*34a0*/  @P2 LOP3.LUT P6, RZ, R180, 0xff000000, RZ, 0xc0, !PT ;  /* 0xff000000b4ff2812 */ /* 0x000fe200078cc0ff */
[----:B---3--:R-:W-:Y:S01]  /*34b0*/  @P2 FMUL.FTZ R157, R81, R157 ;  /* 0x0000009d519d2220 */ /* 0x008fe20000410000 */
[----:B------:R-:W-:Y:S01]  /*34c0*/  @P2 FMUL.FTZ R160, R161, R160 ;  /* 0x000000a0a1a02220 */ /* 0x000fe20000410000 */
[----:B------:R-:W-:-:S02]  /*34d0*/  @P2 F2FP.BF16.F32.PACK_AB R162, RZ, R162 ;  /* 0x000000a2ffa2223e */ /* 0x000fc400000010ff */
[----:B------:R-:W-:Y:S01]  /*34e0*/  @P2 FSEL R83, R83, RZ, P6 ;  /* 0x000000ff53532208 */ /* 0x000fe20003000000 */
[----:B------:R-:W-:Y:S01]  /*34f0*/  @P2 FMUL.FTZ R156, R157, R156 ;  /* 0x0000009c9d9c2220 */ /* 0x000fe20000410000 */
[----:B------:R-:W-:Y:S01]  /*3500*/  FSEL R82, R163, RZ, P0 ;  /* 0x000000ffa3527208 */ /* 0x000fe20000000000 */
[----:B------:R-:W-:Y:S01]  /*3510*/  FFMA.FTZ R157, R200, R218, R217 ;  /* 0x000000dac89d7223 */ /* 0x000fe200000100d9 */
[C---:B------:R-:W-:Y:S02]  /*3520*/  @P2 LOP3.LUT P6, RZ, R181.reuse, 0xff, RZ, 0xc0, !PT ;  /* 0x000000ffb5ff2812 */ /* 0x040fe400078cc0ff */
[----:B------:R-:W-:Y:S01]  /*3530*/  @P2 PRMT R153, R162, 0x7610, R153 ;  /* 0x00007610a2992816 */ /* 0x000fe20000000099 */
[----:B----4-:R-:W-:Y:S01]  /*3540*/  @P2 FMUL.FTZ R159, R82, R159 ;  /* 0x0000009f529f2220 */ /* 0x010fe20000410000 */
[----:B------:R-:W-:Y:S01]  /*3550*/  @P2 FSEL R160, R160, RZ, P6 ;  /* 0x000000ffa0a02208 */ /* 0x000fe20003000000 */
[----:B------:R-:W-:Y:S01]  /*3560*/  FADD.FTZ R157, R198, -R157 ;  /* 0x8000009dc69d7221 */ /* 0x000fe20000010000 */
[----:B------:R-:W-:Y:S01]  /*3570*/  @P2 LOP3.LUT P6, RZ, R181, 0xff00, RZ, 0xc0, !PT ;  /* 0x0000ff00b5ff2812 */ /* 0x000fe200078cc0ff */
[----:B------:R-:W-:Y:S01]  /*3580*/  @P2 FMUL.FTZ R158, R159, R158 ;  /* 0x0000009e9f9e2220 */ /* 0x000fe20000410000 */
[----:B------:R-:W-:Y:S01]  /*3590*/  @P2 F2FP.BF16.F32.PACK_AB R160, RZ, R160 ;  /* 0x000000a0ffa0223e */ /* 0x000fe200000010ff */
[----:B------:R-:W-:Y:S01]  /*35a0*/  FMUL.FTZ R157, R6, R157 ;  /* 0x0000009d069d7220 */ /* 0x000fe20000410000 */
[----:B------:R-:W-:-:S02]  /*35b0*/  @P2 FSEL R156, R156, RZ, P6 ;  /* 0x000000ff9c9c2208 */ /* 0x000fc40003000000 */
[----:B------:R-:W-:Y:S02]  /*35c0*/  @P2 LOP3.LUT P6, RZ, R181, 0xff0000, RZ, 0xc0, !PT ;  /* 0x00ff0000b5ff2812 */ /* 0x000fe400078cc0ff */
[----:B------:R-:W-:Y:S02]  /*35d0*/  @P2 F2FP.BF16.F32.PACK_AB R83, RZ, R83 ;  /* 0x00000053ff53223e */ /* 0x000fe400000010ff */
[----:B------:R-:W-:Y:S02]  /*35e0*/  @P2 FSEL R158, R158, RZ, P6 ;  /* 0x000000ff9e9e2208 */ /* 0x000fe40003000000 */
[----:B------:R-:W-:Y:S02]  /*35f0*/  @P2 F2FP.BF16.F32.PACK_AB R156, RZ, R156 ;  /* 0x0000009cff9c223e */ /* 0x000fe400000010ff */
[----:B------:R-:W-:Y:S02]  /*3600*/  FSEL R157, R157, RZ, P0 ;  /* 0x000000ff9d9d7208 */ /* 0x000fe40000000000 */
[----:B------:R-:W-:-:S02]  /*3610*/  @P2 F2FP.BF16.F32.PACK_AB R158, RZ, R158 ;  /* 0x0000009eff9e223e */ /* 0x000fc400000010ff */
[----:B------:R-:W-:Y:S02]  /*3620*/  @P2 PRMT R154, R160, 0x7610, R154 ;  /* 0x00007610a09a2816 */ /* 0x000fe4000000009a */
[----:B------:R-:W-:Y:S02]  /*3630*/  @P2 PRMT R153, R153, 0x5410, R83 ;  /* 0x0000541099992816 */ /* 0x000fe40000000053 */
[----:B------:R-:W-:Y:S02]  /*3640*/  MOV R83, R157 ;  /* 0x0000009d00537202 */ /* 0x000fe40000000f00 */
        /* <DEDUP_REMOVED lines=11> */
.L_x_6214:
[----:B------:R-:W-:Y:S02]  /*3700*/  MOV R219, UR20 ;  /* 0x0000001400db7c02 */ /* 0x000fe40008000f00 */
[----:B------:R-:W-:Y:S02]  /*3710*/  MOV R220, UR21 ;  /* 0x0000001500dc7c02 */ /* 0x000fe40008000f00 */
[----:B------:R-:W-:-:S04]  /*3720*/  ISETP.NE.U32.AND P0, PT, R219, RZ, PT ;  /* 0x000000ffdb00720c */ /* 0x000fc80003f05070 */
[----:B------:R-:W-:-:S13]  /*3730*/  ISETP.NE.AND.EX P0, PT, R220, RZ, PT, P0 ;  /* 0x000000ffdc00720c */ /* 0x000fda0003f05300 */
[----:B------:R-:W-:Y:S05]  /*3740*/  @P0 BRA `(.L_x_6231) ;  /* 0x0000000400680947 */ /* 0x000fea0003800000 */
[----:B------:R-:W1:Y:S01]  /*3750*/  @P2 LDC.64 R164, c[0x0][0x408] ;  /* 0x00010200ffa42b82 */ /* 0x000e620000000a00 */
[-CC-:B------:R-:W-:Y:S01]  /*3760*/  @P1 FFMA.FTZ R156, R213, R218.reuse, R217.reuse ;  /* 0x000000dad59c1223 */ /* 0x180fe200000100d9 */
[-CC-:B------:R-:W-:Y:S01]  /*3770*/  @P1 FFMA.FTZ R159, R212, R218.reuse, R217.reuse ;  /* 0x000000dad49f1223 */ /* 0x180fe200000100d9 */
[----:B------:R-:W-:Y:S01]  /*3780*/  @P1 FFMA.FTZ R160, R209, R218, R217 ;  /* 0x000000dad1a01223 */ /* 0x000fe200000100d9 */
[----:B-----5:R-:W-:Y:S01]  /*3790*/  MOV R158, R120 ;  /* 0x00000078009e7202 */ /* 0x020fe20000000f00 */
[----:B------:R-:W-:Y:S01]  /*37a0*/  @P1 FADD.FTZ R157, R211, -R156 ;  /* 0x8000009cd39d1221 */ /* 0x000fe20000010000 */
[----:B------:R-:W-:Y:S01]  /*37b0*/  @P1 FADD.FTZ R156, R210, -R159 ;  /* 0x8000009fd29c1221 */ /* 0x000fe20000010000 */
[----:B------:R-:W-:Y:S01]  /*37c0*/  @P1 FADD.FTZ R159, R207, -R160 ;  /* 0x800000a0cf9f1221 */ /* 0x000fe20000010000 */
[----:B------:R-:W-:Y:S01]  /*37d0*/  @P1 FFMA.FTZ R161, R208, R218, R217 ;  /* 0x000000dad0a11223 */ /* 0x000fe200000100d9 */
[C---:B------:R-:W-:Y:S01]  /*37e0*/  @P1 FFMA.FTZ R158, R6.reuse, R157, R120 ;  /* 0x0000009d069e1223 */ /* 0x040fe20000010078 */
[--C-:B------:R-:W-:Y:S01]  /*37f0*/  IMAD.MOV.U32 R222, RZ, RZ, R121.reuse ;  /* 0x000000ffffde7224 */ /* 0x100fe200078e0079 */
[----:B------:R-:W-:Y:S01]  /*3800*/  MOV R224, R122 ;  /* 0x0000007a00e07202 */ /* 0x000fe20000000f00 */
[C---:B------:R-:W-:Y:S01]  /*3810*/  @P1 FFMA.FTZ R222, R6.reuse, R156, R121 ;  /* 0x0000009c06de1223 */ /* 0x040fe20000010079 */
[----:B------:R-:W-:Y:S01]  /*3820*/  @P1 FFMA.FTZ R224, R6, R159, R122 ;  /* 0x0000009f06e01223 */ /* 0x000fe2000001007a */
[----:B0-----:R-:W-:Y:S01]  /*3830*/  @P1 FADD.FTZ R162, R206, -R161 ;  /* 0x800000a1cea21221 */ /* 0x001fe20000010000 */
[----:B------:R-:W0:Y:S01]  /*3840*/  @P2 LDC.64 R156, c[0x0][0x408] ;  /* 0x00010200ff9c2b82 */ /* 0x000e220000000a00 */
[----:B------:R-:W-:Y:S01]  /*3850*/  MOV R226, R123 ;  /* 0x0000007b00e27202 */ /* 0x000fe20000000f00 */
[----:B------:R-:W-:Y:S01]  /*3860*/  @P1 FFMA.FTZ R234, R205, R218, R217 ;  /* 0x000000dacdea1223 */ /* 0x000fe200000100d9 */
[----:B------:R-:W-:Y:S01]  /*3870*/  @P1 FFMA.FTZ R226, R6, R162, R123 ;  /* 0x000000a206e21223 */ /* 0x000fe2000001007b */
[-CC-:B------:R-:W-:Y:S01]  /*3880*/  @P1 FFMA.FTZ R225, R204, R218.reuse, R217.reuse ;  /* 0x000000dacce11223 */ /* 0x180fe200000100d9 */
[----:B------:R-:W-:Y:S01]  /*3890*/  @P1 FFMA.FTZ R236, R201, R218, R217 ;  /* 0x000000dac9ec1223 */ /* 0x000fe200000100d9 */
[----:B------:R-:W-:Y:S01]  /*38a0*/  @P1 FADD.FTZ R223, R203, -R234 ;  /* 0x800000eacbdf1221 */ /* 0x000fe20000010000 */
[----:B------:R-:W-:Y:S01]  /*38b0*/  @P2 LOP3.LUT P0, RZ, R180, 0xff, RZ, 0xc0, !PT ;  /* 0x000000ffb4ff2812 */ /* 0x000fe2000780c0ff */
[----:B------:R-:W2:Y:S01]  /*38c0*/  @P2 LDC.64 R160, c[0x0][0x408] ;  /* 0x00010200ffa02b82 */ /* 0x000ea20000000a00 */
[----:B-1----:R-:W-:Y:S01]  /*38d0*/  @P2 FMUL.FTZ R165, R158, R165 ;  /* 0x000000a59ea52220 */ /* 0x002fe20000410000 */
[----:B------:R-:W-:Y:S01]  /*38e0*/  MOV R228, R124 ;  /* 0x0000007c00e47202 */ /* 0x000fe20000000f00 */
[----:B------:R-:W-:Y:S01]  /*38f0*/  @P1 FADD.FTZ R234, R202, -R225 ;  /* 0x800000e1caea1221 */ /* 0x000fe20000010000 */
[C---:B------:R-:W-:Y:S01]  /*3900*/  @P1 FFMA.FTZ R228, R6.reuse, R223, R124 ;  /* 0x000000df06e41223 */ /* 0x040fe2000001007c */
[----:B------:R-:W-:Y:S01]  /*3910*/  @P2 FMUL.FTZ R221, R165, R164 ;  /* 0x000000a4a5dd2220 */ /* 0x000fe20000410000 */
[----:B------:R-:W-:Y:S01]  /*3920*/  @P1 FADD.FTZ R225, R199, -R236 ;  /* 0x800000ecc7e11221 */ /* 0x000fe20000010000 */
[----:B------:R-:W-:Y:S01]  /*3930*/  MOV R230, R125 ;  /* 0x0000007d00e67202 */ /* 0x000fe20000000f00 */
[----:B------:R-:W1:Y:S01]  /*3940*/  @P2 LDC.64 R158, c[0x0][0x408] ;  /* 0x00010200ff9e2b82 */ /* 0x000e620000000a00 */
[--C-:B------:R-:W-:Y:S01]  /*3950*/  IMAD.MOV.U32 R232, RZ, RZ, R126.reuse ;  /* 0x000000ffffe87224 */ /* 0x100fe200078e007e */
[----:B------:R-:W-:Y:S01]  /*3960*/  @P2 FSEL R221, R221, RZ, P0 ;  /* 0x000000ffdddd2208 */ /* 0x000fe20000000000 */
[----:B------:R-:W-:Y:S01]  /*3970*/  @P1 FFMA.FTZ R230, R6, R234, R125 ;  /* 0x000000ea06e61223 */ /* 0x000fe2000001007d */
[----:B------:R-:W-:Y:S01]  /*3980*/  @P2 LOP3.LUT P0, RZ, R180, 0xff00, RZ, 0xc0, !PT ;  /* 0x0000ff00b4ff2812 */ /* 0x000fe2000780c0ff */
[----:B------:R-:W-:Y:S01]  /*3990*/  @P1 FFMA.FTZ R232, R6, R225, R126 ;  /* 0x000000e106e81223 */ /* 0x000fe2000001007e */
[----:B------:R-:W-:-:S02]  /*39a0*/  @P2 LOP3.LUT P6, RZ, R180, 0xff0000, RZ, 0xc0, !PT ;  /* 0x00ff0000b4ff2812 */ /* 0x000fc400078cc0ff */
[----:B------:R-:W3:Y:S01]  /*39b0*/  @P2 LDC.64 R162, c[0x0][0x408] ;  /* 0x00010200ffa22b82 */ /* 0x000ee20000000a00 */
[----:B0-----:R-:W-:Y:S01]  /*39c0*/  @P2 FMUL.FTZ R157, R222, R157 ;  /* 0x0000009dde9d2220 */ /* 0x001fe20000410000 */
[----:B------:R-:W-:-:S03]  /*39d0*/  @P2 F2FP.BF16.F32.PACK_AB R221, RZ, R221 ;  /* 0x000000ddffdd223e */ /* 0x000fc600000010ff */
[----:B------:R-:W-:Y:S01]  /*39e0*/  @P2 FMUL.FTZ R156, R157, R156 ;  /* 0x0000009c9d9c2220 */ /* 0x000fe20000410000 */
[----:B------:R-:W-:Y:S02]  /*39f0*/  @P2 PRMT R152, R221, 0x7610, R152 ;  /* 0x00007610dd982816 */ /* 0x000fe40000000098 */
[----:B------:R-:W0:Y:S01]  /*3a00*/  @P2 LDC.64 R164, c[0x0][0x408] ;  /* 0x00010200ffa42b82 */ /* 0x000e220000000a00 */
[----:B--2---:R-:W-:Y:S01]  /*3a10*/  @P2 FMUL.FTZ R161, R226, R161 ;  /* 0x000000a1e2a12220 */ /* 0x004fe20000410000 */
[----:B------:R-:W-:Y:S02]  /*3a20*/  @P2 FSEL R156, R156, RZ, P0 ;  /* 0x000000ff9c9c2208 */ /* 0x000fe40000000000 */
[----:B------:R-:W-:Y:S01]  /*3a30*/  @P2 LOP3.LUT P0, RZ, R180, 0xff000000, RZ, 0xc0, !PT ;  /* 0xff000000b4ff2812 */ /* 0x000fe2000780c0ff */
[----:B------:R-:W-:Y:S01]  /*3a40*/  @P2 FMUL.FTZ R160, R161, R160 ;  /* 0x000000a0a1a02220 */ /* 0x000fe20000410000 */
[----:B------:R-:W-:Y:S02]  /*3a50*/  @P2 F2FP.BF16.F32.PACK_AB R156, RZ, R156 ;  /* 0x0000009cff9c223e */ /* 0x000fe400000010ff */
[----:B------:R-:W2:Y:S01]  /*3a60*/  @P2 LDC.64 R166, c[0x0][0x408] ;  /* 0x00010200ffa62b82 */ /* 0x000ea20000000a00 */
[----:B-1----:R-:W-:Y:S01]  /*3a70*/  @P2 FMUL.FTZ R159, R224, R159 ;  /* 0x0000009fe09f2220 */ /* 0x002fe20000410000 */
[----:B------:R-:W-:-:S02]  /*3a80*/  @P2 FSEL R160, R160, RZ, P0 ;  /* 0x000000ffa0a02208 */ /* 0x000fc40000000000 */
[----:B------:R-:W-:Y:S01]  /*3a90*/  @P2 LOP3.LUT P0, RZ, R181, 0xff00, RZ, 0xc0, !PT ;  /* 0x0000ff00b5ff2812 */ /* 0x000fe2000780c0ff */
[----:B------:R-:W-:Y:S01]  /*3aa0*/  @P2 FMUL.FTZ R158, R159, R158 ;  /* 0x0000009e9f9e2220 */ /* 0x000fe20000410000 */
[----:B------:R-:W-:Y:S01]  /*3ab0*/  @P2 F2FP.BF16.F32.PACK_AB R160, RZ, R160 ;  /* 0x000000a0ffa0223e */ /* 0x000fe200000010ff */
[----:B---3--:R-:W-:Y:S01]  /*3ac0*/  @P2 FMUL.FTZ R163, R228, R163 ;  /* 0x000000a3e4a32220 */ /* 0x008fe20000410000 */
[----:B------:R-:W-:Y:S02]  /*3ad0*/  @P2 PRMT R152, R152, 0x5410, R156 ;  /* 0x0000541098982816 */ /* 0x000fe4000000009c */
[----:B------:R-:W-:Y:S01]  /*3ae0*/  @P2 FSEL R158, R158, RZ, P6 ;  /* 0x000000ff9e9e2208 */ /* 0x000fe20003000000 */
[----:B------:R-:W-:Y:S01]  /*3af0*/  @P2 FMUL.FTZ R162, R163, R162 ;  /* 0x000000a2a3a22220 */ /* 0x000fe20000410000 */
[----:B------:R-:W-:Y:S02]  /*3b00*/  @P2 LOP3.LUT P6, RZ, R181, 0xff, RZ, 0xc0, !PT ;  /* 0x000000ffb5ff2812 */ /* 0x000fe400078cc0ff */
[----:B------:R-:W-:Y:S01]  /*3b10*/  @P2 F2FP.BF16.F32.PACK_AB R158, RZ, R158 ;  /* 0x0000009eff9e223e */ /* 0x000fe200000010ff */
[----:B0-----:R-:W-:Y:S01]  /*3b20*/  @P2 FMUL.FTZ R165, R230, R165 ;  /* 0x000000a5e6a52220 */ /* 0x001fe20000410000 */
[----:B------:R-:W-:-:S02]  /*3b30*/  @P2 FSEL R162, R162, RZ, P6 ;  /* 0x000000ffa2a22208 */ /* 0x000fc40003000000 */
[----:B------:R-:W-:Y:S01]  /*3b40*/  @P2 LOP3.LUT P6, RZ, R181, 0xff0000, RZ, 0xc0, !PT ;  /* 0x00ff0000b5ff2812 */ /* 0x000fe200078cc0ff */
[----:B------:R-:W-:Y:S01]  /*3b50*/  @P2 FMUL.FTZ R164, R165, R164 ;  /* 0x000000a4a5a42220 */ /* 0x000fe20000410000 */
[----:B------:R-:W-:Y:S02]  /*3b60*/  @P2 F2FP.BF16.F32.PACK_AB R162, RZ, R162 ;  /* 0x000000a2ffa2223e */ /* 0x000fe400000010ff */
[----:B------:R-:W-:Y:S01]  /*3b70*/  @P2 PRMT R153, R158, 0x7610, R153 ;  /* 0x000076109e992816 */ /* 0x000fe20000000099 */
[----:B--2---:R-:W-:Y:S01]  /*3b80*/  @P2 FMUL.FTZ R167, R232, R167 ;  /* 0x000000a7e8a72220 */ /* 0x004fe20000410000 */
[----:B------:R-:W-:Y:S02]  /*3b90*/  @P2 FSEL R164, R164, RZ, P0 ;  /* 0x000000ffa4a42208 */ /* 0x000fe40000000000 */
[----:B------:R-:W-:Y:S01]  /*3ba0*/  @P2 PRMT R154, R162, 0x7610, R154 ;  /* 0x00007610a29a2816 */ /* 0x000fe2000000009a */
[----:B------:R-:W-:Y:S01]  /*3bb0*/  @P2 FMUL.FTZ R166, R167, R166 ;  /* 0x000000a6a7a62220 */ /* 0x000fe20000410000 */
[----:B------:R-:W-:-:S02]  /*3bc0*/  @P2 F2FP.BF16.F32.PACK_AB R164, RZ, R164 ;  /* 0x000000a4ffa4223e */ /* 0x000fc400000010ff */
[----:B------:R-:W-:Y:S02]  /*3bd0*/  @P2 PRMT R153, R153, 0x5410, R160 ;  /* 0x0000541099992816 */ /* 0x000fe400000000a0 */
[----:B------:R-:W-:Y:S02]  /*3be0*/  @P2 FSEL R166, R166, RZ, P6 ;  /* 0x000000ffa6a62208 */ /* 0x000fe40003000000 */
[----:B------:R-:W-:Y:S02]  /*3bf0*/  @P2 PRMT R154, R154, 0x5410, R164 ;  /* 0x000054109a9a2816 */ /* 0x000fe400000000a4 */
[----:B------:R-:W-:-:S04]  /*3c00*/  @P2 F2FP.BF16.F32.PACK_AB R166, RZ, R166 ;  /* 0x000000a6ffa6223e */ /* 0x000fc800000010ff */
[----:B------:R-:W-:Y:S01]  /*3c10*/  @P2 PRMT R155, R166, 0x7610, R155 ;  /* 0x00007610a69b2816 */ /* 0x000fe2000000009b */
[----:B------:R-:W-:Y:S06]  /*3c20*/  @!P2 BRA `(.L_x_6230) ;  /* 0x000000040098a947 */ /* 0x000fec0003800000 */
[----:B------:R-:W-:Y:S01]  /*3c30*/  @P1 FFMA.FTZ R157, R200, R218, R217 ;  /* 0x000000dac89d1223 */ /* 0x000fe200000100d9 */
[----:B------:R-:W-:Y:S02]  /*3c40*/  MOV R156, R127 ;  /* 0x0000007f009c7202 */ /* 0x000fe40000000f00 */
[----:B------:R-:W-:Y:S01]  /*3c50*/  ISETP.GE.U32.AND P0, PT, R180, RZ, PT ;  /* 0x000000ffb400720c */ /* 0x000fe20003f06070 */
[----:B------:R-:W-:-:S03]  /*3c60*/  @P1 FADD.FTZ R157, R198, -R157 ;  /* 0x8000009dc69d1221 */ /* 0x000fc60000010000 */
[----:B------:R-:W-:Y:S01]  /*3c70*/  ISETP.GE.U32.AND.EX P0, PT, R181, 0x1000000, PT, P0 ;  /* 0x01000000b500780c */ /* 0x000fe20003f06100 */
[----:B------:R-:W-:-:S04]  /*3c80*/  @P1 FFMA.FTZ R156, R6, R157, R127 ;  /* 0x0000009d069c1223 */ /* 0x000fc8000001007f */
[----:B------:R-:W-:-:S04]  /*3c90*/  FMUL.FTZ R156, R156, UR13 ;  /* 0x0000000d9c9c7c20 */ /* 0x000fc80008410000 */
[----:B------:R-:W-:-:S05]  /*3ca0*/  FMUL.FTZ R156, R156, UR12 ;  /* 0x0000000c9c9c7c20 */ /* 0x000fca0008410000 */
[----:B------:R-:W-:-:S04]  /*3cb0*/  FSEL R156, R156, RZ, P0 ;  /* 0x000000ff9c9c7208 */ /* 0x000fc80000000000 */
[----:B------:R-:W-:-:S04]  /*3cc0*/  F2FP.BF16.F32.PACK_AB R156, RZ, R156 ;  /* 0x0000009cff9c723e */ /* 0x000fc800000010ff */
[----:B------:R-:W-:Y:S01]  /*3cd0*/  PRMT R155, R155, 0x5410, R156 ;  /* 0x000054109b9b7816 */ /* 0x000fe2000000009c */
[----:B------:R-:W-:Y:S06]  /*3ce0*/  BRA `(.L_x_6230) ;  /* 0x0000000400687947 */ /* 0x000fec0003800000 */
.L_x_6231:
[----:B------:R-:W1:Y:S01]  /*3cf0*/  @P2 LDC.64 R164, c[0x0][0x408] ;  /* 0x00010200ffa42b82 */ /* 0x000e620000000a00 */
[--C-:B------:R-:W-:Y:S01]  /*3d00*/  @P1 FFMA.FTZ R80, R209, R218, R217.reuse ;  /* 0x000000dad1501223 */ /* 0x100fe200000100d9 */
[----:B-----5:R-:W-:Y:S01]  /*3d10*/  MOV R86, R122 ;  /* 0x0000007a00567202 */ /* 0x020fe20000000f00 */
[-CC-:B0-----:R-:W-:Y:S01]  /*3d20*/  @P1 FFMA.FTZ R162, R205, R218.reuse, R217.reuse ;  /* 0x000000dacda21223 */ /* 0x181fe200000100d9 */
[-CC-:B------:R-:W-:Y:S01]  /*3d30*/  @P1 FFMA.FTZ R161, R200, R218.reuse, R217.reuse ;  /* 0x000000dac8a11223 */ /* 0x180fe200000100d9 */
[----:B------:R-:W-:Y:S01]  /*3d40*/  @P1 FADD.FTZ R81, R207, -R80 ;  /* 0x80000050cf511221 */ /* 0x000fe20000010000 */
[----:B------:R-:W-:Y:S01]  /*3d50*/  IMAD.MOV.U32 R80, RZ, RZ, R124 ;  /* 0x000000ffff507224 */ /* 0x000fe200078e007c */
[----:B------:R-:W-:Y:S01]  /*3d60*/  MOV R166, R127 ;  /* 0x0000007f00a67202 */ /* 0x000fe20000000f00 */
[----:B------:R-:W0:Y:S01]  /*3d70*/  @P2 LDC.64 R82, c[0x0][0x408] ;  /* 0x00010200ff522b82 */ /* 0x000e220000000a00 */
[----:B------:R-:W-:Y:S01]  /*3d80*/  @P1 FFMA.FTZ R86, R6, R81, R122 ;  /* 0x0000005106561223 */ /* 0x000fe2000001007a */
[-C--:B------:R-:W-:Y:S01]  /*3d90*/  @P1 FFMA.FTZ R81, R208, R218.reuse, R217 ;  /* 0x000000dad0511223 */ /* 0x080fe200000100d9 */
[----:B------:R-:W-:Y:S01]  /*3da0*/  @P1 FADD.FTZ R161, R198, -R161 ;  /* 0x800000a1c6a11221 */ /* 0x000fe20000010000 */
[----:B------:R-:W-:Y:S01]  /*3db0*/  MOV R87, R123 ;  /* 0x0000007b00577202 */ /* 0x000fe20000000f00 */
[----:B------:R-:W-:Y:S01]  /*3dc0*/  @P1 FFMA.FTZ R167, R204, R218, R217 ;  /* 0x000000dacca71223 */ /* 0x000fe200000100d9 */
[----:B------:R-:W-:Y:S01]  /*3dd0*/  @P1 FADD.FTZ R160, R206, -R81 ;  /* 0x80000051cea01221 */ /* 0x000fe20000010000 */
[----:B------:R-:W-:Y:S01]  /*3de0*/  @P1 FADD.FTZ R81, R203, -R162 ;  /* 0x800000a2cb511221 */ /* 0x000fe20000010000 */
[----:B------:R-:W2:Y:S01]  /*3df0*/  @P2 LDC.64 R84, c[0x0][0x408] ;  /* 0x00010200ff542b82 */ /* 0x000ea20000000a00 */
[C---:B------:R-:W-:Y:S01]  /*3e00*/  @P1 FFMA.FTZ R166, R6.reuse, R161, R127 ;  /* 0x000000a106a61223 */ /* 0x040fe2000001007f */
[C---:B------:R-:W-:Y:S01]  /*3e10*/  @P1 FFMA.FTZ R87, R6.reuse, R160, R123 ;  /* 0x000000a006571223 */ /* 0x040fe2000001007b */
[----:B------:R-:W-:Y:S01]  /*3e20*/  @P1 FFMA.FTZ R80, R6, R81, R124 ;  /* 0x0000005106501223 */ /* 0x000fe2000001007c */
[----:B------:R-:W-:Y:S01]  /*3e30*/  @P1 FADD.FTZ R222, R202, -R167 ;  /* 0x800000a7cade1221 */ /* 0x000fe20000010000 */
[----:B------:R-:W-:Y:S01]  /*3e40*/  MOV R81, R125 ;  /* 0x0000007d00517202 */ /* 0x000fe20000000f00 */
[----:B------:R-:W-:Y:S01]  /*3e50*/  @P1 FFMA.FTZ R224, R201, R218, R217 ;  /* 0x000000dac9e01223 */ /* 0x000fe200000100d9 */
[----:B------:R-:W-:Y:S01]  /*3e60*/  @P2 LOP3.LUT P0, RZ, R180, 0xff0000, RZ, 0xc0, !PT ;  /* 0x00ff0000b4ff2812 */ /* 0x000fe2000780c0ff */
[----:B------:R-:W3:Y:S01]  /*3e70*/  @P2 LDC.64 R156, c[0x0][0x408] ;  /* 0x00010200ff9c2b82 */ /* 0x000ee20000000a00 */
[----:B-1----:R-:W-:Y:S01]  /*3e80*/  @P2 FMUL.FTZ R165, R80, R165 ;  /* 0x000000a550a52220 */ /* 0x002fe20000410000 */
[----:B------:R-:W-:Y:S01]  /*3e90*/  @P1 FFMA.FTZ R81, R6, R222, R125 ;  /* 0x000000de06511223 */ /* 0x000fe2000001007d */
[----:B------:R-:W-:Y:S01]  /*3ea0*/  @P1 FADD.FTZ R223, R199, -R224 ;  /* 0x800000e0c7df1221 */ /* 0x000fe20000010000 */
[----:B------:R-:W-:Y:S01]  /*3eb0*/  @P1 FFMA.FTZ R222, R213, R218, R217 ;  /* 0x000000dad5de1223 */ /* 0x000fe200000100d9 */
[----:B------:R-:W-:Y:S01]  /*3ec0*/  @P2 FMUL.FTZ R221, R165, R164 ;  /* 0x000000a4a5dd2220 */ /* 0x000fe20000410000 */
[----:B------:R-:W-:-:S02]  /*3ed0*/  @P2 LOP3.LUT P6, RZ, R180, 0xff000000, RZ, 0xc0, !PT ;  /* 0xff000000b4ff2812 */ /* 0x000fc400078cc0ff */
[----:B------:R-:W1:Y:S01]  /*3ee0*/  @P2 LDC.64 R158, c[0x0][0x408] ;  /* 0x00010200ff9e2b82 */ /* 0x000e620000000a00 */
[----:B0-----:R-:W-:-:S04]  /*3ef0*/  @P2 FMUL.FTZ R83, R86, R83 ;  /* 0x0000005356532220 */ /* 0x001fc80000410000 */
[----:B------:R-:W-:Y:S01]  /*3f00*/  @P2 FMUL.FTZ R83, R83, R82 ;  /* 0x0000005253532220 */ /* 0x000fe20000410000 */
[----:B------:R-:W-:Y:S01]  /*3f10*/  MOV R82, R126 ;  /* 0x0000007e00527202 */ /* 0x000fe20000000f00 */
[C---:B------:R-:W-:Y:S01]  /*3f20*/  @P1 FFMA.FTZ R82, R6.reuse, R223, R126 ;  /* 0x000000df06521223 */ /* 0x040fe2000001007e */
[----:B------:R-:W0:Y:S01]  /*3f30*/  @P2 LDC.64 R160, c[0x0][0x408] ;  /* 0x00010200ffa02b82 */ /* 0x000e220000000a00 */
[----:B--2---:R-:W-:Y:S01]  /*3f40*/  @P2 FMUL.FTZ R85, R87, R85 ;  /* 0x0000005557552220 */ /* 0x004fe20000410000 */
[----:B------:R-:W-:Y:S02]  /*3f50*/  @P2 FSEL R83, R83, RZ, P0 ;  /* 0x000000ff53532208 */ /* 0x000fe40000000000 */
[----:B------:R-:W-:Y:S01]  /*3f60*/  @P2 LOP3.LUT P0, RZ, R181, 0xff, RZ, 0xc0, !PT ;  /* 0x000000ffb5ff2812 */ /* 0x000fe2000780c0ff */
[----:B------:R-:W-:Y:S01]  /*3f70*/  @P2 FMUL.FTZ R167, R85, R84 ;  /* 0x0000005455a72220 */ /* 0x000fe20000410000 */
[----:B------:R-:W-:Y:S01]  /*3f80*/  @P1 FADD.FTZ R85, R211, -R222 ;  /* 0x800000ded3551221 */ /* 0x000fe20000010000 */
[----:B------:R-:W-:Y:S01]  /*3f90*/  MOV R84, R120 ;  /* 0x0000007800547202 */ /* 0x000fe20000000f00 */
[----:B------:R-:W2:Y:S01]  /*3fa0*/  @P2 LDC.64 R162, c[0x0][0x408] ;  /* 0x00010200ffa22b82 */ /* 0x000ea20000000a00 */
[----:B---3--:R-:W-:Y:S01]  /*3fb0*/  @P2 FMUL.FTZ R157, R81, R157 ;  /* 0x0000009d519d2220 */ /* 0x008fe20000410000 */
[----:B------:R-:W-:Y:S01]  /*3fc0*/  @P2 FSEL R167, R167, RZ, P6 ;  /* 0x000000ffa7a72208 */ /* 0x000fe20003000000 */
[----:B------:R-:W-:Y:S01]  /*3fd0*/  @P1 FFMA.FTZ R84, R6, R85, R120 ;  /* 0x0000005506541223 */ /* 0x000fe20000010078 */
[----:B------:R-:W-:Y:S01]  /*3fe0*/  @P2 LOP3.LUT P6, RZ, R181, 0xff00, RZ, 0xc0, !PT ;  /* 0x0000ff00b5ff2812 */ /* 0x000fe200078cc0ff */
[----:B------:R-:W-:Y:S01]  /*3ff0*/  @P2 FMUL.FTZ R156, R157, R156 ;  /* 0x0000009c9d9c2220 */ /* 0x000fe20000410000 */
[----:B------:R-:W-:Y:S01]  /*4000*/  @P1 FFMA.FTZ R157, R212, R218, R217 ;  /* 0x000000dad49d1223 */ /* 0x000fe200000100d9 */
[----:B------:R-:W-:Y:S01]  /*4010*/  MOV R85, R121 ;  /* 0x0000007900557202 */ /* 0x000fe20000000f00 */
[----:B------:R-:W3:Y:S01]  /*4020*/  @P2 LDC.64 R164, c[0x0][0x408] ;  /* 0x00010200ffa42b82 */ /* 0x000ee20000000a00 */
[----:B-1----:R-:W-:Y:S01]  /*4030*/  @P2 FMUL.FTZ R159, R82, R159 ;  /* 0x0000009f529f2220 */ /* 0x002fe20000410000 */
[----:B------:R-:W-:Y:S01]  /*4040*/  @P1 FADD.FTZ R157, R210, -R157 ;  /* 0x8000009dd29d1221 */ /* 0x000fe20000010000 */
[----:B------:R-:W-:-:S02]  /*4050*/  @P2 FSEL R221, R221, RZ, P0 ;  /* 0x000000ffdddd2208 */ /* 0x000fc40000000000 */
[----:B------:R-:W-:Y:S01]  /*4060*/  @P2 FMUL.FTZ R158, R159, R158 ;  /* 0x0000009e9f9e2220 */ /* 0x000fe20000410000 */
[----:B------:R-:W-:Y:S01]  /*4070*/  @P2 FSEL R156, R156, RZ, P6 ;  /* 0x000000ff9c9c2208 */ /* 0x000fe20003000000 */
[----:B------:R-:W-:Y:S01]  /*4080*/  @P1 FFMA.FTZ R85, R6, R157, R121 ;  /* 0x0000009d06551223 */ /* 0x000fe20000010079 */
[----:B0-----:R-:W-:Y:S01]  /*4090*/  @P2 FMUL.FTZ R161, R166, R161 ;  /* 0x000000a1a6a12220 */ /* 0x001fe20000410000 */
[----:B------:R-:W-:Y:S02]  /*40a0*/  @P2 ISETP.GE.U32.AND P0, PT, R180, RZ, PT ;  /* 0x000000ffb400220c */ /* 0x000fe40003f06070 */
[----:B------:R-:W-:Y:S01]  /*40b0*/  @P2 LOP3.LUT P6, RZ, R181, 0xff0000, RZ, 0xc0, !PT ;  /* 0x00ff0000b5ff2812 */ /* 0x000fe200078cc0ff */
[----:B------:R-:W-:Y:S01]  /*40c0*/  @P2 FMUL.FTZ R160, R161, R160 ;  /* 0x000000a0a1a02220 */ /* 0x000fe20000410000 */
[----:B------:R-:W-:Y:S02]  /*40d0*/  @P2 ISETP.GE.U32.AND.EX P0, PT, R181, 0x1000000, PT, P0 ;  /* 0x01000000b500280c */ /* 0x000fe40003f06100 */
[----:B------:R-:W-:Y:S01]  /*40e0*/  @P2 FSEL R158, R158, RZ, P6 ;  /* 0x000000ff9e9e2208 */ /* 0x000fe20003000000 */
[----:B--2---:R-:W-:Y:S01]  /*40f0*/  @P2 FMUL.FTZ R163, R84, R163 ;  /* 0x000000a354a32220 */ /* 0x004fe20000410000 */
[----:B------:R-:W-:-:S02]  /*4100*/  @P2 LOP3.LUT P6, RZ, R180, 0xff, RZ, 0xc0, !PT ;  /* 0x000000ffb4ff2812 */ /* 0x000fc400078cc0ff */
[----:B------:R-:W-:Y:S01]  /*4110*/  @P2 FSEL R160, R160, RZ, P0 ;  /* 0x000000ffa0a02208 */ /* 0x000fe20000000000 */
[----:B------:R-:W-:Y:S01]  /*4120*/  @P2 FMUL.FTZ R162, R163, R162 ;  /* 0x000000a2a3a22220 */ /* 0x000fe20000410000 */
[----:B------:R-:W-:Y:S02]  /*4130*/  @P2 LOP3.LUT P0, RZ, R180, 0xff00, RZ, 0xc0, !PT ;  /* 0x0000ff00b4ff2812 */ /* 0x000fe4000780c0ff */
[----:B------:R-:W-:Y:S01]  /*4140*/  @P2 F2FP.BF16.F32.PACK_AB R83, RZ, R83 ;  /* 0x00000053ff53223e */ /* 0x000fe200000010ff */
[----:B---3--:R-:W-:Y:S01]  /*4150*/  @P2 FMUL.FTZ R165, R85, R165 ;  /* 0x000000a555a52220 */ /* 0x008fe20000410000 */
[----:B------:R-:W-:Y:S02]  /*4160*/  @P2 FSEL R162, R162, RZ, P6 ;  /* 0x000000ffa2a22208 */ /* 0x000fe40003000000 */
[----:B------:R-:W-:Y:S01]  /*4170*/  @P2 F2FP.BF16.F32.PACK_AB R221, RZ, R221 ;  /* 0x000000ddffdd223e */ /* 0x000fe200000010ff */
[----:B------:R-:W-:Y:S01]  /*4180*/  @P2 FMUL.FTZ R164, R165, R164 ;  /* 0x000000a4a5a42220 */ /* 0x000fe20000410000 */
[----:B------:R-:W-:-:S02]  /*4190*/  @P2 F2FP.BF16.F32.PACK_AB R158, RZ, R158 ;  /* 0x0000009eff9e223e */ /* 0x000fc400000010ff */
[----:B------:R-:W-:Y:S02]  /*41a0*/  @P2 F2FP.BF16.F32.PACK_AB R162, RZ, R162 ;  /* 0x000000a2ffa2223e */ /* 0x000fe400000010ff */
[----:B------:R-:W-:Y:S02]  /*41b0*/  @P2 FSEL R164, R164, RZ, P0 ;  /* 0x000000ffa4a42208 */ /* 0x000fe40000000000 */
[----:B------:R-:W-:Y:S01]  /*41c0*/  @P2 PRMT R153, R83, 0x7610, R153 ;  /* 0x0000761053992816 */ /* 0x000fe20000000099 */
[----:B------:R-:W-:Y:S01]  /*41d0*/  IMAD.MOV.U32 R83, RZ, RZ, R166 ;  /* 0x000000ffff537224 */ /* 0x000fe200078e00a6 */
[----:B------:R-:W-:Y:S02]  /*41e0*/  @P2 F2FP.BF16.F32.PACK_AB R167, RZ, R167 ;  /* 0x000000a7ffa7223e */ /* 0x000fe400000010ff */
        /* <DEDUP_REMOVED lines=9> */
[----:B------:R-:W-:-:S07]  /*4280*/  @P2 PRMT R152, R152, 0x5410, R164 ;  /* 0x0000541098982816 */ /* 0x000fce00000000a4 */
.L_x_6230:
[----:B------:R-:W-:Y:S05]  /*4290*/  BSYNC.RECONVERGENT B1 ;  /* 0x0000000000017941 */ /* 0x000fea0003800200 */
.L_x_6213:
        /* <DEDUP_REMOVED lines=11> */
.L_x_6212:
[----:B------:R-:W-:Y:S05]  /*4350*/  BSYNC.RECONVERGENT B2 ;  /* 0x0000000000027941 */ /* 0x000fea0003800200 */
.L_x_6211:
        /* <DEDUP_REMOVED lines=10> */
[----:B-1----:R-:W1:Y:S01]  /*4400*/  @P2 LDC.64 R156, c[0x0][0x408] ;  /* 0x00010200ff9c2b82 */ /* 0x002e620000000a00 */
[-CC-:B------:R-:W-:Y:S01]  /*4410*/  @P1 FFMA.FTZ R85, R5, R218.reuse, R217.reuse ;  /* 0x000000da05551223 */ /* 0x180fe200000100d9 */
[--C-:B------:R-:W-:Y:S01]  /*4420*/  @P1 FFMA.FTZ R164, R14, R218, R217.reuse ;  /* 0x000000da0ea41223 */ /* 0x100fe200000100d9 */
[----:B-----5:R-:W-:Y:S01]  /*4430*/  MOV R84, R128 ;  /* 0x0000008000547202 */ /* 0x020fe20000000f00 */
[-C--:B------:R-:W-:Y:S01]  /*4440*/  @P1 FFMA.FTZ R86, R20, R218.reuse, R217 ;  /* 0x000000da14561223 */ /* 0x080fe200000100d9 */
[----:B------:R-:W-:Y:S01]  /*4450*/  @P1 FADD.FTZ R85, R8, -R85 ;  /* 0x8000005508551221 */ /* 0x000fe20000010000 */
[----:B------:R-:W-:Y:S01]  /*4460*/  @P1 FADD.FTZ R164, R11, -R164 ;  /* 0x800000a40ba41221 */ /* 0x000fe20000010000 */
[----:B------:R-:W-:Y:S01]  /*4470*/  MOV R87, R131 ;  /* 0x0000008300577202 */ /* 0x000fe20000000f00 */
[----:B------:R-:W2:Y:S01]  /*4480*/  @P2 LDC.64 R160, c[0x0][0x408] ;  /* 0x00010200ffa02b82 */ /* 0x000ea20000000a00 */
[----:B------:R-:W-:Y:S01]  /*4490*/  @P1 FFMA.FTZ R84, R6, R85, R128 ;  /* 0x0000005506541223 */ /* 0x000fe20000010080 */
[-CC-:B------:R-:W-:Y:S01]  /*44a0*/  @P1 FFMA.FTZ R158, R10, R218.reuse, R217.reuse ;  /* 0x000000da0a9e1223 */ /* 0x180fe200000100d9 */
[----:B------:R-:W-:Y:S01]  /*44b0*/  @P1 FFMA.FTZ R159, R9, R218, R217 ;  /* 0x000000da099f1223 */ /* 0x000fe200000100d9 */
[----:B------:R-:W-:Y:S01]  /*44c0*/  @P1 FFMA.FTZ R87, R6, R164, R131 ;  /* 0x000000a406571223 */ /* 0x000fe20000010083 */
[----:B------:R-:W-:Y:S01]  /*44d0*/  @P1 FADD.FTZ R86, R21, -R86 ;  /* 0x8000005615561221 */ /* 0x000fe20000010000 */
[----:B------:R-:W-:Y:S01]  /*44e0*/  @P1 FADD.FTZ R158, R7, -R158 ;  /* 0x8000009e079e1221 */ /* 0x000fe20000010000 */
[----:B------:R-:W-:Y:S01]  /*44f0*/  @P1 FADD.FTZ R159, R12, -R159 ;  /* 0x8000009f0c9f1221 */ /* 0x000fe20000010000 */
[----:B------:R-:W3:Y:S01]  /*4500*/  @P2 LDC.64 R80, c[0x0][0x408] ;  /* 0x00010200ff502b82 */ /* 0x000ee20000000a00 */
[----:B0-----:R-:W-:Y:S01]  /*4510*/  MOV R162, R135 ;  /* 0x0000008700a27202 */ /* 0x001fe20000000f00 */
[C---:B------:R-:W-:Y:S01]  /*4520*/  @P1 FFMA.FTZ R162, R6.reuse, R86, R135 ;  /* 0x0000005606a21223 */ /* 0x040fe20000010087 */
[--C-:B------:R-:W-:Y:S01]  /*4530*/  IMAD.MOV.U32 R85, RZ, RZ, R129.reuse ;  /* 0x000000ffff557224 */ /* 0x100fe200078e0081 */
[----:B------:R-:W-:Y:S01]  /*4540*/  MOV R86, R130 ;  /* 0x0000008200567202 */ /* 0x000fe20000000f00 */
[C---:B------:R-:W-:Y:S01]  /*4550*/  @P1 FFMA.FTZ R85, R6.reuse, R158, R129 ;  /* 0x0000009e06551223 */ /* 0x040fe20000010081 */
[----:B------:R-:W-:Y:S01]  /*4560*/  @P1 FFMA.FTZ R86, R6, R159, R130 ;  /* 0x0000009f06561223 */ /* 0x000fe20000010082 */
[-C--:B------:R-:W-:Y:S01]  /*4570*/  @P1 FFMA.FTZ R167, R13, R218.reuse, R217 ;  /* 0x000000da0da71223 */ /* 0x080fe200000100d9 */
[----:B------:R-:W0:Y:S01]  /*4580*/  @P2 LDC.64 R82, c[0x0][0x408] ;  /* 0x00010200ff522b82 */ /* 0x000e220000000a00 */
[----:B-1----:R-:W-:Y:S01]  /*4590*/  @P2 FMUL.FTZ R157, R84, R157 ;  /* 0x0000009d549d2220 */ /* 0x002fe20000410000 */
[----:B------:R-:W-:Y:S01]  /*45a0*/  @P2 LOP3.LUT P0, RZ, R182, 0xff, RZ, 0xc0, !PT ;  /* 0x000000ffb6ff2812 */ /* 0x000fe2000780c0ff */
[----:B------:R-:W-:Y:S01]  /*45b0*/  @P1 FADD.FTZ R167, R16, -R167 ;  /* 0x800000a710a71221 */ /* 0x000fe20000010000 */
[--C-:B------:R-:W-:Y:S01]  /*45c0*/  @P1 FFMA.FTZ R166, R18, R218, R217.reuse ;  /* 0x000000da12a61223 */ /* 0x100fe200000100d9 */
[----:B------:R-:W-:Y:S01]  /*45d0*/  @P2 FMUL.FTZ R163, R157, R156 ;  /* 0x0000009c9da32220 */ /* 0x000fe20000410000 */
[----:B------:R-:W-:Y:S01]  /*45e0*/  @P1 FFMA.FTZ R220, R19, R218, R217 ;  /* 0x000000da13dc1223 */ /* 0x000fe200000100d9 */
[C---:B------:R-:W-:Y:S01]  /*45f0*/  @P2 LOP3.LUT P6, RZ, R182.reuse, 0xff000000, RZ, 0xc0, !PT ;  /* 0xff000000b6ff2812 */ /* 0x040fe200078cc0ff */
[----:B--2---:R-:W-:Y:S01]  /*4600*/  @P2 FMUL.FTZ R161, R87, R161 ;  /* 0x000000a157a12220 */ /* 0x004fe20000410000 */
[----:B------:R-:W1:Y:S01]  /*4610*/  @P2 LDC.64 R156, c[0x0][0x408] ;  /* 0x00010200ff9c2b82 */ /* 0x000e620000000a00 */
[----:B------:R-:W-:Y:S01]  /*4620*/  @P2 FSEL R163, R163, RZ, P0 ;  /* 0x000000ffa3a32208 */ /* 0x000fe20000000000 */
[----:B------:R-:W-:Y:S01]  /*4630*/  @P1 FADD.FTZ R166, R15, -R166 ;  /* 0x800000a60fa61221 */ /* 0x000fe20000010000 */
[----:B------:R-:W-:Y:S01]  /*4640*/  @P2 FMUL.FTZ R164, R161, R160 ;  /* 0x000000a0a1a42220 */ /* 0x000fe20000410000 */
[----:B------:R-:W-:Y:S01]  /*4650*/  @P2 LOP3.LUT P0, RZ, R182, 0xff00, RZ, 0xc0, !PT ;  /* 0x0000ff00b6ff2812 */ /* 0x000fe2000780c0ff */
[----:B------:R-:W-:Y:S01]  /*4660*/  @P1 FADD.FTZ R219, R17, -R220 ;  /* 0x800000dc11db1221 */ /* 0x000fe20000010000 */
[----:B------:R-:W-:Y:S01]  /*4670*/  @P2 F2FP.BF16.F32.PACK_AB R163, RZ, R163 ;  /* 0x000000a3ffa3223e */ /* 0x000fe200000010ff */
[----:B---3--:R-:W-:Y:S01]  /*4680*/  @P2 FMUL.FTZ R81, R85, R81 ;  /* 0x0000005155512220 */ /* 0x008fe20000410000 */
[----:B------:R-:W2:Y:S01]  /*4690*/  @P2 LDC.64 R158, c[0x0][0x408] ;  /* 0x00010200ff9e2b82 */ /* 0x000ea20000000a00 */
[----:B------:R-:W-:-:S02]  /*46a0*/  @P2 FSEL R164, R164, RZ, P6 ;  /* 0x000000ffa4a42208 */ /* 0x000fc40003000000 */
[----:B------:R-:W-:Y:S02]  /*46b0*/  @P2 LOP3.LUT P6, RZ, R183, 0xff00, RZ, 0xc0, !PT ;  /* 0x0000ff00b7ff2812 */ /* 0x000fe400078cc0ff */
[----:B------:R-:W-:Y:S01]  /*46c0*/  @P2 PRMT R152, R163, 0x7610, R152 ;  /* 0x00007610a3982816 */ /* 0x000fe20000000098 */
[----:B0-----:R-:W-:Y:S02]  /*46d0*/  @P2 FMUL.FTZ R165, R86, R83 ;  /* 0x0000005356a52220 */ /* 0x001fe40000410000 */
[----:B------:R-:W0:Y:S01]  /*46e0*/  @P2 LDC.64 R160, c[0x0][0x408] ;  /* 0x00010200ffa02b82 */ /* 0x000e220000000a00 */
[----:B------:R-:W-:Y:S01]  /*46f0*/  @P2 FMUL.FTZ R83, R81, R80 ;  /* 0x0000005051532220 */ /* 0x000fe20000410000 */
[----:B------:R-:W-:Y:S01]  /*4700*/  MOV R80, R132 ;  /* 0x0000008400507202 */ /* 0x000fe20000000f00 */
[C---:B------:R-:W-:Y:S01]  /*4710*/  @P1 FFMA.FTZ R80, R6.reuse, R167, R132 ;  /* 0x000000a706501223 */ /* 0x040fe20000010084 */
[----:B------:R-:W-:Y:S01]  /*4720*/  @P2 FMUL.FTZ R165, R165, R82 ;  /* 0x00000052a5a52220 */ /* 0x000fe20000410000 */
[----:B------:R-:W-:Y:S01]  /*4730*/  MOV R81, R133 ;  /* 0x0000008500517202 */ /* 0x000fe20000000f00 */
[----:B------:R-:W-:Y:S01]  /*4740*/  @P1 FFMA.FTZ R81, R6, R166, R133 ;  /* 0x000000a606511223 */ /* 0x000fe20000010085 */
[----:B------:R-:W-:Y:S01]  /*4750*/  @P2 FSEL R83, R83, RZ, P0 ;  /* 0x000000ff53532208 */ /* 0x000fe20000000000 */
[----:B-1----:R-:W-:Y:S01]  /*4760*/  @P2 FMUL.FTZ R157, R80, R157 ;  /* 0x0000009d509d2220 */ /* 0x002fe20000410000 */
[----:B------:R-:W-:Y:S01]  /*4770*/  MOV R82, R134 ;  /* 0x0000008600527202 */ /* 0x000fe20000000f00 */
[----:B------:R-:W-:Y:S01]  /*4780*/  @P1 FFMA.FTZ R82, R6, R219, R134 ;  /* 0x000000db06521223 */ /* 0x000fe20000010086 */
[----:B------:R-:W-:Y:S01]  /*4790*/  @P2 LOP3.LUT P0, RZ, R182, 0xff0000, RZ, 0xc0, !PT ;  /* 0x00ff0000b6ff2812 */ /* 0x000fe2000780c0ff */
[----:B------:R-:W-:Y:S01]  /*47a0*/  @P2 FMUL.FTZ R156, R157, R156 ;  /* 0x0000009c9d9c2220 */ /* 0x000fe20000410000 */
[----:B------:R-:W-:-:S02]  /*47b0*/  @P2 F2FP.BF16.F32.PACK_AB R83, RZ, R83 ;  /* 0x00000053ff53223e */ /* 0x000fc400000010ff */
[----:B------:R-:W-:Y:S01]  /*47c0*/  @P2 FSEL R165, R165, RZ, P0 ;  /* 0x000000ffa5a52208 */ /* 0x000fe20000000000 */
[----:B--2---:R-:W-:Y:S01]  /*47d0*/  @P2 FMUL.FTZ R159, R81, R159 ;  /* 0x0000009f519f2220 */ /* 0x004fe20000410000 */
[----:B------:R-:W-:Y:S02]  /*47e0*/  @P2 LOP3.LUT P0, RZ, R183, 0xff, RZ, 0xc0, !PT ;  /* 0x000000ffb7ff2812 */ /* 0x000fe4000780c0ff */
[----:B------:R-:W-:Y:S01]  /*47f0*/  @P2 F2FP.BF16.F32.PACK_AB R165, RZ, R165 ;  /* 0x000000a5ffa5223e */ /* 0x000fe200000010ff */
[----:B------:R-:W-:Y:S01]  /*4800*/  @P2 FMUL.FTZ R158, R159, R158 ;  /* 0x0000009e9f9e2220 */ /* 0x000fe20000410000 */
[----:B------:R-:W-:Y:S02]  /*4810*/  @P2 FSEL R156, R156, RZ, P0 ;  /* 0x000000ff9c9c2208 */ /* 0x000fe40000000000 */
[----:B------:R-:W-:Y:S01]  /*4820*/  @P2 LOP3.LUT P0, RZ, R183, 0xff0000, RZ, 0xc0, !PT ;  /* 0x00ff0000b7ff2812 */ /* 0x000fe2000780c0ff */
[----:B0-----:R-:W-:Y:S01]  /*4830*/  @P2 FMUL.FTZ R161, R82, R161 ;  /* 0x000000a152a12220 */ /* 0x001fe20000410000 */
[----:B------:R-:W-:-:S02]  /*4840*/  @P2 FSEL R158, R158, RZ, P6 ;  /* 0x000000ff9e9e2208 */ /* 0x000fc40003000000 */
[----:B------:R-:W-:Y:S01]  /*4850*/  @P2 F2FP.BF16.F32.PACK_AB R156, RZ, R156 ;  /* 0x0000009cff9c223e */ /* 0x000fe200000010ff */
[----:B------:R-:W-:Y:S01]  /*4860*/  @P2 FMUL.FTZ R160, R161, R160 ;  /* 0x000000a0a1a02220 */ /* 0x000fe20000410000 */
[----:B------:R-:W-:Y:S02]  /*4870*/  @P2 F2FP.BF16.F32.PACK_AB R164, RZ, R164 ;  /* 0x000000a4ffa4223e */ /* 0x000fe400000010ff */
[----:B------:R-:W-:Y:S02]  /*4880*/  @P2 PRMT R153, R165, 0x7610, R153 ;  /* 0x00007610a5992816 */ /* 0x000fe40000000099 */
[----:B------:R-:W-:Y:S02]  /*4890*/  @P2 FSEL R160, R160, RZ, P0 ;  /* 0x000000ffa0a02208 */ /* 0x000fe40000000000 */
[----:B------:R-:W-:Y:S02]  /*48a0*/  @P2 F2FP.BF16.F32.PACK_AB R158, RZ, R158 ;  /* 0x0000009eff9e223e */ /* 0x000fe400000010ff */
[----:B------:R-:W-:-:S02]  /*48b0*/  @P2 F2FP.BF16.F32.PACK_AB R160, RZ, R160 ;  /* 0x000000a0ffa0223e */ /* 0x000fc400000010ff */
[----:B------:R-:W-:Y:S02]  /*48c0*/  @P2 PRMT R154, R156, 0x7610, R154 ;  /* 0x000076109c9a2816 */ /* 0x000fe4000000009a */
[----:B------:R-:W-:Y:S01]  /*48d0*/  @P2 PRMT R152, R152, 0x5410, R83 ;  /* 0x0000541098982816 */ /* 0x000fe20000000053 */
[----:B------:R-:W-:Y:S01]  /*48e0*/  IMAD.MOV.U32 R83, RZ, RZ, R162 ;  /* 0x000000ffff537224 */ /* 0x000fe200078e00a2 */
[----:B------:R-:W-:Y:S02]  /*48f0*/  @P2 PRMT R153, R153, 0x5410, R164 ;  /* 0x0000541099992816 */ /* 0x000fe400000000a4 */
        /* <DEDUP_REMOVED lines=11> */
.L_x_6236:
[----:B------:R-:W2:Y:S01]  /*49b0*/  @P2 LDC.64 R164, c[0x0][0x408] ;  /* 0x00010200ffa42b82 */ /* 0x000ea20000000a00 */
[-CC-:B-1----:R-:W-:Y:S01]  /*49c0*/  @P1 FFMA.FTZ R157, R5, R218.reuse, R217.reuse ;  /* 0x000000da059d1223 */ /* 0x182fe200000100d9 */
        /* <DEDUP_REMOVED lines=8> */
[----:B------:R-:W-:Y:S01]  /*4a50*/  MOV R220, R129 ;  /* 0x0000008100dc7202 */ /* 0x000fe20000000f00 */
[C---:B------:R-:W-:Y:S01]  /*4a60*/  @P1 FFMA.FTZ R220, R6.reuse, R156, R129 ;  /* 0x0000009c06dc1223 */ /* 0x040fe20000010081 */
[----:B------:R-:W-:Y:S01]  /*4a70*/  MOV R222, R130 ;  /* 0x0000008200de7202 */ /* 0x000fe20000000f00 */
[C---:B------:R-:W-:Y:S01]  /*4a80*/  @P1 FFMA.FTZ R222, R6.reuse, R159, R130 ;  /* 0x0000009f06de1223 */ /* 0x040fe20000010082 */
        /* <DEDUP_REMOVED lines=9> */
[----:B------:R-:W1:Y:S01]  /*4b20*/  @P2 LDC.64 R160, c[0x0][0x408] ;  /* 0x00010200ffa02b82 */ /* 0x000e620000000a00 */
[----:B--2---:R-:W-:Y:S01]  /*4b30*/  @P2 FMUL.FTZ R165, R158, R165 ;  /* 0x000000a59ea52220 */ /* 0x004fe20000410000 */
[----:B------:R-:W-:Y:S01]  /*4b40*/  MOV R226, R132 ;  /* 0x0000008400e27202 */ /* 0x000fe20000000f00 */
[C---:B------:R-:W-:Y:S01]  /*4b50*/  @P1 FFMA.FTZ R226, R6.reuse, R221, R132 ;  /* 0x000000dd06e21223 */ /* 0x040fe20000010084 */
[----:B------:R-:W-:Y:S01]  /*4b60*/  @P1 FADD.FTZ R232, R15, -R232 ;  /* 0x800000e80fe81221 */ /* 0x000fe20000010000 */
[----:B------:R-:W-:Y:S01]  /*4b70*/  @P2 FMUL.FTZ R219, R165, R164 ;  /* 0x000000a4a5db2220 */ /* 0x000fe20000410000 */
[----:B------:R-:W-:Y:S01]  /*4b80*/  @P1 FADD.FTZ R223, R17, -R234 ;  /* 0x800000ea11df1221 */ /* 0x000fe20000010000 */
[--C-:B------:R-:W-:Y:S01]  /*4b90*/  IMAD.MOV.U32 R228, RZ, RZ, R133.reuse ;  /* 0x000000ffffe47224 */ /* 0x100fe200078e0085 */
[----:B------:R-:W2:Y:S01]  /*4ba0*/  @P2 LDC.64 R158, c[0x0][0x408] ;  /* 0x00010200ff9e2b82 */ /* 0x000ea20000000a00 */
[----:B------:R-:W-:Y:S01]  /*4bb0*/  MOV R230, R134 ;  /* 0x0000008600e67202 */ /* 0x000fe20000000f00 */
[C---:B------:R-:W-:Y:S01]  /*4bc0*/  @P1 FFMA.FTZ R228, R6.reuse, R232, R133 ;  /* 0x000000e806e41223 */ /* 0x040fe20000010085 */
[----:B------:R-:W-:Y:S01]  /*4bd0*/  @P2 FSEL R219, R219, RZ, P0 ;  /* 0x000000ffdbdb2208 */ /* 0x000fe20000000000 */
[----:B------:R-:W-:Y:S01]  /*4be0*/  @P1 FFMA.FTZ R230, R6, R223, R134 ;  /* 0x000000df06e61223 */ /* 0x000fe20000010086 */
[----:B------:R-:W-:-:S02]  /*4bf0*/  @P2 LOP3.LUT P0, RZ, R182, 0xff00, RZ, 0xc0, !PT ;  /* 0x0000ff00b6ff2812 */ /* 0x000fc4000780c0ff */
[----:B------:R-:W-:Y:S01]  /*4c00*/  @P2 LOP3.LUT P6, RZ, R182, 0xff0000, RZ, 0xc0, !PT ;  /* 0x00ff0000b6ff2812 */ /* 0x000fe200078cc0ff */
[----:B------:R-:W3:Y:S01]  /*4c10*/  @P2 LDC.64 R162, c[0x0][0x408] ;  /* 0x00010200ffa22b82 */ /* 0x000ee20000000a00 */
[----:B0-----:R-:W-:Y:S01]  /*4c20*/  @P2 FMUL.FTZ R157, R220, R157 ;  /* 0x0000009ddc9d2220 */ /* 0x001fe20000410000 */
[----:B------:R-:W-:-:S03]  /*4c30*/  @P2 F2FP.BF16.F32.PACK_AB R219, RZ, R219 ;  /* 0x000000dbffdb223e */ /* 0x000fc600000010ff */
[----:B------:R-:W-:Y:S01]  /*4c40*/  @P2 FMUL.FTZ R156, R157, R156 ;  /* 0x0000009c9d9c2220 */ /* 0x000fe20000410000 */
[----:B------:R-:W-:Y:S02]  /*4c50*/  @P2 PRMT R152, R219, 0x7610, R152 ;  /* 0x00007610db982816 */ /* 0x000fe40000000098 */
[----:B------:R-:W0:Y:S01]  /*4c60*/  @P2 LDC.64 R164, c[0x0][0x408] ;  /* 0x00010200ffa42b82 */ /* 0x000e220000000a00 */
[----:B-1----:R-:W-:Y:S01]  /*4c70*/  @P2 FMUL.FTZ R161, R224, R161 ;  /* 0x000000a1e0a12220 */ /* 0x002fe20000410000 */
[----:B------:R-:W-:Y:S02]  /*4c80*/  @P2 FSEL R156, R156, RZ, P0 ;  /* 0x000000ff9c9c2208 */ /* 0x000fe40000000000 */
[----:B------:R-:W-:Y:S01]  /*4c90*/  @P2 LOP3.LUT P0, RZ, R182, 0xff000000, RZ, 0xc0, !PT ;  /* 0xff000000b6ff2812 */ /* 0x000fe2000780c0ff */
[----:B------:R-:W-:Y:S01]  /*4ca0*/  @P2 FMUL.FTZ R160, R161, R160 ;  /* 0x000000a0a1a02220 */ /* 0x000fe20000410000 */
[----:B------:R-:W-:Y:S02]  /*4cb0*/  @P2 F2FP.BF16.F32.PACK_AB R156, RZ, R156 ;  /* 0x0000009cff9c223e */ /* 0x000fe400000010ff */
[----:B------:R-:W1:Y:S01]  /*4cc0*/  @P2 LDC.64 R166, c[0x0][0x408] ;  /* 0x00010200ffa62b82 */ /* 0x000e620000000a00 */
[----:B--2---:R-:W-:Y:S01]  /*4cd0*/  @P2 FMUL.FTZ R159, R222, R159 ;  /* 0x0000009fde9f2220 */ /* 0x004fe20000410000 */
        /* <DEDUP_REMOVED lines=16> */
[----:B-1----:R-:W-:Y:S01]  /*4de0*/  @P2 FMUL.FTZ R167, R230, R167 ;  /* 0x000000a7e6a72220 */ /* 0x002fe20000410000 */
        /* <DEDUP_REMOVED lines=22> */
.L_x_6235:
        /* <DEDUP_REMOVED lines=10> */
[----:B-----5:R-:W-:Y:S01]  /*4ff0*/  @P2 LOP3.LUT P6, RZ, R182, 0xff, RZ, 0xc0, !PT ;  /* 0x000000ffb6ff2812 */ /* 0x020fe200078cc0ff */
[-C--:B0-----:R-:W-:Y:S01]  /*5000*/  FFMA.FTZ R163, R13, R218.reuse, R217 ;  /* 0x000000da0da37223 */ /* 0x081fe200000100d9 */
[----:B------:R-:W0:Y:S01]  /*5010*/  @P2 LDC.64 R82, c[0x0][0x408] ;  /* 0x00010200ff522b82 */ /* 0x000e220000000a00 */
[----:B------:R-:W-:Y:S01]  /*5020*/  FMUL.FTZ R84, R6, R85 ;  /* 0x0000005506547220 */ /* 0x000fe20000410000 */
[----:B------:R-:W-:Y:S01]  /*5030*/  FADD.FTZ R85, R7, -R86 ;  /* 0x8000005607557221 */ /* 0x000fe20000010000 */
[----:B------:R-:W-:Y:S01]  /*5040*/  FADD.FTZ R157, R12, -R157 ;  /* 0x8000009d0c9d7221 */ /* 0x000fe20000010000 */
[----:B------:R-:W-:Y:S01]  /*5050*/  FADD.FTZ R163, R16, -R163 ;  /* 0x800000a310a37221 */ /* 0x000fe20000010000 */
[-CC-:B------:R-:W-:Y:S01]  /*5060*/  FFMA.FTZ R164, R18, R218.reuse, R217.reuse ;  /* 0x000000da12a47223 */ /* 0x180fe200000100d9 */
[----:B------:R-:W-:Y:S01]  /*5070*/  FSEL R84, R84, RZ, P0 ;  /* 0x000000ff54547208 */ /* 0x000fe20000000000 */
[C---:B------:R-:W-:Y:S01]  /*5080*/  FMUL.FTZ R85, R6.reuse, R85 ;  /* 0x0000005506557220 */ /* 0x040fe20000410000 */
[----:B------:R-:W2:Y:S01]  /*5090*/  @P2 LDC.64 R160, c[0x0][0x408] ;  /* 0x00010200ffa02b82 */ /* 0x000ea20000000a00 */
[----:B------:R-:W-:Y:S01]  /*50a0*/  FMUL.FTZ R163, R6, R163 ;  /* 0x000000a306a37220 */ /* 0x000fe20000410000 */
[----:B------:R-:W-:Y:S01]  /*50b0*/  FADD.FTZ R165, R15, -R164 ;  /* 0x800000a40fa57221 */ /* 0x000fe20000010000 */
[----:B------:R-:W-:Y:S01]  /*50c0*/  FFMA.FTZ R164, R19, R218, R217 ;  /* 0x000000da13a47223 */ /* 0x000fe200000100d9 */
[----:B------:R-:W-:Y:S01]  /*50d0*/  FSEL R85, R85, RZ, P0 ;  /* 0x000000ff55557208 */ /* 0x000fe20000000000 */
[----:B-1----:R-:W-:-:S04]  /*50e0*/  @P2 FMUL.FTZ R81, R84, R81 ;  /* 0x0000005154512220 */ /* 0x002fc80000410000 */
[----:B------:R-:W-:Y:S02]  /*50f0*/  @P2 FMUL.FTZ R86, R81, R80 ;  /* 0x0000005051562220 */ /* 0x000fe40000410000 */
[----:B------:R-:W1:Y:S01]  /*5100*/  @P2 LDC.64 R80, c[0x0][0x408] ;  /* 0x00010200ff502b82 */ /* 0x000e620000000a00 */
[----:B0-----:R-:W-:Y:S02]  /*5110*/  @P2 FMUL.FTZ R83, R85, R83 ;  /* 0x0000005355532220 */ /* 0x001fe40000410000 */
[----:B------:R-:W-:Y:S02]  /*5120*/  @P2 FSEL R86, R86, RZ, P6 ;  /* 0x000000ff56562208 */ /* 0x000fe40003000000 */
[----:B------:R-:W-:Y:S01]  /*5130*/  @P2 LOP3.LUT P6, RZ, R182, 0xff00, RZ, 0xc0, !PT ;  /* 0x0000ff00b6ff2812 */ /* 0x000fe200078cc0ff */
[----:B------:R-:W-:Y:S01]  /*5140*/  @P2 FMUL.FTZ R87, R83, R82 ;  /* 0x0000005253572220 */ /* 0x000fe20000410000 */
[----:B------:R-:W-:Y:S01]  /*5150*/  @P2 F2FP.BF16.F32.PACK_AB R86, RZ, R86 ;  /* 0x00000056ff56223e */ /* 0x000fe200000010ff */
[----:B------:R-:W0:Y:S03]  /*5160*/  @P2 LDC.64 R82, c[0x0][0x408] ;  /* 0x00010200ff522b82 */ /* 0x000e260000000a00 */
[----:B------:R-:W-:Y:S01]  /*5170*/  @P2 PRMT R152, R86, 0x7610, R152 ;  /* 0x0000761056982816 */ /* 0x000fe20000000098 */
[----:B------:R-:W-:Y:S01]  /*5180*/  FFMA.FTZ R86, R14, R218, R217 ;  /* 0x000000da0e567223 */ /* 0x000fe200000100d9 */
[----:B------:R-:W-:-:S02]  /*5190*/  @P2 FSEL R87, R87, RZ, P6 ;  /* 0x000000ff57572208 */ /* 0x000fc40003000000 */
[----:B------:R-:W-:Y:S01]  /*51a0*/  @P2 LOP3.LUT P6, RZ, R182, 0xff0000, RZ, 0xc0, !PT ;  /* 0x00ff0000b6ff2812 */ /* 0x000fe200078cc0ff */
[----:B------:R-:W-:Y:S01]  /*51b0*/  FADD.FTZ R159, R11, -R86 ;  /* 0x800000560b9f7221 */ /* 0x000fe20000010000 */
[C---:B------:R-:W-:Y:S01]  /*51c0*/  FMUL.FTZ R86, R6.reuse, R157 ;  /* 0x0000009d06567220 */ /* 0x040fe20000410000 */
[----:B------:R-:W-:Y:S01]  /*51d0*/  @P2 F2FP.BF16.F32.PACK_AB R162, RZ, R87 ;  /* 0x00000057ffa2223e */ /* 0x000fe200000010ff */
[----:B------:R-:W3:Y:S01]  /*51e0*/  @P2 LDC.64 R156, c[0x0][0x408] ;  /* 0x00010200ff9c2b82 */ /* 0x000ee20000000a00 */
[----:B------:R-:W-:Y:S02]  /*51f0*/  FMUL.FTZ R87, R6, R159 ;  /* 0x0000009f06577220 */ /* 0x000fe40000410000 */
[----:B------:R-:W-:Y:S02]  /*5200*/  FSEL R86, R86, RZ, P0 ;  /* 0x000000ff56567208 */ /* 0x000fe40000000000 */
[----:B------:R-:W-:Y:S02]  /*5210*/  @P2 PRMT R152, R152, 0x5410, R162 ;  /* 0x0000541098982816 */ /* 0x000fe400000000a2 */
[----:B------:R-:W-:Y:S01]  /*5220*/  FSEL R87, R87, RZ, P0 ;  /* 0x000000ff57577208 */ /* 0x000fe20000000000 */
[----:B------:R-:W4:Y:S01]  /*5230*/  @P2 LDC.64 R158, c[0x0][0x408] ;  /* 0x00010200ff9e2b82 */ /* 0x000f220000000a00 */
[----:B-1----:R-:W-:-:S04]  /*5240*/  @P2 FMUL.FTZ R81, R86, R81 ;  /* 0x0000005156512220 */ /* 0x002fc80000410000 */
[----:B------:R-:W-:Y:S01]  /*5250*/  @P2 FMUL.FTZ R162, R81, R80 ;  /* 0x0000005051a22220 */ /* 0x000fe20000410000 */
[----:B0-----:R-:W-:Y:S01]  /*5260*/  @P2 FMUL.FTZ R83, R87, R83 ;  /* 0x0000005357532220 */ /* 0x001fe20000410000 */
[----:B------:R-:W-:Y:S01]  /*5270*/  FMUL.FTZ R81, R6, R165 ;  /* 0x000000a506517220 */ /* 0x000fe20000410000 */
[----:B------:R-:W-:Y:S01]  /*5280*/  FSEL R80, R163, RZ, P0 ;  /* 0x000000ffa3507208 */ /* 0x000fe20000000000 */
[----:B------:R-:W-:Y:S01]  /*5290*/  FADD.FTZ R163, R17, -R164 ;  /* 0x800000a411a37221 */ /* 0x000fe20000010000 */
[----:B------:R-:W-:Y:S01]  /*52a0*/  @P2 FMUL.FTZ R83, R83, R82 ;  /* 0x0000005253532220 */ /* 0x000fe20000410000 */
[----:B------:R-:W-:Y:S01]  /*52b0*/  @P2 FSEL R162, R162, RZ, P6 ;  /* 0x000000ffa2a22208 */ /* 0x000fe20003000000 */
[----:B------:R-:W-:Y:S01]  /*52c0*/  FFMA.FTZ R164, R20, R218, R217 ;  /* 0x000000da14a47223 */ /* 0x000fe200000100d9 */
[----:B------:R-:W-:Y:S01]  /*52d0*/  FSEL R81, R81, RZ, P0 ;  /* 0x000000ff51517208 */ /* 0x000fe20000000000 */
[----:B--2---:R-:W-:Y:S01]  /*52e0*/  @P2 FMUL.FTZ R161, R80, R161 ;  /* 0x000000a150a12220 */ /* 0x004fe20000410000 */
[----:B------:R-:W-:Y:S01]  /*52f0*/  FMUL.FTZ R82, R6, R163 ;  /* 0x000000a306527220 */ /* 0x000fe20000410000 */
[----:B------:R-:W-:-:S02]  /*5300*/  @P2 LOP3.LUT P6, RZ, R182, 0xff000000, RZ, 0xc0, !PT ;  /* 0xff000000b6ff2812 */ /* 0x000fc400078cc0ff */
[----:B------:R-:W-:Y:S01]  /*5310*/  @P2 FMUL.FTZ R160, R161, R160 ;  /* 0x000000a0a1a02220 */ /* 0x000fe20000410000 */
[----:B---3--:R-:W-:Y:S01]  /*5320*/  @P2 FMUL.FTZ R157, R81, R157 ;  /* 0x0000009d519d2220 */ /* 0x008fe20000410000 */
[----:B------:R-:W-:Y:S02]  /*5330*/  @P2 FSEL R83, R83, RZ, P6 ;  /* 0x000000ff53532208 */ /* 0x000fe40003000000 */
[----:B------:R-:W-:Y:S01]  /*5340*/  FSEL R82, R82, RZ, P0 ;  /* 0x000000ff52527208 */ /* 0x000fe20000000000 */
[----:B------:R-:W-:Y:S01]  /*5350*/  @P2 FMUL.FTZ R156, R157, R156 ;  /* 0x0000009c9d9c2220 */ /* 0x000fe20000410000 */
[----:B------:R-:W-:Y:S01]  /*5360*/  @P2 LOP3.LUT P6, RZ, R183, 0xff, RZ, 0xc0, !PT ;  /* 0x000000ffb7ff2812 */ /* 0x000fe200078cc0ff */
[----:B------:R-:W-:Y:S01]  /*5370*/  FADD.FTZ R157, R21, -R164 ;  /* 0x800000a4159d7221 */ /* 0x000fe20000010000 */
[----:B------:R-:W-:Y:S01]  /*5380*/  @P2 F2FP.BF16.F32.PACK_AB R162, RZ, R162 ;  /* 0x000000a2ffa2223e */ /* 0x000fe200000010ff */
[----:B----4-:R-:W-:Y:S01]  /*5390*/  @P2 FMUL.FTZ R159, R82, R159 ;  /* 0x0000009f529f2220 */ /* 0x010fe20000410000 */
[----:B------:R-:W-:Y:S01]  /*53a0*/  @P2 FSEL R160, R160, RZ, P6 ;  /* 0x000000ffa0a02208 */ /* 0x000fe20003000000 */
[----:B------:R-:W-:Y:S01]  /*53b0*/  FMUL.FTZ R157, R6, R157 ;  /* 0x0000009d069d7220 */ /* 0x000fe20000410000 */
[----:B------:R-:W-:Y:S01]  /*53c0*/  @P2 LOP3.LUT P6, RZ, R183, 0xff00, RZ, 0xc0, !PT ;  /* 0x0000ff00b7ff2812 */ /* 0x000fe200078cc0ff */
[----:B------:R-:W-:Y:S01]  /*53d0*/  @P2 FMUL.FTZ R158, R159, R158 ;  /* 0x0000009e9f9e2220 */ /* 0x000fe20000410000 */
[----:B------:R-:W-:-:S02]  /*53e0*/  @P2 F2FP.BF16.F32.PACK_AB R160, RZ, R160 ;  /* 0x000000a0ffa0223e */ /* 0x000fc400000010ff */
[----:B------:R-:W-:Y:S02]  /*53f0*/  @P2 FSEL R156, R156, RZ, P6 ;  /* 0x000000ff9c9c2208 */ /* 0x000fe40003000000 */
[----:B------:R-:W-:Y:S02]  /*5400*/  @P2 LOP3.LUT P6, RZ, R183, 0xff0000, RZ, 0xc0, !PT ;  /* 0x00ff0000b7ff2812 */ /* 0x000fe400078cc0ff */
[----:B------:R-:W-:Y:S02]  /*5410*/  @P2 PRMT R153, R162, 0x7610, R153 ;  /* 0x00007610a2992816 */ /* 0x000fe40000000099 */
[----:B------:R-:W-:Y:S02]  /*5420*/  @P2 FSEL R158, R158, RZ, P6 ;  /* 0x000000ff9e9e2208 */ /* 0x000fe40003000000 */
[----:B------:R-:W-:Y:S02]  /*5430*/  @P2 F2FP.BF16.F32.PACK_AB R83, RZ, R83 ;  /* 0x00000053ff53223e */ /* 0x000fe400000010ff */
[----:B------:R-:W-:-:S02]  /*5440*/  @P2 F2FP.BF16.F32.PACK_AB R156, RZ, R156 ;  /* 0x0000009cff9c223e */ /* 0x000fc400000010ff */
[----:B------:R-:W-:Y:S02]  /*5450*/  FSEL R157, R157, RZ, P0 ;  /* 0x000000ff9d9d7208 */ /* 0x000fe40000000000 */
[----:B------:R-:W-:Y:S02]  /*5460*/  @P2 F2FP.BF16.F32.PACK_AB R158, RZ, R158 ;  /* 0x0000009eff9e223e */ /* 0x000fe400000010ff */
[----:B------:R-:W-:Y:S02]  /*5470*/  @P2 PRMT R154, R160, 0x7610, R154 ;  /* 0x00007610a09a2816 */ /* 0x000fe4000000009a */
[----:B------:R-:W-:Y:S02]  /*5480*/  @P2 PRMT R153, R153, 0x5410, R83 ;  /* 0x0000541099992816 */ /* 0x000fe40000000053 */
[----:B------:R-:W-:Y:S02]  /*5490*/  MOV R83, R157 ;  /* 0x0000009d00537202 */ /* 0x000fe40000000f00 */
        /* <DEDUP_REMOVED lines=11> */
.L_x_6238:
        /* <DEDUP_REMOVED lines=13> */
.L_x_6240:
[----:B------:R-:W-:Y:S05]  /*5620*/  BSYNC.RECONVERGENT B3 ;  /* 0x0000000000037941 */ /* 0x000fea0003800200 */
.L_x_6239:
        /* <DEDUP_REMOVED lines=13> */
.L_x_6242:
[----:B------:R-:W-:Y:S05]  /*5700*/  BSYNC.RECONVERGENT B3 ;  /* 0x0000000000037941 */ /* 0x000fea0003800200 */
.L_x_6241:
        /* <DEDUP_REMOVED lines=13> */
.L_x_6244:
[----:B------:R-:W-:Y:S05]  /*57e0*/  BSYNC.RECONVERGENT B3 ;  /* 0x0000000000037941 */ /* 0x000fea0003800200 */
.L_x_6243:
        /* <DEDUP_REMOVED lines=13> */
.L_x_6246:
[----:B------:R-:W-:Y:S05]  /*58c0*/  BSYNC.RECONVERGENT B3 ;  /* 0x0000000000037941 */ /* 0x000fea0003800200 */
.L_x_6245:
        /* <DEDUP_REMOVED lines=13> */
.L_x_6248:
[----:B------:R-:W-:Y:S05]  /*59a0*/  BSYNC.RECONVERGENT B3 ;  /* 0x0000000000037941 */ /* 0x000fea0003800200 */
.L_x_6247:
        /* <DEDUP_REMOVED lines=13> */
.L_x_6250:
[----:B------:R-:W-:Y:S05]  /*5a80*/  BSYNC.RECONVERGENT B3 ;  /* 0x0000000000037941 */ /* 0x000fea0003800200 */
.L_x_6249:
        /* <DEDUP_REMOVED lines=13> */
.L_x_6252:
[----:B------:R-:W-:Y:S05]  /*5b60*/  BSYNC.RECONVERGENT B3 ;  /* 0x0000000000037941 */ /* 0x000fea0003800200 */
.L_x_6251:
        /* <DEDUP_REMOVED lines=13> */
.L_x_6237:
[----:B------:R-:W-:Y:S05]  /*5c40*/  BSYNC.RECONVERGENT B1 ;  /* 0x0000000000017941 */ /* 0x000fea0003800200 */
.L_x_6234:
        /* <DEDUP_REMOVED lines=9> */
.L_x_6233:
[----:B------:R-:W-:Y:S05]  /*5ce0*/  BSYNC.RECONVERGENT B2 ;  /* 0x0000000000027941 */ /* 0x000fea0003800200 */
.L_x_6232:
        /* <DEDUP_REMOVED lines=10> */
[----:B-1-3--:R-:W1:Y:S01]  /*5d90*/  @P2 LDC.64 R156, c[0x0][0x408] ;  /* 0x00010200ff9c2b82 */ /* 0x00ae620000000a00 */
[-CC-:B------:R-:W-:Y:S01]  /*5da0*/  @P1 FFMA.FTZ R160, R172, R218.reuse, R217.reuse ;  /* 0x000000daaca01223 */ /* 0x180fe200000100d9 */
[-CC-:B------:R-:W-:Y:S01]  /*5db0*/  @P1 FFMA.FTZ R87, R23, R218.reuse, R217.reuse ;  /* 0x000000da17571223 */ /* 0x180fe200000100d9 */
[----:B------:R-:W-:Y:S01]  /*5dc0*/  @P1 FFMA.FTZ R86, R24, R218, R217 ;  /* 0x000000da18561223 */ /* 0x000fe200000100d9 */
[----:B0----5:R-:W-:Y:S02]  /*5dd0*/  IMAD.MOV.U32 R162, RZ, RZ, R143 ;  /* 0x000000ffffa27224 */ /* 0x021fe400078e008f */
[----:B------:R-:W-:Y:S01]  /*5de0*/  @P1 FADD.FTZ R160, R173, -R160 ;  /* 0x800000a0ada01221 */ /* 0x000fe20000010000 */
[----:B------:R-:W-:Y:S01]  /*5df0*/  @P1 FADD.FTZ R87, R22, -R87 ;  /* 0x8000005716571221 */ /* 0x000fe20000010000 */
[----:B------:R-:W-:Y:S01]  /*5e00*/  MOV R84, R136 ;  /* 0x0000008800547202 */ /* 0x000fe20000000f00 */
[----:B------:R-:W0:Y:S01]  /*5e10*/  @P2 LDC.64 R158, c[0x0][0x408] ;  /* 0x00010200ff9e2b82 */ /* 0x000e220000000a00 */
[C---:B------:R-:W-:Y:S01]  /*5e20*/  @P1 FFMA.FTZ R162, R6.reuse, R160, R143 ;  /* 0x000000a006a21223 */ /* 0x040fe2000001008f */
[----:B------:R-:W-:Y:S01]  /*5e30*/  @P1 FADD.FTZ R86, R25, -R86 ;  /* 0x8000005619561221 */ /* 0x000fe20000010000 */
[----:B------:R-:W-:Y:S01]  /*5e40*/  @P1 FFMA.FTZ R84, R6, R87, R136 ;  /* 0x0000005706541223 */ /* 0x000fe20000010088 */
[----:B------:R-:W-:Y:S01]  /*5e50*/  @P1 FFMA.FTZ R160, R28, R218, R217 ;  /* 0x000000da1ca01223 */ /* 0x000fe200000100d9 */
[----:B------:R-:W-:Y:S01]  /*5e60*/  MOV R85, R137 ;  /* 0x0000008900557202 */ /* 0x000fe20000000f00 */
[----:B------:R-:W-:Y:S01]  /*5e70*/  @P1 FFMA.FTZ R85, R6, R86, R137 ;  /* 0x0000005606551223 */ /* 0x000fe20000010089 */
[----:B------:R-:W-:Y:S01]  /*5e80*/  @P1 FFMA.FTZ R161, R27, R218, R217 ;  /* 0x000000da1ba11223 */ /* 0x000fe200000100d9 */
[----:B------:R-:W2:Y:S01]  /*5e90*/  @P2 LDC.64 R80, c[0x0][0x408] ;  /* 0x00010200ff502b82 */ /* 0x000ea20000000a00 */
[----:B------:R-:W-:Y:S01]  /*5ea0*/  @P1 FADD.FTZ R164, R29, -R160 ;  /* 0x800000a01da41221 */ /* 0x000fe20000010000 */
[----:B------:R-:W-:Y:S01]  /*5eb0*/  MOV R87, R139 ;  /* 0x0000008b00577202 */ /* 0x000fe20000000f00 */
[----:B------:R-:W-:Y:S01]  /*5ec0*/  @P1 FADD.FTZ R161, R26, -R161 ;  /* 0x800000a11aa11221 */ /* 0x000fe20000010000 */
[----:B------:R-:W-:Y:S01]  /*5ed0*/  @P2 LOP3.LUT P0, RZ, R178, 0xff, RZ, 0xc0, !PT ;  /* 0x000000ffb2ff2812 */ /* 0x000fe2000780c0ff */
[C---:B------:R-:W-:Y:S01]  /*5ee0*/  @P1 FFMA.FTZ R87, R6.reuse, R164, R139 ;  /* 0x000000a406571223 */ /* 0x040fe2000001008b */
[----:B------:R-:W-:Y:S01]  /*5ef0*/  MOV R86, R138 ;  /* 0x0000008a00567202 */ /* 0x000fe20000000f00 */
[----:B------:R-:W-:Y:S01]  /*5f00*/  @P1 FFMA.FTZ R86, R6, R161, R138 ;  /* 0x000000a106561223 */ /* 0x000fe2000001008a */
[----:B------:R-:W3:Y:S01]  /*5f10*/  @P2 LDC.64 R82, c[0x0][0x408] ;  /* 0x00010200ff522b82 */ /* 0x000ee20000000a00 */
[----:B-1----:R-:W-:Y:S01]  /*5f20*/  @P2 FMUL.FTZ R157, R84, R157 ;  /* 0x0000009d549d2220 */ /* 0x002fe20000410000 */
[-CC-:B------:R-:W-:Y:S01]  /*5f30*/  @P1 FFMA.FTZ R167, R31, R218.reuse, R217.reuse ;  /* 0x000000da1fa71223 */ /* 0x180fe200000100d9 */
[-CC-:B------:R-:W-:Y:S01]  /*5f40*/  @P1 FFMA.FTZ R166, R168, R218.reuse, R217.reuse ;  /* 0x000000daa8a61223 */ /* 0x180fe200000100d9 */
[----:B------:R-:W-:Y:S01]  /*5f50*/  @P1 FFMA.FTZ R219, R171, R218, R217 ;  /* 0x000000daabdb1223 */ /* 0x000fe200000100d9 */
[----:B------:R-:W-:Y:S01]  /*5f60*/  @P2 FMUL.FTZ R160, R157, R156 ;  /* 0x0000009c9da02220 */ /* 0x000fe20000410000 */
[----:B------:R-:W-:Y:S01]  /*5f70*/  @P1 FADD.FTZ R167, R30, -R167 ;  /* 0x800000a71ea71221 */ /* 0x000fe20000010000 */
[----:B------:R-:W-:Y:S01]  /*5f80*/  @P1 FADD.FTZ R166, R169, -R166 ;  /* 0x800000a6a9a61221 */ /* 0x000fe20000010000 */
[----:B0-----:R-:W-:Y:S01]  /*5f90*/  @P2 FMUL.FTZ R159, R85, R159 ;  /* 0x0000009f559f2220 */ /* 0x001fe20000410000 */
[----:B------:R-:W0:Y:S01]  /*5fa0*/  @P2 LDC.64 R156, c[0x0][0x408] ;  /* 0x00010200ff9c2b82 */ /* 0x000e220000000a00 */
[----:B------:R-:W-:Y:S01]  /*5fb0*/  @P1 FADD.FTZ R219, R170, -R219 ;  /* 0x800000dbaadb1221 */ /* 0x000fe20000010000 */
[----:B------:R-:W-:Y:S01]  /*5fc0*/  @P2 LOP3.LUT P4, RZ, R178, 0xff000000, RZ, 0xc0, !PT ;  /* 0xff000000b2ff2812 */ /* 0x000fe2000788c0ff */
[----:B------:R-:W-:Y:S01]  /*5fd0*/  @P2 FMUL.FTZ R163, R159, R158 ;  /* 0x0000009e9fa32220 */ /* 0x000fe20000410000 */
[----:B------:R-:W-:Y:S01]  /*5fe0*/  @P2 LOP3.LUT P6, RZ, R179, 0xff0000, RZ, 0xc0, !PT ;  /* 0x00ff0000b3ff2812 */ /* 0x000fe200078cc0ff */
[----:B--2---:R-:W-:Y:S01]  /*5ff0*/  @P2 FMUL.FTZ R165, R87, R81 ;  /* 0x0000005157a52220 */ /* 0x004fe20000410000 */
[----:B------:R-:W-:-:S02]  /*6000*/  @P2 FSEL R81, R160, RZ, P0 ;  /* 0x000000ffa0512208 */ /* 0x000fc40000000000 */
[----:B------:R-:W1:Y:S01]  /*6010*/  @P2 LDC.64 R158, c[0x0][0x408] ;  /* 0x00010200ff9e2b82 */ /* 0x000e620000000a00 */
[----:B------:R-:W-:Y:S01]  /*6020*/  @P2 LOP3.LUT P0, RZ, R178, 0xff00, RZ, 0xc0, !PT ;  /* 0x0000ff00b2ff2812 */ /* 0x000fe2000780c0ff */
[----:B------:R-:W-:Y:S01]  /*6030*/  @P2 FMUL.FTZ R165, R165, R80 ;  /* 0x00000050a5a52220 */ /* 0x000fe20000410000 */
[----:B------:R-:W-:Y:S01]  /*6040*/  MOV R80, R140 ;  /* 0x0000008c00507202 */ /* 0x000fe20000000f00 */
[----:B------:R-:W-:Y:S01]  /*6050*/  @P1 FFMA.FTZ R80, R6, R167, R140 ;  /* 0x000000a706501223 */ /* 0x000fe2000001008c */
[----:B------:R-:W-:Y:S01]  /*6060*/  @P2 FSEL R163, R163, RZ, P0 ;  /* 0x000000ffa3a32208 */ /* 0x000fe20000000000 */
[----:B---3--:R-:W-:Y:S01]  /*6070*/  @P2 FMUL.FTZ R83, R86, R83 ;  /* 0x0000005356532220 */ /* 0x008fe20000410000 */
[----:B------:R-:W-:Y:S01]  /*6080*/  @P2 LOP3.LUT P0, RZ, R178, 0xff0000, RZ, 0xc0, !PT ;  /* 0x00ff0000b2ff2812 */ /* 0x000fe2000780c0ff */
[----:B------:R-:W2:Y:S01]  /*6090*/  @P2 LDC.64 R160, c[0x0][0x408] ;  /* 0x00010200ffa02b82 */ /* 0x000ea20000000a00 */
[----:B------:R-:W-:Y:S01]  /*60a0*/  @P2 FSEL R165, R165, RZ, P4 ;  /* 0x000000ffa5a52208 */ /* 0x000fe20002000000 */
[----:B------:R-:W-:Y:S01]  /*60b0*/  @P2 FMUL.FTZ R164, R83, R82 ;  /* 0x0000005253a42220 */ /* 0x000fe20000410000 */
[----:B------:R-:W-:Y:S01]  /*60c0*/  @P2 F2FP.BF16.F32.PACK_AB R83, RZ, R81 ;  /* 0x00000051ff53223e */ /* 0x000fe200000010ff */
[--C-:B------:R-:W-:Y:S01]  /*60d0*/  IMAD.MOV.U32 R81, RZ, RZ, R141.reuse ;  /* 0x000000ffff517224 */ /* 0x100fe200078e008d */
[----:B------:R-:W-:Y:S01]  /*60e0*/  MOV R82, R142 ;  /* 0x0000008e00527202 */ /* 0x000fe20000000f00 */
[C---:B------:R-:W-:Y:S01]  /*60f0*/  @P1 FFMA.FTZ R81, R6.reuse, R166, R141 ;  /* 0x000000a606511223 */ /* 0x040fe2000001008d */
[----:B------:R-:W-:Y:S01]  /*6100*/  @P1 FFMA.FTZ R82, R6, R219, R142 ;  /* 0x000000db06521223 */ /* 0x000fe2000001008e */
[----:B0-----:R-:W-:Y:S01]  /*6110*/  @P2 FMUL.FTZ R157, R80, R157 ;  /* 0x0000009d509d2220 */ /* 0x001fe20000410000 */
[----:B------:R-:W-:-:S02]  /*6120*/  @P2 FSEL R164, R164, RZ, P0 ;  /* 0x000000ffa4a42208 */ /* 0x000fc40000000000 */
[----:B------:R-:W-:Y:S01]  /*6130*/  @P2 LOP3.LUT P0, RZ, R179, 0xff, RZ, 0xc0, !PT ;  /* 0x000000ffb3ff2812 */ /* 0x000fe2000780c0ff */
[----:B------:R-:W-:Y:S01]  /*6140*/  @P2 FMUL.FTZ R156, R157, R156 ;  /* 0x0000009c9d9c2220 */ /* 0x000fe20000410000 */
[----:B------:R-:W-:Y:S02]  /*6150*/  @P2 LOP3.LUT P4, RZ, R179, 0xff00, RZ, 0xc0, !PT ;  /* 0x0000ff00b3ff2812 */ /* 0x000fe4000788c0ff */
[----:B------:R-:W-:Y:S01]  /*6160*/  @P2 F2FP.BF16.F32.PACK_AB R164, RZ, R164 ;  /* 0x000000a4ffa4223e */ /* 0x000fe200000010ff */
[----:B-1----:R-:W-:Y:S01]  /*6170*/  @P2 FMUL.FTZ R159, R81, R159 ;  /* 0x0000009f519f2220 */ /* 0x002fe20000410000 */
[----:B------:R-:W-:Y:S02]  /*6180*/  @P2 FSEL R156, R156, RZ, P0 ;  /* 0x000000ff9c9c2208 */ /* 0x000fe40000000000 */
[----:B------:R-:W-:Y:S01]  /*6190*/  @P2 F2FP.BF16.F32.PACK_AB R163, RZ, R163 ;  /* 0x000000a3ffa3223e */ /* 0x000fe200000010ff */
[----:B------:R-:W-:Y:S01]  /*61a0*/  @P2 FMUL.FTZ R158, R159, R158 ;  /* 0x0000009e9f9e2220 */ /* 0x000fe20000410000 */
[----:B------:R-:W-:-:S02]  /*61b0*/  @P2 F2FP.BF16.F32.PACK_AB R156, RZ, R156 ;  /* 0x0000009cff9c223e */ /* 0x000fc400000010ff */
[----:B------:R-:W-:Y:S01]  /*61c0*/  @P2 PRMT R152, R83, 0x7610, R152 ;  /* 0x0000761053982816 */ /* 0x000fe20000000098 */
[----:B--2---:R-:W-:Y:S01]  /*61d0*/  @P2 FMUL.FTZ R161, R82, R161 ;  /* 0x000000a152a12220 */ /* 0x004fe20000410000 */
[----:B------:R-:W-:Y:S02]  /*61e0*/  @P2 FSEL R158, R158, RZ, P4 ;  /* 0x000000ff9e9e2208 */ /* 0x000fe40002000000 */
[----:B------:R-:W-:Y:S01]  /*61f0*/  @P2 F2FP.BF16.F32.PACK_AB R165, RZ, R165 ;  /* 0x000000a5ffa5223e */ /* 0x000fe200000010ff */
[----:B------:R-:W-:Y:S01]  /*6200*/  @P2 FMUL.FTZ R160, R161, R160 ;  /* 0x000000a0a1a02220 */ /* 0x000fe20000410000 */
[----:B------:R-:W-:Y:S02]  /*6210*/  @P2 PRMT R153, R164, 0x7610, R153 ;  /* 0x00007610a4992816 */ /* 0x000fe40000000099 */
[----:B------:R-:W-:Y:S02]  /*6220*/  @P2 F2FP.BF16.F32.PACK_AB R158, RZ, R158 ;  /* 0x0000009eff9e223e */ /* 0x000fe400000010ff */
[----:B------:R-:W-:-:S02]  /*6230*/  @P2 FSEL R160, R160, RZ, P6 ;  /* 0x000000ffa0a02208 */ /* 0x000fc40003000000 */
[----:B------:R-:W-:Y:S02]  /*6240*/  @P2 PRMT R154, R156, 0x7610, R154 ;  /* 0x000076109c9a2816 */ /* 0x000fe4000000009a */
        /* <DEDUP_REMOVED lines=15> */
.L_x_6257:
[----:B------:R-:W2:Y:S01]  /*6340*/  @P2 LDC.64 R166, c[0x0][0x408] ;  /* 0x00010200ffa62b82 */ /* 0x000ea20000000a00 */
[-CC-:B------:R-:W-:Y:S01]  /*6350*/  @P1 FFMA.FTZ R160, R24, R218.reuse, R217.reuse ;  /* 0x000000da18a01223 */ /* 0x180fe200000100d9 */
[-CC-:B-1-3--:R-:W-:Y:S01]  /*6360*/  @P1 FFMA.FTZ R157, R23, R218.reuse, R217.reuse ;  /* 0x000000da179d1223 */ /* 0x18afe200000100d9 */
[----:B-----5:R-:W-:Y:S01]  /*6370*/  MOV R158, R137 ;  /* 0x00000089009e7202 */ /* 0x020fe20000000f00 */
[----:B------:R-:W-:Y:S01]  /*6380*/  @P1 FFMA.FTZ R159, R31, R218, R217 ;  /* 0x000000da1f9f1223 */ /* 0x000fe200000100d9 */
[----:B------:R-:W-:Y:S01]  /*6390*/  @P1 FADD.FTZ R160, R25, -R160 ;  /* 0x800000a019a01221 */ /* 0x000fe20000010000 */
[----:B------:R-:W-:Y:S01]  /*63a0*/  @P1 FADD.FTZ R157, R22, -R157 ;  /* 0x8000009d169d1221 */ /* 0x000fe20000010000 */
[----:B------:R-:W-:Y:S01]  /*63b0*/  MOV R156, R136 ;  /* 0x00000088009c7202 */ /* 0x000fe20000000f00 */
[----:B------:R-:W1:Y:S01]  /*63c0*/  @P2 LDC.64 R164, c[0x0][0x408] ;  /* 0x00010200ffa42b82 */ /* 0x000e620000000a00 */
[----:B------:R-:W-:Y:S01]  /*63d0*/  @P1 FFMA.FTZ R158, R6, R160, R137 ;  /* 0x000000a0069e1223 */ /* 0x000fe20000010089 */
[-CC-:B------:R-:W-:Y:S01]  /*63e0*/  @P1 FFMA.FTZ R160, R28, R218.reuse, R217.reuse ;  /* 0x000000da1ca01223 */ /* 0x180fe200000100d9 */
[----:B------:R-:W-:Y:S01]  /*63f0*/  @P1 FFMA.FTZ R156, R6, R157, R136 ;  /* 0x0000009d069c1223 */ /* 0x000fe20000010088 */
[----:B------:R-:W-:Y:S01]  /*6400*/  @P1 FFMA.FTZ R157, R27, R218, R217 ;  /* 0x000000da1b9d1223 */ /* 0x000fe200000100d9 */
[----:B------:R-:W-:Y:S01]  /*6410*/  @P1 FADD.FTZ R159, R30, -R159 ;  /* 0x8000009f1e9f1221 */ /* 0x000fe20000010000 */
[----:B------:R-:W-:Y:S01]  /*6420*/  @P1 FADD.FTZ R160, R29, -R160 ;  /* 0x800000a01da01221 */ /* 0x000fe20000010000 */
[----:B------:R-:W-:-:S02]  /*6430*/  IMAD.MOV.U32 R222, RZ, RZ, R139 ;  /* 0x000000ffffde7224 */ /* 0x000fc400078e008b */
[----:B------:R-:W-:Y:S01]  /*6440*/  @P1 FADD.FTZ R157, R26, -R157 ;  /* 0x8000009d1a9d1221 */ /* 0x000fe20000010000 */
[----:B------:R-:W-:Y:S01]  /*6450*/  MOV R224, R140 ;  /* 0x0000008c00e07202 */ /* 0x000fe20000000f00 */
[C---:B------:R-:W-:Y:S01]  /*6460*/  @P1 FFMA.FTZ R222, R6.reuse, R160, R139 ;  /* 0x000000a006de1223 */ /* 0x040fe2000001008b */
[----:B0-----:R-:W0:Y:S01]  /*6470*/  @P2 LDC.64 R162, c[0x0][0x408] ;  /* 0x00010200ffa22b82 */ /* 0x001e220000000a00 */
[C---:B------:R-:W-:Y:S01]  /*6480*/  @P1 FFMA.FTZ R224, R6.reuse, R159, R140 ;  /* 0x0000009f06e01223 */ /* 0x040fe2000001008c */
[----:B------:R-:W-:Y:S01]  /*6490*/  MOV R220, R138 ;  /* 0x0000008a00dc7202 */ /* 0x000fe20000000f00 */
[----:B------:R-:W-:Y:S01]  /*64a0*/  @P1 FFMA.FTZ R220, R6, R157, R138 ;  /* 0x0000009d06dc1223 */ /* 0x000fe2000001008a */
[----:B------:R-:W-:Y:S01]  /*64b0*/  @P1 FFMA.FTZ R230, R168, R218, R217 ;  /* 0x000000daa8e61223 */ /* 0x000fe200000100d9 */
[----:B--2---:R-:W-:Y:S01]  /*64c0*/  @P2 FMUL.FTZ R167, R156, R167 ;  /* 0x000000a79ca72220 */ /* 0x004fe20000410000 */
[----:B------:R-:W-:Y:S02]  /*64d0*/  @P2 LOP3.LUT P0, RZ, R178, 0xff, RZ, 0xc0, !PT ;  /* 0x000000ffb2ff2812 */ /* 0x000fe4000780c0ff */
[----:B------:R-:W2:Y:S01]  /*64e0*/  @P2 LDC.64 R160, c[0x0][0x408] ;  /* 0x00010200ffa02b82 */ /* 0x000ea20000000a00 */
[----:B------:R-:W-:Y:S01]  /*64f0*/  @P1 FADD.FTZ R230, R169, -R230 ;  /* 0x800000e6a9e61221 */ /* 0x000fe20000010000 */
[----:B------:R-:W-:-:S02]  /*6500*/  MOV R226, R141 ;  /* 0x0000008d00e27202 */ /* 0x000fc40000000f00 */
[----:B------:R-:W-:Y:S01]  /*6510*/  MOV R228, R142 ;  /* 0x0000008e00e47202 */ /* 0x000fe20000000f00 */
[----:B-1----:R-:W-:Y:S01]  /*6520*/  @P2 FMUL.FTZ R219, R158, R165 ;  /* 0x000000a59edb2220 */ /* 0x002fe20000410000 */
[----:B------:R-:W-:Y:S01]  /*6530*/  @P2 FMUL.FTZ R165, R167, R166 ;  /* 0x000000a6a7a52220 */ /* 0x000fe20000410000 */
[----:B------:R-:W-:Y:S01]  /*6540*/  @P2 LOP3.LUT P4, RZ, R178, 0xff00, RZ, 0xc0, !PT ;  /* 0x0000ff00b2ff2812 */ /* 0x000fe2000788c0ff */
[----:B------:R-:W1:Y:S01]  /*6550*/  @P2 LDC.64 R158, c[0x0][0x408] ;  /* 0x00010200ff9e2b82 */ /* 0x000e620000000a00 */
[----:B------:R-:W-:Y:S01]  /*6560*/  @P2 FMUL.FTZ R164, R219, R164 ;  /* 0x000000a4dba42220 */ /* 0x000fe20000410000 */
[----:B------:R-:W-:Y:S01]  /*6570*/  @P1 FFMA.FTZ R219, R171, R218, R217 ;  /* 0x000000daabdb1223 */ /* 0x000fe200000100d9 */
[----:B------:R-:W-:Y:S01]  /*6580*/  @P1 FFMA.FTZ R226, R6, R230, R141 ;  /* 0x000000e606e21223 */ /* 0x000fe2000001008d */
[----:B------:R-:W-:Y:S02]  /*6590*/  @P2 FSEL R165, R165, RZ, P0 ;  /* 0x000000ffa5a52208 */ /* 0x000fe40000000000 */
[----:B------:R-:W-:Y:S01]  /*65a0*/  @P1 FADD.FTZ R219, R170, -R219 ;  /* 0x800000dbaadb1221 */ /* 0x000fe20000010000 */
[----:B------:R-:W-:Y:S01]  /*65b0*/  @P2 FSEL R164, R164, RZ, P4 ;  /* 0x000000ffa4a42208 */ /* 0x000fe20002000000 */
[----:B------:R-:W3:Y:S01]  /*65c0*/  @P2 LDC.64 R156, c[0x0][0x408] ;  /* 0x00010200ff9c2b82 */ /* 0x000ee20000000a00 */
[----:B0-----:R-:W-:Y:S01]  /*65d0*/  @P2 FMUL.FTZ R163, R220, R163 ;  /* 0x000000a3dca32220 */ /* 0x001fe20000410000 */
[----:B------:R-:W-:Y:S01]  /*65e0*/  @P1 FFMA.FTZ R228, R6, R219, R142 ;  /* 0x000000db06e41223 */ /* 0x000fe2000001008e */
[----:B------:R-:W-:-:S02]  /*65f0*/  @P2 LOP3.LUT P6, RZ, R178, 0xff0000, RZ, 0xc0, !PT ;  /* 0x00ff0000b2ff2812 */ /* 0x000fc400078cc0ff */
[----:B------:R-:W-:Y:S01]  /*6600*/  @P2 FMUL.FTZ R162, R163, R162 ;  /* 0x000000a2a3a22220 */ /* 0x000fe20000410000 */
[----:B------:R-:W-:Y:S02]  /*6610*/  @P2 LOP3.LUT P0, RZ, R178, 0xff000000, RZ, 0xc0, !PT ;  /* 0xff000000b2ff2812 */ /* 0x000fe4000780c0ff */
[----:B------:R-:W0:Y:S01]  /*6620*/  @P2 LDC.64 R166, c[0x0][0x408] ;  /* 0x00010200ffa62b82 */ /* 0x000e220000000a00 */
[----:B--2---:R-:W-:Y:S01]  /*6630*/  @P2 FMUL.FTZ R161, R222, R161 ;  /* 0x000000a1dea12220 */ /* 0x004fe20000410000 */
[----:B------:R-:W-:Y:S02]  /*6640*/  @P2 LOP3.LUT P4, RZ, R179, 0xff, RZ, 0xc0, !PT ;  /* 0x000000ffb3ff2812 */ /* 0x000fe4000788c0ff */
[----:B------:R-:W-:Y:S01]  /*6650*/  @P2 FSEL R162, R162, RZ, P6 ;  /* 0x000000ffa2a22208 */ /* 0x000fe20003000000 */
[----:B------:R-:W-:Y:S01]  /*6660*/  @P2 FMUL.FTZ R160, R161, R160 ;  /* 0x000000a0a1a02220 */ /* 0x000fe20000410000 */
[----:B------:R-:W-:Y:S01]  /*6670*/  @P2 LOP3.LUT P6, RZ, R179, 0xff00, RZ, 0xc0, !PT ;  /* 0x0000ff00b3ff2812 */ /* 0x000fe200078cc0ff */
[----:B-1----:R-:W-:Y:S01]  /*6680*/  @P2 FMUL.FTZ R159, R224, R159 ;  /* 0x0000009fe09f2220 */ /* 0x002fe20000410000 */
[----:B------:R-:W-:-:S02]  /*6690*/  @P2 F2FP.BF16.F32.PACK_AB R165, RZ, R165 ;  /* 0x000000a5ffa5223e */ /* 0x000fc400000010ff */
        /* <DEDUP_REMOVED lines=9> */
[----:B------:R-:W-:Y:S01]  /*6730*/  @P2 PRMT R152, R165, 0x7610, R152 ;  /* 0x00007610a5982816 */ /* 0x000fe20000000098 */
[----:B0-----:R-:W-:Y:S01]  /*6740*/  @P2 FMUL.FTZ R167, R228, R167 ;  /* 0x000000a7e4a72220 */ /* 0x001fe20000410000 */
[----:B------:R-:W-:Y:S02]  /*6750*/  @P2 FSEL R156, R156, RZ, P6 ;  /* 0x000000ff9c9c2208 */ /* 0x000fe40003000000 */
[----:B------:R-:W-:Y:S01]  /*6760*/  @P2 F2FP.BF16.F32.PACK_AB R160, RZ, R160 ;  /* 0x000000a0ffa0223e */ /* 0x000fe200000010ff */
[----:B------:R-:W-:Y:S01]  /*6770*/  @P2 FMUL.FTZ R166, R167, R166 ;  /* 0x000000a6a7a62220 */ /* 0x000fe20000410000 */
[----:B------:R-:W-:Y:S02]  /*6780*/  @P2 F2FP.BF16.F32.PACK_AB R156, RZ, R156 ;  /* 0x0000009cff9c223e */ /* 0x000fe400000010ff */
[----:B------:R-:W-:Y:S02]  /*6790*/  @P2 PRMT R153, R162, 0x7610, R153 ;  /* 0x00007610a2992816 */ /* 0x000fe40000000099 */
[----:B------:R-:W-:-:S02]  /*67a0*/  @P2 FSEL R166, R166, RZ, P0 ;  /* 0x000000ffa6a62208 */ /* 0x000fc40000000000 */
[----:B------:R-:W-:Y:S02]  /*67b0*/  @P2 PRMT R154, R158, 0x7610, R154 ;  /* 0x000076109e9a2816 */ /* 0x000fe4000000009a */
[----:B------:R-:W-:Y:S02]  /*67c0*/  @P2 F2FP.BF16.F32.PACK_AB R166, RZ, R166 ;  /* 0x000000a6ffa6223e */ /* 0x000fe400000010ff */
[----:B------:R-:W-:Y:S02]  /*67d0*/  @P2 PRMT R152, R152, 0x5410, R164 ;  /* 0x0000541098982816 */ /* 0x000fe400000000a4 */
[----:B------:R-:W-:Y:S02]  /*67e0*/  @P2 PRMT R153, R153, 0x5410, R160 ;  /* 0x0000541099992816 */ /* 0x000fe400000000a0 */
[----:B------:R-:W-:Y:S02]  /*67f0*/  @P2 PRMT R154, R154, 0x5410, R156 ;  /* 0x000054109a9a2816 */ /* 0x000fe4000000009c */
        /* <DEDUP_REMOVED lines=14> */
.L_x_6256:
        /* <DEDUP_REMOVED lines=11> */
[----:B-----5:R-:W-:Y:S01]  /*6990*/  @P2 LOP3.LUT P6, RZ, R178, 0xff00, RZ, 0xc0, !PT ;  /* 0x0000ff00b2ff2812 */ /* 0x020fe200078cc0ff */
[----:B------:R-:W2:Y:S01]  /*69a0*/  @P2 LDC.64 R82, c[0x0][0x408] ;  /* 0x00010200ff522b82 */ /* 0x000ea20000000a00 */
[C---:B------:R-:W-:Y:S01]  /*69b0*/  FMUL.FTZ R84, R6.reuse, R81 ;  /* 0x0000005106547220 */ /* 0x040fe20000410000 */
[----:B------:R-:W-:Y:S01]  /*69c0*/  FMUL.FTZ R85, R6, R85 ;  /* 0x0000005506557220 */ /* 0x000fe20000410000 */
[----:B------:R-:W-:Y:S01]  /*69d0*/  FADD.FTZ R157, R26, -R157 ;  /* 0x8000009d1a9d7221 */ /* 0x000fe20000010000 */
[----:B------:R-:W-:Y:S01]  /*69e0*/  @P2 LOP3.LUT P4, RZ, R178, 0xff, RZ, 0xc0, !PT ;  /* 0x000000ffb2ff2812 */ /* 0x000fe2000788c0ff */
[-CC-:B------:R-:W-:Y:S01]  /*69f0*/  FFMA.FTZ R164, R168, R218.reuse, R217.reuse ;  /* 0x000000daa8a47223 */ /* 0x180fe200000100d9 */
[----:B------:R-:W-:Y:S01]  /*6a00*/  FSEL R84, R84, RZ, P0 ;  /* 0x000000ff54547208 */ /* 0x000fe20000000000 */
[----:B------:R-:W-:Y:S01]  /*6a10*/  FFMA.FTZ R165, R171, R218, R217 ;  /* 0x000000daaba57223 */ /* 0x000fe200000100d9 */
[----:B------:R-:W3:Y:S01]  /*6a20*/  @P2 LDC.64 R80, c[0x0][0x408] ;  /* 0x00010200ff502b82 */ /* 0x000ee20000000a00 */
[----:B------:R-:W-:-:S02]  /*6a30*/  FSEL R85, R85, RZ, P0 ;  /* 0x000000ff55557208 */ /* 0x000fc40000000000 */
[----:B------:R-:W-:-:S04]  /*6a40*/  FADD.FTZ R165, R170, -R165 ;  /* 0x800000a5aaa57221 */ /* 0x000fc80000010000 */
[C---:B------:R-:W-:Y:S01]  /*6a50*/  FMUL.FTZ R165, R6.reuse, R165 ;  /* 0x000000a506a57220 */ /* 0x040fe20000410000 */
[----:B-1----:R-:W-:Y:S01]  /*6a60*/  @P2 FMUL.FTZ R87, R85, R87 ;  /* 0x0000005755572220 */ /* 0x002fe20000410000 */
[----:B------:R-:W1:Y:S03]  /*6a70*/  @P2 LDC.64 R158, c[0x0][0x408] ;  /* 0x00010200ff9e2b82 */ /* 0x000e660000000a00 */
[----:B------:R-:W-:Y:S01]  /*6a80*/  @P2 FMUL.FTZ R86, R87, R86 ;  /* 0x0000005657562220 */ /* 0x000fe20000410000 */
[----:B------:R-:W-:Y:S01]  /*6a90*/  FMUL.FTZ R87, R6, R157 ;  /* 0x0000009d06577220 */ /* 0x000fe20000410000 */
[----:B--2---:R-:W-:-:S03]  /*6aa0*/  @P2 FMUL.FTZ R83, R84, R83 ;  /* 0x0000005354532220 */ /* 0x004fc60000410000 */
[----:B------:R-:W2:Y:S01]  /*6ab0*/  @P2 LDC.64 R156, c[0x0][0x408] ;  /* 0x00010200ff9c2b82 */ /* 0x000ea20000000a00 */
[----:B------:R-:W-:Y:S01]  /*6ac0*/  @P2 FMUL.FTZ R82, R83, R82 ;  /* 0x0000005253522220 */ /* 0x000fe20000410000 */
[----:B------:R-:W-:Y:S02]  /*6ad0*/  @P2 FSEL R83, R86, RZ, P6 ;  /* 0x000000ff56532208 */ /* 0x000fe40003000000 */
[----:B------:R-:W-:Y:S02]  /*6ae0*/  FSEL R86, R87, RZ, P0 ;  /* 0x000000ff57567208 */ /* 0x000fe40000000000 */
[----:B------:R-:W-:Y:S02]  /*6af0*/  @P2 FSEL R82, R82, RZ, P4 ;  /* 0x000000ff52522208 */ /* 0x000fe40002000000 */
[----:B------:R-:W4:Y:S01]  /*6b00*/  @P2 LDC.64 R160, c[0x0][0x408] ;  /* 0x00010200ffa02b82 */ /* 0x000f220000000a00 */
[----:B------:R-:W-:Y:S01]  /*6b10*/  @P2 F2FP.BF16.F32.PACK_AB R83, RZ, R83 ;  /* 0x00000053ff53223e */ /* 0x000fe200000010ff */
[----:B---3--:R-:W-:Y:S01]  /*6b20*/  @P2 FMUL.FTZ R81, R86, R81 ;  /* 0x0000005156512220 */ /* 0x008fe20000410000 */
[----:B------:R-:W-:-:S02]  /*6b30*/  @P2 F2FP.BF16.F32.PACK_AB R82, RZ, R82 ;  /* 0x00000052ff52223e */ /* 0x000fc400000010ff */
[----:B------:R-:W-:Y:S01]  /*6b40*/  @P2 LOP3.LUT P4, RZ, R178, 0xff0000, RZ, 0xc0, !PT ;  /* 0x00ff0000b2ff2812 */ /* 0x000fe2000788c0ff */
[----:B------:R-:W-:Y:S01]  /*6b50*/  @P2 FMUL.FTZ R80, R81, R80 ;  /* 0x0000005051502220 */ /* 0x000fe20000410000 */
[----:B------:R-:W-:Y:S01]  /*6b60*/  @P2 PRMT R152, R82, 0x7610, R152 ;  /* 0x0000761052982816 */ /* 0x000fe20000000098 */
[----:B0-----:R-:W0:Y:S01]  /*6b70*/  @P2 LDC.64 R162, c[0x0][0x408] ;  /* 0x00010200ffa22b82 */ /* 0x001e220000000a00 */
[-CC-:B------:R-:W-:Y:S01]  /*6b80*/  FFMA.FTZ R82, R28, R218.reuse, R217.reuse ;  /* 0x000000da1c527223 */ /* 0x180fe200000100d9 */
[----:B------:R-:W-:Y:S01]  /*6b90*/  FFMA.FTZ R81, R31, R218, R217 ;  /* 0x000000da1f517223 */ /* 0x000fe200000100d9 */
[----:B------:R-:W-:Y:S01]  /*6ba0*/  @P2 PRMT R152, R152, 0x5410, R83 ;  /* 0x0000541098982816 */ /* 0x000fe20000000053 */
[----:B------:R-:W-:Y:S01]  /*6bb0*/  FADD.FTZ R83, R169, -R164 ;  /* 0x800000a4a9537221 */ /* 0x000fe20000010000 */
[----:B------:R-:W-:Y:S01]  /*6bc0*/  FADD.FTZ R87, R29, -R82 ;  /* 0x800000521d577221 */ /* 0x000fe20000010000 */
[----:B------:R-:W-:Y:S01]  /*6bd0*/  FADD.FTZ R81, R30, -R81 ;  /* 0x800000511e517221 */ /* 0x000fe20000010000 */
[----:B------:R-:W-:Y:S01]  /*6be0*/  @P2 LOP3.LUT P6, RZ, R178, 0xff000000, RZ, 0xc0, !PT ;  /* 0xff000000b2ff2812 */ /* 0x000fe200078cc0ff */
[C---:B------:R-:W-:Y:S01]  /*6bf0*/  FMUL.FTZ R164, R6.reuse, R83 ;  /* 0x0000005306a47220 */ /* 0x040fe20000410000 */
[C---:B------:R-:W-:Y:S01]  /*6c00*/  FMUL.FTZ R87, R6.reuse, R87 ;  /* 0x0000005706577220 */ /* 0x040fe20000410000 */
[----:B------:R-:W-:Y:S01]  /*6c10*/  FMUL.FTZ R82, R6, R81 ;  /* 0x0000005106527220 */ /* 0x000fe20000410000 */
[----:B------:R-:W-:-:S02]  /*6c20*/  @P2 FSEL R81, R80, RZ, P4 ;  /* 0x000000ff50512208 */ /* 0x000fc40002000000 */
[----:B------:R-:W-:Y:S02]  /*6c30*/  @P2 LOP3.LUT P4, RZ, R179, 0xff, RZ, 0xc0, !PT ;  /* 0x000000ffb3ff2812 */ /* 0x000fe4000788c0ff */
[----:B------:R-:W-:Y:S02]  /*6c40*/  FSEL R87, R87, RZ, P0 ;  /* 0x000000ff57577208 */ /* 0x000fe40000000000 */
[----:B------:R-:W-:Y:S02]  /*6c50*/  FSEL R80, R82, RZ, P0 ;  /* 0x000000ff52507208 */ /* 0x000fe40000000000 */
[----:B------:R-:W-:Y:S01]  /*6c60*/  @P2 F2FP.BF16.F32.PACK_AB R83, RZ, R81 ;  /* 0x00000051ff53223e */ /* 0x000fe200000010ff */
[----:B--2---:R-:W-:Y:S01]  /*6c70*/  @P2 FMUL.FTZ R157, R87, R157 ;  /* 0x0000009d579d2220 */ /* 0x004fe20000410000 */
[----:B------:R-:W-:Y:S01]  /*6c80*/  FSEL R81, R164, RZ, P0 ;  /* 0x000000ffa4517208 */ /* 0x000fe20000000000 */
[----:B-1----:R-:W-:Y:S01]  /*6c90*/  @P2 FMUL.FTZ R159, R80, R159 ;  /* 0x0000009f509f2220 */ /* 0x002fe20000410000 */
[----:B------:R-:W-:Y:S01]  /*6ca0*/  FSEL R82, R165, RZ, P0 ;  /* 0x000000ffa5527208 */ /* 0x000fe20000000000 */
[----:B------:R-:W-:Y:S01]  /*6cb0*/  @P2 FMUL.FTZ R156, R157, R156 ;  /* 0x0000009c9d9c2220 */ /* 0x000fe20000410000 */
[----:B------:R-:W-:Y:S01]  /*6cc0*/  FFMA.FTZ R164, R172, R218, R217 ;  /* 0x000000daaca47223 */ /* 0x000fe200000100d9 */
[----:B------:R-:W-:Y:S01]  /*6cd0*/  @P2 FMUL.FTZ R158, R159, R158 ;  /* 0x0000009e9f9e2220 */ /* 0x000fe20000410000 */
[----:B----4-:R-:W-:Y:S01]  /*6ce0*/  @P2 FMUL.FTZ R161, R81, R161 ;  /* 0x000000a151a12220 */ /* 0x010fe20000410000 */
[----:B0-----:R-:W-:Y:S01]  /*6cf0*/  @P2 FMUL.FTZ R163, R82, R163 ;  /* 0x000000a352a32220 */ /* 0x001fe20000410000 */
[----:B------:R-:W-:-:S02]  /*6d00*/  @P2 FSEL R156, R156, RZ, P6 ;  /* 0x000000ff9c9c2208 */ /* 0x000fc40003000000 */
[----:B------:R-:W-:Y:S01]  /*6d10*/  @P2 FMUL.FTZ R160, R161, R160 ;  /* 0x000000a0a1a02220 */ /* 0x000fe20000410000 */
[----:B------:R-:W-:Y:S01]  /*6d20*/  @P2 FMUL.FTZ R162, R163, R162 ;  /* 0x000000a2a3a22220 */ /* 0x000fe20000410000 */
[----:B------:R-:W-:Y:S02]  /*6d30*/  @P2 FSEL R158, R158, RZ, P4 ;  /* 0x000000ff9e9e2208 */ /* 0x000fe40002000000 */
[C---:B------:R-:W-:Y:S02]  /*6d40*/  @P2 LOP3.LUT P6, RZ, R179.reuse, 0xff00, RZ, 0xc0, !PT ;  /* 0x0000ff00b3ff2812 */ /* 0x040fe400078cc0ff */
[----:B------:R-:W-:Y:S02]  /*6d50*/  @P2 LOP3.LUT P4, RZ, R179, 0xff0000, RZ, 0xc0, !PT ;  /* 0x00ff0000b3ff2812 */ /* 0x000fe4000788c0ff */
[----:B------:R-:W-:Y:S01]  /*6d60*/  @P2 PRMT R153, R83, 0x7610, R153 ;  /* 0x0000761053992816 */ /* 0x000fe20000000099 */
[----:B------:R-:W-:Y:S01]  /*6d70*/  FADD.FTZ R83, R173, -R164 ;  /* 0x800000a4ad537221 */ /* 0x000fe20000010000 */
[----:B------:R-:W-:-:S02]  /*6d80*/  @P2 FSEL R160, R160, RZ, P6 ;  /* 0x000000ffa0a02208 */ /* 0x000fc40003000000 */
[----:B------:R-:W-:Y:S01]  /*6d90*/  @P2 FSEL R162, R162, RZ, P4 ;  /* 0x000000ffa2a22208 */ /* 0x000fe20002000000 */
[----:B------:R-:W-:Y:S01]  /*6da0*/  FMUL.FTZ R83, R6, R83 ;  /* 0x0000005306537220 */ /* 0x000fe20000410000 */
[----:B------:R-:W-:Y:S02]  /*6db0*/  @P2 F2FP.BF16.F32.PACK_AB R158, RZ, R158 ;  /* 0x0000009eff9e223e */ /* 0x000fe400000010ff */
[----:B------:R-:W-:Y:S02]  /*6dc0*/  @P2 F2FP.BF16.F32.PACK_AB R156, RZ, R156 ;  /* 0x0000009cff9c223e */ /* 0x000fe400000010ff */
[----:B------:R-:W-:Y:S02]  /*6dd0*/  @P2 F2FP.BF16.F32.PACK_AB R160, RZ, R160 ;  /* 0x000000a0ffa0223e */ /* 0x000fe400000010ff */
[----:B------:R-:W-:Y:S02]  /*6de0*/  @P2 F2FP.BF16.F32.PACK_AB R162, RZ, R162 ;  /* 0x000000a2ffa2223e */ /* 0x000fe400000010ff */
[----:B------:R-:W-:-:S02]  /*6df0*/  @P2 PRMT R154, R158, 0x7610, R154 ;  /* 0x000076109e9a2816 */ /* 0x000fc4000000009a */
[----:B------:R-:W-:Y:S02]  /*6e00*/  FSEL R83, R83, RZ, P0 ;  /* 0x000000ff53537208 */ /* 0x000fe40000000000 */
        /* <DEDUP_REMOVED lines=12> */
.L_x_6259:
        /* <DEDUP_REMOVED lines=13> */
.L_x_6261:
[----:B------:R-:W-:Y:S05]  /*6fa0*/  BSYNC.RECONVERGENT B3 ;  /* 0x0000000000037941 */ /* 0x000fea0003800200 */
.L_x_6260:
        /* <DEDUP_REMOVED lines=13> */
.L_x_6263:
[----:B------:R-:W-:Y:S05]  /*7080*/  BSYNC.RECONVERGENT B3 ;  /* 0x0000000000037941 */ /* 0x000fea0003800200 */
.L_x_6262:
        /* <DEDUP_REMOVED lines=13> */
.L_x_6265:
[----:B------:R-:W-:Y:S05]  /*7160*/  BSYNC.RECONVERGENT B3 ;  /* 0x0000000000037941 */ /* 0x000fea0003800200 */
.L_x_6264:
        /* <DEDUP_REMOVED lines=13> */
.L_x_6267:
[----:B------:R-:W-:Y:S05]  /*7240*/  BSYNC.RECONVERGENT B3 ;  /* 0x0000000000037941 */ /* 0x000fea0003800200 */
.L_x_6266:
        /* <DEDUP_REMOVED lines=13> */
.L_x_6269:
[----:B------:R-:W-:Y:S05]  /*7320*/  BSYNC.RECONVERGENT B3 ;  /* 0x0000000000037941 */ /* 0x000fea0003800200 */
.L_x_6268:
        /* <DEDUP_REMOVED lines=13> */
.L_x_6271:
[----:B------:R-:W-:Y:S05]  /*7400*/  BSYNC.RECONVERGENT B3 ;  /* 0x0000000000037941 */ /* 0x000fea0003800200 */
.L_x_6270:
        /* <DEDUP_REMOVED lines=13> */
.L_x_6273:
[----:B------:R-:W-:Y:S05]  /*74e0*/  BSYNC.RECONVERGENT B3 ;  /* 0x0000000000037941 */ /* 0x000fea0003800200 */
.L_x_6272:
        /* <DEDUP_REMOVED lines=13> */
.L_x_6258:
[----:B------:R-:W-:Y:S05]  /*75c0*/  BSYNC.RECONVERGENT B1 ;  /* 0x0000000000017941 */ /* 0x000fea0003800200 */
.L_x_6255:
[----:B-1-3--:R-:W1:Y:S08]  /*75d0*/  @P3 LDC.64 R158, c[0x0][0x478] ;  /* 0x00011e00ff9e3b82 */ /* 0x00ae700000000a00 */
[----:B------:R-:W2:Y:S01]  /*75e0*/  @P2 LDC.64 R156, c[0x0][0x468] ;  /* 0x00011a00ff9c2b82 */ /* 0x000ea20000000a00 */
[C---:B-1----:R-:W-:Y:S01]  /*75f0*/  @P3 IMAD.WIDE.U32 R158, R216.reuse, 0x20, R158 ;  /* 0x00000020d89e3825 */ /* 0x042fe200078e009e */
[----:B------:R-:W-:-:S04]  /*7600*/  IADD3 R216, PT, PT, R216, 0x20, RZ ;  /* 0x00000020d8d87810 */ /* 0x000fc80007ffe0ff */
[----:B------:R4:W-:Y:S01]  /*7610*/  @P3 STG.E.128 desc[UR6][R158.64], R84 ;  /* 0x000000549e003986 */ /* 0x0009e2000c101d06 */
[----:B--2---:R-:W-:-:S03]  /*7620*/  @P2 IMAD.WIDE.U32 R156, R215, 0x10, R156 ;  /* 0x00000010d79c2825 */ /* 0x004fc600078e009c */
[----:B------:R4:W-:Y:S01]  /*7630*/  @P3 STG.E.128 desc[UR6][R158.64+0x10], R80 ;  /* 0x000010509e003986 */ /* 0x0009e2000c101d06 */
[----:B------:R-:W-:-:S03]  /*7640*/  VIADD R215, R215, 0x20 ;  /* 0x00000020d7d77836 */ /* 0x000fc60000000000 */
[----:B------:R4:W-:Y:S04]  /*7650*/  @P2 STG.E.128 desc[UR6][R156.64], R152 ;  /* 0x000000989c002986 */ /* 0x0009e8000c101d06 */
.L_x_6254:
[----:B------:R-:W-:Y:S05]  /*7660*/  BSYNC.RECONVERGENT B2 ;  /* 0x0000000000027941 */ /* 0x000fea0003800200 */
.L_x_6253:
        /* <DEDUP_REMOVED lines=10> */
[----:B-1-34-:R-:W1:Y:S01]  /*7710*/  @P2 LDC.64 R156, c[0x0][0x408] ;  /* 0x00010200ff9c2b82 */ /* 0x01ae620000000a00 */
[--C-:B------:R-:W-:Y:S01]  /*7720*/  @P1 FFMA.FTZ R85, R175, R218, R217.reuse ;  /* 0x000000daaf551223 */ /* 0x100fe200000100d9 */
[----:B-----5:R-:W-:Y:S01]  /*7730*/  MOV R84, R36 ;  /* 0x0000002400547202 */ /* 0x020fe20000000f00 */
[-CC-:B------:R-:W-:Y:S01]  /*7740*/  @P1 FFMA.FTZ R86, R196, R218.reuse, R217.reuse ;  /* 0x000000dac4561223 */ /* 0x180fe200000100d9 */
[-C--:B------:R-:W-:Y:S01]  /*7750*/  @P1 FFMA.FTZ R158, R176, R218.reuse, R217 ;  /* 0x000000dab09e1223 */ /* 0x080fe200000100d9 */
[----:B------:R-:W-:Y:S01]  /*7760*/  @P1 FADD.FTZ R85, R174, -R85 ;  /* 0x80000055ae551221 */ /* 0x000fe20000010000 */
[-CC-:B------:R-:W-:Y:S01]  /*7770*/  @P1 FFMA.FTZ R159, R187, R218.reuse, R217.reuse ;  /* 0x000000dabb9f1223 */ /* 0x180fe200000100d9 */
[----:B------:R-:W-:Y:S01]  /*7780*/  @P1 FFMA.FTZ R160, R188, R218, R217 ;  /* 0x000000dabca01223 */ /* 0x000fe200000100d9 */
[----:B------:R-:W2:Y:S01]  /*7790*/  @P2 LDC.64 R80, c[0x0][0x408] ;  /* 0x00010200ff502b82 */ /* 0x000ea20000000a00 */
[----:B------:R-:W-:Y:S01]  /*77a0*/  @P1 FFMA.FTZ R84, R6, R85, R36 ;  /* 0x0000005506541223 */ /* 0x000fe20000010024 */
[----:B------:R-:W-:Y:S01]  /*77b0*/  @P1 FADD.FTZ R86, R197, -R86 ;  /* 0x80000056c5561221 */ /* 0x000fe20000010000 */
[----:B------:R-:W-:Y:S01]  /*77c0*/  @P1 FADD.FTZ R158, R177, -R158 ;  /* 0x8000009eb19e1221 */ /* 0x000fe20000010000 */
[----:B------:R-:W-:Y:S01]  /*77d0*/  @P1 FADD.FTZ R159, R186, -R159 ;  /* 0x8000009fba9f1221 */ /* 0x000fe20000010000 */
[----:B------:R-:W-:Y:S01]  /*77e0*/  @P1 FADD.FTZ R160, R189, -R160 ;  /* 0x800000a0bda01221 */ /* 0x000fe20000010000 */
[----:B------:R-:W-:Y:S01]  /*77f0*/  MOV R164, R35 ;  /* 0x0000002300a47202 */ /* 0x000fe20000000f00 */
[C---:B------:R-:W-:Y:S01]  /*7800*/  @P1 FFMA.FTZ R164, R6.reuse, R86, R35 ;  /* 0x0000005606a41223 */ /* 0x040fe20000010023 */
[----:B------:R-:W3:Y:S01]  /*7810*/  @P2 LDC.64 R82, c[0x0][0x408] ;  /* 0x00010200ff522b82 */ /* 0x000ee20000000a00 */
[----:B------:R-:W-:Y:S01]  /*7820*/  MOV R85, R37 ;  /* 0x0000002500557202 */ /* 0x000fe20000000f00 */
[C---:B------:R-:W-:Y:S01]  /*7830*/  @P1 FFMA.FTZ R85, R6.reuse, R158, R37 ;  /* 0x0000009e06551223 */ /* 0x040fe20000010025 */
[----:B------:R-:W-:Y:S01]  /*7840*/  MOV R86, R38 ;  /* 0x0000002600567202 */ /* 0x000fe20000000f00 */
[C---:B------:R-:W-:Y:S01]  /*7850*/  @P1 FFMA.FTZ R86, R6.reuse, R159, R38 ;  /* 0x0000009f06561223 */ /* 0x040fe20000010026 */
[----:B------:R-:W-:Y:S01]  /*7860*/  MOV R87, R39 ;  /* 0x0000002700577202 */ /* 0x000fe20000000f00 */
[----:B------:R-:W-:Y:S01]  /*7870*/  @P1 FFMA.FTZ R87, R6, R160, R39 ;  /* 0x000000a006571223 */ /* 0x000fe20000010027 */
[-CC-:B------:R-:W-:Y:S01]  /*7880*/  @P1 FFMA.FTZ R219, R191, R218.reuse, R217.reuse ;  /* 0x000000dabfdb1223 */ /* 0x180fe200000100d9 */
[----:B-1----:R-:W-:Y:S01]  /*7890*/  @P2 FMUL.FTZ R157, R84, R157 ;  /* 0x0000009d549d2220 */ /* 0x002fe20000410000 */
[----:B0-----:R-:W0:Y:S01]  /*78a0*/  @P2 LDC.64 R162, c[0x0][0x408] ;  /* 0x00010200ffa22b82 */ /* 0x001e220000000a00 */
[----:B------:R-:W-:Y:S01]  /*78b0*/  @P2 LOP3.LUT P0, RZ, R184, 0xff, RZ, 0xc0, !PT ;  /* 0x000000ffb8ff2812 */ /* 0x000fe2000780c0ff */
[--C-:B------:R-:W-:Y:S01]  /*78c0*/  @P1 FFMA.FTZ R166, R192, R218, R217.reuse ;  /* 0x000000dac0a61223 */ /* 0x100fe200000100d9 */
[----:B------:R-:W-:Y:S01]  /*78d0*/  @P2 FMUL.FTZ R165, R157, R156 ;  /* 0x0000009c9da52220 */ /* 0x000fe20000410000 */
[----:B------:R-:W-:Y:S01]  /*78e0*/  @P1 FFMA.FTZ R217, R195, R218, R217 ;  /* 0x000000dac3d91223 */ /* 0x000fe200000100d9 */
[----:B------:R-:W-:Y:S01]  /*78f0*/  @P1 FADD.FTZ R219, R190, -R219 ;  /* 0x800000dbbedb1221 */ /* 0x000fe20000010000 */
[----:B------:R-:W-:Y:S01]  /*7900*/  @P1 FADD.FTZ R166, R193, -R166 ;  /* 0x800000a6c1a61221 */ /* 0x000fe20000010000 */
[----:B--2---:R-:W-:Y:S01]  /*7910*/  @P2 FMUL.FTZ R81, R85, R81 ;  /* 0x0000005155512220 */ /* 0x004fe20000410000 */
[----:B------:R-:W1:Y:S01]  /*7920*/  @P2 LDC.64 R156, c[0x0][0x408] ;  /* 0x00010200ff9c2b82 */ /* 0x000e620000000a00 */
[----:B------:R-:W-:Y:S01]  /*7930*/  @P2 FSEL R165, R165, RZ, P0 ;  /* 0x000000ffa5a52208 */ /* 0x000fe20000000000 */
[----:B------:R-:W-:Y:S01]  /*7940*/  @P1 FADD.FTZ R217, R194, -R217 ;  /* 0x800000d9c2d91221 */ /* 0x000fe20000010000 */
[----:B------:R-:W-:-:S02]  /*7950*/  @P2 LOP3.LUT P0, RZ, R184, 0xff00, RZ, 0xc0, !PT ;  /* 0x0000ff00b8ff2812 */ /* 0x000fc4000780c0ff */
[----:B------:R-:W-:Y:S01]  /*7960*/  @P2 LOP3.LUT P4, RZ, R185, 0xff0000, RZ, 0xc0, !PT ;  /* 0x00ff0000b9ff2812 */ /* 0x000fe2000788c0ff */
[----:B---3--:R-:W-:Y:S02]  /*7970*/  @P2 FMUL.FTZ R167, R86, R83 ;  /* 0x0000005356a72220 */ /* 0x008fe40000410000 */
[----:B------:R-:W2:Y:S01]  /*7980*/  @P2 LDC.64 R158, c[0x0][0x408] ;  /* 0x00010200ff9e2b82 */ /* 0x000ea20000000a00 */
[----:B------:R-:W-:Y:S01]  /*7990*/  @P2 FMUL.FTZ R83, R81, R80 ;  /* 0x0000005051532220 */ /* 0x000fe20000410000 */
[--C-:B------:R-:W-:Y:S02]  /*79a0*/  IMAD.MOV.U32 R80, RZ, RZ, R32.reuse ;  /* 0x000000ffff507224 */ /* 0x100fe400078e0020 */
[C---:B------:R-:W-:Y:S01]  /*79b0*/  @P1 FFMA.FTZ R80, R6.reuse, R219, R32 ;  /* 0x000000db06501223 */ /* 0x040fe20000010020 */
[----:B------:R-:W-:Y:S01]  /*79c0*/  @P2 FMUL.FTZ R167, R167, R82 ;  /* 0x00000052a7a72220 */ /* 0x000fe20000410000 */
[----:B------:R-:W-:Y:S01]  /*79d0*/  MOV R81, R33 ;  /* 0x0000002100517202 */ /* 0x000fe20000000f00 */
[C---:B------:R-:W-:Y:S01]  /*79e0*/  @P1 FFMA.FTZ R81, R6.reuse, R166, R33 ;  /* 0x000000a606511223 */ /* 0x040fe20000010021 */
[----:B------:R-:W-:Y:S01]  /*79f0*/  @P2 FSEL R83, R83, RZ, P0 ;  /* 0x000000ff53532208 */ /* 0x000fe20000000000 */
[----:B------:R-:W3:Y:S01]  /*7a00*/  @P2 LDC.64 R160, c[0x0][0x408] ;  /* 0x00010200ffa02b82 */ /* 0x000ee20000000a00 */
[----:B0-----:R-:W-:Y:S01]  /*7a10*/  @P2 FMUL.FTZ R163, R87, R163 ;  /* 0x000000a357a32220 */ /* 0x001fe20000410000 */
[----:B------:R-:W-:Y:S01]  /*7a20*/  MOV R82, R34 ;  /* 0x0000002200527202 */ /* 0x000fe20000000f00 */
[----:B------:R-:W-:Y:S01]  /*7a30*/  @P1 FFMA.FTZ R82, R6, R217, R34 ;  /* 0x000000d906521223 */ /* 0x000fe20000010022 */
[----:B------:R-:W-:Y:S01]  /*7a40*/  @P2 LOP3.LUT P0, RZ, R184, 0xff0000, RZ, 0xc0, !PT ;  /* 0x00ff0000b8ff2812 */ /* 0x000fe2000780c0ff */
[----:B------:R-:W-:Y:S01]  /*7a50*/  @P2 FMUL.FTZ R162, R163, R162 ;  /* 0x000000a2a3a22220 */ /* 0x000fe20000410000 */
[----:B------:R-:W-:Y:S01]  /*7a60*/  @P2 LOP3.LUT P1, RZ, R185, 0xff, RZ, 0xc0, !PT ;  /* 0x000000ffb9ff2812 */ /* 0x000fe2000782c0ff */
[----:B-1----:R-:W-:Y:S01]  /*7a70*/  @P2 FMUL.FTZ R157, R80, R157 ;  /* 0x0000009d509d2220 */ /* 0x002fe20000410000 */
[----:B------:R-:W-:-:S02]  /*7a80*/  @P2 FSEL R167, R167, RZ, P0 ;  /* 0x000000ffa7a72208 */ /* 0x000fc40000000000 */
[----:B------:R-:W-:Y:S01]  /*7a90*/  @P2 LOP3.LUT P0, RZ, R184, 0xff000000, RZ, 0xc0, !PT ;  /* 0xff000000b8ff2812 */ /* 0x000fe2000780c0ff */
[----:B------:R-:W-:Y:S01]  /*7aa0*/  @P2 FMUL.FTZ R156, R157, R156 ;  /* 0x0000009c9d9c2220 */ /* 0x000fe20000410000 */
[----:B------:R-:W-:Y:S02]  /*7ab0*/  @P2 F2FP.BF16.F32.PACK_AB R165, RZ, R165 ;  /* 0x000000a5ffa5223e */ /* 0x000fe400000010ff */
[----:B------:R-:W-:Y:S01]  /*7ac0*/  @P2 FSEL R162, R162, RZ, P0 ;  /* 0x000000ffa2a22208 */ /* 0x000fe20000000000 */
[----:B--2---:R-:W-:Y:S01]  /*7ad0*/  @P2 FMUL.FTZ R159, R81, R159 ;  /* 0x0000009f519f2220 */ /* 0x004fe20000410000 */
[----:B------:R-:W-:Y:S02]  /*7ae0*/  @P2 LOP3.LUT P0, RZ, R185, 0xff00, RZ, 0xc0, !PT ;  /* 0x0000ff00b9ff2812 */ /* 0x000fe4000780c0ff */
        /* <DEDUP_REMOVED lines=13> */
[----:B------:R-:W-:Y:S02]  /*7bc0*/  @P2 F2FP.BF16.F32.PACK_AB R160, RZ, R160 ;  /* 0x000000a0ffa0223e */ /* 0x000fe400000010ff */
[----:B------:R-:W-:Y:S02]  /*7bd0*/  @P2 PRMT R154, R156, 0x7610, R154 ;  /* 0x000076109c9a2816 */ /* 0x000fe4000000009a */
[----:B------:R-:W-:Y:S02]  /*7be0*/  @P2 PRMT R152, R152, 0x5410, R83 ;  /* 0x0000541098982816 */ /* 0x000fe40000000053 */
[----:B------:R-:W-:-:S02]  /*7bf0*/  @P2 PRMT R153, R153, 0x5410, R162 ;  /* 0x0000541099992816 */ /* 0x000fc400000000a2 */
        /* <DEDUP_REMOVED lines=12> */
.L_x_6278:
[----:B------:R-:W2:Y:S01]  /*7cc0*/  @P2 LDC.64 R160, c[0x0][0x408] ;  /* 0x00010200ffa02b82 */ /* 0x000ea20000000a00 */
[-CC-:B-1-34-:R-:W-:Y:S01]  /*7cd0*/  @P1 FFMA.FTZ R157, R175, R218.reuse, R217.reuse ;  /* 0x000000daaf9d1223 */ /* 0x19afe200000100d9 */
[-CC-:B------:R-:W-:Y:S01]  /*7ce0*/  @P1 FFMA.FTZ R158, R176, R218.reuse, R217.reuse ;  /* 0x000000dab09e1223 */ /* 0x180fe200000100d9 */
[----:B------:R-:W-:Y:S01]  /*7cf0*/  @P1 FFMA.FTZ R159, R187, R218, R217 ;  /* 0x000000dabb9f1223 */ /* 0x000fe200000100d9 */
[----:B-----5:R-:W-:Y:S01]  /*7d00*/  MOV R156, R36 ;  /* 0x00000024009c7202 */ /* 0x020fe20000000f00 */
[----:B------:R-:W-:Y:S01]  /*7d10*/  @P1 FADD.FTZ R157, R174, -R157 ;  /* 0x8000009dae9d1221 */ /* 0x000fe20000010000 */
[----:B------:R-:W-:Y:S01]  /*7d20*/  @P1 FADD.FTZ R158, R177, -R158 ;  /* 0x8000009eb19e1221 */ /* 0x000fe20000010000 */
[----:B------:R-:W-:Y:S01]  /*7d30*/  @P1 FADD.FTZ R159, R186, -R159 ;  /* 0x8000009fba9f1221 */ /* 0x000fe20000010000 */
[----:B0-----:R-:W0:Y:S01]  /*7d40*/  @P2 LDC.64 R162, c[0x0][0x408] ;  /* 0x00010200ffa22b82 */ /* 0x001e220000000a00 */
[----:B------:R-:W-:Y:S01]  /*7d50*/  @P1 FFMA.FTZ R156, R6, R157, R36 ;  /* 0x0000009d069c1223 */ /* 0x000fe20000010024 */
[----:B------:R-:W-:Y:S01]  /*7d60*/  MOV R164, R37 ;  /* 0x0000002500a47202 */ /* 0x000fe20000000f00 */
[----:B------:R-:W-:-:S02]  /*7d70*/  IMAD.MOV.U32 R214, RZ, RZ, R38 ;  /* 0x000000ffffd67224 */ /* 0x000fc400078e0026 */
[C---:B------:R-:W-:Y:S01]  /*7d80*/  @P1 FFMA.FTZ R164, R6.reuse, R158, R37 ;  /* 0x0000009e06a41223 */ /* 0x040fe20000010025 */
[----:B------:R-:W-:Y:S01]  /*7d90*/  @P1 FFMA.FTZ R214, R6, R159, R38 ;  /* 0x0000009f06d61223 */ /* 0x000fe20000010026 */
[-CC-:B------:R-:W-:Y:S01]  /*7da0*/  @P1 FFMA.FTZ R158, R188, R218.reuse, R217.reuse ;  /* 0x000000dabc9e1223 */ /* 0x180fe200000100d9 */
[--C-:B------:R-:W-:Y:S01]  /*7db0*/  @P1 FFMA.FTZ R159, R191, R218, R217.reuse ;  /* 0x000000dabf9f1223 */ /* 0x100fe200000100d9 */
[----:B------:R-:W-:Y:S01]  /*7dc0*/  MOV R222, R32 ;  /* 0x0000002000de7202 */ /* 0x000fe20000000f00 */
[-C--:B------:R-:W-:Y:S01]  /*7dd0*/  @P1 FFMA.FTZ R228, R192, R218.reuse, R217 ;  /* 0x000000dac0e41223 */ /* 0x080fe200000100d9 */
[----:B------:R-:W-:Y:S01]  /*7de0*/  @P1 FADD.FTZ R165, R189, -R158 ;  /* 0x8000009ebda51221 */ /* 0x000fe20000010000 */
[----:B------:R-:W-:Y:S01]  /*7df0*/  @P1 FADD.FTZ R167, R190, -R159 ;  /* 0x8000009fbea71221 */ /* 0x000fe20000010000 */
[----:B------:R-:W-:Y:S01]  /*7e00*/  MOV R220, R39 ;  /* 0x0000002700dc7202 */ /* 0x000fe20000000f00 */
[----:B------:R-:W1:Y:S01]  /*7e10*/  @P2 LDC.64 R158, c[0x0][0x408] ;  /* 0x00010200ff9e2b82 */ /* 0x000e620000000a00 */
[C---:B------:R-:W-:Y:S01]  /*7e20*/  @P1 FFMA.FTZ R220, R6.reuse, R165, R39 ;  /* 0x000000a506dc1223 */ /* 0x040fe20000010027 */
[----:B------:R-:W-:Y:S01]  /*7e30*/  @P1 FFMA.FTZ R222, R6, R167, R32 ;  /* 0x000000a706de1223 */ /* 0x000fe20000010020 */
[----:B--2---:R-:W-:Y:S01]  /*7e40*/  @P2 FMUL.FTZ R161, R156, R161 ;  /* 0x000000a19ca12220 */ /* 0x004fe20000410000 */
[----:B------:R-:W-:Y:S01]  /*7e50*/  @P1 FFMA.FTZ R219, R195, R218, R217 ;  /* 0x000000dac3db1223 */ /* 0x000fe200000100d9 */
[----:B------:R-:W-:Y:S01]  /*7e60*/  @P1 FADD.FTZ R228, R193, -R228 ;  /* 0x800000e4c1e41221 */ /* 0x000fe20000010000 */
[----:B------:R-:W-:Y:S01]  /*7e70*/  @P2 LOP3.LUT P0, RZ, R184, 0xff, RZ, 0xc0, !PT ;  /* 0x000000ffb8ff2812 */ /* 0x000fe2000780c0ff */
[----:B------:R-:W-:Y:S01]  /*7e80*/  @P2 FMUL.FTZ R166, R161, R160 ;  /* 0x000000a0a1a62220 */ /* 0x000fe20000410000 */
[----:B------:R-:W2:Y:S01]  /*7e90*/  @P2 LDC.64 R156, c[0x0][0x408] ;  /* 0x00010200ff9c2b82 */ /* 0x000ea20000000a00 */
[----:B------:R-:W-:Y:S01]  /*7ea0*/  @P1 FADD.FTZ R219, R194, -R219 ;  /* 0x800000dbc2db1221 */ /* 0x000fe20000010000 */
[----:B------:R-:W-:Y:S01]  /*7eb0*/  MOV R224, R33 ;  /* 0x0000002100e07202 */ /* 0x000fe20000000f00 */
[----:B0-----:R-:W-:Y:S01]  /*7ec0*/  @P2 FMUL.FTZ R163, R164, R163 ;  /* 0x000000a3a4a32220 */ /* 0x001fe20000410000 */
[----:B------:R-:W-:Y:S01]  /*7ed0*/  MOV R226, R34 ;  /* 0x0000002200e27202 */ /* 0x000fe20000000f00 */
[----:B------:R-:W-:Y:S01]  /*7ee0*/  @P1 FFMA.FTZ R224, R6, R228, R33 ;  /* 0x000000e406e01223 */ /* 0x000fe20000010021 */
[----:B------:R-:W-:Y:S01]  /*7ef0*/  @P2 LOP3.LUT P4, RZ, R184, 0xff00, RZ, 0xc0, !PT ;  /* 0x0000ff00b8ff2812 */ /* 0x000fe2000788c0ff */
[----:B------:R-:W-:Y:S01]  /*7f00*/  @P2 FMUL.FTZ R167, R163, R162 ;  /* 0x000000a2a3a72220 */ /* 0x000fe20000410000 */
[----:B------:R-:W0:Y:S01]  /*7f10*/  @P2 LDC.64 R160, c[0x0][0x408] ;  /* 0x00010200ffa02b82 */ /* 0x000e220000000a00 */
[----:B------:R-:W-:Y:S01]  /*7f20*/  @P1 FFMA.FTZ R226, R6, R219, R34 ;  /* 0x000000db06e21223 */ /* 0x000fe20000010022 */
[----:B------:R-:W-:-:S02]  /*7f30*/  @P2 FSEL R166, R166, RZ, P0 ;  /* 0x000000ffa6a62208 */ /* 0x000fc40000000000 */
[----:B------:R-:W-:Y:S02]  /*7f40*/  @P2 FSEL R167, R167, RZ, P4 ;  /* 0x000000ffa7a72208 */ /* 0x000fe40002000000 */
[----:B------:R-:W-:Y:S02]  /*7f50*/  @P2 LOP3.LUT P0, RZ, R184, 0xff0000, RZ, 0xc0, !PT ;  /* 0x00ff0000b8ff2812 */ /* 0x000fe4000780c0ff */
[----:B------:R-:W3:Y:S01]  /*7f60*/  @P2 LDC.64 R162, c[0x0][0x408] ;  /* 0x00010200ffa22b82 */ /* 0x000ee20000000a00 */
[----:B-1----:R-:W-:Y:S01]  /*7f70*/  @P2 FMUL.FTZ R159, R220, R159 ;  /* 0x0000009fdc9f2220 */ /* 0x002fe20000410000 */
[C---:B------:R-:W-:Y:S02]  /*7f80*/  @P2 LOP3.LUT P4, RZ, R185.reuse, 0xff, RZ, 0xc0, !PT ;  /* 0x000000ffb9ff2812 */ /* 0x040fe4000788c0ff */
[----:B------:R-:W-:Y:S01]  /*7f90*/  @P2 LOP3.LUT P5, RZ, R185, 0xff00, RZ, 0xc0, !PT ;  /* 0x0000ff00b9ff2812 */ /* 0x000fe200078ac0ff */
[----:B------:R-:W-:Y:S01]  /*7fa0*/  @P2 FMUL.FTZ R158, R159, R158 ;  /* 0x0000009e9f9e2220 */ /* 0x000fe20000410000 */
[----:B------:R-:W-:-:S02]  /*7fb0*/  @P2 LOP3.LUT P6, RZ, R185, 0xff0000, RZ, 0xc0, !PT ;  /* 0x00ff0000b9ff2812 */ /* 0x000fc400078cc0ff */
[----:B------:R-:W1:Y:S01]  /*7fc0*/  @P2 LDC.64 R164, c[0x0][0x408] ;  /* 0x00010200ffa42b82 */ /* 0x000e620000000a00 */
[----:B--2---:R-:W-:Y:S01]  /*7fd0*/  @P2 FMUL.FTZ R157, R214, R157 ;  /* 0x0000009dd69d2220 */ /* 0x004fe20000410000 */
[----:B------:R-:W-:Y:S02]  /*7fe0*/  @P2 F2FP.BF16.F32.PACK_AB R166, RZ, R166 ;  /* 0x000000a6ffa6223e */ /* 0x000fe400000010ff */
[----:B------:R-:W-:Y:S01]  /*7ff0*/  @P2 F2FP.BF16.F32.PACK_AB R167, RZ, R167 ;  /* 0x000000a7ffa7223e */ /* 0x000fe200000010ff */
[----:B------:R-:W-:Y:S01]  /*8000*/  @P2 FMUL.FTZ R156, R157, R156 ;  /* 0x0000009c9d9c2220 */ /* 0x000fe20000410000 */
[----:B------:R-:W-:Y:S01]  /*8010*/  @P2 PRMT R152, R166, 0x7610, R152 ;  /* 0x00007610a6982816 */ /* 0x000fe20000000098 */
[----:B0-----:R-:W-:-:S03]  /*8020*/  @P2 FMUL.FTZ R161, R222, R161 ;  /* 0x000000a1dea12220 */ /* 0x001fc60000410000 */
[----:B------:R-:W-:Y:S01]  /*8030*/  @P2 FSEL R156, R156, RZ, P0 ;  /* 0x000000ff9c9c2208 */ /* 0x000fe20000000000 */
[----:B------:R-:W-:Y:S01]  /*8040*/  @P2 FMUL.FTZ R160, R161, R160 ;  /* 0x000000a0a1a02220 */ /* 0x000fe20000410000 */
[----:B------:R-:W-:Y:S02]  /*8050*/  @P2 LOP3.LUT P0, RZ, R184, 0xff000000, RZ, 0xc0, !PT ;  /* 0xff000000b8ff2812 */ /* 0x000fe4000780c0ff */
[----:B------:R-:W-:Y:S01]  /*8060*/  @P2 F2FP.BF16.F32.PACK_AB R156, RZ, R156 ;  /* 0x0000009cff9c223e */ /* 0x000fe200000010ff */
[----:B---3--:R-:W-:Y:S01]  /*8070*/  @P2 FMUL.FTZ R163, R224, R163 ;  /* 0x000000a3e0a32220 */ /* 0x008fe20000410000 */
[----:B------:R-:W-:Y:S02]  /*8080*/  @P2 FSEL R160, R160, RZ, P4 ;  /* 0x000000ffa0a02208 */ /* 0x000fe40002000000 */
[----:B------:R-:W-:Y:S01]  /*8090*/  @P2 FSEL R158, R158, RZ, P0 ;  /* 0x000000ff9e9e2208 */ /* 0x000fe20000000000 */
[----:B------:R-:W-:Y:S01]  /*80a0*/  @P2 FMUL.FTZ R162, R163, R162 ;  /* 0x000000a2a3a22220 */ /* 0x000fe20000410000 */
[----:B------:R-:W-:-:S02]  /*80b0*/  @P2 F2FP.BF16.F32.PACK_AB R160, RZ, R160 ;  /* 0x000000a0ffa0223e */ /* 0x000fc400000010ff */
[----:B------:R-:W-:Y:S01]  /*80c0*/  @P2 F2FP.BF16.F32.PACK_AB R158, RZ, R158 ;  /* 0x0000009eff9e223e */ /* 0x000fe200000010ff */
        /* <DEDUP_REMOVED lines=25> */
.L_x_6277:
        /* <DEDUP_REMOVED lines=15> */
[-CC-:B------:R-:W-:Y:S01]  /*8350*/  FFMA.FTZ R157, R187, R218.reuse, R217.reuse ;  /* 0x000000dabb9d7223 */ /* 0x180fe200000100d9 */
[----:B------:R-:W-:Y:S01]  /*8360*/  @P2 LOP3.LUT P4, RZ, R184, 0xff00, RZ, 0xc0, !PT ;  /* 0x0000ff00b8ff2812 */ /* 0x000fe2000788c0ff */
[-C--:B------:R-:W-:Y:S01]  /*8370*/  FFMA.FTZ R166, R192, R218.reuse, R217 ;  /* 0x000000dac0a67223 */ /* 0x080fe200000100d9 */
[----:B------:R-:W-:Y:S01]  /*8380*/  FSEL R84, R84, RZ, P0 ;  /* 0x000000ff54547208 */ /* 0x000fe20000000000 */
[----:B------:R-:W-:Y:S01]  /*8390*/  FADD.FTZ R157, R186, -R157 ;  /* 0x8000009dba9d7221 */ /* 0x000fe20000010000 */
[----:B------:R-:W3:Y:S01]  /*83a0*/  @P2 LDC.64 R80, c[0x0][0x408] ;  /* 0x00010200ff502b82 */ /* 0x000ee20000000a00 */
[----:B------:R-:W-:Y:S01]  /*83b0*/  FSEL R85, R85, RZ, P0 ;  /* 0x000000ff55557208 */ /* 0x000fe20000000000 */
[----:B------:R-:W-:Y:S01]  /*83c0*/  FFMA.FTZ R167, R195, R218, R217 ;  /* 0x000000dac3a77223 */ /* 0x000fe200000100d9 */
[----:B------:R-:W-:Y:S01]  /*83d0*/  FMUL.FTZ R156, R6, R157 ;  /* 0x0000009d069c7220 */ /* 0x000fe20000410000 */
[----:B------:R-:W-:Y:S01]  /*83e0*/  FADD.FTZ R165, R193, -R166 ;  /* 0x800000a6c1a57221 */ /* 0x000fe20000010000 */
[----:B------:R-:W-:Y:S01]  /*83f0*/  @P2 LOP3.LUT P5, RZ, R185, 0xff00, RZ, 0xc0, !PT ;  /* 0x0000ff00b9ff2812 */ /* 0x000fe200078ac0ff */
[----:B------:R-:W-:Y:S01]  /*8400*/  FADD.FTZ R167, R194, -R167 ;  /* 0x800000a7c2a77221 */ /* 0x000fe20000010000 */
[----:B-1----:R-:W-:Y:S01]  /*8410*/  @P2 FMUL.FTZ R87, R85, R87 ;  /* 0x0000005755572220 */ /* 0x002fe20000410000 */
[----:B------:R-:W1:Y:S03]  /*8420*/  @P2 LDC.64 R158, c[0x0][0x408] ;  /* 0x00010200ff9e2b82 */ /* 0x000e660000000a00 */
[----:B------:R-:W-:Y:S01]  /*8430*/  @P2 FMUL.FTZ R87, R87, R86 ;  /* 0x0000005657572220 */ /* 0x000fe20000410000 */
[----:B------:R-:W-:Y:S01]  /*8440*/  FSEL R86, R156, RZ, P0 ;  /* 0x000000ff9c567208 */ /* 0x000fe20000000000 */
[----:B--2---:R-:W-:-:S03]  /*8450*/  @P2 FMUL.FTZ R83, R84, R83 ;  /* 0x0000005354532220 */ /* 0x004fc60000410000 */
[----:B------:R-:W2:Y:S01]  /*8460*/  @P2 LDC.64 R156, c[0x0][0x408] ;  /* 0x00010200ff9c2b82 */ /* 0x000ea20000000a00 */
[----:B------:R-:W-:Y:S01]  /*8470*/  @P2 FSEL R87, R87, RZ, P4 ;  /* 0x000000ff57572208 */ /* 0x000fe20002000000 */
[----:B------:R-:W-:Y:S01]  /*8480*/  @P2 FMUL.FTZ R82, R83, R82 ;  /* 0x0000005253522220 */ /* 0x000fe20000410000 */
[-CC-:B------:R-:W-:Y:S01]  /*8490*/  FFMA.FTZ R83, R191, R218.reuse, R217.reuse ;  /* 0x000000dabf537223 */ /* 0x180fe200000100d9 */
[----:B------:R-:W-:Y:S01]  /*84a0*/  FFMA.FTZ R218, R196, R218, R217 ;  /* 0x000000dac4da7223 */ /* 0x000fe200000100d9 */
[----:B------:R-:W-:Y:S01]  /*84b0*/  @P2 F2FP.BF16.F32.PACK_AB R87, RZ, R87 ;  /* 0x00000057ff57223e */ /* 0x000fe200000010ff */
[----:B---3--:R-:W-:Y:S02]  /*84c0*/  @P2 FMUL.FTZ R81, R86, R81 ;  /* 0x0000005156512220 */ /* 0x008fe40000410000 */
[----:B------:R-:W3:Y:S01]  /*84d0*/  @P2 LDC.64 R160, c[0x0][0x408] ;  /* 0x00010200ffa02b82 */ /* 0x000ee20000000a00 */
[----:B------:R-:W-:Y:S01]  /*84e0*/  @P2 FSEL R82, R82, RZ, P1 ;  /* 0x000000ff52522208 */ /* 0x000fe20000800000 */
[----:B------:R-:W-:Y:S01]  /*84f0*/  FADD.FTZ R83, R190, -R83 ;  /* 0x80000053be537221 */ /* 0x000fe20000010000 */
[----:B------:R-:W-:Y:S01]  /*8500*/  @P2 FMUL.FTZ R80, R81, R80 ;  /* 0x0000005051502220 */ /* 0x000fe20000410000 */
[----:B------:R-:W-:Y:S01]  /*8510*/  FADD.FTZ R81, R189, -R164 ;  /* 0x800000a4bd517221 */ /* 0x000fe20000010000 */
[----:B------:R-:W-:Y:S01]  /*8520*/  @P2 F2FP.BF16.F32.PACK_AB R82, RZ, R82 ;  /* 0x00000052ff52223e */ /* 0x000fe200000010ff */
[----:B------:R-:W-:Y:S01]  /*8530*/  FADD.FTZ R217, R197, -R218 ;  /* 0x800000dac5d97221 */ /* 0x000fe20000010000 */
[----:B------:R-:W-:Y:S01]  /*8540*/  @P2 LOP3.LUT P1, RZ, R184, 0xff0000, RZ, 0xc0, !PT ;  /* 0x00ff0000b8ff2812 */ /* 0x000fe2000782c0ff */
[----:B0-----:R-:W0:Y:S01]  /*8550*/  @P2 LDC.64 R162, c[0x0][0x408] ;  /* 0x00010200ffa22b82 */ /* 0x001e220000000a00 */
[----:B------:R-:W-:Y:S01]  /*8560*/  FMUL.FTZ R81, R6, R81 ;  /* 0x0000005106517220 */ /* 0x000fe20000410000 */
[----:B------:R-:W-:Y:S01]  /*8570*/  @P2 PRMT R152, R82, 0x7610, R152 ;  /* 0x0000761052982816 */ /* 0x000fe20000000098 */
[----:B------:R-:W-:Y:S01]  /*8580*/  FMUL.FTZ R83, R6, R83 ;  /* 0x0000005306537220 */ /* 0x000fe20000410000 */
[----:B------:R-:W-:Y:S01]  /*8590*/  @P2 FSEL R80, R80, RZ, P1 ;  /* 0x000000ff50502208 */ /* 0x000fe20000800000 */
[C---:B------:R-:W-:Y:S01]  /*85a0*/  FMUL.FTZ R164, R6.reuse, R165 ;  /* 0x000000a506a47220 */ /* 0x040fe20000410000 */
[C---:B------:R-:W-:Y:S01]  /*85b0*/  FMUL.FTZ R165, R6.reuse, R167 ;  /* 0x000000a706a57220 */ /* 0x040fe20000410000 */
[----:B------:R-:W-:Y:S01]  /*85c0*/  FMUL.FTZ R166, R6, R217 ;  /* 0x000000d906a67220 */ /* 0x000fe20000410000 */
[----:B------:R-:W-:-:S02]  /*85d0*/  @P2 PRMT R152, R152, 0x5410, R87 ;  /* 0x0000541098982816 */ /* 0x000fc40000000057 */
[----:B------:R-:W-:Y:S02]  /*85e0*/  FSEL R87, R81, RZ, P0 ;  /* 0x000000ff51577208 */ /* 0x000fe40000000000 */
[----:B------:R-:W-:Y:S02]  /*85f0*/  @P2 F2FP.BF16.F32.PACK_AB R6, RZ, R80 ;  /* 0x00000050ff06223e */ /* 0x000fe400000010ff */
[----:B------:R-:W-:Y:S01]  /*8600*/  FSEL R80, R83, RZ, P0 ;  /* 0x000000ff53507208 */ /* 0x000fe20000000000 */
[----:B--2---:R-:W-:Y:S01]  /*8610*/  @P2 FMUL.FTZ R157, R87, R157 ;  /* 0x0000009d579d2220 */ /* 0x004fe20000410000 */
[----:B------:R-:W-:Y:S02]  /*8620*/  FSEL R81, R164, RZ, P0 ;  /* 0x000000ffa4517208 */ /* 0x000fe40000000000 */
[----:B------:R-:W-:Y:S01]  /*8630*/  FSEL R82, R165, RZ, P0 ;  /* 0x000000ffa5527208 */ /* 0x000fe20000000000 */
[----:B-1----:R-:W-:Y:S01]  /*8640*/  @P2 FMUL.FTZ R159, R80, R159 ;  /* 0x0000009f509f2220 */ /* 0x002fe20000410000 */
[----:B------:R-:W-:Y:S01]  /*8650*/  @P2 FMUL.FTZ R156, R157, R156 ;  /* 0x0000009c9d9c2220 */ /* 0x000fe20000410000 */
[----:B---3--:R-:W-:Y:S01]  /*8660*/  @P2 FMUL.FTZ R161, R81, R161 ;  /* 0x000000a151a12220 */ /* 0x008fe20000410000 */
[----:B------:R-:W-:Y:S01]  /*8670*/  @P2 LOP3.LUT P1, RZ, R184, 0xff000000, RZ, 0xc0, !PT ;  /* 0xff000000b8ff2812 */ /* 0x000fe2000782c0ff */
[----:B------:R-:W-:Y:S01]  /*8680*/  @P2 FMUL.FTZ R158, R159, R158 ;  /* 0x0000009e9f9e2220 */ /* 0x000fe20000410000 */
[----:B0-----:R-:W-:Y:S01]  /*8690*/  @P2 FMUL.FTZ R163, R82, R163 ;  /* 0x000000a352a32220 */ /* 0x001fe20000410000 */
[----:B------:R-:W-:Y:S01]  /*86a0*/  @P2 LOP3.LUT P4, RZ, R185, 0xff, RZ, 0xc0, !PT ;  /* 0x000000ffb9ff2812 */ /* 0x000fe2000788c0ff */
[----:B------:R-:W-:Y:S01]  /*86b0*/  @P2 FMUL.FTZ R160, R161, R160 ;  /* 0x000000a0a1a02220 */ /* 0x000fe20000410000 */
[----:B------:R-:W-:Y:S01]  /*86c0*/  @P2 FSEL R156, R156, RZ, P1 ;  /* 0x000000ff9c9c2208 */ /* 0x000fe20000800000 */
[----:B------:R-:W-:Y:S01]  /*86d0*/  @P2 FMUL.FTZ R162, R163, R162 ;  /* 0x000000a2a3a22220 */ /* 0x000fe20000410000 */
[----:B------:R-:W-:-:S02]  /*86e0*/  @P2 LOP3.LUT P1, RZ, R185, 0xff0000, RZ, 0xc0, !PT ;  /* 0x00ff0000b9ff2812 */ /* 0x000fc4000782c0ff */
[----:B------:R-:W-:Y:S02]  /*86f0*/  @P2 FSEL R158, R158, RZ, P4 ;  /* 0x000000ff9e9e2208 */ /* 0x000fe40002000000 */
[----:B------:R-:W-:Y:S02]  /*8700*/  @P2 FSEL R160, R160, RZ, P5 ;  /* 0x000000ffa0a02208 */ /* 0x000fe40002800000 */
[----:B------:R-:W-:Y:S02]  /*8710*/  @P2 FSEL R162, R162, RZ, P1 ;  /* 0x000000ffa2a22208 */ /* 0x000fe40000800000 */
[----:B------:R-:W-:Y:S02]  /*8720*/  @P2 F2FP.BF16.F32.PACK_AB R158, RZ, R158 ;  /* 0x0000009eff9e223e */ /* 0x000fe400000010ff */
[----:B------:R-:W-:Y:S02]  /*8730*/  @P2 PRMT R153, R6, 0x7610, R153 ;  /* 0x0000761006992816 */ /* 0x000fe40000000099 */
[----:B------:R-:W-:-:S02]  /*8740*/  @P2 F2FP.BF16.F32.PACK_AB R156, RZ, R156 ;  /* 0x0000009cff9c223e */ /* 0x000fc400000010ff */
[----:B------:R-:W-:Y:S02]  /*8750*/  @P2 F2FP.BF16.F32.PACK_AB R160, RZ, R160 ;  /* 0x000000a0ffa0223e */ /* 0x000fe400000010ff */
[----:B------:R-:W-:Y:S02]  /*8760*/  @P2 F2FP.BF16.F32.PACK_AB R162, RZ, R162 ;  /* 0x000000a2ffa2223e */ /* 0x000fe400000010ff */
[----:B------:R-:W-:Y:S02]  /*8770*/  @P2 PRMT R154, R158, 0x7610, R154 ;  /* 0x000076109e9a2816 */ /* 0x000fe4000000009a */
[----:B------:R-:W-:Y:S02]  /*8780*/  FSEL R83, R166, RZ, P0 ;  /* 0x000000ffa6537208 */ /* 0x000fe40000000000 */
[----:B------:R-:W-:Y:S02]  /*8790*/  @P2 PRMT R153, R153, 0x5410, R156 ;  /* 0x0000541099992816 */ /* 0x000fe4000000009c */
        /* <DEDUP_REMOVED lines=11> */
.L_x_6280:
        /* <DEDUP_REMOVED lines=24> */
.L_x_6282:
[----:B------:R-:W-:Y:S05]  /*89d0*/  BSYNC.RECONVERGENT B3 ;  /* 0x0000000000037941 */ /* 0x000fea0003800200 */
.L_x_6281:
        /* <DEDUP_REMOVED lines=13> */
.L_x_6284:
[----:B------:R-:W-:Y:S05]  /*8ab0*/  BSYNC.RECONVERGENT B3 ;  /* 0x0000000000037941 */ /* 0x000fea0003800200 */
.L_x_6283:
        /* <DEDUP_REMOVED lines=13> */
.L_x_6286:
[----:B------:R-:W-:Y:S05]  /*8b90*/  BSYNC.RECONVERGENT B3 ;  /* 0x0000000000037941 */ /* 0x000fea0003800200 */
.L_x_6285:
        /* <DEDUP_REMOVED lines=13> */
.L_x_6288:
[----:B------:R-:W-:Y:S05]  /*8c70*/  BSYNC.RECONVERGENT B3 ;  /* 0x0000000000037941 */ /* 0x000fea0003800200 */
.L_x_6287:
        /* <DEDUP_REMOVED lines=13> */
.L_x_6290:
[----:B------:R-:W-:Y:S05]  /*8d50*/  BSYNC.RECONVERGENT B3 ;  /* 0x0000000000037941 */ /* 0x000fea0003800200 */
.L_x_6289:
        /* <DEDUP_REMOVED lines=13> */
.L_x_6292:
[----:B------:R-:W-:Y:S05]  /*8e30*/  BSYNC.RECONVERGENT B3 ;  /* 0x0000000000037941 */ /* 0x000fea0003800200 */
.L_x_6291:
        /* <DEDUP_REMOVED lines=13> */
.L_x_6294:
[----:B------:R-:W-:Y:S05]  /*8f10*/  BSYNC.RECONVERGENT B3 ;  /* 0x0000000000037941 */ /* 0x000fea0003800200 */
.L_x_6293:
[----:B------:R-:W-:-:S04]  /*8f20*/  @P2 F2FP.BF16.F32.PACK_AB R156, RZ, R156 ;  /* 0x0000009cff9c223e */ /* 0x000fc800000010ff */
[----:B------:R-:W-:-:S07]  /*8f30*/  @P2 PRMT R155, R155, 0x5410, R156 ;  /* 0x000054109b9b2816 */ /* 0x000fce000000009c */
.L_x_6279:
[----:B------:R-:W-:Y:S05]  /*8f40*/  BSYNC.RECONVERGENT B1 ;  /* 0x0000000000017941 */ /* 0x000fea0003800200 */
.L_x_6276:
[----:B------:R-:W1:Y:S08]  /*8f50*/  @P3 LDC.64 R158, c[0x0][0x478] ;  /* 0x00011e00ff9e3b82 */ /* 0x000e700000000a00 */
[----:B------:R-:W2:Y:S01]  /*8f60*/  @P2 LDC.64 R156, c[0x0][0x468] ;  /* 0x00011a00ff9c2b82 */ /* 0x000ea20000000a00 */
[----:B-1----:R-:W-:-:S05]  /*8f70*/  @P3 IMAD.WIDE.U32 R158, R216, 0x20, R158 ;  /* 0x00000020d89e3825 */ /* 0x002fca00078e009e */
[----:B------:R1:W-:Y:S01]  /*8f80*/  @P3 STG.E.128 desc[UR6][R158.64], R84 ;  /* 0x000000549e003986 */ /* 0x0003e2000c101d06 */
[----:B--2---:R-:W-:-:S03]  /*8f90*/  @P2 IMAD.WIDE.U32 R156, R215, 0x10, R156 ;  /* 0x00000010d79c2825 */ /* 0x004fc600078e009c */
[----:B------:R1:W-:Y:S04]  /*8fa0*/  @P3 STG.E.128 desc[UR6][R158.64+0x10], R80 ;  /* 0x000010509e003986 */ /* 0x0003e8000c101d06 */
[----:B------:R1:W-:Y:S02]  /*8fb0*/  @P2 STG.E.128 desc[UR6][R156.64], R152 ;  /* 0x000000989c002986 */ /* 0x0003e4000c101d06 */
.L_x_6275:
[----:B------:R-:W-:Y:S05]  /*8fc0*/  BSYNC.RECONVERGENT B2 ;  /* 0x0000000000027941 */ /* 0x000fea0003800200 */
.L_x_6274:
[----:B-1-34-:R-:W1:Y:S02]  /*8fd0*/  LDC.64 R156, c[0x0][0x380] ;  /* 0x0000e000ff9c7b82 */ /* 0x01ae640000000a00 */
[----:B-1----:R-:W-:-:S05]  /*8fe0*/  IMAD R3, R156, 0x4, R3 ;  /* 0x000000049c037824 */ /* 0x002fca00078e0203 */
[----:B------:R-:W-:-:S13]  /*8ff0*/  ISETP.GE.AND P0, PT, R3, R157, PT ;  /* 0x0000009d0300720c */ /* 0x000fda0003f06270 */
[----:B------:R-:W-:Y:S05]  /*9000*/  @!P0 BRA `(.L_x_6295) ;  /* 0xffffff7400ac8947 */ /* 0x000fea000383ffff */
.L_x_6199:
[----:B------:R-:W-:Y:S05]  /*9010*/  BSYNC B0 ;  /* 0x0000000000007941 */ /* 0x000fea0003800000 */
.L_x_6198:
[----:B-----5:R-:W1:Y:S01]  /*9020*/  S2R R48, SR_TID.X ;  /* 0x0000000000307919 */ /* 0x020e620000002100 */
[----:B------:R-:W-:Y:S01]  /*9030*/  MOV R3, 0x400 ;  /* 0x0000040000037802 */ /* 0x000fe20000000f00 */
[----:B------:R-:W-:Y:S05]  /*9040*/  WARPSYNC.ALL ;  /* 0x0000000000007948 */ /* 0x000fea0003800000 */
[----:B------:R-:W2:Y:S01]  /*9050*/  S2R R4, SR_CgaCtaId ;  /* 0x0000000000047919 */ /* 0x000ea20000008800 */
[----:B------:R-:W3:Y:S01]  /*9060*/  LDCU.128 UR16, c[0x0][0x440] ;  /* 0x00008800ff1077ac */ /* 0x000ee20008000c00 */
[----:B------:R-:W-:Y:S01]  /*9070*/  IMAD R47, R0, UR5, RZ ;  /* 0x00000005002f7c24 */ /* 0x000fe2000f8e02ff */
[----:B-1----:R-:W-:-:S02]  /*9080*/  SHF.L.U32 R2, R48, 0x7, RZ ;  /* 0x0000000730027819 */ /* 0x002fc400000006ff */
[----:B------:R-:W-:Y:S02]  /*9090*/  LOP3.LUT R5, R48, 0x1f, RZ, 0xc0, !PT ;  /* 0x0000001f30057812 */ /* 0x000fe400078ec0ff */
[----:B------:R-:W-:Y:S02]  /*90a0*/  LOP3.LUT R2, R2, 0x3000, RZ, 0xc0, !PT ;  /* 0x0000300002027812 */ /* 0x000fe400078ec0ff */
[----:B------:R-:W-:Y:S02]  /*90b0*/  LOP3.LUT R33, R48, 0x7f, RZ, 0x3c, !PT ;  /* 0x0000007f30217812 */ /* 0x000fe400078e3cff */
[----:B--2---:R-:W-:Y:S02]  /*90c0*/  LEA R3, R4, R3, 0x18 ;  /* 0x0000000304037211 */ /* 0x004fe400078ec0ff */
[----:B------:R-:W-:Y:S02]  /*90d0*/  LEA R2, R5, R2, 0x5 ;  /* 0x0000000205027211 */ /* 0x000fe400078e28ff */
[----:B------:R-:W-:-:S02]  /*90e0*/  LEA R6, R48, R3, 0x2 ;  /* 0x0000000330067211 */ /* 0x000fc400078e10ff */
[----:B------:R-:W-:Y:S02]  /*90f0*/  IADD3 R2, PT, PT, R2, R3, RZ ;  /* 0x0000000302027210 */ /* 0x000fe40007ffe0ff */
[----:B------:R-:W-:Y:S02]  /*9100*/  IADD3 R47, P0, PT, R47, R48, RZ ;  /* 0x000000302f2f7210 */ /* 0x000fe40007f1e0ff */
[----:B------:R-:W-:Y:S01]  /*9110*/  IADD3 R35, PT, PT, R33, R0, RZ ;  /* 0x0000000021237210 */ /* 0x000fe20007ffe0ff */
[----:B------:R-:W-:Y:S01]  /*9120*/  STS.128 [R2], R88 ;  /* 0x0000005802007388 */ /* 0x000fe20000000c00 */
[----:B------:R-:W-:Y:S02]  /*9130*/  SHF.L.U32 R0, R47, 0x2, RZ ;  /* 0x000000022f007819 */ /* 0x000fe400000006ff */
[C---:B------:R-:W-:Y:S01]  /*9140*/  ISETP.GE.U32.AND P5, PT, R35.reuse, 0x80, PT ;  /* 0x000000802300780c */ /* 0x040fe20003fa6070 */
[----:B------:R-:W-:Y:S01]  /*9150*/  STS.128 [R2+0x10], R92 ;  /* 0x0000105c02007388 */ /* 0x000fe20000000c00 */
[----:B------:R-:W-:-:S02]  /*9160*/  ISETP.GE.U32.AND P4, PT, R35, 0x180, PT ;  /* 0x000001802300780c */ /* 0x000fc40003f86070 */
[C---:B------:R-:W-:Y:S01]  /*9170*/  ISETP.GE.U32.AND P3, PT, R35.reuse, 0x200, PT ;  /* 0x000002002300780c */ /* 0x040fe20003f66070 */
[----:B------:R-:W-:Y:S01]  /*9180*/  STS.128 [R2+0x400], R96 ;  /* 0x0004006002007388 */ /* 0x000fe20000000c00 */
[----:B------:R-:W-:-:S03]  /*9190*/  ISETP.GE.U32.AND P2, PT, R35, 0x280, PT ;  /* 0x000002802300780c */ /* 0x000fc60003f46070 */
        /* <DEDUP_REMOVED lines=106> */
[----:B------:R-:W-:Y:S01]  /*9840*/  @P5 MOV R3, R49 ;  /* 0x0000003100035202 */ /* 0x000fe20000000f00 */
        /* <DEDUP_REMOVED lines=23> */
[----:B------:R-:W-:Y:S01]  /*99c0*/  LDS R23, [R6+0x2a00] ;  /* 0x002a000006177984 */ /* 0x000fe20000000800 */
[----:B------:R-:W-:Y:S01]  /*99d0*/  @P0 IADD3 R48, P6, PT, R48, 0x200, RZ ;  /* 0x0000020030300810 */ /* 0x000fe20007fde0ff */
[----:B--2---:R-:W-:Y:S01]  /*99e0*/  FADD.FTZ R45, R14, R45 ;  /* 0x0000002d0e2d7221 */ /* 0x004fe20000010000 */
[----:B------:R-:W-:Y:S01]  /*99f0*/  @P0 MOV R3, R49 ;  /* 0x0000003100030202 */ /* 0x000fe20000000f00 */
[----:B------:R-:W0:Y:S01]  /*9a00*/  LDS R8, [R6+0xc00] ;  /* 0x000c000006087984 */ /* 0x000e220000000800 */
[----:B------:R-:W-:Y:S01]  /*9a10*/  @P0 MOV R5, R47 ;  /* 0x0000002f00050202 */ /* 0x000fe20000000f00 */
[----:B------:R-:W-:Y:S01]  /*9a20*/  @P0 IMAD.X R49, RZ, RZ, R49, P6 ;  /* 0x000000ffff310224 */ /* 0x000fe200030e0631 */
[----:B------:R-:W-:Y:S01]  /*9a30*/  @P0 IADD3 R42, P6, PT, R42, 0x200, RZ ;  /* 0x000002002a2a0810 */ /* 0x000fe20007fde0ff */
[----:B------:R-:W1:Y:S01]  /*9a40*/  LDS R17, [R6+0x1c00] ;  /* 0x001c000006117984 */ /* 0x000e620000000800 */
[----:B------:R-:W-:-:S02]  /*9a50*/  FADD.FTZ R0, R0, R33 ;  /* 0x0000002100007221 */ /* 0x000fc40000010000 */
        /* <DEDUP_REMOVED lines=16> */
[----:B------:R-:W-:Y:S02]  /*9b60*/  @P4 MOV R3, R49 ;  /* 0x0000003100034202 */ /* 0x000fe40000000f00 */
[----:B------:R-:W-:Y:S01]  /*9b70*/  @P4 IADD3 R48, P0, PT, R48, 0x200, RZ ;  /* 0x0000020030304810 */ /* 0x000fe20007f1e0ff */
[----:B------:R-:W4:Y:S01]  /*9b80*/  LDS R10, [R6+0x1e00] ;  /* 0x001e0000060a7984 */ /* 0x000f220000000800 */
[----:B0-----:R-:W-:-:S03]  /*9b90*/  FADD.FTZ R8, RZ, R8 ;  /* 0x00000008ff087221 */ /* 0x001fc60000010000 */
[----:B------:R-:W-:Y:S01]  /*9ba0*/  @P4 IMAD.X R49, RZ, RZ, R49, P0 ;  /* 0x000000ffff314224 */ /* 0x000fe200000e0631 */
[----:B------:R-:W0:Y:S01]  /*9bb0*/  LDS R25, [R6+0x2e00] ;  /* 0x002e000006197984 */ /* 0x000e220000000800 */
[----:B-1----:R-:W-:Y:S01]  /*9bc0*/  FADD.FTZ R8, R8, R17 ;  /* 0x0000001108087221 */ /* 0x002fe20000010000 */
[----:B--2---:R-:W-:Y:S02]  /*9bd0*/  FADD.FTZ R22, R22, R35 ;  /* 0x0000002316167221 */ /* 0x004fe40000010000 */
        /* <DEDUP_REMOVED lines=47> */
[----:B------:R-:W-:Y:S02]  /*9ed0*/  @P1 MOV R3, R49 ;  /* 0x0000003100031202 */ /* 0x000fe40000000f00 */
[-C--:B------:R-:W-:Y:S01]  /*9ee0*/  @P5 MOV R7, R47.reuse ;  /* 0x0000002f00075202 */ /* 0x080fe20000000f00 */
[----:B------:R-:W-:Y:S01]  /*9ef0*/  @P1 IMAD.X R49, RZ, RZ, R49, P0 ;  /* 0x000000ffff311224 */ /* 0x000fe200000e0631 */
[----:B------:R-:W-:Y:S01]  /*9f00*/  @P5 IADD3 R42, P2, PT, R42, 0x200, RZ ;  /* 0x000002002a2a5810 */ /* 0x000fe20007f5e0ff */
[----:B------:R0:W-:Y:S03]  /*9f10*/  @P1 STG.E desc[UR6][R2.64], R33 ;  /* 0x0000002102001986 */ /* 0x0001e6000c101906 */
[----:B------:R-:W-:Y:S01]  /*9f20*/  @P5 IADD3.X R47, PT, PT, RZ, R47, RZ, P2, !PT ;  /* 0x0000002fff2f5210 */ /* 0x000fe200017fe4ff */
[----:B------:R1:W-:Y:S01]  /*9f30*/  @P1 STG.E desc[UR6][R4.64], R11 ;  /* 0x0000000b04001986 */ /* 0x0003e2000c101906 */
[----:B0-----:R-:W-:-:S02]  /*9f40*/  @P5 MOV R2, R48 ;  /* 0x0000003000025202 */ /* 0x001fc40000000f00 */
[----:B------:R-:W-:Y:S02]  /*9f50*/  @P5 IADD3 R48, P0, PT, R48, 0x200, RZ ;  /* 0x0000020030305810 */ /* 0x000fe40007f1e0ff */
[----:B------:R-:W-:Y:S02]  /*9f60*/  @P5 MOV R3, R49 ;  /* 0x0000003100035202 */ /* 0x000fe40000000f00 */
[----:B-1----:R-:W-:Y:S01]  /*9f70*/  MOV R4, R42 ;  /* 0x0000002a00047202 */ /* 0x002fe20000000f00 */
[----:B------:R-:W-:Y:S01]  /*9f80*/  @P5 IMAD.X R49, RZ, RZ, R49, P0 ;  /* 0x000000ffff315224 */ /* 0x000fe200000e0631 */
[----:B------:R-:W-:Y:S01]  /*9f90*/  MOV R5, R47 ;  /* 0x0000002f00057202 */ /* 0x000fe20000000f00 */
[----:B------:R0:W-:Y:S04]  /*9fa0*/  @P5 STG.E desc[UR6][R2.64], R35 ;  /* 0x0000002302005986 */ /* 0x0001e8000c101906 */
[----:B------:R1:W-:Y:S01]  /*9fb0*/  @P5 STG.E desc[UR6][R6.64], R31 ;  /* 0x0000001f06005986 */ /* 0x0003e2000c101906 */
[----:B0-----:R-:W-:-:S02]  /*9fc0*/  MOV R2, R48 ;  /* 0x0000003000027202 */ /* 0x001fc40000000f00 */
[----:B------:R-:W-:Y:S01]  /*9fd0*/  MOV R3, R49 ;  /* 0x0000003100037202 */ /* 0x000fe20000000f00 */
[----:B------:R-:W-:Y:S06]  /*9fe0*/  @!P6 EXIT ;  /* 0x000000000000e94d */ /* 0x000fec0003800000 */
[----:B------:R-:W-:Y:S04]  /*9ff0*/  STG.E desc[UR6][R2.64], R27 ;  /* 0x0000001b02007986 */ /* 0x000fe8000c101906 */
[----:B------:R-:W-:Y:S01]  /*a000*/  STG.E desc[UR6][R4.64], R13 ;  /* 0x0000000d04007986 */ /* 0x000fe2000c101906 */
[----:B------:R-:W-:Y:S05]  /*a010*/  EXIT ;  /* 0x000000000000794d */ /* 0x000fea0003800000 */
.L_x_6210:
[----:B0-----:R-:W-:Y:S01]  /*a020*/  HFMA2 R166, -RZ, RZ, 0, 5.9604644775390625e-08 ;  /* 0x00000001ffa67431 */ /* 0x001fe200000001ff */
[----:B------:R-:W-:Y:S01]  /*a030*/  BSSY B1, `(.L_x_6296) ;  /* 0x0000007000017945 */ /* 0x000fe20003800000 */
[----:B------:R-:W-:Y:S01]  /*a040*/  IMAD.MOV.U32 R167, RZ, RZ, R225 ;  /* 0x000000ffffa77224 */ /* 0x000fe200078e00e1 */
[----:B------:R-:W-:Y:S02]  /*a050*/  MOV R215, 0x1f ;  /* 0x0000001f00d77802 */ /* 0x000fe40000000f00 */
[----:B------:R-:W-:-:S07]  /*a060*/  MOV R164, 0xffffffff ;  /* 0xffffffff00a47802 */ /* 0x000fce0000000f00 */
[----:B-1---5:R-:W-:Y:S05]  /*a070*/  WARPSYNC.COLLECTIVE R164, `(.L_x_6297) ;  /* 0x00000000a4087348 */ /* 0x022fea0003c00000 */
[----:B------:R0:W2:Y:S02]  /*a080*/  SHFL.BFLY P0, R165, R167, R166, R215 ;  /* 0x0c0000a6a7a57389 */ /* 0x0000a400000000d7 */
[----:B012--5:R-:W-:Y:S05]  /*a090*/  ENDCOLLECTIVE ;  /* 0x000000000000791b */ /* 0x027fea0003800000 */
.L_x_6297:
[----:B------:R-:W-:Y:S05]  /*a0a0*/  BSYNC B1 ;  /* 0x0000000000017941 */ /* 0x000fea0003800000 */
.L_x_6296:
        /* <DEDUP_REMOVED lines=8> */
.L_x_6298:
[----:B------:R-:W-:-:S05]  /*a130*/  FADD.FTZ R156, R156, R225 ;  /* 0x000000e19c9c7221 */ /* 0x000fca0000010000 */
[----:B------:R-:W-:Y:S01]  /*a140*/  MOV R167, R156 ;  /* 0x0000009c00a77202 */ /* 0x000fe20000000f00 */
[----:B------:R-:W-:Y:S01]  /*a150*/  HFMA2 R166, -RZ, RZ, 0, 1.1920928955078125e-07 ;  /* 0x00000002ffa67431 */ /* 0x000fe200000001ff */
[----:B------:R-:W-:-:S07]  /*a160*/  MOV R157, R165 ;  /* 0x000000a5009d7202 */ /* 0x000fce0000000f00 */
[----:B------:R-:W-:Y:S05]  /*a170*/  WARPSYNC.COLLECTIVE R164, `(.L_x_6299) ;  /* 0x00000000a4087348 */ /* 0x000fea0003c00000 */
[----:B------:R0:W1:Y:S02]  /*a180*/  SHFL.BFLY P0, R165, R167, R166, R215 ;  /* 0x0c0000a6a7a57389 */ /* 0x00006400000000d7 */
[----:B01----:R-:W-:Y:S05]  /*a190*/  ENDCOLLECTIVE ;  /* 0x000000000000791b */ /* 0x003fea0003800000 */
.L_x_6299:
[----:B------:R-:W-:-:S05]  /*a1a0*/  FADD.FTZ R157, R157, R224 ;  /* 0x000000e09d9d7221 */ /* 0x000fca0000010000 */
[----:B------:R-:W-:Y:S01]  /*a1b0*/  MOV R167, R157 ;  /* 0x0000009d00a77202 */ /* 0x000fe20000000f00 */
[----:B------:R-:W-:-:S07]  /*a1c0*/  IMAD.MOV.U32 R159, RZ, RZ, R165 ;  /* 0x000000ffff9f7224 */ /* 0x000fce00078e00a5 */
[----:B------:R-:W-:Y:S05]  /*a1d0*/  WARPSYNC.COLLECTIVE R164, `(.L_x_6300) ;  /* 0x00000000a4087348 */ /* 0x000fea0003c00000 */
[----:B------:R0:W1:Y:S02]  /*a1e0*/  SHFL.BFLY P0, R165, R167, R166, R215 ;  /* 0x0c0000a6a7a57389 */ /* 0x00006400000000d7 */
[----:B01----:R-:W-:Y:S05]  /*a1f0*/  ENDCOLLECTIVE ;  /* 0x000000000000791b */ /* 0x003fea0003800000 */
.L_x_6300:
[----:B------:R-:W-:-:S05]  /*a200*/  FADD.FTZ R159, R156, R159 ;  /* 0x0000009f9c9f7221 */ /* 0x000fca0000010000 */
[----:B------:R-:W-:Y:S01]  /*a210*/  MOV R167, R159 ;  /* 0x0000009f00a77202 */ /* 0x000fe20000000f00 */
[----:B------:R-:W-:Y:S01]  /*a220*/  HFMA2 R166, -RZ, RZ, 0, 2.384185791015625e-07 ;  /* 0x00000004ffa67431 */ /* 0x000fe200000001ff */
[----:B------:R-:W-:-:S07]  /*a230*/  MOV R158, R165 ;  /* 0x000000a5009e7202 */ /* 0x000fce0000000f00 */
[----:B------:R-:W-:Y:S05]  /*a240*/  WARPSYNC.COLLECTIVE R164, `(.L_x_6301) ;  /* 0x00000000a4087348 */ /* 0x000fea0003c00000 */
[----:B------:R0:W1:Y:S02]  /*a250*/  SHFL.BFLY P0, R165, R167, R166, R215 ;  /* 0x0c0000a6a7a57389 */ /* 0x00006400000000d7 */
[----:B01----:R-:W-:Y:S05]  /*a260*/  ENDCOLLECTIVE ;  /* 0x000000000000791b */ /* 0x003fea0003800000 */
.L_x_6301:
[----:B------:R-:W-:-:S04]  /*a270*/  FADD.FTZ R158, R157, R158 ;  /* 0x0000009e9d9e7221 */ /* 0x000fc80000010000 */
[----:B------:R-:W-:Y:S01]  /*a280*/  IMAD.MOV.U32 R167, RZ, RZ, R158 ;  /* 0x000000ffffa77224 */ /* 0x000fe200078e009e */
[----:B------:R-:W-:-:S07]  /*a290*/  MOV R160, R165 ;  /* 0x000000a500a07202 */ /* 0x000fce0000000f00 */
[----:B------:R-:W-:Y:S05]  /*a2a0*/  WARPSYNC.COLLECTIVE R164, `(.L_x_6302) ;  /* 0x00000000a4087348 */ /* 0x000fea0003c00000 */
[----:B------:R0:W1:Y:S02]  /*a2b0*/  SHFL.BFLY P0, R165, R167, R166, R215 ;  /* 0x0c0000a6a7a57389 */ /* 0x00006400000000d7 */
[----:B01----:R-:W-:Y:S05]  /*a2c0*/  ENDCOLLECTIVE ;  /* 0x000000000000791b */ /* 0x003fea0003800000 */
.L_x_6302:
[----:B------:R-:W-:-:S05]  /*a2d0*/  FADD.FTZ R160, R159, R160 ;  /* 0x000000a09fa07221 */ /* 0x000fca0000010000 */
[----:B------:R-:W-:Y:S01]  /*a2e0*/  MOV R167, R160 ;  /* 0x000000a000a77202 */ /* 0x000fe20000000f00 */
[----:B------:R-:W-:Y:S01]  /*a2f0*/  HFMA2 R166, -RZ, RZ, 0, 4.76837158203125e-07 ;  /* 0x00000008ffa67431 */ /* 0x000fe200000001ff */
[----:B------:R-:W-:-:S07]  /*a300*/  MOV R161, R165 ;  /* 0x000000a500a17202 */ /* 0x000fce0000000f00 */
[----:B------:R-:W-:Y:S05]  /*a310*/  WARPSYNC.COLLECTIVE R164, `(.L_x_6303) ;  /* 0x00000000a4087348 */ /* 0x000fea0003c00000 */
[----:B------:R0:W1:Y:S02]  /*a320*/  SHFL.BFLY P0, R165, R167, R166, R215 ;  /* 0x0c0000a6a7a57389 */ /* 0x00006400000000d7 */
[----:B01----:R-:W-:Y:S05]  /*a330*/  ENDCOLLECTIVE ;  /* 0x000000000000791b */ /* 0x003fea0003800000 */
.L_x_6303:
[----:B------:R-:W-:-:S05]  /*a340*/  FADD.FTZ R161, R158, R161 ;  /* 0x000000a19ea17221 */ /* 0x000fca0000010000 */
[----:B------:R-:W-:Y:S02]  /*a350*/  MOV R167, R161 ;  /* 0x000000a100a77202 */ /* 0x000fe40000000f00 */
[----:B------:R-:W-:-:S07]  /*a360*/  MOV R163, R165 ;  /* 0x000000a500a37202 */ /* 0x000fce0000000f00 */
[----:B------:R-:W-:Y:S05]  /*a370*/  WARPSYNC.COLLECTIVE R164, `(.L_x_6304) ;  /* 0x00000000a4087348 */ /* 0x000fea0003c00000 */
[----:B------:R0:W1:Y:S02]  /*a380*/  SHFL.BFLY P0, R165, R167, R166, R215 ;  /* 0x0c0000a6a7a57389 */ /* 0x00006400000000d7 */
[----:B01----:R-:W-:Y:S05]  /*a390*/  ENDCOLLECTIVE ;  /* 0x000000000000791b */ /* 0x003fea0003800000 */
.L_x_6304:
[----:B------:R-:W-:-:S05]  /*a3a0*/  FADD.FTZ R163, R160, R163 ;  /* 0x000000a3a0a37221 */ /* 0x000fca0000010000 */
[----:B------:R-:W-:Y:S01]  /*a3b0*/  MOV R167, R163 ;  /* 0x000000a300a77202 */ /* 0x000fe20000000f00 */
[----:B------:R-:W-:Y:S02]  /*a3c0*/  HFMA2 R166, -RZ, RZ, 0, 9.5367431640625e-07 ;  /* 0x00000010ffa67431 */ /* 0x000fe400000001ff */
[----:B------:R-:W-:-:S07]  /*a3d0*/  IMAD.MOV.U32 R162, RZ, RZ, R165 ;  /* 0x000000ffffa27224 */ /* 0x000fce00078e00a5 */
[----:B------:R-:W-:Y:S05]  /*a3e0*/  WARPSYNC.COLLECTIVE R164, `(.L_x_6305) ;  /* 0x00000000a4087348 */ /* 0x000fea0003c00000 */
[----:B------:R0:W1:Y:S02]  /*a3f0*/  SHFL.BFLY P0, R165, R167, R166, R215 ;  /* 0x0c0000a6a7a57389 */ /* 0x00006400000000d7 */
[----:B01----:R-:W-:Y:S05]  /*a400*/  ENDCOLLECTIVE ;  /* 0x000000000000791b */ /* 0x003fea0003800000 */
.L_x_6305:
[----:B------:R-:W-:-:S05]  /*a410*/  FADD.FTZ R162, R161, R162 ;  /* 0x000000a2a1a27221 */ /* 0x000fca0000010000 */
[----:B------:R-:W-:Y:S02]  /*a420*/  MOV R167, R162 ;  /* 0x000000a200a77202 */ /* 0x000fe40000000f00 */
[----:B------:R-:W-:-:S07]  /*a430*/  MOV R156, R165 ;  /* 0x000000a5009c7202 */ /* 0x000fce0000000f00 */
[----:B------:R-:W-:Y:S05]  /*a440*/  WARPSYNC.COLLECTIVE R164, `(.L_x_6306) ;  /* 0x00000000a4087348 */ /* 0x000fea0003c00000 */
[----:B------:R0:W1:Y:S02]  /*a450*/  SHFL.BFLY P0, R165, R167, R166, R215 ;  /* 0x0c0000a6a7a57389 */ /* 0x00006400000000d7 */
[----:B01----:R-:W-:Y:S05]  /*a460*/  ENDCOLLECTIVE ;  /* 0x000000000000791b */ /* 0x003fea0003800000 */
.L_x_6306:
[----:B------:R-:W-:Y:S01]  /*a470*/  MOV R157, R165 ;  /* 0x000000a5009d7202 */ /* 0x000fe20000000f00 */
[----:B------:R-:W-:Y:S06]  /*a480*/  BRA `(.L_x_6307) ;  /* 0xffffff84000c7947 */ /* 0x000fec000383ffff */
.L_x_6308:
        /* <DEDUP_REMOVED lines=15> */
.L_x_20017:


//--------------------- .text._ZN10layer_norm22ln_bwd_finalize_kernelINS_22Kernel_traits_finalizeILj1024E13__nv_bfloat16S2_fS2_fjLb0ELj1024ELj4ENS_18Kernel_traits_baseILj1024ES2_S2_fS2_fjLj1024EEEEELb0ELb1EEEvNS_9BwdParamsE --------------------------
	.section	.text._ZN10layer_norm22ln_bwd_finalize_kernelINS_22Kernel_traits_finalizeILj1024E13__nv_bfloat16S2_fS2_fjLb0ELj1024ELj4ENS_18Kernel_traits_baseILj1024ES2_S2_fS2_fjLj1024EEEEELb0ELb1EEEvNS_9BwdParamsE,"ax",@progbits
	.align	128
        .global         _ZN10layer_norm22ln_bwd_finalize_kernelINS_22Kernel_traits_finalizeILj1024E13__nv_bfloat16S2_fS2_fjLb0ELj1024ELj4ENS_18Kernel_traits_baseILj1024ES2_S2_fS2_fjLj1024EEEEELb0ELb1EEEvNS_9BwdParamsE
        .type           _ZN10layer_norm22ln_bwd_finalize_kernelINS_22Kernel_traits_finalizeILj1024E13__nv_bfloat16S2_fS2_fjLb0ELj1024ELj4ENS_18Kernel_traits_baseILj1024ES2_S2_fS2_fjLj1024EEEEELb0ELb1EEEvNS_9BwdParamsE,@function
        .size           _ZN10layer_norm22ln_bwd_finalize_kernelINS_22Kernel_traits_finalizeILj1024E13__nv_bfloat16S2_fS2_fjLb0ELj1024ELj4ENS_18Kernel_traits_baseILj1024ES2_S2_fS2_fjLj1024EEEEELb0ELb1EEEvNS_9BwdParamsE,(.L_x_20018 - _ZN10layer_norm22ln_bwd_finalize_kernelINS_22Kernel_traits_finalizeILj1024E13__nv_bfloat16S2_fS2_fjLb0ELj1024ELj4ENS_18Kernel_traits_baseILj1024ES2_S2_fS2_fjLj1024EEEEELb0ELb1EEEvNS_9BwdParamsE)
        .other          _ZN10layer_norm22ln_bwd_finalize_kernelINS_22Kernel_traits_finalizeILj1024E13__nv_bfloat16S2_fS2_fjLb0ELj1024ELj4ENS_18Kernel_traits_baseILj1024ES2_S2_fS2_fjLj1024EEEEELb0ELb1EEEvNS_9BwdParamsE,@"STO_CUDA_ENTRY STV_DEFAULT"
_ZN10layer_norm22ln_bwd_finalize_kernelINS_22Kernel_traits_finalizeILj1024E13__nv_bfloat16S2_fS2_fjLb0ELj1024ELj4ENS_18Kernel_traits_baseILj1024ES2_S2_fS2_fjLj1024EEEEELb0ELb1EEEvNS_9BwdParamsE:
.text._ZN10layer_norm22ln_bwd_finalize_kernelINS_22Kernel_traits_finalizeILj1024E13__nv_bfloat16S2_fS2_fjLb0ELj1024ELj4ENS_18Kernel_traits_baseILj1024ES2_S2_fS2_fjLj1024EEEEELb0ELb1EEEvNS_9BwdParamsE:
        /* <DEDUP_REMOVED lines=81> */
.L_x_6313:
        /* <DEDUP_REMOVED lines=118> */
.L_x_6312:
[----:B------:R-:W-:Y:S05]  /*0c70*/  BSYNC.RECONVERGENT B1 ;  /* 0x0000000000017941 */ /* 0x000fea0003800200 */
.L_x_6311:
        /* <DEDUP_REMOVED lines=77> */
.L_x_6315:
[----:B------:R-:W-:Y:S05]  /*1150*/  BSYNC.RECONVERGENT B1 ;  /* 0x0000000000017941 */ /* 0x000fea0003800200 */
.L_x_6314:
        /* <DEDUP_REMOVED lines=38> */
.L_x_6317:
[----:B------:R-:W-:Y:S05]  /*13c0*/  BSYNC.RECONVERGENT B1 ;  /* 0x0000000000017941 */ /* 0x000fea0003800200 */
.L_x_6316:
        /* <DEDUP_REMOVED lines=8> */
.L_x_6318:
        /* <DEDUP_REMOVED lines=10> */
.L_x_6310:
[----:B------:R-:W-:Y:S05]  /*14f0*/  BSYNC.RECONVERGENT B0 ;  /* 0x0000000000007941 */ /* 0x000fea0003800200 */
.L_x_6309:
        /* <DEDUP_REMOVED lines=57> */
.L_x_6319:
        /* <DEDUP_REMOVED lines=15> */
.L_x_20018:


//--------------------- .text._ZN10layer_norm13ln_bwd_kernelINS_13Kernel_traitsI13__nv_bfloat16S2_fS2_fjLj1024ELj1ELj4ELj1ELj16ENS_18Kernel_traits_baseILj1024ES2_S2_fS2_fjLj128EEEEELb1ELb0ELb1ELb1EEEvNS_9BwdParamsE --------------------------
	.section	.text._ZN10layer_norm13ln_bwd_kernelINS_13Kernel_traitsI13__nv_bfloat16S2_fS2_fjLj1024ELj1ELj4ELj1ELj16ENS_18Kernel_traits_baseILj1024ES2_S2_fS2_fjLj128EEEEELb1ELb0ELb1ELb1EEEvNS_9BwdParamsE,"ax",@progbits
	.align	128
        .global         _ZN10layer_norm13ln_bwd_kernelINS_13Kernel_traitsI13__nv_bfloat16S2_fS2_fjLj1024ELj1ELj4ELj1ELj16ENS_18Kernel_traits_baseILj1024ES2_S2_fS2_fjLj128EEEEELb1ELb0ELb1ELb1EEEvNS_9BwdParamsE
        .type           _ZN10layer_norm13ln_bwd_kernelINS_13Kernel_traitsI13__nv_bfloat16S2_fS2_fjLj1024ELj1ELj4ELj1ELj16ENS_18Kernel_traits_baseILj1024ES2_S2_fS2_fjLj128EEEEELb1ELb0ELb1ELb1EEEvNS_9BwdParamsE,@function
        .size           _ZN10layer_norm13ln_bwd_kernelINS_13Kernel_traitsI13__nv_bfloat16S2_fS2_fjLj1024ELj1ELj4ELj1ELj16ENS_18Kernel_traits_baseILj1024ES2_S2_fS2_fjLj128EEEEELb1ELb0ELb1ELb1EEEvNS_9BwdParamsE,(.L_x_20019 - _ZN10layer_norm13ln_bwd_kernelINS_13Kernel_traitsI13__nv_bfloat16S2_fS2_fjLj1024ELj1ELj4ELj1ELj16ENS_18Kernel_traits_baseILj1024ES2_S2_fS2_fjLj128EEEEELb1ELb0ELb1ELb1EEEvNS_9BwdParamsE)
        .other          _ZN10layer_norm13ln_bwd_kernelINS_13Kernel_traitsI13__nv_bfloat16S2_fS2_fjLj1024ELj1ELj4ELj1ELj16ENS_18Kernel_traits_baseILj1024ES2_S2_fS2_fjLj128EEEEELb1ELb0ELb1ELb1EEEvNS_9BwdParamsE,@"STO_CUDA_ENTRY STV_DEFAULT"
_ZN10layer_norm13ln_bwd_kernelINS_13Kernel_traitsI13__nv_bfloat16S2_fS2_fjLj1024ELj1ELj4ELj1ELj16ENS_18Kernel_traits_baseILj1024ES2_S2_fS2_fjLj128EEEEELb1ELb0ELb1ELb1EEEvNS_9BwdParamsE:
.text._ZN10layer_norm13ln_bwd_kernelINS_13Kernel_traitsI13__nv_bfloat16S2_fS2_fjLj1024ELj1ELj4ELj1ELj16ENS_18Kernel_traits_baseILj1024ES2_S2_fS2_fjLj128EEEEELb1ELb0ELb1ELb1EEEvNS_9BwdParamsE:
        /* <DEDUP_REMOVED lines=19> */
[----:B------:R-:W0:Y:S01]  /*0130*/  LDCU.64 UR12, c[0x0][0x408] ;  /* 0x00008100ff0c77ac */ /* 0x000e220008000a00 */
        /* <DEDUP_REMOVED lines=29> */
[----:B------:R-:W0:Y:S08]  /*0310*/  LDC.64 R2, c[0x0][0x3d0] ;  /* 0x0000f400ff027b82 */ /* 0x000e300000000a00 */
[----:B------:R-:W1:Y:S01]  /*0320*/  LDC.U8 R202, c[0x0][0x410] ;  /* 0x00010400ffca7b82 */ /* 0x000e620000000000 */
[----:B0-----:R-:W-:-:S05]  /*0330*/  IMAD.WIDE.U32 R2, R5, 0x10, R2 ;  /* 0x0000001005027825 */ /* 0x001fca00078e0002 */
[----:B------:R0:W5:Y:S04]  /*0340*/  LDG.E.128 R76, desc[UR6][R2.64+0x600] ;  /* 0x00060006024c7981 */ /* 0x000168000c1e1d00 */
[----:B------:R0:W5:Y:S04]  /*0350*/  LDG.E.128 R72, desc[UR6][R2.64+0x400] ;  /* 0x0004000602487981 */ /* 0x000168000c1e1d00 */
[----:B------:R0:W5:Y:S04]  /*0360*/  LDG.E.128 R68, desc[UR6][R2.64+0x200] ;  /* 0x0002000602447981 */ /* 0x000168000c1e1d00 */
[----:B------:R0:W5:Y:S01]  /*0370*/  LDG.E.128 R64, desc[UR6][R2.64] ;  /* 0x0000000602407981 */ /* 0x000162000c1e1d00 */
[----:B-1----:R-:W-:-:S07]  /*0380*/  HFMA2 R140, -RZ, RZ, 0, 0 ;  /* 0x00000000ff8c7431 */ /* 0x002fce00000001ff */
.L_x_6403:
[----:B------:R-:W1:Y:S08]  /*0390*/  LDC.64 R186, c[0x0][0x3f8] ;  /* 0x0000fe00ffba7b82 */ /* 0x000e700000000a00 */
[----:B------:R-:W2:Y:S08]  /*03a0*/  LDC.64 R184, c[0x0][0x3c8] ;  /* 0x0000f200ffb87b82 */ /* 0x000eb00000000a00 */
[----:B------:R-:W3:Y:S01]  /*03b0*/  LDC.64 R182, c[0x0][0x3f0] ;  /* 0x0000fc00ffb67b82 */ /* 0x000ee20000000a00 */
[C---:B-1----:R-:W-:Y:S01]  /*03c0*/  IMAD.WIDE R188, R204.reuse, 0x4, R186 ;  /* 0x00000004ccbc7825 */ /* 0x042fe200078e02ba */
[----:B------:R-:W1:Y:S06]  /*03d0*/  S2R R190, SR_TID.X ;  /* 0x0000000000be7919 */ /* 0x000e6c0000002100 */
[----:B------:R-:W4:Y:S01]  /*03e0*/  LDC.64 R186, c[0x0][0x3c0] ;  /* 0x0000f000ffba7b82 */ /* 0x000f220000000a00 */
[----:B------:R-:W4:Y:S01]  /*03f0*/  LDG.E R207, desc[UR6][R188.64] ;  /* 0x00000006bccf7981 */ /* 0x000f22000c1e1900 */
[----:B--2---:R-:W-:-:S05]  /*0400*/  IMAD.WIDE R184, R204, 0x4, R184 ;  /* 0x00000004ccb87825 */ /* 0x004fca00078e02b8 */
[----:B-----5:R2:W5:Y:S01]  /*0410*/  LDG.E R206, desc[UR6][R184.64] ;  /* 0x00000006b8ce7981 */ /* 0x020562000c1e1900 */
[----:B---3--:R-:W-:-:S05]  /*0420*/  IMAD.WIDE R182, R204, 0x4, R182 ;  /* 0x00000004ccb67825 */ /* 0x008fca00078e02b6 */
[----:B------:R2:W5:Y:S01]  /*0430*/  LDG.E R191, desc[UR6][R182.64] ;  /* 0x00000006b6bf7981 */ /* 0x000562000c1e1900 */
[----:B------:R-:W-:Y:S01]  /*0440*/  BSSY.RECONVERGENT B1, `(.L_x_6322) ;  /* 0x00001d1000017945 */ /* 0x000fe20003800200 */
[----:B-1----:R-:W-:Y:S02]  /*0450*/  LOP3.LUT R190, R190, 0x1f, RZ, 0xc0, !PT ;  /* 0x0000001fbebe7812 */ /* 0x002fe400078ec0ff */
[----:B----4-:R-:W-:-:S13]  /*0460*/  ISETP.GE.AND P2, PT, R207, 0x1, PT ;  /* 0x00000001cf00780c */ /* 0x010fda0003f46270 */
[----:B--2---:R-:W-:Y:S05]  /*0470*/  @!P2 BRA `(.L_x_6323) ;  /* 0x000000180044a947 */ /* 0x004fea0003800000 */
[----:B0-----:R-:W-:Y:S01]  /*0480*/  IADD3 R2, PT, PT, R207, -0x1, RZ ;  /* 0xffffffffcf027810 */ /* 0x001fe20007ffe0ff */
[----:B------:R-:W0:Y:S01]  /*0490*/  LDC.64 R6, c[0x0][0x428] ;  /* 0x00010a00ff067b82 */ /* 0x000e220000000a00 */
[C---:B------:R-:W-:Y:S02]  /*04a0*/  IMAD R0, R204.reuse, UR9, RZ ;  /* 0x00000009cc007c24 */ /* 0x040fe4000f8e02ff */
[----:B------:R-:W-:-:S03]  /*04b0*/  IMAD.WIDE R186, R204, 0x4, R186 ;  /* 0x00000004ccba7825 */ /* 0x000fc600078e02ba */
[----:B------:R-:W-:Y:S01]  /*04c0*/  SHF.R.S32.HI R3, RZ, 0x1f, R0 ;  /* 0x0000001fff037819 */ /* 0x000fe20000011400 */
[----:B------:R-:W-:Y:S01]  /*04d0*/  IMAD R2, R2, UR9, RZ ;  /* 0x0000000902027c24 */ /* 0x000fe2000f8e02ff */
[----:B------:R-:W1:Y:S01]  /*04e0*/  LDC.64 R8, c[0x0][0x3a8] ;  /* 0x0000ea00ff087b82 */ /* 0x000e620000000a00 */
[----:B------:R2:W3:Y:S01]  /*04f0*/  LDG.E R183, desc[UR6][R186.64] ;  /* 0x00000006bab77981 */ /* 0x0004e2000c1e1900 */
[----:B------:R-:W-:Y:S02]  /*0500*/  LEA.HI R3, R3, R0, RZ, 0x3 ;  /* 0x0000000003037211 */ /* 0x000fe400078f18ff */
[----:B------:R-:W-:Y:S02]  /*0510*/  SHF.R.S32.HI R5, RZ, 0x1f, R2 ;  /* 0x0000001fff057819 */ /* 0x000fe40000011402 */
[----:B------:R-:W-:Y:S02]  /*0520*/  LEA.HI.SX32 R189, R3, R190, 0x1d ;  /* 0x000000be03bd7211 */ /* 0x000fe400078feaff */
[----:B------:R-:W-:-:S04]  /*0530*/  LEA.HI R5, R5, R2, RZ, 0x3 ;  /* 0x0000000205057211 */ /* 0x000fc800078f18ff */
[----:B------:R-:W-:Y:S02]  /*0540*/  LEA.HI.SX32 R179, R5, R190, 0x1d ;  /* 0x000000be05b37211 */ /* 0x000fe400078feaff */
[----:B------:R-:W-:Y:S02]  /*0550*/  IADD3 R193, PT, PT, R189, 0x20, RZ ;  /* 0x00000020bdc17810 */ /* 0x000fe40007ffe0ff */
[----:B------:R-:W-:Y:S02]  /*0560*/  IADD3 R157, PT, PT, R179, 0x20, RZ ;  /* 0x00000020b39d7810 */ /* 0x000fe40007ffe0ff */
[----:B--2---:R-:W-:Y:S01]  /*0570*/  IADD3 R187, PT, PT, R189, 0x40, RZ ;  /* 0x00000040bdbb7810 */ /* 0x004fe20007ffe0ff */
[C---:B0-----:R-:W-:Y:S01]  /*0580*/  IMAD.WIDE.U32 R164, R179.reuse, 0x10, R6 ;  /* 0x00000010b3a47825 */ /* 0x041fe200078e0006 */
[----:B------:R-:W-:-:S03]  /*0590*/  IADD3 R21, PT, PT, R179, 0x40, RZ ;  /* 0x00000040b3157810 */ /* 0x000fc60007ffe0ff */
[----:B------:R-:W-:Y:S02]  /*05a0*/  IMAD.WIDE.U32 R156, R157, 0x10, R6 ;  /* 0x000000109d9c7825 */ /* 0x000fe400078e0006 */
[----:B------:R-:W2:Y:S02]  /*05b0*/  LDG.E.128 R164, desc[UR6][R164.64] ;  /* 0x00000006a4a47981 */ /* 0x000ea4000c1e1d00 */
[--C-:B-1----:R-:W-:Y:S02]  /*05c0*/  IMAD.WIDE.U32 R2, R189, 0x20, R8.reuse ;  /* 0x00000020bd027825 */ /* 0x102fe400078e0008 */
[----:B------:R-:W4:Y:S02]  /*05d0*/  LDG.E.128 R156, desc[UR6][R156.64] ;  /* 0x000000069c9c7981 */ /* 0x000f24000c1e1d00 */
[--C-:B------:R-:W-:Y:S02]  /*05e0*/  IMAD.WIDE.U32 R4, R193, 0x20, R8.reuse ;  /* 0x00000020c1047825 */ /* 0x100fe400078e0008 */
[----:B------:R-:W4:Y:S02]  /*05f0*/  LDG.E.128 R168, desc[UR6][R2.64] ;  /* 0x0000000602a87981 */ /* 0x000f24000c1e1d00 */
[----:B------:R-:W-:Y:S01]  /*0600*/  IMAD.WIDE.U32 R176, R187, 0x20, R8 ;  /* 0x00000020bbb07825 */ /* 0x000fe200078e0008 */
[----:B------:R-:W-:Y:S01]  /*0610*/  IADD3 R197, PT, PT, R189, 0x60, RZ ;  /* 0x00000060bdc57810 */ /* 0x000fe20007ffe0ff */
[----:B------:R-:W4:Y:S02]  /*0620*/  LDG.E.128 R160, desc[UR6][R4.64] ;  /* 0x0000000604a07981 */ /* 0x000f24000c1e1d00 */
[----:B------:R-:W-:-:S02]  /*0630*/  IMAD.WIDE.U32 R20, R21, 0x10, R6 ;  /* 0x0000001015147825 */ /* 0x000fc400078e0006 */
[----:B------:R-:W4:Y:S04]  /*0640*/  LDG.E.128 R24, desc[UR6][R176.64] ;  /* 0x00000006b0187981 */ /* 0x000f28000c1e1d00 */
[----:B------:R-:W4:Y:S04]  /*0650*/  LDG.E.128 R28, desc[UR6][R4.64+0x10] ;  /* 0x00001006041c7981 */ /* 0x000f28000c1e1d00 */
[----:B------:R0:W4:Y:S04]  /*0660*/  LDG.E.128 R172, desc[UR6][R2.64+0x10] ;  /* 0x0000100602ac7981 */ /* 0x000128000c1e1d00 */
[----:B------:R-:W4:Y:S04]  /*0670*/  LDG.E.128 R20, desc[UR6][R20.64] ;  /* 0x0000000614147981 */ /* 0x000f28000c1e1d00 */
[----:B------:R-:W4:Y:S01]  /*0680*/  LDG.E.128 R16, desc[UR6][R176.64+0x10] ;  /* 0x00001006b0107981 */ /* 0x000f22000c1e1d00 */
[----:B0-----:R-:W-:Y:S01]  /*0690*/  IMAD.WIDE.U32 R2, R197, 0x20, R8 ;  /* 0x00000020c5027825 */ /* 0x001fe200078e0008 */
[----:B------:R-:W-:-:S04]  /*06a0*/  IADD3 R179, PT, PT, R179, 0x60, RZ ;  /* 0x00000060b3b37810 */ /* 0x000fc80007ffe0ff */
[----:B------:R-:W4:Y:S01]  /*06b0*/  LDG.E.128 R12, desc[UR6][R2.64] ;  /* 0x00000006020c7981 */ /* 0x000f22000c1e1d00 */
[----:B------:R-:W-:-:S03]  /*06c0*/  IMAD.WIDE.U32 R6, R179, 0x10, R6 ;  /* 0x00000010b3067825 */ /* 0x000fc600078e0006 */
[----:B------:R0:W4:Y:S04]  /*06d0*/  LDG.E.128 R8, desc[UR6][R2.64+0x10] ;  /* 0x0000100602087981 */ /* 0x000128000c1e1d00 */
[----:B------:R-:W4:Y:S01]  /*06e0*/  LDG.E.128 R4, desc[UR6][R6.64] ;  /* 0x0000000606047981 */ /* 0x000f22000c1e1d00 */
[----:B------:R-:W-:Y:S02]  /*06f0*/  MOV R216, UR14 ;  /* 0x0000000e00d87c02 */ /* 0x000fe40008000f00 */
[----:B------:R-:W-:Y:S02]  /*0700*/  MOV R209, UR15 ;  /* 0x0000000f00d17c02 */ /* 0x000fe40008000f00 */
[----:B------:R-:W-:-:S04]  /*0710*/  ISETP.NE.U32.AND P0, PT, R216, RZ, PT ;  /* 0x000000ffd800720c */ /* 0x000fc80003f05070 */
[----:B------:R-:W-:Y:S02]  /*0720*/  ISETP.NE.AND.EX P0, PT, R209, RZ, PT, P0 ;  /* 0x000000ffd100720c */ /* 0x000fe40003f05300 */
[----:B-----5:R-:W-:-:S11]  /*0730*/  ISETP.GE.AND P3, PT, R191, 0x1, PT ;  /* 0x00000001bf00780c */ /* 0x020fd60003f66270 */
[----:B------:R-:W1:Y:S02]  /*0740*/  @P0 LDC.64 R178, c[0x0][0x438] ;  /* 0x00010e00ffb20b82 */ /* 0x000e640000000a00 */
[----:B------:R-:W-:-:S05]  /*0750*/  @P3 IADD3 R0, PT, PT, R191, -0x1, RZ ;  /* 0xffffffffbf003810 */ /* 0x000fca0007ffe0ff */
[----:B------:R-:W-:Y:S01]  /*0760*/  @P3 IMAD R0, R0, UR9, RZ ;  /* 0x0000000900003c24 */ /* 0x000fe2000f8e02ff */
[----:B------:R-:W-:Y:S01]  /*0770*/  MOV R185, RZ ;  /* 0x000000ff00b97202 */ /* 0x000fe20000000f00 */
[----:B------:R-:W1:Y:S03]  /*0780*/  @P0 LDC.64 R194, c[0x0][0x438] ;  /* 0x00010e00ffc20b82 */ /* 0x000e660000000a00 */
[----:B0-----:R-:W-:-:S05]  /*0790*/  @P3 SHF.R.S32.HI R3, RZ, 0x1f, R0 ;  /* 0x0000001fff033819 */ /* 0x001fca0000011400 */
[----:B------:R-:W0:Y:S01]  /*07a0*/  @P0 LDC.64 R176, c[0x0][0x438] ;  /* 0x00010e00ffb00b82 */ /* 0x000e220000000a00 */
[----:B-1----:R-:W-:Y:S01]  /*07b0*/  @P0 IMAD.WIDE.U32 R178, R193, 0x20, R178 ;  /* 0x00000020c1b20825 */ /* 0x002fe200078e00b2 */
[----:B------:R-:W-:-:S06]  /*07c0*/  ISETP.NE.AND P1, PT, R202, RZ, PT ;  /* 0x000000ffca00720c */ /* 0x000fcc0003f25270 */
[----:B------:R-:W1:Y:S01]  /*07d0*/  LDC.64 R192, c[0x0][0x3b0] ;  /* 0x0000ec00ffc07b82 */ /* 0x000e620000000a00 */
[----:B------:R-:W-:Y:S02]  /*07e0*/  @P3 LEA.HI R3, R3, R0, RZ, 0x3 ;  /* 0x0000000003033211 */ /* 0x000fe400078f18ff */
[----:B------:R-:W-:Y:S01]  /*07f0*/  SHF.L.U32 R199, R64, 0x10, RZ ;  /* 0x0000001040c77819 */ /* 0x000fe200000006ff */
[----:B------:R-:W5:Y:S01]  /*0800*/  @P0 LDG.E.128 R52, desc[UR6][R178.64] ;  /* 0x00000006b2340981 */ /* 0x000f62000c1e1d00 */
[----:B------:R-:W-:-:S03]  /*0810*/  @P3 LEA.HI.SX32 R185, R3, R190, 0x1d ;  /* 0x000000be03b93211 */ /* 0x000fc600078feaff */
[----:B------:R-:W1:Y:S01]  /*0820*/  @P0 LDC.64 R180, c[0x0][0x438] ;  /* 0x00010e00ffb40b82 */ /* 0x000e620000000a00 */
[----:B------:R-:W-:Y:S01]  /*0830*/  IADD3 R215, PT, PT, R185, 0x20, RZ ;  /* 0x00000020b9d77810 */ /* 0x000fe20007ffe0ff */
[----:B------:R-:W-:Y:S01]  /*0840*/  @P0 IMAD.WIDE.U32 R194, R197, 0x20, R194 ;  /* 0x00000020c5c20825 */ /* 0x000fe200078e00c2 */
[C---:B------:R-:W-:Y:S01]  /*0850*/  IADD3 R213, PT, PT, R185.reuse, 0x40, RZ ;  /* 0x00000040b9d57810 */ /* 0x040fe20007ffe0ff */
[----:B------:R-:W5:Y:S01]  /*0860*/  @P0 LDG.E.128 R48, desc[UR6][R178.64+0x10] ;  /* 0x00001006b2300981 */ /* 0x000f62000c1e1d00 */
[----:B------:R-:W-:Y:S01]  /*0870*/  IADD3 R211, PT, PT, R185, 0x60, RZ ;  /* 0x00000060b9d37810 */ /* 0x000fe20007ffe0ff */
[----:B0-----:R-:W-:Y:S02]  /*0880*/  @P0 IMAD.WIDE.U32 R176, R189, 0x20, R176 ;  /* 0x00000020bdb00825 */ /* 0x001fe400078e00b0 */
[----:B------:R-:W5:Y:S04]  /*0890*/  @P0 LDG.E.128 R36, desc[UR6][R194.64] ;  /* 0x00000006c2240981 */ /* 0x000f68000c1e1d00 */
[----:B------:R-:W5:Y:S01]  /*08a0*/  @P0 LDG.E.128 R60, desc[UR6][R176.64] ;  /* 0x00000006b03c0981 */ /* 0x000f62000c1e1d00 */
[----:B-1----:R-:W-:-:S03]  /*08b0*/  IMAD.WIDE.U32 R214, R215, 0x8, R192 ;  /* 0x00000008d7d67825 */ /* 0x002fc600078e00c0 */
[----:B------:R-:W5:Y:S01]  /*08c0*/  @P0 LDG.E.128 R56, desc[UR6][R176.64+0x10] ;  /* 0x00001006b0380981 */ /* 0x000f62000c1e1d00 */
[----:B------:R-:W-:-:S03]  /*08d0*/  IMAD.WIDE.U32 R212, R213, 0x8, R192 ;  /* 0x00000008d5d47825 */ /* 0x000fc600078e00c0 */
[----:B------:R-:W5:Y:S01]  /*08e0*/  @P0 LDG.E.128 R32, desc[UR6][R194.64+0x10] ;  /* 0x00001006c2200981 */ /* 0x000f62000c1e1d00 */
[----:B------:R-:W-:-:S03]  /*08f0*/  IMAD.WIDE.U32 R210, R211, 0x8, R192 ;  /* 0x00000008d3d27825 */ /* 0x000fc600078e00c0 */
[----:B------:R-:W5:Y:S04]  /*0900*/  LDG.E.64 R214, desc[UR6][R214.64] ;  /* 0x00000006d6d67981 */ /* 0x000f68000c1e1b00 */
[----:B------:R-:W5:Y:S04]  /*0910*/  LDG.E.64 R212, desc[UR6][R212.64] ;  /* 0x00000006d4d47981 */ /* 0x000f68000c1e1b00 */
[----:B------:R-:W5:Y:S01]  /*0920*/  LDG.E.64 R210, desc[UR6][R210.64] ;  /* 0x00000006d2d27981 */ /* 0x000f62000c1e1b00 */
[----:B------:R-:W-:Y:S01]  /*0930*/  @P0 IMAD.WIDE.U32 R180, R187, 0x20, R180 ;  /* 0x00000020bbb40825 */ /* 0x000fe200078e00b4 */
[----:B------:R-:W-:-:S04]  /*0940*/  PRMT R198, R64, 0x7632, R198 ;  /* 0x0000763240c67816 */ /* 0x000fc800000000c6 */
[----:B------:R-:W-:Y:S01]  /*0950*/  SHF.L.U32 R198, R198, 0x10, RZ ;  /* 0x00000010c6c67819 */ /* 0x000fe200000006ff */
[----:B------:R-:W5:Y:S04]  /*0960*/  @P0 LDG.E.128 R44, desc[UR6][R180.64] ;  /* 0x00000006b42c0981 */ /* 0x000f68000c1e1d00 */
[----:B------:R-:W5:Y:S01]  /*0970*/  @P0 LDG.E.128 R40, desc[UR6][R180.64+0x10] ;  /* 0x00001006b4280981 */ /* 0x000f62000c1e1d00 */
[----:B---3--:R-:W-:Y:S02]  /*0980*/  FSEL R183, R183, RZ, !P1 ;  /* 0x000000ffb7b77208 */ /* 0x008fe40004800000 */
[C---:B--2---:R-:W-:Y:S02]  /*0990*/  PRMT R0, R164.reuse, 0x7632, R0 ;  /* 0x00007632a4007816 */ /* 0x044fe40000000000 */
[----:B------:R-:W-:-:S02]  /*09a0*/  SHF.L.U32 R188, R164, 0x10, RZ ;  /* 0x00000010a4bc7819 */ /* 0x000fc400000006ff */
[C---:B------:R-:W-:Y:S02]  /*09b0*/  PRMT R2, R165.reuse, 0x7632, R2 ;  /* 0x00007632a5027816 */ /* 0x040fe40000000002 */
[----:B------:R-:W-:Y:S01]  /*09c0*/  SHF.L.U32 R182, R165, 0x10, RZ ;  /* 0x00000010a5b67819 */ /* 0x000fe200000006ff */
[----:B------:R-:W-:-:S04]  /*09d0*/  IMAD.WIDE.U32 R164, R185, 0x8, R192 ;  /* 0x00000008b9a47825 */ /* 0x000fc800078e00c0 */
[--C-:B----4-:R-:W-:Y:S01]  /*09e0*/  FADD.FTZ R197, -R183, R170.reuse ;  /* 0x000000aab7c57221 */ /* 0x110fe20000010100 */
[C---:B------:R-:W-:Y:S02]  /*09f0*/  PRMT R170, R157.reuse, 0x7632, R170 ;  /* 0x000076329daa7816 */ /* 0x040fe400000000aa */
[----:B------:R-:W-:Y:S01]  /*0a00*/  SHF.L.U32 R249, R157, 0x10, RZ ;  /* 0x000000109df97819 */ /* 0x000fe200000006ff */
[C-C-:B------:R-:W-:Y:S01]  /*0a10*/  FADD.FTZ R247, -R183.reuse, R160.reuse ;  /* 0x000000a0b7f77221 */ /* 0x140fe20000010100 */
[----:B------:R-:W-:Y:S01]  /*0a20*/  PRMT R160, R158, 0x7632, R160 ;  /* 0x000076329ea07816 */ /* 0x000fe200000000a0 */
[C---:B------:R-:W-:Y:S01]  /*0a30*/  FADD.FTZ R237, -R183.reuse, R162 ;  /* 0x000000a2b7ed7221 */ /* 0x040fe20000010100 */
[----:B------:R0:W5:Y:S01]  /*0a40*/  LDG.E.64 R192, desc[UR6][R164.64] ;  /* 0x00000006a4c07981 */ /* 0x000162000c1e1b00 */
[C-C-:B------:R-:W-:Y:S01]  /*0a50*/  FADD.FTZ R157, -R183.reuse, R25.reuse ;  /* 0x00000019b79d7221 */ /* 0x140fe20000010100 */
[----:B------:R-:W-:Y:S01]  /*0a60*/  PRMT R25, R70, 0x7632, R25 ;  /* 0x0000763246197816 */ /* 0x000fe20000000019 */
[C---:B------:R-:W-:Y:S01]  /*0a70*/  FADD.FTZ R29, -R183.reuse, R29 ;  /* 0x0000001db71d7221 */ /* 0x040fe20000010100 */
[C---:B------:R-:W-:Y:S01]  /*0a80*/  FADD.FTZ R217, -R183.reuse, R31 ;  /* 0x0000001fb7d97221 */ /* 0x040fe20000010100 */
[C---:B------:R-:W-:Y:S01]  /*0a90*/  SHF.L.U32 R251, R156.reuse, 0x10, RZ ;  /* 0x000000109cfb7819 */ /* 0x040fe200000006ff */
[C---:B------:R-:W-:Y:S01]  /*0aa0*/  FADD.FTZ R239, -R183.reuse, R28 ;  /* 0x0000001cb7ef7221 */ /* 0x040fe20000010100 */
[C-C-:B------:R-:W-:Y:S01]  /*0ab0*/  FADD.FTZ R184, -R183.reuse, R172.reuse ;  /* 0x000000acb7b87221 */ /* 0x140fe20000010100 */
[----:B------:R-:W-:Y:S01]  /*0ac0*/  PRMT R172, R156, 0x7632, R172 ;  /* 0x000076329cac7816 */ /* 0x000fe200000000ac */
[C---:B------:R-:W-:Y:S01]  /*0ad0*/  FADD.FTZ R31, -R183.reuse, R26 ;  /* 0x0000001ab71f7221 */ /* 0x040fe20000010100 */
[----:B------:R-:W-:Y:S01]  /*0ae0*/  FADD.FTZ R227, -R183, R163 ;  /* 0x000000a3b7e37221 */ /* 0x000fe20000010100 */
[----:B------:R-:W-:Y:S01]  /*0af0*/  PRMT R156, R159, 0x7632, R156 ;  /* 0x000076329f9c7816 */ /* 0x000fe2000000009c */
[C---:B------:R-:W-:Y:S01]  /*0b00*/  FADD.FTZ R201, -R183.reuse, R168 ;  /* 0x000000a8b7c97221 */ /* 0x040fe20000010100 */
[C---:B------:R-:W-:Y:S01]  /*0b10*/  PRMT R162, R22.reuse, 0x7632, R162 ;  /* 0x0000763216a27816 */ /* 0x040fe200000000a2 */
[C---:B------:R-:W-:Y:S01]  /*0b20*/  FADD.FTZ R241, -R183.reuse, R30 ;  /* 0x0000001eb7f17221 */ /* 0x040fe20000010100 */
[----:B0-----:R-:W-:Y:S01]  /*0b30*/  SHF.L.U32 R165, R22, 0x10, RZ ;  /* 0x0000001016a57819 */ /* 0x001fe200000006ff */
[----:B------:R-:W-:Y:S01]  /*0b40*/  FADD.FTZ R223, -R183, R18 ;  /* 0x00000012b7df7221 */ /* 0x000fe20000010100 */
[----:B------:R-:W-:Y:S01]  /*0b50*/  PRMT R26, R71, 0x7632, R26 ;  /* 0x00007632471a7816 */ /* 0x000fe2000000001a */
[----:B------:R-:W-:Y:S01]  /*0b60*/  FMUL.FTZ R22, R206, R29 ;  /* 0x0000001dce167220 */ /* 0x000fe20000410000 */
[----:B------:R-:W-:-:S02]  /*0b70*/  SHF.L.U32 R25, R25, 0x10, RZ ;  /* 0x0000001019197819 */ /* 0x000fc400000006ff */
[----:B------:R-:W-:Y:S02]  /*0b80*/  SHF.L.U32 R160, R160, 0x10, RZ ;  /* 0x00000010a0a07819 */ /* 0x000fe400000006ff */
[----:B------:R-:W-:Y:S01]  /*0b90*/  SHF.L.U32 R163, R158, 0x10, RZ ;  /* 0x000000109ea37819 */ /* 0x000fe200000006ff */
[----:B------:R-:W-:Y:S01]  /*0ba0*/  FADD.FTZ R205, -R183, R161 ;  /* 0x000000a1b7cd7221 */ /* 0x000fe20000010100 */
[C---:B------:R-:W-:Y:S02]  /*0bb0*/  PRMT R168, R166.reuse, 0x7632, R168 ;  /* 0x00007632a6a87816 */ /* 0x040fe400000000a8 */
[----:B------:R-:W-:Y:S02]  /*0bc0*/  SHF.L.U32 R235, R166, 0x10, RZ ;  /* 0x00000010a6eb7819 */ /* 0x000fe400000006ff */
[C---:B------:R-:W-:Y:S02]  /*0bd0*/  PRMT R158, R21.reuse, 0x7632, R158 ;  /* 0x00007632159e7816 */ /* 0x040fe4000000009e */
[----:B------:R-:W-:Y:S01]  /*0be0*/  SHF.L.U32 R221, R21, 0x10, RZ ;  /* 0x0000001015dd7819 */ /* 0x000fe200000006ff */
[----:B------:R-:W-:Y:S01]  /*0bf0*/  FMUL.FTZ R21, R206, R239 ;  /* 0x000000efce157220 */ /* 0x000fe20000410000 */
[----:B------:R-:W-:Y:S01]  /*0c00*/  SHF.L.U32 R18, R70, 0x10, RZ ;  /* 0x0000001046127819 */ /* 0x000fe200000006ff */
[----:B------:R-:W-:Y:S01]  /*0c10*/  FADD.FTZ R219, -R183, R24 ;  /* 0x00000018b7db7221 */ /* 0x000fe20000010100 */
[----:B------:R-:W-:-:S02]  /*0c20*/  PRMT R166, R167, 0x7632, R166 ;  /* 0x00007632a7a67816 */ /* 0x000fc400000000a6 */
[----:B------:R-:W-:Y:S02]  /*0c30*/  SHF.L.U32 R233, R167, 0x10, RZ ;  /* 0x00000010a7e97819 */ /* 0x000fe400000006ff */
        /* <DEDUP_REMOVED lines=8> */
[C---:B------:R-:W-:Y:S01]  /*0cc0*/  FMUL.FTZ R23, R206.reuse, R241 ;  /* 0x000000f1ce177220 */ /* 0x040fe20000410000 */
[----:B------:R-:W-:Y:S01]  /*0cd0*/  SHF.L.U32 R20, R71, 0x10, RZ ;  /* 0x0000001047147819 */ /* 0x000fe200000006ff */
[----:B------:R-:W-:Y:S01]  /*0ce0*/  FMUL.FTZ R24, R206, R217 ;  /* 0x000000d9ce187220 */ /* 0x000fe20000410000 */
[----:B------:R-:W-:-:S02]  /*0cf0*/  SHF.L.U32 R26, R26, 0x10, RZ ;  /* 0x000000101a1a7819 */ /* 0x000fc400000006ff */
[----:B------:R-:W-:Y:S01]  /*0d00*/  SHF.L.U32 R156, R156, 0x10, RZ ;  /* 0x000000109c9c7819 */ /* 0x000fe200000006ff */
[--C-:B------:R-:W-:Y:S01]  /*0d10*/  FADD.FTZ R177, -R183, R13.reuse ;  /* 0x0000000db7b17221 */ /* 0x100fe20000010100 */
[----:B------:R-:W-:Y:S01]  /*0d20*/  PRMT R160, R72, 0x7632, R160 ;  /* 0x0000763248a07816 */ /* 0x000fe200000000a0 */
[-C--:B------:R-:W-:Y:S01]  /*0d30*/  FMUL.FTZ R18, R18, R163.reuse ;  /* 0x000000a312127220 */ /* 0x080fe20000410000 */
[----:B------:R-:W-:Y:S01]  /*0d40*/  PRMT R13, R67, 0x7632, R13 ;  /* 0x00007632430d7816 */ /* 0x000fe2000000000d */
[----:B------:R-:W-:Y:S01]  /*0d50*/  FADD.FTZ R112, R112, R163 ;  /* 0x000000a370707221 */ /* 0x000fe20000010000 */
[----:B------:R-:W-:Y:S01]  /*0d60*/  FFMA.FTZ R92, R21, R163, R92 ;  /* 0x000000a3155c7223 */ /* 0x000fe2000001005c */
[----:B------:R-:W-:Y:S01]  /*0d70*/  FADD.FTZ R245, -R183, R175 ;  /* 0x000000afb7f57221 */ /* 0x000fe20000010100 */
[----:B------:R-:W-:Y:S01]  /*0d80*/  PRMT R163, R73, 0x7632, R163 ;  /* 0x0000763249a37816 */ /* 0x000fe200000000a3 */
[-C--:B------:R-:W-:Y:S01]  /*0d90*/  FMUL.FTZ R20, R20, R161.reuse ;  /* 0x000000a114147220 */ /* 0x080fe20000410000 */
[----:B------:R-:W-:Y:S01]  /*0da0*/  FADD.FTZ R114, R114, R161 ;  /* 0x000000a172727221 */ /* 0x000fe20000010000 */
[----:B------:R-:W-:Y:S01]  /*0db0*/  FFMA.FTZ R94, R23, R161, R94 ;  /* 0x000000a1175e7223 */ /* 0x000fe2000001005e */
[----:B------:R-:W-:Y:S01]  /*0dc0*/  SHF.L.U32 R28, R72, 0x10, RZ ;  /* 0x00000010481c7819 */ /* 0x000fe200000006ff */
[-C--:B------:R-:W-:Y:S01]  /*0dd0*/  FMUL.FTZ R29, R26, R156.reuse ;  /* 0x0000009c1a1d7220 */ /* 0x080fe20000410000 */
        /* <DEDUP_REMOVED lines=15> */
[----:B------:R-:W-:Y:S01]  /*0ed0*/  FMUL.FTZ R26, R28, R229 ;  /* 0x000000e51c1a7220 */ /* 0x000fe20000410000 */
[--C-:B------:R-:W-:Y:S01]  /*0ee0*/  FADD.FTZ R186, -R183, R174.reuse ;  /* 0x000000aeb7ba7221 */ /* 0x100fe20000010100 */
[----:B------:R-:W-:Y:S01]  /*0ef0*/  FMUL.FTZ R28, R156, R221 ;  /* 0x000000dd9c1c7220 */ /* 0x000fe20000410000 */
[----:B------:R-:W-:Y:S01]  /*0f00*/  FMUL.FTZ R157, R160, R161 ;  /* 0x000000a1a09d7220 */ /* 0x000fe20000410000 */
[C---:B------:R-:W-:Y:S01]  /*0f10*/  PRMT R174, R4.reuse, 0x7632, R174 ;  /* 0x0000763204ae7816 */ /* 0x040fe200000000ae */
[-C--:B------:R-:W-:Y:S01]  /*0f20*/  FMUL.FTZ R13, R13, R166.reuse ;  /* 0x000000a60d0d7220 */ /* 0x080fe20000410000 */
[----:B------:R-:W-:Y:S01]  /*0f30*/  SHF.L.U32 R231, R4, 0x10, RZ ;  /* 0x0000001004e77819 */ /* 0x000fe200000006ff */
[----:B------:R-:W-:Y:S01]  /*0f40*/  FADD.FTZ R123, R123, R166 ;  /* 0x000000a67b7b7221 */ /* 0x000fe20000010000 */
[----:B------:R-:W-:Y:S01]  /*0f50*/  FFMA.FTZ R87, R8, R166, R87 ;  /* 0x000000a608577223 */ /* 0x000fe20000010057 */
[----:B------:R-:W-:Y:S01]  /*0f60*/  FMUL.FTZ R156, R206, R159 ;  /* 0x0000009fce9c7220 */ /* 0x000fe20000410000 */
[----:B------:R-:W-:Y:S01]  /*0f70*/  FFMA.FTZ R141, R30, R161, R141 ;  /* 0x000000a11e8d7223 */ /* 0x000fe2000001008d */
[----:B------:R-:W-:Y:S01]  /*0f80*/  FADD.FTZ R109, R109, R161 ;  /* 0x000000a16d6d7221 */ /* 0x000fe20000010000 */
[----:B------:R-:W-:Y:S01]  /*0f90*/  SHF.L.U32 R160, R74, 0x10, RZ ;  /* 0x000000104aa07819 */ /* 0x000fe200000006ff */
[----:B------:R-:W-:Y:S01]  /*0fa0*/  FMUL.FTZ R159, R163, R158 ;  /* 0x0000009ea39f7220 */ /* 0x000fe20000410000 */
[C---:B------:R-:W-:Y:S01]  /*0fb0*/  PRMT R176, R5.reuse, 0x7632, R176 ;  /* 0x0000763205b07816 */ /* 0x040fe200000000b0 */
[----:B------:R-:W-:Y:S01]  /*0fc0*/  FMUL.FTZ R161, R206, R195 ;  /* 0x000000c3cea17220 */ /* 0x000fe20000410000 */
[----:B------:R-:W-:Y:S01]  /*0fd0*/  SHF.L.U32 R225, R5, 0x10, RZ ;  /* 0x0000001005e17819 */ /* 0x000fe200000006ff */
[----:B------:R-:W-:Y:S01]  /*0fe0*/  FMUL.FTZ R199, R199, R188 ;  /* 0x000000bcc7c77220 */ /* 0x000fe20000410000 */
[----:B------:R-:W-:Y:S01]  /*0ff0*/  SHF.L.U32 R4, R0, 0x10, RZ ;  /* 0x0000001000047819 */ /* 0x000fe200000006ff */
[C---:B------:R-:W-:Y:S01]  /*1000*/  FMUL.FTZ R163, R206.reuse, R223 ;  /* 0x000000dfcea37220 */ /* 0x040fe20000410000 */
[----:B------:R-:W-:Y:S01]  /*1010*/  SHF.L.U32 R166, R75, 0x10, RZ ;  /* 0x000000104ba67819 */ /* 0x000fe200000006ff */
[----:B------:R-:W-:Y:S01]  /*1020*/  FADD.FTZ R200, -R183, R169 ;  /* 0x000000a9b7c87221 */ /* 0x000fe20000010100 */
[----:B------:R-:W-:Y:S01]  /*1030*/  SHF.L.U32 R5, R65, 0x10, RZ ;  /* 0x0000001041057819 */ /* 0x000fe200000006ff */
[----:B------:R-:W-:Y:S01]  /*1040*/  FADD.FTZ R181, -R183, R9 ;  /* 0x00000009b7b57221 */ /* 0x000fe20000010100 */
[----:B------:R-:W-:Y:S01]  /*1050*/  FMUL.FTZ R201, R206, R201 ;  /* 0x000000c9cec97220 */ /* 0x000fe20000410000 */
[----:B------:R-:W-:Y:S01]  /*1060*/  PRMT R178, R6, 0x7632, R178 ;  /* 0x0000763206b27816 */ /* 0x000fe200000000b2 */
[----:B------:R-:W-:Y:S01]  /*1070*/  FFMA.FTZ R143, R156, R158, R143 ;  /* 0x0000009e9c8f7223 */ /* 0x000fe2000001008f */
[----:B------:R-:W-:Y:S01]  /*1080*/  SHF.L.U32 R203, R6, 0x10, RZ ;  /* 0x0000001006cb7819 */ /* 0x000fe200000006ff */
[----:B------:R-:W-:Y:S01]  /*1090*/  FADD.FTZ R111, R111, R158 ;  /* 0x0000009e6f6f7221 */ /* 0x000fe20000010000 */
[----:B------:R-:W-:Y:S01]  /*10a0*/  PRMT R6, R65, 0x7632, R6 ;  /* 0x0000763241067816 */ /* 0x000fe20000000006 */
[-C--:B------:R-:W-:Y:S01]  /*10b0*/  FMUL.FTZ R158, R160, R165.reuse ;  /* 0x000000a5a09e7220 */ /* 0x080fe20000410000 */
[----:B------:R-:W-:Y:S01]  /*10c0*/  PRMT R9, R66, 0x7632, R9 ;  /* 0x0000763242097816 */ /* 0x000fe20000000009 */
[----:B------:R-:W-:Y:S01]  /*10d0*/  FADD.FTZ R104, R104, R165 ;  /* 0x000000a568687221 */ /* 0x000fe20000010000 */
[----:B------:R-:W-:Y:S01]  /*10e0*/  FFMA.FTZ R136, R161, R165, R136 ;  /* 0x000000a5a1887223 */ /* 0x000fe20000010088 */
[----:B------:R-:W-:Y:S01]  /*10f0*/  FMUL.FTZ R198, R198, R4 ;  /* 0x00000004c6c67220 */ /* 0x000fe20000410000 */
[-C--:B------:R-:W-:Y:S01]  /*1100*/  FMUL.FTZ R160, R166, R167.reuse ;  /* 0x000000a7a6a07220 */ /* 0x080fe20000410000 */
[----:B------:R-:W-:Y:S01]  /*1110*/  FADD.FTZ R106, R106, R167 ;  /* 0x000000a76a6a7221 */ /* 0x000fe20000010000 */
[----:B------:R-:W-:Y:S01]  /*1120*/  FFMA.FTZ R138, R163, R167, R138 ;  /* 0x000000a7a38a7223 */ /* 0x000fe2000001008a */
[----:B------:R-:W-:Y:S01]  /*1130*/  FADD.FTZ R165, RZ, R199 ;  /* 0x000000c7ffa57221 */ /* 0x000fe20000010000 */
[----:B------:R-:W-:Y:S01]  /*1140*/  FMUL.FTZ R196, R5, R182 ;  /* 0x000000b605c47220 */ /* 0x000fe20000410000 */
[----:B------:R-:W-:Y:S01]  /*1150*/  FMUL.FTZ R200, R206, R200 ;  /* 0x000000c8cec87220 */ /* 0x000fe20000410000 */
[----:B------:R-:W-:Y:S01]  /*1160*/  FFMA.FTZ R167, R201, R199, RZ ;  /* 0x000000c7c9a77223 */ /* 0x000fe200000100ff */
[----:B------:R-:W-:Y:S01]  /*1170*/  SHF.L.U32 R5, R6, 0x10, RZ ;  /* 0x0000001006057819 */ /* 0x000fe200000006ff */
[----:B------:R-:W-:Y:S01]  /*1180*/  FADD.FTZ R3, -R183, R171 ;  /* 0x000000abb7037221 */ /* 0x000fe20000010100 */
[----:B------:R-:W-:Y:S01]  /*1190*/  SHF.L.U32 R9, R9, 0x10, RZ ;  /* 0x0000001009097819 */ /* 0x000fe200000006ff */
[----:B------:R-:W-:Y:S01]  /*11a0*/  FMUL.FTZ R6, R206, R243 ;  /* 0x000000f3ce067220 */ /* 0x000fe20000410000 */
[----:B------:R-:W-:Y:S01]  /*11b0*/  SHF.L.U32 R168, R168, 0x10, RZ ;  /* 0x00000010a8a87819 */ /* 0x000fe200000006ff */
[----:B------:R-:W-:Y:S01]  /*11c0*/  FADD.FTZ R165, R165, R198 ;  /* 0x000000c6a5a57221 */ /* 0x000fe20000010000 */
[----:B------:R-:W-:Y:S01]  /*11d0*/  SHF.L.U32 R2, R2, 0x10, RZ ;  /* 0x0000001002027819 */ /* 0x000fe200000006ff */
[----:B------:R-:W-:Y:S01]  /*11e0*/  FMUL.FTZ R197, R206, R197 ;  /* 0x000000c5cec57220 */ /* 0x000fe20000410000 */
[C---:B------:R-:W-:Y:S01]  /*11f0*/  FFMA.FTZ R166, R200.reuse, R198, R167 ;  /* 0x000000c6c8a67223 */ /* 0x040fe200000100a7 */
[----:B------:R-:W-:Y:S01]  /*1200*/  FFMA.FTZ R81, R200, R4, R81 ;  /* 0x00000004c8517223 */ /* 0x000fe20000010051 */
[----:B------:R-:W-:Y:S01]  /*1210*/  FADD.FTZ R125, R125, R4 ;  /* 0x000000047d7d7221 */ /* 0x000fe20000010000 */
[----:B------:R-:W-:Y:S01]  /*1220*/  FADD.FTZ R185, -R183, R17 ;  /* 0x00000011b7b97221 */ /* 0x000fe20000010100 */
[----:B------:R-:W-:Y:S01]  /*1230*/  FMUL.FTZ R0, R206, R3 ;  /* 0x00000003ce007220 */ /* 0x000fe20000410000 */
[----:B------:R-:W-:Y:S01]  /*1240*/  SHF.L.U32 R4, R66, 0x10, RZ ;  /* 0x0000001042047819 */ /* 0x000fe200000006ff */
[-C--:B------:R-:W-:Y:S01]  /*1250*/  FMUL.FTZ R9, R9, R168.reuse ;  /* 0x000000a809097220 */ /* 0x080fe20000410000 */
[----:B------:R-:W-:Y:S01]  /*1260*/  FADD.FTZ R121, R121, R168 ;  /* 0x000000a879797221 */ /* 0x000fe20000010000 */
[----:B------:R-:W-:Y:S01]  /*1270*/  FFMA.FTZ R85, R6, R168, R85 ;  /* 0x000000a806557223 */ /* 0x000fe20000010055 */
[----:B------:R-:W-:Y:S01]  /*1280*/  FADD.FTZ R187, -R183, R19 ;  /* 0x00000013b7bb7221 */ /* 0x000fe20000010100 */
[----:B------:R-:W-:Y:S01]  /*1290*/  FMUL.FTZ R3, R5, R2 ;  /* 0x0000000205037220 */ /* 0x000fe20000410000 */
[----:B------:R-:W-:Y:S01]  /*12a0*/  PRMT R17, R68, 0x7632, R17 ;  /* 0x0000763244117816 */ /* 0x000fe20000000011 */
[----:B------:R-:W-:Y:S01]  /*12b0*/  FADD.FTZ R168, R165, R196 ;  /* 0x000000c4a5a87221 */ /* 0x000fe20000010000 */
[----:B------:R-:W-:Y:S01]  /*12c0*/  PRMT R19, R69, 0x7632, R19 ;  /* 0x0000763245137816 */ /* 0x000fe20000000013 */
[----:B------:R-:W-:Y:S01]  /*12d0*/  FFMA.FTZ R165, R197, R196, R166 ;  /* 0x000000c4c5a57223 */ /* 0x000fe200000100a6 */
[----:B------:R-:W-:Y:S01]  /*12e0*/  FFMA.FTZ R83, R0, R2, R83 ;  /* 0x0000000200537223 */ /* 0x000fe20000010053 */
[----:B------:R-:W-:Y:S01]  /*12f0*/  FADD.FTZ R127, R127, R2 ;  /* 0x000000027f7f7221 */ /* 0x000fe20000010000 */
[----:B------:R-:W-:Y:S01]  /*1300*/  FADD.FTZ R171, -R183, R14 ;  /* 0x0000000eb7ab7221 */ /* 0x000fe20000010100 */
[----:B------:R-:W-:Y:S01]  /*1310*/  FMUL.FTZ R2, R4, R235 ;  /* 0x000000eb04027220 */ /* 0x000fe20000410000 */
[----:B------:R-:W-:Y:S01]  /*1320*/  SHF.L.U32 R17, R17, 0x10, RZ ;  /* 0x0000001011117819 */ /* 0x000fe200000006ff */
[----:B------:R-:W-:Y:S01]  /*1330*/  FADD.FTZ R167, R168, R3 ;  /* 0x00000003a8a77221 */ /* 0x000fe20000010000 */
[----:B------:R-:W-:Y:S01]  /*1340*/  SHF.L.U32 R172, R172, 0x10, RZ ;  /* 0x00000010acac7819 */ /* 0x000fe200000006ff */
[C---:B------:R-:W-:Y:S01]  /*1350*/  FMUL.FTZ R5, R206.reuse, R184 ;  /* 0x000000b8ce057220 */ /* 0x040fe20000410000 */
[----:B------:R-:W-:Y:S01]  /*1360*/  SHF.L.U32 R19, R19, 0x10, RZ ;  /* 0x0000001013137819 */ /* 0x000fe200000006ff */
[----:B------:R-:W-:Y:S01]  /*1370*/  FMUL.FTZ R14, R206, R205 ;  /* 0x000000cdce0e7220 */ /* 0x000fe20000410000 */
[----:B------:R-:W-:Y:S01]  /*1380*/  SHF.L.U32 R170, R170, 0x10, RZ ;  /* 0x00000010aaaa7819 */ /* 0x000fe200000006ff */
[----:B------:R-:W-:Y:S01]  /*1390*/  FFMA.FTZ R166, R0, R3, R165 ;  /* 0x0000000300a67223 */ /* 0x000fe200000100a5 */
[----:B------:R-:W-:Y:S01]  /*13a0*/  FMUL.FTZ R16, R206, R227 ;  /* 0x000000e3ce107220 */ /* 0x000fe20000410000 */
[----:B------:R-:W-:-:S02]  /*13b0*/  SHF.L.U32 R4, R67, 0x10, RZ ;  /* 0x0000001043047819 */ /* 0x000fc400000006ff */
[----:B------:R-:W-:Y:S01]  /*13c0*/  SHF.L.U32 R184, R164, 0x10, RZ ;  /* 0x00000010a4b87819 */ /* 0x000fe200000006ff */
[----:B------:R-:W-:Y:S01]  /*13d0*/  FADD.FTZ R164, R167, R2 ;  /* 0x00000002a7a47221 */ /* 0x000fe20000010000 */
[-C--:B------:R-:W-:Y:S01]  /*13e0*/  FMUL.FTZ R17, R17, R172.reuse ;  /* 0x000000ac11117220 */ /* 0x080fe20000410000 */
[----:B------:R-:W-:Y:S01]  /*13f0*/  FFMA.FTZ R89, R14, R172, R89 ;  /* 0x000000ac0e597223 */ /* 0x000fe20000010059 */
[----:B------:R-:W-:Y:S01]  /*1400*/  FADD.FTZ R117, R117, R172 ;  /* 0x000000ac75757221 */ /* 0x000fe20000010000 */
[----:B------:R-:W-:Y:S01]  /*1410*/  FFMA.FTZ R167, R5, R2, R166 ;  /* 0x0000000205a77223 */ /* 0x000fe200000100a6 */
[-C--:B------:R-:W-:Y:S01]  /*1420*/  FMUL.FTZ R19, R19, R170.reuse ;  /* 0x000000aa13137220 */ /* 0x080fe20000410000 */
[----:B------:R-:W-:Y:S01]  /*1430*/  FFMA.FTZ R91, R16, R170, R91 ;  /* 0x000000aa105b7223 */ /* 0x000fe2000001005b */
[--C-:B------:R-:W-:Y:S01]  /*1440*/  FADD.FTZ R119, R119, R170.reuse ;  /* 0x000000aa77777221 */ /* 0x100fe20000010000 */
[----:B------:R-:W-:Y:S01]  /*1450*/  SHF.L.U32 R172, R162, 0x10, RZ ;  /* 0x00000010a2ac7819 */ /* 0x000fe200000006ff */
[----:B------:R-:W-:Y:S01]  /*1460*/  FMUL.FTZ R162, R206, R185 ;  /* 0x000000b9cea27220 */ /* 0x000fe20000410000 */
[----:B------:R-:W-:Y:S01]  /*1470*/  PRMT R170, R74, 0x7632, R170 ;  /* 0x000076324aaa7816 */ /* 0x000fe200000000aa */
[----:B------:R-:W-:Y:S01]  /*1480*/  FMUL.FTZ R4, R4, R233 ;  /* 0x000000e904047220 */ /* 0x000fe20000410000 */
[C---:B------:R-:W-:Y:S01]  /*1490*/  PRMT R180, R7.reuse, 0x7632, R180 ;  /* 0x0000763207b47816 */ /* 0x040fe200000000b4 */
[----:B------:R-:W-:Y:S01]  /*14a0*/  FADD.FTZ R185, R164, R9 ;  /* 0x00000009a4b97221 */ /* 0x000fe20000010000 */
[----:B------:R-:W-:Y:S01]  /*14b0*/  SHF.L.U32 R189, R7, 0x10, RZ ;  /* 0x0000001007bd7819 */ /* 0x000fe200000006ff */
[----:B------:R-:W-:Y:S01]  /*14c0*/  FMUL.FTZ R7, R206, R186 ;  /* 0x000000bace077220 */ /* 0x000fe20000410000 */
[----:B------:R-:W-:Y:S01]  /*14d0*/  FFMA.FTZ R166, R6, R9, R167 ;  /* 0x0000000906a67223 */ /* 0x000fe200000100a7 */
[----:B------:R-:W-:Y:S01]  /*14e0*/  FADD.FTZ R175, -R183, R10 ;  /* 0x0000000ab7af7221 */ /* 0x000fe20000010100 */
[----:B------:R-:W-:Y:S01]  /*14f0*/  SHF.L.U32 R10, R68, 0x10, RZ ;  /* 0x00000010440a7819 */ /* 0x000fe200000006ff */
[----:B------:R-:W-:Y:S01]  /*1500*/  FADD.FTZ R168, R185, R4 ;  /* 0x00000004b9a87221 */ /* 0x000fe20000010000 */
[----:B------:R-:W-:Y:S01]  /*1510*/  SHF.L.U32 R170, R170, 0x10, RZ ;  /* 0x00000010aaaa7819 */ /* 0x000fe200000006ff */
[----:B------:R-:W-:Y:S01]  /*1520*/  FFMA.FTZ R185, R7, R4, R166 ;  /* 0x0000000407b97223 */ /* 0x000fe200000100a6 */
[C---:B------:R-:W-:Y:S01]  /*1530*/  FADD.FTZ R169, -R183.reuse, R12 ;  /* 0x0000000cb7a97221 */ /* 0x040fe20000010100 */
[C---:B------:R-:W-:Y:S01]  /*1540*/  FADD.FTZ R179, -R183.reuse, R15 ;  /* 0x0000000fb7b37221 */ /* 0x040fe20000010100 */
[----:B------:R-:W-:Y:S01]  /*1550*/  FMUL.FTZ R164, R206, R187 ;  /* 0x000000bbcea47220 */ /* 0x000fe20000410000 */
[----:B------:R-:W-:Y:S01]  /*1560*/  FADD.FTZ R183, -R183, R11 ;  /* 0x0000000bb7b77221 */ /* 0x000fe20000010100 */
[----:B------:R-:W-:Y:S01]  /*1570*/  FMUL.FTZ R10, R10, R251 ;  /* 0x000000fb0a0a7220 */ /* 0x000fe20000410000 */
[----:B------:R-:W-:Y:S01]  /*1580*/  FMUL.FTZ R165, R170, R172 ;  /* 0x000000acaaa57220 */ /* 0x000fe20000410000 */
[----:B------:R-:W-:Y:S01]  /*1590*/  FADD.FTZ R187, R168, R13 ;  /* 0x0000000da8bb7221 */ /* 0x000fe20000010000 */
[----:B------:R-:W-:Y:S01]  /*15a0*/  FMUL.FTZ R11, R206, R247 ;  /* 0x000000f7ce0b7220 */ /* 0x000fe20000410000 */
[----:B------:R-:W-:Y:S01]  /*15b0*/  FFMA.FTZ R170, R8, R13, R185 ;  /* 0x0000000d08aa7223 */ /* 0x000fe200000100b9 */
[----:B------:R-:W-:Y:S01]  /*15c0*/  SHF.L.U32 R12, R69, 0x10, RZ ;  /* 0x00000010450c7819 */ /* 0x000fe200000006ff */
[----:B------:R-:W-:-:S02]  /*15d0*/  FADD.FTZ R168, R187, R10 ;  /* 0x0000000abba87221 */ /* 0x000fc40000010000 */
        /* <DEDUP_REMOVED lines=10> */
[----:B------:R-:W-:Y:S01]  /*1680*/  FFMA.FTZ R82, R197, R182, R82 ;  /* 0x000000b6c5527223 */ /* 0x000fe20000010052 */
[----:B------:R-:W-:Y:S01]  /*1690*/  FADD.FTZ R187, R170, R19 ;  /* 0x00000013aabb7221 */ /* 0x000fe20000010000 */
[--C-:B------:R-:W-:Y:S01]  /*16a0*/  FADD.FTZ R126, R126, R182.reuse ;  /* 0x000000b67e7e7221 */ /* 0x100fe20000010000 */
[----:B------:R-:W-:Y:S01]  /*16b0*/  FFMA.FTZ R170, R16, R19, R185 ;  /* 0x0000001310aa7223 */ /* 0x000fe200000100b9 */
[----:B------:R-:W-:Y:S01]  /*16c0*/  PRMT R182, R75, 0x7632, R182 ;  /* 0x000076324bb67816 */ /* 0x000fe200000000b6 */
[----:B------:R-:W-:Y:S01]  /*16d0*/  FMUL.FTZ R168, R172, R225 ;  /* 0x000000e1aca87220 */ /* 0x000fe20000410000 */
[----:B------:R-:W-:Y:S01]  /*16e0*/  FADD.FTZ R172, R187, R18 ;  /* 0x00000012bbac7221 */ /* 0x000fe20000010000 */
[----:B------:R-:W-:Y:S01]  /*16f0*/  FFMA.FTZ R185, R21, R18, R170 ;  /* 0x0000001215b97223 */ /* 0x000fe200000100aa */
[----:B------:R-:W-:-:S02]  /*1700*/  SHF.L.U32 R182, R182, 0x10, RZ ;  /* 0x00000010b6b67819 */ /* 0x000fc400000006ff */
[----:B------:R-:W-:Y:S01]  /*1710*/  FADD.FTZ R187, R172, R25 ;  /* 0x00000019acbb7221 */ /* 0x000fe20000010000 */
[----:B------:R-:W-:Y:S02]  /*1720*/  FFMA.FTZ R172, R22, R25, R185 ;  /* 0x0000001916ac7223 */ /* 0x000fe400000100b9 */
[----:B------:R-:W-:Y:S01]  /*1730*/  FMUL.FTZ R167, R182, R184 ;  /* 0x000000b8b6a77220 */ /* 0x000fe20000410000 */
[----:B------:R-:W-:Y:S01]  /*1740*/  FADD.FTZ R182, R187, R20 ;  /* 0x00000014bbb67221 */ /* 0x000fe20000010000 */
[----:B------:R-:W-:Y:S01]  /*1750*/  FFMA.FTZ R185, R23, R20, R172 ;  /* 0x0000001417b97223 */ /* 0x000fe200000100ac */
[----:B------:R-:W-:Y:S02]  /*1760*/  FMUL.FTZ R27, R206, R219 ;  /* 0x000000dbce1b7220 */ /* 0x000fe40000410000 */
[----:B------:R-:W-:Y:S01]  /*1770*/  FADD.FTZ R187, R182, R29 ;  /* 0x0000001db6bb7221 */ /* 0x000fe20000010000 */
[----:B------:R-:W-:Y:S01]  /*1780*/  FFMA.FTZ R186, R24, R29, R185 ;  /* 0x0000001d18ba7223 */ /* 0x000fe200000100b9 */
        /* <DEDUP_REMOVED lines=10> */
[----:B------:R-:W-:-:S03]  /*1830*/  FFMA.FTZ R185, R31, R28, R182 ;  /* 0x0000001c1fb97223 */ /* 0x000fc600000100b6 */
[----:B------:R-:W-:Y:S01]  /*1840*/  FADD.FTZ R187, R184, R159 ;  /* 0x0000009fb8bb7221 */ /* 0x000fe20000010000 */
[----:B------:R-:W-:-:S03]  /*1850*/  FFMA.FTZ R182, R156, R159, R185 ;  /* 0x0000009f9cb67223 */ /* 0x000fc600000100b9 */
[----:B------:R-:W-:Y:S01]  /*1860*/  FADD.FTZ R184, R187, R158 ;  /* 0x0000009ebbb87221 */ /* 0x000fe20000010000 */
[----:B------:R-:W-:Y:S01]  /*1870*/  FFMA.FTZ R185, R161, R158, R182 ;  /* 0x0000009ea1b97223 */ /* 0x000fe200000100b6 */
[----:B------:R-:W-:Y:S02]  /*1880*/  SHF.L.U32 R194, R176, 0x10, RZ ;  /* 0x00000010b0c27819 */ /* 0x000fe400000006ff */
[----:B------:R-:W-:Y:S01]  /*1890*/  FADD.FTZ R187, R184, R165 ;  /* 0x000000a5b8bb7221 */ /* 0x000fe20000010000 */
[----:B------:R-:W-:Y:S01]  /*18a0*/  FFMA.FTZ R176, R162, R165, R185 ;  /* 0x000000a5a2b07223 */ /* 0x000fe200000100b9 */
[C---:B------:R-:W-:Y:S02]  /*18b0*/  SHF.L.U32 R166, R76.reuse, 0x10, RZ ;  /* 0x000000104ca67819 */ /* 0x040fe400000006ff */
[----:B------:R-:W-:Y:S01]  /*18c0*/  PRMT R186, R76, 0x7632, R186 ;  /* 0x000076324cba7816 */ /* 0x000fe200000000ba */
[----:B------:R-:W-:Y:S01]  /*18d0*/  FADD.FTZ R182, R187, R160 ;  /* 0x000000a0bbb67221 */ /* 0x000fe20000010000 */
[----:B------:R-:W-:Y:S01]  /*18e0*/  FFMA.FTZ R185, R163, R160, R176 ;  /* 0x000000a0a3b97223 */ /* 0x000fe200000100b0 */
[----:B------:R-:W-:Y:S01]  /*18f0*/  FFMA.FTZ R80, R201, R188, R80 ;  /* 0x000000bcc9507223 */ /* 0x000fe20000010050 */
[----:B------:R-:W-:Y:S01]  /*1900*/  FADD.FTZ R124, R124, R188 ;  /* 0x000000bc7c7c7221 */ /* 0x000fe20000010000 */
[----:B------:R-:W-:Y:S01]  /*1910*/  FMUL.FTZ R175, R206, R175 ;  /* 0x000000afceaf7220 */ /* 0x000fe20000410000 */
[----:B------:R-:W-:Y:S01]  /*1920*/  SHF.L.U32 R186, R186, 0x10, RZ ;  /* 0x00000010baba7819 */ /* 0x000fe200000006ff */
[----:B------:R-:W-:Y:S01]  /*1930*/  FMUL.FTZ R166, R166, R231 ;  /* 0x000000e7a6a67220 */ /* 0x000fe20000410000 */
[----:B------:R-:W-:Y:S01]  /*1940*/  SHF.L.U32 R188, R174, 0x10, RZ ;  /* 0x00000010aebc7819 */ /* 0x000fe200000006ff */
[----:B------:R-:W-:Y:S01]  /*1950*/  FADD.FTZ R187, R182, R167 ;  /* 0x000000a7b6bb7221 */ /* 0x000fe20000010000 */
[----:B------:R-:W-:Y:S01]  /*1960*/  FMUL.FTZ R169, R206, R169 ;  /* 0x000000a9cea97220 */ /* 0x000fe20000410000 */
[----:B------:R-:W-:Y:S01]  /*1970*/  FFMA.FTZ R184, R164, R167, R185 ;  /* 0x000000a7a4b87223 */ /* 0x000fe200000100b9 */
[----:B------:R-:W-:Y:S01]  /*1980*/  FFMA.FTZ R130, R175, R189, R130 ;  /* 0x000000bdaf827223 */ /* 0x000fe20000010082 */
[--C-:B------:R-:W-:Y:S01]  /*1990*/  FADD.FTZ R98, R98, R189.reuse ;  /* 0x000000bd62627221 */ /* 0x100fe20000010000 */
[----:B------:R-:W-:Y:S01]  /*19a0*/  FMUL.FTZ R174, R206, R177 ;  /* 0x000000b1ceae7220 */ /* 0x000fe20000410000 */
[----:B------:R-:W-:Y:S01]  /*19b0*/  PRMT R189, R77, 0x7632, R189 ;  /* 0x000076324dbd7816 */ /* 0x000fe200000000bd */
        /* <DEDUP_REMOVED lines=60> */
[----:B------:R-:W-:Y:S06]  /*1d80*/  BRA `(.L_x_6324) ;  /* 0x0000000000f07947 */ /* 0x000fec0003800000 */
.L_x_6323:
        /* <DEDUP_REMOVED lines=8> */
[----:B------:R-:W1:Y:S01]  /*1e10*/  @P3 LDC R183, c[0x0][0x388] ;  /* 0x0000e200ffb73b82 */ /* 0x000e620000000800 */
[----:B------:R-:W-:-:S05]  /*1e20*/  @P3 IADD3 R182, PT, PT, R191, -0x1, RZ ;  /* 0xffffffffbfb63810 */ /* 0x000fca0007ffe0ff */
[----:B-1----:R-:W-:-:S05]  /*1e30*/  @P3 IMAD R182, R182, R183, RZ ;  /* 0x000000b7b6b63224 */ /* 0x002fca00078e02ff */
[----:B------:R-:W-:-:S04]  /*1e40*/  @P3 SHF.R.S32.HI R183, RZ, 0x1f, R182 ;  /* 0x0000001fffb73819 */ /* 0x000fc800000114b6 */
[----:B------:R-:W-:-:S04]  /*1e50*/  @P3 LEA.HI R183, R183, R182, RZ, 0x3 ;  /* 0x000000b6b7b73211 */ /* 0x000fc800078f18ff */
[----:B------:R-:W-:Y:S01]  /*1e60*/  @P3 LEA.HI.SX32 R193, R183, R190, 0x1d ;  /* 0x000000beb7c13211 */ /* 0x000fe200078feaff */
        /* <DEDUP_REMOVED lines=14> */
.L_x_6325:
        /* <DEDUP_REMOVED lines=9> */
[C---:B------:R-:W-:Y:S02]  /*1fe0*/  IADD3 R187, PT, PT, R189.reuse, 0x20, RZ ;  /* 0x00000020bdbb7810 */ /* 0x040fe40007ffe0ff */
[C---:B------:R-:W-:Y:S02]  /*1ff0*/  IADD3 R185, PT, PT, R189.reuse, 0x40, RZ ;  /* 0x00000040bdb97810 */ /* 0x040fe40007ffe0ff */
[----:B------:R-:W-:Y:S01]  /*2000*/  IADD3 R33, PT, PT, R189, 0x60, RZ ;  /* 0x00000060bd217810 */ /* 0x000fe20007ffe0ff */
[----:B-1----:R-:W-:-:S04]  /*2010*/  IMAD.WIDE.U32 R192, R193, 0x8, R210 ;  /* 0x00000008c1c07825 */ /* 0x002fc800078e00d2 */
[--C-:B------:R-:W-:Y:S02]  /*2020*/  IMAD.WIDE.U32 R214, R215, 0x8, R210.reuse ;  /* 0x00000008d7d67825 */ /* 0x100fe400078e00d2 */
[----:B------:R-:W5:Y:S02]  /*2030*/  LDG.E.64 R192, desc[UR6][R192.64] ;  /* 0x00000006c0c07981 */ /* 0x000f64000c1e1b00 */
[--C-:B------:R-:W-:Y:S02]  /*2040*/  IMAD.WIDE.U32 R212, R213, 0x8, R210.reuse ;  /* 0x00000008d5d47825 */ /* 0x100fe400078e00d2 */
[----:B------:R-:W5:Y:S02]  /*2050*/  LDG.E.64 R214, desc[UR6][R214.64] ;  /* 0x00000006d6d67981 */ /* 0x000f64000c1e1b00 */
[----:B------:R-:W-:Y:S02]  /*2060*/  IMAD.WIDE.U32 R210, R35, 0x8, R210 ;  /* 0x0000000823d27825 */ /* 0x000fe400078e00d2 */
[----:B------:R-:W5:Y:S02]  /*2070*/  LDG.E.64 R212, desc[UR6][R212.64] ;  /* 0x00000006d4d47981 */ /* 0x000f64000c1e1b00 */
[----:B--2---:R-:W-:-:S02]  /*2080*/  IMAD.WIDE.U32 R188, R189, 0x20, R182 ;  /* 0x00000020bdbc7825 */ /* 0x004fc400078e00b6 */
[----:B------:R-:W5:Y:S02]  /*2090*/  LDG.E.64 R210, desc[UR6][R210.64] ;  /* 0x00000006d2d27981 */ /* 0x000f64000c1e1b00 */
[--C-:B------:R-:W-:Y:S02]  /*20a0*/  IMAD.WIDE.U32 R186, R187, 0x20, R182.reuse ;  /* 0x00000020bbba7825 */ /* 0x100fe400078e00b6 */
[----:B------:R1:W5:Y:S02]  /*20b0*/  LDG.E.128 R60, desc[UR6][R188.64] ;  /* 0x00000006bc3c7981 */ /* 0x000364000c1e1d00 */
[--C-:B------:R-:W-:Y:S02]  /*20c0*/  IMAD.WIDE.U32 R184, R185, 0x20, R182.reuse ;  /* 0x00000020b9b87825 */ /* 0x100fe400078e00b6 */
[----:B------:R1:W5:Y:S02]  /*20d0*/  LDG.E.128 R56, desc[UR6][R188.64+0x10] ;  /* 0x00001006bc387981 */ /* 0x000364000c1e1d00 */
[----:B------:R-:W-:-:S02]  /*20e0*/  IMAD.WIDE.U32 R182, R33, 0x20, R182 ;  /* 0x0000002021b67825 */ /* 0x000fc400078e00b6 */
[----:B------:R1:W5:Y:S04]  /*20f0*/  LDG.E.128 R52, desc[UR6][R186.64] ;  /* 0x00000006ba347981 */ /* 0x000368000c1e1d00 */
[----:B------:R1:W5:Y:S04]  /*2100*/  LDG.E.128 R48, desc[UR6][R186.64+0x10] ;  /* 0x00001006ba307981 */ /* 0x000368000c1e1d00 */
[----:B------:R1:W5:Y:S04]  /*2110*/  LDG.E.128 R44, desc[UR6][R184.64] ;  /* 0x00000006b82c7981 */ /* 0x000368000c1e1d00 */
[----:B------:R1:W5:Y:S04]  /*2120*/  LDG.E.128 R40, desc[UR6][R184.64+0x10] ;  /* 0x00001006b8287981 */ /* 0x000368000c1e1d00 */
[----:B------:R1:W5:Y:S04]  /*2130*/  LDG.E.128 R36, desc[UR6][R182.64] ;  /* 0x00000006b6247981 */ /* 0x000368000c1e1d00 */
[----:B------:R1:W5:Y:S02]  /*2140*/  LDG.E.128 R32, desc[UR6][R182.64+0x10] ;  /* 0x00001006b6207981 */ /* 0x000364000c1e1d00 */
.L_x_6324:
[----:B------:R-:W-:Y:S05]  /*2150*/  BSYNC.RECONVERGENT B1 ;  /* 0x0000000000017941 */ /* 0x000fea0003800200 */
.L_x_6322:
[----:B------:R-:W-:-:S03]  /*2160*/  UMOV UR4, 0xffffffff ;  /* 0xffffffff00047882 */ /* 0x000fc60000000000 */
[----:B------:R-:W-:Y:S05]  /*2170*/  BRA.DIV UR4, `(.L_x_6326) ;  /* 0x0000007204807947 */ /* 0x000fea000b800000 */
[----:B-1----:R-:W1:Y:S04]  /*2180*/  SHFL.BFLY PT, R183, R194, 0x1, 0x1f ;  /* 0x0c201f00c2b77f89 */ /* 0x002e6800000e0000 */
        /* <DEDUP_REMOVED lines=17> */
.L_x_6415:
[----:B------:R-:W-:Y:S01]  /*22a0*/  ISETP.NE.U32.AND P0, PT, R216, RZ, PT ;  /* 0x000000ffd800720c */ /* 0x000fe20003f05070 */
[----:B------:R-:W-:Y:S01]  /*22b0*/  IMAD R184, R204, UR9, RZ ;  /* 0x00000009ccb87c24 */ /* 0x000fe2000f8e02ff */
[----:B------:R-:W-:Y:S01]  /*22c0*/  @P3 IADD3 R191, PT, PT, R191, -0x1, RZ ;  /* 0xffffffffbfbf3810 */ /* 0x000fe20007ffe0ff */
[----:B--2---:R-:W-:Y:S01]  /*22d0*/  FADD.FTZ R183, R188, R183 ;  /* 0x000000b7bcb77221 */ /* 0x004fe20000010000 */
[----:B------:R-:W-:Y:S01]  /*22e0*/  ISETP.NE.AND.EX P0, PT, R209, RZ, PT, P0 ;  /* 0x000000ffd100720c */ /* 0x000fe20003f05300 */
[----:B---3--:R-:W-:Y:S01]  /*22f0*/  FADD.FTZ R182, R189, R182 ;  /* 0x000000b6bdb67221 */ /* 0x008fe20000010000 */
[----:B------:R-:W-:Y:S01]  /*2300*/  SHF.R.S32.HI R185, RZ, 0x1f, R184 ;  /* 0x0000001fffb97819 */ /* 0x000fe200000114b8 */
[----:B------:R-:W-:Y:S02]  /*2310*/  @P3 IMAD R191, R191, UR9, RZ ;  /* 0x00000009bfbf3c24 */ /* 0x000fe4000f8e02ff */
[----:B------:R-:W-:Y:S01]  /*2320*/  FMUL.FTZ R205, R183, UR10 ;  /* 0x0000000ab7cd7c20 */ /* 0x000fe20008410000 */
[----:B------:R-:W-:Y:S01]  /*2330*/  ISETP.NE.AND P1, PT, R202, RZ, PT ;  /* 0x000000ffca00720c */ /* 0x000fe20003f25270 */
[----:B------:R-:W-:Y:S01]  /*2340*/  BSSY.RECONVERGENT B1, `(.L_x_6327) ;  /* 0x0000192000017945 */ /* 0x000fe20003800200 */
[----:B------:R-:W-:Y:S01]  /*2350*/  LEA.HI R185, R185, R184, RZ, 0x3 ;  /* 0x000000b8b9b97211 */ /* 0x000fe200078f18ff */
[----:B------:R-:W-:Y:S01]  /*2360*/  HFMA2 R203, -RZ, RZ, 0, 0 ;  /* 0x00000000ffcb7431 */ /* 0x000fe200000001ff */
[----:B------:R-:W-:Y:S01]  /*2370*/  @P3 SHF.R.S32.HI R186, RZ, 0x1f, R191 ;  /* 0x0000001fffba3819 */ /* 0x000fe200000114bf */
[----:B------:R-:W-:Y:S01]  /*2380*/  FMUL.FTZ R208, R182, UR10 ;  /* 0x0000000ab6d07c20 */ /* 0x000fe20008410000 */
[----:B------:R-:W-:-:S02]  /*2390*/  LEA.HI.SX32 R194, R185, R190, 0x1d ;  /* 0x000000beb9c27211 */ /* 0x000fc400078feaff */
[----:B------:R-:W-:Y:S02]  /*23a0*/  @P3 LEA.HI R191, R186, R191, RZ, 0x3 ;  /* 0x000000bfbabf3211 */ /* 0x000fe400078f18ff */
[----:B------:R-:W-:Y:S02]  /*23b0*/  FSEL R205, R205, RZ, !P1 ;  /* 0x000000ffcdcd7208 */ /* 0x000fe40004800000 */
        /* <DEDUP_REMOVED lines=20> */
.L_x_6331:
[----:B------:R-:W-:Y:S05]  /*2500*/  BSYNC.RECONVERGENT B2 ;  /* 0x0000000000027941 */ /* 0x000fea0003800200 */
.L_x_6330:
        /* <DEDUP_REMOVED lines=13> */
.L_x_6333:
[----:B------:R-:W-:Y:S05]  /*25e0*/  BSYNC.RECONVERGENT B2 ;  /* 0x0000000000027941 */ /* 0x000fea0003800200 */
.L_x_6332:
        /* <DEDUP_REMOVED lines=13> */
.L_x_6335:
[----:B------:R-:W-:Y:S05]  /*26c0*/  BSYNC.RECONVERGENT B2 ;  /* 0x0000000000027941 */ /* 0x000fea0003800200 */
.L_x_6334:
        /* <DEDUP_REMOVED lines=13> */
.L_x_6337:
[----:B------:R-:W-:Y:S05]  /*27a0*/  BSYNC.RECONVERGENT B2 ;  /* 0x0000000000027941 */ /* 0x000fea0003800200 */
.L_x_6336:
        /* <DEDUP_REMOVED lines=13> */
.L_x_6339:
[----:B------:R-:W-:Y:S05]  /*2880*/  BSYNC.RECONVERGENT B2 ;  /* 0x0000000000027941 */ /* 0x000fea0003800200 */
.L_x_6338:
        /* <DEDUP_REMOVED lines=13> */
.L_x_6341:
[----:B------:R-:W-:Y:S05]  /*2960*/  BSYNC.RECONVERGENT B2 ;  /* 0x0000000000027941 */ /* 0x000fea0003800200 */
.L_x_6340:
        /* <DEDUP_REMOVED lines=13> */
.L_x_6343:
[----:B------:R-:W-:Y:S05]  /*2a40*/  BSYNC.RECONVERGENT B2 ;  /* 0x0000000000027941 */ /* 0x000fea0003800200 */
.L_x_6342:
        /* <DEDUP_REMOVED lines=14> */
.L_x_6329:
[----:B------:R-:W2:Y:S01]  /*2b30*/  @P3 LDC.64 R150, c[0x0][0x408] ;  /* 0x00010200ff963b82 */ /* 0x000ea20000000a00 */
[-CC-:B------:R-:W-:Y:S01]  /*2b40*/  FFMA.FTZ R148, R201, R208.reuse, R205.reuse ;  /* 0x000000d0c9947223 */ /* 0x180fe200000100cd */
[-CC-:B------:R-:W-:Y:S01]  /*2b50*/  FFMA.FTZ R153, R200, R208.reuse, R205.reuse ;  /* 0x000000d0c8997223 */ /* 0x180fe200000100cd */
[----:B------:R-:W-:Y:S01]  /*2b60*/  ISETP.GT.AND P0, PT, R207, RZ, PT ;  /* 0x000000ffcf00720c */ /* 0x000fe20003f04270 */
[-C--:B------:R-:W-:Y:S01]  /*2b70*/  FFMA.FTZ R185, R197, R208.reuse, R205 ;  /* 0x000000d0c5b97223 */ /* 0x080fe200000100cd */
[----:B------:R-:W-:Y:S01]  /*2b80*/  FADD.FTZ R149, R199, -R148 ;  /* 0x80000094c7957221 */ /* 0x000fe20000010000 */
[----:B------:R-:W-:Y:S01]  /*2b90*/  FADD.FTZ R183, R198, -R153 ;  /* 0x80000099c6b77221 */ /* 0x000fe20000010000 */
[----:B-----5:R-:W-:Y:S01]  /*2ba0*/  @P3 LOP3.LUT P1, RZ, R192, 0xff, RZ, 0xc0, !PT ;  /* 0x000000ffc0ff3812 */ /* 0x020fe2000782c0ff */
[----:B------:R-:W3:Y:S01]  /*2bb0*/  @P3 LDC.64 R154, c[0x0][0x408] ;  /* 0x00010200ff9a3b82 */ /* 0x000ee20000000a00 */
[C---:B------:R-:W-:Y:S01]  /*2bc0*/  FMUL.FTZ R149, R206.reuse, R149 ;  /* 0x00000095ce957220 */ /* 0x040fe20000410000 */
[----:B------:R-:W-:Y:S01]  /*2bd0*/  FMUL.FTZ R183, R206, R183 ;  /* 0x000000b7ceb77220 */ /* 0x000fe20000410000 */
[----:B------:R-:W-:Y:S01]  /*2be0*/  FADD.FTZ R185, R196, -R185 ;  /* 0x800000b9c4b97221 */ /* 0x000fe20000010000 */
[----:B------:R-:W-:Y:S01]  /*2bf0*/  @P3 LOP3.LUT P4, RZ, R192, 0xff00, RZ, 0xc0, !PT ;  /* 0x0000ff00c0ff3812 */ /* 0x000fe2000788c0ff */
[-CC-:B------:R-:W-:Y:S01]  /*2c00*/  FFMA.FTZ R190, R6, R208.reuse, R205.reuse ;  /* 0x000000d006be7223 */ /* 0x180fe200000100cd */
[----:B------:R-:W-:Y:S01]  /*2c10*/  FSEL R148, R149, RZ, P0 ;  /* 0x000000ff95947208 */ /* 0x000fe20000000000 */
[----:B------:R-:W-:Y:S01]  /*2c20*/  FMUL.FTZ R185, R206, R185 ;  /* 0x000000b9ceb97220 */ /* 0x000fe20000410000 */
[----:B------:R-:W4:Y:S01]  /*2c30*/  @P3 LDC.64 R152, c[0x0][0x408] ;  /* 0x00010200ff983b82 */ /* 0x000f220000000a00 */
[----:B------:R-:W-:Y:S01]  /*2c40*/  FSEL R149, R183, RZ, P0 ;  /* 0x000000ffb7957208 */ /* 0x000fe20000000000 */
[----:B------:R-:W-:Y:S01]  /*2c50*/  FFMA.FTZ R191, R7, R208, R205 ;  /* 0x000000d007bf7223 */ /* 0x000fe200000100cd */
[----:B------:R-:W-:-:S02]  /*2c60*/  @P3 LOP3.LUT P5, RZ, R193, 0xff00, RZ, 0xc0, !PT ;  /* 0x0000ff00c1ff3812 */ /* 0x000fc400078ac0ff */
[----:B------:R-:W-:Y:S01]  /*2c70*/  @P3 LOP3.LUT P6, RZ, R193, 0xff0000, RZ, 0xc0, !PT ;  /* 0x00ff0000c1ff3812 */ /* 0x000fe200078cc0ff */
[----:B------:R-:W-:Y:S01]  /*2c80*/  FADD.FTZ R191, R4, -R191 ;  /* 0x800000bf04bf7221 */ /* 0x000fe20000010000 */
[----:B--2---:R-:W-:Y:S01]  /*2c90*/  @P3 FMUL.FTZ R151, R148, R151 ;  /* 0x0000009794973220 */ /* 0x004fe20000410000 */
[----:B------:R-:W2:Y:S02]  /*2ca0*/  @P3 LDC.64 R182, c[0x0][0x408] ;  /* 0x00010200ffb63b82 */ /* 0x000ea40000000a00 */
[----:B------:R-:W-:Y:S01]  /*2cb0*/  FMUL.FTZ R191, R206, R191 ;  /* 0x000000bfcebf7220 */ /* 0x000fe20000410000 */
[----:B------:R-:W-:Y:S01]  /*2cc0*/  @P3 FMUL.FTZ R151, R151, R150 ;  /* 0x0000009697973220 */ /* 0x000fe20000410000 */
[----:B------:R-:W-:Y:S01]  /*2cd0*/  FSEL R150, R185, RZ, P0 ;  /* 0x000000ffb9967208 */ /* 0x000fe20000000000 */
[----:B---3--:R-:W-:-:S03]  /*2ce0*/  @P3 FMUL.FTZ R155, R149, R155 ;  /* 0x0000009b959b3220 */ /* 0x008fc60000410000 */
[----:B------:R-:W-:Y:S01]  /*2cf0*/  @P3 FSEL R151, R151, RZ, P1 ;  /* 0x000000ff97973208 */ /* 0x000fe20000800000 */
[----:B------:R-:W3:Y:S01]  /*2d00*/  @P3 LDC.64 R184, c[0x0][0x408] ;  /* 0x00010200ffb83b82 */ /* 0x000ee20000000a00 */
[----:B------:R-:W-:Y:S01]  /*2d10*/  @P3 LOP3.LUT P1, RZ, R192, 0xff0000, RZ, 0xc0, !PT ;  /* 0x00ff0000c0ff3812 */ /* 0x000fe2000782c0ff */
[----:B------:R-:W-:Y:S01]  /*2d20*/  @P3 FMUL.FTZ R154, R155, R154 ;  /* 0x0000009a9b9a3220 */ /* 0x000fe20000410000 */
[----:B------:R-:W-:Y:S01]  /*2d30*/  @P3 F2FP.BF16.F32.PACK_AB R151, RZ, R151 ;  /* 0x00000097ff97323e */ /* 0x000fe200000010ff */
[----:B------:R-:W-:Y:S01]  /*2d40*/  FADD.FTZ R155, R9, -R190 ;  /* 0x800000be099b7221 */ /* 0x000fe20000010000 */
[--C-:B------:R-:W-:Y:S01]  /*2d50*/  FFMA.FTZ R190, R8, R208, R205.reuse ;  /* 0x000000d008be7223 */ /* 0x100fe200000100cd */
[----:B----4-:R-:W-:Y:S01]  /*2d60*/  @P3 FMUL.FTZ R153, R150, R153 ;  /* 0x0000009996993220 */ /* 0x010fe20000410000 */
[----:B------:R-:W-:Y:S01]  /*2d70*/  @P3 FSEL R154, R154, RZ, P4 ;  /* 0x000000ff9a9a3208 */ /* 0x000fe20002000000 */
[----:B------:R-:W4:Y:S01]  /*2d80*/  @P3 LDC.64 R186, c[0x0][0x408] ;  /* 0x00010200ffba3b82 */ /* 0x000f220000000a00 */
[----:B------:R-:W-:Y:S01]  /*2d90*/  @P3 PRMT R144, R151, 0x7610, R144 ;  /* 0x0000761097903816 */ /* 0x000fe20000000090 */
[----:B------:R-:W-:Y:S01]  /*2da0*/  @P3 FMUL.FTZ R152, R153, R152 ;  /* 0x0000009899983220 */ /* 0x000fe20000410000 */
[----:B------:R-:W-:Y:S01]  /*2db0*/  @P3 F2FP.BF16.F32.PACK_AB R154, RZ, R154 ;  /* 0x0000009aff9a323e */ /* 0x000fe200000010ff */
[----:B------:R-:W-:Y:S01]  /*2dc0*/  FFMA.FTZ R153, R5, R208, R205 ;  /* 0x000000d005997223 */ /* 0x000fe200000100cd */
[----:B------:R-:W-:-:S02]  /*2dd0*/  @P3 LOP3.LUT P4, RZ, R193, 0xff, RZ, 0xc0, !PT ;  /* 0x000000ffc1ff3812 */ /* 0x000fc4000788c0ff */
[----:B------:R-:W-:Y:S01]  /*2de0*/  @P3 PRMT R144, R144, 0x5410, R154 ;  /* 0x0000541090903816 */ /* 0x000fe2000000009a */
[----:B-1----:R-:W1:Y:S01]  /*2df0*/  @P3 LDC.64 R188, c[0x0][0x408] ;  /* 0x00010200ffbc3b82 */ /* 0x002e620000000a00 */
[----:B------:R-:W-:Y:S01]  /*2e00*/  FFMA.FTZ R154, R0, R208, R205 ;  /* 0x000000d0009a7223 */ /* 0x000fe200000100cd */
[----:B------:R-:W-:Y:S01]  /*2e10*/  FADD.FTZ R153, R2, -R153 ;  /* 0x8000009902997221 */ /* 0x000fe20000010000 */
[----:B------:R-:W-:Y:S02]  /*2e20*/  @P3 FSEL R152, R152, RZ, P1 ;  /* 0x000000ff98983208 */ /* 0x000fe40000800000 */
[----:B------:R-:W-:Y:S01]  /*2e30*/  FADD.FTZ R151, R3, -R154 ;  /* 0x8000009a03977221 */ /* 0x000fe20000010000 */
[C---:B------:R-:W-:Y:S01]  /*2e40*/  FMUL.FTZ R153, R206.reuse, R153 ;  /* 0x00000099ce997220 */ /* 0x040fe20000410000 */
[C---:B------:R-:W-:Y:S01]  /*2e50*/  FMUL.FTZ R154, R206.reuse, R155 ;  /* 0x0000009bce9a7220 */ /* 0x040fe20000410000 */
[----:B------:R-:W-:Y:S01]  /*2e60*/  @P3 F2FP.BF16.F32.PACK_AB R155, RZ, R152 ;  /* 0x00000098ff9b323e */ /* 0x000fe200000010ff */
[----:B------:R-:W-:Y:S01]  /*2e70*/  FMUL.FTZ R151, R206, R151 ;  /* 0x00000097ce977220 */ /* 0x000fe20000410000 */
[----:B------:R-:W-:-:S02]  /*2e80*/  @P3 LOP3.LUT P1, RZ, R192, 0xff000000, RZ, 0xc0, !PT ;  /* 0xff000000c0ff3812 */ /* 0x000fc4000782c0ff */
[----:B------:R-:W-:Y:S02]  /*2e90*/  FSEL R152, R153, RZ, P0 ;  /* 0x000000ff99987208 */ /* 0x000fe40000000000 */
[----:B------:R-:W-:Y:S02]  /*2ea0*/  FSEL R153, R154, RZ, P0 ;  /* 0x000000ff9a997208 */ /* 0x000fe40000000000 */
[----:B------:R-:W-:Y:S01]  /*2eb0*/  FSEL R151, R151, RZ, P0 ;  /* 0x000000ff97977208 */ /* 0x000fe20000000000 */
[----:B---3--:R-:W-:Y:S01]  /*2ec0*/  @P3 FMUL.FTZ R185, R152, R185 ;  /* 0x000000b998b93220 */ /* 0x008fe20000410000 */
[----:B------:R-:W-:Y:S01]  /*2ed0*/  FSEL R154, R191, RZ, P0 ;  /* 0x000000ffbf9a7208 */ /* 0x000fe20000000000 */
[----:B----4-:R-:W-:Y:S01]  /*2ee0*/  @P3 FMUL.FTZ R187, R153, R187 ;  /* 0x000000bb99bb3220 */ /* 0x010fe20000410000 */
[----:B------:R-:W-:Y:S01]  /*2ef0*/  @P3 PRMT R145, R155, 0x7610, R145 ;  /* 0x000076109b913816 */ /* 0x000fe20000000091 */
[----:B--2---:R-:W-:Y:S01]  /*2f00*/  @P3 FMUL.FTZ R183, R151, R183 ;  /* 0x000000b797b73220 */ /* 0x004fe20000410000 */
[----:B------:R-:W-:Y:S01]  /*2f10*/  @P3 FMUL.FTZ R184, R185, R184 ;  /* 0x000000b8b9b83220 */ /* 0x000fe20000410000 */
[----:B------:R-:W-:Y:S01]  /*2f20*/  @P3 FMUL.FTZ R186, R187, R186 ;  /* 0x000000babbba3220 */ /* 0x000fe20000410000 */
[----:B-1----:R-:W-:Y:S01]  /*2f30*/  @P3 FMUL.FTZ R189, R154, R189 ;  /* 0x000000bd9abd3220 */ /* 0x002fe20000410000 */
[----:B------:R-:W-:Y:S01]  /*2f40*/  @P3 FMUL.FTZ R182, R183, R182 ;  /* 0x000000b6b7b63220 */ /* 0x000fe20000410000 */
[----:B------:R-:W-:Y:S01]  /*2f50*/  FADD.FTZ R155, R13, -R190 ;  /* 0x800000be0d9b7221 */ /* 0x000fe20000010000 */
[----:B------:R-:W-:Y:S01]  /*2f60*/  @P3 FSEL R184, R184, RZ, P4 ;  /* 0x000000ffb8b83208 */ /* 0x000fe20002000000 */
[----:B------:R-:W-:Y:S01]  /*2f70*/  @P3 FMUL.FTZ R188, R189, R188 ;  /* 0x000000bcbdbc3220 */ /* 0x000fe20000410000 */
[----:B------:R-:W-:Y:S01]  /*2f80*/  @P3 FSEL R186, R186, RZ, P5 ;  /* 0x000000ffbaba3208 */ /* 0x000fe20002800000 */
[----:B------:R-:W-:Y:S01]  /*2f90*/  FMUL.FTZ R155, R206, R155 ;  /* 0x0000009bce9b7220 */ /* 0x000fe20000410000 */
[----:B------:R-:W-:-:S02]  /*2fa0*/  @P3 FSEL R182, R182, RZ, P1 ;  /* 0x000000ffb6b63208 */ /* 0x000fc40000800000 */
[----:B------:R-:W-:Y:S02]  /*2fb0*/  @P3 FSEL R188, R188, RZ, P6 ;  /* 0x000000ffbcbc3208 */ /* 0x000fe40003000000 */
        /* <DEDUP_REMOVED lines=18> */
.L_x_6328:
[----:B------:R-:W-:Y:S02]  /*30e0*/  MOV R217, UR20 ;  /* 0x0000001400d97c02 */ /* 0x000fe40008000f00 */
[----:B------:R-:W-:Y:S02]  /*30f0*/  MOV R218, UR21 ;  /* 0x0000001500da7c02 */ /* 0x000fe40008000f00 */
[----:B------:R-:W-:-:S04]  /*3100*/  ISETP.NE.U32.AND P0, PT, R217, RZ, PT ;  /* 0x000000ffd900720c */ /* 0x000fc80003f05070 */
[----:B------:R-:W-:-:S13]  /*3110*/  ISETP.NE.AND.EX P0, PT, R218, RZ, PT, P0 ;  /* 0x000000ffda00720c */ /* 0x000fda0003f05300 */
[----:B------:R-:W-:Y:S05]  /*3120*/  @P0 BRA `(.L_x_6345) ;  /* 0x0000000400680947 */ /* 0x000fea0003800000 */
[----:B------:R-:W2:Y:S01]  /*3130*/  @P3 LDC.64 R186, c[0x0][0x408] ;  /* 0x00010200ffba3b82 */ /* 0x000ea20000000a00 */
[-CC-:B------:R-:W-:Y:S01]  /*3140*/  @P2 FFMA.FTZ R184, R201, R208.reuse, R205.reuse ;  /* 0x000000d0c9b82223 */ /* 0x180fe200000100cd */
[--C-:B------:R-:W-:Y:S01]  /*3150*/  @P2 FFMA.FTZ R185, R200, R208, R205.reuse ;  /* 0x000000d0c8b92223 */ /* 0x100fe200000100cd */
[----:B-----5:R-:W-:Y:S01]  /*3160*/  MOV R182, R60 ;  /* 0x0000003c00b67202 */ /* 0x020fe20000000f00 */
[-C--:B------:R-:W-:Y:S01]  /*3170*/  @P2 FFMA.FTZ R191, R197, R208.reuse, R205 ;  /* 0x000000d0c5bf2223 */ /* 0x080fe200000100cd */
[----:B------:R-:W-:Y:S01]  /*3180*/  @P2 FADD.FTZ R183, R199, -R184 ;  /* 0x800000b8c7b72221 */ /* 0x000fe20000010000 */
[----:B------:R-:W-:Y:S01]  /*3190*/  @P2 FADD.FTZ R184, R198, -R185 ;  /* 0x800000b9c6b82221 */ /* 0x000fe20000010000 */
[----:B------:R-:W-:Y:S01]  /*31a0*/  @P2 FFMA.FTZ R185, R5, R208, R205 ;  /* 0x000000d005b92223 */ /* 0x000fe200000100cd */
[----:B-1----:R-:W1:Y:S01]  /*31b0*/  @P3 LDC.64 R188, c[0x0][0x408] ;  /* 0x00010200ffbc3b82 */ /* 0x002e620000000a00 */
[----:B------:R-:W-:Y:S01]  /*31c0*/  @P2 FFMA.FTZ R182, R206, R183, R60 ;  /* 0x000000b7ceb62223 */ /* 0x000fe2000001003c */
[----:B------:R-:W-:Y:S01]  /*31d0*/  MOV R190, R61 ;  /* 0x0000003d00be7202 */ /* 0x000fe20000000f00 */
[----:B------:R-:W-:Y:S01]  /*31e0*/  @P2 FADD.FTZ R191, R196, -R191 ;  /* 0x800000bfc4bf2221 */ /* 0x000fe20000010000 */
[----:B------:R-:W-:Y:S01]  /*31f0*/  @P2 FFMA.FTZ R190, R206, R184, R61 ;  /* 0x000000b8cebe2223 */ /* 0x000fe2000001003d */
[----:B------:R-:W-:Y:S01]  /*3200*/  @P2 FFMA.FTZ R184, R0, R208, R205 ;  /* 0x000000d000b82223 */ /* 0x000fe200000100cd */
[----:B------:R-:W-:Y:S01]  /*3210*/  @P2 FADD.FTZ R219, R2, -R185 ;  /* 0x800000b902db2221 */ /* 0x000fe20000010000 */
[----:B------:R-:W-:Y:S01]  /*3220*/  MOV R222, R62 ;  /* 0x0000003e00de7202 */ /* 0x000fe20000000f00 */
[C---:B------:R-:W-:Y:S01]  /*3230*/  @P2 FFMA.FTZ R222, R206.reuse, R191, R62 ;  /* 0x000000bfcede2223 */ /* 0x040fe2000001003e */
[----:B------:R-:W-:Y:S01]  /*3240*/  MOV R226, R56 ;  /* 0x0000003800e27202 */ /* 0x000fe20000000f00 */
[----:B------:R-:W-:Y:S01]  /*3250*/  @P2 FADD.FTZ R191, R3, -R184 ;  /* 0x800000b803bf2221 */ /* 0x000fe20000010000 */
[C---:B------:R-:W-:Y:S01]  /*3260*/  @P2 FFMA.FTZ R226, R206.reuse, R219, R56 ;  /* 0x000000dbcee22223 */ /* 0x040fe20000010038 */
[----:B------:R-:W-:Y:S01]  /*3270*/  MOV R224, R63 ;  /* 0x0000003f00e07202 */ /* 0x000fe20000000f00 */
[----:B------:R-:W3:Y:S01]  /*3280*/  @P3 LDC.64 R184, c[0x0][0x408] ;  /* 0x00010200ffb83b82 */ /* 0x000ee20000000a00 */
[----:B------:R-:W-:Y:S01]  /*3290*/  @P2 FFMA.FTZ R224, R206, R191, R63 ;  /* 0x000000bfcee02223 */ /* 0x000fe2000001003f */
[-CC-:B------:R-:W-:Y:S01]  /*32a0*/  @P2 FFMA.FTZ R232, R6, R208.reuse, R205.reuse ;  /* 0x000000d006e82223 */ /* 0x180fe200000100cd */
[----:B--2---:R-:W-:Y:S01]  /*32b0*/  @P3 FMUL.FTZ R187, R182, R187 ;  /* 0x000000bbb6bb3220 */ /* 0x004fe20000410000 */
[----:B------:R-:W-:Y:S01]  /*32c0*/  @P2 FFMA.FTZ R221, R7, R208, R205 ;  /* 0x000000d007dd2223 */ /* 0x000fe200000100cd */
[----:B------:R-:W-:Y:S01]  /*32d0*/  @P3 LOP3.LUT P0, RZ, R192, 0xff, RZ, 0xc0, !PT ;  /* 0x000000ffc0ff3812 */ /* 0x000fe2000780c0ff */
[----:B------:R-:W-:Y:S01]  /*32e0*/  @P2 FADD.FTZ R232, R9, -R232 ;  /* 0x800000e809e82221 */ /* 0x000fe20000010000 */
[----:B------:R-:W-:Y:S01]  /*32f0*/  @P3 FMUL.FTZ R219, R187, R186 ;  /* 0x000000babbdb3220 */ /* 0x000fe20000410000 */
[----:B------:R-:W2:Y:S01]  /*3300*/  @P3 LDC.64 R182, c[0x0][0x408] ;  /* 0x00010200ffb63b82 */ /* 0x000ea20000000a00 */
[----:B------:R-:W-:Y:S01]  /*3310*/  @P2 FADD.FTZ R221, R4, -R221 ;  /* 0x800000dd04dd2221 */ /* 0x000fe20000010000 */
[----:B------:R-:W-:Y:S01]  /*3320*/  MOV R228, R57 ;  /* 0x0000003900e47202 */ /* 0x000fe20000000f00 */
[----:B-1----:R-:W-:Y:S01]  /*3330*/  @P3 FMUL.FTZ R189, R190, R189 ;  /* 0x000000bdbebd3220 */ /* 0x002fe20000410000 */
[----:B------:R-:W-:Y:S01]  /*3340*/  MOV R230, R58 ;  /* 0x0000003a00e67202 */ /* 0x000fe20000000f00 */
[----:B------:R-:W-:Y:S01]  /*3350*/  @P2 FFMA.FTZ R228, R206, R232, R57 ;  /* 0x000000e8cee42223 */ /* 0x000fe20000010039 */
[----:B------:R-:W-:Y:S01]  /*3360*/  @P3 LOP3.LUT P1, RZ, R192, 0xff00, RZ, 0xc0, !PT ;  /* 0x0000ff00c0ff3812 */ /* 0x000fe2000782c0ff */
[----:B------:R-:W-:Y:S01]  /*3370*/  @P3 FMUL.FTZ R220, R189, R188 ;  /* 0x000000bcbddc3220 */ /* 0x000fe20000410000 */
[----:B------:R-:W1:Y:S01]  /*3380*/  @P3 LDC.64 R186, c[0x0][0x408] ;  /* 0x00010200ffba3b82 */ /* 0x000e620000000a00 */
[----:B------:R-:W-:Y:S01]  /*3390*/  @P2 FFMA.FTZ R230, R206, R221, R58 ;  /* 0x000000ddcee62223 */ /* 0x000fe2000001003a */
[----:B------:R-:W-:-:S02]  /*33a0*/  @P3 FSEL R219, R219, RZ, P0 ;  /* 0x000000ffdbdb3208 */ /* 0x000fc40000000000 */
[----:B------:R-:W-:Y:S02]  /*33b0*/  @P3 FSEL R220, R220, RZ, P1 ;  /* 0x000000ffdcdc3208 */ /* 0x000fe40000800000 */
[----:B------:R-:W-:Y:S02]  /*33c0*/  @P3 LOP3.LUT P0, RZ, R192, 0xff0000, RZ, 0xc0, !PT ;  /* 0x00ff0000c0ff3812 */ /* 0x000fe4000780c0ff */
[----:B------:R-:W4:Y:S01]  /*33d0*/  @P3 LDC.64 R188, c[0x0][0x408] ;  /* 0x00010200ffbc3b82 */ /* 0x000f220000000a00 */
[----:B---3--:R-:W-:Y:S01]  /*33e0*/  @P3 FMUL.FTZ R185, R224, R185 ;  /* 0x000000b9e0b93220 */ /* 0x008fe20000410000 */
[C---:B------:R-:W-:Y:S02]  /*33f0*/  @P3 LOP3.LUT P1, RZ, R193.reuse, 0xff, RZ, 0xc0, !PT ;  /* 0x000000ffc1ff3812 */ /* 0x040fe4000782c0ff */
[----:B------:R-:W-:Y:S01]  /*3400*/  @P3 LOP3.LUT P4, RZ, R193, 0xff00, RZ, 0xc0, !PT ;  /* 0x0000ff00c1ff3812 */ /* 0x000fe2000788c0ff */
[----:B------:R-:W-:Y:S01]  /*3410*/  @P3 FMUL.FTZ R184, R185, R184 ;  /* 0x000000b8b9b83220 */ /* 0x000fe20000410000 */
[----:B------:R-:W-:-:S02]  /*3420*/  @P3 LOP3.LUT P5, RZ, R193, 0xff0000, RZ, 0xc0, !PT ;  /* 0x00ff0000c1ff3812 */ /* 0x000fc400078ac0ff */
[----:B------:R-:W3:Y:S01]  /*3430*/  @P3 LDC.64 R190, c[0x0][0x408] ;  /* 0x00010200ffbe3b82 */ /* 0x000ee20000000a00 */
[----:B--2---:R-:W-:Y:S01]  /*3440*/  @P3 FMUL.FTZ R183, R222, R183 ;  /* 0x000000b7deb73220 */ /* 0x004fe20000410000 */
[----:B------:R-:W-:Y:S02]  /*3450*/  @P3 F2FP.BF16.F32.PACK_AB R219, RZ, R219 ;  /* 0x000000dbffdb323e */ /* 0x000fe400000010ff */
[----:B------:R-:W-:Y:S01]  /*3460*/  @P3 F2FP.BF16.F32.PACK_AB R220, RZ, R220 ;  /* 0x000000dcffdc323e */ /* 0x000fe200000010ff */
[----:B------:R-:W-:Y:S01]  /*3470*/  @P3 FMUL.FTZ R182, R183, R182 ;  /* 0x000000b6b7b63220 */ /* 0x000fe20000410000 */
[----:B------:R-:W-:Y:S01]  /*3480*/  @P3 PRMT R144, R219, 0x7610, R144 ;  /* 0x00007610db903816 */ /* 0x000fe20000000090 */
[----:B-1----:R-:W-:-:S03]  /*3490*/  @P3 FMUL.FTZ R187, R226, R187 ;  /* 0x000000bbe2bb3220 */ /* 0x002fc60000410000 */
[----:B------:R-:W-:Y:S01]  /*34a0*/  @P3 FSEL R182, R182, RZ, P0 ;  /* 0x000000ffb6b63208 */ /* 0x000fe20000000000 */
[----:B------:R-:W-:Y:S01]  /*34b0*/  @P3 FMUL.FTZ R186, R187, R186 ;  /* 0x000000babbba3220 */ /* 0x000fe20000410000 */
[----:B------:R-:W-:Y:S02]  /*34c0*/  @P3 LOP3.LUT P0, RZ, R192, 0xff000000, RZ, 0xc0, !PT ;  /* 0xff000000c0ff3812 */ /* 0x000fe4000780c0ff */
[----:B------:R-:W-:Y:S01]  /*34d0*/  @P3 F2FP.BF16.F32.PACK_AB R182, RZ, R182 ;  /* 0x000000b6ffb6323e */ /* 0x000fe200000010ff */
[----:B----4-:R-:W-:Y:S01]  /*34e0*/  @P3 FMUL.FTZ R189, R228, R189 ;  /* 0x000000bde4bd3220 */ /* 0x010fe20000410000 */
[----:B------:R-:W-:Y:S02]  /*34f0*/  @P3 FSEL R186, R186, RZ, P1 ;  /* 0x000000ffbaba3208 */ /* 0x000fe40000800000 */
[----:B------:R-:W-:Y:S01]  /*3500*/  @P3 FSEL R184, R184, RZ, P0 ;  /* 0x000000ffb8b83208 */ /* 0x000fe20000000000 */
[----:B------:R-:W-:Y:S01]  /*3510*/  @P3 FMUL.FTZ R188, R189, R188 ;  /* 0x000000bcbdbc3220 */ /* 0x000fe20000410000 */
[----:B------:R-:W-:-:S02]  /*3520*/  @P3 F2FP.BF16.F32.PACK_AB R186, RZ, R186 ;  /* 0x000000baffba323e */ /* 0x000fc400000010ff */
[----:B------:R-:W-:Y:S01]  /*3530*/  @P3 F2FP.BF16.F32.PACK_AB R184, RZ, R184 ;  /* 0x000000b8ffb8323e */ /* 0x000fe200000010ff */
[----:B---3--:R-:W-:Y:S01]  /*3540*/  @P3 FMUL.FTZ R191, R230, R191 ;  /* 0x000000bfe6bf3220 */ /* 0x008fe20000410000 */
        /* <DEDUP_REMOVED lines=24> */
.L_x_6345:
[----:B------:R-:W2:Y:S01]  /*36d0*/  @P3 LDC.64 R182, c[0x0][0x408] ;  /* 0x00010200ffb63b82 */ /* 0x000ea20000000a00 */
[-CC-:B------:R-:W-:Y:S01]  /*36e0*/  @P2 FFMA.FTZ R184, R201, R208.reuse, R205.reuse ;  /* 0x000000d0c9b82223 */ /* 0x180fe200000100cd */
[-CC-:B------:R-:W-:Y:S01]  /*36f0*/  @P2 FFMA.FTZ R187, R197, R208.reuse, R205.reuse ;  /* 0x000000d0c5bb2223 */ /* 0x180fe200000100cd */
[----:B------:R-:W-:Y:S01]  /*3700*/  @P2 FFMA.FTZ R185, R200, R208, R205 ;  /* 0x000000d0c8b92223 */ /* 0x000fe200000100cd */
[----:B-----5:R-:W-:Y:S01]  /*3710*/  MOV R150, R62 ;  /* 0x0000003e00967202 */ /* 0x020fe20000000f00 */
[----:B------:R-:W-:Y:S01]  /*3720*/  @P2 FADD.FTZ R151, R199, -R184 ;  /* 0x800000b8c7972221 */ /* 0x000fe20000010000 */
[----:B------:R-:W-:Y:S01]  /*3730*/  @P2 FADD.FTZ R187, R196, -R187 ;  /* 0x800000bbc4bb2221 */ /* 0x000fe20000010000 */
[----:B------:R-:W-:Y:S01]  /*3740*/  @P2 FADD.FTZ R184, R198, -R185 ;  /* 0x800000b9c6b82221 */ /* 0x000fe20000010000 */
[----:B------:R-:W3:Y:S01]  /*3750*/  @P3 LDC.64 R154, c[0x0][0x408] ;  /* 0x00010200ff9a3b82 */ /* 0x000ee20000000a00 */
[----:B------:R-:W-:Y:S01]  /*3760*/  MOV R149, R61 ;  /* 0x0000003d00957202 */ /* 0x000fe20000000f00 */
[C---:B------:R-:W-:Y:S01]  /*3770*/  @P2 FFMA.FTZ R150, R206.reuse, R187, R62 ;  /* 0x000000bbce962223 */ /* 0x040fe2000001003e */
[C---:B------:R-:W-:Y:S01]  /*3780*/  @P2 FFMA.FTZ R149, R206.reuse, R184, R61 ;  /* 0x000000b8ce952223 */ /* 0x040fe2000001003d */
[----:B------:R-:W-:Y:S01]  /*3790*/  MOV R148, R60 ;  /* 0x0000003c00947202 */ /* 0x000fe20000000f00 */
[----:B------:R-:W-:Y:S01]  /*37a0*/  @P2 FFMA.FTZ R148, R206, R151, R60 ;  /* 0x00000097ce942223 */ /* 0x000fe2000001003c */
[C---:B------:R-:W-:Y:S01]  /*37b0*/  @P3 LOP3.LUT P0, RZ, R192.reuse, 0xff0000, RZ, 0xc0, !PT ;  /* 0x00ff0000c0ff3812 */ /* 0x040fe2000780c0ff */
[----:B------:R-:W-:Y:S01]  /*37c0*/  @P2 FFMA.FTZ R221, R7, R208, R205 ;  /* 0x000000d007dd2223 */ /* 0x000fe200000100cd */
[----:B------:R-:W4:Y:S01]  /*37d0*/  @P3 LDC.64 R152, c[0x0][0x408] ;  /* 0x00010200ff983b82 */ /* 0x000f220000000a00 */
[----:B------:R-:W-:-:S02]  /*37e0*/  @P3 LOP3.LUT P1, RZ, R192, 0xff00, RZ, 0xc0, !PT ;  /* 0x0000ff00c0ff3812 */ /* 0x000fc4000782c0ff */
[----:B------:R-:W-:Y:S01]  /*37f0*/  @P3 LOP3.LUT P4, RZ, R192, 0xff, RZ, 0xc0, !PT ;  /* 0x000000ffc0ff3812 */ /* 0x000fe2000788c0ff */
[----:B------:R-:W-:Y:S01]  /*3800*/  @P2 FADD.FTZ R221, R4, -R221 ;  /* 0x800000dd04dd2221 */ /* 0x000fe20000010000 */
[----:B------:R-:W-:Y:S02]  /*3810*/  @P3 LOP3.LUT P6, RZ, R192, 0xff000000, RZ, 0xc0, !PT ;  /* 0xff000000c0ff3812 */ /* 0x000fe400078cc0ff */
[----:B------:R-:W-:Y:S01]  /*3820*/  @P3 LOP3.LUT P5, RZ, R193, 0xff, RZ, 0xc0, !PT ;  /* 0x000000ffc1ff3812 */ /* 0x000fe200078ac0ff */
[----:B--2---:R-:W-:Y:S01]  /*3830*/  @P3 FMUL.FTZ R183, R150, R183 ;  /* 0x000000b796b73220 */ /* 0x004fe20000410000 */
[----:B------:R-:W2:Y:S01]  /*3840*/  @P3 LDC.64 R184, c[0x0][0x408] ;  /* 0x00010200ffb83b82 */ /* 0x000ea20000000a00 */
[----:B------:R-:W-:Y:S02]  /*3850*/  MOV R151, R63 ;  /* 0x0000003f00977202 */ /* 0x000fe40000000f00 */
[----:B------:R-:W-:Y:S01]  /*3860*/  @P3 FMUL.FTZ R182, R183, R182 ;  /* 0x000000b6b7b63220 */ /* 0x000fe20000410000 */
[----:B---3--:R-:W-:-:S04]  /*3870*/  @P3 FMUL.FTZ R155, R149, R155 ;  /* 0x0000009b959b3220 */ /* 0x008fc80000410000 */
[----:B-1----:R-:W1:Y:S01]  /*3880*/  @P3 LDC.64 R188, c[0x0][0x408] ;  /* 0x00010200ffbc3b82 */ /* 0x002e620000000a00 */
[----:B------:R-:W-:Y:S01]  /*3890*/  @P3 FSEL R220, R182, RZ, P0 ;  /* 0x000000ffb6dc3208 */ /* 0x000fe20000000000 */
[----:B------:R-:W-:Y:S01]  /*38a0*/  @P3 FMUL.FTZ R154, R155, R154 ;  /* 0x0000009a9b9a3220 */ /* 0x000fe20000410000 */
[----:B------:R-:W-:Y:S01]  /*38b0*/  @P3 ISETP.GE.U32.AND P0, PT, R192, RZ, PT ;  /* 0x000000ffc000320c */ /* 0x000fe20003f06070 */
[-CC-:B------:R-:W-:Y:S01]  /*38c0*/  @P2 FFMA.FTZ R192, R8, R208.reuse, R205.reuse ;  /* 0x000000d008c02223 */ /* 0x180fe200000100cd */
[----:B------:R-:W-:Y:S01]  /*38d0*/  MOV R155, R59 ;  /* 0x0000003b009b7202 */ /* 0x000fe20000000f00 */
[----:B----4-:R-:W-:Y:S01]  /*38e0*/  @P3 FMUL.FTZ R153, R148, R153 ;  /* 0x0000009994993220 */ /* 0x010fe20000410000 */
[----:B------:R-:W-:Y:S01]  /*38f0*/  @P3 FSEL R219, R154, RZ, P1 ;  /* 0x000000ff9adb3208 */ /* 0x000fe20000800000 */
[----:B------:R-:W3:Y:S01]  /*3900*/  @P3 LDC.64 R182, c[0x0][0x408] ;  /* 0x00010200ffb63b82 */ /* 0x000ee20000000a00 */
[----:B------:R-:W-:Y:S01]  /*3910*/  @P2 FFMA.FTZ R154, R0, R208, R205 ;  /* 0x000000d0009a2223 */ /* 0x000fe200000100cd */
[----:B------:R-:W-:Y:S01]  /*3920*/  @P3 FMUL.FTZ R152, R153, R152 ;  /* 0x0000009899983220 */ /* 0x000fe20000410000 */
[----:B------:R-:W-:Y:S01]  /*3930*/  @P3 LOP3.LUT P1, RZ, R193, 0xff0000, RZ, 0xc0, !PT ;  /* 0x00ff0000c1ff3812 */ /* 0x000fe2000782c0ff */
[----:B------:R-:W-:Y:S01]  /*3940*/  @P2 FADD.FTZ R192, R13, -R192 ;  /* 0x800000c00dc02221 */ /* 0x000fe20000010000 */
[----:B------:R-:W-:Y:S01]  /*3950*/  @P2 FADD.FTZ R154, R3, -R154 ;  /* 0x8000009a039a2221 */ /* 0x000fe20000010000 */
[----:B------:R-:W-:-:S02]  /*3960*/  @P3 ISETP.GE.U32.AND.EX P0, PT, R193, 0x1000000, PT, P0 ;  /* 0x01000000c100380c */ /* 0x000fc40003f06100 */
[----:B------:R-:W4:Y:S01]  /*3970*/  @P3 LDC.64 R186, c[0x0][0x408] ;  /* 0x00010200ffba3b82 */ /* 0x000f220000000a00 */
[----:B------:R-:W-:Y:S01]  /*3980*/  @P3 FSEL R152, R152, RZ, P4 ;  /* 0x000000ff98983208 */ /* 0x000fe20002000000 */
[----:B------:R-:W-:Y:S01]  /*3990*/  @P2 FFMA.FTZ R151, R206, R154, R63 ;  /* 0x0000009ace972223 */ /* 0x000fe2000001003f */
[----:B------:R-:W-:Y:S01]  /*39a0*/  @P3 LOP3.LUT P4, RZ, R193, 0xff00, RZ, 0xc0, !PT ;  /* 0x0000ff00c1ff3812 */ /* 0x000fe2000788c0ff */
[-CC-:B------:R-:W-:Y:S01]  /*39b0*/  @P2 FFMA.FTZ R193, R5, R208.reuse, R205.reuse ;  /* 0x000000d005c12223 */ /* 0x180fe200000100cd */
[----:B------:R-:W-:Y:S01]  /*39c0*/  @P2 FFMA.FTZ R154, R6, R208, R205 ;  /* 0x000000d0069a2223 */ /* 0x000fe200000100cd */
[----:B------:R-:W-:Y:S01]  /*39d0*/  @P2 FFMA.FTZ R155, R206, R192, R59 ;  /* 0x000000c0ce9b2223 */ /* 0x000fe2000001003b */
[----:B------:R-:W-:Y:S01]  /*39e0*/  @P3 F2FP.BF16.F32.PACK_AB R192, RZ, R152 ;  /* 0x00000098ffc0323e */ /* 0x000fe200000010ff */
[----:B------:R-:W0:Y:S01]  /*39f0*/  @P3 LDC.64 R190, c[0x0][0x408] ;  /* 0x00010200ffbe3b82 */ /* 0x000e220000000a00 */
[----:B------:R-:W-:Y:S01]  /*3a00*/  @P2 FADD.FTZ R193, R2, -R193 ;  /* 0x800000c102c12221 */ /* 0x000fe20000010000 */
[----:B------:R-:W-:Y:S01]  /*3a10*/  @P2 FADD.FTZ R222, R9, -R154 ;  /* 0x8000009a09de2221 */ /* 0x000fe20000010000 */
[----:B------:R-:W-:-:S02]  /*3a20*/  MOV R152, R56 ;  /* 0x0000003800987202 */ /* 0x000fc40000000f00 */
[----:B------:R-:W-:Y:S01]  /*3a30*/  MOV R154, R58 ;  /* 0x0000003a009a7202 */ /* 0x000fe20000000f00 */
[C---:B------:R-:W-:Y:S01]  /*3a40*/  @P2 FFMA.FTZ R152, R206.reuse, R193, R56 ;  /* 0x000000c1ce982223 */ /* 0x040fe20000010038 */
[C---:B------:R-:W-:Y:S01]  /*3a50*/  @P2 FFMA.FTZ R154, R206.reuse, R221, R58 ;  /* 0x000000ddce9a2223 */ /* 0x040fe2000001003a */
[----:B------:R-:W-:Y:S01]  /*3a60*/  MOV R153, R57 ;  /* 0x0000003900997202 */ /* 0x000fe20000000f00 */
[----:B------:R-:W-:Y:S01]  /*3a70*/  @P2 FFMA.FTZ R153, R206, R222, R57 ;  /* 0x000000dece992223 */ /* 0x000fe20000010039 */
[----:B--2---:R-:W-:Y:S01]  /*3a80*/  @P3 FMUL.FTZ R185, R152, R185 ;  /* 0x000000b998b93220 */ /* 0x004fe20000410000 */
[----:B-1----:R-:W-:Y:S01]  /*3a90*/  @P3 FMUL.FTZ R189, R154, R189 ;  /* 0x000000bd9abd3220 */ /* 0x002fe20000410000 */
[----:B---3--:R-:W-:Y:S01]  /*3aa0*/  @P3 FMUL.FTZ R183, R151, R183 ;  /* 0x000000b797b73220 */ /* 0x008fe20000410000 */
[----:B------:R-:W-:Y:S01]  /*3ab0*/  @P3 F2FP.BF16.F32.PACK_AB R220, RZ, R220 ;  /* 0x000000dcffdc323e */ /* 0x000fe200000010ff */
[----:B------:R-:W-:Y:S01]  /*3ac0*/  @P3 FMUL.FTZ R184, R185, R184 ;  /* 0x000000b8b9b83220 */ /* 0x000fe20000410000 */
[----:B------:R-:W-:Y:S01]  /*3ad0*/  @P3 FMUL.FTZ R188, R189, R188 ;  /* 0x000000bcbdbc3220 */ /* 0x000fe20000410000 */
[----:B----4-:R-:W-:Y:S01]  /*3ae0*/  @P3 FMUL.FTZ R187, R153, R187 ;  /* 0x000000bb99bb3220 */ /* 0x010fe20000410000 */
[----:B------:R-:W-:Y:S01]  /*3af0*/  @P3 FMUL.FTZ R182, R183, R182 ;  /* 0x000000b6b7b63220 */ /* 0x000fe20000410000 */
[----:B------:R-:W-:-:S02]  /*3b00*/  @P3 PRMT R144, R192, 0x7610, R144 ;  /* 0x00007610c0903816 */ /* 0x000fc40000000090 */
[----:B------:R-:W-:Y:S01]  /*3b10*/  @P3 FMUL.FTZ R186, R187, R186 ;  /* 0x000000babbba3220 */ /* 0x000fe20000410000 */
[----:B------:R-:W-:Y:S02]  /*3b20*/  @P3 FSEL R184, R184, RZ, P5 ;  /* 0x000000ffb8b83208 */ /* 0x000fe40002800000 */
[----:B------:R-:W-:Y:S01]  /*3b30*/  @P3 FSEL R188, R188, RZ, P1 ;  /* 0x000000ffbcbc3208 */ /* 0x000fe20000800000 */
[----:B0-----:R-:W-:Y:S01]  /*3b40*/  @P3 FMUL.FTZ R191, R155, R191 ;  /* 0x000000bf9bbf3220 */ /* 0x001fe20000410000 */
[----:B------:R-:W-:Y:S02]  /*3b50*/  @P3 FSEL R182, R182, RZ, P6 ;  /* 0x000000ffb6b63208 */ /* 0x000fe40003000000 */
[----:B------:R-:W-:Y:S01]  /*3b60*/  @P3 FSEL R186, R186, RZ, P4 ;  /* 0x000000ffbaba3208 */ /* 0x000fe20002000000 */
[----:B------:R-:W-:Y:S01]  /*3b70*/  @P3 FMUL.FTZ R190, R191, R190 ;  /* 0x000000bebfbe3220 */ /* 0x000fe20000410000 */
[----:B------:R-:W-:Y:S02]  /*3b80*/  @P3 F2FP.BF16.F32.PACK_AB R184, RZ, R184 ;  /* 0x000000b8ffb8323e */ /* 0x000fe400000010ff */
[----:B------:R-:W-:-:S02]  /*3b90*/  @P3 F2FP.BF16.F32.PACK_AB R188, RZ, R188 ;  /* 0x000000bcffbc323e */ /* 0x000fc400000010ff */
[----:B------:R-:W-:Y:S02]  /*3ba0*/  @P3 FSEL R190, R190, RZ, P0 ;  /* 0x000000ffbebe3208 */ /* 0x000fe40000000000 */
[----:B------:R-:W-:Y:S02]  /*3bb0*/  @P3 F2FP.BF16.F32.PACK_AB R219, RZ, R219 ;  /* 0x000000dbffdb323e */ /* 0x000fe400000010ff */
[----:B------:R-:W-:Y:S02]  /*3bc0*/  @P3 F2FP.BF16.F32.PACK_AB R182, RZ, R182 ;  /* 0x000000b6ffb6323e */ /* 0x000fe400000010ff */
[----:B------:R-:W-:Y:S02]  /*3bd0*/  @P3 F2FP.BF16.F32.PACK_AB R186, RZ, R186 ;  /* 0x000000baffba323e */ /* 0x000fe400000010ff */
[----:B------:R-:W-:Y:S02]  /*3be0*/  @P3 F2FP.BF16.F32.PACK_AB R190, RZ, R190 ;  /* 0x000000beffbe323e */ /* 0x000fe400000010ff */
[----:B------:R-:W-:-:S02]  /*3bf0*/  @P3 PRMT R145, R220, 0x7610, R145 ;  /* 0x00007610dc913816 */ /* 0x000fc40000000091 */
[----:B------:R-:W-:Y:S02]  /*3c00*/  @P3 PRMT R146, R184, 0x7610, R146 ;  /* 0x00007610b8923816 */ /* 0x000fe40000000092 */
[----:B------:R-:W-:Y:S02]  /*3c10*/  @P3 PRMT R147, R188, 0x7610, R147 ;  /* 0x00007610bc933816 */ /* 0x000fe40000000093 */
[----:B------:R-:W-:Y:S02]  /*3c20*/  @P3 PRMT R144, R144, 0x5410, R219 ;  /* 0x0000541090903816 */ /* 0x000fe400000000db */
[----:B------:R-:W-:Y:S02]  /*3c30*/  @P3 PRMT R145, R145, 0x5410, R182 ;  /* 0x0000541091913816 */ /* 0x000fe400000000b6 */
[----:B------:R-:W-:Y:S02]  /*3c40*/  @P3 PRMT R146, R146, 0x5410, R186 ;  /* 0x0000541092923816 */ /* 0x000fe400000000ba */
[----:B------:R-:W-:-:S07]  /*3c50*/  @P3 PRMT R147, R147, 0x5410, R190 ;  /* 0x0000541093933816 */ /* 0x000fce00000000be */
.L_x_6344:
[----:B------:R-:W-:Y:S05]  /*3c60*/  BSYNC.RECONVERGENT B1 ;  /* 0x0000000000017941 */ /* 0x000fea0003800200 */
.L_x_6327:
[----:B------:R-:W-:Y:S01]  /*3c70*/  ISETP.NE.U32.AND P0, PT, R217, RZ, PT ;  /* 0x000000ffd900720c */ /* 0x000fe20003f05070 */
[----:B------:R-:W2:Y:S01]  /*3c80*/  @P3 LDC.64 R182, c[0x0][0x468] ;  /* 0x00011a00ffb63b82 */ /* 0x000ea20000000a00 */
[----:B------:R-:W-:Y:S01]  /*3c90*/  ISETP.NE.U32.AND P1, PT, R216, RZ, PT ;  /* 0x000000ffd800720c */ /* 0x000fe20003f25070 */
[----:B------:R-:W-:Y:S01]  /*3ca0*/  BSSY.RECONVERGENT B1, `(.L_x_6346) ;  /* 0x000018b000017945 */ /* 0x000fe20003800200 */
[----:B------:R-:W-:Y:S02]  /*3cb0*/  ISETP.NE.AND.EX P0, PT, R218, RZ, PT, P0 ;  /* 0x000000ffda00720c */ /* 0x000fe40003f05300 */
[----:B------:R-:W-:-:S11]  /*3cc0*/  ISETP.NE.AND.EX P1, PT, R209, RZ, PT, P1 ;  /* 0x000000ffd100720c */ /* 0x000fd60003f25310 */
[----:B------:R-:W3:Y:S01]  /*3cd0*/  @P0 LDC.64 R184, c[0x0][0x478] ;  /* 0x00011e00ffb80b82 */ /* 0x000ee20000000a00 */
[----:B--2---:R-:W-:-:S04]  /*3ce0*/  @P3 IMAD.WIDE.U32 R182, R203, 0x10, R182 ;  /* 0x00000010cbb63825 */ /* 0x004fc800078e00b6 */
[----:B---3--:R-:W-:-:S05]  /*3cf0*/  @P0 IMAD.WIDE.U32 R184, R194, 0x20, R184 ;  /* 0x00000020c2b80825 */ /* 0x008fca00078e00b8 */
[----:B------:R2:W-:Y:S04]  /*3d00*/  @P0 STG.E.128 desc[UR6][R184.64], R148 ;  /* 0x00000094b8000986 */ /* 0x0005e8000c101d06 */
[----:B------:R2:W-:Y:S04]  /*3d10*/  @P0 STG.E.128 desc[UR6][R184.64+0x10], R152 ;  /* 0x00001098b8000986 */ /* 0x0005e8000c101d06 */
[----:B------:R2:W-:Y:S01]  /*3d20*/  @P3 STG.E.128 desc[UR6][R182.64], R144 ;  /* 0x00000090b6003986 */ /* 0x0005e2000c101d06 */
[----:B------:R-:W-:Y:S05]  /*3d30*/  @!P1 BRA `(.L_x_6347) ;  /* 0x0000000800d89947 */ /* 0x000fea0003800000 */
[----:B------:R-:W-:Y:S05]  /*3d40*/  @!P0 BRA `(.L_x_6348) ;  /* 0x00000004006c8947 */ /* 0x000fea0003800000 */
[----:B--2---:R-:W2:Y:S01]  /*3d50*/  @P3 LDC.64 R182, c[0x0][0x408] ;  /* 0x00010200ffb63b82 */ /* 0x004ea20000000a00 */
[-CC-:B------:R-:W-:Y:S01]  /*3d60*/  @P2 FFMA.FTZ R186, R24, R208.reuse, R205.reuse ;  /* 0x000000d018ba2223 */ /* 0x180fe200000100cd */
[-CC-:B------:R-:W-:Y:S01]  /*3d70*/  @P2 FFMA.FTZ R151, R11, R208.reuse, R205.reuse ;  /* 0x000000d00b972223 */ /* 0x180fe200000100cd */
[----:B------:R-:W-:Y:S01]  /*3d80*/  @P2 FFMA.FTZ R150, R14, R208, R205 ;  /* 0x000000d00e962223 */ /* 0x000fe200000100cd */
[----:B-1---5:R-:W-:Y:S01]  /*3d90*/  MOV R188, R51 ;  /* 0x0000003300bc7202 */ /* 0x022fe20000000f00 */
[----:B------:R-:W-:Y:S01]  /*3da0*/  @P2 FADD.FTZ R186, R29, -R186 ;  /* 0x800000ba1dba2221 */ /* 0x000fe20000010000 */
[----:B------:R-:W-:Y:S01]  /*3db0*/  @P2 FADD.FTZ R151, R10, -R151 ;  /* 0x800000970a972221 */ /* 0x000fe20000010000 */
[----:B------:R-:W-:Y:S01]  /*3dc0*/  MOV R148, R52 ;  /* 0x0000003400947202 */ /* 0x000fe20000000f00 */
[----:B------:R-:W1:Y:S01]  /*3dd0*/  @P3 LDC.64 R184, c[0x0][0x408] ;  /* 0x00010200ffb83b82 */ /* 0x000e620000000a00 */
[C---:B------:R-:W-:Y:S01]  /*3de0*/  @P2 FFMA.FTZ R188, R206.reuse, R186, R51 ;  /* 0x000000bacebc2223 */ /* 0x040fe20000010033 */
[----:B------:R-:W-:Y:S01]  /*3df0*/  @P2 FADD.FTZ R150, R17, -R150 ;  /* 0x8000009611962221 */ /* 0x000fe20000010000 */
[----:B------:R-:W-:Y:S01]  /*3e00*/  @P2 FFMA.FTZ R148, R206, R151, R52 ;  /* 0x00000097ce942223 */ /* 0x000fe20000010034 */
[----:B------:R-:W-:Y:S01]  /*3e10*/  @P2 FFMA.FTZ R186, R16, R208, R205 ;  /* 0x000000d010ba2223 */ /* 0x000fe200000100cd */
[----:B------:R-:W-:Y:S01]  /*3e20*/  MOV R149, R53 ;  /* 0x0000003500957202 */ /* 0x000fe20000000f00 */
[----:B------:R-:W-:Y:S01]  /*3e30*/  @P2 FFMA.FTZ R149, R206, R150, R53 ;  /* 0x00000096ce952223 */ /* 0x000fe20000010035 */
[----:B------:R-:W-:Y:S01]  /*3e40*/  @P2 FFMA.FTZ R187, R15, R208, R205 ;  /* 0x000000d00fbb2223 */ /* 0x000fe200000100cd */
[----:B------:R-:W3:Y:S01]  /*3e50*/  @P3 LDC.64 R152, c[0x0][0x408] ;  /* 0x00010200ff983b82 */ /* 0x000ee20000000a00 */
[----:B------:R-:W-:Y:S01]  /*3e60*/  @P2 FADD.FTZ R190, R19, -R186 ;  /* 0x800000ba13be2221 */ /* 0x000fe20000010000 */
[----:B------:R-:W-:Y:S01]  /*3e70*/  MOV R151, R55 ;  /* 0x0000003700977202 */ /* 0x000fe20000000f00 */
[----:B------:R-:W-:Y:S01]  /*3e80*/  @P2 FADD.FTZ R187, R12, -R187 ;  /* 0x800000bb0cbb2221 */ /* 0x000fe20000010000 */
[----:B------:R-:W-:Y:S01]  /*3e90*/  @P3 LOP3.LUT P4, RZ, R214, 0xff, RZ, 0xc0, !PT ;  /* 0x000000ffd6ff3812 */ /* 0x000fe2000788c0ff */
[C---:B------:R-:W-:Y:S01]  /*3ea0*/  @P2 FFMA.FTZ R151, R206.reuse, R190, R55 ;  /* 0x000000bece972223 */ /* 0x040fe20000010037 */
[----:B------:R-:W-:Y:S01]  /*3eb0*/  MOV R150, R54 ;  /* 0x0000003600967202 */ /* 0x000fe20000000f00 */
[----:B------:R-:W-:Y:S01]  /*3ec0*/  @P2 FFMA.FTZ R150, R206, R187, R54 ;  /* 0x000000bbce962223 */ /* 0x000fe20000010036 */
[----:B------:R-:W4:Y:S01]  /*3ed0*/  @P3 LDC.64 R154, c[0x0][0x408] ;  /* 0x00010200ff9a3b82 */ /* 0x000f220000000a00 */
[----:B--2---:R-:W-:Y:S01]  /*3ee0*/  @P3 FMUL.FTZ R183, R148, R183 ;  /* 0x000000b794b73220 */ /* 0x004fe20000410000 */
[-CC-:B------:R-:W-:Y:S01]  /*3ef0*/  @P2 FFMA.FTZ R193, R21, R208.reuse, R205.reuse ;  /* 0x000000d015c12223 */ /* 0x180fe200000100cd */
[-CC-:B------:R-:W-:Y:S01]  /*3f00*/  @P2 FFMA.FTZ R192, R22, R208.reuse, R205.reuse ;  /* 0x000000d016c02223 */ /* 0x180fe200000100cd */
[----:B------:R-:W-:Y:S01]  /*3f10*/  @P2 FFMA.FTZ R209, R23, R208, R205 ;  /* 0x000000d017d12223 */ /* 0x000fe200000100cd */
[----:B------:R-:W-:Y:S01]  /*3f20*/  @P3 FMUL.FTZ R186, R183, R182 ;  /* 0x000000b6b7ba3220 */ /* 0x000fe20000410000 */
[----:B------:R-:W-:Y:S01]  /*3f30*/  @P2 FADD.FTZ R193, R18, -R193 ;  /* 0x800000c112c12221 */ /* 0x000fe20000010000 */
[----:B------:R-:W-:Y:S01]  /*3f40*/  @P2 FADD.FTZ R192, R25, -R192 ;  /* 0x800000c019c02221 */ /* 0x000fe20000010000 */
[----:B-1----:R-:W-:Y:S01]  /*3f50*/  @P3 FMUL.FTZ R185, R149, R185 ;  /* 0x000000b995b93220 */ /* 0x002fe20000410000 */
[----:B------:R-:W1:Y:S01]  /*3f60*/  @P3 LDC.64 R182, c[0x0][0x408] ;  /* 0x00010200ffb63b82 */ /* 0x000e620000000a00 */
[----:B------:R-:W-:Y:S01]  /*3f70*/  @P2 FADD.FTZ R209, R20, -R209 ;  /* 0x800000d114d12221 */ /* 0x000fe20000010000 */
[----:B------:R-:W-:Y:S01]  /*3f80*/  @P3 LOP3.LUT P5, RZ, R214, 0xff000000, RZ, 0xc0, !PT ;  /* 0xff000000d6ff3812 */ /* 0x000fe200078ac0ff */
[----:B------:R-:W-:Y:S01]  /*3f90*/  @P3 FMUL.FTZ R189, R185, R184 ;  /* 0x000000b8b9bd3220 */ /* 0x000fe20000410000 */
[----:B------:R-:W-:Y:S01]  /*3fa0*/  @P3 LOP3.LUT P6, RZ, R215, 0xff0000, RZ, 0xc0, !PT ;  /* 0x00ff0000d7ff3812 */ /* 0x000fe200078cc0ff */
[----:B---3--:R-:W-:Y:S01]  /*3fb0*/  @P3 FMUL.FTZ R191, R151, R153 ;  /* 0x0000009997bf3220 */ /* 0x008fe20000410000 */
[----:B------:R-:W-:-:S02]  /*3fc0*/  @P3 FSEL R153, R186, RZ, P4 ;  /* 0x000000ffba993208 */ /* 0x000fc40002000000 */
[----:B------:R-:W2:Y:S01]  /*3fd0*/  @P3 LDC.64 R184, c[0x0][0x408] ;  /* 0x00010200ffb83b82 */ /* 0x000ea20000000a00 */
[----:B------:R-:W-:Y:S01]  /*3fe0*/  @P3 LOP3.LUT P4, RZ, R214, 0xff00, RZ, 0xc0, !PT ;  /* 0x0000ff00d6ff3812 */ /* 0x000fe2000788c0ff */
[----:B------:R-:W-:Y:S01]  /*3ff0*/  @P3 FMUL.FTZ R191, R191, R152 ;  /* 0x00000098bfbf3220 */ /* 0x000fe20000410000 */
[----:B------:R-:W-:Y:S01]  /*4000*/  MOV R152, R48 ;  /* 0x0000003000987202 */ /* 0x000fe20000000f00 */
[----:B------:R-:W-:Y:S01]  /*4010*/  @P2 FFMA.FTZ R152, R206, R193, R48 ;  /* 0x000000c1ce982223 */ /* 0x000fe20000010030 */
[----:B------:R-:W-:Y:S01]  /*4020*/  @P3 FSEL R189, R189, RZ, P4 ;  /* 0x000000ffbdbd3208 */ /* 0x000fe20002000000 */
[----:B----4-:R-:W-:Y:S01]  /*4030*/  @P3 FMUL.FTZ R155, R150, R155 ;  /* 0x0000009b969b3220 */ /* 0x010fe20000410000 */
[----:B------:R-:W-:Y:S01]  /*4040*/  @P3 LOP3.LUT P4, RZ, R214, 0xff0000, RZ, 0xc0, !PT ;  /* 0x00ff0000d6ff3812 */ /* 0x000fe2000788c0ff */
[----:B------:R-:W3:Y:S01]  /*4050*/  @P3 LDC.64 R186, c[0x0][0x408] ;  /* 0x00010200ffba3b82 */ /* 0x000ee20000000a00 */
[----:B------:R-:W-:Y:S01]  /*4060*/  @P3 FSEL R191, R191, RZ, P5 ;  /* 0x000000ffbfbf3208 */ /* 0x000fe20002800000 */
[----:B------:R-:W-:Y:S01]  /*4070*/  @P3 FMUL.FTZ R190, R155, R154 ;  /* 0x0000009a9bbe3220 */ /* 0x000fe20000410000 */
[----:B------:R-:W-:-:S02]  /*4080*/  @P3 F2FP.BF16.F32.PACK_AB R155, RZ, R153 ;  /* 0x00000099ff9b323e */ /* 0x000fc400000010ff */
[----:B------:R-:W-:Y:S01]  /*4090*/  MOV R153, R49 ;  /* 0x0000003100997202 */ /* 0x000fe20000000f00 */
[C---:B------:R-:W-:Y:S01]  /*40a0*/  @P2 FFMA.FTZ R153, R206.reuse, R192, R49 ;  /* 0x000000c0ce992223 */ /* 0x040fe20000010031 */
[----:B------:R-:W-:Y:S01]  /*40b0*/  MOV R154, R50 ;  /* 0x00000032009a7202 */ /* 0x000fe20000000f00 */
[----:B------:R-:W-:Y:S01]  /*40c0*/  @P2 FFMA.FTZ R154, R206, R209, R50 ;  /* 0x000000d1ce9a2223 */ /* 0x000fe20000010032 */
[----:B-1----:R-:W-:Y:S01]  /*40d0*/  @P3 FMUL.FTZ R183, R152, R183 ;  /* 0x000000b798b73220 */ /* 0x002fe20000410000 */
[----:B------:R-:W-:Y:S02]  /*40e0*/  @P3 FSEL R190, R190, RZ, P4 ;  /* 0x000000ffbebe3208 */ /* 0x000fe40002000000 */
[----:B------:R-:W-:Y:S01]  /*40f0*/  @P3 LOP3.LUT P4, RZ, R215, 0xff, RZ, 0xc0, !PT ;  /* 0x000000ffd7ff3812 */ /* 0x000fe2000788c0ff */
[----:B------:R-:W-:Y:S01]  /*4100*/  @P3 FMUL.FTZ R182, R183, R182 ;  /* 0x000000b6b7b63220 */ /* 0x000fe20000410000 */
[----:B------:R-:W-:Y:S01]  /*4110*/  @P3 LOP3.LUT P5, RZ, R215, 0xff00, RZ, 0xc0, !PT ;  /* 0x0000ff00d7ff3812 */ /* 0x000fe200078ac0ff */
[----:B--2---:R-:W-:Y:S01]  /*4120*/  @P3 FMUL.FTZ R185, R153, R185 ;  /* 0x000000b999b93220 */ /* 0x004fe20000410000 */
[----:B------:R-:W-:-:S02]  /*4130*/  @P3 F2FP.BF16.F32.PACK_AB R190, RZ, R190 ;  /* 0x000000beffbe323e */ /* 0x000fc400000010ff */
[----:B------:R-:W-:Y:S01]  /*4140*/  @P3 FSEL R182, R182, RZ, P4 ;  /* 0x000000ffb6b63208 */ /* 0x000fe20002000000 */
[----:B------:R-:W-:Y:S01]  /*4150*/  @P3 FMUL.FTZ R184, R185, R184 ;  /* 0x000000b8b9b83220 */ /* 0x000fe20000410000 */
[----:B------:R-:W-:Y:S02]  /*4160*/  @P3 F2FP.BF16.F32.PACK_AB R189, RZ, R189 ;  /* 0x000000bdffbd323e */ /* 0x000fe400000010ff */
[----:B------:R-:W-:Y:S01]  /*4170*/  @P3 F2FP.BF16.F32.PACK_AB R182, RZ, R182 ;  /* 0x000000b6ffb6323e */ /* 0x000fe200000010ff */
[----:B---3--:R-:W-:Y:S01]  /*4180*/  @P3 FMUL.FTZ R187, R154, R187 ;  /* 0x000000bb9abb3220 */ /* 0x008fe20000410000 */
[----:B------:R-:W-:Y:S02]  /*4190*/  @P3 FSEL R184, R184, RZ, P5 ;  /* 0x000000ffb8b83208 */ /* 0x000fe40002800000 */
[----:B------:R-:W-:Y:S01]  /*41a0*/  @P3 PRMT R144, R155, 0x7610, R144 ;  /* 0x000076109b903816 */ /* 0x000fe20000000090 */
[----:B------:R-:W-:Y:S01]  /*41b0*/  @P3 FMUL.FTZ R186, R187, R186 ;  /* 0x000000babbba3220 */ /* 0x000fe20000410000 */
[----:B------:R-:W-:-:S02]  /*41c0*/  @P3 F2FP.BF16.F32.PACK_AB R191, RZ, R191 ;  /* 0x000000bfffbf323e */ /* 0x000fc400000010ff */
[----:B------:R-:W-:Y:S02]  /*41d0*/  @P3 PRMT R145, R190, 0x7610, R145 ;  /* 0x00007610be913816 */ /* 0x000fe40000000091 */
[----:B------:R-:W-:Y:S02]  /*41e0*/  @P3 FSEL R186, R186, RZ, P6 ;  /* 0x000000ffbaba3208 */ /* 0x000fe40003000000 */
[----:B------:R-:W-:Y:S02]  /*41f0*/  @P3 F2FP.BF16.F32.PACK_AB R184, RZ, R184 ;  /* 0x000000b8ffb8323e */ /* 0x000fe400000010ff */
[----:B------:R-:W-:Y:S02]  /*4200*/  @P3 F2FP.BF16.F32.PACK_AB R186, RZ, R186 ;  /* 0x000000baffba323e */ /* 0x000fe400000010ff */
[----:B------:R-:W-:Y:S02]  /*4210*/  @P3 PRMT R146, R182, 0x7610, R146 ;  /* 0x00007610b6923816 */ /* 0x000fe40000000092 */
[----:B------:R-:W-:-:S02]  /*4220*/  @P3 PRMT R144, R144, 0x5410, R189 ;  /* 0x0000541090903816 */ /* 0x000fc400000000bd */
        /* <DEDUP_REMOVED lines=13> */
.L_x_6348:
[----:B-----5:R-:W3:Y:S01]  /*4300*/  @P3 LDC.64 R192, c[0x0][0x408] ;  /* 0x00010200ffc03b82 */ /* 0x020ee20000000a00 */
[-CC-:B------:R-:W-:Y:S01]  /*4310*/  @P2 FFMA.FTZ R186, R14, R208.reuse, R205.reuse ;  /* 0x000000d00eba2223 */ /* 0x180fe200000100cd */
[-CC-:B--2---:R-:W-:Y:S01]  /*4320*/  @P2 FFMA.FTZ R183, R11, R208.reuse, R205.reuse ;  /* 0x000000d00bb72223 */ /* 0x184fe200000100cd */
[----:B------:R-:W-:Y:S01]  /*4330*/  MOV R184, R53 ;  /* 0x0000003500b87202 */ /* 0x000fe20000000f00 */
[----:B------:R-:W-:Y:S01]  /*4340*/  @P2 FFMA.FTZ R185, R21, R208, R205 ;  /* 0x000000d015b92223 */ /* 0x000fe200000100cd */
        /* <DEDUP_REMOVED lines=10> */
[----:B------:R-:W-:Y:S01]  /*43f0*/  MOV R218, R55 ;  /* 0x0000003700da7202 */ /* 0x000fe20000000f00 */
[----:B------:R-:W-:Y:S01]  /*4400*/  @P2 FADD.FTZ R183, R12, -R183 ;  /* 0x800000b70cb72221 */ /* 0x000fe20000010000 */
[----:B------:R-:W-:Y:S01]  /*4410*/  MOV R220, R48 ;  /* 0x0000003000dc7202 */ /* 0x000fe20000000f00 */
[C---:B------:R-:W-:Y:S01]  /*4420*/  @P2 FFMA.FTZ R218, R206.reuse, R186, R55 ;  /* 0x000000baceda2223 */ /* 0x040fe20000010037 */
[----:B-1----:R-:W1:Y:S01]  /*4430*/  @P3 LDC.64 R188, c[0x0][0x408] ;  /* 0x00010200ffbc3b82 */ /* 0x002e620000000a00 */
[C---:B------:R-:W-:Y:S01]  /*4440*/  @P2 FFMA.FTZ R220, R206.reuse, R185, R48 ;  /* 0x000000b9cedc2223 */ /* 0x040fe20000010030 */
[----:B------:R-:W-:Y:S01]  /*4450*/  MOV R216, R54 ;  /* 0x0000003600d87202 */ /* 0x000fe20000000f00 */
[----:B------:R-:W-:Y:S01]  /*4460*/  @P2 FFMA.FTZ R216, R206, R183, R54 ;  /* 0x000000b7ced82223 */ /* 0x000fe20000010036 */
[----:B------:R-:W-:Y:S01]  /*4470*/  @P2 FFMA.FTZ R226, R22, R208, R205 ;  /* 0x000000d016e22223 */ /* 0x000fe200000100cd */
[----:B---3--:R-:W-:Y:S01]  /*4480*/  @P3 FMUL.FTZ R193, R182, R193 ;  /* 0x000000c1b6c13220 */ /* 0x008fe20000410000 */
[----:B------:R-:W-:-:S02]  /*4490*/  @P3 LOP3.LUT P4, RZ, R214, 0xff, RZ, 0xc0, !PT ;  /* 0x000000ffd6ff3812 */ /* 0x000fc4000788c0ff */
[----:B------:R-:W3:Y:S01]  /*44a0*/  @P3 LDC.64 R186, c[0x0][0x408] ;  /* 0x00010200ffba3b82 */ /* 0x000ee20000000a00 */
[----:B------:R-:W-:Y:S01]  /*44b0*/  @P2 FADD.FTZ R226, R25, -R226 ;  /* 0x800000e219e22221 */ /* 0x000fe20000010000 */
[----:B------:R-:W-:Y:S02]  /*44c0*/  MOV R222, R49 ;  /* 0x0000003100de7202 */ /* 0x000fe40000000f00 */
[----:B------:R-:W-:Y:S01]  /*44d0*/  MOV R224, R50 ;  /* 0x0000003200e07202 */ /* 0x000fe20000000f00 */
[----:B--2---:R-:W-:Y:S01]  /*44e0*/  @P3 FMUL.FTZ R209, R184, R191 ;  /* 0x000000bfb8d13220 */ /* 0x004fe20000410000 */
[----:B------:R-:W-:Y:S01]  /*44f0*/  @P3 FMUL.FTZ R191, R193, R192 ;  /* 0x000000c0c1bf3220 */ /* 0x000fe20000410000 */
[----:B------:R-:W-:Y:S01]  /*4500*/  @P3 LOP3.LUT P5, RZ, R214, 0xff00, RZ, 0xc0, !PT ;  /* 0x0000ff00d6ff3812 */ /* 0x000fe200078ac0ff */
[----:B------:R-:W2:Y:S01]  /*4510*/  @P3 LDC.64 R184, c[0x0][0x408] ;  /* 0x00010200ffb83b82 */ /* 0x000ea20000000a00 */
[----:B------:R-:W-:Y:S01]  /*4520*/  @P3 FMUL.FTZ R190, R209, R190 ;  /* 0x000000bed1be3220 */ /* 0x000fe20000410000 */
[----:B------:R-:W-:Y:S01]  /*4530*/  @P2 FFMA.FTZ R209, R23, R208, R205 ;  /* 0x000000d017d12223 */ /* 0x000fe200000100cd */
[----:B------:R-:W-:Y:S01]  /*4540*/  @P2 FFMA.FTZ R222, R206, R226, R49 ;  /* 0x000000e2cede2223 */ /* 0x000fe20000010031 */
[----:B------:R-:W-:-:S02]  /*4550*/  @P3 FSEL R191, R191, RZ, P4 ;  /* 0x000000ffbfbf3208 */ /* 0x000fc40002000000 */
[----:B------:R-:W-:Y:S01]  /*4560*/  @P2 FADD.FTZ R209, R20, -R209 ;  /* 0x800000d114d12221 */ /* 0x000fe20000010000 */
[----:B------:R-:W-:Y:S01]  /*4570*/  @P3 FSEL R190, R190, RZ, P5 ;  /* 0x000000ffbebe3208 */ /* 0x000fe20002800000 */
[----:B------:R-:W4:Y:S01]  /*4580*/  @P3 LDC.64 R182, c[0x0][0x408] ;  /* 0x00010200ffb63b82 */ /* 0x000f220000000a00 */
[----:B-1----:R-:W-:Y:S01]  /*4590*/  @P3 FMUL.FTZ R189, R216, R189 ;  /* 0x000000bdd8bd3220 */ /* 0x002fe20000410000 */
[----:B------:R-:W-:Y:S01]  /*45a0*/  @P2 FFMA.FTZ R224, R206, R209, R50 ;  /* 0x000000d1cee02223 */ /* 0x000fe20000010032 */
[C---:B------:R-:W-:Y:S02]  /*45b0*/  @P3 LOP3.LUT P6, RZ, R214.reuse, 0xff0000, RZ, 0xc0, !PT ;  /* 0x00ff0000d6ff3812 */ /* 0x040fe400078cc0ff */
[----:B------:R-:W-:Y:S01]  /*45c0*/  @P3 FMUL.FTZ R188, R189, R188 ;  /* 0x000000bcbdbc3220 */ /* 0x000fe20000410000 */
[----:B------:R-:W-:Y:S02]  /*45d0*/  @P3 LOP3.LUT P4, RZ, R214, 0xff000000, RZ, 0xc0, !PT ;  /* 0xff000000d6ff3812 */ /* 0x000fe4000788c0ff */
[----:B------:R-:W1:Y:S01]  /*45e0*/  @P3 LDC.64 R192, c[0x0][0x408] ;  /* 0x00010200ffc03b82 */ /* 0x000e620000000a00 */
[----:B---3--:R-:W-:Y:S01]  /*45f0*/  @P3 FMUL.FTZ R187, R218, R187 ;  /* 0x000000bbdabb3220 */ /* 0x008fe20000410000 */
[----:B------:R-:W-:-:S02]  /*4600*/  @P3 LOP3.LUT P5, RZ, R215, 0xff, RZ, 0xc0, !PT ;  /* 0x000000ffd7ff3812 */ /* 0x000fc400078ac0ff */
[----:B------:R-:W-:Y:S01]  /*4610*/  @P3 FSEL R188, R188, RZ, P6 ;  /* 0x000000ffbcbc3208 */ /* 0x000fe20003000000 */
[----:B------:R-:W-:Y:S01]  /*4620*/  @P3 FMUL.FTZ R186, R187, R186 ;  /* 0x000000babbba3220 */ /* 0x000fe20000410000 */
[----:B------:R-:W-:Y:S01]  /*4630*/  @P3 LOP3.LUT P6, RZ, R215, 0xff00, RZ, 0xc0, !PT ;  /* 0x0000ff00d7ff3812 */ /* 0x000fe200078cc0ff */
[----:B--2---:R-:W-:Y:S01]  /*4640*/  @P3 FMUL.FTZ R185, R220, R185 ;  /* 0x000000b9dcb93220 */ /* 0x004fe20000410000 */
[----:B------:R-:W-:Y:S02]  /*4650*/  @P3 F2FP.BF16.F32.PACK_AB R191, RZ, R191 ;  /* 0x000000bfffbf323e */ /* 0x000fe400000010ff */
[----:B------:R-:W-:Y:S01]  /*4660*/  @P3 FSEL R186, R186, RZ, P4 ;  /* 0x000000ffbaba3208 */ /* 0x000fe20002000000 */
[----:B------:R-:W-:Y:S01]  /*4670*/  @P3 FMUL.FTZ R184, R185, R184 ;  /* 0x000000b8b9b83220 */ /* 0x000fe20000410000 */
[----:B------:R-:W-:Y:S02]  /*4680*/  @P3 LOP3.LUT P4, RZ, R215, 0xff0000, RZ, 0xc0, !PT ;  /* 0x00ff0000d7ff3812 */ /* 0x000fe4000788c0ff */
[----:B------:R-:W-:Y:S01]  /*4690*/  @P3 F2FP.BF16.F32.PACK_AB R188, RZ, R188 ;  /* 0x000000bcffbc323e */ /* 0x000fe200000010ff */
[----:B----4-:R-:W-:Y:S01]  /*46a0*/  @P3 FMUL.FTZ R183, R222, R183 ;  /* 0x000000b7deb73220 */ /* 0x010fe20000410000 */
[----:B------:R-:W-:-:S02]  /*46b0*/  @P3 FSEL R184, R184, RZ, P5 ;  /* 0x000000ffb8b83208 */ /* 0x000fc40002800000 */
[----:B------:R-:W-:Y:S01]  /*46c0*/  @P3 F2FP.BF16.F32.PACK_AB R190, RZ, R190 ;  /* 0x000000beffbe323e */ /* 0x000fe200000010ff */
[----:B------:R-:W-:Y:S01]  /*46d0*/  @P3 FMUL.FTZ R182, R183, R182 ;  /* 0x000000b6b7b63220 */ /* 0x000fe20000410000 */
[----:B------:R-:W-:Y:S02]  /*46e0*/  @P3 F2FP.BF16.F32.PACK_AB R184, RZ, R184 ;  /* 0x000000b8ffb8323e */ /* 0x000fe400000010ff */
[----:B------:R-:W-:Y:S01]  /*46f0*/  @P3 PRMT R144, R191, 0x7610, R144 ;  /* 0x00007610bf903816 */ /* 0x000fe20000000090 */
        /* <DEDUP_REMOVED lines=10> */
[----:B------:R-:W-:-:S02]  /*47a0*/  @P3 PRMT R145, R145, 0x5410, R186 ;  /* 0x0000541091913816 */ /* 0x000fc400000000ba */
        /* <DEDUP_REMOVED lines=15> */
.L_x_6347:
[----:B------:R-:W-:Y:S05]  /*48a0*/  @!P0 BRA `(.L_x_6350) ;  /* 0x00000004006c8947 */ /* 0x000fea0003800000 */
[----:B--2---:R-:W2:Y:S01]  /*48b0*/  @P3 LDC.64 R150, c[0x0][0x408] ;  /* 0x00010200ff963b82 */ /* 0x004ea20000000a00 */
        /* <DEDUP_REMOVED lines=14> */
[----:B------:R-:W-:Y:S01]  /*49a0*/  FFMA.FTZ R191, R23, R208, R205 ;  /* 0x000000d017bf7223 */ /* 0x000fe200000100cd */
[----:B------:R-:W4:Y:S01]  /*49b0*/  @P3 LDC.64 R152, c[0x0][0x408] ;  /* 0x00010200ff983b82 */ /* 0x000f220000000a00 */
[----:B------:R-:W-:-:S02]  /*49c0*/  FSEL R149, R149, RZ, P4 ;  /* 0x000000ff95957208 */ /* 0x000fc40002000000 */
[----:B------:R-:W-:-:S04]  /*49d0*/  FADD.FTZ R191, R20, -R191 ;  /* 0x800000bf14bf7221 */ /* 0x000fc80000010000 */
[----:B------:R-:W-:Y:S01]  /*49e0*/  FMUL.FTZ R191, R206, R191 ;  /* 0x000000bfcebf7220 */ /* 0x000fe20000410000 */
[----:B--2---:R-:W-:Y:S01]  /*49f0*/  @P3 FMUL.FTZ R151, R148, R151 ;  /* 0x0000009794973220 */ /* 0x004fe20000410000 */
[----:B------:R-:W2:Y:S03]  /*4a00*/  @P3 LDC.64 R184, c[0x0][0x408] ;  /* 0x00010200ffb83b82 */ /* 0x000ea60000000a00 */
[----:B------:R-:W-:Y:S01]  /*4a10*/  @P3 FMUL.FTZ R150, R151, R150 ;  /* 0x0000009697963220 */ /* 0x000fe20000410000 */
[----:B---3--:R-:W-:-:S04]  /*4a20*/  @P3 FMUL.FTZ R155, R149, R155 ;  /* 0x0000009b959b3220 */ /* 0x008fc80000410000 */
[----:B------:R-:W-:Y:S01]  /*4a30*/  @P3 FSEL R151, R150, RZ, P5 ;  /* 0x000000ff96973208 */ /* 0x000fe20002800000 */
[----:B------:R-:W3:Y:S01]  /*4a40*/  @P3 LDC.64 R186, c[0x0][0x408] ;  /* 0x00010200ffba3b82 */ /* 0x000ee20000000a00 */
[----:B------:R-:W-:Y:S01]  /*4a50*/  @P3 LOP3.LUT P5, RZ, R214, 0xff0000, RZ, 0xc0, !PT ;  /* 0x00ff0000d6ff3812 */ /* 0x000fe200078ac0ff */
[----:B------:R-:W-:Y:S01]  /*4a60*/  @P3 FMUL.FTZ R154, R155, R154 ;  /* 0x0000009a9b9a3220 */ /* 0x000fe20000410000 */
[----:B------:R-:W-:Y:S01]  /*4a70*/  FMUL.FTZ R155, R206, R183 ;  /* 0x000000b7ce9b7220 */ /* 0x000fe20000410000 */
[----:B------:R-:W-:-:S03]  /*4a80*/  @P3 F2FP.BF16.F32.PACK_AB R151, RZ, R151 ;  /* 0x00000097ff97323e */ /* 0x000fc600000010ff */
[----:B------:R-:W-:Y:S01]  /*4a90*/  @P3 FSEL R154, R154, RZ, P6 ;  /* 0x000000ff9a9a3208 */ /* 0x000fe20003000000 */
[----:B------:R-:W0:Y:S01]  /*4aa0*/  @P3 LDC.64 R182, c[0x0][0x408] ;  /* 0x00010200ffb63b82 */ /* 0x000e220000000a00 */
[----:B------:R-:W-:Y:S01]  /*4ab0*/  FSEL R150, R155, RZ, P4 ;  /* 0x000000ff9b967208 */ /* 0x000fe20002000000 */
[----:B------:R-:W-:Y:S01]  /*4ac0*/  FADD.FTZ R155, R25, -R190 ;  /* 0x800000be199b7221 */ /* 0x000fe20000010000 */
[----:B------:R-:W-:Y:S02]  /*4ad0*/  @P3 F2FP.BF16.F32.PACK_AB R154, RZ, R154 ;  /* 0x0000009aff9a323e */ /* 0x000fe400000010ff */
[----:B------:R-:W-:Y:S01]  /*4ae0*/  @P3 PRMT R144, R151, 0x7610, R144 ;  /* 0x0000761097903816 */ /* 0x000fe20000000090 */
[----:B----4-:R-:W-:Y:S01]  /*4af0*/  @P3 FMUL.FTZ R153, R150, R153 ;  /* 0x0000009996993220 */ /* 0x010fe20000410000 */
[----:B------:R-:W-:Y:S01]  /*4b00*/  FMUL.FTZ R190, R206, R155 ;  /* 0x0000009bcebe7220 */ /* 0x000fe20000410000 */
[----:B-1----:R-:W1:Y:S01]  /*4b10*/  @P3 LDC.64 R188, c[0x0][0x408] ;  /* 0x00010200ffbc3b82 */ /* 0x002e620000000a00 */
[----:B------:R-:W-:Y:S01]  /*4b20*/  @P3 PRMT R144, R144, 0x5410, R154 ;  /* 0x0000541090903816 */ /* 0x000fe2000000009a */
[----:B------:R-:W-:Y:S01]  /*4b30*/  @P3 FMUL.FTZ R152, R153, R152 ;  /* 0x0000009899983220 */ /* 0x000fe20000410000 */
[-CC-:B------:R-:W-:Y:S01]  /*4b40*/  FFMA.FTZ R154, R16, R208.reuse, R205.reuse ;  /* 0x000000d0109a7223 */ /* 0x180fe200000100cd */
[----:B------:R-:W-:Y:S01]  /*4b50*/  FFMA.FTZ R153, R21, R208, R205 ;  /* 0x000000d015997223 */ /* 0x000fe200000100cd */
[----:B------:R-:W-:-:S02]  /*4b60*/  @P3 LOP3.LUT P6, RZ, R214, 0xff000000, RZ, 0xc0, !PT ;  /* 0xff000000d6ff3812 */ /* 0x000fc400078cc0ff */
[----:B------:R-:W-:Y:S01]  /*4b70*/  FADD.FTZ R151, R19, -R154 ;  /* 0x8000009a13977221 */ /* 0x000fe20000010000 */
[----:B------:R-:W-:-:S03]  /*4b80*/  FADD.FTZ R153, R18, -R153 ;  /* 0x8000009912997221 */ /* 0x000fc60000010000 */
[C---:B------:R-:W-:Y:S01]  /*4b90*/  FMUL.FTZ R151, R206.reuse, R151 ;  /* 0x00000097ce977220 */ /* 0x040fe20000410000 */
[----:B------:R-:W-:Y:S01]  /*4ba0*/  FMUL.FTZ R154, R206, R153 ;  /* 0x00000099ce9a7220 */ /* 0x000fe20000410000 */
[----:B------:R-:W-:Y:S02]  /*4bb0*/  @P3 FSEL R153, R152, RZ, P5 ;  /* 0x000000ff98993208 */ /* 0x000fe40002800000 */
[----:B------:R-:W-:Y:S02]  /*4bc0*/  @P3 LOP3.LUT P5, RZ, R215, 0xff, RZ, 0xc0, !PT ;  /* 0x000000ffd7ff3812 */ /* 0x000fe400078ac0ff */
[----:B------:R-:W-:Y:S02]  /*4bd0*/  FSEL R151, R151, RZ, P4 ;  /* 0x000000ff97977208 */ /* 0x000fe40002000000 */
[----:B------:R-:W-:Y:S02]  /*4be0*/  FSEL R152, R154, RZ, P4 ;  /* 0x000000ff9a987208 */ /* 0x000fe40002000000 */
[----:B------:R-:W-:Y:S01]  /*4bf0*/  @P3 F2FP.BF16.F32.PACK_AB R155, RZ, R153 ;  /* 0x00000099ff9b323e */ /* 0x000fe200000010ff */
[----:B0-----:R-:W-:Y:S01]  /*4c00*/  @P3 FMUL.FTZ R183, R151, R183 ;  /* 0x000000b797b73220 */ /* 0x001fe20000410000 */
[----:B------:R-:W-:Y:S01]  /*4c10*/  FSEL R153, R190, RZ, P4 ;  /* 0x000000ffbe997208 */ /* 0x000fe20002000000 */
[----:B--2---:R-:W-:Y:S01]  /*4c20*/  @P3 FMUL.FTZ R185, R152, R185 ;  /* 0x000000b998b93220 */ /* 0x004fe20000410000 */
[----:B------:R-:W-:Y:S01]  /*4c30*/  FSEL R154, R191, RZ, P4 ;  /* 0x000000ffbf9a7208 */ /* 0x000fe20002000000 */
[----:B------:R-:W-:Y:S01]  /*4c40*/  @P3 FMUL.FTZ R182, R183, R182 ;  /* 0x000000b6b7b63220 */ /* 0x000fe20000410000 */
[----:B------:R-:W-:Y:S01]  /*4c50*/  FFMA.FTZ R190, R24, R208, R205 ;  /* 0x000000d018be7223 */ /* 0x000fe200000100cd */
[----:B------:R-:W-:Y:S01]  /*4c60*/  @P3 FMUL.FTZ R184, R185, R184 ;  /* 0x000000b8b9b83220 */ /* 0x000fe20000410000 */
[----:B---3--:R-:W-:Y:S01]  /*4c70*/  @P3 FMUL.FTZ R187, R153, R187 ;  /* 0x000000bb99bb3220 */ /* 0x008fe20000410000 */
[----:B-1----:R-:W-:Y:S01]  /*4c80*/  @P3 FMUL.FTZ R189, R154, R189 ;  /* 0x000000bd9abd3220 */ /* 0x002fe20000410000 */
        /* <DEDUP_REMOVED lines=29> */
.L_x_6350:
[----:B------:R-:W-:Y:S04]  /*4e60*/  BSSY.RECONVERGENT B2, `(.L_x_6351) ;  /* 0x000000d000027945 */ /* 0x000fe80003800200 */
[----:B------:R-:W-:Y:S05]  /*4e70*/  @!P3 BRA `(.L_x_6352) ;  /* 0x00000000002cb947 */ /* 0x000fea0003800000 */
[----:B--2---:R-:W-:Y:S01]  /*4e80*/  FFMA.FTZ R183, R11, R208, R205 ;  /* 0x000000d00bb77223 */ /* 0x004fe200000100cd */
        /* <DEDUP_REMOVED lines=10> */
.L_x_6352:
[----:B------:R-:W-:Y:S05]  /*4f30*/  BSYNC.RECONVERGENT B2 ;  /* 0x0000000000027941 */ /* 0x000fea0003800200 */
.L_x_6351:
        /* <DEDUP_REMOVED lines=13> */
.L_x_6354:
[----:B------:R-:W-:Y:S05]  /*5010*/  BSYNC.RECONVERGENT B2 ;  /* 0x0000000000027941 */ /* 0x000fea0003800200 */
.L_x_6353:
        /* <DEDUP_REMOVED lines=13> */
.L_x_6356:
[----:B------:R-:W-:Y:S05]  /*50f0*/  BSYNC.RECONVERGENT B2 ;  /* 0x0000000000027941 */ /* 0x000fea0003800200 */
.L_x_6355:
        /* <DEDUP_REMOVED lines=13> */
.L_x_6358:
[----:B------:R-:W-:Y:S05]  /*51d0*/  BSYNC.RECONVERGENT B2 ;  /* 0x0000000000027941 */ /* 0x000fea0003800200 */
.L_x_6357:
        /* <DEDUP_REMOVED lines=13> */
.L_x_6360:
[----:B------:R-:W-:Y:S05]  /*52b0*/  BSYNC.RECONVERGENT B2 ;  /* 0x0000000000027941 */ /* 0x000fea0003800200 */
.L_x_6359:
        /* <DEDUP_REMOVED lines=13> */
.L_x_6362:
[----:B------:R-:W-:Y:S05]  /*5390*/  BSYNC.RECONVERGENT B2 ;  /* 0x0000000000027941 */ /* 0x000fea0003800200 */
.L_x_6361:
        /* <DEDUP_REMOVED lines=13> */
.L_x_6364:
[----:B------:R-:W-:Y:S05]  /*5470*/  BSYNC.RECONVERGENT B2 ;  /* 0x0000000000027941 */ /* 0x000fea0003800200 */
.L_x_6363:
[----:B------:R-:W-:Y:S05]  /*5480*/  @!P3 BRA `(.L_x_6349) ;  /* 0x000000000030b947 */ /* 0x000fea0003800000 */
[----:B--2---:R-:W-:Y:S01]  /*5490*/  FFMA.FTZ R182, R24, R208, R205 ;  /* 0x000000d018b67223 */ /* 0x004fe200000100cd */
        /* <DEDUP_REMOVED lines=11> */
.L_x_6349:
[----:B------:R-:W-:Y:S05]  /*5550*/  BSYNC.RECONVERGENT B1 ;  /* 0x0000000000017941 */ /* 0x000fea0003800200 */
.L_x_6346:
[----:B--2---:R-:W2:Y:S01]  /*5560*/  @P0 LDC.64 R184, c[0x0][0x478] ;  /* 0x00011e00ffb80b82 */ /* 0x004ea20000000a00 */
[----:B------:R-:W-:Y:S01]  /*5570*/  @P0 IADD3 R187, PT, PT, R194, 0x20, RZ ;  /* 0x00000020c2bb0810 */ /* 0x000fe20007ffe0ff */
[----:B------:R-:W-:Y:S01]  /*5580*/  BSSY.RECONVERGENT B1, `(.L_x_6365) ;  /* 0x000018a000017945 */ /* 0x000fe20003800200 */
[----:B-1----:R-:W-:-:S05]  /*5590*/  @P3 IADD3 R189, PT, PT, R203, 0x20, RZ ;  /* 0x00000020cbbd3810 */ /* 0x002fca0007ffe0ff */
[----:B------:R-:W1:Y:S01]  /*55a0*/  @P3 LDC.64 R182, c[0x0][0x468] ;  /* 0x00011a00ffb63b82 */ /* 0x000e620000000a00 */
[----:B--2---:R-:W-:-:S05]  /*55b0*/  @P0 IMAD.WIDE.U32 R184, R187, 0x20, R184 ;  /* 0x00000020bbb80825 */ /* 0x004fca00078e00b8 */
[----:B------:R2:W-:Y:S01]  /*55c0*/  @P0 STG.E.128 desc[UR6][R184.64], R148 ;  /* 0x00000094b8000986 */ /* 0x0005e2000c101d06 */
[----:B-1----:R-:W-:-:S03]  /*55d0*/  @P3 IMAD.WIDE.U32 R182, R189, 0x10, R182 ;  /* 0x00000010bdb63825 */ /* 0x002fc600078e00b6 */
[----:B------:R2:W-:Y:S04]  /*55e0*/  @P0 STG.E.128 desc[UR6][R184.64+0x10], R152 ;  /* 0x00001098b8000986 */ /* 0x0005e8000c101d06 */
[----:B------:R2:W-:Y:S01]  /*55f0*/  @P3 STG.E.128 desc[UR6][R182.64], R144 ;  /* 0x00000090b6003986 */ /* 0x0005e2000c101d06 */
[----:B------:R-:W-:Y:S05]  /*5600*/  @!P1 BRA `(.L_x_6366) ;  /* 0x0000000800d89947 */ /* 0x000fea0003800000 */
[----:B------:R-:W-:Y:S05]  /*5610*/  @!P0 BRA `(.L_x_6367) ;  /* 0x00000004006c8947 */ /* 0x000fea0003800000 */
[----:B--2---:R-:W1:Y:S01]  /*5620*/  @P3 LDC.64 R182, c[0x0][0x408] ;  /* 0x00010200ffb63b82 */ /* 0x004e620000000a00 */
[-CC-:B------:R-:W-:Y:S01]  /*5630*/  @P2 FFMA.FTZ R186, R164, R208.reuse, R205.reuse ;  /* 0x000000d0a4ba2223 */ /* 0x180fe200000100cd */
[-CC-:B------:R-:W-:Y:S01]  /*5640*/  @P2 FFMA.FTZ R151, R27, R208.reuse, R205.reuse ;  /* 0x000000d01b972223 */ /* 0x180fe200000100cd */
[----:B------:R-:W-:Y:S01]  /*5650*/  @P2 FFMA.FTZ R150, R30, R208, R205 ;  /* 0x000000d01e962223 */ /* 0x000fe200000100cd */
[----:B-----5:R-:W-:Y:S01]  /*5660*/  MOV R188, R43 ;  /* 0x0000002b00bc7202 */ /* 0x020fe20000000f00 */
[----:B------:R-:W-:Y:S01]  /*5670*/  @P2 FADD.FTZ R186, R167, -R186 ;  /* 0x800000baa7ba2221 */ /* 0x000fe20000010000 */
[----:B------:R-:W-:Y:S01]  /*5680*/  @P2 FADD.FTZ R151, R26, -R151 ;  /* 0x800000971a972221 */ /* 0x000fe20000010000 */
[----:B------:R-:W-:Y:S01]  /*5690*/  MOV R148, R44 ;  /* 0x0000002c00947202 */ /* 0x000fe20000000f00 */
[----:B------:R-:W2:Y:S01]  /*56a0*/  @P3 LDC.64 R184, c[0x0][0x408] ;  /* 0x00010200ffb83b82 */ /* 0x000ea20000000a00 */
        /* <DEDUP_REMOVED lines=16> */
[----:B-1----:R-:W-:Y:S01]  /*57b0*/  @P3 FMUL.FTZ R183, R148, R183 ;  /* 0x000000b794b73220 */ /* 0x002fe20000410000 */
[-CC-:B------:R-:W-:Y:S01]  /*57c0*/  @P2 FFMA.FTZ R193, R161, R208.reuse, R205.reuse ;  /* 0x000000d0a1c12223 */ /* 0x180fe200000100cd */
[-CC-:B------:R-:W-:Y:S01]  /*57d0*/  @P2 FFMA.FTZ R192, R162, R208.reuse, R205.reuse ;  /* 0x000000d0a2c02223 */ /* 0x180fe200000100cd */
[----:B------:R-:W-:Y:S01]  /*57e0*/  @P2 FFMA.FTZ R209, R163, R208, R205 ;  /* 0x000000d0a3d12223 */ /* 0x000fe200000100cd */
[----:B------:R-:W-:Y:S01]  /*57f0*/  @P3 FMUL.FTZ R186, R183, R182 ;  /* 0x000000b6b7ba3220 */ /* 0x000fe20000410000 */
[----:B------:R-:W-:Y:S01]  /*5800*/  @P2 FADD.FTZ R193, R158, -R193 ;  /* 0x800000c19ec12221 */ /* 0x000fe20000010000 */
[----:B------:R-:W-:Y:S01]  /*5810*/  @P2 FADD.FTZ R192, R165, -R192 ;  /* 0x800000c0a5c02221 */ /* 0x000fe20000010000 */
[----:B--2---:R-:W-:Y:S01]  /*5820*/  @P3 FMUL.FTZ R185, R149, R185 ;  /* 0x000000b995b93220 */ /* 0x004fe20000410000 */
        /* <DEDUP_REMOVED lines=58> */
.L_x_6367:
[----:B-----5:R-:W1:Y:S01]  /*5bd0*/  @P3 LDC.64 R192, c[0x0][0x408] ;  /* 0x00010200ffc03b82 */ /* 0x020e620000000a00 */
        /* <DEDUP_REMOVED lines=18> */
[----:B------:R-:W3:Y:S01]  /*5d00*/  @P3 LDC.64 R188, c[0x0][0x408] ;  /* 0x00010200ffbc3b82 */ /* 0x000ee20000000a00 */
[C---:B------:R-:W-:Y:S01]  /*5d10*/  @P2 FFMA.FTZ R218, R206.reuse, R185, R40 ;  /* 0x000000b9ceda2223 */ /* 0x040fe20000010028 */
[----:B------:R-:W-:Y:S01]  /*5d20*/  MOV R214, R46 ;  /* 0x0000002e00d67202 */ /* 0x000fe20000000f00 */
[----:B------:R-:W-:Y:S01]  /*5d30*/  @P2 FFMA.FTZ R214, R206, R183, R46 ;  /* 0x000000b7ced62223 */ /* 0x000fe2000001002e */
[----:B------:R-:W-:Y:S01]  /*5d40*/  @P2 FFMA.FTZ R224, R162, R208, R205 ;  /* 0x000000d0a2e02223 */ /* 0x000fe200000100cd */
[----:B-1----:R-:W-:Y:S01]  /*5d50*/  @P3 FMUL.FTZ R193, R182, R193 ;  /* 0x000000c1b6c13220 */ /* 0x002fe20000410000 */
[----:B------:R-:W-:-:S02]  /*5d60*/  @P3 LOP3.LUT P4, RZ, R212, 0xff, RZ, 0xc0, !PT ;  /* 0x000000ffd4ff3812 */ /* 0x000fc4000788c0ff */
[----:B------:R-:W1:Y:S01]  /*5d70*/  @P3 LDC.64 R186, c[0x0][0x408] ;  /* 0x00010200ffba3b82 */ /* 0x000e620000000a00 */
        /* <DEDUP_REMOVED lines=14> */
[----:B---3--:R-:W-:Y:S01]  /*5e60*/  @P3 FMUL.FTZ R189, R214, R189 ;  /* 0x000000bdd6bd3220 */ /* 0x008fe20000410000 */
[----:B------:R-:W-:Y:S01]  /*5e70*/  @P2 FFMA.FTZ R222, R206, R209, R42 ;  /* 0x000000d1cede2223 */ /* 0x000fe2000001002a */
[C---:B------:R-:W-:Y:S02]  /*5e80*/  @P3 LOP3.LUT P6, RZ, R212.reuse, 0xff0000, RZ, 0xc0, !PT ;  /* 0x00ff0000d4ff3812 */ /* 0x040fe400078cc0ff */
[----:B------:R-:W-:Y:S01]  /*5e90*/  @P3 FMUL.FTZ R188, R189, R188 ;  /* 0x000000bcbdbc3220 */ /* 0x000fe20000410000 */
[----:B------:R-:W-:Y:S02]  /*5ea0*/  @P3 LOP3.LUT P4, RZ, R212, 0xff000000, RZ, 0xc0, !PT ;  /* 0xff000000d4ff3812 */ /* 0x000fe4000788c0ff */
[----:B------:R-:W3:Y:S01]  /*5eb0*/  @P3 LDC.64 R192, c[0x0][0x408] ;  /* 0x00010200ffc03b82 */ /* 0x000ee20000000a00 */
[----:B-1----:R-:W-:Y:S01]  /*5ec0*/  @P3 FMUL.FTZ R187, R216, R187 ;  /* 0x000000bbd8bb3220 */ /* 0x002fe20000410000 */
        /* <DEDUP_REMOVED lines=42> */
.L_x_6366:
[----:B------:R-:W-:Y:S05]  /*6170*/  @!P0 BRA `(.L_x_6369) ;  /* 0x00000004006c8947 */ /* 0x000fea0003800000 */
[----:B--2---:R-:W1:Y:S01]  /*6180*/  @P3 LDC.64 R150, c[0x0][0x408] ;  /* 0x00010200ff963b82 */ /* 0x004e620000000a00 */
        /* <DEDUP_REMOVED lines=18> */
[----:B------:R-:W-:Y:S01]  /*62b0*/  FMUL.FTZ R191, R206, R191 ;  /* 0x000000bfcebf7220 */ /* 0x000fe20000410000 */
[----:B-1----:R-:W-:Y:S01]  /*62c0*/  @P3 FMUL.FTZ R151, R148, R151 ;  /* 0x0000009794973220 */ /* 0x002fe20000410000 */
[----:B------:R-:W1:Y:S03]  /*62d0*/  @P3 LDC.64 R184, c[0x0][0x408] ;  /* 0x00010200ffb83b82 */ /* 0x000e660000000a00 */
[----:B------:R-:W-:Y:S01]  /*62e0*/  @P3 FMUL.FTZ R150, R151, R150 ;  /* 0x0000009697963220 */ /* 0x000fe20000410000 */
[----:B--2---:R-:W-:-:S04]  /*62f0*/  @P3 FMUL.FTZ R155, R149, R155 ;  /* 0x0000009b959b3220 */ /* 0x004fc80000410000 */
[----:B------:R-:W-:Y:S01]  /*6300*/  @P3 FSEL R151, R150, RZ, P5 ;  /* 0x000000ff96973208 */ /* 0x000fe20002800000 */
[----:B------:R-:W2:Y:S01]  /*6310*/  @P3 LDC.64 R186, c[0x0][0x408] ;  /* 0x00010200ffba3b82 */ /* 0x000ea20000000a00 */
[----:B------:R-:W-:Y:S01]  /*6320*/  @P3 LOP3.LUT P5, RZ, R212, 0xff0000, RZ, 0xc0, !PT ;  /* 0x00ff0000d4ff3812 */ /* 0x000fe200078ac0ff */
[----:B------:R-:W-:Y:S01]  /*6330*/  @P3 FMUL.FTZ R154, R155, R154 ;  /* 0x0000009a9b9a3220 */ /* 0x000fe20000410000 */
[----:B------:R-:W-:Y:S01]  /*6340*/  FMUL.FTZ R155, R206, R183 ;  /* 0x000000b7ce9b7220 */ /* 0x000fe20000410000 */
[----:B------:R-:W-:-:S03]  /*6350*/  @P3 F2FP.BF16.F32.PACK_AB R151, RZ, R151 ;  /* 0x00000097ff97323e */ /* 0x000fc600000010ff */
[----:B------:R-:W-:Y:S01]  /*6360*/  @P3 FSEL R154, R154, RZ, P6 ;  /* 0x000000ff9a9a3208 */ /* 0x000fe20003000000 */
[----:B------:R-:W4:Y:S01]  /*6370*/  @P3 LDC.64 R182, c[0x0][0x408] ;  /* 0x00010200ffb63b82 */ /* 0x000f220000000a00 */
[----:B------:R-:W-:Y:S01]  /*6380*/  FSEL R150, R155, RZ, P4 ;  /* 0x000000ff9b967208 */ /* 0x000fe20002000000 */
[----:B------:R-:W-:Y:S01]  /*6390*/  FADD.FTZ R155, R165, -R190 ;  /* 0x800000bea59b7221 */ /* 0x000fe20000010000 */
[----:B------:R-:W-:Y:S02]  /*63a0*/  @P3 F2FP.BF16.F32.PACK_AB R154, RZ, R154 ;  /* 0x0000009aff9a323e */ /* 0x000fe400000010ff */
[----:B------:R-:W-:Y:S01]  /*63b0*/  @P3 PRMT R144, R151, 0x7610, R144 ;  /* 0x0000761097903816 */ /* 0x000fe20000000090 */
[----:B---3--:R-:W-:Y:S01]  /*63c0*/  @P3 FMUL.FTZ R153, R150, R153 ;  /* 0x0000009996993220 */ /* 0x008fe20000410000 */
[----:B------:R-:W-:Y:S01]  /*63d0*/  FMUL.FTZ R190, R206, R155 ;  /* 0x0000009bcebe7220 */ /* 0x000fe20000410000 */
[----:B------:R-:W3:Y:S01]  /*63e0*/  @P3 LDC.64 R188, c[0x0][0x408] ;  /* 0x00010200ffbc3b82 */ /* 0x000ee20000000a00 */
        /* <DEDUP_REMOVED lines=14> */
[----:B----4-:R-:W-:Y:S01]  /*64d0*/  @P3 FMUL.FTZ R183, R151, R183 ;  /* 0x000000b797b73220 */ /* 0x010fe20000410000 */
[----:B------:R-:W-:Y:S01]  /*64e0*/  FSEL R153, R190, RZ, P4 ;  /* 0x000000ffbe997208 */ /* 0x000fe20002000000 */
[----:B-1----:R-:W-:Y:S01]  /*64f0*/  @P3 FMUL.FTZ R185, R152, R185 ;  /* 0x000000b998b93220 */ /* 0x002fe20000410000 */
[----:B------:R-:W-:Y:S01]  /*6500*/  FSEL R154, R191, RZ, P4 ;  /* 0x000000ffbf9a7208 */ /* 0x000fe20002000000 */
[----:B------:R-:W-:Y:S01]  /*6510*/  @P3 FMUL.FTZ R182, R183, R182 ;  /* 0x000000b6b7b63220 */ /* 0x000fe20000410000 */
[----:B------:R-:W-:Y:S01]  /*6520*/  FFMA.FTZ R190, R164, R208, R205 ;  /* 0x000000d0a4be7223 */ /* 0x000fe200000100cd */
[----:B------:R-:W-:Y:S01]  /*6530*/  @P3 FMUL.FTZ R184, R185, R184 ;  /* 0x000000b8b9b83220 */ /* 0x000fe20000410000 */
[----:B--2---:R-:W-:Y:S01]  /*6540*/  @P3 FMUL.FTZ R187, R153, R187 ;  /* 0x000000bb99bb3220 */ /* 0x004fe20000410000 */
[----:B---3--:R-:W-:Y:S01]  /*6550*/  @P3 FMUL.FTZ R189, R154, R189 ;  /* 0x000000bd9abd3220 */ /* 0x008fe20000410000 */
        /* <DEDUP_REMOVED lines=29> */
.L_x_6369:
        /* <DEDUP_REMOVED lines=13> */
.L_x_6371:
[----:B------:R-:W-:Y:S05]  /*6800*/  BSYNC.RECONVERGENT B2 ;  /* 0x0000000000027941 */ /* 0x000fea0003800200 */
.L_x_6370:
        /* <DEDUP_REMOVED lines=13> */
.L_x_6373:
[----:B------:R-:W-:Y:S05]  /*68e0*/  BSYNC.RECONVERGENT B2 ;  /* 0x0000000000027941 */ /* 0x000fea0003800200 */
.L_x_6372:
        /* <DEDUP_REMOVED lines=13> */
.L_x_6375:
[----:B------:R-:W-:Y:S05]  /*69c0*/  BSYNC.RECONVERGENT B2 ;  /* 0x0000000000027941 */ /* 0x000fea0003800200 */
.L_x_6374:
        /* <DEDUP_REMOVED lines=13> */
.L_x_6377:
[----:B------:R-:W-:Y:S05]  /*6aa0*/  BSYNC.RECONVERGENT B2 ;  /* 0x0000000000027941 */ /* 0x000fea0003800200 */
.L_x_6376:
        /* <DEDUP_REMOVED lines=13> */
.L_x_6379:
[----:B------:R-:W-:Y:S05]  /*6b80*/  BSYNC.RECONVERGENT B2 ;  /* 0x0000000000027941 */ /* 0x000fea0003800200 */
.L_x_6378:
        /* <DEDUP_REMOVED lines=13> */
.L_x_6381:
[----:B------:R-:W-:Y:S05]  /*6c60*/  BSYNC.RECONVERGENT B2 ;  /* 0x0000000000027941 */ /* 0x000fea0003800200 */
.L_x_6380:
        /* <DEDUP_REMOVED lines=13> */
.L_x_6383:
[----:B------:R-:W-:Y:S05]  /*6d40*/  BSYNC.RECONVERGENT B2 ;  /* 0x0000000000027941 */ /* 0x000fea0003800200 */
.L_x_6382:
        /* <DEDUP_REMOVED lines=13> */
.L_x_6368:
[----:B------:R-:W-:Y:S05]  /*6e20*/  BSYNC.RECONVERGENT B1 ;  /* 0x0000000000017941 */ /* 0x000fea0003800200 */
.L_x_6365:
[----:B--2---:R-:W1:Y:S01]  /*6e30*/  @P0 LDC.64 R184, c[0x0][0x478] ;  /* 0x00011e00ffb80b82 */ /* 0x004e620000000a00 */
[----:B------:R-:W-:Y:S01]  /*6e40*/  @P0 IADD3 R187, PT, PT, R194, 0x40, RZ ;  /* 0x00000040c2bb0810 */ /* 0x000fe20007ffe0ff */
[----:B------:R-:W-:Y:S01]  /*6e50*/  BSSY.RECONVERGENT B1, `(.L_x_6384) ;  /* 0x000018a000017945 */ /* 0x000fe20003800200 */
[----:B------:R-:W-:-:S05]  /*6e60*/  @P3 IADD3 R189, PT, PT, R203, 0x40, RZ ;  /* 0x00000040cbbd3810 */ /* 0x000fca0007ffe0ff */
[----:B------:R-:W2:Y:S01]  /*6e70*/  @P3 LDC.64 R182, c[0x0][0x468] ;  /* 0x00011a00ffb63b82 */ /* 0x000ea20000000a00 */
[----:B-1----:R-:W-:-:S05]  /*6e80*/  @P0 IMAD.WIDE.U32 R184, R187, 0x20, R184 ;  /* 0x00000020bbb80825 */ /* 0x002fca00078e00b8 */
[----:B------:R1:W-:Y:S01]  /*6e90*/  @P0 STG.E.128 desc[UR6][R184.64], R148 ;  /* 0x00000094b8000986 */ /* 0x0003e2000c101d06 */
[----:B--2---:R-:W-:-:S03]  /*6ea0*/  @P3 IMAD.WIDE.U32 R182, R189, 0x10, R182 ;  /* 0x00000010bdb63825 */ /* 0x004fc600078e00b6 */
[----:B------:R1:W-:Y:S04]  /*6eb0*/  @P0 STG.E.128 desc[UR6][R184.64+0x10], R152 ;  /* 0x00001098b8000986 */ /* 0x0003e8000c101d06 */
[----:B------:R1:W-:Y:S01]  /*6ec0*/  @P3 STG.E.128 desc[UR6][R182.64], R144 ;  /* 0x00000090b6003986 */ /* 0x0003e2000c101d06 */
[----:B------:R-:W-:Y:S05]  /*6ed0*/  @!P1 BRA `(.L_x_6385) ;  /* 0x0000000800d89947 */ /* 0x000fea0003800000 */
[----:B------:R-:W-:Y:S05]  /*6ee0*/  @!P0 BRA `(.L_x_6386) ;  /* 0x00000004006c8947 */ /* 0x000fea0003800000 */
[----:B-1----:R-:W1:Y:S01]  /*6ef0*/  @P3 LDC.64 R182, c[0x0][0x408] ;  /* 0x00010200ffb63b82 */ /* 0x002e620000000a00 */
        /* <DEDUP_REMOVED lines=24> */
[----:B------:R-:W1:Y:S01]  /*7080*/  @P3 LDC.64 R188, c[0x0][0x408] ;  /* 0x00010200ffbc3b82 */ /* 0x000e620000000a00 */
[----:B------:R-:W-:Y:S01]  /*7090*/  @P3 LOP3.LUT P1, RZ, R210, 0xff, RZ, 0xc0, !PT ;  /* 0x000000ffd2ff3812 */ /* 0x000fe2000782c0ff */
[--C-:B------:R-:W-:Y:S01]  /*70a0*/  @P2 FFMA.FTZ R192, R178, R208, R205.reuse ;  /* 0x000000d0b2c02223 */ /* 0x100fe200000100cd */
[----:B------:R-:W-:Y:S01]  /*70b0*/  @P3 FMUL.FTZ R191, R183, R182 ;  /* 0x000000b6b7bf3220 */ /* 0x000fe20000410000 */
[----:B------:R-:W-:Y:S01]  /*70c0*/  @P2 FFMA.FTZ R205, R175, R208, R205 ;  /* 0x000000d0afcd2223 */ /* 0x000fe200000100cd */
[----:B------:R-:W-:Y:S01]  /*70d0*/  @P2 FADD.FTZ R207, R170, -R207 ;  /* 0x800000cfaacf2221 */ /* 0x000fe20000010000 */
[----:B------:R-:W-:Y:S01]  /*70e0*/  @P2 FADD.FTZ R192, R181, -R192 ;  /* 0x800000c0b5c02221 */ /* 0x000fe20000010000 */
[----:B--2---:R-:W-:Y:S01]  /*70f0*/  @P3 FMUL.FTZ R153, R149, R153 ;  /* 0x0000009995993220 */ /* 0x004fe20000410000 */
[----:B------:R-:W2:Y:S01]  /*7100*/  @P3 LDC.64 R182, c[0x0][0x408] ;  /* 0x00010200ffb63b82 */ /* 0x000ea20000000a00 */
[----:B------:R-:W-:Y:S01]  /*7110*/  @P3 FSEL R191, R191, RZ, P1 ;  /* 0x000000ffbfbf3208 */ /* 0x000fe20000800000 */
[----:B------:R-:W-:Y:S01]  /*7120*/  @P2 FADD.FTZ R205, R172, -R205 ;  /* 0x800000cdaccd2221 */ /* 0x000fe20000010000 */
[----:B------:R-:W-:-:S02]  /*7130*/  @P3 LOP3.LUT P1, RZ, R210, 0xff00, RZ, 0xc0, !PT ;  /* 0x0000ff00d2ff3812 */ /* 0x000fc4000782c0ff */
[----:B------:R-:W-:Y:S01]  /*7140*/  @P3 LOP3.LUT P4, RZ, R211, 0xff0000, RZ, 0xc0, !PT ;  /* 0x00ff0000d3ff3812 */ /* 0x000fe2000788c0ff */
[----:B---3--:R-:W-:Y:S02]  /*7150*/  @P3 FMUL.FTZ R193, R150, R155 ;  /* 0x0000009b96c13220 */ /* 0x008fe40000410000 */
[----:B------:R-:W3:Y:S01]  /*7160*/  @P3 LDC.64 R184, c[0x0][0x408] ;  /* 0x00010200ffb83b82 */ /* 0x000ee20000000a00 */
[----:B------:R-:W-:Y:S01]  /*7170*/  @P3 FMUL.FTZ R155, R153, R152 ;  /* 0x00000098999b3220 */ /* 0x000fe20000410000 */
[----:B------:R-:W-:Y:S01]  /*7180*/  MOV R152, R32 ;  /* 0x0000002000987202 */ /* 0x000fe20000000f00 */
[C---:B------:R-:W-:Y:S01]  /*7190*/  @P2 FFMA.FTZ R152, R206.reuse, R207, R32 ;  /* 0x000000cfce982223 */ /* 0x040fe20000010020 */
[----:B------:R-:W-:Y:S01]  /*71a0*/  @P3 FMUL.FTZ R193, R193, R154 ;  /* 0x0000009ac1c13220 */ /* 0x000fe20000410000 */
[----:B------:R-:W-:Y:S01]  /*71b0*/  MOV R153, R33 ;  /* 0x0000002100997202 */ /* 0x000fe20000000f00 */
[C---:B------:R-:W-:Y:S01]  /*71c0*/  @P2 FFMA.FTZ R153, R206.reuse, R192, R33 ;  /* 0x000000c0ce992223 */ /* 0x040fe20000010021 */
[----:B------:R-:W-:Y:S01]  /*71d0*/  @P3 FSEL R155, R155, RZ, P1 ;  /* 0x000000ff9b9b3208 */ /* 0x000fe20000800000 */
[----:B------:R-:W4:Y:S01]  /*71e0*/  @P3 LDC.64 R186, c[0x0][0x408] ;  /* 0x00010200ffba3b82 */ /* 0x000f220000000a00 */
[----:B-1----:R-:W-:Y:S01]  /*71f0*/  @P3 FMUL.FTZ R189, R151, R189 ;  /* 0x000000bd97bd3220 */ /* 0x002fe20000410000 */
[----:B------:R-:W-:Y:S01]  /*7200*/  MOV R154, R34 ;  /* 0x00000022009a7202 */ /* 0x000fe20000000f00 */
[----:B------:R-:W-:Y:S01]  /*7210*/  @P2 FFMA.FTZ R154, R206, R205, R34 ;  /* 0x000000cdce9a2223 */ /* 0x000fe20000010022 */
[----:B------:R-:W-:Y:S01]  /*7220*/  @P3 LOP3.LUT P1, RZ, R210, 0xff0000, RZ, 0xc0, !PT ;  /* 0x00ff0000d2ff3812 */ /* 0x000fe2000782c0ff */
[----:B------:R-:W-:Y:S01]  /*7230*/  @P3 FMUL.FTZ R188, R189, R188 ;  /* 0x000000bcbdbc3220 */ /* 0x000fe20000410000 */
[----:B------:R-:W-:Y:S01]  /*7240*/  @P3 LOP3.LUT P2, RZ, R211, 0xff, RZ, 0xc0, !PT ;  /* 0x000000ffd3ff3812 */ /* 0x000fe2000784c0ff */
[----:B--2---:R-:W-:Y:S01]  /*7250*/  @P3 FMUL.FTZ R183, R152, R183 ;  /* 0x000000b798b73220 */ /* 0x004fe20000410000 */
[----:B------:R-:W-:-:S02]  /*7260*/  @P3 FSEL R193, R193, RZ, P1 ;  /* 0x000000ffc1c13208 */ /* 0x000fc40000800000 */
[----:B------:R-:W-:Y:S01]  /*7270*/  @P3 LOP3.LUT P1, RZ, R210, 0xff000000, RZ, 0xc0, !PT ;  /* 0xff000000d2ff3812 */ /* 0x000fe2000782c0ff */
[----:B------:R-:W-:Y:S01]  /*7280*/  @P3 FMUL.FTZ R182, R183, R182 ;  /* 0x000000b6b7b63220 */ /* 0x000fe20000410000 */
[----:B------:R-:W-:Y:S02]  /*7290*/  @P3 F2FP.BF16.F32.PACK_AB R191, RZ, R191 ;  /* 0x000000bfffbf323e */ /* 0x000fe400000010ff */
[----:B------:R-:W-:Y:S01]  /*72a0*/  @P3 FSEL R188, R188, RZ, P1 ;  /* 0x000000ffbcbc3208 */ /* 0x000fe20000800000 */
[----:B---3--:R-:W-:Y:S01]  /*72b0*/  @P3 FMUL.FTZ R185, R153, R185 ;  /* 0x000000b999b93220 */ /* 0x008fe20000410000 */
[----:B------:R-:W-:Y:S02]  /*72c0*/  @P3 LOP3.LUT P1, RZ, R211, 0xff00, RZ, 0xc0, !PT ;  /* 0x0000ff00d3ff3812 */ /* 0x000fe4000782c0ff */
[----:B------:R-:W-:Y:S01]  /*72d0*/  @P3 FSEL R182, R182, RZ, P2 ;  /* 0x000000ffb6b63208 */ /* 0x000fe20001000000 */
[----:B------:R-:W-:Y:S01]  /*72e0*/  @P3 FMUL.FTZ R184, R185, R184 ;  /* 0x000000b8b9b83220 */ /* 0x000fe20000410000 */
[----:B------:R-:W-:-:S02]  /*72f0*/  @P3 F2FP.BF16.F32.PACK_AB R193, RZ, R193 ;  /* 0x000000c1ffc1323e */ /* 0x000fc400000010ff */
[----:B------:R-:W-:Y:S01]  /*7300*/  @P3 F2FP.BF16.F32.PACK_AB R182, RZ, R182 ;  /* 0x000000b6ffb6323e */ /* 0x000fe200000010ff */
[----:B----4-:R-:W-:Y:S01]  /*7310*/  @P3 FMUL.FTZ R187, R154, R187 ;  /* 0x000000bb9abb3220 */ /* 0x010fe20000410000 */
        /* <DEDUP_REMOVED lines=24> */
.L_x_6386:
        /* <DEDUP_REMOVED lines=8> */
[----:B------:R-:W1:Y:S01]  /*7520*/  @P3 LDC.64 R188, c[0x0][0x408] ;  /* 0x00010200ffbc3b82 */ /* 0x000e620000000a00 */
[C---:B------:R-:W-:Y:S01]  /*7530*/  @P2 FFMA.FTZ R182, R206.reuse, R183, R36 ;  /* 0x000000b7ceb62223 */ /* 0x040fe20000010024 */
[----:B------:R-:W-:Y:S01]  /*7540*/  MOV R190, R37 ;  /* 0x0000002500be7202 */ /* 0x000fe20000000f00 */
[C---:B------:R-:W-:Y:S01]  /*7550*/  @P2 FFMA.FTZ R190, R206.reuse, R184, R37 ;  /* 0x000000b8cebe2223 */ /* 0x040fe20000010025 */
[----:B------:R-:W-:Y:S01]  /*7560*/  MOV R212, R38 ;  /* 0x0000002600d47202 */ /* 0x000fe20000000f00 */
        /* <DEDUP_REMOVED lines=8> */
[----:B------:R-:W3:Y:S01]  /*75f0*/  @P3 LDC.64 R184, c[0x0][0x408] ;  /* 0x00010200ffb83b82 */ /* 0x000ee20000000a00 */
        /* <DEDUP_REMOVED lines=68> */
.L_x_6385:
        /* <DEDUP_REMOVED lines=25> */
[----:B------:R-:W1:Y:S01]  /*7bd0*/  @P3 LDC.64 R184, c[0x0][0x408] ;  /* 0x00010200ffb83b82 */ /* 0x000e620000000a00 */
[C---:B------:R-:W-:Y:S01]  /*7be0*/  FMUL.FTZ R191, R206.reuse, R191 ;  /* 0x000000bfcebf7220 */ /* 0x040fe20000410000 */
[----:B------:R-:W-:Y:S01]  /*7bf0*/  FMUL.FTZ R192, R206, R193 ;  /* 0x000000c1cec07220 */ /* 0x000fe20000410000 */
[----:B------:R-:W-:Y:S01]  /*7c00*/  @P3 FMUL.FTZ R151, R151, R150 ;  /* 0x0000009697973220 */ /* 0x000fe20000410000 */
[----:B------:R-:W-:Y:S01]  /*7c10*/  FSEL R150, R182, RZ, P1 ;  /* 0x000000ffb6967208 */ /* 0x000fe20000800000 */
[----:B--2---:R-:W-:-:S03]  /*7c20*/  @P3 FMUL.FTZ R155, R149, R155 ;  /* 0x0000009b959b3220 */ /* 0x004fc60000410000 */
[----:B------:R-:W2:Y:S01]  /*7c30*/  @P3 LDC.64 R182, c[0x0][0x408] ;  /* 0x00010200ffb63b82 */ /* 0x000ea20000000a00 */
[----:B------:R-:W-:Y:S01]  /*7c40*/  @P3 FSEL R151, R151, RZ, P2 ;  /* 0x000000ff97973208 */ /* 0x000fe20001000000 */
[----:B------:R-:W-:Y:S01]  /*7c50*/  @P3 FMUL.FTZ R154, R155, R154 ;  /* 0x0000009a9b9a3220 */ /* 0x000fe20000410000 */
[-CC-:B------:R-:W-:Y:S01]  /*7c60*/  FFMA.FTZ R155, R173, R208.reuse, R205.reuse ;  /* 0x000000d0ad9b7223 */ /* 0x180fe200000100cd */
[----:B------:R-:W-:Y:S01]  /*7c70*/  @P3 LOP3.LUT P2, RZ, R210, 0xff0000, RZ, 0xc0, !PT ;  /* 0x00ff0000d2ff3812 */ /* 0x000fe2000784c0ff */
[----:B------:R-:W-:Y:S01]  /*7c80*/  FFMA.FTZ R208, R180, R208, R205 ;  /* 0x000000d0b4d07223 */ /* 0x000fe200000100cd */
[----:B---3--:R-:W-:Y:S02]  /*7c90*/  @P3 FMUL.FTZ R153, R150, R153 ;  /* 0x0000009996993220 */ /* 0x008fe40000410000 */
[----:B------:R-:W3:Y:S01]  /*7ca0*/  @P3 LDC.64 R186, c[0x0][0x408] ;  /* 0x00010200ffba3b82 */ /* 0x000ee20000000a00 */
[----:B------:R-:W-:Y:S01]  /*7cb0*/  FADD.FTZ R155, R170, -R155 ;  /* 0x8000009baa9b7221 */ /* 0x000fe20000010000 */
[----:B------:R-:W-:Y:S01]  /*7cc0*/  @P3 F2FP.BF16.F32.PACK_AB R151, RZ, R151 ;  /* 0x00000097ff97323e */ /* 0x000fe200000010ff */
[----:B------:R-:W-:Y:S01]  /*7cd0*/  @P3 FMUL.FTZ R152, R153, R152 ;  /* 0x0000009899983220 */ /* 0x000fe20000410000 */
[----:B------:R-:W-:Y:S01]  /*7ce0*/  FADD.FTZ R153, R179, -R190 ;  /* 0x800000beb3997221 */ /* 0x000fe20000010000 */
[----:B------:R-:W-:Y:S01]  /*7cf0*/  @P3 FSEL R154, R154, RZ, P4 ;  /* 0x000000ff9a9a3208 */ /* 0x000fe20002000000 */
[C---:B------:R-:W-:Y:S01]  /*7d00*/  FMUL.FTZ R190, R206.reuse, R155 ;  /* 0x0000009bcebe7220 */ /* 0x040fe20000410000 */
[----:B------:R-:W-:Y:S01]  /*7d10*/  @P3 PRMT R144, R151, 0x7610, R144 ;  /* 0x0000761097903816 */ /* 0x000fe20000000090 */
[----:B------:R-:W4:Y:S01]  /*7d20*/  @P3 LDC.64 R188, c[0x0][0x408] ;  /* 0x00010200ffbc3b82 */ /* 0x000f220000000a00 */
[----:B------:R-:W-:Y:S01]  /*7d30*/  FMUL.FTZ R153, R206, R153 ;  /* 0x00000099ce997220 */ /* 0x000fe20000410000 */
[----:B------:R-:W-:Y:S01]  /*7d40*/  @P3 FSEL R152, R152, RZ, P2 ;  /* 0x000000ff98983208 */ /* 0x000fe20001000000 */
[----:B------:R-:W-:Y:S01]  /*7d50*/  FADD.FTZ R205, R195, -R208 ;  /* 0x800000d0c3cd7221 */ /* 0x000fe20000010000 */
[----:B------:R-:W-:-:S02]  /*7d60*/  @P3 F2FP.BF16.F32.PACK_AB R154, RZ, R154 ;  /* 0x0000009aff9a323e */ /* 0x000fc400000010ff */
[----:B------:R-:W-:Y:S01]  /*7d70*/  FSEL R151, R153, RZ, P1 ;  /* 0x000000ff99977208 */ /* 0x000fe20000800000 */
[----:B------:R-:W-:Y:S01]  /*7d80*/  FMUL.FTZ R206, R206, R205 ;  /* 0x000000cdcece7220 */ /* 0x000fe20000410000 */
[----:B------:R-:W-:Y:S02]  /*7d90*/  @P3 F2FP.BF16.F32.PACK_AB R155, RZ, R152 ;  /* 0x00000098ff9b323e */ /* 0x000fe400000010ff */
[----:B------:R-:W-:Y:S01]  /*7da0*/  FSEL R152, R190, RZ, P1 ;  /* 0x000000ffbe987208 */ /* 0x000fe20000800000 */
[----:B--2---:R-:W-:Y:S01]  /*7db0*/  @P3 FMUL.FTZ R183, R151, R183 ;  /* 0x000000b797b73220 */ /* 0x004fe20000410000 */
[----:B------:R-:W-:Y:S02]  /*7dc0*/  @P3 PRMT R144, R144, 0x5410, R154 ;  /* 0x0000541090903816 */ /* 0x000fe4000000009a */
[----:B------:R-:W-:Y:S01]  /*7dd0*/  FSEL R153, R191, RZ, P1 ;  /* 0x000000ffbf997208 */ /* 0x000fe20000800000 */
[----:B-1----:R-:W-:Y:S01]  /*7de0*/  @P3 FMUL.FTZ R185, R152, R185 ;  /* 0x000000b998b93220 */ /* 0x002fe20000410000 */
[----:B------:R-:W-:Y:S01]  /*7df0*/  FSEL R154, R192, RZ, P1 ;  /* 0x000000ffc09a7208 */ /* 0x000fe20000800000 */
[----:B------:R-:W-:Y:S01]  /*7e00*/  @P3 FMUL.FTZ R182, R183, R182 ;  /* 0x000000b6b7b63220 */ /* 0x000fe20000410000 */
[----:B------:R-:W-:Y:S01]  /*7e10*/  @P3 LOP3.LUT P2, RZ, R210, 0xff000000, RZ, 0xc0, !PT ;  /* 0xff000000d2ff3812 */ /* 0x000fe2000784c0ff */
[----:B---3--:R-:W-:Y:S01]  /*7e20*/  @P3 FMUL.FTZ R187, R153, R187 ;  /* 0x000000bb99bb3220 */ /* 0x008fe20000410000 */
[----:B------:R-:W-:Y:S01]  /*7e30*/  @P3 FMUL.FTZ R184, R185, R184 ;  /* 0x000000b8b9b83220 */ /* 0x000fe20000410000 */
[----:B------:R-:W-:-:S02]  /*7e40*/  @P3 LOP3.LUT P4, RZ, R211, 0xff, RZ, 0xc0, !PT ;  /* 0x000000ffd3ff3812 */ /* 0x000fc4000788c0ff */
[----:B------:R-:W-:Y:S01]  /*7e50*/  @P3 FMUL.FTZ R186, R187, R186 ;  /* 0x000000babbba3220 */ /* 0x000fe20000410000 */
[----:B----4-:R-:W-:Y:S01]  /*7e60*/  @P3 FMUL.FTZ R189, R154, R189 ;  /* 0x000000bd9abd3220 */ /* 0x010fe20000410000 */
[----:B------:R-:W-:Y:S02]  /*7e70*/  @P3 FSEL R182, R182, RZ, P2 ;  /* 0x000000ffb6b63208 */ /* 0x000fe40001000000 */
[----:B------:R-:W-:Y:S01]  /*7e80*/  @P3 LOP3.LUT P2, RZ, R211, 0xff0000, RZ, 0xc0, !PT ;  /* 0x00ff0000d3ff3812 */ /* 0x000fe2000784c0ff */
[----:B------:R-:W-:Y:S01]  /*7e90*/  @P3 FMUL.FTZ R188, R189, R188 ;  /* 0x000000bcbdbc3220 */ /* 0x000fe20000410000 */
[----:B------:R-:W-:Y:S02]  /*7ea0*/  @P3 FSEL R184, R184, RZ, P4 ;  /* 0x000000ffb8b83208 */ /* 0x000fe40002000000 */
[----:B------:R-:W-:Y:S02]  /*7eb0*/  @P3 FSEL R186, R186, RZ, P5 ;  /* 0x000000ffbaba3208 */ /* 0x000fe40002800000 */
[----:B------:R-:W-:-:S02]  /*7ec0*/  @P3 FSEL R188, R188, RZ, P2 ;  /* 0x000000ffbcbc3208 */ /* 0x000fc40001000000 */
[----:B------:R-:W-:Y:S02]  /*7ed0*/  @P3 F2FP.BF16.F32.PACK_AB R184, RZ, R184 ;  /* 0x000000b8ffb8323e */ /* 0x000fe400000010ff */
[----:B------:R-:W-:Y:S02]  /*7ee0*/  @P3 PRMT R145, R155, 0x7610, R145 ;  /* 0x000076109b913816 */ /* 0x000fe40000000091 */
        /* <DEDUP_REMOVED lines=17> */
.L_x_6388:
[----:B-1----:R-:W1:Y:S01]  /*8000*/  @P3 LDC.64 R182, c[0x0][0x408] ;  /* 0x00010200ffb63b82 */ /* 0x002e620000000a00 */
        /* <DEDUP_REMOVED lines=23> */
.L_x_6390:
[----:B------:R-:W-:Y:S05]  /*8180*/  BSYNC.RECONVERGENT B2 ;  /* 0x0000000000027941 */ /* 0x000fea0003800200 */
.L_x_6389:
        /* <DEDUP_REMOVED lines=13> */
.L_x_6392:
[----:B------:R-:W-:Y:S05]  /*8260*/  BSYNC.RECONVERGENT B2 ;  /* 0x0000000000027941 */ /* 0x000fea0003800200 */
.L_x_6391:
        /* <DEDUP_REMOVED lines=13> */
.L_x_6394:
[----:B------:R-:W-:Y:S05]  /*8340*/  BSYNC.RECONVERGENT B2 ;  /* 0x0000000000027941 */ /* 0x000fea0003800200 */
.L_x_6393:
        /* <DEDUP_REMOVED lines=13> */
.L_x_6396:
[----:B------:R-:W-:Y:S05]  /*8420*/  BSYNC.RECONVERGENT B2 ;  /* 0x0000000000027941 */ /* 0x000fea0003800200 */
.L_x_6395:
        /* <DEDUP_REMOVED lines=13> */
.L_x_6398:
[----:B------:R-:W-:Y:S05]  /*8500*/  BSYNC.RECONVERGENT B2 ;  /* 0x0000000000027941 */ /* 0x000fea0003800200 */
.L_x_6397:
        /* <DEDUP_REMOVED lines=13> */
.L_x_6400:
[----:B------:R-:W-:Y:S05]  /*85e0*/  BSYNC.RECONVERGENT B2 ;  /* 0x0000000000027941 */ /* 0x000fea0003800200 */
.L_x_6399:
        /* <DEDUP_REMOVED lines=13> */
.L_x_6402:
[----:B------:R-:W-:Y:S05]  /*86c0*/  BSYNC.RECONVERGENT B2 ;  /* 0x0000000000027941 */ /* 0x000fea0003800200 */
.L_x_6401:
[----:B------:R-:W-:-:S04]  /*86d0*/  @P3 F2FP.BF16.F32.PACK_AB R182, RZ, R182 ;  /* 0x000000b6ffb6323e */ /* 0x000fc800000010ff */
[----:B------:R-:W-:-:S07]  /*86e0*/  @P3 PRMT R147, R147, 0x5410, R182 ;  /* 0x0000541093933816 */ /* 0x000fce00000000b6 */
.L_x_6387:
[----:B------:R-:W-:Y:S05]  /*86f0*/  BSYNC.RECONVERGENT B1 ;  /* 0x0000000000017941 */ /* 0x000fea0003800200 */
.L_x_6384:
[----:B------:R-:W1:Y:S01]  /*8700*/  @P0 LDC.64 R186, c[0x0][0x478] ;  /* 0x00011e00ffba0b82 */ /* 0x000e620000000a00 */
[----:B------:R-:W-:Y:S02]  /*8710*/  @P0 IADD3 R189, PT, PT, R194, 0x60, RZ ;  /* 0x00000060c2bd0810 */ /* 0x000fe40007ffe0ff */
[----:B------:R-:W-:-:S05]  /*8720*/  @P3 IADD3 R203, PT, PT, R203, 0x60, RZ ;  /* 0x00000060cbcb3810 */ /* 0x000fca0007ffe0ff */
[----:B------:R-:W2:Y:S08]  /*8730*/  @P3 LDC.64 R184, c[0x0][0x468] ;  /* 0x00011a00ffb83b82 */ /* 0x000eb00000000a00 */
[----:B------:R-:W3:Y:S01]  /*8740*/  LDC.64 R182, c[0x0][0x380] ;  /* 0x0000e000ffb67b82 */ /* 0x000ee20000000a00 */
[----:B-1----:R-:W-:-:S05]  /*8750*/  @P0 IMAD.WIDE.U32 R186, R189, 0x20, R186 ;  /* 0x00000020bdba0825 */ /* 0x002fca00078e00ba */
[----:B------:R1:W-:Y:S01]  /*8760*/  @P0 STG.E.128 desc[UR6][R186.64], R148 ;  /* 0x00000094ba000986 */ /* 0x0003e2000c101d06 */
[----:B--2---:R-:W-:-:S03]  /*8770*/  @P3 IMAD.WIDE.U32 R184, R203, 0x10, R184 ;  /* 0x00000010cbb83825 */ /* 0x004fc600078e00b8 */
[----:B------:R1:W-:Y:S04]  /*8780*/  @P0 STG.E.128 desc[UR6][R186.64+0x10], R152 ;  /* 0x00001098ba000986 */ /* 0x0003e8000c101d06 */
[----:B------:R1:W-:Y:S01]  /*8790*/  @P3 STG.E.128 desc[UR6][R184.64], R144 ;  /* 0x00000090b8003986 */ /* 0x0003e2000c101d06 */
[----:B---3--:R-:W-:-:S04]  /*87a0*/  LEA R204, R182, R204, 0x2 ;  /* 0x000000ccb6cc7211 */ /* 0x008fc800078e10ff */
[----:B------:R-:W-:-:S13]  /*87b0*/  ISETP.GE.AND P0, PT, R204, R183, PT ;  /* 0x000000b7cc00720c */ /* 0x000fda0003f06270 */
[----:B-1----:R-:W-:Y:S05]  /*87c0*/  @!P0 BRA `(.L_x_6403) ;  /* 0xffffff7800f08947 */ /* 0x002fea000383ffff */
.L_x_6321:
[----:B------:R-:W-:Y:S05]  /*87d0*/  BSYNC B0 ;  /* 0x0000000000007941 */ /* 0x000fea0003800000 */
.L_x_6320:
[----:B------:R-:W1:Y:S01]  /*87e0*/  S2R R44, SR_TID.X ;  /* 0x00000000002c7919 */ /* 0x000e620000002100 */
[----:B0-----:R-:W-:Y:S01]  /*87f0*/  MOV R2, 0x400 ;  /* 0x0000040000027802 */ /* 0x001fe20000000f00 */
[----:B------:R-:W-:Y:S05]  /*8800*/  WARPSYNC.ALL ;  /* 0x0000000000007948 */ /* 0x000fea0003800000 */
[----:B------:R-:W0:Y:S01]  /*8810*/  S2R R3, SR_CgaCtaId ;  /* 0x0000000000037919 */ /* 0x000e220000008800 */
[----:B------:R-:W2:Y:S01]  /*8820*/  LDCU.128 UR16, c[0x0][0x440] ;  /* 0x00008800ff1077ac */ /* 0x000ea20008000c00 */
[C---:B-1----:R-:W-:Y:S02]  /*8830*/  SHF.L.U32 R0, R44.reuse, 0x7, RZ ;  /* 0x000000072c007819 */ /* 0x042fe400000006ff */
[----:B------:R-:W-:-:S02]  /*8840*/  LOP3.LUT R5, R44, 0x1f, RZ, 0xc0, !PT ;  /* 0x0000001f2c057812 */ /* 0x000fc400078ec0ff */
[----:B------:R-:W-:Y:S02]  /*8850*/  LOP3.LUT R0, R0, 0x3000, RZ, 0xc0, !PT ;  /* 0x0000300000007812 */ /* 0x000fe400078ec0ff */
[----:B0-----:R-:W-:Y:S02]  /*8860*/  LEA R3, R3, R2, 0x18 ;  /* 0x0000000203037211 */ /* 0x001fe400078ec0ff */
[----:B------:R-:W-:Y:S02]  /*8870*/  LEA R0, R5, R0, 0x5 ;  /* 0x0000000005007211 */ /* 0x000fe400078e28ff */
        /* <DEDUP_REMOVED lines=17> */
[----:B------:R-:W-:Y:S04]  /*8990*/  LDS R11, [R6+0x1600] ;  /* 0x00160000060b7984 */ /* 0x000fe80000000800 */
[----:B------:R-:W-:Y:S04]  /*89a0*/  LDS R12, [R6+0x1800] ;  /* 0x00180000060c7984 */ /* 0x000fe80000000800 */
[----:B------:R-:W-:Y:S04]  /*89b0*/  LDS R13, [R6+0x1a00] ;  /* 0x001a0000060d7984 */ /* 0x000fe80000000800 */
[----:B------:R-:W-:Y:S01]  /*89c0*/  LDS R14, [R6+0x1c00] ;  /* 0x001c0000060e7984 */ /* 0x000fe20000000800 */
[----:B0-----:R-:W-:-:S03]  /*89d0*/  FADD.FTZ R2, RZ, R2 ;  /* 0x00000002ff027221 */ /* 0x001fc60000010000 */
[----:B------:R-:W-:Y:S01]  /*89e0*/  LDS R16, [R6+0x1e00] ;  /* 0x001e000006107984 */ /* 0x000fe20000000800 */
[----:B-1----:R-:W-:-:S03]  /*89f0*/  FADD.FTZ R3, RZ, R3 ;  /* 0x00000003ff037221 */ /* 0x002fc60000010000 */
[----:B------:R-:W0:Y:S01]  /*8a00*/  LDS R15, [R6+0x2000] ;  /* 0x00200000060f7984 */ /* 0x000e220000000800 */
[----:B---3--:R-:W-:-:S03]  /*8a10*/  FADD.FTZ R4, RZ, R4 ;  /* 0x00000004ff047221 */ /* 0x008fc60000010000 */
[----:B------:R-:W1:Y:S01]  /*8a20*/  LDS R17, [R6+0x2200] ;  /* 0x0022000006117984 */ /* 0x000e620000000800 */
[----:B----4-:R-:W-:-:S03]  /*8a30*/  FADD.FTZ R8, R2, R5 ;  /* 0x0000000502087221 */ /* 0x010fc60000010000 */
[----:B------:R-:W3:Y:S01]  /*8a40*/  LDS R18, [R6+0x2400] ;  /* 0x0024000006127984 */ /* 0x000ee20000000800 */
[----:B-----5:R-:W-:-:S03]  /*8a50*/  FADD.FTZ R10, R3, R10 ;  /* 0x0000000a030a7221 */ /* 0x020fc60000010000 */
[----:B------:R-:W4:Y:S01]  /*8a60*/  LDS R2, [R6+0x600] ;  /* 0x0006000006027984 */ /* 0x000f220000000800 */
[----:B--2---:R-:W-:-:S03]  /*8a70*/  FADD.FTZ R9, R4, R7 ;  /* 0x0000000704097221 */ /* 0x004fc60000010000 */
[----:B------:R-:W2:Y:S04]  /*8a80*/  LDS R3, [R6+0x800] ;  /* 0x0008000006037984 */ /* 0x000ea80000000800 */
[----:B------:R-:W5:Y:S04]  /*8a90*/  LDS R4, [R6+0xa00] ;  /* 0x000a000006047984 */ /* 0x000f680000000800 */
[----:B------:R-:W5:Y:S04]  /*8aa0*/  LDS R5, [R6+0xc00] ;  /* 0x000c000006057984 */ /* 0x000f680000000800 */
[----:B------:R-:W5:Y:S04]  /*8ab0*/  LDS R7, [R6+0xe00] ;  /* 0x000e000006077984 */ /* 0x000f680000000800 */
[----:B------:R-:W5:Y:S04]  /*8ac0*/  LDS R19, [R6+0x2600] ;  /* 0x0026000006137984 */ /* 0x000f680000000800 */
[----:B------:R-:W5:Y:S04]  /*8ad0*/  LDS R20, [R6+0x2800] ;  /* 0x0028000006147984 */ /* 0x000f680000000800 */
[----:B------:R-:W5:Y:S01]  /*8ae0*/  LDS R21, [R6+0x2a00] ;  /* 0x002a000006157984 */ /* 0x000f620000000800 */
[----:B0-----:R-:W-:-:S03]  /*8af0*/  FADD.FTZ R8, R8, R15 ;  /* 0x0000000f08087221 */ /* 0x001fc60000010000 */
[----:B------:R-:W0:Y:S01]  /*8b00*/  LDS R22, [R6+0x2c00] ;  /* 0x002c000006167984 */ /* 0x000e220000000800 */
[----:B-1----:R-:W-:-:S03]  /*8b10*/  FADD.FTZ R10, R10, R17 ;  /* 0x000000110a0a7221 */ /* 0x002fc60000010000 */
[----:B------:R-:W1:Y:S01]  /*8b20*/  LDS R24, [R6+0x2e00] ;  /* 0x002e000006187984 */ /* 0x000e620000000800 */
[----:B---3--:R-:W-:-:S03]  /*8b30*/  FADD.FTZ R9, R9, R18 ;  /* 0x0000001209097221 */ /* 0x008fc60000010000 */
[----:B------:R-:W3:Y:S01]  /*8b40*/  LDS R23, [R6+0x3000] ;  /* 0x0030000006177984 */ /* 0x000ee20000000800 */
[----:B----4-:R-:W-:-:S03]  /*8b50*/  FADD.FTZ R2, RZ, R2 ;  /* 0x00000002ff027221 */ /* 0x010fc60000010000 */
[----:B------:R-:W4:Y:S01]  /*8b60*/  LDS R25, [R6+0x3200] ;  /* 0x0032000006197984 */ /* 0x000f220000000800 */
[----:B--2---:R-:W-:Y:S01]  /*8b70*/  FADD.FTZ R3, RZ, R3 ;  /* 0x00000003ff037221 */ /* 0x004fe20000010000 */
[----:B------:R-:W-:Y:S02]  /*8b80*/  FADD.FTZ R2, R2, R11 ;  /* 0x0000000b02027221 */ /* 0x000fe40000010000 */
[----:B------:R-:W2:Y:S01]  /*8b90*/  LDS R26, [R6+0x3400] ;  /* 0x00340000061a7984 */ /* 0x000ea20000000800 */
[----:B------:R-:W-:Y:S01]  /*8ba0*/  FADD.FTZ R3, R3, R12 ;  /* 0x0000000c03037221 */ /* 0x000fe20000010000 */
[----:B-----5:R-:W-:Y:S01]  /*8bb0*/  FADD.FTZ R4, RZ, R4 ;  /* 0x00000004ff047221 */ /* 0x020fe20000010000 */
[----:B------:R-:W5:Y:S01]  /*8bc0*/  LDC R12, c[0x0][0x388] ;  /* 0x0000e200ff0c7b82 */ /* 0x000f620000000800 */
[----:B------:R-:W2:Y:S01]  /*8bd0*/  LDS R27, [R6+0x3600] ;  /* 0x00360000061b7984 */ /* 0x000ea20000000800 */
[----:B------:R-:W-:Y:S01]  /*8be0*/  FADD.FTZ R5, RZ, R5 ;  /* 0x00000005ff057221 */ /* 0x000fe20000010000 */
[----:B------:R-:W-:-:S02]  /*8bf0*/  FADD.FTZ R4, R4, R13 ;  /* 0x0000000d04047221 */ /* 0x000fc40000010000 */
[----:B------:R-:W2:Y:S01]  /*8c00*/  LDS R28, [R6+0x3800] ;  /* 0x00380000061c7984 */ /* 0x000ea20000000800 */
[----:B------:R-:W-:Y:S01]  /*8c10*/  FADD.FTZ R5, R5, R14 ;  /* 0x0000000e05057221 */ /* 0x000fe20000010000 */
[----:B------:R-:W-:Y:S02]  /*8c20*/  FADD.FTZ R7, RZ, R7 ;  /* 0x00000007ff077221 */ /* 0x000fe40000010000 */
[----:B------:R-:W2:Y:S01]  /*8c30*/  LDS R29, [R6+0x3a00] ;  /* 0x003a0000061d7984 */ /* 0x000ea20000000800 */
[----:B------:R-:W-:Y:S01]  /*8c40*/  FADD.FTZ R2, R2, R19 ;  /* 0x0000001302027221 */ /* 0x000fe20000010000 */
[----:B------:R-:W-:Y:S02]  /*8c50*/  FADD.FTZ R7, R7, R16 ;  /* 0x0000001007077221 */ /* 0x000fe40000010000 */
[----:B------:R-:W2:Y:S01]  /*8c60*/  LDS R30, [R6+0x3c00] ;  /* 0x003c0000061e7984 */ /* 0x000ea20000000800 */
[----:B------:R-:W-:-:S03]  /*8c70*/  FADD.FTZ R3, R3, R20 ;  /* 0x0000001403037221 */ /* 0x000fc60000010000 */
[----:B------:R-:W2:Y:S01]  /*8c80*/  LDS R32, [R6+0x3e00] ;  /* 0x003e000006207984 */ /* 0x000ea20000000800 */
[----:B------:R-:W-:Y:S01]  /*8c90*/  FADD.FTZ R4, R4, R21 ;  /* 0x0000001504047221 */ /* 0x000fe20000010000 */
[----:B------:R-:W-:Y:S01]  /*8ca0*/  BAR.SYNC.DEFER_BLOCKING 0x0 ;  /* 0x0000000000007b1d */ /* 0x000fe20000010000 */
[----:B0-----:R-:W-:Y:S01]  /*8cb0*/  FADD.FTZ R5, R5, R22 ;  /* 0x0000001605057221 */ /* 0x001fe20000010000 */
[----:B-----5:R-:W-:Y:S02]  /*8cc0*/  IMAD R19, R12, UR5, RZ ;  /* 0x000000050c137c24 */ /* 0x020fe4000f8e02ff */
[----:B-1----:R-:W-:Y:S01]  /*8cd0*/  FADD.FTZ R7, R7, R24 ;  /* 0x0000001807077221 */ /* 0x002fe20000010000 */
[----:B---3--:R-:W-:Y:S02]  /*8ce0*/  FADD.FTZ R23, R8, R23 ;  /* 0x0000001708177221 */ /* 0x008fe40000010000 */
[----:B------:R-:W-:Y:S01]  /*8cf0*/  IADD3 R18, P0, PT, R19, R44, RZ ;  /* 0x0000002c13127210 */ /* 0x000fe20007f1e0ff */
[----:B----4-:R-:W-:-:S03]  /*8d00*/  FADD.FTZ R25, R10, R25 ;  /* 0x000000190a197221 */ /* 0x010fc60000010000 */
[----:B------:R-:W-:Y:S01]  /*8d10*/  IADD3.X R45, PT, PT, RZ, RZ, RZ, P0, !PT ;  /* 0x000000ffff2d7210 */ /* 0x000fe200007fe4ff */
[----:B--2---:R-:W-:Y:S01]  /*8d20*/  FADD.FTZ R9, R9, R26 ;  /* 0x0000001a09097221 */ /* 0x004fe20000010000 */
[----:B------:R-:W-:Y:S01]  /*8d30*/  FADD.FTZ R27, R2, R27 ;  /* 0x0000001b021b7221 */ /* 0x000fe20000010000 */
[----:B------:R-:W-:Y:S01]  /*8d40*/  STS.128 [R0], R80 ;  /* 0x0000005000007388 */ /* 0x000fe20000000c00 */
[----:B------:R-:W-:-:S03]  /*8d50*/  FADD.FTZ R11, R3, R28 ;  /* 0x0000001c030b7221 */ /* 0x000fc60000010000 */
[----:B------:R-:W-:Y:S01]  /*8d60*/  STS.128 [R0+0x10], R84 ;  /* 0x0000105400007388 */ /* 0x000fe20000000c00 */
[----:B------:R-:W-:Y:S01]  /*8d70*/  FADD.FTZ R29, R4, R29 ;  /* 0x0000001d041d7221 */ /* 0x000fe20000010000 */
[C---:B------:R-:W-:Y:S02]  /*8d80*/  SHF.L.U32 R4, R18.reuse, 0x2, RZ ;  /* 0x0000000212047819 */ /* 0x040fe400000006ff */
[----:B------:R-:W-:Y:S01]  /*8d90*/  STS.128 [R0+0x400], R88 ;  /* 0x0004005800007388 */ /* 0x000fe20000000c00 */
[----:B------:R-:W-:Y:S01]  /*8da0*/  FADD.FTZ R13, R5, R30 ;  /* 0x0000001e050d7221 */ /* 0x000fe20000010000 */
[----:B------:R-:W-:Y:S02]  /*8db0*/  SHF.L.U64.HI R18, R18, 0x2, R45 ;  /* 0x0000000212127819 */ /* 0x000fe4000001022d */
[----:B------:R-:W-:Y:S01]  /*8dc0*/  STS.128 [R0+0x410], R92 ;  /* 0x0004105c00007388 */ /* 0x000fe20000000c00 */
[C---:B------:R-:W-:Y:S01]  /*8dd0*/  IADD3 R2, P0, PT, R4.reuse, UR18, RZ ;  /* 0x0000001204027c10 */ /* 0x040fe2000ff1e0ff */
[----:B------:R-:W-:Y:S01]  /*8de0*/  FADD.FTZ R7, R7, R32 ;  /* 0x0000002007077221 */ /* 0x000fe20000010000 */
[----:B------:R-:W-:Y:S01]  /*8df0*/  IADD3 R4, P1, PT, R4, UR16, RZ ;  /* 0x0000001004047c10 */ /* 0x000fe2000ff3e0ff */
        /* <DEDUP_REMOVED lines=25> */
[----:B-----5:R-:W-:-:S03]  /*8f90*/  FADD.FTZ R33, RZ, R33 ;  /* 0x00000021ff217221 */ /* 0x020fc60000010000 */
        /* <DEDUP_REMOVED lines=10> */
[----:B0-----:R-:W-:-:S03]  /*9040*/  FADD.FTZ R0, R0, R15 ;  /* 0x0000000f00007221 */ /* 0x001fc60000010000 */
[----:B------:R-:W0:Y:S01]  /*9050*/  LDS R37, [R6+0x2800] ;  /* 0x0028000006257984 */ /* 0x000e220000000800 */
[----:B-1----:R-:W-:-:S03]  /*9060*/  FADD.FTZ R10, RZ, R10 ;  /* 0x0000000aff0a7221 */ /* 0x002fc60000010000 */
[----:B------:R-:W1:Y:S01]  /*9070*/  LDS R21, [R6+0x1c00] ;  /* 0x001c000006157984 */ /* 0x000e620000000800 */
[----:B--2---:R-:W-:Y:S01]  /*9080*/  FADD.FTZ R34, R34, R3 ;  /* 0x0000000322227221 */ /* 0x004fe20000010000 */
[----:B------:R-:W-:Y:S02]  /*9090*/  IADD3.X R3, PT, PT, R18, UR19, RZ, P0, !PT ;  /* 0x0000001312037c10 */ /* 0x000fe400087fe4ff */
[----:B------:R-:W2:Y:S01]  /*90a0*/  LDS R49, [R6+0x3600] ;  /* 0x0036000006317984 */ /* 0x000ea20000000800 */
[----:B---3--:R-:W-:Y:S01]  /*90b0*/  FADD.FTZ R45, R40, R5 ;  /* 0x00000005282d7221 */ /* 0x008fe20000010000 */
[----:B------:R-:W-:Y:S02]  /*90c0*/  IADD3.X R5, PT, PT, R18, UR17, RZ, P1, !PT ;  /* 0x0000001112057c10 */ /* 0x000fe40008ffe4ff */
[----:B------:R-:W3:Y:S01]  /*90d0*/  LDS R39, [R6+0x2a00] ;  /* 0x002a000006277984 */ /* 0x000ee20000000800 */
[----:B----4-:R-:W-:-:S03]  /*90e0*/  FADD.FTZ R8, R8, R17 ;  /* 0x0000001108087221 */ /* 0x010fc60000010000 */
        /* <DEDUP_REMOVED lines=41> */
.L_x_6326:
[----:B------:R-:W-:Y:S01]  /*9380*/  HFMA2 R217, -RZ, RZ, 0, 5.9604644775390625e-08 ;  /* 0x00000001ffd97431 */ /* 0x000fe200000001ff */
[----:B------:R-:W-:Y:S01]  /*9390*/  BSSY B1, `(.L_x_6404) ;  /* 0x0000007000017945 */ /* 0x000fe20003800000 */
[----:B------:R-:W-:Y:S02]  /*93a0*/  MOV R218, R194 ;  /* 0x000000c200da7202 */ /* 0x000fe40000000f00 */
[----:B------:R-:W-:Y:S02]  /*93b0*/  MOV R220, 0x1f ;  /* 0x0000001f00dc7802 */ /* 0x000fe40000000f00 */
[----:B------:R-:W-:-:S07]  /*93c0*/  MOV R205, 0xffffffff ;  /* 0xffffffff00cd7802 */ /* 0x000fce0000000f00 */
[----:B01---5:R-:W-:Y:S05]  /*93d0*/  WARPSYNC.COLLECTIVE R205, `(.L_x_6405) ;  /* 0x00000000cd087348 */ /* 0x023fea0003c00000 */
[----:B------:R2:W3:Y:S02]  /*93e0*/  SHFL.BFLY P0, R208, R218, R217, R220 ;  /* 0x0c0000d9dad07389 */ /* 0x0004e400000000dc */
[----:B0123-5:R-:W-:Y:S05]  /*93f0*/  ENDCOLLECTIVE ;  /* 0x000000000000791b */ /* 0x02ffea0003800000 */
.L_x_6405:
[----:B------:R-:W-:Y:S05]  /*9400*/  BSYNC B1 ;  /* 0x0000000000017941 */ /* 0x000fea0003800000 */
.L_x_6404:
        /* <DEDUP_REMOVED lines=8> */
.L_x_6406:
[----:B------:R-:W-:-:S05]  /*9490*/  FADD.FTZ R183, R183, R194 ;  /* 0x000000c2b7b77221 */ /* 0x000fca0000010000 */
[----:B------:R-:W-:Y:S01]  /*94a0*/  MOV R218, R183 ;  /* 0x000000b700da7202 */ /* 0x000fe20000000f00 */
[----:B------:R-:W-:Y:S01]  /*94b0*/  HFMA2 R217, -RZ, RZ, 0, 1.1920928955078125e-07 ;  /* 0x00000002ffd97431 */ /* 0x000fe200000001ff */
[----:B------:R-:W-:-:S07]  /*94c0*/  MOV R182, R208 ;  /* 0x000000d000b67202 */ /* 0x000fce0000000f00 */
[----:B------:R-:W-:Y:S05]  /*94d0*/  WARPSYNC.COLLECTIVE R205, `(.L_x_6407) ;  /* 0x00000000cd087348 */ /* 0x000fea0003c00000 */
[----:B------:R0:W1:Y:S02]  /*94e0*/  SHFL.BFLY P0, R208, R218, R217, R220 ;  /* 0x0c0000d9dad07389 */ /* 0x00006400000000dc */
[----:B01----:R-:W-:Y:S05]  /*94f0*/  ENDCOLLECTIVE ;  /* 0x000000000000791b */ /* 0x003fea0003800000 */
.L_x_6407:
[----:B------:R-:W-:-:S05]  /*9500*/  FADD.FTZ R182, R182, R203 ;  /* 0x000000cbb6b67221 */ /* 0x000fca0000010000 */
[----:B------:R-:W-:Y:S02]  /*9510*/  MOV R218, R182 ;  /* 0x000000b600da7202 */ /* 0x000fe40000000f00 */
[----:B------:R-:W-:-:S07]  /*9520*/  MOV R184, R208 ;  /* 0x000000d000b87202 */ /* 0x000fce0000000f00 */
[----:B------:R-:W-:Y:S05]  /*9530*/  WARPSYNC.COLLECTIVE R205, `(.L_x_6408) ;  /* 0x00000000cd087348 */ /* 0x000fea0003c00000 */
[----:B------:R0:W1:Y:S02]  /*9540*/  SHFL.BFLY P0, R208, R218, R217, R220 ;  /* 0x0c0000d9dad07389 */ /* 0x00006400000000dc */
[----:B01----:R-:W-:Y:S05]  /*9550*/  ENDCOLLECTIVE ;  /* 0x000000000000791b */ /* 0x003fea0003800000 */
.L_x_6408:
[----:B------:R-:W-:-:S05]  /*9560*/  FADD.FTZ R184, R183, R184 ;  /* 0x000000b8b7b87221 */ /* 0x000fca0000010000 */
[----:B------:R-:W-:Y:S01]  /*9570*/  MOV R218, R184 ;  /* 0x000000b800da7202 */ /* 0x000fe20000000f00 */
[----:B------:R-:W-:Y:S01]  /*9580*/  HFMA2 R217, -RZ, RZ, 0, 2.384185791015625e-07 ;  /* 0x00000004ffd97431 */ /* 0x000fe200000001ff */
[----:B------:R-:W-:-:S07]  /*9590*/  MOV R185, R208 ;  /* 0x000000d000b97202 */ /* 0x000fce0000000f00 */
[----:B------:R-:W-:Y:S05]  /*95a0*/  WARPSYNC.COLLECTIVE R205, `(.L_x_6409) ;  /* 0x00000000cd087348 */ /* 0x000fea0003c00000 */
[----:B------:R0:W1:Y:S02]  /*95b0*/  SHFL.BFLY P0, R208, R218, R217, R220 ;  /* 0x0c0000d9dad07389 */ /* 0x00006400000000dc */
[----:B01----:R-:W-:Y:S05]  /*95c0*/  ENDCOLLECTIVE ;  /* 0x000000000000791b */ /* 0x003fea0003800000 */
.L_x_6409:
[----:B------:R-:W-:-:S05]  /*95d0*/  FADD.FTZ R185, R182, R185 ;  /* 0x000000b9b6b97221 */ /* 0x000fca0000010000 */
[----:B------:R-:W-:Y:S02]  /*95e0*/  MOV R218, R185 ;  /* 0x000000b900da7202 */ /* 0x000fe40000000f00 */
[----:B------:R-:W-:-:S07]  /*95f0*/  MOV R187, R208 ;  /* 0x000000d000bb7202 */ /* 0x000fce0000000f00 */
[----:B------:R-:W-:Y:S05]  /*9600*/  WARPSYNC.COLLECTIVE R205, `(.L_x_6410) ;  /* 0x00000000cd087348 */ /* 0x000fea0003c00000 */
[----:B------:R0:W1:Y:S02]  /*9610*/  SHFL.BFLY P0, R208, R218, R217, R220 ;  /* 0x0c0000d9dad07389 */ /* 0x00006400000000dc */
[----:B01----:R-:W-:Y:S05]  /*9620*/  ENDCOLLECTIVE ;  /* 0x000000000000791b */ /* 0x003fea0003800000 */
.L_x_6410:
[----:B------:R-:W-:-:S05]  /*9630*/  FADD.FTZ R187, R184, R187 ;  /* 0x000000bbb8bb7221 */ /* 0x000fca0000010000 */
[----:B------:R-:W-:Y:S01]  /*9640*/  MOV R218, R187 ;  /* 0x000000bb00da7202 */ /* 0x000fe20000000f00 */
[----:B------:R-:W-:Y:S01]  /*9650*/  HFMA2 R217, -RZ, RZ, 0, 4.76837158203125e-07 ;  /* 0x00000008ffd97431 */ /* 0x000fe200000001ff */
[----:B------:R-:W-:-:S07]  /*9660*/  MOV R186, R208 ;  /* 0x000000d000ba7202 */ /* 0x000fce0000000f00 */
[----:B------:R-:W-:Y:S05]  /*9670*/  WARPSYNC.COLLECTIVE R205, `(.L_x_6411) ;  /* 0x00000000cd087348 */ /* 0x000fea0003c00000 */
[----:B------:R0:W1:Y:S02]  /*9680*/  SHFL.BFLY P0, R208, R218, R217, R220 ;  /* 0x0c0000d9dad07389 */ /* 0x00006400000000dc */
[----:B01----:R-:W-:Y:S05]  /*9690*/  ENDCOLLECTIVE ;  /* 0x000000000000791b */ /* 0x003fea0003800000 */
.L_x_6411:
[----:B------:R-:W-:-:S05]  /*96a0*/  FADD.FTZ R186, R185, R186 ;  /* 0x000000bab9ba7221 */ /* 0x000fca0000010000 */
[----:B------:R-:W-:Y:S02]  /*96b0*/  MOV R218, R186 ;  /* 0x000000ba00da7202 */ /* 0x000fe40000000f00 */
[----:B------:R-:W-:-:S07]  /*96c0*/  MOV R188, R208 ;  /* 0x000000d000bc7202 */ /* 0x000fce0000000f00 */
[----:B------:R-:W-:Y:S05]  /*96d0*/  WARPSYNC.COLLECTIVE R205, `(.L_x_6412) ;  /* 0x00000000cd087348 */ /* 0x000fea0003c00000 */
[----:B------:R0:W1:Y:S02]  /*96e0*/  SHFL.BFLY P0, R208, R218, R217, R220 ;  /* 0x0c0000d9dad07389 */ /* 0x00006400000000dc */
[----:B01----:R-:W-:Y:S05]  /*96f0*/  ENDCOLLECTIVE ;  /* 0x000000000000791b */ /* 0x003fea0003800000 */
.L_x_6412:
[----:B------:R-:W-:-:S05]  /*9700*/  FADD.FTZ R188, R187, R188 ;  /* 0x000000bcbbbc7221 */ /* 0x000fca0000010000 */
[----:B------:R-:W-:Y:S01]  /*9710*/  MOV R218, R188 ;  /* 0x000000bc00da7202 */ /* 0x000fe20000000f00 */
[----:B------:R-:W-:Y:S01]  /*9720*/  HFMA2 R217, -RZ, RZ, 0, 9.5367431640625e-07 ;  /* 0x00000010ffd97431 */ /* 0x000fe200000001ff */
[----:B------:R-:W-:-:S07]  /*9730*/  MOV R189, R208 ;  /* 0x000000d000bd7202 */ /* 0x000fce0000000f00 */
[----:B------:R-:W-:Y:S05]  /*9740*/  WARPSYNC.COLLECTIVE R205, `(.L_x_6413) ;  /* 0x00000000cd087348 */ /* 0x000fea0003c00000 */
[----:B------:R0:W1:Y:S02]  /*9750*/  SHFL.BFLY P0, R208, R218, R217, R220 ;  /* 0x0c0000d9dad07389 */ /* 0x00006400000000dc */
[----:B01----:R-:W-:Y:S05]  /*9760*/  ENDCOLLECTIVE ;  /* 0x000000000000791b */ /* 0x003fea0003800000 */
.L_x_6413:
[----:B------:R-:W-:-:S05]  /*9770*/  FADD.FTZ R189, R186, R189 ;  /* 0x000000bdbabd7221 */ /* 0x000fca0000010000 */
[----:B------:R-:W-:Y:S02]  /*9780*/  MOV R218, R189 ;  /* 0x000000bd00da7202 */ /* 0x000fe40000000f00 */
[----:B------:R-:W-:-:S07]  /*9790*/  MOV R183, R208 ;  /* 0x000000d000b77202 */ /* 0x000fce0000000f00 */
[----:B------:R-:W-:Y:S05]  /*97a0*/  WARPSYNC.COLLECTIVE R205, `(.L_x_6414) ;  /* 0x00000000cd087348 */ /* 0x000fea0003c00000 */
[----:B------:R0:W1:Y:S02]  /*97b0*/  SHFL.BFLY P0, R208, R218, R217, R220 ;  /* 0x0c0000d9dad07389 */ /* 0x00006400000000dc */
[----:B01----:R-:W-:Y:S05]  /*97c0*/  ENDCOLLECTIVE ;  /* 0x000000000000791b */ /* 0x003fea0003800000 */
.L_x_6414:
[----:B------:R-:W-:Y:S01]  /*97d0*/  MOV R182, R208 ;  /* 0x000000d000b67202 */ /* 0x000fe20000000f00 */
[----:B------:R-:W-:Y:S06]  /*97e0*/  BRA `(.L_x_6415) ;  /* 0xffffff8800ac7947 */ /* 0x000fec000383ffff */
.L_x_6416:
        /* <DEDUP_REMOVED lines=9> */
.L_x_20019:


//--------------------- .text._ZN10layer_norm13ln_bwd_kernelINS_13Kernel_traitsI13__nv_bfloat16S2_fS2_fjLj1024ELj1ELj4ELj1ELj16ENS_18Kernel_traits_baseILj1024ES2_S2_fS2_fjLj128EEEEELb1ELb1ELb0ELb0EEEvNS_9BwdParamsE --------------------------
	.section	.text._ZN10layer_norm13ln_bwd_kernelINS_13Kernel_traitsI13__nv_bfloat16S2_fS2_fjLj1024ELj1ELj4ELj1ELj16ENS_18Kernel_traits_baseILj1024ES2_S2_fS2_fjLj128EEEEELb1ELb1ELb0ELb0EEEvNS_9BwdParamsE,"ax",@progbits
	.align	128
        .global         _ZN10layer_norm13ln_bwd_kernelINS_13Kernel_traitsI13__nv_bfloat16S2_fS2_fjLj1024ELj1ELj4ELj1ELj16ENS_18Kernel_traits_baseILj1024ES2_S2_fS2_fjLj128EEEEELb1ELb1ELb0ELb0EEEvNS_9BwdParamsE
        .type           _ZN10layer_norm13ln_bwd_kernelINS_13Kernel_traitsI13__nv_bfloat16S2_fS2_fjLj1024ELj1ELj4ELj1ELj16ENS_18Kernel_traits_baseILj1024ES2_S2_fS2_fjLj128EEEEELb1ELb1ELb0ELb0EEEvNS_9BwdParamsE,@function
        .size           _ZN10layer_norm13ln_bwd_kernelINS_13Kernel_traitsI13__nv_bfloat16S2_fS2_fjLj1024ELj1ELj4ELj1ELj16ENS_18Kernel_traits_baseILj1024ES2_S2_fS2_fjLj128EEEEELb1ELb1ELb0ELb0EEEvNS_9BwdParamsE,(.L_x_20020 - _ZN10layer_norm13ln_bwd_kernelINS_13Kernel_traitsI13__nv_bfloat16S2_fS2_fjLj1024ELj1ELj4ELj1ELj16ENS_18Kernel_traits_baseILj1024ES2_S2_fS2_fjLj128EEEEELb1ELb1ELb0ELb0EEEvNS_9BwdParamsE)
        .other          _ZN10layer_norm13ln_bwd_kernelINS_13Kernel_traitsI13__nv_bfloat16S2_fS2_fjLj1024ELj1ELj4ELj1ELj16ENS_18Kernel_traits_baseILj1024ES2_S2_fS2_fjLj128EEEEELb1ELb1ELb0ELb0EEEvNS_9BwdParamsE,@"STO_CUDA_ENTRY STV_DEFAULT"
_ZN10layer_norm13ln_bwd_kernelINS_13Kernel_traitsI13__nv_bfloat16S2_fS2_fjLj1024ELj1ELj4ELj1ELj16ENS_18Kernel_traits_baseILj1024ES2_S2_fS2_fjLj128EEEEELb1ELb1ELb0ELb0EEEvNS_9BwdParamsE:
.text._ZN10layer_norm13ln_bwd_kernelINS_13Kernel_traitsI13__nv_bfloat16S2_fS2_fjLj1024ELj1ELj4ELj1ELj16ENS_18Kernel_traits_baseILj1024ES2_S2_fS2_fjLj128EEEEELb1ELb1ELb0ELb0EEEvNS_9BwdParamsE:
        /* <DEDUP_REMOVED lines=14> */
[----:B------:R-:W3:Y:S01]  /*00e0*/  LDL.64 R64, [R1+0x60] ;  /* 0x0000600001407983 */ /* 0x000ee20000100a00 */
[----:B------:R-:W1:Y:S03]  /*00f0*/  LDCU.64 UR12, c[0x0][0x478] ;  /* 0x00008f00ff0c77ac */ /* 0x000e660008000a00 */
[----:B------:R-:W3:Y:S01]  /*0100*/  LDL.64 R66, [R1+0x68] ;  /* 0x0000680001427983 */ /* 0x000ee20000100a00 */
[----:B------:R-:W1:Y:S01]  /*0110*/  LDCU.64 UR10, c[0x0][0x438] ;  /* 0x00008700ff0a77ac */ /* 0x000e620008000a00 */
[----:B0-----:R-:W-:-:S02]  /*0120*/  LOP3.LUT R23, R132, 0x1f, RZ, 0xc0, !PT ;  /* 0x0000001f84177812 */ /* 0x001fc400078ec0ff */
[----:B------:R-:W4:Y:S02]  /*0130*/  LDL.64 R60, [R1+0x50] ;  /* 0x00005000013c7983 */ /* 0x000f240000100a00 */
[----:B------:R-:W-:Y:S02]  /*0140*/  LOP3.LUT R245, R23, 0x1f, RZ, 0x3c, !PT ;  /* 0x0000001f17f57812 */ /* 0x000fe400078e3cff */
[----:B------:R-:W4:Y:S04]  /*0150*/  LDL.64 R62, [R1+0x58] ;  /* 0x00005800013e7983 */ /* 0x000f280000100a00 */
[----:B------:R-:W4:Y:S04]  /*0160*/  LDL.64 R56, [R1+0x40] ;  /* 0x0000400001387983 */ /* 0x000f280000100a00 */
[----:B------:R-:W4:Y:S04]  /*0170*/  LDL.64 R58, [R1+0x48] ;  /* 0x00004800013a7983 */ /* 0x000f280000100a00 */
[----:B------:R-:W4:Y:S04]  /*0180*/  LDL.64 R52, [R1+0x30] ;  /* 0x0000300001347983 */ /* 0x000f280000100a00 */
[----:B------:R-:W4:Y:S01]  /*0190*/  LDL.64 R54, [R1+0x38] ;  /* 0x0000380001367983 */ /* 0x000f220000100a00 */
[----:B------:R-:W-:-:S04]  /*01a0*/  LEA.HI.SX32 R245, R0, R245, 0x1d ;  /* 0x000000f500f57211 */ /* 0x000fc800078feaff */
[C---:B------:R-:W-:Y:S02]  /*01b0*/  ISETP.GE.U32.AND P0, PT, R245.reuse, 0x20, PT ;  /* 0x00000020f500780c */ /* 0x040fe40003f06070 */
[C---:B------:R-:W-:Y:S02]  /*01c0*/  ISETP.GE.U32.AND P1, PT, R245.reuse, 0x40, PT ;  /* 0x00000040f500780c */ /* 0x040fe40003f26070 */
[C---:B------:R-:W-:Y:S02]  /*01d0*/  ISETP.GE.U32.AND P2, PT, R245.reuse, 0x60, PT ;  /* 0x00000060f500780c */ /* 0x040fe40003f46070 */
[----:B------:R-:W-:-:S07]  /*01e0*/  ISETP.GE.U32.AND P3, PT, R245, 0x80, PT ;  /* 0x00000080f500780c */ /* 0x000fce0003f66070 */
[----:B--2---:R-:W0:Y:S08]  /*01f0*/  @P0 LDC.64 R2, c[0x0][0x3d0] ;  /* 0x0000f400ff020b82 */ /* 0x004e300000000a00 */
[----:B------:R-:W2:Y:S08]  /*0200*/  @P0 LDC.64 R4, c[0x0][0x3e8] ;  /* 0x0000fa00ff040b82 */ /* 0x000eb00000000a00 */
[----:B------:R-:W1:Y:S08]  /*0210*/  @P1 LDC.64 R6, c[0x0][0x3d0] ;  /* 0x0000f400ff061b82 */ /* 0x000e700000000a00 */
[----:B------:R-:W1:Y:S08]  /*0220*/  @P1 LDC.64 R8, c[0x0][0x3e8] ;  /* 0x0000fa00ff081b82 */ /* 0x000e700000000a00 */
[----:B------:R-:W3:Y:S08]  /*0230*/  @P2 LDC.64 R14, c[0x0][0x3d0] ;  /* 0x0000f400ff0e2b82 */ /* 0x000ef00000000a00 */
[----:B------:R-:W3:Y:S01]  /*0240*/  @P2 LDC.64 R16, c[0x0][0x3e8] ;  /* 0x0000fa00ff102b82 */ /* 0x000ee20000000a00 */
[----:B0-----:R-:W-:-:S07]  /*0250*/  @P0 IMAD.WIDE.U32 R2, R23, 0x10, R2 ;  /* 0x0000001017020825 */ /* 0x001fce00078e0002 */
[----:B------:R-:W0:Y:S01]  /*0260*/  @P3 LDC.64 R18, c[0x0][0x3d0] ;  /* 0x0000f400ff123b82 */ /* 0x000e220000000a00 */
[C---:B--2---:R-:W-:Y:S01]  /*0270*/  @P0 IMAD.WIDE.U32 R4, R23.reuse, 0x10, R4 ;  /* 0x0000001017040825 */ /* 0x044fe200078e0004 */
[----:B------:R-:W-:Y:S02]  /*0280*/  @P0 LOP3.LUT R23, R23, 0x20, RZ, 0xfc, !PT ;  /* 0x0000002017170812 */ /* 0x000fe400078efcff */
[----:B------:R-:W-:Y:S02]  /*0290*/  SHF.R.U32.HI R244, RZ, 0x5, R132 ;  /* 0x00000005fff47819 */ /* 0x000fe40000011684 */
[----:B------:R-:W5:Y:S02]  /*02a0*/  @P0 LDG.E.128 R36, desc[UR6][R4.64] ;  /* 0x0000000604240981 */ /* 0x000f64000c1e1d00 */
[----:B------:R-:W2:Y:S01]  /*02b0*/  @P3 LDC.64 R20, c[0x0][0x3e8] ;  /* 0x0000fa00ff143b82 */ /* 0x000ea20000000a00 */
[----:B-1----:R-:W-:-:S04]  /*02c0*/  @P1 IMAD.WIDE.U32 R10, R23, 0x10, R6 ;  /* 0x00000010170a1825 */ /* 0x002fc800078e0006 */
[C---:B------:R-:W-:Y:S01]  /*02d0*/  @P1 IMAD.WIDE.U32 R12, R23.reuse, 0x10, R8 ;  /* 0x00000010170c1825 */ /* 0x040fe200078e0008 */
[----:B------:R-:W-:Y:S01]  /*02e0*/  @P1 IADD3 R23, PT, PT, R23, 0x20, RZ ;  /* 0x0000002017171810 */ /* 0x000fe20007ffe0ff */
[----:B---3--:R-:W3:Y:S04]  /*02f0*/  @P0 LDG.E.128 R64, desc[UR6][R2.64] ;  /* 0x0000000602400981 */ /* 0x008ee8000c1e1d00 */
[C---:B------:R-:W-:Y:S01]  /*0300*/  @P2 IMAD.WIDE.U32 R14, R23.reuse, 0x10, R14 ;  /* 0x00000010170e2825 */ /* 0x040fe200078e000e */
[----:B------:R-:W1:Y:S01]  /*0310*/  S2UR UR4, SR_CTAID.X ;  /* 0x00000000000479c3 */ /* 0x000e620000002500 */
[----:B------:R-:W-:Y:S01]  /*0320*/  BSSY B0, `(.L_x_6417) ;  /* 0x0000d24000007945 */ /* 0x000fe20003800000 */
[----:B------:R3:W5:Y:S01]  /*0330*/  @P1 LDG.E.128 R40, desc[UR6][R12.64] ;  /* 0x000000060c281981 */ /* 0x000762000c1e1d00 */
[C---:B------:R-:W-:Y:S01]  /*0340*/  @P2 IMAD.WIDE.U32 R16, R23.reuse, 0x10, R16 ;  /* 0x0000001017102825 */ /* 0x040fe200078e0010 */
[----:B------:R-:W-:-:S02]  /*0350*/  @P2 IADD3 R23, PT, PT, R23, 0x20, RZ ;  /* 0x0000002017172810 */ /* 0x000fc40007ffe0ff */
[----:B----4-:R-:W4:Y:S03]  /*0360*/  @P1 LDG.E.128 R60, desc[UR6][R10.64] ;  /* 0x000000060a3c1981 */ /* 0x010f26000c1e1d00 */
[C---:B0-----:R-:W-:Y:S01]  /*0370*/  @P3 IMAD.WIDE.U32 R6, R23.reuse, 0x10, R18 ;  /* 0x0000001017063825 */ /* 0x041fe200078e0012 */
[----:B------:R0:W5:Y:S04]  /*0380*/  @P2 LDG.E.128 R44, desc[UR6][R16.64] ;  /* 0x00000006102c2981 */ /* 0x000168000c1e1d00 */
[----:B------:R-:W4:Y:S01]  /*0390*/  @P2 LDG.E.128 R56, desc[UR6][R14.64] ;  /* 0x000000060e382981 */ /* 0x000f22000c1e1d00 */
[----:B--2---:R-:W-:-:S05]  /*03a0*/  @P3 IMAD.WIDE.U32 R8, R23, 0x10, R20 ;  /* 0x0000001017083825 */ /* 0x004fca00078e0014 */
[----:B------:R0:W5:Y:S04]  /*03b0*/  @P3 LDG.E.128 R48, desc[UR6][R8.64] ;  /* 0x0000000608303981 */ /* 0x000168000c1e1d00 */
[----:B------:R-:W2:Y:S01]  /*03c0*/  @P3 LDG.E.128 R52, desc[UR6][R6.64] ;  /* 0x0000000606343981 */ /* 0x000ea2000c1e1d00 */
        /* <DEDUP_REMOVED lines=42> */
[----:B---3--:R-:W-:Y:S04]  /*0670*/  @P0 STL.64 [R1+0x60], R64 ;  /* 0x0000604001000387 */ /* 0x008fe80000100a00 */
[----:B------:R1:W-:Y:S01]  /*0680*/  @P0 STL.64 [R1+0x68], R66 ;  /* 0x0000684201000387 */ /* 0x0003e20000100a00 */
[----:B------:R-:W-:-:S03]  /*0690*/  ISETP.GE.AND P0, PT, R244, UR5, PT ;  /* 0x00000005f4007c0c */ /* 0x000fc6000bf06270 */
[----:B----4-:R-:W-:Y:S04]  /*06a0*/  @P1 STL.64 [R1+0x50], R60 ;  /* 0x0000503c01001387 */ /* 0x010fe80000100a00 */
[----:B------:R3:W-:Y:S01]  /*06b0*/  @P1 STL.64 [R1+0x58], R62 ;  /* 0x0000583e01001387 */ /* 0x0007e20000100a00 */
[----:B------:R-:W-:-:S03]  /*06c0*/  MOV R144, R67 ;  /* 0x0000004300907202 */ /* 0x000fc60000000f00 */
[----:B------:R-:W-:Y:S01]  /*06d0*/  @P2 STL.64 [R1+0x40], R56 ;  /* 0x0000403801002387 */ /* 0x000fe20000100a00 */
[----:B------:R-:W-:-:S03]  /*06e0*/  MOV R35, R66 ;  /* 0x0000004200237202 */ /* 0x000fc60000000f00 */
[----:B------:R4:W-:Y:S01]  /*06f0*/  @P2 STL.64 [R1+0x48], R58 ;  /* 0x0000483a01002387 */ /* 0x0009e20000100a00 */
[----:B------:R-:W-:Y:S02]  /*0700*/  MOV R33, R65 ;  /* 0x0000004100217202 */ /* 0x000fe40000000f00 */
[----:B-1----:R-:W-:Y:S02]  /*0710*/  CS2R R66, SRZ ;  /* 0x0000000000427805 */ /* 0x002fe4000001ff00 */
[----:B------:R-:W-:Y:S02]  /*0720*/  MOV R31, R64 ;  /* 0x00000040001f7202 */ /* 0x000fe40000000f00 */
[----:B------:R-:W-:Y:S02]  /*0730*/  CS2R R64, SRZ ;  /* 0x0000000000407805 */ /* 0x000fe4000001ff00 */
[----:B------:R-:W-:Y:S01]  /*0740*/  MOV R25, R63 ;  /* 0x0000003f00197202 */ /* 0x000fe20000000f00 */
[----:B--2---:R-:W-:Y:S01]  /*0750*/  @P3 STL.64 [R1+0x30], R52 ;  /* 0x0000303401003387 */ /* 0x004fe20000100a00 */
[----:B------:R-:W-:-:S02]  /*0760*/  MOV R23, R62 ;  /* 0x0000003e00177202 */ /* 0x000fc40000000f00 */
[----:B---3--:R-:W-:Y:S02]  /*0770*/  CS2R R62, SRZ ;  /* 0x00000000003e7805 */ /* 0x008fe4000001ff00 */
[----:B------:R-:W-:Y:S01]  /*0780*/  MOV R21, R61 ;  /* 0x0000003d00157202 */ /* 0x000fe20000000f00 */
[----:B------:R1:W-:Y:S01]  /*0790*/  @P3 STL.64 [R1+0x38], R54 ;  /* 0x0000383601003387 */ /* 0x0003e20000100a00 */
[----:B------:R-:W-:Y:S02]  /*07a0*/  MOV R19, R60 ;  /* 0x0000003c00137202 */ /* 0x000fe40000000f00 */
[----:B------:R-:W-:Y:S02]  /*07b0*/  CS2R R60, SRZ ;  /* 0x00000000003c7805 */ /* 0x000fe4000001ff00 */
[----:B------:R-:W-:Y:S02]  /*07c0*/  MOV R18, R59 ;  /* 0x0000003b00127202 */ /* 0x000fe40000000f00 */
[----:B------:R-:W-:-:S02]  /*07d0*/  MOV R14, R58 ;  /* 0x0000003a000e7202 */ /* 0x000fc40000000f00 */
[----:B----4-:R-:W-:Y:S02]  /*07e0*/  CS2R R58, SRZ ;  /* 0x00000000003a7805 */ /* 0x010fe4000001ff00 */
[----:B------:R-:W-:Y:S02]  /*07f0*/  MOV R12, R57 ;  /* 0x00000039000c7202 */ /* 0x000fe40000000f00 */
[----:B------:R-:W-:Y:S02]  /*0800*/  MOV R11, R56 ;  /* 0x00000038000b7202 */ /* 0x000fe40000000f00 */
[----:B------:R-:W-:Y:S02]  /*0810*/  CS2R R56, SRZ ;  /* 0x0000000000387805 */ /* 0x000fe4000001ff00 */
[----:B------:R-:W-:Y:S02]  /*0820*/  MOV R10, R55 ;  /* 0x00000037000a7202 */ /* 0x000fe40000000f00 */
[----:B------:R-:W-:-:S02]  /*0830*/  MOV R6, R54 ;  /* 0x0000003600067202 */ /* 0x000fc40000000f00 */
[----:B-1----:R-:W-:Y:S02]  /*0840*/  CS2R R54, SRZ ;  /* 0x0000000000367805 */ /* 0x002fe4000001ff00 */
[----:B------:R-:W-:Y:S02]  /*0850*/  MOV R4, R53 ;  /* 0x0000003500047202 */ /* 0x000fe40000000f00 */
[----:B------:R-:W-:Y:S02]  /*0860*/  MOV R2, R52 ;  /* 0x0000003400027202 */ /* 0x000fe40000000f00 */
        /* <DEDUP_REMOVED lines=11> */
[----:B------:R-:W-:Y:S01]  /*0920*/  STL.S16 [R1+0x1c], R55 ;  /* 0x00001c3701007387 */ /* 0x000fe20000100600 */
        /* <DEDUP_REMOVED lines=9> */
[----:B-1----:R-:W-:Y:S02]  /*09c0*/  CS2R R56, SRZ ;  /* 0x0000000000387805 */ /* 0x002fe4000001ff00 */
[----:B------:R-:W-:Y:S01]  /*09d0*/  PRMT R27, R41, 0x7632, R27 ;  /* 0x00007632291b7816 */ /* 0x000fe2000000001b */
[----:B------:R1:W-:Y:S01]  /*09e0*/  STL.S16 [R1+0xa4], R52 ;  /* 0x0000a43401007387 */ /* 0x0003e20000100600 */
[----:B------:R-:W-:Y:S02]  /*09f0*/  PRMT R26, R40, 0x7632, R26 ;  /* 0x00007632281a7816 */ /* 0x000fe4000000001a */
[----:B--2---:R-:W-:-:S02]  /*0a00*/  CS2R R54, SRZ ;  /* 0x0000000000367805 */ /* 0x004fc4000001ff00 */
[----:B------:R-:W-:Y:S01]  /*0a10*/  PRMT R24, R25, 0x7632, R24 ;  /* 0x0000763219187816 */ /* 0x000fe20000000018 */
[----:B------:R2:W-:Y:S01]  /*0a20*/  STL.S16 [R1+0xa0], R34 ;  /* 0x0000a02201007387 */ /* 0x0005e20000100600 */
[----:B------:R-:W-:Y:S02]  /*0a30*/  PRMT R22, R23, 0x7632, R22 ;  /* 0x0000763217167816 */ /* 0x000fe40000000016 */
[----:B------:R-:W-:Y:S02]  /*0a40*/  CS2R R58, SRZ ;  /* 0x00000000003a7805 */ /* 0x000fe4000001ff00 */
[----:B------:R-:W-:Y:S01]  /*0a50*/  PRMT R20, R21, 0x7632, R20 ;  /* 0x0000763215147816 */ /* 0x000fe20000000014 */
[----:B------:R2:W-:Y:S01]  /*0a60*/  STL.S16 [R1+0x9c], R32 ;  /* 0x00009c2001007387 */ /* 0x0005e20000100600 */
[----:B------:R-:W-:Y:S02]  /*0a70*/  PRMT R17, R19, 0x7632, R17 ;  /* 0x0000763213117816 */ /* 0x000fe40000000011 */
[----:B-1----:R-:W-:-:S02]  /*0a80*/  CS2R R52, SRZ ;  /* 0x0000000000347805 */ /* 0x002fc4000001ff00 */
        /* <DEDUP_REMOVED lines=37> */
[----:B------:R2:W-:Y:S01]  /*0ce0*/  STL.S16 [R1], R16 ;  /* 0x0000001001007387 */ /* 0x0005e20000100600 */
        /* <DEDUP_REMOVED lines=37> */
[----:B--2---:R-:W-:-:S07]  /*0f40*/  CS2R R142, SRZ ;  /* 0x00000000008e7805 */ /* 0x004fce000001ff00 */
.L_x_6459:
[----:B------:R-:W0:Y:S02]  /*0f50*/  @P0 LDC.64 R180, c[0x0][0x3e0] ;  /* 0x0000f800ffb40b82 */ /* 0x000e240000000a00 */
[----:B0-----:R-:W-:-:S05]  /*0f60*/  @P0 IMAD.WIDE R180, R244, 0x2, R180 ;  /* 0x00000002f4b40825 */ /* 0x001fca00078e02b4 */
[----:B------:R0:W2:Y:S02]  /*0f70*/  @P0 LDG.E.U16 R0, desc[UR6][R180.64] ;  /* 0x00000006b4000981 */ /* 0x0000a4000c1e1500 */
[----:B0-----:R-:W0:Y:S02]  /*0f80*/  LDC.64 R180, c[0x0][0x3c0] ;  /* 0x0000f000ffb47b82 */ /* 0x001e240000000a00 */
[----:B0-----:R-:W-:-:S05]  /*0f90*/  IMAD.WIDE R180, R244, 0x4, R180 ;  /* 0x00000004f4b47825 */ /* 0x001fca00078e02b4 */
[----:B------:R0:W3:Y:S01]  /*0fa0*/  LDG.E R182, desc[UR6][R180.64] ;  /* 0x00000006b4b67981 */ /* 0x0000e2000c1e1900 */
[----:B------:R-:W1:Y:S01]  /*0fb0*/  S2R R183, SR_TID.X ;  /* 0x0000000000b77919 */ /* 0x000e620000002100 */
[----:B0-----:R-:W0:Y:S01]  /*0fc0*/  LDC.64 R180, c[0x0][0x3c8] ;  /* 0x0000f200ffb47b82 */ /* 0x001e220000000a00 */
[----:B------:R-:W-:Y:S01]  /*0fd0*/  MOV R184, UR15 ;  /* 0x0000000f00b87c02 */ /* 0x000fe20008000f00 */
[----:B------:R-:W-:-:S04]  /*0fe0*/  HFMA2 R3, -RZ, RZ, 1.875, 0 ;  /* 0x3f800000ff037431 */ /* 0x000fc800000001ff */
[----:B------:R4:W-:Y:S01]  /*0ff0*/  STL [R1+0x24], R184 ;  /* 0x000024b801007387 */ /* 0x0009e20000100800 */
[----:B------:R-:W-:Y:S01]  /*1000*/  ISETP.GE.U32.AND P2, PT, R245, 0x20, PT ;  /* 0x00000020f500780c */ /* 0x000fe20003f46070 */
[----:B------:R-:W-:Y:S01]  /*1010*/  BSSY.RECONVERGENT B1, `(.L_x_6419) ;  /* 0x0000077000017945 */ /* 0x000fe20003800200 */
[----:B------:R-:W-:Y:S01]  /*1020*/  ISETP.NE.AND P1, PT, RZ, UR8, PT ;  /* 0x00000008ff007c0c */ /* 0x000fe2000bf25270 */
[----:B0-----:R-:W-:-:S05]  /*1030*/  IMAD.WIDE R180, R244, 0x4, R180 ;  /* 0x00000004f4b47825 */ /* 0x001fca00078e02b4 */
[----:B-----5:R0:W5:Y:S01]  /*1040*/  LDG.E R5, desc[UR6][R180.64] ;  /* 0x00000006b4057981 */ /* 0x020162000c1e1900 */
[----:B------:R-:W-:Y:S01]  /*1050*/  HFMA2 R227, -RZ, RZ, 0, 0 ;  /* 0x00000000ffe37431 */ /* 0x000fe200000001ff */
[C---:B------:R-:W-:Y:S02]  /*1060*/  ISETP.GE.U32.AND P3, PT, R245.reuse, 0x40, PT ;  /* 0x00000040f500780c */ /* 0x040fe40003f66070 */
[C---:B------:R-:W-:Y:S02]  /*1070*/  ISETP.GE.U32.AND P4, PT, R245.reuse, 0x60, PT ;  /* 0x00000060f500780c */ /* 0x040fe40003f86070 */
[----:B------:R-:W-:Y:S02]  /*1080*/  ISETP.GE.U32.AND P5, PT, R245, 0x80, PT ;  /* 0x00000080f500780c */ /* 0x000fe40003fa6070 */
[----:B------:R-:W-:Y:S02]  /*1090*/  MOV R228, RZ ;  /* 0x000000ff00e47202 */ /* 0x000fe40000000f00 */
[----:B--2---:R-:W-:Y:S01]  /*10a0*/  @P0 SHF.L.U32 R3, R0, 0x10, RZ ;  /* 0x0000001000030819 */ /* 0x004fe200000006ff */
[----:B------:R-:W-:-:S05]  /*10b0*/  IMAD R0, R244, R184, RZ ;  /* 0x000000b8f4007224 */ /* 0x000fca00078e02ff */
[----:B0-----:R-:W-:-:S04]  /*10c0*/  SHF.R.S32.HI R180, RZ, 0x1f, R0 ;  /* 0x0000001fffb47819 */ /* 0x001fc80000011400 */
[----:B------:R-:W-:Y:S02]  /*10d0*/  LEA.HI R0, R180, R0, RZ, 0x3 ;  /* 0x00000000b4007211 */ /* 0x000fe400078f18ff */
[----:B-1----:R-:W-:-:S04]  /*10e0*/  LOP3.LUT R180, R183, 0x1f, RZ, 0xc0, !PT ;  /* 0x0000001fb7b47812 */ /* 0x002fc800078ec0ff */
[----:B------:R-:W-:-:S04]  /*10f0*/  LEA.HI.SX32 R0, R0, R180, 0x1d ;  /* 0x000000b400007211 */ /* 0x000fc800078feaff */
[----:B------:R-:W-:Y:S02]  /*1100*/  MOV R226, R0 ;  /* 0x0000000000e27202 */ /* 0x000fe40000000f00 */
[----:B---3--:R-:W-:Y:S01]  /*1110*/  FSEL R216, R182, RZ, !P1 ;  /* 0x000000ffb6d87208 */ /* 0x008fe20004800000 */
[----:B----4-:R-:W-:Y:S06]  /*1120*/  @!P2 BRA `(.L_x_6420) ;  /* 0x000000040094a947 */ /* 0x010fec0003800000 */
[----:B------:R-:W0:Y:S01]  /*1130*/  LDC.64 R22, c[0x0][0x3a8] ;  /* 0x0000ea00ff167b82 */ /* 0x000e220000000a00 */
[----:B------:R-:W2:Y:S04]  /*1140*/  LDL R15, [R1+0x60] ;  /* 0x00006000010f7983 */ /* 0x000ea80000100800 */
[----:B------:R-:W3:Y:S03]  /*1150*/  LDL R232, [R1+0x64] ;  /* 0x0000640001e87983 */ /* 0x000ee60000100800 */
[----:B------:R-:W1:Y:S01]  /*1160*/  LDC.64 R180, c[0x0][0x428] ;  /* 0x00010a00ffb47b82 */ /* 0x000e620000000a00 */
[----:B------:R-:W4:Y:S04]  /*1170*/  LDL R233, [R1+0x68] ;  /* 0x0000680001e97983 */ /* 0x000f280000100800 */
[----:B------:R-:W4:Y:S01]  /*1180*/  LDL R219, [R1+0x6c] ;  /* 0x00006c0001db7983 */ /* 0x000f220000100800 */
[----:B------:R-:W-:-:S02]  /*1190*/  ISETP.NE.U32.AND P1, PT, RZ, UR10, PT ;  /* 0x0000000aff007c0c */ /* 0x000fc4000bf25070 */
[----:B------:R-:W1:Y:S01]  /*11a0*/  LDC.64 R192, c[0x0][0x3b0] ;  /* 0x0000ec00ffc07b82 */ /* 0x000e620000000a00 */
[----:B------:R-:W4:Y:S04]  /*11b0*/  LDL R218, [R1+0x98] ;  /* 0x0000980001da7983 */ /* 0x000f280000100800 */
[----:B------:R-:W4:Y:S01]  /*11c0*/  LDL R195, [R1+0x9c] ;  /* 0x00009c0001c37983 */ /* 0x000f220000100800 */
[----:B0-----:R-:W-:-:S03]  /*11d0*/  IMAD.WIDE.U32 R22, R0, 0x20, R22 ;  /* 0x0000002000167825 */ /* 0x001fc600078e0016 */
[----:B------:R-:W4:Y:S04]  /*11e0*/  LDL R194, [R1+0xa0] ;  /* 0x0000a00001c27983 */ /* 0x000f280000100800 */
[----:B------:R-:W3:Y:S01]  /*11f0*/  LDG.E.128 R188, desc[UR6][R22.64] ;  /* 0x0000000616bc7981 */ /* 0x000ee2000c1e1d00 */
[----:B-1----:R-:W-:-:S03]  /*1200*/  IMAD.WIDE.U32 R180, R0, 0x10, R180 ;  /* 0x0000001000b47825 */ /* 0x002fc600078e00b4 */
[----:B------:R0:W4:Y:S04]  /*1210*/  LDG.E.128 R184, desc[UR6][R22.64+0x10] ;  /* 0x0000100616b87981 */ /* 0x000128000c1e1d00 */
[----:B------:R-:W4:Y:S01]  /*1220*/  LDG.E.128 R180, desc[UR6][R180.64] ;  /* 0x00000006b4b47981 */ /* 0x000f22000c1e1d00 */
[----:B------:R-:W-:-:S13]  /*1230*/  ISETP.NE.AND.EX P1, PT, RZ, UR11, PT, P1 ;  /* 0x0000000bff007c0c */ /* 0x000fda000bf25310 */
[----:B0-----:R-:W0:Y:S02]  /*1240*/  @P1 LDC.64 R22, c[0x0][0x438] ;  /* 0x00010e00ff161b82 */ /* 0x001e240000000a00 */
[----:B0-----:R-:W-:-:S05]  /*1250*/  @P1 IMAD.WIDE.U32 R22, R0, 0x20, R22 ;  /* 0x0000002000161825 */ /* 0x001fca00078e0016 */
[----:B------:R-:W5:Y:S04]  /*1260*/  @P1 LDG.E.128 R32, desc[UR6][R22.64] ;  /* 0x0000000616201981 */ /* 0x000f68000c1e1d00 */
[----:B------:R0:W5:Y:S02]  /*1270*/  @P1 LDG.E.128 R28, desc[UR6][R22.64+0x10] ;  /* 0x00001006161c1981 */ /* 0x000164000c1e1d00 */
[----:B0-----:R-:W-:-:S06]  /*1280*/  IMAD.WIDE.U32 R22, R0, 0x8, R192 ;  /* 0x0000000800167825 */ /* 0x001fcc00078e00c0 */
[----:B------:R-:W5:Y:S01]  /*1290*/  LDG.E.64 R22, desc[UR6][R22.64] ;  /* 0x0000000616167981 */ /* 0x000f62000c1e1b00 */
[----:B--2---:R-:W-:Y:S01]  /*12a0*/  SHF.L.U32 R15, R15, 0x10, RZ ;  /* 0x000000100f0f7819 */ /* 0x004fe200000006ff */
[----:B---3--:R-:W-:-:S04]  /*12b0*/  FADD.FTZ R12, -R216, R188 ;  /* 0x000000bcd80c7221 */ /* 0x008fc80000010100 */
[----:B-----5:R-:W-:Y:S01]  /*12c0*/  FMUL.FTZ R198, R5, R12 ;  /* 0x0000000c05c67220 */ /* 0x020fe20000410000 */
[----:B----4-:R-:W-:-:S05]  /*12d0*/  SHF.L.U32 R12, R180, 0x10, RZ ;  /* 0x00000010b40c7819 */ /* 0x010fca00000006ff */
[----:B------:R-:W-:Y:S01]  /*12e0*/  FADD.FTZ R148, R148, R12 ;  /* 0x0000000c94947221 */ /* 0x000fe20000010000 */
[-C--:B------:R-:W-:Y:S01]  /*12f0*/  FFMA.FTZ R76, R198, R12.reuse, R76 ;  /* 0x0000000cc64c7223 */ /* 0x080fe2000001004c */
[----:B------:R-:W-:Y:S01]  /*1300*/  FMUL.FTZ R224, R15, R12 ;  /* 0x0000000c0fe07220 */ /* 0x000fe20000410000 */
[----:B------:R-:W-:Y:S02]  /*1310*/  SHF.L.U32 R12, R181, 0x10, RZ ;  /* 0x00000010b50c7819 */ /* 0x000fe400000006ff */
[----:B------:R-:W-:-:S05]  /*1320*/  SHF.L.U32 R15, R232, 0x10, RZ ;  /* 0x00000010e80f7819 */ /* 0x000fca00000006ff */
[----:B------:R-:W-:Y:S01]  /*1330*/  FMUL.FTZ R239, R15, R12 ;  /* 0x0000000c0fef7220 */ /* 0x000fe20000410000 */
[C---:B------:R-:W-:Y:S02]  /*1340*/  FADD.FTZ R15, -R216.reuse, R186 ;  /* 0x000000bad80f7221 */ /* 0x040fe40000010100 */
[----:B------:R-:W2:Y:S01]  /*1350*/  LDL R186, [R1+0xa4] ;  /* 0x0000a40001ba7983 */ /* 0x000ea20000100800 */
[C---:B------:R-:W-:Y:S01]  /*1360*/  FADD.FTZ R190, -R216.reuse, R190 ;  /* 0x000000bed8be7221 */ /* 0x040fe20000010100 */
[----:B------:R-:W-:-:S03]  /*1370*/  FADD.FTZ R184, -R216, R184 ;  /* 0x000000b8d8b87221 */ /* 0x000fc60000010100 */
[C---:B------:R-:W-:Y:S01]  /*1380*/  FMUL.FTZ R204, R5.reuse, R190 ;  /* 0x000000be05cc7220 */ /* 0x040fe20000410000 */
[----:B------:R-:W-:Y:S01]  /*1390*/  FADD.FTZ R150, R150, R12 ;  /* 0x0000000c96967221 */ /* 0x000fe20000010000 */
[----:B------:R-:W-:Y:S01]  /*13a0*/  FMUL.FTZ R201, R5, R184 ;  /* 0x000000b805c97220 */ /* 0x000fe20000410000 */
[----:B------:R-:W-:Y:S01]  /*13b0*/  SHF.L.U32 R184, R233, 0x10, RZ ;  /* 0x00000010e9b87819 */ /* 0x000fe200000006ff */
[----:B------:R-:W-:Y:S01]  /*13c0*/  FFMA.FTZ R78, R204, R12, R78 ;  /* 0x0000000ccc4e7223 */ /* 0x000fe2000001004e */
[----:B------:R-:W-:Y:S01]  /*13d0*/  SHF.L.U32 R12, R182, 0x10, RZ ;  /* 0x00000010b60c7819 */ /* 0x000fe200000006ff */
[----:B------:R-:W-:Y:S01]  /*13e0*/  FMUL.FTZ R190, R5, R15 ;  /* 0x0000000f05be7220 */ /* 0x000fe20000410000 */
[----:B------:R-:W-:-:S03]  /*13f0*/  SHF.L.U32 R15, R183, 0x10, RZ ;  /* 0x00000010b70f7819 */ /* 0x000fc600000006ff */
[-C--:B------:R-:W-:Y:S01]  /*1400*/  FMUL.FTZ R236, R184, R12.reuse ;  /* 0x0000000cb8ec7220 */ /* 0x080fe20000410000 */
[----:B------:R-:W-:Y:S02]  /*1410*/  SHF.L.U32 R184, R219, 0x10, RZ ;  /* 0x00000010dbb87819 */ /* 0x000fe400000006ff */
[----:B------:R-:W-:Y:S01]  /*1420*/  PRMT R180, R180, 0x7632, R180 ;  /* 0x00007632b4b47816 */ /* 0x000fe200000000b4 */
[----:B------:R-:W-:Y:S01]  /*1430*/  FADD.FTZ R80, R80, R12 ;  /* 0x0000000c50507221 */ /* 0x000fe20000010000 */
[----:B------:R-:W-:Y:S01]  /*1440*/  FFMA.FTZ R84, R201, R12, R84 ;  /* 0x0000000cc9547223 */ /* 0x000fe20000010054 */
[----:B------:R-:W-:Y:S01]  /*1450*/  FADD.FTZ R12, -R216, R189 ;  /* 0x000000bdd80c7221 */ /* 0x000fe20000010100 */
[----:B------:R-:W-:Y:S01]  /*1460*/  FADD.FTZ R82, R82, R15 ;  /* 0x0000000f52527221 */ /* 0x000fe20000010000 */
[-C--:B------:R-:W-:Y:S01]  /*1470*/  FFMA.FTZ R86, R190, R15.reuse, R86 ;  /* 0x0000000fbe567223 */ /* 0x080fe20000010056 */
[----:B------:R-:W-:Y:S01]  /*1480*/  FMUL.FTZ R232, R184, R15 ;  /* 0x0000000fb8e87220 */ /* 0x000fe20000410000 */
[----:B------:R-:W-:-:S02]  /*1490*/  SHF.L.U32 R15, R180, 0x10, RZ ;  /* 0x00000010b40f7819 */ /* 0x000fc400000006ff */
[----:B------:R-:W-:Y:S01]  /*14a0*/  SHF.L.U32 R180, R218, 0x10, RZ ;  /* 0x00000010dab47819 */ /* 0x000fe200000006ff */
[----:B------:R-:W-:Y:S02]  /*14b0*/  FMUL.FTZ R12, R5, R12 ;  /* 0x0000000c050c7220 */ /* 0x000fe40000410000 */
[----:B------:R-:W-:Y:S02]  /*14c0*/  FADD.FTZ R149, R149, R15 ;  /* 0x0000000f95957221 */ /* 0x000fe40000010000 */
[-C--:B------:R-:W-:Y:S01]  /*14d0*/  FMUL.FTZ R233, R180, R15.reuse ;  /* 0x0000000fb4e97220 */ /* 0x080fe20000410000 */
[----:B------:R-:W-:Y:S01]  /*14e0*/  FFMA.FTZ R77, R12, R15, R77 ;  /* 0x0000000f0c4d7223 */ /* 0x000fe2000001004d */
[----:B------:R-:W-:Y:S01]  /*14f0*/  PRMT R180, R181, 0x7632, R180 ;  /* 0x00007632b5b47816 */ /* 0x000fe200000000b4 */
[----:B------:R-:W-:Y:S01]  /*1500*/  FADD.FTZ R15, -R216, R191 ;  /* 0x000000bfd80f7221 */ /* 0x000fe20000010100 */
[----:B------:R-:W-:Y:S02]  /*1510*/  SHF.L.U32 R184, R195, 0x10, RZ ;  /* 0x00000010c3b87819 */ /* 0x000fe400000006ff */
[----:B------:R-:W-:Y:S01]  /*1520*/  SHF.L.U32 R180, R180, 0x10, RZ ;  /* 0x00000010b4b47819 */ /* 0x000fe200000006ff */
[----:B------:R-:W-:Y:S01]  /*1530*/  FMUL.FTZ R15, R5, R15 ;  /* 0x0000000f050f7220 */ /* 0x000fe20000410000 */
[----:B------:R-:W-:Y:S01]  /*1540*/  PRMT R182, R182, 0x7632, R182 ;  /* 0x00007632b6b67816 */ /* 0x000fe200000000b6 */
[----:B------:R-:W-:-:S02]  /*1550*/  FADD.FTZ R181, -R216, R185 ;  /* 0x000000b9d8b57221 */ /* 0x000fc40000010100 */
[-C--:B------:R-:W-:Y:S01]  /*1560*/  FFMA.FTZ R79, R15, R180.reuse, R79 ;  /* 0x000000b40f4f7223 */ /* 0x080fe2000001004f */
[----:B------:R-:W-:Y:S01]  /*1570*/  FADD.FTZ R151, R151, R180 ;  /* 0x000000b497977221 */ /* 0x000fe20000010000 */
[----:B------:R-:W-:Y:S01]  /*1580*/  FMUL.FTZ R219, R184, R180 ;  /* 0x000000b4b8db7220 */ /* 0x000fe20000410000 */
[----:B------:R-:W-:Y:S02]  /*1590*/  SHF.L.U32 R182, R182, 0x10, RZ ;  /* 0x00000010b6b67819 */ /* 0x000fe400000006ff */
[----:B------:R-:W-:Y:S01]  /*15a0*/  SHF.L.U32 R180, R194, 0x10, RZ ;  /* 0x00000010c2b47819 */ /* 0x000fe200000006ff */
[----:B------:R-:W-:Y:S01]  /*15b0*/  FMUL.FTZ R188, R5, R181 ;  /* 0x000000b505bc7220 */ /* 0x000fe20000410000 */
[----:B------:R-:W-:-:S03]  /*15c0*/  FADD.FTZ R181, RZ, R224 ;  /* 0x000000e0ffb57221 */ /* 0x000fc60000010000 */
[----:B------:R-:W-:Y:S01]  /*15d0*/  FMUL.FTZ R218, R180, R182 ;  /* 0x000000b6b4da7220 */ /* 0x000fe20000410000 */
[----:B------:R-:W-:Y:S01]  /*15e0*/  FFMA.FTZ R180, R198, R224, RZ ;  /* 0x000000e0c6b47223 */ /* 0x000fe200000100ff */
[----:B------:R-:W-:-:S03]  /*15f0*/  FADD.FTZ R181, R181, R233 ;  /* 0x000000e9b5b57221 */ /* 0x000fc60000010000 */
[----:B------:R-:W-:Y:S01]  /*1600*/  FFMA.FTZ R180, R12, R233, R180 ;  /* 0x000000e90cb47223 */ /* 0x000fe200000100b4 */
[----:B------:R-:W-:-:S03]  /*1610*/  FADD.FTZ R181, R181, R239 ;  /* 0x000000efb5b57221 */ /* 0x000fc60000010000 */
[----:B------:R-:W-:Y:S01]  /*1620*/  FFMA.FTZ R180, R204, R239, R180 ;  /* 0x000000efccb47223 */ /* 0x000fe200000100b4 */
[----:B------:R-:W-:Y:S01]  /*1630*/  FADD.FTZ R181, R181, R219 ;  /* 0x000000dbb5b57221 */ /* 0x000fe20000010000 */
[----:B------:R-:W-:Y:S01]  /*1640*/  FADD.FTZ R81, R81, R182 ;  /* 0x000000b651517221 */ /* 0x000fe20000010000 */
        /* <DEDUP_REMOVED lines=19> */
.L_x_6420:
[----:B------:R-:W-:Y:S05]  /*1780*/  BSYNC.RECONVERGENT B1 ;  /* 0x0000000000017941 */ /* 0x000fea0003800200 */
.L_x_6419:
[----:B------:R-:W-:Y:S04]  /*1790*/  BSSY.RECONVERGENT B1, `(.L_x_6421) ;  /* 0x0000067000017945 */ /* 0x000fe80003800200 */
[----:B------:R-:W-:Y:S05]  /*17a0*/  @!P3 BRA `(.L_x_6422) ;  /* 0x000000040094b947 */ /* 0x000fea0003800000 */
[----:B------:R-:W0:Y:S01]  /*17b0*/  LDC.64 R24, c[0x0][0x3a8] ;  /* 0x0000ea00ff187b82 */ /* 0x000e220000000a00 */
[----:B------:R-:W2:Y:S04]  /*17c0*/  LDL R14, [R1+0x50] ;  /* 0x00005000010e7983 */ /* 0x000ea80000100800 */
[----:B------:R-:W3:Y:S03]  /*17d0*/  LDL R200, [R1+0x54] ;  /* 0x0000540001c87983 */ /* 0x000ee60000100800 */
[----:B------:R-:W1:Y:S01]  /*17e0*/  LDC.64 R180, c[0x0][0x428] ;  /* 0x00010a00ffb47b82 */ /* 0x000e620000000a00 */
[----:B------:R-:W4:Y:S01]  /*17f0*/  LDL R235, [R1+0x58] ;  /* 0x0000580001eb7983 */ /* 0x000f220000100800 */
[----:B------:R-:W-:-:S03]  /*1800*/  ISETP.NE.U32.AND P1, PT, RZ, UR10, PT ;  /* 0x0000000aff007c0c */ /* 0x000fc6000bf25070 */
[----:B------:R-:W4:Y:S03]  /*1810*/  LDL R17, [R1+0x5c] ;  /* 0x00005c0001117983 */ /* 0x000f260000100800 */
        /* <DEDUP_REMOVED lines=19> */
[C---:B----4-:R-:W-:Y:S02]  /*1950*/  FADD.FTZ R14, -R216.reuse, R184 ;  /* 0x000000b8d80e7221 */ /* 0x050fe40000010100 */
[----:B------:R-:W2:Y:S01]  /*1960*/  LDL R184, [R1+0x94] ;  /* 0x0000940001b87983 */ /* 0x000ea20000100800 */
[----:B------:R-:W-:-:S04]  /*1970*/  FADD.FTZ R9, -R216, R192 ;  /* 0x000000c0d8097221 */ /* 0x000fc80000010100 */
[----:B------:R-:W-:Y:S01]  /*1980*/  FMUL.FTZ R206, R5, R9 ;  /* 0x0000000905ce7220 */ /* 0x000fe20000410000 */
[----:B------:R-:W-:-:S05]  /*1990*/  SHF.L.U32 R9, R180, 0x10, RZ ;  /* 0x00000010b4097819 */ /* 0x000fca00000006ff */
[----:B------:R-:W-:Y:S01]  /*19a0*/  FADD.FTZ R88, R88, R9 ;  /* 0x0000000958587221 */ /* 0x000fe20000010000 */
[-C--:B------:R-:W-:Y:S01]  /*19b0*/  FFMA.FTZ R52, R206, R9.reuse, R52 ;  /* 0x00000009ce347223 */ /* 0x080fe20000010034 */
[----:B------:R-:W-:Y:S01]  /*19c0*/  FMUL.FTZ R241, R11, R9 ;  /* 0x000000090bf17220 */ /* 0x000fe20000410000 */
[----:B------:R-:W-:Y:S02]  /*19d0*/  SHF.L.U32 R9, R181, 0x10, RZ ;  /* 0x00000010b5097819 */ /* 0x000fe400000006ff */
[----:B------:R-:W-:Y:S01]  /*19e0*/  SHF.L.U32 R11, R200, 0x10, RZ ;  /* 0x00000010c80b7819 */ /* 0x000fe200000006ff */
[----:B------:R-:W-:Y:S01]  /*19f0*/  FMUL.FTZ R200, R5, R14 ;  /* 0x0000000e05c87220 */ /* 0x000fe20000410000 */
[----:B------:R-:W-:-:S03]  /*1a00*/  SHF.L.U32 R14, R235, 0x10, RZ ;  /* 0x00000010eb0e7819 */ /* 0x000fc600000006ff */
[-C--:B------:R-:W-:Y:S01]  /*1a10*/  FMUL.FTZ R238, R11, R9.reuse ;  /* 0x000000090bee7220 */ /* 0x080fe20000410000 */
[----:B------:R-:W-:Y:S01]  /*1a20*/  SHF.L.U32 R11, R182, 0x10, RZ ;  /* 0x00000010b60b7819 */ /* 0x000fe200000006ff */
[----:B------:R-:W-:Y:S01]  /*1a30*/  FADD.FTZ R90, R90, R9 ;  /* 0x000000095a5a7221 */ /* 0x000fe20000010000 */
[----:B------:R-:W-:Y:S01]  /*1a40*/  FFMA.FTZ R54, R203, R9, R54 ;  /* 0x00000009cb367223 */ /* 0x000fe20000010036 */
[----:B------:R-:W-:Y:S01]  /*1a50*/  FADD.FTZ R9, -R216, R186 ;  /* 0x000000bad8097221 */ /* 0x000fe20000010100 */
[----:B------:R-:W-:Y:S01]  /*1a60*/  SHF.L.U32 R17, R17, 0x10, RZ ;  /* 0x0000001011117819 */ /* 0x000fe200000006ff */
[----:B------:R-:W-:Y:S01]  /*1a70*/  FMUL.FTZ R235, R14, R11 ;  /* 0x0000000b0eeb7220 */ /* 0x000fe20000410000 */
        /* <DEDUP_REMOVED lines=56> */
.L_x_6422:
[----:B------:R-:W-:Y:S05]  /*1e00*/  BSYNC.RECONVERGENT B1 ;  /* 0x0000000000017941 */ /* 0x000fea0003800200 */
.L_x_6421:
[----:B------:R-:W-:Y:S04]  /*1e10*/  BSSY.RECONVERGENT B1, `(.L_x_6423) ;  /* 0x0000067000017945 */ /* 0x000fe80003800200 */
[----:B------:R-:W-:Y:S05]  /*1e20*/  @!P4 BRA `(.L_x_6424) ;  /* 0x000000040094c947 */ /* 0x000fea0003800000 */
[----:B------:R-:W0:Y:S01]  /*1e30*/  LDC.64 R20, c[0x0][0x3a8] ;  /* 0x0000ea00ff147b82 */ /* 0x000e220000000a00 */
[----:B------:R-:W2:Y:S07]  /*1e40*/  LDL R13, [R1+0x40] ;  /* 0x00004000010d7983 */ /* 0x000eae0000100800 */
[----:B------:R-:W1:Y:S01]  /*1e50*/  LDC.64 R180, c[0x0][0x428] ;  /* 0x00010a00ffb47b82 */ /* 0x000e620000000a00 */
[----:B------:R-:W-:Y:S01]  /*1e60*/  ISETP.NE.U32.AND P1, PT, RZ, UR10, PT ;  /* 0x0000000aff007c0c */ /* 0x000fe2000bf25070 */
[----:B------:R-:W3:Y:S04]  /*1e70*/  LDL R199, [R1+0x44] ;  /* 0x0000440001c77983 */ /* 0x000ee80000100800 */
[----:B------:R-:W4:Y:S04]  /*1e80*/  LDL R225, [R1+0x48] ;  /* 0x0000480001e17983 */ /* 0x000f280000100800 */
[----:B------:R-:W4:Y:S04]  /*1e90*/  LDL R16, [R1+0x4c] ;  /* 0x00004c0001107983 */ /* 0x000f280000100800 */
[----:B------:R-:W4:Y:S01]  /*1ea0*/  LDL R214, [R1+0x78] ;  /* 0x0000780001d67983 */ /* 0x000f220000100800 */
[----:B0-----:R-:W-:-:S03]  /*1eb0*/  IMAD.WIDE.U32 R20, R226, 0x20, R20 ;  /* 0x00000020e2147825 */ /* 0x001fc600078e0014 */
[----:B------:R-:W4:Y:S04]  /*1ec0*/  LDL R213, [R1+0x7c] ;  /* 0x00007c0001d57983 */ /* 0x000f280000100800 */
[----:B------:R-:W3:Y:S01]  /*1ed0*/  LDG.E.128 R192, desc[UR6][R20.64] ;  /* 0x0000000614c07981 */ /* 0x000ee2000c1e1d00 */
[----:B-1----:R-:W-:-:S03]  /*1ee0*/  IMAD.WIDE.U32 R180, R226, 0x10, R180 ;  /* 0x00000010e2b47825 */ /* 0x002fc600078e00b4 */
[----:B------:R0:W4:Y:S01]  /*1ef0*/  LDG.E.128 R184, desc[UR6][R20.64+0x10] ;  /* 0x0000100614b87981 */ /* 0x000122000c1e1d00 */
[----:B------:R-:W-:-:S03]  /*1f00*/  ISETP.NE.AND.EX P1, PT, RZ, UR11, PT, P1 ;  /* 0x0000000bff007c0c */ /* 0x000fc6000bf25310 */
[----:B------:R-:W4:Y:S04]  /*1f10*/  LDG.E.128 R180, desc[UR6][R180.64] ;  /* 0x00000006b4b47981 */ /* 0x000f28000c1e1d00 */
[----:B------:R-:W4:Y:S06]  /*1f20*/  LDL R208, [R1+0x80] ;  /* 0x0000800001d07983 */ /* 0x000f2c0000100800 */
[----:B0-----:R-:W0:Y:S02]  /*1f30*/  @P1 LDC.64 R20, c[0x0][0x438] ;  /* 0x00010e00ff141b82 */ /* 0x001e240000000a00 */
[----:B0-----:R-:W-:-:S05]  /*1f40*/  @P1 IMAD.WIDE.U32 R20, R226, 0x20, R20 ;  /* 0x00000020e2141825 */ /* 0x001fca00078e0014 */
[----:B------:R-:W5:Y:S04]  /*1f50*/  @P1 LDG.E.128 R164, desc[UR6][R20.64] ;  /* 0x0000000614a41981 */ /* 0x000f68000c1e1d00 */
[----:B------:R0:W5:Y:S02]  /*1f60*/  @P1 LDG.E.128 R168, desc[UR6][R20.64+0x10] ;  /* 0x0000100614a81981 */ /* 0x000164000c1e1d00 */
[----:B0-----:R-:W0:Y:S02]  /*1f70*/  LDC.64 R20, c[0x0][0x3b0] ;  /* 0x0000ec00ff147b82 */ /* 0x001e240000000a00 */
        /* <DEDUP_REMOVED lines=80> */
.L_x_6424:
[----:B------:R-:W-:Y:S05]  /*2480*/  BSYNC.RECONVERGENT B1 ;  /* 0x0000000000017941 */ /* 0x000fea0003800200 */
.L_x_6423:
        /* <DEDUP_REMOVED lines=13> */
[----:B-1----:R-:W-:-:S03]  /*2560*/  IMAD.WIDE.U32 R26, R226, 0x10, R26 ;  /* 0x00000010e21a7825 */ /* 0x002fc600078e001a */
[----:B------:R-:W3:Y:S04]  /*2570*/  LDG.E.128 R192, desc[UR6][R6.64+0x10] ;  /* 0x0000100606c07981 */ /* 0x000ee8000c1e1d00 */
[----:B------:R0:W4:Y:S02]  /*2580*/  LDG.E.128 R180, desc[UR6][R26.64] ;  /* 0x000000061ab47981 */ /* 0x000124000c1e1d00 */
[----:B0-----:R-:W0:Y:S02]  /*2590*/  LDC.64 R26, c[0x0][0x3b0] ;  /* 0x0000ec00ff1a7b82 */ /* 0x001e240000000a00 */
[----:B0-----:R-:W-:-:S06]  /*25a0*/  IMAD.WIDE.U32 R26, R226, 0x8, R26 ;  /* 0x00000008e21a7825 */ /* 0x001fcc00078e001a */
[----:B------:R-:W5:Y:S01]  /*25b0*/  LDG.E.64 R26, desc[UR6][R26.64] ;  /* 0x000000061a1a7981 */ /* 0x000f62000c1e1b00 */
[----:B------:R-:W-:-:S04]  /*25c0*/  ISETP.NE.U32.AND P1, PT, RZ, UR10, PT ;  /* 0x0000000aff007c0c */ /* 0x000fc8000bf25070 */
[----:B------:R-:W-:-:S13]  /*25d0*/  ISETP.NE.AND.EX P1, PT, RZ, UR11, PT, P1 ;  /* 0x0000000bff007c0c */ /* 0x000fda000bf25310 */
[----:B------:R-:W0:Y:S01]  /*25e0*/  @P1 LDC.64 R6, c[0x0][0x438] ;  /* 0x00010e00ff061b82 */ /* 0x000e220000000a00 */
[C---:B--2---:R-:W-:Y:S01]  /*25f0*/  FADD.FTZ R2, -R216.reuse, R184 ;  /* 0x000000b8d8027221 */ /* 0x044fe20000010100 */
[C---:B------:R-:W-:Y:S01]  /*2600*/  FADD.FTZ R4, -R216.reuse, R185 ;  /* 0x000000b9d8047221 */ /* 0x040fe20000010100 */
[C---:B------:R-:W-:Y:S01]  /*2610*/  FADD.FTZ R186, -R216.reuse, R186 ;  /* 0x000000bad8ba7221 */ /* 0x040fe20000010100 */
[----:B---3--:R-:W-:Y:S01]  /*2620*/  FADD.FTZ R185, -R216, R192 ;  /* 0x000000c0d8b97221 */ /* 0x008fe20000010100 */
[----:B-----5:R-:W-:Y:S01]  /*2630*/  FMUL.FTZ R207, R5, R2 ;  /* 0x0000000205cf7220 */ /* 0x020fe20000410000 */
[----:B------:R-:W-:Y:S02]  /*2640*/  SHF.L.U32 R192, R221, 0x10, RZ ;  /* 0x00000010ddc07819 */ /* 0x000fe400000006ff */
[----:B----4-:R-:W-:Y:S01]  /*2650*/  SHF.L.U32 R2, R180, 0x10, RZ ;  /* 0x00000010b4027819 */ /* 0x010fe200000006ff */
[----:B------:R-:W-:Y:S01]  /*2660*/  FMUL.FTZ R197, R5, R186 ;  /* 0x000000ba05c57220 */ /* 0x000fe20000410000 */
[----:B------:R-:W-:-:S03]  /*2670*/  SHF.L.U32 R186, R220, 0x10, RZ ;  /* 0x00000010dcba7819 */ /* 0x000fc600000006ff */
        /* <DEDUP_REMOVED lines=10> */
[----:B------:R-:W-:-:S03]  /*2720*/  SHF.L.U32 R186, R211, 0x10, RZ ;  /* 0x00000010d3ba7819 */ /* 0x000fc600000006ff */
[----:B------:R-:W-:Y:S01]  /*2730*/  FMUL.FTZ R221, R185, R2 ;  /* 0x00000002b9dd7220 */ /* 0x000fe20000410000 */
[----:B------:R-:W-:-:S05]  /*2740*/  SHF.L.U32 R185, R183, 0x10, RZ ;  /* 0x00000010b7b97819 */ /* 0x000fca00000006ff */
[----:B------:R-:W-:Y:S02]  /*2750*/  FMUL.FTZ R220, R186, R185 ;  /* 0x000000b9badc7220 */ /* 0x000fe40000410000 */
[----:B------:R-:W2:Y:S01]  /*2760*/  LDL R186, [R1+0x74] ;  /* 0x0000740001ba7983 */ /* 0x000ea20000100800 */
[----:B0-----:R-:W-:-:S05]  /*2770*/  @P1 IMAD.WIDE.U32 R6, R226, 0x20, R6 ;  /* 0x00000020e2061825 */ /* 0x001fca00078e0006 */
[----:B------:R-:W5:Y:S04]  /*2780*/  @P1 LDG.E.128 R172, desc[UR6][R6.64] ;  /* 0x0000000606ac1981 */ /* 0x000f68000c1e1d00 */
[----:B------:R0:W5:Y:S01]  /*2790*/  @P1 LDG.E.128 R176, desc[UR6][R6.64+0x10] ;  /* 0x0000100606b01981 */ /* 0x000162000c1e1d00 */
[----:B------:R-:W-:Y:S01]  /*27a0*/  FADD.FTZ R108, R108, R2 ;  /* 0x000000026c6c7221 */ /* 0x000fe20000010000 */
[----:B------:R-:W-:Y:S01]  /*27b0*/  FFMA.FTZ R72, R196, R2, R72 ;  /* 0x00000002c4487223 */ /* 0x000fe20000010048 */
[----:B------:R-:W-:Y:S01]  /*27c0*/  PRMT R180, R180, 0x7632, R180 ;  /* 0x00007632b4b47816 */ /* 0x000fe200000000b4 */
[C---:B0-----:R-:W-:Y:S01]  /*27d0*/  FADD.FTZ R6, -R216.reuse, R187 ;  /* 0x000000bbd8067221 */ /* 0x041fe20000010100 */
[----:B------:R-:W-:-:S04]  /*27e0*/  FADD.FTZ R187, -R216, R194 ;  /* 0x000000c2d8bb7221 */ /* 0x000fc80000010100 */
[C---:B------:R-:W-:Y:S01]  /*27f0*/  FMUL.FTZ R2, R5.reuse, R187 ;  /* 0x000000bb05027220 */ /* 0x040fe20000410000 */
[----:B------:R-:W-:Y:S01]  /*2800*/  FADD.FTZ R110, R110, R185 ;  /* 0x000000b96e6e7221 */ /* 0x000fe20000010000 */
[----:B------:R-:W-:Y:S02]  /*2810*/  SHF.L.U32 R180, R180, 0x10, RZ ;  /* 0x00000010b4b47819 */ /* 0x000fe400000006ff */
[----:B------:R-:W-:Y:S01]  /*2820*/  FFMA.FTZ R74, R2, R185, R74 ;  /* 0x000000b9024a7223 */ /* 0x000fe2000001004a */
[----:B------:R-:W-:Y:S01]  /*2830*/  SHF.L.U32 R185, R210, 0x10, RZ ;  /* 0x00000010d2b97819 */ /* 0x000fe200000006ff */
[----:B------:R-:W-:Y:S01]  /*2840*/  FMUL.FTZ R4, R5, R4 ;  /* 0x0000000405047220 */ /* 0x000fe20000410000 */
[----:B------:R-:W-:Y:S01]  /*2850*/  PRMT R181, R181, 0x7632, R181 ;  /* 0x00007632b5b57816 */ /* 0x000fe200000000b5 */
[----:B------:R-:W-:Y:S02]  /*2860*/  FADD.FTZ R105, R105, R180 ;  /* 0x000000b469697221 */ /* 0x000fe40000010000 */
[-C--:B------:R-:W-:Y:S01]  /*2870*/  FFMA.FTZ R69, R4, R180.reuse, R69 ;  /* 0x000000b404457223 */ /* 0x080fe20000010045 */
[----:B------:R-:W-:Y:S01]  /*2880*/  FMUL.FTZ R212, R185, R180 ;  /* 0x000000b4b9d47220 */ /* 0x000fe20000410000 */
[----:B------:R-:W-:-:S02]  /*2890*/  SHF.L.U32 R180, R181, 0x10, RZ ;  /* 0x00000010b5b47819 */ /* 0x000fc400000006ff */
[----:B------:R-:W-:Y:S01]  /*28a0*/  SHF.L.U32 R181, R242, 0x10, RZ ;  /* 0x00000010f2b57819 */ /* 0x000fe200000006ff */
[----:B------:R-:W-:Y:S01]  /*28b0*/  FMUL.FTZ R6, R5, R6 ;  /* 0x0000000605067220 */ /* 0x000fe20000410000 */
[----:B------:R-:W-:Y:S01]  /*28c0*/  PRMT R182, R182, 0x7632, R182 ;  /* 0x00007632b6b67816 */ /* 0x000fe200000000b6 */
[----:B------:R-:W-:Y:S02]  /*28d0*/  FADD.FTZ R107, R107, R180 ;  /* 0x000000b46b6b7221 */ /* 0x000fe40000010000 */
[-C--:B------:R-:W-:Y:S01]  /*28e0*/  FMUL.FTZ R211, R181, R180.reuse ;  /* 0x000000b4b5d37220 */ /* 0x080fe20000410000 */
[----:B------:R-:W-:Y:S01]  /*28f0*/  SHF.L.U32 R182, R182, 0x10, RZ ;  /* 0x00000010b6b67819 */ /* 0x000fe200000006ff */
[----:B------:R-:W-:Y:S01]  /*2900*/  FFMA.FTZ R71, R6, R180, R71 ;  /* 0x000000b406477223 */ /* 0x000fe20000010047 */
[----:B------:R-:W-:Y:S01]  /*2910*/  SHF.L.U32 R181, R243, 0x10, RZ ;  /* 0x00000010f3b57819 */ /* 0x000fe200000006ff */
[----:B------:R-:W-:Y:S01]  /*2920*/  FADD.FTZ R180, R228, R223 ;  /* 0x000000dfe4b47221 */ /* 0x000fe20000010000 */
[----:B------:R-:W-:-:S03]  /*2930*/  FFMA.FTZ R185, R207, R223, R227 ;  /* 0x000000dfcfb97223 */ /* 0x000fc600000100e3 */
[----:B------:R-:W-:Y:S01]  /*2940*/  FMUL.FTZ R210, R181, R182 ;  /* 0x000000b6b5d27220 */ /* 0x000fe20000410000 */
[----:B------:R-:W-:Y:S01]  /*2950*/  FADD.FTZ R180, R180, R212 ;  /* 0x000000d4b4b47221 */ /* 0x000fe20000010000 */
[----:B------:R-:W-:Y:S01]  /*2960*/  FFMA.FTZ R181, R4, R212, R185 ;  /* 0x000000d404b57223 */ /* 0x000fe200000100b9 */
[----:B------:R-:W-:Y:S02]  /*2970*/  FADD.FTZ R7, -R216, R193 ;  /* 0x000000c1d8077221 */ /* 0x000fe40000010100 */
[----:B------:R-:W-:Y:S01]  /*2980*/  FADD.FTZ R180, R180, R222 ;  /* 0x000000deb4b47221 */ /* 0x000fe20000010000 */
[----:B------:R-:W-:Y:S01]  /*2990*/  FFMA.FTZ R181, R197, R222, R181 ;  /* 0x000000dec5b57223 */ /* 0x000fe200000100b5 */
[----:B------:R-:W-:Y:S02]  /*29a0*/  FMUL.FTZ R7, R5, R7 ;  /* 0x0000000705077220 */ /* 0x000fe40000410000 */
[----:B------:R-:W-:Y:S01]  /*29b0*/  FADD.FTZ R180, R180, R211 ;  /* 0x000000d3b4b47221 */ /* 0x000fe20000010000 */
[----:B------:R-:W-:Y:S01]  /*29c0*/  FFMA.FTZ R181, R6, R211, R181 ;  /* 0x000000d306b57223 */ /* 0x000fe200000100b5 */
[----:B------:R-:W-:-:S02]  /*29d0*/  PRMT R183, R183, 0x7632, R183 ;  /* 0x00007632b7b77816 */ /* 0x000fc400000000b7 */
[----:B------:R-:W-:Y:S01]  /*29e0*/  FADD.FTZ R180, R180, R221 ;  /* 0x000000ddb4b47221 */ /* 0x000fe20000010000 */
[----:B------:R-:W-:Y:S01]  /*29f0*/  FFMA.FTZ R181, R196, R221, R181 ;  /* 0x000000ddc4b57223 */ /* 0x000fe200000100b5 */
[----:B------:R-:W-:Y:S01]  /*2a00*/  FFMA.FTZ R73, R7, R182, R73 ;  /* 0x000000b607497223 */ /* 0x000fe20000010049 */
[----:B------:R-:W-:Y:S01]  /*2a10*/  FADD.FTZ R109, R109, R182 ;  /* 0x000000b66d6d7221 */ /* 0x000fe20000010000 */
        /* <DEDUP_REMOVED lines=13> */
.L_x_6426:
[----:B------:R-:W-:Y:S05]  /*2af0*/  BSYNC.RECONVERGENT B1 ;  /* 0x0000000000017941 */ /* 0x000fea0003800200 */
.L_x_6425:
        /* <DEDUP_REMOVED lines=22> */
.L_x_6485:
        /* <DEDUP_REMOVED lines=21> */
[----:B------:R-:W-:Y:S02]  /*2db0*/  LOP3.LUT P6, RZ, R22, 0xff0000, RZ, 0xc0, !PT ;  /* 0x00ff000016ff7812 */ /* 0x000fe400078cc0ff */
[----:B------:R-:W-:-:S09]  /*2dc0*/  MOV R193, RZ ;  /* 0x000000ff00c17202 */ /* 0x000fd20000000f00 */
        /* <DEDUP_REMOVED lines=13> */
[----:B------:R-:W-:-:S04]  /*2ea0*/  @P2 FADD.FTZ R192, R233, -R192 ;  /* 0x800000c0e9c02221 */ /* 0x000fc80000010000 */
[----:B------:R-:W-:-:S04]  /*2eb0*/  @P2 FMUL.FTZ R192, R5, R192 ;  /* 0x000000c005c02220 */ /* 0x000fc80000410000 */
[----:B------:R-:W-:-:S04]  /*2ec0*/  @P2 FMUL.FTZ R192, R192, R3 ;  /* 0x00000003c0c02220 */ /* 0x000fc80000410000 */
[----:B0-----:R-:W-:Y:S01]  /*2ed0*/  @P2 FMUL.FTZ R113, R192, R186 ;  /* 0x000000bac0712220 */ /* 0x001fe20000410000 */
[----:B------:R-:W-:Y:S02]  /*2ee0*/  @P2 SHF.L.U32 R186, R228, 0x10, RZ ;  /* 0x00000010e4ba2819 */ /* 0x000fe400000006ff */
[----:B------:R-:W-:-:S03]  /*2ef0*/  @P6 SHF.L.U32 R192, R181, 0x10, RZ ;  /* 0x00000010b5c06819 */ /* 0x000fc600000006ff */
[----:B------:R-:W-:Y:S01]  /*2f00*/  @P2 FMUL.FTZ R193, R113, R186 ;  /* 0x000000ba71c12220 */ /* 0x000fe20000410000 */
[----:B------:R-:W-:Y:S01]  /*2f10*/  @P6 FFMA.FTZ R186, R204, R185, R184 ;  /* 0x000000b9ccba6223 */ /* 0x000fe200000100b8 */
[----:B------:R-:W0:Y:S01]  /*2f20*/  @P6 LDC R113, c[0x0][0x408] ;  /* 0x00010200ff716b82 */ /* 0x000e220000000800 */
[----:B------:R-:W-:Y:S02]  /*2f30*/  LOP3.LUT P2, RZ, R22, 0xff000000, RZ, 0xc0, !PT ;  /* 0xff00000016ff7812 */ /* 0x000fe4000784c0ff */
[----:B------:R-:W-:-:S04]  /*2f40*/  @P6 FADD.FTZ R186, R239, -R186 ;  /* 0x800000baefba6221 */ /* 0x000fc80000010000 */
[----:B------:R-:W-:-:S04]  /*2f50*/  @P6 FMUL.FTZ R186, R5, R186 ;  /* 0x000000ba05ba6220 */ /* 0x000fc80000410000 */
[----:B------:R-:W-:-:S03]  /*2f60*/  @P6 FMUL.FTZ R186, R186, R3 ;  /* 0x00000003baba6220 */ /* 0x000fc60000410000 */
[----:B------:R-:W-:Y:S01]  /*2f70*/  @P2 PRMT R181, R181, 0x7632, R181 ;  /* 0x00007632b5b52816 */ /* 0x000fe200000000b5 */
[----:B0-----:R-:W-:Y:S01]  /*2f80*/  @P6 FMUL.FTZ R186, R186, R113 ;  /* 0x00000071baba6220 */ /* 0x001fe20000410000 */
[----:B------:R-:W-:-:S03]  /*2f90*/  HFMA2 R113, -RZ, RZ, 0, 0 ;  /* 0x00000000ff717431 */ /* 0x000fc600000001ff */
[----:B------:R-:W-:Y:S02]  /*2fa0*/  @P6 FMUL.FTZ R113, R192, R186 ;  /* 0x000000bac0716220 */ /* 0x000fe40000410000 */
[----:B------:R-:W0:Y:S02]  /*2fb0*/  @P6 LDC R192, c[0x0][0x408] ;  /* 0x00010200ffc06b82 */ /* 0x000e240000000800 */
[----:B------:R-:W-:Y:S01]  /*2fc0*/  FADD.FTZ R186, R114, R113 ;  /* 0x0000007172ba7221 */ /* 0x000fe20000010000 */
[----:B------:R-:W-:-:S04]  /*2fd0*/  @P6 FFMA.FTZ R113, R204, R185, R184 ;  /* 0x000000b9cc716223 */ /* 0x000fc800000100b8 */
[----:B------:R-:W-:-:S04]  /*2fe0*/  @P6 FADD.FTZ R113, R239, -R113 ;  /* 0x80000071ef716221 */ /* 0x000fc80000010000 */
[----:B------:R-:W-:-:S04]  /*2ff0*/  @P6 FMUL.FTZ R113, R5, R113 ;  /* 0x0000007105716220 */ /* 0x000fc80000410000 */
[----:B------:R-:W-:-:S04]  /*3000*/  @P6 FMUL.FTZ R113, R113, R3 ;  /* 0x0000000371716220 */ /* 0x000fc80000410000 */
[----:B0-----:R-:W-:Y:S01]  /*3010*/  @P6 FMUL.FTZ R114, R113, R192 ;  /* 0x000000c071726220 */ /* 0x001fe20000410000 */
[----:B------:R-:W-:Y:S02]  /*3020*/  @P6 SHF.L.U32 R192, R37, 0x10, RZ ;  /* 0x0000001025c06819 */ /* 0x000fe400000006ff */
        /* <DEDUP_REMOVED lines=8> */
[----:B------:R-:W-:Y:S01]  /*30b0*/  @P2 SHF.L.U32 R192, R181, 0x10, RZ ;  /* 0x00000010b5c02819 */ /* 0x000fe200000006ff */
[----:B------:R-:W-:-:S04]  /*30c0*/  HFMA2 R181, -RZ, RZ, 0, 0 ;  /* 0x00000000ffb57431 */ /* 0x000fc800000001ff */
[----:B------:R-:W-:Y:S02]  /*30d0*/  @P2 FMUL.FTZ R181, R192, R114 ;  /* 0x00000072c0b52220 */ /* 0x000fe40000410000 */
[----:B------:R-:W0:Y:S02]  /*30e0*/  @P2 LDC R114, c[0x0][0x408] ;  /* 0x00010200ff722b82 */ /* 0x000e240000000800 */
[----:B------:R-:W-:Y:S01]  /*30f0*/  FADD.FTZ R192, R115, R181 ;  /* 0x000000b573c07221 */ /* 0x000fe20000010000 */
[----:B------:R-:W-:Y:S01]  /*3100*/  @P2 FFMA.FTZ R115, R15, R185, R184 ;  /* 0x000000b90f732223 */ /* 0x000fe200000100b8 */
[----:B------:R-:W-:-:S03]  /*3110*/  @P2 SHF.L.U32 R181, R227, 0x10, RZ ;  /* 0x00000010e3b52819 */ /* 0x000fc600000006ff */
[----:B------:R-:W-:-:S04]  /*3120*/  @P2 FADD.FTZ R115, R219, -R115 ;  /* 0x80000073db732221 */ /* 0x000fc80000010000 */
[----:B------:R-:W-:-:S04]  /*3130*/  @P2 FMUL.FTZ R115, R5, R115 ;  /* 0x0000007305732220 */ /* 0x000fc80000410000 */
[----:B------:R-:W-:-:S04]  /*3140*/  @P2 FMUL.FTZ R115, R115, R3 ;  /* 0x0000000373732220 */ /* 0x000fc80000410000 */
[----:B0-----:R-:W-:Y:S01]  /*3150*/  @P2 FMUL.FTZ R115, R115, R114 ;  /* 0x0000007273732220 */ /* 0x001fe20000410000 */
[----:B------:R-:W-:-:S03]  /*3160*/  MOV R114, RZ ;  /* 0x000000ff00727202 */ /* 0x000fc60000000f00 */
        /* <DEDUP_REMOVED lines=12> */
[----:B------:R-:W-:Y:S01]  /*3230*/  @P2 SHF.L.U32 R194, R38, 0x10, RZ ;  /* 0x0000001026c22819 */ /* 0x000fe200000006ff */
[----:B------:R-:W0:Y:S02]  /*3240*/  @P2 LDC R115, c[0x0][0x408] ;  /* 0x00010200ff732b82 */ /* 0x000e240000000800 */
[----:B------:R-:W-:Y:S01]  /*3250*/  FADD.FTZ R181, R116, R181 ;  /* 0x000000b574b57221 */ /* 0x000fe20000010000 */
[----:B------:R-:W-:-:S04]  /*3260*/  @P2 FFMA.FTZ R116, R201, R185, R184 ;  /* 0x000000b9c9742223 */ /* 0x000fc800000100b8 */
        /* <DEDUP_REMOVED lines=16> */
[----:B------:R-:W-:Y:S01]  /*3370*/  @P2 FMUL.FTZ R194, R182, R116 ;  /* 0x00000074b6c22220 */ /* 0x000fe20000410000 */
[----:B------:R-:W-:-:S03]  /*3380*/  @P2 FFMA.FTZ R116, R188, R185, R184 ;  /* 0x000000b9bc742223 */ /* 0x000fc600000100b8 */
[----:B------:R-:W-:Y:S01]  /*3390*/  FADD.FTZ R182, R117, R194 ;  /* 0x000000c275b67221 */ /* 0x000fe20000010000 */
[----:B------:R-:W-:Y:S01]  /*33a0*/  @P2 FADD.FTZ R116, R218, -R116 ;  /* 0x80000074da742221 */ /* 0x000fe20000010000 */
[----:B------:R-:W0:Y:S01]  /*33b0*/  @P2 LDC R117, c[0x0][0x408] ;  /* 0x00010200ff752b82 */ /* 0x000e220000000800 */
[----:B------:R-:W-:Y:S02]  /*33c0*/  @P2 SHF.L.U32 R194, R226, 0x10, RZ ;  /* 0x00000010e2c22819 */ /* 0x000fe400000006ff */
        /* <DEDUP_REMOVED lines=41> */
[----:B------:R-:W-:-:S03]  /*3660*/  @P2 SHF.L.U32 R195, R216, 0x10, RZ ;  /* 0x00000010d8c32819 */ /* 0x000fc600000006ff */
        /* <DEDUP_REMOVED lines=9> */
[----:B------:R-:W-:-:S03]  /*3700*/  @P2 FADD.FTZ R194, R224, -R194 ;  /* 0x800000c2e0c22221 */ /* 0x000fc60000010000 */
[----:B------:R-:W1:Y:S01]  /*3710*/  @P2 LDC R114, c[0x0][0x408] ;  /* 0x00010200ff722b82 */ /* 0x000e620000000800 */
[----:B------:R-:W-:-:S04]  /*3720*/  @P2 FMUL.FTZ R194, R5, R194 ;  /* 0x000000c205c22220 */ /* 0x000fc80000410000 */
[----:B------:R-:W-:-:S04]  /*3730*/  @P2 FMUL.FTZ R194, R194, R3 ;  /* 0x00000003c2c22220 */ /* 0x000fc80000410000 */
[----:B0-----:R-:W-:Y:S01]  /*3740*/  @P2 FMUL.FTZ R194, R194, R195 ;  /* 0x000000c3c2c22220 */ /* 0x001fe20000410000 */
[----:B------:R-:W-:-:S03]  /*3750*/  HFMA2 R195, -RZ, RZ, 0, 0 ;  /* 0x00000000ffc37431 */ /* 0x000fc600000001ff */
[----:B------:R-:W-:Y:S01]  /*3760*/  @P2 FMUL.FTZ R195, R180, R194 ;  /* 0x000000c2b4c32220 */ /* 0x000fe20000410000 */
[----:B------:R-:W-:-:S03]  /*3770*/  @P2 SHF.L.U32 R194, R36, 0x10, RZ ;  /* 0x0000001024c22819 */ /* 0x000fc600000006ff */
[----:B------:R-:W-:Y:S01]  /*3780*/  FADD.FTZ R180, R112, R195 ;  /* 0x000000c370b47221 */ /* 0x000fe20000010000 */
[----:B------:R-:W-:-:S04]  /*3790*/  @P2 FFMA.FTZ R112, R198, R185, R184 ;  /* 0x000000b9c6702223 */ /* 0x000fc800000100b8 */
[----:B------:R-:W-:-:S04]  /*37a0*/  @P2 FADD.FTZ R112, R224, -R112 ;  /* 0x80000070e0702221 */ /* 0x000fc80000010000 */
[----:B------:R-:W-:-:S04]  /*37b0*/  @P2 FMUL.FTZ R112, R5, R112 ;  /* 0x0000007005702220 */ /* 0x000fc80000410000 */
[----:B------:R-:W-:-:S04]  /*37c0*/  @P2 FMUL.FTZ R112, R112, R3 ;  /* 0x0000000370702220 */ /* 0x000fc80000410000 */
[----:B-1----:R-:W-:Y:S01]  /*37d0*/  @P2 FMUL.FTZ R114, R112, R114 ;  /* 0x0000007270722220 */ /* 0x002fe20000410000 */
[----:B------:R-:W-:-:S03]  /*37e0*/  MOV R112, RZ ;  /* 0x000000ff00707202 */ /* 0x000fc60000000f00 */
[----:B------:R-:W-:Y:S01]  /*37f0*/  @P2 FMUL.FTZ R112, R114, R194 ;  /* 0x000000c272702220 */ /* 0x000fe20000410000 */
[----:B------:R-:W-:Y:S02]  /*3800*/  F2FP.BF16.F32.PACK_AB R114, R116, R115 ;  /* 0x000000737472723e */ /* 0x000fe400000010ff */
[----:B------:R-:W-:Y:S02]  /*3810*/  F2FP.BF16.F32.PACK_AB R115, R183, R117 ;  /* 0x00000075b773723e */ /* 0x000fe400000010ff */
[----:B------:R-:W-:Y:S01]  /*3820*/  F2FP.BF16.F32.PACK_AB R112, R193, R112 ;  /* 0x00000070c170723e */ /* 0x000fe200000010ff */
[----:B------:R-:W-:Y:S06]  /*3830*/  BRA `(.L_x_6433) ;  /* 0x0000000800447947 */ /* 0x000fec0003800000 */
.L_x_6432:
[----:B------:R-:W-:Y:S01]  /*3840*/  LOP3.LUT P2, RZ, R22, 0xff00, RZ, 0xc0, !PT ;  /* 0x0000ff0016ff7812 */ /* 0x000fe2000784c0ff */
[----:B------:R-:W-:Y:S01]  /*3850*/  FFMA.FTZ R145, R12, R185, R184 ;  /* 0x000000b90c917223 */ /* 0x000fe200000100b8 */
[----:B------:R-:W-:Y:S01]  /*3860*/  LOP3.LUT P6, RZ, R22, 0xff0000, RZ, 0xc0, !PT ;  /* 0x00ff000016ff7812 */ /* 0x000fe200078cc0ff */
[----:B------:R-:W-:Y:S01]  /*3870*/  HFMA2 R152, -RZ, RZ, 0, 0 ;  /* 0x00000000ff987431 */ /* 0x000fe200000001ff */
[----:B------:R-:W-:Y:S01]  /*3880*/  MOV R193, RZ ;  /* 0x000000ff00c17202 */ /* 0x000fe20000000f00 */
[----:B------:R-:W-:Y:S01]  /*3890*/  FADD.FTZ R145, R233, -R145 ;  /* 0x80000091e9917221 */ /* 0x000fe20000010000 */
[----:B------:R-:W-:Y:S01]  /*38a0*/  HFMA2 R154, -RZ, RZ, 0, 0 ;  /* 0x00000000ff9a7431 */ /* 0x000fe200000001ff */
[----:B------:R-:W-:Y:S02]  /*38b0*/  MOV R194, RZ ;  /* 0x000000ff00c27202 */ /* 0x000fe40000000f00 */
[----:B-----5:R-:W-:-:S04]  /*38c0*/  FMUL.FTZ R145, R5, R145 ;  /* 0x0000009105917220 */ /* 0x020fc80000410000 */
[----:B------:R-:W0:Y:S01]  /*38d0*/  @P2 LDC R144, c[0x0][0x408] ;  /* 0x00010200ff902b82 */ /* 0x000e220000000800 */
[----:B------:R-:W-:Y:S01]  /*38e0*/  @P2 FMUL.FTZ R147, R145, R3 ;  /* 0x0000000391932220 */ /* 0x000fe20000410000 */
[----:B------:R-:W-:-:S06]  /*38f0*/  @P6 SHF.L.U32 R155, R37, 0x10, RZ ;  /* 0x00000010259b6819 */ /* 0x000fcc00000006ff */
[----:B------:R-:W1:Y:S01]  /*3900*/  @P2 LDC R146, c[0x0][0x408] ;  /* 0x00010200ff922b82 */ /* 0x000e620000000800 */
[----:B0-----:R-:W-:Y:S01]  /*3910*/  @P2 FMUL.FTZ R144, R147, R144 ;  /* 0x0000009093902220 */ /* 0x001fe20000410000 */
[----:B------:R-:W-:-:S04]  /*3920*/  @P2 PRMT R147, R180, 0x7632, R147 ;  /* 0x00007632b4932816 */ /* 0x000fc80000000093 */
[----:B------:R-:W-:-:S05]  /*3930*/  @P2 SHF.L.U32 R147, R147, 0x10, RZ ;  /* 0x0000001093932819 */ /* 0x000fca00000006ff */
[----:B------:R-:W-:Y:S01]  /*3940*/  @P2 FMUL.FTZ R152, R147, R144 ;  /* 0x0000009093982220 */ /* 0x000fe20000410000 */
[----:B------:R-:W-:Y:S01]  /*3950*/  @P2 FMUL.FTZ R144, R145, R3 ;  /* 0x0000000391902220 */ /* 0x000fe20000410000 */
[----:B------:R-:W-:Y:S02]  /*3960*/  @P2 SHF.L.U32 R147, R228, 0x10, RZ ;  /* 0x00000010e4932819 */ /* 0x000fe400000006ff */
[----:B------:R-:W-:Y:S01]  /*3970*/  FADD.FTZ R187, R113, R152 ;  /* 0x0000009871bb7221 */ /* 0x000fe20000010000 */
[----:B-1----:R-:W-:Y:S02]  /*3980*/  @P2 FMUL.FTZ R146, R144, R146 ;  /* 0x0000009290922220 */ /* 0x002fe40000410000 */
[----:B------:R-:W0:Y:S02]  /*3990*/  @P6 LDC R144, c[0x0][0x408] ;  /* 0x00010200ff906b82 */ /* 0x000e240000000800 */
[----:B------:R-:W-:Y:S01]  /*39a0*/  @P2 FMUL.FTZ R193, R146, R147 ;  /* 0x0000009392c12220 */ /* 0x000fe20000410000 */
[----:B------:R-:W-:Y:S01]  /*39b0*/  FFMA.FTZ R146, R204, R185, R184 ;  /* 0x000000b9cc927223 */ /* 0x000fe200000100b8 */
[----:B------:R-:W-:-:S03]  /*39c0*/  LOP3.LUT P2, RZ, R22, 0xff000000, RZ, 0xc0, !PT ;  /* 0xff00000016ff7812 */ /* 0x000fc6000784c0ff */
[----:B------:R-:W-:Y:S01]  /*39d0*/  FADD.FTZ R146, R239, -R146 ;  /* 0x80000092ef927221 */ /* 0x000fe20000010000 */
[----:B------:R-:W1:Y:S03]  /*39e0*/  @P6 LDC R147, c[0x0][0x408] ;  /* 0x00010200ff936b82 */ /* 0x000e660000000800 */
[----:B------:R-:W-:-:S04]  /*39f0*/  FMUL.FTZ R146, R5, R146 ;  /* 0x0000009205927220 */ /* 0x000fc80000410000 */
[----:B------:R-:W-:-:S04]  /*3a00*/  @P6 FMUL.FTZ R153, R146, R3 ;  /* 0x0000000392996220 */ /* 0x000fc80000410000 */
[----:B0-----:R-:W-:Y:S01]  /*3a10*/  @P6 FMUL.FTZ R144, R153, R144 ;  /* 0x0000009099906220 */ /* 0x001fe20000410000 */
[C---:B------:R-:W-:Y:S02]  /*3a20*/  @P6 SHF.L.U32 R153, R181.reuse, 0x10, RZ ;  /* 0x00000010b5996819 */ /* 0x040fe400000006ff */
[----:B------:R-:W-:-:S03]  /*3a30*/  @P2 PRMT R181, R181, 0x7632, R181 ;  /* 0x00007632b5b52816 */ /* 0x000fc600000000b5 */
[----:B------:R-:W-:Y:S01]  /*3a40*/  @P6 FMUL.FTZ R154, R153, R144 ;  /* 0x00000090999a6220 */ /* 0x000fe20000410000 */
[----:B------:R-:W-:Y:S01]  /*3a50*/  @P6 FMUL.FTZ R144, R146, R3 ;  /* 0x0000000392906220 */ /* 0x000fe20000410000 */
[----:B------:R-:W0:Y:S01]  /*3a60*/  @P2 LDC R153, c[0x0][0x408] ;  /* 0x00010200ff992b82 */ /* 0x000e220000000800 */
[----:B------:R-:W-:Y:S02]  /*3a70*/  @P2 SHF.L.U32 R181, R181, 0x10, RZ ;  /* 0x00000010b5b52819 */ /* 0x000fe400000006ff */
        /* <DEDUP_REMOVED lines=13> */
[----:B------:R-:W-:Y:S01]  /*3b50*/  FADD.FTZ R186, R114, R154 ;  /* 0x0000009a72ba7221 */ /* 0x000fe20000010000 */
[----:B------:R-:W-:Y:S01]  /*3b60*/  @P6 SHF.L.U32 R114, R182, 0x10, RZ ;  /* 0x00000010b6726819 */ /* 0x000fe200000006ff */
[----:B------:R-:W-:Y:S02]  /*3b70*/  HFMA2 R154, -RZ, RZ, 0, 0 ;  /* 0x00000000ff9a7431 */ /* 0x000fe400000001ff */
[----:B-1----:R-:W-:Y:S01]  /*3b80*/  @P2 FMUL.FTZ R155, R181, R155 ;  /* 0x0000009bb59b2220 */ /* 0x002fe20000410000 */
[----:B------:R-:W-:Y:S01]  /*3b90*/  @P2 SHF.L.U32 R181, R227, 0x10, RZ ;  /* 0x00000010e3b52819 */ /* 0x000fe200000006ff */
[----:B------:R-:W-:Y:S01]  /*3ba0*/  FADD.FTZ R192, R115, R153 ;  /* 0x0000009973c07221 */ /* 0x000fe20000010000 */
[----:B------:R-:W-:-:S03]  /*3bb0*/  @P6 SHF.L.U32 R115, R38, 0x10, RZ ;  /* 0x0000001026736819 */ /* 0x000fc600000006ff */
[----:B------:R-:W-:Y:S01]  /*3bc0*/  @P2 FMUL.FTZ R194, R155, R181 ;  /* 0x000000b59bc22220 */ /* 0x000fe20000410000 */
[----:B------:R-:W-:Y:S01]  /*3bd0*/  FFMA.FTZ R181, R201, R185, R184 ;  /* 0x000000b9c9b57223 */ /* 0x000fe200000100b8 */
[----:B------:R-:W0:Y:S01]  /*3be0*/  @P6 LDC R155, c[0x0][0x408] ;  /* 0x00010200ff9b6b82 */ /* 0x000e220000000800 */
[----:B------:R-:W-:Y:S02]  /*3bf0*/  LOP3.LUT P2, RZ, R23, 0xff00, RZ, 0xc0, !PT ;  /* 0x0000ff0017ff7812 */ /* 0x000fe4000784c0ff */
[----:B------:R-:W-:-:S04]  /*3c00*/  FADD.FTZ R181, R236, -R181 ;  /* 0x800000b5ecb57221 */ /* 0x000fc80000010000 */
[----:B------:R-:W-:-:S04]  /*3c10*/  FMUL.FTZ R152, R5, R181 ;  /* 0x000000b505987220 */ /* 0x000fc80000410000 */
[----:B------:R-:W-:-:S04]  /*3c20*/  @P6 FMUL.FTZ R113, R152, R3 ;  /* 0x0000000398716220 */ /* 0x000fc80000410000 */
[----:B0-----:R-:W-:-:S04]  /*3c30*/  @P6 FMUL.FTZ R113, R113, R155 ;  /* 0x0000009b71716220 */ /* 0x001fc80000410000 */
[----:B------:R-:W-:Y:S01]  /*3c40*/  @P6 FMUL.FTZ R154, R114, R113 ;  /* 0x00000071729a6220 */ /* 0x000fe20000410000 */
[----:B------:R-:W-:Y:S01]  /*3c50*/  @P6 FMUL.FTZ R114, R152, R3 ;  /* 0x0000000398726220 */ /* 0x000fe20000410000 */
[----:B------:R-:W0:Y:S02]  /*3c60*/  @P6 LDC R113, c[0x0][0x408] ;  /* 0x00010200ff716b82 */ /* 0x000e240000000800 */
[----:B------:R-:W-:Y:S01]  /*3c70*/  FADD.FTZ R181, R116, R154 ;  /* 0x0000009a74b57221 */ /* 0x000fe20000010000 */
[----:B0-----:R-:W-:Y:S01]  /*3c80*/  @P6 FMUL.FTZ R113, R114, R113 ;  /* 0x0000007172716220 */ /* 0x001fe20000410000 */
[----:B------:R-:W-:-:S03]  /*3c90*/  MOV R114, RZ ;  /* 0x000000ff00727202 */ /* 0x000fc60000000f00 */
[----:B------:R-:W-:Y:S01]  /*3ca0*/  @P6 FMUL.FTZ R114, R113, R115 ;  /* 0x0000007371726220 */ /* 0x000fe20000410000 */
[----:B------:R-:W-:Y:S01]  /*3cb0*/  FFMA.FTZ R115, R188, R185, R184 ;  /* 0x000000b9bc737223 */ /* 0x000fe200000100b8 */
[----:B------:R-:W0:Y:S01]  /*3cc0*/  @P2 LDC R113, c[0x0][0x408] ;  /* 0x00010200ff712b82 */ /* 0x000e220000000800 */
[----:B------:R-:W-:Y:S02]  /*3cd0*/  LOP3.LUT P6, RZ, R23, 0xff0000, RZ, 0xc0, !PT ;  /* 0x00ff000017ff7812 */ /* 0x000fe400078cc0ff */
[----:B------:R-:W-:-:S04]  /*3ce0*/  FADD.FTZ R115, R218, -R115 ;  /* 0x80000073da737221 */ /* 0x000fc80000010000 */
[----:B------:R-:W-:Y:S01]  /*3cf0*/  FMUL.FTZ R153, R5, R115 ;  /* 0x0000007305997220 */ /* 0x000fe20000410000 */
[----:B------:R-:W-:-:S03]  /*3d00*/  @P2 PRMT R115, R182, 0x7632, R115 ;  /* 0x00007632b6732816 */ /* 0x000fc60000000073 */
[----:B------:R-:W-:-:S04]  /*3d10*/  @P2 FMUL.FTZ R116, R153, R3 ;  /* 0x0000000399742220 */ /* 0x000fc80000410000 */
[----:B0-----:R-:W-:Y:S01]  /*3d20*/  @P2 FMUL.FTZ R113, R116, R113 ;  /* 0x0000007174712220 */ /* 0x001fe20000410000 */
[----:B------:R-:W-:Y:S01]  /*3d30*/  @P2 SHF.L.U32 R116, R115, 0x10, RZ ;  /* 0x0000001073742819 */ /* 0x000fe200000006ff */
[----:B------:R-:W-:-:S04]  /*3d40*/  HFMA2 R115, -RZ, RZ, 0, 0 ;  /* 0x00000000ff737431 */ /* 0x000fc800000001ff */
[----:B------:R-:W-:Y:S01]  /*3d50*/  @P2 FMUL.FTZ R115, R116, R113 ;  /* 0x0000007174732220 */ /* 0x000fe20000410000 */
[----:B------:R-:W-:Y:S01]  /*3d60*/  @P2 SHF.L.U32 R116, R226, 0x10, RZ ;  /* 0x00000010e2742819 */ /* 0x000fe200000006ff */
[----:B------:R-:W0:Y:S02]  /*3d70*/  @P2 LDC R113, c[0x0][0x408] ;  /* 0x00010200ff712b82 */ /* 0x000e240000000800 */
[----:B------:R-:W-:Y:S01]  /*3d80*/  FADD.FTZ R182, R117, R115 ;  /* 0x0000007375b67221 */ /* 0x000fe20000010000 */
[----:B------:R-:W-:Y:S01]  /*3d90*/  @P2 FMUL.FTZ R115, R153, R3 ;  /* 0x0000000399732220 */ /* 0x000fe20000410000 */
[----:B------:R-:W-:-:S03]  /*3da0*/  @P6 SHF.L.U32 R117, R183, 0x10, RZ ;  /* 0x00000010b7756819 */ /* 0x000fc600000006ff */
[----:B0-----:R-:W-:Y:S01]  /*3db0*/  @P2 FMUL.FTZ R113, R115, R113 ;  /* 0x0000007173712220 */ /* 0x001fe20000410000 */
[----:B------:R-:W-:-:S03]  /*3dc0*/  MOV R115, RZ ;  /* 0x000000ff00737202 */ /* 0x000fc60000000f00 */
[----:B------:R-:W-:Y:S01]  /*3dd0*/  @P2 FMUL.FTZ R115, R113, R116 ;  /* 0x0000007471732220 */ /* 0x000fe20000410000 */
[----:B------:R-:W-:Y:S01]  /*3de0*/  FFMA.FTZ R116, R190, R185, R184 ;  /* 0x000000b9be747223 */ /* 0x000fe200000100b8 */
[----:B------:R-:W0:Y:S01]  /*3df0*/  @P6 LDC R113, c[0x0][0x408] ;  /* 0x00010200ff716b82 */ /* 0x000e220000000800 */
[----:B------:R-:W-:Y:S02]  /*3e00*/  ISETP.GE.U32.AND P2, PT, R22, RZ, PT ;  /* 0x000000ff1600720c */ /* 0x000fe40003f46070 */
[----:B------:R-:W-:Y:S01]  /*3e10*/  FADD.FTZ R116, R232, -R116 ;  /* 0x80000074e8747221 */ /* 0x000fe20000010000 */
[----:B------:R-:W-:Y:S02]  /*3e20*/  F2FP.BF16.F32.PACK_AB R114, R115, R114 ;  /* 0x000000727372723e */ /* 0x000fe400000010ff */
[----:B------:R-:W-:Y:S01]  /*3e30*/  ISETP.GE.U32.AND.EX P2, PT, R23, 0x1000000, PT, P2 ;  /* 0x010000001700780c */ /* 0x000fe20003f46120 */
[----:B------:R-:W-:-:S04]  /*3e40*/  FMUL.FTZ R154, R5, R116 ;  /* 0x00000074059a7220 */ /* 0x000fc80000410000 */
[----:B------:R-:W-:-:S04]  /*3e50*/  @P6 FMUL.FTZ R116, R154, R3 ;  /* 0x000000039a746220 */ /* 0x000fc80000410000 */
[----:B0-----:R-:W-:Y:S01]  /*3e60*/  @P6 FMUL.FTZ R113, R116, R113 ;  /* 0x0000007174716220 */ /* 0x001fe20000410000 */
[----:B------:R-:W-:-:S03]  /*3e70*/  HFMA2 R116, -RZ, RZ, 0, 0 ;  /* 0x00000000ff747431 */ /* 0x000fc600000001ff */
[----:B------:R-:W-:Y:S01]  /*3e80*/  @P6 FMUL.FTZ R116, R117, R113 ;  /* 0x0000007175746220 */ /* 0x000fe20000410000 */
[----:B------:R-:W-:Y:S01]  /*3e90*/  @P6 SHF.L.U32 R117, R39, 0x10, RZ ;  /* 0x0000001027756819 */ /* 0x000fe200000006ff */
[----:B------:R-:W0:Y:S02]  /*3ea0*/  @P6 LDC R113, c[0x0][0x408] ;  /* 0x00010200ff716b82 */ /* 0x000e240000000800 */
[----:B------:R-:W-:Y:S01]  /*3eb0*/  FADD.FTZ R118, R118, R116 ;  /* 0x0000007476767221 */ /* 0x000fe20000010000 */
[----:B------:R-:W-:-:S04]  /*3ec0*/  @P6 FMUL.FTZ R116, R154, R3 ;  /* 0x000000039a746220 */ /* 0x000fc80000410000 */
[----:B0-----:R-:W-:Y:S01]  /*3ed0*/  @P6 FMUL.FTZ R113, R116, R113 ;  /* 0x0000007174716220 */ /* 0x001fe20000410000 */
[----:B------:R-:W-:-:S03]  /*3ee0*/  MOV R116, RZ ;  /* 0x000000ff00747202 */ /* 0x000fc60000000f00 */
[----:B------:R-:W-:Y:S01]  /*3ef0*/  @P6 FMUL.FTZ R116, R113, R117 ;  /* 0x0000007571746220 */ /* 0x000fe20000410000 */
[----:B------:R-:W-:Y:S01]  /*3f00*/  FFMA.FTZ R117, R189, R185, R184 ;  /* 0x000000b9bd757223 */ /* 0x000fe200000100b8 */
[----:B------:R-:W0:Y:S03]  /*3f10*/  @P2 LDC R113, c[0x0][0x408] ;  /* 0x00010200ff712b82 */ /* 0x000e260000000800 */
[----:B------:R-:W-:-:S04]  /*3f20*/  FADD.FTZ R117, R191, -R117 ;  /* 0x80000075bf757221 */ /* 0x000fc80000010000 */
[----:B------:R-:W-:Y:S01]  /*3f30*/  FMUL.FTZ R155, R5, R117 ;  /* 0x00000075059b7220 */ /* 0x000fe20000410000 */
[----:B------:R-:W-:-:S03]  /*3f40*/  @P2 PRMT R117, R183, 0x7632, R117 ;  /* 0x00007632b7752816 */ /* 0x000fc60000000075 */
[----:B------:R-:W-:Y:S01]  /*3f50*/  @P2 FMUL.FTZ R183, R155, R3 ;  /* 0x000000039bb72220 */ /* 0x000fe20000410000 */
[----:B------:R-:W-:-:S03]  /*3f60*/  @P2 SHF.L.U32 R117, R117, 0x10, RZ ;  /* 0x0000001075752819 */ /* 0x000fc600000006ff */
[----:B0-----:R-:W-:Y:S01]  /*3f70*/  @P2 FMUL.FTZ R113, R183, R113 ;  /* 0x00000071b7712220 */ /* 0x001fe20000410000 */
[----:B------:R-:W-:-:S03]  /*3f80*/  HFMA2 R183, -RZ, RZ, 0, 0 ;  /* 0x00000000ffb77431 */ /* 0x000fc600000001ff */
[----:B------:R-:W-:Y:S01]  /*3f90*/  @P2 FMUL.FTZ R183, R117, R113 ;  /* 0x0000007175b72220 */ /* 0x000fe20000410000 */
[----:B------:R-:W-:Y:S01]  /*3fa0*/  @P2 FMUL.FTZ R117, R155, R3 ;  /* 0x000000039b752220 */ /* 0x000fe20000410000 */
[----:B------:R-:W0:Y:S02]  /*3fb0*/  @P2 LDC R113, c[0x0][0x408] ;  /* 0x00010200ff712b82 */ /* 0x000e240000000800 */
[----:B------:R-:W-:Y:S01]  /*3fc0*/  FADD.FTZ R119, R119, R183 ;  /* 0x000000b777777221 */ /* 0x000fe20000010000 */
[----:B------:R-:W-:Y:S01]  /*3fd0*/  @P2 SHF.L.U32 R183, R216, 0x10, RZ ;  /* 0x00000010d8b72819 */ /* 0x000fe200000006ff */
[----:B0-----:R-:W-:Y:S01]  /*3fe0*/  @P2 FMUL.FTZ R113, R117, R113 ;  /* 0x0000007175712220 */ /* 0x001fe20000410000 */
[----:B------:R-:W-:-:S03]  /*3ff0*/  MOV R117, RZ ;  /* 0x000000ff00757202 */ /* 0x000fc60000000f00 */
[----:B------:R-:W-:Y:S01]  /*4000*/  @P2 FMUL.FTZ R117, R113, R183 ;  /* 0x000000b771752220 */ /* 0x000fe20000410000 */
[----:B------:R-:W-:Y:S02]  /*4010*/  LOP3.LUT P2, RZ, R22, 0xff, RZ, 0xc0, !PT ;  /* 0x000000ff16ff7812 */ /* 0x000fe4000784c0ff */
[----:B------:R-:W-:Y:S02]  /*4020*/  F2FP.BF16.F32.PACK_AB R113, R194, R144 ;  /* 0x00000090c271723e */ /* 0x000fe400000010ff */
[----:B------:R-:W-:Y:S01]  /*4030*/  F2FP.BF16.F32.PACK_AB R115, R117, R116 ;  /* 0x000000747573723e */ /* 0x000fe200000010ff */
[----:B------:R-:W-:Y:S01]  /*4040*/  FFMA.FTZ R116, R198, R185, R184 ;  /* 0x000000b9c6747223 */ /* 0x000fe200000100b8 */
[----:B------:R-:W-:-:S03]  /*4050*/  HFMA2 R117, -RZ, RZ, 0, 0 ;  /* 0x00000000ff757431 */ /* 0x000fc600000001ff */
[----:B------:R-:W-:-:S04]  /*4060*/  FADD.FTZ R116, R224, -R116 ;  /* 0x80000074e0747221 */ /* 0x000fc80000010000 */
[----:B------:R-:W0:Y:S01]  /*4070*/  @P2 LDC R183, c[0x0][0x408] ;  /* 0x00010200ffb72b82 */ /* 0x000e220000000800 */
[----:B------:R-:W-:Y:S01]  /*4080*/  FMUL.FTZ R144, R5, R116 ;  /* 0x0000007405907220 */ /* 0x000fe20000410000 */
[----:B------:R-:W-:-:S03]  /*4090*/  @P2 SHF.L.U32 R180, R180, 0x10, RZ ;  /* 0x00000010b4b42819 */ /* 0x000fc600000006ff */
[----:B------:R-:W-:-:S04]  /*40a0*/  @P2 FMUL.FTZ R116, R144, R3 ;  /* 0x0000000390742220 */ /* 0x000fc80000410000 */
[----:B0-----:R-:W-:-:S04]  /*40b0*/  @P2 FMUL.FTZ R116, R116, R183 ;  /* 0x000000b774742220 */ /* 0x001fc80000410000 */
[----:B------:R-:W-:Y:S02]  /*40c0*/  @P2 FMUL.FTZ R117, R180, R116 ;  /* 0x00000074b4752220 */ /* 0x000fe40000410000 */
[----:B------:R-:W0:Y:S02]  /*40d0*/  @P2 LDC R116, c[0x0][0x408] ;  /* 0x00010200ff742b82 */ /* 0x000e240000000800 */
[----:B------:R-:W-:Y:S01]  /*40e0*/  FADD.FTZ R180, R112, R117 ;  /* 0x0000007570b47221 */ /* 0x000fe20000010000 */
[----:B------:R-:W-:Y:S01]  /*40f0*/  @P2 FMUL.FTZ R112, R144, R3 ;  /* 0x0000000390702220 */ /* 0x000fe20000410000 */
[----:B------:R-:W-:-:S03]  /*4100*/  @P2 SHF.L.U32 R117, R36, 0x10, RZ ;  /* 0x0000001024752819 */ /* 0x000fc600000006ff */
[----:B0-----:R-:W-:Y:S01]  /*4110*/  @P2 FMUL.FTZ R112, R112, R116 ;  /* 0x0000007470702220 */ /* 0x001fe20000410000 */
[----:B------:R-:W-:-:S03]  /*4120*/  MOV R116, RZ ;  /* 0x000000ff00747202 */ /* 0x000fc60000000f00 */
[----:B------:R-:W-:-:S05]  /*4130*/  @P2 FMUL.FTZ R116, R112, R117 ;  /* 0x0000007570742220 */ /* 0x000fca0000410000 */
[----:B------:R-:W-:-:S07]  /*4140*/  F2FP.BF16.F32.PACK_AB R112, R193, R116 ;  /* 0x00000074c170723e */ /* 0x000fce00000010ff */
.L_x_6433:
        /* <DEDUP_REMOVED lines=14> */
.L_x_6431:
[----:B------:R-:W-:Y:S05]  /*4230*/  BSYNC.RECONVERGENT B2 ;  /* 0x0000000000027941 */ /* 0x000fea0003800200 */
.L_x_6430:
        /* <DEDUP_REMOVED lines=11> */
[----:B-1----:R-:W-:Y:S05]  /*42f0*/  @!P1 BRA `(.L_x_6436) ;  /* 0x0000000800489947 */ /* 0x002fea0003800000 */
[C---:B------:R-:W-:Y:S01]  /*4300*/  LOP3.LUT P2, RZ, R24.reuse, 0xff00, RZ, 0xc0, !PT ;  /* 0x0000ff0018ff7812 */ /* 0x040fe2000784c0ff */
        /* <DEDUP_REMOVED lines=143> */
[----:B------:R-:W-:Y:S01]  /*4c00*/  F2FP.BF16.F32.PACK_AB R120, R193, R124 ;  /* 0x0000007cc178723e */ /* 0x000fe200000010ff */
[----:B------:R-:W-:Y:S06]  /*4c10*/  BRA `(.L_x_6437) ;  /* 0x0000000800a47947 */ /* 0x000fec0003800000 */
.L_x_6436:
        /* <DEDUP_REMOVED lines=167> */
[----:B------:R-:W-:-:S04]  /*5690*/  F2FP.BF16.F32.PACK_AB R123, R183, R125 ;  /* 0x0000007db77b723e */ /* 0x000fc800000010ff */
[----:B------:R-:W-:-:S07]  /*56a0*/  F2FP.BF16.F32.PACK_AB R120, R193, R120 ;  /* 0x00000078c178723e */ /* 0x000fce00000010ff */
.L_x_6437:
        /* <DEDUP_REMOVED lines=14> */
.L_x_6435:
[----:B------:R-:W-:Y:S05]  /*5790*/  BSYNC.RECONVERGENT B2 ;  /* 0x0000000000027941 */ /* 0x000fea0003800200 */
.L_x_6434:
        /* <DEDUP_REMOVED lines=123> */
[----:B------:R-:W-:Y:S01]  /*5f50*/  @P2 FMUL.FTZ R183, R155, R3 ;  /* 0x000000039bb72220 */ /* 0x000fe20000410000 */
[----:B------:R-:W-:Y:S02]  /*5f60*/  @P2 SHF.L.U32 R133, R133, 0x10, RZ ;  /* 0x0000001085852819 */ /* 0x000fe400000006ff */
[----:B------:R-:W-:Y:S01]  /*5f70*/  @P3 SHF.L.U32 R180, R180, 0x10, RZ ;  /* 0x00000010b4b43819 */ /* 0x000fe200000006ff */
        /* <DEDUP_REMOVED lines=10> */
[----:B------:R-:W-:Y:S01]  /*6020*/  F2FP.BF16.F32.PACK_AB R129, R194, R144 ;  /* 0x00000090c281723e */ /* 0x000fe200000010ff */
[----:B------:R-:W0:Y:S03]  /*6030*/  @P3 LDC R183, c[0x0][0x408] ;  /* 0x00010200ffb73b82 */ /* 0x000e260000000800 */
[----:B------:R-:W-:Y:S01]  /*6040*/  F2FP.BF16.F32.PACK_AB R131, R133, R132 ;  /* 0x000000848583723e */ /* 0x000fe200000010ff */
[----:B------:R-:W-:Y:S01]  /*6050*/  FFMA.FTZ R132, R205, R185, R184 ;  /* 0x000000b9cd847223 */ /* 0x000fe200000100b8 */
[----:B------:R-:W-:-:S03]  /*6060*/  HFMA2 R133, -RZ, RZ, 0, 0 ;  /* 0x00000000ff857431 */ /* 0x000fc600000001ff */
[----:B------:R-:W-:-:S04]  /*6070*/  FADD.FTZ R132, R240, -R132 ;  /* 0x80000084f0847221 */ /* 0x000fc80000010000 */
[----:B------:R-:W-:-:S04]  /*6080*/  FMUL.FTZ R144, R5, R132 ;  /* 0x0000008405907220 */ /* 0x000fc80000410000 */
        /* <DEDUP_REMOVED lines=12> */
.L_x_6440:
        /* <DEDUP_REMOVED lines=65> */
[----:B------:R-:W-:Y:S02]  /*6560*/  F2FP.BF16.F32.PACK_AB R129, R131, R129 ;  /* 0x000000818381723e */ /* 0x000fe400000010ff */
[----:B------:R-:W0:Y:S07]  /*6570*/  @P3 LDC R131, c[0x0][0x408] ;  /* 0x00010200ff833b82 */ /* 0x000e2e0000000800 */
[----:B------:R-:W-:Y:S01]  /*6580*/  @P2 FFMA.FTZ R181, R199, R185, R184 ;  /* 0x000000b9c7b52223 */ /* 0x000fe200000100b8 */
[----:B------:R-:W1:Y:S01]  /*6590*/  @P2 LDC R130, c[0x0][0x408] ;  /* 0x00010200ff822b82 */ /* 0x000e620000000800 */
[----:B------:R-:W-:-:S02]  /*65a0*/  @P2 SHF.L.U32 R194, R182, 0x10, RZ ;  /* 0x00000010b6c22819 */ /* 0x000fc400000006ff */
[----:B------:R-:W-:-:S04]  /*65b0*/  @P2 FADD.FTZ R181, R234, -R181 ;  /* 0x800000b5eab52221 */ /* 0x000fc80000010000 */
[----:B------:R-:W-:-:S04]  /*65c0*/  @P2 FMUL.FTZ R181, R5, R181 ;  /* 0x000000b505b52220 */ /* 0x000fc80000410000 */
[----:B------:R-:W-:-:S04]  /*65d0*/  @P2 FMUL.FTZ R181, R181, R3 ;  /* 0x00000003b5b52220 */ /* 0x000fc80000410000 */
[----:B-1----:R-:W-:Y:S01]  /*65e0*/  @P2 FMUL.FTZ R130, R181, R130 ;  /* 0x00000082b5822220 */ /* 0x002fe20000410000 */
[----:B------:R-:W-:-:S03]  /*65f0*/  HFMA2 R181, -RZ, RZ, 0, 0 ;  /* 0x00000000ffb57431 */ /* 0x000fc600000001ff */
[----:B------:R-:W-:Y:S01]  /*6600*/  @P2 FMUL.FTZ R181, R194, R130 ;  /* 0x00000082c2b52220 */ /* 0x000fe20000410000 */
[----:B------:R-:W-:Y:S01]  /*6610*/  @P2 SHF.L.U32 R194, R46, 0x10, RZ ;  /* 0x000000102ec22819 */ /* 0x000fe200000006ff */
[----:B------:R-:W1:Y:S02]  /*6620*/  @P2 LDC R130, c[0x0][0x408] ;  /* 0x00010200ff822b82 */ /* 0x000e640000000800 */
        /* <DEDUP_REMOVED lines=8> */
[----:B------:R-:W-:-:S13]  /*66b0*/  LOP3.LUT P2, RZ, R21, 0xff00, RZ, 0xc0, !PT ;  /* 0x0000ff0015ff7812 */ /* 0x000fda000784c0ff */
[----:B------:R-:W1:Y:S01]  /*66c0*/  @P2 LDC R194, c[0x0][0x408] ;  /* 0x00010200ffc22b82 */ /* 0x000e620000000800 */
[----:B------:R-:W-:Y:S01]  /*66d0*/  @P2 FFMA.FTZ R132, R16, R185, R184 ;  /* 0x000000b910842223 */ /* 0x000fe200000100b8 */
[----:B------:R-:W-:-:S03]  /*66e0*/  @P2 PRMT R182, R182, 0x7632, R182 ;  /* 0x00007632b6b62816 */ /* 0x000fc600000000b6 */
[----:B------:R-:W-:Y:S01]  /*66f0*/  @P2 FADD.FTZ R132, R213, -R132 ;  /* 0x80000084d5842221 */ /* 0x000fe20000010000 */
[----:B------:R-:W-:-:S03]  /*6700*/  @P2 SHF.L.U32 R182, R182, 0x10, RZ ;  /* 0x00000010b6b62819 */ /* 0x000fc600000006ff */
[----:B------:R-:W-:-:S04]  /*6710*/  @P2 FMUL.FTZ R132, R5, R132 ;  /* 0x0000008405842220 */ /* 0x000fc80000410000 */
[----:B------:R-:W-:-:S04]  /*6720*/  @P2 FMUL.FTZ R132, R132, R3 ;  /* 0x0000000384842220 */ /* 0x000fc80000410000 */
[----:B-1----:R-:W-:Y:S01]  /*6730*/  @P2 FMUL.FTZ R132, R132, R194 ;  /* 0x000000c284842220 */ /* 0x002fe20000410000 */
[----:B------:R-:W-:-:S03]  /*6740*/  HFMA2 R194, -RZ, RZ, 0, 0 ;  /* 0x00000000ffc27431 */ /* 0x000fc600000001ff */
[----:B------:R-:W-:Y:S01]  /*6750*/  @P2 FMUL.FTZ R194, R182, R132 ;  /* 0x00000084b6c22220 */ /* 0x000fe20000410000 */
[----:B------:R-:W-:-:S03]  /*6760*/  @P2 FFMA.FTZ R132, R16, R185, R184 ;  /* 0x000000b910842223 */ /* 0x000fc600000100b8 */
[----:B------:R-:W-:Y:S01]  /*6770*/  FADD.FTZ R182, R133, R194 ;  /* 0x000000c285b67221 */ /* 0x000fe20000010000 */
[----:B------:R-:W-:Y:S01]  /*6780*/  @P2 FADD.FTZ R132, R213, -R132 ;  /* 0x80000084d5842221 */ /* 0x000fe20000010000 */
[----:B------:R-:W1:Y:S01]  /*6790*/  @P2 LDC R133, c[0x0][0x408] ;  /* 0x00010200ff852b82 */ /* 0x000e620000000800 */
[----:B------:R-:W-:Y:S02]  /*67a0*/  @P2 SHF.L.U32 R194, R252, 0x10, RZ ;  /* 0x00000010fcc22819 */ /* 0x000fe400000006ff */
[----:B------:R-:W-:-:S04]  /*67b0*/  @P2 FMUL.FTZ R132, R5, R132 ;  /* 0x0000008405842220 */ /* 0x000fc80000410000 */
[----:B------:R-:W-:-:S04]  /*67c0*/  @P2 FMUL.FTZ R132, R132, R3 ;  /* 0x0000000384842220 */ /* 0x000fc80000410000 */
[----:B-1----:R-:W-:Y:S01]  /*67d0*/  @P2 FMUL.FTZ R133, R132, R133 ;  /* 0x0000008584852220 */ /* 0x002fe20000410000 */
[----:B------:R-:W-:-:S03]  /*67e0*/  MOV R132, RZ ;  /* 0x000000ff00847202 */ /* 0x000fc60000000f00 */
[----:B------:R-:W-:Y:S01]  /*67f0*/  @P2 FMUL.FTZ R132, R133, R194 ;  /* 0x000000c285842220 */ /* 0x000fe20000410000 */
[----:B------:R-:W-:-:S04]  /*6800*/  LOP3.LUT P2, RZ, R21, 0xff0000, RZ, 0xc0, !PT ;  /* 0x00ff000015ff7812 */ /* 0x000fc8000784c0ff */
[----:B------:R-:W-:-:S09]  /*6810*/  F2FP.BF16.F32.PACK_AB R130, R132, R130 ;  /* 0x000000828482723e */ /* 0x000fd200000010ff */
[----:B------:R-:W1:Y:S01]  /*6820*/  @P2 LDC R133, c[0x0][0x408] ;  /* 0x00010200ff852b82 */ /* 0x000e620000000800 */
[----:B------:R-:W-:Y:S01]  /*6830*/  @P2 FFMA.FTZ R194, R8, R185, R184 ;  /* 0x000000b908c22223 */ /* 0x000fe200000100b8 */
[----:B------:R-:W-:-:S03]  /*6840*/  @P2 SHF.L.U32 R195, R183, 0x10, RZ ;  /* 0x00000010b7c32819 */ /* 0x000fc600000006ff */
        /* <DEDUP_REMOVED lines=16> */
[----:B------:R-:W-:-:S04]  /*6950*/  ISETP.GE.U32.AND P2, PT, R20, RZ, PT ;  /* 0x000000ff1400720c */ /* 0x000fc80003f46070 */
[----:B------:R-:W-:-:S13]  /*6960*/  ISETP.GE.U32.AND.EX P2, PT, R21, 0x1000000, PT, P2 ;  /* 0x010000001500780c */ /* 0x000fda0003f46120 */
        /* <DEDUP_REMOVED lines=10> */
[----:B------:R-:W-:Y:S01]  /*6a10*/  @P2 FFMA.FTZ R194, R18, R185, R184 ;  /* 0x000000b912c22223 */ /* 0x000fe200000100b8 */
[----:B------:R-:W1:Y:S02]  /*6a20*/  @P2 LDC R183, c[0x0][0x408] ;  /* 0x00010200ffb72b82 */ /* 0x000e640000000800 */
[----:B------:R-:W-:Y:S01]  /*6a30*/  FADD.FTZ R135, R135, R195 ;  /* 0x000000c387877221 */ /* 0x000fe20000010000 */
[----:B------:R-:W-:Y:S01]  /*6a40*/  @P2 FADD.FTZ R194, R208, -R194 ;  /* 0x800000c2d0c22221 */ /* 0x000fe20000010000 */
[----:B------:R-:W-:-:S03]  /*6a50*/  @P2 SHF.L.U32 R195, R216, 0x10, RZ ;  /* 0x00000010d8c32819 */ /* 0x000fc600000006ff */
[----:B------:R-:W-:-:S04]  /*6a60*/  @P2 FMUL.FTZ R194, R5, R194 ;  /* 0x000000c205c22220 */ /* 0x000fc80000410000 */
[----:B------:R-:W-:-:S04]  /*6a70*/  @P2 FMUL.FTZ R194, R194, R3 ;  /* 0x00000003c2c22220 */ /* 0x000fc80000410000 */
[----:B-1----:R-:W-:Y:S01]  /*6a80*/  @P2 FMUL.FTZ R194, R194, R183 ;  /* 0x000000b7c2c22220 */ /* 0x002fe20000410000 */
[----:B------:R-:W-:-:S03]  /*6a90*/  MOV R183, RZ ;  /* 0x000000ff00b77202 */ /* 0x000fc60000000f00 */
[----:B------:R-:W-:Y:S01]  /*6aa0*/  @P2 FMUL.FTZ R183, R194, R195 ;  /* 0x000000c3c2b72220 */ /* 0x000fe20000410000 */
[----:B------:R-:W-:Y:S01]  /*6ab0*/  @P3 FFMA.FTZ R194, R205, R185, R184 ;  /* 0x000000b9cdc23223 */ /* 0x000fe200000100b8 */
[----:B------:R-:W1:Y:S03]  /*6ac0*/  @P3 LDC R195, c[0x0][0x408] ;  /* 0x00010200ffc33b82 */ /* 0x000e660000000800 */
[----:B------:R-:W-:-:S04]  /*6ad0*/  @P3 FADD.FTZ R194, R240, -R194 ;  /* 0x800000c2f0c23221 */ /* 0x000fc80000010000 */
[----:B------:R-:W-:-:S04]  /*6ae0*/  @P3 FMUL.FTZ R194, R5, R194 ;  /* 0x000000c205c23220 */ /* 0x000fc80000410000 */
[----:B------:R-:W-:-:S04]  /*6af0*/  @P3 FMUL.FTZ R194, R194, R3 ;  /* 0x00000003c2c23220 */ /* 0x000fc80000410000 */
[----:B-1----:R-:W-:Y:S01]  /*6b00*/  @P3 FMUL.FTZ R194, R194, R195 ;  /* 0x000000c3c2c23220 */ /* 0x002fe20000410000 */
        /* <DEDUP_REMOVED lines=13> */
.L_x_6441:
        /* <DEDUP_REMOVED lines=14> */
.L_x_6439:
[----:B------:R-:W-:Y:S05]  /*6cc0*/  BSYNC.RECONVERGENT B2 ;  /* 0x0000000000027941 */ /* 0x000fea0003800200 */
.L_x_6438:
        /* <DEDUP_REMOVED lines=9> */
[----:B------:R-:W-:Y:S01]  /*6d60*/  LOP3.LUT P3, RZ, R26, 0xff0000, RZ, 0xc0, !PT ;  /* 0x00ff00001aff7812 */ /* 0x000fe2000786c0ff */
[----:B------:R-:W-:Y:S01]  /*6d70*/  HFMA2 R152, -RZ, RZ, 0, 0 ;  /* 0x00000000ff987431 */ /* 0x000fe200000001ff */
[----:B------:R-:W-:Y:S01]  /*6d80*/  MOV R193, RZ ;  /* 0x000000ff00c17202 */ /* 0x000fe20000000f00 */
[----:B------:R-:W-:Y:S01]  /*6d90*/  FADD.FTZ R145, R212, -R145 ;  /* 0x80000091d4917221 */ /* 0x000fe20000010000 */
[----:B------:R-:W-:-:S03]  /*6da0*/  CS2R R194, SRZ ;  /* 0x0000000000c27805 */ /* 0x000fc6000001ff00 */
        /* <DEDUP_REMOVED lines=20> */
[----:B------:R-:W-:Y:S02]  /*6ef0*/  @P3 FMUL.FTZ R153, R146, R3 ;  /* 0x0000000392993220 */ /* 0x000fe40000410000 */
[----:B------:R-:W-:-:S04]  /*6f00*/  @P2 PRMT R155, R181, 0x7632, R155 ;  /* 0x00007632b59b2816 */ /* 0x000fc8000000009b */
[----:B------:R-:W-:Y:S01]  /*6f10*/  @P2 SHF.L.U32 R155, R155, 0x10, RZ ;  /* 0x000000109b9b2819 */ /* 0x000fe200000006ff */
[----:B0-----:R-:W-:Y:S01]  /*6f20*/  @P3 FMUL.FTZ R144, R153, R144 ;  /* 0x0000009099903220 */ /* 0x001fe20000410000 */
[----:B------:R-:W-:-:S03]  /*6f30*/  HFMA2 R153, -RZ, RZ, 0, 0 ;  /* 0x00000000ff997431 */ /* 0x000fc600000001ff */
[----:B------:R-:W-:Y:S01]  /*6f40*/  @P3 FMUL.FTZ R153, R154, R144 ;  /* 0x000000909a993220 */ /* 0x000fe20000410000 */
[----:B------:R-:W-:Y:S01]  /*6f50*/  @P3 FMUL.FTZ R144, R146, R3 ;  /* 0x0000000392903220 */ /* 0x000fe20000410000 */
[----:B------:R-:W-:Y:S02]  /*6f60*/  @P3 SHF.L.U32 R154, R49, 0x10, RZ ;  /* 0x00000010319a3819 */ /* 0x000fe400000006ff */
[----:B------:R-:W-:Y:S01]  /*6f70*/  FADD.FTZ R186, R138, R153 ;  /* 0x000000998aba7221 */ /* 0x000fe20000010000 */
[----:B-1----:R-:W-:Y:S01]  /*6f80*/  @P3 FMUL.FTZ R147, R144, R147 ;  /* 0x0000009390933220 */ /* 0x002fe20000410000 */
[----:B------:R-:W-:Y:S01]  /*6f90*/  HFMA2 R153, -RZ, RZ, 0, 0 ;  /* 0x00000000ff997431 */ /* 0x000fe200000001ff */
        /* <DEDUP_REMOVED lines=8> */
[----:B------:R-:W-:Y:S02]  /*7020*/  @P3 SHF.L.U32 R138, R182, 0x10, RZ ;  /* 0x00000010b68a3819 */ /* 0x000fe400000006ff */
[----:B0-----:R-:W-:Y:S01]  /*7030*/  @P2 FMUL.FTZ R181, R181, R144 ;  /* 0x00000090b5b52220 */ /* 0x001fe20000410000 */
[----:B------:R-:W-:-:S03]  /*7040*/  MOV R144, RZ ;  /* 0x000000ff00907202 */ /* 0x000fc60000000f00 */
[----:B------:R-:W-:Y:S01]  /*7050*/  @P2 FMUL.FTZ R144, R155, R181 ;  /* 0x000000b59b902220 */ /* 0x000fe20000410000 */
[----:B------:R-:W-:-:S03]  /*7060*/  @P2 FMUL.FTZ R155, R147, R3 ;  /* 0x00000003939b2220 */ /* 0x000fc60000410000 */
[----:B------:R-:W-:Y:S01]  /*7070*/  FADD.FTZ R192, R139, R144 ;  /* 0x000000908bc07221 */ /* 0x000fe20000010000 */
[----:B-1----:R-:W-:Y:S01]  /*7080*/  @P2 FMUL.FTZ R154, R155, R154 ;  /* 0x0000009a9b9a2220 */ /* 0x002fe20000410000 */
[----:B------:R-:W-:Y:S01]  /*7090*/  @P2 SHF.L.U32 R155, R247, 0x10, RZ ;  /* 0x00000010f79b2819 */ /* 0x000fe200000006ff */
[----:B------:R-:W-:Y:S01]  /*70a0*/  HFMA2 R144, -RZ, RZ, 0, 0 ;  /* 0x00000000ff907431 */ /* 0x000fe200000001ff */
        /* <DEDUP_REMOVED lines=54> */
[----:B------:R-:W-:-:S03]  /*7410*/  @P2 PRMT R141, R183, 0x7632, R141 ;  /* 0x00007632b78d2816 */ /* 0x000fc6000000008d */
[----:B------:R-:W-:Y:S01]  /*7420*/  FADD.FTZ R137, R243, -R137 ;  /* 0x80000089f3897221 */ /* 0x000fe20000010000 */
[----:B------:R-:W-:-:S03]  /*7430*/  @P2 SHF.L.U32 R141, R141, 0x10, RZ ;  /* 0x000000108d8d2819 */ /* 0x000fc600000006ff */
[----:B------:R-:W-:-:S04]  /*7440*/  FMUL.FTZ R155, R5, R137 ;  /* 0x00000089059b7220 */ /* 0x000fc80000410000 */
[----:B------:R-:W-:-:S04]  /*7450*/  FMUL.FTZ R137, R155, R3 ;  /* 0x000000039b897220 */ /* 0x000fc80000410000 */
[----:B------:R-:W-:-:S04]  /*7460*/  FMUL.FTZ R137, R137, UR14 ;  /* 0x0000000e89897c20 */ /* 0x000fc80008410000 */
[----:B------:R-:W-:Y:S01]  /*7470*/  @P2 FMUL.FTZ R144, R137, R141 ;  /* 0x0000008d89902220 */ /* 0x000fe20000410000 */
[----:B------:R-:W-:-:S03]  /*7480*/  MOV R141, RZ ;  /* 0x000000ff008d7202 */ /* 0x000fc60000000f00 */
[----:B------:R-:W-:Y:S01]  /*7490*/  FADD.FTZ R143, R143, R144 ;  /* 0x000000908f8f7221 */ /* 0x000fe20000010000 */
[----:B------:R-:W-:-:S05]  /*74a0*/  @P2 SHF.L.U32 R144, R249, 0x10, RZ ;  /* 0x00000010f9902819 */ /* 0x000fca00000006ff */
[----:B------:R-:W-:Y:S01]  /*74b0*/  @P2 FMUL.FTZ R141, R137, R144 ;  /* 0x00000090898d2220 */ /* 0x000fe20000410000 */
[----:B------:R-:W-:Y:S01]  /*74c0*/  LOP3.LUT P2, RZ, R26, 0xff, RZ, 0xc0, !PT ;  /* 0x000000ff1aff7812 */ /* 0x000fe2000784c0ff */
[----:B------:R-:W-:-:S03]  /*74d0*/  FFMA.FTZ R137, R207, R185, R184 ;  /* 0x000000b9cf897223 */ /* 0x000fc600000100b8 */
[----:B------:R-:W-:Y:S01]  /*74e0*/  F2FP.BF16.F32.PACK_AB R139, R141, R140 ;  /* 0x0000008c8d8b723e */ /* 0x000fe200000010ff */
[----:B------:R-:W-:-:S04]  /*74f0*/  FADD.FTZ R137, R223, -R137 ;  /* 0x80000089df897221 */ /* 0x000fc80000010000 */
[----:B------:R-:W-:-:S04]  /*7500*/  FMUL.FTZ R144, R5, R137 ;  /* 0x0000008905907220 */ /* 0x000fc80000410000 */
[-C--:B------:R-:W-:Y:S01]  /*7510*/  @P2 FMUL.FTZ R137, R144, R3.reuse ;  /* 0x0000000390892220 */ /* 0x080fe20000410000 */
[----:B------:R-:W-:Y:S01]  /*7520*/  @P2 SHF.L.U32 R5, R180, 0x10, RZ ;  /* 0x00000010b4052819 */ /* 0x000fe200000006ff */
[----:B------:R-:W-:Y:S02]  /*7530*/  @P2 FMUL.FTZ R3, R144, R3 ;  /* 0x0000000390032220 */ /* 0x000fe40000410000 */
[----:B------:R-:W-:Y:S01]  /*7540*/  @P2 FMUL.FTZ R180, R137, UR14 ;  /* 0x0000000e89b42c20 */ /* 0x000fe20008410000 */
[----:B------:R-:W-:-:S03]  /*7550*/  HFMA2 R137, -RZ, RZ, 0, 0 ;  /* 0x00000000ff897431 */ /* 0x000fc600000001ff */
[----:B------:R-:W-:Y:S01]  /*7560*/  @P2 FMUL.FTZ R137, R5, R180 ;  /* 0x000000b405892220 */ /* 0x000fe20000410000 */
[----:B------:R-:W-:Y:S01]  /*7570*/  @P2 SHF.L.U32 R180, R48, 0x10, RZ ;  /* 0x0000001030b42819 */ /* 0x000fe200000006ff */
[----:B------:R-:W0:Y:S02]  /*7580*/  @P2 LDC R5, c[0x0][0x408] ;  /* 0x00010200ff052b82 */ /* 0x000e240000000800 */
[----:B0-----:R-:W-:Y:S01]  /*7590*/  @P2 FMUL.FTZ R3, R3, R5 ;  /* 0x0000000503032220 */ /* 0x001fe20000410000 */
[----:B------:R-:W-:-:S03]  /*75a0*/  MOV R5, RZ ;  /* 0x000000ff00057202 */ /* 0x000fc60000000f00 */
[----:B------:R-:W-:Y:S01]  /*75b0*/  @P2 FMUL.FTZ R5, R3, R180 ;  /* 0x000000b403052220 */ /* 0x000fe20000410000 */
[----:B------:R-:W-:Y:S01]  /*75c0*/  FADD.FTZ R3, R136, R137 ;  /* 0x0000008988037221 */ /* 0x000fe20000010000 */
[----:B------:R-:W-:-:S03]  /*75d0*/  F2FP.BF16.F32.PACK_AB R137, R195, R194 ;  /* 0x000000c2c389723e */ /* 0x000fc600000010ff */
[----:B------:R-:W-:Y:S01]  /*75e0*/  F2FP.BF16.F32.PACK_AB R136, R193, R5 ;  /* 0x00000005c188723e */ /* 0x000fe200000010ff */
[----:B------:R-:W-:Y:S06]  /*75f0*/  BRA `(.L_x_6444) ;  /* 0x0000000800847947 */ /* 0x000fec0003800000 */
.L_x_6443:
        /* <DEDUP_REMOVED lines=138> */
[----:B------:R-:W-:-:S03]  /*7ea0*/  MOV R183, RZ ;  /* 0x000000ff00b77202 */ /* 0x000fc60000000f00 */
[----:B------:R-:W-:Y:S01]  /*7eb0*/  FADD.FTZ R143, R143, R194 ;  /* 0x000000c28f8f7221 */ /* 0x000fe20000010000 */
[----:B------:R-:W-:-:S05]  /*7ec0*/  @P2 SHF.L.U32 R194, R249, 0x10, RZ ;  /* 0x00000010f9c22819 */ /* 0x000fca00000006ff */
[----:B------:R-:W-:Y:S01]  /*7ed0*/  @P2 FMUL.FTZ R183, R194, R195 ;  /* 0x000000c3c2b72220 */ /* 0x000fe20000410000 */
[----:B------:R-:W-:-:S04]  /*7ee0*/  @P3 FFMA.FTZ R194, R207, R185, R184 ;  /* 0x000000b9cfc23223 */ /* 0x000fc800000100b8 */
[----:B------:R-:W-:Y:S01]  /*7ef0*/  @P3 FADD.FTZ R194, R223, -R194 ;  /* 0x800000c2dfc23221 */ /* 0x000fe20000010000 */
[----:B------:R-:W-:-:S03]  /*7f00*/  F2FP.BF16.F32.PACK_AB R139, R183, R141 ;  /* 0x0000008db78b723e */ /* 0x000fc600000010ff */
[----:B------:R-:W-:-:S04]  /*7f10*/  @P3 FMUL.FTZ R194, R5, R194 ;  /* 0x000000c205c23220 */ /* 0x000fc80000410000 */
[----:B------:R-:W-:-:S04]  /*7f20*/  @P3 FMUL.FTZ R194, R3, R194 ;  /* 0x000000c203c23220 */ /* 0x000fc80000410000 */
[----:B------:R-:W-:Y:S01]  /*7f30*/  @P3 FMUL.FTZ R195, R194, UR14 ;  /* 0x0000000ec2c33c20 */ /* 0x000fe20008410000 */
[----:B------:R-:W-:-:S03]  /*7f40*/  HFMA2 R194, -RZ, RZ, 0, 0 ;  /* 0x00000000ffc27431 */ /* 0x000fc600000001ff */
[----:B------:R-:W-:Y:S01]  /*7f50*/  @P3 FMUL.FTZ R194, R180, R195 ;  /* 0x000000c3b4c23220 */ /* 0x000fe20000410000 */
[----:B------:R-:W-:-:S04]  /*7f60*/  @P3 FFMA.FTZ R180, R207, R185, R184 ;  /* 0x000000b9cfb43223 */ /* 0x000fc800000100b8 */
[----:B------:R-:W-:-:S04]  /*7f70*/  @P3 FADD.FTZ R180, R223, -R180 ;  /* 0x800000b4dfb43221 */ /* 0x000fc80000010000 */
[----:B------:R-:W-:Y:S02]  /*7f80*/  @P3 FMUL.FTZ R5, R5, R180 ;  /* 0x000000b405053220 */ /* 0x000fe40000410000 */
[----:B------:R-:W0:Y:S02]  /*7f90*/  @P3 LDC R180, c[0x0][0x408] ;  /* 0x00010200ffb43b82 */ /* 0x000e240000000800 */
[----:B------:R-:W-:Y:S01]  /*7fa0*/  @P3 FMUL.FTZ R3, R3, R5 ;  /* 0x0000000503033220 */ /* 0x000fe20000410000 */
[----:B------:R-:W-:-:S03]  /*7fb0*/  MOV R5, RZ ;  /* 0x000000ff00057202 */ /* 0x000fc60000000f00 */
[----:B0-----:R-:W-:Y:S01]  /*7fc0*/  @P3 FMUL.FTZ R3, R3, R180 ;  /* 0x000000b403033220 */ /* 0x001fe20000410000 */
[----:B------:R-:W-:-:S05]  /*7fd0*/  @P3 SHF.L.U32 R180, R48, 0x10, RZ ;  /* 0x0000001030b43819 */ /* 0x000fca00000006ff */
[----:B------:R-:W-:Y:S01]  /*7fe0*/  @P3 FMUL.FTZ R5, R180, R3 ;  /* 0x00000003b4053220 */ /* 0x000fe20000410000 */
[----:B------:R-:W-:-:S04]  /*7ff0*/  FADD.FTZ R3, R136, R194 ;  /* 0x000000c288037221 */ /* 0x000fc80000010000 */
[----:B------:R-:W-:-:S07]  /*8000*/  F2FP.BF16.F32.PACK_AB R136, R193, R5 ;  /* 0x00000005c188723e */ /* 0x000fce00000010ff */
.L_x_6444:
        /* <DEDUP_REMOVED lines=14> */
.L_x_6429:
        /* <DEDUP_REMOVED lines=9> */
[----:B------:R-:W-:-:S04]  /*8180*/  UISETP.NE.U32.AND UP0, UPT, UR12, URZ, UPT ;  /* 0x000000ff0c00728c */ /* 0x000fc8000bf05070 */
[----:B------:R-:W-:-:S09]  /*8190*/  UISETP.NE.AND.EX UP0, UPT, UR13, URZ, UPT, UP0 ;  /* 0x000000ff0d00728c */ /* 0x000fd2000bf05300 */
[----:B-1----:R-:W-:Y:S05]  /*81a0*/  BRA.U UP0, `(.L_x_6447) ;  /* 0x0000000900a87547 */ /* 0x002fea000b800000 */
[C---:B------:R-:W-:Y:S02]  /*81b0*/  LOP3.LUT P1, RZ, R22.reuse, 0xff00, RZ, 0xc0, !PT ;  /* 0x0000ff0016ff7812 */ /* 0x040fe4000782c0ff */
[----:B------:R-:W-:Y:S02]  /*81c0*/  LOP3.LUT P2, RZ, R22, 0xff0000, RZ, 0xc0, !PT ;  /* 0x00ff000016ff7812 */ /* 0x000fe4000784c0ff */
[----:B------:R-:W-:-:S09]  /*81d0*/  MOV R193, RZ ;  /* 0x000000ff00c17202 */ /* 0x000fd20000000f00 */
[----:B------:R-:W0:Y:S01]  /*81e0*/  @P1 LDC R186, c[0x0][0x408] ;  /* 0x00010200ffba1b82 */ /* 0x000e220000000800 */
[----:B------:R-:W-:-:S04]  /*81f0*/  @P1 FFMA.FTZ R187, R12, R185, R184 ;  /* 0x000000b90cbb1223 */ /* 0x000fc800000100b8 */
[----:B------:R-:W-:-:S04]  /*8200*/  @P1 FADD.FTZ R187, R233, -R187 ;  /* 0x800000bbe9bb1221 */ /* 0x000fc80000010000 */
[----:B-----5:R-:W-:-:S04]  /*8210*/  @P1 FFMA.FTZ R187, R5, R187, R33 ;  /* 0x000000bb05bb1223 */ /* 0x020fc80000010021 */
        /* <DEDUP_REMOVED lines=10> */
[----:B------:R-:W-:-:S04]  /*82c0*/  @P1 FFMA.FTZ R192, R5, R192, R33 ;  /* 0x000000c005c01223 */ /* 0x000fc80000010021 */
        /* <DEDUP_REMOVED lines=9> */
[----:B------:R-:W-:-:S04]  /*8360*/  @P2 FFMA.FTZ R186, R5, R186, R34 ;  /* 0x000000ba05ba2223 */ /* 0x000fc80000010022 */
        /* <DEDUP_REMOVED lines=9> */
[----:B------:R-:W-:-:S04]  /*8400*/  @P2 FFMA.FTZ R113, R5, R113, R34 ;  /* 0x0000007105712223 */ /* 0x000fc80000010022 */
        /* <DEDUP_REMOVED lines=8> */
[----:B------:R-:W-:-:S04]  /*8490*/  @P1 FFMA.FTZ R114, R5, R114, R35 ;  /* 0x0000007205721223 */ /* 0x000fc80000010023 */
        /* <DEDUP_REMOVED lines=10> */
[----:B------:R-:W-:-:S04]  /*8540*/  @P1 FFMA.FTZ R115, R5, R115, R35 ;  /* 0x0000007305731223 */ /* 0x000fc80000010023 */
        /* <DEDUP_REMOVED lines=10> */
[----:B------:R-:W-:-:S04]  /*85f0*/  @P1 FFMA.FTZ R181, R5, R181, R28 ;  /* 0x000000b505b51223 */ /* 0x000fc8000001001c */
        /* <DEDUP_REMOVED lines=9> */
[----:B------:R-:W-:-:S04]  /*8690*/  @P1 FFMA.FTZ R116, R5, R116, R28 ;  /* 0x0000007405741223 */ /* 0x000fc8000001001c */
        /* <DEDUP_REMOVED lines=10> */
[----:B------:R-:W-:-:S04]  /*8740*/  @P1 FFMA.FTZ R116, R5, R116, R29 ;  /* 0x0000007405741223 */ /* 0x000fc8000001001d */
        /* <DEDUP_REMOVED lines=62> */
[----:B------:R-:W-:-:S04]  /*8b30*/  @P1 FFMA.FTZ R194, R5, R194, R32 ;  /* 0x000000c205c21223 */ /* 0x000fc80000010020 */
        /* <DEDUP_REMOVED lines=8> */
[----:B------:R-:W-:-:S04]  /*8bc0*/  @P1 FFMA.FTZ R112, R5, R112, R32 ;  /* 0x0000007005701223 */ /* 0x000fc80000010020 */
        /* <DEDUP_REMOVED lines=8> */
.L_x_6447:
        /* <DEDUP_REMOVED lines=8> */
[----:B-----5:R-:W-:-:S04]  /*8cd0*/  FFMA.FTZ R145, R5, R145, R33 ;  /* 0x0000009105917223 */ /* 0x020fc80000010021 */
        /* <DEDUP_REMOVED lines=18> */
[----:B------:R-:W-:-:S04]  /*8e00*/  FFMA.FTZ R146, R5, R146, R34 ;  /* 0x0000009205927223 */ /* 0x000fc80000010022 */
        /* <DEDUP_REMOVED lines=15> */
[----:B------:R-:W-:-:S04]  /*8f00*/  FFMA.FTZ R147, R5, R147, R35 ;  /* 0x0000009305937223 */ /* 0x000fc80000010023 */
        /* <DEDUP_REMOVED lines=17> */
[----:B------:R-:W-:-:S04]  /*9020*/  FFMA.FTZ R152, R5, R181, R28 ;  /* 0x000000b505987223 */ /* 0x000fc8000001001c */
        /* <DEDUP_REMOVED lines=13> */
[----:B------:R-:W-:Y:S01]  /*9100*/  FFMA.FTZ R153, R5, R115, R29 ;  /* 0x0000007305997223 */ /* 0x000fe2000001001d */
        /* <DEDUP_REMOVED lines=20> */
[----:B------:R-:W-:-:S04]  /*9250*/  FFMA.FTZ R154, R5, R116, R30 ;  /* 0x00000074059a7223 */ /* 0x000fc8000001001e */
        /* <DEDUP_REMOVED lines=14> */
[----:B------:R-:W-:Y:S01]  /*9340*/  FFMA.FTZ R155, R5, R117, R31 ;  /* 0x00000075059b7223 */ /* 0x000fe2000001001f */
        /* <DEDUP_REMOVED lines=20> */
[----:B------:R-:W-:Y:S01]  /*9490*/  FFMA.FTZ R144, R5, R116, R32 ;  /* 0x0000007405907223 */ /* 0x000fe20000010020 */
        /* <DEDUP_REMOVED lines=12> */
.L_x_6448:
        /* <DEDUP_REMOVED lines=16> */
.L_x_6446:
[----:B------:R-:W-:Y:S05]  /*9660*/  BSYNC.RECONVERGENT B2 ;  /* 0x0000000000027941 */ /* 0x000fea0003800200 */
.L_x_6445:
        /* <DEDUP_REMOVED lines=158> */
.L_x_6451:
        /* <DEDUP_REMOVED lines=167> */
[----:B------:R-:W-:-:S04]  /*aac0*/  F2FP.BF16.F32.PACK_AB R123, R183, R125 ;  /* 0x0000007db77b723e */ /* 0x000fc800000010ff */
[----:B------:R-:W-:-:S07]  /*aad0*/  F2FP.BF16.F32.PACK_AB R120, R193, R120 ;  /* 0x00000078c178723e */ /* 0x000fce00000010ff */
.L_x_6452:
        /* <DEDUP_REMOVED lines=14> */
.L_x_6450:
[----:B------:R-:W-:Y:S05]  /*abc0*/  BSYNC.RECONVERGENT B2 ;  /* 0x0000000000027941 */ /* 0x000fea0003800200 */
.L_x_6449:
        /* <DEDUP_REMOVED lines=142> */
[----:B------:R-:W-:-:S04]  /*b4b0*/  FFMA.FTZ R144, R5, R132, R164 ;  /* 0x0000008405907223 */ /* 0x000fc800000100a4 */
        /* <DEDUP_REMOVED lines=12> */
.L_x_6455:
        /* <DEDUP_REMOVED lines=47> */
[----:B------:R-:W-:-:S04]  /*b870*/  @P2 FFMA.FTZ R130, R5, R130, R167 ;  /* 0x0000008205822223 */ /* 0x000fc800000100a7 */
        /* <DEDUP_REMOVED lines=23> */
[----:B------:R-:W-:-:S04]  /*b9f0*/  @P2 FFMA.FTZ R181, R5, R181, R168 ;  /* 0x000000b505b52223 */ /* 0x000fc800000100a8 */
        /* <DEDUP_REMOVED lines=20> */
[----:B------:R-:W-:-:S04]  /*bb40*/  @P2 FFMA.FTZ R132, R5, R132, R169 ;  /* 0x0000008405842223 */ /* 0x000fc800000100a9 */
        /* <DEDUP_REMOVED lines=9> */
[----:B------:R-:W-:-:S04]  /*bbe0*/  @P2 FFMA.FTZ R132, R5, R132, R169 ;  /* 0x0000008405842223 */ /* 0x000fc800000100a9 */
        /* <DEDUP_REMOVED lines=42> */
[----:B------:R-:W-:-:S04]  /*be90*/  @P2 FFMA.FTZ R194, R5, R194, R171 ;  /* 0x000000c205c22223 */ /* 0x000fc800000100ab */
[----:B------:R-:W-:-:S04]  /*bea0*/  @P2 FMUL.FTZ R194, R194, R3 ;  /* 0x00000003c2c22220 */ /* 0x000fc80000410000 */
[----:B-1----:R-:W-:Y:S01]  /*beb0*/  @P2 FMUL.FTZ R194, R194, R183 ;  /* 0x000000b7c2c22220 */ /* 0x002fe20000410000 */
[----:B------:R-:W-:-:S03]  /*bec0*/  MOV R183, RZ ;  /* 0x000000ff00b77202 */ /* 0x000fc60000000f00 */
[----:B------:R-:W-:Y:S01]  /*bed0*/  @P2 FMUL.FTZ R183, R195, R194 ;  /* 0x000000c2c3b72220 */ /* 0x000fe20000410000 */
[----:B------:R-:W-:Y:S01]  /*bee0*/  @P3 FFMA.FTZ R194, R205, R185, R184 ;  /* 0x000000b9cdc23223 */ /* 0x000fe200000100b8 */
[----:B------:R-:W1:Y:S03]  /*bef0*/  @P3 LDC R195, c[0x0][0x408] ;  /* 0x00010200ffc33b82 */ /* 0x000e660000000800 */
[----:B------:R-:W-:-:S04]  /*bf00*/  @P3 FADD.FTZ R194, R240, -R194 ;  /* 0x800000c2f0c23221 */ /* 0x000fc80000010000 */
[----:B------:R-:W-:-:S04]  /*bf10*/  @P3 FFMA.FTZ R194, R5, R194, R164 ;  /* 0x000000c205c23223 */ /* 0x000fc800000100a4 */
        /* <DEDUP_REMOVED lines=13> */
[----:B------:R-:W-:-:S04]  /*bff0*/  F2FP.BF16.F32.PACK_AB R131, R183, R133 ;  /* 0x00000085b783723e */ /* 0x000fc800000010ff */
[----:B------:R-:W-:-:S07]  /*c000*/  F2FP.BF16.F32.PACK_AB R128, R193, R128 ;  /* 0x00000080c180723e */ /* 0x000fce00000010ff */
.L_x_6456:
        /* <DEDUP_REMOVED lines=14> */
.L_x_6454:
[----:B------:R-:W-:Y:S05]  /*c0f0*/  BSYNC.RECONVERGENT B2 ;  /* 0x0000000000027941 */ /* 0x000fea0003800200 */
.L_x_6453:
        /* <DEDUP_REMOVED lines=119> */
[----:B------:R-:W-:-:S04]  /*c870*/  FFMA.FTZ R155, R5, R137, R179 ;  /* 0x00000089059b7223 */ /* 0x000fc800000100b3 */
        /* <DEDUP_REMOVED lines=11> */
[----:B------:R-:W-:-:S04]  /*c930*/  FFMA.FTZ R144, R5, R137, R172 ;  /* 0x0000008905907223 */ /* 0x000fc800000100ac */
        /* <DEDUP_REMOVED lines=15> */
.L_x_6457:
        /* <DEDUP_REMOVED lines=145> */
[----:B------:R-:W-:-:S04]  /*d340*/  @P3 FFMA.FTZ R194, R5, R194, R172 ;  /* 0x000000c205c23223 */ /* 0x000fc800000100ac */
[----:B------:R-:W-:-:S04]  /*d350*/  @P3 FMUL.FTZ R194, R3, R194 ;  /* 0x000000c203c23220 */ /* 0x000fc80000410000 */
[----:B------:R-:W-:Y:S01]  /*d360*/  @P3 FMUL.FTZ R195, R194, UR14 ;  /* 0x0000000ec2c33c20 */ /* 0x000fe20008410000 */
[----:B------:R-:W-:-:S03]  /*d370*/  HFMA2 R194, -RZ, RZ, 0, 0 ;  /* 0x00000000ffc27431 */ /* 0x000fc600000001ff */
[----:B------:R-:W-:Y:S01]  /*d380*/  @P3 FMUL.FTZ R194, R180, R195 ;  /* 0x000000c3b4c23220 */ /* 0x000fe20000410000 */
[----:B------:R-:W-:-:S04]  /*d390*/  @P3 FFMA.FTZ R180, R207, R185, R184 ;  /* 0x000000b9cfb43223 */ /* 0x000fc800000100b8 */
[----:B------:R-:W-:-:S04]  /*d3a0*/  @P3 FADD.FTZ R180, R223, -R180 ;  /* 0x800000b4dfb43221 */ /* 0x000fc80000010000 */
[----:B------:R-:W-:Y:S02]  /*d3b0*/  @P3 FFMA.FTZ R5, R5, R180, R172 ;  /* 0x000000b405053223 */ /* 0x000fe400000100ac */
        /* <DEDUP_REMOVED lines=8> */
.L_x_6458:
        /* <DEDUP_REMOVED lines=13> */
.L_x_6442:
[----:B------:R-:W-:Y:S05]  /*d510*/  BSYNC.RECONVERGENT B1 ;  /* 0x0000000000017941 */ /* 0x000fea0003800200 */
.L_x_6428:
[----:B------:R-:W0:Y:S02]  /*d520*/  LDC.64 R180, c[0x0][0x380] ;  /* 0x0000e000ffb47b82 */ /* 0x000e240000000a00 */
[----:B0-----:R-:W-:-:S04]  /*d530*/  LEA R244, R180, R244, 0x2 ;  /* 0x000000f4b4f47211 */ /* 0x001fc800078e10ff */
[----:B------:R-:W-:-:S13]  /*d540*/  ISETP.GE.AND P1, PT, R244, R181, PT ;  /* 0x000000b5f400720c */ /* 0x000fda0003f26270 */
[----:B------:R-:W-:Y:S05]  /*d550*/  @!P1 BRA `(.L_x_6459) ;  /* 0xffffff38007c9947 */ /* 0x000fea000383ffff */
.L_x_6418:
[----:B------:R-:W-:Y:S05]  /*d560*/  BSYNC B0 ;  /* 0x0000000000007941 */ /* 0x000fea0003800000 */
.L_x_6417:
[----:B------:R-:W2:Y:S01]  /*d570*/  LDL.LU R180, [R1+0x24] ;  /* 0x0000240001b47983 */ /* 0x000ea20000300800 */
[----:B------:R-:W0:Y:S01]  /*d580*/  S2R R181, SR_TID.X ;  /* 0x0000000000b57919 */ /* 0x000e220000002100 */
[----:B-----5:R-:W1:Y:S01]  /*d590*/  S2R R5, SR_CgaCtaId ;  /* 0x0000000000057919 */ /* 0x020e620000008800 */
[----:B------:R-:W-:Y:S01]  /*d5a0*/  MOV R4, 0x400 ;  /* 0x0000040000047802 */ /* 0x000fe20000000f00 */
[----:B------:R-:W-:Y:S05]  /*d5b0*/  WARPSYNC.ALL ;  /* 0x0000000000007948 */ /* 0x000fea0003800000 */
[C---:B0-----:R-:W-:Y:S01]  /*d5c0*/  SHF.L.U32 R2, R181.reuse, 0x7, RZ ;  /* 0x00000007b5027819 */ /* 0x041fe200000006ff */
[----:B------:R-:W0:Y:S01]  /*d5d0*/  LDCU.128 UR16, c[0x0][0x440] ;  /* 0x00008800ff1077ac */ /* 0x000e220008000c00 */
[----:B------:R-:W-:-:S02]  /*d5e0*/  SHF.L.U32 R0, R181, 0x5, RZ ;  /* 0x00000005b5007819 */ /* 0x000fc400000006ff */
[----:B------:R-:W-:Y:S02]  /*d5f0*/  LOP3.LUT R3, R2, 0x3000, RZ, 0xc0, !PT ;  /* 0x0000300002037812 */ /* 0x000fe400078ec0ff */
[----:B-1----:R-:W-:Y:S02]  /*d600*/  LEA R5, R5, R4, 0x18 ;  /* 0x0000000405057211 */ /* 0x002fe400078ec0ff */
        /* <DEDUP_REMOVED lines=10> */
[----:B------:R-:W-:Y:S01]  /*d6b0*/  LEA R8, R181, R5, 0x2 ;  /* 0x00000005b5087211 */ /* 0x000fe200078e10ff */
[----:B------:R-:W-:Y:S06]  /*d6c0*/  BAR.SYNC.DEFER_BLOCKING 0x0 ;  /* 0x0000000000007b1d */ /* 0x000fec0000010000 */
[----:B------:R-:W-:Y:S04]  /*d6d0*/  LDS R2, [R8] ;  /* 0x0000000008027984 */ /* 0x000fe80000000800 */
        /* <DEDUP_REMOVED lines=82> */
[----:B------:R-:W-:Y:S08]  /*dc00*/  BAR.SYNC.DEFER_BLOCKING 0x0 ;  /* 0x0000000000007b1d */ /* 0x000ff00000010000 */
[----:B------:R-:W2:Y:S01]  /*dc10*/  S2UR UR4, SR_CTAID.X ;  /* 0x00000000000479c3 */ /* 0x000ea20000002500 */
[----:B------:R-:W3:Y:S04]  /*dc20*/  LDS R6, [R8] ;  /* 0x0000000008067984 */ /* 0x000ee80000000800 */
[----:B------:R-:W4:Y:S04]  /*dc30*/  LDS R67, [R8+0x1000] ;  /* 0x0010000008437984 */ /* 0x000f280000000800 */
[----:B------:R-:W4:Y:S01]  /*dc40*/  LDS R69, [R8+0x2000] ;  /* 0x0020000008457984 */ /* 0x000f220000000800 */
[----:B--2---:R-:W-:Y:S01]  /*dc50*/  IMAD R73, R180, UR4, RZ ;  /* 0x00000004b4497c24 */ /* 0x004fe2000f8e02ff */
[----:B------:R-:W2:Y:S02]  /*dc60*/  LDCU.64 UR4, c[0x0][0x460] ;  /* 0x00008c00ff0477ac */ /* 0x000ea40008000a00 */
[----:B------:R-:W2:Y:S02]  /*dc70*/  LDS R71, [R8+0x3000] ;  /* 0x0030000008477984 */ /* 0x000ea40000000800 */
[----:B------:R-:W-:-:S04]  /*dc80*/  IADD3 R73, P0, PT, R73, R181, RZ ;  /* 0x000000b549497210 */ /* 0x000fc80007f1e0ff */
[----:B------:R-:W-:Y:S02]  /*dc90*/  IADD3.X R72, PT, PT, RZ, RZ, RZ, P0, !PT ;  /* 0x000000ffff487210 */ /* 0x000fe400007fe4ff */
[C---:B-1----:R-:W-:Y:S02]  /*dca0*/  SHF.L.U32 R0, R73.reuse, 0x2, RZ ;  /* 0x0000000249007819 */ /* 0x042fe400000006ff */
[----:B------:R-:W-:Y:S02]  /*dcb0*/  SHF.L.U64.HI R72, R73, 0x2, R72 ;  /* 0x0000000249487819 */ /* 0x000fe40000010248 */
[C---:B0-----:R-:W-:Y:S02]  /*dcc0*/  IADD3 R75, P0, PT, R0.reuse, UR18, RZ ;  /* 0x00000012004b7c10 */ /* 0x041fe4000ff1e0ff */
[----:B------:R-:W-:Y:S02]  /*dcd0*/  LOP3.LUT R70, R181, 0x7f, RZ, 0x3c, !PT ;  /* 0x0000007fb5467812 */ /* 0x000fe400078e3cff */
[----:B------:R-:W-:-:S02]  /*dce0*/  IADD3 R73, P1, PT, R0, UR16, RZ ;  /* 0x0000001000497c10 */ /* 0x000fc4000ff3e0ff */
[----:B------:R-:W-:Y:S02]  /*dcf0*/  IADD3.X R76, PT, PT, R72, UR19, RZ, P0, !PT ;  /* 0x00000013484c7c10 */ /* 0x000fe400087fe4ff */
[----:B------:R-:W-:Y:S01]  /*dd00*/  IADD3 R70, PT, PT, R70, R180, RZ ;  /* 0x000000b446467210 */ /* 0x000fe20007ffe0ff */
[----:B---3--:R-:W-:-:S04]  /*dd10*/  FADD.FTZ R6, RZ, R6 ;  /* 0x00000006ff067221 */ /* 0x008fc80000010000 */
[----:B----4-:R-:W-:Y:S01]  /*dd20*/  FADD.FTZ R6, R6, R67 ;  /* 0x0000004306067221 */ /* 0x010fe20000010000 */
[----:B--2---:R-:W-:Y:S02]  /*dd30*/  IADD3 R67, P0, PT, R0, UR4, RZ ;  /* 0x0000000400437c10 */ /* 0x004fe4000ff1e0ff */
[C---:B------:R-:W-:Y:S02]  /*dd40*/  IADD3.X R74, PT, PT, R72.reuse, UR17, RZ, P1, !PT ;  /* 0x00000011484a7c10 */ /* 0x040fe40008ffe4ff */
[----:B------:R-:W-:Y:S02]  /*dd50*/  IADD3.X R72, PT, PT, R72, UR5, RZ, P0, !PT ;  /* 0x0000000548487c10 */ /* 0x000fe400087fe4ff */
[----:B------:R-:W-:Y:S01]  /*dd60*/  ISETP.GE.U32.AND P0, PT, R70, 0x80, PT ;  /* 0x000000804600780c */ /* 0x000fe20003f06070 */
[----:B------:R-:W-:Y:S01]  /*dd70*/  FADD.FTZ R2, RZ, R2 ;  /* 0x00000002ff027221 */ /* 0x000fe20000010000 */
[----:B------:R-:W-:-:S03]  /*dd80*/  FADD.FTZ R4, RZ, R4 ;  /* 0x00000004ff047221 */ /* 0x000fc60000010000 */
[----:B------:R-:W-:Y:S01]  /*dd90*/  FADD.FTZ R2, R2, R3 ;  /* 0x0000000302027221 */ /* 0x000fe20000010000 */
[----:B------:R-:W-:Y:S01]  /*dda0*/  FADD.FTZ R4, R4, R29 ;  /* 0x0000001d04047221 */ /* 0x000fe20000010000 */
[----:B------:R-:W-:Y:S01]  /*ddb0*/  FADD.FTZ R6, R6, R69 ;  /* 0x0000004506067221 */ /* 0x000fe20000010000 */
[----:B------:R-:W-:Y:S01]  /*ddc0*/  BSSY.RECONVERGENT B0, `(.L_x_6460) ;  /* 0x0000018000007945 */ /* 0x000fe20003800200 */
[----:B------:R-:W-:Y:S01]  /*ddd0*/  FADD.FTZ R2, R2, R5 ;  /* 0x0000000502027221 */ /* 0x000fe20000010000 */
[----:B------:R-:W-:Y:S01]  /*dde0*/  FADD.FTZ R4, R4, R51 ;  /* 0x0000003304047221 */ /* 0x000fe20000010000 */
[----:B------:R-:W-:Y:S01]  /*ddf0*/  FADD.FTZ R71, R6, R71 ;  /* 0x0000004706477221 */ /* 0x000fe20000010000 */
[----:B------:R-:W-:Y:S01]  /*de00*/  ISETP.GE.U32.AND P6, PT, R70, 0x100, PT ;  /* 0x000001004600780c */ /* 0x000fe20003fc6070 */
[----:B------:R-:W-:Y:S01]  /*de10*/  FADD.FTZ R29, R2, R7 ;  /* 0x00000007021d7221 */ /* 0x000fe20000010000 */
[----:B------:R-:W-:Y:S01]  /*de20*/  FADD.FTZ R59, R4, R59 ;  /* 0x0000003b043b7221 */ /* 0x000fe20000010000 */
[----:B------:R-:W-:Y:S01]  /*de30*/  ISETP.GE.U32.AND P5, PT, R70, 0x180, PT ;  /* 0x000001804600780c */ /* 0x000fe20003fa6070 */
[----:B------:R-:W-:-:S12]  /*de40*/  @!P0 BRA `(.L_x_6461) ;  /* 0x00000000003c8947 */ /* 0x000fd80003800000 */
        /* <DEDUP_REMOVED lines=15> */
.L_x_6461:
[----:B------:R-:W-:Y:S05]  /*df40*/  BSYNC.RECONVERGENT B0 ;  /* 0x0000000000007941 */ /* 0x000fea0003800200 */
.L_x_6460:
        /* <DEDUP_REMOVED lines=129> */
.L_x_6463:
[----:B------:R-:W-:Y:S05]  /*e760*/  BSYNC.RECONVERGENT B0 ;  /* 0x0000000000007941 */ /* 0x000fea0003800200 */
.L_x_6462:
        /* <DEDUP_REMOVED lines=18> */
.L_x_6465:
[----:B------:R-:W-:Y:S05]  /*e890*/  BSYNC.RECONVERGENT B0 ;  /* 0x0000000000007941 */ /* 0x000fea0003800200 */
.L_x_6464:
        /* <DEDUP_REMOVED lines=18> */
.L_x_6467:
[----:B------:R-:W-:Y:S05]  /*e9c0*/  BSYNC.RECONVERGENT B0 ;  /* 0x0000000000007941 */ /* 0x000fea0003800200 */
.L_x_6466:
        /* <DEDUP_REMOVED lines=18> */
.L_x_6469:
[----:B------:R-:W-:Y:S05]  /*eaf0*/  BSYNC.RECONVERGENT B0 ;  /* 0x0000000000007941 */ /* 0x000fea0003800200 */
.L_x_6468:
        /* <DEDUP_REMOVED lines=18> */
.L_x_6471:
[----:B------:R-:W-:Y:S05]  /*ec20*/  BSYNC.RECONVERGENT B0 ;  /* 0x0000000000007941 */ /* 0x000fea0003800200 */
.L_x_6470:
        /* <DEDUP_REMOVED lines=18> */
.L_x_6473:
[----:B------:R-:W-:Y:S05]  /*ed50*/  BSYNC.RECONVERGENT B0 ;  /* 0x0000000000007941 */ /* 0x000fea0003800200 */
.L_x_6472:
        /* <DEDUP_REMOVED lines=11> */
.L_x_6427:
        /* <DEDUP_REMOVED lines=8> */
.L_x_6475:
[----:B------:R-:W-:Y:S05]  /*ee90*/  BSYNC B1 ;  /* 0x0000000000017941 */ /* 0x000fea0003800000 */
.L_x_6474:
        /* <DEDUP_REMOVED lines=9> */
.L_x_6476:
        /* <DEDUP_REMOVED lines=8> */
.L_x_6477:
[----:B------:R-:W-:Y:S02]  /*efb0*/  MOV R183, R185 ;  /* 0x000000b900b77202 */ /* 0x000fe40000000f00 */
[----:B------:R-:W-:-:S05]  /*efc0*/  MOV R180, R186 ;  /* 0x000000ba00b47202 */ /* 0x000fca0000000f00 */
[----:B------:R-:W-:Y:S01]  /*efd0*/  FADD.FTZ R184, R184, R180 ;  /* 0x000000b4b8b87221 */ /* 0x000fe20000010000 */
[----:B------:R-:W-:-:S07]  /*efe0*/  MOV R180, 0xffffffff ;  /* 0xffffffff00b47802 */ /* 0x000fce0000000f00 */
[----:B------:R-:W-:Y:S05]  /*eff0*/  WARPSYNC.COLLECTIVE R180, `(.L_x_6478) ;  /* 0x00000000b4087348 */ /* 0x000fea0003c00000 */
[----:B------:R0:W1:Y:S02]  /*f000*/  SHFL.BFLY P6, R186, R183, R182, R181 ;  /* 0x0c0000b6b7ba7389 */ /* 0x00006400000c00b5 */
[----:B01----:R-:W-:Y:S05]  /*f010*/  ENDCOLLECTIVE ;  /* 0x000000000000791b */ /* 0x003fea0003800000 */
.L_x_6478:
        /* <DEDUP_REMOVED lines=8> */
.L_x_6479:
[----:B------:R-:W-:Y:S02]  /*f0a0*/  MOV R183, R185 ;  /* 0x000000b900b77202 */ /* 0x000fe40000000f00 */
[----:B------:R-:W-:-:S05]  /*f0b0*/  MOV R180, R186 ;  /* 0x000000ba00b47202 */ /* 0x000fca0000000f00 */
[----:B------:R-:W-:Y:S01]  /*f0c0*/  FADD.FTZ R184, R184, R180 ;  /* 0x000000b4b8b87221 */ /* 0x000fe20000010000 */
[----:B------:R-:W-:-:S07]  /*f0d0*/  MOV R180, 0xffffffff ;  /* 0xffffffff00b47802 */ /* 0x000fce0000000f00 */
[----:B------:R-:W-:Y:S05]  /*f0e0*/  WARPSYNC.COLLECTIVE R180, `(.L_x_6480) ;  /* 0x00000000b4087348 */ /* 0x000fea0003c00000 */
[----:B------:R0:W1:Y:S02]  /*f0f0*/  SHFL.BFLY P6, R186, R183, R182, R181 ;  /* 0x0c0000b6b7ba7389 */ /* 0x00006400000c00b5 */
[----:B01----:R-:W-:Y:S05]  /*f100*/  ENDCOLLECTIVE ;  /* 0x000000000000791b */ /* 0x003fea0003800000 */
.L_x_6480:
        /* <DEDUP_REMOVED lines=8> */
.L_x_6481:
[----:B------:R-:W-:Y:S02]  /*f190*/  MOV R183, R185 ;  /* 0x000000b900b77202 */ /* 0x000fe40000000f00 */
[----:B------:R-:W-:-:S05]  /*f1a0*/  MOV R180, R186 ;  /* 0x000000ba00b47202 */ /* 0x000fca0000000f00 */
[----:B------:R-:W-:Y:S01]  /*f1b0*/  FADD.FTZ R184, R184, R180 ;  /* 0x000000b4b8b87221 */ /* 0x000fe20000010000 */
[----:B------:R-:W-:-:S07]  /*f1c0*/  MOV R180, 0xffffffff ;  /* 0xffffffff00b47802 */ /* 0x000fce0000000f00 */
[----:B------:R-:W-:Y:S05]  /*f1d0*/  WARPSYNC.COLLECTIVE R180, `(.L_x_6482) ;  /* 0x00000000b4087348 */ /* 0x000fea0003c00000 */
[----:B------:R0:W1:Y:S02]  /*f1e0*/  SHFL.BFLY P6, R186, R183, R182, R181 ;  /* 0x0c0000b6b7ba7389 */ /* 0x00006400000c00b5 */
[----:B01----:R-:W-:Y:S05]  /*f1f0*/  ENDCOLLECTIVE ;  /* 0x000000000000791b */ /* 0x003fea0003800000 */
.L_x_6482:
        /* <DEDUP_REMOVED lines=8> */
.L_x_6483:
[----:B------:R-:W-:Y:S02]  /*f280*/  MOV R183, R185 ;  /* 0x000000b900b77202 */ /* 0x000fe40000000f00 */
[----:B------:R-:W-:-:S07]  /*f290*/  MOV R187, R186 ;  /* 0x000000ba00bb7202 */ /* 0x000fce0000000f00 */
[----:B------:R-:W-:Y:S05]  /*f2a0*/  WARPSYNC.COLLECTIVE R180, `(.L_x_6484) ;  /* 0x00000000b4087348 */ /* 0x000fea0003c00000 */
[----:B------:R0:W1:Y:S02]  /*f2b0*/  SHFL.BFLY P6, R186, R183, R182, R181 ;  /* 0x0c0000b6b7ba7389 */ /* 0x00006400000c00b5 */
[----:B01----:R-:W-:Y:S05]  /*f2c0*/  ENDCOLLECTIVE ;  /* 0x000000000000791b */ /* 0x003fea0003800000 */
.L_x_6484:
[----:B------:R-:W-:Y:S01]  /*f2d0*/  MOV R180, R186 ;  /* 0x000000ba00b47202 */ /* 0x000fe20000000f00 */
[----:B------:R-:W-:Y:S06]  /*f2e0*/  BRA `(.L_x_6485) ;  /* 0xffffff38005c7947 */ /* 0x000fec000383ffff */
.L_x_6486:
        /* <DEDUP_REMOVED lines=9> */
.L_x_20020:


//--------------------- .text._ZN10layer_norm13ln_bwd_kernelINS_13Kernel_traitsI13__nv_bfloat16S2_fS2_fjLj1024ELj1ELj4ELj1ELj16ENS_18Kernel_traits_baseILj1024ES2_S2_fS2_fjLj128EEEEELb1ELb1ELb0ELb1EEEvNS_9BwdParamsE --------------------------
	.section	.text._ZN10layer_norm13ln_bwd_kernelINS_13Kernel_traitsI13__nv_bfloat16S2_fS2_fjLj1024ELj1ELj4ELj1ELj16ENS_18Kernel_traits_baseILj1024ES2_S2_fS2_fjLj128EEEEELb1ELb1ELb0ELb1EEEvNS_9BwdParamsE,"ax",@progbits
	.align	128
        .global         _ZN10layer_norm13ln_bwd_kernelINS_13Kernel_traitsI13__nv_bfloat16S2_fS2_fjLj1024ELj1ELj4ELj1ELj16ENS_18Kernel_traits_baseILj1024ES2_S2_fS2_fjLj128EEEEELb1ELb1ELb0ELb1EEEvNS_9BwdParamsE
        .type           _ZN10layer_norm13ln_bwd_kernelINS_13Kernel_traitsI13__nv_bfloat16S2_fS2_fjLj1024ELj1ELj4ELj1ELj16ENS_18Kernel_traits_baseILj1024ES2_S2_fS2_fjLj128EEEEELb1ELb1ELb0ELb1EEEvNS_9BwdParamsE,@function
        .size           _ZN10layer_norm13ln_bwd_kernelINS_13Kernel_traitsI13__nv_bfloat16S2_fS2_fjLj1024ELj1ELj4ELj1ELj16ENS_18Kernel_traits_baseILj1024ES2_S2_fS2_fjLj128EEEEELb1ELb1ELb0ELb1EEEvNS_9BwdParamsE,(.L_x_20021 - _ZN10layer_norm13ln_bwd_kernelINS_13Kernel_traitsI13__nv_bfloat16S2_fS2_fjLj1024ELj1ELj4ELj1ELj16ENS_18Kernel_traits_baseILj1024ES2_S2_fS2_fjLj128EEEEELb1ELb1ELb0ELb1EEEvNS_9BwdParamsE)
        .other          _ZN10layer_norm13ln_bwd_kernelINS_13Kernel_traitsI13__nv_bfloat16S2_fS2_fjLj1024ELj1ELj4ELj1ELj16ENS_18Kernel_traits_baseILj1024ES2_S2_fS2_fjLj128EEEEELb1ELb1ELb0ELb1EEEvNS_9BwdParamsE,@"STO_CUDA_ENTRY STV_DEFAULT"
_ZN10layer_norm13ln_bwd_kernelINS_13Kernel_traitsI13__nv_bfloat16S2_fS2_fjLj1024ELj1ELj4ELj1ELj16ENS_18Kernel_traits_baseILj1024ES2_S2_fS2_fjLj128EEEEELb1ELb1ELb0ELb1EEEvNS_9BwdParamsE:
.text._ZN10layer_norm13ln_bwd_kernelINS_13Kernel_traitsI13__nv_bfloat16S2_fS2_fjLj1024ELj1ELj4ELj1ELj16ENS_18Kernel_traits_baseILj1024ES2_S2_fS2_fjLj128EEEEELb1ELb1ELb0ELb1EEEvNS_9BwdParamsE:
        /* <DEDUP_REMOVED lines=29> */
[----:B------:R-:W2:Y:S01]  /*01d0*/  LDCU.U8 UR8, c[0x0][0x410] ;  /* 0x00008200ff0877ac */ /* 0x000ea20008000000 */
[----:B------:R-:W-:-:S02]  /*01e0*/  CS2R R80, SRZ ;  /* 0x0000000000507805 */ /* 0x000fc4000001ff00 */
[----:B------:R-:W-:Y:S02]  /*01f0*/  CS2R R86, SRZ ;  /* 0x0000000000567805 */ /* 0x000fe4000001ff00 */
[----:B------:R-:W-:Y:S02]  /*0200*/  CS2R R84, SRZ ;  /* 0x0000000000547805 */ /* 0x000fe4000001ff00 */
[----:B-1----:R-:W-:Y:S01]  /*0210*/  SHF.R.U32.HI R0, RZ, 0x5, R32 ;  /* 0x00000005ff007819 */ /* 0x002fe20000011620 */
[----:B------:R-:W1:Y:S01]  /*0220*/  LDCU UR12, c[0x0][0x400] ;  /* 0x00008000ff0c77ac */ /* 0x000e620008000800 */
[----:B------:R-:W-:Y:S02]  /*0230*/  CS2R R90, SRZ ;  /* 0x00000000005a7805 */ /* 0x000fe4000001ff00 */
[----:B------:R-:W-:Y:S02]  /*0240*/  CS2R R88, SRZ ;  /* 0x0000000000587805 */ /* 0x000fe4000001ff00 */
[----:B------:R-:W-:Y:S01]  /*0250*/  LOP3.LUT R173, R0, UR4, RZ, 0xfc, !PT ;  /* 0x0000000400ad7c12 */ /* 0x000fe2000f8efcff */
[----:B------:R-:W0:Y:S01]  /*0260*/  LDCU.64 UR14, c[0x0][0x478] ;  /* 0x00008f00ff0e77ac */ /* 0x000e220008000a00 */
[----:B------:R-:W-:-:S02]  /*0270*/  CS2R R78, SRZ ;  /* 0x00000000004e7805 */ /* 0x000fc4000001ff00 */
[----:B------:R-:W-:Y:S02]  /*0280*/  CS2R R76, SRZ ;  /* 0x00000000004c7805 */ /* 0x000fe4000001ff00 */
[----:B---3--:R-:W-:Y:S01]  /*0290*/  ISETP.GE.AND P0, PT, R173, UR5, PT ;  /* 0x00000005ad007c0c */ /* 0x008fe2000bf06270 */
[----:B------:R-:W3:Y:S01]  /*02a0*/  LDCU.64 UR10, c[0x0][0x438] ;  /* 0x00008700ff0a77ac */ /* 0x000ee20008000a00 */
        /* <DEDUP_REMOVED lines=24> */
[----:B01234-:R-:W-:Y:S06]  /*0430*/  @P0 BRA `(.L_x_6488) ;  /* 0x000000a800680947 */ /* 0x01ffec0003800000 */
        /* <DEDUP_REMOVED lines=9> */
[----:B------:R-:W5:Y:S04]  /*04d0*/  LDG.E.128 R40, desc[UR6][R4.64] ;  /* 0x0000000604287981 */ /* 0x000f68000c1e1d00 */
[----:B------:R-:W5:Y:S04]  /*04e0*/  LDG.E.128 R8, desc[UR6][R2.64+0x600] ;  /* 0x0006000602087981 */ /* 0x000f68000c1e1d00 */
[----:B------:R-:W5:Y:S04]  /*04f0*/  LDG.E.128 R52, desc[UR6][R4.64+0x600] ;  /* 0x0006000604347981 */ /* 0x000f68000c1e1d00 */
[----:B------:R-:W5:Y:S04]  /*0500*/  LDG.E.128 R48, desc[UR6][R4.64+0x400] ;  /* 0x0004000604307981 */ /* 0x000f68000c1e1d00 */
[----:B------:R0:W5:Y:S01]  /*0510*/  LDG.E.128 R44, desc[UR6][R4.64+0x200] ;  /* 0x00020006042c7981 */ /* 0x000162000c1e1d00 */
[----:B-1----:R-:W-:Y:S01]  /*0520*/  ISETP.NE.U32.AND P0, PT, RZ, UR4, PT ;  /* 0x00000004ff007c0c */ /* 0x002fe2000bf05070 */
[----:B------:R-:W-:Y:S01]  /*0530*/  HFMA2 R185, -RZ, RZ, 0, 0 ;  /* 0x00000000ffb97431 */ /* 0x000fe200000001ff */
[----:B------:R-:W-:Y:S01]  /*0540*/  BSSY B1, `(.L_x_6489) ;  /* 0x0000a2e000017945 */ /* 0x000fe20003800000 */
[----:B------:R-:W-:-:S02]  /*0550*/  HFMA2 R202, -RZ, RZ, 0, 0 ;  /* 0x00000000ffca7431 */ /* 0x000fc400000001ff */
[----:B------:R-:W-:Y:S01]  /*0560*/  HFMA2 R244, -RZ, RZ, 0, 0 ;  /* 0x00000000fff47431 */ /* 0x000fe200000001ff */
[----:B------:R-:W-:Y:S02]  /*0570*/  ISETP.NE.AND.EX P0, PT, RZ, UR5, PT, P0 ;  /* 0x00000005ff007c0c */ /* 0x000fe4000bf05300 */
        /* <DEDUP_REMOVED lines=47> */
[----:B----4-:R-:W-:Y:S02]  /*0870*/  SHF.L.U32 R3, R16, 0x10, RZ ;  /* 0x0000001010037819 */ /* 0x010fe400000006ff */
[----:B0-----:R-:W-:-:S03]  /*0880*/  SHF.L.U32 R2, R17, 0x10, RZ ;  /* 0x0000001011027819 */ /* 0x001fc600000006ff */
[----:B------:R0:W-:Y:S04]  /*0890*/  STL [R1+0x3c], R3 ;  /* 0x00003c0301007387 */ /* 0x0001e80000100800 */
[----:B------:R1:W-:Y:S01]  /*08a0*/  STL [R1+0x34], R2 ;  /* 0x0000340201007387 */ /* 0x0003e20000100800 */
[----:B0-----:R-:W-:Y:S02]  /*08b0*/  SHF.L.U32 R3, R18, 0x10, RZ ;  /* 0x0000001012037819 */ /* 0x001fe400000006ff */
[----:B-1----:R-:W-:-:S03]  /*08c0*/  SHF.L.U32 R2, R19, 0x10, RZ ;  /* 0x0000001013027819 */ /* 0x002fc600000006ff */
[----:B------:R2:W-:Y:S04]  /*08d0*/  STL [R1+0x2c], R3 ;  /* 0x00002c0301007387 */ /* 0x0005e80000100800 */
[----:B------:R0:W-:Y:S01]  /*08e0*/  STL [R1+0x24], R2 ;  /* 0x0000240201007387 */ /* 0x0001e20000100800 */
[----:B------:R-:W-:Y:S02]  /*08f0*/  PRMT R0, R20, 0x7632, R0 ;  /* 0x0000763214007816 */ /* 0x000fe40000000000 */
[----:B--2---:R-:W-:Y:S02]  /*0900*/  SHF.L.U32 R3, R12, 0x10, RZ ;  /* 0x000000100c037819 */ /* 0x004fe400000006ff */
[----:B0-----:R-:W-:-:S03]  /*0910*/  SHF.L.U32 R2, R13, 0x10, RZ ;  /* 0x000000100d027819 */ /* 0x001fc600000006ff */
[----:B------:R0:W-:Y:S01]  /*0920*/  STL [R1+0x1c], R3 ;  /* 0x00001c0301007387 */ /* 0x0001e20000100800 */
[----:B------:R-:W-:Y:S02]  /*0930*/  PRMT R56, R21, 0x7632, R56 ;  /* 0x0000763215387816 */ /* 0x000fe40000000038 */
[----:B------:R-:W-:Y:S01]  /*0940*/  PRMT R57, R22, 0x7632, R57 ;  /* 0x0000763216397816 */ /* 0x000fe20000000039 */
[----:B------:R1:W-:Y:S01]  /*0950*/  STL [R1+0x14], R2 ;  /* 0x0000140201007387 */ /* 0x0003e20000100800 */
[----:B-----5:R-:W-:Y:S02]  /*0960*/  PRMT R67, R41, 0x7632, R67 ;  /* 0x0000763229437816 */ /* 0x020fe40000000043 */
[----:B------:R-:W-:Y:S02]  /*0970*/  SHF.L.U32 R67, R0, 0x10, RZ ;  /* 0x0000001000437819 */ /* 0x000fe400000006ff */
[----:B0-----:R-:W-:Y:S02]  /*0980*/  SHF.L.U32 R3, R14, 0x10, RZ ;  /* 0x000000100e037819 */ /* 0x001fe400000006ff */
[----:B------:R-:W-:-:S02]  /*0990*/  SHF.L.U32 R56, R56, 0x10, RZ ;  /* 0x0000001038387819 */ /* 0x000fc400000006ff */
[----:B-1----:R-:W-:Y:S01]  /*09a0*/  SHF.L.U32 R2, R15, 0x10, RZ ;  /* 0x000000100f027819 */ /* 0x002fe200000006ff */
[----:B------:R-:W-:Y:S01]  /*09b0*/  STL [R1+0xc], R3 ;  /* 0x00000c0301007387 */ /* 0x000fe20000100800 */
[----:B------:R-:W-:Y:S02]  /*09c0*/  PRMT R58, R23, 0x7632, R58 ;  /* 0x00007632173a7816 */ /* 0x000fe4000000003a */
[----:B------:R-:W-:Y:S01]  /*09d0*/  SHF.L.U32 R0, R57, 0x10, RZ ;  /* 0x0000001039007819 */ /* 0x000fe200000006ff */
[----:B------:R-:W-:Y:S01]  /*09e0*/  STL [R1+0x4], R2 ;  /* 0x0000040201007387 */ /* 0x000fe20000100800 */
[----:B------:R-:W-:Y:S02]  /*09f0*/  PRMT R59, R16, 0x7632, R59 ;  /* 0x00007632103b7816 */ /* 0x000fe4000000003b */
[----:B------:R-:W-:Y:S01]  /*0a00*/  PRMT R60, R17, 0x7632, R60 ;  /* 0x00007632113c7816 */ /* 0x000fe2000000003c */
[----:B------:R-:W-:Y:S01]  /*0a10*/  STL [R1+0x58], R67 ;  /* 0x0000584301007387 */ /* 0x000fe20000100800 */
[----:B------:R-:W-:-:S03]  /*0a20*/  SHF.L.U32 R57, R58, 0x10, RZ ;  /* 0x000000103a397819 */ /* 0x000fc600000006ff */
[----:B------:R0:W-:Y:S01]  /*0a30*/  STL [R1+0x50], R56 ;  /* 0x0000503801007387 */ /* 0x0001e20000100800 */
[----:B------:R-:W-:-:S03]  /*0a40*/  PRMT R61, R18, 0x7632, R61 ;  /* 0x00007632123d7816 */ /* 0x000fc6000000003d */
[----:B------:R1:W-:Y:S01]  /*0a50*/  STL [R1+0x48], R0 ;  /* 0x0000480001007387 */ /* 0x0003e20000100800 */
[----:B------:R-:W-:Y:S02]  /*0a60*/  PRMT R62, R19, 0x7632, R62 ;  /* 0x00007632133e7816 */ /* 0x000fe4000000003e */
[----:B------:R-:W-:Y:S02]  /*0a70*/  PRMT R63, R12, 0x7632, R63 ;  /* 0x000076320c3f7816 */ /* 0x000fe4000000003f */
[----:B0-----:R-:W-:Y:S01]  /*0a80*/  SHF.L.U32 R56, R59, 0x10, RZ ;  /* 0x000000103b387819 */ /* 0x001fe200000006ff */
[----:B------:R0:W-:Y:S01]  /*0a90*/  STL [R1+0x40], R57 ;  /* 0x0000403901007387 */ /* 0x0001e20000100800 */
[----:B-1----:R-:W-:-:S03]  /*0aa0*/  SHF.L.U32 R0, R60, 0x10, RZ ;  /* 0x000000103c007819 */ /* 0x002fc600000006ff */
[----:B------:R1:W-:Y:S01]  /*0ab0*/  STL [R1+0x38], R56 ;  /* 0x0000383801007387 */ /* 0x0003e20000100800 */
[----:B------:R-:W-:-:S03]  /*0ac0*/  PRMT R64, R13, 0x7632, R64 ;  /* 0x000076320d407816 */ /* 0x000fc60000000040 */
[----:B------:R2:W-:Y:S01]  /*0ad0*/  STL [R1+0x30], R0 ;  /* 0x0000300001007387 */ /* 0x0005e20000100800 */
[----:B0-----:R-:W-:Y:S02]  /*0ae0*/  SHF.L.U32 R57, R61, 0x10, RZ ;  /* 0x000000103d397819 */ /* 0x001fe400000006ff */
[----:B------:R-:W-:Y:S02]  /*0af0*/  PRMT R65, R14, 0x7632, R65 ;  /* 0x000076320e417816 */ /* 0x000fe40000000041 */
[----:B-1----:R-:W-:Y:S01]  /*0b00*/  SHF.L.U32 R56, R62, 0x10, RZ ;  /* 0x000000103e387819 */ /* 0x002fe200000006ff */
[----:B------:R0:W-:Y:S01]  /*0b10*/  STL [R1+0x28], R57 ;  /* 0x0000283901007387 */ /* 0x0001e20000100800 */
[----:B------:R-:W-:Y:S02]  /*0b20*/  PRMT R66, R15, 0x7632, R66 ;  /* 0x000076320f427816 */ /* 0x000fe40000000042 */
[----:B--2---:R-:W-:Y:S01]  /*0b30*/  SHF.L.U32 R0, R63, 0x10, RZ ;  /* 0x000000103f007819 */ /* 0x004fe200000006ff */
[----:B------:R1:W-:Y:S04]  /*0b40*/  STL [R1+0x20], R56 ;  /* 0x0000203801007387 */ /* 0x0003e80000100800 */
[----:B------:R2:W-:Y:S01]  /*0b50*/  STL [R1+0x18], R0 ;  /* 0x0000180001007387 */ /* 0x0005e20000100800 */
[----:B0-----:R-:W-:-:S02]  /*0b60*/  SHF.L.U32 R57, R64, 0x10, RZ ;  /* 0x0000001040397819 */ /* 0x001fc400000006ff */
[----:B-1----:R-:W-:-:S03]  /*0b70*/  SHF.L.U32 R56, R65, 0x10, RZ ;  /* 0x0000001041387819 */ /* 0x002fc600000006ff */
[----:B------:R0:W-:Y:S01]  /*0b80*/  STL [R1+0x10], R57 ;  /* 0x0000103901007387 */ /* 0x0001e20000100800 */
[----:B--2---:R-:W-:-:S03]  /*0b90*/  SHF.L.U32 R0, R66, 0x10, RZ ;  /* 0x0000001042007819 */ /* 0x004fc600000006ff */
[----:B------:R0:W-:Y:S04]  /*0ba0*/  STL [R1+0x8], R56 ;  /* 0x0000083801007387 */ /* 0x0001e80000100800 */
[----:B------:R0:W-:Y:S01]  /*0bb0*/  STL [R1], R0 ;  /* 0x0000000001007387 */ /* 0x0001e20000100800 */
[----:B------:R-:W-:Y:S02]  /*0bc0*/  PRMT R251, R8, 0x7632, R251 ;  /* 0x0000763208fb7816 */ /* 0x000fe400000000fb */
[----:B------:R-:W-:Y:S02]  /*0bd0*/  PRMT R249, R9, 0x7632, R249 ;  /* 0x0000763209f97816 */ /* 0x000fe400000000f9 */
[----:B------:R-:W-:Y:S02]  /*0be0*/  PRMT R247, R10, 0x7632, R247 ;  /* 0x000076320af77816 */ /* 0x000fe400000000f7 */
[----:B------:R-:W-:-:S02]  /*0bf0*/  PRMT R245, R11, 0x7632, R245 ;  /* 0x000076320bf57816 */ /* 0x000fc400000000f5 */
[----:B------:R-:W-:Y:S02]  /*0c00*/  CS2R R22, SRZ ;  /* 0x0000000000167805 */ /* 0x000fe4000001ff00 */
[----:B------:R-:W-:Y:S02]  /*0c10*/  SHF.L.U32 R252, R8, 0x10, RZ ;  /* 0x0000001008fc7819 */ /* 0x000fe400000006ff */
[----:B------:R-:W-:Y:S02]  /*0c20*/  CS2R R20, SRZ ;  /* 0x0000000000147805 */ /* 0x000fe4000001ff00 */
[----:B------:R-:W-:Y:S02]  /*0c30*/  SHF.L.U32 R250, R9, 0x10, RZ ;  /* 0x0000001009fa7819 */ /* 0x000fe400000006ff */
[----:B------:R-:W-:Y:S02]  /*0c40*/  CS2R R18, SRZ ;  /* 0x0000000000127805 */ /* 0x000fe4000001ff00 */
[----:B------:R-:W-:-:S02]  /*0c50*/  SHF.L.U32 R248, R10, 0x10, RZ ;  /* 0x000000100af87819 */ /* 0x000fc400000006ff */
[----:B------:R-:W-:Y:S02]  /*0c60*/  CS2R R16, SRZ ;  /* 0x0000000000107805 */ /* 0x000fe4000001ff00 */
[----:B------:R-:W-:Y:S02]  /*0c70*/  SHF.L.U32 R246, R11, 0x10, RZ ;  /* 0x000000100bf67819 */ /* 0x000fe400000006ff */
[----:B------:R-:W-:Y:S02]  /*0c80*/  CS2R R14, SRZ ;  /* 0x00000000000e7805 */ /* 0x000fe4000001ff00 */
[----:B------:R-:W-:Y:S02]  /*0c90*/  CS2R R12, SRZ ;  /* 0x00000000000c7805 */ /* 0x000fe4000001ff00 */
[----:B------:R-:W-:Y:S02]  /*0ca0*/  CS2R R10, SRZ ;  /* 0x00000000000a7805 */ /* 0x000fe4000001ff00 */
[----:B------:R-:W-:-:S02]  /*0cb0*/  CS2R R8, SRZ ;  /* 0x0000000000087805 */ /* 0x000fc4000001ff00 */
[----:B------:R-:W-:Y:S02]  /*0cc0*/  CS2R R2, SRZ ;  /* 0x0000000000027805 */ /* 0x000fe4000001ff00 */
        /* <DEDUP_REMOVED lines=13> */
[----:B------:R-:W-:Y:S02]  /*0da0*/  SHF.L.U32 R251, R251, 0x10, RZ ;  /* 0x00000010fbfb7819 */ /* 0x000fe400000006ff */
[----:B------:R-:W-:Y:S02]  /*0db0*/  SHF.L.U32 R249, R249, 0x10, RZ ;  /* 0x00000010f9f97819 */ /* 0x000fe400000006ff */
[----:B------:R-:W-:Y:S02]  /*0dc0*/  SHF.L.U32 R247, R247, 0x10, RZ ;  /* 0x00000010f7f77819 */ /* 0x000fe400000006ff */
[----:B0-----:R-:W-:-:S07]  /*0dd0*/  SHF.L.U32 R245, R245, 0x10, RZ ;  /* 0x00000010f5f57819 */ /* 0x001fce00000006ff */
.L_x_6509:
[----:B------:R-:W0:Y:S01]  /*0de0*/  S2R R100, SR_TID.X ;  /* 0x0000000000647919 */ /* 0x000e220000002100 */
[----:B------:R-:W1:Y:S01]  /*0df0*/  LDC.64 R140, c[0x0][0x428] ;  /* 0x00010a00ff8c7b82 */ /* 0x000e620000000a00 */
[----:B------:R-:W-:Y:S01]  /*0e00*/  IMAD R0, R173, UR9, RZ ;  /* 0x00000009ad007c24 */ /* 0x000fe2000f8e02ff */
[----:B------:R-:W2:Y:S04]  /*0e10*/  LDL R223, [R1+0x54] ;  /* 0x0000540001df7983 */ /* 0x000ea80000100800 */
[----:B------:R-:W-:Y:S01]  /*0e20*/  SHF.R.S32.HI R101, RZ, 0x1f, R0 ;  /* 0x0000001fff657819 */ /* 0x000fe20000011400 */
[----:B------:R-:W3:Y:S01]  /*0e30*/  LDL R222, [R1+0x44] ;  /* 0x0000440001de7983 */ /* 0x000ee20000100800 */
[----:B------:R-:W4:Y:S02]  /*0e40*/  LDC.64 R98, c[0x0][0x3c0] ;  /* 0x0000f000ff627b82 */ /* 0x000f240000000a00 */
[----:B------:R-:W-:-:S06]  /*0e50*/  LEA.HI R101, R101, R0, RZ, 0x3 ;  /* 0x0000000065657211 */ /* 0x000fcc00078f18ff */
[----:B------:R-:W1:Y:S08]  /*0e60*/  @P0 LDC.64 R96, c[0x0][0x3e0] ;  /* 0x0000f800ff600b82 */ /* 0x000e700000000a00 */
[----:B------:R-:W1:Y:S01]  /*0e70*/  LDC.64 R128, c[0x0][0x3a8] ;  /* 0x0000ea00ff807b82 */ /* 0x000e620000000a00 */
[----:B0-----:R-:W-:-:S07]  /*0e80*/  LOP3.LUT R180, R100, 0x1f, RZ, 0xc0, !PT ;  /* 0x0000001f64b47812 */ /* 0x001fce00078ec0ff */
[----:B------:R-:W0:Y:S01]  /*0e90*/  LDC.64 R152, c[0x0][0x3c8] ;  /* 0x0000f200ff987b82 */ /* 0x000e220000000a00 */
[----:B------:R-:W-:Y:S01]  /*0ea0*/  LEA.HI.SX32 R180, R101, R180, 0x1d ;  /* 0x000000b465b47211 */ /* 0x000fe200078feaff */
[----:B----4-:R-:W-:-:S04]  /*0eb0*/  IMAD.WIDE R98, R173, 0x4, R98 ;  /* 0x00000004ad627825 */ /* 0x010fc800078e0262 */
[C---:B-1----:R-:W-:Y:S01]  /*0ec0*/  IMAD.WIDE.U32 R100, R180.reuse, 0x10, R140 ;  /* 0x00000010b4647825 */ /* 0x042fe200078e008c */
[C---:B------:R-:W-:Y:S01]  /*0ed0*/  IADD3 R176, PT, PT, R180.reuse, 0x20, RZ ;  /* 0x00000020b4b07810 */ /* 0x040fe20007ffe0ff */
[----:B------:R-:W4:Y:S01]  /*0ee0*/  LDG.E R181, desc[UR6][R98.64] ;  /* 0x0000000662b57981 */ /* 0x000f22000c1e1900 */
[C---:B------:R-:W-:Y:S01]  /*0ef0*/  IADD3 R174, PT, PT, R180.reuse, 0x40, RZ ;  /* 0x00000040b4ae7810 */ /* 0x040fe20007ffe0ff */
[----:B------:R-:W1:Y:S01]  /*0f00*/  LDC.64 R204, c[0x0][0x3b0] ;  /* 0x0000ec00ffcc7b82 */ /* 0x000e620000000a00 */
[----:B------:R-:W-:Y:S01]  /*0f10*/  IADD3 R0, PT, PT, R180, 0x60, RZ ;  /* 0x00000060b4007810 */ /* 0x000fe20007ffe0ff */
[----:B------:R-:W2:Y:S01]  /*0f20*/  LDG.E.128 R100, desc[UR6][R100.64] ;  /* 0x0000000664647981 */ /* 0x000ea2000c1e1d00 */
[----:B------:R-:W-:-:S04]  /*0f30*/  @P0 IMAD.WIDE R96, R173, 0x2, R96 ;  /* 0x00000002ad600825 */ /* 0x000fc800078e0260 */
[--C-:B------:R-:W-:Y:S01]  /*0f40*/  IMAD.WIDE.U32 R104, R180, 0x20, R128.reuse ;  /* 0x00000020b4687825 */ /* 0x100fe200078e0080 */
[----:B------:R-:W3:Y:S03]  /*0f50*/  @P0 LDG.E.U16 R184, desc[UR6][R96.64] ;  /* 0x0000000660b80981 */ /* 0x000ee6000c1e1500 */
[----:B------:R-:W-:-:S04]  /*0f60*/  IMAD.WIDE.U32 R112, R176, 0x20, R128 ;  /* 0x00000020b0707825 */ /* 0x000fc800078e0080 */
[--C-:B------:R-:W-:Y:S01]  /*0f70*/  IMAD.WIDE.U32 R120, R174, 0x20, R128.reuse ;  /* 0x00000020ae787825 */ /* 0x100fe200078e0080 */
[----:B------:R-:W3:Y:S03]  /*0f80*/  LDG.E.128 R108, desc[UR6][R112.64] ;  /* 0x00000006706c7981 */ /* 0x000ee6000c1e1d00 */
[----:B------:R-:W-:Y:S01]  /*0f90*/  IMAD.WIDE.U32 R128, R0, 0x20, R128 ;  /* 0x0000002000807825 */ /* 0x000fe200078e0080 */
[----:B------:R-:W3:Y:S03]  /*0fa0*/  LDG.E.128 R96, desc[UR6][R104.64] ;  /* 0x0000000668607981 */ /* 0x000ee6000c1e1d00 */
[--C-:B------:R-:W-:Y:S01]  /*0fb0*/  IMAD.WIDE.U32 R132, R176, 0x10, R140.reuse ;  /* 0x00000010b0847825 */ /* 0x100fe200078e008c */
[----:B------:R-:W3:Y:S03]  /*0fc0*/  LDG.E.128 R124, desc[UR6][R128.64] ;  /* 0x00000006807c7981 */ /* 0x000ee6000c1e1d00 */
[--C-:B------:R-:W-:Y:S01]  /*0fd0*/  IMAD.WIDE.U32 R136, R174, 0x10, R140.reuse ;  /* 0x00000010ae887825 */ /* 0x100fe200078e008c */
[----:B------:R-:W3:Y:S03]  /*0fe0*/  LDG.E.128 R112, desc[UR6][R112.64+0x10] ;  /* 0x0000100670707981 */ /* 0x000ee6000c1e1d00 */
[----:B------:R-:W-:Y:S01]  /*0ff0*/  IMAD.WIDE.U32 R140, R0, 0x10, R140 ;  /* 0x00000010008c7825 */ /* 0x000fe200078e008c */
[----:B------:R-:W3:Y:S04]  /*1000*/  LDG.E.128 R104, desc[UR6][R104.64+0x10] ;  /* 0x0000100668687981 */ /* 0x000ee8000c1e1d00 */
[----:B------:R-:W3:Y:S04]  /*1010*/  LDG.E.128 R128, desc[UR6][R128.64+0x10] ;  /* 0x0000100680807981 */ /* 0x000ee8000c1e1d00 */
[----:B------:R-:W3:Y:S04]  /*1020*/  LDG.E.128 R140, desc[UR6][R140.64] ;  /* 0x000000068c8c7981 */ /* 0x000ee8000c1e1d00 */
[----:B------:R-:W3:Y:S01]  /*1030*/  LDG.E.128 R116, desc[UR6][R120.64] ;  /* 0x0000000678747981 */ /* 0x000ee2000c1e1d00 */
[----:B------:R-:W-:Y:S01]  /*1040*/  ISETP.NE.U32.AND P1, PT, RZ, UR10, PT ;  /* 0x0000000aff007c0c */ /* 0x000fe2000bf25070 */
[----:B0-----:R-:W-:Y:S01]  /*1050*/  IMAD.WIDE R152, R173, 0x4, R152 ;  /* 0x00000004ad987825 */ /* 0x001fe200078e0298 */
[----:B------:R-:W-:Y:S01]  /*1060*/  ISETP.NE.AND P2, PT, RZ, UR8, PT ;  /* 0x00000008ff007c0c */ /* 0x000fe2000bf45270 */
[----:B------:R-:W3:Y:S02]  /*1070*/  LDG.E.128 R132, desc[UR6][R132.64] ;  /* 0x0000000684847981 */ /* 0x000ee4000c1e1d00 */
[----:B-1----:R-:W-:-:S02]  /*1080*/  IMAD.WIDE.U32 R182, R180, 0x8, R204 ;  /* 0x00000008b4b67825 */ /* 0x002fc400078e00cc */
[----:B------:R-:W3:Y:S04]  /*1090*/  LDG.E.128 R136, desc[UR6][R136.64] ;  /* 0x0000000688887981 */ /* 0x000ee8000c1e1d00 */
[----:B------:R-:W3:Y:S01]  /*10a0*/  LDG.E.128 R120, desc[UR6][R120.64+0x10] ;  /* 0x0000100678787981 */ /* 0x000ee2000c1e1d00 */
[----:B------:R-:W-:-:S03]  /*10b0*/  ISETP.NE.AND.EX P1, PT, RZ, UR11, PT, P1 ;  /* 0x0000000bff007c0c */ /* 0x000fc6000bf25310 */
[----:B------:R0:W3:Y:S10]  /*10c0*/  LDG.E R177, desc[UR6][R152.64] ;  /* 0x0000000698b17981 */ /* 0x0000f4000c1e1900 */
[----:B0-----:R-:W0:Y:S08]  /*10d0*/  @P1 LDC.64 R152, c[0x0][0x438] ;  /* 0x00010e00ff981b82 */ /* 0x001e300000000a00 */
[----:B------:R-:W1:Y:S08]  /*10e0*/  @P1 LDC.64 R168, c[0x0][0x438] ;  /* 0x00010e00ffa81b82 */ /* 0x000e700000000a00 */
[----:B------:R-:W1:Y:S01]  /*10f0*/  @P1 LDC.64 R158, c[0x0][0x438] ;  /* 0x00010e00ff9e1b82 */ /* 0x000e620000000a00 */
[----:B0-----:R-:W-:-:S07]  /*1100*/  @P1 IMAD.WIDE.U32 R152, R180, 0x20, R152 ;  /* 0x00000020b4981825 */ /* 0x001fce00078e0098 */
[----:B------:R-:W0:Y:S01]  /*1110*/  @P1 LDC.64 R178, c[0x0][0x438] ;  /* 0x00010e00ffb21b82 */ /* 0x000e220000000a00 */
[----:B------:R-:W5:Y:S01]  /*1120*/  @P1 LDG.E.128 R56, desc[UR6][R152.64] ;  /* 0x0000000698381981 */ /* 0x000f62000c1e1d00 */
[----:B-1----:R-:W-:-:S03]  /*1130*/  @P1 IMAD.WIDE.U32 R168, R176, 0x20, R168 ;  /* 0x00000020b0a81825 */ /* 0x002fc600078e00a8 */
[----:B------:R1:W5:Y:S04]  /*1140*/  @P1 LDG.E.128 R60, desc[UR6][R152.64+0x10] ;  /* 0x00001006983c1981 */ /* 0x000368000c1e1d00 */
[----:B------:R-:W5:Y:S01]  /*1150*/  @P1 LDG.E.128 R64, desc[UR6][R168.64] ;  /* 0x00000006a8401981 */ /* 0x000f62000c1e1d00 */
[----:B------:R-:W-:-:S03]  /*1160*/  @P1 IMAD.WIDE.U32 R158, R174, 0x20, R158 ;  /* 0x00000020ae9e1825 */ /* 0x000fc600078e009e */
[----:B------:R1:W5:Y:S02]  /*1170*/  @P1 LDG.E.128 R68, desc[UR6][R168.64+0x10] ;  /* 0x00001006a8441981 */ /* 0x000364000c1e1d00 */
[--C-:B-1----:R-:W-:Y:S02]  /*1180*/  IMAD.WIDE.U32 R152, R0, 0x8, R204.reuse ;  /* 0x0000000800987825 */ /* 0x102fe400078e00cc */
[----:B------:R-:W5:Y:S04]  /*1190*/  @P1 LDG.E.128 R72, desc[UR6][R158.64] ;  /* 0x000000069e481981 */ /* 0x000f68000c1e1d00 */
[----:B------:R1:W5:Y:S01]  /*11a0*/  @P1 LDG.E.128 R76, desc[UR6][R158.64+0x10] ;  /* 0x000010069e4c1981 */ /* 0x000362000c1e1d00 */
[----:B------:R-:W-:Y:S01]  /*11b0*/  IMAD.WIDE.U32 R168, R176, 0x8, R204 ;  /* 0x00000008b0a87825 */ /* 0x000fe200078e00cc */
[----:B------:R-:W-:-:S02]  /*11c0*/  MOV R175, 0x3f800000 ;  /* 0x3f80000000af7802 */ /* 0x000fc40000000f00 */
[----:B------:R-:W5:Y:S01]  /*11d0*/  LDG.E.64 R152, desc[UR6][R152.64] ;  /* 0x0000000698987981 */ /* 0x000f62000c1e1b00 */
[----:B----4-:R-:W-:Y:S01]  /*11e0*/  FSEL R212, R181, RZ, !P2 ;  /* 0x000000ffb5d47208 */ /* 0x010fe20005000000 */
[----:B-1----:R-:W-:Y:S02]  /*11f0*/  IMAD.WIDE.U32 R158, R174, 0x8, R204 ;  /* 0x00000008ae9e7825 */ /* 0x002fe400078e00cc */
[----:B------:R-:W5:Y:S01]  /*1200*/  LDG.E.64 R168, desc[UR6][R168.64] ;  /* 0x00000006a8a87981 */ /* 0x000f62000c1e1b00 */
[C---:B--2---:R-:W-:Y:S02]  /*1210*/  PRMT R204, R102.reuse, 0x7632, R204 ;  /* 0x0000763266cc7816 */ /* 0x044fe400000000cc */
[----:B------:R-:W-:Y:S02]  /*1220*/  SHF.L.U32 R203, R102, 0x10, RZ ;  /* 0x0000001066cb7819 */ /* 0x000fe400000006ff */
[----:B------:R-:W-:Y:S01]  /*1230*/  SHF.L.U32 R227, R100, 0x10, RZ ;  /* 0x0000001064e37819 */ /* 0x000fe200000006ff */
[----:B------:R-:W2:Y:S01]  /*1240*/  LDL R102, [R1+0x5c] ;  /* 0x00005c0001667983 */ /* 0x000ea20000100800 */
[C---:B---3--:R-:W-:Y:S01]  /*1250*/  FADD.FTZ R211, -R212.reuse, R109 ;  /* 0x0000006dd4d37221 */ /* 0x048fe20000010100 */
        /* <DEDUP_REMOVED lines=8> */
[--C-:B------:R-:W-:Y:S01]  /*12e0*/  FADD.FTZ R112, -R212, R129.reuse ;  /* 0x00000081d4707221 */ /* 0x100fe20000010100 */
[----:B------:R-:W3:Y:S01]  /*12f0*/  LDL R124, [R1+0x4c] ;  /* 0x00004c00017c7983 */ /* 0x000ee20000100800 */
[----:B------:R-:W-:-:S02]  /*1300*/  PRMT R129, R141, 0x7632, R129 ;  /* 0x000076328d817816 */ /* 0x000fc40000000081 */
[----:B------:R-:W-:Y:S01]  /*1310*/  SHF.L.U32 R207, R101, 0x10, RZ ;  /* 0x0000001065cf7819 */ /* 0x000fe200000006ff */
[----:B------:R-:W-:Y:S01]  /*1320*/  FADD.FTZ R104, -R212, R104 ;  /* 0x00000068d4687221 */ /* 0x000fe20000010100 */
[----:B------:R-:W-:Y:S02]  /*1330*/  SHF.L.U32 R126, R141, 0x10, RZ ;  /* 0x000000108d7e7819 */ /* 0x000fe400000006ff */
[----:B------:R-:W-:Y:S01]  /*1340*/  PRMT R206, R101, 0x7632, R206 ;  /* 0x0000763265ce7816 */ /* 0x000fe200000000ce */
[----:B------:R-:W4:Y:S01]  /*1350*/  LDL R141, [R1+0x58] ;  /* 0x00005800018d7983 */ /* 0x000f220000100800 */
[----:B------:R-:W-:Y:S02]  /*1360*/  PRMT R97, R143, 0x7632, R97 ;  /* 0x000076328f617816 */ /* 0x000fe40000000061 */
[----:B------:R-:W-:Y:S02]  /*1370*/  PRMT R205, R100, 0x7632, R205 ;  /* 0x0000763264cd7816 */ /* 0x000fe400000000cd */
[----:B------:R-:W-:-:S02]  /*1380*/  PRMT R214, R132, 0x7632, R214 ;  /* 0x0000763284d67816 */ /* 0x000fc400000000d6 */
[----:B------:R-:W-:Y:S02]  /*1390*/  SHF.L.U32 R233, R132, 0x10, RZ ;  /* 0x0000001084e97819 */ /* 0x000fe400000006ff */
[----:B------:R-:W-:Y:S01]  /*13a0*/  PRMT R228, R135, 0x7632, R228 ;  /* 0x0000763287e47816 */ /* 0x000fe200000000e4 */
[----:B------:R-:W-:Y:S01]  /*13b0*/  FADD.FTZ R96, -R212, R121 ;  /* 0x00000079d4607221 */ /* 0x000fe20000010100 */
[----:B------:R-:W-:Y:S02]  /*13c0*/  SHF.L.U32 R121, R143, 0x10, RZ ;  /* 0x000000108f797819 */ /* 0x000fe400000006ff */
        /* <DEDUP_REMOVED lines=8> */
[----:B------:R-:W-:-:S02]  /*1450*/  PRMT R101, R103, 0x7632, R101 ;  /* 0x0000763267657816 */ /* 0x000fc40000000065 */
[C---:B------:R-:W-:Y:S02]  /*1460*/  PRMT R229, R134.reuse, 0x7632, R229 ;  /* 0x0000763286e57816 */ /* 0x040fe400000000e5 */
[----:B------:R-:W-:Y:S01]  /*1470*/  SHF.L.U32 R230, R134, 0x10, RZ ;  /* 0x0000001086e67819 */ /* 0x000fe200000006ff */
[----:B0-----:R-:W-:Y:S01]  /*1480*/  @P1 IMAD.WIDE.U32 R178, R0, 0x20, R178 ;  /* 0x0000002000b21825 */ /* 0x001fe200078e00b2 */
[----:B------:R-:W-:Y:S01]  /*1490*/  SHF.L.U32 R205, R205, 0x10, RZ ;  /* 0x00000010cdcd7819 */ /* 0x000fe200000006ff */
[----:B------:R-:W4:Y:S01]  /*14a0*/  LDL R208, [R1+0xc] ;  /* 0x00000c0001d07983 */ /* 0x000f220000100800 */
[C---:B------:R-:W-:Y:S02]  /*14b0*/  PRMT R132, R138.reuse, 0x7632, R132 ;  /* 0x000076328a847816 */ /* 0x040fe40000000084 */
[----:B------:R-:W-:Y:S01]  /*14c0*/  SHF.L.U32 R135, R138, 0x10, RZ ;  /* 0x000000108a877819 */ /* 0x000fe200000006ff */
[----:B------:R-:W5:Y:S01]  /*14d0*/  @P1 LDG.E.128 R80, desc[UR6][R178.64] ;  /* 0x00000006b2501981 */ /* 0x000f62000c1e1d00 */
[----:B------:R-:W-:-:S02]  /*14e0*/  SHF.L.U32 R138, R101, 0x10, RZ ;  /* 0x00000010658a7819 */ /* 0x000fc400000006ff */
[----:B------:R-:W-:Y:S01]  /*14f0*/  @P0 SHF.L.U32 R175, R184, 0x10, RZ ;  /* 0x00000010b8af0819 */ /* 0x000fe200000006ff */
[C---:B------:R-:W-:Y:S01]  /*1500*/  FADD.FTZ R184, -R212.reuse, R114 ;  /* 0x00000072d4b87221 */ /* 0x040fe20000010100 */
[----:B------:R-:W-:Y:S01]  /*1510*/  FADD.FTZ R114, -R212, R131 ;  /* 0x00000083d4727221 */ /* 0x000fe20000010100 */
[----:B------:R-:W-:Y:S01]  /*1520*/  FADD.FTZ R145, R138, R145 ;  /* 0x000000918a917221 */ /* 0x000fe20000010000 */
[C---:B------:R-:W-:Y:S01]  /*1530*/  PRMT R131, R139.reuse, 0x7632, R131 ;  /* 0x000076328b837816 */ /* 0x040fe20000000083 */
[----:B------:R-:W5:Y:S01]  /*1540*/  @P1 LDG.E.128 R84, desc[UR6][R178.64+0x10] ;  /* 0x00001006b2541981 */ /* 0x000f62000c1e1d00 */
[----:B------:R-:W-:-:S03]  /*1550*/  SHF.L.U32 R134, R139, 0x10, RZ ;  /* 0x000000108b867819 */ /* 0x000fc600000006ff */
[----:B------:R-:W4:Y:S01]  /*1560*/  LDL R139, [R1+0x34] ;  /* 0x00003400018b7983 */ /* 0x000f220000100800 */
[C---:B------:R-:W-:Y:S01]  /*1570*/  FADD.FTZ R224, -R212.reuse, R99 ;  /* 0x00000063d4e07221 */ /* 0x040fe20000010100 */
[C---:B------:R-:W-:Y:S01]  /*1580*/  FADD.FTZ R209, -R212.reuse, R110 ;  /* 0x0000006ed4d17221 */ /* 0x040fe20000010100 */
[C---:B------:R-:W-:Y:S01]  /*1590*/  FADD.FTZ R213, -R212.reuse, R108 ;  /* 0x0000006cd4d57221 */ /* 0x040fe20000010100 */
[C---:B------:R-:W-:Y:S01]  /*15a0*/  FADD.FTZ R105, -R212.reuse, R105 ;  /* 0x00000069d4697221 */ /* 0x040fe20000010100 */
[C---:B------:R-:W-:Y:S01]  /*15b0*/  FADD.FTZ R115, -R212.reuse, R115 ;  /* 0x00000073d4737221 */ /* 0x040fe20000010100 */
[----:B------:R0:W5:Y:S01]  /*15c0*/  LDG.E.64 R178, desc[UR6][R182.64] ;  /* 0x00000006b6b27981 */ /* 0x000162000c1e1b00 */
[C---:B------:R-:W-:Y:S01]  /*15d0*/  FADD.FTZ R116, -R212.reuse, R116 ;  /* 0x00000074d4747221 */ /* 0x040fe20000010100 */
[C---:B------:R-:W-:Y:S01]  /*15e0*/  FADD.FTZ R118, -R212.reuse, R118 ;  /* 0x00000076d4767221 */ /* 0x040fe20000010100 */
[C---:B------:R-:W-:Y:S01]  /*15f0*/  FADD.FTZ R119, -R212.reuse, R119 ;  /* 0x00000077d4777221 */ /* 0x040fe20000010100 */
[C---:B------:R-:W-:Y:S01]  /*1600*/  FADD.FTZ R120, -R212.reuse, R120 ;  /* 0x00000078d4787221 */ /* 0x040fe20000010100 */
[C---:B------:R-:W-:Y:S01]  /*1610*/  FADD.FTZ R122, -R212.reuse, R122 ;  /* 0x0000007ad47a7221 */ /* 0x040fe20000010100 */
[C---:B------:R-:W-:Y:S01]  /*1620*/  FADD.FTZ R123, -R212.reuse, R123 ;  /* 0x0000007bd47b7221 */ /* 0x040fe20000010100 */
[----:B------:R-:W-:Y:S01]  /*1630*/  PRMT R232, R133, 0x7632, R232 ;  /* 0x0000763285e87816 */ /* 0x000fe200000000e8 */
[----:B------:R-:W5:Y:S01]  /*1640*/  LDG.E.64 R158, desc[UR6][R158.64] ;  /* 0x000000069e9e7981 */ /* 0x000f62000c1e1b00 */
[C---:B0-----:R-:W-:Y:S01]  /*1650*/  FADD.FTZ R182, -R212.reuse, R111 ;  /* 0x0000006fd4b67221 */ /* 0x041fe20000010100 */
[C---:B------:R-:W-:Y:S01]  /*1660*/  FADD.FTZ R183, -R212.reuse, R113 ;  /* 0x00000071d4b77221 */ /* 0x040fe20000010100 */
[C---:B------:R-:W-:Y:S01]  /*1670*/  FADD.FTZ R111, -R212.reuse, R128 ;  /* 0x00000080d46f7221 */ /* 0x040fe20000010100 */
[----:B------:R-:W-:Y:S01]  /*1680*/  FADD.FTZ R113, -R212, R130 ;  /* 0x00000082d4717221 */ /* 0x000fe20000010100 */
[----:B------:R-:W-:-:S02]  /*1690*/  PRMT R128, R140, 0x7632, R128 ;  /* 0x000076328c807816 */ /* 0x000fc40000000080 */
[----:B------:R-:W-:Y:S02]  /*16a0*/  SHF.L.U32 R130, R140, 0x10, RZ ;  /* 0x000000108c827819 */ /* 0x000fe400000006ff */
[----:B------:R-:W4:Y:S01]  /*16b0*/  LDL R140, [R1+0x48] ;  /* 0x00004800018c7983 */ /* 0x000f220000100800 */
[----:B--2---:R-:W-:Y:S01]  /*16c0*/  FMUL.FTZ R227, R102, R227 ;  /* 0x000000e366e37220 */ /* 0x004fe20000410000 */
[----:B------:R-:W-:Y:S02]  /*16d0*/  FMUL.FTZ R102, R223, R207 ;  /* 0x000000cfdf667220 */ /* 0x000fe40000410000 */
[----:B------:R-:W2:Y:S01]  /*16e0*/  LDL R207, [R1+0x50] ;  /* 0x0000500001cf7983 */ /* 0x000ea20000100800 */
[C---:B------:R-:W-:Y:S01]  /*16f0*/  FMUL.FTZ R223, R177.reuse, R104 ;  /* 0x00000068b1df7220 */ /* 0x040fe20000410000 */
[----:B---3--:R-:W-:Y:S01]  /*1700*/  FMUL.FTZ R104, R124, R203 ;  /* 0x000000cb7c687220 */ /* 0x008fe20000410000 */
[----:B------:R-:W-:-:S04]  /*1710*/  FMUL.FTZ R124, R177, R106 ;  /* 0x0000006ab17c7220 */ /* 0x000fc80000410000 */
[-C--:B------:R-:W-:Y:S01]  /*1720*/  FFMA.FTZ R9, R124, R138.reuse, R9 ;  /* 0x0000008a7c097223 */ /* 0x080fe20000010009 */
[----:B----4-:R-:W-:Y:S02]  /*1730*/  FMUL.FTZ R101, R141, R205 ;  /* 0x000000cd8d657220 */ /* 0x010fe40000410000 */
[----:B------:R-:W3:Y:S01]  /*1740*/  LDL R141, [R1+0x2c] ;  /* 0x00002c00018d7983 */ /* 0x000ee20000100800 */
[----:B------:R-:W-:-:S03]  /*1750*/  FMUL.FTZ R106, R143, R138 ;  /* 0x0000008a8f6a7220 */ /* 0x000fc60000410000 */
[----:B------:R-:W4:Y:S01]  /*1760*/  LDL R138, [R1+0x14] ;  /* 0x00001400018a7983 */ /* 0x000f220000100800 */
[----:B------:R-:W-:Y:S01]  /*1770*/  FADD.FTZ R99, -R212, R117 ;  /* 0x00000075d4637221 */ /* 0x000fe20000010100 */
[C---:B------:R-:W-:Y:S02]  /*1780*/  PRMT R98, R142.reuse, 0x7632, R98 ;  /* 0x000076328e627816 */ /* 0x040fe40000000062 */
[----:B------:R-:W-:Y:S02]  /*1790*/  SHF.L.U32 R117, R142, 0x10, RZ ;  /* 0x000000108e757819 */ /* 0x000fe400000006ff */
[----:B------:R-:W4:Y:S01]  /*17a0*/  LDL R142, [R1+0x3c] ;  /* 0x00003c00018e7983 */ /* 0x000f220000100800 */
[----:B------:R-:W-:Y:S01]  /*17b0*/  SHF.L.U32 R103, R103, 0x10, RZ ;  /* 0x0000001067677819 */ /* 0x000fe200000006ff */
[----:B------:R-:W-:Y:S01]  /*17c0*/  FADD.FTZ R110, -R212, R127 ;  /* 0x0000007fd46e7221 */ /* 0x000fe20000010100 */
[----:B------:R-:W-:Y:S01]  /*17d0*/  SHF.L.U32 R206, R206, 0x10, RZ ;  /* 0x00000010cece7819 */ /* 0x000fe200000006ff */
[C---:B------:R-:W-:Y:S01]  /*17e0*/  FMUL.FTZ R127, R177.reuse, R210 ;  /* 0x000000d2b17f7220 */ /* 0x040fe20000410000 */
[----:B------:R-:W-:Y:S01]  /*17f0*/  FMUL.FTZ R224, R177, R224 ;  /* 0x000000e0b1e07220 */ /* 0x000fe20000410000 */
[----:B------:R-:W-:Y:S01]  /*1800*/  FADD.FTZ R108, -R212, R125 ;  /* 0x0000007dd46c7221 */ /* 0x000fe20000010100 */
[----:B------:R-:W-:Y:S01]  /*1810*/  FADD.FTZ R144, R103, R144 ;  /* 0x0000009067907221 */ /* 0x000fe20000010000 */
[-C--:B------:R-:W-:Y:S01]  /*1820*/  FFMA.FTZ R8, R127, R103.reuse, R8 ;  /* 0x000000677f087223 */ /* 0x080fe20000010008 */
[----:B------:R-:W-:Y:S01]  /*1830*/  FMUL.FTZ R125, R222, R103 ;  /* 0x00000067de7d7220 */ /* 0x000fe20000410000 */
[----:B------:R-:W-:Y:S01]  /*1840*/  FFMA.FTZ R5, R224, R206, R5 ;  /* 0x000000cee0057223 */ /* 0x000fe20000010005 */
[----:B------:R-:W-:Y:S01]  /*1850*/  FADD.FTZ R37, R206, R37 ;  /* 0x00000025ce257221 */ /* 0x000fe20000010000 */
[----:B------:R-:W-:-:S02]  /*1860*/  SHF.L.U32 R234, R133, 0x10, RZ ;  /* 0x0000001085ea7819 */ /* 0x000fc400000006ff */
[C---:B------:R-:W-:Y:S02]  /*1870*/  PRMT R133, R136.reuse, 0x7632, R133 ;  /* 0x0000763288857816 */ /* 0x040fe40000000085 */
[----:B------:R-:W-:Y:S02]  /*1880*/  SHF.L.U32 R212, R136, 0x10, RZ ;  /* 0x0000001088d47819 */ /* 0x000fe400000006ff */
[C---:B------:R-:W-:Y:S02]  /*1890*/  PRMT R136, R137.reuse, 0x7632, R136 ;  /* 0x0000763289887816 */ /* 0x040fe40000000088 */
[----:B------:R-:W-:Y:S01]  /*18a0*/  SHF.L.U32 R137, R137, 0x10, RZ ;  /* 0x0000001089897819 */ /* 0x000fe200000006ff */
[----:B------:R-:W-:Y:S02]  /*18b0*/  FMUL.FTZ R210, R139, R234 ;  /* 0x000000ea8bd27220 */ /* 0x000fe40000410000 */
[----:B------:R-:W4:Y:S02]  /*18c0*/  LDL R139, [R1+0x1c] ;  /* 0x00001c00018b7983 */ /* 0x000f240000100800 */
[----:B------:R-:W-:Y:S01]  /*18d0*/  FADD.FTZ R239, R137, R239 ;  /* 0x000000ef89ef7221 */ /* 0x000fe20000010000 */
[----:B------:R-:W-:Y:S01]  /*18e0*/  SHF.L.U32 R204, R204, 0x10, RZ ;  /* 0x00000010cccc7819 */ /* 0x000fe200000006ff */
[----:B------:R-:W-:Y:S01]  /*18f0*/  FMUL.FTZ R222, R177, R105 ;  /* 0x00000069b1de7220 */ /* 0x000fe20000410000 */
[----:B------:R-:W-:-:S03]  /*1900*/  FADD.FTZ R241, R135, R241 ;  /* 0x000000f187f17221 */ /* 0x000fc60000010000 */
[----:B------:R-:W-:Y:S02]  /*1910*/  FMUL.FTZ R105, R140, R204 ;  /* 0x000000cc8c697220 */ /* 0x000fe40000410000 */
[----:B------:R-:W4:Y:S01]  /*1920*/  LDL R140, [R1+0x24] ;  /* 0x00002400018c7983 */ /* 0x000f220000100800 */
[----:B--2---:R-:W-:-:S03]  /*1930*/  FMUL.FTZ R103, R207, R206 ;  /* 0x000000cecf677220 */ /* 0x004fc60000410000 */
[----:B------:R-:W2:Y:S01]  /*1940*/  LDL R206, [R1+0x4] ;  /* 0x0000040001ce7983 */ /* 0x000ea20000100800 */
[----:B---3--:R-:W-:Y:S01]  /*1950*/  FMUL.FTZ R207, R141, R230 ;  /* 0x000000e68dcf7220 */ /* 0x008fe20000410000 */
[----:B------:R-:W-:-:S04]  /*1960*/  FMUL.FTZ R141, R177, R118 ;  /* 0x00000076b18d7220 */ /* 0x000fc80000410000 */
[-C--:B------:R-:W-:Y:S01]  /*1970*/  FFMA.FTZ R20, R141, R137.reuse, R20 ;  /* 0x000000898d147223 */ /* 0x080fe20000010014 */
[----:B----4-:R-:W-:Y:S01]  /*1980*/  FMUL.FTZ R138, R138, R137 ;  /* 0x000000898a8a7220 */ /* 0x010fe20000410000 */
[----:B------:R-:W-:Y:S01]  /*1990*/  FMUL.FTZ R137, R177, R120 ;  /* 0x00000078b1897220 */ /* 0x000fe20000410000 */
[----:B------:R-:W-:Y:S02]  /*19a0*/  SHF.L.U32 R120, R131, 0x10, RZ ;  /* 0x0000001083787819 */ /* 0x000fe400000006ff */
[----:B------:R-:W3:Y:S01]  /*19b0*/  LDL R131, [R1+0x38] ;  /* 0x0000380001837983 */ /* 0x000ee20000100800 */
[-C--:B------:R-:W-:Y:S01]  /*19c0*/  FFMA.FTZ R22, R137, R135.reuse, R22 ;  /* 0x0000008789167223 */ /* 0x080fe20000010016 */
[----:B------:R-:W-:Y:S02]  /*19d0*/  FMUL.FTZ R135, R208, R135 ;  /* 0x00000087d0877220 */ /* 0x000fe40000410000 */
[----:B------:R-:W4:Y:S01]  /*19e0*/  LDL R208, [R1+0x30] ;  /* 0x0000300001d07983 */ /* 0x000f220000100800 */
[----:B------:R-:W-:Y:S01]  /*19f0*/  FMUL.FTZ R226, R177, R226 ;  /* 0x000000e2b1e27220 */ /* 0x000fe20000410000 */
[----:B------:R-:W-:-:S03]  /*1a00*/  FADD.FTZ R35, R205, R35 ;  /* 0x00000023cd237221 */ /* 0x000fc60000010000 */
[----:B------:R-:W-:Y:S01]  /*1a10*/  FFMA.FTZ R3, R226, R205, R3 ;  /* 0x000000cde2037223 */ /* 0x000fe20000010003 */
[----:B------:R-:W-:Y:S01]  /*1a20*/  SHF.L.U32 R205, R214, 0x10, RZ ;  /* 0x00000010d6cd7819 */ /* 0x000fe200000006ff */
[----:B------:R-:W-:Y:S01]  /*1a30*/  FMUL.FTZ R214, R142, R233 ;  /* 0x000000e98ed67220 */ /* 0x000fe20000410000 */
[----:B------:R-:W-:Y:S01]  /*1a40*/  FMUL.FTZ R142, R177, R99 ;  /* 0x00000063b18e7220 */ /* 0x000fe20000410000 */
[----:B------:R-:W-:Y:S01]  /*1a50*/  SHF.L.U32 R99, R133, 0x10, RZ ;  /* 0x0000001085637819 */ /* 0x000fe200000006ff */
[C---:B------:R-:W-:Y:S01]  /*1a60*/  FMUL.FTZ R133, R177.reuse, R96 ;  /* 0x00000060b1857220 */ /* 0x040fe20000410000 */
[----:B------:R-:W-:Y:S01]  /*1a70*/  FFMA.FTZ R96, R100, R227, RZ ;  /* 0x000000e364607223 */ /* 0x000fe200000100ff */
[----:B------:R-:W-:Y:S01]  /*1a80*/  SHF.L.U32 R118, R136, 0x10, RZ ;  /* 0x0000001088767819 */ /* 0x000fe200000006ff */
[----:B------:R-:W-:Y:S02]  /*1a90*/  FMUL.FTZ R136, R177, R122 ;  /* 0x0000007ab1887220 */ /* 0x000fe40000410000 */
[----:B------:R-:W-:Y:S01]  /*1aa0*/  FFMA.FTZ R96, R226, R101, R96 ;  /* 0x00000065e2607223 */ /* 0x000fe20000010060 */
[----:B------:R-:W-:Y:S01]  /*1ab0*/  FADD.FTZ R243, R134, R243 ;  /* 0x000000f386f37221 */ /* 0x000fe20000010000 */
[----:B------:R-:W-:Y:S01]  /*1ac0*/  FFMA.FTZ R24, R136, R134, R24 ;  /* 0x0000008688187223 */ /* 0x000fe20000010018 */
[----:B------:R-:W-:Y:S01]  /*1ad0*/  FADD.FTZ R39, R204, R39 ;  /* 0x00000027cc277221 */ /* 0x000fe20000010000 */
[----:B------:R-:W-:Y:S01]  /*1ae0*/  FFMA.FTZ R96, R225, R102, R96 ;  /* 0x00000066e1607223 */ /* 0x000fe20000010060 */
[----:B------:R-:W-:Y:S01]  /*1af0*/  FFMA.FTZ R7, R222, R204, R7 ;  /* 0x000000ccde077223 */ /* 0x000fe20000010007 */
[C---:B------:R-:W-:Y:S01]  /*1b00*/  FMUL.FTZ R204, R177.reuse, R115 ;  /* 0x00000073b1cc7220 */ /* 0x040fe20000410000 */
[----:B------:R-:W-:Y:S01]  /*1b10*/  FADD.FTZ R115, RZ, R227 ;  /* 0x000000e3ff737221 */ /* 0x000fe20000010000 */
[----:B------:R-:W-:Y:S01]  /*1b20*/  FFMA.FTZ R96, R224, R103, R96 ;  /* 0x00000067e0607223 */ /* 0x000fe20000010060 */
[C---:B------:R-:W-:Y:S01]  /*1b30*/  FMUL.FTZ R181, R177.reuse, R181 ;  /* 0x000000b5b1b57220 */ /* 0x040fe20000410000 */
[----:B------:R-:W-:Y:S01]  /*1b40*/  FMUL.FTZ R143, R177, R116 ;  /* 0x00000074b18f7220 */ /* 0x000fe20000410000 */
[----:B------:R-:W-:Y:S01]  /*1b50*/  FADD.FTZ R115, R101, R115 ;  /* 0x0000007365737221 */ /* 0x000fe20000010000 */
[----:B------:R-:W-:Y:S01]  /*1b60*/  FFMA.FTZ R116, R223, R104, R96 ;  /* 0x00000068df747223 */ /* 0x000fe20000010060 */
[----:B------:R-:W-:Y:S01]  /*1b70*/  FADD.FTZ R150, R230, R150 ;  /* 0x00000096e6967221 */ /* 0x000fe20000010000 */
[----:B------:R-:W-:Y:S01]  /*1b80*/  FFMA.FTZ R14, R181, R230, R14 ;  /* 0x000000e6b50e7223 */ /* 0x000fe2000001000e */
[----:B------:R-:W-:Y:S01]  /*1b90*/  FADD.FTZ R115, R102, R115 ;  /* 0x0000007366737221 */ /* 0x000fe20000010000 */
[----:B------:R-:W4:Y:S01]  /*1ba0*/  LDL R230, [R1+0x20] ;  /* 0x0000200001e67983 */ /* 0x000f220000100800 */
[----:B------:R-:W-:Y:S01]  /*1bb0*/  FFMA.FTZ R116, R222, R105, R116 ;  /* 0x00000069de747223 */ /* 0x000fe20000010074 */
[----:B------:R-:W-:Y:S01]  /*1bc0*/  FADD.FTZ R237, R212, R237 ;  /* 0x000000edd4ed7221 */ /* 0x000fe20000010000 */
[----:B------:R-:W-:Y:S01]  /*1bd0*/  FADD.FTZ R115, R103, R115 ;  /* 0x0000007367737221 */ /* 0x000fe20000010000 */
[-C--:B------:R-:W-:Y:S01]  /*1be0*/  FFMA.FTZ R18, R143, R212.reuse, R18 ;  /* 0x000000d48f127223 */ /* 0x080fe20000010012 */
[----:B------:R-:W-:Y:S01]  /*1bf0*/  FMUL.FTZ R139, R139, R212 ;  /* 0x000000d48b8b7220 */ /* 0x000fe20000410000 */
[----:B------:R-:W-:Y:S01]  /*1c00*/  FFMA.FTZ R116, R127, R125, R116 ;  /* 0x0000007d7f747223 */ /* 0x000fe20000010074 */
[----:B------:R-:W-:Y:S01]  /*1c10*/  FADD.FTZ R115, R104, R115 ;  /* 0x0000007368737221 */ /* 0x000fe20000010000 */
[C---:B------:R-:W-:Y:S01]  /*1c20*/  FMUL.FTZ R213, R177.reuse, R213 ;  /* 0x000000d5b1d57220 */ /* 0x040fe20000410000 */
[----:B------:R-:W-:Y:S01]  /*1c30*/  FMUL.FTZ R107, R177, R107 ;  /* 0x0000006bb16b7220 */ /* 0x000fe20000410000 */
[----:B------:R-:W-:Y:S01]  /*1c40*/  FFMA.FTZ R116, R124, R106, R116 ;  /* 0x0000006a7c747223 */ /* 0x000fe20000010074 */
[----:B------:R-:W-:Y:S01]  /*1c50*/  FADD.FTZ R122, R105, R115 ;  /* 0x00000073697a7221 */ /* 0x000fe20000010000 */
[----:B------:R-:W-:Y:S01]  /*1c60*/  FMUL.FTZ R211, R177, R211 ;  /* 0x000000d3b1d37220 */ /* 0x000fe20000410000 */
[----:B------:R-:W-:Y:S01]  /*1c70*/  FADD.FTZ R151, R130, R151 ;  /* 0x0000009782977221 */ /* 0x000fe20000010000 */
[-C--:B------:R-:W-:Y:S01]  /*1c80*/  FFMA.FTZ R26, R107, R130.reuse, R26 ;  /* 0x000000826b1a7223 */ /* 0x080fe2000001001a */
[----:B------:R-:W-:Y:S01]  /*1c90*/  FMUL.FTZ R115, R252, R130 ;  /* 0x00000082fc737220 */ /* 0x000fe20000410000 */
[----:B------:R-:W-:Y:S01]  /*1ca0*/  FFMA.FTZ R116, R213, R214, R116 ;  /* 0x000000d6d5747223 */ /* 0x000fe20000010074 */
[----:B------:R-:W4:Y:S01]  /*1cb0*/  LDL R130, [R1+0x10] ;  /* 0x0000100001827983 */ /* 0x000f220000100800 */
[----:B------:R-:W-:Y:S01]  /*1cc0*/  FADD.FTZ R38, R203, R38 ;  /* 0x00000026cb267221 */ /* 0x000fe20000010000 */
[----:B------:R-:W-:Y:S01]  /*1cd0*/  FFMA.FTZ R6, R223, R203, R6 ;  /* 0x000000cbdf067223 */ /* 0x000fe20000010006 */
[----:B------:R-:W-:Y:S01]  /*1ce0*/  SHF.L.U32 R232, R232, 0x10, RZ ;  /* 0x00000010e8e87819 */ /* 0x000fe200000006ff */
[C---:B------:R-:W-:Y:S01]  /*1cf0*/  FMUL.FTZ R209, R177.reuse, R209 ;  /* 0x000000d1b1d17220 */ /* 0x040fe20000410000 */
[----:B------:R-:W-:Y:S01]  /*1d00*/  FMUL.FTZ R203, R140, R231 ;  /* 0x000000e78ccb7220 */ /* 0x000fe20000410000 */
[C---:B------:R-:W-:Y:S01]  /*1d10*/  FMUL.FTZ R140, R177.reuse, R119 ;  /* 0x00000077b18c7220 */ /* 0x040fe20000410000 */
[----:B------:R-:W-:Y:S01]  /*1d20*/  SHF.L.U32 R119, R132, 0x10, RZ ;  /* 0x0000001084777819 */ /* 0x000fe200000006ff */
[C---:B------:R-:W-:Y:S01]  /*1d30*/  FMUL.FTZ R132, R177.reuse, R123 ;  /* 0x0000007bb1847220 */ /* 0x040fe20000410000 */
[----:B------:R-:W-:Y:S01]  /*1d40*/  FMUL.FTZ R182, R177, R182 ;  /* 0x000000b6b1b67220 */ /* 0x000fe20000410000 */
[----:B------:R-:W-:Y:S01]  /*1d50*/  FADD.FTZ R123, R125, R122 ;  /* 0x0000007a7d7b7221 */ /* 0x000fe20000010000 */
[----:B------:R-:W-:-:S02]  /*1d60*/  SHF.L.U32 R122, R129, 0x10, RZ ;  /* 0x00000010817a7819 */ /* 0x000fc400000006ff */
[----:B------:R-:W4:Y:S01]  /*1d70*/  LDL R129, [R1+0x8] ;  /* 0x0000080001817983 */ /* 0x000f220000100800 */
[----:B------:R-:W-:Y:S01]  /*1d80*/  FMUL.FTZ R109, R177, R109 ;  /* 0x0000006db16d7220 */ /* 0x000fe20000410000 */
[----:B------:R-:W-:Y:S01]  /*1d90*/  SHF.L.U32 R96, R128, 0x10, RZ ;  /* 0x0000001080607819 */ /* 0x000fe200000006ff */
[----:B------:R-:W-:Y:S02]  /*1da0*/  FADD.FTZ R155, R126, R155 ;  /* 0x0000009b7e9b7221 */ /* 0x000fe40000010000 */
[----:B------:R-:W-:Y:S01]  /*1db0*/  FFMA.FTZ R28, R109, R126, R28 ;  /* 0x0000007e6d1c7223 */ /* 0x000fe2000001001c */
[----:B--2---:R-:W-:Y:S02]  /*1dc0*/  FMUL.FTZ R134, R206, R134 ;  /* 0x00000086ce867220 */ /* 0x004fe40000410000 */
[----:B------:R-:W2:Y:S01]  /*1dd0*/  LDL R206, [R1+0x28] ;  /* 0x0000280001ce7983 */ /* 0x000ea20000100800 */
[----:B---3--:R-:W-:-:S03]  /*1de0*/  FMUL.FTZ R212, R131, R205 ;  /* 0x000000cd83d47220 */ /* 0x008fc60000410000 */
[----:B------:R-:W3:Y:S01]  /*1df0*/  LDL R131, [R1+0x18] ;  /* 0x0000180001837983 */ /* 0x000ee20000100800 */
[----:B------:R-:W-:Y:S01]  /*1e00*/  FFMA.FTZ R116, R211, R212, R116 ;  /* 0x000000d4d3747223 */ /* 0x000fe20000010074 */
[----:B----4-:R-:W-:-:S03]  /*1e10*/  FMUL.FTZ R208, R208, R232 ;  /* 0x000000e8d0d07220 */ /* 0x010fc60000410000 */
[----:B------:R-:W-:-:S04]  /*1e20*/  FFMA.FTZ R116, R209, R210, R116 ;  /* 0x000000d2d1747223 */ /* 0x000fc80000010074 */
[----:B------:R-:W-:-:S04]  /*1e30*/  FFMA.FTZ R116, R182, R208, R116 ;  /* 0x000000d0b6747223 */ /* 0x000fc80000010074 */
[----:B------:R-:W-:Y:S01]  /*1e40*/  FFMA.FTZ R128, R181, R207, R116 ;  /* 0x000000cfb5807223 */ /* 0x000fe20000010074 */
[----:B------:R-:W-:Y:S02]  /*1e50*/  FMUL.FTZ R116, R250, R126 ;  /* 0x0000007efa747220 */ /* 0x000fe40000410000 */
[----:B------:R-:W4:Y:S01]  /*1e60*/  LDL R126, [R1] ;  /* 0x00000000017e7983 */ /* 0x000f220000100800 */
[----:B------:R-:W-:-:S04]  /*1e70*/  FADD.FTZ R123, R106, R123 ;  /* 0x0000007b6a7b7221 */ /* 0x000fc80000010000 */
[----:B------:R-:W-:-:S04]  /*1e80*/  FADD.FTZ R123, R214, R123 ;  /* 0x0000007bd67b7221 */ /* 0x000fc80000010000 */
[----:B------:R-:W-:Y:S01]  /*1e90*/  FADD.FTZ R123, R212, R123 ;  /* 0x0000007bd47b7221 */ /* 0x000fe20000010000 */
[----:B------:R-:W-:-:S03]  /*1ea0*/  SHF.L.U32 R229, R229, 0x10, RZ ;  /* 0x00000010e5e57819 */ /* 0x000fc600000006ff */
[----:B------:R-:W-:-:S04]  /*1eb0*/  FADD.FTZ R123, R210, R123 ;  /* 0x0000007bd27b7221 */ /* 0x000fc80000010000 */
[----:B------:R-:W-:Y:S01]  /*1ec0*/  FADD.FTZ R123, R208, R123 ;  /* 0x0000007bd07b7221 */ /* 0x000fe20000010000 */
[----:B------:R-:W-:-:S03]  /*1ed0*/  FMUL.FTZ R183, R177, R183 ;  /* 0x000000b7b1b77220 */ /* 0x000fc60000410000 */
[----:B------:R-:W-:Y:S01]  /*1ee0*/  FADD.FTZ R123, R207, R123 ;  /* 0x0000007bcf7b7221 */ /* 0x000fe20000010000 */
[----:B------:R-:W-:Y:S01]  /*1ef0*/  SHF.L.U32 R228, R228, 0x10, RZ ;  /* 0x00000010e4e47819 */ /* 0x000fe200000006ff */
[----:B------:R-:W-:Y:S01]  /*1f00*/  FMUL.FTZ R184, R177, R184 ;  /* 0x000000b8b1b87220 */ /* 0x000fe20000410000 */
[----:B------:R-:W-:Y:S01]  /*1f10*/  FFMA.FTZ R11, R211, R205, R11 ;  /* 0x000000cdd30b7223 */ /* 0x000fe2000001000b */
[----:B------:R-:W-:Y:S02]  /*1f20*/  FADD.FTZ R147, R205, R147 ;  /* 0x00000093cd937221 */ /* 0x000fe40000010000 */
[----:B------:R-:W-:Y:S01]  /*1f30*/  FMUL.FTZ R205, R230, R228 ;  /* 0x000000e4e6cd7220 */ /* 0x000fe20000410000 */
[----:B------:R-:W-:Y:S01]  /*1f40*/  FFMA.FTZ R19, R142, R99, R19 ;  /* 0x000000638e137223 */ /* 0x000fe20000010013 */
[----:B------:R-:W-:Y:S01]  /*1f50*/  FADD.FTZ R238, R99, R238 ;  /* 0x000000ee63ee7221 */ /* 0x000fe20000010000 */
[-C--:B------:R-:W-:Y:S01]  /*1f60*/  FFMA.FTZ R21, R140, R118.reuse, R21 ;  /* 0x000000768c157223 */ /* 0x080fe20000010015 */
[----:B------:R-:W-:Y:S01]  /*1f70*/  FADD.FTZ R240, R118, R240 ;  /* 0x000000f076f07221 */ /* 0x000fe20000010000 */
[----:B------:R-:W-:Y:S01]  /*1f80*/  FMUL.FTZ R130, R130, R118 ;  /* 0x0000007682827220 */ /* 0x000fe20000410000 */
[----:B------:R-:W-:Y:S01]  /*1f90*/  FADD.FTZ R242, R119, R242 ;  /* 0x000000f277f27221 */ /* 0x000fe20000010000 */
[-C--:B------:R-:W-:Y:S01]  /*1fa0*/  FFMA.FTZ R23, R133, R119.reuse, R23 ;  /* 0x0000007785177223 */ /* 0x080fe20000010017 */
[----:B------:R-:W-:Y:S01]  /*1fb0*/  FMUL.FTZ R129, R129, R119 ;  /* 0x0000007781817220 */ /* 0x000fe20000410000 */
[----:B------:R-:W-:Y:S01]  /*1fc0*/  FMUL.FTZ R108, R177, R108 ;  /* 0x0000006cb16c7220 */ /* 0x000fe20000410000 */
[----:B------:R-:W-:-:S03]  /*1fd0*/  FADD.FTZ R154, R96, R154 ;  /* 0x0000009a609a7221 */ /* 0x000fc60000010000 */
[----:B------:R-:W-:Y:S01]  /*1fe0*/  FFMA.FTZ R27, R108, R96, R27 ;  /* 0x000000606c1b7223 */ /* 0x000fe2000001001b */
[C---:B------:R-:W-:Y:S01]  /*1ff0*/  FMUL.FTZ R111, R177.reuse, R111 ;  /* 0x0000006fb16f7220 */ /* 0x040fe20000410000 */
[----:B------:R-:W-:Y:S01]  /*2000*/  FMUL.FTZ R110, R177, R110 ;  /* 0x0000006eb16e7220 */ /* 0x000fe20000410000 */
[----:B------:R-:W-:Y:S01]  /*2010*/  SHF.L.U32 R98, R98, 0x10, RZ ;  /* 0x0000001062627819 */ /* 0x000fe200000006ff */
[----:B------:R-:W-:Y:S01]  /*2020*/  FADD.FTZ R157, R117, R157 ;  /* 0x0000009d759d7221 */ /* 0x000fe20000010000 */
[-C--:B------:R-:W-:Y:S01]  /*2030*/  FFMA.FTZ R30, R111, R117.reuse, R30 ;  /* 0x000000756f1e7223 */ /* 0x080fe2000001001e */
[----:B------:R-:W-:Y:S01]  /*2040*/  FMUL.FTZ R117, R248, R117 ;  /* 0x00000075f8757220 */ /* 0x000fe20000410000 */
[C---:B------:R-:W-:Y:S01]  /*2050*/  FMUL.FTZ R113, R177.reuse, R113 ;  /* 0x00000071b1717220 */ /* 0x040fe20000410000 */
        /* <DEDUP_REMOVED lines=8> */
[----:B------:R-:W-:Y:S01]  /*20e0*/  FFMA.FTZ R29, R110, R122, R29 ;  /* 0x0000007a6e1d7223 */ /* 0x000fe2000001001d */
[----:B------:R-:W-:Y:S01]  /*20f0*/  FADD.FTZ R156, R122, R156 ;  /* 0x0000009c7a9c7221 */ /* 0x000fe20000010000 */
[----:B------:R-:W-:Y:S01]  /*2100*/  FFMA.FTZ R33, R114, R97, R33 ;  /* 0x0000006172217223 */ /* 0x000fe20000010021 */
[----:B------:R-:W-:Y:S01]  /*2110*/  FADD.FTZ R162, R97, R162 ;  /* 0x000000a261a27221 */ /* 0x000fe20000010000 */
[----:B------:R-:W-:Y:S01]  /*2120*/  UMOV UR4, 0xffffffff ;  /* 0xffffffff00047882 */ /* 0x000fe20000000000 */
[----:B------:R-:W-:Y:S01]  /*2130*/  ISETP.NE.U32.AND P1, PT, RZ, UR10, PT ;  /* 0x0000000aff007c0c */ /* 0x000fe2000bf25070 */
[----:B------:R-:W-:Y:S01]  /*2140*/  FADD.FTZ R146, R233, R146 ;  /* 0x00000092e9927221 */ /* 0x000fe20000010000 */
[----:B------:R-:W-:Y:S01]  /*2150*/  FFMA.FTZ R10, R213, R233, R10 ;  /* 0x000000e9d50a7223 */ /* 0x000fe2000001000a */
[----:B------:R-:W-:Y:S01]  /*2160*/  FADD.FTZ R148, R234, R148 ;  /* 0x00000094ea947221 */ /* 0x000fe20000010000 */
[----:B------:R-:W-:Y:S01]  /*2170*/  ISETP.NE.AND.EX P1, PT, RZ, UR11, PT, P1 ;  /* 0x0000000bff007c0c */ /* 0x000fe2000bf25310 */
[----:B------:R-:W-:Y:S01]  /*2180*/  FFMA.FTZ R12, R209, R234, R12 ;  /* 0x000000ead10c7223 */ /* 0x000fe2000001000c */
[----:B------:R-:W-:Y:S01]  /*2190*/  FADD.FTZ R235, R231, R235 ;  /* 0x000000ebe7eb7221 */ /* 0x000fe20000010000 */
[----:B------:R-:W-:Y:S01]  /*21a0*/  FFMA.FTZ R16, R184, R231, R16 ;  /* 0x000000e7b8107223 */ /* 0x000fe20000010010 */
[----:B------:R-:W-:Y:S01]  /*21b0*/  FFMA.FTZ R13, R182, R232, R13 ;  /* 0x000000e8b60d7223 */ /* 0x000fe2000001000d */
[----:B------:R-:W-:Y:S01]  /*21c0*/  FADD.FTZ R149, R232, R149 ;  /* 0x00000095e8957221 */ /* 0x000fe20000010000 */
[----:B------:R-:W-:Y:S01]  /*21d0*/  FADD.FTZ R221, R229, R221 ;  /* 0x000000dde5dd7221 */ /* 0x000fe20000010000 */
[-C--:B------:R-:W-:Y:S01]  /*21e0*/  FFMA.FTZ R15, R183, R229.reuse, R15 ;  /* 0x000000e5b70f7223 */ /* 0x080fe2000001000f */
[----:B------:R-:W-:Y:S01]  /*21f0*/  FADD.FTZ R236, R228, R236 ;  /* 0x000000ece4ec7221 */ /* 0x000fe20000010000 */
[----:B------:R-:W-:Y:S01]  /*2200*/  FFMA.FTZ R17, R204, R228, R17 ;  /* 0x000000e4cc117223 */ /* 0x000fe20000010011 */
[----:B------:R-:W-:Y:S01]  /*2210*/  FFMA.FTZ R31, R112, R98, R31 ;  /* 0x00000062701f7223 */ /* 0x000fe2000001001f */
[----:B------:R-:W-:Y:S01]  /*2220*/  FADD.FTZ R160, R98, R160 ;  /* 0x000000a062a07221 */ /* 0x000fe20000010000 */
        /* <DEDUP_REMOVED lines=20> */
[----:B----4-:R-:W-:Y:S02]  /*2370*/  FMUL.FTZ R128, R126, R120 ;  /* 0x000000787e807220 */ /* 0x010fe40000410000 */
        /* <DEDUP_REMOVED lines=43> */
.L_x_6521:
        /* <DEDUP_REMOVED lines=17> */
[----:B-----5:R-:W-:Y:S01]  /*2740*/  LOP3.LUT P2, RZ, R178, 0xff, RZ, 0xc0, !PT ;  /* 0x000000ffb2ff7812 */ /* 0x020fe2000784c0ff */
[-CC-:B------:R-:W-:Y:S01]  /*2750*/  FFMA.FTZ R226, R226, R123.reuse, R126.reuse ;  /* 0x0000007be2e27223 */ /* 0x180fe2000001007e */
[-C--:B------:R-:W-:Y:S01]  /*2760*/  FFMA.FTZ R225, R225, R123.reuse, R126 ;  /* 0x0000007be1e17223 */ /* 0x080fe2000001007e */
[----:B------:R-:W-:Y:S01]  /*2770*/  FADD.FTZ R100, R227, -R100 ;  /* 0x80000064e3647221 */ /* 0x000fe20000010000 */
[----:B------:R-:W-:Y:S01]  /*2780*/  FFMA.FTZ R224, R224, R123, R126 ;  /* 0x0000007be0e07223 */ /* 0x000fe2000001007e */
[----:B------:R-:W-:Y:S01]  /*2790*/  FADD.FTZ R101, R101, -R226 ;  /* 0x800000e265657221 */ /* 0x000fe20000010000 */
[----:B------:R-:W-:Y:S01]  /*27a0*/  FADD.FTZ R225, R102, -R225 ;  /* 0x800000e166e17221 */ /* 0x000fe20000010000 */
[C---:B------:R-:W-:Y:S01]  /*27b0*/  FMUL.FTZ R100, R177.reuse, R100 ;  /* 0x00000064b1647220 */ /* 0x040fe20000410000 */
[----:B------:R-:W-:Y:S01]  /*27c0*/  MOV R102, RZ ;  /* 0x000000ff00667202 */ /* 0x000fe20000000f00 */
[C---:B------:R-:W-:Y:S01]  /*27d0*/  FMUL.FTZ R101, R177.reuse, R101 ;  /* 0x00000065b1657220 */ /* 0x040fe20000410000 */
[----:B------:R-:W-:Y:S01]  /*27e0*/  FMUL.FTZ R225, R177, R225 ;  /* 0x000000e1b1e17220 */ /* 0x000fe20000410000 */
[-C--:B------:R-:W-:Y:S01]  /*27f0*/  FMUL.FTZ R100, R100, R175.reuse ;  /* 0x000000af64647220 */ /* 0x080fe20000410000 */
[----:B------:R-:W-:Y:S01]  /*2800*/  FADD.FTZ R103, R103, -R224 ;  /* 0x800000e067677221 */ /* 0x000fe20000010000 */
[----:B------:R-:W-:Y:S01]  /*2810*/  @P2 SHF.L.U32 R227, R96, 0x10, RZ ;  /* 0x0000001060e32819 */ /* 0x000fe200000006ff */
[-C--:B------:R-:W-:Y:S01]  /*2820*/  FMUL.FTZ R101, R101, R175.reuse ;  /* 0x000000af65657220 */ /* 0x080fe20000410000 */
[----:B------:R-:W-:Y:S01]  /*2830*/  FMUL.FTZ R228, R100, UR13 ;  /* 0x0000000d64e47c20 */ /* 0x000fe20008410000 */
[----:B------:R-:W-:Y:S01]  /*2840*/  @P2 SHF.L.U32 R229, R40, 0x10, RZ ;  /* 0x0000001028e52819 */ /* 0x000fe200000006ff */
[----:B------:R-:W-:Y:S01]  /*2850*/  FMUL.FTZ R225, R225, R175 ;  /* 0x000000afe1e17220 */ /* 0x000fe20000410000 */
[----:B------:R-:W-:Y:S01]  /*2860*/  MOV R100, RZ ;  /* 0x000000ff00647202 */ /* 0x000fe20000000f00 */
[C---:B------:R-:W-:Y:S01]  /*2870*/  @P2 FMUL.FTZ R100, R228.reuse, R227 ;  /* 0x000000e3e4642220 */ /* 0x040fe20000410000 */
[----:B------:R-:W-:Y:S01]  /*2880*/  MOV R227, RZ ;  /* 0x000000ff00e37202 */ /* 0x000fe20000000f00 */
[----:B------:R-:W-:Y:S01]  /*2890*/  @P2 FMUL.FTZ R227, R228, R229 ;  /* 0x000000e5e4e32220 */ /* 0x000fe20000410000 */
[----:B------:R-:W-:Y:S01]  /*28a0*/  LOP3.LUT P2, RZ, R178, 0xff00, RZ, 0xc0, !PT ;  /* 0x0000ff00b2ff7812 */ /* 0x000fe2000784c0ff */
[----:B------:R-:W-:Y:S01]  /*28b0*/  FMUL.FTZ R226, R101, UR13 ;  /* 0x0000000d65e27c20 */ /* 0x000fe20008410000 */
[----:B------:R-:W-:Y:S01]  /*28c0*/  MOV R101, RZ ;  /* 0x000000ff00657202 */ /* 0x000fe20000000f00 */
[----:B------:R-:W-:Y:S01]  /*28d0*/  FMUL.FTZ R103, R177, R103 ;  /* 0x00000067b1677220 */ /* 0x000fe20000410000 */
[-CC-:B------:R-:W-:Y:S01]  /*28e0*/  FFMA.FTZ R223, R223, R123.reuse, R126.reuse ;  /* 0x0000007bdfdf7223 */ /* 0x180fe2000001007e */
[----:B------:R-:W-:Y:S01]  /*28f0*/  LOP3.LUT P3, RZ, R179, 0xff00, RZ, 0xc0, !PT ;  /* 0x0000ff00b3ff7812 */ /* 0x000fe2000786c0ff */
[--C-:B------:R-:W-:Y:S01]  /*2900*/  FFMA.FTZ R222, R222, R123, R126.reuse ;  /* 0x0000007bdede7223 */ /* 0x100fe2000001007e */
[----:B------:R-:W-:Y:S01]  /*2910*/  FMUL.FTZ R103, R103, R175 ;  /* 0x000000af67677220 */ /* 0x000fe20000410000 */
[----:B------:R-:W-:Y:S01]  /*2920*/  FADD.FTZ R223, R104, -R223 ;  /* 0x800000df68df7221 */ /* 0x000fe20000010000 */
[----:B------:R-:W-:Y:S01]  /*2930*/  FFMA.FTZ R127, R127, R123, R126 ;  /* 0x0000007b7f7f7223 */ /* 0x000fe2000001007e */
[----:B------:R-:W-:Y:S01]  /*2940*/  FADD.FTZ R222, R105, -R222 ;  /* 0x800000de69de7221 */ /* 0x000fe20000010000 */
[----:B------:R-:W-:Y:S01]  /*2950*/  FMUL.FTZ R224, R103, UR13 ;  /* 0x0000000d67e07c20 */ /* 0x000fe20008410000 */
[----:B------:R-:W-:Y:S01]  /*2960*/  MOV R103, RZ ;  /* 0x000000ff00677202 */ /* 0x000fe20000000f00 */
[C---:B------:R-:W-:Y:S01]  /*2970*/  FMUL.FTZ R223, R177.reuse, R223 ;  /* 0x000000dfb1df7220 */ /* 0x040fe20000410000 */
[----:B------:R-:W-:Y:S01]  /*2980*/  @P2 PRMT R96, R96, 0x7632, R96 ;  /* 0x0000763260602816 */ /* 0x000fe20000000060 */
[----:B------:R-:W-:Y:S01]  /*2990*/  FMUL.FTZ R222, R177, R222 ;  /* 0x000000deb1de7220 */ /* 0x000fe20000410000 */
[----:B------:R-:W-:Y:S01]  /*29a0*/  @P2 SHF.L.U32 R228, R233, 0x10, RZ ;  /* 0x00000010e9e42819 */ /* 0x000fe200000006ff */
[-C--:B------:R-:W-:Y:S01]  /*29b0*/  FMUL.FTZ R223, R223, R175.reuse ;  /* 0x000000afdfdf7220 */ /* 0x080fe20000410000 */
[----:B------:R-:W-:Y:S01]  /*29c0*/  @P2 SHF.L.U32 R96, R96, 0x10, RZ ;  /* 0x0000001060602819 */ /* 0x000fe200000006ff */
[----:B------:R-:W-:Y:S01]  /*29d0*/  FADD.FTZ R125, R125, -R127 ;  /* 0x8000007f7d7d7221 */ /* 0x000fe20000010000 */
[----:B------:R-:W-:Y:S01]  /*29e0*/  MOV R104, RZ ;  /* 0x000000ff00687202 */ /* 0x000fe20000000f00 */
[----:B------:R-:W-:Y:S01]  /*29f0*/  FMUL.FTZ R127, R222, R175 ;  /* 0x000000afde7f7220 */ /* 0x000fe20000410000 */
[----:B------:R-:W-:Y:S01]  /*2a00*/  LOP3.LUT P4, RZ, R179, 0xff0000, RZ, 0xc0, !PT ;  /* 0x00ff0000b3ff7812 */ /* 0x000fe2000788c0ff */
[C---:B------:R-:W-:Y:S01]  /*2a10*/  @P2 FMUL.FTZ R101, R226.reuse, R96 ;  /* 0x00000060e2652220 */ /* 0x040fe20000410000 */
[----:B------:R-:W-:Y:S01]  /*2a20*/  MOV R96, RZ ;  /* 0x000000ff00607202 */ /* 0x000fe20000000f00 */
[----:B------:R-:W-:Y:S01]  /*2a30*/  @P2 FMUL.FTZ R96, R226, R228 ;  /* 0x000000e4e2602220 */ /* 0x000fe20000410000 */
[----:B------:R-:W-:Y:S01]  /*2a40*/  LOP3.LUT P2, RZ, R178, 0xff0000, RZ, 0xc0, !PT ;  /* 0x00ff0000b2ff7812 */ /* 0x000fe2000784c0ff */
[----:B------:R-:W-:Y:S01]  /*2a50*/  FMUL.FTZ R226, R225, UR13 ;  /* 0x0000000de1e27c20 */ /* 0x000fe20008410000 */
[----:B------:R-:W-:Y:S01]  /*2a60*/  FMUL.FTZ R127, R127, UR13 ;  /* 0x0000000d7f7f7c20 */ /* 0x000fe20008410000 */
[----:B------:R-:W-:Y:S01]  /*2a70*/  MOV R105, RZ ;  /* 0x000000ff00697202 */ /* 0x000fe20000000f00 */
[----:B------:R-:W-:Y:S01]  /*2a80*/  FMUL.FTZ R125, R177, R125 ;  /* 0x0000007db17d7220 */ /* 0x000fe20000410000 */
[----:B------:R-:W-:Y:S01]  /*2a90*/  FFMA.FTZ R124, R124, R123, R126 ;  /* 0x0000007b7c7c7223 */ /* 0x000fe2000001007e */
[----:B------:R-:W-:-:S07]  /*2aa0*/  F2FP.BF16.F32.PACK_AB R96, R96, R227 ;  /* 0x000000e36060723e */ /* 0x000fce00000010ff */
[----:B------:R-:W-:Y:S02]  /*2ab0*/  @P2 SHF.L.U32 R225, R97, 0x10, RZ ;  /* 0x0000001061e12819 */ /* 0x000fe400000006ff */
[----:B------:R-:W-:-:S03]  /*2ac0*/  @P2 SHF.L.U32 R228, R41, 0x10, RZ ;  /* 0x0000001029e42819 */ /* 0x000fc600000006ff */
[C---:B------:R-:W-:Y:S01]  /*2ad0*/  @P2 FMUL.FTZ R102, R226.reuse, R225 ;  /* 0x000000e1e2662220 */ /* 0x040fe20000410000 */
[----:B------:R-:W-:Y:S01]  /*2ae0*/  MOV R225, RZ ;  /* 0x000000ff00e17202 */ /* 0x000fe20000000f00 */
[----:B------:R-:W-:Y:S01]  /*2af0*/  @P2 FMUL.FTZ R225, R226, R228 ;  /* 0x000000e4e2e12220 */ /* 0x000fe20000410000 */
[----:B------:R-:W-:-:S13]  /*2b00*/  LOP3.LUT P2, RZ, R178, 0xff000000, RZ, 0xc0, !PT ;  /* 0xff000000b2ff7812 */ /* 0x000fda000784c0ff */
[----:B------:R-:W-:Y:S02]  /*2b10*/  @P2 PRMT R97, R97, 0x7632, R97 ;  /* 0x0000763261612816 */ /* 0x000fe40000000061 */
[----:B------:R-:W-:Y:S02]  /*2b20*/  @P2 SHF.L.U32 R226, R232, 0x10, RZ ;  /* 0x00000010e8e22819 */ /* 0x000fe400000006ff */
[----:B------:R-:W-:-:S05]  /*2b30*/  @P2 SHF.L.U32 R97, R97, 0x10, RZ ;  /* 0x0000001061612819 */ /* 0x000fca00000006ff */
[C---:B------:R-:W-:Y:S01]  /*2b40*/  @P2 FMUL.FTZ R103, R224.reuse, R97 ;  /* 0x00000061e0672220 */ /* 0x040fe20000410000 */
[----:B------:R-:W-:Y:S01]  /*2b50*/  MOV R97, RZ ;  /* 0x000000ff00617202 */ /* 0x000fe20000000f00 */
[----:B------:R-:W-:Y:S01]  /*2b60*/  @P2 FMUL.FTZ R97, R224, R226 ;  /* 0x000000e2e0612220 */ /* 0x000fe20000410000 */
[----:B------:R-:W-:Y:S01]  /*2b70*/  LOP3.LUT P2, RZ, R179, 0xff, RZ, 0xc0, !PT ;  /* 0x000000ffb3ff7812 */ /* 0x000fe2000784c0ff */
[----:B------:R-:W-:-:S03]  /*2b80*/  FMUL.FTZ R224, R223, UR13 ;  /* 0x0000000ddfe07c20 */ /* 0x000fc60008410000 */
[----:B------:R-:W-:-:S09]  /*2b90*/  F2FP.BF16.F32.PACK_AB R97, R97, R225 ;  /* 0x000000e16161723e */ /* 0x000fd200000010ff */
[----:B------:R-:W-:Y:S02]  /*2ba0*/  @P2 SHF.L.U32 R223, R98, 0x10, RZ ;  /* 0x0000001062df2819 */ /* 0x000fe400000006ff */
[----:B------:R-:W-:Y:S02]  /*2bb0*/  @P2 SHF.L.U32 R226, R42, 0x10, RZ ;  /* 0x000000102ae22819 */ /* 0x000fe400000006ff */
[----:B------:R-:W-:Y:S01]  /*2bc0*/  @P3 PRMT R98, R98, 0x7632, R98 ;  /* 0x0000763262623816 */ /* 0x000fe20000000062 */
[C---:B------:R-:W-:Y:S01]  /*2bd0*/  @P2 FMUL.FTZ R104, R224.reuse, R223 ;  /* 0x000000dfe0682220 */ /* 0x040fe20000410000 */
[----:B------:R-:W-:Y:S01]  /*2be0*/  MOV R223, RZ ;  /* 0x000000ff00df7202 */ /* 0x000fe20000000f00 */
[----:B------:R-:W-:Y:S01]  /*2bf0*/  @P2 FMUL.FTZ R223, R224, R226 ;  /* 0x000000e2e0df2220 */ /* 0x000fe20000410000 */
[----:B------:R-:W-:Y:S02]  /*2c00*/  @P3 SHF.L.U32 R98, R98, 0x10, RZ ;  /* 0x0000001062623819 */ /* 0x000fe400000006ff */
[----:B------:R-:W-:-:S02]  /*2c10*/  ISETP.GE.U32.AND P2, PT, R178, RZ, PT ;  /* 0x000000ffb200720c */ /* 0x000fc40003f46070 */
[----:B------:R-:W-:Y:S01]  /*2c20*/  @P3 SHF.L.U32 R178, R231, 0x10, RZ ;  /* 0x00000010e7b23819 */ /* 0x000fe200000006ff */
[----:B------:R-:W-:Y:S01]  /*2c30*/  @P3 FMUL.FTZ R105, R127, R98 ;  /* 0x000000627f693220 */ /* 0x000fe20000410000 */
[----:B------:R-:W-:Y:S02]  /*2c40*/  MOV R98, RZ ;  /* 0x000000ff00627202 */ /* 0x000fe40000000f00 */
[----:B------:R-:W-:Y:S01]  /*2c50*/  ISETP.GE.U32.AND.EX P2, PT, R179, 0x1000000, PT, P2 ;  /* 0x01000000b300780c */ /* 0x000fe20003f46120 */
[----:B------:R-:W-:Y:S01]  /*2c60*/  @P3 FMUL.FTZ R98, R127, R178 ;  /* 0x000000b27f623220 */ /* 0x000fe20000410000 */
[----:B------:R-:W-:Y:S01]  /*2c70*/  FMUL.FTZ R127, R125, R175 ;  /* 0x000000af7d7f7220 */ /* 0x000fe20000410000 */
[----:B------:R-:W-:Y:S01]  /*2c80*/  FADD.FTZ R125, R106, -R124 ;  /* 0x8000007c6a7d7221 */ /* 0x000fe20000010000 */
[----:B------:R-:W-:Y:S02]  /*2c90*/  @P4 SHF.L.U32 R124, R99, 0x10, RZ ;  /* 0x00000010637c4819 */ /* 0x000fe400000006ff */
[----:B------:R-:W-:Y:S01]  /*2ca0*/  FMUL.FTZ R127, R127, UR13 ;  /* 0x0000000d7f7f7c20 */ /* 0x000fe20008410000 */
[----:B------:R-:W-:Y:S01]  /*2cb0*/  @P4 SHF.L.U32 R178, R43, 0x10, RZ ;  /* 0x000000102bb24819 */ /* 0x000fe200000006ff */
[----:B------:R-:W-:Y:S01]  /*2cc0*/  FMUL.FTZ R125, R177, R125 ;  /* 0x0000007db17d7220 */ /* 0x000fe20000410000 */
[----:B------:R-:W-:Y:S01]  /*2cd0*/  MOV R106, RZ ;  /* 0x000000ff006a7202 */ /* 0x000fe20000000f00 */
[C---:B------:R-:W-:Y:S01]  /*2ce0*/  @P4 FMUL.FTZ R106, R127.reuse, R124 ;  /* 0x0000007c7f6a4220 */ /* 0x040fe20000410000 */
[----:B------:R-:W-:Y:S01]  /*2cf0*/  MOV R124, RZ ;  /* 0x000000ff007c7202 */ /* 0x000fe20000000f00 */
[----:B------:R-:W-:Y:S01]  /*2d00*/  @P4 FMUL.FTZ R124, R127, R178 ;  /* 0x000000b27f7c4220 */ /* 0x000fe20000410000 */
[----:B------:R-:W-:Y:S01]  /*2d10*/  FMUL.FTZ R178, R125, R175 ;  /* 0x000000af7db27220 */ /* 0x000fe20000410000 */
[----:B------:R-:W-:-:S02]  /*2d20*/  @P2 PRMT R99, R99, 0x7632, R99 ;  /* 0x0000763263632816 */ /* 0x000fc40000000063 */
[----:B------:R-:W-:Y:S01]  /*2d30*/  @P2 SHF.L.U32 R179, R230, 0x10, RZ ;  /* 0x00000010e6b32819 */ /* 0x000fe200000006ff */
[----:B------:R-:W-:Y:S01]  /*2d40*/  FMUL.FTZ R178, R178, UR13 ;  /* 0x0000000db2b27c20 */ /* 0x000fe20008410000 */
[----:B------:R-:W-:Y:S02]  /*2d50*/  @P2 SHF.L.U32 R125, R99, 0x10, RZ ;  /* 0x00000010637d2819 */ /* 0x000fe400000006ff */
[----:B------:R-:W-:Y:S01]  /*2d60*/  MOV R99, RZ ;  /* 0x000000ff00637202 */ /* 0x000fe20000000f00 */
[C---:B------:R-:W-:Y:S01]  /*2d70*/  @P2 FMUL.FTZ R99, R178.reuse, R179 ;  /* 0x000000b3b2632220 */ /* 0x040fe20000410000 */
[----:B------:R-:W-:Y:S01]  /*2d80*/  MOV R127, RZ ;  /* 0x000000ff007f7202 */ /* 0x000fe20000000f00 */
[----:B------:R-:W-:Y:S01]  /*2d90*/  @P2 FMUL.FTZ R127, R178, R125 ;  /* 0x0000007db27f2220 */ /* 0x000fe20000410000 */
[----:B------:R-:W-:Y:S02]  /*2da0*/  F2FP.BF16.F32.PACK_AB R98, R98, R223 ;  /* 0x000000df6262723e */ /* 0x000fe400000010ff */
[----:B------:R-:W-:Y:S01]  /*2db0*/  F2FP.BF16.F32.PACK_AB R99, R99, R124 ;  /* 0x0000007c6363723e */ /* 0x000fe200000010ff */
[----:B------:R-:W-:Y:S06]  /*2dc0*/  BRA `(.L_x_6493) ;  /* 0x0000000800147947 */ /* 0x000fec0003800000 */
.L_x_6492:
[----:B-----5:R-:W-:Y:S01]  /*2dd0*/  LOP3.LUT P2, RZ, R178, 0xff, RZ, 0xc0, !PT ;  /* 0x000000ffb2ff7812 */ /* 0x020fe2000784c0ff */
[-CC-:B------:R-:W-:Y:S01]  /*2de0*/  FFMA.FTZ R100, R100, R123.reuse, R126.reuse ;  /* 0x0000007b64647223 */ /* 0x180fe2000001007e */
[----:B------:R-:W-:Y:S01]  /*2df0*/  LOP3.LUT P3, RZ, R178, 0xff00, RZ, 0xc0, !PT ;  /* 0x0000ff00b2ff7812 */ /* 0x000fe2000786c0ff */
[-CC-:B------:R-:W-:Y:S01]  /*2e00*/  FFMA.FTZ R225, R225, R123.reuse, R126.reuse ;  /* 0x0000007be1e17223 */ /* 0x180fe2000001007e */
[----:B------:R-:W-:Y:S01]  /*2e10*/  FFMA.FTZ R224, R224, R123, R126 ;  /* 0x0000007be0e07223 */ /* 0x000fe2000001007e */
[----:B------:R-:W-:Y:S02]  /*2e20*/  FADD.FTZ R100, R227, -R100 ;  /* 0x80000064e3647221 */ /* 0x000fe40000010000 */
[----:B------:R-:W-:Y:S01]  /*2e30*/  FADD.FTZ R225, R102, -R225 ;  /* 0x800000e166e17221 */ /* 0x000fe20000010000 */
[----:B------:R-:W-:Y:S01]  /*2e40*/  MOV R102, RZ ;  /* 0x000000ff00667202 */ /* 0x000fe20000000f00 */
[----:B------:R-:W-:Y:S01]  /*2e50*/  FMUL.FTZ R88, R177, R100 ;  /* 0x00000064b1587220 */ /* 0x000fe20000410000 */
[----:B------:R-:W-:Y:S01]  /*2e60*/  MOV R100, RZ ;  /* 0x000000ff00647202 */ /* 0x000fe20000000f00 */
[----:B------:R-:W-:Y:S01]  /*2e70*/  FADD.FTZ R103, R103, -R224 ;  /* 0x800000e067677221 */ /* 0x000fe20000010000 */
[----:B------:R-:W-:Y:S01]  /*2e80*/  MOV R224, RZ ;  /* 0x000000ff00e07202 */ /* 0x000fe20000000f00 */
[----:B------:R-:W0:Y:S01]  /*2e90*/  @P2 LDC R89, c[0x0][0x408] ;  /* 0x00010200ff592b82 */ /* 0x000e220000000800 */
[CC--:B------:R-:W-:Y:S01]  /*2ea0*/  @P2 FMUL.FTZ R90, R88.reuse, R175.reuse ;  /* 0x000000af585a2220 */ /* 0x0c0fe20000410000 */
[----:B------:R-:W-:-:S03]  /*2eb0*/  @P2 FMUL.FTZ R91, R88, R175 ;  /* 0x000000af585b2220 */ /* 0x000fc60000410000 */
[----:B0-----:R-:W-:Y:S01]  /*2ec0*/  @P2 FMUL.FTZ R89, R90, R89 ;  /* 0x000000595a592220 */ /* 0x001fe20000410000 */
[C---:B------:R-:W-:Y:S02]  /*2ed0*/  @P2 SHF.L.U32 R90, R96.reuse, 0x10, RZ ;  /* 0x00000010605a2819 */ /* 0x040fe400000006ff */
[----:B------:R-:W-:-:S03]  /*2ee0*/  @P3 PRMT R96, R96, 0x7632, R96 ;  /* 0x0000763260603816 */ /* 0x000fc60000000060 */
[----:B------:R-:W-:Y:S01]  /*2ef0*/  @P2 FMUL.FTZ R100, R89, R90 ;  /* 0x0000005a59642220 */ /* 0x000fe20000410000 */
[----:B------:R-:W-:Y:S01]  /*2f00*/  FFMA.FTZ R89, R226, R123, R126 ;  /* 0x0000007be2597223 */ /* 0x000fe2000001007e */
[----:B------:R-:W0:Y:S01]  /*2f10*/  @P2 LDC R90, c[0x0][0x408] ;  /* 0x00010200ff5a2b82 */ /* 0x000e220000000800 */
[----:B------:R-:W-:Y:S02]  /*2f20*/  MOV R226, RZ ;  /* 0x000000ff00e27202 */ /* 0x000fe40000000f00 */
[----:B------:R-:W-:Y:S01]  /*2f30*/  FADD.FTZ R89, R101, -R89 ;  /* 0x8000005965597221 */ /* 0x000fe20000010000 */
[----:B------:R-:W-:Y:S02]  /*2f40*/  @P3 SHF.L.U32 R96, R96, 0x10, RZ ;  /* 0x0000001060603819 */ /* 0x000fe400000006ff */
[----:B------:R-:W-:Y:S01]  /*2f50*/  MOV R101, RZ ;  /* 0x000000ff00657202 */ /* 0x000fe20000000f00 */
[----:B------:R-:W-:Y:S01]  /*2f60*/  FMUL.FTZ R89, R177, R89 ;  /* 0x00000059b1597220 */ /* 0x000fe20000410000 */
[----:B0-----:R-:W-:Y:S01]  /*2f70*/  @P2 FMUL.FTZ R90, R91, R90 ;  /* 0x0000005a5b5a2220 */ /* 0x001fe20000410000 */
[----:B------:R-:W-:-:S05]  /*2f80*/  @P2 SHF.L.U32 R91, R40, 0x10, RZ ;  /* 0x00000010285b2819 */ /* 0x000fca00000006ff */
[----:B------:R-:W-:Y:S01]  /*2f90*/  @P2 FMUL.FTZ R226, R90, R91 ;  /* 0x0000005b5ae22220 */ /* 0x000fe20000410000 */
[----:B------:R-:W-:Y:S01]  /*2fa0*/  @P3 FMUL.FTZ R91, R89, R175 ;  /* 0x000000af595b3220 */ /* 0x000fe20000410000 */
[----:B------:R-:W0:Y:S01]  /*2fb0*/  @P3 LDC R90, c[0x0][0x408] ;  /* 0x00010200ff5a3b82 */ /* 0x000e220000000800 */
[----:B------:R-:W-:Y:S02]  /*2fc0*/  LOP3.LUT P2, RZ, R178, 0xff0000, RZ, 0xc0, !PT ;  /* 0x00ff0000b2ff7812 */ /* 0x000fe4000784c0ff */
[----:B0-----:R-:W-:-:S04]  /*2fd0*/  @P3 FMUL.FTZ R90, R91, R90 ;  /* 0x0000005a5b5a3220 */ /* 0x001fc80000410000 */
[----:B------:R-:W-:Y:S01]  /*2fe0*/  @P3 FMUL.FTZ R101, R90, R96 ;  /* 0x000000605a653220 */ /* 0x000fe20000410000 */
[----:B------:R-:W-:Y:S01]  /*2ff0*/  MOV R96, RZ ;  /* 0x000000ff00607202 */ /* 0x000fe20000000f00 */
[----:B------:R-:W0:Y:S02]  /*3000*/  @P3 LDC R90, c[0x0][0x408] ;  /* 0x00010200ff5a3b82 */ /* 0x000e240000000800 */
[----:B0-----:R-:W-:Y:S01]  /*3010*/  @P3 FMUL.FTZ R90, R91, R90 ;  /* 0x0000005a5b5a3220 */ /* 0x001fe20000410000 */
[----:B------:R-:W-:-:S05]  /*3020*/  @P3 SHF.L.U32 R91, R233, 0x10, RZ ;  /* 0x00000010e95b3819 */ /* 0x000fca00000006ff */
[----:B------:R-:W-:Y:S01]  /*3030*/  @P3 FMUL.FTZ R96, R90, R91 ;  /* 0x0000005b5a603220 */ /* 0x000fe20000410000 */
[----:B------:R-:W-:Y:S01]  /*3040*/  FMUL.FTZ R90, R177, R225 ;  /* 0x000000e1b15a7220 */ /* 0x000fe20000410000 */
[----:B------:R-:W0:Y:S03]  /*3050*/  @P2 LDC R91, c[0x0][0x408] ;  /* 0x00010200ff5b2b82 */ /* 0x000e260000000800 */
[----:B------:R-:W-:Y:S01]  /*3060*/  @P2 FMUL.FTZ R92, R90, R175 ;  /* 0x000000af5a5c2220 */ /* 0x000fe20000410000 */
[----:B------:R-:W-:-:S03]  /*3070*/  F2FP.BF16.F32.PACK_AB R96, R96, R226 ;  /* 0x000000e26060723e */ /* 0x000fc600000010ff */
[----:B0-----:R-:W-:Y:S01]  /*3080*/  @P2 FMUL.FTZ R91, R92, R91 ;  /* 0x0000005b5c5b2220 */ /* 0x001fe20000410000 */
[----:B------:R-:W-:-:S05]  /*3090*/  @P2 SHF.L.U32 R92, R97, 0x10, RZ ;  /* 0x00000010615c2819 */ /* 0x000fca00000006ff */
[----:B------:R-:W-:Y:S01]  /*30a0*/  @P2 FMUL.FTZ R102, R91, R92 ;  /* 0x0000005c5b662220 */ /* 0x000fe20000410000 */
[----:B------:R-:W-:Y:S01]  /*30b0*/  @P2 FMUL.FTZ R92, R90, R175 ;  /* 0x000000af5a5c2220 */ /* 0x000fe20000410000 */
[----:B------:R-:W0:Y:S03]  /*30c0*/  @P2 LDC R91, c[0x0][0x408] ;  /* 0x00010200ff5b2b82 */ /* 0x000e260000000800 */
[----:B0-----:R-:W-:Y:S01]  /*30d0*/  @P2 FMUL.FTZ R91, R92, R91 ;  /* 0x0000005b5c5b2220 */ /* 0x001fe20000410000 */
[----:B------:R-:W-:-:S05]  /*30e0*/  @P2 SHF.L.U32 R92, R41, 0x10, RZ ;  /* 0x00000010295c2819 */ /* 0x000fca00000006ff */
[----:B------:R-:W-:Y:S01]  /*30f0*/  @P2 FMUL.FTZ R224, R91, R92 ;  /* 0x0000005c5be02220 */ /* 0x000fe20000410000 */
[----:B------:R-:W-:Y:S01]  /*3100*/  LOP3.LUT P2, RZ, R178, 0xff000000, RZ, 0xc0, !PT ;  /* 0xff000000b2ff7812 */ /* 0x000fe2000784c0ff */
[----:B------:R-:W-:Y:S01]  /*3110*/  FMUL.FTZ R91, R177, R103 ;  /* 0x00000067b15b7220 */ /* 0x000fe20000410000 */
[----:B------:R-:W-:-:S11]  /*3120*/  MOV R103, RZ ;  /* 0x000000ff00677202 */ /* 0x000fd60000000f00 */
[----:B------:R-:W0:Y:S01]  /*3130*/  @P2 LDC R92, c[0x0][0x408] ;  /* 0x00010200ff5c2b82 */ /* 0x000e220000000800 */
[----:B------:R-:W-:Y:S01]  /*3140*/  @P2 PRMT R97, R97, 0x7632, R97 ;  /* 0x0000763261612816 */ /* 0x000fe20000000061 */
[----:B------:R-:W-:-:S03]  /*3150*/  @P2 FMUL.FTZ R93, R91, R175 ;  /* 0x000000af5b5d2220 */ /* 0x000fc60000410000 */
[----:B------:R-:W-:Y:S01]  /*3160*/  @P2 SHF.L.U32 R97, R97, 0x10, RZ ;  /* 0x0000001061612819 */ /* 0x000fe200000006ff */
[----:B0-----:R-:W-:-:S04]  /*3170*/  @P2 FMUL.FTZ R92, R93, R92 ;  /* 0x0000005c5d5c2220 */ /* 0x001fc80000410000 */
[----:B------:R-:W-:Y:S01]  /*3180*/  @P2 FMUL.FTZ R103, R92, R97 ;  /* 0x000000615c672220 */ /* 0x000fe20000410000 */
[----:B------:R-:W-:Y:S01]  /*3190*/  MOV R97, RZ ;  /* 0x000000ff00617202 */ /* 0x000fe20000000f00 */
[----:B------:R-:W0:Y:S02]  /*31a0*/  @P2 LDC R92, c[0x0][0x408] ;  /* 0x00010200ff5c2b82 */ /* 0x000e240000000800 */
[----:B0-----:R-:W-:Y:S01]  /*31b0*/  @P2 FMUL.FTZ R92, R93, R92 ;  /* 0x0000005c5d5c2220 */ /* 0x001fe20000410000 */
[----:B------:R-:W-:-:S05]  /*31c0*/  @P2 SHF.L.U32 R93, R232, 0x10, RZ ;  /* 0x00000010e85d2819 */ /* 0x000fca00000006ff */
[----:B------:R-:W-:Y:S01]  /*31d0*/  @P2 FMUL.FTZ R97, R92, R93 ;  /* 0x0000005d5c612220 */ /* 0x000fe20000410000 */
[----:B------:R-:W-:Y:S01]  /*31e0*/  LOP3.LUT P2, RZ, R179, 0xff, RZ, 0xc0, !PT ;  /* 0x000000ffb3ff7812 */ /* 0x000fe2000784c0ff */
[-CC-:B------:R-:W-:Y:S01]  /*31f0*/  FFMA.FTZ R92, R223, R123.reuse, R126.reuse ;  /* 0x0000007bdf5c7223 */ /* 0x180fe2000001007e */
[----:B------:R-:W-:Y:S01]  /*3200*/  FFMA.FTZ R93, R222, R123, R126 ;  /* 0x0000007bde5d7223 */ /* 0x000fe2000001007e */
[----:B------:R-:W-:Y:S02]  /*3210*/  MOV R222, RZ ;  /* 0x000000ff00de7202 */ /* 0x000fe40000000f00 */
[----:B------:R-:W-:Y:S01]  /*3220*/  FADD.FTZ R92, R104, -R92 ;  /* 0x8000005c685c7221 */ /* 0x000fe20000010000 */
[----:B------:R-:W-:Y:S01]  /*3230*/  FADD.FTZ R93, R105, -R93 ;  /* 0x8000005d695d7221 */ /* 0x000fe20000010000 */
[----:B------:R-:W-:Y:S02]  /*3240*/  CS2R R104, SRZ ;  /* 0x0000000000687805 */ /* 0x000fe4000001ff00 */
[----:B------:R-:W-:Y:S01]  /*3250*/  F2FP.BF16.F32.PACK_AB R97, R97, R224 ;  /* 0x000000e06161723e */ /* 0x000fe200000010ff */
[C---:B------:R-:W-:Y:S01]  /*3260*/  FMUL.FTZ R92, R177.reuse, R92 ;  /* 0x0000005cb15c7220 */ /* 0x040fe20000410000 */
[----:B------:R-:W-:-:S02]  /*3270*/  FMUL.FTZ R93, R177, R93 ;  /* 0x0000005db15d7220 */ /* 0x000fc40000410000 */
[----:B------:R-:W0:Y:S01]  /*3280*/  @P2 LDC R94, c[0x0][0x408] ;  /* 0x00010200ff5e2b82 */ /* 0x000e220000000800 */
[----:B------:R-:W-:-:S04]  /*3290*/  @P2 FMUL.FTZ R95, R92, R175 ;  /* 0x000000af5c5f2220 */ /* 0x000fc80000410000 */
        /* <DEDUP_REMOVED lines=8> */
[----:B------:R-:W-:-:S13]  /*3320*/  LOP3.LUT P2, RZ, R179, 0xff00, RZ, 0xc0, !PT ;  /* 0x0000ff00b3ff7812 */ /* 0x000fda000784c0ff */
        /* <DEDUP_REMOVED lines=13> */
[----:B------:R-:W-:Y:S02]  /*3400*/  FFMA.FTZ R94, R127, R123, R126 ;  /* 0x0000007b7f5e7223 */ /* 0x000fe4000001007e */
[----:B------:R-:W-:Y:S01]  /*3410*/  F2FP.BF16.F32.PACK_AB R98, R98, R222 ;  /* 0x000000de6262723e */ /* 0x000fe200000010ff */
[----:B------:R-:W-:Y:S01]  /*3420*/  FADD.FTZ R95, R106, -R95 ;  /* 0x8000005f6a5f7221 */ /* 0x000fe20000010000 */
[----:B------:R-:W-:-:S03]  /*3430*/  FADD.FTZ R94, R125, -R94 ;  /* 0x8000005e7d5e7221 */ /* 0x000fc60000010000 */
[C---:B------:R-:W-:Y:S01]  /*3440*/  FMUL.FTZ R95, R177.reuse, R95 ;  /* 0x0000005fb15f7220 */ /* 0x040fe20000410000 */
[----:B------:R-:W-:-:S03]  /*3450*/  FMUL.FTZ R94, R177, R94 ;  /* 0x0000005eb15e7220 */ /* 0x000fc60000410000 */
[----:B------:R-:W0:Y:S01]  /*3460*/  @P2 LDC R124, c[0x0][0x408] ;  /* 0x00010200ff7c2b82 */ /* 0x000e220000000800 */
[----:B------:R-:W-:Y:S01]  /*3470*/  @P2 FMUL.FTZ R106, R94, R175 ;  /* 0x000000af5e6a2220 */ /* 0x000fe20000410000 */
[----:B------:R-:W-:Y:S02]  /*3480*/  @P2 SHF.L.U32 R125, R99, 0x10, RZ ;  /* 0x00000010637d2819 */ /* 0x000fe400000006ff */
[----:B------:R-:W-:Y:S01]  /*3490*/  @P2 SHF.L.U32 R127, R43, 0x10, RZ ;  /* 0x000000102b7f2819 */ /* 0x000fe200000006ff */
[----:B0-----:R-:W-:Y:S01]  /*34a0*/  @P2 FMUL.FTZ R124, R106, R124 ;  /* 0x0000007c6a7c2220 */ /* 0x001fe20000410000 */
[----:B------:R-:W-:-:S03]  /*34b0*/  MOV R106, RZ ;  /* 0x000000ff006a7202 */ /* 0x000fc60000000f00 */
[----:B------:R-:W-:Y:S01]  /*34c0*/  @P2 FMUL.FTZ R106, R124, R125 ;  /* 0x0000007d7c6a2220 */ /* 0x000fe20000410000 */
[----:B------:R-:W-:Y:S01]  /*34d0*/  @P2 FMUL.FTZ R124, R94, R175 ;  /* 0x000000af5e7c2220 */ /* 0x000fe20000410000 */
[----:B------:R-:W0:Y:S03]  /*34e0*/  @P2 LDC R125, c[0x0][0x408] ;  /* 0x00010200ff7d2b82 */ /* 0x000e260000000800 */
[----:B0-----:R-:W-:Y:S01]  /*34f0*/  @P2 FMUL.FTZ R125, R124, R125 ;  /* 0x0000007d7c7d2220 */ /* 0x001fe20000410000 */
[----:B------:R-:W-:-:S03]  /*3500*/  MOV R124, RZ ;  /* 0x000000ff007c7202 */ /* 0x000fc60000000f00 */
[----:B------:R-:W-:Y:S01]  /*3510*/  @P2 FMUL.FTZ R124, R125, R127 ;  /* 0x0000007f7d7c2220 */ /* 0x000fe20000410000 */
[----:B------:R-:W-:-:S04]  /*3520*/  ISETP.GE.U32.AND P2, PT, R178, RZ, PT ;  /* 0x000000ffb200720c */ /* 0x000fc80003f46070 */
[----:B------:R-:W-:-:S13]  /*3530*/  ISETP.GE.U32.AND.EX P2, PT, R179, 0x1000000, PT, P2 ;  /* 0x01000000b300780c */ /* 0x000fda0003f46120 */
[----:B------:R-:W0:Y:S01]  /*3540*/  @P2 LDC R125, c[0x0][0x408] ;  /* 0x00010200ff7d2b82 */ /* 0x000e220000000800 */
[----:B------:R-:W-:Y:S01]  /*3550*/  @P2 PRMT R99, R99, 0x7632, R99 ;  /* 0x0000763263632816 */ /* 0x000fe20000000063 */
        /* <DEDUP_REMOVED lines=10> */
[----:B------:R-:W-:-:S05]  /*3600*/  @P2 FMUL.FTZ R99, R125, R178 ;  /* 0x000000b27d632220 */ /* 0x000fca0000410000 */
[----:B------:R-:W-:-:S07]  /*3610*/  F2FP.BF16.F32.PACK_AB R99, R99, R124 ;  /* 0x0000007c6363723e */ /* 0x000fce00000010ff */
.L_x_6493:
        /* <DEDUP_REMOVED lines=15> */
[C---:B------:R-:W-:Y:S01]  /*3710*/  LOP3.LUT P2, RZ, R168.reuse, 0xff, RZ, 0xc0, !PT ;  /* 0x000000ffa8ff7812 */ /* 0x040fe2000784c0ff */
[-CC-:B------:R-:W-:Y:S01]  /*3720*/  FFMA.FTZ R213, R213, R123.reuse, R126.reuse ;  /* 0x0000007bd5d57223 */ /* 0x180fe2000001007e */
[----:B------:R-:W-:Y:S02]  /*3730*/  CS2R R178, SRZ ;  /* 0x0000000000b27805 */ /* 0x000fe4000001ff00 */
[----:B------:R-:W-:Y:S02]  /*3740*/  LOP3.LUT P3, RZ, R168, 0xff00, RZ, 0xc0, !PT ;  /* 0x0000ff00a8ff7812 */ /* 0x000fe4000786c0ff */
[----:B------:R-:W-:Y:S01]  /*3750*/  CS2R R124, SRZ ;  /* 0x00000000007c7805 */ /* 0x000fe2000001ff00 */
[----:B------:R-:W-:Y:S01]  /*3760*/  FADD.FTZ R213, R214, -R213 ;  /* 0x800000d5d6d57221 */ /* 0x000fe20000010000 */
[-CC-:B------:R-:W-:Y:S01]  /*3770*/  FFMA.FTZ R209, R209, R123.reuse, R126.reuse ;  /* 0x0000007bd1d17223 */ /* 0x180fe2000001007e */
[----:B------:R-:W-:Y:S01]  /*3780*/  MOV R180, RZ ;  /* 0x000000ff00b47202 */ /* 0x000fe20000000f00 */
[----:B------:R-:W-:Y:S01]  /*3790*/  FFMA.FTZ R182, R182, R123, R126 ;  /* 0x0000007bb6b67223 */ /* 0x000fe2000001007e */
[----:B------:R-:W-:Y:S01]  /*37a0*/  FMUL.FTZ R88, R177, R213 ;  /* 0x000000d5b1587220 */ /* 0x000fe20000410000 */
[----:B------:R-:W-:-:S02]  /*37b0*/  FADD.FTZ R209, R210, -R209 ;  /* 0x800000d1d2d17221 */ /* 0x000fc40000010000 */
[----:B------:R-:W-:Y:S01]  /*37c0*/  FADD.FTZ R208, R208, -R182 ;  /* 0x800000b6d0d07221 */ /* 0x000fe20000010000 */
[----:B------:R-:W0:Y:S01]  /*37d0*/  @P2 LDC R89, c[0x0][0x408] ;  /* 0x00010200ff592b82 */ /* 0x000e220000000800 */
[CC--:B------:R-:W-:Y:S01]  /*37e0*/  @P2 FMUL.FTZ R90, R88.reuse, R175.reuse ;  /* 0x000000af585a2220 */ /* 0x0c0fe20000410000 */
[----:B------:R-:W-:Y:S01]  /*37f0*/  @P2 FMUL.FTZ R91, R88, R175 ;  /* 0x000000af585b2220 */ /* 0x000fe20000410000 */
[----:B------:R-:W-:Y:S02]  /*3800*/  MOV R182, RZ ;  /* 0x000000ff00b67202 */ /* 0x000fe40000000f00 */
[----:B0-----:R-:W-:Y:S01]  /*3810*/  @P2 FMUL.FTZ R89, R90, R89 ;  /* 0x000000595a592220 */ /* 0x001fe20000410000 */
[C---:B-----5:R-:W-:Y:S02]  /*3820*/  @P2 SHF.L.U32 R90, R96.reuse, 0x10, RZ ;  /* 0x00000010605a2819 */ /* 0x060fe400000006ff */
[----:B------:R-:W-:-:S03]  /*3830*/  @P3 PRMT R96, R96, 0x7632, R96 ;  /* 0x0000763260603816 */ /* 0x000fc60000000060 */
[----:B------:R-:W-:Y:S01]  /*3840*/  @P2 FMUL.FTZ R178, R90, R89 ;  /* 0x000000595ab22220 */ /* 0x000fe20000410000 */
[----:B------:R-:W-:Y:S01]  /*3850*/  FFMA.FTZ R89, R211, R123, R126 ;  /* 0x0000007bd3597223 */ /* 0x000fe2000001007e */
[----:B------:R-:W0:Y:S01]  /*3860*/  @P2 LDC R90, c[0x0][0x408] ;  /* 0x00010200ff5a2b82 */ /* 0x000e220000000800 */
[----:B------:R-:W-:Y:S02]  /*3870*/  @P3 SHF.L.U32 R96, R96, 0x10, RZ ;  /* 0x0000001060603819 */ /* 0x000fe400000006ff */
[----:B------:R-:W-:-:S04]  /*3880*/  FADD.FTZ R89, R212, -R89 ;  /* 0x80000059d4597221 */ /* 0x000fc80000010000 */
        /* <DEDUP_REMOVED lines=27> */
[----:B------:R-:W-:-:S12]  /*3a40*/  FMUL.FTZ R91, R177, R208 ;  /* 0x000000d0b15b7220 */ /* 0x000fd80000410000 */
        /* <DEDUP_REMOVED lines=13> */
[----:B------:R-:W-:Y:S01]  /*3b20*/  MOV R181, RZ ;  /* 0x000000ff00b57202 */ /* 0x000fe20000000f00 */
[----:B------:R-:W-:Y:S01]  /*3b30*/  FFMA.FTZ R93, R183, R123, R126 ;  /* 0x0000007bb75d7223 */ /* 0x000fe2000001007e */
[----:B------:R-:W-:Y:S01]  /*3b40*/  MOV R183, RZ ;  /* 0x000000ff00b77202 */ /* 0x000fe20000000f00 */
[----:B------:R-:W-:Y:S01]  /*3b50*/  FADD.FTZ R92, R207, -R92 ;  /* 0x8000005ccf5c7221 */ /* 0x000fe20000010000 */
[----:B------:R-:W-:Y:S01]  /*3b60*/  F2FP.BF16.F32.PACK_AB R97, R97, R125 ;  /* 0x0000007d6161723e */ /* 0x000fe200000010ff */
[----:B------:R-:W-:Y:S01]  /*3b70*/  FADD.FTZ R93, R206, -R93 ;  /* 0x8000005dce5d7221 */ /* 0x000fe20000010000 */
[----:B------:R-:W-:Y:S01]  /*3b80*/  MOV R206, RZ ;  /* 0x000000ff00ce7202 */ /* 0x000fe20000000f00 */
[----:B------:R-:W-:-:S02]  /*3b90*/  FMUL.FTZ R92, R177, R92 ;  /* 0x0000005cb15c7220 */ /* 0x000fc40000410000 */
[----:B------:R-:W-:Y:S02]  /*3ba0*/  FMUL.FTZ R93, R177, R93 ;  /* 0x0000005db15d7220 */ /* 0x000fe40000410000 */
        /* <DEDUP_REMOVED lines=57> */
[----:B------:R-:W-:Y:S01]  /*3f40*/  F2FP.BF16.F32.PACK_AB R99, R99, R203 ;  /* 0x000000cb6363723e */ /* 0x000fe200000010ff */
[----:B------:R-:W-:Y:S06]  /*3f50*/  BRA `(.L_x_6495) ;  /* 0x0000000400a47947 */ /* 0x000fec0003800000 */
.L_x_6494:
[-CC-:B------:R-:W-:Y:S01]  /*3f60*/  FFMA.FTZ R213, R213, R123.reuse, R126.reuse ;  /* 0x0000007bd5d57223 */ /* 0x180fe2000001007e */
[----:B------:R-:W-:Y:S01]  /*3f70*/  LOP3.LUT P2, RZ, R168, 0xff, RZ, 0xc0, !PT ;  /* 0x000000ffa8ff7812 */ /* 0x000fe2000784c0ff */
[-CC-:B------:R-:W-:Y:S01]  /*3f80*/  FFMA.FTZ R211, R211, R123.reuse, R126.reuse ;  /* 0x0000007bd3d37223 */ /* 0x180fe2000001007e */
[----:B------:R-:W-:Y:S01]  /*3f90*/  MOV R178, RZ ;  /* 0x000000ff00b27202 */ /* 0x000fe20000000f00 */
[----:B------:R-:W-:Y:S01]  /*3fa0*/  FADD.FTZ R213, R214, -R213 ;  /* 0x800000d5d6d57221 */ /* 0x000fe20000010000 */
[-CC-:B------:R-:W-:Y:S01]  /*3fb0*/  FFMA.FTZ R209, R209, R123.reuse, R126.reuse ;  /* 0x0000007bd1d17223 */ /* 0x180fe2000001007e */
[-CC-:B------:R-:W-:Y:S01]  /*3fc0*/  FFMA.FTZ R182, R182, R123.reuse, R126.reuse ;  /* 0x0000007bb6b67223 */ /* 0x180fe2000001007e */
[----:B------:R-:W-:Y:S01]  /*3fd0*/  FFMA.FTZ R181, R181, R123, R126 ;  /* 0x0000007bb5b57223 */ /* 0x000fe2000001007e */
[----:B------:R-:W-:Y:S01]  /*3fe0*/  FMUL.FTZ R213, R177, R213 ;  /* 0x000000d5b1d57220 */ /* 0x000fe20000410000 */
[----:B------:R-:W-:Y:S01]  /*3ff0*/  FADD.FTZ R209, R210, -R209 ;  /* 0x800000d1d2d17221 */ /* 0x000fe20000010000 */
[----:B------:R-:W-:Y:S01]  /*4000*/  FADD.FTZ R182, R208, -R182 ;  /* 0x800000b6d0b67221 */ /* 0x000fe20000010000 */
[----:B------:R-:W-:Y:S01]  /*4010*/  FADD.FTZ R181, R207, -R181 ;  /* 0x800000b5cfb57221 */ /* 0x000fe20000010000 */
[----:B------:R-:W-:Y:S01]  /*4020*/  FMUL.FTZ R125, R175, R213 ;  /* 0x000000d5af7d7220 */ /* 0x000fe20000410000 */
[C---:B------:R-:W-:Y:S01]  /*4030*/  FMUL.FTZ R209, R177.reuse, R209 ;  /* 0x000000d1b1d17220 */ /* 0x040fe20000410000 */
[----:B-----5:R-:W-:Y:S01]  /*4040*/  @P2 SHF.L.U32 R124, R96, 0x10, RZ ;  /* 0x00000010607c2819 */ /* 0x020fe200000006ff */
[----:B------:R-:W-:Y:S01]  /*4050*/  FMUL.FTZ R182, R177, R182 ;  /* 0x000000b6b1b67220 */ /* 0x000fe20000410000 */
[----:B------:R-:W-:Y:S01]  /*4060*/  FMUL.FTZ R125, R125, UR13 ;  /* 0x0000000d7d7d7c20 */ /* 0x000fe20008410000 */
[----:B------:R-:W-:Y:S01]  /*4070*/  @P2 SHF.L.U32 R179, R44, 0x10, RZ ;  /* 0x000000102cb32819 */ /* 0x000fe200000006ff */
[C---:B------:R-:W-:Y:S01]  /*4080*/  FMUL.FTZ R209, R175.reuse, R209 ;  /* 0x000000d1afd17220 */ /* 0x040fe20000410000 */
[----:B------:R-:W-:Y:S01]  /*4090*/  FMUL.FTZ R182, R175, R182 ;  /* 0x000000b6afb67220 */ /* 0x000fe20000410000 */
[-C--:B------:R-:W-:Y:S01]  /*40a0*/  @P2 FMUL.FTZ R178, R124, R125.reuse ;  /* 0x0000007d7cb22220 */ /* 0x080fe20000410000 */
[----:B------:R-:W-:Y:S01]  /*40b0*/  MOV R124, RZ ;  /* 0x000000ff007c7202 */ /* 0x000fe20000000f00 */
[----:B------:R-:W-:Y:S01]  /*40c0*/  @P2 FMUL.FTZ R124, R179, R125 ;  /* 0x0000007db37c2220 */ /* 0x000fe20000410000 */
[----:B------:R-:W-:Y:S01]  /*40d0*/  LOP3.LUT P2, RZ, R168, 0xff00, RZ, 0xc0, !PT ;  /* 0x0000ff00a8ff7812 */ /* 0x000fe2000784c0ff */
[----:B------:R-:W-:Y:S01]  /*40e0*/  FADD.FTZ R125, R212, -R211 ;  /* 0x800000d3d47d7221 */ /* 0x000fe20000010000 */
[----:B------:R-:W-:Y:S01]  /*40f0*/  MOV R179, RZ ;  /* 0x000000ff00b37202 */ /* 0x000fe20000000f00 */
[----:B------:R-:W-:Y:S01]  /*4100*/  FMUL.FTZ R209, R209, UR13 ;  /* 0x0000000dd1d17c20 */ /* 0x000fe20008410000 */
[----:B------:R-:W-:Y:S01]  /*4110*/  FMUL.FTZ R208, R182, UR13 ;  /* 0x0000000db6d07c20 */ /* 0x000fe20008410000 */
[C---:B------:R-:W-:Y:S01]  /*4120*/  FMUL.FTZ R125, R177.reuse, R125 ;  /* 0x0000007db17d7220 */ /* 0x040fe20000410000 */
[----:B------:R-:W-:Y:S01]  /*4130*/  MOV R182, RZ ;  /* 0x000000ff00b67202 */ /* 0x000fe20000000f00 */
[----:B------:R-:W-:Y:S01]  /*4140*/  FMUL.FTZ R181, R177, R181 ;  /* 0x000000b5b1b57220 */ /* 0x000fe20000410000 */
[----:B------:R-:W-:Y:S01]  /*4150*/  LOP3.LUT P3, RZ, R169, 0xff00, RZ, 0xc0, !PT ;  /* 0x0000ff00a9ff7812 */ /* 0x000fe2000786c0ff */
[----:B------:R-:W-:Y:S01]  /*4160*/  FMUL.FTZ R125, R175, R125 ;  /* 0x0000007daf7d7220 */ /* 0x000fe20000410000 */
[--C-:B------:R-:W-:Y:S01]  /*4170*/  FFMA.FTZ R183, R183, R123, R126.reuse ;  /* 0x0000007bb7b77223 */ /* 0x100fe2000001007e */
[----:B------:R-:W-:Y:S01]  /*4180*/  FMUL.FTZ R181, R175, R181 ;  /* 0x000000b5afb57220 */ /* 0x000fe20000410000 */
[----:B------:R-:W-:Y:S01]  /*4190*/  FFMA.FTZ R184, R184, R123, R126 ;  /* 0x0000007bb8b87223 */ /* 0x000fe2000001007e */
[----:B------:R-:W-:Y:S01]  /*41a0*/  @P2 PRMT R96, R96, 0x7632, R96 ;  /* 0x0000763260602816 */ /* 0x000fe20000000060 */
[----:B------:R-:W-:Y:S01]  /*41b0*/  FMUL.FTZ R125, R125, UR13 ;  /* 0x0000000d7d7d7c20 */ /* 0x000fe20008410000 */
[----:B------:R-:W-:Y:S01]  /*41c0*/  @P2 SHF.L.U32 R180, R225, 0x10, RZ ;  /* 0x00000010e1b42819 */ /* 0x000fe200000006ff */
[----:B------:R-:W-:Y:S01]  /*41d0*/  FADD.FTZ R183, R206, -R183 ;  /* 0x800000b7ceb77221 */ /* 0x000fe20000010000 */
[----:B------:R-:W-:Y:S01]  /*41e0*/  @P2 SHF.L.U32 R96, R96, 0x10, RZ ;  /* 0x0000001060602819 */ /* 0x000fe200000006ff */
[----:B------:R-:W-:Y:S01]  /*41f0*/  FADD.FTZ R203, R203, -R184 ;  /* 0x800000b8cbcb7221 */ /* 0x000fe20000010000 */
[----:B------:R-:W-:Y:S01]  /*4200*/  LOP3.LUT P4, RZ, R169, 0xff0000, RZ, 0xc0, !PT ;  /* 0x00ff0000a9ff7812 */ /* 0x000fe2000788c0ff */
[C---:B------:R-:W-:Y:S01]  /*4210*/  FMUL.FTZ R183, R177.reuse, R183 ;  /* 0x000000b7b1b77220 */ /* 0x040fe20000410000 */
[----:B------:R-:W-:Y:S01]  /*4220*/  FFMA.FTZ R204, R204, R123, R126 ;  /* 0x0000007bcccc7223 */ /* 0x000fe2000001007e */
[-C--:B------:R-:W-:Y:S01]  /*4230*/  @P2 FMUL.FTZ R179, R96, R125.reuse ;  /* 0x0000007d60b32220 */ /* 0x080fe20000410000 */
[----:B------:R-:W-:Y:S01]  /*4240*/  MOV R96, RZ ;  /* 0x000000ff00607202 */ /* 0x000fe20000000f00 */
[----:B------:R-:W-:Y:S01]  /*4250*/  @P2 FMUL.FTZ R96, R180, R125 ;  /* 0x0000007db4602220 */ /* 0x000fe20000410000 */
[----:B------:R-:W-:Y:S01]  /*4260*/  LOP3.LUT P2, RZ, R168, 0xff0000, RZ, 0xc0, !PT ;  /* 0x00ff0000a8ff7812 */ /* 0x000fe2000784c0ff */
[----:B------:R-:W-:Y:S01]  /*4270*/  FMUL.FTZ R203, R177, R203 ;  /* 0x000000cbb1cb7220 */ /* 0x000fe20000410000 */
[----:B------:R-:W-:Y:S01]  /*4280*/  MOV R180, RZ ;  /* 0x000000ff00b47202 */ /* 0x000fe20000000f00 */
[----:B------:R-:W-:Y:S01]  /*4290*/  FADD.FTZ R205, R205, -R204 ;  /* 0x800000cccdcd7221 */ /* 0x000fe20000010000 */
[----:B------:R-:W-:-:S02]  /*42a0*/  MOV R184, RZ ;  /* 0x000000ff00b87202 */ /* 0x000fc40000000f00 */
[----:B------:R-:W-:Y:S01]  /*42b0*/  F2FP.BF16.F32.PACK_AB R96, R96, R124 ;  /* 0x0000007c6060723e */ /* 0x000fe200000010ff */
[----:B------:R-:W-:-:S04]  /*42c0*/  FMUL.FTZ R205, R177, R205 ;  /* 0x000000cdb1cd7220 */ /* 0x000fc80000410000 */
[----:B------:R-:W-:Y:S02]  /*42d0*/  FMUL.FTZ R204, R175, R205 ;  /* 0x000000cdafcc7220 */ /* 0x000fe40000410000 */
[----:B------:R-:W-:Y:S02]  /*42e0*/  @P2 SHF.L.U32 R125, R97, 0x10, RZ ;  /* 0x00000010617d2819 */ /* 0x000fe400000006ff */
[----:B------:R-:W-:Y:S01]  /*42f0*/  @P2 SHF.L.U32 R210, R45, 0x10, RZ ;  /* 0x000000102dd22819 */ /* 0x000fe200000006ff */
[----:B------:R-:W-:Y:S02]  /*4300*/  FMUL.FTZ R204, R204, UR13 ;  /* 0x0000000dcccc7c20 */ /* 0x000fe40008410000 */
[-C--:B------:R-:W-:Y:S01]  /*4310*/  @P2 FMUL.FTZ R180, R125, R209.reuse ;  /* 0x000000d17db42220 */ /* 0x080fe20000410000 */
[----:B------:R-:W-:Y:S01]  /*4320*/  MOV R125, RZ ;  /* 0x000000ff007d7202 */ /* 0x000fe20000000f00 */
[----:B------:R-:W-:Y:S01]  /*4330*/  @P2 FMUL.FTZ R125, R210, R209 ;  /* 0x000000d1d27d2220 */ /* 0x000fe20000410000 */
[----:B------:R-:W-:-:S13]  /*4340*/  LOP3.LUT P2, RZ, R168, 0xff000000, RZ, 0xc0, !PT ;  /* 0xff000000a8ff7812 */ /* 0x000fda000784c0ff */
[----:B------:R-:W-:Y:S02]  /*4350*/  @P2 PRMT R97, R97, 0x7632, R97 ;  /* 0x0000763261612816 */ /* 0x000fe40000000061 */
[----:B------:R-:W-:Y:S02]  /*4360*/  @P2 SHF.L.U32 R209, R224, 0x10, RZ ;  /* 0x00000010e0d12819 */ /* 0x000fe400000006ff */
[----:B------:R-:W-:-:S05]  /*4370*/  @P2 SHF.L.U32 R97, R97, 0x10, RZ ;  /* 0x0000001061612819 */ /* 0x000fca00000006ff */
[-C--:B------:R-:W-:Y:S01]  /*4380*/  @P2 FMUL.FTZ R182, R97, R208.reuse ;  /* 0x000000d061b62220 */ /* 0x080fe20000410000 */
[----:B------:R-:W-:Y:S01]  /*4390*/  MOV R97, RZ ;  /* 0x000000ff00617202 */ /* 0x000fe20000000f00 */
[----:B------:R-:W-:Y:S01]  /*43a0*/  @P2 FMUL.FTZ R97, R209, R208 ;  /* 0x000000d0d1612220 */ /* 0x000fe20000410000 */
[----:B------:R-:W-:Y:S01]  /*43b0*/  LOP3.LUT P2, RZ, R169, 0xff, RZ, 0xc0, !PT ;  /* 0x000000ffa9ff7812 */ /* 0x000fe2000784c0ff */
[----:B------:R-:W-:Y:S01]  /*43c0*/  FMUL.FTZ R208, R181, UR13 ;  /* 0x0000000db5d07c20 */ /* 0x000fe20008410000 */
[----:B------:R-:W-:Y:S02]  /*43d0*/  MOV R181, RZ ;  /* 0x000000ff00b57202 */ /* 0x000fe40000000f00 */
[----:B------:R-:W-:-:S09]  /*43e0*/  F2FP.BF16.F32.PACK_AB R97, R97, R125 ;  /* 0x0000007d6161723e */ /* 0x000fd200000010ff */
[----:B------:R-:W-:Y:S02]  /*43f0*/  @P2 SHF.L.U32 R207, R98, 0x10, RZ ;  /* 0x0000001062cf2819 */ /* 0x000fe400000006ff */
[----:B------:R-:W-:Y:S02]  /*4400*/  @P2 SHF.L.U32 R209, R46, 0x10, RZ ;  /* 0x000000102ed12819 */ /* 0x000fe400000006ff */
[----:B------:R-:W-:Y:S01]  /*4410*/  @P3 PRMT R98, R98, 0x7632, R98 ;  /* 0x0000763262623816 */ /* 0x000fe20000000062 */
[-C--:B------:R-:W-:Y:S01]  /*4420*/  @P2 FMUL.FTZ R181, R207, R208.reuse ;  /* 0x000000d0cfb52220 */ /* 0x080fe20000410000 */
[----:B------:R-:W-:Y:S01]  /*4430*/  MOV R207, RZ ;  /* 0x000000ff00cf7202 */ /* 0x000fe20000000f00 */
[----:B------:R-:W-:Y:S01]  /*4440*/  @P2 FMUL.FTZ R207, R209, R208 ;  /* 0x000000d0d1cf2220 */ /* 0x000fe20000410000 */
[----:B------:R-:W-:Y:S01]  /*4450*/  ISETP.GE.U32.AND P2, PT, R168, RZ, PT ;  /* 0x000000ffa800720c */ /* 0x000fe20003f46070 */
[----:B------:R-:W-:Y:S01]  /*4460*/  FMUL.FTZ R168, R175, R183 ;  /* 0x000000b7afa87220 */ /* 0x000fe20000410000 */
[----:B------:R-:W-:-:S02]  /*4470*/  @P3 SHF.L.U32 R98, R98, 0x10, RZ ;  /* 0x0000001062623819 */ /* 0x000fc400000006ff */
[----:B------:R-:W-:Y:S01]  /*4480*/  ISETP.GE.U32.AND.EX P2, PT, R169, 0x1000000, PT, P2 ;  /* 0x01000000a900780c */ /* 0x000fe20003f46120 */
[----:B------:R-:W-:Y:S01]  /*4490*/  FMUL.FTZ R168, R168, UR13 ;  /* 0x0000000da8a87c20 */ /* 0x000fe20008410000 */
[----:B------:R-:W-:Y:S02]  /*44a0*/  @P3 SHF.L.U32 R169, R223, 0x10, RZ ;  /* 0x00000010dfa93819 */ /* 0x000fe400000006ff */
[----:B------:R-:W-:Y:S01]  /*44b0*/  MOV R183, RZ ;  /* 0x000000ff00b77202 */ /* 0x000fe20000000f00 */
[-C--:B------:R-:W-:Y:S01]  /*44c0*/  @P3 FMUL.FTZ R183, R98, R168.reuse ;  /* 0x000000a862b73220 */ /* 0x080fe20000410000 */
[----:B------:R-:W-:Y:S01]  /*44d0*/  MOV R98, RZ ;  /* 0x000000ff00627202 */ /* 0x000fe20000000f00 */
[----:B------:R-:W-:Y:S01]  /*44e0*/  @P3 FMUL.FTZ R98, R169, R168 ;  /* 0x000000a8a9623220 */ /* 0x000fe20000410000 */
[----:B------:R-:W-:Y:S01]  /*44f0*/  FMUL.FTZ R168, R175, R203 ;  /* 0x000000cbafa87220 */ /* 0x000fe20000410000 */
[----:B------:R-:W-:Y:S02]  /*4500*/  @P4 SHF.L.U32 R169, R99, 0x10, RZ ;  /* 0x0000001063a94819 */ /* 0x000fe400000006ff */
[----:B------:R-:W-:Y:S01]  /*4510*/  @P4 SHF.L.U32 R203, R47, 0x10, RZ ;  /* 0x000000102fcb4819 */ /* 0x000fe200000006ff */
[----:B------:R-:W-:Y:S01]  /*4520*/  FMUL.FTZ R168, R168, UR13 ;  /* 0x0000000da8a87c20 */ /* 0x000fe20008410000 */
[----:B------:R-:W-:-:S02]  /*4530*/  @P2 SHF.L.U32 R205, R222, 0x10, RZ ;  /* 0x00000010decd2819 */ /* 0x000fc400000006ff */
[----:B------:R-:W-:Y:S01]  /*4540*/  F2FP.BF16.F32.PACK_AB R98, R98, R207 ;  /* 0x000000cf6262723e */ /* 0x000fe200000010ff */
[-C--:B------:R-:W-:Y:S01]  /*4550*/  @P4 FMUL.FTZ R184, R169, R168.reuse ;  /* 0x000000a8a9b84220 */ /* 0x080fe20000410000 */
[----:B------:R-:W-:Y:S01]  /*4560*/  MOV R169, RZ ;  /* 0x000000ff00a97202 */ /* 0x000fe20000000f00 */
[----:B------:R-:W-:Y:S01]  /*4570*/  @P4 FMUL.FTZ R169, R203, R168 ;  /* 0x000000a8cba94220 */ /* 0x000fe20000410000 */
[----:B------:R-:W-:Y:S02]  /*4580*/  @P2 PRMT R203, R99, 0x7632, R203 ;  /* 0x0000763263cb2816 */ /* 0x000fe400000000cb */
[----:B------:R-:W-:Y:S01]  /*4590*/  MOV R99, RZ ;  /* 0x000000ff00637202 */ /* 0x000fe20000000f00 */
[----:B------:R-:W-:Y:S01]  /*45a0*/  @P2 FMUL.FTZ R99, R205, R204 ;  /* 0x000000cccd632220 */ /* 0x000fe20000410000 */
[----:B------:R-:W-:Y:S02]  /*45b0*/  @P2 SHF.L.U32 R203, R203, 0x10, RZ ;  /* 0x00000010cbcb2819 */ /* 0x000fe400000006ff */
[----:B------:R-:W-:-:S02]  /*45c0*/  MOV R168, RZ ;  /* 0x000000ff00a87202 */ /* 0x000fc40000000f00 */
[----:B------:R-:W-:Y:S01]  /*45d0*/  F2FP.BF16.F32.PACK_AB R99, R99, R169 ;  /* 0x000000a96363723e */ /* 0x000fe200000010ff */
[----:B------:R-:W-:-:S07]  /*45e0*/  @P2 FMUL.FTZ R168, R203, R204 ;  /* 0x000000cccba82220 */ /* 0x000fce0000410000 */
.L_x_6495:
        /* <DEDUP_REMOVED lines=17> */
[----:B------:R-:W-:Y:S02]  /*4700*/  LOP3.LUT P3, RZ, R158, 0xff00, RZ, 0xc0, !PT ;  /* 0x0000ff009eff7812 */ /* 0x000fe4000786c0ff */
[----:B------:R-:W-:Y:S01]  /*4710*/  CS2R R124, SRZ ;  /* 0x00000000007c7805 */ /* 0x000fe2000001ff00 */
[-CC-:B------:R-:W-:Y:S01]  /*4720*/  FFMA.FTZ R141, R141, R123.reuse, R126.reuse ;  /* 0x0000007b8d8d7223 */ /* 0x180fe2000001007e */
[----:B------:R-:W-:Y:S01]  /*4730*/  FADD.FTZ R143, R139, -R143 ;  /* 0x8000008f8b8f7221 */ /* 0x000fe20000010000 */
[----:B------:R-:W-:Y:S01]  /*4740*/  MOV R139, RZ ;  /* 0x000000ff008b7202 */ /* 0x000fe20000000f00 */
[----:B------:R-:W-:Y:S01]  /*4750*/  FFMA.FTZ R140, R140, R123, R126 ;  /* 0x0000007b8c8c7223 */ /* 0x000fe2000001007e */
[----:B------:R-:W-:Y:S01]  /*4760*/  FADD.FTZ R141, R138, -R141 ;  /* 0x8000008d8a8d7221 */ /* 0x000fe20000010000 */
[----:B------:R-:W-:Y:S01]  /*4770*/  FMUL.FTZ R88, R177, R143 ;  /* 0x0000008fb1587220 */ /* 0x000fe20000410000 */
[----:B------:R-:W-:Y:S01]  /*4780*/  MOV R138, RZ ;  /* 0x000000ff008a7202 */ /* 0x000fe20000000f00 */
[----:B------:R-:W-:Y:S01]  /*4790*/  FADD.FTZ R130, R130, -R140 ;  /* 0x8000008c82827221 */ /* 0x000fe20000010000 */
[----:B------:R-:W0:Y:S01]  /*47a0*/  @P2 LDC R89, c[0x0][0x408] ;  /* 0x00010200ff592b82 */ /* 0x000e220000000800 */
[CC--:B------:R-:W-:Y:S01]  /*47b0*/  @P2 FMUL.FTZ R90, R88.reuse, R175.reuse ;  /* 0x000000af585a2220 */ /* 0x0c0fe20000410000 */
[----:B------:R-:W-:-:S03]  /*47c0*/  @P2 FMUL.FTZ R91, R88, R175 ;  /* 0x000000af585b2220 */ /* 0x000fc60000410000 */
[----:B0-----:R-:W-:Y:S01]  /*47d0*/  @P2 FMUL.FTZ R89, R90, R89 ;  /* 0x000000595a592220 */ /* 0x001fe20000410000 */
[C---:B-----5:R-:W-:Y:S02]  /*47e0*/  @P2 SHF.L.U32 R90, R96.reuse, 0x10, RZ ;  /* 0x00000010605a2819 */ /* 0x060fe400000006ff */
[----:B------:R-:W-:-:S03]  /*47f0*/  @P3 PRMT R96, R96, 0x7632, R96 ;  /* 0x0000763260603816 */ /* 0x000fc60000000060 */
[----:B------:R-:W-:Y:S01]  /*4800*/  @P2 FMUL.FTZ R139, R90, R89 ;  /* 0x000000595a8b2220 */ /* 0x000fe20000410000 */
[----:B------:R-:W-:Y:S01]  /*4810*/  FFMA.FTZ R89, R142, R123, R126 ;  /* 0x0000007b8e597223 */ /* 0x000fe2000001007e */
[----:B------:R-:W0:Y:S01]  /*4820*/  @P2 LDC R90, c[0x0][0x408] ;  /* 0x00010200ff5a2b82 */ /* 0x000e220000000800 */
[----:B------:R-:W-:Y:S02]  /*4830*/  @P3 SHF.L.U32 R96, R96, 0x10, RZ ;  /* 0x0000001060603819 */ /* 0x000fe400000006ff */
[----:B------:R-:W-:Y:S01]  /*4840*/  FADD.FTZ R89, R131, -R89 ;  /* 0x8000005983597221 */ /* 0x000fe20000010000 */
[----:B------:R-:W-:-:S03]  /*4850*/  MOV R131, RZ ;  /* 0x000000ff00837202 */ /* 0x000fc60000000f00 */
        /* <DEDUP_REMOVED lines=45> */
[----:B------:R-:W-:Y:S01]  /*4b30*/  MOV R135, RZ ;  /* 0x000000ff00877202 */ /* 0x000fe20000000f00 */
[----:B------:R-:W-:Y:S01]  /*4b40*/  FADD.FTZ R93, R129, -R93 ;  /* 0x8000005d815d7221 */ /* 0x000fe20000010000 */
[----:B------:R-:W-:Y:S01]  /*4b50*/  MOV R129, RZ ;  /* 0x000000ff00817202 */ /* 0x000fe20000000f00 */
[----:B------:R-:W-:Y:S01]  /*4b60*/  FMUL.FTZ R92, R177, R92 ;  /* 0x0000005cb15c7220 */ /* 0x000fe20000410000 */
[----:B------:R-:W-:Y:S01]  /*4b70*/  F2FP.BF16.F32.PACK_AB R97, R97, R125 ;  /* 0x0000007d6161723e */ /* 0x000fe200000010ff */
        /* <DEDUP_REMOVED lines=60> */
.L_x_6496:
[-CC-:B------:R-:W-:Y:S01]  /*4f40*/  FFMA.FTZ R143, R143, R123.reuse, R126.reuse ;  /* 0x0000007b8f8f7223 */ /* 0x180fe2000001007e */
[----:B------:R-:W-:Y:S01]  /*4f50*/  LOP3.LUT P2, RZ, R158, 0xff, RZ, 0xc0, !PT ;  /* 0x000000ff9eff7812 */ /* 0x000fe2000784c0ff */
[-CC-:B------:R-:W-:Y:S01]  /*4f60*/  FFMA.FTZ R142, R142, R123.reuse, R126.reuse ;  /* 0x0000007b8e8e7223 */ /* 0x180fe2000001007e */
[-CC-:B------:R-:W-:Y:S01]  /*4f70*/  FFMA.FTZ R141, R141, R123.reuse, R126.reuse ;  /* 0x0000007b8d8d7223 */ /* 0x180fe2000001007e */
[----:B------:R-:W-:Y:S01]  /*4f80*/  FADD.FTZ R143, R139, -R143 ;  /* 0x8000008f8b8f7221 */ /* 0x000fe20000010000 */
[----:B------:R-:W-:Y:S01]  /*4f90*/  MOV R139, RZ ;  /* 0x000000ff008b7202 */ /* 0x000fe20000000f00 */
[----:B------:R-:W-:Y:S01]  /*4fa0*/  FFMA.FTZ R140, R140, R123, R126 ;  /* 0x0000007b8c8c7223 */ /* 0x000fe2000001007e */
[----:B------:R-:W-:Y:S01]  /*4fb0*/  FADD.FTZ R141, R138, -R141 ;  /* 0x8000008d8a8d7221 */ /* 0x000fe20000010000 */
[C---:B------:R-:W-:Y:S01]  /*4fc0*/  FMUL.FTZ R143, R177.reuse, R143 ;  /* 0x0000008fb18f7220 */ /* 0x040fe20000410000 */
[----:B------:R-:W-:Y:S01]  /*4fd0*/  MOV R138, RZ ;  /* 0x000000ff008a7202 */ /* 0x000fe20000000f00 */
[----:B------:R-:W-:Y:S01]  /*4fe0*/  FADD.FTZ R130, R130, -R140 ;  /* 0x8000008c82827221 */ /* 0x000fe20000010000 */
[----:B------:R-:W-:Y:S01]  /*4ff0*/  FMUL.FTZ R141, R177, R141 ;  /* 0x0000008db18d7220 */ /* 0x000fe20000410000 */
[----:B------:R-:W-:Y:S01]  /*5000*/  FMUL.FTZ R125, R175, R143 ;  /* 0x0000008faf7d7220 */ /* 0x000fe20000410000 */
[----:B------:R-:W-:Y:S01]  /*5010*/  FFMA.FTZ R137, R137, R123, R126 ;  /* 0x0000007b89897223 */ /* 0x000fe2000001007e */
[----:B-----5:R-:W-:Y:S01]  /*5020*/  @P2 SHF.L.U32 R124, R96, 0x10, RZ ;  /* 0x00000010607c2819 */ /* 0x020fe200000006ff */
[----:B------:R-:W-:Y:S01]  /*5030*/  FMUL.FTZ R141, R175, R141 ;  /* 0x0000008daf8d7220 */ /* 0x000fe20000410000 */
[----:B------:R-:W-:Y:S01]  /*5040*/  FMUL.FTZ R125, R125, UR13 ;  /* 0x0000000d7d7d7c20 */ /* 0x000fe20008410000 */
[----:B------:R-:W-:Y:S01]  /*5050*/  @P2 SHF.L.U32 R143, R48, 0x10, RZ ;  /* 0x00000010308f2819 */ /* 0x000fe200000006ff */
[----:B------:R-:W-:Y:S01]  /*5060*/  FMUL.FTZ R130, R177, R130 ;  /* 0x00000082b1827220 */ /* 0x000fe20000410000 */
[----:B------:R-:W-:Y:S01]  /*5070*/  FMUL.FTZ R141, R141, UR13 ;  /* 0x0000000d8d8d7c20 */ /* 0x000fe20008410000 */
[-C--:B------:R-:W-:Y:S01]  /*5080*/  @P2 FMUL.FTZ R139, R124, R125.reuse ;  /* 0x0000007d7c8b2220 */ /* 0x080fe20000410000 */
[----:B------:R-:W-:Y:S01]  /*5090*/  MOV R124, RZ ;  /* 0x000000ff007c7202 */ /* 0x000fe20000000f00 */
[----:B------:R-:W-:Y:S01]  /*50a0*/  @P2 FMUL.FTZ R124, R143, R125 ;  /* 0x0000007d8f7c2220 */ /* 0x000fe20000410000 */
[----:B------:R-:W-:Y:S01]  /*50b0*/  LOP3.LUT P2, RZ, R158, 0xff00, RZ, 0xc0, !PT ;  /* 0x0000ff009eff7812 */ /* 0x000fe2000784c0ff */
[----:B------:R-:W-:Y:S01]  /*50c0*/  FADD.FTZ R125, R131, -R142 ;  /* 0x8000008e837d7221 */ /* 0x000fe20000010000 */
[----:B------:R-:W-:Y:S01]  /*50d0*/  MOV R131, RZ ;  /* 0x000000ff00837202 */ /* 0x000fe20000000f00 */
[----:B------:R-:W-:Y:S01]  /*50e0*/  FMUL.FTZ R130, R175, R130 ;  /* 0x00000082af827220 */ /* 0x000fe20000410000 */
[----:B------:R-:W-:Y:S01]  /*50f0*/  FADD.FTZ R137, R135, -R137 ;  /* 0x8000008987897221 */ /* 0x000fe20000010000 */
[----:B------:R-:W-:Y:S01]  /*5100*/  FMUL.FTZ R125, R177, R125 ;  /* 0x0000007db17d7220 */ /* 0x000fe20000410000 */
[----:B------:R-:W-:Y:S01]  /*5110*/  LOP3.LUT P3, RZ, R159, 0xff00, RZ, 0xc0, !PT ;  /* 0x0000ff009fff7812 */ /* 0x000fe2000786c0ff */
[----:B------:R-:W-:Y:S01]  /*5120*/  FMUL.FTZ R140, R130, UR13 ;  /* 0x0000000d828c7c20 */ /* 0x000fe20008410000 */
[----:B------:R-:W-:Y:S01]  /*5130*/  MOV R130, RZ ;  /* 0x000000ff00827202 */ /* 0x000fe20000000f00 */
[----:B------:R-:W-:Y:S01]  /*5140*/  FMUL.FTZ R125, R175, R125 ;  /* 0x0000007daf7d7220 */ /* 0x000fe20000410000 */
[----:B------:R-:W-:Y:S01]  /*5150*/  FMUL.FTZ R137, R177, R137 ;  /* 0x00000089b1897220 */ /* 0x000fe20000410000 */
[-CC-:B------:R-:W-:Y:S01]  /*5160*/  FFMA.FTZ R133, R133, R123.reuse, R126.reuse ;  /* 0x0000007b85857223 */ /* 0x180fe2000001007e */
[----:B------:R-:W-:Y:S01]  /*5170*/  FFMA.FTZ R136, R136, R123, R126 ;  /* 0x0000007b88887223 */ /* 0x000fe2000001007e */
[----:B------:R-:W-:Y:S01]  /*5180*/  @P2 PRMT R96, R96, 0x7632, R96 ;  /* 0x0000763260602816 */ /* 0x000fe20000000060 */
[----:B------:R-:W-:Y:S01]  /*5190*/  FMUL.FTZ R125, R125, UR13 ;  /* 0x0000000d7d7d7c20 */ /* 0x000fe20008410000 */
[----:B------:R-:W-:Y:S01]  /*51a0*/  @P2 SHF.L.U32 R142, R205, 0x10, RZ ;  /* 0x00000010cd8e2819 */ /* 0x000fe200000006ff */
[----:B------:R-:W-:Y:S01]  /*51b0*/  FMUL.FTZ R137, R175, R137 ;  /* 0x00000089af897220 */ /* 0x000fe20000410000 */
[----:B------:R-:W-:Y:S01]  /*51c0*/  @P2 SHF.L.U32 R96, R96, 0x10, RZ ;  /* 0x0000001060602819 */ /* 0x000fe200000006ff */
[----:B------:R-:W-:Y:S01]  /*51d0*/  FADD.FTZ R133, R129, -R133 ;  /* 0x8000008581857221 */ /* 0x000fe20000010000 */
[----:B------:R-:W-:Y:S01]  /*51e0*/  MOV R135, RZ ;  /* 0x000000ff00877202 */ /* 0x000fe20000000f00 */
[----:B------:R-:W-:Y:S01]  /*51f0*/  FADD.FTZ R134, R134, -R136 ;  /* 0x8000008886867221 */ /* 0x000fe20000010000 */
[----:B------:R-:W-:Y:S01]  /*5200*/  LOP3.LUT P4, RZ, R159, 0xff0000, RZ, 0xc0, !PT ;  /* 0x00ff00009fff7812 */ /* 0x000fe2000788c0ff */
[-C--:B------:R-:W-:Y:S01]  /*5210*/  @P2 FMUL.FTZ R131, R96, R125.reuse ;  /* 0x0000007d60832220 */ /* 0x080fe20000410000 */
[----:B------:R-:W-:Y:S01]  /*5220*/  MOV R96, RZ ;  /* 0x000000ff00607202 */ /* 0x000fe20000000f00 */
[----:B------:R-:W-:Y:S01]  /*5230*/  @P2 FMUL.FTZ R96, R142, R125 ;  /* 0x0000007d8e602220 */ /* 0x000fe20000410000 */
[----:B------:R-:W-:Y:S01]  /*5240*/  LOP3.LUT P2, RZ, R158, 0xff0000, RZ, 0xc0, !PT ;  /* 0x00ff00009eff7812 */ /* 0x000fe2000784c0ff */
[C---:B------:R-:W-:Y:S01]  /*5250*/  FMUL.FTZ R133, R177.reuse, R133 ;  /* 0x00000085b1857220 */ /* 0x040fe20000410000 */
[----:B------:R-:W-:Y:S01]  /*5260*/  FFMA.FTZ R132, R132, R123, R126 ;  /* 0x0000007b84847223 */ /* 0x000fe2000001007e */
[----:B------:R-:W-:Y:S01]  /*5270*/  FMUL.FTZ R134, R177, R134 ;  /* 0x00000086b1867220 */ /* 0x000fe20000410000 */
[----:B------:R-:W-:Y:S01]  /*5280*/  @P3 SHF.L.U32 R136, R203, 0x10, RZ ;  /* 0x00000010cb883819 */ /* 0x000fe200000006ff */
[C---:B------:R-:W-:Y:S01]  /*5290*/  FMUL.FTZ R133, R175.reuse, R133 ;  /* 0x00000085af857220 */ /* 0x040fe20000410000 */
[----:B------:R-:W-:Y:S01]  /*52a0*/  MOV R129, RZ ;  /* 0x000000ff00817202 */ /* 0x000fe20000000f00 */
[----:B------:R-:W-:Y:S01]  /*52b0*/  FADD.FTZ R132, R128, -R132 ;  /* 0x8000008480847221 */ /* 0x000fe20000010000 */
[----:B------:R-:W-:Y:S01]  /*52c0*/  FMUL.FTZ R134, R175, R134 ;  /* 0x00000086af867220 */ /* 0x000fe20000410000 */
[----:B------:R-:W-:Y:S01]  /*52d0*/  FMUL.FTZ R133, R133, UR13 ;  /* 0x0000000d85857c20 */ /* 0x000fe20008410000 */
[----:B------:R-:W-:Y:S01]  /*52e0*/  MOV R128, RZ ;  /* 0x000000ff00807202 */ /* 0x000fe20000000f00 */
[----:B------:R-:W-:Y:S01]  /*52f0*/  FMUL.FTZ R132, R177, R132 ;  /* 0x00000084b1847220 */ /* 0x000fe20000410000 */
[----:B------:R-:W-:Y:S01]  /*5300*/  FMUL.FTZ R134, R134, UR13 ;  /* 0x0000000d86867c20 */ /* 0x000fe20008410000 */
[----:B------:R-:W-:-:S02]  /*5310*/  @P2 SHF.L.U32 R125, R97, 0x10, RZ ;  /* 0x00000010617d2819 */ /* 0x000fc400000006ff */
[----:B------:R-:W-:Y:S01]  /*5320*/  @P2 SHF.L.U32 R142, R49, 0x10, RZ ;  /* 0x00000010318e2819 */ /* 0x000fe200000006ff */
[----:B------:R-:W-:Y:S01]  /*5330*/  FMUL.FTZ R132, R175, R132 ;  /* 0x00000084af847220 */ /* 0x000fe20000410000 */
[----:B------:R-:W-:Y:S01]  /*5340*/  F2FP.BF16.F32.PACK_AB R96, R96, R124 ;  /* 0x0000007c6060723e */ /* 0x000fe200000010ff */
        /* <DEDUP_REMOVED lines=16> */
[-C--:B------:R-:W-:Y:S01]  /*5450*/  @P2 FMUL.FTZ R135, R137, R140.reuse ;  /* 0x0000008c89872220 */ /* 0x080fe20000410000 */
[----:B------:R-:W-:Y:S01]  /*5460*/  MOV R137, RZ ;  /* 0x000000ff00897202 */ /* 0x000fe20000000f00 */
[----:B------:R-:W-:Y:S01]  /*5470*/  @P2 FMUL.FTZ R137, R141, R140 ;  /* 0x0000008c8d892220 */ /* 0x000fe20000410000 */
[----:B------:R-:W-:Y:S02]  /*5480*/  ISETP.GE.U32.AND P2, PT, R158, RZ, PT ;  /* 0x000000ff9e00720c */ /* 0x000fe40003f46070 */
[----:B------:R-:W-:-:S02]  /*5490*/  @P3 SHF.L.U32 R98, R98, 0x10, RZ ;  /* 0x0000001062623819 */ /* 0x000fc400000006ff */
[----:B------:R-:W-:-:S03]  /*54a0*/  ISETP.GE.U32.AND.EX P2, PT, R159, 0x1000000, PT, P2 ;  /* 0x010000009f00780c */ /* 0x000fc60003f46120 */
[-C--:B------:R-:W-:Y:S01]  /*54b0*/  @P3 FMUL.FTZ R129, R98, R133.reuse ;  /* 0x0000008562813220 */ /* 0x080fe20000410000 */
[----:B------:R-:W-:Y:S01]  /*54c0*/  MOV R98, RZ ;  /* 0x000000ff00627202 */ /* 0x000fe20000000f00 */
[----:B------:R-:W-:Y:S01]  /*54d0*/  @P3 FMUL.FTZ R98, R136, R133 ;  /* 0x0000008588623220 */ /* 0x000fe20000410000 */
[----:B------:R-:W-:Y:S02]  /*54e0*/  @P4 SHF.L.U32 R133, R99, 0x10, RZ ;  /* 0x0000001063854819 */ /* 0x000fe400000006ff */
[----:B------:R-:W-:Y:S02]  /*54f0*/  @P4 SHF.L.U32 R136, R51, 0x10, RZ ;  /* 0x0000001033884819 */ /* 0x000fe400000006ff */
[----:B------:R-:W-:Y:S01]  /*5500*/  F2FP.BF16.F32.PACK_AB R98, R98, R137 ;  /* 0x000000896262723e */ /* 0x000fe200000010ff */
[-C--:B------:R-:W-:Y:S01]  /*5510*/  @P4 FMUL.FTZ R128, R133, R134.reuse ;  /* 0x0000008685804220 */ /* 0x080fe20000410000 */
[----:B------:R-:W-:Y:S01]  /*5520*/  MOV R133, RZ ;  /* 0x000000ff00857202 */ /* 0x000fe20000000f00 */
[----:B------:R-:W-:Y:S01]  /*5530*/  @P4 FMUL.FTZ R133, R136, R134 ;  /* 0x0000008688854220 */ /* 0x000fe20000410000 */
[----:B------:R-:W-:Y:S01]  /*5540*/  @P2 SHF.L.U32 R140, R169, 0x10, RZ ;  /* 0x00000010a98c2819 */ /* 0x000fe200000006ff */
[----:B------:R-:W-:Y:S01]  /*5550*/  FMUL.FTZ R136, R132, UR13 ;  /* 0x0000000d84887c20 */ /* 0x000fe20008410000 */
[----:B------:R-:W-:-:S02]  /*5560*/  @P2 PRMT R134, R99, 0x7632, R134 ;  /* 0x0000763263862816 */ /* 0x000fc40000000086 */
[----:B------:R-:W-:Y:S01]  /*5570*/  MOV R99, RZ ;  /* 0x000000ff00637202 */ /* 0x000fe20000000f00 */
[-C--:B------:R-:W-:Y:S01]  /*5580*/  @P2 FMUL.FTZ R99, R140, R136.reuse ;  /* 0x000000888c632220 */ /* 0x080fe20000410000 */
[----:B------:R-:W-:Y:S02]  /*5590*/  @P2 SHF.L.U32 R134, R134, 0x10, RZ ;  /* 0x0000001086862819 */ /* 0x000fe400000006ff */
[----:B------:R-:W-:Y:S02]  /*55a0*/  MOV R132, RZ ;  /* 0x000000ff00847202 */ /* 0x000fe40000000f00 */
[----:B------:R-:W-:Y:S01]  /*55b0*/  F2FP.BF16.F32.PACK_AB R99, R99, R133 ;  /* 0x000000856363723e */ /* 0x000fe200000010ff */
[----:B------:R-:W-:-:S07]  /*55c0*/  @P2 FMUL.FTZ R132, R134, R136 ;  /* 0x0000008886842220 */ /* 0x000fce0000410000 */
.L_x_6497:
[----:B------:R-:W0:Y:S01]  /*55d0*/  @P1 LDC.64 R124, c[0x0][0x478] ;  /* 0x00011e00ff7c1b82 */ /* 0x000e220000000a00 */
[----:B------:R-:W-:Y:S01]  /*55e0*/  HFMA2 R133, -RZ, RZ, 0, 9.5367431640625e-07 ;  /* 0x00000010ff857431 */ /* 0x000fe200000001ff */
        /* <DEDUP_REMOVED lines=8> */
[----:B0-----:R-:W-:-:S06]  /*5670*/  IMAD.WIDE.U32 R96, R0, R133, UR16 ;  /* 0x0000001000607e25 */ /* 0x001fcc000f8e0085 */
[----:B------:R-:W5:Y:S01]  /*5680*/  LDG.E.128 R96, desc[UR6][R96.64] ;  /* 0x0000000660607981 */ /* 0x000f62000c1e1d00 */
[----:B------:R-:W-:Y:S05]  /*5690*/  @!P1 BRA `(.L_x_6498) ;  /* 0x0000000800189947 */ /* 0x000fea0003800000 */
[C---:B------:R-:W-:Y:S01]  /*56a0*/  LOP3.LUT P2, RZ, R152.reuse, 0xff, RZ, 0xc0, !PT ;  /* 0x000000ff98ff7812 */ /* 0x040fe2000784c0ff */
[-CC-:B------:R-:W-:Y:S01]  /*56b0*/  FFMA.FTZ R88, R107, R123.reuse, R126.reuse ;  /* 0x0000007b6b587223 */ /* 0x180fe2000001007e */
[-CC-:B------:R-:W-:Y:S01]  /*56c0*/  FFMA.FTZ R91, R109, R123.reuse, R126.reuse ;  /* 0x0000007b6d5b7223 */ /* 0x180fe2000001007e */
[----:B------:R-:W-:Y:S01]  /*56d0*/  LOP3.LUT P3, RZ, R152, 0xff00, RZ, 0xc0, !PT ;  /* 0x0000ff0098ff7812 */ /* 0x000fe2000786c0ff */
[-C--:B------:R-:W-:Y:S01]  /*56e0*/  FFMA.FTZ R89, R108, R123.reuse, R126 ;  /* 0x0000007b6c597223 */ /* 0x080fe2000001007e */
[----:B------:R-:W-:Y:S01]  /*56f0*/  FADD.FTZ R88, R115, -R88 ;  /* 0x8000005873587221 */ /* 0x000fe20000010000 */
[----:B------:R-:W-:Y:S01]  /*5700*/  MOV R107, RZ ;  /* 0x000000ff006b7202 */ /* 0x000fe20000000f00 */
[-CC-:B------:R-:W-:Y:S01]  /*5710*/  FFMA.FTZ R93, R112, R123.reuse, R126.reuse ;  /* 0x0000007b705d7223 */ /* 0x180fe2000001007e */
[----:B------:R-:W-:Y:S01]  /*5720*/  MOV R108, RZ ;  /* 0x000000ff006c7202 */ /* 0x000fe20000000f00 */
[C---:B------:R-:W-:Y:S01]  /*5730*/  FMUL.FTZ R88, R177.reuse, R88 ;  /* 0x00000058b1587220 */ /* 0x040fe20000410000 */
[----:B------:R-:W-:Y:S01]  /*5740*/  FADD.FTZ R118, R118, -R89 ;  /* 0x8000005976767221 */ /* 0x000fe20000010000 */
[----:B------:R-:W-:Y:S01]  /*5750*/  MOV R115, RZ ;  /* 0x000000ff00737202 */ /* 0x000fe20000000f00 */
[--C-:B------:R-:W-:Y:S01]  /*5760*/  FFMA.FTZ R110, R110, R123, R126.reuse ;  /* 0x0000007b6e6e7223 */ /* 0x100fe2000001007e */
[----:B------:R-:W0:Y:S01]  /*5770*/  @P2 LDC R109, c[0x0][0x408] ;  /* 0x00010200ff6d2b82 */ /* 0x000e220000000800 */
[----:B------:R-:W-:Y:S01]  /*5780*/  @P2 FMUL.FTZ R90, R88, R175 ;  /* 0x000000af585a2220 */ /* 0x000fe20000410000 */
[----:B------:R-:W-:Y:S01]  /*5790*/  FMUL.FTZ R89, R177, R118 ;  /* 0x00000076b1597220 */ /* 0x000fe20000410000 */
[----:B------:R-:W-:Y:S01]  /*57a0*/  MOV R118, RZ ;  /* 0x000000ff00767202 */ /* 0x000fe20000000f00 */
[-CC-:B------:R-:W-:Y:S01]  /*57b0*/  FFMA.FTZ R92, R111, R123.reuse, R126.reuse ;  /* 0x0000007b6f5c7223 */ /* 0x180fe2000001007e */
[----:B------:R-:W-:Y:S01]  /*57c0*/  @P2 FMUL.FTZ R95, R90, UR13 ;  /* 0x0000000d5a5f2c20 */ /* 0x000fe20008410000 */
[C---:B-----5:R-:W-:Y:S01]  /*57d0*/  @P2 SHF.L.U32 R90, R96.reuse, 0x10, RZ ;  /* 0x00000010605a2819 */ /* 0x060fe200000006ff */
[-C--:B------:R-:W-:Y:S01]  /*57e0*/  FFMA.FTZ R94, R113, R123.reuse, R126 ;  /* 0x0000007b715e7223 */ /* 0x080fe2000001007e */
[----:B------:R-:W-:Y:S01]  /*57f0*/  @P3 PRMT R96, R96, 0x7632, R96 ;  /* 0x0000763260603816 */ /* 0x000fe20000000060 */
[----:B------:R-:W-:Y:S01]  /*5800*/  FFMA.FTZ R123, R114, R123, R126 ;  /* 0x0000007b727b7223 */ /* 0x000fe2000001007e */
[----:B------:R-:W-:Y:S01]  /*5810*/  FADD.FTZ R110, R119, -R110 ;  /* 0x8000006e776e7221 */ /* 0x000fe20000010000 */
[----:B------:R-:W-:Y:S01]  /*5820*/  @P2 FMUL.FTZ R107, R90, R95 ;  /* 0x0000005f5a6b2220 */ /* 0x000fe20000410000 */
[----:B------:R-:W-:Y:S01]  /*5830*/  @P2 FMUL.FTZ R90, R88, R175 ;  /* 0x000000af585a2220 */ /* 0x000fe20000410000 */
[----:B------:R-:W1:Y:S01]  /*5840*/  @P3 LDC R95, c[0x0][0x408] ;  /* 0x00010200ff5f3b82 */ /* 0x000e620000000800 */
[----:B------:R-:W-:Y:S01]  /*5850*/  @P3 SHF.L.U32 R96, R96, 0x10, RZ ;  /* 0x0000001060603819 */ /* 0x000fe200000006ff */
[----:B------:R-:W-:Y:S01]  /*5860*/  FADD.FTZ R122, R122, -R123 ;  /* 0x8000007b7a7a7221 */ /* 0x000fe20000010000 */
[----:B------:R-:W-:-:S02]  /*5870*/  MOV R119, RZ ;  /* 0x000000ff00777202 */ /* 0x000fc40000000f00 */
[C---:B------:R-:W-:Y:S02]  /*5880*/  LOP3.LUT P4, RZ, R153.reuse, 0xff, RZ, 0xc0, !PT ;  /* 0x000000ff99ff7812 */ /* 0x040fe4000788c0ff */
[C---:B------:R-:W-:Y:S02]  /*5890*/  LOP3.LUT P6, RZ, R153.reuse, 0xff0000, RZ, 0xc0, !PT ;  /* 0x00ff000099ff7812 */ /* 0x040fe400078cc0ff */
[----:B------:R-:W-:Y:S01]  /*58a0*/  LOP3.LUT P5, RZ, R153, 0xff00, RZ, 0xc0, !PT ;  /* 0x0000ff0099ff7812 */ /* 0x000fe200078ac0ff */
[----:B0-----:R-:W-:Y:S01]  /*58b0*/  @P2 FMUL.FTZ R109, R90, R109 ;  /* 0x0000006d5a6d2220 */ /* 0x001fe20000410000 */
[----:B------:R-:W-:-:S05]  /*58c0*/  @P2 SHF.L.U32 R90, R52, 0x10, RZ ;  /* 0x00000010345a2819 */ /* 0x000fca00000006ff */
[----:B------:R-:W-:Y:S01]  /*58d0*/  @P2 FMUL.FTZ R108, R109, R90 ;  /* 0x0000005a6d6c2220 */ /* 0x000fe20000410000 */
[----:B------:R-:W-:Y:S01]  /*58e0*/  LOP3.LUT P2, RZ, R152, 0xff0000, RZ, 0xc0, !PT ;  /* 0x00ff000098ff7812 */ /* 0x000fe2000784c0ff */
[----:B------:R-:W0:Y:S01]  /*58f0*/  @P3 LDC R109, c[0x0][0x408] ;  /* 0x00010200ff6d3b82 */ /* 0x000e220000000800 */
[----:B------:R-:W-:-:S04]  /*5900*/  @P3 FMUL.FTZ R90, R89, R175 ;  /* 0x000000af595a3220 */ /* 0x000fc80000410000 */
[----:B-1----:R-:W-:-:S03]  /*5910*/  @P3 FMUL.FTZ R95, R90, R95 ;  /* 0x0000005f5a5f3220 */ /* 0x002fc60000410000 */
[----:B------:R-:W1:Y:S01]  /*5920*/  @P6 LDC R114, c[0x0][0x408] ;  /* 0x00010200ff726b82 */ /* 0x000e620000000800 */
[----:B------:R-:W-:-:S07]  /*5930*/  @P3 FMUL.FTZ R115, R96, R95 ;  /* 0x0000005f60733220 */ /* 0x000fce0000410000 */
[----:B------:R-:W2:Y:S01]  /*5940*/  @P2 LDC R96, c[0x0][0x408] ;  /* 0x00010200ff602b82 */ /* 0x000ea20000000800 */
[----:B0-----:R-:W-:Y:S01]  /*5950*/  @P3 FMUL.FTZ R95, R90, R109 ;  /* 0x0000006d5a5f3220 */ /* 0x001fe20000410000 */
[----:B------:R-:W-:-:S06]  /*5960*/  @P3 SHF.L.U32 R90, R136, 0x10, RZ ;  /* 0x00000010885a3819 */ /* 0x000fcc00000006ff */
[----:B------:R-:W0:Y:S01]  /*5970*/  @P2 LDC R112, c[0x0][0x408] ;  /* 0x00010200ff702b82 */ /* 0x000e220000000800 */
[----:B------:R-:W-:Y:S01]  /*5980*/  MOV R109, RZ ;  /* 0x000000ff006d7202 */ /* 0x000fe20000000f00 */
[----:B------:R-:W-:Y:S01]  /*5990*/  @P3 FMUL.FTZ R109, R95, R90 ;  /* 0x0000005a5f6d3220 */ /* 0x000fe20000410000 */
[----:B------:R-:W-:Y:S01]  /*59a0*/  FADD.FTZ R90, R116, -R91 ;  /* 0x8000005b745a7221 */ /* 0x000fe20000010000 */
[----:B------:R-:W-:Y:S01]  /*59b0*/  MOV R116, RZ ;  /* 0x000000ff00747202 */ /* 0x000fe20000000f00 */
[C---:B------:R-:W-:Y:S01]  /*59c0*/  FMUL.FTZ R95, R177.reuse, R122 ;  /* 0x0000007ab15f7220 */ /* 0x040fe20000410000 */
[----:B------:R-:W-:Y:S01]  /*59d0*/  LOP3.LUT P3, RZ, R152, 0xff000000, RZ, 0xc0, !PT ;  /* 0xff00000098ff7812 */ /* 0x000fe2000786c0ff */
[----:B------:R-:W-:Y:S01]  /*59e0*/  FMUL.FTZ R90, R177, R90 ;  /* 0x0000005ab15a7220 */ /* 0x000fe20000410000 */
[----:B------:R-:W-:-:S03]  /*59f0*/  MOV R122, RZ ;  /* 0x000000ff007a7202 */ /* 0x000fc60000000f00 */
[----:B------:R-:W-:-:S04]  /*5a00*/  @P2 FMUL.FTZ R91, R90, R175 ;  /* 0x000000af5a5b2220 */ /* 0x000fc80000410000 */
[----:B--2---:R-:W-:Y:S01]  /*5a10*/  @P2 FMUL.FTZ R96, R91, R96 ;  /* 0x000000605b602220 */ /* 0x004fe20000410000 */
[----:B------:R-:W-:-:S03]  /*5a20*/  @P2 SHF.L.U32 R91, R97, 0x10, RZ ;  /* 0x00000010615b2819 */ /* 0x000fc600000006ff */
[----:B------:R-:W2:Y:S01]  /*5a30*/  @P3 LDC R113, c[0x0][0x408] ;  /* 0x00010200ff713b82 */ /* 0x000ea20000000800 */
[----:B------:R-:W-:Y:S01]  /*5a40*/  @P3 PRMT R97, R97, 0x7632, R97 ;  /* 0x0000763261613816 */ /* 0x000fe20000000061 */
[----:B------:R-:W-:Y:S01]  /*5a50*/  @P2 FMUL.FTZ R116, R91, R96 ;  /* 0x000000605b742220 */ /* 0x000fe20000410000 */
[----:B------:R-:W-:Y:S02]  /*5a60*/  @P2 FMUL.FTZ R91, R90, R175 ;  /* 0x000000af5a5b2220 */ /* 0x000fe40000410000 */
[----:B------:R-:W-:Y:S02]  /*5a70*/  @P3 SHF.L.U32 R97, R97, 0x10, RZ ;  /* 0x0000001061613819 */ /* 0x000fe400000006ff */
[----:B0-----:R-:W-:Y:S01]  /*5a80*/  @P2 FMUL.FTZ R112, R91, R112 ;  /* 0x000000705b702220 */ /* 0x001fe20000410000 */
[----:B------:R-:W-:-:S05]  /*5a90*/  @P2 SHF.L.U32 R91, R53, 0x10, RZ ;  /* 0x00000010355b2819 */ /* 0x000fca00000006ff */
[----:B------:R-:W-:Y:S01]  /*5aa0*/  @P2 FMUL.FTZ R118, R112, R91 ;  /* 0x0000005b70762220 */ /* 0x000fe20000410000 */
[----:B------:R-:W-:Y:S01]  /*5ab0*/  ISETP.GE.U32.AND P2, PT, R152, RZ, PT ;  /* 0x000000ff9800720c */ /* 0x000fe20003f46070 */
[----:B------:R-:W-:Y:S01]  /*5ac0*/  FMUL.FTZ R91, R95, R175 ;  /* 0x000000af5f5b7220 */ /* 0x000fe20000410000 */
[----:B------:R-:W-:Y:S02]  /*5ad0*/  MOV R112, RZ ;  /* 0x000000ff00707202 */ /* 0x000fe40000000f00 */
[----:B------:R-:W-:Y:S01]  /*5ae0*/  ISETP.GE.U32.AND.EX P2, PT, R153, 0x1000000, PT, P2 ;  /* 0x010000009900780c */ /* 0x000fe20003f46120 */
[----:B------:R-:W-:Y:S01]  /*5af0*/  FMUL.FTZ R111, R91, UR13 ;  /* 0x0000000d5b6f7c20 */ /* 0x000fe20008410000 */
[----:B------:R-:W-:-:S11]  /*5b00*/  PRMT R91, R55, 0x7632, R91 ;  /* 0x00007632375b7816 */ /* 0x000fd6000000005b */
[----:B------:R-:W-:Y:S02]  /*5b10*/  @P2 PRMT R96, R99, 0x7632, R96 ;  /* 0x0000763263602816 */ /* 0x000fe40000000060 */
[----:B------:R-:W-:Y:S02]  /*5b20*/  @P2 SHF.L.U32 R91, R91, 0x10, RZ ;  /* 0x000000105b5b2819 */ /* 0x000fe400000006ff */
[----:B------:R-:W-:Y:S02]  /*5b30*/  @P2 SHF.L.U32 R96, R96, 0x10, RZ ;  /* 0x0000001060602819 */ /* 0x000fe400000006ff */
[----:B------:R-:W-:Y:S01]  /*5b40*/  @P6 SHF.L.U32 R99, R99, 0x10, RZ ;  /* 0x0000001063636819 */ /* 0x000fe200000006ff */
[----:B------:R-:W-:Y:S01]  /*5b50*/  @P2 FMUL.FTZ R119, R111, R91 ;  /* 0x0000005b6f772220 */ /* 0x000fe20000410000 */
[----:B------:R-:W-:Y:S01]  /*5b60*/  FMUL.FTZ R91, R177, R110 ;  /* 0x0000006eb15b7220 */ /* 0x000fe20000410000 */
[----:B------:R-:W-:Y:S01]  /*5b70*/  @P2 FMUL.FTZ R112, R111, R96 ;  /* 0x000000606f702220 */ /* 0x000fe20000410000 */
[----:B------:R-:W-:Y:S01]  /*5b80*/  MOV R110, RZ ;  /* 0x000000ff006e7202 */ /* 0x000fe20000000f00 */
[----:B------:R-:W0:Y:S01]  /*5b90*/  @P3 LDC R111, c[0x0][0x408] ;  /* 0x00010200ff6f3b82 */ /* 0x000e220000000800 */
[----:B------:R-:W-:-:S04]  /*5ba0*/  @P3 FMUL.FTZ R96, R91, R175 ;  /* 0x000000af5b603220 */ /* 0x000fc80000410000 */
[----:B--2---:R-:W-:-:S03]  /*5bb0*/  @P3 FMUL.FTZ R96, R96, R113 ;  /* 0x0000007160603220 */ /* 0x004fc60000410000 */
[----:B------:R-:W2:Y:S01]  /*5bc0*/  @P4 LDC R113, c[0x0][0x408] ;  /* 0x00010200ff714b82 */ /* 0x000ea20000000800 */
[----:B------:R-:W-:Y:S01]  /*5bd0*/  @P3 FMUL.FTZ R110, R97, R96 ;  /* 0x00000060616e3220 */ /* 0x000fe20000410000 */
[----:B------:R-:W-:Y:S01]  /*5be0*/  FADD.FTZ R96, R117, -R92 ;  /* 0x8000005c75607221 */ /* 0x000fe20000010000 */
[----:B------:R-:W-:Y:S01]  /*5bf0*/  @P3 FMUL.FTZ R92, R91, R175 ;  /* 0x000000af5b5c3220 */ /* 0x000fe20000410000 */
[----:B------:R-:W-:-:S04]  /*5c00*/  MOV R97, RZ ;  /* 0x000000ff00617202 */ /* 0x000fc80000000f00 */
[----:B------:R-:W3:Y:S01]  /*5c10*/  @P4 LDC R117, c[0x0][0x408] ;  /* 0x00010200ff754b82 */ /* 0x000ee20000000800 */
[----:B0-----:R-:W-:Y:S01]  /*5c20*/  @P3 FMUL.FTZ R111, R92, R111 ;  /* 0x0000006f5c6f3220 */ /* 0x001fe20000410000 */
[----:B------:R-:W-:-:S05]  /*5c30*/  @P3 SHF.L.U32 R92, R134, 0x10, RZ ;  /* 0x00000010865c3819 */ /* 0x000fca00000006ff */
[----:B------:R-:W-:Y:S01]  /*5c40*/  @P3 FMUL.FTZ R97, R111, R92 ;  /* 0x0000005c6f613220 */ /* 0x000fe20000410000 */
[----:B------:R-:W-:Y:S01]  /*5c50*/  FMUL.FTZ R92, R177, R96 ;  /* 0x00000060b15c7220 */ /* 0x000fe20000410000 */
[----:B------:R-:W-:-:S03]  /*5c60*/  MOV R111, RZ ;  /* 0x000000ff006f7202 */ /* 0x000fc60000000f00 */
[----:B------:R-:W-:Y:S01]  /*5c70*/  @P4 FMUL.FTZ R96, R92, R175 ;  /* 0x000000af5c604220 */ /* 0x000fe20000410000 */
[----:B------:R-:W-:-:S03]  /*5c80*/  F2FP.BF16.F32.PACK_AB R97, R97, R118 ;  /* 0x000000766161723e */ /* 0x000fc600000010ff */
[----:B--2---:R-:W-:Y:S01]  /*5c90*/  @P4 FMUL.FTZ R113, R96, R113 ;  /* 0x0000007160714220 */ /* 0x004fe20000410000 */
[C---:B------:R-:W-:Y:S02]  /*5ca0*/  @P4 SHF.L.U32 R96, R98.reuse, 0x10, RZ ;  /* 0x0000001062604819 */ /* 0x040fe400000006ff */
[----:B------:R-:W-:-:S03]  /*5cb0*/  @P5 PRMT R98, R98, 0x7632, R98 ;  /* 0x0000763262625816 */ /* 0x000fc60000000062 */
[----:B------:R-:W-:Y:S01]  /*5cc0*/  @P4 FMUL.FTZ R111, R96, R113 ;  /* 0x00000071606f4220 */ /* 0x000fe20000410000 */
[----:B------:R-:W-:Y:S01]  /*5cd0*/  FADD.FTZ R96, R121, -R94 ;  /* 0x8000005e79607221 */ /* 0x000fe20000010000 */
[----:B------:R-:W-:Y:S01]  /*5ce0*/  @P4 FMUL.FTZ R94, R92, R175 ;  /* 0x000000af5c5e4220 */ /* 0x000fe20000410000 */
[----:B------:R-:W0:Y:S01]  /*5cf0*/  @P6 LDC R121, c[0x0][0x408] ;  /* 0x00010200ff796b82 */ /* 0x000e220000000800 */
[----:B------:R-:W-:Y:S02]  /*5d00*/  @P5 SHF.L.U32 R98, R98, 0x10, RZ ;  /* 0x0000001062625819 */ /* 0x000fe400000006ff */
[----:B---3--:R-:W-:Y:S01]  /*5d10*/  @P4 FMUL.FTZ R113, R94, R117 ;  /* 0x000000755e714220 */ /* 0x008fe20000410000 */
[----:B------:R-:W-:Y:S02]  /*5d20*/  @P4 SHF.L.U32 R94, R54, 0x10, RZ ;  /* 0x00000010365e4819 */ /* 0x000fe400000006ff */
[----:B------:R-:W-:-:S03]  /*5d30*/  MOV R117, RZ ;  /* 0x000000ff00757202 */ /* 0x000fc60000000f00 */
[----:B------:R-:W-:Y:S01]  /*5d40*/  @P4 FMUL.FTZ R117, R113, R94 ;  /* 0x0000005e71754220 */ /* 0x000fe20000410000 */
[----:B------:R-:W-:Y:S01]  /*5d50*/  FMUL.FTZ R94, R177, R96 ;  /* 0x00000060b15e7220 */ /* 0x000fe20000410000 */
[----:B------:R-:W-:-:S03]  /*5d60*/  MOV R113, RZ ;  /* 0x000000ff00717202 */ /* 0x000fc60000000f00 */
[----:B------:R-:W-:-:S04]  /*5d70*/  @P6 FMUL.FTZ R96, R94, R175 ;  /* 0x000000af5e606220 */ /* 0x000fc80000410000 */
[----:B0-----:R-:W-:-:S04]  /*5d80*/  @P6 FMUL.FTZ R96, R96, R121 ;  /* 0x0000007960606220 */ /* 0x001fc80000410000 */
[----:B------:R-:W-:Y:S01]  /*5d90*/  @P6 FMUL.FTZ R113, R99, R96 ;  /* 0x0000006063716220 */ /* 0x000fe20000410000 */
[----:B------:R-:W-:Y:S01]  /*5da0*/  FADD.FTZ R96, R120, -R93 ;  /* 0x8000005d78607221 */ /* 0x000fe20000010000 */
[----:B------:R-:W-:Y:S01]  /*5db0*/  @P6 FMUL.FTZ R93, R94, R175 ;  /* 0x000000af5e5d6220 */ /* 0x000fe20000410000 */
[----:B------:R-:W0:Y:S01]  /*5dc0*/  @P5 LDC R99, c[0x0][0x408] ;  /* 0x00010200ff635b82 */ /* 0x000e220000000800 */
[----:B------:R-:W-:Y:S02]  /*5dd0*/  MOV R120, RZ ;  /* 0x000000ff00787202 */ /* 0x000fe40000000f00 */
[----:B-1----:R-:W-:Y:S01]  /*5de0*/  @P6 FMUL.FTZ R114, R93, R114 ;  /* 0x000000725d726220 */ /* 0x002fe20000410000 */
[----:B------:R-:W-:-:S05]  /*5df0*/  @P6 SHF.L.U32 R93, R55, 0x10, RZ ;  /* 0x00000010375d6819 */ /* 0x000fca00000006ff */
[----:B------:R-:W-:Y:S01]  /*5e00*/  @P6 FMUL.FTZ R120, R114, R93 ;  /* 0x0000005d72786220 */ /* 0x000fe20000410000 */
[----:B------:R-:W-:Y:S01]  /*5e10*/  FMUL.FTZ R93, R177, R96 ;  /* 0x00000060b15d7220 */ /* 0x000fe20000410000 */
[----:B------:R-:W1:Y:S03]  /*5e20*/  @P5 LDC R114, c[0x0][0x408] ;  /* 0x00010200ff725b82 */ /* 0x000e660000000800 */
[CC--:B------:R-:W-:Y:S01]  /*5e30*/  @P5 FMUL.FTZ R96, R93.reuse, R175.reuse ;  /* 0x000000af5d605220 */ /* 0x0c0fe20000410000 */
[----:B------:R-:W-:-:S03]  /*5e40*/  @P5 FMUL.FTZ R175, R93, R175 ;  /* 0x000000af5daf5220 */ /* 0x000fc60000410000 */
[----:B0-----:R-:W-:Y:S01]  /*5e50*/  @P5 FMUL.FTZ R99, R96, R99 ;  /* 0x0000006360635220 */ /* 0x001fe20000410000 */
[----:B------:R-:W-:-:S04]  /*5e60*/  PRMT R96, R54, 0x7632, R96 ;  /* 0x0000763236607816 */ /* 0x000fc80000000060 */
[----:B------:R-:W-:-:S05]  /*5e70*/  @P5 SHF.L.U32 R96, R96, 0x10, RZ ;  /* 0x0000001060605819 */ /* 0x000fca00000006ff */
[----:B------:R-:W-:Y:S01]  /*5e80*/  @P5 FMUL.FTZ R122, R99, R96 ;  /* 0x00000060637a5220 */ /* 0x000fe20000410000 */
[----:B-1----:R-:W-:Y:S01]  /*5e90*/  @P5 FMUL.FTZ R175, R175, R114 ;  /* 0x00000072afaf5220 */ /* 0x002fe20000410000 */
[----:B------:R-:W-:Y:S02]  /*5ea0*/  MOV R114, RZ ;  /* 0x000000ff00727202 */ /* 0x000fe40000000f00 */
[----:B------:R-:W-:Y:S01]  /*5eb0*/  F2FP.BF16.F32.PACK_AB R96, R109, R108 ;  /* 0x0000006c6d60723e */ /* 0x000fe200000010ff */
[----:B------:R-:W-:Y:S01]  /*5ec0*/  @P5 FMUL.FTZ R114, R98, R175 ;  /* 0x000000af62725220 */ /* 0x000fe20000410000 */
[----:B------:R-:W-:Y:S02]  /*5ed0*/  F2FP.BF16.F32.PACK_AB R99, R119, R120 ;  /* 0x000000787763723e */ /* 0x000fe400000010ff */
[----:B------:R-:W-:Y:S01]  /*5ee0*/  F2FP.BF16.F32.PACK_AB R98, R122, R117 ;  /* 0x000000757a62723e */ /* 0x000fe200000010ff */
[----:B------:R-:W-:Y:S06]  /*5ef0*/  BRA `(.L_x_6499) ;  /* 0x0000000400ac7947 */ /* 0x000fec0003800000 */
.L_x_6498:
[-CC-:B------:R-:W-:Y:S01]  /*5f00*/  FFMA.FTZ R124, R107, R123.reuse, R126.reuse ;  /* 0x0000007b6b7c7223 */ /* 0x180fe2000001007e */
[----:B------:R-:W-:Y:S01]  /*5f10*/  LOP3.LUT P2, RZ, R152, 0xff, RZ, 0xc0, !PT ;  /* 0x000000ff98ff7812 */ /* 0x000fe2000784c0ff */
[-C--:B------:R-:W-:Y:S01]  /*5f20*/  FFMA.FTZ R109, R109, R123.reuse, R126 ;  /* 0x0000007b6d6d7223 */ /* 0x080fe2000001007e */
[----:B------:R-:W-:Y:S01]  /*5f30*/  MOV R107, RZ ;  /* 0x000000ff006b7202 */ /* 0x000fe20000000f00 */
[----:B------:R-:W-:Y:S01]  /*5f40*/  FADD.FTZ R124, R115, -R124 ;  /* 0x8000007c737c7221 */ /* 0x000fe20000010000 */
[----:B------:R-:W-:Y:S01]  /*5f50*/  FFMA.FTZ R110, R110, R123, R126 ;  /* 0x0000007b6e6e7223 */ /* 0x000fe2000001007e */
[----:B------:R-:W-:Y:S01]  /*5f60*/  FADD.FTZ R116, R116, -R109 ;  /* 0x8000006d74747221 */ /* 0x000fe20000010000 */
[----:B------:R-:W-:Y:S01]  /*5f70*/  LOP3.LUT P3, RZ, R153, 0xff00, RZ, 0xc0, !PT ;  /* 0x0000ff0099ff7812 */ /* 0x000fe2000786c0ff */
[----:B------:R-:W-:Y:S01]  /*5f80*/  FMUL.FTZ R124, R177, R124 ;  /* 0x0000007cb17c7220 */ /* 0x000fe20000410000 */
[----:B------:R-:W-:Y:S01]  /*5f90*/  FADD.FTZ R110, R119, -R110 ;  /* 0x8000006e776e7221 */ /* 0x000fe20000010000 */
[----:B------:R-:W-:Y:S01]  /*5fa0*/  FMUL.FTZ R116, R177, R116 ;  /* 0x00000074b1747220 */ /* 0x000fe20000410000 */
[----:B------:R-:W-:Y:S01]  /*5fb0*/  LOP3.LUT P4, RZ, R153, 0xff0000, RZ, 0xc0, !PT ;  /* 0x00ff000099ff7812 */ /* 0x000fe2000788c0ff */
[----:B------:R-:W-:Y:S01]  /*5fc0*/  FMUL.FTZ R115, R175, R124 ;  /* 0x0000007caf737220 */ /* 0x000fe20000410000 */
[----:B------:R-:W-:Y:S01]  /*5fd0*/  FMUL.FTZ R110, R177, R110 ;  /* 0x0000006eb16e7220 */ /* 0x000fe20000410000 */
[----:B-----5:R-:W-:Y:S01]  /*5fe0*/  @P2 SHF.L.U32 R124, R96, 0x10, RZ ;  /* 0x00000010607c2819 */ /* 0x020fe200000006ff */
[----:B------:R-:W-:Y:S01]  /*5ff0*/  FMUL.FTZ R109, R175, R116 ;  /* 0x00000074af6d7220 */ /* 0x000fe20000410000 */
[----:B------:R-:W-:Y:S01]  /*6000*/  FMUL.FTZ R115, R115, UR13 ;  /* 0x0000000d73737c20 */ /* 0x000fe20008410000 */
[----:B------:R-:W-:-:S02]  /*6010*/  @P2 SHF.L.U32 R125, R52, 0x10, RZ ;  /* 0x00000010347d2819 */ /* 0x000fc400000006ff */
[----:B------:R-:W-:Y:S01]  /*6020*/  FMUL.FTZ R109, R109, UR13 ;  /* 0x0000000d6d6d7c20 */ /* 0x000fe20008410000 */
[-C--:B------:R-:W-:Y:S01]  /*6030*/  @P2 FMUL.FTZ R107, R124, R115.reuse ;  /* 0x000000737c6b2220 */ /* 0x080fe20000410000 */
[----:B------:R-:W-:Y:S01]  /*6040*/  MOV R124, RZ ;  /* 0x000000ff007c7202 */ /* 0x000fe20000000f00 */
[----:B------:R-:W-:Y:S01]  /*6050*/  @P2 FMUL.FTZ R124, R125, R115 ;  /* 0x000000737d7c2220 */ /* 0x000fe20000410000 */
[----:B------:R-:W-:Y:S01]  /*6060*/  LOP3.LUT P2, RZ, R152, 0xff00, RZ, 0xc0, !PT ;  /* 0x0000ff0098ff7812 */ /* 0x000fe2000784c0ff */
[----:B------:R-:W-:Y:S01]  /*6070*/  FFMA.FTZ R115, R108, R123, R126 ;  /* 0x0000007b6c737223 */ /* 0x000fe2000001007e */
[----:B------:R-:W-:Y:S02]  /*6080*/  MOV R116, RZ ;  /* 0x000000ff00747202 */ /* 0x000fe40000000f00 */
[----:B------:R-:W-:Y:S01]  /*6090*/  @P4 SHF.L.U32 R119, R55, 0x10, RZ ;  /* 0x0000001037774819 */ /* 0x000fe200000006ff */
[----:B------:R-:W-:Y:S01]  /*60a0*/  FADD.FTZ R118, R118, -R115 ;  /* 0x8000007376767221 */ /* 0x000fe20000010000 */
[----:B------:R-:W-:-:S03]  /*60b0*/  MOV R115, RZ ;  /* 0x000000ff00737202 */ /* 0x000fc60000000f00 */
[----:B------:R-:W-:-:S04]  /*60c0*/  FMUL.FTZ R108, R177, R118 ;  /* 0x00000076b16c7220 */ /* 0x000fc80000410000 */
[----:B------:R-:W-:Y:S01]  /*60d0*/  @P2 PRMT R96, R96, 0x7632, R96 ;  /* 0x0000763260602816 */ /* 0x000fe20000000060 */
[----:B------:R-:W-:-:S03]  /*60e0*/  FMUL.FTZ R108, R175, R108 ;  /* 0x0000006caf6c7220 */ /* 0x000fc60000410000 */
[----:B------:R-:W-:Y:S01]  /*60f0*/  @P2 SHF.L.U32 R125, R96, 0x10, RZ ;  /* 0x00000010607d2819 */ /* 0x000fe200000006ff */
[----:B------:R-:W-:Y:S01]  /*6100*/  FMUL.FTZ R108, R108, UR13 ;  /* 0x0000000d6c6c7c20 */ /* 0x000fe20008410000 */
[----:B------:R-:W-:-:S03]  /*6110*/  MOV R96, RZ ;  /* 0x000000ff00607202 */ /* 0x000fc60000000f00 */
[----:B------:R-:W-:Y:S01]  /*6120*/  @P2 FMUL.FTZ R115, R125, R108 ;  /* 0x0000006c7d732220 */ /* 0x000fe20000410000 */
[----:B------:R-:W-:-:S05]  /*6130*/  @P2 SHF.L.U32 R125, R136, 0x10, RZ ;  /* 0x00000010887d2819 */ /* 0x000fca00000006ff */
[----:B------:R-:W-:Y:S01]  /*6140*/  @P2 FMUL.FTZ R96, R125, R108 ;  /* 0x0000006c7d602220 */ /* 0x000fe20000410000 */
[----:B------:R-:W-:-:S04]  /*6150*/  LOP3.LUT P2, RZ, R152, 0xff0000, RZ, 0xc0, !PT ;  /* 0x00ff000098ff7812 */ /* 0x000fc8000784c0ff */
[----:B------:R-:W-:-:S09]  /*6160*/  F2FP.BF16.F32.PACK_AB R96, R96, R124 ;  /* 0x0000007c6060723e */ /* 0x000fd200000010ff */
[----:B------:R-:W-:Y:S02]  /*6170*/  @P2 SHF.L.U32 R108, R97, 0x10, RZ ;  /* 0x00000010616c2819 */ /* 0x000fe400000006ff */
[----:B------:R-:W-:-:S03]  /*6180*/  @P2 SHF.L.U32 R118, R53, 0x10, RZ ;  /* 0x0000001035762819 */ /* 0x000fc600000006ff */
[-C--:B------:R-:W-:Y:S01]  /*6190*/  @P2 FMUL.FTZ R116, R108, R109.reuse ;  /* 0x0000006d6c742220 */ /* 0x080fe20000410000 */
[----:B------:R-:W-:Y:S01]  /*61a0*/  MOV R108, RZ ;  /* 0x000000ff006c7202 */ /* 0x000fe20000000f00 */
[----:B------:R-:W-:Y:S01]  /*61b0*/  @P2 FMUL.FTZ R108, R118, R109 ;  /* 0x0000006d766c2220 */ /* 0x000fe20000410000 */
[----:B------:R-:W-:-:S13]  /*61c0*/  LOP3.LUT P2, RZ, R152, 0xff000000, RZ, 0xc0, !PT ;  /* 0xff00000098ff7812 */ /* 0x000fda000784c0ff */
[----:B------:R-:W-:Y:S01]  /*61d0*/  @P2 PRMT R109, R97, 0x7632, R109 ;  /* 0x00007632616d2816 */ /* 0x000fe2000000006d */
[----:B------:R-:W-:Y:S01]  /*61e0*/  FMUL.FTZ R97, R175, R110 ;  /* 0x0000006eaf617220 */ /* 0x000fe20000410000 */
[----:B------:R-:W-:Y:S02]  /*61f0*/  MOV R110, RZ ;  /* 0x000000ff006e7202 */ /* 0x000fe40000000f00 */
[----:B------:R-:W-:Y:S01]  /*6200*/  @P2 SHF.L.U32 R118, R109, 0x10, RZ ;  /* 0x000000106d762819 */ /* 0x000fe200000006ff */
[----:B------:R-:W-:Y:S01]  /*6210*/  FMUL.FTZ R109, R97, UR13 ;  /* 0x0000000d616d7c20 */ /* 0x000fe20008410000 */
[----:B------:R-:W-:-:S03]  /*6220*/  MOV R97, RZ ;  /* 0x000000ff00617202 */ /* 0x000fc60000000f00 */
[----:B------:R-:W-:Y:S01]  /*6230*/  @P2 FMUL.FTZ R110, R118, R109 ;  /* 0x0000006d766e2220 */ /* 0x000fe20000410000 */
[----:B------:R-:W-:-:S05]  /*6240*/  @P2 SHF.L.U32 R118, R134, 0x10, RZ ;  /* 0x0000001086762819 */ /* 0x000fca00000006ff */
[----:B------:R-:W-:Y:S01]  /*6250*/  @P2 FMUL.FTZ R97, R118, R109 ;  /* 0x0000006d76612220 */ /* 0x000fe20000410000 */
[----:B------:R-:W-:Y:S01]  /*6260*/  FFMA.FTZ R118, R111, R123, R126 ;  /* 0x0000007b6f767223 */ /* 0x000fe2000001007e */
[----:B------:R-:W-:Y:S02]  /*6270*/  LOP3.LUT P2, RZ, R153, 0xff, RZ, 0xc0, !PT ;  /* 0x000000ff99ff7812 */ /* 0x000fe4000784c0ff */
[----:B------:R-:W-:Y:S01]  /*6280*/  MOV R111, RZ ;  /* 0x000000ff006f7202 */ /* 0x000fe20000000f00 */
[----:B------:R-:W-:Y:S01]  /*6290*/  FADD.FTZ R118, R117, -R118 ;  /* 0x8000007675767221 */ /* 0x000fe20000010000 */
[----:B------:R-:W-:-:S03]  /*62a0*/  F2FP.BF16.F32.PACK_AB R97, R97, R108 ;  /* 0x0000006c6161723e */ /* 0x000fc600000010ff */
[----:B------:R-:W-:-:S04]  /*62b0*/  FMUL.FTZ R118, R177, R118 ;  /* 0x00000076b1767220 */ /* 0x000fc80000410000 */
[----:B------:R-:W-:Y:S02]  /*62c0*/  FMUL.FTZ R109, R175, R118 ;  /* 0x00000076af6d7220 */ /* 0x000fe40000410000 */
[----:B------:R-:W-:Y:S02]  /*62d0*/  @P2 SHF.L.U32 R118, R98, 0x10, RZ ;  /* 0x0000001062762819 */ /* 0x000fe400000006ff */
[----:B------:R-:W-:Y:S01]  /*62e0*/  FMUL.FTZ R117, R109, UR13 ;  /* 0x0000000d6d757c20 */ /* 0x000fe20008410000 */
[----:B------:R-:W-:-:S03]  /*62f0*/  MOV R109, RZ ;  /* 0x000000ff006d7202 */ /* 0x000fc60000000f00 */
[----:B------:R-:W-:Y:S01]  /*6300*/  @P2 FMUL.FTZ R111, R118, R117 ;  /* 0x00000075766f2220 */ /* 0x000fe20000410000 */
[----:B------:R-:W-:-:S05]  /*6310*/  @P2 SHF.L.U32 R118, R54, 0x10, RZ ;  /* 0x0000001036762819 */ /* 0x000fca00000006ff */
[----:B------:R-:W-:Y:S01]  /*6320*/  @P2 FMUL.FTZ R109, R118, R117 ;  /* 0x00000075766d2220 */ /* 0x000fe20000410000 */
[-CC-:B------:R-:W-:Y:S01]  /*6330*/  FFMA.FTZ R117, R112, R123.reuse, R126.reuse ;  /* 0x0000007b70757223 */ /* 0x180fe2000001007e */
[-CC-:B------:R-:W-:Y:S01]  /*6340*/  FFMA.FTZ R112, R113, R123.reuse, R126.reuse ;  /* 0x0000007b71707223 */ /* 0x180fe2000001007e */
[----:B------:R-:W-:Y:S01]  /*6350*/  FFMA.FTZ R123, R114, R123, R126 ;  /* 0x0000007b727b7223 */ /* 0x000fe2000001007e */
[----:B------:R-:W-:Y:S01]  /*6360*/  MOV R114, RZ ;  /* 0x000000ff00727202 */ /* 0x000fe20000000f00 */
[----:B------:R-:W-:Y:S01]  /*6370*/  FADD.FTZ R120, R120, -R117 ;  /* 0x8000007578787221 */ /* 0x000fe20000010000 */
[--C-:B------:R-:W-:Y:S01]  /*6380*/  FADD.FTZ R118, R121, -R112.reuse ;  /* 0x8000007079767221 */ /* 0x100fe20000010000 */
[----:B------:R-:W-:Y:S01]  /*6390*/  @P3 PRMT R112, R98, 0x7632, R112 ;  /* 0x0000763262703816 */ /* 0x000fe20000000070 */
[----:B------:R-:W-:Y:S01]  /*63a0*/  FADD.FTZ R122, R122, -R123 ;  /* 0x8000007b7a7a7221 */ /* 0x000fe20000010000 */
[----:B------:R-:W-:Y:S01]  /*63b0*/  FMUL.FTZ R120, R177, R120 ;  /* 0x00000078b1787220 */ /* 0x000fe20000410000 */
[----:B------:R-:W-:-:S02]  /*63c0*/  ISETP.GE.U32.AND P2, PT, R152, RZ, PT ;  /* 0x000000ff9800720c */ /* 0x000fc40003f46070 */
[----:B------:R-:W-:Y:S01]  /*63d0*/  @P3 SHF.L.U32 R113, R112, 0x10, RZ ;  /* 0x0000001070713819 */ /* 0x000fe200000006ff */
[----:B------:R-:W-:Y:S01]  /*63e0*/  FMUL.FTZ R98, R175, R120 ;  /* 0x00000078af627220 */ /* 0x000fe20000410000 */
[----:B------:R-:W-:Y:S01]  /*63f0*/  ISETP.GE.U32.AND.EX P2, PT, R153, 0x1000000, PT, P2 ;  /* 0x010000009900780c */ /* 0x000fe20003f46120 */
[----:B------:R-:W-:Y:S01]  /*6400*/  FMUL.FTZ R122, R177, R122 ;  /* 0x0000007ab17a7220 */ /* 0x000fe20000410000 */
[----:B------:R-:W-:Y:S01]  /*6410*/  @P4 SHF.L.U32 R117, R99, 0x10, RZ ;  /* 0x0000001063754819 */ /* 0x000fe200000006ff */
[----:B------:R-:W-:Y:S01]  /*6420*/  FMUL.FTZ R112, R98, UR13 ;  /* 0x0000000d62707c20 */ /* 0x000fe20008410000 */
[----:B------:R-:W-:-:S03]  /*6430*/  MOV R98, RZ ;  /* 0x000000ff00627202 */ /* 0x000fc60000000f00 */
[----:B------:R-:W-:Y:S01]  /*6440*/  @P3 FMUL.FTZ R114, R113, R112 ;  /* 0x0000007071723220 */ /* 0x000fe20000410000 */
[----:B------:R-:W-:-:S04]  /*6450*/  PRMT R113, R54, 0x7632, R113 ;  /* 0x0000763236717816 */ /* 0x000fc80000000071 */
[----:B------:R-:W-:Y:S02]  /*6460*/  @P3 SHF.L.U32 R113, R113, 0x10, RZ ;  /* 0x0000001071713819 */ /* 0x000fe400000006ff */
[----:B------:R-:W-:-:S03]  /*6470*/  @P2 PRMT R99, R99, 0x7632, R99 ;  /* 0x0000763263632816 */ /* 0x000fc60000000063 */
[----:B------:R-:W-:Y:S01]  /*6480*/  @P3 FMUL.FTZ R98, R113, R112 ;  /* 0x0000007071623220 */ /* 0x000fe20000410000 */
[----:B------:R-:W-:Y:S01]  /*6490*/  FMUL.FTZ R112, R177, R118 ;  /* 0x00000076b1707220 */ /* 0x000fe20000410000 */
[----:B------:R-:W-:Y:S02]  /*64a0*/  MOV R113, RZ ;  /* 0x000000ff00717202 */ /* 0x000fe40000000f00 */
[----:B------:R-:W-:Y:S01]  /*64b0*/  MOV R118, RZ ;  /* 0x000000ff00767202 */ /* 0x000fe20000000f00 */
[C---:B------:R-:W-:Y:S01]  /*64c0*/  FMUL.FTZ R112, R175.reuse, R112 ;  /* 0x00000070af707220 */ /* 0x040fe20000410000 */
[----:B------:R-:W-:Y:S01]  /*64d0*/  FMUL.FTZ R175, R175, R122 ;  /* 0x0000007aafaf7220 */ /* 0x000fe20000410000 */
[----:B------:R-:W-:Y:S02]  /*64e0*/  @P2 SHF.L.U32 R120, R99, 0x10, RZ ;  /* 0x0000001063782819 */ /* 0x000fe400000006ff */
[----:B------:R-:W-:Y:S01]  /*64f0*/  FMUL.FTZ R112, R112, UR13 ;  /* 0x0000000d70707c20 */ /* 0x000fe20008410000 */
[----:B------:R-:W-:Y:S01]  /*6500*/  FMUL.FTZ R175, R175, UR13 ;  /* 0x0000000dafaf7c20 */ /* 0x000fe20008410000 */
[----:B------:R-:W-:-:S02]  /*6510*/  F2FP.BF16.F32.PACK_AB R98, R98, R109 ;  /* 0x0000006d6262723e */ /* 0x000fc400000010ff */
[-C--:B------:R-:W-:Y:S01]  /*6520*/  @P4 FMUL.FTZ R113, R117, R112.reuse ;  /* 0x0000007075714220 */ /* 0x080fe20000410000 */
[----:B------:R-:W-:Y:S01]  /*6530*/  MOV R117, RZ ;  /* 0x000000ff00757202 */ /* 0x000fe20000000f00 */
[----:B------:R-:W-:Y:S01]  /*6540*/  @P4 FMUL.FTZ R117, R119, R112 ;  /* 0x0000007077754220 */ /* 0x000fe20000410000 */
[----:B------:R-:W-:-:S04]  /*6550*/  PRMT R112, R55, 0x7632, R112 ;  /* 0x0000763237707816 */ /* 0x000fc80000000070 */
[----:B------:R-:W-:-:S05]  /*6560*/  @P2 SHF.L.U32 R112, R112, 0x10, RZ ;  /* 0x0000001070702819 */ /* 0x000fca00000006ff */
[-C--:B------:R-:W-:Y:S01]  /*6570*/  @P2 FMUL.FTZ R118, R112, R175.reuse ;  /* 0x000000af70762220 */ /* 0x080fe20000410000 */
[----:B------:R-:W-:Y:S01]  /*6580*/  MOV R112, RZ ;  /* 0x000000ff00707202 */ /* 0x000fe20000000f00 */
[----:B------:R-:W-:-:S03]  /*6590*/  @P2 FMUL.FTZ R112, R120, R175 ;  /* 0x000000af78702220 */ /* 0x000fc60000410000 */
[----:B------:R-:W-:-:S07]  /*65a0*/  F2FP.BF16.F32.PACK_AB R99, R118, R117 ;  /* 0x000000757663723e */ /* 0x000fce00000010ff */
.L_x_6499:
        /* <DEDUP_REMOVED lines=8> */
.L_x_6491:
        /* <DEDUP_REMOVED lines=18> */
[C---:B------:R-:W-:Y:S01]  /*6750*/  FFMA.FTZ R100, R177.reuse, R100, R56 ;  /* 0x00000064b1647223 */ /* 0x040fe20000010038 */
[----:B------:R-:W-:Y:S01]  /*6760*/  MOV R102, RZ ;  /* 0x000000ff00667202 */ /* 0x000fe20000000f00 */
[C---:B------:R-:W-:Y:S01]  /*6770*/  FFMA.FTZ R101, R177.reuse, R101, R57 ;  /* 0x00000065b1657223 */ /* 0x040fe20000010039 */
[----:B------:R-:W-:Y:S01]  /*6780*/  FFMA.FTZ R225, R177, R225, R58 ;  /* 0x000000e1b1e17223 */ /* 0x000fe2000001003a */
        /* <DEDUP_REMOVED lines=8> */
[----:B------:R-:W-:Y:S01]  /*6810*/  @P1 FMUL.FTZ R100, R228, R227 ;  /* 0x000000e3e4641220 */ /* 0x000fe20000410000 */
[----:B------:R-:W-:Y:S01]  /*6820*/  MOV R227, RZ ;  /* 0x000000ff00e37202 */ /* 0x000fe20000000f00 */
[----:B------:R-:W-:Y:S01]  /*6830*/  @P1 FMUL.FTZ R227, R229, R228 ;  /* 0x000000e4e5e31220 */ /* 0x000fe20000410000 */
[----:B------:R-:W-:Y:S01]  /*6840*/  LOP3.LUT P1, RZ, R178, 0xff00, RZ, 0xc0, !PT ;  /* 0x0000ff00b2ff7812 */ /* 0x000fe2000782c0ff */
[----:B------:R-:W-:Y:S01]  /*6850*/  FMUL.FTZ R226, R101, UR13 ;  /* 0x0000000d65e27c20 */ /* 0x000fe20008410000 */
[----:B------:R-:W-:Y:S01]  /*6860*/  MOV R101, RZ ;  /* 0x000000ff00657202 */ /* 0x000fe20000000f00 */
[----:B------:R-:W-:Y:S01]  /*6870*/  FFMA.FTZ R103, R177, R103, R59 ;  /* 0x00000067b1677223 */ /* 0x000fe2000001003b */
        /* <DEDUP_REMOVED lines=9> */
[C---:B------:R-:W-:Y:S01]  /*6910*/  FFMA.FTZ R223, R177.reuse, R223, R60 ;  /* 0x000000dfb1df7223 */ /* 0x040fe2000001003c */
[----:B------:R-:W-:Y:S01]  /*6920*/  @P1 PRMT R96, R96, 0x7632, R96 ;  /* 0x0000763260601816 */ /* 0x000fe20000000060 */
[----:B------:R-:W-:Y:S01]  /*6930*/  FFMA.FTZ R222, R177, R222, R61 ;  /* 0x000000deb1de7223 */ /* 0x000fe2000001003d */
[----:B------:R-:W-:Y:S01]  /*6940*/  @P1 SHF.L.U32 R228, R233, 0x10, RZ ;  /* 0x00000010e9e41819 */ /* 0x000fe200000006ff */
[-C--:B------:R-:W-:Y:S01]  /*6950*/  FMUL.FTZ R223, R223, R175.reuse ;  /* 0x000000afdfdf7220 */ /* 0x080fe20000410000 */
[----:B------:R-:W-:Y:S01]  /*6960*/  @P1 SHF.L.U32 R96, R96, 0x10, RZ ;  /* 0x0000001060601819 */ /* 0x000fe200000006ff */
[----:B------:R-:W-:Y:S01]  /*6970*/  FADD.FTZ R125, R125, -R127 ;  /* 0x8000007f7d7d7221 */ /* 0x000fe20000010000 */
[----:B------:R-:W-:Y:S01]  /*6980*/  MOV R104, RZ ;  /* 0x000000ff00687202 */ /* 0x000fe20000000f00 */
[----:B------:R-:W-:Y:S01]  /*6990*/  FMUL.FTZ R127, R222, R175 ;  /* 0x000000afde7f7220 */ /* 0x000fe20000410000 */
[----:B------:R-:W-:Y:S01]  /*69a0*/  LOP3.LUT P3, RZ, R179, 0xff0000, RZ, 0xc0, !PT ;  /* 0x00ff0000b3ff7812 */ /* 0x000fe2000786c0ff */
[----:B------:R-:W-:Y:S01]  /*69b0*/  @P1 FMUL.FTZ R101, R226, R96 ;  /* 0x00000060e2651220 */ /* 0x000fe20000410000 */
[----:B------:R-:W-:Y:S01]  /*69c0*/  MOV R96, RZ ;  /* 0x000000ff00607202 */ /* 0x000fe20000000f00 */
[----:B------:R-:W-:Y:S01]  /*69d0*/  @P1 FMUL.FTZ R96, R228, R226 ;  /* 0x000000e2e4601220 */ /* 0x000fe20000410000 */
[----:B------:R-:W-:Y:S01]  /*69e0*/  LOP3.LUT P1, RZ, R178, 0xff0000, RZ, 0xc0, !PT ;  /* 0x00ff0000b2ff7812 */ /* 0x000fe2000782c0ff */
[----:B------:R-:W-:Y:S01]  /*69f0*/  FMUL.FTZ R226, R225, UR13 ;  /* 0x0000000de1e27c20 */ /* 0x000fe20008410000 */
[----:B------:R-:W-:Y:S01]  /*6a00*/  FMUL.FTZ R127, R127, UR13 ;  /* 0x0000000d7f7f7c20 */ /* 0x000fe20008410000 */
[----:B------:R-:W-:Y:S01]  /*6a10*/  MOV R105, RZ ;  /* 0x000000ff00697202 */ /* 0x000fe20000000f00 */
[----:B------:R-:W-:Y:S01]  /*6a20*/  FFMA.FTZ R125, R177, R125, R62 ;  /* 0x0000007db17d7223 */ /* 0x000fe2000001003e */
[----:B------:R-:W-:Y:S01]  /*6a30*/  FFMA.FTZ R124, R124, R123, R126 ;  /* 0x0000007b7c7c7223 */ /* 0x000fe2000001007e */
[----:B------:R-:W-:-:S07]  /*6a40*/  F2FP.BF16.F32.PACK_AB R96, R96, R227 ;  /* 0x000000e36060723e */ /* 0x000fce00000010ff */
[----:B------:R-:W-:Y:S02]  /*6a50*/  @P1 SHF.L.U32 R225, R97, 0x10, RZ ;  /* 0x0000001061e11819 */ /* 0x000fe400000006ff */
[----:B------:R-:W-:-:S03]  /*6a60*/  @P1 SHF.L.U32 R228, R41, 0x10, RZ ;  /* 0x0000001029e41819 */ /* 0x000fc600000006ff */
[----:B------:R-:W-:Y:S01]  /*6a70*/  @P1 FMUL.FTZ R102, R226, R225 ;  /* 0x000000e1e2661220 */ /* 0x000fe20000410000 */
[----:B------:R-:W-:Y:S01]  /*6a80*/  MOV R225, RZ ;  /* 0x000000ff00e17202 */ /* 0x000fe20000000f00 */
[----:B------:R-:W-:Y:S01]  /*6a90*/  @P1 FMUL.FTZ R225, R228, R226 ;  /* 0x000000e2e4e11220 */ /* 0x000fe20000410000 */
[----:B------:R-:W-:-:S13]  /*6aa0*/  LOP3.LUT P1, RZ, R178, 0xff000000, RZ, 0xc0, !PT ;  /* 0xff000000b2ff7812 */ /* 0x000fda000782c0ff */
[----:B------:R-:W-:Y:S02]  /*6ab0*/  @P1 PRMT R97, R97, 0x7632, R97 ;  /* 0x0000763261611816 */ /* 0x000fe40000000061 */
[----:B------:R-:W-:Y:S02]  /*6ac0*/  @P1 SHF.L.U32 R226, R232, 0x10, RZ ;  /* 0x00000010e8e21819 */ /* 0x000fe400000006ff */
[----:B------:R-:W-:-:S05]  /*6ad0*/  @P1 SHF.L.U32 R97, R97, 0x10, RZ ;  /* 0x0000001061611819 */ /* 0x000fca00000006ff */
[----:B------:R-:W-:Y:S01]  /*6ae0*/  @P1 FMUL.FTZ R103, R224, R97 ;  /* 0x00000061e0671220 */ /* 0x000fe20000410000 */
        /* <DEDUP_REMOVED lines=8> */
[----:B------:R-:W-:Y:S01]  /*6b70*/  @P1 FMUL.FTZ R104, R224, R223 ;  /* 0x000000dfe0681220 */ /* 0x000fe20000410000 */
        /* <DEDUP_REMOVED lines=14> */
[----:B------:R-:W-:Y:S01]  /*6c60*/  FFMA.FTZ R125, R177, R125, R63 ;  /* 0x0000007db17d7223 */ /* 0x000fe2000001003f */
[----:B------:R-:W-:Y:S01]  /*6c70*/  MOV R106, RZ ;  /* 0x000000ff006a7202 */ /* 0x000fe20000000f00 */
[----:B------:R-:W-:Y:S01]  /*6c80*/  @P3 FMUL.FTZ R106, R127, R124 ;  /* 0x0000007c7f6a3220 */ /* 0x000fe20000410000 */
        /* <DEDUP_REMOVED lines=8> */
[----:B------:R-:W-:Y:S01]  /*6d10*/  @P1 FMUL.FTZ R99, R179, R178 ;  /* 0x000000b2b3631220 */ /* 0x000fe20000410000 */
[----:B------:R-:W-:Y:S01]  /*6d20*/  MOV R127, RZ ;  /* 0x000000ff007f7202 */ /* 0x000fe20000000f00 */
[----:B------:R-:W-:Y:S01]  /*6d30*/  @P1 FMUL.FTZ R127, R178, R125 ;  /* 0x0000007db27f1220 */ /* 0x000fe20000410000 */
[----:B------:R-:W-:Y:S02]  /*6d40*/  F2FP.BF16.F32.PACK_AB R98, R98, R223 ;  /* 0x000000df6262723e */ /* 0x000fe400000010ff */
[----:B------:R-:W-:Y:S01]  /*6d50*/  F2FP.BF16.F32.PACK_AB R99, R99, R124 ;  /* 0x0000007c6363723e */ /* 0x000fe200000010ff */
[----:B------:R-:W-:Y:S06]  /*6d60*/  BRA `(.L_x_6502) ;  /* 0x0000000800147947 */ /* 0x000fec0003800000 */
.L_x_6501:
        /* <DEDUP_REMOVED lines=8> */
[----:B------:R-:W-:Y:S01]  /*6df0*/  FFMA.FTZ R88, R177, R100, R56 ;  /* 0x00000064b1587223 */ /* 0x000fe20000010038 */
        /* <DEDUP_REMOVED lines=16> */
[----:B------:R-:W-:Y:S01]  /*6f00*/  FFMA.FTZ R89, R177, R89, R57 ;  /* 0x00000059b1597223 */ /* 0x000fe20000010039 */
        /* <DEDUP_REMOVED lines=13> */
[----:B------:R-:W-:Y:S01]  /*6fe0*/  FFMA.FTZ R90, R177, R225, R58 ;  /* 0x000000e1b15a7223 */ /* 0x000fe2000001003a */
        /* <DEDUP_REMOVED lines=12> */
[----:B------:R-:W-:Y:S01]  /*70b0*/  FFMA.FTZ R91, R177, R103, R59 ;  /* 0x00000067b15b7223 */ /* 0x000fe2000001003b */
        /* <DEDUP_REMOVED lines=20> */
[C---:B------:R-:W-:Y:S01]  /*7200*/  FFMA.FTZ R92, R177.reuse, R92, R60 ;  /* 0x0000005cb15c7223 */ /* 0x040fe2000001003c */
[----:B------:R-:W-:-:S02]  /*7210*/  FFMA.FTZ R93, R177, R93, R61 ;  /* 0x0000005db15d7223 */ /* 0x000fc4000001003d */
        /* <DEDUP_REMOVED lines=28> */
[C---:B------:R-:W-:Y:S01]  /*73e0*/  FFMA.FTZ R95, R177.reuse, R95, R63 ;  /* 0x0000005fb15f7223 */ /* 0x040fe2000001003f */
[----:B------:R-:W-:-:S03]  /*73f0*/  FFMA.FTZ R94, R177, R94, R62 ;  /* 0x0000005eb15e7223 */ /* 0x000fc6000001003e */
        /* <DEDUP_REMOVED lines=28> */
.L_x_6502:
        /* <DEDUP_REMOVED lines=26> */
[----:B------:R-:W-:Y:S01]  /*7760*/  FFMA.FTZ R88, R177, R213, R64 ;  /* 0x000000d5b1587223 */ /* 0x000fe20000010040 */
        /* <DEDUP_REMOVED lines=41> */
[----:B------:R-:W-:-:S12]  /*7a00*/  FFMA.FTZ R91, R177, R208, R67 ;  /* 0x000000d0b15b7223 */ /* 0x000fd80000010043 */
        /* <DEDUP_REMOVED lines=20> */
[----:B------:R-:W-:-:S02]  /*7b50*/  FFMA.FTZ R92, R177, R92, R68 ;  /* 0x0000005cb15c7223 */ /* 0x000fc40000010044 */
[----:B------:R-:W-:Y:S02]  /*7b60*/  FFMA.FTZ R93, R177, R93, R69 ;  /* 0x0000005db15d7223 */ /* 0x000fe40000010045 */
        /* <DEDUP_REMOVED lines=59> */
.L_x_6503:
        /* <DEDUP_REMOVED lines=8> */
[----:B------:R-:W-:Y:S01]  /*7fa0*/  FFMA.FTZ R213, R177, R213, R64 ;  /* 0x000000d5b1d57223 */ /* 0x000fe20000010040 */
[----:B------:R-:W-:Y:S01]  /*7fb0*/  FADD.FTZ R209, R210, -R209 ;  /* 0x800000d1d2d17221 */ /* 0x000fe20000010000 */
[----:B------:R-:W-:Y:S01]  /*7fc0*/  FADD.FTZ R182, R208, -R182 ;  /* 0x800000b6d0b67221 */ /* 0x000fe20000010000 */
[----:B------:R-:W-:Y:S01]  /*7fd0*/  FADD.FTZ R181, R207, -R181 ;  /* 0x800000b5cfb57221 */ /* 0x000fe20000010000 */
[----:B------:R-:W-:Y:S01]  /*7fe0*/  FMUL.FTZ R125, R175, R213 ;  /* 0x000000d5af7d7220 */ /* 0x000fe20000410000 */
[C---:B------:R-:W-:Y:S01]  /*7ff0*/  FFMA.FTZ R209, R177.reuse, R209, R66 ;  /* 0x000000d1b1d17223 */ /* 0x040fe20000010042 */
[----:B-----5:R-:W-:Y:S01]  /*8000*/  @P2 SHF.L.U32 R124, R96, 0x10, RZ ;  /* 0x00000010607c2819 */ /* 0x020fe200000006ff */
[----:B------:R-:W-:Y:S01]  /*8010*/  FFMA.FTZ R182, R177, R182, R67 ;  /* 0x000000b6b1b67223 */ /* 0x000fe20000010043 */
        /* <DEDUP_REMOVED lines=12> */
[C---:B------:R-:W-:Y:S01]  /*80e0*/  FFMA.FTZ R125, R177.reuse, R125, R65 ;  /* 0x0000007db17d7223 */ /* 0x040fe20000010041 */
[----:B------:R-:W-:Y:S01]  /*80f0*/  MOV R182, RZ ;  /* 0x000000ff00b67202 */ /* 0x000fe20000000f00 */
[----:B------:R-:W-:Y:S01]  /*8100*/  FFMA.FTZ R181, R177, R181, R68 ;  /* 0x000000b5b1b57223 */ /* 0x000fe20000010044 */
        /* <DEDUP_REMOVED lines=12> */
[C---:B------:R-:W-:Y:S01]  /*81d0*/  FFMA.FTZ R183, R177.reuse, R183, R69 ;  /* 0x000000b7b1b77223 */ /* 0x040fe20000010045 */
[----:B------:R-:W-:Y:S01]  /*81e0*/  FFMA.FTZ R204, R204, R123, R126 ;  /* 0x0000007bcccc7223 */ /* 0x000fe2000001007e */
[-C--:B------:R-:W-:Y:S01]  /*81f0*/  @P2 FMUL.FTZ R179, R96, R125.reuse ;  /* 0x0000007d60b32220 */ /* 0x080fe20000410000 */
[----:B------:R-:W-:Y:S01]  /*8200*/  MOV R96, RZ ;  /* 0x000000ff00607202 */ /* 0x000fe20000000f00 */
[----:B------:R-:W-:Y:S01]  /*8210*/  @P2 FMUL.FTZ R96, R180, R125 ;  /* 0x0000007db4602220 */ /* 0x000fe20000410000 */
[----:B------:R-:W-:Y:S01]  /*8220*/  LOP3.LUT P2, RZ, R168, 0xff0000, RZ, 0xc0, !PT ;  /* 0x00ff0000a8ff7812 */ /* 0x000fe2000784c0ff */
[----:B------:R-:W-:Y:S01]  /*8230*/  FFMA.FTZ R203, R177, R203, R70 ;  /* 0x000000cbb1cb7223 */ /* 0x000fe20000010046 */
[----:B------:R-:W-:Y:S01]  /*8240*/  MOV R180, RZ ;  /* 0x000000ff00b47202 */ /* 0x000fe20000000f00 */
[----:B------:R-:W-:Y:S01]  /*8250*/  FADD.FTZ R205, R205, -R204 ;  /* 0x800000cccdcd7221 */ /* 0x000fe20000010000 */
[----:B------:R-:W-:-:S02]  /*8260*/  MOV R184, RZ ;  /* 0x000000ff00b87202 */ /* 0x000fc40000000f00 */
[----:B------:R-:W-:Y:S01]  /*8270*/  F2FP.BF16.F32.PACK_AB R96, R96, R124 ;  /* 0x0000007c6060723e */ /* 0x000fe200000010ff */
[----:B------:R-:W-:-:S04]  /*8280*/  FFMA.FTZ R205, R177, R205, R71 ;  /* 0x000000cdb1cd7223 */ /* 0x000fc80000010047 */
        /* <DEDUP_REMOVED lines=50> */
.L_x_6504:
        /* <DEDUP_REMOVED lines=24> */
[----:B------:R-:W-:Y:S01]  /*8730*/  FFMA.FTZ R88, R177, R143, R72 ;  /* 0x0000008fb1587223 */ /* 0x000fe20000010048 */
        /* <DEDUP_REMOVED lines=62> */
[----:B------:R-:W-:Y:S01]  /*8b20*/  FFMA.FTZ R92, R177, R92, R76 ;  /* 0x0000005cb15c7223 */ /* 0x000fe2000001004c */
[----:B------:R-:W-:Y:S01]  /*8b30*/  F2FP.BF16.F32.PACK_AB R97, R97, R125 ;  /* 0x0000007d6161723e */ /* 0x000fe200000010ff */
        /* <DEDUP_REMOVED lines=60> */
.L_x_6505:
        /* <DEDUP_REMOVED lines=8> */
[C---:B------:R-:W-:Y:S01]  /*8f80*/  FFMA.FTZ R143, R177.reuse, R143, R72 ;  /* 0x0000008fb18f7223 */ /* 0x040fe20000010048 */
[----:B------:R-:W-:Y:S01]  /*8f90*/  MOV R138, RZ ;  /* 0x000000ff008a7202 */ /* 0x000fe20000000f00 */
[----:B------:R-:W-:Y:S01]  /*8fa0*/  FADD.FTZ R130, R130, -R140 ;  /* 0x8000008c82827221 */ /* 0x000fe20000010000 */
[----:B------:R-:W-:Y:S01]  /*8fb0*/  FFMA.FTZ R141, R177, R141, R74 ;  /* 0x0000008db18d7223 */ /* 0x000fe2000001004a */
[----:B------:R-:W-:Y:S01]  /*8fc0*/  FMUL.FTZ R125, R175, R143 ;  /* 0x0000008faf7d7220 */ /* 0x000fe20000410000 */
[----:B------:R-:W-:Y:S01]  /*8fd0*/  FFMA.FTZ R137, R137, R123, R126 ;  /* 0x0000007b89897223 */ /* 0x000fe2000001007e */
[----:B-----5:R-:W-:Y:S01]  /*8fe0*/  @P2 SHF.L.U32 R124, R96, 0x10, RZ ;  /* 0x00000010607c2819 */ /* 0x020fe200000006ff */
[----:B------:R-:W-:Y:S01]  /*8ff0*/  FMUL.FTZ R141, R175, R141 ;  /* 0x0000008daf8d7220 */ /* 0x000fe20000410000 */
[----:B------:R-:W-:Y:S01]  /*9000*/  FMUL.FTZ R125, R125, UR13 ;  /* 0x0000000d7d7d7c20 */ /* 0x000fe20008410000 */
[----:B------:R-:W-:Y:S01]  /*9010*/  @P2 SHF.L.U32 R143, R48, 0x10, RZ ;  /* 0x00000010308f2819 */ /* 0x000fe200000006ff */
[----:B------:R-:W-:Y:S01]  /*9020*/  FFMA.FTZ R130, R177, R130, R75 ;  /* 0x00000082b1827223 */ /* 0x000fe2000001004b */
        /* <DEDUP_REMOVED lines=9> */
[----:B------:R-:W-:Y:S01]  /*90c0*/  FFMA.FTZ R125, R177, R125, R73 ;  /* 0x0000007db17d7223 */ /* 0x000fe20000010049 */
[----:B------:R-:W-:Y:S01]  /*90d0*/  LOP3.LUT P3, RZ, R159, 0xff00, RZ, 0xc0, !PT ;  /* 0x0000ff009fff7812 */ /* 0x000fe2000786c0ff */
[----:B------:R-:W-:Y:S01]  /*90e0*/  FMUL.FTZ R140, R130, UR13 ;  /* 0x0000000d828c7c20 */ /* 0x000fe20008410000 */
[----:B------:R-:W-:Y:S01]  /*90f0*/  MOV R130, RZ ;  /* 0x000000ff00827202 */ /* 0x000fe20000000f00 */
[----:B------:R-:W-:Y:S01]  /*9100*/  FMUL.FTZ R125, R175, R125 ;  /* 0x0000007daf7d7220 */ /* 0x000fe20000410000 */
[----:B------:R-:W-:Y:S01]  /*9110*/  FFMA.FTZ R137, R177, R137, R76 ;  /* 0x00000089b1897223 */ /* 0x000fe2000001004c */
        /* <DEDUP_REMOVED lines=15> */
[C---:B------:R-:W-:Y:S01]  /*9210*/  FFMA.FTZ R133, R177.reuse, R133, R77 ;  /* 0x00000085b1857223 */ /* 0x040fe2000001004d */
[----:B------:R-:W-:Y:S01]  /*9220*/  FFMA.FTZ R132, R132, R123, R126 ;  /* 0x0000007b84847223 */ /* 0x000fe2000001007e */
[----:B------:R-:W-:Y:S01]  /*9230*/  FFMA.FTZ R134, R177, R134, R78 ;  /* 0x00000086b1867223 */ /* 0x000fe2000001004e */
[----:B------:R-:W-:Y:S01]  /*9240*/  @P3 SHF.L.U32 R136, R203, 0x10, RZ ;  /* 0x00000010cb883819 */ /* 0x000fe200000006ff */
[C---:B------:R-:W-:Y:S01]  /*9250*/  FMUL.FTZ R133, R175.reuse, R133 ;  /* 0x00000085af857220 */ /* 0x040fe20000410000 */
[----:B------:R-:W-:Y:S01]  /*9260*/  MOV R129, RZ ;  /* 0x000000ff00817202 */ /* 0x000fe20000000f00 */
[----:B------:R-:W-:Y:S01]  /*9270*/  FADD.FTZ R132, R128, -R132 ;  /* 0x8000008480847221 */ /* 0x000fe20000010000 */
[----:B------:R-:W-:Y:S01]  /*9280*/  FMUL.FTZ R134, R175, R134 ;  /* 0x00000086af867220 */ /* 0x000fe20000410000 */
[----:B------:R-:W-:Y:S01]  /*9290*/  FMUL.FTZ R133, R133, UR13 ;  /* 0x0000000d85857c20 */ /* 0x000fe20008410000 */
[----:B------:R-:W-:Y:S01]  /*92a0*/  MOV R128, RZ ;  /* 0x000000ff00807202 */ /* 0x000fe20000000f00 */
[----:B------:R-:W-:Y:S01]  /*92b0*/  FFMA.FTZ R132, R177, R132, R79 ;  /* 0x00000084b1847223 */ /* 0x000fe2000001004f */
        /* <DEDUP_REMOVED lines=45> */
.L_x_6506:
        /* <DEDUP_REMOVED lines=20> */
[----:B------:R-:W-:Y:S01]  /*96d0*/  FFMA.FTZ R93, R112, R123, R126 ;  /* 0x0000007b705d7223 */ /* 0x000fe2000001007e */
[----:B------:R-:W-:Y:S01]  /*96e0*/  MOV R108, RZ ;  /* 0x000000ff006c7202 */ /* 0x000fe20000000f00 */
[C---:B------:R-:W-:Y:S01]  /*96f0*/  FFMA.FTZ R88, R177.reuse, R88, R80 ;  /* 0x00000058b1587223 */ /* 0x040fe20000010050 */
[----:B------:R-:W-:Y:S01]  /*9700*/  FADD.FTZ R118, R118, -R89 ;  /* 0x8000005976767221 */ /* 0x000fe20000010000 */
[----:B------:R-:W-:Y:S01]  /*9710*/  MOV R115, RZ ;  /* 0x000000ff00737202 */ /* 0x000fe20000000f00 */
[----:B------:R-:W-:Y:S01]  /*9720*/  FADD.FTZ R91, R116, -R91 ;  /* 0x8000005b745b7221 */ /* 0x000fe20000010000 */
[----:B------:R-:W0:Y:S01]  /*9730*/  @P2 LDC R109, c[0x0][0x408] ;  /* 0x00010200ff6d2b82 */ /* 0x000e220000000800 */
[----:B------:R-:W-:Y:S01]  /*9740*/  @P2 FMUL.FTZ R90, R88, R175 ;  /* 0x000000af585a2220 */ /* 0x000fe20000410000 */
[----:B------:R-:W-:Y:S01]  /*9750*/  FFMA.FTZ R89, R177, R118, R81 ;  /* 0x00000076b1597223 */ /* 0x000fe20000010051 */
[----:B------:R-:W-:Y:S01]  /*9760*/  MOV R116, RZ ;  /* 0x000000ff00747202 */ /* 0x000fe20000000f00 */
[-CC-:B------:R-:W-:Y:S01]  /*9770*/  FFMA.FTZ R110, R110, R123.reuse, R126.reuse ;  /* 0x0000007b6e6e7223 */ /* 0x180fe2000001007e */
[----:B------:R-:W-:Y:S01]  /*9780*/  @P2 FMUL.FTZ R95, R90, UR13 ;  /* 0x0000000d5a5f2c20 */ /* 0x000fe20008410000 */
[C---:B-----5:R-:W-:Y:S01]  /*9790*/  @P2 SHF.L.U32 R90, R96.reuse, 0x10, RZ ;  /* 0x00000010605a2819 */ /* 0x060fe200000006ff */
[-C--:B------:R-:W-:Y:S01]  /*97a0*/  FFMA.FTZ R92, R111, R123.reuse, R126 ;  /* 0x0000007b6f5c7223 */ /* 0x080fe2000001007e */
[----:B------:R-:W-:Y:S01]  /*97b0*/  @P3 PRMT R96, R96, 0x7632, R96 ;  /* 0x0000763260603816 */ /* 0x000fe20000000060 */
[--C-:B------:R-:W-:Y:S01]  /*97c0*/  FFMA.FTZ R94, R113, R123, R126.reuse ;  /* 0x0000007b715e7223 */ /* 0x100fe2000001007e */
[----:B------:R-:W-:Y:S01]  /*97d0*/  MOV R118, RZ ;  /* 0x000000ff00767202 */ /* 0x000fe20000000f00 */
[----:B------:R-:W-:Y:S01]  /*97e0*/  @P2 FMUL.FTZ R107, R90, R95 ;  /* 0x0000005f5a6b2220 */ /* 0x000fe20000410000 */
[----:B------:R-:W-:Y:S01]  /*97f0*/  @P2 FMUL.FTZ R90, R88, R175 ;  /* 0x000000af585a2220 */ /* 0x000fe20000410000 */
[----:B------:R-:W1:Y:S01]  /*9800*/  @P3 LDC R95, c[0x0][0x408] ;  /* 0x00010200ff5f3b82 */ /* 0x000e620000000800 */
[----:B------:R-:W-:Y:S01]  /*9810*/  @P3 SHF.L.U32 R96, R96, 0x10, RZ ;  /* 0x0000001060603819 */ /* 0x000fe200000006ff */
[----:B------:R-:W-:Y:S01]  /*9820*/  FFMA.FTZ R123, R114, R123, R126 ;  /* 0x0000007b727b7223 */ /* 0x000fe2000001007e */
[----:B------:R-:W-:Y:S01]  /*9830*/  LOP3.LUT P4, RZ, R153, 0xff, RZ, 0xc0, !PT ;  /* 0x000000ff99ff7812 */ /* 0x000fe2000788c0ff */
[----:B------:R-:W-:Y:S01]  /*9840*/  FADD.FTZ R110, R119, -R110 ;  /* 0x8000006e776e7221 */ /* 0x000fe20000010000 */
[----:B------:R-:W-:Y:S01]  /*9850*/  MOV R119, RZ ;  /* 0x000000ff00777202 */ /* 0x000fe20000000f00 */
[----:B------:R-:W-:Y:S01]  /*9860*/  FADD.FTZ R122, R122, -R123 ;  /* 0x8000007b7a7a7221 */ /* 0x000fe20000010000 */
[----:B------:R-:W-:Y:S01]  /*9870*/  FADD.FTZ R117, R117, -R92 ;  /* 0x8000005c75757221 */ /* 0x000fe20000010000 */
[----:B------:R-:W-:Y:S01]  /*9880*/  LOP3.LUT P6, RZ, R153, 0xff0000, RZ, 0xc0, !PT ;  /* 0x00ff000099ff7812 */ /* 0x000fe200078cc0ff */
[----:B------:R-:W-:Y:S01]  /*9890*/  FADD.FTZ R121, R121, -R94 ;  /* 0x8000005e79797221 */ /* 0x000fe20000010000 */
        /* <DEDUP_REMOVED lines=16> */
[C---:B------:R-:W-:Y:S01]  /*99a0*/  FFMA.FTZ R90, R177.reuse, R91, R82 ;  /* 0x0000005bb15a7223 */ /* 0x040fe20000010052 */
[----:B------:R-:W-:Y:S01]  /*99b0*/  LOP3.LUT P3, RZ, R152, 0xff000000, RZ, 0xc0, !PT ;  /* 0xff00000098ff7812 */ /* 0x000fe2000786c0ff */
[----:B------:R-:W-:-:S03]  /*99c0*/  FFMA.FTZ R95, R177, R122, R87 ;  /* 0x0000007ab15f7223 */ /* 0x000fc60000010057 */
[----:B------:R-:W3:Y:S01]  /*99d0*/  @P5 LDC R114, c[0x0][0x408] ;  /* 0x00010200ff725b82 */ /* 0x000ee20000000800 */
[----:B------:R-:W-:-:S04]  /*99e0*/  @P2 FMUL.FTZ R91, R90, R175 ;  /* 0x000000af5a5b2220 */ /* 0x000fc80000410000 */
[----:B--2---:R-:W-:Y:S01]  /*99f0*/  @P2 FMUL.FTZ R96, R91, R96 ;  /* 0x000000605b602220 */ /* 0x004fe20000410000 */
[C---:B------:R-:W-:Y:S02]  /*9a00*/  @P2 SHF.L.U32 R91, R97.reuse, 0x10, RZ ;  /* 0x00000010615b2819 */ /* 0x040fe400000006ff */
[----:B------:R-:W2:Y:S01]  /*9a10*/  @P6 LDC R122, c[0x0][0x408] ;  /* 0x00010200ff7a6b82 */ /* 0x000ea20000000800 */
[----:B------:R-:W-:Y:S02]  /*9a20*/  @P3 PRMT R97, R97, 0x7632, R97 ;  /* 0x0000763261613816 */ /* 0x000fe40000000061 */
[----:B------:R-:W-:Y:S01]  /*9a30*/  @P2 FMUL.FTZ R116, R91, R96 ;  /* 0x000000605b742220 */ /* 0x000fe20000410000 */
[----:B------:R-:W-:Y:S01]  /*9a40*/  @P2 FMUL.FTZ R91, R90, R175 ;  /* 0x000000af5a5b2220 */ /* 0x000fe20000410000 */
[----:B------:R-:W-:-:S03]  /*9a50*/  @P3 SHF.L.U32 R97, R97, 0x10, RZ ;  /* 0x0000001061613819 */ /* 0x000fc600000006ff */
[----:B------:R-:W4:Y:S01]  /*9a60*/  @P3 LDC R111, c[0x0][0x408] ;  /* 0x00010200ff6f3b82 */ /* 0x000f220000000800 */
[----:B0-----:R-:W-:Y:S01]  /*9a70*/  @P2 FMUL.FTZ R112, R91, R112 ;  /* 0x000000705b702220 */ /* 0x001fe20000410000 */
[----:B------:R-:W-:-:S05]  /*9a80*/  @P2 SHF.L.U32 R91, R53, 0x10, RZ ;  /* 0x00000010355b2819 */ /* 0x000fca00000006ff */
[----:B------:R-:W-:Y:S01]  /*9a90*/  @P2 FMUL.FTZ R118, R91, R112 ;  /* 0x000000705b762220 */ /* 0x000fe20000410000 */
[----:B------:R-:W-:Y:S01]  /*9aa0*/  ISETP.GE.U32.AND P2, PT, R152, RZ, PT ;  /* 0x000000ff9800720c */ /* 0x000fe20003f46070 */
[----:B------:R-:W-:Y:S01]  /*9ab0*/  FMUL.FTZ R91, R95, R175 ;  /* 0x000000af5f5b7220 */ /* 0x000fe20000410000 */
[----:B------:R-:W0:Y:S01]  /*9ac0*/  @P3 LDC R113, c[0x0][0x408] ;  /* 0x00010200ff713b82 */ /* 0x000e220000000800 */
[----:B------:R-:W-:Y:S02]  /*9ad0*/  MOV R112, RZ ;  /* 0x000000ff00707202 */ /* 0x000fe40000000f00 */
[----:B------:R-:W-:Y:S01]  /*9ae0*/  ISETP.GE.U32.AND.EX P2, PT, R153, 0x1000000, PT, P2 ;  /* 0x010000009900780c */ /* 0x000fe20003f46120 */
[----:B------:R-:W-:-:S12]  /*9af0*/  FMUL.FTZ R91, R91, UR13 ;  /* 0x0000000d5b5b7c20 */ /* 0x000fd80008410000 */
[C---:B------:R-:W-:Y:S02]  /*9b00*/  @P2 PRMT R96, R99.reuse, 0x7632, R96 ;  /* 0x0000763263602816 */ /* 0x040fe40000000060 */
[----:B------:R-:W-:Y:S02]  /*9b10*/  @P6 SHF.L.U32 R99, R99, 0x10, RZ ;  /* 0x0000001063636819 */ /* 0x000fe400000006ff */
[----:B------:R-:W-:-:S05]  /*9b20*/  @P2 SHF.L.U32 R96, R96, 0x10, RZ ;  /* 0x0000001060602819 */ /* 0x000fca00000006ff */
[----:B------:R-:W-:Y:S01]  /*9b30*/  @P2 FMUL.FTZ R112, R91, R96 ;  /* 0x000000605b702220 */ /* 0x000fe20000410000 */
[----:B------:R-:W-:-:S04]  /*9b40*/  PRMT R96, R55, 0x7632, R96 ;  /* 0x0000763237607816 */ /* 0x000fc80000000060 */
[----:B------:R-:W-:-:S05]  /*9b50*/  @P2 SHF.L.U32 R96, R96, 0x10, RZ ;  /* 0x0000001060602819 */ /* 0x000fca00000006ff */
[----:B------:R-:W-:Y:S01]  /*9b60*/  @P2 FMUL.FTZ R119, R96, R91 ;  /* 0x0000005b60772220 */ /* 0x000fe20000410000 */
[----:B------:R-:W-:Y:S01]  /*9b70*/  FFMA.FTZ R91, R177, R110, R83 ;  /* 0x0000006eb15b7223 */ /* 0x000fe20000010053 */
[----:B------:R-:W-:-:S03]  /*9b80*/  MOV R110, RZ ;  /* 0x000000ff006e7202 */ /* 0x000fc60000000f00 */
[CC--:B------:R-:W-:Y:S01]  /*9b90*/  @P3 FMUL.FTZ R96, R91.reuse, R175.reuse ;  /* 0x000000af5b603220 */ /* 0x0c0fe20000410000 */
[----:B------:R-:W-:-:S03]  /*9ba0*/  @P3 FMUL.FTZ R92, R91, R175 ;  /* 0x000000af5b5c3220 */ /* 0x000fc60000410000 */
[----:B----4-:R-:W-:Y:S01]  /*9bb0*/  @P3 FMUL.FTZ R96, R96, R111 ;  /* 0x0000006f60603220 */ /* 0x010fe20000410000 */
[----:B0-----:R-:W-:Y:S01]  /*9bc0*/  @P3 FMUL.FTZ R113, R92, R113 ;  /* 0x000000715c713220 */ /* 0x001fe20000410000 */
[----:B------:R-:W0:Y:S01]  /*9bd0*/  @P4 LDC R111, c[0x0][0x408] ;  /* 0x00010200ff6f4b82 */ /* 0x000e220000000800 */
[----:B------:R-:W-:Y:S01]  /*9be0*/  @P3 SHF.L.U32 R92, R134, 0x10, RZ ;  /* 0x00000010865c3819 */ /* 0x000fe200000006ff */
[----:B------:R-:W-:Y:S01]  /*9bf0*/  @P3 FMUL.FTZ R110, R97, R96 ;  /* 0x00000060616e3220 */ /* 0x000fe20000410000 */
[----:B------:R-:W-:-:S03]  /*9c00*/  MOV R97, RZ ;  /* 0x000000ff00617202 */ /* 0x000fc60000000f00 */
[----:B------:R-:W-:Y:S01]  /*9c10*/  @P3 FMUL.FTZ R97, R92, R113 ;  /* 0x000000715c613220 */ /* 0x000fe20000410000 */
[----:B------:R-:W-:Y:S02]  /*9c20*/  FFMA.FTZ R92, R177, R117, R84 ;  /* 0x00000075b15c7223 */ /* 0x000fe40000010054 */
[----:B------:R-:W4:Y:S02]  /*9c30*/  @P4 LDC R117, c[0x0][0x408] ;  /* 0x00010200ff754b82 */ /* 0x000f240000000800 */
[CC--:B------:R-:W-:Y:S01]  /*9c40*/  @P4 FMUL.FTZ R96, R92.reuse, R175.reuse ;  /* 0x000000af5c604220 */ /* 0x0c0fe20000410000 */
[----:B------:R-:W-:Y:S01]  /*9c50*/  @P4 FMUL.FTZ R94, R92, R175 ;  /* 0x000000af5c5e4220 */ /* 0x000fe20000410000 */
[----:B------:R-:W-:Y:S02]  /*9c60*/  F2FP.BF16.F32.PACK_AB R97, R97, R118 ;  /* 0x000000766161723e */ /* 0x000fe400000010ff */
[----:B0-----:R-:W-:Y:S01]  /*9c70*/  @P4 FMUL.FTZ R113, R96, R111 ;  /* 0x0000006f60714220 */ /* 0x001fe20000410000 */
[----:B------:R-:W-:-:S02]  /*9c80*/  @P4 SHF.L.U32 R96, R98, 0x10, RZ ;  /* 0x0000001062604819 */ /* 0x000fc400000006ff */
[----:B------:R-:W-:Y:S02]  /*9c90*/  MOV R111, RZ ;  /* 0x000000ff006f7202 */ /* 0x000fe40000000f00 */
[----:B------:R-:W-:Y:S01]  /*9ca0*/  @P5 PRMT R98, R98, 0x7632, R98 ;  /* 0x0000763262625816 */ /* 0x000fe20000000062 */
[----:B------:R-:W-:Y:S01]  /*9cb0*/  @P4 FMUL.FTZ R111, R96, R113 ;  /* 0x00000071606f4220 */ /* 0x000fe20000410000 */
[----:B----4-:R-:W-:Y:S01]  /*9cc0*/  @P4 FMUL.FTZ R113, R94, R117 ;  /* 0x000000755e714220 */ /* 0x010fe20000410000 */
[----:B------:R-:W-:Y:S02]  /*9cd0*/  @P4 SHF.L.U32 R94, R54, 0x10, RZ ;  /* 0x00000010365e4819 */ /* 0x000fe400000006ff */
[----:B------:R-:W-:Y:S02]  /*9ce0*/  MOV R117, RZ ;  /* 0x000000ff00757202 */ /* 0x000fe40000000f00 */
[----:B------:R-:W-:Y:S01]  /*9cf0*/  @P5 SHF.L.U32 R98, R98, 0x10, RZ ;  /* 0x0000001062625819 */ /* 0x000fe200000006ff */
[----:B------:R-:W-:Y:S01]  /*9d00*/  @P4 FMUL.FTZ R117, R94, R113 ;  /* 0x000000715e754220 */ /* 0x000fe20000410000 */
[----:B------:R-:W-:Y:S01]  /*9d10*/  FFMA.FTZ R94, R177, R121, R86 ;  /* 0x00000079b15e7223 */ /* 0x000fe20000010056 */
[----:B------:R-:W-:-:S03]  /*9d20*/  MOV R113, RZ ;  /* 0x000000ff00717202 */ /* 0x000fc60000000f00 */
[----:B------:R-:W-:-:S04]  /*9d30*/  @P6 FMUL.FTZ R96, R94, R175 ;  /* 0x000000af5e606220 */ /* 0x000fc80000410000 */
[----:B-1----:R-:W-:-:S04]  /*9d40*/  @P6 FMUL.FTZ R96, R96, R123 ;  /* 0x0000007b60606220 */ /* 0x002fc80000410000 */
[----:B------:R-:W-:Y:S01]  /*9d50*/  @P6 FMUL.FTZ R113, R99, R96 ;  /* 0x0000006063716220 */ /* 0x000fe20000410000 */
[----:B------:R-:W-:Y:S01]  /*9d60*/  FADD.FTZ R96, R120, -R93 ;  /* 0x8000005d78607221 */ /* 0x000fe20000010000 */
[----:B------:R-:W-:Y:S01]  /*9d70*/  @P6 FMUL.FTZ R93, R94, R175 ;  /* 0x000000af5e5d6220 */ /* 0x000fe20000410000 */
[----:B------:R-:W-:-:S03]  /*9d80*/  MOV R120, RZ ;  /* 0x000000ff00787202 */ /* 0x000fc60000000f00 */
[----:B--2---:R-:W-:Y:S01]  /*9d90*/  @P6 FMUL.FTZ R122, R93, R122 ;  /* 0x0000007a5d7a6220 */ /* 0x004fe20000410000 */
[----:B------:R-:W-:-:S05]  /*9da0*/  @P6 SHF.L.U32 R93, R55, 0x10, RZ ;  /* 0x00000010375d6819 */ /* 0x000fca00000006ff */
[----:B------:R-:W-:Y:S01]  /*9db0*/  @P6 FMUL.FTZ R120, R93, R122 ;  /* 0x0000007a5d786220 */ /* 0x000fe20000410000 */
[----:B------:R-:W-:Y:S01]  /*9dc0*/  FFMA.FTZ R93, R177, R96, R85 ;  /* 0x00000060b15d7223 */ /* 0x000fe20000010055 */
[----:B------:R-:W-:Y:S01]  /*9dd0*/  MOV R122, RZ ;  /* 0x000000ff007a7202 */ /* 0x000fe20000000f00 */
[----:B------:R-:W0:Y:S02]  /*9de0*/  @P5 LDC R96, c[0x0][0x408] ;  /* 0x00010200ff605b82 */ /* 0x000e240000000800 */
[CC--:B------:R-:W-:Y:S01]  /*9df0*/  @P5 FMUL.FTZ R99, R93.reuse, R175.reuse ;  /* 0x000000af5d635220 */ /* 0x0c0fe20000410000 */
[----:B------:R-:W-:-:S03]  /*9e00*/  @P5 FMUL.FTZ R175, R93, R175 ;  /* 0x000000af5daf5220 */ /* 0x000fc60000410000 */
[----:B---3--:R-:W-:Y:S01]  /*9e10*/  @P5 FMUL.FTZ R114, R99, R114 ;  /* 0x0000007263725220 */ /* 0x008fe20000410000 */
[----:B------:R-:W-:-:S04]  /*9e20*/  PRMT R99, R54, 0x7632, R99 ;  /* 0x0000763236637816 */ /* 0x000fc80000000063 */
[----:B------:R-:W-:-:S05]  /*9e30*/  @P5 SHF.L.U32 R99, R99, 0x10, RZ ;  /* 0x0000001063635819 */ /* 0x000fca00000006ff */
[----:B------:R-:W-:Y:S01]  /*9e40*/  @P5 FMUL.FTZ R122, R99, R114 ;  /* 0x00000072637a5220 */ /* 0x000fe20000410000 */
[----:B------:R-:W-:Y:S02]  /*9e50*/  MOV R114, RZ ;  /* 0x000000ff00727202 */ /* 0x000fe40000000f00 */
[----:B------:R-:W-:Y:S01]  /*9e60*/  F2FP.BF16.F32.PACK_AB R99, R119, R120 ;  /* 0x000000787763723e */ /* 0x000fe200000010ff */
[----:B0-----:R-:W-:Y:S01]  /*9e70*/  @P5 FMUL.FTZ R175, R175, R96 ;  /* 0x00000060afaf5220 */ /* 0x001fe20000410000 */
[----:B------:R-:W-:-:S03]  /*9e80*/  F2FP.BF16.F32.PACK_AB R96, R109, R108 ;  /* 0x0000006c6d60723e */ /* 0x000fc600000010ff */
[----:B------:R-:W-:Y:S01]  /*9e90*/  @P5 FMUL.FTZ R114, R98, R175 ;  /* 0x000000af62725220 */ /* 0x000fe20000410000 */
[----:B------:R-:W-:Y:S01]  /*9ea0*/  F2FP.BF16.F32.PACK_AB R98, R122, R117 ;  /* 0x000000757a62723e */ /* 0x000fe200000010ff */
[----:B------:R-:W-:Y:S06]  /*9eb0*/  BRA `(.L_x_6508) ;  /* 0x0000000400ac7947 */ /* 0x000fec0003800000 */
.L_x_6507:
[-CC-:B------:R-:W-:Y:S01]  /*9ec0*/  FFMA.FTZ R124, R107, R123.reuse, R126.reuse ;  /* 0x0000007b6b7c7223 */ /* 0x180fe2000001007e */
[----:B------:R-:W-:Y:S01]  /*9ed0*/  LOP3.LUT P2, RZ, R152, 0xff, RZ, 0xc0, !PT ;  /* 0x000000ff98ff7812 */ /* 0x000fe2000784c0ff */
[-C--:B------:R-:W-:Y:S01]  /*9ee0*/  FFMA.FTZ R109, R109, R123.reuse, R126 ;  /* 0x0000007b6d6d7223 */ /* 0x080fe2000001007e */
[----:B------:R-:W-:Y:S01]  /*9ef0*/  MOV R107, RZ ;  /* 0x000000ff006b7202 */ /* 0x000fe20000000f00 */
[----:B------:R-:W-:Y:S01]  /*9f00*/  FADD.FTZ R124, R115, -R124 ;  /* 0x8000007c737c7221 */ /* 0x000fe20000010000 */
[----:B------:R-:W-:Y:S01]  /*9f10*/  FFMA.FTZ R110, R110, R123, R126 ;  /* 0x0000007b6e6e7223 */ /* 0x000fe2000001007e */
[----:B------:R-:W-:Y:S01]  /*9f20*/  FADD.FTZ R109, R116, -R109 ;  /* 0x8000006d746d7221 */ /* 0x000fe20000010000 */
[----:B------:R-:W-:Y:S01]  /*9f30*/  MOV R116, RZ ;  /* 0x000000ff00747202 */ /* 0x000fe20000000f00 */
[----:B------:R-:W-:Y:S01]  /*9f40*/  FFMA.FTZ R124, R177, R124, R80 ;  /* 0x0000007cb17c7223 */ /* 0x000fe20000010050 */
[----:B------:R-:W-:Y:S01]  /*9f50*/  FADD.FTZ R110, R119, -R110 ;  /* 0x8000006e776e7221 */ /* 0x000fe20000010000 */
[----:B------:R-:W-:-:S02]  /*9f60*/  LOP3.LUT P3, RZ, R153, 0xff00, RZ, 0xc0, !PT ;  /* 0x0000ff0099ff7812 */ /* 0x000fc4000786c0ff */
[----:B------:R-:W-:Y:S01]  /*9f70*/  FMUL.FTZ R115, R175, R124 ;  /* 0x0000007caf737220 */ /* 0x000fe20000410000 */
[----:B------:R-:W-:Y:S01]  /*9f80*/  FFMA.FTZ R110, R177, R110, R83 ;  /* 0x0000006eb16e7223 */ /* 0x000fe20000010053 */
[----:B-----5:R-:W-:Y:S02]  /*9f90*/  @P2 SHF.L.U32 R124, R96, 0x10, RZ ;  /* 0x00000010607c2819 */ /* 0x020fe400000006ff */
[----:B------:R-:W-:Y:S01]  /*9fa0*/  FMUL.FTZ R115, R115, UR13 ;  /* 0x0000000d73737c20 */ /* 0x000fe20008410000 */
[----:B------:R-:W-:Y:S02]  /*9fb0*/  @P2 SHF.L.U32 R125, R52, 0x10, RZ ;  /* 0x00000010347d2819 */ /* 0x000fe400000006ff */
[----:B------:R-:W-:Y:S01]  /*9fc0*/  LOP3.LUT P4, RZ, R153, 0xff0000, RZ, 0xc0, !PT ;  /* 0x00ff000099ff7812 */ /* 0x000fe2000788c0ff */
[-C--:B------:R-:W-:Y:S01]  /*9fd0*/  @P2 FMUL.FTZ R107, R124, R115.reuse ;  /* 0x000000737c6b2220 */ /* 0x080fe20000410000 */
[----:B------:R-:W-:Y:S01]  /*9fe0*/  MOV R124, RZ ;  /* 0x000000ff007c7202 */ /* 0x000fe20000000f00 */
[----:B------:R-:W-:Y:S01]  /*9ff0*/  @P2 FMUL.FTZ R124, R125, R115 ;  /* 0x000000737d7c2220 */ /* 0x000fe20000410000 */
[----:B------:R-:W-:Y:S01]  /*a000*/  LOP3.LUT P2, RZ, R152, 0xff00, RZ, 0xc0, !PT ;  /* 0x0000ff0098ff7812 */ /* 0x000fe2000784c0ff */
[----:B------:R-:W-:-:S04]  /*a010*/  FFMA.FTZ R115, R108, R123, R126 ;  /* 0x0000007b6c737223 */ /* 0x000fc8000001007e */
[----:B------:R-:W-:Y:S01]  /*a020*/  FADD.FTZ R118, R118, -R115 ;  /* 0x8000007376767221 */ /* 0x000fe20000010000 */
[----:B------:R-:W-:-:S03]  /*a030*/  MOV R115, RZ ;  /* 0x000000ff00737202 */ /* 0x000fc60000000f00 */
[----:B------:R-:W-:Y:S01]  /*a040*/  FFMA.FTZ R108, R177, R118, R81 ;  /* 0x00000076b16c7223 */ /* 0x000fe20000010051 */
[----:B------:R-:W-:-:S03]  /*a050*/  @P4 SHF.L.U32 R119, R55, 0x10, RZ ;  /* 0x0000001037774819 */ /* 0x000fc600000006ff */
        /* <DEDUP_REMOVED lines=8> */
[----:B------:R-:W-:Y:S01]  /*a0e0*/  LOP3.LUT P2, RZ, R152, 0xff0000, RZ, 0xc0, !PT ;  /* 0x00ff000098ff7812 */ /* 0x000fe2000784c0ff */
[----:B------:R-:W-:-:S03]  /*a0f0*/  FFMA.FTZ R108, R177, R109, R82 ;  /* 0x0000006db16c7223 */ /* 0x000fc60000010052 */
[----:B------:R-:W-:Y:S01]  /*a100*/  F2FP.BF16.F32.PACK_AB R96, R96, R124 ;  /* 0x0000007c6060723e */ /* 0x000fe200000010ff */
[----:B------:R-:W-:-:S04]  /*a110*/  FMUL.FTZ R109, R175, R108 ;  /* 0x0000006caf6d7220 */ /* 0x000fc80000410000 */
[----:B------:R-:W-:-:S04]  /*a120*/  FMUL.FTZ R109, R109, UR13 ;  /* 0x0000000d6d6d7c20 */ /* 0x000fc80008410000 */
        /* <DEDUP_REMOVED lines=20> */
[----:B------:R-:W-:-:S04]  /*a270*/  FFMA.FTZ R118, R177, R118, R84 ;  /* 0x00000076b1767223 */ /* 0x000fc80000010054 */
        /* <DEDUP_REMOVED lines=15> */
[----:B------:R-:W-:Y:S01]  /*a370*/  FFMA.FTZ R120, R177, R120, R85 ;  /* 0x00000078b1787223 */ /* 0x000fe20000010055 */
[----:B------:R-:W-:-:S02]  /*a380*/  ISETP.GE.U32.AND P2, PT, R152, RZ, PT ;  /* 0x000000ff9800720c */ /* 0x000fc40003f46070 */
[----:B------:R-:W-:Y:S01]  /*a390*/  @P3 SHF.L.U32 R113, R112, 0x10, RZ ;  /* 0x0000001070713819 */ /* 0x000fe200000006ff */
[----:B------:R-:W-:Y:S01]  /*a3a0*/  FMUL.FTZ R98, R175, R120 ;  /* 0x00000078af627220 */ /* 0x000fe20000410000 */
[----:B------:R-:W-:Y:S01]  /*a3b0*/  ISETP.GE.U32.AND.EX P2, PT, R153, 0x1000000, PT, P2 ;  /* 0x010000009900780c */ /* 0x000fe20003f46120 */
[----:B------:R-:W-:Y:S01]  /*a3c0*/  FFMA.FTZ R122, R177, R122, R87 ;  /* 0x0000007ab17a7223 */ /* 0x000fe20000010057 */
[----:B------:R-:W-:Y:S01]  /*a3d0*/  @P4 SHF.L.U32 R117, R99, 0x10, RZ ;  /* 0x0000001063754819 */ /* 0x000fe200000006ff */
[----:B------:R-:W-:Y:S01]  /*a3e0*/  FMUL.FTZ R112, R98, UR13 ;  /* 0x0000000d62707c20 */ /* 0x000fe20008410000 */
[----:B------:R-:W-:Y:S02]  /*a3f0*/  MOV R98, RZ ;  /* 0x000000ff00627202 */ /* 0x000fe40000000f00 */
[----:B------:R-:W-:Y:S01]  /*a400*/  MOV R118, RZ ;  /* 0x000000ff00767202 */ /* 0x000fe20000000f00 */
[----:B------:R-:W-:Y:S01]  /*a410*/  @P3 FMUL.FTZ R114, R113, R112 ;  /* 0x0000007071723220 */ /* 0x000fe20000410000 */
[----:B------:R-:W-:-:S04]  /*a420*/  PRMT R113, R54, 0x7632, R113 ;  /* 0x0000763236717816 */ /* 0x000fc80000000071 */
[----:B------:R-:W-:Y:S02]  /*a430*/  @P3 SHF.L.U32 R113, R113, 0x10, RZ ;  /* 0x0000001071713819 */ /* 0x000fe400000006ff */
[----:B------:R-:W-:-:S03]  /*a440*/  @P2 PRMT R99, R99, 0x7632, R99 ;  /* 0x0000763263632816 */ /* 0x000fc60000000063 */
[----:B------:R-:W-:Y:S01]  /*a450*/  @P3 FMUL.FTZ R98, R113, R112 ;  /* 0x0000007071623220 */ /* 0x000fe20000410000 */
[----:B------:R-:W-:Y:S01]  /*a460*/  FFMA.FTZ R112, R177, R121, R86 ;  /* 0x00000079b1707223 */ /* 0x000fe20000010056 */
[----:B------:R-:W-:Y:S02]  /*a470*/  MOV R113, RZ ;  /* 0x000000ff00717202 */ /* 0x000fe40000000f00 */
[----:B------:R-:W-:Y:S01]  /*a480*/  @P2 SHF.L.U32 R120, R99, 0x10, RZ ;  /* 0x0000001063782819 */ /* 0x000fe200000006ff */
[C---:B------:R-:W-:Y:S01]  /*a490*/  FMUL.FTZ R112, R175.reuse, R112 ;  /* 0x00000070af707220 */ /* 0x040fe20000410000 */
[----:B------:R-:W-:Y:S01]  /*a4a0*/  FMUL.FTZ R175, R175, R122 ;  /* 0x0000007aafaf7220 */ /* 0x000fe20000410000 */
[----:B------:R-:W-:Y:S02]  /*a4b0*/  F2FP.BF16.F32.PACK_AB R98, R98, R109 ;  /* 0x0000006d6262723e */ /* 0x000fe400000010ff */
[----:B------:R-:W-:Y:S01]  /*a4c0*/  FMUL.FTZ R112, R112, UR13 ;  /* 0x0000000d70707c20 */ /* 0x000fe20008410000 */
[----:B------:R-:W-:-:S03]  /*a4d0*/  FMUL.FTZ R175, R175, UR13 ;  /* 0x0000000dafaf7c20 */ /* 0x000fc60008410000 */
        /* <DEDUP_REMOVED lines=9> */
.L_x_6508:
[----:B------:R-:W0:Y:S01]  /*a570*/  @P1 LDC.64 R108, c[0x0][0x478] ;  /* 0x00011e00ff6c1b82 */ /* 0x000e220000000a00 */
[----:B------:R-:W-:Y:S01]  /*a580*/  MOV R117, 0x10 ;  /* 0x0000001000757802 */ /* 0x000fe20000000f00 */
[----:B0-----:R-:W-:-:S05]  /*a590*/  @P1 IMAD.WIDE.U32 R108, R0, 0x20, R108 ;  /* 0x00000020006c1825 */ /* 0x001fca00078e006c */
[----:B------:R-:W-:Y:S04]  /*a5a0*/  @P1 STG.E.128 desc[UR6][R108.64], R88 ;  /* 0x000000586c001986 */ /* 0x000fe8000c101d06 */
[----:B------:R0:W-:Y:S02]  /*a5b0*/  @P1 STG.E.128 desc[UR6][R108.64+0x10], R92 ;  /* 0x0000105c6c001986 */ /* 0x0001e4000c101d06 */
[----:B0-----:R-:W-:-:S05]  /*a5c0*/  IMAD.WIDE.U32 R108, R0, R117, UR18 ;  /* 0x00000012006c7e25 */ /* 0x001fca000f8e0075 */
[----:B------:R0:W-:Y:S02]  /*a5d0*/  STG.E.128 desc[UR6][R108.64], R96 ;  /* 0x000000606c007986 */ /* 0x0001e4000c101d06 */
.L_x_6500:
        /* <DEDUP_REMOVED lines=37> */
.L_x_6489:
        /* <DEDUP_REMOVED lines=90> */
[----:B------:R-:W-:-:S07]  /*add0*/  MOV R83, R162 ;  /* 0x000000a200537202 */ /* 0x000fce0000000f00 */
.L_x_6488:
[----:B------:R-:W-:Y:S05]  /*ade0*/  BSYNC B0 ;  /* 0x0000000000007941 */ /* 0x000fea0003800000 */
.L_x_6487:
        /* <DEDUP_REMOVED lines=272> */
.L_x_6490:
        /* <DEDUP_REMOVED lines=8> */
.L_x_6511:
[----:B------:R-:W-:Y:S05]  /*bf70*/  BSYNC B2 ;  /* 0x0000000000027941 */ /* 0x000fea0003800000 */
.L_x_6510:
        /* <DEDUP_REMOVED lines=8> */
.L_x_6512:
[----:B------:R-:W-:Y:S01]  /*c000*/  MOV R228, R96 ;  /* 0x0000006000e47202 */ /* 0x000fe20000000f00 */
[----:B------:R-:W-:Y:S02]  /*c010*/  HFMA2 R126, -RZ, RZ, 0, 1.1920928955078125e-07 ;  /* 0x00000002ff7e7431 */ /* 0x000fe400000001ff */
[----:B------:R-:W-:-:S07]  /*c020*/  FADD.FTZ R97, R97, R229 ;  /* 0x000000e561617221 */ /* 0x000fce0000010000 */
[----:B------:R-:W-:Y:S05]  /*c030*/  WARPSYNC.COLLECTIVE R99, `(.L_x_6513) ;  /* 0x0000000063087348 */ /* 0x000fea0003c00000 */
[----:B------:R0:W1:Y:S02]  /*c040*/  SHFL.BFLY P3, R229, R228, R126, R123 ;  /* 0x0c00007ee4e57389 */ /* 0x000064000006007b */
[----:B01----:R-:W-:Y:S05]  /*c050*/  ENDCOLLECTIVE ;  /* 0x000000000000791b */ /* 0x003fea0003800000 */
.L_x_6513:
[----:B------:R-:W-:Y:S01]  /*c060*/  MOV R228, R97 ;  /* 0x0000006100e47202 */ /* 0x000fe20000000f00 */
[----:B------:R-:W-:-:S07]  /*c070*/  FADD.FTZ R96, R96, R229 ;  /* 0x000000e560607221 */ /* 0x000fce0000010000 */
[----:B------:R-:W-:Y:S05]  /*c080*/  WARPSYNC.COLLECTIVE R99, `(.L_x_6514) ;  /* 0x0000000063087348 */ /* 0x000fea0003c00000 */
[----:B------:R0:W1:Y:S02]  /*c090*/  SHFL.BFLY P3, R229, R228, R126, R123 ;  /* 0x0c00007ee4e57389 */ /* 0x000064000006007b */
[----:B01----:R-:W-:Y:S05]  /*c0a0*/  ENDCOLLECTIVE ;  /* 0x000000000000791b */ /* 0x003fea0003800000 */
.L_x_6514:
[----:B------:R-:W-:Y:S01]  /*c0b0*/  MOV R228, R96 ;  /* 0x0000006000e47202 */ /* 0x000fe20000000f00 */
[----:B------:R-:W-:Y:S02]  /*c0c0*/  HFMA2 R126, -RZ, RZ, 0, 2.384185791015625e-07 ;  /* 0x00000004ff7e7431 */ /* 0x000fe400000001ff */
[----:B------:R-:W-:-:S07]  /*c0d0*/  FADD.FTZ R97, R97, R229 ;  /* 0x000000e561617221 */ /* 0x000fce0000010000 */
[----:B------:R-:W-:Y:S05]  /*c0e0*/  WARPSYNC.COLLECTIVE R99, `(.L_x_6515) ;  /* 0x0000000063087348 */ /* 0x000fea0003c00000 */
[----:B------:R0:W1:Y:S02]  /*c0f0*/  SHFL.BFLY P3, R229, R228, R126, R123 ;  /* 0x0c00007ee4e57389 */ /* 0x000064000006007b */
[----:B01----:R-:W-:Y:S05]  /*c100*/  ENDCOLLECTIVE ;  /* 0x000000000000791b */ /* 0x003fea0003800000 */
.L_x_6515:
[----:B------:R-:W-:Y:S01]  /*c110*/  MOV R228, R97 ;  /* 0x0000006100e47202 */ /* 0x000fe20000000f00 */
[----:B------:R-:W-:-:S07]  /*c120*/  FADD.FTZ R96, R96, R229 ;  /* 0x000000e560607221 */ /* 0x000fce0000010000 */
[----:B------:R-:W-:Y:S05]  /*c130*/  WARPSYNC.COLLECTIVE R99, `(.L_x_6516) ;  /* 0x0000000063087348 */ /* 0x000fea0003c00000 */
[----:B------:R0:W1:Y:S02]  /*c140*/  SHFL.BFLY P3, R229, R228, R126, R123 ;  /* 0x0c00007ee4e57389 */ /* 0x000064000006007b */
[----:B01----:R-:W-:Y:S05]  /*c150*/  ENDCOLLECTIVE ;  /* 0x000000000000791b */ /* 0x003fea0003800000 */
.L_x_6516:
[----:B------:R-:W-:Y:S01]  /*c160*/  MOV R228, R96 ;  /* 0x0000006000e47202 */ /* 0x000fe20000000f00 */
[----:B------:R-:W-:Y:S02]  /*c170*/  HFMA2 R126, -RZ, RZ, 0, 4.76837158203125e-07 ;  /* 0x00000008ff7e7431 */ /* 0x000fe400000001ff */
[----:B------:R-:W-:-:S07]  /*c180*/  FADD.FTZ R97, R97, R229 ;  /* 0x000000e561617221 */ /* 0x000fce0000010000 */
[----:B------:R-:W-:Y:S05]  /*c190*/  WARPSYNC.COLLECTIVE R99, `(.L_x_6517) ;  /* 0x0000000063087348 */ /* 0x000fea0003c00000 */
[----:B------:R0:W1:Y:S02]  /*c1a0*/  SHFL.BFLY P3, R229, R228, R126, R123 ;  /* 0x0c00007ee4e57389 */ /* 0x000064000006007b */
[----:B01----:R-:W-:Y:S05]  /*c1b0*/  ENDCOLLECTIVE ;  /* 0x000000000000791b */ /* 0x003fea0003800000 */
.L_x_6517:
[----:B------:R-:W-:Y:S01]  /*c1c0*/  MOV R228, R97 ;  /* 0x0000006100e47202 */ /* 0x000fe20000000f00 */
[----:B------:R-:W-:-:S07]  /*c1d0*/  FADD.FTZ R96, R96, R229 ;  /* 0x000000e560607221 */ /* 0x000fce0000010000 */
[----:B------:R-:W-:Y:S05]  /*c1e0*/  WARPSYNC.COLLECTIVE R99, `(.L_x_6518) ;  /* 0x0000000063087348 */ /* 0x000fea0003c00000 */
[----:B------:R0:W1:Y:S02]  /*c1f0*/  SHFL.BFLY P3, R229, R228, R126, R123 ;  /* 0x0c00007ee4e57389 */ /* 0x000064000006007b */
[----:B01----:R-:W-:Y:S05]  /*c200*/  ENDCOLLECTIVE ;  /* 0x000000000000791b */ /* 0x003fea0003800000 */
.L_x_6518:
[----:B------:R-:W-:Y:S01]  /*c210*/  MOV R228, R96 ;  /* 0x0000006000e47202 */ /* 0x000fe20000000f00 */
[----:B------:R-:W-:Y:S02]  /*c220*/  HFMA2 R126, -RZ, RZ, 0, 9.5367431640625e-07 ;  /* 0x00000010ff7e7431 */ /* 0x000fe400000001ff */
[----:B------:R-:W-:-:S07]  /*c230*/  FADD.FTZ R97, R97, R229 ;  /* 0x000000e561617221 */ /* 0x000fce0000010000 */
[----:B------:R-:W-:Y:S05]  /*c240*/  WARPSYNC.COLLECTIVE R99, `(.L_x_6519) ;  /* 0x0000000063087348 */ /* 0x000fea0003c00000 */
[----:B------:R0:W1:Y:S02]  /*c250*/  SHFL.BFLY P3, R229, R228, R126, R123 ;  /* 0x0c00007ee4e57389 */ /* 0x000064000006007b */
[----:B01----:R-:W-:Y:S05]  /*c260*/  ENDCOLLECTIVE ;  /* 0x000000000000791b */ /* 0x003fea0003800000 */
.L_x_6519:
[----:B------:R-:W-:Y:S02]  /*c270*/  MOV R228, R97 ;  /* 0x0000006100e47202 */ /* 0x000fe40000000f00 */
[----:B------:R-:W-:-:S07]  /*c280*/  MOV R98, R229 ;  /* 0x000000e500627202 */ /* 0x000fce0000000f00 */
[----:B------:R-:W-:Y:S05]  /*c290*/  WARPSYNC.COLLECTIVE R99, `(.L_x_6520) ;  /* 0x0000000063087348 */ /* 0x000fea0003c00000 */
[----:B------:R0:W1:Y:S02]  /*c2a0*/  SHFL.BFLY P3, R229, R228, R126, R123 ;  /* 0x0c00007ee4e57389 */ /* 0x000064000006007b */
[----:B01----:R-:W-:Y:S05]  /*c2b0*/  ENDCOLLECTIVE ;  /* 0x000000000000791b */ /* 0x003fea0003800000 */
.L_x_6520:
[----:B------:R-:W-:Y:S01]  /*c2c0*/  MOV R99, R229 ;  /* 0x000000e500637202 */ /* 0x000fe20000000f00 */
[----:B------:R-:W-:Y:S06]  /*c2d0*/  BRA `(.L_x_6521) ;  /* 0xffffff6000d47947 */ /* 0x000fec000383ffff */
.L_x_6522:
        /* <DEDUP_REMOVED lines=10> */
.L_x_20021:


//--------------------- .text._ZN10layer_norm22ln_bwd_finalize_kernelINS_22Kernel_traits_finalizeILj1024E13__nv_bfloat16S2_fS2_fjLb1ELj1024ELj4ENS_18Kernel_traits_baseILj1024ES2_S2_fS2_fjLj1024EEEEELb1ELb0EEEvNS_9BwdParamsE --------------------------
	.section	.text._ZN10layer_norm22ln_bwd_finalize_kernelINS_22Kernel_traits_finalizeILj1024E13__nv_bfloat16S2_fS2_fjLb1ELj1024ELj4ENS_18Kernel_traits_baseILj1024ES2_S2_fS2_fjLj1024EEEEELb1ELb0EEEvNS_9BwdParamsE,"ax",@progbits
	.align	128
        .global         _ZN10layer_norm22ln_bwd_finalize_kernelINS_22Kernel_traits_finalizeILj1024E13__nv_bfloat16S2_fS2_fjLb1ELj1024ELj4ENS_18Kernel_traits_baseILj1024ES2_S2_fS2_fjLj1024EEEEELb1ELb0EEEvNS_9BwdParamsE
        .type           _ZN10layer_norm22ln_bwd_finalize_kernelINS_22Kernel_traits_finalizeILj1024E13__nv_bfloat16S2_fS2_fjLb1ELj1024ELj4ENS_18Kernel_traits_baseILj1024ES2_S2_fS2_fjLj1024EEEEELb1ELb0EEEvNS_9BwdParamsE,@function
        .size           _ZN10layer_norm22ln_bwd_finalize_kernelINS_22Kernel_traits_finalizeILj1024E13__nv_bfloat16S2_fS2_fjLb1ELj1024ELj4ENS_18Kernel_traits_baseILj1024ES2_S2_fS2_fjLj1024EEEEELb1ELb0EEEvNS_9BwdParamsE,(.L_x_20022 - _ZN10layer_norm22ln_bwd_finalize_kernelINS_22Kernel_traits_finalizeILj1024E13__nv_bfloat16S2_fS2_fjLb1ELj1024ELj4ENS_18Kernel_traits_baseILj1024ES2_S2_fS2_fjLj1024EEEEELb1ELb0EEEvNS_9BwdParamsE)
        .other          _ZN10layer_norm22ln_bwd_finalize_kernelINS_22Kernel_traits_finalizeILj1024E13__nv_bfloat16S2_fS2_fjLb1ELj1024ELj4ENS_18Kernel_traits_baseILj1024ES2_S2_fS2_fjLj1024EEEEELb1ELb0EEEvNS_9BwdParamsE,@"STO_CUDA_ENTRY STV_DEFAULT"
_ZN10layer_norm22ln_bwd_finalize_kernelINS_22Kernel_traits_finalizeILj1024E13__nv_bfloat16S2_fS2_fjLb1ELj1024ELj4ENS_18Kernel_traits_baseILj1024ES2_S2_fS2_fjLj1024EEEEELb1ELb0EEEvNS_9BwdParamsE:
.text._ZN10layer_norm22ln_bwd_finalize_kernelINS_22Kernel_traits_finalizeILj1024E13__nv_bfloat16S2_fS2_fjLb1ELj1024ELj4ENS_18Kernel_traits_baseILj1024ES2_S2_fS2_fjLj1024EEEEELb1ELb0EEEvNS_9BwdParamsE:
        /* <DEDUP_REMOVED lines=62> */
.L_x_6527:
        /* <DEDUP_REMOVED lines=87> */
.L_x_6526:
[----:B------:R-:W-:Y:S05]  /*0950*/  BSYNC.RECONVERGENT B1 ;  /* 0x0000000000017941 */ /* 0x000fea0003800200 */
.L_x_6525:
        /* <DEDUP_REMOVED lines=49> */
.L_x_6529:
[----:B------:R-:W-:Y:S05]  /*0c70*/  BSYNC.RECONVERGENT B1 ;  /* 0x0000000000017941 */ /* 0x000fea0003800200 */
.L_x_6528:
        /* <DEDUP_REMOVED lines=29> */
.L_x_6531:
[----:B------:R-:W-:Y:S05]  /*0e50*/  BSYNC.RECONVERGENT B1 ;  /* 0x0000000000017941 */ /* 0x000fea0003800200 */
.L_x_6530:
        /* <DEDUP_REMOVED lines=14> */
.L_x_6524:
[----:B------:R-:W-:Y:S05]  /*0f40*/  BSYNC.RECONVERGENT B0 ;  /* 0x0000000000007941 */ /* 0x000fea0003800200 */
.L_x_6523:
        /* <DEDUP_REMOVED lines=75> */
.L_x_6532:
        /* <DEDUP_REMOVED lines=16> */
.L_x_20022:


//--------------------- .text._ZN10layer_norm13ln_bwd_kernelINS_13Kernel_traitsI13__nv_bfloat16S2_fS2_fjLj1024ELj1ELj4ELj1ELj16ENS_18Kernel_traits_baseILj1024ES2_S2_fS2_fjLj128EEEEELb1ELb1ELb1ELb0EEEvNS_9BwdParamsE --------------------------
	.section	.text._ZN10layer_norm13ln_bwd_kernelINS_13Kernel_traitsI13__nv_bfloat16S2_fS2_fjLj1024ELj1ELj4ELj1ELj16ENS_18Kernel_traits_baseILj1024ES2_S2_fS2_fjLj128EEEEELb1ELb1ELb1ELb0EEEvNS_9BwdParamsE,"ax",@progbits
	.align	128
        .global         _ZN10layer_norm13ln_bwd_kernelINS_13Kernel_traitsI13__nv_bfloat16S2_fS2_fjLj1024ELj1ELj4ELj1ELj16ENS_18Kernel_traits_baseILj1024ES2_S2_fS2_fjLj128EEEEELb1ELb1ELb1ELb0EEEvNS_9BwdParamsE
        .type           _ZN10layer_norm13ln_bwd_kernelINS_13Kernel_traitsI13__nv_bfloat16S2_fS2_fjLj1024ELj1ELj4ELj1ELj16ENS_18Kernel_traits_baseILj1024ES2_S2_fS2_fjLj128EEEEELb1ELb1ELb1ELb0EEEvNS_9BwdParamsE,@function
        .size           _ZN10layer_norm13ln_bwd_kernelINS_13Kernel_traitsI13__nv_bfloat16S2_fS2_fjLj1024ELj1ELj4ELj1ELj16ENS_18Kernel_traits_baseILj1024ES2_S2_fS2_fjLj128EEEEELb1ELb1ELb1ELb0EEEvNS_9BwdParamsE,(.L_x_20023 - _ZN10layer_norm13ln_bwd_kernelINS_13Kernel_traitsI13__nv_bfloat16S2_fS2_fjLj1024ELj1ELj4ELj1ELj16ENS_18Kernel_traits_baseILj1024ES2_S2_fS2_fjLj128EEEEELb1ELb1ELb1ELb0EEEvNS_9BwdParamsE)
        .other          _ZN10layer_norm13ln_bwd_kernelINS_13Kernel_traitsI13__nv_bfloat16S2_fS2_fjLj1024ELj1ELj4ELj1ELj16ENS_18Kernel_traits_baseILj1024ES2_S2_fS2_fjLj128EEEEELb1ELb1ELb1ELb0EEEvNS_9BwdParamsE,@"STO_CUDA_ENTRY STV_DEFAULT"
_ZN10layer_norm13ln_bwd_kernelINS_13Kernel_traitsI13__nv_bfloat16S2_fS2_fjLj1024ELj1ELj4ELj1ELj16ENS_18Kernel_traits_baseILj1024ES2_S2_fS2_fjLj128EEEEELb1ELb1ELb1ELb0EEEvNS_9BwdParamsE:
.text._ZN10layer_norm13ln_bwd_kernelINS_13Kernel_traitsI13__nv_bfloat16S2_fS2_fjLj1024ELj1ELj4ELj1ELj16ENS_18Kernel_traits_baseILj1024ES2_S2_fS2_fjLj128EEEEELb1ELb1ELb1ELb0EEEvNS_9BwdParamsE:
        /* <DEDUP_REMOVED lines=11> */
[----:B------:R3:W-:Y:S01]  /*00b0*/  STL [R1+0x10], R2 ;  /* 0x0000100201007387 */ /* 0x0007e20000100800 */
[----:B------:R-:W0:Y:S02]  /*00c0*/  LDCU.64 UR12, c[0x0][0x408] ;  /* 0x00008100ff0c77ac */ /* 0x000e240008000a00 */
        /* <DEDUP_REMOVED lines=14> */
[----:B---3--:R-:W-:-:S07]  /*01b0*/  @P0 IMAD.WIDE.U32 R2, R25, 0x10, R2 ;  /* 0x0000001019020825 */ /* 0x008fce00078e0002 */
[----:B------:R-:W3:Y:S01]  /*01c0*/  S2UR UR4, SR_CTAID.X ;  /* 0x00000000000479c3 */ /* 0x000ee20000002500 */
[C---:B----4-:R-:W-:Y:S01]  /*01d0*/  @P0 IMAD.WIDE.U32 R4, R25.reuse, 0x10, R4 ;  /* 0x0000001019040825 */ /* 0x050fe200078e0004 */
[----:B------:R-:W-:Y:S01]  /*01e0*/  @P0 LOP3.LUT R25, R25, 0x20, RZ, 0xfc, !PT ;  /* 0x0000002019190812 */ /* 0x000fe200078efcff */
[----:B------:R4:W-:Y:S01]  /*01f0*/  STL [R1+0x50], RZ ;  /* 0x000050ff01007387 */ /* 0x0009e20000100800 */
[----:B------:R-:W-:-:S03]  /*0200*/  SHF.R.U32.HI R0, RZ, 0x5, R24 ;  /* 0x00000005ff007819 */ /* 0x000fc60000011618 */
[----:B0-----:R-:W5:Y:S01]  /*0210*/  @P0 LDG.E.128 R32, desc[UR6][R2.64] ;  /* 0x0000000602200981 */ /* 0x001f62000c1e1d00 */
[----:B------:R-:W0:Y:S01]  /*0220*/  @P2 LDC.64 R16, c[0x0][0x3d0] ;  /* 0x0000f400ff102b82 */ /* 0x000e220000000a00 */
[C---:B--2---:R-:W-:Y:S02]  /*0230*/  @P1 IMAD.WIDE.U32 R12, R25.reuse, 0x10, R8 ;  /* 0x00000010190c1825 */ /* 0x044fe400078e0008 */
[----:B------:R-:W5:Y:S04]  /*0240*/  @P0 LDG.E.128 R36, desc[UR6][R4.64] ;  /* 0x0000000604240981 */ /* 0x000f68000c1e1d00 */
[----:B------:R-:W5:Y:S01]  /*0250*/  @P1 LDG.E.128 R40, desc[UR6][R12.64] ;  /* 0x000000060c281981 */ /* 0x000f62000c1e1d00 */
[----:B------:R-:W2:Y:S01]  /*0260*/  @P2 LDC.64 R18, c[0x0][0x3e8] ;  /* 0x0000fa00ff122b82 */ /* 0x000ea20000000a00 */
[C---:B-1----:R-:W-:Y:S01]  /*0270*/  @P1 IMAD.WIDE.U32 R14, R25.reuse, 0x10, R10 ;  /* 0x00000010190e1825 */ /* 0x042fe200078e000a */
[----:B------:R-:W-:-:S06]  /*0280*/  @P1 IADD3 R25, PT, PT, R25, 0x20, RZ ;  /* 0x0000002019191810 */ /* 0x000fcc0007ffe0ff */
[----:B------:R-:W1:Y:S08]  /*0290*/  @P3 LDC.64 R20, c[0x0][0x3d0] ;  /* 0x0000f400ff143b82 */ /* 0x000e700000000a00 */
[----:B------:R-:W4:Y:S01]  /*02a0*/  @P3 LDC.64 R22, c[0x0][0x3e8] ;  /* 0x0000fa00ff163b82 */ /* 0x000f220000000a00 */
[C---:B0-----:R-:W-:Y:S01]  /*02b0*/  @P2 IMAD.WIDE.U32 R16, R25.reuse, 0x10, R16 ;  /* 0x0000001019102825 */ /* 0x041fe200078e0010 */
[----:B---3--:R-:W-:Y:S01]  /*02c0*/  USHF.L.U32 UR4, UR4, 0x2, URZ ;  /* 0x0000000204047899 */ /* 0x008fe200080006ff */
[----:B------:R0:W-:Y:S04]  /*02d0*/  STL [R1+0x54], RZ ;  /* 0x000054ff01007387 */ /* 0x0001e80000100800 */
[----:B------:R-:W5:Y:S01]  /*02e0*/  @P2 LDG.E.128 R48, desc[UR6][R16.64] ;  /* 0x0000000610302981 */ /* 0x000f62000c1e1d00 */
[C---:B--2---:R-:W-:Y:S01]  /*02f0*/  @P2 IMAD.WIDE.U32 R18, R25.reuse, 0x10, R18 ;  /* 0x0000001019122825 */ /* 0x044fe200078e0012 */
[----:B------:R-:W-:-:S02]  /*0300*/  @P2 IADD3 R25, PT, PT, R25, 0x20, RZ ;  /* 0x0000002019192810 */ /* 0x000fc40007ffe0ff */
[----:B------:R2:W5:Y:S04]  /*0310*/  @P1 LDG.E.128 R44, desc[UR6][R14.64] ;  /* 0x000000060e2c1981 */ /* 0x000568000c1e1d00 */
[----:B------:R0:W5:Y:S01]  /*0320*/  @P2 LDG.E.128 R52, desc[UR6][R18.64] ;  /* 0x0000000612342981 */ /* 0x000162000c1e1d00 */
[----:B-1----:R-:W-:-:S05]  /*0330*/  @P3 IMAD.WIDE.U32 R8, R25, 0x10, R20 ;  /* 0x0000001019083825 */ /* 0x002fca00078e0014 */
[----:B------:R0:W5:Y:S01]  /*0340*/  @P3 LDG.E.128 R56, desc[UR6][R8.64] ;  /* 0x0000000608383981 */ /* 0x000162000c1e1d00 */
[----:B----4-:R-:W-:-:S05]  /*0350*/  @P3 IMAD.WIDE.U32 R10, R25, 0x10, R22 ;  /* 0x00000010190a3825 */ /* 0x010fca00078e0016 */
[----:B------:R0:W5:Y:S01]  /*0360*/  @P3 LDG.E.128 R60, desc[UR6][R10.64] ;  /* 0x000000060a3c3981 */ /* 0x000162000c1e1d00 */
[----:B--2---:R-:W-:-:S03]  /*0370*/  LOP3.LUT R14, R0, UR4, RZ, 0xfc, !PT ;  /* 0x00000004000e7c12 */ /* 0x004fc6000f8efcff */
[----:B------:R0:W-:Y:S04]  /*0380*/  STL [R1+0x58], RZ ;  /* 0x000058ff01007387 */ /* 0x0001e80000100800 */
[----:B------:R0:W-:Y:S04]  /*0390*/  STL [R1+0x5c], RZ ;  /* 0x00005cff01007387 */ /* 0x0001e80000100800 */
[----:B------:R0:W-:Y:S04]  /*03a0*/  STL [R1+0x40], RZ ;  /* 0x000040ff01007387 */ /* 0x0001e80000100800 */
[----:B------:R0:W-:Y:S04]  /*03b0*/  STL [R1+0x44], RZ ;  /* 0x000044ff01007387 */ /* 0x0001e80000100800 */
[----:B------:R0:W-:Y:S04]  /*03c0*/  STL [R1+0x48], RZ ;  /* 0x000048ff01007387 */ /* 0x0001e80000100800 */
[----:B------:R0:W-:Y:S04]  /*03d0*/  STL [R1+0x4c], RZ ;  /* 0x00004cff01007387 */ /* 0x0001e80000100800 */
[----:B------:R0:W-:Y:S01]  /*03e0*/  STL [R1+0x4], R14 ;  /* 0x0000040e01007387 */ /* 0x0001e20000100800 */
[----:B------:R-:W-:Y:S01]  /*03f0*/  ISETP.GE.AND P0, PT, R14, UR5, PT ;  /* 0x000000050e007c0c */ /* 0x000fe2000bf06270 */
[----:B------:R-:W-:Y:S01]  /*0400*/  BSSY B0, `(.L_x_6533) ;  /* 0x00011e0000007945 */ /* 0x000fe20003800000 */
        /* <DEDUP_REMOVED lines=94> */
[----:B------:R0:W-:Y:S01]  /*09f0*/  STL [R1+0x50], RZ ;  /* 0x000050ff01007387 */ /* 0x0001e20000100800 */
        /* <DEDUP_REMOVED lines=11> */
[----:B------:R0:W-:Y:S01]  /*0ab0*/  STL [R1+0x58], RZ ;  /* 0x000058ff01007387 */ /* 0x0001e20000100800 */
        /* <DEDUP_REMOVED lines=11> */
[----:B------:R0:W-:Y:S04]  /*0b70*/  STL [R1+0x44], RZ ;  /* 0x000044ff01007387 */ /* 0x0001e80000100800 */
[----:B------:R0:W-:Y:S04]  /*0b80*/  STL [R1+0x48], RZ ;  /* 0x000048ff01007387 */ /* 0x0001e80000100800 */
[----:B------:R0:W-:Y:S02]  /*0b90*/  STL [R1+0x4c], RZ ;  /* 0x00004cff01007387 */ /* 0x0001e40000100800 */
.L_x_7042:
[----:B------:R-:W2:Y:S01]  /*0ba0*/  LDL R196, [R1+0x4] ;  /* 0x0000040001c47983 */ /* 0x000ea20000100800 */
[----:B------:R-:W2:Y:S08]  /*0bb0*/  LDC.64 R192, c[0x0][0x3f0] ;  /* 0x0000fc00ffc07b82 */ /* 0x000eb00000000a00 */
[----:B0-----:R-:W0:Y:S01]  /*0bc0*/  LDC.64 R2, c[0x0][0x3f8] ;  /* 0x0000fe00ff027b82 */ /* 0x001e220000000a00 */
[----:B--2---:R-:W-:-:S04]  /*0bd0*/  IMAD.WIDE R192, R196, 0x4, R192 ;  /* 0x00000004c4c07825 */ /* 0x004fc800078e02c0 */
[C---:B0-----:R-:W-:Y:S01]  /*0be0*/  IMAD.WIDE R2, R196.reuse, 0x4, R2 ;  /* 0x00000004c4027825 */ /* 0x041fe200078e0202 */
[----:B------:R-:W2:Y:S04]  /*0bf0*/  LDG.E R4, desc[UR6][R192.64] ;  /* 0x00000006c0047981 */ /* 0x000ea8000c1e1900 */
[----:B------:R0:W3:Y:S02]  /*0c00*/  LDG.E R6, desc[UR6][R2.64] ;  /* 0x0000000602067981 */ /* 0x0000e4000c1e1900 */
[----:B0-----:R-:W0:Y:S01]  /*0c10*/  LDC.64 R2, c[0x0][0x3c8] ;  /* 0x0000f200ff027b82 */ /* 0x001e220000000a00 */
[----:B------:R-:W-:Y:S01]  /*0c20*/  BSSY.RECONVERGENT B1, `(.L_x_6535) ;  /* 0x0000228000017945 */ /* 0x000fe20003800200 */
[----:B0-----:R-:W-:-:S05]  /*0c30*/  IMAD.WIDE R2, R196, 0x4, R2 ;  /* 0x00000004c4027825 */ /* 0x001fca00078e0202 */
[----:B-----5:R0:W5:Y:S02]  /*0c40*/  LDG.E R5, desc[UR6][R2.64] ;  /* 0x0000000602057981 */ /* 0x020164000c1e1900 */
[----:B0-----:R-:W0:Y:S02]  /*0c50*/  LDC.64 R2, c[0x0][0x3c0] ;  /* 0x0000f000ff027b82 */ /* 0x001e240000000a00 */
[----:B--2---:R1:W-:Y:S01]  /*0c60*/  STL [R1+0xc], R4 ;  /* 0x00000c0401007387 */ /* 0x0043e20000100800 */
[----:B---3--:R-:W-:-:S13]  /*0c70*/  ISETP.GE.AND P1, PT, R6, 0x1, PT ;  /* 0x000000010600780c */ /* 0x008fda0003f26270 */
[----:B01----:R-:W-:Y:S05]  /*0c80*/  @!P1 BRA `(.L_x_6536) ;  /* 0x0000001c00349947 */ /* 0x003fea0003800000 */
[----:B------:R-:W-:-:S06]  /*0c90*/  IMAD.WIDE R2, R196, 0x4, R2 ;  /* 0x00000004c4027825 */ /* 0x000fcc00078e0202 */
[----:B------:R0:W2:Y:S01]  /*0ca0*/  LDG.E R3, desc[UR6][R2.64] ;  /* 0x0000000602037981 */ /* 0x0000a2000c1e1900 */
[----:B------:R-:W-:Y:S01]  /*0cb0*/  MOV R195, UR14 ;  /* 0x0000000e00c37c02 */ /* 0x000fe20008000f00 */
[----:B------:R-:W-:Y:S01]  /*0cc0*/  BSSY.RECONVERGENT B2, `(.L_x_6537) ;  /* 0x0000095000027945 */ /* 0x000fe20003800200 */
[----:B------:R-:W-:Y:S01]  /*0cd0*/  ISETP.GE.AND P2, PT, R4, 0x1, PT ;  /* 0x000000010400780c */ /* 0x000fe20003f46270 */
[----:B------:R-:W1:Y:S01]  /*0ce0*/  S2R R194, SR_TID.X ;  /* 0x0000000000c27919 */ /* 0x000e620000002100 */
[C---:B------:R-:W-:Y:S01]  /*0cf0*/  ISETP.GE.U32.AND P6, PT, R7.reuse, 0x20, PT ;  /* 0x000000200700780c */ /* 0x040fe20003fc6070 */
[----:B------:R-:W-:Y:S01]  /*0d00*/  IMAD R192, R196, R195, RZ ;  /* 0x000000c3c4c07224 */ /* 0x000fe200078e02ff */
[----:B------:R-:W-:Y:S01]  /*0d10*/  ISETP.NE.AND P0, PT, RZ, UR8, PT ;  /* 0x00000008ff007c0c */ /* 0x000fe2000bf05270 */
[----:B------:R3:W-:Y:S01]  /*0d20*/  STL [R1+0x10], R195 ;  /* 0x000010c301007387 */ /* 0x0007e20000100800 */
[----:B------:R-:W-:Y:S02]  /*0d30*/  ISETP.GE.U32.AND P3, PT, R7, 0x40, PT ;  /* 0x000000400700780c */ /* 0x000fe40003f66070 */
[----:B------:R-:W-:-:S02]  /*0d40*/  CS2R R220, SRZ ;  /* 0x0000000000dc7805 */ /* 0x000fc4000001ff00 */
[----:B------:R-:W-:Y:S02]  /*0d50*/  SHF.R.S32.HI R193, RZ, 0x1f, R192 ;  /* 0x0000001fffc17819 */ /* 0x000fe400000114c0 */
[----:B0-----:R-:W-:Y:S02]  /*0d60*/  IADD3 R2, PT, PT, R6, -0x1, RZ ;  /* 0xffffffff06027810 */ /* 0x001fe40007ffe0ff */
[----:B------:R-:W-:Y:S02]  /*0d70*/  LEA.HI R192, R193, R192, RZ, 0x3 ;  /* 0x000000c0c1c07211 */ /* 0x000fe400078f18ff */
[----:B------:R-:W-:Y:S01]  /*0d80*/  @P2 IADD3 R4, PT, PT, R4, -0x1, RZ ;  /* 0xffffffff04042810 */ /* 0x000fe20007ffe0ff */
[-C--:B------:R-:W-:Y:S01]  /*0d90*/  IMAD R2, R2, R195.reuse, RZ ;  /* 0x000000c302027224 */ /* 0x080fe200078e02ff */
[C---:B------:R-:W-:Y:S02]  /*0da0*/  ISETP.GE.U32.AND P4, PT, R7.reuse, 0x60, PT ;  /* 0x000000600700780c */ /* 0x040fe40003f86070 */
[----:B------:R-:W-:Y:S01]  /*0db0*/  ISETP.GE.U32.AND P5, PT, R7, 0x80, PT ;  /* 0x000000800700780c */ /* 0x000fe20003fa6070 */
[----:B------:R-:W-:Y:S01]  /*0dc0*/  @P2 IMAD R4, R4, R195, RZ ;  /* 0x000000c304042224 */ /* 0x000fe200078e02ff */
[----:B------:R-:W-:-:S04]  /*0dd0*/  SHF.R.S32.HI R193, RZ, 0x1f, R2 ;  /* 0x0000001fffc17819 */ /* 0x000fc80000011402 */
[----:B------:R-:W-:Y:S02]  /*0de0*/  LEA.HI R2, R193, R2, RZ, 0x3 ;  /* 0x00000002c1027211 */ /* 0x000fe400078f18ff */
[----:B------:R-:W-:-:S04]  /*0df0*/  @P2 SHF.R.S32.HI R193, RZ, 0x1f, R4 ;  /* 0x0000001fffc12819 */ /* 0x000fc80000011404 */
[----:B------:R-:W-:Y:S01]  /*0e00*/  @P2 LEA.HI R193, R193, R4, RZ, 0x3 ;  /* 0x00000004c1c12211 */ /* 0x000fe200078f18ff */
[----:B------:R-:W-:Y:S01]  /*0e10*/  HFMA2 R4, -RZ, RZ, 0, 0 ;  /* 0x00000000ff047431 */ /* 0x000fe200000001ff */
[----:B-1----:R-:W-:-:S04]  /*0e20*/  LOP3.LUT R194, R194, 0x1f, RZ, 0xc0, !PT ;  /* 0x0000001fc2c27812 */ /* 0x002fc800078ec0ff */
[-C--:B------:R-:W-:Y:S01]  /*0e30*/  LEA.HI.SX32 R192, R192, R194.reuse, 0x1d ;  /* 0x000000c2c0c07211 */ /* 0x080fe200078feaff */
[----:B------:R3:W-:Y:S01]  /*0e40*/  STL [R1+0x8], R194 ;  /* 0x000008c201007387 */ /* 0x0007e20000100800 */
[-C--:B------:R-:W-:Y:S02]  /*0e50*/  LEA.HI.SX32 R222, R2, R194.reuse, 0x1d ;  /* 0x000000c202de7211 */ /* 0x080fe400078feaff */
[----:B------:R-:W-:Y:S01]  /*0e60*/  @P2 LEA.HI.SX32 R4, R193, R194, 0x1d ;  /* 0x000000c2c1042211 */ /* 0x000fe200078feaff */
[----:B------:R3:W-:Y:S01]  /*0e70*/  STL [R1+0x2c], R192 ;  /* 0x00002cc001007387 */ /* 0x0007e20000100800 */
[----:B------:R-:W-:Y:S02]  /*0e80*/  MOV R2, R192 ;  /* 0x000000c000027202 */ /* 0x000fe40000000f00 */
[----:B--2---:R-:W-:Y:S01]  /*0e90*/  FSEL R3, R3, RZ, !P0 ;  /* 0x000000ff03037208 */ /* 0x004fe20004000000 */
[----:B---3--:R-:W-:Y:S06]  /*0ea0*/  @!P6 BRA `(.L_x_6538) ;  /* 0x0000000400d8e947 */ /* 0x008fec0003800000 */
[----:B------:R-:W0:Y:S01]  /*0eb0*/  LDC.64 R14, c[0x0][0x428] ;  /* 0x00010a00ff0e7b82 */ /* 0x000e220000000a00 */
[----:B------:R-:W2:Y:S04]  /*0ec0*/  LDL.LU R250, [R1+0x54] ;  /* 0x0000540001fa7983 */ /* 0x000ea80000300800 */
[----:B------:R-:W3:Y:S03]  /*0ed0*/  LDL.LU R247, [R1+0x5c] ;  /* 0x00005c0001f77983 */ /* 0x000ee60000300800 */
[----:B------:R-:W1:Y:S01]  /*0ee0*/  LDC.64 R10, c[0x0][0x3a8] ;  /* 0x0000ea00ff0a7b82 */ /* 0x000e620000000a00 */
[----:B------:R-:W4:Y:S04]  /*0ef0*/  LDL.LU R232, [R1+0x44] ;  /* 0x0000440001e87983 */ /* 0x000f280000300800 */
[----:B------:R-:W4:Y:S04]  /*0f00*/  LDL.LU R209, [R1+0x4c] ;  /* 0x00004c0001d17983 */ /* 0x000f280000300800 */
[----:B------:R-:W4:Y:S04]  /*0f10*/  LDL.LU R239, [R1+0x50] ;  /* 0x0000500001ef7983 */ /* 0x000f280000300800 */
[----:B------:R-:W4:Y:S01]  /*0f20*/  LDL.LU R217, [R1+0x58] ;  /* 0x0000580001d97983 */ /* 0x000f220000300800 */
[----:B0-----:R-:W-:-:S03]  /*0f30*/  IMAD.WIDE.U32 R14, R222, 0x10, R14 ;  /* 0x00000010de0e7825 */ /* 0x001fc600078e000e */
[----:B------:R-:W4:Y:S04]  /*0f40*/  LDL.LU R235, [R1+0x40] ;  /* 0x0000400001eb7983 */ /* 0x000f280000300800 */
[----:B------:R0:W2:Y:S01]  /*0f50*/  LDG.E.128 R192, desc[UR6][R14.64] ;  /* 0x000000060ec07981 */ /* 0x0000a2000c1e1d00 */
[----:B-1----:R-:W-:-:S03]  /*0f60*/  IMAD.WIDE.U32 R10, R2, 0x20, R10 ;  /* 0x00000020020a7825 */ /* 0x002fc600078e000a */
[----:B------:R-:W4:Y:S04]  /*0f70*/  LDL.LU R229, [R1+0x48] ;  /* 0x0000480001e57983 */ /* 0x000f280000300800 */
[----:B------:R-:W3:Y:S01]  /*0f80*/  LDG.E.128 R196, desc[UR6][R10.64] ;  /* 0x000000060ac47981 */ /* 0x000ee2000c1e1d00 */
[----:B------:R-:W-:Y:S01]  /*0f90*/  ISETP.NE.U32.AND P0, PT, RZ, UR10, PT ;  /* 0x0000000aff007c0c */ /* 0x000fe2000bf05070 */
[----:B0-----:R-:W0:Y:S02]  /*0fa0*/  LDC.64 R14, c[0x0][0x3b0] ;  /* 0x0000ec00ff0e7b82 */ /* 0x001e240000000a00 */
[----:B------:R1:W4:Y:S01]  /*0fb0*/  LDG.E.128 R200, desc[UR6][R10.64+0x10] ;  /* 0x000010060ac87981 */ /* 0x000322000c1e1d00 */
[----:B------:R-:W-:-:S13]  /*0fc0*/  ISETP.NE.AND.EX P0, PT, RZ, UR11, PT, P0 ;  /* 0x0000000bff007c0c */ /* 0x000fda000bf05300 */
[----:B-1----:R-:W1:Y:S01]  /*0fd0*/  @P0 LDC.64 R10, c[0x0][0x438] ;  /* 0x00010e00ff0a0b82 */ /* 0x002e620000000a00 */
[----:B------:R-:W-:Y:S01]  /*0fe0*/  PRMT R22, R33, 0x7632, R22 ;  /* 0x0000763221167816 */ /* 0x000fe20000000016 */
[----:B-1----:R-:W-:-:S05]  /*0ff0*/  @P0 IMAD.WIDE.U32 R10, R2, 0x20, R10 ;  /* 0x00000020020a0825 */ /* 0x002fca00078e000a */
[----:B------:R-:W5:Y:S04]  /*1000*/  @P0 LDG.E.128 R152, desc[UR6][R10.64] ;  /* 0x000000060a980981 */ /* 0x000f68000c1e1d00 */
[----:B------:R0:W5:Y:S02]  /*1010*/  @P0 LDG.E.128 R156, desc[UR6][R10.64+0x10] ;  /* 0x000010060a9c0981 */ /* 0x000164000c1e1d00 */
[----:B0-----:R-:W-:-:S05]  /*1020*/  IMAD.WIDE.U32 R10, R4, 0x8, R14 ;  /* 0x00000008040a7825 */ /* 0x001fca00078e000e */
[----:B------:R0:W5:Y:S02]  /*1030*/  LDG.E.64 R14, desc[UR6][R10.64] ;  /* 0x000000060a0e7981 */ /* 0x000164000c1e1b00 */
[----:B0-----:R-:W-:-:S04]  /*1040*/  PRMT R11, R32, 0x7632, R11 ;  /* 0x00007632200b7816 */ /* 0x001fc8000000000b */
[----:B------:R-:W-:Y:S02]  /*1050*/  SHF.L.U32 R11, R11, 0x10, RZ ;  /* 0x000000100b0b7819 */ /* 0x000fe400000006ff */
[----:B------:R-:W-:Y:S02]  /*1060*/  SHF.L.U32 R22, R22, 0x10, RZ ;  /* 0x0000001016167819 */ /* 0x000fe400000006ff */
[----:B------:R-:W-:Y:S02]  /*1070*/  IADD3 R222, PT, PT, R222, 0x20, RZ ;  /* 0x00000020dede7810 */ /* 0x000fe40007ffe0ff */
[----:B------:R-:W-:Y:S02]  /*1080*/  IADD3 R4, PT, PT, R4, 0x20, RZ ;  /* 0x0000002004047810 */ /* 0x000fe40007ffe0ff */
[----:B------:R-:W-:Y:S02]  /*1090*/  IADD3 R2, PT, PT, R2, 0x20, RZ ;  /* 0x0000002002027810 */ /* 0x000fe40007ffe0ff */
[----:B--2---:R-:W-:-:S04]  /*10a0*/  PRMT R0, R192, 0x7632, R0 ;  /* 0x00007632c0007816 */ /* 0x004fc80000000000 */
[----:B------:R-:W-:Y:S01]  /*10b0*/  SHF.L.U32 R0, R0, 0x10, RZ ;  /* 0x0000001000007819 */ /* 0x000fe200000006ff */
[----:B---3--:R-:W-:-:S04]  /*10c0*/  FADD.FTZ R10, -R3, R197 ;  /* 0x000000c5030a7221 */ /* 0x008fc80000010100 */
[----:B-----5:R-:W-:Y:S01]  /*10d0*/  FMUL.FTZ R10, R5, R10 ;  /* 0x0000000a050a7220 */ /* 0x020fe20000410000 */
[-C--:B------:R-:W-:Y:S01]  /*10e0*/  FMUL.FTZ R219, R11, R0.reuse ;  /* 0x000000000bdb7220 */ /* 0x080fe20000410000 */
[----:B------:R-:W-:Y:S02]  /*10f0*/  FADD.FTZ R89, R89, R0 ;  /* 0x0000000059597221 */ /* 0x000fe40000010000 */
[----:B------:R-:W-:Y:S01]  /*1100*/  FFMA.FTZ R250, R10, R0, R250 ;  /* 0x000000000afa7223 */ /* 0x000fe200000100fa */
[----:B------:R-:W-:Y:S01]  /*1110*/  PRMT R0, R193, 0x7632, R0 ;  /* 0x00007632c1007816 */ /* 0x000fe20000000000 */
[----:B------:R-:W-:-:S03]  /*1120*/  FADD.FTZ R11, -R3, R199 ;  /* 0x000000c7030b7221 */ /* 0x000fc60000010100 */
[----:B------:R-:W-:Y:S01]  /*1130*/  SHF.L.U32 R0, R0, 0x10, RZ ;  /* 0x0000001000007819 */ /* 0x000fe200000006ff */
[----:B------:R-:W-:Y:S01]  /*1140*/  FMUL.FTZ R11, R5, R11 ;  /* 0x0000000b050b7220 */ /* 0x000fe20000410000 */
[----:B------:R-:W-:Y:S01]  /*1150*/  STL [R1], R219 ;  /* 0x000000db01007387 */ /* 0x000fe20000100800 */
[----:B------:R-:W-:Y:S02]  /*1160*/  PRMT R197, R194, 0x7632, R197 ;  /* 0x00007632c2c57816 */ /* 0x000fe400000000c5 */
[-C--:B------:R-:W-:Y:S01]  /*1170*/  FFMA.FTZ R247, R11, R0.reuse, R247 ;  /* 0x000000000bf77223 */ /* 0x080fe200000100f7 */
[----:B------:R0:W-:Y:S01]  /*1180*/  STL [R1+0x54], R250 ;  /* 0x000054fa01007387 */ /* 0x0001e20000100800 */
[--C-:B------:R-:W-:Y:S01]  /*1190*/  FADD.FTZ R91, R91, R0.reuse ;  /* 0x000000005b5b7221 */ /* 0x100fe20000010000 */
[----:B------:R-:W-:Y:S01]  /*11a0*/  SHF.L.U32 R197, R197, 0x10, RZ ;  /* 0x00000010c5c57819 */ /* 0x000fe200000006ff */
[----:B0-----:R-:W-:Y:S01]  /*11b0*/  FMUL.FTZ R250, R22, R0 ;  /* 0x0000000016fa7220 */ /* 0x001fe20000410000 */
[----:B------:R-:W-:Y:S01]  /*11c0*/  PRMT R0, R34, 0x7632, R0 ;  /* 0x0000763222007816 */ /* 0x000fe20000000000 */
[----:B----4-:R-:W-:-:S03]  /*11d0*/  FADD.FTZ R22, -R3, R201 ;  /* 0x000000c903167221 */ /* 0x010fc60000010100 */
[----:B------:R-:W-:Y:S01]  /*11e0*/  SHF.L.U32 R0, R0, 0x10, RZ ;  /* 0x0000001000007819 */ /* 0x000fe200000006ff */
[----:B------:R0:W-:Y:S01]  /*11f0*/  STL [R1+0x5c], R247 ;  /* 0x00005cf701007387 */ /* 0x0001e20000100800 */
[----:B------:R-:W-:Y:S01]  /*1200*/  FMUL.FTZ R22, R5, R22 ;  /* 0x0000001605167220 */ /* 0x000fe20000410000 */
[----:B------:R-:W-:Y:S01]  /*1210*/  PRMT R199, R195, 0x7632, R199 ;  /* 0x00007632c3c77816 */ /* 0x000fe200000000c7 */
[----:B------:R-:W-:Y:S02]  /*1220*/  FADD.FTZ R93, R93, R197 ;  /* 0x000000c55d5d7221 */ /* 0x000fe40000010000 */
[-C--:B------:R-:W-:Y:S01]  /*1230*/  FFMA.FTZ R232, R22, R197.reuse, R232 ;  /* 0x000000c516e87223 */ /* 0x080fe200000100e8 */
[----:B0-----:R-:W-:Y:S01]  /*1240*/  FMUL.FTZ R247, R0, R197 ;  /* 0x000000c500f77220 */ /* 0x001fe20000410000 */
[----:B------:R-:W-:Y:S01]  /*1250*/  PRMT R0, R35, 0x7632, R0 ;  /* 0x0000763223007816 */ /* 0x000fe20000000000 */
[----:B------:R-:W-:Y:S01]  /*1260*/  FADD.FTZ R197, -R3, R203 ;  /* 0x000000cb03c57221 */ /* 0x000fe20000010100 */
[----:B------:R-:W-:-:S02]  /*1270*/  SHF.L.U32 R199, R199, 0x10, RZ ;  /* 0x00000010c7c77819 */ /* 0x000fc400000006ff */
[----:B------:R-:W-:Y:S01]  /*1280*/  SHF.L.U32 R0, R0, 0x10, RZ ;  /* 0x0000001000007819 */ /* 0x000fe200000006ff */
[----:B------:R-:W-:Y:S01]  /*1290*/  FMUL.FTZ R220, R5, R197 ;  /* 0x000000c505dc7220 */ /* 0x000fe20000410000 */
[----:B------:R-:W-:-:S03]  /*12a0*/  SHF.L.U32 R197, R192, 0x10, RZ ;  /* 0x00000010c0c57819 */ /* 0x000fc600000006ff */
[-C--:B------:R-:W-:Y:S01]  /*12b0*/  FMUL.FTZ R201, R0, R199.reuse ;  /* 0x000000c700c97220 */ /* 0x080fe20000410000 */
[C---:B------:R-:W-:Y:S01]  /*12c0*/  FADD.FTZ R0, -R3.reuse, R196 ;  /* 0x000000c403007221 */ /* 0x040fe20000010100 */
[----:B------:R-:W-:Y:S01]  /*12d0*/  SHF.L.U32 R196, R32, 0x10, RZ ;  /* 0x0000001020c47819 */ /* 0x000fe200000006ff */
[----:B------:R-:W-:Y:S01]  /*12e0*/  FFMA.FTZ R209, R220, R199, R209 ;  /* 0x000000c7dcd17223 */ /* 0x000fe200000100d1 */
[----:B------:R0:W-:Y:S01]  /*12f0*/  STL [R1+0x44], R232 ;  /* 0x000044e801007387 */ /* 0x0001e20000100800 */
[----:B------:R-:W-:Y:S01]  /*1300*/  FADD.FTZ R192, -R3, R198 ;  /* 0x000000c603c07221 */ /* 0x000fe20000010100 */
[----:B------:R-:W-:Y:S02]  /*1310*/  FMUL.FTZ R0, R5, R0 ;  /* 0x0000000005007220 */ /* 0x000fe40000410000 */
[----:B------:R-:W-:Y:S04]  /*1320*/  STL [R1+0x1c], R220 ;  /* 0x00001cdc01007387 */ /* 0x000fe80000100800 */
[----:B------:R-:W-:Y:S01]  /*1330*/  STL [R1+0x28], R201 ;  /* 0x000028c901007387 */ /* 0x000fe20000100800 */
[----:B0-----:R-:W-:Y:S01]  /*1340*/  FMUL.FTZ R232, R196, R197 ;  /* 0x000000c5c4e87220 */ /* 0x001fe20000410000 */
[----:B------:R-:W-:-:S02]  /*1350*/  SHF.L.U32 R196, R193, 0x10, RZ ;  /* 0x00000010c1c47819 */ /* 0x000fc400000006ff */
[----:B------:R0:W-:Y:S01]  /*1360*/  STL [R1+0x4c], R209 ;  /* 0x00004cd101007387 */ /* 0x0001e20000100800 */
[----:B------:R-:W-:Y:S01]  /*1370*/  FFMA.FTZ R239, R0, R197, R239 ;  /* 0x000000c500ef7223 */ /* 0x000fe200000100ef */
[----:B0-----:R-:W-:Y:S01]  /*1380*/  FMUL.FTZ R209, R5, R192 ;  /* 0x000000c005d17220 */ /* 0x001fe20000410000 */
[----:B------:R-:W-:-:S03]  /*1390*/  FADD.FTZ R192, -R3, R200 ;  /* 0x000000c803c07221 */ /* 0x000fc60000010100 */
[----:B------:R-:W-:Y:S01]  /*13a0*/  FFMA.FTZ R217, R209, R196, R217 ;  /* 0x000000c4d1d97223 */ /* 0x000fe200000100d9 */
[----:B------:R-:W-:Y:S01]  /*13b0*/  STL [R1+0x50], R239 ;  /* 0x000050ef01007387 */ /* 0x000fe20000100800 */
[----:B------:R-:W-:-:S03]  /*13c0*/  SHF.L.U32 R194, R194, 0x10, RZ ;  /* 0x00000010c2c27819 */ /* 0x000fc600000006ff */
[----:B------:R0:W-:Y:S01]  /*13d0*/  STL [R1+0x58], R217 ;  /* 0x000058d901007387 */ /* 0x0001e20000100800 */
[----:B------:R-:W-:Y:S01]  /*13e0*/  SHF.L.U32 R193, R33, 0x10, RZ ;  /* 0x0000001021c17819 */ /* 0x000fe200000006ff */
[----:B0-----:R-:W-:Y:S01]  /*13f0*/  FMUL.FTZ R217, R5, R192 ;  /* 0x000000c005d97220 */ /* 0x001fe20000410000 */
[----:B------:R-:W-:-:S03]  /*1400*/  SHF.L.U32 R192, R34, 0x10, RZ ;  /* 0x0000001022c07819 */ /* 0x000fc600000006ff */
[----:B------:R-:W-:Y:S01]  /*1410*/  FFMA.FTZ R235, R217, R194, R235 ;  /* 0x000000c2d9eb7223 */ /* 0x000fe200000100eb */
[----:B------:R-:W-:Y:S01]  /*1420*/  FMUL.FTZ R239, R193, R196 ;  /* 0x000000c4c1ef7220 */ /* 0x000fe20000410000 */
[----:B------:R-:W-:-:S03]  /*1430*/  FFMA.FTZ R193, R0, R232, RZ ;  /* 0x000000e800c17223 */ /* 0x000fc600000100ff */
[----:B------:R0:W-:Y:S01]  /*1440*/  STL [R1+0x40], R235 ;  /* 0x000040eb01007387 */ /* 0x0001e20000100800 */
[----:B------:R-:W-:Y:S01]  /*1450*/  FADD.FTZ R90, R90, R196 ;  /* 0x000000c45a5a7221 */ /* 0x000fe20000010000 */
[----:B------:R-:W-:Y:S01]  /*1460*/  SHF.L.U32 R196, R195, 0x10, RZ ;  /* 0x00000010c3c47819 */ /* 0x000fe200000006ff */
[----:B------:R-:W-:Y:S01]  /*1470*/  FFMA.FTZ R195, R10, R219, R193 ;  /* 0x000000db0ac37223 */ /* 0x000fe200000100c1 */
[----:B------:R-:W-:Y:S01]  /*1480*/  FADD.FTZ R193, -R3, R202 ;  /* 0x000000ca03c17221 */ /* 0x000fe20000010100 */
[----:B0-----:R-:W-:Y:S01]  /*1490*/  FMUL.FTZ R235, R192, R194 ;  /* 0x000000c2c0eb7220 */ /* 0x001fe20000410000 */
[----:B------:R-:W-:-:S04]  /*14a0*/  FADD.FTZ R192, RZ, R232 ;  /* 0x000000e8ffc07221 */ /* 0x000fc80000010000 */
[----:B------:R-:W-:Y:S01]  /*14b0*/  FADD.FTZ R192, R192, R219 ;  /* 0x000000dbc0c07221 */ /* 0x000fe20000010000 */
[----:B------:R-:W-:Y:S01]  /*14c0*/  FFMA.FTZ R195, R209, R239, R195 ;  /* 0x000000efd1c37223 */ /* 0x000fe200000100c3 */
[----:B------:R-:W-:Y:S02]  /*14d0*/  FMUL.FTZ R219, R5, R193 ;  /* 0x000000c105db7220 */ /* 0x000fe40000410000 */
[----:B------:R-:W-:Y:S01]  /*14e0*/  FADD.FTZ R192, R192, R239 ;  /* 0x000000efc0c07221 */ /* 0x000fe20000010000 */
[----:B------:R-:W-:Y:S01]  /*14f0*/  FADD.FTZ R92, R92, R194 ;  /* 0x000000c25c5c7221 */ /* 0x000fe20000010000 */
[----:B------:R-:W-:Y:S01]  /*1500*/  FFMA.FTZ R193, R11, R250, R195 ;  /* 0x000000fa0bc17223 */ /* 0x000fe200000100c3 */
[----:B------:R-:W-:Y:S01]  /*1510*/  FFMA.FTZ R229, R219, R196, R229 ;  /* 0x000000c4dbe57223 */ /* 0x000fe200000100e5 */
[----:B------:R-:W-:Y:S01]  /*1520*/  FADD.FTZ R194, R192, R250 ;  /* 0x000000fac0c27221 */ /* 0x000fe20000010000 */
[----:B------:R-:W-:Y:S01]  /*1530*/  SHF.L.U32 R192, R35, 0x10, RZ ;  /* 0x0000001023c07819 */ /* 0x000fe200000006ff */
[----:B------:R-:W-:-:S02]  /*1540*/  FFMA.FTZ R193, R217, R235, R193 ;  /* 0x000000ebd9c17223 */ /* 0x000fc400000100c1 */
[----:B------:R-:W-:Y:S01]  /*1550*/  FADD.FTZ R194, R194, R235 ;  /* 0x000000ebc2c27221 */ /* 0x000fe20000010000 */
[----:B------:R0:W-:Y:S01]  /*1560*/  STL [R1+0x48], R229 ;  /* 0x000048e501007387 */ /* 0x0001e20000100800 */
[----:B------:R-:W-:Y:S01]  /*1570*/  FFMA.FTZ R193, R22, R247, R193 ;  /* 0x000000f716c17223 */ /* 0x000fe200000100c1 */
[----:B0-----:R-:W-:Y:S01]  /*1580*/  FMUL.FTZ R229, R192, R196 ;  /* 0x000000c4c0e57220 */ /* 0x001fe20000410000 */
[----:B------:R-:W-:-:S03]  /*1590*/  FADD.FTZ R192, R194, R247 ;  /* 0x000000f7c2c07221 */ /* 0x000fc60000010000 */
[----:B------:R-:W-:Y:S01]  /*15a0*/  FFMA.FTZ R193, R219, R229, R193 ;  /* 0x000000e5dbc17223 */ /* 0x000fe200000100c1 */
[----:B------:R-:W-:Y:S01]  /*15b0*/  FADD.FTZ R192, R192, R229 ;  /* 0x000000e5c0c07221 */ /* 0x000fe20000010000 */
[----:B------:R-:W-:Y:S01]  /*15c0*/  FADD.FTZ R95, R95, R199 ;  /* 0x000000c75f5f7221 */ /* 0x000fe20000010000 */
[----:B------:R-:W-:Y:S01]  /*15d0*/  FADD.FTZ R88, R88, R197 ;  /* 0x000000c558587221 */ /* 0x000fe20000010000 */
[----:B------:R-:W-:Y:S01]  /*15e0*/  FADD.FTZ R94, R94, R196 ;  /* 0x000000c45e5e7221 */ /* 0x000fe20000010000 */
[----:B------:R-:W-:Y:S01]  /*15f0*/  FADD.FTZ R221, R192, R201 ;  /* 0x000000c9c0dd7221 */ /* 0x000fe20000010000 */
[----:B------:R-:W-:-:S07]  /*1600*/  FFMA.FTZ R220, R220, R201, R193 ;  /* 0x000000c9dcdc7223 */ /* 0x000fce00000100c1 */
.L_x_6538:
[----:B------:R-:W-:Y:S05]  /*1610*/  BSYNC.RECONVERGENT B2 ;  /* 0x0000000000027941 */ /* 0x000fea0003800200 */
.L_x_6537:
[----:B------:R-:W-:Y:S04]  /*1620*/  BSSY.RECONVERGENT B2, `(.L_x_6539) ;  /* 0x0000067000027945 */ /* 0x000fe80003800200 */
[----:B------:R-:W-:Y:S05]  /*1630*/  @!P3 BRA `(.L_x_6540) ;  /* 0x000000040094b947 */ /* 0x000fea0003800000 */
[----:B------:R-:W0:Y:S08]  /*1640*/  LDC.64 R192, c[0x0][0x428] ;  /* 0x00010a00ffc07b82 */ /* 0x000e300000000a00 */
[----:B------:R-:W1:Y:S01]  /*1650*/  LDC.64 R16, c[0x0][0x3a8] ;  /* 0x0000ea00ff107b82 */ /* 0x000e620000000a00 */
[----:B0-----:R-:W-:-:S06]  /*1660*/  IMAD.WIDE.U32 R192, R222, 0x10, R192 ;  /* 0x00000010dec07825 */ /* 0x001fcc00078e00c0 */
[----:B------:R-:W2:Y:S01]  /*1670*/  LDG.E.128 R192, desc[UR6][R192.64] ;  /* 0x00000006c0c07981 */ /* 0x000ea2000c1e1d00 */
[----:B-1----:R-:W-:-:S05]  /*1680*/  IMAD.WIDE.U32 R16, R2, 0x20, R16 ;  /* 0x0000002002107825 */ /* 0x002fca00078e0010 */
[----:B------:R-:W3:Y:S01]  /*1690*/  LDG.E.128 R196, desc[UR6][R16.64] ;  /* 0x0000000610c47981 */ /* 0x000ee2000c1e1d00 */
[----:B------:R-:W-:-:S03]  /*16a0*/  ISETP.NE.U32.AND P0, PT, RZ, UR10, PT ;  /* 0x0000000aff007c0c */ /* 0x000fc6000bf05070 */
[----:B------:R0:W4:Y:S01]  /*16b0*/  LDG.E.128 R200, desc[UR6][R16.64+0x10] ;  /* 0x0000100610c87981 */ /* 0x000122000c1e1d00 */
[----:B------:R-:W-:-:S13]  /*16c0*/  ISETP.NE.AND.EX P0, PT, RZ, UR11, PT, P0 ;  /* 0x0000000bff007c0c */ /* 0x000fda000bf05300 */
[----:B0-----:R-:W0:Y:S02]  /*16d0*/  @P0 LDC.64 R16, c[0x0][0x438] ;  /* 0x00010e00ff100b82 */ /* 0x001e240000000a00 */
[----:B0-----:R-:W-:-:S05]  /*16e0*/  @P0 IMAD.WIDE.U32 R16, R2, 0x20, R16 ;  /* 0x0000002002100825 */ /* 0x001fca00078e0010 */
[----:B------:R-:W5:Y:S04]  /*16f0*/  @P0 LDG.E.128 R28, desc[UR6][R16.64] ;  /* 0x00000006101c0981 */ /* 0x000f68000c1e1d00 */
[----:B------:R0:W5:Y:S02]  /*1700*/  @P0 LDG.E.128 R24, desc[UR6][R16.64+0x10] ;  /* 0x0000100610180981 */ /* 0x000164000c1e1d00 */
[----:B0-----:R-:W0:Y:S02]  /*1710*/  LDC.64 R16, c[0x0][0x3b0] ;  /* 0x0000ec00ff107b82 */ /* 0x001e240000000a00 */
[----:B0-----:R-:W-:-:S06]  /*1720*/  IMAD.WIDE.U32 R16, R4, 0x8, R16 ;  /* 0x0000000804107825 */ /* 0x001fcc00078e0010 */
[----:B------:R-:W5:Y:S01]  /*1730*/  LDG.E.64 R16, desc[UR6][R16.64] ;  /* 0x0000000610107981 */ /* 0x000f62000c1e1b00 */
[----:B------:R-:W-:-:S04]  /*1740*/  PRMT R12, R40, 0x7632, R12 ;  /* 0x00007632280c7816 */ /* 0x000fc8000000000c */
        /* <DEDUP_REMOVED lines=9> */
[--C-:B------:R-:W-:Y:S01]  /*17e0*/  FADD.FTZ R65, R65, R12.reuse ;  /* 0x0000000c41417221 */ /* 0x100fe20000010000 */
[----:B------:R-:W-:Y:S01]  /*17f0*/  PRMT R205, R193, 0x7632, R205 ;  /* 0x00007632c1cd7816 */ /* 0x000fe200000000cd */
[----:B------:R-:W-:Y:S01]  /*1800*/  FFMA.FTZ R97, R9, R12, R97 ;  /* 0x0000000c09617223 */ /* 0x000fe20000010061 */
[----:B------:R-:W-:Y:S01]  /*1810*/  PRMT R12, R41, 0x7632, R12 ;  /* 0x00007632290c7816 */ /* 0x000fe2000000000c */
[----:B------:R-:W-:Y:S01]  /*1820*/  FADD.FTZ R23, -R3, R199 ;  /* 0x000000c703177221 */ /* 0x000fe20000010100 */
[----:B------:R-:W-:Y:S02]  /*1830*/  SHF.L.U32 R199, R205, 0x10, RZ ;  /* 0x00000010cdc77819 */ /* 0x000fe400000006ff */
[----:B------:R-:W-:Y:S01]  /*1840*/  SHF.L.U32 R197, R12, 0x10, RZ ;  /* 0x000000100cc57819 */ /* 0x000fe200000006ff */
[----:B------:R-:W-:Y:S01]  /*1850*/  FMUL.FTZ R12, R5, R23 ;  /* 0x00000017050c7220 */ /* 0x000fe20000410000 */
[----:B------:R-:W-:Y:S01]  /*1860*/  PRMT R23, R42, 0x7632, R23 ;  /* 0x000076322a177816 */ /* 0x000fe20000000017 */
[----:B------:R-:W-:-:S02]  /*1870*/  FADD.FTZ R67, R67, R199 ;  /* 0x000000c743437221 */ /* 0x000fc40000010000 */
[-C--:B------:R-:W-:Y:S01]  /*1880*/  FMUL.FTZ R249, R197, R199.reuse ;  /* 0x000000c7c5f97220 */ /* 0x080fe20000410000 */
[----:B------:R-:W-:Y:S01]  /*1890*/  FFMA.FTZ R99, R12, R199, R99 ;  /* 0x000000c70c637223 */ /* 0x000fe20000010063 */
[----:B------:R-:W-:Y:S02]  /*18a0*/  PRMT R199, R194, 0x7632, R199 ;  /* 0x00007632c2c77816 */ /* 0x000fe400000000c7 */
[----:B------:R-:W-:Y:S01]  /*18b0*/  SHF.L.U32 R197, R23, 0x10, RZ ;  /* 0x0000001017c57819 */ /* 0x000fe200000006ff */
[----:B----4-:R-:W-:Y:S01]  /*18c0*/  FADD.FTZ R23, -R3, R201 ;  /* 0x000000c903177221 */ /* 0x010fe20000010100 */
[----:B------:R-:W-:-:S03]  /*18d0*/  SHF.L.U32 R199, R199, 0x10, RZ ;  /* 0x00000010c7c77819 */ /* 0x000fc600000006ff */
[----:B------:R-:W-:Y:S02]  /*18e0*/  FMUL.FTZ R23, R5, R23 ;  /* 0x0000001705177220 */ /* 0x000fe40000410000 */
[-C--:B------:R-:W-:Y:S01]  /*18f0*/  FMUL.FTZ R246, R197, R199.reuse ;  /* 0x000000c7c5f67220 */ /* 0x080fe20000410000 */
[----:B------:R-:W-:Y:S01]  /*1900*/  PRMT R197, R43, 0x7632, R197 ;  /* 0x000076322bc57816 */ /* 0x000fe200000000c5 */
[----:B------:R-:W-:Y:S01]  /*1910*/  FADD.FTZ R169, R169, R199 ;  /* 0x000000c7a9a97221 */ /* 0x000fe20000010000 */
[----:B------:R-:W-:Y:S02]  /*1920*/  FFMA.FTZ R101, R23, R199, R101 ;  /* 0x000000c717657223 */ /* 0x000fe40000010065 */
[----:B------:R-:W-:Y:S01]  /*1930*/  SHF.L.U32 R199, R197, 0x10, RZ ;  /* 0x00000010c5c77819 */ /* 0x000fe200000006ff */
[C---:B------:R-:W-:Y:S01]  /*1940*/  FADD.FTZ R197, -R3.reuse, R203 ;  /* 0x000000cb03c57221 */ /* 0x040fe20000010100 */
[----:B------:R-:W-:-:S03]  /*1950*/  FADD.FTZ R196, -R3, R196 ;  /* 0x000000c403c47221 */ /* 0x000fc60000010100 */
[----:B------:R-:W-:Y:S01]  /*1960*/  FMUL.FTZ R203, R5, R197 ;  /* 0x000000c505cb7220 */ /* 0x000fe20000410000 */
[----:B------:R-:W-:Y:S01]  /*1970*/  SHF.L.U32 R197, R192, 0x10, RZ ;  /* 0x00000010c0c57819 */ /* 0x000fe200000006ff */
[----:B------:R-:W-:Y:S01]  /*1980*/  FADD.FTZ R192, -R3, R198 ;  /* 0x000000c603c07221 */ /* 0x000fe20000010100 */
[C---:B------:R-:W-:Y:S01]  /*1990*/  FMUL.FTZ R205, R5.reuse, R196 ;  /* 0x000000c405cd7220 */ /* 0x040fe20000410000 */
[----:B------:R-:W-:Y:S02]  /*19a0*/  SHF.L.U32 R196, R40, 0x10, RZ ;  /* 0x0000001028c47819 */ /* 0x000fe400000006ff */
[----:B------:R-:W-:Y:S01]  /*19b0*/  FMUL.FTZ R208, R5, R192 ;  /* 0x000000c005d07220 */ /* 0x000fe20000410000 */
[----:B------:R-:W-:Y:S02]  /*19c0*/  FADD.FTZ R192, -R3, R200 ;  /* 0x000000c803c07221 */ /* 0x000fe40000010100 */
[----:B------:R-:W-:Y:S01]  /*19d0*/  FMUL.FTZ R244, R196, R197 ;  /* 0x000000c5c4f47220 */ /* 0x000fe20000410000 */
[----:B------:R-:W-:Y:S01]  /*19e0*/  SHF.L.U32 R196, R193, 0x10, RZ ;  /* 0x00000010c1c47819 */ /* 0x000fe200000006ff */
[----:B------:R-:W-:Y:S01]  /*19f0*/  FMUL.FTZ R216, R5, R192 ;  /* 0x000000c005d87220 */ /* 0x000fe20000410000 */
[----:B------:R-:W-:-:S02]  /*1a00*/  PRMT R201, R195, 0x7632, R201 ;  /* 0x00007632c3c97816 */ /* 0x000fc400000000c9 */
[----:B------:R-:W-:Y:S02]  /*1a10*/  SHF.L.U32 R193, R41, 0x10, RZ ;  /* 0x0000001029c17819 */ /* 0x000fe400000006ff */
[----:B------:R-:W-:Y:S02]  /*1a20*/  SHF.L.U32 R194, R194, 0x10, RZ ;  /* 0x00000010c2c27819 */ /* 0x000fe400000006ff */
[----:B------:R-:W-:Y:S01]  /*1a30*/  SHF.L.U32 R192, R42, 0x10, RZ ;  /* 0x000000102ac07819 */ /* 0x000fe200000006ff */
[----:B------:R-:W-:Y:S01]  /*1a40*/  FMUL.FTZ R238, R193, R196 ;  /* 0x000000c4c1ee7220 */ /* 0x000fe20000410000 */
[----:B------:R-:W-:Y:S01]  /*1a50*/  SHF.L.U32 R201, R201, 0x10, RZ ;  /* 0x00000010c9c97819 */ /* 0x000fe200000006ff */
        /* <DEDUP_REMOVED lines=8> */
[----:B------:R0:W-:Y:S01]  /*1ae0*/  STL [R1+0x18], R203 ;  /* 0x000018cb01007387 */ /* 0x0001e20000100800 */
[----:B------:R-:W-:Y:S01]  /*1af0*/  FADD.FTZ R192, -R3, R202 ;  /* 0x000000ca03c07221 */ /* 0x000fe20000010100 */
[----:B------:R-:W-:Y:S01]  /*1b00*/  FADD.FTZ R194, R194, R238 ;  /* 0x000000eec2c27221 */ /* 0x000fe20000010000 */
[----:B------:R-:W-:Y:S01]  /*1b10*/  FFMA.FTZ R193, R208, R238, R193 ;  /* 0x000000eed0c17223 */ /* 0x000fe200000100c1 */
[----:B------:R0:W-:Y:S01]  /*1b20*/  STL [R1+0x24], R199 ;  /* 0x000024c701007387 */ /* 0x0001e20000100800 */
[----:B------:R-:W-:Y:S01]  /*1b30*/  FMUL.FTZ R223, R5, R192 ;  /* 0x000000c005df7220 */ /* 0x000fe20000410000 */
[----:B------:R-:W-:Y:S01]  /*1b40*/  FADD.FTZ R194, R194, R249 ;  /* 0x000000f9c2c27221 */ /* 0x000fe20000010000 */
[----:B------:R-:W-:Y:S01]  /*1b50*/  FFMA.FTZ R193, R12, R249, R193 ;  /* 0x000000f90cc17223 */ /* 0x000fe200000100c1 */
[----:B------:R-:W-:-:S02]  /*1b60*/  SHF.L.U32 R195, R195, 0x10, RZ ;  /* 0x00000010c3c37819 */ /* 0x000fc400000006ff */
[----:B------:R-:W-:Y:S01]  /*1b70*/  SHF.L.U32 R192, R43, 0x10, RZ ;  /* 0x000000102bc07819 */ /* 0x000fe200000006ff */
[----:B------:R-:W-:Y:S01]  /*1b80*/  FADD.FTZ R194, R194, R234 ;  /* 0x000000eac2c27221 */ /* 0x000fe20000010000 */
[----:B------:R-:W-:-:S03]  /*1b90*/  FFMA.FTZ R193, R216, R234, R193 ;  /* 0x000000ead8c17223 */ /* 0x000fc600000100c1 */
        /* <DEDUP_REMOVED lines=14> */
[----:B0-----:R-:W-:-:S07]  /*1c80*/  FFMA.FTZ R220, R203, R199, R193 ;  /* 0x000000c7cbdc7223 */ /* 0x001fce00000100c1 */
.L_x_6540:
[----:B------:R-:W-:Y:S05]  /*1c90*/  BSYNC.RECONVERGENT B2 ;  /* 0x0000000000027941 */ /* 0x000fea0003800200 */
.L_x_6539:
        /* <DEDUP_REMOVED lines=9> */
[----:B------:R-:W4:Y:S04]  /*1d30*/  LDG.E.128 R196, desc[UR6][R18.64] ;  /* 0x0000000612c47981 */ /* 0x000f28000c1e1d00 */
[----:B------:R0:W4:Y:S01]  /*1d40*/  LDG.E.128 R200, desc[UR6][R18.64+0x10] ;  /* 0x0000100612c87981 */ /* 0x000122000c1e1d00 */
[----:B------:R-:W-:-:S13]  /*1d50*/  ISETP.NE.AND.EX P0, PT, RZ, UR11, PT, P0 ;  /* 0x0000000bff007c0c */ /* 0x000fda000bf05300 */
[----:B0-----:R-:W0:Y:S02]  /*1d60*/  @P0 LDC.64 R18, c[0x0][0x438] ;  /* 0x00010e00ff120b82 */ /* 0x001e240000000a00 */
[----:B0-----:R-:W-:-:S05]  /*1d70*/  @P0 IMAD.WIDE.U32 R18, R2, 0x20, R18 ;  /* 0x0000002002120825 */ /* 0x001fca00078e0012 */
[----:B------:R-:W5:Y:S04]  /*1d80*/  @P0 LDG.E.128 R172, desc[UR6][R18.64] ;  /* 0x0000000612ac0981 */ /* 0x000f68000c1e1d00 */
[----:B------:R2:W5:Y:S02]  /*1d90*/  @P0 LDG.E.128 R176, desc[UR6][R18.64+0x10] ;  /* 0x0000100612b00981 */ /* 0x000564000c1e1d00 */
[----:B--2---:R-:W-:-:S06]  /*1da0*/  IMAD.WIDE.U32 R18, R4, 0x8, R206 ;  /* 0x0000000804127825 */ /* 0x004fcc00078e00ce */
[----:B------:R-:W5:Y:S01]  /*1db0*/  LDG.E.64 R18, desc[UR6][R18.64] ;  /* 0x0000000612127981 */ /* 0x000f62000c1e1b00 */
[----:B------:R-:W-:Y:S02]  /*1dc0*/  PRMT R13, R48, 0x7632, R13 ;  /* 0x00007632300d7816 */ /* 0x000fe4000000000d */
[----:B------:R-:W-:Y:S02]  /*1dd0*/  IADD3 R222, PT, PT, R222, 0x20, RZ ;  /* 0x00000020dede7810 */ /* 0x000fe40007ffe0ff */
[----:B------:R-:W-:Y:S02]  /*1de0*/  IADD3 R4, PT, PT, R4, 0x20, RZ ;  /* 0x0000002004047810 */ /* 0x000fe40007ffe0ff */
[----:B------:R-:W-:Y:S02]  /*1df0*/  IADD3 R2, PT, PT, R2, 0x20, RZ ;  /* 0x0000002002027810 */ /* 0x000fe40007ffe0ff */
[----:B---3--:R-:W-:Y:S01]  /*1e00*/  PRMT R204, R192, 0x7632, R204 ;  /* 0x00007632c0cc7816 */ /* 0x008fe200000000cc */
[----:B----4-:R-:W-:Y:S01]  /*1e10*/  FADD.FTZ R8, -R3, R197 ;  /* 0x000000c503087221 */ /* 0x010fe20000010100 */
[----:B------:R-:W-:-:S02]  /*1e20*/  SHF.L.U32 R197, R13, 0x10, RZ ;  /* 0x000000100dc57819 */ /* 0x000fc400000006ff */
[----:B------:R-:W-:Y:S01]  /*1e30*/  SHF.L.U32 R13, R204, 0x10, RZ ;  /* 0x00000010cc0d7819 */ /* 0x000fe200000006ff */
[----:B-----5:R-:W-:Y:S01]  /*1e40*/  FMUL.FTZ R8, R5, R8 ;  /* 0x0000000805087220 */ /* 0x020fe20000410000 */
[----:B------:R-:W-:-:S03]  /*1e50*/  PRMT R204, R193, 0x7632, R204 ;  /* 0x00007632c1cc7816 */ /* 0x000fc600000000cc */
[-C--:B------:R-:W-:Y:S01]  /*1e60*/  FMUL.FTZ R251, R197, R13.reuse ;  /* 0x0000000dc5fb7220 */ /* 0x080fe20000410000 */
[----:B------:R-:W-:Y:S01]  /*1e70*/  FFMA.FTZ R73, R8, R13, R73 ;  /* 0x0000000d08497223 */ /* 0x000fe20000010049 */
[--C-:B------:R-:W-:Y:S01]  /*1e80*/  FADD.FTZ R105, R105, R13.reuse ;  /* 0x0000000d69697221 */ /* 0x100fe20000010000 */
[----:B------:R-:W-:Y:S01]  /*1e90*/  PRMT R13, R49, 0x7632, R13 ;  /* 0x00007632310d7816 */ /* 0x000fe2000000000d */
[----:B------:R-:W-:Y:S01]  /*1ea0*/  FADD.FTZ R199, -R3, R199 ;  /* 0x000000c703c77221 */ /* 0x000fe20000010100 */
[----:B------:R-:W-:Y:S02]  /*1eb0*/  SHF.L.U32 R204, R204, 0x10, RZ ;  /* 0x00000010cccc7819 */ /* 0x000fe400000006ff */
[----:B------:R-:W-:Y:S01]  /*1ec0*/  SHF.L.U32 R197, R13, 0x10, RZ ;  /* 0x000000100dc57819 */ /* 0x000fe200000006ff */
[----:B------:R-:W-:-:S04]  /*1ed0*/  FMUL.FTZ R13, R5, R199 ;  /* 0x000000c7050d7220 */ /* 0x000fc80000410000 */
[-C--:B------:R-:W-:Y:S01]  /*1ee0*/  FMUL.FTZ R248, R197, R204.reuse ;  /* 0x000000ccc5f87220 */ /* 0x080fe20000410000 */
[----:B------:R-:W-:Y:S01]  /*1ef0*/  PRMT R197, R50, 0x7632, R197 ;  /* 0x0000763232c57816 */ /* 0x000fe200000000c5 */
[----:B------:R-:W-:Y:S01]  /*1f00*/  FFMA.FTZ R75, R13, R204, R75 ;  /* 0x000000cc0d4b7223 */ /* 0x000fe2000001004b */
[--C-:B------:R-:W-:Y:S01]  /*1f10*/  FADD.FTZ R107, R107, R204.reuse ;  /* 0x000000cc6b6b7221 */ /* 0x100fe20000010000 */
[----:B------:R-:W-:Y:S02]  /*1f20*/  PRMT R204, R194, 0x7632, R204 ;  /* 0x00007632c2cc7816 */ /* 0x000fe400000000cc */
[----:B------:R-:W-:Y:S01]  /*1f30*/  SHF.L.U32 R199, R197, 0x10, RZ ;  /* 0x00000010c5c77819 */ /* 0x000fe200000006ff */
[----:B------:R-:W-:Y:S01]  /*1f40*/  FADD.FTZ R197, -R3, R201 ;  /* 0x000000c903c57221 */ /* 0x000fe20000010100 */
[----:B------:R-:W-:-:S03]  /*1f50*/  SHF.L.U32 R201, R204, 0x10, RZ ;  /* 0x00000010ccc97819 */ /* 0x000fc600000006ff */
[----:B------:R-:W-:Y:S01]  /*1f60*/  FMUL.FTZ R204, R5, R197 ;  /* 0x000000c505cc7220 */ /* 0x000fe20000410000 */
[----:B------:R-:W-:Y:S01]  /*1f70*/  PRMT R197, R51, 0x7632, R197 ;  /* 0x0000763233c57816 */ /* 0x000fe200000000c5 */
[----:B------:R-:W-:-:S03]  /*1f80*/  FMUL.FTZ R245, R199, R201 ;  /* 0x000000c9c7f57220 */ /* 0x000fc60000410000 */
        /* <DEDUP_REMOVED lines=9> */
[----:B------:R-:W-:Y:S01]  /*2020*/  FADD.FTZ R192, -R3, R200 ;  /* 0x000000c803c07221 */ /* 0x000fe20000010100 */
[----:B------:R-:W-:Y:S01]  /*2030*/  FADD.FTZ R109, R109, R201 ;  /* 0x000000c96d6d7221 */ /* 0x000fe20000010000 */
[----:B------:R-:W-:Y:S01]  /*2040*/  FMUL.FTZ R243, R196, R197 ;  /* 0x000000c5c4f37220 */ /* 0x000fe20000410000 */
[----:B------:R-:W-:Y:S01]  /*2050*/  FFMA.FTZ R77, R204, R201, R77 ;  /* 0x000000c9cc4d7223 */ /* 0x000fe2000001004d */
        /* <DEDUP_REMOVED lines=43> */
.L_x_6542:
[----:B------:R-:W-:Y:S05]  /*2310*/  BSYNC.RECONVERGENT B2 ;  /* 0x0000000000027941 */ /* 0x000fea0003800200 */
.L_x_6541:
        /* <DEDUP_REMOVED lines=11> */
[----:B0-----:R-:W0:Y:S01]  /*23d0*/  @P0 LDC.64 R20, c[0x0][0x438] ;  /* 0x00010e00ff140b82 */ /* 0x001e220000000a00 */
[----:B--2---:R-:W-:-:S04]  /*23e0*/  IMAD.WIDE.U32 R210, R4, 0x8, R210 ;  /* 0x0000000804d27825 */ /* 0x004fc800078e00d2 */
[----:B0-----:R-:W-:-:S05]  /*23f0*/  @P0 IMAD.WIDE.U32 R20, R2, 0x20, R20 ;  /* 0x0000002002140825 */ /* 0x001fca00078e0014 */
[----:B------:R-:W5:Y:S04]  /*2400*/  @P0 LDG.E.128 R180, desc[UR6][R20.64] ;  /* 0x0000000614b40981 */ /* 0x000f68000c1e1d00 */
[----:B------:R-:W5:Y:S04]  /*2410*/  @P0 LDG.E.128 R184, desc[UR6][R20.64+0x10] ;  /* 0x0000100614b80981 */ /* 0x000f68000c1e1d00 */
[----:B------:R0:W5:Y:S01]  /*2420*/  LDG.E.64 R20, desc[UR6][R210.64] ;  /* 0x00000006d2147981 */ /* 0x000162000c1e1b00 */
[C---:B---3--:R-:W-:Y:S01]  /*2430*/  FADD.FTZ R4, -R3.reuse, R196 ;  /* 0x000000c403047221 */ /* 0x048fe20000010100 */
[C-C-:B------:R-:W-:Y:S01]  /*2440*/  FADD.FTZ R2, -R3.reuse, R198.reuse ;  /* 0x000000c603027221 */ /* 0x140fe20000010100 */
[----:B------:R-:W-:Y:S01]  /*2450*/  PRMT R198, R56, 0x7632, R198 ;  /* 0x0000763238c67816 */ /* 0x000fe200000000c6 */
[----:B----4-:R-:W-:Y:S01]  /*2460*/  FADD.FTZ R193, -R3, R193 ;  /* 0x000000c103c17221 */ /* 0x010fe20000010100 */
[----:B------:R-:W-:-:S03]  /*2470*/  PRMT R196, R200, 0x7632, R196 ;  /* 0x00007632c8c47816 */ /* 0x000fc600000000c4 */
[----:B0----5:R-:W-:Y:S01]  /*2480*/  FMUL.FTZ R210, R5, R193 ;  /* 0x000000c105d27220 */ /* 0x021fe20000410000 */
[----:B------:R-:W-:Y:S02]  /*2490*/  SHF.L.U32 R198, R198, 0x10, RZ ;  /* 0x00000010c6c67819 */ /* 0x000fe400000006ff */
[----:B------:R-:W-:Y:S01]  /*24a0*/  SHF.L.U32 R196, R196, 0x10, RZ ;  /* 0x00000010c4c47819 */ /* 0x000fe200000006ff */
[----:B------:R-:W-:Y:S01]  /*24b0*/  FADD.FTZ R195, -R3, R195 ;  /* 0x000000c303c37221 */ /* 0x000fe20000010100 */
[----:B------:R-:W-:-:S03]  /*24c0*/  PRMT R193, R201, 0x7632, R193 ;  /* 0x00007632c9c17816 */ /* 0x000fc600000000c1 */
[-C--:B------:R-:W-:Y:S01]  /*24d0*/  FMUL.FTZ R242, R198, R196.reuse ;  /* 0x000000c4c6f27220 */ /* 0x080fe20000410000 */
[----:B------:R-:W-:Y:S01]  /*24e0*/  FFMA.FTZ R81, R210, R196, R81 ;  /* 0x000000c4d2517223 */ /* 0x000fe20000010051 */
[--C-:B------:R-:W-:Y:S01]  /*24f0*/  FADD.FTZ R113, R113, R196.reuse ;  /* 0x000000c471717221 */ /* 0x100fe20000010000 */
[----:B------:R-:W-:Y:S01]  /*2500*/  PRMT R196, R57, 0x7632, R196 ;  /* 0x0000763239c47816 */ /* 0x000fe200000000c4 */
[----:B------:R-:W-:Y:S01]  /*2510*/  FMUL.FTZ R211, R5, R195 ;  /* 0x000000c305d37220 */ /* 0x000fe20000410000 */
[----:B------:R-:W-:Y:S02]  /*2520*/  SHF.L.U32 R193, R193, 0x10, RZ ;  /* 0x00000010c1c17819 */ /* 0x000fe400000006ff */
[----:B------:R-:W-:Y:S01]  /*2530*/  SHF.L.U32 R196, R196, 0x10, RZ ;  /* 0x00000010c4c47819 */ /* 0x000fe200000006ff */
[----:B------:R-:W-:Y:S01]  /*2540*/  FADD.FTZ R197, -R3, R197 ;  /* 0x000000c503c57221 */ /* 0x000fe20000010100 */
[----:B------:R-:W-:Y:S01]  /*2550*/  PRMT R195, R58, 0x7632, R195 ;  /* 0x000076323ac37816 */ /* 0x000fe200000000c3 */
[-C--:B------:R-:W-:Y:S01]  /*2560*/  FFMA.FTZ R83, R211, R193.reuse, R83 ;  /* 0x000000c1d3537223 */ /* 0x080fe20000010053 */
[--C-:B------:R-:W-:Y:S01]  /*2570*/  FADD.FTZ R115, R115, R193.reuse ;  /* 0x000000c173737221 */ /* 0x100fe20000010000 */
[----:B------:R-:W-:Y:S01]  /*2580*/  FMUL.FTZ R241, R196, R193 ;  /* 0x000000c1c4f17220 */ /* 0x000fe20000410000 */
[----:B------:R-:W-:Y:S01]  /*2590*/  PRMT R193, R202, 0x7632, R193 ;  /* 0x00007632cac17816 */ /* 0x000fe200000000c1 */
[----:B------:R-:W-:Y:S01]  /*25a0*/  FMUL.FTZ R212, R5, R197 ;  /* 0x000000c505d47220 */ /* 0x000fe20000410000 */
[----:B------:R-:W-:-:S02]  /*25b0*/  SHF.L.U32 R195, R195, 0x10, RZ ;  /* 0x00000010c3c37819 */ /* 0x000fc400000006ff */
[----:B------:R-:W-:Y:S01]  /*25c0*/  SHF.L.U32 R193, R193, 0x10, RZ ;  /* 0x00000010c1c17819 */ /* 0x000fe200000006ff */
[C---:B------:R-:W-:Y:S01]  /*25d0*/  FADD.FTZ R192, -R3.reuse, R192 ;  /* 0x000000c003c07221 */ /* 0x040fe20000010100 */
[C---:B------:R-:W-:Y:S01]  /*25e0*/  FADD.FTZ R194, -R3.reuse, R194 ;  /* 0x000000c203c27221 */ /* 0x040fe20000010100 */
[----:B------:R-:W-:Y:S02]  /*25f0*/  FADD.FTZ R3, -R3, R199 ;  /* 0x000000c703037221 */ /* 0x000fe40000010100 */
[-C--:B------:R-:W-:Y:S01]  /*2600*/  FMUL.FTZ R240, R195, R193.reuse ;  /* 0x000000c1c3f07220 */ /* 0x080fe20000410000 */
[----:B------:R-:W-:Y:S01]  /*2610*/  FFMA.FTZ R85, R212, R193, R85 ;  /* 0x000000c1d4557223 */ /* 0x000fe20000010055 */
[----:B------:R-:W-:Y:S01]  /*2620*/  FADD.FTZ R117, R117, R193 ;  /* 0x000000c175757221 */ /* 0x000fe20000010000 */
[----:B------:R-:W-:Y:S02]  /*2630*/  PRMT R195, R59, 0x7632, R195 ;  /* 0x000076323bc37816 */ /* 0x000fe400000000c3 */
[----:B------:R-:W-:Y:S01]  /*2640*/  PRMT R193, R203, 0x7632, R193 ;  /* 0x00007632cbc17816 */ /* 0x000fe200000000c1 */
[C---:B------:R-:W-:Y:S01]  /*2650*/  FMUL.FTZ R222, R5.reuse, R3 ;  /* 0x0000000305de7220 */ /* 0x040fe20000410000 */
[----:B------:R-:W-:Y:S01]  /*2660*/  FMUL.FTZ R213, R5, R192 ;  /* 0x000000c005d57220 */ /* 0x000fe20000410000 */
[----:B------:R-:W-:-:S02]  /*2670*/  SHF.L.U32 R195, R195, 0x10, RZ ;  /* 0x00000010c3c37819 */ /* 0x000fc400000006ff */
[----:B------:R-:W-:Y:S02]  /*2680*/  SHF.L.U32 R193, R193, 0x10, RZ ;  /* 0x00000010c1c17819 */ /* 0x000fe400000006ff */
[----:B------:R-:W-:Y:S02]  /*2690*/  SHF.L.U32 R3, R200, 0x10, RZ ;  /* 0x00000010c8037819 */ /* 0x000fe400000006ff */
[----:B------:R-:W-:Y:S01]  /*26a0*/  SHF.L.U32 R192, R56, 0x10, RZ ;  /* 0x0000001038c07819 */ /* 0x000fe200000006ff */
[-C--:B------:R-:W-:Y:S01]  /*26b0*/  FMUL.FTZ R199, R195, R193.reuse ;  /* 0x000000c1c3c77220 */ /* 0x080fe20000410000 */
[----:B------:R-:W-:Y:S01]  /*26c0*/  FFMA.FTZ R87, R222, R193, R87 ;  /* 0x000000c1de577223 */ /* 0x000fe20000010057 */
[----:B------:R-:W-:Y:S01]  /*26d0*/  FADD.FTZ R119, R119, R193 ;  /* 0x000000c177777221 */ /* 0x000fe20000010000 */
[----:B------:R-:W-:Y:S01]  /*26e0*/  SHF.L.U32 R193, R57, 0x10, RZ ;  /* 0x0000001039c17819 */ /* 0x000fe200000006ff */
[----:B------:R-:W-:Y:S01]  /*26f0*/  FMUL.FTZ R236, R192, R3 ;  /* 0x00000003c0ec7220 */ /* 0x000fe20000410000 */
[----:B------:R-:W-:Y:S01]  /*2700*/  SHF.L.U32 R192, R201, 0x10, RZ ;  /* 0x00000010c9c07819 */ /* 0x000fe200000006ff */
[----:B------:R-:W-:-:S02]  /*2710*/  FMUL.FTZ R218, R5, R4 ;  /* 0x0000000405da7220 */ /* 0x000fc40000410000 */
[----:B------:R-:W-:Y:S02]  /*2720*/  FADD.FTZ R4, R221, R236 ;  /* 0x000000ecdd047221 */ /* 0x000fe40000010000 */
[----:B------:R-:W-:Y:S01]  /*2730*/  FMUL.FTZ R231, R193, R192 ;  /* 0x000000c0c1e77220 */ /* 0x000fe20000410000 */
        /* <DEDUP_REMOVED lines=8> */
[----:B------:R0:W-:Y:S01]  /*27c0*/  STL [R1+0x34], R222 ;  /* 0x000034de01007387 */ /* 0x0001e20000100800 */
[----:B------:R-:W-:Y:S01]  /*27d0*/  SHF.L.U32 R3, R202, 0x10, RZ ;  /* 0x00000010ca037819 */ /* 0x000fe200000006ff */
[----:B------:R-:W-:Y:S01]  /*27e0*/  FADD.FTZ R4, R4, R231 ;  /* 0x000000e704047221 */ /* 0x000fe20000010000 */
[----:B------:R-:W-:Y:S01]  /*27f0*/  SHF.L.U32 R192, R58, 0x10, RZ ;  /* 0x000000103ac07819 */ /* 0x000fe200000006ff */
[----:B------:R0:W-:Y:S01]  /*2800*/  STL [R1+0x30], R199 ;  /* 0x000030c701007387 */ /* 0x0001e20000100800 */
[----:B------:R-:W-:Y:S01]  /*2810*/  FFMA.FTZ R193, R214, R231, R193 ;  /* 0x000000e7d6c17223 */ /* 0x000fe200000100c1 */
[----:B------:R-:W-:Y:S01]  /*2820*/  FMUL.FTZ R227, R5, R2 ;  /* 0x0000000205e37220 */ /* 0x000fe20000410000 */
[----:B------:R-:W-:Y:S01]  /*2830*/  FADD.FTZ R2, R4, R241 ;  /* 0x000000f104027221 */ /* 0x000fe20000010000 */
[----:B------:R-:W-:Y:S01]  /*2840*/  FMUL.FTZ R230, R192, R3 ;  /* 0x00000003c0e67220 */ /* 0x000fe20000410000 */
[----:B------:R-:W-:Y:S01]  /*2850*/  FFMA.FTZ R4, R211, R241, R193 ;  /* 0x000000f1d3047223 */ /* 0x000fe200000100c1 */
[----:B------:R-:W-:Y:S01]  /*2860*/  FADD.FTZ R116, R116, R3 ;  /* 0x0000000374747221 */ /* 0x000fe20000010000 */
[----:B------:R-:W-:Y:S01]  /*2870*/  FFMA.FTZ R84, R218, R3, R84 ;  /* 0x00000003da547223 */ /* 0x000fe20000010054 */
[----:B------:R-:W-:-:S02]  /*2880*/  SHF.L.U32 R3, R203, 0x10, RZ ;  /* 0x00000010cb037819 */ /* 0x000fc400000006ff */
        /* <DEDUP_REMOVED lines=11> */
[----:B------:R-:W-:Y:S01]  /*2940*/  FFMA.FTZ R220, R222, R199, R3 ;  /* 0x000000c7dedc7223 */ /* 0x000fe20000010003 */
[----:B0-----:R-:W-:Y:S06]  /*2950*/  BRA `(.L_x_6543) ;  /* 0x0000000400507947 */ /* 0x001fec0003800000 */
.L_x_6536:
[----:B------:R-:W2:Y:S04]  /*2960*/  LDL R192, [R1+0xc] ;  /* 0x00000c0001c07983 */ /* 0x000ea80000100800 */
[----:B------:R-:W3:Y:S01]  /*2970*/  LDL R2, [R1+0x4] ;  /* 0x0000040001027983 */ /* 0x000ee20000100800 */
[----:B------:R-:W-:-:S05]  /*2980*/  MOV R4, UR14 ;  /* 0x0000000e00047c02 */ /* 0x000fca0008000f00 */
[----:B------:R0:W-:Y:S01]  /*2990*/  STL [R1+0x10], R4 ;  /* 0x0000100401007387 */ /* 0x0001e20000100800 */
[----:B------:R-:W-:-:S04]  /*29a0*/  UISETP.NE.U32.AND UP0, UPT, UR10, URZ, UPT ;  /* 0x000000ff0a00728c */ /* 0x000fc8000bf05070 */
[----:B------:R-:W-:Y:S01]  /*29b0*/  UISETP.NE.AND.EX UP0, UPT, UR11, URZ, UPT, UP0 ;  /* 0x000000ff0b00728c */ /* 0x000fe2000bf05300 */
[----:B--2---:R-:W-:Y:S01]  /*29c0*/  ISETP.GE.AND P2, PT, R192, 0x1, PT ;  /* 0x00000001c000780c */ /* 0x004fe20003f46270 */
[----:B---3--:R-:W-:-:S05]  /*29d0*/  IMAD R3, R2, R4, RZ ;  /* 0x0000000402037224 */ /* 0x008fca00078e02ff */
[----:B------:R-:W-:-:S04]  /*29e0*/  SHF.R.S32.HI R2, RZ, 0x1f, R3 ;  /* 0x0000001fff027819 */ /* 0x000fc80000011403 */
[----:B------:R-:W-:-:S03]  /*29f0*/  LEA.HI R3, R2, R3, RZ, 0x3 ;  /* 0x0000000302037211 */ /* 0x000fc600078f18ff */
[----:B------:R-:W-:Y:S02]  /*2a00*/  @P2 IADD3 R2, PT, PT, R192, -0x1, RZ ;  /* 0xffffffffc0022810 */ /* 0x000fe40007ffe0ff */
[----:B------:R-:W1:Y:S03]  /*2a10*/  S2R R192, SR_TID.X ;  /* 0x0000000000c07919 */ /* 0x000e660000002100 */
[----:B------:R-:W-:-:S05]  /*2a20*/  @P2 IMAD R2, R2, R4, RZ ;  /* 0x0000000402022224 */ /* 0x000fca00078e02ff */
[----:B0-----:R-:W-:-:S04]  /*2a30*/  @P2 SHF.R.S32.HI R4, RZ, 0x1f, R2 ;  /* 0x0000001fff042819 */ /* 0x001fc80000011402 */
[----:B------:R-:W-:Y:S02]  /*2a40*/  @P2 LEA.HI R2, R4, R2, RZ, 0x3 ;  /* 0x0000000204022211 */ /* 0x000fe400078f18ff */
[----:B-1----:R-:W-:-:S04]  /*2a50*/  LOP3.LUT R4, R192, 0x1f, RZ, 0xc0, !PT ;  /* 0x0000001fc0047812 */ /* 0x002fc800078ec0ff */
[-C--:B------:R-:W-:Y:S01]  /*2a60*/  LEA.HI.SX32 R3, R3, R4.reuse, 0x1d ;  /* 0x0000000403037211 */ /* 0x080fe200078feaff */
[----:B------:R0:W-:Y:S04]  /*2a70*/  STL [R1+0x8], R4 ;  /* 0x0000080401007387 */ /* 0x0001e80000100800 */
[----:B------:R1:W-:Y:S01]  /*2a80*/  STL [R1+0x2c], R3 ;  /* 0x00002c0301007387 */ /* 0x0003e20000100800 */
[----:B------:R-:W-:Y:S01]  /*2a90*/  HFMA2 R192, -RZ, RZ, 0, 0 ;  /* 0x00000000ffc07431 */ /* 0x000fe200000001ff */
[----:B------:R-:W-:Y:S02]  /*2aa0*/  @P2 LEA.HI.SX32 R192, R2, R4, 0x1d ;  /* 0x0000000402c02211 */ /* 0x000fe400078feaff */
[----:B0-----:R-:W-:Y:S01]  /*2ab0*/  MOV R4, R3 ;  /* 0x0000000300047202 */ /* 0x001fe20000000f00 */
[----:B------:R-:W-:Y:S06]  /*2ac0*/  BRA.U UP0, `(.L_x_6544) ;  /* 0x0000000100587547 */ /* 0x000fec000b800000 */
[C---:B------:R-:W-:Y:S02]  /*2ad0*/  ISETP.GE.U32.AND P6, PT, R7.reuse, 0x20, PT ;  /* 0x000000200700780c */ /* 0x040fe40003fc6070 */
[----:B------:R-:W-:-:S11]  /*2ae0*/  ISETP.GE.U32.AND P3, PT, R7, 0x40, PT ;  /* 0x000000400700780c */ /* 0x000fd60003f66070 */
[----:B-1----:R-:W0:Y:S01]  /*2af0*/  @P6 LDC.64 R2, c[0x0][0x3b0] ;  /* 0x0000ec00ff026b82 */ /* 0x002e220000000a00 */
        /* <DEDUP_REMOVED lines=19> */
.L_x_6544:
[C---:B------:R-:W-:Y:S02]  /*2c30*/  ISETP.GE.U32.AND P6, PT, R7.reuse, 0x20, PT ;  /* 0x000000200700780c */ /* 0x040fe40003fc6070 */
[----:B------:R-:W-:-:S11]  /*2c40*/  ISETP.GE.U32.AND P3, PT, R7, 0x40, PT ;  /* 0x000000400700780c */ /* 0x000fd60003f66070 */
[----:B-1----:R-:W0:Y:S01]  /*2c50*/  @P6 LDC.64 R2, c[0x0][0x3b0] ;  /* 0x0000ec00ff026b82 */ /* 0x002e220000000a00 */
[C---:B------:R-:W-:Y:S02]  /*2c60*/  ISETP.GE.U32.AND P4, PT, R7.reuse, 0x60, PT ;  /* 0x000000600700780c */ /* 0x040fe40003f86070 */
[----:B------:R-:W-:-:S05]  /*2c70*/  ISETP.GE.U32.AND P5, PT, R7, 0x80, PT ;  /* 0x000000800700780c */ /* 0x000fca0003fa6070 */
[----:B------:R-:W1:Y:S08]  /*2c80*/  @P3 LDC.64 R194, c[0x0][0x3b0] ;  /* 0x0000ec00ffc23b82 */ /* 0x000e700000000a00 */
[----:B------:R-:W2:Y:S01]  /*2c90*/  @P5 LDC.64 R196, c[0x0][0x3b0] ;  /* 0x0000ec00ffc45b82 */ /* 0x000ea20000000a00 */
[----:B0-----:R-:W-:-:S07]  /*2ca0*/  @P6 IMAD.WIDE.U32 R2, R192, 0x8, R2 ;  /* 0x00000008c0026825 */ /* 0x001fce00078e0002 */
[----:B------:R-:W0:Y:S01]  /*2cb0*/  @P6 LDC.64 R200, c[0x0][0x438] ;  /* 0x00010e00ffc86b82 */ /* 0x000e220000000a00 */
[----:B------:R3:W5:Y:S01]  /*2cc0*/  @P6 LDG.E.64 R14, desc[UR6][R2.64] ;  /* 0x00000006020e6981 */ /* 0x000762000c1e1b00 */
[----:B------:R-:W-:-:S05]  /*2cd0*/  @P6 IADD3 R192, PT, PT, R192, 0x20, RZ ;  /* 0x00000020c0c06810 */ /* 0x000fca0007ffe0ff */
[C---:B-1----:R-:W-:Y:S01]  /*2ce0*/  @P3 IMAD.WIDE.U32 R198, R192.reuse, 0x8, R194 ;  /* 0x00000008c0c63825 */ /* 0x042fe200078e00c2 */
[----:B------:R-:W-:Y:S01]  /*2cf0*/  @P3 IADD3 R192, PT, PT, R192, 0x20, RZ ;  /* 0x00000020c0c03810 */ /* 0x000fe20007ffe0ff */
[----:B---3--:R-:W1:Y:S03]  /*2d00*/  @P4 LDC.64 R2, c[0x0][0x3b0] ;  /* 0x0000ec00ff024b82 */ /* 0x008e660000000a00 */
[----:B------:R-:W5:Y:S01]  /*2d10*/  @P3 LDG.E.64 R16, desc[UR6][R198.64] ;  /* 0x00000006c6103981 */ /* 0x000f62000c1e1b00 */
[C---:B-1----:R-:W-:Y:S01]  /*2d20*/  @P4 IMAD.WIDE.U32 R194, R192.reuse, 0x8, R2 ;  /* 0x00000008c0c24825 */ /* 0x042fe200078e0002 */
[----:B------:R-:W-:-:S04]  /*2d30*/  @P4 IADD3 R192, PT, PT, R192, 0x20, RZ ;  /* 0x00000020c0c04810 */ /* 0x000fc80007ffe0ff */
[----:B------:R1:W5:Y:S01]  /*2d40*/  @P4 LDG.E.64 R18, desc[UR6][R194.64] ;  /* 0x00000006c2124981 */ /* 0x000362000c1e1b00 */
[----:B--2---:R-:W-:Y:S02]  /*2d50*/  @P5 IMAD.WIDE.U32 R2, R192, 0x8, R196 ;  /* 0x00000008c0025825 */ /* 0x004fe400078e00c4 */
[----:B------:R-:W2:Y:S03]  /*2d60*/  @P4 LDC.64 R192, c[0x0][0x438] ;  /* 0x00010e00ffc04b82 */ /* 0x000ea60000000a00 */
[----:B------:R0:W5:Y:S05]  /*2d70*/  @P5 LDG.E.64 R20, desc[UR6][R2.64] ;  /* 0x0000000602145981 */ /* 0x00016a000c1e1b00 */
[----:B-1----:R-:W1:Y:S08]  /*2d80*/  @P3 LDC.64 R194, c[0x0][0x438] ;  /* 0x00010e00ffc23b82 */ /* 0x002e700000000a00 */
[----:B------:R-:W3:Y:S01]  /*2d90*/  @P5 LDC.64 R196, c[0x0][0x438] ;  /* 0x00010e00ffc45b82 */ /* 0x000ee20000000a00 */
[C---:B0-----:R-:W-:Y:S01]  /*2da0*/  @P6 IMAD.WIDE.U32 R2, R4.reuse, 0x20, R200 ;  /* 0x0000002004026825 */ /* 0x041fe200078e00c8 */
[----:B------:R-:W-:-:S04]  /*2db0*/  @P6 IADD3 R4, PT, PT, R4, 0x20, RZ ;  /* 0x0000002004046810 */ /* 0x000fc80007ffe0ff */
[----:B------:R-:W5:Y:S04]  /*2dc0*/  @P6 LDG.E.128 R152, desc[UR6][R2.64] ;  /* 0x0000000602986981 */ /* 0x000f68000c1e1d00 */
[----:B------:R1:W5:Y:S02]  /*2dd0*/  @P6 LDG.E.128 R156, desc[UR6][R2.64+0x10] ;  /* 0x00001006029c6981 */ /* 0x000364000c1e1d00 */
[C---:B-1----:R-:W-:Y:S01]  /*2de0*/  @P3 IMAD.WIDE.U32 R2, R4.reuse, 0x20, R194 ;  /* 0x0000002004023825 */ /* 0x042fe200078e00c2 */
[----:B------:R-:W-:-:S04]  /*2df0*/  @P3 IADD3 R4, PT, PT, R4, 0x20, RZ ;  /* 0x0000002004043810 */ /* 0x000fc80007ffe0ff */
        /* <DEDUP_REMOVED lines=8> */
[----:B------:R0:W5:Y:S01]  /*2e80*/  @P5 LDG.E.128 R184, desc[UR6][R192.64+0x10] ;  /* 0x00001006c0b85981 */ /* 0x000162000c1e1d00 */
[----:B------:R-:W-:-:S07]  /*2e90*/  CS2R R220, SRZ ;  /* 0x0000000000dc7805 */ /* 0x000fce000001ff00 */
.L_x_6543:
[----:B------:R-:W-:Y:S05]  /*2ea0*/  BSYNC.RECONVERGENT B1 ;  /* 0x0000000000017941 */ /* 0x000fea0003800200 */
.L_x_6535:
        /* <DEDUP_REMOVED lines=20> */
.L_x_7068:
[----:B------:R-:W2:Y:S04]  /*2ff0*/  LDL.LU R4, [R1+0xc] ;  /* 0x00000c0001047983 */ /* 0x000ea80000300800 */
[----:B------:R-:W3:Y:S04]  /*3000*/  LDL R192, [R1+0x10] ;  /* 0x0000100001c07983 */ /* 0x000ee80000100800 */
[----:B------:R-:W4:Y:S04]  /*3010*/  LDL.LU R197, [R1+0x8] ;  /* 0x0000080001c57983 */ /* 0x000f280000300800 */
[----:B------:R-:W4:Y:S01]  /*3020*/  LDL.LU R195, [R1+0x2c] ;  /* 0x00002c0001c37983 */ /* 0x000f220000300800 */
[----:B------:R-:W-:Y:S01]  /*3030*/  FADD.FTZ R3, R193, R196 ;  /* 0x000000c4c1037221 */ /* 0x000fe20000010000 */
[----:B0-----:R-:W-:Y:S01]  /*3040*/  FADD.FTZ R2, R194, R2 ;  /* 0x00000002c2027221 */ /* 0x001fe20000010000 */
[----:B------:R-:W-:Y:S01]  /*3050*/  ISETP.NE.AND P0, PT, RZ, UR8, PT ;  /* 0x00000008ff007c0c */ /* 0x000fe2000bf05270 */
[----:B------:R-:W-:Y:S01]  /*3060*/  BSSY.RECONVERGENT B2, `(.L_x_6546) ;  /* 0x00003d8000027945 */ /* 0x000fe20003800200 */
[----:B------:R-:W-:Y:S01]  /*3070*/  FMUL.FTZ R3, R3, UR9 ;  /* 0x0000000903037c20 */ /* 0x000fe20008410000 */
[----:B-1----:R-:W-:-:S04]  /*3080*/  FMUL.FTZ R194, R2, UR9 ;  /* 0x0000000902c27c20 */ /* 0x002fc80008410000 */
[----:B------:R-:W-:Y:S02]  /*3090*/  FSEL R193, R3, RZ, !P0 ;  /* 0x000000ff03c17208 */ /* 0x000fe40004000000 */
[----:B--2---:R-:W-:-:S05]  /*30a0*/  @P2 IADD3 R4, PT, PT, R4, -0x1, RZ ;  /* 0xffffffff04042810 */ /* 0x004fca0007ffe0ff */
[----:B---3--:R-:W-:-:S05]  /*30b0*/  @P2 IMAD R4, R4, R192, RZ ;  /* 0x000000c004042224 */ /* 0x008fca00078e02ff */
[----:B------:R-:W-:-:S04]  /*30c0*/  @P2 SHF.R.S32.HI R192, RZ, 0x1f, R4 ;  /* 0x0000001fffc02819 */ /* 0x000fc80000011404 */
[----:B------:R-:W-:Y:S01]  /*30d0*/  @P2 LEA.HI R192, R192, R4, RZ, 0x3 ;  /* 0x00000004c0c02211 */ /* 0x000fe200078f18ff */
[----:B------:R-:W-:-:S03]  /*30e0*/  HFMA2 R4, -RZ, RZ, 0, 0 ;  /* 0x00000000ff047431 */ /* 0x000fc600000001ff */
[----:B----4-:R-:W-:Y:S02]  /*30f0*/  @P2 LEA.HI.SX32 R4, R192, R197, 0x1d ;  /* 0x000000c5c0042211 */ /* 0x010fe400078feaff */
[----:B------:R-:W-:Y:S01]  /*3100*/  MOV R192, R195 ;  /* 0x000000c300c07202 */ /* 0x000fe20000000f00 */
[----:B------:R-:W-:Y:S06]  /*3110*/  @!P6 BRA `(.L_x_6547) ;  /* 0x0000003c0030e947 */ /* 0x000fec0003800000 */
[----:B------:R-:W-:Y:S04]  /*3120*/  BSSY.RECONVERGENT B1, `(.L_x_6548) ;  /* 0x0000005000017945 */ /* 0x000fe80003800200 */
[----:B------:R-:W-:Y:S05]  /*3130*/  @!P2 BRA `(.L_x_6549) ;  /* 0x00000000000ca947 */ /* 0x000fea0003800000 */
[----:B------:R-:W0:Y:S02]  /*3140*/  LDC.64 R2, c[0x0][0x390] ;  /* 0x0000e400ff027b82 */ /* 0x000e240000000a00 */
[----:B0-----:R-:W-:-:S05]  /*3150*/  IMAD.WIDE.U32 R2, R4, 0x10, R2 ;  /* 0x0000001004027825 */ /* 0x001fca00078e0002 */
[----:B------:R0:W5:Y:S02]  /*3160*/  LDG.E.128 R188, desc[UR6][R2.64] ;  /* 0x0000000602bc7981 */ /* 0x000164000c1e1d00 */
.L_x_6549:
[----:B------:R-:W-:Y:S05]  /*3170*/  BSYNC.RECONVERGENT B1 ;  /* 0x0000000000017941 */ /* 0x000fea0003800200 */
.L_x_6548:
        /* <DEDUP_REMOVED lines=13> */
[----:B0-----:R-:W-:-:S11]  /*3250*/  HFMA2 R2, -RZ, RZ, 0, 0 ;  /* 0x00000000ff027431 */ /* 0x001fd600000001ff */
        /* <DEDUP_REMOVED lines=10> */
.L_x_6556:
[----:B------:R-:W-:Y:S05]  /*3300*/  BSYNC.RECONVERGENT B4 ;  /* 0x0000000000047941 */ /* 0x000fea0003800200 */
.L_x_6555:
        /* <DEDUP_REMOVED lines=13> */
.L_x_6558:
[----:B------:R-:W-:Y:S05]  /*33e0*/  BSYNC.RECONVERGENT B4 ;  /* 0x0000000000047941 */ /* 0x000fea0003800200 */
.L_x_6557:
[----:B------:R-:W-:-:S04]  /*33f0*/  F2FP.BF16.F32.PACK_AB R2, RZ, R2 ;  /* 0x00000002ff02723e */ /* 0x000fc800000010ff */
[----:B------:R-:W-:-:S07]  /*3400*/  PRMT R164, R2, 0x7610, R164 ;  /* 0x0000761002a47816 */ /* 0x000fce00000000a4 */
.L_x_6554:
[----:B------:R-:W-:Y:S05]  /*3410*/  BSYNC.RECONVERGENT B3 ;  /* 0x0000000000037941 */ /* 0x000fea0003800200 */
.L_x_6553:
[----:B------:R-:W-:Y:S04]  /*3420*/  BSSY.RECONVERGENT B3, `(.L_x_6559) ;  /* 0x0000023000037945 */ /* 0x000fe80003800200 */
[----:B------:R-:W-:Y:S05]  /*3430*/  @!P2 BRA `(.L_x_6560) ;  /* 0x000000000084a947 */ /* 0x000fea0003800000 */
[----:B------:R1:W5:Y:S02]  /*3440*/  LDL R196, [R1] ;  /* 0x0000000001c47983 */ /* 0x0003640000100800 */
[----:B-----5:R-:W-:Y:S01]  /*3450*/  LOP3.LUT P0, RZ, R14, 0xff00, RZ, 0xc0, !PT ;  /* 0x0000ff000eff7812 */ /* 0x020fe2000780c0ff */
[----:B------:R-:W-:Y:S01]  /*3460*/  BSSY.RECONVERGENT B4, `(.L_x_6561) ;  /* 0x000000d000047945 */ /* 0x000fe20003800200 */
[----:B0-----:R-:W-:-:S11]  /*3470*/  HFMA2 R2, -RZ, RZ, 0, 0 ;  /* 0x00000000ff027431 */ /* 0x001fd600000001ff */
[----:B-1----:R-:W-:Y:S05]  /*3480*/  @!P0 BRA `(.L_x_6562) ;  /* 0x0000000000288947 */ /* 0x002fea0003800000 */
        /* <DEDUP_REMOVED lines=10> */
.L_x_6562:
[----:B------:R-:W-:Y:S05]  /*3530*/  BSYNC.RECONVERGENT B4 ;  /* 0x0000000000047941 */ /* 0x000fea0003800200 */
.L_x_6561:
[----:B------:R-:W-:Y:S01]  /*3540*/  BSSY.RECONVERGENT B4, `(.L_x_6563) ;  /* 0x000000e000047945 */ /* 0x000fe20003800200 */
[----:B------:R-:W-:Y:S01]  /*3550*/  FADD.FTZ R121, R121, R2 ;  /* 0x0000000279797221 */ /* 0x000fe20000010000 */
[----:B------:R-:W-:Y:S02]  /*3560*/  MOV R2, RZ ;  /* 0x000000ff00027202 */ /* 0x000fe40000000f00 */
[----:B------:R-:W-:Y:S05]  /*3570*/  @!P0 BRA `(.L_x_6564) ;  /* 0x0000000000288947 */ /* 0x000fea0003800000 */
[----:B------:R-:W2:Y:S01]  /*3580*/  LDL R3, [R1+0x78] ;  /* 0x0000780001037983 */ /* 0x000ea20000100800 */
[----:B------:R-:W-:Y:S01]  /*3590*/  FFMA.FTZ R2, R10, R194, R193 ;  /* 0x000000c20a027223 */ /* 0x000fe200000100c1 */
[----:B------:R-:W-:-:S03]  /*35a0*/  ISETP.GT.AND P0, PT, R6, RZ, PT ;  /* 0x000000ff0600720c */ /* 0x000fc60003f04270 */
[----:B------:R-:W-:-:S04]  /*35b0*/  FADD.FTZ R2, R196, -R2 ;  /* 0x80000002c4027221 */ /* 0x000fc80000010000 */
[----:B------:R-:W-:-:S05]  /*35c0*/  FMUL.FTZ R2, R5, R2 ;  /* 0x0000000205027220 */ /* 0x000fca0000410000 */
[----:B------:R-:W-:-:S05]  /*35d0*/  FSEL R2, R2, RZ, P0 ;  /* 0x000000ff02027208 */ /* 0x000fca0000000000 */
[----:B------:R-:W-:-:S04]  /*35e0*/  FMUL.FTZ R2, R2, UR13 ;  /* 0x0000000d02027c20 */ /* 0x000fc80008410000 */
[----:B------:R-:W-:Y:S01]  /*35f0*/  FMUL.FTZ R2, R2, UR12 ;  /* 0x0000000c02027c20 */ /* 0x000fe20008410000 */
[----:B--2---:R-:W-:-:S05]  /*3600*/  SHF.L.U32 R3, R3, 0x10, RZ ;  /* 0x0000001003037819 */ /* 0x004fca00000006ff */
[----:B------:R-:W-:-:S07]  /*3610*/  FMUL.FTZ R2, R2, R3 ;  /* 0x0000000302027220 */ /* 0x000fce0000410000 */
.L_x_6564:
[----:B------:R-:W-:Y:S05]  /*3620*/  BSYNC.RECONVERGENT B4 ;  /* 0x0000000000047941 */ /* 0x000fea0003800200 */
.L_x_6563:
[----:B------:R-:W-:-:S04]  /*3630*/  F2FP.BF16.F32.PACK_AB R2, RZ, R2 ;  /* 0x00000002ff02723e */ /* 0x000fc800000010ff */
[----:B------:R-:W-:-:S07]  /*3640*/  PRMT R164, R164, 0x5410, R2 ;  /* 0x00005410a4a47816 */ /* 0x000fce0000000002 */
.L_x_6560:
[----:B------:R-:W-:Y:S05]  /*3650*/  BSYNC.RECONVERGENT B3 ;  /* 0x0000000000037941 */ /* 0x000fea0003800200 */
.L_x_6559:
        /* <DEDUP_REMOVED lines=15> */
.L_x_6568:
[----:B------:R-:W-:Y:S05]  /*3750*/  BSYNC.RECONVERGENT B4 ;  /* 0x0000000000047941 */ /* 0x000fea0003800200 */
.L_x_6567:
        /* <DEDUP_REMOVED lines=13> */
.L_x_6570:
[----:B------:R-:W-:Y:S05]  /*3830*/  BSYNC.RECONVERGENT B4 ;  /* 0x0000000000047941 */ /* 0x000fea0003800200 */
.L_x_6569:
[----:B------:R-:W-:-:S04]  /*3840*/  F2FP.BF16.F32.PACK_AB R2, RZ, R2 ;  /* 0x00000002ff02723e */ /* 0x000fc800000010ff */
[----:B------:R-:W-:-:S07]  /*3850*/  PRMT R165, R2, 0x7610, R165 ;  /* 0x0000761002a57816 */ /* 0x000fce00000000a5 */
.L_x_6566:
[----:B------:R-:W-:Y:S05]  /*3860*/  BSYNC.RECONVERGENT B3 ;  /* 0x0000000000037941 */ /* 0x000fea0003800200 */
.L_x_6565:
        /* <DEDUP_REMOVED lines=16> */
.L_x_6574:
[----:B------:R-:W-:Y:S05]  /*3970*/  BSYNC.RECONVERGENT B4 ;  /* 0x0000000000047941 */ /* 0x000fea0003800200 */
.L_x_6573:
        /* <DEDUP_REMOVED lines=14> */
.L_x_6576:
[----:B------:R-:W-:Y:S05]  /*3a60*/  BSYNC.RECONVERGENT B4 ;  /* 0x0000000000047941 */ /* 0x000fea0003800200 */
.L_x_6575:
[----:B------:R-:W-:-:S04]  /*3a70*/  F2FP.BF16.F32.PACK_AB R2, RZ, R2 ;  /* 0x00000002ff02723e */ /* 0x000fc800000010ff */
[----:B------:R-:W-:-:S07]  /*3a80*/  PRMT R165, R165, 0x5410, R2 ;  /* 0x00005410a5a57816 */ /* 0x000fce0000000002 */
.L_x_6572:
[----:B------:R-:W-:Y:S05]  /*3a90*/  BSYNC.RECONVERGENT B3 ;  /* 0x0000000000037941 */ /* 0x000fea0003800200 */
.L_x_6571:
        /* <DEDUP_REMOVED lines=15> */
.L_x_6580:
[----:B------:R-:W-:Y:S05]  /*3b90*/  BSYNC.RECONVERGENT B4 ;  /* 0x0000000000047941 */ /* 0x000fea0003800200 */
.L_x_6579:
        /* <DEDUP_REMOVED lines=13> */
.L_x_6582:
[----:B------:R-:W-:Y:S05]  /*3c70*/  BSYNC.RECONVERGENT B4 ;  /* 0x0000000000047941 */ /* 0x000fea0003800200 */
.L_x_6581:
[----:B------:R-:W-:-:S04]  /*3c80*/  F2FP.BF16.F32.PACK_AB R2, RZ, R2 ;  /* 0x00000002ff02723e */ /* 0x000fc800000010ff */
[----:B------:R-:W-:-:S07]  /*3c90*/  PRMT R166, R2, 0x7610, R166 ;  /* 0x0000761002a67816 */ /* 0x000fce00000000a6 */
.L_x_6578:
[----:B------:R-:W-:Y:S05]  /*3ca0*/  BSYNC.RECONVERGENT B3 ;  /* 0x0000000000037941 */ /* 0x000fea0003800200 */
.L_x_6577:
        /* <DEDUP_REMOVED lines=16> */
.L_x_6586:
[----:B------:R-:W-:Y:S05]  /*3db0*/  BSYNC.RECONVERGENT B4 ;  /* 0x0000000000047941 */ /* 0x000fea0003800200 */
.L_x_6585:
        /* <DEDUP_REMOVED lines=14> */
.L_x_6588:
[----:B------:R-:W-:Y:S05]  /*3ea0*/  BSYNC.RECONVERGENT B4 ;  /* 0x0000000000047941 */ /* 0x000fea0003800200 */
.L_x_6587:
[----:B------:R-:W-:-:S04]  /*3eb0*/  F2FP.BF16.F32.PACK_AB R2, RZ, R2 ;  /* 0x00000002ff02723e */ /* 0x000fc800000010ff */
[----:B------:R-:W-:-:S07]  /*3ec0*/  PRMT R166, R166, 0x5410, R2 ;  /* 0x00005410a6a67816 */ /* 0x000fce0000000002 */
.L_x_6584:
[----:B------:R-:W-:Y:S05]  /*3ed0*/  BSYNC.RECONVERGENT B3 ;  /* 0x0000000000037941 */ /* 0x000fea0003800200 */
.L_x_6583:
        /* <DEDUP_REMOVED lines=15> */
.L_x_6592:
[----:B------:R-:W-:Y:S05]  /*3fd0*/  BSYNC.RECONVERGENT B4 ;  /* 0x0000000000047941 */ /* 0x000fea0003800200 */
.L_x_6591:
        /* <DEDUP_REMOVED lines=13> */
.L_x_6594:
[----:B------:R-:W-:Y:S05]  /*40b0*/  BSYNC.RECONVERGENT B4 ;  /* 0x0000000000047941 */ /* 0x000fea0003800200 */
.L_x_6593:
[----:B------:R-:W-:-:S04]  /*40c0*/  F2FP.BF16.F32.PACK_AB R2, RZ, R2 ;  /* 0x00000002ff02723e */ /* 0x000fc800000010ff */
[----:B------:R-:W-:-:S07]  /*40d0*/  PRMT R167, R2, 0x7610, R167 ;  /* 0x0000761002a77816 */ /* 0x000fce00000000a7 */
.L_x_6590:
[----:B------:R-:W-:Y:S05]  /*40e0*/  BSYNC.RECONVERGENT B3 ;  /* 0x0000000000037941 */ /* 0x000fea0003800200 */
.L_x_6589:
[----:B------:R-:W-:Y:S05]  /*40f0*/  @!P2 BRA `(.L_x_6595) ;  /* 0x0000002c0008a947 */ /* 0x000fea0003800000 */
[----:B------:R1:W5:Y:S04]  /*4100*/  LDL R198, [R1+0x1c] ;  /* 0x00001c0001c67983 */ /* 0x0003680000100800 */
[----:B------:R1:W5:Y:S02]  /*4110*/  LDL R196, [R1+0x28] ;  /* 0x0000280001c47983 */ /* 0x0003640000100800 */
[----:B-----5:R-:W-:Y:S01]  /*4120*/  ISETP.GE.U32.AND P0, PT, R14, RZ, PT ;  /* 0x000000ff0e00720c */ /* 0x020fe20003f06070 */
[----:B------:R-:W-:Y:S01]  /*4130*/  BSSY.RECONVERGENT B3, `(.L_x_6596) ;  /* 0x000000e000037945 */ /* 0x000fe20003800200 */
[----:B0-----:R-:W-:Y:S02]  /*4140*/  HFMA2 R2, -RZ, RZ, 0, 0 ;  /* 0x00000000ff027431 */ /* 0x001fe400000001ff */
[----:B------:R-:W-:-:S13]  /*4150*/  ISETP.GE.U32.AND.EX P0, PT, R15, 0x1000000, PT, P0 ;  /* 0x010000000f00780c */ /* 0x000fda0003f06100 */
        /* <DEDUP_REMOVED lines=11> */
.L_x_6597:
[----:B------:R-:W-:Y:S05]  /*4210*/  BSYNC.RECONVERGENT B3 ;  /* 0x0000000000037941 */ /* 0x000fea0003800200 */
.L_x_6596:
        /* <DEDUP_REMOVED lines=14> */
.L_x_6599:
[----:B------:R-:W-:Y:S05]  /*4300*/  BSYNC.RECONVERGENT B3 ;  /* 0x0000000000037941 */ /* 0x000fea0003800200 */
.L_x_6598:
[----:B------:R-:W-:-:S04]  /*4310*/  F2FP.BF16.F32.PACK_AB R2, RZ, R2 ;  /* 0x00000002ff02723e */ /* 0x000fc800000010ff */
[----:B------:R-:W-:Y:S01]  /*4320*/  PRMT R167, R167, 0x5410, R2 ;  /* 0x00005410a7a77816 */ /* 0x000fe20000000002 */
[----:B------:R-:W-:Y:S06]  /*4330*/  BRA `(.L_x_6595) ;  /* 0x0000002800787947 */ /* 0x000fec0003800000 */
.L_x_6552:
        /* <DEDUP_REMOVED lines=15> */
.L_x_6603:
[----:B------:R-:W-:Y:S05]  /*4430*/  BSYNC.RECONVERGENT B4 ;  /* 0x0000000000047941 */ /* 0x000fea0003800200 */
.L_x_6602:
        /* <DEDUP_REMOVED lines=13> */
.L_x_6605:
[----:B------:R-:W-:Y:S05]  /*4510*/  BSYNC.RECONVERGENT B4 ;  /* 0x0000000000047941 */ /* 0x000fea0003800200 */
.L_x_6604:
[----:B------:R-:W-:Y:S02]  /*4520*/  F2FP.BF16.F32.PACK_AB R3, RZ, R3 ;  /* 0x00000003ff03723e */ /* 0x000fe400000010ff */
[----:B------:R-:W-:Y:S02]  /*4530*/  MOV R120, R2 ;  /* 0x0000000200787202 */ /* 0x000fe40000000f00 */
[----:B------:R-:W-:-:S07]  /*4540*/  PRMT R164, R3, 0x7610, R164 ;  /* 0x0000761003a47816 */ /* 0x000fce00000000a4 */
.L_x_6601:
[----:B------:R-:W-:Y:S05]  /*4550*/  BSYNC.RECONVERGENT B3 ;  /* 0x0000000000037941 */ /* 0x000fea0003800200 */
.L_x_6600:
        /* <DEDUP_REMOVED lines=17> */
.L_x_6609:
[----:B------:R-:W-:Y:S05]  /*4670*/  BSYNC.RECONVERGENT B4 ;  /* 0x0000000000047941 */ /* 0x000fea0003800200 */
.L_x_6608:
        /* <DEDUP_REMOVED lines=14> */
.L_x_6611:
[----:B------:R-:W-:Y:S05]  /*4760*/  BSYNC.RECONVERGENT B4 ;  /* 0x0000000000047941 */ /* 0x000fea0003800200 */
.L_x_6610:
[----:B------:R-:W-:Y:S02]  /*4770*/  F2FP.BF16.F32.PACK_AB R3, RZ, R3 ;  /* 0x00000003ff03723e */ /* 0x000fe400000010ff */
[----:B------:R-:W-:Y:S02]  /*4780*/  MOV R121, R2 ;  /* 0x0000000200797202 */ /* 0x000fe40000000f00 */
[----:B------:R-:W-:-:S07]  /*4790*/  PRMT R164, R164, 0x5410, R3 ;  /* 0x00005410a4a47816 */ /* 0x000fce0000000003 */
.L_x_6607:
[----:B------:R-:W-:Y:S05]  /*47a0*/  BSYNC.RECONVERGENT B3 ;  /* 0x0000000000037941 */ /* 0x000fea0003800200 */
.L_x_6606:
        /* <DEDUP_REMOVED lines=15> */
.L_x_6615:
[----:B------:R-:W-:Y:S05]  /*48a0*/  BSYNC.RECONVERGENT B4 ;  /* 0x0000000000047941 */ /* 0x000fea0003800200 */
.L_x_6614:
        /* <DEDUP_REMOVED lines=13> */
.L_x_6617:
[----:B------:R-:W-:Y:S05]  /*4980*/  BSYNC.RECONVERGENT B4 ;  /* 0x0000000000047941 */ /* 0x000fea0003800200 */
.L_x_6616:
[----:B------:R-:W-:Y:S02]  /*4990*/  F2FP.BF16.F32.PACK_AB R3, RZ, R3 ;  /* 0x00000003ff03723e */ /* 0x000fe400000010ff */
[----:B------:R-:W-:Y:S02]  /*49a0*/  MOV R122, R2 ;  /* 0x00000002007a7202 */ /* 0x000fe40000000f00 */
[----:B------:R-:W-:-:S07]  /*49b0*/  PRMT R165, R3, 0x7610, R165 ;  /* 0x0000761003a57816 */ /* 0x000fce00000000a5 */
.L_x_6613:
[----:B------:R-:W-:Y:S05]  /*49c0*/  BSYNC.RECONVERGENT B3 ;  /* 0x0000000000037941 */ /* 0x000fea0003800200 */
.L_x_6612:
        /* <DEDUP_REMOVED lines=16> */
.L_x_6621:
[----:B------:R-:W-:Y:S05]  /*4ad0*/  BSYNC.RECONVERGENT B4 ;  /* 0x0000000000047941 */ /* 0x000fea0003800200 */
.L_x_6620:
        /* <DEDUP_REMOVED lines=14> */
.L_x_6623:
[----:B------:R-:W-:Y:S05]  /*4bc0*/  BSYNC.RECONVERGENT B4 ;  /* 0x0000000000047941 */ /* 0x000fea0003800200 */
.L_x_6622:
[----:B------:R-:W-:Y:S02]  /*4bd0*/  F2FP.BF16.F32.PACK_AB R3, RZ, R3 ;  /* 0x00000003ff03723e */ /* 0x000fe400000010ff */
[----:B------:R-:W-:Y:S02]  /*4be0*/  MOV R123, R2 ;  /* 0x00000002007b7202 */ /* 0x000fe40000000f00 */
[----:B------:R-:W-:-:S07]  /*4bf0*/  PRMT R165, R165, 0x5410, R3 ;  /* 0x00005410a5a57816 */ /* 0x000fce0000000003 */
.L_x_6619:
[----:B------:R-:W-:Y:S05]  /*4c00*/  BSYNC.RECONVERGENT B3 ;  /* 0x0000000000037941 */ /* 0x000fea0003800200 */
.L_x_6618:
        /* <DEDUP_REMOVED lines=15> */
.L_x_6627:
[----:B------:R-:W-:Y:S05]  /*4d00*/  BSYNC.RECONVERGENT B4 ;  /* 0x0000000000047941 */ /* 0x000fea0003800200 */
.L_x_6626:
        /* <DEDUP_REMOVED lines=13> */
.L_x_6629:
[----:B------:R-:W-:Y:S05]  /*4de0*/  BSYNC.RECONVERGENT B4 ;  /* 0x0000000000047941 */ /* 0x000fea0003800200 */
.L_x_6628:
[----:B------:R-:W-:Y:S02]  /*4df0*/  F2FP.BF16.F32.PACK_AB R3, RZ, R3 ;  /* 0x00000003ff03723e */ /* 0x000fe400000010ff */
[----:B------:R-:W-:Y:S02]  /*4e00*/  MOV R124, R2 ;  /* 0x00000002007c7202 */ /* 0x000fe40000000f00 */
[----:B------:R-:W-:-:S07]  /*4e10*/  PRMT R166, R3, 0x7610, R166 ;  /* 0x0000761003a67816 */ /* 0x000fce00000000a6 */
.L_x_6625:
[----:B------:R-:W-:Y:S05]  /*4e20*/  BSYNC.RECONVERGENT B3 ;  /* 0x0000000000037941 */ /* 0x000fea0003800200 */
.L_x_6624:
        /* <DEDUP_REMOVED lines=16> */
.L_x_6633:
[----:B------:R-:W-:Y:S05]  /*4f30*/  BSYNC.RECONVERGENT B4 ;  /* 0x0000000000047941 */ /* 0x000fea0003800200 */
.L_x_6632:
        /* <DEDUP_REMOVED lines=14> */
.L_x_6635:
[----:B------:R-:W-:Y:S05]  /*5020*/  BSYNC.RECONVERGENT B4 ;  /* 0x0000000000047941 */ /* 0x000fea0003800200 */
.L_x_6634:
[----:B------:R-:W-:Y:S02]  /*5030*/  F2FP.BF16.F32.PACK_AB R3, RZ, R3 ;  /* 0x00000003ff03723e */ /* 0x000fe400000010ff */
[----:B------:R-:W-:Y:S02]  /*5040*/  MOV R125, R2 ;  /* 0x00000002007d7202 */ /* 0x000fe40000000f00 */
[----:B------:R-:W-:-:S07]  /*5050*/  PRMT R166, R166, 0x5410, R3 ;  /* 0x00005410a6a67816 */ /* 0x000fce0000000003 */
.L_x_6631:
[----:B------:R-:W-:Y:S05]  /*5060*/  BSYNC.RECONVERGENT B3 ;  /* 0x0000000000037941 */ /* 0x000fea0003800200 */
.L_x_6630:
        /* <DEDUP_REMOVED lines=15> */
.L_x_6639:
[----:B------:R-:W-:Y:S05]  /*5160*/  BSYNC.RECONVERGENT B4 ;  /* 0x0000000000047941 */ /* 0x000fea0003800200 */
.L_x_6638:
        /* <DEDUP_REMOVED lines=13> */
.L_x_6641:
[----:B------:R-:W-:Y:S05]  /*5240*/  BSYNC.RECONVERGENT B4 ;  /* 0x0000000000047941 */ /* 0x000fea0003800200 */
.L_x_6640:
[----:B------:R-:W-:Y:S02]  /*5250*/  F2FP.BF16.F32.PACK_AB R3, RZ, R3 ;  /* 0x00000003ff03723e */ /* 0x000fe400000010ff */
[----:B------:R-:W-:Y:S02]  /*5260*/  MOV R126, R2 ;  /* 0x00000002007e7202 */ /* 0x000fe40000000f00 */
[----:B------:R-:W-:-:S07]  /*5270*/  PRMT R167, R3, 0x7610, R167 ;  /* 0x0000761003a77816 */ /* 0x000fce00000000a7 */
.L_x_6637:
[----:B------:R-:W-:Y:S05]  /*5280*/  BSYNC.RECONVERGENT B3 ;  /* 0x0000000000037941 */ /* 0x000fea0003800200 */
.L_x_6636:
[----:B------:R-:W2:Y:S04]  /*5290*/  LDL R196, [R1+0x1c] ;  /* 0x00001c0001c47983 */ /* 0x000ea80000100800 */
[----:B------:R-:W3:Y:S04]  /*52a0*/  LDL R163, [R1] ;  /* 0x0000000001a37983 */ /* 0x000ee80000100800 */
[----:B------:R-:W4:Y:S01]  /*52b0*/  LDL R161, [R1+0x28] ;  /* 0x0000280001a17983 */ /* 0x000f220000100800 */
[-CC-:B0-----:R-:W-:Y:S01]  /*52c0*/  FFMA.FTZ R3, R219, R194.reuse, R193.reuse ;  /* 0x000000c2db037223 */ /* 0x181fe200000100c1 */
        /* <DEDUP_REMOVED lines=8> */
[----:B-----5:R-:W-:Y:S01]  /*5350*/  FMUL.FTZ R160, R5, R160 ;  /* 0x000000a005a07220 */ /* 0x020fe20000410000 */
[----:B------:R-:W-:Y:S01]  /*5360*/  FADD.FTZ R71, R250, -R3 ;  /* 0x80000003fa477221 */ /* 0x000fe20000010000 */
[----:B------:R-:W-:Y:S01]  /*5370*/  FADD.FTZ R70, R239, -R2 ;  /* 0x80000002ef467221 */ /* 0x000fe20000010000 */
[----:B------:R-:W-:Y:S01]  /*5380*/  FFMA.FTZ R3, R0, R194, R193 ;  /* 0x000000c200037223 */ /* 0x000fe200000100c1 */
[----:B------:R-:W-:Y:S01]  /*5390*/  ISETP.GT.AND P0, PT, R6, RZ, PT ;  /* 0x000000ff0600720c */ /* 0x000fe20003f04270 */
[C---:B------:R-:W-:Y:S01]  /*53a0*/  FMUL.FTZ R68, R5.reuse, R68 ;  /* 0x0000004405447220 */ /* 0x040fe20000410000 */
[C---:B------:R-:W-:Y:S01]  /*53b0*/  FMUL.FTZ R162, R5.reuse, R162 ;  /* 0x000000a205a27220 */ /* 0x040fe20000410000 */
[----:B------:R-:W-:Y:S01]  /*53c0*/  FADD.FTZ R3, R232, -R3 ;  /* 0x80000003e8037221 */ /* 0x000fe20000010000 */
[C---:B------:R-:W-:Y:S01]  /*53d0*/  FMUL.FTZ R71, R5.reuse, R71 ;  /* 0x0000004705477220 */ /* 0x040fe20000410000 */
[----:B------:R-:W-:-:S02]  /*53e0*/  FMUL.FTZ R70, R5, R70 ;  /* 0x0000004605467220 */ /* 0x000fc40000410000 */
[----:B------:R-:W-:Y:S01]  /*53f0*/  FMUL.FTZ R3, R5, R3 ;  /* 0x0000000305037220 */ /* 0x000fe20000410000 */
[----:B------:R-:W-:Y:S02]  /*5400*/  FSEL R162, R162, RZ, P0 ;  /* 0x000000ffa2a27208 */ /* 0x000fe40000000000 */
[----:B------:R-:W-:Y:S02]  /*5410*/  FSEL R71, R71, RZ, P0 ;  /* 0x000000ff47477208 */ /* 0x000fe40000000000 */
[----:B------:R-:W-:Y:S01]  /*5420*/  FSEL R70, R70, RZ, P0 ;  /* 0x000000ff46467208 */ /* 0x000fe20000000000 */
[----:B--2---:R-:W-:Y:S01]  /*5430*/  FFMA.FTZ R2, R196, R194, R193 ;  /* 0x000000c2c4027223 */ /* 0x004fe200000100c1 */
[----:B------:R-:W-:Y:S02]  /*5440*/  FSEL R196, R160, RZ, P0 ;  /* 0x000000ffa0c47208 */ /* 0x000fe40000000000 */
[----:B------:R-:W-:Y:S01]  /*5450*/  FSEL R160, R68, RZ, P0 ;  /* 0x000000ff44a07208 */ /* 0x000fe20000000000 */
[----:B---3--:R-:W-:Y:S01]  /*5460*/  FADD.FTZ R69, R163, -R69 ;  /* 0x80000045a3457221 */ /* 0x008fe20000010000 */
[----:B------:R-:W-:Y:S01]  /*5470*/  FSEL R68, R3, RZ, P0 ;  /* 0x000000ff03447208 */ /* 0x000fe20000000000 */
[----:B----4-:R-:W-:-:S02]  /*5480*/  FADD.FTZ R2, R161, -R2 ;  /* 0x80000002a1027221 */ /* 0x010fc40000010000 */
[C---:B------:R-:W-:Y:S01]  /*5490*/  FMUL.FTZ R69, R5.reuse, R69 ;  /* 0x0000004505457220 */ /* 0x040fe20000410000 */
[----:B------:R-:W-:Y:S01]  /*54a0*/  MOV R161, R196 ;  /* 0x000000c400a17202 */ /* 0x000fe20000000f00 */
[----:B------:R-:W-:-:S03]  /*54b0*/  FMUL.FTZ R2, R5, R2 ;  /* 0x0000000205027220 */ /* 0x000fc60000410000 */
[----:B------:R-:W-:Y:S02]  /*54c0*/  FSEL R69, R69, RZ, P0 ;  /* 0x000000ff45457208 */ /* 0x000fe40000000000 */
[----:B------:R-:W-:Y:S01]  /*54d0*/  FSEL R163, R2, RZ, P0 ;  /* 0x000000ff02a37208 */ /* 0x000fe20000000000 */
[----:B------:R-:W-:Y:S06]  /*54e0*/  @!P2 BRA `(.L_x_6595) ;  /* 0x00000018000ca947 */ /* 0x000fec0003800000 */
[----:B------:R-:W2:Y:S01]  /*54f0*/  LDL R198, [R1+0x84] ;  /* 0x0000840001c67983 */ /* 0x000ea20000100800 */
[----:B------:R-:W-:Y:S01]  /*5500*/  ISETP.GE.U32.AND P0, PT, R14, RZ, PT ;  /* 0x000000ff0e00720c */ /* 0x000fe20003f06070 */
        /* <DEDUP_REMOVED lines=13> */
[----:B--2---:R-:W-:-:S05]  /*55e0*/  @P0 SHF.L.U32 R161, R198, 0x10, RZ ;  /* 0x00000010c6a10819 */ /* 0x004fca00000006ff */
[----:B------:R-:W-:Y:S01]  /*55f0*/  @P0 FMUL.FTZ R3, R161, R2 ;  /* 0x00000002a1030220 */ /* 0x000fe20000410000 */
[----:B------:R-:W-:-:S04]  /*5600*/  MOV R161, R196 ;  /* 0x000000c400a17202 */ /* 0x000fc80000000f00 */
[----:B------:R-:W-:-:S04]  /*5610*/  F2FP.BF16.F32.PACK_AB R3, RZ, R3 ;  /* 0x00000003ff03723e */ /* 0x000fc800000010ff */
[----:B------:R-:W-:Y:S01]  /*5620*/  PRMT R167, R167, 0x5410, R3 ;  /* 0x00005410a7a77816 */ /* 0x000fe20000000003 */
[----:B------:R-:W-:Y:S06]  /*5630*/  BRA `(.L_x_6595) ;  /* 0x0000001400b87947 */ /* 0x000fec0003800000 */
.L_x_6551:
[----:B------:R-:W-:Y:S02]  /*5640*/  MOV R195, UR20 ;  /* 0x0000001400c37c02 */ /* 0x000fe40008000f00 */
[----:B------:R-:W-:Y:S02]  /*5650*/  MOV R197, UR21 ;  /* 0x0000001500c57c02 */ /* 0x000fe40008000f00 */
[----:B------:R-:W-:-:S04]  /*5660*/  ISETP.NE.U32.AND P0, PT, R195, RZ, PT ;  /* 0x000000ffc300720c */ /* 0x000fc80003f05070 */
[----:B------:R-:W-:-:S13]  /*5670*/  ISETP.NE.AND.EX P0, PT, R197, RZ, PT, P0 ;  /* 0x000000ffc500720c */ /* 0x000fda0003f05300 */
[----:B------:R-:W-:Y:S05]  /*5680*/  @P0 BRA `(.L_x_6642) ;  /* 0x00000008008c0947 */ /* 0x000fea0003800000 */
[----:B------:R-:W-:Y:S04]  /*5690*/  BSSY.RECONVERGENT B3, `(.L_x_6643) ;  /* 0x0000012000037945 */ /* 0x000fe80003800200 */
[----:B------:R-:W-:Y:S05]  /*56a0*/  @!P2 BRA `(.L_x_6644) ;  /* 0x000000000040a947 */ /* 0x000fea0003800000 */
[----:B0-----:R-:W-:Y:S01]  /*56b0*/  @P1 FFMA.FTZ R3, R0, R194, R193 ;  /* 0x000000c200031223 */ /* 0x001fe200000100c1 */
[----:B-----5:R-:W-:Y:S02]  /*56c0*/  LOP3.LUT P0, RZ, R14, 0xff, RZ, 0xc0, !PT ;  /* 0x000000ff0eff7812 */ /* 0x020fe4000780c0ff */
[----:B------:R-:W-:Y:S01]  /*56d0*/  MOV R2, R152 ;  /* 0x0000009800027202 */ /* 0x000fe20000000f00 */
[----:B------:R-:W-:-:S04]  /*56e0*/  @P1 FADD.FTZ R3, R232, -R3 ;  /* 0x80000003e8031221 */ /* 0x000fc80000010000 */
[----:B------:R-:W-:-:S04]  /*56f0*/  @P1 FFMA.FTZ R2, R5, R3, R152 ;  /* 0x0000000305021223 */ /* 0x000fc80000010098 */
[----:B------:R-:W-:Y:S02]  /*5700*/  FMUL.FTZ R2, R2, UR13 ;  /* 0x0000000d02027c20 */ /* 0x000fe40008410000 */
[----:B------:R-:W-:Y:S02]  /*5710*/  @P0 SHF.L.U32 R3, R188, 0x10, RZ ;  /* 0x00000010bc030819 */ /* 0x000fe400000006ff */
[----:B------:R-:W-:Y:S01]  /*5720*/  FMUL.FTZ R196, R2, UR12 ;  /* 0x0000000c02c47c20 */ /* 0x000fe20008410000 */
[----:B------:R-:W-:-:S03]  /*5730*/  HFMA2 R2, -RZ, RZ, 0, 0 ;  /* 0x00000000ff027431 */ /* 0x000fc600000001ff */
[----:B------:R-:W-:Y:S01]  /*5740*/  @P0 FMUL.FTZ R2, R3, R196 ;  /* 0x000000c403020220 */ /* 0x000fe20000410000 */
[----:B------:R-:W-:-:S03]  /*5750*/  @P0 SHF.L.U32 R3, R36, 0x10, RZ ;  /* 0x0000001024030819 */ /* 0x000fc600000006ff */
[----:B------:R-:W-:Y:S01]  /*5760*/  FADD.FTZ R120, R120, R2 ;  /* 0x0000000278787221 */ /* 0x000fe20000010000 */
[----:B------:R-:W-:Y:S01]  /*5770*/  MOV R2, RZ ;  /* 0x000000ff00027202 */ /* 0x000fe20000000f00 */
[----:B------:R-:W-:-:S05]  /*5780*/  @P0 FMUL.FTZ R2, R3, R196 ;  /* 0x000000c403020220 */ /* 0x000fca0000410000 */
[----:B------:R-:W-:-:S04]  /*5790*/  F2FP.BF16.F32.PACK_AB R2, RZ, R2 ;  /* 0x00000002ff02723e */ /* 0x000fc800000010ff */
[----:B------:R-:W-:-:S07]  /*57a0*/  PRMT R164, R2, 0x7610, R164 ;  /* 0x0000761002a47816 */ /* 0x000fce00000000a4 */
.L_x_6644:
[----:B------:R-:W-:Y:S05]  /*57b0*/  BSYNC.RECONVERGENT B3 ;  /* 0x0000000000037941 */ /* 0x000fea0003800200 */
.L_x_6643:
[----:B------:R-:W-:Y:S04]  /*57c0*/  BSSY.RECONVERGENT B3, `(.L_x_6645) ;  /* 0x0000015000037945 */ /* 0x000fe80003800200 */
[----:B------:R-:W-:Y:S05]  /*57d0*/  @!P2 BRA `(.L_x_6646) ;  /* 0x00000000004ca947 */ /* 0x000fea0003800000 */
[----:B0-----:R-:W2:Y:S04]  /*57e0*/  LDL R2, [R1] ;  /* 0x0000000001027983 */ /* 0x001ea80000100800 */
[----:B------:R-:W3:Y:S01]  /*57f0*/  LDL R198, [R1+0x78] ;  /* 0x0000780001c67983 */ /* 0x000ee20000100800 */
[----:B-----5:R-:W-:Y:S01]  /*5800*/  LOP3.LUT P0, RZ, R14, 0xff00, RZ, 0xc0, !PT ;  /* 0x0000ff000eff7812 */ /* 0x020fe2000780c0ff */
[----:B------:R-:W-:-:S04]  /*5810*/  @P1 FFMA.FTZ R3, R10, R194, R193 ;  /* 0x000000c20a031223 */ /* 0x000fc800000100c1 */
[----:B--2---:R-:W-:Y:S01]  /*5820*/  @P1 FADD.FTZ R3, R2, -R3 ;  /* 0x8000000302031221 */ /* 0x004fe20000010000 */
[----:B------:R-:W-:-:S03]  /*5830*/  MOV R2, R153 ;  /* 0x0000009900027202 */ /* 0x000fc60000000f00 */
[----:B------:R-:W-:-:S04]  /*5840*/  @P1 FFMA.FTZ R2, R5, R3, R153 ;  /* 0x0000000305021223 */ /* 0x000fc80000010099 */
[----:B------:R-:W-:Y:S01]  /*5850*/  @P0 PRMT R3, R188, 0x7632, R3 ;  /* 0x00007632bc030816 */ /* 0x000fe20000000003 */
[----:B------:R-:W-:-:S03]  /*5860*/  FMUL.FTZ R2, R2, UR13 ;  /* 0x0000000d02027c20 */ /* 0x000fc60008410000 */
[----:B------:R-:W-:Y:S01]  /*5870*/  @P0 SHF.L.U32 R3, R3, 0x10, RZ ;  /* 0x0000001003030819 */ /* 0x000fe200000006ff */
[----:B------:R-:W-:Y:S01]  /*5880*/  FMUL.FTZ R196, R2, UR12 ;  /* 0x0000000c02c47c20 */ /* 0x000fe20008410000 */
[----:B------:R-:W-:-:S03]  /*5890*/  HFMA2 R2, -RZ, RZ, 0, 0 ;  /* 0x00000000ff027431 */ /* 0x000fc600000001ff */
[----:B------:R-:W-:Y:S01]  /*58a0*/  @P0 FMUL.FTZ R2, R196, R3 ;  /* 0x00000003c4020220 */ /* 0x000fe20000410000 */
[----:B---3--:R-:W-:-:S03]  /*58b0*/  @P0 SHF.L.U32 R3, R198, 0x10, RZ ;  /* 0x00000010c6030819 */ /* 0x008fc600000006ff */
[----:B------:R-:W-:Y:S01]  /*58c0*/  FADD.FTZ R121, R121, R2 ;  /* 0x0000000279797221 */ /* 0x000fe20000010000 */
[----:B------:R-:W-:Y:S01]  /*58d0*/  MOV R2, RZ ;  /* 0x000000ff00027202 */ /* 0x000fe20000000f00 */
[----:B------:R-:W-:-:S05]  /*58e0*/  @P0 FMUL.FTZ R2, R3, R196 ;  /* 0x000000c403020220 */ /* 0x000fca0000410000 */
[----:B------:R-:W-:-:S04]  /*58f0*/  F2FP.BF16.F32.PACK_AB R2, RZ, R2 ;  /* 0x00000002ff02723e */ /* 0x000fc800000010ff */
[----:B------:R-:W-:-:S07]  /*5900*/  PRMT R164, R164, 0x5410, R2 ;  /* 0x00005410a4a47816 */ /* 0x000fce0000000002 */
.L_x_6646:
[----:B------:R-:W-:Y:S05]  /*5910*/  BSYNC.RECONVERGENT B3 ;  /* 0x0000000000037941 */ /* 0x000fea0003800200 */
.L_x_6645:
        /* <DEDUP_REMOVED lines=18> */
.L_x_6648:
[----:B------:R-:W-:Y:S05]  /*5a40*/  BSYNC.RECONVERGENT B3 ;  /* 0x0000000000037941 */ /* 0x000fea0003800200 */
.L_x_6647:
[----:B------:R-:W-:Y:S04]  /*5a50*/  BSSY.RECONVERGENT B3, `(.L_x_6649) ;  /* 0x0000014000037945 */ /* 0x000fe80003800200 */
[----:B------:R-:W-:Y:S05]  /*5a60*/  @!P2 BRA `(.L_x_6650) ;  /* 0x000000000048a947 */ /* 0x000fea0003800000 */
[----:B------:R-:W2:Y:S01]  /*5a70*/  LDL R198, [R1+0x7c] ;  /* 0x00007c0001c67983 */ /* 0x000ea20000100800 */
[----:B-----5:R-:W-:Y:S01]  /*5a80*/  LOP3.LUT P0, RZ, R14, 0xff000000, RZ, 0xc0, !PT ;  /* 0xff0000000eff7812 */ /* 0x020fe2000780c0ff */
[----:B0-----:R-:W-:Y:S01]  /*5a90*/  @P1 FFMA.FTZ R3, R11, R194, R193 ;  /* 0x000000c20b031223 */ /* 0x001fe200000100c1 */
[----:B------:R-:W-:-:S03]  /*5aa0*/  MOV R2, R155 ;  /* 0x0000009b00027202 */ /* 0x000fc60000000f00 */
[----:B------:R-:W-:-:S04]  /*5ab0*/  @P1 FADD.FTZ R3, R250, -R3 ;  /* 0x80000003fa031221 */ /* 0x000fc80000010000 */
[----:B------:R-:W-:-:S04]  /*5ac0*/  @P1 FFMA.FTZ R2, R5, R3, R155 ;  /* 0x0000000305021223 */ /* 0x000fc8000001009b */
[----:B------:R-:W-:Y:S01]  /*5ad0*/  @P0 PRMT R3, R189, 0x7632, R3 ;  /* 0x00007632bd030816 */ /* 0x000fe20000000003 */
[----:B------:R-:W-:-:S03]  /*5ae0*/  FMUL.FTZ R2, R2, UR13 ;  /* 0x0000000d02027c20 */ /* 0x000fc60008410000 */
[----:B------:R-:W-:Y:S01]  /*5af0*/  @P0 SHF.L.U32 R3, R3, 0x10, RZ ;  /* 0x0000001003030819 */ /* 0x000fe200000006ff */
[----:B------:R-:W-:Y:S01]  /*5b00*/  FMUL.FTZ R196, R2, UR12 ;  /* 0x0000000c02c47c20 */ /* 0x000fe20008410000 */
[----:B------:R-:W-:-:S03]  /*5b10*/  HFMA2 R2, -RZ, RZ, 0, 0 ;  /* 0x00000000ff027431 */ /* 0x000fc600000001ff */
[----:B------:R-:W-:-:S04]  /*5b20*/  @P0 FMUL.FTZ R2, R196, R3 ;  /* 0x00000003c4020220 */ /* 0x000fc80000410000 */
[----:B------:R-:W-:Y:S01]  /*5b30*/  FADD.FTZ R123, R123, R2 ;  /* 0x000000027b7b7221 */ /* 0x000fe20000010000 */
[----:B------:R-:W-:Y:S02]  /*5b40*/  MOV R2, RZ ;  /* 0x000000ff00027202 */ /* 0x000fe40000000f00 */
[----:B--2---:R-:W-:-:S05]  /*5b50*/  @P0 SHF.L.U32 R3, R198, 0x10, RZ ;  /* 0x00000010c6030819 */ /* 0x004fca00000006ff */
[----:B------:R-:W-:-:S05]  /*5b60*/  @P0 FMUL.FTZ R2, R3, R196 ;  /* 0x000000c403020220 */ /* 0x000fca0000410000 */
[----:B------:R-:W-:-:S04]  /*5b70*/  F2FP.BF16.F32.PACK_AB R2, RZ, R2 ;  /* 0x00000002ff02723e */ /* 0x000fc800000010ff */
[----:B------:R-:W-:-:S07]  /*5b80*/  PRMT R165, R165, 0x5410, R2 ;  /* 0x00005410a5a57816 */ /* 0x000fce0000000002 */
.L_x_6650:
[----:B------:R-:W-:Y:S05]  /*5b90*/  BSYNC.RECONVERGENT B3 ;  /* 0x0000000000037941 */ /* 0x000fea0003800200 */
.L_x_6649:
        /* <DEDUP_REMOVED lines=18> */
.L_x_6652:
[----:B------:R-:W-:Y:S05]  /*5cc0*/  BSYNC.RECONVERGENT B3 ;  /* 0x0000000000037941 */ /* 0x000fea0003800200 */
.L_x_6651:
        /* <DEDUP_REMOVED lines=20> */
.L_x_6654:
[----:B------:R-:W-:Y:S05]  /*5e10*/  BSYNC.RECONVERGENT B3 ;  /* 0x0000000000037941 */ /* 0x000fea0003800200 */
.L_x_6653:
        /* <DEDUP_REMOVED lines=18> */
.L_x_6656:
[----:B------:R-:W-:Y:S05]  /*5f40*/  BSYNC.RECONVERGENT B3 ;  /* 0x0000000000037941 */ /* 0x000fea0003800200 */
.L_x_6655:
[----:B------:R-:W-:Y:S05]  /*5f50*/  @!P2 BRA `(.L_x_6595) ;  /* 0x0000000c0070a947 */ /* 0x000fea0003800000 */
[----:B0-----:R-:W2:Y:S04]  /*5f60*/  LDL R3, [R1+0x1c] ;  /* 0x00001c0001037983 */ /* 0x001ea80000100800 */
[----:B------:R-:W3:Y:S04]  /*5f70*/  LDL R2, [R1+0x28] ;  /* 0x0000280001027983 */ /* 0x000ee80000100800 */
[----:B------:R-:W4:Y:S01]  /*5f80*/  LDL R198, [R1+0x84] ;  /* 0x0000840001c67983 */ /* 0x000f220000100800 */
[----:B-----5:R-:W-:-:S04]  /*5f90*/  ISETP.GE.U32.AND P0, PT, R14, RZ, PT ;  /* 0x000000ff0e00720c */ /* 0x020fc80003f06070 */
[----:B------:R-:W-:Y:S01]  /*5fa0*/  ISETP.GE.U32.AND.EX P0, PT, R15, 0x1000000, PT, P0 ;  /* 0x010000000f00780c */ /* 0x000fe20003f06100 */
[----:B--2---:R-:W-:-:S04]  /*5fb0*/  @P1 FFMA.FTZ R3, R3, R194, R193 ;  /* 0x000000c203031223 */ /* 0x004fc800000100c1 */
[----:B---3--:R-:W-:Y:S01]  /*5fc0*/  @P1 FADD.FTZ R3, R2, -R3 ;  /* 0x8000000302031221 */ /* 0x008fe20000010000 */
        /* <DEDUP_REMOVED lines=8> */
[----:B----4-:R-:W-:-:S03]  /*6050*/  @P0 SHF.L.U32 R3, R198, 0x10, RZ ;  /* 0x00000010c6030819 */ /* 0x010fc600000006ff */
[----:B------:R-:W-:Y:S01]  /*6060*/  FADD.FTZ R127, R127, R2 ;  /* 0x000000027f7f7221 */ /* 0x000fe20000010000 */
[----:B------:R-:W-:Y:S01]  /*6070*/  MOV R2, RZ ;  /* 0x000000ff00027202 */ /* 0x000fe20000000f00 */
[----:B------:R-:W-:-:S05]  /*6080*/  @P0 FMUL.FTZ R2, R3, R196 ;  /* 0x000000c403020220 */ /* 0x000fca0000410000 */
[----:B------:R-:W-:-:S04]  /*6090*/  F2FP.BF16.F32.PACK_AB R2, RZ, R2 ;  /* 0x00000002ff02723e */ /* 0x000fc800000010ff */
[----:B------:R-:W-:Y:S01]  /*60a0*/  PRMT R167, R167, 0x5410, R2 ;  /* 0x00005410a7a77816 */ /* 0x000fe20000000002 */
[----:B------:R-:W-:Y:S06]  /*60b0*/  BRA `(.L_x_6595) ;  /* 0x0000000c00187947 */ /* 0x000fec0003800000 */
.L_x_6642:
[----:B0-----:R-:W-:Y:S01]  /*60c0*/  @P1 FFMA.FTZ R2, R0, R194, R193 ;  /* 0x000000c200021223 */ /* 0x001fe200000100c1 */
[----:B------:R-:W-:Y:S01]  /*60d0*/  BSSY.RECONVERGENT B3, `(.L_x_6657) ;  /* 0x0000015000037945 */ /* 0x000fe20003800200 */
[----:B-----5:R-:W-:Y:S02]  /*60e0*/  MOV R196, R152 ;  /* 0x0000009800c47202 */ /* 0x020fe40000000f00 */
[----:B------:R-:W-:-:S04]  /*60f0*/  @P1 FADD.FTZ R2, R232, -R2 ;  /* 0x80000002e8021221 */ /* 0x000fc80000010000 */
[----:B------:R-:W-:Y:S01]  /*6100*/  @P1 FFMA.FTZ R196, R5, R2, R152 ;  /* 0x0000000205c41223 */ /* 0x000fe20000010098 */
[----:B------:R-:W-:Y:S06]  /*6110*/  @!P2 BRA `(.L_x_6658) ;  /* 0x000000000040a947 */ /* 0x000fec0003800000 */
[----:B------:R-:W-:-:S13]  /*6120*/  LOP3.LUT P0, RZ, R14, 0xff, RZ, 0xc0, !PT ;  /* 0x000000ff0eff7812 */ /* 0x000fda000780c0ff */
        /* <DEDUP_REMOVED lines=15> */
.L_x_6658:
[----:B------:R-:W-:Y:S05]  /*6220*/  BSYNC.RECONVERGENT B3 ;  /* 0x0000000000037941 */ /* 0x000fea0003800200 */
.L_x_6657:
[----:B------:R-:W2:Y:S01]  /*6230*/  LDL R3, [R1] ;  /* 0x0000000001037983 */ /* 0x000ea20000100800 */
[----:B------:R-:W-:Y:S01]  /*6240*/  @P1 FFMA.FTZ R2, R10, R194, R193 ;  /* 0x000000c20a021223 */ /* 0x000fe200000100c1 */
[----:B------:R-:W-:Y:S01]  /*6250*/  BSSY.RECONVERGENT B3, `(.L_x_6659) ;  /* 0x0000017000037945 */ /* 0x000fe20003800200 */
[----:B------:R-:W-:Y:S02]  /*6260*/  MOV R163, R153 ;  /* 0x0000009900a37202 */ /* 0x000fe40000000f00 */
[----:B--2---:R-:W-:-:S04]  /*6270*/  @P1 FADD.FTZ R2, R3, -R2 ;  /* 0x8000000203021221 */ /* 0x004fc80000010000 */
[----:B------:R-:W-:Y:S01]  /*6280*/  @P1 FFMA.FTZ R163, R5, R2, R153 ;  /* 0x0000000205a31223 */ /* 0x000fe20000010099 */
[----:B------:R-:W-:Y:S06]  /*6290*/  @!P2 BRA `(.L_x_6660) ;  /* 0x000000000048a947 */ /* 0x000fec0003800000 */
[----:B------:R-:W2:Y:S01]  /*62a0*/  LDL R69, [R1+0x78] ;  /* 0x0000780001457983 */ /* 0x000ea20000100800 */
[----:B------:R-:W-:Y:S01]  /*62b0*/  LOP3.LUT P0, RZ, R14, 0xff00, RZ, 0xc0, !PT ;  /* 0x0000ff000eff7812 */ /* 0x000fe2000780c0ff */
        /* <DEDUP_REMOVED lines=13> */
[----:B------:R-:W-:-:S05]  /*6390*/  @P0 FMUL.FTZ R3, R68, R2 ;  /* 0x0000000244030220 */ /* 0x000fca0000410000 */
[----:B------:R-:W-:-:S04]  /*63a0*/  F2FP.BF16.F32.PACK_AB R3, RZ, R3 ;  /* 0x00000003ff03723e */ /* 0x000fc800000010ff */
[----:B------:R-:W-:-:S07]  /*63b0*/  PRMT R164, R164, 0x5410, R3 ;  /* 0x00005410a4a47816 */ /* 0x000fce0000000003 */
.L_x_6660:
[----:B------:R-:W-:Y:S05]  /*63c0*/  BSYNC.RECONVERGENT B3 ;  /* 0x0000000000037941 */ /* 0x000fea0003800200 */
.L_x_6659:
[----:B------:R-:W-:Y:S01]  /*63d0*/  @P1 FFMA.FTZ R2, R209, R194, R193 ;  /* 0x000000c2d1021223 */ /* 0x000fe200000100c1 */
[----:B------:R-:W-:Y:S01]  /*63e0*/  BSSY.RECONVERGENT B3, `(.L_x_6661) ;  /* 0x0000015000037945 */ /* 0x000fe20003800200 */
[----:B------:R-:W-:Y:S02]  /*63f0*/  MOV R69, R154 ;  /* 0x0000009a00457202 */ /* 0x000fe40000000f00 */
        /* <DEDUP_REMOVED lines=19> */
.L_x_6662:
[----:B------:R-:W-:Y:S05]  /*6530*/  BSYNC.RECONVERGENT B3 ;  /* 0x0000000000037941 */ /* 0x000fea0003800200 */
.L_x_6661:
[----:B------:R-:W-:Y:S01]  /*6540*/  @P1 FFMA.FTZ R2, R11, R194, R193 ;  /* 0x000000c20b021223 */ /* 0x000fe200000100c1 */
[----:B------:R-:W-:Y:S01]  /*6550*/  BSSY.RECONVERGENT B3, `(.L_x_6663) ;  /* 0x0000017000037945 */ /* 0x000fe20003800200 */
[----:B------:R-:W-:Y:S02]  /*6560*/  MOV R68, R155 ;  /* 0x0000009b00447202 */ /* 0x000fe40000000f00 */
[----:B------:R-:W-:-:S04]  /*6570*/  @P1 FADD.FTZ R2, R250, -R2 ;  /* 0x80000002fa021221 */ /* 0x000fc80000010000 */
        /* <DEDUP_REMOVED lines=20> */
.L_x_6664:
[----:B------:R-:W-:Y:S05]  /*66c0*/  BSYNC.RECONVERGENT B3 ;  /* 0x0000000000037941 */ /* 0x000fea0003800200 */
.L_x_6663:
        /* <DEDUP_REMOVED lines=22> */
.L_x_6666:
[----:B------:R-:W-:Y:S05]  /*6830*/  BSYNC.RECONVERGENT B3 ;  /* 0x0000000000037941 */ /* 0x000fea0003800200 */
.L_x_6665:
        /* <DEDUP_REMOVED lines=24> */
.L_x_6668:
[----:B------:R-:W-:Y:S05]  /*69c0*/  BSYNC.RECONVERGENT B3 ;  /* 0x0000000000037941 */ /* 0x000fea0003800200 */
.L_x_6667:
[----:B------:R-:W-:Y:S01]  /*69d0*/  @P1 FFMA.FTZ R2, R219, R194, R193 ;  /* 0x000000c2db021223 */ /* 0x000fe200000100c1 */
[----:B------:R-:W-:Y:S01]  /*69e0*/  BSSY.RECONVERGENT B3, `(.L_x_6669) ;  /* 0x0000015000037945 */ /* 0x000fe20003800200 */
[----:B------:R-:W-:Y:S02]  /*69f0*/  MOV R160, R158 ;  /* 0x0000009e00a07202 */ /* 0x000fe40000000f00 */
[----:B------:R-:W-:-:S04]  /*6a00*/  @P1 FADD.FTZ R2, R229, -R2 ;  /* 0x80000002e5021221 */ /* 0x000fc80000010000 */
[----:B------:R-:W-:Y:S01]  /*6a10*/  @P1 FFMA.FTZ R160, R5, R2, R158 ;  /* 0x0000000205a01223 */ /* 0x000fe2000001009e */
[----:B------:R-:W-:Y:S06]  /*6a20*/  @!P2 BRA `(.L_x_6670) ;  /* 0x000000000040a947 */ /* 0x000fec0003800000 */
[----:B------:R-:W-:-:S13]  /*6a30*/  LOP3.LUT P0, RZ, R15, 0xff0000, RZ, 0xc0, !PT ;  /* 0x00ff00000fff7812 */ /* 0x000fda000780c0ff */
        /* <DEDUP_REMOVED lines=15> */
.L_x_6670:
[----:B------:R-:W-:Y:S05]  /*6b30*/  BSYNC.RECONVERGENT B3 ;  /* 0x0000000000037941 */ /* 0x000fea0003800200 */
.L_x_6669:
[----:B------:R-:W2:Y:S04]  /*6b40*/  LDL R3, [R1+0x1c] ;  /* 0x00001c0001037983 */ /* 0x000ea80000100800 */
[----:B------:R-:W3:Y:S01]  /*6b50*/  LDL R2, [R1+0x28] ;  /* 0x0000280001027983 */ /* 0x000ee20000100800 */
[----:B------:R-:W-:Y:S02]  /*6b60*/  MOV R162, R160 ;  /* 0x000000a000a27202 */ /* 0x000fe40000000f00 */
[----:B------:R-:W-:Y:S02]  /*6b70*/  MOV R160, R70 ;  /* 0x0000004600a07202 */ /* 0x000fe40000000f00 */
[----:B------:R-:W-:Y:S02]  /*6b80*/  MOV R161, R71 ;  /* 0x0000004700a17202 */ /* 0x000fe40000000f00 */
[----:B------:R-:W-:-:S02]  /*6b90*/  MOV R70, R69 ;  /* 0x0000004500467202 */ /* 0x000fc40000000f00 */
[----:B------:R-:W-:Y:S02]  /*6ba0*/  MOV R71, R68 ;  /* 0x0000004400477202 */ /* 0x000fe40000000f00 */
[----:B------:R-:W-:Y:S02]  /*6bb0*/  MOV R69, R163 ;  /* 0x000000a300457202 */ /* 0x000fe40000000f00 */
[----:B------:R-:W-:Y:S01]  /*6bc0*/  MOV R68, R196 ;  /* 0x000000c400447202 */ /* 0x000fe20000000f00 */
[----:B--2---:R-:W-:-:S04]  /*6bd0*/  @P1 FFMA.FTZ R3, R3, R194, R193 ;  /* 0x000000c203031223 */ /* 0x004fc800000100c1 */
[----:B---3--:R-:W-:Y:S01]  /*6be0*/  @P1 FADD.FTZ R3, R2, -R3 ;  /* 0x8000000302031221 */ /* 0x008fe20000010000 */
[----:B------:R-:W-:-:S03]  /*6bf0*/  MOV R2, R159 ;  /* 0x0000009f00027202 */ /* 0x000fc60000000f00 */
[----:B------:R-:W-:-:S05]  /*6c00*/  @P1 FFMA.FTZ R2, R5, R3, R159 ;  /* 0x0000000305021223 */ /* 0x000fca000001009f */
[----:B------:R-:W-:Y:S01]  /*6c10*/  MOV R163, R2 ;  /* 0x0000000200a37202 */ /* 0x000fe20000000f00 */
[----:B------:R-:W-:Y:S06]  /*6c20*/  @!P2 BRA `(.L_x_6595) ;  /* 0x00000000003ca947 */ /* 0x000fec0003800000 */
[----:B------:R-:W2:Y:S01]  /*6c30*/  LDL R198, [R1+0x84] ;  /* 0x0000840001c67983 */ /* 0x000ea20000100800 */
[----:B------:R-:W-:Y:S01]  /*6c40*/  ISETP.GE.U32.AND P0, PT, R14, RZ, PT ;  /* 0x000000ff0e00720c */ /* 0x000fe20003f06070 */
[----:B------:R-:W-:-:S03]  /*6c50*/  FMUL.FTZ R2, R2, UR13 ;  /* 0x0000000d02027c20 */ /* 0x000fc60008410000 */
[----:B------:R-:W-:Y:S01]  /*6c60*/  ISETP.GE.U32.AND.EX P0, PT, R15, 0x1000000, PT, P0 ;  /* 0x010000000f00780c */ /* 0x000fe20003f06100 */
[----:B------:R-:W-:Y:S01]  /*6c70*/  FMUL.FTZ R196, R2, UR12 ;  /* 0x0000000c02c47c20 */ /* 0x000fe20008410000 */
[----:B------:R-:W-:-:S11]  /*6c80*/  HFMA2 R2, -RZ, RZ, 0, 0 ;  /* 0x00000000ff027431 */ /* 0x000fd600000001ff */
[----:B------:R-:W-:-:S04]  /*6c90*/  @P0 PRMT R3, R191, 0x7632, R3 ;  /* 0x00007632bf030816 */ /* 0x000fc80000000003 */
[----:B------:R-:W-:-:S05]  /*6ca0*/  @P0 SHF.L.U32 R3, R3, 0x10, RZ ;  /* 0x0000001003030819 */ /* 0x000fca00000006ff */
[----:B------:R-:W-:-:S04]  /*6cb0*/  @P0 FMUL.FTZ R2, R196, R3 ;  /* 0x00000003c4020220 */ /* 0x000fc80000410000 */
[----:B------:R-:W-:Y:S01]  /*6cc0*/  FADD.FTZ R127, R127, R2 ;  /* 0x000000027f7f7221 */ /* 0x000fe20000010000 */
[----:B------:R-:W-:Y:S02]  /*6cd0*/  MOV R2, RZ ;  /* 0x000000ff00027202 */ /* 0x000fe40000000f00 */
[----:B--2---:R-:W-:-:S05]  /*6ce0*/  @P0 SHF.L.U32 R3, R198, 0x10, RZ ;  /* 0x00000010c6030819 */ /* 0x004fca00000006ff */
[----:B------:R-:W-:-:S05]  /*6cf0*/  @P0 FMUL.FTZ R2, R3, R196 ;  /* 0x000000c403020220 */ /* 0x000fca0000410000 */
[----:B------:R-:W-:-:S04]  /*6d00*/  F2FP.BF16.F32.PACK_AB R2, RZ, R2 ;  /* 0x00000002ff02723e */ /* 0x000fc800000010ff */
[----:B------:R-:W-:-:S07]  /*6d10*/  PRMT R167, R167, 0x5410, R2 ;  /* 0x00005410a7a77816 */ /* 0x000fce0000000002 */
.L_x_6595:
[----:B------:R-:W-:Y:S05]  /*6d20*/  BSYNC.RECONVERGENT B1 ;  /* 0x0000000000017941 */ /* 0x000fea0003800200 */
.L_x_6550:
[----:B------:R-:W-:-:S04]  /*6d30*/  ISETP.NE.U32.AND P0, PT, R195, RZ, PT ;  /* 0x000000ffc300720c */ /* 0x000fc80003f05070 */
[----:B------:R-:W-:-:S13]  /*6d40*/  ISETP.NE.AND.EX P0, PT, R197, RZ, PT, P0 ;  /* 0x000000ffc500720c */ /* 0x000fda0003f05300 */
[----:B0-----:R-:W0:Y:S02]  /*6d50*/  @P0 LDC.64 R2, c[0x0][0x478] ;  /* 0x00011e00ff020b82 */ /* 0x001e240000000a00 */
        /* <DEDUP_REMOVED lines=8> */
.L_x_6547:
[----:B------:R-:W-:Y:S05]  /*6de0*/  BSYNC.RECONVERGENT B2 ;  /* 0x0000000000027941 */ /* 0x000fea0003800200 */
.L_x_6546:
[----:B------:R-:W-:Y:S04]  /*6df0*/  BSSY.RECONVERGENT B2, `(.L_x_6671) ;  /* 0x00003c4000027945 */ /* 0x000fe80003800200 */
[----:B------:R-:W-:Y:S05]  /*6e00*/  @!P3 BRA `(.L_x_6672) ;  /* 0x0000003c0008b947 */ /* 0x000fea0003800000 */
[----:B------:R-:W-:Y:S04]  /*6e10*/  BSSY.RECONVERGENT B1, `(.L_x_6673) ;  /* 0x0000005000017945 */ /* 0x000fe80003800200 */
[----:B------:R-:W-:Y:S05]  /*6e20*/  @!P2 BRA `(.L_x_6674) ;  /* 0x00000000000ca947 */ /* 0x000fea0003800000 */
[----:B0-----:R-:W0:Y:S02]  /*6e30*/  LDC.64 R2, c[0x0][0x390] ;  /* 0x0000e400ff027b82 */ /* 0x001e240000000a00 */
[----:B0-----:R-:W-:-:S05]  /*6e40*/  IMAD.WIDE.U32 R2, R4, 0x10, R2 ;  /* 0x0000001004027825 */ /* 0x001fca00078e0002 */
[----:B-----5:R1:W5:Y:S02]  /*6e50*/  LDG.E.128 R188, desc[UR6][R2.64] ;  /* 0x0000000602bc7981 */ /* 0x020364000c1e1d00 */
.L_x_6674:
[----:B------:R-:W-:Y:S05]  /*6e60*/  BSYNC.RECONVERGENT B1 ;  /* 0x0000000000017941 */ /* 0x000fea0003800200 */
.L_x_6673:
        /* <DEDUP_REMOVED lines=8> */
[----:B01----:R-:W-:Y:S01]  /*6ef0*/  @P1 FFMA.FTZ R2, R205, R194, R193 ;  /* 0x000000c2cd021223 */ /* 0x003fe200000100c1 */
        /* <DEDUP_REMOVED lines=21> */
.L_x_6679:
[----:B------:R-:W-:Y:S05]  /*7050*/  BSYNC.RECONVERGENT B3 ;  /* 0x0000000000037941 */ /* 0x000fea0003800200 */
.L_x_6678:
        /* <DEDUP_REMOVED lines=24> */
.L_x_6681:
[----:B------:R-:W-:Y:S05]  /*71e0*/  BSYNC.RECONVERGENT B3 ;  /* 0x0000000000037941 */ /* 0x000fea0003800200 */
.L_x_6680:
        /* <DEDUP_REMOVED lines=22> */
.L_x_6683:
[----:B------:R-:W-:Y:S05]  /*7350*/  BSYNC.RECONVERGENT B3 ;  /* 0x0000000000037941 */ /* 0x000fea0003800200 */
.L_x_6682:
        /* <DEDUP_REMOVED lines=24> */
.L_x_6685:
[----:B------:R-:W-:Y:S05]  /*74e0*/  BSYNC.RECONVERGENT B3 ;  /* 0x0000000000037941 */ /* 0x000fea0003800200 */
.L_x_6684:
        /* <DEDUP_REMOVED lines=22> */
.L_x_6687:
[----:B------:R-:W-:Y:S05]  /*7650*/  BSYNC.RECONVERGENT B3 ;  /* 0x0000000000037941 */ /* 0x000fea0003800200 */
.L_x_6686:
        /* <DEDUP_REMOVED lines=24> */
.L_x_6689:
[----:B------:R-:W-:Y:S05]  /*77e0*/  BSYNC.RECONVERGENT B3 ;  /* 0x0000000000037941 */ /* 0x000fea0003800200 */
.L_x_6688:
        /* <DEDUP_REMOVED lines=22> */
.L_x_6691:
[----:B------:R-:W-:Y:S05]  /*7950*/  BSYNC.RECONVERGENT B3 ;  /* 0x0000000000037941 */ /* 0x000fea0003800200 */
.L_x_6690:
        /* <DEDUP_REMOVED lines=26> */
[----:B--2---:R-:W-:-:S05]  /*7b00*/  @P0 SHF.L.U32 R195, R196, 0x10, RZ ;  /* 0x00000010c4c30819 */ /* 0x004fca00000006ff */
[----:B------:R-:W-:-:S05]  /*7b10*/  @P0 FMUL.FTZ R3, R2, R195 ;  /* 0x000000c302030220 */ /* 0x000fca0000410000 */
[----:B------:R-:W-:-:S04]  /*7b20*/  F2FP.BF16.F32.PACK_AB R3, RZ, R3 ;  /* 0x00000003ff03723e */ /* 0x000fc800000010ff */
[----:B------:R-:W-:Y:S01]  /*7b30*/  PRMT R167, R167, 0x5410, R3 ;  /* 0x00005410a7a77816 */ /* 0x000fe20000000003 */
[----:B------:R-:W-:Y:S06]  /*7b40*/  BRA `(.L_x_6692) ;  /* 0x0000002c00907947 */ /* 0x000fec0003800000 */
.L_x_6677:
[----:B------:R-:W-:Y:S04]  /*7b50*/  BSSY.RECONVERGENT B3, `(.L_x_6693) ;  /* 0x0000012000037945 */ /* 0x000fe80003800200 */
[----:B------:R-:W-:Y:S05]  /*7b60*/  @!P2 BRA `(.L_x_6694) ;  /* 0x000000000040a947 */ /* 0x000fea0003800000 */
[----:B01----:R-:W-:Y:S01]  /*7b70*/  @P1 FFMA.FTZ R2, R205, R194, R193 ;  /* 0x000000c2cd021223 */ /* 0x003fe200000100c1 */
[----:B-----5:R-:W-:Y:S02]  /*7b80*/  LOP3.LUT P0, RZ, R16, 0xff, RZ, 0xc0, !PT ;  /* 0x000000ff10ff7812 */ /* 0x020fe4000780c0ff */
[----:B------:R-:W-:Y:S01]  /*7b90*/  MOV R3, R28 ;  /* 0x0000001c00037202 */ /* 0x000fe20000000f00 */
        /* <DEDUP_REMOVED lines=13> */
.L_x_6694:
[----:B------:R-:W-:Y:S05]  /*7c70*/  BSYNC.RECONVERGENT B3 ;  /* 0x0000000000037941 */ /* 0x000fea0003800200 */
.L_x_6693:
[----:B------:R-:W-:Y:S04]  /*7c80*/  BSSY.RECONVERGENT B3, `(.L_x_6695) ;  /* 0x0000014000037945 */ /* 0x000fe80003800200 */
[----:B------:R-:W-:Y:S05]  /*7c90*/  @!P2 BRA `(.L_x_6696) ;  /* 0x000000000048a947 */ /* 0x000fea0003800000 */
[----:B------:R-:W2:Y:S01]  /*7ca0*/  LDL R196, [R1+0x68] ;  /* 0x0000680001c47983 */ /* 0x000ea20000100800 */
[----:B01----:R-:W-:Y:S01]  /*7cb0*/  @P1 FFMA.FTZ R2, R9, R194, R193 ;  /* 0x000000c209021223 */ /* 0x003fe200000100c1 */
[----:B-----5:R-:W-:Y:S01]  /*7cc0*/  LOP3.LUT P0, RZ, R16, 0xff00, RZ, 0xc0, !PT ;  /* 0x0000ff0010ff7812 */ /* 0x020fe2000780c0ff */
[----:B------:R-:W-:Y:S01]  /*7cd0*/  HFMA2 R195, -RZ, RZ, 0, 0 ;  /* 0x00000000ffc37431 */ /* 0x000fe200000001ff */
[----:B------:R-:W-:Y:S01]  /*7ce0*/  MOV R3, R29 ;  /* 0x0000001d00037202 */ /* 0x000fe20000000f00 */
        /* <DEDUP_REMOVED lines=9> */
[----:B--2---:R-:W-:-:S05]  /*7d80*/  @P0 SHF.L.U32 R195, R196, 0x10, RZ ;  /* 0x00000010c4c30819 */ /* 0x004fca00000006ff */
[----:B------:R-:W-:-:S05]  /*7d90*/  @P0 FMUL.FTZ R3, R195, R2 ;  /* 0x00000002c3030220 */ /* 0x000fca0000410000 */
[----:B------:R-:W-:-:S04]  /*7da0*/  F2FP.BF16.F32.PACK_AB R3, RZ, R3 ;  /* 0x00000003ff03723e */ /* 0x000fc800000010ff */
[----:B------:R-:W-:-:S07]  /*7db0*/  PRMT R164, R164, 0x5410, R3 ;  /* 0x00005410a4a47816 */ /* 0x000fce0000000003 */
.L_x_6696:
[----:B------:R-:W-:Y:S05]  /*7dc0*/  BSYNC.RECONVERGENT B3 ;  /* 0x0000000000037941 */ /* 0x000fea0003800200 */
.L_x_6695:
        /* <DEDUP_REMOVED lines=18> */
.L_x_6698:
[----:B------:R-:W-:Y:S05]  /*7ef0*/  BSYNC.RECONVERGENT B3 ;  /* 0x0000000000037941 */ /* 0x000fea0003800200 */
.L_x_6697:
        /* <DEDUP_REMOVED lines=20> */
.L_x_6700:
[----:B------:R-:W-:Y:S05]  /*8040*/  BSYNC.RECONVERGENT B3 ;  /* 0x0000000000037941 */ /* 0x000fea0003800200 */
.L_x_6699:
        /* <DEDUP_REMOVED lines=18> */
.L_x_6702:
[----:B------:R-:W-:Y:S05]  /*8170*/  BSYNC.RECONVERGENT B3 ;  /* 0x0000000000037941 */ /* 0x000fea0003800200 */
.L_x_6701:
        /* <DEDUP_REMOVED lines=20> */
.L_x_6704:
[----:B------:R-:W-:Y:S05]  /*82c0*/  BSYNC.RECONVERGENT B3 ;  /* 0x0000000000037941 */ /* 0x000fea0003800200 */
.L_x_6703:
        /* <DEDUP_REMOVED lines=18> */
.L_x_6706:
[----:B------:R-:W-:Y:S05]  /*83f0*/  BSYNC.RECONVERGENT B3 ;  /* 0x0000000000037941 */ /* 0x000fea0003800200 */
.L_x_6705:
[----:B------:R-:W-:Y:S05]  /*8400*/  @!P2 BRA `(.L_x_6692) ;  /* 0x000000240060a947 */ /* 0x000fea0003800000 */
[----:B01----:R-:W2:Y:S04]  /*8410*/  LDL R2, [R1+0x18] ;  /* 0x0000180001027983 */ /* 0x003ea80000100800 */
[----:B------:R-:W3:Y:S04]  /*8420*/  LDL R3, [R1+0x24] ;  /* 0x0000240001037983 */ /* 0x000ee80000100800 */
[----:B------:R-:W4:Y:S01]  /*8430*/  LDL R196, [R1+0x74] ;  /* 0x0000740001c47983 */ /* 0x000f220000100800 */
[----:B-----5:R-:W-:Y:S01]  /*8440*/  ISETP.GE.U32.AND P0, PT, R16, RZ, PT ;  /* 0x000000ff1000720c */ /* 0x020fe20003f06070 */
[----:B------:R-:W-:-:S03]  /*8450*/  HFMA2 R195, -RZ, RZ, 0, 0 ;  /* 0x00000000ffc37431 */ /* 0x000fc600000001ff */
[----:B------:R-:W-:Y:S01]  /*8460*/  ISETP.GE.U32.AND.EX P0, PT, R17, 0x1000000, PT, P0 ;  /* 0x010000001100780c */ /* 0x000fe20003f06100 */
[----:B--2---:R-:W-:-:S04]  /*8470*/  @P1 FFMA.FTZ R2, R2, R194, R193 ;  /* 0x000000c202021223 */ /* 0x004fc800000100c1 */
[----:B---3--:R-:W-:Y:S01]  /*8480*/  @P1 FADD.FTZ R2, R3, -R2 ;  /* 0x8000000203021221 */ /* 0x008fe20000010000 */
[----:B------:R-:W-:-:S03]  /*8490*/  MOV R3, R27 ;  /* 0x0000001b00037202 */ /* 0x000fc60000000f00 */
[----:B------:R-:W-:-:S04]  /*84a0*/  @P1 FFMA.FTZ R3, R5, R2, R27 ;  /* 0x0000000205031223 */ /* 0x000fc8000001001b */
[----:B------:R-:W-:Y:S01]  /*84b0*/  FMUL.FTZ R2, R3, UR13 ;  /* 0x0000000d03027c20 */ /* 0x000fe20008410000 */
[----:B------:R-:W-:-:S03]  /*84c0*/  @P0 PRMT R3, R191, 0x7632, R3 ;  /* 0x00007632bf030816 */ /* 0x000fc60000000003 */
[----:B------:R-:W-:Y:S01]  /*84d0*/  FMUL.FTZ R2, R2, UR12 ;  /* 0x0000000c02027c20 */ /* 0x000fe20008410000 */
[----:B------:R-:W-:-:S05]  /*84e0*/  @P0 SHF.L.U32 R3, R3, 0x10, RZ ;  /* 0x0000001003030819 */ /* 0x000fca00000006ff */
[----:B------:R-:W-:Y:S01]  /*84f0*/  @P0 FMUL.FTZ R195, R2, R3 ;  /* 0x0000000302c30220 */ /* 0x000fe20000410000 */
[----:B------:R-:W-:-:S03]  /*8500*/  MOV R3, RZ ;  /* 0x000000ff00037202 */ /* 0x000fc60000000f00 */
[----:B------:R-:W-:Y:S01]  /*8510*/  FADD.FTZ R135, R135, R195 ;  /* 0x000000c387877221 */ /* 0x000fe20000010000 */
[----:B----4-:R-:W-:-:S05]  /*8520*/  @P0 SHF.L.U32 R195, R196, 0x10, RZ ;  /* 0x00000010c4c30819 */ /* 0x010fca00000006ff */
[----:B------:R-:W-:-:S05]  /*8530*/  @P0 FMUL.FTZ R3, R195, R2 ;  /* 0x00000002c3030220 */ /* 0x000fca0000410000 */
[----:B------:R-:W-:-:S04]  /*8540*/  F2FP.BF16.F32.PACK_AB R3, RZ, R3 ;  /* 0x00000003ff03723e */ /* 0x000fc800000010ff */
[----:B------:R-:W-:Y:S01]  /*8550*/  PRMT R167, R167, 0x5410, R3 ;  /* 0x00005410a7a77816 */ /* 0x000fe20000000003 */
[----:B------:R-:W-:Y:S06]  /*8560*/  BRA `(.L_x_6692) ;  /* 0x0000002400087947 */ /* 0x000fec0003800000 */
.L_x_6676:
[----:B------:R-:W-:-:S04]  /*8570*/  UISETP.NE.U32.AND UP0, UPT, UR20, URZ, UPT ;  /* 0x000000ff1400728c */ /* 0x000fc8000bf05070 */
[----:B------:R-:W-:-:S06]  /*8580*/  UISETP.NE.AND.EX UP0, UPT, UR21, URZ, UPT, UP0 ;  /* 0x000000ff1500728c */ /* 0x000fcc000bf05300 */
[----:B------:R-:W-:-:S13]  /*8590*/  PLOP3.LUT P3, PT, PT, PT, UP0, 0x80, 0x8 ;  /* 0x000000000008781c */ /* 0x000fda0003f6f008 */
[----:B------:R-:W-:Y:S05]  /*85a0*/  @!P3 BRA `(.L_x_6707) ;  /* 0x000000100094b947 */ /* 0x000fea0003800000 */
        /* <DEDUP_REMOVED lines=15> */
.L_x_6711:
[----:B------:R-:W-:Y:S05]  /*86a0*/  BSYNC.RECONVERGENT B4 ;  /* 0x0000000000047941 */ /* 0x000fea0003800200 */
.L_x_6710:
        /* <DEDUP_REMOVED lines=13> */
.L_x_6713:
[----:B------:R-:W-:Y:S05]  /*8780*/  BSYNC.RECONVERGENT B4 ;  /* 0x0000000000047941 */ /* 0x000fea0003800200 */
.L_x_6712:
[----:B------:R-:W-:-:S04]  /*8790*/  F2FP.BF16.F32.PACK_AB R2, RZ, R2 ;  /* 0x00000002ff02723e */ /* 0x000fc800000010ff */
[----:B------:R-:W-:-:S07]  /*87a0*/  PRMT R164, R2, 0x7610, R164 ;  /* 0x0000761002a47816 */ /* 0x000fce00000000a4 */
.L_x_6709:
[----:B------:R-:W-:Y:S05]  /*87b0*/  BSYNC.RECONVERGENT B3 ;  /* 0x0000000000037941 */ /* 0x000fea0003800200 */
.L_x_6708:
        /* <DEDUP_REMOVED lines=16> */
.L_x_6717:
[----:B------:R-:W-:Y:S05]  /*88c0*/  BSYNC.RECONVERGENT B4 ;  /* 0x0000000000047941 */ /* 0x000fea0003800200 */
.L_x_6716:
        /* <DEDUP_REMOVED lines=14> */
.L_x_6719:
[----:B------:R-:W-:Y:S05]  /*89b0*/  BSYNC.RECONVERGENT B4 ;  /* 0x0000000000047941 */ /* 0x000fea0003800200 */
.L_x_6718:
[----:B------:R-:W-:-:S04]  /*89c0*/  F2FP.BF16.F32.PACK_AB R2, RZ, R2 ;  /* 0x00000002ff02723e */ /* 0x000fc800000010ff */
[----:B------:R-:W-:-:S07]  /*89d0*/  PRMT R164, R164, 0x5410, R2 ;  /* 0x00005410a4a47816 */ /* 0x000fce0000000002 */
.L_x_6715:
[----:B------:R-:W-:Y:S05]  /*89e0*/  BSYNC.RECONVERGENT B3 ;  /* 0x0000000000037941 */ /* 0x000fea0003800200 */
.L_x_6714:
        /* <DEDUP_REMOVED lines=15> */
.L_x_6723:
[----:B------:R-:W-:Y:S05]  /*8ae0*/  BSYNC.RECONVERGENT B4 ;  /* 0x0000000000047941 */ /* 0x000fea0003800200 */
.L_x_6722:
        /* <DEDUP_REMOVED lines=13> */
.L_x_6725:
[----:B------:R-:W-:Y:S05]  /*8bc0*/  BSYNC.RECONVERGENT B4 ;  /* 0x0000000000047941 */ /* 0x000fea0003800200 */
.L_x_6724:
[----:B------:R-:W-:-:S04]  /*8bd0*/  F2FP.BF16.F32.PACK_AB R2, RZ, R2 ;  /* 0x00000002ff02723e */ /* 0x000fc800000010ff */
[----:B------:R-:W-:-:S07]  /*8be0*/  PRMT R165, R2, 0x7610, R165 ;  /* 0x0000761002a57816 */ /* 0x000fce00000000a5 */
.L_x_6721:
[----:B------:R-:W-:Y:S05]  /*8bf0*/  BSYNC.RECONVERGENT B3 ;  /* 0x0000000000037941 */ /* 0x000fea0003800200 */
.L_x_6720:
        /* <DEDUP_REMOVED lines=16> */
.L_x_6729:
[----:B------:R-:W-:Y:S05]  /*8d00*/  BSYNC.RECONVERGENT B4 ;  /* 0x0000000000047941 */ /* 0x000fea0003800200 */
.L_x_6728:
        /* <DEDUP_REMOVED lines=14> */
.L_x_6731:
[----:B------:R-:W-:Y:S05]  /*8df0*/  BSYNC.RECONVERGENT B4 ;  /* 0x0000000000047941 */ /* 0x000fea0003800200 */
.L_x_6730:
[----:B------:R-:W-:-:S04]  /*8e00*/  F2FP.BF16.F32.PACK_AB R2, RZ, R2 ;  /* 0x00000002ff02723e */ /* 0x000fc800000010ff */
[----:B------:R-:W-:-:S07]  /*8e10*/  PRMT R165, R165, 0x5410, R2 ;  /* 0x00005410a5a57816 */ /* 0x000fce0000000002 */
.L_x_6727:
[----:B------:R-:W-:Y:S05]  /*8e20*/  BSYNC.RECONVERGENT B3 ;  /* 0x0000000000037941 */ /* 0x000fea0003800200 */
.L_x_6726:
        /* <DEDUP_REMOVED lines=15> */
.L_x_6735:
[----:B------:R-:W-:Y:S05]  /*8f20*/  BSYNC.RECONVERGENT B4 ;  /* 0x0000000000047941 */ /* 0x000fea0003800200 */
.L_x_6734:
        /* <DEDUP_REMOVED lines=13> */
.L_x_6737:
[----:B------:R-:W-:Y:S05]  /*9000*/  BSYNC.RECONVERGENT B4 ;  /* 0x0000000000047941 */ /* 0x000fea0003800200 */
.L_x_6736:
[----:B------:R-:W-:-:S04]  /*9010*/  F2FP.BF16.F32.PACK_AB R2, RZ, R2 ;  /* 0x00000002ff02723e */ /* 0x000fc800000010ff */
[----:B------:R-:W-:-:S07]  /*9020*/  PRMT R166, R2, 0x7610, R166 ;  /* 0x0000761002a67816 */ /* 0x000fce00000000a6 */
.L_x_6733:
[----:B------:R-:W-:Y:S05]  /*9030*/  BSYNC.RECONVERGENT B3 ;  /* 0x0000000000037941 */ /* 0x000fea0003800200 */
.L_x_6732:
        /* <DEDUP_REMOVED lines=16> */
.L_x_6741:
[----:B------:R-:W-:Y:S05]  /*9140*/  BSYNC.RECONVERGENT B4 ;  /* 0x0000000000047941 */ /* 0x000fea0003800200 */
.L_x_6740:
        /* <DEDUP_REMOVED lines=14> */
.L_x_6743:
[----:B------:R-:W-:Y:S05]  /*9230*/  BSYNC.RECONVERGENT B4 ;  /* 0x0000000000047941 */ /* 0x000fea0003800200 */
.L_x_6742:
[----:B------:R-:W-:-:S04]  /*9240*/  F2FP.BF16.F32.PACK_AB R2, RZ, R2 ;  /* 0x00000002ff02723e */ /* 0x000fc800000010ff */
[----:B------:R-:W-:-:S07]  /*9250*/  PRMT R166, R166, 0x5410, R2 ;  /* 0x00005410a6a67816 */ /* 0x000fce0000000002 */
.L_x_6739:
[----:B------:R-:W-:Y:S05]  /*9260*/  BSYNC.RECONVERGENT B3 ;  /* 0x0000000000037941 */ /* 0x000fea0003800200 */
.L_x_6738:
        /* <DEDUP_REMOVED lines=15> */
.L_x_6747:
[----:B------:R-:W-:Y:S05]  /*9360*/  BSYNC.RECONVERGENT B4 ;  /* 0x0000000000047941 */ /* 0x000fea0003800200 */
.L_x_6746:
        /* <DEDUP_REMOVED lines=13> */
.L_x_6749:
[----:B------:R-:W-:Y:S05]  /*9440*/  BSYNC.RECONVERGENT B4 ;  /* 0x0000000000047941 */ /* 0x000fea0003800200 */
.L_x_6748:
[----:B------:R-:W-:-:S04]  /*9450*/  F2FP.BF16.F32.PACK_AB R2, RZ, R2 ;  /* 0x00000002ff02723e */ /* 0x000fc800000010ff */
[----:B------:R-:W-:-:S07]  /*9460*/  PRMT R167, R2, 0x7610, R167 ;  /* 0x0000761002a77816 */ /* 0x000fce00000000a7 */
.L_x_6745:
[----:B------:R-:W-:Y:S05]  /*9470*/  BSYNC.RECONVERGENT B3 ;  /* 0x0000000000037941 */ /* 0x000fea0003800200 */
.L_x_6744:
[----:B------:R-:W2:Y:S04]  /*9480*/  LDL R163, [R1+0x18] ;  /* 0x0000180001a37983 */ /* 0x000ea80000100800 */
[----:B------:R-:W3:Y:S01]  /*9490*/  LDL R160, [R1+0x24] ;  /* 0x0000240001a07983 */ /* 0x000ee20000100800 */
[-CC-:B01----:R-:W-:Y:S01]  /*94a0*/  FFMA.FTZ R3, R12, R194.reuse, R193.reuse ;  /* 0x000000c20c037223 */ /* 0x183fe200000100c1 */
[-CC-:B------:R-:W-:Y:S01]  /*94b0*/  FFMA.FTZ R2, R208, R194.reuse, R193.reuse ;  /* 0x000000c2d0027223 */ /* 0x180fe200000100c1 */
[-CC-:B------:R-:W-:Y:S01]  /*94c0*/  FFMA.FTZ R68, R216, R194.reuse, R193.reuse ;  /* 0x000000c2d8447223 */ /* 0x180fe200000100c1 */
[-C--:B------:R-:W-:Y:S01]  /*94d0*/  FFMA.FTZ R162, R223, R194.reuse, R193 ;  /* 0x000000c2dfa27223 */ /* 0x080fe200000100c1 */
[----:B------:R-:W-:Y:S01]  /*94e0*/  FADD.FTZ R71, R249, -R3 ;  /* 0x80000003f9477221 */ /* 0x000fe20000010000 */
[----:B------:R-:W-:Y:S01]  /*94f0*/  FADD.FTZ R70, R238, -R2 ;  /* 0x80000002ee467221 */ /* 0x000fe20000010000 */
        /* <DEDUP_REMOVED lines=8> */
[C---:B-----5:R-:W-:Y:S01]  /*9580*/  FMUL.FTZ R68, R5.reuse, R68 ;  /* 0x0000004405447220 */ /* 0x060fe20000410000 */
[----:B------:R-:W-:Y:S01]  /*9590*/  ISETP.GT.AND P0, PT, R6, RZ, PT ;  /* 0x000000ff0600720c */ /* 0x000fe20003f04270 */
        /* <DEDUP_REMOVED lines=10> */
[----:B------:R-:W-:Y:S01]  /*9640*/  FSEL R69, R69, RZ, P0 ;  /* 0x000000ff45457208 */ /* 0x000fe20000000000 */
[----:B--2---:R-:W-:-:S04]  /*9650*/  FFMA.FTZ R2, R163, R194, R193 ;  /* 0x000000c2a3027223 */ /* 0x004fc800000100c1 */
[----:B---3--:R-:W-:Y:S01]  /*9660*/  FADD.FTZ R2, R160, -R2 ;  /* 0x80000002a0027221 */ /* 0x008fe20000010000 */
[----:B------:R-:W-:Y:S02]  /*9670*/  FSEL R160, R68, RZ, P0 ;  /* 0x000000ff44a07208 */ /* 0x000fe40000000000 */
[----:B------:R-:W-:Y:S01]  /*9680*/  FSEL R68, R3, RZ, P0 ;  /* 0x000000ff03447208 */ /* 0x000fe20000000000 */
[----:B------:R-:W-:-:S05]  /*9690*/  FMUL.FTZ R2, R5, R2 ;  /* 0x0000000205027220 */ /* 0x000fca0000410000 */
        /* <DEDUP_REMOVED lines=20> */
[----:B------:R-:W-:Y:S01]  /*97e0*/  PRMT R167, R167, 0x5410, R3 ;  /* 0x00005410a7a77816 */ /* 0x000fe20000000003 */
[----:B------:R-:W-:Y:S06]  /*97f0*/  BRA `(.L_x_6692) ;  /* 0x0000001000647947 */ /* 0x000fec0003800000 */
.L_x_6707:
        /* <DEDUP_REMOVED lines=15> */
.L_x_6753:
[----:B------:R-:W-:Y:S05]  /*98f0*/  BSYNC.RECONVERGENT B4 ;  /* 0x0000000000047941 */ /* 0x000fea0003800200 */
.L_x_6752:
        /* <DEDUP_REMOVED lines=13> */
.L_x_6755:
[----:B------:R-:W-:Y:S05]  /*99d0*/  BSYNC.RECONVERGENT B4 ;  /* 0x0000000000047941 */ /* 0x000fea0003800200 */
.L_x_6754:
[----:B------:R-:W-:Y:S02]  /*99e0*/  F2FP.BF16.F32.PACK_AB R3, RZ, R3 ;  /* 0x00000003ff03723e */ /* 0x000fe400000010ff */
[----:B------:R-:W-:Y:S02]  /*99f0*/  MOV R128, R2 ;  /* 0x0000000200807202 */ /* 0x000fe40000000f00 */
[----:B------:R-:W-:-:S07]  /*9a00*/  PRMT R164, R3, 0x7610, R164 ;  /* 0x0000761003a47816 */ /* 0x000fce00000000a4 */
.L_x_6751:
[----:B------:R-:W-:Y:S05]  /*9a10*/  BSYNC.RECONVERGENT B3 ;  /* 0x0000000000037941 */ /* 0x000fea0003800200 */
.L_x_6750:
        /* <DEDUP_REMOVED lines=16> */
.L_x_6759:
[----:B------:R-:W-:Y:S05]  /*9b20*/  BSYNC.RECONVERGENT B4 ;  /* 0x0000000000047941 */ /* 0x000fea0003800200 */
.L_x_6758:
        /* <DEDUP_REMOVED lines=14> */
.L_x_6761:
[----:B------:R-:W-:Y:S05]  /*9c10*/  BSYNC.RECONVERGENT B4 ;  /* 0x0000000000047941 */ /* 0x000fea0003800200 */
.L_x_6760:
[----:B------:R-:W-:Y:S02]  /*9c20*/  F2FP.BF16.F32.PACK_AB R3, RZ, R3 ;  /* 0x00000003ff03723e */ /* 0x000fe400000010ff */
[----:B------:R-:W-:Y:S02]  /*9c30*/  MOV R129, R2 ;  /* 0x0000000200817202 */ /* 0x000fe40000000f00 */
[----:B------:R-:W-:-:S07]  /*9c40*/  PRMT R164, R164, 0x5410, R3 ;  /* 0x00005410a4a47816 */ /* 0x000fce0000000003 */
.L_x_6757:
[----:B------:R-:W-:Y:S05]  /*9c50*/  BSYNC.RECONVERGENT B3 ;  /* 0x0000000000037941 */ /* 0x000fea0003800200 */
.L_x_6756:
        /* <DEDUP_REMOVED lines=15> */
.L_x_6765:
[----:B------:R-:W-:Y:S05]  /*9d50*/  BSYNC.RECONVERGENT B4 ;  /* 0x0000000000047941 */ /* 0x000fea0003800200 */
.L_x_6764:
        /* <DEDUP_REMOVED lines=13> */
.L_x_6767:
[----:B------:R-:W-:Y:S05]  /*9e30*/  BSYNC.RECONVERGENT B4 ;  /* 0x0000000000047941 */ /* 0x000fea0003800200 */
.L_x_6766:
[----:B------:R-:W-:Y:S02]  /*9e40*/  F2FP.BF16.F32.PACK_AB R3, RZ, R3 ;  /* 0x00000003ff03723e */ /* 0x000fe400000010ff */
[----:B------:R-:W-:Y:S02]  /*9e50*/  MOV R130, R2 ;  /* 0x0000000200827202 */ /* 0x000fe40000000f00 */
[----:B------:R-:W-:-:S07]  /*9e60*/  PRMT R165, R3, 0x7610, R165 ;  /* 0x0000761003a57816 */ /* 0x000fce00000000a5 */
.L_x_6763:
[----:B------:R-:W-:Y:S05]  /*9e70*/  BSYNC.RECONVERGENT B3 ;  /* 0x0000000000037941 */ /* 0x000fea0003800200 */
.L_x_6762:
        /* <DEDUP_REMOVED lines=16> */
.L_x_6771:
[----:B------:R-:W-:Y:S05]  /*9f80*/  BSYNC.RECONVERGENT B4 ;  /* 0x0000000000047941 */ /* 0x000fea0003800200 */
.L_x_6770:
        /* <DEDUP_REMOVED lines=14> */
.L_x_6773:
[----:B------:R-:W-:Y:S05]  /*a070*/  BSYNC.RECONVERGENT B4 ;  /* 0x0000000000047941 */ /* 0x000fea0003800200 */
.L_x_6772:
[----:B------:R-:W-:Y:S02]  /*a080*/  F2FP.BF16.F32.PACK_AB R3, RZ, R3 ;  /* 0x00000003ff03723e */ /* 0x000fe400000010ff */
[----:B------:R-:W-:Y:S02]  /*a090*/  MOV R131, R2 ;  /* 0x0000000200837202 */ /* 0x000fe40000000f00 */
[----:B------:R-:W-:-:S07]  /*a0a0*/  PRMT R165, R165, 0x5410, R3 ;  /* 0x00005410a5a57816 */ /* 0x000fce0000000003 */
.L_x_6769:
[----:B------:R-:W-:Y:S05]  /*a0b0*/  BSYNC.RECONVERGENT B3 ;  /* 0x0000000000037941 */ /* 0x000fea0003800200 */
.L_x_6768:
        /* <DEDUP_REMOVED lines=15> */
.L_x_6777:
[----:B------:R-:W-:Y:S05]  /*a1b0*/  BSYNC.RECONVERGENT B4 ;  /* 0x0000000000047941 */ /* 0x000fea0003800200 */
.L_x_6776:
        /* <DEDUP_REMOVED lines=13> */
.L_x_6779:
[----:B------:R-:W-:Y:S05]  /*a290*/  BSYNC.RECONVERGENT B4 ;  /* 0x0000000000047941 */ /* 0x000fea0003800200 */
.L_x_6778:
[----:B------:R-:W-:Y:S02]  /*a2a0*/  F2FP.BF16.F32.PACK_AB R3, RZ, R3 ;  /* 0x00000003ff03723e */ /* 0x000fe400000010ff */
[----:B------:R-:W-:Y:S02]  /*a2b0*/  MOV R132, R2 ;  /* 0x0000000200847202 */ /* 0x000fe40000000f00 */
[----:B------:R-:W-:-:S07]  /*a2c0*/  PRMT R166, R3, 0x7610, R166 ;  /* 0x0000761003a67816 */ /* 0x000fce00000000a6 */
.L_x_6775:
[----:B------:R-:W-:Y:S05]  /*a2d0*/  BSYNC.RECONVERGENT B3 ;  /* 0x0000000000037941 */ /* 0x000fea0003800200 */
.L_x_6774:
        /* <DEDUP_REMOVED lines=16> */
.L_x_6783:
[----:B------:R-:W-:Y:S05]  /*a3e0*/  BSYNC.RECONVERGENT B4 ;  /* 0x0000000000047941 */ /* 0x000fea0003800200 */
.L_x_6782:
        /* <DEDUP_REMOVED lines=14> */
.L_x_6785:
[----:B------:R-:W-:Y:S05]  /*a4d0*/  BSYNC.RECONVERGENT B4 ;  /* 0x0000000000047941 */ /* 0x000fea0003800200 */
.L_x_6784:
[----:B------:R-:W-:Y:S02]  /*a4e0*/  F2FP.BF16.F32.PACK_AB R3, RZ, R3 ;  /* 0x00000003ff03723e */ /* 0x000fe400000010ff */
[----:B------:R-:W-:Y:S02]  /*a4f0*/  MOV R133, R2 ;  /* 0x0000000200857202 */ /* 0x000fe40000000f00 */
[----:B------:R-:W-:-:S07]  /*a500*/  PRMT R166, R166, 0x5410, R3 ;  /* 0x00005410a6a67816 */ /* 0x000fce0000000003 */
.L_x_6781:
[----:B------:R-:W-:Y:S05]  /*a510*/  BSYNC.RECONVERGENT B3 ;  /* 0x0000000000037941 */ /* 0x000fea0003800200 */
.L_x_6780:
        /* <DEDUP_REMOVED lines=15> */
.L_x_6789:
[----:B------:R-:W-:Y:S05]  /*a610*/  BSYNC.RECONVERGENT B4 ;  /* 0x0000000000047941 */ /* 0x000fea0003800200 */
.L_x_6788:
        /* <DEDUP_REMOVED lines=13> */
.L_x_6791:
[----:B------:R-:W-:Y:S05]  /*a6f0*/  BSYNC.RECONVERGENT B4 ;  /* 0x0000000000047941 */ /* 0x000fea0003800200 */
.L_x_6790:
[----:B------:R-:W-:Y:S02]  /*a700*/  F2FP.BF16.F32.PACK_AB R3, RZ, R3 ;  /* 0x00000003ff03723e */ /* 0x000fe400000010ff */
[----:B------:R-:W-:Y:S02]  /*a710*/  MOV R134, R2 ;  /* 0x0000000200867202 */ /* 0x000fe40000000f00 */
[----:B------:R-:W-:-:S07]  /*a720*/  PRMT R167, R3, 0x7610, R167 ;  /* 0x0000761003a77816 */ /* 0x000fce00000000a7 */
.L_x_6787:
[----:B------:R-:W-:Y:S05]  /*a730*/  BSYNC.RECONVERGENT B3 ;  /* 0x0000000000037941 */ /* 0x000fea0003800200 */
.L_x_6786:
[----:B------:R-:W-:Y:S05]  /*a740*/  @!P2 BRA `(.L_x_6692) ;  /* 0x000000000090a947 */ /* 0x000fea0003800000 */
[----:B------:R2:W5:Y:S04]  /*a750*/  LDL R197, [R1+0x18] ;  /* 0x0000180001c57983 */ /* 0x0005680000100800 */
[----:B------:R2:W5:Y:S02]  /*a760*/  LDL R196, [R1+0x24] ;  /* 0x0000240001c47983 */ /* 0x0005640000100800 */
[----:B-----5:R-:W-:Y:S01]  /*a770*/  ISETP.GE.U32.AND P0, PT, R16, RZ, PT ;  /* 0x000000ff1000720c */ /* 0x020fe20003f06070 */
[----:B------:R-:W-:Y:S01]  /*a780*/  BSSY.RECONVERGENT B3, `(.L_x_6792) ;  /* 0x000000e000037945 */ /* 0x000fe20003800200 */
[----:B01----:R-:W-:Y:S02]  /*a790*/  HFMA2 R2, -RZ, RZ, 0, 0 ;  /* 0x00000000ff027431 */ /* 0x003fe400000001ff */
[----:B------:R-:W-:-:S13]  /*a7a0*/  ISETP.GE.U32.AND.EX P0, PT, R17, 0x1000000, PT, P0 ;  /* 0x010000001100780c */ /* 0x000fda0003f06100 */
[----:B--2---:R-:W-:Y:S05]  /*a7b0*/  @!P0 BRA `(.L_x_6793) ;  /* 0x0000000000288947 */ /* 0x004fea0003800000 */
        /* <DEDUP_REMOVED lines=10> */
.L_x_6793:
[----:B------:R-:W-:Y:S05]  /*a860*/  BSYNC.RECONVERGENT B3 ;  /* 0x0000000000037941 */ /* 0x000fea0003800200 */
.L_x_6792:
        /* <DEDUP_REMOVED lines=14> */
.L_x_6795:
[----:B------:R-:W-:Y:S05]  /*a950*/  BSYNC.RECONVERGENT B3 ;  /* 0x0000000000037941 */ /* 0x000fea0003800200 */
.L_x_6794:
[----:B------:R-:W-:Y:S02]  /*a960*/  F2FP.BF16.F32.PACK_AB R3, RZ, R3 ;  /* 0x00000003ff03723e */ /* 0x000fe400000010ff */
[----:B------:R-:W-:Y:S02]  /*a970*/  MOV R135, R2 ;  /* 0x0000000200877202 */ /* 0x000fe40000000f00 */
[----:B------:R-:W-:-:S07]  /*a980*/  PRMT R167, R167, 0x5410, R3 ;  /* 0x00005410a7a77816 */ /* 0x000fce0000000003 */
.L_x_6692:
[----:B------:R-:W-:Y:S05]  /*a990*/  BSYNC.RECONVERGENT B1 ;  /* 0x0000000000017941 */ /* 0x000fea0003800200 */
.L_x_6675:
        /* <DEDUP_REMOVED lines=9> */
.L_x_6672:
[----:B------:R-:W-:Y:S05]  /*aa30*/  BSYNC.RECONVERGENT B2 ;  /* 0x0000000000027941 */ /* 0x000fea0003800200 */
.L_x_6671:
[----:B------:R-:W-:Y:S04]  /*aa40*/  BSSY.RECONVERGENT B2, `(.L_x_6796) ;  /* 0x00003c4000027945 */ /* 0x000fe80003800200 */
[----:B------:R-:W-:Y:S05]  /*aa50*/  @!P4 BRA `(.L_x_6797) ;  /* 0x0000003c0008c947 */ /* 0x000fea0003800000 */
[----:B------:R-:W-:Y:S04]  /*aa60*/  BSSY.RECONVERGENT B1, `(.L_x_6798) ;  /* 0x0000005000017945 */ /* 0x000fe80003800200 */
[----:B------:R-:W-:Y:S05]  /*aa70*/  @!P2 BRA `(.L_x_6799) ;  /* 0x00000000000ca947 */ /* 0x000fea0003800000 */
[----:B01----:R-:W0:Y:S02]  /*aa80*/  LDC.64 R2, c[0x0][0x390] ;  /* 0x0000e400ff027b82 */ /* 0x003e240000000a00 */
[----:B0-----:R-:W-:-:S05]  /*aa90*/  IMAD.WIDE.U32 R2, R4, 0x10, R2 ;  /* 0x0000001004027825 */ /* 0x001fca00078e0002 */
[----:B-----5:R2:W5:Y:S02]  /*aaa0*/  LDG.E.128 R188, desc[UR6][R2.64] ;  /* 0x0000000602bc7981 */ /* 0x020564000c1e1d00 */
.L_x_6799:
[----:B------:R-:W-:Y:S05]  /*aab0*/  BSYNC.RECONVERGENT B1 ;  /* 0x0000000000017941 */ /* 0x000fea0003800200 */
.L_x_6798:
        /* <DEDUP_REMOVED lines=8> */
[----:B012---:R-:W-:Y:S01]  /*ab40*/  @P1 FFMA.FTZ R2, R206, R194, R193 ;  /* 0x000000c2ce021223 */ /* 0x007fe200000100c1 */
        /* <DEDUP_REMOVED lines=21> */
.L_x_6804:
[----:B------:R-:W-:Y:S05]  /*aca0*/  BSYNC.RECONVERGENT B3 ;  /* 0x0000000000037941 */ /* 0x000fea0003800200 */
.L_x_6803:
        /* <DEDUP_REMOVED lines=24> */
.L_x_6806:
[----:B------:R-:W-:Y:S05]  /*ae30*/  BSYNC.RECONVERGENT B3 ;  /* 0x0000000000037941 */ /* 0x000fea0003800200 */
.L_x_6805:
        /* <DEDUP_REMOVED lines=22> */
.L_x_6808:
[----:B------:R-:W-:Y:S05]  /*afa0*/  BSYNC.RECONVERGENT B3 ;  /* 0x0000000000037941 */ /* 0x000fea0003800200 */
.L_x_6807:
        /* <DEDUP_REMOVED lines=24> */
.L_x_6810:
[----:B------:R-:W-:Y:S05]  /*b130*/  BSYNC.RECONVERGENT B3 ;  /* 0x0000000000037941 */ /* 0x000fea0003800200 */
.L_x_6809:
        /* <DEDUP_REMOVED lines=22> */
.L_x_6812:
[----:B------:R-:W-:Y:S05]  /*b2a0*/  BSYNC.RECONVERGENT B3 ;  /* 0x0000000000037941 */ /* 0x000fea0003800200 */
.L_x_6811:
        /* <DEDUP_REMOVED lines=24> */
.L_x_6814:
[----:B------:R-:W-:Y:S05]  /*b430*/  BSYNC.RECONVERGENT B3 ;  /* 0x0000000000037941 */ /* 0x000fea0003800200 */
.L_x_6813:
        /* <DEDUP_REMOVED lines=22> */
.L_x_6816:
[----:B------:R-:W-:Y:S05]  /*b5a0*/  BSYNC.RECONVERGENT B3 ;  /* 0x0000000000037941 */ /* 0x000fea0003800200 */
.L_x_6815:
        /* <DEDUP_REMOVED lines=31> */
.L_x_6802:
[----:B------:R-:W-:Y:S04]  /*b7a0*/  BSSY.RECONVERGENT B3, `(.L_x_6818) ;  /* 0x0000012000037945 */ /* 0x000fe80003800200 */
[----:B------:R-:W-:Y:S05]  /*b7b0*/  @!P2 BRA `(.L_x_6819) ;  /* 0x000000000040a947 */ /* 0x000fea0003800000 */
[----:B012---:R-:W-:Y:S01]  /*b7c0*/  @P1 FFMA.FTZ R2, R206, R194, R193 ;  /* 0x000000c2ce021223 */ /* 0x007fe200000100c1 */
        /* <DEDUP_REMOVED lines=15> */
.L_x_6819:
[----:B------:R-:W-:Y:S05]  /*b8c0*/  BSYNC.RECONVERGENT B3 ;  /* 0x0000000000037941 */ /* 0x000fea0003800200 */
.L_x_6818:
[----:B------:R-:W-:Y:S04]  /*b8d0*/  BSSY.RECONVERGENT B3, `(.L_x_6820) ;  /* 0x0000014000037945 */ /* 0x000fe80003800200 */
[----:B------:R-:W-:Y:S05]  /*b8e0*/  @!P2 BRA `(.L_x_6821) ;  /* 0x000000000048a947 */ /* 0x000fea0003800000 */
[----:B------:R-:W3:Y:S01]  /*b8f0*/  LDL R196, [R1+0x38] ;  /* 0x0000380001c47983 */ /* 0x000ee20000100800 */
[----:B012---:R-:W-:Y:S01]  /*b900*/  @P1 FFMA.FTZ R2, R8, R194, R193 ;  /* 0x000000c208021223 */ /* 0x007fe200000100c1 */
        /* <DEDUP_REMOVED lines=16> */
.L_x_6821:
[----:B------:R-:W-:Y:S05]  /*ba10*/  BSYNC.RECONVERGENT B3 ;  /* 0x0000000000037941 */ /* 0x000fea0003800200 */
.L_x_6820:
        /* <DEDUP_REMOVED lines=18> */
.L_x_6823:
[----:B------:R-:W-:Y:S05]  /*bb40*/  BSYNC.RECONVERGENT B3 ;  /* 0x0000000000037941 */ /* 0x000fea0003800200 */
.L_x_6822:
        /* <DEDUP_REMOVED lines=20> */
.L_x_6825:
[----:B------:R-:W-:Y:S05]  /*bc90*/  BSYNC.RECONVERGENT B3 ;  /* 0x0000000000037941 */ /* 0x000fea0003800200 */
.L_x_6824:
        /* <DEDUP_REMOVED lines=18> */
.L_x_6827:
[----:B------:R-:W-:Y:S05]  /*bdc0*/  BSYNC.RECONVERGENT B3 ;  /* 0x0000000000037941 */ /* 0x000fea0003800200 */
.L_x_6826:
        /* <DEDUP_REMOVED lines=20> */
.L_x_6829:
[----:B------:R-:W-:Y:S05]  /*bf10*/  BSYNC.RECONVERGENT B3 ;  /* 0x0000000000037941 */ /* 0x000fea0003800200 */
.L_x_6828:
        /* <DEDUP_REMOVED lines=18> */
.L_x_6831:
[----:B------:R-:W-:Y:S05]  /*c040*/  BSYNC.RECONVERGENT B3 ;  /* 0x0000000000037941 */ /* 0x000fea0003800200 */
.L_x_6830:
[----:B------:R-:W-:Y:S05]  /*c050*/  @!P2 BRA `(.L_x_6817) ;  /* 0x000000240060a947 */ /* 0x000fea0003800000 */
[----:B012---:R-:W2:Y:S04]  /*c060*/  LDL R2, [R1+0x14] ;  /* 0x0000140001027983 */ /* 0x007ea80000100800 */
        /* <DEDUP_REMOVED lines=21> */
.L_x_6801:
        /* <DEDUP_REMOVED lines=19> */
.L_x_6836:
[----:B------:R-:W-:Y:S05]  /*c2f0*/  BSYNC.RECONVERGENT B4 ;  /* 0x0000000000047941 */ /* 0x000fea0003800200 */
.L_x_6835:
        /* <DEDUP_REMOVED lines=13> */
.L_x_6838:
[----:B------:R-:W-:Y:S05]  /*c3d0*/  BSYNC.RECONVERGENT B4 ;  /* 0x0000000000047941 */ /* 0x000fea0003800200 */
.L_x_6837:
[----:B------:R-:W-:-:S04]  /*c3e0*/  F2FP.BF16.F32.PACK_AB R2, RZ, R2 ;  /* 0x00000002ff02723e */ /* 0x000fc800000010ff */
[----:B------:R-:W-:-:S07]  /*c3f0*/  PRMT R164, R2, 0x7610, R164 ;  /* 0x0000761002a47816 */ /* 0x000fce00000000a4 */
.L_x_6834:
[----:B------:R-:W-:Y:S05]  /*c400*/  BSYNC.RECONVERGENT B3 ;  /* 0x0000000000037941 */ /* 0x000fea0003800200 */
.L_x_6833:
        /* <DEDUP_REMOVED lines=16> */
.L_x_6842:
[----:B------:R-:W-:Y:S05]  /*c510*/  BSYNC.RECONVERGENT B4 ;  /* 0x0000000000047941 */ /* 0x000fea0003800200 */
.L_x_6841:
        /* <DEDUP_REMOVED lines=14> */
.L_x_6844:
[----:B------:R-:W-:Y:S05]  /*c600*/  BSYNC.RECONVERGENT B4 ;  /* 0x0000000000047941 */ /* 0x000fea0003800200 */
.L_x_6843:
[----:B------:R-:W-:-:S04]  /*c610*/  F2FP.BF16.F32.PACK_AB R2, RZ, R2 ;  /* 0x00000002ff02723e */ /* 0x000fc800000010ff */
[----:B------:R-:W-:-:S07]  /*c620*/  PRMT R164, R164, 0x5410, R2 ;  /* 0x00005410a4a47816 */ /* 0x000fce0000000002 */
.L_x_6840:
[----:B------:R-:W-:Y:S05]  /*c630*/  BSYNC.RECONVERGENT B3 ;  /* 0x0000000000037941 */ /* 0x000fea0003800200 */
.L_x_6839:
        /* <DEDUP_REMOVED lines=15> */
.L_x_6848:
[----:B------:R-:W-:Y:S05]  /*c730*/  BSYNC.RECONVERGENT B4 ;  /* 0x0000000000047941 */ /* 0x000fea0003800200 */
.L_x_6847:
        /* <DEDUP_REMOVED lines=13> */
.L_x_6850:
[----:B------:R-:W-:Y:S05]  /*c810*/  BSYNC.RECONVERGENT B4 ;  /* 0x0000000000047941 */ /* 0x000fea0003800200 */
.L_x_6849:
[----:B------:R-:W-:-:S04]  /*c820*/  F2FP.BF16.F32.PACK_AB R2, RZ, R2 ;  /* 0x00000002ff02723e */ /* 0x000fc800000010ff */
[----:B------:R-:W-:-:S07]  /*c830*/  PRMT R165, R2, 0x7610, R165 ;  /* 0x0000761002a57816 */ /* 0x000fce00000000a5 */
.L_x_6846:
[----:B------:R-:W-:Y:S05]  /*c840*/  BSYNC.RECONVERGENT B3 ;  /* 0x0000000000037941 */ /* 0x000fea0003800200 */
.L_x_6845:
        /* <DEDUP_REMOVED lines=16> */
.L_x_6854:
[----:B------:R-:W-:Y:S05]  /*c950*/  BSYNC.RECONVERGENT B4 ;  /* 0x0000000000047941 */ /* 0x000fea0003800200 */
.L_x_6853:
        /* <DEDUP_REMOVED lines=14> */
.L_x_6856:
[----:B------:R-:W-:Y:S05]  /*ca40*/  BSYNC.RECONVERGENT B4 ;  /* 0x0000000000047941 */ /* 0x000fea0003800200 */
.L_x_6855:
[----:B------:R-:W-:-:S04]  /*ca50*/  F2FP.BF16.F32.PACK_AB R2, RZ, R2 ;  /* 0x00000002ff02723e */ /* 0x000fc800000010ff */
[----:B------:R-:W-:-:S07]  /*ca60*/  PRMT R165, R165, 0x5410, R2 ;  /* 0x00005410a5a57816 */ /* 0x000fce0000000002 */
.L_x_6852:
[----:B------:R-:W-:Y:S05]  /*ca70*/  BSYNC.RECONVERGENT B3 ;  /* 0x0000000000037941 */ /* 0x000fea0003800200 */
.L_x_6851:
        /* <DEDUP_REMOVED lines=15> */
.L_x_6860:
[----:B------:R-:W-:Y:S05]  /*cb70*/  BSYNC.RECONVERGENT B4 ;  /* 0x0000000000047941 */ /* 0x000fea0003800200 */
.L_x_6859:
        /* <DEDUP_REMOVED lines=13> */
.L_x_6862:
[----:B------:R-:W-:Y:S05]  /*cc50*/  BSYNC.RECONVERGENT B4 ;  /* 0x0000000000047941 */ /* 0x000fea0003800200 */
.L_x_6861:
[----:B------:R-:W-:-:S04]  /*cc60*/  F2FP.BF16.F32.PACK_AB R2, RZ, R2 ;  /* 0x00000002ff02723e */ /* 0x000fc800000010ff */
[----:B------:R-:W-:-:S07]  /*cc70*/  PRMT R166, R2, 0x7610, R166 ;  /* 0x0000761002a67816 */ /* 0x000fce00000000a6 */
.L_x_6858:
[----:B------:R-:W-:Y:S05]  /*cc80*/  BSYNC.RECONVERGENT B3 ;  /* 0x0000000000037941 */ /* 0x000fea0003800200 */
.L_x_6857:
        /* <DEDUP_REMOVED lines=16> */
.L_x_6866:
[----:B------:R-:W-:Y:S05]  /*cd90*/  BSYNC.RECONVERGENT B4 ;  /* 0x0000000000047941 */ /* 0x000fea0003800200 */
.L_x_6865:
        /* <DEDUP_REMOVED lines=14> */
.L_x_6868:
[----:B------:R-:W-:Y:S05]  /*ce80*/  BSYNC.RECONVERGENT B4 ;  /* 0x0000000000047941 */ /* 0x000fea0003800200 */
.L_x_6867:
[----:B------:R-:W-:-:S04]  /*ce90*/  F2FP.BF16.F32.PACK_AB R2, RZ, R2 ;  /* 0x00000002ff02723e */ /* 0x000fc800000010ff */
[----:B------:R-:W-:-:S07]  /*cea0*/  PRMT R166, R166, 0x5410, R2 ;  /* 0x00005410a6a67816 */ /* 0x000fce0000000002 */
.L_x_6864:
[----:B------:R-:W-:Y:S05]  /*ceb0*/  BSYNC.RECONVERGENT B3 ;  /* 0x0000000000037941 */ /* 0x000fea0003800200 */
.L_x_6863:
        /* <DEDUP_REMOVED lines=15> */
.L_x_6872:
[----:B------:R-:W-:Y:S05]  /*cfb0*/  BSYNC.RECONVERGENT B4 ;  /* 0x0000000000047941 */ /* 0x000fea0003800200 */
.L_x_6871:
        /* <DEDUP_REMOVED lines=13> */
.L_x_6874:
[----:B------:R-:W-:Y:S05]  /*d090*/  BSYNC.RECONVERGENT B4 ;  /* 0x0000000000047941 */ /* 0x000fea0003800200 */
.L_x_6873:
[----:B------:R-:W-:-:S04]  /*d0a0*/  F2FP.BF16.F32.PACK_AB R2, RZ, R2 ;  /* 0x00000002ff02723e */ /* 0x000fc800000010ff */
[----:B------:R-:W-:-:S07]  /*d0b0*/  PRMT R167, R2, 0x7610, R167 ;  /* 0x0000761002a77816 */ /* 0x000fce00000000a7 */
.L_x_6870:
[----:B------:R-:W-:Y:S05]  /*d0c0*/  BSYNC.RECONVERGENT B3 ;  /* 0x0000000000037941 */ /* 0x000fea0003800200 */
.L_x_6869:
[----:B------:R-:W3:Y:S04]  /*d0d0*/  LDL R163, [R1+0x14] ;  /* 0x0000140001a37983 */ /* 0x000ee80000100800 */
[----:B------:R-:W4:Y:S01]  /*d0e0*/  LDL R160, [R1+0x20] ;  /* 0x0000200001a07983 */ /* 0x000f220000100800 */
[-CC-:B012---:R-:W-:Y:S01]  /*d0f0*/  FFMA.FTZ R3, R13, R194.reuse, R193.reuse ;  /* 0x000000c20d037223 */ /* 0x187fe200000100c1 */
        /* <DEDUP_REMOVED lines=26> */
[----:B---3--:R-:W-:-:S04]  /*d2a0*/  FFMA.FTZ R2, R163, R194, R193 ;  /* 0x000000c2a3027223 */ /* 0x008fc800000100c1 */
[----:B----4-:R-:W-:Y:S01]  /*d2b0*/  FADD.FTZ R2, R160, -R2 ;  /* 0x80000002a0027221 */ /* 0x010fe20000010000 */
        /* <DEDUP_REMOVED lines=25> */
.L_x_6832:
        /* <DEDUP_REMOVED lines=15> */
.L_x_6878:
[----:B------:R-:W-:Y:S05]  /*d540*/  BSYNC.RECONVERGENT B4 ;  /* 0x0000000000047941 */ /* 0x000fea0003800200 */
.L_x_6877:
        /* <DEDUP_REMOVED lines=13> */
.L_x_6880:
[----:B------:R-:W-:Y:S05]  /*d620*/  BSYNC.RECONVERGENT B4 ;  /* 0x0000000000047941 */ /* 0x000fea0003800200 */
.L_x_6879:
[----:B------:R-:W-:Y:S02]  /*d630*/  F2FP.BF16.F32.PACK_AB R3, RZ, R3 ;  /* 0x00000003ff03723e */ /* 0x000fe400000010ff */
[----:B------:R-:W-:Y:S02]  /*d640*/  MOV R136, R2 ;  /* 0x0000000200887202 */ /* 0x000fe40000000f00 */
[----:B------:R-:W-:-:S07]  /*d650*/  PRMT R164, R3, 0x7610, R164 ;  /* 0x0000761003a47816 */ /* 0x000fce00000000a4 */
.L_x_6876:
[----:B------:R-:W-:Y:S05]  /*d660*/  BSYNC.RECONVERGENT B3 ;  /* 0x0000000000037941 */ /* 0x000fea0003800200 */
.L_x_6875:
        /* <DEDUP_REMOVED lines=16> */
.L_x_6884:
[----:B------:R-:W-:Y:S05]  /*d770*/  BSYNC.RECONVERGENT B4 ;  /* 0x0000000000047941 */ /* 0x000fea0003800200 */
.L_x_6883:
        /* <DEDUP_REMOVED lines=14> */
.L_x_6886:
[----:B------:R-:W-:Y:S05]  /*d860*/  BSYNC.RECONVERGENT B4 ;  /* 0x0000000000047941 */ /* 0x000fea0003800200 */
.L_x_6885:
[----:B------:R-:W-:Y:S02]  /*d870*/  F2FP.BF16.F32.PACK_AB R3, RZ, R3 ;  /* 0x00000003ff03723e */ /* 0x000fe400000010ff */
[----:B------:R-:W-:Y:S02]  /*d880*/  MOV R137, R2 ;  /* 0x0000000200897202 */ /* 0x000fe40000000f00 */
[----:B------:R-:W-:-:S07]  /*d890*/  PRMT R164, R164, 0x5410, R3 ;  /* 0x00005410a4a47816 */ /* 0x000fce0000000003 */
.L_x_6882:
[----:B------:R-:W-:Y:S05]  /*d8a0*/  BSYNC.RECONVERGENT B3 ;  /* 0x0000000000037941 */ /* 0x000fea0003800200 */
.L_x_6881:
        /* <DEDUP_REMOVED lines=15> */
.L_x_6890:
[----:B------:R-:W-:Y:S05]  /*d9a0*/  BSYNC.RECONVERGENT B4 ;  /* 0x0000000000047941 */ /* 0x000fea0003800200 */
.L_x_6889:
        /* <DEDUP_REMOVED lines=13> */
.L_x_6892:
[----:B------:R-:W-:Y:S05]  /*da80*/  BSYNC.RECONVERGENT B4 ;  /* 0x0000000000047941 */ /* 0x000fea0003800200 */
.L_x_6891:
[----:B------:R-:W-:Y:S02]  /*da90*/  F2FP.BF16.F32.PACK_AB R3, RZ, R3 ;  /* 0x00000003ff03723e */ /* 0x000fe400000010ff */
[----:B------:R-:W-:Y:S02]  /*daa0*/  MOV R138, R2 ;  /* 0x00000002008a7202 */ /* 0x000fe40000000f00 */
[----:B------:R-:W-:-:S07]  /*dab0*/  PRMT R165, R3, 0x7610, R165 ;  /* 0x0000761003a57816 */ /* 0x000fce00000000a5 */
.L_x_6888:
[----:B------:R-:W-:Y:S05]  /*dac0*/  BSYNC.RECONVERGENT B3 ;  /* 0x0000000000037941 */ /* 0x000fea0003800200 */
.L_x_6887:
        /* <DEDUP_REMOVED lines=16> */
.L_x_6896:
[----:B------:R-:W-:Y:S05]  /*dbd0*/  BSYNC.RECONVERGENT B4 ;  /* 0x0000000000047941 */ /* 0x000fea0003800200 */
.L_x_6895:
        /* <DEDUP_REMOVED lines=14> */
.L_x_6898:
[----:B------:R-:W-:Y:S05]  /*dcc0*/  BSYNC.RECONVERGENT B4 ;  /* 0x0000000000047941 */ /* 0x000fea0003800200 */
.L_x_6897:
[----:B------:R-:W-:Y:S02]  /*dcd0*/  F2FP.BF16.F32.PACK_AB R3, RZ, R3 ;  /* 0x00000003ff03723e */ /* 0x000fe400000010ff */
[----:B------:R-:W-:Y:S02]  /*dce0*/  MOV R139, R2 ;  /* 0x00000002008b7202 */ /* 0x000fe40000000f00 */
[----:B------:R-:W-:-:S07]  /*dcf0*/  PRMT R165, R165, 0x5410, R3 ;  /* 0x00005410a5a57816 */ /* 0x000fce0000000003 */
.L_x_6894:
[----:B------:R-:W-:Y:S05]  /*dd00*/  BSYNC.RECONVERGENT B3 ;  /* 0x0000000000037941 */ /* 0x000fea0003800200 */
.L_x_6893:
        /* <DEDUP_REMOVED lines=15> */
.L_x_6902:
[----:B------:R-:W-:Y:S05]  /*de00*/  BSYNC.RECONVERGENT B4 ;  /* 0x0000000000047941 */ /* 0x000fea0003800200 */
.L_x_6901:
        /* <DEDUP_REMOVED lines=13> */
.L_x_6904:
[----:B------:R-:W-:Y:S05]  /*dee0*/  BSYNC.RECONVERGENT B4 ;  /* 0x0000000000047941 */ /* 0x000fea0003800200 */
.L_x_6903:
[----:B------:R-:W-:Y:S02]  /*def0*/  F2FP.BF16.F32.PACK_AB R3, RZ, R3 ;  /* 0x00000003ff03723e */ /* 0x000fe400000010ff */
[----:B------:R-:W-:Y:S02]  /*df00*/  MOV R140, R2 ;  /* 0x00000002008c7202 */ /* 0x000fe40000000f00 */
[----:B------:R-:W-:-:S07]  /*df10*/  PRMT R166, R3, 0x7610, R166 ;  /* 0x0000761003a67816 */ /* 0x000fce00000000a6 */
.L_x_6900:
[----:B------:R-:W-:Y:S05]  /*df20*/  BSYNC.RECONVERGENT B3 ;  /* 0x0000000000037941 */ /* 0x000fea0003800200 */
.L_x_6899:
        /* <DEDUP_REMOVED lines=16> */
.L_x_6908:
[----:B------:R-:W-:Y:S05]  /*e030*/  BSYNC.RECONVERGENT B4 ;  /* 0x0000000000047941 */ /* 0x000fea0003800200 */
.L_x_6907:
        /* <DEDUP_REMOVED lines=14> */
.L_x_6910:
[----:B------:R-:W-:Y:S05]  /*e120*/  BSYNC.RECONVERGENT B4 ;  /* 0x0000000000047941 */ /* 0x000fea0003800200 */
.L_x_6909:
[----:B------:R-:W-:Y:S02]  /*e130*/  F2FP.BF16.F32.PACK_AB R3, RZ, R3 ;  /* 0x00000003ff03723e */ /* 0x000fe400000010ff */
[----:B------:R-:W-:Y:S02]  /*e140*/  MOV R141, R2 ;  /* 0x00000002008d7202 */ /* 0x000fe40000000f00 */
[----:B------:R-:W-:-:S07]  /*e150*/  PRMT R166, R166, 0x5410, R3 ;  /* 0x00005410a6a67816 */ /* 0x000fce0000000003 */
.L_x_6906:
[----:B------:R-:W-:Y:S05]  /*e160*/  BSYNC.RECONVERGENT B3 ;  /* 0x0000000000037941 */ /* 0x000fea0003800200 */
.L_x_6905:
        /* <DEDUP_REMOVED lines=15> */
.L_x_6914:
[----:B------:R-:W-:Y:S05]  /*e260*/  BSYNC.RECONVERGENT B4 ;  /* 0x0000000000047941 */ /* 0x000fea0003800200 */
.L_x_6913:
        /* <DEDUP_REMOVED lines=13> */
.L_x_6916:
[----:B------:R-:W-:Y:S05]  /*e340*/  BSYNC.RECONVERGENT B4 ;  /* 0x0000000000047941 */ /* 0x000fea0003800200 */
.L_x_6915:
[----:B------:R-:W-:Y:S02]  /*e350*/  F2FP.BF16.F32.PACK_AB R3, RZ, R3 ;  /* 0x00000003ff03723e */ /* 0x000fe400000010ff */
[----:B------:R-:W-:Y:S02]  /*e360*/  MOV R142, R2 ;  /* 0x00000002008e7202 */ /* 0x000fe40000000f00 */
[----:B------:R-:W-:-:S07]  /*e370*/  PRMT R167, R3, 0x7610, R167 ;  /* 0x0000761003a77816 */ /* 0x000fce00000000a7 */
.L_x_6912:
[----:B------:R-:W-:Y:S05]  /*e380*/  BSYNC.RECONVERGENT B3 ;  /* 0x0000000000037941 */ /* 0x000fea0003800200 */
.L_x_6911:
[----:B------:R-:W-:Y:S05]  /*e390*/  @!P2 BRA `(.L_x_6817) ;  /* 0x000000000090a947 */ /* 0x000fea0003800000 */
[----:B------:R3:W5:Y:S04]  /*e3a0*/  LDL R197, [R1+0x14] ;  /* 0x0000140001c57983 */ /* 0x0007680000100800 */
[----:B------:R3:W5:Y:S02]  /*e3b0*/  LDL R196, [R1+0x20] ;  /* 0x0000200001c47983 */ /* 0x0007640000100800 */
[----:B-----5:R-:W-:Y:S01]  /*e3c0*/  ISETP.GE.U32.AND P0, PT, R18, RZ, PT ;  /* 0x000000ff1200720c */ /* 0x020fe20003f06070 */
[----:B------:R-:W-:Y:S01]  /*e3d0*/  BSSY.RECONVERGENT B3, `(.L_x_6917) ;  /* 0x000000e000037945 */ /* 0x000fe20003800200 */
[----:B012---:R-:W-:Y:S02]  /*e3e0*/  HFMA2 R2, -RZ, RZ, 0, 0 ;  /* 0x00000000ff027431 */ /* 0x007fe400000001ff */
[----:B------:R-:W-:-:S13]  /*e3f0*/  ISETP.GE.U32.AND.EX P0, PT, R19, 0x1000000, PT, P0 ;  /* 0x010000001300780c */ /* 0x000fda0003f06100 */
[----:B---3--:R-:W-:Y:S05]  /*e400*/  @!P0 BRA `(.L_x_6918) ;  /* 0x0000000000288947 */ /* 0x008fea0003800000 */
        /* <DEDUP_REMOVED lines=10> */
.L_x_6918:
[----:B------:R-:W-:Y:S05]  /*e4b0*/  BSYNC.RECONVERGENT B3 ;  /* 0x0000000000037941 */ /* 0x000fea0003800200 */
.L_x_6917:
        /* <DEDUP_REMOVED lines=14> */
.L_x_6920:
[----:B------:R-:W-:Y:S05]  /*e5a0*/  BSYNC.RECONVERGENT B3 ;  /* 0x0000000000037941 */ /* 0x000fea0003800200 */
.L_x_6919:
[----:B------:R-:W-:Y:S02]  /*e5b0*/  F2FP.BF16.F32.PACK_AB R3, RZ, R3 ;  /* 0x00000003ff03723e */ /* 0x000fe400000010ff */
[----:B------:R-:W-:Y:S02]  /*e5c0*/  MOV R143, R2 ;  /* 0x00000002008f7202 */ /* 0x000fe40000000f00 */
[----:B------:R-:W-:-:S07]  /*e5d0*/  PRMT R167, R167, 0x5410, R3 ;  /* 0x00005410a7a77816 */ /* 0x000fce0000000003 */
.L_x_6817:
[----:B------:R-:W-:Y:S05]  /*e5e0*/  BSYNC.RECONVERGENT B1 ;  /* 0x0000000000017941 */ /* 0x000fea0003800200 */
.L_x_6800:
        /* <DEDUP_REMOVED lines=9> */
.L_x_6797:
[----:B------:R-:W-:Y:S05]  /*e680*/  BSYNC.RECONVERGENT B2 ;  /* 0x0000000000027941 */ /* 0x000fea0003800200 */
.L_x_6796:
[----:B------:R-:W-:Y:S04]  /*e690*/  BSSY.RECONVERGENT B2, `(.L_x_6921) ;  /* 0x00003b0000027945 */ /* 0x000fe80003800200 */
[----:B------:R-:W-:Y:S05]  /*e6a0*/  @!P5 BRA `(.L_x_6922) ;  /* 0x0000003800b8d947 */ /* 0x000fea0003800000 */
[----:B------:R-:W-:Y:S04]  /*e6b0*/  BSSY.RECONVERGENT B1, `(.L_x_6923) ;  /* 0x0000005000017945 */ /* 0x000fe80003800200 */
[----:B------:R-:W-:Y:S05]  /*e6c0*/  @!P2 BRA `(.L_x_6924) ;  /* 0x00000000000ca947 */ /* 0x000fea0003800000 */
[----:B012---:R-:W0:Y:S02]  /*e6d0*/  LDC.64 R2, c[0x0][0x390] ;  /* 0x0000e400ff027b82 */ /* 0x007e240000000a00 */
[----:B0-----:R-:W-:-:S05]  /*e6e0*/  IMAD.WIDE.U32 R2, R4, 0x10, R2 ;  /* 0x0000001004027825 */ /* 0x001fca00078e0002 */
[----:B-----5:R3:W5:Y:S02]  /*e6f0*/  LDG.E.128 R188, desc[UR6][R2.64] ;  /* 0x0000000602bc7981 */ /* 0x020764000c1e1d00 */
.L_x_6924:
[----:B------:R-:W-:Y:S05]  /*e700*/  BSYNC.RECONVERGENT B1 ;  /* 0x0000000000017941 */ /* 0x000fea0003800200 */
.L_x_6923:
        /* <DEDUP_REMOVED lines=8> */
[----:B0123--:R-:W-:Y:S01]  /*e790*/  @P1 FFMA.FTZ R2, R213, R194, R193 ;  /* 0x000000c2d5021223 */ /* 0x00ffe200000100c1 */
        /* <DEDUP_REMOVED lines=21> */
.L_x_6929:
[----:B------:R-:W-:Y:S05]  /*e8f0*/  BSYNC.RECONVERGENT B3 ;  /* 0x0000000000037941 */ /* 0x000fea0003800200 */
.L_x_6928:
[----:B------:R-:W-:Y:S01]  /*e900*/  @P1 FFMA.FTZ R2, R210, R194, R193 ;  /* 0x000000c2d2021223 */ /* 0x000fe200000100c1 */
[----:B------:R-:W-:Y:S01]  /*e910*/  BSSY.RECONVERGENT B3, `(.L_x_6930) ;  /* 0x0000017000037945 */ /* 0x000fe20003800200 */
[----:B------:R-:W-:Y:S02]  /*e920*/  MOV R69, R181 ;  /* 0x000000b500457202 */ /* 0x000fe40000000f00 */
[----:B------:R-:W-:-:S04]  /*e930*/  @P1 FADD.FTZ R2, R242, -R2 ;  /* 0x80000002f2021221 */ /* 0x000fc80000010000 */
[----:B------:R-:W-:Y:S01]  /*e940*/  @P1 FFMA.FTZ R69, R5, R2, R181 ;  /* 0x0000000205451223 */ /* 0x000fe200000100b5 */
[----:B------:R-:W-:Y:S06]  /*e950*/  @!P2 BRA `(.L_x_6931) ;  /* 0x000000000048a947 */ /* 0x000fec0003800000 */
        /* <DEDUP_REMOVED lines=10> */
[----:B------:R-:W-:Y:S01]  /*ea00*/  MOV R6, RZ ;  /* 0x000000ff00067202 */ /* 0x000fe20000000f00 */
[----:B0-----:R-:W-:-:S04]  /*ea10*/  @P0 FMUL.FTZ R3, R69, R3 ;  /* 0x0000000345030220 */ /* 0x001fc80000410000 */
[----:B------:R-:W-:Y:S01]  /*ea20*/  @P0 FMUL.FTZ R2, R3, R2 ;  /* 0x0000000203020220 */ /* 0x000fe20000410000 */
[----:B------:R-:W-:-:S04]  /*ea30*/  PRMT R3, R60, 0x7632, R3 ;  /* 0x000076323c037816 */ /* 0x000fc80000000003 */
[----:B------:R-:W-:-:S05]  /*ea40*/  @P0 SHF.L.U32 R3, R3, 0x10, RZ ;  /* 0x0000001003030819 */ /* 0x000fca00000006ff */
[----:B------:R-:W-:-:S05]  /*ea50*/  @P0 FMUL.FTZ R6, R2, R3 ;  /* 0x0000000302060220 */ /* 0x000fca0000410000 */
[----:B------:R-:W-:-:S04]  /*ea60*/  F2FP.BF16.F32.PACK_AB R6, RZ, R6 ;  /* 0x00000006ff06723e */ /* 0x000fc800000010ff */
[----:B------:R-:W-:-:S07]  /*ea70*/  PRMT R164, R164, 0x5410, R6 ;  /* 0x00005410a4a47816 */ /* 0x000fce0000000006 */
.L_x_6931:
[----:B------:R-:W-:Y:S05]  /*ea80*/  BSYNC.RECONVERGENT B3 ;  /* 0x0000000000037941 */ /* 0x000fea0003800200 */
.L_x_6930:
        /* <DEDUP_REMOVED lines=22> */
.L_x_6933:
[----:B------:R-:W-:Y:S05]  /*ebf0*/  BSYNC.RECONVERGENT B3 ;  /* 0x0000000000037941 */ /* 0x000fea0003800200 */
.L_x_6932:
        /* <DEDUP_REMOVED lines=24> */
.L_x_6935:
[----:B------:R-:W-:Y:S05]  /*ed80*/  BSYNC.RECONVERGENT B3 ;  /* 0x0000000000037941 */ /* 0x000fea0003800200 */
.L_x_6934:
[----:B------:R-:W2:Y:S04]  /*ed90*/  LDL R161, [R1+0x34] ;  /* 0x0000340001a17983 */ /* 0x000ea80000100800 */
[----:B------:R-:W3:Y:S01]  /*eda0*/  LDL R3, [R1+0x30] ;  /* 0x0000300001037983 */ /* 0x000ee20000100800 */
[----:B------:R-:W-:Y:S01]  /*edb0*/  @P1 FFMA.FTZ R2, R218, R194, R193 ;  /* 0x000000c2da021223 */ /* 0x000fe200000100c1 */
[----:B------:R-:W-:Y:S01]  /*edc0*/  MOV R70, R184 ;  /* 0x000000b800467202 */ /* 0x000fe20000000f00 */
[----:B------:R-:W-:Y:S01]  /*edd0*/  BSSY.RECONVERGENT B3, `(.L_x_6936) ;  /* 0x0000020000037945 */ /* 0x000fe20003800200 */
[----:B------:R-:W-:Y:S01]  /*ede0*/  MOV R71, R185 ;  /* 0x000000b900477202 */ /* 0x000fe20000000f00 */
[----:B------:R-:W-:Y:S01]  /*edf0*/  @P1 FADD.FTZ R2, R230, -R2 ;  /* 0x80000002e6021221 */ /* 0x000fe20000010000 */
[----:B------:R-:W-:-:S03]  /*ee00*/  MOV R160, R186 ;  /* 0x000000ba00a07202 */ /* 0x000fc60000000f00 */
[----:B------:R-:W-:Y:S01]  /*ee10*/  @P1 FFMA.FTZ R70, R5, R2, R184 ;  /* 0x0000000205461223 */ /* 0x000fe200000100b8 */
[----:B------:R-:W-:-:S04]  /*ee20*/  @P1 FFMA.FTZ R2, R212, R194, R193 ;  /* 0x000000c2d4021223 */ /* 0x000fc800000100c1 */
[----:B------:R-:W-:-:S04]  /*ee30*/  @P1 FADD.FTZ R2, R240, -R2 ;  /* 0x80000002f0021221 */ /* 0x000fc80000010000 */
[----:B------:R-:W-:Y:S01]  /*ee40*/  @P1 FFMA.FTZ R71, R5, R2, R185 ;  /* 0x0000000205471223 */ /* 0x000fe200000100b9 */
[----:B------:R-:W-:-:S04]  /*ee50*/  @P1 FFMA.FTZ R2, R227, R194, R193 ;  /* 0x000000c2e3021223 */ /* 0x000fc800000100c1 */
[----:B------:R-:W-:-:S04]  /*ee60*/  @P1 FADD.FTZ R2, R228, -R2 ;  /* 0x80000002e4021221 */ /* 0x000fc80000010000 */
[----:B------:R-:W-:Y:S01]  /*ee70*/  @P1 FFMA.FTZ R160, R5, R2, R186 ;  /* 0x0000000205a01223 */ /* 0x000fe200000100ba */
[----:B--2---:R-:W-:Y:S01]  /*ee80*/  @P1 FFMA.FTZ R2, R161, R194, R193 ;  /* 0x000000c2a1021223 */ /* 0x004fe200000100c1 */
[----:B------:R-:W-:-:S03]  /*ee90*/  MOV R193, R187 ;  /* 0x000000bb00c17202 */ /* 0x000fc60000000f00 */
[----:B---3--:R-:W-:-:S04]  /*eea0*/  @P1 FADD.FTZ R2, R3, -R2 ;  /* 0x8000000203021221 */ /* 0x008fc80000010000 */
        /* <DEDUP_REMOVED lines=18> */
.L_x_6937:
[----:B------:R-:W-:Y:S05]  /*efd0*/  BSYNC.RECONVERGENT B3 ;  /* 0x0000000000037941 */ /* 0x000fea0003800200 */
.L_x_6936:
[----:B------:R-:W-:Y:S04]  /*efe0*/  BSSY.RECONVERGENT B3, `(.L_x_6938) ;  /* 0x0000014000037945 */ /* 0x000fe80003800200 */
[----:B------:R-:W-:Y:S05]  /*eff0*/  @!P2 BRA `(.L_x_6939) ;  /* 0x000000000048a947 */ /* 0x000fea0003800000 */
        /* <DEDUP_REMOVED lines=18> */
.L_x_6939:
[----:B------:R-:W-:Y:S05]  /*f120*/  BSYNC.RECONVERGENT B3 ;  /* 0x0000000000037941 */ /* 0x000fea0003800200 */
.L_x_6938:
[----:B------:R-:W-:Y:S04]  /*f130*/  BSSY.RECONVERGENT B3, `(.L_x_6940) ;  /* 0x0000012000037945 */ /* 0x000fe80003800200 */
[----:B------:R-:W-:Y:S05]  /*f140*/  @!P2 BRA `(.L_x_6941) ;  /* 0x000000000040a947 */ /* 0x000fea0003800000 */
        /* <DEDUP_REMOVED lines=16> */
.L_x_6941:
[----:B------:R-:W-:Y:S05]  /*f250*/  BSYNC.RECONVERGENT B3 ;  /* 0x0000000000037941 */ /* 0x000fea0003800200 */
.L_x_6940:
[----:B------:R-:W-:Y:S02]  /*f260*/  MOV R161, R71 ;  /* 0x0000004700a17202 */ /* 0x000fe40000000f00 */
[----:B------:R-:W-:Y:S02]  /*f270*/  MOV R162, R160 ;  /* 0x000000a000a27202 */ /* 0x000fe40000000f00 */
[----:B------:R-:W-:Y:S02]  /*f280*/  MOV R71, R68 ;  /* 0x0000004400477202 */ /* 0x000fe40000000f00 */
[----:B------:R-:W-:Y:S02]  /*f290*/  MOV R160, R70 ;  /* 0x0000004600a07202 */ /* 0x000fe40000000f00 */
[----:B------:R-:W-:Y:S02]  /*f2a0*/  MOV R68, R163 ;  /* 0x000000a300447202 */ /* 0x000fe40000000f00 */
[----:B------:R-:W-:-:S02]  /*f2b0*/  MOV R70, R6 ;  /* 0x0000000600467202 */ /* 0x000fc40000000f00 */
[----:B------:R-:W-:Y:S01]  /*f2c0*/  MOV R163, R193 ;  /* 0x000000c100a37202 */ /* 0x000fe20000000f00 */
        /* <DEDUP_REMOVED lines=9> */
[----:B------:R-:W-:-:S03]  /*f360*/  PRMT R3, R63, 0x7632, R3 ;  /* 0x000076323f037816 */ /* 0x000fc60000000003 */
[----:B------:R-:W-:Y:S01]  /*f370*/  FADD.FTZ R151, R151, R5 ;  /* 0x0000000597977221 */ /* 0x000fe20000010000 */
[----:B------:R-:W-:Y:S02]  /*f380*/  @P0 SHF.L.U32 R3, R3, 0x10, RZ ;  /* 0x0000001003030819 */ /* 0x000fe400000006ff */
[----:B------:R-:W-:-:S03]  /*f390*/  MOV R5, RZ ;  /* 0x000000ff00057202 */ /* 0x000fc60000000f00 */
[----:B------:R-:W-:-:S05]  /*f3a0*/  @P0 FMUL.FTZ R5, R2, R3 ;  /* 0x0000000302050220 */ /* 0x000fca0000410000 */
[----:B------:R-:W-:-:S04]  /*f3b0*/  F2FP.BF16.F32.PACK_AB R2, RZ, R5 ;  /* 0x00000005ff02723e */ /* 0x000fc800000010ff */
[----:B------:R-:W-:Y:S01]  /*f3c0*/  PRMT R167, R167, 0x5410, R2 ;  /* 0x00005410a7a77816 */ /* 0x000fe20000000002 */
[----:B------:R-:W-:Y:S06]  /*f3d0*/  BRA `(.L_x_6942) ;  /* 0x0000002c004c7947 */ /* 0x000fec0003800000 */
.L_x_6927:
[----:B------:R-:W-:Y:S04]  /*f3e0*/  BSSY.RECONVERGENT B3, `(.L_x_6943) ;  /* 0x0000012000037945 */ /* 0x000fe80003800200 */
[----:B------:R-:W-:Y:S05]  /*f3f0*/  @!P2 BRA `(.L_x_6944) ;  /* 0x000000000040a947 */ /* 0x000fea0003800000 */
[----:B0123--:R-:W-:Y:S01]  /*f400*/  @P1 FFMA.FTZ R2, R213, R194, R193 ;  /* 0x000000c2d5021223 */ /* 0x00ffe200000100c1 */
        /* <DEDUP_REMOVED lines=15> */
.L_x_6944:
[----:B------:R-:W-:Y:S05]  /*f500*/  BSYNC.RECONVERGENT B3 ;  /* 0x0000000000037941 */ /* 0x000fea0003800200 */
.L_x_6943:
[----:B------:R-:W-:Y:S04]  /*f510*/  BSSY.RECONVERGENT B3, `(.L_x_6945) ;  /* 0x0000014000037945 */ /* 0x000fe80003800200 */
[----:B------:R-:W-:Y:S05]  /*f520*/  @!P2 BRA `(.L_x_6946) ;  /* 0x000000000048a947 */ /* 0x000fea0003800000 */
[----:B0123--:R-:W-:Y:S01]  /*f530*/  @P1 FFMA.FTZ R2, R210, R194, R193 ;  /* 0x000000c2d2021223 */ /* 0x00ffe200000100c1 */
        /* <DEDUP_REMOVED lines=17> */
.L_x_6946:
[----:B------:R-:W-:Y:S05]  /*f650*/  BSYNC.RECONVERGENT B3 ;  /* 0x0000000000037941 */ /* 0x000fea0003800200 */
.L_x_6945:
        /* <DEDUP_REMOVED lines=18> */
.L_x_6948:
[----:B------:R-:W-:Y:S05]  /*f780*/  BSYNC.RECONVERGENT B3 ;  /* 0x0000000000037941 */ /* 0x000fea0003800200 */
.L_x_6947:
        /* <DEDUP_REMOVED lines=20> */
.L_x_6950:
[----:B------:R-:W-:Y:S05]  /*f8d0*/  BSYNC.RECONVERGENT B3 ;  /* 0x0000000000037941 */ /* 0x000fea0003800200 */
.L_x_6949:
        /* <DEDUP_REMOVED lines=18> */
.L_x_6952:
[----:B------:R-:W-:Y:S05]  /*fa00*/  BSYNC.RECONVERGENT B3 ;  /* 0x0000000000037941 */ /* 0x000fea0003800200 */
.L_x_6951:
        /* <DEDUP_REMOVED lines=20> */
.L_x_6954:
[----:B------:R-:W-:Y:S05]  /*fb50*/  BSYNC.RECONVERGENT B3 ;  /* 0x0000000000037941 */ /* 0x000fea0003800200 */
.L_x_6953:
        /* <DEDUP_REMOVED lines=18> */
.L_x_6956:
[----:B------:R-:W-:Y:S05]  /*fc80*/  BSYNC.RECONVERGENT B3 ;  /* 0x0000000000037941 */ /* 0x000fea0003800200 */
.L_x_6955:
[----:B------:R-:W-:Y:S05]  /*fc90*/  @!P2 BRA `(.L_x_6942) ;  /* 0x00000024001ca947 */ /* 0x000fea0003800000 */
[----:B0123--:R-:W2:Y:S04]  /*fca0*/  LDL R2, [R1+0x34] ;  /* 0x0000340001027983 */ /* 0x00fea80000100800 */
[----:B------:R-:W3:Y:S01]  /*fcb0*/  LDL R3, [R1+0x30] ;  /* 0x0000300001037983 */ /* 0x000ee20000100800 */
[----:B-----5:R-:W-:-:S04]  /*fcc0*/  ISETP.GE.U32.AND P0, PT, R20, RZ, PT ;  /* 0x000000ff1400720c */ /* 0x020fc80003f06070 */
        /* <DEDUP_REMOVED lines=8> */
[----:B------:R-:W-:Y:S01]  /*fd50*/  @P0 SHF.L.U32 R3, R3, 0x10, RZ ;  /* 0x0000001003030819 */ /* 0x000fe200000006ff */
[----:B------:R-:W-:-:S04]  /*fd60*/  HFMA2 R5, -RZ, RZ, 0, 0 ;  /* 0x00000000ff057431 */ /* 0x000fc800000001ff */
[----:B------:R-:W-:Y:S01]  /*fd70*/  @P0 FMUL.FTZ R5, R2, R3 ;  /* 0x0000000302050220 */ /* 0x000fe20000410000 */
[----:B------:R-:W-:-:S04]  /*fd80*/  PRMT R3, R63, 0x7632, R3 ;  /* 0x000076323f037816 */ /* 0x000fc80000000003 */
[----:B------:R-:W-:Y:S01]  /*fd90*/  @P0 SHF.L.U32 R3, R3, 0x10, RZ ;  /* 0x0000001003030819 */ /* 0x000fe200000006ff */
[----:B------:R-:W-:Y:S01]  /*fda0*/  FADD.FTZ R151, R151, R5 ;  /* 0x0000000597977221 */ /* 0x000fe20000010000 */
[----:B------:R-:W-:-:S03]  /*fdb0*/  MOV R5, RZ ;  /* 0x000000ff00057202 */ /* 0x000fc60000000f00 */
[----:B------:R-:W-:-:S05]  /*fdc0*/  @P0 FMUL.FTZ R5, R3, R2 ;  /* 0x0000000203050220 */ /* 0x000fca0000410000 */
[----:B------:R-:W-:-:S04]  /*fdd0*/  F2FP.BF16.F32.PACK_AB R2, RZ, R5 ;  /* 0x00000005ff02723e */ /* 0x000fc800000010ff */
[----:B------:R-:W-:Y:S01]  /*fde0*/  PRMT R167, R167, 0x5410, R2 ;  /* 0x00005410a7a77816 */ /* 0x000fe20000000002 */
[----:B------:R-:W-:Y:S06]  /*fdf0*/  BRA `(.L_x_6942) ;  /* 0x0000002000c47947 */ /* 0x000fec0003800000 */
.L_x_6926:
        /* <DEDUP_REMOVED lines=19> */
.L_x_6961:
[----:B------:R-:W-:Y:S05]  /*ff30*/  BSYNC.RECONVERGENT B4 ;  /* 0x0000000000047941 */ /* 0x000fea0003800200 */
.L_x_6960:
        /* <DEDUP_REMOVED lines=13> */
.L_x_6963:
[----:B------:R-:W-:Y:S05]  /*10010*/  BSYNC.RECONVERGENT B4 ;  /* 0x0000000000047941 */ /* 0x000fea0003800200 */
.L_x_6962:
[----:B------:R-:W-:-:S04]  /*10020*/  F2FP.BF16.F32.PACK_AB R2, RZ, R2 ;  /* 0x00000002ff02723e */ /* 0x000fc800000010ff */
[----:B------:R-:W-:-:S07]  /*10030*/  PRMT R164, R2, 0x7610, R164 ;  /* 0x0000761002a47816 */ /* 0x000fce00000000a4 */
.L_x_6959:
[----:B------:R-:W-:Y:S05]  /*10040*/  BSYNC.RECONVERGENT B3 ;  /* 0x0000000000037941 */ /* 0x000fea0003800200 */
.L_x_6958:
        /* <DEDUP_REMOVED lines=16> */
.L_x_6967:
[----:B------:R-:W-:Y:S05]  /*10150*/  BSYNC.RECONVERGENT B4 ;  /* 0x0000000000047941 */ /* 0x000fea0003800200 */
.L_x_6966:
[----:B------:R-:W-:Y:S01]  /*10160*/  BSSY.RECONVERGENT B4, `(.L_x_6968) ;  /* 0x000000e000047945 */ /* 0x000fe20003800200 */
[----:B------:R-:W-:Y:S01]  /*10170*/  FADD.FTZ R145, R145, R2 ;  /* 0x0000000291917221 */ /* 0x000fe20000010000 */
[----:B------:R-:W-:Y:S02]  /*10180*/  MOV R2, RZ ;  /* 0x000000ff00027202 */ /* 0x000fe40000000f00 */
        /* <DEDUP_REMOVED lines=11> */
.L_x_6969:
[----:B------:R-:W-:Y:S05]  /*10240*/  BSYNC.RECONVERGENT B4 ;  /* 0x0000000000047941 */ /* 0x000fea0003800200 */
.L_x_6968:
[----:B------:R-:W-:-:S04]  /*10250*/  F2FP.BF16.F32.PACK_AB R2, RZ, R2 ;  /* 0x00000002ff02723e */ /* 0x000fc800000010ff */
[----:B------:R-:W-:-:S07]  /*10260*/  PRMT R164, R164, 0x5410, R2 ;  /* 0x00005410a4a47816 */ /* 0x000fce0000000002 */
.L_x_6965:
[----:B------:R-:W-:Y:S05]  /*10270*/  BSYNC.RECONVERGENT B3 ;  /* 0x0000000000037941 */ /* 0x000fea0003800200 */
.L_x_6964:
        /* <DEDUP_REMOVED lines=15> */
.L_x_6973:
[----:B------:R-:W-:Y:S05]  /*10370*/  BSYNC.RECONVERGENT B4 ;  /* 0x0000000000047941 */ /* 0x000fea0003800200 */
.L_x_6972:
        /* <DEDUP_REMOVED lines=13> */
.L_x_6975:
[----:B------:R-:W-:Y:S05]  /*10450*/  BSYNC.RECONVERGENT B4 ;  /* 0x0000000000047941 */ /* 0x000fea0003800200 */
.L_x_6974:
[----:B------:R-:W-:-:S04]  /*10460*/  F2FP.BF16.F32.PACK_AB R2, RZ, R2 ;  /* 0x00000002ff02723e */ /* 0x000fc800000010ff */
[----:B------:R-:W-:-:S07]  /*10470*/  PRMT R165, R2, 0x7610, R165 ;  /* 0x0000761002a57816 */ /* 0x000fce00000000a5 */
.L_x_6971:
[----:B------:R-:W-:Y:S05]  /*10480*/  BSYNC.RECONVERGENT B3 ;  /* 0x0000000000037941 */ /* 0x000fea0003800200 */
.L_x_6970:
        /* <DEDUP_REMOVED lines=16> */
.L_x_6979:
[----:B------:R-:W-:Y:S05]  /*10590*/  BSYNC.RECONVERGENT B4 ;  /* 0x0000000000047941 */ /* 0x000fea0003800200 */
.L_x_6978:
        /* <DEDUP_REMOVED lines=14> */
.L_x_6981:
[----:B------:R-:W-:Y:S05]  /*10680*/  BSYNC.RECONVERGENT B4 ;  /* 0x0000000000047941 */ /* 0x000fea0003800200 */
.L_x_6980:
[----:B------:R-:W-:-:S04]  /*10690*/  F2FP.BF16.F32.PACK_AB R2, RZ, R2 ;  /* 0x00000002ff02723e */ /* 0x000fc800000010ff */
[----:B------:R-:W-:-:S07]  /*106a0*/  PRMT R165, R165, 0x5410, R2 ;  /* 0x00005410a5a57816 */ /* 0x000fce0000000002 */
.L_x_6977:
[----:B------:R-:W-:Y:S05]  /*106b0*/  BSYNC.RECONVERGENT B3 ;  /* 0x0000000000037941 */ /* 0x000fea0003800200 */
.L_x_6976:
        /* <DEDUP_REMOVED lines=15> */
.L_x_6985:
[----:B------:R-:W-:Y:S05]  /*107b0*/  BSYNC.RECONVERGENT B4 ;  /* 0x0000000000047941 */ /* 0x000fea0003800200 */
.L_x_6984:
        /* <DEDUP_REMOVED lines=13> */
.L_x_6987:
[----:B------:R-:W-:Y:S05]  /*10890*/  BSYNC.RECONVERGENT B4 ;  /* 0x0000000000047941 */ /* 0x000fea0003800200 */
.L_x_6986:
[----:B------:R-:W-:-:S04]  /*108a0*/  F2FP.BF16.F32.PACK_AB R2, RZ, R2 ;  /* 0x00000002ff02723e */ /* 0x000fc800000010ff */
[----:B------:R-:W-:-:S07]  /*108b0*/  PRMT R166, R2, 0x7610, R166 ;  /* 0x0000761002a67816 */ /* 0x000fce00000000a6 */
.L_x_6983:
[----:B------:R-:W-:Y:S05]  /*108c0*/  BSYNC.RECONVERGENT B3 ;  /* 0x0000000000037941 */ /* 0x000fea0003800200 */
.L_x_6982:
        /* <DEDUP_REMOVED lines=16> */
.L_x_6991:
[----:B------:R-:W-:Y:S05]  /*109d0*/  BSYNC.RECONVERGENT B4 ;  /* 0x0000000000047941 */ /* 0x000fea0003800200 */
.L_x_6990:
        /* <DEDUP_REMOVED lines=14> */
.L_x_6993:
[----:B------:R-:W-:Y:S05]  /*10ac0*/  BSYNC.RECONVERGENT B4 ;  /* 0x0000000000047941 */ /* 0x000fea0003800200 */
.L_x_6992:
[----:B------:R-:W-:-:S04]  /*10ad0*/  F2FP.BF16.F32.PACK_AB R2, RZ, R2 ;  /* 0x00000002ff02723e */ /* 0x000fc800000010ff */
[----:B------:R-:W-:-:S07]  /*10ae0*/  PRMT R166, R166, 0x5410, R2 ;  /* 0x00005410a6a67816 */ /* 0x000fce0000000002 */
.L_x_6989:
[----:B------:R-:W-:Y:S05]  /*10af0*/  BSYNC.RECONVERGENT B3 ;  /* 0x0000000000037941 */ /* 0x000fea0003800200 */
.L_x_6988:
        /* <DEDUP_REMOVED lines=15> */
.L_x_6997:
[----:B------:R-:W-:Y:S05]  /*10bf0*/  BSYNC.RECONVERGENT B4 ;  /* 0x0000000000047941 */ /* 0x000fea0003800200 */
.L_x_6996:
        /* <DEDUP_REMOVED lines=13> */
.L_x_6999:
[----:B------:R-:W-:Y:S05]  /*10cd0*/  BSYNC.RECONVERGENT B4 ;  /* 0x0000000000047941 */ /* 0x000fea0003800200 */
.L_x_6998:
[----:B------:R-:W-:-:S04]  /*10ce0*/  F2FP.BF16.F32.PACK_AB R2, RZ, R2 ;  /* 0x00000002ff02723e */ /* 0x000fc800000010ff */
[----:B------:R-:W-:-:S07]  /*10cf0*/  PRMT R167, R2, 0x7610, R167 ;  /* 0x0000761002a77816 */ /* 0x000fce00000000a7 */
.L_x_6995:
[----:B------:R-:W-:Y:S05]  /*10d00*/  BSYNC.RECONVERGENT B3 ;  /* 0x0000000000037941 */ /* 0x000fea0003800200 */
.L_x_6994:
[----:B0123--:R-:W2:Y:S04]  /*10d10*/  LDL R2, [R1+0x34] ;  /* 0x0000340001027983 */ /* 0x00fea80000100800 */
[----:B------:R-:W3:Y:S01]  /*10d20*/  LDL R161, [R1+0x30] ;  /* 0x0000300001a17983 */ /* 0x000ee20000100800 */
[----:B------:R-:W-:Y:S01]  /*10d30*/  ISETP.GT.AND P0, PT, R6, RZ, PT ;  /* 0x000000ff0600720c */ /* 0x000fe20003f04270 */
        /* <DEDUP_REMOVED lines=19> */
[----:B------:R-:W-:Y:S01]  /*10e70*/  FMUL.FTZ R3, R5, R3 ;  /* 0x0000000305037220 */ /* 0x000fe20000410000 */
[----:B------:R-:W-:-:S02]  /*10e80*/  FSEL R162, R70, RZ, P0 ;  /* 0x000000ff46a27208 */ /* 0x000fc40000000000 */
[----:B------:R-:W-:Y:S02]  /*10e90*/  FSEL R71, R71, RZ, P0 ;  /* 0x000000ff47477208 */ /* 0x000fe40000000000 */
[----:B------:R-:W-:Y:S01]  /*10ea0*/  FSEL R70, R6, RZ, P0 ;  /* 0x000000ff06467208 */ /* 0x000fe20000000000 */
[----:B--2---:R-:W-:-:S04]  /*10eb0*/  FFMA.FTZ R2, R2, R194, R193 ;  /* 0x000000c202027223 */ /* 0x004fc800000100c1 */
[----:B---3--:R-:W-:Y:S01]  /*10ec0*/  FADD.FTZ R2, R161, -R2 ;  /* 0x80000002a1027221 */ /* 0x008fe20000010000 */
[----:B------:R-:W-:Y:S02]  /*10ed0*/  FSEL R161, R69, RZ, P0 ;  /* 0x000000ff45a17208 */ /* 0x000fe40000000000 */
[----:B------:R-:W-:Y:S01]  /*10ee0*/  FSEL R69, R3, RZ, P0 ;  /* 0x000000ff03457208 */ /* 0x000fe20000000000 */
[C---:B------:R-:W-:Y:S01]  /*10ef0*/  FMUL.FTZ R2, R5.reuse, R2 ;  /* 0x0000000205027220 */ /* 0x040fe20000410000 */
[----:B------:R-:W-:Y:S01]  /*10f00*/  FMUL.FTZ R5, R5, R160 ;  /* 0x000000a005057220 */ /* 0x000fe20000410000 */
[----:B------:R-:W-:-:S03]  /*10f10*/  FSEL R160, R68, RZ, P0 ;  /* 0x000000ff44a07208 */ /* 0x000fc60000000000 */
[----:B------:R-:W-:Y:S02]  /*10f20*/  FSEL R2, R2, RZ, P0 ;  /* 0x000000ff02027208 */ /* 0x000fe40000000000 */
[----:B------:R-:W-:Y:S02]  /*10f30*/  FSEL R68, R5, RZ, P0 ;  /* 0x000000ff05447208 */ /* 0x000fe40000000000 */
        /* <DEDUP_REMOVED lines=18> */
.L_x_6957:
        /* <DEDUP_REMOVED lines=15> */
.L_x_7003:
[----:B------:R-:W-:Y:S05]  /*11150*/  BSYNC.RECONVERGENT B4 ;  /* 0x0000000000047941 */ /* 0x000fea0003800200 */
.L_x_7002:
        /* <DEDUP_REMOVED lines=13> */
.L_x_7005:
[----:B------:R-:W-:Y:S05]  /*11230*/  BSYNC.RECONVERGENT B4 ;  /* 0x0000000000047941 */ /* 0x000fea0003800200 */
.L_x_7004:
[----:B------:R-:W-:Y:S02]  /*11240*/  F2FP.BF16.F32.PACK_AB R3, RZ, R3 ;  /* 0x00000003ff03723e */ /* 0x000fe400000010ff */
[----:B------:R-:W-:Y:S02]  /*11250*/  MOV R144, R2 ;  /* 0x0000000200907202 */ /* 0x000fe40000000f00 */
[----:B------:R-:W-:-:S07]  /*11260*/  PRMT R164, R3, 0x7610, R164 ;  /* 0x0000761003a47816 */ /* 0x000fce00000000a4 */
.L_x_7001:
[----:B------:R-:W-:Y:S05]  /*11270*/  BSYNC.RECONVERGENT B3 ;  /* 0x0000000000037941 */ /* 0x000fea0003800200 */
.L_x_7000:
        /* <DEDUP_REMOVED lines=16> */
.L_x_7009:
[----:B------:R-:W-:Y:S05]  /*11380*/  BSYNC.RECONVERGENT B4 ;  /* 0x0000000000047941 */ /* 0x000fea0003800200 */
.L_x_7008:
        /* <DEDUP_REMOVED lines=14> */
.L_x_7011:
[----:B------:R-:W-:Y:S05]  /*11470*/  BSYNC.RECONVERGENT B4 ;  /* 0x0000000000047941 */ /* 0x000fea0003800200 */
.L_x_7010:
[----:B------:R-:W-:Y:S02]  /*11480*/  F2FP.BF16.F32.PACK_AB R3, RZ, R3 ;  /* 0x00000003ff03723e */ /* 0x000fe400000010ff */
[----:B------:R-:W-:Y:S02]  /*11490*/  MOV R145, R2 ;  /* 0x0000000200917202 */ /* 0x000fe40000000f00 */
[----:B------:R-:W-:-:S07]  /*114a0*/  PRMT R164, R164, 0x5410, R3 ;  /* 0x00005410a4a47816 */ /* 0x000fce0000000003 */
.L_x_7007:
[----:B------:R-:W-:Y:S05]  /*114b0*/  BSYNC.RECONVERGENT B3 ;  /* 0x0000000000037941 */ /* 0x000fea0003800200 */
.L_x_7006:
        /* <DEDUP_REMOVED lines=15> */
.L_x_7015:
[----:B------:R-:W-:Y:S05]  /*115b0*/  BSYNC.RECONVERGENT B4 ;  /* 0x0000000000047941 */ /* 0x000fea0003800200 */
.L_x_7014:
        /* <DEDUP_REMOVED lines=13> */
.L_x_7017:
[----:B------:R-:W-:Y:S05]  /*11690*/  BSYNC.RECONVERGENT B4 ;  /* 0x0000000000047941 */ /* 0x000fea0003800200 */
.L_x_7016:
[----:B------:R-:W-:Y:S02]  /*116a0*/  F2FP.BF16.F32.PACK_AB R3, RZ, R3 ;  /* 0x00000003ff03723e */ /* 0x000fe400000010ff */
[----:B------:R-:W-:Y:S02]  /*116b0*/  MOV R146, R2 ;  /* 0x0000000200927202 */ /* 0x000fe40000000f00 */
[----:B------:R-:W-:-:S07]  /*116c0*/  PRMT R165, R3, 0x7610, R165 ;  /* 0x0000761003a57816 */ /* 0x000fce00000000a5 */
.L_x_7013:
[----:B------:R-:W-:Y:S05]  /*116d0*/  BSYNC.RECONVERGENT B3 ;  /* 0x0000000000037941 */ /* 0x000fea0003800200 */
.L_x_7012:
        /* <DEDUP_REMOVED lines=16> */
.L_x_7021:
[----:B------:R-:W-:Y:S05]  /*117e0*/  BSYNC.RECONVERGENT B4 ;  /* 0x0000000000047941 */ /* 0x000fea0003800200 */
.L_x_7020:
        /* <DEDUP_REMOVED lines=14> */
.L_x_7023:
[----:B------:R-:W-:Y:S05]  /*118d0*/  BSYNC.RECONVERGENT B4 ;  /* 0x0000000000047941 */ /* 0x000fea0003800200 */
.L_x_7022:
[----:B------:R-:W-:Y:S02]  /*118e0*/  F2FP.BF16.F32.PACK_AB R3, RZ, R3 ;  /* 0x00000003ff03723e */ /* 0x000fe400000010ff */
[----:B------:R-:W-:Y:S02]  /*118f0*/  MOV R147, R2 ;  /* 0x0000000200937202 */ /* 0x000fe40000000f00 */
[----:B------:R-:W-:-:S07]  /*11900*/  PRMT R165, R165, 0x5410, R3 ;  /* 0x00005410a5a57816 */ /* 0x000fce0000000003 */
.L_x_7019:
[----:B------:R-:W-:Y:S05]  /*11910*/  BSYNC.RECONVERGENT B3 ;  /* 0x0000000000037941 */ /* 0x000fea0003800200 */
.L_x_7018:
        /* <DEDUP_REMOVED lines=15> */
.L_x_7027:
[----:B------:R-:W-:Y:S05]  /*11a10*/  BSYNC.RECONVERGENT B4 ;  /* 0x0000000000047941 */ /* 0x000fea0003800200 */
.L_x_7026:
        /* <DEDUP_REMOVED lines=13> */
.L_x_7029:
[----:B------:R-:W-:Y:S05]  /*11af0*/  BSYNC.RECONVERGENT B4 ;  /* 0x0000000000047941 */ /* 0x000fea0003800200 */
.L_x_7028:
[----:B------:R-:W-:Y:S02]  /*11b00*/  F2FP.BF16.F32.PACK_AB R3, RZ, R3 ;  /* 0x00000003ff03723e */ /* 0x000fe400000010ff */
[----:B------:R-:W-:Y:S02]  /*11b10*/  MOV R148, R2 ;  /* 0x0000000200947202 */ /* 0x000fe40000000f00 */
[----:B------:R-:W-:-:S07]  /*11b20*/  PRMT R166, R3, 0x7610, R166 ;  /* 0x0000761003a67816 */ /* 0x000fce00000000a6 */
.L_x_7025:
[----:B------:R-:W-:Y:S05]  /*11b30*/  BSYNC.RECONVERGENT B3 ;  /* 0x0000000000037941 */ /* 0x000fea0003800200 */
.L_x_7024:
        /* <DEDUP_REMOVED lines=16> */
.L_x_7033:
[----:B------:R-:W-:Y:S05]  /*11c40*/  BSYNC.RECONVERGENT B4 ;  /* 0x0000000000047941 */ /* 0x000fea0003800200 */
.L_x_7032:
        /* <DEDUP_REMOVED lines=14> */
.L_x_7035:
[----:B------:R-:W-:Y:S05]  /*11d30*/  BSYNC.RECONVERGENT B4 ;  /* 0x0000000000047941 */ /* 0x000fea0003800200 */
.L_x_7034:
[----:B------:R-:W-:Y:S02]  /*11d40*/  F2FP.BF16.F32.PACK_AB R3, RZ, R3 ;  /* 0x00000003ff03723e */ /* 0x000fe400000010ff */
[----:B------:R-:W-:Y:S02]  /*11d50*/  MOV R149, R2 ;  /* 0x0000000200957202 */ /* 0x000fe40000000f00 */
[----:B------:R-:W-:-:S07]  /*11d60*/  PRMT R166, R166, 0x5410, R3 ;  /* 0x00005410a6a67816 */ /* 0x000fce0000000003 */
.L_x_7031:
[----:B------:R-:W-:Y:S05]  /*11d70*/  BSYNC.RECONVERGENT B3 ;  /* 0x0000000000037941 */ /* 0x000fea0003800200 */
.L_x_7030:
        /* <DEDUP_REMOVED lines=15> */
.L_x_7039:
[----:B------:R-:W-:Y:S05]  /*11e70*/  BSYNC.RECONVERGENT B4 ;  /* 0x0000000000047941 */ /* 0x000fea0003800200 */
.L_x_7038:
        /* <DEDUP_REMOVED lines=13> */
.L_x_7041:
[----:B------:R-:W-:Y:S05]  /*11f50*/  BSYNC.RECONVERGENT B4 ;  /* 0x0000000000047941 */ /* 0x000fea0003800200 */
.L_x_7040:
[----:B------:R-:W-:Y:S02]  /*11f60*/  F2FP.BF16.F32.PACK_AB R3, RZ, R3 ;  /* 0x00000003ff03723e */ /* 0x000fe400000010ff */
[----:B------:R-:W-:Y:S02]  /*11f70*/  MOV R150, R2 ;  /* 0x0000000200967202 */ /* 0x000fe40000000f00 */
[----:B------:R-:W-:-:S07]  /*11f80*/  PRMT R167, R3, 0x7610, R167 ;  /* 0x0000761003a77816 */ /* 0x000fce00000000a7 */
.L_x_7037:
[----:B------:R-:W-:Y:S05]  /*11f90*/  BSYNC.RECONVERGENT B3 ;  /* 0x0000000000037941 */ /* 0x000fea0003800200 */
.L_x_7036:
[----:B------:R-:W-:Y:S05]  /*11fa0*/  @!P2 BRA `(.L_x_6942) ;  /* 0x000000000058a947 */ /* 0x000fea0003800000 */
[----:B0123--:R-:W2:Y:S04]  /*11fb0*/  LDL R2, [R1+0x34] ;  /* 0x0000340001027983 */ /* 0x00fea80000100800 */
[----:B------:R-:W3:Y:S01]  /*11fc0*/  LDL R195, [R1+0x30] ;  /* 0x0000300001c37983 */ /* 0x000ee20000100800 */
[----:B-----5:R-:W-:Y:S02]  /*11fd0*/  ISETP.GE.U32.AND P0, PT, R20, RZ, PT ;  /* 0x000000ff1400720c */ /* 0x020fe40003f06070 */
[----:B------:R-:W-:Y:S02]  /*11fe0*/  ISETP.GT.AND P1, PT, R6, RZ, PT ;  /* 0x000000ff0600720c */ /* 0x000fe40003f24270 */
[----:B------:R-:W-:-:S13]  /*11ff0*/  ISETP.GE.U32.AND.EX P0, PT, R21, 0x1000000, PT, P0 ;  /* 0x010000001500780c */ /* 0x000fda0003f06100 */
[----:B------:R-:W-:-:S04]  /*12000*/  @P0 PRMT R3, R191, 0x7632, R3 ;  /* 0x00007632bf030816 */ /* 0x000fc80000000003 */
[----:B------:R-:W-:Y:S01]  /*12010*/  @P0 SHF.L.U32 R3, R3, 0x10, RZ ;  /* 0x0000001003030819 */ /* 0x000fe200000006ff */
[----:B--2---:R-:W-:-:S04]  /*12020*/  FFMA.FTZ R2, R2, R194, R193 ;  /* 0x000000c202027223 */ /* 0x004fc800000100c1 */
[----:B---3--:R-:W-:-:S04]  /*12030*/  FADD.FTZ R2, R195, -R2 ;  /* 0x80000002c3027221 */ /* 0x008fc80000010000 */
[----:B------:R-:W-:Y:S01]  /*12040*/  FMUL.FTZ R2, R5, R2 ;  /* 0x0000000205027220 */ /* 0x000fe20000410000 */
[----:B------:R-:W-:-:S04]  /*12050*/  HFMA2 R5, -RZ, RZ, 0, 0 ;  /* 0x00000000ff057431 */ /* 0x000fc800000001ff */
[----:B------:R-:W-:-:S05]  /*12060*/  FSEL R2, R2, RZ, P1 ;  /* 0x000000ff02027208 */ /* 0x000fca0000800000 */
[----:B------:R-:W-:-:S04]  /*12070*/  FMUL.FTZ R2, R2, UR13 ;  /* 0x0000000d02027c20 */ /* 0x000fc80008410000 */
[----:B------:R-:W-:-:S04]  /*12080*/  FMUL.FTZ R2, R2, UR12 ;  /* 0x0000000c02027c20 */ /* 0x000fc80008410000 */
        /* <DEDUP_REMOVED lines=8> */
.L_x_6942:
[----:B------:R-:W-:Y:S05]  /*12110*/  BSYNC.RECONVERGENT B1 ;  /* 0x0000000000017941 */ /* 0x000fea0003800200 */
.L_x_6925:
[----:B0123--:R-:W0:Y:S02]  /*12120*/  @P3 LDC.64 R2, c[0x0][0x478] ;  /* 0x00011e00ff023b82 */ /* 0x00fe240000000a00 */
[----:B0-----:R-:W-:-:S05]  /*12130*/  @P3 IMAD.WIDE.U32 R2, R192, 0x20, R2 ;  /* 0x00000020c0023825 */ /* 0x001fca00078e0002 */
[----:B------:R-:W-:Y:S04]  /*12140*/  @P3 STG.E.128 desc[UR6][R2.64], R68 ;  /* 0x0000004402003986 */ /* 0x000fe8000c101d06 */
[----:B------:R0:W-:Y:S02]  /*12150*/  @P3 STG.E.128 desc[UR6][R2.64+0x10], R160 ;  /* 0x000010a002003986 */ /* 0x0001e4000c101d06 */
[----:B0-----:R-:W0:Y:S02]  /*12160*/  @P2 LDC.64 R2, c[0x0][0x468] ;  /* 0x00011a00ff022b82 */ /* 0x001e240000000a00 */
[----:B0-----:R-:W-:-:S05]  /*12170*/  @P2 IMAD.WIDE.U32 R2, R4, 0x10, R2 ;  /* 0x0000001004022825 */ /* 0x001fca00078e0002 */
[----:B------:R3:W-:Y:S02]  /*12180*/  @P2 STG.E.128 desc[UR6][R2.64], R164 ;  /* 0x000000a402002986 */ /* 0x0007e4000c101d06 */
.L_x_6922:
[----:B------:R-:W-:Y:S05]  /*12190*/  BSYNC.RECONVERGENT B2 ;  /* 0x0000000000027941 */ /* 0x000fea0003800200 */
.L_x_6921:
[----:B------:R-:W4:Y:S01]  /*121a0*/  LDL.LU R4, [R1+0x4] ;  /* 0x0000040001047983 */ /* 0x000f220000300800 */
[----:B0123--:R-:W4:Y:S02]  /*121b0*/  LDC.64 R2, c[0x0][0x380] ;  /* 0x0000e000ff027b82 */ /* 0x00ff240000000a00 */
[----:B----4-:R-:W-:-:S04]  /*121c0*/  LEA R4, R2, R4, 0x2 ;  /* 0x0000000402047211 */ /* 0x010fc800078e10ff */
[----:B------:R-:W-:Y:S01]  /*121d0*/  ISETP.GE.AND P0, PT, R4, R3, PT ;  /* 0x000000030400720c */ /* 0x000fe20003f06270 */
[----:B------:R1:W-:-:S12]  /*121e0*/  STL [R1+0x4], R4 ;  /* 0x0000040401007387 */ /* 0x0003d80000100800 */
[----:B-1----:R-:W-:Y:S05]  /*121f0*/  @!P0 BRA `(.L_x_7042) ;  /* 0xfffffee800688947 */ /* 0x002fea000383ffff */
.L_x_6534:
[----:B------:R-:W-:Y:S05]  /*12200*/  BSYNC B0 ;  /* 0x0000000000007941 */ /* 0x000fea0003800000 */
.L_x_6533:
[----:B------:R-:W2:Y:S04]  /*12210*/  LDL.LU R196, [R1+0x40] ;  /* 0x0000400001c47983 */ /* 0x000ea80000300800 */
[----:B------:R-:W2:Y:S04]  /*12220*/  LDL.LU R197, [R1+0x44] ;  /* 0x0000440001c57983 */ /* 0x000ea80000300800 */
[----:B------:R-:W2:Y:S04]  /*12230*/  LDL.LU R198, [R1+0x48] ;  /* 0x0000480001c67983 */ /* 0x000ea80000300800 */
[----:B------:R-:W2:Y:S04]  /*12240*/  LDL.LU R199, [R1+0x4c] ;  /* 0x00004c0001c77983 */ /* 0x000ea80000300800 */
[----:B------:R-:W3:Y:S04]  /*12250*/  LDL.LU R200, [R1+0x50] ;  /* 0x0000500001c87983 */ /* 0x000ee80000300800 */
[----:B------:R-:W3:Y:S04]  /*12260*/  LDL.LU R201, [R1+0x54] ;  /* 0x0000540001c97983 */ /* 0x000ee80000300800 */
[----:B------:R-:W3:Y:S04]  /*12270*/  LDL.LU R202, [R1+0x58] ;  /* 0x0000580001ca7983 */ /* 0x000ee80000300800 */
[----:B------:R-:W3:Y:S01]  /*12280*/  LDL.LU R203, [R1+0x5c] ;  /* 0x00005c0001cb7983 */ /* 0x000ee20000300800 */
[----:B------:R-:W-:Y:S01]  /*12290*/  MOV R4, 0x400 ;  /* 0x0000040000047802 */ /* 0x000fe20000000f00 */
[----:B------:R-:W-:Y:S05]  /*122a0*/  WARPSYNC.ALL ;  /* 0x0000000000007948 */ /* 0x000fea0003800000 */
[----:B------:R-:W4:Y:S01]  /*122b0*/  LDL.LU R192, [R1+0x10] ;  /* 0x0000100001c07983 */ /* 0x000f220000300800 */
[----:B------:R-:W0:Y:S01]  /*122c0*/  S2R R193, SR_TID.X ;  /* 0x0000000000c17919 */ /* 0x000e220000002100 */
[----:B------:R-:W1:Y:S01]  /*122d0*/  LDCU.128 UR16, c[0x0][0x440] ;  /* 0x00008800ff1077ac */ /* 0x000e620008000c00 */
[----:B-----5:R-:W1:Y:S01]  /*122e0*/  S2R R5, SR_CgaCtaId ;  /* 0x0000000000057919 */ /* 0x020e620000008800 */
        /* <DEDUP_REMOVED lines=49> */
[----:B------:R-:W-:Y:S04]  /*12600*/  STS.128 [R0+0x400], R96 ;  /* 0x0004006000007388 */ /* 0x000fe80000000c00 */
[----:B------:R-:W-:Y:S04]  /*12610*/  STS.128 [R0+0x410], R100 ;  /* 0x0004106400007388 */ /* 0x000fe80000000c00 */
[----:B------:R4:W-:Y:S04]  /*12620*/  STS.128 [R0+0x800], R72 ;  /* 0x0008004800007388 */ /* 0x0009e80000000c00 */
[----:B------:R-:W-:Y:S04]  /*12630*/  STS.128 [R0+0x810], R76 ;  /* 0x0008104c00007388 */ /* 0x000fe80000000c00 */
[----:B--2---:R-:W-:Y:S04]  /*12640*/  STS.128 [R0+0x10], R196 ;  /* 0x000010c400007388 */ /* 0x004fe80000000c00 */
[----:B------:R-:W-:Y:S04]  /*12650*/  STS.128 [R0+0xc00], R80 ;  /* 0x000c005000007388 */ /* 0x000fe80000000c00 */
[----:B------:R-:W-:Y:S04]  /*12660*/  STS.128 [R0+0xc10], R84 ;  /* 0x000c105400007388 */ /* 0x000fe80000000c00 */
[----:B---3--:R-:W-:Y:S01]  /*12670*/  STS.128 [R0], R200 ;  /* 0x000000c800007388 */ /* 0x008fe20000000c00 */
        /* <DEDUP_REMOVED lines=43> */
[----:B------:R-:W4:Y:S01]  /*12930*/  S2UR UR4, SR_CTAID.X ;  /* 0x00000000000479c3 */ /* 0x000f220000002500 */
[----:B------:R-:W1:Y:S04]  /*12940*/  LDS R6, [R8] ;  /* 0x0000000008067984 */ /* 0x000e680000000800 */
[----:B------:R-:W2:Y:S04]  /*12950*/  LDS R67, [R8+0x1000] ;  /* 0x0010000008437984 */ /* 0x000ea80000000800 */
[----:B------:R-:W3:Y:S01]  /*12960*/  LDS R69, [R8+0x2000] ;  /* 0x0020000008457984 */ /* 0x000ee20000000800 */
[----:B----4-:R-:W-:Y:S01]  /*12970*/  IMAD R73, R192, UR4, RZ ;  /* 0x00000004c0497c24 */ /* 0x010fe2000f8e02ff */
[----:B------:R-:W4:Y:S02]  /*12980*/  LDCU.64 UR4, c[0x0][0x460] ;  /* 0x00008c00ff0477ac */ /* 0x000f240008000a00 */
[----:B------:R-:W3:Y:S02]  /*12990*/  LDS R71, [R8+0x3000] ;  /* 0x0030000008477984 */ /* 0x000ee40000000800 */
[----:B------:R-:W-:-:S04]  /*129a0*/  IADD3 R73, P0, PT, R73, R193, RZ ;  /* 0x000000c149497210 */ /* 0x000fc80007f1e0ff */
[----:B------:R-:W-:Y:S02]  /*129b0*/  IADD3.X R72, PT, PT, RZ, RZ, RZ, P0, !PT ;  /* 0x000000ffff487210 */ /* 0x000fe400007fe4ff */
[C---:B0-----:R-:W-:Y:S02]  /*129c0*/  SHF.L.U32 R0, R73.reuse, 0x2, RZ ;  /* 0x0000000249007819 */ /* 0x041fe400000006ff */
[----:B------:R-:W-:Y:S02]  /*129d0*/  SHF.L.U64.HI R72, R73, 0x2, R72 ;  /* 0x0000000249487819 */ /* 0x000fe40000010248 */
[C---:B------:R-:W-:Y:S02]  /*129e0*/  IADD3 R75, P0, PT, R0.reuse, UR18, RZ ;  /* 0x00000012004b7c10 */ /* 0x040fe4000ff1e0ff */
[----:B------:R-:W-:Y:S02]  /*129f0*/  LOP3.LUT R70, R193, 0x7f, RZ, 0x3c, !PT ;  /* 0x0000007fc1467812 */ /* 0x000fe400078e3cff */
[----:B------:R-:W-:-:S02]  /*12a00*/  IADD3 R73, P1, PT, R0, UR16, RZ ;  /* 0x0000001000497c10 */ /* 0x000fc4000ff3e0ff */
[----:B------:R-:W-:Y:S02]  /*12a10*/  IADD3.X R76, PT, PT, R72, UR19, RZ, P0, !PT ;  /* 0x00000013484c7c10 */ /* 0x000fe400087fe4ff */
[----:B------:R-:W-:Y:S01]  /*12a20*/  IADD3 R70, PT, PT, R70, R192, RZ ;  /* 0x000000c046467210 */ /* 0x000fe20007ffe0ff */
[----:B-1----:R-:W-:-:S04]  /*12a30*/  FADD.FTZ R6, RZ, R6 ;  /* 0x00000006ff067221 */ /* 0x002fc80000010000 */
[----:B--2---:R-:W-:Y:S01]  /*12a40*/  FADD.FTZ R6, R6, R67 ;  /* 0x0000004306067221 */ /* 0x004fe20000010000 */
[----:B----4-:R-:W-:Y:S02]  /*12a50*/  IADD3 R67, P0, PT, R0, UR4, RZ ;  /* 0x0000000400437c10 */ /* 0x010fe4000ff1e0ff */
[C---:B------:R-:W-:Y:S02]  /*12a60*/  IADD3.X R74, PT, PT, R72.reuse, UR17, RZ, P1, !PT ;  /* 0x00000011484a7c10 */ /* 0x040fe40008ffe4ff */
[----:B------:R-:W-:Y:S02]  /*12a70*/  IADD3.X R72, PT, PT, R72, UR5, RZ, P0, !PT ;  /* 0x0000000548487c10 */ /* 0x000fe400087fe4ff */
[----:B------:R-:W-:Y:S01]  /*12a80*/  ISETP.GE.U32.AND P0, PT, R70, 0x80, PT ;  /* 0x000000804600780c */ /* 0x000fe20003f06070 */
[----:B------:R-:W-:Y:S01]  /*12a90*/  FADD.FTZ R2, RZ, R2 ;  /* 0x00000002ff027221 */ /* 0x000fe20000010000 */
[----:B------:R-:W-:-:S03]  /*12aa0*/  FADD.FTZ R4, RZ, R4 ;  /* 0x00000004ff047221 */ /* 0x000fc60000010000 */
[----:B------:R-:W-:Y:S01]  /*12ab0*/  FADD.FTZ R2, R2, R3 ;  /* 0x0000000302027221 */ /* 0x000fe20000010000 */
[----:B------:R-:W-:Y:S01]  /*12ac0*/  FADD.FTZ R4, R4, R29 ;  /* 0x0000001d04047221 */ /* 0x000fe20000010000 */
[----:B---3--:R-:W-:Y:S01]  /*12ad0*/  FADD.FTZ R6, R6, R69 ;  /* 0x0000004506067221 */ /* 0x008fe20000010000 */
        /* <DEDUP_REMOVED lines=24> */
.L_x_7044:
[----:B------:R-:W-:Y:S05]  /*12c60*/  BSYNC.RECONVERGENT B0 ;  /* 0x0000000000007941 */ /* 0x000fea0003800200 */
.L_x_7043:
        /* <DEDUP_REMOVED lines=129> */
.L_x_7046:
[----:B------:R-:W-:Y:S05]  /*13480*/  BSYNC.RECONVERGENT B0 ;  /* 0x0000000000007941 */ /* 0x000fea0003800200 */
.L_x_7045:
        /* <DEDUP_REMOVED lines=18> */
.L_x_7048:
[----:B------:R-:W-:Y:S05]  /*135b0*/  BSYNC.RECONVERGENT B0 ;  /* 0x0000000000007941 */ /* 0x000fea0003800200 */
.L_x_7047:
        /* <DEDUP_REMOVED lines=18> */
.L_x_7050:
[----:B------:R-:W-:Y:S05]  /*136e0*/  BSYNC.RECONVERGENT B0 ;  /* 0x0000000000007941 */ /* 0x000fea0003800200 */
.L_x_7049:
        /* <DEDUP_REMOVED lines=18> */
.L_x_7052:
[----:B------:R-:W-:Y:S05]  /*13810*/  BSYNC.RECONVERGENT B0 ;  /* 0x0000000000007941 */ /* 0x000fea0003800200 */
.L_x_7051:
        /* <DEDUP_REMOVED lines=18> */
.L_x_7054:
[----:B------:R-:W-:Y:S05]  /*13940*/  BSYNC.RECONVERGENT B0 ;  /* 0x0000000000007941 */ /* 0x000fea0003800200 */
.L_x_7053:
        /* <DEDUP_REMOVED lines=18> */
.L_x_7056:
[----:B------:R-:W-:Y:S05]  /*13a70*/  BSYNC.RECONVERGENT B0 ;  /* 0x0000000000007941 */ /* 0x000fea0003800200 */
.L_x_7055:
        /* <DEDUP_REMOVED lines=11> */
.L_x_6545:
[----:B------:R-:W-:Y:S01]  /*13b30*/  HFMA2 R4, -RZ, RZ, 0, 5.9604644775390625e-08 ;  /* 0x00000001ff047431 */ /* 0x000fe200000001ff */
[----:B------:R-:W-:Y:S01]  /*13b40*/  BSSY B1, `(.L_x_7057) ;  /* 0x0000007000017945 */ /* 0x000fe20003800000 */
[----:B0-----:R-:W-:Y:S02]  /*13b50*/  MOV R192, R221 ;  /* 0x000000dd00c07202 */ /* 0x001fe40000000f00 */
[----:B-1----:R-:W-:Y:S02]  /*13b60*/  MOV R3, 0x1f ;  /* 0x0000001f00037802 */ /* 0x002fe40000000f00 */
[----:B------:R-:W-:-:S07]  /*13b70*/  MOV R2, 0xffffffff ;  /* 0xffffffff00027802 */ /* 0x000fce0000000f00 */
[----:B-----5:R-:W-:Y:S05]  /*13b80*/  WARPSYNC.COLLECTIVE R2, `(.L_x_7058) ;  /* 0x0000000002087348 */ /* 0x020fea0003c00000 */
[----:B------:R0:W1:Y:S02]  /*13b90*/  SHFL.BFLY P0, R195, R192, R4, R3 ;  /* 0x0c000004c0c37389 */ /* 0x0000640000000003 */
[----:B01---5:R-:W-:Y:S05]  /*13ba0*/  ENDCOLLECTIVE ;  /* 0x000000000000791b */ /* 0x023fea0003800000 */
.L_x_7058:
[----:B------:R-:W-:Y:S05]  /*13bb0*/  BSYNC B1 ;  /* 0x0000000000017941 */ /* 0x000fea0003800000 */
.L_x_7057:
        /* <DEDUP_REMOVED lines=9> */
.L_x_7059:
        /* <DEDUP_REMOVED lines=8> */
.L_x_7060:
[----:B------:R-:W-:Y:S02]  /*13cd0*/  MOV R192, R194 ;  /* 0x000000c200c07202 */ /* 0x000fe40000000f00 */
[----:B------:R-:W-:-:S05]  /*13ce0*/  MOV R2, R195 ;  /* 0x000000c300027202 */ /* 0x000fca0000000f00 */
[----:B------:R-:W-:Y:S01]  /*13cf0*/  FADD.FTZ R193, R193, R2 ;  /* 0x00000002c1c17221 */ /* 0x000fe20000010000 */
[----:B------:R-:W-:-:S07]  /*13d00*/  MOV R2, 0xffffffff ;  /* 0xffffffff00027802 */ /* 0x000fce0000000f00 */
[----:B------:R-:W-:Y:S05]  /*13d10*/  WARPSYNC.COLLECTIVE R2, `(.L_x_7061) ;  /* 0x0000000002087348 */ /* 0x000fea0003c00000 */
[----:B------:R0:W1:Y:S02]  /*13d20*/  SHFL.BFLY P0, R195, R192, R4, R3 ;  /* 0x0c000004c0c37389 */ /* 0x0000640000000003 */
[----:B01----:R-:W-:Y:S05]  /*13d30*/  ENDCOLLECTIVE ;  /* 0x000000000000791b */ /* 0x003fea0003800000 */
.L_x_7061:
        /* <DEDUP_REMOVED lines=8> */
.L_x_7062:
[----:B------:R-:W-:Y:S02]  /*13dc0*/  MOV R192, R194 ;  /* 0x000000c200c07202 */ /* 0x000fe40000000f00 */
[----:B------:R-:W-:-:S05]  /*13dd0*/  MOV R2, R195 ;  /* 0x000000c300027202 */ /* 0x000fca0000000f00 */
[----:B------:R-:W-:Y:S01]  /*13de0*/  FADD.FTZ R193, R193, R2 ;  /* 0x00000002c1c17221 */ /* 0x000fe20000010000 */
[----:B------:R-:W-:-:S07]  /*13df0*/  MOV R2, 0xffffffff ;  /* 0xffffffff00027802 */ /* 0x000fce0000000f00 */
[----:B------:R-:W-:Y:S05]  /*13e00*/  WARPSYNC.COLLECTIVE R2, `(.L_x_7063) ;  /* 0x0000000002087348 */ /* 0x000fea0003c00000 */
[----:B------:R0:W1:Y:S02]  /*13e10*/  SHFL.BFLY P0, R195, R192, R4, R3 ;  /* 0x0c000004c0c37389 */ /* 0x0000640000000003 */
[----:B01----:R-:W-:Y:S05]  /*13e20*/  ENDCOLLECTIVE ;  /* 0x000000000000791b */ /* 0x003fea0003800000 */
.L_x_7063:
        /* <DEDUP_REMOVED lines=8> */
.L_x_7064:
[----:B------:R-:W-:Y:S02]  /*13eb0*/  MOV R192, R194 ;  /* 0x000000c200c07202 */ /* 0x000fe40000000f00 */
[----:B------:R-:W-:-:S05]  /*13ec0*/  MOV R2, R195 ;  /* 0x000000c300027202 */ /* 0x000fca0000000f00 */
[----:B------:R-:W-:Y:S01]  /*13ed0*/  FADD.FTZ R193, R193, R2 ;  /* 0x00000002c1c17221 */ /* 0x000fe20000010000 */
[----:B------:R-:W-:-:S07]  /*13ee0*/  MOV R2, 0xffffffff ;  /* 0xffffffff00027802 */ /* 0x000fce0000000f00 */
[----:B------:R-:W-:Y:S05]  /*13ef0*/  WARPSYNC.COLLECTIVE R2, `(.L_x_7065) ;  /* 0x0000000002087348 */ /* 0x000fea0003c00000 */
[----:B------:R0:W1:Y:S02]  /*13f00*/  SHFL.BFLY P0, R195, R192, R4, R3 ;  /* 0x0c000004c0c37389 */ /* 0x0000640000000003 */
[----:B01----:R-:W-:Y:S05]  /*13f10*/  ENDCOLLECTIVE ;  /* 0x000000000000791b */ /* 0x003fea0003800000 */
.L_x_7065:
        /* <DEDUP_REMOVED lines=8> */
.L_x_7066:
[----:B------:R-:W-:Y:S02]  /*13fa0*/  MOV R192, R194 ;  /* 0x000000c200c07202 */ /* 0x000fe40000000f00 */
[----:B------:R-:W-:-:S07]  /*13fb0*/  MOV R196, R195 ;  /* 0x000000c300c47202 */ /* 0x000fce0000000f00 */
[----:B------:R-:W-:Y:S05]  /*13fc0*/  WARPSYNC.COLLECTIVE R2, `(.L_x_7067) ;  /* 0x0000000002087348 */ /* 0x000fea0003c00000 */
[----:B------:R0:W1:Y:S02]  /*13fd0*/  SHFL.BFLY P0, R195, R192, R4, R3 ;  /* 0x0c000004c0c37389 */ /* 0x0000640000000003 */
[----:B01----:R-:W-:Y:S05]  /*13fe0*/  ENDCOLLECTIVE ;  /* 0x000000000000791b */ /* 0x003fea0003800000 */
.L_x_7067:
[----:B------:R-:W-:Y:S01]  /*13ff0*/  MOV R2, R195 ;  /* 0x000000c300027202 */ /* 0x000fe20000000f00 */
[----:B------:R-:W-:Y:S06]  /*14000*/  BRA `(.L_x_7068) ;  /* 0xfffffeec00f87947 */ /* 0x000fec000383ffff */
.L_x_7069:
        /* <DEDUP_REMOVED lines=15> */
.L_x_20023:


//--------------------- .text._ZN10layer_norm22ln_bwd_finalize_kernelINS_22Kernel_traits_finalizeILj1024E13__nv_bfloat16S2_fS2_fjLb1ELj1024ELj4ENS_18Kernel_traits_baseILj1024ES2_S2_fS2_fjLj1024EEEEELb1ELb1EEEvNS_9BwdParamsE --------------------------
	.section	.text._ZN10layer_norm22ln_bwd_finalize_kernelINS_22Kernel_traits_finalizeILj1024E13__nv_bfloat16S2_fS2_fjLb1ELj1024ELj4ENS_18Kernel_traits_baseILj1024ES2_S2_fS2_fjLj1024EEEEELb1ELb1EEEvNS_9BwdParamsE,"ax",@progbits
	.align	128
        .global         _ZN10layer_norm22ln_bwd_finalize_kernelINS_22Kernel_traits_finalizeILj1024E13__nv_bfloat16S2_fS2_fjLb1ELj1024ELj4ENS_18Kernel_traits_baseILj1024ES2_S2_fS2_fjLj1024EEEEELb1ELb1EEEvNS_9BwdParamsE
        .type           _ZN10layer_norm22ln_bwd_finalize_kernelINS_22Kernel_traits_finalizeILj1024E13__nv_bfloat16S2_fS2_fjLb1ELj1024ELj4ENS_18Kernel_traits_baseILj1024ES2_S2_fS2_fjLj1024EEEEELb1ELb1EEEvNS_9BwdParamsE,@function
        .size           _ZN10layer_norm22ln_bwd_finalize_kernelINS_22Kernel_traits_finalizeILj1024E13__nv_bfloat16S2_fS2_fjLb1ELj1024ELj4ENS_18Kernel_traits_baseILj1024ES2_S2_fS2_fjLj1024EEEEELb1ELb1EEEvNS_9BwdParamsE,(.L_x_20024 - _ZN10layer_norm22ln_bwd_finalize_kernelINS_22Kernel_traits_finalizeILj1024E13__nv_bfloat16S2_fS2_fjLb1ELj1024ELj4ENS_18Kernel_traits_baseILj1024ES2_S2_fS2_fjLj1024EEEEELb1ELb1EEEvNS_9BwdParamsE)
        .other          _ZN10layer_norm22ln_bwd_finalize_kernelINS_22Kernel_traits_finalizeILj1024E13__nv_bfloat16S2_fS2_fjLb1ELj1024ELj4ENS_18Kernel_traits_baseILj1024ES2_S2_fS2_fjLj1024EEEEELb1ELb1EEEvNS_9BwdParamsE,@"STO_CUDA_ENTRY STV_DEFAULT"
_ZN10layer_norm22ln_bwd_finalize_kernelINS_22Kernel_traits_finalizeILj1024E13__nv_bfloat16S2_fS2_fjLb1ELj1024ELj4ENS_18Kernel_traits_baseILj1024ES2_S2_fS2_fjLj1024EEEEELb1ELb1EEEvNS_9BwdParamsE:
.text._ZN10layer_norm22ln_bwd_finalize_kernelINS_22Kernel_traits_finalizeILj1024E13__nv_bfloat16S2_fS2_fjLb1ELj1024ELj4ENS_18Kernel_traits_baseILj1024ES2_S2_fS2_fjLj1024EEEEELb1ELb1EEEvNS_9BwdParamsE:
        /* <DEDUP_REMOVED lines=58> */
.L_x_7074:
        /* <DEDUP_REMOVED lines=87> */
.L_x_7073:
[----:B------:R-:W-:Y:S05]  /*0910*/  BSYNC.RECONVERGENT B1 ;  /* 0x0000000000017941 */ /* 0x000fea0003800200 */
.L_x_7072:
        /* <DEDUP_REMOVED lines=50> */
.L_x_7076:
[----:B------:R-:W-:Y:S05]  /*0c40*/  BSYNC.RECONVERGENT B1 ;  /* 0x0000000000017941 */ /* 0x000fea0003800200 */
.L_x_7075:
        /* <DEDUP_REMOVED lines=30> */
.L_x_7078:
[----:B------:R-:W-:Y:S05]  /*0e30*/  BSYNC.RECONVERGENT B1 ;  /* 0x0000000000017941 */ /* 0x000fea0003800200 */
.L_x_7077:
        /* <DEDUP_REMOVED lines=15> */
.L_x_7071:
[----:B------:R-:W-:Y:S05]  /*0f30*/  BSYNC.RECONVERGENT B0 ;  /* 0x0000000000007941 */ /* 0x000fea0003800200 */
.L_x_7070:
        /* <DEDUP_REMOVED lines=73> */
.L_x_7079:
        /* <DEDUP_REMOVED lines=11> */
.L_x_20024:


//--------------------- .text._ZN10layer_norm13ln_bwd_kernelINS_13Kernel_traitsI13__nv_bfloat16S2_fS2_fjLj1024ELj1ELj4ELj1ELj16ENS_18Kernel_traits_baseILj1024ES2_S2_fS2_fjLj128EEEEELb1ELb1ELb1ELb1EEEvNS_9BwdParamsE --------------------------
	.section	.text._ZN10layer_norm13ln_bwd_kernelINS_13Kernel_traitsI13__nv_bfloat16S2_fS2_fjLj1024ELj1ELj4ELj1ELj16ENS_18Kernel_traits_baseILj1024ES2_S2_fS2_fjLj128EEEEELb1ELb1ELb1ELb1EEEvNS_9BwdParamsE,"ax",@progbits
	.align	128
        .global         _ZN10layer_norm13ln_bwd_kernelINS_13Kernel_traitsI13__nv_bfloat16S2_fS2_fjLj1024ELj1ELj4ELj1ELj16ENS_18Kernel_traits_baseILj1024ES2_S2_fS2_fjLj128EEEEELb1ELb1ELb1ELb1EEEvNS_9BwdParamsE
        .type           _ZN10layer_norm13ln_bwd_kernelINS_13Kernel_traitsI13__nv_bfloat16S2_fS2_fjLj1024ELj1ELj4ELj1ELj16ENS_18Kernel_traits_baseILj1024ES2_S2_fS2_fjLj128EEEEELb1ELb1ELb1ELb1EEEvNS_9BwdParamsE,@function
        .size           _ZN10layer_norm13ln_bwd_kernelINS_13Kernel_traitsI13__nv_bfloat16S2_fS2_fjLj1024ELj1ELj4ELj1ELj16ENS_18Kernel_traits_baseILj1024ES2_S2_fS2_fjLj128EEEEELb1ELb1ELb1ELb1EEEvNS_9BwdParamsE,(.L_x_20025 - _ZN10layer_norm13ln_bwd_kernelINS_13Kernel_traitsI13__nv_bfloat16S2_fS2_fjLj1024ELj1ELj4ELj1ELj16ENS_18Kernel_traits_baseILj1024ES2_S2_fS2_fjLj128EEEEELb1ELb1ELb1ELb1EEEvNS_9BwdParamsE)
        .other          _ZN10layer_norm13ln_bwd_kernelINS_13Kernel_traitsI13__nv_bfloat16S2_fS2_fjLj1024ELj1ELj4ELj1ELj16ENS_18Kernel_traits_baseILj1024ES2_S2_fS2_fjLj128EEEEELb1ELb1ELb1ELb1EEEvNS_9BwdParamsE,@"STO_CUDA_ENTRY STV_DEFAULT"
_ZN10layer_norm13ln_bwd_kernelINS_13Kernel_traitsI13__nv_bfloat16S2_fS2_fjLj1024ELj1ELj4ELj1ELj16ENS_18Kernel_traits_baseILj1024ES2_S2_fS2_fjLj128EEEEELb1ELb1ELb1ELb1EEEvNS_9BwdParamsE:
.text._ZN10layer_norm13ln_bwd_kernelINS_13Kernel_traitsI13__nv_bfloat16S2_fS2_fjLj1024ELj1ELj4ELj1ELj16ENS_18Kernel_traits_baseILj1024ES2_S2_fS2_fjLj128EEEEELb1ELb1ELb1ELb1EEEvNS_9BwdParamsE:
[----:B------:R-:W0:Y:S01]  /*0000*/  LDC R1, c[0x0][0x37c] ;  /* 0x0000df00ff017b82 */ /* 0x000e220000000800 */
[----:B------:R-:W1:Y:S07]  /*0010*/  S2R R7, SR_TID.X ;  /* 0x0000000000077919 */ /* 0x000e6e0000002100 */
[----:B------:R-:W2:Y:S01]  /*0020*/  S2UR UR4, SR_CTAID.X ;  /* 0x00000000000479c3 */ /* 0x000ea20000002500 */
[----:B------:R-:W3:Y:S01]  /*0030*/  LDCU UR5, c[0x0][0x384] ;  /* 0x00007080ff0577ac */ /* 0x000ee20008000800 */
[----:B0-----:R-:W-:Y:S01]  /*0040*/  IADD3 R1, PT, PT, R1, -0x40, RZ ;  /* 0xffffffc001017810 */ /* 0x001fe20007ffe0ff */
[----:B------:R-:W-:Y:S01]  /*0050*/  BSSY B0, `(.L_x_7080) ;  /* 0x0001153000007945 */ /* 0x000fe20003800000 */
[----:B------:R-:W-:Y:S01]  /*0060*/  CS2R R168, SRZ ;  /* 0x0000000000a87805 */ /* 0x000fe2000001ff00 */
[----:B------:R-:W0:Y:S01]  /*0070*/  LDCU.64 UR6, c[0x0][0x358] ;  /* 0x00006b00ff0677ac */ /* 0x000e220008000a00 */
[----:B------:R-:W-:Y:S01]  /*0080*/  CS2R R170, SRZ ;  /* 0x0000000000aa7805 */ /* 0x000fe2000001ff00 */
[----:B------:R4:W-:Y:S01]  /*0090*/  STL [R1+0x1c], RZ ;  /* 0x00001cff01007387 */ /* 0x0009e20000100800 */
[----:B------:R-:W-:Y:S01]  /*00a0*/  CS2R R164, SRZ ;  /* 0x0000000000a47805 */ /* 0x000fe2000001ff00 */
[----:B------:R-:W0:Y:S01]  /*00b0*/  LDCU UR8, c[0x0][0x388] ;  /* 0x00007100ff0877ac */ /* 0x000e220008000800 */
[----:B------:R-:W-:Y:S01]  /*00c0*/  CS2R R166, SRZ ;  /* 0x0000000000a67805 */ /* 0x000fe2000001ff00 */
[----:B------:R4:W-:Y:S01]  /*00d0*/  STL [R1+0x20], RZ ;  /* 0x000020ff01007387 */ /* 0x0009e20000100800 */
[----:B------:R-:W-:Y:S01]  /*00e0*/  CS2R R160, SRZ ;  /* 0x0000000000a07805 */ /* 0x000fe2000001ff00 */
[----:B------:R-:W0:Y:S01]  /*00f0*/  LDCU.U8 UR9, c[0x0][0x410] ;  /* 0x00008200ff0977ac */ /* 0x000e220008000000 */
[----:B------:R-:W-:Y:S01]  /*0100*/  CS2R R162, SRZ ;  /* 0x0000000000a27805 */ /* 0x000fe2000001ff00 */
[----:B------:R4:W-:Y:S01]  /*0110*/  STL [R1+0x24], RZ ;  /* 0x000024ff01007387 */ /* 0x0009e20000100800 */
[----:B------:R-:W-:Y:S01]  /*0120*/  CS2R R156, SRZ ;  /* 0x00000000009c7805 */ /* 0x000fe2000001ff00 */
[----:B------:R-:W0:Y:S01]  /*0130*/  LDCU UR10, c[0x0][0x400] ;  /* 0x00008000ff0a77ac */ /* 0x000e220008000800 */
[----:B------:R-:W-:Y:S01]  /*0140*/  CS2R R158, SRZ ;  /* 0x00000000009e7805 */ /* 0x000fe2000001ff00 */
[----:B------:R4:W-:Y:S01]  /*0150*/  STL [R1+0x28], RZ ;  /* 0x000028ff01007387 */ /* 0x0009e20000100800 */
[----:B------:R-:W-:Y:S01]  /*0160*/  CS2R R152, SRZ ;  /* 0x0000000000987805 */ /* 0x000fe2000001ff00 */
[----:B------:R-:W0:Y:S01]  /*0170*/  LDCU.64 UR12, c[0x0][0x408] ;  /* 0x00008100ff0c77ac */ /* 0x000e220008000a00 */
[----:B------:R-:W-:-:S02]  /*0180*/  CS2R R154, SRZ ;  /* 0x00000000009a7805 */ /* 0x000fc4000001ff00 */
[----:B------:R-:W-:Y:S02]  /*0190*/  CS2R R148, SRZ ;  /* 0x0000000000947805 */ /* 0x000fe4000001ff00 */
[----:B------:R-:W-:Y:S01]  /*01a0*/  CS2R R150, SRZ ;  /* 0x0000000000967805 */ /* 0x000fe2000001ff00 */
[----:B--2---:R-:W-:Y:S01]  /*01b0*/  USHF.L.U32 UR4, UR4, 0x2, URZ ;  /* 0x0000000204047899 */ /* 0x004fe200080006ff */
[----:B------:R-:W-:Y:S01]  /*01c0*/  CS2R R144, SRZ ;  /* 0x0000000000907805 */ /* 0x000fe2000001ff00 */
[----:B------:R-:W2:Y:S01]  /*01d0*/  LDCU.64 UR14, c[0x0][0x438] ;  /* 0x00008700ff0e77ac */ /* 0x000ea20008000a00 */
[----:B------:R-:W-:Y:S02]  /*01e0*/  CS2R R146, SRZ ;  /* 0x0000000000927805 */ /* 0x000fe4000001ff00 */
[----:B------:R-:W-:Y:S02]  /*01f0*/  CS2R R140, SRZ ;  /* 0x00000000008c7805 */ /* 0x000fe4000001ff00 */
[----:B------:R-:W-:-:S02]  /*0200*/  CS2R R142, SRZ ;  /* 0x00000000008e7805 */ /* 0x000fc4000001ff00 */
[----:B-1----:R-:W-:Y:S01]  /*0210*/  SHF.R.U32.HI R0, RZ, 0x5, R7 ;  /* 0x00000005ff007819 */ /* 0x002fe20000011607 */
[----:B------:R-:W1:Y:S01]  /*0220*/  LDCU.64 UR20, c[0x0][0x478] ;  /* 0x00008f00ff1477ac */ /* 0x000e620008000a00 */
[----:B------:R-:W-:Y:S02]  /*0230*/  CS2R R136, SRZ ;  /* 0x0000000000887805 */ /* 0x000fe4000001ff00 */
[----:B------:R-:W-:Y:S02]  /*0240*/  CS2R R138, SRZ ;  /* 0x00000000008a7805 */ /* 0x000fe4000001ff00 */
[----:B------:R-:W-:Y:S02]  /*0250*/  LOP3.LUT R225, R0, UR4, RZ, 0xfc, !PT ;  /* 0x0000000400e17c12 */ /* 0x000fe4000f8efcff */
[----:B------:R-:W-:Y:S02]  /*0260*/  CS2R R132, SRZ ;  /* 0x0000000000847805 */ /* 0x000fe4000001ff00 */
        /* <DEDUP_REMOVED lines=50> */
[----:B0-----:R-:W-:Y:S02]  /*0590*/  PRMT R5, R75, 0x7632, R5 ;  /* 0x000076324b057816 */ /* 0x001fe40000000005 */
[----:B----4-:R-:W-:Y:S02]  /*05a0*/  PRMT R4, R68, 0x7632, R4 ;  /* 0x0000763244047816 */ /* 0x010fe40000000004 */
[----:B-1----:R-:W-:Y:S02]  /*05b0*/  PRMT R3, R69, 0x7632, R3 ;  /* 0x0000763245037816 */ /* 0x002fe40000000003 */
[----:B------:R-:W-:Y:S02]  /*05c0*/  PRMT R2, R70, 0x7632, R2 ;  /* 0x0000763246027816 */ /* 0x000fe40000000002 */
[----:B------:R-:W-:-:S07]  /*05d0*/  PRMT R0, R71, 0x7632, R0 ;  /* 0x0000763247007816 */ /* 0x000fce0000000000 */
.L_x_7573:
[----:B0-----:R-:W0:Y:S08]  /*05e0*/  LDC.64 R216, c[0x0][0x3f8] ;  /* 0x0000fe00ffd87b82 */ /* 0x001e300000000a00 */
        /* <DEDUP_REMOVED lines=12> */
[----:B------:R-:W0:Y:S01]  /*06b0*/  S2R R232, SR_TID.X ;  /* 0x0000000000e87919 */ /* 0x000e220000002100 */
[----:B------:R-:W1:Y:S01]  /*06c0*/  LDC.64 R188, c[0x0][0x3a8] ;  /* 0x0000ea00ffbc7b82 */ /* 0x000e620000000a00 */
[C---:B------:R-:W-:Y:S02]  /*06d0*/  IMAD R0, R225.reuse, UR8, RZ ;  /* 0x00000008e1007c24 */ /* 0x040fe4000f8e02ff */
[----:B------:R-:W-:Y:S01]  /*06e0*/  IMAD.WIDE R216, R225, 0x4, R216 ;  /* 0x00000004e1d87825 */ /* 0x000fe200078e02d8 */
[----:B------:R-:W-:Y:S02]  /*06f0*/  STL [R1+0x38], R51 ;  /* 0x0000383301007387 */ /* 0x000fe40000100800 */
[----:B------:R-:W-:Y:S02]  /*0700*/  SHF.R.S32.HI R3, RZ, 0x1f, R0 ;  /* 0x0000001fff037819 */ /* 0x000fe40000011400 */
[----:B------:R2:W3:Y:S01]  /*0710*/  LDG.E R224, desc[UR6][R216.64] ;  /* 0x00000006d8e07981 */ /* 0x0004e2000c1e1900 */
[----:B------:R-:W-:Y:S01]  /*0720*/  MOV R227, UR14 ;  /* 0x0000000e00e37c02 */ /* 0x000fe20008000f00 */
[----:B------:R-:W4:Y:S01]  /*0730*/  LDC.64 R236, c[0x0][0x3b0] ;  /* 0x0000ec00ffec7b82 */ /* 0x000f220000000a00 */
[----:B------:R-:W-:Y:S01]  /*0740*/  LEA.HI R3, R3, R0, RZ, 0x3 ;  /* 0x0000000003037211 */ /* 0x000fe200078f18ff */
[----:B------:R4:W-:Y:S01]  /*0750*/  STL [R1+0x34], R50 ;  /* 0x0000343201007387 */ /* 0x0009e20000100800 */
[----:B------:R-:W-:-:S02]  /*0760*/  IADD3 R0, PT, PT, R230, -0x1, RZ ;  /* 0xffffffffe6007810 */ /* 0x000fc40007ffe0ff */
[----:B------:R-:W-:Y:S01]  /*0770*/  ISETP.NE.AND P1, PT, RZ, UR9, PT ;  /* 0x00000009ff007c0c */ /* 0x000fe2000bf25270 */
[----:B------:R4:W-:Y:S02]  /*0780*/  STL [R1+0x30], R49 ;  /* 0x0000303101007387 */ /* 0x0009e40000100800 */
[----:B------:R-:W-:Y:S02]  /*0790*/  IMAD R194, R0, UR8, RZ ;  /* 0x0000000800c27c24 */ /* 0x000fe4000f8e02ff */
[----:B------:R4:W-:Y:S01]  /*07a0*/  STL [R1+0x2c], R48 ;  /* 0x00002c3001007387 */ /* 0x0009e20000100800 */
[----:B0-----:R-:W-:-:S04]  /*07b0*/  LOP3.LUT R232, R232, 0x1f, RZ, 0xc0, !PT ;  /* 0x0000001fe8e87812 */ /* 0x001fc800078ec0ff */
[----:B------:R-:W-:Y:S02]  /*07c0*/  LEA.HI.SX32 R234, R3, R232, 0x1d ;  /* 0x000000e803ea7211 */ /* 0x000fe400078feaff */
[----:B------:R-:W0:Y:S02]  /*07d0*/  LDC.64 R2, c[0x0][0x428] ;  /* 0x00010a00ff027b82 */ /* 0x000e240000000a00 */
[C---:B------:R-:W-:Y:S01]  /*07e0*/  IADD3 R244, PT, PT, R234.reuse, 0x20, RZ ;  /* 0x00000020eaf47810 */ /* 0x040fe20007ffe0ff */
[C-C-:B-1----:R-:W-:Y:S01]  /*07f0*/  IMAD.WIDE.U32 R190, R234.reuse, 0x20, R188.reuse ;  /* 0x00000020eabe7825 */ /* 0x142fe200078e00bc */
[C---:B------:R-:W-:Y:S02]  /*0800*/  IADD3 R231, PT, PT, R234.reuse, 0x40, RZ ;  /* 0x00000040eae77810 */ /* 0x040fe40007ffe0ff */
[----:B------:R-:W-:Y:S01]  /*0810*/  IADD3 R0, PT, PT, R234, 0x60, RZ ;  /* 0x00000060ea007810 */ /* 0x000fe20007ffe0ff */
[--C-:B------:R-:W-:Y:S01]  /*0820*/  IMAD.WIDE.U32 R192, R244, 0x20, R188.reuse ;  /* 0x00000020f4c07825 */ /* 0x100fe200078e00bc */
[----:B------:R-:W4:Y:S03]  /*0830*/  LDG.E.128 R8, desc[UR6][R190.64+0x10] ;  /* 0x00001006be087981 */ /* 0x000f26000c1e1d00 */
[--C-:B------:R-:W-:Y:S01]  /*0840*/  IMAD.WIDE.U32 R198, R231, 0x20, R188.reuse ;  /* 0x00000020e7c67825 */ /* 0x100fe200078e00bc */
[----:B------:R-:W4:Y:S03]  /*0850*/  LDG.E.128 R4, desc[UR6][R192.64] ;  /* 0x00000006c0047981 */ /* 0x000f26000c1e1d00 */
[----:B--2---:R-:W-:Y:S01]  /*0860*/  IMAD.WIDE.U32 R216, R0, 0x20, R188 ;  /* 0x0000002000d87825 */ /* 0x004fe200078e00bc */
[----:B------:R-:W2:Y:S04]  /*0870*/  LDG.E.128 R204, desc[UR6][R198.64] ;  /* 0x00000006c6cc7981 */ /* 0x000ea8000c1e1d00 */
[----:B------:R-:W2:Y:S04]  /*0880*/  LDG.E.128 R220, desc[UR6][R190.64] ;  /* 0x00000006bedc7981 */ /* 0x000ea8000c1e1d00 */
[----:B------:R-:W2:Y:S01]  /*0890*/  LDG.E.128 R208, desc[UR6][R216.64] ;  /* 0x00000006d8d07981 */ /* 0x000ea2000c1e1d00 */
[----:B------:R-:W-:-:S03]  /*08a0*/  SHF.R.S32.HI R195, RZ, 0x1f, R194 ;  /* 0x0000001fffc37819 */ /* 0x000fc600000114c2 */
[----:B------:R1:W2:Y:S01]  /*08b0*/  LDG.E.128 R12, desc[UR6][R192.64+0x10] ;  /* 0x00001006c00c7981 */ /* 0x0002a2000c1e1d00 */
[----:B------:R-:W-:-:S03]  /*08c0*/  LEA.HI R195, R195, R194, RZ, 0x3 ;  /* 0x000000c2c3c37211 */ /* 0x000fc600078f18ff */
[----:B------:R-:W2:Y:S01]  /*08d0*/  LDG.E.128 R212, desc[UR6][R198.64+0x10] ;  /* 0x00001006c6d47981 */ /* 0x000ea2000c1e1d00 */
[----:B------:R-:W-:-:S03]  /*08e0*/  LEA.HI.SX32 R200, R195, R232, 0x1d ;  /* 0x000000e8c3c87211 */ /* 0x000fc600078feaff */
[----:B------:R-:W2:Y:S02]  /*08f0*/  LDG.E.128 R216, desc[UR6][R216.64+0x10] ;  /* 0x00001006d8d87981 */ /* 0x000ea4000c1e1d00 */
[----:B0-----:R-:W-:-:S06]  /*0900*/  IMAD.WIDE.U32 R188, R200, 0x10, R2 ;  /* 0x00000010c8bc7825 */ /* 0x001fcc00078e0002 */
[----:B------:R-:W2:Y:S01]  /*0910*/  LDG.E.128 R188, desc[UR6][R188.64] ;  /* 0x00000006bcbc7981 */ /* 0x000ea2000c1e1d00 */
[----:B-1----:R-:W-:-:S05]  /*0920*/  IADD3 R193, PT, PT, R200, 0x20, RZ ;  /* 0x00000020c8c17810 */ /* 0x002fca0007ffe0ff */
        /* <DEDUP_REMOVED lines=8> */
[----:B---3--:R-:W-:-:S05]  /*09b0*/  FSEL R224, R224, RZ, !P1 ;  /* 0x000000ffe0e07208 */ /* 0x008fca0004800000 */
[C---:B----4-:R-:W-:Y:S01]  /*09c0*/  FADD.FTZ R247, -R224.reuse, R8 ;  /* 0x00000008e0f77221 */ /* 0x050fe20000010100 */
[C---:B------:R-:W-:Y:S01]  /*09d0*/  FADD.FTZ R246, -R224.reuse, R4 ;  /* 0x00000004e0f67221 */ /* 0x040fe20000010100 */
[----:B--2---:R-:W-:-:S03]  /*09e0*/  FADD.FTZ R4, -R224, R205 ;  /* 0x000000cde0047221 */ /* 0x004fc60000010100 */
[----:B------:R-:W-:Y:S01]  /*09f0*/  MOV R205, R247 ;  /* 0x000000f700cd7202 */ /* 0x000fe20000000f00 */
[C---:B------:R-:W-:Y:S01]  /*0a00*/  FADD.FTZ R50, -R224.reuse, R220 ;  /* 0x000000dce0327221 */ /* 0x040fe20000010100 */
[C---:B------:R-:W-:Y:S01]  /*0a10*/  FADD.FTZ R220, -R224.reuse, R7 ;  /* 0x00000007e0dc7221 */ /* 0x040fe20000010100 */
[C---:B------:R-:W-:Y:S01]  /*0a20*/  FADD.FTZ R247, -R224.reuse, R208 ;  /* 0x000000d0e0f77221 */ /* 0x040fe20000010100 */
[----:B------:R-:W-:Y:S01]  /*0a30*/  FADD.FTZ R7, -R224, R209 ;  /* 0x000000d1e0077221 */ /* 0x000fe20000010100 */
[----:B------:R-:W2:Y:S04]  /*0a40*/  LDL.LU R208, [R1+0x28] ;  /* 0x0000280001d07983 */ /* 0x000ea80000300800 */
[----:B------:R-:W3:Y:S01]  /*0a50*/  LDL.LU R209, [R1+0x20] ;  /* 0x0000200001d17983 */ /* 0x000ee20000300800 */
[----:B------:R-:W-:-:S02]  /*0a60*/  MOV R226, UR15 ;  /* 0x0000000f00e27c02 */ /* 0x000fc40008000f00 */
[----:B------:R-:W-:-:S04]  /*0a70*/  ISETP.NE.U32.AND P0, PT, R227, RZ, PT ;  /* 0x000000ffe300720c */ /* 0x000fc80003f05070 */
[----:B------:R-:W-:Y:S02]  /*0a80*/  ISETP.NE.AND.EX P0, PT, R226, RZ, PT, P0 ;  /* 0x000000ffe200720c */ /* 0x000fe40003f05300 */
[----:B-----5:R-:W-:-:S11]  /*0a90*/  ISETP.GE.AND P3, PT, R228, 0x1, PT ;  /* 0x00000001e400780c */ /* 0x020fd60003f66270 */
[----:B------:R-:W0:Y:S02]  /*0aa0*/  @P0 LDC.64 R2, c[0x0][0x438] ;  /* 0x00010e00ff020b82 */ /* 0x000e240000000a00 */
[----:B------:R-:W-:-:S06]  /*0ab0*/  @P3 IADD3 R233, PT, PT, R228, -0x1, RZ ;  /* 0xffffffffe4e93810 */ /* 0x000fcc0007ffe0ff */
[----:B------:R-:W1:Y:S01]  /*0ac0*/  @P0 LDC.64 R242, c[0x0][0x438] ;  /* 0x00010e00fff20b82 */ /* 0x000e620000000a00 */
[----:B------:R-:W-:-:S07]  /*0ad0*/  @P3 IMAD R233, R233, UR8, RZ ;  /* 0x00000008e9e93c24 */ /* 0x000fce000f8e02ff */
[----:B------:R-:W4:Y:S01]  /*0ae0*/  @P0 LDC.64 R240, c[0x0][0x438] ;  /* 0x00010e00fff00b82 */ /* 0x000f220000000a00 */
[----:B------:R-:W-:-:S07]  /*0af0*/  @P3 SHF.R.S32.HI R235, RZ, 0x1f, R233 ;  /* 0x0000001fffeb3819 */ /* 0x000fce00000114e9 */
[----:B------:R-:W4:Y:S01]  /*0b00*/  @P0 LDC.64 R238, c[0x0][0x438] ;  /* 0x00010e00ffee0b82 */ /* 0x000f220000000a00 */
[----:B------:R-:W-:Y:S01]  /*0b10*/  @P3 LEA.HI R233, R235, R233, RZ, 0x3 ;  /* 0x000000e9ebe93211 */ /* 0x000fe200078f18ff */
[----:B0-----:R-:W-:Y:S01]  /*0b20*/  @P0 IMAD.WIDE.U32 R2, R234, 0x20, R2 ;  /* 0x00000020ea020825 */ /* 0x001fe200078e0002 */
[----:B------:R-:W-:Y:S02]  /*0b30*/  MOV R234, RZ ;  /* 0x000000ff00ea7202 */ /* 0x000fe40000000f00 */
[----:B------:R-:W-:Y:S01]  /*0b40*/  @P3 LEA.HI.SX32 R234, R233, R232, 0x1d ;  /* 0x000000e8e9ea3211 */ /* 0x000fe200078feaff */
[C---:B------:R-:W-:Y:S01]  /*0b50*/  FADD.FTZ R49, -R224.reuse, R6 ;  /* 0x00000006e0317221 */ /* 0x040fe20000010100 */
[----:B------:R-:W-:Y:S01]  /*0b60*/  FADD.FTZ R6, -R224, R13 ;  /* 0x0000000de0067221 */ /* 0x000fe20000010100 */
[----:B-1----:R-:W-:Y:S01]  /*0b70*/  @P0 IMAD.WIDE.U32 R242, R244, 0x20, R242 ;  /* 0x00000020f4f20825 */ /* 0x002fe200078e00f2 */
[----:B------:R-:W-:-:S03]  /*0b80*/  IADD3 R232, PT, PT, R234, 0x20, RZ ;  /* 0x00000020eae87810 */ /* 0x000fc60007ffe0ff */
[--C-:B------:R-:W-:Y:S01]  /*0b90*/  FADD.FTZ R252, -R224, R14.reuse ;  /* 0x0000000ee0fc7221 */ /* 0x100fe20000010100 */
[C---:B------:R-:W-:Y:S01]  /*0ba0*/  IADD3 R235, PT, PT, R234.reuse, 0x40, RZ ;  /* 0x00000040eaeb7810 */ /* 0x040fe20007ffe0ff */
[----:B------:R-:W5:Y:S01]  /*0bb0*/  @P0 LDG.E.128 R44, desc[UR6][R2.64] ;  /* 0x00000006022c0981 */ /* 0x000f62000c1e1d00 */
[----:B------:R-:W-:Y:S01]  /*0bc0*/  IADD3 R245, PT, PT, R234, 0x60, RZ ;  /* 0x00000060eaf57810 */ /* 0x000fe20007ffe0ff */
[----:B------:R-:W-:Y:S01]  /*0bd0*/  FADD.FTZ R221, -R224, R221 ;  /* 0x000000dde0dd7221 */ /* 0x000fe20000010100 */
[----:B------:R-:W-:Y:S01]  /*0be0*/  PRMT R13, R52, 0x7632, R13 ;  /* 0x00007632340d7816 */ /* 0x000fe2000000000d */
[----:B------:R0:W5:Y:S01]  /*0bf0*/  @P0 LDG.E.128 R40, desc[UR6][R2.64+0x10] ;  /* 0x0000100602280981 */ /* 0x000162000c1e1d00 */
[----:B------:R-:W-:Y:S01]  /*0c00*/  PRMT R14, R188, 0x7632, R14 ;  /* 0x00007632bc0e7816 */ /* 0x000fe2000000000e */
[----:B------:R-:W-:-:S04]  /*0c10*/  IMAD.WIDE.U32 R232, R232, 0x8, R236 ;  /* 0x00000008e8e87825 */ /* 0x000fc800078e00ec */
[C---:B------:R-:W-:Y:S01]  /*0c20*/  FADD.FTZ R48, -R224.reuse, R222 ;  /* 0x000000dee0307221 */ /* 0x040fe20000010100 */
[C---:B------:R-:W-:Y:S01]  /*0c30*/  FADD.FTZ R249, -R224.reuse, R212 ;  /* 0x000000d4e0f97221 */ /* 0x040fe20000010100 */
[----:B------:R-:W-:Y:S01]  /*0c40*/  FADD.FTZ R51, -R224, R10 ;  /* 0x0000000ae0337221 */ /* 0x000fe20000010100 */
[----:B----4-:R-:W-:-:S04]  /*0c50*/  @P0 IMAD.WIDE.U32 R240, R231, 0x20, R240 ;  /* 0x00000020e7f00825 */ /* 0x010fc800078e00f0 */
[C---:B------:R-:W-:Y:S01]  /*0c60*/  FADD.FTZ R8, -R224.reuse, R5 ;  /* 0x00000005e0087221 */ /* 0x040fe20000010100 */
[----:B------:R-:W-:Y:S01]  /*0c70*/  FADD.FTZ R222, -R224, R12 ;  /* 0x0000000ce0de7221 */ /* 0x000fe20000010100 */
[----:B------:R-:W5:Y:S01]  /*0c80*/  @P0 LDG.E.128 R36, desc[UR6][R242.64] ;  /* 0x00000006f2240981 */ /* 0x000f62000c1e1d00 */
[----:B0-----:R-:W-:Y:S01]  /*0c90*/  IMAD.WIDE.U32 R2, R234, 0x8, R236 ;  /* 0x00000008ea027825 */ /* 0x001fe200078e00ec */
[----:B------:R-:W-:-:S03]  /*0ca0*/  MOV R212, R246 ;  /* 0x000000f600d47202 */ /* 0x000fc60000000f00 */
[----:B------:R-:W-:Y:S01]  /*0cb0*/  FADD.FTZ R223, -R224, R223 ;  /* 0x000000dfe0df7221 */ /* 0x000fe20000010100 */
[----:B------:R0:W5:Y:S01]  /*0cc0*/  @P0 LDG.E.128 R32, desc[UR6][R242.64+0x10] ;  /* 0x00001006f2200981 */ /* 0x000162000c1e1d00 */
[----:B------:R-:W-:-:S04]  /*0cd0*/  IMAD.WIDE.U32 R234, R235, 0x8, R236 ;  /* 0x00000008ebea7825 */ /* 0x000fc800078e00ec */
[C---:B------:R-:W-:Y:S01]  /*0ce0*/  FADD.FTZ R9, -R224.reuse, R9 ;  /* 0x00000009e0097221 */ /* 0x040fe20000010100 */
[C---:B------:R-:W-:Y:S01]  /*0cf0*/  FADD.FTZ R11, -R224.reuse, R11 ;  /* 0x0000000be00b7221 */ /* 0x040fe20000010100 */
[----:B------:R-:W-:Y:S01]  /*0d00*/  FADD.FTZ R10, -R224, R15 ;  /* 0x0000000fe00a7221 */ /* 0x000fe20000010100 */
[----:B------:R-:W-:-:S04]  /*0d10*/  IMAD.WIDE.U32 R236, R245, 0x8, R236 ;  /* 0x00000008f5ec7825 */ /* 0x000fc800078e00ec */
[C---:B------:R-:W-:Y:S01]  /*0d20*/  FADD.FTZ R251, -R224.reuse, R204 ;  /* 0x000000cce0fb7221 */ /* 0x040fe20000010100 */
[C---:B------:R-:W-:Y:S01]  /*0d30*/  FADD.FTZ R250, -R224.reuse, R206 ;  /* 0x000000cee0fa7221 */ /* 0x040fe20000010100 */
[----:B------:R-:W-:Y:S01]  /*0d40*/  FADD.FTZ R12, -R224, R207 ;  /* 0x000000cfe00c7221 */ /* 0x000fe20000010100 */
[----:B------:R-:W-:-:S04]  /*0d50*/  @P0 IMAD.WIDE.U32 R238, R0, 0x20, R238 ;  /* 0x0000002000ee0825 */ /* 0x000fc800078e00ee */
        /* <DEDUP_REMOVED lines=8> */
[----:B0-----:R-:W-:Y:S01]  /*0de0*/  FADD.FTZ R242, -R224, R219 ;  /* 0x000000dbe0f27221 */ /* 0x001fe20000010100 */
[----:B------:R-:W-:Y:S01]  /*0df0*/  SHF.L.U32 R13, R13, 0x10, RZ ;  /* 0x000000100d0d7819 */ /* 0x000fe200000006ff */
[----:B------:R-:W-:Y:S01]  /*0e00*/  FMUL.FTZ R224, R229, R221 ;  /* 0x000000dde5e07220 */ /* 0x000fe20000410000 */
[----:B------:R-:W-:Y:S01]  /*0e10*/  SHF.L.U32 R14, R14, 0x10, RZ ;  /* 0x000000100e0e7819 */ /* 0x000fe200000006ff */
[----:B------:R-:W5:Y:S01]  /*0e20*/  @P0 LDG.E.128 R20, desc[UR6][R238.64] ;  /* 0x00000006ee140981 */ /* 0x000f62000c1e1d00 */
[----:B------:R-:W-:-:S03]  /*0e30*/  PRMT R15, R191, 0x7632, R15 ;  /* 0x00007632bf0f7816 */ /* 0x000fc6000000000f */
[-C--:B------:R-:W-:Y:S01]  /*0e40*/  FMUL.FTZ R215, R13, R14.reuse ;  /* 0x0000000e0dd77220 */ /* 0x080fe20000410000 */
[----:B------:R-:W-:Y:S01]  /*0e50*/  FFMA.FTZ R81, R224, R14, R81 ;  /* 0x0000000ee0517223 */ /* 0x000fe20000010051 */
[--C-:B------:R-:W-:Y:S01]  /*0e60*/  FADD.FTZ R169, R169, R14.reuse ;  /* 0x0000000ea9a97221 */ /* 0x100fe20000010000 */
[----:B------:R-:W-:Y:S01]  /*0e70*/  PRMT R14, R190, 0x7632, R14 ;  /* 0x00007632be0e7816 */ /* 0x000fe2000000000e */
[----:B------:R0:W5:Y:S03]  /*0e80*/  @P0 LDG.E.128 R16, desc[UR6][R238.64+0x10] ;  /* 0x00001006ee100981 */ /* 0x000166000c1e1d00 */
[----:B------:R-:W-:Y:S01]  /*0e90*/  SHF.L.U32 R14, R14, 0x10, RZ ;  /* 0x000000100e0e7819 */ /* 0x000fe200000006ff */
[----:B------:R-:W-:Y:S01]  /*0ea0*/  FMUL.FTZ R210, R229, R11 ;  /* 0x0000000be5d27220 */ /* 0x000fe20000410000 */
[----:B------:R-:W-:Y:S01]  /*0eb0*/  PRMT R213, R53, 0x7632, R213 ;  /* 0x0000763235d57816 */ /* 0x000fe200000000d5 */
[----:B------:R-:W5:Y:S01]  /*0ec0*/  @P0 LDG.E.128 R28, desc[UR6][R240.64] ;  /* 0x00000006f01c0981 */ /* 0x000f62000c1e1d00 */
[----:B0-----:R-:W-:Y:S01]  /*0ed0*/  MOV R238, R212 ;  /* 0x000000d400ee7202 */ /* 0x001fe20000000f00 */
[----:B------:R-:W-:Y:S01]  /*0ee0*/  FMUL.FTZ R212, R229, R9 ;  /* 0x00000009e5d47220 */ /* 0x000fe20000410000 */
[----:B------:R-:W-:Y:S01]  /*0ef0*/  SHF.L.U32 R9, R15, 0x10, RZ ;  /* 0x000000100f097819 */ /* 0x000fe200000006ff */
[----:B------:R0:W5:Y:S01]  /*0f00*/  @P0 LDG.E.128 R24, desc[UR6][R240.64+0x10] ;  /* 0x00001006f0180981 */ /* 0x000162000c1e1d00 */
[----:B------:R-:W-:-:S02]  /*0f10*/  PRMT R204, R189, 0x7632, R204 ;  /* 0x00007632bdcc7816 */ /* 0x000fc400000000cc */
[----:B------:R-:W-:Y:S01]  /*0f20*/  PRMT R206, R57, 0x7632, R206 ;  /* 0x0000763239ce7816 */ /* 0x000fe200000000ce */
[----:B------:R-:W-:Y:S01]  /*0f30*/  FMUL.FTZ R214, R229, R223 ;  /* 0x000000dfe5d67220 */ /* 0x000fe20000410000 */
[----:B------:R-:W-:Y:S01]  /*0f40*/  PRMT R11, R193, 0x7632, R11 ;  /* 0x00007632c10b7816 */ /* 0x000fe2000000000b */
[----:B------:R1:W5:Y:S01]  /*0f50*/  LDG.E.64 R216, desc[UR6][R2.64] ;  /* 0x0000000602d87981 */ /* 0x000362000c1e1b00 */
[----:B------:R-:W-:Y:S02]  /*0f60*/  SHF.L.U32 R213, R213, 0x10, RZ ;  /* 0x00000010d5d57819 */ /* 0x000fe400000006ff */
[----:B------:R-:W-:Y:S02]  /*0f70*/  SHF.L.U32 R204, R204, 0x10, RZ ;  /* 0x00000010cccc7819 */ /* 0x000fe400000006ff */
[----:B------:R-:W-:-:S03]  /*0f80*/  SHF.L.U32 R206, R206, 0x10, RZ ;  /* 0x00000010cece7819 */ /* 0x000fc600000006ff */
[-C--:B------:R-:W-:Y:S01]  /*0f90*/  FMUL.FTZ R213, R213, R204.reuse ;  /* 0x000000ccd5d57220 */ /* 0x080fe20000410000 */
[----:B------:R-:W-:Y:S01]  /*0fa0*/  FFMA.FTZ R83, R214, R204, R83 ;  /* 0x000000ccd6537223 */ /* 0x000fe20000010053 */
[--C-:B------:R-:W-:Y:S01]  /*0fb0*/  FADD.FTZ R171, R171, R204.reuse ;  /* 0x000000ccabab7221 */ /* 0x100fe20000010000 */
[----:B------:R-:W-:Y:S02]  /*0fc0*/  PRMT R204, R58, 0x7632, R204 ;  /* 0x000076323acc7816 */ /* 0x000fe400000000cc */
[----:B0-----:R-:W-:Y:S01]  /*0fd0*/  MOV R240, R205 ;  /* 0x000000cd00f07202 */ /* 0x001fe20000000f00 */
[----:B------:R-:W-:Y:S01]  /*0fe0*/  FMUL.FTZ R205, R229, R6 ;  /* 0x00000006e5cd7220 */ /* 0x000fe20000410000 */
[----:B------:R-:W-:Y:S02]  /*0ff0*/  SHF.L.U32 R204, R204, 0x10, RZ ;  /* 0x00000010cccc7819 */ /* 0x000fe400000006ff */
[----:B------:R-:W-:Y:S01]  /*1000*/  PRMT R6, R195, 0x7632, R6 ;  /* 0x00007632c3067816 */ /* 0x000fe20000000006 */
[----:B------:R-:W-:Y:S01]  /*1010*/  FMUL.FTZ R15, R229, R10 ;  /* 0x0000000ae50f7220 */ /* 0x000fe20000410000 */
[----:B------:R-:W-:-:S02]  /*1020*/  PRMT R211, R54, 0x7632, R211 ;  /* 0x0000763236d37816 */ /* 0x000fc400000000d3 */
[----:B------:R-:W-:Y:S02]  /*1030*/  SHF.L.U32 R6, R6, 0x10, RZ ;  /* 0x0000001006067819 */ /* 0x000fe400000006ff */
[----:B------:R-:W-:Y:S02]  /*1040*/  MOV R239, R51 ;  /* 0x0000003300ef7202 */ /* 0x000fe40000000f00 */
[----:B------:R-:W-:Y:S01]  /*1050*/  PRMT R13, R55, 0x7632, R13 ;  /* 0x00007632370d7816 */ /* 0x000fe2000000000d */
[----:B------:R-:W-:Y:S01]  /*1060*/  FADD.FTZ R163, R163, R6 ;  /* 0x00000006a3a37221 */ /* 0x000fe20000010000 */
[----:B------:R-:W-:Y:S01]  /*1070*/  SHF.L.U32 R211, R211, 0x10, RZ ;  /* 0x00000010d3d37819 */ /* 0x000fe200000006ff */
[----:B------:R-:W-:Y:S01]  /*1080*/  FFMA.FTZ R95, R15, R6, R95 ;  /* 0x000000060f5f7223 */ /* 0x000fe2000001005f */
[----:B------:R-:W-:Y:S01]  /*1090*/  SHF.L.U32 R13, R13, 0x10, RZ ;  /* 0x000000100d0d7819 */ /* 0x000fe200000006ff */
[-C--:B------:R-:W-:Y:S02]  /*10a0*/  FFMA.FTZ R85, R212, R14.reuse, R85 ;  /* 0x0000000ed4557223 */ /* 0x080fe40000010055 */
[----:B------:R-:W-:Y:S01]  /*10b0*/  FMUL.FTZ R211, R211, R14 ;  /* 0x0000000ed3d37220 */ /* 0x000fe20000410000 */
[-C--:B------:R-:W-:Y:S01]  /*10c0*/  FFMA.FTZ R87, R210, R9.reuse, R87 ;  /* 0x00000009d2577223 */ /* 0x080fe20000010057 */
[----:B------:R-:W-:Y:S01]  /*10d0*/  FMUL.FTZ R243, R13, R9 ;  /* 0x000000090df37220 */ /* 0x000fe20000410000 */
[----:B------:R-:W-:Y:S01]  /*10e0*/  PRMT R207, R56, 0x7632, R207 ;  /* 0x0000763238cf7816 */ /* 0x000fe200000000cf */
[----:B------:R-:W-:-:S03]  /*10f0*/  FMUL.FTZ R12, R229, R12 ;  /* 0x0000000ce50c7220 */ /* 0x000fc60000410000 */
[----:B------:R-:W-:Y:S01]  /*1100*/  SHF.L.U32 R207, R207, 0x10, RZ ;  /* 0x00000010cfcf7819 */ /* 0x000fe200000006ff */
[----:B------:R-:W-:Y:S01]  /*1110*/  FMUL.FTZ R10, R229, R244 ;  /* 0x000000f4e50a7220 */ /* 0x000fe20000410000 */
[----:B-1----:R-:W-:Y:S01]  /*1120*/  PRMT R3, R63, 0x7632, R3 ;  /* 0x000076323f037816 */ /* 0x002fe20000000003 */
[----:B------:R-:W-:-:S03]  /*1130*/  FMUL.FTZ R7, R229, R7 ;  /* 0x00000007e5077220 */ /* 0x000fc60000410000 */
[----:B------:R-:W-:Y:S01]  /*1140*/  SHF.L.U32 R3, R3, 0x10, RZ ;  /* 0x0000001003037819 */ /* 0x000fe200000006ff */
[----:B------:R-:W-:Y:S01]  /*1150*/  FMUL.FTZ R5, R229, R5 ;  /* 0x00000005e5057220 */ /* 0x000fe20000410000 */
[----:B------:R-:W-:Y:S02]  /*1160*/  MOV R241, R218 ;  /* 0x000000da00f17202 */ /* 0x000fe40000000f00 */
[----:B------:R0:W5:Y:S02]  /*1170*/  LDG.E.64 R218, desc[UR6][R232.64] ;  /* 0x00000006e8da7981 */ /* 0x000164000c1e1b00 */
[----:B0-----:R-:W-:Y:S02]  /*1180*/  MOV R232, R48 ;  /* 0x0000003000e87202 */ /* 0x001fe40000000f00 */
[----:B------:R-:W-:Y:S02]  /*1190*/  MOV R233, R240 ;  /* 0x000000f000e97202 */ /* 0x000fe40000000f00 */
[----:B------:R-:W-:-:S02]  /*11a0*/  MOV R240, R222 ;  /* 0x000000de00f07202 */ /* 0x000fc40000000f00 */
[----:B------:R-:W5:Y:S01]  /*11b0*/  LDG.E.64 R222, desc[UR6][R236.64] ;  /* 0x00000006ecde7981 */ /* 0x000f62000c1e1b00 */
[----:B--2---:R-:W-:Y:S01]  /*11c0*/  FADD.FTZ R208, R208, R9 ;  /* 0x00000009d0d07221 */ /* 0x004fe20000010000 */
[----:B---3--:R-:W-:-:S05]  /*11d0*/  FADD.FTZ R209, R209, R14 ;  /* 0x0000000ed1d17221 */ /* 0x008fca0000010000 */
[----:B------:R0:W-:Y:S04]  /*11e0*/  STL [R1+0x20], R209 ;  /* 0x000020d101007387 */ /* 0x0001e80000100800 */
[----:B------:R1:W-:Y:S01]  /*11f0*/  STL [R1+0x28], R208 ;  /* 0x000028d001007387 */ /* 0x0003e20000100800 */
[----:B0-----:R-:W-:Y:S01]  /*1200*/  FMUL.FTZ R209, R229, R8 ;  /* 0x00000008e5d17220 */ /* 0x001fe20000410000 */
[----:B------:R-:W-:Y:S01]  /*1210*/  SHF.L.U32 R8, R11, 0x10, RZ ;  /* 0x000000100b087819 */ /* 0x000fe200000006ff */
[----:B-1----:R-:W-:-:S04]  /*1220*/  FMUL.FTZ R208, R229, R220 ;  /* 0x000000dce5d07220 */ /* 0x002fc80000410000 */
[-C--:B------:R-:W-:Y:S01]  /*1230*/  FMUL.FTZ R206, R206, R8.reuse ;  /* 0x00000008cece7220 */ /* 0x080fe20000410000 */
[--C-:B------:R-:W-:Y:S01]  /*1240*/  FADD.FTZ R167, R167, R8.reuse ;  /* 0x00000008a7a77221 */ /* 0x100fe20000010000 */
[----:B------:R-:W-:Y:S01]  /*1250*/  FFMA.FTZ R91, R208, R8, R91 ;  /* 0x00000008d05b7223 */ /* 0x000fe2000001005b */
[----:B------:R-:W-:Y:S01]  /*1260*/  PRMT R8, R194, 0x7632, R8 ;  /* 0x00007632c2087816 */ /* 0x000fe20000000008 */
[----:B------:R-:W-:Y:S01]  /*1270*/  FMUL.FTZ R14, R229, R4 ;  /* 0x00000004e50e7220 */ /* 0x000fe20000410000 */
[----:B------:R-:W-:Y:S01]  /*1280*/  PRMT R9, R192, 0x7632, R9 ;  /* 0x00007632c0097816 */ /* 0x000fe20000000009 */
[----:B------:R0:W5:Y:S01]  /*1290*/  LDG.E.64 R220, desc[UR6][R234.64] ;  /* 0x00000006eadc7981 */ /* 0x000162000c1e1b00 */
[----:B------:R-:W-:-:S05]  /*12a0*/  SHF.L.U32 R8, R8, 0x10, RZ ;  /* 0x0000001008087819 */ /* 0x000fca00000006ff */
[-C--:B------:R-:W-:Y:S01]  /*12b0*/  FMUL.FTZ R204, R204, R8.reuse ;  /* 0x00000008cccc7220 */ /* 0x080fe20000410000 */
[--C-:B------:R-:W-:Y:S01]  /*12c0*/  FADD.FTZ R161, R161, R8.reuse ;  /* 0x00000008a1a17221 */ /* 0x100fe20000010000 */
[----:B------:R-:W-:Y:S01]  /*12d0*/  FFMA.FTZ R93, R205, R8, R93 ;  /* 0x00000008cd5d7223 */ /* 0x000fe2000001005d */
[----:B------:R-:W-:-:S04]  /*12e0*/  PRMT R8, R59, 0x7632, R8 ;  /* 0x000076323b087816 */ /* 0x000fc80000000008 */
[----:B------:R-:W-:-:S05]  /*12f0*/  SHF.L.U32 R8, R8, 0x10, RZ ;  /* 0x0000001008087819 */ /* 0x000fca00000006ff */
[----:B------:R-:W-:Y:S01]  /*1300*/  FMUL.FTZ R51, R8, R6 ;  /* 0x0000000608337220 */ /* 0x000fe20000410000 */
[----:B------:R-:W-:Y:S02]  /*1310*/  PRMT R6, R60, 0x7632, R6 ;  /* 0x000076323c067816 */ /* 0x000fe40000000006 */
[----:B------:R-:W-:Y:S02]  /*1320*/  PRMT R8, R196, 0x7632, R8 ;  /* 0x00007632c4087816 */ /* 0x000fe40000000008 */
[----:B------:R-:W-:Y:S02]  /*1330*/  SHF.L.U32 R6, R6, 0x10, RZ ;  /* 0x0000001006067819 */ /* 0x000fe400000006ff */
[----:B------:R-:W-:Y:S02]  /*1340*/  SHF.L.U32 R2, R8, 0x10, RZ ;  /* 0x0000001008027819 */ /* 0x000fe400000006ff */
[----:B------:R-:W-:-:S03]  /*1350*/  PRMT R11, R61, 0x7632, R11 ;  /* 0x000076323d0b7816 */ /* 0x000fc6000000000b */
[-C--:B------:R-:W-:Y:S01]  /*1360*/  FMUL.FTZ R13, R6, R2.reuse ;  /* 0x00000002060d7220 */ /* 0x080fe20000410000 */
[----:B------:R-:W-:Y:S01]  /*1370*/  FFMA.FTZ R97, R14, R2, R97 ;  /* 0x000000020e617223 */ /* 0x000fe20000010061 */
[--C-:B------:R-:W-:Y:S01]  /*1380*/  FADD.FTZ R157, R157, R2.reuse ;  /* 0x000000029d9d7221 */ /* 0x100fe20000010000 */
[----:B------:R-:W-:Y:S02]  /*1390*/  PRMT R2, R197, 0x7632, R2 ;  /* 0x00007632c5027816 */ /* 0x000fe40000000002 */
[----:B------:R-:W-:Y:S02]  /*13a0*/  SHF.L.U32 R9, R9, 0x10, RZ ;  /* 0x0000001009097819 */ /* 0x000fe400000006ff */
[----:B------:R-:W-:Y:S02]  /*13b0*/  SHF.L.U32 R11, R11, 0x10, RZ ;  /* 0x000000100b0b7819 */ /* 0x000fe400000006ff */
[----:B------:R-:W-:Y:S01]  /*13c0*/  SHF.L.U32 R2, R2, 0x10, RZ ;  /* 0x0000001002027819 */ /* 0x000fe200000006ff */
[-C--:B------:R-:W-:Y:S01]  /*13d0*/  FMUL.FTZ R207, R207, R9.reuse ;  /* 0x00000009cfcf7220 */ /* 0x080fe20000410000 */
[----:B------:R-:W-:Y:S01]  /*13e0*/  FFMA.FTZ R89, R209, R9, R89 ;  /* 0x00000009d1597223 */ /* 0x000fe20000010059 */
[--C-:B------:R-:W-:Y:S01]  /*13f0*/  FADD.FTZ R165, R165, R9.reuse ;  /* 0x00000009a5a57221 */ /* 0x100fe20000010000 */
[----:B------:R-:W-:Y:S01]  /*1400*/  PRMT R9, R62, 0x7632, R9 ;  /* 0x000076323e097816 */ /* 0x000fe20000000009 */
[-C--:B------:R-:W-:Y:S01]  /*1410*/  FMUL.FTZ R11, R11, R2.reuse ;  /* 0x000000020b0b7220 */ /* 0x080fe20000410000 */
[----:B------:R-:W-:Y:S01]  /*1420*/  FFMA.FTZ R99, R12, R2, R99 ;  /* 0x000000020c637223 */ /* 0x000fe20000010063 */
[--C-:B------:R-:W-:Y:S01]  /*1430*/  FADD.FTZ R159, R159, R2.reuse ;  /* 0x000000029f9f7221 */ /* 0x100fe20000010000 */
[----:B------:R-:W-:-:S02]  /*1440*/  PRMT R2, R198, 0x7632, R2 ;  /* 0x00007632c6027816 */ /* 0x000fc40000000002 */
[----:B------:R-:W-:Y:S02]  /*1450*/  SHF.L.U32 R9, R9, 0x10, RZ ;  /* 0x0000001009097819 */ /* 0x000fe400000006ff */
[----:B------:R-:W-:Y:S01]  /*1460*/  SHF.L.U32 R2, R2, 0x10, RZ ;  /* 0x0000001002027819 */ /* 0x000fe200000006ff */
[----:B------:R-:W-:Y:S01]  /*1470*/  FMUL.FTZ R8, R229, R0 ;  /* 0x00000000e5087220 */ /* 0x000fe20000410000 */
[----:B------:R-:W-:Y:S02]  /*1480*/  PRMT R6, R64, 0x7632, R6 ;  /* 0x0000763240067816 */ /* 0x000fe40000000006 */
[----:B------:R-:W-:Y:S01]  /*1490*/  PRMT R0, R200, 0x7632, R0 ;  /* 0x00007632c8007816 */ /* 0x000fe20000000000 */
[-C--:B------:R-:W-:Y:S01]  /*14a0*/  FMUL.FTZ R9, R9, R2.reuse ;  /* 0x0000000209097220 */ /* 0x080fe20000410000 */
[--C-:B------:R-:W-:Y:S01]  /*14b0*/  FADD.FTZ R153, R153, R2.reuse ;  /* 0x0000000299997221 */ /* 0x100fe20000010000 */
[----:B------:R-:W-:Y:S01]  /*14c0*/  FFMA.FTZ R101, R10, R2, R101 ;  /* 0x000000020a657223 */ /* 0x000fe20000010065 */
[----:B------:R-:W-:-:S02]  /*14d0*/  PRMT R2, R199, 0x7632, R2 ;  /* 0x00007632c7027816 */ /* 0x000fc40000000002 */
[----:B------:R-:W-:Y:S02]  /*14e0*/  SHF.L.U32 R6, R6, 0x10, RZ ;  /* 0x0000001006067819 */ /* 0x000fe400000006ff */
[----:B------:R-:W-:Y:S02]  /*14f0*/  SHF.L.U32 R2, R2, 0x10, RZ ;  /* 0x0000001002027819 */ /* 0x000fe400000006ff */
[----:B------:R-:W-:Y:S02]  /*1500*/  SHF.L.U32 R0, R0, 0x10, RZ ;  /* 0x0000001000007819 */ /* 0x000fe400000006ff */
[----:B0-----:R-:W-:Y:S01]  /*1510*/  MOV R235, R50 ;  /* 0x0000003200eb7202 */ /* 0x001fe20000000f00 */
[-C--:B------:R-:W-:Y:S01]  /*1520*/  FMUL.FTZ R50, R3, R2.reuse ;  /* 0x0000000203327220 */ /* 0x080fe20000410000 */
[----:B------:R-:W-:Y:S01]  /*1530*/  FADD.FTZ R155, R155, R2 ;  /* 0x000000029b9b7221 */ /* 0x000fe20000010000 */
[----:B------:R-:W-:Y:S01]  /*1540*/  FFMA.FTZ R103, R8, R2, R103 ;  /* 0x0000000208677223 */ /* 0x000fe20000010067 */
[-C--:B------:R-:W-:Y:S01]  /*1550*/  FMUL.FTZ R6, R6, R0.reuse ;  /* 0x0000000006067220 */ /* 0x080fe20000410000 */
[----:B------:R-:W-:Y:S01]  /*1560*/  FFMA.FTZ R105, R7, R0, R105 ;  /* 0x0000000007697223 */ /* 0x000fe20000010069 */
[----:B------:R-:W-:Y:S01]  /*1570*/  FADD.FTZ R149, R149, R0 ;  /* 0x0000000095957221 */ /* 0x000fe20000010000 */
[----:B------:R-:W-:-:S02]  /*1580*/  PRMT R2, R65, 0x7632, R2 ;  /* 0x0000763241027816 */ /* 0x000fc40000000002 */
[----:B------:R-:W-:Y:S02]  /*1590*/  PRMT R0, R201, 0x7632, R0 ;  /* 0x00007632c9007816 */ /* 0x000fe40000000000 */
[----:B------:R-:W-:Y:S02]  /*15a0*/  SHF.L.U32 R2, R2, 0x10, RZ ;  /* 0x0000001002027819 */ /* 0x000fe400000006ff */
[----:B------:R-:W-:-:S05]  /*15b0*/  SHF.L.U32 R0, R0, 0x10, RZ ;  /* 0x0000001000007819 */ /* 0x000fca00000006ff */
[-C--:B------:R-:W-:Y:S01]  /*15c0*/  FMUL.FTZ R4, R2, R0.reuse ;  /* 0x0000000002047220 */ /* 0x080fe20000410000 */
[----:B------:R-:W-:Y:S01]  /*15d0*/  FFMA.FTZ R107, R5, R0, R107 ;  /* 0x00000000056b7223 */ /* 0x000fe2000001006b */
[----:B------:R-:W-:Y:S01]  /*15e0*/  FADD.FTZ R151, R151, R0 ;  /* 0x0000000097977221 */ /* 0x000fe20000010000 */
[----:B------:R-:W-:Y:S02]  /*15f0*/  PRMT R2, R66, 0x7632, R2 ;  /* 0x0000763242027816 */ /* 0x000fe40000000002 */
[----:B------:R-:W-:Y:S01]  /*1600*/  PRMT R0, R202, 0x7632, R0 ;  /* 0x00007632ca007816 */ /* 0x000fe20000000000 */
[----:B------:R-:W-:Y:S01]  /*1610*/  FMUL.FTZ R3, R229, R231 ;  /* 0x000000e7e5037220 */ /* 0x000fe20000410000 */
        /* <DEDUP_REMOVED lines=9> */
[----:B------:R-:W-:Y:S02]  /*16b0*/  MOV R234, R239 ;  /* 0x000000ef00ea7202 */ /* 0x000fe40000000f00 */
[----:B------:R-:W-:Y:S01]  /*16c0*/  MOV R239, R49 ;  /* 0x0000003100ef7202 */ /* 0x000fe20000000f00 */
[----:B------:R-:W-:Y:S01]  /*16d0*/  FMUL.FTZ R49, R229, R242 ;  /* 0x000000f2e5317220 */ /* 0x000fe20000410000 */
[-C--:B------:R-:W-:Y:S01]  /*16e0*/  FMUL.FTZ R48, R231, R0.reuse ;  /* 0x00000000e7307220 */ /* 0x080fe20000410000 */
[----:B------:R-:W-:Y:S04]  /*16f0*/  STL [R1+0x8], R243 ;  /* 0x000008f301007387 */ /* 0x000fe80000100800 */
[----:B------:R-:W-:Y:S04]  /*1700*/  STL [R1+0x4], R51 ;  /* 0x0000043301007387 */ /* 0x000fe80000100800 */
[----:B------:R-:W-:Y:S01]  /*1710*/  STL [R1], R50 ;  /* 0x0000003201007387 */ /* 0x000fe20000100800 */
[----:B------:R-:W-:-:S03]  /*1720*/  FFMA.FTZ R111, R49, R0, R111 ;  /* 0x00000000316f7223 */ /* 0x000fc6000001006f */
[----:B------:R-:W-:Y:S01]  /*1730*/  STL [R1+0x10], R49 ;  /* 0x0000103101007387 */ /* 0x000fe20000100800 */
[----:B------:R-:W-:-:S03]  /*1740*/  FADD.FTZ R147, R147, R0 ;  /* 0x0000000093937221 */ /* 0x000fc60000010000 */
[----:B------:R-:W-:Y:S01]  /*1750*/  STL [R1+0xc], R48 ;  /* 0x00000c3001007387 */ /* 0x000fe20000100800 */
[----:B------:R-:W-:-:S03]  /*1760*/  FMUL.FTZ R0, R229, R235 ;  /* 0x000000ebe5007220 */ /* 0x000fc60000410000 */
[----:B------:R-:W2:Y:S04]  /*1770*/  LDL.LU R236, [R1+0x1c] ;  /* 0x00001c0001ec7983 */ /* 0x000ea80000300800 */
[----:B------:R-:W3:Y:S01]  /*1780*/  LDL.LU R235, [R1+0x24] ;  /* 0x0000240001eb7983 */ /* 0x000ee20000300800 */
[----:B------:R-:W-:Y:S02]  /*1790*/  SHF.L.U32 R188, R188, 0x10, RZ ;  /* 0x00000010bcbc7819 */ /* 0x000fe400000006ff */
[----:B------:R-:W-:-:S03]  /*17a0*/  SHF.L.U32 R231, R52, 0x10, RZ ;  /* 0x0000001034e77819 */ /* 0x000fc600000006ff */
[-C--:B------:R-:W-:Y:S01]  /*17b0*/  FFMA.FTZ R80, R0, R188.reuse, R80 ;  /* 0x000000bc00507223 */ /* 0x080fe20000010050 */
[----:B------:R-:W-:Y:S01]  /*17c0*/  FADD.FTZ R168, R168, R188 ;  /* 0x000000bca8a87221 */ /* 0x000fe20000010000 */
[----:B------:R-:W-:Y:S01]  /*17d0*/  FMUL.FTZ R188, R231, R188 ;  /* 0x000000bce7bc7220 */ /* 0x000fe20000410000 */
[----:B------:R-:W-:Y:S01]  /*17e0*/  SHF.L.U32 R189, R189, 0x10, RZ ;  /* 0x00000010bdbd7819 */ /* 0x000fe200000006ff */
[----:B------:R-:W-:Y:S01]  /*17f0*/  FMUL.FTZ R231, R229, R232 ;  /* 0x000000e8e5e77220 */ /* 0x000fe20000410000 */
[----:B------:R-:W-:-:S03]  /*1800*/  SHF.L.U32 R232, R53, 0x10, RZ ;  /* 0x0000001035e87819 */ /* 0x000fc600000006ff */
[-C--:B------:R-:W-:Y:S01]  /*1810*/  FFMA.FTZ R82, R231, R189.reuse, R82 ;  /* 0x000000bde7527223 */ /* 0x080fe20000010052 */
[----:B------:R-:W-:Y:S01]  /*1820*/  FADD.FTZ R170, R170, R189 ;  /* 0x000000bdaaaa7221 */ /* 0x000fe20000010000 */
[----:B------:R-:W-:Y:S01]  /*1830*/  FMUL.FTZ R189, R232, R189 ;  /* 0x000000bde8bd7220 */ /* 0x000fe20000410000 */
[----:B------:R-:W-:Y:S01]  /*1840*/  SHF.L.U32 R190, R190, 0x10, RZ ;  /* 0x00000010bebe7819 */ /* 0x000fe200000006ff */
[----:B------:R-:W-:Y:S01]  /*1850*/  FMUL.FTZ R232, R229, R233 ;  /* 0x000000e9e5e87220 */ /* 0x000fe20000410000 */
[----:B------:R-:W-:Y:S02]  /*1860*/  SHF.L.U32 R233, R54, 0x10, RZ ;  /* 0x0000001036e97819 */ /* 0x000fe400000006ff */
[----:B------:R-:W-:Y:S01]  /*1870*/  SHF.L.U32 R191, R191, 0x10, RZ ;  /* 0x00000010bfbf7819 */ /* 0x000fe200000006ff */
[----:B------:R-:W-:Y:S01]  /*1880*/  FFMA.FTZ R84, R232, R190, R84 ;  /* 0x000000bee8547223 */ /* 0x000fe20000010054 */
[----:B------:R-:W-:Y:S02]  /*1890*/  SHF.L.U32 R192, R192, 0x10, RZ ;  /* 0x00000010c0c07819 */ /* 0x000fe400000006ff */
[----:B------:R-:W-:-:S03]  /*18a0*/  SHF.L.U32 R193, R193, 0x10, RZ ;  /* 0x00000010c1c17819 */ /* 0x000fc600000006ff */
[----:B------:R-:W-:Y:S01]  /*18b0*/  FADD.FTZ R164, R164, R192 ;  /* 0x000000c0a4a47221 */ /* 0x000fe20000010000 */
[----:B------:R-:W-:Y:S01]  /*18c0*/  SHF.L.U32 R194, R194, 0x10, RZ ;  /* 0x00000010c2c27819 */ /* 0x000fe200000006ff */
[----:B------:R-:W-:Y:S01]  /*18d0*/  FADD.FTZ R166, R166, R193 ;  /* 0x000000c1a6a67221 */ /* 0x000fe20000010000 */
[----:B------:R-:W-:Y:S02]  /*18e0*/  SHF.L.U32 R237, R58, 0x10, RZ ;  /* 0x000000103aed7819 */ /* 0x000fe400000006ff */
[----:B------:R-:W-:Y:S01]  /*18f0*/  SHF.L.U32 R195, R195, 0x10, RZ ;  /* 0x00000010c3c37819 */ /* 0x000fe200000006ff */
[----:B------:R-:W-:Y:S01]  /*1900*/  FADD.FTZ R160, R160, R194 ;  /* 0x000000c2a0a07221 */ /* 0x000fe20000010000 */
[----:B------:R-:W-:-:S03]  /*1910*/  SHF.L.U32 R196, R196, 0x10, RZ ;  /* 0x00000010c4c47819 */ /* 0x000fc600000006ff */
[----:B------:R-:W-:Y:S02]  /*1920*/  FADD.FTZ R162, R162, R195 ;  /* 0x000000c3a2a27221 */ /* 0x000fe40000010000 */
[----:B------:R-:W-:Y:S01]  /*1930*/  FADD.FTZ R156, R156, R196 ;  /* 0x000000c49c9c7221 */ /* 0x000fe20000010000 */
[----:B------:R-:W-:Y:S02]  /*1940*/  MOV R244, R243 ;  /* 0x000000f300f47202 */ /* 0x000fe40000000f00 */
[----:B------:R-:W-:Y:S02]  /*1950*/  SHF.L.U32 R197, R197, 0x10, RZ ;  /* 0x00000010c5c57819 */ /* 0x000fe400000006ff */
[----:B------:R-:W-:-:S03]  /*1960*/  SHF.L.U32 R198, R198, 0x10, RZ ;  /* 0x00000010c6c67819 */ /* 0x000fc600000006ff */
[----:B------:R-:W-:Y:S01]  /*1970*/  FADD.FTZ R158, R158, R197 ;  /* 0x000000c59e9e7221 */ /* 0x000fe20000010000 */
[----:B------:R-:W-:Y:S01]  /*1980*/  SHF.L.U32 R199, R199, 0x10, RZ ;  /* 0x00000010c7c77819 */ /* 0x000fe200000006ff */
[----:B------:R-:W-:-:S04]  /*1990*/  FADD.FTZ R152, R152, R198 ;  /* 0x000000c698987221 */ /* 0x000fc80000010000 */
[----:B------:R-:W-:Y:S01]  /*19a0*/  FADD.FTZ R154, R154, R199 ;  /* 0x000000c79a9a7221 */ /* 0x000fe20000010000 */
[----:B------:R-:W-:-:S05]  /*19b0*/  SHF.L.U32 R200, R200, 0x10, RZ ;  /* 0x00000010c8c87819 */ /* 0x000fca00000006ff */
[----:B------:R-:W-:Y:S01]  /*19c0*/  FADD.FTZ R148, R148, R200 ;  /* 0x000000c894947221 */ /* 0x000fe20000010000 */
[----:B------:R-:W-:-:S05]  /*19d0*/  SHF.L.U32 R201, R201, 0x10, RZ ;  /* 0x00000010c9c97819 */ /* 0x000fca00000006ff */
[----:B------:R-:W-:Y:S01]  /*19e0*/  FADD.FTZ R150, R150, R201 ;  /* 0x000000c996967221 */ /* 0x000fe20000010000 */
[----:B--2---:R-:W-:Y:S01]  /*19f0*/  FADD.FTZ R236, R236, R190 ;  /* 0x000000beecec7221 */ /* 0x004fe20000010000 */
[----:B------:R-:W-:Y:S01]  /*1a00*/  FMUL.FTZ R190, R233, R190 ;  /* 0x000000bee9be7220 */ /* 0x000fe20000410000 */
[----:B------:R-:W-:Y:S01]  /*1a10*/  FMUL.FTZ R233, R229, R234 ;  /* 0x000000eae5e97220 */ /* 0x000fe20000410000 */
[----:B------:R-:W-:Y:S01]  /*1a20*/  SHF.L.U32 R234, R55, 0x10, RZ ;  /* 0x0000001037ea7819 */ /* 0x000fe200000006ff */
[----:B---3--:R-:W-:Y:S01]  /*1a30*/  FADD.FTZ R235, R235, R191 ;  /* 0x000000bfebeb7221 */ /* 0x008fe20000010000 */
[----:B------:R-:W-:Y:S01]  /*1a40*/  STL [R1+0x1c], R236 ;  /* 0x00001cec01007387 */ /* 0x000fe20000100800 */
[-C--:B------:R-:W-:Y:S02]  /*1a50*/  FFMA.FTZ R86, R233, R191.reuse, R86 ;  /* 0x000000bfe9567223 */ /* 0x080fe40000010056 */
[----:B------:R-:W-:Y:S01]  /*1a60*/  FMUL.FTZ R191, R234, R191 ;  /* 0x000000bfeabf7220 */ /* 0x000fe20000410000 */
[----:B------:R0:W-:Y:S01]  /*1a70*/  STL [R1+0x24], R235 ;  /* 0x000024eb01007387 */ /* 0x0001e20000100800 */
[----:B------:R-:W-:-:S04]  /*1a80*/  FMUL.FTZ R234, R229, R238 ;  /* 0x000000eee5ea7220 */ /* 0x000fc80000410000 */
[----:B------:R-:W-:Y:S01]  /*1a90*/  FFMA.FTZ R88, R234, R192, R88 ;  /* 0x000000c0ea587223 */ /* 0x000fe20000010058 */
[----:B0-----:R-:W-:Y:S02]  /*1aa0*/  SHF.L.U32 R235, R56, 0x10, RZ ;  /* 0x0000001038eb7819 */ /* 0x001fe400000006ff */
[----:B------:R-:W-:-:S03]  /*1ab0*/  SHF.L.U32 R236, R57, 0x10, RZ ;  /* 0x0000001039ec7819 */ /* 0x000fc600000006ff */
[----:B------:R-:W-:Y:S01]  /*1ac0*/  FMUL.FTZ R192, R235, R192 ;  /* 0x000000c0ebc07220 */ /* 0x000fe20000410000 */
[----:B------:R-:W-:-:S04]  /*1ad0*/  FMUL.FTZ R235, R229, R239 ;  /* 0x000000efe5eb7220 */ /* 0x000fc80000410000 */
[-C--:B------:R-:W-:Y:S01]  /*1ae0*/  FFMA.FTZ R90, R235, R193.reuse, R90 ;  /* 0x000000c1eb5a7223 */ /* 0x080fe2000001005a */
[----:B------:R-:W-:Y:S01]  /*1af0*/  FMUL.FTZ R193, R236, R193 ;  /* 0x000000c1ecc17220 */ /* 0x000fe20000410000 */
[----:B------:R-:W-:Y:S01]  /*1b00*/  FMUL.FTZ R236, R229, R240 ;  /* 0x000000f0e5ec7220 */ /* 0x000fe20000410000 */
[----:B------:R-:W-:-:S03]  /*1b10*/  SHF.L.U32 R238, R59, 0x10, RZ ;  /* 0x000000103bee7819 */ /* 0x000fc600000006ff */
[-C--:B------:R-:W-:Y:S01]  /*1b20*/  FFMA.FTZ R92, R236, R194.reuse, R92 ;  /* 0x000000c2ec5c7223 */ /* 0x080fe2000001005c */
[----:B------:R-:W-:Y:S01]  /*1b30*/  FMUL.FTZ R194, R237, R194 ;  /* 0x000000c2edc27220 */ /* 0x000fe20000410000 */
[----:B------:R-:W-:Y:S01]  /*1b40*/  FMUL.FTZ R237, R229, R252 ;  /* 0x000000fce5ed7220 */ /* 0x000fe20000410000 */
[----:B------:R-:W-:-:S03]  /*1b50*/  SHF.L.U32 R239, R60, 0x10, RZ ;  /* 0x000000103cef7819 */ /* 0x000fc600000006ff */
[-C--:B------:R-:W-:Y:S01]  /*1b60*/  FFMA.FTZ R94, R237, R195.reuse, R94 ;  /* 0x000000c3ed5e7223 */ /* 0x080fe2000001005e */
[----:B------:R-:W-:Y:S01]  /*1b70*/  FMUL.FTZ R195, R238, R195 ;  /* 0x000000c3eec37220 */ /* 0x000fe20000410000 */
[----:B------:R-:W-:Y:S01]  /*1b80*/  FMUL.FTZ R238, R229, R251 ;  /* 0x000000fbe5ee7220 */ /* 0x000fe20000410000 */
[----:B------:R-:W-:Y:S01]  /*1b90*/  MOV R252, R241 ;  /* 0x000000f100fc7202 */ /* 0x000fe20000000f00 */
[----:B------:R-:W-:Y:S02]  /*1ba0*/  FFMA.FTZ R241, R0, R188, RZ ;  /* 0x000000bc00f17223 */ /* 0x000fe400000100ff */
[-C--:B------:R-:W-:Y:S01]  /*1bb0*/  FFMA.FTZ R96, R238, R196.reuse, R96 ;  /* 0x000000c4ee607223 */ /* 0x080fe20000010060 */
[----:B------:R-:W-:Y:S01]  /*1bc0*/  FMUL.FTZ R196, R239, R196 ;  /* 0x000000c4efc47220 */ /* 0x000fe20000410000 */
[----:B------:R-:W-:Y:S01]  /*1bd0*/  FADD.FTZ R239, RZ, R188 ;  /* 0x000000bcffef7221 */ /* 0x000fe20000010000 */
        /* <DEDUP_REMOVED lines=16> */
[----:B------:R-:W-:Y:S01]  /*1ce0*/  SHF.L.U32 R240, R61, 0x10, RZ ;  /* 0x000000103df07819 */ /* 0x000fe200000006ff */
[----:B------:R-:W-:Y:S01]  /*1cf0*/  FADD.FTZ R243, R192, R243 ;  /* 0x000000f3c0f37221 */ /* 0x000fe20000010000 */
[----:B------:R-:W-:Y:S01]  /*1d00*/  FFMA.FTZ R242, R209, R207, R242 ;  /* 0x000000cfd1f27223 */ /* 0x000fe200000100f2 */
[-C--:B------:R-:W-:Y:S02]  /*1d10*/  FFMA.FTZ R98, R239, R197.reuse, R98 ;  /* 0x000000c5ef627223 */ /* 0x080fe40000010062 */
[----:B------:R-:W-:Y:S01]  /*1d20*/  FADD.FTZ R243, R207, R243 ;  /* 0x000000f3cff37221 */ /* 0x000fe20000010000 */
[----:B------:R-:W-:Y:S01]  /*1d30*/  FMUL.FTZ R197, R240, R197 ;  /* 0x000000c5f0c57220 */ /* 0x000fe20000410000 */
[----:B------:R-:W-:Y:S01]  /*1d40*/  FMUL.FTZ R240, R229, R249 ;  /* 0x000000f9e5f07220 */ /* 0x000fe20000410000 */
[----:B------:R-:W-:Y:S01]  /*1d50*/  SHF.L.U32 R241, R62, 0x10, RZ ;  /* 0x000000103ef17819 */ /* 0x000fe200000006ff */
[----:B------:R-:W-:Y:S01]  /*1d60*/  FFMA.FTZ R242, R235, R193, R242 ;  /* 0x000000c1ebf27223 */ /* 0x000fe200000100f2 */
[----:B------:R-:W-:Y:S01]  /*1d70*/  FADD.FTZ R243, R193, R243 ;  /* 0x000000f3c1f37221 */ /* 0x000fe20000010000 */
[----:B------:R-:W-:-:S02]  /*1d80*/  FFMA.FTZ R100, R240, R198, R100 ;  /* 0x000000c6f0647223 */ /* 0x000fc40000010064 */
[----:B------:R-:W-:Y:S01]  /*1d90*/  FFMA.FTZ R242, R208, R206, R242 ;  /* 0x000000ced0f27223 */ /* 0x000fe200000100f2 */
[----:B------:R-:W-:Y:S01]  /*1da0*/  FMUL.FTZ R198, R241, R198 ;  /* 0x000000c6f1c67220 */ /* 0x000fe20000410000 */
[----:B------:R-:W-:Y:S01]  /*1db0*/  FADD.FTZ R243, R206, R243 ;  /* 0x000000f3cef37221 */ /* 0x000fe20000010000 */
[----:B------:R-:W-:Y:S01]  /*1dc0*/  FMUL.FTZ R241, R229, R248 ;  /* 0x000000f8e5f17220 */ /* 0x000fe20000410000 */
[----:B------:R-:W-:Y:S01]  /*1dd0*/  SHF.L.U32 R244, R63, 0x10, RZ ;  /* 0x000000103ff47819 */ /* 0x000fe200000006ff */
[----:B------:R-:W-:Y:S01]  /*1de0*/  FFMA.FTZ R242, R236, R194, R242 ;  /* 0x000000c2ecf27223 */ /* 0x000fe200000100f2 */
[----:B------:R-:W-:Y:S01]  /*1df0*/  FADD.FTZ R243, R194, R243 ;  /* 0x000000f3c2f37221 */ /* 0x000fe20000010000 */
[-C--:B------:R-:W-:Y:S02]  /*1e00*/  FFMA.FTZ R102, R241, R199.reuse, R102 ;  /* 0x000000c7f1667223 */ /* 0x080fe40000010066 */
        /* <DEDUP_REMOVED lines=8> */
[----:B------:R-:W-:Y:S01]  /*1e90*/  SHF.L.U32 R244, R64, 0x10, RZ ;  /* 0x0000001040f47819 */ /* 0x000fe200000006ff */
[----:B------:R-:W-:Y:S01]  /*1ea0*/  FFMA.FTZ R104, R242, R200, R104 ;  /* 0x000000c8f2687223 */ /* 0x000fe20000010068 */
[----:B------:R-:W-:Y:S01]  /*1eb0*/  FFMA.FTZ R247, R238, R196, R247 ;  /* 0x000000c4eef77223 */ /* 0x000fe200000100f7 */
[----:B------:R-:W-:Y:S01]  /*1ec0*/  FADD.FTZ R243, R196, R243 ;  /* 0x000000f3c4f37221 */ /* 0x000fe20000010000 */
[----:B------:R-:W-:Y:S01]  /*1ed0*/  SHF.L.U32 R248, R203, 0x10, RZ ;  /* 0x00000010cbf87819 */ /* 0x000fe200000006ff */
[----:B------:R-:W-:Y:S01]  /*1ee0*/  FMUL.FTZ R200, R244, R200 ;  /* 0x000000c8f4c87220 */ /* 0x000fe20000410000 */
[----:B------:R-:W-:Y:S01]  /*1ef0*/  FFMA.FTZ R247, R14, R13, R247 ;  /* 0x0000000d0ef77223 */ /* 0x000fe200000100f7 */
[----:B------:R-:W-:Y:S01]  /*1f00*/  FADD.FTZ R244, R13, R243 ;  /* 0x000000f30df47221 */ /* 0x000fe20000010000 */
[----:B------:R-:W-:Y:S01]  /*1f10*/  FMUL.FTZ R243, R229, R246 ;  /* 0x000000f6e5f37220 */ /* 0x000fe20000410000 */
[----:B------:R-:W-:Y:S01]  /*1f20*/  SHF.L.U32 R249, R67, 0x10, RZ ;  /* 0x0000001043f97819 */ /* 0x000fe200000006ff */
[----:B------:R-:W-:Y:S01]  /*1f30*/  FFMA.FTZ R246, R239, R197, R247 ;  /* 0x000000c5eff67223 */ /* 0x000fe200000100f7 */
[----:B------:R-:W-:Y:S01]  /*1f40*/  FADD.FTZ R244, R197, R244 ;  /* 0x000000f4c5f47221 */ /* 0x000fe20000010000 */
[----:B------:R0:W5:Y:S02]  /*1f50*/  LDL.LU R51, [R1+0x38] ;  /* 0x0000380001337983 */ /* 0x0001640000300800 */
[----:B------:R-:W-:Y:S01]  /*1f60*/  FFMA.FTZ R246, R12, R11, R246 ;  /* 0x0000000b0cf67223 */ /* 0x000fe200000100f6 */
[----:B------:R-:W-:-:S03]  /*1f70*/  FADD.FTZ R244, R11, R244 ;  /* 0x000000f40bf47221 */ /* 0x000fc60000010000 */
[----:B------:R-:W-:Y:S01]  /*1f80*/  FFMA.FTZ R246, R240, R198, R246 ;  /* 0x000000c6f0f67223 */ /* 0x000fe200000100f6 */
[----:B------:R-:W-:Y:S01]  /*1f90*/  FADD.FTZ R244, R198, R244 ;  /* 0x000000f4c6f47221 */ /* 0x000fe20000010000 */
[----:B------:R-:W-:Y:S02]  /*1fa0*/  SHF.L.U32 R247, R65, 0x10, RZ ;  /* 0x0000001041f77819 */ /* 0x000fe400000006ff */
[----:B------:R-:W-:Y:S01]  /*1fb0*/  FFMA.FTZ R246, R10, R9, R246 ;  /* 0x000000090af67223 */ /* 0x000fe200000100f6 */
[----:B------:R-:W-:Y:S01]  /*1fc0*/  FADD.FTZ R244, R9, R244 ;  /* 0x000000f409f47221 */ /* 0x000fe20000010000 */
[----:B------:R-:W-:Y:S02]  /*1fd0*/  FFMA.FTZ R106, R243, R201, R106 ;  /* 0x000000c9f36a7223 */ /* 0x000fe4000001006a */
[----:B------:R-:W-:Y:S01]  /*1fe0*/  FFMA.FTZ R246, R241, R199, R246 ;  /* 0x000000c7f1f67223 */ /* 0x000fe200000100f6 */
[----:B------:R-:W-:Y:S01]  /*1ff0*/  FADD.FTZ R244, R199, R244 ;  /* 0x000000f4c7f47221 */ /* 0x000fe20000010000 */
[----:B------:R-:W-:Y:S01]  /*2000*/  FMUL.FTZ R201, R247, R201 ;  /* 0x000000c9f7c97220 */ /* 0x000fe20000410000 */
[----:B------:R-:W-:Y:S01]  /*2010*/  SHF.L.U32 R247, R202, 0x10, RZ ;  /* 0x00000010caf77819 */ /* 0x000fe200000006ff */
[----:B------:R-:W-:Y:S01]  /*2020*/  FMUL.FTZ R202, R229, R245 ;  /* 0x000000f5e5ca7220 */ /* 0x000fe20000410000 */
[----:B------:R-:W-:Y:S01]  /*2030*/  FFMA.FTZ R246, R8, R50, R246 ;  /* 0x0000003208f67223 */ /* 0x000fe200000100f6 */
[----:B------:R-:W-:-:S02]  /*2040*/  FADD.FTZ R245, R50, R244 ;  /* 0x000000f432f57221 */ /* 0x000fc40000010000 */
[----:B------:R-:W-:Y:S01]  /*2050*/  FFMA.FTZ R108, R202, R247, R108 ;  /* 0x000000f7ca6c7223 */ /* 0x000fe2000001006c */
[----:B------:R-:W-:Y:S01]  /*2060*/  FFMA.FTZ R246, R242, R200, R246 ;  /* 0x000000c8f2f67223 */ /* 0x000fe200000100f6 */
[----:B------:R-:W-:Y:S01]  /*2070*/  FADD.FTZ R245, R200, R245 ;  /* 0x000000f5c8f57221 */ /* 0x000fe20000010000 */
[----:B------:R-:W-:Y:S01]  /*2080*/  FADD.FTZ R144, R144, R247 ;  /* 0x000000f790907221 */ /* 0x000fe20000010000 */
[----:B------:R-:W-:Y:S01]  /*2090*/  FMUL.FTZ R203, R229, R252 ;  /* 0x000000fce5cb7220 */ /* 0x000fe20000410000 */
[----:B------:R-:W-:Y:S01]  /*20a0*/  FFMA.FTZ R246, R7, R6, R246 ;  /* 0x0000000607f67223 */ /* 0x000fe200000100f6 */
[----:B------:R-:W-:Y:S01]  /*20b0*/  FADD.FTZ R245, R245, R6 ;  /* 0x00000006f5f57221 */ /* 0x000fe20000010000 */
[----:B------:R-:W-:Y:S01]  /*20c0*/  SHF.L.U32 R244, R66, 0x10, RZ ;  /* 0x0000001042f47819 */ /* 0x000fe200000006ff */
[----:B------:R0:W5:Y:S01]  /*20d0*/  LDL.LU R50, [R1+0x34] ;  /* 0x0000340001327983 */ /* 0x0001620000300800 */
[----:B------:R-:W-:Y:S01]  /*20e0*/  FFMA.FTZ R246, R243, R201, R246 ;  /* 0x000000c9f3f67223 */ /* 0x000fe200000100f6 */
[----:B------:R-:W-:-:S02]  /*20f0*/  FADD.FTZ R245, R245, R201 ;  /* 0x000000c9f5f57221 */ /* 0x000fc40000010000 */
[----:B------:R-:W-:Y:S01]  /*2100*/  FMUL.FTZ R244, R244, R247 ;  /* 0x000000f7f4f47220 */ /* 0x000fe20000410000 */
        /* <DEDUP_REMOVED lines=11> */
[----:B------:R0:W5:Y:S04]  /*21c0*/  LDL.LU R49, [R1+0x30] ;  /* 0x0000300001317983 */ /* 0x0001680000300800 */
[----:B------:R0:W5:Y:S01]  /*21d0*/  LDL.LU R48, [R1+0x2c] ;  /* 0x00002c0001307983 */ /* 0x0001620000300800 */
[----:B------:R-:W-:Y:S01]  /*21e0*/  FFMA.FTZ R110, R203, R248, R110 ;  /* 0x000000f8cb6e7223 */ /* 0x000fe2000001006e */
[----:B------:R-:W-:Y:S01]  /*21f0*/  FADD.FTZ R146, R146, R248 ;  /* 0x000000f892927221 */ /* 0x000fe20000010000 */
[----:B------:R-:W-:Y:S06]  /*2200*/  BRA `(.L_x_7084) ;  /* 0x0000000000fc7947 */ /* 0x000fec0003800000 */
.L_x_7083:
[----:B-----5:R-:W-:Y:S02]  /*2210*/  ISETP.GE.AND P3, PT, R228, 0x1, PT ;  /* 0x00000001e400780c */ /* 0x020fe40003f66270 */
[----:B------:R-:W-:Y:S02]  /*2220*/  CS2R R246, SRZ ;  /* 0x0000000000f67805 */ /* 0x000fe4000001ff00 */
[----:B------:R-:W-:Y:S02]  /*2230*/  MOV R227, UR14 ;  /* 0x0000000e00e37c02 */ /* 0x000fe40008000f00 */
[----:B------:R-:W-:Y:S02]  /*2240*/  MOV R226, UR15 ;  /* 0x0000000f00e27c02 */ /* 0x000fe40008000f00 */
[----:B------:R-:W-:-:S04]  /*2250*/  ISETP.NE.U32.AND P0, PT, R227, RZ, PT ;  /* 0x000000ffe300720c */ /* 0x000fc80003f05070 */
[----:B------:R-:W-:Y:S01]  /*2260*/  ISETP.NE.AND.EX P0, PT, R226, RZ, PT, P0 ;  /* 0x000000ffe200720c */ /* 0x000fe20003f05300 */
[----:B------:R-:W0:Y:S01]  /*2270*/  @P3 LDC R216, c[0x0][0x388] ;  /* 0x0000e200ffd83b82 */ /* 0x000e220000000800 */
[----:B------:R-:W1:Y:S01]  /*2280*/  @P3 S2R R218, SR_TID.X ;  /* 0x0000000000da3919 */ /* 0x000e620000002100 */
[----:B------:R-:W-:-:S05]  /*2290*/  @P3 IADD3 R217, PT, PT, R228, -0x1, RZ ;  /* 0xffffffffe4d93810 */ /* 0x000fca0007ffe0ff */
[----:B0-----:R-:W-:-:S05]  /*22a0*/  @P3 IMAD R217, R217, R216, RZ ;  /* 0x000000d8d9d93224 */ /* 0x001fca00078e02ff */
[----:B------:R-:W-:-:S04]  /*22b0*/  @P3 SHF.R.S32.HI R216, RZ, 0x1f, R217 ;  /* 0x0000001fffd83819 */ /* 0x000fc800000114d9 */
[----:B------:R-:W-:Y:S01]  /*22c0*/  @P3 LEA.HI R217, R216, R217, RZ, 0x3 ;  /* 0x000000d9d8d93211 */ /* 0x000fe200078f18ff */
[----:B------:R-:W-:Y:S01]  /*22d0*/  HFMA2 R216, -RZ, RZ, 0, 0 ;  /* 0x00000000ffd87431 */ /* 0x000fe200000001ff */
        /* <DEDUP_REMOVED lines=16> */
.L_x_7085:
        /* <DEDUP_REMOVED lines=10> */
[--C-:B------:R-:W-:Y:S01]  /*2480*/  IMAD.WIDE.U32 R24, R25, 0x8, R28.reuse ;  /* 0x0000000819187825 */ /* 0x100fe200078e001c */
[----:B------:R1:W5:Y:S01]  /*2490*/  LDG.E.64 R216, desc[UR6][R22.64] ;  /* 0x0000000616d87981 */ /* 0x000362000c1e1b00 */
[----:B0-----:R-:W-:Y:S02]  /*24a0*/  LOP3.LUT R18, R18, 0x1f, RZ, 0xc0, !PT ;  /* 0x0000001f12127812 */ /* 0x001fe400078ec0ff */
[--C-:B------:R-:W-:Y:S01]  /*24b0*/  IMAD.WIDE.U32 R26, R27, 0x8, R28.reuse ;  /* 0x000000081b1a7825 */ /* 0x100fe200078e001c */
[----:B------:R1:W5:Y:S01]  /*24c0*/  LDG.E.64 R218, desc[UR6][R24.64] ;  /* 0x0000000618da7981 */ /* 0x000362000c1e1b00 */
[----:B------:R-:W-:Y:S02]  /*24d0*/  LEA.HI.SX32 R17, R17, R18, 0x1d ;  /* 0x0000001211117211 */ /* 0x000fe400078feaff */
[----:B------:R-:W-:Y:S01]  /*24e0*/  IMAD.WIDE.U32 R28, R33, 0x8, R28 ;  /* 0x00000008211c7825 */ /* 0x000fe200078e001c */
[----:B------:R1:W5:Y:S01]  /*24f0*/  LDG.E.64 R220, desc[UR6][R26.64] ;  /* 0x000000061adc7981 */ /* 0x000362000c1e1b00 */
[----:B------:R-:W-:-:S02]  /*2500*/  IADD3 R19, PT, PT, R17, 0x20, RZ ;  /* 0x0000002011137810 */ /* 0x000fc40007ffe0ff */
[C---:B------:R-:W-:Y:S01]  /*2510*/  IADD3 R21, PT, PT, R17.reuse, 0x40, RZ ;  /* 0x0000004011157810 */ /* 0x040fe20007ffe0ff */
[----:B------:R1:W5:Y:S01]  /*2520*/  LDG.E.64 R222, desc[UR6][R28.64] ;  /* 0x000000061cde7981 */ /* 0x000362000c1e1b00 */
[C---:B------:R-:W-:Y:S01]  /*2530*/  IADD3 R31, PT, PT, R17.reuse, 0x60, RZ ;  /* 0x00000060111f7810 */ /* 0x040fe20007ffe0ff */
[----:B--2---:R-:W-:-:S04]  /*2540*/  IMAD.WIDE.U32 R16, R17, 0x20, R248 ;  /* 0x0000002011107825 */ /* 0x004fc800078e00f8 */
        /* <DEDUP_REMOVED lines=11> */
.L_x_7084:
[----:B------:R-:W-:Y:S05]  /*2600*/  BSYNC.RECONVERGENT B1 ;  /* 0x0000000000017941 */ /* 0x000fea0003800200 */
.L_x_7082:
        /* <DEDUP_REMOVED lines=17> */
[----:B-1----:R-:W1:Y:S01]  /*2720*/  SHFL.BFLY PT, R248, R251, 0x10, 0x1f ;  /* 0x0e001f00fbf87f89 */ /* 0x002e6200000e0000 */
[----:B--2---:R-:W-:-:S03]  /*2730*/  FADD.FTZ R247, R247, R246 ;  /* 0x000000f6f7f77221 */ /* 0x004fc60000010000 */
[----:B-1----:R1:W-:Y:S04]  /*2740*/  STL [R1+0x14], R248 ;  /* 0x000014f801007387 */ /* 0x0023e80000100800 */
[----:B------:R1:W2:Y:S02]  /*2750*/  SHFL.BFLY PT, R246, R247, 0x10, 0x1f ;  /* 0x0e001f00f7f67f89 */ /* 0x0002a400000e0000 */
.L_x_7585:
[----:B-1----:R-:W3:Y:S01]  /*2760*/  LDL.LU R248, [R1+0x14] ;  /* 0x0000140001f87983 */ /* 0x002ee20000300800 */
[----:B--2---:R-:W-:Y:S01]  /*2770*/  FADD.FTZ R250, R247, R246 ;  /* 0x000000f6f7fa7221 */ /* 0x004fe20000010000 */
[----:B------:R-:W-:Y:S01]  /*2780*/  @P3 IADD3 R246, PT, PT, R228, -0x1, RZ ;  /* 0xffffffffe4f63810 */ /* 0x000fe20007ffe0ff */
[----:B------:R-:W-:-:S04]  /*2790*/  IMAD R228, R225, UR8, RZ ;  /* 0x00000008e1e47c24 */ /* 0x000fc8000f8e02ff */
[----:B------:R-:W-:Y:S01]  /*27a0*/  @P3 IMAD R246, R246, UR8, RZ ;  /* 0x00000008f6f63c24 */ /* 0x000fe2000f8e02ff */
[----:B------:R-:W-:-:S04]  /*27b0*/  SHF.R.S32.HI R247, RZ, 0x1f, R228 ;  /* 0x0000001ffff77819 */ /* 0x000fc800000114e4 */
[----:B------:R-:W-:Y:S02]  /*27c0*/  LEA.HI R228, R247, R228, RZ, 0x3 ;  /* 0x000000e4f7e47211 */ /* 0x000fe400078f18ff */
[----:B------:R-:W-:-:S04]  /*27d0*/  @P3 SHF.R.S32.HI R247, RZ, 0x1f, R246 ;  /* 0x0000001ffff73819 */ /* 0x000fc800000114f6 */
[----:B------:R-:W-:Y:S01]  /*27e0*/  @P3 LEA.HI R247, R247, R246, RZ, 0x3 ;  /* 0x000000f6f7f73211 */ /* 0x000fe200078f18ff */
[----:B------:R-:W-:Y:S02]  /*27f0*/  HFMA2 R246, -RZ, RZ, 0, 0 ;  /* 0x00000000fff67431 */ /* 0x000fe400000001ff */
[----:B---3--:R-:W-:Y:S02]  /*2800*/  FADD.FTZ R251, R251, R248 ;  /* 0x000000f8fbfb7221 */ /* 0x008fe40000010000 */
[----:B------:R-:W1:Y:S02]  /*2810*/  S2R R248, SR_TID.X ;  /* 0x0000000000f87919 */ /* 0x000e640000002100 */
[----:B-1----:R-:W-:-:S04]  /*2820*/  LOP3.LUT R248, R248, 0x1f, RZ, 0xc0, !PT ;  /* 0x0000001ff8f87812 */ /* 0x002fc800078ec0ff */
[-C--:B------:R-:W-:Y:S02]  /*2830*/  LEA.HI.SX32 R228, R228, R248.reuse, 0x1d ;  /* 0x000000f8e4e47211 */ /* 0x080fe400078feaff */
[----:B------:R-:W-:Y:S02]  /*2840*/  @P3 LEA.HI.SX32 R246, R247, R248, 0x1d ;  /* 0x000000f8f7f63211 */ /* 0x000fe400078feaff */
[----:B------:R-:W1:Y:S01]  /*2850*/  @P3 LDC.64 R248, c[0x0][0x390] ;  /* 0x0000e400fff83b82 */ /* 0x000e620000000a00 */
[----:B------:R-:W-:Y:S01]  /*2860*/  ISETP.NE.U32.AND P0, PT, R227, RZ, PT ;  /* 0x000000ffe300720c */ /* 0x000fe20003f05070 */
[----:B------:R2:W-:Y:S01]  /*2870*/  STL [R1+0x14], R228 ;  /* 0x000014e401007387 */ /* 0x0005e20000100800 */
[----:B-1----:R-:W-:-:S05]  /*2880*/  @P3 IMAD.WIDE.U32 R248, R246, 0x10, R248 ;  /* 0x00000010f6f83825 */ /* 0x002fca00078e00f8 */
[----:B------:R1:W5:Y:S01]  /*2890*/  @P3 LDG.E.128 R172, desc[UR6][R248.64] ;  /* 0x00000006f8ac3981 */ /* 0x000362000c1e1d00 */
[----:B------:R-:W-:Y:S01]  /*28a0*/  ISETP.NE.AND.EX P0, PT, R226, RZ, PT, P0 ;  /* 0x000000ffe200720c */ /* 0x000fe20003f05300 */
[----:B--2---:R-:W-:Y:S01]  /*28b0*/  FMUL.FTZ R228, R251, UR10 ;  /* 0x0000000afbe47c20 */ /* 0x004fe20008410000 */
[----:B------:R-:W-:Y:S01]  /*28c0*/  ISETP.NE.AND P1, PT, RZ, UR9, PT ;  /* 0x00000009ff007c0c */ /* 0x000fe2000bf25270 */
[----:B------:R-:W-:Y:S01]  /*28d0*/  BSSY.RECONVERGENT B1, `(.L_x_7087) ;  /* 0x00003b8000017945 */ /* 0x000fe20003800200 */
[----:B------:R-:W-:Y:S02]  /*28e0*/  FMUL.FTZ R247, R250, UR10 ;  /* 0x0000000afaf77c20 */ /* 0x000fe40008410000 */
[----:B------:R-:W-:-:S07]  /*28f0*/  FSEL R228, R228, RZ, !P1 ;  /* 0x000000ffe4e47208 */ /* 0x000fce0004800000 */
[----:B-1----:R-:W-:Y:S05]  /*2900*/  @P0 BRA `(.L_x_7088) ;  /* 0x00000024002c0947 */ /* 0x002fea0003800000 */
        /* <DEDUP_REMOVED lines=20> */
.L_x_7093:
[----:B------:R-:W-:Y:S05]  /*2a50*/  BSYNC.RECONVERGENT B3 ;  /* 0x0000000000037941 */ /* 0x000fea0003800200 */
.L_x_7092:
        /* <DEDUP_REMOVED lines=13> */
.L_x_7095:
[----:B------:R-:W-:Y:S05]  /*2b30*/  BSYNC.RECONVERGENT B3 ;  /* 0x0000000000037941 */ /* 0x000fea0003800200 */
.L_x_7094:
[----:B------:R-:W-:-:S04]  /*2b40*/  F2FP.BF16.F32.PACK_AB R140, RZ, R140 ;  /* 0x0000008cff8c723e */ /* 0x000fc800000010ff */
[----:B------:R-:W-:Y:S02]  /*2b50*/  PRMT R176, R140, 0x7610, R176 ;  /* 0x000076108cb07816 */ /* 0x000fe400000000b0 */
[----:B------:R-:W-:-:S07]  /*2b60*/  MOV R140, R248 ;  /* 0x000000f8008c7202 */ /* 0x000fce0000000f00 */
.L_x_7091:
[----:B------:R-:W-:Y:S05]  /*2b70*/  BSYNC.RECONVERGENT B2 ;  /* 0x0000000000027941 */ /* 0x000fea0003800200 */
.L_x_7090:
        /* <DEDUP_REMOVED lines=16> */
.L_x_7099:
[----:B------:R-:W-:Y:S05]  /*2c80*/  BSYNC.RECONVERGENT B3 ;  /* 0x0000000000037941 */ /* 0x000fea0003800200 */
.L_x_7098:
        /* <DEDUP_REMOVED lines=14> */
.L_x_7101:
[----:B------:R-:W-:Y:S05]  /*2d70*/  BSYNC.RECONVERGENT B3 ;  /* 0x0000000000037941 */ /* 0x000fea0003800200 */
.L_x_7100:
[----:B------:R-:W-:-:S04]  /*2d80*/  F2FP.BF16.F32.PACK_AB R141, RZ, R141 ;  /* 0x0000008dff8d723e */ /* 0x000fc800000010ff */
[----:B------:R-:W-:Y:S02]  /*2d90*/  PRMT R176, R176, 0x5410, R141 ;  /* 0x00005410b0b07816 */ /* 0x000fe4000000008d */
[----:B------:R-:W-:-:S07]  /*2da0*/  MOV R141, R248 ;  /* 0x000000f8008d7202 */ /* 0x000fce0000000f00 */
.L_x_7097:
[----:B------:R-:W-:Y:S05]  /*2db0*/  BSYNC.RECONVERGENT B2 ;  /* 0x0000000000027941 */ /* 0x000fea0003800200 */
.L_x_7096:
        /* <DEDUP_REMOVED lines=15> */
.L_x_7105:
[----:B------:R-:W-:Y:S05]  /*2eb0*/  BSYNC.RECONVERGENT B3 ;  /* 0x0000000000037941 */ /* 0x000fea0003800200 */
.L_x_7104:
        /* <DEDUP_REMOVED lines=13> */
.L_x_7107:
[----:B------:R-:W-:Y:S05]  /*2f90*/  BSYNC.RECONVERGENT B3 ;  /* 0x0000000000037941 */ /* 0x000fea0003800200 */
.L_x_7106:
[----:B------:R-:W-:-:S04]  /*2fa0*/  F2FP.BF16.F32.PACK_AB R142, RZ, R142 ;  /* 0x0000008eff8e723e */ /* 0x000fc800000010ff */
[----:B------:R-:W-:Y:S02]  /*2fb0*/  PRMT R177, R142, 0x7610, R177 ;  /* 0x000076108eb17816 */ /* 0x000fe400000000b1 */
[----:B------:R-:W-:-:S07]  /*2fc0*/  MOV R142, R248 ;  /* 0x000000f8008e7202 */ /* 0x000fce0000000f00 */
.L_x_7103:
[----:B------:R-:W-:Y:S05]  /*2fd0*/  BSYNC.RECONVERGENT B2 ;  /* 0x0000000000027941 */ /* 0x000fea0003800200 */
.L_x_7102:
        /* <DEDUP_REMOVED lines=16> */
.L_x_7111:
[----:B------:R-:W-:Y:S05]  /*30e0*/  BSYNC.RECONVERGENT B3 ;  /* 0x0000000000037941 */ /* 0x000fea0003800200 */
.L_x_7110:
        /* <DEDUP_REMOVED lines=14> */
.L_x_7113:
[----:B------:R-:W-:Y:S05]  /*31d0*/  BSYNC.RECONVERGENT B3 ;  /* 0x0000000000037941 */ /* 0x000fea0003800200 */
.L_x_7112:
[----:B------:R-:W-:-:S04]  /*31e0*/  F2FP.BF16.F32.PACK_AB R143, RZ, R143 ;  /* 0x0000008fff8f723e */ /* 0x000fc800000010ff */
[----:B------:R-:W-:Y:S02]  /*31f0*/  PRMT R177, R177, 0x5410, R143 ;  /* 0x00005410b1b17816 */ /* 0x000fe4000000008f */
[----:B------:R-:W-:-:S07]  /*3200*/  MOV R143, R248 ;  /* 0x000000f8008f7202 */ /* 0x000fce0000000f00 */
.L_x_7109:
[----:B------:R-:W-:Y:S05]  /*3210*/  BSYNC.RECONVERGENT B2 ;  /* 0x0000000000027941 */ /* 0x000fea0003800200 */
.L_x_7108:
        /* <DEDUP_REMOVED lines=15> */
.L_x_7117:
[----:B------:R-:W-:Y:S05]  /*3310*/  BSYNC.RECONVERGENT B3 ;  /* 0x0000000000037941 */ /* 0x000fea0003800200 */
.L_x_7116:
        /* <DEDUP_REMOVED lines=13> */
.L_x_7119:
[----:B------:R-:W-:Y:S05]  /*33f0*/  BSYNC.RECONVERGENT B3 ;  /* 0x0000000000037941 */ /* 0x000fea0003800200 */
.L_x_7118:
[----:B------:R-:W-:-:S04]  /*3400*/  F2FP.BF16.F32.PACK_AB R136, RZ, R136 ;  /* 0x00000088ff88723e */ /* 0x000fc800000010ff */
[----:B------:R-:W-:Y:S02]  /*3410*/  PRMT R178, R136, 0x7610, R178 ;  /* 0x0000761088b27816 */ /* 0x000fe400000000b2 */
[----:B------:R-:W-:-:S07]  /*3420*/  MOV R136, R248 ;  /* 0x000000f800887202 */ /* 0x000fce0000000f00 */
.L_x_7115:
[----:B------:R-:W-:Y:S05]  /*3430*/  BSYNC.RECONVERGENT B2 ;  /* 0x0000000000027941 */ /* 0x000fea0003800200 */
.L_x_7114:
        /* <DEDUP_REMOVED lines=16> */
.L_x_7123:
[----:B------:R-:W-:Y:S05]  /*3540*/  BSYNC.RECONVERGENT B3 ;  /* 0x0000000000037941 */ /* 0x000fea0003800200 */
.L_x_7122:
        /* <DEDUP_REMOVED lines=14> */
.L_x_7125:
[----:B------:R-:W-:Y:S05]  /*3630*/  BSYNC.RECONVERGENT B3 ;  /* 0x0000000000037941 */ /* 0x000fea0003800200 */
.L_x_7124:
[----:B------:R-:W-:-:S04]  /*3640*/  F2FP.BF16.F32.PACK_AB R137, RZ, R137 ;  /* 0x00000089ff89723e */ /* 0x000fc800000010ff */
[----:B------:R-:W-:Y:S02]  /*3650*/  PRMT R178, R178, 0x5410, R137 ;  /* 0x00005410b2b27816 */ /* 0x000fe40000000089 */
[----:B------:R-:W-:-:S07]  /*3660*/  MOV R137, R248 ;  /* 0x000000f800897202 */ /* 0x000fce0000000f00 */
.L_x_7121:
[----:B------:R-:W-:Y:S05]  /*3670*/  BSYNC.RECONVERGENT B2 ;  /* 0x0000000000027941 */ /* 0x000fea0003800200 */
.L_x_7120:
        /* <DEDUP_REMOVED lines=15> */
.L_x_7129:
[----:B------:R-:W-:Y:S05]  /*3770*/  BSYNC.RECONVERGENT B3 ;  /* 0x0000000000037941 */ /* 0x000fea0003800200 */
.L_x_7128:
        /* <DEDUP_REMOVED lines=13> */
.L_x_7131:
[----:B------:R-:W-:Y:S05]  /*3850*/  BSYNC.RECONVERGENT B3 ;  /* 0x0000000000037941 */ /* 0x000fea0003800200 */
.L_x_7130:
[----:B------:R-:W-:-:S04]  /*3860*/  F2FP.BF16.F32.PACK_AB R138, RZ, R138 ;  /* 0x0000008aff8a723e */ /* 0x000fc800000010ff */
[----:B------:R-:W-:Y:S02]  /*3870*/  PRMT R179, R138, 0x7610, R179 ;  /* 0x000076108ab37816 */ /* 0x000fe400000000b3 */
[----:B------:R-:W-:-:S07]  /*3880*/  MOV R138, R248 ;  /* 0x000000f8008a7202 */ /* 0x000fce0000000f00 */
.L_x_7127:
[----:B------:R-:W-:Y:S05]  /*3890*/  BSYNC.RECONVERGENT B2 ;  /* 0x0000000000027941 */ /* 0x000fea0003800200 */
.L_x_7126:
[----:B------:R-:W-:Y:S05]  /*38a0*/  @!P3 BRA `(.L_x_7132) ;  /* 0x0000002800e8b947 */ /* 0x000fea0003800000 */
[----:B------:R1:W5:Y:S02]  /*38b0*/  LDL R248, [R1+0x8] ;  /* 0x0000080001f87983 */ /* 0x0003640000100800 */
[----:B-----5:R-:W-:Y:S01]  /*38c0*/  ISETP.GE.U32.AND P0, PT, R216, RZ, PT ;  /* 0x000000ffd800720c */ /* 0x020fe20003f06070 */
[----:B------:R-:W-:Y:S01]  /*38d0*/  BSSY.RECONVERGENT B2, `(.L_x_7133) ;  /* 0x000000e000027945 */ /* 0x000fe20003800200 */
[----:B------:R-:W-:Y:S02]  /*38e0*/  HFMA2 R216, -RZ, RZ, 0, 0 ;  /* 0x00000000ffd87431 */ /* 0x000fe400000001ff */
        /* <DEDUP_REMOVED lines=12> */
.L_x_7134:
[----:B------:R-:W-:Y:S05]  /*39b0*/  BSYNC.RECONVERGENT B2 ;  /* 0x0000000000027941 */ /* 0x000fea0003800200 */
.L_x_7133:
        /* <DEDUP_REMOVED lines=14> */
.L_x_7136:
[----:B------:R-:W-:Y:S05]  /*3aa0*/  BSYNC.RECONVERGENT B2 ;  /* 0x0000000000027941 */ /* 0x000fea0003800200 */
.L_x_7135:
[----:B------:R-:W-:-:S04]  /*3ab0*/  F2FP.BF16.F32.PACK_AB R139, RZ, R139 ;  /* 0x0000008bff8b723e */ /* 0x000fc800000010ff */
[----:B------:R-:W-:Y:S02]  /*3ac0*/  PRMT R179, R179, 0x5410, R139 ;  /* 0x00005410b3b37816 */ /* 0x000fe4000000008b */
[----:B------:R-:W-:Y:S01]  /*3ad0*/  MOV R139, R216 ;  /* 0x000000d8008b7202 */ /* 0x000fe20000000f00 */
[----:B------:R-:W-:Y:S06]  /*3ae0*/  BRA `(.L_x_7132) ;  /* 0x0000002800587947 */ /* 0x000fec0003800000 */
.L_x_7089:
        /* <DEDUP_REMOVED lines=15> */
.L_x_7140:
[----:B------:R-:W-:Y:S05]  /*3be0*/  BSYNC.RECONVERGENT B3 ;  /* 0x0000000000037941 */ /* 0x000fea0003800200 */
.L_x_7139:
        /* <DEDUP_REMOVED lines=13> */
.L_x_7142:
[----:B------:R-:W-:Y:S05]  /*3cc0*/  BSYNC.RECONVERGENT B3 ;  /* 0x0000000000037941 */ /* 0x000fea0003800200 */
.L_x_7141:
[----:B------:R-:W-:-:S04]  /*3cd0*/  F2FP.BF16.F32.PACK_AB R180, RZ, R180 ;  /* 0x000000b4ffb4723e */ /* 0x000fc800000010ff */
[----:B------:R-:W-:-:S07]  /*3ce0*/  PRMT R176, R180, 0x7610, R176 ;  /* 0x00007610b4b07816 */ /* 0x000fce00000000b0 */
.L_x_7138:
[----:B------:R-:W-:Y:S05]  /*3cf0*/  BSYNC.RECONVERGENT B2 ;  /* 0x0000000000027941 */ /* 0x000fea0003800200 */
.L_x_7137:
        /* <DEDUP_REMOVED lines=16> */
.L_x_7146:
[----:B------:R-:W-:Y:S05]  /*3e00*/  BSYNC.RECONVERGENT B3 ;  /* 0x0000000000037941 */ /* 0x000fea0003800200 */
.L_x_7145:
        /* <DEDUP_REMOVED lines=14> */
.L_x_7148:
[----:B------:R-:W-:Y:S05]  /*3ef0*/  BSYNC.RECONVERGENT B3 ;  /* 0x0000000000037941 */ /* 0x000fea0003800200 */
.L_x_7147:
[----:B------:R-:W-:-:S04]  /*3f00*/  F2FP.BF16.F32.PACK_AB R180, RZ, R180 ;  /* 0x000000b4ffb4723e */ /* 0x000fc800000010ff */
[----:B------:R-:W-:-:S07]  /*3f10*/  PRMT R176, R176, 0x5410, R180 ;  /* 0x00005410b0b07816 */ /* 0x000fce00000000b4 */
.L_x_7144:
[----:B------:R-:W-:Y:S05]  /*3f20*/  BSYNC.RECONVERGENT B2 ;  /* 0x0000000000027941 */ /* 0x000fea0003800200 */
.L_x_7143:
        /* <DEDUP_REMOVED lines=15> */
.L_x_7152:
[----:B------:R-:W-:Y:S05]  /*4020*/  BSYNC.RECONVERGENT B3 ;  /* 0x0000000000037941 */ /* 0x000fea0003800200 */
.L_x_7151:
        /* <DEDUP_REMOVED lines=13> */
.L_x_7154:
[----:B------:R-:W-:Y:S05]  /*4100*/  BSYNC.RECONVERGENT B3 ;  /* 0x0000000000037941 */ /* 0x000fea0003800200 */
.L_x_7153:
[----:B------:R-:W-:-:S04]  /*4110*/  F2FP.BF16.F32.PACK_AB R180, RZ, R180 ;  /* 0x000000b4ffb4723e */ /* 0x000fc800000010ff */
[----:B------:R-:W-:-:S07]  /*4120*/  PRMT R177, R180, 0x7610, R177 ;  /* 0x00007610b4b17816 */ /* 0x000fce00000000b1 */
.L_x_7150:
[----:B------:R-:W-:Y:S05]  /*4130*/  BSYNC.RECONVERGENT B2 ;  /* 0x0000000000027941 */ /* 0x000fea0003800200 */
.L_x_7149:
        /* <DEDUP_REMOVED lines=16> */
.L_x_7158:
[----:B------:R-:W-:Y:S05]  /*4240*/  BSYNC.RECONVERGENT B3 ;  /* 0x0000000000037941 */ /* 0x000fea0003800200 */
.L_x_7157:
        /* <DEDUP_REMOVED lines=14> */
.L_x_7160:
[----:B------:R-:W-:Y:S05]  /*4330*/  BSYNC.RECONVERGENT B3 ;  /* 0x0000000000037941 */ /* 0x000fea0003800200 */
.L_x_7159:
[----:B------:R-:W-:-:S04]  /*4340*/  F2FP.BF16.F32.PACK_AB R180, RZ, R180 ;  /* 0x000000b4ffb4723e */ /* 0x000fc800000010ff */
[----:B------:R-:W-:-:S07]  /*4350*/  PRMT R177, R177, 0x5410, R180 ;  /* 0x00005410b1b17816 */ /* 0x000fce00000000b4 */
.L_x_7156:
[----:B------:R-:W-:Y:S05]  /*4360*/  BSYNC.RECONVERGENT B2 ;  /* 0x0000000000027941 */ /* 0x000fea0003800200 */
.L_x_7155:
        /* <DEDUP_REMOVED lines=15> */
.L_x_7164:
[----:B------:R-:W-:Y:S05]  /*4460*/  BSYNC.RECONVERGENT B3 ;  /* 0x0000000000037941 */ /* 0x000fea0003800200 */
.L_x_7163:
        /* <DEDUP_REMOVED lines=13> */
.L_x_7166:
[----:B------:R-:W-:Y:S05]  /*4540*/  BSYNC.RECONVERGENT B3 ;  /* 0x0000000000037941 */ /* 0x000fea0003800200 */
.L_x_7165:
[----:B------:R-:W-:-:S04]  /*4550*/  F2FP.BF16.F32.PACK_AB R180, RZ, R180 ;  /* 0x000000b4ffb4723e */ /* 0x000fc800000010ff */
[----:B------:R-:W-:-:S07]  /*4560*/  PRMT R178, R180, 0x7610, R178 ;  /* 0x00007610b4b27816 */ /* 0x000fce00000000b2 */
.L_x_7162:
[----:B------:R-:W-:Y:S05]  /*4570*/  BSYNC.RECONVERGENT B2 ;  /* 0x0000000000027941 */ /* 0x000fea0003800200 */
.L_x_7161:
        /* <DEDUP_REMOVED lines=16> */
.L_x_7170:
[----:B------:R-:W-:Y:S05]  /*4680*/  BSYNC.RECONVERGENT B3 ;  /* 0x0000000000037941 */ /* 0x000fea0003800200 */
.L_x_7169:
        /* <DEDUP_REMOVED lines=14> */
.L_x_7172:
[----:B------:R-:W-:Y:S05]  /*4770*/  BSYNC.RECONVERGENT B3 ;  /* 0x0000000000037941 */ /* 0x000fea0003800200 */
.L_x_7171:
[----:B------:R-:W-:-:S04]  /*4780*/  F2FP.BF16.F32.PACK_AB R180, RZ, R180 ;  /* 0x000000b4ffb4723e */ /* 0x000fc800000010ff */
[----:B------:R-:W-:-:S07]  /*4790*/  PRMT R178, R178, 0x5410, R180 ;  /* 0x00005410b2b27816 */ /* 0x000fce00000000b4 */
.L_x_7168:
[----:B------:R-:W-:Y:S05]  /*47a0*/  BSYNC.RECONVERGENT B2 ;  /* 0x0000000000027941 */ /* 0x000fea0003800200 */
.L_x_7167:
        /* <DEDUP_REMOVED lines=15> */
.L_x_7176:
[----:B------:R-:W-:Y:S05]  /*48a0*/  BSYNC.RECONVERGENT B3 ;  /* 0x0000000000037941 */ /* 0x000fea0003800200 */
.L_x_7175:
        /* <DEDUP_REMOVED lines=13> */
.L_x_7178:
[----:B------:R-:W-:Y:S05]  /*4980*/  BSYNC.RECONVERGENT B3 ;  /* 0x0000000000037941 */ /* 0x000fea0003800200 */
.L_x_7177:
[----:B------:R-:W-:-:S04]  /*4990*/  F2FP.BF16.F32.PACK_AB R180, RZ, R180 ;  /* 0x000000b4ffb4723e */ /* 0x000fc800000010ff */
[----:B------:R-:W-:-:S07]  /*49a0*/  PRMT R179, R180, 0x7610, R179 ;  /* 0x00007610b4b37816 */ /* 0x000fce00000000b3 */
.L_x_7174:
[----:B------:R-:W-:Y:S05]  /*49b0*/  BSYNC.RECONVERGENT B2 ;  /* 0x0000000000027941 */ /* 0x000fea0003800200 */
.L_x_7173:
[----:B------:R-:W2:Y:S01]  /*49c0*/  LDL R187, [R1+0x8] ;  /* 0x0000080001bb7983 */ /* 0x000ea20000100800 */
        /* <DEDUP_REMOVED lines=16> */
[----:B------:R-:W-:Y:S01]  /*4ad0*/  ISETP.GT.AND P0, PT, R230, RZ, PT ;  /* 0x000000ffe600720c */ /* 0x000fe20003f04270 */
[C---:B------:R-:W-:Y:S01]  /*4ae0*/  FMUL.FTZ R182, R229.reuse, R182 ;  /* 0x000000b6e5b67220 */ /* 0x040fe20000410000 */
[C---:B------:R-:W-:Y:S01]  /*4af0*/  FMUL.FTZ R183, R229.reuse, R183 ;  /* 0x000000b7e5b77220 */ /* 0x040fe20000410000 */
[----:B------:R-:W-:Y:S01]  /*4b00*/  FMUL.FTZ R184, R229, R184 ;  /* 0x000000b8e5b87220 */ /* 0x000fe20000410000 */
[----:B------:R-:W-:Y:S01]  /*4b10*/  FSEL R181, R181, RZ, P0 ;  /* 0x000000ffb5b57208 */ /* 0x000fe20000000000 */
[----:B------:R-:W-:Y:S01]  /*4b20*/  FMUL.FTZ R186, R229, R186 ;  /* 0x000000bae5ba7220 */ /* 0x000fe20000410000 */
[----:B------:R-:W-:-:S02]  /*4b30*/  FSEL R252, R182, RZ, P0 ;  /* 0x000000ffb6fc7208 */ /* 0x000fc40000000000 */
[----:B------:R-:W-:Y:S01]  /*4b40*/  FSEL R250, R183, RZ, P0 ;  /* 0x000000ffb7fa7208 */ /* 0x000fe20000000000 */
[----:B------:R1:W-:Y:S01]  /*4b50*/  STL [R1+0x18], R181 ;  /* 0x000018b501007387 */ /* 0x0003e20000100800 */
[----:B------:R-:W-:Y:S02]  /*4b60*/  FSEL R186, R186, RZ, P0 ;  /* 0x000000ffbaba7208 */ /* 0x000fe40000000000 */
[----:B------:R-:W-:Y:S01]  /*4b70*/  MOV R183, R252 ;  /* 0x000000fc00b77202 */ /* 0x000fe20000000f00 */
[----:B--2---:R-:W-:Y:S01]  /*4b80*/  FADD.FTZ R187, R187, -R185 ;  /* 0x800000b9bbbb7221 */ /* 0x004fe20000010000 */
[C---:B------:R-:W-:Y:S01]  /*4b90*/  FMUL.FTZ R185, R229.reuse, R180 ;  /* 0x000000b4e5b97220 */ /* 0x040fe20000410000 */
[C---:B------:R-:W-:Y:S01]  /*4ba0*/  FMUL.FTZ R180, R229.reuse, R248 ;  /* 0x000000f8e5b47220 */ /* 0x040fe20000410000 */
[----:B------:R-:W-:Y:S01]  /*4bb0*/  FSEL R248, R184, RZ, P0 ;  /* 0x000000ffb8f87208 */ /* 0x000fe20000000000 */
[----:B------:R-:W-:Y:S01]  /*4bc0*/  FMUL.FTZ R187, R229, R187 ;  /* 0x000000bbe5bb7220 */ /* 0x000fe20000410000 */
[----:B------:R-:W-:-:S02]  /*4bd0*/  MOV R184, R181 ;  /* 0x000000b500b87202 */ /* 0x000fc40000000f00 */
[----:B------:R-:W-:Y:S02]  /*4be0*/  FSEL R182, R180, RZ, P0 ;  /* 0x000000ffb4b67208 */ /* 0x000fe40000000000 */
[----:B------:R-:W-:Y:S02]  /*4bf0*/  FSEL R185, R185, RZ, P0 ;  /* 0x000000ffb9b97208 */ /* 0x000fe40000000000 */
[----:B------:R-:W-:Y:S02]  /*4c00*/  FSEL R187, R187, RZ, P0 ;  /* 0x000000ffbbbb7208 */ /* 0x000fe40000000000 */
[----:B-1----:R-:W-:Y:S02]  /*4c10*/  MOV R181, R250 ;  /* 0x000000fa00b57202 */ /* 0x002fe40000000f00 */
[----:B------:R-:W-:Y:S01]  /*4c20*/  MOV R180, R248 ;  /* 0x000000f800b47202 */ /* 0x000fe20000000f00 */
[----:B------:R-:W-:Y:S06]  /*4c30*/  @!P3 BRA `(.L_x_7132) ;  /* 0x000000180004b947 */ /* 0x000fec0003800000 */
[----:B------:R1:W5:Y:S02]  /*4c40*/  LDL.LU R184, [R1+0x18] ;  /* 0x0000180001b87983 */ /* 0x0003640000300800 */
[----:B-----5:R-:W-:Y:S01]  /*4c50*/  ISETP.GE.U32.AND P0, PT, R216, RZ, PT ;  /* 0x000000ffd800720c */ /* 0x020fe20003f06070 */
[----:B------:R-:W-:-:S03]  /*4c60*/  HFMA2 R183, -RZ, RZ, 0, 0 ;  /* 0x00000000ffb77431 */ /* 0x000fc600000001ff */
[----:B------:R-:W-:Y:S02]  /*4c70*/  ISETP.GE.U32.AND.EX P0, PT, R217, 0x1000000, PT, P0 ;  /* 0x01000000d900780c */ /* 0x000fe40003f06100 */
[----:B------:R-:W-:-:S11]  /*4c80*/  PRMT R217, R71, 0x7632, R217 ;  /* 0x0000763247d97816 */ /* 0x000fd600000000d9 */
[----:B------:R-:W2:Y:S02]  /*4c90*/  @P0 LDC.64 R180, c[0x0][0x408] ;  /* 0x00010200ffb40b82 */ /* 0x000ea40000000a00 */
[----:B--2---:R-:W-:-:S04]  /*4ca0*/  @P0 FMUL.FTZ R181, R187, R181 ;  /* 0x000000b5bbb50220 */ /* 0x004fc80000410000 */
[----:B------:R-:W-:Y:S01]  /*4cb0*/  @P0 FMUL.FTZ R180, R181, R180 ;  /* 0x000000b4b5b40220 */ /* 0x000fe20000410000 */
[----:B------:R-:W-:-:S04]  /*4cc0*/  @P0 PRMT R181, R175, 0x7632, R181 ;  /* 0x00007632afb50816 */ /* 0x000fc800000000b5 */
[----:B------:R-:W-:-:S05]  /*4cd0*/  @P0 SHF.L.U32 R181, R181, 0x10, RZ ;  /* 0x00000010b5b50819 */ /* 0x000fca00000006ff */
[----:B------:R-:W-:Y:S02]  /*4ce0*/  @P0 FMUL.FTZ R183, R181, R180 ;  /* 0x000000b4b5b70220 */ /* 0x000fe40000410000 */
[----:B------:R-:W2:Y:S02]  /*4cf0*/  @P0 LDC.64 R180, c[0x0][0x408] ;  /* 0x00010200ffb40b82 */ /* 0x000ea40000000a00 */
[----:B------:R-:W-:Y:S01]  /*4d00*/  FADD.FTZ R139, R139, R183 ;  /* 0x000000b78b8b7221 */ /* 0x000fe20000010000 */
[----:B------:R-:W-:Y:S01]  /*4d10*/  @P0 SHF.L.U32 R183, R217, 0x10, RZ ;  /* 0x00000010d9b70819 */ /* 0x000fe200000006ff */
[----:B--2---:R-:W-:-:S04]  /*4d20*/  @P0 FMUL.FTZ R181, R187, R181 ;  /* 0x000000b5bbb50220 */ /* 0x004fc80000410000 */
[----:B------:R-:W-:Y:S01]  /*4d30*/  @P0 FMUL.FTZ R180, R181, R180 ;  /* 0x000000b4b5b40220 */ /* 0x000fe20000410000 */
[----:B------:R-:W-:-:S03]  /*4d40*/  MOV R181, RZ ;  /* 0x000000ff00b57202 */ /* 0x000fc60000000f00 */
[----:B------:R-:W-:Y:S01]  /*4d50*/  @P0 FMUL.FTZ R181, R183, R180 ;  /* 0x000000b4b7b50220 */ /* 0x000fe20000410000 */
[----:B------:R-:W-:Y:S02]  /*4d60*/  MOV R180, R248 ;  /* 0x000000f800b47202 */ /* 0x000fe40000000f00 */
[----:B------:R-:W-:Y:S02]  /*4d70*/  MOV R183, R252 ;  /* 0x000000fc00b77202 */ /* 0x000fe40000000f00 */
[----:B------:R-:W-:-:S04]  /*4d80*/  F2FP.BF16.F32.PACK_AB R181, RZ, R181 ;  /* 0x000000b5ffb5723e */ /* 0x000fc800000010ff */
[----:B------:R-:W-:Y:S02]  /*4d90*/  PRMT R179, R179, 0x5410, R181 ;  /* 0x00005410b3b37816 */ /* 0x000fe400000000b5 */
[----:B------:R-:W-:Y:S01]  /*4da0*/  MOV R181, R250 ;  /* 0x000000fa00b57202 */ /* 0x000fe20000000f00 */
[----:B-1----:R-:W-:Y:S06]  /*4db0*/  BRA `(.L_x_7132) ;  /* 0x0000001400a47947 */ /* 0x002fec0003800000 */
.L_x_7088:
[----:B------:R-:W-:Y:S02]  /*4dc0*/  MOV R249, UR20 ;  /* 0x0000001400f97c02 */ /* 0x000fe40008000f00 */
[----:B------:R-:W-:Y:S02]  /*4dd0*/  MOV R251, UR21 ;  /* 0x0000001500fb7c02 */ /* 0x000fe40008000f00 */
[----:B------:R-:W-:-:S04]  /*4de0*/  ISETP.NE.U32.AND P0, PT, R249, RZ, PT ;  /* 0x000000fff900720c */ /* 0x000fc80003f05070 */
[----:B------:R-:W-:-:S13]  /*4df0*/  ISETP.NE.AND.EX P0, PT, R251, RZ, PT, P0 ;  /* 0x000000fffb00720c */ /* 0x000fda0003f05300 */
[----:B------:R-:W-:Y:S05]  /*4e00*/  @P0 BRA `(.L_x_7179) ;  /* 0x0000000800840947 */ /* 0x000fea0003800000 */
[----:B------:R-:W-:Y:S04]  /*4e10*/  BSSY.RECONVERGENT B2, `(.L_x_7180) ;  /* 0x0000012000027945 */ /* 0x000fe80003800200 */
[----:B------:R-:W-:Y:S05]  /*4e20*/  @!P3 BRA `(.L_x_7181) ;  /* 0x000000000040b947 */ /* 0x000fea0003800000 */
[----:B------:R-:W-:Y:S01]  /*4e30*/  @P2 FFMA.FTZ R248, R0, R247, R228 ;  /* 0x000000f700f82223 */ /* 0x000fe200000100e4 */
[----:B-----5:R-:W-:-:S03]  /*4e40*/  LOP3.LUT P0, RZ, R216, 0xff, RZ, 0xc0, !PT ;  /* 0x000000ffd8ff7812 */ /* 0x020fc6000780c0ff */
[----:B------:R-:W-:Y:S01]  /*4e50*/  @P2 FADD.FTZ R250, R188, -R248 ;  /* 0x800000f8bcfa2221 */ /* 0x000fe20000010000 */
[----:B------:R-:W-:-:S03]  /*4e60*/  MOV R248, R44 ;  /* 0x0000002c00f87202 */ /* 0x000fc60000000f00 */
        /* <DEDUP_REMOVED lines=12> */
.L_x_7181:
[----:B------:R-:W-:Y:S05]  /*4f30*/  BSYNC.RECONVERGENT B2 ;  /* 0x0000000000027941 */ /* 0x000fea0003800200 */
.L_x_7180:
        /* <DEDUP_REMOVED lines=8> */
[----:B------:R-:W-:Y:S02]  /*4fc0*/  @P0 PRMT R248, R172, 0x7632, R248 ;  /* 0x00007632acf80816 */ /* 0x000fe400000000f8 */
[----:B------:R-:W-:Y:S02]  /*4fd0*/  FMUL.FTZ R252, R252, UR12 ;  /* 0x0000000cfcfc7c20 */ /* 0x000fe40008410000 */
        /* <DEDUP_REMOVED lines=10> */
.L_x_7183:
[----:B------:R-:W-:Y:S05]  /*5080*/  BSYNC.RECONVERGENT B2 ;  /* 0x0000000000027941 */ /* 0x000fea0003800200 */
.L_x_7182:
        /* <DEDUP_REMOVED lines=18> */
.L_x_7185:
[----:B------:R-:W-:Y:S05]  /*51b0*/  BSYNC.RECONVERGENT B2 ;  /* 0x0000000000027941 */ /* 0x000fea0003800200 */
.L_x_7184:
        /* <DEDUP_REMOVED lines=20> */
.L_x_7187:
[----:B------:R-:W-:Y:S05]  /*5300*/  BSYNC.RECONVERGENT B2 ;  /* 0x0000000000027941 */ /* 0x000fea0003800200 */
.L_x_7186:
        /* <DEDUP_REMOVED lines=18> */
.L_x_7189:
[----:B------:R-:W-:Y:S05]  /*5430*/  BSYNC.RECONVERGENT B2 ;  /* 0x0000000000027941 */ /* 0x000fea0003800200 */
.L_x_7188:
        /* <DEDUP_REMOVED lines=20> */
.L_x_7191:
[----:B------:R-:W-:Y:S05]  /*5580*/  BSYNC.RECONVERGENT B2 ;  /* 0x0000000000027941 */ /* 0x000fea0003800200 */
.L_x_7190:
        /* <DEDUP_REMOVED lines=18> */
.L_x_7193:
[----:B------:R-:W-:Y:S05]  /*56b0*/  BSYNC.RECONVERGENT B2 ;  /* 0x0000000000027941 */ /* 0x000fea0003800200 */
.L_x_7192:
[----:B------:R-:W-:Y:S05]  /*56c0*/  @!P3 BRA `(.L_x_7132) ;  /* 0x0000000c0060b947 */ /* 0x000fea0003800000 */
[----:B------:R-:W2:Y:S01]  /*56d0*/  LDL R248, [R1+0x8] ;  /* 0x0000080001f87983 */ /* 0x000ea20000100800 */
[----:B-----5:R-:W-:Y:S01]  /*56e0*/  ISETP.GE.U32.AND P0, PT, R216, RZ, PT ;  /* 0x000000ffd800720c */ /* 0x020fe20003f06070 */
[----:B------:R-:W-:Y:S01]  /*56f0*/  @P2 FFMA.FTZ R216, R210, R247, R228 ;  /* 0x000000f7d2d82223 */ /* 0x000fe200000100e4 */
[----:B------:R-:W-:Y:S02]  /*5700*/  PRMT R250, R71, 0x7632, R250 ;  /* 0x0000763247fa7816 */ /* 0x000fe400000000fa */
[----:B------:R-:W-:Y:S01]  /*5710*/  ISETP.GE.U32.AND.EX P0, PT, R217, 0x1000000, PT, P0 ;  /* 0x01000000d900780c */ /* 0x000fe20003f06100 */
[----:B--2---:R-:W-:Y:S01]  /*5720*/  @P2 FADD.FTZ R217, R248, -R216 ;  /* 0x800000d8f8d92221 */ /* 0x004fe20000010000 */
[----:B------:R-:W-:-:S03]  /*5730*/  MOV R216, R43 ;  /* 0x0000002b00d87202 */ /* 0x000fc60000000f00 */
[----:B------:R-:W-:-:S04]  /*5740*/  @P2 FFMA.FTZ R216, R229, R217, R43 ;  /* 0x000000d9e5d82223 */ /* 0x000fc8000001002b */
[----:B------:R-:W-:-:S04]  /*5750*/  FMUL.FTZ R248, R216, UR13 ;  /* 0x0000000dd8f87c20 */ /* 0x000fc80008410000 */
[----:B------:R-:W-:Y:S01]  /*5760*/  @P0 PRMT R216, R175, 0x7632, R216 ;  /* 0x00007632afd80816 */ /* 0x000fe200000000d8 */
[----:B------:R-:W-:-:S03]  /*5770*/  FMUL.FTZ R248, R248, UR12 ;  /* 0x0000000cf8f87c20 */ /* 0x000fc60008410000 */
[----:B------:R-:W-:Y:S01]  /*5780*/  @P0 SHF.L.U32 R217, R216, 0x10, RZ ;  /* 0x00000010d8d90819 */ /* 0x000fe200000006ff */
[----:B------:R-:W-:-:S04]  /*5790*/  HFMA2 R216, -RZ, RZ, 0, 0 ;  /* 0x00000000ffd87431 */ /* 0x000fc800000001ff */
[----:B------:R-:W-:Y:S01]  /*57a0*/  @P0 FMUL.FTZ R216, R248, R217 ;  /* 0x000000d9f8d80220 */ /* 0x000fe20000410000 */
[----:B------:R-:W-:-:S03]  /*57b0*/  @P0 SHF.L.U32 R217, R250, 0x10, RZ ;  /* 0x00000010fad90819 */ /* 0x000fc600000006ff */
[----:B------:R-:W-:Y:S01]  /*57c0*/  FADD.FTZ R139, R139, R216 ;  /* 0x000000d88b8b7221 */ /* 0x000fe20000010000 */
[----:B------:R-:W-:Y:S01]  /*57d0*/  MOV R216, RZ ;  /* 0x000000ff00d87202 */ /* 0x000fe20000000f00 */
[----:B------:R-:W-:-:S05]  /*57e0*/  @P0 FMUL.FTZ R216, R217, R248 ;  /* 0x000000f8d9d80220 */ /* 0x000fca0000410000 */
[----:B------:R-:W-:-:S04]  /*57f0*/  F2FP.BF16.F32.PACK_AB R216, RZ, R216 ;  /* 0x000000d8ffd8723e */ /* 0x000fc800000010ff */
[----:B------:R-:W-:Y:S01]  /*5800*/  PRMT R179, R179, 0x5410, R216 ;  /* 0x00005410b3b37816 */ /* 0x000fe200000000d8 */
[----:B------:R-:W-:Y:S06]  /*5810*/  BRA `(.L_x_7132) ;  /* 0x0000000c000c7947 */ /* 0x000fec0003800000 */
.L_x_7179:
[----:B------:R-:W-:Y:S01]  /*5820*/  @P2 FFMA.FTZ R180, R0, R247, R228 ;  /* 0x000000f700b42223 */ /* 0x000fe200000100e4 */
[----:B------:R-:W-:Y:S01]  /*5830*/  BSSY.RECONVERGENT B2, `(.L_x_7194) ;  /* 0x0000015000027945 */ /* 0x000fe20003800200 */
[----:B-----5:R-:W-:Y:S02]  /*5840*/  MOV R250, R44 ;  /* 0x0000002c00fa7202 */ /* 0x020fe40000000f00 */
[----:B------:R-:W-:-:S04]  /*5850*/  @P2 FADD.FTZ R180, R188, -R180 ;  /* 0x800000b4bcb42221 */ /* 0x000fc80000010000 */
[----:B------:R-:W-:Y:S01]  /*5860*/  @P2 FFMA.FTZ R250, R229, R180, R44 ;  /* 0x000000b4e5fa2223 */ /* 0x000fe2000001002c */
[----:B------:R-:W-:Y:S06]  /*5870*/  @!P3 BRA `(.L_x_7195) ;  /* 0x000000000040b947 */ /* 0x000fec0003800000 */
[----:B------:R-:W-:-:S13]  /*5880*/  LOP3.LUT P0, RZ, R216, 0xff, RZ, 0xc0, !PT ;  /* 0x000000ffd8ff7812 */ /* 0x000fda000780c0ff */
[----:B------:R-:W1:Y:S01]  /*5890*/  @P0 LDC.64 R180, c[0x0][0x408] ;  /* 0x00010200ffb40b82 */ /* 0x000e620000000a00 */
[----:B------:R-:W-:Y:S01]  /*58a0*/  @P0 SHF.L.U32 R182, R172, 0x10, RZ ;  /* 0x00000010acb60819 */ /* 0x000fe200000006ff */
[----:B-1----:R-:W-:-:S04]  /*58b0*/  @P0 FMUL.FTZ R181, R250, R181 ;  /* 0x000000b5fab50220 */ /* 0x002fc80000410000 */
[----:B------:R-:W-:Y:S01]  /*58c0*/  @P0 FMUL.FTZ R180, R181, R180 ;  /* 0x000000b4b5b40220 */ /* 0x000fe20000410000 */
[----:B------:R-:W-:-:S03]  /*58d0*/  HFMA2 R181, -RZ, RZ, 0, 0 ;  /* 0x00000000ffb57431 */ /* 0x000fc600000001ff */
[----:B------:R-:W-:Y:S01]  /*58e0*/  @P0 FMUL.FTZ R181, R182, R180 ;  /* 0x000000b4b6b50220 */ /* 0x000fe20000410000 */
[----:B------:R-:W-:-:S03]  /*58f0*/  @P0 SHF.L.U32 R182, R68, 0x10, RZ ;  /* 0x0000001044b60819 */ /* 0x000fc600000006ff */
[----:B------:R-:W-:Y:S02]  /*5900*/  FADD.FTZ R140, R140, R181 ;  /* 0x000000b58c8c7221 */ /* 0x000fe40000010000 */
[----:B------:R-:W1:Y:S02]  /*5910*/  @P0 LDC.64 R180, c[0x0][0x408] ;  /* 0x00010200ffb40b82 */ /* 0x000e640000000a00 */
[----:B-1----:R-:W-:-:S04]  /*5920*/  @P0 FMUL.FTZ R181, R250, R181 ;  /* 0x000000b5fab50220 */ /* 0x002fc80000410000 */
[----:B------:R-:W-:Y:S01]  /*5930*/  @P0 FMUL.FTZ R180, R181, R180 ;  /* 0x000000b4b5b40220 */ /* 0x000fe20000410000 */
[----:B------:R-:W-:-:S03]  /*5940*/  MOV R181, RZ ;  /* 0x000000ff00b57202 */ /* 0x000fc60000000f00 */
[----:B------:R-:W-:-:S05]  /*5950*/  @P0 FMUL.FTZ R181, R182, R180 ;  /* 0x000000b4b6b50220 */ /* 0x000fca0000410000 */
[----:B------:R-:W-:-:S04]  /*5960*/  F2FP.BF16.F32.PACK_AB R181, RZ, R181 ;  /* 0x000000b5ffb5723e */ /* 0x000fc800000010ff */
[----:B------:R-:W-:-:S07]  /*5970*/  PRMT R176, R181, 0x7610, R176 ;  /* 0x00007610b5b07816 */ /* 0x000fce00000000b0 */
.L_x_7195:
[----:B------:R-:W-:Y:S05]  /*5980*/  BSYNC.RECONVERGENT B2 ;  /* 0x0000000000027941 */ /* 0x000fea0003800200 */
.L_x_7194:
[----:B------:R-:W-:Y:S01]  /*5990*/  @P2 FFMA.FTZ R180, R224, R247, R228 ;  /* 0x000000f7e0b42223 */ /* 0x000fe200000100e4 */
[----:B------:R-:W-:Y:S01]  /*59a0*/  BSSY.RECONVERGENT B2, `(.L_x_7196) ;  /* 0x0000017000027945 */ /* 0x000fe20003800200 */
[----:B------:R-:W-:Y:S02]  /*59b0*/  MOV R248, R45 ;  /* 0x0000002d00f87202 */ /* 0x000fe40000000f00 */
[----:B------:R-:W-:-:S04]  /*59c0*/  @P2 FADD.FTZ R180, R215, -R180 ;  /* 0x800000b4d7b42221 */ /* 0x000fc80000010000 */
[----:B------:R-:W-:Y:S01]  /*59d0*/  @P2 FFMA.FTZ R248, R229, R180, R45 ;  /* 0x000000b4e5f82223 */ /* 0x000fe2000001002d */
[----:B------:R-:W-:Y:S06]  /*59e0*/  @!P3 BRA `(.L_x_7197) ;  /* 0x000000000048b947 */ /* 0x000fec0003800000 */
[----:B------:R-:W-:Y:S01]  /*59f0*/  LOP3.LUT P0, RZ, R216, 0xff00, RZ, 0xc0, !PT ;  /* 0x0000ff00d8ff7812 */ /* 0x000fe2000780c0ff */
[----:B------:R-:W-:Y:S01]  /*5a00*/  HFMA2 R182, -RZ, RZ, 0, 0 ;  /* 0x00000000ffb67431 */ /* 0x000fe200000001ff */
[----:B------:R-:W-:-:S11]  /*5a10*/  PRMT R183, R68, 0x7632, R183 ;  /* 0x0000763244b77816 */ /* 0x000fd600000000b7 */
[----:B------:R-:W1:Y:S02]  /*5a20*/  @P0 LDC.64 R180, c[0x0][0x408] ;  /* 0x00010200ffb40b82 */ /* 0x000e640000000a00 */
[----:B-1----:R-:W-:-:S04]  /*5a30*/  @P0 FMUL.FTZ R181, R248, R181 ;  /* 0x000000b5f8b50220 */ /* 0x002fc80000410000 */
[----:B------:R-:W-:Y:S01]  /*5a40*/  @P0 FMUL.FTZ R180, R181, R180 ;  /* 0x000000b4b5b40220 */ /* 0x000fe20000410000 */
[----:B------:R-:W-:-:S04]  /*5a50*/  @P0 PRMT R181, R172, 0x7632, R181 ;  /* 0x00007632acb50816 */ /* 0x000fc800000000b5 */
[----:B------:R-:W-:-:S05]  /*5a60*/  @P0 SHF.L.U32 R181, R181, 0x10, RZ ;  /* 0x00000010b5b50819 */ /* 0x000fca00000006ff */
[----:B------:R-:W-:Y:S02]  /*5a70*/  @P0 FMUL.FTZ R182, R181, R180 ;  /* 0x000000b4b5b60220 */ /* 0x000fe40000410000 */
[----:B------:R-:W1:Y:S02]  /*5a80*/  @P0 LDC.64 R180, c[0x0][0x408] ;  /* 0x00010200ffb40b82 */ /* 0x000e640000000a00 */
[----:B------:R-:W-:Y:S01]  /*5a90*/  FADD.FTZ R141, R141, R182 ;  /* 0x000000b68d8d7221 */ /* 0x000fe20000010000 */
[----:B------:R-:W-:Y:S01]  /*5aa0*/  @P0 SHF.L.U32 R182, R183, 0x10, RZ ;  /* 0x00000010b7b60819 */ /* 0x000fe200000006ff */
[----:B-1----:R-:W-:-:S04]  /*5ab0*/  @P0 FMUL.FTZ R181, R248, R181 ;  /* 0x000000b5f8b50220 */ /* 0x002fc80000410000 */
[----:B------:R-:W-:Y:S01]  /*5ac0*/  @P0 FMUL.FTZ R180, R181, R180 ;  /* 0x000000b4b5b40220 */ /* 0x000fe20000410000 */
[----:B------:R-:W-:-:S03]  /*5ad0*/  MOV R181, RZ ;  /* 0x000000ff00b57202 */ /* 0x000fc60000000f00 */
[----:B------:R-:W-:-:S05]  /*5ae0*/  @P0 FMUL.FTZ R181, R182, R180 ;  /* 0x000000b4b6b50220 */ /* 0x000fca0000410000 */
[----:B------:R-:W-:-:S04]  /*5af0*/  F2FP.BF16.F32.PACK_AB R181, RZ, R181 ;  /* 0x000000b5ffb5723e */ /* 0x000fc800000010ff */
[----:B------:R-:W-:-:S07]  /*5b00*/  PRMT R176, R176, 0x5410, R181 ;  /* 0x00005410b0b07816 */ /* 0x000fce00000000b5 */
.L_x_7197:
[----:B------:R-:W-:Y:S05]  /*5b10*/  BSYNC.RECONVERGENT B2 ;  /* 0x0000000000027941 */ /* 0x000fea0003800200 */
.L_x_7196:
[----:B------:R-:W-:Y:S01]  /*5b20*/  @P2 FFMA.FTZ R180, R231, R247, R228 ;  /* 0x000000f7e7b42223 */ /* 0x000fe200000100e4 */
[----:B------:R-:W-:Y:S01]  /*5b30*/  BSSY.RECONVERGENT B2, `(.L_x_7198) ;  /* 0x0000015000027945 */ /* 0x000fe20003800200 */
[----:B------:R-:W-:Y:S02]  /*5b40*/  MOV R187, R46 ;  /* 0x0000002e00bb7202 */ /* 0x000fe40000000f00 */
[----:B------:R-:W-:-:S04]  /*5b50*/  @P2 FADD.FTZ R180, R189, -R180 ;  /* 0x800000b4bdb42221 */ /* 0x000fc80000010000 */
[----:B------:R-:W-:Y:S01]  /*5b60*/  @P2 FFMA.FTZ R187, R229, R180, R46 ;  /* 0x000000b4e5bb2223 */ /* 0x000fe2000001002e */
[----:B------:R-:W-:Y:S06]  /*5b70*/  @!P3 BRA `(.L_x_7199) ;  /* 0x000000000040b947 */ /* 0x000fec0003800000 */
[----:B------:R-:W-:-:S13]  /*5b80*/  LOP3.LUT P0, RZ, R216, 0xff0000, RZ, 0xc0, !PT ;  /* 0x00ff0000d8ff7812 */ /* 0x000fda000780c0ff */
[----:B------:R-:W1:Y:S02]  /*5b90*/  @P0 LDC.64 R180, c[0x0][0x408] ;  /* 0x00010200ffb40b82 */ /* 0x000e640000000a00 */
[----:B-1----:R-:W-:-:S04]  /*5ba0*/  @P0 FMUL.FTZ R181, R187, R181 ;  /* 0x000000b5bbb50220 */ /* 0x002fc80000410000 */
[----:B------:R-:W-:Y:S01]  /*5bb0*/  @P0 FMUL.FTZ R182, R181, R180 ;  /* 0x000000b4b5b60220 */ /* 0x000fe20000410000 */
[----:B------:R-:W-:Y:S01]  /*5bc0*/  @P0 SHF.L.U32 R181, R173, 0x10, RZ ;  /* 0x00000010adb50819 */ /* 0x000fe200000006ff */
[----:B------:R-:W-:-:S04]  /*5bd0*/  HFMA2 R180, -RZ, RZ, 0, 0 ;  /* 0x00000000ffb47431 */ /* 0x000fc800000001ff */
        /* <DEDUP_REMOVED lines=10> */
.L_x_7199:
[----:B------:R-:W-:Y:S05]  /*5c80*/  BSYNC.RECONVERGENT B2 ;  /* 0x0000000000027941 */ /* 0x000fea0003800200 */
.L_x_7198:
[----:B------:R-:W-:Y:S01]  /*5c90*/  @P2 FFMA.FTZ R180, R214, R247, R228 ;  /* 0x000000f7d6b42223 */ /* 0x000fe200000100e4 */
[----:B------:R-:W-:Y:S01]  /*5ca0*/  BSSY.RECONVERGENT B2, `(.L_x_7200) ;  /* 0x0000017000027945 */ /* 0x000fe20003800200 */
[----:B------:R-:W-:Y:S02]  /*5cb0*/  MOV R183, R47 ;  /* 0x0000002f00b77202 */ /* 0x000fe40000000f00 */
[----:B------:R-:W-:-:S04]  /*5cc0*/  @P2 FADD.FTZ R180, R213, -R180 ;  /* 0x800000b4d5b42221 */ /* 0x000fc80000010000 */
[----:B------:R-:W-:Y:S01]  /*5cd0*/  @P2 FFMA.FTZ R183, R229, R180, R47 ;  /* 0x000000b4e5b72223 */ /* 0x000fe2000001002f */
[----:B------:R-:W-:Y:S06]  /*5ce0*/  @!P3 BRA `(.L_x_7201) ;  /* 0x000000000048b947 */ /* 0x000fec0003800000 */
[----:B------:R-:W-:Y:S02]  /*5cf0*/  LOP3.LUT P0, RZ, R216, 0xff000000, RZ, 0xc0, !PT ;  /* 0xff000000d8ff7812 */ /* 0x000fe4000780c0ff */
[----:B------:R-:W-:-:S11]  /*5d00*/  PRMT R184, R69, 0x7632, R184 ;  /* 0x0000763245b87816 */ /* 0x000fd600000000b8 */
[----:B------:R-:W1:Y:S02]  /*5d10*/  @P0 LDC.64 R180, c[0x0][0x408] ;  /* 0x00010200ffb40b82 */ /* 0x000e640000000a00 */
[----:B-1----:R-:W-:-:S04]  /*5d20*/  @P0 FMUL.FTZ R181, R183, R181 ;  /* 0x000000b5b7b50220 */ /* 0x002fc80000410000 */
[----:B------:R-:W-:Y:S01]  /*5d30*/  @P0 FMUL.FTZ R182, R181, R180 ;  /* 0x000000b4b5b60220 */ /* 0x000fe20000410000 */
[----:B------:R-:W-:Y:S01]  /*5d40*/  @P0 PRMT R180, R173, 0x7632, R180 ;  /* 0x00007632adb40816 */ /* 0x000fe200000000b4 */
[----:B------:R-:W-:-:S03]  /*5d50*/  HFMA2 R181, -RZ, RZ, 0, 0 ;  /* 0x00000000ffb57431 */ /* 0x000fc600000001ff */
[----:B------:R-:W-:-:S05]  /*5d60*/  @P0 SHF.L.U32 R180, R180, 0x10, RZ ;  /* 0x00000010b4b40819 */ /* 0x000fca00000006ff */
        /* <DEDUP_REMOVED lines=10> */
.L_x_7201:
[----:B------:R-:W-:Y:S05]  /*5e10*/  BSYNC.RECONVERGENT B2 ;  /* 0x0000000000027941 */ /* 0x000fea0003800200 */
.L_x_7200:
        /* <DEDUP_REMOVED lines=22> */
.L_x_7203:
[----:B------:R-:W-:Y:S05]  /*5f80*/  BSYNC.RECONVERGENT B2 ;  /* 0x0000000000027941 */ /* 0x000fea0003800200 */
.L_x_7202:
        /* <DEDUP_REMOVED lines=11> */
[----:B------:R-:W-:-:S04]  /*6040*/  @P0 PRMT R180, R174, 0x7632, R180 ;  /* 0x00007632aeb40816 */ /* 0x000fc800000000b4 */
        /* <DEDUP_REMOVED lines=12> */
.L_x_7205:
[----:B------:R-:W-:Y:S05]  /*6110*/  BSYNC.RECONVERGENT B2 ;  /* 0x0000000000027941 */ /* 0x000fea0003800200 */
.L_x_7204:
        /* <DEDUP_REMOVED lines=22> */
.L_x_7207:
[----:B------:R-:W-:Y:S05]  /*6280*/  BSYNC.RECONVERGENT B2 ;  /* 0x0000000000027941 */ /* 0x000fea0003800200 */
.L_x_7206:
[----:B------:R-:W2:Y:S01]  /*6290*/  LDL R181, [R1+0x8] ;  /* 0x0000080001b57983 */ /* 0x000ea20000100800 */
[----:B------:R-:W-:Y:S01]  /*62a0*/  @P2 FFMA.FTZ R180, R210, R247, R228 ;  /* 0x000000f7d2b42223 */ /* 0x000fe200000100e4 */
[----:B------:R-:W-:Y:S02]  /*62b0*/  MOV R252, R43 ;  /* 0x0000002b00fc7202 */ /* 0x000fe40000000f00 */
[----:B------:R-:W-:Y:S02]  /*62c0*/  MOV R186, R185 ;  /* 0x000000b900ba7202 */ /* 0x000fe40000000f00 */
[----:B------:R-:W-:Y:S02]  /*62d0*/  MOV R185, R184 ;  /* 0x000000b800b97202 */ /* 0x000fe40000000f00 */
[----:B------:R-:W-:Y:S02]  /*62e0*/  MOV R184, R182 ;  /* 0x000000b600b87202 */ /* 0x000fe40000000f00 */
[----:B------:R-:W-:Y:S01]  /*62f0*/  MOV R182, R187 ;  /* 0x000000bb00b67202 */ /* 0x000fe20000000f00 */
[----:B--2---:R-:W-:Y:S01]  /*6300*/  @P2 FADD.FTZ R180, R181, -R180 ;  /* 0x800000b4b5b42221 */ /* 0x004fe20000010000 */
[----:B------:R-:W-:-:S03]  /*6310*/  MOV R181, R248 ;  /* 0x000000f800b57202 */ /* 0x000fc60000000f00 */
[----:B------:R-:W-:Y:S01]  /*6320*/  @P2 FFMA.FTZ R252, R229, R180, R43 ;  /* 0x000000b4e5fc2223 */ /* 0x000fe2000001002b */
[----:B------:R-:W-:-:S04]  /*6330*/  MOV R180, R250 ;  /* 0x000000fa00b47202 */ /* 0x000fc80000000f00 */
[----:B------:R-:W-:Y:S01]  /*6340*/  MOV R187, R252 ;  /* 0x000000fc00bb7202 */ /* 0x000fe20000000f00 */
[----:B------:R-:W-:Y:S06]  /*6350*/  @!P3 BRA `(.L_x_7132) ;  /* 0x00000000003cb947 */ /* 0x000fec0003800000 */
[----:B------:R-:W-:Y:S02]  /*6360*/  ISETP.GE.U32.AND P0, PT, R216, RZ, PT ;  /* 0x000000ffd800720c */ /* 0x000fe40003f06070 */
[----:B------:R-:W-:Y:S02]  /*6370*/  PRMT R250, R71, 0x7632, R250 ;  /* 0x0000763247fa7816 */ /* 0x000fe400000000fa */
[----:B------:R-:W-:Y:S01]  /*6380*/  ISETP.GE.U32.AND.EX P0, PT, R217, 0x1000000, PT, P0 ;  /* 0x01000000d900780c */ /* 0x000fe20003f06100 */
[----:B------:R-:W-:-:S04]  /*6390*/  FMUL.FTZ R217, R252, UR13 ;  /* 0x0000000dfcd97c20 */ /* 0x000fc80008410000 */
[----:B------:R-:W-:-:S08]  /*63a0*/  FMUL.FTZ R248, R217, UR12 ;  /* 0x0000000cd9f87c20 */ /* 0x000fd00008410000 */
[----:B------:R-:W-:-:S04]  /*63b0*/  @P0 PRMT R216, R175, 0x7632, R216 ;  /* 0x00007632afd80816 */ /* 0x000fc800000000d8 */
        /* <DEDUP_REMOVED lines=8> */
[----:B------:R-:W-:-:S07]  /*6440*/  PRMT R179, R179, 0x5410, R216 ;  /* 0x00005410b3b37816 */ /* 0x000fce00000000d8 */
.L_x_7132:
[----:B------:R-:W-:Y:S05]  /*6450*/  BSYNC.RECONVERGENT B1 ;  /* 0x0000000000017941 */ /* 0x000fea0003800200 */
.L_x_7087:
[----:B------:R-:W2:Y:S01]  /*6460*/  LDL R248, [R1+0x14] ;  /* 0x0000140001f87983 */ /* 0x000ea20000100800 */
[----:B------:R-:W-:Y:S01]  /*6470*/  ISETP.NE.U32.AND P0, PT, R249, RZ, PT ;  /* 0x000000fff900720c */ /* 0x000fe20003f05070 */
[----:B------:R-:W-:Y:S01]  /*6480*/  BSSY.RECONVERGENT B1, `(.L_x_7208) ;  /* 0x0000010000017945 */ /* 0x000fe20003800200 */
[----:B------:R-:W-:Y:S02]  /*6490*/  ISETP.NE.U32.AND P1, PT, R227, RZ, PT ;  /* 0x000000ffe300720c */ /* 0x000fe40003f25070 */
[----:B------:R-:W-:Y:S02]  /*64a0*/  ISETP.NE.AND.EX P0, PT, R251, RZ, PT, P0 ;  /* 0x000000fffb00720c */ /* 0x000fe40003f05300 */
[----:B------:R-:W-:-:S11]  /*64b0*/  ISETP.NE.AND.EX P1, PT, R226, RZ, PT, P1 ;  /* 0x000000ffe200720c */ /* 0x000fd60003f25310 */
[----:B-----5:R-:W2:Y:S02]  /*64c0*/  @P0 LDC.64 R216, c[0x0][0x478] ;  /* 0x00011e00ffd80b82 */ /* 0x020ea40000000a00 */
[----:B--2---:R-:W-:-:S05]  /*64d0*/  @P0 IMAD.WIDE.U32 R216, R248, 0x20, R216 ;  /* 0x00000020f8d80825 */ /* 0x004fca00078e00d8 */
[----:B------:R-:W-:Y:S04]  /*64e0*/  @P0 STG.E.128 desc[UR6][R216.64], R180 ;  /* 0x000000b4d8000986 */ /* 0x000fe8000c101d06 */
        /* <DEDUP_REMOVED lines=9> */
.L_x_7209:
[----:B------:R-:W-:Y:S05]  /*6580*/  BSYNC.RECONVERGENT B1 ;  /* 0x0000000000017941 */ /* 0x000fea0003800200 */
.L_x_7208:
[----:B------:R-:W-:Y:S04]  /*6590*/  BSSY.RECONVERGENT B1, `(.L_x_7210) ;  /* 0x00003a2000017945 */ /* 0x000fe80003800200 */
[----:B------:R-:W-:Y:S05]  /*65a0*/  @!P1 BRA `(.L_x_7211) ;  /* 0x00000014009c9947 */ /* 0x000fea0003800000 */
[----:B------:R-:W-:Y:S05]  /*65b0*/  @!P0 BRA `(.L_x_7212) ;  /* 0x0000000c00148947 */ /* 0x000fea0003800000 */
[----:B------:R-:W-:Y:S01]  /*65c0*/  @P2 FFMA.FTZ R180, R234, R247, R228 ;  /* 0x000000f7eab42223 */ /* 0x000fe200000100e4 */
[----:B------:R-:W-:Y:S01]  /*65d0*/  BSSY.RECONVERGENT B2, `(.L_x_7213) ;  /* 0x0000015000027945 */ /* 0x000fe20003800200 */
[----:B-1----:R-:W-:Y:S02]  /*65e0*/  MOV R217, R36 ;  /* 0x0000002400d97202 */ /* 0x002fe40000000f00 */
[----:B------:R-:W-:-:S04]  /*65f0*/  @P2 FADD.FTZ R180, R192, -R180 ;  /* 0x800000b4c0b42221 */ /* 0x000fc80000010000 */
[----:B------:R-:W-:Y:S01]  /*6600*/  @P2 FFMA.FTZ R217, R229, R180, R36 ;  /* 0x000000b4e5d92223 */ /* 0x000fe20000010024 */
[----:B------:R-:W-:Y:S06]  /*6610*/  @!P3 BRA `(.L_x_7214) ;  /* 0x000000000040b947 */ /* 0x000fec0003800000 */
[----:B------:R-:W-:-:S13]  /*6620*/  LOP3.LUT P4, RZ, R218, 0xff, RZ, 0xc0, !PT ;  /* 0x000000ffdaff7812 */ /* 0x000fda000788c0ff */
[----:B------:R-:W1:Y:S01]  /*6630*/  @P4 LDC.64 R180, c[0x0][0x408] ;  /* 0x00010200ffb44b82 */ /* 0x000e620000000a00 */
[----:B-----5:R-:W-:Y:S01]  /*6640*/  @P4 SHF.L.U32 R182, R172, 0x10, RZ ;  /* 0x00000010acb64819 */ /* 0x020fe200000006ff */
        /* <DEDUP_REMOVED lines=13> */
.L_x_7214:
[----:B------:R-:W-:Y:S05]  /*6720*/  BSYNC.RECONVERGENT B2 ;  /* 0x0000000000027941 */ /* 0x000fea0003800200 */
.L_x_7213:
        /* <DEDUP_REMOVED lines=12> */
[----:B-----5:R-:W-:-:S04]  /*67f0*/  @P4 PRMT R181, R172, 0x7632, R181 ;  /* 0x00007632acb54816 */ /* 0x020fc800000000b5 */
        /* <DEDUP_REMOVED lines=11> */
.L_x_7216:
[----:B------:R-:W-:Y:S05]  /*68b0*/  BSYNC.RECONVERGENT B2 ;  /* 0x0000000000027941 */ /* 0x000fea0003800200 */
.L_x_7215:
[----:B------:R-:W-:Y:S01]  /*68c0*/  @P2 FFMA.FTZ R180, R235, R247, R228 ;  /* 0x000000f7ebb42223 */ /* 0x000fe200000100e4 */
[----:B------:R-:W-:Y:S01]  /*68d0*/  BSSY.RECONVERGENT B2, `(.L_x_7217) ;  /* 0x0000015000027945 */ /* 0x000fe20003800200 */
[----:B------:R-:W-:Y:S02]  /*68e0*/  MOV R187, R38 ;  /* 0x0000002600bb7202 */ /* 0x000fe40000000f00 */
        /* <DEDUP_REMOVED lines=19> */
.L_x_7218:
[----:B------:R-:W-:Y:S05]  /*6a20*/  BSYNC.RECONVERGENT B2 ;  /* 0x0000000000027941 */ /* 0x000fea0003800200 */
.L_x_7217:
        /* <DEDUP_REMOVED lines=24> */
.L_x_7220:
[----:B------:R-:W-:Y:S05]  /*6bb0*/  BSYNC.RECONVERGENT B2 ;  /* 0x0000000000027941 */ /* 0x000fea0003800200 */
.L_x_7219:
        /* <DEDUP_REMOVED lines=22> */
.L_x_7222:
[----:B------:R-:W-:Y:S05]  /*6d20*/  BSYNC.RECONVERGENT B2 ;  /* 0x0000000000027941 */ /* 0x000fea0003800200 */
.L_x_7221:
        /* <DEDUP_REMOVED lines=24> */
.L_x_7224:
[----:B------:R-:W-:Y:S05]  /*6eb0*/  BSYNC.RECONVERGENT B2 ;  /* 0x0000000000027941 */ /* 0x000fea0003800200 */
.L_x_7223:
        /* <DEDUP_REMOVED lines=22> */
.L_x_7226:
[----:B------:R-:W-:Y:S05]  /*7020*/  BSYNC.RECONVERGENT B2 ;  /* 0x0000000000027941 */ /* 0x000fea0003800200 */
.L_x_7225:
[----:B------:R-:W2:Y:S01]  /*7030*/  LDL R181, [R1+0x4] ;  /* 0x0000040001b57983 */ /* 0x000ea20000100800 */
[----:B------:R-:W-:Y:S01]  /*7040*/  @P2 FFMA.FTZ R180, R15, R247, R228 ;  /* 0x000000f70fb42223 */ /* 0x000fe200000100e4 */
[----:B------:R-:W-:Y:S02]  /*7050*/  MOV R226, R35 ;  /* 0x0000002300e27202 */ /* 0x000fe40000000f00 */
[----:B------:R-:W-:Y:S02]  /*7060*/  MOV R186, R185 ;  /* 0x000000b900ba7202 */ /* 0x000fe40000000f00 */
[----:B------:R-:W-:Y:S02]  /*7070*/  MOV R185, R184 ;  /* 0x000000b800b97202 */ /* 0x000fe40000000f00 */
[----:B------:R-:W-:Y:S02]  /*7080*/  MOV R184, R183 ;  /* 0x000000b700b87202 */ /* 0x000fe40000000f00 */
[----:B------:R-:W-:-:S02]  /*7090*/  MOV R183, R182 ;  /* 0x000000b600b77202 */ /* 0x000fc40000000f00 */
[----:B------:R-:W-:Y:S01]  /*70a0*/  MOV R182, R187 ;  /* 0x000000bb00b67202 */ /* 0x000fe20000000f00 */
[----:B--2---:R-:W-:Y:S01]  /*70b0*/  @P2 FADD.FTZ R180, R181, -R180 ;  /* 0x800000b4b5b42221 */ /* 0x004fe20000010000 */
[----:B------:R-:W-:-:S03]  /*70c0*/  MOV R181, R216 ;  /* 0x000000d800b57202 */ /* 0x000fc60000000f00 */
[----:B------:R-:W-:Y:S01]  /*70d0*/  @P2 FFMA.FTZ R226, R229, R180, R35 ;  /* 0x000000b4e5e22223 */ /* 0x000fe20000010023 */
[----:B------:R-:W-:-:S04]  /*70e0*/  MOV R180, R217 ;  /* 0x000000d900b47202 */ /* 0x000fc80000000f00 */
[----:B------:R-:W-:Y:S01]  /*70f0*/  MOV R187, R226 ;  /* 0x000000e200bb7202 */ /* 0x000fe20000000f00 */
[----:B------:R-:W-:Y:S06]  /*7100*/  @!P3 BRA `(.L_x_7227) ;  /* 0x0000002c00a8b947 */ /* 0x000fec0003800000 */
[----:B------:R-:W-:Y:S01]  /*7110*/  ISETP.GE.U32.AND P4, PT, R218, RZ, PT ;  /* 0x000000ffda00720c */ /* 0x000fe20003f86070 */
[----:B------:R-:W-:Y:S01]  /*7120*/  FMUL.FTZ R216, R226, UR13 ;  /* 0x0000000de2d87c20 */ /* 0x000fe20008410000 */
[----:B------:R-:W-:Y:S01]  /*7130*/  HFMA2 R218, -RZ, RZ, 0, 0 ;  /* 0x00000000ffda7431 */ /* 0x000fe200000001ff */
[----:B------:R-:W-:Y:S02]  /*7140*/  PRMT R227, R75, 0x7632, R227 ;  /* 0x000076324be37816 */ /* 0x000fe400000000e3 */
[----:B------:R-:W-:Y:S01]  /*7150*/  ISETP.GE.U32.AND.EX P4, PT, R219, 0x1000000, PT, P4 ;  /* 0x01000000db00780c */ /* 0x000fe20003f86140 */
[----:B------:R-:W-:-:S12]  /*7160*/  FMUL.FTZ R216, R216, UR12 ;  /* 0x0000000cd8d87c20 */ /* 0x000fd80008410000 */
[----:B-----5:R-:W-:-:S04]  /*7170*/  @P4 PRMT R217, R175, 0x7632, R217 ;  /* 0x00007632afd94816 */ /* 0x020fc800000000d9 */
[----:B------:R-:W-:-:S05]  /*7180*/  @P4 SHF.L.U32 R217, R217, 0x10, RZ ;  /* 0x00000010d9d94819 */ /* 0x000fca00000006ff */
[----:B------:R-:W-:Y:S01]  /*7190*/  @P4 FMUL.FTZ R218, R216, R217 ;  /* 0x000000d9d8da4220 */ /* 0x000fe20000410000 */
[----:B------:R-:W-:-:S03]  /*71a0*/  MOV R217, RZ ;  /* 0x000000ff00d97202 */ /* 0x000fc60000000f00 */
[----:B------:R-:W-:Y:S01]  /*71b0*/  FADD.FTZ R131, R131, R218 ;  /* 0x000000da83837221 */ /* 0x000fe20000010000 */
[----:B------:R-:W-:-:S05]  /*71c0*/  @P4 SHF.L.U32 R218, R227, 0x10, RZ ;  /* 0x00000010e3da4819 */ /* 0x000fca00000006ff */
[----:B------:R-:W-:-:S05]  /*71d0*/  @P4 FMUL.FTZ R217, R216, R218 ;  /* 0x000000dad8d94220 */ /* 0x000fca0000410000 */
[----:B------:R-:W-:-:S04]  /*71e0*/  F2FP.BF16.F32.PACK_AB R217, RZ, R217 ;  /* 0x000000d9ffd9723e */ /* 0x000fc800000010ff */
[----:B------:R-:W-:Y:S01]  /*71f0*/  PRMT R179, R179, 0x5410, R217 ;  /* 0x00005410b3b37816 */ /* 0x000fe200000000d9 */
[----:B------:R-:W-:Y:S06]  /*7200*/  BRA `(.L_x_7227) ;  /* 0x0000002c00687947 */ /* 0x000fec0003800000 */
.L_x_7212:
[----:B------:R-:W-:Y:S04]  /*7210*/  BSSY.RECONVERGENT B2, `(.L_x_7228) ;  /* 0x0000012000027945 */ /* 0x000fe80003800200 */
[----:B------:R-:W-:Y:S05]  /*7220*/  @!P3 BRA `(.L_x_7229) ;  /* 0x000000000040b947 */ /* 0x000fea0003800000 */
[----:B-1----:R-:W-:Y:S01]  /*7230*/  @P2 FFMA.FTZ R216, R234, R247, R228 ;  /* 0x000000f7ead82223 */ /* 0x002fe200000100e4 */
[----:B------:R-:W-:Y:S02]  /*7240*/  LOP3.LUT P4, RZ, R218, 0xff, RZ, 0xc0, !PT ;  /* 0x000000ffdaff7812 */ /* 0x000fe4000788c0ff */
[----:B------:R-:W-:Y:S01]  /*7250*/  MOV R217, R36 ;  /* 0x0000002400d97202 */ /* 0x000fe20000000f00 */
[----:B------:R-:W-:-:S04]  /*7260*/  @P2 FADD.FTZ R216, R192, -R216 ;  /* 0x800000d8c0d82221 */ /* 0x000fc80000010000 */
[----:B------:R-:W-:-:S04]  /*7270*/  @P2 FFMA.FTZ R217, R229, R216, R36 ;  /* 0x000000d8e5d92223 */ /* 0x000fc80000010024 */
[----:B------:R-:W-:Y:S01]  /*7280*/  FMUL.FTZ R216, R217, UR13 ;  /* 0x0000000dd9d87c20 */ /* 0x000fe20008410000 */
[----:B------:R-:W-:Y:S01]  /*7290*/  HFMA2 R217, -RZ, RZ, 0, 0 ;  /* 0x00000000ffd97431 */ /* 0x000fe200000001ff */
[----:B-----5:R-:W-:Y:S02]  /*72a0*/  @P4 SHF.L.U32 R226, R172, 0x10, RZ ;  /* 0x00000010ace24819 */ /* 0x020fe400000006ff */
        /* <DEDUP_REMOVED lines=8> */
.L_x_7229:
[----:B------:R-:W-:Y:S05]  /*7330*/  BSYNC.RECONVERGENT B2 ;  /* 0x0000000000027941 */ /* 0x000fea0003800200 */
.L_x_7228:
[----:B------:R-:W-:Y:S04]  /*7340*/  BSSY.RECONVERGENT B2, `(.L_x_7230) ;  /* 0x0000014000027945 */ /* 0x000fe80003800200 */
[----:B------:R-:W-:Y:S05]  /*7350*/  @!P3 BRA `(.L_x_7231) ;  /* 0x000000000048b947 */ /* 0x000fea0003800000 */
[----:B-1----:R-:W-:Y:S01]  /*7360*/  @P2 FFMA.FTZ R216, R209, R247, R228 ;  /* 0x000000f7d1d82223 */ /* 0x002fe200000100e4 */
[----:B------:R-:W-:Y:S01]  /*7370*/  LOP3.LUT P4, RZ, R218, 0xff00, RZ, 0xc0, !PT ;  /* 0x0000ff00daff7812 */ /* 0x000fe2000788c0ff */
[----:B------:R-:W-:Y:S01]  /*7380*/  HFMA2 R226, -RZ, RZ, 0, 0 ;  /* 0x00000000ffe27431 */ /* 0x000fe200000001ff */
[----:B------:R-:W-:Y:S01]  /*7390*/  MOV R217, R37 ;  /* 0x0000002500d97202 */ /* 0x000fe20000000f00 */
[----:B------:R-:W-:Y:S01]  /*73a0*/  @P2 FADD.FTZ R216, R207, -R216 ;  /* 0x800000d8cfd82221 */ /* 0x000fe20000010000 */
[----:B------:R-:W-:-:S03]  /*73b0*/  PRMT R227, R72, 0x7632, R227 ;  /* 0x0000763248e37816 */ /* 0x000fc600000000e3 */
[----:B------:R-:W-:-:S04]  /*73c0*/  @P2 FFMA.FTZ R217, R229, R216, R37 ;  /* 0x000000d8e5d92223 */ /* 0x000fc80000010025 */
[----:B------:R-:W-:Y:S02]  /*73d0*/  FMUL.FTZ R216, R217, UR13 ;  /* 0x0000000dd9d87c20 */ /* 0x000fe40008410000 */
[----:B-----5:R-:W-:Y:S02]  /*73e0*/  @P4 PRMT R217, R172, 0x7632, R217 ;  /* 0x00007632acd94816 */ /* 0x020fe400000000d9 */
[----:B------:R-:W-:Y:S02]  /*73f0*/  FMUL.FTZ R216, R216, UR12 ;  /* 0x0000000cd8d87c20 */ /* 0x000fe40008410000 */
[----:B------:R-:W-:-:S05]  /*7400*/  @P4 SHF.L.U32 R217, R217, 0x10, RZ ;  /* 0x00000010d9d94819 */ /* 0x000fca00000006ff */
[----:B------:R-:W-:Y:S01]  /*7410*/  @P4 FMUL.FTZ R226, R216, R217 ;  /* 0x000000d9d8e24220 */ /* 0x000fe20000410000 */
[----:B------:R-:W-:-:S03]  /*7420*/  MOV R217, RZ ;  /* 0x000000ff00d97202 */ /* 0x000fc60000000f00 */
[----:B------:R-:W-:Y:S01]  /*7430*/  FADD.FTZ R133, R133, R226 ;  /* 0x000000e285857221 */ /* 0x000fe20000010000 */
[----:B------:R-:W-:-:S05]  /*7440*/  @P4 SHF.L.U32 R226, R227, 0x10, RZ ;  /* 0x00000010e3e24819 */ /* 0x000fca00000006ff */
[----:B------:R-:W-:-:S05]  /*7450*/  @P4 FMUL.FTZ R217, R226, R216 ;  /* 0x000000d8e2d94220 */ /* 0x000fca0000410000 */
[----:B------:R-:W-:-:S04]  /*7460*/  F2FP.BF16.F32.PACK_AB R217, RZ, R217 ;  /* 0x000000d9ffd9723e */ /* 0x000fc800000010ff */
[----:B------:R-:W-:-:S07]  /*7470*/  PRMT R176, R176, 0x5410, R217 ;  /* 0x00005410b0b07816 */ /* 0x000fce00000000d9 */
.L_x_7231:
[----:B------:R-:W-:Y:S05]  /*7480*/  BSYNC.RECONVERGENT B2 ;  /* 0x0000000000027941 */ /* 0x000fea0003800200 */
.L_x_7230:
        /* <DEDUP_REMOVED lines=18> */
.L_x_7233:
[----:B------:R-:W-:Y:S05]  /*75b0*/  BSYNC.RECONVERGENT B2 ;  /* 0x0000000000027941 */ /* 0x000fea0003800200 */
.L_x_7232:
        /* <DEDUP_REMOVED lines=20> */
.L_x_7235:
[----:B------:R-:W-:Y:S05]  /*7700*/  BSYNC.RECONVERGENT B2 ;  /* 0x0000000000027941 */ /* 0x000fea0003800200 */
.L_x_7234:
        /* <DEDUP_REMOVED lines=18> */
.L_x_7237:
[----:B------:R-:W-:Y:S05]  /*7830*/  BSYNC.RECONVERGENT B2 ;  /* 0x0000000000027941 */ /* 0x000fea0003800200 */
.L_x_7236:
        /* <DEDUP_REMOVED lines=20> */
.L_x_7239:
[----:B------:R-:W-:Y:S05]  /*7980*/  BSYNC.RECONVERGENT B2 ;  /* 0x0000000000027941 */ /* 0x000fea0003800200 */
.L_x_7238:
        /* <DEDUP_REMOVED lines=18> */
.L_x_7241:
[----:B------:R-:W-:Y:S05]  /*7ab0*/  BSYNC.RECONVERGENT B2 ;  /* 0x0000000000027941 */ /* 0x000fea0003800200 */
.L_x_7240:
[----:B------:R-:W-:Y:S05]  /*7ac0*/  @!P3 BRA `(.L_x_7227) ;  /* 0x000000240038b947 */ /* 0x000fea0003800000 */
[----:B-1----:R-:W2:Y:S01]  /*7ad0*/  LDL R217, [R1+0x4] ;  /* 0x0000040001d97983 */ /* 0x002ea20000100800 */
[----:B------:R-:W-:Y:S01]  /*7ae0*/  ISETP.GE.U32.AND P4, PT, R218, RZ, PT ;  /* 0x000000ffda00720c */ /* 0x000fe20003f86070 */
[----:B------:R-:W-:Y:S01]  /*7af0*/  @P2 FFMA.FTZ R216, R15, R247, R228 ;  /* 0x000000f70fd82223 */ /* 0x000fe200000100e4 */
[----:B------:R-:W-:Y:S01]  /*7b00*/  HFMA2 R218, -RZ, RZ, 0, 0 ;  /* 0x00000000ffda7431 */ /* 0x000fe200000001ff */
[----:B------:R-:W-:Y:S02]  /*7b10*/  PRMT R226, R75, 0x7632, R226 ;  /* 0x000076324be27816 */ /* 0x000fe400000000e2 */
[----:B------:R-:W-:Y:S01]  /*7b20*/  ISETP.GE.U32.AND.EX P4, PT, R219, 0x1000000, PT, P4 ;  /* 0x01000000db00780c */ /* 0x000fe20003f86140 */
[----:B--2---:R-:W-:Y:S01]  /*7b30*/  @P2 FADD.FTZ R216, R217, -R216 ;  /* 0x800000d8d9d82221 */ /* 0x004fe20000010000 */
[----:B------:R-:W-:-:S03]  /*7b40*/  MOV R217, R35 ;  /* 0x0000002300d97202 */ /* 0x000fc60000000f00 */
[----:B------:R-:W-:-:S04]  /*7b50*/  @P2 FFMA.FTZ R217, R229, R216, R35 ;  /* 0x000000d8e5d92223 */ /* 0x000fc80000010023 */
[----:B------:R-:W-:-:S04]  /*7b60*/  FMUL.FTZ R216, R217, UR13 ;  /* 0x0000000dd9d87c20 */ /* 0x000fc80008410000 */
[----:B-----5:R-:W-:Y:S01]  /*7b70*/  @P4 PRMT R217, R175, 0x7632, R217 ;  /* 0x00007632afd94816 */ /* 0x020fe200000000d9 */
[----:B------:R-:W-:-:S03]  /*7b80*/  FMUL.FTZ R216, R216, UR12 ;  /* 0x0000000cd8d87c20 */ /* 0x000fc60008410000 */
        /* <DEDUP_REMOVED lines=9> */
.L_x_7211:
[----:B------:R-:W-:Y:S05]  /*7c20*/  @!P0 BRA `(.L_x_7242) ;  /* 0x0000001000a08947 */ /* 0x000fea0003800000 */
        /* <DEDUP_REMOVED lines=15> */
.L_x_7246:
[----:B------:R-:W-:Y:S05]  /*7d20*/  BSYNC.RECONVERGENT B3 ;  /* 0x0000000000037941 */ /* 0x000fea0003800200 */
.L_x_7245:
        /* <DEDUP_REMOVED lines=13> */
.L_x_7248:
[----:B------:R-:W-:Y:S05]  /*7e00*/  BSYNC.RECONVERGENT B3 ;  /* 0x0000000000037941 */ /* 0x000fea0003800200 */
.L_x_7247:
[----:B------:R-:W-:-:S04]  /*7e10*/  F2FP.BF16.F32.PACK_AB R180, RZ, R180 ;  /* 0x000000b4ffb4723e */ /* 0x000fc800000010ff */
[----:B-1----:R-:W-:-:S07]  /*7e20*/  PRMT R176, R180, 0x7610, R176 ;  /* 0x00007610b4b07816 */ /* 0x002fce00000000b0 */
.L_x_7244:
[----:B------:R-:W-:Y:S05]  /*7e30*/  BSYNC.RECONVERGENT B2 ;  /* 0x0000000000027941 */ /* 0x000fea0003800200 */
.L_x_7243:
        /* <DEDUP_REMOVED lines=16> */
.L_x_7252:
[----:B------:R-:W-:Y:S05]  /*7f40*/  BSYNC.RECONVERGENT B3 ;  /* 0x0000000000037941 */ /* 0x000fea0003800200 */
.L_x_7251:
        /* <DEDUP_REMOVED lines=14> */
.L_x_7254:
[----:B------:R-:W-:Y:S05]  /*8030*/  BSYNC.RECONVERGENT B3 ;  /* 0x0000000000037941 */ /* 0x000fea0003800200 */
.L_x_7253:
[----:B------:R-:W-:-:S04]  /*8040*/  F2FP.BF16.F32.PACK_AB R180, RZ, R180 ;  /* 0x000000b4ffb4723e */ /* 0x000fc800000010ff */
[----:B-1----:R-:W-:-:S07]  /*8050*/  PRMT R176, R176, 0x5410, R180 ;  /* 0x00005410b0b07816 */ /* 0x002fce00000000b4 */
.L_x_7250:
[----:B------:R-:W-:Y:S05]  /*8060*/  BSYNC.RECONVERGENT B2 ;  /* 0x0000000000027941 */ /* 0x000fea0003800200 */
.L_x_7249:
        /* <DEDUP_REMOVED lines=15> */
.L_x_7258:
[----:B------:R-:W-:Y:S05]  /*8160*/  BSYNC.RECONVERGENT B3 ;  /* 0x0000000000037941 */ /* 0x000fea0003800200 */
.L_x_7257:
        /* <DEDUP_REMOVED lines=13> */
.L_x_7260:
[----:B------:R-:W-:Y:S05]  /*8240*/  BSYNC.RECONVERGENT B3 ;  /* 0x0000000000037941 */ /* 0x000fea0003800200 */
.L_x_7259:
[----:B------:R-:W-:-:S04]  /*8250*/  F2FP.BF16.F32.PACK_AB R180, RZ, R180 ;  /* 0x000000b4ffb4723e */ /* 0x000fc800000010ff */
[----:B-1----:R-:W-:-:S07]  /*8260*/  PRMT R177, R180, 0x7610, R177 ;  /* 0x00007610b4b17816 */ /* 0x002fce00000000b1 */
.L_x_7256:
[----:B------:R-:W-:Y:S05]  /*8270*/  BSYNC.RECONVERGENT B2 ;  /* 0x0000000000027941 */ /* 0x000fea0003800200 */
.L_x_7255:
        /* <DEDUP_REMOVED lines=16> */
.L_x_7264:
[----:B------:R-:W-:Y:S05]  /*8380*/  BSYNC.RECONVERGENT B3 ;  /* 0x0000000000037941 */ /* 0x000fea0003800200 */
.L_x_7263:
        /* <DEDUP_REMOVED lines=14> */
.L_x_7266:
[----:B------:R-:W-:Y:S05]  /*8470*/  BSYNC.RECONVERGENT B3 ;  /* 0x0000000000037941 */ /* 0x000fea0003800200 */
.L_x_7265:
[----:B------:R-:W-:-:S04]  /*8480*/  F2FP.BF16.F32.PACK_AB R180, RZ, R180 ;  /* 0x000000b4ffb4723e */ /* 0x000fc800000010ff */
[----:B-1----:R-:W-:-:S07]  /*8490*/  PRMT R177, R177, 0x5410, R180 ;  /* 0x00005410b1b17816 */ /* 0x002fce00000000b4 */
.L_x_7262:
[----:B------:R-:W-:Y:S05]  /*84a0*/  BSYNC.RECONVERGENT B2 ;  /* 0x0000000000027941 */ /* 0x000fea0003800200 */
.L_x_7261:
        /* <DEDUP_REMOVED lines=15> */
.L_x_7270:
[----:B------:R-:W-:Y:S05]  /*85a0*/  BSYNC.RECONVERGENT B3 ;  /* 0x0000000000037941 */ /* 0x000fea0003800200 */
.L_x_7269:
        /* <DEDUP_REMOVED lines=13> */
.L_x_7272:
[----:B------:R-:W-:Y:S05]  /*8680*/  BSYNC.RECONVERGENT B3 ;  /* 0x0000000000037941 */ /* 0x000fea0003800200 */
.L_x_7271:
[----:B------:R-:W-:-:S04]  /*8690*/  F2FP.BF16.F32.PACK_AB R180, RZ, R180 ;  /* 0x000000b4ffb4723e */ /* 0x000fc800000010ff */
[----:B-1----:R-:W-:-:S07]  /*86a0*/  PRMT R178, R180, 0x7610, R178 ;  /* 0x00007610b4b27816 */ /* 0x002fce00000000b2 */
.L_x_7268:
[----:B------:R-:W-:Y:S05]  /*86b0*/  BSYNC.RECONVERGENT B2 ;  /* 0x0000000000027941 */ /* 0x000fea0003800200 */
.L_x_7267:
        /* <DEDUP_REMOVED lines=16> */
.L_x_7276:
[----:B------:R-:W-:Y:S05]  /*87c0*/  BSYNC.RECONVERGENT B3 ;  /* 0x0000000000037941 */ /* 0x000fea0003800200 */
.L_x_7275:
        /* <DEDUP_REMOVED lines=14> */
.L_x_7278:
[----:B------:R-:W-:Y:S05]  /*88b0*/  BSYNC.RECONVERGENT B3 ;  /* 0x0000000000037941 */ /* 0x000fea0003800200 */
.L_x_7277:
[----:B------:R-:W-:-:S04]  /*88c0*/  F2FP.BF16.F32.PACK_AB R180, RZ, R180 ;  /* 0x000000b4ffb4723e */ /* 0x000fc800000010ff */
[----:B-1----:R-:W-:-:S07]  /*88d0*/  PRMT R178, R178, 0x5410, R180 ;  /* 0x00005410b2b27816 */ /* 0x002fce00000000b4 */
.L_x_7274:
[----:B------:R-:W-:Y:S05]  /*88e0*/  BSYNC.RECONVERGENT B2 ;  /* 0x0000000000027941 */ /* 0x000fea0003800200 */
.L_x_7273:
        /* <DEDUP_REMOVED lines=15> */
.L_x_7282:
[----:B------:R-:W-:Y:S05]  /*89e0*/  BSYNC.RECONVERGENT B3 ;  /* 0x0000000000037941 */ /* 0x000fea0003800200 */
.L_x_7281:
        /* <DEDUP_REMOVED lines=13> */
.L_x_7284:
[----:B------:R-:W-:Y:S05]  /*8ac0*/  BSYNC.RECONVERGENT B3 ;  /* 0x0000000000037941 */ /* 0x000fea0003800200 */
.L_x_7283:
[----:B------:R-:W-:-:S04]  /*8ad0*/  F2FP.BF16.F32.PACK_AB R180, RZ, R180 ;  /* 0x000000b4ffb4723e */ /* 0x000fc800000010ff */
[----:B-1----:R-:W-:-:S07]  /*8ae0*/  PRMT R179, R180, 0x7610, R179 ;  /* 0x00007610b4b37816 */ /* 0x002fce00000000b3 */
.L_x_7280:
[----:B------:R-:W-:Y:S05]  /*8af0*/  BSYNC.RECONVERGENT B2 ;  /* 0x0000000000027941 */ /* 0x000fea0003800200 */
.L_x_7279:
[----:B-1----:R-:W2:Y:S01]  /*8b00*/  LDL R216, [R1+0x4] ;  /* 0x0000040001d87983 */ /* 0x002ea20000100800 */
        /* <DEDUP_REMOVED lines=28> */
[----:B------:R-:W-:Y:S01]  /*8cd0*/  FSEL R182, R182, RZ, P4 ;  /* 0x000000ffb6b67208 */ /* 0x000fe20002000000 */
[----:B--2---:R-:W-:Y:S01]  /*8ce0*/  FADD.FTZ R180, R216, -R180 ;  /* 0x800000b4d8b47221 */ /* 0x004fe20000010000 */
[----:B------:R-:W-:-:S02]  /*8cf0*/  FSEL R216, R181, RZ, P4 ;  /* 0x000000ffb5d87208 */ /* 0x000fc40002000000 */
[----:B------:R-:W-:Y:S01]  /*8d00*/  MOV R181, R217 ;  /* 0x000000d900b57202 */ /* 0x000fe20000000f00 */
[----:B------:R-:W-:-:S05]  /*8d10*/  FMUL.FTZ R180, R229, R180 ;  /* 0x000000b4e5b47220 */ /* 0x000fca0000410000 */
[----:B------:R-:W-:Y:S02]  /*8d20*/  FSEL R187, R180, RZ, P4 ;  /* 0x000000ffb4bb7208 */ /* 0x000fe40002000000 */
[----:B------:R-:W-:Y:S01]  /*8d30*/  MOV R180, R216 ;  /* 0x000000d800b47202 */ /* 0x000fe20000000f00 */
[----:B------:R-:W-:Y:S06]  /*8d40*/  @!P3 BRA `(.L_x_7227) ;  /* 0x000000100098b947 */ /* 0x000fec0003800000 */
[----:B------:R-:W-:Y:S01]  /*8d50*/  ISETP.GE.U32.AND P4, PT, R218, RZ, PT ;  /* 0x000000ffda00720c */ /* 0x000fe20003f86070 */
[----:B------:R-:W-:Y:S01]  /*8d60*/  HFMA2 R218, -RZ, RZ, 0, 0 ;  /* 0x00000000ffda7431 */ /* 0x000fe200000001ff */
[----:B------:R-:W-:Y:S02]  /*8d70*/  PRMT R226, R75, 0x7632, R226 ;  /* 0x000076324be27816 */ /* 0x000fe400000000e2 */
[----:B------:R-:W-:-:S13]  /*8d80*/  ISETP.GE.U32.AND.EX P4, PT, R219, 0x1000000, PT, P4 ;  /* 0x01000000db00780c */ /* 0x000fda0003f86140 */
        /* <DEDUP_REMOVED lines=12> */
[----:B------:R-:W-:Y:S01]  /*8e50*/  @P4 FMUL.FTZ R181, R218, R180 ;  /* 0x000000b4dab54220 */ /* 0x000fe20000410000 */
[----:B------:R-:W-:-:S04]  /*8e60*/  MOV R180, R216 ;  /* 0x000000d800b47202 */ /* 0x000fc80000000f00 */
[----:B------:R-:W-:-:S04]  /*8e70*/  F2FP.BF16.F32.PACK_AB R181, RZ, R181 ;  /* 0x000000b5ffb5723e */ /* 0x000fc800000010ff */
[----:B------:R-:W-:Y:S02]  /*8e80*/  PRMT R179, R179, 0x5410, R181 ;  /* 0x00005410b3b37816 */ /* 0x000fe400000000b5 */
[----:B------:R-:W-:Y:S01]  /*8e90*/  MOV R181, R217 ;  /* 0x000000d900b57202 */ /* 0x000fe20000000f00 */
[----:B------:R-:W-:Y:S06]  /*8ea0*/  BRA `(.L_x_7227) ;  /* 0x0000001000407947 */ /* 0x000fec0003800000 */
.L_x_7242:
        /* <DEDUP_REMOVED lines=15> */
.L_x_7288:
[----:B------:R-:W-:Y:S05]  /*8fa0*/  BSYNC.RECONVERGENT B3 ;  /* 0x0000000000037941 */ /* 0x000fea0003800200 */
.L_x_7287:
        /* <DEDUP_REMOVED lines=13> */
.L_x_7290:
[----:B------:R-:W-:Y:S05]  /*9080*/  BSYNC.RECONVERGENT B3 ;  /* 0x0000000000037941 */ /* 0x000fea0003800200 */
.L_x_7289:
[----:B------:R-:W-:-:S04]  /*9090*/  F2FP.BF16.F32.PACK_AB R216, RZ, R216 ;  /* 0x000000d8ffd8723e */ /* 0x000fc800000010ff */
[----:B------:R-:W-:-:S07]  /*90a0*/  PRMT R176, R216, 0x7610, R176 ;  /* 0x00007610d8b07816 */ /* 0x000fce00000000b0 */
.L_x_7286:
[----:B------:R-:W-:Y:S05]  /*90b0*/  BSYNC.RECONVERGENT B2 ;  /* 0x0000000000027941 */ /* 0x000fea0003800200 */
.L_x_7285:
        /* <DEDUP_REMOVED lines=16> */
.L_x_7294:
[----:B------:R-:W-:Y:S05]  /*91c0*/  BSYNC.RECONVERGENT B3 ;  /* 0x0000000000037941 */ /* 0x000fea0003800200 */
.L_x_7293:
        /* <DEDUP_REMOVED lines=14> */
.L_x_7296:
[----:B------:R-:W-:Y:S05]  /*92b0*/  BSYNC.RECONVERGENT B3 ;  /* 0x0000000000037941 */ /* 0x000fea0003800200 */
.L_x_7295:
[----:B------:R-:W-:-:S04]  /*92c0*/  F2FP.BF16.F32.PACK_AB R216, RZ, R216 ;  /* 0x000000d8ffd8723e */ /* 0x000fc800000010ff */
[----:B------:R-:W-:-:S07]  /*92d0*/  PRMT R176, R176, 0x5410, R216 ;  /* 0x00005410b0b07816 */ /* 0x000fce00000000d8 */
.L_x_7292:
[----:B------:R-:W-:Y:S05]  /*92e0*/  BSYNC.RECONVERGENT B2 ;  /* 0x0000000000027941 */ /* 0x000fea0003800200 */
.L_x_7291:
        /* <DEDUP_REMOVED lines=15> */
.L_x_7300:
[----:B------:R-:W-:Y:S05]  /*93e0*/  BSYNC.RECONVERGENT B3 ;  /* 0x0000000000037941 */ /* 0x000fea0003800200 */
.L_x_7299:
        /* <DEDUP_REMOVED lines=13> */
.L_x_7302:
[----:B------:R-:W-:Y:S05]  /*94c0*/  BSYNC.RECONVERGENT B3 ;  /* 0x0000000000037941 */ /* 0x000fea0003800200 */
.L_x_7301:
[----:B------:R-:W-:-:S04]  /*94d0*/  F2FP.BF16.F32.PACK_AB R216, RZ, R216 ;  /* 0x000000d8ffd8723e */ /* 0x000fc800000010ff */
[----:B------:R-:W-:-:S07]  /*94e0*/  PRMT R177, R216, 0x7610, R177 ;  /* 0x00007610d8b17816 */ /* 0x000fce00000000b1 */
.L_x_7298:
[----:B------:R-:W-:Y:S05]  /*94f0*/  BSYNC.RECONVERGENT B2 ;  /* 0x0000000000027941 */ /* 0x000fea0003800200 */
.L_x_7297:
        /* <DEDUP_REMOVED lines=16> */
.L_x_7306:
[----:B------:R-:W-:Y:S05]  /*9600*/  BSYNC.RECONVERGENT B3 ;  /* 0x0000000000037941 */ /* 0x000fea0003800200 */
.L_x_7305:
        /* <DEDUP_REMOVED lines=14> */
.L_x_7308:
[----:B------:R-:W-:Y:S05]  /*96f0*/  BSYNC.RECONVERGENT B3 ;  /* 0x0000000000037941 */ /* 0x000fea0003800200 */
.L_x_7307:
[----:B------:R-:W-:-:S04]  /*9700*/  F2FP.BF16.F32.PACK_AB R216, RZ, R216 ;  /* 0x000000d8ffd8723e */ /* 0x000fc800000010ff */
[----:B------:R-:W-:-:S07]  /*9710*/  PRMT R177, R177, 0x5410, R216 ;  /* 0x00005410b1b17816 */ /* 0x000fce00000000d8 */
.L_x_7304:
[----:B------:R-:W-:Y:S05]  /*9720*/  BSYNC.RECONVERGENT B2 ;  /* 0x0000000000027941 */ /* 0x000fea0003800200 */
.L_x_7303:
        /* <DEDUP_REMOVED lines=15> */
.L_x_7312:
[----:B------:R-:W-:Y:S05]  /*9820*/  BSYNC.RECONVERGENT B3 ;  /* 0x0000000000037941 */ /* 0x000fea0003800200 */
.L_x_7311:
        /* <DEDUP_REMOVED lines=13> */
.L_x_7314:
[----:B------:R-:W-:Y:S05]  /*9900*/  BSYNC.RECONVERGENT B3 ;  /* 0x0000000000037941 */ /* 0x000fea0003800200 */
.L_x_7313:
[----:B------:R-:W-:-:S04]  /*9910*/  F2FP.BF16.F32.PACK_AB R216, RZ, R216 ;  /* 0x000000d8ffd8723e */ /* 0x000fc800000010ff */
[----:B------:R-:W-:-:S07]  /*9920*/  PRMT R178, R216, 0x7610, R178 ;  /* 0x00007610d8b27816 */ /* 0x000fce00000000b2 */
.L_x_7310:
[----:B------:R-:W-:Y:S05]  /*9930*/  BSYNC.RECONVERGENT B2 ;  /* 0x0000000000027941 */ /* 0x000fea0003800200 */
.L_x_7309:
        /* <DEDUP_REMOVED lines=16> */
.L_x_7318:
[----:B------:R-:W-:Y:S05]  /*9a40*/  BSYNC.RECONVERGENT B3 ;  /* 0x0000000000037941 */ /* 0x000fea0003800200 */
.L_x_7317:
        /* <DEDUP_REMOVED lines=14> */
.L_x_7320:
[----:B------:R-:W-:Y:S05]  /*9b30*/  BSYNC.RECONVERGENT B3 ;  /* 0x0000000000037941 */ /* 0x000fea0003800200 */
.L_x_7319:
[----:B------:R-:W-:-:S04]  /*9b40*/  F2FP.BF16.F32.PACK_AB R216, RZ, R216 ;  /* 0x000000d8ffd8723e */ /* 0x000fc800000010ff */
[----:B------:R-:W-:-:S07]  /*9b50*/  PRMT R178, R178, 0x5410, R216 ;  /* 0x00005410b2b27816 */ /* 0x000fce00000000d8 */
.L_x_7316:
[----:B------:R-:W-:Y:S05]  /*9b60*/  BSYNC.RECONVERGENT B2 ;  /* 0x0000000000027941 */ /* 0x000fea0003800200 */
.L_x_7315:
        /* <DEDUP_REMOVED lines=15> */
.L_x_7324:
[----:B------:R-:W-:Y:S05]  /*9c60*/  BSYNC.RECONVERGENT B3 ;  /* 0x0000000000037941 */ /* 0x000fea0003800200 */
.L_x_7323:
        /* <DEDUP_REMOVED lines=13> */
.L_x_7326:
[----:B------:R-:W-:Y:S05]  /*9d40*/  BSYNC.RECONVERGENT B3 ;  /* 0x0000000000037941 */ /* 0x000fea0003800200 */
.L_x_7325:
[----:B------:R-:W-:-:S04]  /*9d50*/  F2FP.BF16.F32.PACK_AB R216, RZ, R216 ;  /* 0x000000d8ffd8723e */ /* 0x000fc800000010ff */
[----:B------:R-:W-:-:S07]  /*9d60*/  PRMT R179, R216, 0x7610, R179 ;  /* 0x00007610d8b37816 */ /* 0x000fce00000000b3 */
.L_x_7322:
[----:B------:R-:W-:Y:S05]  /*9d70*/  BSYNC.RECONVERGENT B2 ;  /* 0x0000000000027941 */ /* 0x000fea0003800200 */
.L_x_7321:
[----:B------:R-:W-:Y:S05]  /*9d80*/  @!P3 BRA `(.L_x_7227) ;  /* 0x000000000088b947 */ /* 0x000fea0003800000 */
[----:B------:R2:W5:Y:S01]  /*9d90*/  LDL R226, [R1+0x4] ;  /* 0x0000040001e27983 */ /* 0x0005620000100800 */
[----:B------:R-:W-:Y:S01]  /*9da0*/  ISETP.GE.U32.AND P4, PT, R218, RZ, PT ;  /* 0x000000ffda00720c */ /* 0x000fe20003f86070 */
[----:B------:R-:W-:Y:S01]  /*9db0*/  BSSY.RECONVERGENT B2, `(.L_x_7327) ;  /* 0x000000e000027945 */ /* 0x000fe20003800200 */
[----:B-1----:R-:W-:Y:S02]  /*9dc0*/  HFMA2 R216, -RZ, RZ, 0, 0 ;  /* 0x00000000ffd87431 */ /* 0x002fe400000001ff */
[----:B------:R-:W-:-:S13]  /*9dd0*/  ISETP.GE.U32.AND.EX P4, PT, R219, 0x1000000, PT, P4 ;  /* 0x01000000db00780c */ /* 0x000fda0003f86140 */
[----:B--2---:R-:W-:Y:S05]  /*9de0*/  @!P4 BRA `(.L_x_7328) ;  /* 0x000000000028c947 */ /* 0x004fea0003800000 */
        /* <DEDUP_REMOVED lines=10> */
.L_x_7328:
[----:B------:R-:W-:Y:S05]  /*9e90*/  BSYNC.RECONVERGENT B2 ;  /* 0x0000000000027941 */ /* 0x000fea0003800200 */
.L_x_7327:
[----:B------:R-:W-:Y:S01]  /*9ea0*/  BSSY.RECONVERGENT B2, `(.L_x_7329) ;  /* 0x000000e000027945 */ /* 0x000fe20003800200 */
[----:B------:R-:W-:Y:S01]  /*9eb0*/  FADD.FTZ R131, R131, R216 ;  /* 0x000000d883837221 */ /* 0x000fe20000010000 */
[----:B------:R-:W-:Y:S02]  /*9ec0*/  MOV R216, RZ ;  /* 0x000000ff00d87202 */ /* 0x000fe40000000f00 */
[----:B------:R-:W-:Y:S05]  /*9ed0*/  @!P4 BRA `(.L_x_7330) ;  /* 0x000000000028c947 */ /* 0x000fea0003800000 */
[----:B------:R-:W-:Y:S01]  /*9ee0*/  FFMA.FTZ R216, R15, R247, R228 ;  /* 0x000000f70fd87223 */ /* 0x000fe200000100e4 */
[----:B------:R-:W-:Y:S02]  /*9ef0*/  ISETP.GT.AND P4, PT, R230, RZ, PT ;  /* 0x000000ffe600720c */ /* 0x000fe40003f84270 */
[----:B------:R-:W-:Y:S01]  /*9f00*/  PRMT R217, R75, 0x7632, R217 ;  /* 0x000076324bd97816 */ /* 0x000fe200000000d9 */
[----:B-----5:R-:W-:-:S03]  /*9f10*/  FADD.FTZ R216, R226, -R216 ;  /* 0x800000d8e2d87221 */ /* 0x020fc60000010000 */
[----:B------:R-:W-:Y:S01]  /*9f20*/  SHF.L.U32 R217, R217, 0x10, RZ ;  /* 0x00000010d9d97819 */ /* 0x000fe200000006ff */
[----:B------:R-:W-:-:S05]  /*9f30*/  FMUL.FTZ R216, R229, R216 ;  /* 0x000000d8e5d87220 */ /* 0x000fca0000410000 */
[----:B------:R-:W-:-:S05]  /*9f40*/  FSEL R216, R216, RZ, P4 ;  /* 0x000000ffd8d87208 */ /* 0x000fca0002000000 */
[----:B------:R-:W-:-:S04]  /*9f50*/  FMUL.FTZ R216, R216, UR13 ;  /* 0x0000000dd8d87c20 */ /* 0x000fc80008410000 */
[----:B------:R-:W-:-:S04]  /*9f60*/  FMUL.FTZ R216, R216, UR12 ;  /* 0x0000000cd8d87c20 */ /* 0x000fc80008410000 */
[----:B------:R-:W-:-:S07]  /*9f70*/  FMUL.FTZ R216, R217, R216 ;  /* 0x000000d8d9d87220 */ /* 0x000fce0000410000 */
.L_x_7330:
[----:B------:R-:W-:Y:S05]  /*9f80*/  BSYNC.RECONVERGENT B2 ;  /* 0x0000000000027941 */ /* 0x000fea0003800200 */
.L_x_7329:
[----:B------:R-:W-:-:S04]  /*9f90*/  F2FP.BF16.F32.PACK_AB R216, RZ, R216 ;  /* 0x000000d8ffd8723e */ /* 0x000fc800000010ff */
[----:B------:R-:W-:-:S07]  /*9fa0*/  PRMT R179, R179, 0x5410, R216 ;  /* 0x00005410b3b37816 */ /* 0x000fce00000000d8 */
.L_x_7227:
[----:B------:R-:W-:Y:S05]  /*9fb0*/  BSYNC.RECONVERGENT B1 ;  /* 0x0000000000017941 */ /* 0x000fea0003800200 */
.L_x_7210:
[----:B-1----:R-:W1:Y:S01]  /*9fc0*/  @P0 LDC.64 R216, c[0x0][0x478] ;  /* 0x00011e00ffd80b82 */ /* 0x002e620000000a00 */
[----:B------:R-:W-:Y:S01]  /*9fd0*/  @P0 IADD3 R218, PT, PT, R248, 0x20, RZ ;  /* 0x00000020f8da0810 */ /* 0x000fe20007ffe0ff */
[----:B------:R-:W-:Y:S04]  /*9fe0*/  BSSY.RECONVERGENT B1, `(.L_x_7331) ;  /* 0x000000d000017945 */ /* 0x000fe80003800200 */
[----:B-1----:R-:W-:Y:S01]  /*9ff0*/  @P0 IMAD.WIDE.U32 R216, R218, 0x20, R216 ;  /* 0x00000020dad80825 */ /* 0x002fe200078e00d8 */
[----:B------:R-:W-:-:S04]  /*a000*/  @P3 IADD3 R218, PT, PT, R246, 0x20, RZ ;  /* 0x00000020f6da3810 */ /* 0x000fc80007ffe0ff */
[----:B------:R-:W-:Y:S04]  /*a010*/  @P0 STG.E.128 desc[UR6][R216.64], R180 ;  /* 0x000000b4d8000986 */ /* 0x000fe8000c101d06 */
        /* <DEDUP_REMOVED lines=9> */
.L_x_7332:
[----:B------:R-:W-:Y:S05]  /*a0b0*/  BSYNC.RECONVERGENT B1 ;  /* 0x0000000000017941 */ /* 0x000fea0003800200 */
.L_x_7331:
        /* <DEDUP_REMOVED lines=25> */
.L_x_7337:
[----:B------:R-:W-:Y:S05]  /*a250*/  BSYNC.RECONVERGENT B2 ;  /* 0x0000000000027941 */ /* 0x000fea0003800200 */
.L_x_7336:
        /* <DEDUP_REMOVED lines=24> */
.L_x_7339:
[----:B------:R-:W-:Y:S05]  /*a3e0*/  BSYNC.RECONVERGENT B2 ;  /* 0x0000000000027941 */ /* 0x000fea0003800200 */
.L_x_7338:
        /* <DEDUP_REMOVED lines=22> */
.L_x_7341:
[----:B------:R-:W-:Y:S05]  /*a550*/  BSYNC.RECONVERGENT B2 ;  /* 0x0000000000027941 */ /* 0x000fea0003800200 */
.L_x_7340:
        /* <DEDUP_REMOVED lines=24> */
.L_x_7343:
[----:B------:R-:W-:Y:S05]  /*a6e0*/  BSYNC.RECONVERGENT B2 ;  /* 0x0000000000027941 */ /* 0x000fea0003800200 */
.L_x_7342:
        /* <DEDUP_REMOVED lines=22> */
.L_x_7345:
[----:B------:R-:W-:Y:S05]  /*a850*/  BSYNC.RECONVERGENT B2 ;  /* 0x0000000000027941 */ /* 0x000fea0003800200 */
.L_x_7344:
        /* <DEDUP_REMOVED lines=24> */
.L_x_7347:
[----:B------:R-:W-:Y:S05]  /*a9e0*/  BSYNC.RECONVERGENT B2 ;  /* 0x0000000000027941 */ /* 0x000fea0003800200 */
.L_x_7346:
        /* <DEDUP_REMOVED lines=22> */
.L_x_7349:
[----:B------:R-:W-:Y:S05]  /*ab50*/  BSYNC.RECONVERGENT B2 ;  /* 0x0000000000027941 */ /* 0x000fea0003800200 */
.L_x_7348:
[----:B------:R-:W2:Y:S01]  /*ab60*/  LDL R181, [R1] ;  /* 0x0000000001b57983 */ /* 0x000ea20000100800 */
        /* <DEDUP_REMOVED lines=29> */
.L_x_7335:
        /* <DEDUP_REMOVED lines=18> */
.L_x_7352:
[----:B------:R-:W-:Y:S05]  /*ae60*/  BSYNC.RECONVERGENT B2 ;  /* 0x0000000000027941 */ /* 0x000fea0003800200 */
.L_x_7351:
        /* <DEDUP_REMOVED lines=20> */
.L_x_7354:
[----:B------:R-:W-:Y:S05]  /*afb0*/  BSYNC.RECONVERGENT B2 ;  /* 0x0000000000027941 */ /* 0x000fea0003800200 */
.L_x_7353:
        /* <DEDUP_REMOVED lines=18> */
.L_x_7356:
[----:B------:R-:W-:Y:S05]  /*b0e0*/  BSYNC.RECONVERGENT B2 ;  /* 0x0000000000027941 */ /* 0x000fea0003800200 */
.L_x_7355:
        /* <DEDUP_REMOVED lines=20> */
.L_x_7358:
[----:B------:R-:W-:Y:S05]  /*b230*/  BSYNC.RECONVERGENT B2 ;  /* 0x0000000000027941 */ /* 0x000fea0003800200 */
.L_x_7357:
        /* <DEDUP_REMOVED lines=18> */
.L_x_7360:
[----:B------:R-:W-:Y:S05]  /*b360*/  BSYNC.RECONVERGENT B2 ;  /* 0x0000000000027941 */ /* 0x000fea0003800200 */
.L_x_7359:
        /* <DEDUP_REMOVED lines=20> */
.L_x_7362:
[----:B------:R-:W-:Y:S05]  /*b4b0*/  BSYNC.RECONVERGENT B2 ;  /* 0x0000000000027941 */ /* 0x000fea0003800200 */
.L_x_7361:
        /* <DEDUP_REMOVED lines=18> */
.L_x_7364:
[----:B------:R-:W-:Y:S05]  /*b5e0*/  BSYNC.RECONVERGENT B2 ;  /* 0x0000000000027941 */ /* 0x000fea0003800200 */
.L_x_7363:
[----:B------:R-:W-:Y:S05]  /*b5f0*/  @!P3 BRA `(.L_x_7350) ;  /* 0x000000240038b947 */ /* 0x000fea0003800000 */
[----:B-1----:R-:W2:Y:S01]  /*b600*/  LDL R217, [R1] ;  /* 0x0000000001d97983 */ /* 0x002ea20000100800 */
        /* <DEDUP_REMOVED lines=20> */
.L_x_7334:
        /* <DEDUP_REMOVED lines=16> */
.L_x_7369:
[----:B------:R-:W-:Y:S05]  /*b850*/  BSYNC.RECONVERGENT B3 ;  /* 0x0000000000037941 */ /* 0x000fea0003800200 */
.L_x_7368:
        /* <DEDUP_REMOVED lines=13> */
.L_x_7371:
[----:B------:R-:W-:Y:S05]  /*b930*/  BSYNC.RECONVERGENT B3 ;  /* 0x0000000000037941 */ /* 0x000fea0003800200 */
.L_x_7370:
[----:B------:R-:W-:-:S04]  /*b940*/  F2FP.BF16.F32.PACK_AB R180, RZ, R180 ;  /* 0x000000b4ffb4723e */ /* 0x000fc800000010ff */
[----:B-1----:R-:W-:-:S07]  /*b950*/  PRMT R176, R180, 0x7610, R176 ;  /* 0x00007610b4b07816 */ /* 0x002fce00000000b0 */
.L_x_7367:
[----:B------:R-:W-:Y:S05]  /*b960*/  BSYNC.RECONVERGENT B2 ;  /* 0x0000000000027941 */ /* 0x000fea0003800200 */
.L_x_7366:
        /* <DEDUP_REMOVED lines=16> */
.L_x_7375:
[----:B------:R-:W-:Y:S05]  /*ba70*/  BSYNC.RECONVERGENT B3 ;  /* 0x0000000000037941 */ /* 0x000fea0003800200 */
.L_x_7374:
        /* <DEDUP_REMOVED lines=14> */
.L_x_7377:
[----:B------:R-:W-:Y:S05]  /*bb60*/  BSYNC.RECONVERGENT B3 ;  /* 0x0000000000037941 */ /* 0x000fea0003800200 */
.L_x_7376:
[----:B------:R-:W-:-:S04]  /*bb70*/  F2FP.BF16.F32.PACK_AB R180, RZ, R180 ;  /* 0x000000b4ffb4723e */ /* 0x000fc800000010ff */
[----:B-1----:R-:W-:-:S07]  /*bb80*/  PRMT R176, R176, 0x5410, R180 ;  /* 0x00005410b0b07816 */ /* 0x002fce00000000b4 */
.L_x_7373:
[----:B------:R-:W-:Y:S05]  /*bb90*/  BSYNC.RECONVERGENT B2 ;  /* 0x0000000000027941 */ /* 0x000fea0003800200 */
.L_x_7372:
        /* <DEDUP_REMOVED lines=15> */
.L_x_7381:
[----:B------:R-:W-:Y:S05]  /*bc90*/  BSYNC.RECONVERGENT B3 ;  /* 0x0000000000037941 */ /* 0x000fea0003800200 */
.L_x_7380:
        /* <DEDUP_REMOVED lines=13> */
.L_x_7383:
[----:B------:R-:W-:Y:S05]  /*bd70*/  BSYNC.RECONVERGENT B3 ;  /* 0x0000000000037941 */ /* 0x000fea0003800200 */
.L_x_7382:
[----:B------:R-:W-:-:S04]  /*bd80*/  F2FP.BF16.F32.PACK_AB R180, RZ, R180 ;  /* 0x000000b4ffb4723e */ /* 0x000fc800000010ff */
[----:B-1----:R-:W-:-:S07]  /*bd90*/  PRMT R177, R180, 0x7610, R177 ;  /* 0x00007610b4b17816 */ /* 0x002fce00000000b1 */
.L_x_7379:
[----:B------:R-:W-:Y:S05]  /*bda0*/  BSYNC.RECONVERGENT B2 ;  /* 0x0000000000027941 */ /* 0x000fea0003800200 */
.L_x_7378:
        /* <DEDUP_REMOVED lines=16> */
.L_x_7387:
[----:B------:R-:W-:Y:S05]  /*beb0*/  BSYNC.RECONVERGENT B3 ;  /* 0x0000000000037941 */ /* 0x000fea0003800200 */
.L_x_7386:
        /* <DEDUP_REMOVED lines=14> */
.L_x_7389:
[----:B------:R-:W-:Y:S05]  /*bfa0*/  BSYNC.RECONVERGENT B3 ;  /* 0x0000000000037941 */ /* 0x000fea0003800200 */
.L_x_7388:
[----:B------:R-:W-:-:S04]  /*bfb0*/  F2FP.BF16.F32.PACK_AB R180, RZ, R180 ;  /* 0x000000b4ffb4723e */ /* 0x000fc800000010ff */
[----:B-1----:R-:W-:-:S07]  /*bfc0*/  PRMT R177, R177, 0x5410, R180 ;  /* 0x00005410b1b17816 */ /* 0x002fce00000000b4 */
.L_x_7385:
[----:B------:R-:W-:Y:S05]  /*bfd0*/  BSYNC.RECONVERGENT B2 ;  /* 0x0000000000027941 */ /* 0x000fea0003800200 */
.L_x_7384:
        /* <DEDUP_REMOVED lines=15> */
.L_x_7393:
[----:B------:R-:W-:Y:S05]  /*c0d0*/  BSYNC.RECONVERGENT B3 ;  /* 0x0000000000037941 */ /* 0x000fea0003800200 */
.L_x_7392:
        /* <DEDUP_REMOVED lines=13> */
.L_x_7395:
[----:B------:R-:W-:Y:S05]  /*c1b0*/  BSYNC.RECONVERGENT B3 ;  /* 0x0000000000037941 */ /* 0x000fea0003800200 */
.L_x_7394:
[----:B------:R-:W-:-:S04]  /*c1c0*/  F2FP.BF16.F32.PACK_AB R180, RZ, R180 ;  /* 0x000000b4ffb4723e */ /* 0x000fc800000010ff */
[----:B-1----:R-:W-:-:S07]  /*c1d0*/  PRMT R178, R180, 0x7610, R178 ;  /* 0x00007610b4b27816 */ /* 0x002fce00000000b2 */
.L_x_7391:
[----:B------:R-:W-:Y:S05]  /*c1e0*/  BSYNC.RECONVERGENT B2 ;  /* 0x0000000000027941 */ /* 0x000fea0003800200 */
.L_x_7390:
        /* <DEDUP_REMOVED lines=16> */
.L_x_7399:
[----:B------:R-:W-:Y:S05]  /*c2f0*/  BSYNC.RECONVERGENT B3 ;  /* 0x0000000000037941 */ /* 0x000fea0003800200 */
.L_x_7398:
        /* <DEDUP_REMOVED lines=14> */
.L_x_7401:
[----:B------:R-:W-:Y:S05]  /*c3e0*/  BSYNC.RECONVERGENT B3 ;  /* 0x0000000000037941 */ /* 0x000fea0003800200 */
.L_x_7400:
[----:B------:R-:W-:-:S04]  /*c3f0*/  F2FP.BF16.F32.PACK_AB R180, RZ, R180 ;  /* 0x000000b4ffb4723e */ /* 0x000fc800000010ff */
[----:B-1----:R-:W-:-:S07]  /*c400*/  PRMT R178, R178, 0x5410, R180 ;  /* 0x00005410b2b27816 */ /* 0x002fce00000000b4 */
.L_x_7397:
[----:B------:R-:W-:Y:S05]  /*c410*/  BSYNC.RECONVERGENT B2 ;  /* 0x0000000000027941 */ /* 0x000fea0003800200 */
.L_x_7396:
        /* <DEDUP_REMOVED lines=15> */
.L_x_7405:
[----:B------:R-:W-:Y:S05]  /*c510*/  BSYNC.RECONVERGENT B3 ;  /* 0x0000000000037941 */ /* 0x000fea0003800200 */
.L_x_7404:
        /* <DEDUP_REMOVED lines=13> */
.L_x_7407:
[----:B------:R-:W-:Y:S05]  /*c5f0*/  BSYNC.RECONVERGENT B3 ;  /* 0x0000000000037941 */ /* 0x000fea0003800200 */
.L_x_7406:
[----:B------:R-:W-:-:S04]  /*c600*/  F2FP.BF16.F32.PACK_AB R180, RZ, R180 ;  /* 0x000000b4ffb4723e */ /* 0x000fc800000010ff */
[----:B-1----:R-:W-:-:S07]  /*c610*/  PRMT R179, R180, 0x7610, R179 ;  /* 0x00007610b4b37816 */ /* 0x002fce00000000b3 */
.L_x_7403:
[----:B------:R-:W-:Y:S05]  /*c620*/  BSYNC.RECONVERGENT B2 ;  /* 0x0000000000027941 */ /* 0x000fea0003800200 */
.L_x_7402:
[----:B------:R-:W2:Y:S01]  /*c630*/  LDL R180, [R1] ;  /* 0x0000000001b47983 */ /* 0x000ea20000100800 */
[-CC-:B-1----:R-:W-:Y:S01]  /*c640*/  FFMA.FTZ R217, R14, R247.reuse, R228.reuse ;  /* 0x000000f70ed97223 */ /* 0x182fe200000100e4 */
        /* <DEDUP_REMOVED lines=29> */
[----:B------:R-:W-:Y:S01]  /*c820*/  MOV R181, R217 ;  /* 0x000000d900b57202 */ /* 0x000fe20000000f00 */
[----:B--2---:R-:W-:Y:S01]  /*c830*/  FADD.FTZ R187, R180, -R187 ;  /* 0x800000bbb4bb7221 */ /* 0x004fe20000010000 */
[----:B------:R-:W-:-:S03]  /*c840*/  MOV R180, R216 ;  /* 0x000000d800b47202 */ /* 0x000fc60000000f00 */
[----:B------:R-:W-:-:S05]  /*c850*/  FMUL.FTZ R187, R229, R187 ;  /* 0x000000bbe5bb7220 */ /* 0x000fca0000410000 */
[----:B------:R-:W-:Y:S01]  /*c860*/  FSEL R187, R187, RZ, P4 ;  /* 0x000000ffbbbb7208 */ /* 0x000fe20002000000 */
        /* <DEDUP_REMOVED lines=23> */
.L_x_7365:
        /* <DEDUP_REMOVED lines=15> */
.L_x_7411:
[----:B------:R-:W-:Y:S05]  /*cad0*/  BSYNC.RECONVERGENT B3 ;  /* 0x0000000000037941 */ /* 0x000fea0003800200 */
.L_x_7410:
        /* <DEDUP_REMOVED lines=13> */
.L_x_7413:
[----:B------:R-:W-:Y:S05]  /*cbb0*/  BSYNC.RECONVERGENT B3 ;  /* 0x0000000000037941 */ /* 0x000fea0003800200 */
.L_x_7412:
[----:B------:R-:W-:-:S04]  /*cbc0*/  F2FP.BF16.F32.PACK_AB R216, RZ, R216 ;  /* 0x000000d8ffd8723e */ /* 0x000fc800000010ff */
[----:B------:R-:W-:-:S07]  /*cbd0*/  PRMT R176, R216, 0x7610, R176 ;  /* 0x00007610d8b07816 */ /* 0x000fce00000000b0 */
.L_x_7409:
[----:B------:R-:W-:Y:S05]  /*cbe0*/  BSYNC.RECONVERGENT B2 ;  /* 0x0000000000027941 */ /* 0x000fea0003800200 */
.L_x_7408:
        /* <DEDUP_REMOVED lines=16> */
.L_x_7417:
[----:B------:R-:W-:Y:S05]  /*ccf0*/  BSYNC.RECONVERGENT B3 ;  /* 0x0000000000037941 */ /* 0x000fea0003800200 */
.L_x_7416:
        /* <DEDUP_REMOVED lines=14> */
.L_x_7419:
[----:B------:R-:W-:Y:S05]  /*cde0*/  BSYNC.RECONVERGENT B3 ;  /* 0x0000000000037941 */ /* 0x000fea0003800200 */
.L_x_7418:
[----:B------:R-:W-:-:S04]  /*cdf0*/  F2FP.BF16.F32.PACK_AB R216, RZ, R216 ;  /* 0x000000d8ffd8723e */ /* 0x000fc800000010ff */
[----:B------:R-:W-:-:S07]  /*ce00*/  PRMT R176, R176, 0x5410, R216 ;  /* 0x00005410b0b07816 */ /* 0x000fce00000000d8 */
.L_x_7415:
[----:B------:R-:W-:Y:S05]  /*ce10*/  BSYNC.RECONVERGENT B2 ;  /* 0x0000000000027941 */ /* 0x000fea0003800200 */
.L_x_7414:
        /* <DEDUP_REMOVED lines=15> */
.L_x_7423:
[----:B------:R-:W-:Y:S05]  /*cf10*/  BSYNC.RECONVERGENT B3 ;  /* 0x0000000000037941 */ /* 0x000fea0003800200 */
.L_x_7422:
        /* <DEDUP_REMOVED lines=13> */
.L_x_7425:
[----:B------:R-:W-:Y:S05]  /*cff0*/  BSYNC.RECONVERGENT B3 ;  /* 0x0000000000037941 */ /* 0x000fea0003800200 */
.L_x_7424:
[----:B------:R-:W-:-:S04]  /*d000*/  F2FP.BF16.F32.PACK_AB R216, RZ, R216 ;  /* 0x000000d8ffd8723e */ /* 0x000fc800000010ff */
[----:B------:R-:W-:-:S07]  /*d010*/  PRMT R177, R216, 0x7610, R177 ;  /* 0x00007610d8b17816 */ /* 0x000fce00000000b1 */
.L_x_7421:
[----:B------:R-:W-:Y:S05]  /*d020*/  BSYNC.RECONVERGENT B2 ;  /* 0x0000000000027941 */ /* 0x000fea0003800200 */
.L_x_7420:
        /* <DEDUP_REMOVED lines=16> */
.L_x_7429:
[----:B------:R-:W-:Y:S05]  /*d130*/  BSYNC.RECONVERGENT B3 ;  /* 0x0000000000037941 */ /* 0x000fea0003800200 */
.L_x_7428:
        /* <DEDUP_REMOVED lines=14> */
.L_x_7431:
[----:B------:R-:W-:Y:S05]  /*d220*/  BSYNC.RECONVERGENT B3 ;  /* 0x0000000000037941 */ /* 0x000fea0003800200 */
.L_x_7430:
[----:B------:R-:W-:-:S04]  /*d230*/  F2FP.BF16.F32.PACK_AB R216, RZ, R216 ;  /* 0x000000d8ffd8723e */ /* 0x000fc800000010ff */
[----:B------:R-:W-:-:S07]  /*d240*/  PRMT R177, R177, 0x5410, R216 ;  /* 0x00005410b1b17816 */ /* 0x000fce00000000d8 */
.L_x_7427:
[----:B------:R-:W-:Y:S05]  /*d250*/  BSYNC.RECONVERGENT B2 ;  /* 0x0000000000027941 */ /* 0x000fea0003800200 */
.L_x_7426:
        /* <DEDUP_REMOVED lines=15> */
.L_x_7435:
[----:B------:R-:W-:Y:S05]  /*d350*/  BSYNC.RECONVERGENT B3 ;  /* 0x0000000000037941 */ /* 0x000fea0003800200 */
.L_x_7434:
        /* <DEDUP_REMOVED lines=13> */
.L_x_7437:
[----:B------:R-:W-:Y:S05]  /*d430*/  BSYNC.RECONVERGENT B3 ;  /* 0x0000000000037941 */ /* 0x000fea0003800200 */
.L_x_7436:
[----:B------:R-:W-:-:S04]  /*d440*/  F2FP.BF16.F32.PACK_AB R216, RZ, R216 ;  /* 0x000000d8ffd8723e */ /* 0x000fc800000010ff */
[----:B------:R-:W-:-:S07]  /*d450*/  PRMT R178, R216, 0x7610, R178 ;  /* 0x00007610d8b27816 */ /* 0x000fce00000000b2 */
.L_x_7433:
[----:B------:R-:W-:Y:S05]  /*d460*/  BSYNC.RECONVERGENT B2 ;  /* 0x0000000000027941 */ /* 0x000fea0003800200 */
.L_x_7432:
        /* <DEDUP_REMOVED lines=16> */
.L_x_7441:
[----:B------:R-:W-:Y:S05]  /*d570*/  BSYNC.RECONVERGENT B3 ;  /* 0x0000000000037941 */ /* 0x000fea0003800200 */
.L_x_7440:
        /* <DEDUP_REMOVED lines=14> */
.L_x_7443:
[----:B------:R-:W-:Y:S05]  /*d660*/  BSYNC.RECONVERGENT B3 ;  /* 0x0000000000037941 */ /* 0x000fea0003800200 */
.L_x_7442:
[----:B------:R-:W-:-:S04]  /*d670*/  F2FP.BF16.F32.PACK_AB R216, RZ, R216 ;  /* 0x000000d8ffd8723e */ /* 0x000fc800000010ff */
[----:B------:R-:W-:-:S07]  /*d680*/  PRMT R178, R178, 0x5410, R216 ;  /* 0x00005410b2b27816 */ /* 0x000fce00000000d8 */
.L_x_7439:
[----:B------:R-:W-:Y:S05]  /*d690*/  BSYNC.RECONVERGENT B2 ;  /* 0x0000000000027941 */ /* 0x000fea0003800200 */
.L_x_7438:
        /* <DEDUP_REMOVED lines=15> */
.L_x_7447:
[----:B------:R-:W-:Y:S05]  /*d790*/  BSYNC.RECONVERGENT B3 ;  /* 0x0000000000037941 */ /* 0x000fea0003800200 */
.L_x_7446:
        /* <DEDUP_REMOVED lines=13> */
.L_x_7449:
[----:B------:R-:W-:Y:S05]  /*d870*/  BSYNC.RECONVERGENT B3 ;  /* 0x0000000000037941 */ /* 0x000fea0003800200 */
.L_x_7448:
[----:B------:R-:W-:-:S04]  /*d880*/  F2FP.BF16.F32.PACK_AB R216, RZ, R216 ;  /* 0x000000d8ffd8723e */ /* 0x000fc800000010ff */
[----:B------:R-:W-:-:S07]  /*d890*/  PRMT R179, R216, 0x7610, R179 ;  /* 0x00007610d8b37816 */ /* 0x000fce00000000b3 */
.L_x_7445:
[----:B------:R-:W-:Y:S05]  /*d8a0*/  BSYNC.RECONVERGENT B2 ;  /* 0x0000000000027941 */ /* 0x000fea0003800200 */
.L_x_7444:
[----:B------:R-:W-:Y:S05]  /*d8b0*/  @!P3 BRA `(.L_x_7350) ;  /* 0x000000000088b947 */ /* 0x000fea0003800000 */
[----:B------:R2:W5:Y:S01]  /*d8c0*/  LDL R218, [R1] ;  /* 0x0000000001da7983 */ /* 0x0005620000100800 */
        /* <DEDUP_REMOVED lines=15> */
.L_x_7451:
[----:B------:R-:W-:Y:S05]  /*d9c0*/  BSYNC.RECONVERGENT B2 ;  /* 0x0000000000027941 */ /* 0x000fea0003800200 */
.L_x_7450:
        /* <DEDUP_REMOVED lines=14> */
.L_x_7453:
[----:B------:R-:W-:Y:S05]  /*dab0*/  BSYNC.RECONVERGENT B2 ;  /* 0x0000000000027941 */ /* 0x000fea0003800200 */
.L_x_7452:
[----:B------:R-:W-:-:S04]  /*dac0*/  F2FP.BF16.F32.PACK_AB R216, RZ, R216 ;  /* 0x000000d8ffd8723e */ /* 0x000fc800000010ff */
[----:B------:R-:W-:-:S07]  /*dad0*/  PRMT R179, R179, 0x5410, R216 ;  /* 0x00005410b3b37816 */ /* 0x000fce00000000d8 */
.L_x_7350:
[----:B------:R-:W-:Y:S05]  /*dae0*/  BSYNC.RECONVERGENT B1 ;  /* 0x0000000000017941 */ /* 0x000fea0003800200 */
.L_x_7333:
[----:B-1----:R-:W1:Y:S01]  /*daf0*/  @P0 LDC.64 R216, c[0x0][0x478] ;  /* 0x00011e00ffd80b82 */ /* 0x002e620000000a00 */
[----:B-----5:R-:W-:Y:S01]  /*db00*/  @P0 IADD3 R218, PT, PT, R248, 0x40, RZ ;  /* 0x00000040f8da0810 */ /* 0x020fe20007ffe0ff */
[----:B------:R-:W-:Y:S04]  /*db10*/  BSSY.RECONVERGENT B1, `(.L_x_7454) ;  /* 0x000000d000017945 */ /* 0x000fe80003800200 */
[----:B-1----:R-:W-:Y:S01]  /*db20*/  @P0 IMAD.WIDE.U32 R216, R218, 0x20, R216 ;  /* 0x00000020dad80825 */ /* 0x002fe200078e00d8 */
[----:B------:R-:W-:-:S04]  /*db30*/  @P3 IADD3 R218, PT, PT, R246, 0x40, RZ ;  /* 0x00000040f6da3810 */ /* 0x000fc80007ffe0ff */
[----:B------:R-:W-:Y:S04]  /*db40*/  @P0 STG.E.128 desc[UR6][R216.64], R180 ;  /* 0x000000b4d8000986 */ /* 0x000fe8000c101d06 */
[----:B------:R1:W-:Y:S02]  /*db50*/  @P0 STG.E.128 desc[UR6][R216.64+0x10], R184 ;  /* 0x000010b8d8000986 */ /* 0x0003e4000c101d06 */
[----:B-1----:R-:W1:Y:S02]  /*db60*/  @P3 LDC.64 R216, c[0x0][0x468] ;  /* 0x00011a00ffd83b82 */ /* 0x002e640000000a00 */
[----:B-1----:R-:W-:Y:S01]  /*db70*/  @P3 IMAD.WIDE.U32 R216, R218, 0x10, R216 ;  /* 0x00000010dad83825 */ /* 0x002fe200078e00d8 */
[----:B------:R-:W-:-:S04]  /*db80*/  IADD3 R218, PT, PT, R246, 0x60, RZ ;  /* 0x00000060f6da7810 */ /* 0x000fc80007ffe0ff */
[----:B------:R1:W-:Y:S01]  /*db90*/  @P3 STG.E.128 desc[UR6][R216.64], R176 ;  /* 0x000000b0d8003986 */ /* 0x0003e2000c101d06 */
[----:B------:R-:W-:Y:S05]  /*dba0*/  @!P3 BRA `(.L_x_7455) ;  /* 0x00000000000cb947 */ /* 0x000fea0003800000 */
[----:B------:R-:W2:Y:S02]  /*dbb0*/  LDC.64 R172, c[0x0][0x390] ;  /* 0x0000e400ffac7b82 */ /* 0x000ea40000000a00 */
[----:B--2---:R-:W-:-:S06]  /*dbc0*/  IMAD.WIDE.U32 R172, R218, 0x10, R172 ;  /* 0x00000010daac7825 */ /* 0x004fcc00078e00ac */
[----:B------:R-:W5:Y:S02]  /*dbd0*/  LDG.E.128 R172, desc[UR6][R172.64] ;  /* 0x00000006acac7981 */ /* 0x000f64000c1e1d00 */
.L_x_7455:
[----:B------:R-:W-:Y:S05]  /*dbe0*/  BSYNC.RECONVERGENT B1 ;  /* 0x0000000000017941 */ /* 0x000fea0003800200 */
.L_x_7454:
        /* <DEDUP_REMOVED lines=25> */
.L_x_7460:
[----:B------:R-:W-:Y:S05]  /*dd80*/  BSYNC.RECONVERGENT B2 ;  /* 0x0000000000027941 */ /* 0x000fea0003800200 */
.L_x_7459:
        /* <DEDUP_REMOVED lines=16> */
[----:B------:R-:W-:Y:S01]  /*de90*/  MOV R182, RZ ;  /* 0x000000ff00b67202 */ /* 0x000fe20000000f00 */
[----:B-1----:R-:W-:-:S04]  /*dea0*/  @P1 FMUL.FTZ R181, R187, R181 ;  /* 0x000000b5bbb51220 */ /* 0x002fc80000410000 */
[----:B------:R-:W-:Y:S01]  /*deb0*/  @P1 FMUL.FTZ R180, R181, R180 ;  /* 0x000000b4b5b41220 */ /* 0x000fe20000410000 */
[----:B------:R-:W-:-:S04]  /*dec0*/  PRMT R181, R48, 0x7632, R181 ;  /* 0x0000763230b57816 */ /* 0x000fc800000000b5 */
[----:B------:R-:W-:-:S05]  /*ded0*/  @P1 SHF.L.U32 R181, R181, 0x10, RZ ;  /* 0x00000010b5b51819 */ /* 0x000fca00000006ff */
[----:B------:R-:W-:-:S05]  /*dee0*/  @P1 FMUL.FTZ R182, R180, R181 ;  /* 0x000000b5b4b61220 */ /* 0x000fca0000410000 */
[----:B------:R-:W-:-:S04]  /*def0*/  F2FP.BF16.F32.PACK_AB R182, RZ, R182 ;  /* 0x000000b6ffb6723e */ /* 0x000fc800000010ff */
[----:B------:R-:W-:-:S07]  /*df00*/  PRMT R176, R176, 0x5410, R182 ;  /* 0x00005410b0b07816 */ /* 0x000fce00000000b6 */
.L_x_7462:
[----:B------:R-:W-:Y:S05]  /*df10*/  BSYNC.RECONVERGENT B2 ;  /* 0x0000000000027941 */ /* 0x000fea0003800200 */
.L_x_7461:
        /* <DEDUP_REMOVED lines=22> */
.L_x_7464:
[----:B------:R-:W-:Y:S05]  /*e080*/  BSYNC.RECONVERGENT B2 ;  /* 0x0000000000027941 */ /* 0x000fea0003800200 */
.L_x_7463:
        /* <DEDUP_REMOVED lines=24> */
.L_x_7466:
[----:B------:R-:W-:Y:S05]  /*e210*/  BSYNC.RECONVERGENT B2 ;  /* 0x0000000000027941 */ /* 0x000fea0003800200 */
.L_x_7465:
        /* <DEDUP_REMOVED lines=36> */
.L_x_7468:
[----:B------:R-:W-:Y:S05]  /*e460*/  BSYNC.RECONVERGENT B2 ;  /* 0x0000000000027941 */ /* 0x000fea0003800200 */
.L_x_7467:
[----:B------:R-:W-:Y:S04]  /*e470*/  BSSY.RECONVERGENT B2, `(.L_x_7469) ;  /* 0x0000014000027945 */ /* 0x000fe80003800200 */
[----:B------:R-:W-:Y:S05]  /*e480*/  @!P3 BRA `(.L_x_7470) ;  /* 0x000000000048b947 */ /* 0x000fea0003800000 */
        /* <DEDUP_REMOVED lines=18> */
.L_x_7470:
[----:B------:R-:W-:Y:S05]  /*e5b0*/  BSYNC.RECONVERGENT B2 ;  /* 0x0000000000027941 */ /* 0x000fea0003800200 */
.L_x_7469:
[----:B------:R-:W-:Y:S04]  /*e5c0*/  BSSY.RECONVERGENT B2, `(.L_x_7471) ;  /* 0x0000012000027945 */ /* 0x000fe80003800200 */
[----:B------:R-:W-:Y:S05]  /*e5d0*/  @!P3 BRA `(.L_x_7472) ;  /* 0x000000000040b947 */ /* 0x000fea0003800000 */
        /* <DEDUP_REMOVED lines=16> */
.L_x_7472:
[----:B------:R-:W-:Y:S05]  /*e6e0*/  BSYNC.RECONVERGENT B2 ;  /* 0x0000000000027941 */ /* 0x000fea0003800200 */
.L_x_7471:
[----:B------:R-:W-:Y:S02]  /*e6f0*/  MOV R181, R187 ;  /* 0x000000bb00b57202 */ /* 0x000fe40000000f00 */
[----:B------:R-:W-:Y:S02]  /*e700*/  MOV R180, R216 ;  /* 0x000000d800b47202 */ /* 0x000fe40000000f00 */
[----:B------:R-:W-:Y:S01]  /*e710*/  MOV R187, R217 ;  /* 0x000000d900bb7202 */ /* 0x000fe20000000f00 */
        /* <DEDUP_REMOVED lines=17> */
.L_x_7458:
        /* <DEDUP_REMOVED lines=18> */
.L_x_7475:
[----:B------:R-:W-:Y:S05]  /*e950*/  BSYNC.RECONVERGENT B2 ;  /* 0x0000000000027941 */ /* 0x000fea0003800200 */
.L_x_7474:
[----:B------:R-:W-:Y:S04]  /*e960*/  BSSY.RECONVERGENT B2, `(.L_x_7476) ;  /* 0x0000014000027945 */ /* 0x000fe80003800200 */
[----:B------:R-:W-:Y:S05]  /*e970*/  @!P3 BRA `(.L_x_7477) ;  /* 0x000000000048b947 */ /* 0x000fea0003800000 */
[----:B-1----:R-:W-:Y:S01]  /*e980*/  @P2 FFMA.FTZ R216, R7, R247, R228 ;  /* 0x000000f707d82223 */ /* 0x002fe200000100e4 */
[----:B------:R-:W-:Y:S01]  /*e990*/  LOP3.LUT P1, RZ, R222, 0xff00, RZ, 0xc0, !PT ;  /* 0x0000ff00deff7812 */ /* 0x000fe2000782c0ff */
[----:B------:R-:W-:Y:S01]  /*e9a0*/  HFMA2 R219, -RZ, RZ, 0, 0 ;  /* 0x00000000ffdb7431 */ /* 0x000fe200000001ff */
[----:B------:R-:W-:Y:S01]  /*e9b0*/  MOV R217, R21 ;  /* 0x0000001500d97202 */ /* 0x000fe20000000f00 */
[----:B------:R-:W-:-:S04]  /*e9c0*/  @P2 FADD.FTZ R216, R6, -R216 ;  /* 0x800000d806d82221 */ /* 0x000fc80000010000 */
[----:B------:R-:W-:-:S04]  /*e9d0*/  @P2 FFMA.FTZ R217, R229, R216, R21 ;  /* 0x000000d8e5d92223 */ /* 0x000fc80000010015 */
[----:B------:R-:W-:Y:S02]  /*e9e0*/  FMUL.FTZ R216, R217, UR13 ;  /* 0x0000000dd9d87c20 */ /* 0x000fe40008410000 */
[----:B-----5:R-:W-:Y:S02]  /*e9f0*/  @P1 PRMT R217, R172, 0x7632, R217 ;  /* 0x00007632acd91816 */ /* 0x020fe400000000d9 */
        /* <DEDUP_REMOVED lines=10> */
.L_x_7477:
[----:B------:R-:W-:Y:S05]  /*eaa0*/  BSYNC.RECONVERGENT B2 ;  /* 0x0000000000027941 */ /* 0x000fea0003800200 */
.L_x_7476:
        /* <DEDUP_REMOVED lines=18> */
.L_x_7479:
[----:B------:R-:W-:Y:S05]  /*ebd0*/  BSYNC.RECONVERGENT B2 ;  /* 0x0000000000027941 */ /* 0x000fea0003800200 */
.L_x_7478:
        /* <DEDUP_REMOVED lines=20> */
.L_x_7481:
[----:B------:R-:W-:Y:S05]  /*ed20*/  BSYNC.RECONVERGENT B2 ;  /* 0x0000000000027941 */ /* 0x000fea0003800200 */
.L_x_7480:
        /* <DEDUP_REMOVED lines=18> */
.L_x_7483:
[----:B------:R-:W-:Y:S05]  /*ee50*/  BSYNC.RECONVERGENT B2 ;  /* 0x0000000000027941 */ /* 0x000fea0003800200 */
.L_x_7482:
        /* <DEDUP_REMOVED lines=20> */
.L_x_7485:
[----:B------:R-:W-:Y:S05]  /*efa0*/  BSYNC.RECONVERGENT B2 ;  /* 0x0000000000027941 */ /* 0x000fea0003800200 */
.L_x_7484:
        /* <DEDUP_REMOVED lines=18> */
.L_x_7487:
[----:B------:R-:W-:Y:S05]  /*f0d0*/  BSYNC.RECONVERGENT B2 ;  /* 0x0000000000027941 */ /* 0x000fea0003800200 */
.L_x_7486:
[----:B------:R-:W-:Y:S05]  /*f0e0*/  @!P3 BRA `(.L_x_7473) ;  /* 0x0000002000f0b947 */ /* 0x000fea0003800000 */
[----:B-1----:R-:W2:Y:S04]  /*f0f0*/  LDL R216, [R1+0x10] ;  /* 0x0000100001d87983 */ /* 0x002ea80000100800 */
[----:B------:R-:W3:Y:S01]  /*f100*/  LDL R217, [R1+0xc] ;  /* 0x00000c0001d97983 */ /* 0x000ee20000100800 */
[----:B------:R-:W-:-:S04]  /*f110*/  ISETP.GE.U32.AND P1, PT, R222, RZ, PT ;  /* 0x000000ffde00720c */ /* 0x000fc80003f26070 */
[----:B------:R-:W-:Y:S01]  /*f120*/  ISETP.GE.U32.AND.EX P1, PT, R223, 0x1000000, PT, P1 ;  /* 0x01000000df00780c */ /* 0x000fe20003f26110 */
[----:B------:R-:W-:Y:S02]  /*f130*/  HFMA2 R219, -RZ, RZ, 0, 0 ;  /* 0x00000000ffdb7431 */ /* 0x000fe400000001ff */
[----:B--2---:R-:W-:-:S04]  /*f140*/  @P2 FFMA.FTZ R216, R216, R247, R228 ;  /* 0x000000f7d8d82223 */ /* 0x004fc800000100e4 */
[----:B---3--:R-:W-:Y:S01]  /*f150*/  @P2 FADD.FTZ R216, R217, -R216 ;  /* 0x800000d8d9d82221 */ /* 0x008fe20000010000 */
[----:B------:R-:W-:-:S03]  /*f160*/  MOV R217, R19 ;  /* 0x0000001300d97202 */ /* 0x000fc60000000f00 */
[----:B------:R-:W-:-:S04]  /*f170*/  @P2 FFMA.FTZ R217, R229, R216, R19 ;  /* 0x000000d8e5d92223 */ /* 0x000fc80000010013 */
[----:B------:R-:W-:Y:S01]  /*f180*/  FMUL.FTZ R216, R217, UR13 ;  /* 0x0000000dd9d87c20 */ /* 0x000fe20008410000 */
[----:B-----5:R-:W-:-:S03]  /*f190*/  @P1 PRMT R217, R175, 0x7632, R217 ;  /* 0x00007632afd91816 */ /* 0x020fc600000000d9 */
[----:B------:R-:W-:Y:S01]  /*f1a0*/  FMUL.FTZ R216, R216, UR12 ;  /* 0x0000000cd8d87c20 */ /* 0x000fe20008410000 */
[----:B------:R-:W-:-:S05]  /*f1b0*/  @P1 SHF.L.U32 R217, R217, 0x10, RZ ;  /* 0x00000010d9d91819 */ /* 0x000fca00000006ff */
        /* <DEDUP_REMOVED lines=9> */
.L_x_7457:
        /* <DEDUP_REMOVED lines=16> */
.L_x_7492:
[----:B------:R-:W-:Y:S05]  /*f350*/  BSYNC.RECONVERGENT B3 ;  /* 0x0000000000037941 */ /* 0x000fea0003800200 */
.L_x_7491:
        /* <DEDUP_REMOVED lines=13> */
.L_x_7494:
[----:B------:R-:W-:Y:S05]  /*f430*/  BSYNC.RECONVERGENT B3 ;  /* 0x0000000000037941 */ /* 0x000fea0003800200 */
.L_x_7493:
[----:B------:R-:W-:-:S04]  /*f440*/  F2FP.BF16.F32.PACK_AB R180, RZ, R180 ;  /* 0x000000b4ffb4723e */ /* 0x000fc800000010ff */
[----:B-1----:R-:W-:-:S07]  /*f450*/  PRMT R176, R180, 0x7610, R176 ;  /* 0x00007610b4b07816 */ /* 0x002fce00000000b0 */
.L_x_7490:
[----:B------:R-:W-:Y:S05]  /*f460*/  BSYNC.RECONVERGENT B2 ;  /* 0x0000000000027941 */ /* 0x000fea0003800200 */
.L_x_7489:
        /* <DEDUP_REMOVED lines=16> */
.L_x_7498:
[----:B------:R-:W-:Y:S05]  /*f570*/  BSYNC.RECONVERGENT B3 ;  /* 0x0000000000037941 */ /* 0x000fea0003800200 */
.L_x_7497:
        /* <DEDUP_REMOVED lines=14> */
.L_x_7500:
[----:B------:R-:W-:Y:S05]  /*f660*/  BSYNC.RECONVERGENT B3 ;  /* 0x0000000000037941 */ /* 0x000fea0003800200 */
.L_x_7499:
[----:B------:R-:W-:-:S04]  /*f670*/  F2FP.BF16.F32.PACK_AB R180, RZ, R180 ;  /* 0x000000b4ffb4723e */ /* 0x000fc800000010ff */
[----:B-1----:R-:W-:-:S07]  /*f680*/  PRMT R176, R176, 0x5410, R180 ;  /* 0x00005410b0b07816 */ /* 0x002fce00000000b4 */
.L_x_7496:
[----:B------:R-:W-:Y:S05]  /*f690*/  BSYNC.RECONVERGENT B2 ;  /* 0x0000000000027941 */ /* 0x000fea0003800200 */
.L_x_7495:
        /* <DEDUP_REMOVED lines=15> */
.L_x_7504:
[----:B------:R-:W-:Y:S05]  /*f790*/  BSYNC.RECONVERGENT B3 ;  /* 0x0000000000037941 */ /* 0x000fea0003800200 */
.L_x_7503:
        /* <DEDUP_REMOVED lines=13> */
.L_x_7506:
[----:B------:R-:W-:Y:S05]  /*f870*/  BSYNC.RECONVERGENT B3 ;  /* 0x0000000000037941 */ /* 0x000fea0003800200 */
.L_x_7505:
[----:B------:R-:W-:-:S04]  /*f880*/  F2FP.BF16.F32.PACK_AB R180, RZ, R180 ;  /* 0x000000b4ffb4723e */ /* 0x000fc800000010ff */
[----:B-1----:R-:W-:-:S07]  /*f890*/  PRMT R177, R180, 0x7610, R177 ;  /* 0x00007610b4b17816 */ /* 0x002fce00000000b1 */
.L_x_7502:
[----:B------:R-:W-:Y:S05]  /*f8a0*/  BSYNC.RECONVERGENT B2 ;  /* 0x0000000000027941 */ /* 0x000fea0003800200 */
.L_x_7501:
        /* <DEDUP_REMOVED lines=16> */
.L_x_7510:
[----:B------:R-:W-:Y:S05]  /*f9b0*/  BSYNC.RECONVERGENT B3 ;  /* 0x0000000000037941 */ /* 0x000fea0003800200 */
.L_x_7509:
        /* <DEDUP_REMOVED lines=14> */
.L_x_7512:
[----:B------:R-:W-:Y:S05]  /*faa0*/  BSYNC.RECONVERGENT B3 ;  /* 0x0000000000037941 */ /* 0x000fea0003800200 */
.L_x_7511:
[----:B------:R-:W-:-:S04]  /*fab0*/  F2FP.BF16.F32.PACK_AB R180, RZ, R180 ;  /* 0x000000b4ffb4723e */ /* 0x000fc800000010ff */
[----:B-1----:R-:W-:-:S07]  /*fac0*/  PRMT R177, R177, 0x5410, R180 ;  /* 0x00005410b1b17816 */ /* 0x002fce00000000b4 */
.L_x_7508:
[----:B------:R-:W-:Y:S05]  /*fad0*/  BSYNC.RECONVERGENT B2 ;  /* 0x0000000000027941 */ /* 0x000fea0003800200 */
.L_x_7507:
        /* <DEDUP_REMOVED lines=15> */
.L_x_7516:
[----:B------:R-:W-:Y:S05]  /*fbd0*/  BSYNC.RECONVERGENT B3 ;  /* 0x0000000000037941 */ /* 0x000fea0003800200 */
.L_x_7515:
        /* <DEDUP_REMOVED lines=13> */
.L_x_7518:
[----:B------:R-:W-:Y:S05]  /*fcb0*/  BSYNC.RECONVERGENT B3 ;  /* 0x0000000000037941 */ /* 0x000fea0003800200 */
.L_x_7517:
[----:B------:R-:W-:-:S04]  /*fcc0*/  F2FP.BF16.F32.PACK_AB R180, RZ, R180 ;  /* 0x000000b4ffb4723e */ /* 0x000fc800000010ff */
[----:B-1----:R-:W-:-:S07]  /*fcd0*/  PRMT R178, R180, 0x7610, R178 ;  /* 0x00007610b4b27816 */ /* 0x002fce00000000b2 */
.L_x_7514:
[----:B------:R-:W-:Y:S05]  /*fce0*/  BSYNC.RECONVERGENT B2 ;  /* 0x0000000000027941 */ /* 0x000fea0003800200 */
.L_x_7513:
        /* <DEDUP_REMOVED lines=16> */
.L_x_7522:
[----:B------:R-:W-:Y:S05]  /*fdf0*/  BSYNC.RECONVERGENT B3 ;  /* 0x0000000000037941 */ /* 0x000fea0003800200 */
.L_x_7521:
        /* <DEDUP_REMOVED lines=14> */
.L_x_7524:
[----:B------:R-:W-:Y:S05]  /*fee0*/  BSYNC.RECONVERGENT B3 ;  /* 0x0000000000037941 */ /* 0x000fea0003800200 */
.L_x_7523:
[----:B------:R-:W-:-:S04]  /*fef0*/  F2FP.BF16.F32.PACK_AB R180, RZ, R180 ;  /* 0x000000b4ffb4723e */ /* 0x000fc800000010ff */
[----:B-1----:R-:W-:-:S07]  /*ff00*/  PRMT R178, R178, 0x5410, R180 ;  /* 0x00005410b2b27816 */ /* 0x002fce00000000b4 */
.L_x_7520:
[----:B------:R-:W-:Y:S05]  /*ff10*/  BSYNC.RECONVERGENT B2 ;  /* 0x0000000000027941 */ /* 0x000fea0003800200 */
.L_x_7519:
        /* <DEDUP_REMOVED lines=15> */
.L_x_7528:
[----:B------:R-:W-:Y:S05]  /*10010*/  BSYNC.RECONVERGENT B3 ;  /* 0x0000000000037941 */ /* 0x000fea0003800200 */
.L_x_7527:
        /* <DEDUP_REMOVED lines=13> */
.L_x_7530:
[----:B------:R-:W-:Y:S05]  /*100f0*/  BSYNC.RECONVERGENT B3 ;  /* 0x0000000000037941 */ /* 0x000fea0003800200 */
.L_x_7529:
[----:B------:R-:W-:-:S04]  /*10100*/  F2FP.BF16.F32.PACK_AB R180, RZ, R180 ;  /* 0x000000b4ffb4723e */ /* 0x000fc800000010ff */
[----:B-1----:R-:W-:-:S07]  /*10110*/  PRMT R179, R180, 0x7610, R179 ;  /* 0x00007610b4b37816 */ /* 0x002fce00000000b3 */
.L_x_7526:
[----:B------:R-:W-:Y:S05]  /*10120*/  BSYNC.RECONVERGENT B2 ;  /* 0x0000000000027941 */ /* 0x000fea0003800200 */
.L_x_7525:
[----:B------:R-:W2:Y:S04]  /*10130*/  LDL R180, [R1+0x10] ;  /* 0x0000100001b47983 */ /* 0x000ea80000100800 */
[----:B-1----:R-:W3:Y:S01]  /*10140*/  LDL R216, [R1+0xc] ;  /* 0x00000c0001d87983 */ /* 0x002ee20000100800 */
        /* <DEDUP_REMOVED lines=18> */
[----:B------:R-:W-:-:S04]  /*10270*/  ISETP.GT.AND P1, PT, R230, RZ, PT ;  /* 0x000000ffe600720c */ /* 0x000fc80003f24270 */
[----:B------:R-:W-:Y:S02]  /*10280*/  FSEL R186, R186, RZ, P1 ;  /* 0x000000ffbaba7208 */ /* 0x000fe40000800000 */
[----:B------:R-:W-:Y:S02]  /*10290*/  FSEL R185, R185, RZ, P1 ;  /* 0x000000ffb9b97208 */ /* 0x000fe40000800000 */
[----:B------:R-:W-:Y:S02]  /*102a0*/  FSEL R184, R184, RZ, P1 ;  /* 0x000000ffb8b87208 */ /* 0x000fe40000800000 */
[----:B------:R-:W-:Y:S02]  /*102b0*/  FSEL R183, R183, RZ, P1 ;  /* 0x000000ffb7b77208 */ /* 0x000fe40000800000 */
[----:B------:R-:W-:Y:S02]  /*102c0*/  FSEL R182, R182, RZ, P1 ;  /* 0x000000ffb6b67208 */ /* 0x000fe40000800000 */
[----:B------:R-:W-:Y:S01]  /*102d0*/  FSEL R181, R181, RZ, P1 ;  /* 0x000000ffb5b57208 */ /* 0x000fe20000800000 */
[-CC-:B--2---:R-:W-:Y:S01]  /*102e0*/  FFMA.FTZ R187, R180, R247.reuse, R228.reuse ;  /* 0x000000f7b4bb7223 */ /* 0x184fe200000100e4 */
[----:B------:R-:W-:-:S03]  /*102f0*/  FFMA.FTZ R180, R242, R247, R228 ;  /* 0x000000f7f2b47223 */ /* 0x000fc600000100e4 */
[----:B---3--:R-:W-:Y:S01]  /*10300*/  FADD.FTZ R187, R216, -R187 ;  /* 0x800000bbd8bb7221 */ /* 0x008fe20000010000 */
[----:B------:R-:W-:-:S03]  /*10310*/  FADD.FTZ R180, R200, -R180 ;  /* 0x800000b4c8b47221 */ /* 0x000fc60000010000 */
[C---:B------:R-:W-:Y:S01]  /*10320*/  FMUL.FTZ R187, R229.reuse, R187 ;  /* 0x000000bbe5bb7220 */ /* 0x040fe20000410000 */
[----:B------:R-:W-:-:S04]  /*10330*/  FMUL.FTZ R180, R229, R180 ;  /* 0x000000b4e5b47220 */ /* 0x000fc80000410000 */
[----:B------:R-:W-:Y:S02]  /*10340*/  FSEL R187, R187, RZ, P1 ;  /* 0x000000ffbbbb7208 */ /* 0x000fe40000800000 */
[----:B------:R-:W-:Y:S01]  /*10350*/  FSEL R180, R180, RZ, P1 ;  /* 0x000000ffb4b47208 */ /* 0x000fe20000800000 */
        /* <DEDUP_REMOVED lines=17> */
.L_x_7488:
        /* <DEDUP_REMOVED lines=15> */
.L_x_7534:
[----:B------:R-:W-:Y:S05]  /*10560*/  BSYNC.RECONVERGENT B3 ;  /* 0x0000000000037941 */ /* 0x000fea0003800200 */
.L_x_7533:
        /* <DEDUP_REMOVED lines=13> */
.L_x_7536:
[----:B------:R-:W-:Y:S05]  /*10640*/  BSYNC.RECONVERGENT B3 ;  /* 0x0000000000037941 */ /* 0x000fea0003800200 */
.L_x_7535:
[----:B------:R-:W-:-:S04]  /*10650*/  F2FP.BF16.F32.PACK_AB R216, RZ, R216 ;  /* 0x000000d8ffd8723e */ /* 0x000fc800000010ff */
[----:B------:R-:W-:-:S07]  /*10660*/  PRMT R176, R216, 0x7610, R176 ;  /* 0x00007610d8b07816 */ /* 0x000fce00000000b0 */
.L_x_7532:
[----:B------:R-:W-:Y:S05]  /*10670*/  BSYNC.RECONVERGENT B2 ;  /* 0x0000000000027941 */ /* 0x000fea0003800200 */
.L_x_7531:
        /* <DEDUP_REMOVED lines=16> */
.L_x_7540:
[----:B------:R-:W-:Y:S05]  /*10780*/  BSYNC.RECONVERGENT B3 ;  /* 0x0000000000037941 */ /* 0x000fea0003800200 */
.L_x_7539:
        /* <DEDUP_REMOVED lines=14> */
.L_x_7542:
[----:B------:R-:W-:Y:S05]  /*10870*/  BSYNC.RECONVERGENT B3 ;  /* 0x0000000000037941 */ /* 0x000fea0003800200 */
.L_x_7541:
[----:B------:R-:W-:-:S04]  /*10880*/  F2FP.BF16.F32.PACK_AB R216, RZ, R216 ;  /* 0x000000d8ffd8723e */ /* 0x000fc800000010ff */
[----:B------:R-:W-:-:S07]  /*10890*/  PRMT R176, R176, 0x5410, R216 ;  /* 0x00005410b0b07816 */ /* 0x000fce00000000d8 */
.L_x_7538:
[----:B------:R-:W-:Y:S05]  /*108a0*/  BSYNC.RECONVERGENT B2 ;  /* 0x0000000000027941 */ /* 0x000fea0003800200 */
.L_x_7537:
        /* <DEDUP_REMOVED lines=15> */
.L_x_7546:
[----:B------:R-:W-:Y:S05]  /*109a0*/  BSYNC.RECONVERGENT B3 ;  /* 0x0000000000037941 */ /* 0x000fea0003800200 */
.L_x_7545:
        /* <DEDUP_REMOVED lines=13> */
.L_x_7548:
[----:B------:R-:W-:Y:S05]  /*10a80*/  BSYNC.RECONVERGENT B3 ;  /* 0x0000000000037941 */ /* 0x000fea0003800200 */
.L_x_7547:
[----:B------:R-:W-:-:S04]  /*10a90*/  F2FP.BF16.F32.PACK_AB R216, RZ, R216 ;  /* 0x000000d8ffd8723e */ /* 0x000fc800000010ff */
[----:B------:R-:W-:-:S07]  /*10aa0*/  PRMT R177, R216, 0x7610, R177 ;  /* 0x00007610d8b17816 */ /* 0x000fce00000000b1 */
.L_x_7544:
[----:B------:R-:W-:Y:S05]  /*10ab0*/  BSYNC.RECONVERGENT B2 ;  /* 0x0000000000027941 */ /* 0x000fea0003800200 */
.L_x_7543:
        /* <DEDUP_REMOVED lines=16> */
.L_x_7552:
[----:B------:R-:W-:Y:S05]  /*10bc0*/  BSYNC.RECONVERGENT B3 ;  /* 0x0000000000037941 */ /* 0x000fea0003800200 */
.L_x_7551:
        /* <DEDUP_REMOVED lines=14> */
.L_x_7554:
[----:B------:R-:W-:Y:S05]  /*10cb0*/  BSYNC.RECONVERGENT B3 ;  /* 0x0000000000037941 */ /* 0x000fea0003800200 */
.L_x_7553:
[----:B------:R-:W-:-:S04]  /*10cc0*/  F2FP.BF16.F32.PACK_AB R216, RZ, R216 ;  /* 0x000000d8ffd8723e */ /* 0x000fc800000010ff */
[----:B------:R-:W-:-:S07]  /*10cd0*/  PRMT R177, R177, 0x5410, R216 ;  /* 0x00005410b1b17816 */ /* 0x000fce00000000d8 */
.L_x_7550:
[----:B------:R-:W-:Y:S05]  /*10ce0*/  BSYNC.RECONVERGENT B2 ;  /* 0x0000000000027941 */ /* 0x000fea0003800200 */
.L_x_7549:
        /* <DEDUP_REMOVED lines=15> */
.L_x_7558:
[----:B------:R-:W-:Y:S05]  /*10de0*/  BSYNC.RECONVERGENT B3 ;  /* 0x0000000000037941 */ /* 0x000fea0003800200 */
.L_x_7557:
        /* <DEDUP_REMOVED lines=13> */
.L_x_7560:
[----:B------:R-:W-:Y:S05]  /*10ec0*/  BSYNC.RECONVERGENT B3 ;  /* 0x0000000000037941 */ /* 0x000fea0003800200 */
.L_x_7559:
[----:B------:R-:W-:-:S04]  /*10ed0*/  F2FP.BF16.F32.PACK_AB R216, RZ, R216 ;  /* 0x000000d8ffd8723e */ /* 0x000fc800000010ff */
[----:B------:R-:W-:-:S07]  /*10ee0*/  PRMT R178, R216, 0x7610, R178 ;  /* 0x00007610d8b27816 */ /* 0x000fce00000000b2 */
.L_x_7556:
[----:B------:R-:W-:Y:S05]  /*10ef0*/  BSYNC.RECONVERGENT B2 ;  /* 0x0000000000027941 */ /* 0x000fea0003800200 */
.L_x_7555:
        /* <DEDUP_REMOVED lines=16> */
.L_x_7564:
[----:B------:R-:W-:Y:S05]  /*11000*/  BSYNC.RECONVERGENT B3 ;  /* 0x0000000000037941 */ /* 0x000fea0003800200 */
.L_x_7563:
        /* <DEDUP_REMOVED lines=14> */
.L_x_7566:
[----:B------:R-:W-:Y:S05]  /*110f0*/  BSYNC.RECONVERGENT B3 ;  /* 0x0000000000037941 */ /* 0x000fea0003800200 */
.L_x_7565:
[----:B------:R-:W-:-:S04]  /*11100*/  F2FP.BF16.F32.PACK_AB R216, RZ, R216 ;  /* 0x000000d8ffd8723e */ /* 0x000fc800000010ff */
[----:B------:R-:W-:-:S07]  /*11110*/  PRMT R178, R178, 0x5410, R216 ;  /* 0x00005410b2b27816 */ /* 0x000fce00000000d8 */
.L_x_7562:
[----:B------:R-:W-:Y:S05]  /*11120*/  BSYNC.RECONVERGENT B2 ;  /* 0x0000000000027941 */ /* 0x000fea0003800200 */
.L_x_7561:
        /* <DEDUP_REMOVED lines=15> */
.L_x_7570:
[----:B------:R-:W-:Y:S05]  /*11220*/  BSYNC.RECONVERGENT B3 ;  /* 0x0000000000037941 */ /* 0x000fea0003800200 */
.L_x_7569:
        /* <DEDUP_REMOVED lines=13> */
.L_x_7572:
[----:B------:R-:W-:Y:S05]  /*11300*/  BSYNC.RECONVERGENT B3 ;  /* 0x0000000000037941 */ /* 0x000fea0003800200 */
.L_x_7571:
[----:B------:R-:W-:-:S04]  /*11310*/  F2FP.BF16.F32.PACK_AB R216, RZ, R216 ;  /* 0x000000d8ffd8723e */ /* 0x000fc800000010ff */
[----:B------:R-:W-:-:S07]  /*11320*/  PRMT R179, R216, 0x7610, R179 ;  /* 0x00007610d8b37816 */ /* 0x000fce00000000b3 */
.L_x_7568:
[----:B------:R-:W-:Y:S05]  /*11330*/  BSYNC.RECONVERGENT B2 ;  /* 0x0000000000027941 */ /* 0x000fea0003800200 */
.L_x_7567:
[----:B------:R-:W-:Y:S05]  /*11340*/  @!P3 BRA `(.L_x_7473) ;  /* 0x000000000058b947 */ /* 0x000fea0003800000 */
[----:B------:R-:W2:Y:S04]  /*11350*/  LDL R219, [R1+0x10] ;  /* 0x0000100001db7983 */ /* 0x000ea80000100800 */
[----:B-1----:R-:W3:Y:S01]  /*11360*/  LDL R216, [R1+0xc] ;  /* 0x00000c0001d87983 */ /* 0x002ee20000100800 */
[----:B------:R-:W-:Y:S02]  /*11370*/  ISETP.GE.U32.AND P1, PT, R222, RZ, PT ;  /* 0x000000ffde00720c */ /* 0x000fe40003f26070 */
[----:B------:R-:W-:Y:S02]  /*11380*/  ISETP.GT.AND P2, PT, R230, RZ, PT ;  /* 0x000000ffe600720c */ /* 0x000fe40003f44270 */
[----:B------:R-:W-:-:S13]  /*11390*/  ISETP.GE.U32.AND.EX P1, PT, R223, 0x1000000, PT, P1 ;  /* 0x01000000df00780c */ /* 0x000fda0003f26110 */
[----:B-----5:R-:W-:-:S04]  /*113a0*/  @P1 PRMT R217, R175, 0x7632, R217 ;  /* 0x00007632afd91816 */ /* 0x020fc800000000d9 */
[----:B------:R-:W-:Y:S01]  /*113b0*/  @P1 SHF.L.U32 R217, R217, 0x10, RZ ;  /* 0x00000010d9d91819 */ /* 0x000fe200000006ff */
[----:B--2---:R-:W-:Y:S01]  /*113c0*/  FFMA.FTZ R228, R219, R247, R228 ;  /* 0x000000f7dbe47223 */ /* 0x004fe200000100e4 */
[----:B------:R-:W-:-:S03]  /*113d0*/  HFMA2 R219, -RZ, RZ, 0, 0 ;  /* 0x00000000ffdb7431 */ /* 0x000fc600000001ff */
[----:B---3--:R-:W-:-:S04]  /*113e0*/  FADD.FTZ R228, R216, -R228 ;  /* 0x800000e4d8e47221 */ /* 0x008fc80000010000 */
[----:B------:R-:W-:-:S05]  /*113f0*/  FMUL.FTZ R228, R229, R228 ;  /* 0x000000e4e5e47220 */ /* 0x000fca0000410000 */
        /* <DEDUP_REMOVED lines=11> */
.L_x_7473:
[----:B------:R-:W-:Y:S05]  /*114b0*/  BSYNC.RECONVERGENT B1 ;  /* 0x0000000000017941 */ /* 0x000fea0003800200 */
.L_x_7456:
[----:B-1----:R-:W1:Y:S01]  /*114c0*/  @P0 LDC.64 R216, c[0x0][0x478] ;  /* 0x00011e00ffd80b82 */ /* 0x002e620000000a00 */
[----:B------:R-:W-:-:S05]  /*114d0*/  @P0 IADD3 R219, PT, PT, R248, 0x60, RZ ;  /* 0x00000060f8db0810 */ /* 0x000fca0007ffe0ff */
[----:B-1----:R-:W-:-:S05]  /*114e0*/  @P0 IMAD.WIDE.U32 R216, R219, 0x20, R216 ;  /* 0x00000020dbd80825 */ /* 0x002fca00078e00d8 */
[----:B------:R-:W-:Y:S04]  /*114f0*/  @P0 STG.E.128 desc[UR6][R216.64], R180 ;  /* 0x000000b4d8000986 */ /* 0x000fe8000c101d06 */
        /* <DEDUP_REMOVED lines=8> */
.L_x_7081:
[----:B------:R-:W-:Y:S05]  /*11580*/  BSYNC B0 ;  /* 0x0000000000007941 */ /* 0x000fea0003800000 */
.L_x_7080:
[----:B------:R-:W2:Y:S04]  /*11590*/  LDL.LU R220, [R1+0x1c] ;  /* 0x00001c0001dc7983 */ /* 0x000ea80000300800 */
[----:B------:R-:W2:Y:S04]  /*115a0*/  LDL.LU R221, [R1+0x20] ;  /* 0x0000200001dd7983 */ /* 0x000ea80000300800 */
[----:B------:R-:W2:Y:S04]  /*115b0*/  LDL.LU R222, [R1+0x24] ;  /* 0x0000240001de7983 */ /* 0x000ea80000300800 */
[----:B------:R-:W2:Y:S01]  /*115c0*/  LDL.LU R223, [R1+0x28] ;  /* 0x0000280001df7983 */ /* 0x000ea20000300800 */
[----:B------:R-:W-:Y:S01]  /*115d0*/  MOV R4, 0x400 ;  /* 0x0000040000047802 */ /* 0x000fe20000000f00 */
[----:B------:R-:W-:Y:S05]  /*115e0*/  WARPSYNC.ALL ;  /* 0x0000000000007948 */ /* 0x000fea0003800000 */
[----:B------:R-:W1:Y:S01]  /*115f0*/  S2R R216, SR_TID.X ;  /* 0x0000000000d87919 */ /* 0x000e620000002100 */
[----:B------:R-:W3:Y:S01]  /*11600*/  S2UR UR4, SR_CTAID.X ;  /* 0x00000000000479c3 */ /* 0x000ee20000002500 */
[----:B------:R-:W4:Y:S01]  /*11610*/  LDCU.128 UR16, c[0x0][0x440] ;  /* 0x00008800ff1077ac */ /* 0x000f220008000c00 */
[----:B------:R-:W0:Y:S01]  /*11620*/  S2R R5, SR_CgaCtaId ;  /* 0x0000000000057919 */ /* 0x000e220000008800 */
        /* <DEDUP_REMOVED lines=14> */
[----:B--2---:R-:W-:Y:S01]  /*11710*/  STS.128 [R0+0x10], R220 ;  /* 0x000010dc00007388 */ /* 0x004fe20000000c00 */
[----:B------:R-:W-:Y:S06]  /*11720*/  BAR.SYNC.DEFER_BLOCKING 0x0 ;  /* 0x0000000000007b1d */ /* 0x000fec0000010000 */
[----:B------:R-:W0:Y:S04]  /*11730*/  LDS R2, [R8] ;  /* 0x0000000008027984 */ /* 0x000e280000000800 */
[----:B------:R-:W1:Y:S04]  /*11740*/  LDS R3, [R8+0x200] ;  /* 0x0002000008037984 */ /* 0x000e680000000800 */
[----:B------:R-:W2:Y:S04]  /*11750*/  LDS R4, [R8+0x400] ;  /* 0x0004000008047984 */ /* 0x000ea80000000800 */
        /* <DEDUP_REMOVED lines=8> */
[----:B0-----:R-:W-:-:S03]  /*117e0*/  FADD.FTZ R2, RZ, R2 ;  /* 0x00000002ff027221 */ /* 0x001fc60000010000 */
[----:B------:R-:W0:Y:S01]  /*117f0*/  LDS R22, [R8+0x2600] ;  /* 0x0026000008167984 */ /* 0x000e220000000800 */
[----:B-1----:R-:W-:-:S03]  /*11800*/  FADD.FTZ R3, RZ, R3 ;  /* 0x00000003ff037221 */ /* 0x002fc60000010000 */
[----:B------:R-:W1:Y:S01]  /*11810*/  LDS R27, [R8+0x3000] ;  /* 0x00300000081b7984 */ /* 0x000e620000000800 */
[----:B--2---:R-:W-:-:S03]  /*11820*/  FADD.FTZ R4, RZ, R4 ;  /* 0x00000004ff047221 */ /* 0x004fc60000010000 */
[----:B------:R-:W2:Y:S01]  /*11830*/  LDS R28, [R8+0x3200] ;  /* 0x00320000081c7984 */ /* 0x000ea20000000800 */
[----:B----4-:R-:W-:-:S03]  /*11840*/  FADD.FTZ R5, RZ, R5 ;  /* 0x00000005ff057221 */ /* 0x010fc60000010000 */
[----:B------:R-:W4:Y:S01]  /*11850*/  LDS R29, [R8+0x3400] ;  /* 0x00340000081d7984 */ /* 0x000f220000000800 */
[----:B---3--:R-:W-:-:S03]  /*11860*/  FADD.FTZ R2, R2, R11 ;  /* 0x0000000b02027221 */ /* 0x008fc60000010000 */
[----:B------:R-:W3:Y:S01]  /*11870*/  LDS R30, [R8+0x3600] ;  /* 0x00360000081e7984 */ /* 0x000ee20000000800 */
[----:B------:R-:W-:Y:S01]  /*11880*/  FADD.FTZ R3, R3, R12 ;  /* 0x0000000c03037221 */ /* 0x000fe20000010000 */
[----:B------:R-:W-:Y:S02]  /*11890*/  FADD.FTZ R4, R4, R13 ;  /* 0x0000000d04047221 */ /* 0x000fe40000010000 */
        /* <DEDUP_REMOVED lines=13> */
[----:B--2---:R-:W-:-:S03]  /*11970*/  FADD.FTZ R11, R3, R28 ;  /* 0x0000001c030b7221 */ /* 0x004fc60000010000 */
[----:B------:R-:W2:Y:S01]  /*11980*/  LDS R17, [R8+0x1e00] ;  /* 0x001e000008117984 */ /* 0x000ea20000000800 */
[----:B----4-:R-:W-:-:S03]  /*11990*/  FADD.FTZ R29, R4, R29 ;  /* 0x0000001d041d7221 */ /* 0x010fc60000010000 */
[----:B------:R-:W4:Y:S01]  /*119a0*/  LDS R23, [R8+0x2800] ;  /* 0x0028000008177984 */ /* 0x000f220000000800 */
[----:B---3--:R-:W-:-:S03]  /*119b0*/  FADD.FTZ R13, R5, R30 ;  /* 0x0000001e050d7221 */ /* 0x008fc60000010000 */
[----:B------:R-:W3:Y:S04]  /*119c0*/  LDS R24, [R8+0x2a00] ;  /* 0x002a000008187984 */ /* 0x000ee80000000800 */
[----:B------:R-:W3:Y:S01]  /*119d0*/  LDS R26, [R8+0x2c00] ;  /* 0x002c0000081a7984 */ /* 0x000ee20000000800 */
[----:B------:R-:W-:-:S03]  /*119e0*/  FADD.FTZ R6, RZ, R6 ;  /* 0x00000006ff067221 */ /* 0x000fc60000010000 */
[----:B------:R-:W3:Y:S01]  /*119f0*/  LDS R25, [R8+0x2e00] ;  /* 0x002e000008197984 */ /* 0x000ee20000000800 */
[----:B------:R-:W-:-:S03]  /*11a00*/  FADD.FTZ R7, RZ, R7 ;  /* 0x00000007ff077221 */ /* 0x000fc60000010000 */
[----:B------:R-:W3:Y:S01]  /*11a10*/  LDS R3, [R8+0x3800] ;  /* 0x0038000008037984 */ /* 0x000ee20000000800 */
[----:B------:R-:W-:-:S03]  /*11a20*/  FADD.FTZ R9, RZ, R9 ;  /* 0x00000009ff097221 */ /* 0x000fc60000010000 */
[----:B------:R-:W3:Y:S01]  /*11a30*/  LDS R2, [R8+0x3a00] ;  /* 0x003a000008027984 */ /* 0x000ee20000000800 */
[----:B------:R-:W-:-:S03]  /*11a40*/  FADD.FTZ R10, RZ, R10 ;  /* 0x0000000aff0a7221 */ /* 0x000fc60000010000 */
[----:B------:R-:W3:Y:S01]  /*11a50*/  LDS R4, [R8+0x3c00] ;  /* 0x003c000008047984 */ /* 0x000ee20000000800 */
[----:B------:R-:W-:-:S03]  /*11a60*/  FADD.FTZ R6, R6, R15 ;  /* 0x0000000f06067221 */ /* 0x000fc60000010000 */
[----:B------:R-:W3:Y:S01]  /*11a70*/  LDS R5, [R8+0x3e00] ;  /* 0x003e000008057984 */ /* 0x000ee20000000800 */
[----:B0-----:R-:W-:Y:S01]  /*11a80*/  FADD.FTZ R7, R7, R16 ;  /* 0x0000001007077221 */ /* 0x001fe20000010000 */
[----:B------:R-:W-:Y:S01]  /*11a90*/  BAR.SYNC.DEFER_BLOCKING 0x0 ;  /* 0x0000000000007b1d */ /* 0x000fe20000010000 */
[----:B-1----:R-:W-:Y:S01]  /*11aa0*/  FADD.FTZ R9, R9, R18 ;  /* 0x0000001209097221 */ /* 0x002fe20000010000 */
[----:B--2---:R-:W-:Y:S01]  /*11ab0*/  FADD.FTZ R10, R10, R17 ;  /* 0x000000110a0a7221 */ /* 0x004fe20000010000 */
[----:B----4-:R-:W-:Y:S01]  /*11ac0*/  FADD.FTZ R6, R6, R23 ;  /* 0x0000001706067221 */ /* 0x010fe20000010000 */
[----:B---3--:R-:W-:Y:S01]  /*11ad0*/  FADD.FTZ R7, R7, R24 ;  /* 0x0000001807077221 */ /* 0x008fe20000010000 */
        /* <DEDUP_REMOVED lines=191> */
.L_x_7086:
[----:B------:R-:W-:Y:S01]  /*126d0*/  HFMA2 R250, -RZ, RZ, 0, 5.9604644775390625e-08 ;  /* 0x00000001fffa7431 */ /* 0x000fe200000001ff */
[----:B------:R-:W-:Y:S01]  /*126e0*/  BSSY B1, `(.L_x_7574) ;  /* 0x0000006000017945 */ /* 0x000fe20003800000 */
[----:B-1----:R-:W-:Y:S02]  /*126f0*/  MOV R249, 0x1f ;  /* 0x0000001f00f97802 */ /* 0x002fe40000000f00 */
[----:B------:R-:W-:-:S07]  /*12700*/  MOV R248, 0xffffffff ;  /* 0xffffffff00f87802 */ /* 0x000fce0000000f00 */
[----:B0----5:R-:W-:Y:S05]  /*12710*/  WARPSYNC.COLLECTIVE R248, `(.L_x_7575) ;  /* 0x00000000f8087348 */ /* 0x021fea0003c00000 */
[----:B------:R1:W2:Y:S02]  /*12720*/  SHFL.BFLY P0, R252, R246, R250, R249 ;  /* 0x0c0000faf6fc7389 */ /* 0x0002a400000000f9 */
[----:B012--5:R-:W-:Y:S05]  /*12730*/  ENDCOLLECTIVE ;  /* 0x000000000000791b */ /* 0x027fea0003800000 */
.L_x_7575:
[----:B------:R-:W-:Y:S05]  /*12740*/  BSYNC B1 ;  /* 0x0000000000017941 */ /* 0x000fea0003800000 */
.L_x_7574:
        /* <DEDUP_REMOVED lines=9> */
.L_x_7576:
[----:B------:R-:W-:Y:S01]  /*127e0*/  HFMA2 R250, -RZ, RZ, 0, 1.1920928955078125e-07 ;  /* 0x00000002fffa7431 */ /* 0x000fe200000001ff */
[----:B------:R-:W-:-:S05]  /*127f0*/  MOV R246, R252 ;  /* 0x000000fc00f67202 */ /* 0x000fca0000000f00 */
[----:B------:R-:W-:Y:S01]  /*12800*/  FADD.FTZ R247, R246, R247 ;  /* 0x000000f7f6f77221 */ /* 0x000fe20000010000 */
[----:B------:R-:W-:-:S07]  /*12810*/  MOV R246, R251 ;  /* 0x000000fb00f67202 */ /* 0x000fce0000000f00 */
[----:B------:R-:W-:Y:S05]  /*12820*/  WARPSYNC.COLLECTIVE R248, `(.L_x_7577) ;  /* 0x00000000f8087348 */ /* 0x000fea0003c00000 */
[----:B------:R0:W1:Y:S02]  /*12830*/  SHFL.BFLY P0, R252, R246, R250, R249 ;  /* 0x0c0000faf6fc7389 */ /* 0x00006400000000f9 */
[----:B01----:R-:W-:Y:S05]  /*12840*/  ENDCOLLECTIVE ;  /* 0x000000000000791b */ /* 0x003fea0003800000 */
.L_x_7577:
[----:B------:R-:W-:-:S05]  /*12850*/  MOV R246, R252 ;  /* 0x000000fc00f67202 */ /* 0x000fca0000000f00 */
[----:B------:R-:W-:Y:S01]  /*12860*/  FADD.FTZ R251, R251, R246 ;  /* 0x000000f6fbfb7221 */ /* 0x000fe20000010000 */
[----:B------:R-:W-:-:S07]  /*12870*/  MOV R246, R247 ;  /* 0x000000f700f67202 */ /* 0x000fce0000000f00 */
[----:B------:R-:W-:Y:S05]  /*12880*/  WARPSYNC.COLLECTIVE R248, `(.L_x_7578) ;  /* 0x00000000f8087348 */ /* 0x000fea0003c00000 */
[----:B------:R0:W1:Y:S02]  /*12890*/  SHFL.BFLY P0, R252, R246, R250, R249 ;  /* 0x0c0000faf6fc7389 */ /* 0x00006400000000f9 */
[----:B01----:R-:W-:Y:S05]  /*128a0*/  ENDCOLLECTIVE ;  /* 0x000000000000791b */ /* 0x003fea0003800000 */
.L_x_7578:
[----:B------:R-:W-:Y:S01]  /*128b0*/  HFMA2 R250, -RZ, RZ, 0, 2.384185791015625e-07 ;  /* 0x00000004fffa7431 */ /* 0x000fe200000001ff */
[----:B------:R-:W-:-:S05]  /*128c0*/  MOV R246, R252 ;  /* 0x000000fc00f67202 */ /* 0x000fca0000000f00 */
[----:B------:R-:W-:Y:S01]  /*128d0*/  FADD.FTZ R247, R247, R246 ;  /* 0x000000f6f7f77221 */ /* 0x000fe20000010000 */
[----:B------:R-:W-:-:S07]  /*128e0*/  MOV R246, R251 ;  /* 0x000000fb00f67202 */ /* 0x000fce0000000f00 */
[----:B------:R-:W-:Y:S05]  /*128f0*/  WARPSYNC.COLLECTIVE R248, `(.L_x_7579) ;  /* 0x00000000f8087348 */ /* 0x000fea0003c00000 */
[----:B------:R0:W1:Y:S02]  /*12900*/  SHFL.BFLY P0, R252, R246, R250, R249 ;  /* 0x0c0000faf6fc7389 */ /* 0x00006400000000f9 */
[----:B01----:R-:W-:Y:S05]  /*12910*/  ENDCOLLECTIVE ;  /* 0x000000000000791b */ /* 0x003fea0003800000 */
.L_x_7579:
[----:B------:R-:W-:-:S05]  /*12920*/  MOV R246, R252 ;  /* 0x000000fc00f67202 */ /* 0x000fca0000000f00 */
[----:B------:R-:W-:Y:S01]  /*12930*/  FADD.FTZ R251, R251, R246 ;  /* 0x000000f6fbfb7221 */ /* 0x000fe20000010000 */
[----:B------:R-:W-:-:S07]  /*12940*/  MOV R246, R247 ;  /* 0x000000f700f67202 */ /* 0x000fce0000000f00 */
[----:B------:R-:W-:Y:S05]  /*12950*/  WARPSYNC.COLLECTIVE R248, `(.L_x_7580) ;  /* 0x00000000f8087348 */ /* 0x000fea0003c00000 */
[----:B------:R0:W1:Y:S02]  /*12960*/  SHFL.BFLY P0, R252, R246, R250, R249 ;  /* 0x0c0000faf6fc7389 */ /* 0x00006400000000f9 */
[----:B01----:R-:W-:Y:S05]  /*12970*/  ENDCOLLECTIVE ;  /* 0x000000000000791b */ /* 0x003fea0003800000 */
.L_x_7580:
[----:B------:R-:W-:Y:S01]  /*12980*/  HFMA2 R250, -RZ, RZ, 0, 4.76837158203125e-07 ;  /* 0x00000008fffa7431 */ /* 0x000fe200000001ff */
[----:B------:R-:W-:-:S05]  /*12990*/  MOV R246, R252 ;  /* 0x000000fc00f67202 */ /* 0x000fca0000000f00 */
[----:B------:R-:W-:Y:S01]  /*129a0*/  FADD.FTZ R247, R247, R246 ;  /* 0x000000f6f7f77221 */ /* 0x000fe20000010000 */
[----:B------:R-:W-:-:S07]  /*129b0*/  MOV R246, R251 ;  /* 0x000000fb00f67202 */ /* 0x000fce0000000f00 */
[----:B------:R-:W-:Y:S05]  /*129c0*/  WARPSYNC.COLLECTIVE R248, `(.L_x_7581) ;  /* 0x00000000f8087348 */ /* 0x000fea0003c00000 */
[----:B------:R0:W1:Y:S02]  /*129d0*/  SHFL.BFLY P0, R252, R246, R250, R249 ;  /* 0x0c0000faf6fc7389 */ /* 0x00006400000000f9 */
[----:B01----:R-:W-:Y:S05]  /*129e0*/  ENDCOLLECTIVE ;  /* 0x000000000000791b */ /* 0x003fea0003800000 */
.L_x_7581:
[----:B------:R-:W-:-:S05]  /*129f0*/  MOV R246, R252 ;  /* 0x000000fc00f67202 */ /* 0x000fca0000000f00 */
[----:B------:R-:W-:Y:S01]  /*12a00*/  FADD.FTZ R251, R251, R246 ;  /* 0x000000f6fbfb7221 */ /* 0x000fe20000010000 */
[----:B------:R-:W-:-:S07]  /*12a10*/  MOV R246, R247 ;  /* 0x000000f700f67202 */ /* 0x000fce0000000f00 */
[----:B------:R-:W-:Y:S05]  /*12a20*/  WARPSYNC.COLLECTIVE R248, `(.L_x_7582) ;  /* 0x00000000f8087348 */ /* 0x000fea0003c00000 */
[----:B------:R0:W1:Y:S02]  /*12a30*/  SHFL.BFLY P0, R252, R246, R250, R249 ;  /* 0x0c0000faf6fc7389 */ /* 0x00006400000000f9 */
[----:B01----:R-:W-:Y:S05]  /*12a40*/  ENDCOLLECTIVE ;  /* 0x000000000000791b */ /* 0x003fea0003800000 */
.L_x_7582:
[----:B------:R-:W-:Y:S01]  /*12a50*/  HFMA2 R250, -RZ, RZ, 0, 9.5367431640625e-07 ;  /* 0x00000010fffa7431 */ /* 0x000fe200000001ff */
[----:B------:R-:W-:-:S05]  /*12a60*/  MOV R246, R252 ;  /* 0x000000fc00f67202 */ /* 0x000fca0000000f00 */
[----:B------:R-:W-:Y:S01]  /*12a70*/  FADD.FTZ R247, R247, R246 ;  /* 0x000000f6f7f77221 */ /* 0x000fe20000010000 */
[----:B------:R-:W-:-:S07]  /*12a80*/  MOV R246, R251 ;  /* 0x000000fb00f67202 */ /* 0x000fce0000000f00 */
[----:B------:R-:W-:Y:S05]  /*12a90*/  WARPSYNC.COLLECTIVE R248, `(.L_x_7583) ;  /* 0x00000000f8087348 */ /* 0x000fea0003c00000 */
[----:B------:R0:W1:Y:S02]  /*12aa0*/  SHFL.BFLY P0, R252, R246, R250, R249 ;  /* 0x0c0000faf6fc7389 */ /* 0x00006400000000f9 */
[----:B01----:R-:W-:Y:S05]  /*12ab0*/  ENDCOLLECTIVE ;  /* 0x000000000000791b */ /* 0x003fea0003800000 */
.L_x_7583:
[----:B------:R-:W-:Y:S01]  /*12ac0*/  MOV R246, R247 ;  /* 0x000000f700f67202 */ /* 0x000fe20000000f00 */
[----:B------:R0:W-:Y:S06]  /*12ad0*/  STL [R1+0x14], R252 ;  /* 0x000014fc01007387 */ /* 0x0001ec0000100800 */
[----:B0-----:R-:W-:Y:S05]  /*12ae0*/  WARPSYNC.COLLECTIVE R248, `(.L_x_7584) ;  /* 0x00000000f8087348 */ /* 0x001fea0003c00000 */
[----:B0-----:R0:W1:Y:S02]  /*12af0*/  SHFL.BFLY P0, R252, R246, R250, R249 ;  /* 0x0c0000faf6fc7389 */ /* 0x00106400000000f9 */
[----:B01----:R-:W-:Y:S05]  /*12b00*/  ENDCOLLECTIVE ;  /* 0x000000000000791b */ /* 0x003fea0003800000 */
.L_x_7584:
[----:B------:R-:W-:Y:S01]  /*12b10*/  MOV R246, R252 ;  /* 0x000000fc00f67202 */ /* 0x000fe20000000f00 */
[----:B------:R-:W-:Y:S06]  /*12b20*/  BRA `(.L_x_7585) ;  /* 0xfffffefc000c7947 */ /* 0x000fec000383ffff */
.L_x_7586:
        /* <DEDUP_REMOVED lines=13> */
.L_x_20025:


//--------------------- .text._ZN10layer_norm13ln_bwd_kernelINS_13Kernel_traitsIf13__nv_bfloat16fS2_fjLj1024ELj1ELj4ELj1ELj16ENS_18Kernel_traits_baseILj1024EfS2_fS2_fjLj128EEEEELb0ELb0ELb0ELb0EEEvNS_9BwdParamsE --------------------------
	.section	.text._ZN10layer_norm13ln_bwd_kernelINS_13Kernel_traitsIf13__nv_bfloat16fS2_fjLj1024ELj1ELj4ELj1ELj16ENS_18Kernel_traits_baseILj1024EfS2_fS2_fjLj128EEEEELb0ELb0ELb0ELb0EEEvNS_9BwdParamsE,"ax",@progbits
	.align	128
        .global         _ZN10layer_norm13ln_bwd_kernelINS_13Kernel_traitsIf13__nv_bfloat16fS2_fjLj1024ELj1ELj4ELj1ELj16ENS_18Kernel_traits_baseILj1024EfS2_fS2_fjLj128EEEEELb0ELb0ELb0ELb0EEEvNS_9BwdParamsE
        .type           _ZN10layer_norm13ln_bwd_kernelINS_13Kernel_traitsIf13__nv_bfloat16fS2_fjLj1024ELj1ELj4ELj1ELj16ENS_18Kernel_traits_baseILj1024EfS2_fS2_fjLj128EEEEELb0ELb0ELb0ELb0EEEvNS_9BwdParamsE,@function
        .size           _ZN10layer_norm13ln_bwd_kernelINS_13Kernel_traitsIf13__nv_bfloat16fS2_fjLj1024ELj1ELj4ELj1ELj16ENS_18Kernel_traits_baseILj1024EfS2_fS2_fjLj128EEEEELb0ELb0ELb0ELb0EEEvNS_9BwdParamsE,(.L_x_20026 - _ZN10layer_norm13ln_bwd_kernelINS_13Kernel_traitsIf13__nv_bfloat16fS2_fjLj1024ELj1ELj4ELj1ELj16ENS_18Kernel_traits_baseILj1024EfS2_fS2_fjLj128EEEEELb0ELb0ELb0ELb0EEEvNS_9BwdParamsE)
        .other          _ZN10layer_norm13ln_bwd_kernelINS_13Kernel_traitsIf13__nv_bfloat16fS2_fjLj1024ELj1ELj4ELj1ELj16ENS_18Kernel_traits_baseILj1024EfS2_fS2_fjLj128EEEEELb0ELb0ELb0ELb0EEEvNS_9BwdParamsE,@"STO_CUDA_ENTRY STV_DEFAULT"
_ZN10layer_norm13ln_bwd_kernelINS_13Kernel_traitsIf13__nv_bfloat16fS2_fjLj1024ELj1ELj4ELj1ELj16ENS_18Kernel_traits_baseILj1024EfS2_fS2_fjLj128EEEEELb0ELb0ELb0ELb0EEEvNS_9BwdParamsE:
.text._ZN10layer_norm13ln_bwd_kernelINS_13Kernel_traitsIf13__nv_bfloat16fS2_fjLj1024ELj1ELj4ELj1ELj16ENS_18Kernel_traits_baseILj1024EfS2_fS2_fjLj128EEEEELb0ELb0ELb0ELb0EEEvNS_9BwdParamsE:
        /* <DEDUP_REMOVED lines=113> */
.L_x_7628:
[----:B------:R-:W0:Y:S08]  /*0710*/  @P0 LDC.64 R164, c[0x0][0x3e0] ;  /* 0x0000f800ffa40b82 */ /* 0x000e300000000a00 */
[----:B------:R-:W1:Y:S01]  /*0720*/  LDC.64 R166, c[0x0][0x3c0] ;  /* 0x0000f000ffa67b82 */ /* 0x000e620000000a00 */
[----:B0-----:R-:W-:-:S07]  /*0730*/  @P0 IMAD.WIDE R220, R5, 0x2, R164 ;  /* 0x0000000205dc0825 */ /* 0x001fce00078e02a4 */
[----:B------:R-:W0:Y:S01]  /*0740*/  LDC.64 R164, c[0x0][0x3c8] ;  /* 0x0000f200ffa47b82 */ /* 0x000e220000000a00 */
[----:B------:R-:W2:Y:S01]  /*0750*/  S2R R0, SR_TID.X ;  /* 0x0000000000007919 */ /* 0x000ea20000002100 */
[----:B------:R-:W-:Y:S02]  /*0760*/  MOV R2, UR14 ;  /* 0x0000000e00027c02 */ /* 0x000fe40008000f00 */
[----:B------:R-:W-:Y:S01]  /*0770*/  ISETP.GE.U32.AND P5, PT, R3, 0x20, PT ;  /* 0x000000200300780c */ /* 0x000fe20003fa6070 */
[----:B-----5:R3:W5:Y:S01]  /*0780*/  @P0 LDG.E.U16 R220, desc[UR6][R220.64] ;  /* 0x00000006dcdc0981 */ /* 0x020762000c1e1500 */
[----:B-1----:R-:W-:-:S06]  /*0790*/  IMAD.WIDE R166, R5, 0x4, R166 ;  /* 0x0000000405a67825 */ /* 0x002fcc00078e02a6 */
[----:B------:R-:W4:Y:S01]  /*07a0*/  LDG.E R166, desc[UR6][R166.64] ;  /* 0x00000006a6a67981 */ /* 0x000f22000c1e1900 */
[----:B0-----:R-:W-:-:S05]  /*07b0*/  IMAD.WIDE R164, R5, 0x4, R164 ;  /* 0x0000000405a47825 */ /* 0x001fca00078e02a4 */
[----:B------:R0:W5:Y:S01]  /*07c0*/  LDG.E R219, desc[UR6][R164.64] ;  /* 0x00000006a4db7981 */ /* 0x000162000c1e1900 */
[----:B------:R-:W-:-:S05]  /*07d0*/  IMAD R168, R5, R2, RZ ;  /* 0x0000000205a87224 */ /* 0x000fca00078e02ff */
[----:B------:R-:W-:Y:S02]  /*07e0*/  SHF.R.S32.HI R169, RZ, 0x1f, R168 ;  /* 0x0000001fffa97819 */ /* 0x000fe400000114a8 */
[----:B--2---:R-:W-:Y:S02]  /*07f0*/  LOP3.LUT R184, R0, 0x1f, RZ, 0xc0, !PT ;  /* 0x0000001f00b87812 */ /* 0x004fe400078ec0ff */
[----:B------:R-:W-:Y:S01]  /*0800*/  LEA.HI R169, R169, R168, RZ, 0x3 ;  /* 0x000000a8a9a97211 */ /* 0x000fe200078f18ff */
[----:B------:R-:W-:Y:S01]  /*0810*/  BSSY.RECONVERGENT B1, `(.L_x_7589) ;  /* 0x000005d000017945 */ /* 0x000fe20003800200 */
[----:B------:R-:W-:Y:S02]  /*0820*/  ISETP.NE.AND P1, PT, RZ, UR8, PT ;  /* 0x00000008ff007c0c */ /* 0x000fe4000bf25270 */
[----:B------:R-:W-:Y:S01]  /*0830*/  LEA.HI.SX32 R184, R169, R184, 0x1d ;  /* 0x000000b8a9b87211 */ /* 0x000fe200078feaff */
[----:B---3--:R-:W-:Y:S01]  /*0840*/  HFMA2 R221, -RZ, RZ, 0, 0 ;  /* 0x00000000ffdd7431 */ /* 0x008fe200000001ff */
[----:B------:R-:W-:-:S02]  /*0850*/  ISETP.GE.U32.AND P4, PT, R3, 0x40, PT ;  /* 0x000000400300780c */ /* 0x000fc40003f86070 */
[C---:B------:R-:W-:Y:S02]  /*0860*/  ISETP.GE.U32.AND P3, PT, R3.reuse, 0x60, PT ;  /* 0x000000600300780c */ /* 0x040fe40003f66070 */
        /* <DEDUP_REMOVED lines=15> */
[C---:B------:R-:W-:Y:S01]  /*0960*/  IADD3 R223, PT, PT, R184.reuse, 0x20, RZ ;  /* 0x00000020b8df7810 */ /* 0x040fe20007ffe0ff */
[----:B0-----:R-:W-:-:S05]  /*0970*/  @P1 IMAD.WIDE.U32 R202, R184, 0x20, R202 ;  /* 0x00000020b8ca1825 */ /* 0x001fca00078e00ca */
[----:B------:R-:W5:Y:S04]  /*0980*/  @P1 LDG.E.128 R136, desc[UR6][R202.64] ;  /* 0x00000006ca881981 */ /* 0x000f68000c1e1d00 */
[----:B------:R0:W5:Y:S01]  /*0990*/  @P1 LDG.E.128 R140, desc[UR6][R202.64+0x10] ;  /* 0x00001006ca8c1981 */ /* 0x000162000c1e1d00 */
[C---:B--2---:R-:W-:Y:S01]  /*09a0*/  FADD.FTZ R164, -R218.reuse, R164 ;  /* 0x000000a4daa47221 */ /* 0x044fe20000010100 */
[----:B------:R-:W-:-:S03]  /*09b0*/  FADD.FTZ R216, -R218, R165 ;  /* 0x000000a5dad87221 */ /* 0x000fc60000010100 */
[C---:B-----5:R-:W-:Y:S01]  /*09c0*/  FMUL.FTZ R217, R219.reuse, R164 ;  /* 0x000000a4dbd97220 */ /* 0x060fe20000410000 */
[----:B------:R-:W-:Y:S01]  /*09d0*/  FADD.FTZ R212, -R218, R167 ;  /* 0x000000a7dad47221 */ /* 0x000fe20000010100 */
[C---:B----4-:R-:W-:Y:S02]  /*09e0*/  PRMT R165, R168.reuse, 0x7632, R165 ;  /* 0x00007632a8a57816 */ /* 0x050fe400000000a5 */
[----:B------:R-:W-:Y:S01]  /*09f0*/  SHF.L.U32 R215, R168, 0x10, RZ ;  /* 0x00000010a8d77819 */ /* 0x000fe200000006ff */
[----:B------:R-:W-:Y:S01]  /*0a00*/  FMUL.FTZ R216, R219, R216 ;  /* 0x000000d8dbd87220 */ /* 0x000fe20000410000 */
[----:B------:R-:W-:Y:S02]  /*0a10*/  SHF.L.U32 R214, R165, 0x10, RZ ;  /* 0x00000010a5d67819 */ /* 0x000fe400000006ff */
[----:B------:R-:W-:Y:S01]  /*0a20*/  PRMT R167, R169, 0x7632, R167 ;  /* 0x00007632a9a77816 */ /* 0x000fe200000000a7 */
[----:B------:R-:W-:Y:S01]  /*0a30*/  FADD.FTZ R96, R96, R215 ;  /* 0x000000d760607221 */ /* 0x000fe20000010000 */
[-C--:B------:R-:W-:Y:S01]  /*0a40*/  FFMA.FTZ R68, R217, R215.reuse, R68 ;  /* 0x000000d7d9447223 */ /* 0x080fe20000010044 */
[----:B------:R-:W-:Y:S01]  /*0a50*/  FMUL.FTZ R215, R36, R215 ;  /* 0x000000d724d77220 */ /* 0x000fe20000410000 */
[----:B------:R-:W-:Y:S01]  /*0a60*/  FADD.FTZ R166, -R218, R166 ;  /* 0x000000a6daa67221 */ /* 0x000fe20000010100 */
[----:B------:R-:W-:Y:S01]  /*0a70*/  SHF.L.U32 R169, R169, 0x10, RZ ;  /* 0x00000010a9a97819 */ /* 0x000fe200000006ff */
[-C--:B------:R-:W-:Y:S01]  /*0a80*/  FFMA.FTZ R69, R216, R214.reuse, R69 ;  /* 0x000000d6d8457223 */ /* 0x080fe20000010045 */
[----:B------:R-:W-:Y:S01]  /*0a90*/  SHF.L.U32 R210, R167, 0x10, RZ ;  /* 0x00000010a7d27819 */ /* 0x000fe200000006ff */
[----:B------:R-:W-:Y:S01]  /*0aa0*/  FADD.FTZ R97, R97, R214 ;  /* 0x000000d661617221 */ /* 0x000fe20000010000 */
[----:B------:R-:W-:Y:S01]  /*0ab0*/  FMUL.FTZ R214, R37, R214 ;  /* 0x000000d625d67220 */ /* 0x000fe20000410000 */
[----:B------:R-:W-:Y:S01]  /*0ac0*/  FADD.FTZ R165, RZ, R215 ;  /* 0x000000d7ffa57221 */ /* 0x000fe20000010000 */
[----:B------:R-:W-:Y:S01]  /*0ad0*/  FFMA.FTZ R167, R217, R215, RZ ;  /* 0x000000d7d9a77223 */ /* 0x000fe200000100ff */
[----:B---3--:R-:W-:Y:S01]  /*0ae0*/  FADD.FTZ R172, -R218, R172 ;  /* 0x000000acdaac7221 */ /* 0x008fe20000010100 */
[C---:B------:R-:W-:Y:S01]  /*0af0*/  FMUL.FTZ R213, R219.reuse, R166 ;  /* 0x000000a6dbd57220 */ /* 0x040fe20000410000 */
[----:B------:R-:W-:Y:S01]  /*0b00*/  FMUL.FTZ R212, R219, R212 ;  /* 0x000000d4dbd47220 */ /* 0x000fe20000410000 */
[----:B------:R-:W-:Y:S01]  /*0b10*/  FMUL.FTZ R211, R38, R169 ;  /* 0x000000a926d37220 */ /* 0x000fe20000410000 */
[----:B------:R-:W-:Y:S01]  /*0b20*/  FADD.FTZ R164, R165, R214 ;  /* 0x000000d6a5a47221 */ /* 0x000fe20000010000 */
[----:B------:R-:W-:Y:S01]  /*0b30*/  FFMA.FTZ R166, R216, R214, R167 ;  /* 0x000000d6d8a67223 */ /* 0x000fe200000100a7 */
[C---:B------:R-:W-:Y:S01]  /*0b40*/  SHF.L.U32 R207, R170.reuse, 0x10, RZ ;  /* 0x00000010aacf7819 */ /* 0x040fe200000006ff */
[----:B------:R-:W-:Y:S01]  /*0b50*/  FMUL.FTZ R209, R219, R172 ;  /* 0x000000acdbd17220 */ /* 0x000fe20000410000 */
[----:B------:R-:W-:Y:S01]  /*0b60*/  PRMT R168, R170, 0x7632, R168 ;  /* 0x00007632aaa87816 */ /* 0x000fe200000000a8 */
[-C--:B------:R-:W-:Y:S01]  /*0b70*/  FFMA.FTZ R71, R212, R210.reuse, R71 ;  /* 0x000000d2d4477223 */ /* 0x080fe20000010047 */
[----:B------:R-:W-:Y:S01]  /*0b80*/  FADD.FTZ R99, R99, R210 ;  /* 0x000000d263637221 */ /* 0x000fe20000010000 */
[----:B------:R-:W-:Y:S01]  /*0b90*/  FMUL.FTZ R210, R39, R210 ;  /* 0x000000d227d27220 */ /* 0x000fe20000410000 */
[----:B------:R-:W-:Y:S01]  /*0ba0*/  FADD.FTZ R165, R164, R211 ;  /* 0x000000d3a4a57221 */ /* 0x000fe20000010000 */
[----:B------:R-:W-:Y:S01]  /*0bb0*/  FFMA.FTZ R167, R213, R211, R166 ;  /* 0x000000d3d5a77223 */ /* 0x000fe200000100a6 */
[----:B------:R-:W-:Y:S01]  /*0bc0*/  SHF.L.U32 R168, R168, 0x10, RZ ;  /* 0x00000010a8a87819 */ /* 0x000fe200000006ff */
[----:B------:R-:W-:Y:S01]  /*0bd0*/  FADD.FTZ R100, R100, R207 ;  /* 0x000000cf64647221 */ /* 0x000fe20000010000 */
[-C--:B------:R-:W-:Y:S01]  /*0be0*/  FFMA.FTZ R72, R209, R207.reuse, R72 ;  /* 0x000000cfd1487223 */ /* 0x080fe20000010048 */
[----:B------:R-:W-:Y:S01]  /*0bf0*/  FADD.FTZ R208, -R218, R173 ;  /* 0x000000addad07221 */ /* 0x000fe20000010100 */
        /* <DEDUP_REMOVED lines=10> */
[----:B------:R-:W-:Y:S01]  /*0ca0*/  SHF.L.U32 R170, R170, 0x10, RZ ;  /* 0x00000010aaaa7819 */ /* 0x000fe200000006ff */
[----:B------:R-:W-:Y:S01]  /*0cb0*/  FADD.FTZ R204, -R218, R175 ;  /* 0x000000afdacc7221 */ /* 0x000fe20000010100 */
[----:B------:R-:W-:Y:S01]  /*0cc0*/  FMUL.FTZ R205, R219, R174 ;  /* 0x000000aedbcd7220 */ /* 0x000fe20000410000 */
[----:B0-----:R-:W-:Y:S01]  /*0cd0*/  FMUL.FTZ R203, R42, R171 ;  /* 0x000000ab2acb7220 */ /* 0x001fe20000410000 */
        /* <DEDUP_REMOVED lines=16> */
.L_x_7590:
[----:B------:R-:W-:Y:S05]  /*0de0*/  BSYNC.RECONVERGENT B1 ;  /* 0x0000000000017941 */ /* 0x000fea0003800200 */
.L_x_7589:
        /* <DEDUP_REMOVED lines=11> */
[----:B------:R-:W0:Y:S02]  /*0ea0*/  @P1 LDC.64 R186, c[0x0][0x438] ;  /* 0x00010e00ffba1b82 */ /* 0x000e240000000a00 */
[----:B0-----:R-:W-:-:S05]  /*0eb0*/  @P1 IMAD.WIDE.U32 R186, R223, 0x20, R186 ;  /* 0x00000020dfba1825 */ /* 0x001fca00078e00ba */
[----:B------:R-:W5:Y:S04]  /*0ec0*/  @P1 LDG.E.128 R32, desc[UR6][R186.64] ;  /* 0x00000006ba201981 */ /* 0x000f68000c1e1d00 */
[----:B------:R0:W5:Y:S01]  /*0ed0*/  @P1 LDG.E.128 R28, desc[UR6][R186.64+0x10] ;  /* 0x00001006ba1c1981 */ /* 0x000162000c1e1d00 */
[----:B------:R-:W-:Y:S01]  /*0ee0*/  IADD3 R223, PT, PT, R223, 0x20, RZ ;  /* 0x00000020dfdf7810 */ /* 0x000fe20007ffe0ff */
[C---:B--2---:R-:W-:Y:S01]  /*0ef0*/  FADD.FTZ R164, -R218.reuse, R164 ;  /* 0x000000a4daa47221 */ /* 0x044fe20000010100 */
[----:B------:R-:W-:-:S03]  /*0f00*/  FADD.FTZ R200, -R218, R165 ;  /* 0x000000a5dac87221 */ /* 0x000fc60000010100 */
[C---:B-----5:R-:W-:Y:S01]  /*0f10*/  FMUL.FTZ R201, R219.reuse, R164 ;  /* 0x000000a4dbc97220 */ /* 0x060fe20000410000 */
[C---:B----4-:R-:W-:Y:S02]  /*0f20*/  PRMT R165, R168.reuse, 0x7632, R165 ;  /* 0x00007632a8a57816 */ /* 0x050fe400000000a5 */
[----:B------:R-:W-:Y:S01]  /*0f30*/  SHF.L.U32 R199, R168, 0x10, RZ ;  /* 0x00000010a8c77819 */ /* 0x000fe200000006ff */
[----:B------:R-:W-:Y:S01]  /*0f40*/  FMUL.FTZ R200, R219, R200 ;  /* 0x000000c8dbc87220 */ /* 0x000fe20000410000 */
[----:B------:R-:W-:Y:S01]  /*0f50*/  SHF.L.U32 R198, R165, 0x10, RZ ;  /* 0x00000010a5c67819 */ /* 0x000fe200000006ff */
[----:B------:R-:W-:Y:S02]  /*0f60*/  FADD.FTZ R196, -R218, R167 ;  /* 0x000000a7dac47221 */ /* 0x000fe40000010100 */
[----:B------:R-:W-:Y:S01]  /*0f70*/  FADD.FTZ R108, R108, R199 ;  /* 0x000000c76c6c7221 */ /* 0x000fe20000010000 */
[-C--:B------:R-:W-:Y:S01]  /*0f80*/  FFMA.FTZ R104, R201, R199.reuse, R104 ;  /* 0x000000c7c9687223 */ /* 0x080fe20000010068 */
[----:B------:R-:W-:Y:S01]  /*0f90*/  FMUL.FTZ R199, R44, R199 ;  /* 0x000000c72cc77220 */ /* 0x000fe20000410000 */
[C---:B------:R-:W-:Y:S01]  /*0fa0*/  PRMT R167, R169.reuse, 0x7632, R167 ;  /* 0x00007632a9a77816 */ /* 0x040fe200000000a7 */
[----:B------:R-:W-:Y:S01]  /*0fb0*/  FADD.FTZ R166, -R218, R166 ;  /* 0x000000a6daa67221 */ /* 0x000fe20000010100 */
[----:B------:R-:W-:Y:S01]  /*0fc0*/  SHF.L.U32 R169, R169, 0x10, RZ ;  /* 0x00000010a9a97819 */ /* 0x000fe200000006ff */
[-C--:B------:R-:W-:Y:S01]  /*0fd0*/  FFMA.FTZ R105, R200, R198.reuse, R105 ;  /* 0x000000c6c8697223 */ /* 0x080fe20000010069 */
[----:B------:R-:W-:Y:S01]  /*0fe0*/  FADD.FTZ R109, R109, R198 ;  /* 0x000000c66d6d7221 */ /* 0x000fe20000010000 */
[----:B------:R-:W-:Y:S01]  /*0ff0*/  FADD.FTZ R221, R221, R199 ;  /* 0x000000c7dddd7221 */ /* 0x000fe20000010000 */
[----:B------:R-:W-:Y:S01]  /*1000*/  FMUL.FTZ R198, R45, R198 ;  /* 0x000000c62dc67220 */ /* 0x000fe20000410000 */
[----:B------:R-:W-:Y:S01]  /*1010*/  FFMA.FTZ R165, R201, R199, R222 ;  /* 0x000000c7c9a57223 */ /* 0x000fe200000100de */
[----:B------:R-:W-:Y:S01]  /*1020*/  SHF.L.U32 R194, R167, 0x10, RZ ;  /* 0x00000010a7c27819 */ /* 0x000fe200000006ff */
        /* <DEDUP_REMOVED lines=30> */
[----:B0-----:R-:W-:Y:S01]  /*1210*/  FMUL.FTZ R187, R219, R174 ;  /* 0x000000aedbbb7220 */ /* 0x001fe20000410000 */
        /* <DEDUP_REMOVED lines=17> */
.L_x_7592:
[----:B------:R-:W-:Y:S05]  /*1330*/  BSYNC.RECONVERGENT B1 ;  /* 0x0000000000017941 */ /* 0x000fea0003800200 */
.L_x_7591:
        /* <DEDUP_REMOVED lines=11> */
[----:B------:R-:W1:Y:S02]  /*13f0*/  @P1 LDC.64 R22, c[0x0][0x438] ;  /* 0x00010e00ff161b82 */ /* 0x000e640000000a00 */
[----:B-1----:R-:W-:-:S05]  /*1400*/  @P1 IMAD.WIDE.U32 R22, R223, 0x20, R22 ;  /* 0x00000020df161825 */ /* 0x002fca00078e0016 */
[----:B------:R-:W5:Y:S04]  /*1410*/  @P1 LDG.E.128 R148, desc[UR6][R22.64] ;  /* 0x0000000616941981 */ /* 0x000f68000c1e1d00 */
[----:B------:R1:W5:Y:S01]  /*1420*/  @P1 LDG.E.128 R152, desc[UR6][R22.64+0x10] ;  /* 0x0000100616981981 */ /* 0x000362000c1e1d00 */
[----:B------:R-:W-:Y:S01]  /*1430*/  IADD3 R223, PT, PT, R223, 0x20, RZ ;  /* 0x00000020dfdf7810 */ /* 0x000fe20007ffe0ff */
[C---:B--2---:R-:W-:Y:S01]  /*1440*/  FADD.FTZ R20, -R218.reuse, R24 ;  /* 0x00000018da147221 */ /* 0x044fe20000010100 */
[C---:B------:R-:W-:Y:S01]  /*1450*/  FADD.FTZ R178, -R218.reuse, R27 ;  /* 0x0000001bdab27221 */ /* 0x040fe20000010100 */
[C---:B------:R-:W-:Y:S01]  /*1460*/  FADD.FTZ R176, -R218.reuse, R26 ;  /* 0x0000001adab07221 */ /* 0x040fe20000010100 */
[----:B------:R-:W-:Y:S01]  /*1470*/  FADD.FTZ R174, -R218, R25 ;  /* 0x00000019daae7221 */ /* 0x000fe20000010100 */
[----:B----4-:R-:W-:-:S02]  /*1480*/  PRMT R24, R164, 0x7632, R24 ;  /* 0x00007632a4187816 */ /* 0x010fc40000000018 */
[----:B------:R-:W-:Y:S02]  /*1490*/  SHF.L.U32 R27, R164, 0x10, RZ ;  /* 0x00000010a41b7819 */ /* 0x000fe400000006ff */
[----:B------:R-:W-:Y:S02]  /*14a0*/  PRMT R26, R165, 0x7632, R26 ;  /* 0x00007632a51a7816 */ /* 0x000fe4000000001a */
[C---:B------:R-:W-:Y:S02]  /*14b0*/  PRMT R164, R166.reuse, 0x7632, R164 ;  /* 0x00007632a6a47816 */ /* 0x040fe400000000a4 */
[----:B0-----:R-:W-:Y:S01]  /*14c0*/  SHF.L.U32 R173, R166, 0x10, RZ ;  /* 0x00000010a6ad7819 */ /* 0x001fe200000006ff */
[----:B-----5:R-:W-:Y:S01]  /*14d0*/  FMUL.FTZ R25, R219, R176 ;  /* 0x000000b0db197220 */ /* 0x020fe20000410000 */
[----:B------:R-:W-:Y:S02]  /*14e0*/  SHF.L.U32 R165, R165, 0x10, RZ ;  /* 0x00000010a5a57819 */ /* 0x000fe400000006ff */
[----:B------:R-:W-:Y:S01]  /*14f0*/  SHF.L.U32 R166, R24, 0x10, RZ ;  /* 0x0000001018a67819 */ /* 0x000fe200000006ff */
[----:B------:R-:W-:Y:S01]  /*1500*/  FMUL.FTZ R24, R52, R27 ;  /* 0x0000001b34187220 */ /* 0x000fe20000410000 */
[----:B-1----:R-:W-:Y:S01]  /*1510*/  FMUL.FTZ R23, R219, R20 ;  /* 0x00000014db177220 */ /* 0x002fe20000410000 */
[C---:B---3--:R-:W-:Y:S01]  /*1520*/  FADD.FTZ R180, -R218.reuse, R168 ;  /* 0x000000a8dab47221 */ /* 0x048fe20000010100 */
[----:B------:R-:W-:Y:S01]  /*1530*/  FADD.FTZ R224, -R218, R170 ;  /* 0x000000aadae07221 */ /* 0x000fe20000010100 */
[----:B------:R-:W-:Y:S01]  /*1540*/  SHF.L.U32 R168, R26, 0x10, RZ ;  /* 0x000000101aa87819 */ /* 0x000fe200000006ff */
[----:B------:R-:W-:Y:S01]  /*1550*/  FADD.FTZ R122, R122, R165 ;  /* 0x000000a57a7a7221 */ /* 0x000fe20000010000 */
[----:B------:R-:W-:Y:S01]  /*1560*/  SHF.L.U32 R170, R164, 0x10, RZ ;  /* 0x00000010a4aa7819 */ /* 0x000fe200000006ff */
[-C--:B------:R-:W-:Y:S01]  /*1570*/  FFMA.FTZ R82, R25, R165.reuse, R82 ;  /* 0x000000a519527223 */ /* 0x080fe20000010052 */
[----:B------:R-:W-:Y:S01]  /*1580*/  FMUL.FTZ R26, R54, R165 ;  /* 0x000000a5361a7220 */ /* 0x000fe20000410000 */
[----:B------:R-:W-:Y:S01]  /*1590*/  FADD.FTZ R164, R221, R24 ;  /* 0x00000018dda47221 */ /* 0x000fe20000010000 */
[----:B------:R-:W-:Y:S01]  /*15a0*/  FMUL.FTZ R179, R53, R166 ;  /* 0x000000a635b37220 */ /* 0x000fe20000410000 */
[----:B------:R-:W-:Y:S01]  /*15b0*/  FMUL.FTZ R20, R219, R174 ;  /* 0x000000aedb147220 */ /* 0x000fe20000410000 */
[----:B------:R-:W-:Y:S01]  /*15c0*/  FFMA.FTZ R165, R23, R24, R222 ;  /* 0x0000001817a57223 */ /* 0x000fe200000100de */
[----:B------:R-:W-:-:S02]  /*15d0*/  PRMT R172, R167, 0x7632, R172 ;  /* 0x00007632a7ac7816 */ /* 0x000fc400000000ac */
[----:B------:R-:W-:Y:S01]  /*15e0*/  SHF.L.U32 R175, R167, 0x10, RZ ;  /* 0x00000010a7af7819 */ /* 0x000fe200000006ff */
[----:B------:R-:W-:Y:S01]  /*15f0*/  FADD.FTZ R167, R164, R179 ;  /* 0x000000b3a4a77221 */ /* 0x000fe20000010000 */
[C---:B------:R-:W-:Y:S01]  /*1600*/  FFMA.FTZ R164, R20.reuse, R179, R165 ;  /* 0x000000b314a47223 */ /* 0x040fe200000100a5 */
[----:B------:R-:W-:Y:S01]  /*1610*/  FFMA.FTZ R81, R20, R166, R81 ;  /* 0x000000a614517223 */ /* 0x000fe20000010051 */
[----:B------:R-:W-:Y:S01]  /*1620*/  FADD.FTZ R121, R121, R166 ;  /* 0x000000a679797221 */ /* 0x000fe20000010000 */
[----:B------:R-:W-:Y:S01]  /*1630*/  FMUL.FTZ R22, R219, R178 ;  /* 0x000000b2db167220 */ /* 0x000fe20000410000 */
[----:B------:R-:W-:Y:S01]  /*1640*/  FMUL.FTZ R181, R55, R168 ;  /* 0x000000a837b57220 */ /* 0x000fe20000410000 */
[----:B------:R-:W-:Y:S01]  /*1650*/  FADD.FTZ R166, R167, R26 ;  /* 0x0000001aa7a67221 */ /* 0x000fe20000010000 */
[----:B------:R-:W-:Y:S01]  /*1660*/  FFMA.FTZ R165, R25, R26, R164 ;  /* 0x0000001a19a57223 */ /* 0x000fe200000100a4 */
[----:B------:R-:W-:Y:S01]  /*1670*/  FADD.FTZ R120, R120, R27 ;  /* 0x0000001b78787221 */ /* 0x000fe20000010000 */
[----:B------:R-:W-:Y:S01]  /*1680*/  FFMA.FTZ R80, R23, R27, R80 ;  /* 0x0000001b17507223 */ /* 0x000fe20000010050 */
[----:B------:R-:W-:Y:S01]  /*1690*/  FADD.FTZ R182, -R218, R169 ;  /* 0x000000a9dab67221 */ /* 0x000fe20000010100 */
        /* <DEDUP_REMOVED lines=30> */
.L_x_7594:
[----:B------:R-:W-:Y:S05]  /*1880*/  BSYNC.RECONVERGENT B1 ;  /* 0x0000000000017941 */ /* 0x000fea0003800200 */
.L_x_7593:
[----:B------:R-:W-:Y:S04]  /*1890*/  BSSY.RECONVERGENT B1, `(.L_x_7595) ;  /* 0x0000053000017945 */ /* 0x000fe80003800200 */
[----:B------:R-:W-:Y:S05]  /*18a0*/  @!P2 BRA `(.L_x_7596) ;  /* 0x000000040044a947 */ /* 0x000fea0003800000 */
[----:B------:R-:W0:Y:S08]  /*18b0*/  LDC.64 R16, c[0x0][0x428] ;  /* 0x00010a00ff107b82 */ /* 0x000e300000000a00 */
[----:B------:R-:W1:Y:S01]  /*18c0*/  LDC.64 R164, c[0x0][0x3a8] ;  /* 0x0000ea00ffa47b82 */ /* 0x000e620000000a00 */
[----:B0-----:R-:W-:-:S06]  /*18d0*/  IMAD.WIDE.U32 R16, R223, 0x10, R16 ;  /* 0x00000010df107825 */ /* 0x001fcc00078e0010 */
[----:B------:R-:W2:Y:S01]  /*18e0*/  LDG.E.128 R16, desc[UR6][R16.64] ;  /* 0x0000000610107981 */ /* 0x000ea2000c1e1d00 */
[----:B-1----:R-:W-:-:S05]  /*18f0*/  IMAD.WIDE.U32 R164, R223, 0x20, R164 ;  /* 0x00000020dfa47825 */ /* 0x002fca00078e00a4 */
        /* <DEDUP_REMOVED lines=8> */
[C---:B--2---:R-:W-:Y:S02]  /*1980*/  PRMT R4, R16.reuse, 0x7632, R4 ;  /* 0x0000763210047816 */ /* 0x044fe40000000004 */
[----:B------:R-:W-:Y:S02]  /*1990*/  SHF.L.U32 R21, R16, 0x10, RZ ;  /* 0x0000001010157819 */ /* 0x000fe400000006ff */
[C---:B0-----:R-:W-:Y:S01]  /*19a0*/  PRMT R7, R17.reuse, 0x7632, R7 ;  /* 0x0000763211077816 */ /* 0x041fe20000000007 */
[C---:B---3--:R-:W-:Y:S01]  /*19b0*/  FADD.FTZ R10, -R218.reuse, R10 ;  /* 0x0000000ada0a7221 */ /* 0x048fe20000010100 */
[C---:B------:R-:W-:Y:S01]  /*19c0*/  FADD.FTZ R8, -R218.reuse, R8 ;  /* 0x00000008da087221 */ /* 0x040fe20000010100 */
[C---:B------:R-:W-:Y:S01]  /*19d0*/  FADD.FTZ R166, -R218.reuse, R9 ;  /* 0x00000009daa67221 */ /* 0x040fe20000010100 */
[C---:B----4-:R-:W-:Y:S01]  /*19e0*/  FADD.FTZ R14, -R218.reuse, R14 ;  /* 0x0000000eda0e7221 */ /* 0x050fe20000010100 */
[C---:B------:R-:W-:Y:S01]  /*19f0*/  FADD.FTZ R164, -R218.reuse, R11 ;  /* 0x0000000bdaa47221 */ /* 0x040fe20000010100 */
[C---:B------:R-:W-:Y:S01]  /*1a00*/  FADD.FTZ R12, -R218.reuse, R12 ;  /* 0x0000000cda0c7221 */ /* 0x040fe20000010100 */
[C---:B------:R-:W-:Y:S01]  /*1a10*/  FADD.FTZ R168, -R218.reuse, R13 ;  /* 0x0000000ddaa87221 */ /* 0x040fe20000010100 */
[----:B------:R-:W-:Y:S01]  /*1a20*/  FADD.FTZ R218, -R218, R15 ;  /* 0x0000000fdada7221 */ /* 0x000fe20000010100 */
[----:B------:R-:W-:Y:S01]  /*1a30*/  SHF.L.U32 R17, R17, 0x10, RZ ;  /* 0x0000001011117819 */ /* 0x000fe200000006ff */
[C---:B-----5:R-:W-:Y:S01]  /*1a40*/  FMUL.FTZ R11, R219.reuse, R10 ;  /* 0x0000000adb0b7220 */ /* 0x060fe20000410000 */
[C---:B------:R-:W-:Y:S01]  /*1a50*/  FMUL.FTZ R15, R219.reuse, R14 ;  /* 0x0000000edb0f7220 */ /* 0x040fe20000410000 */
[----:B------:R-:W-:Y:S01]  /*1a60*/  SHF.L.U32 R6, R4, 0x10, RZ ;  /* 0x0000001004067819 */ /* 0x000fe200000006ff */
[----:B------:R-:W-:Y:S01]  /*1a70*/  FMUL.FTZ R14, R60, R21 ;  /* 0x000000153c0e7220 */ /* 0x000fe20000410000 */
[C---:B------:R-:W-:Y:S01]  /*1a80*/  FMUL.FTZ R9, R219.reuse, R8 ;  /* 0x00000008db097220 */ /* 0x040fe20000410000 */
[----:B------:R-:W-:Y:S01]  /*1a90*/  FMUL.FTZ R10, R219, R164 ;  /* 0x000000a4db0a7220 */ /* 0x000fe20000410000 */
[----:B------:R-:W-:Y:S01]  /*1aa0*/  FADD.FTZ R130, R130, R17 ;  /* 0x0000001182827221 */ /* 0x000fe20000010000 */
[-C--:B------:R-:W-:Y:S01]  /*1ab0*/  FFMA.FTZ R90, R11, R17.reuse, R90 ;  /* 0x000000110b5a7223 */ /* 0x080fe2000001005a */
[----:B------:R-:W-:Y:S01]  /*1ac0*/  FMUL.FTZ R16, R62, R17 ;  /* 0x000000113e107220 */ /* 0x000fe20000410000 */
[----:B------:R-:W-:Y:S01]  /*1ad0*/  SHF.L.U32 R164, R7, 0x10, RZ ;  /* 0x0000001007a47819 */ /* 0x000fe200000006ff */
[----:B------:R-:W-:Y:S01]  /*1ae0*/  FADD.FTZ R4, R221, R14 ;  /* 0x0000000edd047221 */ /* 0x000fe20000010000 */
[----:B------:R-:W-:Y:S01]  /*1af0*/  FMUL.FTZ R17, R61, R6 ;  /* 0x000000063d117220 */ /* 0x000fe20000410000 */
[----:B------:R-:W-:Y:S01]  /*1b00*/  FMUL.FTZ R8, R219, R166 ;  /* 0x000000a6db087220 */ /* 0x000fe20000410000 */
[C---:B------:R-:W-:Y:S01]  /*1b10*/  FFMA.FTZ R7, R9.reuse, R14, R222 ;  /* 0x0000000e09077223 */ /* 0x040fe200000100de */
[----:B------:R-:W-:Y:S01]  /*1b20*/  FADD.FTZ R128, R128, R21 ;  /* 0x0000001580807221 */ /* 0x000fe20000010000 */
[----:B------:R-:W-:Y:S01]  /*1b30*/  FFMA.FTZ R88, R9, R21, R88 ;  /* 0x0000001509587223 */ /* 0x000fe20000010058 */
[----:B------:R-:W-:Y:S01]  /*1b40*/  FADD.FTZ R21, R4, R17 ;  /* 0x0000001104157221 */ /* 0x000fe20000010000 */
[----:B------:R-:W-:Y:S01]  /*1b50*/  FFMA.FTZ R4, R8, R17, R7 ;  /* 0x0000001108047223 */ /* 0x000fe20000010007 */
[----:B------:R-:W-:Y:S01]  /*1b60*/  PRMT R165, R18, 0x7632, R165 ;  /* 0x0000763212a57816 */ /* 0x000fe200000000a5 */
[----:B------:R-:W-:Y:S01]  /*1b70*/  FFMA.FTZ R89, R8, R6, R89 ;  /* 0x0000000608597223 */ /* 0x000fe20000010059 */
[----:B------:R-:W-:Y:S01]  /*1b80*/  SHF.L.U32 R167, R18, 0x10, RZ ;  /* 0x0000001012a77819 */ /* 0x000fe200000006ff */
[----:B------:R-:W-:Y:S01]  /*1b90*/  FADD.FTZ R129, R129, R6 ;  /* 0x0000000681817221 */ /* 0x000fe20000010000 */
        /* <DEDUP_REMOVED lines=8> */
[C---:B------:R-:W-:Y:S01]  /*1c20*/  FMUL.FTZ R13, R219.reuse, R12 ;  /* 0x0000000cdb0d7220 */ /* 0x040fe20000410000 */
[C---:B------:R-:W-:Y:S01]  /*1c30*/  FFMA.FTZ R4, R10.reuse, R19, R7 ;  /* 0x000000130a047223 */ /* 0x040fe20000010007 */
[----:B------:R-:W-:Y:S01]  /*1c40*/  FMUL.FTZ R12, R219, R168 ;  /* 0x000000a8db0c7220 */ /* 0x000fe20000410000 */
[----:B------:R-:W-:Y:S01]  /*1c50*/  FADD.FTZ R6, R165, R18 ;  /* 0x00000012a5067221 */ /* 0x000fe20000010000 */
[----:B------:R-:W-:Y:S01]  /*1c60*/  FMUL.FTZ R21, R65, R166 ;  /* 0x000000a641157220 */ /* 0x000fe20000410000 */
        /* <DEDUP_REMOVED lines=17> */
[C---:B------:R-:W-:Y:S01]  /*1d80*/  FFMA.FTZ R95, R6.reuse, R168, R95 ;  /* 0x000000a8065f7223 */ /* 0x040fe2000001005f */
[----:B------:R-:W-:Y:S01]  /*1d90*/  FADD.FTZ R135, R135, R168 ;  /* 0x000000a887877221 */ /* 0x000fe20000010000 */
[----:B------:R-:W-:Y:S01]  /*1da0*/  FADD.FTZ R221, R221, R4 ;  /* 0x00000004dddd7221 */ /* 0x000fe20000010000 */
[----:B------:R-:W-:-:S07]  /*1db0*/  FFMA.FTZ R222, R6, R4, R165 ;  /* 0x0000000406de7223 */ /* 0x000fce00000100a5 */
.L_x_7596:
[----:B------:R-:W-:Y:S05]  /*1dc0*/  BSYNC.RECONVERGENT B1 ;  /* 0x0000000000017941 */ /* 0x000fea0003800200 */
.L_x_7595:
        /* <DEDUP_REMOVED lines=24> */
.L_x_7640:
        /* <DEDUP_REMOVED lines=50> */
.L_x_7602:
        /* <DEDUP_REMOVED lines=36> */
.L_x_7603:
        /* <DEDUP_REMOVED lines=8> */
.L_x_7601:
[----:B------:R-:W-:Y:S05]  /*2530*/  BSYNC.RECONVERGENT B2 ;  /* 0x0000000000027941 */ /* 0x000fea0003800200 */
.L_x_7600:
        /* <DEDUP_REMOVED lines=13> */
[----:B0-----:R-:W-:Y:S01]  /*2610*/  FADD.FTZ R170, R189, -R164 ;  /* 0x800000a4bdaa7221 */ /* 0x001fe20000010000 */
        /* <DEDUP_REMOVED lines=28> */
.L_x_7606:
[-CC-:B--2---:R-:W-:Y:S01]  /*27e0*/  FFMA.FTZ R164, R201, R173.reuse, R174.reuse ;  /* 0x000000adc9a47223 */ /* 0x184fe200000100ae */
        /* <DEDUP_REMOVED lines=35> */
.L_x_7607:
        /* <DEDUP_REMOVED lines=8> */
.L_x_7605:
[----:B------:R-:W-:Y:S05]  /*2aa0*/  BSYNC.RECONVERGENT B2 ;  /* 0x0000000000027941 */ /* 0x000fea0003800200 */
.L_x_7604:
        /* <DEDUP_REMOVED lines=42> */
.L_x_7610:
        /* <DEDUP_REMOVED lines=36> */
.L_x_7611:
        /* <DEDUP_REMOVED lines=8> */
.L_x_7609:
[----:B------:R-:W-:Y:S05]  /*3010*/  BSYNC.RECONVERGENT B2 ;  /* 0x0000000000027941 */ /* 0x000fea0003800200 */
.L_x_7608:
        /* <DEDUP_REMOVED lines=28> */
[-C--:B0-----:R-:W-:Y:S01]  /*31e0*/  FMUL.FTZ R170, R115, R172.reuse ;  /* 0x000000ac73aa7220 */ /* 0x081fe20000410000 */
        /* <DEDUP_REMOVED lines=12> */
.L_x_7613:
[-CC-:B--234-:R-:W-:Y:S01]  /*32b0*/  FFMA.FTZ R165, R9, R173.reuse, R174.reuse ;  /* 0x000000ad09a57223 */ /* 0x19cfe200000100ae */
        /* <DEDUP_REMOVED lines=35> */
.L_x_7614:
        /* <DEDUP_REMOVED lines=8> */
.L_x_7599:
        /* <DEDUP_REMOVED lines=46> */
.L_x_7617:
[----:B------:R-:W-:Y:S05]  /*3850*/  BSYNC.RECONVERGENT B2 ;  /* 0x0000000000027941 */ /* 0x000fea0003800200 */
.L_x_7616:
        /* <DEDUP_REMOVED lines=42> */
.L_x_7619:
[----:B------:R-:W-:Y:S05]  /*3b00*/  BSYNC.RECONVERGENT B2 ;  /* 0x0000000000027941 */ /* 0x000fea0003800200 */
.L_x_7618:
        /* <DEDUP_REMOVED lines=42> */
.L_x_7621:
[----:B------:R-:W-:Y:S05]  /*3db0*/  BSYNC.RECONVERGENT B2 ;  /* 0x0000000000027941 */ /* 0x000fea0003800200 */
.L_x_7620:
[----:B------:R-:W-:Y:S05]  /*3dc0*/  @!P2 BRA `(.L_x_7612) ;  /* 0x0000000c0084a947 */ /* 0x000fea0003800000 */
[----:B-123--:R-:W1:Y:S01]  /*3dd0*/  LDC.64 R164, c[0x0][0x468] ;  /* 0x00011a00ffa47b82 */ /* 0x00ee620000000a00 */
        /* <DEDUP_REMOVED lines=39> */
.L_x_7615:
        /* <DEDUP_REMOVED lines=46> */
.L_x_7623:
[----:B------:R-:W-:Y:S05]  /*4330*/  BSYNC.RECONVERGENT B2 ;  /* 0x0000000000027941 */ /* 0x000fea0003800200 */
.L_x_7622:
        /* <DEDUP_REMOVED lines=46> */
.L_x_7625:
[----:B------:R-:W-:Y:S05]  /*4620*/  BSYNC.RECONVERGENT B2 ;  /* 0x0000000000027941 */ /* 0x000fea0003800200 */
.L_x_7624:
        /* <DEDUP_REMOVED lines=46> */
.L_x_7627:
[----:B------:R-:W-:Y:S05]  /*4910*/  BSYNC.RECONVERGENT B2 ;  /* 0x0000000000027941 */ /* 0x000fea0003800200 */
.L_x_7626:
        /* <DEDUP_REMOVED lines=8> */
[-CC-:B------:R-:W-:Y:S01]  /*49a0*/  FFMA.FTZ R114, R12, R173.reuse, R174.reuse ;  /* 0x000000ad0c727223 */ /* 0x180fe200000100ae */
[----:B------:R-:W2:Y:S01]  /*49b0*/  LDC.64 R166, c[0x0][0x468] ;  /* 0x00011a00ffa67b82 */ /* 0x000ea20000000a00 */
[----:B------:R-:W-:Y:S01]  /*49c0*/  FADD.FTZ R77, R14, -R77 ;  /* 0x8000004d0e4d7221 */ /* 0x000fe20000010000 */
[----:B------:R-:W-:Y:S01]  /*49d0*/  FFMA.FTZ R174, R15, R173, R174 ;  /* 0x000000ad0fae7223 */ /* 0x000fe200000100ae */
[----:B------:R-:W-:Y:S01]  /*49e0*/  FADD.FTZ R78, R17, -R76 ;  /* 0x8000004c114e7221 */ /* 0x000fe20000010000 */
[----:B------:R-:W-:Y:S01]  /*49f0*/  FADD.FTZ R79, R16, -R79 ;  /* 0x8000004f104f7221 */ /* 0x000fe20000010000 */
[----:B------:R-:W-:Y:S01]  /*4a00*/  FADD.FTZ R112, R19, -R112 ;  /* 0x8000007013707221 */ /* 0x000fe20000010000 */
[----:B------:R-:W-:Y:S01]  /*4a10*/  FADD.FTZ R113, R18, -R113 ;  /* 0x8000007112717221 */ /* 0x000fe20000010000 */
[----:B------:R-:W-:Y:S01]  /*4a20*/  FFMA.FTZ R76, R219, R77, R156 ;  /* 0x0000004ddb4c7223 */ /* 0x000fe2000001009c */
[----:B0-----:R-:W-:Y:S01]  /*4a30*/  FADD.FTZ R170, R4, -R115 ;  /* 0x8000007304aa7221 */ /* 0x001fe20000010000 */
        /* <DEDUP_REMOVED lines=26> */
.L_x_7612:
[----:B------:R-:W-:Y:S05]  /*4be0*/  BSYNC.RECONVERGENT B1 ;  /* 0x0000000000017941 */ /* 0x000fea0003800200 */
.L_x_7598:
[----:B01234-:R-:W0:Y:S02]  /*4bf0*/  LDC.64 R164, c[0x0][0x380] ;  /* 0x0000e000ffa47b82 */ /* 0x01fe240000000a00 */
[----:B0-----:R-:W-:-:S04]  /*4c00*/  LEA R5, R164, R5, 0x2 ;  /* 0x00000005a4057211 */ /* 0x001fc800078e10ff */
[----:B------:R-:W-:-:S13]  /*4c10*/  ISETP.GE.AND P1, PT, R5, R165, PT ;  /* 0x000000a50500720c */ /* 0x000fda0003f26270 */
[----:B------:R-:W-:Y:S05]  /*4c20*/  @!P1 BRA `(.L_x_7628) ;  /* 0xffffffb800b89947 */ /* 0x000fea000383ffff */
.L_x_7588:
[----:B------:R-:W-:Y:S05]  /*4c30*/  BSYNC B0 ;  /* 0x0000000000007941 */ /* 0x000fea0003800000 */
.L_x_7587:
        /* <DEDUP_REMOVED lines=256> */
.L_x_7597:
        /* <DEDUP_REMOVED lines=8> */
.L_x_7630:
[----:B------:R-:W-:Y:S05]  /*5cc0*/  BSYNC B1 ;  /* 0x0000000000017941 */ /* 0x000fea0003800000 */
.L_x_7629:
        /* <DEDUP_REMOVED lines=8> */
.L_x_7631:
[----:B------:R-:W-:-:S05]  /*5d50*/  FADD.FTZ R164, R164, R221 ;  /* 0x000000dda4a47221 */ /* 0x000fca0000010000 */
[----:B------:R-:W-:Y:S01]  /*5d60*/  MOV R218, R164 ;  /* 0x000000a400da7202 */ /* 0x000fe20000000f00 */
[----:B------:R-:W-:Y:S01]  /*5d70*/  HFMA2 R175, -RZ, RZ, 0, 1.1920928955078125e-07 ;  /* 0x00000002ffaf7431 */ /* 0x000fe200000001ff */
[----:B------:R-:W-:-:S07]  /*5d80*/  MOV R165, R174 ;  /* 0x000000ae00a57202 */ /* 0x000fce0000000f00 */
[----:B------:R-:W-:Y:S05]  /*5d90*/  WARPSYNC.COLLECTIVE R173, `(.L_x_7632) ;  /* 0x00000000ad087348 */ /* 0x000fea0003c00000 */
[----:B------:R0:W1:Y:S02]  /*5da0*/  SHFL.BFLY P6, R174, R218, R175, R220 ;  /* 0x0c0000afdaae7389 */ /* 0x00006400000c00dc */
[----:B01----:R-:W-:Y:S05]  /*5db0*/  ENDCOLLECTIVE ;  /* 0x000000000000791b */ /* 0x003fea0003800000 */
.L_x_7632:
[----:B------:R-:W-:-:S05]  /*5dc0*/  FADD.FTZ R165, R165, R222 ;  /* 0x000000dea5a57221 */ /* 0x000fca0000010000 */
[----:B------:R-:W-:Y:S02]  /*5dd0*/  MOV R218, R165 ;  /* 0x000000a500da7202 */ /* 0x000fe40000000f00 */
[----:B------:R-:W-:-:S07]  /*5de0*/  MOV R167, R174 ;  /* 0x000000ae00a77202 */ /* 0x000fce0000000f00 */
[----:B------:R-:W-:Y:S05]  /*5df0*/  WARPSYNC.COLLECTIVE R173, `(.L_x_7633) ;  /* 0x00000000ad087348 */ /* 0x000fea0003c00000 */
[----:B------:R0:W1:Y:S02]  /*5e00*/  SHFL.BFLY P6, R174, R218, R175, R220 ;  /* 0x0c0000afdaae7389 */ /* 0x00006400000c00dc */
[----:B01----:R-:W-:Y:S05]  /*5e10*/  ENDCOLLECTIVE ;  /* 0x000000000000791b */ /* 0x003fea0003800000 */
.L_x_7633:
[----:B------:R-:W-:-:S05]  /*5e20*/  FADD.FTZ R167, R164, R167 ;  /* 0x000000a7a4a77221 */ /* 0x000fca0000010000 */
[----:B------:R-:W-:Y:S01]  /*5e30*/  MOV R218, R167 ;  /* 0x000000a700da7202 */ /* 0x000fe20000000f00 */
[----:B------:R-:W-:Y:S01]  /*5e40*/  HFMA2 R175, -RZ, RZ, 0, 2.384185791015625e-07 ;  /* 0x00000004ffaf7431 */ /* 0x000fe200000001ff */
[----:B------:R-:W-:-:S07]  /*5e50*/  MOV R166, R174 ;  /* 0x000000ae00a67202 */ /* 0x000fce0000000f00 */
[----:B------:R-:W-:Y:S05]  /*5e60*/  WARPSYNC.COLLECTIVE R173, `(.L_x_7634) ;  /* 0x00000000ad087348 */ /* 0x000fea0003c00000 */
[----:B------:R0:W1:Y:S02]  /*5e70*/  SHFL.BFLY P6, R174, R218, R175, R220 ;  /* 0x0c0000afdaae7389 */ /* 0x00006400000c00dc */
[----:B01----:R-:W-:Y:S05]  /*5e80*/  ENDCOLLECTIVE ;  /* 0x000000000000791b */ /* 0x003fea0003800000 */
.L_x_7634:
[----:B------:R-:W-:-:S05]  /*5e90*/  FADD.FTZ R166, R165, R166 ;  /* 0x000000a6a5a67221 */ /* 0x000fca0000010000 */
[----:B------:R-:W-:Y:S02]  /*5ea0*/  MOV R218, R166 ;  /* 0x000000a600da7202 */ /* 0x000fe40000000f00 */
[----:B------:R-:W-:-:S07]  /*5eb0*/  MOV R168, R174 ;  /* 0x000000ae00a87202 */ /* 0x000fce0000000f00 */
[----:B------:R-:W-:Y:S05]  /*5ec0*/  WARPSYNC.COLLECTIVE R173, `(.L_x_7635) ;  /* 0x00000000ad087348 */ /* 0x000fea0003c00000 */
[----:B------:R0:W1:Y:S02]  /*5ed0*/  SHFL.BFLY P6, R174, R218, R175, R220 ;  /* 0x0c0000afdaae7389 */ /* 0x00006400000c00dc */
[----:B01----:R-:W-:Y:S05]  /*5ee0*/  ENDCOLLECTIVE ;  /* 0x000000000000791b */ /* 0x003fea0003800000 */
.L_x_7635:
[----:B------:R-:W-:-:S05]  /*5ef0*/  FADD.FTZ R168, R167, R168 ;  /* 0x000000a8a7a87221 */ /* 0x000fca0000010000 */
[----:B------:R-:W-:Y:S01]  /*5f00*/  MOV R218, R168 ;  /* 0x000000a800da7202 */ /* 0x000fe20000000f00 */
[----:B------:R-:W-:Y:S01]  /*5f10*/  HFMA2 R175, -RZ, RZ, 0, 4.76837158203125e-07 ;  /* 0x00000008ffaf7431 */ /* 0x000fe200000001ff */
[----:B------:R-:W-:-:S07]  /*5f20*/  MOV R169, R174 ;  /* 0x000000ae00a97202 */ /* 0x000fce0000000f00 */
[----:B------:R-:W-:Y:S05]  /*5f30*/  WARPSYNC.COLLECTIVE R173, `(.L_x_7636) ;  /* 0x00000000ad087348 */ /* 0x000fea0003c00000 */
[----:B------:R0:W1:Y:S02]  /*5f40*/  SHFL.BFLY P6, R174, R218, R175, R220 ;  /* 0x0c0000afdaae7389 */ /* 0x00006400000c00dc */
[----:B01----:R-:W-:Y:S05]  /*5f50*/  ENDCOLLECTIVE ;  /* 0x000000000000791b */ /* 0x003fea0003800000 */
.L_x_7636:
[----:B------:R-:W-:-:S05]  /*5f60*/  FADD.FTZ R169, R166, R169 ;  /* 0x000000a9a6a97221 */ /* 0x000fca0000010000 */
[----:B------:R-:W-:Y:S02]  /*5f70*/  MOV R218, R169 ;  /* 0x000000a900da7202 */ /* 0x000fe40000000f00 */
[----:B------:R-:W-:-:S07]  /*5f80*/  MOV R171, R174 ;  /* 0x000000ae00ab7202 */ /* 0x000fce0000000f00 */
[----:B------:R-:W-:Y:S05]  /*5f90*/  WARPSYNC.COLLECTIVE R173, `(.L_x_7637) ;  /* 0x00000000ad087348 */ /* 0x000fea0003c00000 */
[----:B------:R0:W1:Y:S02]  /*5fa0*/  SHFL.BFLY P6, R174, R218, R175, R220 ;  /* 0x0c0000afdaae7389 */ /* 0x00006400000c00dc */
[----:B01----:R-:W-:Y:S05]  /*5fb0*/  ENDCOLLECTIVE ;  /* 0x000000000000791b */ /* 0x003fea0003800000 */
.L_x_7637:
[----:B------:R-:W-:-:S05]  /*5fc0*/  FADD.FTZ R171, R168, R171 ;  /* 0x000000aba8ab7221 */ /* 0x000fca0000010000 */
[----:B------:R-:W-:Y:S01]  /*5fd0*/  MOV R218, R171 ;  /* 0x000000ab00da7202 */ /* 0x000fe20000000f00 */
[----:B------:R-:W-:Y:S01]  /*5fe0*/  HFMA2 R175, -RZ, RZ, 0, 9.5367431640625e-07 ;  /* 0x00000010ffaf7431 */ /* 0x000fe200000001ff */
[----:B------:R-:W-:-:S07]  /*5ff0*/  MOV R170, R174 ;  /* 0x000000ae00aa7202 */ /* 0x000fce0000000f00 */
[----:B------:R-:W-:Y:S05]  /*6000*/  WARPSYNC.COLLECTIVE R173, `(.L_x_7638) ;  /* 0x00000000ad087348 */ /* 0x000fea0003c00000 */
[----:B------:R0:W1:Y:S02]  /*6010*/  SHFL.BFLY P6, R174, R218, R175, R220 ;  /* 0x0c0000afdaae7389 */ /* 0x00006400000c00dc */
[----:B01----:R-:W-:Y:S05]  /*6020*/  ENDCOLLECTIVE ;  /* 0x000000000000791b */ /* 0x003fea0003800000 */
.L_x_7638:
[----:B------:R-:W-:-:S05]  /*6030*/  FADD.FTZ R170, R169, R170 ;  /* 0x000000aaa9aa7221 */ /* 0x000fca0000010000 */
[----:B------:R-:W-:Y:S02]  /*6040*/  MOV R218, R170 ;  /* 0x000000aa00da7202 */ /* 0x000fe40000000f00 */
[----:B------:R-:W-:-:S07]  /*6050*/  MOV R164, R174 ;  /* 0x000000ae00a47202 */ /* 0x000fce0000000f00 */
[----:B------:R-:W-:Y:S05]  /*6060*/  WARPSYNC.COLLECTIVE R173, `(.L_x_7639) ;  /* 0x00000000ad087348 */ /* 0x000fea0003c00000 */
[----:B------:R0:W1:Y:S02]  /*6070*/  SHFL.BFLY P6, R174, R218, R175, R220 ;  /* 0x0c0000afdaae7389 */ /* 0x00006400000c00dc */
[----:B01----:R-:W-:Y:S05]  /*6080*/  ENDCOLLECTIVE ;  /* 0x000000000000791b */ /* 0x003fea0003800000 */
.L_x_7639:
[----:B------:R-:W-:Y:S01]  /*6090*/  MOV R165, R174 ;  /* 0x000000ae00a57202 */ /* 0x000fe20000000f00 */
[----:B------:R-:W-:Y:S06]  /*60a0*/  BRA `(.L_x_7640) ;  /* 0xffffffbc00a87947 */ /* 0x000fec000383ffff */
.L_x_7641:
        /* <DEDUP_REMOVED lines=13> */
.L_x_20026:


//--------------------- .text._ZN10layer_norm13ln_bwd_kernelINS_13Kernel_traitsIf13__nv_bfloat16fS2_fjLj1024ELj1ELj4ELj1ELj16ENS_18Kernel_traits_baseILj1024EfS2_fS2_fjLj128EEEEELb0ELb0ELb0ELb1EEEvNS_9BwdParamsE --------------------------
	.section	.text._ZN10layer_norm13ln_bwd_kernelINS_13Kernel_traitsIf13__nv_bfloat16fS2_fjLj1024ELj1ELj4ELj1ELj16ENS_18Kernel_traits_baseILj1024EfS2_fS2_fjLj128EEEEELb0ELb0ELb0ELb1EEEvNS_9BwdParamsE,"ax",@progbits
	.align	128
        .global         _ZN10layer_norm13ln_bwd_kernelINS_13Kernel_traitsIf13__nv_bfloat16fS2_fjLj1024ELj1ELj4ELj1ELj16ENS_18Kernel_traits_baseILj1024EfS2_fS2_fjLj128EEEEELb0ELb0ELb0ELb1EEEvNS_9BwdParamsE
        .type           _ZN10layer_norm13ln_bwd_kernelINS_13Kernel_traitsIf13__nv_bfloat16fS2_fjLj1024ELj1ELj4ELj1ELj16ENS_18Kernel_traits_baseILj1024EfS2_fS2_fjLj128EEEEELb0ELb0ELb0ELb1EEEvNS_9BwdParamsE,@function
        .size           _ZN10layer_norm13ln_bwd_kernelINS_13Kernel_traitsIf13__nv_bfloat16fS2_fjLj1024ELj1ELj4ELj1ELj16ENS_18Kernel_traits_baseILj1024EfS2_fS2_fjLj128EEEEELb0ELb0ELb0ELb1EEEvNS_9BwdParamsE,(.L_x_20027 - _ZN10layer_norm13ln_bwd_kernelINS_13Kernel_traitsIf13__nv_bfloat16fS2_fjLj1024ELj1ELj4ELj1ELj16ENS_18Kernel_traits_baseILj1024EfS2_fS2_fjLj128EEEEELb0ELb0ELb0ELb1EEEvNS_9BwdParamsE)
        .other          _ZN10layer_norm13ln_bwd_kernelINS_13Kernel_traitsIf13__nv_bfloat16fS2_fjLj1024ELj1ELj4ELj1ELj16ENS_18Kernel_traits_baseILj1024EfS2_fS2_fjLj128EEEEELb0ELb0ELb0ELb1EEEvNS_9BwdParamsE,@"STO_CUDA_ENTRY STV_DEFAULT"
_ZN10layer_norm13ln_bwd_kernelINS_13Kernel_traitsIf13__nv_bfloat16fS2_fjLj1024ELj1ELj4ELj1ELj16ENS_18Kernel_traits_baseILj1024EfS2_fS2_fjLj128EEEEELb0ELb0ELb0ELb1EEEvNS_9BwdParamsE:
.text._ZN10layer_norm13ln_bwd_kernelINS_13Kernel_traitsIf13__nv_bfloat16fS2_fjLj1024ELj1ELj4ELj1ELj16ENS_18Kernel_traits_baseILj1024EfS2_fS2_fjLj128EEEEELb0ELb0ELb0ELb1EEEvNS_9BwdParamsE:
        /* <DEDUP_REMOVED lines=95> */
.L_x_7657:
[----:B------:R-:W0:Y:S01]  /*05f0*/  S2R R0, SR_TID.X ;  /* 0x0000000000007919 */ /* 0x000e220000002100 */
[----:B------:R-:W1:Y:S01]  /*0600*/  LDC.64 R124, c[0x0][0x3c0] ;  /* 0x0000f000ff7c7b82 */ /* 0x000e620000000a00 */
[----:B------:R-:W-:-:S05]  /*0610*/  IMAD R108, R186, UR9, RZ ;  /* 0x00000009ba6c7c24 */ /* 0x000fca000f8e02ff */
[----:B------:R-:W-:Y:S02]  /*0620*/  SHF.R.S32.HI R109, RZ, 0x1f, R108 ;  /* 0x0000001fff6d7819 */ /* 0x000fe4000001146c */
[----:B------:R-:W2:Y:S02]  /*0630*/  LDC.64 R198, c[0x0][0x3a8] ;  /* 0x0000ea00ffc67b82 */ /* 0x000ea40000000a00 */
[----:B------:R-:W-:-:S06]  /*0640*/  LEA.HI R109, R109, R108, RZ, 0x3 ;  /* 0x0000006c6d6d7211 */ /* 0x000fcc00078f18ff */
[----:B------:R-:W3:Y:S08]  /*0650*/  @P0 LDC.64 R128, c[0x0][0x3e0] ;  /* 0x0000f800ff800b82 */ /* 0x000ef00000000a00 */
[----:B------:R-:W4:Y:S01]  /*0660*/  LDC.64 R152, c[0x0][0x428] ;  /* 0x00010a00ff987b82 */ /* 0x000f220000000a00 */
[----:B-1----:R-:W-:-:S05]  /*0670*/  IMAD.WIDE R124, R186, 0x4, R124 ;  /* 0x00000004ba7c7825 */ /* 0x002fca00078e027c */
[----:B------:R-:W4:Y:S01]  /*0680*/  LDG.E R202, desc[UR6][R124.64] ;  /* 0x000000067cca7981 */ /* 0x000f22000c1e1900 */
[----:B0-----:R-:W-:Y:S01]  /*0690*/  LOP3.LUT R108, R0, 0x1f, RZ, 0xc0, !PT ;  /* 0x0000001f006c7812 */ /* 0x001fe200078ec0ff */
[----:B------:R-:W0:Y:S03]  /*06a0*/  LDC.64 R188, c[0x0][0x3c8] ;  /* 0x0000f200ffbc7b82 */ /* 0x000e260000000a00 */
[----:B------:R-:W-:-:S04]  /*06b0*/  LEA.HI.SX32 R205, R109, R108, 0x1d ;  /* 0x0000006c6dcd7211 */ /* 0x000fc800078feaff */
[C---:B------:R-:W-:Y:S01]  /*06c0*/  IADD3 R203, PT, PT, R205.reuse, 0x20, RZ ;  /* 0x00000020cdcb7810 */ /* 0x040fe20007ffe0ff */
[C---:B---3--:R-:W-:Y:S01]  /*06d0*/  @P0 IMAD.WIDE R128, R186.reuse, 0x2, R128 ;  /* 0x00000002ba800825 */ /* 0x048fe200078e0280 */
[C---:B------:R-:W-:Y:S02]  /*06e0*/  IADD3 R201, PT, PT, R205.reuse, 0x40, RZ ;  /* 0x00000040cdc97810 */ /* 0x040fe40007ffe0ff */
[C---:B------:R-:W-:Y:S01]  /*06f0*/  IADD3 R187, PT, PT, R205.reuse, 0x60, RZ ;  /* 0x00000060cdbb7810 */ /* 0x040fe20007ffe0ff */
[C---:B--2---:R-:W-:Y:S01]  /*0700*/  IMAD.WIDE.U32 R140, R205.reuse, 0x20, R198 ;  /* 0x00000020cd8c7825 */ /* 0x044fe200078e00c6 */
[----:B------:R-:W2:Y:S03]  /*0710*/  @P0 LDG.E.U16 R200, desc[UR6][R128.64] ;  /* 0x0000000680c80981 */ /* 0x000ea6000c1e1500 */
[----:B----4-:R-:W-:Y:S01]  /*0720*/  IMAD.WIDE.U32 R112, R205, 0x10, R152 ;  /* 0x00000010cd707825 */ /* 0x010fe200078e0098 */
[----:B------:R-:W3:Y:S03]  /*0730*/  LDG.E.128 R116, desc[UR6][R140.64+0x10] ;  /* 0x000010068c747981 */ /* 0x000ee6000c1e1d00 */
[C---:B------:R-:W-:Y:S01]  /*0740*/  IMAD.WIDE.U32 R154, R203.reuse, 0x20, R198 ;  /* 0x00000020cb9a7825 */ /* 0x040fe200078e00c6 */
[----:B------:R-:W4:Y:S03]  /*0750*/  LDG.E.128 R108, desc[UR6][R140.64] ;  /* 0x000000068c6c7981 */ /* 0x000f26000c1e1d00 */
[----:B------:R-:W-:Y:S01]  /*0760*/  IMAD.WIDE.U32 R126, R203, 0x10, R152 ;  /* 0x00000010cb7e7825 */ /* 0x000fe200078e0098 */
[----:B------:R-:W2:Y:S03]  /*0770*/  LDG.E.128 R120, desc[UR6][R154.64] ;  /* 0x000000069a787981 */ /* 0x000ea6000c1e1d00 */
[C---:B------:R-:W-:Y:S01]  /*0780*/  IMAD.WIDE.U32 R190, R201.reuse, 0x20, R198 ;  /* 0x00000020c9be7825 */ /* 0x040fe200078e00c6 */
[----:B------:R-:W2:Y:S03]  /*0790*/  LDG.E.128 R112, desc[UR6][R112.64] ;  /* 0x0000000670707981 */ /* 0x000ea6000c1e1d00 */
[----:B------:R-:W-:Y:S01]  /*07a0*/  IMAD.WIDE.U32 R136, R201, 0x10, R152 ;  /* 0x00000010c9887825 */ /* 0x000fe200078e0098 */
[----:B------:R-:W2:Y:S03]  /*07b0*/  LDG.E.128 R124, desc[UR6][R126.64] ;  /* 0x000000067e7c7981 */ /* 0x000ea6000c1e1d00 */
[----:B0-----:R-:W-:Y:S01]  /*07c0*/  IMAD.WIDE R196, R186, 0x4, R188 ;  /* 0x00000004bac47825 */ /* 0x001fe200078e02bc */
[----:B------:R-:W2:Y:S03]  /*07d0*/  LDG.E.128 R128, desc[UR6][R154.64+0x10] ;  /* 0x000010069a807981 */ /* 0x000ea6000c1e1d00 */
[C---:B------:R-:W-:Y:S01]  /*07e0*/  IMAD.WIDE.U32 R152, R187.reuse, 0x10, R152 ;  /* 0x00000010bb987825 */ /* 0x040fe200078e0098 */
[----:B------:R-:W2:Y:S03]  /*07f0*/  LDG.E.128 R132, desc[UR6][R190.64] ;  /* 0x00000006be847981 */ /* 0x000ea6000c1e1d00 */
[----:B------:R-:W-:Y:S01]  /*0800*/  IMAD.WIDE.U32 R198, R187, 0x20, R198 ;  /* 0x00000020bbc67825 */ /* 0x000fe200078e00c6 */
[----:B------:R-:W2:Y:S04]  /*0810*/  LDG.E.128 R136, desc[UR6][R136.64] ;  /* 0x0000000688887981 */ /* 0x000ea8000c1e1d00 */
[----:B------:R-:W2:Y:S04]  /*0820*/  LDG.E R197, desc[UR6][R196.64] ;  /* 0x00000006c4c57981 */ /* 0x000ea8000c1e1900 */
[----:B------:R0:W2:Y:S04]  /*0830*/  LDG.E.128 R140, desc[UR6][R190.64+0x10] ;  /* 0x00001006be8c7981 */ /* 0x0000a8000c1e1d00 */
[----:B------:R-:W2:Y:S04]  /*0840*/  LDG.E.128 R152, desc[UR6][R152.64] ;  /* 0x0000000698987981 */ /* 0x000ea8000c1e1d00 */
[----:B------:R-:W2:Y:S04]  /*0850*/  LDG.E.128 R144, desc[UR6][R198.64] ;  /* 0x00000006c6907981 */ /* 0x000ea8000c1e1d00 */
[----:B------:R-:W2:Y:S01]  /*0860*/  LDG.E.128 R148, desc[UR6][R198.64+0x10] ;  /* 0x00001006c6947981 */ /* 0x000ea2000c1e1d00 */
[----:B------:R-:W-:-:S04]  /*0870*/  ISETP.NE.U32.AND P1, PT, RZ, UR10, PT ;  /* 0x0000000aff007c0c */ /* 0x000fc8000bf25070 */
[----:B------:R-:W-:-:S13]  /*0880*/  ISETP.NE.AND.EX P1, PT, RZ, UR11, PT, P1 ;  /* 0x0000000bff007c0c */ /* 0x000fda000bf25310 */
[----:B------:R-:W1:Y:S08]  /*0890*/  @P1 LDC.64 R194, c[0x0][0x438] ;  /* 0x00010e00ffc21b82 */ /* 0x000e700000000a00 */
[----:B------:R-:W1:Y:S08]  /*08a0*/  @P1 LDC.64 R192, c[0x0][0x438] ;  /* 0x00010e00ffc01b82 */ /* 0x000e700000000a00 */
[----:B0-----:R-:W0:Y:S08]  /*08b0*/  @P1 LDC.64 R190, c[0x0][0x438] ;  /* 0x00010e00ffbe1b82 */ /* 0x001e300000000a00 */
[----:B------:R-:W0:Y:S01]  /*08c0*/  @P1 LDC.64 R188, c[0x0][0x438] ;  /* 0x00010e00ffbc1b82 */ /* 0x000e220000000a00 */
[----:B------:R-:W-:Y:S01]  /*08d0*/  ISETP.NE.AND P2, PT, RZ, UR8, PT ;  /* 0x00000008ff007c0c */ /* 0x000fe2000bf45270 */
[----:B-1----:R-:W-:-:S05]  /*08e0*/  @P1 IMAD.WIDE.U32 R194, R205, 0x20, R194 ;  /* 0x00000020cdc21825 */ /* 0x002fca00078e00c2 */
[----:B-----5:R-:W5:Y:S01]  /*08f0*/  @P1 LDG.E.128 R68, desc[UR6][R194.64] ;  /* 0x00000006c2441981 */ /* 0x020f62000c1e1d00 */
[----:B------:R-:W-:-:S03]  /*0900*/  @P1 IMAD.WIDE.U32 R192, R203, 0x20, R192 ;  /* 0x00000020cbc01825 */ /* 0x000fc600078e00c0 */
[----:B------:R-:W5:Y:S04]  /*0910*/  @P1 LDG.E.128 R72, desc[UR6][R194.64+0x10] ;  /* 0x00001006c2481981 */ /* 0x000f68000c1e1d00 */
[----:B------:R-:W5:Y:S01]  /*0920*/  @P1 LDG.E.128 R76, desc[UR6][R192.64] ;  /* 0x00000006c04c1981 */ /* 0x000f62000c1e1d00 */
[----:B0-----:R-:W-:-:S03]  /*0930*/  @P1 IMAD.WIDE.U32 R190, R201, 0x20, R190 ;  /* 0x00000020c9be1825 */ /* 0x001fc600078e00be */
[----:B------:R-:W5:Y:S04]  /*0940*/  @P1 LDG.E.128 R80, desc[UR6][R192.64+0x10] ;  /* 0x00001006c0501981 */ /* 0x000f68000c1e1d00 */
[----:B------:R-:W5:Y:S01]  /*0950*/  @P1 LDG.E.128 R84, desc[UR6][R190.64] ;  /* 0x00000006be541981 */ /* 0x000f62000c1e1d00 */
[----:B------:R-:W-:-:S03]  /*0960*/  @P1 IMAD.WIDE.U32 R188, R187, 0x20, R188 ;  /* 0x00000020bbbc1825 */ /* 0x000fc600078e00bc */
[----:B------:R0:W5:Y:S04]  /*0970*/  @P1 LDG.E.128 R88, desc[UR6][R190.64+0x10] ;  /* 0x00001006be581981 */ /* 0x000168000c1e1d00 */
[----:B------:R-:W5:Y:S04]  /*0980*/  @P1 LDG.E.128 R92, desc[UR6][R188.64] ;  /* 0x00000006bc5c1981 */ /* 0x000f68000c1e1d00 */
[----:B------:R1:W5:Y:S01]  /*0990*/  @P1 LDG.E.128 R96, desc[UR6][R188.64+0x10] ;  /* 0x00001006bc601981 */ /* 0x000362000c1e1d00 */
[----:B------:R-:W-:Y:S01]  /*09a0*/  HFMA2 R196, -RZ, RZ, 1.875, 0 ;  /* 0x3f800000ffc47431 */ /* 0x000fe200000001ff */
[----:B------:R-:W-:Y:S01]  /*09b0*/  UMOV UR4, 0xffffffff ;  /* 0xffffffff00047882 */ /* 0x000fe20000000000 */
[----:B------:R-:W-:-:S05]  /*09c0*/  FSEL R218, R202, RZ, !P2 ;  /* 0x000000ffcada7208 */ /* 0x000fca0005000000 */
[C---:B---3--:R-:W-:Y:S01]  /*09d0*/  FADD.FTZ R220, -R218.reuse, R116 ;  /* 0x00000074dadc7221 */ /* 0x048fe20000010100 */
[C---:B------:R-:W-:Y:S01]  /*09e0*/  FADD.FTZ R116, -R218.reuse, R117 ;  /* 0x00000075da747221 */ /* 0x040fe20000010100 */
[C---:B0-----:R-:W-:Y:S01]  /*09f0*/  FADD.FTZ R190, -R218.reuse, R119 ;  /* 0x00000077dabe7221 */ /* 0x041fe20000010100 */
[C---:B----4-:R-:W-:Y:S01]  /*0a00*/  FADD.FTZ R194, -R218.reuse, R109 ;  /* 0x0000006ddac27221 */ /* 0x050fe20000010100 */
[C---:B------:R-:W-:Y:S01]  /*0a10*/  FADD.FTZ R192, -R218.reuse, R111 ;  /* 0x0000006fdac07221 */ /* 0x040fe20000010100 */
[C---:B--2---:R-:W-:Y:S01]  /*0a20*/  FADD.FTZ R198, -R218.reuse, R120 ;  /* 0x00000078dac67221 */ /* 0x044fe20000010100 */
[C---:B------:R-:W-:Y:S01]  /*0a30*/  FADD.FTZ R204, -R218.reuse, R123 ;  /* 0x0000007bdacc7221 */ /* 0x040fe20000010100 */
[----:B------:R-:W-:Y:S01]  /*0a40*/  FADD.FTZ R202, -R218, R122 ;  /* 0x0000007adaca7221 */ /* 0x000fe20000010100 */
[C---:B------:R-:W-:Y:S02]  /*0a50*/  PRMT R109, R112.reuse, 0x7632, R109 ;  /* 0x00007632706d7816 */ /* 0x040fe4000000006d */
[----:B------:R-:W-:-:S02]  /*0a60*/  SHF.L.U32 R111, R112, 0x10, RZ ;  /* 0x00000010706f7819 */ /* 0x000fc400000006ff */
[C---:B------:R-:W-:Y:S02]  /*0a70*/  PRMT R120, R124.reuse, 0x7632, R120 ;  /* 0x000076327c787816 */ /* 0x040fe40000000078 */
[----:B------:R-:W-:Y:S01]  /*0a80*/  SHF.L.U32 R123, R124, 0x10, RZ ;  /* 0x000000107c7b7819 */ /* 0x000fe200000006ff */
[C---:B------:R-:W-:Y:S01]  /*0a90*/  FADD.FTZ R210, -R218.reuse, R130 ;  /* 0x00000082dad27221 */ /* 0x040fe20000010100 */
[----:B------:R-:W-:Y:S01]  /*0aa0*/  PRMT R112, R113, 0x7632, R112 ;  /* 0x0000763271707816 */ /* 0x000fe20000000070 */
[----:B------:R-:W-:Y:S01]  /*0ab0*/  FADD.FTZ R122, -R218, R129 ;  /* 0x00000081da7a7221 */ /* 0x000fe20000010100 */
[----:B-1----:R-:W-:Y:S01]  /*0ac0*/  SHF.L.U32 R189, R114, 0x10, RZ ;  /* 0x0000001072bd7819 */ /* 0x002fe200000006ff */
[----:B------:R-:W-:Y:S01]  /*0ad0*/  FADD.FTZ R124, -R218, R131 ;  /* 0x00000083da7c7221 */ /* 0x000fe20000010100 */
[----:B------:R-:W-:Y:S01]  /*0ae0*/  PRMT R117, R126, 0x7632, R117 ;  /* 0x000076327e757816 */ /* 0x000fe20000000075 */
[----:B------:R-:W-:Y:S01]  /*0af0*/  FADD.FTZ R130, -R218, R133 ;  /* 0x00000085da827221 */ /* 0x000fe20000010100 */
[----:B------:R-:W-:-:S02]  /*0b00*/  SHF.L.U32 R119, R126, 0x10, RZ ;  /* 0x000000107e777819 */ /* 0x000fc400000006ff */
[C---:B------:R-:W-:Y:S02]  /*0b10*/  PRMT R126, R136.reuse, 0x7632, R126 ;  /* 0x00007632887e7816 */ /* 0x040fe4000000007e */
[----:B------:R-:W-:Y:S01]  /*0b20*/  SHF.L.U32 R131, R136, 0x10, RZ ;  /* 0x0000001088837819 */ /* 0x000fe200000006ff */
[----:B------:R-:W-:Y:S01]  /*0b30*/  FMUL.FTZ R195, R197, R220 ;  /* 0x000000dcc5c37220 */ /* 0x000fe20000410000 */
[C---:B------:R-:W-:Y:S02]  /*0b40*/  PRMT R129, R138.reuse, 0x7632, R129 ;  /* 0x000076328a817816 */ /* 0x040fe40000000081 */
[----:B------:R-:W-:Y:S01]  /*0b50*/  SHF.L.U32 R133, R138, 0x10, RZ ;  /* 0x000000108a857819 */ /* 0x000fe200000006ff */
[C---:B------:R-:W-:Y:S01]  /*0b60*/  FADD.FTZ R136, -R218.reuse, R141 ;  /* 0x0000008dda887221 */ /* 0x040fe20000010100 */
[C---:B------:R-:W-:Y:S01]  /*0b70*/  FADD.FTZ R138, -R218.reuse, R143 ;  /* 0x0000008fda8a7221 */ /* 0x040fe20000010100 */
[----:B------:R-:W-:Y:S01]  /*0b80*/  SHF.L.U32 R188, R113, 0x10, RZ ;  /* 0x0000001071bc7819 */ /* 0x000fe200000006ff */
[----:B------:R-:W-:Y:S01]  /*0b90*/  FADD.FTZ R108, -R218, R108 ;  /* 0x0000006cda6c7221 */ /* 0x000fe20000010100 */
[----:B------:R-:W-:-:S02]  /*0ba0*/  PRMT R141, R152, 0x7632, R141 ;  /* 0x00007632988d7816 */ /* 0x000fc4000000008d */
[----:B------:R-:W-:Y:S01]  /*0bb0*/  SHF.L.U32 R143, R152, 0x10, RZ ;  /* 0x00000010988f7819 */ /* 0x000fe200000006ff */
[----:B------:R-:W-:Y:S01]  /*0bc0*/  FADD.FTZ R222, -R218, R118 ;  /* 0x00000076dade7221 */ /* 0x000fe20000010100 */
[----:B------:R-:W-:Y:S01]  /*0bd0*/  PRMT R113, R114, 0x7632, R113 ;  /* 0x0000763272717816 */ /* 0x000fe20000000071 */
[----:B------:R-:W-:Y:S01]  /*0be0*/  FMUL.FTZ R191, R197, R192 ;  /* 0x000000c0c5bf7220 */ /* 0x000fe20000410000 */
[----:B------:R-:W-:Y:S01]  /*0bf0*/  SHF.L.U32 R152, R112, 0x10, RZ ;  /* 0x0000001070987819 */ /* 0x000fe200000006ff */
[----:B------:R-:W-:Y:S01]  /*0c00*/  FADD.FTZ R29, R189, R29 ;  /* 0x0000001dbd1d7221 */ /* 0x000fe20000010000 */
[----:B------:R-:W-:Y:S01]  /*0c10*/  PRMT R114, R115, 0x7632, R114 ;  /* 0x0000763273727816 */ /* 0x000fe20000000072 */
[-C--:B------:R-:W-:Y:S01]  /*0c20*/  FFMA.FTZ R178, R195, R189.reuse, R178 ;  /* 0x000000bdc3b27223 */ /* 0x080fe200000100b2 */
[----:B------:R-:W-:Y:S01]  /*0c30*/  FMUL.FTZ R112, R60, R189 ;  /* 0x000000bd3c707220 */ /* 0x000fe20000410000 */
[----:B------:R-:W-:Y:S01]  /*0c40*/  FMUL.FTZ R189, R197, R198 ;  /* 0x000000c6c5bd7220 */ /* 0x000fe20000410000 */
[C---:B------:R-:W-:Y:S01]  /*0c50*/  FADD.FTZ R206, -R218.reuse, R128 ;  /* 0x00000080dace7221 */ /* 0x040fe20000010100 */
[C---:B------:R-:W-:Y:S01]  /*0c60*/  FADD.FTZ R214, -R218.reuse, R147 ;  /* 0x00000093dad67221 */ /* 0x040fe20000010100 */
[----:B------:R-:W-:Y:S01]  /*0c70*/  FADD.FTZ R216, -R218, R149 ;  /* 0x00000095dad87221 */ /* 0x000fe20000010100 */
[----:B------:R-:W-:Y:S01]  /*0c80*/  SHF.L.U32 R115, R115, 0x10, RZ ;  /* 0x0000001073737819 */ /* 0x000fe200000006ff */
[C---:B------:R-:W-:Y:S01]  /*0c90*/  FMUL.FTZ R108, R197.reuse, R108 ;  /* 0x0000006cc56c7220 */ /* 0x040fe20000410000 */
[C---:B------:R-:W-:Y:S01]  /*0ca0*/  PRMT R147, R154.reuse, 0x7632, R147 ;  /* 0x000076329a937816 */ /* 0x040fe20000000093 */
[----:B------:R-:W-:Y:S01]  /*0cb0*/  FMUL.FTZ R192, R197, R190 ;  /* 0x000000bec5c07220 */ /* 0x000fe20000410000 */
[----:B------:R-:W-:Y:S01]  /*0cc0*/  SHF.L.U32 R149, R154, 0x10, RZ ;  /* 0x000000109a957819 */ /* 0x000fe200000006ff */
[----:B------:R-:W-:Y:S01]  /*0cd0*/  FFMA.FTZ R180, R191, R152, R180 ;  /* 0x00000098bfb47223 */ /* 0x000fe200000100b4 */
[----:B------:R-:W-:Y:S01]  /*0ce0*/  SHF.L.U32 R199, R113, 0x10, RZ ;  /* 0x0000001071c77819 */ /* 0x000fe200000006ff */
[----:B------:R-:W-:Y:S01]  /*0cf0*/  FMUL.FTZ R113, R197, R222 ;  /* 0x000000dec5717220 */ /* 0x000fe20000410000 */
[----:B------:R-:W-:Y:S01]  /*0d00*/  SHF.L.U32 R154, R114, 0x10, RZ ;  /* 0x00000010729a7819 */ /* 0x000fe200000006ff */
[----:B------:R-:W-:Y:S01]  /*0d10*/  FADD.FTZ R30, R152, R30 ;  /* 0x0000001e981e7221 */ /* 0x000fe20000010000 */
[----:B------:R-:W-:Y:S01]  /*0d20*/  FMUL.FTZ R190, R67, R152 ;  /* 0x0000009843be7220 */ /* 0x000fe20000410000 */
[----:B------:R-:W-:Y:S01]  /*0d30*/  FADD.FTZ R25, R123, R25 ;  /* 0x000000197b197221 */ /* 0x000fe20000010000 */
[-C--:B------:R-:W-:Y:S01]  /*0d40*/  FFMA.FTZ R174, R189, R123.reuse, R174 ;  /* 0x0000007bbdae7223 */ /* 0x080fe200000100ae */
[----:B------:R-:W-:Y:S01]  /*0d50*/  FMUL.FTZ R152, R56, R123 ;  /* 0x0000007b38987220 */ /* 0x000fe20000410000 */
[----:B------:R-:W-:Y:S01]  /*0d60*/  SHF.L.U32 R207, R109, 0x10, RZ ;  /* 0x000000106dcf7819 */ /* 0x000fe200000006ff */
[C---:B------:R-:W-:Y:S01]  /*0d70*/  FMUL.FTZ R123, R197.reuse, R206 ;  /* 0x000000cec57b7220 */ /* 0x040fe20000410000 */
[----:B------:R-:W-:Y:S01]  /*0d80*/  FADD.FTZ R132, -R218, R132 ;  /* 0x00000084da847221 */ /* 0x000fe20000010100 */
[----:B------:R-:W-:Y:S01]  /*0d90*/  FMUL.FTZ R194, R197, R194 ;  /* 0x000000c2c5c27220 */ /* 0x000fe20000410000 */
[----:B------:R-:W-:Y:S01]  /*0da0*/  FADD.FTZ R184, R111, R184 ;  /* 0x000000b86fb87221 */ /* 0x000fe20000010000 */
[-C--:B------:R-:W-:Y:S01]  /*0db0*/  FFMA.FTZ R185, R108, R111.reuse, R185 ;  /* 0x0000006f6cb97223 */ /* 0x080fe200000100b9 */
[----:B------:R-:W-:Y:S01]  /*0dc0*/  FMUL.FTZ R111, R64, R111 ;  /* 0x0000006f406f7220 */ /* 0x000fe20000410000 */
[----:B------:R-:W-:Y:S01]  /*0dd0*/  FADD.FTZ R27, R115, R27 ;  /* 0x0000001b731b7221 */ /* 0x000fe20000010000 */
[-C--:B------:R-:W-:Y:S01]  /*0de0*/  FFMA.FTZ R176, R113, R115.reuse, R176 ;  /* 0x0000007371b07223 */ /* 0x080fe200000100b0 */
[----:B------:R-:W-:Y:S01]  /*0df0*/  FMUL.FTZ R114, R62, R115 ;  /* 0x000000733e727220 */ /* 0x000fe20000410000 */
[----:B------:R-:W-:Y:S01]  /*0e00*/  FADD.FTZ R26, R154, R26 ;  /* 0x0000001a9a1a7221 */ /* 0x000fe20000010000 */
[-C--:B------:R-:W-:Y:S01]  /*0e10*/  FFMA.FTZ R175, R192, R154.reuse, R175 ;  /* 0x0000009ac0af7223 */ /* 0x080fe200000100af */
[----:B------:R-:W-:Y:S01]  /*0e20*/  FMUL.FTZ R115, R63, R154 ;  /* 0x0000009a3f737220 */ /* 0x000fe20000410000 */
[----:B------:R-:W-:Y:S01]  /*0e30*/  PRMT R118, R127, 0x7632, R118 ;  /* 0x000076327f767816 */ /* 0x000fe20000000076 */
[----:B------:R-:W-:Y:S01]  /*0e40*/  FADD.FTZ R21, R119, R21 ;  /* 0x0000001577157221 */ /* 0x000fe20000010000 */
[-C--:B------:R-:W-:Y:S01]  /*0e50*/  FFMA.FTZ R170, R123, R119.reuse, R170 ;  /* 0x000000777baa7223 */ /* 0x080fe200000100aa */
[----:B------:R-:W-:Y:S01]  /*0e60*/  FMUL.FTZ R154, R52, R119 ;  /* 0x00000077349a7220 */ /* 0x000fe20000410000 */
[----:B------:R-:W-:Y:S01]  /*0e70*/  @P0 SHF.L.U32 R196, R200, 0x10, RZ ;  /* 0x00000010c8c40819 */ /* 0x000fe200000006ff */
[-C--:B------:R-:W-:Y:S01]  /*0e80*/  FFMA.FTZ R183, R194, R207.reuse, R183 ;  /* 0x000000cfc2b77223 */ /* 0x080fe200000100b7 */
[----:B------:R-:W-:Y:S01]  /*0e90*/  FADD.FTZ R182, R207, R182 ;  /* 0x000000b6cfb67221 */ /* 0x000fe20000010000 */
[----:B------:R-:W-:Y:S01]  /*0ea0*/  FMUL.FTZ R119, R197, R132 ;  /* 0x00000084c5777220 */ /* 0x000fe20000410000 */
[C---:B------:R-:W-:Y:S01]  /*0eb0*/  FADD.FTZ R110, -R218.reuse, R110 ;  /* 0x0000006eda6e7221 */ /* 0x040fe20000010100 */
[C-C-:B------:R-:W-:Y:S01]  /*0ec0*/  FADD.FTZ R200, -R218.reuse, R121.reuse ;  /* 0x00000079dac87221 */ /* 0x140fe20000010100 */
[----:B------:R-:W-:Y:S01]  /*0ed0*/  FADD.FTZ R140, -R218, R140 ;  /* 0x0000008cda8c7221 */ /* 0x000fe20000010100 */
[----:B------:R-:W-:Y:S01]  /*0ee0*/  FMUL.FTZ R207, R65, R207 ;  /* 0x000000cf41cf7220 */ /* 0x000fe20000410000 */
[----:B------:R-:W-:Y:S01]  /*0ef0*/  FFMA.FTZ R215, R108, R111, RZ ;  /* 0x0000006f6cd77223 */ /* 0x000fe200000100ff */
[----:B------:R-:W-:Y:S01]  /*0f00*/  PRMT R121, R125, 0x7632, R121 ;  /* 0x000076327d797816 */ /* 0x000fe20000000079 */
[----:B------:R-:W-:Y:S01]  /*0f10*/  FADD.FTZ R220, RZ, R111 ;  /* 0x0000006fffdc7221 */ /* 0x000fe20000010000 */
[----:B------:R-:W-:Y:S01]  /*0f20*/  FADD.FTZ R134, -R218, R134 ;  /* 0x00000086da867221 */ /* 0x000fe20000010100 */
[----:B------:R-:W-:Y:S01]  /*0f30*/  SHF.L.U32 R206, R118, 0x10, RZ ;  /* 0x0000001076ce7819 */ /* 0x000fe200000006ff */
[----:B------:R-:W-:Y:S01]  /*0f40*/  FADD.FTZ R17, R131, R17 ;  /* 0x0000001183117221 */ /* 0x000fe20000010000 */
[-C--:B------:R-:W-:Y:S01]  /*0f50*/  FFMA.FTZ R166, R119, R131.reuse, R166 ;  /* 0x0000008377a67223 */ /* 0x080fe200000100a6 */
[----:B------:R-:W-:Y:S01]  /*0f60*/  FMUL.FTZ R118, R48, R131 ;  /* 0x0000008330767220 */ /* 0x000fe20000410000 */
[----:B------:R-:W-:Y:S01]  /*0f70*/  PRMT R128, R137, 0x7632, R128 ;  /* 0x0000763289807816 */ /* 0x000fe20000000080 */
[C---:B------:R-:W-:Y:S01]  /*0f80*/  FMUL.FTZ R110, R197.reuse, R110 ;  /* 0x0000006ec56e7220 */ /* 0x040fe20000410000 */
[----:B------:R-:W-:Y:S01]  /*0f90*/  FMUL.FTZ R109, R66, R188 ;  /* 0x000000bc426d7220 */ /* 0x000fe20000410000 */
[----:B------:R-:W-:Y:S01]  /*0fa0*/  FMUL.FTZ R131, R197, R140 ;  /* 0x0000008cc5837220 */ /* 0x000fe20000410000 */
[----:B------:R-:W-:Y:S01]  /*0fb0*/  FFMA.FTZ R215, R194, R207, R215 ;  /* 0x000000cfc2d77223 */ /* 0x000fe200000100d7 */
[----:B------:R-:W-:Y:S01]  /*0fc0*/  SHF.L.U32 R137, R137, 0x10, RZ ;  /* 0x0000001089897819 */ /* 0x000fe200000006ff */
[----:B------:R-:W-:Y:S01]  /*0fd0*/  FADD.FTZ R220, R207, R220 ;  /* 0x000000dccfdc7221 */ /* 0x000fe20000010000 */
[----:B------:R-:W-:Y:S01]  /*0fe0*/  SHF.L.U32 R211, R121, 0x10, RZ ;  /* 0x0000001079d37819 */ /* 0x000fe200000006ff */
[C---:B------:R-:W-:Y:S01]  /*0ff0*/  FMUL.FTZ R193, R197.reuse, R202 ;  /* 0x000000cac5c17220 */ /* 0x040fe20000410000 */
[C---:B------:R-:W-:Y:S01]  /*1000*/  FMUL.FTZ R121, R197.reuse, R134 ;  /* 0x00000086c5797220 */ /* 0x040fe20000410000 */
[C-C-:B------:R-:W-:Y:S01]  /*1010*/  FADD.FTZ R208, -R218.reuse, R135.reuse ;  /* 0x00000087dad07221 */ /* 0x140fe20000010100 */
[----:B------:R-:W-:Y:S01]  /*1020*/  FADD.FTZ R142, -R218, R142 ;  /* 0x0000008eda8e7221 */ /* 0x000fe20000010100 */
[----:B------:R-:W-:Y:S01]  /*1030*/  FMUL.FTZ R202, R197, R124 ;  /* 0x0000007cc5ca7220 */ /* 0x000fe20000410000 */
[----:B------:R-:W-:Y:S01]  /*1040*/  PRMT R135, R139, 0x7632, R135 ;  /* 0x000076328b877816 */ /* 0x000fe20000000087 */
[----:B------:R-:W-:Y:S01]  /*1050*/  FADD.FTZ R13, R133, R13 ;  /* 0x0000000d850d7221 */ /* 0x000fe20000010000 */
[-C--:B------:R-:W-:Y:S01]  /*1060*/  FFMA.FTZ R162, R131, R133.reuse, R162 ;  /* 0x0000008583a27223 */ /* 0x080fe200000100a2 */
[----:B------:R-:W-:Y:S01]  /*1070*/  FMUL.FTZ R124, R44, R133 ;  /* 0x000000852c7c7220 */ /* 0x000fe20000410000 */
[----:B------:R-:W-:Y:S01]  /*1080*/  FFMA.FTZ R132, R110, R109, R215 ;  /* 0x0000006d6e847223 */ /* 0x000fe200000100d7 */
[----:B------:R-:W-:Y:S01]  /*1090*/  FMUL.FTZ R198, R197, R122 ;  /* 0x0000007ac5c67220 */ /* 0x000fe20000410000 */
[----:B------:R-:W-:Y:S01]  /*10a0*/  FADD.FTZ R133, R109, R220 ;  /* 0x000000dc6d857221 */ /* 0x000fe20000010000 */
[----:B------:R-:W-:Y:S01]  /*10b0*/  SHF.L.U32 R139, R139, 0x10, RZ ;  /* 0x000000108b8b7819 */ /* 0x000fe200000006ff */
[----:B------:R-:W-:Y:S01]  /*10c0*/  FADD.FTZ R15, R137, R15 ;  /* 0x0000000f890f7221 */ /* 0x000fe20000010000 */
[-C--:B------:R-:W-:Y:S01]  /*10d0*/  FFMA.FTZ R164, R121, R137.reuse, R164 ;  /* 0x0000008979a47223 */ /* 0x080fe200000100a4 */
[----:B------:R-:W-:Y:S01]  /*10e0*/  FMUL.FTZ R122, R50, R137 ;  /* 0x00000089327a7220 */ /* 0x000fe20000410000 */
[C---:B------:R-:W-:Y:S01]  /*10f0*/  FMUL.FTZ R116, R197.reuse, R116 ;  /* 0x00000074c5747220 */ /* 0x040fe20000410000 */
        /* <DEDUP_REMOVED lines=12> */
[----:B------:R-:W-:Y:S01]  /*11c0*/  FFMA.FTZ R139, R195, R112, R132 ;  /* 0x00000070c38b7223 */ /* 0x000fe20000010084 */
[----:B------:R-:W-:Y:S01]  /*11d0*/  SHF.L.U32 R213, R120, 0x10, RZ ;  /* 0x0000001078d57819 */ /* 0x000fe200000006ff */
[----:B------:R-:W-:Y:S01]  /*11e0*/  FADD.FTZ R134, R112, R135 ;  /* 0x0000008770867221 */ /* 0x000fe20000010000 */
[----:B------:R-:W-:Y:S01]  /*11f0*/  SHF.L.U32 R127, R127, 0x10, RZ ;  /* 0x000000107f7f7819 */ /* 0x000fe200000006ff */
[----:B------:R-:W-:Y:S01]  /*1200*/  FADD.FTZ R23, R125, R23 ;  /* 0x000000177d177221 */ /* 0x000fe20000010000 */
[-C--:B------:R-:W-:Y:S01]  /*1210*/  FFMA.FTZ R172, R193, R125.reuse, R172 ;  /* 0x0000007dc1ac7223 */ /* 0x080fe200000100ac */
[----:B------:R-:W-:Y:S01]  /*1220*/  FMUL.FTZ R120, R58, R125 ;  /* 0x0000007d3a787220 */ /* 0x000fe20000410000 */
[----:B------:R-:W-:Y:S01]  /*1230*/  FMUL.FTZ R125, R197, R210 ;  /* 0x000000d2c57d7220 */ /* 0x000fe20000410000 */
[----:B------:R-:W-:Y:S01]  /*1240*/  FADD.FTZ R144, -R218, R144 ;  /* 0x00000090da907221 */ /* 0x000fe20000010100 */
[----:B------:R-:W-:Y:S01]  /*1250*/  FFMA.FTZ R132, R116, R199, R139 ;  /* 0x000000c774847223 */ /* 0x000fe2000001008b */
[----:B------:R-:W-:Y:S01]  /*1260*/  FADD.FTZ R215, R199, R134 ;  /* 0x00000086c7d77221 */ /* 0x000fe20000010000 */
[----:B------:R-:W-:Y:S01]  /*1270*/  FADD.FTZ R179, R188, R179 ;  /* 0x000000b3bcb37221 */ /* 0x000fe20000010000 */
[----:B------:R-:W-:Y:S01]  /*1280*/  FFMA.FTZ R181, R110, R188, R181 ;  /* 0x000000bc6eb57223 */ /* 0x000fe200000100b5 */
[----:B------:R-:W-:Y:S01]  /*1290*/  FADD.FTZ R19, R127, R19 ;  /* 0x000000137f137221 */ /* 0x000fe20000010000 */
[-C--:B------:R-:W-:Y:S01]  /*12a0*/  FFMA.FTZ R168, R125, R127.reuse, R168 ;  /* 0x0000007f7da87223 */ /* 0x080fe200000100a8 */
[----:B------:R-:W-:Y:S01]  /*12b0*/  FMUL.FTZ R188, R54, R127 ;  /* 0x0000007f36bc7220 */ /* 0x000fe20000410000 */
        /* <DEDUP_REMOVED lines=8> */
[----:B------:R-:W-:Y:S01]  /*1340*/  FADD.FTZ R143, R115, R144 ;  /* 0x00000090738f7221 */ /* 0x000fe20000010000 */
[----:B------:R-:W-:Y:S01]  /*1350*/  FADD.FTZ R212, -R218, R145 ;  /* 0x00000091dad47221 */ /* 0x000fe20000010100 */
[-C--:B------:R-:W-:Y:S01]  /*1360*/  FFMA.FTZ R173, R200, R213.reuse, R173 ;  /* 0x000000d5c8ad7223 */ /* 0x080fe200000100ad */
[----:B------:R-:W-:Y:S01]  /*1370*/  FADD.FTZ R24, R213, R24 ;  /* 0x00000018d5187221 */ /* 0x000fe20000010000 */
[----:B------:R-:W-:Y:S01]  /*1380*/  PRMT R145, R153, 0x7632, R145 ;  /* 0x0000763299917816 */ /* 0x000fe20000000091 */
[----:B------:R-:W-:Y:S01]  /*1390*/  FMUL.FTZ R213, R57, R213 ;  /* 0x000000d539d57220 */ /* 0x000fe20000410000 */
[----:B------:R-:W-:Y:S01]  /*13a0*/  FFMA.FTZ R139, R189, R152, R134 ;  /* 0x00000098bd8b7223 */ /* 0x000fe20000010086 */
[----:B------:R-:W-:Y:S01]  /*13b0*/  FADD.FTZ R144, R152, R143 ;  /* 0x0000008f98907221 */ /* 0x000fe20000010000 */
        /* <DEDUP_REMOVED lines=8> */
[----:B------:R-:W-:Y:S01]  /*1440*/  FADD.FTZ R144, R120, R145 ;  /* 0x0000009178907221 */ /* 0x000fe20000010000 */
[----:B------:R-:W-:-:S02]  /*1450*/  SHF.L.U32 R117, R117, 0x10, RZ ;  /* 0x0000001075757819 */ /* 0x000fc400000006ff */
[----:B------:R-:W-:Y:S01]  /*1460*/  FFMA.FTZ R134, R204, R211, R139 ;  /* 0x000000d3cc867223 */ /* 0x000fe2000001008b */
[----:B------:R-:W-:Y:S02]  /*1470*/  FADD.FTZ R139, R211, R144 ;  /* 0x00000090d38b7221 */ /* 0x000fe40000010000 */
[----:B------:R-:W-:Y:S01]  /*1480*/  FADD.FTZ R20, R117, R20 ;  /* 0x0000001475147221 */ /* 0x000fe20000010000 */
[-C--:B------:R-:W-:Y:S01]  /*1490*/  FFMA.FTZ R169, R198, R117.reuse, R169 ;  /* 0x00000075c6a97223 */ /* 0x080fe200000100a9 */
[----:B------:R-:W-:Y:S01]  /*14a0*/  FMUL.FTZ R215, R53, R117 ;  /* 0x0000007535d77220 */ /* 0x000fe20000410000 */
[----:B------:R-:W-:Y:S01]  /*14b0*/  FFMA.FTZ R117, R123, R154, R134 ;  /* 0x0000009a7b757223 */ /* 0x000fe20000010086 */
[----:B------:R-:W-:-:S03]  /*14c0*/  FADD.FTZ R144, R154, R139 ;  /* 0x0000008b9a907221 */ /* 0x000fc60000010000 */
[----:B------:R-:W-:Y:S01]  /*14d0*/  FFMA.FTZ R134, R198, R215, R117 ;  /* 0x000000d7c6867223 */ /* 0x000fe20000010075 */
[----:B------:R-:W-:Y:S01]  /*14e0*/  FADD.FTZ R139, R215, R144 ;  /* 0x00000090d78b7221 */ /* 0x000fe20000010000 */
[----:B------:R-:W-:Y:S01]  /*14f0*/  FADD.FTZ R146, -R218, R146 ;  /* 0x00000092da927221 */ /* 0x000fe20000010100 */
        /* <DEDUP_REMOVED lines=8> */
[----:B------:R-:W-:-:S02]  /*1580*/  FMUL.FTZ R130, R197, R130 ;  /* 0x00000082c5827220 */ /* 0x000fc40000410000 */
[----:B------:R-:W-:Y:S01]  /*1590*/  FMUL.FTZ R145, R49, R126 ;  /* 0x0000007e31917220 */ /* 0x000fe20000410000 */
[----:B------:R-:W-:Y:S01]  /*15a0*/  FFMA.FTZ R117, R119, R118, R146 ;  /* 0x0000007677757223 */ /* 0x000fe20000010092 */
[----:B------:R-:W-:Y:S01]  /*15b0*/  FADD.FTZ R144, R118, R139 ;  /* 0x0000008b76907221 */ /* 0x000fe20000010000 */
[----:B------:R-:W-:Y:S01]  /*15c0*/  FFMA.FTZ R165, R130, R126, R165 ;  /* 0x0000007e82a57223 */ /* 0x000fe200000100a5 */
[----:B------:R-:W-:Y:S01]  /*15d0*/  FADD.FTZ R16, R126, R16 ;  /* 0x000000107e107221 */ /* 0x000fe20000010000 */
        /* <DEDUP_REMOVED lines=11> */
[----:B------:R-:W-:Y:S01]  /*1690*/  FADD.FTZ R12, R140, R12 ;  /* 0x0000000c8c0c7221 */ /* 0x000fe20000010000 */
[----:B------:R-:W-:Y:S01]  /*16a0*/  FADD.FTZ R7, R153, R7 ;  /* 0x0000000799077221 */ /* 0x000fe20000010000 */
[-C--:B------:R-:W-:Y:S01]  /*16b0*/  FFMA.FTZ R156, R129, R153.reuse, R156 ;  /* 0x00000099819c7223 */ /* 0x080fe2000001009c */
[----:B------:R-:W-:Y:S01]  /*16c0*/  FMUL.FTZ R134, R42, R153 ;  /* 0x000000992a867220 */ /* 0x000fe20000410000 */
[-C--:B------:R-:W-:Y:S01]  /*16d0*/  FFMA.FTZ R161, R136, R140.reuse, R161 ;  /* 0x0000008c88a17223 */ /* 0x080fe200000100a1 */
[----:B------:R-:W-:Y:S01]  /*16e0*/  FMUL.FTZ R153, R45, R140 ;  /* 0x0000008c2d997220 */ /* 0x000fe20000410000 */
[----:B------:R-:W-:Y:S01]  /*16f0*/  FFMA.FTZ R117, R131, R124, R126 ;  /* 0x0000007c83757223 */ /* 0x000fe2000001007e */
[----:B------:R-:W-:-:S03]  /*1700*/  FADD.FTZ R140, R124, R139 ;  /* 0x0000008b7c8c7221 */ /* 0x000fc60000010000 */
        /* <DEDUP_REMOVED lines=22> */
[----:B------:R-:W-:Y:S01]  /*1870*/  FADD.FTZ R148, -R218, R148 ;  /* 0x00000094da947221 */ /* 0x000fe20000010100 */
[-C--:B------:R-:W-:Y:S01]  /*1880*/  FFMA.FTZ R35, R214, R143.reuse, R35 ;  /* 0x0000008fd6237223 */ /* 0x080fe20000010023 */
[----:B------:R-:W-:Y:S01]  /*1890*/  FADD.FTZ R6, R143, R6 ;  /* 0x000000068f067221 */ /* 0x000fe20000010000 */
[----:B------:R-:W-:Y:S01]  /*18a0*/  FMUL.FTZ R141, R43, R143 ;  /* 0x0000008f2b8d7220 */ /* 0x000fe20000410000 */
[----:B------:R-:W-:Y:S01]  /*18b0*/  FFMA.FTZ R143, R129, R134, R142 ;  /* 0x00000086818f7223 */ /* 0x000fe2000001008e */
[----:B------:R-:W-:Y:S01]  /*18c0*/  FADD.FTZ R126, R117, R134 ;  /* 0x00000086757e7221 */ /* 0x000fe20000010000 */
[----:B------:R-:W-:Y:S01]  /*18d0*/  FMUL.FTZ R133, R197, R148 ;  /* 0x00000094c5857220 */ /* 0x000fe20000410000 */
[----:B------:R-:W-:Y:S01]  /*18e0*/  FADD.FTZ R150, -R218, R150 ;  /* 0x00000096da967221 */ /* 0x000fe20000010100 */
[----:B------:R-:W-:Y:S01]  /*18f0*/  FMUL.FTZ R140, R36, R149 ;  /* 0x00000095248c7220 */ /* 0x000fe20000410000 */
[----:B------:R-:W-:Y:S01]  /*1900*/  FFMA.FTZ R142, R214, R141, R143 ;  /* 0x0000008dd68e7223 */ /* 0x000fe2000001008f */
[----:B------:R-:W-:Y:S01]  /*1910*/  FADD.FTZ R117, R126, R141 ;  /* 0x0000008d7e757221 */ /* 0x000fe20000010000 */
[--C-:B------:R-:W-:Y:S01]  /*1920*/  FADD.FTZ R218, -R218, R151.reuse ;  /* 0x00000097dada7221 */ /* 0x100fe20000010100 */
[----:B------:R-:W-:Y:S01]  /*1930*/  PRMT R151, R155, 0x7632, R151 ;  /* 0x000076329b977816 */ /* 0x000fe20000000097 */
[----:B------:R-:W-:Y:S01]  /*1940*/  FMUL.FTZ R216, R197, R216 ;  /* 0x000000d8c5d87220 */ /* 0x000fe20000410000 */
[----:B------:R-:W-:Y:S01]  /*1950*/  SHF.L.U32 R155, R155, 0x10, RZ ;  /* 0x000000109b9b7819 */ /* 0x000fe200000006ff */
[----:B------:R-:W-:Y:S01]  /*1960*/  FADD.FTZ R5, R149, R5 ;  /* 0x0000000595057221 */ /* 0x000fe20000010000 */
[----:B------:R-:W-:Y:S01]  /*1970*/  FFMA.FTZ R34, R133, R149, R34 ;  /* 0x0000009585227223 */ /* 0x000fe20000010022 */
        /* <DEDUP_REMOVED lines=18> */
[C---:B------:R-:W-:Y:S01]  /*1aa0*/  FFMA.FTZ R31, R218.reuse, R151, R31 ;  /* 0x00000097da1f7223 */ /* 0x040fe2000001001f */
        /* <DEDUP_REMOVED lines=22> */
.L_x_7669:
[----:B-1----:R-:W-:Y:S01]  /*1c10*/  FADD.FTZ R126, R117, R126 ;  /* 0x0000007e757e7221 */ /* 0x002fe20000010000 */
[----:B0-2---:R-:W-:-:S03]  /*1c20*/  FADD.FTZ R149, R149, R146 ;  /* 0x0000009295957221 */ /* 0x005fc60000010000 */
        /* <DEDUP_REMOVED lines=18> */
[----:B------:R-:W0:Y:S01]  /*1d50*/  LDC.64 R108, c[0x0][0x468] ;  /* 0x00011a00ff6c7b82 */ /* 0x000e220000000a00 */
        /* <DEDUP_REMOVED lines=142> */
.L_x_7647:
        /* <DEDUP_REMOVED lines=33> */
[----:B------:R-:W0:Y:S01]  /*2850*/  LDC.64 R126, c[0x0][0x478] ;  /* 0x00011e00ff7e7b82 */ /* 0x000e220000000a00 */
[----:B------:R-:W-:Y:S01]  /*2860*/  FADD.FTZ R193, R120, -R193 ;  /* 0x800000c178c17221 */ /* 0x000fe20000010000 */
[----:B------:R-:W-:Y:S01]  /*2870*/  FADD.FTZ R116, R118, -R119 ;  /* 0x8000007776747221 */ /* 0x000fe20000010000 */
[----:B------:R-:W-:Y:S01]  /*2880*/  FADD.FTZ R118, R145, -R130 ;  /* 0x8000008291767221 */ /* 0x000fe20000010000 */
[----:B------:R-:W-:Y:S01]  /*2890*/  FADD.FTZ R120, R124, -R131 ;  /* 0x800000837c787221 */ /* 0x000fe20000010000 */
[----:B------:R-:W-:Y:S01]  /*28a0*/  FADD.FTZ R103, R109, -R110 ;  /* 0x8000006e6d677221 */ /* 0x000fe20000010000 */
        /* <DEDUP_REMOVED lines=17> */
[----:B------:R-:W-:Y:S01]  /*29c0*/  FFMA.FTZ R106, R197, R113, R74 ;  /* 0x00000071c56a7223 */ /* 0x000fe2000001004a */
[----:B0-----:R-:W-:-:S04]  /*29d0*/  IMAD.WIDE.U32 R108, R205, 0x20, R126 ;  /* 0x00000020cd6c7825 */ /* 0x001fc800078e007e */
[----:B------:R-:W-:Y:S01]  /*29e0*/  FFMA.FTZ R107, R197, R192, R75 ;  /* 0x000000c0c56b7223 */ /* 0x000fe2000001004b */
[----:B------:R-:W-:Y:S01]  /*29f0*/  FADD.FTZ R152, R152, -R189 ;  /* 0x800000bd98987221 */ /* 0x000fe20000010000 */
[----:B------:R-:W-:Y:S01]  /*2a00*/  FADD.FTZ R200, R213, -R200 ;  /* 0x800000c8d5c87221 */ /* 0x000fe20000010000 */
[----:B------:R-:W-:Y:S01]  /*2a10*/  FADD.FTZ R204, R211, -R204 ;  /* 0x800000ccd3cc7221 */ /* 0x000fe20000010000 */
[----:B------:R-:W-:Y:S01]  /*2a20*/  FADD.FTZ R198, R215, -R198 ;  /* 0x800000c6d7c67221 */ /* 0x000fe20000010000 */
[----:B------:R-:W-:Y:S01]  /*2a30*/  FADD.FTZ R149, R188, -R125 ;  /* 0x8000007dbc957221 */ /* 0x000fe20000010000 */
[----:B------:R-:W-:Y:S01]  /*2a40*/  FADD.FTZ R202, R217, -R202 ;  /* 0x800000cad9ca7221 */ /* 0x000fe20000010000 */
        /* <DEDUP_REMOVED lines=12> */
[----:B------:R-:W-:Y:S01]  /*2b10*/  F2FP.BF16.F32.PACK_AB R111, R142, R111 ;  /* 0x0000006f8e6f723e */ /* 0x000fe200000010ff */
[----:B------:R-:W-:Y:S01]  /*2b20*/  FADD.FTZ R143, R144, -R135 ;  /* 0x80000087908f7221 */ /* 0x000fe20000010000 */
[----:B------:R-:W-:Y:S01]  /*2b30*/  F2FP.BF16.F32.PACK_AB R110, R117, R110 ;  /* 0x0000006e756e723e */ /* 0x000fe200000010ff */
[----:B------:R-:W-:Y:S01]  /*2b40*/  FADD.FTZ R148, R139, -R148 ;  /* 0x800000948b947221 */ /* 0x000fe20000010000 */
[----:B-1----:R-:W-:-:S04]  /*2b50*/  IMAD.WIDE.U32 R122, R205, 0x10, R130 ;  /* 0x00000010cd7a7825 */ /* 0x002fc800078e0082 */
[----:B------:R-:W-:Y:S01]  /*2b60*/  FADD.FTZ R136, R153, -R136 ;  /* 0x8000008899887221 */ /* 0x000fe20000010000 */
[----:B------:R-:W-:Y:S01]  /*2b70*/  FADD.FTZ R137, R128, -R137 ;  /* 0x8000008980897221 */ /* 0x000fe20000010000 */
[----:B------:R-:W-:Y:S01]  /*2b80*/  FADD.FTZ R146, R209, -R146 ;  /* 0x80000092d1927221 */ /* 0x000fe20000010000 */
[----:B------:R-:W-:Y:S01]  /*2b90*/  FADD.FTZ R138, R147, -R208 ;  /* 0x800000d0938a7221 */ /* 0x000fe20000010000 */
[----:B------:R-:W-:-:S04]  /*2ba0*/  IMAD.WIDE.U32 R132, R203, 0x20, R126 ;  /* 0x00000020cb847825 */ /* 0x000fc800078e007e */
[C---:B0-----:R-:W-:Y:S01]  /*2bb0*/  FFMA.FTZ R100, R197.reuse, R152, R76 ;  /* 0x00000098c5647223 */ /* 0x041fe2000001004c */
[C---:B------:R-:W-:Y:S01]  /*2bc0*/  FFMA.FTZ R101, R197.reuse, R200, R77 ;  /* 0x000000c8c5657223 */ /* 0x040fe2000001004d */
[C---:B------:R-:W-:Y:S01]  /*2bd0*/  FFMA.FTZ R102, R197.reuse, R193, R78 ;  /* 0x000000c1c5667223 */ /* 0x040fe2000001004e */
[C---:B------:R-:W-:Y:S01]  /*2be0*/  FFMA.FTZ R103, R197.reuse, R204, R79 ;  /* 0x000000ccc5677223 */ /* 0x040fe2000001004f */
[----:B------:R-:W-:Y:S01]  /*2bf0*/  FMUL.FTZ R117, R100, R196 ;  /* 0x000000c464757220 */ /* 0x000fe20000410000 */
[C---:B--2---:R-:W-:Y:S01]  /*2c00*/  FFMA.FTZ R104, R197.reuse, R121, R80 ;  /* 0x00000079c5687223 */ /* 0x044fe20000010050 */
[C---:B------:R-:W-:Y:S01]  /*2c10*/  FFMA.FTZ R105, R197.reuse, R198, R81 ;  /* 0x000000c6c5697223 */ /* 0x040fe20000010051 */
[C---:B------:R-:W-:Y:S01]  /*2c20*/  FFMA.FTZ R106, R197.reuse, R149, R82 ;  /* 0x00000095c56a7223 */ /* 0x040fe20000010052 */
[----:B------:R-:W-:Y:S01]  /*2c30*/  FFMA.FTZ R107, R197, R202, R83 ;  /* 0x000000cac56b7223 */ /* 0x000fe20000010053 */
[----:B------:R-:W-:Y:S01]  /*2c40*/  FMUL.FTZ R142, R101, R196 ;  /* 0x000000c4658e7220 */ /* 0x000fe20000410000 */
[----:B------:R-:W-:Y:S01]  /*2c50*/  F2FP.BF16.F32.PACK_AB R109, R115, R114 ;  /* 0x00000072736d723e */ /* 0x000fe200000010ff */
[-C--:B------:R-:W-:Y:S01]  /*2c60*/  FMUL.FTZ R121, R102, R196.reuse ;  /* 0x000000c466797220 */ /* 0x080fe20000410000 */
[----:B------:R-:W-:Y:S01]  /*2c70*/  FMUL.FTZ R144, R103, R196 ;  /* 0x000000c467907220 */ /* 0x000fe20000410000 */
[----:B------:R-:W-:Y:S01]  /*2c80*/  F2FP.BF16.F32.PACK_AB R108, R113, R112 ;  /* 0x00000070716c723e */ /* 0x000fe200000010ff */
[-C--:B------:R-:W-:Y:S01]  /*2c90*/  FMUL.FTZ R114, R104, R196.reuse ;  /* 0x000000c468727220 */ /* 0x080fe20000410000 */
[-C--:B------:R-:W-:Y:S01]  /*2ca0*/  FMUL.FTZ R115, R106, R196.reuse ;  /* 0x000000c46a737220 */ /* 0x080fe20000410000 */
[-C--:B------:R-:W-:Y:S01]  /*2cb0*/  FMUL.FTZ R150, R107, R196.reuse ;  /* 0x000000c46b967220 */ /* 0x080fe20000410000 */
[----:B------:R-:W-:Y:S01]  /*2cc0*/  FMUL.FTZ R139, R105, R196 ;  /* 0x000000c4698b7220 */ /* 0x000fe20000410000 */
[----:B------:R-:W-:Y:S01]  /*2cd0*/  F2FP.BF16.F32.PACK_AB R112, R142, R117 ;  /* 0x000000758e70723e */ /* 0x000fe200000010ff */
[----:B------:R-:W-:Y:S01]  /*2ce0*/  FADD.FTZ R147, R134, -R129 ;  /* 0x8000008186937221 */ /* 0x000fe20000010000 */
[----:B------:R-:W-:Y:S01]  /*2cf0*/  FADD.FTZ R214, R141, -R214 ;  /* 0x800000d68dd67221 */ /* 0x000fe20000010000 */
[----:B------:R-:W-:Y:S01]  /*2d00*/  F2FP.BF16.F32.PACK_AB R113, R144, R121 ;  /* 0x000000799071723e */ /* 0x000fe200000010ff */
[----:B------:R-:W-:Y:S01]  /*2d10*/  FFMA.FTZ R117, R197, R118, R85 ;  /* 0x00000076c5757223 */ /* 0x000fe20000010055 */
[----:B------:R0:W-:Y:S01]  /*2d20*/  STG.E.128 desc[UR6][R122.64], R108 ;  /* 0x0000006c7a007986 */ /* 0x0001e2000c101d06 */
        /* <DEDUP_REMOVED lines=15> */
[----:B------:R-:W-:-:S04]  /*2e20*/  IMAD.WIDE.U32 R128, R201, 0x10, R130 ;  /* 0x00000010c9807825 */ /* 0x000fc800078e0082 */
        /* <DEDUP_REMOVED lines=8> */
[----:B------:R-:W-:-:S03]  /*2eb0*/  F2FP.BF16.F32.PACK_AB R110, R109, R110 ;  /* 0x0000006e6d6e723e */ /* 0x000fc600000010ff */
        /* <DEDUP_REMOVED lines=8> */
[----:B------:R1:W-:Y:S01]  /*2f40*/  STG.E.128 desc[UR6][R124.64], R116 ;  /* 0x000000747c007986 */ /* 0x0003e2000c101d06 */
[----:B------:R-:W-:Y:S01]  /*2f50*/  F2FP.BF16.F32.PACK_AB R111, R108, R111 ;  /* 0x0000006f6c6f723e */ /* 0x000fe200000010ff */
[----:B------:R-:W-:Y:S01]  /*2f60*/  IMAD.WIDE.U32 R130, R187, 0x10, R130 ;  /* 0x00000010bb827825 */ /* 0x000fe200078e0082 */
[----:B------:R-:W-:Y:S01]  /*2f70*/  F2FP.BF16.F32.PACK_AB R109, R142, R141 ;  /* 0x0000008d8e6d723e */ /* 0x000fe200000010ff */
[----:B------:R2:W-:Y:S01]  /*2f80*/  STG.E.128 desc[UR6][R124.64+0x10], R120 ;  /* 0x000010787c007986 */ /* 0x0005e2000c101d06 */
[----:B------:R-:W-:Y:S01]  /*2f90*/  F2FP.BF16.F32.PACK_AB R108, R139, R138 ;  /* 0x0000008a8b6c723e */ /* 0x000fe200000010ff */
[-C--:B0-----:R-:W-:Y:S01]  /*2fa0*/  FMUL.FTZ R115, R106, R196.reuse ;  /* 0x000000c46a737220 */ /* 0x081fe20000410000 */
[-C--:B------:R-:W-:Y:S01]  /*2fb0*/  FMUL.FTZ R114, R104, R196.reuse ;  /* 0x000000c468727220 */ /* 0x080fe20000410000 */
[-C--:B------:R-:W-:Y:S01]  /*2fc0*/  FMUL.FTZ R113, R102, R196.reuse ;  /* 0x000000c466717220 */ /* 0x080fe20000410000 */
[-C--:B------:R-:W-:Y:S01]  /*2fd0*/  FMUL.FTZ R112, R100, R196.reuse ;  /* 0x000000c464707220 */ /* 0x080fe20000410000 */
[----:B------:R2:W-:Y:S04]  /*2fe0*/  STG.E.128 desc[UR6][R128.64], R108 ;  /* 0x0000006c80007986 */ /* 0x0005e8000c101d06 */
[----:B------:R2:W-:Y:S01]  /*2ff0*/  STG.E.128 desc[UR6][R126.64], R100 ;  /* 0x000000647e007986 */ /* 0x0005e2000c101d06 */
[-C--:B-1----:R-:W-:Y:S01]  /*3000*/  FMUL.FTZ R118, R107, R196.reuse ;  /* 0x000000c46b767220 */ /* 0x082fe20000410000 */
[-C--:B------:R-:W-:Y:S01]  /*3010*/  FMUL.FTZ R119, R105, R196.reuse ;  /* 0x000000c469777220 */ /* 0x080fe20000410000 */
[-C--:B------:R-:W-:Y:S01]  /*3020*/  FMUL.FTZ R116, R103, R196.reuse ;  /* 0x000000c467747220 */ /* 0x080fe20000410000 */
[----:B------:R-:W-:Y:S01]  /*3030*/  FMUL.FTZ R117, R101, R196 ;  /* 0x000000c465757220 */ /* 0x000fe20000410000 */
[----:B------:R2:W-:Y:S01]  /*3040*/  STG.E.128 desc[UR6][R126.64+0x10], R104 ;  /* 0x000010687e007986 */ /* 0x0005e2000c101d06 */
[----:B------:R-:W-:-:S02]  /*3050*/  F2FP.BF16.F32.PACK_AB R115, R118, R115 ;  /* 0x000000737673723e */ /* 0x000fc400000010ff */
[----:B------:R-:W-:Y:S02]  /*3060*/  F2FP.BF16.F32.PACK_AB R114, R119, R114 ;  /* 0x000000727772723e */ /* 0x000fe400000010ff */
[----:B------:R-:W-:Y:S02]  /*3070*/  F2FP.BF16.F32.PACK_AB R113, R116, R113 ;  /* 0x000000717471723e */ /* 0x000fe400000010ff */
[----:B------:R-:W-:-:S05]  /*3080*/  F2FP.BF16.F32.PACK_AB R112, R117, R112 ;  /* 0x000000707570723e */ /* 0x000fca00000010ff */
[----:B------:R2:W-:Y:S01]  /*3090*/  STG.E.128 desc[UR6][R130.64], R112 ;  /* 0x0000007082007986 */ /* 0x0005e2000c101d06 */
[----:B------:R-:W-:Y:S05]  /*30a0*/  BRA `(.L_x_7648) ;  /* 0x00000014000c7947 */ /* 0x000fea0003800000 */
.L_x_7646:
        /* <DEDUP_REMOVED lines=40> */
.L_x_7649:
        /* <DEDUP_REMOVED lines=36> */
.L_x_7650:
        /* <DEDUP_REMOVED lines=45> */
.L_x_7651:
        /* <DEDUP_REMOVED lines=36> */
.L_x_7652:
        /* <DEDUP_REMOVED lines=44> */
.L_x_7653:
        /* <DEDUP_REMOVED lines=36> */
.L_x_7654:
        /* <DEDUP_REMOVED lines=44> */
.L_x_7655:
        /* <DEDUP_REMOVED lines=36> */
.L_x_7656:
[----:B------:R-:W0:Y:S01]  /*4480*/  @P1 LDC.64 R114, c[0x0][0x478] ;  /* 0x00011e00ff721b82 */ /* 0x000e220000000a00 */
[----:B------:R-:W-:-:S04]  /*4490*/  IMAD.WIDE.U32 R112, R187, 0x10, R112 ;  /* 0x00000010bb707825 */ /* 0x000fc800078e0070 */
[----:B0-----:R-:W-:-:S05]  /*44a0*/  @P1 IMAD.WIDE.U32 R114, R187, 0x20, R114 ;  /* 0x00000020bb721825 */ /* 0x001fca00078e0072 */
[----:B------:R0:W-:Y:S04]  /*44b0*/  @P1 STG.E.128 desc[UR6][R114.64], R100 ;  /* 0x0000006472001986 */ /* 0x0001e8000c101d06 */
[----:B------:R0:W-:Y:S04]  /*44c0*/  @P1 STG.E.128 desc[UR6][R114.64+0x10], R104 ;  /* 0x0000106872001986 */ /* 0x0001e8000c101d06 */
[----:B------:R0:W-:Y:S02]  /*44d0*/  STG.E.128 desc[UR6][R112.64], R108 ;  /* 0x0000006c70007986 */ /* 0x0001e4000c101d06 */
.L_x_7648:
[----:B012---:R-:W0:Y:S02]  /*44e0*/  LDC.64 R108, c[0x0][0x380] ;  /* 0x0000e000ff6c7b82 */ /* 0x007e240000000a00 */
[----:B0-----:R-:W-:-:S04]  /*44f0*/  LEA R186, R108, R186, 0x2 ;  /* 0x000000ba6cba7211 */ /* 0x001fc800078e10ff */
[----:B------:R-:W-:-:S13]  /*4500*/  ISETP.GE.AND P1, PT, R186, R109, PT ;  /* 0x0000006dba00720c */ /* 0x000fda0003f26270 */
[----:B------:R-:W-:Y:S05]  /*4510*/  @!P1 BRA `(.L_x_7657) ;  /* 0xffffffc000349947 */ /* 0x000fea000383ffff */
[----:B------:R-:W-:Y:S05]  /*4520*/  BSYNC B1 ;  /* 0x0000000000017941 */ /* 0x000fea0003800000 */
.L_x_7644:
        /* <DEDUP_REMOVED lines=13> */
[----:B-----5:R-:W-:Y:S02]  /*4600*/  MOV R72, R17 ;  /* 0x0000001100487202 */ /* 0x020fe40000000f00 */
        /* <DEDUP_REMOVED lines=49> */
.L_x_7643:
[----:B------:R-:W-:Y:S05]  /*4920*/  BSYNC B0 ;  /* 0x0000000000007941 */ /* 0x000fea0003800000 */
.L_x_7642:
        /* <DEDUP_REMOVED lines=63> */
[----:B------:R-:W-:Y:S01]  /*4d20*/  LDS R66, [R6+0x3400] ;  /* 0x0034000006427984 */ /* 0x000fe20000000800 */
[----:B-1----:R-:W-:-:S03]  /*4d30*/  FADD.FTZ R3, R3, R50 ;  /* 0x0000003203037221 */ /* 0x002fc60000010000 */
[----:B------:R-:W1:Y:S01]  /*4d40*/  LDS R68, [R6+0x3600] ;  /* 0x0036000006447984 */ /* 0x000e620000000800 */
[----:B------:R-:W-:-:S03]  /*4d50*/  FADD.FTZ R4, R4, R43 ;  /* 0x0000002b04047221 */ /* 0x000fc60000010000 */
[----:B------:R-:W2:Y:S01]  /*4d60*/  LDS R59, [R6+0x3800] ;  /* 0x00380000063b7984 */ /* 0x000ea20000000800 */
        /* <DEDUP_REMOVED lines=11> */
[----:B-1----:R-:W-:Y:S02]  /*4e20*/  FADD.FTZ R7, R7, R68 ;  /* 0x0000004407077221 */ /* 0x002fe40000010000 */
[----:B------:R-:W-:Y:S01]  /*4e30*/  STS.128 [R2], R36 ;  /* 0x0000002402007388 */ /* 0x000fe20000000c00 */
[----:B--2---:R-:W-:-:S03]  /*4e40*/  FADD.FTZ R59, R8, R59 ;  /* 0x0000003b083b7221 */ /* 0x004fc60000010000 */
[----:B------:R-:W-:Y:S01]  /*4e50*/  STS.128 [R2+0x10], R44 ;  /* 0x0000102c02007388 */ /* 0x000fe20000000c00 */
[----:B-----5:R-:W-:-:S03]  /*4e60*/  FADD.FTZ R9, R9, R70 ;  /* 0x0000004609097221 */ /* 0x020fc60000010000 */
[----:B------:R-:W-:Y:S01]  /*4e70*/  STS.128 [R2+0x400], R52 ;  /* 0x0004003402007388 */ /* 0x000fe20000000c00 */
[----:B------:R-:W-:-:S03]  /*4e80*/  FADD.FTZ R61, R10, R61 ;  /* 0x0000003d0a3d7221 */ /* 0x000fc60000010000 */
[----:B------:R-:W-:Y:S01]  /*4e90*/  STS.128 [R2+0x410], R24 ;  /* 0x0004101802007388 */ /* 0x000fe20000000c00 */
[----:B------:R-:W-:-:S03]  /*4ea0*/  FADD.FTZ R11, R11, R72 ;  /* 0x000000480b0b7221 */ /* 0x000fc60000010000 */
[----:B------:R-:W-:Y:S04]  /*4eb0*/  STS.128 [R2+0x800], R20 ;  /* 0x0008001402007388 */ /* 0x000fe80000000c00 */
[----:B------:R-:W-:Y:S04]  /*4ec0*/  STS.128 [R2+0x810], R16 ;  /* 0x0008101002007388 */ /* 0x000fe80000000c00 */
[----:B------:R0:W-:Y:S04]  /*4ed0*/  STS.128 [R2+0xc00], R12 ;  /* 0x000c000c02007388 */ /* 0x0001e80000000c00 */
[----:B------:R-:W-:Y:S01]  /*4ee0*/  STS.128 [R2+0xc10], R28 ;  /* 0x000c101c02007388 */ /* 0x000fe20000000c00 */
[----:B------:R-:W-:Y:S08]  /*4ef0*/  BAR.SYNC.DEFER_BLOCKING 0x0 ;  /* 0x0000000000007b1d */ /* 0x000ff00000010000 */
[----:B0-----:R-:W0:Y:S01]  /*4f00*/  LDC R14, c[0x0][0x388] ;  /* 0x0000e200ff0e7b82 */ /* 0x001e220000000800 */
[----:B------:R-:W-:Y:S01]  /*4f10*/  FADD.FTZ R13, R3, R64 ;  /* 0x00000040030d7221 */ /* 0x000fe20000010000 */
[----:B------:R-:W-:Y:S01]  /*4f20*/  FADD.FTZ R15, R5, R66 ;  /* 0x00000042050f7221 */ /* 0x000fe20000010000 */
        /* <DEDUP_REMOVED lines=9> */
[----:B------:R-:W0:Y:S01]  /*4fc0*/  LDS R17, [R6+0x1400] ;  /* 0x0014000006117984 */ /* 0x000e220000000800 */
[----:B-1----:R-:W-:-:S03]  /*4fd0*/  FADD.FTZ R32, RZ, R32 ;  /* 0x00000020ff207221 */ /* 0x002fc60000010000 */
[----:B------:R-:W1:Y:S01]  /*4fe0*/  LDS R10, [R6+0x800] ;  /* 0x00080000060a7984 */ /* 0x000e620000000800 */
[----:B--2---:R-:W-:-:S03]  /*4ff0*/  FADD.FTZ R36, RZ, R36 ;  /* 0x00000024ff247221 */ /* 0x004fc60000010000 */
[----:B------:R-:W2:Y:S01]  /*5000*/  LDS R19, [R6+0x1600] ;  /* 0x0016000006137984 */ /* 0x000ea20000000800 */
[----:B---3--:R-:W-:-:S03]  /*5010*/  FADD.FTZ R25, R32, R25 ;  /* 0x0000001920197221 */ /* 0x008fc60000010000 */
[----:B------:R-:W3:Y:S01]  /*5020*/  LDS R18, [R6+0x3200] ;  /* 0x0032000006127984 */ /* 0x000ee20000000800 */
[----:B----4-:R-:W-:-:S03]  /*5030*/  FADD.FTZ R21, R36, R21 ;  /* 0x0000001524157221 */ /* 0x010fc60000010000 */
[----:B------:R-:W4:Y:S01]  /*5040*/  LDS R29, [R6+0x2400] ;  /* 0x00240000061d7984 */ /* 0x000f220000000800 */
[----:B-----5:R-:W-:Y:S01]  /*5050*/  FADD.FTZ R2, R25, R2 ;  /* 0x0000000219027221 */ /* 0x020fe20000010000 */
[----:B0-----:R-:W-:Y:S02]  /*5060*/  IMAD R25, R14, UR4, RZ ;  /* 0x000000040e197c24 */ /* 0x001fe4000f8e02ff */
[----:B------:R-:W0:Y:S01]  /*5070*/  LDS R31, [R6+0x2600] ;  /* 0x00260000061f7984 */ /* 0x000e220000000800 */
[----:B------:R-:W-:-:S03]  /*5080*/  FADD.FTZ R5, R21, R12 ;  /* 0x0000000c15057221 */ /* 0x000fc60000010000 */
[----:B------:R-:W5:Y:S01]  /*5090*/  LDS R12, [R6+0xa00] ;  /* 0x000a0000060c7984 */ /* 0x000f620000000800 */
[----:B------:R-:W-:Y:S01]  /*50a0*/  IADD3 R0, P0, PT, R25, R0, RZ ;  /* 0x0000000019007210 */ /* 0x000fe20007f1e0ff */
[----:B------:R-:W-:Y:S02]  /*50b0*/  FADD.FTZ R41, R2, R23 ;  /* 0x0000001702297221 */ /* 0x000fe40000010000 */
[----:B------:R-:W5:Y:S01]  /*50c0*/  LDS R21, [R6+0x1800] ;  /* 0x0018000006157984 */ /* 0x000f620000000800 */
[----:B------:R-:W-:Y:S02]  /*50d0*/  IADD3.X R43, PT, PT, RZ, RZ, RZ, P0, !PT ;  /* 0x000000ffff2b7210 */ /* 0x000fe400007fe4ff */
[C---:B------:R-:W-:Y:S01]  /*50e0*/  SHF.L.U32 R4, R0.reuse, 0x2, RZ ;  /* 0x0000000200047819 */ /* 0x040fe200000006ff */
[----:B------:R-:W5:Y:S01]  /*50f0*/  LDS R14, [R6+0xc00] ;  /* 0x000c0000060e7984 */ /* 0x000f620000000800 */
[----:B------:R-:W-:Y:S01]  /*5100*/  SHF.L.U64.HI R20, R0, 0x2, R43 ;  /* 0x0000000200147819 */ /* 0x000fe2000001022b */
[----:B------:R-:W-:Y:S01]  /*5110*/  FADD.FTZ R0, RZ, R3 ;  /* 0x00000003ff007221 */ /* 0x000fe20000010000 */
[----:B------:R-:W-:Y:S01]  /*5120*/  FADD.FTZ R8, RZ, R8 ;  /* 0x00000008ff087221 */ /* 0x000fe20000010000 */
[----:B------:R-:W5:Y:S01]  /*5130*/  LDS R23, [R6+0x1a00] ;  /* 0x001a000006177984 */ /* 0x000f620000000800 */
[----:B------:R-:W-:Y:S01]  /*5140*/  IADD3 R2, P0, PT, R4, UR18, RZ ;  /* 0x0000001204027c10 */ /* 0x000fe2000ff1e0ff */
[----:B------:R-:W-:Y:S01]  /*5150*/  FADD.FTZ R0, R0, R17 ;  /* 0x0000001100007221 */ /* 0x000fe20000010000 */
[----:B------:R-:W-:Y:S01]  /*5160*/  IADD3 R4, P1, PT, R4, UR16, RZ ;  /* 0x0000001004047c10 */ /* 0x000fe2000ff3e0ff */
[----:B------:R-:W5:Y:S01]  /*5170*/  LDS R16, [R6+0xe00] ;  /* 0x000e000006107984 */ /* 0x000f620000000800 */
[----:B------:R-:W-:Y:S01]  /*5180*/  IADD3.X R3, PT, PT, R20, UR19, RZ, P0, !PT ;  /* 0x0000001314037c10 */ /* 0x000fe200087fe4ff */
[----:B-1----:R-:W-:-:S02]  /*5190*/  FADD.FTZ R10, RZ, R10 ;  /* 0x0000000aff0a7221 */ /* 0x002fc40000010000 */
[----:B------:R-:W1:Y:S01]  /*51a0*/  LDS R45, [R6+0x3400] ;  /* 0x00340000062d7984 */ /* 0x000e620000000800 */
[----:B--2---:R-:W-:-:S03]  /*51b0*/  FADD.FTZ R8, R8, R19 ;  /* 0x0000001308087221 */ /* 0x004fc60000010000 */
[----:B------:R-:W2:Y:S01]  /*51c0*/  LDS R33, [R6+0x2800] ;  /* 0x0028000006217984 */ /* 0x000ea20000000800 */
[----:B---3--:R-:W-:-:S03]  /*51d0*/  FADD.FTZ R43, R5, R18 ;  /* 0x00000012052b7221 */ /* 0x008fc60000010000 */
[----:B------:R-:W3:Y:S01]  /*51e0*/  LDS R25, [R6+0x1c00] ;  /* 0x001c000006197984 */ /* 0x000ee20000000800 */
[----:B------:R-:W-:Y:S01]  /*51f0*/  IADD3.X R5, PT, PT, R20, UR17, RZ, P1, !PT ;  /* 0x0000001114057c10 */ /* 0x000fe20008ffe4ff */
[----:B----4-:R-:W-:Y:S02]  /*5200*/  FADD.FTZ R0, R0, R29 ;  /* 0x0000001d00007221 */ /* 0x010fe40000010000 */
[----:B------:R-:W4:Y:S04]  /*5210*/  LDS R47, [R6+0x3600] ;  /* 0x00360000062f7984 */ /* 0x000f280000000800 */
[----:B------:R-:W4:Y:S01]  /*5220*/  LDS R35, [R6+0x2a00] ;  /* 0x002a000006237984 */ /* 0x000f220000000800 */
[----:B0-----:R-:W-:-:S03]  /*5230*/  FADD.FTZ R8, R8, R31 ;  /* 0x0000001f08087221 */ /* 0x001fc60000010000 */
[----:B------:R-:W0:Y:S01]  /*5240*/  LDS R27, [R6+0x1e00] ;  /* 0x001e0000061b7984 */ /* 0x000e220000000800 */
[----:B-----5:R-:W-:-:S03]  /*5250*/  FADD.FTZ R12, RZ, R12 ;  /* 0x0000000cff0c7221 */ /* 0x020fc60000010000 */
        /* <DEDUP_REMOVED lines=9> */
[----:B-1----:R-:W-:-:S03]  /*52f0*/  FADD.FTZ R45, R0, R45 ;  /* 0x0000002d002d7221 */ /* 0x002fc60000010000 */
[----:B------:R-:W1:Y:S01]  /*5300*/  LDS R55, [R6+0x3e00] ;  /* 0x003e000006377984 */ /* 0x000e620000000800 */
[----:B--2---:R-:W-:Y:S01]  /*5310*/  FADD.FTZ R10, R10, R33 ;  /* 0x000000210a0a7221 */ /* 0x004fe20000010000 */
[----:B---3--:R-:W-:Y:S02]  /*5320*/  FADD.FTZ R14, R14, R25 ;  /* 0x000000190e0e7221 */ /* 0x008fe40000010000 */
[----:B------:R-:W-:Y:S01]  /*5330*/  STG.E desc[UR6][R2.64], R41 ;  /* 0x0000002902007986 */ /* 0x000fe2000c101906 */
[----:B----4-:R-:W-:-:S03]  /*5340*/  FADD.FTZ R47, R8, R47 ;  /* 0x0000002f082f7221 */ /* 0x010fc60000010000 */
[----:B------:R-:W-:Y:S01]  /*5350*/  STG.E desc[UR6][R4.64], R13 ;  /* 0x0000000d04007986 */ /* 0x000fe2000c101906 */
[----:B------:R-:W-:-:S03]  /*5360*/  FADD.FTZ R12, R12, R35 ;  /* 0x000000230c0c7221 */ /* 0x000fc60000010000 */
        /* <DEDUP_REMOVED lines=22> */
.L_x_7645:
[----:B------:R-:W-:Y:S01]  /*54d0*/  BSSY B2, `(.L_x_7658) ;  /* 0x0000008000027945 */ /* 0x000fe20003800000 */
[----:B------:R-:W-:Y:S02]  /*54e0*/  MOV R219, R117 ;  /* 0x0000007500db7202 */ /* 0x000fe40000000f00 */
[----:B------:R-:W-:Y:S02]  /*54f0*/  MOV R220, 0x1 ;  /* 0x0000000100dc7802 */ /* 0x000fe40000000f00 */
[----:B------:R-:W-:Y:S02]  /*5500*/  MOV R221, 0x1f ;  /* 0x0000001f00dd7802 */ /* 0x000fe40000000f00 */
[----:B------:R-:W-:-:S07]  /*5510*/  MOV R206, 0xffffffff ;  /* 0xffffffff00ce7802 */ /* 0x000fce0000000f00 */
[----:B-----5:R-:W-:Y:S05]  /*5520*/  WARPSYNC.COLLECTIVE R206, `(.L_x_7659) ;  /* 0x00000000ce087348 */ /* 0x020fea0003c00000 */
[----:B------:R0:W1:Y:S02]  /*5530*/  SHFL.BFLY P3, R210, R219, R220, R221 ;  /* 0x0c0000dcdbd27389 */ /* 0x00006400000600dd */
[----:B01---5:R-:W-:Y:S05]  /*5540*/  ENDCOLLECTIVE ;  /* 0x000000000000791b */ /* 0x023fea0003800000 */
.L_x_7659:
[----:B------:R-:W-:Y:S05]  /*5550*/  BSYNC B2 ;  /* 0x0000000000027941 */ /* 0x000fea0003800000 */
.L_x_7658:
        /* <DEDUP_REMOVED lines=8> */
.L_x_7660:
[----:B------:R-:W-:-:S05]  /*55e0*/  FADD.FTZ R126, R117, R126 ;  /* 0x0000007e757e7221 */ /* 0x000fca0000010000 */
[----:B------:R-:W-:Y:S01]  /*55f0*/  MOV R219, R126 ;  /* 0x0000007e00db7202 */ /* 0x000fe20000000f00 */
[----:B------:R-:W-:Y:S01]  /*5600*/  HFMA2 R220, -RZ, RZ, 0, 1.1920928955078125e-07 ;  /* 0x00000002ffdc7431 */ /* 0x000fe200000001ff */
[----:B------:R-:W-:-:S07]  /*5610*/  MOV R146, R210 ;  /* 0x000000d200927202 */ /* 0x000fce0000000f00 */
[----:B------:R-:W-:Y:S05]  /*5620*/  WARPSYNC.COLLECTIVE R206, `(.L_x_7661) ;  /* 0x00000000ce087348 */ /* 0x000fea0003c00000 */
[----:B------:R0:W1:Y:S02]  /*5630*/  SHFL.BFLY P3, R210, R219, R220, R221 ;  /* 0x0c0000dcdbd27389 */ /* 0x00006400000600dd */
[----:B01----:R-:W-:Y:S05]  /*5640*/  ENDCOLLECTIVE ;  /* 0x000000000000791b */ /* 0x003fea0003800000 */
.L_x_7661:
[----:B------:R-:W-:-:S05]  /*5650*/  FADD.FTZ R146, R149, R146 ;  /* 0x0000009295927221 */ /* 0x000fca0000010000 */
[----:B------:R-:W-:Y:S02]  /*5660*/  MOV R219, R146 ;  /* 0x0000009200db7202 */ /* 0x000fe40000000f00 */
[----:B------:R-:W-:-:S07]  /*5670*/  MOV R151, R210 ;  /* 0x000000d200977202 */ /* 0x000fce0000000f00 */
[----:B------:R-:W-:Y:S05]  /*5680*/  WARPSYNC.COLLECTIVE R206, `(.L_x_7662) ;  /* 0x00000000ce087348 */ /* 0x000fea0003c00000 */
[----:B------:R0:W1:Y:S02]  /*5690*/  SHFL.BFLY P3, R210, R219, R220, R221 ;  /* 0x0c0000dcdbd27389 */ /* 0x00006400000600dd */
[----:B01----:R-:W-:Y:S05]  /*56a0*/  ENDCOLLECTIVE ;  /* 0x000000000000791b */ /* 0x003fea0003800000 */
.L_x_7662:
[----:B------:R-:W-:-:S05]  /*56b0*/  FADD.FTZ R151, R126, R151 ;  /* 0x000000977e977221 */ /* 0x000fca0000010000 */
[----:B------:R-:W-:Y:S01]  /*56c0*/  MOV R219, R151 ;  /* 0x0000009700db7202 */ /* 0x000fe20000000f00 */
[----:B------:R-:W-:Y:S01]  /*56d0*/  HFMA2 R220, -RZ, RZ, 0, 2.384185791015625e-07 ;  /* 0x00000004ffdc7431 */ /* 0x000fe200000001ff */
[----:B------:R-:W-:-:S07]  /*56e0*/  MOV R155, R210 ;  /* 0x000000d2009b7202 */ /* 0x000fce0000000f00 */
[----:B------:R-:W-:Y:S05]  /*56f0*/  WARPSYNC.COLLECTIVE R206, `(.L_x_7663) ;  /* 0x00000000ce087348 */ /* 0x000fea0003c00000 */
[----:B------:R0:W1:Y:S02]  /*5700*/  SHFL.BFLY P3, R210, R219, R220, R221 ;  /* 0x0c0000dcdbd27389 */ /* 0x00006400000600dd */
[----:B01----:R-:W-:Y:S05]  /*5710*/  ENDCOLLECTIVE ;  /* 0x000000000000791b */ /* 0x003fea0003800000 */
.L_x_7663:
[----:B------:R-:W-:-:S05]  /*5720*/  FADD.FTZ R155, R146, R155 ;  /* 0x0000009b929b7221 */ /* 0x000fca0000010000 */
[----:B------:R-:W-:Y:S02]  /*5730*/  MOV R219, R155 ;  /* 0x0000009b00db7202 */ /* 0x000fe40000000f00 */
[----:B------:R-:W-:-:S07]  /*5740*/  MOV R148, R210 ;  /* 0x000000d200947202 */ /* 0x000fce0000000f00 */
[----:B------:R-:W-:Y:S05]  /*5750*/  WARPSYNC.COLLECTIVE R206, `(.L_x_7664) ;  /* 0x00000000ce087348 */ /* 0x000fea0003c00000 */
[----:B------:R0:W1:Y:S02]  /*5760*/  SHFL.BFLY P3, R210, R219, R220, R221 ;  /* 0x0c0000dcdbd27389 */ /* 0x00006400000600dd */
[----:B01----:R-:W-:Y:S05]  /*5770*/  ENDCOLLECTIVE ;  /* 0x000000000000791b */ /* 0x003fea0003800000 */
.L_x_7664:
[----:B------:R-:W-:-:S05]  /*5780*/  FADD.FTZ R148, R151, R148 ;  /* 0x0000009497947221 */ /* 0x000fca0000010000 */
[----:B------:R-:W-:Y:S01]  /*5790*/  MOV R219, R148 ;  /* 0x0000009400db7202 */ /* 0x000fe20000000f00 */
[----:B------:R-:W-:Y:S01]  /*57a0*/  HFMA2 R220, -RZ, RZ, 0, 4.76837158203125e-07 ;  /* 0x00000008ffdc7431 */ /* 0x000fe200000001ff */
[----:B------:R-:W-:-:S07]  /*57b0*/  MOV R150, R210 ;  /* 0x000000d200967202 */ /* 0x000fce0000000f00 */
[----:B------:R-:W-:Y:S05]  /*57c0*/  WARPSYNC.COLLECTIVE R206, `(.L_x_7665) ;  /* 0x00000000ce087348 */ /* 0x000fea0003c00000 */
[----:B------:R0:W1:Y:S02]  /*57d0*/  SHFL.BFLY P3, R210, R219, R220, R221 ;  /* 0x0c0000dcdbd27389 */ /* 0x00006400000600dd */
[----:B01----:R-:W-:Y:S05]  /*57e0*/  ENDCOLLECTIVE ;  /* 0x000000000000791b */ /* 0x003fea0003800000 */
.L_x_7665:
[----:B------:R-:W-:-:S05]  /*57f0*/  FADD.FTZ R150, R155, R150 ;  /* 0x000000969b967221 */ /* 0x000fca0000010000 */
[----:B------:R-:W-:Y:S02]  /*5800*/  MOV R219, R150 ;  /* 0x0000009600db7202 */ /* 0x000fe40000000f00 */
[----:B------:R-:W-:-:S07]  /*5810*/  MOV R117, R210 ;  /* 0x000000d200757202 */ /* 0x000fce0000000f00 */
[----:B------:R-:W-:Y:S05]  /*5820*/  WARPSYNC.COLLECTIVE R206, `(.L_x_7666) ;  /* 0x00000000ce087348 */ /* 0x000fea0003c00000 */
[----:B------:R0:W1:Y:S02]  /*5830*/  SHFL.BFLY P3, R210, R219, R220, R221 ;  /* 0x0c0000dcdbd27389 */ /* 0x00006400000600dd */
[----:B01----:R-:W-:Y:S05]  /*5840*/  ENDCOLLECTIVE ;  /* 0x000000000000791b */ /* 0x003fea0003800000 */
.L_x_7666:
[----:B------:R-:W-:-:S05]  /*5850*/  FADD.FTZ R117, R148, R117 ;  /* 0x0000007594757221 */ /* 0x000fca0000010000 */
[----:B------:R-:W-:Y:S01]  /*5860*/  MOV R219, R117 ;  /* 0x0000007500db7202 */ /* 0x000fe20000000f00 */
[----:B------:R-:W-:Y:S01]  /*5870*/  HFMA2 R220, -RZ, RZ, 0, 9.5367431640625e-07 ;  /* 0x00000010ffdc7431 */ /* 0x000fe200000001ff */
[----:B------:R-:W-:-:S07]  /*5880*/  MOV R149, R210 ;  /* 0x000000d200957202 */ /* 0x000fce0000000f00 */
[----:B------:R-:W-:Y:S05]  /*5890*/  WARPSYNC.COLLECTIVE R206, `(.L_x_7667) ;  /* 0x00000000ce087348 */ /* 0x000fea0003c00000 */
[----:B------:R0:W1:Y:S02]  /*58a0*/  SHFL.BFLY P3, R210, R219, R220, R221 ;  /* 0x0c0000dcdbd27389 */ /* 0x00006400000600dd */
[----:B01----:R-:W-:Y:S05]  /*58b0*/  ENDCOLLECTIVE ;  /* 0x000000000000791b */ /* 0x003fea0003800000 */
.L_x_7667:
[----:B------:R-:W-:-:S05]  /*58c0*/  FADD.FTZ R149, R150, R149 ;  /* 0x0000009596957221 */ /* 0x000fca0000010000 */
[----:B------:R-:W-:Y:S02]  /*58d0*/  MOV R219, R149 ;  /* 0x0000009500db7202 */ /* 0x000fe40000000f00 */
[----:B------:R-:W-:-:S07]  /*58e0*/  MOV R126, R210 ;  /* 0x000000d2007e7202 */ /* 0x000fce0000000f00 */
[----:B------:R-:W-:Y:S05]  /*58f0*/  WARPSYNC.COLLECTIVE R206, `(.L_x_7668) ;  /* 0x00000000ce087348 */ /* 0x000fea0003c00000 */
[----:B------:R0:W1:Y:S02]  /*5900*/  SHFL.BFLY P3, R210, R219, R220, R221 ;  /* 0x0c0000dcdbd27389 */ /* 0x00006400000600dd */
[----:B01----:R-:W-:Y:S05]  /*5910*/  ENDCOLLECTIVE ;  /* 0x000000000000791b */ /* 0x003fea0003800000 */
.L_x_7668:
[----:B------:R-:W-:Y:S01]  /*5920*/  MOV R146, R210 ;  /* 0x000000d200927202 */ /* 0x000fe20000000f00 */
[----:B------:R-:W-:Y:S06]  /*5930*/  BRA `(.L_x_7669) ;  /* 0xffffffc000b47947 */ /* 0x000fec000383ffff */
.L_x_7670:
        /* <DEDUP_REMOVED lines=12> */
.L_x_20027:


//--------------------- .text._ZN10layer_norm13ln_bwd_kernelINS_13Kernel_traitsIf13__nv_bfloat16fS2_fjLj1024ELj1ELj4ELj1ELj16ENS_18Kernel_traits_baseILj1024EfS2_fS2_fjLj128EEEEELb0ELb0ELb1ELb0EEEvNS_9BwdParamsE --------------------------
	.section	.text._ZN10layer_norm13ln_bwd_kernelINS_13Kernel_traitsIf13__nv_bfloat16fS2_fjLj1024ELj1ELj4ELj1ELj16ENS_18Kernel_traits_baseILj1024EfS2_fS2_fjLj128EEEEELb0ELb0ELb1ELb0EEEvNS_9BwdParamsE,"ax",@progbits
	.align	128
        .global         _ZN10layer_norm13ln_bwd_kernelINS_13Kernel_traitsIf13__nv_bfloat16fS2_fjLj1024ELj1ELj4ELj1ELj16ENS_18Kernel_traits_baseILj1024EfS2_fS2_fjLj128EEEEELb0ELb0ELb1ELb0EEEvNS_9BwdParamsE
        .type           _ZN10layer_norm13ln_bwd_kernelINS_13Kernel_traitsIf13__nv_bfloat16fS2_fjLj1024ELj1ELj4ELj1ELj16ENS_18Kernel_traits_baseILj1024EfS2_fS2_fjLj128EEEEELb0ELb0ELb1ELb0EEEvNS_9BwdParamsE,@function
        .size           _ZN10layer_norm13ln_bwd_kernelINS_13Kernel_traitsIf13__nv_bfloat16fS2_fjLj1024ELj1ELj4ELj1ELj16ENS_18Kernel_traits_baseILj1024EfS2_fS2_fjLj128EEEEELb0ELb0ELb1ELb0EEEvNS_9BwdParamsE,(.L_x_20028 - _ZN10layer_norm13ln_bwd_kernelINS_13Kernel_traitsIf13__nv_bfloat16fS2_fjLj1024ELj1ELj4ELj1ELj16ENS_18Kernel_traits_baseILj1024EfS2_fS2_fjLj128EEEEELb0ELb0ELb1ELb0EEEvNS_9BwdParamsE)
        .other          _ZN10layer_norm13ln_bwd_kernelINS_13Kernel_traitsIf13__nv_bfloat16fS2_fjLj1024ELj1ELj4ELj1ELj16ENS_18Kernel_traits_baseILj1024EfS2_fS2_fjLj128EEEEELb0ELb0ELb1ELb0EEEvNS_9BwdParamsE,@"STO_CUDA_ENTRY STV_DEFAULT"
_ZN10layer_norm13ln_bwd_kernelINS_13Kernel_traitsIf13__nv_bfloat16fS2_fjLj1024ELj1ELj4ELj1ELj16ENS_18Kernel_traits_baseILj1024EfS2_fS2_fjLj128EEEEELb0ELb0ELb1ELb0EEEvNS_9BwdParamsE:
.text._ZN10layer_norm13ln_bwd_kernelINS_13Kernel_traitsIf13__nv_bfloat16fS2_fjLj1024ELj1ELj4ELj1ELj16ENS_18Kernel_traits_baseILj1024EfS2_fS2_fjLj128EEEEELb0ELb0ELb1ELb0EEEvNS_9BwdParamsE:
        /* <DEDUP_REMOVED lines=26> */
[----:B------:R-:W-:-:S06]  /*01a0*/  @P0 LOP3.LUT R17, R17, 0x20, RZ, 0xfc, !PT ;  /* 0x0000002011110812 */ /* 0x000fcc00078efcff */
[----:B------:R-:W2:Y:S01]  /*01b0*/  S2UR UR4, SR_CTAID.X ;  /* 0x00000000000479c3 */ /* 0x000ea20000002500 */
[C---:B---3--:R-:W-:Y:S01]  /*01c0*/  @P1 IMAD.WIDE.U32 R10, R17.reuse, 0x20, R8 ;  /* 0x00000020110a1825 */ /* 0x048fe200078e0008 */
[----:B------:R-:W-:Y:S01]  /*01d0*/  @P1 IADD3 R17, PT, PT, R17, 0x20, RZ ;  /* 0x0000002011111810 */ /* 0x000fe20007ffe0ff */
        /* <DEDUP_REMOVED lines=8> */
[----:B------:R3:W5:Y:S04]  /*0260*/  @P3 LDG.E.128 R60, desc[UR6][R8.64] ;  /* 0x00000006083c3981 */ /* 0x000768000c1e1d00 */
[----:B------:R3:W5:Y:S01]  /*0270*/  @P3 LDG.E.128 R64, desc[UR6][R8.64+0x10] ;  /* 0x0000100608403981 */ /* 0x000762000c1e1d00 */
[----:B--2---:R-:W-:Y:S01]  /*0280*/  USHF.L.U32 UR4, UR4, 0x2, URZ ;  /* 0x0000000204047899 */ /* 0x004fe200080006ff */
[----:B------:R-:W-:-:S02]  /*0290*/  SHF.R.U32.HI R0, RZ, 0x5, R4 ;  /* 0x00000005ff007819 */ /* 0x000fc40000011604 */
[----:B------:R3:W5:Y:S03]  /*02a0*/  @P0 LDG.E.128 R40, desc[UR6][R6.64+0x10] ;  /* 0x0000100606280981 */ /* 0x000766000c1e1d00 */
        /* <DEDUP_REMOVED lines=35> */
[----:B0--3--:R-:W-:Y:S06]  /*04e0*/  @P0 BRA `(.L_x_7672) ;  /* 0x0000007400f40947 */ /* 0x009fec0003800000 */
        /* <DEDUP_REMOVED lines=32> */
.L_x_7823:
        /* <DEDUP_REMOVED lines=53> */
[----:B------:R-:W-:Y:S02]  /*0a40*/  IADD3 R26, PT, PT, R26, 0x20, RZ ;  /* 0x000000201a1a7810 */ /* 0x000fe40007ffe0ff */
[----:B------:R-:W-:Y:S01]  /*0a50*/  IADD3 R5, PT, PT, R5, 0x20, RZ ;  /* 0x0000002005057810 */ /* 0x000fe20007ffe0ff */
[C---:B--2---:R-:W-:Y:S01]  /*0a60*/  FADD.FTZ R12, -R6.reuse, R12 ;  /* 0x0000000c060c7221 */ /* 0x044fe20000010100 */
[C---:B------:R-:W-:Y:S01]  /*0a70*/  FADD.FTZ R172, -R6.reuse, R14 ;  /* 0x0000000e06ac7221 */ /* 0x040fe20000010100 */
[----:B------:R-:W-:-:S02]  /*0a80*/  FADD.FTZ R174, -R6, R15 ;  /* 0x0000000f06ae7221 */ /* 0x000fc40000010100 */
[----:B-----5:R-:W-:Y:S01]  /*0a90*/  FMUL.FTZ R229, R11, R12 ;  /* 0x0000000c0be57220 */ /* 0x020fe20000410000 */
[----:B------:R-:W-:Y:S01]  /*0aa0*/  FADD.FTZ R170, -R6, R13 ;  /* 0x0000000d06aa7221 */ /* 0x000fe20000010100 */
[C---:B----4-:R-:W-:Y:S02]  /*0ab0*/  SHF.L.U32 R227, R16.reuse, 0x10, RZ ;  /* 0x0000001010e37819 */ /* 0x050fe400000006ff */
[----:B------:R-:W-:Y:S02]  /*0ac0*/  PRMT R15, R16, 0x7632, R15 ;  /* 0x00007632100f7816 */ /* 0x000fe4000000000f */
[----:B------:R-:W-:Y:S01]  /*0ad0*/  PRMT R16, R17, 0x7632, R16 ;  /* 0x0000763211107816 */ /* 0x000fe20000000010 */
[----:B------:R-:W-:Y:S01]  /*0ae0*/  FMUL.FTZ R13, R11, R172 ;  /* 0x000000ac0b0d7220 */ /* 0x000fe20000410000 */
[----:B------:R-:W-:Y:S02]  /*0af0*/  SHF.L.U32 R17, R17, 0x10, RZ ;  /* 0x0000001011117819 */ /* 0x000fe400000006ff */
[----:B0-----:R-:W-:-:S02]  /*0b00*/  PRMT R168, R18, 0x7632, R168 ;  /* 0x0000763212a87816 */ /* 0x001fc400000000a8 */
[----:B------:R-:W-:Y:S01]  /*0b10*/  SHF.L.U32 R169, R18, 0x10, RZ ;  /* 0x0000001012a97819 */ /* 0x000fe200000006ff */
[C---:B---3--:R-:W-:Y:S01]  /*0b20*/  FADD.FTZ R18, -R6.reuse, R20 ;  /* 0x0000001406127221 */ /* 0x048fe20000010100 */
[----:B------:R-:W-:Y:S01]  /*0b30*/  FADD.FTZ R22, -R6, R22 ;  /* 0x0000001606167221 */ /* 0x000fe20000010100 */
[----:B------:R-:W-:Y:S01]  /*0b40*/  SHF.L.U32 R20, R15, 0x10, RZ ;  /* 0x000000100f147819 */ /* 0x000fe200000006ff */
[----:B------:R-:W-:Y:S01]  /*0b50*/  FADD.FTZ R100, R100, R227 ;  /* 0x000000e364647221 */ /* 0x000fe20000010000 */
[-C--:B------:R-:W-:Y:S01]  /*0b60*/  FFMA.FTZ R68, R229, R227.reuse, R68 ;  /* 0x000000e3e5447223 */ /* 0x080fe20000010044 */
[----:B------:R-:W-:Y:S01]  /*0b70*/  FMUL.FTZ R227, R36, R227 ;  /* 0x000000e324e37220 */ /* 0x000fe20000410000 */
[----:B-1----:R-:W-:Y:S01]  /*0b80*/  SHF.L.U32 R24, R16, 0x10, RZ ;  /* 0x0000001010187819 */ /* 0x002fe200000006ff */
[----:B------:R-:W-:Y:S01]  /*0b90*/  FADD.FTZ R102, R102, R17 ;  /* 0x0000001166667221 */ /* 0x000fe20000010000 */
[-C--:B------:R-:W-:Y:S01]  /*0ba0*/  FFMA.FTZ R70, R13, R17.reuse, R70 ;  /* 0x000000110d467223 */ /* 0x080fe20000010046 */
[----:B------:R-:W-:Y:S01]  /*0bb0*/  FMUL.FTZ R16, R38, R17 ;  /* 0x0000001126107220 */ /* 0x000fe20000410000 */
[----:B------:R-:W-:Y:S01]  /*0bc0*/  PRMT R25, R19, 0x7632, R25 ;  /* 0x0000763213197816 */ /* 0x000fe20000000019 */
[----:B------:R-:W-:Y:S01]  /*0bd0*/  FMUL.FTZ R17, R11, R22 ;  /* 0x000000160b117220 */ /* 0x000fe20000410000 */
[----:B------:R-:W-:Y:S01]  /*0be0*/  SHF.L.U32 R171, R19, 0x10, RZ ;  /* 0x0000001013ab7819 */ /* 0x000fe200000006ff */
[C---:B------:R-:W-:Y:S01]  /*0bf0*/  FADD.FTZ R176, -R6.reuse, R21 ;  /* 0x0000001506b07221 */ /* 0x040fe20000010100 */
[----:B------:R-:W-:Y:S01]  /*0c00*/  FMUL.FTZ R19, R37, R20 ;  /* 0x0000001425137220 */ /* 0x000fe20000410000 */
[----:B------:R-:W-:Y:S01]  /*0c10*/  FADD.FTZ R22, RZ, R227 ;  /* 0x000000e3ff167221 */ /* 0x000fe20000010000 */
[----:B------:R-:W-:Y:S01]  /*0c20*/  FMUL.FTZ R14, R11, R170 ;  /* 0x000000aa0b0e7220 */ /* 0x000fe20000410000 */
[----:B------:R-:W-:Y:S01]  /*0c30*/  FFMA.FTZ R21, R229, R227, RZ ;  /* 0x000000e3e5157223 */ /* 0x000fe200000100ff */
        /* <DEDUP_REMOVED lines=36> */
[----:B------:R-:W-:Y:S01]  /*0e80*/  FADD.FTZ R231, R170, R25 ;  /* 0x00000019aae77221 */ /* 0x000fe20000010000 */
[----:B------:R-:W-:-:S07]  /*0e90*/  FFMA.FTZ R228, R24, R25, R169 ;  /* 0x0000001918e47223 */ /* 0x000fce00000100a9 */
.L_x_7676:
[----:B------:R-:W-:Y:S05]  /*0ea0*/  BSYNC.RECONVERGENT B2 ;  /* 0x0000000000027941 */ /* 0x000fea0003800200 */
.L_x_7675:
        /* <DEDUP_REMOVED lines=20> */
[C---:B---3--:R-:W-:Y:S01]  /*0ff0*/  FADD.FTZ R176, -R6.reuse, R176 ;  /* 0x000000b006b07221 */ /* 0x048fe20000010100 */
[----:B------:R-:W-:-:S02]  /*1000*/  FADD.FTZ R188, -R6, R171 ;  /* 0x000000ab06bc7221 */ /* 0x000fc40000010100 */
[C---:B0----5:R-:W-:Y:S01]  /*1010*/  FMUL.FTZ R181, R11.reuse, R170 ;  /* 0x000000aa0bb57220 */ /* 0x061fe20000410000 */
[C---:B----4-:R-:W-:Y:S02]  /*1020*/  PRMT R168, R172.reuse, 0x7632, R168 ;  /* 0x00007632aca87816 */ /* 0x050fe400000000a8 */
[----:B------:R-:W-:Y:S01]  /*1030*/  SHF.L.U32 R169, R172, 0x10, RZ ;  /* 0x00000010aca97819 */ /* 0x000fe200000006ff */
[C---:B------:R-:W-:Y:S01]  /*1040*/  FMUL.FTZ R27, R11.reuse, R184 ;  /* 0x000000b80b1b7220 */ /* 0x040fe20000410000 */
[----:B------:R-:W-:Y:S01]  /*1050*/  SHF.L.U32 R187, R174, 0x10, RZ ;  /* 0x00000010aebb7819 */ /* 0x000fe200000006ff */
[C---:B------:R-:W-:Y:S01]  /*1060*/  FMUL.FTZ R183, R11.reuse, R176 ;  /* 0x000000b00bb77220 */ /* 0x040fe20000410000 */
[----:B------:R-:W-:Y:S01]  /*1070*/  SHF.L.U32 R170, R168, 0x10, RZ ;  /* 0x00000010a8aa7819 */ /* 0x000fe200000006ff */
[----:B------:R-:W-:Y:S01]  /*1080*/  FMUL.FTZ R184, R44, R169 ;  /* 0x000000a92cb87220 */ /* 0x000fe20000410000 */
[----:B------:R-:W-:Y:S01]  /*1090*/  FMUL.FTZ R182, R11, R188 ;  /* 0x000000bc0bb67220 */ /* 0x000fe20000410000 */
[----:B------:R-:W-:Y:S01]  /*10a0*/  PRMT R171, R173, 0x7632, R171 ;  /* 0x00007632adab7816 */ /* 0x000fe200000000ab */
[----:B------:R-:W-:Y:S01]  /*10b0*/  FADD.FTZ R112, R112, R187 ;  /* 0x000000bb70707221 */ /* 0x000fe20000010000 */
[-C--:B------:R-:W-:Y:S01]  /*10c0*/  FFMA.FTZ R80, R183, R187.reuse, R80 ;  /* 0x000000bbb7507223 */ /* 0x080fe20000010050 */
[----:B------:R-:W-:Y:S01]  /*10d0*/  FMUL.FTZ R188, R48, R187 ;  /* 0x000000bb30bc7220 */ /* 0x000fe20000410000 */
[----:B------:R-:W-:Y:S01]  /*10e0*/  SHF.L.U32 R173, R173, 0x10, RZ ;  /* 0x00000010adad7819 */ /* 0x000fe200000006ff */
[----:B------:R-:W-:Y:S01]  /*10f0*/  FADD.FTZ R108, R108, R169 ;  /* 0x000000a96c6c7221 */ /* 0x000fe20000010000 */
[----:B------:R-:W-:Y:S01]  /*1100*/  FFMA.FTZ R76, R27, R169, R76 ;  /* 0x000000a91b4c7223 */ /* 0x000fe2000001004c */
[----:B------:R-:W-:Y:S01]  /*1110*/  FADD.FTZ R168, R231, R184 ;  /* 0x000000b8e7a87221 */ /* 0x000fe20000010000 */
[----:B------:R-:W-:Y:S01]  /*1120*/  FMUL.FTZ R187, R45, R170 ;  /* 0x000000aa2dbb7220 */ /* 0x000fe20000410000 */
[----:B------:R-:W-:Y:S01]  /*1130*/  FMUL.FTZ R180, R11, R186 ;  /* 0x000000ba0bb47220 */ /* 0x000fe20000410000 */
[----:B------:R-:W-:Y:S01]  /*1140*/  FFMA.FTZ R169, R27, R184, R228 ;  /* 0x000000b81ba97223 */ /* 0x000fe200000100e4 */
[----:B------:R-:W-:Y:S01]  /*1150*/  SHF.L.U32 R172, R171, 0x10, RZ ;  /* 0x00000010abac7819 */ /* 0x000fe200000006ff */
[----:B------:R-:W-:Y:S01]  /*1160*/  FADD.FTZ R171, R168, R187 ;  /* 0x000000bba8ab7221 */ /* 0x000fe20000010000 */
[----:B------:R-:W-:Y:S01]  /*1170*/  PRMT R189, R175, 0x7632, R189 ;  /* 0x00007632afbd7816 */ /* 0x000fe200000000bd */
[----:B------:R-:W-:Y:S01]  /*1180*/  FMUL.FTZ R186, R46, R173 ;  /* 0x000000ad2eba7220 */ /* 0x000fe20000410000 */
[----:B------:R-:W-:Y:S01]  /*1190*/  FFMA.FTZ R168, R180, R187, R169 ;  /* 0x000000bbb4a87223 */ /* 0x000fe200000100a9 */
[----:B------:R-:W-:Y:S01]  /*11a0*/  PRMT R185, R174, 0x7632, R185 ;  /* 0x00007632aeb97816 */ /* 0x000fe200000000b9 */
[----:B------:R-:W-:Y:S01]  /*11b0*/  FFMA.FTZ R77, R180, R170, R77 ;  /* 0x000000aab44d7223 */ /* 0x000fe2000001004d */
[----:B------:R-:W-:Y:S01]  /*11c0*/  SHF.L.U32 R176, R189, 0x10, RZ ;  /* 0x00000010bdb07819 */ /* 0x000fe200000006ff */
[----:B------:R-:W-:Y:S01]  /*11d0*/  FADD.FTZ R109, R109, R170 ;  /* 0x000000aa6d6d7221 */ /* 0x000fe20000010000 */
        /* <DEDUP_REMOVED lines=8> */
[C---:B------:R-:W-:Y:S01]  /*1260*/  FADD.FTZ R178, -R6.reuse, R178 ;  /* 0x000000b206b27221 */ /* 0x040fe20000010100 */
[----:B------:R-:W-:Y:S01]  /*1270*/  FMUL.FTZ R192, R11, R192 ;  /* 0x000000c00bc07220 */ /* 0x000fe20000410000 */
[----:B------:R-:W-:Y:S01]  /*1280*/  FMUL.FTZ R191, R49, R174 ;  /* 0x000000ae31bf7220 */ /* 0x000fe20000410000 */
        /* <DEDUP_REMOVED lines=23> */
.L_x_7678:
[----:B------:R-:W-:Y:S05]  /*1400*/  BSYNC.RECONVERGENT B2 ;  /* 0x0000000000027941 */ /* 0x000fea0003800200 */
.L_x_7677:
        /* <DEDUP_REMOVED lines=85> */
.L_x_7680:
[----:B------:R-:W-:Y:S05]  /*1960*/  BSYNC.RECONVERGENT B2 ;  /* 0x0000000000027941 */ /* 0x000fea0003800200 */
.L_x_7679:
        /* <DEDUP_REMOVED lines=14> */
[C---:B--2---:R-:W-:Y:S01]  /*1a50*/  FADD.FTZ R26, -R6.reuse, R169 ;  /* 0x000000a9061a7221 */ /* 0x044fe20000010100 */
[C---:B------:R-:W-:Y:S01]  /*1a60*/  FADD.FTZ R168, -R6.reuse, R168 ;  /* 0x000000a806a87221 */ /* 0x040fe20000010100 */
[C---:B------:R-:W-:Y:S01]  /*1a70*/  FADD.FTZ R170, -R6.reuse, R170 ;  /* 0x000000aa06aa7221 */ /* 0x040fe20000010100 */
[C---:B0-----:R-:W-:Y:S01]  /*1a80*/  FADD.FTZ R214, -R6.reuse, R171 ;  /* 0x000000ab06d67221 */ /* 0x041fe20000010100 */
[C---:B---3--:R-:W-:Y:S01]  /*1a90*/  FADD.FTZ R172, -R6.reuse, R172 ;  /* 0x000000ac06ac7221 */ /* 0x048fe20000010100 */
[C---:B------:R-:W-:Y:S01]  /*1aa0*/  FADD.FTZ R216, -R6.reuse, R173 ;  /* 0x000000ad06d87221 */ /* 0x040fe20000010100 */
[C---:B------:R-:W-:Y:S01]  /*1ab0*/  FADD.FTZ R174, -R6.reuse, R174 ;  /* 0x000000ae06ae7221 */ /* 0x040fe20000010100 */
[----:B------:R-:W-:Y:S01]  /*1ac0*/  FADD.FTZ R226, -R6, R175 ;  /* 0x000000af06e27221 */ /* 0x000fe20000010100 */
[C---:B-1---5:R-:W-:Y:S01]  /*1ad0*/  FMUL.FTZ R212, R11.reuse, R26 ;  /* 0x0000001a0bd47220 */ /* 0x062fe20000410000 */
[C---:B----4-:R-:W-:Y:S01]  /*1ae0*/  PRMT R5, R176.reuse, 0x7632, R5 ;  /* 0x00007632b0057816 */ /* 0x050fe20000000005 */
[C---:B------:R-:W-:Y:S01]  /*1af0*/  FMUL.FTZ R211, R11.reuse, R168 ;  /* 0x000000a80bd37220 */ /* 0x040fe20000410000 */
[----:B------:R-:W-:Y:S01]  /*1b00*/  SHF.L.U32 R169, R176, 0x10, RZ ;  /* 0x00000010b0a97819 */ /* 0x000fe200000006ff */
[----:B------:R-:W-:Y:S01]  /*1b10*/  FMUL.FTZ R213, R11, R170 ;  /* 0x000000aa0bd57220 */ /* 0x000fe20000410000 */
[----:B------:R-:W-:Y:S01]  /*1b20*/  PRMT R6, R177, 0x7632, R6 ;  /* 0x00007632b1067816 */ /* 0x000fe20000000006 */
[----:B------:R-:W-:Y:S01]  /*1b30*/  FMUL.FTZ R214, R11, R214 ;  /* 0x000000d60bd67220 */ /* 0x000fe20000410000 */
[----:B------:R-:W-:Y:S01]  /*1b40*/  SHF.L.U32 R26, R5, 0x10, RZ ;  /* 0x00000010051a7819 */ /* 0x000fe200000006ff */
[-C--:B------:R-:W-:Y:S01]  /*1b50*/  FMUL.FTZ R218, R60, R169.reuse ;  /* 0x000000a93cda7220 */ /* 0x080fe20000410000 */
[----:B------:R-:W-:Y:S01]  /*1b60*/  SHF.L.U32 R168, R6, 0x10, RZ ;  /* 0x0000001006a87819 */ /* 0x000fe200000006ff */
[----:B------:R-:W-:Y:S01]  /*1b70*/  FADD.FTZ R132, R132, R169 ;  /* 0x000000a984847221 */ /* 0x000fe20000010000 */
[----:B------:R-:W-:Y:S01]  /*1b80*/  SHF.L.U32 R177, R177, 0x10, RZ ;  /* 0x00000010b1b17819 */ /* 0x000fe200000006ff */
[----:B------:R-:W-:Y:S01]  /*1b90*/  FADD.FTZ R6, R231, R218 ;  /* 0x000000dae7067221 */ /* 0x000fe20000010000 */
[----:B------:R-:W-:Y:S01]  /*1ba0*/  FMUL.FTZ R219, R61, R26 ;  /* 0x0000001a3ddb7220 */ /* 0x000fe20000410000 */
[C---:B------:R-:W-:Y:S01]  /*1bb0*/  FFMA.FTZ R5, R211.reuse, R218, R228 ;  /* 0x000000dad3057223 */ /* 0x040fe200000100e4 */
[----:B------:R-:W-:Y:S01]  /*1bc0*/  FFMA.FTZ R92, R211, R169, R92 ;  /* 0x000000a9d35c7223 */ /* 0x000fe2000001005c */
[----:B------:R-:W-:Y:S01]  /*1bd0*/  FMUL.FTZ R220, R62, R177 ;  /* 0x000000b13edc7220 */ /* 0x000fe20000410000 */
[----:B------:R-:W-:Y:S01]  /*1be0*/  FADD.FTZ R169, R6, R219 ;  /* 0x000000db06a97221 */ /* 0x000fe20000010000 */
        /* <DEDUP_REMOVED lines=43> */
.L_x_7674:
        /* <DEDUP_REMOVED lines=34> */
.L_x_7681:
[----:B------:R-:W-:Y:S05]  /*20c0*/  BSYNC.RECONVERGENT B1 ;  /* 0x0000000000017941 */ /* 0x000fea0003800200 */
.L_x_7673:
        /* <DEDUP_REMOVED lines=21> */
.L_x_7835:
        /* <DEDUP_REMOVED lines=35> */
.L_x_7689:
[----:B------:R-:W-:Y:S05]  /*2450*/  BSYNC.RECONVERGENT B3 ;  /* 0x0000000000037941 */ /* 0x000fea0003800200 */
.L_x_7688:
        /* <DEDUP_REMOVED lines=10> */
.L_x_7691:
[----:B------:R-:W-:Y:S05]  /*2500*/  BSYNC.RECONVERGENT B3 ;  /* 0x0000000000037941 */ /* 0x000fea0003800200 */
.L_x_7690:
        /* <DEDUP_REMOVED lines=10> */
.L_x_7693:
[----:B------:R-:W-:Y:S05]  /*25b0*/  BSYNC.RECONVERGENT B3 ;  /* 0x0000000000037941 */ /* 0x000fea0003800200 */
.L_x_7692:
        /* <DEDUP_REMOVED lines=10> */
.L_x_7695:
[----:B------:R-:W-:Y:S05]  /*2660*/  BSYNC.RECONVERGENT B3 ;  /* 0x0000000000037941 */ /* 0x000fea0003800200 */
.L_x_7694:
        /* <DEDUP_REMOVED lines=10> */
.L_x_7697:
[----:B------:R-:W-:Y:S05]  /*2710*/  BSYNC.RECONVERGENT B3 ;  /* 0x0000000000037941 */ /* 0x000fea0003800200 */
.L_x_7696:
        /* <DEDUP_REMOVED lines=10> */
.L_x_7699:
[----:B------:R-:W-:Y:S05]  /*27c0*/  BSYNC.RECONVERGENT B3 ;  /* 0x0000000000037941 */ /* 0x000fea0003800200 */
.L_x_7698:
        /* <DEDUP_REMOVED lines=10> */
.L_x_7701:
[----:B------:R-:W-:Y:S05]  /*2870*/  BSYNC.RECONVERGENT B3 ;  /* 0x0000000000037941 */ /* 0x000fea0003800200 */
.L_x_7700:
        /* <DEDUP_REMOVED lines=10> */
.L_x_7687:
        /* <DEDUP_REMOVED lines=43> */
.L_x_7704:
[----:B------:R-:W-:Y:S05]  /*2bd0*/  BSYNC.RECONVERGENT B3 ;  /* 0x0000000000037941 */ /* 0x000fea0003800200 */
.L_x_7703:
        /* <DEDUP_REMOVED lines=10> */
.L_x_7706:
[----:B------:R-:W-:Y:S05]  /*2c80*/  BSYNC.RECONVERGENT B3 ;  /* 0x0000000000037941 */ /* 0x000fea0003800200 */
.L_x_7705:
        /* <DEDUP_REMOVED lines=10> */
.L_x_7708:
[----:B------:R-:W-:Y:S05]  /*2d30*/  BSYNC.RECONVERGENT B3 ;  /* 0x0000000000037941 */ /* 0x000fea0003800200 */
.L_x_7707:
        /* <DEDUP_REMOVED lines=10> */
.L_x_7710:
[----:B------:R-:W-:Y:S05]  /*2de0*/  BSYNC.RECONVERGENT B3 ;  /* 0x0000000000037941 */ /* 0x000fea0003800200 */
.L_x_7709:
        /* <DEDUP_REMOVED lines=10> */
.L_x_7712:
[----:B------:R-:W-:Y:S05]  /*2e90*/  BSYNC.RECONVERGENT B3 ;  /* 0x0000000000037941 */ /* 0x000fea0003800200 */
.L_x_7711:
        /* <DEDUP_REMOVED lines=10> */
.L_x_7714:
[----:B------:R-:W-:Y:S05]  /*2f40*/  BSYNC.RECONVERGENT B3 ;  /* 0x0000000000037941 */ /* 0x000fea0003800200 */
.L_x_7713:
        /* <DEDUP_REMOVED lines=10> */
.L_x_7716:
[----:B------:R-:W-:Y:S05]  /*2ff0*/  BSYNC.RECONVERGENT B3 ;  /* 0x0000000000037941 */ /* 0x000fea0003800200 */
.L_x_7715:
[----:B------:R-:W-:Y:S05]  /*3000*/  @!P2 BRA `(.L_x_7702) ;  /* 0x000000080028a947 */ /* 0x000fea0003800000 */
[----:B------:R-:W-:-:S05]  /*3010*/  FMUL.FTZ R6, R127, UR12 ;  /* 0x0000000c7f067c20 */ /* 0x000fca0008410000 */
[----:B------:R-:W-:-:S04]  /*3020*/  F2FP.BF16.F32.PACK_AB R6, RZ, R6 ;  /* 0x00000006ff06723e */ /* 0x000fc800000010ff */
[----:B------:R-:W-:Y:S01]  /*3030*/  PRMT R167, R167, 0x5410, R6 ;  /* 0x00005410a7a77816 */ /* 0x000fe20000000006 */
[----:B------:R-:W-:Y:S06]  /*3040*/  BRA `(.L_x_7702) ;  /* 0x0000000800187947 */ /* 0x000fec0003800000 */
.L_x_7686:
        /* <DEDUP_REMOVED lines=8> */
[----:B------:R-:W-:Y:S01]  /*30d0*/  @P1 FFMA.FTZ R170, R14, R171, R26 ;  /* 0x000000ab0eaa1223 */ /* 0x000fe2000001001a */
[----:B------:R-:W-:Y:S01]  /*30e0*/  MOV R7, R141 ;  /* 0x0000008d00077202 */ /* 0x000fe20000000f00 */
[----:B------:R-:W-:Y:S01]  /*30f0*/  @P1 FADD.FTZ R168, R227, -R168 ;  /* 0x800000a8e3a81221 */ /* 0x000fe20000010000 */
[-C--:B------:R-:W-:Y:S01]  /*3100*/  @P1 FFMA.FTZ R179, R15, R171.reuse, R26 ;  /* 0x000000ab0fb31223 */ /* 0x080fe2000001001a */
[----:B------:R-:W-:Y:S01]  /*3110*/  @P1 FADD.FTZ R170, R19, -R170 ;  /* 0x800000aa13aa1221 */ /* 0x000fe20000010000 */
[----:B------:R-:W1:Y:S01]  /*3120*/  @P2 LDC R172, c[0x0][0x40c] ;  /* 0x00010300ffac2b82 */ /* 0x000e620000000800 */
[C---:B------:R-:W-:Y:S01]  /*3130*/  @P1 FFMA.FTZ R6, R11.reuse, R168, R140 ;  /* 0x000000a80b061223 */ /* 0x040fe2000001008c */
[-CC-:B------:R-:W-:Y:S01]  /*3140*/  @P1 FFMA.FTZ R174, R12, R171.reuse, R26.reuse ;  /* 0x000000ab0cae1223 */ /* 0x180fe2000001001a */
[----:B------:R-:W-:Y:S01]  /*3150*/  @P1 FFMA.FTZ R7, R11, R170, R141 ;  /* 0x000000aa0b071223 */ /* 0x000fe2000001008d */
[-CC-:B------:R-:W-:Y:S01]  /*3160*/  @P1 FFMA.FTZ R176, R22, R171.reuse, R26.reuse ;  /* 0x000000ab16b01223 */ /* 0x180fe2000001001a */
[----:B------:R-:W-:Y:S01]  /*3170*/  @P1 FFMA.FTZ R233, R17, R171, R26 ;  /* 0x000000ab11e91223 */ /* 0x000fe2000001001a */
[----:B------:R-:W-:Y:S01]  /*3180*/  @P1 FADD.FTZ R179, R18, -R179 ;  /* 0x800000b312b31221 */ /* 0x000fe20000010000 */
[----:B------:R-:W-:Y:S01]  /*3190*/  MOV R168, R142 ;  /* 0x0000008e00a87202 */ /* 0x000fe20000000f00 */
[----:B------:R-:W2:Y:S01]  /*31a0*/  @P2 LDC R175, c[0x0][0x40c] ;  /* 0x00010300ffaf2b82 */ /* 0x000ea20000000800 */
[----:B------:R-:W-:Y:S01]  /*31b0*/  @P1 FADD.FTZ R174, R21, -R174 ;  /* 0x800000ae15ae1221 */ /* 0x000fe20000010000 */
[----:B------:R-:W-:Y:S01]  /*31c0*/  @P1 FADD.FTZ R176, R23, -R176 ;  /* 0x800000b017b01221 */ /* 0x000fe20000010000 */
[----:B------:R-:W-:Y:S01]  /*31d0*/  @P1 FADD.FTZ R233, R20, -R233 ;  /* 0x800000e914e91221 */ /* 0x000fe20000010000 */
[----:B------:R-:W-:Y:S01]  /*31e0*/  MOV R170, R143 ;  /* 0x0000008f00aa7202 */ /* 0x000fe20000000f00 */
[C---:B------:R-:W-:Y:S01]  /*31f0*/  @P1 FFMA.FTZ R170, R11.reuse, R174, R143 ;  /* 0x000000ae0baa1223 */ /* 0x040fe2000001008f */
[----:B------:R-:W-:Y:S01]  /*3200*/  MOV R174, R146 ;  /* 0x0000009200ae7202 */ /* 0x000fe20000000f00 */
[----:B------:R-:W-:Y:S01]  /*3210*/  @P1 FFMA.FTZ R174, R11, R233, R146 ;  /* 0x000000e90bae1223 */ /* 0x000fe20000010092 */
[----:B------:R-:W3:Y:S01]  /*3220*/  @P2 LDC R231, c[0x0][0x40c] ;  /* 0x00010300ffe72b82 */ /* 0x000ee20000000800 */
[----:B0-----:R-:W-:Y:S01]  /*3230*/  @P2 FMUL.FTZ R6, R6, R173 ;  /* 0x000000ad06062220 */ /* 0x001fe20000410000 */
[----:B------:R-:W-:-:S04]  /*3240*/  @P1 FFMA.FTZ R173, R13, R171, R26 ;  /* 0x000000ab0dad1223 */ /* 0x000fc8000001001a */
        /* <DEDUP_REMOVED lines=38> */
.L_x_7717:
[----:B------:R-:W1:Y:S01]  /*34b0*/  @P2 LDC R85, c[0x0][0x40c] ;  /* 0x00010300ff552b82 */ /* 0x000e620000000800 */
        /* <DEDUP_REMOVED lines=11> */
[-CC-:B0-----:R-:W-:Y:S01]  /*3570*/  @P1 FFMA.FTZ R170, R12, R171.reuse, R26.reuse ;  /* 0x000000ab0caa1223 */ /* 0x181fe2000001001a */
[-CC-:B------:R-:W-:Y:S01]  /*3580*/  @P1 FFMA.FTZ R173, R13, R171.reuse, R26.reuse ;  /* 0x000000ab0dad1223 */ /* 0x180fe2000001001a */
[-CC-:B------:R-:W-:Y:S01]  /*3590*/  @P1 FFMA.FTZ R177, R15, R171.reuse, R26.reuse ;  /* 0x000000ab0fb11223 */ /* 0x180fe2000001001a */
[----:B------:R-:W-:Y:S01]  /*35a0*/  @P1 FFMA.FTZ R176, R22, R171, R26 ;  /* 0x000000ab16b01223 */ /* 0x000fe2000001001a */
[----:B------:R-:W0:Y:S01]  /*35b0*/  @P2 LDC R87, c[0x0][0x40c] ;  /* 0x00010300ff572b82 */ /* 0x000e220000000800 */
[----:B------:R-:W-:Y:S01]  /*35c0*/  @P1 FADD.FTZ R170, R21, -R170 ;  /* 0x800000aa15aa1221 */ /* 0x000fe20000010000 */
[----:B------:R-:W-:Y:S01]  /*35d0*/  @P1 FADD.FTZ R173, R16, -R173 ;  /* 0x800000ad10ad1221 */ /* 0x000fe20000010000 */
[----:B------:R-:W-:Y:S01]  /*35e0*/  @P1 FADD.FTZ R177, R18, -R177 ;  /* 0x800000b112b11221 */ /* 0x000fe20000010000 */
[----:B------:R-:W-:Y:S01]  /*35f0*/  MOV R124, R144 ;  /* 0x00000090007c7202 */ /* 0x000fe20000000f00 */
[----:B------:R-:W-:Y:S01]  /*3600*/  @P1 FADD.FTZ R176, R23, -R176 ;  /* 0x800000b017b01221 */ /* 0x000fe20000010000 */
[----:B------:R-:W-:Y:S01]  /*3610*/  MOV R125, R145 ;  /* 0x00000091007d7202 */ /* 0x000fe20000000f00 */
[C---:B------:R-:W-:Y:S01]  /*3620*/  @P1 FFMA.FTZ R124, R11.reuse, R177, R144 ;  /* 0x000000b10b7c1223 */ /* 0x040fe20000010090 */
[----:B------:R-:W3:Y:S01]  /*3630*/  @P2 LDC R168, c[0x0][0x40c] ;  /* 0x00010300ffa82b82 */ /* 0x000ee20000000800 */
[----:B-1----:R-:W-:Y:S01]  /*3640*/  @P2 FMUL.FTZ R6, R126, R85 ;  /* 0x000000557e062220 */ /* 0x002fe20000410000 */
[----:B------:R-:W-:-:S04]  /*3650*/  @P1 FFMA.FTZ R125, R11, R176, R145 ;  /* 0x000000b00b7d1223 */ /* 0x000fc80000010091 */
[----:B------:R-:W-:Y:S02]  /*3660*/  @P2 F2FP.BF16.F32.PACK_AB R7, RZ, R6 ;  /* 0x00000006ff07223e */ /* 0x000fe400000010ff */
[----:B------:R-:W1:Y:S01]  /*3670*/  @P2 LDC R172, c[0x0][0x40c] ;  /* 0x00010300ffac2b82 */ /* 0x000e620000000800 */
[----:B--2---:R-:W-:Y:S01]  /*3680*/  @P2 FMUL.FTZ R85, R127, R84 ;  /* 0x000000547f552220 */ /* 0x004fe20000410000 */
[----:B------:R-:W-:Y:S01]  /*3690*/  MOV R84, R140 ;  /* 0x0000008c00547202 */ /* 0x000fe20000000f00 */
[----:B------:R-:W-:Y:S01]  /*36a0*/  @P1 FFMA.FTZ R84, R11, R86, R140 ;  /* 0x000000560b541223 */ /* 0x000fe2000001008c */
[----:B------:R-:W-:Y:S01]  /*36b0*/  @P1 FFMA.FTZ R86, R14, R171, R26 ;  /* 0x000000ab0e561223 */ /* 0x000fe2000001001a */
[----:B------:R-:W-:Y:S02]  /*36c0*/  @P2 PRMT R167, R7, 0x7610, R167 ;  /* 0x0000761007a72816 */ /* 0x000fe400000000a7 */
[----:B------:R-:W-:Y:S01]  /*36d0*/  @P2 F2FP.BF16.F32.PACK_AB R174, RZ, R85 ;  /* 0x00000055ffae223e */ /* 0x000fe200000010ff */
[----:B------:R-:W2:Y:S01]  /*36e0*/  @P2 LDC R175, c[0x0][0x40c] ;  /* 0x00010300ffaf2b82 */ /* 0x000ea20000000800 */
[----:B------:R-:W-:Y:S01]  /*36f0*/  @P1 FADD.FTZ R86, R19, -R86 ;  /* 0x8000005613561221 */ /* 0x000fe20000010000 */
[----:B0-----:R-:W-:Y:S01]  /*3700*/  @P2 FMUL.FTZ R6, R84, R87 ;  /* 0x0000005754062220 */ /* 0x001fe20000410000 */
[----:B------:R-:W-:-:S02]  /*3710*/  MOV R85, R141 ;  /* 0x0000008d00557202 */ /* 0x000fc40000000f00 */
[C---:B------:R-:W-:Y:S01]  /*3720*/  @P1 FFMA.FTZ R85, R11.reuse, R86, R141 ;  /* 0x000000560b551223 */ /* 0x040fe2000001008d */
[----:B------:R-:W-:Y:S01]  /*3730*/  MOV R87, R143 ;  /* 0x0000008f00577202 */ /* 0x000fe20000000f00 */
[C---:B------:R-:W-:Y:S01]  /*3740*/  @P1 FFMA.FTZ R87, R11.reuse, R170, R143 ;  /* 0x000000aa0b571223 */ /* 0x040fe2000001008f */
[----:B------:R-:W0:Y:S01]  /*3750*/  @P2 LDC R179, c[0x0][0x40c] ;  /* 0x00010300ffb32b82 */ /* 0x000e220000000800 */
[----:B------:R-:W-:Y:S01]  /*3760*/  MOV R86, R142 ;  /* 0x0000008e00567202 */ /* 0x000fe20000000f00 */
[----:B------:R-:W-:Y:S01]  /*3770*/  @P1 FFMA.FTZ R86, R11, R173, R142 ;  /* 0x000000ad0b561223 */ /* 0x000fe2000001008e */
[----:B---3--:R-:W-:Y:S01]  /*3780*/  @P2 FMUL.FTZ R7, R85, R168 ;  /* 0x000000a855072220 */ /* 0x008fe20000410000 */
[----:B------:R-:W-:Y:S02]  /*3790*/  @P2 F2FP.BF16.F32.PACK_AB R6, RZ, R6 ;  /* 0x00000006ff06223e */ /* 0x000fe400000010ff */
[----:B------:R-:W-:Y:S02]  /*37a0*/  @P2 PRMT R167, R167, 0x5410, R174 ;  /* 0x00005410a7a72816 */ /* 0x000fe400000000ae */
[----:B------:R-:W3:Y:S01]  /*37b0*/  @P2 LDC R178, c[0x0][0x40c] ;  /* 0x00010300ffb22b82 */ /* 0x000ee20000000800 */
[----:B-1----:R-:W-:Y:S01]  /*37c0*/  @P2 FMUL.FTZ R170, R87, R172 ;  /* 0x000000ac57aa2220 */ /* 0x002fe20000410000 */
[----:B------:R-:W-:-:S02]  /*37d0*/  @P2 F2FP.BF16.F32.PACK_AB R7, RZ, R7 ;  /* 0x00000007ff07223e */ /* 0x000fc400000010ff */
[----:B------:R-:W-:Y:S02]  /*37e0*/  @P2 PRMT R164, R6, 0x7610, R164 ;  /* 0x0000761006a42816 */ /* 0x000fe400000000a4 */
[----:B------:R-:W-:Y:S01]  /*37f0*/  @P2 F2FP.BF16.F32.PACK_AB R170, RZ, R170 ;  /* 0x000000aaffaa223e */ /* 0x000fe200000010ff */
[----:B--2---:R-:W-:Y:S01]  /*3800*/  @P2 FMUL.FTZ R168, R86, R175 ;  /* 0x000000af56a82220 */ /* 0x004fe20000410000 */
[----:B------:R-:W-:-:S04]  /*3810*/  @P2 PRMT R164, R164, 0x5410, R7 ;  /* 0x00005410a4a42816 */ /* 0x000fc80000000007 */
[----:B------:R-:W-:Y:S01]  /*3820*/  @P2 F2FP.BF16.F32.PACK_AB R168, RZ, R168 ;  /* 0x000000a8ffa8223e */ /* 0x000fe200000010ff */
[----:B0-----:R-:W-:-:S03]  /*3830*/  @P2 FMUL.FTZ R172, R124, R179 ;  /* 0x000000b37cac2220 */ /* 0x001fc60000410000 */
[----:B------:R-:W-:Y:S02]  /*3840*/  @P2 PRMT R165, R168, 0x7610, R165 ;  /* 0x00007610a8a52816 */ /* 0x000fe400000000a5 */
[----:B------:R-:W-:Y:S02]  /*3850*/  @P2 F2FP.BF16.F32.PACK_AB R172, RZ, R172 ;  /* 0x000000acffac223e */ /* 0x000fe400000010ff */
[----:B------:R-:W-:Y:S01]  /*3860*/  @P2 PRMT R165, R165, 0x5410, R170 ;  /* 0x00005410a5a52816 */ /* 0x000fe200000000aa */
[----:B---3--:R-:W-:Y:S01]  /*3870*/  @P2 FMUL.FTZ R173, R125, R178 ;  /* 0x000000b27dad2220 */ /* 0x008fe20000410000 */
[----:B------:R-:W-:-:S04]  /*3880*/  @P2 PRMT R166, R172, 0x7610, R166 ;  /* 0x00007610aca62816 */ /* 0x000fc800000000a6 */
[----:B------:R-:W-:-:S04]  /*3890*/  @P2 F2FP.BF16.F32.PACK_AB R173, RZ, R173 ;  /* 0x000000adffad223e */ /* 0x000fc800000010ff */
[----:B------:R-:W-:-:S07]  /*38a0*/  @P2 PRMT R166, R166, 0x5410, R173 ;  /* 0x00005410a6a62816 */ /* 0x000fce00000000ad */
.L_x_7702:
[----:B------:R-:W-:Y:S05]  /*38b0*/  BSYNC.RECONVERGENT B1 ;  /* 0x0000000000017941 */ /* 0x000fea0003800200 */
.L_x_7685:
        /* <DEDUP_REMOVED lines=11> */
.L_x_7684:
[----:B------:R-:W-:Y:S05]  /*3970*/  BSYNC.RECONVERGENT B2 ;  /* 0x0000000000027941 */ /* 0x000fea0003800200 */
.L_x_7683:
        /* <DEDUP_REMOVED lines=23> */
[----:B0-----:R-:W-:Y:S01]  /*3af0*/  MOV R170, R155 ;  /* 0x0000009b00aa7202 */ /* 0x001fe20000000f00 */
[-CC-:B------:R-:W-:Y:S01]  /*3b00*/  @P1 FFMA.FTZ R168, R192, R171.reuse, R26.reuse ;  /* 0x000000abc0a81223 */ /* 0x180fe2000001001a */
[-CC-:B------:R-:W-:Y:S01]  /*3b10*/  @P1 FFMA.FTZ R127, R185, R171.reuse, R26.reuse ;  /* 0x000000abb97f1223 */ /* 0x180fe2000001001a */
[----:B------:R-:W-:Y:S01]  /*3b20*/  @P1 FFMA.FTZ R170, R11, R8, R155 ;  /* 0x000000080baa1223 */ /* 0x000fe2000001009b */
[----:B------:R-:W0:Y:S01]  /*3b30*/  @P2 LDC R173, c[0x0][0x40c] ;  /* 0x00010300ffad2b82 */ /* 0x000e220000000800 */
[----:B------:R-:W-:Y:S01]  /*3b40*/  @P1 FFMA.FTZ R8, R182, R171, R26 ;  /* 0x000000abb6081223 */ /* 0x000fe2000001001a */
[----:B------:R-:W-:Y:S01]  /*3b50*/  MOV R124, R152 ;  /* 0x00000098007c7202 */ /* 0x000fe20000000f00 */
[----:B------:R-:W-:Y:S01]  /*3b60*/  @P1 FADD.FTZ R168, R191, -R168 ;  /* 0x800000a8bfa81221 */ /* 0x000fe20000010000 */
[----:B------:R-:W-:Y:S01]  /*3b70*/  @P1 FADD.FTZ R127, R190, -R127 ;  /* 0x8000007fbe7f1221 */ /* 0x000fe20000010000 */
[----:B------:R-:W-:Y:S01]  /*3b80*/  @P1 FADD.FTZ R8, R189, -R8 ;  /* 0x80000008bd081221 */ /* 0x000fe20000010000 */
[----:B------:R-:W-:-:S02]  /*3b90*/  MOV R87, R151 ;  /* 0x0000009700577202 */ /* 0x000fc40000000f00 */
        /* <DEDUP_REMOVED lines=10> */
[----:B------:R-:W-:Y:S01]  /*3c40*/  MOV R86, R150 ;  /* 0x0000009600567202 */ /* 0x000fe20000000f00 */
[----:B------:R-:W-:Y:S01]  /*3c50*/  @P1 FFMA.FTZ R86, R11, R9, R150 ;  /* 0x000000090b561223 */ /* 0x000fe20000010096 */
[----:B------:R-:W-:Y:S01]  /*3c60*/  @P1 FFMA.FTZ R9, R183, R171, R26 ;  /* 0x000000abb7091223 */ /* 0x000fe2000001001a */
[----:B------:R-:W-:-:S02]  /*3c70*/  @P2 PRMT R164, R6, 0x7610, R164 ;  /* 0x0000761006a42816 */ /* 0x000fc400000000a4 */
[----:B------:R-:W-:Y:S01]  /*3c80*/  @P2 F2FP.BF16.F32.PACK_AB R7, RZ, R7 ;  /* 0x00000007ff07223e */ /* 0x000fe200000010ff */
[----:B------:R-:W2:Y:S01]  /*3c90*/  @P2 LDC R174, c[0x0][0x40c] ;  /* 0x00010300ffae2b82 */ /* 0x000ea20000000800 */
[----:B------:R-:W-:Y:S01]  /*3ca0*/  @P1 FADD.FTZ R9, R188, -R9 ;  /* 0x80000009bc091221 */ /* 0x000fe20000010000 */
[----:B------:R-:W-:Y:S01]  /*3cb0*/  MOV R126, R154 ;  /* 0x0000009a007e7202 */ /* 0x000fe20000000f00 */
[----:B0-----:R-:W-:Y:S01]  /*3cc0*/  @P2 FMUL.FTZ R8, R86, R173 ;  /* 0x000000ad56082220 */ /* 0x001fe20000410000 */
[----:B------:R-:W-:Y:S01]  /*3cd0*/  @P2 PRMT R164, R164, 0x5410, R7 ;  /* 0x00005410a4a42816 */ /* 0x000fe20000000007 */
[C---:B------:R-:W-:Y:S01]  /*3ce0*/  @P1 FFMA.FTZ R124, R11.reuse, R9, R152 ;  /* 0x000000090b7c1223 */ /* 0x040fe20000010098 */
[----:B------:R-:W-:Y:S02]  /*3cf0*/  @P1 FFMA.FTZ R126, R11, R127, R154 ;  /* 0x0000007f0b7e1223 */ /* 0x000fe4000001009a */
[----:B------:R-:W0:Y:S01]  /*3d00*/  @P2 LDC R177, c[0x0][0x40c] ;  /* 0x00010300ffb12b82 */ /* 0x000e220000000800 */
[----:B---3--:R-:W-:Y:S01]  /*3d10*/  @P2 FMUL.FTZ R7, R124, R175 ;  /* 0x000000af7c072220 */ /* 0x008fe20000410000 */
[----:B------:R-:W-:-:S04]  /*3d20*/  @P2 F2FP.BF16.F32.PACK_AB R8, RZ, R8 ;  /* 0x00000008ff08223e */ /* 0x000fc800000010ff */
        /* <DEDUP_REMOVED lines=18> */
.L_x_7722:
[----:B-1----:R-:W1:Y:S01]  /*3e50*/  @P2 LDC R9, c[0x0][0x40c] ;  /* 0x00010300ff092b82 */ /* 0x002e620000000800 */
        /* <DEDUP_REMOVED lines=64> */
.L_x_7721:
        /* <DEDUP_REMOVED lines=47> */
.L_x_7726:
[----:B------:R-:W-:Y:S05]  /*4550*/  BSYNC.RECONVERGENT B3 ;  /* 0x0000000000037941 */ /* 0x000fea0003800200 */
.L_x_7725:
        /* <DEDUP_REMOVED lines=10> */
.L_x_7728:
[----:B------:R-:W-:Y:S05]  /*4600*/  BSYNC.RECONVERGENT B3 ;  /* 0x0000000000037941 */ /* 0x000fea0003800200 */
.L_x_7727:
        /* <DEDUP_REMOVED lines=10> */
.L_x_7730:
[----:B------:R-:W-:Y:S05]  /*46b0*/  BSYNC.RECONVERGENT B3 ;  /* 0x0000000000037941 */ /* 0x000fea0003800200 */
.L_x_7729:
        /* <DEDUP_REMOVED lines=10> */
.L_x_7732:
[----:B------:R-:W-:Y:S05]  /*4760*/  BSYNC.RECONVERGENT B3 ;  /* 0x0000000000037941 */ /* 0x000fea0003800200 */
.L_x_7731:
        /* <DEDUP_REMOVED lines=10> */
.L_x_7734:
[----:B------:R-:W-:Y:S05]  /*4810*/  BSYNC.RECONVERGENT B3 ;  /* 0x0000000000037941 */ /* 0x000fea0003800200 */
.L_x_7733:
        /* <DEDUP_REMOVED lines=10> */
.L_x_7736:
[----:B------:R-:W-:Y:S05]  /*48c0*/  BSYNC.RECONVERGENT B3 ;  /* 0x0000000000037941 */ /* 0x000fea0003800200 */
.L_x_7735:
        /* <DEDUP_REMOVED lines=10> */
.L_x_7738:
[----:B------:R-:W-:Y:S05]  /*4970*/  BSYNC.RECONVERGENT B3 ;  /* 0x0000000000037941 */ /* 0x000fea0003800200 */
.L_x_7737:
[----:B------:R-:W-:Y:S05]  /*4980*/  @!P2 BRA `(.L_x_7723) ;  /* 0x000000040068a947 */ /* 0x000fea0003800000 */
[----:B------:R-:W-:-:S05]  /*4990*/  FMUL.FTZ R6, R127, UR12 ;  /* 0x0000000c7f067c20 */ /* 0x000fca0008410000 */
[----:B------:R-:W-:-:S04]  /*49a0*/  F2FP.BF16.F32.PACK_AB R6, RZ, R6 ;  /* 0x00000006ff06723e */ /* 0x000fc800000010ff */
[----:B------:R-:W-:Y:S01]  /*49b0*/  PRMT R167, R167, 0x5410, R6 ;  /* 0x00005410a7a77816 */ /* 0x000fe20000000006 */
[----:B------:R-:W-:Y:S06]  /*49c0*/  BRA `(.L_x_7723) ;  /* 0x0000000400587947 */ /* 0x000fec0003800000 */
.L_x_7724:
        /* <DEDUP_REMOVED lines=10> */
.L_x_7740:
[----:B------:R-:W-:Y:S05]  /*4a70*/  BSYNC.RECONVERGENT B3 ;  /* 0x0000000000037941 */ /* 0x000fea0003800200 */
.L_x_7739:
        /* <DEDUP_REMOVED lines=10> */
.L_x_7742:
[----:B------:R-:W-:Y:S05]  /*4b20*/  BSYNC.RECONVERGENT B3 ;  /* 0x0000000000037941 */ /* 0x000fea0003800200 */
.L_x_7741:
        /* <DEDUP_REMOVED lines=10> */
.L_x_7744:
[----:B------:R-:W-:Y:S05]  /*4bd0*/  BSYNC.RECONVERGENT B3 ;  /* 0x0000000000037941 */ /* 0x000fea0003800200 */
.L_x_7743:
        /* <DEDUP_REMOVED lines=10> */
.L_x_7746:
[----:B------:R-:W-:Y:S05]  /*4c80*/  BSYNC.RECONVERGENT B3 ;  /* 0x0000000000037941 */ /* 0x000fea0003800200 */
.L_x_7745:
        /* <DEDUP_REMOVED lines=10> */
.L_x_7748:
[----:B------:R-:W-:Y:S05]  /*4d30*/  BSYNC.RECONVERGENT B3 ;  /* 0x0000000000037941 */ /* 0x000fea0003800200 */
.L_x_7747:
        /* <DEDUP_REMOVED lines=10> */
.L_x_7750:
[----:B------:R-:W-:Y:S05]  /*4de0*/  BSYNC.RECONVERGENT B3 ;  /* 0x0000000000037941 */ /* 0x000fea0003800200 */
.L_x_7749:
        /* <DEDUP_REMOVED lines=10> */
.L_x_7752:
[----:B------:R-:W-:Y:S05]  /*4e90*/  BSYNC.RECONVERGENT B3 ;  /* 0x0000000000037941 */ /* 0x000fea0003800200 */
.L_x_7751:
        /* <DEDUP_REMOVED lines=9> */
.L_x_7723:
[----:B------:R-:W-:Y:S05]  /*4f30*/  BSYNC.RECONVERGENT B1 ;  /* 0x0000000000017941 */ /* 0x000fea0003800200 */
.L_x_7720:
        /* <DEDUP_REMOVED lines=9> */
.L_x_7719:
[----:B------:R-:W-:Y:S05]  /*4fd0*/  BSYNC.RECONVERGENT B2 ;  /* 0x0000000000027941 */ /* 0x000fea0003800200 */
.L_x_7718:
        /* <DEDUP_REMOVED lines=77> */
.L_x_7757:
[----:B-1-3--:R-:W1:Y:S01]  /*54b0*/  @P2 LDC R9, c[0x0][0x40c] ;  /* 0x00010300ff092b82 */ /* 0x00ae620000000800 */
        /* <DEDUP_REMOVED lines=64> */
.L_x_7756:
        /* <DEDUP_REMOVED lines=47> */
.L_x_7761:
[----:B------:R-:W-:Y:S05]  /*5bb0*/  BSYNC.RECONVERGENT B3 ;  /* 0x0000000000037941 */ /* 0x000fea0003800200 */
.L_x_7760:
        /* <DEDUP_REMOVED lines=10> */
.L_x_7763:
[----:B------:R-:W-:Y:S05]  /*5c60*/  BSYNC.RECONVERGENT B3 ;  /* 0x0000000000037941 */ /* 0x000fea0003800200 */
.L_x_7762:
        /* <DEDUP_REMOVED lines=10> */
.L_x_7765:
[----:B------:R-:W-:Y:S05]  /*5d10*/  BSYNC.RECONVERGENT B3 ;  /* 0x0000000000037941 */ /* 0x000fea0003800200 */
.L_x_7764:
        /* <DEDUP_REMOVED lines=10> */
.L_x_7767:
[----:B------:R-:W-:Y:S05]  /*5dc0*/  BSYNC.RECONVERGENT B3 ;  /* 0x0000000000037941 */ /* 0x000fea0003800200 */
.L_x_7766:
        /* <DEDUP_REMOVED lines=10> */
.L_x_7769:
[----:B------:R-:W-:Y:S05]  /*5e70*/  BSYNC.RECONVERGENT B3 ;  /* 0x0000000000037941 */ /* 0x000fea0003800200 */
.L_x_7768:
        /* <DEDUP_REMOVED lines=10> */
.L_x_7771:
[----:B------:R-:W-:Y:S05]  /*5f20*/  BSYNC.RECONVERGENT B3 ;  /* 0x0000000000037941 */ /* 0x000fea0003800200 */
.L_x_7770:
        /* <DEDUP_REMOVED lines=10> */
.L_x_7773:
[----:B------:R-:W-:Y:S05]  /*5fd0*/  BSYNC.RECONVERGENT B3 ;  /* 0x0000000000037941 */ /* 0x000fea0003800200 */
.L_x_7772:
[----:B------:R-:W-:Y:S05]  /*5fe0*/  @!P2 BRA `(.L_x_7758) ;  /* 0x000000040068a947 */ /* 0x000fea0003800000 */
[----:B------:R-:W-:-:S05]  /*5ff0*/  FMUL.FTZ R6, R127, UR12 ;  /* 0x0000000c7f067c20 */ /* 0x000fca0008410000 */
[----:B------:R-:W-:-:S04]  /*6000*/  F2FP.BF16.F32.PACK_AB R6, RZ, R6 ;  /* 0x00000006ff06723e */ /* 0x000fc800000010ff */
[----:B------:R-:W-:Y:S01]  /*6010*/  PRMT R167, R167, 0x5410, R6 ;  /* 0x00005410a7a77816 */ /* 0x000fe20000000006 */
[----:B------:R-:W-:Y:S06]  /*6020*/  BRA `(.L_x_7758) ;  /* 0x0000000400587947 */ /* 0x000fec0003800000 */
.L_x_7759:
        /* <DEDUP_REMOVED lines=10> */
.L_x_7775:
[----:B------:R-:W-:Y:S05]  /*60d0*/  BSYNC.RECONVERGENT B3 ;  /* 0x0000000000037941 */ /* 0x000fea0003800200 */
.L_x_7774:
        /* <DEDUP_REMOVED lines=10> */
.L_x_7777:
[----:B------:R-:W-:Y:S05]  /*6180*/  BSYNC.RECONVERGENT B3 ;  /* 0x0000000000037941 */ /* 0x000fea0003800200 */
.L_x_7776:
        /* <DEDUP_REMOVED lines=10> */
.L_x_7779:
[----:B------:R-:W-:Y:S05]  /*6230*/  BSYNC.RECONVERGENT B3 ;  /* 0x0000000000037941 */ /* 0x000fea0003800200 */
.L_x_7778:
        /* <DEDUP_REMOVED lines=10> */
.L_x_7781:
[----:B------:R-:W-:Y:S05]  /*62e0*/  BSYNC.RECONVERGENT B3 ;  /* 0x0000000000037941 */ /* 0x000fea0003800200 */
.L_x_7780:
        /* <DEDUP_REMOVED lines=10> */
.L_x_7783:
[----:B------:R-:W-:Y:S05]  /*6390*/  BSYNC.RECONVERGENT B3 ;  /* 0x0000000000037941 */ /* 0x000fea0003800200 */
.L_x_7782:
        /* <DEDUP_REMOVED lines=10> */
.L_x_7785:
[----:B------:R-:W-:Y:S05]  /*6440*/  BSYNC.RECONVERGENT B3 ;  /* 0x0000000000037941 */ /* 0x000fea0003800200 */
.L_x_7784:
        /* <DEDUP_REMOVED lines=10> */
.L_x_7787:
[----:B------:R-:W-:Y:S05]  /*64f0*/  BSYNC.RECONVERGENT B3 ;  /* 0x0000000000037941 */ /* 0x000fea0003800200 */
.L_x_7786:
        /* <DEDUP_REMOVED lines=9> */
.L_x_7758:
[----:B------:R-:W-:Y:S05]  /*6590*/  BSYNC.RECONVERGENT B1 ;  /* 0x0000000000017941 */ /* 0x000fea0003800200 */
.L_x_7755:
        /* <DEDUP_REMOVED lines=9> */
.L_x_7754:
[----:B------:R-:W-:Y:S05]  /*6630*/  BSYNC.RECONVERGENT B2 ;  /* 0x0000000000027941 */ /* 0x000fea0003800200 */
.L_x_7753:
        /* <DEDUP_REMOVED lines=77> */
.L_x_7792:
        /* <DEDUP_REMOVED lines=65> */
.L_x_7791:
        /* <DEDUP_REMOVED lines=39> */
.L_x_7796:
[----:B------:R-:W-:Y:S05]  /*7190*/  BSYNC.RECONVERGENT B3 ;  /* 0x0000000000037941 */ /* 0x000fea0003800200 */
.L_x_7795:
        /* <DEDUP_REMOVED lines=10> */
.L_x_7798:
[----:B------:R-:W-:Y:S05]  /*7240*/  BSYNC.RECONVERGENT B3 ;  /* 0x0000000000037941 */ /* 0x000fea0003800200 */
.L_x_7797:
        /* <DEDUP_REMOVED lines=10> */
.L_x_7800:
[----:B------:R-:W-:Y:S05]  /*72f0*/  BSYNC.RECONVERGENT B3 ;  /* 0x0000000000037941 */ /* 0x000fea0003800200 */
.L_x_7799:
        /* <DEDUP_REMOVED lines=10> */
.L_x_7802:
[----:B------:R-:W-:Y:S05]  /*73a0*/  BSYNC.RECONVERGENT B3 ;  /* 0x0000000000037941 */ /* 0x000fea0003800200 */
.L_x_7801:
        /* <DEDUP_REMOVED lines=10> */
.L_x_7804:
[----:B------:R-:W-:Y:S05]  /*7450*/  BSYNC.RECONVERGENT B3 ;  /* 0x0000000000037941 */ /* 0x000fea0003800200 */
.L_x_7803:
        /* <DEDUP_REMOVED lines=10> */
.L_x_7806:
[----:B------:R-:W-:Y:S05]  /*7500*/  BSYNC.RECONVERGENT B3 ;  /* 0x0000000000037941 */ /* 0x000fea0003800200 */
.L_x_7805:
        /* <DEDUP_REMOVED lines=10> */
.L_x_7808:
[----:B------:R-:W-:Y:S05]  /*75b0*/  BSYNC.RECONVERGENT B3 ;  /* 0x0000000000037941 */ /* 0x000fea0003800200 */
.L_x_7807:
        /* <DEDUP_REMOVED lines=13> */
.L_x_7794:
        /* <DEDUP_REMOVED lines=17> */
.L_x_7810:
[----:B------:R-:W-:Y:S05]  /*77a0*/  BSYNC.RECONVERGENT B3 ;  /* 0x0000000000037941 */ /* 0x000fea0003800200 */
.L_x_7809:
        /* <DEDUP_REMOVED lines=10> */
.L_x_7812:
[----:B------:R-:W-:Y:S05]  /*7850*/  BSYNC.RECONVERGENT B3 ;  /* 0x0000000000037941 */ /* 0x000fea0003800200 */
.L_x_7811:
        /* <DEDUP_REMOVED lines=10> */
.L_x_7814:
[----:B------:R-:W-:Y:S05]  /*7900*/  BSYNC.RECONVERGENT B3 ;  /* 0x0000000000037941 */ /* 0x000fea0003800200 */
.L_x_7813:
        /* <DEDUP_REMOVED lines=10> */
.L_x_7816:
[----:B------:R-:W-:Y:S05]  /*79b0*/  BSYNC.RECONVERGENT B3 ;  /* 0x0000000000037941 */ /* 0x000fea0003800200 */
.L_x_7815:
        /* <DEDUP_REMOVED lines=10> */
.L_x_7818:
[----:B------:R-:W-:Y:S05]  /*7a60*/  BSYNC.RECONVERGENT B3 ;  /* 0x0000000000037941 */ /* 0x000fea0003800200 */
.L_x_7817:
        /* <DEDUP_REMOVED lines=10> */
.L_x_7820:
[----:B------:R-:W-:Y:S05]  /*7b10*/  BSYNC.RECONVERGENT B3 ;  /* 0x0000000000037941 */ /* 0x000fea0003800200 */
.L_x_7819:
        /* <DEDUP_REMOVED lines=10> */
.L_x_7822:
[----:B------:R-:W-:Y:S05]  /*7bc0*/  BSYNC.RECONVERGENT B3 ;  /* 0x0000000000037941 */ /* 0x000fea0003800200 */
.L_x_7821:
[----:B------:R-:W-:-:S04]  /*7bd0*/  @P2 F2FP.BF16.F32.PACK_AB R6, RZ, R6 ;  /* 0x00000006ff06223e */ /* 0x000fc800000010ff */
[----:B------:R-:W-:-:S07]  /*7be0*/  @P2 PRMT R167, R167, 0x5410, R6 ;  /* 0x00005410a7a72816 */ /* 0x000fce0000000006 */
.L_x_7793:
[----:B------:R-:W-:Y:S05]  /*7bf0*/  BSYNC.RECONVERGENT B1 ;  /* 0x0000000000017941 */ /* 0x000fea0003800200 */
.L_x_7790:
[----:B------:R-:W1:Y:S08]  /*7c00*/  @P0 LDC.64 R8, c[0x0][0x478] ;  /* 0x00011e00ff080b82 */ /* 0x000e700000000a00 */
[----:B------:R-:W2:Y:S01]  /*7c10*/  @P2 LDC.64 R6, c[0x0][0x468] ;  /* 0x00011a00ff062b82 */ /* 0x000ea20000000a00 */
[----:B-1----:R-:W-:-:S05]  /*7c20*/  @P0 IMAD.WIDE.U32 R8, R169, 0x20, R8 ;  /* 0x00000020a9080825 */ /* 0x002fca00078e0008 */
[----:B------:R1:W-:Y:S01]  /*7c30*/  @P0 STG.E.128 desc[UR6][R8.64], R84 ;  /* 0x0000005408000986 */ /* 0x0003e2000c101d06 */
[----:B--2---:R-:W-:-:S03]  /*7c40*/  @P2 IMAD.WIDE.U32 R6, R5, 0x10, R6 ;  /* 0x0000001005062825 */ /* 0x004fc600078e0006 */
[----:B------:R1:W-:Y:S04]  /*7c50*/  @P0 STG.E.128 desc[UR6][R8.64+0x10], R124 ;  /* 0x0000107c08000986 */ /* 0x0003e8000c101d06 */
[----:B------:R1:W-:Y:S02]  /*7c60*/  @P2 STG.E.128 desc[UR6][R6.64], R164 ;  /* 0x000000a406002986 */ /* 0x0003e4000c101d06 */
.L_x_7789:
[----:B------:R-:W-:Y:S05]  /*7c70*/  BSYNC.RECONVERGENT B2 ;  /* 0x0000000000027941 */ /* 0x000fea0003800200 */
.L_x_7788:
[----:B-1-34-:R-:W1:Y:S02]  /*7c80*/  LDC.64 R6, c[0x0][0x380] ;  /* 0x0000e000ff067b82 */ /* 0x01ae640000000a00 */
[----:B-1----:R-:W-:-:S04]  /*7c90*/  LEA R0, R6, R0, 0x2 ;  /* 0x0000000006007211 */ /* 0x002fc800078e10ff */
[----:B------:R-:W-:-:S13]  /*7ca0*/  ISETP.GE.AND P0, PT, R0, R7, PT ;  /* 0x000000070000720c */ /* 0x000fda0003f06270 */
[----:B------:R-:W-:Y:S05]  /*7cb0*/  @!P0 BRA `(.L_x_7823) ;  /* 0xffffff88008c8947 */ /* 0x000fea000383ffff */
.L_x_7672:
[----:B------:R-:W-:Y:S05]  /*7cc0*/  BSYNC B0 ;  /* 0x0000000000007941 */ /* 0x000fea0003800000 */
.L_x_7671:
        /* <DEDUP_REMOVED lines=21> */
[----:B------:R-:W-:Y:S01]  /*7e20*/  IADD3.X R49, PT, PT, RZ, RZ, RZ, P0, !PT ;  /* 0x000000ffff317210 */ /* 0x000fe200007fe4ff */
[----:B------:R-:W-:Y:S01]  /*7e30*/  STS.128 [R0+0x10], R104 ;  /* 0x0000106800007388 */ /* 0x000fe20000000c00 */
[----:B------:R-:W-:-:S02]  /*7e40*/  SHF.L.U32 R38, R4, 0x2, RZ ;  /* 0x0000000204267819 */ /* 0x000fc400000006ff */
[----:B------:R-:W-:Y:S01]  /*7e50*/  SHF.L.U64.HI R49, R4, 0x2, R49 ;  /* 0x0000000204317819 */ /* 0x000fe20000010231 */
[----:B------:R-:W-:Y:S01]  /*7e60*/  STS.128 [R0+0x400], R108 ;  /* 0x0004006c00007388 */ /* 0x000fe20000000c00 */
[C---:B---3--:R-:W-:Y:S02]  /*7e70*/  IADD3 R40, P0, PT, R38.reuse, UR18, RZ ;  /* 0x0000001226287c10 */ /* 0x048fe4000ff1e0ff */
[----:B------:R-:W-:Y:S01]  /*7e80*/  IADD3 R38, P1, PT, R38, UR16, RZ ;  /* 0x0000001026267c10 */ /* 0x000fe2000ff3e0ff */
[----:B------:R-:W-:Y:S01]  /*7e90*/  STS.128 [R0+0x410], R112 ;  /* 0x0004107000007388 */ /* 0x000fe20000000c00 */
[----:B------:R-:W-:Y:S02]  /*7ea0*/  IADD3.X R51, PT, PT, R49, UR19, RZ, P0, !PT ;  /* 0x0000001331337c10 */ /* 0x000fe400087fe4ff */
[----:B------:R-:W-:Y:S01]  /*7eb0*/  ISETP.GE.U32.AND P0, PT, R34, 0x100, PT ;  /* 0x000001002200780c */ /* 0x000fe20003f06070 */
[----:B------:R-:W-:Y:S01]  /*7ec0*/  STS.128 [R0+0x800], R120 ;  /* 0x0008007800007388 */ /* 0x000fe20000000c00 */
[----:B------:R-:W-:-:S02]  /*7ed0*/  @P5 MOV R3, R51 ;  /* 0x0000003300035202 */ /* 0x000fc40000000f00 */
[----:B------:R-:W-:Y:S01]  /*7ee0*/  IADD3.X R49, PT, PT, R49, UR17, RZ, P1, !PT ;  /* 0x0000001131317c10 */ /* 0x000fe20008ffe4ff */
        /* <DEDUP_REMOVED lines=62> */
[----:B------:R-:W-:Y:S02]  /*82d0*/  @P5 MOV R2, R40 ;  /* 0x0000002800025202 */ /* 0x000fe40000000f00 */
[----:B------:R-:W-:Y:S01]  /*82e0*/  @P5 IADD3 R40, P1, PT, R40, 0x200, RZ ;  /* 0x0000020028285810 */ /* 0x000fe20007f3e0ff */
[----:B----4-:R-:W-:-:S03]  /*82f0*/  FADD.FTZ R35, R6, R35 ;  /* 0x0000002306237221 */ /* 0x010fc60000010000 */
[----:B------:R-:W-:Y:S01]  /*8300*/  @P5 IADD3.X R51, PT, PT, RZ, R51, RZ, P1, !PT ;  /* 0x00000033ff335210 */ /* 0x000fe20000ffe4ff */
[----:B0-----:R-:W-:Y:S01]  /*8310*/  FADD.FTZ R37, R8, R37 ;  /* 0x0000002508257221 */ /* 0x001fe20000010000 */
        /* <DEDUP_REMOVED lines=22> */
[----:B------:R-:W-:Y:S04]  /*8480*/  LDS R36, [R7+0x3400] ;  /* 0x0034000007247984 */ /* 0x000fe80000000800 */
        /* <DEDUP_REMOVED lines=14> */
[----:B------:R-:W-:-:S03]  /*8570*/  FADD.FTZ R14, RZ, R14 ;  /* 0x0000000eff0e7221 */ /* 0x000fc60000010000 */
[----:B------:R-:W4:Y:S01]  /*8580*/  LDS R16, [R7+0x1800] ;  /* 0x0018000007107984 */ /* 0x000f220000000800 */
[----:B--2---:R-:W-:-:S03]  /*8590*/  @P5 MOV R2, R38 ;  /* 0x0000002600025202 */ /* 0x004fc60000000f00 */
[----:B------:R-:W2:Y:S01]  /*85a0*/  LDS R18, [R7+0x2800] ;  /* 0x0028000007127984 */ /* 0x000ea20000000800 */
[-C--:B------:R-:W-:Y:S01]  /*85b0*/  @P5 MOV R3, R49.reuse ;  /* 0x0000003100035202 */ /* 0x080fe20000000f00 */
[----:B------:R-:W-:Y:S01]  /*85c0*/  FADD.FTZ R14, R14, R17 ;  /* 0x000000110e0e7221 */ /* 0x000fe20000010000 */
[----:B------:R-:W-:Y:S01]  /*85d0*/  @P5 IADD3 R38, P6, PT, R38, 0x200, RZ ;  /* 0x0000020026265810 */ /* 0x000fe20007fde0ff */
[----:B------:R-:W2:Y:S02]  /*85e0*/  LDS R10, [R7+0x3800] ;  /* 0x00380000070a7984 */ /* 0x000ea40000000800 */
[----:B------:R-:W-:Y:S01]  /*85f0*/  FADD.FTZ R14, R14, R21 ;  /* 0x000000150e0e7221 */ /* 0x000fe20000010000 */
        /* <DEDUP_REMOVED lines=9> */
[----:B------:R-:W-:-:S03]  /*8690*/  @P0 MOV R2, R40 ;  /* 0x0000002800020202 */ /* 0x000fc60000000f00 */
[----:B------:R-:W0:Y:S01]  /*86a0*/  LDS R6, [R7+0xc00] ;  /* 0x000c000007067984 */ /* 0x000e220000000800 */
[----:B------:R-:W-:Y:S02]  /*86b0*/  @P0 IADD3 R40, P6, PT, R40, 0x200, RZ ;  /* 0x0000020028280810 */ /* 0x000fe40007fde0ff */
        /* <DEDUP_REMOVED lines=9> */
[----:B----4-:R-:W-:-:S02]  /*8750*/  FADD.FTZ R15, R15, R16 ;  /* 0x000000100f0f7221 */ /* 0x010fc40000010000 */
[----:B------:R-:W4:Y:S02]  /*8760*/  LDS R34, [R7+0x2400] ;  /* 0x0024000007227984 */ /* 0x000f240000000800 */
[----:B--2---:R-:W-:Y:S02]  /*8770*/  FADD.FTZ R15, R15, R18 ;  /* 0x000000120f0f7221 */ /* 0x004fe40000010000 */
[----:B------:R-:W2:Y:S02]  /*8780*/  LDS R8, [R7+0xe00] ;  /* 0x000e000007087984 */ /* 0x000ea40000000800 */
[----:B------:R-:W-:Y:S02]  /*8790*/  FADD.FTZ R15, R15, R10 ;  /* 0x0000000a0f0f7221 */ /* 0x000fe40000010000 */
[----:B------:R-:W2:Y:S01]  /*87a0*/  LDS R21, [R7+0x1e00] ;  /* 0x001e000007157984 */ /* 0x000ea20000000800 */
[----:B------:R-:W-:-:S03]  /*87b0*/  FADD.FTZ R0, R0, R33 ;  /* 0x0000002100007221 */ /* 0x000fc60000010000 */
[----:B------:R-:W2:Y:S01]  /*87c0*/  LDS R33, [R7+0x3c00] ;  /* 0x003c000007217984 */ /* 0x000ea20000000800 */
[----:B------:R-:W-:-:S04]  /*87d0*/  FADD.FTZ R0, R0, R43 ;  /* 0x0000002b00007221 */ /* 0x000fc80000010000 */
[----:B------:R-:W-:Y:S01]  /*87e0*/  FADD.FTZ R45, R0, R45 ;  /* 0x0000002d002d7221 */ /* 0x000fe20000010000 */
[----:B0-----:R-:W-:Y:S01]  /*87f0*/  FADD.FTZ R6, RZ, R6 ;  /* 0x00000006ff067221 */ /* 0x001fe20000010000 */
[----:B------:R-:W0:Y:S03]  /*8800*/  LDS R0, [R7+0xa00] ;  /* 0x000a000007007984 */ /* 0x000e260000000800 */
[----:B-1----:R-:W-:Y:S01]  /*8810*/  FADD.FTZ R6, R6, R17 ;  /* 0x0000001106067221 */ /* 0x002fe20000010000 */
[----:B------:R1:W-:Y:S04]  /*8820*/  @P0 STG.E desc[UR6][R2.64], R45 ;  /* 0x0000002d02000986 */ /* 0x0003e8000c101906 */
[----:B------:R-:W-:Y:S01]  /*8830*/  @P0 STG.E desc[UR6][R4.64], R35 ;  /* 0x0000002304000986 */ /* 0x000fe2000c101906 */
[----:B---3--:R-:W-:-:S03]  /*8840*/  FADD.FTZ R6, R6, R25 ;  /* 0x0000001906067221 */ /* 0x008fc60000010000 */
[----:B------:R-:W-:Y:S01]  /*8850*/  LDS R35, [R7+0x3e00] ;  /* 0x003e000007237984 */ /* 0x000fe20000000800 */
[----:B----4-:R-:W-:Y:S01]  /*8860*/  FADD.FTZ R23, R23, R34 ;  /* 0x0000002217177221 */ /* 0x010fe20000010000 */
[----:B-1----:R-:W-:Y:S02]  /*8870*/  @P4 MOV R2, R40 ;  /* 0x0000002800024202 */ /* 0x002fe40000000f00 */
[-C--:B------:R-:W-:Y:S01]  /*8880*/  @P4 MOV R3, R51.reuse ;  /* 0x0000003300034202 */ /* 0x080fe20000000f00 */
[----:B------:R-:W-:Y:S01]  /*8890*/  FADD.FTZ R27, R23, R36 ;  /* 0x00000024171b7221 */ /* 0x000fe20000010000 */
[----:B------:R-:W-:Y:S01]  /*88a0*/  @P4 IADD3 R40, P0, PT, R40, 0x200, RZ ;  /* 0x0000020028284810 */ /* 0x000fe20007f1e0ff */
[----:B------:R-:W1:Y:S01]  /*88b0*/  LDS R23, [R7+0x2a00] ;  /* 0x002a000007177984 */ /* 0x000e620000000800 */
[----:B--2---:R-:W-:Y:S02]  /*88c0*/  FADD.FTZ R8, RZ, R8 ;  /* 0x00000008ff087221 */ /* 0x004fe40000010000 */
[----:B------:R-:W-:Y:S01]  /*88d0*/  @P4 IADD3.X R51, PT, PT, RZ, R51, RZ, P0, !PT ;  /* 0x00000033ff334210 */ /* 0x000fe200007fe4ff */
[----:B------:R2:W-:Y:S01]  /*88e0*/  @P4 STG.E desc[UR6][R2.64], R27 ;  /* 0x0000001b02004986 */ /* 0x0005e2000c101906 */
[----:B------:R-:W-:-:S03]  /*88f0*/  FADD.FTZ R8, R8, R21 ;  /* 0x0000001508087221 */ /* 0x000fc60000010000 */
[----:B------:R-:W3:Y:S01]  /*8900*/  LDS R27, [R7+0x2e00] ;  /* 0x002e0000071b7984 */ /* 0x000ee20000000800 */
[----:B------:R-:W-:Y:S01]  /*8910*/  FADD.FTZ R33, R6, R33 ;  /* 0x0000002106217221 */ /* 0x000fe20000010000 */
[----:B--2---:R-:W-:Y:S02]  /*8920*/  @P4 MOV R2, R38 ;  /* 0x0000002600024202 */ /* 0x004fe40000000f00 */
[----:B------:R-:W-:Y:S01]  /*8930*/  @P4 MOV R3, R49 ;  /* 0x0000003100034202 */ /* 0x000fe20000000f00 */
[----:B0-----:R-:W-:Y:S01]  /*8940*/  FADD.FTZ R0, RZ, R0 ;  /* 0x00000000ff007221 */ /* 0x001fe20000010000 */
[----:B------:R-:W-:-:S03]  /*8950*/  @P4 IADD3 R38, P0, PT, R38, 0x200, RZ ;  /* 0x0000020026264810 */ /* 0x000fc60007f1e0ff */
[----:B------:R0:W-:Y:S01]  /*8960*/  @P4 STG.E desc[UR6][R2.64], R37 ;  /* 0x0000002502004986 */ /* 0x0001e2000c101906 */
[----:B------:R-:W-:Y:S01]  /*8970*/  @P4 IADD3.X R49, PT, PT, RZ, R49, RZ, P0, !PT ;  /* 0x00000031ff314210 */ /* 0x000fe200007fe4ff */
[----:B------:R-:W-:Y:S01]  /*8980*/  FADD.FTZ R0, R0, R19 ;  /* 0x0000001300007221 */ /* 0x000fe20000010000 */
[----:B0-----:R-:W-:Y:S02]  /*8990*/  @P3 MOV R2, R40 ;  /* 0x0000002800023202 */ /* 0x001fe40000000f00 */
[-C--:B------:R-:W-:Y:S02]  /*89a0*/  @P3 MOV R3, R51.reuse ;  /* 0x0000003300033202 */ /* 0x080fe40000000f00 */
[----:B------:R-:W-:Y:S01]  /*89b0*/  @P3 IADD3 R40, P0, PT, R40, 0x200, RZ ;  /* 0x0000020028283810 */ /* 0x000fe20007f1e0ff */
[----:B-1----:R-:W-:Y:S02]  /*89c0*/  FADD.FTZ R0, R0, R23 ;  /* 0x0000001700007221 */ /* 0x002fe40000010000 */
[----:B------:R0:W-:Y:S01]  /*89d0*/  @P3 STG.E desc[UR6][R2.64], R29 ;  /* 0x0000001d02003986 */ /* 0x0001e2000c101906 */
[----:B------:R-:W-:Y:S01]  /*89e0*/  @P3 IADD3.X R51, PT, PT, RZ, R51, RZ, P0, !PT ;  /* 0x00000033ff333210 */ /* 0x000fe200007fe4ff */
[----:B------:R-:W-:Y:S01]  /*89f0*/  FADD.FTZ R31, R0, R31 ;  /* 0x0000001f001f7221 */ /* 0x000fe20000010000 */
        /* <DEDUP_REMOVED lines=45> */
.L_x_7682:
[----:B0-----:R-:W-:Y:S01]  /*8cd0*/  HFMA2 R175, -RZ, RZ, 0, 5.9604644775390625e-08 ;  /* 0x00000001ffaf7431 */ /* 0x001fe200000001ff */
[----:B------:R-:W-:Y:S01]  /*8ce0*/  BSSY B1, `(.L_x_7824) ;  /* 0x0000006000017945 */ /* 0x000fe20003800000 */
[----:B------:R-:W-:Y:S02]  /*8cf0*/  MOV R176, 0x1f ;  /* 0x0000001f00b07802 */ /* 0x000fe40000000f00 */
[----:B------:R-:W-:-:S07]  /*8d00*/  MOV R172, 0xffffffff ;  /* 0xffffffff00ac7802 */ /* 0x000fce0000000f00 */
[----:B------:R-:W-:Y:S05]  /*8d10*/  WARPSYNC.COLLECTIVE R172, `(.L_x_7825) ;  /* 0x00000000ac087348 */ /* 0x000fea0003c00000 */
[----:B------:R0:W1:Y:S02]  /*8d20*/  SHFL.BFLY P0, R174, R231, R175, R176 ;  /* 0x0c0000afe7ae7389 */ /* 0x00006400000000b0 */
[----:B01----:R-:W-:Y:S05]  /*8d30*/  ENDCOLLECTIVE ;  /* 0x000000000000791b */ /* 0x003fea0003800000 */
.L_x_7825:
[----:B------:R-:W-:Y:S05]  /*8d40*/  BSYNC B1 ;  /* 0x0000000000017941 */ /* 0x000fea0003800000 */
.L_x_7824:
        /* <DEDUP_REMOVED lines=9> */
.L_x_7826:
[----:B------:R-:W-:Y:S01]  /*8de0*/  MOV R231, R6 ;  /* 0x0000000600e77202 */ /* 0x000fe20000000f00 */
[----:B------:R-:W-:Y:S01]  /*8df0*/  HFMA2 R175, -RZ, RZ, 0, 1.1920928955078125e-07 ;  /* 0x00000002ffaf7431 */ /* 0x000fe200000001ff */
[----:B------:R-:W-:-:S07]  /*8e00*/  MOV R5, R174 ;  /* 0x000000ae00057202 */ /* 0x000fce0000000f00 */
[----:B------:R-:W-:Y:S05]  /*8e10*/  WARPSYNC.COLLECTIVE R172, `(.L_x_7827) ;  /* 0x00000000ac087348 */ /* 0x000fea0003c00000 */
[----:B------:R0:W1:Y:S02]  /*8e20*/  SHFL.BFLY P0, R174, R231, R175, R176 ;  /* 0x0c0000afe7ae7389 */ /* 0x00006400000000b0 */
[----:B01----:R-:W-:Y:S05]  /*8e30*/  ENDCOLLECTIVE ;  /* 0x000000000000791b */ /* 0x003fea0003800000 */
.L_x_7827:
[----:B------:R-:W-:-:S05]  /*8e40*/  FADD.FTZ R5, R5, R228 ;  /* 0x000000e405057221 */ /* 0x000fca0000010000 */
[----:B------:R-:W-:Y:S02]  /*8e50*/  MOV R231, R5 ;  /* 0x0000000500e77202 */ /* 0x000fe40000000f00 */
[----:B------:R-:W-:-:S07]  /*8e60*/  MOV R169, R174 ;  /* 0x000000ae00a97202 */ /* 0x000fce0000000f00 */
[----:B------:R-:W-:Y:S05]  /*8e70*/  WARPSYNC.COLLECTIVE R172, `(.L_x_7828) ;  /* 0x00000000ac087348 */ /* 0x000fea0003c00000 */
[----:B------:R0:W1:Y:S02]  /*8e80*/  SHFL.BFLY P0, R174, R231, R175, R176 ;  /* 0x0c0000afe7ae7389 */ /* 0x00006400000000b0 */
[----:B01----:R-:W-:Y:S05]  /*8e90*/  ENDCOLLECTIVE ;  /* 0x000000000000791b */ /* 0x003fea0003800000 */
.L_x_7828:
[----:B------:R-:W-:-:S05]  /*8ea0*/  FADD.FTZ R169, R6, R169 ;  /* 0x000000a906a97221 */ /* 0x000fca0000010000 */
[----:B------:R-:W-:Y:S01]  /*8eb0*/  MOV R231, R169 ;  /* 0x000000a900e77202 */ /* 0x000fe20000000f00 */
[----:B------:R-:W-:Y:S01]  /*8ec0*/  HFMA2 R175, -RZ, RZ, 0, 2.384185791015625e-07 ;  /* 0x00000004ffaf7431 */ /* 0x000fe200000001ff */
[----:B------:R-:W-:-:S07]  /*8ed0*/  MOV R26, R174 ;  /* 0x000000ae001a7202 */ /* 0x000fce0000000f00 */
[----:B------:R-:W-:Y:S05]  /*8ee0*/  WARPSYNC.COLLECTIVE R172, `(.L_x_7829) ;  /* 0x00000000ac087348 */ /* 0x000fea0003c00000 */
[----:B------:R0:W1:Y:S02]  /*8ef0*/  SHFL.BFLY P0, R174, R231, R175, R176 ;  /* 0x0c0000afe7ae7389 */ /* 0x00006400000000b0 */
[----:B01----:R-:W-:Y:S05]  /*8f00*/  ENDCOLLECTIVE ;  /* 0x000000000000791b */ /* 0x003fea0003800000 */
.L_x_7829:
[----:B------:R-:W-:-:S05]  /*8f10*/  FADD.FTZ R26, R5, R26 ;  /* 0x0000001a051a7221 */ /* 0x000fca0000010000 */
[----:B------:R-:W-:Y:S02]  /*8f20*/  MOV R231, R26 ;  /* 0x0000001a00e77202 */ /* 0x000fe40000000f00 */
[----:B------:R-:W-:-:S07]  /*8f30*/  MOV R168, R174 ;  /* 0x000000ae00a87202 */ /* 0x000fce0000000f00 */
[----:B------:R-:W-:Y:S05]  /*8f40*/  WARPSYNC.COLLECTIVE R172, `(.L_x_7830) ;  /* 0x00000000ac087348 */ /* 0x000fea0003c00000 */
[----:B------:R0:W1:Y:S02]  /*8f50*/  SHFL.BFLY P0, R174, R231, R175, R176 ;  /* 0x0c0000afe7ae7389 */ /* 0x00006400000000b0 */
[----:B01----:R-:W-:Y:S05]  /*8f60*/  ENDCOLLECTIVE ;  /* 0x000000000000791b */ /* 0x003fea0003800000 */
.L_x_7830:
[----:B------:R-:W-:-:S05]  /*8f70*/  FADD.FTZ R168, R169, R168 ;  /* 0x000000a8a9a87221 */ /* 0x000fca0000010000 */
[----:B------:R-:W-:Y:S01]  /*8f80*/  MOV R231, R168 ;  /* 0x000000a800e77202 */ /* 0x000fe20000000f00 */
[----:B------:R-:W-:Y:S01]  /*8f90*/  HFMA2 R175, -RZ, RZ, 0, 4.76837158203125e-07 ;  /* 0x00000008ffaf7431 */ /* 0x000fe200000001ff */
[----:B------:R-:W-:-:S07]  /*8fa0*/  MOV R171, R174 ;  /* 0x000000ae00ab7202 */ /* 0x000fce0000000f00 */
[----:B------:R-:W-:Y:S05]  /*8fb0*/  WARPSYNC.COLLECTIVE R172, `(.L_x_7831) ;  /* 0x00000000ac087348 */ /* 0x000fea0003c00000 */
[----:B------:R0:W1:Y:S02]  /*8fc0*/  SHFL.BFLY P0, R174, R231, R175, R176 ;  /* 0x0c0000afe7ae7389 */ /* 0x00006400000000b0 */
[----:B01----:R-:W-:Y:S05]  /*8fd0*/  ENDCOLLECTIVE ;  /* 0x000000000000791b */ /* 0x003fea0003800000 */
.L_x_7831:
[----:B------:R-:W-:-:S05]  /*8fe0*/  FADD.FTZ R171, R26, R171 ;  /* 0x000000ab1aab7221 */ /* 0x000fca0000010000 */
[----:B------:R-:W-:Y:S02]  /*8ff0*/  MOV R231, R171 ;  /* 0x000000ab00e77202 */ /* 0x000fe40000000f00 */
[----:B------:R-:W-:-:S07]  /*9000*/  MOV R173, R174 ;  /* 0x000000ae00ad7202 */ /* 0x000fce0000000f00 */
[----:B------:R-:W-:Y:S05]  /*9010*/  WARPSYNC.COLLECTIVE R172, `(.L_x_7832) ;  /* 0x00000000ac087348 */ /* 0x000fea0003c00000 */
[----:B------:R0:W1:Y:S02]  /*9020*/  SHFL.BFLY P0, R174, R231, R175, R176 ;  /* 0x0c0000afe7ae7389 */ /* 0x00006400000000b0 */
[----:B01----:R-:W-:Y:S05]  /*9030*/  ENDCOLLECTIVE ;  /* 0x000000000000791b */ /* 0x003fea0003800000 */
.L_x_7832:
[----:B------:R-:W-:-:S05]  /*9040*/  FADD.FTZ R173, R168, R173 ;  /* 0x000000ada8ad7221 */ /* 0x000fca0000010000 */
[----:B------:R-:W-:Y:S01]  /*9050*/  MOV R231, R173 ;  /* 0x000000ad00e77202 */ /* 0x000fe20000000f00 */
[----:B------:R-:W-:Y:S01]  /*9060*/  HFMA2 R175, -RZ, RZ, 0, 9.5367431640625e-07 ;  /* 0x00000010ffaf7431 */ /* 0x000fe200000001ff */
[----:B------:R-:W-:-:S07]  /*9070*/  MOV R170, R174 ;  /* 0x000000ae00aa7202 */ /* 0x000fce0000000f00 */
[----:B------:R-:W-:Y:S05]  /*9080*/  WARPSYNC.COLLECTIVE R172, `(.L_x_7833) ;  /* 0x00000000ac087348 */ /* 0x000fea0003c00000 */
[----:B------:R0:W1:Y:S02]  /*9090*/  SHFL.BFLY P0, R174, R231, R175, R176 ;  /* 0x0c0000afe7ae7389 */ /* 0x00006400000000b0 */
[----:B01----:R-:W-:Y:S05]  /*90a0*/  ENDCOLLECTIVE ;  /* 0x000000000000791b */ /* 0x003fea0003800000 */
.L_x_7833:
[----:B------:R-:W-:-:S05]  /*90b0*/  FADD.FTZ R170, R171, R170 ;  /* 0x000000aaabaa7221 */ /* 0x000fca0000010000 */
[----:B------:R-:W-:Y:S02]  /*90c0*/  MOV R231, R170 ;  /* 0x000000aa00e77202 */ /* 0x000fe40000000f00 */
[----:B------:R-:W-:-:S07]  /*90d0*/  MOV R6, R174 ;  /* 0x000000ae00067202 */ /* 0x000fce0000000f00 */
[----:B------:R-:W-:Y:S05]  /*90e0*/  WARPSYNC.COLLECTIVE R172, `(.L_x_7834) ;  /* 0x00000000ac087348 */ /* 0x000fea0003c00000 */
[----:B------:R0:W1:Y:S02]  /*90f0*/  SHFL.BFLY P0, R174, R231, R175, R176 ;  /* 0x0c0000afe7ae7389 */ /* 0x00006400000000b0 */
[----:B01----:R-:W-:Y:S05]  /*9100*/  ENDCOLLECTIVE ;  /* 0x000000000000791b */ /* 0x003fea0003800000 */
.L_x_7834:
[----:B------:R-:W-:Y:S01]  /*9110*/  MOV R5, R174 ;  /* 0x000000ae00057202 */ /* 0x000fe20000000f00 */
[----:B------:R-:W-:Y:S06]  /*9120*/  BRA `(.L_x_7835) ;  /* 0xffffff90003c7947 */ /* 0x000fec000383ffff */
.L_x_7836:
        /* <DEDUP_REMOVED lines=13> */
.L_x_20028:


//--------------------- .text._ZN10layer_norm13ln_bwd_kernelINS_13Kernel_traitsIf13__nv_bfloat16fS2_fjLj1024ELj1ELj4ELj1ELj16ENS_18Kernel_traits_baseILj1024EfS2_fS2_fjLj128EEEEELb0ELb0ELb1ELb1EEEvNS_9BwdParamsE --------------------------
	.section	.text._ZN10layer_norm13ln_bwd_kernelINS_13Kernel_traitsIf13__nv_bfloat16fS2_fjLj1024ELj1ELj4ELj1ELj16ENS_18Kernel_traits_baseILj1024EfS2_fS2_fjLj128EEEEELb0ELb0ELb1ELb1EEEvNS_9BwdParamsE,"ax",@progbits
	.align	128
        .global         _ZN10layer_norm13ln_bwd_kernelINS_13Kernel_traitsIf13__nv_bfloat16fS2_fjLj1024ELj1ELj4ELj1ELj16ENS_18Kernel_traits_baseILj1024EfS2_fS2_fjLj128EEEEELb0ELb0ELb1ELb1EEEvNS_9BwdParamsE
        .type           _ZN10layer_norm13ln_bwd_kernelINS_13Kernel_traitsIf13__nv_bfloat16fS2_fjLj1024ELj1ELj4ELj1ELj16ENS_18Kernel_traits_baseILj1024EfS2_fS2_fjLj128EEEEELb0ELb0ELb1ELb1EEEvNS_9BwdParamsE,@function
        .size           _ZN10layer_norm13ln_bwd_kernelINS_13Kernel_traitsIf13__nv_bfloat16fS2_fjLj1024ELj1ELj4ELj1ELj16ENS_18Kernel_traits_baseILj1024EfS2_fS2_fjLj128EEEEELb0ELb0ELb1ELb1EEEvNS_9BwdParamsE,(.L_x_20029 - _ZN10layer_norm13ln_bwd_kernelINS_13Kernel_traitsIf13__nv_bfloat16fS2_fjLj1024ELj1ELj4ELj1ELj16ENS_18Kernel_traits_baseILj1024EfS2_fS2_fjLj128EEEEELb0ELb0ELb1ELb1EEEvNS_9BwdParamsE)
        .other          _ZN10layer_norm13ln_bwd_kernelINS_13Kernel_traitsIf13__nv_bfloat16fS2_fjLj1024ELj1ELj4ELj1ELj16ENS_18Kernel_traits_baseILj1024EfS2_fS2_fjLj128EEEEELb0ELb0ELb1ELb1EEEvNS_9BwdParamsE,@"STO_CUDA_ENTRY STV_DEFAULT"
_ZN10layer_norm13ln_bwd_kernelINS_13Kernel_traitsIf13__nv_bfloat16fS2_fjLj1024ELj1ELj4ELj1ELj16ENS_18Kernel_traits_baseILj1024EfS2_fS2_fjLj128EEEEELb0ELb0ELb1ELb1EEEvNS_9BwdParamsE:
.text._ZN10layer_norm13ln_bwd_kernelINS_13Kernel_traitsIf13__nv_bfloat16fS2_fjLj1024ELj1ELj4ELj1ELj16ENS_18Kernel_traits_baseILj1024EfS2_fS2_fjLj128EEEEELb0ELb0ELb1ELb1EEEvNS_9BwdParamsE:
        /* <DEDUP_REMOVED lines=61> */
.L_x_7975:
[----:B------:R-:W1:Y:S08]  /*03d0*/  LDC.64 R202, c[0x0][0x3f8] ;  /* 0x0000fe00ffca7b82 */ /* 0x000e700000000a00 */
[----:B------:R-:W2:Y:S08]  /*03e0*/  LDC.64 R198, c[0x0][0x3c8] ;  /* 0x0000f200ffc67b82 */ /* 0x000eb00000000a00 */
[----:B------:R-:W3:Y:S01]  /*03f0*/  LDC.64 R200, c[0x0][0x3f0] ;  /* 0x0000fc00ffc87b82 */ /* 0x000ee20000000a00 */
[----:B-1----:R-:W-:-:S05]  /*0400*/  IMAD.WIDE R202, R0, 0x4, R202 ;  /* 0x0000000400ca7825 */ /* 0x002fca00078e02ca */
[----:B------:R-:W4:Y:S01]  /*0410*/  LDG.E R197, desc[UR6][R202.64] ;  /* 0x00000006cac57981 */ /* 0x000f22000c1e1900 */
        /* <DEDUP_REMOVED lines=11> */
[----:B------:R-:W-:Y:S01]  /*04d0*/  IADD3 R5, PT, PT, R197, -0x1, RZ ;  /* 0xffffffffc5057810 */ /* 0x000fe20007ffe0ff */
[----:B------:R-:W-:-:S04]  /*04e0*/  IMAD R4, R0, UR9, RZ ;  /* 0x0000000900047c24 */ /* 0x000fc8000f8e02ff */
[----:B------:R-:W-:Y:S01]  /*04f0*/  IMAD R6, R5, UR9, RZ ;  /* 0x0000000905067c24 */ /* 0x000fe2000f8e02ff */
[----:B------:R-:W-:Y:S01]  /*0500*/  SHF.R.S32.HI R5, RZ, 0x1f, R4 ;  /* 0x0000001fff057819 */ /* 0x000fe20000011404 */
[----:B0-----:R-:W0:Y:S03]  /*0510*/  LDC.64 R2, c[0x0][0x3c0] ;  /* 0x0000f000ff027b82 */ /* 0x001e260000000a00 */
[----:B------:R-:W-:Y:S02]  /*0520*/  LEA.HI R5, R5, R4, RZ, 0x3 ;  /* 0x0000000405057211 */ /* 0x000fe400078f18ff */
[----:B------:R-:W-:-:S03]  /*0530*/  SHF.R.S32.HI R7, RZ, 0x1f, R6 ;  /* 0x0000001fff077819 */ /* 0x000fc60000011406 */
[----:B------:R-:W3:Y:S01]  /*0540*/  LDC.64 R16, c[0x0][0x428] ;  /* 0x00010a00ff107b82 */ /* 0x000ee20000000a00 */
[----:B------:R-:W-:Y:S02]  /*0550*/  LEA.HI R7, R7, R6, RZ, 0x3 ;  /* 0x0000000607077211 */ /* 0x000fe400078f18ff */
[----:B-1----:R-:W-:Y:S01]  /*0560*/  LOP3.LUT R8, R8, 0x1f, RZ, 0xc0, !PT ;  /* 0x0000001f08087812 */ /* 0x002fe200078ec0ff */
[----:B0-----:R-:W-:-:S03]  /*0570*/  IMAD.WIDE R2, R0, 0x4, R2 ;  /* 0x0000000400027825 */ /* 0x001fc600078e0202 */
[-C--:B------:R-:W-:Y:S02]  /*0580*/  LEA.HI.SX32 R217, R5, R8.reuse, 0x1d ;  /* 0x0000000805d97211 */ /* 0x080fe400078feaff */
[----:B------:R-:W-:Y:S01]  /*0590*/  LEA.HI.SX32 R13, R7, R8, 0x1d ;  /* 0x00000008070d7211 */ /* 0x000fe200078feaff */
[----:B------:R0:W4:Y:S02]  /*05a0*/  LDG.E R196, desc[UR6][R2.64] ;  /* 0x0000000602c47981 */ /* 0x000124000c1e1900 */
[C---:B--2---:R-:W-:Y:S01]  /*05b0*/  IMAD.WIDE.U32 R4, R217.reuse, 0x20, R188 ;  /* 0x00000020d9047825 */ /* 0x044fe200078e00bc */
[C---:B------:R-:W-:Y:S02]  /*05c0*/  IADD3 R213, PT, PT, R217.reuse, 0x20, RZ ;  /* 0x00000020d9d57810 */ /* 0x040fe40007ffe0ff */
[----:B------:R-:W-:Y:S01]  /*05d0*/  IADD3 R215, PT, PT, R217, 0x40, RZ ;  /* 0x00000040d9d77810 */ /* 0x000fe20007ffe0ff */
[----:B---3--:R-:W-:Y:S01]  /*05e0*/  IMAD.WIDE.U32 R184, R13, 0x10, R16 ;  /* 0x000000100db87825 */ /* 0x008fe200078e0010 */
[----:B------:R-:W2:Y:S01]  /*05f0*/  LDG.E.128 R192, desc[UR6][R4.64] ;  /* 0x0000000604c07981 */ /* 0x000ea2000c1e1d00 */
[----:B------:R-:W-:-:S03]  /*0600*/  IADD3 R219, PT, PT, R217, 0x60, RZ ;  /* 0x00000060d9db7810 */ /* 0x000fc60007ffe0ff */
[----:B------:R1:W3:Y:S01]  /*0610*/  LDG.E.128 R176, desc[UR6][R4.64+0x10] ;  /* 0x0000100604b07981 */ /* 0x0002e2000c1e1d00 */
[--C-:B------:R-:W-:Y:S01]  /*0620*/  IMAD.WIDE.U32 R6, R213, 0x20, R188.reuse ;  /* 0x00000020d5067825 */ /* 0x100fe200078e00bc */
[C---:B------:R-:W-:Y:S02]  /*0630*/  IADD3 R173, PT, PT, R13.reuse, 0x20, RZ ;  /* 0x000000200dad7810 */ /* 0x040fe40007ffe0ff */
[----:B------:R-:W-:Y:S01]  /*0640*/  IADD3 R21, PT, PT, R13, 0x40, RZ ;  /* 0x000000400d157810 */ /* 0x000fe20007ffe0ff */
[--C-:B0-----:R-:W-:Y:S01]  /*0650*/  IMAD.WIDE.U32 R2, R215, 0x20, R188.reuse ;  /* 0x00000020d7027825 */ /* 0x101fe200078e00bc */
[----:B------:R-:W3:Y:S01]  /*0660*/  LDG.E.128 R184, desc[UR6][R184.64] ;  /* 0x00000006b8b87981 */ /* 0x000ee2000c1e1d00 */
[----:B-1----:R-:W-:Y:S02]  /*0670*/  IADD3 R5, PT, PT, R13, 0x60, RZ ;  /* 0x000000600d057810 */ /* 0x002fe40007ffe0ff */
        /* <DEDUP_REMOVED lines=10> */
[----:B------:R0:W3:Y:S04]  /*0720*/  LDG.E.128 R16, desc[UR6][R188.64+0x10] ;  /* 0x00001006bc107981 */ /* 0x0000e8000c1e1d00 */
[----:B------:R-:W3:Y:S04]  /*0730*/  LDG.E.128 R172, desc[UR6][R172.64] ;  /* 0x00000006acac7981 */ /* 0x000ee8000c1e1d00 */
[----:B------:R-:W3:Y:S01]  /*0740*/  LDG.E.128 R20, desc[UR6][R20.64] ;  /* 0x0000000614147981 */ /* 0x000ee2000c1e1d00 */
        /* <DEDUP_REMOVED lines=10> */
[----:B------:R-:W5:Y:S01]  /*07f0*/  @P0 LDG.E.128 R52, desc[UR6][R188.64] ;  /* 0x00000006bc340981 */ /* 0x000f62000c1e1d00 */
[----:B-1----:R-:W-:-:S03]  /*0800*/  @P0 IMAD.WIDE.U32 R2, R217, 0x20, R190 ;  /* 0x00000020d9020825 */ /* 0x002fc600078e00be */
[----:B------:R-:W5:Y:S04]  /*0810*/  @P0 LDG.E.128 R48, desc[UR6][R188.64+0x10] ;  /* 0x00001006bc300981 */ /* 0x000f68000c1e1d00 */
[----:B------:R-:W5:Y:S01]  /*0820*/  @P0 LDG.E.128 R60, desc[UR6][R2.64] ;  /* 0x00000006023c0981 */ /* 0x000f62000c1e1d00 */
[----:B------:R-:W-:-:S03]  /*0830*/  @P0 IMAD.WIDE.U32 R198, R215, 0x20, R200 ;  /* 0x00000020d7c60825 */ /* 0x000fc600078e00c8 */
[----:B------:R0:W5:Y:S04]  /*0840*/  @P0 LDG.E.128 R56, desc[UR6][R2.64+0x10] ;  /* 0x0000100602380981 */ /* 0x000168000c1e1d00 */
[----:B------:R-:W5:Y:S01]  /*0850*/  @P0 LDG.E.128 R44, desc[UR6][R198.64] ;  /* 0x00000006c62c0981 */ /* 0x000f62000c1e1d00 */
[----:B------:R-:W-:-:S03]  /*0860*/  @P0 IMAD.WIDE.U32 R200, R219, 0x20, R202 ;  /* 0x00000020dbc80825 */ /* 0x000fc600078e00ca */
[----:B------:R1:W5:Y:S04]  /*0870*/  @P0 LDG.E.128 R40, desc[UR6][R198.64+0x10] ;  /* 0x00001006c6280981 */ /* 0x000368000c1e1d00 */
[----:B------:R-:W5:Y:S04]  /*0880*/  @P0 LDG.E.128 R36, desc[UR6][R200.64] ;  /* 0x00000006c8240981 */ /* 0x000f68000c1e1d00 */
[----:B------:R1:W5:Y:S01]  /*0890*/  @P0 LDG.E.128 R32, desc[UR6][R200.64+0x10] ;  /* 0x00001006c8200981 */ /* 0x000362000c1e1d00 */
[----:B----4-:R-:W-:-:S05]  /*08a0*/  FSEL R227, R196, RZ, !P1 ;  /* 0x000000ffc4e37208 */ /* 0x010fca0004800000 */
[C---:B--2---:R-:W-:Y:S01]  /*08b0*/  FADD.FTZ R190, -R227.reuse, R192 ;  /* 0x000000c0e3be7221 */ /* 0x044fe20000010100 */
[C---:B------:R-:W-:Y:S01]  /*08c0*/  FADD.FTZ R192, -R227.reuse, R193 ;  /* 0x000000c1e3c07221 */ /* 0x040fe20000010100 */
[----:B---3--:R-:W-:Y:S02]  /*08d0*/  FADD.FTZ R206, -R227, R177 ;  /* 0x000000b1e3ce7221 */ /* 0x008fe40000010100 */
[----:B0----5:R-:W-:Y:S01]  /*08e0*/  FMUL.FTZ R3, R205, R190 ;  /* 0x000000becd037220 */ /* 0x021fe20000410000 */
[C---:B------:R-:W-:Y:S02]  /*08f0*/  PRMT R188, R184.reuse, 0x7632, R188 ;  /* 0x00007632b8bc7816 */ /* 0x040fe400000000bc */
[----:B------:R-:W-:Y:S02]  /*0900*/  SHF.L.U32 R189, R184, 0x10, RZ ;  /* 0x00000010b8bd7819 */ /* 0x000fe400000006ff */
[C---:B------:R-:W-:Y:S02]  /*0910*/  PRMT R184, R185.reuse, 0x7632, R184 ;  /* 0x00007632b9b87816 */ /* 0x040fe400000000b8 */
[----:B------:R-:W-:-:S02]  /*0920*/  SHF.L.U32 R191, R185, 0x10, RZ ;  /* 0x00000010b9bf7819 */ /* 0x000fc400000006ff */
[----:B------:R-:W-:Y:S01]  /*0930*/  PRMT R185, R186, 0x7632, R185 ;  /* 0x00007632bab97816 */ /* 0x000fe200000000b9 */
[C---:B------:R-:W-:Y:S01]  /*0940*/  FADD.FTZ R182, -R227.reuse, R182 ;  /* 0x000000b6e3b67221 */ /* 0x040fe20000010100 */
[C---:B------:R-:W-:Y:S01]  /*0950*/  FADD.FTZ R212, -R227.reuse, R24 ;  /* 0x00000018e3d47221 */ /* 0x040fe20000010100 */
[C---:B------:R-:W-:Y:S01]  /*0960*/  FADD.FTZ R236, -R227.reuse, R10 ;  /* 0x0000000ae3ec7221 */ /* 0x040fe20000010100 */
[C---:B------:R-:W-:Y:S01]  /*0970*/  FADD.FTZ R244, -R227.reuse, R15 ;  /* 0x0000000fe3f47221 */ /* 0x040fe20000010100 */
[C---:B------:R-:W-:Y:S01]  /*0980*/  FADD.FTZ R232, -R227.reuse, R8 ;  /* 0x00000008e3e87221 */ /* 0x040fe20000010100 */
[C---:B------:R-:W-:Y:S02]  /*0990*/  PRMT R10, R6.reuse, 0x7632, R10 ;  /* 0x00007632060a7816 */ /* 0x040fe4000000000a */
[----:B------:R-:W-:Y:S01]  /*09a0*/  SHF.L.U32 R15, R6, 0x10, RZ ;  /* 0x00000010060f7819 */ /* 0x000fe200000006ff */
[C---:B------:R-:W-:Y:S01]  /*09b0*/  FADD.FTZ R224, -R227.reuse, R28 ;  /* 0x0000001ce3e07221 */ /* 0x040fe20000010100 */
[----:B------:R-:W-:Y:S01]  /*09c0*/  SHF.L.U32 R6, R188, 0x10, RZ ;  /* 0x00000010bc067819 */ /* 0x000fe200000006ff */
[-C--:B------:R-:W-:Y:S01]  /*09d0*/  FMUL.FTZ R28, R92, R189.reuse ;  /* 0x000000bd5c1c7220 */ /* 0x080fe20000410000 */
        /* <DEDUP_REMOVED lines=8> */
[----:B------:R-:W-:Y:S01]  /*0a60*/  FADD.FTZ R194, -R227, R194 ;  /* 0x000000c2e3c27221 */ /* 0x000fe20000010100 */
[----:B------:R-:W-:Y:S01]  /*0a70*/  PRMT R2, R172, 0x7632, R2 ;  /* 0x00007632ac027816 */ /* 0x000fe20000000002 */
[----:B------:R-:W-:Y:S01]  /*0a80*/  FFMA.FTZ R96, R3, R189, R96 ;  /* 0x000000bd03607223 */ /* 0x000fe20000010060 */
[----:B------:R-:W-:Y:S01]  /*0a90*/  PRMT R202, R20, 0x7632, R202 ;  /* 0x0000763214ca7816 */ /* 0x000fe200000000ca */
[----:B------:R-:W-:Y:S01]  /*0aa0*/  FADD.FTZ R156, R156, R189 ;  /* 0x000000bd9c9c7221 */ /* 0x000fe20000010000 */
[----:B------:R-:W-:Y:S01]  /*0ab0*/  SHF.L.U32 R219, R20, 0x10, RZ ;  /* 0x0000001014db7819 */ /* 0x000fe200000006ff */
[----:B------:R-:W-:Y:S01]  /*0ac0*/  FMUL.FTZ R20, R205, R192 ;  /* 0x000000c0cd147220 */ /* 0x000fe20000410000 */
[----:B------:R-:W-:Y:S01]  /*0ad0*/  PRMT R4, R5, 0x7632, R4 ;  /* 0x0000763205047816 */ /* 0x000fe20000000004 */
[----:B------:R-:W-:Y:S01]  /*0ae0*/  FMUL.FTZ R189, R93, R6 ;  /* 0x000000065dbd7220 */ /* 0x000fe20000410000 */
[----:B------:R-:W-:Y:S01]  /*0af0*/  SHF.L.U32 R11, R5, 0x10, RZ ;  /* 0x00000010050b7819 */ /* 0x000fe200000006ff */
[----:B------:R-:W-:Y:S01]  /*0b00*/  FFMA.FTZ R5, R3, R28, RZ ;  /* 0x0000001c03057223 */ /* 0x000fe200000100ff */
[----:B------:R-:W-:Y:S01]  /*0b10*/  SHF.L.U32 R206, R185, 0x10, RZ ;  /* 0x00000010b9ce7819 */ /* 0x000fe200000006ff */
[----:B------:R-:W-:Y:S01]  /*0b20*/  FMUL.FTZ R185, R205, R16 ;  /* 0x00000010cdb97220 */ /* 0x000fe20000410000 */
[----:B------:R-:W-:Y:S01]  /*0b30*/  PRMT R214, R21, 0x7632, R214 ;  /* 0x0000763215d67816 */ /* 0x000fe200000000d6 */
[----:B------:R-:W-:Y:S01]  /*0b40*/  FADD.FTZ R248, -R227, R18 ;  /* 0x00000012e3f87221 */ /* 0x000fe20000010100 */
[----:B------:R-:W-:Y:S01]  /*0b50*/  SHF.L.U32 R221, R21, 0x10, RZ ;  /* 0x0000001015dd7819 */ /* 0x000fe200000006ff */
[----:B------:R-:W-:Y:S01]  /*0b60*/  FMUL.FTZ R27, R205, R182 ;  /* 0x000000b6cd1b7220 */ /* 0x000fe20000410000 */
[----:B------:R-:W-:Y:S01]  /*0b70*/  FADD.FTZ R16, RZ, R28 ;  /* 0x0000001cff107221 */ /* 0x000fe20000010000 */
[----:B------:R-:W-:Y:S01]  /*0b80*/  FADD.FTZ R18, -R227, R19 ;  /* 0x00000013e3127221 */ /* 0x000fe20000010100 */
[C---:B------:R-:W-:Y:S01]  /*0b90*/  FMUL.FTZ R21, R205.reuse, R204 ;  /* 0x000000cccd157220 */ /* 0x040fe20000410000 */
[----:B------:R-:W-:Y:S01]  /*0ba0*/  FMUL.FTZ R182, R205, R222 ;  /* 0x000000decdb67220 */ /* 0x000fe20000410000 */
[C---:B------:R-:W-:Y:S01]  /*0bb0*/  FADD.FTZ R228, -R227.reuse, R30 ;  /* 0x0000001ee3e47221 */ /* 0x040fe20000010100 */
[C---:B------:R-:W-:Y:S01]  /*0bc0*/  FADD.FTZ R240, -R227.reuse, R13 ;  /* 0x0000000de3f07221 */ /* 0x040fe20000010100 */
[----:B------:R-:W-:Y:S01]  /*0bd0*/  FADD.FTZ R242, -R227, R14 ;  /* 0x0000000ee3f27221 */ /* 0x000fe20000010100 */
[----:B------:R-:W-:Y:S01]  /*0be0*/  FMUL.FTZ R19, R205, R194 ;  /* 0x000000c2cd137220 */ /* 0x000fe20000410000 */
[----:B------:R-:W-:Y:S01]  /*0bf0*/  SHF.L.U32 R204, R184, 0x10, RZ ;  /* 0x00000010b8cc7819 */ /* 0x000fe200000006ff */
[----:B------:R-:W-:Y:S01]  /*0c00*/  FADD.FTZ R196, -R227, R195 ;  /* 0x000000c3e3c47221 */ /* 0x000fe20000010100 */
[----:B------:R-:W-:Y:S01]  /*0c10*/  SHF.L.U32 R222, R2, 0x10, RZ ;  /* 0x0000001002de7819 */ /* 0x000fe200000006ff */
[----:B------:R-:W-:Y:S01]  /*0c20*/  FMUL.FTZ R30, R94, R191 ;  /* 0x000000bf5e1e7220 */ /* 0x000fe20000410000 */
[----:B-1----:R-:W-:Y:S01]  /*0c30*/  PRMT R198, R173, 0x7632, R198 ;  /* 0x00007632adc67816 */ /* 0x002fe200000000c6 */
[----:B------:R-:W-:Y:S01]  /*0c40*/  FFMA.FTZ R2, R20, R189, R5 ;  /* 0x000000bd14027223 */ /* 0x000fe20000010005 */
[----:B------:R-:W-:-:S02]  /*0c50*/  PRMT R14, R7, 0x7632, R14 ;  /* 0x00007632070e7816 */ /* 0x000fc4000000000e */
[----:B------:R-:W-:Y:S01]  /*0c60*/  SHF.L.U32 R13, R7, 0x10, RZ ;  /* 0x00000010070d7819 */ /* 0x000fe200000006ff */
[----:B------:R-:W-:Y:S01]  /*0c70*/  FADD.FTZ R7, R189, R16 ;  /* 0x00000010bd077221 */ /* 0x000fe20000010000 */
[----:B------:R-:W-:Y:S01]  /*0c80*/  SHF.L.U32 R203, R173, 0x10, RZ ;  /* 0x00000010adcb7819 */ /* 0x000fe200000006ff */
[----:B------:R-:W-:Y:S01]  /*0c90*/  FFMA.FTZ R98, R19, R191, R98 ;  /* 0x000000bf13627223 */ /* 0x000fe20000010062 */
[----:B------:R-:W-:Y:S01]  /*0ca0*/  SHF.L.U32 R193, R186, 0x10, RZ ;  /* 0x00000010bac17819 */ /* 0x000fe200000006ff */
[----:B------:R-:W-:Y:S01]  /*0cb0*/  FADD.FTZ R158, R158, R191 ;  /* 0x000000bf9e9e7221 */ /* 0x000fe20000010000 */
[C---:B------:R-:W-:Y:S01]  /*0cc0*/  PRMT R216, R22.reuse, 0x7632, R216 ;  /* 0x0000763216d87816 */ /* 0x040fe200000000d8 */
[C---:B------:R-:W-:Y:S01]  /*0cd0*/  FMUL.FTZ R173, R205.reuse, R224 ;  /* 0x000000e0cdad7220 */ /* 0x040fe20000410000 */
[----:B------:R-:W-:Y:S01]  /*0ce0*/  SHF.L.U32 R223, R22, 0x10, RZ ;  /* 0x0000001016df7819 */ /* 0x000fe200000006ff */
[----:B------:R-:W-:Y:S01]  /*0cf0*/  FMUL.FTZ R22, R205, R196 ;  /* 0x000000c4cd167220 */ /* 0x000fe20000410000 */
[----:B------:R-:W-:Y:S01]  /*0d00*/  FMUL.FTZ R191, R95, R204 ;  /* 0x000000cc5fbf7220 */ /* 0x000fe20000410000 */
[----:B------:R-:W-:Y:S01]  /*0d10*/  SHF.L.U32 R224, R198, 0x10, RZ ;  /* 0x00000010c6e07819 */ /* 0x000fe200000006ff */
[----:B------:R-:W-:Y:S01]  /*0d20*/  FFMA.FTZ R5, R19, R30, R2 ;  /* 0x0000001e13057223 */ /* 0x000fe20000010002 */
[----:B------:R-:W-:Y:S01]  /*0d30*/  FADD.FTZ R198, R30, R7 ;  /* 0x000000071ec67221 */ /* 0x000fe20000010000 */
[----:B------:R-:W-:Y:S01]  /*0d40*/  SHF.L.U32 R201, R172, 0x10, RZ ;  /* 0x00000010acc97819 */ /* 0x000fe200000006ff */
[----:B------:R-:W-:Y:S01]  /*0d50*/  FADD.FTZ R220, -R227, R26 ;  /* 0x0000001ae3dc7221 */ /* 0x000fe20000010100 */
[----:B------:R-:W-:Y:S01]  /*0d60*/  FMUL.FTZ R172, R88, R193 ;  /* 0x000000c158ac7220 */ /* 0x000fe20000410000 */
[----:B------:R-:W-:Y:S01]  /*0d70*/  FFMA.FTZ R2, R22, R191, R5 ;  /* 0x000000bf16027223 */ /* 0x000fe20000010005 */
[----:B------:R-:W-:Y:S01]  /*0d80*/  FADD.FTZ R7, R191, R198 ;  /* 0x000000c6bf077221 */ /* 0x000fe20000010000 */
[----:B------:R-:W-:Y:S01]  /*0d90*/  PRMT R186, R187, 0x7632, R186 ;  /* 0x00007632bbba7816 */ /* 0x000fe200000000ba */
[----:B------:R-:W-:Y:S01]  /*0da0*/  FADD.FTZ R208, -R227, R178 ;  /* 0x000000b2e3d07221 */ /* 0x000fe20000010100 */
[----:B------:R-:W-:Y:S01]  /*0db0*/  SHF.L.U32 R187, R187, 0x10, RZ ;  /* 0x00000010bbbb7819 */ /* 0x000fe200000006ff */
[----:B------:R-:W-:Y:S01]  /*0dc0*/  FADD.FTZ R230, -R227, R31 ;  /* 0x0000001fe3e67221 */ /* 0x000fe20000010100 */
[----:B------:R-:W-:Y:S01]  /*0dd0*/  FADD.FTZ R152, R152, R193 ;  /* 0x000000c198987221 */ /* 0x000fe20000010000 */
[----:B------:R-:W-:Y:S01]  /*0de0*/  FFMA.FTZ R100, R21, R193, R100 ;  /* 0x000000c115647223 */ /* 0x000fe20000010064 */
[----:B------:R-:W-:Y:S01]  /*0df0*/  FMUL.FTZ R31, R205, R220 ;  /* 0x000000dccd1f7220 */ /* 0x000fe20000410000 */
[----:B------:R-:W-:Y:S01]  /*0e00*/  FMUL.FTZ R193, R89, R206 ;  /* 0x000000ce59c17220 */ /* 0x000fe20000410000 */
[----:B------:R-:W-:Y:S01]  /*0e10*/  FFMA.FTZ R5, R21, R172, R2 ;  /* 0x000000ac15057223 */ /* 0x000fe20000010002 */
[C---:B------:R-:W-:Y:S01]  /*0e20*/  PRMT R217, R23.reuse, 0x7632, R217 ;  /* 0x0000763217d97816 */ /* 0x040fe200000000d9 */
[----:B------:R-:W-:Y:S01]  /*0e30*/  FADD.FTZ R220, R172, R7 ;  /* 0x00000007acdc7221 */ /* 0x000fe20000010000 */
[----:B------:R-:W-:Y:S01]  /*0e40*/  SHF.L.U32 R225, R23, 0x10, RZ ;  /* 0x0000001017e17819 */ /* 0x000fe200000006ff */
[----:B------:R-:W-:Y:S01]  /*0e50*/  FMUL.FTZ R23, R205, R208 ;  /* 0x000000d0cd177220 */ /* 0x000fe20000410000 */
[C---:B------:R-:W-:Y:S01]  /*0e60*/  PRMT R199, R174.reuse, 0x7632, R199 ;  /* 0x00007632aec77816 */ /* 0x040fe200000000c7 */
[C---:B------:R-:W-:Y:S01]  /*0e70*/  FADD.FTZ R210, -R227.reuse, R179 ;  /* 0x000000b3e3d27221 */ /* 0x040fe20000010100 */
[----:B------:R-:W-:Y:S01]  /*0e80*/  SHF.L.U32 R213, R174, 0x10, RZ ;  /* 0x00000010aed57819 */ /* 0x000fe200000006ff */
[----:B------:R-:W-:Y:S01]  /*0e90*/  FADD.FTZ R12, -R227, R12 ;  /* 0x0000000ce30c7221 */ /* 0x000fe20000010100 */
[----:B------:R-:W-:Y:S01]  /*0ea0*/  SHF.L.U32 R208, R186, 0x10, RZ ;  /* 0x00000010bad07819 */ /* 0x000fe200000006ff */
[----:B------:R-:W-:Y:S01]  /*0eb0*/  FMUL.FTZ R174, R90, R187 ;  /* 0x000000bb5aae7220 */ /* 0x000fe20000410000 */
[----:B------:R-:W-:Y:S01]  /*0ec0*/  FFMA.FTZ R2, R24, R193, R5 ;  /* 0x000000c118027223 */ /* 0x000fe20000010005 */
[----:B------:R-:W-:Y:S01]  /*0ed0*/  FADD.FTZ R7, R193, R220 ;  /* 0x000000dcc1077221 */ /* 0x000fe20000010000 */
[C---:B------:R-:W-:Y:S01]  /*0ee0*/  FADD.FTZ R176, -R227.reuse, R181 ;  /* 0x000000b5e3b07221 */ /* 0x040fe20000010100 */
[----:B------:R-:W-:Y:S01]  /*0ef0*/  FADD.FTZ R180, -R227, R180 ;  /* 0x000000b4e3b47221 */ /* 0x000fe20000010100 */
[C---:B------:R-:W-:Y:S01]  /*0f00*/  FMUL.FTZ R26, R205.reuse, R210 ;  /* 0x000000d2cd1a7220 */ /* 0x040fe20000410000 */
[----:B------:R-:W-:Y:S01]  /*0f10*/  FMUL.FTZ R181, R205, R12 ;  /* 0x0000000ccdb57220 */ /* 0x000fe20000410000 */
[----:B------:R-:W-:Y:S01]  /*0f20*/  FMUL.FTZ R195, R91, R208 ;  /* 0x000000d05bc37220 */ /* 0x000fe20000410000 */
[----:B------:R-:W-:Y:S01]  /*0f30*/  SHF.L.U32 R198, R8, 0x10, RZ ;  /* 0x0000001008c67819 */ /* 0x000fe200000006ff */
[----:B------:R-:W-:Y:S01]  /*0f40*/  FFMA.FTZ R5, R23, R174, R2 ;  /* 0x000000ae17057223 */ /* 0x000fe20000010002 */
[----:B------:R-:W-:Y:S01]  /*0f50*/  FADD.FTZ R8, R174, R7 ;  /* 0x00000007ae087221 */ /* 0x000fe20000010000 */
[----:B------:R-:W-:Y:S01]  /*0f60*/  FADD.FTZ R218, -R227, R25 ;  /* 0x00000019e3da7221 */ /* 0x000fe20000010100 */
[----:B------:R-:W-:Y:S01]  /*0f70*/  FFMA.FTZ R99, R22, R204, R99 ;  /* 0x000000cc16637223 */ /* 0x000fe20000010063 */
[----:B------:R-:W-:Y:S01]  /*0f80*/  FADD.FTZ R159, R159, R204 ;  /* 0x000000cc9f9f7221 */ /* 0x000fe20000010000 */
[----:B------:R-:W-:Y:S01]  /*0f90*/  FMUL.FTZ R25, R205, R180 ;  /* 0x000000b4cd197220 */ /* 0x000fe20000410000 */
[----:B------:R-:W-:Y:S01]  /*0fa0*/  FMUL.FTZ R204, R84, R201 ;  /* 0x000000c954cc7220 */ /* 0x000fe20000410000 */
[-C--:B------:R-:W-:Y:S01]  /*0fb0*/  FFMA.FTZ R120, R181, R9.reuse, R120 ;  /* 0x00000009b5787223 */ /* 0x080fe20000010078 */
[----:B------:R-:W-:Y:S01]  /*0fc0*/  FADD.FTZ R132, R132, R9 ;  /* 0x0000000984847221 */ /* 0x000fe20000010000 */
        /* <DEDUP_REMOVED lines=9> */
[----:B------:R-:W-:Y:S01]  /*1060*/  FADD.FTZ R178, -R227, R183 ;  /* 0x000000b7e3b27221 */ /* 0x000fe20000010100 */
[----:B------:R-:W-:Y:S01]  /*1070*/  FMUL.FTZ R206, R86, R203 ;  /* 0x000000cb56ce7220 */ /* 0x000fe20000410000 */
[C---:B------:R-:W-:Y:S01]  /*1080*/  FFMA.FTZ R2, R176.reuse, R5, R7 ;  /* 0x00000005b0027223 */ /* 0x040fe20000010007 */
[----:B------:R-:W-:Y:S01]  /*1090*/  FADD.FTZ R9, R5, R8 ;  /* 0x0000000805097221 */ /* 0x000fe20000010000 */
[----:B------:R-:W-:Y:S01]  /*10a0*/  FADD.FTZ R226, -R227, R29 ;  /* 0x0000001de3e27221 */ /* 0x000fe20000010100 */
        /* <DEDUP_REMOVED lines=8> */
[----:B------:R-:W-:Y:S01]  /*1130*/  FADD.FTZ R155, R155, R208 ;  /* 0x000000d09b9b7221 */ /* 0x000fe20000010000 */
[----:B------:R-:W-:Y:S01]  /*1140*/  FFMA.FTZ R103, R26, R208, R103 ;  /* 0x000000d01a677223 */ /* 0x000fe20000010067 */
[----:B------:R-:W-:Y:S01]  /*1150*/  SHF.L.U32 R226, R199, 0x10, RZ ;  /* 0x00000010c7e27819 */ /* 0x000fe200000006ff */
[----:B------:R-:W-:Y:S01]  /*1160*/  FMUL.FTZ R29, R205, R212 ;  /* 0x000000d4cd1d7220 */ /* 0x000fe20000410000 */
[----:B------:R-:W-:Y:S01]  /*1170*/  FMUL.FTZ R208, R80, R213 ;  /* 0x000000d550d07220 */ /* 0x000fe20000410000 */
[----:B------:R-:W-:Y:S01]  /*1180*/  FFMA.FTZ R8, R178, R4, R7 ;  /* 0x00000004b2087223 */ /* 0x000fe20000010007 */
[----:B------:R-:W-:Y:S01]  /*1190*/  FADD.FTZ R9, R4, R9 ;  /* 0x0000000904097221 */ /* 0x000fe20000010000 */
[----:B------:R-:W-:Y:S01]  /*11a0*/  PRMT R200, R175, 0x7632, R200 ;  /* 0x00007632afc87816 */ /* 0x000fe200000000c8 */
[----:B------:R-:W-:Y:S01]  /*11b0*/  FMUL.FTZ R180, R205, R218 ;  /* 0x000000dacdb47220 */ /* 0x000fe20000410000 */
[----:B------:R-:W-:Y:S01]  /*11c0*/  SHF.L.U32 R215, R175, 0x10, RZ ;  /* 0x00000010afd77819 */ /* 0x000fe200000006ff */
[----:B------:R-:W-:Y:S01]  /*11d0*/  FMUL.FTZ R2, R81, R226 ;  /* 0x000000e251027220 */ /* 0x000fe20000410000 */
[----:B------:R-:W-:Y:S01]  /*11e0*/  FFMA.FTZ R7, R29, R208, R8 ;  /* 0x000000d01d077223 */ /* 0x000fe20000010008 */
[----:B------:R-:W-:Y:S01]  /*11f0*/  FADD.FTZ R9, R208, R9 ;  /* 0x00000009d0097221 */ /* 0x000fe20000010000 */
[----:B------:R-:W-:Y:S01]  /*1200*/  SHF.L.U32 R200, R200, 0x10, RZ ;  /* 0x00000010c8c87819 */ /* 0x000fe200000006ff */
[----:B------:R-:W-:Y:S01]  /*1210*/  FADD.FTZ R246, -R227, R17 ;  /* 0x00000011e3f67221 */ /* 0x000fe20000010100 */
        /* <DEDUP_REMOVED lines=8> */
[----:B------:R-:W-:Y:S01]  /*12a0*/  FMUL.FTZ R183, R205, R242 ;  /* 0x000000f2cdb77220 */ /* 0x000fe20000410000 */
[----:B------:R-:W-:Y:S01]  /*12b0*/  SHF.L.U32 R202, R202, 0x10, RZ ;  /* 0x00000010caca7819 */ /* 0x000fe200000006ff */
[----:B------:R-:W-:Y:S01]  /*12c0*/  FFMA.FTZ R107, R178, R224, R107 ;  /* 0x000000e0b26b7223 */ /* 0x000fe2000001006b */
[----:B------:R-:W-:Y:S01]  /*12d0*/  FADD.FTZ R151, R151, R224 ;  /* 0x000000e097977221 */ /* 0x000fe20000010000 */
[----:B------:R-:W-:Y:S01]  /*12e0*/  FMUL.FTZ R212, R76, R219 ;  /* 0x000000db4cd47220 */ /* 0x000fe20000410000 */
[----:B------:R-:W-:Y:S01]  /*12f0*/  FFMA.FTZ R224, R182, R9, R7 ;  /* 0x00000009b6e07223 */ /* 0x000fe20000010007 */
[----:B------:R-:W-:Y:S01]  /*1300*/  FADD.FTZ R17, R9, R200 ;  /* 0x000000c809117221 */ /* 0x000fe20000010000 */
[-C--:B------:R-:W-:Y:S01]  /*1310*/  FFMA.FTZ R122, R183, R11.reuse, R122 ;  /* 0x0000000bb77a7223 */ /* 0x080fe2000001007a */
[----:B------:R-:W-:Y:S01]  /*1320*/  FADD.FTZ R134, R134, R11 ;  /* 0x0000000b86867221 */ /* 0x000fe20000010000 */
[----:B------:R-:W-:Y:S01]  /*1330*/  FMUL.FTZ R8, R70, R11 ;  /* 0x0000000b46087220 */ /* 0x000fe20000410000 */
[----:B------:R-:W-:Y:S01]  /*1340*/  FMUL.FTZ R7, R77, R202 ;  /* 0x000000ca4d077220 */ /* 0x000fe20000410000 */
[----:B------:R-:W-:Y:S01]  /*1350*/  FFMA.FTZ R11, R173, R212, R224 ;  /* 0x000000d4ad0b7223 */ /* 0x000fe200000100e0 */
[----:B------:R-:W-:Y:S01]  /*1360*/  FFMA.FTZ R97, R20, R6, R97 ;  /* 0x0000000614617223 */ /* 0x000fe20000010061 */
[----:B------:R-:W-:Y:S01]  /*1370*/  FADD.FTZ R157, R157, R6 ;  /* 0x000000069d9d7221 */ /* 0x000fe20000010000 */
[----:B------:R-:W-:Y:S01]  /*1380*/  FADD.FTZ R200, R212, R17 ;  /* 0x00000011d4c87221 */ /* 0x000fe20000010000 */
[----:B------:R-:W-:Y:S01]  /*1390*/  SHF.L.U32 R6, R214, 0x10, RZ ;  /* 0x00000010d6067819 */ /* 0x000fe200000006ff */
[----:B------:R-:W-:Y:S01]  /*13a0*/  FFMA.FTZ R113, R184, R202, R113 ;  /* 0x000000cab8717223 */ /* 0x000fe20000010071 */
[----:B------:R-:W-:Y:S01]  /*13b0*/  FADD.FTZ R141, R141, R202 ;  /* 0x000000ca8d8d7221 */ /* 0x000fe20000010000 */
[C---:B------:R-:W-:Y:S01]  /*13c0*/  FMUL.FTZ R186, R205.reuse, R230 ;  /* 0x000000e6cdba7220 */ /* 0x040fe20000410000 */
[----:B------:R-:W-:Y:S01]  /*13d0*/  SHF.L.U32 R202, R10, 0x10, RZ ;  /* 0x000000100aca7819 */ /* 0x000fe200000006ff */
        /* <DEDUP_REMOVED lines=40> */
[----:B------:R-:W-:-:S02]  /*1660*/  SHF.L.U32 R224, R14, 0x10, RZ ;  /* 0x000000100ee07819 */ /* 0x000fc400000006ff */
[C---:B------:R-:W-:Y:S01]  /*1670*/  FFMA.FTZ R14, R192.reuse, R16, R17 ;  /* 0x00000010c00e7223 */ /* 0x040fe20000010011 */
[----:B------:R-:W-:Y:S01]  /*1680*/  FADD.FTZ R17, R15, R16 ;  /* 0x000000100f117221 */ /* 0x000fe20000010000 */
[----:B------:R-:W-:Y:S01]  /*1690*/  FMUL.FTZ R194, R205, R244 ;  /* 0x000000f4cdc27220 */ /* 0x000fe20000410000 */
[----:B------:R-:W-:Y:S01]  /*16a0*/  FMUL.FTZ R15, R71, R222 ;  /* 0x000000de470f7220 */ /* 0x000fe20000410000 */
        /* <DEDUP_REMOVED lines=8> */
[C---:B------:R-:W-:Y:S01]  /*1730*/  FMUL.FTZ R187, R205.reuse, R248 ;  /* 0x000000f8cdbb7220 */ /* 0x040fe20000410000 */
        /* <DEDUP_REMOVED lines=40> */
.L_x_7840:
        /* <DEDUP_REMOVED lines=27> */
.L_x_7841:
[----:B------:R-:W-:Y:S05]  /*1b70*/  BSYNC.RECONVERGENT B1 ;  /* 0x0000000000017941 */ /* 0x000fea0003800200 */
.L_x_7839:
[----:B------:R-:W-:Y:S01]  /*1b80*/  UMOV UR4, 0xffffffff ;  /* 0xffffffff00047882 */ /* 0x000fe20000000000 */
[----:B-----5:R-:W-:Y:S02]  /*1b90*/  ISETP.GE.AND P3, PT, R211, 0x1, PT ;  /* 0x00000001d300780c */ /* 0x020fe40003f66270 */
[----:B------:R-:W-:Y:S11]  /*1ba0*/  BRA.DIV UR4, `(.L_x_7842) ;  /* 0x0000006604507947 */ /* 0x000ff6000b800000 */
        /* <DEDUP_REMOVED lines=18> */
.L_x_7987:
[----:B------:R-:W4:Y:S01]  /*1cd0*/  S2R R213, SR_TID.X ;  /* 0x0000000000d57919 */ /* 0x000f220000002100 */
[----:B------:R-:W-:Y:S01]  /*1ce0*/  ISETP.NE.U32.AND P1, PT, R209, RZ, PT ;  /* 0x000000ffd100720c */ /* 0x000fe20003f25070 */
[----:B------:R-:W-:Y:S01]  /*1cf0*/  IMAD R199, R0, UR9, RZ ;  /* 0x0000000900c77c24 */ /* 0x000fe2000f8e02ff */
[----:B------:R-:W-:Y:S01]  /*1d00*/  @P3 IADD3 R211, PT, PT, R211, -0x1, RZ ;  /* 0xffffffffd3d33810 */ /* 0x000fe20007ffe0ff */
[----:B--2---:R-:W-:Y:S01]  /*1d10*/  FADD.FTZ R202, R203, R200 ;  /* 0x000000c8cbca7221 */ /* 0x004fe20000010000 */
[----:B------:R-:W-:Y:S01]  /*1d20*/  ISETP.NE.AND.EX P1, PT, R207, RZ, PT, P1 ;  /* 0x000000ffcf00720c */ /* 0x000fe20003f25310 */
[----:B-1-3--:R-:W-:Y:S01]  /*1d30*/  FADD.FTZ R203, R198, R215 ;  /* 0x000000d7c6cb7221 */ /* 0x00afe20000010000 */
[----:B------:R-:W-:Y:S01]  /*1d40*/  SHF.R.S32.HI R222, RZ, 0x1f, R199 ;  /* 0x0000001fffde7819 */ /* 0x000fe200000114c7 */
[----:B------:R-:W-:Y:S02]  /*1d50*/  @P3 IMAD R211, R211, UR9, RZ ;  /* 0x00000009d3d33c24 */ /* 0x000fe4000f8e02ff */
[----:B------:R-:W-:Y:S01]  /*1d60*/  FMUL.FTZ R202, R202, UR10 ;  /* 0x0000000acaca7c20 */ /* 0x000fe20008410000 */
[----:B------:R-:W-:Y:S01]  /*1d70*/  ISETP.NE.AND P4, PT, RZ, UR8, PT ;  /* 0x00000008ff007c0c */ /* 0x000fe2000bf85270 */
[----:B------:R-:W-:Y:S01]  /*1d80*/  BSSY.RECONVERGENT B1, `(.L_x_7843) ;  /* 0x0000160000017945 */ /* 0x000fe20003800200 */
[----:B------:R-:W-:Y:S01]  /*1d90*/  LEA.HI R207, R222, R199, RZ, 0x3 ;  /* 0x000000c7decf7211 */ /* 0x000fe200078f18ff */
[----:B------:R-:W-:Y:S01]  /*1da0*/  HFMA2 R209, -RZ, RZ, 0, 0 ;  /* 0x00000000ffd17431 */ /* 0x000fe200000001ff */
[----:B------:R-:W-:Y:S01]  /*1db0*/  @P3 SHF.R.S32.HI R200, RZ, 0x1f, R211 ;  /* 0x0000001fffc83819 */ /* 0x000fe200000114d3 */
[----:B------:R-:W-:Y:S01]  /*1dc0*/  FMUL.FTZ R203, R203, UR10 ;  /* 0x0000000acbcb7c20 */ /* 0x000fe20008410000 */
[----:B------:R-:W-:-:S02]  /*1dd0*/  FSEL R202, R202, RZ, !P4 ;  /* 0x000000ffcaca7208 */ /* 0x000fc40006000000 */
[----:B------:R-:W-:Y:S02]  /*1de0*/  @P3 LEA.HI R200, R200, R211, RZ, 0x3 ;  /* 0x000000d3c8c83211 */ /* 0x000fe400078f18ff */
[----:B----4-:R-:W-:-:S04]  /*1df0*/  LOP3.LUT R198, R213, 0x1f, RZ, 0xc0, !PT ;  /* 0x0000001fd5c67812 */ /* 0x010fc800078ec0ff */
        /* <DEDUP_REMOVED lines=18> */
.L_x_7847:
[----:B------:R-:W-:Y:S05]  /*1f20*/  BSYNC.RECONVERGENT B2 ;  /* 0x0000000000027941 */ /* 0x000fea0003800200 */
.L_x_7846:
        /* <DEDUP_REMOVED lines=10> */
.L_x_7849:
[----:B------:R-:W-:Y:S05]  /*1fd0*/  BSYNC.RECONVERGENT B2 ;  /* 0x0000000000027941 */ /* 0x000fea0003800200 */
.L_x_7848:
        /* <DEDUP_REMOVED lines=10> */
.L_x_7851:
[----:B------:R-:W-:Y:S05]  /*2080*/  BSYNC.RECONVERGENT B2 ;  /* 0x0000000000027941 */ /* 0x000fea0003800200 */
.L_x_7850:
        /* <DEDUP_REMOVED lines=10> */
.L_x_7853:
[----:B------:R-:W-:Y:S05]  /*2130*/  BSYNC.RECONVERGENT B2 ;  /* 0x0000000000027941 */ /* 0x000fea0003800200 */
.L_x_7852:
        /* <DEDUP_REMOVED lines=10> */
.L_x_7855:
[----:B------:R-:W-:Y:S05]  /*21e0*/  BSYNC.RECONVERGENT B2 ;  /* 0x0000000000027941 */ /* 0x000fea0003800200 */
.L_x_7854:
        /* <DEDUP_REMOVED lines=10> */
.L_x_7857:
[----:B------:R-:W-:Y:S05]  /*2290*/  BSYNC.RECONVERGENT B2 ;  /* 0x0000000000027941 */ /* 0x000fea0003800200 */
.L_x_7856:
        /* <DEDUP_REMOVED lines=10> */
.L_x_7859:
[----:B------:R-:W-:Y:S05]  /*2340*/  BSYNC.RECONVERGENT B2 ;  /* 0x0000000000027941 */ /* 0x000fea0003800200 */
.L_x_7858:
        /* <DEDUP_REMOVED lines=10> */
.L_x_7845:
        /* <DEDUP_REMOVED lines=43> */
.L_x_7862:
[----:B------:R-:W-:Y:S05]  /*26a0*/  BSYNC.RECONVERGENT B2 ;  /* 0x0000000000027941 */ /* 0x000fea0003800200 */
.L_x_7861:
        /* <DEDUP_REMOVED lines=10> */
.L_x_7864:
[----:B------:R-:W-:Y:S05]  /*2750*/  BSYNC.RECONVERGENT B2 ;  /* 0x0000000000027941 */ /* 0x000fea0003800200 */
.L_x_7863:
        /* <DEDUP_REMOVED lines=10> */
.L_x_7866:
[----:B------:R-:W-:Y:S05]  /*2800*/  BSYNC.RECONVERGENT B2 ;  /* 0x0000000000027941 */ /* 0x000fea0003800200 */
.L_x_7865:
        /* <DEDUP_REMOVED lines=10> */
.L_x_7868:
[----:B------:R-:W-:Y:S05]  /*28b0*/  BSYNC.RECONVERGENT B2 ;  /* 0x0000000000027941 */ /* 0x000fea0003800200 */
.L_x_7867:
        /* <DEDUP_REMOVED lines=10> */
.L_x_7870:
[----:B------:R-:W-:Y:S05]  /*2960*/  BSYNC.RECONVERGENT B2 ;  /* 0x0000000000027941 */ /* 0x000fea0003800200 */
.L_x_7869:
        /* <DEDUP_REMOVED lines=10> */
.L_x_7872:
[----:B------:R-:W-:Y:S05]  /*2a10*/  BSYNC.RECONVERGENT B2 ;  /* 0x0000000000027941 */ /* 0x000fea0003800200 */
.L_x_7871:
        /* <DEDUP_REMOVED lines=10> */
.L_x_7874:
[----:B------:R-:W-:Y:S05]  /*2ac0*/  BSYNC.RECONVERGENT B2 ;  /* 0x0000000000027941 */ /* 0x000fea0003800200 */
.L_x_7873:
[----:B------:R-:W-:Y:S05]  /*2ad0*/  @!P3 BRA `(.L_x_7860) ;  /* 0x000000080028b947 */ /* 0x000fea0003800000 */
[----:B------:R-:W-:-:S05]  /*2ae0*/  FMUL.FTZ R198, R171, UR11 ;  /* 0x0000000babc67c20 */ /* 0x000fca0008410000 */
[----:B------:R-:W-:-:S04]  /*2af0*/  F2FP.BF16.F32.PACK_AB R198, RZ, R198 ;  /* 0x000000c6ffc6723e */ /* 0x000fc800000010ff */
[----:B------:R-:W-:Y:S01]  /*2b00*/  PRMT R163, R163, 0x5410, R198 ;  /* 0x00005410a3a37816 */ /* 0x000fe200000000c6 */
[----:B------:R-:W-:Y:S06]  /*2b10*/  BRA `(.L_x_7860) ;  /* 0x0000000800187947 */ /* 0x000fec0003800000 */
.L_x_7844:
[----:B------:R-:W-:Y:S02]  /*2b20*/  MOV R200, UR18 ;  /* 0x0000001200c87c02 */ /* 0x000fe40008000f00 */
[----:B------:R-:W-:Y:S02]  /*2b30*/  MOV R201, UR19 ;  /* 0x0000001300c97c02 */ /* 0x000fe40008000f00 */
[----:B------:R-:W-:-:S04]  /*2b40*/  ISETP.NE.U32.AND P1, PT, R200, RZ, PT ;  /* 0x000000ffc800720c */ /* 0x000fc80003f25070 */
[----:B------:R-:W-:-:S13]  /*2b50*/  ISETP.NE.AND.EX P1, PT, R201, RZ, PT, P1 ;  /* 0x000000ffc900720c */ /* 0x000fda0003f25310 */
[----:B------:R-:W-:Y:S05]  /*2b60*/  @P1 BRA `(.L_x_7875) ;  /* 0x0000000400041947 */ /* 0x000fea0003800000 */
        /* <DEDUP_REMOVED lines=12> */
[----:B------:R-:W-:Y:S01]  /*2c30*/  @P2 FADD.FTZ R217, R30, -R217 ;  /* 0x800000d91ed92221 */ /* 0x000fe20000010000 */
[-CC-:B------:R-:W-:Y:S01]  /*2c40*/  @P2 FFMA.FTZ R226, R22, R203.reuse, R202.reuse ;  /* 0x000000cb16e22223 */ /* 0x180fe200000100ca */
[----:B------:R-:W-:Y:S01]  /*2c50*/  @P2 FFMA.FTZ R225, R23, R203, R202 ;  /* 0x000000cb17e12223 */ /* 0x000fe200000100ca */
[----:B------:R-:W-:Y:S01]  /*2c60*/  @P2 FADD.FTZ R223, R172, -R223 ;  /* 0x800000dfacdf2221 */ /* 0x000fe20000010000 */
[----:B------:R-:W3:Y:S01]  /*2c70*/  @P3 LDC R222, c[0x0][0x40c] ;  /* 0x00010300ffde3b82 */ /* 0x000ee20000000800 */
[----:B------:R-:W-:Y:S01]  /*2c80*/  MOV R211, R62 ;  /* 0x0000003e00d37202 */ /* 0x000fe20000000f00 */
[----:B------:R-:W-:Y:S01]  /*2c90*/  @P2 FFMA.FTZ R211, R205, R217, R62 ;  /* 0x000000d9cdd32223 */ /* 0x000fe2000001003e */
[----:B------:R-:W-:Y:S01]  /*2ca0*/  @P2 FADD.FTZ R226, R191, -R226 ;  /* 0x800000e2bfe22221 */ /* 0x000fe20000010000 */
[----:B------:R-:W-:Y:S01]  /*2cb0*/  MOV R217, R56 ;  /* 0x0000003800d97202 */ /* 0x000fe20000000f00 */
[----:B------:R-:W-:Y:S01]  /*2cc0*/  @P2 FADD.FTZ R225, R174, -R225 ;  /* 0x800000e1aee12221 */ /* 0x000fe20000010000 */
[C---:B------:R-:W-:Y:S01]  /*2cd0*/  @P2 FFMA.FTZ R217, R205.reuse, R223, R56 ;  /* 0x000000dfcdd92223 */ /* 0x040fe20000010038 */
[----:B------:R-:W-:Y:S01]  /*2ce0*/  MOV R219, R57 ;  /* 0x0000003900db7202 */ /* 0x000fe20000000f00 */
[----:B------:R-:W4:Y:S01]  /*2cf0*/  @P3 LDC R230, c[0x0][0x40c] ;  /* 0x00010300ffe63b82 */ /* 0x000f220000000800 */
[----:B-1----:R-:W-:Y:S01]  /*2d00*/  @P3 FMUL.FTZ R198, R198, R215 ;  /* 0x000000d7c6c63220 */ /* 0x002fe20000410000 */
[----:B------:R-:W-:Y:S01]  /*2d10*/  MOV R215, R63 ;  /* 0x0000003f00d77202 */ /* 0x000fe20000000f00 */
[C---:B------:R-:W-:Y:S01]  /*2d20*/  @P2 FFMA.FTZ R215, R205.reuse, R226, R63 ;  /* 0x000000e2cdd72223 */ /* 0x040fe2000001003f */
[----:B------:R-:W-:Y:S01]  /*2d30*/  MOV R221, R58 ;  /* 0x0000003a00dd7202 */ /* 0x000fe20000000f00 */
[----:B------:R-:W-:Y:S01]  /*2d40*/  @P2 FFMA.FTZ R221, R205, R225, R58 ;  /* 0x000000e1cddd2223 */ /* 0x000fe2000001003a */
[----:B------:R-:W-:-:S02]  /*2d50*/  @P3 F2FP.BF16.F32.PACK_AB R198, RZ, R198 ;  /* 0x000000c6ffc6323e */ /* 0x000fc400000010ff */
[----:B------:R-:W1:Y:S01]  /*2d60*/  @P3 LDC R228, c[0x0][0x40c] ;  /* 0x00010300ffe43b82 */ /* 0x000e620000000800 */
[----:B--2---:R-:W-:Y:S01]  /*2d70*/  @P3 FMUL.FTZ R199, R199, R224 ;  /* 0x000000e0c7c73220 */ /* 0x004fe20000410000 */
[----:B------:R-:W-:Y:S01]  /*2d80*/  @P2 FFMA.FTZ R224, R24, R203, R202 ;  /* 0x000000cb18e02223 */ /* 0x000fe200000100ca */
[----:B------:R-:W-:-:S03]  /*2d90*/  @P3 PRMT R160, R198, 0x7610, R160 ;  /* 0x00007610c6a03816 */ /* 0x000fc600000000a0 */
[----:B------:R-:W-:Y:S01]  /*2da0*/  @P2 FADD.FTZ R224, R193, -R224 ;  /* 0x800000e0c1e02221 */ /* 0x000fe20000010000 */
[----:B------:R-:W-:Y:S01]  /*2db0*/  @P3 F2FP.BF16.F32.PACK_AB R199, RZ, R199 ;  /* 0x000000c7ffc7323e */ /* 0x000fe200000010ff */
[----:B------:R-:W2:Y:S01]  /*2dc0*/  @P3 LDC R232, c[0x0][0x40c] ;  /* 0x00010300ffe83b82 */ /* 0x000ea20000000800 */
[----:B---3--:R-:W-:Y:S01]  /*2dd0*/  @P3 FMUL.FTZ R198, R211, R222 ;  /* 0x000000ded3c63220 */ /* 0x008fe20000410000 */
[----:B------:R-:W-:Y:S01]  /*2de0*/  @P2 FFMA.FTZ R219, R205, R224, R57 ;  /* 0x000000e0cddb2223 */ /* 0x000fe20000010039 */
[----:B------:R-:W-:-:S03]  /*2df0*/  @P3 PRMT R160, R160, 0x5410, R199 ;  /* 0x00005410a0a03816 */ /* 0x000fc600000000c7 */
[----:B------:R-:W-:Y:S02]  /*2e00*/  @P3 F2FP.BF16.F32.PACK_AB R198, RZ, R198 ;  /* 0x000000c6ffc6323e */ /* 0x000fe400000010ff */
[----:B------:R-:W3:Y:S01]  /*2e10*/  @P3 LDC R234, c[0x0][0x40c] ;  /* 0x00010300ffea3b82 */ /* 0x000ee20000000800 */
[----:B----4-:R-:W-:Y:S01]  /*2e20*/  @P3 FMUL.FTZ R211, R217, R230 ;  /* 0x000000e6d9d33220 */ /* 0x010fe20000410000 */
[----:B------:R-:W-:-:S04]  /*2e30*/  @P3 PRMT R161, R198, 0x7610, R161 ;  /* 0x00007610c6a13816 */ /* 0x000fc800000000a1 */
[----:B------:R-:W-:Y:S01]  /*2e40*/  @P3 F2FP.BF16.F32.PACK_AB R211, RZ, R211 ;  /* 0x000000d3ffd3323e */ /* 0x000fe200000010ff */
[----:B-1----:R-:W-:-:S03]  /*2e50*/  @P3 FMUL.FTZ R199, R215, R228 ;  /* 0x000000e4d7c73220 */ /* 0x002fc60000410000 */
        /* <DEDUP_REMOVED lines=18> */
.L_x_7875:
[----:B------:R-:W1:Y:S01]  /*2f80*/  @P3 LDC R166, c[0x0][0x40c] ;  /* 0x00010300ffa63b82 */ /* 0x000e620000000800 */
[-CC-:B------:R-:W-:Y:S01]  /*2f90*/  @P2 FFMA.FTZ R164, R26, R203.reuse, R202.reuse ;  /* 0x000000cb1aa42223 */ /* 0x180fe200000100ca */
[-CC-:B------:R-:W-:Y:S01]  /*2fa0*/  @P2 FFMA.FTZ R165, R23, R203.reuse, R202.reuse ;  /* 0x000000cb17a52223 */ /* 0x180fe200000100ca */
[----:B------:R-:W-:Y:S01]  /*2fb0*/  @P2 FFMA.FTZ R167, R3, R203, R202 ;  /* 0x000000cb03a72223 */ /* 0x000fe200000100ca */
[----:B------:R-:W-:Y:S01]  /*2fc0*/  MOV R171, R59 ;  /* 0x0000003b00ab7202 */ /* 0x000fe20000000f00 */
[----:B------:R-:W-:Y:S01]  /*2fd0*/  @P2 FADD.FTZ R164, R195, -R164 ;  /* 0x800000a4c3a42221 */ /* 0x000fe20000010000 */
[----:B------:R-:W-:Y:S01]  /*2fe0*/  @P2 FADD.FTZ R165, R174, -R165 ;  /* 0x800000a5aea52221 */ /* 0x000fe20000010000 */
[----:B------:R-:W-:Y:S01]  /*2ff0*/  @P2 FADD.FTZ R167, R28, -R167 ;  /* 0x800000a71ca72221 */ /* 0x000fe20000010000 */
[----:B------:R-:W2:Y:S01]  /*3000*/  @P3 LDC R199, c[0x0][0x40c] ;  /* 0x00010300ffc73b82 */ /* 0x000ea20000000800 */
[C---:B------:R-:W-:Y:S01]  /*3010*/  @P2 FFMA.FTZ R171, R205.reuse, R164, R59 ;  /* 0x000000a4cdab2223 */ /* 0x040fe2000001003b */
[----:B------:R-:W-:Y:S01]  /*3020*/  MOV R170, R58 ;  /* 0x0000003a00aa7202 */ /* 0x000fe20000000f00 */
[C---:B------:R-:W-:Y:S01]  /*3030*/  @P2 FFMA.FTZ R170, R205.reuse, R165, R58 ;  /* 0x000000a5cdaa2223 */ /* 0x040fe2000001003a */
[----:B------:R-:W-:Y:S01]  /*3040*/  MOV R164, R60 ;  /* 0x0000003c00a47202 */ /* 0x000fe20000000f00 */
[----:B------:R-:W-:Y:S01]  /*3050*/  @P2 FFMA.FTZ R164, R205, R167, R60 ;  /* 0x000000a7cda42223 */ /* 0x000fe2000001003c */
[-CC-:B------:R-:W-:Y:S01]  /*3060*/  @P2 FFMA.FTZ R168, R20, R203.reuse, R202.reuse ;  /* 0x000000cb14a82223 */ /* 0x180fe200000100ca */
[-CC-:B------:R-:W-:Y:S01]  /*3070*/  @P2 FFMA.FTZ R211, R19, R203.reuse, R202.reuse ;  /* 0x000000cb13d32223 */ /* 0x180fe200000100ca */
[----:B------:R-:W3:Y:S01]  /*3080*/  @P3 LDC R169, c[0x0][0x40c] ;  /* 0x00010300ffa93b82 */ /* 0x000ee20000000800 */
[-C--:B------:R-:W-:Y:S01]  /*3090*/  @P2 FFMA.FTZ R217, R21, R203.reuse, R202 ;  /* 0x000000cb15d92223 */ /* 0x080fe200000100ca */
[----:B------:R-:W-:Y:S01]  /*30a0*/  @P2 FADD.FTZ R168, R189, -R168 ;  /* 0x800000a8bda82221 */ /* 0x000fe20000010000 */
[-CC-:B------:R-:W-:Y:S01]  /*30b0*/  @P2 FFMA.FTZ R224, R22, R203.reuse, R202.reuse ;  /* 0x000000cb16e02223 */ /* 0x180fe200000100ca */
[----:B------:R-:W-:Y:S01]  /*30c0*/  @P2 FFMA.FTZ R228, R24, R203, R202 ;  /* 0x000000cb18e42223 */ /* 0x000fe200000100ca */
[----:B------:R-:W-:Y:S01]  /*30d0*/  @P2 FADD.FTZ R211, R30, -R211 ;  /* 0x800000d31ed32221 */ /* 0x000fe20000010000 */
[----:B------:R-:W-:Y:S01]  /*30e0*/  @P2 FADD.FTZ R217, R172, -R217 ;  /* 0x800000d9acd92221 */ /* 0x000fe20000010000 */
[----:B------:R-:W-:Y:S01]  /*30f0*/  @P2 FADD.FTZ R224, R191, -R224 ;  /* 0x800000e0bfe02221 */ /* 0x000fe20000010000 */
[----:B------:R-:W4:Y:S01]  /*3100*/  @P3 LDC R215, c[0x0][0x40c] ;  /* 0x00010300ffd73b82 */ /* 0x000f220000000800 */
[----:B-1----:R-:W-:Y:S01]  /*3110*/  @P3 FMUL.FTZ R166, R171, R166 ;  /* 0x000000a6aba63220 */ /* 0x002fe20000410000 */
[----:B------:R-:W-:Y:S01]  /*3120*/  @P2 FADD.FTZ R228, R193, -R228 ;  /* 0x800000e4c1e42221 */ /* 0x000fe20000010000 */
[----:B------:R-:W-:Y:S01]  /*3130*/  MOV R167, R63 ;  /* 0x0000003f00a77202 */ /* 0x000fe20000000f00 */
[----:B------:R-:W-:-:S02]  /*3140*/  @P2 FFMA.FTZ R167, R205, R224, R63 ;  /* 0x000000e0cda72223 */ /* 0x000fc4000001003f */
[----:B------:R-:W-:Y:S02]  /*3150*/  @P3 F2FP.BF16.F32.PACK_AB R221, RZ, R166 ;  /* 0x000000a6ffdd323e */ /* 0x000fe400000010ff */
[----:B------:R-:W1:Y:S01]  /*3160*/  @P3 LDC R219, c[0x0][0x40c] ;  /* 0x00010300ffdb3b82 */ /* 0x000e620000000800 */
[----:B--2---:R-:W-:-:S05]  /*3170*/  @P3 FMUL.FTZ R165, R170, R199 ;  /* 0x000000c7aaa53220 */ /* 0x004fca0000410000 */
[----:B------:R-:W-:Y:S02]  /*3180*/  @P3 F2FP.BF16.F32.PACK_AB R199, RZ, R165 ;  /* 0x000000a5ffc7323e */ /* 0x000fe400000010ff */
[----:B------:R-:W2:Y:S01]  /*3190*/  @P3 LDC R222, c[0x0][0x40c] ;  /* 0x00010300ffde3b82 */ /* 0x000ea20000000800 */
[----:B---3--:R-:W-:Y:S01]  /*31a0*/  @P3 FMUL.FTZ R166, R164, R169 ;  /* 0x000000a9a4a63220 */ /* 0x008fe20000410000 */
[----:B------:R-:W-:Y:S01]  /*31b0*/  MOV R165, R61 ;  /* 0x0000003d00a57202 */ /* 0x000fe20000000f00 */
[C---:B------:R-:W-:Y:S01]  /*31c0*/  @P2 FFMA.FTZ R165, R205.reuse, R168, R61 ;  /* 0x000000a8cda52223 */ /* 0x040fe2000001003d */
[----:B------:R-:W-:Y:S01]  /*31d0*/  MOV R168, R56 ;  /* 0x0000003800a87202 */ /* 0x000fe20000000f00 */
[C---:B------:R-:W-:Y:S01]  /*31e0*/  @P2 FFMA.FTZ R168, R205.reuse, R217, R56 ;  /* 0x000000d9cda82223 */ /* 0x040fe20000010038 */
[----:B------:R-:W-:Y:S02]  /*31f0*/  @P3 F2FP.BF16.F32.PACK_AB R198, RZ, R166 ;  /* 0x000000a6ffc6323e */ /* 0x000fe400000010ff */
[----:B------:R-:W3:Y:S01]  /*3200*/  @P3 LDC R226, c[0x0][0x40c] ;  /* 0x00010300ffe23b82 */ /* 0x000ee20000000800 */
[----:B------:R-:W-:Y:S01]  /*3210*/  MOV R166, R62 ;  /* 0x0000003e00a67202 */ /* 0x000fe20000000f00 */
[C---:B------:R-:W-:Y:S01]  /*3220*/  @P2 FFMA.FTZ R166, R205.reuse, R211, R62 ;  /* 0x000000d3cda62223 */ /* 0x040fe2000001003e */
[----:B------:R-:W-:Y:S01]  /*3230*/  MOV R169, R57 ;  /* 0x0000003900a97202 */ /* 0x000fe20000000f00 */
[----:B------:R-:W-:Y:S01]  /*3240*/  @P2 FFMA.FTZ R169, R205, R228, R57 ;  /* 0x000000e4cda92223 */ /* 0x000fe20000010039 */
[----:B------:R-:W-:Y:S01]  /*3250*/  @P3 PRMT R163, R199, 0x7610, R163 ;  /* 0x00007610c7a33816 */ /* 0x000fe200000000a3 */
[----:B----4-:R-:W-:Y:S01]  /*3260*/  @P3 FMUL.FTZ R211, R166, R215 ;  /* 0x000000d7a6d33220 */ /* 0x010fe20000410000 */
[----:B------:R-:W-:Y:S01]  /*3270*/  @P3 PRMT R160, R198, 0x7610, R160 ;  /* 0x00007610c6a03816 */ /* 0x000fe200000000a0 */
[----:B------:R-:W4:Y:S01]  /*3280*/  @P3 LDC R230, c[0x0][0x40c] ;  /* 0x00010300ffe63b82 */ /* 0x000f220000000800 */
[----:B-1----:R-:W-:Y:S01]  /*3290*/  @P3 FMUL.FTZ R217, R168, R219 ;  /* 0x000000dba8d93220 */ /* 0x002fe20000410000 */
[----:B------:R-:W-:-:S02]  /*32a0*/  @P3 PRMT R163, R163, 0x5410, R221 ;  /* 0x00005410a3a33816 */ /* 0x000fc400000000dd */
[----:B------:R-:W-:Y:S02]  /*32b0*/  @P3 F2FP.BF16.F32.PACK_AB R211, RZ, R211 ;  /* 0x000000d3ffd3323e */ /* 0x000fe400000010ff */
[----:B------:R-:W-:Y:S01]  /*32c0*/  @P3 F2FP.BF16.F32.PACK_AB R217, RZ, R217 ;  /* 0x000000d9ffd9323e */ /* 0x000fe200000010ff */
[----:B--2---:R-:W-:Y:S01]  /*32d0*/  @P3 FMUL.FTZ R199, R165, R222 ;  /* 0x000000dea5c73220 */ /* 0x004fe20000410000 */
[----:B------:R-:W-:Y:S02]  /*32e0*/  @P3 PRMT R161, R211, 0x7610, R161 ;  /* 0x00007610d3a13816 */ /* 0x000fe400000000a1 */
[----:B------:R-:W-:Y:S02]  /*32f0*/  @P3 PRMT R162, R217, 0x7610, R162 ;  /* 0x00007610d9a23816 */ /* 0x000fe400000000a2 */
[----:B------:R-:W-:Y:S01]  /*3300*/  @P3 F2FP.BF16.F32.PACK_AB R199, RZ, R199 ;  /* 0x000000c7ffc7323e */ /* 0x000fe200000010ff */
[----:B---3--:R-:W-:-:S03]  /*3310*/  @P3 FMUL.FTZ R215, R167, R226 ;  /* 0x000000e2a7d73220 */ /* 0x008fc60000410000 */
[----:B------:R-:W-:Y:S02]  /*3320*/  @P3 PRMT R160, R160, 0x5410, R199 ;  /* 0x00005410a0a03816 */ /* 0x000fe400000000c7 */
[----:B------:R-:W-:Y:S01]  /*3330*/  @P3 F2FP.BF16.F32.PACK_AB R215, RZ, R215 ;  /* 0x000000d7ffd7323e */ /* 0x000fe200000010ff */
[----:B----4-:R-:W-:-:S03]  /*3340*/  @P3 FMUL.FTZ R219, R169, R230 ;  /* 0x000000e6a9db3220 */ /* 0x010fc60000410000 */
[----:B------:R-:W-:Y:S02]  /*3350*/  @P3 PRMT R161, R161, 0x5410, R215 ;  /* 0x00005410a1a13816 */ /* 0x000fe400000000d7 */
[----:B------:R-:W-:-:S04]  /*3360*/  @P3 F2FP.BF16.F32.PACK_AB R219, RZ, R219 ;  /* 0x000000dbffdb323e */ /* 0x000fc800000010ff */
[----:B------:R-:W-:-:S07]  /*3370*/  @P3 PRMT R162, R162, 0x5410, R219 ;  /* 0x00005410a2a23816 */ /* 0x000fce00000000db */
.L_x_7860:
[----:B------:R-:W-:Y:S05]  /*3380*/  BSYNC.RECONVERGENT B1 ;  /* 0x0000000000017941 */ /* 0x000fea0003800200 */
.L_x_7843:
[----:B------:R-:W-:Y:S01]  /*3390*/  ISETP.NE.U32.AND P1, PT, R200, RZ, PT ;  /* 0x000000ffc800720c */ /* 0x000fe20003f25070 */
[----:B------:R-:W1:Y:S01]  /*33a0*/  @P3 LDC.64 R198, c[0x0][0x468] ;  /* 0x00011a00ffc63b82 */ /* 0x000e620000000a00 */
[----:B------:R-:W-:Y:S02]  /*33b0*/  BSSY.RECONVERGENT B1, `(.L_x_7876) ;  /* 0x0000157000017945 */ /* 0x000fe40003800200 */
[----:B------:R-:W-:-:S13]  /*33c0*/  ISETP.NE.AND.EX P1, PT, R201, RZ, PT, P1 ;  /* 0x000000ffc900720c */ /* 0x000fda0003f25310 */
[----:B------:R-:W2:Y:S01]  /*33d0*/  @P1 LDC.64 R200, c[0x0][0x478] ;  /* 0x00011e00ffc81b82 */ /* 0x000ea20000000a00 */
[----:B-1----:R-:W-:-:S04]  /*33e0*/  @P3 IMAD.WIDE.U32 R198, R209, 0x10, R198 ;  /* 0x00000010d1c63825 */ /* 0x002fc800078e00c6 */
[----:B--2---:R-:W-:-:S05]  /*33f0*/  @P1 IMAD.WIDE.U32 R200, R207, 0x20, R200 ;  /* 0x00000020cfc81825 */ /* 0x004fca00078e00c8 */
[----:B------:R1:W-:Y:S04]  /*3400*/  @P1 STG.E.128 desc[UR6][R200.64], R164 ;  /* 0x000000a4c8001986 */ /* 0x0003e8000c101d06 */
[----:B------:R1:W-:Y:S04]  /*3410*/  @P1 STG.E.128 desc[UR6][R200.64+0x10], R168 ;  /* 0x000010a8c8001986 */ /* 0x0003e8000c101d06 */
[----:B------:R1:W-:Y:S01]  /*3420*/  @P3 STG.E.128 desc[UR6][R198.64], R160 ;  /* 0x000000a0c6003986 */ /* 0x0003e2000c101d06 */
[----:B------:R-:W-:Y:S05]  /*3430*/  @!P0 BRA `(.L_x_7877) ;  /* 0x0000000800108947 */ /* 0x000fea0003800000 */
        /* <DEDUP_REMOVED lines=13> */
[-CC-:B------:R-:W-:Y:S01]  /*3510*/  @P2 FFMA.FTZ R170, R182, R203.reuse, R202.reuse ;  /* 0x000000cbb6aa2223 */ /* 0x180fe200000100ca */
[----:B------:R-:W-:Y:S01]  /*3520*/  @P2 FADD.FTZ R169, R206, -R169 ;  /* 0x800000a9cea92221 */ /* 0x000fe20000010000 */
[-CC-:B------:R-:W-:Y:S01]  /*3530*/  @P2 FFMA.FTZ R199, R178, R203.reuse, R202.reuse ;  /* 0x000000cbb2c72223 */ /* 0x180fe200000100ca */
[-CC-:B------:R-:W-:Y:S01]  /*3540*/  @P2 FFMA.FTZ R211, R180, R203.reuse, R202.reuse ;  /* 0x000000cbb4d32223 */ /* 0x180fe200000100ca */
[----:B------:R-:W3:Y:S01]  /*3550*/  @P3 LDC R219, c[0x0][0x40c] ;  /* 0x00010300ffdb3b82 */ /* 0x000ee20000000800 */
[----:B------:R-:W-:Y:S01]  /*3560*/  @P2 FFMA.FTZ R215, R31, R203, R202 ;  /* 0x000000cb1fd72223 */ /* 0x000fe200000100ca */
[----:B------:R-:W-:Y:S01]  /*3570*/  @P2 FADD.FTZ R201, R208, -R201 ;  /* 0x800000c9d0c92221 */ /* 0x000fe20000010000 */
[----:B------:R-:W-:Y:S01]  /*3580*/  @P2 FADD.FTZ R170, R9, -R170 ;  /* 0x800000aa09aa2221 */ /* 0x000fe20000010000 */
[----:B------:R-:W-:Y:S01]  /*3590*/  MOV R168, R48 ;  /* 0x0000003000a87202 */ /* 0x000fe20000000f00 */
[----:B------:R-:W-:Y:S01]  /*35a0*/  @P2 FADD.FTZ R200, R4, -R199 ;  /* 0x800000c704c82221 */ /* 0x000fe20000010000 */
[----:B------:R-:W-:Y:S01]  /*35b0*/  @P2 FADD.FTZ R222, R2, -R211 ;  /* 0x800000d302de2221 */ /* 0x000fe20000010000 */
[----:B------:R-:W-:Y:S01]  /*35c0*/  @P2 FADD.FTZ R215, R210, -R215 ;  /* 0x800000d7d2d72221 */ /* 0x000fe20000010000 */
[----:B------:R-:W4:Y:S01]  /*35d0*/  @P3 LDC R221, c[0x0][0x40c] ;  /* 0x00010300ffdd3b82 */ /* 0x000f220000000800 */
[----:B-1----:R-:W-:Y:S01]  /*35e0*/  @P3 FMUL.FTZ R166, R164, R167 ;  /* 0x000000a7a4a63220 */ /* 0x002fe20000410000 */
[C---:B------:R-:W-:Y:S01]  /*35f0*/  @P2 FFMA.FTZ R168, R205.reuse, R201, R48 ;  /* 0x000000c9cda82223 */ /* 0x040fe20000010030 */
[----:B------:R-:W-:Y:S01]  /*3600*/  MOV R217, R51 ;  /* 0x0000003300d97202 */ /* 0x000fe20000000f00 */
[C---:B------:R-:W-:Y:S01]  /*3610*/  @P2 FFMA.FTZ R217, R205.reuse, R170, R51 ;  /* 0x000000aacdd92223 */ /* 0x040fe20000010033 */
[----:B------:R-:W-:Y:S01]  /*3620*/  MOV R170, R50 ;  /* 0x0000003200aa7202 */ /* 0x000fe20000000f00 */
[----:B------:R-:W-:Y:S01]  /*3630*/  @P2 FFMA.FTZ R170, R205, R215, R50 ;  /* 0x000000d7cdaa2223 */ /* 0x000fe20000010032 */
[----:B------:R-:W-:Y:S01]  /*3640*/  @P3 F2FP.BF16.F32.PACK_AB R171, RZ, R166 ;  /* 0x000000a6ffab323e */ /* 0x000fe200000010ff */
[----:B------:R-:W1:Y:S01]  /*3650*/  @P3 LDC R224, c[0x0][0x40c] ;  /* 0x00010300ffe03b82 */ /* 0x000e620000000800 */
[----:B--2---:R-:W-:Y:S01]  /*3660*/  @P3 FMUL.FTZ R167, R165, R198 ;  /* 0x000000c6a5a73220 */ /* 0x004fe20000410000 */
[----:B------:R-:W-:Y:S01]  /*3670*/  MOV R166, R54 ;  /* 0x0000003600a67202 */ /* 0x000fe20000000f00 */
[----:B------:R-:W-:Y:S01]  /*3680*/  @P2 FFMA.FTZ R166, R205, R169, R54 ;  /* 0x000000a9cda62223 */ /* 0x000fe20000010036 */
[----:B------:R-:W-:-:S02]  /*3690*/  @P3 PRMT R160, R171, 0x7610, R160 ;  /* 0x00007610aba03816 */ /* 0x000fc400000000a0 */
[----:B------:R-:W-:Y:S02]  /*36a0*/  @P3 F2FP.BF16.F32.PACK_AB R198, RZ, R167 ;  /* 0x000000a7ffc6323e */ /* 0x000fe400000010ff */
[----:B------:R-:W2:Y:S01]  /*36b0*/  @P3 LDC R226, c[0x0][0x40c] ;  /* 0x00010300ffe23b82 */ /* 0x000ea20000000800 */
[----:B------:R-:W-:Y:S01]  /*36c0*/  MOV R167, R55 ;  /* 0x0000003700a77202 */ /* 0x000fe20000000f00 */
[C---:B------:R-:W-:Y:S01]  /*36d0*/  @P2 FFMA.FTZ R167, R205.reuse, R200, R55 ;  /* 0x000000c8cda72223 */ /* 0x040fe20000010037 */
[----:B------:R-:W-:Y:S01]  /*36e0*/  MOV R169, R49 ;  /* 0x0000003100a97202 */ /* 0x000fe20000000f00 */
[----:B---3--:R-:W-:Y:S01]  /*36f0*/  @P3 FMUL.FTZ R199, R166, R219 ;  /* 0x000000dba6c73220 */ /* 0x008fe20000410000 */
[----:B------:R-:W-:Y:S01]  /*3700*/  @P3 PRMT R160, R160, 0x5410, R198 ;  /* 0x00005410a0a03816 */ /* 0x000fe200000000c6 */
[----:B------:R-:W-:Y:S02]  /*3710*/  @P2 FFMA.FTZ R169, R205, R222, R49 ;  /* 0x000000decda92223 */ /* 0x000fe40000010031 */
[----:B------:R-:W3:Y:S01]  /*3720*/  @P3 LDC R223, c[0x0][0x40c] ;  /* 0x00010300ffdf3b82 */ /* 0x000ee20000000800 */
[----:B----4-:R-:W-:Y:S01]  /*3730*/  @P3 FMUL.FTZ R198, R168, R221 ;  /* 0x000000dda8c63220 */ /* 0x010fe20000410000 */
        /* <DEDUP_REMOVED lines=8> */
[----:B------:R-:W-:Y:S02]  /*37c0*/  MOV R171, R217 ;  /* 0x000000d900ab7202 */ /* 0x000fe40000000f00 */
[----:B------:R-:W-:Y:S01]  /*37d0*/  @P3 F2FP.BF16.F32.PACK_AB R200, RZ, R200 ;  /* 0x000000c8ffc8323e */ /* 0x000fe200000010ff */
[----:B---3--:R-:W-:-:S03]  /*37e0*/  @P3 FMUL.FTZ R201, R170, R223 ;  /* 0x000000dfaac93220 */ /* 0x008fc60000410000 */
        /* <DEDUP_REMOVED lines=8> */
.L_x_7878:
[----:B-1----:R-:W1:Y:S01]  /*3870*/  @P3 LDC R201, c[0x0][0x40c] ;  /* 0x00010300ffc93b82 */ /* 0x002e620000000800 */
[-CC-:B------:R-:W-:Y:S01]  /*3880*/  @P2 FFMA.FTZ R199, R25, R203.reuse, R202.reuse ;  /* 0x000000cb19c72223 */ /* 0x180fe200000100ca */
[-CC-:B------:R-:W-:Y:S01]  /*3890*/  @P2 FFMA.FTZ R222, R176, R203.reuse, R202.reuse ;  /* 0x000000cbb0de2223 */ /* 0x180fe200000100ca */
[----:B------:R-:W-:Y:S01]  /*38a0*/  MOV R198, R52 ;  /* 0x0000003400c67202 */ /* 0x000fe20000000f00 */
[-C--:B------:R-:W-:Y:S01]  /*38b0*/  @P2 FFMA.FTZ R211, R27, R203.reuse, R202 ;  /* 0x000000cb1bd32223 */ /* 0x080fe200000100ca */
[----:B------:R-:W-:Y:S01]  /*38c0*/  @P2 FADD.FTZ R200, R204, -R199 ;  /* 0x800000c7ccc82221 */ /* 0x000fe20000010000 */
[----:B------:R-:W-:Y:S01]  /*38d0*/  @P2 FADD.FTZ R222, R5, -R222 ;  /* 0x800000de05de2221 */ /* 0x000fe20000010000 */
[----:B------:R-:W-:Y:S01]  /*38e0*/  @P2 FFMA.FTZ R215, R178, R203, R202 ;  /* 0x000000cbb2d72223 */ /* 0x000fe200000100ca */
[----:B------:R-:W2:Y:S01]  /*38f0*/  @P3 LDC R224, c[0x0][0x40c] ;  /* 0x00010300ffe03b82 */ /* 0x000ea20000000800 */
[----:B------:R-:W-:Y:S01]  /*3900*/  @P2 FFMA.FTZ R198, R205, R200, R52 ;  /* 0x000000c8cdc62223 */ /* 0x000fe20000010034 */
[----:B------:R-:W-:Y:S01]  /*3910*/  MOV R199, R53 ;  /* 0x0000003500c77202 */ /* 0x000fe20000000f00 */
[-CC-:B------:R-:W-:Y:S01]  /*3920*/  @P2 FFMA.FTZ R221, R29, R203.reuse, R202.reuse ;  /* 0x000000cb1ddd2223 */ /* 0x180fe200000100ca */
[----:B------:R-:W-:Y:S01]  /*3930*/  @P2 FFMA.FTZ R199, R205, R222, R53 ;  /* 0x000000decdc72223 */ /* 0x000fe20000010035 */
[----:B------:R-:W-:Y:S01]  /*3940*/  @P2 FADD.FTZ R211, R206, -R211 ;  /* 0x800000d3ced32221 */ /* 0x000fe20000010000 */
[----:B------:R-:W-:Y:S01]  /*3950*/  @P2 FADD.FTZ R222, R4, -R215 ;  /* 0x800000d704de2221 */ /* 0x000fe20000010000 */
[-CC-:B------:R-:W-:Y:S01]  /*3960*/  @P2 FFMA.FTZ R223, R180, R203.reuse, R202.reuse ;  /* 0x000000cbb4df2223 */ /* 0x180fe200000100ca */
[----:B------:R-:W3:Y:S01]  /*3970*/  @P3 LDC R219, c[0x0][0x40c] ;  /* 0x00010300ffdb3b82 */ /* 0x000ee20000000800 */
[----:B------:R-:W-:Y:S01]  /*3980*/  @P2 FFMA.FTZ R225, R31, R203, R202 ;  /* 0x000000cb1fe12223 */ /* 0x000fe200000100ca */
[----:B------:R-:W-:Y:S01]  /*3990*/  @P2 FADD.FTZ R221, R208, -R221 ;  /* 0x800000ddd0dd2221 */ /* 0x000fe20000010000 */
[----:B------:R-:W-:Y:S01]  /*39a0*/  MOV R200, R54 ;  /* 0x0000003600c87202 */ /* 0x000fe20000000f00 */
[C---:B------:R-:W-:Y:S01]  /*39b0*/  @P2 FFMA.FTZ R200, R205.reuse, R211, R54 ;  /* 0x000000d3cdc82223 */ /* 0x040fe20000010036 */
[----:B------:R-:W-:Y:S01]  /*39c0*/  MOV R211, R48 ;  /* 0x0000003000d37202 */ /* 0x000fe20000000f00 */
[----:B------:R-:W-:Y:S01]  /*39d0*/  @P2 FADD.FTZ R225, R210, -R225 ;  /* 0x800000e1d2e12221 */ /* 0x000fe20000010000 */
[C---:B------:R-:W-:Y:S01]  /*39e0*/  @P2 FFMA.FTZ R211, R205.reuse, R221, R48 ;  /* 0x000000ddcdd32223 */ /* 0x040fe20000010030 */
[----:B------:R-:W4:Y:S01]  /*39f0*/  @P3 LDC R228, c[0x0][0x40c] ;  /* 0x00010300ffe43b82 */ /* 0x000f220000000800 */
[----:B-1----:R-:W-:Y:S01]  /*3a00*/  @P3 FMUL.FTZ R198, R198, R201 ;  /* 0x000000c9c6c63220 */ /* 0x002fe20000410000 */
[----:B------:R-:W-:Y:S01]  /*3a10*/  MOV R201, R55 ;  /* 0x0000003700c97202 */ /* 0x000fe20000000f00 */
[----:B------:R-:W-:Y:S01]  /*3a20*/  @P2 FFMA.FTZ R201, R205, R222, R55 ;  /* 0x000000decdc92223 */ /* 0x000fe20000010037 */
[----:B------:R-:W-:Y:S01]  /*3a30*/  @P2 FADD.FTZ R222, R2, -R223 ;  /* 0x800000df02de2221 */ /* 0x000fe20000010000 */
[----:B------:R-:W-:-:S02]  /*3a40*/  MOV R215, R49 ;  /* 0x0000003100d77202 */ /* 0x000fc40000000f00 */
[----:B------:R-:W-:Y:S01]  /*3a50*/  @P3 F2FP.BF16.F32.PACK_AB R198, RZ, R198 ;  /* 0x000000c6ffc6323e */ /* 0x000fe200000010ff */
[----:B------:R-:W1:Y:S01]  /*3a60*/  @P3 LDC R226, c[0x0][0x40c] ;  /* 0x00010300ffe23b82 */ /* 0x000e620000000800 */
[----:B--2---:R-:W-:Y:S01]  /*3a70*/  @P3 FMUL.FTZ R199, R199, R224 ;  /* 0x000000e0c7c73220 */ /* 0x004fe20000410000 */
[----:B------:R-:W-:Y:S01]  /*3a80*/  MOV R217, R50 ;  /* 0x0000003200d97202 */ /* 0x000fe20000000f00 */
[C---:B------:R-:W-:Y:S01]  /*3a90*/  @P2 FFMA.FTZ R215, R205.reuse, R222, R49 ;  /* 0x000000decdd72223 */ /* 0x040fe20000010031 */
[----:B------:R-:W-:Y:S01]  /*3aa0*/  @P3 PRMT R160, R198, 0x7610, R160 ;  /* 0x00007610c6a03816 */ /* 0x000fe200000000a0 */
[----:B------:R-:W-:Y:S01]  /*3ab0*/  @P2 FFMA.FTZ R217, R205, R225, R50 ;  /* 0x000000e1cdd92223 */ /* 0x000fe20000010032 */
[----:B------:R-:W-:Y:S02]  /*3ac0*/  @P3 F2FP.BF16.F32.PACK_AB R199, RZ, R199 ;  /* 0x000000c7ffc7323e */ /* 0x000fe400000010ff */
[----:B------:R-:W2:Y:S01]  /*3ad0*/  @P3 LDC R230, c[0x0][0x40c] ;  /* 0x00010300ffe63b82 */ /* 0x000ea20000000800 */
[----:B---3--:R-:W-:Y:S01]  /*3ae0*/  @P3 FMUL.FTZ R198, R200, R219 ;  /* 0x000000dbc8c63220 */ /* 0x008fe20000410000 */
[----:B------:R-:W-:-:S04]  /*3af0*/  @P3 PRMT R160, R160, 0x5410, R199 ;  /* 0x00005410a0a03816 */ /* 0x000fc800000000c7 */
        /* <DEDUP_REMOVED lines=24> */
.L_x_7877:
        /* <DEDUP_REMOVED lines=44> */
.L_x_7882:
[----:B------:R-:W-:Y:S05]  /*3f40*/  BSYNC.RECONVERGENT B2 ;  /* 0x0000000000027941 */ /* 0x000fea0003800200 */
.L_x_7881:
        /* <DEDUP_REMOVED lines=10> */
.L_x_7884:
[----:B------:R-:W-:Y:S05]  /*3ff0*/  BSYNC.RECONVERGENT B2 ;  /* 0x0000000000027941 */ /* 0x000fea0003800200 */
.L_x_7883:
        /* <DEDUP_REMOVED lines=10> */
.L_x_7886:
[----:B------:R-:W-:Y:S05]  /*40a0*/  BSYNC.RECONVERGENT B2 ;  /* 0x0000000000027941 */ /* 0x000fea0003800200 */
.L_x_7885:
        /* <DEDUP_REMOVED lines=10> */
.L_x_7888:
[----:B------:R-:W-:Y:S05]  /*4150*/  BSYNC.RECONVERGENT B2 ;  /* 0x0000000000027941 */ /* 0x000fea0003800200 */
.L_x_7887:
        /* <DEDUP_REMOVED lines=10> */
.L_x_7890:
[----:B------:R-:W-:Y:S05]  /*4200*/  BSYNC.RECONVERGENT B2 ;  /* 0x0000000000027941 */ /* 0x000fea0003800200 */
.L_x_7889:
        /* <DEDUP_REMOVED lines=10> */
.L_x_7892:
[----:B------:R-:W-:Y:S05]  /*42b0*/  BSYNC.RECONVERGENT B2 ;  /* 0x0000000000027941 */ /* 0x000fea0003800200 */
.L_x_7891:
        /* <DEDUP_REMOVED lines=10> */
.L_x_7894:
[----:B------:R-:W-:Y:S05]  /*4360*/  BSYNC.RECONVERGENT B2 ;  /* 0x0000000000027941 */ /* 0x000fea0003800200 */
.L_x_7893:
[----:B------:R-:W-:Y:S05]  /*4370*/  @!P3 BRA `(.L_x_7879) ;  /* 0x000000040068b947 */ /* 0x000fea0003800000 */
[----:B------:R-:W-:-:S05]  /*4380*/  FMUL.FTZ R198, R171, UR11 ;  /* 0x0000000babc67c20 */ /* 0x000fca0008410000 */
[----:B------:R-:W-:-:S04]  /*4390*/  F2FP.BF16.F32.PACK_AB R198, RZ, R198 ;  /* 0x000000c6ffc6723e */ /* 0x000fc800000010ff */
[----:B------:R-:W-:Y:S01]  /*43a0*/  PRMT R163, R163, 0x5410, R198 ;  /* 0x00005410a3a37816 */ /* 0x000fe200000000c6 */
[----:B------:R-:W-:Y:S06]  /*43b0*/  BRA `(.L_x_7879) ;  /* 0x0000000400587947 */ /* 0x000fec0003800000 */
.L_x_7880:
        /* <DEDUP_REMOVED lines=10> */
.L_x_7896:
[----:B------:R-:W-:Y:S05]  /*4460*/  BSYNC.RECONVERGENT B2 ;  /* 0x0000000000027941 */ /* 0x000fea0003800200 */
.L_x_7895:
        /* <DEDUP_REMOVED lines=10> */
.L_x_7898:
[----:B------:R-:W-:Y:S05]  /*4510*/  BSYNC.RECONVERGENT B2 ;  /* 0x0000000000027941 */ /* 0x000fea0003800200 */
.L_x_7897:
        /* <DEDUP_REMOVED lines=10> */
.L_x_7900:
[----:B------:R-:W-:Y:S05]  /*45c0*/  BSYNC.RECONVERGENT B2 ;  /* 0x0000000000027941 */ /* 0x000fea0003800200 */
.L_x_7899:
        /* <DEDUP_REMOVED lines=10> */
.L_x_7902:
[----:B------:R-:W-:Y:S05]  /*4670*/  BSYNC.RECONVERGENT B2 ;  /* 0x0000000000027941 */ /* 0x000fea0003800200 */
.L_x_7901:
        /* <DEDUP_REMOVED lines=10> */
.L_x_7904:
[----:B------:R-:W-:Y:S05]  /*4720*/  BSYNC.RECONVERGENT B2 ;  /* 0x0000000000027941 */ /* 0x000fea0003800200 */
.L_x_7903:
        /* <DEDUP_REMOVED lines=10> */
.L_x_7906:
[----:B------:R-:W-:Y:S05]  /*47d0*/  BSYNC.RECONVERGENT B2 ;  /* 0x0000000000027941 */ /* 0x000fea0003800200 */
.L_x_7905:
        /* <DEDUP_REMOVED lines=10> */
.L_x_7908:
[----:B------:R-:W-:Y:S05]  /*4880*/  BSYNC.RECONVERGENT B2 ;  /* 0x0000000000027941 */ /* 0x000fea0003800200 */
.L_x_7907:
        /* <DEDUP_REMOVED lines=9> */
.L_x_7879:
[----:B------:R-:W-:Y:S05]  /*4920*/  BSYNC.RECONVERGENT B1 ;  /* 0x0000000000017941 */ /* 0x000fea0003800200 */
.L_x_7876:
[----:B-1----:R-:W1:Y:S01]  /*4930*/  @P1 LDC.64 R200, c[0x0][0x478] ;  /* 0x00011e00ffc81b82 */ /* 0x002e620000000a00 */
        /* <DEDUP_REMOVED lines=77> */
.L_x_7911:
        /* <DEDUP_REMOVED lines=65> */
.L_x_7910:
        /* <DEDUP_REMOVED lines=44> */
.L_x_7915:
[----:B------:R-:W-:Y:S05]  /*54e0*/  BSYNC.RECONVERGENT B2 ;  /* 0x0000000000027941 */ /* 0x000fea0003800200 */
.L_x_7914:
        /* <DEDUP_REMOVED lines=10> */
.L_x_7917:
[----:B------:R-:W-:Y:S05]  /*5590*/  BSYNC.RECONVERGENT B2 ;  /* 0x0000000000027941 */ /* 0x000fea0003800200 */
.L_x_7916:
        /* <DEDUP_REMOVED lines=10> */
.L_x_7919:
[----:B------:R-:W-:Y:S05]  /*5640*/  BSYNC.RECONVERGENT B2 ;  /* 0x0000000000027941 */ /* 0x000fea0003800200 */
.L_x_7918:
        /* <DEDUP_REMOVED lines=10> */
.L_x_7921:
[----:B------:R-:W-:Y:S05]  /*56f0*/  BSYNC.RECONVERGENT B2 ;  /* 0x0000000000027941 */ /* 0x000fea0003800200 */
.L_x_7920:
        /* <DEDUP_REMOVED lines=10> */
.L_x_7923:
[----:B------:R-:W-:Y:S05]  /*57a0*/  BSYNC.RECONVERGENT B2 ;  /* 0x0000000000027941 */ /* 0x000fea0003800200 */
.L_x_7922:
        /* <DEDUP_REMOVED lines=10> */
.L_x_7925:
[----:B------:R-:W-:Y:S05]  /*5850*/  BSYNC.RECONVERGENT B2 ;  /* 0x0000000000027941 */ /* 0x000fea0003800200 */
.L_x_7924:
        /* <DEDUP_REMOVED lines=10> */
.L_x_7927:
[----:B------:R-:W-:Y:S05]  /*5900*/  BSYNC.RECONVERGENT B2 ;  /* 0x0000000000027941 */ /* 0x000fea0003800200 */
.L_x_7926:
[----:B------:R-:W-:Y:S05]  /*5910*/  @!P3 BRA `(.L_x_7912) ;  /* 0x000000040068b947 */ /* 0x000fea0003800000 */
[----:B------:R-:W-:-:S05]  /*5920*/  FMUL.FTZ R198, R171, UR11 ;  /* 0x0000000babc67c20 */ /* 0x000fca0008410000 */
[----:B------:R-:W-:-:S04]  /*5930*/  F2FP.BF16.F32.PACK_AB R198, RZ, R198 ;  /* 0x000000c6ffc6723e */ /* 0x000fc800000010ff */
[----:B------:R-:W-:Y:S01]  /*5940*/  PRMT R163, R163, 0x5410, R198 ;  /* 0x00005410a3a37816 */ /* 0x000fe200000000c6 */
[----:B------:R-:W-:Y:S06]  /*5950*/  BRA `(.L_x_7912) ;  /* 0x0000000400587947 */ /* 0x000fec0003800000 */
.L_x_7913:
        /* <DEDUP_REMOVED lines=10> */
.L_x_7929:
[----:B------:R-:W-:Y:S05]  /*5a00*/  BSYNC.RECONVERGENT B2 ;  /* 0x0000000000027941 */ /* 0x000fea0003800200 */
.L_x_7928:
        /* <DEDUP_REMOVED lines=10> */
.L_x_7931:
[----:B------:R-:W-:Y:S05]  /*5ab0*/  BSYNC.RECONVERGENT B2 ;  /* 0x0000000000027941 */ /* 0x000fea0003800200 */
.L_x_7930:
        /* <DEDUP_REMOVED lines=10> */
.L_x_7933:
[----:B------:R-:W-:Y:S05]  /*5b60*/  BSYNC.RECONVERGENT B2 ;  /* 0x0000000000027941 */ /* 0x000fea0003800200 */
.L_x_7932:
        /* <DEDUP_REMOVED lines=10> */
.L_x_7935:
[----:B------:R-:W-:Y:S05]  /*5c10*/  BSYNC.RECONVERGENT B2 ;  /* 0x0000000000027941 */ /* 0x000fea0003800200 */
.L_x_7934:
        /* <DEDUP_REMOVED lines=10> */
.L_x_7937:
[----:B------:R-:W-:Y:S05]  /*5cc0*/  BSYNC.RECONVERGENT B2 ;  /* 0x0000000000027941 */ /* 0x000fea0003800200 */
.L_x_7936:
        /* <DEDUP_REMOVED lines=10> */
.L_x_7939:
[----:B------:R-:W-:Y:S05]  /*5d70*/  BSYNC.RECONVERGENT B2 ;  /* 0x0000000000027941 */ /* 0x000fea0003800200 */
.L_x_7938:
        /* <DEDUP_REMOVED lines=10> */
.L_x_7941:
[----:B------:R-:W-:Y:S05]  /*5e20*/  BSYNC.RECONVERGENT B2 ;  /* 0x0000000000027941 */ /* 0x000fea0003800200 */
.L_x_7940:
        /* <DEDUP_REMOVED lines=9> */
.L_x_7912:
[----:B------:R-:W-:Y:S05]  /*5ec0*/  BSYNC.RECONVERGENT B1 ;  /* 0x0000000000017941 */ /* 0x000fea0003800200 */
.L_x_7909:
        /* <DEDUP_REMOVED lines=12> */
[----:B------:R-:W2:Y:S01]  /*5f90*/  @P3 LDC R197, c[0x0][0x40c] ;  /* 0x00010300ffc53b82 */ /* 0x000ea20000000800 */
[-CC-:B-1----:R-:W-:Y:S01]  /*5fa0*/  @P2 FFMA.FTZ R167, R181, R203.reuse, R202.reuse ;  /* 0x000000cbb5a72223 */ /* 0x182fe200000100ca */
        /* <DEDUP_REMOVED lines=10> */
[-C--:B------:R-:W-:Y:S01]  /*6050*/  @P2 FFMA.FTZ R199, R185, R203.reuse, R202 ;  /* 0x000000cbb9c72223 */ /* 0x080fe200000100ca */
[----:B------:R-:W-:Y:S01]  /*6060*/  @P2 FADD.FTZ R170, R17, -R168 ;  /* 0x800000a811aa2221 */ /* 0x000fe20000010000 */
[-CC-:B------:R-:W-:Y:S01]  /*6070*/  @P2 FFMA.FTZ R198, R194, R203.reuse, R202.reuse ;  /* 0x000000cbc2c62223 */ /* 0x180fe200000100ca */
[----:B------:R-:W-:Y:S01]  /*6080*/  @P2 FADD.FTZ R169, R8, -R171 ;  /* 0x800000ab08a92221 */ /* 0x000fe20000010000 */
[----:B------:R-:W3:Y:S01]  /*6090*/  @P3 LDC R211, c[0x0][0x40c] ;  /* 0x00010300ffd33b82 */ /* 0x000ee20000000800 */
[-CC-:B------:R-:W-:Y:S01]  /*60a0*/  @P2 FFMA.FTZ R201, R196, R203.reuse, R202.reuse ;  /* 0x000000cbc4c92223 */ /* 0x180fe200000100ca */
[----:B------:R-:W-:Y:S01]  /*60b0*/  @P2 FFMA.FTZ R202, R187, R203, R202 ;  /* 0x000000cbbbca2223 */ /* 0x000fe200000100ca */
[----:B------:R-:W-:Y:S01]  /*60c0*/  @P2 FADD.FTZ R199, R10, -R199 ;  /* 0x800000c70ac72221 */ /* 0x000fe20000010000 */
[----:B------:R-:W-:Y:S01]  /*60d0*/  MOV R166, R38 ;  /* 0x0000002600a67202 */ /* 0x000fe20000000f00 */
[----:B------:R-:W-:Y:S01]  /*60e0*/  @P2 FADD.FTZ R198, R15, -R198 ;  /* 0x800000c60fc62221 */ /* 0x000fe20000010000 */
[C---:B------:R-:W-:Y:S01]  /*60f0*/  @P2 FFMA.FTZ R166, R205.reuse, R169, R38 ;  /* 0x000000a9cda62223 */ /* 0x040fe20000010026 */
[----:B------:R-:W-:Y:S01]  /*6100*/  MOV R203, R35 ;  /* 0x0000002300cb7202 */ /* 0x000fe20000000f00 */
[----:B------:R-:W4:Y:S01]  /*6110*/  @P3 LDC R215, c[0x0][0x40c] ;  /* 0x00010300ffd73b82 */ /* 0x000f220000000800 */
[----:B--2---:R-:W-:Y:S01]  /*6120*/  @P3 FMUL.FTZ R167, R164, R197 ;  /* 0x000000c5a4a73220 */ /* 0x004fe20000410000 */
[----:B------:R-:W-:Y:S01]  /*6130*/  @P2 FFMA.FTZ R203, R205, R170, R35 ;  /* 0x000000aacdcb2223 */ /* 0x000fe20000010023 */
[----:B------:R-:W-:-:S02]  /*6140*/  MOV R169, R33 ;  /* 0x0000002100a97202 */ /* 0x000fc40000000f00 */
[----:B------:R-:W-:Y:S02]  /*6150*/  MOV R170, R34 ;  /* 0x0000002200aa7202 */ /* 0x000fe40000000f00 */
[----:B------:R-:W-:Y:S01]  /*6160*/  @P3 F2FP.BF16.F32.PACK_AB R171, RZ, R167 ;  /* 0x000000a7ffab323e */ /* 0x000fe200000010ff */
[----:B------:R-:W2:Y:S01]  /*6170*/  @P3 LDC R222, c[0x0][0x40c] ;  /* 0x00010300ffde3b82 */ /* 0x000ea20000000800 */
[----:B-1----:R-:W-:Y:S01]  /*6180*/  @P3 FMUL.FTZ R168, R165, R200 ;  /* 0x000000c8a5a83220 */ /* 0x002fe20000410000 */
[----:B------:R-:W-:Y:S01]  /*6190*/  @P2 FADD.FTZ R200, R14, -R201 ;  /* 0x800000c90ec82221 */ /* 0x000fe20000010000 */
[----:B------:R-:W-:Y:S01]  /*61a0*/  @P3 PRMT R160, R171, 0x7610, R160 ;  /* 0x00007610aba03816 */ /* 0x000fe200000000a0 */
[----:B------:R-:W-:Y:S01]  /*61b0*/  @P2 FADD.FTZ R201, R13, -R202 ;  /* 0x800000ca0dc92221 */ /* 0x000fe20000010000 */
[----:B------:R-:W-:Y:S01]  /*61c0*/  MOV R167, R39 ;  /* 0x0000002700a77202 */ /* 0x000fe20000000f00 */
[C---:B------:R-:W-:Y:S01]  /*61d0*/  @P2 FFMA.FTZ R167, R205.reuse, R198, R39 ;  /* 0x000000c6cda72223 */ /* 0x040fe20000010027 */
[----:B------:R-:W-:Y:S01]  /*61e0*/  @P3 F2FP.BF16.F32.PACK_AB R197, RZ, R168 ;  /* 0x000000a8ffc5323e */ /* 0x000fe200000010ff */
[----:B------:R-:W1:Y:S01]  /*61f0*/  @P3 LDC R224, c[0x0][0x40c] ;  /* 0x00010300ffe03b82 */ /* 0x000e620000000800 */
[----:B------:R-:W-:Y:S01]  /*6200*/  MOV R168, R32 ;  /* 0x0000002000a87202 */ /* 0x000fe20000000f00 */
[C---:B------:R-:W-:Y:S01]  /*6210*/  @P2 FFMA.FTZ R168, R205.reuse, R199, R32 ;  /* 0x000000c7cda82223 */ /* 0x040fe20000010020 */
[----:B---3--:R-:W-:Y:S01]  /*6220*/  @P3 FMUL.FTZ R198, R166, R211 ;  /* 0x000000d3a6c63220 */ /* 0x008fe20000410000 */
[----:B------:R-:W-:Y:S01]  /*6230*/  @P3 PRMT R160, R160, 0x5410, R197 ;  /* 0x00005410a0a03816 */ /* 0x000fe200000000c5 */
[C---:B------:R-:W-:Y:S01]  /*6240*/  @P2 FFMA.FTZ R169, R205.reuse, R200, R33 ;  /* 0x000000c8cda92223 */ /* 0x040fe20000010021 */
[----:B------:R-:W-:-:S02]  /*6250*/  @P2 FFMA.FTZ R170, R205, R201, R34 ;  /* 0x000000c9cdaa2223 */ /* 0x000fc40000010022 */
[----:B------:R-:W3:Y:S01]  /*6260*/  @P3 LDC R217, c[0x0][0x40c] ;  /* 0x00010300ffd93b82 */ /* 0x000ee20000000800 */
[----:B----4-:R-:W-:Y:S01]  /*6270*/  @P3 FMUL.FTZ R197, R168, R215 ;  /* 0x000000d7a8c53220 */ /* 0x010fe20000410000 */
[----:B------:R-:W-:-:S04]  /*6280*/  @P3 F2FP.BF16.F32.PACK_AB R198, RZ, R198 ;  /* 0x000000c6ffc6323e */ /* 0x000fc800000010ff */
[----:B------:R-:W-:Y:S01]  /*6290*/  @P3 F2FP.BF16.F32.PACK_AB R197, RZ, R197 ;  /* 0x000000c5ffc5323e */ /* 0x000fe200000010ff */
[----:B--2---:R-:W-:Y:S01]  /*62a0*/  @P3 FMUL.FTZ R171, R167, R222 ;  /* 0x000000dea7ab3220 */ /* 0x004fe20000410000 */
[----:B------:R-:W-:Y:S02]  /*62b0*/  @P3 PRMT R161, R198, 0x7610, R161 ;  /* 0x00007610c6a13816 */ /* 0x000fe400000000a1 */
[----:B------:R-:W-:Y:S02]  /*62c0*/  @P3 PRMT R162, R197, 0x7610, R162 ;  /* 0x00007610c5a23816 */ /* 0x000fe400000000a2 */
[----:B------:R-:W-:Y:S01]  /*62d0*/  @P3 F2FP.BF16.F32.PACK_AB R171, RZ, R171 ;  /* 0x000000abffab323e */ /* 0x000fe200000010ff */
[----:B-1----:R-:W-:-:S03]  /*62e0*/  @P3 FMUL.FTZ R199, R169, R224 ;  /* 0x000000e0a9c73220 */ /* 0x002fc60000410000 */
        /* <DEDUP_REMOVED lines=12> */
.L_x_7944:
[----:B-1----:R-:W1:Y:S01]  /*63b0*/  @P3 LDC R200, c[0x0][0x40c] ;  /* 0x00010300ffc83b82 */ /* 0x002e620000000800 */
[--C-:B------:R-:W-:Y:S01]  /*63c0*/  @P2 FFMA.FTZ R201, R192, R203, R202.reuse ;  /* 0x000000cbc0c92223 */ /* 0x100fe200000100ca */
[----:B------:R-:W-:Y:S01]  /*63d0*/  MOV R198, R37 ;  /* 0x0000002500c67202 */ /* 0x000fe20000000f00 */
[-CC-:B------:R-:W-:Y:S01]  /*63e0*/  @P2 FFMA.FTZ R199, R181, R203.reuse, R202.reuse ;  /* 0x000000cbb5c72223 */ /* 0x180fe200000100ca */
[----:B------:R-:W-:Y:S01]  /*63f0*/  MOV R197, R36 ;  /* 0x0000002400c57202 */ /* 0x000fe20000000f00 */
[----:B------:R-:W-:Y:S01]  /*6400*/  @P2 FADD.FTZ R222, R16, -R201 ;  /* 0x800000c910de2221 */ /* 0x000fe20000010000 */
[-CC-:B------:R-:W-:Y:S01]  /*6410*/  @P2 FFMA.FTZ R201, R183, R203.reuse, R202.reuse ;  /* 0x000000cbb7c92223 */ /* 0x180fe200000100ca */
[----:B------:R-:W-:Y:S01]  /*6420*/  @P2 FADD.FTZ R199, R220, -R199 ;  /* 0x800000c7dcc72221 */ /* 0x000fe20000010000 */
[----:B------:R-:W2:Y:S01]  /*6430*/  @P3 LDC R211, c[0x0][0x40c] ;  /* 0x00010300ffd33b82 */ /* 0x000ea20000000800 */
[C---:B------:R-:W-:Y:S01]  /*6440*/  @P2 FFMA.FTZ R198, R205.reuse, R222, R37 ;  /* 0x000000decdc62223 */ /* 0x040fe20000010025 */
[----:B------:R-:W-:Y:S01]  /*6450*/  @P2 FFMA.FTZ R224, R194, R203, R202 ;  /* 0x000000cbc2e02223 */ /* 0x000fe200000100ca */
[----:B------:R-:W-:Y:S01]  /*6460*/  @P2 FFMA.FTZ R197, R205, R199, R36 ;  /* 0x000000c7cdc52223 */ /* 0x000fe20000010024 */
[-C--:B------:R-:W-:Y:S01]  /*6470*/  @P2 FFMA.FTZ R219, R185, R203.reuse, R202 ;  /* 0x000000cbb9db2223 */ /* 0x080fe200000100ca */
        /* <DEDUP_REMOVED lines=9> */
[----:B------:R-:W-:Y:S01]  /*6510*/  @P2 FFMA.FTZ R201, R205, R219, R32 ;  /* 0x000000dbcdc92223 */ /* 0x000fe20000010020 */
[----:B------:R-:W-:Y:S01]  /*6520*/  MOV R215, R34 ;  /* 0x0000002200d77202 */ /* 0x000fe20000000f00 */
[----:B------:R-:W4:Y:S01]  /*6530*/  @P3 LDC R226, c[0x0][0x40c] ;  /* 0x00010300ffe23b82 */ /* 0x000f220000000800 */
[----:B-1----:R-:W-:Y:S01]  /*6540*/  @P3 FMUL.FTZ R197, R197, R200 ;  /* 0x000000c8c5c53220 */ /* 0x002fe20000410000 */
[----:B------:R-:W-:Y:S01]  /*6550*/  MOV R200, R39 ;  /* 0x0000002700c87202 */ /* 0x000fe20000000f00 */
[----:B------:R-:W-:Y:S01]  /*6560*/  @P2 FFMA.FTZ R200, R205, R224, R39 ;  /* 0x000000e0cdc82223 */ /* 0x000fe20000010027 */
[----:B------:R-:W-:Y:S01]  /*6570*/  @P2 FADD.FTZ R224, R14, -R221 ;  /* 0x800000dd0ee02221 */ /* 0x000fe20000010000 */
[----:B------:R-:W-:Y:S01]  /*6580*/  @P2 FADD.FTZ R221, R13, -R230 ;  /* 0x800000e60ddd2221 */ /* 0x000fe20000010000 */
[----:B------:R-:W-:-:S02]  /*6590*/  @P3 F2FP.BF16.F32.PACK_AB R197, RZ, R197 ;  /* 0x000000c5ffc5323e */ /* 0x000fc400000010ff */
[----:B------:R-:W1:Y:S01]  /*65a0*/  @P3 LDC R217, c[0x0][0x40c] ;  /* 0x00010300ffd93b82 */ /* 0x000e620000000800 */
[----:B--2---:R-:W-:Y:S01]  /*65b0*/  @P3 FMUL.FTZ R198, R198, R211 ;  /* 0x000000d3c6c63220 */ /* 0x004fe20000410000 */
[----:B------:R-:W-:Y:S01]  /*65c0*/  @P3 PRMT R160, R197, 0x7610, R160 ;  /* 0x00007610c5a03816 */ /* 0x000fe200000000a0 */
[C---:B------:R-:W-:Y:S01]  /*65d0*/  @P2 FFMA.FTZ R215, R205.reuse, R221, R34 ;  /* 0x000000ddcdd72223 */ /* 0x040fe20000010022 */
[----:B------:R-:W-:Y:S01]  /*65e0*/  MOV R211, R33 ;  /* 0x0000002100d37202 */ /* 0x000fe20000000f00 */
        /* <DEDUP_REMOVED lines=29> */
.L_x_7943:
        /* <DEDUP_REMOVED lines=36> */
.L_x_7948:
[----:B------:R-:W-:Y:S05]  /*6a00*/  BSYNC.RECONVERGENT B2 ;  /* 0x0000000000027941 */ /* 0x000fea0003800200 */
.L_x_7947:
        /* <DEDUP_REMOVED lines=10> */
.L_x_7950:
[----:B------:R-:W-:Y:S05]  /*6ab0*/  BSYNC.RECONVERGENT B2 ;  /* 0x0000000000027941 */ /* 0x000fea0003800200 */
.L_x_7949:
        /* <DEDUP_REMOVED lines=10> */
.L_x_7952:
[----:B------:R-:W-:Y:S05]  /*6b60*/  BSYNC.RECONVERGENT B2 ;  /* 0x0000000000027941 */ /* 0x000fea0003800200 */
.L_x_7951:
        /* <DEDUP_REMOVED lines=10> */
.L_x_7954:
[----:B------:R-:W-:Y:S05]  /*6c10*/  BSYNC.RECONVERGENT B2 ;  /* 0x0000000000027941 */ /* 0x000fea0003800200 */
.L_x_7953:
        /* <DEDUP_REMOVED lines=10> */
.L_x_7956:
[----:B------:R-:W-:Y:S05]  /*6cc0*/  BSYNC.RECONVERGENT B2 ;  /* 0x0000000000027941 */ /* 0x000fea0003800200 */
.L_x_7955:
        /* <DEDUP_REMOVED lines=10> */
.L_x_7958:
[----:B------:R-:W-:Y:S05]  /*6d70*/  BSYNC.RECONVERGENT B2 ;  /* 0x0000000000027941 */ /* 0x000fea0003800200 */
.L_x_7957:
        /* <DEDUP_REMOVED lines=10> */
.L_x_7960:
[----:B------:R-:W-:Y:S05]  /*6e20*/  BSYNC.RECONVERGENT B2 ;  /* 0x0000000000027941 */ /* 0x000fea0003800200 */
.L_x_7959:
        /* <DEDUP_REMOVED lines=13> */
.L_x_7946:
[----:B-1----:R-:W1:Y:S01]  /*6f00*/  @P3 LDC R199, c[0x0][0x40c] ;  /* 0x00010300ffc73b82 */ /* 0x002e620000000800 */
        /* <DEDUP_REMOVED lines=16> */
.L_x_7962:
[----:B------:R-:W-:Y:S05]  /*7010*/  BSYNC.RECONVERGENT B2 ;  /* 0x0000000000027941 */ /* 0x000fea0003800200 */
.L_x_7961:
        /* <DEDUP_REMOVED lines=10> */
.L_x_7964:
[----:B------:R-:W-:Y:S05]  /*70c0*/  BSYNC.RECONVERGENT B2 ;  /* 0x0000000000027941 */ /* 0x000fea0003800200 */
.L_x_7963:
        /* <DEDUP_REMOVED lines=10> */
.L_x_7966:
[----:B------:R-:W-:Y:S05]  /*7170*/  BSYNC.RECONVERGENT B2 ;  /* 0x0000000000027941 */ /* 0x000fea0003800200 */
.L_x_7965:
        /* <DEDUP_REMOVED lines=10> */
.L_x_7968:
[----:B------:R-:W-:Y:S05]  /*7220*/  BSYNC.RECONVERGENT B2 ;  /* 0x0000000000027941 */ /* 0x000fea0003800200 */
.L_x_7967:
        /* <DEDUP_REMOVED lines=10> */
.L_x_7970:
[----:B------:R-:W-:Y:S05]  /*72d0*/  BSYNC.RECONVERGENT B2 ;  /* 0x0000000000027941 */ /* 0x000fea0003800200 */
.L_x_7969:
        /* <DEDUP_REMOVED lines=10> */
.L_x_7972:
[----:B------:R-:W-:Y:S05]  /*7380*/  BSYNC.RECONVERGENT B2 ;  /* 0x0000000000027941 */ /* 0x000fea0003800200 */
.L_x_7971:
        /* <DEDUP_REMOVED lines=10> */
.L_x_7974:
[----:B------:R-:W-:Y:S05]  /*7430*/  BSYNC.RECONVERGENT B2 ;  /* 0x0000000000027941 */ /* 0x000fea0003800200 */
.L_x_7973:
[----:B------:R-:W-:-:S04]  /*7440*/  @P3 F2FP.BF16.F32.PACK_AB R198, RZ, R198 ;  /* 0x000000c6ffc6323e */ /* 0x000fc800000010ff */
[----:B------:R-:W-:-:S07]  /*7450*/  @P3 PRMT R163, R163, 0x5410, R198 ;  /* 0x00005410a3a33816 */ /* 0x000fce00000000c6 */
.L_x_7945:
[----:B------:R-:W-:Y:S05]  /*7460*/  BSYNC.RECONVERGENT B1 ;  /* 0x0000000000017941 */ /* 0x000fea0003800200 */
.L_x_7942:
        /* <DEDUP_REMOVED lines=13> */
.L_x_7838:
[----:B------:R-:W-:Y:S05]  /*7540*/  BSYNC B0 ;  /* 0x0000000000007941 */ /* 0x000fea0003800000 */
.L_x_7837:
[----:B------:R-:W1:Y:S01]  /*7550*/  S2R R5, SR_CgaCtaId ;  /* 0x0000000000057919 */ /* 0x000e620000008800 */
[C---:B0-----:R-:W-:Y:S01]  /*7560*/  SHF.L.U32 R2, R213.reuse, 0x7, RZ ;  /* 0x00000007d5027819 */ /* 0x041fe200000006ff */
[----:B------:R-:W-:Y:S05]  /*7570*/  WARPSYNC.ALL ;  /* 0x0000000000007948 */ /* 0x000fea0003800000 */
[----:B------:R-:W-:Y:S01]  /*7580*/  SHF.L.U32 R0, R213, 0x5, RZ ;  /* 0x00000005d5007819 */ /* 0x000fe200000006ff */
[----:B------:R-:W0:Y:S01]  /*7590*/  S2UR UR4, SR_CTAID.X ;  /* 0x00000000000479c3 */ /* 0x000e220000002500 */
[----:B------:R-:W-:Y:S01]  /*75a0*/  MOV R4, 0x400 ;  /* 0x0000040000047802 */ /* 0x000fe20000000f00 */
[----:B------:R-:W2:Y:S01]  /*75b0*/  LDCU.128 UR12, c[0x0][0x440] ;  /* 0x00008800ff0c77ac */ /* 0x000ea20008000c00 */
[----:B------:R-:W-:-:S04]  /*75c0*/  LOP3.LUT R3, R2, 0x3000, RZ, 0xc0, !PT ;  /* 0x0000300002037812 */ /* 0x000fc800078ec0ff */
[----:B------:R-:W-:Y:S02]  /*75d0*/  LOP3.LUT R0, R3, 0x3e0, R0, 0xf8, !PT ;  /* 0x000003e003007812 */ /* 0x000fe400078ef800 */
        /* <DEDUP_REMOVED lines=38> */
[----:B------:R-:W5:Y:S01]  /*7840*/  LDC R14, c[0x0][0x388] ;  /* 0x0000e200ff0e7b82 */ /* 0x000f620000000800 */
        /* <DEDUP_REMOVED lines=25> */
[----:B------:R-:W-:Y:S02]  /*79e0*/  IADD3 R22, P0, PT, R14, R213, RZ ;  /* 0x000000d50e167210 */ /* 0x000fe40007f1e0ff */
        /* <DEDUP_REMOVED lines=9> */
[----:B------:R-:W-:Y:S01]  /*7a80*/  IADD3.X R3, PT, PT, RZ, RZ, RZ, P0, !PT ;  /* 0x000000ffff037210 */ /* 0x000fe200007fe4ff */
[----:B--2---:R-:W-:Y:S01]  /*7a90*/  FADD.FTZ R29, R4, R29 ;  /* 0x0000001d041d7221 */ /* 0x004fe20000010000 */
[C---:B------:R-:W-:Y:S02]  /*7aa0*/  SHF.L.U32 R4, R22.reuse, 0x2, RZ ;  /* 0x0000000216047819 */ /* 0x040fe400000006ff */
[----:B------:R-:W-:Y:S01]  /*7ab0*/  SHF.L.U64.HI R22, R22, 0x2, R3 ;  /* 0x0000000216167819 */ /* 0x000fe20000010203 */
[----:B0-----:R-:W-:Y:S01]  /*7ac0*/  FADD.FTZ R13, R5, R30 ;  /* 0x0000001e050d7221 */ /* 0x001fe20000010000 */
        /* <DEDUP_REMOVED lines=98> */
.L_x_7842:
[----:B------:R-:W-:Y:S01]  /*80f0*/  HFMA2 R221, -RZ, RZ, 0, 5.9604644775390625e-08 ;  /* 0x00000001ffdd7431 */ /* 0x000fe200000001ff */
[----:B------:R-:W-:Y:S01]  /*8100*/  BSSY B1, `(.L_x_7976) ;  /* 0x0000007000017945 */ /* 0x000fe20003800000 */
[----:B------:R-:W-:Y:S02]  /*8110*/  MOV R224, R213 ;  /* 0x000000d500e07202 */ /* 0x000fe40000000f00 */
[----:B------:R-:W-:Y:S02]  /*8120*/  MOV R226, 0x1f ;  /* 0x0000001f00e27802 */ /* 0x000fe40000000f00 */
[----:B------:R-:W-:-:S07]  /*8130*/  MOV R217, 0xffffffff ;  /* 0xffffffff00d97802 */ /* 0x000fce0000000f00 */
[----:B01----:R-:W-:Y:S05]  /*8140*/  WARPSYNC.COLLECTIVE R217, `(.L_x_7977) ;  /* 0x00000000d9087348 */ /* 0x003fea0003c00000 */
[----:B------:R2:W3:Y:S02]  /*8150*/  SHFL.BFLY P1, R219, R224, R221, R226 ;  /* 0x0c0000dde0db7389 */ /* 0x0004e400000200e2 */
[----:B0123--:R-:W-:Y:S05]  /*8160*/  ENDCOLLECTIVE ;  /* 0x000000000000791b */ /* 0x00ffea0003800000 */
.L_x_7977:
[----:B------:R-:W-:Y:S05]  /*8170*/  BSYNC B1 ;  /* 0x0000000000017941 */ /* 0x000fea0003800000 */
.L_x_7976:
        /* <DEDUP_REMOVED lines=8> */
.L_x_7978:
[----:B------:R-:W-:-:S05]  /*8200*/  FADD.FTZ R198, R198, R213 ;  /* 0x000000d5c6c67221 */ /* 0x000fca0000010000 */
[----:B------:R-:W-:Y:S01]  /*8210*/  MOV R224, R198 ;  /* 0x000000c600e07202 */ /* 0x000fe20000000f00 */
[----:B------:R-:W-:Y:S01]  /*8220*/  HFMA2 R221, -RZ, RZ, 0, 1.1920928955078125e-07 ;  /* 0x00000002ffdd7431 */ /* 0x000fe200000001ff */
[----:B------:R-:W-:-:S07]  /*8230*/  MOV R200, R219 ;  /* 0x000000db00c87202 */ /* 0x000fce0000000f00 */
[----:B------:R-:W-:Y:S05]  /*8240*/  WARPSYNC.COLLECTIVE R217, `(.L_x_7979) ;  /* 0x00000000d9087348 */ /* 0x000fea0003c00000 */
[----:B------:R0:W1:Y:S02]  /*8250*/  SHFL.BFLY P1, R219, R224, R221, R226 ;  /* 0x0c0000dde0db7389 */ /* 0x00006400000200e2 */
[----:B01----:R-:W-:Y:S05]  /*8260*/  ENDCOLLECTIVE ;  /* 0x000000000000791b */ /* 0x003fea0003800000 */
.L_x_7979:
[----:B------:R-:W-:-:S05]  /*8270*/  FADD.FTZ R200, R200, R215 ;  /* 0x000000d7c8c87221 */ /* 0x000fca0000010000 */
[----:B------:R-:W-:Y:S02]  /*8280*/  MOV R224, R200 ;  /* 0x000000c800e07202 */ /* 0x000fe40000000f00 */
[----:B------:R-:W-:-:S07]  /*8290*/  MOV R199, R219 ;  /* 0x000000db00c77202 */ /* 0x000fce0000000f00 */
[----:B------:R-:W-:Y:S05]  /*82a0*/  WARPSYNC.COLLECTIVE R217, `(.L_x_7980) ;  /* 0x00000000d9087348 */ /* 0x000fea0003c00000 */
[----:B------:R0:W1:Y:S02]  /*82b0*/  SHFL.BFLY P1, R219, R224, R221, R226 ;  /* 0x0c0000dde0db7389 */ /* 0x00006400000200e2 */
[----:B01----:R-:W-:Y:S05]  /*82c0*/  ENDCOLLECTIVE ;  /* 0x000000000000791b */ /* 0x003fea0003800000 */
.L_x_7980:
[----:B------:R-:W-:-:S05]  /*82d0*/  FADD.FTZ R199, R198, R199 ;  /* 0x000000c7c6c77221 */ /* 0x000fca0000010000 */
[----:B------:R-:W-:Y:S01]  /*82e0*/  MOV R224, R199 ;  /* 0x000000c700e07202 */ /* 0x000fe20000000f00 */
[----:B------:R-:W-:Y:S01]  /*82f0*/  HFMA2 R221, -RZ, RZ, 0, 2.384185791015625e-07 ;  /* 0x00000004ffdd7431 */ /* 0x000fe200000001ff */
[----:B------:R-:W-:-:S07]  /*8300*/  MOV R201, R219 ;  /* 0x000000db00c97202 */ /* 0x000fce0000000f00 */
[----:B------:R-:W-:Y:S05]  /*8310*/  WARPSYNC.COLLECTIVE R217, `(.L_x_7981) ;  /* 0x00000000d9087348 */ /* 0x000fea0003c00000 */
[----:B------:R0:W1:Y:S02]  /*8320*/  SHFL.BFLY P1, R219, R224, R221, R226 ;  /* 0x0c0000dde0db7389 */ /* 0x00006400000200e2 */
[----:B01----:R-:W-:Y:S05]  /*8330*/  ENDCOLLECTIVE ;  /* 0x000000000000791b */ /* 0x003fea0003800000 */
.L_x_7981:
[----:B------:R-:W-:-:S05]  /*8340*/  FADD.FTZ R201, R200, R201 ;  /* 0x000000c9c8c97221 */ /* 0x000fca0000010000 */
[----:B------:R-:W-:Y:S02]  /*8350*/  MOV R224, R201 ;  /* 0x000000c900e07202 */ /* 0x000fe40000000f00 */
[----:B------:R-:W-:-:S07]  /*8360*/  MOV R202, R219 ;  /* 0x000000db00ca7202 */ /* 0x000fce0000000f00 */
[----:B------:R-:W-:Y:S05]  /*8370*/  WARPSYNC.COLLECTIVE R217, `(.L_x_7982) ;  /* 0x00000000d9087348 */ /* 0x000fea0003c00000 */
[----:B------:R0:W1:Y:S02]  /*8380*/  SHFL.BFLY P1, R219, R224, R221, R226 ;  /* 0x0c0000dde0db7389 */ /* 0x00006400000200e2 */
[----:B01----:R-:W-:Y:S05]  /*8390*/  ENDCOLLECTIVE ;  /* 0x000000000000791b */ /* 0x003fea0003800000 */
.L_x_7982:
[----:B------:R-:W-:-:S05]  /*83a0*/  FADD.FTZ R202, R199, R202 ;  /* 0x000000cac7ca7221 */ /* 0x000fca0000010000 */
[----:B------:R-:W-:Y:S01]  /*83b0*/  MOV R224, R202 ;  /* 0x000000ca00e07202 */ /* 0x000fe20000000f00 */
[----:B------:R-:W-:Y:S01]  /*83c0*/  HFMA2 R221, -RZ, RZ, 0, 4.76837158203125e-07 ;  /* 0x00000008ffdd7431 */ /* 0x000fe200000001ff */
[----:B------:R-:W-:-:S07]  /*83d0*/  MOV R222, R219 ;  /* 0x000000db00de7202 */ /* 0x000fce0000000f00 */
[----:B------:R-:W-:Y:S05]  /*83e0*/  WARPSYNC.COLLECTIVE R217, `(.L_x_7983) ;  /* 0x00000000d9087348 */ /* 0x000fea0003c00000 */
[----:B------:R0:W1:Y:S02]  /*83f0*/  SHFL.BFLY P1, R219, R224, R221, R226 ;  /* 0x0c0000dde0db7389 */ /* 0x00006400000200e2 */
[----:B01----:R-:W-:Y:S05]  /*8400*/  ENDCOLLECTIVE ;  /* 0x000000000000791b */ /* 0x003fea0003800000 */
.L_x_7983:
[----:B------:R-:W-:-:S05]  /*8410*/  FADD.FTZ R222, R201, R222 ;  /* 0x000000dec9de7221 */ /* 0x000fca0000010000 */
[----:B------:R-:W-:Y:S02]  /*8420*/  MOV R224, R222 ;  /* 0x000000de00e07202 */ /* 0x000fe40000000f00 */
[----:B------:R-:W-:-:S07]  /*8430*/  MOV R203, R219 ;  /* 0x000000db00cb7202 */ /* 0x000fce0000000f00 */
[----:B------:R-:W-:Y:S05]  /*8440*/  WARPSYNC.COLLECTIVE R217, `(.L_x_7984) ;  /* 0x00000000d9087348 */ /* 0x000fea0003c00000 */
[----:B------:R0:W1:Y:S02]  /*8450*/  SHFL.BFLY P1, R219, R224, R221, R226 ;  /* 0x0c0000dde0db7389 */ /* 0x00006400000200e2 */
[----:B01----:R-:W-:Y:S05]  /*8460*/  ENDCOLLECTIVE ;  /* 0x000000000000791b */ /* 0x003fea0003800000 */
.L_x_7984:
[----:B------:R-:W-:-:S05]  /*8470*/  FADD.FTZ R203, R202, R203 ;  /* 0x000000cbcacb7221 */ /* 0x000fca0000010000 */
[----:B------:R-:W-:Y:S01]  /*8480*/  MOV R224, R203 ;  /* 0x000000cb00e07202 */ /* 0x000fe20000000f00 */
[----:B------:R-:W-:Y:S01]  /*8490*/  HFMA2 R221, -RZ, RZ, 0, 9.5367431640625e-07 ;  /* 0x00000010ffdd7431 */ /* 0x000fe200000001ff */
[----:B------:R-:W-:-:S07]  /*84a0*/  MOV R213, R219 ;  /* 0x000000db00d57202 */ /* 0x000fce0000000f00 */
[----:B------:R-:W-:Y:S05]  /*84b0*/  WARPSYNC.COLLECTIVE R217, `(.L_x_7985) ;  /* 0x00000000d9087348 */ /* 0x000fea0003c00000 */
[----:B------:R0:W1:Y:S02]  /*84c0*/  SHFL.BFLY P1, R219, R224, R221, R226 ;  /* 0x0c0000dde0db7389 */ /* 0x00006400000200e2 */
[----:B01----:R-:W-:Y:S05]  /*84d0*/  ENDCOLLECTIVE ;  /* 0x000000000000791b */ /* 0x003fea0003800000 */
.L_x_7985:
[----:B------:R-:W-:-:S05]  /*84e0*/  FADD.FTZ R198, R222, R213 ;  /* 0x000000d5dec67221 */ /* 0x000fca0000010000 */
[----:B------:R-:W-:Y:S02]  /*84f0*/  MOV R224, R198 ;  /* 0x000000c600e07202 */ /* 0x000fe40000000f00 */
[----:B------:R-:W-:-:S07]  /*8500*/  MOV R200, R219 ;  /* 0x000000db00c87202 */ /* 0x000fce0000000f00 */
[----:B------:R-:W-:Y:S05]  /*8510*/  WARPSYNC.COLLECTIVE R217, `(.L_x_7986) ;  /* 0x00000000d9087348 */ /* 0x000fea0003c00000 */
[----:B------:R0:W1:Y:S02]  /*8520*/  SHFL.BFLY P1, R219, R224, R221, R226 ;  /* 0x0c0000dde0db7389 */ /* 0x00006400000200e2 */
[----:B01----:R-:W-:Y:S05]  /*8530*/  ENDCOLLECTIVE ;  /* 0x000000000000791b */ /* 0x003fea0003800000 */
.L_x_7986:
[----:B------:R-:W-:Y:S01]  /*8540*/  MOV R215, R219 ;  /* 0x000000db00d77202 */ /* 0x000fe20000000f00 */
[----:B------:R-:W-:Y:S06]  /*8550*/  BRA `(.L_x_7987) ;  /* 0xffffff9400dc7947 */ /* 0x000fec000383ffff */
.L_x_7988:
        /* <DEDUP_REMOVED lines=10> */
.L_x_20029:


//--------------------- .text._ZN10layer_norm13ln_bwd_kernelINS_13Kernel_traitsIf13__nv_bfloat16fS2_fjLj1024ELj1ELj4ELj1ELj16ENS_18Kernel_traits_baseILj1024EfS2_fS2_fjLj128EEEEELb0ELb1ELb0ELb0EEEvNS_9BwdParamsE --------------------------
	.section	.text._ZN10layer_norm13ln_bwd_kernelINS_13Kernel_traitsIf13__nv_bfloat16fS2_fjLj1024ELj1ELj4ELj1ELj16ENS_18Kernel_traits_baseILj1024EfS2_fS2_fjLj128EEEEELb0ELb1ELb0ELb0EEEvNS_9BwdParamsE,"ax",@progbits
	.align	128
        .global         _ZN10layer_norm13ln_bwd_kernelINS_13Kernel_traitsIf13__nv_bfloat16fS2_fjLj1024ELj1ELj4ELj1ELj16ENS_18Kernel_traits_baseILj1024EfS2_fS2_fjLj128EEEEELb0ELb1ELb0ELb0EEEvNS_9BwdParamsE
        .type           _ZN10layer_norm13ln_bwd_kernelINS_13Kernel_traitsIf13__nv_bfloat16fS2_fjLj1024ELj1ELj4ELj1ELj16ENS_18Kernel_traits_baseILj1024EfS2_fS2_fjLj128EEEEELb0ELb1ELb0ELb0EEEvNS_9BwdParamsE,@function
        .size           _ZN10layer_norm13ln_bwd_kernelINS_13Kernel_traitsIf13__nv_bfloat16fS2_fjLj1024ELj1ELj4ELj1ELj16ENS_18Kernel_traits_baseILj1024EfS2_fS2_fjLj128EEEEELb0ELb1ELb0ELb0EEEvNS_9BwdParamsE,(.L_x_20030 - _ZN10layer_norm13ln_bwd_kernelINS_13Kernel_traitsIf13__nv_bfloat16fS2_fjLj1024ELj1ELj4ELj1ELj16ENS_18Kernel_traits_baseILj1024EfS2_fS2_fjLj128EEEEELb0ELb1ELb0ELb0EEEvNS_9BwdParamsE)
        .other          _ZN10layer_norm13ln_bwd_kernelINS_13Kernel_traitsIf13__nv_bfloat16fS2_fjLj1024ELj1ELj4ELj1ELj16ENS_18Kernel_traits_baseILj1024EfS2_fS2_fjLj128EEEEELb0ELb1ELb0ELb0EEEvNS_9BwdParamsE,@"STO_CUDA_ENTRY STV_DEFAULT"
_ZN10layer_norm13ln_bwd_kernelINS_13Kernel_traitsIf13__nv_bfloat16fS2_fjLj1024ELj1ELj4ELj1ELj16ENS_18Kernel_traits_baseILj1024EfS2_fS2_fjLj128EEEEELb0ELb1ELb0ELb0EEEvNS_9BwdParamsE:
.text._ZN10layer_norm13ln_bwd_kernelINS_13Kernel_traitsIf13__nv_bfloat16fS2_fjLj1024ELj1ELj4ELj1ELj16ENS_18Kernel_traits_baseILj1024EfS2_fS2_fjLj128EEEEELb0ELb1ELb0ELb0EEEvNS_9BwdParamsE:
        /* <DEDUP_REMOVED lines=15> */
[----:B-1----:R-:W-:-:S04]  /*00f0*/  LOP3.LUT R23, R24, 0x1f, RZ, 0xc0, !PT ;  /* 0x0000001f18177812 */ /* 0x002fc800078ec0ff */
[----:B------:R-:W-:-:S04]  /*0100*/  LOP3.LUT R3, R23, 0x1f, RZ, 0x3c, !PT ;  /* 0x0000001f17037812 */ /* 0x000fc800078e3cff */
[----:B------:R-:W-:-:S04]  /*0110*/  LEA.HI.SX32 R6, R0, R3, 0x1d ;  /* 0x0000000300067211 */ /* 0x000fc800078feaff */
[C---:B------:R-:W-:Y:S01]  /*0120*/  ISETP.GE.U32.AND P0, PT, R6.reuse, 0x20, PT ;  /* 0x000000200600780c */ /* 0x040fe20003f06070 */
[----:B------:R1:W-:Y:S01]  /*0130*/  STL [R1+0x4], R6 ;  /* 0x0000040601007387 */ /* 0x0003e20000100800 */
[C---:B------:R-:W-:Y:S02]  /*0140*/  ISETP.GE.U32.AND P1, PT, R6.reuse, 0x40, PT ;  /* 0x000000400600780c */ /* 0x040fe40003f26070 */
[C---:B------:R-:W-:Y:S01]  /*0150*/  ISETP.GE.U32.AND P2, PT, R6.reuse, 0x60, PT ;  /* 0x000000600600780c */ /* 0x040fe20003f46070 */
[----:B------:R-:W4:Y:S01]  /*0160*/  LDL.64 R56, [R1+0x80] ;  /* 0x0000800001387983 */ /* 0x000f220000100a00 */
[----:B------:R-:W-:-:S03]  /*0170*/  ISETP.GE.U32.AND P3, PT, R6, 0x80, PT ;  /* 0x000000800600780c */ /* 0x000fc60003f66070 */
[----:B------:R-:W4:Y:S04]  /*0180*/  LDL.64 R58, [R1+0x88] ;  /* 0x00008800013a7983 */ /* 0x000f280000100a00 */
[----:B------:R-:W2:Y:S01]  /*0190*/  LDL.64 R52, [R1+0x70] ;  /* 0x0000700001347983 */ /* 0x000ea20000100a00 */
[----:B---3--:R-:W3:Y:S03]  /*01a0*/  @P0 LDC.64 R2, c[0x0][0x3d0] ;  /* 0x0000f400ff020b82 */ /* 0x008ee60000000a00 */
[----:B------:R-:W2:Y:S04]  /*01b0*/  LDL.64 R54, [R1+0x78] ;  /* 0x0000780001367983 */ /* 0x000ea80000100a00 */
[----:B------:R-:W2:Y:S01]  /*01c0*/  LDL.64 R48, [R1+0x60] ;  /* 0x0000600001307983 */ /* 0x000ea20000100a00 */
[----:B------:R-:W0:Y:S03]  /*01d0*/  @P0 LDC.64 R4, c[0x0][0x3e8] ;  /* 0x0000fa00ff040b82 */ /* 0x000e260000000a00 */
[----:B------:R-:W2:Y:S04]  /*01e0*/  LDL.64 R50, [R1+0x68] ;  /* 0x0000680001327983 */ /* 0x000ea80000100a00 */
[----:B------:R-:W2:Y:S01]  /*01f0*/  LDL.64 R44, [R1+0x50] ;  /* 0x00005000012c7983 */ /* 0x000ea20000100a00 */
[----:B-1----:R-:W1:Y:S03]  /*0200*/  @P1 LDC.64 R6, c[0x0][0x3d0] ;  /* 0x0000f400ff061b82 */ /* 0x002e660000000a00 */
[----:B------:R-:W2:Y:S04]  /*0210*/  LDL.64 R46, [R1+0x58] ;  /* 0x00005800012e7983 */ /* 0x000ea80000100a00 */
[----:B------:R-:W2:Y:S01]  /*0220*/  LDL.64 R40, [R1+0x40] ;  /* 0x0000400001287983 */ /* 0x000ea20000100a00 */
[----:B------:R-:W1:Y:S03]  /*0230*/  @P1 LDC.64 R8, c[0x0][0x3e8] ;  /* 0x0000fa00ff081b82 */ /* 0x000e660000000a00 */
        /* <DEDUP_REMOVED lines=9> */
[----:B------:R-:W2:Y:S01]  /*02d0*/  LDL.64 R30, [R1+0x18] ;  /* 0x00001800011e7983 */ /* 0x000ea20000100a00 */
[----:B---3--:R-:W-:-:S04]  /*02e0*/  @P0 IMAD.WIDE.U32 R2, R23, 0x20, R2 ;  /* 0x0000002017020825 */ /* 0x008fc800078e0002 */
[C---:B0-----:R-:W-:Y:S01]  /*02f0*/  @P0 IMAD.WIDE.U32 R4, R23.reuse, 0x20, R4 ;  /* 0x0000002017040825 */ /* 0x041fe200078e0004 */
[----:B------:R-:W-:Y:S01]  /*0300*/  @P0 LOP3.LUT R23, R23, 0x20, RZ, 0xfc, !PT ;  /* 0x0000002017170812 */ /* 0x000fe200078efcff */
[----:B------:R-:W0:Y:S08]  /*0310*/  @P3 LDC.64 R20, c[0x0][0x3e8] ;  /* 0x0000fa00ff143b82 */ /* 0x000e300000000a00 */
[----:B------:R-:W3:Y:S01]  /*0320*/  S2UR UR4, SR_CTAID.X ;  /* 0x00000000000479c3 */ /* 0x000ee20000002500 */
[C---:B-1----:R-:W-:Y:S01]  /*0330*/  @P1 IMAD.WIDE.U32 R10, R23.reuse, 0x20, R6 ;  /* 0x00000020170a1825 */ /* 0x042fe200078e0006 */
[----:B------:R-:W-:Y:S01]  /*0340*/  SHF.R.U32.HI R0, RZ, 0x5, R24 ;  /* 0x00000005ff007819 */ /* 0x000fe20000011618 */
[----:B------:R-:W5:Y:S02]  /*0350*/  @P0 LDG.E.128 R176, desc[UR6][R4.64] ;  /* 0x0000000604b00981 */ /* 0x000f64000c1e1d00 */
[C---:B------:R-:W-:Y:S01]  /*0360*/  @P1 IMAD.WIDE.U32 R12, R23.reuse, 0x20, R8 ;  /* 0x00000020170c1825 */ /* 0x040fe200078e0008 */
[----:B------:R-:W-:Y:S01]  /*0370*/  @P1 IADD3 R23, PT, PT, R23, 0x20, RZ ;  /* 0x0000002017171810 */ /* 0x000fe20007ffe0ff */
[----:B------:R-:W5:Y:S04]  /*0380*/  @P0 LDG.E.128 R172, desc[UR6][R4.64+0x10] ;  /* 0x0000100604ac0981 */ /* 0x000f68000c1e1d00 */
[C---:B------:R-:W-:Y:S01]  /*0390*/  @P2 IMAD.WIDE.U32 R14, R23.reuse, 0x20, R14 ;  /* 0x00000020170e2825 */ /* 0x040fe200078e000e */
[----:B------:R-:W5:Y:S03]  /*03a0*/  @P1 LDG.E.128 R168, desc[UR6][R12.64] ;  /* 0x000000060ca81981 */ /* 0x000f66000c1e1d00 */
[C---:B------:R-:W-:Y:S01]  /*03b0*/  @P2 IMAD.WIDE.U32 R16, R23.reuse, 0x20, R16 ;  /* 0x0000002017102825 */ /* 0x040fe200078e0010 */
[----:B------:R-:W-:Y:S01]  /*03c0*/  @P2 IADD3 R23, PT, PT, R23, 0x20, RZ ;  /* 0x0000002017172810 */ /* 0x000fe20007ffe0ff */
[----:B------:R-:W5:Y:S04]  /*03d0*/  @P1 LDG.E.128 R164, desc[UR6][R12.64+0x10] ;  /* 0x000010060ca41981 */ /* 0x000f68000c1e1d00 */
[C---:B------:R-:W-:Y:S01]  /*03e0*/  @P3 IMAD.WIDE.U32 R6, R23.reuse, 0x20, R18 ;  /* 0x0000002017063825 */ /* 0x040fe200078e0012 */
[----:B------:R-:W5:Y:S03]  /*03f0*/  @P2 LDG.E.128 R160, desc[UR6][R16.64] ;  /* 0x0000000610a02981 */ /* 0x000f66000c1e1d00 */
[----:B0-----:R-:W-:Y:S01]  /*0400*/  @P3 IMAD.WIDE.U32 R8, R23, 0x20, R20 ;  /* 0x0000002017083825 */ /* 0x001fe200078e0014 */
[----:B------:R-:W5:Y:S04]  /*0410*/  @P2 LDG.E.128 R156, desc[UR6][R16.64+0x10] ;  /* 0x00001006109c2981 */ /* 0x000f68000c1e1d00 */
[----:B------:R-:W5:Y:S04]  /*0420*/  @P3 LDG.E.128 R152, desc[UR6][R8.64] ;  /* 0x0000000608983981 */ /* 0x000f68000c1e1d00 */
[----:B------:R-:W5:Y:S04]  /*0430*/  @P3 LDG.E.128 R148, desc[UR6][R8.64+0x10] ;  /* 0x0000100608943981 */ /* 0x000f68000c1e1d00 */
[----:B----4-:R-:W4:Y:S04]  /*0440*/  @P0 LDG.E.128 R56, desc[UR6][R2.64] ;  /* 0x0000000602380981 */ /* 0x010f28000c1e1d00 */
[----:B--2---:R0:W2:Y:S04]  /*0450*/  @P0 LDG.E.128 R52, desc[UR6][R2.64+0x10] ;  /* 0x0000100602340981 */ /* 0x0040a8000c1e1d00 */
[----:B------:R-:W2:Y:S04]  /*0460*/  @P1 LDG.E.128 R48, desc[UR6][R10.64] ;  /* 0x000000060a301981 */ /* 0x000ea8000c1e1d00 */
[----:B------:R-:W2:Y:S04]  /*0470*/  @P1 LDG.E.128 R44, desc[UR6][R10.64+0x10] ;  /* 0x000010060a2c1981 */ /* 0x000ea8000c1e1d00 */
[----:B------:R-:W2:Y:S04]  /*0480*/  @P2 LDG.E.128 R40, desc[UR6][R14.64] ;  /* 0x000000060e282981 */ /* 0x000ea8000c1e1d00 */
[----:B------:R-:W2:Y:S04]  /*0490*/  @P2 LDG.E.128 R36, desc[UR6][R14.64+0x10] ;  /* 0x000010060e242981 */ /* 0x000ea8000c1e1d00 */
[----:B------:R-:W2:Y:S04]  /*04a0*/  @P3 LDG.E.128 R32, desc[UR6][R6.64] ;  /* 0x0000000606203981 */ /* 0x000ea8000c1e1d00 */
[----:B------:R-:W2:Y:S01]  /*04b0*/  @P3 LDG.E.128 R28, desc[UR6][R6.64+0x10] ;  /* 0x00001006061c3981 */ /* 0x000ea2000c1e1d00 */
[----:B---3--:R-:W-:-:S06]  /*04c0*/  USHF.L.U32 UR4, UR4, 0x2, URZ ;  /* 0x0000000204047899 */ /* 0x008fcc00080006ff */
[----:B0-----:R-:W-:Y:S01]  /*04d0*/  LOP3.LUT R2, R0, UR4, RZ, 0xfc, !PT ;  /* 0x0000000400027c12 */ /* 0x001fe2000f8efcff */
        /* <DEDUP_REMOVED lines=47> */
[----:B----4-:R0:W-:Y:S04]  /*07d0*/  @P0 STL.64 [R1+0x80], R56 ;  /* 0x0000803801000387 */ /* 0x0101e80000100a00 */
[----:B------:R1:W-:Y:S04]  /*07e0*/  @P0 STL.64 [R1+0x88], R58 ;  /* 0x0000883a01000387 */ /* 0x0003e80000100a00 */
[----:B--2---:R2:W-:Y:S04]  /*07f0*/  @P0 STL.64 [R1+0x70], R52 ;  /* 0x0000703401000387 */ /* 0x0045e80000100a00 */
[----:B------:R2:W-:Y:S04]  /*0800*/  @P0 STL.64 [R1+0x78], R54 ;  /* 0x0000783601000387 */ /* 0x0005e80000100a00 */
        /* <DEDUP_REMOVED lines=12> */
[----:B------:R2:W-:Y:S01]  /*08d0*/  STL [R1], R2 ;  /* 0x0000000201007387 */ /* 0x0005e20000100800 */
[----:B------:R-:W-:-:S02]  /*08e0*/  ISETP.GE.AND P0, PT, R2, UR5, PT ;  /* 0x0000000502007c0c */ /* 0x000fc4000bf06270 */
[----:B0-----:R-:W-:Y:S02]  /*08f0*/  CS2R R56, SRZ ;  /* 0x0000000000387805 */ /* 0x001fe4000001ff00 */
[----:B-1----:R-:W-:-:S09]  /*0900*/  CS2R R58, SRZ ;  /* 0x00000000003a7805 */ /* 0x002fd2000001ff00 */
[----:B--2---:R-:W-:Y:S05]  /*0910*/  @P0 BRA `(.L_x_7990) ;  /* 0x0000006800040947 */ /* 0x004fea0003800000 */
        /* <DEDUP_REMOVED lines=51> */
.L_x_8031:
[----:B------:R-:W2:Y:S01]  /*0c50*/  LDL R188, [R1] ;  /* 0x0000000001bc7983 */ /* 0x000ea20000100800 */
[----:B------:R-:W2:Y:S03]  /*0c60*/  @P0 LDC.64 R2, c[0x0][0x3e0] ;  /* 0x0000f800ff020b82 */ /* 0x000ea60000000a00 */
[----:B------:R-:W3:Y:S01]  /*0c70*/  LDL R190, [R1+0x4] ;  /* 0x0000040001be7983 */ /* 0x000ee20000100800 */
[----:B--2---:R-:W-:-:S05]  /*0c80*/  @P0 IMAD.WIDE R2, R188, 0x2, R2 ;  /* 0x00000002bc020825 */ /* 0x004fca00078e0202 */
[----:B------:R0:W2:Y:S02]  /*0c90*/  @P0 LDG.E.U16 R4, desc[UR6][R2.64] ;  /* 0x0000000602040981 */ /* 0x0000a4000c1e1500 */
[----:B0-----:R-:W0:Y:S02]  /*0ca0*/  LDC.64 R2, c[0x0][0x3c0] ;  /* 0x0000f000ff027b82 */ /* 0x001e240000000a00 */
[----:B0-----:R-:W-:-:S05]  /*0cb0*/  IMAD.WIDE R2, R188, 0x4, R2 ;  /* 0x00000004bc027825 */ /* 0x001fca00078e0202 */
[----:B------:R0:W4:Y:S02]  /*0cc0*/  LDG.E R19, desc[UR6][R2.64] ;  /* 0x0000000602137981 */ /* 0x000124000c1e1900 */
[----:B0-----:R-:W0:Y:S01]  /*0cd0*/  LDC.64 R2, c[0x0][0x3c8] ;  /* 0x0000f200ff027b82 */ /* 0x001e220000000a00 */
[----:B------:R-:W1:Y:S01]  /*0ce0*/  S2R R189, SR_TID.X ;  /* 0x0000000000bd7919 */ /* 0x000e620000002100 */
[----:B------:R-:W-:-:S05]  /*0cf0*/  MOV R191, UR14 ;  /* 0x0000000e00bf7c02 */ /* 0x000fca0008000f00 */
[----:B------:R0:W-:Y:S01]  /*0d00*/  STL [R1+0x8], R191 ;  /* 0x000008bf01007387 */ /* 0x0001e20000100800 */
[----:B---3--:R-:W-:Y:S01]  /*0d10*/  ISETP.GE.U32.AND P2, PT, R190, 0x20, PT ;  /* 0x00000020be00780c */ /* 0x008fe20003f46070 */
[----:B0-----:R-:W-:-:S06]  /*0d20*/  IMAD.WIDE R2, R188, 0x4, R2 ;  /* 0x00000004bc027825 */ /* 0x001fcc00078e0202 */
[----:B-----5:R0:W5:Y:S01]  /*0d30*/  LDG.E R2, desc[UR6][R2.64] ;  /* 0x0000000602027981 */ /* 0x020162000c1e1900 */
[----:B------:R-:W-:Y:S01]  /*0d40*/  ISETP.NE.AND P1, PT, RZ, UR8, PT ;  /* 0x00000008ff007c0c */ /* 0x000fe2000bf25270 */
[----:B------:R-:W-:Y:S01]  /*0d50*/  BSSY.RECONVERGENT B1, `(.L_x_7991) ;  /* 0x0000069000017945 */ /* 0x000fe20003800200 */
[C---:B------:R-:W-:Y:S02]  /*0d60*/  ISETP.GE.U32.AND P3, PT, R190.reuse, 0x40, PT ;  /* 0x00000040be00780c */ /* 0x040fe40003f66070 */
[----:B------:R-:W-:Y:S02]  /*0d70*/  CS2R R224, SRZ ;  /* 0x0000000000e07805 */ /* 0x000fe4000001ff00 */
[C---:B------:R-:W-:Y:S02]  /*0d80*/  ISETP.GE.U32.AND P4, PT, R190.reuse, 0x60, PT ;  /* 0x00000060be00780c */ /* 0x040fe40003f86070 */
[----:B------:R-:W-:Y:S01]  /*0d90*/  ISETP.GE.U32.AND P5, PT, R190, 0x80, PT ;  /* 0x00000080be00780c */ /* 0x000fe20003fa6070 */
[----:B0-----:R-:W-:Y:S01]  /*0da0*/  HFMA2 R3, -RZ, RZ, 1.875, 0 ;  /* 0x3f800000ff037431 */ /* 0x001fe200000001ff */
[----:B--2---:R-:W-:Y:S01]  /*0db0*/  @P0 SHF.L.U32 R3, R4, 0x10, RZ ;  /* 0x0000001004030819 */ /* 0x004fe200000006ff */
[----:B------:R-:W-:-:S05]  /*0dc0*/  IMAD R4, R188, R191, RZ ;  /* 0x000000bfbc047224 */ /* 0x000fca00078e02ff */
[----:B------:R-:W-:-:S04]  /*0dd0*/  SHF.R.S32.HI R188, RZ, 0x1f, R4 ;  /* 0x0000001fffbc7819 */ /* 0x000fc80000011404 */
[----:B------:R-:W-:Y:S02]  /*0de0*/  LEA.HI R4, R188, R4, RZ, 0x3 ;  /* 0x00000004bc047211 */ /* 0x000fe400078f18ff */
[----:B-1----:R-:W-:-:S04]  /*0df0*/  LOP3.LUT R188, R189, 0x1f, RZ, 0xc0, !PT ;  /* 0x0000001fbdbc7812 */ /* 0x002fc800078ec0ff */
[----:B------:R-:W-:-:S04]  /*0e00*/  LEA.HI.SX32 R4, R4, R188, 0x1d ;  /* 0x000000bc04047211 */ /* 0x000fc800078feaff */
[----:B------:R-:W-:Y:S02]  /*0e10*/  MOV R223, R4 ;  /* 0x0000000400df7202 */ /* 0x000fe40000000f00 */
[----:B----4-:R-:W-:Y:S01]  /*0e20*/  FSEL R217, R19, RZ, !P1 ;  /* 0x000000ff13d97208 */ /* 0x010fe20004800000 */
        /* <DEDUP_REMOVED lines=13> */
[----:B------:R-:W4:Y:S04]  /*0f00*/  LDL R246, [R1+0x7c] ;  /* 0x00007c0001f67983 */ /* 0x000f280000100800 */
        /* <DEDUP_REMOVED lines=10> */
[C---:B------:R-:W-:Y:S01]  /*0fb0*/  FADD.FTZ R212, -R217.reuse, R191 ;  /* 0x000000bfd9d47221 */ /* 0x040fe20000010100 */
[----:B------:R-:W-:Y:S02]  /*0fc0*/  FADD.FTZ R0, -R217, R188 ;  /* 0x000000bcd9007221 */ /* 0x000fe40000010100 */
[----:B-----5:R-:W-:Y:S01]  /*0fd0*/  FMUL.FTZ R213, R2, R211 ;  /* 0x000000d302d57220 */ /* 0x020fe20000410000 */
[----:B---3--:R-:W-:-:S02]  /*0fe0*/  PRMT R190, R194, 0x7632, R190 ;  /* 0x00007632c2be7816 */ /* 0x008fc400000000be */
[----:B------:R-:W-:Y:S02]  /*0ff0*/  SHF.L.U32 R191, R194, 0x10, RZ ;  /* 0x00000010c2bf7819 */ /* 0x000fe400000006ff */
[C---:B0-----:R-:W-:Y:S01]  /*1000*/  PRMT R208, R192.reuse, 0x7632, R208 ;  /* 0x00007632c0d07816 */ /* 0x041fe200000000d0 */
[----:B----4-:R-:W-:Y:S01]  /*1010*/  FADD.FTZ R194, -R217, R196 ;  /* 0x000000c4d9c27221 */ /* 0x010fe20000010100 */
[----:B------:R-:W-:Y:S02]  /*1020*/  SHF.L.U32 R209, R192, 0x10, RZ ;  /* 0x00000010c0d17819 */ /* 0x000fe400000006ff */
[C---:B------:R-:W-:Y:S01]  /*1030*/  PRMT R192, R193.reuse, 0x7632, R192 ;  /* 0x00007632c1c07816 */ /* 0x040fe200000000c0 */
[----:B------:R-:W-:Y:S01]  /*1040*/  FMUL.FTZ R211, R2, R194 ;  /* 0x000000c202d37220 */ /* 0x000fe20000410000 */
[----:B------:R-:W-:Y:S01]  /*1050*/  SHF.L.U32 R193, R193, 0x10, RZ ;  /* 0x00000010c1c17819 */ /* 0x000fe200000006ff */
[----:B------:R-:W-:Y:S01]  /*1060*/  FADD.FTZ R210, -R217, R189 ;  /* 0x000000bdd9d27221 */ /* 0x000fe20000010100 */
[----:B------:R-:W-:Y:S01]  /*1070*/  SHF.L.U32 R196, R208, 0x10, RZ ;  /* 0x00000010d0c47819 */ /* 0x000fe200000006ff */
        /* <DEDUP_REMOVED lines=9> */
[----:B------:R-:W-:Y:S01]  /*1110*/  FMUL.FTZ R252, R252, R196 ;  /* 0x000000c4fcfc7220 */ /* 0x000fe20000410000 */
[----:B------:R-:W-:Y:S01]  /*1120*/  FADD.FTZ R193, RZ, R218 ;  /* 0x000000daffc17221 */ /* 0x000fe20000010000 */
[----:B------:R-:W-:Y:S01]  /*1130*/  FFMA.FTZ R191, R0, R218, RZ ;  /* 0x000000da00bf7223 */ /* 0x000fe200000100ff */
[----:B------:R-:W-:Y:S01]  /*1140*/  SHF.L.U32 R192, R192, 0x10, RZ ;  /* 0x00000010c0c07819 */ /* 0x000fe200000006ff */
[----:B------:R-:W-:Y:S01]  /*1150*/  FMUL.FTZ R212, R2, R212 ;  /* 0x000000d402d47220 */ /* 0x000fe20000410000 */
[----:B------:R-:W-:Y:S01]  /*1160*/  FADD.FTZ R193, R193, R252 ;  /* 0x000000fcc1c17221 */ /* 0x000fe20000010000 */
[----:B------:R-:W-:Y:S01]  /*1170*/  FFMA.FTZ R191, R214, R252, R191 ;  /* 0x000000fcd6bf7223 */ /* 0x000fe200000100bf */
[----:B------:R-:W-:Y:S01]  /*1180*/  FADD.FTZ R188, -R217, R197 ;  /* 0x000000c5d9bc7221 */ /* 0x000fe20000010100 */
[-C--:B------:R-:W-:Y:S01]  /*1190*/  FFMA.FTZ R147, R212, R192.reuse, R147 ;  /* 0x000000c0d4937223 */ /* 0x080fe20000010093 */
[----:B------:R-:W-:Y:S01]  /*11a0*/  FADD.FTZ R115, R115, R192 ;  /* 0x000000c073737221 */ /* 0x000fe20000010000 */
        /* <DEDUP_REMOVED lines=8> */
[----:B------:R-:W-:Y:S01]  /*1230*/  FADD.FTZ R189, -R217, R199 ;  /* 0x000000c7d9bd7221 */ /* 0x000fe20000010100 */
[----:B------:R-:W-:Y:S01]  /*1240*/  SHF.L.U32 R195, R195, 0x10, RZ ;  /* 0x00000010c3c37819 */ /* 0x000fe200000006ff */
[----:B------:R-:W-:Y:S01]  /*1250*/  FADD.FTZ R198, -R217, R198 ;  /* 0x000000c6d9c67221 */ /* 0x000fe20000010100 */
        /* <DEDUP_REMOVED lines=20> */
[----:B------:R-:W-:Y:S01]  /*13a0*/  FADD.FTZ R109, R109, R190 ;  /* 0x000000be6d6d7221 */ /* 0x000fe20000010000 */
[----:B------:R-:W-:Y:S01]  /*13b0*/  FFMA.FTZ R141, R210, R190, R141 ;  /* 0x000000bed28d7223 */ /* 0x000fe2000001008d */
[----:B------:R-:W-:Y:S01]  /*13c0*/  FADD.FTZ R225, R19, R246 ;  /* 0x000000f613e17221 */ /* 0x000fe20000010000 */
[----:B------:R-:W-:-:S07]  /*13d0*/  FFMA.FTZ R224, R208, R246, R191 ;  /* 0x000000f6d0e07223 */ /* 0x000fce00000100bf */
.L_x_7992:
[----:B------:R-:W-:Y:S05]  /*13e0*/  BSYNC.RECONVERGENT B1 ;  /* 0x0000000000017941 */ /* 0x000fea0003800200 */
.L_x_7991:
        /* <DEDUP_REMOVED lines=12> */
[----:B------:R-:W2:Y:S04]  /*14b0*/  LDG.E.128 R188, desc[UR6][R196.64] ;  /* 0x00000006c4bc7981 */ /* 0x000ea8000c1e1d00 */
[----:B------:R-:W3:Y:S01]  /*14c0*/  LDG.E.128 R196, desc[UR6][R196.64+0x10] ;  /* 0x00001006c4c47981 */ /* 0x000ee2000c1e1d00 */
[----:B-1----:R-:W-:-:S06]  /*14d0*/  IMAD.WIDE.U32 R192, R223, 0x10, R192 ;  /* 0x00000010dfc07825 */ /* 0x002fcc00078e00c0 */
[----:B------:R-:W4:Y:S01]  /*14e0*/  LDG.E.128 R192, desc[UR6][R192.64] ;  /* 0x00000006c0c07981 */ /* 0x000f22000c1e1d00 */
[----:B------:R-:W-:-:S04]  /*14f0*/  ISETP.NE.U32.AND P1, PT, RZ, UR10, PT ;  /* 0x0000000aff007c0c */ /* 0x000fc8000bf25070 */
[----:B------:R-:W-:-:S13]  /*1500*/  ISETP.NE.AND.EX P1, PT, RZ, UR11, PT, P1 ;  /* 0x0000000bff007c0c */ /* 0x000fda000bf25310 */
[----:B------:R-:W0:Y:S01]  /*1510*/  @P1 LDC.64 R200, c[0x0][0x438] ;  /* 0x00010e00ffc81b82 */ /* 0x000e220000000a00 */
[----:B---3--:R-:W-:Y:S02]  /*1520*/  FADD.FTZ R19, -R217, R197 ;  /* 0x000000c5d9137221 */ /* 0x008fe40000010100 */
[----:B------:R-:W3:Y:S01]  /*1530*/  LDL R197, [R1+0x5c] ;  /* 0x00005c0001c57983 */ /* 0x000ee20000100800 */
[----:B0-----:R-:W-:-:S04]  /*1540*/  @P1 IMAD.WIDE.U32 R200, R223, 0x20, R200 ;  /* 0x00000020dfc81825 */ /* 0x001fc800078e00c8 */
[C---:B--2---:R-:W-:Y:S01]  /*1550*/  FADD.FTZ R202, -R217.reuse, R188 ;  /* 0x000000bcd9ca7221 */ /* 0x044fe20000010100 */
[C---:B------:R-:W-:Y:S01]  /*1560*/  FADD.FTZ R196, -R217.reuse, R196 ;  /* 0x000000c4d9c47221 */ /* 0x040fe20000010100 */
[----:B------:R-:W5:Y:S04]  /*1570*/  @P1 LDG.E.128 R44, desc[UR6][R200.64] ;  /* 0x00000006c82c1981 */ /* 0x000f68000c1e1d00 */
[----:B------:R0:W5:Y:S01]  /*1580*/  @P1 LDG.E.128 R40, desc[UR6][R200.64+0x10] ;  /* 0x00001006c8281981 */ /* 0x000162000c1e1d00 */
[----:B------:R-:W-:Y:S01]  /*1590*/  FADD.FTZ R203, -R217, R191 ;  /* 0x000000bfd9cb7221 */ /* 0x000fe20000010100 */
[----:B----4-:R-:W-:Y:S01]  /*15a0*/  SHF.L.U32 R191, R193, 0x10, RZ ;  /* 0x00000010c1bf7819 */ /* 0x010fe200000006ff */
[----:B-----5:R-:W-:Y:S01]  /*15b0*/  FMUL.FTZ R207, R2, R202 ;  /* 0x000000ca02cf7220 */ /* 0x020fe20000410000 */
[----:B------:R-:W-:Y:S01]  /*15c0*/  PRMT R238, R194, 0x7632, R238 ;  /* 0x00007632c2ee7816 */ /* 0x000fe200000000ee */
[C-C-:B0-----:R-:W-:Y:S01]  /*15d0*/  FADD.FTZ R200, -R217.reuse, R189.reuse ;  /* 0x000000bdd9c87221 */ /* 0x141fe20000010100 */
[C---:B------:R-:W-:Y:S01]  /*15e0*/  PRMT R189, R192.reuse, 0x7632, R189 ;  /* 0x00007632c0bd7816 */ /* 0x040fe200000000bd */
[----:B------:R-:W-:Y:S01]  /*15f0*/  FADD.FTZ R201, -R217, R190 ;  /* 0x000000bed9c97221 */ /* 0x000fe20000010100 */
[----:B------:R-:W-:-:S02]  /*1600*/  SHF.L.U32 R192, R192, 0x10, RZ ;  /* 0x00000010c0c07819 */ /* 0x000fc400000006ff */
[----:B------:R-:W-:Y:S01]  /*1610*/  PRMT R190, R193, 0x7632, R190 ;  /* 0x00007632c1be7816 */ /* 0x000fe200000000be */
[----:B------:R-:W-:Y:S01]  /*1620*/  FMUL.FTZ R202, R2, R196 ;  /* 0x000000c402ca7220 */ /* 0x000fe20000410000 */
[----:B------:R-:W-:Y:S02]  /*1630*/  SHF.L.U32 R194, R194, 0x10, RZ ;  /* 0x00000010c2c27819 */ /* 0x000fe400000006ff */
[C---:B------:R-:W-:Y:S02]  /*1640*/  PRMT R193, R195.reuse, 0x7632, R193 ;  /* 0x00007632c3c17816 */ /* 0x040fe400000000c1 */
[----:B------:R-:W-:Y:S01]  /*1650*/  SHF.L.U32 R5, R195, 0x10, RZ ;  /* 0x00000010c3057819 */ /* 0x000fe200000006ff */
[----:B------:R-:W-:Y:S01]  /*1660*/  FADD.FTZ R195, -R217, R198 ;  /* 0x000000c6d9c37221 */ /* 0x000fe20000010100 */
        /* <DEDUP_REMOVED lines=11> */
[-C--:B------:R-:W-:Y:S01]  /*1720*/  FMUL.FTZ R244, R244, R189.reuse ;  /* 0x000000bdf4f47220 */ /* 0x080fe20000410000 */
[----:B------:R-:W-:Y:S01]  /*1730*/  SHF.L.U32 R190, R190, 0x10, RZ ;  /* 0x00000010bebe7819 */ /* 0x000fe200000006ff */
[----:B------:R-:W-:Y:S01]  /*1740*/  FADD.FTZ R102, R102, R5 ;  /* 0x0000000566667221 */ /* 0x000fe20000010000 */
[----:B------:R-:W-:Y:S01]  /*1750*/  FFMA.FTZ R137, R205, R189, R137 ;  /* 0x000000bdcd897223 */ /* 0x000fe20000010089 */
[----:B------:R-:W-:Y:S01]  /*1760*/  FADD.FTZ R105, R105, R189 ;  /* 0x000000bd69697221 */ /* 0x000fe20000010000 */
[-C--:B------:R-:W-:Y:S01]  /*1770*/  FFMA.FTZ R134, R200, R5.reuse, R134 ;  /* 0x00000005c8867223 */ /* 0x080fe20000010086 */
[----:B------:R-:W-:Y:S01]  /*1780*/  FMUL.FTZ R239, R239, R5 ;  /* 0x00000005efef7220 */ /* 0x000fe20000410000 */
        /* <DEDUP_REMOVED lines=29> */
[-C--:B------:R-:W-:Y:S01]  /*1960*/  FFMA.FTZ R135, R5, R193.reuse, R135 ;  /* 0x000000c105877223 */ /* 0x080fe20000010087 */
[----:B------:R-:W-:Y:S01]  /*1970*/  IADD3 R223, PT, PT, R223, 0x20, RZ ;  /* 0x00000020dfdf7810 */ /* 0x000fe20007ffe0ff */
[----:B---3--:R-:W-:-:S04]  /*1980*/  FMUL.FTZ R238, R197, R193 ;  /* 0x000000c1c5ee7220 */ /* 0x008fc80000410000 */
[----:B------:R-:W-:Y:S01]  /*1990*/  FADD.FTZ R225, R189, R238 ;  /* 0x000000eebde17221 */ /* 0x000fe20000010000 */
[----:B------:R-:W-:-:S07]  /*19a0*/  FFMA.FTZ R224, R5, R238, R19 ;  /* 0x000000ee05e07223 */ /* 0x000fce0000010013 */
.L_x_7994:
[----:B------:R-:W-:Y:S05]  /*19b0*/  BSYNC.RECONVERGENT B1 ;  /* 0x0000000000017941 */ /* 0x000fea0003800200 */
.L_x_7993:
        /* <DEDUP_REMOVED lines=14> */
[----:B------:R0:W3:Y:S04]  /*1aa0*/  LDG.E.128 R192, desc[UR6][R6.64+0x10] ;  /* 0x0000100606c07981 */ /* 0x0000e8000c1e1d00 */
[----:B------:R-:W4:Y:S04]  /*1ab0*/  LDL R199, [R1+0x3c] ;  /* 0x00003c0001c77983 */ /* 0x000f280000100800 */
[----:B------:R-:W4:Y:S01]  /*1ac0*/  LDG.E.128 R188, desc[UR6][R188.64] ;  /* 0x00000006bcbc7981 */ /* 0x000f22000c1e1d00 */
[----:B------:R-:W-:-:S04]  /*1ad0*/  ISETP.NE.U32.AND P1, PT, RZ, UR10, PT ;  /* 0x0000000aff007c0c */ /* 0x000fc8000bf25070 */
[----:B------:R-:W-:-:S13]  /*1ae0*/  ISETP.NE.AND.EX P1, PT, RZ, UR11, PT, P1 ;  /* 0x0000000bff007c0c */ /* 0x000fda000bf25310 */
[----:B0-----:R-:W0:Y:S02]  /*1af0*/  @P1 LDC.64 R6, c[0x0][0x438] ;  /* 0x00010e00ff061b82 */ /* 0x001e240000000a00 */
[----:B0-----:R-:W-:-:S05]  /*1b00*/  @P1 IMAD.WIDE.U32 R6, R223, 0x20, R6 ;  /* 0x00000020df061825 */ /* 0x001fca00078e0006 */
[----:B------:R-:W5:Y:S04]  /*1b10*/  @P1 LDG.E.128 R36, desc[UR6][R6.64] ;  /* 0x0000000606241981 */ /* 0x000f68000c1e1d00 */
[----:B------:R0:W5:Y:S01]  /*1b20*/  @P1 LDG.E.128 R32, desc[UR6][R6.64+0x10] ;  /* 0x0000100606201981 */ /* 0x000162000c1e1d00 */
[----:B------:R-:W-:Y:S01]  /*1b30*/  IADD3 R223, PT, PT, R223, 0x20, RZ ;  /* 0x00000020dfdf7810 */ /* 0x000fe20007ffe0ff */
[C---:B--2---:R-:W-:Y:S01]  /*1b40*/  FADD.FTZ R196, -R217.reuse, R8 ;  /* 0x00000008d9c47221 */ /* 0x044fe20000010100 */
[C---:B0-----:R-:W-:Y:S01]  /*1b50*/  FADD.FTZ R6, -R217.reuse, R9 ;  /* 0x00000009d9067221 */ /* 0x041fe20000010100 */
[C---:B------:R-:W-:Y:S01]  /*1b60*/  FADD.FTZ R7, -R217.reuse, R10 ;  /* 0x0000000ad9077221 */ /* 0x040fe20000010100 */
[C---:B------:R-:W-:Y:S01]  /*1b70*/  FADD.FTZ R8, -R217.reuse, R11 ;  /* 0x0000000bd9087221 */ /* 0x040fe20000010100 */
[----:B-----5:R-:W-:Y:S01]  /*1b80*/  FMUL.FTZ R206, R2, R196 ;  /* 0x000000c402ce7220 */ /* 0x020fe20000410000 */
[C---:B---3--:R-:W-:Y:S01]  /*1b90*/  FADD.FTZ R12, -R217.reuse, R193 ;  /* 0x000000c1d90c7221 */ /* 0x048fe20000010100 */
[----:B------:R-:W-:Y:S01]  /*1ba0*/  FADD.FTZ R192, -R217, R192 ;  /* 0x000000c0d9c07221 */ /* 0x000fe20000010100 */
[----:B----4-:R-:W-:-:S02]  /*1bb0*/  PRMT R9, R188, 0x7632, R9 ;  /* 0x00007632bc097816 */ /* 0x010fc40000000009 */
        /* <DEDUP_REMOVED lines=8> */
[----:B------:R-:W-:Y:S01]  /*1c40*/  SHF.L.U32 R193, R9, 0x10, RZ ;  /* 0x0000001009c17819 */ /* 0x000fe200000006ff */
[-C--:B------:R-:W-:Y:S01]  /*1c50*/  FMUL.FTZ R237, R231, R188.reuse ;  /* 0x000000bce7ed7220 */ /* 0x080fe20000410000 */
[----:B------:R-:W-:Y:S01]  /*1c60*/  FADD.FTZ R96, R96, R188 ;  /* 0x000000bc60607221 */ /* 0x000fe20000010000 */
[----:B------:R-:W-:Y:S01]  /*1c70*/  FFMA.FTZ R128, R206, R188, R128 ;  /* 0x000000bcce807223 */ /* 0x000fe20000010080 */
[----:B------:R-:W-:Y:S01]  /*1c80*/  SHF.L.U32 R188, R10, 0x10, RZ ;  /* 0x000000100abc7819 */ /* 0x000fe200000006ff */
[----:B------:R-:W-:Y:S01]  /*1c90*/  FMUL.FTZ R231, R229, R189 ;  /* 0x000000bde5e77220 */ /* 0x000fe20000410000 */
[----:B------:R-:W-:Y:S01]  /*1ca0*/  FMUL.FTZ R229, R236, R190 ;  /* 0x000000beece57220 */ /* 0x000fe20000410000 */
[C---:B------:R-:W-:Y:S01]  /*1cb0*/  FMUL.FTZ R10, R2.reuse, R191 ;  /* 0x000000bf020a7220 */ /* 0x040fe20000410000 */
[----:B------:R-:W-:Y:S01]  /*1cc0*/  FMUL.FTZ R9, R2, R192 ;  /* 0x000000c002097220 */ /* 0x000fe20000410000 */
[----:B------:R-:W-:Y:S01]  /*1cd0*/  FADD.FTZ R191, R225, R237 ;  /* 0x000000ede1bf7221 */ /* 0x000fe20000010000 */
[----:B------:R-:W-:Y:S01]  /*1ce0*/  FMUL.FTZ R236, R222, R193 ;  /* 0x000000c1deec7220 */ /* 0x000fe20000410000 */
[----:B------:R-:W-:Y:S01]  /*1cf0*/  FMUL.FTZ R6, R2, R6 ;  /* 0x0000000602067220 */ /* 0x000fe20000410000 */
[----:B------:R-:W-:Y:S01]  /*1d00*/  FFMA.FTZ R192, R206, R237, R224 ;  /* 0x000000edcec07223 */ /* 0x000fe200000100e0 */
[----:B------:R-:W-:Y:S01]  /*1d10*/  FADD.FTZ R94, R94, R11 ;  /* 0x0000000b5e5e7221 */ /* 0x000fe20000010000 */
[-C--:B------:R-:W-:Y:S01]  /*1d20*/  FFMA.FTZ R126, R10, R11.reuse, R126 ;  /* 0x0000000b0a7e7223 */ /* 0x080fe2000001007e */
[----:B------:R-:W-:Y:S01]  /*1d30*/  FMUL.FTZ R222, R230, R11 ;  /* 0x0000000be6de7220 */ /* 0x000fe20000410000 */
[C---:B------:R-:W-:Y:S01]  /*1d40*/  FMUL.FTZ R8, R2.reuse, R8 ;  /* 0x0000000802087220 */ /* 0x040fe20000410000 */
[----:B------:R-:W-:Y:S01]  /*1d50*/  FADD.FTZ R11, R191, R236 ;  /* 0x000000ecbf0b7221 */ /* 0x000fe20000010000 */
[----:B------:R-:W-:Y:S01]  /*1d60*/  FMUL.FTZ R7, R2, R7 ;  /* 0x0000000702077220 */ /* 0x000fe20000410000 */
[----:B------:R-:W-:Y:S01]  /*1d70*/  FFMA.FTZ R191, R6, R236, R192 ;  /* 0x000000ec06bf7223 */ /* 0x000fe200000100c0 */
[-C--:B------:R-:W-:Y:S01]  /*1d80*/  FFMA.FTZ R131, R8, R188.reuse, R131 ;  /* 0x000000bc08837223 */ /* 0x080fe20000010083 */
[----:B------:R-:W-:Y:S01]  /*1d90*/  FADD.FTZ R99, R99, R188 ;  /* 0x000000bc63637221 */ /* 0x000fe20000010000 */
[----:B------:R-:W-:Y:S01]  /*1da0*/  FMUL.FTZ R230, R226, R188 ;  /* 0x000000bce2e67220 */ /* 0x000fe20000410000 */
[----:B------:R-:W-:Y:S01]  /*1db0*/  FADD.FTZ R188, R11, R231 ;  /* 0x000000e70bbc7221 */ /* 0x000fe20000010000 */
[C---:B------:R-:W-:Y:S01]  /*1dc0*/  FFMA.FTZ R191, R7.reuse, R231, R191 ;  /* 0x000000e707bf7223 */ /* 0x040fe200000100bf */
[----:B------:R-:W-:Y:S01]  /*1dd0*/  FADD.FTZ R98, R98, R189 ;  /* 0x000000bd62627221 */ /* 0x000fe20000010000 */
[----:B------:R-:W-:Y:S01]  /*1de0*/  FFMA.FTZ R130, R7, R189, R130 ;  /* 0x000000bd07827223 */ /* 0x000fe20000010082 */
[----:B------:R-:W-:Y:S01]  /*1df0*/  SHF.L.U32 R189, R198, 0x10, RZ ;  /* 0x00000010c6bd7819 */ /* 0x000fe200000006ff */
[----:B------:R-:W-:Y:S01]  /*1e00*/  FMUL.FTZ R11, R2, R12 ;  /* 0x0000000c020b7220 */ /* 0x000fe20000410000 */
[----:B------:R-:W-:Y:S01]  /*1e10*/  FADD.FTZ R12, R188, R230 ;  /* 0x000000e6bc0c7221 */ /* 0x000fe20000010000 */
        /* <DEDUP_REMOVED lines=19> */
[C---:B------:R-:W-:Y:S01]  /*1f50*/  FFMA.FTZ R127, R12.reuse, R190, R127 ;  /* 0x000000be0c7f7223 */ /* 0x040fe2000001007f */
[----:B------:R-:W-:Y:S01]  /*1f60*/  FADD.FTZ R225, R19, R221 ;  /* 0x000000dd13e17221 */ /* 0x000fe20000010000 */
[----:B------:R-:W-:-:S07]  /*1f70*/  FFMA.FTZ R224, R12, R221, R191 ;  /* 0x000000dd0ce07223 */ /* 0x000fce00000100bf */
.L_x_7996:
[----:B------:R-:W-:Y:S05]  /*1f80*/  BSYNC.RECONVERGENT B1 ;  /* 0x0000000000017941 */ /* 0x000fea0003800200 */
.L_x_7995:
        /* <DEDUP_REMOVED lines=26> */
[C---:B---3--:R-:W-:Y:S01]  /*2130*/  FADD.FTZ R190, -R217.reuse, R190 ;  /* 0x000000bed9be7221 */ /* 0x048fe20000010100 */
[----:B------:R-:W-:Y:S01]  /*2140*/  FADD.FTZ R196, -R217, R191 ;  /* 0x000000bfd9c47221 */ /* 0x000fe20000010100 */
[C---:B-----5:R-:W-:Y:S01]  /*2150*/  FMUL.FTZ R13, R2.reuse, R13 ;  /* 0x0000000d020d7220 */ /* 0x060fe20000410000 */
[C---:B------:R-:W-:Y:S01]  /*2160*/  FMUL.FTZ R216, R2.reuse, R14 ;  /* 0x0000000e02d87220 */ /* 0x040fe20000410000 */
[----:B------:R-:W-:Y:S01]  /*2170*/  FMUL.FTZ R215, R2, R190 ;  /* 0x000000be02d77220 */ /* 0x000fe20000410000 */
[----:B----4-:R-:W-:-:S02]  /*2180*/  PRMT R197, R192, 0x7632, R197 ;  /* 0x00007632c0c57816 */ /* 0x010fc400000000c5 */
[----:B------:R-:W-:Y:S02]  /*2190*/  SHF.L.U32 R191, R192, 0x10, RZ ;  /* 0x00000010c0bf7819 */ /* 0x000fe400000006ff */
[C---:B------:R-:W-:Y:S02]  /*21a0*/  PRMT R192, R193.reuse, 0x7632, R192 ;  /* 0x00007632c1c07816 */ /* 0x040fe400000000c0 */
        /* <DEDUP_REMOVED lines=12> */
[-C--:B------:R-:W-:Y:S01]  /*2270*/  FMUL.FTZ R234, R227, R190.reuse ;  /* 0x000000bee3ea7220 */ /* 0x080fe20000410000 */
[C---:B------:R-:W-:Y:S01]  /*2280*/  PRMT R188, R194.reuse, 0x7632, R188 ;  /* 0x00007632c2bc7816 */ /* 0x040fe200000000bc */
[----:B------:R-:W-:Y:S01]  /*2290*/  FFMA.FTZ R193, R13, R235, R224 ;  /* 0x000000eb0dc17223 */ /* 0x000fe200000100e0 */
[----:B------:R-:W-:Y:S01]  /*22a0*/  SHF.L.U32 R194, R194, 0x10, RZ ;  /* 0x00000010c2c27819 */ /* 0x000fe200000006ff */
[----:B------:R-:W-:Y:S01]  /*22b0*/  FADD.FTZ R16, -R217, R19 ;  /* 0x00000013d9107221 */ /* 0x000fe20000010100 */
[----:B------:R-:W-:Y:S01]  /*22c0*/  FFMA.FTZ R121, R216, R190, R121 ;  /* 0x000000bed8797223 */ /* 0x000fe20000010079 */
[----:B------:R-:W-:Y:S01]  /*22d0*/  FADD.FTZ R89, R89, R190 ;  /* 0x000000be59597221 */ /* 0x000fe20000010000 */
[----:B------:R-:W-:Y:S01]  /*22e0*/  FADD.FTZ R190, R192, R234 ;  /* 0x000000eac0be7221 */ /* 0x000fe20000010000 */
[----:B------:R-:W-:Y:S01]  /*22f0*/  FFMA.FTZ R192, R216, R234, R193 ;  /* 0x000000ead8c07223 */ /* 0x000fe200000100c1 */
[----:B------:R-:W-:Y:S01]  /*2300*/  FMUL.FTZ R15, R2, R16 ;  /* 0x00000010020f7220 */ /* 0x000fe20000410000 */
[----:B------:R-:W-:Y:S01]  /*2310*/  FMUL.FTZ R228, R232, R194 ;  /* 0x000000c2e8e47220 */ /* 0x000fe20000410000 */
[----:B------:R-:W-:Y:S01]  /*2320*/  FADD.FTZ R18, -R217, R189 ;  /* 0x000000bdd9127221 */ /* 0x000fe20000010100 */
[----:B------:R-:W-:Y:S01]  /*2330*/  FMUL.FTZ R232, R220, R191 ;  /* 0x000000bfdce87220 */ /* 0x000fe20000410000 */
[----:B------:R-:W-:Y:S01]  /*2340*/  FADD.FTZ R190, R190, R233 ;  /* 0x000000e9bebe7221 */ /* 0x000fe20000010000 */
[----:B------:R-:W-:Y:S01]  /*2350*/  FFMA.FTZ R192, R14, R233, R192 ;  /* 0x000000e90ec07223 */ /* 0x000fe200000100c0 */
[----:B------:R-:W-:Y:S01]  /*2360*/  FMUL.FTZ R16, R2, R17 ;  /* 0x0000001102107220 */ /* 0x000fe20000410000 */
[----:B------:R-:W-:Y:S01]  /*2370*/  SHF.L.U32 R188, R188, 0x10, RZ ;  /* 0x00000010bcbc7819 */ /* 0x000fe200000006ff */
[----:B------:R-:W-:Y:S01]  /*2380*/  FFMA.FTZ R123, R15, R191, R123 ;  /* 0x000000bf0f7b7223 */ /* 0x000fe2000001007b */
[----:B------:R-:W-:Y:S01]  /*2390*/  FADD.FTZ R91, R91, R191 ;  /* 0x000000bf5b5b7221 */ /* 0x000fe20000010000 */
[----:B------:R-:W-:Y:S01]  /*23a0*/  FMUL.FTZ R17, R2, R18 ;  /* 0x0000001202117220 */ /* 0x000fe20000410000 */
[----:B------:R-:W-:Y:S01]  /*23b0*/  FADD.FTZ R191, R190, R232 ;  /* 0x000000e8bebf7221 */ /* 0x000fe20000010000 */
[----:B------:R-:W-:Y:S01]  /*23c0*/  FFMA.FTZ R190, R15, R232, R192 ;  /* 0x000000e80fbe7223 */ /* 0x000fe200000100c0 */
        /* <DEDUP_REMOVED lines=23> */
.L_x_7998:
[----:B------:R-:W-:Y:S05]  /*2540*/  BSYNC.RECONVERGENT B1 ;  /* 0x0000000000017941 */ /* 0x000fea0003800200 */
.L_x_7997:
        /* <DEDUP_REMOVED lines=22> */
.L_x_8057:
[----:B-1----:R-:W-:Y:S01]  /*26b0*/  FADD.FTZ R191, R191, R194 ;  /* 0x000000c2bfbf7221 */ /* 0x002fe20000010000 */
        /* <DEDUP_REMOVED lines=15> */
[----:B------:R-:W-:Y:S01]  /*27b0*/  FFMA.FTZ R193, R209, R19, R192 ;  /* 0x00000013d1c17223 */ /* 0x000fe200000100c0 */
[C---:B-----5:R-:W-:Y:S02]  /*27c0*/  SHF.L.U32 R194, R191.reuse, 0x10, RZ ;  /* 0x00000010bfc27819 */ /* 0x060fe400000006ff */
[----:B------:R-:W-:Y:S01]  /*27d0*/  PRMT R191, R191, 0x7632, R191 ;  /* 0x00007632bfbf7816 */ /* 0x000fe200000000bf */
[----:B------:R-:W-:-:S03]  /*27e0*/  FADD.FTZ R193, R247, -R193 ;  /* 0x800000c1f7c17221 */ /* 0x000fc60000010000 */
[----:B------:R-:W-:Y:S01]  /*27f0*/  SHF.L.U32 R191, R191, 0x10, RZ ;  /* 0x00000010bfbf7819 */ /* 0x000fe200000006ff */
        /* <DEDUP_REMOVED lines=9> */
[----:B------:R-:W-:Y:S01]  /*2890*/  FFMA.FTZ R193, R211, R19, R192 ;  /* 0x00000013d3c17223 */ /* 0x000fe200000100c0 */
[----:B------:R-:W-:-:S03]  /*28a0*/  FMUL.FTZ R194, R175, R194 ;  /* 0x000000c2afc27220 */ /* 0x000fc60000410000 */
[----:B------:R-:W-:Y:S02]  /*28b0*/  FADD.FTZ R193, R249, -R193 ;  /* 0x800000c1f9c17221 */ /* 0x000fe40000010000 */
[----:B------:R-:W-:Y:S02]  /*28c0*/  F2FP.BF16.F32.PACK_AB R191, R194, R191 ;  /* 0x000000bfc2bf723e */ /* 0x000fe400000010ff */
[----:B------:R-:W-:Y:S01]  /*28d0*/  FMUL.FTZ R193, R2, R193 ;  /* 0x000000c102c17220 */ /* 0x000fe20000410000 */
[C---:B------:R-:W-:Y:S02]  /*28e0*/  SHF.L.U32 R194, R190.reuse, 0x10, RZ ;  /* 0x00000010bec27819 */ /* 0x040fe400000006ff */
[----:B------:R-:W-:Y:S01]  /*28f0*/  PRMT R190, R190, 0x7632, R190 ;  /* 0x00007632bebe7816 */ /* 0x000fe200000000be */
[----:B------:R-:W-:-:S03]  /*2900*/  FMUL.FTZ R193, R193, R3 ;  /* 0x00000003c1c17220 */ /* 0x000fc60000410000 */
[----:B------:R-:W-:Y:S01]  /*2910*/  SHF.L.U32 R190, R190, 0x10, RZ ;  /* 0x00000010bebe7819 */ /* 0x000fe200000006ff */
        /* <DEDUP_REMOVED lines=42> */
.L_x_8004:
[-CC-:B------:R-:W-:Y:S01]  /*2bc0*/  FFMA.FTZ R180, R0, R19.reuse, R192.reuse ;  /* 0x0000001300b47223 */ /* 0x180fe200000100c0 */
[----:B------:R-:W-:Y:S01]  /*2bd0*/  FFMA.FTZ R181, R214, R19, R192 ;  /* 0x00000013d6b57223 */ /* 0x000fe200000100c0 */
[----:B-----5:R-:W-:Y:S02]  /*2be0*/  SHF.L.U32 R184, R188, 0x10, RZ ;  /* 0x00000010bcb87819 */ /* 0x020fe400000006ff */
[----:B------:R-:W-:Y:S01]  /*2bf0*/  FADD.FTZ R180, R218, -R180 ;  /* 0x800000b4dab47221 */ /* 0x000fe20000010000 */
[----:B------:R-:W-:Y:S01]  /*2c00*/  FADD.FTZ R181, R252, -R181 ;  /* 0x800000b5fcb57221 */ /* 0x000fe20000010000 */
[----:B------:R-:W-:Y:S02]  /*2c10*/  PRMT R182, R188, 0x7632, R182 ;  /* 0x00007632bcb67816 */ /* 0x000fe400000000b6 */
[C---:B------:R-:W-:Y:S01]  /*2c20*/  FMUL.FTZ R180, R2.reuse, R180 ;  /* 0x000000b402b47220 */ /* 0x040fe20000410000 */
[----:B------:R-:W-:Y:S01]  /*2c30*/  FMUL.FTZ R181, R2, R181 ;  /* 0x000000b502b57220 */ /* 0x000fe20000410000 */
[----:B------:R-:W-:-:S02]  /*2c40*/  SHF.L.U32 R182, R182, 0x10, RZ ;  /* 0x00000010b6b67819 */ /* 0x000fc400000006ff */
[----:B------:R-:W-:Y:S01]  /*2c50*/  FMUL.FTZ R183, R180, R3 ;  /* 0x00000003b4b77220 */ /* 0x000fe20000410000 */
[----:B------:R-:W-:-:S03]  /*2c60*/  PRMT R186, R190, 0x7632, R186 ;  /* 0x00007632beba7816 */ /* 0x000fc600000000ba */
[----:B------:R-:W-:Y:S01]  /*2c70*/  FFMA.FTZ R194, R183, R184, R20 ;  /* 0x000000b8b7c27223 */ /* 0x000fe20000010014 */
[----:B------:R-:W-:Y:S01]  /*2c80*/  FMUL.FTZ R20, R181, R3 ;  /* 0x00000003b5147220 */ /* 0x000fe20000410000 */
[----:B------:R-:W-:Y:S02]  /*2c90*/  SHF.L.U32 R184, R189, 0x10, RZ ;  /* 0x00000010bdb87819 */ /* 0x000fe400000006ff */
[----:B------:R-:W-:Y:S01]  /*2ca0*/  SHF.L.U32 R186, R186, 0x10, RZ ;  /* 0x00000010baba7819 */ /* 0x000fe200000006ff */
[----:B------:R-:W-:Y:S01]  /*2cb0*/  FFMA.FTZ R193, R20, R182, R21 ;  /* 0x000000b614c17223 */ /* 0x000fe20000010015 */
[----:B------:R-:W-:Y:S01]  /*2cc0*/  FMUL.FTZ R21, R176, R183 ;  /* 0x000000b7b0157220 */ /* 0x000fe20000410000 */
[----:B------:R-:W-:-:S05]  /*2cd0*/  FMUL.FTZ R20, R177, R20 ;  /* 0x00000014b1147220 */ /* 0x000fca0000410000 */
[----:B------:R-:W-:Y:S01]  /*2ce0*/  F2FP.BF16.F32.PACK_AB R188, R20, R21 ;  /* 0x0000001514bc723e */ /* 0x000fe200000010ff */
[-CC-:B------:R-:W-:Y:S01]  /*2cf0*/  FFMA.FTZ R21, R213, R19.reuse, R192.reuse ;  /* 0x00000013d5157223 */ /* 0x180fe200000100c0 */
[----:B------:R-:W-:-:S03]  /*2d00*/  FFMA.FTZ R20, R212, R19, R192 ;  /* 0x00000013d4147223 */ /* 0x000fc600000100c0 */
[----:B------:R-:W-:Y:S01]  /*2d10*/  FADD.FTZ R21, R251, -R21 ;  /* 0x80000015fb157221 */ /* 0x000fe20000010000 */
[----:B------:R-:W-:-:S03]  /*2d20*/  FADD.FTZ R183, R250, -R20 ;  /* 0x80000014fab77221 */ /* 0x000fc60000010000 */
[C---:B------:R-:W-:Y:S01]  /*2d30*/  FMUL.FTZ R182, R2.reuse, R21 ;  /* 0x0000001502b67220 */ /* 0x040fe20000410000 */
[----:B------:R-:W-:Y:S01]  /*2d40*/  PRMT R21, R189, 0x7632, R21 ;  /* 0x00007632bd157816 */ /* 0x000fe20000000015 */
[----:B------:R-:W-:Y:S02]  /*2d50*/  FMUL.FTZ R183, R2, R183 ;  /* 0x000000b702b77220 */ /* 0x000fe40000410000 */
[----:B------:R-:W-:-:S04]  /*2d60*/  FMUL.FTZ R20, R182, R3 ;  /* 0x00000003b6147220 */ /* 0x000fc80000410000 */
[----:B------:R-:W-:Y:S01]  /*2d70*/  FFMA.FTZ R22, R20, R184, R22 ;  /* 0x000000b814167223 */ /* 0x000fe20000010016 */
[----:B------:R-:W-:Y:S01]  /*2d80*/  SHF.L.U32 R184, R21, 0x10, RZ ;  /* 0x0000001015b87819 */ /* 0x000fe200000006ff */
[----:B------:R-:W-:Y:S01]  /*2d90*/  FMUL.FTZ R21, R183, R3 ;  /* 0x00000003b7157220 */ /* 0x000fe20000410000 */
[----:B------:R-:W-:-:S03]  /*2da0*/  FMUL.FTZ R20, R178, R20 ;  /* 0x00000014b2147220 */ /* 0x000fc60000410000 */
[----:B------:R-:W-:Y:S01]  /*2db0*/  FFMA.FTZ R23, R21, R184, R23 ;  /* 0x000000b815177223 */ /* 0x000fe20000010017 */
        /* <DEDUP_REMOVED lines=15> */
[----:B------:R-:W-:Y:S01]  /*2eb0*/  F2FP.BF16.F32.PACK_AB R190, R21, R20 ;  /* 0x0000001415be723e */ /* 0x000fe200000010ff */
[----:B------:R-:W-:Y:S01]  /*2ec0*/  FFMA.FTZ R20, R209, R19, R192 ;  /* 0x00000013d1147223 */ /* 0x000fe200000100c0 */
[C---:B------:R-:W-:Y:S02]  /*2ed0*/  SHF.L.U32 R21, R191.reuse, 0x10, RZ ;  /* 0x00000010bf157819 */ /* 0x040fe400000006ff */
[----:B------:R-:W-:Y:S01]  /*2ee0*/  PRMT R191, R191, 0x7632, R191 ;  /* 0x00007632bfbf7816 */ /* 0x000fe200000000bf */
[----:B------:R-:W-:-:S03]  /*2ef0*/  FADD.FTZ R20, R247, -R20 ;  /* 0x80000014f7147221 */ /* 0x000fc60000010000 */
[----:B------:R-:W-:Y:S01]  /*2f00*/  SHF.L.U32 R191, R191, 0x10, RZ ;  /* 0x00000010bfbf7819 */ /* 0x000fe200000006ff */
        /* <DEDUP_REMOVED lines=11> */
.L_x_8005:
        /* <DEDUP_REMOVED lines=9> */
[----:B------:R-:W-:-:S07]  /*3050*/  MOV R21, R193 ;  /* 0x000000c100157202 */ /* 0x000fce0000000f00 */
.L_x_8003:
[----:B------:R-:W-:Y:S05]  /*3060*/  BSYNC.RECONVERGENT B2 ;  /* 0x0000000000027941 */ /* 0x000fea0003800200 */
.L_x_8002:
        /* <DEDUP_REMOVED lines=17> */
[-C--:B------:R-:W-:Y:S01]  /*3180*/  FMUL.FTZ R183, R180, R3.reuse ;  /* 0x00000003b4b77220 */ /* 0x080fe20000410000 */
[----:B------:R-:W-:Y:S02]  /*3190*/  PRMT R185, R189, 0x7632, R185 ;  /* 0x00007632bdb97816 */ /* 0x000fe400000000b9 */
[----:B------:R-:W-:Y:S01]  /*31a0*/  PRMT R187, R190, 0x7632, R187 ;  /* 0x00007632bebb7816 */ /* 0x000fe200000000bb */
[----:B------:R-:W-:Y:S01]  /*31b0*/  FFMA.FTZ R76, R183, R184, R76 ;  /* 0x000000b8b74c7223 */ /* 0x000fe2000001004c */
[----:B------:R-:W-:Y:S01]  /*31c0*/  SHF.L.U32 R184, R182, 0x10, RZ ;  /* 0x00000010b6b87819 */ /* 0x000fe200000006ff */
[----:B------:R-:W-:Y:S01]  /*31d0*/  FMUL.FTZ R182, R181, R3 ;  /* 0x00000003b5b67220 */ /* 0x000fe20000410000 */
[----:B------:R-:W-:Y:S01]  /*31e0*/  FMUL.FTZ R183, R168, R183 ;  /* 0x000000b7a8b77220 */ /* 0x000fe20000410000 */
[----:B------:R-:W-:Y:S02]  /*31f0*/  SHF.L.U32 R187, R187, 0x10, RZ ;  /* 0x00000010bbbb7819 */ /* 0x000fe400000006ff */
[----:B------:R-:W-:Y:S01]  /*3200*/  FFMA.FTZ R77, R182, R184, R77 ;  /* 0x000000b8b64d7223 */ /* 0x000fe2000001004d */
[----:B------:R-:W-:-:S05]  /*3210*/  FMUL.FTZ R182, R169, R182 ;  /* 0x000000b6a9b67220 */ /* 0x000fca0000410000 */
[----:B------:R-:W-:Y:S01]  /*3220*/  F2FP.BF16.F32.PACK_AB R188, R182, R183 ;  /* 0x000000b7b6bc723e */ /* 0x000fe200000010ff */
[-CC-:B------:R-:W-:Y:S01]  /*3230*/  FFMA.FTZ R182, R204, R19.reuse, R192.reuse ;  /* 0x00000013ccb67223 */ /* 0x180fe200000100c0 */
[----:B------:R-:W-:-:S03]  /*3240*/  FFMA.FTZ R183, R203, R19, R192 ;  /* 0x00000013cbb77223 */ /* 0x000fc600000100c0 */
[----:B------:R-:W-:Y:S01]  /*3250*/  FADD.FTZ R182, R243, -R182 ;  /* 0x800000b6f3b67221 */ /* 0x000fe20000010000 */
[----:B------:R-:W-:-:S03]  /*3260*/  FADD.FTZ R183, R242, -R183 ;  /* 0x800000b7f2b77221 */ /* 0x000fc60000010000 */
[C---:B------:R-:W-:Y:S01]  /*3270*/  FMUL.FTZ R182, R2.reuse, R182 ;  /* 0x000000b602b67220 */ /* 0x040fe20000410000 */
[----:B------:R-:W-:-:S03]  /*3280*/  FMUL.FTZ R183, R2, R183 ;  /* 0x000000b702b77220 */ /* 0x000fc60000410000 */
        /* <DEDUP_REMOVED lines=38> */
[----:B------:R-:W-:Y:S06]  /*34f0*/  BRA `(.L_x_8009) ;  /* 0x0000000400007947 */ /* 0x000fec0003800000 */
.L_x_8008:
        /* <DEDUP_REMOVED lines=64> */
.L_x_8009:
        /* <DEDUP_REMOVED lines=10> */
.L_x_8007:
[----:B------:R-:W-:Y:S05]  /*39a0*/  BSYNC.RECONVERGENT B2 ;  /* 0x0000000000027941 */ /* 0x000fea0003800200 */
.L_x_8006:
        /* <DEDUP_REMOVED lines=73> */
.L_x_8012:
        /* <DEDUP_REMOVED lines=64> */
.L_x_8013:
        /* <DEDUP_REMOVED lines=10> */
.L_x_8011:
[----:B------:R-:W-:Y:S05]  /*42e0*/  BSYNC.RECONVERGENT B2 ;  /* 0x0000000000027941 */ /* 0x000fea0003800200 */
.L_x_8010:
        /* <DEDUP_REMOVED lines=22> */
[----:B------:R-:W-:-:S03]  /*4450*/  FMUL.FTZ R183, R152, R183 ;  /* 0x000000b798b77220 */ /* 0x000fc60000410000 */
        /* <DEDUP_REMOVED lines=20> */
[----:B------:R-:W-:Y:S02]  /*45a0*/  SHF.L.U32 R185, R190, 0x10, RZ ;  /* 0x00000010beb97819 */ /* 0x000fe400000006ff */
[----:B------:R-:W-:Y:S01]  /*45b0*/  SHF.L.U32 R190, R187, 0x10, RZ ;  /* 0x00000010bbbe7819 */ /* 0x000fe200000006ff */
        /* <DEDUP_REMOVED lines=8> */
[--C-:B------:R-:W-:Y:S01]  /*4640*/  FFMA.FTZ R190, R18, R19, R192.reuse ;  /* 0x0000001312be7223 */ /* 0x100fe200000100c0 */
[----:B------:R-:W-:Y:S01]  /*4650*/  FMUL.FTZ R187, R149, R187 ;  /* 0x000000bb95bb7220 */ /* 0x000fe20000410000 */
[----:B------:R-:W-:Y:S02]  /*4660*/  FFMA.FTZ R19, R215, R19, R192 ;  /* 0x00000013d7137223 */ /* 0x000fe400000100c0 */
[----:B------:R-:W-:Y:S02]  /*4670*/  FADD.FTZ R193, R219, -R190 ;  /* 0x800000bedbc17221 */ /* 0x000fe40000010000 */
[----:B------:R-:W-:Y:S01]  /*4680*/  F2FP.BF16.F32.PACK_AB R190, R187, R186 ;  /* 0x000000babbbe723e */ /* 0x000fe200000010ff */
[----:B------:R-:W-:Y:S01]  /*4690*/  FADD.FTZ R19, R220, -R19 ;  /* 0x80000013dc137221 */ /* 0x000fe20000010000 */
[----:B------:R-:W-:Y:S01]  /*46a0*/  PRMT R186, R191, 0x7632, R186 ;  /* 0x00007632bfba7816 */ /* 0x000fe200000000ba */
[----:B------:R-:W-:-:S03]  /*46b0*/  FMUL.FTZ R187, R2, R193 ;  /* 0x000000c102bb7220 */ /* 0x000fc60000410000 */
[----:B------:R-:W-:Y:S01]  /*46c0*/  SHF.L.U32 R186, R186, 0x10, RZ ;  /* 0x00000010baba7819 */ /* 0x000fe200000006ff */
[----:B------:R-:W-:-:S04]  /*46d0*/  FMUL.FTZ R193, R187, R3 ;  /* 0x00000003bbc17220 */ /* 0x000fc80000410000 */
[----:B------:R-:W-:Y:S01]  /*46e0*/  FFMA.FTZ R59, R193, R186, R59 ;  /* 0x000000bac13b7223 */ /* 0x000fe2000001003b */
[----:B------:R-:W-:Y:S01]  /*46f0*/  FMUL.FTZ R186, R2, R19 ;  /* 0x0000001302ba7220 */ /* 0x000fe20000410000 */
[----:B------:R-:W-:-:S03]  /*4700*/  SHF.L.U32 R2, R191, 0x10, RZ ;  /* 0x00000010bf027819 */ /* 0x000fc600000006ff */
[----:B------:R-:W-:-:S04]  /*4710*/  FMUL.FTZ R3, R186, R3 ;  /* 0x00000003ba037220 */ /* 0x000fc80000410000 */
[----:B------:R-:W-:Y:S01]  /*4720*/  FFMA.FTZ R58, R3, R2, R58 ;  /* 0x00000002033a7223 */ /* 0x000fe2000001003a */
[----:B------:R-:W-:Y:S01]  /*4730*/  FMUL.FTZ R2, R151, R193 ;  /* 0x000000c197027220 */ /* 0x000fe20000410000 */
[----:B------:R-:W-:-:S05]  /*4740*/  FMUL.FTZ R3, R150, R3 ;  /* 0x0000000396037220 */ /* 0x000fca0000410000 */
[----:B------:R-:W-:Y:S01]  /*4750*/  F2FP.BF16.F32.PACK_AB R191, R2, R3 ;  /* 0x0000000302bf723e */ /* 0x000fe200000010ff */
[----:B------:R-:W-:Y:S06]  /*4760*/  BRA `(.L_x_8016) ;  /* 0x0000000400007947 */ /* 0x000fec0003800000 */
.L_x_8015:
        /* <DEDUP_REMOVED lines=46> */
[-CC-:B------:R-:W-:Y:S01]  /*4a50*/  FFMA.FTZ R193, R13, R19.reuse, R192.reuse ;  /* 0x000000130dc17223 */ /* 0x180fe200000100c0 */
[----:B------:R-:W-:Y:S01]  /*4a60*/  FFMA.FTZ R19, R216, R19, R192 ;  /* 0x00000013d8137223 */ /* 0x000fe200000100c0 */
[----:B------:R-:W-:Y:S02]  /*4a70*/  FMUL.FTZ R194, R155, R194 ;  /* 0x000000c29bc27220 */ /* 0x000fe40000410000 */
[----:B------:R-:W-:Y:S01]  /*4a80*/  FADD.FTZ R193, R235, -R193 ;  /* 0x800000c1ebc17221 */ /* 0x000fe20000010000 */
[----:B------:R-:W-:Y:S02]  /*4a90*/  FADD.FTZ R19, R234, -R19 ;  /* 0x80000013ea137221 */ /* 0x000fe40000010000 */
[----:B------:R-:W-:Y:S01]  /*4aa0*/  F2FP.BF16.F32.PACK_AB R189, R194, R189 ;  /* 0x000000bdc2bd723e */ /* 0x000fe200000010ff */
[C---:B------:R-:W-:Y:S01]  /*4ab0*/  FMUL.FTZ R193, R2.reuse, R193 ;  /* 0x000000c102c17220 */ /* 0x040fe20000410000 */
[----:B------:R-:W-:Y:S01]  /*4ac0*/  FMUL.FTZ R2, R2, R19 ;  /* 0x0000001302027220 */ /* 0x000fe20000410000 */
[----:B------:R-:W-:-:S02]  /*4ad0*/  PRMT R19, R188, 0x7632, R19 ;  /* 0x00007632bc137816 */ /* 0x000fc40000000013 */
[-C--:B------:R-:W-:Y:S01]  /*4ae0*/  FMUL.FTZ R193, R193, R3.reuse ;  /* 0x00000003c1c17220 */ /* 0x080fe20000410000 */
[----:B------:R-:W-:Y:S01]  /*4af0*/  FMUL.FTZ R2, R2, R3 ;  /* 0x0000000302027220 */ /* 0x000fe20000410000 */
[----:B------:R-:W-:Y:S02]  /*4b00*/  SHF.L.U32 R3, R19, 0x10, RZ ;  /* 0x0000001013037819 */ /* 0x000fe400000006ff */
[----:B------:R-:W-:-:S03]  /*4b10*/  SHF.L.U32 R194, R188, 0x10, RZ ;  /* 0x00000010bcc27819 */ /* 0x000fc600000006ff */
[----:B------:R-:W-:Y:S01]  /*4b20*/  FFMA.FTZ R61, R2, R3, R61 ;  /* 0x00000003023d7223 */ /* 0x000fe2000001003d */
[----:B------:R-:W-:Y:S01]  /*4b30*/  FMUL.FTZ R3, R152, R193 ;  /* 0x000000c198037220 */ /* 0x000fe20000410000 */
[----:B------:R-:W-:Y:S01]  /*4b40*/  FMUL.FTZ R2, R153, R2 ;  /* 0x0000000299027220 */ /* 0x000fe20000410000 */
[----:B------:R-:W-:-:S04]  /*4b50*/  FFMA.FTZ R60, R193, R194, R60 ;  /* 0x000000c2c13c7223 */ /* 0x000fc8000001003c */
[----:B------:R-:W-:-:S07]  /*4b60*/  F2FP.BF16.F32.PACK_AB R188, R2, R3 ;  /* 0x0000000302bc723e */ /* 0x000fce00000010ff */
.L_x_8016:
[----:B------:R-:W0:Y:S02]  /*4b70*/  @P1 LDC.64 R2, c[0x0][0x478] ;  /* 0x00011e00ff021b82 */ /* 0x000e240000000a00 */
[----:B0-----:R-:W-:-:S05]  /*4b80*/  @P1 IMAD.WIDE.U32 R2, R4, 0x20, R2 ;  /* 0x0000002004021825 */ /* 0x001fca00078e0002 */
[----:B------:R-:W-:Y:S04]  /*4b90*/  @P1 STG.E.128 desc[UR6][R2.64], R180 ;  /* 0x000000b402001986 */ /* 0x000fe8000c101d06 */
[----:B------:R0:W-:Y:S02]  /*4ba0*/  @P1 STG.E.128 desc[UR6][R2.64+0x10], R184 ;  /* 0x000010b802001986 */ /* 0x0001e4000c101d06 */
[----:B0-----:R-:W0:Y:S02]  /*4bb0*/  LDC.64 R2, c[0x0][0x468] ;  /* 0x00011a00ff027b82 */ /* 0x001e240000000a00 */
[----:B0-----:R-:W-:-:S05]  /*4bc0*/  IMAD.WIDE.U32 R2, R4, 0x10, R2 ;  /* 0x0000001004027825 */ /* 0x001fca00078e0002 */
[----:B------:R1:W-:Y:S01]  /*4bd0*/  STG.E.128 desc[UR6][R2.64], R188 ;  /* 0x000000bc02007986 */ /* 0x0003e2000c101d06 */
[----:B------:R-:W-:Y:S05]  /*4be0*/  BRA `(.L_x_8014) ;  /* 0x0000002400347947 */ /* 0x000fea0003800000 */
.L_x_8001:
        /* <DEDUP_REMOVED lines=9> */
[C---:B-----5:R-:W-:Y:S02]  /*4c80*/  SHF.L.U32 R194, R191.reuse, 0x10, RZ ;  /* 0x00000010bfc27819 */ /* 0x060fe400000006ff */
[----:B------:R-:W-:Y:S01]  /*4c90*/  PRMT R191, R191, 0x7632, R191 ;  /* 0x00007632bfbf7816 */ /* 0x000fe200000000bf */
[----:B------:R-:W-:-:S03]  /*4ca0*/  FADD.FTZ R193, R247, -R193 ;  /* 0x800000c1f7c17221 */ /* 0x000fc60000010000 */
[----:B------:R-:W-:Y:S01]  /*4cb0*/  SHF.L.U32 R191, R191, 0x10, RZ ;  /* 0x00000010bfbf7819 */ /* 0x000fe200000006ff */
[----:B------:R-:W-:-:S04]  /*4cc0*/  FFMA.FTZ R193, R2, R193, R50 ;  /* 0x000000c102c17223 */ /* 0x000fc80000010032 */
[----:B------:R-:W-:-:S04]  /*4cd0*/  FMUL.FTZ R193, R193, R3 ;  /* 0x00000003c1c17220 */ /* 0x000fc80000410000 */
[----:B------:R-:W-:Y:S01]  /*4ce0*/  FFMA.FTZ R82, R193, R194, R82 ;  /* 0x000000c2c1527223 */ /* 0x000fe20000010052 */
[----:B------:R-:W-:-:S04]  /*4cf0*/  FFMA.FTZ R194, R208, R19, R192 ;  /* 0x00000013d0c27223 */ /* 0x000fc800000100c0 */
[----:B------:R-:W-:-:S04]  /*4d00*/  FADD.FTZ R194, R246, -R194 ;  /* 0x800000c2f6c27221 */ /* 0x000fc80000010000 */
[----:B------:R-:W-:-:S04]  /*4d10*/  FFMA.FTZ R194, R2, R194, R51 ;  /* 0x000000c202c27223 */ /* 0x000fc80000010033 */
[----:B------:R-:W-:-:S04]  /*4d20*/  FMUL.FTZ R194, R194, R3 ;  /* 0x00000003c2c27220 */ /* 0x000fc80000410000 */
[----:B------:R-:W-:Y:S01]  /*4d30*/  FFMA.FTZ R83, R194, R191, R83 ;  /* 0x000000bfc2537223 */ /* 0x000fe20000010053 */
[----:B------:R-:W-:Y:S01]  /*4d40*/  FMUL.FTZ R191, R174, R193 ;  /* 0x000000c1aebf7220 */ /* 0x000fe20000410000 */
        /* <DEDUP_REMOVED lines=48> */
[----:B------:R-:W-:-:S05]  /*5050*/  FMUL.FTZ R20, R177, R20 ;  /* 0x00000014b1147220 */ /* 0x000fca0000410000 */
[----:B------:R-:W-:Y:S01]  /*5060*/  F2FP.BF16.F32.PACK_AB R188, R20, R21 ;  /* 0x0000001514bc723e */ /* 0x000fe200000010ff */
[----:B------:R-:W-:Y:S06]  /*5070*/  BRA `(.L_x_8020) ;  /* 0x0000000400007947 */ /* 0x000fec0003800000 */
.L_x_8019:
[-CC-:B------:R-:W-:Y:S01]  /*5080*/  FFMA.FTZ R180, R0, R19.reuse, R192.reuse ;  /* 0x0000001300b47223 */ /* 0x180fe200000100c0 */
[----:B------:R-:W-:Y:S01]  /*5090*/  FFMA.FTZ R181, R214, R19, R192 ;  /* 0x00000013d6b57223 */ /* 0x000fe200000100c0 */
[----:B-----5:R-:W-:Y:S02]  /*50a0*/  SHF.L.U32 R184, R188, 0x10, RZ ;  /* 0x00000010bcb87819 */ /* 0x020fe400000006ff */
[----:B------:R-:W-:Y:S01]  /*50b0*/  FADD.FTZ R180, R218, -R180 ;  /* 0x800000b4dab47221 */ /* 0x000fe20000010000 */
[----:B------:R-:W-:Y:S01]  /*50c0*/  FADD.FTZ R181, R252, -R181 ;  /* 0x800000b5fcb57221 */ /* 0x000fe20000010000 */
[----:B------:R-:W-:Y:S02]  /*50d0*/  PRMT R182, R188, 0x7632, R182 ;  /* 0x00007632bcb67816 */ /* 0x000fe400000000b6 */
[C---:B------:R-:W-:Y:S01]  /*50e0*/  FFMA.FTZ R180, R2.reuse, R180, R52 ;  /* 0x000000b402b47223 */ /* 0x040fe20000010034 */
[----:B------:R-:W-:Y:S01]  /*50f0*/  FFMA.FTZ R181, R2, R181, R53 ;  /* 0x000000b502b57223 */ /* 0x000fe20000010035 */
        /* <DEDUP_REMOVED lines=15> */
[C---:B------:R-:W-:Y:S01]  /*51f0*/  FFMA.FTZ R182, R2.reuse, R21, R54 ;  /* 0x0000001502b67223 */ /* 0x040fe20000010036 */
[----:B------:R-:W-:Y:S01]  /*5200*/  PRMT R21, R189, 0x7632, R21 ;  /* 0x00007632bd157816 */ /* 0x000fe20000000015 */
[----:B------:R-:W-:Y:S02]  /*5210*/  FFMA.FTZ R183, R2, R183, R55 ;  /* 0x000000b702b77223 */ /* 0x000fe40000010037 */
        /* <DEDUP_REMOVED lines=10> */
[----:B------:R-:W-:Y:S01]  /*52c0*/  FFMA.FTZ R184, R2, R184, R48 ;  /* 0x000000b802b87223 */ /* 0x000fe20000010030 */
[----:B------:R-:W-:-:S03]  /*52d0*/  SHF.L.U32 R21, R190, 0x10, RZ ;  /* 0x00000010be157819 */ /* 0x000fc600000006ff */
[----:B------:R-:W-:-:S04]  /*52e0*/  FMUL.FTZ R20, R184, R3 ;  /* 0x00000003b8147220 */ /* 0x000fc80000410000 */
[----:B------:R-:W-:Y:S01]  /*52f0*/  FFMA.FTZ R80, R20, R21, R80 ;  /* 0x0000001514507223 */ /* 0x000fe20000010050 */
[----:B------:R-:W-:Y:S01]  /*5300*/  FFMA.FTZ R21, R210, R19, R192 ;  /* 0x00000013d2157223 */ /* 0x000fe200000100c0 */
[----:B------:R-:W-:-:S03]  /*5310*/  FMUL.FTZ R20, R172, R20 ;  /* 0x00000014ac147220 */ /* 0x000fc60000410000 */
[----:B------:R-:W-:-:S04]  /*5320*/  FADD.FTZ R21, R248, -R21 ;  /* 0x80000015f8157221 */ /* 0x000fc80000010000 */
[----:B------:R-:W-:-:S04]  /*5330*/  FFMA.FTZ R185, R2, R21, R49 ;  /* 0x0000001502b97223 */ /* 0x000fc80000010031 */
        /* <DEDUP_REMOVED lines=9> */
[----:B------:R-:W-:-:S04]  /*53d0*/  FFMA.FTZ R186, R2, R20, R50 ;  /* 0x0000001402ba7223 */ /* 0x000fc80000010032 */
        /* <DEDUP_REMOVED lines=9> */
[----:B------:R-:W-:-:S07]  /*5470*/  F2FP.BF16.F32.PACK_AB R191, R21, R20 ;  /* 0x0000001415bf723e */ /* 0x000fce00000010ff */
.L_x_8020:
        /* <DEDUP_REMOVED lines=12> */
.L_x_8018:
[----:B------:R-:W-:Y:S05]  /*5540*/  BSYNC.RECONVERGENT B2 ;  /* 0x0000000000027941 */ /* 0x000fea0003800200 */
.L_x_8017:
        /* <DEDUP_REMOVED lines=32> */
[C---:B------:R-:W-:Y:S01]  /*5750*/  FFMA.FTZ R182, R2.reuse, R182, R46 ;  /* 0x000000b602b67223 */ /* 0x040fe2000001002e */
[----:B------:R-:W-:-:S03]  /*5760*/  FFMA.FTZ R183, R2, R183, R47 ;  /* 0x000000b702b77223 */ /* 0x000fc6000001002f */
        /* <DEDUP_REMOVED lines=38> */
[----:B------:R-:W-:Y:S06]  /*59d0*/  BRA `(.L_x_8024) ;  /* 0x0000000400007947 */ /* 0x000fec0003800000 */
.L_x_8023:
        /* <DEDUP_REMOVED lines=64> */
.L_x_8024:
        /* <DEDUP_REMOVED lines=10> */
.L_x_8022:
[----:B------:R-:W-:Y:S05]  /*5e80*/  BSYNC.RECONVERGENT B2 ;  /* 0x0000000000027941 */ /* 0x000fea0003800200 */
.L_x_8021:
        /* <DEDUP_REMOVED lines=73> */
.L_x_8027:
        /* <DEDUP_REMOVED lines=64> */
.L_x_8028:
        /* <DEDUP_REMOVED lines=10> */
.L_x_8026:
[----:B------:R-:W-:Y:S05]  /*67c0*/  BSYNC.RECONVERGENT B2 ;  /* 0x0000000000027941 */ /* 0x000fea0003800200 */
.L_x_8025:
        /* <DEDUP_REMOVED lines=43> */
[----:B------:R-:W-:Y:S02]  /*6a80*/  SHF.L.U32 R185, R190, 0x10, RZ ;  /* 0x00000010beb97819 */ /* 0x000fe400000006ff */
[----:B------:R-:W-:Y:S01]  /*6a90*/  SHF.L.U32 R190, R187, 0x10, RZ ;  /* 0x00000010bbbe7819 */ /* 0x000fe200000006ff */
        /* <DEDUP_REMOVED lines=15> */
[----:B------:R-:W-:-:S03]  /*6b90*/  FFMA.FTZ R187, R2, R193, R27 ;  /* 0x000000c102bb7223 */ /* 0x000fc6000001001b */
[----:B------:R-:W-:Y:S01]  /*6ba0*/  SHF.L.U32 R186, R186, 0x10, RZ ;  /* 0x00000010baba7819 */ /* 0x000fe200000006ff */
[----:B------:R-:W-:-:S04]  /*6bb0*/  FMUL.FTZ R193, R187, R3 ;  /* 0x00000003bbc17220 */ /* 0x000fc80000410000 */
[----:B------:R-:W-:Y:S01]  /*6bc0*/  FFMA.FTZ R59, R193, R186, R59 ;  /* 0x000000bac13b7223 */ /* 0x000fe2000001003b */
[----:B------:R-:W-:Y:S01]  /*6bd0*/  FFMA.FTZ R186, R2, R19, R26 ;  /* 0x0000001302ba7223 */ /* 0x000fe2000001001a */
[----:B------:R-:W-:-:S03]  /*6be0*/  SHF.L.U32 R2, R191, 0x10, RZ ;  /* 0x00000010bf027819 */ /* 0x000fc600000006ff */
[----:B------:R-:W-:-:S04]  /*6bf0*/  FMUL.FTZ R3, R186, R3 ;  /* 0x00000003ba037220 */ /* 0x000fc80000410000 */
[----:B------:R-:W-:Y:S01]  /*6c00*/  FFMA.FTZ R58, R3, R2, R58 ;  /* 0x00000002033a7223 */ /* 0x000fe2000001003a */
[----:B------:R-:W-:Y:S01]  /*6c10*/  FMUL.FTZ R2, R151, R193 ;  /* 0x000000c197027220 */ /* 0x000fe20000410000 */
[----:B------:R-:W-:-:S05]  /*6c20*/  FMUL.FTZ R3, R150, R3 ;  /* 0x0000000396037220 */ /* 0x000fca0000410000 */
[----:B------:R-:W-:Y:S01]  /*6c30*/  F2FP.BF16.F32.PACK_AB R191, R2, R3 ;  /* 0x0000000302bf723e */ /* 0x000fe200000010ff */
[----:B------:R-:W-:Y:S06]  /*6c40*/  BRA `(.L_x_8030) ;  /* 0x0000000400007947 */ /* 0x000fec0003800000 */
.L_x_8029:
[----:B------:R-:W-:Y:S01]  /*6c50*/  FFMA.FTZ R193, R18, R19, R192 ;  /* 0x0000001312c17223 */ /* 0x000fe200000100c0 */
[C---:B-----5:R-:W-:Y:S02]  /*6c60*/  PRMT R194, R191.reuse, 0x7632, R194 ;  /* 0x00007632bfc27816 */ /* 0x060fe400000000c2 */
[----:B------:R-:W-:Y:S01]  /*6c70*/  SHF.L.U32 R191, R191, 0x10, RZ ;  /* 0x00000010bfbf7819 */ /* 0x000fe200000006ff */
[----:B------:R-:W-:Y:S01]  /*6c80*/  FADD.FTZ R193, R219, -R193 ;  /* 0x800000c1dbc17221 */ /* 0x000fe20000010000 */
[----:B------:R-:W-:-:S03]  /*6c90*/  SHF.L.U32 R194, R194, 0x10, RZ ;  /* 0x00000010c2c27819 */ /* 0x000fc600000006ff */
        /* <DEDUP_REMOVED lines=47> */
[C---:B------:R-:W-:Y:S01]  /*6f90*/  FFMA.FTZ R193, R2.reuse, R193, R28 ;  /* 0x000000c102c17223 */ /* 0x040fe2000001001c */
[----:B------:R-:W-:Y:S01]  /*6fa0*/  FFMA.FTZ R2, R2, R19, R29 ;  /* 0x0000001302027223 */ /* 0x000fe2000001001d */
        /* <DEDUP_REMOVED lines=10> */
.L_x_8030:
[----:B------:R-:W0:Y:S02]  /*7050*/  @P1 LDC.64 R2, c[0x0][0x478] ;  /* 0x00011e00ff021b82 */ /* 0x000e240000000a00 */
[----:B0-----:R-:W-:-:S05]  /*7060*/  @P1 IMAD.WIDE.U32 R2, R4, 0x20, R2 ;  /* 0x0000002004021825 */ /* 0x001fca00078e0002 */
[----:B------:R-:W-:Y:S04]  /*7070*/  @P1 STG.E.128 desc[UR6][R2.64], R180 ;  /* 0x000000b402001986 */ /* 0x000fe8000c101d06 */
[----:B------:R0:W-:Y:S02]  /*7080*/  @P1 STG.E.128 desc[UR6][R2.64+0x10], R184 ;  /* 0x000010b802001986 */ /* 0x0001e4000c101d06 */
[----:B0-----:R-:W0:Y:S02]  /*7090*/  LDC.64 R2, c[0x0][0x468] ;  /* 0x00011a00ff027b82 */ /* 0x001e240000000a00 */
[----:B0-----:R-:W-:-:S05]  /*70a0*/  IMAD.WIDE.U32 R2, R4, 0x10, R2 ;  /* 0x0000001004027825 */ /* 0x001fca00078e0002 */
[----:B------:R0:W-:Y:S02]  /*70b0*/  STG.E.128 desc[UR6][R2.64], R188 ;  /* 0x000000bc02007986 */ /* 0x0001e4000c101d06 */
.L_x_8014:
[----:B------:R-:W-:Y:S05]  /*70c0*/  BSYNC.RECONVERGENT B1 ;  /* 0x0000000000017941 */ /* 0x000fea0003800200 */
.L_x_8000:
[----:B------:R-:W2:Y:S01]  /*70d0*/  LDL.LU R4, [R1] ;  /* 0x0000000001047983 */ /* 0x000ea20000300800 */
[----:B01---5:R-:W2:Y:S02]  /*70e0*/  LDC.64 R2, c[0x0][0x380] ;  /* 0x0000e000ff027b82 */ /* 0x023ea40000000a00 */
[----:B--2---:R-:W-:-:S04]  /*70f0*/  LEA R4, R2, R4, 0x2 ;  /* 0x0000000402047211 */ /* 0x004fc800078e10ff */
[----:B------:R-:W-:Y:S01]  /*7100*/  ISETP.GE.AND P1, PT, R4, R3, PT ;  /* 0x000000030400720c */ /* 0x000fe20003f26270 */
[----:B------:R0:W-:-:S12]  /*7110*/  STL [R1], R4 ;  /* 0x0000000401007387 */ /* 0x0001d80000100800 */
[----:B0-----:R-:W-:Y:S05]  /*7120*/  @!P1 BRA `(.L_x_8031) ;  /* 0xffffff9800c89947 */ /* 0x001fea000383ffff */
.L_x_7990:
[----:B------:R-:W-:Y:S05]  /*7130*/  BSYNC B0 ;  /* 0x0000000000007941 */ /* 0x000fea0003800000 */
.L_x_7989:
[----:B------:R-:W2:Y:S01]  /*7140*/  LDL.LU R2, [R1+0x8] ;  /* 0x0000080001027983 */ /* 0x000ea20000300800 */
[----:B------:R-:W-:Y:S01]  /*7150*/  MOV R4, 0x400 ;  /* 0x0000040000047802 */ /* 0x000fe20000000f00 */
[----:B------:R-:W-:Y:S05]  /*7160*/  WARPSYNC.ALL ;  /* 0x0000000000007948 */ /* 0x000fea0003800000 */
[----:B------:R-:W0:Y:S01]  /*7170*/  S2R R189, SR_TID.X ;  /* 0x0000000000bd7919 */ /* 0x000e220000002100 */
[----:B------:R-:W1:Y:S01]  /*7180*/  S2UR UR4, SR_CTAID.X ;  /* 0x00000000000479c3 */ /* 0x000e620000002500 */
[----:B------:R-:W3:Y:S01]  /*7190*/  LDCU.128 UR16, c[0x0][0x440] ;  /* 0x00008800ff1077ac */ /* 0x000ee20008000c00 */
[----:B------:R-:W-:Y:S01]  /*71a0*/  BSSY.RECONVERGENT B0, `(.L_x_8032) ;  /* 0x0000098000007945 */ /* 0x000fe20003800200 */
[----:B------:R-:W4:Y:S01]  /*71b0*/  S2R R5, SR_CgaCtaId ;  /* 0x0000000000057919 */ /* 0x000f220000008800 */
[----:B0-----:R-:W-:-:S02]  /*71c0*/  SHF.L.U32 R0, R189, 0x5, RZ ;  /* 0x00000005bd007819 */ /* 0x001fc400000006ff */
[----:B----4-:R-:W-:-:S04]  /*71d0*/  LEA R5, R5, R4, 0x18 ;  /* 0x0000000405057211 */ /* 0x010fc800078ec0ff */
[C---:B------:R-:W-:Y:S02]  /*71e0*/  LEA R8, R189.reuse, R5, 0x2 ;  /* 0x00000005bd087211 */ /* 0x040fe400078e10ff */
[----:B--2---:R-:W-:Y:S02]  /*71f0*/  MOV R188, R2 ;  /* 0x0000000200bc7202 */ /* 0x004fe40000000f00 */
        /* <DEDUP_REMOVED lines=95> */
[----:B------:R1:W-:Y:S04]  /*77f0*/  STS.128 [R0], R20 ;  /* 0x0000001400007388 */ /* 0x0003e80000000c00 */
[----:B------:R-:W-:Y:S04]  /*7800*/  STS.128 [R0+0x10], R80 ;  /* 0x0000105000007388 */ /* 0x000fe80000000c00 */
[----:B------:R-:W-:Y:S04]  /*7810*/  STS.128 [R0+0x400], R76 ;  /* 0x0004004c00007388 */ /* 0x000fe80000000c00 */
[----:B------:R-:W-:Y:S04]  /*7820*/  STS.128 [R0+0x410], R72 ;  /* 0x0004104800007388 */ /* 0x000fe80000000c00 */
[----:B------:R-:W-:Y:S01]  /*7830*/  STS.128 [R0+0x800], R68 ;  /* 0x0008004400007388 */ /* 0x000fe20000000c00 */
[----:B-1----:R-:W-:Y:S01]  /*7840*/  IMAD R22, R188, UR4, RZ ;  /* 0x00000004bc167c24 */ /* 0x002fe2000f8e02ff */
[----:B------:R-:W0:Y:S01]  /*7850*/  LDCU.64 UR4, c[0x0][0x460] ;  /* 0x00008c00ff0477ac */ /* 0x000e220008000a00 */
[----:B------:R-:W-:Y:S01]  /*7860*/  LOP3.LUT R20, R189, 0x7f, RZ, 0x3c, !PT ;  /* 0x0000007fbd147812 */ /* 0x000fe200078e3cff */
[----:B------:R-:W-:Y:S02]  /*7870*/  STS.128 [R0+0x810], R64 ;  /* 0x0008104000007388 */ /* 0x000fe40000000c00 */
[----:B------:R-:W-:-:S02]  /*7880*/  IADD3 R22, P0, PT, R22, R189, RZ ;  /* 0x000000bd16167210 */ /* 0x000fc40007f1e0ff */
[----:B------:R-:W-:Y:S01]  /*7890*/  STS.128 [R0+0xc00], R60 ;  /* 0x000c003c00007388 */ /* 0x000fe20000000c00 */
[----:B------:R-:W-:-:S03]  /*78a0*/  IADD3 R20, PT, PT, R20, R188, RZ ;  /* 0x000000bc14147210 */ /* 0x000fc60007ffe0ff */
[----:B------:R1:W-:Y:S01]  /*78b0*/  STS.128 [R0+0xc10], R56 ;  /* 0x000c103800007388 */ /* 0x0003e20000000c00 */
[----:B------:R-:W-:Y:S01]  /*78c0*/  BAR.SYNC.DEFER_BLOCKING 0x0 ;  /* 0x0000000000007b1d */ /* 0x000fe20000010000 */
[C---:B------:R-:W-:Y:S02]  /*78d0*/  ISETP.GE.U32.AND P6, PT, R20.reuse, 0x100, PT ;  /* 0x000001001400780c */ /* 0x040fe40003fc6070 */
[----:B------:R-:W-:Y:S02]  /*78e0*/  ISETP.GE.U32.AND P5, PT, R20, 0x180, PT ;  /* 0x000001801400780c */ /* 0x000fe40003fa6070 */
[----:B-1----:R-:W-:Y:S02]  /*78f0*/  IADD3.X R57, PT, PT, RZ, RZ, RZ, P0, !PT ;  /* 0x000000ffff397210 */ /* 0x002fe400007fe4ff */
[C---:B------:R-:W-:Y:S02]  /*7900*/  SHF.L.U32 R56, R22.reuse, 0x2, RZ ;  /* 0x0000000216387819 */ /* 0x040fe400000006ff */
[----:B------:R-:W-:-:S02]  /*7910*/  SHF.L.U64.HI R57, R22, 0x2, R57 ;  /* 0x0000000216397819 */ /* 0x000fc40000010239 */
[C---:B---3--:R-:W-:Y:S02]  /*7920*/  IADD3 R60, P0, PT, R56.reuse, UR18, RZ ;  /* 0x00000012383c7c10 */ /* 0x048fe4000ff1e0ff */
[C---:B------:R-:W-:Y:S02]  /*7930*/  IADD3 R58, P1, PT, R56.reuse, UR16, RZ ;  /* 0x00000010383a7c10 */ /* 0x040fe4000ff3e0ff */
[C---:B------:R-:W-:Y:S01]  /*7940*/  IADD3.X R61, PT, PT, R57.reuse, UR19, RZ, P0, !PT ;  /* 0x00000013393d7c10 */ /* 0x040fe200087fe4ff */
[----:B------:R-:W1:Y:S01]  /*7950*/  LDS R6, [R8] ;  /* 0x0000000008067984 */ /* 0x000e620000000800 */
[----:B0-----:R-:W-:Y:S02]  /*7960*/  IADD3 R56, P0, PT, R56, UR4, RZ ;  /* 0x0000000438387c10 */ /* 0x001fe4000ff1e0ff */
[C---:B------:R-:W-:Y:S01]  /*7970*/  IADD3.X R59, PT, PT, R57.reuse, UR17, RZ, P1, !PT ;  /* 0x00000011393b7c10 */ /* 0x040fe20008ffe4ff */
[----:B------:R-:W0:Y:S01]  /*7980*/  LDS R21, [R8+0x1000] ;  /* 0x0010000008157984 */ /* 0x000e220000000800 */
[----:B------:R-:W-:-:S02]  /*7990*/  IADD3.X R57, PT, PT, R57, UR5, RZ, P0, !PT ;  /* 0x0000000539397c10 */ /* 0x000fc400087fe4ff */
[----:B------:R-:W-:Y:S01]  /*79a0*/  ISETP.GE.U32.AND P0, PT, R20, 0x80, PT ;  /* 0x000000801400780c */ /* 0x000fe20003f06070 */
[----:B------:R-:W2:Y:S04]  /*79b0*/  LDS R23, [R8+0x2000] ;  /* 0x0020000008177984 */ /* 0x000ea80000000800 */
[----:B------:R-:W3:Y:S01]  /*79c0*/  LDS R77, [R8+0x3000] ;  /* 0x00300000084d7984 */ /* 0x000ee20000000800 */
[----:B-1----:R-:W-:-:S04]  /*79d0*/  FADD.FTZ R6, RZ, R6 ;  /* 0x00000006ff067221 */ /* 0x002fc80000010000 */
[----:B0-----:R-:W-:Y:S01]  /*79e0*/  FADD.FTZ R6, R6, R21 ;  /* 0x0000001506067221 */ /* 0x001fe20000010000 */
[----:B------:R-:W-:-:S03]  /*79f0*/  FADD.FTZ R21, R2, R7 ;  /* 0x0000000702157221 */ /* 0x000fc60000010000 */
        /* <DEDUP_REMOVED lines=18> */
.L_x_8033:
[----:B------:R-:W-:Y:S05]  /*7b20*/  BSYNC.RECONVERGENT B0 ;  /* 0x0000000000007941 */ /* 0x000fea0003800200 */
.L_x_8032:
        /* <DEDUP_REMOVED lines=14> */
[C---:B------:R-:W-:Y:S01]  /*7c10*/  ISETP.GE.U32.AND P0, PT, R20.reuse, 0x200, PT ;  /* 0x000002001400780c */ /* 0x040fe20003f06070 */
[----:B------:R-:W-:Y:S01]  /*7c20*/  FADD.FTZ R11, RZ, R11 ;  /* 0x0000000bff0b7221 */ /* 0x000fe20000010000 */
[C---:B------:R-:W-:Y:S01]  /*7c30*/  ISETP.GE.U32.AND P1, PT, R20.reuse, 0x280, PT ;  /* 0x000002801400780c */ /* 0x040fe20003f26070 */
[----:B------:R-:W3:Y:S01]  /*7c40*/  LDS R14, [R8+0x1e00] ;  /* 0x001e0000080e7984 */ /* 0x000ee20000000800 */
[C---:B------:R-:W-:Y:S01]  /*7c50*/  ISETP.GE.U32.AND P2, PT, R20.reuse, 0x300, PT ;  /* 0x000003001400780c */ /* 0x040fe20003f46070 */
[----:B------:R-:W-:Y:S01]  /*7c60*/  FADD.FTZ R9, R9, R16 ;  /* 0x0000001009097221 */ /* 0x000fe20000010000 */
[C---:B------:R-:W-:Y:S01]  /*7c70*/  ISETP.GE.U32.AND P3, PT, R20.reuse, 0x380, PT ;  /* 0x000003801400780c */ /* 0x040fe20003f66070 */
[----:B------:R-:W4:Y:S01]  /*7c80*/  LDS R17, [R8+0x1200] ;  /* 0x0012000008117984 */ /* 0x000f220000000800 */
[----:B------:R-:W-:Y:S01]  /*7c90*/  ISETP.GE.U32.AND P4, PT, R20, 0x400, PT ;  /* 0x000004001400780c */ /* 0x000fe20003f86070 */
[----:B------:R-:W-:Y:S01]  /*7ca0*/  FADD.FTZ R33, R10, R33 ;  /* 0x000000210a217221 */ /* 0x000fe20000010000 */
[----:B------:R-:W-:Y:S01]  /*7cb0*/  FADD.FTZ R35, R12, R35 ;  /* 0x000000230c237221 */ /* 0x000fe20000010000 */
[----:B------:R-:W4:Y:S01]  /*7cc0*/  LDS R3, [R8+0x600] ;  /* 0x0006000008037984 */ /* 0x000f220000000800 */
[----:B------:R-:W-:Y:S01]  /*7cd0*/  FADD.FTZ R11, R11, R18 ;  /* 0x000000120b0b7221 */ /* 0x000fe20000010000 */
[----:B------:R-:W-:Y:S01]  /*7ce0*/  FADD.FTZ R13, RZ, R13 ;  /* 0x0000000dff0d7221 */ /* 0x000fe20000010000 */
[----:B------:R-:W-:Y:S01]  /*7cf0*/  FADD.FTZ R15, RZ, R15 ;  /* 0x0000000fff0f7221 */ /* 0x000fe20000010000 */
[----:B------:R-:W4:Y:S01]  /*7d00*/  LDS R4, [R8+0x800] ;  /* 0x0008000008047984 */ /* 0x000f220000000800 */
[----:B------:R-:W-:Y:S01]  /*7d10*/  FADD.FTZ R9, R9, R28 ;  /* 0x0000001c09097221 */ /* 0x000fe20000010000 */
[----:B------:R-:W-:Y:S01]  /*7d20*/  FADD.FTZ R44, RZ, R44 ;  /* 0x0000002cff2c7221 */ /* 0x000fe20000010000 */
[----:B------:R-:W-:Y:S01]  /*7d30*/  FADD.FTZ R46, RZ, R46 ;  /* 0x0000002eff2e7221 */ /* 0x000fe20000010000 */
[----:B------:R-:W4:Y:S01]  /*7d40*/  LDS R5, [R8+0xa00] ;  /* 0x000a000008057984 */ /* 0x000f220000000800 */
[----:B------:R-:W-:Y:S01]  /*7d50*/  FADD.FTZ R13, R13, R24 ;  /* 0x000000180d0d7221 */ /* 0x000fe20000010000 */
[----:B------:R-:W-:Y:S01]  /*7d60*/  FADD.FTZ R15, R15, R26 ;  /* 0x0000001a0f0f7221 */ /* 0x000fe20000010000 */
[----:B------:R-:W-:Y:S01]  /*7d70*/  FADD.FTZ R44, R44, R51 ;  /* 0x000000332c2c7221 */ /* 0x000fe20000010000 */
[----:B------:R-:W4:Y:S01]  /*7d80*/  LDS R6, [R8+0xc00] ;  /* 0x000c000008067984 */ /* 0x000f220000000800 */
[----:B------:R-:W-:Y:S01]  /*7d90*/  FADD.FTZ R46, R46, R53 ;  /* 0x000000352e2e7221 */ /* 0x000fe20000010000 */
[----:B------:R-:W-:Y:S01]  /*7da0*/  FADD.FTZ R39, RZ, R39 ;  /* 0x00000027ff277221 */ /* 0x000fe20000010000 */
[----:B------:R-:W-:Y:S01]  /*7db0*/  FADD.FTZ R41, RZ, R41 ;  /* 0x00000029ff297221 */ /* 0x000fe20000010000 */
[----:B------:R-:W4:Y:S01]  /*7dc0*/  LDS R20, [R8+0x2e00] ;  /* 0x002e000008147984 */ /* 0x000f220000000800 */
[----:B------:R-:W-:Y:S01]  /*7dd0*/  FADD.FTZ R43, RZ, R43 ;  /* 0x0000002bff2b7221 */ /* 0x000fe20000010000 */
[----:B------:R-:W-:Y:S01]  /*7de0*/  FADD.FTZ R45, RZ, R45 ;  /* 0x0000002dff2d7221 */ /* 0x000fe20000010000 */
[----:B------:R-:W-:Y:S01]  /*7df0*/  FADD.FTZ R47, RZ, R47 ;  /* 0x0000002fff2f7221 */ /* 0x000fe20000010000 */
[----:B------:R-:W4:Y:S01]  /*7e00*/  LDS R19, [R8+0x1400] ;  /* 0x0014000008137984 */ /* 0x000f220000000800 */
[----:B0-----:R-:W-:Y:S01]  /*7e10*/  FADD.FTZ R7, RZ, R7 ;  /* 0x00000007ff077221 */ /* 0x001fe20000010000 */
[----:B-1----:R-:W-:Y:S01]  /*7e20*/  FADD.FTZ R0, RZ, R0 ;  /* 0x00000000ff007221 */ /* 0x002fe20000010000 */
[----:B------:R-:W-:Y:S01]  /*7e30*/  FADD.FTZ R39, R39, R48 ;  /* 0x0000003027277221 */ /* 0x000fe20000010000 */
[----:B------:R-:W0:Y:S01]  /*7e40*/  LDS R10, [R8+0x1600] ;  /* 0x00160000080a7984 */ /* 0x000e220000000800 */
[----:B------:R-:W-:Y:S01]  /*7e50*/  FADD.FTZ R41, R41, R50 ;  /* 0x0000003229297221 */ /* 0x000fe20000010000 */
[----:B------:R-:W-:Y:S01]  /*7e60*/  FADD.FTZ R43, R43, R52 ;  /* 0x000000342b2b7221 */ /* 0x000fe20000010000 */
[----:B------:R-:W-:Y:S01]  /*7e70*/  FADD.FTZ R45, R45, R54 ;  /* 0x000000362d2d7221 */ /* 0x000fe20000010000 */
[----:B------:R-:W1:Y:S01]  /*7e80*/  LDS R21, [R8+0x1800] ;  /* 0x0018000008157984 */ /* 0x000e620000000800 */
[----:B------:R-:W-:Y:S01]  /*7e90*/  FADD.FTZ R47, R47, R84 ;  /* 0x000000542f2f7221 */ /* 0x000fe20000010000 */
[----:B--2---:R-:W-:Y:S01]  /*7ea0*/  FADD.FTZ R2, RZ, R2 ;  /* 0x00000002ff027221 */ /* 0x004fe20000010000 */
        /* <DEDUP_REMOVED lines=20> */
[----:B------:R-:W-:Y:S01]  /*7ff0*/  BSSY.RECONVERGENT B0, `(.L_x_8034) ;  /* 0x0000035000007945 */ /* 0x000fe20003800200 */
[----:B------:R-:W4:Y:S01]  /*8000*/  LDS R16, [R8+0x2600] ;  /* 0x0026000008107984 */ /* 0x000f220000000800 */
[----:B------:R-:W-:Y:S01]  /*8010*/  FADD.FTZ R6, RZ, R6 ;  /* 0x00000006ff067221 */ /* 0x000fe20000010000 */
[----:B------:R-:W-:Y:S01]  /*8020*/  FADD.FTZ R9, R9, R36 ;  /* 0x0000002409097221 */ /* 0x000fe20000010000 */
[----:B------:R-:W-:Y:S01]  /*8030*/  FADD.FTZ R11, R11, R38 ;  /* 0x000000260b0b7221 */ /* 0x000fe20000010000 */
[----:B------:R-:W4:Y:S01]  /*8040*/  LDS R29, [R8+0x2800] ;  /* 0x00280000081d7984 */ /* 0x000f220000000800 */
[----:B------:R-:W-:Y:S01]  /*8050*/  FADD.FTZ R7, R7, R20 ;  /* 0x0000001407077221 */ /* 0x000fe20000010000 */
[----:B------:R-:W-:Y:S01]  /*8060*/  FADD.FTZ R13, R13, R40 ;  /* 0x000000280d0d7221 */ /* 0x000fe20000010000 */
[----:B------:R-:W-:Y:S01]  /*8070*/  FADD.FTZ R15, R15, R42 ;  /* 0x0000002a0f0f7221 */ /* 0x000fe20000010000 */
[----:B------:R-:W4:Y:S01]  /*8080*/  LDS R18, [R8+0x2a00] ;  /* 0x002a000008127984 */ /* 0x000f220000000800 */
[----:B------:R-:W-:Y:S01]  /*8090*/  FADD.FTZ R2, R2, R19 ;  /* 0x0000001302027221 */ /* 0x000fe20000010000 */
[----:B------:R-:W-:Y:S01]  /*80a0*/  FADD.FTZ R39, R39, R96 ;  /* 0x0000006027277221 */ /* 0x000fe20000010000 */
        /* <DEDUP_REMOVED lines=9> */
[----:B------:R1:W1:Y:S01]  /*8140*/  LDS R22, [R8+0x3400] ;  /* 0x0034000008167984 */ /* 0x0002620000000800 */
[----:B--2---:R-:W-:Y:S01]  /*8150*/  FADD.FTZ R5, R5, R12 ;  /* 0x0000000c05057221 */ /* 0x004fe20000010000 */
[----:B------:R-:W-:-:S02]  /*8160*/  FADD.FTZ R47, R47, R104 ;  /* 0x000000682f2f7221 */ /* 0x000fc40000010000 */
[----:B------:R2:W1:Y:S01]  /*8170*/  LDS R51, [R8+0x3600] ;  /* 0x0036000008337984 */ /* 0x0004620000000800 */
[----:B---3--:R-:W-:-:S03]  /*8180*/  FADD.FTZ R6, R6, R23 ;  /* 0x0000001706067221 */ /* 0x008fc60000010000 */
[----:B------:R2:W3:Y:S01]  /*8190*/  LDS R24, [R8+0x3800] ;  /* 0x0038000008187984 */ /* 0x0004e20000000800 */
[----:B----4-:R-:W-:-:S03]  /*81a0*/  FADD.FTZ R0, R0, R25 ;  /* 0x0000001900007221 */ /* 0x010fc60000010000 */
[----:B------:R2:W4:Y:S01]  /*81b0*/  LDS R53, [R8+0x3a00] ;  /* 0x003a000008357984 */ /* 0x0005220000000800 */
[----:B------:R-:W-:-:S03]  /*81c0*/  FADD.FTZ R55, R7, R28 ;  /* 0x0000001c07377221 */ /* 0x000fc60000010000 */
[----:B------:R2:W1:Y:S01]  /*81d0*/  LDS R26, [R8+0x3c00] ;  /* 0x003c0000081a7984 */ /* 0x0004620000000800 */
[----:B------:R-:W-:Y:S01]  /*81e0*/  FADD.FTZ R27, R2, R27 ;  /* 0x0000001b021b7221 */ /* 0x000fe20000010000 */
[----:B------:R-:W-:Y:S01]  /*81f0*/  FADD.FTZ R16, R3, R16 ;  /* 0x0000001003107221 */ /* 0x000fe20000010000 */
[----:B------:R-:W-:Y:S01]  /*8200*/  FADD.FTZ R29, R4, R29 ;  /* 0x0000001d041d7221 */ /* 0x000fe20000010000 */
[----:B------:R-:W-:Y:S01]  /*8210*/  FADD.FTZ R18, R5, R18 ;  /* 0x0000001205127221 */ /* 0x000fe20000010000 */
[----:B------:R-:W-:Y:S01]  /*8220*/  FADD.FTZ R31, R6, R31 ;  /* 0x0000001f061f7221 */ /* 0x000fe20000010000 */
[----:B0-----:R-:W-:Y:S01]  /*8230*/  FADD.FTZ R49, R0, R49 ;  /* 0x0000003100317221 */ /* 0x001fe20000010000 */
        /* <DEDUP_REMOVED lines=16> */
.L_x_8035:
[----:B------:R-:W-:Y:S05]  /*8340*/  BSYNC.RECONVERGENT B0 ;  /* 0x0000000000007941 */ /* 0x000fea0003800200 */
.L_x_8034:
        /* <DEDUP_REMOVED lines=18> */
.L_x_8037:
[----:B------:R-:W-:Y:S05]  /*8470*/  BSYNC.RECONVERGENT B0 ;  /* 0x0000000000007941 */ /* 0x000fea0003800200 */
.L_x_8036:
        /* <DEDUP_REMOVED lines=18> */
.L_x_8039:
[----:B------:R-:W-:Y:S05]  /*85a0*/  BSYNC.RECONVERGENT B0 ;  /* 0x0000000000007941 */ /* 0x000fea0003800200 */
.L_x_8038:
        /* <DEDUP_REMOVED lines=18> */
.L_x_8041:
[----:B------:R-:W-:Y:S05]  /*86d0*/  BSYNC.RECONVERGENT B0 ;  /* 0x0000000000007941 */ /* 0x000fea0003800200 */
.L_x_8040:
        /* <DEDUP_REMOVED lines=18> */
.L_x_8043:
[----:B------:R-:W-:Y:S05]  /*8800*/  BSYNC.RECONVERGENT B0 ;  /* 0x0000000000007941 */ /* 0x000fea0003800200 */
.L_x_8042:
        /* <DEDUP_REMOVED lines=18> */
.L_x_8045:
[----:B------:R-:W-:Y:S05]  /*8930*/  BSYNC.RECONVERGENT B0 ;  /* 0x0000000000007941 */ /* 0x000fea0003800200 */
.L_x_8044:
        /* <DEDUP_REMOVED lines=11> */
.L_x_7999:
        /* <DEDUP_REMOVED lines=8> */
.L_x_8047:
[----:B------:R-:W-:Y:S05]  /*8a70*/  BSYNC B1 ;  /* 0x0000000000017941 */ /* 0x000fea0003800000 */
.L_x_8046:
        /* <DEDUP_REMOVED lines=9> */
.L_x_8048:
        /* <DEDUP_REMOVED lines=8> */
.L_x_8049:
[----:B------:R-:W-:Y:S02]  /*8b90*/  MOV R190, R192 ;  /* 0x000000c000be7202 */ /* 0x000fe40000000f00 */
[----:B------:R-:W-:-:S05]  /*8ba0*/  MOV R19, R193 ;  /* 0x000000c100137202 */ /* 0x000fca0000000f00 */
[----:B------:R-:W-:Y:S01]  /*8bb0*/  FADD.FTZ R191, R191, R19 ;  /* 0x00000013bfbf7221 */ /* 0x000fe20000010000 */
[----:B------:R-:W-:-:S07]  /*8bc0*/  MOV R19, 0xffffffff ;  /* 0xffffffff00137802 */ /* 0x000fce0000000f00 */
[----:B------:R-:W-:Y:S05]  /*8bd0*/  WARPSYNC.COLLECTIVE R19, `(.L_x_8050) ;  /* 0x0000000013087348 */ /* 0x000fea0003c00000 */
[----:B------:R0:W1:Y:S02]  /*8be0*/  SHFL.BFLY P6, R193, R190, R189, R188 ;  /* 0x0c0000bdbec17389 */ /* 0x00006400000c00bc */
[----:B01----:R-:W-:Y:S05]  /*8bf0*/  ENDCOLLECTIVE ;  /* 0x000000000000791b */ /* 0x003fea0003800000 */
.L_x_8050:
        /* <DEDUP_REMOVED lines=8> */
.L_x_8051:
[----:B------:R-:W-:Y:S02]  /*8c80*/  MOV R190, R192 ;  /* 0x000000c000be7202 */ /* 0x000fe40000000f00 */
[----:B------:R-:W-:-:S05]  /*8c90*/  MOV R19, R193 ;  /* 0x000000c100137202 */ /* 0x000fca0000000f00 */
[----:B------:R-:W-:Y:S01]  /*8ca0*/  FADD.FTZ R191, R191, R19 ;  /* 0x00000013bfbf7221 */ /* 0x000fe20000010000 */
[----:B------:R-:W-:-:S07]  /*8cb0*/  MOV R19, 0xffffffff ;  /* 0xffffffff00137802 */ /* 0x000fce0000000f00 */
[----:B------:R-:W-:Y:S05]  /*8cc0*/  WARPSYNC.COLLECTIVE R19, `(.L_x_8052) ;  /* 0x0000000013087348 */ /* 0x000fea0003c00000 */
[----:B------:R0:W1:Y:S02]  /*8cd0*/  SHFL.BFLY P6, R193, R190, R189, R188 ;  /* 0x0c0000bdbec17389 */ /* 0x00006400000c00bc */
[----:B01----:R-:W-:Y:S05]  /*8ce0*/  ENDCOLLECTIVE ;  /* 0x000000000000791b */ /* 0x003fea0003800000 */
.L_x_8052:
        /* <DEDUP_REMOVED lines=8> */
.L_x_8053:
[----:B------:R-:W-:Y:S02]  /*8d70*/  MOV R190, R192 ;  /* 0x000000c000be7202 */ /* 0x000fe40000000f00 */
[----:B------:R-:W-:-:S05]  /*8d80*/  MOV R19, R193 ;  /* 0x000000c100137202 */ /* 0x000fca0000000f00 */
[----:B------:R-:W-:Y:S01]  /*8d90*/  FADD.FTZ R191, R191, R19 ;  /* 0x00000013bfbf7221 */ /* 0x000fe20000010000 */
[----:B------:R-:W-:-:S07]  /*8da0*/  MOV R19, 0xffffffff ;  /* 0xffffffff00137802 */ /* 0x000fce0000000f00 */
[----:B------:R-:W-:Y:S05]  /*8db0*/  WARPSYNC.COLLECTIVE R19, `(.L_x_8054) ;  /* 0x0000000013087348 */ /* 0x000fea0003c00000 */
[----:B------:R0:W1:Y:S02]  /*8dc0*/  SHFL.BFLY P6, R193, R190, R189, R188 ;  /* 0x0c0000bdbec17389 */ /* 0x00006400000c00bc */
[----:B01----:R-:W-:Y:S05]  /*8dd0*/  ENDCOLLECTIVE ;  /* 0x000000000000791b */ /* 0x003fea0003800000 */
.L_x_8054:
        /* <DEDUP_REMOVED lines=8> */
.L_x_8055:
[----:B------:R-:W-:Y:S02]  /*8e60*/  MOV R190, R192 ;  /* 0x000000c000be7202 */ /* 0x000fe40000000f00 */
[----:B------:R-:W-:-:S07]  /*8e70*/  MOV R194, R193 ;  /* 0x000000c100c27202 */ /* 0x000fce0000000f00 */
[----:B------:R-:W-:Y:S05]  /*8e80*/  WARPSYNC.COLLECTIVE R19, `(.L_x_8056) ;  /* 0x0000000013087348 */ /* 0x000fea0003c00000 */
[----:B------:R0:W1:Y:S02]  /*8e90*/  SHFL.BFLY P6, R193, R190, R189, R188 ;  /* 0x0c0000bdbec17389 */ /* 0x00006400000c00bc */
[----:B01----:R-:W-:Y:S05]  /*8ea0*/  ENDCOLLECTIVE ;  /* 0x000000000000791b */ /* 0x003fea0003800000 */
.L_x_8056:
[----:B------:R-:W-:Y:S01]  /*8eb0*/  MOV R19, R193 ;  /* 0x000000c100137202 */ /* 0x000fe20000000f00 */
[----:B------:R-:W-:Y:S06]  /*8ec0*/  BRA `(.L_x_8057) ;  /* 0xffffff9400f87947 */ /* 0x000fec000383ffff */
.L_x_8058:
        /* <DEDUP_REMOVED lines=11> */
.L_x_20030:


//--------------------- .text._ZN10layer_norm13ln_bwd_kernelINS_13Kernel_traitsIf13__nv_bfloat16fS2_fjLj1024ELj1ELj4ELj1ELj16ENS_18Kernel_traits_baseILj1024EfS2_fS2_fjLj128EEEEELb0ELb1ELb0ELb1EEEvNS_9BwdParamsE --------------------------
	.section	.text._ZN10layer_norm13ln_bwd_kernelINS_13Kernel_traitsIf13__nv_bfloat16fS2_fjLj1024ELj1ELj4ELj1ELj16ENS_18Kernel_traits_baseILj1024EfS2_fS2_fjLj128EEEEELb0ELb1ELb0ELb1EEEvNS_9BwdParamsE,"ax",@progbits
	.align	128
        .global         _ZN10layer_norm13ln_bwd_kernelINS_13Kernel_traitsIf13__nv_bfloat16fS2_fjLj1024ELj1ELj4ELj1ELj16ENS_18Kernel_traits_baseILj1024EfS2_fS2_fjLj128EEEEELb0ELb1ELb0ELb1EEEvNS_9BwdParamsE
        .type           _ZN10layer_norm13ln_bwd_kernelINS_13Kernel_traitsIf13__nv_bfloat16fS2_fjLj1024ELj1ELj4ELj1ELj16ENS_18Kernel_traits_baseILj1024EfS2_fS2_fjLj128EEEEELb0ELb1ELb0ELb1EEEvNS_9BwdParamsE,@function
        .size           _ZN10layer_norm13ln_bwd_kernelINS_13Kernel_traitsIf13__nv_bfloat16fS2_fjLj1024ELj1ELj4ELj1ELj16ENS_18Kernel_traits_baseILj1024EfS2_fS2_fjLj128EEEEELb0ELb1ELb0ELb1EEEvNS_9BwdParamsE,(.L_x_20031 - _ZN10layer_norm13ln_bwd_kernelINS_13Kernel_traitsIf13__nv_bfloat16fS2_fjLj1024ELj1ELj4ELj1ELj16ENS_18Kernel_traits_baseILj1024EfS2_fS2_fjLj128EEEEELb0ELb1ELb0ELb1EEEvNS_9BwdParamsE)
        .other          _ZN10layer_norm13ln_bwd_kernelINS_13Kernel_traitsIf13__nv_bfloat16fS2_fjLj1024ELj1ELj4ELj1ELj16ENS_18Kernel_traits_baseILj1024EfS2_fS2_fjLj128EEEEELb0ELb1ELb0ELb1EEEvNS_9BwdParamsE,@"STO_CUDA_ENTRY STV_DEFAULT"
_ZN10layer_norm13ln_bwd_kernelINS_13Kernel_traitsIf13__nv_bfloat16fS2_fjLj1024ELj1ELj4ELj1ELj16ENS_18Kernel_traits_baseILj1024EfS2_fS2_fjLj128EEEEELb0ELb1ELb0ELb1EEEvNS_9BwdParamsE:
.text._ZN10layer_norm13ln_bwd_kernelINS_13Kernel_traitsIf13__nv_bfloat16fS2_fjLj1024ELj1ELj4ELj1ELj16ENS_18Kernel_traits_baseILj1024EfS2_fS2_fjLj128EEEEELb0ELb1ELb0ELb1EEEvNS_9BwdParamsE:
        /* <DEDUP_REMOVED lines=65> */
[----:B------:R0:W-:Y:S01]  /*0410*/  STL [R1+0x8], RZ ;  /* 0x000008ff01007387 */ /* 0x0001e20000100800 */
[----:B------:R-:W1:Y:S01]  /*0420*/  LDC.64 R2, c[0x0][0x3d0] ;  /* 0x0000f400ff027b82 */ /* 0x000e620000000a00 */
[----:B------:R-:W2:Y:S01]  /*0430*/  LDCU.64 UR4, c[0x0][0x3e0] ;  /* 0x00007c00ff0477ac */ /* 0x000ea20008000a00 */
[----:B------:R-:W-:Y:S01]  /*0440*/  LOP3.LUT R7, R24, 0x1f, RZ, 0xc0, !PT ;  /* 0x0000001f18077812 */ /* 0x000fe200078ec0ff */
[----:B------:R0:W-:Y:S04]  /*0450*/  STL [R1+0x4], RZ ;  /* 0x000004ff01007387 */ /* 0x0001e80000100800 */
[----:B------:R0:W-:Y:S01]  /*0460*/  STL [R1], RZ ;  /* 0x000000ff01007387 */ /* 0x0001e20000100800 */
        /* <DEDUP_REMOVED lines=29> */
[----:B------:R-:W-:Y:S01]  /*0640*/  HFMA2 R245, -RZ, RZ, 0, 0 ;  /* 0x00000000fff57431 */ /* 0x000fe200000001ff */
[----:B------:R-:W-:Y:S01]  /*0650*/  BSSY B1, `(.L_x_8061) ;  /* 0x0000660000017945 */ /* 0x000fe20003800000 */
[----:B------:R-:W-:Y:S01]  /*0660*/  HFMA2 R241, -RZ, RZ, 0, 0 ;  /* 0x00000000fff17431 */ /* 0x000fe200000001ff */
[----:B------:R-:W5:Y:S01]  /*0670*/  LDG.E.128 R88, desc[UR6][R2.64] ;  /* 0x0000000602587981 */ /* 0x000f62000c1e1d00 */
[----:B------:R-:W-:-:S02]  /*0680*/  HFMA2 R232, -RZ, RZ, 0, 0 ;  /* 0x00000000ffe87431 */ /* 0x000fc400000001ff */
[----:B------:R-:W-:Y:S01]  /*0690*/  HFMA2 R199, -RZ, RZ, 0, 0 ;  /* 0x00000000ffc77431 */ /* 0x000fe200000001ff */
[----:B------:R-:W5:Y:S01]  /*06a0*/  LDG.E.128 R84, desc[UR6][R2.64+0x10] ;  /* 0x0000100602547981 */ /* 0x000f62000c1e1d00 */
[----:B------:R-:W-:Y:S02]  /*06b0*/  ISETP.NE.AND.EX P0, PT, RZ, UR5, PT, P0 ;  /* 0x00000005ff007c0c */ /* 0x000fe4000bf05300 */
[----:B------:R-:W-:Y:S02]  /*06c0*/  CS2R R246, SRZ ;  /* 0x0000000000f67805 */ /* 0x000fe4000001ff00 */
[----:B------:R-:W-:Y:S01]  /*06d0*/  MOV R243, RZ ;  /* 0x000000ff00f37202 */ /* 0x000fe20000000f00 */
[----:B------:R-:W5:Y:S01]  /*06e0*/  LDG.E.128 R80, desc[UR6][R2.64+0x400] ;  /* 0x0004000602507981 */ /* 0x000f62000c1e1d00 */
[----:B------:R-:W-:Y:S02]  /*06f0*/  CS2R R248, SRZ ;  /* 0x0000000000f87805 */ /* 0x000fe4000001ff00 */
[----:B------:R-:W-:-:S02]  /*0700*/  CS2R R238, SRZ ;  /* 0x0000000000ee7805 */ /* 0x000fc4000001ff00 */
[----:B------:R-:W-:Y:S01]  /*0710*/  MOV R252, RZ ;  /* 0x000000ff00fc7202 */ /* 0x000fe20000000f00 */
[----:B------:R-:W5:Y:S01]  /*0720*/  LDG.E.128 R76, desc[UR6][R2.64+0x410] ;  /* 0x00041006024c7981 */ /* 0x000f62000c1e1d00 */
[----:B------:R-:W-:Y:S02]  /*0730*/  CS2R R250, SRZ ;  /* 0x0000000000fa7805 */ /* 0x000fe4000001ff00 */
[----:B------:R-:W-:Y:S02]  /*0740*/  CS2R R230, SRZ ;  /* 0x0000000000e67805 */ /* 0x000fe4000001ff00 */
[----:B------:R-:W-:Y:S01]  /*0750*/  CS2R R228, SRZ ;  /* 0x0000000000e47805 */ /* 0x000fe2000001ff00 */
[----:B------:R-:W5:Y:S01]  /*0760*/  LDG.E.128 R72, desc[UR6][R2.64+0x800] ;  /* 0x0008000602487981 */ /* 0x000f62000c1e1d00 */
[----:B------:R-:W-:Y:S02]  /*0770*/  MOV R184, RZ ;  /* 0x000000ff00b87202 */ /* 0x000fe40000000f00 */
        /* <DEDUP_REMOVED lines=31> */
[----:B-1----:R-:W-:-:S03]  /*0970*/  CS2R R2, SRZ ;  /* 0x0000000000027805 */ /* 0x002fc6000001ff00 */
[----:B------:R-:W5:Y:S04]  /*0980*/  LDG.E.128 R36, desc[UR6][R4.64+0x400] ;  /* 0x0004000604247981 */ /* 0x000f68000c1e1d00 */
[----:B------:R-:W5:Y:S04]  /*0990*/  LDG.E.128 R32, desc[UR6][R4.64+0x10] ;  /* 0x0000100604207981 */ /* 0x000f68000c1e1d00 */
[----:B------:R1:W5:Y:S02]  /*09a0*/  LDG.E.128 R28, desc[UR6][R4.64] ;  /* 0x00000006041c7981 */ /* 0x000364000c1e1d00 */
[----:B01----:R-:W-:-:S07]  /*09b0*/  CS2R R4, SRZ ;  /* 0x0000000000047805 */ /* 0x003fce000001ff00 */
.L_x_8081:
[----:B0-----:R-:W0:Y:S01]  /*09c0*/  S2R R136, SR_TID.X ;  /* 0x0000000000887919 */ /* 0x001e220000002100 */
[----:B------:R-:W1:Y:S01]  /*09d0*/  LDC.64 R134, c[0x0][0x3c0] ;  /* 0x0000f000ff867b82 */ /* 0x000e620000000a00 */
[----:B------:R-:W-:-:S05]  /*09e0*/  IMAD R0, R185, UR9, RZ ;  /* 0x00000009b9007c24 */ /* 0x000fca000f8e02ff */
[----:B------:R-:W-:Y:S02]  /*09f0*/  SHF.R.S32.HI R137, RZ, 0x1f, R0 ;  /* 0x0000001fff897819 */ /* 0x000fe40000011400 */
[----:B------:R-:W2:Y:S02]  /*0a00*/  @P0 LDC.64 R132, c[0x0][0x3e0] ;  /* 0x0000f800ff840b82 */ /* 0x000ea40000000a00 */
[----:B------:R-:W-:-:S06]  /*0a10*/  LEA.HI R137, R137, R0, RZ, 0x3 ;  /* 0x0000000089897211 */ /* 0x000fcc00078f18ff */
[----:B------:R-:W3:Y:S08]  /*0a20*/  LDC.64 R164, c[0x0][0x3a8] ;  /* 0x0000ea00ffa47b82 */ /* 0x000ef00000000a00 */
[----:B------:R-:W4:Y:S01]  /*0a30*/  LDC.64 R186, c[0x0][0x3c8] ;  /* 0x0000f200ffba7b82 */ /* 0x000f220000000a00 */
[----:B-1----:R-:W-:-:S05]  /*0a40*/  IMAD.WIDE R134, R185, 0x4, R134 ;  /* 0x00000004b9867825 */ /* 0x002fca00078e0286 */
[----:B------:R-:W4:Y:S01]  /*0a50*/  LDG.E R193, desc[UR6][R134.64] ;  /* 0x0000000686c17981 */ /* 0x000f22000c1e1900 */
[----:B0-----:R-:W-:Y:S01]  /*0a60*/  LOP3.LUT R190, R136, 0x1f, RZ, 0xc0, !PT ;  /* 0x0000001f88be7812 */ /* 0x001fe200078ec0ff */
[----:B--2---:R-:W-:Y:S01]  /*0a70*/  @P0 IMAD.WIDE R132, R185, 0x2, R132 ;  /* 0x00000002b9840825 */ /* 0x004fe200078e0284 */
[----:B------:R-:W0:Y:S02]  /*0a80*/  LDC.64 R176, c[0x0][0x428] ;  /* 0x00010a00ffb07b82 */ /* 0x000e240000000a00 */
[----:B------:R-:W-:Y:S02]  /*0a90*/  LEA.HI.SX32 R190, R137, R190, 0x1d ;  /* 0x000000be89be7211 */ /* 0x000fe400078feaff */
[----:B------:R-:W2:Y:S02]  /*0aa0*/  @P0 LDG.E.U16 R191, desc[UR6][R132.64] ;  /* 0x0000000684bf0981 */ /* 0x000ea4000c1e1500 */
[C---:B------:R-:W-:Y:S02]  /*0ab0*/  IADD3 R189, PT, PT, R190.reuse, 0x20, RZ ;  /* 0x00000020bebd7810 */ /* 0x040fe40007ffe0ff */
[----:B------:R-:W-:-:S02]  /*0ac0*/  IADD3 R188, PT, PT, R190, 0x40, RZ ;  /* 0x00000040bebc7810 */ /* 0x000fc40007ffe0ff */
[C---:B------:R-:W-:Y:S01]  /*0ad0*/  IADD3 R0, PT, PT, R190.reuse, 0x60, RZ ;  /* 0x00000060be007810 */ /* 0x040fe20007ffe0ff */
[----:B---3--:R-:W-:-:S04]  /*0ae0*/  IMAD.WIDE.U32 R140, R190, 0x20, R164 ;  /* 0x00000020be8c7825 */ /* 0x008fc800078e00a4 */
[--C-:B------:R-:W-:Y:S01]  /*0af0*/  IMAD.WIDE.U32 R148, R189, 0x20, R164.reuse ;  /* 0x00000020bd947825 */ /* 0x100fe200078e00a4 */
[----:B------:R-:W3:Y:S03]  /*0b00*/  LDG.E.128 R132, desc[UR6][R140.64] ;  /* 0x000000068c847981 */ /* 0x000ee6000c1e1d00 */
[--C-:B------:R-:W-:Y:S01]  /*0b10*/  IMAD.WIDE.U32 R156, R188, 0x20, R164.reuse ;  /* 0x00000020bc9c7825 */ /* 0x100fe200078e00a4 */
[----:B------:R-:W2:Y:S03]  /*0b20*/  LDG.E.128 R144, desc[UR6][R148.64] ;  /* 0x0000000694907981 */ /* 0x000ea6000c1e1d00 */
[----:B------:R-:W-:Y:S01]  /*0b30*/  IMAD.WIDE.U32 R164, R0, 0x20, R164 ;  /* 0x0000002000a47825 */ /* 0x000fe200078e00a4 */
[----:B------:R-:W-:Y:S01]  /*0b40*/  ISETP.NE.U32.AND P1, PT, RZ, UR10, PT ;  /* 0x0000000aff007c0c */ /* 0x000fe2000bf25070 */
[----:B------:R-:W2:Y:S02]  /*0b50*/  LDG.E.128 R152, desc[UR6][R156.64] ;  /* 0x000000069c987981 */ /* 0x000ea4000c1e1d00 */
[----:B----4-:R-:W-:-:S02]  /*0b60*/  IMAD.WIDE R186, R185, 0x4, R186 ;  /* 0x00000004b9ba7825 */ /* 0x010fc400078e02ba */
[----:B------:R-:W4:Y:S04]  /*0b70*/  LDG.E.128 R160, desc[UR6][R164.64] ;  /* 0x00000006a4a07981 */ /* 0x000f28000c1e1d00 */
[----:B------:R1:W4:Y:S01]  /*0b80*/  LDG.E R187, desc[UR6][R186.64] ;  /* 0x00000006babb7981 */ /* 0x000322000c1e1900 */
[----:B------:R-:W-:Y:S02]  /*0b90*/  ISETP.NE.AND.EX P1, PT, RZ, UR11, PT, P1 ;  /* 0x0000000bff007c0c */ /* 0x000fe4000bf25310 */
[----:B------:R-:W-:Y:S01]  /*0ba0*/  ISETP.NE.AND P2, PT, RZ, UR8, PT ;  /* 0x00000008ff007c0c */ /* 0x000fe2000bf45270 */
[--C-:B0-----:R-:W-:Y:S01]  /*0bb0*/  IMAD.WIDE.U32 R168, R189, 0x10, R176.reuse ;  /* 0x00000010bda87825 */ /* 0x101fe200078e00b0 */
[----:B------:R-:W4:Y:S04]  /*0bc0*/  LDG.E.128 R140, desc[UR6][R140.64+0x10] ;  /* 0x000010068c8c7981 */ /* 0x000f28000c1e1d00 */
[----:B------:R-:W4:Y:S01]  /*0bd0*/  LDG.E.128 R164, desc[UR6][R164.64+0x10] ;  /* 0x00001006a4a47981 */ /* 0x000f22000c1e1d00 */
[----:B------:R-:W-:-:S03]  /*0be0*/  IMAD.WIDE.U32 R136, R190, 0x10, R176 ;  /* 0x00000010be887825 */ /* 0x000fc600078e00b0 */
[----:B------:R-:W4:Y:S01]  /*0bf0*/  LDG.E.128 R168, desc[UR6][R168.64] ;  /* 0x00000006a8a87981 */ /* 0x000f22000c1e1d00 */
[----:B------:R-:W0:Y:S01]  /*0c00*/  @P1 LDC.64 R194, c[0x0][0x438] ;  /* 0x00010e00ffc21b82 */ /* 0x000e220000000a00 */
[----:B------:R-:W-:Y:S02]  /*0c10*/  IMAD.WIDE.U32 R172, R188, 0x10, R176 ;  /* 0x00000010bcac7825 */ /* 0x000fe400078e00b0 */
[----:B------:R-:W4:Y:S04]  /*0c20*/  LDG.E.128 R136, desc[UR6][R136.64] ;  /* 0x0000000688887981 */ /* 0x000f28000c1e1d00 */
[----:B------:R-:W4:Y:S01]  /*0c30*/  LDG.E.128 R148, desc[UR6][R148.64+0x10] ;  /* 0x0000100694947981 */ /* 0x000f22000c1e1d00 */
[----:B------:R-:W1:Y:S03]  /*0c40*/  @P1 LDC.64 R196, c[0x0][0x438] ;  /* 0x00010e00ffc41b82 */ /* 0x000e660000000a00 */
[----:B------:R-:W4:Y:S05]  /*0c50*/  LDG.E.128 R156, desc[UR6][R156.64+0x10] ;  /* 0x000010069c9c7981 */ /* 0x000f2a000c1e1d00 */
[----:B------:R-:W1:Y:S08]  /*0c60*/  @P1 LDC.64 R208, c[0x0][0x438] ;  /* 0x00010e00ffd01b82 */ /* 0x000e700000000a00 */
[----:B------:R-:W1:Y:S01]  /*0c70*/  @P1 LDC.64 R212, c[0x0][0x438] ;  /* 0x00010e00ffd41b82 */ /* 0x000e620000000a00 */
[----:B0-----:R-:W-:Y:S01]  /*0c80*/  @P1 IMAD.WIDE.U32 R194, R190, 0x20, R194 ;  /* 0x00000020bec21825 */ /* 0x001fe200078e00c2 */
[----:B-1----:R-:W-:Y:S01]  /*0c90*/  MOV R186, 0x3f800000 ;  /* 0x3f80000000ba7802 */ /* 0x002fe20000000f00 */
[----:B------:R-:W4:Y:S04]  /*0ca0*/  LDG.E.128 R172, desc[UR6][R172.64] ;  /* 0x00000006acac7981 */ /* 0x000f28000c1e1d00 */
[----:B-----5:R-:W5:Y:S04]  /*0cb0*/  @P1 LDG.E.128 R92, desc[UR6][R194.64] ;  /* 0x00000006c25c1981 */ /* 0x020f68000c1e1d00 */
[----:B------:R0:W5:Y:S02]  /*0cc0*/  @P1 LDG.E.128 R96, desc[UR6][R194.64+0x10] ;  /* 0x00001006c2601981 */ /* 0x000164000c1e1d00 */
[----:B0-----:R-:W-:-:S04]  /*0cd0*/  @P1 IMAD.WIDE.U32 R194, R189, 0x20, R196 ;  /* 0x00000020bdc21825 */ /* 0x001fc800078e00c4 */
[----:B------:R-:W-:Y:S01]  /*0ce0*/  @P1 IMAD.WIDE.U32 R196, R188, 0x20, R208 ;  /* 0x00000020bcc41825 */ /* 0x000fe200078e00d0 */
[----:B------:R-:W5:Y:S03]  /*0cf0*/  @P1 LDG.E.128 R100, desc[UR6][R194.64] ;  /* 0x00000006c2641981 */ /* 0x000f66000c1e1d00 */
[C---:B------:R-:W-:Y:S01]  /*0d00*/  @P1 IMAD.WIDE.U32 R208, R0.reuse, 0x20, R212 ;  /* 0x0000002000d01825 */ /* 0x040fe200078e00d4 */
[----:B------:R-:W5:Y:S04]  /*0d10*/  @P1 LDG.E.128 R108, desc[UR6][R196.64] ;  /* 0x00000006c46c1981 */ /* 0x000f68000c1e1d00 */
[----:B------:R-:W5:Y:S04]  /*0d20*/  @P1 LDG.E.128 R116, desc[UR6][R208.64] ;  /* 0x00000006d0741981 */ /* 0x000f68000c1e1d00 */
[----:B------:R0:W5:Y:S01]  /*0d30*/  @P1 LDG.E.128 R120, desc[UR6][R208.64+0x10] ;  /* 0x00001006d0781981 */ /* 0x000162000c1e1d00 */
[----:B------:R-:W-:-:S03]  /*0d40*/  IMAD.WIDE.U32 R176, R0, 0x10, R176 ;  /* 0x0000001000b07825 */ /* 0x000fc600078e00b0 */
[----:B------:R2:W5:Y:S04]  /*0d50*/  @P1 LDG.E.128 R112, desc[UR6][R196.64+0x10] ;  /* 0x00001006c4701981 */ /* 0x000568000c1e1d00 */
[----:B------:R-:W4:Y:S04]  /*0d60*/  LDG.E.128 R176, desc[UR6][R176.64] ;  /* 0x00000006b0b07981 */ /* 0x000f28000c1e1d00 */
[----:B------:R1:W5:Y:S01]  /*0d70*/  @P1 LDG.E.128 R104, desc[UR6][R194.64+0x10] ;  /* 0x00001006c2681981 */ /* 0x000362000c1e1d00 */
[----:B0-----:R-:W-:-:S05]  /*0d80*/  FSEL R209, R193, RZ, !P2 ;  /* 0x000000ffc1d17208 */ /* 0x001fca0005000000 */
[C---:B---3--:R-:W-:Y:S01]  /*0d90*/  FADD.FTZ R134, -R209.reuse, R134 ;  /* 0x00000086d1867221 */ /* 0x048fe20000010100 */
[----:B--2---:R-:W-:-:S03]  /*0da0*/  FADD.FTZ R196, -R209, R147 ;  /* 0x00000093d1c47221 */ /* 0x004fc60000010100 */
[----:B----4-:R-:W-:Y:S01]  /*0db0*/  FMUL.FTZ R236, R187, R134 ;  /* 0x00000086bbec7220 */ /* 0x010fe20000410000 */
[C---:B------:R-:W-:Y:S02]  /*0dc0*/  FADD.FTZ R147, -R209.reuse, R165 ;  /* 0x000000a5d1937221 */ /* 0x040fe40000010100 */
[----:B------:R-:W2:Y:S04]  /*0dd0*/  LDL.LU R165, [R1+0x48] ;  /* 0x0000480001a57983 */ /* 0x000ea80000300800 */
[----:B------:R-:W3:Y:S01]  /*0de0*/  LDL.LU R134, [R1+0x40] ;  /* 0x0000400001867983 */ /* 0x000ee20000300800 */
[C---:B------:R-:W-:Y:S02]  /*0df0*/  PRMT R218, R170.reuse, 0x7632, R218 ;  /* 0x00007632aada7816 */ /* 0x040fe400000000da */
[----:B------:R-:W-:Y:S01]  /*0e00*/  SHF.L.U32 R170, R170, 0x10, RZ ;  /* 0x00000010aaaa7819 */ /* 0x000fe200000006ff */
[----:B------:R-:W-:Y:S01]  /*0e10*/  FADD.FTZ R198, -R209, R142 ;  /* 0x0000008ed1c67221 */ /* 0x000fe20000010100 */
[----:B------:R-:W-:Y:S01]  /*0e20*/  PRMT R212, R137, 0x7632, R212 ;  /* 0x0000763289d47816 */ /* 0x000fe200000000d4 */
[C---:B------:R-:W-:Y:S01]  /*0e30*/  FADD.FTZ R135, -R209.reuse, R135 ;  /* 0x00000087d1877221 */ /* 0x040fe20000010100 */
[C---:B------:R-:W-:Y:S01]  /*0e40*/  FADD.FTZ R193, -R209.reuse, R144 ;  /* 0x00000090d1c17221 */ /* 0x040fe20000010100 */
[----:B-1----:R-:W-:Y:S01]  /*0e50*/  FADD.FTZ R194, -R209, R145 ;  /* 0x00000091d1c27221 */ /* 0x002fe20000010100 */
[----:B------:R-:W-:Y:S01]  /*0e60*/  @P0 SHF.L.U32 R186, R191, 0x10, RZ ;  /* 0x00000010bfba0819 */ /* 0x000fe200000006ff */
[----:B------:R-:W-:Y:S01]  /*0e70*/  FADD.FTZ R197, -R209, R140 ;  /* 0x0000008cd1c57221 */ /* 0x000fe20000010100 */
[----:B------:R-:W-:Y:S01]  /*0e80*/  PRMT R219, R139, 0x7632, R219 ;  /* 0x000076328bdb7816 */ /* 0x000fe200000000db */
[C---:B------:R-:W-:Y:S01]  /*0e90*/  FADD.FTZ R208, -R209.reuse, R148 ;  /* 0x00000094d1d07221 */ /* 0x040fe20000010100 */
[C---:B------:R-:W-:Y:S01]  /*0ea0*/  FADD.FTZ R144, -R209.reuse, R162 ;  /* 0x000000a2d1907221 */ /* 0x040fe20000010100 */
[C---:B------:R-:W-:Y:S01]  /*0eb0*/  FADD.FTZ R145, -R209.reuse, R163 ;  /* 0x000000a3d1917221 */ /* 0x040fe20000010100 */
[C---:B------:R-:W-:Y:S01]  /*0ec0*/  FADD.FTZ R191, -R209.reuse, R132 ;  /* 0x00000084d1bf7221 */ /* 0x040fe20000010100 */
[----:B------:R-:W-:Y:S01]  /*0ed0*/  FADD.FTZ R237, -R209, R133 ;  /* 0x00000085d1ed7221 */ /* 0x000fe20000010100 */
[----:B------:R-:W-:Y:S01]  /*0ee0*/  SHF.L.U32 R139, R139, 0x10, RZ ;  /* 0x000000108b8b7819 */ /* 0x000fe200000006ff */
[C---:B------:R-:W-:Y:S01]  /*0ef0*/  FADD.FTZ R140, -R209.reuse, R143 ;  /* 0x0000008fd18c7221 */ /* 0x040fe20000010100 */
[C---:B------:R-:W-:Y:S01]  /*0f00*/  FADD.FTZ R195, -R209.reuse, R146 ;  /* 0x00000092d1c37221 */ /* 0x040fe20000010100 */
[----:B------:R-:W-:Y:S01]  /*0f10*/  FADD.FTZ R214, -R209, R149 ;  /* 0x00000095d1d67221 */ /* 0x000fe20000010100 */
[----:B------:R-:W-:Y:S01]  /*0f20*/  PRMT R217, R169, 0x7632, R217 ;  /* 0x00007632a9d97816 */ /* 0x000fe200000000d9 */
[----:B------:R-:W-:Y:S01]  /*0f30*/  FADD.FTZ R141, -R209, R141 ;  /* 0x0000008dd18d7221 */ /* 0x000fe20000010100 */
[----:B------:R-:W-:Y:S01]  /*0f40*/  SHF.L.U32 R163, R169, 0x10, RZ ;  /* 0x00000010a9a37819 */ /* 0x000fe200000006ff */
[----:B------:R-:W-:Y:S01]  /*0f50*/  FADD.FTZ R150, -R209, R150 ;  /* 0x00000096d1967221 */ /* 0x000fe20000010100 */
[----:B------:R-:W-:Y:S01]  /*0f60*/  PRMT R162, R171, 0x7632, R162 ;  /* 0x00007632aba27816 */ /* 0x000fe200000000a2 */
[C---:B------:R-:W-:Y:S01]  /*0f70*/  FADD.FTZ R151, -R209.reuse, R151 ;  /* 0x00000097d1977221 */ /* 0x040fe20000010100 */
[----:B------:R-:W-:Y:S01]  /*0f80*/  PRMT R213, R136, 0x7632, R213 ;  /* 0x0000763288d57816 */ /* 0x000fe200000000d5 */
        /* <DEDUP_REMOVED lines=14> */
[C---:B------:R-:W-:Y:S01]  /*1070*/  FMUL.FTZ R169, R187.reuse, R198 ;  /* 0x000000c6bba97220 */ /* 0x040fe20000410000 */
[----:B------:R-:W-:Y:S01]  /*1080*/  SHF.L.U32 R212, R212, 0x10, RZ ;  /* 0x00000010d4d47819 */ /* 0x000fe200000006ff */
[C---:B------:R-:W-:Y:S01]  /*1090*/  FMUL.FTZ R235, R187.reuse, R135 ;  /* 0x00000087bbeb7220 */ /* 0x040fe20000410000 */
        /* <DEDUP_REMOVED lines=8> */
[----:B------:R-:W-:Y:S01]  /*1120*/  FMUL.FTZ R139, R91, R212 ;  /* 0x000000d45b8b7220 */ /* 0x000fe20000410000 */
[-C--:B------:R-:W-:Y:S01]  /*1130*/  FFMA.FTZ R14, R208, R170.reuse, R14 ;  /* 0x000000aad00e7223 */ /* 0x080fe2000001000e */
[----:B------:R-:W-:Y:S01]  /*1140*/  FMUL.FTZ R212, R76, R170 ;  /* 0x000000aa4cd47220 */ /* 0x000fe20000410000 */
[C---:B------:R-:W-:Y:S01]  /*1150*/  FMUL.FTZ R160, R187.reuse, R141 ;  /* 0x0000008dbba07220 */ /* 0x040fe20000410000 */
[----:B------:R-:W-:Y:S01]  /*1160*/  FMUL.FTZ R141, R187, R140 ;  /* 0x0000008cbb8d7220 */ /* 0x000fe20000410000 */
[-C--:B------:R-:W-:Y:S01]  /*1170*/  FFMA.FTZ R3, R237, R213.reuse, R3 ;  /* 0x000000d5ed037223 */ /* 0x080fe20000010003 */
[----:B------:R-:W-:Y:S01]  /*1180*/  FADD.FTZ R210, R213, R210 ;  /* 0x000000d2d5d27221 */ /* 0x000fe20000010000 */
[----:B------:R-:W-:Y:S01]  /*1190*/  FMUL.FTZ R140, R89, R213 ;  /* 0x000000d5598c7220 */ /* 0x000fe20000410000 */
[----:B------:R-:W-:Y:S01]  /*11a0*/  PRMT R209, R178, 0x7632, R209 ;  /* 0x00007632b2d17816 */ /* 0x000fe200000000d1 */
[----:B------:R-:W-:Y:S01]  /*11b0*/  FMUL.FTZ R213, R78, R171 ;  /* 0x000000ab4ed57220 */ /* 0x000fe20000410000 */
[----:B---3--:R-:W-:Y:S01]  /*11c0*/  FADD.FTZ R134, R170, R134 ;  /* 0x00000086aa867221 */ /* 0x008fe20000010000 */
[----:B--2---:R-:W-:-:S04]  /*11d0*/  FADD.FTZ R165, R171, R165 ;  /* 0x000000a5aba57221 */ /* 0x004fc80000010000 */
[----:B------:R0:W-:Y:S04]  /*11e0*/  STL [R1+0x40], R134 ;  /* 0x0000408601007387 */ /* 0x0001e80000100800 */
[----:B------:R-:W2:Y:S01]  /*11f0*/  LDL.LU R170, [R1+0x58] ;  /* 0x0000580001aa7983 */ /* 0x000ea20000300800 */
[----:B0-----:R-:W-:Y:S01]  /*1200*/  MOV R134, R209 ;  /* 0x000000d100867202 */ /* 0x001fe20000000f00 */
[----:B------:R-:W-:Y:S02]  /*1210*/  FMUL.FTZ R209, R187, R150 ;  /* 0x00000096bbd17220 */ /* 0x000fe40000410000 */
[----:B------:R-:W3:Y:S02]  /*1220*/  LDL.LU R150, [R1+0x60] ;  /* 0x0000600001967983 */ /* 0x000ee40000300800 */
[----:B------:R-:W-:-:S02]  /*1230*/  FFMA.FTZ R16, R209, R171, R16 ;  /* 0x000000abd1107223 */ /* 0x000fc40000010010 */
[----:B------:R-:W4:Y:S04]  /*1240*/  LDL.LU R135, [R1+0x68] ;  /* 0x0000680001877983 */ /* 0x000f280000300800 */
[----:B------:R0:W-:Y:S04]  /*1250*/  STL [R1+0x48], R165 ;  /* 0x000048a501007387 */ /* 0x0001e80000100800 */
[----:B------:R-:W4:Y:S01]  /*1260*/  LDL.LU R171, [R1+0x50] ;  /* 0x0000500001ab7983 */ /* 0x000f220000300800 */
[C---:B------:R-:W-:Y:S02]  /*1270*/  SHF.L.U32 R166, R172.reuse, 0x10, RZ ;  /* 0x00000010aca67819 */ /* 0x040fe400000006ff */
[----:B------:R-:W-:-:S02]  /*1280*/  PRMT R242, R172, 0x7632, R242 ;  /* 0x00007632acf27816 */ /* 0x000fc400000000f2 */
[C---:B------:R-:W-:Y:S02]  /*1290*/  SHF.L.U32 R167, R173.reuse, 0x10, RZ ;  /* 0x00000010ada77819 */ /* 0x040fe400000006ff */
[----:B------:R-:W-:Y:S02]  /*12a0*/  PRMT R240, R173, 0x7632, R240 ;  /* 0x00007632adf07816 */ /* 0x000fe400000000f0 */
[----:B------:R-:W-:Y:S02]  /*12b0*/  SHF.L.U32 R172, R174, 0x10, RZ ;  /* 0x00000010aeac7819 */ /* 0x000fe400000006ff */
[----:B------:R-:W-:Y:S02]  /*12c0*/  PRMT R215, R138, 0x7632, R215 ;  /* 0x000076328ad77816 */ /* 0x000fe400000000d7 */
[----:B------:R-:W-:Y:S02]  /*12d0*/  SHF.L.U32 R173, R175, 0x10, RZ ;  /* 0x00000010afad7819 */ /* 0x000fe400000006ff */
[----:B------:R-:W-:Y:S01]  /*12e0*/  SHF.L.U32 R234, R136, 0x10, RZ ;  /* 0x0000001088ea7819 */ /* 0x000fe200000006ff */
[C---:B------:R-:W-:Y:S01]  /*12f0*/  FMUL.FTZ R136, R187.reuse, R191 ;  /* 0x000000bfbb887220 */ /* 0x040fe20000410000 */
[----:B------:R-:W-:Y:S01]  /*1300*/  SHF.L.U32 R138, R138, 0x10, RZ ;  /* 0x000000108a8a7819 */ /* 0x000fe200000006ff */
[----:B------:R-:W-:Y:S01]  /*1310*/  FMUL.FTZ R191, R187, R197 ;  /* 0x000000c5bbbf7220 */ /* 0x000fe20000410000 */
[----:B------:R-:W-:-:S02]  /*1320*/  SHF.L.U32 R215, R215, 0x10, RZ ;  /* 0x00000010d7d77819 */ /* 0x000fc400000006ff */
[----:B------:R-:W-:Y:S01]  /*1330*/  PRMT R216, R168, 0x7632, R216 ;  /* 0x00007632a8d87816 */ /* 0x000fe200000000d8 */
[----:B------:R-:W-:Y:S01]  /*1340*/  FADD.FTZ R221, R138, R221 ;  /* 0x000000dd8add7221 */ /* 0x000fe20000010000 */
[----:B------:R-:W-:Y:S01]  /*1350*/  SHF.L.U32 R164, R168, 0x10, RZ ;  /* 0x00000010a8a47819 */ /* 0x000fe200000006ff */
[-C--:B------:R-:W-:Y:S01]  /*1360*/  FFMA.FTZ R6, R191, R138.reuse, R6 ;  /* 0x0000008abf067223 */ /* 0x080fe20000010006 */
[----:B------:R-:W-:Y:S01]  /*1370*/  FMUL.FTZ R168, R84, R138 ;  /* 0x0000008a54a87220 */ /* 0x000fe20000410000 */
[----:B------:R-:W-:Y:S01]  /*1380*/  FADD.FTZ R222, R215, R222 ;  /* 0x000000ded7de7221 */ /* 0x000fe20000010000 */
[-C--:B------:R-:W-:Y:S01]  /*1390*/  FFMA.FTZ R7, R160, R215.reuse, R7 ;  /* 0x000000d7a0077223 */ /* 0x080fe20000010007 */
[----:B------:R-:W-:Y:S01]  /*13a0*/  FMUL.FTZ R138, R85, R215 ;  /* 0x000000d7558a7220 */ /* 0x000fe20000410000 */
[C---:B------:R-:W-:Y:S01]  /*13b0*/  FMUL.FTZ R215, R187.reuse, R151 ;  /* 0x00000097bbd77220 */ /* 0x040fe20000410000 */
[----:B0-----:R-:W-:Y:S01]  /*13c0*/  FMUL.FTZ R165, R187, R155 ;  /* 0x0000009bbba57220 */ /* 0x001fe20000410000 */
[----:B--2---:R-:W-:Y:S01]  /*13d0*/  FADD.FTZ R170, R167, R170 ;  /* 0x000000aaa7aa7221 */ /* 0x004fe20000010000 */
[----:B---3--:R-:W-:Y:S01]  /*13e0*/  FADD.FTZ R150, R172, R150 ;  /* 0x00000096ac967221 */ /* 0x008fe20000010000 */
[----:B----4-:R-:W-:Y:S01]  /*13f0*/  FADD.FTZ R135, R173, R135 ;  /* 0x00000087ad877221 */ /* 0x010fe20000010000 */
[----:B------:R-:W-:-:S05]  /*1400*/  FADD.FTZ R171, R166, R171 ;  /* 0x000000aba6ab7221 */ /* 0x000fca0000010000 */
[----:B------:R-:W-:Y:S04]  /*1410*/  STL [R1+0x50], R171 ;  /* 0x000050ab01007387 */ /* 0x000fe80000100800 */
[----:B------:R-:W-:Y:S04]  /*1420*/  STL [R1+0x58], R170 ;  /* 0x000058aa01007387 */ /* 0x000fe80000100800 */
[----:B------:R-:W-:Y:S04]  /*1430*/  STL [R1+0x60], R150 ;  /* 0x0000609601007387 */ /* 0x000fe80000100800 */
[----:B------:R0:W-:Y:S04]  /*1440*/  STL [R1+0x68], R135 ;  /* 0x0000688701007387 */ /* 0x0001e80000100800 */
[----:B------:R-:W2:Y:S01]  /*1450*/  LDL.LU R151, [R1+0x3c] ;  /* 0x00003c0001977983 */ /* 0x000ea20000300800 */
[----:B0-----:R-:W-:-:S03]  /*1460*/  MOV R135, R134 ;  /* 0x0000008600877202 */ /* 0x001fc60000000f00 */
[----:B------:R-:W3:Y:S04]  /*1470*/  LDL.LU R134, [R1+0x44] ;  /* 0x0000440001867983 */ /* 0x000ee80000300800 */
[----:B------:R-:W4:Y:S01]  /*1480*/  LDL.LU R155, [R1+0x4c] ;  /* 0x00004c00019b7983 */ /* 0x000f220000300800 */
[----:B------:R-:W-:Y:S02]  /*1490*/  SHF.L.U32 R137, R137, 0x10, RZ ;  /* 0x0000001089897819 */ /* 0x000fe400000006ff */
[----:B------:R-:W-:Y:S02]  /*14a0*/  PRMT R233, R176, 0x7632, R233 ;  /* 0x00007632b0e97816 */ /* 0x000fe400000000e9 */
[----:B------:R-:W-:Y:S02]  /*14b0*/  SHF.L.U32 R219, R219, 0x10, RZ ;  /* 0x00000010dbdb7819 */ /* 0x000fe400000006ff */
[----:B------:R-:W-:-:S02]  /*14c0*/  SHF.L.U32 R152, R178, 0x10, RZ ;  /* 0x00000010b2987819 */ /* 0x000fc400000006ff */
[C---:B------:R-:W-:Y:S02]  /*14d0*/  PRMT R178, R179.reuse, 0x7632, R178 ;  /* 0x00007632b3b27816 */ /* 0x040fe400000000b2 */
[----:B------:R-:W-:Y:S02]  /*14e0*/  SHF.L.U32 R156, R179, 0x10, RZ ;  /* 0x00000010b39c7819 */ /* 0x000fe400000006ff */
[----:B------:R-:W-:Y:S01]  /*14f0*/  SHF.L.U32 R217, R217, 0x10, RZ ;  /* 0x00000010d9d97819 */ /* 0x000fe200000006ff */
[----:B------:R-:W-:Y:S01]  /*1500*/  FADD.FTZ R211, R137, R211 ;  /* 0x000000d389d37221 */ /* 0x000fe20000010000 */
[----:B------:R-:W-:Y:S01]  /*1510*/  MOV R179, R233 ;  /* 0x000000e900b37202 */ /* 0x000fe20000000f00 */
[-C--:B------:R-:W-:Y:S01]  /*1520*/  FFMA.FTZ R4, R236, R137.reuse, R4 ;  /* 0x00000089ec047223 */ /* 0x080fe20000010004 */
[----:B------:R-:W-:Y:S01]  /*1530*/  FMUL.FTZ R233, R90, R137 ;  /* 0x000000895ae97220 */ /* 0x000fe20000410000 */
[----:B------:R-:W-:Y:S01]  /*1540*/  SHF.L.U32 R218, R218, 0x10, RZ ;  /* 0x00000010dada7819 */ /* 0x000fe200000006ff */
[----:B------:R-:W-:Y:S01]  /*1550*/  FADD.FTZ R224, R219, R224 ;  /* 0x000000e0dbe07221 */ /* 0x000fe20000010000 */
[-C--:B------:R-:W-:Y:S01]  /*1560*/  FFMA.FTZ R9, R141, R219.reuse, R9 ;  /* 0x000000db8d097223 */ /* 0x080fe20000010009 */
[----:B------:R-:W-:Y:S01]  /*1570*/  FMUL.FTZ R137, R87, R219 ;  /* 0x000000db57897220 */ /* 0x000fe20000410000 */
[----:B------:R-:W-:-:S02]  /*1580*/  SHF.L.U32 R219, R162, 0x10, RZ ;  /* 0x00000010a2db7819 */ /* 0x000fc400000006ff */
[----:B------:R-:W-:Y:S01]  /*1590*/  PRMT R244, R174, 0x7632, R244 ;  /* 0x00007632aef47816 */ /* 0x000fe200000000f4 */
[----:B------:R-:W-:Y:S01]  /*15a0*/  FMUL.FTZ R171, R187, R158 ;  /* 0x0000009ebbab7220 */ /* 0x000fe20000410000 */
[----:B------:R-:W-:Y:S02]  /*15b0*/  PRMT R174, R175, 0x7632, R174 ;  /* 0x00007632afae7816 */ /* 0x000fe400000000ae */
[----:B------:R-:W-:Y:S02]  /*15c0*/  MOV R150, R179 ;  /* 0x000000b300967202 */ /* 0x000fe40000000f00 */
[----:B------:R-:W-:Y:S01]  /*15d0*/  SHF.L.U32 R179, R174, 0x10, RZ ;  /* 0x00000010aeb37819 */ /* 0x000fe200000006ff */
[----:B------:R-:W-:Y:S01]  /*15e0*/  FMUL.FTZ R174, R187, R157 ;  /* 0x0000009dbbae7220 */ /* 0x000fe20000410000 */
[----:B--2---:R-:W-:-:S05]  /*15f0*/  FADD.FTZ R151, R217, R151 ;  /* 0x00000097d9977221 */ /* 0x004fca0000010000 */
[----:B------:R-:W-:Y:S01]  /*1600*/  STL [R1+0x3c], R151 ;  /* 0x00003c9701007387 */ /* 0x000fe20000100800 */
[----:B---3--:R-:W-:-:S03]  /*1610*/  FADD.FTZ R134, R218, R134 ;  /* 0x00000086da867221 */ /* 0x008fc60000010000 */
[----:B------:R-:W2:Y:S01]  /*1620*/  LDL.LU R158, [R1+0x54] ;  /* 0x00005400019e7983 */ /* 0x000ea20000300800 */
[----:B----4-:R-:W-:-:S03]  /*1630*/  FADD.FTZ R155, R219, R155 ;  /* 0x0000009bdb9b7221 */ /* 0x010fc60000010000 */
[----:B------:R0:W-:Y:S04]  /*1640*/  STL [R1+0x44], R134 ;  /* 0x0000448601007387 */ /* 0x0001e80000100800 */
[----:B0-----:R-:W3:Y:S04]  /*1650*/  LDL.LU R134, [R1+0x5c] ;  /* 0x00005c0001867983 */ /* 0x001ee80000300800 */
[----:B------:R0:W-:Y:S04]  /*1660*/  STL [R1+0x4c], R155 ;  /* 0x00004c9b01007387 */ /* 0x0001e80000100800 */
[----:B------:R-:W4:Y:S01]  /*1670*/  LDL.LU R157, [R1+0x64] ;  /* 0x00006400019d7983 */ /* 0x000f220000300800 */
[----:B------:R-:W-:-:S02]  /*1680*/  SHF.L.U32 R242, R242, 0x10, RZ ;  /* 0x00000010f2f27819 */ /* 0x000fc400000006ff */
[----:B------:R-:W-:Y:S02]  /*1690*/  SHF.L.U32 R240, R240, 0x10, RZ ;  /* 0x00000010f0f07819 */ /* 0x000fe400000006ff */
[----:B------:R-:W-:Y:S02]  /*16a0*/  SHF.L.U32 R244, R244, 0x10, RZ ;  /* 0x00000010f4f47819 */ /* 0x000fe400000006ff */
[----:B0-----:R-:W-:Y:S02]  /*16b0*/  SHF.L.U32 R155, R135, 0x10, RZ ;  /* 0x00000010879b7819 */ /* 0x001fe400000006ff */
[----:B------:R-:W-:Y:S01]  /*16c0*/  MOV R135, R178 ;  /* 0x000000b200877202 */ /* 0x000fe20000000f00 */
[-C--:B------:R-:W-:Y:S01]  /*16d0*/  FFMA.FTZ R204, R174, R244.reuse, R204 ;  /* 0x000000f4aecc7223 */ /* 0x080fe200000100cc */
[----:B------:R-:W-:Y:S01]  /*16e0*/  FMUL.FTZ R178, R69, R244 ;  /* 0x000000f445b27220 */ /* 0x000fe20000410000 */
[----:B------:R-:W-:Y:S01]  /*16f0*/  FADD.FTZ R207, R234, R207 ;  /* 0x000000cfeacf7221 */ /* 0x000fe20000010000 */
[-C--:B------:R-:W-:Y:S01]  /*1700*/  FFMA.FTZ R2, R136, R234.reuse, R2 ;  /* 0x000000ea88027223 */ /* 0x080fe20000010002 */
[----:B------:R-:W-:Y:S01]  /*1710*/  FMUL.FTZ R234, R88, R234 ;  /* 0x000000ea58ea7220 */ /* 0x000fe20000410000 */
[C---:B------:R-:W-:Y:S01]  /*1720*/  FMUL.FTZ R170, R187.reuse, R132 ;  /* 0x00000084bbaa7220 */ /* 0x040fe20000410000 */
[----:B------:R-:W-:-:S02]  /*1730*/  FMUL.FTZ R162, R187, R133 ;  /* 0x00000085bba27220 */ /* 0x000fc40000410000 */
        /* <DEDUP_REMOVED lines=11> */
[----:B--2---:R-:W-:-:S05]  /*17f0*/  FADD.FTZ R158, R242, R158 ;  /* 0x0000009ef29e7221 */ /* 0x004fca0000010000 */
[----:B------:R-:W-:Y:S01]  /*1800*/  STL [R1+0x54], R158 ;  /* 0x0000549e01007387 */ /* 0x000fe20000100800 */
[----:B---3--:R-:W-:Y:S01]  /*1810*/  FADD.FTZ R134, R240, R134 ;  /* 0x00000086f0867221 */ /* 0x008fe20000010000 */
[----:B----4-:R-:W-:-:S04]  /*1820*/  FADD.FTZ R157, R244, R157 ;  /* 0x0000009df49d7221 */ /* 0x010fc80000010000 */
[----:B------:R0:W-:Y:S04]  /*1830*/  STL [R1+0x5c], R134 ;  /* 0x00005c8601007387 */ /* 0x0001e80000100800 */
[----:B------:R1:W-:Y:S04]  /*1840*/  STL [R1+0x64], R157 ;  /* 0x0000649d01007387 */ /* 0x0003e80000100800 */
[----:B------:R-:W2:Y:S01]  /*1850*/  LDL.LU R244, [R1+0x6c] ;  /* 0x00006c0001f47983 */ /* 0x000ea20000300800 */
[----:B------:R-:W-:Y:S01]  /*1860*/  FADD.FTZ R133, R138, R133 ;  /* 0x000000858a857221 */ /* 0x000fe20000010000 */
[----:B------:R-:W-:Y:S01]  /*1870*/  FFMA.FTZ R132, R169, R161, R132 ;  /* 0x000000a1a9847223 */ /* 0x000fe20000010084 */
[----:B------:R-:W-:-:S02]  /*1880*/  SHF.L.U32 R216, R216, 0x10, RZ ;  /* 0x00000010d8d87819 */ /* 0x000fc400000006ff */
[----:B------:R-:W-:Y:S01]  /*1890*/  FADD.FTZ R133, R161, R133 ;  /* 0x00000085a1857221 */ /* 0x000fe20000010000 */
        /* <DEDUP_REMOVED lines=10> */
[C---:B------:R-:W-:Y:S01]  /*1940*/  FMUL.FTZ R196, R187.reuse, R196 ;  /* 0x000000c4bbc47220 */ /* 0x040fe20000410000 */
[----:B------:R-:W-:Y:S01]  /*1950*/  FMUL.FTZ R195, R187, R195 ;  /* 0x000000c3bbc37220 */ /* 0x000fe20000410000 */
        /* <DEDUP_REMOVED lines=10> */
[-C--:B------:R-:W-:Y:S01]  /*1a00*/  FFMA.FTZ R15, R214, R218.reuse, R15 ;  /* 0x000000dad60f7223 */ /* 0x080fe2000001000f */
[----:B------:R-:W-:Y:S01]  /*1a10*/  FMUL.FTZ R218, R77, R218 ;  /* 0x000000da4dda7220 */ /* 0x000fe20000410000 */
[----:B------:R-:W-:Y:S01]  /*1a20*/  FFMA.FTZ R132, R208, R212, R132 ;  /* 0x000000d4d0847223 */ /* 0x000fe20000010084 */
[----:B------:R-:W-:-:S03]  /*1a30*/  FADD.FTZ R133, R212, R133 ;  /* 0x00000085d4857221 */ /* 0x000fc60000010000 */
[----:B------:R-:W-:Y:S01]  /*1a40*/  FFMA.FTZ R132, R214, R218, R132 ;  /* 0x000000dad6847223 */ /* 0x000fe20000010084 */
[----:B------:R-:W-:Y:S01]  /*1a50*/  FADD.FTZ R133, R218, R133 ;  /* 0x00000085da857221 */ /* 0x000fe20000010000 */
[-C--:B------:R-:W-:Y:S01]  /*1a60*/  FFMA.FTZ R192, R215, R219.reuse, R192 ;  /* 0x000000dbd7c07223 */ /* 0x080fe200000100c0 */
[----:B------:R-:W-:Y:S01]  /*1a70*/  FMUL.FTZ R219, R79, R219 ;  /* 0x000000db4fdb7220 */ /* 0x000fe20000410000 */
[----:B------:R-:W-:Y:S01]  /*1a80*/  FFMA.FTZ R132, R209, R213, R132 ;  /* 0x000000d5d1847223 */ /* 0x000fe20000010084 */
[----:B------:R-:W-:Y:S01]  /*1a90*/  FADD.FTZ R133, R213, R133 ;  /* 0x00000085d5857221 */ /* 0x000fe20000010000 */
[----:B------:R-:W-:Y:S01]  /*1aa0*/  SHF.L.U32 R176, R176, 0x10, RZ ;  /* 0x00000010b0b07819 */ /* 0x000fe200000006ff */
[----:B------:R-:W-:Y:S01]  /*1ab0*/  FFMA.FTZ R199, R162, R166, R199 ;  /* 0x000000a6a2c77223 */ /* 0x000fe200000100c7 */
[----:B------:R-:W-:Y:S01]  /*1ac0*/  FMUL.FTZ R142, R187, R142 ;  /* 0x0000008ebb8e7220 */ /* 0x000fe20000410000 */
[----:B------:R-:W-:Y:S01]  /*1ad0*/  FADD.FTZ R227, R163, R227 ;  /* 0x000000e3a3e37221 */ /* 0x000fe20000010000 */
[----:B------:R-:W-:Y:S01]  /*1ae0*/  FFMA.FTZ R12, R195, R163, R12 ;  /* 0x000000a3c30c7223 */ /* 0x000fe2000001000c */
[----:B------:R-:W-:Y:S01]  /*1af0*/  FMUL.FTZ R166, R72, R166 ;  /* 0x000000a648a67220 */ /* 0x000fe20000410000 */
[----:B------:R-:W-:Y:S01]  /*1b00*/  FFMA.FTZ R132, R215, R219, R132 ;  /* 0x000000dbd7847223 */ /* 0x000fe20000010084 */
[----:B------:R-:W-:Y:S01]  /*1b10*/  FMUL.FTZ R163, R187, R153 ;  /* 0x00000099bba37220 */ /* 0x000fe20000410000 */
[----:B------:R-:W-:Y:S01]  /*1b20*/  FADD.FTZ R133, R219, R133 ;  /* 0x00000085db857221 */ /* 0x000fe20000010000 */
[----:B------:R-:W-:Y:S01]  /*1b30*/  FADD.FTZ R225, R164, R225 ;  /* 0x000000e1a4e17221 */ /* 0x000fe20000010000 */
[----:B------:R-:W-:Y:S01]  /*1b40*/  FFMA.FTZ R10, R193, R164, R10 ;  /* 0x000000a4c10a7223 */ /* 0x000fe2000001000a */
[----:B------:R-:W-:Y:S01]  /*1b50*/  SHF.L.U32 R153, R150, 0x10, RZ ;  /* 0x0000001096997819 */ /* 0x000fe200000006ff */
[----:B------:R-:W-:Y:S01]  /*1b60*/  FMUL.FTZ R164, R187, R154 ;  /* 0x0000009abba47220 */ /* 0x000fe20000410000 */
[----:B------:R-:W-:Y:S01]  /*1b70*/  FADD.FTZ R25, R176, R25 ;  /* 0x00000019b0197221 */ /* 0x000fe20000010000 */
[-C--:B------:R-:W-:Y:S01]  /*1b80*/  FFMA.FTZ R17, R142, R176.reuse, R17 ;  /* 0x000000b08e117223 */ /* 0x080fe20000010011 */
[----:B------:R-:W-:Y:S01]  /*1b90*/  FMUL.FTZ R150, R64, R176 ;  /* 0x000000b040967220 */ /* 0x000fe20000410000 */
[----:B------:R-:W-:Y:S01]  /*1ba0*/  FMUL.FTZ R176, R73, R242 ;  /* 0x000000f249b07220 */ /* 0x000fe20000410000 */
[----:B------:R-:W-:Y:S01]  /*1bb0*/  FFMA.FTZ R132, R162, R166, R132 ;  /* 0x000000a6a2847223 */ /* 0x000fe20000010084 */
[C---:B------:R-:W-:Y:S01]  /*1bc0*/  PRMT R175, R177.reuse, 0x7632, R175 ;  /* 0x00007632b1af7816 */ /* 0x040fe200000000af */
[----:B------:R-:W-:Y:S01]  /*1bd0*/  FADD.FTZ R133, R166, R133 ;  /* 0x00000085a6857221 */ /* 0x000fe20000010000 */
[----:B------:R-:W-:Y:S01]  /*1be0*/  SHF.L.U32 R177, R177, 0x10, RZ ;  /* 0x00000010b1b17819 */ /* 0x000fe200000006ff */
[-C--:B------:R-:W-:Y:S01]  /*1bf0*/  FFMA.FTZ R201, R164, R167.reuse, R201 ;  /* 0x000000a7a4c97223 */ /* 0x080fe200000100c9 */
[----:B------:R-:W-:Y:S01]  /*1c00*/  FMUL.FTZ R144, R187, R144 ;  /* 0x00000090bb907220 */ /* 0x000fe20000410000 */
[----:B------:R-:W-:Y:S01]  /*1c10*/  FMUL.FTZ R167, R74, R167 ;  /* 0x000000a74aa77220 */ /* 0x000fe20000410000 */
[----:B------:R-:W-:Y:S01]  /*1c20*/  FFMA.FTZ R132, R163, R176, R132 ;  /* 0x000000b0a3847223 */ /* 0x000fe20000010084 */
[----:B------:R-:W-:Y:S01]  /*1c30*/  FADD.FTZ R133, R176, R133 ;  /* 0x00000085b0857221 */ /* 0x000fe20000010000 */
[----:B------:R-:W-:Y:S01]  /*1c40*/  FADD.FTZ R27, R177, R27 ;  /* 0x0000001bb11b7221 */ /* 0x000fe20000010000 */
[-C--:B------:R-:W-:Y:S01]  /*1c50*/  FFMA.FTZ R19, R144, R177.reuse, R19 ;  /* 0x000000b190137223 */ /* 0x080fe20000010013 */
[----:B------:R-:W-:Y:S01]  /*1c60*/  FMUL.FTZ R151, R66, R177 ;  /* 0x000000b142977220 */ /* 0x000fe20000410000 */
[----:B------:R-:W-:Y:S01]  /*1c70*/  FMUL.FTZ R177, R75, R240 ;  /* 0x000000f04bb17220 */ /* 0x000fe20000410000 */
[----:B------:R-:W-:Y:S01]  /*1c80*/  FFMA.FTZ R132, R164, R167, R132 ;  /* 0x000000a7a4847223 */ /* 0x000fe20000010084 */
[----:B0-----:R-:W-:Y:S01]  /*1c90*/  FADD.FTZ R134, R167, R133 ;  /* 0x00000085a7867221 */ /* 0x001fe20000010000 */
[-C--:B------:R-:W-:Y:S01]  /*1ca0*/  FFMA.FTZ R203, R170, R172.reuse, R203 ;  /* 0x000000acaacb7223 */ /* 0x080fe200000100cb */
[----:B------:R-:W-:Y:S01]  /*1cb0*/  FMUL.FTZ R172, R68, R172 ;  /* 0x000000ac44ac7220 */ /* 0x000fe20000410000 */
[----:B------:R-:W-:Y:S01]  /*1cc0*/  FFMA.FTZ R133, R165, R177, R132 ;  /* 0x000000b1a5857223 */ /* 0x000fe20000010084 */
[----:B------:R-:W-:Y:S01]  /*1cd0*/  FADD.FTZ R132, R177, R134 ;  /* 0x00000086b1847221 */ /* 0x000fe20000010000 */
[----:B------:R-:W-:-:S02]  /*1ce0*/  MOV R154, R175 ;  /* 0x000000af009a7202 */ /* 0x000fc40000000f00 */
[----:B------:R-:W-:Y:S01]  /*1cf0*/  FFMA.FTZ R133, R170, R172, R133 ;  /* 0x000000acaa857223 */ /* 0x000fe20000010085 */
[----:B------:R-:W-:Y:S01]  /*1d00*/  FADD.FTZ R132, R172, R132 ;  /* 0x00000084ac847221 */ /* 0x000fe20000010000 */
[----:B------:R-:W-:Y:S01]  /*1d10*/  FFMA.FTZ R205, R171, R173, R205 ;  /* 0x000000adabcd7223 */ /* 0x000fe200000100cd */
[----:B------:R-:W-:Y:S01]  /*1d20*/  FMUL.FTZ R175, R187, R159 ;  /* 0x0000009fbbaf7220 */ /* 0x000fe20000410000 */
[----:B------:R-:W-:Y:S01]  /*1d30*/  FMUL.FTZ R173, R70, R173 ;  /* 0x000000ad46ad7220 */ /* 0x000fe20000410000 */
[----:B------:R-:W-:Y:S01]  /*1d40*/  FFMA.FTZ R133, R174, R178, R133 ;  /* 0x000000b2ae857223 */ /* 0x000fe20000010085 */
[----:B------:R-:W-:Y:S01]  /*1d50*/  FADD.FTZ R132, R178, R132 ;  /* 0x00000084b2847221 */ /* 0x000fe20000010000 */
[----:B------:R-:W-:Y:S02]  /*1d60*/  FFMA.FTZ R206, R175, R179, R206 ;  /* 0x000000b3afce7223 */ /* 0x000fe400000100ce */
[----:B------:R-:W-:Y:S01]  /*1d70*/  FFMA.FTZ R133, R171, R173, R133 ;  /* 0x000000adab857223 */ /* 0x000fe20000010085 */
[----:B------:R-:W-:Y:S01]  /*1d80*/  FADD.FTZ R132, R173, R132 ;  /* 0x00000084ad847221 */ /* 0x000fe20000010000 */
[----:B------:R-:W-:Y:S01]  /*1d90*/  FMUL.FTZ R143, R187, R143 ;  /* 0x0000008fbb8f7220 */ /* 0x000fe20000410000 */
[----:B------:R-:W-:-:S03]  /*1da0*/  FADD.FTZ R26, R153, R26 ;  /* 0x0000001a991a7221 */ /* 0x000fc60000010000 */
[-C--:B------:R-:W-:Y:S01]  /*1db0*/  FFMA.FTZ R18, R143, R153.reuse, R18 ;  /* 0x000000998f127223 */ /* 0x080fe20000010012 */
[----:B------:R-:W-:Y:S01]  /*1dc0*/  FMUL.FTZ R153, R65, R153 ;  /* 0x0000009941997220 */ /* 0x000fe20000410000 */
[----:B------:R-:W-:Y:S01]  /*1dd0*/  SHF.L.U32 R154, R154, 0x10, RZ ;  /* 0x000000109a9a7819 */ /* 0x000fe200000006ff */
[C---:B------:R-:W-:Y:S01]  /*1de0*/  FMUL.FTZ R145, R187.reuse, R145 ;  /* 0x00000091bb917220 */ /* 0x040fe20000410000 */
[----:B------:R-:W-:-:S03]  /*1df0*/  FMUL.FTZ R146, R187, R146 ;  /* 0x00000092bb927220 */ /* 0x000fc60000410000 */
[-C--:B------:R-:W-:Y:S01]  /*1e00*/  FFMA.FTZ R20, R145, R154.reuse, R20 ;  /* 0x0000009a91147223 */ /* 0x080fe20000010014 */
[----:B------:R-:W-:Y:S01]  /*1e10*/  FADD.FTZ R180, R154, R180 ;  /* 0x000000b49ab47221 */ /* 0x000fe20000010000 */
[----:B------:R-:W-:Y:S01]  /*1e20*/  FMUL.FTZ R154, R67, R154 ;  /* 0x0000009a439a7220 */ /* 0x000fe20000410000 */
[C---:B------:R-:W-:Y:S01]  /*1e30*/  FMUL.FTZ R147, R187.reuse, R147 ;  /* 0x00000093bb937220 */ /* 0x040fe20000410000 */
[----:B------:R-:W-:Y:S01]  /*1e40*/  FADD.FTZ R181, R152, R181 ;  /* 0x000000b598b57221 */ /* 0x000fe20000010000 */
[-C--:B------:R-:W-:Y:S01]  /*1e50*/  FFMA.FTZ R21, R146, R152.reuse, R21 ;  /* 0x0000009892157223 */ /* 0x080fe20000010015 */
[----:B------:R-:W-:Y:S01]  /*1e60*/  FMUL.FTZ R152, R60, R152 ;  /* 0x000000983c987220 */ /* 0x000fe20000410000 */
[----:B------:R-:W-:Y:S01]  /*1e70*/  FMUL.FTZ R148, R187, R148 ;  /* 0x00000094bb947220 */ /* 0x000fe20000410000 */
[-C--:B------:R-:W-:Y:S01]  /*1e80*/  FFMA.FTZ R22, R147, R155.reuse, R22 ;  /* 0x0000009b93167223 */ /* 0x080fe20000010016 */
[----:B------:R-:W-:Y:S01]  /*1e90*/  FADD.FTZ R182, R155, R182 ;  /* 0x000000b69bb67221 */ /* 0x000fe20000010000 */
[----:B------:R-:W-:Y:S01]  /*1ea0*/  FMUL.FTZ R155, R61, R155 ;  /* 0x0000009b3d9b7220 */ /* 0x000fe20000410000 */
[----:B-1----:R-:W-:Y:S01]  /*1eb0*/  SHF.L.U32 R157, R135, 0x10, RZ ;  /* 0x00000010879d7819 */ /* 0x002fe200000006ff */
[----:B------:R-:W-:Y:S01]  /*1ec0*/  FMUL.FTZ R149, R187, R149 ;  /* 0x00000095bb957220 */ /* 0x000fe20000410000 */
[----:B------:R-:W-:Y:S01]  /*1ed0*/  FADD.FTZ R183, R156, R183 ;  /* 0x000000b79cb77221 */ /* 0x000fe20000010000 */
[-C--:B------:R-:W-:Y:S01]  /*1ee0*/  FFMA.FTZ R23, R148, R156.reuse, R23 ;  /* 0x0000009c94177223 */ /* 0x080fe20000010017 */
[----:B------:R-:W-:Y:S01]  /*1ef0*/  FMUL.FTZ R156, R62, R156 ;  /* 0x0000009c3e9c7220 */ /* 0x000fe20000410000 */
[-C--:B------:R-:W-:Y:S01]  /*1f00*/  FFMA.FTZ R24, R149, R157.reuse, R24 ;  /* 0x0000009d95187223 */ /* 0x080fe20000010018 */
[----:B------:R-:W-:Y:S01]  /*1f10*/  FADD.FTZ R184, R157, R184 ;  /* 0x000000b89db87221 */ /* 0x000fe20000010000 */
[----:B------:R-:W-:Y:S01]  /*1f20*/  UMOV UR4, 0xffffffff ;  /* 0xffffffff00047882 */ /* 0x000fe20000000000 */
[----:B------:R-:W-:Y:S01]  /*1f30*/  ISETP.NE.U32.AND P1, PT, RZ, UR10, PT ;  /* 0x0000000aff007c0c */ /* 0x000fe2000bf25070 */
[----:B------:R-:W-:Y:S01]  /*1f40*/  FMUL.FTZ R157, R63, R157 ;  /* 0x0000009d3f9d7220 */ /* 0x000fe20000410000 */
[----:B------:R-:W-:Y:S01]  /*1f50*/  FFMA.FTZ R200, R163, R242, R200 ;  /* 0x000000f2a3c87223 */ /* 0x000fe200000100c8 */
[----:B------:R-:W-:Y:S01]  /*1f60*/  FFMA.FTZ R202, R165, R240, R202 ;  /* 0x000000f0a5ca7223 */ /* 0x000fe200000100ca */
[----:B------:R-:W-:Y:S01]  /*1f70*/  ISETP.NE.AND.EX P1, PT, RZ, UR11, PT, P1 ;  /* 0x0000000bff007c0c */ /* 0x000fe2000bf25310 */
[----:B--2---:R-:W-:Y:S01]  /*1f80*/  FADD.FTZ R244, R179, R244 ;  /* 0x000000f4b3f47221 */ /* 0x004fe20000010000 */
[----:B------:R-:W-:-:S04]  /*1f90*/  FMUL.FTZ R179, R71, R179 ;  /* 0x000000b347b37220 */ /* 0x000fc80000410000 */
[----:B------:R-:W-:Y:S01]  /*1fa0*/  FFMA.FTZ R133, R175, R179, R133 ;  /* 0x000000b3af857223 */ /* 0x000fe20000010085 */
[----:B------:R-:W-:-:S03]  /*1fb0*/  FADD.FTZ R132, R179, R132 ;  /* 0x00000084b3847221 */ /* 0x000fc60000010000 */
[----:B------:R-:W-:Y:S01]  /*1fc0*/  FFMA.FTZ R133, R142, R150, R133 ;  /* 0x000000968e857223 */ /* 0x000fe20000010085 */
[----:B------:R-:W-:-:S03]  /*1fd0*/  FADD.FTZ R132, R150, R132 ;  /* 0x0000008496847221 */ /* 0x000fc60000010000 */
[----:B------:R-:W-:Y:S01]  /*1fe0*/  FFMA.FTZ R133, R143, R153, R133 ;  /* 0x000000998f857223 */ /* 0x000fe20000010085 */
[----:B------:R-:W-:Y:S01]  /*1ff0*/  FADD.FTZ R132, R132, R153 ;  /* 0x0000009984847221 */ /* 0x000fe20000010000 */
[----:B------:R0:W-:Y:S02]  /*2000*/  STL [R1+0x6c], R244 ;  /* 0x00006cf401007387 */ /* 0x0001e40000100800 */
        /* <DEDUP_REMOVED lines=12> */
[----:B0-----:R-:W-:Y:S06]  /*20d0*/  BRA.DIV UR4, `(.L_x_8062) ;  /* 0x00000062049c7947 */ /* 0x001fec000b800000 */
        /* <DEDUP_REMOVED lines=18> */
.L_x_8093:
[----:B------:R-:W-:Y:S01]  /*2200*/  FADD.FTZ R134, R132, R134 ;  /* 0x0000008684867221 */ /* 0x000fe20000010000 */
        /* <DEDUP_REMOVED lines=19> */
[C---:B------:R-:W-:Y:S01]  /*2340*/  FMUL.FTZ R136, R187.reuse, R136 ;  /* 0x00000088bb887220 */ /* 0x040fe20000410000 */
[----:B------:R-:W-:Y:S01]  /*2350*/  FMUL.FTZ R140, R187, R140 ;  /* 0x0000008cbb8c7220 */ /* 0x000fe20000410000 */
[----:B-----5:R-:W-:Y:S01]  /*2360*/  PRMT R137, R132, 0x7632, R137 ;  /* 0x0000763284897816 */ /* 0x020fe20000000089 */
[--C-:B------:R-:W-:Y:S01]  /*2370*/  FFMA.FTZ R236, R236, R158, R159.reuse ;  /* 0x0000009eecec7223 */ /* 0x100fe2000001009f */
[----:B------:R-:W-:Y:S01]  /*2380*/  SHF.L.U32 R160, R132, 0x10, RZ ;  /* 0x0000001084a07819 */ /* 0x000fe200000006ff */
[-C--:B------:R-:W-:Y:S01]  /*2390*/  FMUL.FTZ R132, R136, R186.reuse ;  /* 0x000000ba88847220 */ /* 0x080fe20000410000 */
[----:B------:R-:W-:Y:S01]  /*23a0*/  FMUL.FTZ R140, R140, R186 ;  /* 0x000000ba8c8c7220 */ /* 0x000fe20000410000 */
[-CC-:B------:R-:W-:Y:S01]  /*23b0*/  FFMA.FTZ R191, R191, R158.reuse, R159.reuse ;  /* 0x0000009ebfbf7223 */ /* 0x180fe2000001009f */
[--C-:B------:R-:W-:Y:S01]  /*23c0*/  FFMA.FTZ R235, R235, R158, R159.reuse ;  /* 0x0000009eebeb7223 */ /* 0x100fe2000001009f */
[----:B------:R-:W-:Y:S01]  /*23d0*/  FMUL.FTZ R136, R132, R160 ;  /* 0x000000a084887220 */ /* 0x000fe20000410000 */
[----:B------:R-:W-:Y:S01]  /*23e0*/  FADD.FTZ R233, R233, -R236 ;  /* 0x800000ece9e97221 */ /* 0x000fe20000010000 */
[----:B------:R-:W-:Y:S01]  /*23f0*/  FFMA.FTZ R169, R169, R158, R159 ;  /* 0x0000009ea9a97223 */ /* 0x000fe2000001009f */
[----:B------:R-:W-:Y:S01]  /*2400*/  FMUL.FTZ R132, R28, R132 ;  /* 0x000000841c847220 */ /* 0x000fe20000410000 */
[----:B------:R-:W-:Y:S01]  /*2410*/  FMUL.FTZ R160, R29, R140 ;  /* 0x0000008c1da07220 */ /* 0x000fe20000410000 */
[----:B------:R-:W-:Y:S01]  /*2420*/  FADD.FTZ R168, R168, -R191 ;  /* 0x800000bfa8a87221 */ /* 0x000fe20000010000 */
[----:B------:R-:W-:Y:S01]  /*2430*/  SHF.L.U32 R137, R137, 0x10, RZ ;  /* 0x0000001089897819 */ /* 0x000fe200000006ff */
[----:B------:R-:W-:Y:S01]  /*2440*/  FADD.FTZ R139, R139, -R235 ;  /* 0x800000eb8b8b7221 */ /* 0x000fe20000010000 */
[--C-:B------:R-:W-:Y:S01]  /*2450*/  FADD.FTZ R161, R161, -R169.reuse ;  /* 0x800000a9a1a17221 */ /* 0x100fe20000010000 */
[C---:B------:R-:W-:Y:S01]  /*2460*/  FMUL.FTZ R233, R187.reuse, R233 ;  /* 0x000000e9bbe97220 */ /* 0x040fe20000410000 */
[----:B------:R-:W-:Y:S01]  /*2470*/  F2FP.BF16.F32.PACK_AB R132, R160, R132 ;  /* 0x00000084a084723e */ /* 0x000fe200000010ff */
[C---:B------:R-:W-:Y:S01]  /*2480*/  FMUL.FTZ R168, R187.reuse, R168 ;  /* 0x000000a8bba87220 */ /* 0x040fe20000410000 */
[----:B------:R-:W-:Y:S01]  /*2490*/  FMUL.FTZ R137, R140, R137 ;  /* 0x000000898c897220 */ /* 0x000fe20000410000 */
[C---:B------:R-:W-:Y:S01]  /*24a0*/  PRMT R160, R134.reuse, 0x7632, R160 ;  /* 0x0000763286a07816 */ /* 0x040fe200000000a0 */
[----:B------:R-:W-:Y:S01]  /*24b0*/  FMUL.FTZ R191, R187, R139 ;  /* 0x0000008bbbbf7220 */ /* 0x000fe20000410000 */
[----:B------:R-:W-:Y:S01]  /*24c0*/  SHF.L.U32 R140, R133, 0x10, RZ ;  /* 0x00000010858c7819 */ /* 0x000fe200000006ff */
[----:B------:R-:W-:Y:S01]  /*24d0*/  FMUL.FTZ R138, R187, R138 ;  /* 0x0000008abb8a7220 */ /* 0x000fe20000410000 */
[----:B------:R-:W-:Y:S01]  /*24e0*/  PRMT R169, R133, 0x7632, R169 ;  /* 0x0000763285a97816 */ /* 0x000fe200000000a9 */
[C---:B------:R-:W-:Y:S01]  /*24f0*/  FMUL.FTZ R161, R187.reuse, R161 ;  /* 0x000000a1bba17220 */ /* 0x040fe20000410000 */
[----:B------:R-:W-:Y:S01]  /*2500*/  SHF.L.U32 R134, R134, 0x10, RZ ;  /* 0x0000001086867819 */ /* 0x000fe200000006ff */
[----:B------:R-:W-:Y:S01]  /*2510*/  FMUL.FTZ R234, R187, R141 ;  /* 0x0000008dbbea7220 */ /* 0x000fe20000410000 */
[-C--:B------:R-:W-:Y:S01]  /*2520*/  FMUL.FTZ R139, R233, R186.reuse ;  /* 0x000000bae98b7220 */ /* 0x080fe20000410000 */
[----:B------:R-:W-:Y:S01]  /*2530*/  PRMT R133, R135, 0x7632, R133 ;  /* 0x0000763287857816 */ /* 0x000fe20000000085 */
[-C--:B------:R-:W-:Y:S01]  /*2540*/  FMUL.FTZ R141, R168, R186.reuse ;  /* 0x000000baa88d7220 */ /* 0x080fe20000410000 */
        /* <DEDUP_REMOVED lines=19> */
[----:B------:R-:W-:-:S03]  /*2680*/  FMUL.FTZ R168, R35, R168 ;  /* 0x000000a823a87220 */ /* 0x000fc60000410000 */
[----:B------:R-:W-:Y:S02]  /*2690*/  F2FP.BF16.F32.PACK_AB R133, R233, R234 ;  /* 0x000000eae985723e */ /* 0x000fe400000010ff */
[----:B------:R-:W-:Y:S02]  /*26a0*/  F2FP.BF16.F32.PACK_AB R134, R191, R134 ;  /* 0x00000086bf86723e */ /* 0x000fe400000010ff */
[----:B------:R-:W-:Y:S01]  /*26b0*/  F2FP.BF16.F32.PACK_AB R135, R168, R135 ;  /* 0x00000087a887723e */ /* 0x000fe200000010ff */
[----:B------:R-:W-:Y:S06]  /*26c0*/  BRA `(.L_x_8065) ;  /* 0x0000000400007947 */ /* 0x000fec0003800000 */
.L_x_8064:
        /* <DEDUP_REMOVED lines=9> */
[----:B------:R-:W-:Y:S01]  /*2760*/  FMUL.FTZ R124, R187, R124 ;  /* 0x0000007cbb7c7220 */ /* 0x000fe20000410000 */
[----:B------:R-:W-:Y:S01]  /*2770*/  FADD.FTZ R131, R137, -R131 ;  /* 0x8000008389837221 */ /* 0x000fe20000010000 */
[----:B-----5:R-:W-:Y:S01]  /*2780*/  PRMT R139, R133, 0x7632, R139 ;  /* 0x00007632858b7816 */ /* 0x020fe2000000008b */
[----:B------:R-:W-:Y:S01]  /*2790*/  FADD.FTZ R125, R140, -R125 ;  /* 0x8000007d8c7d7221 */ /* 0x000fe20000010000 */
[----:B------:R-:W-:Y:S01]  /*27a0*/  PRMT R137, R132, 0x7632, R137 ;  /* 0x0000763284897816 */ /* 0x000fe20000000089 */
[C---:B------:R-:W-:Y:S01]  /*27b0*/  FMUL.FTZ R126, R187.reuse, R126 ;  /* 0x0000007ebb7e7220 */ /* 0x040fe20000410000 */
[----:B------:R-:W-:Y:S01]  /*27c0*/  FMUL.FTZ R127, R187, R127 ;  /* 0x0000007fbb7f7220 */ /* 0x000fe20000410000 */
[----:B------:R-:W-:Y:S01]  /*27d0*/  FADD.FTZ R129, R138, -R129 ;  /* 0x800000818a817221 */ /* 0x000fe20000010000 */
[----:B------:R-:W-:Y:S01]  /*27e0*/  SHF.L.U32 R132, R132, 0x10, RZ ;  /* 0x0000001084847819 */ /* 0x000fe200000006ff */
[-C--:B------:R-:W-:Y:S01]  /*27f0*/  FMUL.FTZ R138, R124, R186.reuse ;  /* 0x000000ba7c8a7220 */ /* 0x080fe20000410000 */
[----:B------:R-:W-:Y:S01]  /*2800*/  SHF.L.U32 R133, R133, 0x10, RZ ;  /* 0x0000001085857819 */ /* 0x000fe200000006ff */
[----:B------:R-:W-:Y:S01]  /*2810*/  FMUL.FTZ R125, R187, R125 ;  /* 0x0000007dbb7d7220 */ /* 0x000fe20000410000 */
[----:B------:R-:W-:Y:S01]  /*2820*/  SHF.L.U32 R139, R139, 0x10, RZ ;  /* 0x000000108b8b7819 */ /* 0x000fe200000006ff */
[-C--:B------:R-:W-:Y:S01]  /*2830*/  FMUL.FTZ R160, R126, R186.reuse ;  /* 0x000000ba7ea07220 */ /* 0x080fe20000410000 */
[----:B------:R-:W-:Y:S01]  /*2840*/  FMUL.FTZ R141, R127, R186 ;  /* 0x000000ba7f8d7220 */ /* 0x000fe20000410000 */
[----:B------:R-:W-:Y:S01]  /*2850*/  FMUL.FTZ R136, R138, R132 ;  /* 0x000000848a887220 */ /* 0x000fe20000410000 */
[----:B------:R-:W-:Y:S01]  /*2860*/  SHF.L.U32 R137, R137, 0x10, RZ ;  /* 0x0000001089897819 */ /* 0x000fe200000006ff */
[----:B------:R-:W-:Y:S01]  /*2870*/  FMUL.FTZ R132, R28, R138 ;  /* 0x0000008a1c847220 */ /* 0x000fe20000410000 */
[----:B------:R-:W-:Y:S01]  /*2880*/  FFMA.FTZ R128, R191, R158, R159 ;  /* 0x0000009ebf807223 */ /* 0x000fe2000001009f */
[----:B------:R-:W-:Y:S01]  /*2890*/  FMUL.FTZ R140, R125, R186 ;  /* 0x000000ba7d8c7220 */ /* 0x000fe20000410000 */
[----:B------:R-:W-:Y:S01]  /*28a0*/  FMUL.FTZ R138, R160, R133 ;  /* 0x00000085a08a7220 */ /* 0x000fe20000410000 */
[----:B------:R-:W-:Y:S01]  /*28b0*/  FMUL.FTZ R139, R141, R139 ;  /* 0x0000008b8d8b7220 */ /* 0x000fe20000410000 */
[----:B------:R-:W-:Y:S01]  /*28c0*/  FMUL.FTZ R133, R30, R160 ;  /* 0x000000a01e857220 */ /* 0x000fe20000410000 */
[----:B------:R-:W-:Y:S01]  /*28d0*/  FMUL.FTZ R141, R31, R141 ;  /* 0x0000008d1f8d7220 */ /* 0x000fe20000410000 */
[----:B------:R-:W-:Y:S01]  /*28e0*/  FADD.FTZ R128, R168, -R128 ;  /* 0x80000080a8807221 */ /* 0x000fe20000010000 */
[----:B------:R-:W-:Y:S01]  /*28f0*/  FMUL.FTZ R137, R140, R137 ;  /* 0x000000898c897220 */ /* 0x000fe20000410000 */
[----:B------:R-:W-:Y:S01]  /*2900*/  FMUL.FTZ R140, R29, R140 ;  /* 0x0000008c1d8c7220 */ /* 0x000fe20000410000 */
[----:B------:R-:W-:Y:S01]  /*2910*/  FMUL.FTZ R129, R187, R129 ;  /* 0x00000081bb817220 */ /* 0x000fe20000410000 */
[----:B------:R-:W-:Y:S01]  /*2920*/  F2FP.BF16.F32.PACK_AB R133, R141, R133 ;  /* 0x000000858d85723e */ /* 0x000fe200000010ff */
[----:B------:R-:W-:Y:S01]  /*2930*/  FMUL.FTZ R128, R187, R128 ;  /* 0x00000080bb807220 */ /* 0x000fe20000410000 */
[----:B------:R-:W-:Y:S01]  /*2940*/  PRMT R141, R134, 0x7632, R141 ;  /* 0x00007632868d7816 */ /* 0x000fe2000000008d */
[----:B------:R-:W-:Y:S01]  /*2950*/  FFMA.FTZ R130, R169, R158, R159 ;  /* 0x0000009ea9827223 */ /* 0x000fe2000001009f */
[----:B------:R-:W-:Y:S01]  /*2960*/  F2FP.BF16.F32.PACK_AB R132, R140, R132 ;  /* 0x000000848c84723e */ /* 0x000fe200000010ff */
[-C--:B------:R-:W-:Y:S01]  /*2970*/  FMUL.FTZ R160, R128, R186.reuse ;  /* 0x000000ba80a07220 */ /* 0x080fe20000410000 */
[----:B------:R-:W-:Y:S01]  /*2980*/  SHF.L.U32 R140, R134, 0x10, RZ ;  /* 0x00000010868c7819 */ /* 0x000fe200000006ff */
[----:B------:R-:W-:Y:S01]  /*2990*/  FMUL.FTZ R134, R129, R186 ;  /* 0x000000ba81867220 */ /* 0x000fe20000410000 */
[----:B------:R-:W-:Y:S01]  /*29a0*/  SHF.L.U32 R141, R141, 0x10, RZ ;  /* 0x000000108d8d7819 */ /* 0x000fe200000006ff */
[----:B------:R-:W-:Y:S01]  /*29b0*/  FADD.FTZ R130, R161, -R130 ;  /* 0x80000082a1827221 */ /* 0x000fe20000010000 */
[----:B------:R-:W-:Y:S01]  /*29c0*/  PRMT R161, R135, 0x7632, R161 ;  /* 0x0000763287a17816 */ /* 0x000fe200000000a1 */
[----:B------:R-:W-:Y:S01]  /*29d0*/  FMUL.FTZ R140, R160, R140 ;  /* 0x0000008ca08c7220 */ /* 0x000fe20000410000 */
[----:B------:R-:W-:Y:S01]  /*29e0*/  FMUL.FTZ R160, R32, R160 ;  /* 0x000000a020a07220 */ /* 0x000fe20000410000 */
[----:B------:R-:W-:Y:S01]  /*29f0*/  FMUL.FTZ R141, R134, R141 ;  /* 0x0000008d868d7220 */ /* 0x000fe20000410000 */
[----:B------:R-:W-:Y:S01]  /*2a00*/  FMUL.FTZ R134, R33, R134 ;  /* 0x0000008621867220 */ /* 0x000fe20000410000 */
[C---:B------:R-:W-:Y:S01]  /*2a10*/  FMUL.FTZ R130, R187.reuse, R130 ;  /* 0x00000082bb827220 */ /* 0x040fe20000410000 */
[----:B------:R-:W-:Y:S01]  /*2a20*/  FMUL.FTZ R131, R187, R131 ;  /* 0x00000083bb837220 */ /* 0x000fe20000410000 */
[----:B------:R-:W-:-:S02]  /*2a30*/  SHF.L.U32 R161, R161, 0x10, RZ ;  /* 0x00000010a1a17819 */ /* 0x000fc400000006ff */
[----:B------:R-:W-:Y:S01]  /*2a40*/  F2FP.BF16.F32.PACK_AB R134, R134, R160 ;  /* 0x000000a08686723e */ /* 0x000fe200000010ff */
[-C--:B------:R-:W-:Y:S01]  /*2a50*/  FMUL.FTZ R168, R130, R186.reuse ;  /* 0x000000ba82a87220 */ /* 0x080fe20000410000 */
[----:B------:R-:W-:Y:S01]  /*2a60*/  SHF.L.U32 R160, R135, 0x10, RZ ;  /* 0x0000001087a07819 */ /* 0x000fe200000006ff */
[----:B------:R-:W-:-:S04]  /*2a70*/  FMUL.FTZ R135, R131, R186 ;  /* 0x000000ba83877220 */ /* 0x000fc80000410000 */
[----:B------:R-:W-:Y:S01]  /*2a80*/  FMUL.FTZ R160, R168, R160 ;  /* 0x000000a0a8a07220 */ /* 0x000fe20000410000 */
[----:B------:R-:W-:Y:S01]  /*2a90*/  FMUL.FTZ R161, R135, R161 ;  /* 0x000000a187a17220 */ /* 0x000fe20000410000 */
[----:B------:R-:W-:Y:S01]  /*2aa0*/  FMUL.FTZ R168, R34, R168 ;  /* 0x000000a822a87220 */ /* 0x000fe20000410000 */
[----:B------:R-:W-:-:S05]  /*2ab0*/  FMUL.FTZ R135, R35, R135 ;  /* 0x0000008723877220 */ /* 0x000fca0000410000 */
[----:B------:R-:W-:-:S07]  /*2ac0*/  F2FP.BF16.F32.PACK_AB R135, R135, R168 ;  /* 0x000000a88787723e */ /* 0x000fce00000010ff */
.L_x_8065:
[----:B------:R-:W0:Y:S08]  /*2ad0*/  @P1 LDC.64 R168, c[0x0][0x478] ;  /* 0x00011e00ffa81b82 */ /* 0x000e300000000a00 */
[----:B------:R-:W1:Y:S08]  /*2ae0*/  LDC.64 R234, c[0x0][0x468] ;  /* 0x00011a00ffea7b82 */ /* 0x000e700000000a00 */
[----:B------:R-:W2:Y:S01]  /*2af0*/  LDC.64 R236, c[0x0][0x390] ;  /* 0x0000e400ffec7b82 */ /* 0x000ea20000000a00 */
[----:B0-----:R-:W-:-:S05]  /*2b00*/  @P1 IMAD.WIDE.U32 R168, R190, 0x20, R168 ;  /* 0x00000020bea81825 */ /* 0x001fca00078e00a8 */
[----:B------:R-:W-:Y:S01]  /*2b10*/  @P1 STG.E.128 desc[UR6][R168.64], R124 ;  /* 0x0000007ca8001986 */ /* 0x000fe2000c101d06 */
[----:B-1----:R-:W-:-:S03]  /*2b20*/  IMAD.WIDE.U32 R190, R190, 0x10, R234 ;  /* 0x00000010bebe7825 */ /* 0x002fc600078e00ea */
[----:B------:R-:W-:Y:S04]  /*2b30*/  @P1 STG.E.128 desc[UR6][R168.64+0x10], R128 ;  /* 0x00001080a8001986 */ /* 0x000fe8000c101d06 */
[----:B------:R2:W-:Y:S02]  /*2b40*/  STG.E.128 desc[UR6][R190.64], R132 ;  /* 0x00000084be007986 */ /* 0x0005e4000c101d06 */
[----:B--2---:R-:W-:-:S06]  /*2b50*/  IMAD.WIDE.U32 R132, R189, 0x10, R236 ;  /* 0x00000010bd847825 */ /* 0x004fcc00078e00ec */
[----:B------:R-:W5:Y:S01]  /*2b60*/  LDG.E.128 R132, desc[UR6][R132.64] ;  /* 0x0000000684847981 */ /* 0x000f62000c1e1d00 */
[----:B------:R-:W-:Y:S05]  /*2b70*/  @!P1 BRA `(.L_x_8066) ;  /* 0x0000000400049947 */ /* 0x000fea0003800000 */
[-CC-:B------:R-:W-:Y:S01]  /*2b80*/  FFMA.FTZ R124, R193, R158.reuse, R159.reuse ;  /* 0x0000009ec17c7223 */ /* 0x180fe2000001009f */
[-CC-:B------:R-:W-:Y:S01]  /*2b90*/  FFMA.FTZ R125, R194, R158.reuse, R159.reuse ;  /* 0x0000009ec27d7223 */ /* 0x180fe2000001009f */
[-C--:B------:R-:W-:Y:S01]  /*2ba0*/  FFMA.FTZ R126, R195, R158.reuse, R159 ;  /* 0x0000009ec37e7223 */ /* 0x080fe2000001009f */
[----:B-----5:R-:W-:Y:S01]  /*2bb0*/  PRMT R191, R132, 0x7632, R191 ;  /* 0x0000763284bf7816 */ /* 0x020fe200000000bf */
[----:B------:R-:W-:Y:S01]  /*2bc0*/  FADD.FTZ R124, R197, -R124 ;  /* 0x8000007cc57c7221 */ /* 0x000fe20000010000 */
[----:B------:R-:W-:Y:S01]  /*2bd0*/  FADD.FTZ R125, R216, -R125 ;  /* 0x8000007dd87d7221 */ /* 0x000fe20000010000 */
[----:B------:R-:W-:Y:S01]  /*2be0*/  FADD.FTZ R126, R198, -R126 ;  /* 0x8000007ec67e7221 */ /* 0x000fe20000010000 */
[--C-:B------:R-:W-:Y:S01]  /*2bf0*/  FFMA.FTZ R128, R208, R158, R159.reuse ;  /* 0x0000009ed0807223 */ /* 0x100fe2000001009f */
[C---:B------:R-:W-:Y:S01]  /*2c00*/  FMUL.FTZ R124, R187.reuse, R124 ;  /* 0x0000007cbb7c7220 */ /* 0x040fe20000410000 */
[C---:B------:R-:W-:Y:S01]  /*2c10*/  FMUL.FTZ R125, R187.reuse, R125 ;  /* 0x0000007dbb7d7220 */ /* 0x040fe20000410000 */
[----:B------:R-:W-:Y:S01]  /*2c20*/  FFMA.FTZ R129, R214, R158, R159 ;  /* 0x0000009ed6817223 */ /* 0x000fe2000001009f */
[----:B------:R-:W-:Y:S01]  /*2c30*/  SHF.L.U32 R132, R132, 0x10, RZ ;  /* 0x0000001084847819 */ /* 0x000fe200000006ff */
[----:B------:R-:W-:Y:S01]  /*2c40*/  FMUL.FTZ R126, R187, R126 ;  /* 0x0000007ebb7e7220 */ /* 0x000fe20000410000 */
[----:B------:R-:W-:Y:S01]  /*2c50*/  SHF.L.U32 R191, R191, 0x10, RZ ;  /* 0x00000010bfbf7819 */ /* 0x000fe200000006ff */
[-C--:B------:R-:W-:Y:S01]  /*2c60*/  FMUL.FTZ R169, R124, R186.reuse ;  /* 0x000000ba7ca97220 */ /* 0x080fe20000410000 */
[----:B------:R-:W-:Y:S01]  /*2c70*/  FMUL.FTZ R168, R125, R186 ;  /* 0x000000ba7da87220 */ /* 0x000fe20000410000 */
[C---:B------:R-:W-:Y:S01]  /*2c80*/  PRMT R194, R133.reuse, 0x7632, R194 ;  /* 0x0000763285c27816 */ /* 0x040fe200000000c2 */
[----:B------:R-:W-:Y:S01]  /*2c90*/  FADD.FTZ R128, R212, -R128 ;  /* 0x80000080d4807221 */ /* 0x000fe20000010000 */
[----:B------:R-:W-:Y:S01]  /*2ca0*/  FADD.FTZ R129, R218, -R129 ;  /* 0x80000081da817221 */ /* 0x000fe20000010000 */
[----:B------:R-:W-:Y:S01]  /*2cb0*/  SHF.L.U32 R133, R133, 0x10, RZ ;  /* 0x0000001085857819 */ /* 0x000fe200000006ff */
[----:B------:R-:W-:Y:S01]  /*2cc0*/  FMUL.FTZ R190, R169, R132 ;  /* 0x00000084a9be7220 */ /* 0x000fe20000410000 */
[----:B------:R-:W-:Y:S01]  /*2cd0*/  FMUL.FTZ R191, R168, R191 ;  /* 0x000000bfa8bf7220 */ /* 0x000fe20000410000 */
[----:B------:R-:W-:Y:S01]  /*2ce0*/  FMUL.FTZ R195, R126, R186 ;  /* 0x000000ba7ec37220 */ /* 0x000fe20000410000 */
[--C-:B------:R-:W-:Y:S01]  /*2cf0*/  FFMA.FTZ R127, R196, R158, R159.reuse ;  /* 0x0000009ec47f7223 */ /* 0x100fe2000001009f */
[----:B------:R-:W-:Y:S01]  /*2d00*/  FMUL.FTZ R132, R36, R169 ;  /* 0x000000a924847220 */ /* 0x000fe20000410000 */
[----:B------:R-:W-:Y:S01]  /*2d10*/  FMUL.FTZ R168, R37, R168 ;  /* 0x000000a825a87220 */ /* 0x000fe20000410000 */
[----:B------:R-:W-:Y:S01]  /*2d20*/  PRMT R196, R134, 0x7632, R196 ;  /* 0x0000763286c47816 */ /* 0x000fe200000000c4 */
[C---:B------:R-:W-:Y:S01]  /*2d30*/  FMUL.FTZ R128, R187.reuse, R128 ;  /* 0x00000080bb807220 */ /* 0x040fe20000410000 */
[----:B------:R-:W-:Y:S01]  /*2d40*/  FMUL.FTZ R129, R187, R129 ;  /* 0x00000081bb817220 */ /* 0x000fe20000410000 */
[----:B------:R-:W-:Y:S01]  /*2d50*/  FMUL.FTZ R193, R195, R133 ;  /* 0x00000085c3c17220 */ /* 0x000fe20000410000 */
[----:B------:R-:W-:Y:S01]  /*2d60*/  FMUL.FTZ R133, R38, R195 ;  /* 0x000000c326857220 */ /* 0x000fe20000410000 */
[-CC-:B------:R-:W-:Y:S01]  /*2d70*/  FFMA.FTZ R130, R209, R158.reuse, R159.reuse ;  /* 0x0000009ed1827223 */ /* 0x180fe2000001009f */
[----:B------:R-:W-:Y:S01]  /*2d80*/  FFMA.FTZ R131, R215, R158, R159 ;  /* 0x0000009ed7837223 */ /* 0x000fe2000001009f */
[----:B------:R-:W-:Y:S01]  /*2d90*/  F2FP.BF16.F32.PACK_AB R132, R168, R132 ;  /* 0x00000084a884723e */ /* 0x000fe200000010ff */
[-C--:B------:R-:W-:Y:S01]  /*2da0*/  FMUL.FTZ R168, R128, R186.reuse ;  /* 0x000000ba80a87220 */ /* 0x080fe20000410000 */
[----:B------:R-:W-:Y:S01]  /*2db0*/  SHF.L.U32 R195, R134, 0x10, RZ ;  /* 0x0000001086c37819 */ /* 0x000fe200000006ff */
[----:B------:R-:W-:Y:S01]  /*2dc0*/  FMUL.FTZ R134, R129, R186 ;  /* 0x000000ba81867220 */ /* 0x000fe20000410000 */
[----:B------:R-:W-:Y:S01]  /*2dd0*/  SHF.L.U32 R196, R196, 0x10, RZ ;  /* 0x00000010c4c47819 */ /* 0x000fe200000006ff */
[----:B------:R-:W-:Y:S01]  /*2de0*/  FADD.FTZ R127, R217, -R127 ;  /* 0x8000007fd97f7221 */ /* 0x000fe20000010000 */
[----:B------:R-:W-:Y:S01]  /*2df0*/  FADD.FTZ R130, R213, -R130 ;  /* 0x80000082d5827221 */ /* 0x000fe20000010000 */
[----:B------:R-:W-:Y:S01]  /*2e00*/  FADD.FTZ R131, R219, -R131 ;  /* 0x80000083db837221 */ /* 0x000fe20000010000 */
[----:B------:R-:W-:Y:S01]  /*2e10*/  FMUL.FTZ R195, R168, R195 ;  /* 0x000000c3a8c37220 */ /* 0x000fe20000410000 */
[----:B------:R-:W-:Y:S01]  /*2e20*/  FMUL.FTZ R196, R134, R196 ;  /* 0x000000c486c47220 */ /* 0x000fe20000410000 */
[----:B------:R-:W-:Y:S01]  /*2e30*/  FMUL.FTZ R168, R40, R168 ;  /* 0x000000a828a87220 */ /* 0x000fe20000410000 */
[----:B------:R-:W-:Y:S01]  /*2e40*/  FMUL.FTZ R134, R41, R134 ;  /* 0x0000008629867220 */ /* 0x000fe20000410000 */
[----:B------:R-:W-:Y:S01]  /*2e50*/  PRMT R198, R135, 0x7632, R198 ;  /* 0x0000763287c67816 */ /* 0x000fe200000000c6 */
[C---:B------:R-:W-:Y:S01]  /*2e60*/  FMUL.FTZ R127, R187.reuse, R127 ;  /* 0x0000007fbb7f7220 */ /* 0x040fe20000410000 */
[C---:B------:R-:W-:Y:S01]  /*2e70*/  FMUL.FTZ R130, R187.reuse, R130 ;  /* 0x00000082bb827220 */ /* 0x040fe20000410000 */
[----:B------:R-:W-:Y:S01]  /*2e80*/  FMUL.FTZ R131, R187, R131 ;  /* 0x00000083bb837220 */ /* 0x000fe20000410000 */
[----:B------:R-:W-:Y:S01]  /*2e90*/  SHF.L.U32 R194, R194, 0x10, RZ ;  /* 0x00000010c2c27819 */ /* 0x000fe200000006ff */
[----:B------:R-:W-:Y:S01]  /*2ea0*/  FMUL.FTZ R169, R127, R186 ;  /* 0x000000ba7fa97220 */ /* 0x000fe20000410000 */
[----:B------:R-:W-:Y:S01]  /*2eb0*/  F2FP.BF16.F32.PACK_AB R134, R134, R168 ;  /* 0x000000a88686723e */ /* 0x000fe200000010ff */
        /* <DEDUP_REMOVED lines=10> */
[----:B------:R-:W-:-:S04]  /*2f60*/  F2FP.BF16.F32.PACK_AB R133, R169, R133 ;  /* 0x00000085a985723e */ /* 0x000fc800000010ff */
[----:B------:R-:W-:Y:S01]  /*2f70*/  F2FP.BF16.F32.PACK_AB R135, R135, R168 ;  /* 0x000000a88787723e */ /* 0x000fe200000010ff */
[----:B------:R-:W-:Y:S06]  /*2f80*/  BRA `(.L_x_8067) ;  /* 0x0000000400007947 */ /* 0x000fec0003800000 */
.L_x_8066:
[-CC-:B------:R-:W-:Y:S01]  /*2f90*/  FFMA.FTZ R193, R193, R158.reuse, R159.reuse ;  /* 0x0000009ec1c17223 */ /* 0x180fe2000001009f */
[-CC-:B------:R-:W-:Y:S01]  /*2fa0*/  FFMA.FTZ R194, R194, R158.reuse, R159.reuse ;  /* 0x0000009ec2c27223 */ /* 0x180fe2000001009f */
[----:B-----5:R-:W-:Y:S01]  /*2fb0*/  PRMT R168, R132, 0x7632, R168 ;  /* 0x0000763284a87816 */ /* 0x020fe200000000a8 */
[-C--:B------:R-:W-:Y:S01]  /*2fc0*/  FFMA.FTZ R195, R195, R158.reuse, R159 ;  /* 0x0000009ec3c37223 */ /* 0x080fe2000001009f */
[----:B------:R-:W-:Y:S01]  /*2fd0*/  FADD.FTZ R193, R197, -R193 ;  /* 0x800000c1c5c17221 */ /* 0x000fe20000010000 */
[----:B------:R-:W-:Y:S01]  /*2fe0*/  FADD.FTZ R216, R216, -R194 ;  /* 0x800000c2d8d87221 */ /* 0x000fe20000010000 */
[----:B------:R-:W-:Y:S01]  /*2ff0*/  SHF.L.U32 R132, R132, 0x10, RZ ;  /* 0x0000001084847819 */ /* 0x000fe200000006ff */
[--C-:B------:R-:W-:Y:S01]  /*3000*/  FFMA.FTZ R196, R196, R158, R159.reuse ;  /* 0x0000009ec4c47223 */ /* 0x100fe2000001009f */
[C---:B------:R-:W-:Y:S01]  /*3010*/  FMUL.FTZ R193, R187.reuse, R193 ;  /* 0x000000c1bbc17220 */ /* 0x040fe20000410000 */
[----:B------:R-:W-:Y:S01]  /*3020*/  FMUL.FTZ R216, R187, R216 ;  /* 0x000000d8bbd87220 */ /* 0x000fe20000410000 */
[-CC-:B------:R-:W-:Y:S01]  /*3030*/  FFMA.FTZ R208, R208, R158.reuse, R159.reuse ;  /* 0x0000009ed0d07223 */ /* 0x180fe2000001009f */
[--C-:B------:R-:W-:Y:S01]  /*3040*/  FFMA.FTZ R214, R214, R158, R159.reuse ;  /* 0x0000009ed6d67223 */ /* 0x100fe2000001009f */
[-C--:B------:R-:W-:Y:S01]  /*3050*/  FMUL.FTZ R193, R193, R186.reuse ;  /* 0x000000bac1c17220 */ /* 0x080fe20000410000 */
[----:B------:R-:W-:Y:S01]  /*3060*/  FMUL.FTZ R216, R216, R186 ;  /* 0x000000bad8d87220 */ /* 0x000fe20000410000 */
[-CC-:B------:R-:W-:Y:S01]  /*3070*/  FFMA.FTZ R209, R209, R158.reuse, R159.reuse ;  /* 0x0000009ed1d17223 */ /* 0x180fe2000001009f */
[----:B------:R-:W-:Y:S01]  /*3080*/  FFMA.FTZ R215, R215, R158, R159 ;  /* 0x0000009ed7d77223 */ /* 0x000fe2000001009f */
[----:B------:R-:W-:Y:S01]  /*3090*/  FADD.FTZ R198, R198, -R195 ;  /* 0x800000c3c6c67221 */ /* 0x000fe20000010000 */
[----:B------:R-:W-:Y:S01]  /*30a0*/  FADD.FTZ R217, R217, -R196 ;  /* 0x800000c4d9d97221 */ /* 0x000fe20000010000 */
[----:B------:R-:W-:Y:S01]  /*30b0*/  FMUL.FTZ R190, R193, R132 ;  /* 0x00000084c1be7220 */ /* 0x000fe20000410000 */
[----:B------:R-:W-:Y:S01]  /*30c0*/  FADD.FTZ R212, R212, -R208 ;  /* 0x800000d0d4d47221 */ /* 0x000fe20000010000 */
[----:B------:R-:W-:Y:S01]  /*30d0*/  SHF.L.U32 R168, R168, 0x10, RZ ;  /* 0x00000010a8a87819 */ /* 0x000fe200000006ff */
[----:B------:R-:W-:Y:S01]  /*30e0*/  FMUL.FTZ R132, R36, R193 ;  /* 0x000000c124847220 */ /* 0x000fe20000410000 */
[----:B------:R-:W-:Y:S01]  /*30f0*/  FMUL.FTZ R169, R37, R216 ;  /* 0x000000d825a97220 */ /* 0x000fe20000410000 */
[----:B------:R-:W-:Y:S01]  /*3100*/  FADD.FTZ R218, R218, -R214 ;  /* 0x800000d6dada7221 */ /* 0x000fe20000010000 */
[----:B------:R-:W-:Y:S01]  /*3110*/  FADD.FTZ R213, R213, -R209 ;  /* 0x800000d1d5d57221 */ /* 0x000fe20000010000 */
[----:B------:R-:W-:Y:S01]  /*3120*/  FADD.FTZ R219, R219, -R215 ;  /* 0x800000d7dbdb7221 */ /* 0x000fe20000010000 */
[----:B------:R-:W-:Y:S01]  /*3130*/  PRMT R194, R133, 0x7632, R194 ;  /* 0x0000763285c27816 */ /* 0x000fe200000000c2 */
[C---:B------:R-:W-:Y:S01]  /*3140*/  FMUL.FTZ R198, R187.reuse, R198 ;  /* 0x000000c6bbc67220 */ /* 0x040fe20000410000 */
[----:B------:R-:W-:Y:S01]  /*3150*/  FMUL.FTZ R195, R187, R217 ;  /* 0x000000d9bbc37220 */ /* 0x000fe20000410000 */
[----:B------:R-:W-:Y:S01]  /*3160*/  SHF.L.U32 R193, R133, 0x10, RZ ;  /* 0x0000001085c17819 */ /* 0x000fe200000006ff */
[----:B------:R-:W-:Y:S01]  /*3170*/  FMUL.FTZ R212, R187, R212 ;  /* 0x000000d4bbd47220 */ /* 0x000fe20000410000 */
[----:B------:R-:W-:Y:S01]  /*3180*/  PRMT R196, R134, 0x7632, R196 ;  /* 0x0000763286c47816 */ /* 0x000fe200000000c4 */
[----:B------:R-:W-:Y:S01]  /*3190*/  FMUL.FTZ R191, R216, R168 ;  /* 0x000000a8d8bf7220 */ /* 0x000fe20000410000 */
[----:B------:R-:W-:Y:S01]  /*31a0*/  F2FP.BF16.F32.PACK_AB R132, R169, R132 ;  /* 0x00000084a984723e */ /* 0x000fe200000010ff */
[----:B------:R-:W-:Y:S01]  /*31b0*/  FMUL.FTZ R197, R187, R218 ;  /* 0x000000dabbc57220 */ /* 0x000fe20000410000 */
[----:B------:R-:W-:Y:S01]  /*31c0*/  PRMT R133, R135, 0x7632, R133 ;  /* 0x0000763287857816 */ /* 0x000fe20000000085 */
        /* <DEDUP_REMOVED lines=28> */
.L_x_8067:
[----:B------:R-:W0:Y:S02]  /*3390*/  @P1 LDC.64 R168, c[0x0][0x478] ;  /* 0x00011e00ffa81b82 */ /* 0x000e240000000a00 */
[----:B0-----:R-:W-:-:S05]  /*33a0*/  @P1 IMAD.WIDE.U32 R168, R189, 0x20, R168 ;  /* 0x00000020bda81825 */ /* 0x001fca00078e00a8 */
[----:B------:R-:W-:Y:S04]  /*33b0*/  @P1 STG.E.128 desc[UR6][R168.64], R124 ;  /* 0x0000007ca8001986 */ /* 0x000fe8000c101d06 */
[----:B------:R0:W-:Y:S02]  /*33c0*/  @P1 STG.E.128 desc[UR6][R168.64+0x10], R128 ;  /* 0x00001080a8001986 */ /* 0x0001e4000c101d06 */
[----:B0-----:R-:W-:-:S05]  /*33d0*/  IMAD.WIDE.U32 R168, R189, 0x10, R234 ;  /* 0x00000010bda87825 */ /* 0x001fca00078e00ea */
[----:B------:R0:W-:Y:S02]  /*33e0*/  STG.E.128 desc[UR6][R168.64], R132 ;  /* 0x00000084a8007986 */ /* 0x0001e4000c101d06 */
[----:B0-----:R-:W-:-:S06]  /*33f0*/  IMAD.WIDE.U32 R132, R188, 0x10, R236 ;  /* 0x00000010bc847825 */ /* 0x001fcc00078e00ec */
[----:B------:R-:W5:Y:S01]  /*3400*/  LDG.E.128 R132, desc[UR6][R132.64] ;  /* 0x0000000684847981 */ /* 0x000f62000c1e1d00 */
[----:B------:R-:W-:Y:S05]  /*3410*/  @!P1 BRA `(.L_x_8068) ;  /* 0x0000000400049947 */ /* 0x000fea0003800000 */
[-CC-:B------:R-:W-:Y:S01]  /*3420*/  FFMA.FTZ R124, R162, R158.reuse, R159.reuse ;  /* 0x0000009ea27c7223 */ /* 0x180fe2000001009f */
[-CC-:B------:R-:W-:Y:S01]  /*3430*/  FFMA.FTZ R125, R163, R158.reuse, R159.reuse ;  /* 0x0000009ea37d7223 */ /* 0x180fe2000001009f */
[-CC-:B------:R-:W-:Y:S01]  /*3440*/  FFMA.FTZ R126, R164, R158.reuse, R159.reuse ;  /* 0x0000009ea47e7223 */ /* 0x180fe2000001009f */
[----:B------:R-:W-:Y:S01]  /*3450*/  FFMA.FTZ R162, R175, R158, R159 ;  /* 0x0000009eafa27223 */ /* 0x000fe2000001009f */
[----:B------:R-:W-:Y:S01]  /*3460*/  FADD.FTZ R124, R166, -R124 ;  /* 0x8000007ca67c7221 */ /* 0x000fe20000010000 */
[----:B------:R-:W-:Y:S01]  /*3470*/  FADD.FTZ R125, R176, -R125 ;  /* 0x8000007db07d7221 */ /* 0x000fe20000010000 */
[----:B------:R-:W-:Y:S01]  /*3480*/  FADD.FTZ R126, R167, -R126 ;  /* 0x8000007ea77e7221 */ /* 0x000fe20000010000 */
[----:B-----5:R-:W-:Y:S01]  /*3490*/  PRMT R164, R132, 0x7632, R164 ;  /* 0x0000763284a47816 */ /* 0x020fe200000000a4 */
[C---:B------:R-:W-:Y:S01]  /*34a0*/  FMUL.FTZ R124, R187.reuse, R124 ;  /* 0x0000007cbb7c7220 */ /* 0x040fe20000410000 */
[C---:B------:R-:W-:Y:S01]  /*34b0*/  FMUL.FTZ R125, R187.reuse, R125 ;  /* 0x0000007dbb7d7220 */ /* 0x040fe20000410000 */
[----:B------:R-:W-:Y:S01]  /*34c0*/  FMUL.FTZ R126, R187, R126 ;  /* 0x0000007ebb7e7220 */ /* 0x000fe20000410000 */
[----:B------:R-:W-:Y:S01]  /*34d0*/  PRMT R166, R133, 0x7632, R166 ;  /* 0x0000763285a67816 */ /* 0x000fe200000000a6 */
[-CC-:B------:R-:W-:Y:S01]  /*34e0*/  FFMA.FTZ R128, R170, R158.reuse, R159.reuse ;  /* 0x0000009eaa807223 */ /* 0x180fe2000001009f */
[--C-:B------:R-:W-:Y:S01]  /*34f0*/  FFMA.FTZ R129, R174, R158, R159.reuse ;  /* 0x0000009eae817223 */ /* 0x100fe2000001009f */
[----:B------:R-:W-:Y:S01]  /*3500*/  FADD.FTZ R131, R179, -R162 ;  /* 0x800000a2b3837221 */ /* 0x000fe20000010000 */
[----:B------:R-:W-:Y:S01]  /*3510*/  SHF.L.U32 R132, R132, 0x10, RZ ;  /* 0x0000001084847819 */ /* 0x000fe200000006ff */
[-C--:B------:R-:W-:Y:S01]  /*3520*/  FMUL.FTZ R163, R124, R186.reuse ;  /* 0x000000ba7ca37220 */ /* 0x080fe20000410000 */
[----:B------:R-:W-:Y:S01]  /*3530*/  SHF.L.U32 R133, R133, 0x10, RZ ;  /* 0x0000001085857819 */ /* 0x000fe200000006ff */
[-C--:B------:R-:W-:Y:S01]  /*3540*/  FMUL.FTZ R162, R125, R186.reuse ;  /* 0x000000ba7da27220 */ /* 0x080fe20000410000 */
[----:B------:R-:W-:Y:S01]  /*3550*/  SHF.L.U32 R164, R164, 0x10, RZ ;  /* 0x00000010a4a47819 */ /* 0x000fe200000006ff */
[----:B------:R-:W-:Y:S01]  /*3560*/  FMUL.FTZ R168, R126, R186 ;  /* 0x000000ba7ea87220 */ /* 0x000fe20000410000 */
[----:B------:R-:W-:Y:S01]  /*3570*/  FFMA.FTZ R127, R165, R158, R159 ;  /* 0x0000009ea57f7223 */ /* 0x000fe2000001009f */
[----:B------:R-:W-:Y:S01]  /*3580*/  FADD.FTZ R128, R172, -R128 ;  /* 0x80000080ac807221 */ /* 0x000fe20000010000 */
[----:B------:R-:W-:Y:S01]  /*3590*/  FADD.FTZ R129, R178, -R129 ;  /* 0x80000081b2817221 */ /* 0x000fe20000010000 */
        /* <DEDUP_REMOVED lines=41> */
.L_x_8068:
[-CC-:B------:R-:W-:Y:S01]  /*3830*/  FFMA.FTZ R162, R162, R158.reuse, R159.reuse ;  /* 0x0000009ea2a27223 */ /* 0x180fe2000001009f */
[-CC-:B------:R-:W-:Y:S01]  /*3840*/  FFMA.FTZ R163, R163, R158.reuse, R159.reuse ;  /* 0x0000009ea3a37223 */ /* 0x180fe2000001009f */
[-CC-:B------:R-:W-:Y:S01]  /*3850*/  FFMA.FTZ R164, R164, R158.reuse, R159.reuse ;  /* 0x0000009ea4a47223 */ /* 0x180fe2000001009f */
[-C--:B------:R-:W-:Y:S01]  /*3860*/  FFMA.FTZ R165, R165, R158.reuse, R159 ;  /* 0x0000009ea5a57223 */ /* 0x080fe2000001009f */
[----:B------:R-:W-:Y:S01]  /*3870*/  FADD.FTZ R162, R166, -R162 ;  /* 0x800000a2a6a27221 */ /* 0x000fe20000010000 */
[--C-:B------:R-:W-:Y:S01]  /*3880*/  FADD.FTZ R176, R176, -R163.reuse ;  /* 0x800000a3b0b07221 */ /* 0x100fe20000010000 */
[----:B-----5:R-:W-:Y:S01]  /*3890*/  PRMT R163, R132, 0x7632, R163 ;  /* 0x0000763284a37816 */ /* 0x020fe200000000a3 */
[--C-:B------:R-:W-:Y:S01]  /*38a0*/  FFMA.FTZ R170, R170, R158, R159.reuse ;  /* 0x0000009eaaaa7223 */ /* 0x100fe2000001009f */
[C---:B------:R-:W-:Y:S01]  /*38b0*/  FMUL.FTZ R162, R187.reuse, R162 ;  /* 0x000000a2bba27220 */ /* 0x040fe20000410000 */
[----:B------:R-:W-:Y:S01]  /*38c0*/  FMUL.FTZ R176, R187, R176 ;  /* 0x000000b0bbb07220 */ /* 0x000fe20000410000 */
[----:B------:R-:W-:Y:S01]  /*38d0*/  SHF.L.U32 R132, R132, 0x10, RZ ;  /* 0x0000001084847819 */ /* 0x000fe200000006ff */
[----:B------:R-:W-:Y:S01]  /*38e0*/  FFMA.FTZ R171, R171, R158, R159 ;  /* 0x0000009eabab7223 */ /* 0x000fe2000001009f */
[-C--:B------:R-:W-:Y:S01]  /*38f0*/  FMUL.FTZ R162, R162, R186.reuse ;  /* 0x000000baa2a27220 */ /* 0x080fe20000410000 */
[----:B------:R-:W-:Y:S01]  /*3900*/  FADD.FTZ R167, R167, -R164 ;  /* 0x800000a4a7a77221 */ /* 0x000fe20000010000 */
[----:B------:R-:W-:Y:S01]  /*3910*/  FMUL.FTZ R176, R176, R186 ;  /* 0x000000bab0b07220 */ /* 0x000fe20000410000 */
[----:B------:R-:W-:Y:S01]  /*3920*/  FADD.FTZ R177, R177, -R165 ;  /* 0x800000a5b1b17221 */ /* 0x000fe20000010000 */
[-CC-:B------:R-:W-:Y:S01]  /*3930*/  FFMA.FTZ R174, R174, R158.reuse, R159.reuse ;  /* 0x0000009eaeae7223 */ /* 0x180fe2000001009f */
[----:B------:R-:W-:Y:S01]  /*3940*/  SHF.L.U32 R163, R163, 0x10, RZ ;  /* 0x00000010a3a37819 */ /* 0x000fe200000006ff */
[----:B------:R-:W-:Y:S01]  /*3950*/  FFMA.FTZ R175, R175, R158, R159 ;  /* 0x0000009eafaf7223 */ /* 0x000fe2000001009f */
[----:B------:R-:W-:Y:S01]  /*3960*/  FMUL.FTZ R165, R162, R132 ;  /* 0x00000084a2a57220 */ /* 0x000fe20000410000 */
[----:B------:R-:W-:Y:S01]  /*3970*/  FADD.FTZ R172, R172, -R170 ;  /* 0x800000aaacac7221 */ /* 0x000fe20000010000 */
[----:B------:R-:W-:Y:S01]  /*3980*/  FADD.FTZ R173, R173, -R171 ;  /* 0x800000abadad7221 */ /* 0x000fe20000010000 */
[----:B------:R-:W-:Y:S01]  /*3990*/  FMUL.FTZ R132, R44, R162 ;  /* 0x000000a22c847220 */ /* 0x000fe20000410000 */
[----:B------:R-:W-:Y:S01]  /*39a0*/  FMUL.FTZ R162, R45, R176 ;  /* 0x000000b02da27220 */ /* 0x000fe20000410000 */
[----:B------:R-:W-:Y:S01]  /*39b0*/  FMUL.FTZ R167, R187, R167 ;  /* 0x000000a7bba77220 */ /* 0x000fe20000410000 */
[----:B------:R-:W-:Y:S01]  /*39c0*/  FADD.FTZ R178, R178, -R174 ;  /* 0x800000aeb2b27221 */ /* 0x000fe20000010000 */
[----:B------:R-:W-:Y:S01]  /*39d0*/  PRMT R166, R133, 0x7632, R166 ;  /* 0x0000763285a67816 */ /* 0x000fe200000000a6 */
[----:B------:R-:W-:Y:S01]  /*39e0*/  FADD.FTZ R179, R179, -R175 ;  /* 0x800000afb3b37221 */ /* 0x000fe20000010000 */
[----:B------:R-:W-:Y:S01]  /*39f0*/  FMUL.FTZ R164, R176, R163 ;  /* 0x000000a3b0a47220 */ /* 0x000fe20000410000 */
[----:B------:R-:W-:Y:S01]  /*3a00*/  FMUL.FTZ R169, R187, R177 ;  /* 0x000000b1bba97220 */ /* 0x000fe20000410000 */
[----:B------:R-:W-:Y:S01]  /*3a10*/  SHF.L.U32 R133, R133, 0x10, RZ ;  /* 0x0000001085857819 */ /* 0x000fe200000006ff */
[C---:B------:R-:W-:Y:S01]  /*3a20*/  FMUL.FTZ R172, R187.reuse, R172 ;  /* 0x000000acbbac7220 */ /* 0x040fe20000410000 */
[----:B------:R-:W-:Y:S01]  /*3a30*/  FMUL.FTZ R163, R187, R173 ;  /* 0x000000adbba37220 */ /* 0x000fe20000410000 */
[----:B------:R-:W-:Y:S01]  /*3a40*/  PRMT R168, R134, 0x7632, R168 ;  /* 0x0000763286a87816 */ /* 0x000fe200000000a8 */
[----:B------:R-:W-:Y:S01]  /*3a50*/  FMUL.FTZ R173, R167, R186 ;  /* 0x000000baa7ad7220 */ /* 0x000fe20000410000 */
[----:B------:R-:W-:Y:S01]  /*3a60*/  F2FP.BF16.F32.PACK_AB R132, R162, R132 ;  /* 0x00000084a284723e */ /* 0x000fe200000010ff */
        /* <DEDUP_REMOVED lines=28> */
.L_x_8069:
[----:B------:R-:W0:Y:S02]  /*3c30*/  @P1 LDC.64 R162, c[0x0][0x478] ;  /* 0x00011e00ffa21b82 */ /* 0x000e240000000a00 */
[----:B0-----:R-:W-:-:S04]  /*3c40*/  @P1 IMAD.WIDE.U32 R162, R188, 0x20, R162 ;  /* 0x00000020bca21825 */ /* 0x001fc800078e00a2 */
[----:B------:R-:W-:Y:S01]  /*3c50*/  IMAD.WIDE.U32 R188, R188, 0x10, R234 ;  /* 0x00000010bcbc7825 */ /* 0x000fe200078e00ea */
[----:B------:R-:W-:Y:S04]  /*3c60*/  @P1 STG.E.128 desc[UR6][R162.64], R124 ;  /* 0x0000007ca2001986 */ /* 0x000fe8000c101d06 */
[----:B------:R-:W-:Y:S04]  /*3c70*/  @P1 STG.E.128 desc[UR6][R162.64+0x10], R128 ;  /* 0x00001080a2001986 */ /* 0x000fe8000c101d06 */
[----:B------:R0:W-:Y:S02]  /*3c80*/  STG.E.128 desc[UR6][R188.64], R132 ;  /* 0x00000084bc007986 */ /* 0x0001e4000c101d06 */
[----:B0-----:R-:W-:-:S06]  /*3c90*/  IMAD.WIDE.U32 R132, R0, 0x10, R236 ;  /* 0x0000001000847825 */ /* 0x001fcc00078e00ec */
[----:B------:R-:W5:Y:S01]  /*3ca0*/  LDG.E.128 R132, desc[UR6][R132.64] ;  /* 0x0000000684847981 */ /* 0x000f62000c1e1d00 */
[----:B------:R-:W-:Y:S05]  /*3cb0*/  @!P1 BRA `(.L_x_8070) ;  /* 0x0000000400049947 */ /* 0x000fea0003800000 */
[-CC-:B------:R-:W-:Y:S01]  /*3cc0*/  FFMA.FTZ R125, R142, R158.reuse, R159.reuse ;  /* 0x0000009e8e7d7223 */ /* 0x180fe2000001009f */
[-CC-:B------:R-:W-:Y:S01]  /*3cd0*/  FFMA.FTZ R126, R143, R158.reuse, R159.reuse ;  /* 0x0000009e8f7e7223 */ /* 0x180fe2000001009f */
[-CC-:B------:R-:W-:Y:S01]  /*3ce0*/  FFMA.FTZ R130, R147, R158.reuse, R159.reuse ;  /* 0x0000009e93827223 */ /* 0x180fe2000001009f */
[-C--:B------:R-:W-:Y:S01]  /*3cf0*/  FFMA.FTZ R129, R148, R158.reuse, R159 ;  /* 0x0000009e94817223 */ /* 0x080fe2000001009f */
[--C-:B------:R-:W-:Y:S01]  /*3d00*/  FADD.FTZ R124, R150, -R125.reuse ;  /* 0x8000007d967c7221 */ /* 0x100fe20000010000 */
[----:B-----5:R-:W-:Y:S01]  /*3d10*/  PRMT R125, R132, 0x7632, R125 ;  /* 0x00007632847d7816 */ /* 0x020fe2000000007d */
[----:B------:R-:W-:Y:S01]  /*3d20*/  FADD.FTZ R126, R153, -R126 ;  /* 0x8000007e997e7221 */ /* 0x000fe20000010000 */
[--C-:B------:R-:W-:Y:S01]  /*3d30*/  FFMA.FTZ R127, R146, R158, R159.reuse ;  /* 0x0000009e927f7223 */ /* 0x100fe2000001009f */
[----:B------:R-:W-:Y:S01]  /*3d40*/  FMUL.FTZ R124, R187, R124 ;  /* 0x0000007cbb7c7220 */ /* 0x000fe20000410000 */
[----:B------:R-:W-:Y:S01]  /*3d50*/  SHF.L.U32 R147, R125, 0x10, RZ ;  /* 0x000000107d937819 */ /* 0x000fe200000006ff */
[----:B------:R-:W-:Y:S01]  /*3d60*/  FMUL.FTZ R125, R187, R126 ;  /* 0x0000007ebb7d7220 */ /* 0x000fe20000410000 */
[-CC-:B------:R-:W-:Y:S01]  /*3d70*/  FFMA.FTZ R144, R144, R158.reuse, R159.reuse ;  /* 0x0000009e90907223 */ /* 0x180fe2000001009f */
[-C--:B------:R-:W-:Y:S01]  /*3d80*/  FFMA.FTZ R145, R145, R158.reuse, R159 ;  /* 0x0000009e91917223 */ /* 0x080fe2000001009f */
[----:B------:R-:W-:Y:S01]  /*3d90*/  FADD.FTZ R156, R156, -R129 ;  /* 0x800000819c9c7221 */ /* 0x000fe20000010000 */
[----:B------:R-:W-:Y:S01]  /*3da0*/  SHF.L.U32 R132, R132, 0x10, RZ ;  /* 0x0000001084847819 */ /* 0x000fe200000006ff */
[----:B------:R-:W-:Y:S01]  /*3db0*/  FFMA.FTZ R158, R149, R158, R159 ;  /* 0x0000009e959e7223 */ /* 0x000fe2000001009f */
[-C--:B------:R-:W-:Y:S01]  /*3dc0*/  FMUL.FTZ R129, R124, R186.reuse ;  /* 0x000000ba7c817220 */ /* 0x080fe20000410000 */
[----:B------:R-:W-:Y:S01]  /*3dd0*/  FMUL.FTZ R142, R125, R186 ;  /* 0x000000ba7d8e7220 */ /* 0x000fe20000410000 */
[----:B------:R-:W-:Y:S01]  /*3de0*/  FADD.FTZ R128, R152, -R127 ;  /* 0x8000007f98807221 */ /* 0x000fe20000010000 */
[----:B------:R-:W-:Y:S01]  /*3df0*/  FADD.FTZ R130, R155, -R130 ;  /* 0x800000829b827221 */ /* 0x000fe20000010000 */
[----:B------:R-:W-:Y:S01]  /*3e00*/  FADD.FTZ R144, R151, -R144 ;  /* 0x8000009097907221 */ /* 0x000fe20000010000 */
[----:B------:R-:W-:Y:S01]  /*3e10*/  FADD.FTZ R154, R154, -R145 ;  /* 0x800000919a9a7221 */ /* 0x000fe20000010000 */
[----:B------:R-:W-:Y:S01]  /*3e20*/  FADD.FTZ R158, R157, -R158 ;  /* 0x8000009e9d9e7221 */ /* 0x000fe20000010000 */
[----:B------:R-:W-:Y:S01]  /*3e30*/  FMUL.FTZ R146, R129, R132 ;  /* 0x0000008481927220 */ /* 0x000fe20000410000 */
[----:B------:R-:W-:Y:S01]  /*3e40*/  FMUL.FTZ R147, R142, R147 ;  /* 0x000000938e937220 */ /* 0x000fe20000410000 */
[----:B------:R-:W-:Y:S01]  /*3e50*/  FMUL.FTZ R143, R53, R142 ;  /* 0x0000008e358f7220 */ /* 0x000fe20000410000 */
[----:B------:R-:W-:Y:S01]  /*3e60*/  FMUL.FTZ R132, R52, R129 ;  /* 0x0000008134847220 */ /* 0x000fe20000410000 */
[----:B------:R-:W-:Y:S01]  /*3e70*/  FMUL.FTZ R128, R187, R128 ;  /* 0x00000080bb807220 */ /* 0x000fe20000410000 */
[----:B------:R-:W-:Y:S01]  /*3e80*/  PRMT R142, R133, 0x7632, R142 ;  /* 0x00007632858e7816 */ /* 0x000fe2000000008e */
[----:B------:R-:W-:Y:S01]  /*3e90*/  FMUL.FTZ R129, R187, R130 ;  /* 0x00000082bb817220 */ /* 0x000fe20000410000 */
[----:B------:R-:W-:Y:S01]  /*3ea0*/  SHF.L.U32 R148, R133, 0x10, RZ ;  /* 0x0000001085947819 */ /* 0x000fe200000006ff */
[C---:B------:R-:W-:Y:S01]  /*3eb0*/  FMUL.FTZ R126, R187.reuse, R144 ;  /* 0x00000090bb7e7220 */ /* 0x040fe20000410000 */
[C---:B------:R-:W-:Y:S01]  /*3ec0*/  PRMT R133, R134.reuse, 0x7632, R133 ;  /* 0x0000763286857816 */ /* 0x040fe20000000085 */
[C---:B------:R-:W-:Y:S01]  /*3ed0*/  FMUL.FTZ R127, R187.reuse, R154 ;  /* 0x0000009abb7f7220 */ /* 0x040fe20000410000 */
[----:B------:R-:W-:Y:S01]  /*3ee0*/  FMUL.FTZ R130, R187, R156 ;  /* 0x0000009cbb827220 */ /* 0x000fe20000410000 */
[----:B------:R-:W-:Y:S01]  /*3ef0*/  PRMT R153, R135, 0x7632, R153 ;  /* 0x0000763287997816 */ /* 0x000fe20000000099 */
[----:B------:R-:W-:Y:S01]  /*3f00*/  FMUL.FTZ R131, R187, R158 ;  /* 0x0000009ebb837220 */ /* 0x000fe20000410000 */
[----:B------:R-:W-:Y:S01]  /*3f10*/  SHF.L.U32 R134, R134, 0x10, RZ ;  /* 0x0000001086867819 */ /* 0x000fe200000006ff */
[----:B------:R-:W-:Y:S01]  /*3f20*/  FMUL.FTZ R145, R128, R186 ;  /* 0x000000ba80917220 */ /* 0x000fe20000410000 */
[----:B------:R-:W-:Y:S01]  /*3f30*/  F2FP.BF16.F32.PACK_AB R132, R143, R132 ;  /* 0x000000848f84723e */ /* 0x000fe200000010ff */
        /* <DEDUP_REMOVED lines=25> */
.L_x_8070:
[-CC-:B------:R-:W-:Y:S01]  /*40d0*/  FFMA.FTZ R142, R142, R158.reuse, R159.reuse ;  /* 0x0000009e8e8e7223 */ /* 0x180fe2000001009f */
[-CC-:B------:R-:W-:Y:S01]  /*40e0*/  FFMA.FTZ R145, R145, R158.reuse, R159.reuse ;  /* 0x0000009e91917223 */ /* 0x180fe2000001009f */
[-CC-:B------:R-:W-:Y:S02]  /*40f0*/  FFMA.FTZ R144, R144, R158.reuse, R159.reuse ;  /* 0x0000009e90907223 */ /* 0x180fe4000001009f */
[----:B------:R-:W-:Y:S01]  /*4100*/  FADD.FTZ R142, R150, -R142 ;  /* 0x8000008e968e7221 */ /* 0x000fe20000010000 */
        /* <DEDUP_REMOVED lines=12> */
[----:B------:R-:W-:Y:S01]  /*41d0*/  FMUL.FTZ R155, R187, R146 ;  /* 0x00000092bb9b7220 */ /* 0x000fe20000410000 */
[----:B------:R-:W-:Y:S01]  /*41e0*/  FADD.FTZ R156, R156, -R147 ;  /* 0x800000939c9c7221 */ /* 0x000fe20000010000 */
[C---:B-----5:R-:W-:Y:S01]  /*41f0*/  PRMT R146, R132.reuse, 0x7632, R146 ;  /* 0x0000763284927816 */ /* 0x060fe20000000092 */
[----:B------:R-:W-:Y:S01]  /*4200*/  FFMA.FTZ R158, R149, R158, R159 ;  /* 0x0000009e959e7223 */ /* 0x000fe2000001009f */
[----:B------:R-:W-:Y:S01]  /*4210*/  SHF.L.U32 R148, R132, 0x10, RZ ;  /* 0x0000001084947819 */ /* 0x000fe200000006ff */
[----:B------:R-:W-:Y:S01]  /*4220*/  FMUL.FTZ R153, R187, R152 ;  /* 0x00000098bb997220 */ /* 0x000fe20000410000 */
[----:B------:R-:W-:Y:S01]  /*4230*/  FMUL.FTZ R147, R143, R186 ;  /* 0x000000ba8f937220 */ /* 0x000fe20000410000 */
[----:B------:R-:W-:Y:S01]  /*4240*/  FMUL.FTZ R149, R187, R144 ;  /* 0x00000090bb957220 */ /* 0x000fe20000410000 */
[-C--:B------:R-:W-:Y:S01]  /*4250*/  FMUL.FTZ R132, R145, R186.reuse ;  /* 0x000000ba91847220 */ /* 0x080fe20000410000 */
[-C--:B------:R-:W-:Y:S01]  /*4260*/  FMUL.FTZ R144, R151, R186.reuse ;  /* 0x000000ba97907220 */ /* 0x080fe20000410000 */
[----:B------:R-:W-:Y:S01]  /*4270*/  SHF.L.U32 R151, R146, 0x10, RZ ;  /* 0x0000001092977819 */ /* 0x000fe200000006ff */
[----:B------:R-:W-:Y:S01]  /*4280*/  FMUL.FTZ R145, R153, R186 ;  /* 0x000000ba99917220 */ /* 0x000fe20000410000 */
[----:B------:R-:W-:Y:S01]  /*4290*/  FMUL.FTZ R146, R147, R148 ;  /* 0x0000009493927220 */ /* 0x000fe20000410000 */
[----:B------:R-:W-:Y:S01]  /*42a0*/  FMUL.FTZ R148, R52, R147 ;  /* 0x0000009334947220 */ /* 0x000fe20000410000 */
[----:B------:R-:W-:Y:S01]  /*42b0*/  FMUL.FTZ R153, R53, R132 ;  /* 0x0000008435997220 */ /* 0x000fe20000410000 */
[----:B------:R-:W-:Y:S01]  /*42c0*/  FADD.FTZ R158, R157, -R158 ;  /* 0x8000009e9d9e7221 */ /* 0x000fe20000010000 */
[----:B------:R-:W-:Y:S01]  /*42d0*/  FMUL.FTZ R147, R132, R151 ;  /* 0x0000009784937220 */ /* 0x000fe20000410000 */
[----:B------:R-:W-:Y:S01]  /*42e0*/  FMUL.FTZ R157, R187, R156 ;  /* 0x0000009cbb9d7220 */ /* 0x000fe20000410000 */
[----:B------:R-:W-:Y:S01]  /*42f0*/  SHF.L.U32 R150, R133, 0x10, RZ ;  /* 0x0000001085967819 */ /* 0x000fe200000006ff */
[----:B------:R-:W-:Y:S01]  /*4300*/  FMUL.FTZ R187, R187, R158 ;  /* 0x0000009ebbbb7220 */ /* 0x000fe20000410000 */
[----:B------:R-:W-:Y:S01]  /*4310*/  F2FP.BF16.F32.PACK_AB R132, R153, R148 ;  /* 0x000000949984723e */ /* 0x000fe200000010ff */
[-C--:B------:R-:W-:Y:S01]  /*4320*/  FMUL.FTZ R149, R149, R186.reuse ;  /* 0x000000ba95957220 */ /* 0x080fe20000410000 */
[----:B------:R-:W-:Y:S01]  /*4330*/  PRMT R148, R133, 0x7632, R148 ;  /* 0x0000763285947816 */ /* 0x000fe20000000094 */
[-C--:B------:R-:W-:Y:S01]  /*4340*/  FMUL.FTZ R142, R155, R186.reuse ;  /* 0x000000ba9b8e7220 */ /* 0x080fe20000410000 */
[----:B------:R-:W-:Y:S01]  /*4350*/  PRMT R153, R135, 0x7632, R153 ;  /* 0x0000763287997816 */ /* 0x000fe20000000099 */
[-C--:B------:R-:W-:Y:S01]  /*4360*/  FMUL.FTZ R143, R157, R186.reuse ;  /* 0x000000ba9d8f7220 */ /* 0x080fe20000410000 */
        /* <DEDUP_REMOVED lines=21> */
[----:B------:R-:W-:-:S07]  /*44c0*/  F2FP.BF16.F32.PACK_AB R135, R186, R143 ;  /* 0x0000008fba87723e */ /* 0x000fce00000010ff */
.L_x_8071:
[----:B------:R-:W0:Y:S01]  /*44d0*/  @P1 LDC.64 R142, c[0x0][0x478] ;  /* 0x00011e00ff8e1b82 */ /* 0x000e220000000a00 */
[----:B------:R-:W-:-:S04]  /*44e0*/  IMAD.WIDE.U32 R144, R0, 0x10, R234 ;  /* 0x0000001000907825 */ /* 0x000fc800078e00ea */
[----:B0-----:R-:W-:-:S05]  /*44f0*/  @P1 IMAD.WIDE.U32 R142, R0, 0x20, R142 ;  /* 0x00000020008e1825 */ /* 0x001fca00078e008e */
[----:B------:R1:W-:Y:S04]  /*4500*/  @P1 STG.E.128 desc[UR6][R142.64], R124 ;  /* 0x0000007c8e001986 */ /* 0x0003e8000c101d06 */
[----:B------:R1:W-:Y:S04]  /*4510*/  @P1 STG.E.128 desc[UR6][R142.64+0x10], R128 ;  /* 0x000010808e001986 */ /* 0x0003e8000c101d06 */
[----:B------:R1:W-:Y:S01]  /*4520*/  STG.E.128 desc[UR6][R144.64], R132 ;  /* 0x0000008490007986 */ /* 0x0003e2000c101d06 */
[----:B------:R-:W-:Y:S05]  /*4530*/  BRA `(.L_x_8072) ;  /* 0x0000002000bc7947 */ /* 0x000fea0003800000 */
.L_x_8063:
[----:B-1----:R-:W0:Y:S02]  /*4540*/  LDC.64 R132, c[0x0][0x390] ;  /* 0x0000e400ff847b82 */ /* 0x002e240000000a00 */
[----:B0-----:R-:W-:-:S06]  /*4550*/  IMAD.WIDE.U32 R132, R190, 0x10, R132 ;  /* 0x00000010be847825 */ /* 0x001fcc00078e0084 */
[----:B------:R-:W5:Y:S01]  /*4560*/  LDG.E.128 R132, desc[UR6][R132.64] ;  /* 0x0000000684847981 */ /* 0x000f62000c1e1d00 */
[----:B------:R-:W-:-:S04]  /*4570*/  UISETP.NE.U32.AND UP0, UPT, UR14, URZ, UPT ;  /* 0x000000ff0e00728c */ /* 0x000fc8000bf05070 */
[----:B------:R-:W-:-:S09]  /*4580*/  UISETP.NE.AND.EX UP0, UPT, UR15, URZ, UPT, UP0 ;  /* 0x000000ff0f00728c */ /* 0x000fd2000bf05300 */
[----:B------:R-:W-:Y:S05]  /*4590*/  BRA.U UP0, `(.L_x_8073) ;  /* 0x0000000500047547 */ /* 0x000fea000b800000 */
        /* <DEDUP_REMOVED lines=8> */
[C---:B-----5:R-:W-:Y:S01]  /*4620*/  FFMA.FTZ R136, R187.reuse, R136, R92 ;  /* 0x00000088bb887223 */ /* 0x060fe2000001005c */
[----:B------:R-:W-:Y:S01]  /*4630*/  FFMA.FTZ R140, R187, R140, R93 ;  /* 0x0000008cbb8c7223 */ /* 0x000fe2000001005d */
[----:B------:R-:W-:Y:S01]  /*4640*/  PRMT R137, R132, 0x7632, R137 ;  /* 0x0000763284897816 */ /* 0x000fe20000000089 */
        /* <DEDUP_REMOVED lines=14> */
[----:B------:R-:W-:Y:S01]  /*4730*/  FADD.FTZ R161, R161, -R169 ;  /* 0x800000a9a1a17221 */ /* 0x000fe20000010000 */
[C---:B------:R-:W-:Y:S01]  /*4740*/  FFMA.FTZ R233, R187.reuse, R233, R94 ;  /* 0x000000e9bbe97223 */ /* 0x040fe2000001005e */
[----:B------:R-:W-:Y:S01]  /*4750*/  F2FP.BF16.F32.PACK_AB R132, R160, R132 ;  /* 0x00000084a084723e */ /* 0x000fe200000010ff */
[C---:B------:R-:W-:Y:S01]  /*4760*/  FFMA.FTZ R168, R187.reuse, R168, R96 ;  /* 0x000000a8bba87223 */ /* 0x040fe20000010060 */
[----:B------:R-:W-:Y:S01]  /*4770*/  FMUL.FTZ R137, R140, R137 ;  /* 0x000000898c897220 */ /* 0x000fe20000410000 */
[C---:B------:R-:W-:Y:S01]  /*4780*/  PRMT R160, R134.reuse, 0x7632, R160 ;  /* 0x0000763286a07816 */ /* 0x040fe200000000a0 */
[----:B------:R-:W-:Y:S01]  /*4790*/  FFMA.FTZ R191, R187, R139, R95 ;  /* 0x0000008bbbbf7223 */ /* 0x000fe2000001005f */
[----:B------:R-:W-:Y:S01]  /*47a0*/  SHF.L.U32 R140, R133, 0x10, RZ ;  /* 0x00000010858c7819 */ /* 0x000fe200000006ff */
[----:B------:R-:W-:Y:S01]  /*47b0*/  FFMA.FTZ R138, R187, R138, R97 ;  /* 0x0000008abb8a7223 */ /* 0x000fe20000010061 */
[----:B------:R-:W-:Y:S01]  /*47c0*/  PRMT R169, R133, 0x7632, R169 ;  /* 0x0000763285a97816 */ /* 0x000fe200000000a9 */
[C---:B------:R-:W-:Y:S01]  /*47d0*/  FFMA.FTZ R161, R187.reuse, R161, R98 ;  /* 0x000000a1bba17223 */ /* 0x040fe20000010062 */
[----:B------:R-:W-:Y:S01]  /*47e0*/  SHF.L.U32 R134, R134, 0x10, RZ ;  /* 0x0000001086867819 */ /* 0x000fe200000006ff */
[----:B------:R-:W-:Y:S01]  /*47f0*/  FFMA.FTZ R234, R187, R141, R99 ;  /* 0x0000008dbbea7223 */ /* 0x000fe20000010063 */
        /* <DEDUP_REMOVED lines=27> */
.L_x_8073:
        /* <DEDUP_REMOVED lines=9> */
[----:B-----5:R-:W-:Y:S01]  /*4a40*/  FFMA.FTZ R124, R187, R124, R92 ;  /* 0x0000007cbb7c7223 */ /* 0x020fe2000001005c */
[----:B------:R-:W-:Y:S01]  /*4a50*/  FADD.FTZ R131, R137, -R131 ;  /* 0x8000008389837221 */ /* 0x000fe20000010000 */
[----:B------:R-:W-:Y:S01]  /*4a60*/  PRMT R139, R133, 0x7632, R139 ;  /* 0x00007632858b7816 */ /* 0x000fe2000000008b */
[----:B------:R-:W-:Y:S01]  /*4a70*/  FADD.FTZ R125, R140, -R125 ;  /* 0x8000007d8c7d7221 */ /* 0x000fe20000010000 */
[----:B------:R-:W-:Y:S01]  /*4a80*/  PRMT R137, R132, 0x7632, R137 ;  /* 0x0000763284897816 */ /* 0x000fe20000000089 */
[C---:B------:R-:W-:Y:S01]  /*4a90*/  FFMA.FTZ R126, R187.reuse, R126, R94 ;  /* 0x0000007ebb7e7223 */ /* 0x040fe2000001005e */
[----:B------:R-:W-:Y:S01]  /*4aa0*/  FFMA.FTZ R127, R187, R127, R95 ;  /* 0x0000007fbb7f7223 */ /* 0x000fe2000001005f */
[----:B------:R-:W-:Y:S01]  /*4ab0*/  FADD.FTZ R129, R138, -R129 ;  /* 0x800000818a817221 */ /* 0x000fe20000010000 */
[----:B------:R-:W-:Y:S01]  /*4ac0*/  SHF.L.U32 R132, R132, 0x10, RZ ;  /* 0x0000001084847819 */ /* 0x000fe200000006ff */
[-C--:B------:R-:W-:Y:S01]  /*4ad0*/  FMUL.FTZ R138, R124, R186.reuse ;  /* 0x000000ba7c8a7220 */ /* 0x080fe20000410000 */
[----:B------:R-:W-:Y:S01]  /*4ae0*/  SHF.L.U32 R133, R133, 0x10, RZ ;  /* 0x0000001085857819 */ /* 0x000fe200000006ff */
[----:B------:R-:W-:Y:S01]  /*4af0*/  FFMA.FTZ R125, R187, R125, R93 ;  /* 0x0000007dbb7d7223 */ /* 0x000fe2000001005d */
        /* <DEDUP_REMOVED lines=15> */
[----:B------:R-:W-:Y:S01]  /*4bf0*/  FFMA.FTZ R129, R187, R129, R97 ;  /* 0x00000081bb817223 */ /* 0x000fe20000010061 */
[----:B------:R-:W-:Y:S01]  /*4c00*/  F2FP.BF16.F32.PACK_AB R133, R141, R133 ;  /* 0x000000858d85723e */ /* 0x000fe200000010ff */
[----:B------:R-:W-:Y:S01]  /*4c10*/  FFMA.FTZ R128, R187, R128, R96 ;  /* 0x00000080bb807223 */ /* 0x000fe20000010060 */
        /* <DEDUP_REMOVED lines=13> */
[C---:B------:R-:W-:Y:S01]  /*4cf0*/  FFMA.FTZ R130, R187.reuse, R130, R98 ;  /* 0x00000082bb827223 */ /* 0x040fe20000010062 */
[----:B------:R-:W-:Y:S01]  /*4d00*/  FFMA.FTZ R131, R187, R131, R99 ;  /* 0x00000083bb837223 */ /* 0x000fe20000010063 */
        /* <DEDUP_REMOVED lines=10> */
.L_x_8074:
[----:B------:R-:W-:Y:S01]  /*4db0*/  ISETP.NE.U32.AND P1, PT, RZ, UR14, PT ;  /* 0x0000000eff007c0c */ /* 0x000fe2000bf25070 */
[----:B------:R-:W0:Y:S03]  /*4dc0*/  LDC.64 R234, c[0x0][0x468] ;  /* 0x00011a00ffea7b82 */ /* 0x000e260000000a00 */
[----:B------:R-:W-:-:S05]  /*4dd0*/  ISETP.NE.AND.EX P1, PT, RZ, UR15, PT, P1 ;  /* 0x0000000fff007c0c */ /* 0x000fca000bf25310 */
[----:B------:R-:W1:Y:S08]  /*4de0*/  LDC.64 R236, c[0x0][0x390] ;  /* 0x0000e400ffec7b82 */ /* 0x000e700000000a00 */
[----:B------:R-:W2:Y:S02]  /*4df0*/  @P1 LDC.64 R168, c[0x0][0x478] ;  /* 0x00011e00ffa81b82 */ /* 0x000ea40000000a00 */
[----:B--2---:R-:W-:-:S04]  /*4e00*/  @P1 IMAD.WIDE.U32 R168, R190, 0x20, R168 ;  /* 0x00000020bea81825 */ /* 0x004fc800078e00a8 */
[----:B0-----:R-:W-:Y:S01]  /*4e10*/  IMAD.WIDE.U32 R190, R190, 0x10, R234 ;  /* 0x00000010bebe7825 */ /* 0x001fe200078e00ea */
[----:B------:R-:W-:Y:S04]  /*4e20*/  @P1 STG.E.128 desc[UR6][R168.64], R124 ;  /* 0x0000007ca8001986 */ /* 0x000fe8000c101d06 */
[----:B------:R-:W-:Y:S04]  /*4e30*/  @P1 STG.E.128 desc[UR6][R168.64+0x10], R128 ;  /* 0x00001080a8001986 */ /* 0x000fe8000c101d06 */
[----:B------:R1:W-:Y:S02]  /*4e40*/  STG.E.128 desc[UR6][R190.64], R132 ;  /* 0x00000084be007986 */ /* 0x0003e4000c101d06 */
[----:B-1----:R-:W-:-:S06]  /*4e50*/  IMAD.WIDE.U32 R132, R189, 0x10, R236 ;  /* 0x00000010bd847825 */ /* 0x002fcc00078e00ec */
        /* <DEDUP_REMOVED lines=9> */
[----:B------:R-:W-:Y:S01]  /*4ef0*/  FFMA.FTZ R128, R208, R158, R159 ;  /* 0x0000009ed0807223 */ /* 0x000fe2000001009f */
[C---:B------:R-:W-:Y:S01]  /*4f00*/  FFMA.FTZ R124, R187.reuse, R124, R100 ;  /* 0x0000007cbb7c7223 */ /* 0x040fe20000010064 */
[C---:B------:R-:W-:Y:S01]  /*4f10*/  FFMA.FTZ R125, R187.reuse, R125, R101 ;  /* 0x0000007dbb7d7223 */ /* 0x040fe20000010065 */
[----:B------:R-:W-:Y:S01]  /*4f20*/  FFMA.FTZ R129, R214, R158, R159 ;  /* 0x0000009ed6817223 */ /* 0x000fe2000001009f */
[----:B------:R-:W-:Y:S01]  /*4f30*/  SHF.L.U32 R132, R132, 0x10, RZ ;  /* 0x0000001084847819 */ /* 0x000fe200000006ff */
[----:B------:R-:W-:Y:S01]  /*4f40*/  FFMA.FTZ R126, R187, R126, R102 ;  /* 0x0000007ebb7e7223 */ /* 0x000fe20000010066 */
        /* <DEDUP_REMOVED lines=10> */
[----:B------:R-:W-:Y:S01]  /*4ff0*/  FFMA.FTZ R127, R196, R158, R159 ;  /* 0x0000009ec47f7223 */ /* 0x000fe2000001009f */
[----:B------:R-:W-:Y:S01]  /*5000*/  FMUL.FTZ R132, R36, R169 ;  /* 0x000000a924847220 */ /* 0x000fe20000410000 */
[----:B------:R-:W-:Y:S01]  /*5010*/  FMUL.FTZ R168, R37, R168 ;  /* 0x000000a825a87220 */ /* 0x000fe20000410000 */
[----:B------:R-:W-:Y:S01]  /*5020*/  PRMT R196, R134, 0x7632, R196 ;  /* 0x0000763286c47816 */ /* 0x000fe200000000c4 */
[C---:B------:R-:W-:Y:S01]  /*5030*/  FFMA.FTZ R128, R187.reuse, R128, R104 ;  /* 0x00000080bb807223 */ /* 0x040fe20000010068 */
[----:B------:R-:W-:Y:S01]  /*5040*/  FFMA.FTZ R129, R187, R129, R105 ;  /* 0x00000081bb817223 */ /* 0x000fe20000010069 */
        /* <DEDUP_REMOVED lines=17> */
[C---:B------:R-:W-:Y:S01]  /*5160*/  FFMA.FTZ R127, R187.reuse, R127, R103 ;  /* 0x0000007fbb7f7223 */ /* 0x040fe20000010067 */
[C---:B------:R-:W-:Y:S01]  /*5170*/  FFMA.FTZ R130, R187.reuse, R130, R106 ;  /* 0x00000082bb827223 */ /* 0x040fe2000001006a */
[----:B------:R-:W-:Y:S01]  /*5180*/  FFMA.FTZ R131, R187, R131, R107 ;  /* 0x00000083bb837223 */ /* 0x000fe2000001006b */
        /* <DEDUP_REMOVED lines=16> */
.L_x_8075:
[-CC-:B------:R-:W-:Y:S01]  /*5290*/  FFMA.FTZ R193, R193, R158.reuse, R159.reuse ;  /* 0x0000009ec1c17223 */ /* 0x180fe2000001009f */
[-CC-:B------:R-:W-:Y:S01]  /*52a0*/  FFMA.FTZ R194, R194, R158.reuse, R159.reuse ;  /* 0x0000009ec2c27223 */ /* 0x180fe2000001009f */
[----:B-----5:R-:W-:Y:S01]  /*52b0*/  PRMT R168, R132, 0x7632, R168 ;  /* 0x0000763284a87816 */ /* 0x020fe200000000a8 */
[-C--:B------:R-:W-:Y:S01]  /*52c0*/  FFMA.FTZ R195, R195, R158.reuse, R159 ;  /* 0x0000009ec3c37223 */ /* 0x080fe2000001009f */
[----:B------:R-:W-:Y:S01]  /*52d0*/  FADD.FTZ R193, R197, -R193 ;  /* 0x800000c1c5c17221 */ /* 0x000fe20000010000 */
[----:B------:R-:W-:Y:S01]  /*52e0*/  FADD.FTZ R216, R216, -R194 ;  /* 0x800000c2d8d87221 */ /* 0x000fe20000010000 */
[----:B------:R-:W-:Y:S01]  /*52f0*/  SHF.L.U32 R132, R132, 0x10, RZ ;  /* 0x0000001084847819 */ /* 0x000fe200000006ff */
[----:B------:R-:W-:Y:S01]  /*5300*/  FFMA.FTZ R196, R196, R158, R159 ;  /* 0x0000009ec4c47223 */ /* 0x000fe2000001009f */
[C---:B------:R-:W-:Y:S01]  /*5310*/  FFMA.FTZ R193, R187.reuse, R193, R100 ;  /* 0x000000c1bbc17223 */ /* 0x040fe20000010064 */
[----:B------:R-:W-:Y:S01]  /*5320*/  FFMA.FTZ R216, R187, R216, R101 ;  /* 0x000000d8bbd87223 */ /* 0x000fe20000010065 */
        /* <DEDUP_REMOVED lines=17> */
[C---:B------:R-:W-:Y:S01]  /*5440*/  FFMA.FTZ R198, R187.reuse, R198, R102 ;  /* 0x000000c6bbc67223 */ /* 0x040fe20000010066 */
[----:B------:R-:W-:Y:S01]  /*5450*/  FFMA.FTZ R195, R187, R217, R103 ;  /* 0x000000d9bbc37223 */ /* 0x000fe20000010067 */
[----:B------:R-:W-:Y:S01]  /*5460*/  SHF.L.U32 R193, R133, 0x10, RZ ;  /* 0x0000001085c17819 */ /* 0x000fe200000006ff */
[----:B------:R-:W-:Y:S01]  /*5470*/  FFMA.FTZ R212, R187, R212, R104 ;  /* 0x000000d4bbd47223 */ /* 0x000fe20000010068 */
[----:B------:R-:W-:Y:S01]  /*5480*/  PRMT R196, R134, 0x7632, R196 ;  /* 0x0000763286c47816 */ /* 0x000fe200000000c4 */
[----:B------:R-:W-:Y:S01]  /*5490*/  FMUL.FTZ R191, R216, R168 ;  /* 0x000000a8d8bf7220 */ /* 0x000fe20000410000 */
[----:B------:R-:W-:Y:S01]  /*54a0*/  F2FP.BF16.F32.PACK_AB R132, R169, R132 ;  /* 0x00000084a984723e */ /* 0x000fe200000010ff */
[----:B------:R-:W-:Y:S01]  /*54b0*/  FFMA.FTZ R197, R187, R218, R105 ;  /* 0x000000dabbc57223 */ /* 0x000fe20000010069 */
[----:B------:R-:W-:Y:S01]  /*54c0*/  PRMT R133, R135, 0x7632, R133 ;  /* 0x0000763287857816 */ /* 0x000fe20000000085 */
[C---:B------:R-:W-:Y:S01]  /*54d0*/  FFMA.FTZ R169, R187.reuse, R213, R106 ;  /* 0x000000d5bba97223 */ /* 0x040fe2000001006a */
[----:B------:R-:W-:Y:S01]  /*54e0*/  SHF.L.U32 R194, R194, 0x10, RZ ;  /* 0x00000010c2c27819 */ /* 0x000fe200000006ff */
[----:B------:R-:W-:Y:S01]  /*54f0*/  FFMA.FTZ R168, R187, R219, R107 ;  /* 0x000000dbbba87223 */ /* 0x000fe2000001006b */
        /* <DEDUP_REMOVED lines=25> */
.L_x_8076:
        /* <DEDUP_REMOVED lines=17> */
[C---:B------:R-:W-:Y:S01]  /*57a0*/  FFMA.FTZ R124, R187.reuse, R124, R108 ;  /* 0x0000007cbb7c7223 */ /* 0x040fe2000001006c */
[C---:B------:R-:W-:Y:S01]  /*57b0*/  FFMA.FTZ R125, R187.reuse, R125, R109 ;  /* 0x0000007dbb7d7223 */ /* 0x040fe2000001006d */
[----:B------:R-:W-:Y:S01]  /*57c0*/  FFMA.FTZ R126, R187, R126, R110 ;  /* 0x0000007ebb7e7223 */ /* 0x000fe2000001006e */
        /* <DEDUP_REMOVED lines=20> */
[C---:B------:R-:W-:Y:S01]  /*5910*/  FFMA.FTZ R128, R187.reuse, R128, R112 ;  /* 0x00000080bb807223 */ /* 0x040fe20000010070 */
[----:B------:R-:W-:Y:S01]  /*5920*/  FFMA.FTZ R129, R187, R129, R113 ;  /* 0x00000081bb817223 */ /* 0x000fe20000010071 */
        /* <DEDUP_REMOVED lines=32> */
.L_x_8077:
[-CC-:B------:R-:W-:Y:S01]  /*5b30*/  FFMA.FTZ R162, R162, R158.reuse, R159.reuse ;  /* 0x0000009ea2a27223 */ /* 0x180fe2000001009f */
[-CC-:B------:R-:W-:Y:S01]  /*5b40*/  FFMA.FTZ R163, R163, R158.reuse, R159.reuse ;  /* 0x0000009ea3a37223 */ /* 0x180fe2000001009f */
[-CC-:B------:R-:W-:Y:S01]  /*5b50*/  FFMA.FTZ R164, R164, R158.reuse, R159.reuse ;  /* 0x0000009ea4a47223 */ /* 0x180fe2000001009f */
[-C--:B------:R-:W-:Y:S01]  /*5b60*/  FFMA.FTZ R165, R165, R158.reuse, R159 ;  /* 0x0000009ea5a57223 */ /* 0x080fe2000001009f */
[----:B------:R-:W-:Y:S01]  /*5b70*/  FADD.FTZ R162, R166, -R162 ;  /* 0x800000a2a6a27221 */ /* 0x000fe20000010000 */
[--C-:B------:R-:W-:Y:S01]  /*5b80*/  FADD.FTZ R176, R176, -R163.reuse ;  /* 0x800000a3b0b07221 */ /* 0x100fe20000010000 */
[----:B-----5:R-:W-:Y:S01]  /*5b90*/  PRMT R163, R132, 0x7632, R163 ;  /* 0x0000763284a37816 */ /* 0x020fe200000000a3 */
[----:B------:R-:W-:Y:S01]  /*5ba0*/  FFMA.FTZ R170, R170, R158, R159 ;  /* 0x0000009eaaaa7223 */ /* 0x000fe2000001009f */
[C---:B------:R-:W-:Y:S01]  /*5bb0*/  FFMA.FTZ R162, R187.reuse, R162, R108 ;  /* 0x000000a2bba27223 */ /* 0x040fe2000001006c */
[----:B------:R-:W-:Y:S01]  /*5bc0*/  FFMA.FTZ R176, R187, R176, R109 ;  /* 0x000000b0bbb07223 */ /* 0x000fe2000001006d */
        /* <DEDUP_REMOVED lines=14> */
[----:B------:R-:W-:Y:S01]  /*5cb0*/  FFMA.FTZ R167, R187, R167, R110 ;  /* 0x000000a7bba77223 */ /* 0x000fe2000001006e */
[----:B------:R-:W-:Y:S01]  /*5cc0*/  FADD.FTZ R178, R178, -R174 ;  /* 0x800000aeb2b27221 */ /* 0x000fe20000010000 */
[----:B------:R-:W-:Y:S01]  /*5cd0*/  PRMT R166, R133, 0x7632, R166 ;  /* 0x0000763285a67816 */ /* 0x000fe200000000a6 */
[----:B------:R-:W-:Y:S01]  /*5ce0*/  FADD.FTZ R179, R179, -R175 ;  /* 0x800000afb3b37221 */ /* 0x000fe20000010000 */
[----:B------:R-:W-:Y:S01]  /*5cf0*/  FMUL.FTZ R164, R176, R163 ;  /* 0x000000a3b0a47220 */ /* 0x000fe20000410000 */
[----:B------:R-:W-:Y:S01]  /*5d00*/  FFMA.FTZ R169, R187, R177, R111 ;  /* 0x000000b1bba97223 */ /* 0x000fe2000001006f */
[----:B------:R-:W-:Y:S01]  /*5d10*/  SHF.L.U32 R133, R133, 0x10, RZ ;  /* 0x0000001085857819 */ /* 0x000fe200000006ff */
[C---:B------:R-:W-:Y:S01]  /*5d20*/  FFMA.FTZ R172, R187.reuse, R172, R112 ;  /* 0x000000acbbac7223 */ /* 0x040fe20000010070 */
[----:B------:R-:W-:Y:S01]  /*5d30*/  FFMA.FTZ R163, R187, R173, R114 ;  /* 0x000000adbba37223 */ /* 0x000fe20000010072 */
[----:B------:R-:W-:Y:S01]  /*5d40*/  PRMT R168, R134, 0x7632, R168 ;  /* 0x0000763286a87816 */ /* 0x000fe200000000a8 */
[----:B------:R-:W-:Y:S01]  /*5d50*/  FMUL.FTZ R173, R167, R186 ;  /* 0x000000baa7ad7220 */ /* 0x000fe20000410000 */
[----:B------:R-:W-:Y:S01]  /*5d60*/  F2FP.BF16.F32.PACK_AB R132, R162, R132 ;  /* 0x00000084a284723e */ /* 0x000fe200000010ff */
        /* <DEDUP_REMOVED lines=28> */
.L_x_8078:
        /* <DEDUP_REMOVED lines=16> */
[-CC-:B------:R-:W-:Y:S01]  /*6030*/  FFMA.FTZ R127, R146, R158.reuse, R159.reuse ;  /* 0x0000009e927f7223 */ /* 0x180fe2000001009f */
[----:B------:R-:W-:Y:S01]  /*6040*/  FFMA.FTZ R144, R144, R158, R159 ;  /* 0x0000009e90907223 */ /* 0x000fe2000001009f */
[----:B------:R-:W-:Y:S01]  /*6050*/  SHF.L.U32 R147, R124, 0x10, RZ ;  /* 0x000000107c937819 */ /* 0x000fe200000006ff */
[C---:B------:R-:W-:Y:S01]  /*6060*/  FFMA.FTZ R124, R187.reuse, R125, R116 ;  /* 0x0000007dbb7c7223 */ /* 0x040fe20000010074 */
[----:B------:R-:W-:Y:S01]  /*6070*/  FFMA.FTZ R125, R187, R126, R117 ;  /* 0x0000007ebb7d7223 */ /* 0x000fe20000010075 */
        /* <DEDUP_REMOVED lines=15> */
[----:B------:R-:W-:Y:S01]  /*6170*/  FFMA.FTZ R128, R187, R128, R120 ;  /* 0x00000080bb807223 */ /* 0x000fe20000010078 */
[----:B------:R-:W-:Y:S01]  /*6180*/  PRMT R142, R133, 0x7632, R142 ;  /* 0x00007632858e7816 */ /* 0x000fe2000000008e */
[----:B------:R-:W-:Y:S01]  /*6190*/  FFMA.FTZ R129, R187, R130, R121 ;  /* 0x00000082bb817223 */ /* 0x000fe20000010079 */
[----:B------:R-:W-:Y:S01]  /*61a0*/  SHF.L.U32 R148, R133, 0x10, RZ ;  /* 0x0000001085947819 */ /* 0x000fe200000006ff */
[C---:B------:R-:W-:Y:S01]  /*61b0*/  FFMA.FTZ R126, R187.reuse, R151, R118 ;  /* 0x00000097bb7e7223 */ /* 0x040fe20000010076 */
[C---:B------:R-:W-:Y:S01]  /*61c0*/  PRMT R133, R134.reuse, 0x7632, R133 ;  /* 0x0000763286857816 */ /* 0x040fe20000000085 */
[C---:B------:R-:W-:Y:S01]  /*61d0*/  FFMA.FTZ R127, R187.reuse, R154, R119 ;  /* 0x0000009abb7f7223 */ /* 0x040fe20000010077 */
[----:B------:R-:W-:Y:S01]  /*61e0*/  FFMA.FTZ R130, R187, R131, R122 ;  /* 0x00000083bb827223 */ /* 0x000fe2000001007a */
[----:B------:R-:W-:Y:S01]  /*61f0*/  PRMT R153, R135, 0x7632, R153 ;  /* 0x0000763287997816 */ /* 0x000fe20000000099 */
[----:B------:R-:W-:Y:S01]  /*6200*/  FFMA.FTZ R131, R187, R158, R123 ;  /* 0x0000009ebb837223 */ /* 0x000fe2000001007b */
        /* <DEDUP_REMOVED lines=28> */
.L_x_8079:
[-CC-:B------:R-:W-:Y:S01]  /*63d0*/  FFMA.FTZ R142, R142, R158.reuse, R159.reuse ;  /* 0x0000009e8e8e7223 */ /* 0x180fe2000001009f */
[-CC-:B------:R-:W-:Y:S01]  /*63e0*/  FFMA.FTZ R144, R144, R158.reuse, R159.reuse ;  /* 0x0000009e90907223 */ /* 0x180fe2000001009f */
[-CC-:B------:R-:W-:Y:S02]  /*63f0*/  FFMA.FTZ R145, R145, R158.reuse, R159.reuse ;  /* 0x0000009e91917223 */ /* 0x180fe4000001009f */
[----:B------:R-:W-:Y:S01]  /*6400*/  FADD.FTZ R142, R150, -R142 ;  /* 0x8000008e968e7221 */ /* 0x000fe20000010000 */
[-CC-:B------:R-:W-:Y:S01]  /*6410*/  FFMA.FTZ R150, R143, R158.reuse, R159.reuse ;  /* 0x0000009e8f967223 */ /* 0x180fe2000001009f */
[----:B------:R-:W-:Y:S01]  /*6420*/  FADD.FTZ R151, R151, -R144 ;  /* 0x8000009097977221 */ /* 0x000fe20000010000 */
[-CC-:B------:R-:W-:Y:S01]  /*6430*/  FFMA.FTZ R144, R147, R158.reuse, R159.reuse ;  /* 0x0000009e93907223 */ /* 0x180fe2000001009f */
[-CC-:B------:R-:W-:Y:S01]  /*6440*/  FFMA.FTZ R147, R148, R158.reuse, R159.reuse ;  /* 0x0000009e94937223 */ /* 0x180fe2000001009f */
[----:B------:R-:W-:Y:S01]  /*6450*/  FADD.FTZ R150, R153, -R150 ;  /* 0x8000009699967221 */ /* 0x000fe20000010000 */
[-CC-:B------:R-:W-:Y:S01]  /*6460*/  FFMA.FTZ R143, R146, R158.reuse, R159.reuse ;  /* 0x0000009e928f7223 */ /* 0x180fe2000001009f */
[----:B------:R-:W-:Y:S01]  /*6470*/  FFMA.FTZ R158, R149, R158, R159 ;  /* 0x0000009e959e7223 */ /* 0x000fe2000001009f */
[----:B------:R-:W-:Y:S01]  /*6480*/  FADD.FTZ R154, R154, -R145 ;  /* 0x800000919a9a7221 */ /* 0x000fe20000010000 */
[----:B------:R-:W-:Y:S01]  /*6490*/  FADD.FTZ R147, R156, -R147 ;  /* 0x800000939c937221 */ /* 0x000fe20000010000 */
[C---:B------:R-:W-:Y:S01]  /*64a0*/  FFMA.FTZ R145, R187.reuse, R142, R116 ;  /* 0x0000008ebb917223 */ /* 0x040fe20000010074 */
[----:B------:R-:W-:Y:S01]  /*64b0*/  FFMA.FTZ R149, R187, R150, R117 ;  /* 0x00000096bb957223 */ /* 0x000fe20000010075 */
[----:B------:R-:W-:Y:S01]  /*64c0*/  FADD.FTZ R158, R157, -R158 ;  /* 0x8000009e9d9e7221 */ /* 0x000fe20000010000 */
[----:B------:R-:W-:Y:S01]  /*64d0*/  FFMA.FTZ R151, R187, R151, R118 ;  /* 0x00000097bb977223 */ /* 0x000fe20000010076 */
[----:B------:R-:W-:Y:S01]  /*64e0*/  FADD.FTZ R144, R155, -R144 ;  /* 0x800000909b907221 */ /* 0x000fe20000010000 */
[C---:B------:R-:W-:Y:S01]  /*64f0*/  FFMA.FTZ R157, R187.reuse, R147, R122 ;  /* 0x00000093bb9d7223 */ /* 0x040fe2000001007a */
[C---:B-----5:R-:W-:Y:S01]  /*6500*/  PRMT R146, R132.reuse, 0x7632, R146 ;  /* 0x0000763284927816 */ /* 0x060fe20000000092 */
[----:B------:R-:W-:Y:S01]  /*6510*/  FFMA.FTZ R153, R187, R154, R119 ;  /* 0x0000009abb997223 */ /* 0x000fe20000010077 */
[----:B------:R-:W-:Y:S01]  /*6520*/  SHF.L.U32 R148, R132, 0x10, RZ ;  /* 0x0000001084947819 */ /* 0x000fe200000006ff */
[-C--:B------:R-:W-:Y:S01]  /*6530*/  FMUL.FTZ R147, R145, R186.reuse ;  /* 0x000000ba91937220 */ /* 0x080fe20000410000 */
[-C--:B------:R-:W-:Y:S01]  /*6540*/  FMUL.FTZ R132, R149, R186.reuse ;  /* 0x000000ba95847220 */ /* 0x080fe20000410000 */
[----:B------:R-:W-:Y:S01]  /*6550*/  FMUL.FTZ R149, R151, R186 ;  /* 0x000000ba97957220 */ /* 0x000fe20000410000 */
[----:B------:R-:W-:Y:S01]  /*6560*/  FFMA.FTZ R155, R187, R144, R121 ;  /* 0x00000090bb9b7223 */ /* 0x000fe20000010079 */
[----:B------:R-:W-:Y:S01]  /*6570*/  SHF.L.U32 R151, R146, 0x10, RZ ;  /* 0x0000001092977819 */ /* 0x000fe200000006ff */
[----:B------:R-:W-:Y:S01]  /*6580*/  FMUL.FTZ R144, R153, R186 ;  /* 0x000000ba99907220 */ /* 0x000fe20000410000 */
[----:B------:R-:W-:Y:S01]  /*6590*/  FMUL.FTZ R146, R147, R148 ;  /* 0x0000009493927220 */ /* 0x000fe20000410000 */
[----:B------:R-:W-:Y:S01]  /*65a0*/  FMUL.FTZ R148, R52, R147 ;  /* 0x0000009334947220 */ /* 0x000fe20000410000 */
[----:B------:R-:W-:Y:S01]  /*65b0*/  FMUL.FTZ R153, R53, R132 ;  /* 0x0000008435997220 */ /* 0x000fe20000410000 */
[----:B------:R-:W-:Y:S01]  /*65c0*/  FADD.FTZ R143, R152, -R143 ;  /* 0x8000008f988f7221 */ /* 0x000fe20000010000 */
[----:B------:R-:W-:Y:S01]  /*65d0*/  FMUL.FTZ R147, R132, R151 ;  /* 0x0000009784937220 */ /* 0x000fe20000410000 */
[----:B------:R-:W-:Y:S01]  /*65e0*/  SHF.L.U32 R150, R133, 0x10, RZ ;  /* 0x0000001085967819 */ /* 0x000fe200000006ff */
[----:B------:R-:W-:Y:S01]  /*65f0*/  FMUL.FTZ R142, R155, R186 ;  /* 0x000000ba9b8e7220 */ /* 0x000fe20000410000 */
[----:B------:R-:W-:Y:S01]  /*6600*/  F2FP.BF16.F32.PACK_AB R132, R153, R148 ;  /* 0x000000949984723e */ /* 0x000fe200000010ff */
[----:B------:R-:W-:Y:S01]  /*6610*/  FFMA.FTZ R143, R187, R143, R120 ;  /* 0x0000008fbb8f7223 */ /* 0x000fe20000010078 */
[----:B------:R-:W-:Y:S01]  /*6620*/  PRMT R148, R133, 0x7632, R148 ;  /* 0x0000763285947816 */ /* 0x000fe20000000094 */
[----:B------:R-:W-:Y:S01]  /*6630*/  FFMA.FTZ R187, R187, R158, R123 ;  /* 0x0000009ebbbb7223 */ /* 0x000fe2000001007b */
[----:B------:R-:W-:Y:S01]  /*6640*/  PRMT R153, R135, 0x7632, R153 ;  /* 0x0000763287997816 */ /* 0x000fe20000000099 */
[-C--:B------:R-:W-:Y:S01]  /*6650*/  FMUL.FTZ R145, R143, R186.reuse ;  /* 0x000000ba8f917220 */ /* 0x080fe20000410000 */
[C---:B------:R-:W-:Y:S01]  /*6660*/  PRMT R133, R134.reuse, 0x7632, R133 ;  /* 0x0000763286857816 */ /* 0x040fe20000000085 */
[-C--:B------:R-:W-:Y:S01]  /*6670*/  FMUL.FTZ R143, R157, R186.reuse ;  /* 0x000000ba9d8f7220 */ /* 0x080fe20000410000 */
[----:B------:R-:W-:Y:S01]  /*6680*/  SHF.L.U32 R152, R135, 0x10, RZ ;  /* 0x0000001087987819 */ /* 0x000fe200000006ff */
        /* <DEDUP_REMOVED lines=20> */
.L_x_8080:
[----:B------:R-:W0:Y:S01]  /*67d0*/  @P1 LDC.64 R142, c[0x0][0x478] ;  /* 0x00011e00ff8e1b82 */ /* 0x000e220000000a00 */
[----:B------:R-:W-:-:S04]  /*67e0*/  IMAD.WIDE.U32 R144, R0, 0x10, R234 ;  /* 0x0000001000907825 */ /* 0x000fc800078e00ea */
[----:B0-----:R-:W-:-:S05]  /*67f0*/  @P1 IMAD.WIDE.U32 R142, R0, 0x20, R142 ;  /* 0x00000020008e1825 */ /* 0x001fca00078e008e */
[----:B------:R0:W-:Y:S04]  /*6800*/  @P1 STG.E.128 desc[UR6][R142.64], R124 ;  /* 0x0000007c8e001986 */ /* 0x0001e8000c101d06 */
[----:B------:R0:W-:Y:S04]  /*6810*/  @P1 STG.E.128 desc[UR6][R142.64+0x10], R128 ;  /* 0x000010808e001986 */ /* 0x0001e8000c101d06 */
[----:B------:R0:W-:Y:S02]  /*6820*/  STG.E.128 desc[UR6][R144.64], R132 ;  /* 0x0000008490007986 */ /* 0x0001e4000c101d06 */
.L_x_8072:
[----:B------:R-:W2:Y:S01]  /*6830*/  LDL.LU R163, [R1+0x8] ;  /* 0x0000080001a37983 */ /* 0x000ea20000300800 */
[----:B01----:R-:W0:Y:S03]  /*6840*/  LDC.64 R132, c[0x0][0x380] ;  /* 0x0000e000ff847b82 */ /* 0x003e260000000a00 */
[----:B------:R-:W3:Y:S04]  /*6850*/  LDL.LU R162, [R1+0x4] ;  /* 0x0000040001a27983 */ /* 0x000ee80000300800 */
[----:B------:R-:W4:Y:S04]  /*6860*/  LDL.LU R159, [R1] ;  /* 0x00000000019f7983 */ /* 0x000f280000300800 */
        /* <DEDUP_REMOVED lines=58> */
[----:B------:R0:W-:Y:S04]  /*6c10*/  STL [R1], R159 ;  /* 0x0000009f01007387 */ /* 0x0001e80000100800 */
[----:B------:R0:W-:Y:S04]  /*6c20*/  STL [R1+0x4], R162 ;  /* 0x000004a201007387 */ /* 0x0001e80000100800 */
[----:B------:R0:W-:Y:S01]  /*6c30*/  STL [R1+0x8], R163 ;  /* 0x000008a301007387 */ /* 0x0001e20000100800 */
[----:B------:R-:W-:Y:S05]  /*6c40*/  @!P1 BRA `(.L_x_8081) ;  /* 0xffffff9c005c9947 */ /* 0x000fea000383ffff */
[----:B------:R-:W-:Y:S05]  /*6c50*/  BSYNC B1 ;  /* 0x0000000000017941 */ /* 0x000fea0003800000 */
.L_x_8061:
        /* <DEDUP_REMOVED lines=93> */
[----:B-1----:R-:W-:-:S07]  /*7230*/  MOV R87, R184 ;  /* 0x000000b800577202 */ /* 0x002fce0000000f00 */
.L_x_8060:
[----:B------:R-:W-:Y:S05]  /*7240*/  BSYNC B0 ;  /* 0x0000000000007941 */ /* 0x000fea0003800000 */
.L_x_8059:
[----:B------:R-:W1:Y:S01]  /*7250*/  S2R R96, SR_TID.X ;  /* 0x0000000000607919 */ /* 0x000e620000002100 */
[----:B------:R-:W-:Y:S01]  /*7260*/  MOV R24, 0x400 ;  /* 0x0000040000187802 */ /* 0x000fe20000000f00 */
[----:B------:R-:W-:Y:S05]  /*7270*/  WARPSYNC.ALL ;  /* 0x0000000000007948 */ /* 0x000fea0003800000 */
[----:B------:R-:W2:Y:S01]  /*7280*/  S2R R25, SR_CgaCtaId ;  /* 0x0000000000197919 */ /* 0x000ea20000008800 */
[----:B------:R-:W3:Y:S01]  /*7290*/  S2UR UR4, SR_CTAID.X ;  /* 0x00000000000479c3 */ /* 0x000ee20000002500 */
[----:B------:R-:W4:Y:S01]  /*72a0*/  LDCU.128 UR16, c[0x0][0x440] ;  /* 0x00008800ff1077ac */ /* 0x000f220008000c00 */
[----:B-1----:R-:W-:-:S02]  /*72b0*/  SHF.L.U32 R2, R96, 0x7, RZ ;  /* 0x0000000760027819 */ /* 0x002fc400000006ff */
[----:B0-----:R-:W-:Y:S02]  /*72c0*/  SHF.L.U32 R0, R96, 0x5, RZ ;  /* 0x0000000560007819 */ /* 0x001fe400000006ff */
[----:B------:R-:W-:Y:S02]  /*72d0*/  LOP3.LUT R3, R2, 0x3000, RZ, 0xc0, !PT ;  /* 0x0000300002037812 */ /* 0x000fe400078ec0ff */
[----:B--2---:R-:W-:Y:S02]  /*72e0*/  LEA R25, R25, R24, 0x18 ;  /* 0x0000001819197211 */ /* 0x004fe400078ec0ff */
[----:B------:R-:W-:-:S04]  /*72f0*/  LOP3.LUT R0, R3, 0x3e0, R0, 0xf8, !PT ;  /* 0x000003e003007812 */ /* 0x000fc800078ef800 */
[-C--:B------:R-:W-:Y:S02]  /*7300*/  IADD3 R0, PT, PT, R0, R25.reuse, RZ ;  /* 0x0000001900007210 */ /* 0x080fe40007ffe0ff */
[----:B------:R-:W-:-:S03]  /*7310*/  LEA R25, R96, R25, 0x2 ;  /* 0x0000001960197211 */ /* 0x000fc600078e10ff */
[----:B------:R-:W-:Y:S04]  /*7320*/  STS.128 [R0], R56 ;  /* 0x0000003800007388 */ /* 0x000fe80000000c00 */
[----:B------:R-:W-:Y:S04]  /*7330*/  STS.128 [R0+0x10], R60 ;  /* 0x0000103c00007388 */ /* 0x000fe80000000c00 */
[----:B-----5:R-:W-:Y:S04]  /*7340*/  STS.128 [R0+0x400], R64 ;  /* 0x0004004000007388 */ /* 0x020fe80000000c00 */
        /* <DEDUP_REMOVED lines=19> */
[----:B-1----:R-:W-:Y:S01]  /*7480*/  FADD.FTZ R3, RZ, R3 ;  /* 0x00000003ff037221 */ /* 0x002fe20000010000 */
[----:B--2---:R-:W-:Y:S02]  /*7490*/  FADD.FTZ R24, RZ, R24 ;  /* 0x00000018ff187221 */ /* 0x004fe40000010000 */
[----:B------:R-:W1:Y:S01]  /*74a0*/  LDS R26, [R25+0x600] ;  /* 0x00060000191a7984 */ /* 0x000e620000000800 */
[----:B----4-:R-:W-:-:S03]  /*74b0*/  FADD.FTZ R2, R2, R59 ;  /* 0x0000003b02027221 */ /* 0x010fc60000010000 */
[----:B------:R-:W2:Y:S01]  /*74c0*/  LDS R63, [R25+0x1600] ;  /* 0x00160000193f7984 */ /* 0x000ea20000000800 */
        /* <DEDUP_REMOVED lines=37> */
[----:B------:R-:W-:Y:S01]  /*7720*/  FADD.FTZ R26, R26, R77 ;  /* 0x0000004d1a1a7221 */ /* 0x000fe20000010000 */
[----:B-1----:R-:W-:Y:S01]  /*7730*/  FADD.FTZ R27, R27, R68 ;  /* 0x000000441b1b7221 */ /* 0x002fe20000010000 */
[----:B--2---:R-:W-:Y:S01]  /*7740*/  FADD.FTZ R56, R56, R79 ;  /* 0x0000004f38387221 */ /* 0x004fe20000010000 */
[----:B---3--:R-:W-:Y:S01]  /*7750*/  FADD.FTZ R57, R57, R70 ;  /* 0x0000004639397221 */ /* 0x008fe20000010000 */
[----:B----4-:R-:W-:Y:S01]  /*7760*/  FADD.FTZ R58, R58, R85 ;  /* 0x000000553a3a7221 */ /* 0x010fe20000010000 */
[----:B------:R-:W-:Y:S01]  /*7770*/  FADD.FTZ R91, R26, R91 ;  /* 0x0000005b1a5b7221 */ /* 0x000fe20000010000 */
        /* <DEDUP_REMOVED lines=38> */
[----:B------:R-:W-:Y:S02]  /*79e0*/  FADD.FTZ R5, R5, R12 ;  /* 0x0000000c05057221 */ /* 0x000fe40000010000 */
[----:B------:R-:W3:Y:S01]  /*79f0*/  LDC R12, c[0x0][0x388] ;  /* 0x0000e200ff0c7b82 */ /* 0x000ee20000000800 */
        /* <DEDUP_REMOVED lines=82> */
[----:B------:R-:W-:Y:S02]  /*7f20*/  FADD.FTZ R16, R16, R33 ;  /* 0x0000002110107221 */ /* 0x000fe40000010000 */
[----:B------:R-:W4:Y:S01]  /*7f30*/  LDS R37, [R25+0x2600] ;  /* 0x0026000019257984 */ /* 0x000f220000000800 */
[----:B------:R-:W-:-:S03]  /*7f40*/  FADD.FTZ R8, RZ, R8 ;  /* 0x00000008ff087221 */ /* 0x000fc60000010000 */
        /* <DEDUP_REMOVED lines=64> */
.L_x_8062:
        /* <DEDUP_REMOVED lines=8> */
.L_x_8083:
[----:B------:R-:W-:Y:S05]  /*83d0*/  BSYNC B2 ;  /* 0x0000000000027941 */ /* 0x000fea0003800000 */
.L_x_8082:
        /* <DEDUP_REMOVED lines=8> */
.L_x_8084:
[----:B------:R-:W-:Y:S01]  /*8460*/  MOV R240, R132 ;  /* 0x0000008400f07202 */ /* 0x000fe20000000f00 */
[----:B------:R-:W-:Y:S02]  /*8470*/  HFMA2 R159, -RZ, RZ, 0, 1.1920928955078125e-07 ;  /* 0x00000002ff9f7431 */ /* 0x000fe400000001ff */
[----:B------:R-:W-:-:S07]  /*8480*/  FADD.FTZ R133, R133, R242 ;  /* 0x000000f285857221 */ /* 0x000fce0000010000 */
[----:B------:R-:W-:Y:S05]  /*8490*/  WARPSYNC.COLLECTIVE R135, `(.L_x_8085) ;  /* 0x0000000087087348 */ /* 0x000fea0003c00000 */
[----:B------:R0:W1:Y:S02]  /*84a0*/  SHFL.BFLY P3, R242, R240, R159, R158 ;  /* 0x0c00009ff0f27389 */ /* 0x000064000006009e */
[----:B01----:R-:W-:Y:S05]  /*84b0*/  ENDCOLLECTIVE ;  /* 0x000000000000791b */ /* 0x003fea0003800000 */
.L_x_8085:
[----:B------:R-:W-:Y:S01]  /*84c0*/  MOV R240, R133 ;  /* 0x0000008500f07202 */ /* 0x000fe20000000f00 */
[----:B------:R-:W-:-:S07]  /*84d0*/  FADD.FTZ R132, R132, R242 ;  /* 0x000000f284847221 */ /* 0x000fce0000010000 */
[----:B------:R-:W-:Y:S05]  /*84e0*/  WARPSYNC.COLLECTIVE R135, `(.L_x_8086) ;  /* 0x0000000087087348 */ /* 0x000fea0003c00000 */
[----:B------:R0:W1:Y:S02]  /*84f0*/  SHFL.BFLY P3, R242, R240, R159, R158 ;  /* 0x0c00009ff0f27389 */ /* 0x000064000006009e */
[----:B01----:R-:W-:Y:S05]  /*8500*/  ENDCOLLECTIVE ;  /* 0x000000000000791b */ /* 0x003fea0003800000 */
.L_x_8086:
[----:B------:R-:W-:Y:S01]  /*8510*/  MOV R240, R132 ;  /* 0x0000008400f07202 */ /* 0x000fe20000000f00 */
[----:B------:R-:W-:Y:S02]  /*8520*/  HFMA2 R159, -RZ, RZ, 0, 2.384185791015625e-07 ;  /* 0x00000004ff9f7431 */ /* 0x000fe400000001ff */
[----:B------:R-:W-:-:S07]  /*8530*/  FADD.FTZ R133, R133, R242 ;  /* 0x000000f285857221 */ /* 0x000fce0000010000 */
[----:B------:R-:W-:Y:S05]  /*8540*/  WARPSYNC.COLLECTIVE R135, `(.L_x_8087) ;  /* 0x0000000087087348 */ /* 0x000fea0003c00000 */
[----:B------:R0:W1:Y:S02]  /*8550*/  SHFL.BFLY P3, R242, R240, R159, R158 ;  /* 0x0c00009ff0f27389 */ /* 0x000064000006009e */
[----:B01----:R-:W-:Y:S05]  /*8560*/  ENDCOLLECTIVE ;  /* 0x000000000000791b */ /* 0x003fea0003800000 */
.L_x_8087:
[----:B------:R-:W-:Y:S01]  /*8570*/  MOV R240, R133 ;  /* 0x0000008500f07202 */ /* 0x000fe20000000f00 */
[----:B------:R-:W-:-:S07]  /*8580*/  FADD.FTZ R132, R132, R242 ;  /* 0x000000f284847221 */ /* 0x000fce0000010000 */
[----:B------:R-:W-:Y:S05]  /*8590*/  WARPSYNC.COLLECTIVE R135, `(.L_x_8088) ;  /* 0x0000000087087348 */ /* 0x000fea0003c00000 */
[----:B------:R0:W1:Y:S02]  /*85a0*/  SHFL.BFLY P3, R242, R240, R159, R158 ;  /* 0x0c00009ff0f27389 */ /* 0x000064000006009e */
[----:B01----:R-:W-:Y:S05]  /*85b0*/  ENDCOLLECTIVE ;  /* 0x000000000000791b */ /* 0x003fea0003800000 */
.L_x_8088:
[----:B------:R-:W-:Y:S01]  /*85c0*/  MOV R240, R132 ;  /* 0x0000008400f07202 */ /* 0x000fe20000000f00 */
[----:B------:R-:W-:Y:S02]  /*85d0*/  HFMA2 R159, -RZ, RZ, 0, 4.76837158203125e-07 ;  /* 0x00000008ff9f7431 */ /* 0x000fe400000001ff */
[----:B------:R-:W-:-:S07]  /*85e0*/  FADD.FTZ R133, R133, R242 ;  /* 0x000000f285857221 */ /* 0x000fce0000010000 */
[----:B------:R-:W-:Y:S05]  /*85f0*/  WARPSYNC.COLLECTIVE R135, `(.L_x_8089) ;  /* 0x0000000087087348 */ /* 0x000fea0003c00000 */
[----:B------:R0:W1:Y:S02]  /*8600*/  SHFL.BFLY P3, R242, R240, R159, R158 ;  /* 0x0c00009ff0f27389 */ /* 0x000064000006009e */
[----:B01----:R-:W-:Y:S05]  /*8610*/  ENDCOLLECTIVE ;  /* 0x000000000000791b */ /* 0x003fea0003800000 */
.L_x_8089:
[----:B------:R-:W-:Y:S01]  /*8620*/  MOV R240, R133 ;  /* 0x0000008500f07202 */ /* 0x000fe20000000f00 */
[----:B------:R-:W-:-:S07]  /*8630*/  FADD.FTZ R132, R132, R242 ;  /* 0x000000f284847221 */ /* 0x000fce0000010000 */
[----:B------:R-:W-:Y:S05]  /*8640*/  WARPSYNC.COLLECTIVE R135, `(.L_x_8090) ;  /* 0x0000000087087348 */ /* 0x000fea0003c00000 */
[----:B------:R0:W1:Y:S02]  /*8650*/  SHFL.BFLY P3, R242, R240, R159, R158 ;  /* 0x0c00009ff0f27389 */ /* 0x000064000006009e */
[----:B01----:R-:W-:Y:S05]  /*8660*/  ENDCOLLECTIVE ;  /* 0x000000000000791b */ /* 0x003fea0003800000 */
.L_x_8090:
[----:B------:R-:W-:Y:S01]  /*8670*/  MOV R240, R132 ;  /* 0x0000008400f07202 */ /* 0x000fe20000000f00 */
[----:B------:R-:W-:Y:S02]  /*8680*/  HFMA2 R159, -RZ, RZ, 0, 9.5367431640625e-07 ;  /* 0x00000010ff9f7431 */ /* 0x000fe400000001ff */
[----:B------:R-:W-:-:S07]  /*8690*/  FADD.FTZ R133, R133, R242 ;  /* 0x000000f285857221 */ /* 0x000fce0000010000 */
[----:B------:R-:W-:Y:S05]  /*86a0*/  WARPSYNC.COLLECTIVE R135, `(.L_x_8091) ;  /* 0x0000000087087348 */ /* 0x000fea0003c00000 */
[----:B------:R0:W1:Y:S02]  /*86b0*/  SHFL.BFLY P3, R242, R240, R159, R158 ;  /* 0x0c00009ff0f27389 */ /* 0x000064000006009e */
[----:B01----:R-:W-:Y:S05]  /*86c0*/  ENDCOLLECTIVE ;  /* 0x000000000000791b */ /* 0x003fea0003800000 */
.L_x_8091:
[----:B------:R-:W-:Y:S02]  /*86d0*/  MOV R240, R133 ;  /* 0x0000008500f07202 */ /* 0x000fe40000000f00 */
[----:B------:R-:W-:-:S07]  /*86e0*/  MOV R134, R242 ;  /* 0x000000f200867202 */ /* 0x000fce0000000f00 */
[----:B------:R-:W-:Y:S05]  /*86f0*/  WARPSYNC.COLLECTIVE R135, `(.L_x_8092) ;  /* 0x0000000087087348 */ /* 0x000fea0003c00000 */
[----:B------:R0:W1:Y:S02]  /*8700*/  SHFL.BFLY P3, R242, R240, R159, R158 ;  /* 0x0c00009ff0f27389 */ /* 0x000064000006009e */
[----:B01----:R-:W-:Y:S05]  /*8710*/  ENDCOLLECTIVE ;  /* 0x000000000000791b */ /* 0x003fea0003800000 */
.L_x_8092:
[----:B------:R-:W-:Y:S01]  /*8720*/  MOV R135, R242 ;  /* 0x000000f200877202 */ /* 0x000fe20000000f00 */
[----:B------:R-:W-:Y:S06]  /*8730*/  BRA `(.L_x_8093) ;  /* 0xffffff9800b07947 */ /* 0x000fec000383ffff */
.L_x_8094:
        /* <DEDUP_REMOVED lines=12> */
.L_x_20031:


//--------------------- .text._ZN10layer_norm13ln_bwd_kernelINS_13Kernel_traitsIf13__nv_bfloat16fS2_fjLj1024ELj1ELj4ELj1ELj16ENS_18Kernel_traits_baseILj1024EfS2_fS2_fjLj128EEEEELb0ELb1ELb1ELb0EEEvNS_9BwdParamsE --------------------------
	.section	.text._ZN10layer_norm13ln_bwd_kernelINS_13Kernel_traitsIf13__nv_bfloat16fS2_fjLj1024ELj1ELj4ELj1ELj16ENS_18Kernel_traits_baseILj1024EfS2_fS2_fjLj128EEEEELb0ELb1ELb1ELb0EEEvNS_9BwdParamsE,"ax",@progbits
	.align	128
        .global         _ZN10layer_norm13ln_bwd_kernelINS_13Kernel_traitsIf13__nv_bfloat16fS2_fjLj1024ELj1ELj4ELj1ELj16ENS_18Kernel_traits_baseILj1024EfS2_fS2_fjLj128EEEEELb0ELb1ELb1ELb0EEEvNS_9BwdParamsE
        .type           _ZN10layer_norm13ln_bwd_kernelINS_13Kernel_traitsIf13__nv_bfloat16fS2_fjLj1024ELj1ELj4ELj1ELj16ENS_18Kernel_traits_baseILj1024EfS2_fS2_fjLj128EEEEELb0ELb1ELb1ELb0EEEvNS_9BwdParamsE,@function
        .size           _ZN10layer_norm13ln_bwd_kernelINS_13Kernel_traitsIf13__nv_bfloat16fS2_fjLj1024ELj1ELj4ELj1ELj16ENS_18Kernel_traits_baseILj1024EfS2_fS2_fjLj128EEEEELb0ELb1ELb1ELb0EEEvNS_9BwdParamsE,(.L_x_20032 - _ZN10layer_norm13ln_bwd_kernelINS_13Kernel_traitsIf13__nv_bfloat16fS2_fjLj1024ELj1ELj4ELj1ELj16ENS_18Kernel_traits_baseILj1024EfS2_fS2_fjLj128EEEEELb0ELb1ELb1ELb0EEEvNS_9BwdParamsE)
        .other          _ZN10layer_norm13ln_bwd_kernelINS_13Kernel_traitsIf13__nv_bfloat16fS2_fjLj1024ELj1ELj4ELj1ELj16ENS_18Kernel_traits_baseILj1024EfS2_fS2_fjLj128EEEEELb0ELb1ELb1ELb0EEEvNS_9BwdParamsE,@"STO_CUDA_ENTRY STV_DEFAULT"
_ZN10layer_norm13ln_bwd_kernelINS_13Kernel_traitsIf13__nv_bfloat16fS2_fjLj1024ELj1ELj4ELj1ELj16ENS_18Kernel_traits_baseILj1024EfS2_fS2_fjLj128EEEEELb0ELb1ELb1ELb0EEEvNS_9BwdParamsE:
.text._ZN10layer_norm13ln_bwd_kernelINS_13Kernel_traitsIf13__nv_bfloat16fS2_fjLj1024ELj1ELj4ELj1ELj16ENS_18Kernel_traits_baseILj1024EfS2_fS2_fjLj128EEEEELb0ELb1ELb1ELb0EEEvNS_9BwdParamsE:
        /* <DEDUP_REMOVED lines=33> */
[----:B------:R0:W4:Y:S01]  /*0210*/  LDL.64 R30, [R1+0x40] ;  /* 0x00004000011e7983 */ /* 0x0001220000100a00 */
[----:B------:R-:W-:-:S04]  /*0220*/  LEA.HI.SX32 R7, R0, R7, 0x1d ;  /* 0x0000000700077211 */ /* 0x000fc800078feaff */
[C---:B------:R-:W-:Y:S02]  /*0230*/  ISETP.GE.U32.AND P0, PT, R7.reuse, 0x20, PT ;  /* 0x000000200700780c */ /* 0x040fe40003f06070 */
[C---:B------:R-:W-:Y:S02]  /*0240*/  ISETP.GE.U32.AND P1, PT, R7.reuse, 0x40, PT ;  /* 0x000000400700780c */ /* 0x040fe40003f26070 */
[C---:B------:R-:W-:Y:S02]  /*0250*/  ISETP.GE.U32.AND P2, PT, R7.reuse, 0x60, PT ;  /* 0x000000600700780c */ /* 0x040fe40003f46070 */
[----:B------:R-:W-:-:S07]  /*0260*/  ISETP.GE.U32.AND P3, PT, R7, 0x80, PT ;  /* 0x000000800700780c */ /* 0x000fce0003f66070 */
[----:B--2---:R-:W2:Y:S08]  /*0270*/  @P0 LDC.64 R2, c[0x0][0x3d0] ;  /* 0x0000f400ff020b82 */ /* 0x004eb00000000a00 */
[----:B------:R-:W1:Y:S08]  /*0280*/  @P0 LDC.64 R4, c[0x0][0x3e8] ;  /* 0x0000fa00ff040b82 */ /* 0x000e700000000a00 */
[----:B------:R-:W0:Y:S08]  /*0290*/  @P1 LDC.64 R8, c[0x0][0x3d0] ;  /* 0x0000f400ff081b82 */ /* 0x000e300000000a00 */
[----:B------:R-:W0:Y:S08]  /*02a0*/  @P1 LDC.64 R10, c[0x0][0x3e8] ;  /* 0x0000fa00ff0a1b82 */ /* 0x000e300000000a00 */
[----:B------:R-:W0:Y:S08]  /*02b0*/  @P2 LDC.64 R16, c[0x0][0x3d0] ;  /* 0x0000f400ff102b82 */ /* 0x000e300000000a00 */
[----:B------:R-:W0:Y:S01]  /*02c0*/  @P2 LDC.64 R18, c[0x0][0x3e8] ;  /* 0x0000fa00ff122b82 */ /* 0x000e220000000a00 */
[----:B--2---:R-:W-:-:S07]  /*02d0*/  @P0 IMAD.WIDE.U32 R2, R25, 0x20, R2 ;  /* 0x0000002019020825 */ /* 0x004fce00078e0002 */
[----:B------:R-:W2:Y:S01]  /*02e0*/  @P3 LDC.64 R20, c[0x0][0x3d0] ;  /* 0x0000f400ff143b82 */ /* 0x000ea20000000a00 */
[C---:B-1----:R-:W-:Y:S01]  /*02f0*/  @P0 IMAD.WIDE.U32 R4, R25.reuse, 0x20, R4 ;  /* 0x0000002019040825 */ /* 0x042fe200078e0004 */
[----:B------:R-:W-:-:S06]  /*0300*/  @P0 LOP3.LUT R25, R25, 0x20, RZ, 0xfc, !PT ;  /* 0x0000002019190812 */ /* 0x000fcc00078efcff */
[----:B------:R-:W1:Y:S01]  /*0310*/  S2UR UR4, SR_CTAID.X ;  /* 0x00000000000479c3 */ /* 0x000e620000002500 */
[C---:B0-----:R-:W-:Y:S01]  /*0320*/  @P1 IMAD.WIDE.U32 R12, R25.reuse, 0x20, R8 ;  /* 0x00000020190c1825 */ /* 0x041fe200078e0008 */
[----:B------:R-:W-:Y:S01]  /*0330*/  SHF.R.U32.HI R6, RZ, 0x5, R6 ;  /* 0x00000005ff067819 */ /* 0x000fe20000011606 */
[----:B------:R0:W5:Y:S02]  /*0340*/  @P0 LDG.E.128 R164, desc[UR6][R4.64] ;  /* 0x0000000604a40981 */ /* 0x000164000c1e1d00 */
[C---:B------:R-:W-:Y:S01]  /*0350*/  @P1 IMAD.WIDE.U32 R14, R25.reuse, 0x20, R10 ;  /* 0x00000020190e1825 */ /* 0x040fe200078e000a */
[----:B------:R-:W-:Y:S01]  /*0360*/  @P1 IADD3 R25, PT, PT, R25, 0x20, RZ ;  /* 0x0000002019191810 */ /* 0x000fe20007ffe0ff */
[----:B------:R0:W5:Y:S01]  /*0370*/  @P0 LDG.E.128 R160, desc[UR6][R4.64+0x10] ;  /* 0x0000100604a00981 */ /* 0x000162000c1e1d00 */
[----:B------:R-:W1:Y:S03]  /*0380*/  @P3 LDC.64 R22, c[0x0][0x3e8] ;  /* 0x0000fa00ff163b82 */ /* 0x000e660000000a00 */
[C---:B------:R-:W-:Y:S01]  /*0390*/  @P2 IMAD.WIDE.U32 R16, R25.reuse, 0x20, R16 ;  /* 0x0000002019102825 */ /* 0x040fe200078e0010 */
[----:B------:R0:W5:Y:S03]  /*03a0*/  @P1 LDG.E.128 R156, desc[UR6][R14.64] ;  /* 0x000000060e9c1981 */ /* 0x000166000c1e1d00 */
[C---:B------:R-:W-:Y:S01]  /*03b0*/  @P2 IMAD.WIDE.U32 R18, R25.reuse, 0x20, R18 ;  /* 0x0000002019122825 */ /* 0x040fe200078e0012 */
[----:B------:R-:W-:Y:S01]  /*03c0*/  @P2 IADD3 R25, PT, PT, R25, 0x20, RZ ;  /* 0x0000002019192810 */ /* 0x000fe20007ffe0ff */
[----:B------:R0:W5:Y:S04]  /*03d0*/  @P1 LDG.E.128 R152, desc[UR6][R14.64+0x10] ;  /* 0x000010060e981981 */ /* 0x000168000c1e1d00 */
[C---:B--2---:R-:W-:Y:S01]  /*03e0*/  @P3 IMAD.WIDE.U32 R8, R25.reuse, 0x20, R20 ;  /* 0x0000002019083825 */ /* 0x044fe200078e0014 */
[----:B------:R0:W5:Y:S04]  /*03f0*/  @P2 LDG.E.128 R148, desc[UR6][R18.64] ;  /* 0x0000000612942981 */ /* 0x000168000c1e1d00 */
[----:B------:R0:W5:Y:S01]  /*0400*/  @P2 LDG.E.128 R144, desc[UR6][R18.64+0x10] ;  /* 0x0000100612902981 */ /* 0x000162000c1e1d00 */
[----:B-1----:R-:W-:-:S05]  /*0410*/  @P3 IMAD.WIDE.U32 R10, R25, 0x20, R22 ;  /* 0x00000020190a3825 */ /* 0x002fca00078e0016 */
[----:B------:R0:W5:Y:S04]  /*0420*/  @P3 LDG.E.128 R140, desc[UR6][R10.64] ;  /* 0x000000060a8c3981 */ /* 0x000168000c1e1d00 */
[----:B------:R0:W5:Y:S04]  /*0430*/  @P3 LDG.E.128 R136, desc[UR6][R10.64+0x10] ;  /* 0x000010060a883981 */ /* 0x000168000c1e1d00 */
[----:B---3--:R-:W2:Y:S04]  /*0440*/  @P0 LDG.E.128 R56, desc[UR6][R2.64] ;  /* 0x0000000602380981 */ /* 0x008ea8000c1e1d00 */
[----:B----4-:R-:W3:Y:S04]  /*0450*/  @P0 LDG.E.128 R52, desc[UR6][R2.64+0x10] ;  /* 0x0000100602340981 */ /* 0x010ee8000c1e1d00 */
[----:B------:R-:W4:Y:S04]  /*0460*/  @P1 LDG.E.128 R48, desc[UR6][R12.64] ;  /* 0x000000060c301981 */ /* 0x000f28000c1e1d00 */
[----:B------:R-:W4:Y:S04]  /*0470*/  @P1 LDG.E.128 R44, desc[UR6][R12.64+0x10] ;  /* 0x000010060c2c1981 */ /* 0x000f28000c1e1d00 */
[----:B------:R-:W4:Y:S04]  /*0480*/  @P2 LDG.E.128 R40, desc[UR6][R16.64] ;  /* 0x0000000610282981 */ /* 0x000f28000c1e1d00 */
[----:B------:R-:W4:Y:S04]  /*0490*/  @P2 LDG.E.128 R36, desc[UR6][R16.64+0x10] ;  /* 0x0000100610242981 */ /* 0x000f28000c1e1d00 */
[----:B------:R-:W4:Y:S04]  /*04a0*/  @P3 LDG.E.128 R32, desc[UR6][R8.64] ;  /* 0x0000000608203981 */ /* 0x000f28000c1e1d00 */
[----:B------:R-:W4:Y:S01]  /*04b0*/  @P3 LDG.E.128 R28, desc[UR6][R8.64+0x10] ;  /* 0x00001006081c3981 */ /* 0x000f22000c1e1d00 */
[----:B------:R-:W-:-:S06]  /*04c0*/  USHF.L.U32 UR4, UR4, 0x2, URZ ;  /* 0x0000000204047899 */ /* 0x000fcc00080006ff */
[----:B------:R-:W-:Y:S01]  /*04d0*/  LOP3.LUT R6, R6, UR4, RZ, 0xfc, !PT ;  /* 0x0000000406067c12 */ /* 0x000fe2000f8efcff */
        /* <DEDUP_REMOVED lines=54> */
[----:B------:R4:W-:Y:S01]  /*0840*/  @P3 STL.64 [R1+0x40], R30 ;  /* 0x0000401e01003387 */ /* 0x0009e20000100a00 */
[----:B------:R-:W-:-:S02]  /*0850*/  ISETP.GE.AND P0, PT, R6, UR5, PT ;  /* 0x0000000506007c0c */ /* 0x000fc4000bf06270 */
[----:B-1----:R-:W-:Y:S02]  /*0860*/  CS2R R56, SRZ ;  /* 0x0000000000387805 */ /* 0x002fe4000001ff00 */
[----:B--2---:R-:W-:Y:S02]  /*0870*/  CS2R R58, SRZ ;  /* 0x00000000003a7805 */ /* 0x004fe4000001ff00 */
[----:B---3--:R-:W-:Y:S02]  /*0880*/  CS2R R52, SRZ ;  /* 0x0000000000347805 */ /* 0x008fe4000001ff00 */
[----:B0-----:R-:W-:Y:S02]  /*0890*/  CS2R R54, SRZ ;  /* 0x0000000000367805 */ /* 0x001fe4000001ff00 */
[----:B----4-:R-:W-:Y:S02]  /*08a0*/  CS2R R48, SRZ ;  /* 0x0000000000307805 */ /* 0x010fe4000001ff00 */
[----:B------:R-:W-:-:S02]  /*08b0*/  CS2R R50, SRZ ;  /* 0x0000000000327805 */ /* 0x000fc4000001ff00 */
[----:B------:R-:W-:Y:S02]  /*08c0*/  CS2R R44, SRZ ;  /* 0x00000000002c7805 */ /* 0x000fe4000001ff00 */
[----:B------:R-:W-:Y:S02]  /*08d0*/  CS2R R46, SRZ ;  /* 0x00000000002e7805 */ /* 0x000fe4000001ff00 */
[----:B------:R-:W-:Y:S02]  /*08e0*/  CS2R R40, SRZ ;  /* 0x0000000000287805 */ /* 0x000fe4000001ff00 */
[----:B------:R-:W-:Y:S01]  /*08f0*/  CS2R R42, SRZ ;  /* 0x00000000002a7805 */ /* 0x000fe2000001ff00 */
        /* <DEDUP_REMOVED lines=49> */
.L_x_8255:
[----:B------:R-:W0:Y:S08]  /*0c10*/  LDC.64 R2, c[0x0][0x3f8] ;  /* 0x0000fe00ff027b82 */ /* 0x000e300000000a00 */
        /* <DEDUP_REMOVED lines=9> */
[----:B------:R-:W-:Y:S01]  /*0cb0*/  HFMA2 R226, -RZ, RZ, 0, 0 ;  /* 0x00000000ffe27431 */ /* 0x000fe200000001ff */
[----:B------:R-:W-:Y:S02]  /*0cc0*/  MOV R225, RZ ;  /* 0x000000ff00e17202 */ /* 0x000fe40000000f00 */
        /* <DEDUP_REMOVED lines=12> */
[C---:B------:R-:W-:Y:S01]  /*0d90*/  ISETP.GE.U32.AND P4, PT, R7.reuse, 0x40, PT ;  /* 0x000000400700780c */ /* 0x040fe20003f86070 */
[----:B------:R3:W-:Y:S01]  /*0da0*/  STL [R1+0x24], R193 ;  /* 0x000024c101007387 */ /* 0x0007e20000100800 */
[----:B------:R-:W-:Y:S02]  /*0db0*/  ISETP.GE.U32.AND P3, PT, R7, 0x60, PT ;  /* 0x000000600700780c */ /* 0x000fe40003f66070 */
[----:B0-----:R-:W-:-:S02]  /*0dc0*/  IADD3 R2, PT, PT, R5, -0x1, RZ ;  /* 0xffffffff05027810 */ /* 0x001fc40007ffe0ff */
[----:B------:R-:W-:Y:S02]  /*0dd0*/  ISETP.GE.U32.AND P2, PT, R7, 0x80, PT ;  /* 0x000000800700780c */ /* 0x000fe40003f46070 */
[----:B------:R-:W-:Y:S01]  /*0de0*/  MOV R226, RZ ;  /* 0x000000ff00e27202 */ /* 0x000fe20000000f00 */
[----:B------:R-:W-:Y:S01]  /*0df0*/  IMAD R2, R2, R193, RZ ;  /* 0x000000c102027224 */ /* 0x000fe200078e02ff */
[----:B------:R-:W-:Y:S02]  /*0e00*/  MOV R225, RZ ;  /* 0x000000ff00e17202 */ /* 0x000fe40000000f00 */
[----:B---3--:R-:W-:-:S04]  /*0e10*/  SHF.R.S32.HI R193, RZ, 0x1f, R192 ;  /* 0x0000001fffc17819 */ /* 0x008fc800000114c0 */
[----:B------:R-:W-:Y:S02]  /*0e20*/  LEA.HI R192, R193, R192, RZ, 0x3 ;  /* 0x000000c0c1c07211 */ /* 0x000fe400078f18ff */
[----:B------:R-:W-:-:S04]  /*0e30*/  SHF.R.S32.HI R193, RZ, 0x1f, R2 ;  /* 0x0000001fffc17819 */ /* 0x000fc80000011402 */
[----:B------:R-:W-:Y:S02]  /*0e40*/  LEA.HI R2, R193, R2, RZ, 0x3 ;  /* 0x00000002c1027211 */ /* 0x000fe400078f18ff */
[----:B-1----:R-:W-:-:S04]  /*0e50*/  LOP3.LUT R194, R194, 0x1f, RZ, 0xc0, !PT ;  /* 0x0000001fc2c27812 */ /* 0x002fc800078ec0ff */
[-C--:B------:R-:W-:Y:S01]  /*0e60*/  LEA.HI.SX32 R192, R192, R194.reuse, 0x1d ;  /* 0x000000c2c0c07211 */ /* 0x080fe200078feaff */
[----:B------:R0:W-:Y:S01]  /*0e70*/  STL [R1+0x28], R194 ;  /* 0x000028c201007387 */ /* 0x0001e20000100800 */
[----:B------:R-:W-:Y:S02]  /*0e80*/  LEA.HI.SX32 R224, R2, R194, 0x1d ;  /* 0x000000c202e07211 */ /* 0x000fe400078feaff */
[----:B------:R-:W-:Y:S01]  /*0e90*/  MOV R2, R192 ;  /* 0x000000c000027202 */ /* 0x000fe20000000f00 */
[----:B------:R0:W-:Y:S01]  /*0ea0*/  STL [R1+0x2c], R192 ;  /* 0x00002cc001007387 */ /* 0x0001e20000100800 */
[----:B--2---:R-:W-:Y:S01]  /*0eb0*/  FSEL R3, R3, RZ, !P0 ;  /* 0x000000ff03037208 */ /* 0x004fe20004000000 */
[----:B0-----:R-:W-:Y:S06]  /*0ec0*/  @!P5 BRA `(.L_x_8100) ;  /* 0x000000040078d947 */ /* 0x001fec0003800000 */
[----:B------:R-:W0:Y:S01]  /*0ed0*/  LDC.64 R196, c[0x0][0x428] ;  /* 0x00010a00ffc47b82 */ /* 0x000e220000000a00 */
[----:B------:R-:W2:Y:S04]  /*0ee0*/  LDL R252, [R1+0xb0] ;  /* 0x0000b00001fc7983 */ /* 0x000ea80000100800 */
[----:B------:R-:W3:Y:S03]  /*0ef0*/  LDL R251, [R1+0xb4] ;  /* 0x0000b40001fb7983 */ /* 0x000ee60000100800 */
[----:B------:R-:W1:Y:S01]  /*0f00*/  LDC.64 R200, c[0x0][0x3a8] ;  /* 0x0000ea00ffc87b82 */ /* 0x000e620000000a00 */
[----:B------:R-:W4:Y:S01]  /*0f10*/  LDL R250, [R1+0x98] ;  /* 0x0000980001fa7983 */ /* 0x000f220000100800 */
        /* <DEDUP_REMOVED lines=13> */
[----:B------:R-:W2:Y:S01]  /*0ff0*/  LDL R198, [R1+0xa8] ;  /* 0x0000a80001c67983 */ /* 0x000ea20000100800 */
[----:B------:R-:W-:-:S02]  /*1000*/  PRMT R226, R197, 0x7632, R226 ;  /* 0x00007632c5e27816 */ /* 0x000fc400000000e2 */
[----:B0-----:R-:W-:Y:S01]  /*1010*/  SHF.L.U32 R219, R197, 0x10, RZ ;  /* 0x00000010c5db7819 */ /* 0x001fe200000006ff */
[C---:B----4-:R-:W-:Y:S02]  /*1020*/  FADD.FTZ R197, -R3.reuse, R202 ;  /* 0x000000ca03c57221 */ /* 0x050fe40000010100 */
[----:B------:R-:W4:Y:S01]  /*1030*/  LDL R202, [R1+0xac] ;  /* 0x0000ac0001ca7983 */ /* 0x000f220000100800 */
[C---:B------:R-:W-:Y:S02]  /*1040*/  PRMT R220, R196.reuse, 0x7632, R220 ;  /* 0x00007632c4dc7816 */ /* 0x040fe400000000dc */
[----:B------:R-:W-:Y:S01]  /*1050*/  SHF.L.U32 R218, R196, 0x10, RZ ;  /* 0x00000010c4da7819 */ /* 0x000fe200000006ff */
[C---:B------:R-:W-:Y:S02]  /*1060*/  FADD.FTZ R196, -R3.reuse, R200 ;  /* 0x000000c803c47221 */ /* 0x040fe40000010100 */
[----:B------:R-:W4:Y:S01]  /*1070*/  LDL R200, [R1+0xa4] ;  /* 0x0000a40001c87983 */ /* 0x000f220000100800 */
[C---:B---3--:R-:W-:Y:S01]  /*1080*/  FADD.FTZ R0, -R3.reuse, R192 ;  /* 0x000000c003007221 */ /* 0x048fe20000010100 */
[----:B------:R-:W-:-:S02]  /*1090*/  FADD.FTZ R192, -R3, R201 ;  /* 0x000000c903c07221 */ /* 0x000fc40000010100 */
[----:B------:R-:W3:Y:S01]  /*10a0*/  LDL R201, [R1+0x9c] ;  /* 0x00009c0001c97983 */ /* 0x000ee20000100800 */
[C---:B------:R-:W-:Y:S01]  /*10b0*/  FADD.FTZ R217, -R3.reuse, R194 ;  /* 0x000000c203d97221 */ /* 0x040fe20000010100 */
[C---:B------:R-:W-:Y:S02]  /*10c0*/  FADD.FTZ R194, -R3.reuse, R203 ;  /* 0x000000cb03c27221 */ /* 0x040fe40000010100 */
[----:B------:R-:W3:Y:S01]  /*10d0*/  LDL R203, [R1+0xa0] ;  /* 0x0000a00001cb7983 */ /* 0x000ee20000100800 */
[C---:B------:R-:W-:Y:S01]  /*10e0*/  FADD.FTZ R195, -R3.reuse, R195 ;  /* 0x000000c303c37221 */ /* 0x040fe20000010100 */
[----:B------:R-:W-:-:S03]  /*10f0*/  FADD.FTZ R193, -R3, R193 ;  /* 0x000000c103c17221 */ /* 0x000fc60000010100 */
[----:B-----5:R-:W-:Y:S01]  /*1100*/  FMUL.FTZ R221, R4, R195 ;  /* 0x000000c304dd7220 */ /* 0x020fe20000410000 */
[----:B------:R-:W-:Y:S01]  /*1110*/  SHF.L.U32 R195, R220, 0x10, RZ ;  /* 0x00000010dcc37819 */ /* 0x000fe200000006ff */
[C---:B------:R-:W-:Y:S01]  /*1120*/  FMUL.FTZ R223, R4.reuse, R193 ;  /* 0x000000c104df7220 */ /* 0x040fe20000410000 */
[----:B------:R-:W-:-:S03]  /*1130*/  FMUL.FTZ R0, R4, R0 ;  /* 0x0000000004007220 */ /* 0x000fc60000410000 */
[----:B------:R-:W-:Y:S01]  /*1140*/  FFMA.FTZ R133, R223, R195, R133 ;  /* 0x000000c3df857223 */ /* 0x000fe20000010085 */
[----:B------:R-:W-:Y:S01]  /*1150*/  FADD.FTZ R101, R101, R195 ;  /* 0x000000c365657221 */ /* 0x000fe20000010000 */
[----:B------:R-:W-:Y:S01]  /*1160*/  SHF.L.U32 R193, R226, 0x10, RZ ;  /* 0x00000010e2c17819 */ /* 0x000fe200000006ff */
[----:B------:R-:W-:Y:S01]  /*1170*/  FMUL.FTZ R222, R4, R217 ;  /* 0x000000d904de7220 */ /* 0x000fe20000410000 */
[----:B------:R-:W-:Y:S01]  /*1180*/  PRMT R249, R199, 0x7632, R249 ;  /* 0x00007632c7f97816 */ /* 0x000fe200000000f9 */
[-C--:B------:R-:W-:Y:S01]  /*1190*/  FMUL.FTZ R252, R252, R219.reuse ;  /* 0x000000dbfcfc7220 */ /* 0x080fe20000410000 */
[----:B------:R-:W-:Y:S01]  /*11a0*/  FADD.FTZ R100, R100, R218 ;  /* 0x000000da64647221 */ /* 0x000fe20000010000 */
[----:B------:R-:W-:Y:S01]  /*11b0*/  FFMA.FTZ R132, R0, R218, R132 ;  /* 0x000000da00847223 */ /* 0x000fe20000010084 */
[----:B------:R-:W-:Y:S01]  /*11c0*/  FADD.FTZ R102, R102, R219 ;  /* 0x000000db66667221 */ /* 0x000fe20000010000 */
[----:B------:R-:W-:Y:S01]  /*11d0*/  FFMA.FTZ R134, R222, R219, R134 ;  /* 0x000000dbde867223 */ /* 0x000fe20000010086 */
[-C--:B------:R-:W-:Y:S01]  /*11e0*/  FMUL.FTZ R251, R251, R193.reuse ;  /* 0x000000c1fbfb7220 */ /* 0x080fe20000410000 */
[C---:B------:R-:W-:Y:S01]  /*11f0*/  FMUL.FTZ R219, R4.reuse, R196 ;  /* 0x000000c404db7220 */ /* 0x040fe20000410000 */
[C---:B------:R-:W-:Y:S01]  /*1200*/  FMUL.FTZ R217, R4.reuse, R192 ;  /* 0x000000c004d97220 */ /* 0x040fe20000410000 */
[----:B------:R-:W-:Y:S01]  /*1210*/  FMUL.FTZ R194, R4, R194 ;  /* 0x000000c204c27220 */ /* 0x000fe20000410000 */
[----:B------:R-:W-:Y:S01]  /*1220*/  FFMA.FTZ R135, R221, R193, R135 ;  /* 0x000000c1dd877223 */ /* 0x000fe20000010087 */
[----:B------:R-:W-:Y:S01]  /*1230*/  FADD.FTZ R103, R103, R193 ;  /* 0x000000c167677221 */ /* 0x000fe20000010000 */
[-C--:B------:R-:W-:Y:S01]  /*1240*/  FMUL.FTZ R250, R250, R225.reuse ;  /* 0x000000e1fafa7220 */ /* 0x080fe20000410000 */
[----:B------:R-:W-:Y:S01]  /*1250*/  SHF.L.U32 R199, R199, 0x10, RZ ;  /* 0x00000010c7c77819 */ /* 0x000fe200000006ff */
[----:B------:R-:W-:Y:S01]  /*1260*/  FADD.FTZ R96, R96, R225 ;  /* 0x000000e160607221 */ /* 0x000fe20000010000 */
[----:B------:R-:W-:Y:S01]  /*1270*/  FFMA.FTZ R128, R219, R225, R128 ;  /* 0x000000e1db807223 */ /* 0x000fe20000010080 */
[----:B------:R-:W-:-:S02]  /*1280*/  IADD3 R224, PT, PT, R224, 0x20, RZ ;  /* 0x00000020e0e07810 */ /* 0x000fc40007ffe0ff */
[----:B------:R-:W-:Y:S01]  /*1290*/  FADD.FTZ R98, R98, R199 ;  /* 0x000000c762627221 */ /* 0x000fe20000010000 */
[----:B------:R-:W-:Y:S01]  /*12a0*/  IADD3 R2, PT, PT, R2, 0x20, RZ ;  /* 0x0000002002027810 */ /* 0x000fe20007ffe0ff */
[----:B--2---:R-:W-:Y:S01]  /*12b0*/  FMUL.FTZ R220, R198, R218 ;  /* 0x000000dac6dc7220 */ /* 0x004fe20000410000 */
[----:B------:R-:W-:Y:S01]  /*12c0*/  FMUL.FTZ R218, R4, R197 ;  /* 0x000000c504da7220 */ /* 0x000fe20000410000 */
[----:B------:R-:W-:Y:S02]  /*12d0*/  SHF.L.U32 R197, R249, 0x10, RZ ;  /* 0x00000010f9c57819 */ /* 0x000fe400000006ff */
[----:B------:R-:W-:Y:S01]  /*12e0*/  FADD.FTZ R196, RZ, R220 ;  /* 0x000000dcffc47221 */ /* 0x000fe20000010000 */
[----:B----4-:R-:W-:Y:S01]  /*12f0*/  FMUL.FTZ R202, R202, R195 ;  /* 0x000000c3caca7220 */ /* 0x010fe20000410000 */
[----:B------:R-:W-:-:S04]  /*1300*/  FFMA.FTZ R195, R0, R220, RZ ;  /* 0x000000dc00c37223 */ /* 0x000fc800000100ff */
[----:B------:R-:W-:-:S04]  /*1310*/  FFMA.FTZ R195, R223, R202, R195 ;  /* 0x000000cadfc37223 */ /* 0x000fc800000100c3 */
[----:B------:R-:W-:Y:S01]  /*1320*/  FFMA.FTZ R195, R222, R252, R195 ;  /* 0x000000fcdec37223 */ /* 0x000fe200000100c3 */
[----:B------:R-:W-:-:S03]  /*1330*/  FADD.FTZ R196, R196, R202 ;  /* 0x000000cac4c47221 */ /* 0x000fc60000010000 */
[----:B------:R-:W-:Y:S01]  /*1340*/  FFMA.FTZ R192, R221, R251, R195 ;  /* 0x000000fbddc07223 */ /* 0x000fe200000100c3 */
[----:B------:R-:W-:Y:S01]  /*1350*/  FMUL.FTZ R195, R200, R197 ;  /* 0x000000c5c8c37220 */ /* 0x000fe20000410000 */
[----:B------:R0:W-:Y:S01]  /*1360*/  STL [R1], R202 ;  /* 0x000000ca01007387 */ /* 0x0001e20000100800 */
[----:B------:R-:W-:-:S03]  /*1370*/  FADD.FTZ R193, R196, R252 ;  /* 0x000000fcc4c17221 */ /* 0x000fc60000010000 */
[----:B------:R0:W-:Y:S01]  /*1380*/  STL [R1+0xc], R194 ;  /* 0x00000cc201007387 */ /* 0x0001e20000100800 */
[----:B------:R-:W-:-:S03]  /*1390*/  SHF.L.U32 R198, R248, 0x10, RZ ;  /* 0x00000010f8c67819 */ /* 0x000fc600000006ff */
[----:B------:R0:W-:Y:S01]  /*13a0*/  STL [R1+0x20], R195 ;  /* 0x000020c301007387 */ /* 0x0001e20000100800 */
[----:B------:R-:W-:Y:S01]  /*13b0*/  FADD.FTZ R193, R193, R251 ;  /* 0x000000fbc1c17221 */ /* 0x000fe20000010000 */
[----:B---3--:R-:W-:Y:S01]  /*13c0*/  FMUL.FTZ R249, R201, R198 ;  /* 0x000000c6c9f97220 */ /* 0x008fe20000410000 */
[----:B------:R-:W-:Y:S02]  /*13d0*/  FFMA.FTZ R192, R219, R250, R192 ;  /* 0x000000fadbc07223 */ /* 0x000fe400000100c0 */
[----:B------:R-:W-:Y:S01]  /*13e0*/  FADD.FTZ R193, R193, R250 ;  /* 0x000000fac1c17221 */ /* 0x000fe20000010000 */
[----:B------:R-:W-:Y:S01]  /*13f0*/  FMUL.FTZ R248, R203, R199 ;  /* 0x000000c7cbf87220 */ /* 0x000fe20000410000 */
[----:B------:R-:W-:Y:S02]  /*1400*/  FFMA.FTZ R192, R217, R249, R192 ;  /* 0x000000f9d9c07223 */ /* 0x000fe400000100c0 */
[----:B------:R-:W-:Y:S02]  /*1410*/  FADD.FTZ R193, R193, R249 ;  /* 0x000000f9c1c17221 */ /* 0x000fe40000010000 */
[----:B------:R-:W-:-:S02]  /*1420*/  FFMA.FTZ R192, R218, R248, R192 ;  /* 0x000000f8dac07223 */ /* 0x000fc400000100c0 */
[----:B------:R-:W-:Y:S01]  /*1430*/  FADD.FTZ R193, R193, R248 ;  /* 0x000000f8c1c17221 */ /* 0x000fe20000010000 */
[----:B------:R-:W-:Y:S01]  /*1440*/  FFMA.FTZ R130, R218, R199, R130 ;  /* 0x000000c7da827223 */ /* 0x000fe20000010082 */
[----:B------:R-:W-:Y:S01]  /*1450*/  FADD.FTZ R97, R97, R198 ;  /* 0x000000c661617221 */ /* 0x000fe20000010000 */
[----:B------:R-:W-:Y:S01]  /*1460*/  FFMA.FTZ R129, R217, R198, R129 ;  /* 0x000000c6d9817223 */ /* 0x000fe20000010081 */
[----:B------:R-:W-:Y:S01]  /*1470*/  FADD.FTZ R99, R99, R197 ;  /* 0x000000c563637221 */ /* 0x000fe20000010000 */
[C---:B------:R-:W-:Y:S01]  /*1480*/  FFMA.FTZ R131, R194.reuse, R197, R131 ;  /* 0x000000c5c2837223 */ /* 0x040fe20000010083 */
[----:B------:R-:W-:Y:S01]  /*1490*/  FADD.FTZ R226, R193, R195 ;  /* 0x000000c3c1e27221 */ /* 0x000fe20000010000 */
[----:B0-----:R-:W-:-:S07]  /*14a0*/  FFMA.FTZ R225, R194, R195, R192 ;  /* 0x000000c3c2e17223 */ /* 0x001fce00000100c0 */
.L_x_8100:
[----:B------:R-:W-:Y:S05]  /*14b0*/  BSYNC.RECONVERGENT B2 ;  /* 0x0000000000027941 */ /* 0x000fea0003800200 */
.L_x_8099:
[----:B------:R-:W-:Y:S04]  /*14c0*/  BSSY.RECONVERGENT B2, `(.L_x_8101) ;  /* 0x0000060000027945 */ /* 0x000fe80003800200 */
[----:B------:R-:W-:Y:S05]  /*14d0*/  @!P4 BRA `(.L_x_8102) ;  /* 0x000000040078c947 */ /* 0x000fea0003800000 */
[----:B------:R-:W0:Y:S01]  /*14e0*/  LDC.64 R196, c[0x0][0x428] ;  /* 0x00010a00ffc47b82 */ /* 0x000e220000000a00 */
[----:B------:R-:W2:Y:S07]  /*14f0*/  LDL R247, [R1+0x88] ;  /* 0x0000880001f77983 */ /* 0x000eae0000100800 */
[----:B------:R-:W1:Y:S01]  /*1500*/  LDC.64 R200, c[0x0][0x3a8] ;  /* 0x0000ea00ffc87b82 */ /* 0x000e620000000a00 */
[----:B------:R-:W-:Y:S01]  /*1510*/  ISETP.NE.U32.AND P0, PT, RZ, UR10, PT ;  /* 0x0000000aff007c0c */ /* 0x000fe2000bf05070 */
[----:B------:R-:W3:Y:S01]  /*1520*/  LDL R245, [R1+0x90] ;  /* 0x0000900001f57983 */ /* 0x000ee20000100800 */
[----:B0-----:R-:W-:-:S06]  /*1530*/  IMAD.WIDE.U32 R196, R224, 0x10, R196 ;  /* 0x00000010e0c47825 */ /* 0x001fcc00078e00c4 */
[----:B------:R-:W4:Y:S01]  /*1540*/  LDG.E.128 R196, desc[UR6][R196.64] ;  /* 0x00000006c4c47981 */ /* 0x000f22000c1e1d00 */
[----:B-1----:R-:W-:-:S05]  /*1550*/  IMAD.WIDE.U32 R200, R2, 0x20, R200 ;  /* 0x0000002002c87825 */ /* 0x002fca00078e00c8 */
[----:B------:R-:W2:Y:S04]  /*1560*/  LDG.E.128 R192, desc[UR6][R200.64] ;  /* 0x00000006c8c07981 */ /* 0x000ea8000c1e1d00 */
[----:B------:R-:W3:Y:S01]  /*1570*/  LDG.E.128 R200, desc[UR6][R200.64+0x10] ;  /* 0x00001006c8c87981 */ /* 0x000ee2000c1e1d00 */
[----:B------:R-:W-:-:S13]  /*1580*/  ISETP.NE.AND.EX P0, PT, RZ, UR11, PT, P0 ;  /* 0x0000000bff007c0c */ /* 0x000fda000bf05300 */
[----:B------:R-:W0:Y:S02]  /*1590*/  @P0 LDC.64 R210, c[0x0][0x438] ;  /* 0x00010e00ffd20b82 */ /* 0x000e240000000a00 */
[----:B0-----:R-:W-:-:S05]  /*15a0*/  @P0 IMAD.WIDE.U32 R210, R2, 0x20, R210 ;  /* 0x0000002002d20825 */ /* 0x001fca00078e00d2 */
[----:B------:R-:W5:Y:S04]  /*15b0*/  @P0 LDG.E.128 R28, desc[UR6][R210.64] ;  /* 0x00000006d21c0981 */ /* 0x000f68000c1e1d00 */
[----:B------:R0:W5:Y:S01]  /*15c0*/  @P0 LDG.E.128 R24, desc[UR6][R210.64+0x10] ;  /* 0x00001006d2180981 */ /* 0x000162000c1e1d00 */
[C---:B----4-:R-:W-:Y:S02]  /*15d0*/  PRMT R212, R196.reuse, 0x7632, R212 ;  /* 0x00007632c4d47816 */ /* 0x050fe400000000d4 */
[----:B0-----:R-:W-:Y:S01]  /*15e0*/  SHF.L.U32 R211, R196, 0x10, RZ ;  /* 0x00000010c4d37819 */ /* 0x001fe200000006ff */
[----:B---3--:R-:W-:Y:S02]  /*15f0*/  FADD.FTZ R196, -R3, R201 ;  /* 0x000000c903c47221 */ /* 0x008fe40000010100 */
[----:B------:R-:W3:Y:S01]  /*1600*/  LDL R201, [R1+0x78] ;  /* 0x0000780001c97983 */ /* 0x000ee20000100800 */
[----:B------:R-:W-:Y:S01]  /*1610*/  PRMT R244, R197, 0x7632, R244 ;  /* 0x00007632c5f47816 */ /* 0x000fe200000000f4 */
[----:B--2---:R-:W-:Y:S01]  /*1620*/  FADD.FTZ R193, -R3, R193 ;  /* 0x000000c103c17221 */ /* 0x004fe20000010100 */
[----:B------:R-:W-:-:S02]  /*1630*/  PRMT R246, R198, 0x7632, R246 ;  /* 0x00007632c6f67816 */ /* 0x000fc400000000f6 */
[----:B------:R-:W-:Y:S01]  /*1640*/  SHF.L.U32 R243, R198, 0x10, RZ ;  /* 0x00000010c6f37819 */ /* 0x000fe200000006ff */
[----:B------:R-:W-:Y:S01]  /*1650*/  FADD.FTZ R198, -R3, R200 ;  /* 0x000000c803c67221 */ /* 0x000fe20000010100 */
[----:B------:R-:W-:Y:S01]  /*1660*/  PRMT R213, R199, 0x7632, R213 ;  /* 0x00007632c7d57816 */ /* 0x000fe200000000d5 */
[----:B------:R-:W-:Y:S01]  /*1670*/  FADD.FTZ R210, -R3, R192 ;  /* 0x000000c003d27221 */ /* 0x000fe20000010100 */
[----:B------:R-:W-:Y:S01]  /*1680*/  SHF.L.U32 R242, R199, 0x10, RZ ;  /* 0x00000010c7f27819 */ /* 0x000fe200000006ff */
[----:B-----5:R-:W-:Y:S01]  /*1690*/  FMUL.FTZ R215, R4, R193 ;  /* 0x000000c104d77220 */ /* 0x020fe20000410000 */
[----:B------:R-:W-:Y:S02]  /*16a0*/  SHF.L.U32 R199, R244, 0x10, RZ ;  /* 0x00000010f4c77819 */ /* 0x000fe400000006ff */
[----:B------:R-:W-:Y:S01]  /*16b0*/  SHF.L.U32 R193, R212, 0x10, RZ ;  /* 0x00000010d4c17819 */ /* 0x000fe200000006ff */
[----:B------:R-:W2:Y:S01]  /*16c0*/  LDL R244, [R1+0x8c] ;  /* 0x00008c0001f47983 */ /* 0x000ea20000100800 */
[C---:B------:R-:W-:Y:S01]  /*16d0*/  FMUL.FTZ R212, R4.reuse, R198 ;  /* 0x000000c604d47220 */ /* 0x040fe20000410000 */
[----:B------:R-:W-:Y:S01]  /*16e0*/  FMUL.FTZ R216, R4, R210 ;  /* 0x000000d204d87220 */ /* 0x000fe20000410000 */
[----:B------:R-:W-:Y:S01]  /*16f0*/  FADD.FTZ R88, R88, R243 ;  /* 0x000000f358587221 */ /* 0x000fe20000010000 */
[----:B------:R-:W4:Y:S01]  /*1700*/  LDL R210, [R1+0x80] ;  /* 0x0000800001d27983 */ /* 0x000f220000100800 */
[----:B------:R-:W-:Y:S01]  /*1710*/  FFMA.FTZ R120, R212, R243, R120 ;  /* 0x000000f3d4787223 */ /* 0x000fe20000010078 */
[----:B------:R-:W-:-:S02]  /*1720*/  FADD.FTZ R192, -R3, R203 ;  /* 0x000000cb03c07221 */ /* 0x000fc40000010100 */
[----:B------:R-:W4:Y:S01]  /*1730*/  LDL R203, [R1+0x94] ;  /* 0x0000940001cb7983 */ /* 0x000f220000100800 */
[----:B------:R-:W-:Y:S01]  /*1740*/  SHF.L.U32 R241, R197, 0x10, RZ ;  /* 0x00000010c5f17819 */ /* 0x000fe200000006ff */
[----:B------:R-:W-:Y:S02]  /*1750*/  FADD.FTZ R197, -R3, R202 ;  /* 0x000000ca03c57221 */ /* 0x000fe40000010100 */
[----:B------:R-:W4:Y:S01]  /*1760*/  LDL R202, [R1+0x7c] ;  /* 0x00007c0001ca7983 */ /* 0x000f220000100800 */
[----:B---3--:R-:W-:-:S03]  /*1770*/  FMUL.FTZ R243, R201, R243 ;  /* 0x000000f3c9f37220 */ /* 0x008fc60000410000 */
[----:B------:R-:W3:Y:S01]  /*1780*/  LDL R201, [R1+0x84] ;  /* 0x0000840001c97983 */ /* 0x000ee20000100800 */
[C---:B------:R-:W-:Y:S01]  /*1790*/  FADD.FTZ R194, -R3.reuse, R194 ;  /* 0x000000c203c27221 */ /* 0x040fe20000010100 */
[----:B------:R-:W-:Y:S01]  /*17a0*/  FADD.FTZ R195, -R3, R195 ;  /* 0x000000c303c37221 */ /* 0x000fe20000010100 */
[----:B------:R-:W-:Y:S01]  /*17b0*/  FMUL.FTZ R247, R247, R211 ;  /* 0x000000d3f7f77220 */ /* 0x000fe20000410000 */
[----:B------:R-:W-:Y:S01]  /*17c0*/  MOV R200, R213 ;  /* 0x000000d500c87202 */ /* 0x000fe20000000f00 */
[----:B------:R-:W-:Y:S01]  /*17d0*/  FMUL.FTZ R214, R4, R194 ;  /* 0x000000c204d67220 */ /* 0x000fe20000410000 */
[----:B------:R-:W-:Y:S01]  /*17e0*/  SHF.L.U32 R198, R246, 0x10, RZ ;  /* 0x00000010f6c67819 */ /* 0x000fe200000006ff */
[----:B------:R-:W-:Y:S01]  /*17f0*/  FMUL.FTZ R213, R4, R195 ;  /* 0x000000c304d57220 */ /* 0x000fe20000410000 */
[----:B------:R-:W-:Y:S01]  /*1800*/  FADD.FTZ R194, R226, R247 ;  /* 0x000000f7e2c27221 */ /* 0x000fe20000010000 */
[----:B------:R-:W-:Y:S01]  /*1810*/  FFMA.FTZ R195, R216, R247, R225 ;  /* 0x000000f7d8c37223 */ /* 0x000fe200000100e1 */
[----:B------:R-:W-:Y:S01]  /*1820*/  SHF.L.U32 R200, R200, 0x10, RZ ;  /* 0x00000010c8c87819 */ /* 0x000fe200000006ff */
[-C--:B--2---:R-:W-:Y:S01]  /*1830*/  FMUL.FTZ R246, R244, R193.reuse ;  /* 0x000000c1f4f67220 */ /* 0x084fe20000410000 */
[----:B------:R-:W-:Y:S01]  /*1840*/  FFMA.FTZ R125, R215, R193, R125 ;  /* 0x000000c1d77d7223 */ /* 0x000fe2000001007d */
[----:B------:R-:W-:Y:S01]  /*1850*/  FADD.FTZ R93, R93, R193 ;  /* 0x000000c15d5d7221 */ /* 0x000fe20000010000 */
[----:B------:R-:W-:Y:S01]  /*1860*/  FADD.FTZ R94, R94, R241 ;  /* 0x000000f15e5e7221 */ /* 0x000fe20000010000 */
[-C--:B------:R-:W-:Y:S01]  /*1870*/  FFMA.FTZ R126, R214, R241.reuse, R126 ;  /* 0x000000f1d67e7223 */ /* 0x080fe2000001007e */
[----:B------:R-:W-:Y:S01]  /*1880*/  FMUL.FTZ R245, R245, R241 ;  /* 0x000000f1f5f57220 */ /* 0x000fe20000410000 */
[----:B------:R-:W-:Y:S01]  /*1890*/  FADD.FTZ R193, R194, R246 ;  /* 0x000000f6c2c17221 */ /* 0x000fe20000010000 */
[----:B----4-:R-:W-:Y:S01]  /*18a0*/  FMUL.FTZ R241, R210, R242 ;  /* 0x000000f2d2f17220 */ /* 0x010fe20000410000 */
[----:B------:R-:W-:Y:S01]  /*18b0*/  FFMA.FTZ R194, R215, R246, R195 ;  /* 0x000000f6d7c27223 */ /* 0x000fe200000100c3 */
[C---:B------:R-:W-:Y:S01]  /*18c0*/  FMUL.FTZ R210, R4.reuse, R196 ;  /* 0x000000c404d27220 */ /* 0x040fe20000410000 */
[----:B------:R-:W-:Y:S01]  /*18d0*/  FMUL.FTZ R195, R4, R192 ;  /* 0x000000c004c37220 */ /* 0x000fe20000410000 */
[----:B------:R-:W-:Y:S01]  /*18e0*/  FMUL.FTZ R244, R203, R199 ;  /* 0x000000c7cbf47220 */ /* 0x000fe20000410000 */
[----:B------:R-:W-:Y:S01]  /*18f0*/  FADD.FTZ R193, R193, R245 ;  /* 0x000000f5c1c17221 */ /* 0x000fe20000010000 */
[----:B------:R-:W-:-:S02]  /*1900*/  FFMA.FTZ R194, R214, R245, R194 ;  /* 0x000000f5d6c27223 */ /* 0x000fc400000100c2 */
[----:B------:R0:W-:Y:S01]  /*1910*/  STL [R1+0x8], R195 ;  /* 0x000008c301007387 */ /* 0x0001e20000100800 */
        /* <DEDUP_REMOVED lines=9> */
[----:B------:R-:W-:-:S03]  /*19b0*/  FFMA.FTZ R194, R212, R243, R194 ;  /* 0x000000f3d4c27223 */ /* 0x000fc600000100c2 */
[----:B------:R-:W-:Y:S01]  /*19c0*/  FADD.FTZ R193, R193, R242 ;  /* 0x000000f2c1c17221 */ /* 0x000fe20000010000 */
[----:B------:R-:W-:-:S03]  /*19d0*/  FFMA.FTZ R192, R210, R242, R194 ;  /* 0x000000f2d2c07223 */ /* 0x000fc600000100c2 */
        /* <DEDUP_REMOVED lines=8> */
[----:B------:R-:W-:Y:S02]  /*1a60*/  IADD3 R224, PT, PT, R224, 0x20, RZ ;  /* 0x00000020e0e07810 */ /* 0x000fe40007ffe0ff */
[----:B------:R-:W-:Y:S01]  /*1a70*/  IADD3 R2, PT, PT, R2, 0x20, RZ ;  /* 0x0000002002027810 */ /* 0x000fe20007ffe0ff */
[----:B---3--:R-:W-:-:S05]  /*1a80*/  FMUL.FTZ R196, R201, R200 ;  /* 0x000000c8c9c47220 */ /* 0x008fca0000410000 */
[----:B------:R0:W-:Y:S01]  /*1a90*/  STL [R1+0x1c], R196 ;  /* 0x00001cc401007387 */ /* 0x0001e20000100800 */
[----:B------:R-:W-:Y:S01]  /*1aa0*/  FADD.FTZ R226, R193, R196 ;  /* 0x000000c4c1e27221 */ /* 0x000fe20000010000 */
[----:B------:R-:W-:-:S07]  /*1ab0*/  FFMA.FTZ R225, R195, R196, R192 ;  /* 0x000000c4c3e17223 */ /* 0x000fce00000100c0 */
.L_x_8102:
[----:B------:R-:W-:Y:S05]  /*1ac0*/  BSYNC.RECONVERGENT B2 ;  /* 0x0000000000027941 */ /* 0x000fea0003800200 */
.L_x_8101:
[----:B------:R-:W-:Y:S04]  /*1ad0*/  BSSY.RECONVERGENT B2, `(.L_x_8103) ;  /* 0x0000060000027945 */ /* 0x000fe80003800200 */
[----:B------:R-:W-:Y:S05]  /*1ae0*/  @!P3 BRA `(.L_x_8104) ;  /* 0x000000040078b947 */ /* 0x000fea0003800000 */
[----:B------:R-:W1:Y:S01]  /*1af0*/  LDC.64 R200, c[0x0][0x3a8] ;  /* 0x0000ea00ffc87b82 */ /* 0x000e620000000a00 */
[----:B------:R-:W2:Y:S07]  /*1b00*/  LDL R240, [R1+0x68] ;  /* 0x0000680001f07983 */ /* 0x000eae0000100800 */
[----:B0-----:R-:W0:Y:S01]  /*1b10*/  LDC.64 R196, c[0x0][0x428] ;  /* 0x00010a00ffc47b82 */ /* 0x001e220000000a00 */
[----:B-1----:R-:W-:-:S05]  /*1b20*/  IMAD.WIDE.U32 R200, R2, 0x20, R200 ;  /* 0x0000002002c87825 */ /* 0x002fca00078e00c8 */
[----:B------:R-:W3:Y:S01]  /*1b30*/  LDG.E.128 R192, desc[UR6][R200.64] ;  /* 0x00000006c8c07981 */ /* 0x000ee2000c1e1d00 */
[----:B0-----:R-:W-:-:S06]  /*1b40*/  IMAD.WIDE.U32 R196, R224, 0x10, R196 ;  /* 0x00000010e0c47825 */ /* 0x001fcc00078e00c4 */
[----:B------:R-:W4:Y:S04]  /*1b50*/  LDG.E.128 R196, desc[UR6][R196.64] ;  /* 0x00000006c4c47981 */ /* 0x000f28000c1e1d00 */
[----:B------:R-:W2:Y:S01]  /*1b60*/  LDG.E.128 R200, desc[UR6][R200.64+0x10] ;  /* 0x00001006c8c87981 */ /* 0x000ea2000c1e1d00 */
[----:B------:R-:W-:-:S04]  /*1b70*/  ISETP.NE.U32.AND P0, PT, RZ, UR10, PT ;  /* 0x0000000aff007c0c */ /* 0x000fc8000bf05070 */
[----:B------:R-:W-:-:S13]  /*1b80*/  ISETP.NE.AND.EX P0, PT, RZ, UR11, PT, P0 ;  /* 0x0000000bff007c0c */ /* 0x000fda000bf05300 */
[----:B------:R-:W0:Y:S02]  /*1b90*/  @P0 LDC.64 R204, c[0x0][0x438] ;  /* 0x00010e00ffcc0b82 */ /* 0x000e240000000a00 */
[----:B0-----:R-:W-:-:S05]  /*1ba0*/  @P0 IMAD.WIDE.U32 R204, R2, 0x20, R204 ;  /* 0x0000002002cc0825 */ /* 0x001fca00078e00cc */
[----:B------:R-:W5:Y:S04]  /*1bb0*/  @P0 LDG.E.128 R20, desc[UR6][R204.64] ;  /* 0x00000006cc140981 */ /* 0x000f68000c1e1d00 */
[----:B------:R3:W5:Y:S02]  /*1bc0*/  @P0 LDG.E.128 R16, desc[UR6][R204.64+0x10] ;  /* 0x00001006cc100981 */ /* 0x000764000c1e1d00 */
[----:B---3--:R-:W-:-:S04]  /*1bd0*/  FADD.FTZ R204, -R3, R192 ;  /* 0x000000c003cc7221 */ /* 0x008fc80000010100 */
[----:B-----5:R-:W-:Y:S02]  /*1be0*/  FMUL.FTZ R209, R4, R204 ;  /* 0x000000cc04d17220 */ /* 0x020fe40000410000 */
[----:B------:R-:W3:Y:S01]  /*1bf0*/  LDL R204, [R1+0x70] ;  /* 0x0000700001cc7983 */ /* 0x000ee20000100800 */
[C---:B----4-:R-:W-:Y:S02]  /*1c00*/  PRMT R238, R197.reuse, 0x7632, R238 ;  /* 0x00007632c5ee7816 */ /* 0x050fe400000000ee */
[----:B------:R-:W-:Y:S01]  /*1c10*/  SHF.L.U32 R234, R197, 0x10, RZ ;  /* 0x00000010c5ea7819 */ /* 0x000fe200000006ff */
[C---:B--2---:R-:W-:Y:S02]  /*1c20*/  FADD.FTZ R197, -R3.reuse, R200 ;  /* 0x000000c803c57221 */ /* 0x044fe40000010100 */
[----:B------:R-:W2:Y:S01]  /*1c30*/  LDL R200, [R1+0x58] ;  /* 0x0000580001c87983 */ /* 0x000ea20000100800 */
[----:B------:R-:W-:Y:S01]  /*1c40*/  FADD.FTZ R194, -R3, R194 ;  /* 0x000000c203c27221 */ /* 0x000fe20000010100 */
[----:B------:R-:W-:-:S03]  /*1c50*/  PRMT R239, R198, 0x7632, R239 ;  /* 0x00007632c6ef7816 */ /* 0x000fc600000000ef */
[----:B------:R-:W-:Y:S01]  /*1c60*/  FMUL.FTZ R207, R4, R194 ;  /* 0x000000c204cf7220 */ /* 0x000fe20000410000 */
[----:B------:R-:W-:Y:S01]  /*1c70*/  SHF.L.U32 R235, R198, 0x10, RZ ;  /* 0x00000010c6eb7819 */ /* 0x000fe200000006ff */
[----:B------:R-:W-:Y:S01]  /*1c80*/  FADD.FTZ R86, R86, R234 ;  /* 0x000000ea56567221 */ /* 0x000fe20000010000 */
[----:B------:R-:W-:Y:S01]  /*1c90*/  SHF.L.U32 R198, R238, 0x10, RZ ;  /* 0x00000010eec67819 */ /* 0x000fe200000006ff */
[----:B------:R-:W-:Y:S01]  /*1ca0*/  FFMA.FTZ R118, R207, R234, R118 ;  /* 0x000000eacf767223 */ /* 0x000fe20000010076 */
[C---:B------:R-:W-:Y:S01]  /*1cb0*/  FADD.FTZ R15, -R3.reuse, R193 ;  /* 0x000000c1030f7221 */ /* 0x040fe20000010100 */
[C---:B------:R-:W-:Y:S01]  /*1cc0*/  PRMT R236, R196.reuse, 0x7632, R236 ;  /* 0x00007632c4ec7816 */ /* 0x040fe200000000ec */
[C---:B------:R-:W-:Y:S01]  /*1cd0*/  FADD.FTZ R192, -R3.reuse, R203 ;  /* 0x000000cb03c07221 */ /* 0x040fe20000010100 */
[----:B------:R-:W-:Y:S01]  /*1ce0*/  SHF.L.U32 R205, R196, 0x10, RZ ;  /* 0x00000010c4cd7819 */ /* 0x000fe200000006ff */
[----:B------:R-:W-:Y:S01]  /*1cf0*/  FADD.FTZ R196, -R3, R202 ;  /* 0x000000ca03c47221 */ /* 0x000fe20000010100 */
[----:B------:R-:W4:Y:S01]  /*1d00*/  LDL R203, [R1+0x60] ;  /* 0x0000600001cb7983 */ /* 0x000f220000100800 */
[----:B------:R-:W-:-:S03]  /*1d10*/  FMUL.FTZ R208, R4, R15 ;  /* 0x0000000f04d07220 */ /* 0x000fc60000410000 */
[----:B------:R-:W4:Y:S01]  /*1d20*/  LDL R202, [R1+0x74] ;  /* 0x0000740001ca7983 */ /* 0x000f220000100800 */
[----:B------:R-:W-:Y:S01]  /*1d30*/  SHF.L.U32 R15, R236, 0x10, RZ ;  /* 0x00000010ec0f7819 */ /* 0x000fe200000006ff */
[----:B------:R-:W-:Y:S02]  /*1d40*/  FADD.FTZ R193, -R3, R201 ;  /* 0x000000c903c17221 */ /* 0x000fe40000010100 */
[----:B------:R-:W4:Y:S01]  /*1d50*/  LDL R201, [R1+0x5c] ;  /* 0x00005c0001c97983 */ /* 0x000f220000100800 */
[----:B---3--:R-:W-:-:S03]  /*1d60*/  FMUL.FTZ R238, R204, R234 ;  /* 0x000000eaccee7220 */ /* 0x008fc60000410000 */
[----:B------:R-:W3:Y:S01]  /*1d70*/  LDL R234, [R1+0x6c] ;  /* 0x00006c0001ea7983 */ /* 0x000ee20000100800 */
[----:B--2---:R-:W-:-:S03]  /*1d80*/  FMUL.FTZ R236, R200, R235 ;  /* 0x000000ebc8ec7220 */ /* 0x004fc60000410000 */
[----:B------:R-:W2:Y:S01]  /*1d90*/  LDL R200, [R1+0x64] ;  /* 0x0000640001c87983 */ /* 0x000ea20000100800 */
[-C--:B------:R-:W-:Y:S01]  /*1da0*/  FMUL.FTZ R240, R240, R205.reuse ;  /* 0x000000cdf0f07220 */ /* 0x080fe20000410000 */
[----:B------:R-:W-:Y:S01]  /*1db0*/  PRMT R206, R199, 0x7632, R206 ;  /* 0x00007632c7ce7816 */ /* 0x000fe200000000ce */
[----:B------:R-:W-:Y:S01]  /*1dc0*/  FADD.FTZ R84, R84, R205 ;  /* 0x000000cd54547221 */ /* 0x000fe20000010000 */
[----:B------:R-:W-:Y:S01]  /*1dd0*/  FFMA.FTZ R116, R209, R205, R116 ;  /* 0x000000cdd1747223 */ /* 0x000fe20000010074 */
[----:B------:R-:W-:Y:S01]  /*1de0*/  FADD.FTZ R195, -R3, R195 ;  /* 0x000000c303c37221 */ /* 0x000fe20000010100 */
[----:B------:R-:W-:Y:S01]  /*1df0*/  FMUL.FTZ R205, R4, R197 ;  /* 0x000000c504cd7220 */ /* 0x000fe20000410000 */
[----:B------:R-:W-:Y:S01]  /*1e00*/  SHF.L.U32 R197, R239, 0x10, RZ ;  /* 0x00000010efc57819 */ /* 0x000fe200000006ff */
[----:B------:R-:W-:Y:S01]  /*1e10*/  FADD.FTZ R194, R226, R240 ;  /* 0x000000f0e2c27221 */ /* 0x000fe20000010000 */
[----:B------:R-:W-:Y:S02]  /*1e20*/  SHF.L.U32 R237, R199, 0x10, RZ ;  /* 0x00000010c7ed7819 */ /* 0x000fe400000006ff */
[----:B------:R-:W-:Y:S01]  /*1e30*/  MOV R199, R206 ;  /* 0x000000ce00c77202 */ /* 0x000fe20000000f00 */
[C---:B------:R-:W-:Y:S01]  /*1e40*/  FMUL.FTZ R206, R4.reuse, R195 ;  /* 0x000000c304ce7220 */ /* 0x040fe20000410000 */
[----:B------:R-:W-:Y:S01]  /*1e50*/  FMUL.FTZ R204, R4, R196 ;  /* 0x000000c404cc7220 */ /* 0x000fe20000410000 */
[----:B------:R-:W-:Y:S01]  /*1e60*/  FFMA.FTZ R195, R209, R240, R225 ;  /* 0x000000f0d1c37223 */ /* 0x000fe200000100e1 */
[----:B------:R-:W-:Y:S01]  /*1e70*/  FFMA.FTZ R117, R208, R15, R117 ;  /* 0x0000000fd0757223 */ /* 0x000fe20000010075 */
[----:B------:R-:W-:Y:S01]  /*1e80*/  FADD.FTZ R85, R85, R15 ;  /* 0x0000000f55557221 */ /* 0x000fe20000010000 */
[----:B------:R-:W-:Y:S01]  /*1e90*/  FADD.FTZ R82, R82, R237 ;  /* 0x000000ed52527221 */ /* 0x000fe20000010000 */
[----:B------:R-:W-:Y:S01]  /*1ea0*/  FFMA.FTZ R114, R204, R237, R114 ;  /* 0x000000edcc727223 */ /* 0x000fe20000010072 */
[----:B------:R-:W-:Y:S01]  /*1eb0*/  SHF.L.U32 R199, R199, 0x10, RZ ;  /* 0x00000010c7c77819 */ /* 0x000fe200000006ff */
[----:B------:R-:W-:-:S05]  /*1ec0*/  FMUL.FTZ R196, R4, R192 ;  /* 0x000000c004c47220 */ /* 0x000fca0000410000 */
[----:B------:R1:W-:Y:S01]  /*1ed0*/  STL [R1+0x4], R196 ;  /* 0x000004c401007387 */ /* 0x0003e20000100800 */
[----:B------:R-:W-:Y:S01]  /*1ee0*/  FADD.FTZ R80, R80, R235 ;  /* 0x000000eb50507221 */ /* 0x000fe20000010000 */
[----:B------:R-:W-:Y:S01]  /*1ef0*/  FFMA.FTZ R112, R205, R235, R112 ;  /* 0x000000ebcd707223 */ /* 0x000fe20000010070 */
[----:B----4-:R-:W-:Y:S01]  /*1f00*/  FMUL.FTZ R235, R201, R197 ;  /* 0x000000c5c9eb7220 */ /* 0x010fe20000410000 */
[----:B------:R-:W-:Y:S01]  /*1f10*/  FFMA.FTZ R119, R206, R198, R119 ;  /* 0x000000c6ce777223 */ /* 0x000fe20000010077 */
[----:B------:R-:W-:Y:S01]  /*1f20*/  FADD.FTZ R87, R87, R198 ;  /* 0x000000c657577221 */ /* 0x000fe20000010000 */
[----:B------:R-:W-:Y:S01]  /*1f30*/  FADD.FTZ R81, R81, R197 ;  /* 0x000000c551517221 */ /* 0x000fe20000010000 */
[----:B------:R-:W-:Y:S01]  /*1f40*/  FADD.FTZ R83, R83, R199 ;  /* 0x000000c753537221 */ /* 0x000fe20000010000 */
[----:B------:R-:W-:Y:S01]  /*1f50*/  FFMA.FTZ R115, R196, R199, R115 ;  /* 0x000000c7c4737223 */ /* 0x000fe20000010073 */
[----:B------:R-:W-:Y:S02]  /*1f60*/  IADD3 R224, PT, PT, R224, 0x20, RZ ;  /* 0x00000020e0e07810 */ /* 0x000fe40007ffe0ff */
[----:B------:R-:W-:Y:S01]  /*1f70*/  IADD3 R2, PT, PT, R2, 0x20, RZ ;  /* 0x0000002002027810 */ /* 0x000fe20007ffe0ff */
[----:B---3--:R-:W-:Y:S01]  /*1f80*/  FMUL.FTZ R239, R234, R15 ;  /* 0x0000000feaef7220 */ /* 0x008fe20000410000 */
[----:B------:R-:W-:-:S03]  /*1f90*/  FMUL.FTZ R234, R203, R237 ;  /* 0x000000edcbea7220 */ /* 0x000fc60000410000 */
[----:B------:R-:W-:Y:S01]  /*1fa0*/  FADD.FTZ R15, R194, R239 ;  /* 0x000000efc20f7221 */ /* 0x000fe20000010000 */
[----:B------:R-:W-:Y:S01]  /*1fb0*/  FFMA.FTZ R194, R208, R239, R195 ;  /* 0x000000efd0c27223 */ /* 0x000fe200000100c3 */
[----:B------:R-:W-:Y:S02]  /*1fc0*/  FMUL.FTZ R237, R202, R198 ;  /* 0x000000c6caed7220 */ /* 0x000fe40000410000 */
[----:B------:R-:W-:Y:S01]  /*1fd0*/  FADD.FTZ R195, R15, R238 ;  /* 0x000000ee0fc37221 */ /* 0x000fe20000010000 */
[----:B------:R-:W-:-:S03]  /*1fe0*/  FMUL.FTZ R15, R4, R193 ;  /* 0x000000c1040f7220 */ /* 0x000fc60000410000 */
[----:B------:R-:W-:Y:S01]  /*1ff0*/  FADD.FTZ R193, R195, R237 ;  /* 0x000000edc3c17221 */ /* 0x000fe20000010000 */
[----:B--2---:R-:W-:Y:S01]  /*2000*/  FMUL.FTZ R195, R200, R199 ;  /* 0x000000c7c8c37220 */ /* 0x004fe20000410000 */
[----:B------:R-:W-:-:S04]  /*2010*/  FFMA.FTZ R194, R207, R238, R194 ;  /* 0x000000eecfc27223 */ /* 0x000fc800000100c2 */
[----:B------:R1:W-:Y:S01]  /*2020*/  STL [R1+0x18], R195 ;  /* 0x000018c301007387 */ /* 0x0003e20000100800 */
[----:B------:R-:W-:Y:S01]  /*2030*/  FFMA.FTZ R194, R206, R237, R194 ;  /* 0x000000edcec27223 */ /* 0x000fe200000100c2 */
[----:B------:R-:W-:-:S03]  /*2040*/  FADD.FTZ R193, R193, R236 ;  /* 0x000000ecc1c17221 */ /* 0x000fc60000010000 */
[----:B------:R-:W-:Y:S01]  /*2050*/  FFMA.FTZ R194, R205, R236, R194 ;  /* 0x000000eccdc27223 */ /* 0x000fe200000100c2 */
[----:B------:R-:W-:-:S03]  /*2060*/  FADD.FTZ R193, R193, R235 ;  /* 0x000000ebc1c17221 */ /* 0x000fc60000010000 */
[----:B------:R-:W-:Y:S01]  /*2070*/  FFMA.FTZ R192, R15, R235, R194 ;  /* 0x000000eb0fc07223 */ /* 0x000fe200000100c2 */
[----:B------:R-:W-:-:S03]  /*2080*/  FADD.FTZ R193, R193, R234 ;  /* 0x000000eac1c17221 */ /* 0x000fc60000010000 */
[----:B------:R-:W-:Y:S01]  /*2090*/  FFMA.FTZ R192, R204, R234, R192 ;  /* 0x000000eaccc07223 */ /* 0x000fe200000100c0 */
[----:B------:R-:W-:Y:S01]  /*20a0*/  FFMA.FTZ R113, R15, R197, R113 ;  /* 0x000000c50f717223 */ /* 0x000fe20000010071 */
[----:B------:R-:W-:Y:S02]  /*20b0*/  FADD.FTZ R226, R193, R195 ;  /* 0x000000c3c1e27221 */ /* 0x000fe40000010000 */
[----:B-1----:R-:W-:-:S07]  /*20c0*/  FFMA.FTZ R225, R196, R195, R192 ;  /* 0x000000c3c4e17223 */ /* 0x002fce00000100c0 */
.L_x_8104:
[----:B------:R-:W-:Y:S05]  /*20d0*/  BSYNC.RECONVERGENT B2 ;  /* 0x0000000000027941 */ /* 0x000fea0003800200 */
.L_x_8103:
[----:B------:R-:W-:Y:S05]  /*20e0*/  @!P2 BRA `(.L_x_8105) ;  /* 0x000000080000a947 */ /* 0x000fea0003800000 */
[----:B------:R-:W1:Y:S01]  /*20f0*/  LDC.64 R12, c[0x0][0x3a8] ;  /* 0x0000ea00ff0c7b82 */ /* 0x000e620000000a00 */
[----:B------:R-:W2:Y:S04]  /*2100*/  LDL R231, [R1+0x48] ;  /* 0x0000480001e77983 */ /* 0x000ea80000100800 */
[----:B------:R-:W3:Y:S03]  /*2110*/  LDL R229, [R1+0x50] ;  /* 0x0000500001e57983 */ /* 0x000ee60000100800 */
[----:B0-----:R-:W0:Y:S01]  /*2120*/  LDC.64 R196, c[0x0][0x428] ;  /* 0x00010a00ffc47b82 */ /* 0x001e220000000a00 */
[----:B------:R-:W4:Y:S04]  /*2130*/  LDL R232, [R1+0x38] ;  /* 0x0000380001e87983 */ /* 0x000f280000100800 */
[----:B------:R-:W4:Y:S04]  /*2140*/  LDL R230, [R1+0x4c] ;  /* 0x00004c0001e67983 */ /* 0x000f280000100800 */
[----:B------:R-:W4:Y:S04]  /*2150*/  LDL R227, [R1+0x54] ;  /* 0x0000540001e37983 */ /* 0x000f280000100800 */
[----:B------:R-:W4:Y:S01]  /*2160*/  LDL R228, [R1+0x3c] ;  /* 0x00003c0001e47983 */ /* 0x000f220000100800 */
[----:B-1----:R-:W-:-:S03]  /*2170*/  IMAD.WIDE.U32 R12, R2, 0x20, R12 ;  /* 0x00000020020c7825 */ /* 0x002fc600078e000c */
[----:B------:R-:W4:Y:S04]  /*2180*/  LDL R202, [R1+0x44] ;  /* 0x0000440001ca7983 */ /* 0x000f280000100800 */
[----:B------:R-:W2:Y:S01]  /*2190*/  LDG.E.128 R8, desc[UR6][R12.64] ;  /* 0x000000060c087981 */ /* 0x000ea2000c1e1d00 */
[----:B0-----:R-:W-:-:S03]  /*21a0*/  IMAD.WIDE.U32 R196, R224, 0x10, R196 ;  /* 0x00000010e0c47825 */ /* 0x001fc600078e00c4 */
        /* <DEDUP_REMOVED lines=10> */
[C---:B------:R-:W-:Y:S01]  /*2250*/  FADD.FTZ R2, -R3.reuse, R9 ;  /* 0x0000000903027221 */ /* 0x040fe20000010100 */
[C---:B------:R-:W-:Y:S01]  /*2260*/  FADD.FTZ R10, -R3.reuse, R10 ;  /* 0x0000000a030a7221 */ /* 0x040fe20000010100 */
[C---:B------:R-:W-:Y:S01]  /*2270*/  FADD.FTZ R11, -R3.reuse, R11 ;  /* 0x0000000b030b7221 */ /* 0x040fe20000010100 */
[C---:B---3--:R-:W-:Y:S01]  /*2280*/  FADD.FTZ R8, -R3.reuse, R192 ;  /* 0x000000c003087221 */ /* 0x048fe20000010100 */
[C---:B------:R-:W-:Y:S01]  /*2290*/  FADD.FTZ R9, -R3.reuse, R193 ;  /* 0x000000c103097221 */ /* 0x040fe20000010100 */
[C---:B------:R-:W-:Y:S01]  /*22a0*/  FADD.FTZ R194, -R3.reuse, R194 ;  /* 0x000000c203c27221 */ /* 0x040fe20000010100 */
[----:B------:R-:W-:Y:S01]  /*22b0*/  FADD.FTZ R3, -R3, R195 ;  /* 0x000000c303037221 */ /* 0x000fe20000010100 */
[----:B0----5:R-:W-:Y:S01]  /*22c0*/  FMUL.FTZ R12, R4, R10 ;  /* 0x0000000a040c7220 */ /* 0x021fe20000410000 */
[----:B----4-:R-:W-:-:S02]  /*22d0*/  PRMT R200, R196, 0x7632, R200 ;  /* 0x00007632c4c87816 */ /* 0x010fc400000000c8 */
[----:B------:R-:W-:Y:S02]  /*22e0*/  SHF.L.U32 R195, R196, 0x10, RZ ;  /* 0x00000010c4c37819 */ /* 0x000fe400000006ff */
[C---:B------:R-:W-:Y:S01]  /*22f0*/  SHF.L.U32 R193, R197.reuse, 0x10, RZ ;  /* 0x00000010c5c17819 */ /* 0x040fe200000006ff */
[C---:B------:R-:W-:Y:S01]  /*2300*/  FMUL.FTZ R201, R4.reuse, R3 ;  /* 0x0000000304c97220 */ /* 0x040fe20000410000 */
[----:B------:R-:W-:Y:S01]  /*2310*/  PRMT R196, R197, 0x7632, R196 ;  /* 0x00007632c5c47816 */ /* 0x000fe200000000c4 */
[----:B------:R-:W-:Y:S01]  /*2320*/  FMUL.FTZ R10, R4, R8 ;  /* 0x00000008040a7220 */ /* 0x000fe20000410000 */
[C---:B------:R-:W-:Y:S02]  /*2330*/  PRMT R197, R198.reuse, 0x7632, R197 ;  /* 0x00007632c6c57816 */ /* 0x040fe400000000c5 */
[----:B------:R-:W-:Y:S01]  /*2340*/  SHF.L.U32 R192, R198, 0x10, RZ ;  /* 0x00000010c6c07819 */ /* 0x000fe200000006ff */
[C---:B------:R-:W-:Y:S01]  /*2350*/  FMUL.FTZ R14, R4.reuse, R14 ;  /* 0x0000000e040e7220 */ /* 0x040fe20000410000 */
        /* <DEDUP_REMOVED lines=8> */
[C---:B------:R-:W-:Y:S01]  /*23e0*/  FMUL.FTZ R13, R4.reuse, R2 ;  /* 0x00000002040d7220 */ /* 0x040fe20000410000 */
[----:B------:R-:W-:Y:S01]  /*23f0*/  SHF.L.U32 R193, R197, 0x10, RZ ;  /* 0x00000010c5c17819 */ /* 0x000fe200000006ff */
[----:B------:R-:W-:Y:S01]  /*2400*/  FMUL.FTZ R9, R4, R9 ;  /* 0x0000000904097220 */ /* 0x000fe20000410000 */
        /* <DEDUP_REMOVED lines=8> */
[----:B------:R-:W-:Y:S01]  /*2490*/  FFMA.FTZ R195, R14, R233, R225 ;  /* 0x000000e90ec37223 */ /* 0x000fe200000100e1 */
[----:B------:R-:W-:Y:S01]  /*24a0*/  FMUL.FTZ R230, R227, R194 ;  /* 0x000000c2e3e67220 */ /* 0x000fe20000410000 */
[----:B------:R-:W-:Y:S01]  /*24b0*/  FFMA.FTZ R109, R13, R3, R109 ;  /* 0x000000030d6d7223 */ /* 0x000fe2000001006d */
[----:B------:R-:W-:Y:S01]  /*24c0*/  FADD.FTZ R77, R77, R3 ;  /* 0x000000034d4d7221 */ /* 0x000fe20000010000 */
[-C--:B------:R-:W-:Y:S01]  /*24d0*/  FFMA.FTZ R105, R9, R193.reuse, R105 ;  /* 0x000000c109697223 */ /* 0x080fe20000010069 */
[----:B------:R-:W-:Y:S01]  /*24e0*/  FADD.FTZ R73, R73, R193 ;  /* 0x000000c149497221 */ /* 0x000fe20000010000 */
[----:B------:R-:W-:Y:S01]  /*24f0*/  FMUL.FTZ R227, R228, R193 ;  /* 0x000000c1e4e37220 */ /* 0x000fe20000410000 */
[----:B------:R-:W-:Y:S01]  /*2500*/  FADD.FTZ R3, R192, R232 ;  /* 0x000000e8c0037221 */ /* 0x000fe20000010000 */
[----:B------:R-:W-:Y:S01]  /*2510*/  FMUL.FTZ R193, R202, R2 ;  /* 0x00000002cac17220 */ /* 0x000fe20000410000 */
[----:B------:R-:W-:Y:S01]  /*2520*/  FFMA.FTZ R192, R13, R232, R195 ;  /* 0x000000e80dc07223 */ /* 0x000fe200000100c3 */
[----:B------:R1:W-:Y:S01]  /*2530*/  STL [R1+0x10], R201 ;  /* 0x000010c901007387 */ /* 0x0003e20000100800 */
[----:B------:R-:W-:Y:S01]  /*2540*/  FMUL.FTZ R11, R4, R11 ;  /* 0x0000000b040b7220 */ /* 0x000fe20000410000 */
[----:B------:R-:W-:Y:S01]  /*2550*/  FADD.FTZ R3, R3, R231 ;  /* 0x000000e703037221 */ /* 0x000fe20000010000 */
[----:B------:R-:W-:Y:S01]  /*2560*/  FFMA.FTZ R192, R12, R231, R192 ;  /* 0x000000e70cc07223 */ /* 0x000fe200000100c0 */
[----:B------:R1:W-:Y:S02]  /*2570*/  STL [R1+0x14], R193 ;  /* 0x000014c101007387 */ /* 0x0003e40000100800 */
        /* <DEDUP_REMOVED lines=18> */
[----:B-1----:R-:W-:Y:S06]  /*26a0*/  BRA `(.L_x_8105) ;  /* 0x0000000000907947 */ /* 0x002fec0003800000 */
.L_x_8098:
[----:B------:R-:W1:Y:S01]  /*26b0*/  S2R R192, SR_TID.X ;  /* 0x0000000000c07919 */ /* 0x000e620000002100 */
[----:B0-----:R-:W-:Y:S01]  /*26c0*/  MOV R2, UR13 ;  /* 0x0000000d00027c02 */ /* 0x001fe20008000f00 */
[----:B------:R-:W-:-:S04]  /*26d0*/  UISETP.NE.U32.AND UP0, UPT, UR10, URZ, UPT ;  /* 0x000000ff0a00728c */ /* 0x000fc8000bf05070 */
[----:B------:R0:W-:Y:S01]  /*26e0*/  STL [R1+0x24], R2 ;  /* 0x0000240201007387 */ /* 0x0001e20000100800 */
[----:B------:R-:W-:Y:S01]  /*26f0*/  UISETP.NE.AND.EX UP0, UPT, UR11, URZ, UPT, UP0 ;  /* 0x000000ff0b00728c */ /* 0x000fe2000bf05300 */
[----:B0-----:R-:W-:-:S05]  /*2700*/  IMAD R2, R6, R2, RZ ;  /* 0x0000000206027224 */ /* 0x001fca00078e02ff */
[----:B------:R-:W-:-:S04]  /*2710*/  SHF.R.S32.HI R3, RZ, 0x1f, R2 ;  /* 0x0000001fff037819 */ /* 0x000fc80000011402 */
[----:B------:R-:W-:Y:S02]  /*2720*/  LEA.HI R3, R3, R2, RZ, 0x3 ;  /* 0x0000000203037211 */ /* 0x000fe400078f18ff */
[----:B-1----:R-:W-:-:S04]  /*2730*/  LOP3.LUT R2, R192, 0x1f, RZ, 0xc0, !PT ;  /* 0x0000001fc0027812 */ /* 0x002fc800078ec0ff */
[----:B------:R-:W-:Y:S01]  /*2740*/  LEA.HI.SX32 R192, R3, R2, 0x1d ;  /* 0x0000000203c07211 */ /* 0x000fe200078feaff */
[----:B------:R1:W-:Y:S04]  /*2750*/  STL [R1+0x28], R2 ;  /* 0x0000280201007387 */ /* 0x0003e80000100800 */
[----:B------:R1:W-:Y:S01]  /*2760*/  STL [R1+0x2c], R192 ;  /* 0x00002cc001007387 */ /* 0x0003e20000100800 */
[----:B------:R-:W-:Y:S05]  /*2770*/  BRA.U !UP0, `(.L_x_8105) ;  /* 0x00000001085c7547 */ /* 0x000fea000b800000 */
[C---:B------:R-:W-:Y:S02]  /*2780*/  ISETP.GE.U32.AND P0, PT, R7.reuse, 0x20, PT ;  /* 0x000000200700780c */ /* 0x040fe40003f06070 */
[C---:B------:R-:W-:Y:S02]  /*2790*/  ISETP.GE.U32.AND P2, PT, R7.reuse, 0x40, PT ;  /* 0x000000400700780c */ /* 0x040fe40003f46070 */
[C---:B------:R-:W-:Y:S02]  /*27a0*/  ISETP.GE.U32.AND P3, PT, R7.reuse, 0x60, PT ;  /* 0x000000600700780c */ /* 0x040fe40003f66070 */
[----:B------:R-:W-:-:S07]  /*27b0*/  ISETP.GE.U32.AND P4, PT, R7, 0x80, PT ;  /* 0x000000800700780c */ /* 0x000fce0003f86070 */
[----:B-1----:R-:W0:Y:S08]  /*27c0*/  @P0 LDC.64 R2, c[0x0][0x438] ;  /* 0x00010e00ff020b82 */ /* 0x002e300000000a00 */
[----:B------:R-:W1:Y:S08]  /*27d0*/  @P2 LDC.64 R198, c[0x0][0x438] ;  /* 0x00010e00ffc62b82 */ /* 0x000e700000000a00 */
[----:B------:R-:W2:Y:S08]  /*27e0*/  @P3 LDC.64 R194, c[0x0][0x438] ;  /* 0x00010e00ffc23b82 */ /* 0x000eb00000000a00 */
[----:B------:R-:W3:Y:S01]  /*27f0*/  @P4 LDC.64 R196, c[0x0][0x438] ;  /* 0x00010e00ffc44b82 */ /* 0x000ee20000000a00 */
[C---:B0-----:R-:W-:Y:S01]  /*2800*/  @P0 IMAD.WIDE.U32 R2, R192.reuse, 0x20, R2 ;  /* 0x00000020c0020825 */ /* 0x041fe200078e0002 */
[----:B------:R-:W-:-:S04]  /*2810*/  @P0 IADD3 R192, PT, PT, R192, 0x20, RZ ;  /* 0x00000020c0c00810 */ /* 0x000fc80007ffe0ff */
[----:B------:R-:W5:Y:S04]  /*2820*/  @P0 LDG.E.128 R36, desc[UR6][R2.64] ;  /* 0x0000000602240981 */ /* 0x000f68000c1e1d00 */
[----:B------:R1:W5:Y:S02]  /*2830*/  @P0 LDG.E.128 R32, desc[UR6][R2.64+0x10] ;  /* 0x0000100602200981 */ /* 0x000364000c1e1d00 */
[C---:B-1----:R-:W-:Y:S01]  /*2840*/  @P2 IMAD.WIDE.U32 R2, R192.reuse, 0x20, R198 ;  /* 0x00000020c0022825 */ /* 0x042fe200078e00c6 */
[----:B------:R-:W-:-:S04]  /*2850*/  @P2 IADD3 R192, PT, PT, R192, 0x20, RZ ;  /* 0x00000020c0c02810 */ /* 0x000fc80007ffe0ff */
[----:B------:R-:W5:Y:S01]  /*2860*/  @P2 LDG.E.128 R28, desc[UR6][R2.64] ;  /* 0x00000006021c2981 */ /* 0x000f62000c1e1d00 */
[C---:B--2---:R-:W-:Y:S01]  /*2870*/  @P3 IMAD.WIDE.U32 R194, R192.reuse, 0x20, R194 ;  /* 0x00000020c0c23825 */ /* 0x044fe200078e00c2 */
[----:B------:R-:W-:Y:S02]  /*2880*/  @P3 IADD3 R192, PT, PT, R192, 0x20, RZ ;  /* 0x00000020c0c03810 */ /* 0x000fe40007ffe0ff */
[----:B------:R3:W5:Y:S04]  /*2890*/  @P2 LDG.E.128 R24, desc[UR6][R2.64+0x10] ;  /* 0x0000100602182981 */ /* 0x000768000c1e1d00 */
[----:B------:R2:W5:Y:S04]  /*28a0*/  @P3 LDG.E.128 R20, desc[UR6][R194.64] ;  /* 0x00000006c2143981 */ /* 0x000568000c1e1d00 */
[----:B------:R2:W5:Y:S01]  /*28b0*/  @P3 LDG.E.128 R16, desc[UR6][R194.64+0x10] ;  /* 0x00001006c2103981 */ /* 0x000562000c1e1d00 */
[----:B---3--:R-:W-:-:S05]  /*28c0*/  @P4 IMAD.WIDE.U32 R2, R192, 0x20, R196 ;  /* 0x00000020c0024825 */ /* 0x008fca00078e00c4 */
[----:B------:R2:W5:Y:S04]  /*28d0*/  @P4 LDG.E.128 R168, desc[UR6][R2.64] ;  /* 0x0000000602a84981 */ /* 0x000568000c1e1d00 */
[----:B------:R2:W5:Y:S02]  /*28e0*/  @P4 LDG.E.128 R172, desc[UR6][R2.64+0x10] ;  /* 0x0000100602ac4981 */ /* 0x000564000c1e1d00 */
.L_x_8105:
[----:B------:R-:W-:Y:S05]  /*28f0*/  BSYNC.RECONVERGENT B1 ;  /* 0x0000000000017941 */ /* 0x000fea0003800200 */
.L_x_8097:
[----:B------:R-:W3:Y:S01]  /*2900*/  LDL R199, [R1+0x30] ;  /* 0x0000300001c77983 */ /* 0x000ee20000100800 */
[----:B------:R-:W-:Y:S01]  /*2910*/  UMOV UR4, 0xffffffff ;  /* 0xffffffff00047882 */ /* 0x000fe20000000000 */
[----:B---3--:R-:W-:Y:S02]  /*2920*/  ISETP.GE.AND P2, PT, R199, 0x1, PT ;  /* 0x00000001c700780c */ /* 0x008fe40003f46270 */
[----:B------:R-:W-:Y:S11]  /*2930*/  BRA.DIV UR4, `(.L_x_8106) ;  /* 0x0000009604407947 */ /* 0x000ff6000b800000 */
[----:B-12---:R-:W1:Y:S02]  /*2940*/  SHFL.BFLY PT, R2, R226, 0x1, 0x1f ;  /* 0x0c201f00e2027f89 */ /* 0x006e6400000e0000 */
[----:B-1----:R-:W-:Y:S02]  /*2950*/  FADD.FTZ R194, R2, R226 ;  /* 0x000000e202c27221 */ /* 0x002fe40000010000 */
        /* <DEDUP_REMOVED lines=16> */
.L_x_8281:
[----:B------:R-:W2:Y:S04]  /*2a60*/  LDL R193, [R1+0x24] ;  /* 0x0000240001c17983 */ /* 0x000ea80000100800 */
[----:B------:R-:W3:Y:S04]  /*2a70*/  LDL.LU R198, [R1+0x28] ;  /* 0x0000280001c67983 */ /* 0x000ee80000300800 */
[----:B------:R-:W4:Y:S01]  /*2a80*/  LDL.LU R196, [R1+0x2c] ;  /* 0x00002c0001c47983 */ /* 0x000f220000300800 */
[----:B------:R-:W-:Y:S01]  /*2a90*/  @P2 IADD3 R192, PT, PT, R199, -0x1, RZ ;  /* 0xffffffffc7c02810 */ /* 0x000fe20007ffe0ff */
[----:B------:R-:W-:Y:S01]  /*2aa0*/  FADD.FTZ R3, R194, R197 ;  /* 0x000000c5c2037221 */ /* 0x000fe20000010000 */
[----:B------:R-:W-:Y:S01]  /*2ab0*/  ISETP.GE.U32.AND P3, PT, R7, 0x20, PT ;  /* 0x000000200700780c */ /* 0x000fe20003f66070 */
[----:B0-----:R-:W-:Y:S01]  /*2ac0*/  FADD.FTZ R2, R195, R2 ;  /* 0x00000002c3027221 */ /* 0x001fe20000010000 */
[----:B------:R-:W-:Y:S01]  /*2ad0*/  ISETP.NE.AND P0, PT, RZ, UR8, PT ;  /* 0x00000008ff007c0c */ /* 0x000fe2000bf05270 */
[----:B------:R-:W-:Y:S01]  /*2ae0*/  FMUL.FTZ R3, R3, UR9 ;  /* 0x0000000903037c20 */ /* 0x000fe20008410000 */
[----:B------:R-:W-:Y:S04]  /*2af0*/  BSSY.RECONVERGENT B1, `(.L_x_8107) ;  /* 0x00001f1000017945 */ /* 0x000fe80003800200 */
[----:B-1----:R-:W-:Y:S01]  /*2b00*/  FSEL R194, R3, RZ, !P0 ;  /* 0x000000ff03c27208 */ /* 0x002fe20004000000 */
[----:B--2---:R-:W-:-:S05]  /*2b10*/  @P2 IMAD R192, R192, R193, RZ ;  /* 0x000000c1c0c02224 */ /* 0x004fca00078e02ff */
[----:B------:R-:W-:Y:S02]  /*2b20*/  @P2 SHF.R.S32.HI R193, RZ, 0x1f, R192 ;  /* 0x0000001fffc12819 */ /* 0x000fe400000114c0 */
[----:B----4-:R-:W-:Y:S02]  /*2b30*/  MOV R195, R196 ;  /* 0x000000c400c37202 */ /* 0x010fe40000000f00 */
[----:B------:R-:W-:Y:S01]  /*2b40*/  @P2 LEA.HI R193, R193, R192, RZ, 0x3 ;  /* 0x000000c0c1c12211 */ /* 0x000fe200078f18ff */
[----:B------:R-:W-:-:S03]  /*2b50*/  HFMA2 R192, -RZ, RZ, 0, 0 ;  /* 0x00000000ffc07431 */ /* 0x000fc600000001ff */
[----:B---3--:R-:W-:Y:S01]  /*2b60*/  @P2 LEA.HI.SX32 R192, R193, R198, 0x1d ;  /* 0x000000c6c1c02211 */ /* 0x008fe200078feaff */
[----:B------:R-:W-:Y:S01]  /*2b70*/  FMUL.FTZ R193, R2, UR9 ;  /* 0x0000000902c17c20 */ /* 0x000fe20008410000 */
[----:B------:R-:W-:Y:S06]  /*2b80*/  @!P3 BRA `(.L_x_8108) ;  /* 0x0000001c009cb947 */ /* 0x000fec0003800000 */
[----:B------:R-:W-:Y:S04]  /*2b90*/  BSSY.RECONVERGENT B2, `(.L_x_8109) ;  /* 0x0000005000027945 */ /* 0x000fe80003800200 */
[----:B------:R-:W-:Y:S05]  /*2ba0*/  @!P2 BRA `(.L_x_8110) ;  /* 0x00000000000ca947 */ /* 0x000fea0003800000 */
[----:B------:R-:W0:Y:S02]  /*2bb0*/  LDC.64 R2, c[0x0][0x390] ;  /* 0x0000e400ff027b82 */ /* 0x000e240000000a00 */
[----:B0-----:R-:W-:-:S05]  /*2bc0*/  IMAD.WIDE.U32 R2, R192, 0x10, R2 ;  /* 0x00000010c0027825 */ /* 0x001fca00078e0002 */
[----:B------:R0:W5:Y:S02]  /*2bd0*/  LDG.E.128 R176, desc[UR6][R2.64] ;  /* 0x0000000602b07981 */ /* 0x000164000c1e1d00 */
.L_x_8110:
[----:B------:R-:W-:Y:S05]  /*2be0*/  BSYNC.RECONVERGENT B2 ;  /* 0x0000000000027941 */ /* 0x000fea0003800200 */
.L_x_8109:
        /* <DEDUP_REMOVED lines=22> */
.L_x_8115:
[----:B------:R-:W-:Y:S05]  /*2d50*/  BSYNC.RECONVERGENT B3 ;  /* 0x0000000000037941 */ /* 0x000fea0003800200 */
.L_x_8114:
[----:B------:R-:W-:Y:S04]  /*2d60*/  BSSY.RECONVERGENT B3, `(.L_x_8116) ;  /* 0x000000f000037945 */ /* 0x000fe80003800200 */
[----:B------:R-:W-:Y:S05]  /*2d70*/  @!P2 BRA `(.L_x_8117) ;  /* 0x000000000034a947 */ /* 0x000fea0003800000 */
[----:B------:R-:W2:Y:S01]  /*2d80*/  LDL R198, [R1] ;  /* 0x0000000001c67983 */ /* 0x000ea20000100800 */
[----:B------:R-:W-:Y:S01]  /*2d90*/  FFMA.FTZ R196, R223, R193, R194 ;  /* 0x000000c1dfc47223 */ /* 0x000fe200000100c2 */
[----:B------:R-:W-:Y:S02]  /*2da0*/  ISETP.GT.AND P0, PT, R5, RZ, PT ;  /* 0x000000ff0500720c */ /* 0x000fe40003f04270 */
[----:B-----5:R-:W-:-:S04]  /*2db0*/  PRMT R197, R176, 0x7632, R197 ;  /* 0x00007632b0c57816 */ /* 0x020fc800000000c5 */
[----:B------:R-:W-:Y:S01]  /*2dc0*/  SHF.L.U32 R197, R197, 0x10, RZ ;  /* 0x00000010c5c57819 */ /* 0x000fe200000006ff */
[----:B--2---:R-:W-:-:S04]  /*2dd0*/  FADD.FTZ R196, R198, -R196 ;  /* 0x800000c4c6c47221 */ /* 0x004fc80000010000 */
[----:B------:R-:W-:-:S05]  /*2de0*/  FMUL.FTZ R196, R4, R196 ;  /* 0x000000c404c47220 */ /* 0x000fca0000410000 */
[----:B------:R-:W-:-:S05]  /*2df0*/  FSEL R196, R196, RZ, P0 ;  /* 0x000000ffc4c47208 */ /* 0x000fca0000000000 */
[----:B------:R-:W-:-:S04]  /*2e00*/  FMUL.FTZ R196, R196, UR12 ;  /* 0x0000000cc4c47c20 */ /* 0x000fc80008410000 */
[----:B------:R-:W-:Y:S01]  /*2e10*/  FFMA.FTZ R69, R196, R197, R69 ;  /* 0x000000c5c4457223 */ /* 0x000fe20000010045 */
[----:B------:R-:W-:-:S05]  /*2e20*/  FMUL.FTZ R196, R165, R196 ;  /* 0x000000c4a5c47220 */ /* 0x000fca0000410000 */
[----:B------:R-:W-:-:S04]  /*2e30*/  F2FP.BF16.F32.PACK_AB R196, RZ, R196 ;  /* 0x000000c4ffc4723e */ /* 0x000fc800000010ff */
[----:B------:R-:W-:-:S07]  /*2e40*/  PRMT R180, R180, 0x5410, R196 ;  /* 0x00005410b4b47816 */ /* 0x000fce00000000c4 */
.L_x_8117:
[----:B------:R-:W-:Y:S05]  /*2e50*/  BSYNC.RECONVERGENT B3 ;  /* 0x0000000000037941 */ /* 0x000fea0003800200 */
.L_x_8116:
        /* <DEDUP_REMOVED lines=13> */
.L_x_8119:
[----:B------:R-:W-:Y:S05]  /*2f30*/  BSYNC.RECONVERGENT B3 ;  /* 0x0000000000037941 */ /* 0x000fea0003800200 */
.L_x_8118:
        /* <DEDUP_REMOVED lines=14> */
.L_x_8121:
[----:B------:R-:W-:Y:S05]  /*3020*/  BSYNC.RECONVERGENT B3 ;  /* 0x0000000000037941 */ /* 0x000fea0003800200 */
.L_x_8120:
        /* <DEDUP_REMOVED lines=13> */
.L_x_8123:
[----:B------:R-:W-:Y:S05]  /*3100*/  BSYNC.RECONVERGENT B3 ;  /* 0x0000000000037941 */ /* 0x000fea0003800200 */
.L_x_8122:
        /* <DEDUP_REMOVED lines=14> */
.L_x_8125:
[----:B------:R-:W-:Y:S05]  /*31f0*/  BSYNC.RECONVERGENT B3 ;  /* 0x0000000000037941 */ /* 0x000fea0003800200 */
.L_x_8124:
        /* <DEDUP_REMOVED lines=13> */
.L_x_8127:
[----:B------:R-:W-:Y:S05]  /*32d0*/  BSYNC.RECONVERGENT B3 ;  /* 0x0000000000037941 */ /* 0x000fea0003800200 */
.L_x_8126:
[----:B------:R-:W-:Y:S05]  /*32e0*/  @!P2 BRA `(.L_x_8128) ;  /* 0x000000140094a947 */ /* 0x000fea0003800000 */
[----:B------:R-:W2:Y:S04]  /*32f0*/  LDL R196, [R1+0xc] ;  /* 0x00000c0001c47983 */ /* 0x000ea80000100800 */
[----:B------:R-:W3:Y:S01]  /*3300*/  LDL R198, [R1+0x20] ;  /* 0x0000200001c67983 */ /* 0x000ee20000100800 */
[----:B------:R-:W-:Y:S02]  /*3310*/  ISETP.GT.AND P0, PT, R5, RZ, PT ;  /* 0x000000ff0500720c */ /* 0x000fe40003f04270 */
[----:B-----5:R-:W-:-:S04]  /*3320*/  PRMT R197, R179, 0x7632, R197 ;  /* 0x00007632b3c57816 */ /* 0x020fc800000000c5 */
[----:B------:R-:W-:Y:S01]  /*3330*/  SHF.L.U32 R197, R197, 0x10, RZ ;  /* 0x00000010c5c57819 */ /* 0x000fe200000006ff */
[----:B--2---:R-:W-:-:S04]  /*3340*/  FFMA.FTZ R196, R196, R193, R194 ;  /* 0x000000c1c4c47223 */ /* 0x004fc800000100c2 */
[----:B---3--:R-:W-:-:S04]  /*3350*/  FADD.FTZ R196, R198, -R196 ;  /* 0x800000c4c6c47221 */ /* 0x008fc80000010000 */
        /* <DEDUP_REMOVED lines=8> */
.L_x_8113:
[----:B------:R-:W2:Y:S04]  /*33e0*/  LDL R197, [R1+0xc] ;  /* 0x00000c0001c57983 */ /* 0x000ea80000100800 */
[----:B------:R-:W3:Y:S04]  /*33f0*/  LDL R196, [R1+0x20] ;  /* 0x0000200001c47983 */ /* 0x000ee80000100800 */
[----:B------:R-:W4:Y:S01]  /*3400*/  LDL R198, [R1] ;  /* 0x0000000001c67983 */ /* 0x000f220000100800 */
[-CC-:B------:R-:W-:Y:S01]  /*3410*/  FFMA.FTZ R184, R217, R193.reuse, R194.reuse ;  /* 0x000000c1d9b87223 */ /* 0x180fe200000100c2 */
[-CC-:B------:R-:W-:Y:S01]  /*3420*/  FFMA.FTZ R185, R218, R193.reuse, R194.reuse ;  /* 0x000000c1dab97223 */ /* 0x180fe200000100c2 */
[-CC-:B------:R-:W-:Y:S01]  /*3430*/  FFMA.FTZ R187, R221, R193.reuse, R194.reuse ;  /* 0x000000c1ddbb7223 */ /* 0x180fe200000100c2 */
        /* <DEDUP_REMOVED lines=9> */
[C---:B-----5:R-:W-:Y:S01]  /*34d0*/  FMUL.FTZ R190, R4.reuse, R190 ;  /* 0x000000be04be7220 */ /* 0x060fe20000410000 */
[----:B------:R-:W-:Y:S01]  /*34e0*/  FMUL.FTZ R189, R4, R189 ;  /* 0x000000bd04bd7220 */ /* 0x000fe20000410000 */
[----:B------:R-:W-:Y:S01]  /*34f0*/  FADD.FTZ R184, R220, -R184 ;  /* 0x800000b8dcb87221 */ /* 0x000fe20000010000 */
        /* <DEDUP_REMOVED lines=11> */
[----:B------:R-:W-:Y:S01]  /*35b0*/  FSEL R184, R184, RZ, P0 ;  /* 0x000000ffb8b87208 */ /* 0x000fe20000000000 */
[----:B--2---:R-:W-:-:S04]  /*35c0*/  FFMA.FTZ R191, R197, R193, R194 ;  /* 0x000000c1c5bf7223 */ /* 0x004fc800000100c2 */
[----:B---3--:R-:W-:Y:S01]  /*35d0*/  FADD.FTZ R191, R196, -R191 ;  /* 0x800000bfc4bf7221 */ /* 0x008fe20000010000 */
[----:B----4-:R-:W-:-:S03]  /*35e0*/  FADD.FTZ R185, R198, -R185 ;  /* 0x800000b9c6b97221 */ /* 0x010fc60000010000 */
[C---:B------:R-:W-:Y:S01]  /*35f0*/  FMUL.FTZ R191, R4.reuse, R191 ;  /* 0x000000bf04bf7220 */ /* 0x040fe20000410000 */
[----:B------:R-:W-:-:S04]  /*3600*/  FMUL.FTZ R185, R4, R185 ;  /* 0x000000b904b97220 */ /* 0x000fc80000410000 */
[----:B------:R-:W-:Y:S02]  /*3610*/  FSEL R191, R191, RZ, P0 ;  /* 0x000000ffbfbf7208 */ /* 0x000fe40000000000 */
        /* <DEDUP_REMOVED lines=13> */
.L_x_8130:
[----:B------:R-:W-:Y:S05]  /*36f0*/  BSYNC.RECONVERGENT B3 ;  /* 0x0000000000037941 */ /* 0x000fea0003800200 */
.L_x_8129:
[----:B------:R-:W-:Y:S04]  /*3700*/  BSSY.RECONVERGENT B3, `(.L_x_8131) ;  /* 0x000000e000037945 */ /* 0x000fe80003800200 */
        /* <DEDUP_REMOVED lines=13> */
.L_x_8132:
[----:B------:R-:W-:Y:S05]  /*37e0*/  BSYNC.RECONVERGENT B3 ;  /* 0x0000000000037941 */ /* 0x000fea0003800200 */
.L_x_8131:
        /* <DEDUP_REMOVED lines=13> */
.L_x_8134:
[----:B------:R-:W-:Y:S05]  /*38c0*/  BSYNC.RECONVERGENT B3 ;  /* 0x0000000000037941 */ /* 0x000fea0003800200 */
.L_x_8133:
        /* <DEDUP_REMOVED lines=14> */
.L_x_8136:
[----:B------:R-:W-:Y:S05]  /*39b0*/  BSYNC.RECONVERGENT B3 ;  /* 0x0000000000037941 */ /* 0x000fea0003800200 */
.L_x_8135:
        /* <DEDUP_REMOVED lines=13> */
.L_x_8138:
[----:B------:R-:W-:Y:S05]  /*3a90*/  BSYNC.RECONVERGENT B3 ;  /* 0x0000000000037941 */ /* 0x000fea0003800200 */
.L_x_8137:
        /* <DEDUP_REMOVED lines=14> */
.L_x_8140:
[----:B------:R-:W-:Y:S05]  /*3b80*/  BSYNC.RECONVERGENT B3 ;  /* 0x0000000000037941 */ /* 0x000fea0003800200 */
.L_x_8139:
        /* <DEDUP_REMOVED lines=13> */
.L_x_8142:
[----:B------:R-:W-:Y:S05]  /*3c60*/  BSYNC.RECONVERGENT B3 ;  /* 0x0000000000037941 */ /* 0x000fea0003800200 */
.L_x_8141:
[----:B------:R-:W-:Y:S05]  /*3c70*/  @!P2 BRA `(.L_x_8128) ;  /* 0x0000000c0030a947 */ /* 0x000fea0003800000 */
        /* <DEDUP_REMOVED lines=8> */
.L_x_8112:
[----:B0-----:R-:W-:Y:S02]  /*3d00*/  MOV R3, UR14 ;  /* 0x0000000e00037c02 */ /* 0x001fe40008000f00 */
[----:B------:R-:W-:Y:S02]  /*3d10*/  MOV R2, UR15 ;  /* 0x0000000f00027c02 */ /* 0x000fe40008000f00 */
[----:B------:R-:W-:-:S04]  /*3d20*/  ISETP.NE.U32.AND P0, PT, R3, RZ, PT ;  /* 0x000000ff0300720c */ /* 0x000fc80003f05070 */
[----:B------:R-:W-:-:S13]  /*3d30*/  ISETP.NE.AND.EX P0, PT, R2, RZ, PT, P0 ;  /* 0x000000ff0200720c */ /* 0x000fda0003f05300 */
[----:B------:R-:W-:Y:S05]  /*3d40*/  @P0 BRA `(.L_x_8143) ;  /* 0x0000000400800947 */ /* 0x000fea0003800000 */
[----:B------:R-:W2:Y:S01]  /*3d50*/  LDL R198, [R1] ;  /* 0x0000000001c67983 */ /* 0x000ea20000100800 */
[----:B------:R-:W-:Y:S01]  /*3d60*/  @P1 FFMA.FTZ R197, R0, R193, R194 ;  /* 0x000000c100c51223 */ /* 0x000fe200000100c2 */
[----:B-----5:R-:W-:-:S03]  /*3d70*/  MOV R196, R36 ;  /* 0x0000002400c47202 */ /* 0x020fc60000000f00 */
[----:B------:R-:W-:-:S04]  /*3d80*/  @P1 FADD.FTZ R197, R220, -R197 ;  /* 0x800000c5dcc51221 */ /* 0x000fc80000010000 */
[----:B------:R-:W-:Y:S02]  /*3d90*/  @P1 FFMA.FTZ R196, R4, R197, R36 ;  /* 0x000000c504c41223 */ /* 0x000fe40000010024 */
[----:B------:R-:W0:Y:S02]  /*3da0*/  @P2 LDC R197, c[0x0][0x40c] ;  /* 0x00010300ffc52b82 */ /* 0x000e240000000800 */
[----:B0-----:R-:W-:Y:S01]  /*3db0*/  @P2 FMUL.FTZ R196, R196, R197 ;  /* 0x000000c5c4c42220 */ /* 0x001fe20000410000 */
[----:B------:R-:W-:-:S05]  /*3dc0*/  @P2 SHF.L.U32 R197, R176, 0x10, RZ ;  /* 0x00000010b0c52819 */ /* 0x000fca00000006ff */
[-C--:B------:R-:W-:Y:S01]  /*3dd0*/  @P2 FFMA.FTZ R68, R197, R196.reuse, R68 ;  /* 0x000000c4c5442223 */ /* 0x080fe20000010044 */
[----:B------:R-:W-:Y:S01]  /*3de0*/  @P2 FMUL.FTZ R196, R164, R196 ;  /* 0x000000c4a4c42220 */ /* 0x000fe20000410000 */
[----:B------:R-:W-:-:S04]  /*3df0*/  @P1 FFMA.FTZ R197, R223, R193, R194 ;  /* 0x000000c1dfc51223 */ /* 0x000fc800000100c2 */
[----:B------:R-:W-:-:S04]  /*3e00*/  @P2 F2FP.BF16.F32.PACK_AB R196, RZ, R196 ;  /* 0x000000c4ffc4223e */ /* 0x000fc800000010ff */
[----:B------:R-:W-:Y:S02]  /*3e10*/  @P2 PRMT R180, R196, 0x7610, R180 ;  /* 0x00007610c4b42816 */ /* 0x000fe400000000b4 */
[----:B------:R-:W-:Y:S01]  /*3e20*/  MOV R196, R37 ;  /* 0x0000002500c47202 */ /* 0x000fe20000000f00 */
[----:B--2---:R-:W-:-:S04]  /*3e30*/  @P1 FADD.FTZ R197, R198, -R197 ;  /* 0x800000c5c6c51221 */ /* 0x004fc80000010000 */
        /* <DEDUP_REMOVED lines=67> */
[----:B------:R-:W2:Y:S04]  /*4270*/  LDL R199, [R1+0xc] ;  /* 0x00000c0001c77983 */ /* 0x000ea80000100800 */
[----:B------:R-:W3:Y:S01]  /*4280*/  LDL R198, [R1+0x20] ;  /* 0x0000200001c67983 */ /* 0x000ee20000100800 */
[----:B------:R-:W-:Y:S01]  /*4290*/  MOV R196, R35 ;  /* 0x0000002300c47202 */ /* 0x000fe20000000f00 */
[----:B--2---:R-:W-:-:S04]  /*42a0*/  @P1 FFMA.FTZ R197, R199, R193, R194 ;  /* 0x000000c1c7c51223 */ /* 0x004fc800000100c2 */
[----:B---3--:R-:W-:-:S04]  /*42b0*/  @P1 FADD.FTZ R197, R198, -R197 ;  /* 0x800000c5c6c51221 */ /* 0x008fc80000010000 */
        /* <DEDUP_REMOVED lines=9> */
.L_x_8143:
[----:B------:R-:W2:Y:S01]  /*4350*/  LDL R199, [R1+0xc] ;  /* 0x00000c0001c77983 */ /* 0x000ea20000100800 */
[----:B------:R-:W0:Y:S03]  /*4360*/  @P2 LDC R186, c[0x0][0x40c] ;  /* 0x00010300ffba2b82 */ /* 0x000e260000000800 */
[----:B------:R-:W3:Y:S04]  /*4370*/  LDL R198, [R1+0x20] ;  /* 0x0000200001c67983 */ /* 0x000ee80000100800 */
[----:B------:R-:W4:Y:S01]  /*4380*/  LDL R196, [R1] ;  /* 0x0000000001c47983 */ /* 0x000f220000100800 */
[----:B-----5:R-:W-:Y:S01]  /*4390*/  MOV R191, R35 ;  /* 0x0000002300bf7202 */ /* 0x020fe20000000f00 */
[----:B------:R-:W-:Y:S01]  /*43a0*/  @P1 FFMA.FTZ R185, R218, R193, R194 ;  /* 0x000000c1dab91223 */ /* 0x000fe200000100c2 */
[----:B------:R-:W-:Y:S01]  /*43b0*/  MOV R190, R34 ;  /* 0x0000002200be7202 */ /* 0x000fe20000000f00 */
[----:B------:R-:W1:Y:S02]  /*43c0*/  @P2 LDC R189, c[0x0][0x40c] ;  /* 0x00010300ffbd2b82 */ /* 0x000e640000000800 */
[----:B------:R-:W-:-:S04]  /*43d0*/  @P1 FADD.FTZ R185, R248, -R185 ;  /* 0x800000b9f8b91221 */ /* 0x000fc80000010000 */
[----:B------:R-:W-:Y:S01]  /*43e0*/  @P1 FFMA.FTZ R190, R4, R185, R34 ;  /* 0x000000b904be1223 */ /* 0x000fe20000010022 */
[----:B------:R-:W-:-:S04]  /*43f0*/  @P2 PRMT R185, R179, 0x7632, R185 ;  /* 0x00007632b3b92816 */ /* 0x000fc800000000b9 */
[----:B------:R-:W-:Y:S02]  /*4400*/  @P2 SHF.L.U32 R185, R185, 0x10, RZ ;  /* 0x00000010b9b92819 */ /* 0x000fe400000006ff */
[----:B------:R-:W-:-:S04]  /*4410*/  @P2 PRMT R197, R178, 0x7632, R197 ;  /* 0x00007632b2c52816 */ /* 0x000fc800000000c5 */
[----:B------:R-:W-:Y:S01]  /*4420*/  @P2 SHF.L.U32 R197, R197, 0x10, RZ ;  /* 0x00000010c5c52819 */ /* 0x000fe200000006ff */
[----:B--2---:R-:W-:-:S04]  /*4430*/  @P1 FFMA.FTZ R184, R199, R193, R194 ;  /* 0x000000c1c7b81223 */ /* 0x004fc800000100c2 */
[----:B---3--:R-:W-:-:S04]  /*4440*/  @P1 FADD.FTZ R184, R198, -R184 ;  /* 0x800000b8c6b81221 */ /* 0x008fc80000010000 */
[----:B------:R-:W-:Y:S02]  /*4450*/  @P1 FFMA.FTZ R191, R4, R184, R35 ;  /* 0x000000b804bf1223 */ /* 0x000fe40000010023 */
[----:B------:R-:W2:Y:S02]  /*4460*/  @P2 LDC R184, c[0x0][0x40c] ;  /* 0x00010300ffb82b82 */ /* 0x000ea40000000800 */
[----:B0-----:R-:W-:-:S04]  /*4470*/  @P2 FMUL.FTZ R186, R191, R186 ;  /* 0x000000babfba2220 */ /* 0x001fc80000410000 */
[----:B------:R-:W-:Y:S01]  /*4480*/  @P2 FFMA.FTZ R67, R186, R185, R67 ;  /* 0x000000b9ba432223 */ /* 0x000fe20000010043 */
[----:B------:R-:W-:Y:S01]  /*4490*/  @P2 SHF.L.U32 R185, R179, 0x10, RZ ;  /* 0x00000010b3b92819 */ /* 0x000fe200000006ff */
[----:B------:R-:W-:Y:S01]  /*44a0*/  @P2 FMUL.FTZ R187, R163, R186 ;  /* 0x000000baa3bb2220 */ /* 0x000fe20000410000 */
[----:B--2---:R-:W-:-:S04]  /*44b0*/  @P2 FMUL.FTZ R184, R190, R184 ;  /* 0x000000b8beb82220 */ /* 0x004fc80000410000 */
[-C--:B------:R-:W-:Y:S01]  /*44c0*/  @P2 FFMA.FTZ R66, R185, R184.reuse, R66 ;  /* 0x000000b8b9422223 */ /* 0x080fe20000010042 */
[----:B------:R-:W-:Y:S01]  /*44d0*/  @P1 FFMA.FTZ R185, R0, R193, R194 ;  /* 0x000000c100b91223 */ /* 0x000fe200000100c2 */
[----:B------:R-:W-:-:S03]  /*44e0*/  @P2 FMUL.FTZ R184, R162, R184 ;  /* 0x000000b8a2b82220 */ /* 0x000fc60000410000 */
[----:B------:R-:W-:Y:S02]  /*44f0*/  @P1 FADD.FTZ R185, R220, -R185 ;  /* 0x800000b9dcb91221 */ /* 0x000fe40000010000 */
[----:B------:R-:W-:Y:S02]  /*4500*/  @P2 F2FP.BF16.F32.PACK_AB R186, RZ, R184 ;  /* 0x000000b8ffba223e */ /* 0x000fe400000010ff */
[----:B------:R-:W-:Y:S01]  /*4510*/  MOV R184, R36 ;  /* 0x0000002400b87202 */ /* 0x000fe20000000f00 */
[----:B------:R-:W-:Y:S01]  /*4520*/  @P1 FFMA.FTZ R184, R4, R185, R36 ;  /* 0x000000b904b81223 */ /* 0x000fe20000010024 */
[----:B------:R-:W-:-:S04]  /*4530*/  @P1 FFMA.FTZ R185, R223, R193, R194 ;  /* 0x000000c1dfb91223 */ /* 0x000fc800000100c2 */
[----:B----4-:R-:W-:Y:S01]  /*4540*/  @P1 FADD.FTZ R188, R196, -R185 ;  /* 0x800000b9c4bc1221 */ /* 0x010fe20000010000 */
[----:B------:R-:W-:-:S03]  /*4550*/  MOV R185, R37 ;  /* 0x0000002500b97202 */ /* 0x000fc60000000f00 */
[----:B------:R-:W-:Y:S02]  /*4560*/  @P1 FFMA.FTZ R185, R4, R188, R37 ;  /* 0x000000bc04b91223 */ /* 0x000fe40000010025 */
[----:B------:R-:W0:Y:S01]  /*4570*/  @P2 LDC R188, c[0x0][0x40c] ;  /* 0x00010300ffbc2b82 */ /* 0x000e220000000800 */
[----:B------:R-:W-:Y:S02]  /*4580*/  @P2 F2FP.BF16.F32.PACK_AB R187, RZ, R187 ;  /* 0x000000bbffbb223e */ /* 0x000fe400000010ff */
[----:B------:R-:W-:Y:S01]  /*4590*/  @P2 PRMT R183, R186, 0x7610, R183 ;  /* 0x00007610bab72816 */ /* 0x000fe200000000b7 */
[----:B-1----:R-:W-:-:S03]  /*45a0*/  @P2 FMUL.FTZ R186, R184, R189 ;  /* 0x000000bdb8ba2220 */ /* 0x002fc60000410000 */
[----:B------:R-:W-:Y:S02]  /*45b0*/  @P2 PRMT R183, R183, 0x5410, R187 ;  /* 0x00005410b7b72816 */ /* 0x000fe400000000bb */
[----:B------:R-:W-:-:S05]  /*45c0*/  @P2 SHF.L.U32 R187, R176, 0x10, RZ ;  /* 0x00000010b0bb2819 */ /* 0x000fca00000006ff */
[-C--:B------:R-:W-:Y:S01]  /*45d0*/  @P2 FFMA.FTZ R68, R187, R186.reuse, R68 ;  /* 0x000000babb442223 */ /* 0x080fe20000010044 */
[----:B------:R-:W-:Y:S01]  /*45e0*/  @P2 PRMT R187, R176, 0x7632, R187 ;  /* 0x00007632b0bb2816 */ /* 0x000fe200000000bb */
[----:B------:R-:W-:-:S03]  /*45f0*/  @P2 FMUL.FTZ R186, R164, R186 ;  /* 0x000000baa4ba2220 */ /* 0x000fc60000410000 */
[----:B------:R-:W-:Y:S01]  /*4600*/  @P2 SHF.L.U32 R187, R187, 0x10, RZ ;  /* 0x00000010bbbb2819 */ /* 0x000fe200000006ff */
[----:B0-----:R-:W-:-:S04]  /*4610*/  @P2 FMUL.FTZ R188, R185, R188 ;  /* 0x000000bcb9bc2220 */ /* 0x001fc80000410000 */
[----:B------:R-:W-:Y:S01]  /*4620*/  @P2 FFMA.FTZ R69, R188, R187, R69 ;  /* 0x000000bbbc452223 */ /* 0x000fe20000010045 */
[----:B------:R-:W-:Y:S01]  /*4630*/  @P2 FMUL.FTZ R187, R165, R188 ;  /* 0x000000bca5bb2220 */ /* 0x000fe20000410000 */
[----:B------:R-:W-:Y:S01]  /*4640*/  @P2 F2FP.BF16.F32.PACK_AB R188, RZ, R186 ;  /* 0x000000baffbc223e */ /* 0x000fe200000010ff */
[----:B------:R-:W-:-:S04]  /*4650*/  @P1 FFMA.FTZ R186, R222, R193, R194 ;  /* 0x000000c1deba1223 */ /* 0x000fc800000100c2 */
[----:B------:R-:W-:Y:S01]  /*4660*/  @P1 FADD.FTZ R189, R252, -R186 ;  /* 0x800000bafcbd1221 */ /* 0x000fe20000010000 */
[----:B------:R-:W-:-:S03]  /*4670*/  MOV R186, R38 ;  /* 0x0000002600ba7202 */ /* 0x000fc60000000f00 */
[----:B------:R-:W-:Y:S02]  /*4680*/  @P1 FFMA.FTZ R186, R4, R189, R38 ;  /* 0x000000bd04ba1223 */ /* 0x000fe40000010026 */
[----:B------:R-:W0:Y:S01]  /*4690*/  @P2 LDC R189, c[0x0][0x40c] ;  /* 0x00010300ffbd2b82 */ /* 0x000e220000000800 */
[----:B------:R-:W-:Y:S02]  /*46a0*/  @P2 F2FP.BF16.F32.PACK_AB R187, RZ, R187 ;  /* 0x000000bbffbb223e */ /* 0x000fe400000010ff */
[----:B------:R-:W-:Y:S02]  /*46b0*/  @P2 PRMT R180, R188, 0x7610, R180 ;  /* 0x00007610bcb42816 */ /* 0x000fe400000000b4 */
[----:B------:R-:W-:Y:S02]  /*46c0*/  @P2 SHF.L.U32 R188, R177, 0x10, RZ ;  /* 0x00000010b1bc2819 */ /* 0x000fe400000006ff */
[----:B------:R-:W-:Y:S01]  /*46d0*/  @P2 PRMT R180, R180, 0x5410, R187 ;  /* 0x00005410b4b42816 */ /* 0x000fe200000000bb */
[----:B0-----:R-:W-:-:S04]  /*46e0*/  @P2 FMUL.FTZ R187, R186, R189 ;  /* 0x000000bdbabb2220 */ /* 0x001fc80000410000 */
[-C--:B------:R-:W-:Y:S01]  /*46f0*/  @P2 FFMA.FTZ R70, R188, R187.reuse, R70 ;  /* 0x000000bbbc462223 */ /* 0x080fe20000010046 */
        /* <DEDUP_REMOVED lines=8> */
[----:B------:R-:W-:-:S04]  /*4780*/  @P2 PRMT R189, R177, 0x7632, R189 ;  /* 0x00007632b1bd2816 */ /* 0x000fc800000000bd */
[----:B------:R-:W-:Y:S01]  /*4790*/  @P2 SHF.L.U32 R189, R189, 0x10, RZ ;  /* 0x00000010bdbd2819 */ /* 0x000fe200000006ff */
[----:B0-----:R-:W-:-:S04]  /*47a0*/  @P2 FMUL.FTZ R188, R187, R188 ;  /* 0x000000bcbbbc2220 */ /* 0x001fc80000410000 */
        /* <DEDUP_REMOVED lines=8> */
[----:B------:R-:W0:Y:S01]  /*4830*/  @P2 LDC R189, c[0x0][0x40c] ;  /* 0x00010300ffbd2b82 */ /* 0x000e220000000800 */
[----:B------:R-:W-:Y:S01]  /*4840*/  @P2 SHF.L.U32 R196, R178, 0x10, RZ ;  /* 0x00000010b2c42819 */ /* 0x000fe200000006ff */
        /* <DEDUP_REMOVED lines=9> */
[----:B------:R-:W0:Y:S02]  /*48e0*/  @P2 LDC R196, c[0x0][0x40c] ;  /* 0x00010300ffc42b82 */ /* 0x000e240000000800 */
[----:B0-----:R-:W-:-:S04]  /*48f0*/  @P2 FMUL.FTZ R196, R189, R196 ;  /* 0x000000c4bdc42220 */ /* 0x001fc80000410000 */
[----:B------:R-:W-:Y:S01]  /*4900*/  @P2 FFMA.FTZ R65, R196, R197, R65 ;  /* 0x000000c5c4412223 */ /* 0x000fe20000010041 */
[----:B------:R-:W-:-:S05]  /*4910*/  @P2 FMUL.FTZ R196, R161, R196 ;  /* 0x000000c4a1c42220 */ /* 0x000fca0000410000 */
[----:B------:R-:W-:-:S04]  /*4920*/  @P2 F2FP.BF16.F32.PACK_AB R196, RZ, R196 ;  /* 0x000000c4ffc4223e */ /* 0x000fc800000010ff */
[----:B------:R-:W-:-:S07]  /*4930*/  @P2 PRMT R182, R182, 0x5410, R196 ;  /* 0x00005410b6b62816 */ /* 0x000fce00000000c4 */
.L_x_8128:
[----:B------:R-:W-:Y:S05]  /*4940*/  BSYNC.RECONVERGENT B2 ;  /* 0x0000000000027941 */ /* 0x000fea0003800200 */
.L_x_8111:
        /* <DEDUP_REMOVED lines=11> */
.L_x_8108:
[----:B------:R-:W-:Y:S05]  /*4a00*/  BSYNC.RECONVERGENT B1 ;  /* 0x0000000000017941 */ /* 0x000fea0003800200 */
.L_x_8107:
        /* <DEDUP_REMOVED lines=8> */
.L_x_8147:
[----:B------:R-:W-:Y:S05]  /*4a90*/  BSYNC.RECONVERGENT B2 ;  /* 0x0000000000027941 */ /* 0x000fea0003800200 */
.L_x_8146:
        /* <DEDUP_REMOVED lines=8> */
[----:B------:R-:W2:Y:S04]  /*4b20*/  LDL R197, [R1+0x8] ;  /* 0x0000080001c57983 */ /* 0x000ea80000100800 */
[----:B------:R-:W3:Y:S01]  /*4b30*/  LDL R196, [R1+0x1c] ;  /* 0x00001c0001c47983 */ /* 0x000ee20000100800 */
[----:B01----:R-:W-:-:S04]  /*4b40*/  @P1 FFMA.FTZ R2, R216, R193, R194 ;  /* 0x000000c1d8021223 */ /* 0x003fc800000100c2 */
[----:B------:R-:W-:Y:S01]  /*4b50*/  @P1 FADD.FTZ R2, R247, -R2 ;  /* 0x80000002f7021221 */ /* 0x000fe20000010000 */
[----:B-----5:R-:W-:-:S03]  /*4b60*/  MOV R184, R28 ;  /* 0x0000001c00b87202 */ /* 0x020fc60000000f00 */
[----:B------:R-:W-:Y:S02]  /*4b70*/  @P1 FFMA.FTZ R184, R4, R2, R28 ;  /* 0x0000000204b81223 */ /* 0x000fe4000001001c */
[----:B------:R-:W0:Y:S01]  /*4b80*/  @P2 LDC R2, c[0x0][0x40c] ;  /* 0x00010300ff022b82 */ /* 0x000e220000000800 */
[----:B------:R-:W-:Y:S01]  /*4b90*/  @P1 FFMA.FTZ R3, R215, R193, R194 ;  /* 0x000000c1d7031223 */ /* 0x000fe200000100c2 */
[----:B------:R-:W-:-:S03]  /*4ba0*/  MOV R185, R29 ;  /* 0x0000001d00b97202 */ /* 0x000fc60000000f00 */
[----:B------:R-:W-:-:S04]  /*4bb0*/  @P1 FADD.FTZ R3, R246, -R3 ;  /* 0x80000003f6031221 */ /* 0x000fc80000010000 */
[----:B------:R-:W-:Y:S01]  /*4bc0*/  @P1 FFMA.FTZ R185, R4, R3, R29 ;  /* 0x0000000304b91223 */ /* 0x000fe2000001001d */
[----:B------:R-:W-:-:S04]  /*4bd0*/  @P1 FFMA.FTZ R3, R214, R193, R194 ;  /* 0x000000c1d6031223 */ /* 0x000fc800000100c2 */
[----:B------:R-:W-:Y:S01]  /*4be0*/  @P1 FADD.FTZ R3, R245, -R3 ;  /* 0x80000003f5031221 */ /* 0x000fe20000010000 */
[----:B------:R-:W-:-:S03]  /*4bf0*/  MOV R186, R30 ;  /* 0x0000001e00ba7202 */ /* 0x000fc60000000f00 */
[----:B------:R-:W-:Y:S02]  /*4c00*/  @P1 FFMA.FTZ R186, R4, R3, R30 ;  /* 0x0000000304ba1223 */ /* 0x000fe4000001001e */
[----:B------:R-:W1:Y:S01]  /*4c10*/  @P2 LDC R3, c[0x0][0x40c] ;  /* 0x00010300ff032b82 */ /* 0x000e620000000800 */
[----:B0-----:R-:W-:Y:S01]  /*4c20*/  @P2 FMUL.FTZ R187, R184, R2 ;  /* 0x00000002b8bb2220 */ /* 0x001fe20000410000 */
[----:B------:R-:W-:-:S05]  /*4c30*/  @P2 SHF.L.U32 R2, R176, 0x10, RZ ;  /* 0x00000010b0022819 */ /* 0x000fca00000006ff */
[-C--:B------:R-:W-:Y:S02]  /*4c40*/  @P2 FFMA.FTZ R60, R2, R187.reuse, R60 ;  /* 0x000000bb023c2223 */ /* 0x080fe4000001003c */
[----:B------:R-:W0:Y:S01]  /*4c50*/  @P2 LDC R2, c[0x0][0x40c] ;  /* 0x00010300ff022b82 */ /* 0x000e220000000800 */
[----:B------:R-:W-:-:S05]  /*4c60*/  @P2 FMUL.FTZ R187, R156, R187 ;  /* 0x000000bb9cbb2220 */ /* 0x000fca0000410000 */
[----:B------:R-:W-:-:S04]  /*4c70*/  @P2 F2FP.BF16.F32.PACK_AB R187, RZ, R187 ;  /* 0x000000bbffbb223e */ /* 0x000fc800000010ff */
[----:B------:R-:W-:Y:S02]  /*4c80*/  @P2 PRMT R180, R187, 0x7610, R180 ;  /* 0x00007610bbb42816 */ /* 0x000fe400000000b4 */
[----:B------:R-:W-:Y:S01]  /*4c90*/  @P2 PRMT R187, R176, 0x7632, R187 ;  /* 0x00007632b0bb2816 */ /* 0x000fe200000000bb */
[----:B-1----:R-:W-:-:S03]  /*4ca0*/  @P2 FMUL.FTZ R3, R185, R3 ;  /* 0x00000003b9032220 */ /* 0x002fc60000410000 */
[----:B------:R-:W-:-:S05]  /*4cb0*/  @P2 SHF.L.U32 R187, R187, 0x10, RZ ;  /* 0x00000010bbbb2819 */ /* 0x000fca00000006ff */
[----:B------:R-:W-:Y:S01]  /*4cc0*/  @P2 FFMA.FTZ R61, R3, R187, R61 ;  /* 0x000000bb033d2223 */ /* 0x000fe2000001003d */
[----:B------:R-:W-:Y:S01]  /*4cd0*/  @P2 SHF.L.U32 R187, R177, 0x10, RZ ;  /* 0x00000010b1bb2819 */ /* 0x000fe200000006ff */
[----:B0-----:R-:W-:-:S04]  /*4ce0*/  @P2 FMUL.FTZ R2, R186, R2 ;  /* 0x00000002ba022220 */ /* 0x001fc80000410000 */
[----:B------:R-:W-:Y:S01]  /*4cf0*/  @P2 FFMA.FTZ R62, R187, R2, R62 ;  /* 0x00000002bb3e2223 */ /* 0x000fe2000001003e */
[----:B------:R-:W-:-:S04]  /*4d00*/  @P1 FFMA.FTZ R187, R213, R193, R194 ;  /* 0x000000c1d5bb1223 */ /* 0x000fc800000100c2 */
[----:B------:R-:W-:Y:S01]  /*4d10*/  @P1 FADD.FTZ R188, R244, -R187 ;  /* 0x800000bbf4bc1221 */ /* 0x000fe20000010000 */
[----:B------:R-:W-:-:S03]  /*4d20*/  MOV R187, R31 ;  /* 0x0000001f00bb7202 */ /* 0x000fc60000000f00 */
[----:B------:R-:W-:Y:S02]  /*4d30*/  @P1 FFMA.FTZ R187, R4, R188, R31 ;  /* 0x000000bc04bb1223 */ /* 0x000fe4000001001f */
[----:B------:R-:W0:Y:S01]  /*4d40*/  @P2 LDC R188, c[0x0][0x40c] ;  /* 0x00010300ffbc2b82 */ /* 0x000e220000000800 */
[----:B------:R-:W-:Y:S01]  /*4d50*/  @P2 FMUL.FTZ R2, R158, R2 ;  /* 0x000000029e022220 */ /* 0x000fe20000410000 */
[----:B------:R-:W-:-:S04]  /*4d60*/  @P2 FMUL.FTZ R3, R157, R3 ;  /* 0x000000039d032220 */ /* 0x000fc80000410000 */
[----:B------:R-:W-:Y:S02]  /*4d70*/  @P2 F2FP.BF16.F32.PACK_AB R2, RZ, R2 ;  /* 0x00000002ff02223e */ /* 0x000fe400000010ff */
[----:B------:R-:W-:Y:S02]  /*4d80*/  @P2 F2FP.BF16.F32.PACK_AB R3, RZ, R3 ;  /* 0x00000003ff03223e */ /* 0x000fe400000010ff */
[----:B------:R-:W-:Y:S02]  /*4d90*/  @P2 PRMT R181, R2, 0x7610, R181 ;  /* 0x0000761002b52816 */ /* 0x000fe400000000b5 */
[----:B------:R-:W-:Y:S02]  /*4da0*/  @P2 PRMT R2, R177, 0x7632, R2 ;  /* 0x00007632b1022816 */ /* 0x000fe40000000002 */
[----:B------:R-:W-:Y:S02]  /*4db0*/  @P2 PRMT R180, R180, 0x5410, R3 ;  /* 0x00005410b4b42816 */ /* 0x000fe40000000003 */
[----:B------:R-:W-:Y:S01]  /*4dc0*/  @P2 SHF.L.U32 R2, R2, 0x10, RZ ;  /* 0x0000001002022819 */ /* 0x000fe200000006ff */
[----:B0-----:R-:W-:-:S04]  /*4dd0*/  @P2 FMUL.FTZ R3, R187, R188 ;  /* 0x000000bcbb032220 */ /* 0x001fc80000410000 */
[----:B------:R-:W-:Y:S01]  /*4de0*/  @P2 FFMA.FTZ R63, R3, R2, R63 ;  /* 0x00000002033f2223 */ /* 0x000fe2000001003f */
        /* <DEDUP_REMOVED lines=36> */
[----:B------:R-:W-:Y:S02]  /*5030*/  @P2 PRMT R183, R2, 0x7610, R183 ;  /* 0x0000761002b72816 */ /* 0x000fe400000000b7 */
[----:B------:R-:W-:Y:S01]  /*5040*/  MOV R3, R27 ;  /* 0x0000001b00037202 */ /* 0x000fe20000000f00 */
[----:B--2---:R-:W-:-:S04]  /*5050*/  @P1 FFMA.FTZ R2, R197, R193, R194 ;  /* 0x000000c1c5021223 */ /* 0x004fc800000100c2 */
[----:B---3--:R-:W-:-:S04]  /*5060*/  @P1 FADD.FTZ R2, R196, -R2 ;  /* 0x80000002c4021221 */ /* 0x008fc80000010000 */
[----:B------:R-:W-:-:S05]  /*5070*/  @P1 FFMA.FTZ R3, R4, R2, R27 ;  /* 0x0000000204031223 */ /* 0x000fca000001001b */
[----:B------:R-:W-:Y:S01]  /*5080*/  MOV R191, R3 ;  /* 0x0000000300bf7202 */ /* 0x000fe20000000f00 */
        /* <DEDUP_REMOVED lines=9> */
.L_x_8150:
[----:B01----:R-:W-:Y:S01]  /*5120*/  @P1 FFMA.FTZ R3, R216, R193, R194 ;  /* 0x000000c1d8031223 */ /* 0x003fe200000100c2 */
        /* <DEDUP_REMOVED lines=94> */
.L_x_8149:
[----:B------:R-:W-:-:S04]  /*5710*/  UISETP.NE.U32.AND UP0, UPT, UR14, URZ, UPT ;  /* 0x000000ff0e00728c */ /* 0x000fc8000bf05070 */
[----:B------:R-:W-:-:S06]  /*5720*/  UISETP.NE.AND.EX UP0, UPT, UR15, URZ, UPT, UP0 ;  /* 0x000000ff0f00728c */ /* 0x000fcc000bf05300 */
[----:B------:R-:W-:-:S13]  /*5730*/  PLOP3.LUT P0, PT, PT, PT, UP0, 0x80, 0x8 ;  /* 0x000000000008781c */ /* 0x000fda0003f0f008 */
[----:B------:R-:W-:Y:S05]  /*5740*/  @!P0 BRA `(.L_x_8152) ;  /* 0x0000000800548947 */ /* 0x000fea0003800000 */
[----:B------:R-:W2:Y:S04]  /*5750*/  LDL R197, [R1+0x8] ;  /* 0x0000080001c57983 */ /* 0x000ea80000100800 */
[----:B------:R-:W3:Y:S01]  /*5760*/  LDL R196, [R1+0x1c] ;  /* 0x00001c0001c47983 */ /* 0x000ee20000100800 */
[-CC-:B01----:R-:W-:Y:S01]  /*5770*/  FFMA.FTZ R3, R211, R193.reuse, R194.reuse ;  /* 0x000000c1d3037223 */ /* 0x183fe200000100c2 */
[-CC-:B------:R-:W-:Y:S01]  /*5780*/  FFMA.FTZ R2, R210, R193.reuse, R194.reuse ;  /* 0x000000c1d2027223 */ /* 0x180fe200000100c2 */
[-CC-:B------:R-:W-:Y:S01]  /*5790*/  FFMA.FTZ R186, R212, R193.reuse, R194.reuse ;  /* 0x000000c1d4ba7223 */ /* 0x180fe200000100c2 */
[-CC-:B------:R-:W-:Y:S01]  /*57a0*/  FFMA.FTZ R184, R216, R193.reuse, R194.reuse ;  /* 0x000000c1d8b87223 */ /* 0x180fe200000100c2 */
[----:B------:R-:W-:Y:S01]  /*57b0*/  FADD.FTZ R190, R241, -R3 ;  /* 0x80000003f1be7221 */ /* 0x000fe20000010000 */
[-C--:B------:R-:W-:Y:S01]  /*57c0*/  FFMA.FTZ R3, R213, R193.reuse, R194 ;  /* 0x000000c1d5037223 */ /* 0x080fe200000100c2 */
[----:B------:R-:W-:Y:S01]  /*57d0*/  FADD.FTZ R189, R242, -R2 ;  /* 0x80000002f2bd7221 */ /* 0x000fe20000010000 */
[-C--:B------:R-:W-:Y:S01]  /*57e0*/  FFMA.FTZ R2, R214, R193.reuse, R194 ;  /* 0x000000c1d6027223 */ /* 0x080fe200000100c2 */
[----:B------:R-:W-:Y:S01]  /*57f0*/  FADD.FTZ R186, R243, -R186 ;  /* 0x800000baf3ba7221 */ /* 0x000fe20000010000 */
[----:B------:R-:W-:Y:S01]  /*5800*/  FADD.FTZ R187, R244, -R3 ;  /* 0x80000003f4bb7221 */ /* 0x000fe20000010000 */
[----:B------:R-:W-:Y:S01]  /*5810*/  FFMA.FTZ R3, R215, R193, R194 ;  /* 0x000000c1d7037223 */ /* 0x000fe200000100c2 */
[----:B------:R-:W-:Y:S01]  /*5820*/  FADD.FTZ R2, R245, -R2 ;  /* 0x80000002f5027221 */ /* 0x000fe20000010000 */
[----:B------:R-:W-:Y:S01]  /*5830*/  FADD.FTZ R184, R247, -R184 ;  /* 0x800000b8f7b87221 */ /* 0x000fe20000010000 */
[----:B-----5:R-:W-:Y:S01]  /*5840*/  FMUL.FTZ R190, R4, R190 ;  /* 0x000000be04be7220 */ /* 0x020fe20000410000 */
[----:B------:R-:W-:Y:S01]  /*5850*/  FADD.FTZ R3, R246, -R3 ;  /* 0x80000003f6037221 */ /* 0x000fe20000010000 */
        /* <DEDUP_REMOVED lines=14> */
[----:B------:R-:W-:Y:S01]  /*5940*/  FSEL R184, R184, RZ, P3 ;  /* 0x000000ffb8b87208 */ /* 0x000fe20001800000 */
[----:B--2---:R-:W-:-:S04]  /*5950*/  FFMA.FTZ R185, R197, R193, R194 ;  /* 0x000000c1c5b97223 */ /* 0x004fc800000100c2 */
[----:B---3--:R-:W-:-:S04]  /*5960*/  FADD.FTZ R185, R196, -R185 ;  /* 0x800000b9c4b97221 */ /* 0x008fc80000010000 */
[----:B------:R-:W-:-:S05]  /*5970*/  FMUL.FTZ R185, R4, R185 ;  /* 0x000000b904b97220 */ /* 0x000fca0000410000 */
        /* <DEDUP_REMOVED lines=13> */
.L_x_8154:
[----:B------:R-:W-:Y:S05]  /*5a50*/  BSYNC.RECONVERGENT B3 ;  /* 0x0000000000037941 */ /* 0x000fea0003800200 */
.L_x_8153:
        /* <DEDUP_REMOVED lines=14> */
.L_x_8156:
[----:B------:R-:W-:Y:S05]  /*5b40*/  BSYNC.RECONVERGENT B3 ;  /* 0x0000000000037941 */ /* 0x000fea0003800200 */
.L_x_8155:
        /* <DEDUP_REMOVED lines=13> */
.L_x_8158:
[----:B------:R-:W-:Y:S05]  /*5c20*/  BSYNC.RECONVERGENT B3 ;  /* 0x0000000000037941 */ /* 0x000fea0003800200 */
.L_x_8157:
        /* <DEDUP_REMOVED lines=14> */
.L_x_8160:
[----:B------:R-:W-:Y:S05]  /*5d10*/  BSYNC.RECONVERGENT B3 ;  /* 0x0000000000037941 */ /* 0x000fea0003800200 */
.L_x_8159:
        /* <DEDUP_REMOVED lines=13> */
.L_x_8162:
[----:B------:R-:W-:Y:S05]  /*5df0*/  BSYNC.RECONVERGENT B3 ;  /* 0x0000000000037941 */ /* 0x000fea0003800200 */
.L_x_8161:
        /* <DEDUP_REMOVED lines=14> */
.L_x_8164:
[----:B------:R-:W-:Y:S05]  /*5ee0*/  BSYNC.RECONVERGENT B3 ;  /* 0x0000000000037941 */ /* 0x000fea0003800200 */
.L_x_8163:
        /* <DEDUP_REMOVED lines=13> */
.L_x_8166:
[----:B------:R-:W-:Y:S05]  /*5fc0*/  BSYNC.RECONVERGENT B3 ;  /* 0x0000000000037941 */ /* 0x000fea0003800200 */
.L_x_8165:
[----:B------:R-:W-:Y:S02]  /*5fd0*/  MOV R186, R2 ;  /* 0x0000000200ba7202 */ /* 0x000fe40000000f00 */
[----:B------:R-:W-:Y:S01]  /*5fe0*/  MOV R185, R3 ;  /* 0x0000000300b97202 */ /* 0x000fe20000000f00 */
[----:B------:R-:W-:Y:S06]  /*5ff0*/  @!P2 BRA `(.L_x_8151) ;  /* 0x0000000400f8a947 */ /* 0x000fec0003800000 */
[----:B------:R-:W-:Y:S01]  /*6000*/  PRMT R185, R179, 0x7632, R185 ;  /* 0x00007632b3b97816 */ /* 0x000fe200000000b9 */
[----:B------:R-:W-:-:S03]  /*6010*/  FMUL.FTZ R186, R191, UR12 ;  /* 0x0000000cbfba7c20 */ /* 0x000fc60008410000 */
[----:B------:R-:W-:-:S05]  /*6020*/  SHF.L.U32 R185, R185, 0x10, RZ ;  /* 0x00000010b9b97819 */ /* 0x000fca00000006ff */
[----:B------:R-:W-:Y:S01]  /*6030*/  FFMA.FTZ R59, R186, R185, R59 ;  /* 0x000000b9ba3b7223 */ /* 0x000fe2000001003b */
[----:B------:R-:W-:Y:S01]  /*6040*/  FMUL.FTZ R185, R155, R186 ;  /* 0x000000ba9bb97220 */ /* 0x000fe20000410000 */
[----:B------:R-:W-:-:S04]  /*6050*/  MOV R186, R2 ;  /* 0x0000000200ba7202 */ /* 0x000fc80000000f00 */
[----:B------:R-:W-:-:S04]  /*6060*/  F2FP.BF16.F32.PACK_AB R185, RZ, R185 ;  /* 0x000000b9ffb9723e */ /* 0x000fc800000010ff */
[----:B------:R-:W-:Y:S02]  /*6070*/  PRMT R183, R183, 0x5410, R185 ;  /* 0x00005410b7b77816 */ /* 0x000fe400000000b9 */
[----:B------:R-:W-:Y:S01]  /*6080*/  MOV R185, R3 ;  /* 0x0000000300b97202 */ /* 0x000fe20000000f00 */
[----:B------:R-:W-:Y:S06]  /*6090*/  BRA `(.L_x_8151) ;  /* 0x0000000400d07947 */ /* 0x000fec0003800000 */
.L_x_8152:
        /* <DEDUP_REMOVED lines=13> */
.L_x_8168:
[----:B------:R-:W-:Y:S05]  /*6170*/  BSYNC.RECONVERGENT B3 ;  /* 0x0000000000037941 */ /* 0x000fea0003800200 */
.L_x_8167:
        /* <DEDUP_REMOVED lines=14> */
.L_x_8170:
[----:B------:R-:W-:Y:S05]  /*6260*/  BSYNC.RECONVERGENT B3 ;  /* 0x0000000000037941 */ /* 0x000fea0003800200 */
.L_x_8169:
        /* <DEDUP_REMOVED lines=13> */
.L_x_8172:
[----:B------:R-:W-:Y:S05]  /*6340*/  BSYNC.RECONVERGENT B3 ;  /* 0x0000000000037941 */ /* 0x000fea0003800200 */
.L_x_8171:
        /* <DEDUP_REMOVED lines=14> */
.L_x_8174:
[----:B------:R-:W-:Y:S05]  /*6430*/  BSYNC.RECONVERGENT B3 ;  /* 0x0000000000037941 */ /* 0x000fea0003800200 */
.L_x_8173:
        /* <DEDUP_REMOVED lines=13> */
.L_x_8176:
[----:B------:R-:W-:Y:S05]  /*6510*/  BSYNC.RECONVERGENT B3 ;  /* 0x0000000000037941 */ /* 0x000fea0003800200 */
.L_x_8175:
        /* <DEDUP_REMOVED lines=14> */
.L_x_8178:
[----:B------:R-:W-:Y:S05]  /*6600*/  BSYNC.RECONVERGENT B3 ;  /* 0x0000000000037941 */ /* 0x000fea0003800200 */
.L_x_8177:
        /* <DEDUP_REMOVED lines=13> */
.L_x_8180:
[----:B------:R-:W-:Y:S05]  /*66e0*/  BSYNC.RECONVERGENT B3 ;  /* 0x0000000000037941 */ /* 0x000fea0003800200 */
.L_x_8179:
[----:B------:R-:W-:Y:S05]  /*66f0*/  @!P2 BRA `(.L_x_8151) ;  /* 0x000000000038a947 */ /* 0x000fea0003800000 */
[----:B01----:R-:W2:Y:S04]  /*6700*/  LDL R2, [R1+0x8] ;  /* 0x0000080001027983 */ /* 0x003ea80000100800 */
        /* <DEDUP_REMOVED lines=12> */
[----:B------:R-:W-:-:S07]  /*67d0*/  PRMT R183, R183, 0x5410, R2 ;  /* 0x00005410b7b77816 */ /* 0x000fce0000000002 */
.L_x_8151:
[----:B------:R-:W-:Y:S05]  /*67e0*/  BSYNC.RECONVERGENT B2 ;  /* 0x0000000000027941 */ /* 0x000fea0003800200 */
.L_x_8148:
        /* <DEDUP_REMOVED lines=9> */
.L_x_8145:
[----:B------:R-:W-:Y:S05]  /*6880*/  BSYNC.RECONVERGENT B1 ;  /* 0x0000000000017941 */ /* 0x000fea0003800200 */
.L_x_8144:
        /* <DEDUP_REMOVED lines=8> */
.L_x_8184:
[----:B------:R-:W-:Y:S05]  /*6910*/  BSYNC.RECONVERGENT B2 ;  /* 0x0000000000027941 */ /* 0x000fea0003800200 */
.L_x_8183:
        /* <DEDUP_REMOVED lines=8> */
[----:B------:R-:W3:Y:S04]  /*69a0*/  LDL R197, [R1+0x4] ;  /* 0x0000040001c57983 */ /* 0x000ee80000100800 */
[----:B------:R-:W4:Y:S01]  /*69b0*/  LDL R196, [R1+0x18] ;  /* 0x0000180001c47983 */ /* 0x000f220000100800 */
[----:B012---:R-:W-:-:S04]  /*69c0*/  @P1 FFMA.FTZ R2, R209, R193, R194 ;  /* 0x000000c1d1021223 */ /* 0x007fc800000100c2 */
        /* <DEDUP_REMOVED lines=80> */
[----:B---3--:R-:W-:-:S04]  /*6ed0*/  @P1 FFMA.FTZ R2, R197, R193, R194 ;  /* 0x000000c1c5021223 */ /* 0x008fc800000100c2 */
[----:B----4-:R-:W-:-:S04]  /*6ee0*/  @P1 FADD.FTZ R2, R196, -R2 ;  /* 0x80000002c4021221 */ /* 0x010fc80000010000 */
        /* <DEDUP_REMOVED lines=11> */
.L_x_8187:
[----:B012---:R-:W-:Y:S01]  /*6fa0*/  @P1 FFMA.FTZ R3, R209, R193, R194 ;  /* 0x000000c1d1031223 */ /* 0x007fe200000100c2 */
        /* <DEDUP_REMOVED lines=94> */
.L_x_8186:
[----:B------:R-:W-:-:S04]  /*7590*/  UISETP.NE.U32.AND UP0, UPT, UR14, URZ, UPT ;  /* 0x000000ff0e00728c */ /* 0x000fc8000bf05070 */
[----:B------:R-:W-:-:S06]  /*75a0*/  UISETP.NE.AND.EX UP0, UPT, UR15, URZ, UPT, UP0 ;  /* 0x000000ff0f00728c */ /* 0x000fcc000bf05300 */
[----:B------:R-:W-:-:S13]  /*75b0*/  PLOP3.LUT P0, PT, PT, PT, UP0, 0x80, 0x8 ;  /* 0x000000000008781c */ /* 0x000fda0003f0f008 */
[----:B------:R-:W-:Y:S05]  /*75c0*/  @!P0 BRA `(.L_x_8189) ;  /* 0x0000000800548947 */ /* 0x000fea0003800000 */
[----:B------:R-:W3:Y:S04]  /*75d0*/  LDL R197, [R1+0x4] ;  /* 0x0000040001c57983 */ /* 0x000ee80000100800 */
[----:B------:R-:W4:Y:S01]  /*75e0*/  LDL R196, [R1+0x18] ;  /* 0x0000180001c47983 */ /* 0x000f220000100800 */
[-CC-:B012---:R-:W-:Y:S01]  /*75f0*/  FFMA.FTZ R3, R204, R193.reuse, R194.reuse ;  /* 0x000000c1cc037223 */ /* 0x187fe200000100c2 */
        /* <DEDUP_REMOVED lines=12> */
[C---:B-----5:R-:W-:Y:S01]  /*76c0*/  FMUL.FTZ R190, R4.reuse, R190 ;  /* 0x000000be04be7220 */ /* 0x060fe20000410000 */
        /* <DEDUP_REMOVED lines=16> */
[----:B---3--:R-:W-:-:S04]  /*77d0*/  FFMA.FTZ R185, R197, R193, R194 ;  /* 0x000000c1c5b97223 */ /* 0x008fc800000100c2 */
[----:B----4-:R-:W-:-:S04]  /*77e0*/  FADD.FTZ R185, R196, -R185 ;  /* 0x800000b9c4b97221 */ /* 0x010fc80000010000 */
        /* <DEDUP_REMOVED lines=14> */
.L_x_8191:
[----:B------:R-:W-:Y:S05]  /*78d0*/  BSYNC.RECONVERGENT B3 ;  /* 0x0000000000037941 */ /* 0x000fea0003800200 */
.L_x_8190:
        /* <DEDUP_REMOVED lines=14> */
.L_x_8193:
[----:B------:R-:W-:Y:S05]  /*79c0*/  BSYNC.RECONVERGENT B3 ;  /* 0x0000000000037941 */ /* 0x000fea0003800200 */
.L_x_8192:
        /* <DEDUP_REMOVED lines=13> */
.L_x_8195:
[----:B------:R-:W-:Y:S05]  /*7aa0*/  BSYNC.RECONVERGENT B3 ;  /* 0x0000000000037941 */ /* 0x000fea0003800200 */
.L_x_8194:
        /* <DEDUP_REMOVED lines=14> */
.L_x_8197:
[----:B------:R-:W-:Y:S05]  /*7b90*/  BSYNC.RECONVERGENT B3 ;  /* 0x0000000000037941 */ /* 0x000fea0003800200 */
.L_x_8196:
        /* <DEDUP_REMOVED lines=13> */
.L_x_8199:
[----:B------:R-:W-:Y:S05]  /*7c70*/  BSYNC.RECONVERGENT B3 ;  /* 0x0000000000037941 */ /* 0x000fea0003800200 */
.L_x_8198:
        /* <DEDUP_REMOVED lines=14> */
.L_x_8201:
[----:B------:R-:W-:Y:S05]  /*7d60*/  BSYNC.RECONVERGENT B3 ;  /* 0x0000000000037941 */ /* 0x000fea0003800200 */
.L_x_8200:
        /* <DEDUP_REMOVED lines=13> */
.L_x_8203:
[----:B------:R-:W-:Y:S05]  /*7e40*/  BSYNC.RECONVERGENT B3 ;  /* 0x0000000000037941 */ /* 0x000fea0003800200 */
.L_x_8202:
        /* <DEDUP_REMOVED lines=13> */
.L_x_8189:
        /* <DEDUP_REMOVED lines=13> */
.L_x_8205:
[----:B------:R-:W-:Y:S05]  /*7ff0*/  BSYNC.RECONVERGENT B3 ;  /* 0x0000000000037941 */ /* 0x000fea0003800200 */
.L_x_8204:
        /* <DEDUP_REMOVED lines=14> */
.L_x_8207:
[----:B------:R-:W-:Y:S05]  /*80e0*/  BSYNC.RECONVERGENT B3 ;  /* 0x0000000000037941 */ /* 0x000fea0003800200 */
.L_x_8206:
        /* <DEDUP_REMOVED lines=13> */
.L_x_8209:
[----:B------:R-:W-:Y:S05]  /*81c0*/  BSYNC.RECONVERGENT B3 ;  /* 0x0000000000037941 */ /* 0x000fea0003800200 */
.L_x_8208:
        /* <DEDUP_REMOVED lines=14> */
.L_x_8211:
[----:B------:R-:W-:Y:S05]  /*82b0*/  BSYNC.RECONVERGENT B3 ;  /* 0x0000000000037941 */ /* 0x000fea0003800200 */
.L_x_8210:
        /* <DEDUP_REMOVED lines=13> */
.L_x_8213:
[----:B------:R-:W-:Y:S05]  /*8390*/  BSYNC.RECONVERGENT B3 ;  /* 0x0000000000037941 */ /* 0x000fea0003800200 */
.L_x_8212:
        /* <DEDUP_REMOVED lines=14> */
.L_x_8215:
[----:B------:R-:W-:Y:S05]  /*8480*/  BSYNC.RECONVERGENT B3 ;  /* 0x0000000000037941 */ /* 0x000fea0003800200 */
.L_x_8214:
        /* <DEDUP_REMOVED lines=13> */
.L_x_8217:
[----:B------:R-:W-:Y:S05]  /*8560*/  BSYNC.RECONVERGENT B3 ;  /* 0x0000000000037941 */ /* 0x000fea0003800200 */
.L_x_8216:
[----:B------:R-:W-:Y:S05]  /*8570*/  @!P2 BRA `(.L_x_8188) ;  /* 0x000000000038a947 */ /* 0x000fea0003800000 */
[----:B012---:R-:W2:Y:S04]  /*8580*/  LDL R2, [R1+0x4] ;  /* 0x0000040001027983 */ /* 0x007ea80000100800 */
        /* <DEDUP_REMOVED lines=13> */
.L_x_8188:
[----:B------:R-:W-:Y:S05]  /*8660*/  BSYNC.RECONVERGENT B2 ;  /* 0x0000000000027941 */ /* 0x000fea0003800200 */
.L_x_8185:
        /* <DEDUP_REMOVED lines=9> */
.L_x_8182:
[----:B------:R-:W-:Y:S05]  /*8700*/  BSYNC.RECONVERGENT B1 ;  /* 0x0000000000017941 */ /* 0x000fea0003800200 */
.L_x_8181:
        /* <DEDUP_REMOVED lines=8> */
.L_x_8221:
[----:B------:R-:W-:Y:S05]  /*8790*/  BSYNC.RECONVERGENT B2 ;  /* 0x0000000000027941 */ /* 0x000fea0003800200 */
.L_x_8220:
        /* <DEDUP_REMOVED lines=8> */
[----:B0123--:R-:W2:Y:S01]  /*8820*/  LDL R3, [R1+0x10] ;  /* 0x0000100001037983 */ /* 0x00fea20000100800 */
[----:B------:R-:W0:Y:S03]  /*8830*/  @P2 LDC R5, c[0x0][0x40c] ;  /* 0x00010300ff052b82 */ /* 0x000e260000000800 */
[----:B------:R-:W3:Y:S01]  /*8840*/  LDL R2, [R1+0x14] ;  /* 0x0000140001027983 */ /* 0x000ee20000100800 */
[----:B-----5:R-:W-:Y:S01]  /*8850*/  MOV R184, R168 ;  /* 0x000000a800b87202 */ /* 0x020fe20000000f00 */
[----:B------:R-:W-:Y:S01]  /*8860*/  @P1 FFMA.FTZ R186, R13, R193, R194 ;  /* 0x000000c10dba1223 */ /* 0x000fe200000100c2 */
[----:B------:R-:W-:-:S03]  /*8870*/  MOV R185, R169 ;  /* 0x000000a900b97202 */ /* 0x000fc60000000f00 */
[----:B------:R-:W-:-:S04]  /*8880*/  @P1 FADD.FTZ R186, R232, -R186 ;  /* 0x800000bae8ba1221 */ /* 0x000fc80000010000 */
[----:B------:R-:W-:Y:S01]  /*8890*/  @P1 FFMA.FTZ R185, R4, R186, R169 ;  /* 0x000000ba04b91223 */ /* 0x000fe200000100a9 */
[----:B------:R-:W-:Y:S01]  /*88a0*/  @P2 SHF.L.U32 R186, R176, 0x10, RZ ;  /* 0x00000010b0ba2819 */ /* 0x000fe200000006ff */
[----:B------:R-:W-:-:S04]  /*88b0*/  @P1 FFMA.FTZ R187, R12, R193, R194 ;  /* 0x000000c10cbb1223 */ /* 0x000fc800000100c2 */
[----:B------:R-:W-:Y:S01]  /*88c0*/  @P1 FADD.FTZ R187, R231, -R187 ;  /* 0x800000bbe7bb1221 */ /* 0x000fe20000010000 */
[----:B------:R-:W-:Y:S02]  /*88d0*/  MOV R188, R172 ;  /* 0x000000ac00bc7202 */ /* 0x000fe40000000f00 */
[----:B------:R-:W-:Y:S02]  /*88e0*/  MOV R189, R173 ;  /* 0x000000ad00bd7202 */ /* 0x000fe40000000f00 */
[----:B------:R-:W-:Y:S01]  /*88f0*/  MOV R190, R174 ;  /* 0x000000ae00be7202 */ /* 0x000fe20000000f00 */
[----:B--2---:R-:W-:-:S04]  /*8900*/  @P1 FFMA.FTZ R3, R3, R193, R194 ;  /* 0x000000c103031223 */ /* 0x004fc800000100c2 */
[----:B---3--:R-:W-:Y:S01]  /*8910*/  @P1 FADD.FTZ R3, R2, -R3 ;  /* 0x8000000302031221 */ /* 0x008fe20000010000 */
[----:B------:R-:W-:-:S03]  /*8920*/  MOV R2, R175 ;  /* 0x000000af00027202 */ /* 0x000fc60000000f00 */
[----:B------:R-:W-:Y:S01]  /*8930*/  @P1 FFMA.FTZ R2, R4, R3, R175 ;  /* 0x0000000304021223 */ /* 0x000fe200000100af */
[----:B------:R-:W-:-:S04]  /*8940*/  @P1 FFMA.FTZ R3, R14, R193, R194 ;  /* 0x000000c10e031223 */ /* 0x000fc800000100c2 */
[----:B------:R-:W-:-:S04]  /*8950*/  @P1 FADD.FTZ R3, R233, -R3 ;  /* 0x80000003e9031221 */ /* 0x000fc80000010000 */
[----:B------:R-:W-:Y:S02]  /*8960*/  @P1 FFMA.FTZ R184, R4, R3, R168 ;  /* 0x0000000304b81223 */ /* 0x000fe400000100a8 */
[----:B------:R-:W1:Y:S02]  /*8970*/  @P2 LDC R3, c[0x0][0x40c] ;  /* 0x00010300ff032b82 */ /* 0x000e640000000800 */
[----:B0-----:R-:W-:-:S04]  /*8980*/  @P2 FMUL.FTZ R5, R184, R5 ;  /* 0x00000005b8052220 */ /* 0x001fc80000410000 */
[----:B------:R-:W-:Y:S01]  /*8990*/  @P2 FFMA.FTZ R44, R186, R5, R44 ;  /* 0x00000005ba2c2223 */ /* 0x000fe2000001002c */
[----:B------:R-:W-:-:S04]  /*89a0*/  @P2 PRMT R186, R176, 0x7632, R186 ;  /* 0x00007632b0ba2816 */ /* 0x000fc800000000ba */
[----:B------:R-:W-:Y:S01]  /*89b0*/  @P2 SHF.L.U32 R186, R186, 0x10, RZ ;  /* 0x00000010baba2819 */ /* 0x000fe200000006ff */
[----:B-1----:R-:W-:-:S04]  /*89c0*/  @P2 FMUL.FTZ R3, R185, R3 ;  /* 0x00000003b9032220 */ /* 0x002fc80000410000 */
[----:B------:R-:W-:Y:S01]  /*89d0*/  @P2 FFMA.FTZ R45, R3, R186, R45 ;  /* 0x000000ba032d2223 */ /* 0x000fe2000001002d */
[----:B------:R-:W-:Y:S01]  /*89e0*/  MOV R186, R170 ;  /* 0x000000aa00ba7202 */ /* 0x000fe20000000f00 */
[----:B------:R-:W-:Y:S02]  /*89f0*/  @P1 FFMA.FTZ R186, R4, R187, R170 ;  /* 0x000000bb04ba1223 */ /* 0x000fe400000100aa */
[----:B------:R-:W0:Y:S01]  /*8a00*/  @P2 LDC R187, c[0x0][0x40c] ;  /* 0x00010300ffbb2b82 */ /* 0x000e220000000800 */
[----:B------:R-:W-:Y:S01]  /*8a10*/  @P2 FMUL.FTZ R5, R140, R5 ;  /* 0x000000058c052220 */ /* 0x000fe20000410000 */
[----:B------:R-:W-:-:S04]  /*8a20*/  @P2 FMUL.FTZ R3, R141, R3 ;  /* 0x000000038d032220 */ /* 0x000fc80000410000 */
[----:B------:R-:W-:Y:S02]  /*8a30*/  @P2 F2FP.BF16.F32.PACK_AB R5, RZ, R5 ;  /* 0x00000005ff05223e */ /* 0x000fe400000010ff */
        /* <DEDUP_REMOVED lines=22> */
[----:B------:R-:W-:-:S04]  /*8ba0*/  @P1 FADD.FTZ R3, R229, -R3 ;  /* 0x80000003e5031221 */ /* 0x000fc80000010000 */
        /* <DEDUP_REMOVED lines=23> */
[----:B------:R-:W-:Y:S02]  /*8d20*/  @P2 SHF.L.U32 R4, R179, 0x10, RZ ;  /* 0x00000010b3042819 */ /* 0x000fe400000006ff */
[----:B------:R-:W-:Y:S01]  /*8d30*/  MOV R191, R2 ;  /* 0x0000000200bf7202 */ /* 0x000fe20000000f00 */
        /* <DEDUP_REMOVED lines=14> */
.L_x_8224:
[----:B0123--:R-:W-:Y:S01]  /*8e20*/  @P1 FFMA.FTZ R3, R14, R193, R194 ;  /* 0x000000c10e031223 */ /* 0x00ffe200000100c2 */
        /* <DEDUP_REMOVED lines=94> */
.L_x_8223:
        /* <DEDUP_REMOVED lines=18> */
.L_x_8228:
[----:B------:R-:W-:Y:S05]  /*9530*/  BSYNC.RECONVERGENT B3 ;  /* 0x0000000000037941 */ /* 0x000fea0003800200 */
.L_x_8227:
        /* <DEDUP_REMOVED lines=14> */
.L_x_8230:
[----:B------:R-:W-:Y:S05]  /*9620*/  BSYNC.RECONVERGENT B3 ;  /* 0x0000000000037941 */ /* 0x000fea0003800200 */
.L_x_8229:
        /* <DEDUP_REMOVED lines=13> */
.L_x_8232:
[----:B------:R-:W-:Y:S05]  /*9700*/  BSYNC.RECONVERGENT B3 ;  /* 0x0000000000037941 */ /* 0x000fea0003800200 */
.L_x_8231:
        /* <DEDUP_REMOVED lines=14> */
.L_x_8234:
[----:B------:R-:W-:Y:S05]  /*97f0*/  BSYNC.RECONVERGENT B3 ;  /* 0x0000000000037941 */ /* 0x000fea0003800200 */
.L_x_8233:
        /* <DEDUP_REMOVED lines=13> */
.L_x_8236:
[----:B------:R-:W-:Y:S05]  /*98d0*/  BSYNC.RECONVERGENT B3 ;  /* 0x0000000000037941 */ /* 0x000fea0003800200 */
.L_x_8235:
        /* <DEDUP_REMOVED lines=14> */
.L_x_8238:
[----:B------:R-:W-:Y:S05]  /*99c0*/  BSYNC.RECONVERGENT B3 ;  /* 0x0000000000037941 */ /* 0x000fea0003800200 */
.L_x_8237:
        /* <DEDUP_REMOVED lines=13> */
.L_x_8240:
[----:B------:R-:W-:Y:S05]  /*9aa0*/  BSYNC.RECONVERGENT B3 ;  /* 0x0000000000037941 */ /* 0x000fea0003800200 */
.L_x_8239:
[----:B0123--:R-:W2:Y:S04]  /*9ab0*/  LDL R3, [R1+0x14] ;  /* 0x0000140001037983 */ /* 0x00fea80000100800 */
[----:B------:R-:W3:Y:S01]  /*9ac0*/  LDL R2, [R1+0x10] ;  /* 0x0000100001027983 */ /* 0x000ee20000100800 */
        /* <DEDUP_REMOVED lines=16> */
[----:B------:R-:W-:Y:S01]  /*9bd0*/  FMUL.FTZ R5, R4, R5 ;  /* 0x0000000504057220 */ /* 0x000fe20000410000 */
[----:B------:R-:W-:-:S03]  /*9be0*/  FSEL R190, R186, RZ, P1 ;  /* 0x000000ffbabe7208 */ /* 0x000fc60000800000 */
[----:B------:R-:W-:Y:S02]  /*9bf0*/  FSEL R187, R187, RZ, P1 ;  /* 0x000000ffbbbb7208 */ /* 0x000fe40000800000 */
[----:B------:R-:W-:Y:S02]  /*9c00*/  FSEL R186, R5, RZ, P1 ;  /* 0x000000ff05ba7208 */ /* 0x000fe40000800000 */
[----:B--2---:R-:W-:Y:S01]  /*9c10*/  MOV R189, R3 ;  /* 0x0000000300bd7202 */ /* 0x004fe20000000f00 */
[-CC-:B------:R-:W-:Y:S01]  /*9c20*/  FFMA.FTZ R3, R13, R193.reuse, R194.reuse ;  /* 0x000000c10d037223 */ /* 0x180fe200000100c2 */
[----:B---3--:R-:W-:-:S03]  /*9c30*/  FFMA.FTZ R2, R2, R193, R194 ;  /* 0x000000c102027223 */ /* 0x008fc600000100c2 */
[----:B------:R-:W-:Y:S01]  /*9c40*/  FADD.FTZ R3, R232, -R3 ;  /* 0x80000003e8037221 */ /* 0x000fe20000010000 */
[----:B------:R-:W-:-:S03]  /*9c50*/  FADD.FTZ R2, R189, -R2 ;  /* 0x80000002bd027221 */ /* 0x000fc60000010000 */
[C---:B------:R-:W-:Y:S01]  /*9c60*/  FMUL.FTZ R3, R4.reuse, R3 ;  /* 0x0000000304037220 */ /* 0x040fe20000410000 */
[----:B------:R-:W-:Y:S01]  /*9c70*/  FSEL R189, R185, RZ, P1 ;  /* 0x000000ffb9bd7208 */ /* 0x000fe20000800000 */
[C---:B------:R-:W-:Y:S01]  /*9c80*/  FMUL.FTZ R2, R4.reuse, R2 ;  /* 0x0000000204027220 */ /* 0x040fe20000410000 */
[----:B------:R-:W-:Y:S01]  /*9c90*/  FMUL.FTZ R4, R4, R188 ;  /* 0x000000bc04047220 */ /* 0x000fe20000410000 */
[----:B------:R-:W-:Y:S02]  /*9ca0*/  FSEL R188, R184, RZ, P1 ;  /* 0x000000ffb8bc7208 */ /* 0x000fe40000800000 */
[----:B------:R-:W-:Y:S02]  /*9cb0*/  FSEL R185, R3, RZ, P1 ;  /* 0x000000ff03b97208 */ /* 0x000fe40000800000 */
[----:B------:R-:W-:Y:S02]  /*9cc0*/  FSEL R2, R2, RZ, P1 ;  /* 0x000000ff02027208 */ /* 0x000fe40000800000 */
[----:B------:R-:W-:-:S02]  /*9cd0*/  FSEL R184, R4, RZ, P1 ;  /* 0x000000ff04b87208 */ /* 0x000fc40000800000 */
        /* <DEDUP_REMOVED lines=10> */
.L_x_8226:
        /* <DEDUP_REMOVED lines=13> */
.L_x_8242:
[----:B------:R-:W-:Y:S05]  /*9e50*/  BSYNC.RECONVERGENT B3 ;  /* 0x0000000000037941 */ /* 0x000fea0003800200 */
.L_x_8241:
        /* <DEDUP_REMOVED lines=14> */
.L_x_8244:
[----:B------:R-:W-:Y:S05]  /*9f40*/  BSYNC.RECONVERGENT B3 ;  /* 0x0000000000037941 */ /* 0x000fea0003800200 */
.L_x_8243:
        /* <DEDUP_REMOVED lines=13> */
.L_x_8246:
[----:B------:R-:W-:Y:S05]  /*a020*/  BSYNC.RECONVERGENT B3 ;  /* 0x0000000000037941 */ /* 0x000fea0003800200 */
.L_x_8245:
        /* <DEDUP_REMOVED lines=14> */
.L_x_8248:
[----:B------:R-:W-:Y:S05]  /*a110*/  BSYNC.RECONVERGENT B3 ;  /* 0x0000000000037941 */ /* 0x000fea0003800200 */
.L_x_8247:
        /* <DEDUP_REMOVED lines=13> */
.L_x_8250:
[----:B------:R-:W-:Y:S05]  /*a1f0*/  BSYNC.RECONVERGENT B3 ;  /* 0x0000000000037941 */ /* 0x000fea0003800200 */
.L_x_8249:
        /* <DEDUP_REMOVED lines=14> */
.L_x_8252:
[----:B------:R-:W-:Y:S05]  /*a2e0*/  BSYNC.RECONVERGENT B3 ;  /* 0x0000000000037941 */ /* 0x000fea0003800200 */
.L_x_8251:
        /* <DEDUP_REMOVED lines=13> */
.L_x_8254:
[----:B------:R-:W-:Y:S05]  /*a3c0*/  BSYNC.RECONVERGENT B3 ;  /* 0x0000000000037941 */ /* 0x000fea0003800200 */
.L_x_8253:
[----:B0123--:R-:W2:Y:S04]  /*a3d0*/  LDL R2, [R1+0x10] ;  /* 0x0000100001027983 */ /* 0x00fea80000100800 */
[----:B------:R-:W3:Y:S01]  /*a3e0*/  LDL R3, [R1+0x14] ;  /* 0x0000140001037983 */ /* 0x000ee20000100800 */
[----:B------:R-:W-:Y:S01]  /*a3f0*/  ISETP.GT.AND P1, PT, R5, RZ, PT ;  /* 0x000000ff0500720c */ /* 0x000fe20003f24270 */
[----:B--2---:R-:W-:-:S04]  /*a400*/  FFMA.FTZ R2, R2, R193, R194 ;  /* 0x000000c102027223 */ /* 0x004fc800000100c2 */
[----:B---3--:R-:W-:-:S04]  /*a410*/  FADD.FTZ R2, R3, -R2 ;  /* 0x8000000203027221 */ /* 0x008fc80000010000 */
[----:B-----5:R-:W-:Y:S02]  /*a420*/  FMUL.FTZ R3, R4, R2 ;  /* 0x0000000204037220 */ /* 0x020fe40000410000 */
[----:B------:R-:W0:Y:S03]  /*a430*/  @P2 LDC R2, c[0x0][0x40c] ;  /* 0x00010300ff022b82 */ /* 0x000e260000000800 */
[----:B------:R-:W-:-:S05]  /*a440*/  FSEL R3, R3, RZ, P1 ;  /* 0x000000ff03037208 */ /* 0x000fca0000800000 */
[----:B0-----:R-:W-:Y:S01]  /*a450*/  @P2 FMUL.FTZ R2, R3, R2 ;  /* 0x0000000203022220 */ /* 0x001fe20000410000 */
[----:B------:R-:W-:-:S04]  /*a460*/  @P2 PRMT R3, R179, 0x7632, R3 ;  /* 0x00007632b3032816 */ /* 0x000fc80000000003 */
[----:B------:R-:W-:-:S05]  /*a470*/  @P2 SHF.L.U32 R3, R3, 0x10, RZ ;  /* 0x0000001003032819 */ /* 0x000fca00000006ff */
[----:B------:R-:W-:Y:S01]  /*a480*/  @P2 FFMA.FTZ R43, R2, R3, R43 ;  /* 0x00000003022b2223 */ /* 0x000fe2000001002b */
[----:B------:R-:W-:-:S05]  /*a490*/  @P2 FMUL.FTZ R2, R139, R2 ;  /* 0x000000028b022220 */ /* 0x000fca0000410000 */
[----:B------:R-:W-:-:S04]  /*a4a0*/  @P2 F2FP.BF16.F32.PACK_AB R2, RZ, R2 ;  /* 0x00000002ff02223e */ /* 0x000fc800000010ff */
[----:B------:R-:W-:-:S07]  /*a4b0*/  @P2 PRMT R183, R183, 0x5410, R2 ;  /* 0x00005410b7b72816 */ /* 0x000fce0000000002 */
.L_x_8225:
[----:B------:R-:W-:Y:S05]  /*a4c0*/  BSYNC.RECONVERGENT B2 ;  /* 0x0000000000027941 */ /* 0x000fea0003800200 */
.L_x_8222:
[----:B------:R-:W0:Y:S02]  /*a4d0*/  @P0 LDC.64 R2, c[0x0][0x478] ;  /* 0x00011e00ff020b82 */ /* 0x000e240000000a00 */
[----:B0-----:R-:W-:-:S05]  /*a4e0*/  @P0 IMAD.WIDE.U32 R2, R195, 0x20, R2 ;  /* 0x00000020c3020825 */ /* 0x001fca00078e0002 */
[----:B------:R-:W-:Y:S04]  /*a4f0*/  @P0 STG.E.128 desc[UR6][R2.64], R184 ;  /* 0x000000b802000986 */ /* 0x000fe8000c101d06 */
[----:B------:R0:W-:Y:S02]  /*a500*/  @P0 STG.E.128 desc[UR6][R2.64+0x10], R188 ;  /* 0x000010bc02000986 */ /* 0x0001e4000c101d06 */
[----:B0-----:R-:W0:Y:S02]  /*a510*/  @P2 LDC.64 R2, c[0x0][0x468] ;  /* 0x00011a00ff022b82 */ /* 0x001e240000000a00 */
[----:B0-----:R-:W-:-:S05]  /*a520*/  @P2 IMAD.WIDE.U32 R2, R192, 0x10, R2 ;  /* 0x00000010c0022825 */ /* 0x001fca00078e0002 */
[----:B------:R3:W-:Y:S02]  /*a530*/  @P2 STG.E.128 desc[UR6][R2.64], R180 ;  /* 0x000000b402002986 */ /* 0x0007e4000c101d06 */
.L_x_8219:
[----:B------:R-:W-:Y:S05]  /*a540*/  BSYNC.RECONVERGENT B1 ;  /* 0x0000000000017941 */ /* 0x000fea0003800200 */
.L_x_8218:
[----:B0123--:R-:W0:Y:S02]  /*a550*/  LDC.64 R2, c[0x0][0x380] ;  /* 0x0000e000ff027b82 */ /* 0x00fe240000000a00 */
[----:B0-----:R-:W-:-:S04]  /*a560*/  LEA R6, R2, R6, 0x2 ;  /* 0x0000000602067211 */ /* 0x001fc800078e10ff */
[----:B------:R-:W-:-:S13]  /*a570*/  ISETP.GE.AND P0, PT, R6, R3, PT ;  /* 0x000000030600720c */ /* 0x000fda0003f06270 */
[----:B------:R-:W-:Y:S05]  /*a580*/  @!P0 BRA `(.L_x_8255) ;  /* 0xffffff6400a08947 */ /* 0x000fea000383ffff */
.L_x_8096:
[----:B------:R-:W-:Y:S05]  /*a590*/  BSYNC B0 ;  /* 0x0000000000007941 */ /* 0x000fea0003800000 */
.L_x_8095:
[----:B------:R-:W2:Y:S01]  /*a5a0*/  LDL.LU R192, [R1+0x24] ;  /* 0x0000240001c07983 */ /* 0x000ea20000300800 */
[----:B------:R-:W0:Y:S01]  /*a5b0*/  S2R R193, SR_TID.X ;  /* 0x0000000000c17919 */ /* 0x000e220000002100 */
[----:B------:R-:W1:Y:S01]  /*a5c0*/  S2R R5, SR_CgaCtaId ;  /* 0x0000000000057919 */ /* 0x000e620000008800 */
[----:B-----5:R-:W-:Y:S01]  /*a5d0*/  MOV R4, 0x400 ;  /* 0x0000040000047802 */ /* 0x020fe20000000f00 */
        /* <DEDUP_REMOVED lines=18> */
[----:B------:R-:W1:Y:S04]  /*a700*/  LDS R2, [R8] ;  /* 0x0000000008027984 */ /* 0x000e680000000800 */
        /* <DEDUP_REMOVED lines=41> */
[----:B------:R-:W3:Y:S04]  /*a9a0*/  LDS R4, [R8] ;  /* 0x0000000008047984 */ /* 0x000ee80000000800 */
        /* <DEDUP_REMOVED lines=31> */
[----:B------:R-:W-:Y:S08]  /*aba0*/  BAR.SYNC.DEFER_BLOCKING 0x0 ;  /* 0x0000000000007b1d */ /* 0x000ff00000010000 */
[----:B------:R-:W2:Y:S01]  /*abb0*/  S2UR UR4, SR_CTAID.X ;  /* 0x00000000000479c3 */ /* 0x000ea20000002500 */
[----:B------:R-:W-:Y:S04]  /*abc0*/  STS.128 [R0], R68 ;  /* 0x0000004400007388 */ /* 0x000fe80000000c00 */
[----:B------:R-:W-:Y:S04]  /*abd0*/  STS.128 [R0+0x10], R64 ;  /* 0x0000104000007388 */ /* 0x000fe80000000c00 */
[----:B------:R-:W-:Y:S04]  /*abe0*/  STS.128 [R0+0x400], R60 ;  /* 0x0004003c00007388 */ /* 0x000fe80000000c00 */
[----:B------:R-:W-:Y:S04]  /*abf0*/  STS.128 [R0+0x410], R56 ;  /* 0x0004103800007388 */ /* 0x000fe80000000c00 */
[----:B------:R2:W-:Y:S04]  /*ac00*/  STS.128 [R0+0x800], R52 ;  /* 0x0008003400007388 */ /* 0x0005e80000000c00 */
[----:B------:R4:W-:Y:S04]  /*ac10*/  STS.128 [R0+0x810], R48 ;  /* 0x0008103000007388 */ /* 0x0009e80000000c00 */
[----:B------:R-:W-:Y:S04]  /*ac20*/  STS.128 [R0+0xc00], R44 ;  /* 0x000c002c00007388 */ /* 0x000fe80000000c00 */
[----:B------:R0:W-:Y:S01]  /*ac30*/  STS.128 [R0+0xc10], R40 ;  /* 0x000c102800007388 */ /* 0x0001e20000000c00 */
[----:B------:R-:W-:Y:S01]  /*ac40*/  BAR.SYNC.DEFER_BLOCKING 0x0 ;  /* 0x0000000000007b1d */ /* 0x000fe20000010000 */
[----:B--2---:R-:W-:-:S05]  /*ac50*/  IMAD R52, R192, UR4, RZ ;  /* 0x00000004c0347c24 */ /* 0x004fca000f8e02ff */
[----:B------:R-:W2:Y:S01]  /*ac60*/  LDCU.64 UR4, c[0x0][0x460] ;  /* 0x00008c00ff0477ac */ /* 0x000ea20008000a00 */
[----:B------:R-:W3:Y:S04]  /*ac70*/  LDS R6, [R8] ;  /* 0x0000000008067984 */ /* 0x000ee80000000800 */
[----:B------:R-:W3:Y:S04]  /*ac80*/  LDS R69, [R8+0x1000] ;  /* 0x0010000008457984 */ /* 0x000ee80000000800 */
[----:B------:R-:W3:Y:S04]  /*ac90*/  LDS R65, [R8+0x2000] ;  /* 0x0020000008417984 */ /* 0x000ee80000000800 */
[----:B------:R-:W3:Y:S01]  /*aca0*/  LDS R61, [R8+0x3000] ;  /* 0x00300000083d7984 */ /* 0x000ee20000000800 */
[----:B----4-:R-:W-:-:S04]  /*acb0*/  IADD3 R48, P0, PT, R52, R193, RZ ;  /* 0x000000c134307210 */ /* 0x010fc80007f1e0ff */
[----:B------:R-:W-:Y:S02]  /*acc0*/  IADD3.X R51, PT, PT, RZ, RZ, RZ, P0, !PT ;  /* 0x000000ffff337210 */ /* 0x000fe400007fe4ff */
[C---:B0-----:R-:W-:Y:S02]  /*acd0*/  SHF.L.U32 R40, R48.reuse, 0x2, RZ ;  /* 0x0000000230287819 */ /* 0x041fe400000006ff */
[----:B------:R-:W-:Y:S02]  /*ace0*/  SHF.L.U64.HI R51, R48, 0x2, R51 ;  /* 0x0000000230337819 */ /* 0x000fe40000010233 */
[C---:B------:R-:W-:Y:S02]  /*acf0*/  IADD3 R46, P0, PT, R40.reuse, UR18, RZ ;  /* 0x00000012282e7c10 */ /* 0x040fe4000ff1e0ff */
[----:B------:R-:W-:Y:S02]  /*ad00*/  LOP3.LUT R44, R193, 0x7f, RZ, 0x3c, !PT ;  /* 0x0000007fc12c7812 */ /* 0x000fe400078e3cff */
[----:B------:R-:W-:-:S02]  /*ad10*/  IADD3 R42, P1, PT, R40, UR16, RZ ;  /* 0x00000010282a7c10 */ /* 0x000fc4000ff3e0ff */
[C---:B------:R-:W-:Y:S02]  /*ad20*/  IADD3.X R55, PT, PT, R51.reuse, UR19, RZ, P0, !PT ;  /* 0x0000001333377c10 */ /* 0x040fe400087fe4ff */
[----:B--2---:R-:W-:Y:S02]  /*ad30*/  IADD3 R40, P0, PT, R40, UR4, RZ ;  /* 0x0000000428287c10 */ /* 0x004fe4000ff1e0ff */
[----:B------:R-:W-:Y:S02]  /*ad40*/  IADD3 R44, PT, PT, R44, R192, RZ ;  /* 0x000000c02c2c7210 */ /* 0x000fe40007ffe0ff */
[C---:B------:R-:W-:Y:S02]  /*ad50*/  IADD3.X R53, PT, PT, R51.reuse, UR17, RZ, P1, !PT ;  /* 0x0000001133357c10 */ /* 0x040fe40008ffe4ff */
[----:B------:R-:W-:Y:S02]  /*ad60*/  IADD3.X R51, PT, PT, R51, UR5, RZ, P0, !PT ;  /* 0x0000000533337c10 */ /* 0x000fe400087fe4ff */
[----:B------:R-:W-:Y:S01]  /*ad70*/  ISETP.GE.U32.AND P0, PT, R44, 0x80, PT ;  /* 0x000000802c00780c */ /* 0x000fe20003f06070 */
[----:B-1----:R-:W-:Y:S01]  /*ad80*/  FADD.FTZ R2, RZ, R2 ;  /* 0x00000002ff027221 */ /* 0x002fe20000010000 */
[----:B---3--:R-:W-:Y:S01]  /*ad90*/  FADD.FTZ R4, RZ, R4 ;  /* 0x00000004ff047221 */ /* 0x008fe20000010000 */
[----:B------:R-:W-:-:S02]  /*ada0*/  FADD.FTZ R6, RZ, R6 ;  /* 0x00000006ff067221 */ /* 0x000fc40000010000 */
        /* <DEDUP_REMOVED lines=28> */
.L_x_8257:
[----:B------:R-:W-:Y:S05]  /*af70*/  BSYNC.RECONVERGENT B0 ;  /* 0x0000000000007941 */ /* 0x000fea0003800200 */
.L_x_8256:
        /* <DEDUP_REMOVED lines=129> */
.L_x_8259:
[----:B------:R-:W-:Y:S05]  /*b790*/  BSYNC.RECONVERGENT B0 ;  /* 0x0000000000007941 */ /* 0x000fea0003800200 */
.L_x_8258:
        /* <DEDUP_REMOVED lines=18> */
.L_x_8261:
[----:B------:R-:W-:Y:S05]  /*b8c0*/  BSYNC.RECONVERGENT B0 ;  /* 0x0000000000007941 */ /* 0x000fea0003800200 */
.L_x_8260:
        /* <DEDUP_REMOVED lines=18> */
.L_x_8263:
[----:B------:R-:W-:Y:S05]  /*b9f0*/  BSYNC.RECONVERGENT B0 ;  /* 0x0000000000007941 */ /* 0x000fea0003800200 */
.L_x_8262:
        /* <DEDUP_REMOVED lines=18> */
.L_x_8265:
[----:B------:R-:W-:Y:S05]  /*bb20*/  BSYNC.RECONVERGENT B0 ;  /* 0x0000000000007941 */ /* 0x000fea0003800200 */
.L_x_8264:
        /* <DEDUP_REMOVED lines=18> */
.L_x_8267:
[----:B------:R-:W-:Y:S05]  /*bc50*/  BSYNC.RECONVERGENT B0 ;  /* 0x0000000000007941 */ /* 0x000fea0003800200 */
.L_x_8266:
        /* <DEDUP_REMOVED lines=18> */
.L_x_8269:
[----:B------:R-:W-:Y:S05]  /*bd80*/  BSYNC.RECONVERGENT B0 ;  /* 0x0000000000007941 */ /* 0x000fea0003800200 */
.L_x_8268:
        /* <DEDUP_REMOVED lines=11> */
.L_x_8106:
[----:B-1----:R-:W-:Y:S01]  /*be40*/  HFMA2 R192, -RZ, RZ, 0, 5.9604644775390625e-08 ;  /* 0x00000001ffc07431 */ /* 0x002fe200000001ff */
[----:B------:R-:W-:Y:S01]  /*be50*/  BSSY B1, `(.L_x_8270) ;  /* 0x0000007000017945 */ /* 0x000fe20003800000 */
[----:B------:R-:W-:Y:S02]  /*be60*/  MOV R193, R226 ;  /* 0x000000e200c17202 */ /* 0x000fe40000000f00 */
[----:B--2---:R-:W-:Y:S02]  /*be70*/  MOV R3, 0x1f ;  /* 0x0000001f00037802 */ /* 0x004fe40000000f00 */
[----:B------:R-:W-:-:S07]  /*be80*/  MOV R2, 0xffffffff ;  /* 0xffffffff00027802 */ /* 0x000fce0000000f00 */
[----:B0----5:R-:W-:Y:S05]  /*be90*/  WARPSYNC.COLLECTIVE R2, `(.L_x_8271) ;  /* 0x0000000002087348 */ /* 0x021fea0003c00000 */
[----:B0-----:R0:W1:Y:S02]  /*bea0*/  SHFL.BFLY P0, R196, R193, R192, R3 ;  /* 0x0c0000c0c1c47389 */ /* 0x0010640000000003 */
[----:B01---5:R-:W-:Y:S05]  /*beb0*/  ENDCOLLECTIVE ;  /* 0x000000000000791b */ /* 0x023fea0003800000 */
.L_x_8271:
[----:B------:R-:W-:Y:S05]  /*bec0*/  BSYNC B1 ;  /* 0x0000000000017941 */ /* 0x000fea0003800000 */
.L_x_8270:
        /* <DEDUP_REMOVED lines=9> */
.L_x_8272:
        /* <DEDUP_REMOVED lines=8> */
.L_x_8273:
[----:B------:R-:W-:Y:S02]  /*bfe0*/  MOV R193, R195 ;  /* 0x000000c300c17202 */ /* 0x000fe40000000f00 */
[----:B------:R-:W-:-:S05]  /*bff0*/  MOV R2, R196 ;  /* 0x000000c400027202 */ /* 0x000fca0000000f00 */
[----:B------:R-:W-:Y:S01]  /*c000*/  FADD.FTZ R194, R194, R2 ;  /* 0x00000002c2c27221 */ /* 0x000fe20000010000 */
[----:B------:R-:W-:-:S07]  /*c010*/  MOV R2, 0xffffffff ;  /* 0xffffffff00027802 */ /* 0x000fce0000000f00 */
[----:B------:R-:W-:Y:S05]  /*c020*/  WARPSYNC.COLLECTIVE R2, `(.L_x_8274) ;  /* 0x0000000002087348 */ /* 0x000fea0003c00000 */
[----:B------:R0:W1:Y:S02]  /*c030*/  SHFL.BFLY P0, R196, R193, R192, R3 ;  /* 0x0c0000c0c1c47389 */ /* 0x0000640000000003 */
[----:B01----:R-:W-:Y:S05]  /*c040*/  ENDCOLLECTIVE ;  /* 0x000000000000791b */ /* 0x003fea0003800000 */
.L_x_8274:
        /* <DEDUP_REMOVED lines=8> */
.L_x_8275:
[----:B------:R-:W-:Y:S02]  /*c0d0*/  MOV R193, R195 ;  /* 0x000000c300c17202 */ /* 0x000fe40000000f00 */
[----:B------:R-:W-:-:S05]  /*c0e0*/  MOV R2, R196 ;  /* 0x000000c400027202 */ /* 0x000fca0000000f00 */
[----:B------:R-:W-:Y:S01]  /*c0f0*/  FADD.FTZ R194, R194, R2 ;  /* 0x00000002c2c27221 */ /* 0x000fe20000010000 */
[----:B------:R-:W-:-:S07]  /*c100*/  MOV R2, 0xffffffff ;  /* 0xffffffff00027802 */ /* 0x000fce0000000f00 */
[----:B------:R-:W-:Y:S05]  /*c110*/  WARPSYNC.COLLECTIVE R2, `(.L_x_8276) ;  /* 0x0000000002087348 */ /* 0x000fea0003c00000 */
[----:B------:R0:W1:Y:S02]  /*c120*/  SHFL.BFLY P0, R196, R193, R192, R3 ;  /* 0x0c0000c0c1c47389 */ /* 0x0000640000000003 */
[----:B01----:R-:W-:Y:S05]  /*c130*/  ENDCOLLECTIVE ;  /* 0x000000000000791b */ /* 0x003fea0003800000 */
.L_x_8276:
        /* <DEDUP_REMOVED lines=8> */
.L_x_8277:
[----:B------:R-:W-:Y:S02]  /*c1c0*/  MOV R193, R195 ;  /* 0x000000c300c17202 */ /* 0x000fe40000000f00 */
[----:B------:R-:W-:-:S05]  /*c1d0*/  MOV R2, R196 ;  /* 0x000000c400027202 */ /* 0x000fca0000000f00 */
[----:B------:R-:W-:Y:S01]  /*c1e0*/  FADD.FTZ R194, R194, R2 ;  /* 0x00000002c2c27221 */ /* 0x000fe20000010000 */
[----:B------:R-:W-:-:S07]  /*c1f0*/  MOV R2, 0xffffffff ;  /* 0xffffffff00027802 */ /* 0x000fce0000000f00 */
[----:B------:R-:W-:Y:S05]  /*c200*/  WARPSYNC.COLLECTIVE R2, `(.L_x_8278) ;  /* 0x0000000002087348 */ /* 0x000fea0003c00000 */
[----:B------:R0:W1:Y:S02]  /*c210*/  SHFL.BFLY P0, R196, R193, R192, R3 ;  /* 0x0c0000c0c1c47389 */ /* 0x0000640000000003 */
[----:B01----:R-:W-:Y:S05]  /*c220*/  ENDCOLLECTIVE ;  /* 0x000000000000791b */ /* 0x003fea0003800000 */
.L_x_8278:
        /* <DEDUP_REMOVED lines=8> */
.L_x_8279:
[----:B------:R-:W-:Y:S02]  /*c2b0*/  MOV R193, R195 ;  /* 0x000000c300c17202 */ /* 0x000fe40000000f00 */
[----:B------:R-:W-:-:S07]  /*c2c0*/  MOV R197, R196 ;  /* 0x000000c400c57202 */ /* 0x000fce0000000f00 */
[----:B------:R-:W-:Y:S05]  /*c2d0*/  WARPSYNC.COLLECTIVE R2, `(.L_x_8280) ;  /* 0x0000000002087348 */ /* 0x000fea0003c00000 */
[----:B------:R0:W1:Y:S02]  /*c2e0*/  SHFL.BFLY P0, R196, R193, R192, R3 ;  /* 0x0c0000c0c1c47389 */ /* 0x0000640000000003 */
[----:B01----:R-:W-:Y:S05]  /*c2f0*/  ENDCOLLECTIVE ;  /* 0x000000000000791b */ /* 0x003fea0003800000 */
.L_x_8280:
[----:B------:R-:W-:Y:S01]  /*c300*/  MOV R2, R196 ;  /* 0x000000c400027202 */ /* 0x000fe20000000f00 */
[----:B------:R-:W-:Y:S06]  /*c310*/  BRA `(.L_x_8281) ;  /* 0xffffff6400d07947 */ /* 0x000fec000383ffff */
.L_x_8282:
        /* <DEDUP_REMOVED lines=14> */
.L_x_20032:


//--------------------- .text._ZN10layer_norm13ln_bwd_kernelINS_13Kernel_traitsIf13__nv_bfloat16fS2_fjLj1024ELj1ELj4ELj1ELj16ENS_18Kernel_traits_baseILj1024EfS2_fS2_fjLj128EEEEELb0ELb1ELb1ELb1EEEvNS_9BwdParamsE --------------------------
	.section	.text._ZN10layer_norm13ln_bwd_kernelINS_13Kernel_traitsIf13__nv_bfloat16fS2_fjLj1024ELj1ELj4ELj1ELj16ENS_18Kernel_traits_baseILj1024EfS2_fS2_fjLj128EEEEELb0ELb1ELb1ELb1EEEvNS_9BwdParamsE,"ax",@progbits
	.align	128
        .global         _ZN10layer_norm13ln_bwd_kernelINS_13Kernel_traitsIf13__nv_bfloat16fS2_fjLj1024ELj1ELj4ELj1ELj16ENS_18Kernel_traits_baseILj1024EfS2_fS2_fjLj128EEEEELb0ELb1ELb1ELb1EEEvNS_9BwdParamsE
        .type           _ZN10layer_norm13ln_bwd_kernelINS_13Kernel_traitsIf13__nv_bfloat16fS2_fjLj1024ELj1ELj4ELj1ELj16ENS_18Kernel_traits_baseILj1024EfS2_fS2_fjLj128EEEEELb0ELb1ELb1ELb1EEEvNS_9BwdParamsE,@function
        .size           _ZN10layer_norm13ln_bwd_kernelINS_13Kernel_traitsIf13__nv_bfloat16fS2_fjLj1024ELj1ELj4ELj1ELj16ENS_18Kernel_traits_baseILj1024EfS2_fS2_fjLj128EEEEELb0ELb1ELb1ELb1EEEvNS_9BwdParamsE,(.L_x_20033 - _ZN10layer_norm13ln_bwd_kernelINS_13Kernel_traitsIf13__nv_bfloat16fS2_fjLj1024ELj1ELj4ELj1ELj16ENS_18Kernel_traits_baseILj1024EfS2_fS2_fjLj128EEEEELb0ELb1ELb1ELb1EEEvNS_9BwdParamsE)
        .other          _ZN10layer_norm13ln_bwd_kernelINS_13Kernel_traitsIf13__nv_bfloat16fS2_fjLj1024ELj1ELj4ELj1ELj16ENS_18Kernel_traits_baseILj1024EfS2_fS2_fjLj128EEEEELb0ELb1ELb1ELb1EEEvNS_9BwdParamsE,@"STO_CUDA_ENTRY STV_DEFAULT"
_ZN10layer_norm13ln_bwd_kernelINS_13Kernel_traitsIf13__nv_bfloat16fS2_fjLj1024ELj1ELj4ELj1ELj16ENS_18Kernel_traits_baseILj1024EfS2_fS2_fjLj128EEEEELb0ELb1ELb1ELb1EEEvNS_9BwdParamsE:
.text._ZN10layer_norm13ln_bwd_kernelINS_13Kernel_traitsIf13__nv_bfloat16fS2_fjLj1024ELj1ELj4ELj1ELj16ENS_18Kernel_traits_baseILj1024EfS2_fS2_fjLj128EEEEELb0ELb1ELb1ELb1EEEvNS_9BwdParamsE:
        /* <DEDUP_REMOVED lines=104> */
[----:B------:R0:W-:Y:S02]  /*0680*/  STL.64 [R1+0x70], R34 ;  /* 0x0000702201007387 */ /* 0x0001e40000100a00 */
.L_x_8427:
        /* <DEDUP_REMOVED lines=8> */
[----:B-1----:R-:W-:-:S05]  /*0710*/  IMAD.WIDE R214, R2, 0x4, R214 ;  /* 0x0000000402d67825 */ /* 0x002fca00078e02d6 */
[----:B-----5:R1:W5:Y:S02]  /*0720*/  LDG.E R244, desc[UR6][R214.64] ;  /* 0x00000006d6f47981 */ /* 0x020364000c1e1900 */
[----:B-1----:R-:W-:Y:S02]  /*0730*/  CS2R R214, SRZ ;  /* 0x0000000000d67805 */ /* 0x002fe4000001ff00 */
[----:B---3--:R1:W-:Y:S01]  /*0740*/  STL [R1+0x4], R246 ;  /* 0x000004f601007387 */ /* 0x0083e20000100800 */
[----:B--2---:R-:W-:-:S13]  /*0750*/  ISETP.GE.AND P2, PT, R245, 0x1, PT ;  /* 0x00000001f500780c */ /* 0x004fda0003f46270 */
[----:B-1----:R-:W-:Y:S05]  /*0760*/  @!P2 BRA `(.L_x_8286) ;  /* 0x0000001400e8a947 */ /* 0x002fea0003800000 */
[----:B0-----:R-:W0:Y:S01]  /*0770*/  S2R R10, SR_TID.X ;  /* 0x00000000000a7919 */ /* 0x001e220000002100 */
[----:B------:R-:W1:Y:S01]  /*0780*/  LDC.64 R6, c[0x0][0x3a8] ;  /* 0x0000ea00ff067b82 */ /* 0x000e620000000a00 */
[----:B------:R-:W-:Y:S01]  /*0790*/  IADD3 R3, PT, PT, R245, -0x1, RZ ;  /* 0xfffffffff5037810 */ /* 0x000fe20007ffe0ff */
[C---:B------:R-:W-:Y:S01]  /*07a0*/  IMAD R0, R2.reuse, UR9, RZ ;  /* 0x0000000902007c24 */ /* 0x040fe2000f8e02ff */
[----:B------:R-:W-:Y:S01]  /*07b0*/  SHF.R.S32.HI R5, RZ, 0x1f, R2 ;  /* 0x0000001fff057819 */ /* 0x000fe20000011402 */
[----:B------:R2:W-:Y:S01]  /*07c0*/  STL [R1+0x90], R54 ;  /* 0x0000903601007387 */ /* 0x0005e20000100800 */
[C---:B------:R-:W-:Y:S01]  /*07d0*/  LEA R4, P0, R2.reuse, UR10, 0x2 ;  /* 0x0000000a02047c11 */ /* 0x040fe2000f8010ff */
[----:B------:R-:W-:Y:S01]  /*07e0*/  IMAD R8, R3, UR9, RZ ;  /* 0x0000000903087c24 */ /* 0x000fe2000f8e02ff */
[----:B------:R-:W-:Y:S01]  /*07f0*/  SHF.R.S32.HI R3, RZ, 0x1f, R0 ;  /* 0x0000001fff037819 */ /* 0x000fe20000011400 */
[----:B------:R-:W3:Y:S01]  /*0800*/  LDC.64 R228, c[0x0][0x428] ;  /* 0x00010a00ffe47b82 */ /* 0x000ee20000000a00 */
[----:B------:R-:W-:Y:S01]  /*0810*/  LEA.HI.X R5, R2, UR11, R5, 0x2, P0 ;  /* 0x0000000b02057c11 */ /* 0x000fe200080f1405 */
[----:B------:R-:W-:Y:S01]  /*0820*/  STL [R1+0x8c], R53 ;  /* 0x00008c3501007387 */ /* 0x000fe20000100800 */
[----:B------:R-:W-:-:S02]  /*0830*/  LEA.HI R3, R3, R0, RZ, 0x3 ;  /* 0x0000000003037211 */ /* 0x000fc400078f18ff */
[----:B------:R-:W-:Y:S01]  /*0840*/  SHF.R.S32.HI R9, RZ, 0x1f, R8 ;  /* 0x0000001fff097819 */ /* 0x000fe20000011408 */
[----:B------:R4:W2:Y:S03]  /*0850*/  LDG.E R0, desc[UR6][R4.64] ;  /* 0x0000000604007981 */ /* 0x0008a6000c1e1900 */
[----:B------:R-:W-:Y:S01]  /*0860*/  LEA.HI R9, R9, R8, RZ, 0x3 ;  /* 0x0000000809097211 */ /* 0x000fe200078f18ff */
[----:B------:R-:W-:Y:S01]  /*0870*/  STL [R1+0x88], R52 ;  /* 0x0000883401007387 */ /* 0x000fe20000100800 */
[----:B0-----:R-:W-:-:S04]  /*0880*/  LOP3.LUT R10, R10, 0x1f, RZ, 0xc0, !PT ;  /* 0x0000001f0a0a7812 */ /* 0x001fc800078ec0ff */
[----:B------:R-:W-:-:S04]  /*0890*/  LEA.HI.SX32 R238, R3, R10, 0x1d ;  /* 0x0000000a03ee7211 */ /* 0x000fc800078feaff */
[C---:B------:R-:W-:Y:S02]  /*08a0*/  IADD3 R237, PT, PT, R238.reuse, 0x20, RZ ;  /* 0x00000020eeed7810 */ /* 0x040fe40007ffe0ff */
[C---:B------:R-:W-:Y:S02]  /*08b0*/  IADD3 R236, PT, PT, R238.reuse, 0x40, RZ ;  /* 0x00000040eeec7810 */ /* 0x040fe40007ffe0ff */
[----:B------:R-:W-:Y:S01]  /*08c0*/  IADD3 R3, PT, PT, R238, 0x60, RZ ;  /* 0x00000060ee037810 */ /* 0x000fe20007ffe0ff */
[----:B-1----:R-:W-:-:S04]  /*08d0*/  IMAD.WIDE.U32 R226, R237, 0x20, R6 ;  /* 0x00000020ede27825 */ /* 0x002fc800078e0006 */
[--C-:B------:R-:W-:Y:S01]  /*08e0*/  IMAD.WIDE.U32 R216, R238, 0x20, R6.reuse ;  /* 0x00000020eed87825 */ /* 0x100fe200078e0006 */
[----:B------:R-:W2:Y:S03]  /*08f0*/  LDG.E.128 R200, desc[UR6][R226.64+0x10] ;  /* 0x00001006e2c87981 */ /* 0x000ea6000c1e1d00 */
[--C-:B----4-:R-:W-:Y:S01]  /*0900*/  IMAD.WIDE.U32 R4, R236, 0x20, R6.reuse ;  /* 0x00000020ec047825 */ /* 0x110fe200078e0006 */
[----:B------:R-:W-:Y:S01]  /*0910*/  LEA.HI.SX32 R224, R9, R10, 0x1d ;  /* 0x0000000a09e07211 */ /* 0x000fe200078feaff */
[----:B------:R-:W4:Y:S02]  /*0920*/  LDG.E.128 R12, desc[UR6][R216.64+0x10] ;  /* 0x00001006d80c7981 */ /* 0x000f24000c1e1d00 */
[----:B------:R-:W-:Y:S02]  /*0930*/  IMAD.WIDE.U32 R6, R3, 0x20, R6 ;  /* 0x0000002003067825 */ /* 0x000fe400078e0006 */
[----:B------:R-:W4:Y:S04]  /*0940*/  LDG.E.128 R204, desc[UR6][R4.64] ;  /* 0x0000000604cc7981 */ /* 0x000f28000c1e1d00 */
[----:B------:R-:W4:Y:S04]  /*0950*/  LDG.E.128 R8, desc[UR6][R216.64] ;  /* 0x00000006d8087981 */ /* 0x000f28000c1e1d00 */
[----:B------:R-:W4:Y:S01]  /*0960*/  LDG.E.128 R212, desc[UR6][R6.64] ;  /* 0x0000000606d47981 */ /* 0x000f22000c1e1d00 */
[----:B------:R-:W-:-:S02]  /*0970*/  MOV R246, UR14 ;  /* 0x0000000e00f67c02 */ /* 0x000fc40008000f00 */
[----:B------:R-:W-:Y:S01]  /*0980*/  MOV R247, UR15 ;  /* 0x0000000f00f77c02 */ /* 0x000fe20008000f00 */
[----:B------:R0:W4:Y:S04]  /*0990*/  LDG.E.128 R208, desc[UR6][R4.64+0x10] ;  /* 0x0000100604d07981 */ /* 0x000128000c1e1d00 */
[----:B------:R1:W4:Y:S01]  /*09a0*/  LDG.E.128 R216, desc[UR6][R6.64+0x10] ;  /* 0x0000100606d87981 */ /* 0x000322000c1e1d00 */
[----:B------:R-:W-:Y:S02]  /*09b0*/  ISETP.NE.U32.AND P0, PT, R246, RZ, PT ;  /* 0x000000fff600720c */ /* 0x000fe40003f05070 */
[----:B------:R-:W-:Y:S01]  /*09c0*/  ISETP.NE.AND P1, PT, RZ, UR8, PT ;  /* 0x00000008ff007c0c */ /* 0x000fe2000bf25270 */
[----:B------:R-:W4:Y:S01]  /*09d0*/  LDG.E.128 R196, desc[UR6][R226.64] ;  /* 0x00000006e2c47981 */ /* 0x000f22000c1e1d00 */
[----:B------:R-:W-:-:S02]  /*09e0*/  ISETP.NE.AND.EX P0, PT, R247, RZ, PT, P0 ;  /* 0x000000fff700720c */ /* 0x000fc40003f05300 */
[----:B0-----:R-:W-:-:S11]  /*09f0*/  IADD3 R4, PT, PT, R224, 0x20, RZ ;  /* 0x00000020e0047810 */ /* 0x001fd60007ffe0ff */
[----:B------:R-:W0:Y:S01]  /*0a00*/  @P0 LDC.64 R232, c[0x0][0x438] ;  /* 0x00010e00ffe80b82 */ /* 0x000e220000000a00 */
[----:B---3--:R-:W-:Y:S01]  /*0a10*/  IMAD.WIDE.U32 R4, R4, 0x10, R228 ;  /* 0x0000001004047825 */ /* 0x008fe200078e00e4 */
[----:B-1----:R-:W-:-:S04]  /*0a20*/  IADD3 R6, PT, PT, R224, 0x40, RZ ;  /* 0x00000040e0067810 */ /* 0x002fc80007ffe0ff */
[----:B------:R1:W3:Y:S01]  /*0a30*/  LDG.E.128 R220, desc[UR6][R4.64] ;  /* 0x0000000604dc7981 */ /* 0x0002e2000c1e1d00 */
[--C-:B------:R-:W-:Y:S01]  /*0a40*/  IMAD.WIDE.U32 R16, R224, 0x10, R228.reuse ;  /* 0x00000010e0107825 */ /* 0x100fe200078e00e4 */
[----:B------:R-:W4:Y:S05]  /*0a50*/  @P0 LDC.64 R230, c[0x0][0x438] ;  /* 0x00010e00ffe60b82 */ /* 0x000f2a0000000a00 */
[----:B------:R-:W3:Y:S01]  /*0a60*/  LDG.E.128 R16, desc[UR6][R16.64] ;  /* 0x0000000610107981 */ /* 0x000ee2000c1e1d00 */
[----:B-1----:R-:W-:Y:S01]  /*0a70*/  IMAD.WIDE.U32 R4, R6, 0x10, R228 ;  /* 0x0000001006047825 */ /* 0x002fe200078e00e4 */
[----:B------:R-:W-:Y:S01]  /*0a80*/  IADD3 R6, PT, PT, R224, 0x60, RZ ;  /* 0x00000060e0067810 */ /* 0x000fe20007ffe0ff */
[----:B------:R-:W1:Y:S03]  /*0a90*/  @P0 LDC.64 R234, c[0x0][0x438] ;  /* 0x00010e00ffea0b82 */ /* 0x000e660000000a00 */
[----:B------:R0:W3:Y:S02]  /*0aa0*/  LDG.E.128 R224, desc[UR6][R4.64] ;  /* 0x0000000604e07981 */ /* 0x0000e4000c1e1d00 */
[----:B0-----:R-:W-:-:S05]  /*0ab0*/  @P0 IMAD.WIDE.U32 R232, R237, 0x20, R232 ;  /* 0x00000020ede80825 */ /* 0x001fca00078e00e8 */
[----:B------:R-:W5:Y:S01]  /*0ac0*/  @P0 LDG.E.128 R40, desc[UR6][R232.64] ;  /* 0x00000006e8280981 */ /* 0x000f62000c1e1d00 */
[----:B------:R-:W-:-:S03]  /*0ad0*/  IMAD.WIDE.U32 R4, R6, 0x10, R228 ;  /* 0x0000001006047825 */ /* 0x000fc600078e00e4 */
[----:B------:R0:W5:Y:S01]  /*0ae0*/  @P0 LDG.E.128 R36, desc[UR6][R232.64+0x10] ;  /* 0x00001006e8240981 */ /* 0x000162000c1e1d00 */
[----:B------:R-:W1:Y:S03]  /*0af0*/  @P0 LDC.64 R228, c[0x0][0x438] ;  /* 0x00010e00ffe40b82 */ /* 0x000e660000000a00 */
[----:B------:R-:W3:Y:S01]  /*0b00*/  LDG.E.128 R4, desc[UR6][R4.64] ;  /* 0x0000000604047981 */ /* 0x000ee2000c1e1d00 */
[----:B--2---:R-:W-:-:S05]  /*0b10*/  FSEL R0, R0, RZ, !P1 ;  /* 0x000000ff00007208 */ /* 0x004fca0004800000 */
[C---:B0-----:R-:W-:Y:S01]  /*0b20*/  FADD.FTZ R233, -R0.reuse, R200 ;  /* 0x000000c800e97221 */ /* 0x041fe20000010100 */
[C---:B----4-:R-:W-:Y:S01]  /*0b30*/  FADD.FTZ R200, -R0.reuse, R206 ;  /* 0x000000ce00c87221 */ /* 0x050fe20000010100 */
[C---:B------:R-:W-:Y:S01]  /*0b40*/  FADD.FTZ R206, -R0.reuse, R212 ;  /* 0x000000d400ce7221 */ /* 0x040fe20000010100 */
[----:B------:R-:W-:Y:S02]  /*0b50*/  FADD.FTZ R212, -R0, R218 ;  /* 0x000000da00d47221 */ /* 0x000fe40000010100 */
[----:B------:R-:W2:Y:S01]  /*0b60*/  LDL R218, [R1+0x80] ;  /* 0x0000800001da7983 */ /* 0x000ea20000100800 */
[----:B-1----:R-:W-:-:S04]  /*0b70*/  @P0 IMAD.WIDE.U32 R228, R236, 0x20, R228 ;  /* 0x00000020ece40825 */ /* 0x002fc800078e00e4 */
[----:B------:R-:W-:Y:S01]  /*0b80*/  @P0 IMAD.WIDE.U32 R230, R3, 0x20, R230 ;  /* 0x0000002003e60825 */ /* 0x000fe200078e00e6 */
[----:B------:R-:W5:Y:S03]  /*0b90*/  @P0 LDG.E.128 R32, desc[UR6][R228.64] ;  /* 0x00000006e4200981 */ /* 0x000f66000c1e1d00 */
[----:B------:R-:W-:Y:S01]  /*0ba0*/  @P0 IMAD.WIDE.U32 R234, R238, 0x20, R234 ;  /* 0x00000020eeea0825 */ /* 0x000fe200078e00ea */
[----:B------:R0:W5:Y:S03]  /*0bb0*/  @P0 LDG.E.128 R28, desc[UR6][R228.64+0x10] ;  /* 0x00001006e41c0981 */ /* 0x000166000c1e1d00 */
[C---:B------:R-:W-:Y:S01]  /*0bc0*/  FADD.FTZ R232, -R0.reuse, R201 ;  /* 0x000000c900e87221 */ /* 0x040fe20000010100 */
[----:B------:R-:W5:Y:S04]  /*0bd0*/  @P0 LDG.E.128 R24, desc[UR6][R230.64] ;  /* 0x00000006e6180981 */ /* 0x000f68000c1e1d00 */
[----:B------:R1:W5:Y:S01]  /*0be0*/  @P0 LDG.E.128 R20, desc[UR6][R230.64+0x10] ;  /* 0x00001006e6140981 */ /* 0x000362000c1e1d00 */
[----:B0-----:R-:W-:-:S03]  /*0bf0*/  FADD.FTZ R229, -R0, R11 ;  /* 0x0000000b00e57221 */ /* 0x001fc60000010100 */
[----:B------:R-:W5:Y:S01]  /*0c00*/  @P0 LDG.E.128 R48, desc[UR6][R234.64] ;  /* 0x00000006ea300981 */ /* 0x000f62000c1e1d00 */
[----:B------:R-:W-:-:S03]  /*0c10*/  FADD.FTZ R201, -R0, R207 ;  /* 0x000000cf00c97221 */ /* 0x000fc60000010100 */
[----:B------:R0:W5:Y:S01]  /*0c20*/  @P0 LDG.E.128 R44, desc[UR6][R234.64+0x10] ;  /* 0x00001006ea2c0981 */ /* 0x000162000c1e1d00 */
[----:B-1----:R-:W-:Y:S01]  /*0c30*/  FADD.FTZ R230, -R0, R10 ;  /* 0x0000000a00e67221 */ /* 0x002fe20000010100 */
[C---:B---3--:R-:W-:Y:S02]  /*0c40*/  PRMT R236, R16.reuse, 0x7632, R236 ;  /* 0x0000763210ec7816 */ /* 0x048fe400000000ec */
[----:B------:R-:W-:Y:S01]  /*0c50*/  SHF.L.U32 R10, R16, 0x10, RZ ;  /* 0x00000010100a7819 */ /* 0x000fe200000006ff */
[C---:B------:R-:W-:Y:S01]  /*0c60*/  FADD.FTZ R16, -R0.reuse, R198 ;  /* 0x000000c600107221 */ /* 0x040fe20000010100 */
[C---:B------:R-:W-:Y:S02]  /*0c70*/  PRMT R237, R17.reuse, 0x7632, R237 ;  /* 0x0000763211ed7816 */ /* 0x040fe400000000ed */
[----:B------:R-:W-:Y:S01]  /*0c80*/  SHF.L.U32 R11, R17, 0x10, RZ ;  /* 0x00000010110b7819 */ /* 0x000fe200000006ff */
[C---:B0-----:R-:W-:Y:S01]  /*0c90*/  FADD.FTZ R235, -R0.reuse, R196 ;  /* 0x000000c400eb7221 */ /* 0x041fe20000010100 */
        /* <DEDUP_REMOVED lines=23> */
[----:B------:R-:W3:Y:S01]  /*0e10*/  LDL R217, [R1+0x78] ;  /* 0x0000780001d97983 */ /* 0x000ee20000100800 */
[----:B------:R-:W-:Y:S01]  /*0e20*/  SHF.L.U32 R228, R4, 0x10, RZ ;  /* 0x0000001004e47819 */ /* 0x000fe200000006ff */
[----:B-----5:R-:W-:Y:S01]  /*0e30*/  FMUL.FTZ R4, R244, R230 ;  /* 0x000000e6f4047220 */ /* 0x020fe20000410000 */
[----:B------:R-:W-:Y:S01]  /*0e40*/  PRMT R238, R18, 0x7632, R238 ;  /* 0x0000763212ee7816 */ /* 0x000fe200000000ee */
[----:B------:R-:W4:Y:S01]  /*0e50*/  LDL R12, [R1+0x68] ;  /* 0x00006800010c7983 */ /* 0x000f220000100800 */
[----:B------:R-:W-:Y:S01]  /*0e60*/  FADD.FTZ R118, R118, R11 ;  /* 0x0000000b76767221 */ /* 0x000fe20000010000 */
[----:B------:R-:W-:Y:S01]  /*0e70*/  FFMA.FTZ R86, R4, R11, R86 ;  /* 0x0000000b04567223 */ /* 0x000fe20000010056 */
[C---:B------:R-:W-:Y:S01]  /*0e80*/  PRMT R54, R5.reuse, 0x7632, R54 ;  /* 0x0000763205367816 */ /* 0x040fe20000000036 */
[----:B------:R0:W-:Y:S01]  /*0e90*/  STL.S16 [R1], R0 ;  /* 0x0000000001007387 */ /* 0x0001e20000100600 */
[----:B------:R-:W-:Y:S01]  /*0ea0*/  SHF.L.U32 R215, R5, 0x10, RZ ;  /* 0x0000001005d77819 */ /* 0x000fe200000006ff */
[----:B------:R-:W-:-:S02]  /*0eb0*/  FMUL.FTZ R5, R244, R229 ;  /* 0x000000e5f4057220 */ /* 0x000fc40000410000 */
[----:B------:R-:W4:Y:S04]  /*0ec0*/  LDL R13, [R1+0x70] ;  /* 0x00007000010d7983 */ /* 0x000f280000100800 */
[----:B------:R-:W4:Y:S04]  /*0ed0*/  LDL R229, [R1+0x74] ;  /* 0x0000740001e57983 */ /* 0x000f280000100800 */
[----:B------:R-:W4:Y:S01]  /*0ee0*/  LDL R230, [R1+0x58] ;  /* 0x0000580001e67983 */ /* 0x000f220000100800 */
[----:B--2---:R-:W-:Y:S01]  /*0ef0*/  FMUL.FTZ R11, R218, R11 ;  /* 0x0000000bda0b7220 */ /* 0x004fe20000410000 */
[----:B------:R-:W-:-:S02]  /*0f00*/  SHF.L.U32 R218, R238, 0x10, RZ ;  /* 0x00000010eeda7819 */ /* 0x000fc400000006ff */
[----:B------:R-:W2:Y:S01]  /*0f10*/  LDL R238, [R1+0x84] ;  /* 0x0000840001ee7983 */ /* 0x000ea20000100800 */
[----:B0-----:R-:W-:Y:S01]  /*0f20*/  FMUL.FTZ R0, R244, R231 ;  /* 0x000000e7f4007220 */ /* 0x001fe20000410000 */
[----:B------:R-:W-:Y:S01]  /*0f30*/  PRMT R240, R19, 0x7632, R240 ;  /* 0x0000763213f07816 */ /* 0x000fe200000000f0 */
[----:B------:R-:W-:Y:S01]  /*0f40*/  FADD.FTZ R116, R116, R10 ;  /* 0x0000000a74747221 */ /* 0x000fe20000010000 */
[----:B------:R-:W-:Y:S01]  /*0f50*/  PRMT R53, R6, 0x7632, R53 ;  /* 0x0000763206357816 */ /* 0x000fe20000000035 */
[----:B------:R-:W-:Y:S01]  /*0f60*/  FFMA.FTZ R84, R0, R10, R84 ;  /* 0x0000000a00547223 */ /* 0x000fe20000010054 */
[----:B------:R-:W-:Y:S01]  /*0f70*/  SHF.L.U32 R214, R6, 0x10, RZ ;  /* 0x0000001006d67819 */ /* 0x000fe200000006ff */
[C---:B------:R-:W-:Y:S01]  /*0f80*/  FMUL.FTZ R6, R244.reuse, R8 ;  /* 0x00000008f4067220 */ /* 0x040fe20000410000 */
[C---:B------:R-:W-:Y:S02]  /*0f90*/  PRMT R52, R7.reuse, 0x7632, R52 ;  /* 0x0000763207347816 */ /* 0x040fe40000000034 */
[----:B------:R-:W-:Y:S01]  /*0fa0*/  SHF.L.U32 R242, R7, 0x10, RZ ;  /* 0x0000001007f27819 */ /* 0x000fe200000006ff */
[C---:B------:R-:W-:Y:S01]  /*0fb0*/  FMUL.FTZ R7, R244.reuse, R9 ;  /* 0x00000009f4077220 */ /* 0x040fe20000410000 */
[----:B------:R-:W-:Y:S01]  /*0fc0*/  SHF.L.U32 R19, R19, 0x10, RZ ;  /* 0x0000001013137819 */ /* 0x000fe200000006ff */
[----:B------:R-:W-:Y:S01]  /*0fd0*/  FMUL.FTZ R8, R244, R14 ;  /* 0x0000000ef4087220 */ /* 0x000fe20000410000 */
[----:B------:R-:W-:Y:S01]  /*0fe0*/  PRMT R239, R220, 0x7632, R239 ;  /* 0x00007632dcef7816 */ /* 0x000fe200000000ef */
[----:B------:R-:W-:Y:S01]  /*0ff0*/  FMUL.FTZ R9, R244, R15 ;  /* 0x0000000ff4097220 */ /* 0x000fe20000410000 */
[----:B------:R-:W-:Y:S01]  /*1000*/  SHF.L.U32 R219, R240, 0x10, RZ ;  /* 0x00000010f0db7819 */ /* 0x000fe200000006ff */
[----:B------:R-:W-:Y:S01]  /*1010*/  FMUL.FTZ R14, R244, R235 ;  /* 0x000000ebf40e7220 */ /* 0x000fe20000410000 */
[----:B------:R-:W-:-:S02]  /*1020*/  SHF.L.U32 R220, R220, 0x10, RZ ;  /* 0x00000010dcdc7819 */ /* 0x000fc400000006ff */
[----:B------:R-:W-:Y:S01]  /*1030*/  PRMT R241, R221, 0x7632, R241 ;  /* 0x00007632ddf17816 */ /* 0x000fe200000000f1 */
[----:B------:R-:W-:Y:S01]  /*1040*/  FADD.FTZ R122, R122, R19 ;  /* 0x000000137a7a7221 */ /* 0x000fe20000010000 */
[----:B------:R-:W-:Y:S01]  /*1050*/  FFMA.FTZ R90, R8, R19, R90 ;  /* 0x00000013085a7223 */ /* 0x000fe2000001005a */
[----:B------:R-:W-:Y:S01]  /*1060*/  FADD.FTZ R123, R123, R219 ;  /* 0x000000db7b7b7221 */ /* 0x000fe20000010000 */
[----:B------:R-:W-:Y:S01]  /*1070*/  FFMA.FTZ R91, R9, R219, R91 ;  /* 0x000000db095b7223 */ /* 0x000fe2000001005b */
[----:B------:R-:W-:Y:S01]  /*1080*/  SHF.L.U32 R216, R236, 0x10, RZ ;  /* 0x00000010ecd87819 */ /* 0x000fe200000006ff */
[----:B------:R-:W-:Y:S01]  /*1090*/  FMUL.FTZ R15, R244, R234 ;  /* 0x000000eaf40f7220 */ /* 0x000fe20000410000 */
[----:B------:R-:W-:Y:S01]  /*10a0*/  FFMA.FTZ R92, R14, R220, R92 ;  /* 0x000000dc0e5c7223 */ /* 0x000fe2000001005c */
[----:B------:R-:W-:Y:S01]  /*10b0*/  FADD.FTZ R124, R124, R220 ;  /* 0x000000dc7c7c7221 */ /* 0x000fe20000010000 */
[----:B------:R-:W2:Y:S04]  /*10c0*/  LDL R231, [R1+0x60] ;  /* 0x0000600001e77983 */ /* 0x000ea80000100800 */
[----:B------:R-:W2:Y:S04]  /*10d0*/  LDL R236, [R1+0x48] ;  /* 0x0000480001ec7983 */ /* 0x000ea80000100800 */
[----:B------:R-:W2:Y:S04]  /*10e0*/  LDL R240, [R1+0x7c] ;  /* 0x00007c0001f07983 */ /* 0x000ea80000100800 */
[----:B------:R-:W2:Y:S04]  /*10f0*/  LDL R234, [R1+0x50] ;  /* 0x0000500001ea7983 */ /* 0x000ea80000100800 */
[----:B------:R-:W2:Y:S01]  /*1100*/  LDL R235, [R1+0x38] ;  /* 0x0000380001eb7983 */ /* 0x000ea20000100800 */
[----:B---3--:R-:W-:Y:S01]  /*1110*/  FMUL.FTZ R10, R217, R10 ;  /* 0x0000000ad90a7220 */ /* 0x008fe20000410000 */
[----:B------:R-:W-:-:S02]  /*1120*/  SHF.L.U32 R217, R237, 0x10, RZ ;  /* 0x00000010edd97819 */ /* 0x000fc400000006ff */
[----:B------:R-:W3:Y:S03]  /*1130*/  LDL R237, [R1+0x6c] ;  /* 0x00006c0001ed7983 */ /* 0x000ee60000100800 */
[----:B------:R-:W-:Y:S01]  /*1140*/  FFMA.FTZ R87, R5, R217, R87 ;  /* 0x000000d905577223 */ /* 0x000fe20000010057 */
[----:B------:R-:W-:Y:S01]  /*1150*/  FADD.FTZ R119, R119, R217 ;  /* 0x000000d977777221 */ /* 0x000fe20000010000 */
[----:B----4-:R-:W-:Y:S01]  /*1160*/  FMUL.FTZ R13, R13, R19 ;  /* 0x000000130d0d7220 */ /* 0x010fe20000410000 */
[----:B------:R-:W-:Y:S02]  /*1170*/  FMUL.FTZ R19, R244, R232 ;  /* 0x000000e8f4137220 */ /* 0x000fe40000410000 */
[----:B------:R-:W4:Y:S01]  /*1180*/  LDL R232, [R1+0x40] ;  /* 0x0000400001e87983 */ /* 0x000f220000100800 */
[----:B------:R-:W-:Y:S01]  /*1190*/  FMUL.FTZ R219, R229, R219 ;  /* 0x000000dbe5db7220 */ /* 0x000fe20000410000 */
[----:B------:R-:W-:Y:S01]  /*11a0*/  SHF.L.U32 R229, R239, 0x10, RZ ;  /* 0x00000010efe57819 */ /* 0x000fe200000006ff */
[----:B------:R-:W-:Y:S01]  /*11b0*/  FMUL.FTZ R220, R230, R220 ;  /* 0x000000dce6dc7220 */ /* 0x000fe20000410000 */
[----:B------:R-:W-:Y:S01]  /*11c0*/  SHF.L.U32 R230, R241, 0x10, RZ ;  /* 0x00000010f1e67819 */ /* 0x000fe200000006ff */
[----:B--2---:R-:W-:-:S02]  /*11d0*/  FMUL.FTZ R217, R238, R217 ;  /* 0x000000d9eed97220 */ /* 0x004fc40000410000 */
[----:B------:R-:W2:Y:S04]  /*11e0*/  LDL R238, [R1+0x28] ;  /* 0x0000280001ee7983 */ /* 0x000ea80000100800 */
[----:B------:R-:W2:Y:S04]  /*11f0*/  LDL.LU R239, [R1] ;  /* 0x0000000001ef7983 */ /* 0x000ea80000300800 */
[----:B------:R-:W3:Y:S01]  /*1200*/  LDL R241, [R1+0x30] ;  /* 0x0000300001f17983 */ /* 0x000ee20000100800 */
[C---:B------:R-:W-:Y:S01]  /*1210*/  PRMT R252, R227.reuse, 0x7632, R252 ;  /* 0x00007632e3fc7816 */ /* 0x040fe200000000fc */
[----:B------:R-:W-:Y:S01]  /*1220*/  FMUL.FTZ R204, R244, R204 ;  /* 0x000000ccf4cc7220 */ /* 0x000fe20000410000 */
[----:B------:R-:W-:-:S02]  /*1230*/  SHF.L.U32 R227, R227, 0x10, RZ ;  /* 0x00000010e3e37819 */ /* 0x000fc400000006ff */
[----:B------:R-:W-:-:S03]  /*1240*/  PRMT R249, R224, 0x7632, R249 ;  /* 0x00007632e0f97816 */ /* 0x000fc600000000f9 */
[----:B------:R-:W-:Y:S01]  /*1250*/  FADD.FTZ R138, R138, R227 ;  /* 0x000000e38a8a7221 */ /* 0x000fe20000010000 */
[----:B------:R-:W-:Y:S01]  /*1260*/  FFMA.FTZ R106, R204, R227, R106 ;  /* 0x000000e3cc6a7223 */ /* 0x000fe2000001006a */
[----:B------:R-:W-:Y:S01]  /*1270*/  SHF.L.U32 R224, R224, 0x10, RZ ;  /* 0x00000010e0e07819 */ /* 0x000fe200000006ff */
[----:B------:R-:W-:Y:S01]  /*1280*/  FMUL.FTZ R198, R244, R198 ;  /* 0x000000c6f4c67220 */ /* 0x000fe20000410000 */
[----:B------:R-:W-:-:S03]  /*1290*/  PRMT R250, R225, 0x7632, R250 ;  /* 0x00007632e1fa7816 */ /* 0x000fc600000000fa */
[----:B------:R-:W-:Y:S01]  /*12a0*/  FFMA.FTZ R100, R198, R224, R100 ;  /* 0x000000e0c6647223 */ /* 0x000fe20000010064 */
[----:B------:R-:W-:Y:S01]  /*12b0*/  FADD.FTZ R132, R132, R224 ;  /* 0x000000e084847221 */ /* 0x000fe20000010000 */
[----:B------:R-:W-:Y:S01]  /*12c0*/  SHF.L.U32 R221, R221, 0x10, RZ ;  /* 0x00000010dddd7819 */ /* 0x000fe200000006ff */
[C---:B------:R-:W-:Y:S01]  /*12d0*/  FMUL.FTZ R3, R244.reuse, R3 ;  /* 0x00000003f4037220 */ /* 0x040fe20000410000 */
[----:B------:R-:W-:Y:S01]  /*12e0*/  FMUL.FTZ R16, R244, R16 ;  /* 0x00000010f4107220 */ /* 0x000fe20000410000 */
[----:B------:R-:W-:Y:S01]  /*12f0*/  PRMT R243, R222, 0x7632, R243 ;  /* 0x00007632def37816 */ /* 0x000fe200000000f3 */
[----:B------:R-:W-:Y:S01]  /*1300*/  FADD.FTZ R117, R117, R216 ;  /* 0x000000d875757221 */ /* 0x000fe20000010000 */
[-C--:B------:R-:W-:Y:S01]  /*1310*/  FFMA.FTZ R85, R3, R216.reuse, R85 ;  /* 0x000000d803557223 */ /* 0x080fe20000010055 */
[-C--:B------:R-:W-:Y:S01]  /*1320*/  FFMA.FTZ R94, R16, R221.reuse, R94 ;  /* 0x000000dd105e7223 */ /* 0x080fe2000001005e */
[----:B------:R-:W-:Y:S01]  /*1330*/  FADD.FTZ R126, R126, R221 ;  /* 0x000000dd7e7e7221 */ /* 0x000fe20000010000 */
[----:B------:R-:W-:Y:S01]  /*1340*/  FMUL.FTZ R221, R231, R221 ;  /* 0x000000dde7dd7220 */ /* 0x000fe20000410000 */
[----:B------:R-:W-:Y:S01]  /*1350*/  FMUL.FTZ R216, R240, R216 ;  /* 0x000000d8f0d87220 */ /* 0x000fe20000410000 */
[----:B------:R-:W-:Y:S01]  /*1360*/  FMUL.FTZ R224, R235, R224 ;  /* 0x000000e0ebe07220 */ /* 0x000fe20000410000 */
[----:B------:R-:W-:Y:S01]  /*1370*/  SHF.L.U32 R235, R250, 0x10, RZ ;  /* 0x00000010faeb7819 */ /* 0x000fe200000006ff */
[----:B------:R-:W2:Y:S04]  /*1380*/  LDL R240, [R1+0x18] ;  /* 0x0000180001f07983 */ /* 0x000ea80000100800 */
[----:B------:R-:W2:Y:S01]  /*1390*/  LDL R250, [R1+0x64] ;  /* 0x0000640001fa7983 */ /* 0x000ea20000100800 */
[----:B------:R-:W-:-:S03]  /*13a0*/  SHF.L.U32 R231, R243, 0x10, RZ ;  /* 0x00000010f3e77819 */ /* 0x000fc600000006ff */
[----:B------:R-:W2:Y:S01]  /*13b0*/  LDL R243, [R1+0x20] ;  /* 0x0000200001f37983 */ /* 0x000ea20000100800 */
[----:B------:R-:W-:Y:S02]  /*13c0*/  SHF.L.U32 R18, R18, 0x10, RZ ;  /* 0x0000001012127819 */ /* 0x000fe400000006ff */
[C---:B------:R-:W-:Y:S01]  /*13d0*/  PRMT R248, R223.reuse, 0x7632, R248 ;  /* 0x00007632dff87816 */ /* 0x040fe200000000f8 */
[----:B------:R-:W-:Y:S01]  /*13e0*/  FMUL.FTZ R196, R244, R196 ;  /* 0x000000c4f4c47220 */ /* 0x000fe20000410000 */
[----:B------:R-:W-:Y:S01]  /*13f0*/  SHF.L.U32 R223, R223, 0x10, RZ ;  /* 0x00000010dfdf7819 */ /* 0x000fe200000006ff */
[----:B------:R-:W-:Y:S01]  /*1400*/  FADD.FTZ R120, R120, R18 ;  /* 0x0000001278787221 */ /* 0x000fe20000010000 */
[-C--:B------:R-:W-:Y:S01]  /*1410*/  FFMA.FTZ R88, R6, R18.reuse, R88 ;  /* 0x0000001206587223 */ /* 0x080fe20000010058 */
[----:B------:R-:W-:Y:S01]  /*1420*/  FMUL.FTZ R12, R12, R18 ;  /* 0x000000120c0c7220 */ /* 0x000fe20000410000 */
[----:B------:R-:W-:Y:S01]  /*1430*/  FMUL.FTZ R18, R244, R233 ;  /* 0x000000e9f4127220 */ /* 0x000fe20000410000 */
[----:B------:R-:W-:Y:S01]  /*1440*/  SHF.L.U32 R233, R248, 0x10, RZ ;  /* 0x00000010f8e97819 */ /* 0x000fe200000006ff */
[----:B------:R-:W-:Y:S01]  /*1450*/  FADD.FTZ R130, R130, R223 ;  /* 0x000000df82827221 */ /* 0x000fe20000010000 */
[-C--:B------:R-:W-:Y:S01]  /*1460*/  FFMA.FTZ R98, R196, R223.reuse, R98 ;  /* 0x000000dfc4627223 */ /* 0x080fe20000010062 */
[----:B------:R-:W2:Y:S01]  /*1470*/  LDL R248, [R1+0x54] ;  /* 0x0000540001f87983 */ /* 0x000ea20000100800 */
[----:B------:R-:W-:Y:S01]  /*1480*/  FMUL.FTZ R223, R234, R223 ;  /* 0x000000dfeadf7220 */ /* 0x000fe20000410000 */
[----:B------:R-:W-:-:S02]  /*1490*/  SHF.L.U32 R234, R249, 0x10, RZ ;  /* 0x00000010f9ea7819 */ /* 0x000fc400000006ff */
[----:B------:R-:W2:Y:S01]  /*14a0*/  LDL R249, [R1+0x4c] ;  /* 0x00004c0001f97983 */ /* 0x000ea20000100800 */
[----:B---3--:R-:W-:-:S03]  /*14b0*/  FMUL.FTZ R227, R241, R227 ;  /* 0x000000e3f1e37220 */ /* 0x008fc60000410000 */
[----:B------:R-:W3:Y:S01]  /*14c0*/  LDL R241, [R1+0x5c] ;  /* 0x00005c0001f17983 */ /* 0x000ee20000100800 */
[----:B------:R-:W-:Y:S01]  /*14d0*/  SHF.L.U32 R225, R225, 0x10, RZ ;  /* 0x00000010e1e17819 */ /* 0x000fe200000006ff */
[----:B------:R-:W-:Y:S01]  /*14e0*/  FMUL.FTZ R200, R244, R200 ;  /* 0x000000c8f4c87220 */ /* 0x000fe20000410000 */
[----:B------:R-:W-:Y:S01]  /*14f0*/  FADD.FTZ R121, R121, R218 ;  /* 0x000000da79797221 */ /* 0x000fe20000010000 */
[-C--:B------:R-:W-:Y:S01]  /*1500*/  FFMA.FTZ R89, R7, R218.reuse, R89 ;  /* 0x000000da07597223 */ /* 0x080fe20000010059 */
[----:B------:R-:W-:Y:S01]  /*1510*/  FMUL.FTZ R218, R237, R218 ;  /* 0x000000daedda7220 */ /* 0x000fe20000410000 */
[----:B------:R-:W-:Y:S01]  /*1520*/  FFMA.FTZ R237, R0, R10, RZ ;  /* 0x0000000a00ed7223 */ /* 0x000fe200000100ff */
[-C--:B------:R-:W-:Y:S01]  /*1530*/  FFMA.FTZ R102, R200, R225.reuse, R102 ;  /* 0x000000e1c8667223 */ /* 0x080fe20000010066 */
[----:B------:R-:W-:Y:S01]  /*1540*/  FADD.FTZ R134, R134, R225 ;  /* 0x000000e186867221 */ /* 0x000fe20000010000 */
[----:B----4-:R-:W-:Y:S01]  /*1550*/  FMUL.FTZ R225, R232, R225 ;  /* 0x000000e1e8e17220 */ /* 0x010fe20000410000 */
        /* <DEDUP_REMOVED lines=18> */
[----:B------:R-:W-:Y:S01]  /*1680*/  FMUL.FTZ R17, R244, R17 ;  /* 0x00000011f4117220 */ /* 0x000fe20000410000 */
[----:B------:R-:W-:Y:S01]  /*1690*/  SHF.L.U32 R222, R222, 0x10, RZ ;  /* 0x00000010dede7819 */ /* 0x000fe200000006ff */
[----:B------:R-:W-:Y:S02]  /*16a0*/  FADD.FTZ R127, R127, R230 ;  /* 0x000000e67f7f7221 */ /* 0x000fe40000010000 */
[-C--:B------:R-:W-:Y:S01]  /*16b0*/  FFMA.FTZ R95, R17, R230.reuse, R95 ;  /* 0x000000e6115f7223 */ /* 0x080fe2000001005f */
[----:B--2---:R-:W-:Y:S01]  /*16c0*/  FMUL.FTZ R230, R250, R230 ;  /* 0x000000e6fae67220 */ /* 0x004fe20000410000 */
[----:B------:R-:W-:Y:S01]  /*16d0*/  FMUL.FTZ R206, R244, R206 ;  /* 0x000000cef4ce7220 */ /* 0x000fe20000410000 */
[----:B------:R-:W-:Y:S01]  /*16e0*/  FADD.FTZ R128, R128, R222 ;  /* 0x000000de80807221 */ /* 0x000fe20000010000 */
[-C--:B------:R-:W-:Y:S01]  /*16f0*/  FFMA.FTZ R96, R18, R222.reuse, R96 ;  /* 0x000000de12607223 */ /* 0x080fe20000010060 */
[----:B------:R-:W-:Y:S01]  /*1700*/  FMUL.FTZ R222, R236, R222 ;  /* 0x000000deecde7220 */ /* 0x000fe20000410000 */
[-C--:B------:R-:W-:Y:S01]  /*1710*/  FFMA.FTZ R108, R206, R228.reuse, R108 ;  /* 0x000000e4ce6c7223 */ /* 0x080fe2000001006c */
[----:B------:R-:W-:Y:S01]  /*1720*/  FADD.FTZ R140, R140, R228 ;  /* 0x000000e48c8c7221 */ /* 0x000fe20000010000 */
[----:B------:R-:W-:Y:S01]  /*1730*/  FMUL.FTZ R228, R240, R228 ;  /* 0x000000e4f0e47220 */ /* 0x000fe20000410000 */
[----:B------:R-:W-:-:S02]  /*1740*/  SHF.L.U32 R240, R54, 0x10, RZ ;  /* 0x0000001036f07819 */ /* 0x000fc400000006ff */
[----:B------:R0:W5:Y:S01]  /*1750*/  LDL.LU R54, [R1+0x90] ;  /* 0x0000900001367983 */ /* 0x0001620000300800 */
[----:B------:R-:W-:Y:S01]  /*1760*/  PRMT R251, R226, 0x7632, R251 ;  /* 0x00007632e2fb7816 */ /* 0x000fe200000000fb */
[C---:B------:R-:W-:Y:S01]  /*1770*/  FMUL.FTZ R197, R244.reuse, R197 ;  /* 0x000000c5f4c57220 */ /* 0x040fe20000410000 */
[----:B------:R-:W-:Y:S01]  /*1780*/  FADD.FTZ R131, R131, R233 ;  /* 0x000000e983837221 */ /* 0x000fe20000010000 */
[----:B------:R-:W-:Y:S01]  /*1790*/  FMUL.FTZ R208, R244, R208 ;  /* 0x000000d0f4d07220 */ /* 0x000fe20000410000 */
[----:B------:R-:W-:Y:S01]  /*17a0*/  SHF.L.U32 R236, R251, 0x10, RZ ;  /* 0x00000010fbec7819 */ /* 0x000fe200000006ff */
[----:B------:R-:W-:Y:S01]  /*17b0*/  FADD.FTZ R129, R129, R231 ;  /* 0x000000e781817221 */ /* 0x000fe20000010000 */
[----:B------:R-:W2:Y:S01]  /*17c0*/  LDL R251, [R1+0x44] ;  /* 0x0000440001fb7983 */ /* 0x000ea20000100800 */
[-C--:B------:R-:W-:Y:S01]  /*17d0*/  FFMA.FTZ R99, R197, R233.reuse, R99 ;  /* 0x000000e9c5637223 */ /* 0x080fe20000010063 */
[----:B------:R-:W-:Y:S01]  /*17e0*/  FMUL.FTZ R233, R248, R233 ;  /* 0x000000e9f8e97220 */ /* 0x000fe20000410000 */
[-C--:B------:R-:W-:Y:S01]  /*17f0*/  FFMA.FTZ R97, R19, R231.reuse, R97 ;  /* 0x000000e713617223 */ /* 0x080fe20000010061 */
[----:B------:R-:W4:Y:S01]  /*1800*/  LDL R248, [R1+0x8] ;  /* 0x0000080001f87983 */ /* 0x000f220000100800 */
[----:B------:R-:W-:Y:S01]  /*1810*/  FMUL.FTZ R231, R249, R231 ;  /* 0x000000e7f9e77220 */ /* 0x000fe20000410000 */
[----:B------:R-:W-:Y:S01]  /*1820*/  FFMA.FTZ R110, R208, R215, R110 ;  /* 0x000000d7d06e7223 */ /* 0x000fe2000001006e */
[----:B------:R-:W-:Y:S01]  /*1830*/  FADD.FTZ R142, R142, R215 ;  /* 0x000000d78e8e7221 */ /* 0x000fe20000010000 */
[----:B------:R-:W4:Y:S01]  /*1840*/  LDL R250, [R1+0x2c] ;  /* 0x00002c0001fa7983 */ /* 0x000f220000100800 */
[----:B---3--:R-:W-:Y:S01]  /*1850*/  FMUL.FTZ R229, R241, R229 ;  /* 0x000000e5f1e57220 */ /* 0x008fe20000410000 */
[----:B------:R-:W-:-:S03]  /*1860*/  FADD.FTZ R241, R220, R232 ;  /* 0x000000e8dcf17221 */ /* 0x000fc60000010000 */
[----:B------:R-:W-:-:S04]  /*1870*/  FFMA.FTZ R232, R15, R229, R237 ;  /* 0x000000e50fe87223 */ /* 0x000fc800000100ed */
[----:B------:R-:W-:Y:S01]  /*1880*/  FFMA.FTZ R232, R16, R221, R232 ;  /* 0x000000dd10e87223 */ /* 0x000fe200000100e8 */
[----:B------:R-:W-:-:S03]  /*1890*/  FADD.FTZ R237, R229, R241 ;  /* 0x000000f1e5ed7221 */ /* 0x000fc60000010000 */
[----:B------:R-:W-:-:S04]  /*18a0*/  FFMA.FTZ R232, R17, R230, R232 ;  /* 0x000000e611e87223 */ /* 0x000fc800000100e8 */
[----:B------:R-:W-:Y:S01]  /*18b0*/  FFMA.FTZ R241, R18, R222, R232 ;  /* 0x000000de12f17223 */ /* 0x000fe200000100e8 */
[----:B------:R-:W-:Y:S02]  /*18c0*/  FMUL.FTZ R232, R243, R215 ;  /* 0x000000d7f3e87220 */ /* 0x000fe40000410000 */
[----:B------:R-:W3:Y:S01]  /*18d0*/  LDL R243, [R1+0x3c] ;  /* 0x00003c0001f37983 */ /* 0x000ee20000100800 */
[----:B------:R-:W-:-:S04]  /*18e0*/  FFMA.FTZ R215, R19, R231, R241 ;  /* 0x000000e713d77223 */ /* 0x000fc800000100f1 */
[----:B------:R-:W-:Y:S01]  /*18f0*/  FFMA.FTZ R241, R196, R223, R215 ;  /* 0x000000dfc4f17223 */ /* 0x000fe200000100d7 */
[----:B------:R-:W-:Y:S02]  /*1900*/  SHF.L.U32 R215, R53, 0x10, RZ ;  /* 0x0000001035d77819 */ /* 0x000fe400000006ff */
[----:B------:R0:W5:Y:S04]  /*1910*/  LDL.LU R53, [R1+0x8c] ;  /* 0x00008c0001357983 */ /* 0x0001680000300800 */
[----:B------:R-:W3:Y:S01]  /*1920*/  LDL R249, [R1+0x34] ;  /* 0x0000340001f97983 */ /* 0x000ee20000100800 */
[----:B------:R-:W-:-:S04]  /*1930*/  FADD.FTZ R237, R221, R237 ;  /* 0x000000eddded7221 */ /* 0x000fc80000010000 */
[----:B------:R-:W-:-:S04]  /*1940*/  FADD.FTZ R237, R230, R237 ;  /* 0x000000ede6ed7221 */ /* 0x000fc80000010000 */
[----:B------:R-:W-:-:S04]  /*1950*/  FADD.FTZ R237, R222, R237 ;  /* 0x000000eddeed7221 */ /* 0x000fc80000010000 */
[----:B------:R-:W-:Y:S01]  /*1960*/  FADD.FTZ R237, R231, R237 ;  /* 0x000000ede7ed7221 */ /* 0x000fe20000010000 */
[----:B------:R-:W-:Y:S01]  /*1970*/  FMUL.FTZ R199, R244, R199 ;  /* 0x000000c7f4c77220 */ /* 0x000fe20000410000 */
[----:B------:R-:W-:Y:S02]  /*1980*/  FFMA.FTZ R241, R197, R233, R241 ;  /* 0x000000e9c5f17223 */ /* 0x000fe400000100f1 */
[----:B------:R-:W-:Y:S01]  /*1990*/  FADD.FTZ R237, R223, R237 ;  /* 0x000000eddfed7221 */ /* 0x000fe20000010000 */
[----:B------:R-:W-:Y:S01]  /*19a0*/  FFMA.FTZ R101, R199, R234, R101 ;  /* 0x000000eac7657223 */ /* 0x000fe20000010065 */
[----:B------:R-:W-:Y:S01]  /*19b0*/  FADD.FTZ R133, R133, R234 ;  /* 0x000000ea85857221 */ /* 0x000fe20000010000 */
[----:B------:R-:W-:Y:S01]  /*19c0*/  FFMA.FTZ R241, R198, R224, R241 ;  /* 0x000000e0c6f17223 */ /* 0x000fe200000100f1 */
[----:B------:R-:W-:Y:S01]  /*19d0*/  FADD.FTZ R237, R233, R237 ;  /* 0x000000ede9ed7221 */ /* 0x000fe20000010000 */
[----:B------:R-:W-:Y:S01]  /*19e0*/  FMUL.FTZ R201, R244, R201 ;  /* 0x000000c9f4c97220 */ /* 0x000fe20000410000 */
[----:B------:R-:W-:Y:S01]  /*19f0*/  SHF.L.U32 R226, R226, 0x10, RZ ;  /* 0x00000010e2e27819 */ /* 0x000fe200000006ff */
[----:B------:R-:W-:Y:S01]  /*1a00*/  FMUL.FTZ R202, R244, R202 ;  /* 0x000000caf4ca7220 */ /* 0x000fe20000410000 */
[----:B------:R-:W-:Y:S01]  /*1a10*/  FADD.FTZ R135, R135, R235 ;  /* 0x000000eb87877221 */ /* 0x000fe20000010000 */
[----:B------:R-:W-:-:S02]  /*1a20*/  FFMA.FTZ R103, R201, R235, R103 ;  /* 0x000000ebc9677223 */ /* 0x000fc40000010067 */
[----:B------:R-:W-:Y:S01]  /*1a30*/  FADD.FTZ R136, R136, R226 ;  /* 0x000000e288887221 */ /* 0x000fe20000010000 */
[----:B--2---:R-:W-:Y:S01]  /*1a40*/  FMUL.FTZ R235, R251, R235 ;  /* 0x000000ebfbeb7220 */ /* 0x004fe20000410000 */
[-C--:B------:R-:W-:Y:S01]  /*1a50*/  FFMA.FTZ R104, R202, R226.reuse, R104 ;  /* 0x000000e2ca687223 */ /* 0x080fe20000010068 */
[----:B------:R-:W-:Y:S01]  /*1a60*/  FMUL.FTZ R226, R238, R226 ;  /* 0x000000e2eee27220 */ /* 0x000fe20000410000 */
[C---:B------:R-:W-:Y:S01]  /*1a70*/  FMUL.FTZ R203, R244.reuse, R203 ;  /* 0x000000cbf4cb7220 */ /* 0x040fe20000410000 */
[----:B------:R-:W-:Y:S01]  /*1a80*/  FMUL.FTZ R210, R244, R210 ;  /* 0x000000d2f4d27220 */ /* 0x000fe20000410000 */
[----:B------:R-:W-:Y:S02]  /*1a90*/  FADD.FTZ R137, R137, R236 ;  /* 0x000000ec89897221 */ /* 0x000fe40000010000 */
[-C--:B------:R-:W-:Y:S01]  /*1aa0*/  FFMA.FTZ R105, R203, R236.reuse, R105 ;  /* 0x000000eccb697223 */ /* 0x080fe20000010069 */
[----:B----4-:R-:W-:Y:S01]  /*1ab0*/  FMUL.FTZ R236, R250, R236 ;  /* 0x000000ecfaec7220 */ /* 0x010fe20000410000 */
[----:B------:R-:W-:Y:S01]  /*1ac0*/  SHF.L.U32 R238, R252, 0x10, RZ ;  /* 0x00000010fcee7819 */ /* 0x000fe200000006ff */
[----:B------:R-:W-:Y:S01]  /*1ad0*/  FMUL.FTZ R205, R244, R205 ;  /* 0x000000cdf4cd7220 */ /* 0x000fe20000410000 */
[----:B------:R-:W-:Y:S01]  /*1ae0*/  FFMA.FTZ R112, R210, R214, R112 ;  /* 0x000000d6d2707223 */ /* 0x000fe20000010070 */
[----:B------:R-:W-:Y:S01]  /*1af0*/  FADD.FTZ R144, R144, R214 ;  /* 0x000000d690907221 */ /* 0x000fe20000010000 */
[----:B------:R-:W2:Y:S01]  /*1b00*/  LDL R252, [R1+0x24] ;  /* 0x0000240001fc7983 */ /* 0x000ea20000100800 */
[----:B------:R-:W-:Y:S01]  /*1b10*/  FADD.FTZ R139, R139, R238 ;  /* 0x000000ee8b8b7221 */ /* 0x000fe20000010000 */
[----:B------:R-:W-:Y:S01]  /*1b20*/  FFMA.FTZ R107, R205, R238, R107 ;  /* 0x000000eecd6b7223 */ /* 0x000fe2000001006b */
        /* <DEDUP_REMOVED lines=9> */
[----:B------:R-:W-:Y:S01]  /*1bc0*/  FFMA.FTZ R214, R203, R236, R243 ;  /* 0x000000eccbd67223 */ /* 0x000fe200000100f3 */
[----:B------:R-:W-:Y:S02]  /*1bd0*/  FMUL.FTZ R238, R249, R238 ;  /* 0x000000eef9ee7220 */ /* 0x000fe40000410000 */
[----:B------:R-:W4:Y:S01]  /*1be0*/  LDL R249, [R1+0x14] ;  /* 0x0000140001f97983 */ /* 0x000f220000100800 */
[----:B------:R-:W-:Y:S01]  /*1bf0*/  FFMA.FTZ R243, R204, R227, R214 ;  /* 0x000000e3ccf37223 */ /* 0x000fe200000100d6 */
[----:B------:R-:W-:Y:S02]  /*1c00*/  SHF.L.U32 R214, R52, 0x10, RZ ;  /* 0x0000001034d67819 */ /* 0x000fe400000006ff */
[----:B------:R0:W5:Y:S04]  /*1c10*/  LDL.LU R52, [R1+0x88] ;  /* 0x0000880001347983 */ /* 0x0001680000300800 */
[----:B------:R-:W4:Y:S04]  /*1c20*/  LDL R251, [R1+0xc] ;  /* 0x00000c0001fb7983 */ /* 0x000f280000100800 */
[----:B------:R-:W4:Y:S01]  /*1c30*/  LDL R250, [R1+0x10] ;  /* 0x0000100001fa7983 */ /* 0x000f220000100800 */
[----:B------:R-:W-:-:S04]  /*1c40*/  FADD.FTZ R241, R225, R241 ;  /* 0x000000f1e1f17221 */ /* 0x000fc80000010000 */
[----:B------:R-:W-:-:S04]  /*1c50*/  FADD.FTZ R241, R235, R241 ;  /* 0x000000f1ebf17221 */ /* 0x000fc80000010000 */
[----:B------:R-:W-:-:S04]  /*1c60*/  FADD.FTZ R241, R226, R241 ;  /* 0x000000f1e2f17221 */ /* 0x000fc80000010000 */
[----:B------:R-:W-:Y:S01]  /*1c70*/  FADD.FTZ R241, R236, R241 ;  /* 0x000000f1ecf17221 */ /* 0x000fe20000010000 */
[----:B------:R-:W-:Y:S01]  /*1c80*/  SHF.L.U32 R239, R239, 0x10, RZ ;  /* 0x00000010efef7819 */ /* 0x000fe200000006ff */
[----:B------:R-:W-:Y:S02]  /*1c90*/  FMUL.FTZ R207, R244, R207 ;  /* 0x000000cff4cf7220 */ /* 0x000fe40000410000 */
[----:B------:R-:W-:Y:S01]  /*1ca0*/  FADD.FTZ R241, R227, R241 ;  /* 0x000000f1e3f17221 */ /* 0x000fe20000010000 */
[----:B------:R-:W-:Y:S01]  /*1cb0*/  FFMA.FTZ R243, R205, R238, R243 ;  /* 0x000000eecdf37223 */ /* 0x000fe200000100f3 */
[----:B------:R-:W-:Y:S02]  /*1cc0*/  FFMA.FTZ R109, R207, R239, R109 ;  /* 0x000000efcf6d7223 */ /* 0x000fe4000001006d */
[----:B------:R-:W-:Y:S01]  /*1cd0*/  FADD.FTZ R241, R238, R241 ;  /* 0x000000f1eef17221 */ /* 0x000fe20000010000 */
[----:B------:R-:W-:Y:S01]  /*1ce0*/  FADD.FTZ R141, R141, R239 ;  /* 0x000000ef8d8d7221 */ /* 0x000fe20000010000 */
[----:B------:R-:W-:Y:S01]  /*1cf0*/  FFMA.FTZ R243, R206, R228, R243 ;  /* 0x000000e4cef37223 */ /* 0x000fe200000100f3 */
[----:B------:R-:W-:Y:S01]  /*1d00*/  FMUL.FTZ R209, R244, R209 ;  /* 0x000000d1f4d17220 */ /* 0x000fe20000410000 */
[----:B------:R-:W-:-:S03]  /*1d10*/  FADD.FTZ R143, R143, R240 ;  /* 0x000000f08f8f7221 */ /* 0x000fc60000010000 */
[-C--:B------:R-:W-:Y:S01]  /*1d20*/  FFMA.FTZ R111, R209, R240.reuse, R111 ;  /* 0x000000f0d16f7223 */ /* 0x080fe2000001006f */
[----:B--2---:R-:W-:Y:S01]  /*1d30*/  FMUL.FTZ R240, R252, R240 ;  /* 0x000000f0fcf07220 */ /* 0x004fe20000410000 */
[C---:B------:R-:W-:Y:S01]  /*1d40*/  FMUL.FTZ R211, R244.reuse, R211 ;  /* 0x000000d3f4d37220 */ /* 0x040fe20000410000 */
[----:B------:R-:W-:Y:S01]  /*1d50*/  FADD.FTZ R145, R145, R215 ;  /* 0x000000d791917221 */ /* 0x000fe20000010000 */
[C---:B------:R-:W-:Y:S02]  /*1d60*/  FMUL.FTZ R212, R244.reuse, R212 ;  /* 0x000000d4f4d47220 */ /* 0x040fe40000410000 */
[----:B------:R-:W-:Y:S01]  /*1d70*/  FFMA.FTZ R113, R211, R215, R113 ;  /* 0x000000d7d3717223 */ /* 0x000fe20000010071 */
[----:B------:R-:W-:Y:S01]  /*1d80*/  FMUL.FTZ R213, R244, R213 ;  /* 0x000000d5f4d57220 */ /* 0x000fe20000410000 */
[----:B------:R-:W-:Y:S01]  /*1d90*/  FFMA.FTZ R114, R212, R242, R114 ;  /* 0x000000f2d4727223 */ /* 0x000fe20000010072 */
[----:B------:R-:W-:Y:S01]  /*1da0*/  FADD.FTZ R146, R146, R242 ;  /* 0x000000f292927221 */ /* 0x000fe20000010000 */
[----:B------:R-:W-:Y:S01]  /*1db0*/  FADD.FTZ R147, R147, R214 ;  /* 0x000000d693937221 */ /* 0x000fe20000010000 */
[----:B------:R-:W-:Y:S01]  /*1dc0*/  FFMA.FTZ R115, R213, R214, R115 ;  /* 0x000000d6d5737223 */ /* 0x000fe20000010073 */
[----:B---3--:R-:W-:Y:S01]  /*1dd0*/  FMUL.FTZ R239, R248, R239 ;  /* 0x000000eff8ef7220 */ /* 0x008fe20000410000 */
        /* <DEDUP_REMOVED lines=9> */
[----:B------:R-:W-:Y:S01]  /*1e70*/  FADD.FTZ R243, R248, R237 ;  /* 0x000000edf8f37221 */ /* 0x000fe20000010000 */
[----:B------:R-:W-:Y:S02]  /*1e80*/  FMUL.FTZ R242, R250, R242 ;  /* 0x000000f2faf27220 */ /* 0x000fe40000410000 */
[----:B------:R-:W-:Y:S01]  /*1e90*/  FFMA.FTZ R215, R211, R241, R215 ;  /* 0x000000f1d3d77223 */ /* 0x000fe200000100d7 */
[----:B------:R-:W-:Y:S01]  /*1ea0*/  FADD.FTZ R248, R243, R241 ;  /* 0x000000f1f3f87221 */ /* 0x000fe20000010000 */
[----:B------:R-:W-:-:S02]  /*1eb0*/  FMUL.FTZ R243, R249, R214 ;  /* 0x000000d6f9f37220 */ /* 0x000fc40000410000 */
[----:B------:R-:W-:Y:S01]  /*1ec0*/  FFMA.FTZ R215, R212, R242, R215 ;  /* 0x000000f2d4d77223 */ /* 0x000fe200000100d7 */
[----:B------:R-:W-:-:S03]  /*1ed0*/  FADD.FTZ R214, R248, R242 ;  /* 0x000000f2f8d67221 */ /* 0x000fc60000010000 */
[----:B------:R-:W-:Y:S01]  /*1ee0*/  FFMA.FTZ R215, R213, R243, R215 ;  /* 0x000000f3d5d77223 */ /* 0x000fe200000100d7 */
[----:B------:R-:W-:Y:S01]  /*1ef0*/  FADD.FTZ R214, R214, R243 ;  /* 0x000000f3d6d67221 */ /* 0x000fe20000010000 */
[----:B0-----:R-:W-:Y:S06]  /*1f00*/  BRA `(.L_x_8287) ;  /* 0x00000000006c7947 */ /* 0x001fec0003800000 */
.L_x_8286:
[----:B------:R-:W-:Y:S02]  /*1f10*/  MOV R246, UR14 ;  /* 0x0000000e00f67c02 */ /* 0x000fe40008000f00 */
[----:B------:R-:W-:Y:S02]  /*1f20*/  MOV R247, UR15 ;  /* 0x0000000f00f77c02 */ /* 0x000fe40008000f00 */
[----:B------:R-:W-:-:S04]  /*1f30*/  ISETP.NE.U32.AND P0, PT, R246, RZ, PT ;  /* 0x000000fff600720c */ /* 0x000fc80003f05070 */
[----:B------:R-:W-:-:S13]  /*1f40*/  ISETP.NE.AND.EX P0, PT, R247, RZ, PT, P0 ;  /* 0x000000fff700720c */ /* 0x000fda0003f05300 */
[----:B------:R-:W-:Y:S05]  /*1f50*/  @!P0 BRA `(.L_x_8287) ;  /* 0x0000000000588947 */ /* 0x000fea0003800000 */
[----:B0-----:R-:W0:Y:S01]  /*1f60*/  S2R R22, SR_TID.X ;  /* 0x0000000000167919 */ /* 0x001e220000002100 */
        /* <DEDUP_REMOVED lines=21> */
.L_x_8287:
[----:B------:R-:W-:Y:S05]  /*20c0*/  BSYNC.RECONVERGENT B1 ;  /* 0x0000000000017941 */ /* 0x000fea0003800200 */
.L_x_8285:
        /* <DEDUP_REMOVED lines=23> */
.L_x_8439:
[----:B------:R-:W3:Y:S04]  /*2240*/  LDL.LU R249, [R1] ;  /* 0x0000000001f97983 */ /* 0x000ee80000300800 */
[----:B-1----:R-:W4:Y:S01]  /*2250*/  LDL.LU R248, [R1+0x4] ;  /* 0x0000040001f87983 */ /* 0x002f220000300800 */
[----:B------:R-:W-:Y:S01]  /*2260*/  ISETP.NE.U32.AND P1, PT, R246, RZ, PT ;  /* 0x000000fff600720c */ /* 0x000fe20003f25070 */
[----:B------:R-:W1:Y:S03]  /*2270*/  S2R R252, SR_TID.X ;  /* 0x0000000000fc7919 */ /* 0x000e660000002100 */
[----:B------:R-:W-:Y:S01]  /*2280*/  ISETP.NE.AND.EX P1, PT, R247, RZ, PT, P1 ;  /* 0x000000fff700720c */ /* 0x000fe20003f25310 */
[----:B------:R-:W-:Y:S01]  /*2290*/  BSSY.RECONVERGENT B1, `(.L_x_8289) ;  /* 0x00001db000017945 */ /* 0x000fe20003800200 */
[----:B------:R-:W-:Y:S01]  /*22a0*/  ISETP.NE.AND P4, PT, RZ, UR8, PT ;  /* 0x00000008ff007c0c */ /* 0x000fe2000bf85270 */
[----:B---3--:R-:W-:Y:S01]  /*22b0*/  FADD.FTZ R251, R251, R249 ;  /* 0x000000f9fbfb7221 */ /* 0x008fe20000010000 */
[----:B--2---:R-:W-:Y:S01]  /*22c0*/  FADD.FTZ R249, R215, R214 ;  /* 0x000000d6d7f97221 */ /* 0x004fe20000010000 */
[----:B------:R-:W-:Y:S01]  /*22d0*/  IMAD R215, R2, UR9, RZ ;  /* 0x0000000902d77c24 */ /* 0x000fe2000f8e02ff */
[----:B----4-:R-:W-:-:S02]  /*22e0*/  @P3 IADD3 R214, PT, PT, R248, -0x1, RZ ;  /* 0xfffffffff8d63810 */ /* 0x010fc40007ffe0ff */
[----:B-1----:R-:W-:Y:S02]  /*22f0*/  LOP3.LUT R248, R252, 0x1f, RZ, 0xc0, !PT ;  /* 0x0000001ffcf87812 */ /* 0x002fe400078ec0ff */
        /* <DEDUP_REMOVED lines=8> */
[----:B------:R-:W1:Y:S01]  /*2380*/  @P3 LDC.64 R214, c[0x0][0x390] ;  /* 0x0000e400ffd63b82 */ /* 0x000e620000000a00 */
[----:B------:R-:W-:Y:S02]  /*2390*/  FMUL.FTZ R249, R249, UR12 ;  /* 0x0000000cf9f97c20 */ /* 0x000fe40008410000 */
[----:B-1----:R-:W-:-:S05]  /*23a0*/  @P3 IMAD.WIDE.U32 R214, R246, 0x10, R214 ;  /* 0x00000010f6d63825 */ /* 0x002fca00078e00d6 */
[----:B------:R1:W5:Y:S02]  /*23b0*/  @P3 LDG.E.128 R180, desc[UR6][R214.64] ;  /* 0x00000006d6b43981 */ /* 0x000364000c1e1d00 */
[----:B-1----:R-:W-:-:S05]  /*23c0*/  FMUL.FTZ R214, R251, UR12 ;  /* 0x0000000cfbd67c20 */ /* 0x002fca0008410000 */
        /* <DEDUP_REMOVED lines=20> */
.L_x_8293:
[----:B------:R-:W-:Y:S05]  /*2510*/  BSYNC.RECONVERGENT B2 ;  /* 0x0000000000027941 */ /* 0x000fea0003800200 */
.L_x_8292:
        /* <DEDUP_REMOVED lines=14> */
.L_x_8295:
[----:B------:R-:W-:Y:S05]  /*2600*/  BSYNC.RECONVERGENT B2 ;  /* 0x0000000000027941 */ /* 0x000fea0003800200 */
.L_x_8294:
        /* <DEDUP_REMOVED lines=13> */
.L_x_8297:
[----:B------:R-:W-:Y:S05]  /*26e0*/  BSYNC.RECONVERGENT B2 ;  /* 0x0000000000027941 */ /* 0x000fea0003800200 */
.L_x_8296:
        /* <DEDUP_REMOVED lines=14> */
.L_x_8299:
[----:B------:R-:W-:Y:S05]  /*27d0*/  BSYNC.RECONVERGENT B2 ;  /* 0x0000000000027941 */ /* 0x000fea0003800200 */
.L_x_8298:
        /* <DEDUP_REMOVED lines=13> */
.L_x_8301:
[----:B------:R-:W-:Y:S05]  /*28b0*/  BSYNC.RECONVERGENT B2 ;  /* 0x0000000000027941 */ /* 0x000fea0003800200 */
.L_x_8300:
        /* <DEDUP_REMOVED lines=14> */
.L_x_8303:
[----:B------:R-:W-:Y:S05]  /*29a0*/  BSYNC.RECONVERGENT B2 ;  /* 0x0000000000027941 */ /* 0x000fea0003800200 */
.L_x_8302:
        /* <DEDUP_REMOVED lines=13> */
.L_x_8305:
[----:B------:R-:W-:Y:S05]  /*2a80*/  BSYNC.RECONVERGENT B2 ;  /* 0x0000000000027941 */ /* 0x000fea0003800200 */
.L_x_8304:
        /* <DEDUP_REMOVED lines=14> */
.L_x_8291:
        /* <DEDUP_REMOVED lines=46> */
.L_x_8308:
[----:B------:R-:W-:Y:S05]  /*2e50*/  BSYNC.RECONVERGENT B2 ;  /* 0x0000000000027941 */ /* 0x000fea0003800200 */
.L_x_8307:
        /* <DEDUP_REMOVED lines=14> */
.L_x_8310:
[----:B------:R-:W-:Y:S05]  /*2f40*/  BSYNC.RECONVERGENT B2 ;  /* 0x0000000000027941 */ /* 0x000fea0003800200 */
.L_x_8309:
        /* <DEDUP_REMOVED lines=13> */
.L_x_8312:
[----:B------:R-:W-:Y:S05]  /*3020*/  BSYNC.RECONVERGENT B2 ;  /* 0x0000000000027941 */ /* 0x000fea0003800200 */
.L_x_8311:
        /* <DEDUP_REMOVED lines=14> */
.L_x_8314:
[----:B------:R-:W-:Y:S05]  /*3110*/  BSYNC.RECONVERGENT B2 ;  /* 0x0000000000027941 */ /* 0x000fea0003800200 */
.L_x_8313:
        /* <DEDUP_REMOVED lines=13> */
.L_x_8316:
[----:B------:R-:W-:Y:S05]  /*31f0*/  BSYNC.RECONVERGENT B2 ;  /* 0x0000000000027941 */ /* 0x000fea0003800200 */
.L_x_8315:
        /* <DEDUP_REMOVED lines=14> */
.L_x_8318:
[----:B------:R-:W-:Y:S05]  /*32e0*/  BSYNC.RECONVERGENT B2 ;  /* 0x0000000000027941 */ /* 0x000fea0003800200 */
.L_x_8317:
        /* <DEDUP_REMOVED lines=13> */
.L_x_8320:
[----:B------:R-:W-:Y:S05]  /*33c0*/  BSYNC.RECONVERGENT B2 ;  /* 0x0000000000027941 */ /* 0x000fea0003800200 */
.L_x_8319:
        /* <DEDUP_REMOVED lines=9> */
.L_x_8290:
[----:B------:R-:W-:Y:S02]  /*3460*/  MOV R215, UR20 ;  /* 0x0000001400d77c02 */ /* 0x000fe40008000f00 */
        /* <DEDUP_REMOVED lines=97> */
.L_x_8321:
[--C-:B------:R-:W-:Y:S01]  /*3a80*/  @P2 FFMA.FTZ R188, R9, R249, R248.reuse ;  /* 0x000000f909bc2223 */ /* 0x100fe200000100f8 */
[----:B------:R-:W1:Y:S01]  /*3a90*/  @P3 LDC R189, c[0x0][0x40c] ;  /* 0x00010300ffbd3b82 */ /* 0x000e620000000800 */
[----:B-----5:R-:W-:Y:S01]  /*3aa0*/  MOV R195, R47 ;  /* 0x0000002f00c37202 */ /* 0x020fe20000000f00 */
[----:B------:R-:W-:Y:S01]  /*3ab0*/  @P2 FFMA.FTZ R190, R8, R249, R248 ;  /* 0x000000f908be2223 */ /* 0x000fe200000100f8 */
[----:B------:R-:W-:Y:S01]  /*3ac0*/  @P2 FADD.FTZ R188, R219, -R188 ;  /* 0x800000bcdbbc2221 */ /* 0x000fe20000010000 */
[----:B------:R-:W-:Y:S02]  /*3ad0*/  MOV R194, R46 ;  /* 0x0000002e00c27202 */ /* 0x000fe40000000f00 */
[----:B------:R-:W-:Y:S01]  /*3ae0*/  @P2 FADD.FTZ R190, R13, -R190 ;  /* 0x800000be0dbe2221 */ /* 0x000fe20000010000 */
[----:B------:R-:W-:Y:S01]  /*3af0*/  @P2 FFMA.FTZ R195, R244, R188, R47 ;  /* 0x000000bcf4c32223 */ /* 0x000fe2000001002f */
[----:B------:R-:W2:Y:S01]  /*3b00*/  @P3 LDC R192, c[0x0][0x40c] ;  /* 0x00010300ffc03b82 */ /* 0x000ea20000000800 */
[----:B------:R-:W-:Y:S01]  /*3b10*/  @P3 SHF.L.U32 R250, R182, 0x10, RZ ;  /* 0x00000010b6fa3819 */ /* 0x000fe200000006ff */
[----:B------:R-:W-:Y:S01]  /*3b20*/  @P2 FFMA.FTZ R194, R244, R190, R46 ;  /* 0x000000bef4c22223 */ /* 0x000fe2000001002e */
[----:B------:R-:W-:-:S02]  /*3b30*/  @P3 PRMT R190, R183, 0x7632, R190 ;  /* 0x00007632b7be3816 */ /* 0x000fc400000000be */
[----:B------:R-:W-:Y:S02]  /*3b40*/  @P3 PRMT R251, R182, 0x7632, R251 ;  /* 0x00007632b6fb3816 */ /* 0x000fe400000000fb */
[----:B------:R-:W-:Y:S01]  /*3b50*/  @P3 SHF.L.U32 R190, R190, 0x10, RZ ;  /* 0x00000010bebe3819 */ /* 0x000fe200000006ff */
[----:B------:R-:W3:Y:S01]  /*3b60*/  @P3 LDC R188, c[0x0][0x40c] ;  /* 0x00010300ffbc3b82 */ /* 0x000ee20000000800 */
[----:B------:R-:W-:Y:S01]  /*3b70*/  @P3 SHF.L.U32 R251, R251, 0x10, RZ ;  /* 0x00000010fbfb3819 */ /* 0x000fe200000006ff */
[----:B-1----:R-:W-:-:S04]  /*3b80*/  @P3 FMUL.FTZ R189, R195, R189 ;  /* 0x000000bdc3bd3220 */ /* 0x002fc80000410000 */
[----:B------:R-:W-:Y:S01]  /*3b90*/  @P3 FFMA.FTZ R175, R189, R190, R175 ;  /* 0x000000bebdaf3223 */ /* 0x000fe200000100af */
[----:B------:R-:W-:Y:S01]  /*3ba0*/  @P3 FMUL.FTZ R191, R59, R189 ;  /* 0x000000bd3bbf3220 */ /* 0x000fe20000410000 */
[----:B------:R-:W-:Y:S01]  /*3bb0*/  @P3 SHF.L.U32 R190, R183, 0x10, RZ ;  /* 0x00000010b7be3819 */ /* 0x000fe200000006ff */
[----:B------:R-:W-:-:S03]  /*3bc0*/  @P2 FFMA.FTZ R189, R0, R249, R248 ;  /* 0x000000f900bd2223 */ /* 0x000fc600000100f8 */
[----:B------:R-:W-:Y:S01]  /*3bd0*/  @P3 F2FP.BF16.F32.PACK_AB R191, RZ, R191 ;  /* 0x000000bfffbf323e */ /* 0x000fe200000010ff */
[----:B------:R-:W-:Y:S01]  /*3be0*/  @P2 FADD.FTZ R189, R10, -R189 ;  /* 0x800000bd0abd2221 */ /* 0x000fe20000010000 */
[----:B---3--:R-:W-:-:S04]  /*3bf0*/  @P3 FMUL.FTZ R188, R194, R188 ;  /* 0x000000bcc2bc3220 */ /* 0x008fc80000410000 */
[-C--:B------:R-:W-:Y:S01]  /*3c00*/  @P3 FFMA.FTZ R174, R190, R188.reuse, R174 ;  /* 0x000000bcbeae3223 */ /* 0x080fe200000100ae */
[----:B------:R-:W-:Y:S01]  /*3c10*/  @P3 FMUL.FTZ R190, R58, R188 ;  /* 0x000000bc3abe3220 */ /* 0x000fe20000410000 */
[----:B------:R-:W-:Y:S01]  /*3c20*/  MOV R188, R48 ;  /* 0x0000003000bc7202 */ /* 0x000fe20000000f00 */
[----:B------:R-:W-:Y:S01]  /*3c30*/  @P2 FFMA.FTZ R188, R244, R189, R48 ;  /* 0x000000bdf4bc2223 */ /* 0x000fe20000010030 */
[----:B------:R-:W-:Y:S02]  /*3c40*/  @P2 FFMA.FTZ R189, R3, R249, R248 ;  /* 0x000000f903bd2223 */ /* 0x000fe400000100f8 */
[----:B------:R-:W-:Y:S02]  /*3c50*/  @P3 F2FP.BF16.F32.PACK_AB R190, RZ, R190 ;  /* 0x000000beffbe323e */ /* 0x000fe400000010ff */
[----:B------:R-:W-:Y:S01]  /*3c60*/  @P2 FADD.FTZ R193, R216, -R189 ;  /* 0x800000bdd8c12221 */ /* 0x000fe20000010000 */
[----:B------:R-:W-:Y:S02]  /*3c70*/  MOV R189, R49 ;  /* 0x0000003100bd7202 */ /* 0x000fe40000000f00 */
[----:B------:R-:W-:Y:S01]  /*3c80*/  @P3 PRMT R187, R190, 0x7610, R187 ;  /* 0x00007610bebb3816 */ /* 0x000fe200000000bb */
[----:B------:R-:W-:Y:S01]  /*3c90*/  @P2 FFMA.FTZ R189, R244, R193, R49 ;  /* 0x000000c1f4bd2223 */ /* 0x000fe20000010031 */
[----:B--2---:R-:W-:Y:S01]  /*3ca0*/  @P3 FMUL.FTZ R190, R188, R192 ;  /* 0x000000c0bcbe3220 */ /* 0x004fe20000410000 */
[----:B------:R-:W1:Y:S01]  /*3cb0*/  @P3 LDC R193, c[0x0][0x40c] ;  /* 0x00010300ffc13b82 */ /* 0x000e620000000800 */
[----:B------:R-:W-:-:S02]  /*3cc0*/  @P3 PRMT R187, R187, 0x5410, R191 ;  /* 0x00005410bbbb3816 */ /* 0x000fc400000000bf */
[----:B------:R-:W-:-:S05]  /*3cd0*/  @P3 SHF.L.U32 R191, R180, 0x10, RZ ;  /* 0x00000010b4bf3819 */ /* 0x000fca00000006ff */
[----:B------:R-:W-:Y:S01]  /*3ce0*/  @P3 FFMA.FTZ R176, R191, R190, R176 ;  /* 0x000000bebfb03223 */ /* 0x000fe200000100b0 */
[----:B------:R-:W-:-:S04]  /*3cf0*/  @P3 PRMT R191, R180, 0x7632, R191 ;  /* 0x00007632b4bf3816 */ /* 0x000fc800000000bf */
[----:B------:R-:W-:Y:S01]  /*3d00*/  @P3 SHF.L.U32 R191, R191, 0x10, RZ ;  /* 0x00000010bfbf3819 */ /* 0x000fe200000006ff */
[----:B-1----:R-:W-:-:S04]  /*3d10*/  @P3 FMUL.FTZ R193, R189, R193 ;  /* 0x000000c1bdc13220 */ /* 0x002fc80000410000 */
[----:B------:R-:W-:Y:S01]  /*3d20*/  @P3 FFMA.FTZ R177, R193, R191, R177 ;  /* 0x000000bfc1b13223 */ /* 0x000fe200000100b1 */
[----:B------:R-:W-:Y:S01]  /*3d30*/  @P3 FMUL.FTZ R191, R52, R190 ;  /* 0x000000be34bf3220 */ /* 0x000fe20000410000 */
[----:B------:R-:W-:-:S04]  /*3d40*/  @P3 FMUL.FTZ R190, R53, R193 ;  /* 0x000000c135be3220 */ /* 0x000fc80000410000 */
[----:B------:R-:W-:Y:S02]  /*3d50*/  @P3 F2FP.BF16.F32.PACK_AB R191, RZ, R191 ;  /* 0x000000bfffbf323e */ /* 0x000fe400000010ff */
[----:B------:R-:W-:Y:S01]  /*3d60*/  @P3 F2FP.BF16.F32.PACK_AB R192, RZ, R190 ;  /* 0x000000beffc0323e */ /* 0x000fe200000010ff */
[----:B------:R-:W-:Y:S01]  /*3d70*/  @P2 FFMA.FTZ R190, R4, R249, R248 ;  /* 0x000000f904be2223 */ /* 0x000fe200000100f8 */
[----:B------:R-:W-:-:S03]  /*3d80*/  @P3 PRMT R184, R191, 0x7610, R184 ;  /* 0x00007610bfb83816 */ /* 0x000fc600000000b8 */
[----:B------:R-:W-:Y:S01]  /*3d90*/  @P2 FADD.FTZ R193, R11, -R190 ;  /* 0x800000be0bc12221 */ /* 0x000fe20000010000 */
[----:B------:R-:W-:Y:S02]  /*3da0*/  MOV R190, R50 ;  /* 0x0000003200be7202 */ /* 0x000fe40000000f00 */
[----:B------:R-:W-:Y:S01]  /*3db0*/  @P3 PRMT R184, R184, 0x5410, R192 ;  /* 0x00005410b8b83816 */ /* 0x000fe200000000c0 */
[----:B------:R-:W-:Y:S01]  /*3dc0*/  @P2 FFMA.FTZ R190, R244, R193, R50 ;  /* 0x000000c1f4be2223 */ /* 0x000fe20000010032 */
[C---:B------:R-:W-:Y:S01]  /*3dd0*/  @P3 SHF.L.U32 R192, R181.reuse, 0x10, RZ ;  /* 0x00000010b5c03819 */ /* 0x040fe200000006ff */
[----:B------:R-:W1:Y:S02]  /*3de0*/  @P3 LDC R193, c[0x0][0x40c] ;  /* 0x00010300ffc13b82 */ /* 0x000e640000000800 */
[----:B-1----:R-:W-:Y:S01]  /*3df0*/  @P3 FMUL.FTZ R191, R190, R193 ;  /* 0x000000c1bebf3220 */ /* 0x002fe20000410000 */
[----:B------:R-:W-:-:S03]  /*3e00*/  @P3 PRMT R193, R181, 0x7632, R193 ;  /* 0x00007632b5c13816 */ /* 0x000fc600000000c1 */
[-C--:B------:R-:W-:Y:S01]  /*3e10*/  @P3 FFMA.FTZ R178, R192, R191.reuse, R178 ;  /* 0x000000bfc0b23223 */ /* 0x080fe200000100b2 */
[----:B------:R-:W-:Y:S01]  /*3e20*/  @P3 FMUL.FTZ R191, R54, R191 ;  /* 0x000000bf36bf3220 */ /* 0x000fe20000410000 */
[----:B------:R-:W-:-:S04]  /*3e30*/  @P3 SHF.L.U32 R193, R193, 0x10, RZ ;  /* 0x00000010c1c13819 */ /* 0x000fc800000006ff */
[----:B------:R-:W-:-:S04]  /*3e40*/  @P3 F2FP.BF16.F32.PACK_AB R191, RZ, R191 ;  /* 0x000000bfffbf323e */ /* 0x000fc800000010ff */
[----:B------:R-:W-:Y:S01]  /*3e50*/  @P3 PRMT R185, R191, 0x7610, R185 ;  /* 0x00007610bfb93816 */ /* 0x000fe200000000b9 */
[----:B------:R-:W-:-:S04]  /*3e60*/  @P2 FFMA.FTZ R191, R5, R249, R248 ;  /* 0x000000f905bf2223 */ /* 0x000fc800000100f8 */
[----:B------:R-:W-:Y:S01]  /*3e70*/  @P2 FADD.FTZ R192, R217, -R191 ;  /* 0x800000bfd9c02221 */ /* 0x000fe20000010000 */
[----:B------:R-:W-:-:S03]  /*3e80*/  MOV R191, R51 ;  /* 0x0000003300bf7202 */ /* 0x000fc60000000f00 */
[----:B------:R-:W-:Y:S02]  /*3e90*/  @P2 FFMA.FTZ R191, R244, R192, R51 ;  /* 0x000000c0f4bf2223 */ /* 0x000fe40000010033 */
[----:B------:R-:W1:Y:S02]  /*3ea0*/  @P3 LDC R192, c[0x0][0x40c] ;  /* 0x00010300ffc03b82 */ /* 0x000e640000000800 */
[----:B-1----:R-:W-:-:S04]  /*3eb0*/  @P3 FMUL.FTZ R192, R191, R192 ;  /* 0x000000c0bfc03220 */ /* 0x002fc80000410000 */
        /* <DEDUP_REMOVED lines=21> */
[----:B------:R-:W-:-:S05]  /*4010*/  @P3 FMUL.FTZ R250, R57, R250 ;  /* 0x000000fa39fa3220 */ /* 0x000fca0000410000 */
[----:B------:R-:W-:-:S04]  /*4020*/  @P3 F2FP.BF16.F32.PACK_AB R250, RZ, R250 ;  /* 0x000000fafffa323e */ /* 0x000fc800000010ff */
[----:B------:R-:W-:-:S07]  /*4030*/  @P3 PRMT R186, R186, 0x5410, R250 ;  /* 0x00005410baba3816 */ /* 0x000fce00000000fa */
.L_x_8306:
[----:B------:R-:W-:Y:S05]  /*4040*/  BSYNC.RECONVERGENT B1 ;  /* 0x0000000000017941 */ /* 0x000fea0003800200 */
.L_x_8289:
[----:B------:R-:W-:Y:S01]  /*4050*/  ISETP.NE.U32.AND P1, PT, R215, RZ, PT ;  /* 0x000000ffd700720c */ /* 0x000fe20003f25070 */
[----:B------:R-:W-:Y:S03]  /*4060*/  BSSY.RECONVERGENT B1, `(.L_x_8322) ;  /* 0x000000e000017945 */ /* 0x000fe60003800200 */
[----:B------:R-:W-:-:S13]  /*4070*/  ISETP.NE.AND.EX P1, PT, R214, RZ, PT, P1 ;  /* 0x000000ffd600720c */ /* 0x000fda0003f25310 */
[----:B------:R-:W1:Y:S02]  /*4080*/  @P1 LDC.64 R214, c[0x0][0x478] ;  /* 0x00011e00ffd61b82 */ /* 0x000e640000000a00 */
[----:B-1----:R-:W-:-:S05]  /*4090*/  @P1 IMAD.WIDE.U32 R214, R247, 0x20, R214 ;  /* 0x00000020f7d61825 */ /* 0x002fca00078e00d6 */
        /* <DEDUP_REMOVED lines=10> */
.L_x_8323:
[----:B------:R-:W-:Y:S05]  /*4140*/  BSYNC.RECONVERGENT B1 ;  /* 0x0000000000017941 */ /* 0x000fea0003800200 */
.L_x_8322:
[----:B------:R-:W-:Y:S04]  /*4150*/  BSSY.RECONVERGENT B1, `(.L_x_8324) ;  /* 0x00001bf000017945 */ /* 0x000fe80003800200 */
[----:B------:R-:W-:Y:S05]  /*4160*/  @!P0 BRA `(.L_x_8325) ;  /* 0x0000000800ec8947 */ /* 0x000fea0003800000 */
[----:B------:R-:W-:Y:S05]  /*4170*/  @!P1 BRA `(.L_x_8326) ;  /* 0x0000000400749947 */ /* 0x000fea0003800000 */
[----:B------:R-:W2:Y:S01]  /*4180*/  @P3 LDC R191, c[0x0][0x40c] ;  /* 0x00010300ffbf3b82 */ /* 0x000ea20000000800 */
[-CC-:B------:R-:W-:Y:S01]  /*4190*/  @P2 FFMA.FTZ R189, R14, R249.reuse, R248.reuse ;  /* 0x000000f90ebd2223 */ /* 0x180fe200000100f8 */
[----:B------:R-:W-:Y:S01]  /*41a0*/  @P2 FFMA.FTZ R190, R15, R249, R248 ;  /* 0x000000f90fbe2223 */ /* 0x000fe200000100f8 */
[----:B-----5:R-:W-:Y:S02]  /*41b0*/  MOV R188, R40 ;  /* 0x0000002800bc7202 */ /* 0x020fe40000000f00 */
[----:B------:R-:W-:Y:S01]  /*41c0*/  @P2 FADD.FTZ R189, R220, -R189 ;  /* 0x800000bddcbd2221 */ /* 0x000fe20000010000 */
[----:B------:R-:W-:Y:S01]  /*41d0*/  @P2 FADD.FTZ R190, R229, -R190 ;  /* 0x800000bee5be2221 */ /* 0x000fe20000010000 */
[----:B------:R-:W-:Y:S02]  /*41e0*/  @P3 PRMT R195, R182, 0x7632, R195 ;  /* 0x00007632b6c33816 */ /* 0x000fe400000000c3 */
[C---:B------:R-:W-:Y:S01]  /*41f0*/  @P2 FFMA.FTZ R188, R244.reuse, R189, R40 ;  /* 0x000000bdf4bc2223 */ /* 0x040fe20000010028 */
[----:B------:R-:W-:Y:S01]  /*4200*/  MOV R189, R41 ;  /* 0x0000002900bd7202 */ /* 0x000fe20000000f00 */
[----:B------:R-:W-:Y:S01]  /*4210*/  @P2 FFMA.FTZ R189, R244, R190, R41 ;  /* 0x000000bef4bd2223 */ /* 0x000fe20000010029 */
[----:B------:R-:W-:Y:S01]  /*4220*/  @P2 FFMA.FTZ R190, R16, R249, R248 ;  /* 0x000000f910be2223 */ /* 0x000fe200000100f8 */
[----:B------:R-:W-:-:S02]  /*4230*/  @P3 SHF.L.U32 R195, R195, 0x10, RZ ;  /* 0x00000010c3c33819 */ /* 0x000fc400000006ff */
[----:B-1----:R-:W-:Y:S01]  /*4240*/  @P3 SHF.L.U32 R214, R183, 0x10, RZ ;  /* 0x00000010b7d63819 */ /* 0x002fe200000006ff */
[----:B------:R-:W-:Y:S01]  /*4250*/  @P2 FADD.FTZ R192, R221, -R190 ;  /* 0x800000beddc02221 */ /* 0x000fe20000010000 */
[----:B------:R-:W-:-:S03]  /*4260*/  MOV R190, R42 ;  /* 0x0000002a00be7202 */ /* 0x000fc60000000f00 */
[----:B------:R-:W-:Y:S02]  /*4270*/  @P2 FFMA.FTZ R190, R244, R192, R42 ;  /* 0x000000c0f4be2223 */ /* 0x000fe4000001002a */
[----:B------:R-:W1:Y:S01]  /*4280*/  @P3 LDC R192, c[0x0][0x40c] ;  /* 0x00010300ffc03b82 */ /* 0x000e620000000800 */
[----:B--2---:R-:W-:Y:S01]  /*4290*/  @P3 FMUL.FTZ R193, R188, R191 ;  /* 0x000000bfbcc13220 */ /* 0x004fe20000410000 */
[----:B------:R-:W-:-:S05]  /*42a0*/  @P3 SHF.L.U32 R191, R180, 0x10, RZ ;  /* 0x00000010b4bf3819 */ /* 0x000fca00000006ff */
[-C--:B------:R-:W-:Y:S01]  /*42b0*/  @P3 FFMA.FTZ R168, R191, R193.reuse, R168 ;  /* 0x000000c1bfa83223 */ /* 0x080fe200000100a8 */
[----:B------:R-:W-:Y:S01]  /*42c0*/  @P3 FMUL.FTZ R193, R60, R193 ;  /* 0x000000c13cc13220 */ /* 0x000fe20000410000 */
[----:B------:R-:W2:Y:S04]  /*42d0*/  @P3 LDC R191, c[0x0][0x40c] ;  /* 0x00010300ffbf3b82 */ /* 0x000ea80000000800 */
[----:B------:R-:W-:-:S04]  /*42e0*/  @P3 F2FP.BF16.F32.PACK_AB R193, RZ, R193 ;  /* 0x000000c1ffc1323e */ /* 0x000fc800000010ff */
[----:B------:R-:W-:Y:S02]  /*42f0*/  @P3 PRMT R184, R193, 0x7610, R184 ;  /* 0x00007610c1b83816 */ /* 0x000fe400000000b8 */
[----:B------:R-:W-:-:S04]  /*4300*/  @P3 PRMT R193, R180, 0x7632, R193 ;  /* 0x00007632b4c13816 */ /* 0x000fc800000000c1 */
[----:B------:R-:W-:Y:S01]  /*4310*/  @P3 SHF.L.U32 R193, R193, 0x10, RZ ;  /* 0x00000010c1c13819 */ /* 0x000fe200000006ff */
[----:B-1----:R-:W-:-:S04]  /*4320*/  @P3 FMUL.FTZ R192, R189, R192 ;  /* 0x000000c0bdc03220 */ /* 0x002fc80000410000 */
[----:B------:R-:W-:Y:S01]  /*4330*/  @P3 FFMA.FTZ R169, R192, R193, R169 ;  /* 0x000000c1c0a93223 */ /* 0x000fe200000100a9 */
[----:B------:R-:W-:Y:S01]  /*4340*/  @P3 SHF.L.U32 R193, R181, 0x10, RZ ;  /* 0x00000010b5c13819 */ /* 0x000fe200000006ff */
[----:B------:R-:W-:Y:S01]  /*4350*/  @P3 FMUL.FTZ R192, R61, R192 ;  /* 0x000000c03dc03220 */ /* 0x000fe20000410000 */
[----:B--2---:R-:W-:-:S04]  /*4360*/  @P3 FMUL.FTZ R191, R190, R191 ;  /* 0x000000bfbebf3220 */ /* 0x004fc80000410000 */
[----:B------:R-:W-:Y:S01]  /*4370*/  @P3 F2FP.BF16.F32.PACK_AB R192, RZ, R192 ;  /* 0x000000c0ffc0323e */ /* 0x000fe200000010ff */
[-C--:B------:R-:W-:Y:S01]  /*4380*/  @P3 FFMA.FTZ R170, R193, R191.reuse, R170 ;  /* 0x000000bfc1aa3223 */ /* 0x080fe200000100aa */
[----:B------:R-:W-:Y:S02]  /*4390*/  @P3 FMUL.FTZ R191, R62, R191 ;  /* 0x000000bf3ebf3220 */ /* 0x000fe40000410000 */
[--C-:B------:R-:W-:Y:S02]  /*43a0*/  @P3 PRMT R184, R184, 0x5410, R192.reuse ;  /* 0x00005410b8b83816 */ /* 0x100fe400000000c0 */
[----:B------:R-:W-:Y:S02]  /*43b0*/  @P3 PRMT R192, R181, 0x7632, R192 ;  /* 0x00007632b5c03816 */ /* 0x000fe400000000c0 */
[----:B------:R-:W-:Y:S01]  /*43c0*/  @P3 F2FP.BF16.F32.PACK_AB R193, RZ, R191 ;  /* 0x000000bfffc1323e */ /* 0x000fe200000010ff */
[----:B------:R-:W-:Y:S01]  /*43d0*/  @P2 FFMA.FTZ R191, R17, R249, R248 ;  /* 0x000000f911bf2223 */ /* 0x000fe200000100f8 */
[----:B------:R-:W-:-:S02]  /*43e0*/  @P3 SHF.L.U32 R192, R192, 0x10, RZ ;  /* 0x00000010c0c03819 */ /* 0x000fc400000006ff */
[----:B------:R-:W-:Y:S01]  /*43f0*/  @P3 PRMT R185, R193, 0x7610, R185 ;  /* 0x00007610c1b93816 */ /* 0x000fe200000000b9 */
[----:B------:R-:W-:Y:S01]  /*4400*/  @P2 FADD.FTZ R194, R230, -R191 ;  /* 0x800000bfe6c22221 */ /* 0x000fe20000010000 */
[----:B------:R-:W-:Y:S01]  /*4410*/  MOV R191, R43 ;  /* 0x0000002b00bf7202 */ /* 0x000fe20000000f00 */
[----:B------:R-:W-:Y:S02]  /*4420*/  @P2 FFMA.FTZ R193, R18, R249, R248 ;  /* 0x000000f912c12223 */ /* 0x000fe400000100f8 */
[----:B------:R-:W-:Y:S02]  /*4430*/  @P2 FFMA.FTZ R191, R244, R194, R43 ;  /* 0x000000c2f4bf2223 */ /* 0x000fe4000001002b */
[----:B------:R-:W1:Y:S01]  /*4440*/  @P3 LDC R194, c[0x0][0x40c] ;  /* 0x00010300ffc23b82 */ /* 0x000e620000000800 */
[----:B------:R-:W-:Y:S01]  /*4450*/  @P2 FADD.FTZ R193, R222, -R193 ;  /* 0x800000c1dec12221 */ /* 0x000fe20000010000 */
[----:B-1----:R-:W-:-:S04]  /*4460*/  @P3 FMUL.FTZ R194, R191, R194 ;  /* 0x000000c2bfc23220 */ /* 0x002fc80000410000 */
[----:B------:R-:W-:Y:S01]  /*4470*/  @P3 FFMA.FTZ R171, R194, R192, R171 ;  /* 0x000000c0c2ab3223 */ /* 0x000fe200000100ab */
        /* <DEDUP_REMOVED lines=35> */
[----:B------:R-:W-:Y:S01]  /*46b0*/  @P2 FFMA.FTZ R195, R244, R214, R39 ;  /* 0x000000d6f4c32223 */ /* 0x000fe20000010027 */
        /* <DEDUP_REMOVED lines=9> */
.L_x_8326:
[----:B-1----:R-:W-:Y:S01]  /*4750*/  @P2 FFMA.FTZ R215, R14, R249, R248 ;  /* 0x000000f90ed72223 */ /* 0x002fe200000100f8 */
        /* <DEDUP_REMOVED lines=92> */
.L_x_8325:
[----:B------:R-:W-:Y:S05]  /*4d20*/  @!P1 BRA `(.L_x_8328) ;  /* 0x00000008003c9947 */ /* 0x000fea0003800000 */
        /* <DEDUP_REMOVED lines=35> */
[----:B-1----:R-:W-:Y:S01]  /*4f60*/  FFMA.FTZ R214, R14, R249, R248 ;  /* 0x000000f90ed67223 */ /* 0x002fe200000100f8 */
        /* <DEDUP_REMOVED lines=10> */
.L_x_8330:
[----:B------:R-:W-:Y:S05]  /*5010*/  BSYNC.RECONVERGENT B2 ;  /* 0x0000000000027941 */ /* 0x000fea0003800200 */
.L_x_8329:
[----:B------:R-:W-:Y:S04]  /*5020*/  BSSY.RECONVERGENT B2, `(.L_x_8331) ;  /* 0x000000e000027945 */ /* 0x000fe80003800200 */
[----:B------:R-:W-:Y:S05]  /*5030*/  @!P3 BRA `(.L_x_8332) ;  /* 0x000000000030b947 */ /* 0x000fea0003800000 */
[----:B-1----:R-:W-:Y:S01]  /*5040*/  FFMA.FTZ R214, R15, R249, R248 ;  /* 0x000000f90fd67223 */ /* 0x002fe200000100f8 */
        /* <DEDUP_REMOVED lines=11> */
.L_x_8332:
[----:B------:R-:W-:Y:S05]  /*5100*/  BSYNC.RECONVERGENT B2 ;  /* 0x0000000000027941 */ /* 0x000fea0003800200 */
.L_x_8331:
[----:B------:R-:W-:Y:S04]  /*5110*/  BSSY.RECONVERGENT B2, `(.L_x_8333) ;  /* 0x000000d000027945 */ /* 0x000fe80003800200 */
[----:B------:R-:W-:Y:S05]  /*5120*/  @!P3 BRA `(.L_x_8334) ;  /* 0x00000000002cb947 */ /* 0x000fea0003800000 */
        /* <DEDUP_REMOVED lines=11> */
.L_x_8334:
[----:B------:R-:W-:Y:S05]  /*51e0*/  BSYNC.RECONVERGENT B2 ;  /* 0x0000000000027941 */ /* 0x000fea0003800200 */
.L_x_8333:
        /* <DEDUP_REMOVED lines=14> */
.L_x_8336:
[----:B------:R-:W-:Y:S05]  /*52d0*/  BSYNC.RECONVERGENT B2 ;  /* 0x0000000000027941 */ /* 0x000fea0003800200 */
.L_x_8335:
        /* <DEDUP_REMOVED lines=13> */
.L_x_8338:
[----:B------:R-:W-:Y:S05]  /*53b0*/  BSYNC.RECONVERGENT B2 ;  /* 0x0000000000027941 */ /* 0x000fea0003800200 */
.L_x_8337:
        /* <DEDUP_REMOVED lines=14> */
.L_x_8340:
[----:B------:R-:W-:Y:S05]  /*54a0*/  BSYNC.RECONVERGENT B2 ;  /* 0x0000000000027941 */ /* 0x000fea0003800200 */
.L_x_8339:
        /* <DEDUP_REMOVED lines=13> */
.L_x_8342:
[----:B------:R-:W-:Y:S05]  /*5580*/  BSYNC.RECONVERGENT B2 ;  /* 0x0000000000027941 */ /* 0x000fea0003800200 */
.L_x_8341:
[----:B------:R-:W-:Y:S05]  /*5590*/  @!P3 BRA `(.L_x_8327) ;  /* 0x0000000400e8b947 */ /* 0x000fea0003800000 */
[----:B-1----:R-:W-:Y:S01]  /*55a0*/  PRMT R214, R183, 0x7632, R214 ;  /* 0x00007632b7d67816 */ /* 0x002fe200000000d6 */
[----:B------:R-:W-:-:S03]  /*55b0*/  FMUL.FTZ R215, R195, UR13 ;  /* 0x0000000dc3d77c20 */ /* 0x000fc60008410000 */
[----:B------:R-:W-:-:S05]  /*55c0*/  SHF.L.U32 R214, R214, 0x10, RZ ;  /* 0x00000010d6d67819 */ /* 0x000fca00000006ff */
[----:B------:R-:W-:Y:S01]  /*55d0*/  FFMA.FTZ R167, R215, R214, R167 ;  /* 0x000000d6d7a77223 */ /* 0x000fe200000100a7 */
[----:B------:R-:W-:-:S05]  /*55e0*/  FMUL.FTZ R214, R67, R215 ;  /* 0x000000d743d67220 */ /* 0x000fca0000410000 */
[----:B------:R-:W-:-:S04]  /*55f0*/  F2FP.BF16.F32.PACK_AB R214, RZ, R214 ;  /* 0x000000d6ffd6723e */ /* 0x000fc800000010ff */
[----:B------:R-:W-:Y:S01]  /*5600*/  PRMT R187, R187, 0x5410, R214 ;  /* 0x00005410bbbb7816 */ /* 0x000fe200000000d6 */
[----:B------:R-:W-:Y:S06]  /*5610*/  BRA `(.L_x_8327) ;  /* 0x0000000400c87947 */ /* 0x000fec0003800000 */
.L_x_8328:
[----:B------:R-:W-:Y:S04]  /*5620*/  BSSY.RECONVERGENT B2, `(.L_x_8343) ;  /* 0x000000d000027945 */ /* 0x000fe80003800200 */
[----:B------:R-:W-:Y:S05]  /*5630*/  @!P3 BRA `(.L_x_8344) ;  /* 0x00000000002cb947 */ /* 0x000fea0003800000 */
[----:B-1----:R-:W-:Y:S01]  /*5640*/  FFMA.FTZ R214, R14, R249, R248 ;  /* 0x000000f90ed67223 */ /* 0x002fe200000100f8 */
        /* <DEDUP_REMOVED lines=10> */
.L_x_8344:
[----:B------:R-:W-:Y:S05]  /*56f0*/  BSYNC.RECONVERGENT B2 ;  /* 0x0000000000027941 */ /* 0x000fea0003800200 */
.L_x_8343:
[----:B------:R-:W-:Y:S04]  /*5700*/  BSSY.RECONVERGENT B2, `(.L_x_8345) ;  /* 0x000000e000027945 */ /* 0x000fe80003800200 */
[----:B------:R-:W-:Y:S05]  /*5710*/  @!P3 BRA `(.L_x_8346) ;  /* 0x000000000030b947 */ /* 0x000fea0003800000 */
[----:B-1----:R-:W-:Y:S01]  /*5720*/  FFMA.FTZ R214, R15, R249, R248 ;  /* 0x000000f90fd67223 */ /* 0x002fe200000100f8 */
        /* <DEDUP_REMOVED lines=11> */
.L_x_8346:
[----:B------:R-:W-:Y:S05]  /*57e0*/  BSYNC.RECONVERGENT B2 ;  /* 0x0000000000027941 */ /* 0x000fea0003800200 */
.L_x_8345:
        /* <DEDUP_REMOVED lines=13> */
.L_x_8348:
[----:B------:R-:W-:Y:S05]  /*58c0*/  BSYNC.RECONVERGENT B2 ;  /* 0x0000000000027941 */ /* 0x000fea0003800200 */
.L_x_8347:
        /* <DEDUP_REMOVED lines=14> */
.L_x_8350:
[----:B------:R-:W-:Y:S05]  /*59b0*/  BSYNC.RECONVERGENT B2 ;  /* 0x0000000000027941 */ /* 0x000fea0003800200 */
.L_x_8349:
        /* <DEDUP_REMOVED lines=13> */
.L_x_8352:
[----:B------:R-:W-:Y:S05]  /*5a90*/  BSYNC.RECONVERGENT B2 ;  /* 0x0000000000027941 */ /* 0x000fea0003800200 */
.L_x_8351:
        /* <DEDUP_REMOVED lines=14> */
.L_x_8354:
[----:B------:R-:W-:Y:S05]  /*5b80*/  BSYNC.RECONVERGENT B2 ;  /* 0x0000000000027941 */ /* 0x000fea0003800200 */
.L_x_8353:
        /* <DEDUP_REMOVED lines=13> */
.L_x_8356:
[----:B------:R-:W-:Y:S05]  /*5c60*/  BSYNC.RECONVERGENT B2 ;  /* 0x0000000000027941 */ /* 0x000fea0003800200 */
.L_x_8355:
        /* <DEDUP_REMOVED lines=13> */
.L_x_8327:
[----:B------:R-:W-:Y:S05]  /*5d40*/  BSYNC.RECONVERGENT B1 ;  /* 0x0000000000017941 */ /* 0x000fea0003800200 */
.L_x_8324:
        /* <DEDUP_REMOVED lines=15> */
.L_x_8358:
[----:B------:R-:W-:Y:S05]  /*5e40*/  BSYNC.RECONVERGENT B1 ;  /* 0x0000000000017941 */ /* 0x000fea0003800200 */
.L_x_8357:
        /* <DEDUP_REMOVED lines=96> */
.L_x_8361:
        /* <DEDUP_REMOVED lines=93> */
.L_x_8360:
        /* <DEDUP_REMOVED lines=47> */
.L_x_8365:
[----:B------:R-:W-:Y:S05]  /*6d10*/  BSYNC.RECONVERGENT B2 ;  /* 0x0000000000027941 */ /* 0x000fea0003800200 */
.L_x_8364:
        /* <DEDUP_REMOVED lines=14> */
.L_x_8367:
[----:B------:R-:W-:Y:S05]  /*6e00*/  BSYNC.RECONVERGENT B2 ;  /* 0x0000000000027941 */ /* 0x000fea0003800200 */
.L_x_8366:
        /* <DEDUP_REMOVED lines=13> */
.L_x_8369:
[----:B------:R-:W-:Y:S05]  /*6ee0*/  BSYNC.RECONVERGENT B2 ;  /* 0x0000000000027941 */ /* 0x000fea0003800200 */
.L_x_8368:
        /* <DEDUP_REMOVED lines=14> */
.L_x_8371:
[----:B------:R-:W-:Y:S05]  /*6fd0*/  BSYNC.RECONVERGENT B2 ;  /* 0x0000000000027941 */ /* 0x000fea0003800200 */
.L_x_8370:
        /* <DEDUP_REMOVED lines=13> */
.L_x_8373:
[----:B------:R-:W-:Y:S05]  /*70b0*/  BSYNC.RECONVERGENT B2 ;  /* 0x0000000000027941 */ /* 0x000fea0003800200 */
.L_x_8372:
        /* <DEDUP_REMOVED lines=14> */
.L_x_8375:
[----:B------:R-:W-:Y:S05]  /*71a0*/  BSYNC.RECONVERGENT B2 ;  /* 0x0000000000027941 */ /* 0x000fea0003800200 */
.L_x_8374:
        /* <DEDUP_REMOVED lines=13> */
.L_x_8377:
[----:B------:R-:W-:Y:S05]  /*7280*/  BSYNC.RECONVERGENT B2 ;  /* 0x0000000000027941 */ /* 0x000fea0003800200 */
.L_x_8376:
        /* <DEDUP_REMOVED lines=9> */
.L_x_8363:
        /* <DEDUP_REMOVED lines=13> */
.L_x_8379:
[----:B------:R-:W-:Y:S05]  /*73f0*/  BSYNC.RECONVERGENT B2 ;  /* 0x0000000000027941 */ /* 0x000fea0003800200 */
.L_x_8378:
        /* <DEDUP_REMOVED lines=14> */
.L_x_8381:
[----:B------:R-:W-:Y:S05]  /*74e0*/  BSYNC.RECONVERGENT B2 ;  /* 0x0000000000027941 */ /* 0x000fea0003800200 */
.L_x_8380:
        /* <DEDUP_REMOVED lines=13> */
.L_x_8383:
[----:B------:R-:W-:Y:S05]  /*75c0*/  BSYNC.RECONVERGENT B2 ;  /* 0x0000000000027941 */ /* 0x000fea0003800200 */
.L_x_8382:
        /* <DEDUP_REMOVED lines=14> */
.L_x_8385:
[----:B------:R-:W-:Y:S05]  /*76b0*/  BSYNC.RECONVERGENT B2 ;  /* 0x0000000000027941 */ /* 0x000fea0003800200 */
.L_x_8384:
        /* <DEDUP_REMOVED lines=13> */
.L_x_8387:
[----:B------:R-:W-:Y:S05]  /*7790*/  BSYNC.RECONVERGENT B2 ;  /* 0x0000000000027941 */ /* 0x000fea0003800200 */
.L_x_8386:
        /* <DEDUP_REMOVED lines=14> */
.L_x_8389:
[----:B------:R-:W-:Y:S05]  /*7880*/  BSYNC.RECONVERGENT B2 ;  /* 0x0000000000027941 */ /* 0x000fea0003800200 */
.L_x_8388:
        /* <DEDUP_REMOVED lines=13> */
.L_x_8391:
[----:B------:R-:W-:Y:S05]  /*7960*/  BSYNC.RECONVERGENT B2 ;  /* 0x0000000000027941 */ /* 0x000fea0003800200 */
.L_x_8390:
        /* <DEDUP_REMOVED lines=13> */
.L_x_8362:
[----:B------:R-:W-:Y:S05]  /*7a40*/  BSYNC.RECONVERGENT B1 ;  /* 0x0000000000017941 */ /* 0x000fea0003800200 */
.L_x_8359:
[----:B-1----:R-:W1:Y:S01]  /*7a50*/  @P1 LDC.64 R214, c[0x0][0x478] ;  /* 0x00011e00ffd61b82 */ /* 0x002e620000000a00 */
[----:B------:R-:W-:Y:S01]  /*7a60*/  @P1 IADD3 R250, PT, PT, R247, 0x40, RZ ;  /* 0x00000040f7fa1810 */ /* 0x000fe20007ffe0ff */
[----:B------:R-:W-:Y:S04]  /*7a70*/  BSSY.RECONVERGENT B1, `(.L_x_8392) ;  /* 0x000000d000017945 */ /* 0x000fe80003800200 */
[----:B-1----:R-:W-:Y:S01]  /*7a80*/  @P1 IMAD.WIDE.U32 R214, R250, 0x20, R214 ;  /* 0x00000020fad61825 */ /* 0x002fe200078e00d6 */
[C---:B------:R-:W-:Y:S02]  /*7a90*/  @P3 IADD3 R250, PT, PT, R246.reuse, 0x40, RZ ;  /* 0x00000040f6fa3810 */ /* 0x040fe40007ffe0ff */
[----:B------:R-:W-:Y:S02]  /*7aa0*/  IADD3 R246, PT, PT, R246, 0x60, RZ ;  /* 0x00000060f6f67810 */ /* 0x000fe40007ffe0ff */
[----:B------:R-:W-:Y:S04]  /*7ab0*/  @P1 STG.E.128 desc[UR6][R214.64], R188 ;  /* 0x000000bcd6001986 */ /* 0x000fe8000c101d06 */
[----:B------:R1:W-:Y:S02]  /*7ac0*/  @P1 STG.E.128 desc[UR6][R214.64+0x10], R192 ;  /* 0x000010c0d6001986 */ /* 0x0003e4000c101d06 */
[----:B-1----:R-:W1:Y:S02]  /*7ad0*/  @P3 LDC.64 R214, c[0x0][0x468] ;  /* 0x00011a00ffd63b82 */ /* 0x002e640000000a00 */
[----:B-1----:R-:W-:-:S05]  /*7ae0*/  @P3 IMAD.WIDE.U32 R214, R250, 0x10, R214 ;  /* 0x00000010fad63825 */ /* 0x002fca00078e00d6 */
[----:B------:R1:W-:Y:S01]  /*7af0*/  @P3 STG.E.128 desc[UR6][R214.64], R184 ;  /* 0x000000b8d6003986 */ /* 0x0003e2000c101d06 */
[----:B------:R-:W-:Y:S05]  /*7b00*/  @!P3 BRA `(.L_x_8393) ;  /* 0x00000000000cb947 */ /* 0x000fea0003800000 */
[----:B-----5:R-:W2:Y:S02]  /*7b10*/  LDC.64 R180, c[0x0][0x390] ;  /* 0x0000e400ffb47b82 */ /* 0x020ea40000000a00 */
[----:B--2---:R-:W-:-:S06]  /*7b20*/  IMAD.WIDE.U32 R180, R246, 0x10, R180 ;  /* 0x00000010f6b47825 */ /* 0x004fcc00078e00b4 */
[----:B------:R-:W5:Y:S02]  /*7b30*/  LDG.E.128 R180, desc[UR6][R180.64] ;  /* 0x00000006b4b47981 */ /* 0x000f64000c1e1d00 */
.L_x_8393:
[----:B------:R-:W-:Y:S05]  /*7b40*/  BSYNC.RECONVERGENT B1 ;  /* 0x0000000000017941 */ /* 0x000fea0003800200 */
.L_x_8392:
[----:B------:R-:W-:Y:S04]  /*7b50*/  BSSY.RECONVERGENT B1, `(.L_x_8394) ;  /* 0x00001bf000017945 */ /* 0x000fe80003800200 */
[----:B------:R-:W-:Y:S05]  /*7b60*/  @!P0 BRA `(.L_x_8395) ;  /* 0x0000000800ec8947 */ /* 0x000fea0003800000 */
[----:B------:R-:W-:Y:S05]  /*7b70*/  @!P1 BRA `(.L_x_8396) ;  /* 0x0000000400749947 */ /* 0x000fea0003800000 */
[----:B------:R-:W2:Y:S01]  /*7b80*/  @P3 LDC R190, c[0x0][0x40c] ;  /* 0x00010300ffbe3b82 */ /* 0x000ea20000000800 */
[-CC-:B------:R-:W-:Y:S01]  /*7b90*/  @P2 FFMA.FTZ R188, R213, R249.reuse, R248.reuse ;  /* 0x000000f9d5bc2223 */ /* 0x180fe200000100f8 */
[-CC-:B------:R-:W-:Y:S01]  /*7ba0*/  @P2 FFMA.FTZ R189, R206, R249.reuse, R248.reuse ;  /* 0x000000f9cebd2223 */ /* 0x180fe200000100f8 */
[----:B------:R-:W-:Y:S01]  /*7bb0*/  @P2 FFMA.FTZ R191, R207, R249, R248 ;  /* 0x000000f9cfbf2223 */ /* 0x000fe200000100f8 */
[----:B-----5:R-:W-:Y:S01]  /*7bc0*/  MOV R195, R23 ;  /* 0x0000001700c37202 */ /* 0x020fe20000000f00 */
[----:B------:R-:W-:Y:S01]  /*7bd0*/  @P2 FADD.FTZ R188, R243, -R188 ;  /* 0x800000bcf3bc2221 */ /* 0x000fe20000010000 */
[----:B------:R-:W-:Y:S01]  /*7be0*/  @P2 FADD.FTZ R189, R228, -R189 ;  /* 0x800000bde4bd2221 */ /* 0x000fe20000010000 */
[----:B------:R-:W-:Y:S01]  /*7bf0*/  @P2 FADD.FTZ R191, R239, -R191 ;  /* 0x800000bfefbf2221 */ /* 0x000fe20000010000 */
[----:B------:R-:W3:Y:S01]  /*7c00*/  @P3 LDC R192, c[0x0][0x40c] ;  /* 0x00010300ffc03b82 */ /* 0x000ee20000000800 */
[C---:B------:R-:W-:Y:S01]  /*7c10*/  @P2 FFMA.FTZ R195, R244.reuse, R188, R23 ;  /* 0x000000bcf4c32223 */ /* 0x040fe20000010017 */
[----:B------:R-:W-:Y:S01]  /*7c20*/  MOV R188, R24 ;  /* 0x0000001800bc7202 */ /* 0x000fe20000000f00 */
[C---:B------:R-:W-:Y:S01]  /*7c30*/  @P2 FFMA.FTZ R188, R244.reuse, R189, R24 ;  /* 0x000000bdf4bc2223 */ /* 0x040fe20000010018 */
[----:B------:R-:W-:Y:S01]  /*7c40*/  MOV R189, R25 ;  /* 0x0000001900bd7202 */ /* 0x000fe20000000f00 */
[----:B------:R-:W-:Y:S01]  /*7c50*/  @P2 FFMA.FTZ R189, R244, R191, R25 ;  /* 0x000000bff4bd2223 */ /* 0x000fe20000010019 */
[----:B------:R-:W-:-:S02]  /*7c60*/  @P3 SHF.L.U32 R191, R180, 0x10, RZ ;  /* 0x00000010b4bf3819 */ /* 0x000fc400000006ff */
[C---:B------:R-:W-:Y:S02]  /*7c70*/  @P3 SHF.L.U32 R194, R182.reuse, 0x10, RZ ;  /* 0x00000010b6c23819 */ /* 0x040fe400000006ff */
[----:B-1----:R-:W-:Y:S02]  /*7c80*/  @P3 PRMT R214, R182, 0x7632, R214 ;  /* 0x00007632b6d63816 */ /* 0x002fe400000000d6 */
[----:B------:R-:W-:Y:S02]  /*7c90*/  @P3 SHF.L.U32 R215, R183, 0x10, RZ ;  /* 0x00000010b7d73819 */ /* 0x000fe400000006ff */
[----:B------:R-:W-:Y:S01]  /*7ca0*/  @P3 SHF.L.U32 R214, R214, 0x10, RZ ;  /* 0x00000010d6d63819 */ /* 0x000fe200000006ff */
[----:B--2---:R-:W-:-:S04]  /*7cb0*/  @P3 FMUL.FTZ R190, R188, R190 ;  /* 0x000000bebcbe3220 */ /* 0x004fc80000410000 */
[----:B------:R-:W-:Y:S01]  /*7cc0*/  @P3 FFMA.FTZ R152, R191, R190, R152 ;  /* 0x000000bebf983223 */ /* 0x000fe20000010098 */
[----:B------:R-:W-:Y:S01]  /*7cd0*/  @P3 PRMT R191, R180, 0x7632, R191 ;  /* 0x00007632b4bf3816 */ /* 0x000fe200000000bf */
[----:B---3--:R-:W-:-:S03]  /*7ce0*/  @P3 FMUL.FTZ R192, R189, R192 ;  /* 0x000000c0bdc03220 */ /* 0x008fc60000410000 */
[----:B------:R-:W-:-:S05]  /*7cf0*/  @P3 SHF.L.U32 R191, R191, 0x10, RZ ;  /* 0x00000010bfbf3819 */ /* 0x000fca00000006ff */
        /* <DEDUP_REMOVED lines=69> */
.L_x_8396:
        /* <DEDUP_REMOVED lines=93> */
.L_x_8395:
        /* <DEDUP_REMOVED lines=15> */
.L_x_8400:
[----:B------:R-:W-:Y:S05]  /*8810*/  BSYNC.RECONVERGENT B2 ;  /* 0x0000000000027941 */ /* 0x000fea0003800200 */
.L_x_8399:
        /* <DEDUP_REMOVED lines=14> */
.L_x_8402:
[----:B------:R-:W-:Y:S05]  /*8900*/  BSYNC.RECONVERGENT B2 ;  /* 0x0000000000027941 */ /* 0x000fea0003800200 */
.L_x_8401:
        /* <DEDUP_REMOVED lines=13> */
.L_x_8404:
[----:B------:R-:W-:Y:S05]  /*89e0*/  BSYNC.RECONVERGENT B2 ;  /* 0x0000000000027941 */ /* 0x000fea0003800200 */
.L_x_8403:
        /* <DEDUP_REMOVED lines=14> */
.L_x_8406:
[----:B------:R-:W-:Y:S05]  /*8ad0*/  BSYNC.RECONVERGENT B2 ;  /* 0x0000000000027941 */ /* 0x000fea0003800200 */
.L_x_8405:
        /* <DEDUP_REMOVED lines=13> */
.L_x_8408:
[----:B------:R-:W-:Y:S05]  /*8bb0*/  BSYNC.RECONVERGENT B2 ;  /* 0x0000000000027941 */ /* 0x000fea0003800200 */
.L_x_8407:
        /* <DEDUP_REMOVED lines=14> */
.L_x_8410:
[----:B------:R-:W-:Y:S05]  /*8ca0*/  BSYNC.RECONVERGENT B2 ;  /* 0x0000000000027941 */ /* 0x000fea0003800200 */
.L_x_8409:
        /* <DEDUP_REMOVED lines=13> */
.L_x_8412:
[----:B------:R-:W-:Y:S05]  /*8d80*/  BSYNC.RECONVERGENT B2 ;  /* 0x0000000000027941 */ /* 0x000fea0003800200 */
.L_x_8411:
        /* <DEDUP_REMOVED lines=41> */
.L_x_8398:
        /* <DEDUP_REMOVED lines=13> */
.L_x_8414:
[----:B------:R-:W-:Y:S05]  /*90f0*/  BSYNC.RECONVERGENT B2 ;  /* 0x0000000000027941 */ /* 0x000fea0003800200 */
.L_x_8413:
        /* <DEDUP_REMOVED lines=14> */
.L_x_8416:
[----:B------:R-:W-:Y:S05]  /*91e0*/  BSYNC.RECONVERGENT B2 ;  /* 0x0000000000027941 */ /* 0x000fea0003800200 */
.L_x_8415:
        /* <DEDUP_REMOVED lines=13> */
.L_x_8418:
[----:B------:R-:W-:Y:S05]  /*92c0*/  BSYNC.RECONVERGENT B2 ;  /* 0x0000000000027941 */ /* 0x000fea0003800200 */
.L_x_8417:
        /* <DEDUP_REMOVED lines=14> */
.L_x_8420:
[----:B------:R-:W-:Y:S05]  /*93b0*/  BSYNC.RECONVERGENT B2 ;  /* 0x0000000000027941 */ /* 0x000fea0003800200 */
.L_x_8419:
        /* <DEDUP_REMOVED lines=13> */
.L_x_8422:
[----:B------:R-:W-:Y:S05]  /*9490*/  BSYNC.RECONVERGENT B2 ;  /* 0x0000000000027941 */ /* 0x000fea0003800200 */
.L_x_8421:
        /* <DEDUP_REMOVED lines=14> */
.L_x_8424:
[----:B------:R-:W-:Y:S05]  /*9580*/  BSYNC.RECONVERGENT B2 ;  /* 0x0000000000027941 */ /* 0x000fea0003800200 */
.L_x_8423:
        /* <DEDUP_REMOVED lines=13> */
.L_x_8426:
[----:B------:R-:W-:Y:S05]  /*9660*/  BSYNC.RECONVERGENT B2 ;  /* 0x0000000000027941 */ /* 0x000fea0003800200 */
.L_x_8425:
[----:B-1----:R-:W-:Y:S01]  /*9670*/  FFMA.FTZ R214, R213, R249, R248 ;  /* 0x000000f9d5d67223 */ /* 0x002fe200000100f8 */
[----:B------:R-:W-:-:S03]  /*9680*/  ISETP.GT.AND P0, PT, R245, RZ, PT ;  /* 0x000000fff500720c */ /* 0x000fc60003f04270 */
[----:B------:R-:W-:-:S04]  /*9690*/  FADD.FTZ R214, R243, -R214 ;  /* 0x800000d6f3d67221 */ /* 0x000fc80000010000 */
[----:B-----5:R-:W-:Y:S02]  /*96a0*/  FMUL.FTZ R215, R244, R214 ;  /* 0x000000d6f4d77220 */ /* 0x020fe40000410000 */
[----:B------:R-:W1:Y:S03]  /*96b0*/  @P3 LDC R214, c[0x0][0x40c] ;  /* 0x00010300ffd63b82 */ /* 0x000e660000000800 */
[----:B------:R-:W-:-:S05]  /*96c0*/  FSEL R215, R215, RZ, P0 ;  /* 0x000000ffd7d77208 */ /* 0x000fca0000000000 */
[----:B-1----:R-:W-:Y:S01]  /*96d0*/  @P3 FMUL.FTZ R214, R215, R214 ;  /* 0x000000d6d7d63220 */ /* 0x002fe20000410000 */
[----:B------:R-:W-:-:S04]  /*96e0*/  @P3 PRMT R215, R183, 0x7632, R215 ;  /* 0x00007632b7d73816 */ /* 0x000fc800000000d7 */
[----:B------:R-:W-:-:S05]  /*96f0*/  @P3 SHF.L.U32 R215, R215, 0x10, RZ ;  /* 0x00000010d7d73819 */ /* 0x000fca00000006ff */
[----:B------:R-:W-:Y:S01]  /*9700*/  @P3 FFMA.FTZ R151, R214, R215, R151 ;  /* 0x000000d7d6973223 */ /* 0x000fe20000010097 */
[----:B------:R-:W-:-:S05]  /*9710*/  @P3 FMUL.FTZ R214, R83, R214 ;  /* 0x000000d653d63220 */ /* 0x000fca0000410000 */
[----:B------:R-:W-:-:S04]  /*9720*/  @P3 F2FP.BF16.F32.PACK_AB R214, RZ, R214 ;  /* 0x000000d6ffd6323e */ /* 0x000fc800000010ff */
[----:B------:R-:W-:-:S07]  /*9730*/  @P3 PRMT R187, R187, 0x5410, R214 ;  /* 0x00005410bbbb3816 */ /* 0x000fce00000000d6 */
.L_x_8397:
[----:B------:R-:W-:Y:S05]  /*9740*/  BSYNC.RECONVERGENT B1 ;  /* 0x0000000000017941 */ /* 0x000fea0003800200 */
.L_x_8394:
        /* <DEDUP_REMOVED lines=12> */
.L_x_8284:
[----:B------:R-:W-:Y:S05]  /*9810*/  BSYNC B0 ;  /* 0x0000000000007941 */ /* 0x000fea0003800000 */
.L_x_8283:
[----:B------:R-:W1:Y:S01]  /*9820*/  S2R R5, SR_CgaCtaId ;  /* 0x0000000000057919 */ /* 0x000e620000008800 */
[C---:B------:R-:W-:Y:S01]  /*9830*/  SHF.L.U32 R2, R252.reuse, 0x7, RZ ;  /* 0x00000007fc027819 */ /* 0x040fe200000006ff */
[----:B------:R-:W-:Y:S05]  /*9840*/  WARPSYNC.ALL ;  /* 0x0000000000007948 */ /* 0x000fea0003800000 */
[----:B------:R-:W-:Y:S01]  /*9850*/  SHF.L.U32 R0, R252, 0x5, RZ ;  /* 0x00000005fc007819 */ /* 0x000fe200000006ff */
[----:B------:R-:W2:Y:S01]  /*9860*/  S2UR UR4, SR_CTAID.X ;  /* 0x00000000000479c3 */ /* 0x000ea20000002500 */
[----:B------:R-:W-:Y:S01]  /*9870*/  MOV R4, 0x400 ;  /* 0x0000040000047802 */ /* 0x000fe20000000f00 */
[----:B------:R-:W3:Y:S01]  /*9880*/  LDCU.128 UR16, c[0x0][0x440] ;  /* 0x00008800ff1077ac */ /* 0x000ee20008000c00 */
[----:B------:R-:W-:-:S04]  /*9890*/  LOP3.LUT R3, R2, 0x3000, RZ, 0xc0, !PT ;  /* 0x0000300002037812 */ /* 0x000fc800078ec0ff */
[----:B------:R-:W-:Y:S02]  /*98a0*/  LOP3.LUT R0, R3, 0x3e0, R0, 0xf8, !PT ;  /* 0x000003e003007812 */ /* 0x000fe400078ef800 */
[----:B-1----:R-:W-:-:S04]  /*98b0*/  LEA R5, R5, R4, 0x18 ;  /* 0x0000000405057211 */ /* 0x002fc800078ec0ff */
[-C--:B------:R-:W-:Y:S02]  /*98c0*/  IADD3 R0, PT, PT, R0, R5.reuse, RZ ;  /* 0x0000000500007210 */ /* 0x080fe40007ffe0ff */
[----:B0-----:R-:W-:-:S03]  /*98d0*/  LEA R8, R252, R5, 0x2 ;  /* 0x00000005fc087211 */ /* 0x001fc600078e10ff */
        /* <DEDUP_REMOVED lines=259> */
.L_x_8288:
[----:B------:R-:W-:Y:S01]  /*a910*/  HFMA2 R250, -RZ, RZ, 0, 5.9604644775390625e-08 ;  /* 0x00000001fffa7431 */ /* 0x000fe200000001ff */
[----:B------:R-:W-:Y:S01]  /*a920*/  BSSY B1, `(.L_x_8428) ;  /* 0x0000006000017945 */ /* 0x000fe20003800000 */
[----:B------:R-:W-:Y:S02]  /*a930*/  MOV R249, 0x1f ;  /* 0x0000001f00f97802 */ /* 0x000fe40000000f00 */
[----:B------:R-:W-:-:S07]  /*a940*/  MOV R248, 0xffffffff ;  /* 0xffffffff00f87802 */ /* 0x000fce0000000f00 */
[----:B0----5:R-:W-:Y:S05]  /*a950*/  WARPSYNC.COLLECTIVE R248, `(.L_x_8429) ;  /* 0x00000000f8087348 */ /* 0x021fea0003c00000 */
[----:B------:R1:W2:Y:S02]  /*a960*/  SHFL.BFLY P1, R252, R214, R250, R249 ;  /* 0x0c0000fad6fc7389 */ /* 0x0002a400000200f9 */
[----:B012--5:R-:W-:Y:S05]  /*a970*/  ENDCOLLECTIVE ;  /* 0x000000000000791b */ /* 0x027fea0003800000 */
.L_x_8429:
[----:B------:R-:W-:Y:S05]  /*a980*/  BSYNC B1 ;  /* 0x0000000000017941 */ /* 0x000fea0003800000 */
.L_x_8428:
        /* <DEDUP_REMOVED lines=9> */
.L_x_8430:
[----:B------:R-:W-:Y:S01]  /*aa20*/  HFMA2 R250, -RZ, RZ, 0, 1.1920928955078125e-07 ;  /* 0x00000002fffa7431 */ /* 0x000fe200000001ff */
[----:B------:R-:W-:-:S05]  /*aa30*/  MOV R214, R252 ;  /* 0x000000fc00d67202 */ /* 0x000fca0000000f00 */
[----:B------:R-:W-:Y:S01]  /*aa40*/  FADD.FTZ R215, R214, R215 ;  /* 0x000000d7d6d77221 */ /* 0x000fe20000010000 */
[----:B------:R-:W-:-:S07]  /*aa50*/  MOV R214, R251 ;  /* 0x000000fb00d67202 */ /* 0x000fce0000000f00 */
[----:B------:R-:W-:Y:S05]  /*aa60*/  WARPSYNC.COLLECTIVE R248, `(.L_x_8431) ;  /* 0x00000000f8087348 */ /* 0x000fea0003c00000 */
[----:B------:R0:W1:Y:S02]  /*aa70*/  SHFL.BFLY P1, R252, R214, R250, R249 ;  /* 0x0c0000fad6fc7389 */ /* 0x00006400000200f9 */
[----:B01----:R-:W-:Y:S05]  /*aa80*/  ENDCOLLECTIVE ;  /* 0x000000000000791b */ /* 0x003fea0003800000 */
.L_x_8431:
[----:B------:R-:W-:-:S05]  /*aa90*/  MOV R214, R252 ;  /* 0x000000fc00d67202 */ /* 0x000fca0000000f00 */
[----:B------:R-:W-:Y:S01]  /*aaa0*/  FADD.FTZ R251, R251, R214 ;  /* 0x000000d6fbfb7221 */ /* 0x000fe20000010000 */
[----:B------:R-:W-:-:S07]  /*aab0*/  MOV R214, R215 ;  /* 0x000000d700d67202 */ /* 0x000fce0000000f00 */
[----:B------:R-:W-:Y:S05]  /*aac0*/  WARPSYNC.COLLECTIVE R248, `(.L_x_8432) ;  /* 0x00000000f8087348 */ /* 0x000fea0003c00000 */
[----:B------:R0:W1:Y:S02]  /*aad0*/  SHFL.BFLY P1, R252, R214, R250, R249 ;  /* 0x0c0000fad6fc7389 */ /* 0x00006400000200f9 */
[----:B01----:R-:W-:Y:S05]  /*aae0*/  ENDCOLLECTIVE ;  /* 0x000000000000791b */ /* 0x003fea0003800000 */
.L_x_8432:
[----:B------:R-:W-:Y:S01]  /*aaf0*/  HFMA2 R250, -RZ, RZ, 0, 2.384185791015625e-07 ;  /* 0x00000004fffa7431 */ /* 0x000fe200000001ff */
[----:B------:R-:W-:-:S05]  /*ab00*/  MOV R214, R252 ;  /* 0x000000fc00d67202 */ /* 0x000fca0000000f00 */
[----:B------:R-:W-:Y:S01]  /*ab10*/  FADD.FTZ R215, R215, R214 ;  /* 0x000000d6d7d77221 */ /* 0x000fe20000010000 */
[----:B------:R-:W-:-:S07]  /*ab20*/  MOV R214, R251 ;  /* 0x000000fb00d67202 */ /* 0x000fce0000000f00 */
[----:B------:R-:W-:Y:S05]  /*ab30*/  WARPSYNC.COLLECTIVE R248, `(.L_x_8433) ;  /* 0x00000000f8087348 */ /* 0x000fea0003c00000 */
[----:B------:R0:W1:Y:S02]  /*ab40*/  SHFL.BFLY P1, R252, R214, R250, R249 ;  /* 0x0c0000fad6fc7389 */ /* 0x00006400000200f9 */
[----:B01----:R-:W-:Y:S05]  /*ab50*/  ENDCOLLECTIVE ;  /* 0x000000000000791b */ /* 0x003fea0003800000 */
.L_x_8433:
[----:B------:R-:W-:-:S05]  /*ab60*/  MOV R214, R252 ;  /* 0x000000fc00d67202 */ /* 0x000fca0000000f00 */
[----:B------:R-:W-:Y:S01]  /*ab70*/  FADD.FTZ R251, R251, R214 ;  /* 0x000000d6fbfb7221 */ /* 0x000fe20000010000 */
[----:B------:R-:W-:-:S07]  /*ab80*/  MOV R214, R215 ;  /* 0x000000d700d67202 */ /* 0x000fce0000000f00 */
[----:B------:R-:W-:Y:S05]  /*ab90*/  WARPSYNC.COLLECTIVE R248, `(.L_x_8434) ;  /* 0x00000000f8087348 */ /* 0x000fea0003c00000 */
[----:B------:R0:W1:Y:S02]  /*aba0*/  SHFL.BFLY P1, R252, R214, R250, R249 ;  /* 0x0c0000fad6fc7389 */ /* 0x00006400000200f9 */
[----:B01----:R-:W-:Y:S05]  /*abb0*/  ENDCOLLECTIVE ;  /* 0x000000000000791b */ /* 0x003fea0003800000 */
.L_x_8434:
[----:B------:R-:W-:Y:S01]  /*abc0*/  HFMA2 R250, -RZ, RZ, 0, 4.76837158203125e-07 ;  /* 0x00000008fffa7431 */ /* 0x000fe200000001ff */
[----:B------:R-:W-:-:S05]  /*abd0*/  MOV R214, R252 ;  /* 0x000000fc00d67202 */ /* 0x000fca0000000f00 */
[----:B------:R-:W-:Y:S01]  /*abe0*/  FADD.FTZ R215, R215, R214 ;  /* 0x000000d6d7d77221 */ /* 0x000fe20000010000 */
[----:B------:R-:W-:-:S07]  /*abf0*/  MOV R214, R251 ;  /* 0x000000fb00d67202 */ /* 0x000fce0000000f00 */
[----:B------:R-:W-:Y:S05]  /*ac00*/  WARPSYNC.COLLECTIVE R248, `(.L_x_8435) ;  /* 0x00000000f8087348 */ /* 0x000fea0003c00000 */
[----:B------:R0:W1:Y:S02]  /*ac10*/  SHFL.BFLY P1, R252, R214, R250, R249 ;  /* 0x0c0000fad6fc7389 */ /* 0x00006400000200f9 */
[----:B01----:R-:W-:Y:S05]  /*ac20*/  ENDCOLLECTIVE ;  /* 0x000000000000791b */ /* 0x003fea0003800000 */
.L_x_8435:
[----:B------:R-:W-:-:S05]  /*ac30*/  MOV R214, R252 ;  /* 0x000000fc00d67202 */ /* 0x000fca0000000f00 */
[----:B------:R-:W-:Y:S01]  /*ac40*/  FADD.FTZ R251, R251, R214 ;  /* 0x000000d6fbfb7221 */ /* 0x000fe20000010000 */
[----:B------:R-:W-:-:S07]  /*ac50*/  MOV R214, R215 ;  /* 0x000000d700d67202 */ /* 0x000fce0000000f00 */
[----:B------:R-:W-:Y:S05]  /*ac60*/  WARPSYNC.COLLECTIVE R248, `(.L_x_8436) ;  /* 0x00000000f8087348 */ /* 0x000fea0003c00000 */
[----:B------:R0:W1:Y:S02]  /*ac70*/  SHFL.BFLY P1, R252, R214, R250, R249 ;  /* 0x0c0000fad6fc7389 */ /* 0x00006400000200f9 */
[----:B01----:R-:W-:Y:S05]  /*ac80*/  ENDCOLLECTIVE ;  /* 0x000000000000791b */ /* 0x003fea0003800000 */
.L_x_8436:
[----:B------:R-:W-:Y:S01]  /*ac90*/  HFMA2 R250, -RZ, RZ, 0, 9.5367431640625e-07 ;  /* 0x00000010fffa7431 */ /* 0x000fe200000001ff */
[----:B------:R-:W-:-:S05]  /*aca0*/  MOV R214, R252 ;  /* 0x000000fc00d67202 */ /* 0x000fca0000000f00 */
[----:B------:R-:W-:Y:S01]  /*acb0*/  FADD.FTZ R215, R215, R214 ;  /* 0x000000d6d7d77221 */ /* 0x000fe20000010000 */
[----:B------:R-:W-:-:S07]  /*acc0*/  MOV R214, R251 ;  /* 0x000000fb00d67202 */ /* 0x000fce0000000f00 */
[----:B------:R-:W-:Y:S05]  /*acd0*/  WARPSYNC.COLLECTIVE R248, `(.L_x_8437) ;  /* 0x00000000f8087348 */ /* 0x000fea0003c00000 */
[----:B------:R0:W1:Y:S02]  /*ace0*/  SHFL.BFLY P1, R252, R214, R250, R249 ;  /* 0x0c0000fad6fc7389 */ /* 0x00006400000200f9 */
[----:B01----:R-:W-:Y:S05]  /*acf0*/  ENDCOLLECTIVE ;  /* 0x000000000000791b */ /* 0x003fea0003800000 */
.L_x_8437:
[----:B------:R-:W-:Y:S01]  /*ad00*/  MOV R214, R215 ;  /* 0x000000d700d67202 */ /* 0x000fe20000000f00 */
[----:B------:R0:W-:Y:S06]  /*ad10*/  STL [R1], R252 ;  /* 0x000000fc01007387 */ /* 0x0001ec0000100800 */
[----:B0-----:R-:W-:Y:S05]  /*ad20*/  WARPSYNC.COLLECTIVE R248, `(.L_x_8438) ;  /* 0x00000000f8087348 */ /* 0x001fea0003c00000 */
[----:B0-----:R0:W1:Y:S02]  /*ad30*/  SHFL.BFLY P1, R252, R214, R250, R249 ;  /* 0x0c0000fad6fc7389 */ /* 0x00106400000200f9 */
[----:B01----:R-:W-:Y:S05]  /*ad40*/  ENDCOLLECTIVE ;  /* 0x000000000000791b */ /* 0x003fea0003800000 */
.L_x_8438:
[----:B------:R-:W-:Y:S01]  /*ad50*/  MOV R214, R252 ;  /* 0x000000fc00d67202 */ /* 0x000fe20000000f00 */
[----:B------:R-:W-:Y:S06]  /*ad60*/  BRA `(.L_x_8439) ;  /* 0xffffff7400347947 */ /* 0x000fec000383ffff */
.L_x_8440:
        /* <DEDUP_REMOVED lines=9> */
.L_x_20033:


//--------------------- .text._ZN10layer_norm13ln_bwd_kernelINS_13Kernel_traitsIf13__nv_bfloat16fS2_fjLj1024ELj1ELj4ELj1ELj16ENS_18Kernel_traits_baseILj1024EfS2_fS2_fjLj128EEEEELb1ELb0ELb0ELb0EEEvNS_9BwdParamsE --------------------------
	.section	.text._ZN10layer_norm13ln_bwd_kernelINS_13Kernel_traitsIf13__nv_bfloat16fS2_fjLj1024ELj1ELj4ELj1ELj16ENS_18Kernel_traits_baseILj1024EfS2_fS2_fjLj128EEEEELb1ELb0ELb0ELb0EEEvNS_9BwdParamsE,"ax",@progbits
	.align	128
        .global         _ZN10layer_norm13ln_bwd_kernelINS_13Kernel_traitsIf13__nv_bfloat16fS2_fjLj1024ELj1ELj4ELj1ELj16ENS_18Kernel_traits_baseILj1024EfS2_fS2_fjLj128EEEEELb1ELb0ELb0ELb0EEEvNS_9BwdParamsE
        .type           _ZN10layer_norm13ln_bwd_kernelINS_13Kernel_traitsIf13__nv_bfloat16fS2_fjLj1024ELj1ELj4ELj1ELj16ENS_18Kernel_traits_baseILj1024EfS2_fS2_fjLj128EEEEELb1ELb0ELb0ELb0EEEvNS_9BwdParamsE,@function
        .size           _ZN10layer_norm13ln_bwd_kernelINS_13Kernel_traitsIf13__nv_bfloat16fS2_fjLj1024ELj1ELj4ELj1ELj16ENS_18Kernel_traits_baseILj1024EfS2_fS2_fjLj128EEEEELb1ELb0ELb0ELb0EEEvNS_9BwdParamsE,(.L_x_20034 - _ZN10layer_norm13ln_bwd_kernelINS_13Kernel_traitsIf13__nv_bfloat16fS2_fjLj1024ELj1ELj4ELj1ELj16ENS_18Kernel_traits_baseILj1024EfS2_fS2_fjLj128EEEEELb1ELb0ELb0ELb0EEEvNS_9BwdParamsE)
        .other          _ZN10layer_norm13ln_bwd_kernelINS_13Kernel_traitsIf13__nv_bfloat16fS2_fjLj1024ELj1ELj4ELj1ELj16ENS_18Kernel_traits_baseILj1024EfS2_fS2_fjLj128EEEEELb1ELb0ELb0ELb0EEEvNS_9BwdParamsE,@"STO_CUDA_ENTRY STV_DEFAULT"
_ZN10layer_norm13ln_bwd_kernelINS_13Kernel_traitsIf13__nv_bfloat16fS2_fjLj1024ELj1ELj4ELj1ELj16ENS_18Kernel_traits_baseILj1024EfS2_fS2_fjLj128EEEEELb1ELb0ELb0ELb0EEEvNS_9BwdParamsE:
.text._ZN10layer_norm13ln_bwd_kernelINS_13Kernel_traitsIf13__nv_bfloat16fS2_fjLj1024ELj1ELj4ELj1ELj16ENS_18Kernel_traits_baseILj1024EfS2_fS2_fjLj128EEEEELb1ELb0ELb0ELb0EEEvNS_9BwdParamsE:
        /* <DEDUP_REMOVED lines=31> */
[----:B------:R-:W-:Y:S02]  /*01f0*/  @P2 IADD3 R15, PT, PT, R15, 0x20, RZ ;  /* 0x000000200f0f2810 */ /* 0x000fe40007ffe0ff */
[----:B------:R-:W5:Y:S04]  /*0200*/  @P1 LDG.E.128 R48, desc[UR6][R6.64+0x10] ;  /* 0x0000100606301981 */ /* 0x000f68000c1e1d00 */
[----:B------:R-:W5:Y:S01]  /*0210*/  @P2 LDG.E.128 R52, desc[UR6][R10.64] ;  /* 0x000000060a342981 */ /* 0x000f62000c1e1d00 */
[----:B---3--:R-:W-:-:S03]  /*0220*/  @P3 IMAD.WIDE.U32 R8, R15, 0x20, R12 ;  /* 0x000000200f083825 */ /* 0x008fc600078e000c */
[----:B------:R-:W5:Y:S04]  /*0230*/  @P2 LDG.E.128 R56, desc[UR6][R10.64+0x10] ;  /* 0x000010060a382981 */ /* 0x000f68000c1e1d00 */
[----:B------:R-:W5:Y:S04]  /*0240*/  @P3 LDG.E.128 R60, desc[UR6][R8.64] ;  /* 0x00000006083c3981 */ /* 0x000f68000c1e1d00 */
[----:B------:R-:W5:Y:S01]  /*0250*/  @P3 LDG.E.128 R64, desc[UR6][R8.64+0x10] ;  /* 0x0000100608403981 */ /* 0x000f62000c1e1d00 */
[----:B0-----:R-:W-:Y:S01]  /*0260*/  @P0 IMAD.WIDE.U32 R4, R3, 0x20, R4 ;  /* 0x0000002003040825 */ /* 0x001fe200078e0004 */
[----:B------:R-:W-:-:S04]  /*0270*/  USHF.L.U32 UR4, UR5, 0x2, URZ ;  /* 0x0000000205047899 */ /* 0x000fc800080006ff */
[----:B------:R-:W5:Y:S04]  /*0280*/  @P0 LDG.E.128 R36, desc[UR6][R4.64] ;  /* 0x0000000604240981 */ /* 0x000f68000c1e1d00 */
        /* <DEDUP_REMOVED lines=74> */
.L_x_8482:
        /* <DEDUP_REMOVED lines=34> */
[----:B------:R-:W-:-:S13]  /*0950*/  ISETP.NE.AND.EX P1, PT, RZ, UR11, PT, P1 ;  /* 0x0000000bff007c0c */ /* 0x000fda000bf25310 */
[----:B------:R-:W0:Y:S01]  /*0960*/  @P1 LDC.64 R206, c[0x0][0x438] ;  /* 0x00010e00ffce1b82 */ /* 0x000e220000000a00 */
[----:B--2---:R-:W-:-:S05]  /*0970*/  IMAD.WIDE.U32 R204, R186, 0x8, R204 ;  /* 0x00000008bacc7825 */ /* 0x004fca00078e00cc */
[----:B------:R-:W5:Y:S01]  /*0980*/  LDG.E.64 R232, desc[UR6][R204.64] ;  /* 0x00000006cce87981 */ /* 0x000f62000c1e1b00 */
[----:B0-----:R-:W-:-:S05]  /*0990*/  @P1 IMAD.WIDE.U32 R206, R186, 0x20, R206 ;  /* 0x00000020bace1825 */ /* 0x001fca00078e00ce */
[----:B------:R-:W5:Y:S04]  /*09a0*/  @P1 LDG.E.128 R136, desc[UR6][R206.64] ;  /* 0x00000006ce881981 */ /* 0x000f68000c1e1d00 */
[----:B------:R0:W5:Y:S01]  /*09b0*/  @P1 LDG.E.128 R140, desc[UR6][R206.64+0x10] ;  /* 0x00001006ce8c1981 */ /* 0x000162000c1e1d00 */
[----:B------:R-:W-:Y:S01]  /*09c0*/  IADD3 R228, PT, PT, R186, 0x20, RZ ;  /* 0x00000020bae47810 */ /* 0x000fe20007ffe0ff */
[C---:B---3--:R-:W-:Y:S01]  /*09d0*/  FADD.FTZ R164, -R218.reuse, R164 ;  /* 0x000000a4daa47221 */ /* 0x048fe20000010100 */
        /* <DEDUP_REMOVED lines=19> */
[----:B------:R-:W-:Y:S01]  /*0b10*/  FADD.FTZ R172, -R218, R172 ;  /* 0x000000acdaac7221 */ /* 0x000fe20000010100 */
        /* <DEDUP_REMOVED lines=24> */
[----:B0-----:R-:W-:Y:S01]  /*0ca0*/  FMUL.FTZ R206, R41, R168 ;  /* 0x000000a829ce7220 */ /* 0x001fe20000410000 */
        /* <DEDUP_REMOVED lines=22> */
.L_x_8444:
[----:B------:R-:W-:Y:S05]  /*0e10*/  BSYNC.RECONVERGENT B1 ;  /* 0x0000000000017941 */ /* 0x000fea0003800200 */
.L_x_8443:
        /* <DEDUP_REMOVED lines=87> */
.L_x_8446:
[----:B------:R-:W-:Y:S05]  /*1390*/  BSYNC.RECONVERGENT B1 ;  /* 0x0000000000017941 */ /* 0x000fea0003800200 */
.L_x_8445:
        /* <DEDUP_REMOVED lines=18> */
[----:B------:R-:W-:Y:S01]  /*14c0*/  IADD3 R228, PT, PT, R228, 0x20, RZ ;  /* 0x00000020e4e47810 */ /* 0x000fe20007ffe0ff */
[C---:B---3--:R-:W-:Y:S01]  /*14d0*/  FADD.FTZ R178, -R218.reuse, R26 ;  /* 0x0000001adab27221 */ /* 0x048fe20000010100 */
[C---:B------:R-:W-:Y:S01]  /*14e0*/  FADD.FTZ R180, -R218.reuse, R27 ;  /* 0x0000001bdab47221 */ /* 0x040fe20000010100 */
[C---:B------:R-:W-:Y:S01]  /*14f0*/  FADD.FTZ R24, -R218.reuse, R24 ;  /* 0x00000018da187221 */ /* 0x040fe20000010100 */
[----:B------:R-:W-:Y:S01]  /*1500*/  FADD.FTZ R176, -R218, R25 ;  /* 0x00000019dab07221 */ /* 0x000fe20000010100 */
[----:B-----5:R-:W-:Y:S01]  /*1510*/  FMUL.FTZ R25, R221, R178 ;  /* 0x000000b2dd197220 */ /* 0x020fe20000410000 */
[----:B----4-:R-:W-:-:S02]  /*1520*/  PRMT R26, R164, 0x7632, R26 ;  /* 0x00007632a41a7816 */ /* 0x010fc4000000001a */
[----:B------:R-:W-:Y:S02]  /*1530*/  SHF.L.U32 R27, R164, 0x10, RZ ;  /* 0x00000010a41b7819 */ /* 0x000fe400000006ff */
[C---:B------:R-:W-:Y:S02]  /*1540*/  PRMT R164, R165.reuse, 0x7632, R164 ;  /* 0x00007632a5a47816 */ /* 0x040fe400000000a4 */
[C---:B0-----:R-:W-:Y:S02]  /*1550*/  PRMT R172, R166.reuse, 0x7632, R172 ;  /* 0x00007632a6ac7816 */ /* 0x041fe400000000ac */
[----:B------:R-:W-:Y:S02]  /*1560*/  SHF.L.U32 R173, R166, 0x10, RZ ;  /* 0x00000010a6ad7819 */ /* 0x000fe400000006ff */
[----:B------:R-:W-:Y:S02]  /*1570*/  SHF.L.U32 R165, R165, 0x10, RZ ;  /* 0x00000010a5a57819 */ /* 0x000fe400000006ff */
[----:B------:R-:W-:Y:S01]  /*1580*/  SHF.L.U32 R166, R26, 0x10, RZ ;  /* 0x000000101aa67819 */ /* 0x000fe200000006ff */
[----:B------:R-:W-:Y:S01]  /*1590*/  FMUL.FTZ R26, R52, R27 ;  /* 0x0000001b341a7220 */ /* 0x000fe20000410000 */
[C---:B-1----:R-:W-:Y:S01]  /*15a0*/  FMUL.FTZ R23, R221.reuse, R24 ;  /* 0x00000018dd177220 */ /* 0x042fe20000410000 */
[----:B------:R-:W-:Y:S01]  /*15b0*/  FADD.FTZ R182, -R218, R168 ;  /* 0x000000a8dab67221 */ /* 0x000fe20000010100 */
[----:B------:R-:W-:Y:S01]  /*15c0*/  FMUL.FTZ R22, R221, R176 ;  /* 0x000000b0dd167220 */ /* 0x000fe20000410000 */
[----:B------:R-:W-:Y:S01]  /*15d0*/  SHF.L.U32 R168, R164, 0x10, RZ ;  /* 0x00000010a4a87819 */ /* 0x000fe200000006ff */
[----:B------:R-:W-:Y:S01]  /*15e0*/  FADD.FTZ R118, R118, R165 ;  /* 0x000000a576767221 */ /* 0x000fe20000010000 */
[-C--:B------:R-:W-:Y:S01]  /*15f0*/  FFMA.FTZ R82, R25, R165.reuse, R82 ;  /* 0x000000a519527223 */ /* 0x080fe20000010052 */
[----:B------:R-:W-:Y:S01]  /*1600*/  FMUL.FTZ R176, R54, R165 ;  /* 0x000000a536b07220 */ /* 0x000fe20000410000 */
[----:B------:R-:W-:Y:S01]  /*1610*/  FADD.FTZ R164, R227, R26 ;  /* 0x0000001ae3a47221 */ /* 0x000fe20000010000 */
        /* <DEDUP_REMOVED lines=47> */
.L_x_8448:
[----:B------:R-:W-:Y:S05]  /*1910*/  BSYNC.RECONVERGENT B1 ;  /* 0x0000000000017941 */ /* 0x000fea0003800200 */
.L_x_8447:
        /* <DEDUP_REMOVED lines=11> */
[----:B------:R-:W-:Y:S01]  /*19d0*/  ISETP.NE.AND.EX P1, PT, RZ, UR11, PT, P1 ;  /* 0x0000000bff007c0c */ /* 0x000fe2000bf25310 */
[----:B--2---:R-:W-:-:S05]  /*19e0*/  IMAD.WIDE.U32 R6, R228, 0x8, R6 ;  /* 0x00000008e4067825 */ /* 0x004fca00078e0006 */
[----:B------:R-:W5:Y:S07]  /*19f0*/  LDG.E.64 R224, desc[UR6][R6.64] ;  /* 0x0000000606e07981 */ /* 0x000f6e000c1e1b00 */
[----:B------:R-:W1:Y:S02]  /*1a00*/  @P1 LDC.64 R20, c[0x0][0x438] ;  /* 0x00010e00ff141b82 */ /* 0x000e640000000a00 */
[----:B-1----:R-:W-:-:S05]  /*1a10*/  @P1 IMAD.WIDE.U32 R20, R228, 0x20, R20 ;  /* 0x00000020e4141825 */ /* 0x002fca00078e0014 */
[----:B------:R-:W5:Y:S04]  /*1a20*/  @P1 LDG.E.128 R156, desc[UR6][R20.64] ;  /* 0x00000006149c1981 */ /* 0x000f68000c1e1d00 */
[----:B------:R1:W5:Y:S01]  /*1a30*/  @P1 LDG.E.128 R160, desc[UR6][R20.64+0x10] ;  /* 0x0000100614a01981 */ /* 0x000362000c1e1d00 */
[C---:B---3--:R-:W-:Y:S01]  /*1a40*/  FADD.FTZ R8, -R218.reuse, R8 ;  /* 0x00000008da087221 */ /* 0x048fe20000010100 */
[C---:B0-----:R-:W-:Y:S01]  /*1a50*/  FADD.FTZ R164, -R218.reuse, R9 ;  /* 0x00000009daa47221 */ /* 0x041fe20000010100 */
[C---:B------:R-:W-:Y:S01]  /*1a60*/  FADD.FTZ R166, -R218.reuse, R10 ;  /* 0x0000000adaa67221 */ /* 0x040fe20000010100 */
[C---:B------:R-:W-:Y:S01]  /*1a70*/  FADD.FTZ R168, -R218.reuse, R11 ;  /* 0x0000000bdaa87221 */ /* 0x040fe20000010100 */
[----:B-----5:R-:W-:Y:S01]  /*1a80*/  FMUL.FTZ R11, R221, R8 ;  /* 0x00000008dd0b7220 */ /* 0x020fe20000410000 */
[----:B----4-:R-:W-:Y:S01]  /*1a90*/  FADD.FTZ R172, -R218, R13 ;  /* 0x0000000ddaac7221 */ /* 0x010fe20000010100 */
[----:B------:R-:W-:-:S02]  /*1aa0*/  PRMT R9, R16, 0x7632, R9 ;  /* 0x0000763210097816 */ /* 0x000fc40000000009 */
[----:B-1----:R-:W-:Y:S01]  /*1ab0*/  SHF.L.U32 R21, R16, 0x10, RZ ;  /* 0x0000001010157819 */ /* 0x002fe200000006ff */
[----:B------:R-:W-:Y:S01]  /*1ac0*/  FMUL.FTZ R13, R221, R166 ;  /* 0x000000a6dd0d7220 */ /* 0x000fe20000410000 */
[C---:B------:R-:W-:Y:S02]  /*1ad0*/  PRMT R6, R17.reuse, 0x7632, R6 ;  /* 0x0000763211067816 */ /* 0x040fe40000000006 */
[----:B------:R-:W-:Y:S01]  /*1ae0*/  SHF.L.U32 R7, R17, 0x10, RZ ;  /* 0x0000001011077819 */ /* 0x000fe200000006ff */
[----:B------:R-:W-:Y:S01]  /*1af0*/  FMUL.FTZ R16, R60, R21 ;  /* 0x000000153c107220 */ /* 0x000fe20000410000 */
[----:B------:R-:W-:Y:S01]  /*1b00*/  SHF.L.U32 R8, R9, 0x10, RZ ;  /* 0x0000001009087819 */ /* 0x000fe200000006ff */
[----:B------:R-:W-:Y:S01]  /*1b10*/  FMUL.FTZ R10, R221, R164 ;  /* 0x000000a4dd0a7220 */ /* 0x000fe20000410000 */
[----:B------:R-:W-:Y:S01]  /*1b20*/  PRMT R20, R18, 0x7632, R20 ;  /* 0x0000763212147816 */ /* 0x000fe20000000014 */
[----:B------:R-:W-:Y:S01]  /*1b30*/  FADD.FTZ R126, R126, R7 ;  /* 0x000000077e7e7221 */ /* 0x000fe20000010000 */
[----:B------:R-:W-:Y:S01]  /*1b40*/  SHF.L.U32 R165, R18, 0x10, RZ ;  /* 0x0000001012a57819 */ /* 0x000fe200000006ff */
[-C--:B------:R-:W-:Y:S01]  /*1b50*/  FFMA.FTZ R90, R13, R7.reuse, R90 ;  /* 0x000000070d5a7223 */ /* 0x080fe2000001005a */
[C---:B------:R-:W-:Y:S01]  /*1b60*/  PRMT R167, R19.reuse, 0x7632, R167 ;  /* 0x0000763213a77816 */ /* 0x040fe200000000a7 */
[----:B------:R-:W-:Y:S01]  /*1b70*/  FMUL.FTZ R18, R62, R7 ;  /* 0x000000073e127220 */ /* 0x000fe20000410000 */
[----:B------:R-:W-:Y:S01]  /*1b80*/  SHF.L.U32 R169, R19, 0x10, RZ ;  /* 0x0000001013a97819 */ /* 0x000fe200000006ff */
[----:B------:R-:W-:Y:S01]  /*1b90*/  FMUL.FTZ R19, R61, R8 ;  /* 0x000000083d137220 */ /* 0x000fe20000410000 */
[----:B------:R-:W-:Y:S01]  /*1ba0*/  SHF.L.U32 R164, R6, 0x10, RZ ;  /* 0x0000001006a47819 */ /* 0x000fe200000006ff */
[----:B------:R-:W-:Y:S01]  /*1bb0*/  FADD.FTZ R6, R227, R16 ;  /* 0x00000010e3067221 */ /* 0x000fe20000010000 */
[----:B------:R-:W-:-:S03]  /*1bc0*/  FFMA.FTZ R7, R11, R16, R226 ;  /* 0x000000100b077223 */ /* 0x000fc600000100e2 */
[----:B------:R-:W-:Y:S01]  /*1bd0*/  FADD.FTZ R9, R6, R19 ;  /* 0x0000001306097221 */ /* 0x000fe20000010000 */
[----:B------:R-:W-:Y:S01]  /*1be0*/  FFMA.FTZ R6, R10, R19, R7 ;  /* 0x000000130a067223 */ /* 0x000fe20000010007 */
[----:B------:R-:W-:Y:S01]  /*1bf0*/  FADD.FTZ R170, -R218, R12 ;  /* 0x0000000cdaaa7221 */ /* 0x000fe20000010100 */
        /* <DEDUP_REMOVED lines=8> */
[C---:B------:R-:W-:Y:S01]  /*1c80*/  FADD.FTZ R174, -R218.reuse, R14 ;  /* 0x0000000edaae7221 */ /* 0x040fe20000010100 */
[----:B------:R-:W-:Y:S01]  /*1c90*/  FADD.FTZ R218, -R218, R15 ;  /* 0x0000000fdada7221 */ /* 0x000fe20000010100 */
[C---:B------:R-:W-:Y:S01]  /*1ca0*/  FMUL.FTZ R15, R221.reuse, R170 ;  /* 0x000000aadd0f7220 */ /* 0x040fe20000410000 */
[----:B------:R-:W-:Y:S01]  /*1cb0*/  SHF.L.U32 R166, R20, 0x10, RZ ;  /* 0x0000001014a67819 */ /* 0x000fe200000006ff */
        /* <DEDUP_REMOVED lines=15> */
[----:B------:R-:W-:Y:S01]  /*1db0*/  FMUL.FTZ R7, R66, R169 ;  /* 0x000000a942077220 */ /* 0x000fe20000410000 */
        /* <DEDUP_REMOVED lines=8> */
[----:B------:R-:W-:Y:S01]  /*1e40*/  FFMA.FTZ R95, R6, R168, R95 ;  /* 0x000000a8065f7223 */ /* 0x000fe2000001005f */
[----:B------:R-:W-:Y:S01]  /*1e50*/  FADD.FTZ R131, R131, R168 ;  /* 0x000000a883837221 */ /* 0x000fe20000010000 */
[----:B------:R-:W-:Y:S01]  /*1e60*/  FADD.FTZ R227, R164, R9 ;  /* 0x00000009a4e37221 */ /* 0x000fe20000010000 */
[----:B------:R-:W-:-:S07]  /*1e70*/  FFMA.FTZ R226, R6, R9, R166 ;  /* 0x0000000906e27223 */ /* 0x000fce00000100a6 */
.L_x_8450:
[----:B------:R-:W-:Y:S05]  /*1e80*/  BSYNC.RECONVERGENT B1 ;  /* 0x0000000000017941 */ /* 0x000fea0003800200 */
.L_x_8449:
        /* <DEDUP_REMOVED lines=24> */
.L_x_8494:
        /* <DEDUP_REMOVED lines=75> */
.L_x_8456:
[-CC-:B------:R-:W-:Y:S01]  /*24c0*/  FFMA.FTZ R76, R219, R169.reuse, R170.reuse ;  /* 0x000000a9db4c7223 */ /* 0x180fe200000100aa */
[-CC-:B------:R-:W-:Y:S01]  /*24d0*/  FFMA.FTZ R77, R216, R169.reuse, R170.reuse ;  /* 0x000000a9d84d7223 */ /* 0x180fe200000100aa */
[-C--:B------:R-:W-:Y:S01]  /*24e0*/  FFMA.FTZ R134, R215, R169.reuse, R170 ;  /* 0x000000a9d7867223 */ /* 0x080fe200000100aa */
[----:B------:R-:W-:Y:S01]  /*24f0*/  LOP3.LUT P5, RZ, R232, 0xff, RZ, 0xc0, !PT ;  /* 0x000000ffe8ff7812 */ /* 0x000fe200078ac0ff */
[----:B------:R-:W-:Y:S01]  /*2500*/  FADD.FTZ R76, R217, -R76 ;  /* 0x8000004cd94c7221 */ /* 0x000fe20000010000 */
[----:B------:R-:W-:Y:S01]  /*2510*/  FADD.FTZ R78, R214, -R77 ;  /* 0x8000004dd64e7221 */ /* 0x000fe20000010000 */
[----:B------:R-:W-:Y:S01]  /*2520*/  FADD.FTZ R134, R213, -R134 ;  /* 0x80000086d5867221 */ /* 0x000fe20000010000 */
[-CC-:B------:R-:W-:Y:S01]  /*2530*/  FFMA.FTZ R79, R212, R169.reuse, R170.reuse ;  /* 0x000000a9d44f7223 */ /* 0x180fe200000100aa */
[C---:B------:R-:W-:Y:S01]  /*2540*/  FMUL.FTZ R132, R221.reuse, R76 ;  /* 0x0000004cdd847220 */ /* 0x040fe20000410000 */
[C---:B------:R-:W-:Y:S01]  /*2550*/  FMUL.FTZ R133, R221.reuse, R78 ;  /* 0x0000004edd857220 */ /* 0x040fe20000410000 */
[----:B------:R-:W-:Y:S01]  /*2560*/  FMUL.FTZ R134, R221, R134 ;  /* 0x00000086dd867220 */ /* 0x000fe20000410000 */
[----:B------:R-:W-:Y:S01]  /*2570*/  LOP3.LUT P6, RZ, R232, 0xff00, RZ, 0xc0, !PT ;  /* 0x0000ff00e8ff7812 */ /* 0x000fe200078cc0ff */
[-C--:B------:R-:W-:Y:S01]  /*2580*/  FMUL.FTZ R76, R132, R168.reuse ;  /* 0x000000a8844c7220 */ /* 0x080fe20000410000 */
[-C--:B------:R-:W-:Y:S01]  /*2590*/  FMUL.FTZ R77, R133, R168.reuse ;  /* 0x000000a8854d7220 */ /* 0x080fe20000410000 */
[----:B------:R-:W-:Y:S01]  /*25a0*/  FMUL.FTZ R78, R134, R168 ;  /* 0x000000a8864e7220 */ /* 0x000fe20000410000 */
[-C--:B0-----:R-:W-:Y:S01]  /*25b0*/  FFMA.FTZ R172, R211, R169.reuse, R170 ;  /* 0x000000a9d3ac7223 */ /* 0x081fe200000100aa */
[----:B------:R-:W-:Y:S01]  /*25c0*/  FMUL.FTZ R76, R76, UR13 ;  /* 0x0000000d4c4c7c20 */ /* 0x000fe20008410000 */
[----:B------:R-:W-:Y:S01]  /*25d0*/  FMUL.FTZ R77, R77, UR13 ;  /* 0x0000000d4d4d7c20 */ /* 0x000fe20008410000 */
[----:B------:R-:W-:Y:S01]  /*25e0*/  FMUL.FTZ R78, R78, UR13 ;  /* 0x0000000d4e4e7c20 */ /* 0x000fe20008410000 */
[----:B------:R-:W-:Y:S01]  /*25f0*/  FADD.FTZ R172, R209, -R172 ;  /* 0x800000acd1ac7221 */ /* 0x000fe20000010000 */
[-CC-:B------:R-:W-:Y:S01]  /*2600*/  FFMA.FTZ R218, R207, R169.reuse, R170.reuse ;  /* 0x000000a9cfda7223 */ /* 0x180fe200000100aa */
[----:B------:R-:W-:Y:S01]  /*2610*/  FSEL R164, R76, RZ, P5 ;  /* 0x000000ff4ca47208 */ /* 0x000fe20002800000 */
[----:B------:R-:W-:Y:S01]  /*2620*/  FADD.FTZ R76, R210, -R79 ;  /* 0x8000004fd24c7221 */ /* 0x000fe20000010000 */
[----:B------:R-:W-:Y:S01]  /*2630*/  LOP3.LUT P5, RZ, R232, 0xff0000, RZ, 0xc0, !PT ;  /* 0x00ff0000e8ff7812 */ /* 0x000fe200078ac0ff */
[-CC-:B------:R-:W-:Y:S01]  /*2640*/  FFMA.FTZ R167, R204, R169.reuse, R170.reuse ;  /* 0x000000a9cca77223 */ /* 0x180fe200000100aa */
[----:B------:R-:W-:Y:S01]  /*2650*/  FSEL R165, R77, RZ, P6 ;  /* 0x000000ff4da57208 */ /* 0x000fe20003000000 */
[C---:B------:R-:W-:Y:S01]  /*2660*/  FMUL.FTZ R135, R221.reuse, R76 ;  /* 0x0000004cdd877220 */ /* 0x040fe20000410000 */
[----:B------:R-:W-:Y:S01]  /*2670*/  FFMA.FTZ R77, R208, R169, R170 ;  /* 0x000000a9d04d7223 */ /* 0x000fe200000100aa */
[----:B------:R-:W-:Y:S01]  /*2680*/  FSEL R166, R78, RZ, P5 ;  /* 0x000000ff4ea67208 */ /* 0x000fe20002800000 */
[----:B------:R-:W-:Y:S01]  /*2690*/  FMUL.FTZ R76, R221, R172 ;  /* 0x000000acdd4c7220 */ /* 0x000fe20000410000 */
[-C--:B------:R-:W-:Y:S01]  /*26a0*/  FMUL.FTZ R78, R135, R168.reuse ;  /* 0x000000a8874e7220 */ /* 0x080fe20000410000 */
[----:B------:R-:W-:Y:S01]  /*26b0*/  FADD.FTZ R174, R206, -R77 ;  /* 0x8000004dceae7221 */ /* 0x000fe20000010000 */
[----:B------:R-:W-:Y:S01]  /*26c0*/  LOP3.LUT P6, RZ, R232, 0xff000000, RZ, 0xc0, !PT ;  /* 0xff000000e8ff7812 */ /* 0x000fe200078cc0ff */
[----:B------:R-:W-:Y:S01]  /*26d0*/  FMUL.FTZ R79, R76, R168 ;  /* 0x000000a84c4f7220 */ /* 0x000fe20000410000 */
[----:B------:R-:W-:Y:S01]  /*26e0*/  FMUL.FTZ R78, R78, UR13 ;  /* 0x0000000d4e4e7c20 */ /* 0x000fe20008410000 */
[----:B------:R-:W-:Y:S01]  /*26f0*/  FMUL.FTZ R77, R221, R174 ;  /* 0x000000aedd4d7220 */ /* 0x000fe20000410000 */
[----:B------:R-:W-:Y:S01]  /*2700*/  FADD.FTZ R218, R205, -R218 ;  /* 0x800000dacdda7221 */ /* 0x000fe20000010000 */
[----:B------:R-:W-:Y:S01]  /*2710*/  FADD.FTZ R174, R202, -R167 ;  /* 0x800000a7caae7221 */ /* 0x000fe20000010000 */
[----:B------:R-:W-:Y:S01]  /*2720*/  FMUL.FTZ R171, R79, UR13 ;  /* 0x0000000d4fab7c20 */ /* 0x000fe20008410000 */
[----:B------:R-:W-:Y:S01]  /*2730*/  FMUL.FTZ R172, R77, R168 ;  /* 0x000000a84dac7220 */ /* 0x000fe20000410000 */
[----:B------:R-:W-:Y:S01]  /*2740*/  FSEL R167, R78, RZ, P6 ;  /* 0x000000ff4ea77208 */ /* 0x000fe20003000000 */
[----:B------:R-:W-:Y:S01]  /*2750*/  FMUL.FTZ R78, R221, R218 ;  /* 0x000000dadd4e7220 */ /* 0x000fe20000410000 */
[----:B------:R-:W-:Y:S01]  /*2760*/  LOP3.LUT P5, RZ, R233, 0xff, RZ, 0xc0, !PT ;  /* 0x000000ffe9ff7812 */ /* 0x000fe200078ac0ff */
[----:B------:R-:W-:Y:S01]  /*2770*/  FMUL.FTZ R79, R221, R174 ;  /* 0x000000aedd4f7220 */ /* 0x000fe20000410000 */
[----:B------:R-:W-:Y:S01]  /*2780*/  FMUL.FTZ R172, R172, UR13 ;  /* 0x0000000dacac7c20 */ /* 0x000fe20008410000 */
[----:B------:R-:W-:Y:S01]  /*2790*/  LOP3.LUT P6, RZ, R233, 0xff00, RZ, 0xc0, !PT ;  /* 0x0000ff00e9ff7812 */ /* 0x000fe200078cc0ff */
[-C--:B------:R-:W-:Y:S01]  /*27a0*/  FMUL.FTZ R173, R78, R168.reuse ;  /* 0x000000a84ead7220 */ /* 0x080fe20000410000 */
[----:B------:R-:W-:Y:S01]  /*27b0*/  FSEL R171, R171, RZ, P5 ;  /* 0x000000ffabab7208 */ /* 0x000fe20002800000 */
[----:B------:R-:W-:Y:S01]  /*27c0*/  FMUL.FTZ R174, R79, R168 ;  /* 0x000000a84fae7220 */ /* 0x000fe20000410000 */
[----:B------:R-:W-:Y:S01]  /*27d0*/  ISETP.GE.U32.AND P5, PT, R232, RZ, PT ;  /* 0x000000ffe800720c */ /* 0x000fe20003fa6070 */
[----:B------:R-:W-:Y:S01]  /*27e0*/  FMUL.FTZ R173, R173, UR13 ;  /* 0x0000000dadad7c20 */ /* 0x000fe20008410000 */
[----:B------:R-:W-:Y:S01]  /*27f0*/  FSEL R172, R172, RZ, P6 ;  /* 0x000000ffacac7208 */ /* 0x000fe20003000000 */
[----:B------:R-:W-:Y:S01]  /*2800*/  FMUL.FTZ R174, R174, UR13 ;  /* 0x0000000daeae7c20 */ /* 0x000fe20008410000 */
[----:B------:R-:W-:-:S02]  /*2810*/  LOP3.LUT P6, RZ, R233, 0xff0000, RZ, 0xc0, !PT ;  /* 0x00ff0000e9ff7812 */ /* 0x000fc400078cc0ff */
[----:B------:R-:W-:Y:S02]  /*2820*/  ISETP.GE.U32.AND.EX P5, PT, R233, 0x1000000, PT, P5 ;  /* 0x01000000e900780c */ /* 0x000fe40003fa6150 */
[----:B------:R-:W-:Y:S02]  /*2830*/  FSEL R173, R173, RZ, P6 ;  /* 0x000000ffadad7208 */ /* 0x000fe40003000000 */
[----:B------:R-:W-:Y:S02]  /*2840*/  FSEL R174, R174, RZ, P5 ;  /* 0x000000ffaeae7208 */ /* 0x000fe40002800000 */
[----:B------:R-:W-:Y:S02]  /*2850*/  F2FP.BF16.F32.PACK_AB R164, R165, R164 ;  /* 0x000000a4a5a4723e */ /* 0x000fe400000010ff */
[----:B------:R-:W-:Y:S02]  /*2860*/  F2FP.BF16.F32.PACK_AB R165, R167, R166 ;  /* 0x000000a6a7a5723e */ /* 0x000fe400000010ff */
[----:B------:R-:W-:-:S02]  /*2870*/  F2FP.BF16.F32.PACK_AB R166, R172, R171 ;  /* 0x000000abaca6723e */ /* 0x000fc400000010ff */
[----:B------:R-:W-:-:S07]  /*2880*/  F2FP.BF16.F32.PACK_AB R167, R174, R173 ;  /* 0x000000adaea7723e */ /* 0x000fce00000010ff */
.L_x_8457:
        /* <DEDUP_REMOVED lines=8> */
.L_x_8455:
[----:B------:R-:W-:Y:S05]  /*2910*/  BSYNC.RECONVERGENT B2 ;  /* 0x0000000000027941 */ /* 0x000fea0003800200 */
.L_x_8454:
        /* <DEDUP_REMOVED lines=36> */
[----:B0-----:R-:W-:Y:S01]  /*2b60*/  FADD.FTZ R172, R190, -R77 ;  /* 0x8000004dbeac7221 */ /* 0x001fe20000010000 */
[----:B------:R-:W-:Y:S01]  /*2b70*/  FMUL.FTZ R76, R221, R78 ;  /* 0x0000004edd4c7220 */ /* 0x000fe20000410000 */
[----:B------:R-:W-:Y:S01]  /*2b80*/  LOP3.LUT P4, RZ, R231, 0xff, RZ, 0xc0, !PT ;  /* 0x000000ffe7ff7812 */ /* 0x000fe2000788c0ff */
[----:B------:R-:W-:Y:S01]  /*2b90*/  FMUL.FTZ R77, R135, R168 ;  /* 0x000000a8874d7220 */ /* 0x000fe20000410000 */
[C---:B------:R-:W-:Y:S01]  /*2ba0*/  FMUL.FTZ R78, R221.reuse, R174 ;  /* 0x000000aedd4e7220 */ /* 0x040fe20000410000 */
[----:B------:R-:W-:Y:S01]  /*2bb0*/  FMUL.FTZ R171, R76, R168 ;  /* 0x000000a84cab7220 */ /* 0x000fe20000410000 */
[----:B------:R-:W-:Y:S01]  /*2bc0*/  FMUL.FTZ R79, R221, R218 ;  /* 0x000000dadd4f7220 */ /* 0x000fe20000410000 */
[----:B------:R-:W-:Y:S01]  /*2bd0*/  FMUL.FTZ R167, R77, UR13 ;  /* 0x0000000d4da77c20 */ /* 0x000fe20008410000 */
[----:B------:R-:W-:Y:S01]  /*2be0*/  FMUL.FTZ R77, R221, R172 ;  /* 0x000000acdd4d7220 */ /* 0x000fe20000410000 */
[----:B------:R-:W-:Y:S01]  /*2bf0*/  FMUL.FTZ R171, R171, UR13 ;  /* 0x0000000dabab7c20 */ /* 0x000fe20008410000 */
        /* <DEDUP_REMOVED lines=21> */
.L_x_8460:
[-CC-:B--2---:R-:W-:Y:S01]  /*2d50*/  FFMA.FTZ R164, R195, R169.reuse, R170.reuse ;  /* 0x000000a9c3a47223 */ /* 0x184fe200000100aa */
        /* <DEDUP_REMOVED lines=60> */
.L_x_8461:
        /* <DEDUP_REMOVED lines=8> */
.L_x_8459:
[----:B------:R-:W-:Y:S05]  /*31a0*/  BSYNC.RECONVERGENT B2 ;  /* 0x0000000000027941 */ /* 0x000fea0003800200 */
.L_x_8458:
        /* <DEDUP_REMOVED lines=20> */
[----:B------:R-:W-:Y:S01]  /*32f0*/  LOP3.LUT P5, RZ, R222, 0xff0000, RZ, 0xc0, !PT ;  /* 0x00ff0000deff7812 */ /* 0x000fe200078ac0ff */
[----:B------:R-:W-:Y:S01]  /*3300*/  FMUL.FTZ R78, R78, UR13 ;  /* 0x0000000d4e4e7c20 */ /* 0x000fe20008410000 */
[----:B------:R-:W-:Y:S01]  /*3310*/  FMUL.FTZ R76, R132, R168 ;  /* 0x000000a8844c7220 */ /* 0x000fe20000410000 */
[----:B------:R-:W-:Y:S01]  /*3320*/  FMUL.FTZ R77, R77, UR13 ;  /* 0x0000000d4d4d7c20 */ /* 0x000fe20008410000 */
[----:B------:R-:W-:Y:S01]  /*3330*/  FMUL.FTZ R79, R79, UR13 ;  /* 0x0000000d4f4f7c20 */ /* 0x000fe20008410000 */
[----:B------:R-:W-:Y:S01]  /*3340*/  LOP3.LUT P6, RZ, R222, 0xff00, RZ, 0xc0, !PT ;  /* 0x0000ff00deff7812 */ /* 0x000fe200078cc0ff */
[----:B------:R-:W-:Y:S01]  /*3350*/  FMUL.FTZ R76, R76, UR13 ;  /* 0x0000000d4c4c7c20 */ /* 0x000fe20008410000 */
[----:B------:R-:W-:Y:S01]  /*3360*/  LOP3.LUT P3, RZ, R222, 0xff000000, RZ, 0xc0, !PT ;  /* 0xff000000deff7812 */ /* 0x000fe2000786c0ff */
[-CC-:B------:R-:W-:Y:S01]  /*3370*/  FFMA.FTZ R174, R184, R169.reuse, R170.reuse ;  /* 0x000000a9b8ae7223 */ /* 0x180fe200000100aa */
[----:B------:R-:W-:Y:S01]  /*3380*/  FSEL R166, R78, RZ, P5 ;  /* 0x000000ff4ea67208 */ /* 0x000fe20002800000 */
[-C--:B------:R-:W-:Y:S01]  /*3390*/  FFMA.FTZ R78, R180, R169.reuse, R170 ;  /* 0x000000a9b44e7223 */ /* 0x080fe200000100aa */
[----:B------:R-:W-:Y:S01]  /*33a0*/  LOP3.LUT P4, RZ, R222, 0xff, RZ, 0xc0, !PT ;  /* 0x000000ffdeff7812 */ /* 0x000fe2000788c0ff */
[----:B------:R-:W-:Y:S01]  /*33b0*/  FADD.FTZ R174, R185, -R174 ;  /* 0x800000aeb9ae7221 */ /* 0x000fe20000010000 */
[----:B------:R-:W-:Y:S01]  /*33c0*/  FSEL R165, R77, RZ, P6 ;  /* 0x000000ff4da57208 */ /* 0x000fe20003000000 */
[-CC-:B------:R-:W-:Y:S01]  /*33d0*/  FFMA.FTZ R77, R27, R169.reuse, R170.reuse ;  /* 0x000000a91b4d7223 */ /* 0x180fe200000100aa */
[----:B------:R-:W-:Y:S01]  /*33e0*/  FSEL R167, R79, RZ, P3 ;  /* 0x000000ff4fa77208 */ /* 0x000fe20001800000 */
[----:B------:R-:W-:Y:S01]  /*33f0*/  FFMA.FTZ R79, R177, R169, R170 ;  /* 0x000000a9b14f7223 */ /* 0x000fe200000100aa */
[----:B------:R-:W-:Y:S01]  /*3400*/  FSEL R164, R76, RZ, P4 ;  /* 0x000000ff4ca47208 */ /* 0x000fe20002000000 */
[----:B------:R-:W-:Y:S01]  /*3410*/  FADD.FTZ R78, R183, -R78 ;  /* 0x8000004eb74e7221 */ /* 0x000fe20000010000 */
[----:B------:R-:W-:Y:S01]  /*3420*/  FADD.FTZ R76, R178, -R77 ;  /* 0x8000004db24c7221 */ /* 0x000fe20000010000 */
[----:B0-----:R-:W-:Y:S01]  /*3430*/  FADD.FTZ R172, R182, -R79 ;  /* 0x8000004fb6ac7221 */ /* 0x001fe20000010000 */
        /* <DEDUP_REMOVED lines=26> */
.L_x_8464:
[-CC-:B--23--:R-:W-:Y:S01]  /*35e0*/  FFMA.FTZ R164, R184, R169.reuse, R170.reuse ;  /* 0x000000a9b8a47223 */ /* 0x18cfe200000100aa */
[-CC-:B------:R-:W-:Y:S01]  /*35f0*/  FFMA.FTZ R165, R27, R169.reuse, R170.reuse ;  /* 0x000000a91ba57223 */ /* 0x180fe200000100aa */
[-C--:B------:R-:W-:Y:S01]  /*3600*/  FFMA.FTZ R167, R177, R169.reuse, R170 ;  /* 0x000000a9b1a77223 */ /* 0x080fe200000100aa */
[----:B------:R-:W-:Y:S01]  /*3610*/  ISETP.GE.U32.AND P3, PT, R222, RZ, PT ;  /* 0x000000ffde00720c */ /* 0x000fe20003f66070 */
[----:B0-----:R-:W-:Y:S01]  /*3620*/  FADD.FTZ R172, R185, -R164 ;  /* 0x800000a4b9ac7221 */ /* 0x001fe20000010000 */
[----:B------:R-:W-:Y:S01]  /*3630*/  FADD.FTZ R164, R178, -R165 ;  /* 0x800000a5b2a47221 */ /* 0x000fe20000010000 */
[----:B------:R-:W-:Y:S01]  /*3640*/  FADD.FTZ R166, R182, -R167 ;  /* 0x800000a7b6a67221 */ /* 0x000fe20000010000 */
[----:B------:R-:W-:Y:S01]  /*3650*/  LOP3.LUT P5, RZ, R223, 0xff, RZ, 0xc0, !PT ;  /* 0x000000ffdfff7812 */ /* 0x000fe200078ac0ff */
[C---:B------:R-:W-:Y:S01]  /*3660*/  FMUL.FTZ R171, R221.reuse, R172 ;  /* 0x000000acddab7220 */ /* 0x040fe20000410000 */
[----:B------:R-:W-:Y:S01]  /*3670*/  FMUL.FTZ R165, R221, R164 ;  /* 0x000000a4dda57220 */ /* 0x000fe20000410000 */
[----:B------:R-:W-:Y:S01]  /*3680*/  ISETP.GE.U32.AND.EX P3, PT, R223, 0x1000000, PT, P3 ;  /* 0x01000000df00780c */ /* 0x000fe20003f66130 */
[-CC-:B------:R-:W-:Y:S01]  /*3690*/  FFMA.FTZ R172, R180, R169.reuse, R170.reuse ;  /* 0x000000a9b4ac7223 */ /* 0x180fe200000100aa */
[-C--:B------:R-:W-:Y:S01]  /*36a0*/  FMUL.FTZ R171, R171, R168.reuse ;  /* 0x000000a8abab7220 */ /* 0x080fe20000410000 */
[----:B------:R-:W-:Y:S01]  /*36b0*/  FMUL.FTZ R165, R165, R168 ;  /* 0x000000a8a5a57220 */ /* 0x000fe20000410000 */
[----:B------:R-:W-:Y:S01]  /*36c0*/  FMUL.FTZ R167, R221, R166 ;  /* 0x000000a6dda77220 */ /* 0x000fe20000410000 */
[-CC-:B------:R-:W-:Y:S01]  /*36d0*/  FFMA.FTZ R166, R24, R169.reuse, R170.reuse ;  /* 0x000000a918a67223 */ /* 0x180fe200000100aa */
[----:B------:R-:W-:Y:S01]  /*36e0*/  FMUL.FTZ R171, R171, UR13 ;  /* 0x0000000dabab7c20 */ /* 0x000fe20008410000 */
[----:B------:R-:W-:Y:S01]  /*36f0*/  FMUL.FTZ R165, R165, UR13 ;  /* 0x0000000da5a57c20 */ /* 0x000fe20008410000 */
[-C--:B------:R-:W-:Y:S01]  /*3700*/  FFMA.FTZ R164, R22, R169.reuse, R170 ;  /* 0x000000a916a47223 */ /* 0x080fe200000100aa */
[----:B------:R-:W-:Y:S01]  /*3710*/  FADD.FTZ R220, R183, -R172 ;  /* 0x800000acb7dc7221 */ /* 0x000fe20000010000 */
[----:B------:R-:W-:Y:S01]  /*3720*/  FADD.FTZ R174, R181, -R166 ;  /* 0x800000a6b5ae7221 */ /* 0x000fe20000010000 */
[----:B------:R-:W-:Y:S01]  /*3730*/  FSEL R226, R171, RZ, P3 ;  /* 0x000000ffabe27208 */ /* 0x000fe20001800000 */
[-CC-:B------:R-:W-:Y:S01]  /*3740*/  FFMA.FTZ R171, R25, R169.reuse, R170.reuse ;  /* 0x000000a919ab7223 */ /* 0x180fe200000100aa */
[----:B------:R-:W-:Y:S01]  /*3750*/  FSEL R218, R165, RZ, P5 ;  /* 0x000000ffa5da7208 */ /* 0x000fe20002800000 */
[----:B------:R-:W-:Y:S01]  /*3760*/  FFMA.FTZ R165, R23, R169, R170 ;  /* 0x000000a917a57223 */ /* 0x000fe200000100aa */
[----:B------:R-:W-:Y:S01]  /*3770*/  FADD.FTZ R166, R179, -R164 ;  /* 0x800000a4b3a67221 */ /* 0x000fe20000010000 */
[----:B------:R-:W-:Y:S01]  /*3780*/  FMUL.FTZ R227, R221, R220 ;  /* 0x000000dcdde37220 */ /* 0x000fe20000410000 */
[----:B------:R-:W-:Y:S01]  /*3790*/  FADD.FTZ R172, R176, -R171 ;  /* 0x800000abb0ac7221 */ /* 0x000fe20000010000 */
[----:B------:R-:W-:Y:S01]  /*37a0*/  FADD.FTZ R164, R26, -R165 ;  /* 0x800000a51aa47221 */ /* 0x000fe20000010000 */
[-C--:B------:R-:W-:Y:S01]  /*37b0*/  FMUL.FTZ R167, R167, R168.reuse ;  /* 0x000000a8a7a77220 */ /* 0x080fe20000410000 */
        /* <DEDUP_REMOVED lines=31> */
.L_x_8465:
        /* <DEDUP_REMOVED lines=8> */
.L_x_8463:
[----:B------:R-:W-:Y:S05]  /*3a30*/  BSYNC.RECONVERGENT B2 ;  /* 0x0000000000027941 */ /* 0x000fea0003800200 */
.L_x_8462:
[----:B------:R-:W-:Y:S05]  /*3a40*/  @!P2 BRA `(.L_x_8466) ;  /* 0x0000002800d4a947 */ /* 0x000fea0003800000 */
[----:B------:R-:W-:-:S04]  /*3a50*/  ISETP.NE.U32.AND P1, PT, RZ, UR14, PT ;  /* 0x0000000eff007c0c */ /* 0x000fc8000bf25070 */
[----:B------:R-:W-:-:S13]  /*3a60*/  ISETP.NE.AND.EX P1, PT, RZ, UR15, PT, P1 ;  /* 0x0000000fff007c0c */ /* 0x000fda000bf25310 */
[----:B------:R-:W-:Y:S05]  /*3a70*/  @!P1 BRA `(.L_x_8467) ;  /* 0x0000000000f89947 */ /* 0x000fea0003800000 */
[-CC-:B--234-:R-:W-:Y:S01]  /*3a80*/  FFMA.FTZ R132, R6, R169.reuse, R170.reuse ;  /* 0x000000a906847223 */ /* 0x19cfe200000100aa */
[-CC-:B------:R-:W-:Y:S01]  /*3a90*/  FFMA.FTZ R77, R11, R169.reuse, R170.reuse ;  /* 0x000000a90b4d7223 */ /* 0x180fe200000100aa */
[-CC-:B------:R-:W-:Y:S01]  /*3aa0*/  FFMA.FTZ R76, R10, R169.reuse, R170.reuse ;  /* 0x000000a90a4c7223 */ /* 0x180fe200000100aa */
[-C--:B------:R-:W-:Y:S01]  /*3ab0*/  FFMA.FTZ R133, R15, R169.reuse, R170 ;  /* 0x000000a90f857223 */ /* 0x080fe200000100aa */
[----:B0-----:R-:W-:Y:S01]  /*3ac0*/  FADD.FTZ R172, R9, -R132 ;  /* 0x8000008409ac7221 */ /* 0x001fe20000010000 */
[-C--:B------:R-:W-:Y:S01]  /*3ad0*/  FFMA.FTZ R79, R13, R169.reuse, R170 ;  /* 0x000000a90d4f7223 */ /* 0x080fe200000100aa */
[----:B------:R-:W-:Y:S01]  /*3ae0*/  FADD.FTZ R132, R16, -R77 ;  /* 0x8000004d10847221 */ /* 0x000fe20000010000 */
[----:B------:R-:W-:Y:S01]  /*3af0*/  FADD.FTZ R76, R19, -R76 ;  /* 0x8000004c134c7221 */ /* 0x000fe20000010000 */
[-CC-:B------:R-:W-:Y:S01]  /*3b00*/  FFMA.FTZ R135, R14, R169.reuse, R170.reuse ;  /* 0x000000a90e877223 */ /* 0x180fe200000100aa */
[----:B------:R-:W-:Y:S01]  /*3b10*/  FADD.FTZ R164, R20, -R133 ;  /* 0x8000008514a47221 */ /* 0x000fe20000010000 */
[-CC-:B------:R-:W-:Y:S01]  /*3b20*/  FFMA.FTZ R78, R12, R169.reuse, R170.reuse ;  /* 0x000000a90c4e7223 */ /* 0x180fe200000100aa */
[----:B------:R-:W-:Y:S01]  /*3b30*/  FADD.FTZ R134, R18, -R79 ;  /* 0x8000004f12867221 */ /* 0x000fe20000010000 */
[----:B------:R-:W-:Y:S01]  /*3b40*/  FMUL.FTZ R132, R221, R132 ;  /* 0x00000084dd847220 */ /* 0x000fe20000410000 */
[----:B------:R-:W-:Y:S01]  /*3b50*/  FFMA.FTZ R170, R17, R169, R170 ;  /* 0x000000a911aa7223 */ /* 0x000fe200000100aa */
[C---:B------:R-:W-:Y:S01]  /*3b60*/  FMUL.FTZ R133, R221.reuse, R76 ;  /* 0x0000004cdd857220 */ /* 0x040fe20000410000 */
[----:B------:R-:W-:Y:S01]  /*3b70*/  FADD.FTZ R166, R8, -R135 ;  /* 0x8000008708a67221 */ /* 0x000fe20000010000 */
[----:B------:R-:W-:Y:S01]  /*3b80*/  FMUL.FTZ R76, R221, R164 ;  /* 0x000000a4dd4c7220 */ /* 0x000fe20000410000 */
[----:B------:R-:W-:Y:S01]  /*3b90*/  FADD.FTZ R78, R21, -R78 ;  /* 0x8000004e154e7221 */ /* 0x000fe20000010000 */
[----:B------:R-:W-:Y:S01]  /*3ba0*/  FMUL.FTZ R134, R221, R134 ;  /* 0x00000086dd867220 */ /* 0x000fe20000410000 */
        /* <DEDUP_REMOVED lines=43> */
.L_x_8467:
        /* <DEDUP_REMOVED lines=61> */
.L_x_8468:
        /* <DEDUP_REMOVED lines=8> */
.L_x_8453:
        /* <DEDUP_REMOVED lines=71> */
.L_x_8471:
[----:B------:R-:W-:Y:S05]  /*4720*/  BSYNC.RECONVERGENT B2 ;  /* 0x0000000000027941 */ /* 0x000fea0003800200 */
.L_x_8470:
[----:B------:R-:W-:Y:S04]  /*4730*/  BSSY.RECONVERGENT B2, `(.L_x_8472) ;  /* 0x0000043000027945 */ /* 0x000fe80003800200 */
[----:B------:R-:W-:Y:S05]  /*4740*/  @!P4 BRA `(.L_x_8473) ;  /* 0x000000040004c947 */ /* 0x000fea0003800000 */
[-CC-:B-1----:R-:W-:Y:S01]  /*4750*/  FFMA.FTZ R164, R195, R169.reuse, R170.reuse ;  /* 0x000000a9c3a47223 */ /* 0x182fe200000100aa */
[-CC-:B0-----:R-:W-:Y:S01]  /*4760*/  FFMA.FTZ R172, R188, R169.reuse, R170.reuse ;  /* 0x000000a9bcac7223 */ /* 0x181fe200000100aa */
[-C--:B------:R-:W-:Y:S01]  /*4770*/  FFMA.FTZ R166, R191, R169.reuse, R170 ;  /* 0x000000a9bfa67223 */ /* 0x080fe200000100aa */
[----:B------:R-:W-:Y:S01]  /*4780*/  LOP3.LUT P5, RZ, R231, 0xff, RZ, 0xc0, !PT ;  /* 0x000000ffe7ff7812 */ /* 0x000fe200078ac0ff */
[----:B------:R-:W-:Y:S01]  /*4790*/  FADD.FTZ R165, R193, -R164 ;  /* 0x800000a4c1a57221 */ /* 0x000fe20000010000 */
        /* <DEDUP_REMOVED lines=16> */
[----:B------:R-:W-:Y:S01]  /*48a0*/  FSEL R166, R165, RZ, P5 ;  /* 0x000000ffa5a67208 */ /* 0x000fe20002800000 */
[----:B------:R-:W-:Y:S01]  /*48b0*/  FFMA.FTZ R165, R200, R169, R170 ;  /* 0x000000a9c8a57223 */ /* 0x000fe200000100aa */
[----:B------:R-:W-:Y:S01]  /*48c0*/  FFMA.FTZ R229, R221, R226, R29 ;  /* 0x000000e2dde57223 */ /* 0x000fe2000001001d */
[----:B------:R-:W-:Y:S01]  /*48d0*/  FADD.FTZ R220, R194, -R171 ;  /* 0x800000abc2dc7221 */ /* 0x000fe20000010000 */
[-C--:B------:R-:W-:Y:S01]  /*48e0*/  FMUL.FTZ R167, R167, R168.reuse ;  /* 0x000000a8a7a77220 */ /* 0x080fe20000410000 */
[----:B------:R-:W-:Y:S01]  /*48f0*/  FADD.FTZ R218, R198, -R165 ;  /* 0x800000a5c6da7221 */ /* 0x000fe20000010000 */
[----:B------:R-:W-:Y:S01]  /*4900*/  FADD.FTZ R165, R201, -R174 ;  /* 0x800000aec9a57221 */ /* 0x000fe20000010000 */
[----:B------:R-:W-:Y:S01]  /*4910*/  FMUL.FTZ R229, R229, R168 ;  /* 0x000000a8e5e57220 */ /* 0x000fe20000410000 */
        /* <DEDUP_REMOVED lines=36> */
.L_x_8473:
[----:B------:R-:W-:Y:S05]  /*4b60*/  BSYNC.RECONVERGENT B2 ;  /* 0x0000000000027941 */ /* 0x000fea0003800200 */
.L_x_8472:
        /* <DEDUP_REMOVED lines=11> */
[----:B0-----:R-:W-:Y:S01]  /*4c20*/  FFMA.FTZ R171, R221, R164, R155 ;  /* 0x000000a4ddab7223 */ /* 0x001fe2000001009b */
[-CC-:B------:R-:W-:Y:S01]  /*4c30*/  FFMA.FTZ R220, R180, R169.reuse, R170.reuse ;  /* 0x000000a9b4dc7223 */ /* 0x180fe200000100aa */
[----:B------:R-:W-:Y:S01]  /*4c40*/  FFMA.FTZ R218, R24, R169, R170 ;  /* 0x000000a918da7223 */ /* 0x000fe200000100aa */
[-C--:B------:R-:W-:Y:S01]  /*4c50*/  FMUL.FTZ R165, R165, R168.reuse ;  /* 0x000000a8a5a57220 */ /* 0x080fe20000410000 */
[-C--:B------:R-:W-:Y:S01]  /*4c60*/  FMUL.FTZ R171, R171, R168.reuse ;  /* 0x000000a8abab7220 */ /* 0x080fe20000410000 */
[----:B------:R-:W0:Y:S01]  /*4c70*/  LDC.64 R172, c[0x0][0x468] ;  /* 0x00011a00ffac7b82 */ /* 0x000e220000000a00 */
[----:B------:R-:W-:Y:S01]  /*4c80*/  FFMA.FTZ R167, R221, R167, R154 ;  /* 0x000000a7dda77223 */ /* 0x000fe2000001009a */
        /* <DEDUP_REMOVED lines=49> */
.L_x_8475:
[----:B------:R-:W-:Y:S05]  /*4fa0*/  BSYNC.RECONVERGENT B2 ;  /* 0x0000000000027941 */ /* 0x000fea0003800200 */
.L_x_8474:
[----:B------:R-:W-:Y:S05]  /*4fb0*/  @!P2 BRA `(.L_x_8466) ;  /* 0x000000140078a947 */ /* 0x000fea0003800000 */
[-CC-:B------:R-:W-:Y:S01]  /*4fc0*/  FFMA.FTZ R218, R6, R169.reuse, R170.reuse ;  /* 0x000000a906da7223 */ /* 0x180fe200000100aa */
[-CC-:B------:R-:W-:Y:S01]  /*4fd0*/  FFMA.FTZ R174, R17, R169.reuse, R170.reuse ;  /* 0x000000a911ae7223 */ /* 0x180fe200000100aa */
[----:B-123--:R-:W1:Y:S01]  /*4fe0*/  LDC.64 R164, c[0x0][0x468] ;  /* 0x00011a00ffa47b82 */ /* 0x00ee620000000a00 */
        /* <DEDUP_REMOVED lines=62> */
.L_x_8469:
        /* <DEDUP_REMOVED lines=29> */
[----:B------:R-:W1:Y:S01]  /*55a0*/  LDC.64 R174, c[0x0][0x478] ;  /* 0x00011e00ffae7b82 */ /* 0x000e620000000a00 */
[----:B------:R-:W-:Y:S01]  /*55b0*/  FADD.FTZ R77, R209, -R78 ;  /* 0x8000004ed14d7221 */ /* 0x000fe20000010000 */
[----:B------:R-:W-:Y:S01]  /*55c0*/  FADD.FTZ R78, R206, -R79 ;  /* 0x8000004fce4e7221 */ /* 0x000fe20000010000 */
[----:B------:R-:W-:Y:S01]  /*55d0*/  FFMA.FTZ R135, R221, R76, R139 ;  /* 0x0000004cdd877223 */ /* 0x000fe2000001008b */
[----:B------:R-:W-:Y:S01]  /*55e0*/  FADD.FTZ R79, R205, -R218 ;  /* 0x800000dacd4f7221 */ /* 0x000fe20000010000 */
[----:B------:R-:W-:Y:S01]  /*55f0*/  FFMA.FTZ R76, R221, R77, R140 ;  /* 0x0000004ddd4c7223 */ /* 0x000fe2000001008c */
[----:B------:R-:W-:Y:S01]  /*5600*/  FADD.FTZ R218, R202, -R167 ;  /* 0x800000a7cada7221 */ /* 0x000fe20000010000 */
[-C--:B------:R-:W-:Y:S01]  /*5610*/  FMUL.FTZ R77, R135, R168.reuse ;  /* 0x000000a8874d7220 */ /* 0x080fe20000410000 */
[----:B0-----:R-:W0:Y:S01]  /*5620*/  LDC.64 R172, c[0x0][0x468] ;  /* 0x00011a00ffac7b82 */ /* 0x001e220000000a00 */
[----:B------:R-:W-:Y:S01]  /*5630*/  FMUL.FTZ R171, R76, R168 ;  /* 0x000000a84cab7220 */ /* 0x000fe20000410000 */
        /* <DEDUP_REMOVED lines=32> */
.L_x_8477:
[----:B------:R-:W-:Y:S05]  /*5840*/  BSYNC.RECONVERGENT B2 ;  /* 0x0000000000027941 */ /* 0x000fea0003800200 */
.L_x_8476:
[----:B------:R-:W-:Y:S04]  /*5850*/  BSSY.RECONVERGENT B2, `(.L_x_8478) ;  /* 0x0000047000027945 */ /* 0x000fe80003800200 */
[----:B------:R-:W-:Y:S05]  /*5860*/  @!P4 BRA `(.L_x_8479) ;  /* 0x000000040014c947 */ /* 0x000fea0003800000 */
[-CC-:B-1----:R-:W-:Y:S01]  /*5870*/  FFMA.FTZ R77, R200, R169.reuse, R170.reuse ;  /* 0x000000a9c84d7223 */ /* 0x182fe200000100aa */
[-CC-:B------:R-:W-:Y:S01]  /*5880*/  FFMA.FTZ R76, R203, R169.reuse, R170.reuse ;  /* 0x000000a9cb4c7223 */ /* 0x180fe200000100aa */
[-C--:B------:R-:W-:Y:S01]  /*5890*/  FFMA.FTZ R79, R196, R169.reuse, R170 ;  /* 0x000000a9c44f7223 */ /* 0x080fe200000100aa */
[----:B------:R-:W-:Y:S01]  /*58a0*/  LOP3.LUT P1, RZ, R230, 0xff, RZ, 0xc0, !PT ;  /* 0x000000ffe6ff7812 */ /* 0x000fe2000782c0ff */
[----:B------:R-:W-:Y:S01]  /*58b0*/  FADD.FTZ R78, R198, -R77 ;  /* 0x8000004dc64e7221 */ /* 0x000fe20000010000 */
[----:B------:R-:W-:Y:S01]  /*58c0*/  FADD.FTZ R76, R201, -R76 ;  /* 0x8000004cc94c7221 */ /* 0x000fe20000010000 */
[----:B------:R-:W-:Y:S01]  /*58d0*/  FADD.FTZ R164, R194, -R79 ;  /* 0x8000004fc2a47221 */ /* 0x000fe20000010000 */
[----:B------:R-:W-:Y:S01]  /*58e0*/  LOP3.LUT P4, RZ, R230, 0xff00, RZ, 0xc0, !PT ;  /* 0x0000ff00e6ff7812 */ /* 0x000fe2000788c0ff */
[C---:B------:R-:W-:Y:S01]  /*58f0*/  FFMA.FTZ R133, R221.reuse, R78, R33 ;  /* 0x0000004edd857223 */ /* 0x040fe20000010021 */
[----:B------:R-:W-:Y:S01]  /*5900*/  FFMA.FTZ R132, R221, R76, R32 ;  /* 0x0000004cdd847223 */ /* 0x000fe20000010020 */
[-C--:B------:R-:W-:Y:S01]  /*5910*/  FFMA.FTZ R78, R199, R169.reuse, R170 ;  /* 0x000000a9c74e7223 */ /* 0x080fe200000100aa */
[----:B------:R-:W-:Y:S01]  /*5920*/  FFMA.FTZ R135, R221, R164, R35 ;  /* 0x000000a4dd877223 */ /* 0x000fe20000010023 */
[-C--:B------:R-:W-:Y:S01]  /*5930*/  FMUL.FTZ R77, R133, R168.reuse ;  /* 0x000000a8854d7220 */ /* 0x080fe20000410000 */
[-C--:B------:R-:W-:Y:S01]  /*5940*/  FMUL.FTZ R76, R132, R168.reuse ;  /* 0x000000a8844c7220 */ /* 0x080fe20000410000 */
[----:B------:R-:W-:Y:S01]  /*5950*/  FADD.FTZ R78, R197, -R78 ;  /* 0x8000004ec54e7221 */ /* 0x000fe20000010000 */
[----:B------:R-:W-:Y:S01]  /*5960*/  FMUL.FTZ R79, R135, R168 ;  /* 0x000000a8874f7220 */ /* 0x000fe20000410000 */
[----:B------:R-:W-:Y:S01]  /*5970*/  FMUL.FTZ R77, R77, UR13 ;  /* 0x0000000d4d4d7c20 */ /* 0x000fe20008410000 */
[----:B------:R-:W-:Y:S01]  /*5980*/  FMUL.FTZ R76, R76, UR13 ;  /* 0x0000000d4c4c7c20 */ /* 0x000fe20008410000 */
[----:B------:R-:W-:Y:S01]  /*5990*/  FFMA.FTZ R134, R221, R78, R34 ;  /* 0x0000004edd867223 */ /* 0x000fe20000010022 */
[----:B------:R-:W-:Y:S01]  /*59a0*/  FMUL.FTZ R79, R79, UR13 ;  /* 0x0000000d4f4f7c20 */ /* 0x000fe20008410000 */
[-CC-:B------:R-:W-:Y:S01]  /*59b0*/  FFMA.FTZ R218, R191, R169.reuse, R170.reuse ;  /* 0x000000a9bfda7223 */ /* 0x180fe200000100aa */
[----:B------:R-:W-:Y:S01]  /*59c0*/  FSEL R77, R77, RZ, P4 ;  /* 0x000000ff4d4d7208 */ /* 0x000fe20002000000 */
[----:B------:R-:W-:Y:S01]  /*59d0*/  FMUL.FTZ R78, R134, R168 ;  /* 0x000000a8864e7220 */ /* 0x000fe20000410000 */
[----:B------:R-:W-:Y:S01]  /*59e0*/  FSEL R76, R76, RZ, P1 ;  /* 0x000000ff4c4c7208 */ /* 0x000fe20000800000 */
[-CC-:B------:R-:W-:Y:S01]  /*59f0*/  FFMA.FTZ R220, R188, R169.reuse, R170.reuse ;  /* 0x000000a9bcdc7223 */ /* 0x180fe200000100aa */
[----:B------:R-:W-:Y:S01]  /*5a00*/  LOP3.LUT P4, RZ, R230, 0xff0000, RZ, 0xc0, !PT ;  /* 0x00ff0000e6ff7812 */ /* 0x000fe2000788c0ff */
[----:B------:R-:W-:Y:S01]  /*5a10*/  FMUL.FTZ R78, R78, UR13 ;  /* 0x0000000d4e4e7c20 */ /* 0x000fe20008410000 */
[----:B------:R-:W-:Y:S01]  /*5a20*/  F2FP.BF16.F32.PACK_AB R164, R77, R76 ;  /* 0x0000004c4da4723e */ /* 0x000fe200000010ff */
[-CC-:B------:R-:W-:Y:S01]  /*5a30*/  FFMA.FTZ R77, R192, R169.reuse, R170.reuse ;  /* 0x000000a9c04d7223 */ /* 0x180fe200000100aa */
[----:B------:R-:W-:Y:S01]  /*5a40*/  LOP3.LUT P1, RZ, R230, 0xff000000, RZ, 0xc0, !PT ;  /* 0xff000000e6ff7812 */ /* 0x000fe2000782c0ff */
[----:B------:R-:W-:Y:S01]  /*5a50*/  FFMA.FTZ R76, R195, R169, R170 ;  /* 0x000000a9c34c7223 */ /* 0x000fe200000100aa */
[----:B------:R-:W1:Y:S01]  /*5a60*/  LDC.64 R174, c[0x0][0x478] ;  /* 0x00011e00ffae7b82 */ /* 0x000e620000000a00 */
[----:B------:R-:W-:Y:S01]  /*5a70*/  FSEL R165, R78, RZ, P4 ;  /* 0x000000ff4ea57208 */ /* 0x000fe20002000000 */
[----:B------:R-:W-:Y:S01]  /*5a80*/  FADD.FTZ R78, R190, -R77 ;  /* 0x8000004dbe4e7221 */ /* 0x000fe20000010000 */
[----:B------:R-:W-:Y:S01]  /*5a90*/  FSEL R166, R79, RZ, P1 ;  /* 0x000000ff4fa67208 */ /* 0x000fe20000800000 */
[----:B------:R-:W-:Y:S01]  /*5aa0*/  FADD.FTZ R76, R193, -R76 ;  /* 0x8000004cc14c7221 */ /* 0x000fe20000010000 */
[----:B------:R-:W-:Y:S01]  /*5ab0*/  FADD.FTZ R79, R187, -R218 ;  /* 0x800000dabb4f7221 */ /* 0x000fe20000010000 */
[----:B------:R-:W-:Y:S01]  /*5ac0*/  FADD.FTZ R220, R189, -R220 ;  /* 0x800000dcbddc7221 */ /* 0x000fe20000010000 */
[C---:B------:R-:W-:Y:S01]  /*5ad0*/  FFMA.FTZ R77, R221.reuse, R78, R29 ;  /* 0x0000004edd4d7223 */ /* 0x040fe2000001001d */
[----:B0-----:R-:W0:Y:S01]  /*5ae0*/  LDC.64 R172, c[0x0][0x468] ;  /* 0x00011a00ffac7b82 */ /* 0x001e220000000a00 */
        /* <DEDUP_REMOVED lines=17> */
[----:B------:R-:W-:Y:S02]  /*5c00*/  FSEL R167, R167, RZ, P6 ;  /* 0x000000ffa7a77208 */ /* 0x000fe40003000000 */
[----:B------:R-:W-:Y:S01]  /*5c10*/  FSEL R218, R171, RZ, P5 ;  /* 0x000000ffabda7208 */ /* 0x000fe20002800000 */
[----:B------:R2:W-:Y:S01]  /*5c20*/  STG.E.128 desc[UR6][R174.64], R132 ;  /* 0x00000084ae007986 */ /* 0x0005e2000c101d06 */
[----:B------:R-:W-:Y:S01]  /*5c30*/  FSEL R220, R220, RZ, P4 ;  /* 0x000000ffdcdc7208 */ /* 0x000fe20002000000 */
[----:B0-----:R-:W-:Y:S01]  /*5c40*/  IMAD.WIDE.U32 R172, R186, 0x10, R172 ;  /* 0x00000010baac7825 */ /* 0x001fe200078e00ac */
[----:B------:R-:W-:Y:S01]  /*5c50*/  FSEL R171, R226, RZ, P1 ;  /* 0x000000ffe2ab7208 */ /* 0x000fe20000800000 */
[----:B------:R2:W-:Y:S01]  /*5c60*/  STG.E.128 desc[UR6][R174.64+0x10], R76 ;  /* 0x0000104cae007986 */ /* 0x0005e2000c101d06 */
[----:B------:R-:W-:Y:S02]  /*5c70*/  F2FP.BF16.F32.PACK_AB R165, R166, R165 ;  /* 0x000000a5a6a5723e */ /* 0x000fe400000010ff */
[----:B------:R-:W-:-:S02]  /*5c80*/  F2FP.BF16.F32.PACK_AB R166, R218, R167 ;  /* 0x000000a7daa6723e */ /* 0x000fc400000010ff */
[----:B------:R-:W-:Y:S02]  /*5c90*/  F2FP.BF16.F32.PACK_AB R167, R171, R220 ;  /* 0x000000dcaba7723e */ /* 0x000fe400000010ff */
[----:B------:R-:W-:-:S03]  /*5ca0*/  IADD3 R186, PT, PT, R186, 0x20, RZ ;  /* 0x00000020baba7810 */ /* 0x000fc60007ffe0ff */
[----:B------:R2:W-:Y:S04]  /*5cb0*/  STG.E.128 desc[UR6][R172.64], R164 ;  /* 0x000000a4ac007986 */ /* 0x0005e8000c101d06 */
.L_x_8479:
[----:B------:R-:W-:Y:S05]  /*5cc0*/  BSYNC.RECONVERGENT B2 ;  /* 0x0000000000027941 */ /* 0x000fea0003800200 */
.L_x_8478:
[----:B------:R-:W-:Y:S04]  /*5cd0*/  BSSY.RECONVERGENT B2, `(.L_x_8480) ;  /* 0x0000047000027945 */ /* 0x000fe80003800200 */
[----:B------:R-:W-:Y:S05]  /*5ce0*/  @!P3 BRA `(.L_x_8481) ;  /* 0x000000040014b947 */ /* 0x000fea0003800000 */
[-CC-:B-12---:R-:W-:Y:S01]  /*5cf0*/  FFMA.FTZ R77, R23, R169.reuse, R170.reuse ;  /* 0x000000a9174d7223 */ /* 0x186fe200000100aa */
[-CC-:B------:R-:W-:Y:S01]  /*5d00*/  FFMA.FTZ R76, R22, R169.reuse, R170.reuse ;  /* 0x000000a9164c7223 */ /* 0x180fe200000100aa */
[----:B------:R-:W-:Y:S01]  /*5d10*/  FFMA.FTZ R79, R25, R169, R170 ;  /* 0x000000a9194f7223 */ /* 0x000fe200000100aa */
[----:B------:R-:W-:Y:S01]  /*5d20*/  LOP3.LUT P1, RZ, R222, 0xff, RZ, 0xc0, !PT ;  /* 0x000000ffdeff7812 */ /* 0x000fe2000782c0ff */
[----:B------:R-:W-:Y:S01]  /*5d30*/  FADD.FTZ R77, R26, -R77 ;  /* 0x8000004d1a4d7221 */ /* 0x000fe20000010000 */
[----:B------:R-:W-:Y:S01]  /*5d40*/  FADD.FTZ R76, R179, -R76 ;  /* 0x8000004cb34c7221 */ /* 0x000fe20000010000 */
[----:B------:R-:W-:Y:S01]  /*5d50*/  FADD.FTZ R79, R176, -R79 ;  /* 0x8000004fb04f7221 */ /* 0x000fe20000010000 */
[----:B------:R-:W-:Y:S01]  /*5d60*/  LOP3.LUT P3, RZ, R222, 0xff00, RZ, 0xc0, !PT ;  /* 0x0000ff00deff7812 */ /* 0x000fe2000786c0ff */
[C---:B------:R-:W-:Y:S01]  /*5d70*/  FFMA.FTZ R132, R221.reuse, R77, R148 ;  /* 0x0000004ddd847223 */ /* 0x040fe20000010094 */
[C---:B------:R-:W-:Y:S01]  /*5d80*/  FFMA.FTZ R133, R221.reuse, R76, R149 ;  /* 0x0000004cdd857223 */ /* 0x040fe20000010095 */
[----:B------:R-:W-:Y:S01]  /*5d90*/  FFMA.FTZ R134, R221, R79, R150 ;  /* 0x0000004fdd867223 */ /* 0x000fe20000010096 */
[-CC-:B------:R-:W-:Y:S01]  /*5da0*/  FFMA.FTZ R79, R177, R169.reuse, R170.reuse ;  /* 0x000000a9b14f7223 */ /* 0x180fe200000100aa */
[-C--:B------:R-:W-:Y:S01]  /*5db0*/  FMUL.FTZ R76, R132, R168.reuse ;  /* 0x000000a8844c7220 */ /* 0x080fe20000410000 */
[-C--:B------:R-:W-:Y:S01]  /*5dc0*/  FMUL.FTZ R77, R133, R168.reuse ;  /* 0x000000a8854d7220 */ /* 0x080fe20000410000 */
[----:B------:R-:W-:Y:S01]  /*5dd0*/  FMUL.FTZ R78, R134, R168 ;  /* 0x000000a8864e7220 */ /* 0x000fe20000410000 */
[----:B------:R-:W-:Y:S01]  /*5de0*/  FFMA.FTZ R166, R184, R169, R170 ;  /* 0x000000a9b8a67223 */ /* 0x000fe200000100aa */
[----:B------:R-:W-:Y:S01]  /*5df0*/  FMUL.FTZ R76, R76, UR13 ;  /* 0x0000000d4c4c7c20 */ /* 0x000fe20008410000 */
[----:B------:R-:W-:Y:S01]  /*5e00*/  FMUL.FTZ R77, R77, UR13 ;  /* 0x0000000d4d4d7c20 */ /* 0x000fe20008410000 */
[----:B------:R-:W-:Y:S01]  /*5e10*/  FMUL.FTZ R78, R78, UR13 ;  /* 0x0000000d4e4e7c20 */ /* 0x000fe20008410000 */
[----:B------:R-:W1:Y:S01]  /*5e20*/  LDC.64 R174, c[0x0][0x478] ;  /* 0x00011e00ffae7b82 */ /* 0x000e620000000a00 */
[----:B------:R-:W-:Y:S01]  /*5e30*/  FADD.FTZ R79, R182, -R79 ;  /* 0x8000004fb64f7221 */ /* 0x000fe20000010000 */
[----:B------:R-:W-:Y:S01]  /*5e40*/  FSEL R76, R76, RZ, P1 ;  /* 0x000000ff4c4c7208 */ /* 0x000fe20000800000 */
[----:B------:R-:W-:Y:S01]  /*5e50*/  FADD.FTZ R166, R185, -R166 ;  /* 0x800000a6b9a67221 */ /* 0x000fe20000010000 */
[----:B------:R-:W-:-:S02]  /*5e60*/  FSEL R77, R77, RZ, P3 ;  /* 0x000000ff4d4d7208 */ /* 0x000fc40001800000 */
[----:B------:R-:W-:Y:S02]  /*5e70*/  LOP3.LUT P1, RZ, R222, 0xff0000, RZ, 0xc0, !PT ;  /* 0x00ff0000deff7812 */ /* 0x000fe4000782c0ff */
[----:B------:R-:W-:Y:S01]  /*5e80*/  F2FP.BF16.F32.PACK_AB R164, R77, R76 ;  /* 0x0000004c4da4723e */ /* 0x000fe200000010ff */
[-CC-:B------:R-:W-:Y:S01]  /*5e90*/  FFMA.FTZ R76, R24, R169.reuse, R170.reuse ;  /* 0x000000a9184c7223 */ /* 0x180fe200000100aa */
[----:B------:R-:W-:Y:S01]  /*5ea0*/  FSEL R165, R78, RZ, P1 ;  /* 0x000000ff4ea57208 */ /* 0x000fe20000800000 */
[-CC-:B------:R-:W-:Y:S01]  /*5eb0*/  FFMA.FTZ R77, R27, R169.reuse, R170.reuse ;  /* 0x000000a91b4d7223 */ /* 0x180fe200000100aa */
[----:B------:R-:W-:Y:S01]  /*5ec0*/  FFMA.FTZ R78, R180, R169, R170 ;  /* 0x000000a9b44e7223 */ /* 0x000fe200000100aa */
[----:B------:R-:W-:Y:S01]  /*5ed0*/  FADD.FTZ R76, R181, -R76 ;  /* 0x8000004cb54c7221 */ /* 0x000fe20000010000 */
[----:B0-----:R-:W0:Y:S01]  /*5ee0*/  LDC.64 R172, c[0x0][0x468] ;  /* 0x00011a00ffac7b82 */ /* 0x001e220000000a00 */
[----:B------:R-:W-:Y:S01]  /*5ef0*/  FADD.FTZ R77, R178, -R77 ;  /* 0x8000004db24d7221 */ /* 0x000fe20000010000 */
[----:B------:R-:W-:Y:S01]  /*5f00*/  FADD.FTZ R78, R183, -R78 ;  /* 0x8000004eb74e7221 */ /* 0x000fe20000010000 */
[C---:B------:R-:W-:Y:S01]  /*5f10*/  FFMA.FTZ R135, R221.reuse, R76, R151 ;  /* 0x0000004cdd877223 */ /* 0x040fe20000010097 */
[----:B------:R-:W-:Y:S01]  /*5f20*/  ISETP.GE.U32.AND P1, PT, R222, RZ, PT ;  /* 0x000000ffde00720c */ /* 0x000fe20003f26070 */
        /* <DEDUP_REMOVED lines=33> */
.L_x_8481:
[----:B------:R-:W-:Y:S05]  /*6140*/  BSYNC.RECONVERGENT B2 ;  /* 0x0000000000027941 */ /* 0x000fea0003800200 */
.L_x_8480:
        /* <DEDUP_REMOVED lines=12> */
[----:B0-----:R-:W0:Y:S01]  /*6210*/  LDC.64 R172, c[0x0][0x468] ;  /* 0x00011a00ffac7b82 */ /* 0x001e220000000a00 */
[----:B------:R-:W-:Y:S01]  /*6220*/  FADD.FTZ R166, R9, -R164 ;  /* 0x800000a409a67221 */ /* 0x000fe20000010000 */
[----:B------:R-:W-:Y:S01]  /*6230*/  FADD.FTZ R165, R20, -R165 ;  /* 0x800000a514a57221 */ /* 0x000fe20000010000 */
[----:B------:R-:W-:Y:S01]  /*6240*/  FADD.FTZ R164, R8, -R167 ;  /* 0x800000a708a47221 */ /* 0x000fe20000010000 */
[----:B------:R-:W-:Y:S01]  /*6250*/  FADD.FTZ R167, R7, -R134 ;  /* 0x8000008607a77221 */ /* 0x000fe20000010000 */
[C---:B------:R-:W-:Y:S01]  /*6260*/  FFMA.FTZ R133, R221.reuse, R78, R157 ;  /* 0x0000004edd857223 */ /* 0x040fe2000001009d */
[C---:B------:R-:W-:Y:S01]  /*6270*/  FFMA.FTZ R134, R221.reuse, R135, R158 ;  /* 0x00000087dd867223 */ /* 0x040fe2000001009e */
[C---:B------:R-:W-:Y:S01]  /*6280*/  LOP3.LUT P3, RZ, R224.reuse, 0xff, RZ, 0xc0, !PT ;  /* 0x000000ffe0ff7812 */ /* 0x040fe2000786c0ff */
[----:B------:R-:W-:Y:S01]  /*6290*/  FFMA.FTZ R78, R221, R167, R162 ;  /* 0x000000a7dd4e7223 */ /* 0x000fe200000100a2 */
[----:B------:R-:W-:-:S02]  /*62a0*/  LOP3.LUT P2, RZ, R224, 0xff00, RZ, 0xc0, !PT ;  /* 0x0000ff00e0ff7812 */ /* 0x000fc4000784c0ff */
[----:B------:R-:W-:Y:S01]  /*62b0*/  ISETP.GE.U32.AND P1, PT, R224, RZ, PT ;  /* 0x000000ffe000720c */ /* 0x000fe20003f26070 */
[----:B-1----:R-:W-:-:S04]  /*62c0*/  IMAD.WIDE.U32 R170, R186, 0x20, R76 ;  /* 0x00000020baaa7825 */ /* 0x002fc800078e004c */
[----:B------:R-:W-:Y:S01]  /*62d0*/  FADD.FTZ R77, R16, -R79 ;  /* 0x8000004f104d7221 */ /* 0x000fe20000010000 */
[----:B------:R-:W-:Y:S01]  /*62e0*/  FADD.FTZ R76, R21, -R132 ;  /* 0x80000084154c7221 */ /* 0x000fe20000010000 */
[C---:B------:R-:W-:Y:S01]  /*62f0*/  FFMA.FTZ R79, R221.reuse, R166, R163 ;  /* 0x000000a6dd4f7223 */ /* 0x040fe200000100a3 */
[----:B------:R-:W-:Y:S01]  /*6300*/  FMUL.FTZ R166, R134, R168 ;  /* 0x000000a886a67220 */ /* 0x000fe20000410000 */
        /* <DEDUP_REMOVED lines=21> */
[----:B------:R-:W-:Y:S01]  /*6460*/  FSEL R165, R165, RZ, P2 ;  /* 0x000000ffa5a57208 */ /* 0x000fe20001000000 */
[----:B------:R-:W-:Y:S01]  /*6470*/  FMUL.FTZ R168, R168, UR13 ;  /* 0x0000000da8a87c20 */ /* 0x000fe20008410000 */
[C---:B------:R-:W-:Y:S01]  /*6480*/  LOP3.LUT P4, RZ, R225.reuse, 0xff, RZ, 0xc0, !PT ;  /* 0x000000ffe1ff7812 */ /* 0x040fe2000788c0ff */
[----:B0-----:R-:W-:Y:S01]  /*6490*/  IMAD.WIDE.U32 R172, R186, 0x10, R172 ;  /* 0x00000010baac7825 */ /* 0x001fe200078e00ac */
[C---:B------:R-:W-:Y:S01]  /*64a0*/  LOP3.LUT P3, RZ, R225.reuse, 0xff00, RZ, 0xc0, !PT ;  /* 0x0000ff00e1ff7812 */ /* 0x040fe2000786c0ff */
[----:B------:R0:W-:Y:S01]  /*64b0*/  STG.E.128 desc[UR6][R170.64], R132 ;  /* 0x00000084aa007986 */ /* 0x0001e2000c101d06 */
[----:B------:R-:W-:-:S02]  /*64c0*/  LOP3.LUT P2, RZ, R225, 0xff0000, RZ, 0xc0, !PT ;  /* 0x00ff0000e1ff7812 */ /* 0x000fc4000784c0ff */
[----:B------:R-:W-:Y:S01]  /*64d0*/  ISETP.GE.U32.AND.EX P1, PT, R225, 0x1000000, PT, P1 ;  /* 0x01000000e100780c */ /* 0x000fe20003f26110 */
[----:B------:R0:W-:Y:S01]  /*64e0*/  STG.E.128 desc[UR6][R170.64+0x10], R76 ;  /* 0x0000104caa007986 */ /* 0x0001e2000c101d06 */
        /* <DEDUP_REMOVED lines=9> */
[----:B------:R-:W-:-:S05]  /*6580*/  F2FP.BF16.F32.PACK_AB R167, R175, R168 ;  /* 0x000000a8afa7723e */ /* 0x000fca00000010ff */
[----:B------:R0:W-:Y:S02]  /*6590*/  STG.E.128 desc[UR6][R172.64], R164 ;  /* 0x000000a4ac007986 */ /* 0x0001e4000c101d06 */
.L_x_8466:
[----:B------:R-:W-:Y:S05]  /*65a0*/  BSYNC.RECONVERGENT B1 ;  /* 0x0000000000017941 */ /* 0x000fea0003800200 */
.L_x_8452:
[----:B01234-:R-:W0:Y:S02]  /*65b0*/  LDC.64 R164, c[0x0][0x380] ;  /* 0x0000e000ffa47b82 */ /* 0x01fe240000000a00 */
[----:B0-----:R-:W-:-:S04]  /*65c0*/  LEA R5, R164, R5, 0x2 ;  /* 0x00000005a4057211 */ /* 0x001fc800078e10ff */
[----:B------:R-:W-:-:S13]  /*65d0*/  ISETP.GE.AND P1, PT, R5, R165, PT ;  /* 0x000000a50500720c */ /* 0x000fda0003f26270 */
[----:B------:R-:W-:Y:S05]  /*65e0*/  @!P1 BRA `(.L_x_8482) ;  /* 0xffffffa000509947 */ /* 0x000fea000383ffff */
.L_x_8442:
[----:B------:R-:W-:Y:S05]  /*65f0*/  BSYNC B0 ;  /* 0x0000000000007941 */ /* 0x000fea0003800000 */
.L_x_8441:
        /* <DEDUP_REMOVED lines=254> */
.L_x_8451:
        /* <DEDUP_REMOVED lines=8> */
.L_x_8484:
[----:B------:R-:W-:Y:S05]  /*7660*/  BSYNC B1 ;  /* 0x0000000000017941 */ /* 0x000fea0003800000 */
.L_x_8483:
        /* <DEDUP_REMOVED lines=8> */
.L_x_8485:
[----:B------:R-:W-:-:S05]  /*76f0*/  FADD.FTZ R164, R164, R227 ;  /* 0x000000e3a4a47221 */ /* 0x000fca0000010000 */
[----:B------:R-:W-:Y:S01]  /*7700*/  MOV R218, R164 ;  /* 0x000000a400da7202 */ /* 0x000fe20000000f00 */
[----:B------:R-:W-:Y:S01]  /*7710*/  HFMA2 R175, -RZ, RZ, 0, 1.1920928955078125e-07 ;  /* 0x00000002ffaf7431 */ /* 0x000fe200000001ff */
[----:B------:R-:W-:-:S07]  /*7720*/  MOV R165, R174 ;  /* 0x000000ae00a57202 */ /* 0x000fce0000000f00 */
[----:B------:R-:W-:Y:S05]  /*7730*/  WARPSYNC.COLLECTIVE R173, `(.L_x_8486) ;  /* 0x00000000ad087348 */ /* 0x000fea0003c00000 */
[----:B------:R0:W1:Y:S02]  /*7740*/  SHFL.BFLY P6, R174, R218, R175, R220 ;  /* 0x0c0000afdaae7389 */ /* 0x00006400000c00dc */
[----:B01----:R-:W-:Y:S05]  /*7750*/  ENDCOLLECTIVE ;  /* 0x000000000000791b */ /* 0x003fea0003800000 */
.L_x_8486:
[----:B------:R-:W-:-:S05]  /*7760*/  FADD.FTZ R165, R165, R226 ;  /* 0x000000e2a5a57221 */ /* 0x000fca0000010000 */
[----:B------:R-:W-:Y:S02]  /*7770*/  MOV R218, R165 ;  /* 0x000000a500da7202 */ /* 0x000fe40000000f00 */
[----:B------:R-:W-:-:S07]  /*7780*/  MOV R167, R174 ;  /* 0x000000ae00a77202 */ /* 0x000fce0000000f00 */
[----:B------:R-:W-:Y:S05]  /*7790*/  WARPSYNC.COLLECTIVE R173, `(.L_x_8487) ;  /* 0x00000000ad087348 */ /* 0x000fea0003c00000 */
[----:B------:R0:W1:Y:S02]  /*77a0*/  SHFL.BFLY P6, R174, R218, R175, R220 ;  /* 0x0c0000afdaae7389 */ /* 0x00006400000c00dc */
[----:B01----:R-:W-:Y:S05]  /*77b0*/  ENDCOLLECTIVE ;  /* 0x000000000000791b */ /* 0x003fea0003800000 */
.L_x_8487:
[----:B------:R-:W-:-:S05]  /*77c0*/  FADD.FTZ R167, R164, R167 ;  /* 0x000000a7a4a77221 */ /* 0x000fca0000010000 */
[----:B------:R-:W-:Y:S01]  /*77d0*/  MOV R218, R167 ;  /* 0x000000a700da7202 */ /* 0x000fe20000000f00 */
[----:B------:R-:W-:Y:S01]  /*77e0*/  HFMA2 R175, -RZ, RZ, 0, 2.384185791015625e-07 ;  /* 0x00000004ffaf7431 */ /* 0x000fe200000001ff */
[----:B------:R-:W-:-:S07]  /*77f0*/  MOV R166, R174 ;  /* 0x000000ae00a67202 */ /* 0x000fce0000000f00 */
[----:B------:R-:W-:Y:S05]  /*7800*/  WARPSYNC.COLLECTIVE R173, `(.L_x_8488) ;  /* 0x00000000ad087348 */ /* 0x000fea0003c00000 */
[----:B------:R0:W1:Y:S02]  /*7810*/  SHFL.BFLY P6, R174, R218, R175, R220 ;  /* 0x0c0000afdaae7389 */ /* 0x00006400000c00dc */
[----:B01----:R-:W-:Y:S05]  /*7820*/  ENDCOLLECTIVE ;  /* 0x000000000000791b */ /* 0x003fea0003800000 */
.L_x_8488:
[----:B------:R-:W-:-:S05]  /*7830*/  FADD.FTZ R166, R165, R166 ;  /* 0x000000a6a5a67221 */ /* 0x000fca0000010000 */
[----:B------:R-:W-:Y:S02]  /*7840*/  MOV R218, R166 ;  /* 0x000000a600da7202 */ /* 0x000fe40000000f00 */
[----:B------:R-:W-:-:S07]  /*7850*/  MOV R170, R174 ;  /* 0x000000ae00aa7202 */ /* 0x000fce0000000f00 */
[----:B------:R-:W-:Y:S05]  /*7860*/  WARPSYNC.COLLECTIVE R173, `(.L_x_8489) ;  /* 0x00000000ad087348 */ /* 0x000fea0003c00000 */
[----:B------:R0:W1:Y:S02]  /*7870*/  SHFL.BFLY P6, R174, R218, R175, R220 ;  /* 0x0c0000afdaae7389 */ /* 0x00006400000c00dc */
[----:B01----:R-:W-:Y:S05]  /*7880*/  ENDCOLLECTIVE ;  /* 0x000000000000791b */ /* 0x003fea0003800000 */
.L_x_8489:
[----:B------:R-:W-:-:S05]  /*7890*/  FADD.FTZ R170, R167, R170 ;  /* 0x000000aaa7aa7221 */ /* 0x000fca0000010000 */
[----:B------:R-:W-:Y:S01]  /*78a0*/  MOV R218, R170 ;  /* 0x000000aa00da7202 */ /* 0x000fe20000000f00 */
[----:B------:R-:W-:Y:S01]  /*78b0*/  HFMA2 R175, -RZ, RZ, 0, 4.76837158203125e-07 ;  /* 0x00000008ffaf7431 */ /* 0x000fe200000001ff */
[----:B------:R-:W-:-:S07]  /*78c0*/  MOV R169, R174 ;  /* 0x000000ae00a97202 */ /* 0x000fce0000000f00 */
[----:B------:R-:W-:Y:S05]  /*78d0*/  WARPSYNC.COLLECTIVE R173, `(.L_x_8490) ;  /* 0x00000000ad087348 */ /* 0x000fea0003c00000 */
[----:B------:R0:W1:Y:S02]  /*78e0*/  SHFL.BFLY P6, R174, R218, R175, R220 ;  /* 0x0c0000afdaae7389 */ /* 0x00006400000c00dc */
[----:B01----:R-:W-:Y:S05]  /*78f0*/  ENDCOLLECTIVE ;  /* 0x000000000000791b */ /* 0x003fea0003800000 */
.L_x_8490:
[----:B------:R-:W-:-:S05]  /*7900*/  FADD.FTZ R169, R166, R169 ;  /* 0x000000a9a6a97221 */ /* 0x000fca0000010000 */
[----:B------:R-:W-:Y:S02]  /*7910*/  MOV R218, R169 ;  /* 0x000000a900da7202 */ /* 0x000fe40000000f00 */
[----:B------:R-:W-:-:S07]  /*7920*/  MOV R171, R174 ;  /* 0x000000ae00ab7202 */ /* 0x000fce0000000f00 */
[----:B------:R-:W-:Y:S05]  /*7930*/  WARPSYNC.COLLECTIVE R173, `(.L_x_8491) ;  /* 0x00000000ad087348 */ /* 0x000fea0003c00000 */
[----:B------:R0:W1:Y:S02]  /*7940*/  SHFL.BFLY P6, R174, R218, R175, R220 ;  /* 0x0c0000afdaae7389 */ /* 0x00006400000c00dc */
[----:B01----:R-:W-:Y:S05]  /*7950*/  ENDCOLLECTIVE ;  /* 0x000000000000791b */ /* 0x003fea0003800000 */
.L_x_8491:
[----:B------:R-:W-:-:S05]  /*7960*/  FADD.FTZ R171, R170, R171 ;  /* 0x000000abaaab7221 */ /* 0x000fca0000010000 */
[----:B------:R-:W-:Y:S01]  /*7970*/  MOV R218, R171 ;  /* 0x000000ab00da7202 */ /* 0x000fe20000000f00 */
[----:B------:R-:W-:Y:S01]  /*7980*/  HFMA2 R175, -RZ, RZ, 0, 9.5367431640625e-07 ;  /* 0x00000010ffaf7431 */ /* 0x000fe200000001ff */
[----:B------:R-:W-:-:S07]  /*7990*/  MOV R172, R174 ;  /* 0x000000ae00ac7202 */ /* 0x000fce0000000f00 */
[----:B------:R-:W-:Y:S05]  /*79a0*/  WARPSYNC.COLLECTIVE R173, `(.L_x_8492) ;  /* 0x00000000ad087348 */ /* 0x000fea0003c00000 */
[----:B------:R0:W1:Y:S02]  /*79b0*/  SHFL.BFLY P6, R174, R218, R175, R220 ;  /* 0x0c0000afdaae7389 */ /* 0x00006400000c00dc */
[----:B01----:R-:W-:Y:S05]  /*79c0*/  ENDCOLLECTIVE ;  /* 0x000000000000791b */ /* 0x003fea0003800000 */
.L_x_8492:
[----:B------:R-:W-:-:S05]  /*79d0*/  FADD.FTZ R172, R169, R172 ;  /* 0x000000aca9ac7221 */ /* 0x000fca0000010000 */
[----:B------:R-:W-:Y:S02]  /*79e0*/  MOV R218, R172 ;  /* 0x000000ac00da7202 */ /* 0x000fe40000000f00 */
[----:B------:R-:W-:-:S07]  /*79f0*/  MOV R164, R174 ;  /* 0x000000ae00a47202 */ /* 0x000fce0000000f00 */
[----:B------:R-:W-:Y:S05]  /*7a00*/  WARPSYNC.COLLECTIVE R173, `(.L_x_8493) ;  /* 0x00000000ad087348 */ /* 0x000fea0003c00000 */
[----:B------:R0:W1:Y:S02]  /*7a10*/  SHFL.BFLY P6, R174, R218, R175, R220 ;  /* 0x0c0000afdaae7389 */ /* 0x00006400000c00dc */
[----:B01----:R-:W-:Y:S05]  /*7a20*/  ENDCOLLECTIVE ;  /* 0x000000000000791b */ /* 0x003fea0003800000 */
.L_x_8493:
[----:B------:R-:W-:Y:S01]  /*7a30*/  MOV R165, R174 ;  /* 0x000000ae00a57202 */ /* 0x000fe20000000f00 */
[----:B------:R-:W-:Y:S06]  /*7a40*/  BRA `(.L_x_8494) ;  /* 0xffffffa400707947 */ /* 0x000fec000383ffff */
.L_x_8495:
        /* <DEDUP_REMOVED lines=11> */
.L_x_20034:


//--------------------- .text._ZN10layer_norm13ln_bwd_kernelINS_13Kernel_traitsIf13__nv_bfloat16fS2_fjLj1024ELj1ELj4ELj1ELj16ENS_18Kernel_traits_baseILj1024EfS2_fS2_fjLj128EEEEELb1ELb0ELb0ELb1EEEvNS_9BwdParamsE --------------------------
	.section	.text._ZN10layer_norm13ln_bwd_kernelINS_13Kernel_traitsIf13__nv_bfloat16fS2_fjLj1024ELj1ELj4ELj1ELj16ENS_18Kernel_traits_baseILj1024EfS2_fS2_fjLj128EEEEELb1ELb0ELb0ELb1EEEvNS_9BwdParamsE,"ax",@progbits
	.align	128
        .global         _ZN10layer_norm13ln_bwd_kernelINS_13Kernel_traitsIf13__nv_bfloat16fS2_fjLj1024ELj1ELj4ELj1ELj16ENS_18Kernel_traits_baseILj1024EfS2_fS2_fjLj128EEEEELb1ELb0ELb0ELb1EEEvNS_9BwdParamsE
        .type           _ZN10layer_norm13ln_bwd_kernelINS_13Kernel_traitsIf13__nv_bfloat16fS2_fjLj1024ELj1ELj4ELj1ELj16ENS_18Kernel_traits_baseILj1024EfS2_fS2_fjLj128EEEEELb1ELb0ELb0ELb1EEEvNS_9BwdParamsE,@function
        .size           _ZN10layer_norm13ln_bwd_kernelINS_13Kernel_traitsIf13__nv_bfloat16fS2_fjLj1024ELj1ELj4ELj1ELj16ENS_18Kernel_traits_baseILj1024EfS2_fS2_fjLj128EEEEELb1ELb0ELb0ELb1EEEvNS_9BwdParamsE,(.L_x_20035 - _ZN10layer_norm13ln_bwd_kernelINS_13Kernel_traitsIf13__nv_bfloat16fS2_fjLj1024ELj1ELj4ELj1ELj16ENS_18Kernel_traits_baseILj1024EfS2_fS2_fjLj128EEEEELb1ELb0ELb0ELb1EEEvNS_9BwdParamsE)
        .other          _ZN10layer_norm13ln_bwd_kernelINS_13Kernel_traitsIf13__nv_bfloat16fS2_fjLj1024ELj1ELj4ELj1ELj16ENS_18Kernel_traits_baseILj1024EfS2_fS2_fjLj128EEEEELb1ELb0ELb0ELb1EEEvNS_9BwdParamsE,@"STO_CUDA_ENTRY STV_DEFAULT"
_ZN10layer_norm13ln_bwd_kernelINS_13Kernel_traitsIf13__nv_bfloat16fS2_fjLj1024ELj1ELj4ELj1ELj16ENS_18Kernel_traits_baseILj1024EfS2_fS2_fjLj128EEEEELb1ELb0ELb0ELb1EEEvNS_9BwdParamsE:
.text._ZN10layer_norm13ln_bwd_kernelINS_13Kernel_traitsIf13__nv_bfloat16fS2_fjLj1024ELj1ELj4ELj1ELj16ENS_18Kernel_traits_baseILj1024EfS2_fS2_fjLj128EEEEELb1ELb0ELb0ELb1EEEvNS_9BwdParamsE:
        /* <DEDUP_REMOVED lines=50> */
[----:B------:R-:W1:Y:S07]  /*0320*/  LDCU.64 UR10, c[0x0][0x3e0] ;  /* 0x00007c00ff0a77ac */ /* 0x000e6e0008000a00 */
[----:B------:R-:W2:Y:S01]  /*0330*/  LDC.U8 R185, c[0x0][0x410] ;  /* 0x00010400ffb97b82 */ /* 0x000ea20000000000 */
[----:B------:R-:W-:Y:S01]  /*0340*/  HFMA2 R184, -RZ, RZ, 0, 0 ;  /* 0x00000000ffb87431 */ /* 0x000fe200000001ff */
[----:B------:R-:W-:Y:S01]  /*0350*/  BSSY B1, `(.L_x_8498) ;  /* 0x00005b6000017945 */ /* 0x000fe20003800000 */
[----:B------:R-:W-:-:S02]  /*0360*/  CS2R R2, SRZ ;  /* 0x0000000000027805 */ /* 0x000fc4000001ff00 */
[----:B------:R-:W-:Y:S02]  /*0370*/  CS2R R4, SRZ ;  /* 0x0000000000047805 */ /* 0x000fe4000001ff00 */
[----:B------:R-:W-:Y:S02]  /*0380*/  CS2R R6, SRZ ;  /* 0x0000000000067805 */ /* 0x000fe4000001ff00 */
        /* <DEDUP_REMOVED lines=38> */
[----:B------:R-:W-:Y:S02]  /*05f0*/  MOV R186, RZ ;  /* 0x000000ff00ba7202 */ /* 0x000fe40000000f00 */
[----:B0-2---:R-:W-:-:S07]  /*0600*/  CS2R R8, SRZ ;  /* 0x0000000000087805 */ /* 0x005fce000001ff00 */
.L_x_8511:
[----:B------:R-:W0:Y:S01]  /*0610*/  LDC.64 R124, c[0x0][0x3c0] ;  /* 0x0000f000ff7c7b82 */ /* 0x000e220000000a00 */
[----:B------:R-:W-:-:S05]  /*0620*/  IMAD R108, R187, UR14, RZ ;  /* 0x0000000ebb6c7c24 */ /* 0x000fca000f8e02ff */
[----:B------:R-:W-:Y:S02]  /*0630*/  SHF.R.S32.HI R109, RZ, 0x1f, R108 ;  /* 0x0000001fff6d7819 */ /* 0x000fe4000001146c */
[----:B------:R-:W1:Y:S02]  /*0640*/  @P0 LDC.64 R128, c[0x0][0x3e0] ;  /* 0x0000f800ff800b82 */ /* 0x000e640000000a00 */
[----:B------:R-:W-:-:S04]  /*0650*/  LEA.HI R109, R109, R108, RZ, 0x3 ;  /* 0x0000006c6d6d7211 */ /* 0x000fc800078f18ff */
[----:B------:R-:W-:Y:S02]  /*0660*/  LEA.HI.SX32 R205, R109, R0, 0x1d ;  /* 0x000000006dcd7211 */ /* 0x000fe400078feaff */
[----:B------:R-:W2:Y:S08]  /*0670*/  LDC.64 R206, c[0x0][0x3a8] ;  /* 0x0000ea00ffce7b82 */ /* 0x000eb00000000a00 */
[----:B------:R-:W3:Y:S01]  /*0680*/  LDC.64 R152, c[0x0][0x428] ;  /* 0x00010a00ff987b82 */ /* 0x000ee20000000a00 */
[----:B0-----:R-:W-:-:S07]  /*0690*/  IMAD.WIDE R124, R187, 0x4, R124 ;  /* 0x00000004bb7c7825 */ /* 0x001fce00078e027c */
[----:B------:R-:W0:Y:S01]  /*06a0*/  LDC.64 R188, c[0x0][0x3c8] ;  /* 0x0000f200ffbc7b82 */ /* 0x000e220000000a00 */
[----:B------:R-:W-:Y:S01]  /*06b0*/  IADD3 R203, PT, PT, R205, 0x20, RZ ;  /* 0x00000020cdcb7810 */ /* 0x000fe20007ffe0ff */
[----:B-1----:R-:W-:Y:S01]  /*06c0*/  @P0 IMAD.WIDE R128, R187, 0x2, R128 ;  /* 0x00000002bb800825 */ /* 0x002fe200078e0280 */
[C---:B------:R-:W-:Y:S01]  /*06d0*/  IADD3 R199, PT, PT, R205.reuse, 0x40, RZ ;  /* 0x00000040cdc77810 */ /* 0x040fe20007ffe0ff */
[----:B------:R-:W4:Y:S01]  /*06e0*/  LDG.E R204, desc[UR6][R124.64] ;  /* 0x000000067ccc7981 */ /* 0x000f22000c1e1900 */
[C---:B------:R-:W-:Y:S01]  /*06f0*/  IADD3 R198, PT, PT, R205.reuse, 0x60, RZ ;  /* 0x00000060cdc67810 */ /* 0x040fe20007ffe0ff */
[--C-:B--2---:R-:W-:Y:S02]  /*0700*/  IMAD.WIDE.U32 R140, R205, 0x20, R206.reuse ;  /* 0x00000020cd8c7825 */ /* 0x104fe400078e00ce */
[----:B------:R-:W2:Y:S02]  /*0710*/  @P0 LDG.E.U16 R202, desc[UR6][R128.64] ;  /* 0x0000000680ca0981 */ /* 0x000ea4000c1e1500 */
[----:B------:R-:W-:-:S02]  /*0720*/  IMAD.WIDE.U32 R154, R203, 0x20, R206 ;  /* 0x00000020cb9a7825 */ /* 0x000fc400078e00ce */
[----:B------:R-:W2:Y:S02]  /*0730*/  LDG.E.128 R108, desc[UR6][R140.64] ;  /* 0x000000068c6c7981 */ /* 0x000ea4000c1e1d00 */
[--C-:B---3--:R-:W-:Y:S02]  /*0740*/  IMAD.WIDE.U32 R112, R205, 0x10, R152.reuse ;  /* 0x00000010cd707825 */ /* 0x108fe400078e0098 */
[----:B------:R-:W3:Y:S02]  /*0750*/  LDG.E.128 R120, desc[UR6][R154.64] ;  /* 0x000000069a787981 */ /* 0x000ee4000c1e1d00 */
[----:B------:R-:W-:Y:S02]  /*0760*/  IMAD.WIDE.U32 R126, R203, 0x10, R152 ;  /* 0x00000010cb7e7825 */ /* 0x000fe400078e0098 */
[----:B------:R-:W3:Y:S02]  /*0770*/  LDG.E.128 R128, desc[UR6][R154.64+0x10] ;  /* 0x000010069a807981 */ /* 0x000ee4000c1e1d00 */
[----:B------:R-:W-:-:S02]  /*0780*/  IMAD.WIDE.U32 R190, R199, 0x20, R206 ;  /* 0x00000020c7be7825 */ /* 0x000fc400078e00ce */
[----:B------:R-:W3:Y:S02]  /*0790*/  LDG.E.128 R112, desc[UR6][R112.64] ;  /* 0x0000000670707981 */ /* 0x000ee4000c1e1d00 */
[----:B------:R-:W-:Y:S02]  /*07a0*/  IMAD.WIDE.U32 R136, R199, 0x10, R152 ;  /* 0x00000010c7887825 */ /* 0x000fe400078e0098 */
[----:B------:R-:W3:Y:S02]  /*07b0*/  LDG.E.128 R124, desc[UR6][R126.64] ;  /* 0x000000067e7c7981 */ /* 0x000ee4000c1e1d00 */
[C---:B------:R-:W-:Y:S02]  /*07c0*/  IMAD.WIDE.U32 R206, R198.reuse, 0x20, R206 ;  /* 0x00000020c6ce7825 */ /* 0x040fe400078e00ce */
[----:B------:R-:W3:Y:S02]  /*07d0*/  LDG.E.128 R132, desc[UR6][R190.64] ;  /* 0x00000006be847981 */ /* 0x000ee4000c1e1d00 */
[----:B------:R-:W-:-:S02]  /*07e0*/  IMAD.WIDE.U32 R152, R198, 0x10, R152 ;  /* 0x00000010c6987825 */ /* 0x000fc400078e0098 */
[----:B------:R-:W3:Y:S02]  /*07f0*/  LDG.E.128 R116, desc[UR6][R140.64+0x10] ;  /* 0x000010068c747981 */ /* 0x000ee4000c1e1d00 */
[----:B0-----:R-:W-:Y:S02]  /*0800*/  IMAD.WIDE R200, R187, 0x4, R188 ;  /* 0x00000004bbc87825 */ /* 0x001fe400078e02bc */
[----:B------:R-:W3:Y:S01]  /*0810*/  LDG.E.128 R136, desc[UR6][R136.64] ;  /* 0x0000000688887981 */ /* 0x000ee2000c1e1d00 */
[----:B------:R-:W-:Y:S01]  /*0820*/  ISETP.NE.U32.AND P1, PT, RZ, UR12, PT ;  /* 0x0000000cff007c0c */ /* 0x000fe2000bf25070 */
[----:B------:R-:W0:Y:S02]  /*0830*/  LDC.64 R188, c[0x0][0x3b0] ;  /* 0x0000ec00ffbc7b82 */ /* 0x000e240000000a00 */
[----:B------:R-:W3:Y:S04]  /*0840*/  LDG.E.128 R144, desc[UR6][R206.64] ;  /* 0x00000006ce907981 */ /* 0x000ee8000c1e1d00 */
[----:B------:R1:W3:Y:S04]  /*0850*/  LDG.E.128 R140, desc[UR6][R190.64+0x10] ;  /* 0x00001006be8c7981 */ /* 0x0002e8000c1e1d00 */
[----:B------:R0:W3:Y:S04]  /*0860*/  LDG.E.128 R148, desc[UR6][R206.64+0x10] ;  /* 0x00001006ce947981 */ /* 0x0000e8000c1e1d00 */
[----:B------:R-:W3:Y:S04]  /*0870*/  LDG.E.128 R152, desc[UR6][R152.64] ;  /* 0x0000000698987981 */ /* 0x000ee8000c1e1d00 */
[----:B------:R0:W3:Y:S01]  /*0880*/  LDG.E R201, desc[UR6][R200.64] ;  /* 0x00000006c8c97981 */ /* 0x0000e2000c1e1900 */
        /* <DEDUP_REMOVED lines=8> */
[----:B-----5:R-:W5:Y:S02]  /*0910*/  @P1 LDG.E.128 R68, desc[UR6][R206.64] ;  /* 0x00000006ce441981 */ /* 0x020f64000c1e1d00 */
        /* <DEDUP_REMOVED lines=16> */
[----:B------:R1:W5:Y:S04]  /*0a20*/  @P1 LDG.E.128 R80, desc[UR6][R208.64+0x10] ;  /* 0x00001006d0501981 */ /* 0x000368000c1e1d00 */
[----:B------:R1:W5:Y:S01]  /*0a30*/  @P1 LDG.E.128 R72, desc[UR6][R206.64+0x10] ;  /* 0x00001006ce481981 */ /* 0x000362000c1e1d00 */
[----:B------:R-:W-:Y:S01]  /*0a40*/  UMOV UR5, 0xffffffff ;  /* 0xffffffff00057882 */ /* 0x000fe20000000000 */
[----:B----4-:R-:W-:-:S02]  /*0a50*/  FSEL R204, R204, RZ, !P2 ;  /* 0x000000ffcccc7208 */ /* 0x010fc40005000000 */
[----:B--2---:R-:W-:-:S03]  /*0a60*/  @P0 SHF.L.U32 R200, R202, 0x10, RZ ;  /* 0x00000010cac80819 */ /* 0x004fc600000006ff */
[C---:B0-----:R-:W-:Y:S01]  /*0a70*/  FADD.FTZ R196, -R204.reuse, R111 ;  /* 0x0000006fccc47221 */ /* 0x041fe20000010100 */
[C---:B------:R-:W-:Y:S01]  /*0a80*/  FADD.FTZ R202, -R204.reuse, R108 ;  /* 0x0000006cccca7221 */ /* 0x040fe20000010100 */
[C---:B------:R-:W-:Y:S01]  /*0a90*/  FADD.FTZ R108, -R204.reuse, R109 ;  /* 0x0000006dcc6c7221 */ /* 0x040fe20000010100 */
[C---:B---3--:R-:W-:Y:S01]  /*0aa0*/  FADD.FTZ R212, -R204.reuse, R121 ;  /* 0x00000079ccd47221 */ /* 0x048fe20000010100 */
[C---:B------:R-:W-:Y:S01]  /*0ab0*/  FADD.FTZ R214, -R204.reuse, R123 ;  /* 0x0000007bccd67221 */ /* 0x040fe20000010100 */
[C---:B------:R-:W-:Y:S01]  /*0ac0*/  FADD.FTZ R110, -R204.reuse, R110 ;  /* 0x0000006ecc6e7221 */ /* 0x040fe20000010100 */
[C---:B------:R-:W-:Y:S01]  /*0ad0*/  FADD.FTZ R120, -R204.reuse, R120 ;  /* 0x00000078cc787221 */ /* 0x040fe20000010100 */
        /* <DEDUP_REMOVED lines=8> */
[C---:B------:R-:W-:Y:S01]  /*0b60*/  FADD.FTZ R218, -R204.reuse, R133 ;  /* 0x00000085ccda7221 */ /* 0x040fe20000010100 */
[C---:B------:R-:W-:Y:S01]  /*0b70*/  FADD.FTZ R130, -R204.reuse, R130 ;  /* 0x00000082cc827221 */ /* 0x040fe20000010100 */
[C---:B------:R-:W-:Y:S01]  /*0b80*/  FADD.FTZ R216, -R204.reuse, R131 ;  /* 0x00000083ccd87221 */ /* 0x040fe20000010100 */
[C---:B------:R-:W-:Y:S01]  /*0b90*/  FADD.FTZ R116, -R204.reuse, R116 ;  /* 0x00000074cc747221 */ /* 0x040fe20000010100 */
[C---:B-1----:R-:W-:Y:S01]  /*0ba0*/  FADD.FTZ R208, -R204.reuse, R117 ;  /* 0x00000075ccd07221 */ /* 0x042fe20000010100 */
[C---:B------:R-:W-:Y:S01]  /*0bb0*/  FADD.FTZ R118, -R204.reuse, R118 ;  /* 0x00000076cc767221 */ /* 0x040fe20000010100 */
        /* <DEDUP_REMOVED lines=22> */
[C---:B------:R-:W-:Y:S01]  /*0d20*/  PRMT R145, R152.reuse, 0x7632, R145 ;  /* 0x0000763298917816 */ /* 0x040fe20000000091 */
        /* <DEDUP_REMOVED lines=8> */
[-C--:B------:R-:W-:Y:S01]  /*0db0*/  FFMA.FTZ R183, R108, R223.reuse, R183 ;  /* 0x000000df6cb77223 */ /* 0x080fe200000100b7 */
[----:B------:R-:W-:Y:S01]  /*0dc0*/  SHF.L.U32 R217, R154, 0x10, RZ ;  /* 0x000000109ad97819 */ /* 0x000fe200000006ff */
[----:B------:R-:W-:Y:S01]  /*0dd0*/  FADD.FTZ R182, R223, R182 ;  /* 0x000000b6dfb67221 */ /* 0x000fe20000010000 */
[----:B------:R-:W-:Y:S01]  /*0de0*/  SHF.L.U32 R209, R124, 0x10, RZ ;  /* 0x000000107cd17819 */ /* 0x000fe200000006ff */
[----:B------:R-:W-:Y:S01]  /*0df0*/  FMUL.FTZ R223, R65, R223 ;  /* 0x000000df41df7220 */ /* 0x000fe20000410000 */
[-C--:B------:R-:W-:Y:S01]  /*0e00*/  FFMA.FTZ R180, R143, R151.reuse, R180 ;  /* 0x000000978fb47223 */ /* 0x080fe200000100b4 */
[----:B------:R-:W-:Y:S01]  /*0e10*/  FADD.FTZ R30, R151, R30 ;  /* 0x0000001e971e7221 */ /* 0x000fe20000010000 */
[----:B------:R-:W-:Y:S01]  /*0e20*/  FMUL.FTZ R116, R67, R151 ;  /* 0x0000009743747220 */ /* 0x000fe20000410000 */
[----:B------:R-:W-:Y:S01]  /*0e30*/  FADD.FTZ R154, RZ, R152 ;  /* 0x00000098ff9a7221 */ /* 0x000fe20000010000 */
[----:B------:R-:W-:Y:S01]  /*0e40*/  FFMA.FTZ R227, R109, R152, RZ ;  /* 0x000000986de37223 */ /* 0x000fe200000100ff */
[C---:B------:R-:W-:Y:S01]  /*0e50*/  FMUL.FTZ R151, R201.reuse, R120 ;  /* 0x00000078c9977220 */ /* 0x040fe20000410000 */
[----:B------:R-:W-:Y:S01]  /*0e60*/  SHF.L.U32 R207, R114, 0x10, RZ ;  /* 0x0000001072cf7819 */ /* 0x000fe200000006ff */
[----:B------:R-:W-:Y:S01]  /*0e70*/  FMUL.FTZ R111, R66, R206 ;  /* 0x000000ce426f7220 */ /* 0x000fe20000410000 */
[----:B------:R-:W-:Y:S01]  /*0e80*/  FADD.FTZ R154, R154, R223 ;  /* 0x000000df9a9a7221 */ /* 0x000fe20000010000 */
[----:B------:R-:W-:Y:S01]  /*0e90*/  FMUL.FTZ R110, R201, R110 ;  /* 0x0000006ec96e7220 */ /* 0x000fe20000410000 */
[----:B------:R-:W-:Y:S01]  /*0ea0*/  FADD.FTZ R25, R209, R25 ;  /* 0x00000019d1197221 */ /* 0x000fe20000010000 */
[-C--:B------:R-:W-:Y:S01]  /*0eb0*/  FFMA.FTZ R174, R151, R209.reuse, R174 ;  /* 0x000000d197ae7223 */ /* 0x080fe200000100ae */
[----:B------:R-:W-:Y:S01]  /*0ec0*/  FMUL.FTZ R120, R56, R209 ;  /* 0x000000d138787220 */ /* 0x000fe20000410000 */
[----:B------:R-:W-:Y:S01]  /*0ed0*/  FFMA.FTZ R227, R108, R223, R227 ;  /* 0x000000df6ce37223 */ /* 0x000fe200000100e3 */
[----:B------:R-:W-:Y:S01]  /*0ee0*/  FMUL.FTZ R209, R201, R130 ;  /* 0x00000082c9d17220 */ /* 0x000fe20000410000 */
[----:B------:R-:W-:Y:S01]  /*0ef0*/  PRMT R113, R114, 0x7632, R113 ;  /* 0x0000763272717816 */ /* 0x000fe20000000071 */
[----:B------:R-:W-:Y:S01]  /*0f00*/  FADD.FTZ R29, R207, R29 ;  /* 0x0000001dcf1d7221 */ /* 0x000fe20000010000 */
[-C--:B------:R-:W-:Y:S01]  /*0f10*/  FFMA.FTZ R178, R219, R207.reuse, R178 ;  /* 0x000000cfdbb27223 */ /* 0x080fe200000100b2 */
[----:B------:R-:W-:Y:S01]  /*0f20*/  FMUL.FTZ R112, R60, R207 ;  /* 0x000000cf3c707220 */ /* 0x000fe20000410000 */
[----:B------:R-:W-:Y:S01]  /*0f30*/  SHF.L.U32 R130, R129, 0x10, RZ ;  /* 0x0000001081827819 */ /* 0x000fe200000006ff */
        /* <DEDUP_REMOVED lines=14> */
[----:B------:R-:W-:Y:S01]  /*1020*/  FADD.FTZ R184, R197, R184 ;  /* 0x000000b8c5b87221 */ /* 0x000fe20000010000 */
[----:B------:R-:W-:Y:S01]  /*1030*/  FFMA.FTZ R186, R109, R197, R186 ;  /* 0x000000c56dba7223 */ /* 0x000fe200000100ba */
[----:B------:R-:W-:Y:S01]  /*1040*/  FADD.FTZ R27, R115, R27 ;  /* 0x0000001b731b7221 */ /* 0x000fe20000010000 */
[-C--:B------:R-:W-:Y:S01]  /*1050*/  FFMA.FTZ R176, R221, R115.reuse, R176 ;  /* 0x00000073ddb07223 */ /* 0x080fe200000100b0 */
[C---:B------:R-:W-:Y:S01]  /*1060*/  FMUL.FTZ R197, R201.reuse, R122 ;  /* 0x0000007ac9c57220 */ /* 0x040fe20000410000 */
        /* <DEDUP_REMOVED lines=8> */
[----:B------:R-:W-:Y:S01]  /*10f0*/  FMUL.FTZ R113, R63, R118 ;  /* 0x000000763f717220 */ /* 0x000fe20000410000 */
[----:B------:R-:W-:Y:S01]  /*1100*/  FADD.FTZ R140, R128, R115 ;  /* 0x00000073808c7221 */ /* 0x000fe20000010000 */
[----:B------:R-:W-:Y:S01]  /*1110*/  FMUL.FTZ R210, R201, R210 ;  /* 0x000000d2c9d27220 */ /* 0x000fe20000410000 */
[----:B------:R-:W-:Y:S01]  /*1120*/  SHF.L.U32 R235, R121, 0x10, RZ ;  /* 0x0000001079eb7819 */ /* 0x000fe200000006ff */
[----:B------:R-:W-:Y:S01]  /*1130*/  FFMA.FTZ R129, R221, R115, R136 ;  /* 0x00000073dd817223 */ /* 0x000fe20000010088 */
[----:B------:R-:W-:Y:S01]  /*1140*/  FMUL.FTZ R121, R201, R132 ;  /* 0x00000084c9797220 */ /* 0x000fe20000410000 */
[----:B------:R-:W-:-:S02]  /*1150*/  SHF.L.U32 R117, R117, 0x10, RZ ;  /* 0x0000001075757819 */ /* 0x000fc400000006ff */
[----:B------:R-:W-:Y:S01]  /*1160*/  SHF.L.U32 R132, R145, 0x10, RZ ;  /* 0x0000001091847819 */ /* 0x000fe200000006ff */
        /* <DEDUP_REMOVED lines=9> */
[----:B------:R-:W-:Y:S01]  /*1200*/  FADD.FTZ R26, R118, R26 ;  /* 0x0000001a761a7221 */ /* 0x000fe20000010000 */
[----:B------:R-:W-:Y:S01]  /*1210*/  FFMA.FTZ R175, R210, R118, R175 ;  /* 0x00000076d2af7223 */ /* 0x000fe200000100af */
[----:B------:R-:W-:Y:S01]  /*1220*/  FMUL.FTZ R214, R201, R214 ;  /* 0x000000d6c9d67220 */ /* 0x000fe20000410000 */
[----:B------:R-:W-:Y:S01]  /*1230*/  FADD.FTZ R145, R136, R237 ;  /* 0x000000ed88917221 */ /* 0x000fe20000010000 */
[----:B------:R-:W-:Y:S01]  /*1240*/  FMUL.FTZ R118, R58, R125 ;  /* 0x0000007d3a767220 */ /* 0x000fe20000410000 */
[----:B------:R-:W-:Y:S01]  /*1250*/  FFMA.FTZ R136, R212, R237, R129 ;  /* 0x000000edd4887223 */ /* 0x000fe20000010081 */
[-C--:B------:R-:W-:Y:S01]  /*1260*/  FFMA.FTZ R171, R214, R233.reuse, R171 ;  /* 0x000000e9d6ab7223 */ /* 0x080fe200000100ab */
[----:B------:R-:W-:Y:S01]  /*1270*/  FADD.FTZ R22, R233, R22 ;  /* 0x00000016e9167221 */ /* 0x000fe20000010000 */
[----:B------:R-:W-:Y:S01]  /*1280*/  FMUL.FTZ R233, R59, R233 ;  /* 0x000000e93be97220 */ /* 0x000fe20000410000 */
[----:B------:R-:W-:Y:S01]  /*1290*/  FADD.FTZ R140, R145, R118 ;  /* 0x00000076918c7221 */ /* 0x000fe20000010000 */
[----:B------:R-:W-:Y:S01]  /*12a0*/  FFMA.FTZ R129, R197, R118, R136 ;  /* 0x00000076c5817223 */ /* 0x000fe20000010088 */
[----:B------:R-:W-:Y:S01]  /*12b0*/  FADD.FTZ R21, R123, R21 ;  /* 0x000000157b157221 */ /* 0x000fe20000010000 */
[-C--:B------:R-:W-:Y:S01]  /*12c0*/  FFMA.FTZ R170, R207, R123.reuse, R170 ;  /* 0x0000007bcfaa7223 */ /* 0x080fe200000100aa */
[----:B------:R-:W-:Y:S01]  /*12d0*/  FMUL.FTZ R126, R201, R126 ;  /* 0x0000007ec97e7220 */ /* 0x000fe20000410000 */
[C---:B------:R-:W-:Y:S01]  /*12e0*/  PRMT R124, R127.reuse, 0x7632, R124 ;  /* 0x000076327f7c7816 */ /* 0x040fe2000000007c */
        /* <DEDUP_REMOVED lines=12> */
[----:B------:R-:W-:Y:S01]  /*13b0*/  SHF.L.U32 R124, R124, 0x10, RZ ;  /* 0x000000107c7c7819 */ /* 0x000fe200000006ff */
[C---:B------:R-:W-:Y:S01]  /*13c0*/  FMUL.FTZ R127, R201.reuse, R144 ;  /* 0x00000090c97f7220 */ /* 0x040fe20000410000 */
[----:B------:R-:W-:Y:S01]  /*13d0*/  FADD.FTZ R140, R140, R235 ;  /* 0x000000eb8c8c7221 */ /* 0x000fe20000010000 */
[----:B------:R-:W-:Y:S01]  /*13e0*/  FFMA.FTZ R136, R126, R235, R129 ;  /* 0x000000eb7e887223 */ /* 0x000fe20000010081 */
[----:B------:R-:W-:Y:S01]  /*13f0*/  FMUL.FTZ R216, R201, R216 ;  /* 0x000000d8c9d87220 */ /* 0x000fe20000410000 */
[----:B------:R-:W-:Y:S01]  /*1400*/  FADD.FTZ R9, R215, R9 ;  /* 0x00000009d7097221 */ /* 0x000fe20000010000 */
[-C--:B------:R-:W-:Y:S01]  /*1410*/  FFMA.FTZ R158, R127, R215.reuse, R158 ;  /* 0x000000d77f9e7223 */ /* 0x080fe2000001009e */
[----:B------:R-:W-:Y:S01]  /*1420*/  FMUL.FTZ R128, R40, R215 ;  /* 0x000000d728807220 */ /* 0x000fe20000410000 */
[-C--:B------:R-:W-:Y:S01]  /*1430*/  FMUL.FTZ R215, R55, R124.reuse ;  /* 0x0000007c37d77220 */ /* 0x080fe20000410000 */
[----:B------:R-:W-:Y:S01]  /*1440*/  FADD.FTZ R140, R140, R119 ;  /* 0x000000778c8c7221 */ /* 0x000fe20000010000 */
[----:B------:R-:W-:Y:S01]  /*1450*/  FFMA.FTZ R145, R209, R119, R136 ;  /* 0x00000077d1917223 */ /* 0x000fe20000010088 */
[----:B------:R-:W-:Y:S01]  /*1460*/  PRMT R147, R153, 0x7632, R147 ;  /* 0x0000763299937816 */ /* 0x000fe20000000093 */
[----:B------:R-:W-:Y:S01]  /*1470*/  FADD.FTZ R17, R211, R17 ;  /* 0x00000011d3117221 */ /* 0x000fe20000010000 */
[-C--:B------:R-:W-:Y:S01]  /*1480*/  FFMA.FTZ R166, R121, R211.reuse, R166 ;  /* 0x000000d379a67223 */ /* 0x080fe200000100a6 */
[----:B------:R-:W-:Y:S01]  /*1490*/  FADD.FTZ R18, R124, R18 ;  /* 0x000000127c127221 */ /* 0x000fe20000010000 */
[----:B------:R-:W-:Y:S01]  /*14a0*/  FFMA.FTZ R167, R216, R124, R167 ;  /* 0x0000007cd8a77223 */ /* 0x000fe200000100a7 */
[----:B------:R-:W-:Y:S01]  /*14b0*/  FMUL.FTZ R211, R48, R211 ;  /* 0x000000d330d37220 */ /* 0x000fe20000410000 */
[----:B------:R-:W-:Y:S01]  /*14c0*/  FADD.FTZ R124, R140, R215 ;  /* 0x000000d78c7c7221 */ /* 0x000fe20000010000 */
[----:B------:R-:W-:Y:S01]  /*14d0*/  FFMA.FTZ R136, R216, R215, R145 ;  /* 0x000000d7d8887223 */ /* 0x000fe20000010091 */
[----:B------:R-:W-:Y:S01]  /*14e0*/  PRMT R131, R137, 0x7632, R131 ;  /* 0x0000763289837816 */ /* 0x000fe20000000083 */
[----:B------:R-:W-:Y:S01]  /*14f0*/  FADD.FTZ R23, R125, R23 ;  /* 0x000000177d177221 */ /* 0x000fe20000010000 */
[----:B------:R-:W-:Y:S01]  /*1500*/  SHF.L.U32 R137, R137, 0x10, RZ ;  /* 0x0000001089897819 */ /* 0x000fe200000006ff */
[----:B------:R-:W-:Y:S01]  /*1510*/  FFMA.FTZ R172, R197, R125, R172 ;  /* 0x0000007dc5ac7223 */ /* 0x000fe200000100ac */
[----:B------:R-:W-:Y:S01]  /*1520*/  FFMA.FTZ R173, R212, R117, R173 ;  /* 0x00000075d4ad7223 */ /* 0x000fe200000100ad */
[----:B------:R-:W-:Y:S01]  /*1530*/  FADD.FTZ R24, R117, R24 ;  /* 0x0000001875187221 */ /* 0x000fe20000010000 */
[C---:B------:R-:W-:Y:S01]  /*1540*/  FMUL.FTZ R218, R201.reuse, R218 ;  /* 0x000000dac9da7220 */ /* 0x040fe20000410000 */
        /* <DEDUP_REMOVED lines=8> */
[-C--:B------:R-:W-:Y:S01]  /*15d0*/  FFMA.FTZ R164, R125, R137.reuse, R164 ;  /* 0x000000897da47223 */ /* 0x080fe200000100a4 */
[----:B------:R-:W-:Y:S01]  /*15e0*/  FFMA.FTZ R165, R218, R130, R165 ;  /* 0x00000082daa57223 */ /* 0x000fe200000100a5 */
        /* <DEDUP_REMOVED lines=42> */
[C---:B------:R-:W-:Y:S01]  /*1890*/  FMUL.FTZ R224, R201.reuse, R224 ;  /* 0x000000e0c9e07220 */ /* 0x040fe20000410000 */
[----:B------:R-:W-:Y:S01]  /*18a0*/  FFMA.FTZ R157, R222, R132, R157 ;  /* 0x00000084de9d7223 */ /* 0x000fe2000001009d */
[----:B------:R-:W-:Y:S01]  /*18b0*/  FADD.FTZ R8, R132, R8 ;  /* 0x0000000884087221 */ /* 0x000fe20000010000 */
[----:B------:R-:W-:Y:S01]  /*18c0*/  FMUL.FTZ R135, R201, R146 ;  /* 0x00000092c9877220 */ /* 0x000fe20000410000 */
[----:B------:R-:W-:Y:S01]  /*18d0*/  FMUL.FTZ R129, R42, R153 ;  /* 0x000000992a817220 */ /* 0x000fe20000410000 */
[----:B------:R-:W-:Y:S01]  /*18e0*/  FADD.FTZ R124, R131, R130 ;  /* 0x00000082837c7221 */ /* 0x000fe20000010000 */
[----:B------:R-:W-:Y:S01]  /*18f0*/  FFMA.FTZ R132, R222, R130, R133 ;  /* 0x00000082de847223 */ /* 0x000fe20000010085 */
[----:B------:R-:W-:Y:S01]  /*1900*/  FMUL.FTZ R227, R201, R148 ;  /* 0x00000094c9e37220 */ /* 0x000fe20000410000 */
        /* <DEDUP_REMOVED lines=57> */
.L_x_8523:
[----:B-1----:R-:W-:Y:S01]  /*1ca0*/  FADD.FTZ R117, R124, R117 ;  /* 0x000000757c757221 */ /* 0x002fe20000010000 */
[----:B--2---:R-:W-:-:S03]  /*1cb0*/  FADD.FTZ R149, R140, R149 ;  /* 0x000000958c957221 */ /* 0x004fc60000010000 */
[----:B------:R-:W-:Y:S01]  /*1cc0*/  FMUL.FTZ R117, R117, UR15 ;  /* 0x0000000f75757c20 */ /* 0x000fe20008410000 */
[----:B------:R-:W-:-:S04]  /*1cd0*/  FMUL.FTZ R149, R149, UR15 ;  /* 0x0000000f95957c20 */ /* 0x000fc80008410000 */
[----:B0-----:R-:W-:Y:S01]  /*1ce0*/  FSEL R124, R117, RZ, !P2 ;  /* 0x000000ff757c7208 */ /* 0x001fe20005000000 */
        /* <DEDUP_REMOVED lines=39> */
[----:B-----5:R-:W-:Y:S01]  /*1f60*/  FFMA.FTZ R141, R201, R196, R69 ;  /* 0x000000c4c98d7223 */ /* 0x020fe20000010045 */
[----:B------:R-:W-:Y:S01]  /*1f70*/  LOP3.LUT P4, RZ, R194, 0xff00, RZ, 0xc0, !PT ;  /* 0x0000ff00c2ff7812 */ /* 0x000fe2000788c0ff */
[----:B------:R-:W-:Y:S01]  /*1f80*/  FADD.FTZ R123, R123, -R140 ;  /* 0x8000008c7b7b7221 */ /* 0x000fe20000010000 */
[----:B------:R-:W-:Y:S01]  /*1f90*/  FFMA.FTZ R111, R201, R110, R70 ;  /* 0x0000006ec96f7223 */ /* 0x000fe20000010046 */
[----:B------:R-:W-:Y:S01]  /*1fa0*/  FMUL.FTZ R141, R141, R200 ;  /* 0x000000c88d8d7220 */ /* 0x000fe20000410000 */
[----:B------:R-:W-:Y:S01]  /*1fb0*/  FADD.FTZ R116, R116, -R143 ;  /* 0x8000008f74747221 */ /* 0x000fe20000010000 */
[----:B------:R-:W-:Y:S01]  /*1fc0*/  FFMA.FTZ R135, R201, R154, R68 ;  /* 0x0000009ac9877223 */ /* 0x000fe20000010044 */
[----:B------:R-:W-:Y:S01]  /*1fd0*/  FMUL.FTZ R111, R111, R200 ;  /* 0x000000c86f6f7220 */ /* 0x000fe20000410000 */
[----:B------:R-:W-:Y:S01]  /*1fe0*/  FMUL.FTZ R141, R141, UR4 ;  /* 0x000000048d8d7c20 */ /* 0x000fe20008410000 */
[----:B------:R-:W-:Y:S01]  /*1ff0*/  LOP3.LUT P5, RZ, R194, 0xff0000, RZ, 0xc0, !PT ;  /* 0x00ff0000c2ff7812 */ /* 0x000fe200078ac0ff */
[----:B------:R-:W-:Y:S01]  /*2000*/  FADD.FTZ R114, R114, -R153 ;  /* 0x8000009972727221 */ /* 0x000fe20000010000 */
[----:B------:R-:W-:Y:S01]  /*2010*/  FMUL.FTZ R111, R111, UR4 ;  /* 0x000000046f6f7c20 */ /* 0x000fe20008410000 */
[----:B------:R-:W-:Y:S01]  /*2020*/  FADD.FTZ R151, R120, -R151 ;  /* 0x8000009778977221 */ /* 0x000fe20000010000 */
[----:B------:R-:W-:Y:S01]  /*2030*/  FSEL R154, R141, RZ, P4 ;  /* 0x000000ff8d9a7208 */ /* 0x000fe20002000000 */
[----:B------:R-:W-:Y:S01]  /*2040*/  FADD.FTZ R141, R115, -R144 ;  /* 0x80000090738d7221 */ /* 0x000fe20000010000 */
[C---:B------:R-:W-:Y:S01]  /*2050*/  FFMA.FTZ R123, R201.reuse, R123, R80 ;  /* 0x0000007bc97b7223 */ /* 0x040fe20000010050 */
[----:B------:R-:W-:Y:S01]  /*2060*/  FADD.FTZ R219, R112, -R219 ;  /* 0x800000db70db7221 */ /* 0x000fe20000010000 */
[----:B------:R-:W-:Y:S01]  /*2070*/  FFMA.FTZ R115, R201, R116, R71 ;  /* 0x00000074c9737223 */ /* 0x000fe20000010047 */
[----:B------:R-:W-:Y:S01]  /*2080*/  FMUL.FTZ R135, R135, R200 ;  /* 0x000000c887877220 */ /* 0x000fe20000410000 */
[----:B------:R-:W-:Y:S01]  /*2090*/  FSEL R112, R111, RZ, P5 ;  /* 0x000000ff6f707208 */ /* 0x000fe20002800000 */
[C---:B------:R-:W-:Y:S01]  /*20a0*/  FFMA.FTZ R111, R201.reuse, R114, R73 ;  /* 0x00000072c96f7223 */ /* 0x040fe20000010049 */
[C---:B------:R-:W-:Y:S01]  /*20b0*/  FFMA.FTZ R141, R201.reuse, R141, R74 ;  /* 0x0000008dc98d7223 */ /* 0x040fe2000001004a */
[----:B------:R-:W-:Y:S01]  /*20c0*/  FFMA.FTZ R151, R201, R151, R76 ;  /* 0x00000097c9977223 */ /* 0x000fe2000001004c */
[-C--:B------:R-:W-:Y:S01]  /*20d0*/  FMUL.FTZ R123, R123, R200.reuse ;  /* 0x000000c87b7b7220 */ /* 0x080fe20000410000 */
[-C--:B------:R-:W-:Y:S01]  /*20e0*/  FMUL.FTZ R115, R115, R200.reuse ;  /* 0x000000c873737220 */ /* 0x080fe20000410000 */
[----:B------:R-:W-:Y:S01]  /*20f0*/  FADD.FTZ R126, R235, -R126 ;  /* 0x8000007eeb7e7221 */ /* 0x000fe20000010000 */
[----:B------:R-:W-:Y:S01]  /*2100*/  FMUL.FTZ R135, R135, UR4 ;  /* 0x0000000487877c20 */ /* 0x000fe20008410000 */
[----:B------:R-:W-:Y:S01]  /*2110*/  FADD.FTZ R210, R113, -R210 ;  /* 0x800000d271d27221 */ /* 0x000fe20000010000 */
[----:B------:R-:W-:Y:S01]  /*2120*/  FADD.FTZ R212, R237, -R212 ;  /* 0x800000d4edd47221 */ /* 0x000fe20000010000 */
[----:B------:R-:W-:Y:S01]  /*2130*/  LOP3.LUT P3, RZ, R194, 0xff, RZ, 0xc0, !PT ;  /* 0x000000ffc2ff7812 */ /* 0x000fe2000786c0ff */
[-C--:B------:R-:W-:Y:S01]  /*2140*/  FMUL.FTZ R111, R111, R200.reuse ;  /* 0x000000c86f6f7220 */ /* 0x080fe20000410000 */
[-C--:B------:R-:W-:Y:S01]  /*2150*/  FMUL.FTZ R141, R141, R200.reuse ;  /* 0x000000c88d8d7220 */ /* 0x080fe20000410000 */
[----:B------:R-:W-:Y:S01]  /*2160*/  FMUL.FTZ R151, R151, R200 ;  /* 0x000000c897977220 */ /* 0x000fe20000410000 */
[----:B------:R-:W-:Y:S01]  /*2170*/  FMUL.FTZ R120, R123, UR4 ;  /* 0x000000047b787c20 */ /* 0x000fe20008410000 */
[----:B------:R-:W-:Y:S01]  /*2180*/  FMUL.FTZ R113, R115, UR4 ;  /* 0x0000000473717c20 */ /* 0x000fe20008410000 */
[C---:B------:R-:W-:Y:S01]  /*2190*/  FFMA.FTZ R123, R201.reuse, R126, R81 ;  /* 0x0000007ec97b7223 */ /* 0x040fe20000010051 */
[C---:B------:R-:W-:Y:S01]  /*21a0*/  FFMA.FTZ R115, R201.reuse, R210, R75 ;  /* 0x000000d2c9737223 */ /* 0x040fe2000001004b */
[----:B------:R-:W-:Y:S01]  /*21b0*/  FFMA.FTZ R143, R201, R212, R77 ;  /* 0x000000d4c98f7223 */ /* 0x000fe2000001004d */
[----:B------:R-:W-:Y:S01]  /*21c0*/  FADD.FTZ R220, R145, -R220 ;  /* 0x800000dc91dc7221 */ /* 0x000fe20000010000 */
[----:B------:R-:W-:Y:S01]  /*21d0*/  FSEL R135, R135, RZ, P3 ;  /* 0x000000ff87877208 */ /* 0x000fe20001800000 */
[----:B------:R-:W-:Y:S01]  /*21e0*/  FMUL.FTZ R111, R111, UR4 ;  /* 0x000000046f6f7c20 */ /* 0x000fe20008410000 */
[----:B------:R-:W-:Y:S01]  /*21f0*/  LOP3.LUT P3, RZ, R195, 0xff00, RZ, 0xc0, !PT ;  /* 0x0000ff00c3ff7812 */ /* 0x000fe2000786c0ff */
[----:B------:R-:W-:Y:S01]  /*2200*/  FMUL.FTZ R141, R141, UR4 ;  /* 0x000000048d8d7c20 */ /* 0x000fe20008410000 */
[----:B------:R-:W-:Y:S01]  /*2210*/  FMUL.FTZ R116, R151, UR4 ;  /* 0x0000000497747c20 */ /* 0x000fe20008410000 */
[----:B------:R-:W-:Y:S01]  /*2220*/  LOP3.LUT P4, RZ, R195, 0xff0000, RZ, 0xc0, !PT ;  /* 0x00ff0000c3ff7812 */ /* 0x000fe2000788c0ff */
[-C--:B------:R-:W-:Y:S01]  /*2230*/  FMUL.FTZ R123, R123, R200.reuse ;  /* 0x000000c87b7b7220 */ /* 0x080fe20000410000 */
[----:B------:R-:W-:Y:S01]  /*2240*/  LOP3.LUT P5, RZ, R192, 0xff, RZ, 0xc0, !PT ;  /* 0x000000ffc0ff7812 */ /* 0x000fe200078ac0ff */
[----:B------:R-:W-:Y:S01]  /*2250*/  FADD.FTZ R136, R136, -R109 ;  /* 0x8000006d88887221 */ /* 0x000fe20000010000 */
[-C--:B------:R-:W-:Y:S01]  /*2260*/  FMUL.FTZ R114, R115, R200.reuse ;  /* 0x000000c873727220 */ /* 0x080fe20000410000 */
[----:B------:R-:W-:Y:S01]  /*2270*/  FMUL.FTZ R143, R143, R200 ;  /* 0x000000c88f8f7220 */ /* 0x000fe20000410000 */
[----:B------:R-:W-:Y:S01]  /*2280*/  FFMA.FTZ R109, R201, R220, R87 ;  /* 0x000000dcc96d7223 */ /* 0x000fe20000010057 */
[----:B------:R-:W-:Y:S01]  /*2290*/  ISETP.GE.U32.AND P1, PT, R194, RZ, PT ;  /* 0x000000ffc200720c */ /* 0x000fe20003f26070 */
[----:B------:R-:W-:Y:S01]  /*22a0*/  FADD.FTZ R216, R215, -R216 ;  /* 0x800000d8d7d87221 */ /* 0x000fe20000010000 */
[----:B------:R-:W-:Y:S01]  /*22b0*/  FSEL R115, R111, RZ, P3 ;  /* 0x000000ff6f737208 */ /* 0x000fe20001800000 */
[----:B------:R-:W-:Y:S01]  /*22c0*/  FMUL.FTZ R123, R123, UR4 ;  /* 0x000000047b7b7c20 */ /* 0x000fe20008410000 */
[----:B------:R-:W-:Y:S01]  /*22d0*/  FSEL R111, R141, RZ, P4 ;  /* 0x000000ff8d6f7208 */ /* 0x000fe20002000000 */
[----:B------:R-:W-:Y:S01]  /*22e0*/  FMUL.FTZ R114, R114, UR4 ;  /* 0x0000000472727c20 */ /* 0x000fe20008410000 */
[----:B------:R-:W-:Y:S01]  /*22f0*/  FSEL R116, R116, RZ, P5 ;  /* 0x000000ff74747208 */ /* 0x000fe20002800000 */
[----:B------:R-:W-:Y:S01]  /*2300*/  FMUL.FTZ R141, R143, UR4 ;  /* 0x000000048f8d7c20 */ /* 0x000fe20008410000 */
[----:B------:R-:W-:Y:S01]  /*2310*/  LOP3.LUT P5, RZ, R193, 0xff00, RZ, 0xc0, !PT ;  /* 0x0000ff00c1ff7812 */ /* 0x000fe200078ac0ff */
[----:B------:R-:W-:Y:S01]  /*2320*/  FADD.FTZ R148, R137, -R148 ;  /* 0x8000009489947221 */ /* 0x000fe20000010000 */
[----:B------:R-:W-:Y:S01]  /*2330*/  FMUL.FTZ R109, R109, R200 ;  /* 0x000000c86d6d7220 */ /* 0x000fe20000410000 */
[----:B------:R-:W-:Y:S01]  /*2340*/  ISETP.GE.U32.AND.EX P1, PT, R195, 0x1000000, PT, P1 ;  /* 0x01000000c300780c */ /* 0x000fe20003f26110 */
[----:B------:R-:W-:Y:S01]  /*2350*/  FADD.FTZ R143, R119, -R142 ;  /* 0x8000008e778f7221 */ /* 0x000fe20000010000 */
[----:B------:R-:W-:Y:S01]  /*2360*/  FFMA.FTZ R137, R201, R216, R83 ;  /* 0x000000d8c9897223 */ /* 0x000fe20000010053 */
[----:B------:R-:W-:Y:S01]  /*2370*/  FSEL R123, R123, RZ, P5 ;  /* 0x000000ff7b7b7208 */ /* 0x000fe20002800000 */
[----:B------:R-:W-:Y:S01]  /*2380*/  FMUL.FTZ R109, R109, UR4 ;  /* 0x000000046d6d7c20 */ /* 0x000fe20008410000 */
[----:B------:R-:W-:Y:S01]  /*2390*/  FSEL R114, R114, RZ, P1 ;  /* 0x000000ff72727208 */ /* 0x000fe20000800000 */
[----:B------:R-:W-:Y:S01]  /*23a0*/  FFMA.FTZ R143, R201, R143, R82 ;  /* 0x0000008fc98f7223 */ /* 0x000fe20000010052 */
[-C--:B------:R-:W-:Y:S01]  /*23b0*/  FMUL.FTZ R137, R137, R200.reuse ;  /* 0x000000c889897220 */ /* 0x080fe20000410000 */
[----:B------:R-:W-:Y:S01]  /*23c0*/  LOP3.LUT P5, RZ, R190, 0xff000000, RZ, 0xc0, !PT ;  /* 0xff000000beff7812 */ /* 0x000fe200078ac0ff */
[----:B------:R-:W-:Y:S01]  /*23d0*/  FADD.FTZ R134, R134, -R121 ;  /* 0x8000007986867221 */ /* 0x000fe20000010000 */
[----:B------:R-:W-:Y:S01]  /*23e0*/  ISETP.GE.U32.AND P1, PT, R192, RZ, PT ;  /* 0x000000ffc000720c */ /* 0x000fe20003f26070 */
[----:B------:R-:W-:Y:S01]  /*23f0*/  FADD.FTZ R139, R139, -R122 ;  /* 0x8000007a8b8b7221 */ /* 0x000fe20000010000 */
[----:B------:R-:W-:Y:S01]  /*2400*/  FMUL.FTZ R143, R143, R200 ;  /* 0x000000c88f8f7220 */ /* 0x000fe20000410000 */
[----:B------:R-:W-:Y:S01]  /*2410*/  FMUL.FTZ R137, R137, UR4 ;  /* 0x0000000489897c20 */ /* 0x000fe20008410000 */
[----:B------:R-:W-:Y:S01]  /*2420*/  FSEL R122, R109, RZ, P5 ;  /* 0x000000ff6d7a7208 */ /* 0x000fe20002800000 */
[----:B------:R-:W-:Y:S01]  /*2430*/  FFMA.FTZ R109, R201, R134, R91 ;  /* 0x00000086c96d7223 */ /* 0x000fe2000001005b */
[----:B------:R-:W-:Y:S01]  /*2440*/  ISETP.GE.U32.AND.EX P1, PT, R193, 0x1000000, PT, P1 ;  /* 0x01000000c100780c */ /* 0x000fe20003f26110 */
[----:B------:R-:W-:Y:S01]  /*2450*/  FMUL.FTZ R142, R143, UR4 ;  /* 0x000000048f8e7c20 */ /* 0x000fe20008410000 */
[----:B------:R-:W-:Y:S01]  /*2460*/  FFMA.FTZ R219, R201, R219, R72 ;  /* 0x000000dbc9db7223 */ /* 0x000fe20000010048 */
[-C--:B------:R-:W-:Y:S01]  /*2470*/  FMUL.FTZ R109, R109, R200.reuse ;  /* 0x000000c86d6d7220 */ /* 0x080fe20000410000 */
[----:B------:R-:W-:Y:S01]  /*2480*/  FSEL R143, R137, RZ, P1 ;  /* 0x000000ff898f7208 */ /* 0x000fe20000800000 */
[----:B------:R-:W-:Y:S01]  /*2490*/  FADD.FTZ R197, R118, -R197 ;  /* 0x800000c576c57221 */ /* 0x000fe20000010000 */
[----:B------:R-:W-:Y:S01]  /*24a0*/  ISETP.GE.U32.AND P1, PT, R190, RZ, PT ;  /* 0x000000ffbe00720c */ /* 0x000fe20003f26070 */
[----:B------:R-:W-:Y:S01]  /*24b0*/  FMUL.FTZ R219, R219, R200 ;  /* 0x000000c8dbdb7220 */ /* 0x000fe20000410000 */
[----:B------:R-:W-:Y:S01]  /*24c0*/  FFMA.FTZ R145, R201, R148, R86 ;  /* 0x00000094c9917223 */ /* 0x000fe20000010056 */
[----:B------:R-:W-:Y:S01]  /*24d0*/  FMUL.FTZ R109, R109, UR4 ;  /* 0x000000046d6d7c20 */ /* 0x000fe20008410000 */
[----:B------:R-:W-:Y:S01]  /*24e0*/  FFMA.FTZ R197, R201, R197, R78 ;  /* 0x000000c5c9c57223 */ /* 0x000fe2000001004e */
[----:B------:R-:W-:Y:S01]  /*24f0*/  ISETP.GE.U32.AND.EX P1, PT, R191, 0x1000000, PT, P1 ;  /* 0x01000000bf00780c */ /* 0x000fe20003f26110 */
[----:B------:R-:W-:Y:S01]  /*2500*/  FADD.FTZ R127, R128, -R127 ;  /* 0x8000007f807f7221 */ /* 0x000fe20000010000 */
[----:B------:R-:W-:Y:S01]  /*2510*/  FADD.FTZ R214, R233, -R214 ;  /* 0x800000d6e9d67221 */ /* 0x000fe20000010000 */
[----:B------:R-:W-:Y:S01]  /*2520*/  FADD.FTZ R211, R211, -R146 ;  /* 0x80000092d3d37221 */ /* 0x000fe20000010000 */
[----:B------:R-:W-:Y:S01]  /*2530*/  LOP3.LUT P2, RZ, R194, 0xff000000, RZ, 0xc0, !PT ;  /* 0xff000000c2ff7812 */ /* 0x000fe2000784c0ff */
[----:B------:R-:W-:Y:S01]  /*2540*/  FMUL.FTZ R110, R219, UR4 ;  /* 0x00000004db6e7c20 */ /* 0x000fe20008410000 */
[----:B------:R-:W-:Y:S01]  /*2550*/  LOP3.LUT P4, RZ, R193, 0xff, RZ, 0xc0, !PT ;  /* 0x000000ffc1ff7812 */ /* 0x000fe2000788c0ff */
[----:B------:R-:W-:Y:S01]  /*2560*/  FMUL.FTZ R145, R145, R200 ;  /* 0x000000c891917220 */ /* 0x000fe20000410000 */
[----:B------:R-:W-:Y:S01]  /*2570*/  FFMA.FTZ R121, R201, R136, R89 ;  /* 0x00000088c9797223 */ /* 0x000fe20000010059 */
[----:B------:R-:W-:Y:S01]  /*2580*/  LOP3.LUT P6, RZ, R195, 0xff, RZ, 0xc0, !PT ;  /* 0x000000ffc3ff7812 */ /* 0x000fe200078cc0ff */
[----:B------:R-:W-:Y:S01]  /*2590*/  FMUL.FTZ R197, R197, R200 ;  /* 0x000000c8c5c57220 */ /* 0x000fe20000410000 */
[----:B------:R-:W-:Y:S01]  /*25a0*/  FADD.FTZ R213, R213, -R108 ;  /* 0x8000006cd5d57221 */ /* 0x000fe20000010000 */
[----:B------:R-:W-:Y:S01]  /*25b0*/  FFMA.FTZ R127, R201, R127, R92 ;  /* 0x0000007fc97f7223 */ /* 0x000fe2000001005c */
[----:B------:R-:W-:Y:S01]  /*25c0*/  FSEL R136, R109, RZ, P1 ;  /* 0x000000ff6d887208 */ /* 0x000fe20000800000 */
[C---:B------:R-:W-:Y:S01]  /*25d0*/  FFMA.FTZ R119, R201.reuse, R214, R79 ;  /* 0x000000d6c9777223 */ /* 0x040fe2000001004f */
[----:B------:R-:W-:Y:S01]  /*25e0*/  FFMA.FTZ R211, R201, R211, R84 ;  /* 0x000000d3c9d37223 */ /* 0x000fe20000010054 */
[----:B------:R-:W0:Y:S01]  /*25f0*/  LDC.64 R108, c[0x0][0x468] ;  /* 0x00011a00ff6c7b82 */ /* 0x000e220000000a00 */
[----:B------:R-:W-:Y:S01]  /*2600*/  FADD.FTZ R218, R147, -R218 ;  /* 0x800000da93da7221 */ /* 0x000fe20000010000 */
[----:B------:R-:W-:Y:S01]  /*2610*/  FSEL R113, R113, RZ, P2 ;  /* 0x000000ff71717208 */ /* 0x000fe20001000000 */
[----:B------:R-:W-:Y:S01]  /*2620*/  FMUL.FTZ R145, R145, UR4 ;  /* 0x0000000491917c20 */ /* 0x000fe20008410000 */
[----:B------:R-:W-:Y:S01]  /*2630*/  FSEL R120, R120, RZ, P4 ;  /* 0x000000ff78787208 */ /* 0x000fe20002000000 */
[----:B------:R-:W-:Y:S01]  /*2640*/  FMUL.FTZ R118, R197, UR4 ;  /* 0x00000004c5767c20 */ /* 0x000fe20008410000 */
[----:B------:R-:W-:Y:S01]  /*2650*/  LOP3.LUT P2, RZ, R192, 0xff00, RZ, 0xc0, !PT ;  /* 0x0000ff00c0ff7812 */ /* 0x000fe2000784c0ff */
[-C--:B------:R-:W-:Y:S01]  /*2660*/  FMUL.FTZ R127, R127, R200.reuse ;  /* 0x000000c87f7f7220 */ /* 0x080fe20000410000 */
[----:B------:R-:W-:Y:S01]  /*2670*/  FSEL R110, R110, RZ, P6 ;  /* 0x000000ff6e6e7208 */ /* 0x000fe20003000000 */
[-C--:B------:R-:W-:Y:S01]  /*2680*/  FMUL.FTZ R119, R119, R200.reuse ;  /* 0x000000c877777220 */ /* 0x080fe20000410000 */
[----:B------:R-:W-:Y:S01]  /*2690*/  LOP3.LUT P4, RZ, R190, 0xff0000, RZ, 0xc0, !PT ;  /* 0x00ff0000beff7812 */ /* 0x000fe2000788c0ff */
[----:B------:R-:W-:Y:S01]  /*26a0*/  FMUL.FTZ R211, R211, R200 ;  /* 0x000000c8d3d37220 */ /* 0x000fe20000410000 */
[----:B------:R-:W-:Y:S01]  /*26b0*/  LOP3.LUT P6, RZ, R192, 0xff0000, RZ, 0xc0, !PT ;  /* 0x00ff0000c0ff7812 */ /* 0x000fe200078cc0ff */
[C---:B------:R-:W-:Y:S01]  /*26c0*/  FFMA.FTZ R213, R201.reuse, R213, R88 ;  /* 0x000000d5c9d57223 */ /* 0x040fe20000010058 */
[----:B------:R-:W-:Y:S01]  /*26d0*/  FFMA.FTZ R147, R201, R218, R85 ;  /* 0x000000dac9937223 */ /* 0x000fe20000010055 */
[----:B------:R-:W-:Y:S01]  /*26e0*/  FADD.FTZ R129, R129, -R138 ;  /* 0x8000008a81817221 */ /* 0x000fe20000010000 */
[----:B------:R-:W-:Y:S01]  /*26f0*/  FSEL R141, R141, RZ, P2 ;  /* 0x000000ff8d8d7208 */ /* 0x000fe20001000000 */
[----:B------:R-:W-:Y:S01]  /*2700*/  FMUL.FTZ R127, R127, UR4 ;  /* 0x000000047f7f7c20 */ /* 0x000fe20008410000 */
[----:B------:R-:W-:Y:S01]  /*2710*/  FSEL R145, R145, RZ, P4 ;  /* 0x000000ff91917208 */ /* 0x000fe20002000000 */
[----:B------:R-:W-:Y:S01]  /*2720*/  FMUL.FTZ R119, R119, UR4 ;  /* 0x0000000477777c20 */ /* 0x000fe20008410000 */
[----:B------:R-:W-:Y:S01]  /*2730*/  LOP3.LUT P2, RZ, R193, 0xff0000, RZ, 0xc0, !PT ;  /* 0x00ff0000c1ff7812 */ /* 0x000fe2000784c0ff */
[----:B------:R-:W-:Y:S01]  /*2740*/  FMUL.FTZ R211, R211, UR4 ;  /* 0x00000004d3d37c20 */ /* 0x000fe20008410000 */
[----:B------:R-:W-:Y:S01]  /*2750*/  FSEL R118, R118, RZ, P6 ;  /* 0x000000ff76767208 */ /* 0x000fe20003000000 */
[-C--:B------:R-:W-:Y:S01]  /*2760*/  FMUL.FTZ R213, R213, R200.reuse ;  /* 0x000000c8d5d57220 */ /* 0x080fe20000410000 */
[----:B------:R-:W-:Y:S01]  /*2770*/  LOP3.LUT P4, RZ, R188, 0xff, RZ, 0xc0, !PT ;  /* 0x000000ffbcff7812 */ /* 0x000fe2000788c0ff */
[-C--:B------:R-:W-:Y:S01]  /*2780*/  FMUL.FTZ R147, R147, R200.reuse ;  /* 0x000000c893937220 */ /* 0x080fe20000410000 */
[----:B------:R-:W-:Y:S01]  /*2790*/  LOP3.LUT P3, RZ, R192, 0xff000000, RZ, 0xc0, !PT ;  /* 0xff000000c0ff7812 */ /* 0x000fe2000786c0ff */
[-C--:B------:R-:W-:Y:S01]  /*27a0*/  FMUL.FTZ R121, R121, R200.reuse ;  /* 0x000000c879797220 */ /* 0x080fe20000410000 */
[----:B------:R-:W-:Y:S01]  /*27b0*/  LOP3.LUT P6, RZ, R190, 0xff, RZ, 0xc0, !PT ;  /* 0x000000ffbeff7812 */ /* 0x000fe200078cc0ff */
        /* <DEDUP_REMOVED lines=21> */
[----:B------:R-:W-:Y:S01]  /*2910*/  FFMA.FTZ R155, R201, R155, R98 ;  /* 0x0000009bc99b7223 */ /* 0x000fe20000010062 */
[----:B------:R-:W-:Y:S01]  /*2920*/  LOP3.LUT P3, RZ, R190, 0xff00, RZ, 0xc0, !PT ;  /* 0x0000ff00beff7812 */ /* 0x000fe2000786c0ff */
[----:B------:R-:W-:Y:S01]  /*2930*/  FMUL.FTZ R139, R139, R200 ;  /* 0x000000c88b8b7220 */ /* 0x000fe20000410000 */
[----:B------:R-:W-:Y:S01]  /*2940*/  LOP3.LUT P6, RZ, R191, 0xff00, RZ, 0xc0, !PT ;  /* 0x0000ff00bfff7812 */ /* 0x000fe200078cc0ff */
[----:B------:R-:W-:Y:S01]  /*2950*/  FFMA.FTZ R201, R201, R124, R99 ;  /* 0x0000007cc9c97223 */ /* 0x000fe20000010063 */
[----:B------:R-:W-:Y:S01]  /*2960*/  FSEL R213, R213, RZ, P2 ;  /* 0x000000ffd5d57208 */ /* 0x000fe20001000000 */
[----:B------:R-:W-:Y:S01]  /*2970*/  FMUL.FTZ R129, R129, UR4 ;  /* 0x0000000481817c20 */ /* 0x000fe20008410000 */
[----:B------:R-:W-:Y:S01]  /*2980*/  FSEL R140, R140, RZ, P3 ;  /* 0x000000ff8c8c7208 */ /* 0x000fe20001800000 */
[----:B------:R-:W-:Y:S01]  /*2990*/  FMUL.FTZ R139, R139, UR4 ;  /* 0x000000048b8b7c20 */ /* 0x000fe20008410000 */
[C---:B------:R-:W-:Y:S01]  /*29a0*/  LOP3.LUT P2, RZ, R188.reuse, 0xff0000, RZ, 0xc0, !PT ;  /* 0x00ff0000bcff7812 */ /* 0x040fe2000784c0ff */
[-C--:B------:R-:W-:Y:S01]  /*29b0*/  FMUL.FTZ R131, R127, R200.reuse ;  /* 0x000000c87f837220 */ /* 0x080fe20000410000 */
[----:B------:R-:W-:Y:S01]  /*29c0*/  FSEL R134, R121, RZ, P6 ;  /* 0x000000ff79867208 */ /* 0x000fe20003000000 */
[-C--:B------:R-:W-:Y:S01]  /*29d0*/  FMUL.FTZ R155, R155, R200.reuse ;  /* 0x000000c89b9b7220 */ /* 0x080fe20000410000 */
[-C--:B------:R-:W-:Y:S01]  /*29e0*/  FMUL.FTZ R201, R201, R200.reuse ;  /* 0x000000c8c9c97220 */ /* 0x080fe20000410000 */
[----:B------:R-:W-:Y:S01]  /*29f0*/  LOP3.LUT P3, RZ, R191, 0xff0000, RZ, 0xc0, !PT ;  /* 0x00ff0000bfff7812 */ /* 0x000fe2000786c0ff */
[-C--:B------:R-:W-:Y:S01]  /*2a00*/  FMUL.FTZ R121, R117, R200.reuse ;  /* 0x000000c875797220 */ /* 0x080fe20000410000 */
[----:B------:R-:W-:Y:S01]  /*2a10*/  ISETP.GE.U32.AND P1, PT, R188, RZ, PT ;  /* 0x000000ffbc00720c */ /* 0x000fe20003f26070 */
[-C--:B------:R-:W-:Y:S01]  /*2a20*/  FMUL.FTZ R130, R125, R200.reuse ;  /* 0x000000c87d827220 */ /* 0x080fe20000410000 */
[----:B------:R-:W-:Y:S01]  /*2a30*/  FMUL.FTZ R217, R217, R200 ;  /* 0x000000c8d9d97220 */ /* 0x000fe20000410000 */
[----:B------:R-:W-:Y:S01]  /*2a40*/  FSEL R144, R129, RZ, P2 ;  /* 0x000000ff81907208 */ /* 0x000fe20001000000 */
[----:B------:R-:W-:Y:S01]  /*2a50*/  FMUL.FTZ R155, R155, UR4 ;  /* 0x000000049b9b7c20 */ /* 0x000fe20008410000 */
[----:B------:R-:W-:Y:S01]  /*2a60*/  FMUL.FTZ R201, R201, UR4 ;  /* 0x00000004c9c97c20 */ /* 0x000fe20008410000 */
[----:B------:R-:W-:Y:S01]  /*2a70*/  FMUL.FTZ R131, R131, UR4 ;  /* 0x0000000483837c20 */ /* 0x000fe20008410000 */
[----:B------:R-:W-:Y:S01]  /*2a80*/  FSEL R139, R139, RZ, P3 ;  /* 0x000000ff8b8b7208 */ /* 0x000fe20001800000 */
[----:B------:R-:W-:Y:S01]  /*2a90*/  FMUL.FTZ R121, R121, UR4 ;  /* 0x0000000479797c20 */ /* 0x000fe20008410000 */
[----:B------:R-:W-:Y:S01]  /*2aa0*/  LOP3.LUT P4, RZ, R189, 0xff00, RZ, 0xc0, !PT ;  /* 0x0000ff00bdff7812 */ /* 0x000fe2000788c0ff */
[----:B------:R-:W-:Y:S01]  /*2ab0*/  FMUL.FTZ R217, R217, UR4 ;  /* 0x00000004d9d97c20 */ /* 0x000fe20008410000 */
[C---:B------:R-:W-:Y:S01]  /*2ac0*/  LOP3.LUT P2, RZ, R189.reuse, 0xff0000, RZ, 0xc0, !PT ;  /* 0x00ff0000bdff7812 */ /* 0x040fe2000784c0ff */
[----:B------:R-:W-:Y:S01]  /*2ad0*/  FMUL.FTZ R130, R130, UR4 ;  /* 0x0000000482827c20 */ /* 0x000fe20008410000 */
[----:B------:R-:W-:Y:S01]  /*2ae0*/  ISETP.GE.U32.AND.EX P1, PT, R189, 0x1000000, PT, P1 ;  /* 0x01000000bd00780c */ /* 0x000fe20003f26110 */
[----:B0-----:R-:W-:Y:S01]  /*2af0*/  IMAD.WIDE.U32 R128, R199, 0x10, R108 ;  /* 0x00000010c7807825 */ /* 0x001fe200078e006c */
[----:B------:R-:W-:-:S02]  /*2b00*/  LOP3.LUT P5, RZ, R188, 0xff00, RZ, 0xc0, !PT ;  /* 0x0000ff00bcff7812 */ /* 0x000fc400078ac0ff */
[----:B------:R-:W-:Y:S01]  /*2b10*/  LOP3.LUT P6, RZ, R188, 0xff000000, RZ, 0xc0, !PT ;  /* 0xff000000bcff7812 */ /* 0x000fe200078cc0ff */
[--C-:B------:R-:W-:Y:S01]  /*2b20*/  IMAD.WIDE.U32 R124, R205, 0x10, R108.reuse ;  /* 0x00000010cd7c7825 */ /* 0x100fe200078e006c */
[----:B------:R-:W-:Y:S02]  /*2b30*/  LOP3.LUT P3, RZ, R189, 0xff, RZ, 0xc0, !PT ;  /* 0x000000ffbdff7812 */ /* 0x000fe4000786c0ff */
[----:B------:R-:W-:Y:S01]  /*2b40*/  F2FP.BF16.F32.PACK_AB R111, R114, R111 ;  /* 0x0000006f726f723e */ /* 0x000fe200000010ff */
[--C-:B------:R-:W-:Y:S01]  /*2b50*/  IMAD.WIDE.U32 R126, R203, 0x10, R108.reuse ;  /* 0x00000010cb7e7825 */ /* 0x100fe200078e006c */
[----:B------:R-:W-:Y:S02]  /*2b60*/  F2FP.BF16.F32.PACK_AB R114, R123, R120 ;  /* 0x000000787b72723e */ /* 0x000fe400000010ff */
[----:B------:R-:W-:Y:S01]  /*2b70*/  F2FP.BF16.F32.PACK_AB R117, R122, R145 ;  /* 0x000000917a75723e */ /* 0x000fe200000010ff */
[----:B------:R-:W-:Y:S01]  /*2b80*/  IMAD.WIDE.U32 R198, R198, 0x10, R108 ;  /* 0x00000010c6c67825 */ /* 0x000fe200078e006c */
[----:B------:R-:W-:-:S02]  /*2b90*/  F2FP.BF16.F32.PACK_AB R108, R154, R135 ;  /* 0x000000879a6c723e */ /* 0x000fc400000010ff */
[----:B------:R-:W-:Y:S02]  /*2ba0*/  FSEL R123, R155, RZ, P2 ;  /* 0x000000ff9b7b7208 */ /* 0x000fe40001000000 */
        /* <DEDUP_REMOVED lines=22> */
.L_x_8501:
        /* <DEDUP_REMOVED lines=8> */
[C---:B-----5:R-:W-:Y:S01]  /*2d90*/  FFMA.FTZ R101, R201.reuse, R102, R69 ;  /* 0x00000066c9657223 */ /* 0x060fe20000010045 */
[----:B------:R-:W-:Y:S01]  /*2da0*/  FFMA.FTZ R100, R201, R100, R68 ;  /* 0x00000064c9647223 */ /* 0x000fe20000010044 */
[-CC-:B------:R-:W-:Y:S01]  /*2db0*/  FFMA.FTZ R104, R125, R149.reuse, R124.reuse ;  /* 0x000000957d687223 */ /* 0x180fe2000001007c */
[----:B------:R-:W-:Y:S01]  /*2dc0*/  LOP3.LUT P4, RZ, R194, 0xff00, RZ, 0xc0, !PT ;  /* 0x0000ff00c2ff7812 */ /* 0x000fe2000788c0ff */
[-C--:B------:R-:W-:Y:S01]  /*2dd0*/  FMUL.FTZ R103, R101, R200.reuse ;  /* 0x000000c865677220 */ /* 0x080fe20000410000 */
[----:B------:R-:W-:Y:S01]  /*2de0*/  FMUL.FTZ R102, R100, R200 ;  /* 0x000000c864667220 */ /* 0x000fe20000410000 */
[----:B------:R-:W-:Y:S01]  /*2df0*/  FFMA.FTZ R125, R201, R114, R73 ;  /* 0x00000072c97d7223 */ /* 0x000fe20000010049 */
[----:B------:R-:W-:Y:S01]  /*2e00*/  FADD.FTZ R116, R116, -R117 ;  /* 0x8000007574747221 */ /* 0x000fe20000010000 */
[----:B------:R-:W-:Y:S01]  /*2e10*/  FMUL.FTZ R103, R103, UR4 ;  /* 0x0000000467677c20 */ /* 0x000fe20008410000 */
[-CC-:B------:R-:W-:Y:S01]  /*2e20*/  FFMA.FTZ R212, R212, R149.reuse, R124.reuse ;  /* 0x00000095d4d47223 */ /* 0x180fe2000001007c */
[----:B------:R-:W-:Y:S01]  /*2e30*/  FMUL.FTZ R102, R102, UR4 ;  /* 0x0000000466667c20 */ /* 0x000fe20008410000 */
[----:B------:R-:W-:Y:S01]  /*2e40*/  FADD.FTZ R117, R120, -R109 ;  /* 0x8000006d78757221 */ /* 0x000fe20000010000 */
[-CC-:B------:R-:W-:Y:S01]  /*2e50*/  FFMA.FTZ R219, R219, R149.reuse, R124.reuse ;  /* 0x00000095dbdb7223 */ /* 0x180fe2000001007c */
[----:B------:R-:W-:Y:S01]  /*2e60*/  LOP3.LUT P3, RZ, R194, 0xff, RZ, 0xc0, !PT ;  /* 0x000000ffc2ff7812 */ /* 0x000fe2000786c0ff */
[----:B------:R-:W-:Y:S01]  /*2e70*/  FMUL.FTZ R109, R125, R200 ;  /* 0x000000c87d6d7220 */ /* 0x000fe20000410000 */
[----:B------:R-:W-:Y:S01]  /*2e80*/  FSEL R146, R103, RZ, P4 ;  /* 0x000000ff67927208 */ /* 0x000fe20002000000 */
[-CC-:B------:R-:W-:Y:S01]  /*2e90*/  FFMA.FTZ R154, R110, R149.reuse, R124.reuse ;  /* 0x000000956e9a7223 */ /* 0x180fe2000001007c */
[----:B------:R-:W-:Y:S01]  /*2ea0*/  FFMA.FTZ R103, R201, R116, R71 ;  /* 0x00000074c9677223 */ /* 0x000fe20000010047 */
[-CC-:B------:R-:W-:Y:S01]  /*2eb0*/  FFMA.FTZ R105, R138, R149.reuse, R124.reuse ;  /* 0x000000958a697223 */ /* 0x180fe2000001007c */
[-C--:B------:R-:W-:Y:S01]  /*2ec0*/  FFMA.FTZ R142, R135, R149.reuse, R124 ;  /* 0x00000095878e7223 */ /* 0x080fe2000001007c */
        /* <DEDUP_REMOVED lines=22> */
[----:B------:R-:W-:Y:S01]  /*3030*/  ISETP.GE.U32.AND P1, PT, R194, RZ, PT ;  /* 0x000000ffc200720c */ /* 0x000fe20003f26070 */
[----:B------:R-:W-:Y:S01]  /*3040*/  FADD.FTZ R219, R112, -R219 ;  /* 0x800000db70db7221 */ /* 0x000fe20000010000 */
[----:B------:R-:W-:Y:S01]  /*3050*/  FSEL R149, R102, RZ, P3 ;  /* 0x000000ff66957208 */ /* 0x000fe20001800000 */
[----:B------:R-:W-:Y:S01]  /*3060*/  FMUL.FTZ R109, R109, UR4 ;  /* 0x000000046d6d7c20 */ /* 0x000fe20008410000 */
[----:B------:R-:W-:Y:S01]  /*3070*/  LOP3.LUT P3, RZ, R195, 0xff00, RZ, 0xc0, !PT ;  /* 0x0000ff00c3ff7812 */ /* 0x000fe2000786c0ff */
[----:B------:R-:W-:Y:S01]  /*3080*/  FADD.FTZ R102, R111, -R154 ;  /* 0x8000009a6f667221 */ /* 0x000fe20000010000 */
[----:B------:R-:W-:Y:S01]  /*3090*/  FMUL.FTZ R112, R103, R200 ;  /* 0x000000c867707220 */ /* 0x000fe20000410000 */
[----:B------:R-:W-:Y:S01]  /*30a0*/  FFMA.FTZ R121, R201, R212, R77 ;  /* 0x000000d4c9797223 */ /* 0x000fe2000001004d */
[----:B------:R-:W-:Y:S01]  /*30b0*/  LOP3.LUT P2, RZ, R195, 0xff, RZ, 0xc0, !PT ;  /* 0x000000ffc3ff7812 */ /* 0x000fe2000784c0ff */
[----:B------:R-:W-:Y:S01]  /*30c0*/  FFMA.FTZ R102, R201, R102, R70 ;  /* 0x00000066c9667223 */ /* 0x000fe20000010046 */
[C---:B------:R-:W-:Y:S01]  /*30d0*/  LOP3.LUT P4, RZ, R195.reuse, 0xff0000, RZ, 0xc0, !PT ;  /* 0x00ff0000c3ff7812 */ /* 0x040fe2000788c0ff */
[----:B------:R-:W-:Y:S01]  /*30e0*/  FMUL.FTZ R112, R112, UR4 ;  /* 0x0000000470707c20 */ /* 0x000fe20008410000 */
[----:B------:R-:W-:Y:S01]  /*30f0*/  ISETP.GE.U32.AND.EX P1, PT, R195, 0x1000000, PT, P1 ;  /* 0x01000000c300780c */ /* 0x000fe20003f26110 */
[----:B------:R-:W-:Y:S01]  /*3100*/  FADD.FTZ R210, R113, -R210 ;  /* 0x800000d271d27221 */ /* 0x000fe20000010000 */
[----:B------:R-:W-:Y:S01]  /*3110*/  FSEL R195, R109, RZ, P3 ;  /* 0x000000ff6dc37208 */ /* 0x000fe20001800000 */
[-C--:B------:R-:W-:Y:S01]  /*3120*/  FMUL.FTZ R109, R121, R200.reuse ;  /* 0x000000c8796d7220 */ /* 0x080fe20000410000 */
[----:B------:R-:W-:Y:S01]  /*3130*/  LOP3.LUT P6, RZ, R194, 0xff000000, RZ, 0xc0, !PT ;  /* 0xff000000c2ff7812 */ /* 0x000fe200078cc0ff */
[----:B------:R-:W-:Y:S01]  /*3140*/  FMUL.FTZ R111, R102, R200 ;  /* 0x000000c8666f7220 */ /* 0x000fe20000410000 */
[----:B------:R-:W-:Y:S01]  /*3150*/  FFMA.FTZ R127, R201, R210, R75 ;  /* 0x000000d2c97f7223 */ /* 0x000fe2000001004b */
[----:B------:R-:W-:Y:S01]  /*3160*/  FMUL.FTZ R109, R109, UR4 ;  /* 0x000000046d6d7c20 */ /* 0x000fe20008410000 */
[----:B------:R-:W-:Y:S01]  /*3170*/  FSEL R154, R112, RZ, P6 ;  /* 0x000000ff709a7208 */ /* 0x000fe20003000000 */
[----:B------:R-:W-:Y:S01]  /*3180*/  FADD.FTZ R115, R115, -R196 ;  /* 0x800000c473737221 */ /* 0x000fe20000010000 */
[----:B------:R-:W-:Y:S01]  /*3190*/  LOP3.LUT P6, RZ, R192, 0xff00, RZ, 0xc0, !PT ;  /* 0x0000ff00c0ff7812 */ /* 0x000fe200078cc0ff */
[----:B------:R-:W-:Y:S01]  /*31a0*/  FFMA.FTZ R124, R201, R219, R72 ;  /* 0x000000dbc97c7223 */ /* 0x000fe20000010048 */
[----:B------:R-:W-:Y:S01]  /*31b0*/  FMUL.FTZ R111, R111, UR4 ;  /* 0x000000046f6f7c20 */ /* 0x000fe20008410000 */
[----:B------:R-:W-:Y:S01]  /*31c0*/  LOP3.LUT P5, RZ, R194, 0xff0000, RZ, 0xc0, !PT ;  /* 0x00ff0000c2ff7812 */ /* 0x000fe200078ac0ff */
[-C--:B------:R-:W-:Y:S01]  /*31d0*/  FMUL.FTZ R112, R127, R200.reuse ;  /* 0x000000c87f707220 */ /* 0x080fe20000410000 */
[----:B------:R-:W-:Y:S01]  /*31e0*/  FADD.FTZ R122, R118, -R197 ;  /* 0x800000c5767a7221 */ /* 0x000fe20000010000 */
[----:B------:R-:W-:Y:S01]  /*31f0*/  FFMA.FTZ R126, R201, R115, R74 ;  /* 0x00000073c97e7223 */ /* 0x000fe2000001004a */
[----:B------:R-:W-:Y:S01]  /*3200*/  FSEL R207, R109, RZ, P6 ;  /* 0x000000ff6dcf7208 */ /* 0x000fe20003000000 */
[----:B------:R-:W-:Y:S01]  /*3210*/  FADD.FTZ R109, R123, -R140 ;  /* 0x8000008c7b6d7221 */ /* 0x000fe20000010000 */
[----:B------:R-:W-:Y:S01]  /*3220*/  FMUL.FTZ R113, R124, R200 ;  /* 0x000000c87c717220 */ /* 0x000fe20000410000 */
[----:B------:R-:W-:Y:S01]  /*3230*/  FSEL R153, R111, RZ, P5 ;  /* 0x000000ff6f997208 */ /* 0x000fe20002800000 */
[----:B------:R-:W-:Y:S01]  /*3240*/  FMUL.FTZ R112, R112, UR4 ;  /* 0x0000000470707c20 */ /* 0x000fe20008410000 */
[C---:B------:R-:W-:Y:S01]  /*3250*/  FFMA.FTZ R122, R201.reuse, R122, R78 ;  /* 0x0000007ac97a7223 */ /* 0x040fe2000001004e */
[-C--:B------:R-:W-:Y:S01]  /*3260*/  FMUL.FTZ R111, R126, R200.reuse ;  /* 0x000000c87e6f7220 */ /* 0x080fe20000410000 */
[----:B------:R-:W-:Y:S01]  /*3270*/  FFMA.FTZ R116, R201, R109, R80 ;  /* 0x0000006dc9747223 */ /* 0x000fe20000010050 */
[----:B------:R-:W-:Y:S01]  /*3280*/  FMUL.FTZ R113, R113, UR4 ;  /* 0x0000000471717c20 */ /* 0x000fe20008410000 */
[-C--:B------:R-:W-:Y:S01]  /*3290*/  FMUL.FTZ R109, R122, R200.reuse ;  /* 0x000000c87a6d7220 */ /* 0x080fe20000410000 */
[----:B------:R-:W-:Y:S01]  /*32a0*/  FFMA.FTZ R120, R201, R117, R76 ;  /* 0x00000075c9787223 */ /* 0x000fe2000001004c */
[----:B------:R-:W-:Y:S01]  /*32b0*/  FMUL.FTZ R111, R111, UR4 ;  /* 0x000000046f6f7c20 */ /* 0x000fe20008410000 */
[----:B------:R-:W-:Y:S01]  /*32c0*/  FSEL R209, R112, RZ, P1 ;  /* 0x000000ff70d17208 */ /* 0x000fe20000800000 */
[----:B------:R-:W-:Y:S01]  /*32d0*/  FADD.FTZ R119, R119, -R150 ;  /* 0x8000009677777221 */ /* 0x000fe20000010000 */
[----:B------:R-:W-:Y:S01]  /*32e0*/  FADD.FTZ R152, R235, -R152 ;  /* 0x80000098eb987221 */ /* 0x000fe20000010000 */
[----:B------:R-:W-:Y:S01]  /*32f0*/  FADD.FTZ R216, R215, -R216 ;  /* 0x800000d8d7d87221 */ /* 0x000fe20000010000 */
[-C--:B------:R-:W-:Y:S01]  /*3300*/  FMUL.FTZ R112, R116, R200.reuse ;  /* 0x000000c874707220 */ /* 0x080fe20000410000 */
[----:B------:R-:W-:Y:S01]  /*3310*/  FSEL R194, R113, RZ, P2 ;  /* 0x000000ff71c27208 */ /* 0x000fe20001000000 */
[----:B------:R-:W-:Y:S01]  /*3320*/  FMUL.FTZ R109, R109, UR4 ;  /* 0x000000046d6d7c20 */ /* 0x000fe20008410000 */
[----:B------:R-:W-:Y:S01]  /*3330*/  LOP3.LUT P2, RZ, R192, 0xff0000, RZ, 0xc0, !PT ;  /* 0x00ff0000c0ff7812 */ /* 0x000fe2000784c0ff */
[----:B------:R-:W-:Y:S01]  /*3340*/  FMUL.FTZ R113, R120, R200 ;  /* 0x000000c878717220 */ /* 0x000fe20000410000 */
[----:B------:R-:W-:Y:S01]  /*3350*/  FFMA.FTZ R118, R201, R119, R82 ;  /* 0x00000077c9767223 */ /* 0x000fe20000010052 */
[----:B------:R-:W-:Y:S01]  /*3360*/  FSEL R196, R111, RZ, P4 ;  /* 0x000000ff6fc47208 */ /* 0x000fe20002000000 */
[----:B------:R-:W-:Y:S01]  /*3370*/  FMUL.FTZ R112, R112, UR4 ;  /* 0x0000000470707c20 */ /* 0x000fe20008410000 */
[C---:B------:R-:W-:Y:S01]  /*3380*/  FFMA.FTZ R117, R201.reuse, R152, R81 ;  /* 0x00000098c9757223 */ /* 0x040fe20000010051 */
[----:B------:R-:W-:Y:S01]  /*3390*/  FFMA.FTZ R119, R201, R216, R83 ;  /* 0x000000d8c9777223 */ /* 0x000fe20000010053 */
[----:B------:R-:W-:Y:S01]  /*33a0*/  LOP3.LUT P4, RZ, R193, 0xff, RZ, 0xc0, !PT ;  /* 0x000000ffc1ff7812 */ /* 0x000fe2000788c0ff */
[----:B------:R-:W-:Y:S01]  /*33b0*/  FADD.FTZ R214, R233, -R214 ;  /* 0x800000d6e9d67221 */ /* 0x000fe20000010000 */
[----:B------:R-:W-:Y:S01]  /*33c0*/  FADD.FTZ R211, R211, -R148 ;  /* 0x80000094d3d37221 */ /* 0x000fe20000010000 */
[----:B------:R-:W-:Y:S01]  /*33d0*/  FMUL.FTZ R113, R113, UR4 ;  /* 0x0000000471717c20 */ /* 0x000fe20008410000 */
[----:B------:R-:W-:Y:S01]  /*33e0*/  FSEL R150, R109, RZ, P2 ;  /* 0x000000ff6d967208 */ /* 0x000fe20001000000 */
[-C--:B------:R-:W-:Y:S01]  /*33f0*/  FMUL.FTZ R109, R117, R200.reuse ;  /* 0x000000c8756d7220 */ /* 0x080fe20000410000 */
[C---:B------:R-:W-:Y:S01]  /*3400*/  LOP3.LUT P5, RZ, R192.reuse, 0xff, RZ, 0xc0, !PT ;  /* 0x000000ffc0ff7812 */ /* 0x040fe200078ac0ff */
[----:B------:R-:W-:Y:S01]  /*3410*/  FMUL.FTZ R114, R119, R200 ;  /* 0x000000c877727220 */ /* 0x000fe20000410000 */
[----:B------:R-:W-:Y:S01]  /*3420*/  ISETP.GE.U32.AND P1, PT, R192, RZ, PT ;  /* 0x000000ffc000720c */ /* 0x000fe20003f26070 */
[----:B------:R-:W-:Y:S01]  /*3430*/  FFMA.FTZ R123, R201, R214, R79 ;  /* 0x000000d6c97b7223 */ /* 0x000fe2000001004f */
[----:B------:R-:W-:Y:S01]  /*3440*/  FSEL R152, R112, RZ, P4 ;  /* 0x000000ff70987208 */ /* 0x000fe20002000000 */
[----:B------:R-:W-:Y:S01]  /*3450*/  FADD.FTZ R218, R147, -R218 ;  /* 0x800000da93da7221 */ /* 0x000fe20000010000 */
[----:B------:R-:W-:Y:S01]  /*3460*/  FFMA.FTZ R112, R201, R211, R84 ;  /* 0x000000d3c9707223 */ /* 0x000fe20000010054 */
[----:B------:R-:W-:Y:S01]  /*3470*/  LOP3.LUT P3, RZ, R192, 0xff000000, RZ, 0xc0, !PT ;  /* 0xff000000c0ff7812 */ /* 0x000fe2000786c0ff */
[----:B------:R-:W-:Y:S01]  /*3480*/  FMUL.FTZ R109, R109, UR4 ;  /* 0x000000046d6d7c20 */ /* 0x000fe20008410000 */
[----:B------:R-:W-:Y:S01]  /*3490*/  FSEL R192, R113, RZ, P5 ;  /* 0x000000ff71c07208 */ /* 0x000fe20002800000 */
[----:B------:R-:W-:Y:S01]  /*34a0*/  FMUL.FTZ R114, R114, UR4 ;  /* 0x0000000472727c20 */ /* 0x000fe20008410000 */
[----:B------:R-:W-:Y:S01]  /*34b0*/  LOP3.LUT P5, RZ, R193, 0xff00, RZ, 0xc0, !PT ;  /* 0x0000ff00c1ff7812 */ /* 0x000fe200078ac0ff */
[----:B------:R-:W-:Y:S01]  /*34c0*/  FMUL.FTZ R111, R123, R200 ;  /* 0x000000c87b6f7220 */ /* 0x000fe20000410000 */
[----:B------:R-:W-:Y:S01]  /*34d0*/  ISETP.GE.U32.AND.EX P1, PT, R193, 0x1000000, PT, P1 ;  /* 0x01000000c100780c */ /* 0x000fe20003f26110 */
[----:B------:R-:W-:Y:S01]  /*34e0*/  FFMA.FTZ R113, R201, R218, R85 ;  /* 0x000000dac9717223 */ /* 0x000fe20000010055 */
[-C--:B------:R-:W-:Y:S01]  /*34f0*/  FMUL.FTZ R115, R112, R200.reuse ;  /* 0x000000c870737220 */ /* 0x080fe20000410000 */
[----:B------:R-:W-:Y:S01]  /*3500*/  FADD.FTZ R104, R137, -R104 ;  /* 0x8000006889687221 */ /* 0x000fe20000010000 */
[----:B------:R-:W-:Y:S01]  /*3510*/  FMUL.FTZ R111, R111, UR4 ;  /* 0x000000046f6f7c20 */ /* 0x000fe20008410000 */
[----:B------:R-:W-:Y:S01]  /*3520*/  FSEL R197, R109, RZ, P5 ;  /* 0x000000ff6dc57208 */ /* 0x000fe20002800000 */
[----:B------:R-:W-:Y:S01]  /*3530*/  FMUL.FTZ R109, R113, R200 ;  /* 0x000000c8716d7220 */ /* 0x000fe20000410000 */
[----:B------:R-:W-:Y:S01]  /*3540*/  FSEL R211, R114, RZ, P1 ;  /* 0x000000ff72d37208 */ /* 0x000fe20000800000 */
[----:B------:R-:W-:Y:S01]  /*3550*/  FMUL.FTZ R115, R115, UR4 ;  /* 0x0000000473737c20 */ /* 0x000fe20008410000 */
[----:B------:R-:W-:Y:S01]  /*3560*/  FFMA.FTZ R114, R201, R104, R86 ;  /* 0x00000068c9727223 */ /* 0x000fe20000010056 */
[----:B------:R-:W-:Y:S01]  /*3570*/  LOP3.LUT P2, RZ, R190, 0xff, RZ, 0xc0, !PT ;  /* 0x000000ffbeff7812 */ /* 0x000fe2000784c0ff */
[----:B------:R-:W-:Y:S01]  /*3580*/  FADD.FTZ R220, R145, -R220 ;  /* 0x800000dc91dc7221 */ /* 0x000fe20000010000 */
[----:B------:R-:W-:Y:S01]  /*3590*/  FADD.FTZ R213, R213, -R106 ;  /* 0x8000006ad5d57221 */ /* 0x000fe20000010000 */
[----:B------:R-:W-:Y:S01]  /*35a0*/  LOP3.LUT P6, RZ, R193, 0xff0000, RZ, 0xc0, !PT ;  /* 0x00ff0000c1ff7812 */ /* 0x000fe200078cc0ff */
[----:B------:R-:W-:Y:S01]  /*35b0*/  FMUL.FTZ R109, R109, UR4 ;  /* 0x000000046d6d7c20 */ /* 0x000fe20008410000 */
[----:B------:R-:W-:Y:S01]  /*35c0*/  FSEL R193, R111, RZ, P3 ;  /* 0x000000ff6fc17208 */ /* 0x000fe20001800000 */
[-C--:B------:R-:W-:Y:S01]  /*35d0*/  FMUL.FTZ R104, R114, R200.reuse ;  /* 0x000000c872687220 */ /* 0x080fe20000410000 */
[----:B------:R-:W-:Y:S01]  /*35e0*/  LOP3.LUT P3, RZ, R190, 0xff00, RZ, 0xc0, !PT ;  /* 0x0000ff00beff7812 */ /* 0x000fe2000786c0ff */
[----:B------:R-:W-:Y:S01]  /*35f0*/  FMUL.FTZ R111, R118, R200 ;  /* 0x000000c8766f7220 */ /* 0x000fe20000410000 */
[----:B------:R-:W-:Y:S01]  /*3600*/  FSEL R148, R115, RZ, P2 ;  /* 0x000000ff73947208 */ /* 0x000fe20001000000 */
[----:B------:R-:W-:Y:S01]  /*3610*/  FADD.FTZ R139, R139, -R108 ;  /* 0x8000006c8b8b7221 */ /* 0x000fe20000010000 */
[----:B------:R-:W-:Y:S01]  /*3620*/  FADD.FTZ R136, R136, -R107 ;  /* 0x8000006b88887221 */ /* 0x000fe20000010000 */
[C---:B------:R-:W-:Y:S01]  /*3630*/  FFMA.FTZ R115, R201.reuse, R220, R87 ;  /* 0x000000dcc9737223 */ /* 0x040fe20000010057 */
[----:B------:R-:W-:Y:S01]  /*3640*/  FFMA.FTZ R108, R201, R213, R88 ;  /* 0x000000d5c96c7223 */ /* 0x000fe20000010058 */
[----:B------:R-:W-:Y:S01]  /*3650*/  FMUL.FTZ R104, R104, UR4 ;  /* 0x0000000468687c20 */ /* 0x000fe20008410000 */
[----:B------:R-:W-:Y:S01]  /*3660*/  LOP3.LUT P4, RZ, R190, 0xff0000, RZ, 0xc0, !PT ;  /* 0x00ff0000beff7812 */ /* 0x000fe2000788c0ff */
[----:B------:R-:W-:Y:S01]  /*3670*/  FMUL.FTZ R111, R111, UR4 ;  /* 0x000000046f6f7c20 */ /* 0x000fe20008410000 */
[----:B------:R-:W-:Y:S01]  /*3680*/  FSEL R147, R109, RZ, P3 ;  /* 0x000000ff6d937208 */ /* 0x000fe20001800000 */
[----:B------:R-:W-:Y:S01]  /*3690*/  FADD.FTZ R134, R134, -R105 ;  /* 0x8000006986867221 */ /* 0x000fe20000010000 */
[-C--:B------:R-:W-:Y:S01]  /*36a0*/  FMUL.FTZ R105, R115, R200.reuse ;  /* 0x000000c873697220 */ /* 0x080fe20000410000 */
[----:B------:R-:W-:Y:S01]  /*36b0*/  FMUL.FTZ R106, R108, R200 ;  /* 0x000000c86c6a7220 */ /* 0x000fe20000410000 */
[----:B------:R-:W-:Y:S01]  /*36c0*/  FFMA.FTZ R109, R201, R136, R89 ;  /* 0x00000088c96d7223 */ /* 0x000fe20000010059 */
[----:B------:R-:W-:Y:S01]  /*36d0*/  FADD.FTZ R107, R155, -R110 ;  /* 0x8000006e9b6b7221 */ /* 0x000fe20000010000 */
[----:B------:R-:W-:Y:S01]  /*36e0*/  FSEL R155, R104, RZ, P4 ;  /* 0x000000ff689b7208 */ /* 0x000fe20002000000 */
[----:B------:R-:W-:Y:S01]  /*36f0*/  FMUL.FTZ R105, R105, UR4 ;  /* 0x0000000469697c20 */ /* 0x000fe20008410000 */
[----:B------:R-:W-:Y:S01]  /*3700*/  FSEL R202, R111, RZ, P6 ;  /* 0x000000ff6fca7208 */ /* 0x000fe20003000000 */
[----:B------:R-:W-:Y:S01]  /*3710*/  FMUL.FTZ R106, R106, UR4 ;  /* 0x000000046a6a7c20 */ /* 0x000fe20008410000 */
[-C--:B------:R-:W-:Y:S01]  /*3720*/  FMUL.FTZ R104, R109, R200.reuse ;  /* 0x000000c86d687220 */ /* 0x080fe20000410000 */
[----:B------:R-:W-:Y:S01]  /*3730*/  LOP3.LUT P5, RZ, R190, 0xff000000, RZ, 0xc0, !PT ;  /* 0xff000000beff7812 */ /* 0x000fe200078ac0ff */
[----:B------:R-:W-:Y:S01]  /*3740*/  FFMA.FTZ R110, R201, R139, R90 ;  /* 0x0000008bc96e7223 */ /* 0x000fe2000001005a */
[----:B------:R-:W-:Y:S01]  /*3750*/  LOP3.LUT P6, RZ, R191, 0xff, RZ, 0xc0, !PT ;  /* 0x000000ffbfff7812 */ /* 0x000fe200078cc0ff */
[----:B------:R-:W-:Y:S01]  /*3760*/  FMUL.FTZ R104, R104, UR4 ;  /* 0x0000000468687c20 */ /* 0x000fe20008410000 */
[----:B------:R-:W-:Y:S01]  /*3770*/  ISETP.GE.U32.AND P1, PT, R190, RZ, PT ;  /* 0x000000ffbe00720c */ /* 0x000fe20003f26070 */
[----:B------:R-:W-:Y:S01]  /*3780*/  FADD.FTZ R140, R133, -R138 ;  /* 0x8000008a858c7221 */ /* 0x000fe20000010000 */
[----:B------:R-:W-:Y:S01]  /*3790*/  LOP3.LUT P2, RZ, R191, 0xff00, RZ, 0xc0, !PT ;  /* 0x0000ff00bfff7812 */ /* 0x000fe2000784c0ff */
[----:B------:R-:W0:Y:S01]  /*37a0*/  LDC.64 R138, c[0x0][0x478] ;  /* 0x00011e00ff8a7b82 */ /* 0x000e220000000a00 */
[----:B------:R-:W-:Y:S01]  /*37b0*/  FSEL R190, R105, RZ, P5 ;  /* 0x000000ff69be7208 */ /* 0x000fe20002800000 */
[-C--:B------:R-:W-:Y:S01]  /*37c0*/  FMUL.FTZ R105, R110, R200.reuse ;  /* 0x000000c86e697220 */ /* 0x080fe20000410000 */
[----:B------:R-:W-:Y:S01]  /*37d0*/  FSEL R204, R106, RZ, P6 ;  /* 0x000000ff6acc7208 */ /* 0x000fe20003000000 */
[----:B------:R-:W-:Y:S01]  /*37e0*/  FFMA.FTZ R106, R201, R107, R98 ;  /* 0x0000006bc96a7223 */ /* 0x000fe20000010062 */
[----:B------:R-:W-:Y:S01]  /*37f0*/  FSEL R213, R104, RZ, P2 ;  /* 0x000000ff68d57208 */ /* 0x000fe20001000000 */
[----:B------:R-:W-:Y:S01]  /*3800*/  FMUL.FTZ R105, R105, UR4 ;  /* 0x0000000469697c20 */ /* 0x000fe20008410000 */
[C---:B------:R-:W-:Y:S01]  /*3810*/  LOP3.LUT P3, RZ, R191.reuse, 0xff0000, RZ, 0xc0, !PT ;  /* 0x00ff0000bfff7812 */ /* 0x040fe2000786c0ff */
[----:B------:R-:W-:Y:S01]  /*3820*/  FMUL.FTZ R104, R106, R200 ;  /* 0x000000c86a687220 */ /* 0x000fe20000410000 */
[----:B------:R-:W-:Y:S01]  /*3830*/  ISETP.GE.U32.AND.EX P1, PT, R191, 0x1000000, PT, P1 ;  /* 0x01000000bf00780c */ /* 0x000fe20003f26110 */
[----:B------:R-:W-:Y:S01]  /*3840*/  FFMA.FTZ R111, R201, R134, R91 ;  /* 0x00000086c96f7223 */ /* 0x000fe2000001005b */
[----:B------:R-:W-:Y:S01]  /*3850*/  FSEL R206, R105, RZ, P3 ;  /* 0x000000ff69ce7208 */ /* 0x000fe20001800000 */
[----:B------:R-:W-:Y:S01]  /*3860*/  FMUL.FTZ R191, R104, UR4 ;  /* 0x0000000468bf7c20 */ /* 0x000fe20008410000 */
[----:B------:R-:W-:Y:S01]  /*3870*/  FFMA.FTZ R107, R201, R140, R99 ;  /* 0x0000008cc96b7223 */ /* 0x000fe20000010063 */
[----:B------:R-:W1:Y:S01]  /*3880*/  LDC.64 R104, c[0x0][0x468] ;  /* 0x00011a00ff687b82 */ /* 0x000e620000000a00 */
[-C--:B------:R-:W-:Y:S01]  /*3890*/  FMUL.FTZ R133, R111, R200.reuse ;  /* 0x000000c86f857220 */ /* 0x080fe20000410000 */
[C---:B------:R-:W-:Y:S01]  /*38a0*/  ISETP.GE.U32.AND P2, PT, R188.reuse, RZ, PT ;  /* 0x000000ffbc00720c */ /* 0x040fe20003f46070 */
[----:B------:R-:W-:Y:S01]  /*38b0*/  FMUL.FTZ R134, R107, R200 ;  /* 0x000000c86b867220 */ /* 0x000fe20000410000 */
[----:B------:R-:W-:Y:S01]  /*38c0*/  LOP3.LUT P4, RZ, R188, 0xff, RZ, 0xc0, !PT ;  /* 0x000000ffbcff7812 */ /* 0x000fe2000788c0ff */
[----:B------:R-:W-:Y:S01]  /*38d0*/  FMUL.FTZ R133, R133, UR4 ;  /* 0x0000000485857c20 */ /* 0x000fe20008410000 */
[----:B------:R-:W-:Y:S01]  /*38e0*/  ISETP.GE.U32.AND.EX P2, PT, R189, 0x1000000, PT, P2 ;  /* 0x01000000bd00780c */ /* 0x000fe20003f46120 */
[----:B------:R-:W-:Y:S01]  /*38f0*/  FMUL.FTZ R134, R134, UR4 ;  /* 0x0000000486867c20 */ /* 0x000fe20008410000 */
[----:B------:R-:W-:Y:S01]  /*3900*/  LOP3.LUT P5, RZ, R188, 0xff00, RZ, 0xc0, !PT ;  /* 0x0000ff00bcff7812 */ /* 0x000fe200078ac0ff */
[----:B------:R-:W-:Y:S01]  /*3910*/  FADD.FTZ R208, R130, -R151 ;  /* 0x8000009782d07221 */ /* 0x000fe20000010000 */
[----:B------:R-:W-:Y:S01]  /*3920*/  FSEL R215, R133, RZ, P1 ;  /* 0x000000ff85d77208 */ /* 0x000fe20000800000 */
[----:B0-----:R-:W-:Y:S01]  /*3930*/  IMAD.WIDE.U32 R140, R205, 0x20, R138 ;  /* 0x00000020cd8c7825 */ /* 0x001fe200078e008a */
[----:B------:R-:W-:-:S03]  /*3940*/  LOP3.LUT P1, RZ, R189, 0xff0000, RZ, 0xc0, !PT ;  /* 0x00ff0000bdff7812 */ /* 0x000fc6000782c0ff */
[----:B------:R-:W-:Y:S01]  /*3950*/  FADD.FTZ R151, R129, -R142 ;  /* 0x8000008e81977221 */ /* 0x000fe20000010000 */
[C---:B------:R-:W-:Y:S01]  /*3960*/  LOP3.LUT P6, RZ, R188.reuse, 0xff0000, RZ, 0xc0, !PT ;  /* 0x00ff0000bcff7812 */ /* 0x040fe200078cc0ff */
[----:B------:R-:W-:Y:S01]  /*3970*/  FADD.FTZ R224, R131, -R224 ;  /* 0x800000e083e07221 */ /* 0x000fe20000010000 */
[----:B------:R-:W-:Y:S01]  /*3980*/  LOP3.LUT P3, RZ, R188, 0xff000000, RZ, 0xc0, !PT ;  /* 0xff000000bcff7812 */ /* 0x000fe2000786c0ff */
[----:B------:R1:W-:Y:S01]  /*3990*/  STG.E.128 desc[UR6][R140.64+0x10], R124 ;  /* 0x0000107c8c007986 */ /* 0x0003e2000c101d06 */
[----:B------:R-:W-:Y:S01]  /*39a0*/  FSEL R188, R134, RZ, P2 ;  /* 0x000000ff86bc7208 */ /* 0x000fe20001000000 */
[----:B------:R-:W-:Y:S01]  /*39b0*/  FADD.FTZ R217, R217, -R144 ;  /* 0x80000090d9d97221 */ /* 0x000fe20000010000 */
[----:B------:R-:W-:Y:S01]  /*39c0*/  FSEL R191, R191, RZ, P1 ;  /* 0x000000ffbfbf7208 */ /* 0x000fe20000800000 */
[----:B------:R-:W-:Y:S01]  /*39d0*/  FADD.FTZ R210, R132, -R135 ;  /* 0x8000008784d27221 */ /* 0x000fe20000010000 */
[C---:B------:R-:W-:Y:S01]  /*39e0*/  LOP3.LUT P2, RZ, R189.reuse, 0xff, RZ, 0xc0, !PT ;  /* 0x000000ffbdff7812 */ /* 0x040fe2000784c0ff */
[----:B------:R0:W-:Y:S01]  /*39f0*/  STG.E.128 desc[UR6][R140.64], R100 ;  /* 0x000000648c007986 */ /* 0x0001e2000c101d06 */
[----:B------:R-:W-:Y:S01]  /*3a00*/  LOP3.LUT P1, RZ, R189, 0xff00, RZ, 0xc0, !PT ;  /* 0x0000ff00bdff7812 */ /* 0x000fe2000782c0ff */
[----:B------:R-:W-:Y:S01]  /*3a10*/  FADD.FTZ R189, R128, -R143 ;  /* 0x8000008f80bd7221 */ /* 0x000fe20000010000 */
        /* <DEDUP_REMOVED lines=11> */
[----:B------:R-:W-:Y:S01]  /*3ad0*/  F2FP.BF16.F32.PACK_AB R132, R207, R192 ;  /* 0x000000c0cf84723e */ /* 0x000fe200000010ff */
[----:B------:R1:W-:Y:S02]  /*3ae0*/  STG.E.128 desc[UR6][R124.64], R128 ;  /* 0x000000807c007986 */ /* 0x0003e4000c101d06 */
[----:B0-----:R-:W-:Y:S01]  /*3af0*/  FFMA.FTZ R100, R201, R189, R92 ;  /* 0x000000bdc9647223 */ /* 0x001fe2000001005c */
[----:B------:R-:W-:-:S04]  /*3b00*/  IMAD.WIDE.U32 R138, R198, 0x20, R138 ;  /* 0x00000020c68a7825 */ /* 0x000fc800078e008a */
[C---:B------:R-:W-:Y:S01]  /*3b10*/  FFMA.FTZ R102, R201.reuse, R151, R94 ;  /* 0x00000097c9667223 */ /* 0x040fe2000001005e */
[----:B------:R-:W-:Y:S01]  /*3b20*/  FFMA.FTZ R103, R201, R224, R95 ;  /* 0x000000e0c9677223 */ /* 0x000fe2000001005f */
[----:B------:R-:W-:Y:S01]  /*3b30*/  STG.E.128 desc[UR6][R142.64], R120 ;  /* 0x000000788e007986 */ /* 0x000fe2000c101d06 */
[----:B------:R-:W-:-:S04]  /*3b40*/  IMAD.WIDE.U32 R140, R199, 0x10, R104 ;  /* 0x00000010c78c7825 */ /* 0x000fc800078e0068 */
[----:B------:R-:W-:Y:S01]  /*3b50*/  FFMA.FTZ R101, R201, R208, R93 ;  /* 0x000000d0c9657223 */ /* 0x000fe2000001005d */
[----:B------:R-:W-:Y:S01]  /*3b60*/  F2FP.BF16.F32.PACK_AB R127, R215, R206 ;  /* 0x000000ced77f723e */ /* 0x000fe200000010ff */
[----:B------:R0:W-:Y:S01]  /*3b70*/  STG.E.128 desc[UR6][R142.64+0x10], R116 ;  /* 0x000010748e007986 */ /* 0x0001e2000c101d06 */
[----:B------:R-:W-:-:S04]  /*3b80*/  IMAD.WIDE.U32 R198, R198, 0x10, R104 ;  /* 0x00000010c6c67825 */ /* 0x000fc800078e0068 */
[C---:B------:R-:W-:Y:S01]  /*3b90*/  FFMA.FTZ R104, R201.reuse, R217, R96 ;  /* 0x000000d9c9687223 */ /* 0x040fe20000010060 */
[----:B------:R-:W-:Y:S01]  /*3ba0*/  FFMA.FTZ R105, R201, R210, R97 ;  /* 0x000000d2c9697223 */ /* 0x000fe20000010061 */
[----:B------:R-:W-:Y:S01]  /*3bb0*/  STG.E.128 desc[UR6][R144.64], R132 ;  /* 0x0000008490007986 */ /* 0x000fe2000c101d06 */
[----:B------:R-:W-:-:S03]  /*3bc0*/  F2FP.BF16.F32.PACK_AB R126, R213, R204 ;  /* 0x000000ccd57e723e */ /* 0x000fc600000010ff */
[----:B------:R2:W-:Y:S01]  /*3bd0*/  STG.E.128 desc[UR6][R136.64], R112 ;  /* 0x0000007088007986 */ /* 0x0005e2000c101d06 */
[----:B-1----:R-:W-:Y:S02]  /*3be0*/  F2FP.BF16.F32.PACK_AB R125, R190, R155 ;  /* 0x0000009bbe7d723e */ /* 0x002fe400000010ff */
[----:B------:R-:W-:Y:S01]  /*3bf0*/  F2FP.BF16.F32.PACK_AB R124, R147, R148 ;  /* 0x00000094937c723e */ /* 0x000fe200000010ff */
[----:B------:R3:W-:Y:S04]  /*3c00*/  STG.E.128 desc[UR6][R136.64+0x10], R108 ;  /* 0x0000106c88007986 */ /* 0x0007e8000c101d06 */
[----:B------:R3:W-:Y:S01]  /*3c10*/  STG.E.128 desc[UR6][R140.64], R124 ;  /* 0x0000007c8c007986 */ /* 0x0007e2000c101d06 */
[----:B0-----:R-:W-:-:S03]  /*3c20*/  FMUL.FTZ R116, R105, R200 ;  /* 0x000000c869747220 */ /* 0x001fc60000410000 */
        /* <DEDUP_REMOVED lines=25> */
.L_x_8500:
[----:B------:R-:W-:-:S04]  /*3dc0*/  ISETP.NE.U32.AND P1, PT, RZ, UR16, PT ;  /* 0x00000010ff007c0c */ /* 0x000fc8000bf25070 */
[----:B------:R-:W-:-:S13]  /*3dd0*/  ISETP.NE.AND.EX P1, PT, RZ, UR17, PT, P1 ;  /* 0x00000011ff007c0c */ /* 0x000fda000bf25310 */
[----:B------:R-:W-:Y:S05]  /*3de0*/  @P1 BRA `(.L_x_8503) ;  /* 0x0000000000f81947 */ /* 0x000fea0003800000 */
[-CC-:B------:R-:W-:Y:S01]  /*3df0*/  FFMA.FTZ R110, R110, R149.reuse, R124.reuse ;  /* 0x000000956e6e7223 */ /* 0x180fe2000001007c */
[-CC-:B------:R-:W-:Y:S01]  /*3e00*/  FFMA.FTZ R108, R108, R149.reuse, R124.reuse ;  /* 0x000000956c6c7223 */ /* 0x180fe2000001007c */
[-CC-:B------:R-:W-:Y:S01]  /*3e10*/  FFMA.FTZ R219, R219, R149.reuse, R124.reuse ;  /* 0x00000095dbdb7223 */ /* 0x180fe2000001007c */
[-C--:B------:R-:W-:Y:S01]  /*3e20*/  FFMA.FTZ R153, R143, R149.reuse, R124 ;  /* 0x000000958f997223 */ /* 0x080fe2000001007c */
[----:B------:R-:W-:Y:S01]  /*3e30*/  FADD.FTZ R110, R111, -R110 ;  /* 0x8000006e6f6e7221 */ /* 0x000fe20000010000 */
[----:B------:R-:W-:Y:S01]  /*3e40*/  FADD.FTZ R108, R223, -R108 ;  /* 0x8000006cdf6c7221 */ /* 0x000fe20000010000 */
[----:B------:R-:W-:Y:S01]  /*3e50*/  FADD.FTZ R112, R112, -R219 ;  /* 0x800000db70707221 */ /* 0x000fe20000010000 */
[C---:B-----5:R-:W-:Y:S01]  /*3e60*/  LOP3.LUT P6, RZ, R194.reuse, 0xff0000, RZ, 0xc0, !PT ;  /* 0x00ff0000c2ff7812 */ /* 0x060fe200078cc0ff */
[C---:B------:R-:W-:Y:S01]  /*3e70*/  FMUL.FTZ R117, R201.reuse, R110 ;  /* 0x0000006ec9757220 */ /* 0x040fe20000410000 */
[C---:B------:R-:W-:Y:S01]  /*3e80*/  FMUL.FTZ R111, R201.reuse, R108 ;  /* 0x0000006cc96f7220 */ /* 0x040fe20000410000 */
[----:B------:R-:W-:Y:S01]  /*3e90*/  LOP3.LUT P2, RZ, R194, 0xff00, RZ, 0xc0, !PT ;  /* 0x0000ff00c2ff7812 */ /* 0x000fe2000784c0ff */
[----:B------:R-:W-:Y:S01]  /*3ea0*/  FMUL.FTZ R143, R201, R112 ;  /* 0x00000070c98f7220 */ /* 0x000fe20000410000 */
[-C--:B------:R-:W-:Y:S01]  /*3eb0*/  FMUL.FTZ R117, R117, R200.reuse ;  /* 0x000000c875757220 */ /* 0x080fe20000410000 */
[-C--:B------:R-:W-:Y:S01]  /*3ec0*/  FMUL.FTZ R111, R111, R200.reuse ;  /* 0x000000c86f6f7220 */ /* 0x080fe20000410000 */
[-CC-:B------:R-:W-:Y:S01]  /*3ed0*/  FFMA.FTZ R210, R210, R149.reuse, R124.reuse ;  /* 0x00000095d2d27223 */ /* 0x180fe2000001007c */
[----:B------:R-:W-:Y:S01]  /*3ee0*/  FMUL.FTZ R143, R143, R200 ;  /* 0x000000c88f8f7220 */ /* 0x000fe20000410000 */
[----:B------:R-:W-:Y:S01]  /*3ef0*/  FMUL.FTZ R108, R117, UR4 ;  /* 0x00000004756c7c20 */ /* 0x000fe20008410000 */
[----:B------:R-:W-:Y:S01]  /*3f00*/  FMUL.FTZ R111, R111, UR4 ;  /* 0x000000046f6f7c20 */ /* 0x000fe20008410000 */
[-CC-:B------:R-:W-:Y:S01]  /*3f10*/  FFMA.FTZ R109, R109, R149.reuse, R124.reuse ;  /* 0x000000956d6d7223 */ /* 0x180fe2000001007c */
[----:B------:R-:W-:Y:S01]  /*3f20*/  FMUL.FTZ R143, R143, UR4 ;  /* 0x000000048f8f7c20 */ /* 0x000fe20008410000 */
[----:B------:R-:W-:Y:S01]  /*3f30*/  LOP3.LUT P3, RZ, R195, 0xff, RZ, 0xc0, !PT ;  /* 0x000000ffc3ff7812 */ /* 0x000fe2000786c0ff */
[----:B------:R-:W-:Y:S01]  /*3f40*/  FADD.FTZ R116, R116, -R153 ;  /* 0x8000009974747221 */ /* 0x000fe20000010000 */
        /* <DEDUP_REMOVED lines=40> */
.L_x_8503:
[-CC-:B------:R-:W-:Y:S01]  /*41d0*/  FFMA.FTZ R100, R221, R149.reuse, R124.reuse ;  /* 0x00000095dd647223 */ /* 0x180fe2000001007c */
[-CC-:B------:R-:W-:Y:S01]  /*41e0*/  FFMA.FTZ R219, R219, R149.reuse, R124.reuse ;  /* 0x00000095dbdb7223 */ /* 0x180fe2000001007c */
[-C--:B------:R-:W-:Y:S01]  /*41f0*/  FFMA.FTZ R210, R210, R149.reuse, R124 ;  /* 0x00000095d2d27223 */ /* 0x080fe2000001007c */
[----:B-----5:R-:W-:Y:S01]  /*4200*/  LOP3.LUT P6, RZ, R195, 0xff0000, RZ, 0xc0, !PT ;  /* 0x00ff0000c3ff7812 */ /* 0x020fe200078cc0ff */
[----:B------:R-:W-:Y:S01]  /*4210*/  FADD.FTZ R100, R115, -R100 ;  /* 0x8000006473647221 */ /* 0x000fe20000010000 */
[----:B------:R-:W-:Y:S01]  /*4220*/  FADD.FTZ R104, R112, -R219 ;  /* 0x800000db70687221 */ /* 0x000fe20000010000 */
[----:B------:R-:W-:Y:S01]  /*4230*/  FADD.FTZ R210, R113, -R210 ;  /* 0x800000d271d27221 */ /* 0x000fe20000010000 */
        /* <DEDUP_REMOVED lines=8> */
[-CC-:B------:R-:W-:Y:S01]  /*42c0*/  FFMA.FTZ R108, R108, R149.reuse, R124.reuse ;  /* 0x000000956c6c7223 */ /* 0x180fe2000001007c */
        /* <DEDUP_REMOVED lines=8> */
[----:B------:R-:W-:Y:S01]  /*4350*/  ISETP.GE.U32.AND.EX P2, PT, R195, 0x1000000, PT, P2 ;  /* 0x01000000c300780c */ /* 0x000fe20003f46120 */
        /* <DEDUP_REMOVED lines=36> */
.L_x_8504:
        /* <DEDUP_REMOVED lines=29> */
[----:B------:R-:W-:Y:S01]  /*4770*/  FFMA.FTZ R151, R151, R149, R124 ;  /* 0x0000009597977223 */ /* 0x000fe2000001007c */
[----:B------:R-:W-:Y:S01]  /*4780*/  FMUL.FTZ R101, R101, UR4 ;  /* 0x0000000465657c20 */ /* 0x000fe20008410000 */
[----:B------:R-:W-:Y:S01]  /*4790*/  LOP3.LUT P6, RZ, R193, 0xff0000, RZ, 0xc0, !PT ;  /* 0x00ff0000c1ff7812 */ /* 0x000fe200078cc0ff */
[----:B------:R-:W-:Y:S01]  /*47a0*/  FADD.FTZ R126, R235, -R126 ;  /* 0x8000007eeb7e7221 */ /* 0x000fe20000010000 */
[----:B------:R-:W-:Y:S01]  /*47b0*/  FSEL R140, R102, RZ, P2 ;  /* 0x000000ff668c7208 */ /* 0x000fe20001000000 */
        /* <DEDUP_REMOVED lines=36> */
.L_x_8505:
[-CC-:B0-----:R-:W-:Y:S01]  /*4a00*/  FFMA.FTZ R108, R207, R149.reuse, R124.reuse ;  /* 0x00000095cf6c7223 */ /* 0x181fe2000001007c */
        /* <DEDUP_REMOVED lines=10> */
[-CC-:B------:R-:W-:Y:S01]  /*4ab0*/  FFMA.FTZ R214, R214, R149.reuse, R124.reuse ;  /* 0x00000095d6d67223 */ /* 0x180fe2000001007c */
        /* <DEDUP_REMOVED lines=12> */
[----:B------:R-:W-:Y:S01]  /*4b80*/  LOP3.LUT P6, RZ, R192, 0xff0000, RZ, 0xc0, !PT ;  /* 0x00ff0000c0ff7812 */ /* 0x000fe200078cc0ff */
[----:B------:R-:W-:Y:S01]  /*4b90*/  FADD.FTZ R214, R233, -R214 ;  /* 0x800000d6e9d67221 */ /* 0x000fe20000010000 */
[----:B------:R-:W-:Y:S01]  /*4ba0*/  FADD.FTZ R216, R215, -R216 ;  /* 0x800000d8d7d87221 */ /* 0x000fe20000010000 */
[----:B------:R-:W-:Y:S01]  /*4bb0*/  FADD.FTZ R108, R119, -R108 ;  /* 0x8000006c776c7221 */ /* 0x000fe20000010000 */
[----:B------:R-:W-:Y:S01]  /*4bc0*/  FADD.FTZ R120, R120, -R151 ;  /* 0x8000009778787221 */ /* 0x000fe20000010000 */
[----:B------:R-:W-:Y:S01]  /*4bd0*/  FSEL R115, R109, RZ, P2 ;  /* 0x000000ff6d737208 */ /* 0x000fe20001000000 */
[C---:B------:R-:W-:Y:S01]  /*4be0*/  FMUL.FTZ R117, R201.reuse, R126 ;  /* 0x0000007ec9757220 */ /* 0x040fe20000410000 */
        /* <DEDUP_REMOVED lines=30> */
.L_x_8506:
        /* <DEDUP_REMOVED lines=69> */
.L_x_8507:
[-CC-:B------:R-:W-:Y:S01]  /*5220*/  FFMA.FTZ R218, R218, R149.reuse, R124.reuse ;  /* 0x00000095dada7223 */ /* 0x180fe2000001007c */
[-CC-:B0-----:R-:W-:Y:S01]  /*5230*/  FFMA.FTZ R108, R125, R149.reuse, R124.reuse ;  /* 0x000000957d6c7223 */ /* 0x181fe2000001007c */
[-C--:B------:R-:W-:Y:S01]  /*5240*/  FFMA.FTZ R110, R225, R149.reuse, R124 ;  /* 0x00000095e16e7223 */ /* 0x080fe2000001007c */
[C---:B------:R-:W-:Y:S01]  /*5250*/  LOP3.LUT P2, RZ, R190.reuse, 0xff00, RZ, 0xc0, !PT ;  /* 0x0000ff00beff7812 */ /* 0x040fe2000784c0ff */
        /* <DEDUP_REMOVED lines=57> */
.L_x_8508:
        /* <DEDUP_REMOVED lines=24> */
[C---:B------:R-:W-:Y:S01]  /*5770*/  LOP3.LUT P2, RZ, R188.reuse, 0xff00, RZ, 0xc0, !PT ;  /* 0x0000ff00bcff7812 */ /* 0x040fe2000784c0ff */
[----:B------:R-:W-:Y:S01]  /*5780*/  FFMA.FTZ R127, R127, R149, R124 ;  /* 0x000000957f7f7223 */ /* 0x000fe2000001007c */
[----:B------:R-:W-:Y:S01]  /*5790*/  FMUL.FTZ R103, R103, UR4 ;  /* 0x0000000467677c20 */ /* 0x000fe20008410000 */
[----:B------:R-:W-:Y:S01]  /*57a0*/  FMUL.FTZ R105, R105, UR4 ;  /* 0x0000000469697c20 */ /* 0x000fe20008410000 */
[----:B------:R-:W-:Y:S01]  /*57b0*/  LOP3.LUT P5, RZ, R188, 0xff0000, RZ, 0xc0, !PT ;  /* 0x00ff0000bcff7812 */ /* 0x000fe200078ac0ff */
[----:B------:R-:W-:Y:S01]  /*57c0*/  FADD.FTZ R106, R155, -R106 ;  /* 0x8000006a9b6a7221 */ /* 0x000fe20000010000 */
[----:B------:R-:W-:Y:S01]  /*57d0*/  LOP3.LUT P6, RZ, R189, 0xff, RZ, 0xc0, !PT ;  /* 0x000000ffbdff7812 */ /* 0x000fe200078cc0ff */
[----:B------:R-:W-:Y:S01]  /*57e0*/  FADD.FTZ R224, R131, -R224 ;  /* 0x800000e083e07221 */ /* 0x000fe20000010000 */
[----:B------:R-:W-:Y:S01]  /*57f0*/  FSEL R115, R100, RZ, P2 ;  /* 0x000000ff64737208 */ /* 0x000fe20001000000 */
[----:B------:R-:W-:Y:S01]  /*5800*/  FADD.FTZ R132, R132, -R107 ;  /* 0x8000006b84847221 */ /* 0x000fe20000010000 */
[----:B------:R-:W-:Y:S01]  /*5810*/  FADD.FTZ R108, R133, -R108 ;  /* 0x8000006c856c7221 */ /* 0x000fe20000010000 */
        /* <DEDUP_REMOVED lines=34> */
.L_x_8509:
        /* <DEDUP_REMOVED lines=61> */
.L_x_8510:
[----:B------:R-:W0:Y:S01]  /*5e10*/  @P1 LDC.64 R114, c[0x0][0x478] ;  /* 0x00011e00ff721b82 */ /* 0x000e220000000a00 */
[----:B------:R-:W-:-:S04]  /*5e20*/  IMAD.WIDE.U32 R112, R198, 0x10, R112 ;  /* 0x00000010c6707825 */ /* 0x000fc800078e0070 */
[----:B0-----:R-:W-:-:S05]  /*5e30*/  @P1 IMAD.WIDE.U32 R114, R198, 0x20, R114 ;  /* 0x00000020c6721825 */ /* 0x001fca00078e0072 */
[----:B------:R0:W-:Y:S04]  /*5e40*/  @P1 STG.E.128 desc[UR6][R114.64], R100 ;  /* 0x0000006472001986 */ /* 0x0001e8000c101d06 */
[----:B------:R0:W-:Y:S04]  /*5e50*/  @P1 STG.E.128 desc[UR6][R114.64+0x10], R104 ;  /* 0x0000106872001986 */ /* 0x0001e8000c101d06 */
[----:B------:R0:W-:Y:S02]  /*5e60*/  STG.E.128 desc[UR6][R112.64], R108 ;  /* 0x0000006c70007986 */ /* 0x0001e4000c101d06 */
.L_x_8502:
[----:B01-3--:R-:W0:Y:S02]  /*5e70*/  LDC.64 R108, c[0x0][0x380] ;  /* 0x0000e000ff6c7b82 */ /* 0x00be240000000a00 */
[----:B0-----:R-:W-:-:S04]  /*5e80*/  LEA R187, R108, R187, 0x2 ;  /* 0x000000bb6cbb7211 */ /* 0x001fc800078e10ff */
[----:B------:R-:W-:-:S13]  /*5e90*/  ISETP.GE.AND P1, PT, R187, R109, PT ;  /* 0x0000006dbb00720c */ /* 0x000fda0003f26270 */
[----:B------:R-:W-:Y:S05]  /*5ea0*/  @!P1 BRA `(.L_x_8511) ;  /* 0xffffffa400d89947 */ /* 0x000fea000383ffff */
[----:B------:R-:W-:Y:S05]  /*5eb0*/  BSYNC B1 ;  /* 0x0000000000017941 */ /* 0x000fea0003800000 */
.L_x_8498:
        /* <DEDUP_REMOVED lines=63> */
.L_x_8497:
[----:B------:R-:W-:Y:S05]  /*62b0*/  BSYNC B0 ;  /* 0x0000000000007941 */ /* 0x000fea0003800000 */
.L_x_8496:
[----:B------:R-:W0:Y:S01]  /*62c0*/  S2R R77, SR_TID.X ;  /* 0x00000000004d7919 */ /* 0x000e220000002100 */
[----:B------:R-:W-:Y:S01]  /*62d0*/  MOV R2, 0x400 ;  /* 0x0000040000027802 */ /* 0x000fe20000000f00 */
[----:B------:R-:W-:Y:S05]  /*62e0*/  WARPSYNC.ALL ;  /* 0x0000000000007948 */ /* 0x000fea0003800000 */
[----:B------:R-:W1:Y:S01]  /*62f0*/  S2R R3, SR_CgaCtaId ;  /* 0x0000000000037919 */ /* 0x000e620000008800 */
[----:B------:R-:W2:Y:S01]  /*6300*/  LDCU.128 UR20, c[0x0][0x440] ;  /* 0x00008800ff1477ac */ /* 0x000ea20008000c00 */
[----:B0-----:R-:W-:Y:S02]  /*6310*/  SHF.R.U32.HI R5, RZ, 0x5, R77 ;  /* 0x00000005ff057819 */ /* 0x001fe4000001164d */
[----:B-1----:R-:W-:-:S02]  /*6320*/  LEA R2, R3, R2, 0x18 ;  /* 0x0000000203027211 */ /* 0x002fc400078ec0ff */
[----:B------:R-:W-:Y:S02]  /*6330*/  LEA R3, R5, R0, 0x7 ;  /* 0x0000000005037211 */ /* 0x000fe400078e38ff */
[-C--:B------:R-:W-:Y:S02]  /*6340*/  LEA R6, R77, R2.reuse, 0x2 ;  /* 0x000000024d067211 */ /* 0x080fe400078e10ff */
[----:B------:R-:W-:-:S05]  /*6350*/  LEA R0, R3, R2, 0x5 ;  /* 0x0000000203007211 */ /* 0x000fca00078e28ff */
        /* <DEDUP_REMOVED lines=52> */
[----:B--2---:R-:W-:-:S03]  /*66a0*/  FADD.FTZ R2, R2, R43 ;  /* 0x0000002b02027221 */ /* 0x004fc60000010000 */
[----:B------:R-:W-:Y:S01]  /*66b0*/  LDS R62, [R6+0x3600] ;  /* 0x00360000063e7984 */ /* 0x000fe20000000800 */
        /* <DEDUP_REMOVED lines=14> */
[----:B-----5:R-:W-:Y:S01]  /*67a0*/  FADD.FTZ R61, R4, R61 ;  /* 0x0000003d043d7221 */ /* 0x020fe20000010000 */
[----:B------:R-:W-:Y:S01]  /*67b0*/  STS.128 [R0], R36 ;  /* 0x0000002400007388 */ /* 0x000fe20000000c00 */
[----:B--2---:R-:W-:-:S03]  /*67c0*/  FADD.FTZ R7, R7, R64 ;  /* 0x0000004007077221 */ /* 0x004fc60000010000 */
        /* <DEDUP_REMOVED lines=13> */
[----:B------:R-:W1:Y:S04]  /*68a0*/  LDS R33, [R6] ;  /* 0x0000000006217984 */ /* 0x000e680000000800 */
[----:B------:R-:W2:Y:S04]  /*68b0*/  LDS R36, [R6+0x1000] ;  /* 0x0010000006247984 */ /* 0x000ea80000000800 */
[----:B------:R-:W3:Y:S01]  /*68c0*/  LDS R12, [R6+0x2000] ;  /* 0x00200000060c7984 */ /* 0x000ee20000000800 */
[----:B0-----:R-:W-:-:S03]  /*68d0*/  IMAD R14, R14, UR8, RZ ;  /* 0x000000080e0e7c24 */ /* 0x001fc6000f8e02ff */
[----:B------:R-:W0:Y:S02]  /*68e0*/  LDS R67, [R6+0x200] ;  /* 0x0002000006437984 */ /* 0x000e240000000800 */
[----:B------:R-:W-:Y:S02]  /*68f0*/  IADD3 R22, P0, PT, R14, R77, RZ ;  /* 0x0000004d0e167210 */ /* 0x000fe40007f1e0ff */
[----:B------:R-:W4:Y:S02]  /*6900*/  LDS R24, [R6+0x1200] ;  /* 0x0012000006187984 */ /* 0x000f240000000800 */
[----:B------:R-:W-:Y:S02]  /*6910*/  IADD3.X R3, PT, PT, RZ, RZ, RZ, P0, !PT ;  /* 0x000000ffff037210 */ /* 0x000fe400007fe4ff */
[----:B------:R-:W5:Y:S01]  /*6920*/  LDS R23, [R6+0x3000] ;  /* 0x0030000006177984 */ /* 0x000f620000000800 */
[C---:B------:R-:W-:Y:S02]  /*6930*/  SHF.L.U32 R4, R22.reuse, 0x2, RZ ;  /* 0x0000000216047819 */ /* 0x040fe400000006ff */
[----:B------:R-:W-:Y:S01]  /*6940*/  SHF.L.U64.HI R22, R22, 0x2, R3 ;  /* 0x0000000216167819 */ /* 0x000fe20000010203 */
[----:B------:R-:W5:Y:S01]  /*6950*/  LDS R15, [R6+0x2200] ;  /* 0x00220000060f7984 */ /* 0x000f620000000800 */
[----:B------:R-:W-:-:S02]  /*6960*/  IADD3 R2, P0, PT, R4, UR22, RZ ;  /* 0x0000001604027c10 */ /* 0x000fc4000ff1e0ff */
[----:B------:R-:W-:Y:S01]  /*6970*/  IADD3 R4, P1, PT, R4, UR20, RZ ;  /* 0x0000001404047c10 */ /* 0x000fe2000ff3e0ff */
[----:B------:R-:W5:Y:S01]  /*6980*/  LDS R0, [R6+0x400] ;  /* 0x0004000006007984 */ /* 0x000f620000000800 */
[----:B------:R-:W-:-:S03]  /*6990*/  IADD3.X R3, PT, PT, R22, UR23, RZ, P0, !PT ;  /* 0x0000001716037c10 */ /* 0x000fc600087fe4ff */
        /* <DEDUP_REMOVED lines=8> */
[----:B0-----:R-:W-:-:S03]  /*6a20*/  FADD.FTZ R67, RZ, R67 ;  /* 0x00000043ff437221 */ /* 0x001fc60000010000 */
[----:B------:R-:W0:Y:S01]  /*6a30*/  LDS R27, [R6+0x2400] ;  /* 0x00240000061b7984 */ /* 0x000e220000000800 */
        /* <DEDUP_REMOVED lines=13> */
[----:B-1----:R-:W-:-:S03]  /*6b10*/  FADD.FTZ R10, RZ, R10 ;  /* 0x0000000aff0a7221 */ /* 0x002fc60000010000 */
[----:B------:R-:W1:Y:S01]  /*6b20*/  LDS R31, [R6+0x2800] ;  /* 0x00280000061f7984 */ /* 0x000e620000000800 */
[----:B--2---:R-:W-:-:S03]  /*6b30*/  FADD.FTZ R8, R8, R19 ;  /* 0x0000001308087221 */ /* 0x004fc60000010000 */
[----:B------:R-:W2:Y:S01]  /*6b40*/  LDS R25, [R6+0x1c00] ;  /* 0x001c000006197984 */ /* 0x000ea20000000800 */
[----:B---3--:R-:W-:Y:S01]  /*6b50*/  FADD.FTZ R39, R24, R5 ;  /* 0x0000000518277221 */ /* 0x008fe20000010000 */
[----:B------:R-:W-:Y:S02]  /*6b60*/  IADD3.X R5, PT, PT, R22, UR21, RZ, P1, !PT ;  /* 0x0000001516057c10 */ /* 0x000fe40008ffe4ff */
[----:B------:R-:W3:Y:S01]  /*6b70*/  LDS R43, [R6+0x3600] ;  /* 0x00360000062b7984 */ /* 0x000ee20000000800 */
[----:B0-----:R-:W-:-:S03]  /*6b80*/  FADD.FTZ R0, R0, R27 ;  /* 0x0000001b00007221 */ /* 0x001fc60000010000 */
[----:B------:R-:W0:Y:S01]  /*6b90*/  LDS R33, [R6+0x2a00] ;  /* 0x002a000006217984 */ /* 0x000e220000000800 */
        /* <DEDUP_REMOVED lines=19> */
[----:B0-----:R-:W-:-:S03]  /*6cd0*/  FADD.FTZ R12, R12, R33 ;  /* 0x000000210c0c7221 */ /* 0x001fc60000010000 */
        /* <DEDUP_REMOVED lines=22> */
.L_x_8499:
        /* <DEDUP_REMOVED lines=8> */
.L_x_8513:
[----:B------:R-:W-:Y:S05]  /*6ec0*/  BSYNC B2 ;  /* 0x0000000000027941 */ /* 0x000fea0003800000 */
.L_x_8512:
        /* <DEDUP_REMOVED lines=8> */
.L_x_8514:
[----:B------:R-:W-:-:S05]  /*6f50*/  FADD.FTZ R117, R124, R117 ;  /* 0x000000757c757221 */ /* 0x000fca0000010000 */
[----:B------:R-:W-:Y:S01]  /*6f60*/  MOV R241, R117 ;  /* 0x0000007500f17202 */ /* 0x000fe20000000f00 */
[----:B------:R-:W-:Y:S01]  /*6f70*/  HFMA2 R150, -RZ, RZ, 0, 1.1920928955078125e-07 ;  /* 0x00000002ff967431 */ /* 0x000fe200000001ff */
[----:B------:R-:W-:-:S07]  /*6f80*/  MOV R149, R148 ;  /* 0x0000009400957202 */ /* 0x000fce0000000f00 */
[----:B------:R-:W-:Y:S05]  /*6f90*/  WARPSYNC.COLLECTIVE R146, `(.L_x_8515) ;  /* 0x0000000092087348 */ /* 0x000fea0003c00000 */
[----:B------:R0:W1:Y:S02]  /*6fa0*/  SHFL.BFLY P3, R148, R241, R150, R243 ;  /* 0x0c000096f1947389 */ /* 0x00006400000600f3 */
[----:B01----:R-:W-:Y:S05]  /*6fb0*/  ENDCOLLECTIVE ;  /* 0x000000000000791b */ /* 0x003fea0003800000 */
.L_x_8515:
[----:B------:R-:W-:-:S05]  /*6fc0*/  FADD.FTZ R149, R140, R149 ;  /* 0x000000958c957221 */ /* 0x000fca0000010000 */
[----:B------:R-:W-:Y:S02]  /*6fd0*/  MOV R241, R149 ;  /* 0x0000009500f17202 */ /* 0x000fe40000000f00 */
[----:B------:R-:W-:-:S07]  /*6fe0*/  MOV R142, R148 ;  /* 0x00000094008e7202 */ /* 0x000fce0000000f00 */
[----:B------:R-:W-:Y:S05]  /*6ff0*/  WARPSYNC.COLLECTIVE R146, `(.L_x_8516) ;  /* 0x0000000092087348 */ /* 0x000fea0003c00000 */
[----:B------:R0:W1:Y:S02]  /*7000*/  SHFL.BFLY P3, R148, R241, R150, R243 ;  /* 0x0c000096f1947389 */ /* 0x00006400000600f3 */
[----:B01----:R-:W-:Y:S05]  /*7010*/  ENDCOLLECTIVE ;  /* 0x000000000000791b */ /* 0x003fea0003800000 */
.L_x_8516:
[----:B------:R-:W-:-:S05]  /*7020*/  FADD.FTZ R142, R117, R142 ;  /* 0x0000008e758e7221 */ /* 0x000fca0000010000 */
[----:B------:R-:W-:Y:S01]  /*7030*/  MOV R241, R142 ;  /* 0x0000008e00f17202 */ /* 0x000fe20000000f00 */
[----:B------:R-:W-:Y:S01]  /*7040*/  HFMA2 R150, -RZ, RZ, 0, 2.384185791015625e-07 ;  /* 0x00000004ff967431 */ /* 0x000fe200000001ff */
[----:B------:R-:W-:-:S07]  /*7050*/  MOV R144, R148 ;  /* 0x0000009400907202 */ /* 0x000fce0000000f00 */
[----:B------:R-:W-:Y:S05]  /*7060*/  WARPSYNC.COLLECTIVE R146, `(.L_x_8517) ;  /* 0x0000000092087348 */ /* 0x000fea0003c00000 */
[----:B------:R0:W1:Y:S02]  /*7070*/  SHFL.BFLY P3, R148, R241, R150, R243 ;  /* 0x0c000096f1947389 */ /* 0x00006400000600f3 */
[----:B01----:R-:W-:Y:S05]  /*7080*/  ENDCOLLECTIVE ;  /* 0x000000000000791b */ /* 0x003fea0003800000 */
.L_x_8517:
[----:B------:R-:W-:-:S05]  /*7090*/  FADD.FTZ R144, R149, R144 ;  /* 0x0000009095907221 */ /* 0x000fca0000010000 */
[----:B------:R-:W-:Y:S02]  /*70a0*/  MOV R241, R144 ;  /* 0x0000009000f17202 */ /* 0x000fe40000000f00 */
[----:B------:R-:W-:-:S07]  /*70b0*/  MOV R153, R148 ;  /* 0x0000009400997202 */ /* 0x000fce0000000f00 */
[----:B------:R-:W-:Y:S05]  /*70c0*/  WARPSYNC.COLLECTIVE R146, `(.L_x_8518) ;  /* 0x0000000092087348 */ /* 0x000fea0003c00000 */
[----:B------:R0:W1:Y:S02]  /*70d0*/  SHFL.BFLY P3, R148, R241, R150, R243 ;  /* 0x0c000096f1947389 */ /* 0x00006400000600f3 */
[----:B01----:R-:W-:Y:S05]  /*70e0*/  ENDCOLLECTIVE ;  /* 0x000000000000791b */ /* 0x003fea0003800000 */
.L_x_8518:
[----:B------:R-:W-:-:S05]  /*70f0*/  FADD.FTZ R153, R142, R153 ;  /* 0x000000998e997221 */ /* 0x000fca0000010000 */
[----:B------:R-:W-:Y:S01]  /*7100*/  MOV R241, R153 ;  /* 0x0000009900f17202 */ /* 0x000fe20000000f00 */
[----:B------:R-:W-:Y:S01]  /*7110*/  HFMA2 R150, -RZ, RZ, 0, 4.76837158203125e-07 ;  /* 0x00000008ff967431 */ /* 0x000fe200000001ff */
[----:B------:R-:W-:-:S07]  /*7120*/  MOV R239, R148 ;  /* 0x0000009400ef7202 */ /* 0x000fce0000000f00 */
[----:B------:R-:W-:Y:S05]  /*7130*/  WARPSYNC.COLLECTIVE R146, `(.L_x_8519) ;  /* 0x0000000092087348 */ /* 0x000fea0003c00000 */
[----:B------:R0:W1:Y:S02]  /*7140*/  SHFL.BFLY P3, R148, R241, R150, R243 ;  /* 0x0c000096f1947389 */ /* 0x00006400000600f3 */
[----:B01----:R-:W-:Y:S05]  /*7150*/  ENDCOLLECTIVE ;  /* 0x000000000000791b */ /* 0x003fea0003800000 */
.L_x_8519:
[----:B------:R-:W-:-:S05]  /*7160*/  FADD.FTZ R239, R144, R239 ;  /* 0x000000ef90ef7221 */ /* 0x000fca0000010000 */
[----:B------:R-:W-:Y:S02]  /*7170*/  MOV R241, R239 ;  /* 0x000000ef00f17202 */ /* 0x000fe40000000f00 */
[----:B------:R-:W-:-:S07]  /*7180*/  MOV R124, R148 ;  /* 0x00000094007c7202 */ /* 0x000fce0000000f00 */
[----:B------:R-:W-:Y:S05]  /*7190*/  WARPSYNC.COLLECTIVE R146, `(.L_x_8520) ;  /* 0x0000000092087348 */ /* 0x000fea0003c00000 */
[----:B------:R0:W1:Y:S02]  /*71a0*/  SHFL.BFLY P3, R148, R241, R150, R243 ;  /* 0x0c000096f1947389 */ /* 0x00006400000600f3 */
[----:B01----:R-:W-:Y:S05]  /*71b0*/  ENDCOLLECTIVE ;  /* 0x000000000000791b */ /* 0x003fea0003800000 */
.L_x_8520:
[----:B------:R-:W-:-:S05]  /*71c0*/  FADD.FTZ R124, R153, R124 ;  /* 0x0000007c997c7221 */ /* 0x000fca0000010000 */
[----:B------:R-:W-:Y:S01]  /*71d0*/  MOV R241, R124 ;  /* 0x0000007c00f17202 */ /* 0x000fe20000000f00 */
[----:B------:R-:W-:Y:S01]  /*71e0*/  HFMA2 R150, -RZ, RZ, 0, 9.5367431640625e-07 ;  /* 0x00000010ff967431 */ /* 0x000fe200000001ff */
[----:B------:R-:W-:-:S07]  /*71f0*/  MOV R140, R148 ;  /* 0x00000094008c7202 */ /* 0x000fce0000000f00 */
[----:B------:R-:W-:Y:S05]  /*7200*/  WARPSYNC.COLLECTIVE R146, `(.L_x_8521) ;  /* 0x0000000092087348 */ /* 0x000fea0003c00000 */
[----:B------:R0:W1:Y:S02]  /*7210*/  SHFL.BFLY P3, R148, R241, R150, R243 ;  /* 0x0c000096f1947389 */ /* 0x00006400000600f3 */
[----:B01----:R-:W-:Y:S05]  /*7220*/  ENDCOLLECTIVE ;  /* 0x000000000000791b */ /* 0x003fea0003800000 */
.L_x_8521:
[----:B------:R-:W-:-:S05]  /*7230*/  FADD.FTZ R140, R239, R140 ;  /* 0x0000008cef8c7221 */ /* 0x000fca0000010000 */
[----:B------:R-:W-:Y:S02]  /*7240*/  MOV R241, R140 ;  /* 0x0000008c00f17202 */ /* 0x000fe40000000f00 */
[----:B------:R-:W-:-:S07]  /*7250*/  MOV R117, R148 ;  /* 0x0000009400757202 */ /* 0x000fce0000000f00 */
[----:B------:R-:W-:Y:S05]  /*7260*/  WARPSYNC.COLLECTIVE R146, `(.L_x_8522) ;  /* 0x0000000092087348 */ /* 0x000fea0003c00000 */
[----:B------:R0:W1:Y:S02]  /*7270*/  SHFL.BFLY P3, R148, R241, R150, R243 ;  /* 0x0c000096f1947389 */ /* 0x00006400000600f3 */
[----:B01----:R-:W-:Y:S05]  /*7280*/  ENDCOLLECTIVE ;  /* 0x000000000000791b */ /* 0x003fea0003800000 */
.L_x_8522:
[----:B------:R-:W-:Y:S01]  /*7290*/  MOV R149, R148 ;  /* 0x0000009400957202 */ /* 0x000fe20000000f00 */
[----:B------:R-:W-:Y:S06]  /*72a0*/  BRA `(.L_x_8523) ;  /* 0xffffffa8007c7947 */ /* 0x000fec000383ffff */
.L_x_8524:
        /* <DEDUP_REMOVED lines=13> */
.L_x_20035:


//--------------------- .text._ZN10layer_norm22ln_bwd_finalize_kernelINS_22Kernel_traits_finalizeILj1024Ef13__nv_bfloat16fS2_fjLb0ELj1024ELj4ENS_18Kernel_traits_baseILj1024EfS2_fS2_fjLj1024EEEEELb0ELb0EEEvNS_9BwdParamsE --------------------------
	.section	.text._ZN10layer_norm22ln_bwd_finalize_kernelINS_22Kernel_traits_finalizeILj1024Ef13__nv_bfloat16fS2_fjLb0ELj1024ELj4ENS_18Kernel_traits_baseILj1024EfS2_fS2_fjLj1024EEEEELb0ELb0EEEvNS_9BwdParamsE,"ax",@progbits
	.align	128
        .global         _ZN10layer_norm22ln_bwd_finalize_kernelINS_22Kernel_traits_finalizeILj1024Ef13__nv_bfloat16fS2_fjLb0ELj1024ELj4ENS_18Kernel_traits_baseILj1024EfS2_fS2_fjLj1024EEEEELb0ELb0EEEvNS_9BwdParamsE
        .type           _ZN10layer_norm22ln_bwd_finalize_kernelINS_22Kernel_traits_finalizeILj1024Ef13__nv_bfloat16fS2_fjLb0ELj1024ELj4ENS_18Kernel_traits_baseILj1024EfS2_fS2_fjLj1024EEEEELb0ELb0EEEvNS_9BwdParamsE,@function
        .size           _ZN10layer_norm22ln_bwd_finalize_kernelINS_22Kernel_traits_finalizeILj1024Ef13__nv_bfloat16fS2_fjLb0ELj1024ELj4ENS_18Kernel_traits_baseILj1024EfS2_fS2_fjLj1024EEEEELb0ELb0EEEvNS_9BwdParamsE,(.L_x_20036 - _ZN10layer_norm22ln_bwd_finalize_kernelINS_22Kernel_traits_finalizeILj1024Ef13__nv_bfloat16fS2_fjLb0ELj1024ELj4ENS_18Kernel_traits_baseILj1024EfS2_fS2_fjLj1024EEEEELb0ELb0EEEvNS_9BwdParamsE)
        .other          _ZN10layer_norm22ln_bwd_finalize_kernelINS_22Kernel_traits_finalizeILj1024Ef13__nv_bfloat16fS2_fjLb0ELj1024ELj4ENS_18Kernel_traits_baseILj1024EfS2_fS2_fjLj1024EEEEELb0ELb0EEEvNS_9BwdParamsE,@"STO_CUDA_ENTRY STV_DEFAULT"
_ZN10layer_norm22ln_bwd_finalize_kernelINS_22Kernel_traits_finalizeILj1024Ef13__nv_bfloat16fS2_fjLb0ELj1024ELj4ENS_18Kernel_traits_baseILj1024EfS2_fS2_fjLj1024EEEEELb0ELb0EEEvNS_9BwdParamsE:
.text._ZN10layer_norm22ln_bwd_finalize_kernelINS_22Kernel_traits_finalizeILj1024Ef13__nv_bfloat16fS2_fjLb0ELj1024ELj4ENS_18Kernel_traits_baseILj1024EfS2_fS2_fjLj1024EEEEELb0ELb0EEEvNS_9BwdParamsE:
        /* <DEDUP_REMOVED lines=82> */
.L_x_8529:
        /* <DEDUP_REMOVED lines=118> */
.L_x_8528:
[----:B------:R-:W-:Y:S05]  /*0c80*/  BSYNC.RECONVERGENT B1 ;  /* 0x0000000000017941 */ /* 0x000fea0003800200 */
.L_x_8527:
        /* <DEDUP_REMOVED lines=75> */
.L_x_8531:
[----:B------:R-:W-:Y:S05]  /*1140*/  BSYNC.RECONVERGENT B1 ;  /* 0x0000000000017941 */ /* 0x000fea0003800200 */
.L_x_8530:
        /* <DEDUP_REMOVED lines=37> */
.L_x_8533:
[----:B------:R-:W-:Y:S05]  /*13a0*/  BSYNC.RECONVERGENT B1 ;  /* 0x0000000000017941 */ /* 0x000fea0003800200 */
.L_x_8532:
[----:B------:R-:W-:Y:S05]  /*13b0*/  @!P1 BRA `(.L_x_8526) ;  /* 0x0000000000409947 */ /* 0x000fea0003800000 */
[----:B------:R-:W0:Y:S01]  /*13c0*/  LDC.64 R6, c[0x0][0x440] ;  /* 0x00011000ff067b82 */ /* 0x000e220000000a00 */
[----:B------:R-:W-:Y:S01]  /*13d0*/  IMAD R59, R2, R56, R59 ;  /* 0x00000038023b7224 */ /* 0x000fe200078e023b */
[----:B------:R-:W-:Y:S02]  /*13e0*/  LOP3.LUT R8, R8, 0x1f, RZ, 0xc0, !PT ;  /* 0x0000001f08087812 */ /* 0x000fe400078ec0ff */
[----:B------:R-:W-:Y:S02]  /*13f0*/  IADD3 R9, PT, PT, -R9, RZ, RZ ;  /* 0x000000ff09097210 */ /* 0x000fe40007ffe1ff */
[----:B------:R-:W-:Y:S02]  /*1400*/  IADD3 R59, PT, PT, R8, R59, RZ ;  /* 0x0000003b083b7210 */ /* 0x000fe40007ffe0ff */
[----:B------:R-:W1:Y:S05]  /*1410*/  LDC.64 R10, c[0x0][0x448] ;  /* 0x00011200ff0a7b82 */ /* 0x000e6a0000000a00 */
.L_x_8534:
        /* <DEDUP_REMOVED lines=10> */
.L_x_8526:
[----:B------:R-:W-:Y:S05]  /*14c0*/  BSYNC.RECONVERGENT B0 ;  /* 0x0000000000007941 */ /* 0x000fea0003800200 */
.L_x_8525:
        /* <DEDUP_REMOVED lines=57> */
.L_x_8535:
        /* <DEDUP_REMOVED lines=10> */
.L_x_20036:


//--------------------- .text._ZN10layer_norm13ln_bwd_kernelINS_13Kernel_traitsIf13__nv_bfloat16fS2_fjLj1024ELj1ELj4ELj1ELj16ENS_18Kernel_traits_baseILj1024EfS2_fS2_fjLj128EEEEELb1ELb0ELb1ELb0EEEvNS_9BwdParamsE --------------------------
	.section	.text._ZN10layer_norm13ln_bwd_kernelINS_13Kernel_traitsIf13__nv_bfloat16fS2_fjLj1024ELj1ELj4ELj1ELj16ENS_18Kernel_traits_baseILj1024EfS2_fS2_fjLj128EEEEELb1ELb0ELb1ELb0EEEvNS_9BwdParamsE,"ax",@progbits
	.align	128
        .global         _ZN10layer_norm13ln_bwd_kernelINS_13Kernel_traitsIf13__nv_bfloat16fS2_fjLj1024ELj1ELj4ELj1ELj16ENS_18Kernel_traits_baseILj1024EfS2_fS2_fjLj128EEEEELb1ELb0ELb1ELb0EEEvNS_9BwdParamsE
        .type           _ZN10layer_norm13ln_bwd_kernelINS_13Kernel_traitsIf13__nv_bfloat16fS2_fjLj1024ELj1ELj4ELj1ELj16ENS_18Kernel_traits_baseILj1024EfS2_fS2_fjLj128EEEEELb1ELb0ELb1ELb0EEEvNS_9BwdParamsE,@function
        .size           _ZN10layer_norm13ln_bwd_kernelINS_13Kernel_traitsIf13__nv_bfloat16fS2_fjLj1024ELj1ELj4ELj1ELj16ENS_18Kernel_traits_baseILj1024EfS2_fS2_fjLj128EEEEELb1ELb0ELb1ELb0EEEvNS_9BwdParamsE,(.L_x_20037 - _ZN10layer_norm13ln_bwd_kernelINS_13Kernel_traitsIf13__nv_bfloat16fS2_fjLj1024ELj1ELj4ELj1ELj16ENS_18Kernel_traits_baseILj1024EfS2_fS2_fjLj128EEEEELb1ELb0ELb1ELb0EEEvNS_9BwdParamsE)
        .other          _ZN10layer_norm13ln_bwd_kernelINS_13Kernel_traitsIf13__nv_bfloat16fS2_fjLj1024ELj1ELj4ELj1ELj16ENS_18Kernel_traits_baseILj1024EfS2_fS2_fjLj128EEEEELb1ELb0ELb1ELb0EEEvNS_9BwdParamsE,@"STO_CUDA_ENTRY STV_DEFAULT"
_ZN10layer_norm13ln_bwd_kernelINS_13Kernel_traitsIf13__nv_bfloat16fS2_fjLj1024ELj1ELj4ELj1ELj16ENS_18Kernel_traits_baseILj1024EfS2_fS2_fjLj128EEEEELb1ELb0ELb1ELb0EEEvNS_9BwdParamsE:
.text._ZN10layer_norm13ln_bwd_kernelINS_13Kernel_traitsIf13__nv_bfloat16fS2_fjLj1024ELj1ELj4ELj1ELj16ENS_18Kernel_traits_baseILj1024EfS2_fS2_fjLj128EEEEELb1ELb0ELb1ELb0EEEvNS_9BwdParamsE:
        /* <DEDUP_REMOVED lines=39> */
[----:B0-----:R-:W-:Y:S01]  /*0270*/  @P0 IMAD.WIDE.U32 R4, R3, 0x20, R4 ;  /* 0x0000002003040825 */ /* 0x001fe200078e0004 */
[----:B------:R-:W-:-:S04]  /*0280*/  SHF.R.U32.HI R3, RZ, 0x5, R14 ;  /* 0x00000005ff037819 */ /* 0x000fc8000001160e */
        /* <DEDUP_REMOVED lines=71> */
.L_x_8633:
        /* <DEDUP_REMOVED lines=18> */
[----:B------:R-:W-:Y:S01]  /*0820*/  BSSY.RECONVERGENT B2, `(.L_x_8540) ;  /* 0x0000071000027945 */ /* 0x000fe20003800200 */
[----:B------:R-:W-:Y:S01]  /*0830*/  MOV R0, UR14 ;  /* 0x0000000e00007c02 */ /* 0x000fe20008000f00 */
[----:B------:R-:W-:Y:S01]  /*0840*/  HFMA2 R235, -RZ, RZ, 0, 0 ;  /* 0x00000000ffeb7431 */ /* 0x000fe200000001ff */
[----:B------:R-:W-:Y:S02]  /*0850*/  ISETP.GE.U32.AND P6, PT, R2, 0x20, PT ;  /* 0x000000200200780c */ /* 0x000fe40003fc6070 */
[----:B------:R-:W-:Y:S02]  /*0860*/  CS2R R238, SRZ ;  /* 0x0000000000ee7805 */ /* 0x000fe4000001ff00 */
[----:B------:R-:W-:Y:S01]  /*0870*/  ISETP.NE.AND P0, PT, R4, RZ, PT ;  /* 0x000000ff0400720c */ /* 0x000fe20003f05270 */
[----:B------:R-:W-:Y:S01]  /*0880*/  IMAD R170, R3, R0, RZ ;  /* 0x0000000003aa7224 */ /* 0x000fe200078e02ff */
[----:B------:R-:W-:-:S02]  /*0890*/  ISETP.GE.U32.AND P3, PT, R2, 0x40, PT ;  /* 0x000000400200780c */ /* 0x000fc40003f66070 */
        /* <DEDUP_REMOVED lines=9> */
[----:B------:R-:W-:Y:S02]  /*0930*/  LEA.HI R171, R171, R170, RZ, 0x3 ;  /* 0x000000aaabab7211 */ /* 0x000fe400078f18ff */
[----:B0-----:R-:W-:Y:S02]  /*0940*/  SHF.R.S32.HI R169, RZ, 0x1f, R172 ;  /* 0x0000001fffa97819 */ /* 0x001fe400000114ac */
[----:B------:R-:W-:-:S02]  /*0950*/  LEA.HI.SX32 R233, R171, R232, 0x1d ;  /* 0x000000e8abe97211 */ /* 0x000fc400078feaff */
[----:B------:R-:W-:Y:S02]  /*0960*/  LEA.HI R169, R169, R172, RZ, 0x3 ;  /* 0x000000aca9a97211 */ /* 0x000fe400078f18ff */
[-C--:B------:R-:W-:Y:S01]  /*0970*/  @P2 LEA.HI.SX32 R235, R173, R232.reuse, 0x1d ;  /* 0x000000e8adeb2211 */ /* 0x080fe200078feaff */
[----:B------:R-:W-:Y:S01]  /*0980*/  IMAD.MOV.U32 R236, RZ, RZ, R233 ;  /* 0x000000ffffec7224 */ /* 0x000fe200078e00e9 */
[----:B------:R-:W-:Y:S02]  /*0990*/  LEA.HI.SX32 R237, R169, R232, 0x1d ;  /* 0x000000e8a9ed7211 */ /* 0x000fe400078feaff */
        /* <DEDUP_REMOVED lines=15> */
[----:B------:R-:W-:Y:S02]  /*0a90*/  IADD3 R237, PT, PT, R237, 0x20, RZ ;  /* 0x00000020eded7810 */ /* 0x000fe40007ffe0ff */
[----:B------:R-:W-:Y:S01]  /*0aa0*/  IADD3 R235, PT, PT, R235, 0x20, RZ ;  /* 0x00000020ebeb7810 */ /* 0x000fe20007ffe0ff */
[----:B0-----:R-:W-:-:S05]  /*0ab0*/  @P0 IMAD.WIDE.U32 R214, R236, 0x20, R214 ;  /* 0x00000020ecd60825 */ /* 0x001fca00078e00d6 */
[----:B------:R-:W5:Y:S04]  /*0ac0*/  @P0 LDG.E.128 R136, desc[UR6][R214.64] ;  /* 0x00000006d6880981 */ /* 0x000f68000c1e1d00 */
[----:B------:R0:W5:Y:S01]  /*0ad0*/  @P0 LDG.E.128 R140, desc[UR6][R214.64+0x10] ;  /* 0x00001006d68c0981 */ /* 0x000162000c1e1d00 */
[----:B------:R-:W-:Y:S01]  /*0ae0*/  IADD3 R236, PT, PT, R236, 0x20, RZ ;  /* 0x00000020ecec7810 */ /* 0x000fe20007ffe0ff */
[C---:B---3--:R-:W-:Y:S01]  /*0af0*/  FADD.FTZ R168, -R231.reuse, R168 ;  /* 0x000000a8e7a87221 */ /* 0x048fe20000010100 */
[----:B------:R-:W-:-:S03]  /*0b00*/  FADD.FTZ R228, -R231, R169 ;  /* 0x000000a9e7e47221 */ /* 0x000fc60000010100 */
[----:B------:R-:W-:Y:S01]  /*0b10*/  FMUL.FTZ R229, R5, R168 ;  /* 0x000000a805e57220 */ /* 0x000fe20000410000 */
        /* <DEDUP_REMOVED lines=38> */
[----:B------:R-:W-:Y:S01]  /*0d80*/  PRMT R174, R175, 0x7632, R174 ;  /* 0x00007632afae7816 */ /* 0x000fe200000000ae */
[----:B------:R-:W-:Y:S01]  /*0d90*/  FADD.FTZ R178, -R231, R178 ;  /* 0x000000b2e7b27221 */ /* 0x000fe20000010100 */
[----:B------:R-:W-:Y:S01]  /*0da0*/  SHF.L.U32 R175, R175, 0x10, RZ ;  /* 0x00000010afaf7819 */ /* 0x000fe200000006ff */
[----:B------:R-:W-:Y:S01]  /*0db0*/  FMUL.FTZ R220, R5, R220 ;  /* 0x000000dc05dc7220 */ /* 0x000fe20000410000 */
[----:B------:R-:W-:Y:S01]  /*0dc0*/  FMUL.FTZ R218, R41, R172 ;  /* 0x000000ac29da7220 */ /* 0x000fe20000410000 */
[----:B------:R-:W-:Y:S01]  /*0dd0*/  FADD.FTZ R169, R168, R219 ;  /* 0x000000dba8a97221 */ /* 0x000fe20000010000 */
[----:B------:R-:W-:Y:S01]  /*0de0*/  FFMA.FTZ R171, R221, R219, R170 ;  /* 0x000000dbddab7223 */ /* 0x000fe200000100aa */
[----:B------:R-:W-:Y:S01]  /*0df0*/  FADD.FTZ R216, -R231, R179 ;  /* 0x000000b3e7d87221 */ /* 0x000fe20000010100 */
[----:B------:R-:W-:-:S02]  /*0e00*/  IMAD.U32 R174, R174, 0x10000, RZ ;  /* 0x00010000aeae7824 */ /* 0x000fc400078e00ff */
        /* <DEDUP_REMOVED lines=18> */
.L_x_8541:
[----:B------:R-:W-:Y:S05]  /*0f30*/  BSYNC.RECONVERGENT B2 ;  /* 0x0000000000027941 */ /* 0x000fea0003800200 */
.L_x_8540:
        /* <DEDUP_REMOVED lines=17> */
[----:B------:R0:W5:Y:S01]  /*1050*/  @P0 LDG.E.128 R148, desc[UR6][R6.64+0x10] ;  /* 0x0000100606940981 */ /* 0x000162000c1e1d00 */
[----:B------:R-:W-:Y:S02]  /*1060*/  IADD3 R237, PT, PT, R237, 0x20, RZ ;  /* 0x00000020eded7810 */ /* 0x000fe40007ffe0ff */
[----:B------:R-:W-:Y:S02]  /*1070*/  IADD3 R235, PT, PT, R235, 0x20, RZ ;  /* 0x00000020ebeb7810 */ /* 0x000fe40007ffe0ff */
[----:B------:R-:W-:Y:S01]  /*1080*/  IADD3 R236, PT, PT, R236, 0x20, RZ ;  /* 0x00000020ecec7810 */ /* 0x000fe20007ffe0ff */
[C---:B---3--:R-:W-:Y:S01]  /*1090*/  FADD.FTZ R208, -R231.reuse, R10 ;  /* 0x0000000ae7d07221 */ /* 0x048fe20000010100 */
[C---:B------:R-:W-:Y:S01]  /*10a0*/  FADD.FTZ R210, -R231.reuse, R11 ;  /* 0x0000000be7d27221 */ /* 0x040fe20000010100 */
[C---:B------:R-:W-:Y:S01]  /*10b0*/  FADD.FTZ R8, -R231.reuse, R8 ;  /* 0x00000008e7087221 */ /* 0x040fe20000010100 */
[C---:B------:R-:W-:Y:S01]  /*10c0*/  FADD.FTZ R206, -R231.reuse, R9 ;  /* 0x00000009e7ce7221 */ /* 0x040fe20000010100 */
[----:B----4-:R-:W-:Y:S01]  /*10d0*/  FADD.FTZ R174, -R231, R174 ;  /* 0x000000aee7ae7221 */ /* 0x010fe20000010100 */
[----:B------:R-:W-:-:S02]  /*10e0*/  PRMT R10, R168, 0x7632, R10 ;  /* 0x00007632a80a7816 */ /* 0x000fc4000000000a */
[----:B------:R-:W-:Y:S02]  /*10f0*/  SHF.L.U32 R11, R168, 0x10, RZ ;  /* 0x00000010a80b7819 */ /* 0x000fe400000006ff */
[----:B------:R-:W-:Y:S01]  /*1100*/  PRMT R13, R169, 0x7632, R13 ;  /* 0x00007632a90d7816 */ /* 0x000fe2000000000d */
[----:B------:R-:W-:Y:S01]  /*1110*/  FMUL.FTZ R9, R5, R208 ;  /* 0x000000d005097220 */ /* 0x000fe20000410000 */
[----:B------:R-:W-:Y:S01]  /*1120*/  SHF.L.U32 R169, R169, 0x10, RZ ;  /* 0x00000010a9a97819 */ /* 0x000fe200000006ff */
[----:B------:R-:W-:Y:S01]  /*1130*/  FMUL.FTZ R212, R44, R11 ;  /* 0x0000000b2cd47220 */ /* 0x000fe20000410000 */
[----:B------:R-:W-:Y:S01]  /*1140*/  SHF.L.U32 R168, R10, 0x10, RZ ;  /* 0x000000100aa87819 */ /* 0x000fe200000006ff */
[----:B0-----:R-:W-:Y:S01]  /*1150*/  FMUL.FTZ R7, R5, R8 ;  /* 0x0000000805077220 */ /* 0x001fe20000410000 */
[C---:B------:R-:W-:Y:S02]  /*1160*/  PRMT R176, R170.reuse, 0x7632, R176 ;  /* 0x00007632aab07816 */ /* 0x040fe400000000b0 */
[----:B------:R-:W-:Y:S01]  /*1170*/  SHF.L.U32 R177, R170, 0x10, RZ ;  /* 0x00000010aab17819 */ /* 0x000fe200000006ff */
[----:B------:R-:W-:Y:S01]  /*1180*/  IMAD.U32 R170, R13, 0x10000, RZ ;  /* 0x000100000daa7824 */ /* 0x000fe200078e00ff */
[----:B------:R-:W-:Y:S01]  /*1190*/  PRMT R178, R171, 0x7632, R178 ;  /* 0x00007632abb27816 */ /* 0x000fe200000000b2 */
        /* <DEDUP_REMOVED lines=13> */
[----:B------:R-:W-:Y:S01]  /*1270*/  FADD.FTZ R171, R10, R213 ;  /* 0x000000d50aab7221 */ /* 0x000fe20000010000 */
[C---:B------:R-:W-:Y:S01]  /*1280*/  FFMA.FTZ R10, R6.reuse, R213, R169 ;  /* 0x000000d5060a7223 */ /* 0x040fe200000100a9 */
[----:B------:R-:W-:Y:S01]  /*1290*/  FFMA.FTZ R77, R6, R168, R77 ;  /* 0x000000a8064d7223 */ /* 0x000fe2000001004d */
[----:B------:R-:W-:Y:S01]  /*12a0*/  FADD.FTZ R105, R105, R168 ;  /* 0x000000a869697221 */ /* 0x000fe20000010000 */
[----:B------:R-:W-:Y:S01]  /*12b0*/  FMUL.FTZ R211, R47, R170 ;  /* 0x000000aa2fd37220 */ /* 0x000fe20000410000 */
[----:B------:R-:W-:Y:S01]  /*12c0*/  FADD.FTZ R168, R171, R210 ;  /* 0x000000d2aba87221 */ /* 0x000fe20000010000 */
[----:B------:R-:W-:Y:S01]  /*12d0*/  FADD.FTZ R172, -R231, R172 ;  /* 0x000000ace7ac7221 */ /* 0x000fe20000010100 */
[----:B------:R-:W-:Y:S01]  /*12e0*/  FFMA.FTZ R169, R9, R210, R10 ;  /* 0x000000d209a97223 */ /* 0x000fe2000001000a */
[----:B------:R-:W-:Y:S01]  /*12f0*/  FADD.FTZ R104, R104, R11 ;  /* 0x0000000b68687221 */ /* 0x000fe20000010000 */
[----:B------:R-:W-:Y:S01]  /*1300*/  FFMA.FTZ R76, R7, R11, R76 ;  /* 0x0000000b074c7223 */ /* 0x000fe2000001004c */
[----:B------:R-:W-:Y:S01]  /*1310*/  SHF.L.U32 R176, R176, 0x10, RZ ;  /* 0x00000010b0b07819 */ /* 0x000fe200000006ff */
[----:B------:R-:W-:Y:S01]  /*1320*/  FADD.FTZ R171, R168, R211 ;  /* 0x000000d3a8ab7221 */ /* 0x000fe20000010000 */
[----:B------:R-:W-:Y:S01]  /*1330*/  FADD.FTZ R240, -R231, R173 ;  /* 0x000000ade7f07221 */ /* 0x000fe20000010100 */
[----:B------:R-:W-:Y:S01]  /*1340*/  FMUL.FTZ R11, R5, R172 ;  /* 0x000000ac050b7220 */ /* 0x000fe20000410000 */
[----:B------:R-:W-:Y:S01]  /*1350*/  FMUL.FTZ R208, R48, R177 ;  /* 0x000000b130d07220 */ /* 0x000fe20000410000 */
[C---:B------:R-:W-:Y:S01]  /*1360*/  FFMA.FTZ R168, R8.reuse, R211, R169 ;  /* 0x000000d308a87223 */ /* 0x040fe200000100a9 */
[----:B------:R-:W-:Y:S01]  /*1370*/  FFMA.FTZ R79, R8, R170, R79 ;  /* 0x000000aa084f7223 */ /* 0x000fe2000001004f */
[----:B------:R-:W-:Y:S01]  /*1380*/  FADD.FTZ R107, R107, R170 ;  /* 0x000000aa6b6b7221 */ /* 0x000fe20000010000 */
        /* <DEDUP_REMOVED lines=20> */
.L_x_8543:
[----:B------:R-:W-:Y:S05]  /*14d0*/  BSYNC.RECONVERGENT B2 ;  /* 0x0000000000027941 */ /* 0x000fea0003800200 */
.L_x_8542:
        /* <DEDUP_REMOVED lines=23> */
[C---:B0-----:R-:W-:Y:S01]  /*1650*/  FADD.FTZ R168, -R231.reuse, R17 ;  /* 0x00000011e7a87221 */ /* 0x041fe20000010100 */
[----:B------:R-:W-:Y:S01]  /*1660*/  FADD.FTZ R16, -R231, R16 ;  /* 0x00000010e7107221 */ /* 0x000fe20000010100 */
[----:B------:R-:W-:Y:S01]  /*1670*/  FMUL.FTZ R17, R5, R170 ;  /* 0x000000aa05117220 */ /* 0x000fe20000410000 */
[----:B----4-:R-:W-:Y:S01]  /*1680*/  FADD.FTZ R26, -R231, R26 ;  /* 0x0000001ae71a7221 */ /* 0x010fe20000010100 */
[----:B------:R-:W-:-:S02]  /*1690*/  PRMT R18, R20, 0x7632, R18 ;  /* 0x0000763214127816 */ /* 0x000fc40000000012 */
[----:B------:R-:W-:Y:S02]  /*16a0*/  SHF.L.U32 R19, R20, 0x10, RZ ;  /* 0x0000001014137819 */ /* 0x000fe400000006ff */
[C---:B------:R-:W-:Y:S02]  /*16b0*/  PRMT R20, R21.reuse, 0x7632, R20 ;  /* 0x0000763215147816 */ /* 0x040fe40000000014 */
[----:B------:R-:W-:Y:S02]  /*16c0*/  SHF.L.U32 R21, R21, 0x10, RZ ;  /* 0x0000001015157819 */ /* 0x000fe400000006ff */
[C---:B------:R-:W-:Y:S02]  /*16d0*/  PRMT R169, R22.reuse, 0x7632, R169 ;  /* 0x0000763216a97816 */ /* 0x040fe400000000a9 */
[----:B------:R-:W-:Y:S01]  /*16e0*/  SHF.L.U32 R171, R22, 0x10, RZ ;  /* 0x0000001016ab7819 */ /* 0x000fe200000006ff */
[----:B------:R-:W-:Y:S01]  /*16f0*/  FADD.FTZ R22, -R231, R24 ;  /* 0x00000018e7167221 */ /* 0x000fe20000010100 */
[----:B------:R-:W-:Y:S01]  /*1700*/  SHF.L.U32 R24, R18, 0x10, RZ ;  /* 0x0000001012187819 */ /* 0x000fe200000006ff */
[C---:B-1----:R-:W-:Y:S01]  /*1710*/  FMUL.FTZ R14, R5.reuse, R168 ;  /* 0x000000a8050e7220 */ /* 0x042fe20000410000 */
[----:B------:R-:W-:Y:S01]  /*1720*/  FMUL.FTZ R18, R52, R19 ;  /* 0x0000001334127220 */ /* 0x000fe20000410000 */
[----:B------:R-:W-:Y:S01]  /*1730*/  FMUL.FTZ R15, R5, R16 ;  /* 0x00000010050f7220 */ /* 0x000fe20000410000 */
[----:B------:R-:W-:Y:S01]  /*1740*/  SHF.L.U32 R168, R20, 0x10, RZ ;  /* 0x0000001014a87819 */ /* 0x000fe200000006ff */
[----:B------:R-:W-:Y:S01]  /*1750*/  FADD.FTZ R114, R114, R21 ;  /* 0x0000001572727221 */ /* 0x000fe20000010000 */
[-C--:B------:R-:W-:Y:S01]  /*1760*/  FFMA.FTZ R86, R17, R21.reuse, R86 ;  /* 0x0000001511567223 */ /* 0x080fe20000010056 */
[----:B------:R-:W-:Y:S01]  /*1770*/  FMUL.FTZ R20, R54, R21 ;  /* 0x0000001536147220 */ /* 0x000fe20000410000 */
[----:B------:R-:W-:Y:S01]  /*1780*/  PRMT R172, R23, 0x7632, R172 ;  /* 0x0000763217ac7816 */ /* 0x000fe200000000ac */
[----:B------:R-:W-:Y:S01]  /*1790*/  FMUL.FTZ R21, R5, R26 ;  /* 0x0000001a05157220 */ /* 0x000fe20000410000 */
[----:B------:R-:W-:Y:S01]  /*17a0*/  SHF.L.U32 R173, R23, 0x10, RZ ;  /* 0x0000001017ad7819 */ /* 0x000fe200000006ff */
[----:B------:R-:W-:Y:S01]  /*17b0*/  FADD.FTZ R176, -R231, R25 ;  /* 0x00000019e7b07221 */ /* 0x000fe20000010100 */
[----:B------:R-:W-:Y:S01]  /*17c0*/  FADD.FTZ R26, R239, R18 ;  /* 0x00000012ef1a7221 */ /* 0x000fe20000010000 */
[----:B------:R-:W-:Y:S01]  /*17d0*/  FMUL.FTZ R23, R53, R24 ;  /* 0x0000001835177220 */ /* 0x000fe20000410000 */
        /* <DEDUP_REMOVED lines=40> */
[----:B------:R-:W-:-:S07]  /*1a60*/  FFMA.FTZ R238, R180, R181, R169 ;  /* 0x000000b5b4ee7223 */ /* 0x000fce00000100a9 */
.L_x_8545:
[----:B------:R-:W-:Y:S05]  /*1a70*/  BSYNC.RECONVERGENT B2 ;  /* 0x0000000000027941 */ /* 0x000fea0003800200 */
.L_x_8544:
        /* <DEDUP_REMOVED lines=13> */
[----:B------:R-:W0:Y:S02]  /*1b50*/  @P0 LDC.64 R184, c[0x0][0x438] ;  /* 0x00010e00ffb80b82 */ /* 0x000e240000000a00 */
[----:B0-----:R-:W-:-:S05]  /*1b60*/  @P0 IMAD.WIDE.U32 R184, R236, 0x20, R184 ;  /* 0x00000020ecb80825 */ /* 0x001fca00078e00b8 */
[----:B------:R-:W5:Y:S04]  /*1b70*/  @P0 LDG.E.128 R32, desc[UR6][R184.64] ;  /* 0x00000006b8200981 */ /* 0x000f68000c1e1d00 */
[----:B------:R0:W5:Y:S01]  /*1b80*/  @P0 LDG.E.128 R28, desc[UR6][R184.64+0x10] ;  /* 0x00001006b81c0981 */ /* 0x000162000c1e1d00 */
[C---:B---3--:R-:W-:Y:S01]  /*1b90*/  FADD.FTZ R194, -R231.reuse, R169 ;  /* 0x000000a9e7c27221 */ /* 0x048fe20000010100 */
[C---:B------:R-:W-:Y:S01]  /*1ba0*/  FADD.FTZ R170, -R231.reuse, R170 ;  /* 0x000000aae7aa7221 */ /* 0x040fe20000010100 */
[C---:B------:R-:W-:Y:S01]  /*1bb0*/  FADD.FTZ R196, -R231.reuse, R171 ;  /* 0x000000abe7c47221 */ /* 0x040fe20000010100 */
[----:B------:R-:W-:Y:S02]  /*1bc0*/  FADD.FTZ R168, -R231, R168 ;  /* 0x000000a8e7a87221 */ /* 0x000fe40000010100 */
[----:B0-----:R-:W-:Y:S01]  /*1bd0*/  FMUL.FTZ R185, R5, R170 ;  /* 0x000000aa05b97220 */ /* 0x001fe20000410000 */
[----:B----4-:R-:W-:-:S02]  /*1be0*/  PRMT R169, R176, 0x7632, R169 ;  /* 0x00007632b0a97816 */ /* 0x010fc400000000a9 */
[----:B------:R-:W-:Y:S01]  /*1bf0*/  SHF.L.U32 R171, R176, 0x10, RZ ;  /* 0x00000010b0ab7819 */ /* 0x000fe200000006ff */
[----:B------:R-:W-:Y:S01]  /*1c00*/  FMUL.FTZ R184, R5, R196 ;  /* 0x000000c405b87220 */ /* 0x000fe20000410000 */
[----:B------:R-:W-:Y:S01]  /*1c10*/  SHF.L.U32 R170, R169, 0x10, RZ ;  /* 0x00000010a9aa7819 */ /* 0x000fe200000006ff */
[----:B------:R-:W-:Y:S02]  /*1c20*/  FMUL.FTZ R183, R5, R168 ;  /* 0x000000a805b77220 */ /* 0x000fe40000410000 */
[-C--:B------:R-:W-:Y:S01]  /*1c30*/  FMUL.FTZ R196, R60, R171.reuse ;  /* 0x000000ab3cc47220 */ /* 0x080fe20000410000 */
[--C-:B------:R-:W-:Y:S01]  /*1c40*/  FADD.FTZ R198, -R231, R172.reuse ;  /* 0x000000ace7c67221 */ /* 0x100fe20000010100 */
[----:B------:R-:W-:Y:S01]  /*1c50*/  PRMT R172, R177, 0x7632, R172 ;  /* 0x00007632b1ac7816 */ /* 0x000fe200000000ac */
        /* <DEDUP_REMOVED lines=8> */
[----:B------:R-:W-:Y:S01]  /*1ce0*/  SHF.L.U32 R172, R172, 0x10, RZ ;  /* 0x00000010acac7819 */ /* 0x000fe200000006ff */
[----:B------:R-:W-:Y:S01]  /*1cf0*/  FADD.FTZ R171, R168, R199 ;  /* 0x000000c7a8ab7221 */ /* 0x000fe20000010000 */
[----:B------:R-:W-:Y:S01]  /*1d00*/  FMUL.FTZ R198, R62, R177 ;  /* 0x000000b13ec67220 */ /* 0x000fe20000410000 */
[----:B------:R-:W-:Y:S01]  /*1d10*/  FFMA.FTZ R168, R182, R199, R169 ;  /* 0x000000c7b6a87223 */ /* 0x000fe200000100a9 */
[C---:B------:R-:W-:Y:S01]  /*1d20*/  FADD.FTZ R200, -R231.reuse, R173 ;  /* 0x000000ade7c87221 */ /* 0x040fe20000010100 */
[C---:B------:R-:W-:Y:S01]  /*1d30*/  FADD.FTZ R174, -R231.reuse, R174 ;  /* 0x000000aee7ae7221 */ /* 0x040fe20000010100 */
[----:B------:R-:W-:Y:S01]  /*1d40*/  FADD.FTZ R204, -R231, R175 ;  /* 0x000000afe7cc7221 */ /* 0x000fe20000010100 */
[----:B------:R-:W-:Y:S01]  /*1d50*/  PRMT R173, R178, 0x7632, R173 ;  /* 0x00007632b2ad7816 */ /* 0x000fe200000000ad */
[----:B------:R-:W-:Y:S01]  /*1d60*/  FFMA.FTZ R121, R182, R170, R121 ;  /* 0x000000aab6797223 */ /* 0x000fe20000010079 */
[----:B------:R-:W-:Y:S01]  /*1d70*/  FADD.FTZ R125, R125, R170 ;  /* 0x000000aa7d7d7221 */ /* 0x000fe20000010000 */
[----:B------:R-:W-:-:S02]  /*1d80*/  IMAD.U32 R175, R178, 0x10000, RZ ;  /* 0x00010000b2af7824 */ /* 0x000fc400078e00ff */
[----:B------:R-:W-:Y:S01]  /*1d90*/  FMUL.FTZ R201, R63, R172 ;  /* 0x000000ac3fc97220 */ /* 0x000fe20000410000 */
[----:B------:R-:W-:Y:S01]  /*1da0*/  FADD.FTZ R170, R171, R198 ;  /* 0x000000c6abaa7221 */ /* 0x000fe20000010000 */
[----:B------:R-:W-:Y:S01]  /*1db0*/  FFMA.FTZ R169, R185, R198, R168 ;  /* 0x000000c6b9a97223 */ /* 0x000fe200000100a8 */
[C---:B------:R-:W-:Y:S01]  /*1dc0*/  FMUL.FTZ R197, R5.reuse, R174 ;  /* 0x000000ae05c57220 */ /* 0x040fe20000410000 */
        /* <DEDUP_REMOVED lines=10> */
[----:B------:R-:W-:-:S02]  /*1e70*/  SHF.L.U32 R176, R176, 0x10, RZ ;  /* 0x00000010b0b07819 */ /* 0x000fc400000006ff */
        /* <DEDUP_REMOVED lines=22> */
.L_x_8539:
[----:B-----5:R-:W-:Y:S01]  /*1fe0*/  ISETP.GE.AND P2, PT, R234, 0x1, PT ;  /* 0x00000001ea00780c */ /* 0x020fe20003f46270 */
[----:B------:R-:W-:Y:S01]  /*1ff0*/  UISETP.NE.U32.AND UP0, UPT, UR10, URZ, UPT ;  /* 0x000000ff0a00728c */ /* 0x000fe2000bf05070 */
[----:B------:R-:W-:Y:S02]  /*2000*/  MOV R0, UR14 ;  /* 0x0000000e00007c02 */ /* 0x000fe40008000f00 */
[----:B------:R-:W-:Y:S01]  /*2010*/  MOV R231, RZ ;  /* 0x000000ff00e77202 */ /* 0x000fe20000000f00 */
[----:B------:R-:W-:Y:S02]  /*2020*/  UISETP.NE.AND.EX UP0, UPT, UR11, URZ, UPT, UP0 ;  /* 0x000000ff0b00728c */ /* 0x000fe4000bf05300 */
[----:B------:R-:W-:-:S06]  /*2030*/  IMAD R168, R3, R0, RZ ;  /* 0x0000000003a87224 */ /* 0x000fcc00078e02ff */
        /* <DEDUP_REMOVED lines=27> */
[----:B0-----:R-:W-:Y:S05]  /*21f0*/  @!P5 BRA `(.L_x_8546) ;  /* 0x0000000000acd947 */ /* 0x001fea0003800000 */
[----:B------:R-:W0:Y:S02]  /*2200*/  LDC.64 R168, c[0x0][0x3b0] ;  /* 0x0000ec00ffa87b82 */ /* 0x000e240000000a00 */
[----:B0-----:R-:W-:-:S05]  /*2210*/  IMAD.WIDE.U32 R168, R231, 0x8, R168 ;  /* 0x00000008e7a87825 */ /* 0x001fca00078e00a8 */
[----:B------:R0:W5:Y:S01]  /*2220*/  LDG.E.64 R186, desc[UR6][R168.64] ;  /* 0x00000006a8ba7981 */ /* 0x000162000c1e1b00 */
[----:B------:R-:W-:Y:S05]  /*2230*/  BRA `(.L_x_8546) ;  /* 0x00000000009c7947 */ /* 0x000fea0003800000 */
.L_x_8547:
        /* <DEDUP_REMOVED lines=11> */
[----:B------:R-:W4:Y:S08]  /*22f0*/  @P4 LDC.64 R172, c[0x0][0x3b0] ;  /* 0x0000ec00ffac4b82 */ /* 0x000f300000000a00 */
[----:B------:R-:W0:Y:S01]  /*2300*/  @P4 LDC.64 R174, c[0x0][0x438] ;  /* 0x00010e00ffae4b82 */ /* 0x000e220000000a00 */
[----:B-1----:R-:W-:-:S07]  /*2310*/  @P6 IMAD.WIDE.U32 R178, R235, 0x20, R178 ;  /* 0x00000020ebb26825 */ /* 0x002fce00078e00b2 */
[----:B------:R-:W1:Y:S08]  /*2320*/  @P5 LDC.64 R168, c[0x0][0x3b0] ;  /* 0x0000ec00ffa85b82 */ /* 0x000e700000000a00 */
[----:B------:R-:W1:Y:S01]  /*2330*/  @P5 LDC.64 R170, c[0x0][0x438] ;  /* 0x00010e00ffaa5b82 */ /* 0x000e620000000a00 */
[----:B------:R-:W-:Y:S01]  /*2340*/  @P6 IADD3 R235, PT, PT, R235, 0x20, RZ ;  /* 0x00000020ebeb6810 */ /* 0x000fe20007ffe0ff */
[C---:B--2---:R-:W-:Y:S01]  /*2350*/  @P3 IMAD.WIDE.U32 R236, R231.reuse, 0x8, R236 ;  /* 0x00000008e7ec3825 */ /* 0x044fe200078e00ec */
[----:B------:R-:W-:Y:S01]  /*2360*/  @P3 IADD3 R231, PT, PT, R231, 0x20, RZ ;  /* 0x00000020e7e73810 */ /* 0x000fe20007ffe0ff */
[----:B------:R2:W5:Y:S02]  /*2370*/  @P6 LDG.E.128 R136, desc[UR6][R178.64] ;  /* 0x00000006b2886981 */ /* 0x000564000c1e1d00 */
[C---:B---3--:R-:W-:Y:S01]  /*2380*/  @P3 IMAD.WIDE.U32 R176, R235.reuse, 0x20, R176 ;  /* 0x00000020ebb03825 */ /* 0x048fe200078e00b0 */
[----:B------:R-:W-:Y:S01]  /*2390*/  @P3 IADD3 R235, PT, PT, R235, 0x20, RZ ;  /* 0x00000020ebeb3810 */ /* 0x000fe20007ffe0ff */
[----:B------:R2:W5:Y:S02]  /*23a0*/  @P3 LDG.E.64 R190, desc[UR6][R236.64] ;  /* 0x00000006ecbe3981 */ /* 0x000564000c1e1b00 */
[C---:B----4-:R-:W-:Y:S01]  /*23b0*/  @P4 IMAD.WIDE.U32 R172, R231.reuse, 0x8, R172 ;  /* 0x00000008e7ac4825 */ /* 0x050fe200078e00ac */
[----:B------:R-:W-:Y:S01]  /*23c0*/  @P4 IADD3 R231, PT, PT, R231, 0x20, RZ ;  /* 0x00000020e7e74810 */ /* 0x000fe20007ffe0ff */
[----:B------:R2:W5:Y:S02]  /*23d0*/  @P6 LDG.E.128 R140, desc[UR6][R178.64+0x10] ;  /* 0x00001006b28c6981 */ /* 0x000564000c1e1d00 */
[----:B0-----:R-:W-:-:S02]  /*23e0*/  @P4 IMAD.WIDE.U32 R174, R235, 0x20, R174 ;  /* 0x00000020ebae4825 */ /* 0x001fc400078e00ae */
[----:B------:R2:W5:Y:S02]  /*23f0*/  @P4 LDG.E.64 R188, desc[UR6][R172.64] ;  /* 0x00000006acbc4981 */ /* 0x000564000c1e1b00 */
[----:B------:R-:W-:Y:S02]  /*2400*/  @P4 VIADD R235, R235, 0x20 ;  /* 0x00000020ebeb4836 */ /* 0x000fe40000000000 */
[----:B-1----:R-:W-:Y:S01]  /*2410*/  @P5 IMAD.WIDE.U32 R168, R231, 0x8, R168 ;  /* 0x00000008e7a85825 */ /* 0x002fe200078e00a8 */
[----:B------:R2:W5:Y:S03]  /*2420*/  @P3 LDG.E.128 R144, desc[UR6][R176.64] ;  /* 0x00000006b0903981 */ /* 0x000566000c1e1d00 */
[----:B------:R-:W-:Y:S01]  /*2430*/  @P5 IMAD.WIDE.U32 R170, R235, 0x20, R170 ;  /* 0x00000020ebaa5825 */ /* 0x000fe200078e00aa */
[----:B------:R2:W5:Y:S04]  /*2440*/  @P5 LDG.E.64 R186, desc[UR6][R168.64] ;  /* 0x00000006a8ba5981 */ /* 0x000568000c1e1b00 */
[----:B------:R2:W5:Y:S04]  /*2450*/  @P3 LDG.E.128 R148, desc[UR6][R176.64+0x10] ;  /* 0x00001006b0943981 */ /* 0x000568000c1e1d00 */
[----:B------:R2:W5:Y:S04]  /*2460*/  @P4 LDG.E.128 R152, desc[UR6][R174.64] ;  /* 0x00000006ae984981 */ /* 0x000568000c1e1d00 */
[----:B------:R2:W5:Y:S04]  /*2470*/  @P4 LDG.E.128 R156, desc[UR6][R174.64+0x10] ;  /* 0x00001006ae9c4981 */ /* 0x000568000c1e1d00 */
[----:B------:R2:W5:Y:S04]  /*2480*/  @P5 LDG.E.128 R32, desc[UR6][R170.64] ;  /* 0x00000006aa205981 */ /* 0x000568000c1e1d00 */
[----:B------:R2:W5:Y:S01]  /*2490*/  @P5 LDG.E.128 R28, desc[UR6][R170.64+0x10] ;  /* 0x00001006aa1c5981 */ /* 0x000562000c1e1d00 */
[----:B------:R-:W-:-:S07]  /*24a0*/  CS2R R238, SRZ ;  /* 0x0000000000ee7805 */ /* 0x000fce000001ff00 */
.L_x_8546:
[----:B------:R-:W-:Y:S05]  /*24b0*/  BSYNC.RECONVERGENT B1 ;  /* 0x0000000000017941 */ /* 0x000fea0003800200 */
.L_x_8538:
[----:B------:R-:W-:-:S03]  /*24c0*/  UMOV UR4, 0xffffffff ;  /* 0xffffffff00047882 */ /* 0x000fc60000000000 */
[----:B------:R-:W-:Y:S05]  /*24d0*/  BRA.DIV UR4, `(.L_x_8548) ;  /* 0x0000007a04207947 */ /* 0x000fea000b800000 */
[----:B0-2---:R-:W0:Y:S04]  /*24e0*/  SHFL.BFLY PT, R168, R239, 0x1, 0x1f ;  /* 0x0c201f00efa87f89 */ /* 0x005e2800000e0000 */
        /* <DEDUP_REMOVED lines=17> */
.L_x_8645:
        /* <DEDUP_REMOVED lines=37> */
.L_x_8555:
[----:B------:R-:W-:Y:S05]  /*2850*/  BSYNC.RECONVERGENT B3 ;  /* 0x0000000000037941 */ /* 0x000fea0003800200 */
.L_x_8554:
        /* <DEDUP_REMOVED lines=13> */
.L_x_8557:
[----:B------:R-:W-:Y:S05]  /*2930*/  BSYNC.RECONVERGENT B3 ;  /* 0x0000000000037941 */ /* 0x000fea0003800200 */
.L_x_8556:
        /* <DEDUP_REMOVED lines=13> */
.L_x_8559:
[----:B------:R-:W-:Y:S05]  /*2a10*/  BSYNC.RECONVERGENT B3 ;  /* 0x0000000000037941 */ /* 0x000fea0003800200 */
.L_x_8558:
        /* <DEDUP_REMOVED lines=13> */
.L_x_8561:
[----:B------:R-:W-:Y:S05]  /*2af0*/  BSYNC.RECONVERGENT B3 ;  /* 0x0000000000037941 */ /* 0x000fea0003800200 */
.L_x_8560:
        /* <DEDUP_REMOVED lines=13> */
.L_x_8563:
[----:B------:R-:W-:Y:S05]  /*2bd0*/  BSYNC.RECONVERGENT B3 ;  /* 0x0000000000037941 */ /* 0x000fea0003800200 */
.L_x_8562:
        /* <DEDUP_REMOVED lines=13> */
.L_x_8565:
[----:B------:R-:W-:Y:S05]  /*2cb0*/  BSYNC.RECONVERGENT B3 ;  /* 0x0000000000037941 */ /* 0x000fea0003800200 */
.L_x_8564:
        /* <DEDUP_REMOVED lines=13> */
.L_x_8567:
[----:B------:R-:W-:Y:S05]  /*2d90*/  BSYNC.RECONVERGENT B3 ;  /* 0x0000000000037941 */ /* 0x000fea0003800200 */
.L_x_8566:
        /* <DEDUP_REMOVED lines=14> */
.L_x_8553:
[----:B------:R-:W1:Y:S01]  /*2e80*/  @P2 LDC.64 R92, c[0x0][0x408] ;  /* 0x00010200ff5c2b82 */ /* 0x000e620000000a00 */
[-CC-:B------:R-:W-:Y:S01]  /*2e90*/  FFMA.FTZ R160, R229, R234.reuse, R233.reuse ;  /* 0x000000eae5a07223 */ /* 0x180fe200000100e9 */
[-CC-:B------:R-:W-:Y:S01]  /*2ea0*/  FFMA.FTZ R161, R228, R234.reuse, R233.reuse ;  /* 0x000000eae4a17223 */ /* 0x180fe200000100e9 */
[----:B------:R-:W-:Y:S01]  /*2eb0*/  ISETP.GT.AND P0, PT, R230, RZ, PT ;  /* 0x000000ffe600720c */ /* 0x000fe20003f04270 */
[----:B------:R-:W-:Y:S01]  /*2ec0*/  FFMA.FTZ R168, R225, R234, R233 ;  /* 0x000000eae1a87223 */ /* 0x000fe200000100e9 */
[----:B------:R-:W-:Y:S01]  /*2ed0*/  FADD.FTZ R160, R227, -R160 ;  /* 0x800000a0e3a07221 */ /* 0x000fe20000010000 */
[----:B------:R-:W-:Y:S01]  /*2ee0*/  FADD.FTZ R162, R226, -R161 ;  /* 0x800000a1e2a27221 */ /* 0x000fe20000010000 */
[----:B-----5:R-:W-:Y:S01]  /*2ef0*/  @P2 LOP3.LUT P6, RZ, R192, 0xff, RZ, 0xc0, !PT ;  /* 0x000000ffc0ff2812 */ /* 0x020fe200078cc0ff */
[----:B------:R-:W2:Y:S01]  /*2f00*/  @P2 LDC.64 R94, c[0x0][0x408] ;  /* 0x00010200ff5e2b82 */ /* 0x000ea20000000a00 */
[C---:B------:R-:W-:Y:S01]  /*2f10*/  FMUL.FTZ R160, R5.reuse, R160 ;  /* 0x000000a005a07220 */ /* 0x040fe20000410000 */
[----:B------:R-:W-:Y:S01]  /*2f20*/  FMUL.FTZ R161, R5, R162 ;  /* 0x000000a205a17220 */ /* 0x000fe20000410000 */
[-CC-:B------:R-:W-:Y:S01]  /*2f30*/  FFMA.FTZ R169, R224, R234.reuse, R233.reuse ;  /* 0x000000eae0a97223 */ /* 0x180fe200000100e9 */
[-CC-:B------:R-:W-:Y:S01]  /*2f40*/  FFMA.FTZ R176, R221, R234.reuse, R233.reuse ;  /* 0x000000eaddb07223 */ /* 0x180fe200000100e9 */
[-C--:B0-----:R-:W-:Y:S01]  /*2f50*/  FFMA.FTZ R175, R220, R234.reuse, R233 ;  /* 0x000000eadcaf7223 */ /* 0x081fe200000100e9 */
[----:B------:R-:W-:Y:S01]  /*2f60*/  FSEL R160, R160, RZ, P0 ;  /* 0x000000ffa0a07208 */ /* 0x000fe20000000000 */
[----:B------:R-:W-:Y:S01]  /*2f70*/  FADD.FTZ R170, R222, -R169 ;  /* 0x800000a9deaa7221 */ /* 0x000fe20000010000 */
[----:B------:R-:W-:Y:S01]  /*2f80*/  FSEL R161, R161, RZ, P0 ;  /* 0x000000ffa1a17208 */ /* 0x000fe20000000000 */
[----:B------:R-:W0:Y:S01]  /*2f90*/  @P2 LDC.64 R172, c[0x0][0x408] ;  /* 0x00010200ffac2b82 */ /* 0x000e220000000a00 */
[----:B------:R-:W-:Y:S01]  /*2fa0*/  FADD.FTZ R176, R219, -R176 ;  /* 0x800000b0dbb07221 */ /* 0x000fe20000010000 */
[----:B------:R-:W-:Y:S01]  /*2fb0*/  FADD.FTZ R178, R218, -R175 ;  /* 0x800000afdab27221 */ /* 0x000fe20000010000 */
[----:B------:R-:W-:-:S02]  /*2fc0*/  FFMA.FTZ R238, R217, R234, R233 ;  /* 0x000000ead9ee7223 */ /* 0x000fc400000100e9 */
[C---:B------:R-:W-:Y:S01]  /*2fd0*/  FMUL.FTZ R176, R5.reuse, R176 ;  /* 0x000000b005b07220 */ /* 0x040fe20000410000 */
        /* <DEDUP_REMOVED lines=11> */
[----:B------:R-:W-:Y:S01]  /*3090*/  FADD.FTZ R162, R223, -R168 ;  /* 0x800000a8dfa27221 */ /* 0x000fe20000010000 */
[----:B------:R-:W-:-:S02]  /*30a0*/  @P2 FSEL R163, R163, RZ, P6 ;  /* 0x000000ffa3a32208 */ /* 0x000fc40003000000 */
[----:B------:R-:W-:Y:S01]  /*30b0*/  @P2 LOP3.LUT P6, RZ, R192, 0xff0000, RZ, 0xc0, !PT ;  /* 0x00ff0000c0ff2812 */ /* 0x000fe200078cc0ff */
        /* <DEDUP_REMOVED lines=10> */
[----:B--2---:R-:W-:Y:S01]  /*3160*/  @P2 FMUL.FTZ R95, R163, R95 ;  /* 0x0000005fa35f2220 */ /* 0x004fe20000410000 */
[----:B------:R-:W-:Y:S02]  /*3170*/  FSEL R92, R176, RZ, P0 ;  /* 0x000000ffb05c7208 */ /* 0x000fe40000000000 */
[----:B------:R-:W-:Y:S01]  /*3180*/  FSEL R93, R178, RZ, P0 ;  /* 0x000000ffb25d7208 */ /* 0x000fe20000000000 */
[----:B------:R-:W-:Y:S01]  /*3190*/  @P2 FMUL.FTZ R95, R95, R94 ;  /* 0x0000005e5f5f2220 */ /* 0x000fe20000410000 */
[----:B------:R-:W-:Y:S01]  /*31a0*/  FADD.FTZ R94, R215, -R238 ;  /* 0x800000eed75e7221 */ /* 0x000fe20000010000 */
[----:B------:R-:W-:Y:S01]  /*31b0*/  @P2 FSEL R174, R174, RZ, P6 ;  /* 0x000000ffaeae2208 */ /* 0x000fe20003000000 */
[----:B0-----:R-:W-:Y:S01]  /*31c0*/  @P2 FMUL.FTZ R173, R92, R173 ;  /* 0x000000ad5cad2220 */ /* 0x001fe20000410000 */
[----:B------:R-:W-:Y:S01]  /*31d0*/  @P2 LOP3.LUT P6, RZ, R192, 0xff000000, RZ, 0xc0, !PT ;  /* 0xff000000c0ff2812 */ /* 0x000fe200078cc0ff */
[----:B------:R-:W-:Y:S01]  /*31e0*/  FMUL.FTZ R94, R5, R94 ;  /* 0x0000005e055e7220 */ /* 0x000fe20000410000 */
[----:B---3--:R-:W-:Y:S01]  /*31f0*/  @P2 FMUL.FTZ R169, R93, R169 ;  /* 0x000000a95da92220 */ /* 0x008fe20000410000 */
[----:B------:R-:W-:Y:S01]  /*3200*/  @P2 FMUL.FTZ R172, R173, R172 ;  /* 0x000000acadac2220 */ /* 0x000fe20000410000 */
[----:B------:R-:W-:-:S02]  /*3210*/  @P2 FSEL R95, R95, RZ, P6 ;  /* 0x000000ff5f5f2208 */ /* 0x000fc40003000000 */
[----:B------:R-:W-:Y:S01]  /*3220*/  FSEL R94, R94, RZ, P0 ;  /* 0x000000ff5e5e7208 */ /* 0x000fe20000000000 */
[----:B------:R-:W-:Y:S01]  /*3230*/  @P2 FMUL.FTZ R168, R169, R168 ;  /* 0x000000a8a9a82220 */ /* 0x000fe20000410000 */
[C---:B------:R-:W-:Y:S01]  /*3240*/  @P2 LOP3.LUT P6, RZ, R193.reuse, 0xff, RZ, 0xc0, !PT ;  /* 0x000000ffc1ff2812 */ /* 0x040fe200078cc0ff */
[----:B------:R-:W-:Y:S01]  /*3250*/  FFMA.FTZ R169, R216, R234, R233 ;  /* 0x000000ead8a97223 */ /* 0x000fe200000100e9 */
[----:B------:R-:W-:Y:S01]  /*3260*/  @P2 F2FP.BF16.F32.PACK_AB R174, RZ, R174 ;  /* 0x000000aeffae223e */ /* 0x000fe200000010ff */
        /* <DEDUP_REMOVED lines=9> */
[----:B------:R-:W-:Y:S02]  /*3300*/  @P2 PRMT R165, R174, 0x7610, R165 ;  /* 0x00007610aea52816 */ /* 0x000fe400000000a5 */
[----:B------:R-:W-:Y:S02]  /*3310*/  @P2 FSEL R170, R170, RZ, P6 ;  /* 0x000000ffaaaa2208 */ /* 0x000fe40003000000 */
[----:B------:R-:W-:Y:S02]  /*3320*/  @P2 F2FP.BF16.F32.PACK_AB R95, RZ, R95 ;  /* 0x0000005fff5f223e */ /* 0x000fe400000010ff */
[----:B------:R-:W-:Y:S02]  /*3330*/  @P2 F2FP.BF16.F32.PACK_AB R168, RZ, R168 ;  /* 0x000000a8ffa8223e */ /* 0x000fe400000010ff */
[----:B------:R-:W-:-:S02]  /*3340*/  FSEL R176, R176, RZ, P0 ;  /* 0x000000ffb0b07208 */ /* 0x000fc40000000000 */
[----:B------:R-:W-:Y:S02]  /*3350*/  @P2 F2FP.BF16.F32.PACK_AB R170, RZ, R170 ;  /* 0x000000aaffaa223e */ /* 0x000fe400000010ff */
        /* <DEDUP_REMOVED lines=14> */
.L_x_8552:
[----:B------:R-:W-:Y:S02]  /*3440*/  MOV R236, UR20 ;  /* 0x0000001400ec7c02 */ /* 0x000fe40008000f00 */
[----:B------:R-:W-:Y:S02]  /*3450*/  MOV R235, UR21 ;  /* 0x0000001500eb7c02 */ /* 0x000fe40008000f00 */
[----:B------:R-:W-:-:S04]  /*3460*/  ISETP.NE.U32.AND P0, PT, R236, RZ, PT ;  /* 0x000000ffec00720c */ /* 0x000fc80003f05070 */
[----:B------:R-:W-:-:S13]  /*3470*/  ISETP.NE.AND.EX P0, PT, R235, RZ, PT, P0 ;  /* 0x000000ffeb00720c */ /* 0x000fda0003f05300 */
[----:B------:R-:W-:Y:S05]  /*3480*/  @P0 BRA `(.L_x_8569) ;  /* 0x0000000400680947 */ /* 0x000fea0003800000 */
[----:B------:R-:W1:Y:S01]  /*3490*/  @P2 LDC.64 R168, c[0x0][0x408] ;  /* 0x00010200ffa82b82 */ /* 0x000e620000000a00 */
[-CC-:B------:R-:W-:Y:S01]  /*34a0*/  @P1 FFMA.FTZ R172, R229, R234.reuse, R233.reuse ;  /* 0x000000eae5ac1223 */ /* 0x180fe200000100e9 */
[----:B-----5:R-:W-:Y:S02]  /*34b0*/  IMAD.MOV.U32 R170, RZ, RZ, R136 ;  /* 0x000000ffffaa7224 */ /* 0x020fe400078e0088 */
[-CC-:B------:R-:W-:Y:S01]  /*34c0*/  @P1 FFMA.FTZ R171, R228, R234.reuse, R233.reuse ;  /* 0x000000eae4ab1223 */ /* 0x180fe200000100e9 */
[-CC-:B0-----:R-:W-:Y:S01]  /*34d0*/  @P1 FFMA.FTZ R174, R225, R234.reuse, R233.reuse ;  /* 0x000000eae1ae1223 */ /* 0x181fe200000100e9 */
[----:B------:R-:W-:Y:S01]  /*34e0*/  @P1 FADD.FTZ R172, R227, -R172 ;  /* 0x800000ace3ac1221 */ /* 0x000fe20000010000 */
[----:B------:R-:W-:Y:S01]  /*34f0*/  @P1 FFMA.FTZ R173, R224, R234, R233 ;  /* 0x000000eae0ad1223 */ /* 0x000fe200000100e9 */
[----:B------:R-:W-:Y:S01]  /*3500*/  MOV R242, R138 ;  /* 0x0000008a00f27202 */ /* 0x000fe20000000f00 */
[----:B------:R-:W0:Y:S01]  /*3510*/  @P2 LDC.64 R176, c[0x0][0x408] ;  /* 0x00010200ffb02b82 */ /* 0x000e220000000a00 */
[----:B------:R-:W-:Y:S01]  /*3520*/  @P1 FFMA.FTZ R170, R5, R172, R136 ;  /* 0x000000ac05aa1223 */ /* 0x000fe20000010088 */
[----:B------:R-:W-:Y:S01]  /*3530*/  @P1 FADD.FTZ R172, R226, -R171 ;  /* 0x800000abe2ac1221 */ /* 0x000fe20000010000 */
[----:B------:R-:W-:Y:S01]  /*3540*/  @P1 FADD.FTZ R171, R223, -R174 ;  /* 0x800000aedfab1221 */ /* 0x000fe20000010000 */
[----:B------:R-:W-:Y:S01]  /*3550*/  @P1 FADD.FTZ R174, R222, -R173 ;  /* 0x800000addeae1221 */ /* 0x000fe20000010000 */
[----:B------:R-:W-:Y:S01]  /*3560*/  @P1 FFMA.FTZ R173, R220, R234, R233 ;  /* 0x000000eadcad1223 */ /* 0x000fe200000100e9 */
[----:B------:R-:W-:Y:S01]  /*3570*/  @P2 LOP3.LUT P0, RZ, R192, 0xff, RZ, 0xc0, !PT ;  /* 0x000000ffc0ff2812 */ /* 0x000fe2000780c0ff */
[C---:B------:R-:W-:Y:S01]  /*3580*/  @P1 FFMA.FTZ R242, R5.reuse, R171, R138 ;  /* 0x000000ab05f21223 */ /* 0x040fe2000001008a */
[----:B------:R-:W-:Y:S01]  /*3590*/  MOV R244, R137 ;  /* 0x0000008900f47202 */ /* 0x000fe20000000f00 */
[C---:B------:R-:W-:Y:S01]  /*35a0*/  @P1 FFMA.FTZ R244, R5.reuse, R172, R137 ;  /* 0x000000ac05f41223 */ /* 0x040fe20000010089 */
[----:B------:R-:W-:Y:S01]  /*35b0*/  MOV R246, R140 ;  /* 0x0000008c00f67202 */ /* 0x000fe20000000f00 */
[----:B------:R-:W-:Y:S01]  /*35c0*/  @P1 FADD.FTZ R172, R218, -R173 ;  /* 0x800000addaac1221 */ /* 0x000fe20000010000 */
[----:B------:R-:W-:Y:S01]  /*35d0*/  MOV R240, R139 ;  /* 0x0000008b00f07202 */ /* 0x000fe20000000f00 */
[C---:B------:R-:W-:Y:S01]  /*35e0*/  @P1 FFMA.FTZ R240, R5.reuse, R174, R139 ;  /* 0x000000ae05f01223 */ /* 0x040fe2000001008b */
[----:B------:R-:W-:Y:S01]  /*35f0*/  MOV R238, R141 ;  /* 0x0000008d00ee7202 */ /* 0x000fe20000000f00 */
[----:B------:R-:W-:Y:S01]  /*3600*/  @P1 FFMA.FTZ R238, R5, R172, R141 ;  /* 0x000000ac05ee1223 */ /* 0x000fe2000001008d */
[----:B-1----:R-:W-:Y:S01]  /*3610*/  @P2 FMUL.FTZ R169, R170, R169 ;  /* 0x000000a9aaa92220 */ /* 0x002fe20000410000 */
[-CC-:B------:R-:W-:Y:S01]  /*3620*/  @P1 FFMA.FTZ R170, R221, R234.reuse, R233.reuse ;  /* 0x000000eaddaa1223 */ /* 0x180fe200000100e9 */
[----:B------:R-:W1:Y:S01]  /*3630*/  @P2 LDC.64 R172, c[0x0][0x408] ;  /* 0x00010200ffac2b82 */ /* 0x000e620000000a00 */
[----:B------:R-:W-:Y:S01]  /*3640*/  @P1 FFMA.FTZ R248, R217, R234, R233 ;  /* 0x000000ead9f81223 */ /* 0x000fe200000100e9 */
[----:B------:R-:W-:Y:S01]  /*3650*/  @P2 LOP3.LUT P6, RZ, R192, 0xff0000, RZ, 0xc0, !PT ;  /* 0x00ff0000c0ff2812 */ /* 0x000fe200078cc0ff */
[----:B------:R-:W-:Y:S01]  /*3660*/  @P1 FADD.FTZ R171, R219, -R170 ;  /* 0x800000aadbab1221 */ /* 0x000fe20000010000 */
[----:B------:R-:W-:Y:S01]  /*3670*/  @P2 FMUL.FTZ R170, R169, R168 ;  /* 0x000000a8a9aa2220 */ /* 0x000fe20000410000 */
[----:B------:R-:W-:Y:S01]  /*3680*/  @P1 FADD.FTZ R239, R215, -R248 ;  /* 0x800000f8d7ef1221 */ /* 0x000fe20000010000 */
[----:B------:R-:W-:Y:S01]  /*3690*/  MOV R248, R142 ;  /* 0x0000008e00f87202 */ /* 0x000fe20000000f00 */
[C---:B------:R-:W-:Y:S01]  /*36a0*/  @P1 FFMA.FTZ R246, R5.reuse, R171, R140 ;  /* 0x000000ab05f61223 */ /* 0x040fe2000001008c */
[----:B------:R-:W2:Y:S01]  /*36b0*/  @P2 LDC.64 R168, c[0x0][0x408] ;  /* 0x00010200ffa82b82 */ /* 0x000ea20000000a00 */
[----:B------:R-:W-:Y:S01]  /*36c0*/  @P2 FSEL R237, R170, RZ, P0 ;  /* 0x000000ffaaed2208 */ /* 0x000fe20000000000 */
[----:B------:R-:W-:Y:S01]  /*36d0*/  @P1 FFMA.FTZ R248, R5, R239, R142 ;  /* 0x000000ef05f81223 */ /* 0x000fe2000001008e */
[----:B------:R-:W-:Y:S01]  /*36e0*/  @P2 LOP3.LUT P0, RZ, R192, 0xff00, RZ, 0xc0, !PT ;  /* 0x0000ff00c0ff2812 */ /* 0x000fe2000780c0ff */
[----:B0-----:R-:W-:Y:S01]  /*36f0*/  @P2 FMUL.FTZ R177, R238, R177 ;  /* 0x000000b1eeb12220 */ /* 0x001fe20000410000 */
[----:B------:R-:W-:-:S03]  /*3700*/  @P2 F2FP.BF16.F32.PACK_AB R237, RZ, R237 ;  /* 0x000000edffed223e */ /* 0x000fc600000010ff */
[----:B------:R-:W0:Y:S01]  /*3710*/  @P2 LDC.64 R170, c[0x0][0x408] ;  /* 0x00010200ffaa2b82 */ /* 0x000e220000000a00 */
[----:B------:R-:W-:Y:S01]  /*3720*/  @P2 FMUL.FTZ R176, R177, R176 ;  /* 0x000000b0b1b02220 */ /* 0x000fe20000410000 */
[----:B------:R-:W-:-:S06]  /*3730*/  @P2 PRMT R164, R237, 0x7610, R164 ;  /* 0x00007610eda42816 */ /* 0x000fcc00000000a4 */
[----:B------:R-:W3:Y:S01]  /*3740*/  @P2 LDC.64 R174, c[0x0][0x408] ;  /* 0x00010200ffae2b82 */ /* 0x000ee20000000a00 */
[----:B-1----:R-:W-:-:S04]  /*3750*/  @P2 FMUL.FTZ R173, R240, R173 ;  /* 0x000000adf0ad2220 */ /* 0x002fc80000410000 */
[----:B------:R-:W-:-:S03]  /*3760*/  @P2 FMUL.FTZ R172, R173, R172 ;  /* 0x000000acadac2220 */ /* 0x000fc60000410000 */
[----:B------:R-:W1:Y:S01]  /*3770*/  @P2 LDC.64 R178, c[0x0][0x408] ;  /* 0x00010200ffb22b82 */ /* 0x000e620000000a00 */
[----:B--2---:R-:W-:-:S04]  /*3780*/  @P2 FMUL.FTZ R169, R244, R169 ;  /* 0x000000a9f4a92220 */ /* 0x004fc80000410000 */
[----:B------:R-:W-:Y:S01]  /*3790*/  @P2 FMUL.FTZ R168, R169, R168 ;  /* 0x000000a8a9a82220 */ /* 0x000fe20000410000 */
[----:B0-----:R-:W-:-:S04]  /*37a0*/  @P2 FMUL.FTZ R171, R242, R171 ;  /* 0x000000abf2ab2220 */ /* 0x001fc80000410000 */
[----:B------:R-:W-:Y:S01]  /*37b0*/  @P2 FSEL R168, R168, RZ, P0 ;  /* 0x000000ffa8a82208 */ /* 0x000fe20000000000 */
[----:B------:R-:W-:Y:S01]  /*37c0*/  @P2 FMUL.FTZ R170, R171, R170 ;  /* 0x000000aaabaa2220 */ /* 0x000fe20000410000 */
[----:B------:R-:W-:Y:S02]  /*37d0*/  @P2 LOP3.LUT P0, RZ, R192, 0xff000000, RZ, 0xc0, !PT ;  /* 0xff000000c0ff2812 */ /* 0x000fe4000780c0ff */
[----:B------:R-:W-:Y:S01]  /*37e0*/  @P2 F2FP.BF16.F32.PACK_AB R168, RZ, R168 ;  /* 0x000000a8ffa8223e */ /* 0x000fe200000010ff */
[----:B---3--:R-:W-:Y:S01]  /*37f0*/  @P2 FMUL.FTZ R175, R246, R175 ;  /* 0x000000aff6af2220 */ /* 0x008fe20000410000 */
[----:B------:R-:W-:Y:S02]  /*3800*/  @P2 FSEL R170, R170, RZ, P6 ;  /* 0x000000ffaaaa2208 */ /* 0x000fe40003000000 */
[----:B------:R-:W-:Y:S01]  /*3810*/  @P2 LOP3.LUT P6, RZ, R193, 0xff, RZ, 0xc0, !PT ;  /* 0x000000ffc1ff2812 */ /* 0x000fe200078cc0ff */
[----:B------:R-:W-:Y:S01]  /*3820*/  @P2 FMUL.FTZ R174, R175, R174 ;  /* 0x000000aeafae2220 */ /* 0x000fe20000410000 */
[----:B------:R-:W-:-:S02]  /*3830*/  @P2 FSEL R172, R172, RZ, P0 ;  /* 0x000000ffacac2208 */ /* 0x000fc40000000000 */
[C---:B------:R-:W-:Y:S01]  /*3840*/  @P2 LOP3.LUT P0, RZ, R193.reuse, 0xff00, RZ, 0xc0, !PT ;  /* 0x0000ff00c1ff2812 */ /* 0x040fe2000780c0ff */
[----:B-1----:R-:W-:Y:S01]  /*3850*/  @P2 FMUL.FTZ R179, R248, R179 ;  /* 0x000000b3f8b32220 */ /* 0x002fe20000410000 */
        /* <DEDUP_REMOVED lines=29> */
.L_x_8569:
[----:B------:R-:W1:Y:S01]  /*3a30*/  @P2 LDC.64 R170, c[0x0][0x408] ;  /* 0x00010200ffaa2b82 */ /* 0x000e620000000a00 */
[-CC-:B------:R-:W-:Y:S01]  /*3a40*/  @P1 FFMA.FTZ R93, R216, R234.reuse, R233.reuse ;  /* 0x000000ead85d1223 */ /* 0x180fe200000100e9 */
[-CC-:B------:R-:W-:Y:S01]  /*3a50*/  @P1 FFMA.FTZ R92, R225, R234.reuse, R233.reuse ;  /* 0x000000eae15c1223 */ /* 0x180fe200000100e9 */
[----:B------:R-:W-:Y:S01]  /*3a60*/  @P1 FFMA.FTZ R161, R224, R234, R233 ;  /* 0x000000eae0a11223 */ /* 0x000fe200000100e9 */
[----:B0----5:R-:W-:Y:S01]  /*3a70*/  MOV R174, R143 ;  /* 0x0000008f00ae7202 */ /* 0x021fe20000000f00 */
[----:B------:R-:W-:Y:S01]  /*3a80*/  @P1 FADD.FTZ R160, R214, -R93 ;  /* 0x8000005dd6a01221 */ /* 0x000fe20000010000 */
[----:B------:R-:W-:Y:S01]  /*3a90*/  @P1 FADD.FTZ R93, R223, -R92 ;  /* 0x8000005cdf5d1221 */ /* 0x000fe20000010000 */
[----:B------:R-:W-:Y:S01]  /*3aa0*/  @P1 FADD.FTZ R92, R222, -R161 ;  /* 0x800000a1de5c1221 */ /* 0x000fe20000010000 */
[----:B------:R-:W0:Y:S01]  /*3ab0*/  @P2 LDC.64 R94, c[0x0][0x408] ;  /* 0x00010200ff5e2b82 */ /* 0x000e220000000a00 */
[----:B------:R-:W-:Y:S01]  /*3ac0*/  @P1 FFMA.FTZ R174, R5, R160, R143 ;  /* 0x000000a005ae1223 */ /* 0x000fe2000001008f */
[----:B------:R-:W-:-:S02]  /*3ad0*/  IMAD.MOV.U32 R162, RZ, RZ, R138 ;  /* 0x000000ffffa27224 */ /* 0x000fc400078e008a */
[-CC-:B------:R-:W-:Y:S01]  /*3ae0*/  @P1 FFMA.FTZ R176, R221, R234.reuse, R233.reuse ;  /* 0x000000eaddb01223 */ /* 0x180fe200000100e9 */
[----:B------:R-:W-:Y:S01]  /*3af0*/  @P1 FFMA.FTZ R162, R5, R93, R138 ;  /* 0x0000005d05a21223 */ /* 0x000fe2000001008a */
[----:B------:R-:W-:Y:S01]  /*3b00*/  @P1 FFMA.FTZ R177, R220, R234, R233 ;  /* 0x000000eadcb11223 */ /* 0x000fe200000100e9 */
[----:B------:R-:W-:Y:S01]  /*3b10*/  MOV R163, R139 ;  /* 0x0000008b00a37202 */ /* 0x000fe20000000f00 */
[----:B------:R-:W-:Y:S01]  /*3b20*/  @P1 FADD.FTZ R175, R219, -R176 ;  /* 0x800000b0dbaf1221 */ /* 0x000fe20000010000 */
[----:B------:R-:W2:Y:S01]  /*3b30*/  @P2 LDC.64 R172, c[0x0][0x408] ;  /* 0x00010200ffac2b82 */ /* 0x000ea20000000a00 */
[----:B------:R-:W-:Y:S01]  /*3b40*/  @P1 FADD.FTZ R178, R218, -R177 ;  /* 0x800000b1dab21221 */ /* 0x000fe20000010000 */
[C---:B------:R-:W-:Y:S01]  /*3b50*/  @P1 FFMA.FTZ R163, R5.reuse, R92, R139 ;  /* 0x0000005c05a31223 */ /* 0x040fe2000001008b */
[----:B------:R-:W-:Y:S01]  /*3b60*/  MOV R92, R140 ;  /* 0x0000008c005c7202 */ /* 0x000fe20000000f00 */
[C---:B------:R-:W-:Y:S01]  /*3b70*/  @P1 FFMA.FTZ R92, R5.reuse, R175, R140 ;  /* 0x000000af055c1223 */ /* 0x040fe2000001008c */
[----:B------:R-:W-:Y:S01]  /*3b80*/  MOV R93, R141 ;  /* 0x0000008d005d7202 */ /* 0x000fe20000000f00 */
[----:B------:R-:W-:Y:S01]  /*3b90*/  @P1 FFMA.FTZ R93, R5, R178, R141 ;  /* 0x000000b2055d1223 */ /* 0x000fe2000001008d */
[----:B------:R-:W-:Y:S01]  /*3ba0*/  @P1 FFMA.FTZ R178, R217, R234, R233 ;  /* 0x000000ead9b21223 */ /* 0x000fe200000100e9 */
[----:B------:R-:W3:Y:S01]  /*3bb0*/  @P2 LDC.64 R160, c[0x0][0x408] ;  /* 0x00010200ffa02b82 */ /* 0x000ee20000000a00 */
[----:B-1----:R-:W-:Y:S01]  /*3bc0*/  @P2 FMUL.FTZ R171, R162, R171 ;  /* 0x000000aba2ab2220 */ /* 0x002fe20000410000 */
[C---:B------:R-:W-:Y:S01]  /*3bd0*/  @P2 LOP3.LUT P0, RZ, R192.reuse, 0xff0000, RZ, 0xc0, !PT ;  /* 0x00ff0000c0ff2812 */ /* 0x040fe2000780c0ff */
[----:B------:R-:W-:Y:S01]  /*3be0*/  @P1 FADD.FTZ R178, R215, -R178 ;  /* 0x800000b2d7b21221 */ /* 0x000fe20000010000 */
[----:B------:R-:W-:Y:S01]  /*3bf0*/  @P2 LOP3.LUT P6, RZ, R192, 0xff000000, RZ, 0xc0, !PT ;  /* 0xff000000c0ff2812 */ /* 0x000fe200078cc0ff */
[----:B------:R-:W-:-:S03]  /*3c00*/  @P2 FMUL.FTZ R176, R171, R170 ;  /* 0x000000aaabb02220 */ /* 0x000fc60000410000 */
[----:B------:R-:W1:Y:S01]  /*3c10*/  @P2 LDC.64 R168, c[0x0][0x408] ;  /* 0x00010200ffa82b82 */ /* 0x000e620000000a00 */
[----:B0-----:R-:W-:Y:S01]  /*3c20*/  @P2 FMUL.FTZ R95, R92, R95 ;  /* 0x0000005f5c5f2220 */ /* 0x001fe20000410000 */
[----:B------:R-:W-:Y:S02]  /*3c30*/  @P2 FSEL R176, R176, RZ, P0 ;  /* 0x000000ffb0b02208 */ /* 0x000fe40000000000 */
[----:B------:R-:W-:Y:S01]  /*3c40*/  @P2 LOP3.LUT P0, RZ, R193, 0xff, RZ, 0xc0, !PT ;  /* 0x000000ffc1ff2812 */ /* 0x000fe2000780c0ff */
[----:B------:R-:W-:Y:S01]  /*3c50*/  @P2 FMUL.FTZ R95, R95, R94 ;  /* 0x0000005e5f5f2220 */ /* 0x000fe20000410000 */
[----:B------:R-:W-:Y:S01]  /*3c60*/  MOV R94, R142 ;  /* 0x0000008e005e7202 */ /* 0x000fe20000000f00 */
[----:B------:R-:W-:Y:S01]  /*3c70*/  @P1 FFMA.FTZ R94, R5, R178, R142 ;  /* 0x000000b2055e1223 */ /* 0x000fe2000001008e */
[----:B------:R-:W0:Y:S01]  /*3c80*/  @P2 LDC.64 R170, c[0x0][0x408] ;  /* 0x00010200ffaa2b82 */ /* 0x000e220000000a00 */
[----:B--2---:R-:W-:Y:S01]  /*3c90*/  @P2 FMUL.FTZ R173, R163, R173 ;  /* 0x000000ada3ad2220 */ /* 0x004fe20000410000 */
[----:B------:R-:W-:Y:S01]  /*3ca0*/  @P1 FFMA.FTZ R178, R229, R234, R233 ;  /* 0x000000eae5b21223 */ /* 0x000fe200000100e9 */
[----:B------:R-:W-:-:S02]  /*3cb0*/  @P2 FSEL R95, R95, RZ, P0 ;  /* 0x000000ff5f5f2208 */ /* 0x000fc40000000000 */
[----:B------:R-:W-:Y:S01]  /*3cc0*/  @P2 FMUL.FTZ R175, R173, R172 ;  /* 0x000000acadaf2220 */ /* 0x000fe20000410000 */
[----:B------:R-:W-:Y:S01]  /*3cd0*/  @P2 ISETP.GE.U32.AND P0, PT, R192, RZ, PT ;  /* 0x000000ffc000220c */ /* 0x000fe20003f06070 */
[----:B---3--:R-:W-:Y:S01]  /*3ce0*/  @P2 FMUL.FTZ R161, R93, R161 ;  /* 0x000000a15da12220 */ /* 0x008fe20000410000 */
[----:B------:R-:W2:Y:S02]  /*3cf0*/  @P2 LDC.64 R172, c[0x0][0x408] ;  /* 0x00010200ffac2b82 */ /* 0x000ea40000000a00 */
[----:B------:R-:W-:Y:S01]  /*3d00*/  @P2 FSEL R175, R175, RZ, P6 ;  /* 0x000000ffafaf2208 */ /* 0x000fe20003000000 */
[----:B------:R-:W-:Y:S01]  /*3d10*/  @P2 FMUL.FTZ R177, R161, R160 ;  /* 0x000000a0a1b12220 */ /* 0x000fe20000410000 */
[----:B------:R-:W-:Y:S01]  /*3d20*/  @P1 FADD.FTZ R161, R227, -R178 ;  /* 0x800000b2e3a11221 */ /* 0x000fe20000010000 */
[----:B------:R-:W-:Y:S01]  /*3d30*/  MOV R160, R136 ;  /* 0x0000008800a07202 */ /* 0x000fe20000000f00 */
[----:B-1----:R-:W-:Y:S01]  /*3d40*/  @P2 FMUL.FTZ R169, R94, R169 ;  /* 0x000000a95ea92220 */ /* 0x002fe20000410000 */
[----:B------:R-:W-:Y:S01]  /*3d50*/  @P2 LOP3.LUT P6, RZ, R193, 0xff00, RZ, 0xc0, !PT ;  /* 0x0000ff00c1ff2812 */ /* 0x000fe200078cc0ff */
[----:B------:R-:W-:Y:S01]  /*3d60*/  @P1 FFMA.FTZ R160, R5, R161, R136 ;  /* 0x000000a105a01223 */ /* 0x000fe20000010088 */
[----:B------:R-:W-:Y:S01]  /*3d70*/  MOV R161, R137 ;  /* 0x0000008900a17202 */ /* 0x000fe20000000f00 */
[----:B------:R-:W-:Y:S01]  /*3d80*/  @P2 FMUL.FTZ R178, R169, R168 ;  /* 0x000000a8a9b22220 */ /* 0x000fe20000410000 */
[----:B------:R-:W-:Y:S01]  /*3d90*/  @P2 FSEL R177, R177, RZ, P6 ;  /* 0x000000ffb1b12208 */ /* 0x000fe20003000000 */
[----:B------:R-:W1:Y:S01]  /*3da0*/  @P2 LDC.64 R168, c[0x0][0x408] ;  /* 0x00010200ffa82b82 */ /* 0x000e620000000a00 */
[C---:B------:R-:W-:Y:S01]  /*3db0*/  @P2 LOP3.LUT P6, RZ, R193.reuse, 0xff0000, RZ, 0xc0, !PT ;  /* 0x00ff0000c1ff2812 */ /* 0x040fe200078cc0ff */
[----:B0-----:R-:W-:Y:S01]  /*3dc0*/  @P2 FMUL.FTZ R171, R174, R171 ;  /* 0x000000abaeab2220 */ /* 0x001fe20000410000 */
[----:B------:R-:W-:-:S02]  /*3dd0*/  @P2 ISETP.GE.U32.AND.EX P0, PT, R193, 0x1000000, PT, P0 ;  /* 0x01000000c100280c */ /* 0x000fc40003f06100 */
[----:B------:R-:W-:Y:S01]  /*3de0*/  @P2 FSEL R178, R178, RZ, P6 ;  /* 0x000000ffb2b22208 */ /* 0x000fe20003000000 */
[----:B------:R-:W-:Y:S01]  /*3df0*/  @P2 FMUL.FTZ R170, R171, R170 ;  /* 0x000000aaabaa2220 */ /* 0x000fe20000410000 */
[----:B------:R-:W-:Y:S01]  /*3e00*/  @P1 FFMA.FTZ R171, R228, R234, R233 ;  /* 0x000000eae4ab1223 */ /* 0x000fe200000100e9 */
[----:B------:R-:W-:Y:S02]  /*3e10*/  @P2 LOP3.LUT P6, RZ, R192, 0xff, RZ, 0xc0, !PT ;  /* 0x000000ffc0ff2812 */ /* 0x000fe400078cc0ff */
[----:B------:R-:W-:Y:S01]  /*3e20*/  @P2 F2FP.BF16.F32.PACK_AB R176, RZ, R176 ;  /* 0x000000b0ffb0223e */ /* 0x000fe200000010ff */
[----:B------:R-:W-:Y:S01]  /*3e30*/  @P1 FADD.FTZ R238, R226, -R171 ;  /* 0x800000abe2ee1221 */ /* 0x000fe20000010000 */
[----:B--2---:R-:W-:Y:S01]  /*3e40*/  @P2 FMUL.FTZ R173, R160, R173 ;  /* 0x000000ada0ad2220 */ /* 0x004fe20000410000 */
[----:B------:R-:W-:Y:S02]  /*3e50*/  @P2 FSEL R170, R170, RZ, P0 ;  /* 0x000000ffaaaa2208 */ /* 0x000fe40000000000 */
[----:B------:R-:W-:Y:S01]  /*3e60*/  @P1 FFMA.FTZ R161, R5, R238, R137 ;  /* 0x000000ee05a11223 */ /* 0x000fe20000010089 */
[----:B------:R-:W-:Y:S01]  /*3e70*/  @P2 FMUL.FTZ R172, R173, R172 ;  /* 0x000000acadac2220 */ /* 0x000fe20000410000 */
[----:B------:R-:W-:-:S02]  /*3e80*/  @P2 LOP3.LUT P0, RZ, R192, 0xff00, RZ, 0xc0, !PT ;  /* 0x0000ff00c0ff2812 */ /* 0x000fc4000780c0ff */
[----:B------:R-:W-:Y:S02]  /*3e90*/  @P2 F2FP.BF16.F32.PACK_AB R178, RZ, R178 ;  /* 0x000000b2ffb2223e */ /* 0x000fe400000010ff */
[----:B------:R-:W-:Y:S02]  /*3ea0*/  @P2 FSEL R172, R172, RZ, P6 ;  /* 0x000000ffacac2208 */ /* 0x000fe40003000000 */
[----:B------:R-:W-:Y:S01]  /*3eb0*/  @P2 PRMT R165, R176, 0x7610, R165 ;  /* 0x00007610b0a52816 */ /* 0x000fe200000000a5 */
[----:B-1----:R-:W-:Y:S01]  /*3ec0*/  @P2 FMUL.FTZ R169, R161, R169 ;  /* 0x000000a9a1a92220 */ /* 0x002fe20000410000 */
[----:B------:R-:W-:Y:S02]  /*3ed0*/  @P2 F2FP.BF16.F32.PACK_AB R172, RZ, R172 ;  /* 0x000000acffac223e */ /* 0x000fe400000010ff */
        /* <DEDUP_REMOVED lines=12> */
[----:B------:R-:W-:Y:S02]  /*3fa0*/  @P2 PRMT R166, R166, 0x5410, R177 ;  /* 0x00005410a6a62816 */ /* 0x000fe400000000b1 */
[----:B------:R-:W-:Y:S02]  /*3fb0*/  @P2 PRMT R167, R167, 0x5410, R170 ;  /* 0x00005410a7a72816 */ /* 0x000fe400000000aa */
[----:B------:R-:W-:-:S07]  /*3fc0*/  @P2 PRMT R164, R164, 0x5410, R168 ;  /* 0x00005410a4a42816 */ /* 0x000fce00000000a8 */
.L_x_8568:
[----:B------:R-:W-:Y:S05]  /*3fd0*/  BSYNC.RECONVERGENT B1 ;  /* 0x0000000000017941 */ /* 0x000fea0003800200 */
.L_x_8551:
[----:B------:R-:W-:Y:S01]  /*3fe0*/  ISETP.NE.U32.AND P0, PT, R236, RZ, PT ;  /* 0x000000ffec00720c */ /* 0x000fe20003f05070 */
[----:B------:R-:W1:Y:S03]  /*3ff0*/  @P2 LDC.64 R168, c[0x0][0x468] ;  /* 0x00011a00ffa82b82 */ /* 0x000e660000000a00 */
[----:B------:R-:W-:-:S13]  /*4000*/  ISETP.NE.AND.EX P0, PT, R235, RZ, PT, P0 ;  /* 0x000000ffeb00720c */ /* 0x000fda0003f05300 */
[----:B------:R-:W2:Y:S01]  /*4010*/  @P0 LDC.64 R170, c[0x0][0x478] ;  /* 0x00011e00ffaa0b82 */ /* 0x000ea20000000a00 */
[C---:B-1----:R-:W-:Y:S01]  /*4020*/  @P2 IMAD.WIDE.U32 R168, R231.reuse, 0x10, R168 ;  /* 0x00000010e7a82825 */ /* 0x042fe200078e00a8 */
[----:B------:R-:W-:-:S03]  /*4030*/  IADD3 R231, PT, PT, R231, 0x20, RZ ;  /* 0x00000020e7e77810 */ /* 0x000fc60007ffe0ff */
[----:B--2---:R-:W-:-:S04]  /*4040*/  @P0 IMAD.WIDE.U32 R170, R232, 0x20, R170 ;  /* 0x00000020e8aa0825 */ /* 0x004fc800078e00aa */
[----:B------:R-:W-:Y:S01]  /*4050*/  VIADD R232, R232, 0x20 ;  /* 0x00000020e8e87836 */ /* 0x000fe20000000000 */
[----:B------:R1:W-:Y:S04]  /*4060*/  @P0 STG.E.128 desc[UR6][R170.64], R160 ;  /* 0x000000a0aa000986 */ /* 0x0003e8000c101d06 */
[----:B------:R1:W-:Y:S04]  /*4070*/  @P0 STG.E.128 desc[UR6][R170.64+0x10], R92 ;  /* 0x0000105caa000986 */ /* 0x0003e8000c101d06 */
[----:B------:R1:W-:Y:S02]  /*4080*/  @P2 STG.E.128 desc[UR6][R168.64], R164 ;  /* 0x000000a4a8002986 */ /* 0x0003e4000c101d06 */
.L_x_8550:
[----:B------:R-:W-:Y:S05]  /*4090*/  BSYNC.RECONVERGENT B2 ;  /* 0x0000000000027941 */ /* 0x000fea0003800200 */
.L_x_8549:
        /* <DEDUP_REMOVED lines=12> */
[-CC-:B------:R-:W-:Y:S01]  /*4160*/  @P1 FFMA.FTZ R170, R12, R234.reuse, R233.reuse ;  /* 0x000000ea0caa1223 */ /* 0x180fe200000100e9 */
[-CC-:B------:R-:W-:Y:S01]  /*4170*/  @P1 FFMA.FTZ R163, R7, R234.reuse, R233.reuse ;  /* 0x000000ea07a31223 */ /* 0x180fe200000100e9 */
[----:B------:R-:W-:Y:S01]  /*4180*/  @P1 FFMA.FTZ R171, R9, R234, R233 ;  /* 0x000000ea09ab1223 */ /* 0x000fe200000100e9 */
[----:B------:R-:W-:Y:S01]  /*4190*/  @P1 FADD.FTZ R162, R213, -R162 ;  /* 0x800000a2d5a21221 */ /* 0x000fe20000010000 */
[----:B------:R-:W-:Y:S01]  /*41a0*/  @P1 FADD.FTZ R170, R207, -R170 ;  /* 0x800000aacfaa1221 */ /* 0x000fe20000010000 */
[----:B0----5:R-:W-:Y:S01]  /*41b0*/  MOV R174, R151 ;  /* 0x0000009700ae7202 */ /* 0x021fe20000000f00 */
[----:B------:R-:W0:Y:S01]  /*41c0*/  @P2 LDC.64 R92, c[0x0][0x408] ;  /* 0x00010200ff5c2b82 */ /* 0x000e220000000a00 */
[----:B------:R-:W-:Y:S01]  /*41d0*/  MOV R161, R145 ;  /* 0x0000009100a17202 */ /* 0x000fe20000000f00 */
[----:B------:R-:W-:Y:S01]  /*41e0*/  @P1 FADD.FTZ R163, R212, -R163 ;  /* 0x800000a3d4a31221 */ /* 0x000fe20000010000 */
[C---:B------:R-:W-:Y:S01]  /*41f0*/  @P1 FFMA.FTZ R174, R5.reuse, R170, R151 ;  /* 0x000000aa05ae1223 */ /* 0x040fe20000010097 */
[C---:B------:R-:W-:Y:S01]  /*4200*/  @P1 FFMA.FTZ R161, R5.reuse, R162, R145 ;  /* 0x000000a205a11223 */ /* 0x040fe20000010091 */
[----:B------:R-:W-:Y:S01]  /*4210*/  @P1 FFMA.FTZ R170, R8, R234, R233 ;  /* 0x000000ea08aa1223 */ /* 0x000fe200000100e9 */
[----:B------:R-:W-:Y:S01]  /*4220*/  @P1 FADD.FTZ R171, R210, -R171 ;  /* 0x800000abd2ab1221 */ /* 0x000fe20000010000 */
[----:B------:R-:W-:Y:S01]  /*4230*/  MOV R160, R144 ;  /* 0x0000009000a07202 */ /* 0x000fe20000000f00 */
[----:B------:R-:W2:Y:S01]  /*4240*/  @P2 LDC.64 R172, c[0x0][0x408] ;  /* 0x00010200ffac2b82 */ /* 0x000ea20000000a00 */
[----:B------:R-:W-:Y:S01]  /*4250*/  @P1 FFMA.FTZ R160, R5, R163, R144 ;  /* 0x000000a305a01223 */ /* 0x000fe20000010090 */
[----:B------:R-:W-:Y:S01]  /*4260*/  MOV R162, R146 ;  /* 0x0000009200a27202 */ /* 0x000fe20000000f00 */
[----:B------:R-:W-:Y:S01]  /*4270*/  @P1 FADD.FTZ R170, R211, -R170 ;  /* 0x800000aad3aa1221 */ /* 0x000fe20000010000 */
[----:B------:R-:W-:Y:S01]  /*4280*/  @P1 FFMA.FTZ R162, R5, R171, R146 ;  /* 0x000000ab05a21223 */ /* 0x000fe20000010092 */
[----:B------:R-:W-:Y:S01]  /*4290*/  MOV R163, R147 ;  /* 0x0000009300a37202 */ /* 0x000fe20000000f00 */
[----:B------:R-:W-:Y:S01]  /*42a0*/  @P1 FFMA.FTZ R177, R11, R234, R233 ;  /* 0x000000ea0bb11223 */ /* 0x000fe200000100e9 */
[----:B------:R-:W-:Y:S01]  /*42b0*/  @P1 FFMA.FTZ R163, R5, R170, R147 ;  /* 0x000000aa05a31223 */ /* 0x000fe20000010093 */
[----:B------:R-:W3:Y:S01]  /*42c0*/  @P2 LDC.64 R94, c[0x0][0x408] ;  /* 0x00010200ff5e2b82 */ /* 0x000ee20000000a00 */
[----:B-1----:R-:W-:Y:S01]  /*42d0*/  @P2 FMUL.FTZ R169, R161, R169 ;  /* 0x000000a9a1a92220 */ /* 0x002fe20000410000 */
[----:B------:R-:W-:Y:S01]  /*42e0*/  @P1 FADD.FTZ R178, R208, -R177 ;  /* 0x800000b1d0b21221 */ /* 0x000fe20000010000 */
[----:B------:R-:W-:Y:S01]  /*42f0*/  @P1 FFMA.FTZ R179, R13, R234, R233 ;  /* 0x000000ea0db31223 */ /* 0x000fe200000100e9 */
[C---:B------:R-:W-:Y:S01]  /*4300*/  @P2 LOP3.LUT P0, RZ, R190.reuse, 0xff, RZ, 0xc0, !PT ;  /* 0x000000ffbeff2812 */ /* 0x040fe2000780c0ff */
[----:B------:R-:W-:Y:S01]  /*4310*/  @P2 FMUL.FTZ R176, R169, R168 ;  /* 0x000000a8a9b02220 */ /* 0x000fe20000410000 */
[----:B------:R-:W-:Y:S01]  /*4320*/  @P2 LOP3.LUT P6, RZ, R190, 0xff00, RZ, 0xc0, !PT ;  /* 0x0000ff00beff2812 */ /* 0x000fe200078cc0ff */
[----:B------:R-:W-:Y:S01]  /*4330*/  @P1 FADD.FTZ R179, R206, -R179 ;  /* 0x800000b3ceb31221 */ /* 0x000fe20000010000 */
[----:B0-----:R-:W-:Y:S01]  /*4340*/  @P2 FMUL.FTZ R93, R160, R93 ;  /* 0x0000005da05d2220 */ /* 0x001fe20000410000 */
[----:B------:R-:W0:Y:S01]  /*4350*/  @P2 LDC.64 R168, c[0x0][0x408] ;  /* 0x00010200ffa82b82 */ /* 0x000e220000000a00 */
[----:B------:R-:W-:-:S02]  /*4360*/  @P2 FSEL R176, R176, RZ, P6 ;  /* 0x000000ffb0b02208 */ /* 0x000fc40003000000 */
[----:B------:R-:W-:Y:S01]  /*4370*/  @P2 FMUL.FTZ R175, R93, R92 ;  /* 0x0000005c5daf2220 */ /* 0x000fe20000410000 */
[----:B------:R-:W-:Y:S01]  /*4380*/  MOV R92, R148 ;  /* 0x00000094005c7202 */ /* 0x000fe20000000f00 */
[----:B------:R-:W-:Y:S01]  /*4390*/  @P1 FFMA.FTZ R92, R5, R178, R148 ;  /* 0x000000b2055c1223 */ /* 0x000fe20000010094 */
[----:B------:R-:W-:Y:S01]  /*43a0*/  @P2 LOP3.LUT P6, RZ, R190, 0xff000000, RZ, 0xc0, !PT ;  /* 0xff000000beff2812 */ /* 0x000fe200078cc0ff */
[----:B--2---:R-:W-:Y:S01]  /*43b0*/  @P2 FMUL.FTZ R173, R162, R173 ;  /* 0x000000ada2ad2220 */ /* 0x004fe20000410000 */
[----:B------:R-:W1:Y:S01]  /*43c0*/  @P2 LDC.64 R170, c[0x0][0x408] ;  /* 0x00010200ffaa2b82 */ /* 0x000e620000000a00 */
[----:B------:R-:W-:Y:S02]  /*43d0*/  @P2 FSEL R175, R175, RZ, P0 ;  /* 0x000000ffafaf2208 */ /* 0x000fe40000000000 */
[----:B------:R-:W-:Y:S02]  /*43e0*/  @P2 LOP3.LUT P0, RZ, R190, 0xff0000, RZ, 0xc0, !PT ;  /* 0x00ff0000beff2812 */ /* 0x000fe4000780c0ff */
[----:B------:R-:W-:Y:S01]  /*43f0*/  @P2 F2FP.BF16.F32.PACK_AB R175, RZ, R175 ;  /* 0x000000afffaf223e */ /* 0x000fe200000010ff */
[----:B---3--:R-:W-:Y:S01]  /*4400*/  @P2 FMUL.FTZ R93, R163, R95 ;  /* 0x0000005fa35d2220 */ /* 0x008fe20000410000 */
[----:B------:R-:W-:Y:S01]  /*4410*/  @P2 FMUL.FTZ R95, R173, R172 ;  /* 0x000000acad5f2220 */ /* 0x000fe20000410000 */
[----:B------:R-:W-:Y:S01]  /*4420*/  @P2 F2FP.BF16.F32.PACK_AB R176, RZ, R176 ;  /* 0x000000b0ffb0223e */ /* 0x000fe200000010ff */
[----:B------:R-:W2:Y:S01]  /*4430*/  @P2 LDC.64 R172, c[0x0][0x408] ;  /* 0x00010200ffac2b82 */ /* 0x000ea20000000a00 */
[----:B------:R-:W-:Y:S01]  /*4440*/  @P2 FMUL.FTZ R177, R93, R94 ;  /* 0x0000005e5db12220 */ /* 0x000fe20000410000 */
[----:B------:R-:W-:Y:S01]  /*4450*/  @P1 FFMA.FTZ R94, R10, R234, R233 ;  /* 0x000000ea0a5e1223 */ /* 0x000fe200000100e9 */
[----:B------:R-:W-:-:S02]  /*4460*/  MOV R93, R149 ;  /* 0x00000095005d7202 */ /* 0x000fc40000000f00 */
[----:B------:R-:W-:Y:S01]  /*4470*/  @P2 FSEL R95, R95, RZ, P0 ;  /* 0x000000ff5f5f2208 */ /* 0x000fe20000000000 */
[----:B------:R-:W-:Y:S01]  /*4480*/  @P1 FADD.FTZ R178, R209, -R94 ;  /* 0x8000005ed1b21221 */ /* 0x000fe20000010000 */
[----:B------:R-:W-:Y:S01]  /*4490*/  MOV R94, R150 ;  /* 0x00000096005e7202 */ /* 0x000fe20000000f00 */
[----:B0-----:R-:W-:Y:S01]  /*44a0*/  @P2 FMUL.FTZ R169, R92, R169 ;  /* 0x000000a95ca92220 */ /* 0x001fe20000410000 */
[C---:B------:R-:W-:Y:S01]  /*44b0*/  @P1 FFMA.FTZ R94, R5.reuse, R179, R150 ;  /* 0x000000b3055e1223 */ /* 0x040fe20000010096 */
[----:B------:R-:W-:Y:S01]  /*44c0*/  @P1 FFMA.FTZ R93, R5, R178, R149 ;  /* 0x000000b2055d1223 */ /* 0x000fe20000010095 */
[----:B------:R-:W-:Y:S01]  /*44d0*/  @P2 LOP3.LUT P0, RZ, R191, 0xff, RZ, 0xc0, !PT ;  /* 0x000000ffbfff2812 */ /* 0x000fe2000780c0ff */
[----:B------:R-:W-:Y:S01]  /*44e0*/  @P2 FMUL.FTZ R168, R169, R168 ;  /* 0x000000a8a9a82220 */ /* 0x000fe20000410000 */
[----:B------:R-:W-:Y:S01]  /*44f0*/  @P2 FSEL R177, R177, RZ, P6 ;  /* 0x000000ffb1b12208 */ /* 0x000fe20003000000 */
[----:B-1----:R-:W-:Y:S01]  /*4500*/  @P2 FMUL.FTZ R171, R93, R171 ;  /* 0x000000ab5dab2220 */ /* 0x002fe20000410000 */
[----:B------:R-:W-:-:S02]  /*4510*/  @P2 LOP3.LUT P6, RZ, R191, 0xff00, RZ, 0xc0, !PT ;  /* 0x0000ff00bfff2812 */ /* 0x000fc400078cc0ff */
[----:B------:R-:W-:Y:S01]  /*4520*/  @P2 FSEL R168, R168, RZ, P0 ;  /* 0x000000ffa8a82208 */ /* 0x000fe20000000000 */
[----:B------:R-:W-:Y:S01]  /*4530*/  @P2 FMUL.FTZ R170, R171, R170 ;  /* 0x000000aaabaa2220 */ /* 0x000fe20000410000 */
[----:B------:R-:W-:Y:S02]  /*4540*/  @P2 LOP3.LUT P0, RZ, R191, 0xff0000, RZ, 0xc0, !PT ;  /* 0x00ff0000bfff2812 */ /* 0x000fe4000780c0ff */
[----:B------:R-:W-:Y:S02]  /*4550*/  @P2 F2FP.BF16.F32.PACK_AB R95, RZ, R95 ;  /* 0x0000005fff5f223e */ /* 0x000fe400000010ff */
[----:B------:R-:W-:Y:S01]  /*4560*/  @P2 FSEL R170, R170, RZ, P6 ;  /* 0x000000ffaaaa2208 */ /* 0x000fe20003000000 */
[----:B--2---:R-:W-:Y:S01]  /*4570*/  @P2 FMUL.FTZ R173, R94, R173 ;  /* 0x000000ad5ead2220 */ /* 0x004fe20000410000 */
[----:B------:R-:W-:Y:S02]  /*4580*/  @P2 F2FP.BF16.F32.PACK_AB R168, RZ, R168 ;  /* 0x000000a8ffa8223e */ /* 0x000fe400000010ff */
        /* <DEDUP_REMOVED lines=22> */
.L_x_8574:
[----:B-1----:R-:W1:Y:S01]  /*46f0*/  @P2 LDC.64 R168, c[0x0][0x408] ;  /* 0x00010200ffa82b82 */ /* 0x002e620000000a00 */
[-CC-:B------:R-:W-:Y:S01]  /*4700*/  @P1 FFMA.FTZ R172, R6, R234.reuse, R233.reuse ;  /* 0x000000ea06ac1223 */ /* 0x180fe200000100e9 */
[-C--:B------:R-:W-:Y:S01]  /*4710*/  @P1 FFMA.FTZ R171, R7, R234.reuse, R233 ;  /* 0x000000ea07ab1223 */ /* 0x080fe200000100e9 */
[----:B-----5:R-:W-:Y:S01]  /*4720*/  MOV R236, R145 ;  /* 0x0000009100ec7202 */ /* 0x020fe20000000f00 */
[----:B------:R-:W-:Y:S02]  /*4730*/  IMAD.MOV.U32 R170, RZ, RZ, R144 ;  /* 0x000000ffffaa7224 */ /* 0x000fe400078e0090 */
[----:B------:R-:W-:Y:S01]  /*4740*/  @P1 FADD.FTZ R172, R213, -R172 ;  /* 0x800000acd5ac1221 */ /* 0x000fe20000010000 */
[----:B------:R-:W-:Y:S01]  /*4750*/  @P1 FADD.FTZ R171, R212, -R171 ;  /* 0x800000abd4ab1221 */ /* 0x000fe20000010000 */
[----:B------:R-:W-:Y:S01]  /*4760*/  MOV R240, R147 ;  /* 0x0000009300f07202 */ /* 0x000fe20000000f00 */
[----:B------:R-:W-:Y:S01]  /*4770*/  @P1 FFMA.FTZ R173, R11, R234, R233 ;  /* 0x000000ea0bad1223 */ /* 0x000fe200000100e9 */
[C---:B------:R-:W-:Y:S01]  /*4780*/  @P1 FFMA.FTZ R236, R5.reuse, R172, R145 ;  /* 0x000000ac05ec1223 */ /* 0x040fe20000010091 */
[-CC-:B------:R-:W-:Y:S01]  /*4790*/  @P1 FFMA.FTZ R172, R8, R234.reuse, R233.reuse ;  /* 0x000000ea08ac1223 */ /* 0x180fe200000100e9 */
[----:B------:R-:W-:Y:S01]  /*47a0*/  @P1 FFMA.FTZ R170, R5, R171, R144 ;  /* 0x000000ab05aa1223 */ /* 0x000fe20000010090 */
[----:B------:R-:W-:Y:S01]  /*47b0*/  @P1 FFMA.FTZ R171, R9, R234, R233 ;  /* 0x000000ea09ab1223 */ /* 0x000fe200000100e9 */
[----:B------:R-:W-:Y:S01]  /*47c0*/  MOV R238, R146 ;  /* 0x0000009200ee7202 */ /* 0x000fe20000000f00 */
[----:B------:R-:W-:Y:S01]  /*47d0*/  @P1 FADD.FTZ R172, R211, -R172 ;  /* 0x800000acd3ac1221 */ /* 0x000fe20000010000 */
[----:B------:R-:W-:Y:S01]  /*47e0*/  @P1 FADD.FTZ R173, R208, -R173 ;  /* 0x800000add0ad1221 */ /* 0x000fe20000010000 */
[----:B------:R-:W-:Y:S01]  /*47f0*/  @P1 FADD.FTZ R171, R210, -R171 ;  /* 0x800000abd2ab1221 */ /* 0x000fe20000010000 */
[----:B------:R-:W-:Y:S01]  /*4800*/  @P2 LOP3.LUT P0, RZ, R190, 0xff, RZ, 0xc0, !PT ;  /* 0x000000ffbeff2812 */ /* 0x000fe2000780c0ff */
[C---:B------:R-:W-:Y:S01]  /*4810*/  @P1 FFMA.FTZ R240, R5.reuse, R172, R147 ;  /* 0x000000ac05f01223 */ /* 0x040fe20000010093 */
[----:B------:R-:W-:Y:S01]  /*4820*/  @P1 FFMA.FTZ R172, R10, R234, R233 ;  /* 0x000000ea0aac1223 */ /* 0x000fe200000100e9 */
[C---:B------:R-:W-:Y:S01]  /*4830*/  @P1 FFMA.FTZ R238, R5.reuse, R171, R146 ;  /* 0x000000ab05ee1223 */ /* 0x040fe20000010092 */
[----:B------:R-:W-:Y:S01]  /*4840*/  MOV R242, R148 ;  /* 0x0000009400f27202 */ /* 0x000fe20000000f00 */
[----:B------:R-:W-:Y:S01]  /*4850*/  @P1 FFMA.FTZ R242, R5, R173, R148 ;  /* 0x000000ad05f21223 */ /* 0x000fe20000010094 */
[----:B------:R-:W-:Y:S01]  /*4860*/  @P1 FADD.FTZ R172, R209, -R172 ;  /* 0x800000acd1ac1221 */ /* 0x000fe20000010000 */
[----:B-1----:R-:W-:Y:S01]  /*4870*/  @P2 FMUL.FTZ R169, R170, R169 ;  /* 0x000000a9aaa92220 */ /* 0x002fe20000410000 */
[----:B------:R-:W-:Y:S01]  /*4880*/  MOV R244, R149 ;  /* 0x0000009500f47202 */ /* 0x000fe20000000f00 */
[----:B------:R-:W1:Y:S01]  /*4890*/  @P2 LDC.64 R170, c[0x0][0x408] ;  /* 0x00010200ffaa2b82 */ /* 0x000e620000000a00 */
[----:B------:R-:W-:Y:S01]  /*48a0*/  @P1 FFMA.FTZ R244, R5, R172, R149 ;  /* 0x000000ac05f41223 */ /* 0x000fe20000010095 */
[----:B0-----:R-:W-:Y:S01]  /*48b0*/  @P2 FMUL.FTZ R174, R169, R168 ;  /* 0x000000a8a9ae2220 */ /* 0x001fe20000410000 */
[----:B------:R-:W-:Y:S01]  /*48c0*/  @P1 FFMA.FTZ R237, R13, R234, R233 ;  /* 0x000000ea0ded1223 */ /* 0x000fe200000100e9 */
[----:B------:R-:W-:-:S02]  /*48d0*/  MOV R246, R150 ;  /* 0x0000009600f67202 */ /* 0x000fc40000000f00 */
[----:B------:R-:W-:Y:S01]  /*48e0*/  @P2 LOP3.LUT P6, RZ, R190, 0xff0000, RZ, 0xc0, !PT ;  /* 0x00ff0000beff2812 */ /* 0x000fe200078cc0ff */
[----:B------:R-:W-:Y:S01]  /*48f0*/  @P1 FADD.FTZ R237, R206, -R237 ;  /* 0x800000edceed1221 */ /* 0x000fe20000010000 */
[----:B------:R-:W0:Y:S01]  /*4900*/  @P2 LDC.64 R168, c[0x0][0x408] ;  /* 0x00010200ffa82b82 */ /* 0x000e220000000a00 */
[----:B------:R-:W-:Y:S02]  /*4910*/  @P2 FSEL R235, R174, RZ, P0 ;  /* 0x000000ffaeeb2208 */ /* 0x000fe40000000000 */
[----:B------:R-:W-:Y:S01]  /*4920*/  @P2 LOP3.LUT P0, RZ, R190, 0xff00, RZ, 0xc0, !PT ;  /* 0x0000ff00beff2812 */ /* 0x000fe2000780c0ff */
[----:B------:R-:W-:Y:S01]  /*4930*/  @P1 FFMA.FTZ R246, R5, R237, R150 ;  /* 0x000000ed05f61223 */ /* 0x000fe20000010096 */
[----:B------:R-:W-:-:S03]  /*4940*/  @P2 F2FP.BF16.F32.PACK_AB R235, RZ, R235 ;  /* 0x000000ebffeb223e */ /* 0x000fc600000010ff */
[----:B------:R-:W2:Y:S01]  /*4950*/  @P2 LDC.64 R172, c[0x0][0x408] ;  /* 0x00010200ffac2b82 */ /* 0x000ea20000000a00 */
[----:B------:R-:W-:-:S07]  /*4960*/  @P2 PRMT R164, R235, 0x7610, R164 ;  /* 0x00007610eba42816 */ /* 0x000fce00000000a4 */
[----:B------:R-:W3:Y:S01]  /*4970*/  @P2 LDC.64 R174, c[0x0][0x408] ;  /* 0x00010200ffae2b82 */ /* 0x000ee20000000a00 */
[----:B-1----:R-:W-:-:S04]  /*4980*/  @P2 FMUL.FTZ R171, R238, R171 ;  /* 0x000000abeeab2220 */ /* 0x002fc80000410000 */
[----:B------:R-:W-:-:S03]  /*4990*/  @P2 FMUL.FTZ R170, R171, R170 ;  /* 0x000000aaabaa2220 */ /* 0x000fc60000410000 */
[----:B------:R-:W1:Y:S01]  /*49a0*/  @P2 LDC.64 R176, c[0x0][0x408] ;  /* 0x00010200ffb02b82 */ /* 0x000e620000000a00 */
[----:B0-----:R-:W-:Y:S01]  /*49b0*/  @P2 FMUL.FTZ R169, R236, R169 ;  /* 0x000000a9eca92220 */ /* 0x001fe20000410000 */
[----:B------:R-:W-:Y:S02]  /*49c0*/  @P2 FSEL R170, R170, RZ, P6 ;  /* 0x000000ffaaaa2208 */ /* 0x000fe40003000000 */
[----:B------:R-:W-:Y:S01]  /*49d0*/  @P2 LOP3.LUT P6, RZ, R191, 0xff, RZ, 0xc0, !PT ;  /* 0x000000ffbfff2812 */ /* 0x000fe200078cc0ff */
[----:B------:R-:W-:Y:S01]  /*49e0*/  @P2 FMUL.FTZ R168, R169, R168 ;  /* 0x000000a8a9a82220 */ /* 0x000fe20000410000 */
[----:B------:R-:W-:Y:S02]  /*49f0*/  @P2 F2FP.BF16.F32.PACK_AB R170, RZ, R170 ;  /* 0x000000aaffaa223e */ /* 0x000fe400000010ff */
[----:B------:R-:W0:Y:S01]  /*4a00*/  @P2 LDC.64 R178, c[0x0][0x408] ;  /* 0x00010200ffb22b82 */ /* 0x000e220000000a00 */
        /* <DEDUP_REMOVED lines=16> */
[----:B------:R-:W-:Y:S01]  /*4b10*/  @P2 PRMT R164, R164, 0x5410, R168 ;  /* 0x00005410a4a42816 */ /* 0x000fe200000000a8 */
[----:B0-----:R-:W-:Y:S01]  /*4b20*/  @P2 FMUL.FTZ R179, R246, R179 ;  /* 0x000000b3f6b32220 */ /* 0x001fe20000410000 */
        /* <DEDUP_REMOVED lines=22> */
.L_x_8573:
[----:B------:R-:W-:-:S04]  /*4c90*/  UISETP.NE.U32.AND UP0, UPT, UR20, URZ, UPT ;  /* 0x000000ff1400728c */ /* 0x000fc8000bf05070 */
[----:B------:R-:W-:-:S06]  /*4ca0*/  UISETP.NE.AND.EX UP0, UPT, UR21, URZ, UPT, UP0 ;  /* 0x000000ff1500728c */ /* 0x000fcc000bf05300 */
[----:B------:R-:W-:-:S13]  /*4cb0*/  PLOP3.LUT P3, PT, PT, PT, UP0, 0x80, 0x8 ;  /* 0x000000000008781c */ /* 0x000fda0003f6f008 */
[----:B------:R-:W-:Y:S05]  /*4cc0*/  @!P3 BRA `(.L_x_8576) ;  /* 0x000000040070b947 */ /* 0x000fea0003800000 */
[-CC-:B-1----:R-:W-:Y:S01]  /*4cd0*/  FFMA.FTZ R95, R7, R234.reuse, R233.reuse ;  /* 0x000000ea075f7223 */ /* 0x182fe200000100e9 */
[----:B------:R-:W1:Y:S01]  /*4ce0*/  @P2 LDC.64 R92, c[0x0][0x408] ;  /* 0x00010200ff5c2b82 */ /* 0x000e620000000a00 */
[-C--:B------:R-:W-:Y:S01]  /*4cf0*/  FFMA.FTZ R162, R6, R234.reuse, R233 ;  /* 0x000000ea06a27223 */ /* 0x080fe200000100e9 */
[----:B------:R-:W-:Y:S01]  /*4d00*/  ISETP.GT.AND P0, PT, R230, RZ, PT ;  /* 0x000000ffe600720c */ /* 0x000fe20003f04270 */
[----:B------:R-:W-:Y:S01]  /*4d10*/  FADD.FTZ R160, R212, -R95 ;  /* 0x8000005fd4a07221 */ /* 0x000fe20000010000 */
[----:B-----5:R-:W-:Y:S01]  /*4d20*/  @P2 LOP3.LUT P6, RZ, R190, 0xff, RZ, 0xc0, !PT ;  /* 0x000000ffbeff2812 */ /* 0x020fe200078cc0ff */
[----:B------:R-:W-:Y:S01]  /*4d30*/  FADD.FTZ R162, R213, -R162 ;  /* 0x800000a2d5a27221 */ /* 0x000fe20000010000 */
[--C-:B------:R-:W-:Y:S01]  /*4d40*/  FFMA.FTZ R169, R9, R234, R233.reuse ;  /* 0x000000ea09a97223 */ /* 0x100fe200000100e9 */
[C---:B------:R-:W-:Y:S01]  /*4d50*/  FMUL.FTZ R160, R5.reuse, R160 ;  /* 0x000000a005a07220 */ /* 0x040fe20000410000 */
[----:B------:R-:W2:Y:S01]  /*4d60*/  @P2 LDC.64 R94, c[0x0][0x408] ;  /* 0x00010200ff5e2b82 */ /* 0x000ea20000000a00 */
[----:B------:R-:W-:Y:S01]  /*4d70*/  FMUL.FTZ R161, R5, R162 ;  /* 0x000000a205a17220 */ /* 0x000fe20000410000 */
[-CC-:B------:R-:W-:Y:S01]  /*4d80*/  FFMA.FTZ R168, R8, R234.reuse, R233.reuse ;  /* 0x000000ea08a87223 */ /* 0x180fe200000100e9 */
[-CC-:B0-----:R-:W-:Y:S01]  /*4d90*/  FFMA.FTZ R175, R11, R234.reuse, R233.reuse ;  /* 0x000000ea0baf7223 */ /* 0x181fe200000100e9 */
[----:B------:R-:W-:Y:S01]  /*4da0*/  FSEL R160, R160, RZ, P0 ;  /* 0x000000ffa0a07208 */ /* 0x000fe20000000000 */
[-C--:B------:R-:W-:Y:S01]  /*4db0*/  FFMA.FTZ R178, R10, R234.reuse, R233 ;  /* 0x000000ea0ab27223 */ /* 0x080fe200000100e9 */
[----:B------:R-:W-:Y:S01]  /*4dc0*/  FSEL R161, R161, RZ, P0 ;  /* 0x000000ffa1a17208 */ /* 0x000fe20000000000 */
[----:B------:R-:W-:Y:S01]  /*4dd0*/  FADD.FTZ R170, R211, -R168 ;  /* 0x800000a8d3aa7221 */ /* 0x000fe20000010000 */
[----:B------:R-:W0:Y:S01]  /*4de0*/  @P2 LDC.64 R172, c[0x0][0x408] ;  /* 0x00010200ffac2b82 */ /* 0x000e220000000a00 */
[----:B------:R-:W-:Y:S01]  /*4df0*/  FADD.FTZ R176, R208, -R175 ;  /* 0x800000afd0b07221 */ /* 0x000fe20000010000 */
[----:B------:R-:W-:Y:S01]  /*4e00*/  FADD.FTZ R178, R209, -R178 ;  /* 0x800000b2d1b27221 */ /* 0x000fe20000010000 */
[----:B------:R-:W-:-:S02]  /*4e10*/  FFMA.FTZ R177, R13, R234, R233 ;  /* 0x000000ea0db17223 */ /* 0x000fc400000100e9 */
[----:B------:R-:W-:Y:S01]  /*4e20*/  FMUL.FTZ R175, R5, R176 ;  /* 0x000000b005af7220 */ /* 0x000fe20000410000 */
[----:B------:R-:W-:Y:S01]  /*4e30*/  FFMA.FTZ R176, R12, R234, R233 ;  /* 0x000000ea0cb07223 */ /* 0x000fe200000100e9 */
[----:B-1----:R-:W-:-:S03]  /*4e40*/  @P2 FMUL.FTZ R93, R160, R93 ;  /* 0x0000005da05d2220 */ /* 0x002fc60000410000 */
[----:B------:R-:W-:Y:S01]  /*4e50*/  FADD.FTZ R176, R207, -R176 ;  /* 0x800000b0cfb07221 */ /* 0x000fe20000010000 */
        /* <DEDUP_REMOVED lines=23> */
[----:B------:R-:W-:Y:S01]  /*4fd0*/  FMUL.FTZ R93, R5, R178 ;  /* 0x000000b2055d7220 */ /* 0x000fe20000410000 */
[----:B------:R-:W-:Y:S02]  /*4fe0*/  FSEL R92, R175, RZ, P0 ;  /* 0x000000ffaf5c7208 */ /* 0x000fe40000000000 */
[----:B------:R-:W-:Y:S01]  /*4ff0*/  @P2 FMUL.FTZ R95, R95, R94 ;  /* 0x0000005e5f5f2220 */ /* 0x000fe20000410000 */
[----:B------:R-:W-:Y:S01]  /*5000*/  FADD.FTZ R94, R206, -R177 ;  /* 0x800000b1ce5e7221 */ /* 0x000fe20000010000 */
[----:B------:R-:W-:Y:S01]  /*5010*/  @P2 FSEL R174, R174, RZ, P6 ;  /* 0x000000ffaeae2208 */ /* 0x000fe20003000000 */
[----:B0-----:R-:W-:Y:S01]  /*5020*/  @P2 FMUL.FTZ R173, R92, R173 ;  /* 0x000000ad5cad2220 */ /* 0x001fe20000410000 */
[----:B------:R-:W-:Y:S01]  /*5030*/  FSEL R93, R93, RZ, P0 ;  /* 0x000000ff5d5d7208 */ /* 0x000fe20000000000 */
[----:B------:R-:W-:Y:S01]  /*5040*/  FMUL.FTZ R94, R5, R94 ;  /* 0x0000005e055e7220 */ /* 0x000fe20000410000 */
[----:B------:R-:W-:Y:S01]  /*5050*/  @P2 LOP3.LUT P6, RZ, R190, 0xff000000, RZ, 0xc0, !PT ;  /* 0xff000000beff2812 */ /* 0x000fe200078cc0ff */
[----:B------:R-:W-:Y:S01]  /*5060*/  @P2 FMUL.FTZ R172, R173, R172 ;  /* 0x000000acadac2220 */ /* 0x000fe20000410000 */
[----:B------:R-:W-:Y:S01]  /*5070*/  @P2 F2FP.BF16.F32.PACK_AB R174, RZ, R174 ;  /* 0x000000aeffae223e */ /* 0x000fe200000010ff */
[----:B---3--:R-:W-:Y:S01]  /*5080*/  @P2 FMUL.FTZ R169, R93, R169 ;  /* 0x000000a95da92220 */ /* 0x008fe20000410000 */
[----:B------:R-:W-:-:S02]  /*5090*/  @P2 FSEL R95, R95, RZ, P6 ;  /* 0x000000ff5f5f2208 */ /* 0x000fc40003000000 */
[----:B------:R-:W-:Y:S01]  /*50a0*/  FSEL R94, R94, RZ, P0 ;  /* 0x000000ff5e5e7208 */ /* 0x000fe20000000000 */
[----:B------:R-:W-:Y:S01]  /*50b0*/  @P2 FMUL.FTZ R168, R169, R168 ;  /* 0x000000a8a9a82220 */ /* 0x000fe20000410000 */
[----:B------:R-:W-:Y:S01]  /*50c0*/  @P2 LOP3.LUT P6, RZ, R191, 0xff, RZ, 0xc0, !PT ;  /* 0x000000ffbfff2812 */ /* 0x000fe200078cc0ff */
[----:B------:R-:W-:Y:S01]  /*50d0*/  FMUL.FTZ R169, R5, R176 ;  /* 0x000000b005a97220 */ /* 0x000fe20000410000 */
[----:B------:R-:W-:Y:S01]  /*50e0*/  @P2 PRMT R165, R174, 0x7610, R165 ;  /* 0x00007610aea52816 */ /* 0x000fe200000000a5 */
[----:B----4-:R-:W-:Y:S01]  /*50f0*/  @P2 FMUL.FTZ R171, R94, R171 ;  /* 0x000000ab5eab2220 */ /* 0x010fe20000410000 */
[----:B------:R-:W-:Y:S02]  /*5100*/  @P2 FSEL R172, R172, RZ, P6 ;  /* 0x000000ffacac2208 */ /* 0x000fe40003000000 */
[----:B------:R-:W-:Y:S01]  /*5110*/  @P2 LOP3.LUT P6, RZ, R191, 0xff00, RZ, 0xc0, !PT ;  /* 0x0000ff00bfff2812 */ /* 0x000fe200078cc0ff */
[----:B------:R-:W-:Y:S01]  /*5120*/  @P2 FMUL.FTZ R170, R171, R170 ;  /* 0x000000aaabaa2220 */ /* 0x000fe20000410000 */
[----:B------:R-:W-:-:S02]  /*5130*/  @P2 F2FP.BF16.F32.PACK_AB R172, RZ, R172 ;  /* 0x000000acffac223e */ /* 0x000fc400000010ff */
[----:B------:R-:W-:Y:S02]  /*5140*/  @P2 FSEL R168, R168, RZ, P6 ;  /* 0x000000ffa8a82208 */ /* 0x000fe40003000000 */
[----:B------:R-:W-:Y:S02]  /*5150*/  @P2 LOP3.LUT P6, RZ, R191, 0xff0000, RZ, 0xc0, !PT ;  /* 0x00ff0000bfff2812 */ /* 0x000fe400078cc0ff */
[----:B------:R-:W-:Y:S02]  /*5160*/  @P2 F2FP.BF16.F32.PACK_AB R95, RZ, R95 ;  /* 0x0000005fff5f223e */ /* 0x000fe400000010ff */
[----:B------:R-:W-:Y:S02]  /*5170*/  @P2 FSEL R170, R170, RZ, P6 ;  /* 0x000000ffaaaa2208 */ /* 0x000fe40003000000 */
        /* <DEDUP_REMOVED lines=17> */
.L_x_8576:
        /* <DEDUP_REMOVED lines=13> */
.L_x_8578:
[----:B------:R-:W-:Y:S05]  /*5360*/  BSYNC.RECONVERGENT B3 ;  /* 0x0000000000037941 */ /* 0x000fea0003800200 */
.L_x_8577:
        /* <DEDUP_REMOVED lines=13> */
.L_x_8580:
[----:B------:R-:W-:Y:S05]  /*5440*/  BSYNC.RECONVERGENT B3 ;  /* 0x0000000000037941 */ /* 0x000fea0003800200 */
.L_x_8579:
        /* <DEDUP_REMOVED lines=13> */
.L_x_8582:
[----:B------:R-:W-:Y:S05]  /*5520*/  BSYNC.RECONVERGENT B3 ;  /* 0x0000000000037941 */ /* 0x000fea0003800200 */
.L_x_8581:
        /* <DEDUP_REMOVED lines=13> */
.L_x_8584:
[----:B------:R-:W-:Y:S05]  /*5600*/  BSYNC.RECONVERGENT B3 ;  /* 0x0000000000037941 */ /* 0x000fea0003800200 */
.L_x_8583:
        /* <DEDUP_REMOVED lines=13> */
.L_x_8586:
[----:B------:R-:W-:Y:S05]  /*56e0*/  BSYNC.RECONVERGENT B3 ;  /* 0x0000000000037941 */ /* 0x000fea0003800200 */
.L_x_8585:
        /* <DEDUP_REMOVED lines=13> */
.L_x_8588:
[----:B------:R-:W-:Y:S05]  /*57c0*/  BSYNC.RECONVERGENT B3 ;  /* 0x0000000000037941 */ /* 0x000fea0003800200 */
.L_x_8587:
        /* <DEDUP_REMOVED lines=13> */
.L_x_8590:
[----:B------:R-:W-:Y:S05]  /*58a0*/  BSYNC.RECONVERGENT B3 ;  /* 0x0000000000037941 */ /* 0x000fea0003800200 */
.L_x_8589:
        /* <DEDUP_REMOVED lines=13> */
.L_x_8575:
[----:B------:R-:W-:Y:S05]  /*5980*/  BSYNC.RECONVERGENT B1 ;  /* 0x0000000000017941 */ /* 0x000fea0003800200 */
.L_x_8572:
[----:B-1----:R-:W1:Y:S08]  /*5990*/  @P3 LDC.64 R170, c[0x0][0x478] ;  /* 0x00011e00ffaa3b82 */ /* 0x002e700000000a00 */
        /* <DEDUP_REMOVED lines=8> */
.L_x_8571:
[----:B------:R-:W-:Y:S05]  /*5a20*/  BSYNC.RECONVERGENT B2 ;  /* 0x0000000000027941 */ /* 0x000fea0003800200 */
.L_x_8570:
        /* <DEDUP_REMOVED lines=14> */
[----:B-----5:R-:W-:Y:S01]  /*5b10*/  MOV R160, R152 ;  /* 0x0000009800a07202 */ /* 0x020fe20000000f00 */
[----:B------:R-:W-:Y:S01]  /*5b20*/  @P1 FADD.FTZ R163, R18, -R163 ;  /* 0x800000a312a31221 */ /* 0x000fe20000010000 */
[----:B------:R-:W-:Y:S01]  /*5b30*/  @P1 FADD.FTZ R172, R181, -R172 ;  /* 0x800000acb5ac1221 */ /* 0x000fe20000010000 */
[----:B------:R-:W-:Y:S01]  /*5b40*/  @P1 FADD.FTZ R162, R23, -R162 ;  /* 0x800000a217a21221 */ /* 0x000fe20000010000 */
[----:B------:R-:W2:Y:S01]  /*5b50*/  @P2 LDC.64 R170, c[0x0][0x408] ;  /* 0x00010200ffaa2b82 */ /* 0x000ea20000000a00 */
[C---:B------:R-:W-:Y:S01]  /*5b60*/  @P1 FFMA.FTZ R160, R5.reuse, R163, R152 ;  /* 0x000000a305a01223 */ /* 0x040fe20000010098 */
[----:B0-----:R-:W-:Y:S01]  /*5b70*/  MOV R174, R159 ;  /* 0x0000009f00ae7202 */ /* 0x001fe20000000f00 */
[C---:B------:R-:W-:Y:S01]  /*5b80*/  @P1 FFMA.FTZ R174, R5.reuse, R172, R159 ;  /* 0x000000ac05ae1223 */ /* 0x040fe2000001009f */
[----:B------:R-:W-:Y:S01]  /*5b90*/  MOV R161, R153 ;  /* 0x0000009900a17202 */ /* 0x000fe20000000f00 */
[----:B------:R-:W-:Y:S01]  /*5ba0*/  @P1 FFMA.FTZ R161, R5, R162, R153 ;  /* 0x000000a205a11223 */ /* 0x000fe20000010099 */
[-CC-:B------:R-:W-:Y:S01]  /*5bb0*/  @P1 FFMA.FTZ R173, R17, R234.reuse, R233.reuse ;  /* 0x000000ea11ad1223 */ /* 0x180fe200000100e9 */
[----:B------:R-:W-:Y:S01]  /*5bc0*/  @P1 FFMA.FTZ R172, R16, R234, R233 ;  /* 0x000000ea10ac1223 */ /* 0x000fe200000100e9 */
[----:B------:R-:W0:Y:S01]  /*5bd0*/  @P2 LDC.64 R94, c[0x0][0x408] ;  /* 0x00010200ff5e2b82 */ /* 0x000e220000000a00 */
[----:B------:R-:W-:Y:S01]  /*5be0*/  MOV R162, R154 ;  /* 0x0000009a00a27202 */ /* 0x000fe20000000f00 */
[----:B------:R-:W-:Y:S01]  /*5bf0*/  @P1 FADD.FTZ R173, R20, -R173 ;  /* 0x800000ad14ad1221 */ /* 0x000fe20000010000 */
[----:B------:R-:W-:Y:S01]  /*5c00*/  @P1 FADD.FTZ R172, R25, -R172 ;  /* 0x800000ac19ac1221 */ /* 0x000fe20000010000 */
[----:B------:R-:W-:Y:S01]  /*5c10*/  MOV R163, R155 ;  /* 0x0000009b00a37202 */ /* 0x000fe20000000f00 */
[----:B------:R-:W-:Y:S01]  /*5c20*/  @P1 FFMA.FTZ R179, R19, R234, R233 ;  /* 0x000000ea13b31223 */ /* 0x000fe200000100e9 */
[C---:B------:R-:W-:Y:S01]  /*5c30*/  @P1 FFMA.FTZ R162, R5.reuse, R173, R154 ;  /* 0x000000ad05a21223 */ /* 0x040fe2000001009a */
[----:B------:R-:W-:Y:S01]  /*5c40*/  @P1 FFMA.FTZ R163, R5, R172, R155 ;  /* 0x000000ac05a31223 */ /* 0x000fe2000001009b */
[----:B------:R-:W3:Y:S01]  /*5c50*/  @P2 LDC.64 R92, c[0x0][0x408] ;  /* 0x00010200ff5c2b82 */ /* 0x000ee20000000a00 */
[----:B-1----:R-:W-:Y:S01]  /*5c60*/  @P2 FMUL.FTZ R169, R160, R169 ;  /* 0x000000a9a0a92220 */ /* 0x002fe20000410000 */
[----:B------:R-:W-:Y:S01]  /*5c70*/  @P1 FFMA.FTZ R235, R21, R234, R233 ;  /* 0x000000ea15eb1223 */ /* 0x000fe200000100e9 */
[----:B------:R-:W-:Y:S01]  /*5c80*/  @P1 FADD.FTZ R179, R22, -R179 ;  /* 0x800000b316b31221 */ /* 0x000fe20000010000 */
[----:B------:R-:W-:Y:S01]  /*5c90*/  @P2 LOP3.LUT P0, RZ, R188, 0xff, RZ, 0xc0, !PT ;  /* 0x000000ffbcff2812 */ /* 0x000fe2000780c0ff */
[----:B------:R-:W-:Y:S01]  /*5ca0*/  @P2 FMUL.FTZ R175, R169, R168 ;  /* 0x000000a8a9af2220 */ /* 0x000fe20000410000 */
[----:B------:R-:W-:Y:S01]  /*5cb0*/  @P1 FADD.FTZ R235, R24, -R235 ;  /* 0x800000eb18eb1221 */ /* 0x000fe20000010000 */
[----:B------:R-:W-:Y:S01]  /*5cc0*/  @P2 LOP3.LUT P4, RZ, R188, 0xff00, RZ, 0xc0, !PT ;  /* 0x0000ff00bcff2812 */ /* 0x000fe2000788c0ff */
[----:B--2---:R-:W-:Y:S01]  /*5cd0*/  @P2 FMUL.FTZ R171, R161, R171 ;  /* 0x000000aba1ab2220 */ /* 0x004fe20000410000 */
[----:B------:R-:W1:Y:S01]  /*5ce0*/  @P2 LDC.64 R168, c[0x0][0x408] ;  /* 0x00010200ffa82b82 */ /* 0x000e620000000a00 */
[----:B------:R-:W-:-:S02]  /*5cf0*/  @P2 FSEL R175, R175, RZ, P0 ;  /* 0x000000ffafaf2208 */ /* 0x000fc40000000000 */
[----:B------:R-:W-:Y:S01]  /*5d00*/  @P2 FMUL.FTZ R176, R171, R170 ;  /* 0x000000aaabb02220 */ /* 0x000fe20000410000 */
[----:B------:R-:W-:Y:S02]  /*5d10*/  @P2 LOP3.LUT P0, RZ, R188, 0xff0000, RZ, 0xc0, !PT ;  /* 0x00ff0000bcff2812 */ /* 0x000fe4000780c0ff */
[----:B------:R-:W-:Y:S01]  /*5d20*/  @P2 LOP3.LUT P6, RZ, R189, 0xff0000, RZ, 0xc0, !PT ;  /* 0x00ff0000bdff2812 */ /* 0x000fe200078cc0ff */
[----:B0-----:R-:W-:Y:S01]  /*5d30*/  @P2 FMUL.FTZ R177, R163, R95 ;  /* 0x0000005fa3b12220 */ /* 0x001fe20000410000 */
[----:B------:R-:W0:Y:S01]  /*5d40*/  @P2 LDC.64 R170, c[0x0][0x408] ;  /* 0x00010200ffaa2b82 */ /* 0x000e220000000a00 */
[----:B------:R-:W-:Y:S02]  /*5d50*/  @P2 FSEL R176, R176, RZ, P4 ;  /* 0x000000ffb0b02208 */ /* 0x000fe40002000000 */
[----:B------:R-:W-:Y:S01]  /*5d60*/  @P2 FMUL.FTZ R177, R177, R94 ;  /* 0x0000005eb1b12220 */ /* 0x000fe20000410000 */
[----:B------:R-:W-:Y:S01]  /*5d70*/  @P1 FFMA.FTZ R94, R26, R234, R233 ;  /* 0x000000ea1a5e1223 */ /* 0x000fe200000100e9 */
[----:B------:R-:W-:Y:S01]  /*5d80*/  @P2 LOP3.LUT P4, RZ, R188, 0xff000000, RZ, 0xc0, !PT ;  /* 0xff000000bcff2812 */ /* 0x000fe2000788c0ff */
[----:B---3--:R-:W-:-:S02]  /*5d90*/  @P2 FMUL.FTZ R93, R162, R93 ;  /* 0x0000005da25d2220 */ /* 0x008fc40000410000 */
[----:B------:R-:W2:Y:S01]  /*5da0*/  @P2 LDC.64 R172, c[0x0][0x408] ;  /* 0x00010200ffac2b82 */ /* 0x000ea20000000a00 */
[----:B------:R-:W-:Y:S01]  /*5db0*/  @P1 FADD.FTZ R178, R27, -R94 ;  /* 0x8000005e1bb21221 */ /* 0x000fe20000010000 */
[----:B------:R-:W-:Y:S01]  /*5dc0*/  MOV R94, R158 ;  /* 0x0000009e005e7202 */ /* 0x000fe20000000f00 */
[----:B------:R-:W-:Y:S01]  /*5dd0*/  @P2 FMUL.FTZ R95, R93, R92 ;  /* 0x0000005c5d5f2220 */ /* 0x000fe20000410000 */
[----:B------:R-:W-:Y:S01]  /*5de0*/  MOV R92, R156 ;  /* 0x0000009c005c7202 */ /* 0x000fe20000000f00 */
[C---:B------:R-:W-:Y:S01]  /*5df0*/  @P1 FFMA.FTZ R92, R5.reuse, R179, R156 ;  /* 0x000000b3055c1223 */ /* 0x040fe2000001009c */
[----:B------:R-:W-:Y:S01]  /*5e00*/  MOV R93, R157 ;  /* 0x0000009d005d7202 */ /* 0x000fe20000000f00 */
[C---:B------:R-:W-:Y:S01]  /*5e10*/  @P1 FFMA.FTZ R93, R5.reuse, R178, R157 ;  /* 0x000000b2055d1223 */ /* 0x040fe2000001009d */
[----:B------:R-:W-:Y:S01]  /*5e20*/  @P1 FFMA.FTZ R94, R5, R235, R158 ;  /* 0x000000eb055e1223 */ /* 0x000fe2000001009e */
[----:B-1----:R-:W-:Y:S01]  /*5e30*/  @P2 FMUL.FTZ R169, R92, R169 ;  /* 0x000000a95ca92220 */ /* 0x002fe20000410000 */
        /* <DEDUP_REMOVED lines=8> */
[----:B------:R-:W-:Y:S02]  /*5ec0*/  @P2 F2FP.BF16.F32.PACK_AB R175, RZ, R175 ;  /* 0x000000afffaf223e */ /* 0x000fe400000010ff */
[----:B------:R-:W-:Y:S01]  /*5ed0*/  @P2 F2FP.BF16.F32.PACK_AB R95, RZ, R95 ;  /* 0x0000005fff5f223e */ /* 0x000fe200000010ff */
[----:B--2---:R-:W-:Y:S01]  /*5ee0*/  @P2 FMUL.FTZ R173, R94, R173 ;  /* 0x000000ad5ead2220 */ /* 0x004fe20000410000 */
[----:B------:R-:W-:-:S02]  /*5ef0*/  @P2 FSEL R170, R170, RZ, P4 ;  /* 0x000000ffaaaa2208 */ /* 0x000fc40002000000 */
[----:B------:R-:W-:Y:S01]  /*5f00*/  @P2 F2FP.BF16.F32.PACK_AB R168, RZ, R168 ;  /* 0x000000a8ffa8223e */ /* 0x000fe200000010ff */
[----:B------:R-:W-:Y:S01]  /*5f10*/  @P2 FMUL.FTZ R172, R173, R172 ;  /* 0x000000acadac2220 */ /* 0x000fe20000410000 */
[----:B------:R-:W-:Y:S02]  /*5f20*/  @P2 F2FP.BF16.F32.PACK_AB R176, RZ, R176 ;  /* 0x000000b0ffb0223e */ /* 0x000fe400000010ff */
[----:B------:R-:W-:Y:S02]  /*5f30*/  @P2 PRMT R164, R175, 0x7610, R164 ;  /* 0x00007610afa42816 */ /* 0x000fe400000000a4 */
[----:B------:R-:W-:Y:S02]  /*5f40*/  @P2 FSEL R172, R172, RZ, P6 ;  /* 0x000000ffacac2208 */ /* 0x000fe40003000000 */
[----:B------:R-:W-:Y:S02]  /*5f50*/  @P2 F2FP.BF16.F32.PACK_AB R177, RZ, R177 ;  /* 0x000000b1ffb1223e */ /* 0x000fe400000010ff */
[----:B------:R-:W-:-:S02]  /*5f60*/  @P2 PRMT R165, R95, 0x7610, R165 ;  /* 0x000076105fa52816 */ /* 0x000fc400000000a5 */
[----:B------:R-:W-:Y:S02]  /*5f70*/  @P2 F2FP.BF16.F32.PACK_AB R170, RZ, R170 ;  /* 0x000000aaffaa223e */ /* 0x000fe400000010ff */
[----:B------:R-:W-:Y:S02]  /*5f80*/  @P2 F2FP.BF16.F32.PACK_AB R172, RZ, R172 ;  /* 0x000000acffac223e */ /* 0x000fe400000010ff */
[----:B------:R-:W-:Y:S02]  /*5f90*/  @P2 PRMT R166, R168, 0x7610, R166 ;  /* 0x00007610a8a62816 */ /* 0x000fe400000000a6 */
[----:B------:R-:W-:Y:S02]  /*5fa0*/  @P2 PRMT R164, R164, 0x5410, R176 ;  /* 0x00005410a4a42816 */ /* 0x000fe400000000b0 */
[----:B------:R-:W-:Y:S02]  /*5fb0*/  @P2 PRMT R165, R165, 0x5410, R177 ;  /* 0x00005410a5a52816 */ /* 0x000fe400000000b1 */
[----:B------:R-:W-:-:S02]  /*5fc0*/  MOV R95, R174 ;  /* 0x000000ae005f7202 */ /* 0x000fc40000000f00 */
        /* <DEDUP_REMOVED lines=11> */
.L_x_8595:
[----:B-1-3--:R-:W1:Y:S01]  /*6080*/  @P2 LDC.64 R170, c[0x0][0x408] ;  /* 0x00010200ffaa2b82 */ /* 0x00ae620000000a00 */
[-CC-:B------:R-:W-:Y:S01]  /*6090*/  @P1 FFMA.FTZ R176, R14, R234.reuse, R233.reuse ;  /* 0x000000ea0eb01223 */ /* 0x180fe200000100e9 */
[----:B------:R-:W-:Y:S01]  /*60a0*/  @P1 FFMA.FTZ R173, R15, R234, R233 ;  /* 0x000000ea0fad1223 */ /* 0x000fe200000100e9 */
[----:B0----5:R-:W-:Y:S01]  /*60b0*/  MOV R174, R153 ;  /* 0x0000009900ae7202 */ /* 0x021fe20000000f00 */
[----:B------:R-:W-:Y:S02]  /*60c0*/  IMAD.MOV.U32 R172, RZ, RZ, R152 ;  /* 0x000000ffffac7224 */ /* 0x000fe400078e0098 */
[----:B------:R-:W-:Y:S01]  /*60d0*/  @P1 FADD.FTZ R176, R23, -R176 ;  /* 0x800000b017b01221 */ /* 0x000fe20000010000 */
[----:B------:R-:W-:Y:S01]  /*60e0*/  @P1 FADD.FTZ R173, R18, -R173 ;  /* 0x800000ad12ad1221 */ /* 0x000fe20000010000 */
[C---:B------:R-:W-:Y:S01]  /*60f0*/  @P2 LOP3.LUT P0, RZ, R188.reuse, 0xff, RZ, 0xc0, !PT ;  /* 0x000000ffbcff2812 */ /* 0x040fe2000780c0ff */
[----:B------:R-:W0:Y:S01]  /*6100*/  @P2 LDC.64 R168, c[0x0][0x408] ;  /* 0x00010200ffa82b82 */ /* 0x000e220000000a00 */
[C---:B------:R-:W-:Y:S01]  /*6110*/  @P1 FFMA.FTZ R174, R5.reuse, R176, R153 ;  /* 0x000000b005ae1223 */ /* 0x040fe20000010099 */
[----:B------:R-:W-:Y:S01]  /*6120*/  @P1 FFMA.FTZ R172, R5, R173, R152 ;  /* 0x000000ad05ac1223 */ /* 0x000fe20000010098 */
[-CC-:B------:R-:W-:Y:S01]  /*6130*/  @P1 FFMA.FTZ R173, R19, R234.reuse, R233.reuse ;  /* 0x000000ea13ad1223 */ /* 0x180fe200000100e9 */
[----:B------:R-:W-:Y:S01]  /*6140*/  @P2 LOP3.LUT P4, RZ, R188, 0xff00, RZ, 0xc0, !PT ;  /* 0x0000ff00bcff2812 */ /* 0x000fe2000788c0ff */
[-CC-:B------:R-:W-:Y:S01]  /*6150*/  @P1 FFMA.FTZ R175, R17, R234.reuse, R233.reuse ;  /* 0x000000ea11af1223 */ /* 0x180fe200000100e9 */
[----:B------:R-:W-:Y:S01]  /*6160*/  @P1 FFMA.FTZ R176, R16, R234, R233 ;  /* 0x000000ea10b01223 */ /* 0x000fe200000100e9 */
[----:B------:R-:W-:Y:S01]  /*6170*/  @P1 FADD.FTZ R173, R22, -R173 ;  /* 0x800000ad16ad1221 */ /* 0x000fe20000010000 */
[----:B------:R-:W-:Y:S01]  /*6180*/  MOV R178, R156 ;  /* 0x0000009c00b27202 */ /* 0x000fe20000000f00 */
[----:B------:R-:W-:Y:S01]  /*6190*/  @P1 FADD.FTZ R175, R20, -R175 ;  /* 0x800000af14af1221 */ /* 0x000fe20000010000 */
[----:B------:R-:W-:Y:S01]  /*61a0*/  @P1 FADD.FTZ R176, R25, -R176 ;  /* 0x800000b019b01221 */ /* 0x000fe20000010000 */
[C---:B------:R-:W-:Y:S01]  /*61b0*/  @P1 FFMA.FTZ R178, R5.reuse, R173, R156 ;  /* 0x000000ad05b21223 */ /* 0x040fe2000001009c */
[----:B------:R-:W-:Y:S01]  /*61c0*/  MOV R236, R154 ;  /* 0x0000009a00ec7202 */ /* 0x000fe20000000f00 */
[C---:B------:R-:W-:Y:S01]  /*61d0*/  @P1 FFMA.FTZ R236, R5.reuse, R175, R154 ;  /* 0x000000af05ec1223 */ /* 0x040fe2000001009a */
[----:B------:R-:W-:Y:S01]  /*61e0*/  MOV R238, R155 ;  /* 0x0000009b00ee7202 */ /* 0x000fe20000000f00 */
[----:B------:R-:W-:Y:S01]  /*61f0*/  @P1 FFMA.FTZ R238, R5, R176, R155 ;  /* 0x000000b005ee1223 */ /* 0x000fe2000001009b */
[----:B-1----:R-:W-:Y:S01]  /*6200*/  @P2 FMUL.FTZ R171, R174, R171 ;  /* 0x000000abaeab2220 */ /* 0x002fe20000410000 */
[----:B------:R-:W-:Y:S01]  /*6210*/  MOV R240, R157 ;  /* 0x0000009d00f07202 */ /* 0x000fe20000000f00 */
[----:B------:R-:W1:Y:S01]  /*6220*/  @P2 LDC.64 R176, c[0x0][0x408] ;  /* 0x00010200ffb02b82 */ /* 0x000e620000000a00 */
[--C-:B------:R-:W-:Y:S01]  /*6230*/  @P1 FFMA.FTZ R237, R21, R234, R233.reuse ;  /* 0x000000ea15ed1223 */ /* 0x100fe200000100e9 */
[----:B------:R-:W-:Y:S01]  /*6240*/  @P2 FMUL.FTZ R171, R171, R170 ;  /* 0x000000aaabab2220 */ /* 0x000fe20000410000 */
[----:B------:R-:W-:Y:S01]  /*6250*/  @P1 FFMA.FTZ R170, R26, R234, R233 ;  /* 0x000000ea1aaa1223 */ /* 0x000fe200000100e9 */
[----:B------:R-:W-:Y:S01]  /*6260*/  MOV R242, R158 ;  /* 0x0000009e00f27202 */ /* 0x000fe20000000f00 */
[----:B------:R-:W-:Y:S01]  /*6270*/  @P1 FADD.FTZ R237, R24, -R237 ;  /* 0x800000ed18ed1221 */ /* 0x000fe20000010000 */
[----:B0-----:R-:W-:Y:S01]  /*6280*/  @P2 FMUL.FTZ R169, R172, R169 ;  /* 0x000000a9aca92220 */ /* 0x001fe20000410000 */
[----:B------:R-:W-:Y:S01]  /*6290*/  @P1 FADD.FTZ R174, R27, -R170 ;  /* 0x800000aa1bae1221 */ /* 0x000fe20000010000 */
[----:B------:R-:W-:Y:S01]  /*62a0*/  @P2 FSEL R172, R171, RZ, P4 ;  /* 0x000000ffabac2208 */ /* 0x000fe20002000000 */
[----:B------:R-:W-:Y:S01]  /*62b0*/  @P1 FFMA.FTZ R242, R5, R237, R158 ;  /* 0x000000ed05f21223 */ /* 0x000fe2000001009e */
[----:B------:R-:W-:Y:S01]  /*62c0*/  @P2 FMUL.FTZ R168, R169, R168 ;  /* 0x000000a8a9a82220 */ /* 0x000fe20000410000 */
[----:B------:R-:W-:Y:S01]  /*62d0*/  @P1 FFMA.FTZ R240, R5, R174, R157 ;  /* 0x000000ae05f01223 */ /* 0x000fe2000001009d */
[----:B------:R-:W-:Y:S01]  /*62e0*/  @P2 F2FP.BF16.F32.PACK_AB R235, RZ, R172 ;  /* 0x000000acffeb223e */ /* 0x000fe200000010ff */
[----:B------:R-:W0:Y:S01]  /*62f0*/  @P2 LDC.64 R174, c[0x0][0x408] ;  /* 0x00010200ffae2b82 */ /* 0x000e220000000a00 */
[----:B------:R-:W-:-:S02]  /*6300*/  @P2 LOP3.LUT P6, RZ, R188, 0xff0000, RZ, 0xc0, !PT ;  /* 0x00ff0000bcff2812 */ /* 0x000fc400078cc0ff */
[----:B------:R-:W-:Y:S02]  /*6310*/  @P2 FSEL R170, R168, RZ, P0 ;  /* 0x000000ffa8aa2208 */ /* 0x000fe40000000000 */
[----:B------:R-:W-:Y:S02]  /*6320*/  @P2 LOP3.LUT P0, RZ, R188, 0xff000000, RZ, 0xc0, !PT ;  /* 0xff000000bcff2812 */ /* 0x000fe4000780c0ff */
[----:B------:R-:W-:Y:S01]  /*6330*/  @P2 F2FP.BF16.F32.PACK_AB R179, RZ, R170 ;  /* 0x000000aaffb3223e */ /* 0x000fe200000010ff */
[----:B------:R-:W2:Y:S01]  /*6340*/  @P2 LDC.64 R168, c[0x0][0x408] ;  /* 0x00010200ffa82b82 */ /* 0x000ea20000000a00 */
[----:B------:R-:W-:Y:S01]  /*6350*/  @P2 LOP3.LUT P4, RZ, R189, 0xff, RZ, 0xc0, !PT ;  /* 0x000000ffbdff2812 */ /* 0x000fe2000788c0ff */
[----:B-1----:R-:W-:Y:S01]  /*6360*/  @P2 FMUL.FTZ R177, R242, R177 ;  /* 0x000000b1f2b12220 */ /* 0x002fe20000410000 */
[----:B------:R-:W-:-:S03]  /*6370*/  @P2 PRMT R164, R179, 0x7610, R164 ;  /* 0x00007610b3a42816 */ /* 0x000fc600000000a4 */
[----:B------:R-:W-:Y:S02]  /*6380*/  @P2 FMUL.FTZ R176, R177, R176 ;  /* 0x000000b0b1b02220 */ /* 0x000fe40000410000 */
[----:B------:R-:W1:Y:S01]  /*6390*/  @P2 LDC.64 R170, c[0x0][0x408] ;  /* 0x00010200ffaa2b82 */ /* 0x000e620000000a00 */
[----:B------:R-:W-:-:S07]  /*63a0*/  @P2 PRMT R164, R164, 0x5410, R235 ;  /* 0x00005410a4a42816 */ /* 0x000fce00000000eb */
[----:B------:R-:W3:Y:S01]  /*63b0*/  @P2 LDC.64 R172, c[0x0][0x408] ;  /* 0x00010200ffac2b82 */ /* 0x000ee20000000a00 */
[----:B0-----:R-:W-:-:S04]  /*63c0*/  @P2 FMUL.FTZ R175, R240, R175 ;  /* 0x000000aff0af2220 */ /* 0x001fc80000410000 */
[----:B------:R-:W-:Y:S01]  /*63d0*/  @P2 FMUL.FTZ R174, R175, R174 ;  /* 0x000000aeafae2220 */ /* 0x000fe20000410000 */
[----:B--2---:R-:W-:-:S04]  /*63e0*/  @P2 FMUL.FTZ R169, R236, R169 ;  /* 0x000000a9eca92220 */ /* 0x004fc80000410000 */
[----:B------:R-:W-:Y:S01]  /*63f0*/  @P2 FMUL.FTZ R168, R169, R168 ;  /* 0x000000a8a9a82220 */ /* 0x000fe20000410000 */
[----:B-1----:R-:W-:-:S04]  /*6400*/  @P2 FMUL.FTZ R171, R238, R171 ;  /* 0x000000abeeab2220 */ /* 0x002fc80000410000 */
[----:B------:R-:W-:Y:S02]  /*6410*/  @P2 FSEL R168, R168, RZ, P6 ;  /* 0x000000ffa8a82208 */ /* 0x000fe40003000000 */
[----:B------:R-:W-:Y:S01]  /*6420*/  @P2 LOP3.LUT P6, RZ, R189, 0xff00, RZ, 0xc0, !PT ;  /* 0x0000ff00bdff2812 */ /* 0x000fe200078cc0ff */
[----:B------:R-:W-:Y:S01]  /*6430*/  @P2 FMUL.FTZ R170, R171, R170 ;  /* 0x000000aaabaa2220 */ /* 0x000fe20000410000 */
[----:B------:R-:W-:Y:S02]  /*6440*/  @P2 F2FP.BF16.F32.PACK_AB R168, RZ, R168 ;  /* 0x000000a8ffa8223e */ /* 0x000fe400000010ff */
[----:B------:R-:W-:Y:S01]  /*6450*/  @P2 FSEL R174, R174, RZ, P6 ;  /* 0x000000ffaeae2208 */ /* 0x000fe20003000000 */
[----:B---3--:R-:W-:Y:S01]  /*6460*/  @P2 FMUL.FTZ R173, R178, R173 ;  /* 0x000000adb2ad2220 */ /* 0x008fe20000410000 */
[----:B------:R-:W-:Y:S02]  /*6470*/  @P2 FSEL R170, R170, RZ, P0 ;  /* 0x000000ffaaaa2208 */ /* 0x000fe40000000000 */
[----:B------:R-:W-:Y:S01]  /*6480*/  @P2 LOP3.LUT P0, RZ, R189, 0xff0000, RZ, 0xc0, !PT ;  /* 0x00ff0000bdff2812 */ /* 0x000fe2000780c0ff */
[----:B------:R-:W-:Y:S01]  /*6490*/  @P2 FMUL.FTZ R172, R173, R172 ;  /* 0x000000acadac2220 */ /* 0x000fe20000410000 */
[----:B------:R-:W-:-:S02]  /*64a0*/  @P2 F2FP.BF16.F32.PACK_AB R170, RZ, R170 ;  /* 0x000000aaffaa223e */ /* 0x000fc400000010ff */
[----:B------:R-:W-:Y:S02]  /*64b0*/  @P2 FSEL R176, R176, RZ, P0 ;  /* 0x000000ffb0b02208 */ /* 0x000fe40000000000 */
[----:B------:R-:W-:Y:S02]  /*64c0*/  @P2 FSEL R172, R172, RZ, P4 ;  /* 0x000000ffacac2208 */ /* 0x000fe40002000000 */
[----:B------:R-:W-:Y:S02]  /*64d0*/  @P2 F2FP.BF16.F32.PACK_AB R174, RZ, R174 ;  /* 0x000000aeffae223e */ /* 0x000fe400000010ff */
        /* <DEDUP_REMOVED lines=20> */
.L_x_8594:
        /* <DEDUP_REMOVED lines=17> */
[----:B------:R-:W-:Y:S01]  /*6730*/  FFMA.FTZ R178, R26, R234, R233 ;  /* 0x000000ea1ab27223 */ /* 0x000fe200000100e9 */
[----:B------:R-:W-:-:S02]  /*6740*/  FSEL R161, R161, RZ, P0 ;  /* 0x000000ffa1a17208 */ /* 0x000fc40000000000 */
[----:B------:R-:W3:Y:S01]  /*6750*/  @P2 LDC.64 R92, c[0x0][0x408] ;  /* 0x00010200ff5c2b82 */ /* 0x000ee20000000a00 */
[----:B------:R-:W-:Y:S01]  /*6760*/  FSEL R160, R160, RZ, P0 ;  /* 0x000000ffa0a07208 */ /* 0x000fe20000000000 */
[----:B------:R-:W-:Y:S01]  /*6770*/  FADD.FTZ R178, R27, -R178 ;  /* 0x800000b21bb27221 */ /* 0x000fe20000010000 */
[----:B-1----:R-:W-:-:S05]  /*6780*/  @P2 FMUL.FTZ R163, R161, R163 ;  /* 0x000000a3a1a32220 */ /* 0x002fca0000410000 */
[----:B------:R-:W1:Y:S01]  /*6790*/  @P2 LDC.64 R170, c[0x0][0x408] ;  /* 0x00010200ffaa2b82 */ /* 0x000e620000000a00 */
[----:B------:R-:W-:Y:S01]  /*67a0*/  @P2 FMUL.FTZ R162, R163, R162 ;  /* 0x000000a2a3a22220 */ /* 0x000fe20000410000 */
[----:B------:R-:W-:Y:S01]  /*67b0*/  FMUL.FTZ R163, R5, R168 ;  /* 0x000000a805a37220 */ /* 0x000fe20000410000 */
[----:B--2---:R-:W-:-:S05]  /*67c0*/  @P2 FMUL.FTZ R95, R160, R95 ;  /* 0x0000005fa05f2220 */ /* 0x004fca0000410000 */
        /* <DEDUP_REMOVED lines=12> */
[-CC-:B------:R-:W-:Y:S01]  /*6890*/  FFMA.FTZ R94, R16, R234.reuse, R233.reuse ;  /* 0x000000ea105e7223 */ /* 0x180fe200000100e9 */
[----:B0-----:R-:W0:Y:S01]  /*68a0*/  @P2 LDC.64 R174, c[0x0][0x408] ;  /* 0x00010200ffae2b82 */ /* 0x001e220000000a00 */
[-C--:B------:R-:W-:Y:S01]  /*68b0*/  FFMA.FTZ R93, R19, R234.reuse, R233 ;  /* 0x000000ea135d7223 */ /* 0x080fe200000100e9 */
[----:B------:R-:W-:Y:S01]  /*68c0*/  @P2 PRMT R164, R164, 0x5410, R95 ;  /* 0x00005410a4a42816 */ /* 0x000fe2000000005f */
[----:B------:R-:W-:Y:S01]  /*68d0*/  FADD.FTZ R94, R25, -R94 ;  /* 0x8000005e195e7221 */ /* 0x000fe20000010000 */
[----:B------:R-:W-:Y:S01]  /*68e0*/  FFMA.FTZ R95, R21, R234, R233 ;  /* 0x000000ea155f7223 */ /* 0x000fe200000100e9 */
[----:B------:R-:W-:Y:S01]  /*68f0*/  FADD.FTZ R176, R22, -R93 ;  /* 0x8000005d16b07221 */ /* 0x000fe20000010000 */
[----:B------:R-:W-:Y:S01]  /*6900*/  @P2 FSEL R93, R92, RZ, P4 ;  /* 0x000000ff5c5d2208 */ /* 0x000fe20002000000 */
[C---:B------:R-:W-:Y:S01]  /*6910*/  FMUL.FTZ R163, R5.reuse, R94 ;  /* 0x0000005e05a37220 */ /* 0x040fe20000410000 */
[----:B------:R-:W-:Y:S01]  /*6920*/  FADD.FTZ R236, R24, -R95 ;  /* 0x8000005f18ec7221 */ /* 0x000fe20000010000 */
[C---:B------:R-:W-:Y:S01]  /*6930*/  FMUL.FTZ R94, R5.reuse, R176 ;  /* 0x000000b0055e7220 */ /* 0x040fe20000410000 */
[C---:B------:R-:W-:Y:S01]  /*6940*/  FMUL.FTZ R176, R5.reuse, R178 ;  /* 0x000000b205b07220 */ /* 0x040fe20000410000 */
[----:B------:R-:W-:Y:S01]  /*6950*/  @P2 F2FP.BF16.F32.PACK_AB R95, RZ, R93 ;  /* 0x0000005dff5f223e */ /* 0x000fe200000010ff */
[----:B------:R-:W-:Y:S01]  /*6960*/  FMUL.FTZ R177, R5, R236 ;  /* 0x000000ec05b17220 */ /* 0x000fe20000410000 */
[----:B------:R-:W-:-:S02]  /*6970*/  FSEL R163, R163, RZ, P0 ;  /* 0x000000ffa3a37208 */ /* 0x000fc40000000000 */
[----:B------:R-:W-:Y:S02]  /*6980*/  FSEL R92, R94, RZ, P0 ;  /* 0x000000ff5e5c7208 */ /* 0x000fe40000000000 */
[----:B------:R-:W-:Y:S01]  /*6990*/  FSEL R93, R176, RZ, P0 ;  /* 0x000000ffb05d7208 */ /* 0x000fe20000000000 */
[----:B--2---:R-:W-:Y:S01]  /*69a0*/  @P2 FMUL.FTZ R169, R163, R169 ;  /* 0x000000a9a3a92220 */ /* 0x004fe20000410000 */
[----:B------:R-:W-:Y:S01]  /*69b0*/  FSEL R94, R177, RZ, P0 ;  /* 0x000000ffb15e7208 */ /* 0x000fe20000000000 */
[----:B-1----:R-:W-:Y:S01]  /*69c0*/  @P2 FMUL.FTZ R171, R92, R171 ;  /* 0x000000ab5cab2220 */ /* 0x002fe20000410000 */
[----:B------:R-:W-:Y:S01]  /*69d0*/  @P2 LOP3.LUT P6, RZ, R188, 0xff000000, RZ, 0xc0, !PT ;  /* 0xff000000bcff2812 */ /* 0x000fe200078cc0ff */
[----:B------:R-:W-:Y:S01]  /*69e0*/  @P2 FMUL.FTZ R168, R169, R168 ;  /* 0x000000a8a9a82220 */ /* 0x000fe20000410000 */
[----:B----4-:R-:W-:Y:S01]  /*69f0*/  @P2 FMUL.FTZ R173, R93, R173 ;  /* 0x000000ad5dad2220 */ /* 0x010fe20000410000 */
[----:B------:R-:W-:Y:S01]  /*6a00*/  @P2 FMUL.FTZ R170, R171, R170 ;  /* 0x000000aaabaa2220 */ /* 0x000fe20000410000 */
[----:B0-----:R-:W-:Y:S01]  /*6a10*/  @P2 FMUL.FTZ R175, R94, R175 ;  /* 0x000000af5eaf2220 */ /* 0x001fe20000410000 */
[----:B------:R-:W-:Y:S01]  /*6a20*/  @P2 LOP3.LUT P4, RZ, R189, 0xff, RZ, 0xc0, !PT ;  /* 0x000000ffbdff2812 */ /* 0x000fe2000788c0ff */
[----:B------:R-:W-:Y:S01]  /*6a30*/  @P2 FMUL.FTZ R172, R173, R172 ;  /* 0x000000acadac2220 */ /* 0x000fe20000410000 */
[----:B------:R-:W-:Y:S01]  /*6a40*/  FFMA.FTZ R176, R180, R234, R233 ;  /* 0x000000eab4b07223 */ /* 0x000fe200000100e9 */
[----:B------:R-:W-:Y:S01]  /*6a50*/  @P2 FMUL.FTZ R174, R175, R174 ;  /* 0x000000aeafae2220 */ /* 0x000fe20000410000 */
[----:B------:R-:W-:-:S02]  /*6a60*/  @P2 FSEL R168, R168, RZ, P6 ;  /* 0x000000ffa8a82208 */ /* 0x000fc40003000000 */
[----:B------:R-:W-:Y:S01]  /*6a70*/  @P2 FSEL R170, R170, RZ, P4 ;  /* 0x000000ffaaaa2208 */ /* 0x000fe20002000000 */
[----:B------:R-:W-:Y:S01]  /*6a80*/  FADD.FTZ R176, R181, -R176 ;  /* 0x800000b0b5b07221 */ /* 0x000fe20000010000 */
[C---:B------:R-:W-:Y:S02]  /*6a90*/  @P2 LOP3.LUT P6, RZ, R189.reuse, 0xff00, RZ, 0xc0, !PT ;  /* 0x0000ff00bdff2812 */ /* 0x040fe400078cc0ff */
[----:B------:R-:W-:Y:S02]  /*6aa0*/  @P2 LOP3.LUT P4, RZ, R189, 0xff0000, RZ, 0xc0, !PT ;  /* 0x00ff0000bdff2812 */ /* 0x000fe4000788c0ff */
[----:B------:R-:W-:Y:S02]  /*6ab0*/  @P2 FSEL R172, R172, RZ, P6 ;  /* 0x000000ffacac2208 */ /* 0x000fe40003000000 */
[----:B------:R-:W-:Y:S02]  /*6ac0*/  @P2 FSEL R174, R174, RZ, P4 ;  /* 0x000000ffaeae2208 */ /* 0x000fe40002000000 */
[----:B------:R-:W-:-:S02]  /*6ad0*/  @P2 F2FP.BF16.F32.PACK_AB R170, RZ, R170 ;  /* 0x000000aaffaa223e */ /* 0x000fc400000010ff */
[----:B------:R-:W-:Y:S01]  /*6ae0*/  @P2 PRMT R165, R95, 0x7610, R165 ;  /* 0x000076105fa52816 */ /* 0x000fe200000000a5 */
[----:B------:R-:W-:Y:S01]  /*6af0*/  FMUL.FTZ R95, R5, R176 ;  /* 0x000000b0055f7220 */ /* 0x000fe20000410000 */
[----:B------:R-:W-:Y:S02]  /*6b00*/  @P2 F2FP.BF16.F32.PACK_AB R168, RZ, R168 ;  /* 0x000000a8ffa8223e */ /* 0x000fe400000010ff */
[----:B------:R-:W-:Y:S02]  /*6b10*/  @P2 F2FP.BF16.F32.PACK_AB R172, RZ, R172 ;  /* 0x000000acffac223e */ /* 0x000fe400000010ff */
[----:B------:R-:W-:Y:S02]  /*6b20*/  @P2 F2FP.BF16.F32.PACK_AB R174, RZ, R174 ;  /* 0x000000aeffae223e */ /* 0x000fe400000010ff */
[----:B------:R-:W-:Y:S02]  /*6b30*/  @P2 PRMT R166, R170, 0x7610, R166 ;  /* 0x00007610aaa62816 */ /* 0x000fe400000000a6 */
[----:B------:R-:W-:-:S02]  /*6b40*/  FSEL R95, R95, RZ, P0 ;  /* 0x000000ff5f5f7208 */ /* 0x000fc40000000000 */
        /* <DEDUP_REMOVED lines=12> */
.L_x_8597:
        /* <DEDUP_REMOVED lines=13> */
.L_x_8599:
[----:B------:R-:W-:Y:S05]  /*6ce0*/  BSYNC.RECONVERGENT B3 ;  /* 0x0000000000037941 */ /* 0x000fea0003800200 */
.L_x_8598:
        /* <DEDUP_REMOVED lines=13> */
.L_x_8601:
[----:B------:R-:W-:Y:S05]  /*6dc0*/  BSYNC.RECONVERGENT B3 ;  /* 0x0000000000037941 */ /* 0x000fea0003800200 */
.L_x_8600:
        /* <DEDUP_REMOVED lines=13> */
.L_x_8603:
[----:B------:R-:W-:Y:S05]  /*6ea0*/  BSYNC.RECONVERGENT B3 ;  /* 0x0000000000037941 */ /* 0x000fea0003800200 */
.L_x_8602:
        /* <DEDUP_REMOVED lines=13> */
.L_x_8605:
[----:B------:R-:W-:Y:S05]  /*6f80*/  BSYNC.RECONVERGENT B3 ;  /* 0x0000000000037941 */ /* 0x000fea0003800200 */
.L_x_8604:
        /* <DEDUP_REMOVED lines=13> */
.L_x_8607:
[----:B------:R-:W-:Y:S05]  /*7060*/  BSYNC.RECONVERGENT B3 ;  /* 0x0000000000037941 */ /* 0x000fea0003800200 */
.L_x_8606:
        /* <DEDUP_REMOVED lines=13> */
.L_x_8609:
[----:B------:R-:W-:Y:S05]  /*7140*/  BSYNC.RECONVERGENT B3 ;  /* 0x0000000000037941 */ /* 0x000fea0003800200 */
.L_x_8608:
        /* <DEDUP_REMOVED lines=13> */
.L_x_8611:
[----:B------:R-:W-:Y:S05]  /*7220*/  BSYNC.RECONVERGENT B3 ;  /* 0x0000000000037941 */ /* 0x000fea0003800200 */
.L_x_8610:
        /* <DEDUP_REMOVED lines=13> */
.L_x_8596:
[----:B------:R-:W-:Y:S05]  /*7300*/  BSYNC.RECONVERGENT B1 ;  /* 0x0000000000017941 */ /* 0x000fea0003800200 */
.L_x_8593:
        /* <DEDUP_REMOVED lines=9> */
.L_x_8592:
[----:B------:R-:W-:Y:S05]  /*73a0*/  BSYNC.RECONVERGENT B2 ;  /* 0x0000000000027941 */ /* 0x000fea0003800200 */
.L_x_8591:
        /* <DEDUP_REMOVED lines=24> */
[----:B------:R-:W-:-:S02]  /*7530*/  IMAD.MOV.U32 R176, RZ, RZ, R31 ;  /* 0x000000ffffb07224 */ /* 0x000fc400078e001f */
        /* <DEDUP_REMOVED lines=26> */
[----:B------:R-:W-:Y:S01]  /*76e0*/  MOV R92, R28 ;  /* 0x0000001c005c7202 */ /* 0x000fe20000000f00 */
[----:B------:R-:W-:Y:S01]  /*76f0*/  @P1 FFMA.FTZ R92, R5, R177, R28 ;  /* 0x000000b1055c1223 */ /* 0x000fe2000001001c */
[----:B------:R-:W-:Y:S01]  /*7700*/  @P2 FMUL.FTZ R235, R235, R94 ;  /* 0x0000005eebeb2220 */ /* 0x000fe20000410000 */
[----:B------:R-:W-:Y:S01]  /*7710*/  MOV R93, R29 ;  /* 0x0000001d005d7202 */ /* 0x000fe20000000f00 */
[----:B------:R-:W-:Y:S01]  /*7720*/  @P1 FFMA.FTZ R93, R5, R178, R29 ;  /* 0x000000b2055d1223 */ /* 0x000fe2000001001d */
        /* <DEDUP_REMOVED lines=45> */
.L_x_8616:
[----:B-1-34-:R-:W1:Y:S01]  /*7a00*/  @P2 LDC.64 R168, c[0x0][0x408] ;  /* 0x00010200ffa82b82 */ /* 0x01ae620000000a00 */
[-CC-:B------:R-:W-:Y:S01]  /*7a10*/  @P1 FFMA.FTZ R173, R183, R234.reuse, R233.reuse ;  /* 0x000000eab7ad1223 */ /* 0x180fe200000100e9 */
[----:B------:R-:W-:Y:S01]  /*7a20*/  @P1 FFMA.FTZ R176, R182, R234, R233 ;  /* 0x000000eab6b01223 */ /* 0x000fe200000100e9 */
[----:B-----5:R-:W-:Y:S01]  /*7a30*/  MOV R172, R32 ;  /* 0x0000002000ac7202 */ /* 0x020fe20000000f00 */
[----:B0-----:R-:W-:Y:S02]  /*7a40*/  IMAD.MOV.U32 R174, RZ, RZ, R33 ;  /* 0x000000ffffae7224 */ /* 0x001fe400078e0021 */
[----:B------:R-:W-:Y:S01]  /*7a50*/  @P1 FADD.FTZ R173, R196, -R173 ;  /* 0x800000adc4ad1221 */ /* 0x000fe20000010000 */
[----:B------:R-:W-:Y:S01]  /*7a60*/  @P1 FADD.FTZ R176, R199, -R176 ;  /* 0x800000b0c7b01221 */ /* 0x000fe20000010000 */
[----:B------:R-:W-:Y:S01]  /*7a70*/  MOV R230, R34 ;  /* 0x0000002200e67202 */ /* 0x000fe20000000f00 */
[----:B------:R-:W0:Y:S01]  /*7a80*/  @P2 LDC.64 R170, c[0x0][0x408] ;  /* 0x00010200ffaa2b82 */ /* 0x000e220000000a00 */
[----:B------:R-:W-:Y:S01]  /*7a90*/  @P1 FFMA.FTZ R172, R5, R173, R32 ;  /* 0x000000ad05ac1223 */ /* 0x000fe20000010020 */
[----:B------:R-:W-:Y:S01]  /*7aa0*/  @P1 FFMA.FTZ R173, R185, R234, R233 ;  /* 0x000000eab9ad1223 */ /* 0x000fe200000100e9 */
[----:B------:R-:W-:Y:S01]  /*7ab0*/  @P1 FFMA.FTZ R174, R5, R176, R33 ;  /* 0x000000b005ae1223 */ /* 0x000fe20000010021 */
[----:B------:R-:W-:Y:S01]  /*7ac0*/  @P2 LOP3.LUT P0, RZ, R186, 0xff, RZ, 0xc0, !PT ;  /* 0x000000ffbaff2812 */ /* 0x000fe2000780c0ff */
[-C--:B------:R-:W-:Y:S01]  /*7ad0*/  @P1 FFMA.FTZ R176, R184, R234.reuse, R233 ;  /* 0x000000eab8b01223 */ /* 0x080fe200000100e9 */
[----:B------:R-:W-:Y:S01]  /*7ae0*/  @P1 FADD.FTZ R173, R198, -R173 ;  /* 0x800000adc6ad1221 */ /* 0x000fe20000010000 */
[----:B------:R-:W-:Y:S01]  /*7af0*/  @P2 LOP3.LUT P4, RZ, R186, 0xff00, RZ, 0xc0, !PT ;  /* 0x0000ff00baff2812 */ /* 0x000fe2000788c0ff */
[----:B------:R-:W-:Y:S01]  /*7b00*/  @P1 FFMA.FTZ R175, R195, R234, R233 ;  /* 0x000000eac3af1223 */ /* 0x000fe200000100e9 */
[----:B------:R-:W-:Y:S01]  /*7b10*/  @P1 FADD.FTZ R176, R201, -R176 ;  /* 0x800000b0c9b01221 */ /* 0x000fe20000010000 */
[C---:B------:R-:W-:Y:S01]  /*7b20*/  @P1 FFMA.FTZ R230, R5.reuse, R173, R34 ;  /* 0x000000ad05e61223 */ /* 0x040fe20000010022 */
[----:B------:R-:W-:Y:S01]  /*7b30*/  MOV R178, R35 ;  /* 0x0000002300b27202 */ /* 0x000fe20000000f00 */
[----:B------:R-:W-:Y:S01]  /*7b40*/  @P1 FADD.FTZ R175, R200, -R175 ;  /* 0x800000afc8af1221 */ /* 0x000fe20000010000 */
[----:B------:R-:W-:Y:S01]  /*7b50*/  MOV R238, R28 ;  /* 0x0000001c00ee7202 */ /* 0x000fe20000000f00 */
[C---:B------:R-:W-:Y:S01]  /*7b60*/  @P1 FFMA.FTZ R178, R5.reuse, R176, R35 ;  /* 0x000000b005b21223 */ /* 0x040fe20000010023 */
[----:B------:R-:W-:Y:S01]  /*7b70*/  MOV R236, R29 ;  /* 0x0000001d00ec7202 */ /* 0x000fe20000000f00 */
[----:B-1----:R-:W-:Y:S01]  /*7b80*/  @P2 FMUL.FTZ R169, R172, R169 ;  /* 0x000000a9aca92220 */ /* 0x002fe20000410000 */
[----:B------:R-:W-:Y:S01]  /*7b90*/  @P1 FFMA.FTZ R238, R5, R175, R28 ;  /* 0x000000af05ee1223 */ /* 0x000fe2000001001c */
[----:B------:R-:W1:Y:S01]  /*7ba0*/  @P2 LDC.64 R176, c[0x0][0x408] ;  /* 0x00010200ffb02b82 */ /* 0x000e620000000a00 */
[----:B------:R-:W-:Y:S01]  /*7bb0*/  @P1 FFMA.FTZ R237, R197, R234, R233 ;  /* 0x000000eac5ed1223 */ /* 0x000fe200000100e9 */
[----:B------:R-:W-:Y:S01]  /*7bc0*/  @P2 FMUL.FTZ R172, R169, R168 ;  /* 0x000000a8a9ac2220 */ /* 0x000fe20000410000 */
[----:B------:R-:W-:-:S02]  /*7bd0*/  MOV R240, R30 ;  /* 0x0000001e00f07202 */ /* 0x000fc40000000f00 */
[----:B------:R-:W-:Y:S01]  /*7be0*/  @P1 FADD.FTZ R237, R202, -R237 ;  /* 0x800000edcaed1221 */ /* 0x000fe20000010000 */
[----:B0-----:R-:W-:Y:S01]  /*7bf0*/  @P2 FMUL.FTZ R171, R174, R171 ;  /* 0x000000abaeab2220 */ /* 0x001fe20000410000 */
[----:B------:R-:W-:Y:S01]  /*7c00*/  @P1 FFMA.FTZ R174, R194, R234, R233 ;  /* 0x000000eac2ae1223 */ /* 0x000fe200000100e9 */
[----:B------:R-:W-:Y:S01]  /*7c10*/  @P2 FSEL R172, R172, RZ, P0 ;  /* 0x000000ffacac2208 */ /* 0x000fe20000000000 */
[----:B------:R-:W0:Y:S01]  /*7c20*/  @P2 LDC.64 R168, c[0x0][0x408] ;  /* 0x00010200ffa82b82 */ /* 0x000e220000000a00 */
[----:B------:R-:W-:Y:S01]  /*7c30*/  @P2 FMUL.FTZ R173, R171, R170 ;  /* 0x000000aaabad2220 */ /* 0x000fe20000410000 */
[----:B------:R-:W-:Y:S01]  /*7c40*/  @P1 FADD.FTZ R174, R203, -R174 ;  /* 0x800000aecbae1221 */ /* 0x000fe20000010000 */
[----:B------:R-:W-:Y:S01]  /*7c50*/  @P2 F2FP.BF16.F32.PACK_AB R179, RZ, R172 ;  /* 0x000000acffb3223e */ /* 0x000fe200000010ff */
[C---:B------:R-:W-:Y:S01]  /*7c60*/  @P1 FFMA.FTZ R240, R5.reuse, R237, R30 ;  /* 0x000000ed05f01223 */ /* 0x040fe2000001001e */
[----:B------:R-:W-:Y:S01]  /*7c70*/  @P2 LOP3.LUT P0, RZ, R186, 0xff0000, RZ, 0xc0, !PT ;  /* 0x00ff0000baff2812 */ /* 0x000fe2000780c0ff */
[----:B------:R-:W-:Y:S01]  /*7c80*/  @P1 FFMA.FTZ R236, R5, R174, R29 ;  /* 0x000000ae05ec1223 */ /* 0x000fe2000001001d */
[----:B------:R-:W-:Y:S01]  /*7c90*/  @P2 FSEL R173, R173, RZ, P4 ;  /* 0x000000ffadad2208 */ /* 0x000fe20002000000 */
[----:B------:R-:W2:Y:S01]  /*7ca0*/  @P2 LDC.64 R170, c[0x0][0x408] ;  /* 0x00010200ffaa2b82 */ /* 0x000ea20000000a00 */
[----:B------:R-:W-:-:S02]  /*7cb0*/  @P2 LOP3.LUT P4, RZ, R187, 0xff, RZ, 0xc0, !PT ;  /* 0x000000ffbbff2812 */ /* 0x000fc4000788c0ff */
[----:B------:R-:W-:Y:S02]  /*7cc0*/  @P2 F2FP.BF16.F32.PACK_AB R235, RZ, R173 ;  /* 0x000000adffeb223e */ /* 0x000fe400000010ff */
[C---:B------:R-:W-:Y:S01]  /*7cd0*/  @P2 LOP3.LUT P5, RZ, R187.reuse, 0xff00, RZ, 0xc0, !PT ;  /* 0x0000ff00bbff2812 */ /* 0x040fe200078ac0ff */
[----:B-1----:R-:W-:Y:S02]  /*7ce0*/  @P2 FMUL.FTZ R177, R240, R177 ;  /* 0x000000b1f0b12220 */ /* 0x002fe40000410000 */
[----:B------:R-:W1:Y:S01]  /*7cf0*/  @P2 LDC.64 R172, c[0x0][0x408] ;  /* 0x00010200ffac2b82 */ /* 0x000e620000000a00 */
[----:B------:R-:W-:Y:S01]  /*7d00*/  @P2 LOP3.LUT P6, RZ, R187, 0xff0000, RZ, 0xc0, !PT ;  /* 0x00ff0000bbff2812 */ /* 0x000fe200078cc0ff */
[----:B------:R-:W-:Y:S01]  /*7d10*/  @P2 FMUL.FTZ R176, R177, R176 ;  /* 0x000000b0b1b02220 */ /* 0x000fe20000410000 */
[----:B------:R-:W-:-:S05]  /*7d20*/  @P2 PRMT R164, R179, 0x7610, R164 ;  /* 0x00007610b3a42816 */ /* 0x000fca00000000a4 */
[----:B------:R-:W3:Y:S01]  /*7d30*/  @P2 LDC.64 R174, c[0x0][0x408] ;  /* 0x00010200ffae2b82 */ /* 0x000ee20000000a00 */
[----:B0-----:R-:W-:Y:S01]  /*7d40*/  @P2 FMUL.FTZ R169, R230, R169 ;  /* 0x000000a9e6a92220 */ /* 0x001fe20000410000 */
[----:B------:R-:W-:Y:S02]  /*7d50*/  @P2 FSEL R176, R176, RZ, P6 ;  /* 0x000000ffb0b02208 */ /* 0x000fe40003000000 */
[----:B------:R-:W-:Y:S01]  /*7d60*/  @P2 PRMT R164, R164, 0x5410, R235 ;  /* 0x00005410a4a42816 */ /* 0x000fe200000000eb */
[----:B------:R-:W-:Y:S01]  /*7d70*/  @P2 FMUL.FTZ R168, R169, R168 ;  /* 0x000000a8a9a82220 */ /* 0x000fe20000410000 */
[----:B------:R-:W-:Y:S01]  /*7d80*/  @P2 F2FP.BF16.F32.PACK_AB R176, RZ, R176 ;  /* 0x000000b0ffb0223e */ /* 0x000fe200000010ff */
[----:B--2---:R-:W-:-:S03]  /*7d90*/  @P2 FMUL.FTZ R171, R178, R171 ;  /* 0x000000abb2ab2220 */ /* 0x004fc60000410000 */
[----:B------:R-:W-:Y:S01]  /*7da0*/  @P2 FSEL R168, R168, RZ, P0 ;  /* 0x000000ffa8a82208 */ /* 0x000fe20000000000 */
[----:B------:R-:W-:Y:S01]  /*7db0*/  @P2 FMUL.FTZ R170, R171, R170 ;  /* 0x000000aaabaa2220 */ /* 0x000fe20000410000 */
[----:B------:R-:W-:Y:S02]  /*7dc0*/  @P2 LOP3.LUT P0, RZ, R186, 0xff000000, RZ, 0xc0, !PT ;  /* 0xff000000baff2812 */ /* 0x000fe4000780c0ff */
[----:B------:R-:W-:Y:S01]  /*7dd0*/  @P2 F2FP.BF16.F32.PACK_AB R168, RZ, R168 ;  /* 0x000000a8ffa8223e */ /* 0x000fe200000010ff */
[----:B-1----:R-:W-:Y:S01]  /*7de0*/  @P2 FMUL.FTZ R173, R238, R173 ;  /* 0x000000adeead2220 */ /* 0x002fe20000410000 */
[----:B------:R-:W-:Y:S02]  /*7df0*/  @P2 FSEL R170, R170, RZ, P0 ;  /* 0x000000ffaaaa2208 */ /* 0x000fe40000000000 */
[----:B------:R-:W-:Y:S01]  /*7e00*/  @P2 PRMT R165, R168, 0x7610, R165 ;  /* 0x00007610a8a52816 */ /* 0x000fe200000000a5 */
[----:B------:R-:W-:Y:S01]  /*7e10*/  @P2 FMUL.FTZ R172, R173, R172 ;  /* 0x000000acadac2220 */ /* 0x000fe20000410000 */
[----:B------:R-:W-:-:S02]  /*7e20*/  @P2 F2FP.BF16.F32.PACK_AB R170, RZ, R170 ;  /* 0x000000aaffaa223e */ /* 0x000fc400000010ff */
[----:B------:R-:W-:Y:S01]  /*7e30*/  @P2 PRMT R167, R176, 0x7610, R167 ;  /* 0x00007610b0a72816 */ /* 0x000fe200000000a7 */
[----:B---3--:R-:W-:Y:S01]  /*7e40*/  @P2 FMUL.FTZ R175, R236, R175 ;  /* 0x000000afecaf2220 */ /* 0x008fe20000410000 */
        /* <DEDUP_REMOVED lines=21> */
.L_x_8615:
        /* <DEDUP_REMOVED lines=14> */
[C---:B------:R-:W-:Y:S01]  /*8080*/  FMUL.FTZ R161, R5.reuse, R168 ;  /* 0x000000a805a17220 */ /* 0x040fe20000410000 */
[----:B------:R-:W-:Y:S01]  /*8090*/  FADD.FTZ R168, R198, -R169 ;  /* 0x800000a9c6a87221 */ /* 0x000fe20000010000 */
[----:B------:R-:W-:Y:S01]  /*80a0*/  @P2 LOP3.LUT P4, RZ, R186, 0xff00, RZ, 0xc0, !PT ;  /* 0x0000ff00baff2812 */ /* 0x000fe2000788c0ff */
[--C-:B------:R-:W-:Y:S01]  /*80b0*/  FFMA.FTZ R176, R184, R234, R233.reuse ;  /* 0x000000eab8b07223 */ /* 0x100fe200000100e9 */
[----:B------:R-:W-:Y:S01]  /*80c0*/  FSEL R160, R160, RZ, P0 ;  /* 0x000000ffa0a07208 */ /* 0x000fe20000000000 */
[----:B------:R-:W-:Y:S01]  /*80d0*/  FMUL.FTZ R168, R5, R168 ;  /* 0x000000a805a87220 */ /* 0x000fe20000410000 */
[----:B------:R-:W3:Y:S01]  /*80e0*/  @P2 LDC.64 R92, c[0x0][0x408] ;  /* 0x00010200ff5c2b82 */ /* 0x000ee20000000a00 */
[----:B------:R-:W-:Y:S01]  /*80f0*/  FSEL R161, R161, RZ, P0 ;  /* 0x000000ffa1a17208 */ /* 0x000fe20000000000 */
[-CC-:B------:R-:W-:Y:S01]  /*8100*/  FFMA.FTZ R230, R194, R234.reuse, R233.reuse ;  /* 0x000000eac2e67223 */ /* 0x180fe200000100e9 */
[-CC-:B------:R-:W-:Y:S01]  /*8110*/  FFMA.FTZ R177, R197, R234.reuse, R233.reuse ;  /* 0x000000eac5b17223 */ /* 0x180fe200000100e9 */
[----:B------:R-:W-:Y:S01]  /*8120*/  FFMA.FTZ R236, R204, R234, R233 ;  /* 0x000000eaccec7223 */ /* 0x000fe200000100e9 */
[----:B------:R-:W-:Y:S01]  /*8130*/  FADD.FTZ R176, R201, -R176 ;  /* 0x800000b0c9b07221 */ /* 0x000fe20000010000 */
[----:B------:R-:W-:Y:S01]  /*8140*/  FADD.FTZ R230, R203, -R230 ;  /* 0x800000e6cbe67221 */ /* 0x000fe20000010000 */
[----:B------:R-:W-:Y:S01]  /*8150*/  @P2 LOP3.LUT P5, RZ, R187, 0xff00, RZ, 0xc0, !PT ;  /* 0x0000ff00bbff2812 */ /* 0x000fe200078ac0ff */
[----:B-1----:R-:W-:Y:S01]  /*8160*/  @P2 FMUL.FTZ R163, R161, R163 ;  /* 0x000000a3a1a32220 */ /* 0x002fe20000410000 */
[----:B------:R-:W1:Y:S01]  /*8170*/  @P2 LDC.64 R170, c[0x0][0x408] ;  /* 0x00010200ffaa2b82 */ /* 0x000e620000000a00 */
[----:B------:R-:W-:-:S02]  /*8180*/  FADD.FTZ R236, R205, -R236 ;  /* 0x800000eccdec7221 */ /* 0x000fc40000010000 */
[----:B------:R-:W-:Y:S01]  /*8190*/  @P2 FMUL.FTZ R163, R163, R162 ;  /* 0x000000a2a3a32220 */ /* 0x000fe20000410000 */
[----:B------:R-:W-:Y:S01]  /*81a0*/  FSEL R162, R168, RZ, P0 ;  /* 0x000000ffa8a27208 */ /* 0x000fe20000000000 */
[----:B--2---:R-:W-:-:S03]  /*81b0*/  @P2 FMUL.FTZ R95, R160, R95 ;  /* 0x0000005fa05f2220 */ /* 0x004fc60000410000 */
[----:B------:R-:W2:Y:S01]  /*81c0*/  @P2 LDC.64 R168, c[0x0][0x408] ;  /* 0x00010200ffa82b82 */ /* 0x000ea20000000a00 */
[----:B------:R-:W-:Y:S01]  /*81d0*/  @P2 FSEL R163, R163, RZ, P4 ;  /* 0x000000ffa3a32208 */ /* 0x000fe20002000000 */
[----:B------:R-:W-:Y:S01]  /*81e0*/  @P2 FMUL.FTZ R94, R95, R94 ;  /* 0x0000005e5f5e2220 */ /* 0x000fe20000410000 */
[----:B------:R-:W-:Y:S02]  /*81f0*/  FFMA.FTZ R95, R195, R234, R233 ;  /* 0x000000eac35f7223 */ /* 0x000fe400000100e9 */
[----:B------:R-:W-:Y:S01]  /*8200*/  @P2 F2FP.BF16.F32.PACK_AB R163, RZ, R163 ;  /* 0x000000a3ffa3223e */ /* 0x000fe200000010ff */
[----:B------:R-:W-:Y:S01]  /*8210*/  FADD.FTZ R234, R202, -R177 ;  /* 0x800000b1caea7221 */ /* 0x000fe20000010000 */
[----:B---3--:R-:W-:Y:S01]  /*8220*/  @P2 FMUL.FTZ R93, R162, R93 ;  /* 0x0000005da25d2220 */ /* 0x008fe20000410000 */
[----:B------:R-:W3:Y:S01]  /*8230*/  @P2 LDC.64 R172, c[0x0][0x408] ;  /* 0x00010200ffac2b82 */ /* 0x000ee20000000a00 */
[----:B------:R-:W-:Y:S01]  /*8240*/  @P2 FSEL R94, R94, RZ, P1 ;  /* 0x000000ff5e5e2208 */ /* 0x000fe20000800000 */
[----:B------:R-:W-:Y:S01]  /*8250*/  FADD.FTZ R178, R200, -R95 ;  /* 0x8000005fc8b27221 */ /* 0x000fe20000010000 */
[----:B------:R-:W-:Y:S01]  /*8260*/  @P2 FMUL.FTZ R92, R93, R92 ;  /* 0x0000005c5d5c2220 */ /* 0x000fe20000410000 */
[----:B------:R-:W-:Y:S01]  /*8270*/  @P2 LOP3.LUT P1, RZ, R186, 0xff0000, RZ, 0xc0, !PT ;  /* 0x00ff0000baff2812 */ /* 0x000fe2000782c0ff */
[C---:B------:R-:W-:Y:S01]  /*8280*/  FMUL.FTZ R93, R5.reuse, R176 ;  /* 0x000000b0055d7220 */ /* 0x040fe20000410000 */
[----:B------:R-:W-:Y:S01]  /*8290*/  @P2 F2FP.BF16.F32.PACK_AB R94, RZ, R94 ;  /* 0x0000005eff5e223e */ /* 0x000fe200000010ff */
[C---:B------:R-:W-:Y:S01]  /*82a0*/  FMUL.FTZ R95, R5.reuse, R178 ;  /* 0x000000b2055f7220 */ /* 0x040fe20000410000 */
[----:B0-----:R-:W0:Y:S01]  /*82b0*/  @P2 LDC.64 R174, c[0x0][0x408] ;  /* 0x00010200ffae2b82 */ /* 0x001e220000000a00 */
[----:B------:R-:W-:Y:S01]  /*82c0*/  @P2 FSEL R92, R92, RZ, P1 ;  /* 0x000000ff5c5c2208 */ /* 0x000fe20000800000 */
[C---:B------:R-:W-:Y:S01]  /*82d0*/  FMUL.FTZ R176, R5.reuse, R230 ;  /* 0x000000e605b07220 */ /* 0x040fe20000410000 */
[----:B------:R-:W-:Y:S01]  /*82e0*/  @P2 PRMT R164, R94, 0x7610, R164 ;  /* 0x000076105ea42816 */ /* 0x000fe200000000a4 */
[C---:B------:R-:W-:Y:S01]  /*82f0*/  FMUL.FTZ R177, R5.reuse, R234 ;  /* 0x000000ea05b17220 */ /* 0x040fe20000410000 */
[----:B------:R-:W-:Y:S01]  /*8300*/  FMUL.FTZ R178, R5, R236 ;  /* 0x000000ec05b27220 */ /* 0x000fe20000410000 */
[----:B------:R-:W-:-:S02]  /*8310*/  @P2 F2FP.BF16.F32.PACK_AB R5, RZ, R92 ;  /* 0x0000005cff05223e */ /* 0x000fc400000010ff */
[----:B------:R-:W-:Y:S02]  /*8320*/  @P2 PRMT R164, R164, 0x5410, R163 ;  /* 0x00005410a4a42816 */ /* 0x000fe400000000a3 */
[----:B------:R-:W-:Y:S02]  /*8330*/  FSEL R163, R93, RZ, P0 ;  /* 0x000000ff5da37208 */ /* 0x000fe40000000000 */
[----:B------:R-:W-:Y:S02]  /*8340*/  FSEL R92, R95, RZ, P0 ;  /* 0x000000ff5f5c7208 */ /* 0x000fe40000000000 */
[----:B------:R-:W-:Y:S01]  /*8350*/  FSEL R93, R176, RZ, P0 ;  /* 0x000000ffb05d7208 */ /* 0x000fe20000000000 */
[----:B--2---:R-:W-:Y:S01]  /*8360*/  @P2 FMUL.FTZ R169, R163, R169 ;  /* 0x000000a9a3a92220 */ /* 0x004fe20000410000 */
[----:B------:R-:W-:Y:S01]  /*8370*/  FSEL R94, R177, RZ, P0 ;  /* 0x000000ffb15e7208 */ /* 0x000fe20000000000 */
[----:B-1----:R-:W-:Y:S01]  /*8380*/  @P2 FMUL.FTZ R171, R92, R171 ;  /* 0x000000ab5cab2220 */ /* 0x002fe20000410000 */
[----:B------:R-:W-:Y:S01]  /*8390*/  @P2 LOP3.LUT P1, RZ, R186, 0xff000000, RZ, 0xc0, !PT ;  /* 0xff000000baff2812 */ /* 0x000fe2000782c0ff */
[----:B------:R-:W-:Y:S01]  /*83a0*/  @P2 FMUL.FTZ R168, R169, R168 ;  /* 0x000000a8a9a82220 */ /* 0x000fe20000410000 */
[----:B---3--:R-:W-:Y:S01]  /*83b0*/  @P2 FMUL.FTZ R173, R93, R173 ;  /* 0x000000ad5dad2220 */ /* 0x008fe20000410000 */
[----:B------:R-:W-:Y:S01]  /*83c0*/  @P2 FMUL.FTZ R170, R171, R170 ;  /* 0x000000aaabaa2220 */ /* 0x000fe20000410000 */
[----:B------:R-:W-:Y:S01]  /*83d0*/  @P2 LOP3.LUT P4, RZ, R187, 0xff, RZ, 0xc0, !PT ;  /* 0x000000ffbbff2812 */ /* 0x000fe2000788c0ff */
[----:B0-----:R-:W-:Y:S01]  /*83e0*/  @P2 FMUL.FTZ R175, R94, R175 ;  /* 0x000000af5eaf2220 */ /* 0x001fe20000410000 */
[----:B------:R-:W-:Y:S01]  /*83f0*/  @P2 FMUL.FTZ R172, R173, R172 ;  /* 0x000000acadac2220 */ /* 0x000fe20000410000 */
[----:B------:R-:W-:-:S02]  /*8400*/  @P2 FSEL R168, R168, RZ, P1 ;  /* 0x000000ffa8a82208 */ /* 0x000fc40000800000 */
[----:B------:R-:W-:Y:S01]  /*8410*/  @P2 FMUL.FTZ R174, R175, R174 ;  /* 0x000000aeafae2220 */ /* 0x000fe20000410000 */
[----:B------:R-:W-:Y:S02]  /*8420*/  @P2 LOP3.LUT P1, RZ, R187, 0xff0000, RZ, 0xc0, !PT ;  /* 0x00ff0000bbff2812 */ /* 0x000fe4000782c0ff */
[----:B------:R-:W-:Y:S02]  /*8430*/  @P2 FSEL R170, R170, RZ, P4 ;  /* 0x000000ffaaaa2208 */ /* 0x000fe40002000000 */
[----:B------:R-:W-:Y:S02]  /*8440*/  @P2 FSEL R172, R172, RZ, P5 ;  /* 0x000000ffacac2208 */ /* 0x000fe40002800000 */
[----:B------:R-:W-:Y:S02]  /*8450*/  @P2 FSEL R174, R174, RZ, P1 ;  /* 0x000000ffaeae2208 */ /* 0x000fe40000800000 */
[----:B------:R-:W-:Y:S02]  /*8460*/  @P2 F2FP.BF16.F32.PACK_AB R170, RZ, R170 ;  /* 0x000000aaffaa223e */ /* 0x000fe400000010ff */
[----:B------:R-:W-:-:S02]  /*8470*/  @P2 PRMT R165, R5, 0x7610, R165 ;  /* 0x0000761005a52816 */ /* 0x000fc400000000a5 */
[----:B------:R-:W-:Y:S02]  /*8480*/  @P2 F2FP.BF16.F32.PACK_AB R168, RZ, R168 ;  /* 0x000000a8ffa8223e */ /* 0x000fe400000010ff */
[----:B------:R-:W-:Y:S02]  /*8490*/  @P2 F2FP.BF16.F32.PACK_AB R172, RZ, R172 ;  /* 0x000000acffac223e */ /* 0x000fe400000010ff */
[----:B------:R-:W-:Y:S02]  /*84a0*/  @P2 F2FP.BF16.F32.PACK_AB R174, RZ, R174 ;  /* 0x000000aeffae223e */ /* 0x000fe400000010ff */
[----:B------:R-:W-:Y:S02]  /*84b0*/  @P2 PRMT R166, R170, 0x7610, R166 ;  /* 0x00007610aaa62816 */ /* 0x000fe400000000a6 */
[----:B------:R-:W-:Y:S02]  /*84c0*/  FSEL R95, R178, RZ, P0 ;  /* 0x000000ffb25f7208 */ /* 0x000fe40000000000 */
[----:B------:R-:W-:-:S02]  /*84d0*/  @P2 PRMT R165, R165, 0x5410, R168 ;  /* 0x00005410a5a52816 */ /* 0x000fc400000000a8 */
        /* <DEDUP_REMOVED lines=11> */
.L_x_8618:
        /* <DEDUP_REMOVED lines=24> */
.L_x_8620:
[----:B------:R-:W-:Y:S05]  /*8710*/  BSYNC.RECONVERGENT B3 ;  /* 0x0000000000037941 */ /* 0x000fea0003800200 */
.L_x_8619:
        /* <DEDUP_REMOVED lines=13> */
.L_x_8622:
[----:B------:R-:W-:Y:S05]  /*87f0*/  BSYNC.RECONVERGENT B3 ;  /* 0x0000000000037941 */ /* 0x000fea0003800200 */
.L_x_8621:
        /* <DEDUP_REMOVED lines=13> */
.L_x_8624:
[----:B------:R-:W-:Y:S05]  /*88d0*/  BSYNC.RECONVERGENT B3 ;  /* 0x0000000000037941 */ /* 0x000fea0003800200 */
.L_x_8623:
        /* <DEDUP_REMOVED lines=13> */
.L_x_8626:
[----:B------:R-:W-:Y:S05]  /*89b0*/  BSYNC.RECONVERGENT B3 ;  /* 0x0000000000037941 */ /* 0x000fea0003800200 */
.L_x_8625:
        /* <DEDUP_REMOVED lines=13> */
.L_x_8628:
[----:B------:R-:W-:Y:S05]  /*8a90*/  BSYNC.RECONVERGENT B3 ;  /* 0x0000000000037941 */ /* 0x000fea0003800200 */
.L_x_8627:
        /* <DEDUP_REMOVED lines=13> */
.L_x_8630:
[----:B------:R-:W-:Y:S05]  /*8b70*/  BSYNC.RECONVERGENT B3 ;  /* 0x0000000000037941 */ /* 0x000fea0003800200 */
.L_x_8629:
        /* <DEDUP_REMOVED lines=13> */
.L_x_8632:
[----:B------:R-:W-:Y:S05]  /*8c50*/  BSYNC.RECONVERGENT B3 ;  /* 0x0000000000037941 */ /* 0x000fea0003800200 */
.L_x_8631:
[----:B------:R-:W-:-:S04]  /*8c60*/  @P2 F2FP.BF16.F32.PACK_AB R168, RZ, R168 ;  /* 0x000000a8ffa8223e */ /* 0x000fc800000010ff */
[----:B------:R-:W-:-:S07]  /*8c70*/  @P2 PRMT R167, R167, 0x5410, R168 ;  /* 0x00005410a7a72816 */ /* 0x000fce00000000a8 */
.L_x_8617:
[----:B------:R-:W-:Y:S05]  /*8c80*/  BSYNC.RECONVERGENT B1 ;  /* 0x0000000000017941 */ /* 0x000fea0003800200 */
.L_x_8614:
[----:B------:R-:W1:Y:S08]  /*8c90*/  @P3 LDC.64 R170, c[0x0][0x478] ;  /* 0x00011e00ffaa3b82 */ /* 0x000e700000000a00 */
[----:B------:R-:W2:Y:S01]  /*8ca0*/  @P2 LDC.64 R168, c[0x0][0x468] ;  /* 0x00011a00ffa82b82 */ /* 0x000ea20000000a00 */
[----:B-1----:R-:W-:-:S05]  /*8cb0*/  @P3 IMAD.WIDE.U32 R170, R232, 0x20, R170 ;  /* 0x00000020e8aa3825 */ /* 0x002fca00078e00aa */
[----:B------:R1:W-:Y:S01]  /*8cc0*/  @P3 STG.E.128 desc[UR6][R170.64], R160 ;  /* 0x000000a0aa003986 */ /* 0x0003e2000c101d06 */
[----:B--2---:R-:W-:-:S03]  /*8cd0*/  @P2 IMAD.WIDE.U32 R168, R231, 0x10, R168 ;  /* 0x00000010e7a82825 */ /* 0x004fc600078e00a8 */
[----:B------:R1:W-:Y:S04]  /*8ce0*/  @P3 STG.E.128 desc[UR6][R170.64+0x10], R92 ;  /* 0x0000105caa003986 */ /* 0x0003e8000c101d06 */
[----:B------:R1:W-:Y:S02]  /*8cf0*/  @P2 STG.E.128 desc[UR6][R168.64], R164 ;  /* 0x000000a4a8002986 */ /* 0x0003e4000c101d06 */
.L_x_8613:
[----:B------:R-:W-:Y:S05]  /*8d00*/  BSYNC.RECONVERGENT B2 ;  /* 0x0000000000027941 */ /* 0x000fea0003800200 */
.L_x_8612:
[----:B-1-34-:R-:W1:Y:S02]  /*8d10*/  LDC.64 R168, c[0x0][0x380] ;  /* 0x0000e000ffa87b82 */ /* 0x01ae640000000a00 */
[----:B-1----:R-:W-:-:S04]  /*8d20*/  LEA R3, R168, R3, 0x2 ;  /* 0x00000003a8037211 */ /* 0x002fc800078e10ff */
[----:B------:R-:W-:-:S13]  /*8d30*/  ISETP.GE.AND P0, PT, R3, R169, PT ;  /* 0x000000a90300720c */ /* 0x000fda0003f06270 */
[----:B------:R-:W-:Y:S05]  /*8d40*/  @!P0 BRA `(.L_x_8633) ;  /* 0xffffff78006c8947 */ /* 0x000fea000383ffff */
.L_x_8537:
[----:B------:R-:W-:Y:S05]  /*8d50*/  BSYNC B0 ;  /* 0x0000000000007941 */ /* 0x000fea0003800000 */
.L_x_8536:
        /* <DEDUP_REMOVED lines=13> */
[----:B------:R-:W-:Y:S01]  /*8e30*/  IADD3 R35, PT, PT, R33, R0, RZ ;  /* 0x0000000021237210 */ /* 0x000fe20007ffe0ff */
[----:B------:R-:W-:Y:S01]  /*8e40*/  IMAD.IADD R2, R2, 0x1, R3 ;  /* 0x0000000102027824 */ /* 0x000fe200078e0203 */
[----:B------:R-:W-:Y:S02]  /*8e50*/  IADD3 R47, P0, PT, R47, R48, RZ ;  /* 0x000000302f2f7210 */ /* 0x000fe40007f1e0ff */
[----:B------:R-:W-:Y:S02]  /*8e60*/  ISETP.GE.U32.AND P5, PT, R35, 0x80, PT ;  /* 0x000000802300780c */ /* 0x000fe40003fa6070 */
[----:B------:R-:W-:Y:S01]  /*8e70*/  STS.128 [R2], R96 ;  /* 0x0000006002007388 */ /* 0x000fe20000000c00 */
[----:B------:R-:W-:Y:S02]  /*8e80*/  SHF.L.U32 R0, R47, 0x2, RZ ;  /* 0x000000022f007819 */ /* 0x000fe400000006ff */
[C---:B------:R-:W-:Y:S01]  /*8e90*/  ISETP.GE.U32.AND P4, PT, R35.reuse, 0x180, PT ;  /* 0x000001802300780c */ /* 0x040fe20003f86070 */
[----:B------:R-:W-:Y:S01]  /*8ea0*/  STS.128 [R2+0x10], R100 ;  /* 0x0000106402007388 */ /* 0x000fe20000000c00 */
[----:B------:R-:W-:-:S02]  /*8eb0*/  ISETP.GE.U32.AND P3, PT, R35, 0x200, PT ;  /* 0x000002002300780c */ /* 0x000fc40003f66070 */
        /* <DEDUP_REMOVED lines=119> */
[----:B------:R-:W-:Y:S02]  /*9630*/  @P5 MOV R3, R47 ;  /* 0x0000002f00035202 */ /* 0x000fe40000000f00 */
[----:B------:R-:W-:Y:S01]  /*9640*/  @P5 IADD3 R42, P6, PT, R42, 0x200, RZ ;  /* 0x000002002a2a5810 */ /* 0x000fe20007fde0ff */
[----:B------:R-:W3:Y:S01]  /*9650*/  LDS R18, [R6+0x2800] ;  /* 0x0028000006127984 */ /* 0x000ee20000000800 */
[----:B------:R-:W-:Y:S02]  /*9660*/  FADD.FTZ R14, R14, R17 ;  /* 0x000000110e0e7221 */ /* 0x000fe40000010000 */
[----:B------:R-:W-:Y:S01]  /*9670*/  @P0 MOV R4, R42 ;  /* 0x0000002a00040202 */ /* 0x000fe20000000f00 */
[----:B------:R1:W-:Y:S01]  /*9680*/  @P5 STG.E desc[UR6][R2.64], R5 ;  /* 0x0000000502005986 */ /* 0x0003e2000c101906 */
[----:B------:R-:W-:Y:S01]  /*9690*/  @P5 IMAD.X R47, RZ, RZ, R47, P6 ;  /* 0x000000ffff2f5224 */ /* 0x000fe200030e062f */
[----:B------:R-:W-:-:S02]  /*96a0*/  ISETP.GE.U32.AND P5, PT, R35, 0x380, PT ;  /* 0x000003802300780c */ /* 0x000fc40003fa6070 */
        /* <DEDUP_REMOVED lines=49> */
[----:B--2---:R-:W-:Y:S01]  /*99c0*/  @P4 MOV R2, R42 ;  /* 0x0000002a00024202 */ /* 0x004fe20000000f00 */
[----:B------:R-:W-:Y:S01]  /*99d0*/  @P4 IMAD.MOV.U32 R3, RZ, RZ, R47 ;  /* 0x000000ffff034224 */ /* 0x000fe200078e002f */
[----:B------:R-:W-:Y:S01]  /*99e0*/  @P4 IADD3 R42, P0, PT, R42, 0x200, RZ ;  /* 0x000002002a2a4810 */ /* 0x000fe20007f1e0ff */
[----:B------:R-:W-:-:S03]  /*99f0*/  FADD.FTZ R10, R7, R10 ;  /* 0x0000000a070a7221 */ /* 0x000fc60000010000 */
[----:B------:R2:W-:Y:S01]  /*9a00*/  @P4 STG.E desc[UR6][R2.64], R27 ;  /* 0x0000001b02004986 */ /* 0x0005e2000c101906 */
[----:B------:R-:W-:Y:S01]  /*9a10*/  @P4 IADD3.X R47, PT, PT, RZ, R47, RZ, P0, !PT ;  /* 0x0000002fff2f4210 */ /* 0x000fe200007fe4ff */
[----:B0-----:R-:W-:Y:S02]  /*9a20*/  FADD.FTZ R10, R10, R25 ;  /* 0x000000190a0a7221 */ /* 0x001fe40000010000 */
[----:B------:R-:W0:Y:S01]  /*9a30*/  LDS R27, [R6+0x3e00] ;  /* 0x003e0000061b7984 */ /* 0x000e220000000800 */
[----:B-1----:R-:W-:Y:S01]  /*9a40*/  FADD.FTZ R35, R8, R35 ;  /* 0x0000002308237221 */ /* 0x002fe20000010000 */
[----:B--2---:R-:W-:Y:S02]  /*9a50*/  @P3 MOV R2, R48 ;  /* 0x0000003000023202 */ /* 0x004fe40000000f00 */
[----:B------:R-:W-:Y:S02]  /*9a60*/  @P3 MOV R3, R49 ;  /* 0x0000003100033202 */ /* 0x000fe40000000f00 */
[----:B------:R-:W-:-:S03]  /*9a70*/  @P3 IADD3 R48, P0, PT, R48, 0x200, RZ ;  /* 0x0000020030303810 */ /* 0x000fc60007f1e0ff */
[----:B------:R1:W-:Y:S01]  /*9a80*/  @P3 STG.E desc[UR6][R2.64], R45 ;  /* 0x0000002d02003986 */ /* 0x0003e2000c101906 */
[----:B------:R-:W-:Y:S02]  /*9a90*/  @P3 IADD3.X R49, PT, PT, RZ, R49, RZ, P0, !PT ;  /* 0x00000031ff313210 */ /* 0x000fe400007fe4ff */
[----:B-1----:R-:W-:Y:S02]  /*9aa0*/  @P3 MOV R2, R42 ;  /* 0x0000002a00023202 */ /* 0x002fe40000000f00 */
[----:B------:R-:W-:Y:S02]  /*9ab0*/  @P3 MOV R3, R47 ;  /* 0x0000002f00033202 */ /* 0x000fe40000000f00 */
[----:B------:R-:W-:-:S03]  /*9ac0*/  @P3 IADD3 R42, P4, PT, R42, 0x200, RZ ;  /* 0x000002002a2a3810 */ /* 0x000fc60007f9e0ff */
[----:B------:R1:W-:Y:S01]  /*9ad0*/  @P3 STG.E desc[UR6][R2.64], R9 ;  /* 0x0000000902003986 */ /* 0x0003e2000c101906 */
[----:B------:R-:W-:Y:S01]  /*9ae0*/  @P3 IADD3.X R47, PT, PT, RZ, R47, RZ, P4, !PT ;  /* 0x0000002fff2f3210 */ /* 0x000fe200027fe4ff */
[----:B0-----:R-:W-:Y:S01]  /*9af0*/  FADD.FTZ R27, R10, R27 ;  /* 0x0000001b0a1b7221 */ /* 0x001fe20000010000 */
[----:B-1----:R-:W-:Y:S01]  /*9b00*/  @P2 MOV R2, R48 ;  /* 0x0000003000022202 */ /* 0x002fe20000000f00 */
[----:B------:R-:W-:Y:S01]  /*9b10*/  @P2 IMAD.MOV.U32 R3, RZ, RZ, R49 ;  /* 0x000000ffff032224 */ /* 0x000fe200078e0031 */
[----:B------:R-:W-:-:S04]  /*9b20*/  @P2 IADD3 R48, P0, PT, R48, 0x200, RZ ;  /* 0x0000020030302810 */ /* 0x000fc80007f1e0ff */
        /* <DEDUP_REMOVED lines=9> */
[----:B------:R-:W-:Y:S02]  /*9bc0*/  @P1 MOV R5, R47 ;  /* 0x0000002f00051202 */ /* 0x000fe40000000f00 */
[----:B------:R-:W-:Y:S01]  /*9bd0*/  @P5 MOV R6, R42 ;  /* 0x0000002a00065202 */ /* 0x000fe20000000f00 */
[----:B------:R-:W-:Y:S01]  /*9be0*/  @P1 IMAD.X R47, RZ, RZ, R47, P2 ;  /* 0x000000ffff2f1224 */ /* 0x000fe200010e062f */
[----:B------:R-:W-:-:S02]  /*9bf0*/  @P5 IADD3 R42, P2, PT, R42, 0x200, RZ ;  /* 0x000002002a2a5810 */ /* 0x000fc40007f5e0ff */
[----:B0-----:R-:W-:Y:S02]  /*9c00*/  @P1 MOV R2, R48 ;  /* 0x0000003000021202 */ /* 0x001fe40000000f00 */
[----:B------:R-:W-:Y:S02]  /*9c10*/  @P1 IADD3 R48, P0, PT, R48, 0x200, RZ ;  /* 0x0000020030301810 */ /* 0x000fe40007f1e0ff */
[-C--:B------:R-:W-:Y:S02]  /*9c20*/  @P1 MOV R3, R49.reuse ;  /* 0x0000003100031202 */ /* 0x080fe40000000f00 */
[----:B------:R-:W-:Y:S02]  /*9c30*/  @P1 IADD3.X R49, PT, PT, RZ, R49, RZ, P0, !PT ;  /* 0x00000031ff311210 */ /* 0x000fe400007fe4ff */
[-C--:B------:R-:W-:Y:S01]  /*9c40*/  @P5 MOV R7, R47.reuse ;  /* 0x0000002f00075202 */ /* 0x080fe20000000f00 */
[----:B------:R0:W-:Y:S01]  /*9c50*/  @P1 STG.E desc[UR6][R2.64], R33 ;  /* 0x0000002102001986 */ /* 0x0001e2000c101906 */
[----:B------:R-:W-:-:S03]  /*9c60*/  @P5 IADD3.X R47, PT, PT, RZ, R47, RZ, P2, !PT ;  /* 0x0000002fff2f5210 */ /* 0x000fc600017fe4ff */
[----:B------:R1:W-:Y:S01]  /*9c70*/  @P1 STG.E desc[UR6][R4.64], R11 ;  /* 0x0000000b04001986 */ /* 0x0003e2000c101906 */
[----:B0-----:R-:W-:Y:S02]  /*9c80*/  @P5 MOV R2, R48 ;  /* 0x0000003000025202 */ /* 0x001fe40000000f00 */
[-C--:B------:R-:W-:Y:S02]  /*9c90*/  @P5 MOV R3, R49.reuse ;  /* 0x0000003100035202 */ /* 0x080fe40000000f00 */
[----:B------:R-:W-:Y:S01]  /*9ca0*/  @P5 IADD3 R48, P0, PT, R48, 0x200, RZ ;  /* 0x0000020030305810 */ /* 0x000fe20007f1e0ff */
[----:B-1----:R-:W-:Y:S01]  /*9cb0*/  IMAD.MOV.U32 R5, RZ, RZ, R47 ;  /* 0x000000ffff057224 */ /* 0x002fe200078e002f */
[----:B------:R-:W-:Y:S01]  /*9cc0*/  MOV R4, R42 ;  /* 0x0000002a00047202 */ /* 0x000fe20000000f00 */
[----:B------:R0:W-:Y:S01]  /*9cd0*/  @P5 STG.E desc[UR6][R2.64], R35 ;  /* 0x0000002302005986 */ /* 0x0001e2000c101906 */
[----:B------:R-:W-:-:S03]  /*9ce0*/  @P5 IADD3.X R49, PT, PT, RZ, R49, RZ, P0, !PT ;  /* 0x00000031ff315210 */ /* 0x000fc600007fe4ff */
[----:B------:R1:W-:Y:S01]  /*9cf0*/  @P5 STG.E desc[UR6][R6.64], R31 ;  /* 0x0000001f06005986 */ /* 0x0003e2000c101906 */
[----:B0-----:R-:W-:Y:S02]  /*9d00*/  MOV R2, R48 ;  /* 0x0000003000027202 */ /* 0x001fe40000000f00 */
[----:B------:R-:W-:Y:S01]  /*9d10*/  MOV R3, R49 ;  /* 0x0000003100037202 */ /* 0x000fe20000000f00 */
[----:B------:R-:W-:Y:S06]  /*9d20*/  @!P6 EXIT ;  /* 0x000000000000e94d */ /* 0x000fec0003800000 */
[----:B------:R-:W-:Y:S04]  /*9d30*/  STG.E desc[UR6][R2.64], R27 ;  /* 0x0000001b02007986 */ /* 0x000fe8000c101906 */
[----:B------:R-:W-:Y:S01]  /*9d40*/  STG.E desc[UR6][R4.64], R13 ;  /* 0x0000000d04007986 */ /* 0x000fe2000c101906 */
[----:B------:R-:W-:Y:S05]  /*9d50*/  EXIT ;  /* 0x000000000000794d */ /* 0x000fea0003800000 */
.L_x_8548:
[----:B--2---:R-:W-:Y:S01]  /*9d60*/  HFMA2 R178, -RZ, RZ, 0, 5.9604644775390625e-08 ;  /* 0x00000001ffb27431 */ /* 0x004fe200000001ff */
[----:B------:R-:W-:Y:S01]  /*9d70*/  BSSY B1, `(.L_x_8634) ;  /* 0x0000006000017945 */ /* 0x000fe20003800000 */
[----:B------:R-:W-:Y:S02]  /*9d80*/  MOV R179, 0x1f ;  /* 0x0000001f00b37802 */ /* 0x000fe40000000f00 */
[----:B------:R-:W-:-:S07]  /*9d90*/  MOV R176, 0xffffffff ;  /* 0xffffffff00b07802 */ /* 0x000fce0000000f00 */
[----:B0----5:R-:W-:Y:S05]  /*9da0*/  WARPSYNC.COLLECTIVE R176, `(.L_x_8635) ;  /* 0x00000000b0087348 */ /* 0x021fea0003c00000 */
[----:B------:R1:W2:Y:S02]  /*9db0*/  SHFL.BFLY P0, R177, R239, R178, R179 ;  /* 0x0c0000b2efb17389 */ /* 0x0002a400000000b3 */
[----:B012--5:R-:W-:Y:S05]  /*9dc0*/  ENDCOLLECTIVE ;  /* 0x000000000000791b */ /* 0x027fea0003800000 */
.L_x_8635:
[----:B------:R-:W-:Y:S05]  /*9dd0*/  BSYNC B1 ;  /* 0x0000000000017941 */ /* 0x000fea0003800000 */
.L_x_8634:
        /* <DEDUP_REMOVED lines=9> */
.L_x_8636:
[----:B------:R-:W-:Y:S02]  /*9e70*/  IMAD.MOV.U32 R239, RZ, RZ, R168 ;  /* 0x000000ffffef7224 */ /* 0x000fe400078e00a8 */
[----:B------:R-:W-:Y:S01]  /*9e80*/  HFMA2 R178, -RZ, RZ, 0, 1.1920928955078125e-07 ;  /* 0x00000002ffb27431 */ /* 0x000fe200000001ff */
[----:B------:R-:W-:-:S07]  /*9e90*/  MOV R169, R177 ;  /* 0x000000b100a97202 */ /* 0x000fce0000000f00 */
[----:B------:R-:W-:Y:S05]  /*9ea0*/  WARPSYNC.COLLECTIVE R176, `(.L_x_8637) ;  /* 0x00000000b0087348 */ /* 0x000fea0003c00000 */
[----:B------:R0:W1:Y:S02]  /*9eb0*/  SHFL.BFLY P0, R177, R239, R178, R179 ;  /* 0x0c0000b2efb17389 */ /* 0x00006400000000b3 */
[----:B01----:R-:W-:Y:S05]  /*9ec0*/  ENDCOLLECTIVE ;  /* 0x000000000000791b */ /* 0x003fea0003800000 */
.L_x_8637:
[----:B------:R-:W-:-:S05]  /*9ed0*/  FADD.FTZ R169, R169, R238 ;  /* 0x000000eea9a97221 */ /* 0x000fca0000010000 */
[----:B------:R-:W-:Y:S02]  /*9ee0*/  MOV R239, R169 ;  /* 0x000000a900ef7202 */ /* 0x000fe40000000f00 */
[----:B------:R-:W-:-:S07]  /*9ef0*/  MOV R171, R177 ;  /* 0x000000b100ab7202 */ /* 0x000fce0000000f00 */
[----:B------:R-:W-:Y:S05]  /*9f00*/  WARPSYNC.COLLECTIVE R176, `(.L_x_8638) ;  /* 0x00000000b0087348 */ /* 0x000fea0003c00000 */
[----:B------:R0:W1:Y:S02]  /*9f10*/  SHFL.BFLY P0, R177, R239, R178, R179 ;  /* 0x0c0000b2efb17389 */ /* 0x00006400000000b3 */
[----:B01----:R-:W-:Y:S05]  /*9f20*/  ENDCOLLECTIVE ;  /* 0x000000000000791b */ /* 0x003fea0003800000 */
.L_x_8638:
[----:B------:R-:W-:-:S05]  /*9f30*/  FADD.FTZ R171, R168, R171 ;  /* 0x000000aba8ab7221 */ /* 0x000fca0000010000 */
[----:B------:R-:W-:Y:S01]  /*9f40*/  MOV R239, R171 ;  /* 0x000000ab00ef7202 */ /* 0x000fe20000000f00 */
[----:B------:R-:W-:Y:S01]  /*9f50*/  HFMA2 R178, -RZ, RZ, 0, 2.384185791015625e-07 ;  /* 0x00000004ffb27431 */ /* 0x000fe200000001ff */
[----:B------:R-:W-:-:S07]  /*9f60*/  MOV R170, R177 ;  /* 0x000000b100aa7202 */ /* 0x000fce0000000f00 */
[----:B------:R-:W-:Y:S05]  /*9f70*/  WARPSYNC.COLLECTIVE R176, `(.L_x_8639) ;  /* 0x00000000b0087348 */ /* 0x000fea0003c00000 */
[----:B------:R0:W1:Y:S02]  /*9f80*/  SHFL.BFLY P0, R177, R239, R178, R179 ;  /* 0x0c0000b2efb17389 */ /* 0x00006400000000b3 */
[----:B01----:R-:W-:Y:S05]  /*9f90*/  ENDCOLLECTIVE ;  /* 0x000000000000791b */ /* 0x003fea0003800000 */
.L_x_8639:
[----:B------:R-:W-:-:S05]  /*9fa0*/  FADD.FTZ R170, R169, R170 ;  /* 0x000000aaa9aa7221 */ /* 0x000fca0000010000 */
[----:B------:R-:W-:Y:S02]  /*9fb0*/  MOV R239, R170 ;  /* 0x000000aa00ef7202 */ /* 0x000fe40000000f00 */
[----:B------:R-:W-:-:S07]  /*9fc0*/  MOV R172, R177 ;  /* 0x000000b100ac7202 */ /* 0x000fce0000000f00 */
[----:B------:R-:W-:Y:S05]  /*9fd0*/  WARPSYNC.COLLECTIVE R176, `(.L_x_8640) ;  /* 0x00000000b0087348 */ /* 0x000fea0003c00000 */
[----:B------:R0:W1:Y:S02]  /*9fe0*/  SHFL.BFLY P0, R177, R239, R178, R179 ;  /* 0x0c0000b2efb17389 */ /* 0x00006400000000b3 */
[----:B01----:R-:W-:Y:S05]  /*9ff0*/  ENDCOLLECTIVE ;  /* 0x000000000000791b */ /* 0x003fea0003800000 */
.L_x_8640:
[----:B------:R-:W-:-:S04]  /*a000*/  FADD.FTZ R172, R171, R172 ;  /* 0x000000acabac7221 */ /* 0x000fc80000010000 */
[----:B------:R-:W-:Y:S02]  /*a010*/  IMAD.MOV.U32 R239, RZ, RZ, R172 ;  /* 0x000000ffffef7224 */ /* 0x000fe400078e00ac */
[----:B------:R-:W-:Y:S01]  /*a020*/  HFMA2 R178, -RZ, RZ, 0, 4.76837158203125e-07 ;  /* 0x00000008ffb27431 */ /* 0x000fe200000001ff */
[----:B------:R-:W-:-:S07]  /*a030*/  MOV R173, R177 ;  /* 0x000000b100ad7202 */ /* 0x000fce0000000f00 */
[----:B------:R-:W-:Y:S05]  /*a040*/  WARPSYNC.COLLECTIVE R176, `(.L_x_8641) ;  /* 0x00000000b0087348 */ /* 0x000fea0003c00000 */
[----:B------:R0:W1:Y:S02]  /*a050*/  SHFL.BFLY P0, R177, R239, R178, R179 ;  /* 0x0c0000b2efb17389 */ /* 0x00006400000000b3 */
[----:B01----:R-:W-:Y:S05]  /*a060*/  ENDCOLLECTIVE ;  /* 0x000000000000791b */ /* 0x003fea0003800000 */
.L_x_8641:
[----:B------:R-:W-:-:S05]  /*a070*/  FADD.FTZ R173, R170, R173 ;  /* 0x000000adaaad7221 */ /* 0x000fca0000010000 */
[----:B------:R-:W-:Y:S02]  /*a080*/  MOV R239, R173 ;  /* 0x000000ad00ef7202 */ /* 0x000fe40000000f00 */
[----:B------:R-:W-:-:S07]  /*a090*/  MOV R175, R177 ;  /* 0x000000b100af7202 */ /* 0x000fce0000000f00 */
[----:B------:R-:W-:Y:S05]  /*a0a0*/  WARPSYNC.COLLECTIVE R176, `(.L_x_8642) ;  /* 0x00000000b0087348 */ /* 0x000fea0003c00000 */
[----:B------:R0:W1:Y:S02]  /*a0b0*/  SHFL.BFLY P0, R177, R239, R178, R179 ;  /* 0x0c0000b2efb17389 */ /* 0x00006400000000b3 */
[----:B01----:R-:W-:Y:S05]  /*a0c0*/  ENDCOLLECTIVE ;  /* 0x000000000000791b */ /* 0x003fea0003800000 */
.L_x_8642:
[----:B------:R-:W-:-:S05]  /*a0d0*/  FADD.FTZ R175, R172, R175 ;  /* 0x000000afacaf7221 */ /* 0x000fca0000010000 */
[----:B------:R-:W-:Y:S01]  /*a0e0*/  MOV R239, R175 ;  /* 0x000000af00ef7202 */ /* 0x000fe20000000f00 */
[----:B------:R-:W-:Y:S01]  /*a0f0*/  HFMA2 R178, -RZ, RZ, 0, 9.5367431640625e-07 ;  /* 0x00000010ffb27431 */ /* 0x000fe200000001ff */
[----:B------:R-:W-:-:S07]  /*a100*/  MOV R174, R177 ;  /* 0x000000b100ae7202 */ /* 0x000fce0000000f00 */
[----:B------:R-:W-:Y:S05]  /*a110*/  WARPSYNC.COLLECTIVE R176, `(.L_x_8643) ;  /* 0x00000000b0087348 */ /* 0x000fea0003c00000 */
[----:B------:R0:W1:Y:S02]  /*a120*/  SHFL.BFLY P0, R177, R239, R178, R179 ;  /* 0x0c0000b2efb17389 */ /* 0x00006400000000b3 */
[----:B01----:R-:W-:Y:S05]  /*a130*/  ENDCOLLECTIVE ;  /* 0x000000000000791b */ /* 0x003fea0003800000 */
.L_x_8643:
[----:B------:R-:W-:-:S05]  /*a140*/  FADD.FTZ R174, R173, R174 ;  /* 0x000000aeadae7221 */ /* 0x000fca0000010000 */
[----:B------:R-:W-:Y:S02]  /*a150*/  MOV R239, R174 ;  /* 0x000000ae00ef7202 */ /* 0x000fe40000000f00 */
[----:B------:R-:W-:-:S07]  /*a160*/  MOV R168, R177 ;  /* 0x000000b100a87202 */ /* 0x000fce0000000f00 */
[----:B------:R-:W-:Y:S05]  /*a170*/  WARPSYNC.COLLECTIVE R176, `(.L_x_8644) ;  /* 0x00000000b0087348 */ /* 0x000fea0003c00000 */
[----:B------:R0:W1:Y:S02]  /*a180*/  SHFL.BFLY P0, R177, R239, R178, R179 ;  /* 0x0c0000b2efb17389 */ /* 0x00006400000000b3 */
[----:B01----:R-:W-:Y:S05]  /*a190*/  ENDCOLLECTIVE ;  /* 0x000000000000791b */ /* 0x003fea0003800000 */
.L_x_8644:
[----:B------:R-:W-:Y:S01]  /*a1a0*/  MOV R169, R177 ;  /* 0x000000b100a97202 */ /* 0x000fe20000000f00 */
[----:B------:R-:W-:Y:S06]  /*a1b0*/  BRA `(.L_x_8645) ;  /* 0xffffff8400107947 */ /* 0x000fec000383ffff */
.L_x_8646:
        /* <DEDUP_REMOVED lines=12> */
.L_x_20037:


//--------------------- .text._ZN10layer_norm22ln_bwd_finalize_kernelINS_22Kernel_traits_finalizeILj1024Ef13__nv_bfloat16fS2_fjLb0ELj1024ELj4ENS_18Kernel_traits_baseILj1024EfS2_fS2_fjLj1024EEEEELb0ELb1EEEvNS_9BwdParamsE --------------------------
	.section	.text._ZN10layer_norm22ln_bwd_finalize_kernelINS_22Kernel_traits_finalizeILj1024Ef13__nv_bfloat16fS2_fjLb0ELj1024ELj4ENS_18Kernel_traits_baseILj1024EfS2_fS2_fjLj1024EEEEELb0ELb1EEEvNS_9BwdParamsE,"ax",@progbits
	.align	128
        .global         _ZN10layer_norm22ln_bwd_finalize_kernelINS_22Kernel_traits_finalizeILj1024Ef13__nv_bfloat16fS2_fjLb0ELj1024ELj4ENS_18Kernel_traits_baseILj1024EfS2_fS2_fjLj1024EEEEELb0ELb1EEEvNS_9BwdParamsE
        .type           _ZN10layer_norm22ln_bwd_finalize_kernelINS_22Kernel_traits_finalizeILj1024Ef13__nv_bfloat16fS2_fjLb0ELj1024ELj4ENS_18Kernel_traits_baseILj1024EfS2_fS2_fjLj1024EEEEELb0ELb1EEEvNS_9BwdParamsE,@function
        .size           _ZN10layer_norm22ln_bwd_finalize_kernelINS_22Kernel_traits_finalizeILj1024Ef13__nv_bfloat16fS2_fjLb0ELj1024ELj4ENS_18Kernel_traits_baseILj1024EfS2_fS2_fjLj1024EEEEELb0ELb1EEEvNS_9BwdParamsE,(.L_x_20038 - _ZN10layer_norm22ln_bwd_finalize_kernelINS_22Kernel_traits_finalizeILj1024Ef13__nv_bfloat16fS2_fjLb0ELj1024ELj4ENS_18Kernel_traits_baseILj1024EfS2_fS2_fjLj1024EEEEELb0ELb1EEEvNS_9BwdParamsE)
        .other          _ZN10layer_norm22ln_bwd_finalize_kernelINS_22Kernel_traits_finalizeILj1024Ef13__nv_bfloat16fS2_fjLb0ELj1024ELj4ENS_18Kernel_traits_baseILj1024EfS2_fS2_fjLj1024EEEEELb0ELb1EEEvNS_9BwdParamsE,@"STO_CUDA_ENTRY STV_DEFAULT"
_ZN10layer_norm22ln_bwd_finalize_kernelINS_22Kernel_traits_finalizeILj1024Ef13__nv_bfloat16fS2_fjLb0ELj1024ELj4ENS_18Kernel_traits_baseILj1024EfS2_fS2_fjLj1024EEEEELb0ELb1EEEvNS_9BwdParamsE:
.text._ZN10layer_norm22ln_bwd_finalize_kernelINS_22Kernel_traits_finalizeILj1024Ef13__nv_bfloat16fS2_fjLb0ELj1024ELj4ENS_18Kernel_traits_baseILj1024EfS2_fS2_fjLj1024EEEEELb0ELb1EEEvNS_9BwdParamsE:
        /* <DEDUP_REMOVED lines=81> */
.L_x_8651:
        /* <DEDUP_REMOVED lines=118> */
.L_x_8650:
[----:B------:R-:W-:Y:S05]  /*0c70*/  BSYNC.RECONVERGENT B1 ;  /* 0x0000000000017941 */ /* 0x000fea0003800200 */
.L_x_8649:
        /* <DEDUP_REMOVED lines=77> */
.L_x_8653:
[----:B------:R-:W-:Y:S05]  /*1150*/  BSYNC.RECONVERGENT B1 ;  /* 0x0000000000017941 */ /* 0x000fea0003800200 */
.L_x_8652:
        /* <DEDUP_REMOVED lines=38> */
.L_x_8655:
[----:B------:R-:W-:Y:S05]  /*13c0*/  BSYNC.RECONVERGENT B1 ;  /* 0x0000000000017941 */ /* 0x000fea0003800200 */
.L_x_8654:
        /* <DEDUP_REMOVED lines=8> */
.L_x_8656:
        /* <DEDUP_REMOVED lines=10> */
.L_x_8648:
[----:B------:R-:W-:Y:S05]  /*14f0*/  BSYNC.RECONVERGENT B0 ;  /* 0x0000000000007941 */ /* 0x000fea0003800200 */
.L_x_8647:
        /* <DEDUP_REMOVED lines=55> */
.L_x_8657:
        /* <DEDUP_REMOVED lines=9> */
.L_x_20038:


//--------------------- .text._ZN10layer_norm13ln_bwd_kernelINS_13Kernel_traitsIf13__nv_bfloat16fS2_fjLj1024ELj1ELj4ELj1ELj16ENS_18Kernel_traits_baseILj1024EfS2_fS2_fjLj128EEEEELb1ELb0ELb1ELb1EEEvNS_9BwdParamsE --------------------------
	.section	.text._ZN10layer_norm13ln_bwd_kernelINS_13Kernel_traitsIf13__nv_bfloat16fS2_fjLj1024ELj1ELj4ELj1ELj16ENS_18Kernel_traits_baseILj1024EfS2_fS2_fjLj128EEEEELb1ELb0ELb1ELb1EEEvNS_9BwdParamsE,"ax",@progbits
	.align	128
        .global         _ZN10layer_norm13ln_bwd_kernelINS_13Kernel_traitsIf13__nv_bfloat16fS2_fjLj1024ELj1ELj4ELj1ELj16ENS_18Kernel_traits_baseILj1024EfS2_fS2_fjLj128EEEEELb1ELb0ELb1ELb1EEEvNS_9BwdParamsE
        .type           _ZN10layer_norm13ln_bwd_kernelINS_13Kernel_traitsIf13__nv_bfloat16fS2_fjLj1024ELj1ELj4ELj1ELj16ENS_18Kernel_traits_baseILj1024EfS2_fS2_fjLj128EEEEELb1ELb0ELb1ELb1EEEvNS_9BwdParamsE,@function
        .size           _ZN10layer_norm13ln_bwd_kernelINS_13Kernel_traitsIf13__nv_bfloat16fS2_fjLj1024ELj1ELj4ELj1ELj16ENS_18Kernel_traits_baseILj1024EfS2_fS2_fjLj128EEEEELb1ELb0ELb1ELb1EEEvNS_9BwdParamsE,(.L_x_20039 - _ZN10layer_norm13ln_bwd_kernelINS_13Kernel_traitsIf13__nv_bfloat16fS2_fjLj1024ELj1ELj4ELj1ELj16ENS_18Kernel_traits_baseILj1024EfS2_fS2_fjLj128EEEEELb1ELb0ELb1ELb1EEEvNS_9BwdParamsE)
        .other          _ZN10layer_norm13ln_bwd_kernelINS_13Kernel_traitsIf13__nv_bfloat16fS2_fjLj1024ELj1ELj4ELj1ELj16ENS_18Kernel_traits_baseILj1024EfS2_fS2_fjLj128EEEEELb1ELb0ELb1ELb1EEEvNS_9BwdParamsE,@"STO_CUDA_ENTRY STV_DEFAULT"
_ZN10layer_norm13ln_bwd_kernelINS_13Kernel_traitsIf13__nv_bfloat16fS2_fjLj1024ELj1ELj4ELj1ELj16ENS_18Kernel_traits_baseILj1024EfS2_fS2_fjLj128EEEEELb1ELb0ELb1ELb1EEEvNS_9BwdParamsE:
.text._ZN10layer_norm13ln_bwd_kernelINS_13Kernel_traitsIf13__nv_bfloat16fS2_fjLj1024ELj1ELj4ELj1ELj16ENS_18Kernel_traits_baseILj1024EfS2_fS2_fjLj128EEEEELb1ELb0ELb1ELb1EEEvNS_9BwdParamsE:
        /* <DEDUP_REMOVED lines=60> */
[----:B-1----:R-:W-:-:S07]  /*03c0*/  HFMA2 R152, -RZ, RZ, 0, 0 ;  /* 0x00000000ff987431 */ /* 0x002fce00000001ff */
.L_x_8741:
[----:B------:R-:W1:Y:S08]  /*03d0*/  LDC.64 R196, c[0x0][0x3f8] ;  /* 0x0000fe00ffc47b82 */ /* 0x000e700000000a00 */
[----:B------:R-:W2:Y:S08]  /*03e0*/  LDC.64 R194, c[0x0][0x3c8] ;  /* 0x0000f200ffc27b82 */ /* 0x000eb00000000a00 */
[----:B------:R-:W3:Y:S01]  /*03f0*/  LDC.64 R192, c[0x0][0x3f0] ;  /* 0x0000fc00ffc07b82 */ /* 0x000ee20000000a00 */
[----:B-1----:R-:W-:-:S05]  /*0400*/  IMAD.WIDE R196, R218, 0x4, R196 ;  /* 0x00000004dac47825 */ /* 0x002fca00078e02c4 */
[----:B------:R-:W4:Y:S01]  /*0410*/  LDG.E R222, desc[UR6][R196.64] ;  /* 0x00000006c4de7981 */ /* 0x000f22000c1e1900 */
[C---:B--2---:R-:W-:Y:S01]  /*0420*/  IMAD.WIDE R194, R218.reuse, 0x4, R194 ;  /* 0x00000004dac27825 */ /* 0x044fe200078e02c2 */
[----:B------:R-:W1:Y:S04]  /*0430*/  S2R R198, SR_TID.X ;  /* 0x0000000000c67919 */ /* 0x000e680000002100 */
[----:B-----5:R2:W5:Y:S01]  /*0440*/  LDG.E R219, desc[UR6][R194.64] ;  /* 0x00000006c2db7981 */ /* 0x020562000c1e1900 */
[----:B---3--:R-:W-:Y:S01]  /*0450*/  IMAD.WIDE R192, R218, 0x4, R192 ;  /* 0x00000004dac07825 */ /* 0x008fe200078e02c0 */
[----:B------:R-:W-:Y:S04]  /*0460*/  BSSY.RECONVERGENT B1, `(.L_x_8660) ;  /* 0x00001a3000017945 */ /* 0x000fe80003800200 */
[----:B------:R1:W5:Y:S01]  /*0470*/  LDG.E R191, desc[UR6][R192.64] ;  /* 0x00000006c0bf7981 */ /* 0x000362000c1e1900 */
[----:B--2---:R-:W2:Y:S01]  /*0480*/  LDC.64 R194, c[0x0][0x3c0] ;  /* 0x0000f000ffc27b82 */ /* 0x004ea20000000a00 */
[----:B-1----:R-:W-:-:S02]  /*0490*/  LOP3.LUT R192, R198, 0x1f, RZ, 0xc0, !PT ;  /* 0x0000001fc6c07812 */ /* 0x002fc400078ec0ff */
[----:B----4-:R-:W-:-:S13]  /*04a0*/  ISETP.GE.AND P2, PT, R222, 0x1, PT ;  /* 0x00000001de00780c */ /* 0x010fda0003f46270 */
[----:B--2---:R-:W-:Y:S05]  /*04b0*/  @!P2 BRA `(.L_x_8661) ;  /* 0x000000140084a947 */ /* 0x004fea0003800000 */
[----:B------:R-:W1:Y:S01]  /*04c0*/  LDC.64 R8, c[0x0][0x3a8] ;  /* 0x0000ea00ff087b82 */ /* 0x000e620000000a00 */
[----:B0-----:R-:W-:Y:S01]  /*04d0*/  IADD3 R2, PT, PT, R222, -0x1, RZ ;  /* 0xffffffffde027810 */ /* 0x001fe20007ffe0ff */
[C---:B------:R-:W-:Y:S02]  /*04e0*/  IMAD R0, R218.reuse, UR9, RZ ;  /* 0x00000009da007c24 */ /* 0x040fe4000f8e02ff */
[----:B------:R-:W-:-:S03]  /*04f0*/  IMAD.WIDE R194, R218, 0x4, R194 ;  /* 0x00000004dac27825 */ /* 0x000fc600078e02c2 */
[----:B------:R-:W-:Y:S01]  /*0500*/  SHF.R.S32.HI R3, RZ, 0x1f, R0 ;  /* 0x0000001fff037819 */ /* 0x000fe20000011400 */
[----:B------:R-:W0:Y:S01]  /*0510*/  LDC.64 R6, c[0x0][0x428] ;  /* 0x00010a00ff067b82 */ /* 0x000e220000000a00 */
[----:B------:R-:W-:Y:S01]  /*0520*/  IMAD R2, R2, UR9, RZ ;  /* 0x0000000902027c24 */ /* 0x000fe2000f8e02ff */
[----:B------:R2:W3:Y:S01]  /*0530*/  LDG.E R189, desc[UR6][R194.64] ;  /* 0x00000006c2bd7981 */ /* 0x0004e2000c1e1900 */
[----:B------:R-:W-:-:S03]  /*0540*/  LEA.HI R3, R3, R0, RZ, 0x3 ;  /* 0x0000000003037211 */ /* 0x000fc600078f18ff */
[----:B------:R-:W-:Y:S02]  /*0550*/  SHF.R.S32.HI R5, RZ, 0x1f, R2 ;  /* 0x0000001fff057819 */ /* 0x000fe40000011402 */
[----:B------:R-:W-:Y:S02]  /*0560*/  LEA.HI.SX32 R207, R3, R192, 0x1d ;  /* 0x000000c003cf7211 */ /* 0x000fe400078feaff */
[----:B------:R-:W-:-:S04]  /*0570*/  LEA.HI R5, R5, R2, RZ, 0x3 ;  /* 0x0000000205057211 */ /* 0x000fc800078f18ff */
[----:B------:R-:W-:Y:S01]  /*0580*/  LEA.HI.SX32 R17, R5, R192, 0x1d ;  /* 0x000000c005117211 */ /* 0x000fe200078feaff */
[C---:B-1----:R-:W-:Y:S01]  /*0590*/  IMAD.WIDE.U32 R2, R207.reuse, 0x20, R8 ;  /* 0x00000020cf027825 */ /* 0x042fe200078e0008 */
[----:B------:R-:W-:Y:S02]  /*05a0*/  IADD3 R209, PT, PT, R207, 0x20, RZ ;  /* 0x00000020cfd17810 */ /* 0x000fe40007ffe0ff */
[----:B------:R-:W-:Y:S02]  /*05b0*/  IADD3 R169, PT, PT, R17, 0x20, RZ ;  /* 0x0000002011a97810 */ /* 0x000fe40007ffe0ff */
[----:B------:R-:W-:Y:S01]  /*05c0*/  IADD3 R211, PT, PT, R207, 0x40, RZ ;  /* 0x00000040cfd37810 */ /* 0x000fe20007ffe0ff */
[----:B------:R-:W4:Y:S01]  /*05d0*/  LDG.E.128 R24, desc[UR6][R2.64] ;  /* 0x0000000602187981 */ /* 0x000f22000c1e1d00 */
[C-C-:B0-----:R-:W-:Y:S01]  /*05e0*/  IMAD.WIDE.U32 R180, R17.reuse, 0x10, R6.reuse ;  /* 0x0000001011b47825 */ /* 0x141fe200078e0006 */
[C---:B------:R-:W-:Y:S02]  /*05f0*/  IADD3 R21, PT, PT, R17.reuse, 0x40, RZ ;  /* 0x0000004011157810 */ /* 0x040fe40007ffe0ff */
[----:B------:R0:W4:Y:S01]  /*0600*/  LDG.E.128 R176, desc[UR6][R2.64+0x10] ;  /* 0x0000100602b07981 */ /* 0x000122000c1e1d00 */
[----:B------:R-:W-:Y:S01]  /*0610*/  IADD3 R17, PT, PT, R17, 0x60, RZ ;  /* 0x0000006011117810 */ /* 0x000fe20007ffe0ff */
[----:B------:R-:W-:Y:S01]  /*0620*/  IMAD.WIDE.U32 R168, R169, 0x10, R6 ;  /* 0x00000010a9a87825 */ /* 0x000fe200078e0006 */
[----:B------:R-:W-:Y:S01]  /*0630*/  IADD3 R213, PT, PT, R207, 0x60, RZ ;  /* 0x00000060cfd57810 */ /* 0x000fe20007ffe0ff */
[----:B------:R-:W4:Y:S02]  /*0640*/  LDG.E.128 R180, desc[UR6][R180.64] ;  /* 0x00000006b4b47981 */ /* 0x000f24000c1e1d00 */
[----:B------:R-:W-:-:S02]  /*0650*/  IMAD.WIDE.U32 R4, R209, 0x20, R8 ;  /* 0x00000020d1047825 */ /* 0x000fc400078e0008 */
[----:B------:R-:W4:Y:S02]  /*0660*/  LDG.E.128 R168, desc[UR6][R168.64] ;  /* 0x00000006a8a87981 */ /* 0x000f24000c1e1d00 */
[----:B--2---:R-:W-:Y:S02]  /*0670*/  IMAD.WIDE.U32 R194, R211, 0x20, R8 ;  /* 0x00000020d3c27825 */ /* 0x004fe400078e0008 */
[----:B------:R-:W2:Y:S02]  /*0680*/  LDG.E.128 R172, desc[UR6][R4.64+0x10] ;  /* 0x0000100604ac7981 */ /* 0x000ea4000c1e1d00 */
[--C-:B------:R-:W-:Y:S02]  /*0690*/  IMAD.WIDE.U32 R20, R21, 0x10, R6.reuse ;  /* 0x0000001015147825 */ /* 0x100fe400078e0006 */
[----:B------:R-:W2:Y:S02]  /*06a0*/  LDG.E.128 R184, desc[UR6][R194.64] ;  /* 0x00000006c2b87981 */ /* 0x000ea4000c1e1d00 */
[----:B------:R-:W-:-:S02]  /*06b0*/  IMAD.WIDE.U32 R6, R17, 0x10, R6 ;  /* 0x0000001011067825 */ /* 0x000fc400078e0006 */
[----:B------:R-:W2:Y:S02]  /*06c0*/  LDG.E.128 R196, desc[UR6][R4.64] ;  /* 0x0000000604c47981 */ /* 0x000ea4000c1e1d00 */
[----:B0-----:R-:W-:Y:S02]  /*06d0*/  IMAD.WIDE.U32 R2, R213, 0x20, R8 ;  /* 0x00000020d5027825 */ /* 0x001fe400078e0008 */
[----:B------:R-:W2:Y:S04]  /*06e0*/  LDG.E.128 R8, desc[UR6][R194.64+0x10] ;  /* 0x00001006c2087981 */ /* 0x000ea8000c1e1d00 */
[----:B------:R-:W2:Y:S04]  /*06f0*/  LDG.E.128 R20, desc[UR6][R20.64] ;  /* 0x0000000614147981 */ /* 0x000ea8000c1e1d00 */
[----:B------:R-:W2:Y:S04]  /*0700*/  LDG.E.128 R12, desc[UR6][R2.64] ;  /* 0x00000006020c7981 */ /* 0x000ea8000c1e1d00 */
[----:B------:R0:W2:Y:S04]  /*0710*/  LDG.E.128 R16, desc[UR6][R2.64+0x10] ;  /* 0x0000100602107981 */ /* 0x0000a8000c1e1d00 */
[----:B------:R-:W2:Y:S01]  /*0720*/  LDG.E.128 R4, desc[UR6][R6.64] ;  /* 0x0000000606047981 */ /* 0x000ea2000c1e1d00 */
[----:B-----5:R-:W-:Y:S01]  /*0730*/  ISETP.GE.AND P3, PT, R191, 0x1, PT ;  /* 0x00000001bf00780c */ /* 0x020fe20003f66270 */
[----:B0-----:R-:W0:-:S12]  /*0740*/  LDC.64 R2, c[0x0][0x3b0] ;  /* 0x0000ec00ff027b82 */ /* 0x001e180000000a00 */
        /* <DEDUP_REMOVED lines=9> */
[----:B0-----:R-:W-:-:S04]  /*07e0*/  IMAD.WIDE.U32 R236, R237, 0x8, R2 ;  /* 0x00000008edec7825 */ /* 0x001fc800078e0002 */
        /* <DEDUP_REMOVED lines=13> */
[----:B0-----:R-:W-:-:S05]  /*08c0*/  @P0 IMAD.WIDE.U32 R194, R207, 0x20, R194 ;  /* 0x00000020cfc20825 */ /* 0x001fca00078e00c2 */
[----:B------:R-:W5:Y:S01]  /*08d0*/  @P0 LDG.E.128 R56, desc[UR6][R194.64] ;  /* 0x00000006c2380981 */ /* 0x000f62000c1e1d00 */
[----:B-1----:R-:W-:-:S03]  /*08e0*/  @P0 IMAD.WIDE.U32 R200, R209, 0x20, R200 ;  /* 0x00000020d1c80825 */ /* 0x002fc600078e00c8 */
[----:B------:R-:W5:Y:S04]  /*08f0*/  @P0 LDG.E.128 R52, desc[UR6][R194.64+0x10] ;  /* 0x00001006c2340981 */ /* 0x000f68000c1e1d00 */
[----:B------:R-:W5:Y:S01]  /*0900*/  @P0 LDG.E.128 R48, desc[UR6][R200.64] ;  /* 0x00000006c8300981 */ /* 0x000f62000c1e1d00 */
[----:B------:R-:W-:-:S03]  /*0910*/  @P0 IMAD.WIDE.U32 R202, R211, 0x20, R202 ;  /* 0x00000020d3ca0825 */ /* 0x000fc600078e00ca */
[----:B------:R-:W5:Y:S04]  /*0920*/  @P0 LDG.E.128 R44, desc[UR6][R200.64+0x10] ;  /* 0x00001006c82c0981 */ /* 0x000f68000c1e1d00 */
[----:B------:R-:W5:Y:S01]  /*0930*/  @P0 LDG.E.128 R40, desc[UR6][R202.64] ;  /* 0x00000006ca280981 */ /* 0x000f62000c1e1d00 */
[----:B------:R-:W-:-:S03]  /*0940*/  @P0 IMAD.WIDE.U32 R204, R213, 0x20, R204 ;  /* 0x00000020d5cc0825 */ /* 0x000fc600078e00cc */
[----:B------:R-:W5:Y:S04]  /*0950*/  @P0 LDG.E.128 R36, desc[UR6][R202.64+0x10] ;  /* 0x00001006ca240981 */ /* 0x000f68000c1e1d00 */
[----:B------:R-:W5:Y:S04]  /*0960*/  @P0 LDG.E.128 R32, desc[UR6][R204.64] ;  /* 0x00000006cc200981 */ /* 0x000f68000c1e1d00 */
[----:B------:R0:W5:Y:S01]  /*0970*/  @P0 LDG.E.128 R28, desc[UR6][R204.64+0x10] ;  /* 0x00001006cc1c0981 */ /* 0x000162000c1e1d00 */
[----:B------:R-:W-:Y:S01]  /*0980*/  ISETP.NE.AND P0, PT, R216, RZ, PT ;  /* 0x000000ffd800720c */ /* 0x000fe20003f05270 */
[----:B------:R-:W-:-:S05]  /*0990*/  IMAD.WIDE.U32 R2, R193, 0x8, R2 ;  /* 0x00000008c1027825 */ /* 0x000fca00078e0002 */
[----:B------:R1:W5:Y:S01]  /*09a0*/  LDG.E.64 R228, desc[UR6][R2.64] ;  /* 0x0000000602e47981 */ /* 0x000362000c1e1b00 */
[----:B---3--:R-:W-:-:S05]  /*09b0*/  FSEL R189, R189, RZ, !P0 ;  /* 0x000000ffbdbd7208 */ /* 0x008fca0004000000 */
[C---:B----4-:R-:W-:Y:S01]  /*09c0*/  FADD.FTZ R215, -R189.reuse, R24 ;  /* 0x00000018bdd77221 */ /* 0x050fe20000010100 */
[----:B------:R-:W-:-:S03]  /*09d0*/  FADD.FTZ R213, -R189, R25 ;  /* 0x00000019bdd57221 */ /* 0x000fc60000010100 */
[----:B------:R-:W-:Y:S01]  /*09e0*/  FMUL.FTZ R215, R219, R215 ;  /* 0x000000d7dbd77220 */ /* 0x000fe20000410000 */
[C---:B------:R-:W-:Y:S02]  /*09f0*/  SHF.L.U32 R214, R180.reuse, 0x10, RZ ;  /* 0x00000010b4d67819 */ /* 0x040fe400000006ff */
[----:B------:R-:W-:Y:S01]  /*0a00*/  PRMT R25, R180, 0x7632, R25 ;  /* 0x00007632b4197816 */ /* 0x000fe20000000019 */
[----:B------:R-:W-:Y:S01]  /*0a10*/  FADD.FTZ R211, -R189, R26 ;  /* 0x0000001abdd37221 */ /* 0x000fe20000010100 */
[----:B------:R-:W-:Y:S01]  /*0a20*/  PRMT R24, R181, 0x7632, R24 ;  /* 0x00007632b5187816 */ /* 0x000fe20000000018 */
[----:B------:R-:W-:Y:S01]  /*0a30*/  FADD.FTZ R0, -R189, R179 ;  /* 0x000000b3bd007221 */ /* 0x000fe20000010100 */
[----:B------:R-:W-:Y:S01]  /*0a40*/  SHF.L.U32 R210, R181, 0x10, RZ ;  /* 0x00000010b5d27819 */ /* 0x000fe200000006ff */
[-C--:B------:R-:W-:Y:S01]  /*0a50*/  FFMA.FTZ R92, R215, R214.reuse, R92 ;  /* 0x000000d6d75c7223 */ /* 0x080fe2000001005c */
[C---:B------:R-:W-:Y:S01]  /*0a60*/  PRMT R26, R168.reuse, 0x7632, R26 ;  /* 0x00007632a81a7816 */ /* 0x040fe2000000001a */
[C---:B--2---:R-:W-:Y:S01]  /*0a70*/  FADD.FTZ R193, -R189.reuse, R172 ;  /* 0x000000acbdc17221 */ /* 0x044fe20000010100 */
[----:B------:R-:W-:Y:S01]  /*0a80*/  SHF.L.U32 R181, R168, 0x10, RZ ;  /* 0x00000010a8b57819 */ /* 0x000fe200000006ff */
[----:B------:R-:W-:Y:S01]  /*0a90*/  FADD.FTZ R152, R152, R214 ;  /* 0x000000d698987221 */ /* 0x000fe20000010000 */
[----:B------:R-:W-:Y:S01]  /*0aa0*/  FADD.FTZ R212, -R189, R187 ;  /* 0x000000bbbdd47221 */ /* 0x000fe20000010100 */
[----:B------:R-:W-:Y:S01]  /*0ab0*/  SHF.L.U32 R238, R25, 0x10, RZ ;  /* 0x0000001019ee7819 */ /* 0x000fe200000006ff */
[C---:B0-----:R-:W-:Y:S01]  /*0ac0*/  FADD.FTZ R205, -R189.reuse, R177 ;  /* 0x000000b1bdcd7221 */ /* 0x041fe20000010100 */
[C---:B------:R-:W-:Y:S01]  /*0ad0*/  PRMT R168, R170.reuse, 0x7632, R168 ;  /* 0x00007632aaa87816 */ /* 0x040fe200000000a8 */
[C---:B------:R-:W-:Y:S01]  /*0ae0*/  FADD.FTZ R194, -R189.reuse, R173 ;  /* 0x000000adbdc27221 */ /* 0x040fe20000010100 */
[----:B------:R-:W-:Y:S01]  /*0af0*/  SHF.L.U32 R179, R170, 0x10, RZ ;  /* 0x00000010aab37819 */ /* 0x000fe200000006ff */
[C---:B------:R-:W-:Y:S01]  /*0b00*/  FADD.FTZ R195, -R189.reuse, R174 ;  /* 0x000000aebdc37221 */ /* 0x040fe20000010100 */
[----:B------:R-:W-:Y:S01]  /*0b10*/  FMUL.FTZ R214, R88, R214 ;  /* 0x000000d658d67220 */ /* 0x000fe20000410000 */
[C---:B------:R-:W-:Y:S01]  /*0b20*/  FADD.FTZ R224, -R189.reuse, R10 ;  /* 0x0000000abde07221 */ /* 0x040fe20000010100 */
[C---:B-1----:R-:W-:Y:S01]  /*0b30*/  PRMT R3, R182.reuse, 0x7632, R3 ;  /* 0x00007632b6037816 */ /* 0x042fe20000000003 */
[----:B------:R-:W-:Y:S01]  /*0b40*/  FADD.FTZ R201, -R189, R184 ;  /* 0x000000b8bdc97221 */ /* 0x000fe20000010100 */
[----:B------:R-:W-:-:S02]  /*0b50*/  SHF.L.U32 R206, R182, 0x10, RZ ;  /* 0x00000010b6ce7819 */ /* 0x000fc400000006ff */
[C---:B------:R-:W-:Y:S02]  /*0b60*/  PRMT R170, R20.reuse, 0x7632, R170 ;  /* 0x0000763214aa7816 */ /* 0x040fe400000000aa */
[----:B------:R-:W-:Y:S01]  /*0b70*/  SHF.L.U32 R177, R20, 0x10, RZ ;  /* 0x0000001014b17819 */ /* 0x000fe200000006ff */
[----:B------:R-:W-:Y:S01]  /*0b80*/  FADD.FTZ R20, -R189, R13 ;  /* 0x0000000dbd147221 */ /* 0x000fe20000010100 */
[C---:B------:R-:W-:Y:S02]  /*0b90*/  PRMT R173, R23.reuse, 0x7632, R173 ;  /* 0x0000763217ad7816 */ /* 0x040fe400000000ad */
[----:B------:R-:W-:Y:S01]  /*0ba0*/  SHF.L.U32 R174, R23, 0x10, RZ ;  /* 0x0000001017ae7819 */ /* 0x000fe200000006ff */
[C---:B------:R-:W-:Y:S01]  /*0bb0*/  FADD.FTZ R23, -R189.reuse, R16 ;  /* 0x00000010bd177221 */ /* 0x040fe20000010100 */
[C-C-:B------:R-:W-:Y:S01]  /*0bc0*/  FADD.FTZ R209, -R189.reuse, R27.reuse ;  /* 0x0000001bbdd17221 */ /* 0x140fe20000010100 */
[----:B------:R-:W-:Y:S01]  /*0bd0*/  FADD.FTZ R208, -R189, R186 ;  /* 0x000000babdd07221 */ /* 0x000fe20000010100 */
[C---:B------:R-:W-:Y:S01]  /*0be0*/  FMUL.FTZ R211, R219.reuse, R211 ;  /* 0x000000d3dbd37220 */ /* 0x040fe20000410000 */
[C---:B------:R-:W-:Y:S01]  /*0bf0*/  PRMT R182, R6.reuse, 0x7632, R182 ;  /* 0x0000763206b67816 */ /* 0x040fe200000000b6 */
[C---:B------:R-:W-:Y:S01]  /*0c00*/  FMUL.FTZ R13, R219.reuse, R212 ;  /* 0x000000d4db0d7220 */ /* 0x040fe20000410000 */
[----:B------:R-:W-:Y:S01]  /*0c10*/  SHF.L.U32 R184, R6, 0x10, RZ ;  /* 0x0000001006b87819 */ /* 0x000fe200000006ff */
[C---:B------:R-:W-:Y:S01]  /*0c20*/  FMUL.FTZ R6, R219.reuse, R193 ;  /* 0x000000c1db067220 */ /* 0x040fe20000410000 */
[----:B------:R-:W-:Y:S01]  /*0c30*/  FMUL.FTZ R16, R219, R224 ;  /* 0x000000e0db107220 */ /* 0x000fe20000410000 */
[----:B------:R-:W-:Y:S01]  /*0c40*/  FADD.FTZ R203, -R189, R178 ;  /* 0x000000b2bdcb7221 */ /* 0x000fe20000010100 */
[----:B------:R-:W-:Y:S01]  /*0c50*/  PRMT R27, R169, 0x7632, R27 ;  /* 0x00007632a91b7816 */ /* 0x000fe2000000001b */
[----:B------:R-:W-:Y:S01]  /*0c60*/  FMUL.FTZ R213, R219, R213 ;  /* 0x000000d5dbd57220 */ /* 0x000fe20000410000 */
[----:B------:R-:W-:Y:S01]  /*0c70*/  SHF.L.U32 R180, R169, 0x10, RZ ;  /* 0x00000010a9b47819 */ /* 0x000fe200000006ff */
[----:B------:R-:W-:Y:S01]  /*0c80*/  FMUL.FTZ R212, R89, R238 ;  /* 0x000000ee59d47220 */ /* 0x000fe20000410000 */
[----:B------:R-:W-:Y:S01]  /*0c90*/  FADD.FTZ R193, RZ, R214 ;  /* 0x000000d6ffc17221 */ /* 0x000fe20000010000 */
[----:B------:R-:W-:Y:S01]  /*0ca0*/  FFMA.FTZ R224, R215, R214, RZ ;  /* 0x000000d6d7e07223 */ /* 0x000fe200000100ff */
[----:B------:R-:W-:Y:S01]  /*0cb0*/  FADD.FTZ R207, -R189, R176 ;  /* 0x000000b0bdcf7221 */ /* 0x000fe20000010100 */
[----:B------:R-:W-:Y:S01]  /*0cc0*/  PRMT R169, R171, 0x7632, R169 ;  /* 0x00007632aba97816 */ /* 0x000fe200000000a9 */
[----:B------:R-:W-:Y:S01]  /*0cd0*/  FADD.FTZ R200, -R189, R175 ;  /* 0x000000afbdc87221 */ /* 0x000fe20000010100 */
[----:B------:R-:W-:Y:S01]  /*0ce0*/  SHF.L.U32 R178, R171, 0x10, RZ ;  /* 0x00000010abb27819 */ /* 0x000fe200000006ff */
[----:B------:R-:W-:Y:S01]  /*0cf0*/  FADD.FTZ R221, -R189, R12 ;  /* 0x0000000cbddd7221 */ /* 0x000fe20000010100 */
[----:B------:R-:W-:Y:S01]  /*0d00*/  PRMT R171, R21, 0x7632, R171 ;  /* 0x0000763215ab7816 */ /* 0x000fe200000000ab */
[----:B------:R-:W-:Y:S01]  /*0d10*/  FFMA.FTZ R94, R211, R210, R94 ;  /* 0x000000d2d35e7223 */ /* 0x000fe2000001005e */
[----:B------:R-:W-:Y:S01]  /*0d20*/  SHF.L.U32 R176, R21, 0x10, RZ ;  /* 0x0000001015b07819 */ /* 0x000fe200000006ff */
[----:B------:R-:W-:Y:S01]  /*0d30*/  FADD.FTZ R154, R154, R210 ;  /* 0x000000d29a9a7221 */ /* 0x000fe20000010000 */
[----:B------:R-:W-:Y:S01]  /*0d40*/  SHF.L.U32 R240, R24, 0x10, RZ ;  /* 0x0000001018f07819 */ /* 0x000fe200000006ff */
[----:B------:R-:W-:Y:S01]  /*0d50*/  FMUL.FTZ R12, R219, R208 ;  /* 0x000000d0db0c7220 */ /* 0x000fe20000410000 */
[----:B------:R-:W-:Y:S01]  /*0d60*/  FADD.FTZ R227, -R189, R9 ;  /* 0x00000009bde37221 */ /* 0x000fe20000010100 */
[----:B------:R-:W-:Y:S01]  /*0d70*/  FMUL.FTZ R210, R90, R210 ;  /* 0x000000d25ad27220 */ /* 0x000fe20000410000 */
[----:B------:R-:W-:Y:S01]  /*0d80*/  FADD.FTZ R193, R193, R212 ;  /* 0x000000d4c1c17221 */ /* 0x000fe20000010000 */
[----:B------:R-:W-:Y:S01]  /*0d90*/  FFMA.FTZ R224, R213, R212, R224 ;  /* 0x000000d4d5e07223 */ /* 0x000fe200000100e0 */
[----:B------:R-:W-:Y:S01]  /*0da0*/  FMUL.FTZ R9, R219, R200 ;  /* 0x000000c8db097220 */ /* 0x000fe20000410000 */
[----:B------:R-:W-:Y:S01]  /*0db0*/  SHF.L.U32 R200, R171, 0x10, RZ ;  /* 0x00000010abc87819 */ /* 0x000fe200000006ff */
[C---:B------:R-:W-:Y:S01]  /*0dc0*/  FMUL.FTZ R207, R219.reuse, R207 ;  /* 0x000000cfdbcf7220 */ /* 0x040fe20000410000 */
[-C--:B------:R-:W-:Y:S01]  /*0dd0*/  FFMA.FTZ R110, R12, R176.reuse, R110 ;  /* 0x000000b00c6e7223 */ /* 0x080fe2000001006e */
[----:B------:R-:W-:Y:S01]  /*0de0*/  FADD.FTZ R138, R138, R176 ;  /* 0x000000b08a8a7221 */ /* 0x000fe20000010000 */
[----:B------:R-:W-:Y:S01]  /*0df0*/  FMUL.FTZ R171, R74, R176 ;  /* 0x000000b04aab7220 */ /* 0x000fe20000410000 */
[----:B------:R-:W-:Y:S01]  /*0e00*/  FMUL.FTZ R209, R219, R209 ;  /* 0x000000d1dbd17220 */ /* 0x000fe20000410000 */
[----:B------:R-:W-:Y:S01]  /*0e10*/  FMUL.FTZ R208, R91, R240 ;  /* 0x000000f05bd07220 */ /* 0x000fe20000410000 */
[----:B------:R-:W-:Y:S01]  /*0e20*/  FADD.FTZ R193, R193, R210 ;  /* 0x000000d2c1c17221 */ /* 0x000fe20000010000 */
[----:B------:R-:W-:Y:S01]  /*0e30*/  FFMA.FTZ R176, R211, R210, R224 ;  /* 0x000000d2d3b07223 */ /* 0x000fe200000100e0 */
[----:B------:R-:W-:Y:S01]  /*0e40*/  FADD.FTZ R204, -R189, R185 ;  /* 0x000000b9bdcc7221 */ /* 0x000fe20000010100 */
[----:B------:R-:W-:Y:S01]  /*0e50*/  SHF.L.U32 R242, R3, 0x10, RZ ;  /* 0x0000001003f27819 */ /* 0x000fe200000006ff */
[----:B------:R-:W-:Y:S01]  /*0e60*/  FADD.FTZ R148, R148, R206 ;  /* 0x000000ce94947221 */ /* 0x000fe20000010000 */
[-C--:B------:R-:W-:Y:S01]  /*0e70*/  FFMA.FTZ R96, R207, R206.reuse, R96 ;  /* 0x000000cecf607223 */ /* 0x080fe20000010060 */
[----:B------:R-:W-:Y:S01]  /*0e80*/  FMUL.FTZ R206, R84, R206 ;  /* 0x000000ce54ce7220 */ /* 0x000fe20000410000 */
[----:B------:R-:W-:Y:S01]  /*0e90*/  FADD.FTZ R193, R193, R208 ;  /* 0x000000d0c1c17221 */ /* 0x000fe20000010000 */
[----:B------:R-:W-:Y:S01]  /*0ea0*/  FFMA.FTZ R176, R209, R208, R176 ;  /* 0x000000d0d1b07223 */ /* 0x000fe200000100b0 */
[----:B------:R-:W-:Y:S01]  /*0eb0*/  SHF.L.U32 R202, R183, 0x10, RZ ;  /* 0x00000010b7ca7819 */ /* 0x000fe200000006ff */
[----:B------:R-:W-:Y:S01]  /*0ec0*/  FADD.FTZ R223, -R189, R11 ;  /* 0x0000000bbddf7221 */ /* 0x000fe20000010100 */
[----:B------:R-:W-:Y:S01]  /*0ed0*/  PRMT R2, R183, 0x7632, R2 ;  /* 0x00007632b7027816 */ /* 0x000fe20000000002 */
[----:B------:R-:W-:Y:S01]  /*0ee0*/  FADD.FTZ R234, -R189, R8 ;  /* 0x00000008bdea7221 */ /* 0x000fe20000010100 */
[C---:B------:R-:W-:Y:S01]  /*0ef0*/  FMUL.FTZ R203, R219.reuse, R203 ;  /* 0x000000cbdbcb7220 */ /* 0x040fe20000410000 */
[C---:B------:R-:W-:Y:S01]  /*0f00*/  FMUL.FTZ R11, R219.reuse, R204 ;  /* 0x000000ccdb0b7220 */ /* 0x040fe20000410000 */
        /* <DEDUP_REMOVED lines=9> */
[----:B------:R-:W-:Y:S01]  /*0fa0*/  FADD.FTZ R150, R150, R202 ;  /* 0x000000ca96967221 */ /* 0x000fe20000010000 */
[----:B------:R-:W-:Y:S01]  /*0fb0*/  SHF.L.U32 R244, R2, 0x10, RZ ;  /* 0x0000001002f47819 */ /* 0x000fe200000006ff */
[----:B------:R-:W-:Y:S01]  /*0fc0*/  FFMA.FTZ R98, R203, R202, R98 ;  /* 0x000000cacb627223 */ /* 0x000fe20000010062 */
[C---:B------:R-:W-:Y:S01]  /*0fd0*/  FMUL.FTZ R8, R219.reuse, R195 ;  /* 0x000000c3db087220 */ /* 0x040fe20000410000 */
[----:B------:R-:W-:Y:S01]  /*0fe0*/  FMUL.FTZ R14, R219, R234 ;  /* 0x000000eadb0e7220 */ /* 0x000fe20000410000 */
[----:B------:R-:W-:Y:S01]  /*0ff0*/  PRMT R187, R4, 0x7632, R187 ;  /* 0x0000763204bb7816 */ /* 0x000fe200000000bb */
[----:B------:R-:W-:Y:S01]  /*1000*/  FMUL.FTZ R202, R86, R202 ;  /* 0x000000ca56ca7220 */ /* 0x000fe20000410000 */
[----:B------:R-:W-:Y:S01]  /*1010*/  SHF.L.U32 R190, R4, 0x10, RZ ;  /* 0x0000001004be7819 */ /* 0x000fe200000006ff */
[----:B------:R-:W-:Y:S01]  /*1020*/  FADD.FTZ R193, R193, R204 ;  /* 0x000000ccc1c17221 */ /* 0x000fe20000010000 */
[----:B------:R-:W-:Y:S01]  /*1030*/  FFMA.FTZ R176, R205, R204, R176 ;  /* 0x000000cccdb07223 */ /* 0x000fe200000100b0 */
[----:B------:R-:W-:Y:S01]  /*1040*/  FADD.FTZ R196, -R189, R196 ;  /* 0x000000c4bdc47221 */ /* 0x000fe20000010100 */
[C---:B------:R-:W-:Y:S01]  /*1050*/  FMUL.FTZ R4, R219.reuse, R198 ;  /* 0x000000c6db047220 */ /* 0x040fe20000410000 */
[----:B------:R-:W-:Y:S01]  /*1060*/  FMUL.FTZ R24, R219, R220 ;  /* 0x000000dcdb187220 */ /* 0x000fe20000410000 */
[----:B------:R-:W-:Y:S01]  /*1070*/  PRMT R186, R7, 0x7632, R186 ;  /* 0x0000763207ba7816 */ /* 0x000fe200000000ba */
[----:B------:R-:W-:Y:S01]  /*1080*/  FMUL.FTZ R10, R219, R201 ;  /* 0x000000c9db0a7220 */ /* 0x000fe20000410000 */
[----:B------:R-:W-:Y:S01]  /*1090*/  SHF.L.U32 R188, R7, 0x10, RZ ;  /* 0x0000001007bc7819 */ /* 0x000fe200000006ff */
[----:B------:R-:W-:Y:S01]  /*10a0*/  FMUL.FTZ R7, R219, R194 ;  /* 0x000000c2db077220 */ /* 0x000fe20000410000 */
[----:B------:R-:W-:Y:S01]  /*10b0*/  SHF.L.U32 R198, R169, 0x10, RZ ;  /* 0x00000010a9c67819 */ /* 0x000fe200000006ff */
[----:B------:R-:W-:Y:S01]  /*10c0*/  FADD.FTZ R142, R142, R178 ;  /* 0x000000b28e8e7221 */ /* 0x000fe20000010000 */
[----:B------:R-:W-:Y:S01]  /*10d0*/  SHF.L.U32 R220, R172, 0x10, RZ ;  /* 0x00000010acdc7819 */ /* 0x000fe200000006ff */
[-C--:B------:R-:W-:Y:S01]  /*10e0*/  FFMA.FTZ R106, R8, R178.reuse, R106 ;  /* 0x000000b2086a7223 */ /* 0x080fe2000001006a */
[----:B------:R-:W-:Y:S01]  /*10f0*/  FMUL.FTZ R169, R78, R178 ;  /* 0x000000b24ea97220 */ /* 0x000fe20000410000 */
[----:B------:R-:W-:Y:S01]  /*1100*/  FADD.FTZ R132, R132, R175 ;  /* 0x000000af84847221 */ /* 0x000fe20000010000 */
[-C--:B------:R-:W-:Y:S01]  /*1110*/  FFMA.FTZ R112, R14, R175.reuse, R112 ;  /* 0x000000af0e707223 */ /* 0x080fe20000010070 */
[----:B------:R-:W-:Y:S01]  /*1120*/  FMUL.FTZ R172, R68, R175 ;  /* 0x000000af44ac7220 */ /* 0x000fe20000410000 */
[----:B------:R-:W-:Y:S01]  /*1130*/  FMUL.FTZ R0, R219, R0 ;  /* 0x00000000db007220 */ /* 0x000fe20000410000 */
[----:B------:R-:W-:Y:S01]  /*1140*/  FMUL.FTZ R25, R87, R244 ;  /* 0x000000f457197220 */ /* 0x000fe20000410000 */
[----:B------:R-:W-:Y:S01]  /*1150*/  SHF.L.U32 R194, R27, 0x10, RZ ;  /* 0x000000101bc27819 */ /* 0x000fe200000006ff */
[----:B------:R-:W-:Y:S01]  /*1160*/  FADD.FTZ R178, R193, R202 ;  /* 0x000000cac1b27221 */ /* 0x000fe20000010000 */
[----:B------:R-:W-:Y:S01]  /*1170*/  FFMA.FTZ R175, R203, R202, R176 ;  /* 0x000000cacbaf7223 */ /* 0x000fe200000100b0 */
[----:B------:R-:W-:Y:S01]  /*1180*/  FMUL.FTZ R2, R219, R196 ;  /* 0x000000c4db027220 */ /* 0x000fe20000410000 */
[-C--:B------:R-:W-:Y:S01]  /*1190*/  FFMA.FTZ R102, R4, R180.reuse, R102 ;  /* 0x000000b404667223 */ /* 0x080fe20000010066 */
[----:B------:R-:W-:Y:S01]  /*11a0*/  FADD.FTZ R146, R146, R180 ;  /* 0x000000b492927221 */ /* 0x000fe20000010000 */
[----:B------:R-:W-:Y:S01]  /*11b0*/  FMUL.FTZ R27, R82, R180 ;  /* 0x000000b4521b7220 */ /* 0x000fe20000410000 */
[----:B------:R-:W-:Y:S01]  /*11c0*/  FFMA.FTZ R93, R213, R238, R93 ;  /* 0x000000eed55d7223 */ /* 0x000fe2000001005d */
[----:B------:R-:W-:Y:S01]  /*11d0*/  FADD.FTZ R153, R153, R238 ;  /* 0x000000ee99997221 */ /* 0x000fe20000010000 */
[----:B------:R-:W-:Y:S01]  /*11e0*/  SHF.L.U32 R180, R168, 0x10, RZ ;  /* 0x00000010a8b47819 */ /* 0x000fe200000006ff */
[----:B------:R-:W-:Y:S01]  /*11f0*/  FADD.FTZ R197, -R189, R197 ;  /* 0x000000c5bdc57221 */ /* 0x000fe20000010100 */
[----:B------:R-:W-:Y:S01]  /*1200*/  SHF.L.U32 R196, R170, 0x10, RZ ;  /* 0x00000010aac47819 */ /* 0x000fe200000006ff */
[----:B------:R-:W-:Y:S01]  /*1210*/  FADD.FTZ R140, R140, R179 ;  /* 0x000000b38c8c7221 */ /* 0x000fe20000010000 */
[----:B------:R-:W-:Y:S01]  /*1220*/  SHF.L.U32 R238, R26, 0x10, RZ ;  /* 0x000000101aee7819 */ /* 0x000fe200000006ff */
[-C--:B------:R-:W-:Y:S01]  /*1230*/  FFMA.FTZ R104, R6, R179.reuse, R104 ;  /* 0x000000b306687223 */ /* 0x080fe20000010068 */
[----:B------:R-:W-:Y:S01]  /*1240*/  FMUL.FTZ R168, R76, R179 ;  /* 0x000000b34ca87220 */ /* 0x000fe20000410000 */
[-C--:B------:R-:W-:Y:S01]  /*1250*/  FFMA.FTZ R108, R10, R177.reuse, R108 ;  /* 0x000000b10a6c7223 */ /* 0x080fe2000001006c */
[----:B------:R-:W-:Y:S01]  /*1260*/  FADD.FTZ R136, R136, R177 ;  /* 0x000000b188887221 */ /* 0x000fe20000010000 */
        /* <DEDUP_REMOVED lines=10> */
[----:B------:R-:W-:Y:S01]  /*1310*/  FADD.FTZ R199, -R189, R199 ;  /* 0x000000c7bdc77221 */ /* 0x000fe20000010100 */
        /* <DEDUP_REMOVED lines=14> */
[----:B------:R-:W-:Y:S01]  /*1400*/  FMUL.FTZ R177, R77, R180 ;  /* 0x000000b44db17220 */ /* 0x000fe20000410000 */
[----:B------:R-:W-:Y:S01]  /*1410*/  FADD.FTZ R178, R179, R168 ;  /* 0x000000a8b3b27221 */ /* 0x000fe20000010000 */
[----:B------:R-:W-:Y:S01]  /*1420*/  FFMA.FTZ R180, R6, R168, R181 ;  /* 0x000000a806b47223 */ /* 0x000fe200000100b5 */
[----:B------:R-:W-:Y:S01]  /*1430*/  FFMA.FTZ R103, R5, R194, R103 ;  /* 0x000000c205677223 */ /* 0x000fe20000010067 */
[----:B------:R-:W-:Y:S01]  /*1440*/  FADD.FTZ R147, R147, R194 ;  /* 0x000000c293937221 */ /* 0x000fe20000010000 */
[C---:B------:R-:W-:Y:S01]  /*1450*/  FADD.FTZ R22, -R189.reuse, R15 ;  /* 0x0000000fbd167221 */ /* 0x040fe20000010100 */
[----:B------:R-:W-:Y:S01]  /*1460*/  FADD.FTZ R217, -R189, R17 ;  /* 0x00000011bdd97221 */ /* 0x000fe20000010100 */
[----:B------:R-:W-:Y:S01]  /*1470*/  FADD.FTZ R194, R178, R177 ;  /* 0x000000b1b2c27221 */ /* 0x000fe20000010000 */
[----:B------:R-:W-:Y:S01]  /*1480*/  FFMA.FTZ R179, R7, R177, R180 ;  /* 0x000000b107b37223 */ /* 0x000fe200000100b4 */
[----:B------:R-:W-:Y:S01]  /*1490*/  FADD.FTZ R189, -R189, R19 ;  /* 0x00000013bdbd7221 */ /* 0x000fe20000010100 */
        /* <DEDUP_REMOVED lines=24> */
[-C--:B------:R-:W-:Y:S01]  /*1620*/  FFMA.FTZ R114, R16, R174.reuse, R114 ;  /* 0x000000ae10727223 */ /* 0x080fe20000010072 */
[----:B------:R-:W-:Y:S01]  /*1630*/  FMUL.FTZ R173, R70, R174 ;  /* 0x000000ae46ad7220 */ /* 0x000fe20000410000 */
[-C--:B------:R-:W-:Y:S01]  /*1640*/  FFMA.FTZ R116, R18, R190.reuse, R116 ;  /* 0x000000be12747223 */ /* 0x080fe20000010074 */
[----:B------:R-:W-:Y:S01]  /*1650*/  FADD.FTZ R128, R128, R190 ;  /* 0x000000be80807221 */ /* 0x000fe20000010000 */
        /* <DEDUP_REMOVED lines=22> */
[----:B------:R-:W-:Y:S01]  /*17c0*/  FMUL.FTZ R21, R219, R22 ;  /* 0x00000016db157220 */ /* 0x000fe20000410000 */
[----:B------:R-:W-:Y:S01]  /*17d0*/  FFMA.FTZ R111, R13, R200, R111 ;  /* 0x000000c80d6f7223 */ /* 0x000fe2000001006f */
[----:B------:R-:W-:Y:S01]  /*17e0*/  FADD.FTZ R194, R194, R185 ;  /* 0x000000b9c2c27221 */ /* 0x000fe20000010000 */
[----:B------:R-:W-:Y:S01]  /*17f0*/  FFMA.FTZ R187, R19, R185, R196 ;  /* 0x000000b913bb7223 */ /* 0x000fe200000100c4 */
[----:B------:R-:W-:Y:S01]  /*1800*/  FADD.FTZ R139, R139, R200 ;  /* 0x000000c88b8b7221 */ /* 0x000fe20000010000 */
[----:B------:R-:W-:Y:S01]  /*1810*/  SHF.L.U32 R200, R186, 0x10, RZ ;  /* 0x00000010bac87819 */ /* 0x000fe200000006ff */
[----:B------:R-:W-:Y:S01]  /*1820*/  FMUL.FTZ R22, R219, R23 ;  /* 0x00000017db167220 */ /* 0x000fe20000410000 */
[-C--:B------:R-:W-:Y:S01]  /*1830*/  FFMA.FTZ R119, R21, R190.reuse, R119 ;  /* 0x000000be15777223 */ /* 0x080fe20000010077 */
        /* <DEDUP_REMOVED lines=41> */
.L_x_8661:
[----:B-----5:R-:W-:Y:S01]  /*1ad0*/  ISETP.GE.AND P3, PT, R191, 0x1, PT ;  /* 0x00000001bf00780c */ /* 0x020fe20003f66270 */
[----:B------:R-:W-:Y:S01]  /*1ae0*/  HFMA2 R237, -RZ, RZ, 0, 0 ;  /* 0x00000000ffed7431 */ /* 0x000fe200000001ff */
        /* <DEDUP_REMOVED lines=9> */
[----:B------:R-:W-:Y:S01]  /*1b80*/  HFMA2 R194, -RZ, RZ, 0, 0 ;  /* 0x00000000ffc27431 */ /* 0x000fe200000001ff */
[----:B------:R-:W-:Y:S02]  /*1b90*/  MOV R193, RZ ;  /* 0x000000ff00c17202 */ /* 0x000fe40000000f00 */
        /* <DEDUP_REMOVED lines=15> */
.L_x_8663:
        /* <DEDUP_REMOVED lines=20> */
[----:B------:R1:W5:Y:S02]  /*1dd0*/  LDG.E.128 R56, desc[UR6][R52.64] ;  /* 0x0000000634387981 */ /* 0x000364000c1e1d00 */
[----:B------:R-:W-:Y:S02]  /*1de0*/  IMAD.WIDE.U32 R36, R37, 0x20, R28 ;  /* 0x0000002025247825 */ /* 0x000fe400078e001c */
[----:B------:R1:W5:Y:S02]  /*1df0*/  LDG.E.128 R48, desc[UR6][R44.64] ;  /* 0x000000062c307981 */ /* 0x000364000c1e1d00 */
[----:B------:R-:W-:Y:S02]  /*1e00*/  IMAD.WIDE.U32 R228, R33, 0x8, R228 ;  /* 0x0000000821e47825 */ /* 0x000fe400078e00e4 */
[----:B------:R1:W5:Y:S02]  /*1e10*/  LDG.E.128 R40, desc[UR6][R36.64] ;  /* 0x0000000624287981 */ /* 0x000364000c1e1d00 */
[----:B------:R-:W-:-:S02]  /*1e20*/  IMAD.WIDE.U32 R28, R31, 0x20, R28 ;  /* 0x000000201f1c7825 */ /* 0x000fc400078e001c */
[----:B------:R-:W5:Y:S04]  /*1e30*/  LDG.E.64 R228, desc[UR6][R228.64] ;  /* 0x00000006e4e47981 */ /* 0x000f68000c1e1b00 */
[----:B------:R1:W5:Y:S04]  /*1e40*/  LDG.E.128 R32, desc[UR6][R28.64] ;  /* 0x000000061c207981 */ /* 0x000368000c1e1d00 */
[----:B------:R-:W5:Y:S04]  /*1e50*/  LDG.E.128 R52, desc[UR6][R52.64+0x10] ;  /* 0x0000100634347981 */ /* 0x000f68000c1e1d00 */
[----:B------:R-:W5:Y:S04]  /*1e60*/  LDG.E.128 R44, desc[UR6][R44.64+0x10] ;  /* 0x000010062c2c7981 */ /* 0x000f68000c1e1d00 */
[----:B------:R-:W5:Y:S04]  /*1e70*/  LDG.E.128 R36, desc[UR6][R36.64+0x10] ;  /* 0x0000100624247981 */ /* 0x000f68000c1e1d00 */
[----:B-1----:R-:W5:Y:S02]  /*1e80*/  LDG.E.128 R28, desc[UR6][R28.64+0x10] ;  /* 0x000010061c1c7981 */ /* 0x002f64000c1e1d00 */
.L_x_8662:
[----:B------:R-:W-:Y:S05]  /*1e90*/  BSYNC.RECONVERGENT B1 ;  /* 0x0000000000017941 */ /* 0x000fea0003800200 */
.L_x_8660:
        /* <DEDUP_REMOVED lines=20> */
.L_x_8753:
[----:B------:R-:W-:Y:S01]  /*1fe0*/  ISETP.NE.U32.AND P0, PT, R226, RZ, PT ;  /* 0x000000ffe200720c */ /* 0x000fe20003f05070 */
[----:B--2---:R-:W-:Y:S01]  /*1ff0*/  FADD.FTZ R196, R193, R196 ;  /* 0x000000c4c1c47221 */ /* 0x004fe20000010000 */
[----:B------:R-:W-:Y:S01]  /*2000*/  @P3 IADD3 R197, PT, PT, R191, -0x1, RZ ;  /* 0xffffffffbfc53810 */ /* 0x000fe20007ffe0ff */
[----:B------:R-:W-:Y:S01]  /*2010*/  IMAD R191, R218, UR9, RZ ;  /* 0x00000009dabf7c24 */ /* 0x000fe2000f8e02ff */
[----:B------:R-:W-:Y:S01]  /*2020*/  ISETP.NE.AND.EX P0, PT, R225, RZ, PT, P0 ;  /* 0x000000ffe100720c */ /* 0x000fe20003f05300 */
[----:B------:R-:W-:Y:S01]  /*2030*/  FMUL.FTZ R220, R196, UR10 ;  /* 0x0000000ac4dc7c20 */ /* 0x000fe20008410000 */
[----:B---3--:R-:W-:Y:S01]  /*2040*/  FADD.FTZ R195, R194, R195 ;  /* 0x000000c3c2c37221 */ /* 0x008fe20000010000 */
[----:B------:R-:W-:Y:S01]  /*2050*/  @P3 IMAD R197, R197, UR9, RZ ;  /* 0x00000009c5c53c24 */ /* 0x000fe2000f8e02ff */
[----:B------:R-:W-:Y:S01]  /*2060*/  SHF.R.S32.HI R198, RZ, 0x1f, R191 ;  /* 0x0000001fffc67819 */ /* 0x000fe200000114bf */
[----:B------:R-:W-:Y:S01]  /*2070*/  BSSY.RECONVERGENT B1, `(.L_x_8665) ;  /* 0x0000193000017945 */ /* 0x000fe20003800200 */
[----:B------:R-:W-:Y:S01]  /*2080*/  ISETP.NE.AND P1, PT, R216, RZ, PT ;  /* 0x000000ffd800720c */ /* 0x000fe20003f25270 */
[----:B------:R-:W-:Y:S01]  /*2090*/  HFMA2 R217, -RZ, RZ, 0, 0 ;  /* 0x00000000ffd97431 */ /* 0x000fe200000001ff */
[----:B------:R-:W-:Y:S01]  /*20a0*/  @P3 SHF.R.S32.HI R200, RZ, 0x1f, R197 ;  /* 0x0000001fffc83819 */ /* 0x000fe200000114c5 */
[----:B------:R-:W-:Y:S01]  /*20b0*/  FMUL.FTZ R221, R195, UR10 ;  /* 0x0000000ac3dd7c20 */ /* 0x000fe20008410000 */
[----:B------:R-:W-:-:S02]  /*20c0*/  LEA.HI R191, R198, R191, RZ, 0x3 ;  /* 0x000000bfc6bf7211 */ /* 0x000fc400078f18ff */
[----:B------:R-:W-:Y:S02]  /*20d0*/  @P3 LEA.HI R197, R200, R197, RZ, 0x3 ;  /* 0x000000c5c8c53211 */ /* 0x000fe400078f18ff */
[-C--:B------:R-:W-:Y:S02]  /*20e0*/  LEA.HI.SX32 R191, R191, R192.reuse, 0x1d ;  /* 0x000000c0bfbf7211 */ /* 0x080fe400078feaff */
[----:B------:R-:W-:Y:S02]  /*20f0*/  @P3 LEA.HI.SX32 R217, R197, R192, 0x1d ;  /* 0x000000c0c5d93211 */ /* 0x000fe400078feaff */
        /* <DEDUP_REMOVED lines=20> */
.L_x_8669:
[----:B------:R-:W-:Y:S05]  /*2240*/  BSYNC.RECONVERGENT B2 ;  /* 0x0000000000027941 */ /* 0x000fea0003800200 */
.L_x_8668:
        /* <DEDUP_REMOVED lines=13> */
.L_x_8671:
[----:B------:R-:W-:Y:S05]  /*2320*/  BSYNC.RECONVERGENT B2 ;  /* 0x0000000000027941 */ /* 0x000fea0003800200 */
.L_x_8670:
        /* <DEDUP_REMOVED lines=13> */
.L_x_8673:
[----:B------:R-:W-:Y:S05]  /*2400*/  BSYNC.RECONVERGENT B2 ;  /* 0x0000000000027941 */ /* 0x000fea0003800200 */
.L_x_8672:
        /* <DEDUP_REMOVED lines=13> */
.L_x_8675:
[----:B------:R-:W-:Y:S05]  /*24e0*/  BSYNC.RECONVERGENT B2 ;  /* 0x0000000000027941 */ /* 0x000fea0003800200 */
.L_x_8674:
        /* <DEDUP_REMOVED lines=13> */
.L_x_8677:
[----:B------:R-:W-:Y:S05]  /*25c0*/  BSYNC.RECONVERGENT B2 ;  /* 0x0000000000027941 */ /* 0x000fea0003800200 */
.L_x_8676:
        /* <DEDUP_REMOVED lines=13> */
.L_x_8679:
[----:B------:R-:W-:Y:S05]  /*26a0*/  BSYNC.RECONVERGENT B2 ;  /* 0x0000000000027941 */ /* 0x000fea0003800200 */
.L_x_8678:
        /* <DEDUP_REMOVED lines=13> */
.L_x_8681:
[----:B------:R-:W-:Y:S05]  /*2780*/  BSYNC.RECONVERGENT B2 ;  /* 0x0000000000027941 */ /* 0x000fea0003800200 */
.L_x_8680:
        /* <DEDUP_REMOVED lines=14> */
.L_x_8667:
[----:B------:R-:W2:Y:S01]  /*2870*/  @P3 LDC.64 R162, c[0x0][0x408] ;  /* 0x00010200ffa23b82 */ /* 0x000ea20000000a00 */
[-CC-:B------:R-:W-:Y:S01]  /*2880*/  FFMA.FTZ R165, R213, R221.reuse, R220.reuse ;  /* 0x000000ddd5a57223 */ /* 0x180fe200000100dc */
[-CC-:B------:R-:W-:Y:S01]  /*2890*/  FFMA.FTZ R161, R215, R221.reuse, R220.reuse ;  /* 0x000000ddd7a17223 */ /* 0x180fe200000100dc */
[----:B------:R-:W-:Y:S01]  /*28a0*/  ISETP.GT.AND P0, PT, R222, RZ, PT ;  /* 0x000000ffde00720c */ /* 0x000fe20003f04270 */
[-CC-:B-1----:R-:W-:Y:S01]  /*28b0*/  FFMA.FTZ R193, R211, R221.reuse, R220.reuse ;  /* 0x000000ddd3c17223 */ /* 0x182fe200000100dc */
[----:B------:R-:W-:Y:S01]  /*28c0*/  FADD.FTZ R192, R212, -R165 ;  /* 0x800000a5d4c07221 */ /* 0x000fe20000010000 */
[----:B------:R-:W-:Y:S01]  /*28d0*/  FADD.FTZ R160, R214, -R161 ;  /* 0x800000a1d6a07221 */ /* 0x000fe20000010000 */
[C---:B-----5:R-:W-:Y:S01]  /*28e0*/  @P3 LOP3.LUT P1, RZ, R236.reuse, 0xff, RZ, 0xc0, !PT ;  /* 0x000000ffecff3812 */ /* 0x060fe2000782c0ff */
[----:B------:R-:W1:Y:S01]  /*28f0*/  @P3 LDC.64 R166, c[0x0][0x408] ;  /* 0x00010200ffa63b82 */ /* 0x000e620000000a00 */
[C---:B------:R-:W-:Y:S01]  /*2900*/  FMUL.FTZ R192, R219.reuse, R192 ;  /* 0x000000c0dbc07220 */ /* 0x040fe20000410000 */
[----:B------:R-:W-:Y:S01]  /*2910*/  FMUL.FTZ R160, R219, R160 ;  /* 0x000000a0dba07220 */ /* 0x000fe20000410000 */
[----:B------:R-:W-:Y:S01]  /*2920*/  @P3 LOP3.LUT P4, RZ, R236, 0xff00, RZ, 0xc0, !PT ;  /* 0x0000ff00ecff3812 */ /* 0x000fe2000788c0ff */
[----:B------:R-:W-:Y:S01]  /*2930*/  FFMA.FTZ R201, R203, R221, R220 ;  /* 0x000000ddcbc97223 */ /* 0x000fe200000100dc */
[----:B------:R-:W-:-:S02]  /*2940*/  @P3 LOP3.LUT P5, RZ, R237, 0xff00, RZ, 0xc0, !PT ;  /* 0x0000ff00edff3812 */ /* 0x000fc400078ac0ff */
[----:B------:R-:W-:Y:S01]  /*2950*/  FSEL R160, R160, RZ, P0 ;  /* 0x000000ffa0a07208 */ /* 0x000fe20000000000 */
[----:B------:R-:W3:Y:S01]  /*2960*/  @P3 LDC.64 R164, c[0x0][0x408] ;  /* 0x00010200ffa43b82 */ /* 0x000ee20000000a00 */
[----:B------:R-:W-:Y:S01]  /*2970*/  FSEL R161, R192, RZ, P0 ;  /* 0x000000ffc0a17208 */ /* 0x000fe20000000000 */
[----:B------:R-:W-:Y:S01]  /*2980*/  FADD.FTZ R192, R210, -R193 ;  /* 0x800000c1d2c07221 */ /* 0x000fe20000010000 */
[----:B------:R-:W-:Y:S01]  /*2990*/  FADD.FTZ R238, R202, -R201 ;  /* 0x800000c9caee7221 */ /* 0x000fe20000010000 */
[----:B------:R-:W-:Y:S02]  /*29a0*/  @P3 LOP3.LUT P6, RZ, R237, 0xff0000, RZ, 0xc0, !PT ;  /* 0x00ff0000edff3812 */ /* 0x000fe400078cc0ff */
[C---:B------:R-:W-:Y:S01]  /*29b0*/  FMUL.FTZ R192, R219.reuse, R192 ;  /* 0x000000c0dbc07220 */ /* 0x040fe20000410000 */
[----:B------:R-:W-:Y:S01]  /*29c0*/  FMUL.FTZ R238, R219, R238 ;  /* 0x000000eedbee7220 */ /* 0x000fe20000410000 */
[----:B--2---:R-:W-:Y:S01]  /*29d0*/  @P3 FMUL.FTZ R163, R160, R163 ;  /* 0x000000a3a0a33220 */ /* 0x004fe20000410000 */
[----:B------:R-:W2:Y:S03]  /*29e0*/  @P3 LDC.64 R194, c[0x0][0x408] ;  /* 0x00010200ffc23b82 */ /* 0x000ea60000000a00 */
[----:B------:R-:W-:Y:S01]  /*29f0*/  @P3 FMUL.FTZ R163, R163, R162 ;  /* 0x000000a2a3a33220 */ /* 0x000fe20000410000 */
[----:B------:R-:W-:Y:S01]  /*2a00*/  FSEL R162, R192, RZ, P0 ;  /* 0x000000ffc0a27208 */ /* 0x000fe20000000000 */
[----:B-1----:R-:W-:-:S03]  /*2a10*/  @P3 FMUL.FTZ R167, R161, R167 ;  /* 0x000000a7a1a73220 */ /* 0x002fc60000410000 */
[----:B------:R-:W-:Y:S01]  /*2a20*/  @P3 FSEL R163, R163, RZ, P1 ;  /* 0x000000ffa3a33208 */ /* 0x000fe20000800000 */
[----:B------:R-:W1:Y:S01]  /*2a30*/  @P3 LDC.64 R192, c[0x0][0x408] ;  /* 0x00010200ffc03b82 */ /* 0x000e620000000a00 */
[----:B------:R-:W-:Y:S01]  /*2a40*/  @P3 LOP3.LUT P1, RZ, R236, 0xff0000, RZ, 0xc0, !PT ;  /* 0x00ff0000ecff3812 */ /* 0x000fe2000782c0ff */
[----:B------:R-:W-:Y:S01]  /*2a50*/  @P3 FMUL.FTZ R166, R167, R166 ;  /* 0x000000a6a7a63220 */ /* 0x000fe20000410000 */
[----:B------:R-:W-:Y:S01]  /*2a60*/  @P3 F2FP.BF16.F32.PACK_AB R163, RZ, R163 ;  /* 0x000000a3ffa3323e */ /* 0x000fe200000010ff */
[----:B------:R-:W-:Y:S01]  /*2a70*/  FFMA.FTZ R167, R205, R221, R220 ;  /* 0x000000ddcda77223 */ /* 0x000fe200000100dc */
[----:B---3--:R-:W-:Y:S02]  /*2a80*/  @P3 FMUL.FTZ R165, R162, R165 ;  /* 0x000000a5a2a53220 */ /* 0x008fe40000410000 */
[----:B------:R-:W-:Y:S01]  /*2a90*/  @P3 FSEL R166, R166, RZ, P4 ;  /* 0x000000ffa6a63208 */ /* 0x000fe20002000000 */
[----:B------:R-:W3:Y:S01]  /*2aa0*/  @P3 LDC.64 R196, c[0x0][0x408] ;  /* 0x00010200ffc43b82 */ /* 0x000ee20000000a00 */
[----:B------:R-:W-:Y:S01]  /*2ab0*/  @P3 PRMT R156, R163, 0x7610, R156 ;  /* 0x00007610a39c3816 */ /* 0x000fe2000000009c */
[----:B------:R-:W-:Y:S01]  /*2ac0*/  @P3 FMUL.FTZ R164, R165, R164 ;  /* 0x000000a4a5a43220 */ /* 0x000fe20000410000 */
[-CC-:B------:R-:W-:Y:S01]  /*2ad0*/  FFMA.FTZ R165, R207, R221.reuse, R220.reuse ;  /* 0x000000ddcfa57223 */ /* 0x180fe200000100dc */
[----:B------:R-:W-:Y:S01]  /*2ae0*/  @P3 F2FP.BF16.F32.PACK_AB R166, RZ, R166 ;  /* 0x000000a6ffa6323e */ /* 0x000fe200000010ff */
[----:B------:R-:W-:Y:S01]  /*2af0*/  FFMA.FTZ R163, R209, R221, R220 ;  /* 0x000000ddd1a37223 */ /* 0x000fe200000100dc */
[----:B------:R-:W-:Y:S01]  /*2b00*/  FADD.FTZ R234, R204, -R167 ;  /* 0x800000a7ccea7221 */ /* 0x000fe20000010000 */
[----:B------:R-:W-:Y:S01]  /*2b10*/  FADD.FTZ R200, R206, -R165 ;  /* 0x800000a5cec87221 */ /* 0x000fe20000010000 */
[----:B------:R-:W4:Y:S01]  /*2b20*/  @P3 LDC.64 R198, c[0x0][0x408] ;  /* 0x00010200ffc63b82 */ /* 0x000f220000000a00 */
[----:B------:R-:W-:Y:S01]  /*2b30*/  @P3 PRMT R156, R156, 0x5410, R166 ;  /* 0x000054109c9c3816 */ /* 0x000fe200000000a6 */
[----:B------:R-:W-:Y:S01]  /*2b40*/  FADD.FTZ R166, R208, -R163 ;  /* 0x800000a3d0a67221 */ /* 0x000fe20000010000 */
[C---:B------:R-:W-:Y:S01]  /*2b50*/  FMUL.FTZ R200, R219.reuse, R200 ;  /* 0x000000c8dbc87220 */ /* 0x040fe20000410000 */
[----:B------:R-:W-:Y:S01]  /*2b60*/  @P3 FSEL R164, R164, RZ, P1 ;  /* 0x000000ffa4a43208 */ /* 0x000fe20000800000 */
[C---:B------:R-:W-:Y:S01]  /*2b70*/  FMUL.FTZ R234, R219.reuse, R234 ;  /* 0x000000eadbea7220 */ /* 0x040fe20000410000 */
[----:B------:R-:W-:Y:S01]  /*2b80*/  FMUL.FTZ R166, R219, R166 ;  /* 0x000000a6dba67220 */ /* 0x000fe20000410000 */
[----:B------:R-:W-:-:S02]  /*2b90*/  @P3 LOP3.LUT P4, RZ, R237, 0xff, RZ, 0xc0, !PT ;  /* 0x000000ffedff3812 */ /* 0x000fc4000788c0ff */
[----:B------:R-:W-:Y:S02]  /*2ba0*/  @P3 F2FP.BF16.F32.PACK_AB R167, RZ, R164 ;  /* 0x000000a4ffa7323e */ /* 0x000fe400000010ff */
[----:B------:R-:W-:Y:S01]  /*2bb0*/  FSEL R164, R200, RZ, P0 ;  /* 0x000000ffc8a47208 */ /* 0x000fe20000000000 */
[----:B------:R-:W-:Y:S01]  /*2bc0*/  FFMA.FTZ R200, R0, R221, R220 ;  /* 0x000000dd00c87223 */ /* 0x000fe200000100dc */
[----:B------:R-:W-:Y:S02]  /*2bd0*/  FSEL R163, R166, RZ, P0 ;  /* 0x000000ffa6a37208 */ /* 0x000fe40000000000 */
[----:B------:R-:W-:Y:S01]  /*2be0*/  FSEL R165, R234, RZ, P0 ;  /* 0x000000ffeaa57208 */ /* 0x000fe20000000000 */
[----:B--2---:R-:W-:Y:S01]  /*2bf0*/  @P3 FMUL.FTZ R195, R164, R195 ;  /* 0x000000c3a4c33220 */ /* 0x004fe20000410000 */
[----:B------:R-:W-:Y:S01]  /*2c00*/  FSEL R166, R238, RZ, P0 ;  /* 0x000000ffeea67208 */ /* 0x000fe20000000000 */
[----:B-1----:R-:W-:Y:S01]  /*2c10*/  @P3 FMUL.FTZ R193, R163, R193 ;  /* 0x000000c1a3c13220 */ /* 0x002fe20000410000 */
[----:B------:R-:W-:Y:S01]  /*2c20*/  @P3 LOP3.LUT P1, RZ, R236, 0xff000000, RZ, 0xc0, !PT ;  /* 0xff000000ecff3812 */ /* 0x000fe2000782c0ff */
[----:B---3--:R-:W-:Y:S01]  /*2c30*/  @P3 FMUL.FTZ R197, R165, R197 ;  /* 0x000000c5a5c53220 */ /* 0x008fe20000410000 */
[----:B------:R-:W-:Y:S01]  /*2c40*/  @P3 FMUL.FTZ R194, R195, R194 ;  /* 0x000000c2c3c23220 */ /* 0x000fe20000410000 */
[----:B------:R-:W-:Y:S01]  /*2c50*/  @P3 FMUL.FTZ R192, R193, R192 ;  /* 0x000000c0c1c03220 */ /* 0x000fe20000410000 */
[----:B------:R-:W-:Y:S01]  /*2c60*/  FADD.FTZ R200, R25, -R200 ;  /* 0x800000c819c87221 */ /* 0x000fe20000010000 */
[----:B----4-:R-:W-:Y:S01]  /*2c70*/  @P3 FMUL.FTZ R199, R166, R199 ;  /* 0x000000c7a6c73220 */ /* 0x010fe20000410000 */
[----:B------:R-:W-:Y:S01]  /*2c80*/  @P3 FMUL.FTZ R196, R197, R196 ;  /* 0x000000c4c5c43220 */ /* 0x000fe20000410000 */
[----:B------:R-:W-:-:S02]  /*2c90*/  @P3 FSEL R194, R194, RZ, P4 ;  /* 0x000000ffc2c23208 */ /* 0x000fc40002000000 */
[----:B------:R-:W-:Y:S01]  /*2ca0*/  @P3 FMUL.FTZ R198, R199, R198 ;  /* 0x000000c6c7c63220 */ /* 0x000fe20000410000 */
[----:B------:R-:W-:Y:S02]  /*2cb0*/  @P3 FSEL R192, R192, RZ, P1 ;  /* 0x000000ffc0c03208 */ /* 0x000fe40000800000 */
[----:B------:R-:W-:Y:S02]  /*2cc0*/  @P3 FSEL R196, R196, RZ, P5 ;  /* 0x000000ffc4c43208 */ /* 0x000fe40002800000 */
[----:B------:R-:W-:Y:S02]  /*2cd0*/  @P3 FSEL R198, R198, RZ, P6 ;  /* 0x000000ffc6c63208 */ /* 0x000fe40003000000 */
[----:B------:R-:W-:Y:S02]  /*2ce0*/  @P3 F2FP.BF16.F32.PACK_AB R194, RZ, R194 ;  /* 0x000000c2ffc2323e */ /* 0x000fe400000010ff */
[----:B------:R-:W-:Y:S01]  /*2cf0*/  @P3 PRMT R157, R167, 0x7610, R157 ;  /* 0x00007610a79d3816 */ /* 0x000fe2000000009d */
[----:B------:R-:W-:Y:S01]  /*2d00*/  FMUL.FTZ R167, R219, R200 ;  /* 0x000000c8dba77220 */ /* 0x000fe20000410000 */
        /* <DEDUP_REMOVED lines=17> */
.L_x_8666:
[----:B------:R-:W-:Y:S02]  /*2e20*/  MOV R224, UR20 ;  /* 0x0000001400e07c02 */ /* 0x000fe40008000f00 */
[----:B------:R-:W-:Y:S02]  /*2e30*/  MOV R223, UR21 ;  /* 0x0000001500df7c02 */ /* 0x000fe40008000f00 */
[----:B------:R-:W-:-:S04]  /*2e40*/  ISETP.NE.U32.AND P0, PT, R224, RZ, PT ;  /* 0x000000ffe000720c */ /* 0x000fc80003f05070 */
[----:B------:R-:W-:-:S13]  /*2e50*/  ISETP.NE.AND.EX P0, PT, R223, RZ, PT, P0 ;  /* 0x000000ffdf00720c */ /* 0x000fda0003f05300 */
[----:B------:R-:W-:Y:S05]  /*2e60*/  @P0 BRA `(.L_x_8683) ;  /* 0x0000000400680947 */ /* 0x000fea0003800000 */
[----:B-1----:R-:W1:Y:S01]  /*2e70*/  @P3 LDC.64 R192, c[0x0][0x408] ;  /* 0x00010200ffc03b82 */ /* 0x002e620000000a00 */
[-CC-:B------:R-:W-:Y:S01]  /*2e80*/  @P2 FFMA.FTZ R197, R215, R221.reuse, R220.reuse ;  /* 0x000000ddd7c52223 */ /* 0x180fe200000100dc */
[-CC-:B------:R-:W-:Y:S01]  /*2e90*/  @P2 FFMA.FTZ R199, R213, R221.reuse, R220.reuse ;  /* 0x000000ddd5c72223 */ /* 0x180fe200000100dc */
[----:B-----5:R-:W-:Y:S01]  /*2ea0*/  MOV R196, R56 ;  /* 0x0000003800c47202 */ /* 0x020fe20000000f00 */
        /* <DEDUP_REMOVED lines=8> */
[----:B------:R-:W-:Y:S01]  /*2f30*/  MOV R234, R52 ;  /* 0x0000003400ea7202 */ /* 0x000fe20000000f00 */
[-CC-:B------:R-:W-:Y:S01]  /*2f40*/  @P2 FFMA.FTZ R199, R205, R221.reuse, R220.reuse ;  /* 0x000000ddcdc72223 */ /* 0x180fe200000100dc */
[----:B------:R-:W-:Y:S01]  /*2f50*/  @P2 FADD.FTZ R200, R208, -R197 ;  /* 0x800000c5d0c82221 */ /* 0x000fe20000010000 */
[--C-:B------:R-:W-:Y:S01]  /*2f60*/  @P2 FFMA.FTZ R197, R207, R221, R220.reuse ;  /* 0x000000ddcfc52223 */ /* 0x100fe200000100dc */
[----:B------:R-:W-:Y:S01]  /*2f70*/  @P3 LOP3.LUT P0, RZ, R236, 0xff, RZ, 0xc0, !PT ;  /* 0x000000ffecff3812 */ /* 0x000fe2000780c0ff */
[----:B------:R-:W-:Y:S01]  /*2f80*/  @P2 FADD.FTZ R201, R210, -R201 ;  /* 0x800000c9d2c92221 */ /* 0x000fe20000010000 */
[----:B------:R-:W-:Y:S01]  /*2f90*/  @P3 LOP3.LUT P1, RZ, R236, 0xff00, RZ, 0xc0, !PT ;  /* 0x0000ff00ecff3812 */ /* 0x000fe2000782c0ff */
[----:B------:R-:W-:Y:S01]  /*2fa0*/  @P2 FADD.FTZ R197, R206, -R197 ;  /* 0x800000c5cec52221 */ /* 0x000fe20000010000 */
[----:B------:R-:W-:Y:S01]  /*2fb0*/  MOV R242, R53 ;  /* 0x0000003500f27202 */ /* 0x000fe20000000f00 */
[----:B------:R-:W-:Y:S01]  /*2fc0*/  @P2 FFMA.FTZ R239, R203, R221, R220 ;  /* 0x000000ddcbef2223 */ /* 0x000fe200000100dc */
[----:B------:R-:W-:Y:S01]  /*2fd0*/  MOV R240, R58 ;  /* 0x0000003a00f07202 */ /* 0x000fe20000000f00 */
[C---:B------:R-:W-:Y:S01]  /*2fe0*/  @P2 FFMA.FTZ R234, R219.reuse, R197, R52 ;  /* 0x000000c5dbea2223 */ /* 0x040fe20000010034 */
[----:B-1----:R-:W-:Y:S01]  /*2ff0*/  @P3 FMUL.FTZ R193, R196, R193 ;  /* 0x000000c1c4c13220 */ /* 0x002fe20000410000 */
[----:B------:R-:W-:Y:S01]  /*3000*/  MOV R238, R59 ;  /* 0x0000003b00ee7202 */ /* 0x000fe20000000f00 */
[C---:B------:R-:W-:Y:S01]  /*3010*/  @P2 FFMA.FTZ R240, R219.reuse, R201, R58 ;  /* 0x000000c9dbf02223 */ /* 0x040fe2000001003a */
[----:B------:R-:W-:Y:S01]  /*3020*/  @P2 FFMA.FTZ R238, R219, R200, R59 ;  /* 0x000000c8dbee2223 */ /* 0x000fe2000001003b */
[----:B------:R-:W-:Y:S01]  /*3030*/  @P2 FADD.FTZ R239, R202, -R239 ;  /* 0x800000efcaef2221 */ /* 0x000fe20000010000 */
[----:B------:R-:W1:Y:S01]  /*3040*/  @P3 LDC.64 R200, c[0x0][0x408] ;  /* 0x00010200ffc83b82 */ /* 0x000e620000000a00 */
[----:B------:R-:W-:Y:S01]  /*3050*/  MOV R244, R54 ;  /* 0x0000003600f47202 */ /* 0x000fe20000000f00 */
[----:B--2---:R-:W-:Y:S01]  /*3060*/  @P3 FMUL.FTZ R197, R198, R195 ;  /* 0x000000c3c6c53220 */ /* 0x004fe20000410000 */
[----:B------:R-:W-:Y:S01]  /*3070*/  @P3 FMUL.FTZ R195, R193, R192 ;  /* 0x000000c0c1c33220 */ /* 0x000fe20000410000 */
[----:B------:R-:W-:Y:S01]  /*3080*/  @P2 FADD.FTZ R192, R204, -R199 ;  /* 0x800000c7ccc02221 */ /* 0x000fe20000010000 */
[----:B------:R-:W-:Y:S01]  /*3090*/  @P2 FFMA.FTZ R244, R219, R239, R54 ;  /* 0x000000efdbf42223 */ /* 0x000fe20000010036 */
[----:B------:R-:W-:-:S02]  /*30a0*/  @P3 FMUL.FTZ R194, R197, R194 ;  /* 0x000000c2c5c23220 */ /* 0x000fc40000410000 */
[----:B------:R-:W2:Y:S01]  /*30b0*/  @P3 LDC.64 R198, c[0x0][0x408] ;  /* 0x00010200ffc63b82 */ /* 0x000ea20000000a00 */
[----:B------:R-:W-:Y:S01]  /*30c0*/  @P3 FSEL R196, R195, RZ, P0 ;  /* 0x000000ffc3c43208 */ /* 0x000fe20000000000 */
[----:B------:R-:W-:Y:S01]  /*30d0*/  @P2 FFMA.FTZ R242, R219, R192, R53 ;  /* 0x000000c0dbf22223 */ /* 0x000fe20000010035 */
[----:B------:R-:W-:Y:S02]  /*30e0*/  @P3 LOP3.LUT P0, RZ, R236, 0xff0000, RZ, 0xc0, !PT ;  /* 0x00ff0000ecff3812 */ /* 0x000fe4000780c0ff */
[----:B------:R-:W-:Y:S02]  /*30f0*/  @P3 FSEL R197, R194, RZ, P1 ;  /* 0x000000ffc2c53208 */ /* 0x000fe40000800000 */
[----:B------:R-:W-:Y:S01]  /*3100*/  @P3 F2FP.BF16.F32.PACK_AB R227, RZ, R196 ;  /* 0x000000c4ffe3323e */ /* 0x000fe200000010ff */
[----:B------:R-:W3:Y:S01]  /*3110*/  @P3 LDC.64 R192, c[0x0][0x408] ;  /* 0x00010200ffc03b82 */ /* 0x000ee20000000a00 */
[----:B------:R-:W-:Y:S02]  /*3120*/  @P3 F2FP.BF16.F32.PACK_AB R235, RZ, R197 ;  /* 0x000000c5ffeb323e */ /* 0x000fe400000010ff */
[----:B------:R-:W-:-:S02]  /*3130*/  @P3 LOP3.LUT P1, RZ, R237, 0xff, RZ, 0xc0, !PT ;  /* 0x000000ffedff3812 */ /* 0x000fc4000782c0ff */
[C---:B------:R-:W-:Y:S02]  /*3140*/  @P3 LOP3.LUT P4, RZ, R237.reuse, 0xff00, RZ, 0xc0, !PT ;  /* 0x0000ff00edff3812 */ /* 0x040fe4000788c0ff */
[----:B------:R-:W-:Y:S01]  /*3150*/  @P3 LOP3.LUT P5, RZ, R237, 0xff0000, RZ, 0xc0, !PT ;  /* 0x00ff0000edff3812 */ /* 0x000fe200078ac0ff */
[----:B------:R-:W4:Y:S01]  /*3160*/  @P3 LDC.64 R196, c[0x0][0x408] ;  /* 0x00010200ffc43b82 */ /* 0x000f220000000a00 */
[----:B-1----:R-:W-:Y:S01]  /*3170*/  @P3 FMUL.FTZ R201, R244, R201 ;  /* 0x000000c9f4c93220 */ /* 0x002fe20000410000 */
[----:B------:R-:W-:-:S03]  /*3180*/  @P3 PRMT R156, R227, 0x7610, R156 ;  /* 0x00007610e39c3816 */ /* 0x000fc6000000009c */
[----:B------:R-:W-:Y:S01]  /*3190*/  @P3 FMUL.FTZ R200, R201, R200 ;  /* 0x000000c8c9c83220 */ /* 0x000fe20000410000 */
[----:B------:R-:W-:Y:S02]  /*31a0*/  @P3 PRMT R156, R156, 0x5410, R235 ;  /* 0x000054109c9c3816 */ /* 0x000fe400000000eb */
[----:B------:R-:W1:Y:S01]  /*31b0*/  @P3 LDC.64 R194, c[0x0][0x408] ;  /* 0x00010200ffc23b82 */ /* 0x000e620000000a00 */
[----:B--2---:R-:W-:Y:S01]  /*31c0*/  @P3 FMUL.FTZ R199, R242, R199 ;  /* 0x000000c7f2c73220 */ /* 0x004fe20000410000 */
[----:B------:R-:W-:-:S03]  /*31d0*/  @P3 FSEL R200, R200, RZ, P5 ;  /* 0x000000ffc8c83208 */ /* 0x000fc60002800000 */
[----:B------:R-:W-:Y:S01]  /*31e0*/  @P3 FMUL.FTZ R198, R199, R198 ;  /* 0x000000c6c7c63220 */ /* 0x000fe20000410000 */
[----:B------:R-:W-:Y:S01]  /*31f0*/  @P3 F2FP.BF16.F32.PACK_AB R200, RZ, R200 ;  /* 0x000000c8ffc8323e */ /* 0x000fe200000010ff */
[----:B---3--:R-:W-:-:S03]  /*3200*/  @P3 FMUL.FTZ R193, R240, R193 ;  /* 0x000000c1f0c13220 */ /* 0x008fc60000410000 */
[----:B------:R-:W-:Y:S01]  /*3210*/  @P3 FSEL R198, R198, RZ, P4 ;  /* 0x000000ffc6c63208 */ /* 0x000fe20002000000 */
[----:B------:R-:W-:Y:S01]  /*3220*/  @P3 FMUL.FTZ R192, R193, R192 ;  /* 0x000000c0c1c03220 */ /* 0x000fe20000410000 */
[----:B------:R-:W-:Y:S02]  /*3230*/  @P3 PRMT R159, R200, 0x7610, R159 ;  /* 0x00007610c89f3816 */ /* 0x000fe4000000009f */
[----:B------:R-:W-:Y:S01]  /*3240*/  @P3 F2FP.BF16.F32.PACK_AB R198, RZ, R198 ;  /* 0x000000c6ffc6323e */ /* 0x000fe200000010ff */
[----:B----4-:R-:W-:Y:S01]  /*3250*/  @P3 FMUL.FTZ R197, R234, R197 ;  /* 0x000000c5eac53220 */ /* 0x010fe20000410000 */
[----:B------:R-:W-:Y:S02]  /*3260*/  @P3 FSEL R192, R192, RZ, P0 ;  /* 0x000000ffc0c03208 */ /* 0x000fe40000000000 */
[----:B------:R-:W-:Y:S01]  /*3270*/  @P3 LOP3.LUT P0, RZ, R236, 0xff000000, RZ, 0xc0, !PT ;  /* 0xff000000ecff3812 */ /* 0x000fe2000780c0ff */
        /* <DEDUP_REMOVED lines=9> */
[----:B------:R-:W-:Y:S02]  /*3310*/  @P3 F2FP.BF16.F32.PACK_AB R194, RZ, R194 ;  /* 0x000000c2ffc2323e */ /* 0x000fe400000010ff */
        /* <DEDUP_REMOVED lines=15> */
.L_x_8683:
[--C-:B------:R-:W-:Y:S01]  /*3410*/  @P2 FFMA.FTZ R195, R213, R221, R220.reuse ;  /* 0x000000ddd5c32223 */ /* 0x100fe200000100dc */
[----:B-1----:R-:W1:Y:S01]  /*3420*/  @P3 LDC.64 R192, c[0x0][0x408] ;  /* 0x00010200ffc03b82 */ /* 0x002e620000000a00 */
[----:B-----5:R-:W-:Y:S01]  /*3430*/  MOV R161, R57 ;  /* 0x0000003900a17202 */ /* 0x020fe20000000f00 */
[-CC-:B------:R-:W-:Y:S01]  /*3440*/  @P2 FFMA.FTZ R197, R211, R221.reuse, R220.reuse ;  /* 0x000000ddd3c52223 */ /* 0x180fe200000100dc */
[----:B------:R-:W-:Y:S01]  /*3450*/  @P2 FADD.FTZ R194, R212, -R195 ;  /* 0x800000c3d4c22221 */ /* 0x000fe20000010000 */
[----:B------:R-:W-:Y:S01]  /*3460*/  @P2 FFMA.FTZ R163, R215, R221, R220 ;  /* 0x000000ddd7a32223 */ /* 0x000fe200000100dc */
[----:B------:R-:W-:Y:S01]  /*3470*/  MOV R162, R58 ;  /* 0x0000003a00a27202 */ /* 0x000fe20000000f00 */
[----:B------:R-:W-:Y:S01]  /*3480*/  @P2 FADD.FTZ R197, R210, -R197 ;  /* 0x800000c5d2c52221 */ /* 0x000fe20000010000 */
[C---:B------:R-:W-:Y:S01]  /*3490*/  @P2 FFMA.FTZ R161, R219.reuse, R194, R57 ;  /* 0x000000c2dba12223 */ /* 0x040fe20000010039 */
[----:B------:R-:W2:Y:S01]  /*34a0*/  @P3 LDC.64 R164, c[0x0][0x408] ;  /* 0x00010200ffa43b82 */ /* 0x000ea20000000a00 */
[----:B------:R-:W-:Y:S01]  /*34b0*/  @P2 FADD.FTZ R163, R214, -R163 ;  /* 0x800000a3d6a32221 */ /* 0x000fe20000010000 */
[----:B------:R-:W-:Y:S01]  /*34c0*/  @P2 FFMA.FTZ R162, R219, R197, R58 ;  /* 0x000000c5dba22223 */ /* 0x000fe2000001003a */
[----:B------:R-:W-:Y:S01]  /*34d0*/  @P2 FFMA.FTZ R197, R209, R221, R220 ;  /* 0x000000ddd1c52223 */ /* 0x000fe200000100dc */
[----:B------:R-:W-:Y:S01]  /*34e0*/  MOV R160, R56 ;  /* 0x0000003800a07202 */ /* 0x000fe20000000f00 */
[----:B------:R-:W-:Y:S01]  /*34f0*/  @P2 FFMA.FTZ R160, R219, R163, R56 ;  /* 0x000000a3dba02223 */ /* 0x000fe20000010038 */
[----:B------:R-:W-:Y:S01]  /*3500*/  MOV R163, R59 ;  /* 0x0000003b00a37202 */ /* 0x000fe20000000f00 */
[----:B------:R-:W-:Y:S01]  /*3510*/  @P2 FADD.FTZ R196, R208, -R197 ;  /* 0x800000c5d0c42221 */ /* 0x000fe20000010000 */
[----:B------:R-:W3:Y:S01]  /*3520*/  @P3 LDC.64 R194, c[0x0][0x408] ;  /* 0x00010200ffc23b82 */ /* 0x000ee20000000a00 */
[C---:B------:R-:W-:Y:S01]  /*3530*/  @P3 LOP3.LUT P1, RZ, R236.reuse, 0xff0000, RZ, 0xc0, !PT ;  /* 0x00ff0000ecff3812 */ /* 0x040fe2000782c0ff */
[----:B------:R-:W-:Y:S01]  /*3540*/  @P2 FFMA.FTZ R235, R205, R221, R220 ;  /* 0x000000ddcdeb2223 */ /* 0x000fe200000100dc */
[----:B------:R-:W-:Y:S01]  /*3550*/  @P2 FFMA.FTZ R163, R219, R196, R59 ;  /* 0x000000c4dba32223 */ /* 0x000fe2000001003b */
[----:B------:R-:W-:-:S02]  /*3560*/  @P3 LOP3.LUT P4, RZ, R236, 0xff, RZ, 0xc0, !PT ;  /* 0x000000ffecff3812 */ /* 0x000fc4000788c0ff */
[----:B------:R-:W-:Y:S02]  /*3570*/  @P3 LOP3.LUT P0, RZ, R236, 0xff00, RZ, 0xc0, !PT ;  /* 0x0000ff00ecff3812 */ /* 0x000fe4000780c0ff */
[----:B------:R-:W4:Y:S01]  /*3580*/  @P3 LDC.64 R166, c[0x0][0x408] ;  /* 0x00010200ffa63b82 */ /* 0x000f220000000a00 */
[----:B-1----:R-:W-:Y:S01]  /*3590*/  @P3 FMUL.FTZ R193, R162, R193 ;  /* 0x000000c1a2c13220 */ /* 0x002fe20000410000 */
[----:B------:R-:W-:Y:S02]  /*35a0*/  @P3 LOP3.LUT P6, RZ, R236, 0xff000000, RZ, 0xc0, !PT ;  /* 0xff000000ecff3812 */ /* 0x000fe400078cc0ff */
[----:B------:R-:W-:Y:S01]  /*35b0*/  @P3 LOP3.LUT P5, RZ, R237, 0xff, RZ, 0xc0, !PT ;  /* 0x000000ffedff3812 */ /* 0x000fe200078ac0ff */
[----:B------:R-:W-:Y:S01]  /*35c0*/  @P3 FMUL.FTZ R192, R193, R192 ;  /* 0x000000c0c1c03220 */ /* 0x000fe20000410000 */
[----:B--2---:R-:W-:Y:S02]  /*35d0*/  @P3 FMUL.FTZ R165, R160, R165 ;  /* 0x000000a5a0a53220 */ /* 0x004fe40000410000 */
[----:B------:R-:W1:Y:S02]  /*35e0*/  @P3 LDC.64 R196, c[0x0][0x408] ;  /* 0x00010200ffc43b82 */ /* 0x000e640000000a00 */
[----:B------:R-:W-:Y:S01]  /*35f0*/  @P3 FSEL R201, R192, RZ, P1 ;  /* 0x000000ffc0c93208 */ /* 0x000fe20000800000 */
        /* <DEDUP_REMOVED lines=8> */
[----:B------:R-:W-:Y:S01]  /*3680*/  @P3 F2FP.BF16.F32.PACK_AB R201, RZ, R201 ;  /* 0x000000c9ffc9323e */ /* 0x000fe200000010ff */
[----:B----4-:R-:W-:-:S03]  /*3690*/  @P3 FMUL.FTZ R167, R161, R167 ;  /* 0x000000a7a1a73220 */ /* 0x010fc60000410000 */
[----:B------:R-:W3:Y:S01]  /*36a0*/  @P3 LDC.64 R194, c[0x0][0x408] ;  /* 0x00010200ffc23b82 */ /* 0x000ee20000000a00 */
[----:B------:R-:W-:Y:S01]  /*36b0*/  @P3 FSEL R234, R234, RZ, P6 ;  /* 0x000000ffeaea3208 */ /* 0x000fe20003000000 */
[----:B------:R-:W-:Y:S01]  /*36c0*/  @P3 FMUL.FTZ R167, R167, R166 ;  /* 0x000000a6a7a73220 */ /* 0x000fe20000410000 */
[----:B------:R-:W-:Y:S01]  /*36d0*/  @P3 FSEL R166, R164, RZ, P4 ;  /* 0x000000ffa4a63208 */ /* 0x000fe20002000000 */
[----:B------:R-:W-:Y:S01]  /*36e0*/  @P2 FFMA.FTZ R164, R0, R221, R220 ;  /* 0x000000dd00a42223 */ /* 0x000fe200000100dc */
[----:B------:R-:W-:-:S03]  /*36f0*/  @P3 LOP3.LUT P4, RZ, R237, 0xff00, RZ, 0xc0, !PT ;  /* 0x0000ff00edff3812 */ /* 0x000fc6000788c0ff */
[----:B------:R-:W4:Y:S01]  /*3700*/  @P3 LDC.64 R198, c[0x0][0x408] ;  /* 0x00010200ffc63b82 */ /* 0x000f220000000a00 */
[----:B------:R-:W-:Y:S01]  /*3710*/  @P3 FSEL R200, R167, RZ, P0 ;  /* 0x000000ffa7c83208 */ /* 0x000fe20000000000 */
[----:B------:R-:W-:Y:S01]  /*3720*/  @P2 FADD.FTZ R164, R25, -R164 ;  /* 0x800000a419a42221 */ /* 0x000fe20000010000 */
[----:B------:R-:W-:Y:S01]  /*3730*/  @P3 ISETP.GE.U32.AND P0, PT, R236, RZ, PT ;  /* 0x000000ffec00320c */ /* 0x000fe20003f06070 */
[----:B------:R-:W-:Y:S01]  /*3740*/  @P2 FADD.FTZ R236, R204, -R235 ;  /* 0x800000ebccec2221 */ /* 0x000fe20000010000 */
[----:B------:R-:W-:Y:S01]  /*3750*/  @P2 FFMA.FTZ R235, R203, R221, R220 ;  /* 0x000000ddcbeb2223 */ /* 0x000fe200000100dc */
[----:B------:R-:W-:Y:S01]  /*3760*/  MOV R167, R55 ;  /* 0x0000003700a77202 */ /* 0x000fe20000000f00 */
[C---:B------:R-:W-:Y:S01]  /*3770*/  @P2 FFMA.FTZ R167, R219.reuse, R164, R55 ;  /* 0x000000a4dba72223 */ /* 0x040fe20000010037 */
[----:B------:R-:W-:Y:S01]  /*3780*/  MOV R164, R52 ;  /* 0x0000003400a47202 */ /* 0x000fe20000000f00 */
[----:B------:R-:W-:Y:S01]  /*3790*/  @P2 FADD.FTZ R235, R202, -R235 ;  /* 0x800000ebcaeb2221 */ /* 0x000fe20000010000 */
[C---:B------:R-:W-:Y:S01]  /*37a0*/  @P2 FFMA.FTZ R164, R219.reuse, R227, R52 ;  /* 0x000000e3dba42223 */ /* 0x040fe20000010034 */
[----:B------:R-:W-:Y:S01]  /*37b0*/  @P3 F2FP.BF16.F32.PACK_AB R227, RZ, R166 ;  /* 0x000000a6ffe3323e */ /* 0x000fe200000010ff */
[C---:B------:R-:W-:Y:S01]  /*37c0*/  @P2 FFMA.FTZ R165, R219.reuse, R236, R53 ;  /* 0x000000ecdba52223 */ /* 0x040fe20000010035 */
[----:B------:R-:W-:Y:S01]  /*37d0*/  MOV R166, R54 ;  /* 0x0000003600a67202 */ /* 0x000fe20000000f00 */
[----:B------:R-:W-:Y:S01]  /*37e0*/  @P2 FFMA.FTZ R166, R219, R235, R54 ;  /* 0x000000ebdba62223 */ /* 0x000fe20000010036 */
[----:B--2---:R-:W-:Y:S01]  /*37f0*/  @P3 FMUL.FTZ R193, R164, R193 ;  /* 0x000000c1a4c13220 */ /* 0x004fe20000410000 */
[----:B---3--:R-:W-:Y:S01]  /*3800*/  @P3 FMUL.FTZ R195, R165, R195 ;  /* 0x000000c3a5c33220 */ /* 0x008fe20000410000 */
[----:B------:R-:W-:Y:S01]  /*3810*/  @P3 ISETP.GE.U32.AND.EX P0, PT, R237, 0x1000000, PT, P0 ;  /* 0x01000000ed00380c */ /* 0x000fe20003f06100 */
[----:B-1----:R-:W-:Y:S01]  /*3820*/  @P3 FMUL.FTZ R197, R166, R197 ;  /* 0x000000c5a6c53220 */ /* 0x002fe20000410000 */
[----:B------:R-:W-:Y:S01]  /*3830*/  @P3 FMUL.FTZ R192, R193, R192 ;  /* 0x000000c0c1c03220 */ /* 0x000fe20000410000 */
[----:B------:R-:W-:Y:S01]  /*3840*/  @P3 FMUL.FTZ R194, R195, R194 ;  /* 0x000000c2c3c23220 */ /* 0x000fe20000410000 */
[----:B------:R-:W-:Y:S01]  /*3850*/  @P3 PRMT R156, R227, 0x7610, R156 ;  /* 0x00007610e39c3816 */ /* 0x000fe2000000009c */
[----:B------:R-:W-:Y:S01]  /*3860*/  @P3 FMUL.FTZ R196, R197, R196 ;  /* 0x000000c4c5c43220 */ /* 0x000fe20000410000 */
[----:B------:R-:W-:Y:S01]  /*3870*/  @P3 F2FP.BF16.F32.PACK_AB R200, RZ, R200 ;  /* 0x000000c8ffc8323e */ /* 0x000fe200000010ff */
[----:B----4-:R-:W-:Y:S01]  /*3880*/  @P3 FMUL.FTZ R199, R167, R199 ;  /* 0x000000c7a7c73220 */ /* 0x010fe20000410000 */
[----:B------:R-:W-:-:S02]  /*3890*/  @P3 FSEL R192, R192, RZ, P5 ;  /* 0x000000ffc0c03208 */ /* 0x000fc40002800000 */
[----:B------:R-:W-:Y:S01]  /*38a0*/  @P3 FSEL R196, R196, RZ, P1 ;  /* 0x000000ffc4c43208 */ /* 0x000fe20000800000 */
[----:B------:R-:W-:Y:S01]  /*38b0*/  @P3 FMUL.FTZ R198, R199, R198 ;  /* 0x000000c6c7c63220 */ /* 0x000fe20000410000 */
[----:B------:R-:W-:Y:S02]  /*38c0*/  @P3 FSEL R194, R194, RZ, P4 ;  /* 0x000000ffc2c23208 */ /* 0x000fe40002000000 */
[----:B------:R-:W-:Y:S02]  /*38d0*/  @P3 F2FP.BF16.F32.PACK_AB R192, RZ, R192 ;  /* 0x000000c0ffc0323e */ /* 0x000fe400000010ff */
[----:B------:R-:W-:Y:S02]  /*38e0*/  @P3 FSEL R198, R198, RZ, P0 ;  /* 0x000000ffc6c63208 */ /* 0x000fe40000000000 */
[----:B------:R-:W-:Y:S02]  /*38f0*/  @P3 F2FP.BF16.F32.PACK_AB R196, RZ, R196 ;  /* 0x000000c4ffc4323e */ /* 0x000fe400000010ff */
        /* <DEDUP_REMOVED lines=9> */
[----:B------:R-:W-:-:S07]  /*3990*/  @P3 PRMT R159, R159, 0x5410, R198 ;  /* 0x000054109f9f3816 */ /* 0x000fce00000000c6 */
.L_x_8682:
[----:B------:R-:W-:Y:S05]  /*39a0*/  BSYNC.RECONVERGENT B1 ;  /* 0x0000000000017941 */ /* 0x000fea0003800200 */
.L_x_8665:
[----:B------:R-:W-:Y:S01]  /*39b0*/  ISETP.NE.U32.AND P0, PT, R224, RZ, PT ;  /* 0x000000ffe000720c */ /* 0x000fe20003f05070 */
[----:B-1----:R-:W1:Y:S01]  /*39c0*/  @P3 LDC.64 R192, c[0x0][0x468] ;  /* 0x00011a00ffc03b82 */ /* 0x002e620000000a00 */
        /* <DEDUP_REMOVED lines=12> */
[----:B-1----:R-:W1:Y:S01]  /*3a90*/  @P3 LDC.64 R192, c[0x0][0x408] ;  /* 0x00010200ffc03b82 */ /* 0x002e620000000a00 */
        /* <DEDUP_REMOVED lines=8> */
[----:B------:R-:W-:Y:S01]  /*3b20*/  @P2 FFMA.FTZ R160, R219, R163, R48 ;  /* 0x000000a3dba02223 */ /* 0x000fe20000010030 */
[--C-:B------:R-:W-:Y:S01]  /*3b30*/  @P2 FFMA.FTZ R199, R5, R221, R220.reuse ;  /* 0x000000dd05c72223 */ /* 0x100fe200000100dc */
[----:B------:R-:W-:Y:S01]  /*3b40*/  MOV R198, R47 ;  /* 0x0000002f00c67202 */ /* 0x000fe20000000f00 */
[C---:B------:R-:W-:Y:S01]  /*3b50*/  @P2 FFMA.FTZ R198, R219.reuse, R196, R47 ;  /* 0x000000c4dbc62223 */ /* 0x040fe2000001002f */
        /* <DEDUP_REMOVED lines=78> */
.L_x_8686:
[----:B-1----:R-:W1:Y:S01]  /*4040*/  @P3 LDC.64 R192, c[0x0][0x408] ;  /* 0x00010200ffc03b82 */ /* 0x002e620000000a00 */
[-CC-:B------:R-:W-:Y:S01]  /*4050*/  @P2 FFMA.FTZ R200, R3, R221.reuse, R220.reuse ;  /* 0x000000dd03c82223 */ /* 0x180fe200000100dc */
[-CC-:B------:R-:W-:Y:S01]  /*4060*/  @P2 FFMA.FTZ R197, R2, R221.reuse, R220.reuse ;  /* 0x000000dd02c52223 */ /* 0x180fe200000100dc */
[----:B------:R-:W-:Y:S01]  /*4070*/  @P2 FFMA.FTZ R234, R4, R221, R220 ;  /* 0x000000dd04ea2223 */ /* 0x000fe200000100dc */
[----:B-----5:R-:W-:Y:S01]  /*4080*/  MOV R198, R49 ;  /* 0x0000003100c67202 */ /* 0x020fe20000000f00 */
[----:B------:R-:W-:Y:S01]  /*4090*/  @P2 FADD.FTZ R200, R175, -R200 ;  /* 0x800000c8afc82221 */ /* 0x000fe20000010000 */
[----:B------:R-:W-:Y:S01]  /*40a0*/  @P2 FADD.FTZ R197, R26, -R197 ;  /* 0x800000c51ac52221 */ /* 0x000fe20000010000 */
[----:B------:R-:W-:Y:S01]  /*40b0*/  @P2 FFMA.FTZ R201, R5, R221, R220 ;  /* 0x000000dd05c92223 */ /* 0x000fe200000100dc */
[----:B------:R-:W2:Y:S01]  /*40c0*/  @P3 LDC.64 R194, c[0x0][0x408] ;  /* 0x00010200ffc23b82 */ /* 0x000ea20000000a00 */
[----:B------:R-:W-:Y:S01]  /*40d0*/  MOV R196, R48 ;  /* 0x0000003000c47202 */ /* 0x000fe20000000f00 */
[C---:B------:R-:W-:Y:S01]  /*40e0*/  @P2 FFMA.FTZ R198, R219.reuse, R200, R49 ;  /* 0x000000c8dbc62223 */ /* 0x040fe20000010031 */
[----:B------:R-:W-:Y:S01]  /*40f0*/  @P2 FFMA.FTZ R196, R219, R197, R48 ;  /* 0x000000c5dbc42223 */ /* 0x000fe20000010030 */
[-C--:B------:R-:W-:Y:S01]  /*4100*/  @P2 FFMA.FTZ R200, R7, R221.reuse, R220 ;  /* 0x000000dd07c82223 */ /* 0x080fe200000100dc */
[----:B------:R-:W-:Y:S01]  /*4110*/  @P2 FADD.FTZ R199, R27, -R234 ;  /* 0x800000ea1bc72221 */ /* 0x000fe20000010000 */
[----:B------:R-:W-:Y:S01]  /*4120*/  @P2 FFMA.FTZ R197, R6, R221, R220 ;  /* 0x000000dd06c52223 */ /* 0x000fe200000100dc */
[----:B------:R-:W-:Y:S01]  /*4130*/  @P2 FADD.FTZ R234, R176, -R201 ;  /* 0x800000c9b0ea2221 */ /* 0x000fe20000010000 */
[----:B------:R-:W-:Y:S01]  /*4140*/  @P2 FADD.FTZ R200, R177, -R200 ;  /* 0x800000c8b1c82221 */ /* 0x000fe20000010000 */
[----:B------:R-:W-:Y:S01]  /*4150*/  MOV R224, R51 ;  /* 0x0000003300e07202 */ /* 0x000fe20000000f00 */
[----:B------:R-:W-:Y:S01]  /*4160*/  @P2 FADD.FTZ R197, R168, -R197 ;  /* 0x800000c5a8c52221 */ /* 0x000fe20000010000 */
[C---:B------:R-:W-:Y:S01]  /*4170*/  @P2 FFMA.FTZ R224, R219.reuse, R234, R51 ;  /* 0x000000eadbe02223 */ /* 0x040fe20000010033 */
[----:B------:R-:W-:Y:S01]  /*4180*/  MOV R234, R45 ;  /* 0x0000002d00ea7202 */ /* 0x000fe20000000f00 */
[C---:B------:R-:W-:Y:S01]  /*4190*/  @P2 FFMA.FTZ R234, R219.reuse, R200, R45 ;  /* 0x000000c8dbea2223 */ /* 0x040fe2000001002d */
[----:B------:R-:W-:Y:S01]  /*41a0*/  MOV R236, R44 ;  /* 0x0000002c00ec7202 */ /* 0x000fe20000000f00 */
[----:B------:R-:W-:Y:S01]  /*41b0*/  @P2 FFMA.FTZ R236, R219, R197, R44 ;  /* 0x000000c5dbec2223 */ /* 0x000fe2000001002c */
[----:B-1----:R-:W-:Y:S01]  /*41c0*/  @P3 FMUL.FTZ R193, R196, R193 ;  /* 0x000000c1c4c13220 */ /* 0x002fe20000410000 */
[C---:B------:R-:W-:Y:S01]  /*41d0*/  @P3 LOP3.LUT P4, RZ, R232.reuse, 0xff, RZ, 0xc0, !PT ;  /* 0x000000ffe8ff3812 */ /* 0x040fe2000788c0ff */
[----:B------:R-:W1:Y:S01]  /*41e0*/  @P3 LDC.64 R196, c[0x0][0x408] ;  /* 0x00010200ffc43b82 */ /* 0x000e620000000a00 */
[----:B------:R-:W-:Y:S01]  /*41f0*/  @P3 LOP3.LUT P5, RZ, R232, 0xff00, RZ, 0xc0, !PT ;  /* 0x0000ff00e8ff3812 */ /* 0x000fe200078ac0ff */
[----:B------:R-:W-:Y:S01]  /*4200*/  @P3 FMUL.FTZ R200, R193, R192 ;  /* 0x000000c0c1c83220 */ /* 0x000fe20000410000 */
[----:B------:R-:W-:Y:S01]  /*4210*/  MOV R226, R50 ;  /* 0x0000003200e27202 */ /* 0x000fe20000000f00 */
[----:B------:R-:W-:Y:S01]  /*4220*/  @P2 FFMA.FTZ R226, R219, R199, R50 ;  /* 0x000000c7dbe22223 */ /* 0x000fe20000010032 */
[----:B------:R-:W-:Y:S01]  /*4230*/  @P2 FFMA.FTZ R238, R8, R221, R220 ;  /* 0x000000dd08ee2223 */ /* 0x000fe200000100dc */
[----:B--2---:R-:W-:Y:S01]  /*4240*/  @P3 FMUL.FTZ R195, R198, R195 ;  /* 0x000000c3c6c33220 */ /* 0x004fe20000410000 */
[----:B------:R-:W-:Y:S01]  /*4250*/  @P3 FSEL R223, R200, RZ, P4 ;  /* 0x000000ffc8df3208 */ /* 0x000fe20002000000 */
[----:B------:R-:W2:Y:S01]  /*4260*/  @P3 LDC.64 R192, c[0x0][0x408] ;  /* 0x00010200ffc03b82 */ /* 0x000ea20000000a00 */
[----:B------:R-:W-:Y:S01]  /*4270*/  @P2 FADD.FTZ R227, R169, -R238 ;  /* 0x800000eea9e32221 */ /* 0x000fe20000010000 */
[----:B------:R-:W-:Y:S01]  /*4280*/  @P3 FMUL.FTZ R201, R195, R194 ;  /* 0x000000c2c3c93220 */ /* 0x000fe20000410000 */
[----:B------:R-:W-:-:S02]  /*4290*/  MOV R238, R46 ;  /* 0x0000002e00ee7202 */ /* 0x000fc40000000f00 */
[----:B------:R-:W-:Y:S01]  /*42a0*/  @P2 FFMA.FTZ R238, R219, R227, R46 ;  /* 0x000000e3dbee2223 */ /* 0x000fe2000001002e */
[C---:B------:R-:W-:Y:S02]  /*42b0*/  @P3 LOP3.LUT P6, RZ, R232.reuse, 0xff0000, RZ, 0xc0, !PT ;  /* 0x00ff0000e8ff3812 */ /* 0x040fe400078cc0ff */
[----:B------:R-:W3:Y:S01]  /*42c0*/  @P3 LDC.64 R194, c[0x0][0x408] ;  /* 0x00010200ffc23b82 */ /* 0x000ee20000000a00 */
[----:B------:R-:W-:Y:S02]  /*42d0*/  @P3 FSEL R225, R201, RZ, P5 ;  /* 0x000000ffc9e13208 */ /* 0x000fe40002800000 */
[----:B------:R-:W-:Y:S02]  /*42e0*/  @P3 LOP3.LUT P4, RZ, R232, 0xff000000, RZ, 0xc0, !PT ;  /* 0xff000000e8ff3812 */ /* 0x000fe4000788c0ff */
[----:B------:R-:W-:Y:S02]  /*42f0*/  @P3 LOP3.LUT P5, RZ, R233, 0xff, RZ, 0xc0, !PT ;  /* 0x000000ffe9ff3812 */ /* 0x000fe400078ac0ff */
[----:B------:R-:W-:Y:S01]  /*4300*/  @P3 F2FP.BF16.F32.PACK_AB R223, RZ, R223 ;  /* 0x000000dfffdf323e */ /* 0x000fe200000010ff */
[----:B------:R-:W4:Y:S01]  /*4310*/  @P3 LDC.64 R198, c[0x0][0x408] ;  /* 0x00010200ffc63b82 */ /* 0x000f220000000a00 */
[----:B-1----:R-:W-:Y:S01]  /*4320*/  @P3 FMUL.FTZ R197, R236, R197 ;  /* 0x000000c5ecc53220 */ /* 0x002fe20000410000 */
[----:B------:R-:W-:-:S02]  /*4330*/  @P3 F2FP.BF16.F32.PACK_AB R225, RZ, R225 ;  /* 0x000000e1ffe1323e */ /* 0x000fc400000010ff */
[----:B------:R-:W-:Y:S01]  /*4340*/  @P3 PRMT R156, R223, 0x7610, R156 ;  /* 0x00007610df9c3816 */ /* 0x000fe2000000009c */
[----:B------:R-:W-:-:S03]  /*4350*/  @P3 FMUL.FTZ R196, R197, R196 ;  /* 0x000000c4c5c43220 */ /* 0x000fc60000410000 */
[----:B------:R-:W1:Y:S01]  /*4360*/  @P3 LDC.64 R200, c[0x0][0x408] ;  /* 0x00010200ffc83b82 */ /* 0x000e620000000a00 */
[----:B--2---:R-:W-:Y:S01]  /*4370*/  @P3 FMUL.FTZ R193, R226, R193 ;  /* 0x000000c1e2c13220 */ /* 0x004fe20000410000 */
[----:B------:R-:W-:Y:S02]  /*4380*/  @P3 FSEL R196, R196, RZ, P5 ;  /* 0x000000ffc4c43208 */ /* 0x000fe40002800000 */
[----:B------:R-:W-:Y:S01]  /*4390*/  @P3 PRMT R156, R156, 0x5410, R225 ;  /* 0x000054109c9c3816 */ /* 0x000fe200000000e1 */
[----:B------:R-:W-:Y:S01]  /*43a0*/  @P3 FMUL.FTZ R192, R193, R192 ;  /* 0x000000c0c1c03220 */ /* 0x000fe20000410000 */
[----:B------:R-:W-:Y:S01]  /*43b0*/  @P3 F2FP.BF16.F32.PACK_AB R196, RZ, R196 ;  /* 0x000000c4ffc4323e */ /* 0x000fe200000010ff */
[----:B---3--:R-:W-:-:S03]  /*43c0*/  @P3 FMUL.FTZ R195, R224, R195 ;  /* 0x000000c3e0c33220 */ /* 0x008fc60000410000 */
[----:B------:R-:W-:Y:S01]  /*43d0*/  @P3 FSEL R192, R192, RZ, P6 ;  /* 0x000000ffc0c03208 */ /* 0x000fe20003000000 */
[----:B------:R-:W-:Y:S01]  /*43e0*/  @P3 FMUL.FTZ R194, R195, R194 ;  /* 0x000000c2c3c23220 */ /* 0x000fe20000410000 */
[C---:B------:R-:W-:Y:S02]  /*43f0*/  @P3 LOP3.LUT P6, RZ, R233.reuse, 0xff00, RZ, 0xc0, !PT ;  /* 0x0000ff00e9ff3812 */ /* 0x040fe400078cc0ff */
        /* <DEDUP_REMOVED lines=30> */
.L_x_8685:
        /* <DEDUP_REMOVED lines=8> */
[C---:B-----5:R-:W-:Y:S01]  /*4660*/  @P3 LOP3.LUT P5, RZ, R232.reuse, 0xff, RZ, 0xc0, !PT ;  /* 0x000000ffe8ff3812 */ /* 0x060fe200078ac0ff */
        /* <DEDUP_REMOVED lines=9> */
[----:B------:R-:W-:Y:S01]  /*4700*/  FSEL R160, R160, RZ, P4 ;  /* 0x000000ffa0a07208 */ /* 0x000fe20002000000 */
[----:B------:R-:W-:Y:S01]  /*4710*/  FADD.FTZ R224, R177, -R224 ;  /* 0x800000e0b1e07221 */ /* 0x000fe20000010000 */
        /* <DEDUP_REMOVED lines=14> */
[----:B------:R-:W-:Y:S02]  /*4800*/  FSEL R162, R167, RZ, P4 ;  /* 0x000000ffa7a27208 */ /* 0x000fe40002000000 */
[----:B------:R-:W-:Y:S02]  /*4810*/  @P3 F2FP.BF16.F32.PACK_AB R166, RZ, R166 ;  /* 0x000000a6ffa6323e */ /* 0x000fe400000010ff */
[----:B------:R-:W-:Y:S01]  /*4820*/  @P3 PRMT R156, R163, 0x7610, R156 ;  /* 0x00007610a39c3816 */ /* 0x000fe2000000009c */
[----:B---3--:R-:W-:Y:S01]  /*4830*/  @P3 FMUL.FTZ R165, R162, R165 ;  /* 0x000000a5a2a53220 */ /* 0x008fe20000410000 */
[-C--:B------:R-:W-:Y:S01]  /*4840*/  FFMA.FTZ R163, R5, R221.reuse, R220 ;  /* 0x000000dd05a37223 */ /* 0x080fe200000100dc */
[----:B------:R-:W3:Y:S01]  /*4850*/  @P3 LDC.64 R198, c[0x0][0x408] ;  /* 0x00010200ffc63b82 */ /* 0x000ee20000000a00 */
[----:B------:R-:W-:Y:S01]  /*4860*/  @P3 PRMT R156, R156, 0x5410, R166 ;  /* 0x000054109c9c3816 */ /* 0x000fe200000000a6 */
[----:B------:R-:W-:Y:S01]  /*4870*/  @P3 FMUL.FTZ R164, R165, R164 ;  /* 0x000000a4a5a43220 */ /* 0x000fe20000410000 */
[----:B------:R-:W-:Y:S01]  /*4880*/  FFMA.FTZ R165, R6, R221, R220 ;  /* 0x000000dd06a57223 */ /* 0x000fe200000100dc */
[----:B------:R-:W-:Y:S01]  /*4890*/  FADD.FTZ R166, R176, -R163 ;  /* 0x800000a3b0a67221 */ /* 0x000fe20000010000 */
[----:B------:R-:W-:-:S02]  /*48a0*/  @P3 LOP3.LUT P6, RZ, R232, 0xff000000, RZ, 0xc0, !PT ;  /* 0xff000000e8ff3812 */ /* 0x000fc400078cc0ff */
[----:B------:R-:W-:Y:S01]  /*48b0*/  FADD.FTZ R200, R168, -R165 ;  /* 0x800000a5a8c87221 */ /* 0x000fe20000010000 */
[C---:B------:R-:W-:Y:S01]  /*48c0*/  FMUL.FTZ R163, R219.reuse, R166 ;  /* 0x000000a6dba37220 */ /* 0x040fe20000410000 */
[----:B------:R-:W-:Y:S02]  /*48d0*/  @P3 FSEL R165, R164, RZ, P5 ;  /* 0x000000ffa4a53208 */ /* 0x000fe40002800000 */
[C---:B------:R-:W-:Y:S01]  /*48e0*/  FMUL.FTZ R166, R219.reuse, R200 ;  /* 0x000000c8dba67220 */ /* 0x040fe20000410000 */
[----:B------:R-:W-:Y:S01]  /*48f0*/  FMUL.FTZ R200, R219, R224 ;  /* 0x000000e0dbc87220 */ /* 0x000fe20000410000 */
[----:B------:R-:W-:Y:S02]  /*4900*/  FSEL R163, R163, RZ, P4 ;  /* 0x000000ffa3a37208 */ /* 0x000fe40002000000 */
[----:B------:R-:W-:Y:S02]  /*4910*/  @P3 F2FP.BF16.F32.PACK_AB R167, RZ, R165 ;  /* 0x000000a5ffa7323e */ /* 0x000fe400000010ff */
[----:B------:R-:W-:Y:S01]  /*4920*/  FSEL R164, R166, RZ, P4 ;  /* 0x000000ffa6a47208 */ /* 0x000fe20002000000 */
[----:B----4-:R-:W-:Y:S01]  /*4930*/  @P3 FMUL.FTZ R193, R163, R193 ;  /* 0x000000c1a3c13220 */ /* 0x010fe20000410000 */
[----:B------:R-:W-:-:S02]  /*4940*/  FSEL R165, R200, RZ, P4 ;  /* 0x000000ffc8a57208 */ /* 0x000fc40002000000 */
[----:B------:R-:W-:Y:S01]  /*4950*/  FSEL R166, R201, RZ, P4 ;  /* 0x000000ffc9a67208 */ /* 0x000fe20002000000 */
[----:B-1----:R-:W-:Y:S01]  /*4960*/  @P3 FMUL.FTZ R195, R164, R195 ;  /* 0x000000c3a4c33220 */ /* 0x002fe20000410000 */
[----:B------:R-:W-:Y:S01]  /*4970*/  @P3 FMUL.FTZ R192, R193, R192 ;  /* 0x000000c0c1c03220 */ /* 0x000fe20000410000 */
[----:B--2---:R-:W-:Y:S01]  /*4980*/  @P3 FMUL.FTZ R197, R165, R197 ;  /* 0x000000c5a5c53220 */ /* 0x004fe20000410000 */
[----:B------:R-:W-:Y:S01]  /*4990*/  @P3 LOP3.LUT P5, RZ, R233, 0xff, RZ, 0xc0, !PT ;  /* 0x000000ffe9ff3812 */ /* 0x000fe200078ac0ff */
[----:B------:R-:W-:Y:S01]  /*49a0*/  @P3 FMUL.FTZ R194, R195, R194 ;  /* 0x000000c2c3c23220 */ /* 0x000fe20000410000 */
[----:B---3--:R-:W-:Y:S01]  /*49b0*/  @P3 FMUL.FTZ R199, R166, R199 ;  /* 0x000000c7a6c73220 */ /* 0x008fe20000410000 */
[----:B------:R-:W-:Y:S01]  /*49c0*/  @P3 PRMT R157, R167, 0x7610, R157 ;  /* 0x00007610a79d3816 */ /* 0x000fe2000000009d */
[----:B------:R-:W-:Y:S01]  /*49d0*/  @P3 FMUL.FTZ R196, R197, R196 ;  /* 0x000000c4c5c43220 */ /* 0x000fe20000410000 */
[----:B------:R-:W-:Y:S01]  /*49e0*/  FFMA.FTZ R167, R9, R221, R220 ;  /* 0x000000dd09a77223 */ /* 0x000fe200000100dc */
[----:B------:R-:W-:Y:S01]  /*49f0*/  @P3 FMUL.FTZ R198, R199, R198 ;  /* 0x000000c6c7c63220 */ /* 0x000fe20000410000 */
[----:B------:R-:W-:-:S02]  /*4a00*/  @P3 FSEL R192, R192, RZ, P6 ;  /* 0x000000ffc0c03208 */ /* 0x000fc40003000000 */
[----:B------:R-:W-:Y:S01]  /*4a10*/  @P3 FSEL R194, R194, RZ, P5 ;  /* 0x000000ffc2c23208 */ /* 0x000fe20002800000 */
[----:B------:R-:W-:Y:S01]  /*4a20*/  FADD.FTZ R200, R178, -R167 ;  /* 0x800000a7b2c87221 */ /* 0x000fe20000010000 */
[C---:B------:R-:W-:Y:S02]  /*4a30*/  @P3 LOP3.LUT P6, RZ, R233.reuse, 0xff00, RZ, 0xc0, !PT ;  /* 0x0000ff00e9ff3812 */ /* 0x040fe400078cc0ff */
[----:B------:R-:W-:Y:S01]  /*4a40*/  @P3 LOP3.LUT P5, RZ, R233, 0xff0000, RZ, 0xc0, !PT ;  /* 0x00ff0000e9ff3812 */ /* 0x000fe200078ac0ff */
[----:B------:R-:W-:Y:S01]  /*4a50*/  FMUL.FTZ R167, R219, R200 ;  /* 0x000000c8dba77220 */ /* 0x000fe20000410000 */
[----:B------:R-:W-:Y:S02]  /*4a60*/  @P3 FSEL R196, R196, RZ, P6 ;  /* 0x000000ffc4c43208 */ /* 0x000fe40003000000 */
[----:B------:R-:W-:Y:S02]  /*4a70*/  @P3 FSEL R198, R198, RZ, P5 ;  /* 0x000000ffc6c63208 */ /* 0x000fe40002800000 */
[----:B------:R-:W-:-:S02]  /*4a80*/  @P3 F2FP.BF16.F32.PACK_AB R194, RZ, R194 ;  /* 0x000000c2ffc2323e */ /* 0x000fc400000010ff */
        /* <DEDUP_REMOVED lines=17> */
.L_x_8688:
        /* <DEDUP_REMOVED lines=13> */
.L_x_8690:
[----:B------:R-:W-:Y:S05]  /*4c70*/  BSYNC.RECONVERGENT B2 ;  /* 0x0000000000027941 */ /* 0x000fea0003800200 */
.L_x_8689:
        /* <DEDUP_REMOVED lines=13> */
.L_x_8692:
[----:B------:R-:W-:Y:S05]  /*4d50*/  BSYNC.RECONVERGENT B2 ;  /* 0x0000000000027941 */ /* 0x000fea0003800200 */
.L_x_8691:
        /* <DEDUP_REMOVED lines=13> */
.L_x_8694:
[----:B------:R-:W-:Y:S05]  /*4e30*/  BSYNC.RECONVERGENT B2 ;  /* 0x0000000000027941 */ /* 0x000fea0003800200 */
.L_x_8693:
        /* <DEDUP_REMOVED lines=13> */
.L_x_8696:
[----:B------:R-:W-:Y:S05]  /*4f10*/  BSYNC.RECONVERGENT B2 ;  /* 0x0000000000027941 */ /* 0x000fea0003800200 */
.L_x_8695:
        /* <DEDUP_REMOVED lines=13> */
.L_x_8698:
[----:B------:R-:W-:Y:S05]  /*4ff0*/  BSYNC.RECONVERGENT B2 ;  /* 0x0000000000027941 */ /* 0x000fea0003800200 */
.L_x_8697:
        /* <DEDUP_REMOVED lines=13> */
.L_x_8700:
[----:B------:R-:W-:Y:S05]  /*50d0*/  BSYNC.RECONVERGENT B2 ;  /* 0x0000000000027941 */ /* 0x000fea0003800200 */
.L_x_8699:
        /* <DEDUP_REMOVED lines=13> */
.L_x_8702:
[----:B------:R-:W-:Y:S05]  /*51b0*/  BSYNC.RECONVERGENT B2 ;  /* 0x0000000000027941 */ /* 0x000fea0003800200 */
.L_x_8701:
        /* <DEDUP_REMOVED lines=13> */
.L_x_8687:
[----:B------:R-:W-:Y:S05]  /*5290*/  BSYNC.RECONVERGENT B1 ;  /* 0x0000000000017941 */ /* 0x000fea0003800200 */
.L_x_8684:
        /* <DEDUP_REMOVED lines=103> */
.L_x_8705:
        /* <DEDUP_REMOVED lines=9> */
[C---:B------:R-:W-:Y:S01]  /*59a0*/  @P2 FFMA.FTZ R196, R219.reuse, R197, R40 ;  /* 0x000000c5dbc42223 */ /* 0x040fe20000010028 */
[----:B------:R-:W-:Y:S01]  /*59b0*/  @P2 FFMA.FTZ R198, R219, R200, R41 ;  /* 0x000000c8dbc62223 */ /* 0x000fe20000010029 */
[-CC-:B------:R-:W-:Y:S01]  /*59c0*/  @P2 FFMA.FTZ R200, R13, R221.reuse, R220.reuse ;  /* 0x000000dd0dc82223 */ /* 0x180fe200000100dc */
[----:B------:R-:W-:Y:S01]  /*59d0*/  @P2 FFMA.FTZ R226, R12, R221, R220 ;  /* 0x000000dd0ce22223 */ /* 0x000fe200000100dc */
[----:B------:R-:W-:Y:S01]  /*59e0*/  @P2 FADD.FTZ R227, R172, -R227 ;  /* 0x800000e3ace32221 */ /* 0x000fe20000010000 */
[----:B------:R-:W-:Y:S01]  /*59f0*/  MOV R232, R36 ;  /* 0x0000002400e87202 */ /* 0x000fe20000000f00 */
[----:B------:R-:W-:Y:S01]  /*5a00*/  @P2 FADD.FTZ R234, R181, -R200 ;  /* 0x800000c8b5ea2221 */ /* 0x000fe20000010000 */
[----:B------:R-:W-:Y:S01]  /*5a10*/  @P2 FADD.FTZ R226, R171, -R226 ;  /* 0x800000e2abe22221 */ /* 0x000fe20000010000 */
[----:B------:R-:W3:Y:S01]  /*5a20*/  @P3 LDC.64 R200, c[0x0][0x408] ;  /* 0x00010200ffc83b82 */ /* 0x000ee20000000a00 */
[----:B------:R-:W-:Y:S01]  /*5a30*/  @P2 FFMA.FTZ R232, R219, R227, R36 ;  /* 0x000000e3dbe82223 */ /* 0x000fe20000010024 */
[-CC-:B------:R-:W-:Y:S01]  /*5a40*/  @P2 FFMA.FTZ R227, R15, R221.reuse, R220.reuse ;  /* 0x000000dd0fe32223 */ /* 0x180fe200000100dc */
[----:B------:R-:W-:Y:S01]  /*5a50*/  MOV R224, R42 ;  /* 0x0000002a00e07202 */ /* 0x000fe20000000f00 */
[----:B------:R-:W-:Y:S01]  /*5a60*/  @P2 FFMA.FTZ R240, R16, R221, R220 ;  /* 0x000000dd10f02223 */ /* 0x000fe200000100dc */
[C---:B------:R-:W-:Y:S01]  /*5a70*/  @P2 FFMA.FTZ R224, R219.reuse, R226, R42 ;  /* 0x000000e2dbe02223 */ /* 0x040fe2000001002a */
[----:B------:R-:W-:Y:S01]  /*5a80*/  MOV R226, R43 ;  /* 0x0000002b00e27202 */ /* 0x000fe20000000f00 */
[----:B-1----:R-:W-:Y:S01]  /*5a90*/  @P3 FMUL.FTZ R193, R196, R193 ;  /* 0x000000c1c4c13220 */ /* 0x002fe20000410000 */
[----:B------:R-:W-:Y:S01]  /*5aa0*/  @P2 FFMA.FTZ R226, R219, R234, R43 ;  /* 0x000000eadbe22223 */ /* 0x000fe2000001002b */
[----:B------:R-:W1:Y:S01]  /*5ab0*/  @P3 LDC.64 R196, c[0x0][0x408] ;  /* 0x00010200ffc43b82 */ /* 0x000e620000000a00 */
[----:B------:R-:W-:Y:S01]  /*5ac0*/  @P2 FADD.FTZ R238, R182, -R227 ;  /* 0x800000e3b6ee2221 */ /* 0x000fe20000010000 */
[----:B------:R-:W-:Y:S01]  /*5ad0*/  @P3 FMUL.FTZ R223, R193, R192 ;  /* 0x000000c0c1df3220 */ /* 0x000fe20000410000 */
[----:B------:R-:W-:Y:S01]  /*5ae0*/  @P2 FADD.FTZ R227, R173, -R240 ;  /* 0x800000f0ade32221 */ /* 0x000fe20000010000 */
[----:B------:R-:W-:Y:S01]  /*5af0*/  @P3 LOP3.LUT P4, RZ, R230, 0xff, RZ, 0xc0, !PT ;  /* 0x000000ffe6ff3812 */ /* 0x000fe2000788c0ff */
[----:B--2---:R-:W-:Y:S01]  /*5b00*/  @P3 FMUL.FTZ R195, R198, R195 ;  /* 0x000000c3c6c33220 */ /* 0x004fe20000410000 */
[----:B------:R-:W-:-:S02]  /*5b10*/  MOV R234, R37 ;  /* 0x0000002500ea7202 */ /* 0x000fc40000000f00 */
[----:B------:R-:W2:Y:S01]  /*5b20*/  @P3 LDC.64 R192, c[0x0][0x408] ;  /* 0x00010200ffc03b82 */ /* 0x000ea20000000a00 */
[----:B------:R-:W-:Y:S01]  /*5b30*/  MOV R236, R38 ;  /* 0x0000002600ec7202 */ /* 0x000fe20000000f00 */
[----:B------:R-:W-:Y:S01]  /*5b40*/  @P3 FMUL.FTZ R225, R195, R194 ;  /* 0x000000c2c3e13220 */ /* 0x000fe20000410000 */
[----:B------:R-:W-:Y:S01]  /*5b50*/  @P3 LOP3.LUT P5, RZ, R230, 0xff00, RZ, 0xc0, !PT ;  /* 0x0000ff00e6ff3812 */ /* 0x000fe200078ac0ff */
[C---:B------:R-:W-:Y:S01]  /*5b60*/  @P2 FFMA.FTZ R234, R219.reuse, R238, R37 ;  /* 0x000000eedbea2223 */ /* 0x040fe20000010025 */
[----:B------:R-:W-:Y:S01]  /*5b70*/  @P2 FFMA.FTZ R236, R219, R227, R38 ;  /* 0x000000e3dbec2223 */ /* 0x000fe20000010026 */
[----:B------:R-:W-:Y:S02]  /*5b80*/  @P3 FSEL R223, R223, RZ, P4 ;  /* 0x000000ffdfdf3208 */ /* 0x000fe40002000000 */
[----:B------:R-:W4:Y:S01]  /*5b90*/  @P3 LDC.64 R194, c[0x0][0x408] ;  /* 0x00010200ffc23b82 */ /* 0x000f220000000a00 */
[----:B------:R-:W-:Y:S01]  /*5ba0*/  @P3 FSEL R225, R225, RZ, P5 ;  /* 0x000000ffe1e13208 */ /* 0x000fe20002800000 */
[----:B---3--:R-:W-:Y:S01]  /*5bb0*/  @P3 FMUL.FTZ R201, R236, R201 ;  /* 0x000000c9ecc93220 */ /* 0x008fe20000410000 */
[----:B------:R-:W-:-:S02]  /*5bc0*/  @P3 LOP3.LUT P6, RZ, R230, 0xff0000, RZ, 0xc0, !PT ;  /* 0x00ff0000e6ff3812 */ /* 0x000fc400078cc0ff */
[----:B------:R-:W-:Y:S01]  /*5bd0*/  @P3 LOP3.LUT P4, RZ, R230, 0xff000000, RZ, 0xc0, !PT ;  /* 0xff000000e6ff3812 */ /* 0x000fe2000788c0ff */
[----:B------:R-:W-:Y:S01]  /*5be0*/  @P3 FMUL.FTZ R200, R201, R200 ;  /* 0x000000c8c9c83220 */ /* 0x000fe20000410000 */
[----:B------:R-:W-:Y:S01]  /*5bf0*/  @P3 LOP3.LUT P5, RZ, R231, 0xff, RZ, 0xc0, !PT ;  /* 0x000000ffe7ff3812 */ /* 0x000fe200078ac0ff */
[----:B------:R-:W3:Y:S01]  /*5c00*/  @P3 LDC.64 R198, c[0x0][0x408] ;  /* 0x00010200ffc63b82 */ /* 0x000ee20000000a00 */
[----:B-1----:R-:W-:Y:S01]  /*5c10*/  @P3 FMUL.FTZ R197, R232, R197 ;  /* 0x000000c5e8c53220 */ /* 0x002fe20000410000 */
[----:B------:R-:W-:Y:S02]  /*5c20*/  @P3 F2FP.BF16.F32.PACK_AB R223, RZ, R223 ;  /* 0x000000dfffdf323e */ /* 0x000fe400000010ff */
[----:B------:R-:W-:Y:S01]  /*5c30*/  @P3 F2FP.BF16.F32.PACK_AB R225, RZ, R225 ;  /* 0x000000e1ffe1323e */ /* 0x000fe200000010ff */
[----:B------:R-:W-:Y:S01]  /*5c40*/  @P3 FMUL.FTZ R196, R197, R196 ;  /* 0x000000c4c5c43220 */ /* 0x000fe20000410000 */
[----:B------:R-:W-:Y:S01]  /*5c50*/  @P3 PRMT R156, R223, 0x7610, R156 ;  /* 0x00007610df9c3816 */ /* 0x000fe2000000009c */
[----:B--2---:R-:W-:-:S03]  /*5c60*/  @P3 FMUL.FTZ R193, R224, R193 ;  /* 0x000000c1e0c13220 */ /* 0x004fc60000410000 */
        /* <DEDUP_REMOVED lines=8> */
[----:B------:R-:W-:-:S02]  /*5cf0*/  @P3 F2FP.BF16.F32.PACK_AB R192, RZ, R192 ;  /* 0x000000c0ffc0323e */ /* 0x000fc400000010ff */
[----:B------:R-:W-:Y:S01]  /*5d00*/  @P3 PRMT R158, R196, 0x7610, R158 ;  /* 0x00007610c49e3816 */ /* 0x000fe2000000009e */
[----:B---3--:R-:W-:Y:S01]  /*5d10*/  @P3 FMUL.FTZ R199, R234, R199 ;  /* 0x000000c7eac73220 */ /* 0x008fe20000410000 */
        /* <DEDUP_REMOVED lines=25> */
.L_x_8704:
        /* <DEDUP_REMOVED lines=32> */
[----:B------:R-:W-:Y:S01]  /*60b0*/  @P3 PRMT R156, R163, 0x7610, R156 ;  /* 0x00007610a39c3816 */ /* 0x000fe2000000009c */
[-C--:B------:R-:W-:Y:S01]  /*60c0*/  FFMA.FTZ R163, R14, R221.reuse, R220 ;  /* 0x000000dd0ea37223 */ /* 0x080fe200000100dc */
[----:B------:R-:W-:Y:S02]  /*60d0*/  @P3 F2FP.BF16.F32.PACK_AB R166, RZ, R166 ;  /* 0x000000a6ffa6323e */ /* 0x000fe400000010ff */
[----:B------:R-:W-:Y:S01]  /*60e0*/  FSEL R162, R167, RZ, P4 ;  /* 0x000000ffa7a27208 */ /* 0x000fe20002000000 */
[----:B------:R-:W-:Y:S01]  /*60f0*/  FADD.FTZ R200, R172, -R163 ;  /* 0x800000a3acc87221 */ /* 0x000fe20000010000 */
[----:B------:R-:W-:Y:S01]  /*6100*/  @P3 PRMT R156, R156, 0x5410, R166 ;  /* 0x000054109c9c3816 */ /* 0x000fe200000000a6 */
[----:B------:R-:W-:Y:S01]  /*6110*/  FFMA.FTZ R166, R13, R221, R220 ;  /* 0x000000dd0da67223 */ /* 0x000fe200000100dc */
[----:B------:R-:W0:Y:S01]  /*6120*/  @P3 LDC.64 R198, c[0x0][0x408] ;  /* 0x00010200ffc63b82 */ /* 0x000e220000000a00 */
[----:B---3--:R-:W-:Y:S01]  /*6130*/  @P3 FMUL.FTZ R165, R162, R165 ;  /* 0x000000a5a2a53220 */ /* 0x008fe20000410000 */
[----:B------:R-:W-:Y:S01]  /*6140*/  @P3 LOP3.LUT P6, RZ, R230, 0xff000000, RZ, 0xc0, !PT ;  /* 0xff000000e6ff3812 */ /* 0x000fe200078cc0ff */
[----:B------:R-:W-:-:S02]  /*6150*/  FADD.FTZ R166, R181, -R166 ;  /* 0x800000a6b5a67221 */ /* 0x000fc40000010000 */
[----:B------:R-:W-:Y:S01]  /*6160*/  @P3 FMUL.FTZ R164, R165, R164 ;  /* 0x000000a4a5a43220 */ /* 0x000fe20000410000 */
[----:B------:R-:W-:Y:S01]  /*6170*/  FFMA.FTZ R165, R15, R221, R220 ;  /* 0x000000dd0fa57223 */ /* 0x000fe200000100dc */
[C---:B------:R-:W-:Y:S01]  /*6180*/  FMUL.FTZ R163, R219.reuse, R166 ;  /* 0x000000a6dba37220 */ /* 0x040fe20000410000 */
[----:B------:R-:W-:Y:S02]  /*6190*/  FMUL.FTZ R166, R219, R200 ;  /* 0x000000c8dba67220 */ /* 0x000fe40000410000 */
[----:B------:R-:W-:Y:S01]  /*61a0*/  FADD.FTZ R224, R182, -R165 ;  /* 0x800000a5b6e07221 */ /* 0x000fe20000010000 */
[----:B------:R-:W-:Y:S02]  /*61b0*/  @P3 FSEL R165, R164, RZ, P5 ;  /* 0x000000ffa4a53208 */ /* 0x000fe40002800000 */
[----:B------:R-:W-:Y:S01]  /*61c0*/  FSEL R163, R163, RZ, P4 ;  /* 0x000000ffa3a37208 */ /* 0x000fe20002000000 */
[----:B------:R-:W-:Y:S01]  /*61d0*/  FMUL.FTZ R200, R219, R224 ;  /* 0x000000e0dbc87220 */ /* 0x000fe20000410000 */
[----:B------:R-:W-:-:S02]  /*61e0*/  FSEL R164, R166, RZ, P4 ;  /* 0x000000ffa6a47208 */ /* 0x000fc40002000000 */
[----:B------:R-:W-:Y:S01]  /*61f0*/  @P3 F2FP.BF16.F32.PACK_AB R167, RZ, R165 ;  /* 0x000000a5ffa7323e */ /* 0x000fe200000010ff */
[----:B----4-:R-:W-:Y:S01]  /*6200*/  @P3 FMUL.FTZ R193, R163, R193 ;  /* 0x000000c1a3c13220 */ /* 0x010fe20000410000 */
[----:B------:R-:W-:Y:S01]  /*6210*/  FSEL R165, R200, RZ, P4 ;  /* 0x000000ffc8a57208 */ /* 0x000fe20002000000 */
[----:B-1----:R-:W-:Y:S01]  /*6220*/  @P3 FMUL.FTZ R195, R164, R195 ;  /* 0x000000c3a4c33220 */ /* 0x002fe20000410000 */
[----:B------:R-:W-:Y:S01]  /*6230*/  FSEL R166, R201, RZ, P4 ;  /* 0x000000ffc9a67208 */ /* 0x000fe20002000000 */
[----:B------:R-:W-:Y:S01]  /*6240*/  @P3 FMUL.FTZ R192, R193, R192 ;  /* 0x000000c0c1c03220 */ /* 0x000fe20000410000 */
[----:B------:R-:W-:Y:S01]  /*6250*/  @P3 LOP3.LUT P5, RZ, R231, 0xff, RZ, 0xc0, !PT ;  /* 0x000000ffe7ff3812 */ /* 0x000fe200078ac0ff */
[----:B------:R-:W-:Y:S01]  /*6260*/  @P3 FMUL.FTZ R194, R195, R194 ;  /* 0x000000c2c3c23220 */ /* 0x000fe20000410000 */
[----:B--2---:R-:W-:Y:S01]  /*6270*/  @P3 FMUL.FTZ R197, R165, R197 ;  /* 0x000000c5a5c53220 */ /* 0x004fe20000410000 */
[----:B0-----:R-:W-:Y:S01]  /*6280*/  @P3 FMUL.FTZ R199, R166, R199 ;  /* 0x000000c7a6c73220 */ /* 0x001fe20000410000 */
[----:B------:R-:W-:Y:S01]  /*6290*/  FFMA.FTZ R200, R17, R221, R220 ;  /* 0x000000dd11c87223 */ /* 0x000fe200000100dc */
[----:B------:R-:W-:Y:S01]  /*62a0*/  @P3 FSEL R192, R192, RZ, P6 ;  /* 0x000000ffc0c03208 */ /* 0x000fe20003000000 */
[----:B------:R-:W-:Y:S01]  /*62b0*/  @P3 FMUL.FTZ R196, R197, R196 ;  /* 0x000000c4c5c43220 */ /* 0x000fe20000410000 */
[----:B------:R-:W-:Y:S01]  /*62c0*/  @P3 FMUL.FTZ R198, R199, R198 ;  /* 0x000000c6c7c63220 */ /* 0x000fe20000410000 */
[----:B------:R-:W-:Y:S01]  /*62d0*/  @P3 FSEL R194, R194, RZ, P5 ;  /* 0x000000ffc2c23208 */ /* 0x000fe20002800000 */
[----:B------:R-:W-:Y:S01]  /*62e0*/  FADD.FTZ R200, R183, -R200 ;  /* 0x800000c8b7c87221 */ /* 0x000fe20000010000 */
[----:B------:R-:W-:-:S02]  /*62f0*/  @P3 LOP3.LUT P6, RZ, R231, 0xff00, RZ, 0xc0, !PT ;  /* 0x0000ff00e7ff3812 */ /* 0x000fc400078cc0ff */
[----:B------:R-:W-:Y:S02]  /*6300*/  @P3 LOP3.LUT P5, RZ, R231, 0xff0000, RZ, 0xc0, !PT ;  /* 0x00ff0000e7ff3812 */ /* 0x000fe400078ac0ff */
        /* <DEDUP_REMOVED lines=22> */
.L_x_8707:
        /* <DEDUP_REMOVED lines=13> */
.L_x_8709:
[----:B------:R-:W-:Y:S05]  /*6540*/  BSYNC.RECONVERGENT B2 ;  /* 0x0000000000027941 */ /* 0x000fea0003800200 */
.L_x_8708:
        /* <DEDUP_REMOVED lines=13> */
.L_x_8711:
[----:B------:R-:W-:Y:S05]  /*6620*/  BSYNC.RECONVERGENT B2 ;  /* 0x0000000000027941 */ /* 0x000fea0003800200 */
.L_x_8710:
        /* <DEDUP_REMOVED lines=13> */
.L_x_8713:
[----:B------:R-:W-:Y:S05]  /*6700*/  BSYNC.RECONVERGENT B2 ;  /* 0x0000000000027941 */ /* 0x000fea0003800200 */
.L_x_8712:
        /* <DEDUP_REMOVED lines=13> */
.L_x_8715:
[----:B------:R-:W-:Y:S05]  /*67e0*/  BSYNC.RECONVERGENT B2 ;  /* 0x0000000000027941 */ /* 0x000fea0003800200 */
.L_x_8714:
        /* <DEDUP_REMOVED lines=13> */
.L_x_8717:
[----:B------:R-:W-:Y:S05]  /*68c0*/  BSYNC.RECONVERGENT B2 ;  /* 0x0000000000027941 */ /* 0x000fea0003800200 */
.L_x_8716:
        /* <DEDUP_REMOVED lines=13> */
.L_x_8719:
[----:B------:R-:W-:Y:S05]  /*69a0*/  BSYNC.RECONVERGENT B2 ;  /* 0x0000000000027941 */ /* 0x000fea0003800200 */
.L_x_8718:
        /* <DEDUP_REMOVED lines=13> */
.L_x_8721:
[----:B------:R-:W-:Y:S05]  /*6a80*/  BSYNC.RECONVERGENT B2 ;  /* 0x0000000000027941 */ /* 0x000fea0003800200 */
.L_x_8720:
        /* <DEDUP_REMOVED lines=13> */
.L_x_8706:
[----:B------:R-:W-:Y:S05]  /*6b60*/  BSYNC.RECONVERGENT B1 ;  /* 0x0000000000017941 */ /* 0x000fea0003800200 */
.L_x_8703:
        /* <DEDUP_REMOVED lines=14> */
[----:B-----5:R-:W-:Y:S01]  /*6c50*/  MOV R160, R32 ;  /* 0x0000002000a07202 */ /* 0x020fe20000000f00 */
[-CC-:B------:R-:W-:Y:S01]  /*6c60*/  @P2 FFMA.FTZ R163, R189, R221.reuse, R220.reuse ;  /* 0x000000ddbda32223 */ /* 0x180fe200000100dc */
[-CC-:B------:R-:W-:Y:S01]  /*6c70*/  @P2 FFMA.FTZ R196, R20, R221.reuse, R220.reuse ;  /* 0x000000dd14c42223 */ /* 0x180fe200000100dc */
        /* <DEDUP_REMOVED lines=18> */
[--C-:B------:R-:W-:Y:S01]  /*6da0*/  @P2 FFMA.FTZ R223, R22, R221, R220.reuse ;  /* 0x000000dd16df2223 */ /* 0x100fe200000100dc */
[----:B-1----:R-:W-:Y:S01]  /*6db0*/  @P3 FMUL.FTZ R193, R160, R193 ;  /* 0x000000c1a0c13220 */ /* 0x002fe20000410000 */
[----:B------:R-:W1:Y:S01]  /*6dc0*/  @P3 LDC.64 R198, c[0x0][0x408] ;  /* 0x00010200ffc63b82 */ /* 0x000e620000000a00 */
[----:B------:R-:W-:Y:S01]  /*6dd0*/  @P3 LOP3.LUT P1, RZ, R228, 0xff, RZ, 0xc0, !PT ;  /* 0x000000ffe4ff3812 */ /* 0x000fe2000782c0ff */
[-CC-:B------:R-:W-:Y:S01]  /*6de0*/  @P2 FFMA.FTZ R222, R23, R221.reuse, R220.reuse ;  /* 0x000000dd17de2223 */ /* 0x180fe200000100dc */
        /* <DEDUP_REMOVED lines=14> */
[----:B------:R-:W-:Y:S01]  /*6ed0*/  @P2 FFMA.FTZ R164, R219, R223, R28 ;  /* 0x000000dfdba42223 */ /* 0x000fe2000001001c */
[----:B------:R-:W-:Y:S01]  /*6ee0*/  @P3 FMUL.FTZ R221, R221, R166 ;  /* 0x000000a6dddd3220 */ /* 0x000fe20000410000 */
[----:B------:R-:W-:Y:S01]  /*6ef0*/  MOV R165, R29 ;  /* 0x0000001d00a57202 */ /* 0x000fe20000000f00 */
[----:B------:R-:W-:Y:S01]  /*6f00*/  @P2 FFMA.FTZ R165, R219, R222, R29 ;  /* 0x000000dedba52223 */ /* 0x000fe2000001001d */
        /* <DEDUP_REMOVED lines=45> */
.L_x_8724:
        /* <DEDUP_REMOVED lines=17> */
[----:B------:R-:W-:Y:S01]  /*72f0*/  @P2 FFMA.FTZ R236, R23, R221, R220 ;  /* 0x000000dd17ec2223 */ /* 0x000fe200000100dc */
        /* <DEDUP_REMOVED lines=72> */
.L_x_8723:
        /* <DEDUP_REMOVED lines=14> */
[----:B------:R-:W-:Y:S01]  /*7860*/  FFMA.FTZ R223, R24, R221, R220 ;  /* 0x000000dd18df7223 */ /* 0x000fe200000100dc */
[----:B------:R-:W-:Y:S01]  /*7870*/  FSEL R160, R160, RZ, P1 ;  /* 0x000000ffa0a07208 */ /* 0x000fe20000800000 */
[----:B------:R-:W-:Y:S01]  /*7880*/  FADD.FTZ R192, R179, -R192 ;  /* 0x800000c0b3c07221 */ /* 0x000fe20000010000 */
[----:B------:R-:W3:Y:S01]  /*7890*/  @P3 LDC.64 R164, c[0x0][0x408] ;  /* 0x00010200ffa43b82 */ /* 0x000ee20000000a00 */
[----:B------:R-:W-:Y:S01]  /*78a0*/  FSEL R161, R161, RZ, P1 ;  /* 0x000000ffa1a17208 */ /* 0x000fe20000800000 */
[----:B------:R-:W-:Y:S01]  /*78b0*/  FADD.FTZ R222, R187, -R222 ;  /* 0x800000debbde7221 */ /* 0x000fe20000010000 */
[----:B------:R-:W-:Y:S01]  /*78c0*/  FMUL.FTZ R192, R219, R192 ;  /* 0x000000c0dbc07220 */ /* 0x000fe20000410000 */
[----:B------:R-:W-:Y:S01]  /*78d0*/  @P3 LOP3.LUT P4, RZ, R228, 0xff00, RZ, 0xc0, !PT ;  /* 0x0000ff00e4ff3812 */ /* 0x000fe2000788c0ff */
[----:B------:R-:W-:Y:S01]  /*78e0*/  FADD.FTZ R224, R188, -R223 ;  /* 0x800000dfbce07221 */ /* 0x000fe20000010000 */
[----:B------:R-:W-:Y:S01]  /*78f0*/  @P3 LOP3.LUT P5, RZ, R229, 0xff00, RZ, 0xc0, !PT ;  /* 0x0000ff00e5ff3812 */ /* 0x000fe200078ac0ff */
        /* <DEDUP_REMOVED lines=10> */
[----:B------:R-:W-:Y:S01]  /*79a0*/  @P3 LOP3.LUT P2, RZ, R228, 0xff0000, RZ, 0xc0, !PT ;  /* 0x00ff0000e4ff3812 */ /* 0x000fe2000784c0ff */
[----:B---3--:R-:W-:Y:S02]  /*79b0*/  @P3 FMUL.FTZ R165, R162, R165 ;  /* 0x000000a5a2a53220 */ /* 0x008fe40000410000 */
[----:B------:R-:W3:Y:S01]  /*79c0*/  @P3 LDC.64 R196, c[0x0][0x408] ;  /* 0x00010200ffc43b82 */ /* 0x000ee20000000a00 */
[----:B------:R-:W-:Y:S01]  /*79d0*/  FADD.FTZ R200, R186, -R167 ;  /* 0x800000a7bac87221 */ /* 0x000fe20000010000 */
[----:B------:R-:W-:Y:S01]  /*79e0*/  FADD.FTZ R220, R184, -R201 ;  /* 0x800000c9b8dc7221 */ /* 0x000fe20000010000 */
[----:B------:R-:W-:Y:S01]  /*79f0*/  @P3 FMUL.FTZ R164, R165, R164 ;  /* 0x000000a4a5a43220 */ /* 0x000fe20000410000 */
[----:B------:R-:W-:Y:S01]  /*7a00*/  @P3 F2FP.BF16.F32.PACK_AB R163, RZ, R163 ;  /* 0x000000a3ffa3323e */ /* 0x000fe200000010ff */
[C---:B------:R-:W-:Y:S01]  /*7a10*/  FMUL.FTZ R165, R219.reuse, R200 ;  /* 0x000000c8dba57220 */ /* 0x040fe20000410000 */
[----:B------:R-:W-:Y:S01]  /*7a20*/  @P3 FSEL R166, R166, RZ, P4 ;  /* 0x000000ffa6a63208 */ /* 0x000fe20002000000 */
[C---:B------:R-:W-:Y:S01]  /*7a30*/  FMUL.FTZ R200, R219.reuse, R220 ;  /* 0x000000dcdbc87220 */ /* 0x040fe20000410000 */
[----:B------:R-:W4:Y:S01]  /*7a40*/  @P3 LDC.64 R198, c[0x0][0x408] ;  /* 0x00010200ffc63b82 */ /* 0x000f220000000a00 */
[----:B------:R-:W-:Y:S01]  /*7a50*/  @P3 FSEL R164, R164, RZ, P2 ;  /* 0x000000ffa4a43208 */ /* 0x000fe20001000000 */
[----:B------:R-:W-:Y:S01]  /*7a60*/  FMUL.FTZ R201, R219, R222 ;  /* 0x000000dedbc97220 */ /* 0x000fe20000410000 */
[----:B------:R-:W-:Y:S01]  /*7a70*/  @P3 PRMT R156, R163, 0x7610, R156 ;  /* 0x00007610a39c3816 */ /* 0x000fe2000000009c */
[----:B------:R-:W-:Y:S01]  /*7a80*/  FMUL.FTZ R220, R219, R224 ;  /* 0x000000e0dbdc7220 */ /* 0x000fe20000410000 */
[----:B------:R-:W-:Y:S01]  /*7a90*/  @P3 F2FP.BF16.F32.PACK_AB R166, RZ, R166 ;  /* 0x000000a6ffa6323e */ /* 0x000fe200000010ff */
[----:B------:R-:W-:Y:S01]  /*7aa0*/  FADD.FTZ R226, R190, -R221 ;  /* 0x800000ddbee27221 */ /* 0x000fe20000010000 */
[----:B------:R-:W-:-:S02]  /*7ab0*/  FSEL R163, R165, RZ, P1 ;  /* 0x000000ffa5a37208 */ /* 0x000fc40000800000 */
[----:B------:R-:W-:Y:S01]  /*7ac0*/  @P3 F2FP.BF16.F32.PACK_AB R167, RZ, R164 ;  /* 0x000000a4ffa7323e */ /* 0x000fe200000010ff */
[----:B------:R-:W-:Y:S01]  /*7ad0*/  FMUL.FTZ R219, R219, R226 ;  /* 0x000000e2dbdb7220 */ /* 0x000fe20000410000 */
        /* <DEDUP_REMOVED lines=10> */
[----:B------:R-:W-:Y:S01]  /*7b80*/  @P3 LOP3.LUT P4, RZ, R229, 0xff, RZ, 0xc0, !PT ;  /* 0x000000ffe5ff3812 */ /* 0x000fe2000788c0ff */
[----:B----4-:R-:W-:Y:S01]  /*7b90*/  @P3 FMUL.FTZ R199, R166, R199 ;  /* 0x000000c7a6c73220 */ /* 0x010fe20000410000 */
        /* <DEDUP_REMOVED lines=26> */
.L_x_8726:
        /* <DEDUP_REMOVED lines=24> */
.L_x_8728:
[----:B------:R-:W-:Y:S05]  /*7ec0*/  BSYNC.RECONVERGENT B2 ;  /* 0x0000000000027941 */ /* 0x000fea0003800200 */
.L_x_8727:
        /* <DEDUP_REMOVED lines=13> */
.L_x_8730:
[----:B------:R-:W-:Y:S05]  /*7fa0*/  BSYNC.RECONVERGENT B2 ;  /* 0x0000000000027941 */ /* 0x000fea0003800200 */
.L_x_8729:
        /* <DEDUP_REMOVED lines=13> */
.L_x_8732:
[----:B------:R-:W-:Y:S05]  /*8080*/  BSYNC.RECONVERGENT B2 ;  /* 0x0000000000027941 */ /* 0x000fea0003800200 */
.L_x_8731:
        /* <DEDUP_REMOVED lines=13> */
.L_x_8734:
[----:B------:R-:W-:Y:S05]  /*8160*/  BSYNC.RECONVERGENT B2 ;  /* 0x0000000000027941 */ /* 0x000fea0003800200 */
.L_x_8733:
        /* <DEDUP_REMOVED lines=13> */
.L_x_8736:
[----:B------:R-:W-:Y:S05]  /*8240*/  BSYNC.RECONVERGENT B2 ;  /* 0x0000000000027941 */ /* 0x000fea0003800200 */
.L_x_8735:
        /* <DEDUP_REMOVED lines=13> */
.L_x_8738:
[----:B------:R-:W-:Y:S05]  /*8320*/  BSYNC.RECONVERGENT B2 ;  /* 0x0000000000027941 */ /* 0x000fea0003800200 */
.L_x_8737:
        /* <DEDUP_REMOVED lines=13> */
.L_x_8740:
[----:B------:R-:W-:Y:S05]  /*8400*/  BSYNC.RECONVERGENT B2 ;  /* 0x0000000000027941 */ /* 0x000fea0003800200 */
.L_x_8739:
[----:B------:R-:W-:-:S04]  /*8410*/  @P3 F2FP.BF16.F32.PACK_AB R192, RZ, R192 ;  /* 0x000000c0ffc0323e */ /* 0x000fc800000010ff */
[----:B------:R-:W-:-:S07]  /*8420*/  @P3 PRMT R159, R159, 0x5410, R192 ;  /* 0x000054109f9f3816 */ /* 0x000fce00000000c0 */
.L_x_8725:
[----:B------:R-:W-:Y:S05]  /*8430*/  BSYNC.RECONVERGENT B1 ;  /* 0x0000000000017941 */ /* 0x000fea0003800200 */
.L_x_8722:
        /* <DEDUP_REMOVED lines=13> */
.L_x_8659:
[----:B------:R-:W-:Y:S05]  /*8510*/  BSYNC B0 ;  /* 0x0000000000007941 */ /* 0x000fea0003800000 */
.L_x_8658:
        /* <DEDUP_REMOVED lines=186> */
.L_x_8664:
        /* <DEDUP_REMOVED lines=8> */
.L_x_8743:
[----:B------:R-:W-:Y:S05]  /*9140*/  BSYNC B1 ;  /* 0x0000000000017941 */ /* 0x000fea0003800000 */
.L_x_8742:
        /* <DEDUP_REMOVED lines=8> */
.L_x_8744:
[----:B------:R-:W-:-:S05]  /*91d0*/  FADD.FTZ R196, R196, R193 ;  /* 0x000000c1c4c47221 */ /* 0x000fca0000010000 */
[----:B------:R-:W-:Y:S01]  /*91e0*/  MOV R220, R196 ;  /* 0x000000c400dc7202 */ /* 0x000fe20000000f00 */
[----:B------:R-:W-:Y:S01]  /*91f0*/  HFMA2 R221, -RZ, RZ, 0, 1.1920928955078125e-07 ;  /* 0x00000002ffdd7431 */ /* 0x000fe200000001ff */
[----:B------:R-:W-:-:S07]  /*9200*/  MOV R195, R217 ;  /* 0x000000d900c37202 */ /* 0x000fce0000000f00 */
[----:B------:R-:W-:Y:S05]  /*9210*/  WARPSYNC.COLLECTIVE R201, `(.L_x_8745) ;  /* 0x00000000c9087348 */ /* 0x000fea0003c00000 */
[----:B------:R0:W1:Y:S02]  /*9220*/  SHFL.BFLY P0, R217, R220, R221, R224 ;  /* 0x0c0000dddcd97389 */ /* 0x00006400000000e0 */
[----:B01----:R-:W-:Y:S05]  /*9230*/  ENDCOLLECTIVE ;  /* 0x000000000000791b */ /* 0x003fea0003800000 */
.L_x_8745:
[----:B------:R-:W-:-:S05]  /*9240*/  FADD.FTZ R195, R195, R194 ;  /* 0x000000c2c3c37221 */ /* 0x000fca0000010000 */
[----:B------:R-:W-:Y:S02]  /*9250*/  MOV R220, R195 ;  /* 0x000000c300dc7202 */ /* 0x000fe40000000f00 */
[----:B------:R-:W-:-:S07]  /*9260*/  MOV R197, R217 ;  /* 0x000000d900c57202 */ /* 0x000fce0000000f00 */
[----:B------:R-:W-:Y:S05]  /*9270*/  WARPSYNC.COLLECTIVE R201, `(.L_x_8746) ;  /* 0x00000000c9087348 */ /* 0x000fea0003c00000 */
[----:B------:R0:W1:Y:S02]  /*9280*/  SHFL.BFLY P0, R217, R220, R221, R224 ;  /* 0x0c0000dddcd97389 */ /* 0x00006400000000e0 */
[----:B01----:R-:W-:Y:S05]  /*9290*/  ENDCOLLECTIVE ;  /* 0x000000000000791b */ /* 0x003fea0003800000 */
.L_x_8746:
[----:B------:R-:W-:-:S05]  /*92a0*/  FADD.FTZ R197, R196, R197 ;  /* 0x000000c5c4c57221 */ /* 0x000fca0000010000 */
[----:B------:R-:W-:Y:S01]  /*92b0*/  MOV R220, R197 ;  /* 0x000000c500dc7202 */ /* 0x000fe20000000f00 */
[----:B------:R-:W-:Y:S01]  /*92c0*/  HFMA2 R221, -RZ, RZ, 0, 2.384185791015625e-07 ;  /* 0x00000004ffdd7431 */ /* 0x000fe200000001ff */
[----:B------:R-:W-:-:S07]  /*92d0*/  MOV R198, R217 ;  /* 0x000000d900c67202 */ /* 0x000fce0000000f00 */
[----:B------:R-:W-:Y:S05]  /*92e0*/  WARPSYNC.COLLECTIVE R201, `(.L_x_8747) ;  /* 0x00000000c9087348 */ /* 0x000fea0003c00000 */
[----:B------:R0:W1:Y:S02]  /*92f0*/  SHFL.BFLY P0, R217, R220, R221, R224 ;  /* 0x0c0000dddcd97389 */ /* 0x00006400000000e0 */
[----:B01----:R-:W-:Y:S05]  /*9300*/  ENDCOLLECTIVE ;  /* 0x000000000000791b */ /* 0x003fea0003800000 */
.L_x_8747:
[----:B------:R-:W-:-:S05]  /*9310*/  FADD.FTZ R198, R195, R198 ;  /* 0x000000c6c3c67221 */ /* 0x000fca0000010000 */
[----:B------:R-:W-:Y:S02]  /*9320*/  MOV R220, R198 ;  /* 0x000000c600dc7202 */ /* 0x000fe40000000f00 */
[----:B------:R-:W-:-:S07]  /*9330*/  MOV R200, R217 ;  /* 0x000000d900c87202 */ /* 0x000fce0000000f00 */
[----:B------:R-:W-:Y:S05]  /*9340*/  WARPSYNC.COLLECTIVE R201, `(.L_x_8748) ;  /* 0x00000000c9087348 */ /* 0x000fea0003c00000 */
[----:B------:R0:W1:Y:S02]  /*9350*/  SHFL.BFLY P0, R217, R220, R221, R224 ;  /* 0x0c0000dddcd97389 */ /* 0x00006400000000e0 */
[----:B01----:R-:W-:Y:S05]  /*9360*/  ENDCOLLECTIVE ;  /* 0x000000000000791b */ /* 0x003fea0003800000 */
.L_x_8748:
[----:B------:R-:W-:-:S05]  /*9370*/  FADD.FTZ R200, R197, R200 ;  /* 0x000000c8c5c87221 */ /* 0x000fca0000010000 */
[----:B------:R-:W-:Y:S01]  /*9380*/  MOV R220, R200 ;  /* 0x000000c800dc7202 */ /* 0x000fe20000000f00 */
[----:B------:R-:W-:Y:S01]  /*9390*/  HFMA2 R221, -RZ, RZ, 0, 4.76837158203125e-07 ;  /* 0x00000008ffdd7431 */ /* 0x000fe200000001ff */
[----:B------:R-:W-:-:S07]  /*93a0*/  MOV R199, R217 ;  /* 0x000000d900c77202 */ /* 0x000fce0000000f00 */
[----:B------:R-:W-:Y:S05]  /*93b0*/  WARPSYNC.COLLECTIVE R201, `(.L_x_8749) ;  /* 0x00000000c9087348 */ /* 0x000fea0003c00000 */
[----:B------:R0:W1:Y:S02]  /*93c0*/  SHFL.BFLY P0, R217, R220, R221, R224 ;  /* 0x0c0000dddcd97389 */ /* 0x00006400000000e0 */
[----:B01----:R-:W-:Y:S05]  /*93d0*/  ENDCOLLECTIVE ;  /* 0x000000000000791b */ /* 0x003fea0003800000 */
.L_x_8749:
[----:B------:R-:W-:-:S05]  /*93e0*/  FADD.FTZ R199, R198, R199 ;  /* 0x000000c7c6c77221 */ /* 0x000fca0000010000 */
[----:B------:R-:W-:Y:S02]  /*93f0*/  MOV R220, R199 ;  /* 0x000000c700dc7202 */ /* 0x000fe40000000f00 */
[----:B------:R-:W-:-:S07]  /*9400*/  MOV R193, R217 ;  /* 0x000000d900c17202 */ /* 0x000fce0000000f00 */
[----:B------:R-:W-:Y:S05]  /*9410*/  WARPSYNC.COLLECTIVE R201, `(.L_x_8750) ;  /* 0x00000000c9087348 */ /* 0x000fea0003c00000 */
[----:B------:R0:W1:Y:S02]  /*9420*/  SHFL.BFLY P0, R217, R220, R221, R224 ;  /* 0x0c0000dddcd97389 */ /* 0x00006400000000e0 */
[----:B01----:R-:W-:Y:S05]  /*9430*/  ENDCOLLECTIVE ;  /* 0x000000000000791b */ /* 0x003fea0003800000 */
.L_x_8750:
[----:B------:R-:W-:-:S05]  /*9440*/  FADD.FTZ R193, R200, R193 ;  /* 0x000000c1c8c17221 */ /* 0x000fca0000010000 */
[----:B------:R-:W-:Y:S01]  /*9450*/  MOV R220, R193 ;  /* 0x000000c100dc7202 */ /* 0x000fe20000000f00 */
[----:B------:R-:W-:Y:S01]  /*9460*/  HFMA2 R221, -RZ, RZ, 0, 9.5367431640625e-07 ;  /* 0x00000010ffdd7431 */ /* 0x000fe200000001ff */
[----:B------:R-:W-:-:S07]  /*9470*/  MOV R194, R217 ;  /* 0x000000d900c27202 */ /* 0x000fce0000000f00 */
[----:B------:R-:W-:Y:S05]  /*9480*/  WARPSYNC.COLLECTIVE R201, `(.L_x_8751) ;  /* 0x00000000c9087348 */ /* 0x000fea0003c00000 */
[----:B------:R0:W1:Y:S02]  /*9490*/  SHFL.BFLY P0, R217, R220, R221, R224 ;  /* 0x0c0000dddcd97389 */ /* 0x00006400000000e0 */
[----:B01----:R-:W-:Y:S05]  /*94a0*/  ENDCOLLECTIVE ;  /* 0x000000000000791b */ /* 0x003fea0003800000 */
.L_x_8751:
[----:B------:R-:W-:-:S05]  /*94b0*/  FADD.FTZ R194, R199, R194 ;  /* 0x000000c2c7c27221 */ /* 0x000fca0000010000 */
[----:B------:R-:W-:Y:S02]  /*94c0*/  MOV R220, R194 ;  /* 0x000000c200dc7202 */ /* 0x000fe40000000f00 */
[----:B------:R-:W-:-:S07]  /*94d0*/  MOV R196, R217 ;  /* 0x000000d900c47202 */ /* 0x000fce0000000f00 */
[----:B------:R-:W-:Y:S05]  /*94e0*/  WARPSYNC.COLLECTIVE R201, `(.L_x_8752) ;  /* 0x00000000c9087348 */ /* 0x000fea0003c00000 */
[----:B------:R0:W1:Y:S02]  /*94f0*/  SHFL.BFLY P0, R217, R220, R221, R224 ;  /* 0x0c0000dddcd97389 */ /* 0x00006400000000e0 */
[----:B01----:R-:W-:Y:S05]  /*9500*/  ENDCOLLECTIVE ;  /* 0x000000000000791b */ /* 0x003fea0003800000 */
.L_x_8752:
[----:B------:R-:W-:Y:S01]  /*9510*/  MOV R195, R217 ;  /* 0x000000d900c37202 */ /* 0x000fe20000000f00 */
[----:B------:R-:W-:Y:S06]  /*9520*/  BRA `(.L_x_8753) ;  /* 0xffffff8800ac7947 */ /* 0x000fec000383ffff */
.L_x_8754:
        /* <DEDUP_REMOVED lines=13> */
.L_x_20039:


//--------------------- .text._ZN10layer_norm13ln_bwd_kernelINS_13Kernel_traitsIf13__nv_bfloat16fS2_fjLj1024ELj1ELj4ELj1ELj16ENS_18Kernel_traits_baseILj1024EfS2_fS2_fjLj128EEEEELb1ELb1ELb0ELb0EEEvNS_9BwdParamsE --------------------------
	.section	.text._ZN10layer_norm13ln_bwd_kernelINS_13Kernel_traitsIf13__nv_bfloat16fS2_fjLj1024ELj1ELj4ELj1ELj16ENS_18Kernel_traits_baseILj1024EfS2_fS2_fjLj128EEEEELb1ELb1ELb0ELb0EEEvNS_9BwdParamsE,"ax",@progbits
	.align	128
        .global         _ZN10layer_norm13ln_bwd_kernelINS_13Kernel_traitsIf13__nv_bfloat16fS2_fjLj1024ELj1ELj4ELj1ELj16ENS_18Kernel_traits_baseILj1024EfS2_fS2_fjLj128EEEEELb1ELb1ELb0ELb0EEEvNS_9BwdParamsE
        .type           _ZN10layer_norm13ln_bwd_kernelINS_13Kernel_traitsIf13__nv_bfloat16fS2_fjLj1024ELj1ELj4ELj1ELj16ENS_18Kernel_traits_baseILj1024EfS2_fS2_fjLj128EEEEELb1ELb1ELb0ELb0EEEvNS_9BwdParamsE,@function
        .size           _ZN10layer_norm13ln_bwd_kernelINS_13Kernel_traitsIf13__nv_bfloat16fS2_fjLj1024ELj1ELj4ELj1ELj16ENS_18Kernel_traits_baseILj1024EfS2_fS2_fjLj128EEEEELb1ELb1ELb0ELb0EEEvNS_9BwdParamsE,(.L_x_20040 - _ZN10layer_norm13ln_bwd_kernelINS_13Kernel_traitsIf13__nv_bfloat16fS2_fjLj1024ELj1ELj4ELj1ELj16ENS_18Kernel_traits_baseILj1024EfS2_fS2_fjLj128EEEEELb1ELb1ELb0ELb0EEEvNS_9BwdParamsE)
        .other          _ZN10layer_norm13ln_bwd_kernelINS_13Kernel_traitsIf13__nv_bfloat16fS2_fjLj1024ELj1ELj4ELj1ELj16ENS_18Kernel_traits_baseILj1024EfS2_fS2_fjLj128EEEEELb1ELb1ELb0ELb0EEEvNS_9BwdParamsE,@"STO_CUDA_ENTRY STV_DEFAULT"
_ZN10layer_norm13ln_bwd_kernelINS_13Kernel_traitsIf13__nv_bfloat16fS2_fjLj1024ELj1ELj4ELj1ELj16ENS_18Kernel_traits_baseILj1024EfS2_fS2_fjLj128EEEEELb1ELb1ELb0ELb0EEEvNS_9BwdParamsE:
.text._ZN10layer_norm13ln_bwd_kernelINS_13Kernel_traitsIf13__nv_bfloat16fS2_fjLj1024ELj1ELj4ELj1ELj16ENS_18Kernel_traits_baseILj1024EfS2_fS2_fjLj128EEEEELb1ELb1ELb0ELb0EEEvNS_9BwdParamsE:
        /* <DEDUP_REMOVED lines=19> */
[C---:B------:R-:W-:Y:S01]  /*0130*/  ISETP.GE.U32.AND P0, PT, R6.reuse, 0x20, PT ;  /* 0x000000200600780c */ /* 0x040fe20003f06070 */
[----:B------:R4:W-:Y:S01]  /*0140*/  STL [R1+0x24], R6 ;  /* 0x0000240601007387 */ /* 0x0009e20000100800 */
[C---:B------:R-:W-:Y:S02]  /*0150*/  ISETP.GE.U32.AND P1, PT, R6.reuse, 0x40, PT ;  /* 0x000000400600780c */ /* 0x040fe40003f26070 */
[C---:B------:R-:W-:Y:S01]  /*0160*/  ISETP.GE.U32.AND P2, PT, R6.reuse, 0x60, PT ;  /* 0x000000600600780c */ /* 0x040fe20003f46070 */
[----:B------:R-:W2:Y:S01]  /*0170*/  LDL.64 R52, [R1+0xa0] ;  /* 0x0000a00001347983 */ /* 0x000ea20000100a00 */
[----:B------:R-:W-:-:S03]  /*0180*/  ISETP.GE.U32.AND P3, PT, R6, 0x80, PT ;  /* 0x000000800600780c */ /* 0x000fc60003f66070 */
[----:B------:R-:W2:Y:S04]  /*0190*/  LDL.64 R54, [R1+0xa8] ;  /* 0x0000a80001367983 */ /* 0x000ea80000100a00 */
[----:B------:R-:W2:Y:S01]  /*01a0*/  LDL.64 R48, [R1+0x90] ;  /* 0x0000900001307983 */ /* 0x000ea20000100a00 */
[----:B---3--:R-:W3:Y:S03]  /*01b0*/  @P0 LDC.64 R2, c[0x0][0x3d0] ;  /* 0x0000f400ff020b82 */ /* 0x008ee60000000a00 */
[----:B------:R-:W2:Y:S04]  /*01c0*/  LDL.64 R50, [R1+0x98] ;  /* 0x0000980001327983 */ /* 0x000ea80000100a00 */
[----:B------:R-:W2:Y:S01]  /*01d0*/  LDL.64 R44, [R1+0x80] ;  /* 0x00008000012c7983 */ /* 0x000ea20000100a00 */
[----:B------:R-:W0:Y:S03]  /*01e0*/  @P0 LDC.64 R4, c[0x0][0x3e8] ;  /* 0x0000fa00ff040b82 */ /* 0x000e260000000a00 */
[----:B------:R-:W2:Y:S04]  /*01f0*/  LDL.64 R46, [R1+0x88] ;  /* 0x00008800012e7983 */ /* 0x000ea80000100a00 */
[----:B------:R-:W2:Y:S01]  /*0200*/  LDL.64 R40, [R1+0x70] ;  /* 0x0000700001287983 */ /* 0x000ea20000100a00 */
[----:B----4-:R-:W4:Y:S03]  /*0210*/  @P1 LDC.64 R6, c[0x0][0x3d0] ;  /* 0x0000f400ff061b82 */ /* 0x010f260000000a00 */
        /* <DEDUP_REMOVED lines=18> */
[C---:B----4-:R-:W-:Y:S01]  /*0340*/  @P1 IMAD.WIDE.U32 R10, R23.reuse, 0x20, R6 ;  /* 0x00000020170a1825 */ /* 0x050fe200078e0006 */
[----:B------:R-:W-:Y:S01]  /*0350*/  SHF.R.U32.HI R0, RZ, 0x5, R22 ;  /* 0x00000005ff007819 */ /* 0x000fe20000011616 */
[----:B------:R-:W5:Y:S02]  /*0360*/  @P0 LDG.E.128 R188, desc[UR6][R4.64] ;  /* 0x0000000604bc0981 */ /* 0x000f64000c1e1d00 */
[C---:B-1----:R-:W-:Y:S01]  /*0370*/  @P1 IMAD.WIDE.U32 R12, R23.reuse, 0x20, R8 ;  /* 0x00000020170c1825 */ /* 0x042fe200078e0008 */
        /* <DEDUP_REMOVED lines=13> */
[----:B--2---:R-:W2:Y:S04]  /*0450*/  @P0 LDG.E.128 R52, desc[UR6][R2.64] ;  /* 0x0000000602340981 */ /* 0x004ea8000c1e1d00 */
[----:B------:R0:W4:Y:S04]  /*0460*/  @P0 LDG.E.128 R48, desc[UR6][R2.64+0x10] ;  /* 0x0000100602300981 */ /* 0x000128000c1e1d00 */
[----:B------:R-:W4:Y:S04]  /*0470*/  @P1 LDG.E.128 R44, desc[UR6][R10.64] ;  /* 0x000000060a2c1981 */ /* 0x000f28000c1e1d00 */
[----:B------:R-:W4:Y:S04]  /*0480*/  @P1 LDG.E.128 R40, desc[UR6][R10.64+0x10] ;  /* 0x000010060a281981 */ /* 0x000f28000c1e1d00 */
[----:B------:R-:W4:Y:S04]  /*0490*/  @P2 LDG.E.128 R36, desc[UR6][R14.64] ;  /* 0x000000060e242981 */ /* 0x000f28000c1e1d00 */
[----:B------:R-:W4:Y:S04]  /*04a0*/  @P2 LDG.E.128 R32, desc[UR6][R14.64+0x10] ;  /* 0x000010060e202981 */ /* 0x000f28000c1e1d00 */
[----:B------:R-:W4:Y:S04]  /*04b0*/  @P3 LDG.E.128 R28, desc[UR6][R6.64] ;  /* 0x00000006061c3981 */ /* 0x000f28000c1e1d00 */
[----:B------:R-:W4:Y:S01]  /*04c0*/  @P3 LDG.E.128 R24, desc[UR6][R6.64+0x10] ;  /* 0x0000100606183981 */ /* 0x000f22000c1e1d00 */
        /* <DEDUP_REMOVED lines=67> */
[----:B------:R0:W-:Y:S01]  /*0900*/  STL [R1+0x1c], R2 ;  /* 0x00001c0201007387 */ /* 0x0001e20000100800 */
[----:B------:R-:W-:-:S13]  /*0910*/  ISETP.GE.AND P0, PT, R2, UR5, PT ;  /* 0x0000000502007c0c */ /* 0x000fda000bf06270 */
        /* <DEDUP_REMOVED lines=52> */
.L_x_8797:
[----:B------:R-:W2:Y:S01]  /*0c60*/  LDL R195, [R1+0x1c] ;  /* 0x00001c0001c37983 */ /* 0x000ea20000100800 */
[----:B------:R-:W2:Y:S03]  /*0c70*/  @P0 LDC.64 R12, c[0x0][0x3e0] ;  /* 0x0000f800ff0c0b82 */ /* 0x000ea60000000a00 */
[----:B0-----:R-:W3:Y:S01]  /*0c80*/  LDL R194, [R1+0x24] ;  /* 0x0000240001c27983 */ /* 0x001ee20000100800 */
[----:B------:R-:W0:Y:S01]  /*0c90*/  S2R R193, SR_TID.X ;  /* 0x0000000000c17919 */ /* 0x000e220000002100 */
[----:B--2---:R-:W-:-:S05]  /*0ca0*/  @P0 IMAD.WIDE R12, R195, 0x2, R12 ;  /* 0x00000002c30c0825 */ /* 0x004fca00078e020c */
[----:B------:R1:W2:Y:S02]  /*0cb0*/  @P0 LDG.E.U16 R192, desc[UR6][R12.64] ;  /* 0x000000060cc00981 */ /* 0x0002a4000c1e1500 */
[----:B-1----:R-:W1:Y:S02]  /*0cc0*/  LDC.64 R12, c[0x0][0x3c0] ;  /* 0x0000f000ff0c7b82 */ /* 0x002e640000000a00 */
[----:B-1----:R-:W-:-:S05]  /*0cd0*/  IMAD.WIDE R12, R195, 0x4, R12 ;  /* 0x00000004c30c7825 */ /* 0x002fca00078e020c */
[----:B------:R1:W4:Y:S02]  /*0ce0*/  LDG.E R14, desc[UR6][R12.64] ;  /* 0x000000060c0e7981 */ /* 0x000324000c1e1900 */
[----:B-1----:R-:W1:Y:S01]  /*0cf0*/  LDC.64 R12, c[0x0][0x3c8] ;  /* 0x0000f200ff0c7b82 */ /* 0x002e620000000a00 */
[----:B------:R-:W-:Y:S02]  /*0d00*/  MOV R200, UR15 ;  /* 0x0000000f00c87c02 */ /* 0x000fe40008000f00 */
[C---:B---3--:R-:W-:Y:S02]  /*0d10*/  ISETP.GE.U32.AND P6, PT, R194.reuse, 0x40, PT ;  /* 0x00000040c200780c */ /* 0x048fe40003fc6070 */
[----:B------:R-:W-:Y:S01]  /*0d20*/  ISETP.GE.U32.AND P5, PT, R194, 0x60, PT ;  /* 0x00000060c200780c */ /* 0x000fe20003fa6070 */
[----:B------:R-:W-:Y:S02]  /*0d30*/  HFMA2 R15, -RZ, RZ, 1.875, 0 ;  /* 0x3f800000ff0f7431 */ /* 0x000fe400000001ff */
[----:B-1----:R-:W-:-:S05]  /*0d40*/  IMAD.WIDE R12, R195, 0x4, R12 ;  /* 0x00000004c30c7825 */ /* 0x002fca00078e020c */
[----:B-----5:R1:W5:Y:S01]  /*0d50*/  LDG.E R16, desc[UR6][R12.64] ;  /* 0x000000060c107981 */ /* 0x020362000c1e1900 */
[C---:B------:R-:W-:Y:S01]  /*0d60*/  ISETP.GE.U32.AND P3, PT, R194.reuse, 0x20, PT ;  /* 0x00000020c200780c */ /* 0x040fe20003f66070 */
[----:B------:R-:W-:Y:S01]  /*0d70*/  BSSY.RECONVERGENT B1, `(.L_x_8757) ;  /* 0x0000077000017945 */ /* 0x000fe20003800200 */
[----:B------:R-:W-:Y:S01]  /*0d80*/  ISETP.NE.AND P4, PT, RZ, UR8, PT ;  /* 0x00000008ff007c0c */ /* 0x000fe2000bf85270 */
[----:B------:R3:W-:Y:S01]  /*0d90*/  STL [R1+0x2c], R200 ;  /* 0x00002cc801007387 */ /* 0x0007e20000100800 */
[----:B------:R-:W-:Y:S01]  /*0da0*/  HFMA2 R225, -RZ, RZ, 0, 0 ;  /* 0x00000000ffe17431 */ /* 0x000fe200000001ff */
[----:B------:R-:W-:Y:S02]  /*0db0*/  ISETP.GE.U32.AND P1, PT, R194, 0x80, PT ;  /* 0x00000080c200780c */ /* 0x000fe40003f26070 */
[----:B------:R-:W-:Y:S01]  /*0dc0*/  MOV R226, RZ ;  /* 0x000000ff00e27202 */ /* 0x000fe20000000f00 */
[----:B-1----:R-:W-:-:S05]  /*0dd0*/  IMAD R12, R195, R200, RZ ;  /* 0x000000c8c30c7224 */ /* 0x002fca00078e02ff */
[----:B------:R-:W-:-:S04]  /*0de0*/  SHF.R.S32.HI R13, RZ, 0x1f, R12 ;  /* 0x0000001fff0d7819 */ /* 0x000fc8000001140c */
[----:B------:R-:W-:Y:S02]  /*0df0*/  LEA.HI R12, R13, R12, RZ, 0x3 ;  /* 0x0000000c0d0c7211 */ /* 0x000fe400078f18ff */
[----:B0-----:R-:W-:Y:S02]  /*0e00*/  LOP3.LUT R13, R193, 0x1f, RZ, 0xc0, !PT ;  /* 0x0000001fc10d7812 */ /* 0x001fe400078ec0ff */
[----:B------:R-:W-:Y:S02]  /*0e10*/  P2R R193, PR, RZ, 0x40 ;  /* 0x00000040ffc17803 */ /* 0x000fe40000000000 */
[----:B------:R-:W-:-:S03]  /*0e20*/  LEA.HI.SX32 R12, R12, R13, 0x1d ;  /* 0x0000000d0c0c7211 */ /* 0x000fc600078feaff */
[----:B------:R3:W-:Y:S01]  /*0e30*/  STL [R1+0x20], R193 ;  /* 0x000020c101007387 */ /* 0x0007e20000100800 */
[----:B--2---:R-:W-:Y:S02]  /*0e40*/  @P0 SHF.L.U32 R15, R192, 0x10, RZ ;  /* 0x00000010c00f0819 */ /* 0x004fe400000006ff */
[----:B------:R-:W-:-:S05]  /*0e50*/  P2R R192, PR, RZ, 0x20 ;  /* 0x00000020ffc07803 */ /* 0x000fca0000000000 */
[----:B------:R3:W-:Y:S01]  /*0e60*/  STL [R1+0x28], R192 ;  /* 0x000028c001007387 */ /* 0x0007e20000100800 */
[----:B----4-:R-:W-:Y:S02]  /*0e70*/  FSEL R13, R14, RZ, !P4 ;  /* 0x000000ff0e0d7208 */ /* 0x010fe40006000000 */
[----:B------:R-:W-:Y:S01]  /*0e80*/  MOV R14, R12 ;  /* 0x0000000c000e7202 */ /* 0x000fe20000000f00 */
[----:B---3--:R-:W-:Y:S06]  /*0e90*/  @!P3 BRA `(.L_x_8758) ;  /* 0x000000040090b947 */ /* 0x008fec0003800000 */
[----:B------:R-:W0:Y:S01]  /*0ea0*/  LDC.64 R196, c[0x0][0x3a8] ;  /* 0x0000ea00ffc47b82 */ /* 0x000e220000000a00 */
[----:B------:R-:W2:Y:S07]  /*0eb0*/  LDL R227, [R1+0xa0] ;  /* 0x0000a00001e37983 */ /* 0x000eae0000100800 */
[----:B------:R-:W1:Y:S01]  /*0ec0*/  LDC.64 R200, c[0x0][0x428] ;  /* 0x00010a00ffc87b82 */ /* 0x000e620000000a00 */
[----:B------:R-:W-:-:S07]  /*0ed0*/  ISETP.NE.U32.AND P2, PT, RZ, UR10, PT ;  /* 0x0000000aff007c0c */ /* 0x000fce000bf45070 */
[----:B------:R-:W3:Y:S01]  /*0ee0*/  LDC.64 R218, c[0x0][0x3b0] ;  /* 0x0000ec00ffda7b82 */ /* 0x000ee20000000a00 */
[----:B0-----:R-:W-:-:S05]  /*0ef0*/  IMAD.WIDE.U32 R196, R12, 0x20, R196 ;  /* 0x000000200cc47825 */ /* 0x001fca00078e00c4 */
[----:B------:R-:W4:Y:S01]  /*0f00*/  LDG.E.128 R192, desc[UR6][R196.64] ;  /* 0x00000006c4c07981 */ /* 0x000f22000c1e1d00 */
[----:B-1----:R-:W-:-:S03]  /*0f10*/  IMAD.WIDE.U32 R200, R12, 0x10, R200 ;  /* 0x000000100cc87825 */ /* 0x002fc600078e00c8 */
[----:B------:R0:W2:Y:S04]  /*0f20*/  LDG.E.128 R204, desc[UR6][R196.64+0x10] ;  /* 0x00001006c4cc7981 */ /* 0x0000a8000c1e1d00 */
[----:B------:R-:W2:Y:S01]  /*0f30*/  LDG.E.128 R200, desc[UR6][R200.64] ;  /* 0x00000006c8c87981 */ /* 0x000ea2000c1e1d00 */
[----:B------:R-:W-:-:S13]  /*0f40*/  ISETP.NE.AND.EX P2, PT, RZ, UR11, PT, P2 ;  /* 0x0000000bff007c0c */ /* 0x000fda000bf45320 */
[----:B0-----:R-:W0:Y:S02]  /*0f50*/  @P2 LDC.64 R196, c[0x0][0x438] ;  /* 0x00010e00ffc42b82 */ /* 0x001e240000000a00 */
[----:B0-----:R-:W-:-:S05]  /*0f60*/  @P2 IMAD.WIDE.U32 R196, R12, 0x20, R196 ;  /* 0x000000200cc42825 */ /* 0x001fca00078e00c4 */
[----:B------:R-:W5:Y:S04]  /*0f70*/  @P2 LDG.E.128 R60, desc[UR6][R196.64] ;  /* 0x00000006c43c2981 */ /* 0x000f68000c1e1d00 */
[----:B------:R3:W5:Y:S02]  /*0f80*/  @P2 LDG.E.128 R56, desc[UR6][R196.64+0x10] ;  /* 0x00001006c4382981 */ /* 0x000764000c1e1d00 */
[----:B---3--:R-:W-:-:S06]  /*0f90*/  IMAD.WIDE.U32 R196, R12, 0x8, R218 ;  /* 0x000000080cc47825 */ /* 0x008fcc00078e00da */
[----:B------:R-:W5:Y:S01]  /*0fa0*/  LDG.E.64 R196, desc[UR6][R196.64] ;  /* 0x00000006c4c47981 */ /* 0x000f62000c1e1b00 */
[C---:B----4-:R-:W-:Y:S01]  /*0fb0*/  FADD.FTZ R0, -R13.reuse, R192 ;  /* 0x000000c00d007221 */ /* 0x050fe20000010100 */
[C---:B------:R-:W-:Y:S01]  /*0fc0*/  FADD.FTZ R218, -R13.reuse, R194 ;  /* 0x000000c20dda7221 */ /* 0x040fe20000010100 */
[C---:B------:R-:W-:Y:S01]  /*0fd0*/  FADD.FTZ R219, -R13.reuse, R195 ;  /* 0x000000c30ddb7221 */ /* 0x040fe20000010100 */
[----:B--2---:R-:W-:Y:S02]  /*0fe0*/  FADD.FTZ R192, -R13, R207 ;  /* 0x000000cf0dc07221 */ /* 0x004fe40000010100 */
[----:B------:R-:W2:Y:S01]  /*0ff0*/  LDL R207, [R1+0xa8] ;  /* 0x0000a80001cf7983 */ /* 0x000ea20000100800 */
[C---:B------:R-:W-:Y:S02]  /*1000*/  PRMT R226, R203.reuse, 0x7632, R226 ;  /* 0x00007632cbe27816 */ /* 0x040fe400000000e2 */
[----:B------:R-:W-:Y:S01]  /*1010*/  SHF.L.U32 R194, R203, 0x10, RZ ;  /* 0x00000010cbc27819 */ /* 0x000fe200000006ff */
[C---:B------:R-:W-:Y:S01]  /*1020*/  FADD.FTZ R203, -R13.reuse, R206 ;  /* 0x000000ce0dcb7221 */ /* 0x040fe20000010100 */
[----:B------:R-:W-:Y:S01]  /*1030*/  FADD.FTZ R14, -R13, R205 ;  /* 0x000000cd0d0e7221 */ /* 0x000fe20000010100 */
[----:B------:R-:W3:Y:S01]  /*1040*/  LDL R206, [R1+0x90] ;  /* 0x0000900001ce7983 */ /* 0x000ee20000100800 */
[----:B-----5:R-:W-:-:S03]  /*1050*/  FMUL.FTZ R221, R16, R219 ;  /* 0x000000db10dd7220 */ /* 0x020fc60000410000 */
[----:B------:R-:W4:Y:S04]  /*1060*/  LDL R205, [R1+0x98] ;  /* 0x0000980001cd7983 */ /* 0x000f280000100800 */
[----:B------:R-:W4:Y:S01]  /*1070*/  LDL R219, [R1+0xa4] ;  /* 0x0000a40001db7983 */ /* 0x000f220000100800 */
[----:B------:R-:W-:Y:S01]  /*1080*/  PRMT R195, R201, 0x7632, R195 ;  /* 0x00007632c9c37816 */ /* 0x000fe200000000c3 */
[----:B------:R-:W-:Y:S01]  /*1090*/  FADD.FTZ R217, -R13, R193 ;  /* 0x000000c10dd97221 */ /* 0x000fe20000010100 */
[C---:B------:R-:W-:Y:S02]  /*10a0*/  PRMT R220, R200.reuse, 0x7632, R220 ;  /* 0x00007632c8dc7816 */ /* 0x040fe400000000dc */
[----:B------:R-:W-:Y:S02]  /*10b0*/  SHF.L.U32 R201, R201, 0x10, RZ ;  /* 0x00000010c9c97819 */ /* 0x000fe400000006ff */
[----:B------:R-:W-:-:S02]  /*10c0*/  SHF.L.U32 R200, R200, 0x10, RZ ;  /* 0x00000010c8c87819 */ /* 0x000fc400000006ff */
[C---:B------:R-:W-:Y:S02]  /*10d0*/  SHF.L.U32 R193, R202.reuse, 0x10, RZ ;  /* 0x00000010cac17819 */ /* 0x040fe400000006ff */
[----:B------:R-:W-:Y:S01]  /*10e0*/  PRMT R225, R202, 0x7632, R225 ;  /* 0x00007632cae17816 */ /* 0x000fe200000000e1 */
[----:B------:R-:W-:Y:S01]  /*10f0*/  FADD.FTZ R202, -R13, R204 ;  /* 0x000000cc0dca7221 */ /* 0x000fe20000010100 */
[----:B------:R-:W-:Y:S01]  /*1100*/  FMUL.FTZ R222, R16, R218 ;  /* 0x000000da10de7220 */ /* 0x000fe20000410000 */
[----:B------:R-:W-:Y:S01]  /*1110*/  SHF.L.U32 R204, R220, 0x10, RZ ;  /* 0x00000010dccc7819 */ /* 0x000fe200000006ff */
[C---:B------:R-:W-:Y:S01]  /*1120*/  FMUL.FTZ R218, R16.reuse, R203 ;  /* 0x000000cb10da7220 */ /* 0x040fe20000410000 */
[C---:B------:R-:W-:Y:S01]  /*1130*/  FMUL.FTZ R0, R16.reuse, R0 ;  /* 0x0000000010007220 */ /* 0x040fe20000410000 */
[----:B------:R-:W-:Y:S01]  /*1140*/  FMUL.FTZ R227, R227, R200 ;  /* 0x000000c8e3e37220 */ /* 0x000fe20000410000 */
[C---:B------:R-:W-:Y:S01]  /*1150*/  FMUL.FTZ R223, R16.reuse, R217 ;  /* 0x000000d910df7220 */ /* 0x040fe20000410000 */
[----:B------:R-:W-:Y:S01]  /*1160*/  FMUL.FTZ R220, R16, R202 ;  /* 0x000000ca10dc7220 */ /* 0x000fe20000410000 */
[----:B------:R-:W4:Y:S01]  /*1170*/  LDL R217, [R1+0xac] ;  /* 0x0000ac0001d97983 */ /* 0x000f220000100800 */
[----:B------:R-:W-:Y:S01]  /*1180*/  FADD.FTZ R126, R126, R201 ;  /* 0x000000c97e7e7221 */ /* 0x000fe20000010000 */
[-C--:B------:R-:W-:Y:S01]  /*1190*/  FFMA.FTZ R158, R222, R201.reuse, R158 ;  /* 0x000000c9de9e7223 */ /* 0x080fe2000001009e */
[----:B------:R-:W-:Y:S01]  /*11a0*/  FADD.FTZ R122, R122, R194 ;  /* 0x000000c27a7a7221 */ /* 0x000fe20000010000 */
[----:B------:R-:W-:Y:S01]  /*11b0*/  FFMA.FTZ R154, R218, R194, R154 ;  /* 0x000000c2da9a7223 */ /* 0x000fe2000001009a */
[----:B--2---:R-:W-:Y:S01]  /*11c0*/  FMUL.FTZ R207, R207, R201 ;  /* 0x000000c9cfcf7220 */ /* 0x004fe20000410000 */
[----:B------:R-:W-:Y:S01]  /*11d0*/  FFMA.FTZ R201, R0, R227, RZ ;  /* 0x000000e300c97223 */ /* 0x000fe200000100ff */
[----:B---3--:R-:W-:-:S03]  /*11e0*/  FMUL.FTZ R206, R206, R193 ;  /* 0x000000c1cece7220 */ /* 0x008fc60000410000 */
[----:B------:R-:W-:Y:S01]  /*11f0*/  STL [R1+0x14], R207 ;  /* 0x000014cf01007387 */ /* 0x000fe20000100800 */
[----:B----4-:R-:W-:Y:S01]  /*1200*/  FMUL.FTZ R205, R205, R194 ;  /* 0x000000c2cdcd7220 */ /* 0x010fe20000410000 */
[----:B------:R-:W-:Y:S02]  /*1210*/  FADD.FTZ R194, RZ, R227 ;  /* 0x000000e3ffc27221 */ /* 0x000fe40000010000 */
[----:B------:R-:W-:Y:S01]  /*1220*/  STL [R1+0xc], R206 ;  /* 0x00000cce01007387 */ /* 0x000fe20000100800 */
[----:B------:R-:W-:-:S03]  /*1230*/  FMUL.FTZ R202, R219, R204 ;  /* 0x000000ccdbca7220 */ /* 0x000fc60000410000 */
[----:B------:R-:W2:Y:S01]  /*1240*/  LDL R203, [R1+0x94] ;  /* 0x0000940001cb7983 */ /* 0x000ea20000100800 */
[----:B------:R-:W-:Y:S01]  /*1250*/  FADD.FTZ R194, R194, R202 ;  /* 0x000000cac2c27221 */ /* 0x000fe20000010000 */
[----:B------:R-:W-:Y:S02]  /*1260*/  FFMA.FTZ R201, R223, R202, R201 ;  /* 0x000000cadfc97223 */ /* 0x000fe400000100c9 */
[----:B------:R-:W-:Y:S04]  /*1270*/  STL [R1+0x4], R205 ;  /* 0x000004cd01007387 */ /* 0x000fe80000100800 */
[----:B------:R0:W-:Y:S04]  /*1280*/  STL [R1+0x18], R202 ;  /* 0x000018ca01007387 */ /* 0x0001e80000100800 */
[----:B0-----:R-:W3:Y:S01]  /*1290*/  LDL R202, [R1+0x9c] ;  /* 0x00009c0001ca7983 */ /* 0x001ee20000100800 */
[----:B------:R-:W-:Y:S01]  /*12a0*/  SHF.L.U32 R195, R195, 0x10, RZ ;  /* 0x00000010c3c37819 */ /* 0x000fe200000006ff */
[----:B------:R-:W-:Y:S01]  /*12b0*/  FADD.FTZ R124, R124, R200 ;  /* 0x000000c87c7c7221 */ /* 0x000fe20000010000 */
[----:B------:R-:W-:Y:S01]  /*12c0*/  FFMA.FTZ R156, R0, R200, R156 ;  /* 0x000000c8009c7223 */ /* 0x000fe2000001009c */
[----:B------:R-:W-:Y:S01]  /*12d0*/  FFMA.FTZ R157, R223, R204, R157 ;  /* 0x000000ccdf9d7223 */ /* 0x000fe2000001009d */
[----:B------:R-:W-:Y:S01]  /*12e0*/  FADD.FTZ R125, R125, R204 ;  /* 0x000000cc7d7d7221 */ /* 0x000fe20000010000 */
[----:B------:R-:W-:Y:S01]  /*12f0*/  SHF.L.U32 R200, R225, 0x10, RZ ;  /* 0x00000010e1c87819 */ /* 0x000fe200000006ff */
[----:B------:R-:W-:Y:S01]  /*1300*/  FADD.FTZ R120, R120, R193 ;  /* 0x000000c178787221 */ /* 0x000fe20000010000 */
[----:B------:R-:W-:Y:S01]  /*1310*/  FFMA.FTZ R152, R220, R193, R152 ;  /* 0x000000c1dc987223 */ /* 0x000fe20000010098 */
[-C--:B------:R-:W-:Y:S01]  /*1320*/  FMUL.FTZ R204, R217, R195.reuse ;  /* 0x000000c3d9cc7220 */ /* 0x080fe20000410000 */
[----:B------:R-:W-:Y:S01]  /*1330*/  FADD.FTZ R194, R194, R207 ;  /* 0x000000cfc2c27221 */ /* 0x000fe20000010000 */
[----:B------:R-:W-:Y:S01]  /*1340*/  SHF.L.U32 R193, R226, 0x10, RZ ;  /* 0x00000010e2c17819 */ /* 0x000fe200000006ff */
[C---:B------:R-:W-:Y:S01]  /*1350*/  FMUL.FTZ R219, R16.reuse, R14 ;  /* 0x0000000e10db7220 */ /* 0x040fe20000410000 */
[----:B------:R-:W-:Y:S01]  /*1360*/  FMUL.FTZ R217, R16, R192 ;  /* 0x000000c010d97220 */ /* 0x000fe20000410000 */
[----:B------:R-:W-:Y:S01]  /*1370*/  FADD.FTZ R14, R194, R204 ;  /* 0x000000ccc20e7221 */ /* 0x000fe20000010000 */
[----:B------:R0:W-:Y:S01]  /*1380*/  STL [R1+0x10], R204 ;  /* 0x000010cc01007387 */ /* 0x0001e20000100800 */
[----:B------:R-:W-:Y:S01]  /*1390*/  FFMA.FTZ R159, R221, R195, R159 ;  /* 0x000000c3dd9f7223 */ /* 0x000fe2000001009f */
[----:B------:R-:W-:Y:S01]  /*13a0*/  FADD.FTZ R127, R127, R195 ;  /* 0x000000c37f7f7221 */ /* 0x000fe20000010000 */
[----:B------:R-:W-:Y:S01]  /*13b0*/  FFMA.FTZ R195, R222, R207, R201 ;  /* 0x000000cfdec37223 */ /* 0x000fe200000100c9 */
[----:B------:R-:W-:-:S03]  /*13c0*/  FADD.FTZ R14, R14, R206 ;  /* 0x000000ce0e0e7221 */ /* 0x000fc60000010000 */
[----:B------:R-:W-:-:S04]  /*13d0*/  FFMA.FTZ R195, R221, R204, R195 ;  /* 0x000000ccddc37223 */ /* 0x000fc800000100c3 */
[----:B------:R-:W-:Y:S01]  /*13e0*/  FFMA.FTZ R195, R220, R206, R195 ;  /* 0x000000cedcc37223 */ /* 0x000fe200000100c3 */
[----:B------:R-:W-:Y:S01]  /*13f0*/  FADD.FTZ R121, R121, R200 ;  /* 0x000000c879797221 */ /* 0x000fe20000010000 */
[-C--:B------:R-:W-:Y:S01]  /*1400*/  FFMA.FTZ R153, R219, R200.reuse, R153 ;  /* 0x000000c8db997223 */ /* 0x080fe20000010099 */
[----:B------:R-:W-:Y:S01]  /*1410*/  FADD.FTZ R123, R123, R193 ;  /* 0x000000c17b7b7221 */ /* 0x000fe20000010000 */
[----:B------:R-:W-:Y:S01]  /*1420*/  FFMA.FTZ R155, R217, R193, R155 ;  /* 0x000000c1d99b7223 */ /* 0x000fe2000001009b */
[----:B--2---:R-:W-:-:S05]  /*1430*/  FMUL.FTZ R194, R203, R200 ;  /* 0x000000c8cbc27220 */ /* 0x004fca0000410000 */
[----:B------:R0:W-:Y:S01]  /*1440*/  STL [R1+0x8], R194 ;  /* 0x000008c201007387 */ /* 0x0001e20000100800 */
[----:B---3--:R-:W-:-:S05]  /*1450*/  FMUL.FTZ R192, R202, R193 ;  /* 0x000000c1cac07220 */ /* 0x008fca0000410000 */
[----:B------:R0:W-:Y:S01]  /*1460*/  STL [R1], R192 ;  /* 0x000000c001007387 */ /* 0x0001e20000100800 */
[----:B------:R-:W-:Y:S01]  /*1470*/  FADD.FTZ R14, R14, R194 ;  /* 0x000000c20e0e7221 */ /* 0x000fe20000010000 */
[----:B------:R-:W-:-:S03]  /*1480*/  FFMA.FTZ R195, R219, R194, R195 ;  /* 0x000000c2dbc37223 */ /* 0x000fc600000100c3 */
[----:B------:R-:W-:Y:S01]  /*1490*/  FADD.FTZ R14, R14, R205 ;  /* 0x000000cd0e0e7221 */ /* 0x000fe20000010000 */
[----:B------:R-:W-:-:S03]  /*14a0*/  FFMA.FTZ R195, R218, R205, R195 ;  /* 0x000000cddac37223 */ /* 0x000fc600000100c3 */
[----:B------:R-:W-:Y:S01]  /*14b0*/  FADD.FTZ R226, R14, R192 ;  /* 0x000000c00ee27221 */ /* 0x000fe20000010000 */
[----:B------:R-:W-:Y:S01]  /*14c0*/  FFMA.FTZ R225, R217, R192, R195 ;  /* 0x000000c0d9e17223 */ /* 0x000fe200000100c3 */
[----:B0-----:R-:W-:-:S07]  /*14d0*/  IADD3 R14, PT, PT, R12, 0x20, RZ ;  /* 0x000000200c0e7810 */ /* 0x001fce0007ffe0ff */
.L_x_8758:
[----:B------:R-:W-:Y:S05]  /*14e0*/  BSYNC.RECONVERGENT B1 ;  /* 0x0000000000017941 */ /* 0x000fea0003800200 */
.L_x_8757:
        /* <DEDUP_REMOVED lines=11> */
[----:B0-----:R-:W-:-:S05]  /*15a0*/  IMAD.WIDE.U32 R22, R14, 0x20, R22 ;  /* 0x000000200e167825 */ /* 0x001fca00078e0016 */
[----:B------:R-:W2:Y:S01]  /*15b0*/  LDG.E.128 R204, desc[UR6][R22.64+0x10] ;  /* 0x0000100616cc7981 */ /* 0x000ea2000c1e1d00 */
[----:B-1----:R-:W-:-:S03]  /*15c0*/  IMAD.WIDE.U32 R200, R14, 0x10, R200 ;  /* 0x000000100ec87825 */ /* 0x002fc600078e00c8 */
[----:B------:R0:W3:Y:S04]  /*15d0*/  LDG.E.128 R192, desc[UR6][R22.64] ;  /* 0x0000000616c07981 */ /* 0x0000e8000c1e1d00 */
        /* <DEDUP_REMOVED lines=8> */
[----:B--2---:R-:W-:-:S03]  /*1660*/  FADD.FTZ R11, -R13, R205 ;  /* 0x000000cd0d0b7221 */ /* 0x004fc60000010100 */
[----:B------:R-:W2:Y:S01]  /*1670*/  LDL R205, [R1+0x74] ;  /* 0x0000740001cd7983 */ /* 0x000ea20000100800 */
[C---:B---3--:R-:W-:Y:S01]  /*1680*/  FADD.FTZ R214, -R13.reuse, R194 ;  /* 0x000000c20dd67221 */ /* 0x048fe20000010100 */
[C---:B----4-:R-:W-:Y:S02]  /*1690*/  PRMT R245, R200.reuse, 0x7632, R245 ;  /* 0x00007632c8f57816 */ /* 0x050fe400000000f5 */
[----:B------:R-:W-:Y:S01]  /*16a0*/  SHF.L.U32 R194, R200, 0x10, RZ ;  /* 0x00000010c8c27819 */ /* 0x000fe200000006ff */
[----:B------:R-:W-:Y:S02]  /*16b0*/  FADD.FTZ R200, -R13, R206 ;  /* 0x000000ce0dc87221 */ /* 0x000fe40000010100 */
[----:B------:R-:W3:Y:S01]  /*16c0*/  LDL R206, [R1+0x78] ;  /* 0x0000780001ce7983 */ /* 0x000ee20000100800 */
[C---:B------:R-:W-:Y:S02]  /*16d0*/  PRMT R246, R201.reuse, 0x7632, R246 ;  /* 0x00007632c9f67816 */ /* 0x040fe400000000f6 */
[----:B------:R-:W-:Y:S01]  /*16e0*/  SHF.L.U32 R17, R201, 0x10, RZ ;  /* 0x00000010c9117819 */ /* 0x000fe200000006ff */
[----:B------:R-:W-:-:S02]  /*16f0*/  FADD.FTZ R201, -R13, R204 ;  /* 0x000000cc0dc97221 */ /* 0x000fc40000010100 */
[----:B------:R-:W4:Y:S01]  /*1700*/  LDL R204, [R1+0x7c] ;  /* 0x00007c0001cc7983 */ /* 0x000f220000100800 */
[C---:B------:R-:W-:Y:S01]  /*1710*/  FADD.FTZ R198, -R13.reuse, R193 ;  /* 0x000000c10dc67221 */ /* 0x040fe20000010100 */
[----:B------:R-:W-:Y:S01]  /*1720*/  FADD.FTZ R212, -R13, R192 ;  /* 0x000000c00dd47221 */ /* 0x000fe20000010100 */
[C---:B-----5:R-:W-:Y:S02]  /*1730*/  FMUL.FTZ R214, R16.reuse, R214 ;  /* 0x000000d610d67220 */ /* 0x060fe40000410000 */
[----:B------:R-:W-:Y:S01]  /*1740*/  FMUL.FTZ R215, R16, R198 ;  /* 0x000000c610d77220 */ /* 0x000fe20000410000 */
[----:B------:R-:W-:Y:S01]  /*1750*/  SHF.L.U32 R198, R245, 0x10, RZ ;  /* 0x00000010f5c67819 */ /* 0x000fe200000006ff */
[----:B------:R-:W-:Y:S01]  /*1760*/  FMUL.FTZ R252, R252, R194 ;  /* 0x000000c2fcfc7220 */ /* 0x000fe20000410000 */
[----:B------:R-:W-:Y:S01]  /*1770*/  FMUL.FTZ R216, R16, R212 ;  /* 0x000000d410d87220 */ /* 0x000fe20000410000 */
[----:B------:R-:W-:Y:S01]  /*1780*/  FADD.FTZ R118, R118, R17 ;  /* 0x0000001176767221 */ /* 0x000fe20000010000 */
[-C--:B------:R-:W-:Y:S01]  /*1790*/  FFMA.FTZ R150, R214, R17.reuse, R150 ;  /* 0x00000011d6967223 */ /* 0x080fe20000010096 */
[----:B------:R-:W-:Y:S01]  /*17a0*/  FMUL.FTZ R250, R250, R17 ;  /* 0x00000011fafa7220 */ /* 0x000fe20000410000 */
[----:B------:R-:W-:Y:S01]  /*17b0*/  FADD.FTZ R195, -R13, R195 ;  /* 0x000000c30dc37221 */ /* 0x000fe20000010100 */
[C---:B------:R-:W-:Y:S01]  /*17c0*/  FMUL.FTZ R17, R16.reuse, R200 ;  /* 0x000000c810117220 */ /* 0x040fe20000410000 */
[----:B------:R-:W-:Y:S01]  /*17d0*/  FMUL.FTZ R212, R16, R201 ;  /* 0x000000c910d47220 */ /* 0x000fe20000410000 */
[----:B------:R-:W-:Y:S01]  /*17e0*/  FADD.FTZ R200, R226, R252 ;  /* 0x000000fce2c87221 */ /* 0x000fe20000010000 */
[----:B------:R-:W-:Y:S01]  /*17f0*/  FMUL.FTZ R251, R251, R198 ;  /* 0x000000c6fbfb7220 */ /* 0x000fe20000410000 */
[----:B------:R-:W-:Y:S01]  /*1800*/  FADD.FTZ R116, R116, R194 ;  /* 0x000000c274747221 */ /* 0x000fe20000010000 */
[C---:B------:R-:W-:Y:S01]  /*1810*/  FFMA.FTZ R148, R216.reuse, R194, R148 ;  /* 0x000000c2d8947223 */ /* 0x040fe20000010094 */
[----:B------:R-:W-:Y:S01]  /*1820*/  FFMA.FTZ R201, R216, R252, R225 ;  /* 0x000000fcd8c97223 */ /* 0x000fe200000100e1 */
[----:B------:R-:W-:Y:S01]  /*1830*/  SHF.L.U32 R194, R246, 0x10, RZ ;  /* 0x00000010f6c27819 */ /* 0x000fe200000006ff */
[----:B------:R-:W-:Y:S01]  /*1840*/  FMUL.FTZ R213, R16, R195 ;  /* 0x000000c310d57220 */ /* 0x000fe20000410000 */
[----:B------:R-:W-:Y:S01]  /*1850*/  FFMA.FTZ R149, R215, R198, R149 ;  /* 0x000000c6d7957223 */ /* 0x000fe20000010095 */
[----:B------:R-:W-:Y:S01]  /*1860*/  FADD.FTZ R117, R117, R198 ;  /* 0x000000c675757221 */ /* 0x000fe20000010000 */
[----:B------:R-:W-:Y:S01]  /*1870*/  FADD.FTZ R198, R200, R251 ;  /* 0x000000fbc8c67221 */ /* 0x000fe20000010000 */
[----:B------:R-:W-:Y:S01]  /*1880*/  FFMA.FTZ R201, R215, R251, R201 ;  /* 0x000000fbd7c97223 */ /* 0x000fe200000100c9 */
[C---:B------:R-:W-:Y:S01]  /*1890*/  PRMT R247, R202.reuse, 0x7632, R247 ;  /* 0x00007632caf77816 */ /* 0x040fe200000000f7 */
[-C--:B------:R-:W-:Y:S01]  /*18a0*/  FFMA.FTZ R151, R213, R194.reuse, R151 ;  /* 0x000000c2d5977223 */ /* 0x080fe20000010097 */
[----:B------:R-:W-:Y:S01]  /*18b0*/  FADD.FTZ R119, R119, R194 ;  /* 0x000000c277777221 */ /* 0x000fe20000010000 */
[----:B------:R-:W-:Y:S01]  /*18c0*/  FMUL.FTZ R249, R249, R194 ;  /* 0x000000c2f9f97220 */ /* 0x000fe20000410000 */
[----:B------:R-:W-:Y:S01]  /*18d0*/  SHF.L.U32 R193, R202, 0x10, RZ ;  /* 0x00000010cac17819 */ /* 0x000fe200000006ff */
[----:B------:R-:W-:Y:S01]  /*18e0*/  FADD.FTZ R194, R198, R250 ;  /* 0x000000fac6c27221 */ /* 0x000fe20000010000 */
[----:B------:R-:W-:Y:S01]  /*18f0*/  FFMA.FTZ R201, R214, R250, R201 ;  /* 0x000000fad6c97223 */ /* 0x000fe200000100c9 */
[----:B------:R-:W-:Y:S01]  /*1900*/  SHF.L.U32 R195, R247, 0x10, RZ ;  /* 0x00000010f7c37819 */ /* 0x000fe200000006ff */
[----:B------:R-:W-:Y:S01]  /*1910*/  FMUL.FTZ R198, R16, R11 ;  /* 0x0000000b10c67220 */ /* 0x000fe20000410000 */
[----:B------:R-:W-:Y:S01]  /*1920*/  FADD.FTZ R11, R194, R249 ;  /* 0x000000f9c20b7221 */ /* 0x000fe20000010000 */
[----:B------:R-:W-:Y:S01]  /*1930*/  FMUL.FTZ R248, R248, R193 ;  /* 0x000000c1f8f87220 */ /* 0x000fe20000410000 */
[----:B------:R-:W-:Y:S01]  /*1940*/  FFMA.FTZ R194, R213, R249, R201 ;  /* 0x000000f9d5c27223 */ /* 0x000fe200000100c9 */
[----:B------:R-:W-:Y:S01]  /*1950*/  PRMT R202, R203, 0x7632, R202 ;  /* 0x00007632cbca7816 */ /* 0x000fe200000000ca */
[----:B------:R-:W-:Y:S01]  /*1960*/  FADD.FTZ R113, R113, R195 ;  /* 0x000000c371717221 */ /* 0x000fe20000010000 */
[----:B------:R-:W-:Y:S01]  /*1970*/  SHF.L.U32 R203, R203, 0x10, RZ ;  /* 0x00000010cbcb7819 */ /* 0x000fe200000006ff */
[----:B------:R-:W-:Y:S01]  /*1980*/  FFMA.FTZ R145, R198, R195, R145 ;  /* 0x000000c3c6917223 */ /* 0x000fe20000010091 */
[----:B------:R-:W-:Y:S01]  /*1990*/  FFMA.FTZ R194, R212, R248, R194 ;  /* 0x000000f8d4c27223 */ /* 0x000fe200000100c2 */
[----:B------:R-:W-:Y:S01]  /*19a0*/  FADD.FTZ R112, R112, R193 ;  /* 0x000000c170707221 */ /* 0x000fe20000010000 */
[----:B------:R-:W-:Y:S01]  /*19b0*/  FFMA.FTZ R144, R212, R193, R144 ;  /* 0x000000c1d4907223 */ /* 0x000fe20000010090 */
[----:B------:R-:W-:Y:S01]  /*19c0*/  SHF.L.U32 R193, R202, 0x10, RZ ;  /* 0x00000010cac17819 */ /* 0x000fe200000006ff */
[----:B------:R-:W-:Y:S01]  /*19d0*/  FADD.FTZ R192, -R13, R207 ;  /* 0x000000cf0dc07221 */ /* 0x000fe20000010100 */
[----:B------:R-:W-:Y:S01]  /*19e0*/  FADD.FTZ R114, R114, R203 ;  /* 0x000000cb72727221 */ /* 0x000fe20000010000 */
[----:B------:R-:W-:Y:S01]  /*19f0*/  FFMA.FTZ R146, R17, R203, R146 ;  /* 0x000000cb11927223 */ /* 0x000fe20000010092 */
[----:B------:R-:W-:Y:S01]  /*1a00*/  IADD3 R14, PT, PT, R14, 0x20, RZ ;  /* 0x000000200e0e7810 */ /* 0x000fe20007ffe0ff */
[----:B------:R-:W-:Y:S01]  /*1a10*/  FADD.FTZ R115, R115, R193 ;  /* 0x000000c173737221 */ /* 0x000fe20000010000 */
[----:B--2---:R-:W-:Y:S01]  /*1a20*/  FMUL.FTZ R247, R205, R195 ;  /* 0x000000c3cdf77220 */ /* 0x004fe20000410000 */
[----:B------:R-:W-:-:S03]  /*1a30*/  FADD.FTZ R195, R11, R248 ;  /* 0x000000f80bc37221 */ /* 0x000fc60000010000 */
[----:B------:R-:W-:Y:S01]  /*1a40*/  FFMA.FTZ R194, R198, R247, R194 ;  /* 0x000000f7c6c27223 */ /* 0x000fe200000100c2 */
[----:B------:R-:W-:Y:S01]  /*1a50*/  FADD.FTZ R195, R195, R247 ;  /* 0x000000f7c3c37221 */ /* 0x000fe20000010000 */
[----:B------:R-:W-:Y:S01]  /*1a60*/  FMUL.FTZ R11, R16, R192 ;  /* 0x000000c0100b7220 */ /* 0x000fe20000410000 */
[----:B---3--:R-:W-:-:S04]  /*1a70*/  FMUL.FTZ R246, R206, R203 ;  /* 0x000000cbcef67220 */ /* 0x008fc80000410000 */
[----:B------:R-:W-:Y:S01]  /*1a80*/  FADD.FTZ R195, R195, R246 ;  /* 0x000000f6c3c37221 */ /* 0x000fe20000010000 */
[----:B------:R-:W-:Y:S01]  /*1a90*/  FFMA.FTZ R194, R17, R246, R194 ;  /* 0x000000f611c27223 */ /* 0x000fe200000100c2 */
[-C--:B----4-:R-:W-:Y:S01]  /*1aa0*/  FMUL.FTZ R245, R204, R193.reuse ;  /* 0x000000c1ccf57220 */ /* 0x090fe20000410000 */
[----:B------:R-:W-:-:S03]  /*1ab0*/  FFMA.FTZ R147, R11, R193, R147 ;  /* 0x000000c10b937223 */ /* 0x000fc60000010093 */
[----:B------:R-:W-:Y:S01]  /*1ac0*/  FADD.FTZ R226, R195, R245 ;  /* 0x000000f5c3e27221 */ /* 0x000fe20000010000 */
[----:B------:R-:W-:-:S07]  /*1ad0*/  FFMA.FTZ R225, R11, R245, R194 ;  /* 0x000000f50be17223 */ /* 0x000fce00000100c2 */
.L_x_8760:
[----:B------:R-:W-:Y:S05]  /*1ae0*/  BSYNC.RECONVERGENT B1 ;  /* 0x0000000000017941 */ /* 0x000fea0003800200 */
.L_x_8759:
        /* <DEDUP_REMOVED lines=11> */
[----:B------:R-:W2:Y:S04]  /*1ba0*/  LDG.E.128 R204, desc[UR6][R6.64+0x10] ;  /* 0x0000100606cc7981 */ /* 0x000ea8000c1e1d00 */
[----:B------:R0:W3:Y:S01]  /*1bb0*/  LDG.E.128 R192, desc[UR6][R6.64] ;  /* 0x0000000606c07981 */ /* 0x0000e2000c1e1d00 */
[----:B------:R-:W-:-:S04]  /*1bc0*/  ISETP.NE.U32.AND P2, PT, RZ, UR10, PT ;  /* 0x0000000aff007c0c */ /* 0x000fc8000bf45070 */
[----:B------:R-:W-:Y:S01]  /*1bd0*/  ISETP.NE.AND.EX P2, PT, RZ, UR11, PT, P2 ;  /* 0x0000000bff007c0c */ /* 0x000fe2000bf45320 */
[----:B-1----:R-:W-:-:S05]  /*1be0*/  IMAD.WIDE.U32 R8, R14, 0x10, R8 ;  /* 0x000000100e087825 */ /* 0x002fca00078e0008 */
[----:B------:R1:W4:Y:S07]  /*1bf0*/  LDG.E.128 R200, desc[UR6][R8.64] ;  /* 0x0000000608c87981 */ /* 0x00032e000c1e1d00 */
[----:B0-----:R-:W0:Y:S08]  /*1c00*/  @P2 LDC.64 R6, c[0x0][0x438] ;  /* 0x00010e00ff062b82 */ /* 0x001e300000000a00 */
[----:B-1----:R-:W1:Y:S01]  /*1c10*/  LDC.64 R8, c[0x0][0x3b0] ;  /* 0x0000ec00ff087b82 */ /* 0x002e620000000a00 */
[----:B0-----:R-:W-:-:S05]  /*1c20*/  @P2 IMAD.WIDE.U32 R6, R14, 0x20, R6 ;  /* 0x000000200e062825 */ /* 0x001fca00078e0006 */
[----:B------:R-:W5:Y:S04]  /*1c30*/  @P2 LDG.E.128 R44, desc[UR6][R6.64] ;  /* 0x00000006062c2981 */ /* 0x000f68000c1e1d00 */
[----:B------:R1:W5:Y:S02]  /*1c40*/  @P2 LDG.E.128 R40, desc[UR6][R6.64+0x10] ;  /* 0x0000100606282981 */ /* 0x000364000c1e1d00 */
[----:B-1----:R-:W-:-:S05]  /*1c50*/  IMAD.WIDE.U32 R6, R14, 0x8, R8 ;  /* 0x000000080e067825 */ /* 0x002fca00078e0008 */
[----:B------:R2:W5:Y:S02]  /*1c60*/  LDG.E.64 R20, desc[UR6][R6.64] ;  /* 0x0000000606147981 */ /* 0x000564000c1e1b00 */
[C---:B--2---:R-:W-:Y:S02]  /*1c70*/  FADD.FTZ R6, -R13.reuse, R205 ;  /* 0x000000cd0d067221 */ /* 0x044fe40000010100 */
[----:B------:R-:W2:Y:S01]  /*1c80*/  LDL R205, [R1+0x58] ;  /* 0x0000580001cd7983 */ /* 0x000ea20000100800 */
[C---:B---3--:R-:W-:Y:S01]  /*1c90*/  FADD.FTZ R10, -R13.reuse, R194 ;  /* 0x000000c20d0a7221 */ /* 0x048fe20000010100 */
[C---:B------:R-:W-:Y:S02]  /*1ca0*/  FADD.FTZ R194, -R13.reuse, R204 ;  /* 0x000000cc0dc27221 */ /* 0x040fe40000010100 */
[----:B------:R-:W3:Y:S01]  /*1cb0*/  LDL R204, [R1+0x5c] ;  /* 0x00005c0001cc7983 */ /* 0x000ee20000100800 */
[C---:B------:R-:W-:Y:S01]  /*1cc0*/  FADD.FTZ R211, -R13.reuse, R192 ;  /* 0x000000c00dd37221 */ /* 0x040fe20000010100 */
[----:B------:R-:W-:Y:S01]  /*1cd0*/  FADD.FTZ R9, -R13, R193 ;  /* 0x000000c10d097221 */ /* 0x000fe20000010100 */
[----:B-----5:R-:W-:-:S02]  /*1ce0*/  FMUL.FTZ R10, R16, R10 ;  /* 0x0000000a100a7220 */ /* 0x020fc40000410000 */
[----:B------:R-:W-:Y:S01]  /*1cf0*/  FMUL.FTZ R211, R16, R211 ;  /* 0x000000d310d37220 */ /* 0x000fe20000410000 */
[C---:B----4-:R-:W-:Y:S02]  /*1d00*/  PRMT R230, R200.reuse, 0x7632, R230 ;  /* 0x00007632c8e67816 */ /* 0x050fe400000000e6 */
[----:B------:R-:W-:Y:S02]  /*1d10*/  SHF.L.U32 R8, R200, 0x10, RZ ;  /* 0x00000010c8087819 */ /* 0x000fe400000006ff */
[----:B------:R-:W-:Y:S01]  /*1d20*/  SHF.L.U32 R7, R201, 0x10, RZ ;  /* 0x00000010c9077819 */ /* 0x000fe200000006ff */
[----:B------:R-:W-:Y:S01]  /*1d30*/  FADD.FTZ R193, -R13, R206 ;  /* 0x000000ce0dc17221 */ /* 0x000fe20000010100 */
[----:B------:R-:W-:Y:S01]  /*1d40*/  PRMT R231, R201, 0x7632, R231 ;  /* 0x00007632c9e77816 */ /* 0x000fe200000000e7 */
[-C--:B------:R-:W-:Y:S01]  /*1d50*/  FMUL.FTZ R244, R244, R8.reuse ;  /* 0x00000008f4f47220 */ /* 0x080fe20000410000 */
[----:B------:R-:W-:Y:S02]  /*1d60*/  PRMT R201, R202, 0x7632, R201 ;  /* 0x00007632cac97816 */ /* 0x000fe400000000c9 */
[----:B------:R-:W-:Y:S01]  /*1d70*/  SHF.L.U32 R200, R230, 0x10, RZ ;  /* 0x00000010e6c87819 */ /* 0x000fe200000006ff */
[----:B------:R-:W-:Y:S01]  /*1d80*/  FADD.FTZ R195, -R13, R195 ;  /* 0x000000c30dc37221 */ /* 0x000fe20000010100 */
[----:B------:R-:W-:Y:S01]  /*1d90*/  FADD.FTZ R108, R108, R8 ;  /* 0x000000086c6c7221 */ /* 0x000fe20000010000 */
[----:B------:R-:W-:Y:S01]  /*1da0*/  FFMA.FTZ R140, R211, R8, R140 ;  /* 0x00000008d38c7223 */ /* 0x000fe2000001008c */
[----:B------:R-:W-:Y:S01]  /*1db0*/  FMUL.FTZ R8, R16, R194 ;  /* 0x000000c210087220 */ /* 0x000fe20000410000 */
[----:B------:R-:W-:Y:S01]  /*1dc0*/  FADD.FTZ R110, R110, R7 ;  /* 0x000000076e6e7221 */ /* 0x000fe20000010000 */
[-C--:B------:R-:W-:Y:S01]  /*1dd0*/  FFMA.FTZ R142, R10, R7.reuse, R142 ;  /* 0x000000070a8e7223 */ /* 0x080fe2000001008e */
[----:B------:R-:W-:Y:S01]  /*1de0*/  FMUL.FTZ R242, R242, R7 ;  /* 0x00000007f2f27220 */ /* 0x000fe20000410000 */
[----:B------:R-:W-:Y:S01]  /*1df0*/  SHF.L.U32 R194, R201, 0x10, RZ ;  /* 0x00000010c9c27819 */ /* 0x000fe200000006ff */
[C---:B------:R-:W-:Y:S01]  /*1e00*/  FMUL.FTZ R7, R16.reuse, R193 ;  /* 0x000000c110077220 */ /* 0x040fe20000410000 */
[----:B------:R-:W-:Y:S01]  /*1e10*/  FMUL.FTZ R210, R16, R9 ;  /* 0x0000000910d27220 */ /* 0x000fe20000410000 */
[----:B------:R-:W-:Y:S01]  /*1e20*/  FADD.FTZ R193, R226, R244 ;  /* 0x000000f4e2c17221 */ /* 0x000fe20000010000 */
[----:B------:R-:W-:Y:S01]  /*1e30*/  FFMA.FTZ R201, R211, R244, R225 ;  /* 0x000000f4d3c97223 */ /* 0x000fe200000100e1 */
[----:B------:R-:W-:Y:S01]  /*1e40*/  FMUL.FTZ R243, R243, R200 ;  /* 0x000000c8f3f37220 */ /* 0x000fe20000410000 */
[----:B------:R-:W-:Y:S01]  /*1e50*/  FMUL.FTZ R9, R16, R195 ;  /* 0x000000c310097220 */ /* 0x000fe20000410000 */
[----:B------:R-:W-:-:S02]  /*1e60*/  SHF.L.U32 R195, R231, 0x10, RZ ;  /* 0x00000010e7c37819 */ /* 0x000fc400000006ff */
[----:B------:R-:W-:Y:S01]  /*1e70*/  FADD.FTZ R193, R193, R243 ;  /* 0x000000f3c1c17221 */ /* 0x000fe20000010000 */
[----:B------:R-:W-:Y:S01]  /*1e80*/  FFMA.FTZ R201, R210, R243, R201 ;  /* 0x000000f3d2c97223 */ /* 0x000fe200000100c9 */
[----:B------:R-:W-:Y:S01]  /*1e90*/  SHF.L.U32 R192, R202, 0x10, RZ ;  /* 0x00000010cac07819 */ /* 0x000fe200000006ff */
[-C--:B------:R-:W-:Y:S01]  /*1ea0*/  FFMA.FTZ R143, R9, R195.reuse, R143 ;  /* 0x000000c3098f7223 */ /* 0x080fe2000001008f */
[----:B------:R-:W-:Y:S01]  /*1eb0*/  FADD.FTZ R111, R111, R195 ;  /* 0x000000c36f6f7221 */ /* 0x000fe20000010000 */
[----:B------:R-:W-:Y:S01]  /*1ec0*/  FMUL.FTZ R241, R241, R195 ;  /* 0x000000c3f1f17220 */ /* 0x000fe20000410000 */
[----:B------:R-:W-:Y:S01]  /*1ed0*/  FADD.FTZ R193, R193, R242 ;  /* 0x000000f2c1c17221 */ /* 0x000fe20000010000 */
[----:B------:R-:W-:Y:S01]  /*1ee0*/  FFMA.FTZ R195, R10, R242, R201 ;  /* 0x000000f20ac37223 */ /* 0x000fe200000100c9 */
[----:B------:R-:W-:Y:S02]  /*1ef0*/  FMUL.FTZ R240, R240, R192 ;  /* 0x000000c0f0f07220 */ /* 0x000fe40000410000 */
        /* <DEDUP_REMOVED lines=15> */
[----:B------:R-:W-:Y:S01]  /*1ff0*/  FADD.FTZ R106, R106, R203 ;  /* 0x000000cb6a6a7221 */ /* 0x000fe20000010000 */
[----:B------:R-:W-:Y:S01]  /*2000*/  FFMA.FTZ R141, R210, R200, R141 ;  /* 0x000000c8d28d7223 */ /* 0x000fe2000001008d */
[----:B------:R-:W-:Y:S01]  /*2010*/  FADD.FTZ R109, R109, R200 ;  /* 0x000000c86d6d7221 */ /* 0x000fe20000010000 */
[-C--:B------:R-:W-:Y:S01]  /*2020*/  FFMA.FTZ R138, R7, R203.reuse, R138 ;  /* 0x000000cb078a7223 */ /* 0x080fe2000001008a */
[----:B------:R-:W-:Y:S01]  /*2030*/  FADD.FTZ R105, R105, R194 ;  /* 0x000000c269697221 */ /* 0x000fe20000010000 */
[----:B------:R-:W-:Y:S01]  /*2040*/  FFMA.FTZ R137, R6, R194, R137 ;  /* 0x000000c206897223 */ /* 0x000fe20000010089 */
[----:B------:R-:W-:Y:S01]  /*2050*/  FADD.FTZ R107, R107, R192 ;  /* 0x000000c06b6b7221 */ /* 0x000fe20000010000 */
[----:B------:R-:W-:Y:S01]  /*2060*/  FFMA.FTZ R139, R5, R192, R139 ;  /* 0x000000c0058b7223 */ /* 0x000fe2000001008b */
[----:B------:R-:W-:Y:S01]  /*2070*/  IADD3 R14, PT, PT, R14, 0x20, RZ ;  /* 0x000000200e0e7810 */ /* 0x000fe20007ffe0ff */
[----:B--2---:R-:W-:-:S04]  /*2080*/  FMUL.FTZ R231, R205, R203 ;  /* 0x000000cbcde77220 */ /* 0x004fc80000410000 */
[----:B------:R-:W-:Y:S01]  /*2090*/  FADD.FTZ R193, R193, R231 ;  /* 0x000000e7c1c17221 */ /* 0x000fe20000010000 */
[----:B---3--:R-:W-:Y:S01]  /*20a0*/  FMUL.FTZ R230, R204, R192 ;  /* 0x000000c0cce67220 */ /* 0x008fe20000410000 */
[----:B------:R-:W-:-:S03]  /*20b0*/  FFMA.FTZ R195, R7, R231, R195 ;  /* 0x000000e707c37223 */ /* 0x000fc600000100c3 */
[----:B------:R-:W-:Y:S01]  /*20c0*/  FADD.FTZ R226, R193, R230 ;  /* 0x000000e6c1e27221 */ /* 0x000fe20000010000 */
[----:B------:R-:W-:-:S07]  /*20d0*/  FFMA.FTZ R225, R5, R230, R195 ;  /* 0x000000e605e17223 */ /* 0x000fce00000100c3 */
.L_x_8762:
[----:B------:R-:W-:Y:S05]  /*20e0*/  BSYNC.RECONVERGENT B1 ;  /* 0x0000000000017941 */ /* 0x000fea0003800200 */
.L_x_8761:
        /* <DEDUP_REMOVED lines=15> */
[----:B------:R0:W4:Y:S01]  /*21e0*/  LDG.E.128 R204, desc[UR6][R18.64] ;  /* 0x0000000612cc7981 */ /* 0x000122000c1e1d00 */
[----:B------:R-:W-:-:S04]  /*21f0*/  ISETP.NE.U32.AND P2, PT, RZ, UR10, PT ;  /* 0x0000000aff007c0c */ /* 0x000fc8000bf45070 */
[----:B------:R-:W-:Y:S01]  /*2200*/  ISETP.NE.AND.EX P2, PT, RZ, UR11, PT, P2 ;  /* 0x0000000bff007c0c */ /* 0x000fe2000bf45320 */
[----:B0-----:R-:W0:-:S12]  /*2210*/  LDC.64 R18, c[0x0][0x3b0] ;  /* 0x0000ec00ff127b82 */ /* 0x001e180000000a00 */
[----:B------:R-:W1:Y:S01]  /*2220*/  @P2 LDC.64 R2, c[0x0][0x438] ;  /* 0x00010e00ff022b82 */ /* 0x000e620000000a00 */
[----:B0-----:R-:W-:-:S06]  /*2230*/  IMAD.WIDE.U32 R18, R14, 0x8, R18 ;  /* 0x000000080e127825 */ /* 0x001fcc00078e0012 */
[----:B------:R-:W5:Y:S01]  /*2240*/  LDG.E.64 R18, desc[UR6][R18.64] ;  /* 0x0000000612127981 */ /* 0x000f62000c1e1b00 */
[----:B-1----:R-:W-:-:S05]  /*2250*/  @P2 IMAD.WIDE.U32 R2, R14, 0x20, R2 ;  /* 0x000000200e022825 */ /* 0x002fca00078e0002 */
[----:B------:R-:W5:Y:S04]  /*2260*/  @P2 LDG.E.128 R36, desc[UR6][R2.64] ;  /* 0x0000000602242981 */ /* 0x000f68000c1e1d00 */
[----:B------:R0:W5:Y:S01]  /*2270*/  @P2 LDG.E.128 R32, desc[UR6][R2.64+0x10] ;  /* 0x0000100602202981 */ /* 0x000162000c1e1d00 */
[C---:B--2---:R-:W-:Y:S01]  /*2280*/  FADD.FTZ R199, -R13.reuse, R192 ;  /* 0x000000c00dc77221 */ /* 0x044fe20000010100 */
[C---:B0-----:R-:W-:Y:S01]  /*2290*/  FADD.FTZ R2, -R13.reuse, R193 ;  /* 0x000000c10d027221 */ /* 0x041fe20000010100 */
[C---:B------:R-:W-:Y:S01]  /*22a0*/  FADD.FTZ R3, -R13.reuse, R194 ;  /* 0x000000c20d037221 */ /* 0x040fe20000010100 */
[C---:B------:R-:W-:Y:S01]  /*22b0*/  FADD.FTZ R4, -R13.reuse, R195 ;  /* 0x000000c30d047221 */ /* 0x040fe20000010100 */
[C---:B---3--:R-:W-:Y:S01]  /*22c0*/  FADD.FTZ R14, -R13.reuse, R200 ;  /* 0x000000c80d0e7221 */ /* 0x048fe20000010100 */
[C---:B------:R-:W-:Y:S01]  /*22d0*/  FADD.FTZ R192, -R13.reuse, R201 ;  /* 0x000000c90dc07221 */ /* 0x040fe20000010100 */
[C---:B------:R-:W-:Y:S01]  /*22e0*/  FADD.FTZ R193, -R13.reuse, R202 ;  /* 0x000000ca0dc17221 */ /* 0x040fe20000010100 */
[----:B------:R-:W-:Y:S01]  /*22f0*/  FADD.FTZ R203, -R13, R203 ;  /* 0x000000cb0dcb7221 */ /* 0x000fe20000010100 */
[----:B----4-:R-:W-:-:S02]  /*2300*/  PRMT R228, R204, 0x7632, R228 ;  /* 0x00007632cce47816 */ /* 0x010fc400000000e4 */
[----:B------:R-:W-:Y:S02]  /*2310*/  SHF.L.U32 R13, R204, 0x10, RZ ;  /* 0x00000010cc0d7819 */ /* 0x000fe400000006ff */
[C---:B------:R-:W-:Y:S02]  /*2320*/  PRMT R204, R205.reuse, 0x7632, R204 ;  /* 0x00007632cdcc7816 */ /* 0x040fe400000000cc */
[----:B------:R-:W-:Y:S02]  /*2330*/  SHF.L.U32 R194, R205, 0x10, RZ ;  /* 0x00000010cdc27819 */ /* 0x000fe400000006ff */
[----:B------:R-:W2:Y:S01]  /*2340*/  LDL R205, [R1+0x3c] ;  /* 0x00003c0001cd7983 */ /* 0x000ea20000100800 */
[C---:B-----5:R-:W-:Y:S01]  /*2350*/  FMUL.FTZ R224, R16.reuse, R199 ;  /* 0x000000c710e07220 */ /* 0x060fe20000410000 */
[----:B------:R-:W-:Y:S01]  /*2360*/  FMUL.FTZ R199, R16, R14 ;  /* 0x0000000e10c77220 */ /* 0x000fe20000410000 */
[----:B------:R-:W-:Y:S01]  /*2370*/  SHF.L.U32 R195, R206, 0x10, RZ ;  /* 0x00000010cec37819 */ /* 0x000fe200000006ff */
        /* <DEDUP_REMOVED lines=21> */
[-C--:B------:R-:W-:Y:S01]  /*24d0*/  FFMA.FTZ R135, R208, R13.reuse, R135 ;  /* 0x0000000dd0877223 */ /* 0x080fe20000010087 */
[----:B------:R-:W-:Y:S01]  /*24e0*/  FADD.FTZ R103, R103, R13 ;  /* 0x0000000d67677221 */ /* 0x000fe20000010000 */
[----:B------:R-:W-:Y:S01]  /*24f0*/  FMUL.FTZ R235, R235, R13 ;  /* 0x0000000debeb7220 */ /* 0x000fe20000410000 */
[----:B------:R-:W-:Y:S01]  /*2500*/  PRMT R202, R206, 0x7632, R202 ;  /* 0x00007632ceca7816 */ /* 0x000fe200000000ca */
[----:B------:R-:W-:Y:S01]  /*2510*/  FADD.FTZ R13, R14, R236 ;  /* 0x000000ec0e0d7221 */ /* 0x000fe20000010000 */
[----:B------:R-:W-:Y:S01]  /*2520*/  FFMA.FTZ R14, R209, R236, R194 ;  /* 0x000000ecd10e7223 */ /* 0x000fe200000100c2 */
[----:B------:R-:W-:Y:S01]  /*2530*/  FMUL.FTZ R4, R16, R192 ;  /* 0x000000c010047220 */ /* 0x000fe20000410000 */
[----:B------:R-:W-:Y:S01]  /*2540*/  SHF.L.U32 R192, R202, 0x10, RZ ;  /* 0x00000010cac07819 */ /* 0x000fe200000006ff */
[----:B------:R-:W-:Y:S01]  /*2550*/  FADD.FTZ R13, R13, R235 ;  /* 0x000000eb0d0d7221 */ /* 0x000fe20000010000 */
[----:B------:R-:W-:Y:S01]  /*2560*/  FFMA.FTZ R14, R208, R235, R14 ;  /* 0x000000ebd00e7223 */ /* 0x000fe2000001000e */
[----:B------:R-:W-:-:S02]  /*2570*/  PRMT R201, R207, 0x7632, R201 ;  /* 0x00007632cfc97816 */ /* 0x000fc400000000c9 */
[----:B------:R-:W-:Y:S01]  /*2580*/  SHF.L.U32 R200, R207, 0x10, RZ ;  /* 0x00000010cfc87819 */ /* 0x000fe200000006ff */
[----:B------:R-:W-:Y:S01]  /*2590*/  FMUL.FTZ R233, R233, R192 ;  /* 0x000000c0e9e97220 */ /* 0x000fe20000410000 */
[----:B------:R-:W-:Y:S01]  /*25a0*/  FADD.FTZ R13, R13, R234 ;  /* 0x000000ea0d0d7221 */ /* 0x000fe20000010000 */
[----:B------:R-:W-:Y:S01]  /*25b0*/  FFMA.FTZ R14, R199, R234, R14 ;  /* 0x000000eac70e7223 */ /* 0x000fe2000001000e */
[----:B------:R-:W-:Y:S01]  /*25c0*/  FMUL.FTZ R3, R16, R193 ;  /* 0x000000c110037220 */ /* 0x000fe20000410000 */
[----:B------:R-:W-:Y:S01]  /*25d0*/  SHF.L.U32 R193, R201, 0x10, RZ ;  /* 0x00000010c9c17819 */ /* 0x000fe200000006ff */
        /* <DEDUP_REMOVED lines=10> */
[-C--:B------:R-:W-:Y:S01]  /*2680*/  FFMA.FTZ R131, R2, R193.reuse, R131 ;  /* 0x000000c102837223 */ /* 0x080fe20000010083 */
[----:B------:R-:W-:Y:S01]  /*2690*/  FADD.FTZ R99, R99, R193 ;  /* 0x000000c163637221 */ /* 0x000fe20000010000 */
[----:B--2---:R-:W-:-:S04]  /*26a0*/  FMUL.FTZ R228, R205, R193 ;  /* 0x000000c1cde47220 */ /* 0x004fc80000410000 */
[----:B------:R-:W-:Y:S01]  /*26b0*/  FADD.FTZ R226, R13, R228 ;  /* 0x000000e40de27221 */ /* 0x000fe20000010000 */
[----:B------:R-:W-:-:S07]  /*26c0*/  FFMA.FTZ R225, R2, R228, R14 ;  /* 0x000000e402e17223 */ /* 0x000fce000001000e */
.L_x_8764:
[----:B------:R-:W-:Y:S05]  /*26d0*/  BSYNC.RECONVERGENT B1 ;  /* 0x0000000000017941 */ /* 0x000fea0003800200 */
.L_x_8763:
        /* <DEDUP_REMOVED lines=20> */
[----:B------:R0:W1:Y:S04]  /*2820*/  SHFL.BFLY PT, R195, R194, 0x10, 0x1f ;  /* 0x0e001f00c2c37f89 */ /* 0x00006800000e0000 */
[----:B------:R0:W2:Y:S02]  /*2830*/  SHFL.BFLY PT, R13, R200, 0x10, 0x1f ;  /* 0x0e001f00c80d7f89 */ /* 0x0000a400000e0000 */
.L_x_8823:
[----:B-1----:R-:W-:Y:S01]  /*2840*/  FADD.FTZ R14, R194, R195 ;  /* 0x000000c3c20e7221 */ /* 0x002fe20000010000 */
[----:B--2---:R-:W-:Y:S01]  /*2850*/  FADD.FTZ R13, R200, R13 ;  /* 0x0000000dc80d7221 */ /* 0x004fe20000010000 */
[----:B------:R-:W-:Y:S02]  /*2860*/  BSSY.RECONVERGENT B1, `(.L_x_8766) ;  /* 0x0000776000017945 */ /* 0x000fe40003800200 */
[----:B------:R-:W-:Y:S01]  /*2870*/  FMUL.FTZ R192, R14, UR9 ;  /* 0x000000090ec07c20 */ /* 0x000fe20008410000 */
[----:B------:R-:W-:-:S04]  /*2880*/  FMUL.FTZ R14, R13, UR9 ;  /* 0x000000090d0e7c20 */ /* 0x000fc80008410000 */
[----:B------:R-:W-:Y:S01]  /*2890*/  FSEL R13, R192, RZ, !P4 ;  /* 0x000000ffc00d7208 */ /* 0x000fe20006000000 */
[----:B------:R-:W-:Y:S06]  /*28a0*/  @P2 BRA `(.L_x_8767) ;  /* 0x0000003800e02947 */ /* 0x000fec0003800000 */
[----:B------:R-:W-:Y:S04]  /*28b0*/  BSSY.RECONVERGENT B2, `(.L_x_8768) ;  /* 0x00000f6000027945 */ /* 0x000fe80003800200 */
[----:B------:R-:W-:Y:S05]  /*28c0*/  @!P3 BRA `(.L_x_8769) ;  /* 0x0000000c00d0b947 */ /* 0x000fea0003800000 */
[----:B------:R-:W1:Y:S01]  /*28d0*/  LDC.64 R192, c[0x0][0x390] ;  /* 0x0000e400ffc07b82 */ /* 0x000e620000000a00 */
[----:B------:R2:W5:Y:S04]  /*28e0*/  LDL R226, [R1+0x4] ;  /* 0x0000040001e27983 */ /* 0x0005680000100800 */
[----:B------:R2:W5:Y:S04]  /*28f0*/  LDL R225, [R1] ;  /* 0x0000000001e17983 */ /* 0x0005680000100800 */
[----:B------:R2:W5:Y:S01]  /*2900*/  LDL R207, [R1+0x18] ;  /* 0x0000180001cf7983 */ /* 0x0005620000100800 */
[----:B-1----:R-:W-:-:S06]  /*2910*/  IMAD.WIDE.U32 R192, R12, 0x10, R192 ;  /* 0x000000100cc07825 */ /* 0x002fcc00078e00c0 */
[----:B0-----:R-:W5:Y:S01]  /*2920*/  LDG.E.128 R192, desc[UR6][R192.64] ;  /* 0x00000006c0c07981 */ /* 0x001f62000c1e1d00 */
[----:B------:R-:W-:-:S04]  /*2930*/  ISETP.NE.U32.AND P2, PT, RZ, UR12, PT ;  /* 0x0000000cff007c0c */ /* 0x000fc8000bf45070 */
[----:B------:R-:W-:-:S13]  /*2940*/  ISETP.NE.AND.EX P2, PT, RZ, UR13, PT, P2 ;  /* 0x0000000dff007c0c */ /* 0x000fda000bf45320 */
[----:B--2---:R-:W-:Y:S05]  /*2950*/  @P2 BRA `(.L_x_8770) ;  /* 0x0000000400b82947 */ /* 0x004fea0003800000 */
[----:B------:R-:W2:Y:S04]  /*2960*/  LDL R203, [R1+0x14] ;  /* 0x0000140001cb7983 */ /* 0x000ea80000100800 */
[----:B------:R-:W3:Y:S04]  /*2970*/  LDL R202, [R1+0x10] ;  /* 0x0000100001ca7983 */ /* 0x000ee80000100800 */
[----:B------:R-:W4:Y:S01]  /*2980*/  LDL R201, [R1+0xc] ;  /* 0x00000c0001c97983 */ /* 0x000f220000100800 */
[----:B------:R-:W-:-:S03]  /*2990*/  FFMA.FTZ R200, R222, R14, R13 ;  /* 0x0000000edec87223 */ /* 0x000fc6000001000d */
[----:B------:R-:W4:Y:S01]  /*29a0*/  LDL R204, [R1+0x8] ;  /* 0x0000080001cc7983 */ /* 0x000f220000100800 */
[C---:B------:R-:W-:Y:S02]  /*29b0*/  LOP3.LUT P4, RZ, R196.reuse, 0xff0000, RZ, 0xc0, !PT ;  /* 0x00ff0000c4ff7812 */ /* 0x040fe4000788c0ff */
[----:B------:R-:W-:Y:S02]  /*29c0*/  LOP3.LUT P3, RZ, R196, 0xff000000, RZ, 0xc0, !PT ;  /* 0xff000000c4ff7812 */ /* 0x000fe4000786c0ff */
[C---:B------:R-:W-:Y:S02]  /*29d0*/  LOP3.LUT P5, RZ, R197.reuse, 0xff, RZ, 0xc0, !PT ;  /* 0x000000ffc5ff7812 */ /* 0x040fe400078ac0ff */
[----:B------:R-:W-:Y:S01]  /*29e0*/  LOP3.LUT P6, RZ, R197, 0xff0000, RZ, 0xc0, !PT ;  /* 0x00ff0000c5ff7812 */ /* 0x000fe200078cc0ff */
[----:B--2---:R-:W-:-:S04]  /*29f0*/  FADD.FTZ R200, R203, -R200 ;  /* 0x800000c8cbc87221 */ /* 0x004fc80000010000 */
[----:B-----5:R-:W-:-:S04]  /*2a00*/  FMUL.FTZ R200, R16, R200 ;  /* 0x000000c810c87220 */ /* 0x020fc80000410000 */
[----:B------:R-:W-:-:S04]  /*2a10*/  FMUL.FTZ R200, R200, R15 ;  /* 0x0000000fc8c87220 */ /* 0x000fc80000410000 */
[----:B------:R-:W-:Y:S01]  /*2a20*/  FMUL.FTZ R206, R200, UR14 ;  /* 0x0000000ec8ce7c20 */ /* 0x000fe20008410000 */
[----:B------:R-:W-:Y:S01]  /*2a30*/  @P4 SHF.L.U32 R200, R193, 0x10, RZ ;  /* 0x00000010c1c84819 */ /* 0x000fe200000006ff */
[----:B------:R-:W-:-:S04]  /*2a40*/  HFMA2 R203, -RZ, RZ, 0, 0 ;  /* 0x00000000ffcb7431 */ /* 0x000fc800000001ff */
[----:B------:R-:W-:-:S04]  /*2a50*/  @P4 FMUL.FTZ R203, R200, R206 ;  /* 0x000000cec8cb4220 */ /* 0x000fc80000410000 */
[----:B------:R-:W-:Y:S01]  /*2a60*/  FADD.FTZ R203, R94, R203 ;  /* 0x000000cb5ecb7221 */ /* 0x000fe20000010000 */
[----:B------:R-:W-:-:S04]  /*2a70*/  FFMA.FTZ R94, R221, R14, R13 ;  /* 0x0000000edd5e7223 */ /* 0x000fc8000001000d */
[----:B---3--:R-:W-:Y:S01]  /*2a80*/  FADD.FTZ R94, R202, -R94 ;  /* 0x8000005eca5e7221 */ /* 0x008fe20000010000 */
[----:B------:R-:W-:-:S03]  /*2a90*/  @P3 PRMT R193, R193, 0x7632, R193 ;  /* 0x00007632c1c13816 */ /* 0x000fc600000000c1 */
[----:B------:R-:W-:-:S04]  /*2aa0*/  FMUL.FTZ R94, R16, R94 ;  /* 0x0000005e105e7220 */ /* 0x000fc80000410000 */
[----:B------:R-:W-:Y:S01]  /*2ab0*/  FMUL.FTZ R200, R94, R15 ;  /* 0x0000000f5ec87220 */ /* 0x000fe20000410000 */
[----:B------:R-:W-:-:S03]  /*2ac0*/  @P3 SHF.L.U32 R94, R193, 0x10, RZ ;  /* 0x00000010c15e3819 */ /* 0x000fc600000006ff */
[----:B------:R-:W-:Y:S01]  /*2ad0*/  FMUL.FTZ R205, R200, UR14 ;  /* 0x0000000ec8cd7c20 */ /* 0x000fe20008410000 */
[----:B------:R-:W-:-:S03]  /*2ae0*/  MOV R193, RZ ;  /* 0x000000ff00c17202 */ /* 0x000fc60000000f00 */
[----:B------:R-:W-:Y:S01]  /*2af0*/  @P3 FMUL.FTZ R193, R94, R205 ;  /* 0x000000cd5ec13220 */ /* 0x000fe20000410000 */
[----:B------:R-:W-:-:S04]  /*2b00*/  FFMA.FTZ R94, R220, R14, R13 ;  /* 0x0000000edc5e7223 */ /* 0x000fc8000001000d */
[----:B----4-:R-:W-:-:S04]  /*2b10*/  FADD.FTZ R94, R201, -R94 ;  /* 0x8000005ec95e7221 */ /* 0x010fc80000010000 */
[----:B------:R-:W-:Y:S01]  /*2b20*/  FMUL.FTZ R94, R16, R94 ;  /* 0x0000005e105e7220 */ /* 0x000fe20000410000 */
[----:B------:R-:W-:-:S03]  /*2b30*/  FADD.FTZ R202, R95, R193 ;  /* 0x000000c15fca7221 */ /* 0x000fc60000010000 */
[----:B------:R-:W-:Y:S01]  /*2b40*/  FMUL.FTZ R94, R94, R15 ;  /* 0x0000000f5e5e7220 */ /* 0x000fe20000410000 */
[----:B------:R-:W-:-:S03]  /*2b50*/  @P5 SHF.L.U32 R193, R194, 0x10, RZ ;  /* 0x00000010c2c15819 */ /* 0x000fc600000006ff */
[----:B------:R-:W-:Y:S01]  /*2b60*/  FMUL.FTZ R94, R94, UR14 ;  /* 0x0000000e5e5e7c20 */ /* 0x000fe20008410000 */
[----:B------:R-:W-:-:S03]  /*2b70*/  HFMA2 R95, -RZ, RZ, 0, 0 ;  /* 0x00000000ff5f7431 */ /* 0x000fc600000001ff */
[----:B------:R-:W-:-:S04]  /*2b80*/  @P5 FMUL.FTZ R95, R193, R94 ;  /* 0x0000005ec15f5220 */ /* 0x000fc80000410000 */
[----:B------:R-:W-:Y:S01]  /*2b90*/  FADD.FTZ R201, R88, R95 ;  /* 0x0000005f58c97221 */ /* 0x000fe20000010000 */
[----:B------:R-:W-:Y:S01]  /*2ba0*/  FMUL.FTZ R88, R184, R94 ;  /* 0x0000005eb8587220 */ /* 0x000fe20000410000 */
[----:B------:R-:W-:-:S04]  /*2bb0*/  FFMA.FTZ R94, R219, R14, R13 ;  /* 0x0000000edb5e7223 */ /* 0x000fc8000001000d */
[----:B------:R-:W-:Y:S02]  /*2bc0*/  FSEL R88, R88, RZ, P5 ;  /* 0x000000ff58587208 */ /* 0x000fe40002800000 */
[----:B------:R-:W-:Y:S01]  /*2bd0*/  LOP3.LUT P5, RZ, R197, 0xff00, RZ, 0xc0, !PT ;  /* 0x0000ff00c5ff7812 */ /* 0x000fe200078ac0ff */
[----:B------:R-:W-:-:S04]  /*2be0*/  FADD.FTZ R94, R204, -R94 ;  /* 0x8000005ecc5e7221 */ /* 0x000fc80000010000 */
[----:B------:R-:W-:-:S04]  /*2bf0*/  FMUL.FTZ R94, R16, R94 ;  /* 0x0000005e105e7220 */ /* 0x000fc80000410000 */
[----:B------:R-:W-:-:S04]  /*2c00*/  FMUL.FTZ R193, R94, R15 ;  /* 0x0000000f5ec17220 */ /* 0x000fc80000410000 */
[----:B------:R-:W-:Y:S01]  /*2c10*/  @P5 PRMT R95, R194, 0x7632, R95 ;  /* 0x00007632c25f5816 */ /* 0x000fe2000000005f */
[----:B------:R-:W-:-:S03]  /*2c20*/  FMUL.FTZ R204, R193, UR14 ;  /* 0x0000000ec1cc7c20 */ /* 0x000fc60008410000 */
[----:B------:R-:W-:Y:S02]  /*2c30*/  @P5 SHF.L.U32 R94, R95, 0x10, RZ ;  /* 0x000000105f5e5819 */ /* 0x000fe400000006ff */
[----:B------:R-:W-:-:S03]  /*2c40*/  MOV R95, RZ ;  /* 0x000000ff005f7202 */ /* 0x000fc60000000f00 */
[----:B------:R-:W-:-:S04]  /*2c50*/  @P5 FMUL.FTZ R95, R94, R204 ;  /* 0x000000cc5e5f5220 */ /* 0x000fc80000410000 */
[----:B------:R-:W-:Y:S01]  /*2c60*/  FADD.FTZ R200, R89, R95 ;  /* 0x0000005f59c87221 */ /* 0x000fe20000010000 */
[----:B------:R-:W-:-:S04]  /*2c70*/  FFMA.FTZ R89, R218, R14, R13 ;  /* 0x0000000eda597223 */ /* 0x000fc8000001000d */
[----:B------:R-:W-:-:S04]  /*2c80*/  FADD.FTZ R89, R226, -R89 ;  /* 0x80000059e2597221 */ /* 0x000fc80000010000 */
[----:B------:R-:W-:Y:S01]  /*2c90*/  FMUL.FTZ R89, R16, R89 ;  /* 0x0000005910597220 */ /* 0x000fe20000410000 */
[----:B------:R-:W-:-:S03]  /*2ca0*/  @P6 SHF.L.U32 R95, R195, 0x10, RZ ;  /* 0x00000010c35f6819 */ /* 0x000fc600000006ff */
[----:B------:R-:W-:Y:S01]  /*2cb0*/  FMUL.FTZ R89, R89, R15 ;  /* 0x0000000f59597220 */ /* 0x000fe20000410000 */
[----:B------:R-:W-:-:S03]  /*2cc0*/  HFMA2 R94, -RZ, RZ, 0, 0 ;  /* 0x00000000ff5e7431 */ /* 0x000fc600000001ff */
[----:B------:R-:W-:-:S04]  /*2cd0*/  FMUL.FTZ R89, R89, UR14 ;  /* 0x0000000e59597c20 */ /* 0x000fc80008410000 */
[-C--:B------:R-:W-:Y:S01]  /*2ce0*/  @P6 FMUL.FTZ R94, R95, R89.reuse ;  /* 0x000000595f5e6220 */ /* 0x080fe20000410000 */
[----:B------:R-:W-:-:S05]  /*2cf0*/  FMUL.FTZ R89, R186, R89 ;  /* 0x00000059ba597220 */ /* 0x000fca0000410000 */
[----:B------:R-:W-:Y:S02]  /*2d00*/  FSEL R89, R89, RZ, P6 ;  /* 0x000000ff59597208 */ /* 0x000fe40003000000 */
[----:B------:R-:W-:Y:S01]  /*2d10*/  ISETP.GE.U32.AND P6, PT, R196, RZ, PT ;  /* 0x000000ffc400720c */ /* 0x000fe20003fc6070 */
[----:B------:R-:W-:Y:S01]  /*2d20*/  FADD.FTZ R194, R90, R94 ;  /* 0x0000005e5ac27221 */ /* 0x000fe20000010000 */
[----:B------:R-:W-:Y:S02]  /*2d30*/  FFMA.FTZ R90, R217, R14, R13 ;  /* 0x0000000ed95a7223 */ /* 0x000fe4000001000d */
[----:B------:R-:W-:Y:S02]  /*2d40*/  ISETP.GE.U32.AND.EX P6, PT, R197, 0x1000000, PT, P6 ;  /* 0x01000000c500780c */ /* 0x000fe40003fc6160 */
[----:B------:R-:W-:-:S04]  /*2d50*/  FADD.FTZ R90, R225, -R90 ;  /* 0x8000005ae15a7221 */ /* 0x000fc80000010000 */
[----:B------:R-:W-:-:S04]  /*2d60*/  FMUL.FTZ R90, R16, R90 ;  /* 0x0000005a105a7220 */ /* 0x000fc80000410000 */
[----:B------:R-:W-:-:S03]  /*2d70*/  FMUL.FTZ R90, R90, R15 ;  /* 0x0000000f5a5a7220 */ /* 0x000fc60000410000 */
[----:B------:R-:W-:Y:S01]  /*2d80*/  @P6 PRMT R94, R195, 0x7632, R94 ;  /* 0x00007632c35e6816 */ /* 0x000fe2000000005e */
[----:B------:R-:W-:-:S03]  /*2d90*/  FMUL.FTZ R90, R90, UR14 ;  /* 0x0000000e5a5a7c20 */ /* 0x000fc60008410000 */
[----:B------:R-:W-:Y:S02]  /*2da0*/  @P6 SHF.L.U32 R94, R94, 0x10, RZ ;  /* 0x000000105e5e6819 */ /* 0x000fe400000006ff */
[----:B------:R-:W-:-:S03]  /*2db0*/  MOV R95, RZ ;  /* 0x000000ff005f7202 */ /* 0x000fc60000000f00 */
[----:B------:R-:W-:-:S04]  /*2dc0*/  @P6 FMUL.FTZ R95, R94, R90 ;  /* 0x0000005a5e5f6220 */ /* 0x000fc80000410000 */
[----:B------:R-:W-:Y:S01]  /*2dd0*/  FADD.FTZ R193, R91, R95 ;  /* 0x0000005f5bc17221 */ /* 0x000fe20000010000 */
[----:B------:R-:W-:Y:S01]  /*2de0*/  FMUL.FTZ R91, R187, R90 ;  /* 0x0000005abb5b7220 */ /* 0x000fe20000410000 */
[----:B------:R-:W-:-:S04]  /*2df0*/  FMUL.FTZ R90, R185, R204 ;  /* 0x000000ccb95a7220 */ /* 0x000fc80000410000 */
[----:B------:R-:W-:Y:S02]  /*2e00*/  FSEL R91, R91, RZ, P6 ;  /* 0x000000ff5b5b7208 */ /* 0x000fe40003000000 */
[----:B------:R-:W-:Y:S02]  /*2e10*/  FSEL R90, R90, RZ, P5 ;  /* 0x000000ff5a5a7208 */ /* 0x000fe40002800000 */
[----:B------:R-:W-:Y:S01]  /*2e20*/  F2FP.BF16.F32.PACK_AB R91, R91, R89 ;  /* 0x000000595b5b723e */ /* 0x000fe200000010ff */
[----:B------:R-:W-:Y:S01]  /*2e30*/  FMUL.FTZ R89, R190, R206 ;  /* 0x000000cebe597220 */ /* 0x000fe20000410000 */
[----:B------:R-:W-:Y:S01]  /*2e40*/  F2FP.BF16.F32.PACK_AB R90, R90, R88 ;  /* 0x000000585a5a723e */ /* 0x000fe200000010ff */
[----:B------:R-:W-:-:S03]  /*2e50*/  FFMA.FTZ R88, R0, R14, R13 ;  /* 0x0000000e00587223 */ /* 0x000fc6000001000d */
[----:B------:R-:W-:Y:S02]  /*2e60*/  FSEL R89, R89, RZ, P4 ;  /* 0x000000ff59597208 */ /* 0x000fe40002000000 */
[----:B------:R-:W-:Y:S01]  /*2e70*/  LOP3.LUT P4, RZ, R196, 0xff, RZ, 0xc0, !PT ;  /* 0x000000ffc4ff7812 */ /* 0x000fe2000788c0ff */
[----:B------:R-:W-:Y:S01]  /*2e80*/  FADD.FTZ R88, R227, -R88 ;  /* 0x80000058e3587221 */ /* 0x000fe20000010000 */
[----:B------:R-:W-:-:S03]  /*2e90*/  FMUL.FTZ R94, R191, R205 ;  /* 0x000000cdbf5e7220 */ /* 0x000fc60000410000 */
[----:B------:R-:W-:Y:S02]  /*2ea0*/  FMUL.FTZ R88, R16, R88 ;  /* 0x0000005810587220 */ /* 0x000fe40000410000 */
[----:B------:R-:W-:Y:S02]  /*2eb0*/  FSEL R94, R94, RZ, P3 ;  /* 0x000000ff5e5e7208 */ /* 0x000fe40001800000 */
[----:B------:R-:W-:Y:S02]  /*2ec0*/  FMUL.FTZ R88, R88, R15 ;  /* 0x0000000f58587220 */ /* 0x000fe40000410000 */
[----:B------:R-:W-:Y:S02]  /*2ed0*/  F2FP.BF16.F32.PACK_AB R89, R94, R89 ;  /* 0x000000595e59723e */ /* 0x000fe400000010ff */
[----:B------:R-:W-:Y:S01]  /*2ee0*/  @P4 SHF.L.U32 R94, R192, 0x10, RZ ;  /* 0x00000010c05e4819 */ /* 0x000fe200000006ff */
[----:B------:R-:W-:Y:S01]  /*2ef0*/  FMUL.FTZ R195, R88, UR14 ;  /* 0x0000000e58c37c20 */ /* 0x000fe20008410000 */
[----:B------:R-:W-:-:S03]  /*2f00*/  HFMA2 R88, -RZ, RZ, 0, 0 ;  /* 0x00000000ff587431 */ /* 0x000fc600000001ff */
        /* <DEDUP_REMOVED lines=11> */
[-C--:B------:R-:W-:Y:S01]  /*2fc0*/  @P3 FMUL.FTZ R95, R88, R92.reuse ;  /* 0x0000005c585f3220 */ /* 0x080fe20000410000 */
[----:B------:R-:W-:Y:S01]  /*2fd0*/  FMUL.FTZ R88, R188, R195 ;  /* 0x000000c3bc587220 */ /* 0x000fe20000410000 */
[----:B------:R-:W-:-:S04]  /*2fe0*/  FMUL.FTZ R92, R189, R92 ;  /* 0x0000005cbd5c7220 */ /* 0x000fc80000410000 */
[----:B------:R-:W-:Y:S02]  /*2ff0*/  FSEL R88, R88, RZ, P4 ;  /* 0x000000ff58587208 */ /* 0x000fe40002000000 */
[----:B------:R-:W-:Y:S01]  /*3000*/  FSEL R92, R92, RZ, P3 ;  /* 0x000000ff5c5c7208 */ /* 0x000fe20001800000 */
[----:B------:R-:W-:-:S03]  /*3010*/  FADD.FTZ R95, R93, R95 ;  /* 0x0000005f5d5f7221 */ /* 0x000fc60000010000 */
[----:B------:R-:W-:Y:S01]  /*3020*/  F2FP.BF16.F32.PACK_AB R88, R92, R88 ;  /* 0x000000585c58723e */ /* 0x000fe200000010ff */
[----:B------:R-:W-:Y:S06]  /*3030*/  BRA `(.L_x_8771) ;  /* 0x0000000400b47947 */ /* 0x000fec0003800000 */
.L_x_8770:
[----:B------:R-:W2:Y:S04]  /*3040*/  LDL R25, [R1+0xc] ;  /* 0x00000c0001197983 */ /* 0x000ea80000100800 */
[----:B------:R-:W3:Y:S04]  /*3050*/  LDL R204, [R1+0x14] ;  /* 0x0000140001cc7983 */ /* 0x000ee80000100800 */
[----:B------:R-:W4:Y:S04]  /*3060*/  LDL R206, [R1+0x10] ;  /* 0x0000100001ce7983 */ /* 0x000f280000100800 */
[----:B------:R-:W4:Y:S01]  /*3070*/  LDL R205, [R1+0x8] ;  /* 0x0000080001cd7983 */ /* 0x000f220000100800 */
[-CC-:B------:R-:W-:Y:S01]  /*3080*/  FFMA.FTZ R24, R220, R14.reuse, R13.reuse ;  /* 0x0000000edc187223 */ /* 0x180fe2000001000d */
[----:B------:R-:W-:Y:S01]  /*3090*/  LOP3.LUT P3, RZ, R197, 0xff, RZ, 0xc0, !PT ;  /* 0x000000ffc5ff7812 */ /* 0x000fe2000786c0ff */
[----:B------:R-:W-:Y:S01]  /*30a0*/  FFMA.FTZ R26, R222, R14, R13 ;  /* 0x0000000ede1a7223 */ /* 0x000fe2000001000d */
[----:B------:R-:W-:Y:S01]  /*30b0*/  LOP3.LUT P4, RZ, R196, 0xff0000, RZ, 0xc0, !PT ;  /* 0x00ff0000c4ff7812 */ /* 0x000fe2000788c0ff */
[----:B------:R-:W-:-:S12]  /*30c0*/  HFMA2 R29, -RZ, RZ, 0, 0 ;  /* 0x00000000ff1d7431 */ /* 0x000fd800000001ff */
[----:B-----5:R-:W-:Y:S01]  /*30d0*/  @P4 SHF.L.U32 R30, R193, 0x10, RZ ;  /* 0x00000010c11e4819 */ /* 0x020fe200000006ff */
[----:B------:R-:W-:Y:S01]  /*30e0*/  HFMA2 R31, -RZ, RZ, 0, 0 ;  /* 0x00000000ff1f7431 */ /* 0x000fe200000001ff */
[C---:B------:R-:W-:Y:S02]  /*30f0*/  LOP3.LUT P5, RZ, R197.reuse, 0xff00, RZ, 0xc0, !PT ;  /* 0x0000ff00c5ff7812 */ /* 0x040fe400078ac0ff */
[----:B------:R-:W-:Y:S01]  /*3100*/  LOP3.LUT P6, RZ, R197, 0xff0000, RZ, 0xc0, !PT ;  /* 0x00ff0000c5ff7812 */ /* 0x000fe200078cc0ff */
[----:B--2---:R-:W-:-:S04]  /*3110*/  FADD.FTZ R24, R25, -R24 ;  /* 0x8000001819187221 */ /* 0x004fc80000010000 */
[----:B------:R-:W-:Y:S01]  /*3120*/  FMUL.FTZ R28, R16, R24 ;  /* 0x00000018101c7220 */ /* 0x000fe20000410000 */
[----:B------:R-:W-:-:S03]  /*3130*/  @P3 SHF.L.U32 R24, R194, 0x10, RZ ;  /* 0x00000010c2183819 */ /* 0x000fc600000006ff */
[----:B------:R-:W-:-:S04]  /*3140*/  FMUL.FTZ R27, R28, R15 ;  /* 0x0000000f1c1b7220 */ /* 0x000fc80000410000 */
[----:B------:R-:W-:Y:S01]  /*3150*/  FMUL.FTZ R27, R27, UR14 ;  /* 0x0000000e1b1b7c20 */ /* 0x000fe20008410000 */
[----:B---3--:R-:W-:-:S03]  /*3160*/  FADD.FTZ R26, R204, -R26 ;  /* 0x8000001acc1a7221 */ /* 0x008fc60000010000 */
[-C--:B------:R-:W-:Y:S01]  /*3170*/  @P3 FMUL.FTZ R29, R24, R27.reuse ;  /* 0x0000001b181d3220 */ /* 0x080fe20000410000 */
[----:B------:R-:W-:Y:S01]  /*3180*/  FMUL.FTZ R27, R184, R27 ;  /* 0x0000001bb81b7220 */ /* 0x000fe20000410000 */
[----:B------:R-:W-:-:S04]  /*3190*/  FMUL.FTZ R26, R16, R26 ;  /* 0x0000001a101a7220 */ /* 0x000fc80000410000 */
[----:B------:R-:W-:Y:S01]  /*31a0*/  FSEL R204, R27, RZ, P3 ;  /* 0x000000ff1bcc7208 */ /* 0x000fe20001800000 */
[----:B------:R-:W-:Y:S01]  /*31b0*/  FMUL.FTZ R24, R26, R15 ;  /* 0x0000000f1a187220 */ /* 0x000fe20000410000 */
[----:B------:R-:W-:Y:S01]  /*31c0*/  LOP3.LUT P3, RZ, R196, 0xff000000, RZ, 0xc0, !PT ;  /* 0xff000000c4ff7812 */ /* 0x000fe2000786c0ff */
[----:B------:R-:W-:Y:S02]  /*31d0*/  FFMA.FTZ R27, R221, R14, R13 ;  /* 0x0000000edd1b7223 */ /* 0x000fe4000001000d */
[----:B------:R-:W-:Y:S02]  /*31e0*/  FMUL.FTZ R24, R24, UR14 ;  /* 0x0000000e18187c20 */ /* 0x000fe40008410000 */
[----:B----4-:R-:W-:Y:S01]  /*31f0*/  FADD.FTZ R27, R206, -R27 ;  /* 0x8000001bce1b7221 */ /* 0x010fe20000010000 */
[----:B------:R-:W-:Y:S01]  /*3200*/  MOV R25, RZ ;  /* 0x000000ff00197202 */ /* 0x000fe20000000f00 */
[----:B------:R-:W-:Y:S02]  /*3210*/  @P4 FMUL.FTZ R25, R30, R24 ;  /* 0x000000181e194220 */ /* 0x000fe40000410000 */
[----:B------:R-:W-:-:S02]  /*3220*/  FMUL.FTZ R27, R16, R27 ;  /* 0x0000001b101b7220 */ /* 0x000fc40000410000 */
[----:B------:R-:W-:Y:S02]  /*3230*/  FADD.FTZ R203, R94, R25 ;  /* 0x000000195ecb7221 */ /* 0x000fe40000010000 */
[----:B------:R-:W-:Y:S01]  /*3240*/  @P3 PRMT R30, R193, 0x7632, R30 ;  /* 0x00007632c11e3816 */ /* 0x000fe2000000001e */
[----:B------:R-:W-:-:S03]  /*3250*/  FMUL.FTZ R25, R27, R15 ;  /* 0x0000000f1b197220 */ /* 0x000fc60000410000 */
[----:B------:R-:W-:Y:S01]  /*3260*/  @P3 SHF.L.U32 R30, R30, 0x10, RZ ;  /* 0x000000101e1e3819 */ /* 0x000fe200000006ff */
[----:B------:R-:W-:-:S04]  /*3270*/  FMUL.FTZ R25, R25, UR14 ;  /* 0x0000000e19197c20 */ /* 0x000fc80008410000 */
[----:B------:R-:W-:Y:S01]  /*3280*/  @P3 FMUL.FTZ R31, R30, R25 ;  /* 0x000000191e1f3220 */ /* 0x000fe20000410000 */
[----:B------:R-:W-:Y:S01]  /*3290*/  FFMA.FTZ R30, R219, R14, R13 ;  /* 0x0000000edb1e7223 */ /* 0x000fe2000001000d */
[----:B------:R-:W-:-:S03]  /*32a0*/  FADD.FTZ R201, R88, R29 ;  /* 0x0000001d58c97221 */ /* 0x000fc60000010000 */
[----:B------:R-:W-:Y:S01]  /*32b0*/  FADD.FTZ R30, R205, -R30 ;  /* 0x8000001ecd1e7221 */ /* 0x000fe20000010000 */
[----:B------:R-:W-:-:S03]  /*32c0*/  FADD.FTZ R202, R95, R31 ;  /* 0x0000001f5fca7221 */ /* 0x000fc60000010000 */
[----:B------:R-:W-:Y:S01]  /*32d0*/  FMUL.FTZ R29, R16, R30 ;  /* 0x0000001e101d7220 */ /* 0x000fe20000410000 */
[----:B------:R-:W-:-:S03]  /*32e0*/  @P5 PRMT R30, R194, 0x7632, R30 ;  /* 0x00007632c21e5816 */ /* 0x000fc6000000001e */
[----:B------:R-:W-:Y:S01]  /*32f0*/  FMUL.FTZ R31, R29, R15 ;  /* 0x0000000f1d1f7220 */ /* 0x000fe20000410000 */
[----:B------:R-:W-:-:S03]  /*3300*/  @P5 SHF.L.U32 R30, R30, 0x10, RZ ;  /* 0x000000101e1e5819 */ /* 0x000fc600000006ff */
[----:B------:R-:W-:Y:S01]  /*3310*/  FMUL.FTZ R88, R31, UR14 ;  /* 0x0000000e1f587c20 */ /* 0x000fe20008410000 */
[----:B------:R-:W-:-:S03]  /*3320*/  MOV R31, RZ ;  /* 0x000000ff001f7202 */ /* 0x000fc60000000f00 */
[----:B------:R-:W-:Y:S01]  /*3330*/  @P5 FMUL.FTZ R31, R30, R88 ;  /* 0x000000581e1f5220 */ /* 0x000fe20000410000 */
[----:B------:R-:W-:-:S04]  /*3340*/  FFMA.FTZ R30, R218, R14, R13 ;  /* 0x0000000eda1e7223 */ /* 0x000fc8000001000d */
[----:B------:R-:W-:Y:S01]  /*3350*/  FADD.FTZ R30, R226, -R30 ;  /* 0x8000001ee21e7221 */ /* 0x000fe20000010000 */
[----:B------:R-:W-:-:S03]  /*3360*/  FADD.FTZ R200, R89, R31 ;  /* 0x0000001f59c87221 */ /* 0x000fc60000010000 */
[----:B------:R-:W-:Y:S01]  /*3370*/  FMUL.FTZ R30, R16, R30 ;  /* 0x0000001e101e7220 */ /* 0x000fe20000410000 */
[----:B------:R-:W-:-:S03]  /*3380*/  @P6 SHF.L.U32 R94, R195, 0x10, RZ ;  /* 0x00000010c35e6819 */ /* 0x000fc600000006ff */
[----:B------:R-:W-:Y:S01]  /*3390*/  FMUL.FTZ R31, R30, R15 ;  /* 0x0000000f1e1f7220 */ /* 0x000fe20000410000 */
[----:B------:R-:W-:-:S03]  /*33a0*/  HFMA2 R89, -RZ, RZ, 0, 0 ;  /* 0x00000000ff597431 */ /* 0x000fc600000001ff */
[----:B------:R-:W-:-:S04]  /*33b0*/  FMUL.FTZ R31, R31, UR14 ;  /* 0x0000000e1f1f7c20 */ /* 0x000fc80008410000 */
[-C--:B------:R-:W-:Y:S01]  /*33c0*/  @P6 FMUL.FTZ R89, R94, R31.reuse ;  /* 0x0000001f5e596220 */ /* 0x080fe20000410000 */
[----:B------:R-:W-:-:S03]  /*33d0*/  FMUL.FTZ R31, R186, R31 ;  /* 0x0000001fba1f7220 */ /* 0x000fc60000410000 */
[----:B------:R-:W-:Y:S02]  /*33e0*/  FADD.FTZ R194, R90, R89 ;  /* 0x000000595ac27221 */ /* 0x000fe40000010000 */
[----:B------:R-:W-:Y:S02]  /*33f0*/  FSEL R89, R31, RZ, P6 ;  /* 0x000000ff1f597208 */ /* 0x000fe40003000000 */
[----:B------:R-:W-:Y:S01]  /*3400*/  ISETP.GE.U32.AND P6, PT, R196, RZ, PT ;  /* 0x000000ffc400720c */ /* 0x000fe20003fc6070 */
[----:B------:R-:W-:-:S03]  /*3410*/  FFMA.FTZ R31, R217, R14, R13 ;  /* 0x0000000ed91f7223 */ /* 0x000fc6000001000d */
[----:B------:R-:W-:Y:S01]  /*3420*/  ISETP.GE.U32.AND.EX P6, PT, R197, 0x1000000, PT, P6 ;  /* 0x01000000c500780c */ /* 0x000fe20003fc6160 */
        /* <DEDUP_REMOVED lines=9> */
[----:B------:R-:W-:Y:S01]  /*34c0*/  FMUL.FTZ R91, R187, R90 ;  /* 0x0000005abb5b7220 */ /* 0x000fe20000410000 */
[----:B------:R-:W-:Y:S01]  /*34d0*/  FMUL.FTZ R24, R190, R24 ;  /* 0x00000018be187220 */ /* 0x000fe20000410000 */
[----:B------:R-:W-:-:S03]  /*34e0*/  FMUL.FTZ R90, R185, R88 ;  /* 0x00000058b95a7220 */ /* 0x000fc60000410000 */
[----:B------:R-:W-:Y:S01]  /*34f0*/  FSEL R91, R91, RZ, P6 ;  /* 0x000000ff5b5b7208 */ /* 0x000fe20003000000 */
[----:B------:R-:W-:Y:S01]  /*3500*/  FFMA.FTZ R88, R0, R14, R13 ;  /* 0x0000000e00587223 */ /* 0x000fe2000001000d */
[----:B------:R-:W-:Y:S02]  /*3510*/  FMUL.FTZ R25, R191, R25 ;  /* 0x00000019bf197220 */ /* 0x000fe40000410000 */
[----:B------:R-:W-:Y:S02]  /*3520*/  F2FP.BF16.F32.PACK_AB R91, R91, R89 ;  /* 0x000000595b5b723e */ /* 0x000fe400000010ff */
[----:B------:R-:W-:Y:S02]  /*3530*/  FSEL R89, R24, RZ, P4 ;  /* 0x000000ff18597208 */ /* 0x000fe40002000000 */
[----:B------:R-:W-:Y:S01]  /*3540*/  LOP3.LUT P4, RZ, R196, 0xff, RZ, 0xc0, !PT ;  /* 0x000000ffc4ff7812 */ /* 0x000fe2000788c0ff */
[----:B------:R-:W-:Y:S01]  /*3550*/  FADD.FTZ R88, R227, -R88 ;  /* 0x80000058e3587221 */ /* 0x000fe20000010000 */
[----:B------:R-:W-:-:S03]  /*3560*/  FSEL R25, R25, RZ, P3 ;  /* 0x000000ff19197208 */ /* 0x000fc60001800000 */
[----:B------:R-:W-:Y:S01]  /*3570*/  FMUL.FTZ R24, R16, R88 ;  /* 0x0000005810187220 */ /* 0x000fe20000410000 */
[----:B------:R-:W-:-:S03]  /*3580*/  F2FP.BF16.F32.PACK_AB R89, R25, R89 ;  /* 0x000000591959723e */ /* 0x000fc600000010ff */
[----:B------:R-:W-:-:S04]  /*3590*/  FMUL.FTZ R25, R24, R15 ;  /* 0x0000000f18197220 */ /* 0x000fc80000410000 */
        /* <DEDUP_REMOVED lines=13> */
[----:B------:R-:W-:Y:S01]  /*3670*/  MOV R95, RZ ;  /* 0x000000ff005f7202 */ /* 0x000fe20000000f00 */
[----:B------:R-:W-:Y:S02]  /*3680*/  FMUL.FTZ R88, R188, R88 ;  /* 0x00000058bc587220 */ /* 0x000fe40000410000 */
[-C--:B------:R-:W-:Y:S01]  /*3690*/  @P3 FMUL.FTZ R95, R192, R92.reuse ;  /* 0x0000005cc05f3220 */ /* 0x080fe20000410000 */
[----:B------:R-:W-:Y:S01]  /*36a0*/  FMUL.FTZ R92, R189, R92 ;  /* 0x0000005cbd5c7220 */ /* 0x000fe20000410000 */
[----:B------:R-:W-:Y:S02]  /*36b0*/  FSEL R90, R90, RZ, P5 ;  /* 0x000000ff5a5a7208 */ /* 0x000fe40002800000 */
[----:B------:R-:W-:Y:S02]  /*36c0*/  FSEL R88, R88, RZ, P4 ;  /* 0x000000ff58587208 */ /* 0x000fe40002000000 */
[----:B------:R-:W-:Y:S01]  /*36d0*/  FSEL R92, R92, RZ, P3 ;  /* 0x000000ff5c5c7208 */ /* 0x000fe20001800000 */
[----:B------:R-:W-:Y:S01]  /*36e0*/  FADD.FTZ R95, R93, R95 ;  /* 0x0000005f5d5f7221 */ /* 0x000fe20000010000 */
[----:B------:R-:W-:-:S02]  /*36f0*/  F2FP.BF16.F32.PACK_AB R90, R90, R204 ;  /* 0x000000cc5a5a723e */ /* 0x000fc400000010ff */
[----:B------:R-:W-:-:S07]  /*3700*/  F2FP.BF16.F32.PACK_AB R88, R92, R88 ;  /* 0x000000585c58723e */ /* 0x000fce00000010ff */
.L_x_8771:
        /* <DEDUP_REMOVED lines=13> */
[----:B------:R-:W-:Y:S02]  /*37e0*/  MOV R89, R200 ;  /* 0x000000c800597202 */ /* 0x000fe40000000f00 */
[----:B------:R-:W-:Y:S02]  /*37f0*/  MOV R90, R194 ;  /* 0x000000c2005a7202 */ /* 0x000fe40000000f00 */
[----:B------:R-:W-:-:S07]  /*3800*/  MOV R91, R193 ;  /* 0x000000c1005b7202 */ /* 0x000fce0000000f00 */
.L_x_8769:
[----:B------:R-:W-:Y:S05]  /*3810*/  BSYNC.RECONVERGENT B2 ;  /* 0x0000000000027941 */ /* 0x000fea0003800200 */
.L_x_8768:
[----:B------:R-:W2:Y:S01]  /*3820*/  LDL.LU R192, [R1+0x20] ;  /* 0x0000200001c07983 */ /* 0x000ea20000300800 */
[----:B------:R-:W-:Y:S01]  /*3830*/  BSSY.RECONVERGENT B2, `(.L_x_8772) ;  /* 0x00000ec000027945 */ /* 0x000fe20003800200 */
[----:B--2---:R-:W-:-:S13]  /*3840*/  ISETP.NE.AND P2, PT, R192, RZ, PT ;  /* 0x000000ffc000720c */ /* 0x004fda0003f45270 */
[----:B------:R-:W-:Y:S05]  /*3850*/  @!P2 BRA `(.L_x_8773) ;  /* 0x0000000c00a4a947 */ /* 0x000fea0003800000 */
[----:B------:R-:W1:Y:S02]  /*3860*/  LDC.64 R192, c[0x0][0x390] ;  /* 0x0000e400ffc07b82 */ /* 0x000e640000000a00 */
[----:B-1----:R-:W-:-:S06]  /*3870*/  IMAD.WIDE.U32 R192, R12, 0x10, R192 ;  /* 0x000000100cc07825 */ /* 0x002fcc00078e00c0 */
[----:B0-----:R-:W5:Y:S01]  /*3880*/  LDG.E.128 R192, desc[UR6][R192.64] ;  /* 0x00000006c0c07981 */ /* 0x001f62000c1e1d00 */
        /* <DEDUP_REMOVED lines=8> */
[----:B------:R-:W-:Y:S02]  /*3910*/  HFMA2 R29, -RZ, RZ, 0, 0 ;  /* 0x00000000ff1d7431 */ /* 0x000fe400000001ff */
[----:B------:R-:W-:Y:S01]  /*3920*/  FADD.FTZ R27, R249, -R27 ;  /* 0x8000001bf91b7221 */ /* 0x000fe20000010000 */
[----:B------:R-:W-:Y:S01]  /*3930*/  MOV R30, RZ ;  /* 0x000000ff001e7202 */ /* 0x000fe20000000f00 */
[C---:B-----5:R-:W-:Y:S01]  /*3940*/  FMUL.FTZ R26, R16.reuse, R24 ;  /* 0x00000018101a7220 */ /* 0x060fe20000410000 */
[----:B------:R-:W-:Y:S01]  /*3950*/  LOP3.LUT P3, RZ, R23, 0xff, RZ, 0xc0, !PT ;  /* 0x000000ff17ff7812 */ /* 0x000fe2000786c0ff */
[----:B------:R-:W-:-:S02]  /*3960*/  FMUL.FTZ R27, R16, R27 ;  /* 0x0000001b101b7220 */ /* 0x000fc40000410000 */
[----:B------:R-:W-:Y:S01]  /*3970*/  FMUL.FTZ R24, R26, R15 ;  /* 0x0000000f1a187220 */ /* 0x000fe20000410000 */
[----:B------:R-:W-:-:S03]  /*3980*/  @P4 SHF.L.U32 R25, R193, 0x10, RZ ;  /* 0x00000010c1194819 */ /* 0x000fc600000006ff */
[----:B------:R-:W-:Y:S01]  /*3990*/  FMUL.FTZ R24, R24, UR14 ;  /* 0x0000000e18187c20 */ /* 0x000fe20008410000 */
[----:B------:R-:W-:-:S03]  /*39a0*/  @P5 PRMT R28, R193, 0x7632, R28 ;  /* 0x00007632c11c5816 */ /* 0x000fc6000000001c */
[-C--:B------:R-:W-:Y:S01]  /*39b0*/  @P4 FMUL.FTZ R29, R25, R24.reuse ;  /* 0x00000018191d4220 */ /* 0x080fe20000410000 */
[----:B------:R-:W-:Y:S01]  /*39c0*/  FMUL.FTZ R25, R27, R15 ;  /* 0x0000000f1b197220 */ /* 0x000fe20000410000 */
[----:B------:R-:W-:Y:S01]  /*39d0*/  @P5 SHF.L.U32 R28, R28, 0x10, RZ ;  /* 0x000000101c1c5819 */ /* 0x000fe200000006ff */
[----:B------:R-:W-:Y:S01]  /*39e0*/  FMUL.FTZ R24, R182, R24 ;  /* 0x00000018b6187220 */ /* 0x000fe20000410000 */
[----:B------:R-:W-:Y:S01]  /*39f0*/  FADD.FTZ R203, R86, R29 ;  /* 0x0000001d56cb7221 */ /* 0x000fe20000010000 */
[----:B------:R-:W-:Y:S01]  /*3a00*/  FMUL.FTZ R25, R25, UR14 ;  /* 0x0000000e19197c20 */ /* 0x000fe20008410000 */
[----:B------:R-:W-:Y:S01]  /*3a10*/  @P3 SHF.L.U32 R86, R194, 0x10, RZ ;  /* 0x00000010c2563819 */ /* 0x000fe200000006ff */
[----:B------:R-:W-:Y:S02]  /*3a20*/  HFMA2 R29, -RZ, RZ, 0, 0 ;  /* 0x00000000ff1d7431 */ /* 0x000fe400000001ff */
[-C--:B------:R-:W-:Y:S01]  /*3a30*/  @P5 FMUL.FTZ R30, R28, R25.reuse ;  /* 0x000000191c1e5220 */ /* 0x080fe20000410000 */
[----:B------:R-:W-:Y:S01]  /*3a40*/  FFMA.FTZ R28, R212, R14, R13 ;  /* 0x0000000ed41c7223 */ /* 0x000fe2000001000d */
[----:B------:R-:W-:-:S02]  /*3a50*/  FMUL.FTZ R25, R183, R25 ;  /* 0x00000019b7197220 */ /* 0x000fc40000410000 */
[----:B------:R-:W-:Y:S01]  /*3a60*/  FADD.FTZ R202, R87, R30 ;  /* 0x0000001e57ca7221 */ /* 0x000fe20000010000 */
[----:B------:R-:W-:Y:S01]  /*3a70*/  FADD.FTZ R28, R248, -R28 ;  /* 0x8000001cf81c7221 */ /* 0x000fe20000010000 */
[----:B------:R-:W-:Y:S01]  /*3a80*/  FFMA.FTZ R30, R198, R14, R13 ;  /* 0x0000000ec61e7223 */ /* 0x000fe2000001000d */
[----:B------:R-:W-:Y:S02]  /*3a90*/  MOV R87, RZ ;  /* 0x000000ff00577202 */ /* 0x000fe40000000f00 */
[----:B------:R-:W-:Y:S01]  /*3aa0*/  FMUL.FTZ R28, R16, R28 ;  /* 0x0000001c101c7220 */ /* 0x000fe20000410000 */
[----:B------:R-:W-:Y:S01]  /*3ab0*/  FADD.FTZ R30, R247, -R30 ;  /* 0x8000001ef71e7221 */ /* 0x000fe20000010000 */
[----:B------:R-:W-:Y:S02]  /*3ac0*/  FSEL R25, R25, RZ, P5 ;  /* 0x000000ff19197208 */ /* 0x000fe40002800000 */
[----:B------:R-:W-:-:S04]  /*3ad0*/  FMUL.FTZ R31, R28, R15 ;  /* 0x0000000f1c1f7220 */ /* 0x000fc80000410000 */
[----:B------:R-:W-:-:S04]  /*3ae0*/  FMUL.FTZ R31, R31, UR14 ;  /* 0x0000000e1f1f7c20 */ /* 0x000fc80008410000 */
[-C--:B------:R-:W-:Y:S01]  /*3af0*/  @P3 FMUL.FTZ R29, R86, R31.reuse ;  /* 0x0000001f561d3220 */ /* 0x080fe20000410000 */
[----:B------:R-:W-:-:S03]  /*3b00*/  FMUL.FTZ R31, R176, R31 ;  /* 0x0000001fb01f7220 */ /* 0x000fc60000410000 */
[----:B------:R-:W-:Y:S01]  /*3b10*/  FADD.FTZ R201, R80, R29 ;  /* 0x0000001d50c97221 */ /* 0x000fe20000010000 */
[----:B------:R-:W-:Y:S01]  /*3b20*/  FMUL.FTZ R29, R16, R30 ;  /* 0x0000001e101d7220 */ /* 0x000fe20000410000 */
[----:B------:R-:W-:Y:S02]  /*3b30*/  FSEL R86, R31, RZ, P3 ;  /* 0x000000ff1f567208 */ /* 0x000fe40001800000 */
[----:B------:R-:W-:Y:S01]  /*3b40*/  LOP3.LUT P3, RZ, R23, 0xff00, RZ, 0xc0, !PT ;  /* 0x0000ff0017ff7812 */ /* 0x000fe2000786c0ff */
[----:B------:R-:W-:-:S04]  /*3b50*/  FMUL.FTZ R31, R29, R15 ;  /* 0x0000000f1d1f7220 */ /* 0x000fc80000410000 */
[----:B------:R-:W-:Y:S01]  /*3b60*/  FMUL.FTZ R80, R31, UR14 ;  /* 0x0000000e1f507c20 */ /* 0x000fe20008410000 */
[----:B------:R-:W-:-:S07]  /*3b70*/  MOV R31, RZ ;  /* 0x000000ff001f7202 */ /* 0x000fce0000000f00 */
[----:B------:R-:W-:-:S04]  /*3b80*/  @P3 PRMT R30, R194, 0x7632, R30 ;  /* 0x00007632c21e3816 */ /* 0x000fc8000000001e */
[----:B------:R-:W-:-:S05]  /*3b90*/  @P3 SHF.L.U32 R30, R30, 0x10, RZ ;  /* 0x000000101e1e3819 */ /* 0x000fca00000006ff */
[-C--:B------:R-:W-:Y:S01]  /*3ba0*/  @P3 FMUL.FTZ R31, R30, R80.reuse ;  /* 0x000000501e1f3220 */ /* 0x080fe20000410000 */
        /* <DEDUP_REMOVED lines=11> */
[-C--:B------:R-:W-:Y:S01]  /*3c60*/  @P3 FMUL.FTZ R80, R81, R31.reuse ;  /* 0x0000001f51503220 */ /* 0x080fe20000410000 */
[----:B------:R-:W-:-:S03]  /*3c70*/  FMUL.FTZ R31, R178, R31 ;  /* 0x0000001fb21f7220 */ /* 0x000fc60000410000 */
[----:B------:R-:W-:Y:S02]  /*3c80*/  FADD.FTZ R194, R82, R80 ;  /* 0x0000005052c27221 */ /* 0x000fe40000010000 */
[----:B------:R-:W-:Y:S01]  /*3c90*/  FSEL R80, R31, RZ, P3 ;  /* 0x000000ff1f507208 */ /* 0x000fe20001800000 */
[----:B------:R-:W-:Y:S01]  /*3ca0*/  FFMA.FTZ R31, R11, R14, R13 ;  /* 0x0000000e0b1f7223 */ /* 0x000fe2000001000d */
[----:B------:R-:W-:-:S03]  /*3cb0*/  ISETP.GE.U32.AND P3, PT, R22, RZ, PT ;  /* 0x000000ff1600720c */ /* 0x000fc60003f66070 */
[----:B------:R-:W-:Y:S01]  /*3cc0*/  FADD.FTZ R31, R245, -R31 ;  /* 0x8000001ff51f7221 */ /* 0x000fe20000010000 */
[----:B------:R-:W-:-:S03]  /*3cd0*/  ISETP.GE.U32.AND.EX P3, PT, R23, 0x1000000, PT, P3 ;  /* 0x010000001700780c */ /* 0x000fc60003f66130 */
[----:B------:R-:W-:-:S04]  /*3ce0*/  FMUL.FTZ R31, R16, R31 ;  /* 0x0000001f101f7220 */ /* 0x000fc80000410000 */
[----:B------:R-:W-:-:S04]  /*3cf0*/  FMUL.FTZ R81, R31, R15 ;  /* 0x0000000f1f517220 */ /* 0x000fc80000410000 */
[----:B------:R-:W-:Y:S02]  /*3d00*/  FMUL.FTZ R81, R81, UR14 ;  /* 0x0000000e51517c20 */ /* 0x000fe40008410000 */
[----:B------:R-:W-:-:S04]  /*3d10*/  @P3 PRMT R82, R195, 0x7632, R82 ;  /* 0x00007632c3523816 */ /* 0x000fc80000000052 */
[----:B------:R-:W-:-:S05]  /*3d20*/  @P3 SHF.L.U32 R82, R82, 0x10, RZ ;  /* 0x0000001052523819 */ /* 0x000fca00000006ff */
[-C--:B------:R-:W-:Y:S01]  /*3d30*/  @P3 FMUL.FTZ R87, R82, R81.reuse ;  /* 0x0000005152573220 */ /* 0x080fe20000410000 */
[----:B------:R-:W-:Y:S01]  /*3d40*/  FMUL.FTZ R81, R179, R81 ;  /* 0x00000051b3517220 */ /* 0x000fe20000410000 */
[----:B------:R-:W-:Y:S02]  /*3d50*/  F2FP.BF16.F32.PACK_AB R82, R204, R86 ;  /* 0x00000056cc52723e */ /* 0x000fe400000010ff */
[----:B------:R-:W-:Y:S02]  /*3d60*/  FADD.FTZ R193, R83, R87 ;  /* 0x0000005753c17221 */ /* 0x000fe40000010000 */
[----:B------:R-:W-:Y:S02]  /*3d70*/  FSEL R81, R81, RZ, P3 ;  /* 0x000000ff51517208 */ /* 0x000fe40001800000 */
[----:B------:R-:W-:Y:S02]  /*3d80*/  LOP3.LUT P3, RZ, R22, 0xff, RZ, 0xc0, !PT ;  /* 0x000000ff16ff7812 */ /* 0x000fe4000786c0ff */
[----:B------:R-:W-:Y:S01]  /*3d90*/  F2FP.BF16.F32.PACK_AB R83, R81, R80 ;  /* 0x000000505153723e */ /* 0x000fe200000010ff */
[----:B------:R-:W-:Y:S01]  /*3da0*/  FFMA.FTZ R80, R216, R14, R13 ;  /* 0x0000000ed8507223 */ /* 0x000fe2000001000d */
[----:B------:R-:W-:-:S02]  /*3db0*/  FSEL R81, R24, RZ, P4 ;  /* 0x000000ff18517208 */ /* 0x000fc40002000000 */
[----:B------:R-:W-:Y:S01]  /*3dc0*/  LOP3.LUT P4, RZ, R22, 0xff00, RZ, 0xc0, !PT ;  /* 0x0000ff0016ff7812 */ /* 0x000fe2000788c0ff */
[----:B------:R-:W-:Y:S01]  /*3dd0*/  FADD.FTZ R80, R252, -R80 ;  /* 0x80000050fc507221 */ /* 0x000fe20000010000 */
[----:B------:R-:W-:-:S03]  /*3de0*/  F2FP.BF16.F32.PACK_AB R81, R25, R81 ;  /* 0x000000511951723e */ /* 0x000fc600000010ff */
[----:B------:R-:W-:Y:S02]  /*3df0*/  FMUL.FTZ R24, R16, R80 ;  /* 0x0000005010187220 */ /* 0x000fe40000410000 */
[----:B------:R-:W-:Y:S02]  /*3e00*/  @P3 SHF.L.U32 R86, R192, 0x10, RZ ;  /* 0x00000010c0563819 */ /* 0x000fe400000006ff */
[----:B------:R-:W-:-:S04]  /*3e10*/  FMUL.FTZ R25, R24, R15 ;  /* 0x0000000f18197220 */ /* 0x000fc80000410000 */
[----:B------:R-:W-:Y:S01]  /*3e20*/  FMUL.FTZ R80, R25, UR14 ;  /* 0x0000000e19507c20 */ /* 0x000fe20008410000 */
[----:B------:R-:W-:Y:S01]  /*3e30*/  HFMA2 R25, -RZ, RZ, 0, 0 ;  /* 0x00000000ff197431 */ /* 0x000fe200000001ff */
[----:B------:R-:W-:Y:S02]  /*3e40*/  @P4 PRMT R87, R192, 0x7632, R87 ;  /* 0x00007632c0574816 */ /* 0x000fe40000000057 */
[-C--:B------:R-:W-:Y:S01]  /*3e50*/  @P3 FMUL.FTZ R25, R86, R80.reuse ;  /* 0x0000005056193220 */ /* 0x080fe20000410000 */
[----:B------:R-:W-:Y:S01]  /*3e60*/  FMUL.FTZ R80, R180, R80 ;  /* 0x00000050b4507220 */ /* 0x000fe20000410000 */
[----:B------:R-:W-:Y:S02]  /*3e70*/  @P4 SHF.L.U32 R192, R87, 0x10, RZ ;  /* 0x0000001057c04819 */ /* 0x000fe400000006ff */
[----:B------:R-:W-:Y:S01]  /*3e80*/  FADD.FTZ R86, R84, R25 ;  /* 0x0000001954567221 */ /* 0x000fe20000010000 */
[----:B------:R-:W-:Y:S01]  /*3e90*/  FFMA.FTZ R25, R215, R14, R13 ;  /* 0x0000000ed7197223 */ /* 0x000fe2000001000d */
[----:B------:R-:W-:-:S02]  /*3ea0*/  MOV R87, RZ ;  /* 0x000000ff00577202 */ /* 0x000fc40000000f00 */
[----:B------:R-:W-:Y:S01]  /*3eb0*/  FSEL R80, R80, RZ, P3 ;  /* 0x000000ff50507208 */ /* 0x000fe20001800000 */
[----:B------:R-:W-:-:S04]  /*3ec0*/  FADD.FTZ R25, R251, -R25 ;  /* 0x80000019fb197221 */ /* 0x000fc80000010000 */
[----:B------:R-:W-:-:S04]  /*3ed0*/  FMUL.FTZ R25, R16, R25 ;  /* 0x0000001910197220 */ /* 0x000fc80000410000 */
[----:B------:R-:W-:-:S04]  /*3ee0*/  FMUL.FTZ R84, R25, R15 ;  /* 0x0000000f19547220 */ /* 0x000fc80000410000 */
[----:B------:R-:W-:-:S04]  /*3ef0*/  FMUL.FTZ R84, R84, UR14 ;  /* 0x0000000e54547c20 */ /* 0x000fc80008410000 */
[-C--:B------:R-:W-:Y:S01]  /*3f00*/  @P4 FMUL.FTZ R87, R192, R84.reuse ;  /* 0x00000054c0574220 */ /* 0x080fe20000410000 */
[----:B------:R-:W-:-:S03]  /*3f10*/  FMUL.FTZ R84, R181, R84 ;  /* 0x00000054b5547220 */ /* 0x000fc60000410000 */
[----:B------:R-:W-:Y:S02]  /*3f20*/  FADD.FTZ R87, R85, R87 ;  /* 0x0000005755577221 */ /* 0x000fe40000010000 */
[----:B------:R-:W-:-:S04]  /*3f30*/  FSEL R84, R84, RZ, P4 ;  /* 0x000000ff54547208 */ /* 0x000fc80002000000 */
[----:B------:R-:W-:Y:S01]  /*3f40*/  F2FP.BF16.F32.PACK_AB R80, R84, R80 ;  /* 0x000000505450723e */ /* 0x000fe200000010ff */
[----:B------:R-:W-:Y:S06]  /*3f50*/  BRA `(.L_x_8775) ;  /* 0x0000000400a47947 */ /* 0x000fec0003800000 */
.L_x_8774:
[----:B------:R-:W-:Y:S01]  /*3f60*/  FFMA.FTZ R200, R214, R14, R13 ;  /* 0x0000000ed6c87223 */ /* 0x000fe2000001000d */
[C---:B------:R-:W-:Y:S01]  /*3f70*/  LOP3.LUT P4, RZ, R22.reuse, 0xff0000, RZ, 0xc0, !PT ;  /* 0x00ff000016ff7812 */ /* 0x040fe2000788c0ff */
[----:B------:R-:W-:Y:S01]  /*3f80*/  HFMA2 R203, -RZ, RZ, 0, 0 ;  /* 0x00000000ffcb7431 */ /* 0x000fe200000001ff */
[----:B------:R-:W-:Y:S01]  /*3f90*/  LOP3.LUT P5, RZ, R22, 0xff000000, RZ, 0xc0, !PT ;  /* 0xff00000016ff7812 */ /* 0x000fe200078ac0ff */
[----:B------:R-:W-:Y:S01]  /*3fa0*/  FADD.FTZ R200, R250, -R200 ;  /* 0x800000c8fac87221 */ /* 0x000fe20000010000 */
[----:B------:R-:W-:-:S03]  /*3fb0*/  LOP3.LUT P3, RZ, R23, 0xff, RZ, 0xc0, !PT ;  /* 0x000000ff17ff7812 */ /* 0x000fc6000786c0ff */
[----:B-----5:R-:W-:-:S04]  /*3fc0*/  FMUL.FTZ R200, R16, R200 ;  /* 0x000000c810c87220 */ /* 0x020fc80000410000 */
[----:B------:R-:W-:-:S04]  /*3fd0*/  FMUL.FTZ R200, R200, R15 ;  /* 0x0000000fc8c87220 */ /* 0x000fc80000410000 */
[----:B------:R-:W-:Y:S01]  /*3fe0*/  FMUL.FTZ R206, R200, UR14 ;  /* 0x0000000ec8ce7c20 */ /* 0x000fe20008410000 */
[C---:B------:R-:W-:Y:S02]  /*3ff0*/  @P4 SHF.L.U32 R200, R193.reuse, 0x10, RZ ;  /* 0x00000010c1c84819 */ /* 0x040fe400000006ff */
[----:B------:R-:W-:-:S03]  /*4000*/  @P5 PRMT R193, R193, 0x7632, R193 ;  /* 0x00007632c1c15816 */ /* 0x000fc600000000c1 */
[----:B------:R-:W-:-:S04]  /*4010*/  @P4 FMUL.FTZ R203, R200, R206 ;  /* 0x000000cec8cb4220 */ /* 0x000fc80000410000 */
[----:B------:R-:W-:Y:S01]  /*4020*/  FADD.FTZ R203, R86, R203 ;  /* 0x000000cb56cb7221 */ /* 0x000fe20000010000 */
[----:B------:R-:W-:-:S04]  /*4030*/  FFMA.FTZ R86, R213, R14, R13 ;  /* 0x0000000ed5567223 */ /* 0x000fc8000001000d */
[----:B------:R-:W-:-:S04]  /*4040*/  FADD.FTZ R86, R249, -R86 ;  /* 0x80000056f9567221 */ /* 0x000fc80000010000 */
[----:B------:R-:W-:-:S04]  /*4050*/  FMUL.FTZ R86, R16, R86 ;  /* 0x0000005610567220 */ /* 0x000fc80000410000 */
[----:B------:R-:W-:Y:S01]  /*4060*/  FMUL.FTZ R200, R86, R15 ;  /* 0x0000000f56c87220 */ /* 0x000fe20000410000 */
[----:B------:R-:W-:Y:S02]  /*4070*/  @P5 SHF.L.U32 R86, R193, 0x10, RZ ;  /* 0x00000010c1565819 */ /* 0x000fe400000006ff */
[----:B------:R-:W-:Y:S01]  /*4080*/  MOV R193, RZ ;  /* 0x000000ff00c17202 */ /* 0x000fe20000000f00 */
[----:B------:R-:W-:-:S04]  /*4090*/  FMUL.FTZ R205, R200, UR14 ;  /* 0x0000000ec8cd7c20 */ /* 0x000fc80008410000 */
[----:B------:R-:W-:Y:S01]  /*40a0*/  @P5 FMUL.FTZ R193, R86, R205 ;  /* 0x000000cd56c15220 */ /* 0x000fe20000410000 */
[----:B------:R-:W-:-:S03]  /*40b0*/  FFMA.FTZ R86, R212, R14, R13 ;  /* 0x0000000ed4567223 */ /* 0x000fc6000001000d */
[----:B------:R-:W-:Y:S01]  /*40c0*/  FADD.FTZ R202, R87, R193 ;  /* 0x000000c157ca7221 */ /* 0x000fe20000010000 */
[----:B------:R-:W-:Y:S01]  /*40d0*/  FADD.FTZ R86, R248, -R86 ;  /* 0x80000056f8567221 */ /* 0x000fe20000010000 */
[----:B------:R-:W-:Y:S01]  /*40e0*/  @P3 SHF.L.U32 R193, R194, 0x10, RZ ;  /* 0x00000010c2c13819 */ /* 0x000fe200000006ff */
[----:B------:R-:W-:Y:S02]  /*40f0*/  HFMA2 R87, -RZ, RZ, 0, 0 ;  /* 0x00000000ff577431 */ /* 0x000fe400000001ff */
[----:B------:R-:W-:-:S04]  /*4100*/  FMUL.FTZ R86, R16, R86 ;  /* 0x0000005610567220 */ /* 0x000fc80000410000 */
[----:B------:R-:W-:-:S04]  /*4110*/  FMUL.FTZ R86, R86, R15 ;  /* 0x0000000f56567220 */ /* 0x000fc80000410000 */
[----:B------:R-:W-:-:S04]  /*4120*/  FMUL.FTZ R86, R86, UR14 ;  /* 0x0000000e56567c20 */ /* 0x000fc80008410000 */
[----:B------:R-:W-:Y:S01]  /*4130*/  @P3 FMUL.FTZ R87, R193, R86 ;  /* 0x00000056c1573220 */ /* 0x000fe20000410000 */
[----:B------:R-:W-:-:S03]  /*4140*/  MOV R193, RZ ;  /* 0x000000ff00c17202 */ /* 0x000fc60000000f00 */
        /* <DEDUP_REMOVED lines=8> */
[----:B------:R-:W-:Y:S02]  /*41d0*/  FMUL.FTZ R86, R86, UR14 ;  /* 0x0000000e56567c20 */ /* 0x000fe40008410000 */
[----:B------:R-:W-:-:S04]  /*41e0*/  @P3 PRMT R87, R194, 0x7632, R87 ;  /* 0x00007632c2573816 */ /* 0x000fc80000000057 */
[----:B------:R-:W-:-:S05]  /*41f0*/  @P3 SHF.L.U32 R87, R87, 0x10, RZ ;  /* 0x0000001057573819 */ /* 0x000fca00000006ff */
[-C--:B------:R-:W-:Y:S01]  /*4200*/  @P3 FMUL.FTZ R193, R87, R86.reuse ;  /* 0x0000005657c13220 */ /* 0x080fe20000410000 */
[----:B------:R-:W-:-:S03]  /*4210*/  FMUL.FTZ R86, R177, R86 ;  /* 0x00000056b1567220 */ /* 0x000fc60000410000 */
[----:B------:R-:W-:Y:S01]  /*4220*/  FADD.FTZ R200, R81, R193 ;  /* 0x000000c151c87221 */ /* 0x000fe20000010000 */
[----:B------:R-:W-:Y:S01]  /*4230*/  FFMA.FTZ R81, R17, R14, R13 ;  /* 0x0000000e11517223 */ /* 0x000fe2000001000d */
[----:B------:R-:W-:Y:S01]  /*4240*/  FSEL R204, R86, RZ, P3 ;  /* 0x000000ff56cc7208 */ /* 0x000fe20001800000 */
[----:B------:R-:W-:Y:S01]  /*4250*/  HFMA2 R86, -RZ, RZ, 0, 0 ;  /* 0x00000000ff567431 */ /* 0x000fe200000001ff */
[----:B------:R-:W-:Y:S01]  /*4260*/  LOP3.LUT P3, RZ, R23, 0xff0000, RZ, 0xc0, !PT ;  /* 0x00ff000017ff7812 */ /* 0x000fe2000786c0ff */
[----:B------:R-:W-:-:S04]  /*4270*/  FADD.FTZ R81, R246, -R81 ;  /* 0x80000051f6517221 */ /* 0x000fc80000010000 */
[----:B------:R-:W-:-:S04]  /*4280*/  FMUL.FTZ R81, R16, R81 ;  /* 0x0000005110517220 */ /* 0x000fc80000410000 */
[----:B------:R-:W-:-:S04]  /*4290*/  FMUL.FTZ R81, R81, R15 ;  /* 0x0000000f51517220 */ /* 0x000fc80000410000 */
[----:B------:R-:W-:Y:S01]  /*42a0*/  @P3 SHF.L.U32 R87, R195, 0x10, RZ ;  /* 0x00000010c3573819 */ /* 0x000fe200000006ff */
        /* <DEDUP_REMOVED lines=15> */
[-C--:B------:R-:W-:Y:S01]  /*43a0*/  @P3 FMUL.FTZ R87, R86, R82.reuse ;  /* 0x0000005256573220 */ /* 0x080fe20000410000 */
[----:B------:R-:W-:Y:S01]  /*43b0*/  FMUL.FTZ R82, R179, R82 ;  /* 0x00000052b3527220 */ /* 0x000fe20000410000 */
[----:B------:R-:W-:Y:S02]  /*43c0*/  FMUL.FTZ R86, R183, R205 ;  /* 0x000000cdb7567220 */ /* 0x000fe40000410000 */
[----:B------:R-:W-:Y:S02]  /*43d0*/  FADD.FTZ R193, R83, R87 ;  /* 0x0000005753c17221 */ /* 0x000fe40000010000 */
[----:B------:R-:W-:Y:S02]  /*43e0*/  FSEL R82, R82, RZ, P3 ;  /* 0x000000ff52527208 */ /* 0x000fe40001800000 */
[----:B------:R-:W-:Y:S02]  /*43f0*/  LOP3.LUT P3, RZ, R22, 0xff, RZ, 0xc0, !PT ;  /* 0x000000ff16ff7812 */ /* 0x000fe4000786c0ff */
[----:B------:R-:W-:Y:S01]  /*4400*/  F2FP.BF16.F32.PACK_AB R83, R82, R81 ;  /* 0x000000515253723e */ /* 0x000fe200000010ff */
[----:B------:R-:W-:Y:S01]  /*4410*/  FMUL.FTZ R81, R182, R206 ;  /* 0x000000ceb6517220 */ /* 0x000fe20000410000 */
[----:B------:R-:W-:Y:S01]  /*4420*/  F2FP.BF16.F32.PACK_AB R82, R204, R80 ;  /* 0x00000050cc52723e */ /* 0x000fe200000010ff */
[----:B------:R-:W-:Y:S01]  /*4430*/  FFMA.FTZ R80, R216, R14, R13 ;  /* 0x0000000ed8507223 */ /* 0x000fe2000001000d */
[----:B------:R-:W-:-:S02]  /*4440*/  FSEL R86, R86, RZ, P5 ;  /* 0x000000ff56567208 */ /* 0x000fc40002800000 */
[----:B------:R-:W-:Y:S01]  /*4450*/  FSEL R81, R81, RZ, P4 ;  /* 0x000000ff51517208 */ /* 0x000fe20002000000 */
[----:B------:R-:W-:Y:S01]  /*4460*/  FADD.FTZ R80, R252, -R80 ;  /* 0x80000050fc507221 */ /* 0x000fe20000010000 */
[----:B------:R-:W-:Y:S02]  /*4470*/  LOP3.LUT P4, RZ, R22, 0xff00, RZ, 0xc0, !PT ;  /* 0x0000ff0016ff7812 */ /* 0x000fe4000788c0ff */
[----:B------:R-:W-:Y:S01]  /*4480*/  F2FP.BF16.F32.PACK_AB R81, R86, R81 ;  /* 0x000000515651723e */ /* 0x000fe200000010ff */
[----:B------:R-:W-:Y:S01]  /*4490*/  FMUL.FTZ R80, R16, R80 ;  /* 0x0000005010507220 */ /* 0x000fe20000410000 */
[----:B------:R-:W-:-:S03]  /*44a0*/  @P3 SHF.L.U32 R86, R192, 0x10, RZ ;  /* 0x00000010c0563819 */ /* 0x000fc600000006ff */
[----:B------:R-:W-:-:S04]  /*44b0*/  FMUL.FTZ R80, R80, R15 ;  /* 0x0000000f50507220 */ /* 0x000fc80000410000 */
[----:B------:R-:W-:Y:S01]  /*44c0*/  FMUL.FTZ R195, R80, UR14 ;  /* 0x0000000e50c37c20 */ /* 0x000fe20008410000 */
[----:B------:R-:W-:-:S03]  /*44d0*/  HFMA2 R80, -RZ, RZ, 0, 0 ;  /* 0x00000000ff507431 */ /* 0x000fc600000001ff */
[----:B------:R-:W-:-:S04]  /*44e0*/  @P3 FMUL.FTZ R80, R86, R195 ;  /* 0x000000c356503220 */ /* 0x000fc80000410000 */
[----:B------:R-:W-:Y:S01]  /*44f0*/  FADD.FTZ R86, R84, R80 ;  /* 0x0000005054567221 */ /* 0x000fe20000010000 */
[----:B------:R-:W-:Y:S01]  /*4500*/  FFMA.FTZ R80, R215, R14, R13 ;  /* 0x0000000ed7507223 */ /* 0x000fe2000001000d */
[----:B------:R-:W-:-:S03]  /*4510*/  @P4 PRMT R84, R192, 0x7632, R84 ;  /* 0x00007632c0544816 */ /* 0x000fc60000000054 */
[----:B------:R-:W-:-:S04]  /*4520*/  FADD.FTZ R80, R251, -R80 ;  /* 0x80000050fb507221 */ /* 0x000fc80000010000 */
[----:B------:R-:W-:-:S04]  /*4530*/  FMUL.FTZ R80, R16, R80 ;  /* 0x0000005010507220 */ /* 0x000fc80000410000 */
[----:B------:R-:W-:Y:S01]  /*4540*/  FMUL.FTZ R87, R80, R15 ;  /* 0x0000000f50577220 */ /* 0x000fe20000410000 */
[----:B------:R-:W-:-:S03]  /*4550*/  @P4 SHF.L.U32 R80, R84, 0x10, RZ ;  /* 0x0000001054504819 */ /* 0x000fc600000006ff */
[----:B------:R-:W-:Y:S01]  /*4560*/  FMUL.FTZ R84, R87, UR14 ;  /* 0x0000000e57547c20 */ /* 0x000fe20008410000 */
[----:B------:R-:W-:-:S03]  /*4570*/  MOV R87, RZ ;  /* 0x000000ff00577202 */ /* 0x000fc60000000f00 */
[-C--:B------:R-:W-:Y:S01]  /*4580*/  @P4 FMUL.FTZ R87, R80, R84.reuse ;  /* 0x0000005450574220 */ /* 0x080fe20000410000 */
[----:B------:R-:W-:Y:S01]  /*4590*/  FMUL.FTZ R80, R180, R195 ;  /* 0x000000c3b4507220 */ /* 0x000fe20000410000 */
[----:B------:R-:W-:Y:S02]  /*45a0*/  FMUL.FTZ R84, R181, R84 ;  /* 0x00000054b5547220 */ /* 0x000fe40000410000 */
[----:B------:R-:W-:Y:S02]  /*45b0*/  FADD.FTZ R87, R85, R87 ;  /* 0x0000005755577221 */ /* 0x000fe40000010000 */
[----:B------:R-:W-:Y:S02]  /*45c0*/  FSEL R80, R80, RZ, P3 ;  /* 0x000000ff50507208 */ /* 0x000fe40001800000 */
[----:B------:R-:W-:-:S04]  /*45d0*/  FSEL R84, R84, RZ, P4 ;  /* 0x000000ff54547208 */ /* 0x000fc80002000000 */
[----:B------:R-:W-:-:S07]  /*45e0*/  F2FP.BF16.F32.PACK_AB R80, R84, R80 ;  /* 0x000000505450723e */ /* 0x000fce00000010ff */
.L_x_8775:
        /* <DEDUP_REMOVED lines=16> */
.L_x_8773:
[----:B------:R-:W-:Y:S05]  /*46f0*/  BSYNC.RECONVERGENT B2 ;  /* 0x0000000000027941 */ /* 0x000fea0003800200 */
.L_x_8772:
        /* <DEDUP_REMOVED lines=15> */
[----:B------:R-:W-:Y:S01]  /*47f0*/  CS2R R28, SRZ ;  /* 0x00000000001c7805 */ /* 0x000fe2000001ff00 */
[----:B------:R-:W-:Y:S01]  /*4800*/  FADD.FTZ R27, R241, -R27 ;  /* 0x8000001bf11b7221 */ /* 0x000fe20000010000 */
[C---:B------:R-:W-:Y:S01]  /*4810*/  LOP3.LUT P3, RZ, R21.reuse, 0xff, RZ, 0xc0, !PT ;  /* 0x000000ff15ff7812 */ /* 0x040fe2000786c0ff */
[C---:B-----5:R-:W-:Y:S01]  /*4820*/  FMUL.FTZ R26, R16.reuse, R24 ;  /* 0x00000018101a7220 */ /* 0x060fe20000410000 */
[----:B------:R-:W-:Y:S02]  /*4830*/  HFMA2 R31, -RZ, RZ, 0, 0 ;  /* 0x00000000ff1f7431 */ /* 0x000fe400000001ff */
[----:B------:R-:W-:Y:S01]  /*4840*/  FMUL.FTZ R27, R16, R27 ;  /* 0x0000001b101b7220 */ /* 0x000fe20000410000 */
[----:B------:R-:W-:Y:S01]  /*4850*/  LOP3.LUT P6, RZ, R21, 0xff00, RZ, 0xc0, !PT ;  /* 0x0000ff0015ff7812 */ /* 0x000fe200078cc0ff */
        /* <DEDUP_REMOVED lines=9> */
[----:B------:R-:W-:Y:S01]  /*48f0*/  FFMA.FTZ R28, R8, R14, R13 ;  /* 0x0000000e081c7223 */ /* 0x000fe2000001000d */
[----:B------:R-:W-:-:S03]  /*4900*/  FMUL.FTZ R25, R25, UR14 ;  /* 0x0000000e19197c20 */ /* 0x000fc60008410000 */
[----:B------:R-:W-:Y:S01]  /*4910*/  FADD.FTZ R28, R240, -R28 ;  /* 0x8000001cf01c7221 */ /* 0x000fe20000010000 */
[-C--:B------:R-:W-:Y:S01]  /*4920*/  @P5 FMUL.FTZ R29, R30, R25.reuse ;  /* 0x000000191e1d5220 */ /* 0x080fe20000410000 */
[----:B------:R-:W-:Y:S02]  /*4930*/  FMUL.FTZ R25, R175, R25 ;  /* 0x00000019af197220 */ /* 0x000fe40000410000 */
[----:B------:R-:W-:Y:S01]  /*4940*/  FMUL.FTZ R28, R16, R28 ;  /* 0x0000001c101c7220 */ /* 0x000fe20000410000 */
[----:B------:R-:W-:Y:S01]  /*4950*/  FADD.FTZ R202, R79, R29 ;  /* 0x0000001d4fca7221 */ /* 0x000fe20000010000 */
[----:B------:R-:W-:Y:S02]  /*4960*/  @P3 SHF.L.U32 R29, R194, 0x10, RZ ;  /* 0x00000010c21d3819 */ /* 0x000fe400000006ff */
[----:B------:R-:W-:Y:S01]  /*4970*/  FMUL.FTZ R30, R28, R15 ;  /* 0x0000000f1c1e7220 */ /* 0x000fe20000410000 */
[----:B------:R-:W-:Y:S02]  /*4980*/  MOV R79, RZ ;  /* 0x000000ff004f7202 */ /* 0x000fe40000000f00 */
[----:B------:R-:W-:Y:S01]  /*4990*/  FSEL R25, R25, RZ, P5 ;  /* 0x000000ff19197208 */ /* 0x000fe20002800000 */
[----:B------:R-:W-:-:S04]  /*49a0*/  FMUL.FTZ R30, R30, UR14 ;  /* 0x0000000e1e1e7c20 */ /* 0x000fc80008410000 */
[----:B------:R-:W-:Y:S01]  /*49b0*/  @P3 FMUL.FTZ R31, R29, R30 ;  /* 0x0000001e1d1f3220 */ /* 0x000fe20000410000 */
[----:B------:R-:W-:-:S03]  /*49c0*/  FFMA.FTZ R29, R6, R14, R13 ;  /* 0x0000000e061d7223 */ /* 0x000fc6000001000d */
[----:B------:R-:W-:Y:S01]  /*49d0*/  FADD.FTZ R201, R72, R31 ;  /* 0x0000001f48c97221 */ /* 0x000fe20000010000 */
[----:B------:R-:W-:Y:S01]  /*49e0*/  FADD.FTZ R29, R232, -R29 ;  /* 0x8000001de81d7221 */ /* 0x000fe20000010000 */
[----:B------:R-:W-:-:S03]  /*49f0*/  @P6 PRMT R72, R194, 0x7632, R72 ;  /* 0x00007632c2486816 */ /* 0x000fc60000000048 */
[----:B------:R-:W-:Y:S01]  /*4a00*/  FMUL.FTZ R29, R16, R29 ;  /* 0x0000001d101d7220 */ /* 0x000fe20000410000 */
[----:B------:R-:W-:-:S03]  /*4a10*/  @P6 SHF.L.U32 R78, R72, 0x10, RZ ;  /* 0x00000010484e6819 */ /* 0x000fc600000006ff */
[----:B------:R-:W-:-:S04]  /*4a20*/  FMUL.FTZ R31, R29, R15 ;  /* 0x0000000f1d1f7220 */ /* 0x000fc80000410000 */
[----:B------:R-:W-:Y:S01]  /*4a30*/  FMUL.FTZ R72, R31, UR14 ;  /* 0x0000000e1f487c20 */ /* 0x000fe20008410000 */
[----:B------:R-:W-:-:S03]  /*4a40*/  MOV R31, RZ ;  /* 0x000000ff001f7202 */ /* 0x000fc60000000f00 */
[----:B------:R-:W-:Y:S01]  /*4a50*/  @P6 FMUL.FTZ R31, R78, R72 ;  /* 0x000000484e1f6220 */ /* 0x000fe20000410000 */
[----:B------:R-:W-:Y:S01]  /*4a60*/  FMUL.FTZ R78, R168, R30 ;  /* 0x0000001ea84e7220 */ /* 0x000fe20000410000 */
[----:B------:R-:W-:Y:S01]  /*4a70*/  FFMA.FTZ R30, R7, R14, R13 ;  /* 0x0000000e071e7223 */ /* 0x000fe2000001000d */
[----:B------:R-:W-:Y:S01]  /*4a80*/  FMUL.FTZ R72, R169, R72 ;  /* 0x00000048a9487220 */ /* 0x000fe20000410000 */
[----:B------:R-:W-:Y:S01]  /*4a90*/  FADD.FTZ R200, R73, R31 ;  /* 0x0000001f49c87221 */ /* 0x000fe20000010000 */
[----:B------:R-:W-:Y:S01]  /*4aa0*/  HFMA2 R73, -RZ, RZ, 0, 0 ;  /* 0x00000000ff497431 */ /* 0x000fe200000001ff */
[----:B------:R-:W-:Y:S01]  /*4ab0*/  FSEL R204, R78, RZ, P3 ;  /* 0x000000ff4ecc7208 */ /* 0x000fe20001800000 */
[----:B------:R-:W-:Y:S01]  /*4ac0*/  FADD.FTZ R30, R231, -R30 ;  /* 0x8000001ee71e7221 */ /* 0x000fe20000010000 */
[----:B------:R-:W-:Y:S02]  /*4ad0*/  LOP3.LUT P3, RZ, R21, 0xff0000, RZ, 0xc0, !PT ;  /* 0x00ff000015ff7812 */ /* 0x000fe4000786c0ff */
[----:B------:R-:W-:Y:S01]  /*4ae0*/  FSEL R72, R72, RZ, P6 ;  /* 0x000000ff48487208 */ /* 0x000fe20003000000 */
        /* <DEDUP_REMOVED lines=18> */
[----:B------:R-:W-:-:S03]  /*4c10*/  FMUL.FTZ R74, R171, R74 ;  /* 0x0000004aab4a7220 */ /* 0x000fc60000410000 */
[----:B------:R-:W-:Y:S02]  /*4c20*/  FADD.FTZ R193, R75, R79 ;  /* 0x0000004f4bc17221 */ /* 0x000fe40000010000 */
[----:B------:R-:W-:Y:S02]  /*4c30*/  FSEL R74, R74, RZ, P3 ;  /* 0x000000ff4a4a7208 */ /* 0x000fe40001800000 */
[----:B------:R-:W-:Y:S02]  /*4c40*/  LOP3.LUT P3, RZ, R20, 0xff, RZ, 0xc0, !PT ;  /* 0x000000ff14ff7812 */ /* 0x000fe4000786c0ff */
[----:B------:R-:W-:Y:S02]  /*4c50*/  F2FP.BF16.F32.PACK_AB R75, R74, R73 ;  /* 0x000000494a4b723e */ /* 0x000fe400000010ff */
[----:B------:R-:W-:Y:S01]  /*4c60*/  F2FP.BF16.F32.PACK_AB R74, R72, R204 ;  /* 0x000000cc484a723e */ /* 0x000fe200000010ff */
[----:B------:R-:W-:Y:S01]  /*4c70*/  FFMA.FTZ R72, R211, R14, R13 ;  /* 0x0000000ed3487223 */ /* 0x000fe2000001000d */
[----:B------:R-:W-:-:S02]  /*4c80*/  FSEL R73, R24, RZ, P4 ;  /* 0x000000ff18497208 */ /* 0x000fc40002000000 */
[----:B------:R-:W-:Y:S01]  /*4c90*/  LOP3.LUT P4, RZ, R20, 0xff00, RZ, 0xc0, !PT ;  /* 0x0000ff0014ff7812 */ /* 0x000fe2000788c0ff */
[----:B------:R-:W-:Y:S01]  /*4ca0*/  FADD.FTZ R72, R244, -R72 ;  /* 0x80000048f4487221 */ /* 0x000fe20000010000 */
[----:B------:R-:W-:-:S03]  /*4cb0*/  F2FP.BF16.F32.PACK_AB R73, R25, R73 ;  /* 0x000000491949723e */ /* 0x000fc600000010ff */
[----:B------:R-:W-:Y:S01]  /*4cc0*/  FMUL.FTZ R24, R16, R72 ;  /* 0x0000004810187220 */ /* 0x000fe20000410000 */
[----:B------:R-:W-:-:S03]  /*4cd0*/  @P3 SHF.L.U32 R78, R192, 0x10, RZ ;  /* 0x00000010c04e3819 */ /* 0x000fc600000006ff */
        /* <DEDUP_REMOVED lines=21> */
.L_x_8778:
[----:B------:R-:W-:Y:S01]  /*4e30*/  FFMA.FTZ R200, R10, R14, R13 ;  /* 0x0000000e0ac87223 */ /* 0x000fe2000001000d */
[C---:B------:R-:W-:Y:S01]  /*4e40*/  LOP3.LUT P4, RZ, R20.reuse, 0xff0000, RZ, 0xc0, !PT ;  /* 0x00ff000014ff7812 */ /* 0x040fe2000788c0ff */
[----:B------:R-:W-:Y:S01]  /*4e50*/  HFMA2 R203, -RZ, RZ, 0, 0 ;  /* 0x00000000ffcb7431 */ /* 0x000fe200000001ff */
[----:B------:R-:W-:Y:S01]  /*4e60*/  LOP3.LUT P5, RZ, R20, 0xff000000, RZ, 0xc0, !PT ;  /* 0xff00000014ff7812 */ /* 0x000fe200078ac0ff */
[----:B------:R-:W-:Y:S01]  /*4e70*/  FADD.FTZ R200, R242, -R200 ;  /* 0x800000c8f2c87221 */ /* 0x000fe20000010000 */
[C---:B------:R-:W-:Y:S02]  /*4e80*/  LOP3.LUT P3, RZ, R21.reuse, 0xff, RZ, 0xc0, !PT ;  /* 0x000000ff15ff7812 */ /* 0x040fe4000786c0ff */
[----:B------:R-:W-:Y:S01]  /*4e90*/  LOP3.LUT P6, RZ, R21, 0xff00, RZ, 0xc0, !PT ;  /* 0x0000ff0015ff7812 */ /* 0x000fe200078cc0ff */
        /* <DEDUP_REMOVED lines=23> */
[----:B------:R-:W-:-:S04]  /*5010*/  @P3 FMUL.FTZ R79, R193, R78 ;  /* 0x0000004ec14f3220 */ /* 0x000fc80000410000 */
[----:B------:R-:W-:Y:S01]  /*5020*/  FADD.FTZ R201, R72, R79 ;  /* 0x0000004f48c97221 */ /* 0x000fe20000010000 */
[----:B------:R-:W-:Y:S01]  /*5030*/  FFMA.FTZ R72, R6, R14, R13 ;  /* 0x0000000e06487223 */ /* 0x000fe2000001000d */
[----:B------:R-:W-:-:S03]  /*5040*/  @P6 PRMT R79, R194, 0x7632, R79 ;  /* 0x00007632c24f6816 */ /* 0x000fc6000000004f */
[----:B------:R-:W-:-:S04]  /*5050*/  FADD.FTZ R72, R232, -R72 ;  /* 0x80000048e8487221 */ /* 0x000fc80000010000 */
[----:B------:R-:W-:-:S04]  /*5060*/  FMUL.FTZ R72, R16, R72 ;  /* 0x0000004810487220 */ /* 0x000fc80000410000 */
[----:B------:R-:W-:Y:S01]  /*5070*/  FMUL.FTZ R193, R72, R15 ;  /* 0x0000000f48c17220 */ /* 0x000fe20000410000 */
[----:B------:R-:W-:Y:S02]  /*5080*/  @P6 SHF.L.U32 R72, R79, 0x10, RZ ;  /* 0x000000104f486819 */ /* 0x000fe400000006ff */
[----:B------:R-:W-:Y:S01]  /*5090*/  MOV R79, RZ ;  /* 0x000000ff004f7202 */ /* 0x000fe20000000f00 */
[----:B------:R-:W-:-:S04]  /*50a0*/  FMUL.FTZ R204, R193, UR14 ;  /* 0x0000000ec1cc7c20 */ /* 0x000fc80008410000 */
[----:B------:R-:W-:Y:S01]  /*50b0*/  @P6 FMUL.FTZ R79, R72, R204 ;  /* 0x000000cc484f6220 */ /* 0x000fe20000410000 */
[----:B------:R-:W-:Y:S01]  /*50c0*/  FMUL.FTZ R72, R168, R78 ;  /* 0x0000004ea8487220 */ /* 0x000fe20000410000 */
[----:B------:R-:W-:Y:S02]  /*50d0*/  HFMA2 R78, -RZ, RZ, 0, 0 ;  /* 0x00000000ff4e7431 */ /* 0x000fe400000001ff */
[----:B------:R-:W-:Y:S01]  /*50e0*/  FADD.FTZ R200, R73, R79 ;  /* 0x0000004f49c87221 */ /* 0x000fe20000010000 */
[----:B------:R-:W-:Y:S01]  /*50f0*/  FFMA.FTZ R73, R7, R14, R13 ;  /* 0x0000000e07497223 */ /* 0x000fe2000001000d */
[----:B------:R-:W-:Y:S02]  /*5100*/  FSEL R72, R72, RZ, P3 ;  /* 0x000000ff48487208 */ /* 0x000fe40001800000 */
        /* <DEDUP_REMOVED lines=21> */
[----:B------:R-:W-:-:S03]  /*5260*/  FMUL.FTZ R74, R171, R74 ;  /* 0x0000004aab4a7220 */ /* 0x000fc60000410000 */
[----:B------:R-:W-:Y:S01]  /*5270*/  FADD.FTZ R193, R75, R79 ;  /* 0x0000004f4bc17221 */ /* 0x000fe20000010000 */
[----:B------:R-:W-:Y:S01]  /*5280*/  FMUL.FTZ R75, R169, R204 ;  /* 0x000000cca94b7220 */ /* 0x000fe20000410000 */
[----:B------:R-:W-:Y:S02]  /*5290*/  FSEL R74, R74, RZ, P3 ;  /* 0x000000ff4a4a7208 */ /* 0x000fe40001800000 */
[----:B------:R-:W-:Y:S02]  /*52a0*/  LOP3.LUT P3, RZ, R20, 0xff, RZ, 0xc0, !PT ;  /* 0x000000ff14ff7812 */ /* 0x000fe4000786c0ff */
[----:B------:R-:W-:Y:S02]  /*52b0*/  FSEL R78, R75, RZ, P6 ;  /* 0x000000ff4b4e7208 */ /* 0x000fe40003000000 */
[----:B------:R-:W-:Y:S01]  /*52c0*/  F2FP.BF16.F32.PACK_AB R75, R74, R73 ;  /* 0x000000494a4b723e */ /* 0x000fe200000010ff */
[----:B------:R-:W-:Y:S01]  /*52d0*/  FMUL.FTZ R73, R174, R206 ;  /* 0x000000ceae497220 */ /* 0x000fe20000410000 */
[----:B------:R-:W-:Y:S01]  /*52e0*/  F2FP.BF16.F32.PACK_AB R74, R78, R72 ;  /* 0x000000484e4a723e */ /* 0x000fe200000010ff */
[----:B------:R-:W-:Y:S01]  /*52f0*/  FFMA.FTZ R72, R211, R14, R13 ;  /* 0x0000000ed3487223 */ /* 0x000fe2000001000d */
[----:B------:R-:W-:-:S02]  /*5300*/  FMUL.FTZ R78, R175, R205 ;  /* 0x000000cdaf4e7220 */ /* 0x000fc40000410000 */
[----:B------:R-:W-:Y:S01]  /*5310*/  FSEL R73, R73, RZ, P4 ;  /* 0x000000ff49497208 */ /* 0x000fe20002000000 */
[----:B------:R-:W-:Y:S01]  /*5320*/  FADD.FTZ R72, R244, -R72 ;  /* 0x80000048f4487221 */ /* 0x000fe20000010000 */
[----:B------:R-:W-:Y:S02]  /*5330*/  LOP3.LUT P4, RZ, R20, 0xff00, RZ, 0xc0, !PT ;  /* 0x0000ff0014ff7812 */ /* 0x000fe4000788c0ff */
[----:B------:R-:W-:Y:S01]  /*5340*/  FSEL R78, R78, RZ, P5 ;  /* 0x000000ff4e4e7208 */ /* 0x000fe20002800000 */
[----:B------:R-:W-:-:S03]  /*5350*/  FMUL.FTZ R72, R16, R72 ;  /* 0x0000004810487220 */ /* 0x000fc60000410000 */
[----:B------:R-:W-:Y:S01]  /*5360*/  F2FP.BF16.F32.PACK_AB R73, R78, R73 ;  /* 0x000000494e49723e */ /* 0x000fe200000010ff */
[----:B------:R-:W-:Y:S01]  /*5370*/  FMUL.FTZ R72, R72, R15 ;  /* 0x0000000f48487220 */ /* 0x000fe20000410000 */
[----:B------:R-:W-:-:S03]  /*5380*/  @P3 SHF.L.U32 R78, R192, 0x10, RZ ;  /* 0x00000010c04e3819 */ /* 0x000fc600000006ff */
        /* <DEDUP_REMOVED lines=19> */
.L_x_8779:
        /* <DEDUP_REMOVED lines=16> */
.L_x_8777:
[----:B------:R-:W-:Y:S05]  /*55c0*/  BSYNC.RECONVERGENT B2 ;  /* 0x0000000000027941 */ /* 0x000fea0003800200 */
.L_x_8776:
        /* <DEDUP_REMOVED lines=8> */
[----:B------:R-:W-:Y:S01]  /*5650*/  LOP3.LUT P3, RZ, R18, 0xff0000, RZ, 0xc0, !PT ;  /* 0x00ff000012ff7812 */ /* 0x000fe2000786c0ff */
[----:B------:R-:W-:Y:S01]  /*5660*/  FFMA.FTZ R27, R208, R14, R13 ;  /* 0x0000000ed01b7223 */ /* 0x000fe2000001000d */
[----:B------:R-:W-:Y:S01]  /*5670*/  LOP3.LUT P4, RZ, R18, 0xff000000, RZ, 0xc0, !PT ;  /* 0xff00000012ff7812 */ /* 0x000fe2000788c0ff */
[----:B------:R-:W-:Y:S01]  /*5680*/  FADD.FTZ R24, R236, -R24 ;  /* 0x80000018ec187221 */ /* 0x000fe20000010000 */
[----:B------:R-:W-:Y:S01]  /*5690*/  CS2R R28, SRZ ;  /* 0x00000000001c7805 */ /* 0x000fe2000001ff00 */
[----:B------:R-:W-:Y:S01]  /*56a0*/  FADD.FTZ R27, R235, -R27 ;  /* 0x8000001beb1b7221 */ /* 0x000fe20000010000 */
[C---:B------:R-:W-:Y:S01]  /*56b0*/  LOP3.LUT P2, RZ, R19.reuse, 0xff, RZ, 0xc0, !PT ;  /* 0x000000ff13ff7812 */ /* 0x040fe2000784c0ff */
[C---:B-----5:R-:W-:Y:S01]  /*56c0*/  FMUL.FTZ R26, R16.reuse, R24 ;  /* 0x00000018101a7220 */ /* 0x060fe20000410000 */
[C---:B------:R-:W-:Y:S01]  /*56d0*/  LOP3.LUT P5, RZ, R19.reuse, 0xff00, RZ, 0xc0, !PT ;  /* 0x0000ff0013ff7812 */ /* 0x040fe200078ac0ff */
[----:B------:R-:W-:Y:S01]  /*56e0*/  FMUL.FTZ R27, R16, R27 ;  /* 0x0000001b101b7220 */ /* 0x000fe20000410000 */
[----:B------:R-:W-:Y:S01]  /*56f0*/  LOP3.LUT P6, RZ, R19, 0xff0000, RZ, 0xc0, !PT ;  /* 0x00ff000013ff7812 */ /* 0x000fe200078cc0ff */
[----:B------:R-:W-:-:S02]  /*5700*/  FMUL.FTZ R24, R26, R15 ;  /* 0x0000000f1a187220 */ /* 0x000fc40000410000 */
[C---:B------:R-:W-:Y:S02]  /*5710*/  @P3 SHF.L.U32 R25, R193.reuse, 0x10, RZ ;  /* 0x00000010c1193819 */ /* 0x040fe400000006ff */
[----:B------:R-:W-:Y:S01]  /*5720*/  FMUL.FTZ R24, R24, UR14 ;  /* 0x0000000e18187c20 */ /* 0x000fe20008410000 */
[----:B------:R-:W-:Y:S02]  /*5730*/  @P4 PRMT R30, R193, 0x7632, R30 ;  /* 0x00007632c11e4816 */ /* 0x000fe4000000001e */
[----:B------:R-:W-:Y:S01]  /*5740*/  MOV R193, RZ ;  /* 0x000000ff00c17202 */ /* 0x000fe20000000f00 */
        /* <DEDUP_REMOVED lines=9> */
[----:B------:R-:W-:Y:S02]  /*57e0*/  HFMA2 R30, -RZ, RZ, 0, 0 ;  /* 0x00000000ff1e7431 */ /* 0x000fe400000001ff */
[----:B------:R-:W-:Y:S01]  /*57f0*/  FMUL.FTZ R25, R167, R25 ;  /* 0x00000019a7197220 */ /* 0x000fe20000410000 */
[----:B------:R-:W-:Y:S01]  /*5800*/  FMUL.FTZ R28, R16, R28 ;  /* 0x0000001c101c7220 */ /* 0x000fe20000410000 */
[----:B------:R-:W-:Y:S01]  /*5810*/  FADD.FTZ R71, R71, R29 ;  /* 0x0000001d47477221 */ /* 0x000fe20000010000 */
[----:B------:R-:W-:Y:S02]  /*5820*/  @P2 SHF.L.U32 R29, R194, 0x10, RZ ;  /* 0x00000010c21d2819 */ /* 0x000fe400000006ff */
[----:B------:R-:W-:Y:S01]  /*5830*/  FMUL.FTZ R31, R28, R15 ;  /* 0x0000000f1c1f7220 */ /* 0x000fe20000410000 */
[----:B------:R-:W-:-:S03]  /*5840*/  FSEL R25, R25, RZ, P4 ;  /* 0x000000ff19197208 */ /* 0x000fc60002000000 */
[----:B------:R-:W-:-:S04]  /*5850*/  FMUL.FTZ R31, R31, UR14 ;  /* 0x0000000e1f1f7c20 */ /* 0x000fc80008410000 */
[-C--:B------:R-:W-:Y:S01]  /*5860*/  @P2 FMUL.FTZ R30, R29, R31.reuse ;  /* 0x0000001f1d1e2220 */ /* 0x080fe20000410000 */
[-C--:B------:R-:W-:Y:S01]  /*5870*/  FFMA.FTZ R29, R4, R14.reuse, R13 ;  /* 0x0000000e041d7223 */ /* 0x080fe2000001000d */
[----:B------:R-:W-:Y:S02]  /*5880*/  FMUL.FTZ R31, R160, R31 ;  /* 0x0000001fa01f7220 */ /* 0x000fe40000410000 */
[--C-:B------:R-:W-:Y:S01]  /*5890*/  FADD.FTZ R201, R64, R30.reuse ;  /* 0x0000001e40c97221 */ /* 0x100fe20000010000 */
[----:B------:R-:W-:Y:S01]  /*58a0*/  FADD.FTZ R29, R233, -R29 ;  /* 0x8000001de91d7221 */ /* 0x000fe20000010000 */
[----:B------:R-:W-:Y:S01]  /*58b0*/  @P5 PRMT R30, R194, 0x7632, R30 ;  /* 0x00007632c21e5816 */ /* 0x000fe2000000001e */
[----:B------:R-:W-:Y:S01]  /*58c0*/  HFMA2 R194, -RZ, RZ, 0, 0 ;  /* 0x00000000ffc27431 */ /* 0x000fe200000001ff */
[----:B------:R-:W-:Y:S01]  /*58d0*/  FSEL R202, R31, RZ, P2 ;  /* 0x000000ff1fca7208 */ /* 0x000fe20001000000 */
[----:B------:R-:W-:Y:S01]  /*58e0*/  FMUL.FTZ R29, R16, R29 ;  /* 0x0000001d101d7220 */ /* 0x000fe20000410000 */
[----:B------:R-:W-:Y:S01]  /*58f0*/  @P5 SHF.L.U32 R30, R30, 0x10, RZ ;  /* 0x000000101e1e5819 */ /* 0x000fe200000006ff */
[----:B------:R-:W-:Y:S01]  /*5900*/  FFMA.FTZ R31, R2, R14, R13 ;  /* 0x0000000e021f7223 */ /* 0x000fe2000001000d */
[----:B------:R-:W-:Y:S01]  /*5910*/  ISETP.GE.U32.AND P2, PT, R18, RZ, PT ;  /* 0x000000ff1200720c */ /* 0x000fe20003f46070 */
[----:B------:R-:W-:-:S02]  /*5920*/  FMUL.FTZ R64, R29, R15 ;  /* 0x0000000f1d407220 */ /* 0x000fc40000410000 */
[----:B------:R-:W-:Y:S01]  /*5930*/  FADD.FTZ R31, R228, -R31 ;  /* 0x8000001fe41f7221 */ /* 0x000fe20000010000 */
[----:B------:R-:W-:Y:S01]  /*5940*/  ISETP.GE.U32.AND.EX P2, PT, R19, 0x1000000, PT, P2 ;  /* 0x010000001300780c */ /* 0x000fe20003f46120 */
[----:B------:R-:W-:Y:S02]  /*5950*/  FMUL.FTZ R64, R64, UR14 ;  /* 0x0000000e40407c20 */ /* 0x000fe40008410000 */
[----:B------:R-:W-:Y:S02]  /*5960*/  FMUL.FTZ R31, R16, R31 ;  /* 0x0000001f101f7220 */ /* 0x000fe40000410000 */
[----:B------:R-:W-:Y:S01]  /*5970*/  @P5 FMUL.FTZ R193, R30, R64 ;  /* 0x000000401ec15220 */ /* 0x000fe20000410000 */
[----:B------:R-:W-:Y:S01]  /*5980*/  FFMA.FTZ R30, R3, R14, R13 ;  /* 0x0000000e031e7223 */ /* 0x000fe2000001000d */
[----:B------:R-:W-:Y:S02]  /*5990*/  FMUL.FTZ R64, R161, R64 ;  /* 0x00000040a1407220 */ /* 0x000fe40000410000 */
[----:B------:R-:W-:Y:S01]  /*59a0*/  FADD.FTZ R200, R65, R193 ;  /* 0x000000c141c87221 */ /* 0x000fe20000010000 */
[----:B------:R-:W-:Y:S01]  /*59b0*/  FADD.FTZ R30, R229, -R30 ;  /* 0x8000001ee51e7221 */ /* 0x000fe20000010000 */
[----:B------:R-:W-:-:S02]  /*59c0*/  @P6 SHF.L.U32 R193, R195, 0x10, RZ ;  /* 0x00000010c3c16819 */ /* 0x000fc400000006ff */
[----:B------:R-:W-:Y:S01]  /*59d0*/  FSEL R64, R64, RZ, P5 ;  /* 0x000000ff40407208 */ /* 0x000fe20002800000 */
[----:B------:R-:W-:-:S04]  /*59e0*/  FMUL.FTZ R30, R16, R30 ;  /* 0x0000001e101e7220 */ /* 0x000fc80000410000 */
[----:B------:R-:W-:-:S04]  /*59f0*/  FMUL.FTZ R65, R30, R15 ;  /* 0x0000000f1e417220 */ /* 0x000fc80000410000 */
[----:B------:R-:W-:-:S04]  /*5a00*/  FMUL.FTZ R65, R65, UR14 ;  /* 0x0000000e41417c20 */ /* 0x000fc80008410000 */
[-C--:B------:R-:W-:Y:S01]  /*5a10*/  @P6 FMUL.FTZ R194, R193, R65.reuse ;  /* 0x00000041c1c26220 */ /* 0x080fe20000410000 */
[----:B------:R-:W-:Y:S01]  /*5a20*/  @P2 PRMT R193, R195, 0x7632, R193 ;  /* 0x00007632c3c12816 */ /* 0x000fe200000000c1 */
[----:B------:R-:W-:Y:S01]  /*5a30*/  FMUL.FTZ R65, R162, R65 ;  /* 0x00000041a2417220 */ /* 0x000fe20000410000 */
[----:B------:R-:W-:Y:S01]  /*5a40*/  MOV R195, RZ ;  /* 0x000000ff00c37202 */ /* 0x000fe20000000f00 */
[----:B------:R-:W-:Y:S01]  /*5a50*/  FADD.FTZ R194, R66, R194 ;  /* 0x000000c242c27221 */ /* 0x000fe20000010000 */
[----:B------:R-:W-:Y:S01]  /*5a60*/  FMUL.FTZ R66, R31, R15 ;  /* 0x0000000f1f427220 */ /* 0x000fe20000410000 */
[----:B------:R-:W-:Y:S02]  /*5a70*/  @P2 SHF.L.U32 R193, R193, 0x10, RZ ;  /* 0x00000010c1c12819 */ /* 0x000fe400000006ff */
[----:B------:R-:W-:Y:S01]  /*5a80*/  FSEL R65, R65, RZ, P6 ;  /* 0x000000ff41417208 */ /* 0x000fe20003000000 */
[----:B------:R-:W-:-:S04]  /*5a90*/  FMUL.FTZ R66, R66, UR14 ;  /* 0x0000000e42427c20 */ /* 0x000fc80008410000 */
[----:B------:R-:W-:Y:S01]  /*5aa0*/  @P2 FMUL.FTZ R195, R66, R193 ;  /* 0x000000c142c32220 */ /* 0x000fe20000410000 */
[----:B------:R-:W-:-:S03]  /*5ab0*/  FMUL.FTZ R66, R163, R66 ;  /* 0x00000042a3427220 */ /* 0x000fc60000410000 */
[----:B------:R-:W-:Y:S01]  /*5ac0*/  FADD.FTZ R193, R67, R195 ;  /* 0x000000c343c17221 */ /* 0x000fe20000010000 */
[----:B------:R-:W-:Y:S01]  /*5ad0*/  HFMA2 R195, -RZ, RZ, 0, 0 ;  /* 0x00000000ffc37431 */ /* 0x000fe200000001ff */
[----:B------:R-:W-:Y:S02]  /*5ae0*/  FSEL R66, R66, RZ, P2 ;  /* 0x000000ff42427208 */ /* 0x000fe40001000000 */
[----:B------:R-:W-:Y:S02]  /*5af0*/  LOP3.LUT P2, RZ, R18, 0xff, RZ, 0xc0, !PT ;  /* 0x000000ff12ff7812 */ /* 0x000fe4000784c0ff */
[----:B------:R-:W-:Y:S02]  /*5b00*/  F2FP.BF16.F32.PACK_AB R67, R66, R65 ;  /* 0x000000414243723e */ /* 0x000fe400000010ff */
[----:B------:R-:W-:Y:S01]  /*5b10*/  F2FP.BF16.F32.PACK_AB R66, R64, R202 ;  /* 0x000000ca4042723e */ /* 0x000fe200000010ff */
[-CC-:B------:R-:W-:Y:S01]  /*5b20*/  FFMA.FTZ R64, R224, R14.reuse, R13.reuse ;  /* 0x0000000ee0407223 */ /* 0x180fe2000001000d */
[----:B------:R-:W-:Y:S01]  /*5b30*/  FSEL R65, R24, RZ, P3 ;  /* 0x000000ff18417208 */ /* 0x000fe20001800000 */
[----:B------:R-:W-:Y:S01]  /*5b40*/  FFMA.FTZ R13, R238, R14, R13 ;  /* 0x0000000eee0d7223 */ /* 0x000fe2000001000d */
[----:B------:R-:W-:Y:S01]  /*5b50*/  LOP3.LUT P3, RZ, R18, 0xff00, RZ, 0xc0, !PT ;  /* 0x0000ff0012ff7812 */ /* 0x000fe2000786c0ff */
[----:B------:R-:W-:Y:S01]  /*5b60*/  FADD.FTZ R64, R239, -R64 ;  /* 0x80000040ef407221 */ /* 0x000fe20000010000 */
[----:B------:R-:W-:Y:S01]  /*5b70*/  F2FP.BF16.F32.PACK_AB R65, R25, R65 ;  /* 0x000000411941723e */ /* 0x000fe200000010ff */
[----:B------:R-:W-:-:S02]  /*5b80*/  FADD.FTZ R13, R237, -R13 ;  /* 0x8000000ded0d7221 */ /* 0x000fc40000010000 */
[----:B------:R-:W-:-:S04]  /*5b90*/  FMUL.FTZ R24, R16, R64 ;  /* 0x0000004010187220 */ /* 0x000fc80000410000 */
[----:B------:R-:W-:-:S04]  /*5ba0*/  FMUL.FTZ R25, R24, R15 ;  /* 0x0000000f18197220 */ /* 0x000fc80000410000 */
[----:B------:R-:W-:Y:S01]  /*5bb0*/  FMUL.FTZ R64, R25, UR14 ;  /* 0x0000000e19407c20 */ /* 0x000fe20008410000 */
[----:B------:R-:W-:-:S05]  /*5bc0*/  @P2 SHF.L.U32 R25, R192, 0x10, RZ ;  /* 0x00000010c0192819 */ /* 0x000fca00000006ff */
[----:B------:R-:W-:Y:S01]  /*5bd0*/  @P2 FMUL.FTZ R195, R25, R64 ;  /* 0x0000004019c32220 */ /* 0x000fe20000410000 */
[----:B------:R-:W-:Y:S01]  /*5be0*/  FMUL.FTZ R25, R16, R13 ;  /* 0x0000000d10197220 */ /* 0x000fe20000410000 */
[----:B------:R-:W-:Y:S02]  /*5bf0*/  @P3 PRMT R13, R192, 0x7632, R13 ;  /* 0x00007632c00d3816 */ /* 0x000fe4000000000d */
[----:B------:R-:W-:Y:S01]  /*5c00*/  FADD.FTZ R68, R68, R195 ;  /* 0x000000c344447221 */ /* 0x000fe20000010000 */
[----:B------:R-:W-:Y:S01]  /*5c10*/  FMUL.FTZ R14, R25, R15 ;  /* 0x0000000f190e7220 */ /* 0x000fe20000410000 */
[----:B------:R-:W-:Y:S02]  /*5c20*/  @P3 SHF.L.U32 R15, R13, 0x10, RZ ;  /* 0x000000100d0f3819 */ /* 0x000fe400000006ff */
[----:B------:R-:W-:Y:S01]  /*5c30*/  MOV R13, RZ ;  /* 0x000000ff000d7202 */ /* 0x000fe20000000f00 */
[----:B------:R-:W-:-:S04]  /*5c40*/  FMUL.FTZ R14, R14, UR14 ;  /* 0x0000000e0e0e7c20 */ /* 0x000fc80008410000 */
[----:B------:R-:W-:Y:S01]  /*5c50*/  @P3 FMUL.FTZ R13, R15, R14 ;  /* 0x0000000e0f0d3220 */ /* 0x000fe20000410000 */
[----:B------:R-:W-:Y:S01]  /*5c60*/  FMUL.FTZ R15, R164, R64 ;  /* 0x00000040a40f7220 */ /* 0x000fe20000410000 */
[----:B------:R-:W-:-:S04]  /*5c70*/  FMUL.FTZ R16, R165, R14 ;  /* 0x0000000ea5107220 */ /* 0x000fc80000410000 */
[----:B------:R-:W-:Y:S02]  /*5c80*/  FSEL R14, R15, RZ, P2 ;  /* 0x000000ff0f0e7208 */ /* 0x000fe40001000000 */
[----:B------:R-:W-:Y:S01]  /*5c90*/  FSEL R15, R16, RZ, P3 ;  /* 0x000000ff100f7208 */ /* 0x000fe20001800000 */
[----:B------:R-:W-:-:S03]  /*5ca0*/  FADD.FTZ R16, R69, R13 ;  /* 0x0000000d45107221 */ /* 0x000fc60000010000 */
[----:B------:R-:W-:Y:S01]  /*5cb0*/  F2FP.BF16.F32.PACK_AB R64, R15, R14 ;  /* 0x0000000e0f40723e */ /* 0x000fe200000010ff */
[----:B------:R-:W-:Y:S06]  /*5cc0*/  BRA `(.L_x_8782) ;  /* 0x0000000400a47947 */ /* 0x000fec0003800000 */
.L_x_8781:
        /* <DEDUP_REMOVED lines=33> */
[----:B------:R-:W-:Y:S01]  /*5ee0*/  FFMA.FTZ R64, R4, R14, R13 ;  /* 0x0000000e04407223 */ /* 0x000fe2000001000d */
[----:B------:R-:W-:Y:S02]  /*5ef0*/  @P5 PRMT R193, R194, 0x7632, R193 ;  /* 0x00007632c2c15816 */ /* 0x000fe400000000c1 */
[----:B------:R-:W-:Y:S01]  /*5f00*/  MOV R194, RZ ;  /* 0x000000ff00c27202 */ /* 0x000fe20000000f00 */
[----:B------:R-:W-:Y:S01]  /*5f10*/  FADD.FTZ R64, R233, -R64 ;  /* 0x80000040e9407221 */ /* 0x000fe20000010000 */
[----:B------:R-:W-:-:S03]  /*5f20*/  @P5 SHF.L.U32 R193, R193, 0x10, RZ ;  /* 0x00000010c1c15819 */ /* 0x000fc600000006ff */
[----:B------:R-:W-:-:S04]  /*5f30*/  FMUL.FTZ R64, R16, R64 ;  /* 0x0000004010407220 */ /* 0x000fc80000410000 */
[----:B------:R-:W-:-:S04]  /*5f40*/  FMUL.FTZ R64, R15, R64 ;  /* 0x000000400f407220 */ /* 0x000fc80000410000 */
[----:B------:R-:W-:-:S04]  /*5f50*/  FMUL.FTZ R64, R64, UR14 ;  /* 0x0000000e40407c20 */ /* 0x000fc80008410000 */
[-C--:B------:R-:W-:Y:S01]  /*5f60*/  @P5 FMUL.FTZ R194, R193, R64.reuse ;  /* 0x00000040c1c25220 */ /* 0x080fe20000410000 */
[----:B------:R-:W-:Y:S01]  /*5f70*/  @P2 SHF.L.U32 R193, R195, 0x10, RZ ;  /* 0x00000010c3c12819 */ /* 0x000fe200000006ff */
[----:B------:R-:W-:Y:S02]  /*5f80*/  FMUL.FTZ R64, R161, R64 ;  /* 0x00000040a1407220 */ /* 0x000fe40000410000 */
[----:B------:R-:W-:Y:S01]  /*5f90*/  FADD.FTZ R200, R65, R194 ;  /* 0x000000c241c87221 */ /* 0x000fe20000010000 */
[----:B------:R-:W-:Y:S01]  /*5fa0*/  FFMA.FTZ R65, R3, R14, R13 ;  /* 0x0000000e03417223 */ /* 0x000fe2000001000d */
[----:B------:R-:W-:-:S03]  /*5fb0*/  HFMA2 R194, -RZ, RZ, 0, 0 ;  /* 0x00000000ffc27431 */ /* 0x000fc600000001ff */
[----:B------:R-:W-:-:S04]  /*5fc0*/  FADD.FTZ R65, R229, -R65 ;  /* 0x80000041e5417221 */ /* 0x000fc80000010000 */
[----:B------:R-:W-:-:S04]  /*5fd0*/  FMUL.FTZ R65, R16, R65 ;  /* 0x0000004110417220 */ /* 0x000fc80000410000 */
[----:B------:R-:W-:-:S04]  /*5fe0*/  FMUL.FTZ R65, R15, R65 ;  /* 0x000000410f417220 */ /* 0x000fc80000410000 */
[----:B------:R-:W-:-:S04]  /*5ff0*/  FMUL.FTZ R65, R65, UR14 ;  /* 0x0000000e41417c20 */ /* 0x000fc80008410000 */
[-C--:B------:R-:W-:Y:S01]  /*6000*/  @P2 FMUL.FTZ R194, R193, R65.reuse ;  /* 0x00000041c1c22220 */ /* 0x080fe20000410000 */
[----:B------:R-:W-:-:S03]  /*6010*/  FMUL.FTZ R65, R162, R65 ;  /* 0x00000041a2417220 */ /* 0x000fc60000410000 */
        /* <DEDUP_REMOVED lines=9> */
[----:B------:R-:W-:Y:S02]  /*60b0*/  @P2 PRMT R193, R195, 0x7632, R193 ;  /* 0x00007632c3c12816 */ /* 0x000fe400000000c1 */
[----:B------:R-:W-:Y:S02]  /*60c0*/  MOV R195, RZ ;  /* 0x000000ff00c37202 */ /* 0x000fe40000000f00 */
        /* <DEDUP_REMOVED lines=28> */
[----:B------:R-:W-:-:S02]  /*6290*/  HFMA2 R64, -RZ, RZ, 0, 0 ;  /* 0x00000000ff407431 */ /* 0x000fc400000001ff */
[-C--:B------:R-:W-:Y:S01]  /*62a0*/  @P2 FMUL.FTZ R64, R195, R14.reuse ;  /* 0x0000000ec3402220 */ /* 0x080fe20000410000 */
[----:B------:R-:W-:Y:S02]  /*62b0*/  FMUL.FTZ R14, R164, R14 ;  /* 0x0000000ea40e7220 */ /* 0x000fe40000410000 */
[----:B------:R-:W-:Y:S01]  /*62c0*/  @P3 PRMT R13, R192, 0x7632, R13 ;  /* 0x00007632c00d3816 */ /* 0x000fe2000000000d */
[----:B------:R-:W-:Y:S02]  /*62d0*/  FADD.FTZ R68, R68, R64 ;  /* 0x0000004044447221 */ /* 0x000fe40000010000 */
[----:B------:R-:W-:Y:S02]  /*62e0*/  FSEL R14, R14, RZ, P2 ;  /* 0x000000ff0e0e7208 */ /* 0x000fe40001000000 */
[----:B------:R-:W-:Y:S02]  /*62f0*/  @P3 SHF.L.U32 R16, R13, 0x10, RZ ;  /* 0x000000100d103819 */ /* 0x000fe400000006ff */
[----:B------:R-:W-:-:S03]  /*6300*/  MOV R13, RZ ;  /* 0x000000ff000d7202 */ /* 0x000fc60000000f00 */
[-C--:B------:R-:W-:Y:S01]  /*6310*/  @P3 FMUL.FTZ R13, R16, R15.reuse ;  /* 0x0000000f100d3220 */ /* 0x080fe20000410000 */
[----:B------:R-:W-:-:S03]  /*6320*/  FMUL.FTZ R15, R165, R15 ;  /* 0x0000000fa50f7220 */ /* 0x000fc60000410000 */
[----:B------:R-:W-:Y:S02]  /*6330*/  FADD.FTZ R16, R69, R13 ;  /* 0x0000000d45107221 */ /* 0x000fe40000010000 */
[----:B------:R-:W-:-:S04]  /*6340*/  FSEL R15, R15, RZ, P3 ;  /* 0x000000ff0f0f7208 */ /* 0x000fc80001800000 */
[----:B------:R-:W-:-:S07]  /*6350*/  F2FP.BF16.F32.PACK_AB R64, R15, R14 ;  /* 0x0000000e0f40723e */ /* 0x000fce00000010ff */
.L_x_8782:
[----:B------:R-:W0:Y:S01]  /*6360*/  @P1 LDC.64 R14, c[0x0][0x478] ;  /* 0x00011e00ff0e1b82 */ /* 0x000e220000000a00 */
[----:B------:R-:W-:Y:S01]  /*6370*/  MOV R69, R16 ;  /* 0x0000001000457202 */ /* 0x000fe20000000f00 */
        /* <DEDUP_REMOVED lines=11> */
.L_x_8767:
        /* <DEDUP_REMOVED lines=8> */
[----:B------:R-:W-:-:S04]  /*64b0*/  UISETP.NE.U32.AND UP0, UPT, UR12, URZ, UPT ;  /* 0x000000ff0c00728c */ /* 0x000fc8000bf05070 */
[----:B------:R-:W-:-:S09]  /*64c0*/  UISETP.NE.AND.EX UP0, UPT, UR13, URZ, UPT, UP0 ;  /* 0x000000ff0d00728c */ /* 0x000fd2000bf05300 */
[----:B--2---:R-:W-:Y:S05]  /*64d0*/  BRA.U UP0, `(.L_x_8785) ;  /* 0x0000000500b87547 */ /* 0x004fea000b800000 */
[----:B------:R-:W2:Y:S04]  /*64e0*/  LDL R203, [R1+0x14] ;  /* 0x0000140001cb7983 */ /* 0x000ea80000100800 */
[----:B------:R-:W3:Y:S04]  /*64f0*/  LDL R202, [R1+0x10] ;  /* 0x0000100001ca7983 */ /* 0x000ee80000100800 */
[----:B------:R-:W4:Y:S01]  /*6500*/  LDL R201, [R1+0xc] ;  /* 0x00000c0001c97983 */ /* 0x000f220000100800 */
[----:B------:R-:W-:-:S03]  /*6510*/  FFMA.FTZ R200, R222, R14, R13 ;  /* 0x0000000edec87223 */ /* 0x000fc6000001000d */
[----:B------:R-:W4:Y:S01]  /*6520*/  LDL R204, [R1+0x8] ;  /* 0x0000080001cc7983 */ /* 0x000f220000100800 */
[C---:B------:R-:W-:Y:S02]  /*6530*/  LOP3.LUT P3, RZ, R196.reuse, 0xff0000, RZ, 0xc0, !PT ;  /* 0x00ff0000c4ff7812 */ /* 0x040fe4000786c0ff */
[----:B------:R-:W-:Y:S02]  /*6540*/  LOP3.LUT P4, RZ, R196, 0xff000000, RZ, 0xc0, !PT ;  /* 0xff000000c4ff7812 */ /* 0x000fe4000788c0ff */
[----:B------:R-:W-:Y:S01]  /*6550*/  LOP3.LUT P2, RZ, R197, 0xff, RZ, 0xc0, !PT ;  /* 0x000000ffc5ff7812 */ /* 0x000fe2000784c0ff */
[----:B--2---:R-:W-:-:S04]  /*6560*/  FADD.FTZ R200, R203, -R200 ;  /* 0x800000c8cbc87221 */ /* 0x004fc80000010000 */
[----:B-----5:R-:W-:-:S04]  /*6570*/  FFMA.FTZ R200, R16, R200, R62 ;  /* 0x000000c810c87223 */ /* 0x020fc8000001003e */
        /* <DEDUP_REMOVED lines=9> */
[----:B------:R-:W-:-:S04]  /*6610*/  FFMA.FTZ R94, R16, R94, R63 ;  /* 0x0000005e105e7223 */ /* 0x000fc8000001003f */
[----:B------:R-:W-:Y:S01]  /*6620*/  FMUL.FTZ R200, R94, R15 ;  /* 0x0000000f5ec87220 */ /* 0x000fe20000410000 */
[----:B------:R-:W-:-:S03]  /*6630*/  @P4 SHF.L.U32 R94, R193, 0x10, RZ ;  /* 0x00000010c15e4819 */ /* 0x000fc600000006ff */
[----:B------:R-:W-:Y:S01]  /*6640*/  FMUL.FTZ R205, R200, UR14 ;  /* 0x0000000ec8cd7c20 */ /* 0x000fe20008410000 */
[----:B------:R-:W-:-:S03]  /*6650*/  MOV R193, RZ ;  /* 0x000000ff00c17202 */ /* 0x000fc60000000f00 */
[----:B------:R-:W-:Y:S01]  /*6660*/  @P4 FMUL.FTZ R193, R94, R205 ;  /* 0x000000cd5ec14220 */ /* 0x000fe20000410000 */
[----:B------:R-:W-:-:S04]  /*6670*/  FFMA.FTZ R94, R220, R14, R13 ;  /* 0x0000000edc5e7223 */ /* 0x000fc8000001000d */
[----:B----4-:R-:W-:-:S04]  /*6680*/  FADD.FTZ R94, R201, -R94 ;  /* 0x8000005ec95e7221 */ /* 0x010fc80000010000 */
[----:B------:R-:W-:Y:S01]  /*6690*/  FFMA.FTZ R94, R16, R94, R56 ;  /* 0x0000005e105e7223 */ /* 0x000fe20000010038 */
        /* <DEDUP_REMOVED lines=12> */
[----:B------:R-:W-:-:S04]  /*6760*/  FFMA.FTZ R94, R16, R94, R57 ;  /* 0x0000005e105e7223 */ /* 0x000fc80000010039 */
[----:B------:R-:W-:-:S04]  /*6770*/  FMUL.FTZ R94, R94, R15 ;  /* 0x0000000f5e5e7220 */ /* 0x000fc80000410000 */
[----:B------:R-:W-:Y:S01]  /*6780*/  @P2 PRMT R95, R194, 0x7632, R95 ;  /* 0x00007632c25f2816 */ /* 0x000fe2000000005f */
[----:B------:R-:W-:-:S03]  /*6790*/  FMUL.FTZ R94, R94, UR14 ;  /* 0x0000000e5e5e7c20 */ /* 0x000fc60008410000 */
[----:B------:R-:W-:Y:S02]  /*67a0*/  @P2 SHF.L.U32 R95, R95, 0x10, RZ ;  /* 0x000000105f5f2819 */ /* 0x000fe400000006ff */
[----:B------:R-:W-:-:S03]  /*67b0*/  MOV R193, RZ ;  /* 0x000000ff00c17202 */ /* 0x000fc60000000f00 */
[-C--:B------:R-:W-:Y:S01]  /*67c0*/  @P2 FMUL.FTZ R193, R95, R94.reuse ;  /* 0x0000005e5fc12220 */ /* 0x080fe20000410000 */
[----:B------:R-:W-:-:S03]  /*67d0*/  FMUL.FTZ R94, R185, R94 ;  /* 0x0000005eb95e7220 */ /* 0x000fc60000410000 */
[----:B------:R-:W-:Y:S01]  /*67e0*/  FADD.FTZ R200, R89, R193 ;  /* 0x000000c159c87221 */ /* 0x000fe20000010000 */
[----:B------:R-:W-:Y:S01]  /*67f0*/  FFMA.FTZ R89, R218, R14, R13 ;  /* 0x0000000eda597223 */ /* 0x000fe2000001000d */
[----:B------:R-:W-:Y:S02]  /*6800*/  FSEL R204, R94, RZ, P2 ;  /* 0x000000ff5ecc7208 */ /* 0x000fe40001000000 */
[----:B------:R-:W-:Y:S01]  /*6810*/  LOP3.LUT P2, RZ, R197, 0xff0000, RZ, 0xc0, !PT ;  /* 0x00ff0000c5ff7812 */ /* 0x000fe2000784c0ff */
[----:B------:R-:W-:-:S04]  /*6820*/  FADD.FTZ R89, R226, -R89 ;  /* 0x80000059e2597221 */ /* 0x000fc80000010000 */
[----:B------:R-:W-:-:S04]  /*6830*/  FFMA.FTZ R89, R16, R89, R58 ;  /* 0x0000005910597223 */ /* 0x000fc8000001003a */
[----:B------:R-:W-:-:S04]  /*6840*/  FMUL.FTZ R89, R89, R15 ;  /* 0x0000000f59597220 */ /* 0x000fc80000410000 */
[----:B------:R-:W-:Y:S01]  /*6850*/  @P2 SHF.L.U32 R95, R195, 0x10, RZ ;  /* 0x00000010c35f2819 */ /* 0x000fe200000006ff */
[----:B------:R-:W-:Y:S01]  /*6860*/  FMUL.FTZ R89, R89, UR14 ;  /* 0x0000000e59597c20 */ /* 0x000fe20008410000 */
[----:B------:R-:W-:-:S03]  /*6870*/  HFMA2 R94, -RZ, RZ, 0, 0 ;  /* 0x00000000ff5e7431 */ /* 0x000fc600000001ff */
        /* <DEDUP_REMOVED lines=8> */
[----:B------:R-:W-:-:S04]  /*6900*/  FFMA.FTZ R90, R16, R90, R59 ;  /* 0x0000005a105a7223 */ /* 0x000fc8000001003b */
[----:B------:R-:W-:-:S03]  /*6910*/  FMUL.FTZ R90, R90, R15 ;  /* 0x0000000f5a5a7220 */ /* 0x000fc60000410000 */
[----:B------:R-:W-:Y:S01]  /*6920*/  @P2 PRMT R94, R195, 0x7632, R94 ;  /* 0x00007632c35e2816 */ /* 0x000fe2000000005e */
[----:B------:R-:W-:-:S03]  /*6930*/  FMUL.FTZ R90, R90, UR14 ;  /* 0x0000000e5a5a7c20 */ /* 0x000fc60008410000 */
[----:B------:R-:W-:Y:S02]  /*6940*/  @P2 SHF.L.U32 R94, R94, 0x10, RZ ;  /* 0x000000105e5e2819 */ /* 0x000fe400000006ff */
[----:B------:R-:W-:-:S03]  /*6950*/  MOV R95, RZ ;  /* 0x000000ff005f7202 */ /* 0x000fc60000000f00 */
[-C--:B------:R-:W-:Y:S01]  /*6960*/  @P2 FMUL.FTZ R95, R94, R90.reuse ;  /* 0x0000005a5e5f2220 */ /* 0x080fe20000410000 */
[----:B------:R-:W-:-:S05]  /*6970*/  FMUL.FTZ R90, R187, R90 ;  /* 0x0000005abb5a7220 */ /* 0x000fca0000410000 */
[----:B------:R-:W-:Y:S01]  /*6980*/  FSEL R90, R90, RZ, P2 ;  /* 0x000000ff5a5a7208 */ /* 0x000fe20001000000 */
[----:B------:R-:W-:-:S03]  /*6990*/  FADD.FTZ R193, R91, R95 ;  /* 0x0000005f5bc17221 */ /* 0x000fc60000010000 */
[----:B------:R-:W-:Y:S02]  /*69a0*/  F2FP.BF16.F32.PACK_AB R91, R90, R89 ;  /* 0x000000595a5b723e */ /* 0x000fe400000010ff */
[----:B------:R-:W-:Y:S01]  /*69b0*/  F2FP.BF16.F32.PACK_AB R90, R204, R88 ;  /* 0x00000058cc5a723e */ /* 0x000fe200000010ff */
[----:B------:R-:W-:Y:S01]  /*69c0*/  FFMA.FTZ R88, R0, R14, R13 ;  /* 0x0000000e00587223 */ /* 0x000fe2000001000d */
[----:B------:R-:W-:Y:S01]  /*69d0*/  LOP3.LUT P2, RZ, R196, 0xff, RZ, 0xc0, !PT ;  /* 0x000000ffc4ff7812 */ /* 0x000fe2000784c0ff */
[----:B------:R-:W-:Y:S01]  /*69e0*/  FMUL.FTZ R89, R190, R206 ;  /* 0x000000cebe597220 */ /* 0x000fe20000410000 */
[----:B------:R-:W-:Y:S01]  /*69f0*/  FMUL.FTZ R94, R191, R205 ;  /* 0x000000cdbf5e7220 */ /* 0x000fe20000410000 */
[----:B------:R-:W-:-:S04]  /*6a00*/  FADD.FTZ R88, R227, -R88 ;  /* 0x80000058e3587221 */ /* 0x000fc80000010000 */
[----:B------:R-:W-:Y:S01]  /*6a10*/  FFMA.FTZ R88, R16, R88, R60 ;  /* 0x0000005810587223 */ /* 0x000fe2000001003c */
[----:B------:R-:W-:Y:S02]  /*6a20*/  FSEL R89, R89, RZ, P3 ;  /* 0x000000ff59597208 */ /* 0x000fe40001800000 */
[----:B------:R-:W-:Y:S01]  /*6a30*/  FSEL R94, R94, RZ, P4 ;  /* 0x000000ff5e5e7208 */ /* 0x000fe20002000000 */
[----:B------:R-:W-:-:S03]  /*6a40*/  FMUL.FTZ R88, R88, R15 ;  /* 0x0000000f58587220 */ /* 0x000fc60000410000 */
[----:B------:R-:W-:Y:S01]  /*6a50*/  F2FP.BF16.F32.PACK_AB R89, R94, R89 ;  /* 0x000000595e59723e */ /* 0x000fe200000010ff */
[----:B------:R-:W-:Y:S01]  /*6a60*/  FMUL.FTZ R195, R88, UR14 ;  /* 0x0000000e58c37c20 */ /* 0x000fe20008410000 */
[----:B------:R-:W-:Y:S01]  /*6a70*/  @P2 SHF.L.U32 R94, R192, 0x10, RZ ;  /* 0x00000010c05e2819 */ /* 0x000fe200000006ff */
[----:B------:R-:W-:Y:S01]  /*6a80*/  HFMA2 R88, -RZ, RZ, 0, 0 ;  /* 0x00000000ff587431 */ /* 0x000fe200000001ff */
[----:B------:R-:W-:-:S03]  /*6a90*/  LOP3.LUT P3, RZ, R196, 0xff00, RZ, 0xc0, !PT ;  /* 0x0000ff00c4ff7812 */ /* 0x000fc6000786c0ff */
[----:B------:R-:W-:-:S04]  /*6aa0*/  @P2 FMUL.FTZ R88, R94, R195 ;  /* 0x000000c35e582220 */ /* 0x000fc80000410000 */
[----:B------:R-:W-:Y:S01]  /*6ab0*/  FADD.FTZ R94, R92, R88 ;  /* 0x000000585c5e7221 */ /* 0x000fe20000010000 */
[----:B------:R-:W-:-:S04]  /*6ac0*/  FFMA.FTZ R88, R223, R14, R13 ;  /* 0x0000000edf587223 */ /* 0x000fc8000001000d */
[----:B------:R-:W-:Y:S01]  /*6ad0*/  FADD.FTZ R88, R207, -R88 ;  /* 0x80000058cf587221 */ /* 0x000fe20000010000 */
[----:B------:R-:W-:-:S03]  /*6ae0*/  @P3 PRMT R92, R192, 0x7632, R92 ;  /* 0x00007632c05c3816 */ /* 0x000fc6000000005c */
[----:B------:R-:W-:-:S04]  /*6af0*/  FFMA.FTZ R88, R16, R88, R61 ;  /* 0x0000005810587223 */ /* 0x000fc8000001003d */
        /* <DEDUP_REMOVED lines=12> */
.L_x_8785:
[----:B------:R-:W2:Y:S04]  /*6bc0*/  LDL R200, [R1+0x14] ;  /* 0x0000140001c87983 */ /* 0x000ea80000100800 */
[----:B------:R-:W3:Y:S04]  /*6bd0*/  LDL R206, [R1+0x10] ;  /* 0x0000100001ce7983 */ /* 0x000ee80000100800 */
[----:B------:R-:W4:Y:S04]  /*6be0*/  LDL R205, [R1+0xc] ;  /* 0x00000c0001cd7983 */ /* 0x000f280000100800 */
[----:B------:R-:W4:Y:S01]  /*6bf0*/  LDL R204, [R1+0x8] ;  /* 0x0000080001cc7983 */ /* 0x000f220000100800 */
[----:B------:R-:W-:Y:S01]  /*6c00*/  FFMA.FTZ R24, R222, R14, R13 ;  /* 0x0000000ede187223 */ /* 0x000fe2000001000d */
[----:B------:R-:W-:-:S02]  /*6c10*/  LOP3.LUT P3, RZ, R196, 0xff0000, RZ, 0xc0, !PT ;  /* 0x00ff0000c4ff7812 */ /* 0x000fc4000786c0ff */
[----:B------:R-:W-:Y:S01]  /*6c20*/  LOP3.LUT P4, RZ, R196, 0xff000000, RZ, 0xc0, !PT ;  /* 0xff000000c4ff7812 */ /* 0x000fe2000788c0ff */
[----:B------:R-:W-:Y:S01]  /*6c30*/  FFMA.FTZ R27, R221, R14, R13 ;  /* 0x0000000edd1b7223 */ /* 0x000fe2000001000d */
[----:B------:R-:W-:-:S09]  /*6c40*/  HFMA2 R29, -RZ, RZ, 0, 0 ;  /* 0x00000000ff1d7431 */ /* 0x000fd200000001ff */
[C---:B-----5:R-:W-:Y:S02]  /*6c50*/  @P3 SHF.L.U32 R25, R193.reuse, 0x10, RZ ;  /* 0x00000010c1193819 */ /* 0x060fe400000006ff */
[----:B------:R-:W-:-:S04]  /*6c60*/  @P4 PRMT R28, R193, 0x7632, R28 ;  /* 0x00007632c11c4816 */ /* 0x000fc8000000001c */
[----:B------:R-:W-:Y:S02]  /*6c70*/  @P4 SHF.L.U32 R28, R28, 0x10, RZ ;  /* 0x000000101c1c4819 */ /* 0x000fe400000006ff */
[----:B------:R-:W-:Y:S02]  /*6c80*/  MOV R30, RZ ;  /* 0x000000ff001e7202 */ /* 0x000fe40000000f00 */
[----:B------:R-:W-:Y:S01]  /*6c90*/  LOP3.LUT P2, RZ, R197, 0xff, RZ, 0xc0, !PT ;  /* 0x000000ffc5ff7812 */ /* 0x000fe2000784c0ff */
[----:B--2---:R-:W-:-:S04]  /*6ca0*/  FADD.FTZ R24, R200, -R24 ;  /* 0x80000018c8187221 */ /* 0x004fc80000010000 */
[----:B------:R-:W-:Y:S01]  /*6cb0*/  FFMA.FTZ R26, R16, R24, R62 ;  /* 0x00000018101a7223 */ /* 0x000fe2000001003e */
[----:B---3--:R-:W-:-:S03]  /*6cc0*/  FADD.FTZ R27, R206, -R27 ;  /* 0x8000001bce1b7221 */ /* 0x008fc60000010000 */
[----:B------:R-:W-:Y:S01]  /*6cd0*/  FMUL.FTZ R24, R26, R15 ;  /* 0x0000000f1a187220 */ /* 0x000fe20000410000 */
[----:B------:R-:W-:-:S03]  /*6ce0*/  FFMA.FTZ R27, R16, R27, R63 ;  /* 0x0000001b101b7223 */ /* 0x000fc6000001003f */
[----:B------:R-:W-:-:S04]  /*6cf0*/  FMUL.FTZ R24, R24, UR14 ;  /* 0x0000000e18187c20 */ /* 0x000fc80008410000 */
[----:B------:R-:W-:Y:S01]  /*6d00*/  @P3 FMUL.FTZ R29, R25, R24 ;  /* 0x00000018191d3220 */ /* 0x000fe20000410000 */
[----:B------:R-:W-:-:S04]  /*6d10*/  FMUL.FTZ R25, R27, R15 ;  /* 0x0000000f1b197220 */ /* 0x000fc80000410000 */
[----:B------:R-:W-:-:S04]  /*6d20*/  FMUL.FTZ R25, R25, UR14 ;  /* 0x0000000e19197c20 */ /* 0x000fc80008410000 */
        /* <DEDUP_REMOVED lines=9> */
[-C--:B------:R-:W-:Y:S01]  /*6dc0*/  @P2 FMUL.FTZ R29, R94, R31.reuse ;  /* 0x0000001f5e1d2220 */ /* 0x080fe20000410000 */
[----:B------:R-:W-:Y:S01]  /*6dd0*/  FMUL.FTZ R31, R184, R31 ;  /* 0x0000001fb81f7220 */ /* 0x000fe20000410000 */
[----:B------:R-:W-:Y:S01]  /*6de0*/  FADD.FTZ R202, R95, R30 ;  /* 0x0000001e5fca7221 */ /* 0x000fe20000010000 */
[----:B------:R-:W-:-:S03]  /*6df0*/  FFMA.FTZ R30, R219, R14, R13 ;  /* 0x0000000edb1e7223 */ /* 0x000fc6000001000d */
[----:B------:R-:W-:Y:S02]  /*6e00*/  FSEL R94, R31, RZ, P2 ;  /* 0x000000ff1f5e7208 */ /* 0x000fe40001000000 */
[----:B------:R-:W-:Y:S01]  /*6e10*/  LOP3.LUT P2, RZ, R197, 0xff00, RZ, 0xc0, !PT ;  /* 0x0000ff00c5ff7812 */ /* 0x000fe2000784c0ff */
[----:B------:R-:W-:Y:S01]  /*6e20*/  FADD.FTZ R30, R204, -R30 ;  /* 0x8000001ecc1e7221 */ /* 0x000fe20000010000 */
[----:B------:R-:W-:-:S03]  /*6e30*/  FADD.FTZ R201, R88, R29 ;  /* 0x0000001d58c97221 */ /* 0x000fc60000010000 */
[----:B------:R-:W-:-:S04]  /*6e40*/  FFMA.FTZ R29, R16, R30, R57 ;  /* 0x0000001e101d7223 */ /* 0x000fc80000010039 */
[----:B------:R-:W-:-:S04]  /*6e50*/  FMUL.FTZ R31, R29, R15 ;  /* 0x0000000f1d1f7220 */ /* 0x000fc80000410000 */
[----:B------:R-:W-:Y:S01]  /*6e60*/  @P2 PRMT R30, R194, 0x7632, R30 ;  /* 0x00007632c21e2816 */ /* 0x000fe2000000001e */
[----:B------:R-:W-:-:S03]  /*6e70*/  FMUL.FTZ R88, R31, UR14 ;  /* 0x0000000e1f587c20 */ /* 0x000fc60008410000 */
[----:B------:R-:W-:Y:S02]  /*6e80*/  @P2 SHF.L.U32 R30, R30, 0x10, RZ ;  /* 0x000000101e1e2819 */ /* 0x000fe400000006ff */
[----:B------:R-:W-:-:S03]  /*6e90*/  MOV R31, RZ ;  /* 0x000000ff001f7202 */ /* 0x000fc60000000f00 */
[-C--:B------:R-:W-:Y:S01]  /*6ea0*/  @P2 FMUL.FTZ R31, R30, R88.reuse ;  /* 0x000000581e1f2220 */ /* 0x080fe20000410000 */
[----:B------:R-:W-:Y:S01]  /*6eb0*/  FMUL.FTZ R88, R185, R88 ;  /* 0x00000058b9587220 */ /* 0x000fe20000410000 */
[----:B------:R-:W-:-:S04]  /*6ec0*/  FFMA.FTZ R30, R218, R14, R13 ;  /* 0x0000000eda1e7223 */ /* 0x000fc8000001000d */
[----:B------:R-:W-:Y:S02]  /*6ed0*/  FSEL R204, R88, RZ, P2 ;  /* 0x000000ff58cc7208 */ /* 0x000fe40001000000 */
[----:B------:R-:W-:Y:S01]  /*6ee0*/  LOP3.LUT P2, RZ, R197, 0xff0000, RZ, 0xc0, !PT ;  /* 0x00ff0000c5ff7812 */ /* 0x000fe2000784c0ff */
[----:B------:R-:W-:Y:S01]  /*6ef0*/  FADD.FTZ R30, R226, -R30 ;  /* 0x8000001ee21e7221 */ /* 0x000fe20000010000 */
[----:B------:R-:W-:-:S03]  /*6f00*/  FADD.FTZ R200, R89, R31 ;  /* 0x0000001f59c87221 */ /* 0x000fc60000010000 */
[----:B------:R-:W-:-:S04]  /*6f10*/  FFMA.FTZ R30, R16, R30, R58 ;  /* 0x0000001e101e7223 */ /* 0x000fc8000001003a */
[----:B------:R-:W-:-:S04]  /*6f20*/  FMUL.FTZ R31, R30, R15 ;  /* 0x0000000f1e1f7220 */ /* 0x000fc80000410000 */
[----:B------:R-:W-:Y:S01]  /*6f30*/  @P2 SHF.L.U32 R89, R195, 0x10, RZ ;  /* 0x00000010c3592819 */ /* 0x000fe200000006ff */
[----:B------:R-:W-:Y:S01]  /*6f40*/  FMUL.FTZ R31, R31, UR14 ;  /* 0x0000000e1f1f7c20 */ /* 0x000fe20008410000 */
[----:B------:R-:W-:-:S03]  /*6f50*/  HFMA2 R88, -RZ, RZ, 0, 0 ;  /* 0x00000000ff587431 */ /* 0x000fc600000001ff */
        /* <DEDUP_REMOVED lines=18> */
[----:B------:R-:W-:Y:S01]  /*7080*/  F2FP.BF16.F32.PACK_AB R91, R89, R88 ;  /* 0x00000058595b723e */ /* 0x000fe200000010ff */
[----:B------:R-:W-:Y:S01]  /*7090*/  FFMA.FTZ R88, R0, R14, R13 ;  /* 0x0000000e00587223 */ /* 0x000fe2000001000d */
[----:B------:R-:W-:Y:S01]  /*70a0*/  FMUL.FTZ R24, R190, R24 ;  /* 0x00000018be187220 */ /* 0x000fe20000410000 */
[----:B------:R-:W-:Y:S01]  /*70b0*/  FMUL.FTZ R25, R191, R25 ;  /* 0x00000019bf197220 */ /* 0x000fe20000410000 */
[----:B------:R-:W-:Y:S01]  /*70c0*/  LOP3.LUT P2, RZ, R196, 0xff, RZ, 0xc0, !PT ;  /* 0x000000ffc4ff7812 */ /* 0x000fe2000784c0ff */
[----:B------:R-:W-:Y:S02]  /*70d0*/  FADD.FTZ R88, R227, -R88 ;  /* 0x80000058e3587221 */ /* 0x000fe40000010000 */
[----:B------:R-:W-:Y:S02]  /*70e0*/  FSEL R89, R24, RZ, P3 ;  /* 0x000000ff18597208 */ /* 0x000fe40001800000 */
[----:B------:R-:W-:Y:S01]  /*70f0*/  FSEL R25, R25, RZ, P4 ;  /* 0x000000ff19197208 */ /* 0x000fe20002000000 */
[----:B------:R-:W-:-:S03]  /*7100*/  FFMA.FTZ R24, R16, R88, R60 ;  /* 0x0000005810187223 */ /* 0x000fc6000001003c */
[----:B------:R-:W-:Y:S01]  /*7110*/  F2FP.BF16.F32.PACK_AB R89, R25, R89 ;  /* 0x000000591959723e */ /* 0x000fe200000010ff */
[----:B------:R-:W-:Y:S01]  /*7120*/  FMUL.FTZ R25, R24, R15 ;  /* 0x0000000f18197220 */ /* 0x000fe20000410000 */
        /* <DEDUP_REMOVED lines=9> */
[----:B------:R-:W-:Y:S01]  /*71c0*/  FFMA.FTZ R25, R16, R25, R61 ;  /* 0x0000001910197223 */ /* 0x000fe2000001003d */
[----:B------:R-:W-:-:S03]  /*71d0*/  @P3 PRMT R95, R192, 0x7632, R95 ;  /* 0x00007632c05f3816 */ /* 0x000fc6000000005f */
[----:B------:R-:W-:Y:S01]  /*71e0*/  FMUL.FTZ R92, R25, R15 ;  /* 0x0000000f195c7220 */ /* 0x000fe20000410000 */
[----:B------:R-:W-:-:S03]  /*71f0*/  @P3 SHF.L.U32 R192, R95, 0x10, RZ ;  /* 0x000000105fc03819 */ /* 0x000fc600000006ff */
[----:B------:R-:W-:Y:S01]  /*7200*/  FMUL.FTZ R92, R92, UR14 ;  /* 0x0000000e5c5c7c20 */ /* 0x000fe20008410000 */
[----:B------:R-:W-:Y:S01]  /*7210*/  MOV R95, RZ ;  /* 0x000000ff005f7202 */ /* 0x000fe20000000f00 */
[----:B------:R-:W-:Y:S02]  /*7220*/  FMUL.FTZ R88, R188, R88 ;  /* 0x00000058bc587220 */ /* 0x000fe40000410000 */
[-C--:B------:R-:W-:Y:S01]  /*7230*/  @P3 FMUL.FTZ R95, R192, R92.reuse ;  /* 0x0000005cc05f3220 */ /* 0x080fe20000410000 */
[----:B------:R-:W-:Y:S02]  /*7240*/  FMUL.FTZ R92, R189, R92 ;  /* 0x0000005cbd5c7220 */ /* 0x000fe40000410000 */
[----:B------:R-:W-:-:S03]  /*7250*/  FSEL R88, R88, RZ, P2 ;  /* 0x000000ff58587208 */ /* 0x000fc60001000000 */
[----:B------:R-:W-:Y:S01]  /*7260*/  FSEL R92, R92, RZ, P3 ;  /* 0x000000ff5c5c7208 */ /* 0x000fe20001800000 */
[----:B------:R-:W-:-:S03]  /*7270*/  FADD.FTZ R95, R93, R95 ;  /* 0x0000005f5d5f7221 */ /* 0x000fc60000010000 */
[----:B------:R-:W-:-:S07]  /*7280*/  F2FP.BF16.F32.PACK_AB R88, R92, R88 ;  /* 0x000000585c58723e */ /* 0x000fce00000010ff */
.L_x_8786:
        /* <DEDUP_REMOVED lines=18> */
.L_x_8784:
[----:B------:R-:W-:Y:S05]  /*73b0*/  BSYNC.RECONVERGENT B2 ;  /* 0x0000000000027941 */ /* 0x000fea0003800200 */
.L_x_8783:
        /* <DEDUP_REMOVED lines=18> */
[C---:B-----5:R-:W-:Y:S01]  /*74e0*/  FFMA.FTZ R26, R16.reuse, R24, R54 ;  /* 0x00000018101a7223 */ /* 0x060fe20000010036 */
[----:B------:R-:W-:Y:S01]  /*74f0*/  LOP3.LUT P3, RZ, R23, 0xff, RZ, 0xc0, !PT ;  /* 0x000000ff17ff7812 */ /* 0x000fe2000786c0ff */
[----:B------:R-:W-:-:S02]  /*7500*/  FFMA.FTZ R27, R16, R27, R55 ;  /* 0x0000001b101b7223 */ /* 0x000fc40000010037 */
        /* <DEDUP_REMOVED lines=19> */
[----:B------:R-:W-:Y:S01]  /*7640*/  FFMA.FTZ R28, R16, R28, R48 ;  /* 0x0000001c101c7223 */ /* 0x000fe20000010030 */
[----:B------:R-:W-:Y:S01]  /*7650*/  FADD.FTZ R30, R247, -R30 ;  /* 0x8000001ef71e7221 */ /* 0x000fe20000010000 */
[----:B------:R-:W-:Y:S02]  /*7660*/  FSEL R25, R25, RZ, P5 ;  /* 0x000000ff19197208 */ /* 0x000fe40002800000 */
[----:B------:R-:W-:-:S04]  /*7670*/  FMUL.FTZ R31, R28, R15 ;  /* 0x0000000f1c1f7220 */ /* 0x000fc80000410000 */
[----:B------:R-:W-:-:S04]  /*7680*/  FMUL.FTZ R31, R31, UR14 ;  /* 0x0000000e1f1f7c20 */ /* 0x000fc80008410000 */
[-C--:B------:R-:W-:Y:S01]  /*7690*/  @P3 FMUL.FTZ R29, R86, R31.reuse ;  /* 0x0000001f561d3220 */ /* 0x080fe20000410000 */
[----:B------:R-:W-:-:S03]  /*76a0*/  FMUL.FTZ R31, R176, R31 ;  /* 0x0000001fb01f7220 */ /* 0x000fc60000410000 */
[----:B------:R-:W-:Y:S01]  /*76b0*/  FADD.FTZ R201, R80, R29 ;  /* 0x0000001d50c97221 */ /* 0x000fe20000010000 */
[----:B------:R-:W-:Y:S01]  /*76c0*/  FFMA.FTZ R29, R16, R30, R49 ;  /* 0x0000001e101d7223 */ /* 0x000fe20000010031 */
        /* <DEDUP_REMOVED lines=15> */
[----:B------:R-:W-:-:S04]  /*77c0*/  FFMA.FTZ R30, R16, R30, R50 ;  /* 0x0000001e101e7223 */ /* 0x000fc80000010032 */
        /* <DEDUP_REMOVED lines=11> */
[----:B------:R-:W-:-:S04]  /*7880*/  FFMA.FTZ R31, R16, R31, R51 ;  /* 0x0000001f101f7223 */ /* 0x000fc80000010033 */
        /* <DEDUP_REMOVED lines=16> */
[----:B------:R-:W-:Y:S02]  /*7990*/  FFMA.FTZ R24, R16, R80, R52 ;  /* 0x0000005010187223 */ /* 0x000fe40000010034 */
        /* <DEDUP_REMOVED lines=13> */
[----:B------:R-:W-:-:S04]  /*7a70*/  FFMA.FTZ R25, R16, R25, R53 ;  /* 0x0000001910197223 */ /* 0x000fc80000010035 */
        /* <DEDUP_REMOVED lines=8> */
.L_x_8789:
[----:B------:R-:W-:Y:S01]  /*7b00*/  FFMA.FTZ R200, R214, R14, R13 ;  /* 0x0000000ed6c87223 */ /* 0x000fe2000001000d */
[C---:B------:R-:W-:Y:S01]  /*7b10*/  LOP3.LUT P4, RZ, R22.reuse, 0xff0000, RZ, 0xc0, !PT ;  /* 0x00ff000016ff7812 */ /* 0x040fe2000788c0ff */
[----:B------:R-:W-:Y:S01]  /*7b20*/  HFMA2 R203, -RZ, RZ, 0, 0 ;  /* 0x00000000ffcb7431 */ /* 0x000fe200000001ff */
[----:B------:R-:W-:Y:S01]  /*7b30*/  LOP3.LUT P5, RZ, R22, 0xff000000, RZ, 0xc0, !PT ;  /* 0xff00000016ff7812 */ /* 0x000fe200078ac0ff */
[----:B------:R-:W-:Y:S01]  /*7b40*/  FADD.FTZ R200, R250, -R200 ;  /* 0x800000c8fac87221 */ /* 0x000fe20000010000 */
[----:B------:R-:W-:-:S03]  /*7b50*/  LOP3.LUT P3, RZ, R23, 0xff, RZ, 0xc0, !PT ;  /* 0x000000ff17ff7812 */ /* 0x000fc6000786c0ff */
[----:B-----5:R-:W-:-:S04]  /*7b60*/  FFMA.FTZ R200, R16, R200, R54 ;  /* 0x000000c810c87223 */ /* 0x020fc80000010036 */
        /* <DEDUP_REMOVED lines=8> */
[----:B------:R-:W-:-:S04]  /*7bf0*/  FFMA.FTZ R86, R16, R86, R55 ;  /* 0x0000005610567223 */ /* 0x000fc80000010037 */
        /* <DEDUP_REMOVED lines=10> */
[----:B------:R-:W-:-:S04]  /*7ca0*/  FFMA.FTZ R86, R16, R86, R48 ;  /* 0x0000005610567223 */ /* 0x000fc80000010030 */
        /* <DEDUP_REMOVED lines=10> */
[----:B------:R-:W-:-:S04]  /*7d50*/  FFMA.FTZ R86, R16, R86, R49 ;  /* 0x0000005610567223 */ /* 0x000fc80000010031 */
        /* <DEDUP_REMOVED lines=12> */
[----:B------:R-:W-:-:S04]  /*7e20*/  FFMA.FTZ R81, R16, R81, R50 ;  /* 0x0000005110517223 */ /* 0x000fc80000010032 */
        /* <DEDUP_REMOVED lines=12> */
[----:B------:R-:W-:-:S04]  /*7ef0*/  FFMA.FTZ R82, R16, R82, R51 ;  /* 0x0000005210527223 */ /* 0x000fc80000010033 */
        /* <DEDUP_REMOVED lines=19> */
[----:B------:R-:W-:Y:S01]  /*8030*/  FFMA.FTZ R80, R16, R80, R52 ;  /* 0x0000005010507223 */ /* 0x000fe20000010034 */
        /* <DEDUP_REMOVED lines=9> */
[----:B------:R-:W-:-:S04]  /*80d0*/  FFMA.FTZ R80, R16, R80, R53 ;  /* 0x0000005010507223 */ /* 0x000fc80000010035 */
        /* <DEDUP_REMOVED lines=11> */
.L_x_8790:
        /* <DEDUP_REMOVED lines=16> */
.L_x_8788:
[----:B------:R-:W-:Y:S05]  /*8290*/  BSYNC.RECONVERGENT B2 ;  /* 0x0000000000027941 */ /* 0x000fea0003800200 */
.L_x_8787:
        /* <DEDUP_REMOVED lines=18> */
[C---:B-----5:R-:W-:Y:S01]  /*83c0*/  FFMA.FTZ R26, R16.reuse, R24, R46 ;  /* 0x00000018101a7223 */ /* 0x060fe2000001002e */
[----:B------:R-:W-:Y:S02]  /*83d0*/  HFMA2 R31, -RZ, RZ, 0, 0 ;  /* 0x00000000ff1f7431 */ /* 0x000fe400000001ff */
[----:B------:R-:W-:Y:S01]  /*83e0*/  FFMA.FTZ R27, R16, R27, R47 ;  /* 0x0000001b101b7223 */ /* 0x000fe2000001002f */
        /* <DEDUP_REMOVED lines=15> */
[----:B------:R-:W-:Y:S01]  /*84e0*/  FFMA.FTZ R28, R16, R28, R40 ;  /* 0x0000001c101c7223 */ /* 0x000fe20000010028 */
        /* <DEDUP_REMOVED lines=11> */
[----:B------:R-:W-:Y:S01]  /*85a0*/  FFMA.FTZ R29, R16, R29, R41 ;  /* 0x0000001d101d7223 */ /* 0x000fe20000010029 */
        /* <DEDUP_REMOVED lines=43> */
[----:B------:R-:W-:Y:S01]  /*8860*/  FFMA.FTZ R24, R16, R72, R44 ;  /* 0x0000004810187223 */ /* 0x000fe2000001002c */
        /* <DEDUP_REMOVED lines=22> */
.L_x_8793:
[----:B------:R-:W-:Y:S01]  /*89d0*/  FFMA.FTZ R200, R10, R14, R13 ;  /* 0x0000000e0ac87223 */ /* 0x000fe2000001000d */
[C---:B------:R-:W-:Y:S01]  /*89e0*/  LOP3.LUT P4, RZ, R20.reuse, 0xff0000, RZ, 0xc0, !PT ;  /* 0x00ff000014ff7812 */ /* 0x040fe2000788c0ff */
[----:B------:R-:W-:Y:S01]  /*89f0*/  HFMA2 R203, -RZ, RZ, 0, 0 ;  /* 0x00000000ffcb7431 */ /* 0x000fe200000001ff */
[----:B------:R-:W-:Y:S01]  /*8a00*/  LOP3.LUT P5, RZ, R20, 0xff000000, RZ, 0xc0, !PT ;  /* 0xff00000014ff7812 */ /* 0x000fe200078ac0ff */
[----:B------:R-:W-:Y:S01]  /*8a10*/  FADD.FTZ R200, R242, -R200 ;  /* 0x800000c8f2c87221 */ /* 0x000fe20000010000 */
[C---:B------:R-:W-:Y:S02]  /*8a20*/  LOP3.LUT P3, RZ, R21.reuse, 0xff, RZ, 0xc0, !PT ;  /* 0x000000ff15ff7812 */ /* 0x040fe4000786c0ff */
[----:B------:R-:W-:Y:S01]  /*8a30*/  LOP3.LUT P6, RZ, R21, 0xff00, RZ, 0xc0, !PT ;  /* 0x0000ff0015ff7812 */ /* 0x000fe200078cc0ff */
        /* <DEDUP_REMOVED lines=23> */
[----:B------:R-:W-:-:S04]  /*8bb0*/  @P3 FMUL.FTZ R79, R193, R78 ;  /* 0x0000004ec14f3220 */ /* 0x000fc80000410000 */
[----:B------:R-:W-:Y:S01]  /*8bc0*/  FADD.FTZ R201, R72, R79 ;  /* 0x0000004f48c97221 */ /* 0x000fe20000010000 */
[----:B------:R-:W-:Y:S01]  /*8bd0*/  FFMA.FTZ R72, R6, R14, R13 ;  /* 0x0000000e06487223 */ /* 0x000fe2000001000d */
[----:B------:R-:W-:-:S03]  /*8be0*/  @P6 PRMT R79, R194, 0x7632, R79 ;  /* 0x00007632c24f6816 */ /* 0x000fc6000000004f */
[----:B------:R-:W-:-:S04]  /*8bf0*/  FADD.FTZ R72, R232, -R72 ;  /* 0x80000048e8487221 */ /* 0x000fc80000010000 */
[----:B------:R-:W-:-:S04]  /*8c00*/  FFMA.FTZ R72, R16, R72, R41 ;  /* 0x0000004810487223 */ /* 0x000fc80000010029 */
        /* <DEDUP_REMOVED lines=46> */
[----:B------:R-:W-:-:S03]  /*8ef0*/  FFMA.FTZ R72, R16, R72, R44 ;  /* 0x0000004810487223 */ /* 0x000fc6000001002c */
        /* <DEDUP_REMOVED lines=22> */
.L_x_8794:
        /* <DEDUP_REMOVED lines=16> */
.L_x_8792:
[----:B------:R-:W-:Y:S05]  /*9160*/  BSYNC.RECONVERGENT B2 ;  /* 0x0000000000027941 */ /* 0x000fea0003800200 */
.L_x_8791:
        /* <DEDUP_REMOVED lines=15> */
[C---:B-----5:R-:W-:Y:S01]  /*9260*/  FFMA.FTZ R26, R16.reuse, R24, R38 ;  /* 0x00000018101a7223 */ /* 0x060fe20000010026 */
[C---:B------:R-:W-:Y:S01]  /*9270*/  LOP3.LUT P5, RZ, R19.reuse, 0xff00, RZ, 0xc0, !PT ;  /* 0x0000ff0013ff7812 */ /* 0x040fe200078ac0ff */
[----:B------:R-:W-:Y:S01]  /*9280*/  FFMA.FTZ R27, R16, R27, R39 ;  /* 0x0000001b101b7223 */ /* 0x000fe20000010027 */
        /* <DEDUP_REMOVED lines=17> */
[----:B------:R-:W-:Y:S01]  /*93a0*/  FFMA.FTZ R28, R16, R28, R32 ;  /* 0x0000001c101c7223 */ /* 0x000fe20000010020 */
        /* <DEDUP_REMOVED lines=13> */
[----:B------:R-:W-:Y:S01]  /*9480*/  FFMA.FTZ R29, R16, R29, R33 ;  /* 0x0000001d101d7223 */ /* 0x000fe20000010021 */
[----:B------:R-:W-:Y:S01]  /*9490*/  @P5 SHF.L.U32 R30, R30, 0x10, RZ ;  /* 0x000000101e1e5819 */ /* 0x000fe200000006ff */
[----:B------:R-:W-:Y:S01]  /*94a0*/  FFMA.FTZ R31, R2, R14, R13 ;  /* 0x0000000e021f7223 */ /* 0x000fe2000001000d */
[----:B------:R-:W-:Y:S01]  /*94b0*/  ISETP.GE.U32.AND P2, PT, R18, RZ, PT ;  /* 0x000000ff1200720c */ /* 0x000fe20003f46070 */
[----:B------:R-:W-:-:S02]  /*94c0*/  FMUL.FTZ R64, R29, R15 ;  /* 0x0000000f1d407220 */ /* 0x000fc40000410000 */
[----:B------:R-:W-:Y:S01]  /*94d0*/  FADD.FTZ R31, R228, -R31 ;  /* 0x8000001fe41f7221 */ /* 0x000fe20000010000 */
[----:B------:R-:W-:Y:S01]  /*94e0*/  ISETP.GE.U32.AND.EX P2, PT, R19, 0x1000000, PT, P2 ;  /* 0x010000001300780c */ /* 0x000fe20003f46120 */
[----:B------:R-:W-:Y:S02]  /*94f0*/  FMUL.FTZ R64, R64, UR14 ;  /* 0x0000000e40407c20 */ /* 0x000fe40008410000 */
[----:B------:R-:W-:Y:S02]  /*9500*/  FFMA.FTZ R31, R16, R31, R35 ;  /* 0x0000001f101f7223 */ /* 0x000fe40000010023 */
[----:B------:R-:W-:Y:S01]  /*9510*/  @P5 FMUL.FTZ R193, R30, R64 ;  /* 0x000000401ec15220 */ /* 0x000fe20000410000 */
[----:B------:R-:W-:Y:S01]  /*9520*/  FFMA.FTZ R30, R3, R14, R13 ;  /* 0x0000000e031e7223 */ /* 0x000fe2000001000d */
[----:B------:R-:W-:Y:S02]  /*9530*/  FMUL.FTZ R64, R161, R64 ;  /* 0x00000040a1407220 */ /* 0x000fe40000410000 */
[----:B------:R-:W-:Y:S01]  /*9540*/  FADD.FTZ R200, R65, R193 ;  /* 0x000000c141c87221 */ /* 0x000fe20000010000 */
[----:B------:R-:W-:Y:S01]  /*9550*/  FADD.FTZ R30, R229, -R30 ;  /* 0x8000001ee51e7221 */ /* 0x000fe20000010000 */
[----:B------:R-:W-:-:S02]  /*9560*/  @P6 SHF.L.U32 R193, R195, 0x10, RZ ;  /* 0x00000010c3c16819 */ /* 0x000fc400000006ff */
[----:B------:R-:W-:Y:S01]  /*9570*/  FSEL R64, R64, RZ, P5 ;  /* 0x000000ff40407208 */ /* 0x000fe20002800000 */
[----:B------:R-:W-:-:S04]  /*9580*/  FFMA.FTZ R30, R16, R30, R34 ;  /* 0x0000001e101e7223 */ /* 0x000fc80000010022 */
        /* <DEDUP_REMOVED lines=26> */
[----:B------:R-:W-:-:S04]  /*9730*/  FFMA.FTZ R24, R16, R64, R36 ;  /* 0x0000004010187223 */ /* 0x000fc80000010024 */
[----:B------:R-:W-:-:S04]  /*9740*/  FMUL.FTZ R25, R24, R15 ;  /* 0x0000000f18197220 */ /* 0x000fc80000410000 */
[----:B------:R-:W-:Y:S01]  /*9750*/  FMUL.FTZ R64, R25, UR14 ;  /* 0x0000000e19407c20 */ /* 0x000fe20008410000 */
[----:B------:R-:W-:-:S05]  /*9760*/  @P2 SHF.L.U32 R25, R192, 0x10, RZ ;  /* 0x00000010c0192819 */ /* 0x000fca00000006ff */
[----:B------:R-:W-:Y:S01]  /*9770*/  @P2 FMUL.FTZ R195, R25, R64 ;  /* 0x0000004019c32220 */ /* 0x000fe20000410000 */
[----:B------:R-:W-:Y:S01]  /*9780*/  FFMA.FTZ R25, R16, R13, R37 ;  /* 0x0000000d10197223 */ /* 0x000fe20000010025 */
        /* <DEDUP_REMOVED lines=14> */
.L_x_8795:
[----:B------:R-:W-:Y:S01]  /*9870*/  FFMA.FTZ R200, R209, R14, R13 ;  /* 0x0000000ed1c87223 */ /* 0x000fe2000001000d */
[C---:B------:R-:W-:Y:S02]  /*9880*/  LOP3.LUT P3, RZ, R18.reuse, 0xff0000, RZ, 0xc0, !PT ;  /* 0x00ff000012ff7812 */ /* 0x040fe4000786c0ff */
[----:B------:R-:W-:Y:S01]  /*9890*/  LOP3.LUT P4, RZ, R18, 0xff000000, RZ, 0xc0, !PT ;  /* 0xff00000012ff7812 */ /* 0x000fe2000788c0ff */
[----:B------:R-:W-:Y:S01]  /*98a0*/  FADD.FTZ R200, R236, -R200 ;  /* 0x800000c8ecc87221 */ /* 0x000fe20000010000 */
[C---:B------:R-:W-:Y:S02]  /*98b0*/  LOP3.LUT P6, RZ, R19.reuse, 0xff, RZ, 0xc0, !PT ;  /* 0x000000ff13ff7812 */ /* 0x040fe400078cc0ff */
[C---:B------:R-:W-:Y:S01]  /*98c0*/  LOP3.LUT P5, RZ, R19.reuse, 0xff00, RZ, 0xc0, !PT ;  /* 0x0000ff0013ff7812 */ /* 0x040fe200078ac0ff */
[----:B-----5:R-:W-:Y:S01]  /*98d0*/  FFMA.FTZ R200, R16, R200, R38 ;  /* 0x000000c810c87223 */ /* 0x020fe20000010026 */
        /* <DEDUP_REMOVED lines=11> */
[----:B------:R-:W-:-:S04]  /*9990*/  FFMA.FTZ R200, R16, R200, R39 ;  /* 0x000000c810c87223 */ /* 0x000fc80000010027 */
        /* <DEDUP_REMOVED lines=8> */
[----:B------:R-:W-:-:S04]  /*9a20*/  FFMA.FTZ R193, R16, R193, R32 ;  /* 0x000000c110c17223 */ /* 0x000fc80000010020 */
        /* <DEDUP_REMOVED lines=10> */
[----:B------:R-:W-:-:S04]  /*9ad0*/  FFMA.FTZ R64, R16, R64, R33 ;  /* 0x0000004010407223 */ /* 0x000fc80000010021 */
        /* <DEDUP_REMOVED lines=9> */
[----:B------:R-:W-:-:S04]  /*9b70*/  FFMA.FTZ R65, R16, R65, R34 ;  /* 0x0000004110417223 */ /* 0x000fc80000010022 */
        /* <DEDUP_REMOVED lines=31> */
[----:B------:R-:W-:Y:S01]  /*9d70*/  FFMA.FTZ R14, R16, R14, R36 ;  /* 0x0000000e100e7223 */ /* 0x000fe20000010024 */
[----:B------:R-:W-:Y:S01]  /*9d80*/  FMUL.FTZ R65, R167, R203 ;  /* 0x000000cba7417220 */ /* 0x000fe20000410000 */
[----:B------:R-:W-:Y:S01]  /*9d90*/  FSEL R64, R64, RZ, P3 ;  /* 0x000000ff40407208 */ /* 0x000fe20001800000 */
[----:B------:R-:W-:Y:S01]  /*9da0*/  FFMA.FTZ R13, R16, R13, R37 ;  /* 0x0000000d100d7223 */ /* 0x000fe20000010025 */
        /* <DEDUP_REMOVED lines=21> */
.L_x_8796:
        /* <DEDUP_REMOVED lines=12> */
.L_x_8780:
[----:B------:R-:W-:Y:S05]  /*9fc0*/  BSYNC.RECONVERGENT B1 ;  /* 0x0000000000017941 */ /* 0x000fea0003800200 */
.L_x_8766:
[----:B------:R-:W2:Y:S01]  /*9fd0*/  LDL.LU R14, [R1+0x1c] ;  /* 0x00001c00010e7983 */ /* 0x000ea20000300800 */
[----:B------:R-:W2:Y:S02]  /*9fe0*/  LDC.64 R12, c[0x0][0x380] ;  /* 0x0000e000ff0c7b82 */ /* 0x000ea40000000a00 */
[----:B--2---:R-:W-:-:S04]  /*9ff0*/  LEA R14, R12, R14, 0x2 ;  /* 0x0000000e0c0e7211 */ /* 0x004fc800078e10ff */
[----:B------:R-:W-:Y:S01]  /*a000*/  ISETP.GE.AND P1, PT, R14, R13, PT ;  /* 0x0000000d0e00720c */ /* 0x000fe20003f26270 */
[----:B------:R1:W-:-:S12]  /*a010*/  STL [R1+0x1c], R14 ;  /* 0x00001c0e01007387 */ /* 0x0003d80000100800 */
[----:B-1----:R-:W-:Y:S05]  /*a020*/  @!P1 BRA `(.L_x_8797) ;  /* 0xffffff6c000c9947 */ /* 0x002fea000383ffff */
.L_x_8756:
[----:B------:R-:W-:Y:S05]  /*a030*/  BSYNC B0 ;  /* 0x0000000000007941 */ /* 0x000fea0003800000 */
.L_x_8755:
[----:B------:R-:W2:Y:S01]  /*a040*/  LDL.LU R192, [R1+0x2c] ;  /* 0x00002c0001c07983 */ /* 0x000ea20000300800 */
[----:B------:R-:W1:Y:S01]  /*a050*/  S2R R193, SR_TID.X ;  /* 0x0000000000c17919 */ /* 0x000e620000002100 */
[----:B------:R-:W3:Y:S01]  /*a060*/  S2R R5, SR_CgaCtaId ;  /* 0x0000000000057919 */ /* 0x000ee20000008800 */
[----:B------:R-:W-:Y:S01]  /*a070*/  MOV R4, 0x400 ;  /* 0x0000040000047802 */ /* 0x000fe20000000f00 */
[----:B------:R-:W-:Y:S05]  /*a080*/  WARPSYNC.ALL ;  /* 0x0000000000007948 */ /* 0x000fea0003800000 */
[C---:B-1----:R-:W-:Y:S01]  /*a090*/  SHF.L.U32 R2, R193.reuse, 0x7, RZ ;  /* 0x00000007c1027819 */ /* 0x042fe200000006ff */
[----:B------:R-:W1:Y:S01]  /*a0a0*/  LDCU.128 UR16, c[0x0][0x440] ;  /* 0x00008800ff1077ac */ /* 0x000e620008000c00 */
[----:B------:R-:W-:-:S02]  /*a0b0*/  SHF.L.U32 R0, R193, 0x5, RZ ;  /* 0x00000005c1007819 */ /* 0x000fc400000006ff */
[----:B------:R-:W-:Y:S02]  /*a0c0*/  LOP3.LUT R3, R2, 0x3000, RZ, 0xc0, !PT ;  /* 0x0000300002037812 */ /* 0x000fe400078ec0ff */
[----:B---3--:R-:W-:Y:S02]  /*a0d0*/  LEA R5, R5, R4, 0x18 ;  /* 0x0000000405057211 */ /* 0x008fe400078ec0ff */
        /* <DEDUP_REMOVED lines=12> */
[----:B------:R-:W3:Y:S04]  /*a1a0*/  LDS R2, [R8] ;  /* 0x0000000008027984 */ /* 0x000ee80000000800 */
[----:B------:R-:W-:Y:S04]  /*a1b0*/  LDS R3, [R8+0x1000] ;  /* 0x0010000008037984 */ /* 0x000fe80000000800 */
[----:B------:R-:W-:Y:S04]  /*a1c0*/  LDS R9, [R8+0x200] ;  /* 0x0002000008097984 */ /* 0x000fe80000000800 */
        /* <DEDUP_REMOVED lines=39> */
[----:B------:R-:W4:Y:S04]  /*a440*/  LDS R4, [R8] ;  /* 0x0000000008047984 */ /* 0x000f280000000800 */
        /* <DEDUP_REMOVED lines=44> */
[----:B------:R-:W4:Y:S04]  /*a710*/  LDS R6, [R8] ;  /* 0x0000000008067984 */ /* 0x000f280000000800 */
[----:B------:R-:W4:Y:S04]  /*a720*/  LDS R93, [R8+0x1000] ;  /* 0x00100000085d7984 */ /* 0x000f280000000800 */
[----:B------:R-:W4:Y:S04]  /*a730*/  LDS R89, [R8+0x2000] ;  /* 0x0020000008597984 */ /* 0x000f280000000800 */
[----:B------:R-:W4:Y:S01]  /*a740*/  LDS R85, [R8+0x3000] ;  /* 0x0030000008557984 */ /* 0x000f220000000800 */
[----:B0-----:R-:W-:-:S04]  /*a750*/  IADD3 R72, P0, PT, R76, R193, RZ ;  /* 0x000000c14c487210 */ /* 0x001fc80007f1e0ff */
[----:B-1----:R-:W-:Y:S02]  /*a760*/  IADD3.X R65, PT, PT, RZ, RZ, RZ, P0, !PT ;  /* 0x000000ffff417210 */ /* 0x002fe400007fe4ff */
[C---:B------:R-:W-:Y:S02]  /*a770*/  SHF.L.U32 R64, R72.reuse, 0x2, RZ ;  /* 0x0000000248407819 */ /* 0x040fe400000006ff */
        /* <DEDUP_REMOVED lines=10> */
[----:B---3--:R-:W-:Y:S01]  /*a820*/  FADD.FTZ R2, RZ, R2 ;  /* 0x00000002ff027221 */ /* 0x008fe20000010000 */
[----:B----4-:R-:W-:Y:S01]  /*a830*/  FADD.FTZ R4, RZ, R4 ;  /* 0x00000004ff047221 */ /* 0x010fe20000010000 */
        /* <DEDUP_REMOVED lines=29> */
.L_x_8799:
[----:B------:R-:W-:Y:S05]  /*aa10*/  BSYNC.RECONVERGENT B0 ;  /* 0x0000000000007941 */ /* 0x000fea0003800200 */
.L_x_8798:
        /* <DEDUP_REMOVED lines=129> */
.L_x_8801:
[----:B------:R-:W-:Y:S05]  /*b230*/  BSYNC.RECONVERGENT B0 ;  /* 0x0000000000007941 */ /* 0x000fea0003800200 */
.L_x_8800:
        /* <DEDUP_REMOVED lines=18> */
.L_x_8803:
[----:B------:R-:W-:Y:S05]  /*b360*/  BSYNC.RECONVERGENT B0 ;  /* 0x0000000000007941 */ /* 0x000fea0003800200 */
.L_x_8802:
        /* <DEDUP_REMOVED lines=18> */
.L_x_8805:
[----:B------:R-:W-:Y:S05]  /*b490*/  BSYNC.RECONVERGENT B0 ;  /* 0x0000000000007941 */ /* 0x000fea0003800200 */
.L_x_8804:
        /* <DEDUP_REMOVED lines=18> */
.L_x_8807:
[----:B------:R-:W-:Y:S05]  /*b5c0*/  BSYNC.RECONVERGENT B0 ;  /* 0x0000000000007941 */ /* 0x000fea0003800200 */
.L_x_8806:
        /* <DEDUP_REMOVED lines=18> */
.L_x_8809:
[----:B------:R-:W-:Y:S05]  /*b6f0*/  BSYNC.RECONVERGENT B0 ;  /* 0x0000000000007941 */ /* 0x000fea0003800200 */
.L_x_8808:
        /* <DEDUP_REMOVED lines=18> */
.L_x_8811:
[----:B------:R-:W-:Y:S05]  /*b820*/  BSYNC.RECONVERGENT B0 ;  /* 0x0000000000007941 */ /* 0x000fea0003800200 */
.L_x_8810:
        /* <DEDUP_REMOVED lines=11> */
.L_x_8765:
        /* <DEDUP_REMOVED lines=8> */
.L_x_8813:
[----:B------:R-:W-:Y:S05]  /*b960*/  BSYNC B1 ;  /* 0x0000000000017941 */ /* 0x000fea0003800000 */
.L_x_8812:
        /* <DEDUP_REMOVED lines=9> */
.L_x_8814:
        /* <DEDUP_REMOVED lines=8> */
.L_x_8815:
[----:B------:R-:W-:Y:S02]  /*ba80*/  MOV R193, R195 ;  /* 0x000000c300c17202 */ /* 0x000fe40000000f00 */
[----:B------:R-:W-:-:S05]  /*ba90*/  MOV R13, R201 ;  /* 0x000000c9000d7202 */ /* 0x000fca0000000f00 */
[----:B------:R-:W-:Y:S01]  /*baa0*/  FADD.FTZ R194, R194, R13 ;  /* 0x0000000dc2c27221 */ /* 0x000fe20000010000 */
[----:B------:R-:W-:-:S07]  /*bab0*/  MOV R13, 0xffffffff ;  /* 0xffffffff000d7802 */ /* 0x000fce0000000f00 */
[----:B------:R-:W-:Y:S05]  /*bac0*/  WARPSYNC.COLLECTIVE R13, `(.L_x_8816) ;  /* 0x000000000d087348 */ /* 0x000fea0003c00000 */
[----:B------:R0:W1:Y:S02]  /*bad0*/  SHFL.BFLY P5, R201, R193, R192, R14 ;  /* 0x0c0000c0c1c97389 */ /* 0x00006400000a000e */
[----:B01----:R-:W-:Y:S05]  /*bae0*/  ENDCOLLECTIVE ;  /* 0x000000000000791b */ /* 0x003fea0003800000 */
.L_x_8816:
        /* <DEDUP_REMOVED lines=8> */
.L_x_8817:
[----:B------:R-:W-:Y:S02]  /*bb70*/  MOV R193, R195 ;  /* 0x000000c300c17202 */ /* 0x000fe40000000f00 */
[----:B------:R-:W-:-:S05]  /*bb80*/  MOV R13, R201 ;  /* 0x000000c9000d7202 */ /* 0x000fca0000000f00 */
[----:B------:R-:W-:Y:S01]  /*bb90*/  FADD.FTZ R194, R194, R13 ;  /* 0x0000000dc2c27221 */ /* 0x000fe20000010000 */
[----:B------:R-:W-:-:S07]  /*bba0*/  MOV R13, 0xffffffff ;  /* 0xffffffff000d7802 */ /* 0x000fce0000000f00 */
[----:B------:R-:W-:Y:S05]  /*bbb0*/  WARPSYNC.COLLECTIVE R13, `(.L_x_8818) ;  /* 0x000000000d087348 */ /* 0x000fea0003c00000 */
[----:B------:R0:W1:Y:S02]  /*bbc0*/  SHFL.BFLY P5, R201, R193, R192, R14 ;  /* 0x0c0000c0c1c97389 */ /* 0x00006400000a000e */
[----:B01----:R-:W-:Y:S05]  /*bbd0*/  ENDCOLLECTIVE ;  /* 0x000000000000791b */ /* 0x003fea0003800000 */
.L_x_8818:
        /* <DEDUP_REMOVED lines=8> */
.L_x_8819:
[----:B------:R-:W-:Y:S02]  /*bc60*/  MOV R193, R195 ;  /* 0x000000c300c17202 */ /* 0x000fe40000000f00 */
[----:B------:R-:W-:-:S05]  /*bc70*/  MOV R13, R201 ;  /* 0x000000c9000d7202 */ /* 0x000fca0000000f00 */
[----:B------:R-:W-:Y:S01]  /*bc80*/  FADD.FTZ R194, R194, R13 ;  /* 0x0000000dc2c27221 */ /* 0x000fe20000010000 */
[----:B------:R-:W-:-:S07]  /*bc90*/  MOV R13, 0xffffffff ;  /* 0xffffffff000d7802 */ /* 0x000fce0000000f00 */
[----:B------:R-:W-:Y:S05]  /*bca0*/  WARPSYNC.COLLECTIVE R13, `(.L_x_8820) ;  /* 0x000000000d087348 */ /* 0x000fea0003c00000 */
[----:B------:R0:W1:Y:S02]  /*bcb0*/  SHFL.BFLY P5, R201, R193, R192, R14 ;  /* 0x0c0000c0c1c97389 */ /* 0x00006400000a000e */
[----:B01----:R-:W-:Y:S05]  /*bcc0*/  ENDCOLLECTIVE ;  /* 0x000000000000791b */ /* 0x003fea0003800000 */
.L_x_8820:
        /* <DEDUP_REMOVED lines=8> */
.L_x_8821:
[----:B------:R-:W-:Y:S02]  /*bd50*/  MOV R193, R200 ;  /* 0x000000c800c17202 */ /* 0x000fe40000000f00 */
[----:B------:R-:W-:-:S07]  /*bd60*/  MOV R195, R201 ;  /* 0x000000c900c37202 */ /* 0x000fce0000000f00 */
[----:B------:R-:W-:Y:S05]  /*bd70*/  WARPSYNC.COLLECTIVE R13, `(.L_x_8822) ;  /* 0x000000000d087348 */ /* 0x000fea0003c00000 */
[----:B------:R0:W1:Y:S02]  /*bd80*/  SHFL.BFLY P5, R201, R193, R192, R14 ;  /* 0x0c0000c0c1c97389 */ /* 0x00006400000a000e */
[----:B01----:R-:W-:Y:S05]  /*bd90*/  ENDCOLLECTIVE ;  /* 0x000000000000791b */ /* 0x003fea0003800000 */
.L_x_8822:
[----:B------:R-:W-:Y:S01]  /*bda0*/  MOV R13, R201 ;  /* 0x000000c9000d7202 */ /* 0x000fe20000000f00 */
[----:B------:R-:W-:Y:S06]  /*bdb0*/  BRA `(.L_x_8823) ;  /* 0xffffff6800a07947 */ /* 0x000fec000383ffff */
.L_x_8824:
        /* <DEDUP_REMOVED lines=12> */
.L_x_20040:


//--------------------- .text._ZN10layer_norm13ln_bwd_kernelINS_13Kernel_traitsIf13__nv_bfloat16fS2_fjLj1024ELj1ELj4ELj1ELj16ENS_18Kernel_traits_baseILj1024EfS2_fS2_fjLj128EEEEELb1ELb1ELb0ELb1EEEvNS_9BwdParamsE --------------------------
	.section	.text._ZN10layer_norm13ln_bwd_kernelINS_13Kernel_traitsIf13__nv_bfloat16fS2_fjLj1024ELj1ELj4ELj1ELj16ENS_18Kernel_traits_baseILj1024EfS2_fS2_fjLj128EEEEELb1ELb1ELb0ELb1EEEvNS_9BwdParamsE,"ax",@progbits
	.align	128
        .global         _ZN10layer_norm13ln_bwd_kernelINS_13Kernel_traitsIf13__nv_bfloat16fS2_fjLj1024ELj1ELj4ELj1ELj16ENS_18Kernel_traits_baseILj1024EfS2_fS2_fjLj128EEEEELb1ELb1ELb0ELb1EEEvNS_9BwdParamsE
        .type           _ZN10layer_norm13ln_bwd_kernelINS_13Kernel_traitsIf13__nv_bfloat16fS2_fjLj1024ELj1ELj4ELj1ELj16ENS_18Kernel_traits_baseILj1024EfS2_fS2_fjLj128EEEEELb1ELb1ELb0ELb1EEEvNS_9BwdParamsE,@function
        .size           _ZN10layer_norm13ln_bwd_kernelINS_13Kernel_traitsIf13__nv_bfloat16fS2_fjLj1024ELj1ELj4ELj1ELj16ENS_18Kernel_traits_baseILj1024EfS2_fS2_fjLj128EEEEELb1ELb1ELb0ELb1EEEvNS_9BwdParamsE,(.L_x_20041 - _ZN10layer_norm13ln_bwd_kernelINS_13Kernel_traitsIf13__nv_bfloat16fS2_fjLj1024ELj1ELj4ELj1ELj16ENS_18Kernel_traits_baseILj1024EfS2_fS2_fjLj128EEEEELb1ELb1ELb0ELb1EEEvNS_9BwdParamsE)
        .other          _ZN10layer_norm13ln_bwd_kernelINS_13Kernel_traitsIf13__nv_bfloat16fS2_fjLj1024ELj1ELj4ELj1ELj16ENS_18Kernel_traits_baseILj1024EfS2_fS2_fjLj128EEEEELb1ELb1ELb0ELb1EEEvNS_9BwdParamsE,@"STO_CUDA_ENTRY STV_DEFAULT"
_ZN10layer_norm13ln_bwd_kernelINS_13Kernel_traitsIf13__nv_bfloat16fS2_fjLj1024ELj1ELj4ELj1ELj16ENS_18Kernel_traits_baseILj1024EfS2_fS2_fjLj128EEEEELb1ELb1ELb0ELb1EEEvNS_9BwdParamsE:
.text._ZN10layer_norm13ln_bwd_kernelINS_13Kernel_traitsIf13__nv_bfloat16fS2_fjLj1024ELj1ELj4ELj1ELj16ENS_18Kernel_traits_baseILj1024EfS2_fS2_fjLj128EEEEELb1ELb1ELb0ELb1EEEvNS_9BwdParamsE:
        /* <DEDUP_REMOVED lines=73> */
[----:B------:R-:W5:Y:S01]  /*0490*/  LDG.E.128 R88, desc[UR6][R2.64] ;  /* 0x0000000602587981 */ /* 0x000f62000c1e1d00 */
[----:B-1----:R-:W-:Y:S01]  /*04a0*/  ISETP.NE.U32.AND P0, PT, RZ, UR8, PT ;  /* 0x00000008ff007c0c */ /* 0x002fe2000bf05070 */
[----:B--2---:R-:W-:Y:S02]  /*04b0*/  IMAD.WIDE.U32 R4, R7, 0x20, R4 ;  /* 0x0000002007047825 */ /* 0x004fe400078e0004 */
[----:B------:R-:W5:Y:S04]  /*04c0*/  LDG.E.128 R84, desc[UR6][R2.64+0x10] ;  /* 0x0000100602547981 */ /* 0x000f68000c1e1d00 */
        /* <DEDUP_REMOVED lines=48> */
[----:B------:R-:W-:Y:S01]  /*07d0*/  HFMA2 R252, -RZ, RZ, 0, 0 ;  /* 0x00000000fffc7431 */ /* 0x000fe200000001ff */
[----:B------:R-:W-:Y:S01]  /*07e0*/  BSSY B1, `(.L_x_8827) ;  /* 0x0000893000017945 */ /* 0x000fe20003800000 */
[----:B------:R-:W-:Y:S01]  /*07f0*/  HFMA2 R26, -RZ, RZ, 0, 0 ;  /* 0x00000000ff1a7431 */ /* 0x000fe200000001ff */
[----:B------:R-:W5:Y:S01]  /*0800*/  LDG.E.128 R56, desc[UR6][R4.64+0xc10] ;  /* 0x000c100604387981 */ /* 0x000f62000c1e1d00 */
[----:B------:R-:W-:-:S02]  /*0810*/  HFMA2 R243, -RZ, RZ, 0, 0 ;  /* 0x00000000fff37431 */ /* 0x000fc400000001ff */
[----:B------:R-:W-:Y:S01]  /*0820*/  HFMA2 R230, -RZ, RZ, 0, 0 ;  /* 0x00000000ffe67431 */ /* 0x000fe200000001ff */
[----:B------:R-:W5:Y:S01]  /*0830*/  LDG.E.128 R52, desc[UR6][R4.64+0xc00] ;  /* 0x000c000604347981 */ /* 0x000f62000c1e1d00 */
[----:B------:R-:W-:Y:S01]  /*0840*/  HFMA2 R199, -RZ, RZ, 0, 0 ;  /* 0x00000000ffc77431 */ /* 0x000fe200000001ff */
[----:B------:R-:W-:Y:S02]  /*0850*/  MOV R250, RZ ;  /* 0x000000ff00fa7202 */ /* 0x000fe40000000f00 */
        /* <DEDUP_REMOVED lines=8> */
[----:B------:R-:W-:Y:S01]  /*08e0*/  MOV R244, RZ ;  /* 0x000000ff00f47202 */ /* 0x000fe20000000f00 */
[----:B------:R-:W5:Y:S01]  /*08f0*/  LDG.E.128 R40, desc[UR6][R4.64+0x410] ;  /* 0x0004100604287981 */ /* 0x000f62000c1e1d00 */
[----:B------:R-:W-:Y:S02]  /*0900*/  CS2R R240, SRZ ;  /* 0x0000000000f07805 */ /* 0x000fe4000001ff00 */
[----:B------:R-:W-:Y:S02]  /*0910*/  MOV R239, RZ ;  /* 0x000000ff00ef7202 */ /* 0x000fe40000000f00 */
        /* <DEDUP_REMOVED lines=9> */
[----:B------:R1:W5:Y:S01]  /*09b0*/  LDG.E.128 R28, desc[UR6][R4.64] ;  /* 0x00000006041c7981 */ /* 0x000362000c1e1d00 */
[----:B------:R-:W-:-:S02]  /*09c0*/  CS2R R222, SRZ ;  /* 0x0000000000de7805 */ /* 0x000fc4000001ff00 */
[----:B------:R-:W-:Y:S02]  /*09d0*/  CS2R R220, SRZ ;  /* 0x0000000000dc7805 */ /* 0x000fe4000001ff00 */
[----:B------:R-:W-:Y:S02]  /*09e0*/  CS2R R218, SRZ ;  /* 0x0000000000da7805 */ /* 0x000fe4000001ff00 */
[----:B------:R-:W-:Y:S02]  /*09f0*/  CS2R R216, SRZ ;  /* 0x0000000000d87805 */ /* 0x000fe4000001ff00 */
[----:B------:R-:W-:Y:S02]  /*0a00*/  MOV R201, RZ ;  /* 0x000000ff00c97202 */ /* 0x000fe40000000f00 */
[----:B------:R-:W-:Y:S02]  /*0a10*/  CS2R R196, SRZ ;  /* 0x0000000000c47805 */ /* 0x000fe4000001ff00 */
[----:B------:R-:W-:-:S02]  /*0a20*/  CS2R R194, SRZ ;  /* 0x0000000000c27805 */ /* 0x000fc4000001ff00 */
[----:B------:R-:W-:Y:S02]  /*0a30*/  CS2R R192, SRZ ;  /* 0x0000000000c07805 */ /* 0x000fe4000001ff00 */
[----:B------:R-:W-:Y:S02]  /*0a40*/  CS2R R8, SRZ ;  /* 0x0000000000087805 */ /* 0x000fe4000001ff00 */
[----:B------:R-:W-:Y:S02]  /*0a50*/  CS2R R6, SRZ ;  /* 0x0000000000067805 */ /* 0x000fe4000001ff00 */
[----:B01----:R-:W-:-:S07]  /*0a60*/  CS2R R4, SRZ ;  /* 0x0000000000047805 */ /* 0x003fce000001ff00 */
.L_x_8847:
[----:B------:R-:W2:Y:S01]  /*0a70*/  LDL R0, [R1+0x9c] ;  /* 0x00009c0001007983 */ /* 0x000ea20000100800 */
[----:B0-----:R-:W0:Y:S01]  /*0a80*/  LDC.64 R132, c[0x0][0x3c0] ;  /* 0x0000f000ff847b82 */ /* 0x001e220000000a00 */
[----:B------:R-:W1:Y:S07]  /*0a90*/  S2R R134, SR_TID.X ;  /* 0x0000000000867919 */ /* 0x000e6e0000002100 */
[----:B------:R-:W3:Y:S08]  /*0aa0*/  LDC.64 R176, c[0x0][0x428] ;  /* 0x00010a00ffb07b82 */ /* 0x000ef00000000a00 */
[----:B------:R-:W4:Y:S01]  /*0ab0*/  LDC.64 R164, c[0x0][0x3a8] ;  /* 0x0000ea00ffa47b82 */ /* 0x000f220000000a00 */
[----:B0-----:R-:W-:Y:S01]  /*0ac0*/  IMAD.WIDE R132, R27, 0x4, R132 ;  /* 0x000000041b847825 */ /* 0x001fe200078e0284 */
[----:B------:R-:W-:-:S06]  /*0ad0*/  ISETP.NE.U32.AND P0, PT, RZ, UR12, PT ;  /* 0x0000000cff007c0c */ /* 0x000fcc000bf05070 */
[----:B------:R-:W0:Y:S01]  /*0ae0*/  LDC.64 R184, c[0x0][0x3c8] ;  /* 0x0000f200ffb87b82 */ /* 0x000e220000000a00 */
[----:B------:R-:W4:Y:S07]  /*0af0*/  LDG.E R209, desc[UR6][R132.64] ;  /* 0x0000000684d17981 */ /* 0x000f2e000c1e1900 */
[----:B------:R-:W0:Y:S01]  /*0b00*/  LDC.64 R204, c[0x0][0x3b0] ;  /* 0x0000ec00ffcc7b82 */ /* 0x000e220000000a00 */
[----:B-1----:R-:W-:Y:S02]  /*0b10*/  LOP3.LUT R182, R134, 0x1f, RZ, 0xc0, !PT ;  /* 0x0000001f86b67812 */ /* 0x002fe400078ec0ff */
[----:B--2---:R-:W-:Y:S01]  /*0b20*/  ISETP.NE.AND P2, PT, R0, RZ, PT ;  /* 0x000000ff0000720c */ /* 0x004fe20003f45270 */
[----:B------:R-:W-:-:S05]  /*0b30*/  IMAD R0, R27, UR11, RZ ;  /* 0x0000000b1b007c24 */ /* 0x000fca000f8e02ff */
[----:B------:R-:W-:-:S04]  /*0b40*/  SHF.R.S32.HI R135, RZ, 0x1f, R0 ;  /* 0x0000001fff877819 */ /* 0x000fc80000011400 */
[----:B------:R-:W-:-:S03]  /*0b50*/  LEA.HI R135, R135, R0, RZ, 0x3 ;  /* 0x0000000087877211 */ /* 0x000fc600078f18ff */
[----:B------:R-:W1:Y:S01]  /*0b60*/  @P2 LDC.64 R2, c[0x0][0x3e0] ;  /* 0x0000f800ff022b82 */ /* 0x000e620000000a00 */
[----:B------:R-:W-:-:S04]  /*0b70*/  LEA.HI.SX32 R182, R135, R182, 0x1d ;  /* 0x000000b687b67211 */ /* 0x000fc800078feaff */
[C---:B------:R-:W-:Y:S02]  /*0b80*/  IADD3 R181, PT, PT, R182.reuse, 0x20, RZ ;  /* 0x00000020b6b57810 */ /* 0x040fe40007ffe0ff */
[C---:B------:R-:W-:Y:S01]  /*0b90*/  IADD3 R180, PT, PT, R182.reuse, 0x40, RZ ;  /* 0x00000040b6b47810 */ /* 0x040fe20007ffe0ff */
[----:B---3--:R-:W-:-:S04]  /*0ba0*/  IMAD.WIDE.U32 R136, R182, 0x10, R176 ;  /* 0x00000010b6887825 */ /* 0x008fc800078e00b0 */
[----:B------:R-:W-:Y:S01]  /*0bb0*/  IMAD.WIDE.U32 R168, R181, 0x10, R176 ;  /* 0x00000010b5a87825 */ /* 0x000fe200078e00b0 */
[----:B------:R-:W-:Y:S01]  /*0bc0*/  ISETP.NE.AND.EX P0, PT, RZ, UR13, PT, P0 ;  /* 0x0000000dff007c0c */ /* 0x000fe2000bf05300 */
[----:B------:R-:W2:Y:S02]  /*0bd0*/  LDG.E.128 R136, desc[UR6][R136.64] ;  /* 0x0000000688887981 */ /* 0x000ea4000c1e1d00 */
[----:B-1----:R-:W-:Y:S01]  /*0be0*/  @P2 IMAD.WIDE R2, R27, 0x2, R2 ;  /* 0x000000021b022825 */ /* 0x002fe200078e0202 */
[----:B------:R-:W-:-:S09]  /*0bf0*/  ISETP.NE.AND P1, PT, RZ, UR10, PT ;  /* 0x0000000aff007c0c */ /* 0x000fd2000bf25270 */
[----:B------:R-:W1:Y:S01]  /*0c00*/  @P0 LDC.64 R190, c[0x0][0x438] ;  /* 0x00010e00ffbe0b82 */ /* 0x000e620000000a00 */
[----:B------:R-:W3:Y:S04]  /*0c10*/  LDG.E.128 R168, desc[UR6][R168.64] ;  /* 0x00000006a8a87981 */ /* 0x000ee8000c1e1d00 */
[----:B------:R0:W2:Y:S01]  /*0c20*/  @P2 LDG.E.U16 R183, desc[UR6][R2.64] ;  /* 0x0000000602b72981 */ /* 0x0000a2000c1e1500 */
[----:B------:R-:W-:-:S04]  /*0c30*/  IMAD.WIDE.U32 R172, R180, 0x10, R176 ;  /* 0x00000010b4ac7825 */ /* 0x000fc800078e00b0 */
[----:B----4-:R-:W-:-:S04]  /*0c40*/  IMAD.WIDE.U32 R148, R181, 0x20, R164 ;  /* 0x00000020b5947825 */ /* 0x010fc800078e00a4 */
[C-C-:B------:R-:W-:Y:S01]  /*0c50*/  IMAD.WIDE.U32 R140, R182.reuse, 0x20, R164.reuse ;  /* 0x00000020b68c7825 */ /* 0x140fe200078e00a4 */
[----:B0-----:R-:W-:Y:S01]  /*0c60*/  IADD3 R3, PT, PT, R182, 0x60, RZ ;  /* 0x00000060b6037810 */ /* 0x001fe20007ffe0ff */
[----:B------:R-:W4:Y:S01]  /*0c70*/  LDG.E.128 R144, desc[UR6][R148.64] ;  /* 0x0000000694907981 */ /* 0x000f22000c1e1d00 */
[----:B------:R-:W0:Y:S01]  /*0c80*/  @P0 LDC.64 R188, c[0x0][0x438] ;  /* 0x00010e00ffbc0b82 */ /* 0x000e220000000a00 */
[----:B------:R-:W-:Y:S02]  /*0c90*/  IMAD.WIDE.U32 R156, R180, 0x20, R164 ;  /* 0x00000020b49c7825 */ /* 0x000fe400078e00a4 */
[----:B------:R-:W3:Y:S02]  /*0ca0*/  LDG.E.128 R132, desc[UR6][R140.64] ;  /* 0x000000068c847981 */ /* 0x000ee4000c1e1d00 */
[----:B------:R-:W-:Y:S01]  /*0cb0*/  IMAD.WIDE.U32 R176, R3, 0x10, R176 ;  /* 0x0000001003b07825 */ /* 0x000fe200078e00b0 */
[----:B------:R-:W-:Y:S01]  /*0cc0*/  FSEL R209, R209, RZ, !P1 ;  /* 0x000000ffd1d17208 */ /* 0x000fe20004800000 */
[----:B------:R-:W2:Y:S01]  /*0cd0*/  LDG.E.128 R152, desc[UR6][R156.64] ;  /* 0x000000069c987981 */ /* 0x000ea2000c1e1d00 */
[----:B------:R-:W0:Y:S01]  /*0ce0*/  @P0 LDC.64 R186, c[0x0][0x438] ;  /* 0x00010e00ffba0b82 */ /* 0x000e220000000a00 */
[----:B------:R-:W-:-:S02]  /*0cf0*/  IMAD.WIDE.U32 R164, R3, 0x20, R164 ;  /* 0x0000002003a47825 */ /* 0x000fc400078e00a4 */
[----:B------:R-:W3:Y:S04]  /*0d00*/  LDG.E.128 R176, desc[UR6][R176.64] ;  /* 0x00000006b0b07981 */ /* 0x000ee8000c1e1d00 */
[----:B------:R-:W2:Y:S04]  /*0d10*/  LDG.E.128 R140, desc[UR6][R140.64+0x10] ;  /* 0x000010068c8c7981 */ /* 0x000ea8000c1e1d00 */
[----:B------:R-:W2:Y:S01]  /*0d20*/  LDG.E.128 R160, desc[UR6][R164.64] ;  /* 0x00000006a4a07981 */ /* 0x000ea2000c1e1d00 */
[----:B------:R-:W-:-:S03]  /*0d30*/  IMAD.WIDE R184, R27, 0x4, R184 ;  /* 0x000000041bb87825 */ /* 0x000fc600078e02b8 */
[----:B------:R-:W2:Y:S01]  /*0d40*/  LDG.E.128 R148, desc[UR6][R148.64+0x10] ;  /* 0x0000100694947981 */ /* 0x000ea2000c1e1d00 */
[----:B-1----:R-:W-:-:S03]  /*0d50*/  @P0 IMAD.WIDE.U32 R190, R3, 0x20, R190 ;  /* 0x0000002003be0825 */ /* 0x002fc600078e00be */
[----:B------:R-:W2:Y:S04]  /*0d60*/  LDG.E.128 R156, desc[UR6][R156.64+0x10] ;  /* 0x000010069c9c7981 */ /* 0x000ea8000c1e1d00 */
[----:B------:R-:W2:Y:S01]  /*0d70*/  LDG.E.128 R164, desc[UR6][R164.64+0x10] ;  /* 0x00001006a4a47981 */ /* 0x000ea2000c1e1d00 */
[----:B------:R-:W-:-:S03]  /*0d80*/  IMAD.WIDE.U32 R202, R182, 0x8, R204 ;  /* 0x00000008b6ca7825 */ /* 0x000fc600078e00cc */
[----:B------:R-:W2:Y:S04]  /*0d90*/  LDG.E.128 R172, desc[UR6][R172.64] ;  /* 0x00000006acac7981 */ /* 0x000ea8000c1e1d00 */
[----:B------:R1:W2:Y:S04]  /*0da0*/  LDG.E R2, desc[UR6][R184.64] ;  /* 0x00000006b8027981 */ /* 0x0002a8000c1e1900 */
[----:B-----5:R-:W5:Y:S04]  /*0db0*/  @P0 LDG.E.128 R116, desc[UR6][R190.64] ;  /* 0x00000006be740981 */ /* 0x020f68000c1e1d00 */
[----:B------:R-:W5:Y:S01]  /*0dc0*/  @P0 LDG.E.128 R120, desc[UR6][R190.64+0x10] ;  /* 0x00001006be780981 */ /* 0x000f62000c1e1d00 */
[----:B-1----:R-:W1:Y:S03]  /*0dd0*/  @P0 LDC.64 R184, c[0x0][0x438] ;  /* 0x00010e00ffb80b82 */ /* 0x002e660000000a00 */
[----:B------:R2:W5:Y:S01]  /*0de0*/  LDG.E.64 R190, desc[UR6][R202.64] ;  /* 0x00000006cabe7981 */ /* 0x000562000c1e1b00 */
[----:B----4-:R-:W-:Y:S01]  /*0df0*/  FADD.FTZ R211, -R209, R146 ;  /* 0x00000092d1d37221 */ /* 0x010fe20000010100 */
[----:B---3--:R-:W-:-:S02]  /*0e00*/  PRMT R251, R178, 0x7632, R251 ;  /* 0x00007632b2fb7816 */ /* 0x008fc400000000fb */
[----:B------:R-:W-:Y:S01]  /*0e10*/  SHF.L.U32 R146, R178, 0x10, RZ ;  /* 0x00000010b2927819 */ /* 0x000fe200000006ff */
[C---:B--2---:R-:W-:Y:S01]  /*0e20*/  FADD.FTZ R203, -R209.reuse, R141 ;  /* 0x0000008dd1cb7221 */ /* 0x044fe20000010100 */
[----:B------:R-:W2:Y:S01]  /*0e30*/  LDL.LU R178, [R1+0x6c] ;  /* 0x00006c0001b27983 */ /* 0x000ea20000300800 */
[----:B------:R-:W-:-:S03]  /*0e40*/  FADD.FTZ R141, -R209, R165 ;  /* 0x000000a5d18d7221 */ /* 0x000fc60000010100 */
[----:B------:R-:W3:Y:S01]  /*0e50*/  LDL.LU R165, [R1+0x74] ;  /* 0x0000740001a57983 */ /* 0x000ee20000300800 */
[----:B-1----:R-:W-:-:S04]  /*0e60*/  @P0 IMAD.WIDE.U32 R184, R182, 0x20, R184 ;  /* 0x00000020b6b80825 */ /* 0x002fc800078e00b8 */
[----:B0-----:R-:W-:Y:S01]  /*0e70*/  @P0 IMAD.WIDE.U32 R188, R181, 0x20, R188 ;  /* 0x00000020b5bc0825 */ /* 0x001fe200078e00bc */
[----:B------:R-:W5:Y:S03]  /*0e80*/  @P0 LDG.E.128 R92, desc[UR6][R184.64] ;  /* 0x00000006b85c0981 */ /* 0x000f66000c1e1d00 */
[----:B------:R-:W-:Y:S01]  /*0e90*/  @P0 IMAD.WIDE.U32 R186, R180, 0x20, R186 ;  /* 0x00000020b4ba0825 */ /* 0x000fe200078e00ba */
[----:B------:R0:W5:Y:S01]  /*0ea0*/  @P0 LDG.E.128 R96, desc[UR6][R184.64+0x10] ;  /* 0x00001006b8600981 */ /* 0x000162000c1e1d00 */
[----:B------:R-:W-:Y:S02]  /*0eb0*/  MOV R0, 0x3f800000 ;  /* 0x3f80000000007802 */ /* 0x000fe40000000f00 */
[----:B------:R-:W-:Y:S01]  /*0ec0*/  FADD.FTZ R207, -R209, R132 ;  /* 0x00000084d1cf7221 */ /* 0x000fe20000010100 */
[----:B------:R-:W-:Y:S01]  /*0ed0*/  @P2 SHF.L.U32 R0, R183, 0x10, RZ ;  /* 0x00000010b7002819 */ /* 0x000fe200000006ff */
[----:B------:R-:W5:Y:S01]  /*0ee0*/  @P0 LDG.E.128 R100, desc[UR6][R188.64] ;  /* 0x00000006bc640981 */ /* 0x000f62000c1e1d00 */
[----:B------:R-:W-:Y:S01]  /*0ef0*/  PRMT R238, R139, 0x7632, R238 ;  /* 0x000076328bee7816 */ /* 0x000fe200000000ee */
[----:B------:R-:W-:-:S02]  /*0f00*/  FADD.FTZ R235, -R209, R133 ;  /* 0x00000085d1eb7221 */ /* 0x000fc40000010100 */
[----:B------:R1:W5:Y:S01]  /*0f10*/  @P0 LDG.E.128 R104, desc[UR6][R188.64+0x10] ;  /* 0x00001006bc680981 */ /* 0x000362000c1e1d00 */
[----:B------:R-:W-:Y:S01]  /*0f20*/  FADD.FTZ R233, -R209, R134 ;  /* 0x00000086d1e97221 */ /* 0x000fe20000010100 */
[----:B0-----:R-:W-:Y:S02]  /*0f30*/  IMAD.WIDE.U32 R184, R3, 0x8, R204 ;  /* 0x0000000803b87825 */ /* 0x001fe400078e00cc */
[----:B------:R-:W5:Y:S02]  /*0f40*/  @P0 LDG.E.128 R108, desc[UR6][R186.64] ;  /* 0x00000006ba6c0981 */ /* 0x000f64000c1e1d00 */
[----:B------:R-:W-:Y:S01]  /*0f50*/  FADD.FTZ R232, -R209, R135 ;  /* 0x00000087d1e87221 */ /* 0x000fe20000010100 */
[----:B------:R-:W-:Y:S01]  /*0f60*/  PRMT R234, R136, 0x7632, R234 ;  /* 0x0000763288ea7816 */ /* 0x000fe200000000ea */
[----:B------:R0:W5:Y:S01]  /*0f70*/  @P0 LDG.E.128 R112, desc[UR6][R186.64+0x10] ;  /* 0x00001006ba700981 */ /* 0x000162000c1e1d00 */
[----:B------:R-:W-:Y:S01]  /*0f80*/  PRMT R212, R137, 0x7632, R212 ;  /* 0x0000763289d47816 */ /* 0x000fe200000000d4 */
[----:B-1----:R-:W-:Y:S01]  /*0f90*/  IMAD.WIDE.U32 R188, R181, 0x8, R204 ;  /* 0x00000008b5bc7825 */ /* 0x002fe200078e00cc */
[----:B------:R-:W-:-:S03]  /*0fa0*/  PRMT R237, R138, 0x7632, R237 ;  /* 0x000076328aed7816 */ /* 0x000fc600000000ed */
[C---:B------:R-:W-:Y:S01]  /*0fb0*/  FADD.FTZ R231, -R209.reuse, R140 ;  /* 0x0000008cd1e77221 */ /* 0x040fe20000010100 */
[----:B------:R-:W-:Y:S01]  /*0fc0*/  SHF.L.U32 R183, R138, 0x10, RZ ;  /* 0x000000108ab77819 */ /* 0x000fe200000006ff */
[----:B------:R-:W-:Y:S01]  /*0fd0*/  FADD.FTZ R208, -R209, R142 ;  /* 0x0000008ed1d07221 */ /* 0x000fe20000010100 */
[----:B------:R-:W-:Y:S01]  /*0fe0*/  SHF.L.U32 R202, R139, 0x10, RZ ;  /* 0x000000108bca7819 */ /* 0x000fe200000006ff */
[C---:B------:R-:W-:Y:S01]  /*0ff0*/  FADD.FTZ R206, -R209.reuse, R143 ;  /* 0x0000008fd1ce7221 */ /* 0x040fe20000010100 */
[----:B------:R-:W-:Y:S01]  /*1000*/  FADD.FTZ R200, -R209, R144 ;  /* 0x00000090d1c87221 */ /* 0x000fe20000010100 */
[----:B0-----:R-:W-:Y:S01]  /*1010*/  IMAD.WIDE.U32 R186, R180, 0x8, R204 ;  /* 0x00000008b4ba7825 */ /* 0x001fe200078e00cc */
[----:B------:R-:W-:-:S03]  /*1020*/  SHF.L.U32 R205, R136, 0x10, RZ ;  /* 0x0000001088cd7819 */ /* 0x000fc600000006ff */
        /* <DEDUP_REMOVED lines=24> */
[----:B------:R-:W-:Y:S02]  /*11b0*/  SHF.L.U32 R238, R238, 0x10, RZ ;  /* 0x00000010eeee7819 */ /* 0x000fe400000006ff */
[----:B------:R-:W-:Y:S02]  /*11c0*/  PRMT R214, R168, 0x7632, R214 ;  /* 0x00007632a8d67816 */ /* 0x000fe400000000d6 */
[----:B------:R-:W-:Y:S01]  /*11d0*/  PRMT R236, R175, 0x7632, R236 ;  /* 0x00007632afec7816 */ /* 0x000fe200000000ec */
[----:B------:R-:W-:Y:S01]  /*11e0*/  FMUL.FTZ R200, R2, R200 ;  /* 0x000000c802c87220 */ /* 0x000fe20000410000 */
[----:B------:R-:W-:Y:S01]  /*11f0*/  PRMT R209, R170, 0x7632, R209 ;  /* 0x00007632aad17816 */ /* 0x000fe200000000d1 */
[----:B------:R-:W-:Y:S01]  /*1200*/  FMUL.FTZ R233, R2, R233 ;  /* 0x000000e902e97220 */ /* 0x000fe20000410000 */
[----:B------:R-:W-:Y:S01]  /*1210*/  SHF.L.U32 R163, R170, 0x10, RZ ;  /* 0x00000010aaa37819 */ /* 0x000fe200000006ff */
[C---:B------:R-:W-:Y:S01]  /*1220*/  FMUL.FTZ R235, R2.reuse, R235 ;  /* 0x000000eb02eb7220 */ /* 0x040fe20000410000 */
[C---:B------:R-:W-:Y:S01]  /*1230*/  PRMT R162, R171.reuse, 0x7632, R162 ;  /* 0x00007632aba27816 */ /* 0x040fe200000000a2 */
[----:B------:R-:W-:Y:S01]  /*1240*/  FMUL.FTZ R232, R2, R232 ;  /* 0x000000e802e87220 */ /* 0x000fe20000410000 */
[----:B------:R-:W-:Y:S01]  /*1250*/  SHF.L.U32 R164, R171, 0x10, RZ ;  /* 0x00000010aba47819 */ /* 0x000fe200000006ff */
[----:B------:R-:W5:Y:S01]  /*1260*/  LDG.E.64 R188, desc[UR6][R188.64] ;  /* 0x00000006bcbc7981 */ /* 0x000f62000c1e1b00 */
[----:B------:R-:W-:-:S02]  /*1270*/  PRMT R169, R174, 0x7632, R169 ;  /* 0x00007632aea97816 */ /* 0x000fc400000000a9 */
[----:B------:R-:W-:Y:S01]  /*1280*/  SHF.L.U32 R170, R174, 0x10, RZ ;  /* 0x00000010aeaa7819 */ /* 0x000fe200000006ff */
[C---:B------:R-:W-:Y:S01]  /*1290*/  FMUL.FTZ R174, R2.reuse, R206 ;  /* 0x000000ce02ae7220 */ /* 0x040fe20000410000 */
        /* <DEDUP_REMOVED lines=11> */
[----:B------:R-:W4:Y:S01]  /*1350*/  LDL.LU R238, [R1+0x98] ;  /* 0x0000980001ee7983 */ /* 0x000f220000300800 */
[----:B------:R-:W-:Y:S01]  /*1360*/  FMUL.FTZ R208, R2, R148 ;  /* 0x0000009402d07220 */ /* 0x000fe20000410000 */
[----:B------:R-:W-:Y:S01]  /*1370*/  FADD.FTZ R241, R168, R241 ;  /* 0x000000f1a8f17221 */ /* 0x000fe20000010000 */
[-C--:B------:R-:W-:Y:S01]  /*1380*/  FFMA.FTZ R193, R200, R168.reuse, R193 ;  /* 0x000000a8c8c17223 */ /* 0x080fe200000100c1 */
[----:B------:R-:W-:Y:S01]  /*1390*/  FMUL.FTZ R202, R80, R168 ;  /* 0x000000a850ca7220 */ /* 0x000fe20000410000 */
[----:B------:R-:W4:Y:S01]  /*13a0*/  LDL.LU R148, [R1+0x7c] ;  /* 0x00007c0001947983 */ /* 0x000f220000300800 */
[----:B------:R-:W-:Y:S01]  /*13b0*/  FADD.FTZ R230, R237, R230 ;  /* 0x000000e6ede67221 */ /* 0x000fe20000010000 */
[-C--:B------:R-:W-:Y:S01]  /*13c0*/  FFMA.FTZ R9, R159, R237.reuse, R9 ;  /* 0x000000ed9f097223 */ /* 0x080fe20000010009 */
[----:B------:R-:W-:Y:S01]  /*13d0*/  FMUL.FTZ R158, R85, R237 ;  /* 0x000000ed559e7220 */ /* 0x000fe20000410000 */
[----:B------:R-:W4:Y:S01]  /*13e0*/  LDL.LU R168, [R1+0x84] ;  /* 0x0000840001a87983 */ /* 0x000f220000300800 */
[----:B------:R-:W-:Y:S01]  /*13f0*/  FMUL.FTZ R206, R2, R149 ;  /* 0x0000009502ce7220 */ /* 0x000fe20000410000 */
[----:B------:R-:W-:-:S02]  /*1400*/  SHF.L.U32 R234, R234, 0x10, RZ ;  /* 0x00000010eaea7819 */ /* 0x000fc400000006ff */
[----:B------:R-:W-:Y:S01]  /*1410*/  SHF.L.U32 R212, R212, 0x10, RZ ;  /* 0x00000010d4d47819 */ /* 0x000fe200000006ff */
[----:B------:R-:W5:Y:S04]  /*1420*/  LDG.E.64 R186, desc[UR6][R186.64] ;  /* 0x00000006baba7981 */ /* 0x000f68000c1e1b00 */
[----:B------:R-:W5:Y:S01]  /*1430*/  LDG.E.64 R184, desc[UR6][R184.64] ;  /* 0x00000006b8b87981 */ /* 0x000f62000c1e1b00 */
[----:B--2---:R-:W-:-:S05]  /*1440*/  FADD.FTZ R178, R163, R178 ;  /* 0x000000b2a3b27221 */ /* 0x004fca0000010000 */
[----:B------:R-:W-:Y:S04]  /*1450*/  STL [R1+0x6c], R178 ;  /* 0x00006cb201007387 */ /* 0x000fe80000100800 */
[----:B------:R-:W2:Y:S01]  /*1460*/  LDL.LU R237, [R1+0x94] ;  /* 0x0000940001ed7983 */ /* 0x000ea20000300800 */
[----:B---3--:R-:W-:-:S05]  /*1470*/  FADD.FTZ R165, R164, R165 ;  /* 0x000000a5a4a57221 */ /* 0x008fca0000010000 */
[----:B------:R0:W-:Y:S04]  /*1480*/  STL [R1+0x74], R165 ;  /* 0x000074a501007387 */ /* 0x0001e80000100800 */
[----:B------:R-:W3:Y:S01]  /*1490*/  LDL.LU R149, [R1+0x8c] ;  /* 0x00008c0001957983 */ /* 0x000ee20000300800 */
[C---:B------:R-:W-:Y:S02]  /*14a0*/  PRMT R166, R172.reuse, 0x7632, R166 ;  /* 0x00007632aca67816 */ /* 0x040fe400000000a6 */
[----:B------:R-:W-:Y:S02]  /*14b0*/  SHF.L.U32 R172, R172, 0x10, RZ ;  /* 0x00000010acac7819 */ /* 0x000fe400000006ff */
[C---:B------:R-:W-:Y:S02]  /*14c0*/  PRMT R167, R173.reuse, 0x7632, R167 ;  /* 0x00007632ada77816 */ /* 0x040fe400000000a7 */
[----:B------:R-:W-:Y:S01]  /*14d0*/  SHF.L.U32 R173, R173, 0x10, RZ ;  /* 0x00000010adad7819 */ /* 0x000fe200000006ff */
[----:B------:R-:W-:Y:S01]  /*14e0*/  FADD.FTZ R227, R204, R227 ;  /* 0x000000e3cce37221 */ /* 0x000fe20000010000 */
[-C--:B------:R-:W-:Y:S01]  /*14f0*/  FFMA.FTZ R6, R233, R204.reuse, R6 ;  /* 0x000000cce9067223 */ /* 0x080fe20000010006 */
[----:B------:R-:W-:Y:S01]  /*1500*/  FMUL.FTZ R157, R90, R204 ;  /* 0x000000cc5a9d7220 */ /* 0x000fe20000410000 */
[----:B------:R-:W-:Y:S01]  /*1510*/  SHF.L.U32 R204, R162, 0x10, RZ ;  /* 0x00000010a2cc7819 */ /* 0x000fe200000006ff */
[----:B------:R-:W-:Y:S01]  /*1520*/  FMUL.FTZ R162, R2, R152 ;  /* 0x0000009802a27220 */ /* 0x000fe20000410000 */
[----:B----4-:R-:W-:Y:S01]  /*1530*/  FADD.FTZ R148, R172, R148 ;  /* 0x00000094ac947221 */ /* 0x010fe20000010000 */
[----:B------:R-:W-:-:S04]  /*1540*/  FADD.FTZ R168, R173, R168 ;  /* 0x000000a8ada87221 */ /* 0x000fc80000010000 */
[----:B------:R-:W-:Y:S04]  /*1550*/  STL [R1+0x7c], R148 ;  /* 0x00007c9401007387 */ /* 0x000fe80000100800 */
[----:B------:R-:W-:Y:S01]  /*1560*/  STL [R1+0x84], R168 ;  /* 0x000084a801007387 */ /* 0x000fe20000100800 */
[----:B---3--:R-:W-:-:S05]  /*1570*/  FADD.FTZ R149, R170, R149 ;  /* 0x00000095aa957221 */ /* 0x008fca0000010000 */
[----:B------:R1:W-:Y:S04]  /*1580*/  STL [R1+0x8c], R149 ;  /* 0x00008c9501007387 */ /* 0x0003e80000100800 */
[----:B------:R-:W3:Y:S01]  /*1590*/  LDL.LU R152, [R1+0x68] ;  /* 0x0000680001987983 */ /* 0x000ee20000300800 */
[----:B0-----:R-:W-:Y:S01]  /*15a0*/  FMUL.FTZ R165, R2, R145 ;  /* 0x0000009102a57220 */ /* 0x001fe20000410000 */
[----:B------:R-:W-:Y:S02]  /*15b0*/  PRMT R154, R179, 0x7632, R154 ;  /* 0x00007632b39a7816 */ /* 0x000fe4000000009a */
[----:B------:R-:W4:Y:S01]  /*15c0*/  LDL.LU R145, [R1+0x70] ;  /* 0x0000700001917983 */ /* 0x000f220000300800 */
[----:B--2---:R-:W-:Y:S01]  /*15d0*/  FADD.FTZ R237, R171, R237 ;  /* 0x000000edabed7221 */ /* 0x004fe20000010000 */
[----:B------:R-:W-:-:S02]  /*15e0*/  SHF.L.U32 R150, R179, 0x10, RZ ;  /* 0x00000010b3967819 */ /* 0x000fc400000006ff */
[----:B------:R-:W-:Y:S01]  /*15f0*/  MOV R179, R154 ;  /* 0x0000009a00b37202 */ /* 0x000fe20000000f00 */
[----:B------:R-:W-:Y:S01]  /*1600*/  FMUL.FTZ R154, R2, R207 ;  /* 0x000000cf029a7220 */ /* 0x000fe20000410000 */
[-C--:B------:R-:W-:Y:S01]  /*1610*/  FMUL.FTZ R156, R88, R205.reuse ;  /* 0x000000cd589c7220 */ /* 0x080fe20000410000 */
[----:B------:R-:W-:Y:S01]  /*1620*/  FMUL.FTZ R198, R2, R198 ;  /* 0x000000c602c67220 */ /* 0x000fe20000410000 */
[----:B------:R-:W-:Y:S01]  /*1630*/  STL [R1+0x94], R237 ;  /* 0x000094ed01007387 */ /* 0x000fe20000100800 */
[----:B------:R-:W-:Y:S01]  /*1640*/  FADD.FTZ R225, R205, R225 ;  /* 0x000000e1cde17221 */ /* 0x000fe20000010000 */
[----:B------:R-:W-:Y:S01]  /*1650*/  FFMA.FTZ R4, R154, R205, R4 ;  /* 0x000000cd9a047223 */ /* 0x000fe20000010004 */
[----:B------:R-:W-:Y:S01]  /*1660*/  FFMA.FTZ R5, R235, R234, R5 ;  /* 0x000000eaeb057223 */ /* 0x000fe20000010005 */
[----:B-1----:R-:W2:Y:S01]  /*1670*/  LDL.LU R149, [R1+0x78] ;  /* 0x0000780001957983 */ /* 0x002ea20000300800 */
[----:B------:R-:W-:Y:S01]  /*1680*/  FADD.FTZ R226, R234, R226 ;  /* 0x000000e2eae27221 */ /* 0x000fe20000010000 */
[----:B------:R-:W-:Y:S01]  /*1690*/  FMUL.FTZ R168, R2, R138 ;  /* 0x0000008a02a87220 */ /* 0x000fe20000410000 */
[----:B------:R-:W-:Y:S01]  /*16a0*/  FMUL.FTZ R234, R89, R234 ;  /* 0x000000ea59ea7220 */ /* 0x000fe20000410000 */
[-C--:B------:R-:W-:Y:S01]  /*16b0*/  FFMA.FTZ R201, R198, R164.reuse, R201 ;  /* 0x000000a4c6c97223 */ /* 0x080fe200000100c9 */
[----:B------:R-:W-:Y:S01]  /*16c0*/  FMUL.FTZ R205, R78, R164 ;  /* 0x000000a44ecd7220 */ /* 0x000fe20000410000 */
[----:B------:R-:W-:Y:S01]  /*16d0*/  FADD.FTZ R138, RZ, R156 ;  /* 0x0000009cff8a7221 */ /* 0x000fe20000010000 */
[----:B------:R-:W-:Y:S01]  /*16e0*/  FMUL.FTZ R164, R2, R144 ;  /* 0x0000009002a47220 */ /* 0x000fe20000410000 */
[----:B------:R-:W-:Y:S01]  /*16f0*/  SHF.L.U32 R148, R167, 0x10, RZ ;  /* 0x00000010a7947819 */ /* 0x000fe200000006ff */
[-C--:B------:R-:W-:Y:S01]  /*1700*/  FMUL.FTZ R167, R74, R173.reuse ;  /* 0x000000ad4aa77220 */ /* 0x080fe20000410000 */
[----:B------:R-:W-:Y:S01]  /*1710*/  FADD.FTZ R138, R234, R138 ;  /* 0x0000008aea8a7221 */ /* 0x000fe20000010000 */
[----:B------:R-:W-:Y:S01]  /*1720*/  FFMA.FTZ R219, R164, R173, R219 ;  /* 0x000000ada4db7223 */ /* 0x000fe200000100db */
[C---:B------:R-:W-:Y:S01]  /*1730*/  FMUL.FTZ R173, R2.reuse, R133 ;  /* 0x0000008502ad7220 */ /* 0x040fe20000410000 */
[C---:B------:R-:W-:Y:S01]  /*1740*/  FMUL.FTZ R133, R2.reuse, R135 ;  /* 0x0000008702857220 */ /* 0x040fe20000410000 */
[C---:B------:R-:W-:Y:S01]  /*1750*/  FMUL.FTZ R203, R2.reuse, R151 ;  /* 0x0000009702cb7220 */ /* 0x040fe20000410000 */
[----:B------:R-:W-:Y:S01]  /*1760*/  FMUL.FTZ R135, R2, R137 ;  /* 0x0000008902877220 */ /* 0x000fe20000410000 */
[----:B------:R-:W2:Y:S01]  /*1770*/  LDL.LU R151, [R1+0x80] ;  /* 0x0000800001977983 */ /* 0x000ea20000300800 */
[----:B------:R-:W-:Y:S01]  /*1780*/  FADD.FTZ R137, R157, R138 ;  /* 0x0000008a9d897221 */ /* 0x000fe20000010000 */
[----:B------:R-:W-:-:S02]  /*1790*/  SHF.L.U32 R178, R169, 0x10, RZ ;  /* 0x00000010a9b27819 */ /* 0x000fc400000006ff */
[----:B------:R-:W2:Y:S01]  /*17a0*/  LDL.LU R138, [R1+0x88] ;  /* 0x00008800018a7983 */ /* 0x000ea20000300800 */
[----:B------:R-:W-:Y:S01]  /*17b0*/  SHF.L.U32 R215, R215, 0x10, RZ ;  /* 0x00000010d7d77819 */ /* 0x000fe200000006ff */
[----:B------:R-:W-:Y:S01]  /*17c0*/  FMUL.FTZ R169, R2, R139 ;  /* 0x0000008b02a97220 */ /* 0x000fe20000410000 */
[----:B------:R-:W-:Y:S01]  /*17d0*/  FFMA.FTZ R139, R154, R156, RZ ;  /* 0x0000009c9a8b7223 */ /* 0x000fe200000100ff */
[-C--:B------:R-:W-:Y:S01]  /*17e0*/  FFMA.FTZ R7, R232, R212.reuse, R7 ;  /* 0x000000d4e8077223 */ /* 0x080fe20000010007 */
[----:B------:R-:W-:Y:S01]  /*17f0*/  FADD.FTZ R228, R212, R228 ;  /* 0x000000e4d4e47221 */ /* 0x000fe20000010000 */
[----:B------:R-:W-:Y:S01]  /*1800*/  FMUL.FTZ R155, R91, R212 ;  /* 0x000000d45b9b7220 */ /* 0x000fe20000410000 */
[----:B------:R-:W-:Y:S01]  /*1810*/  FMUL.FTZ R212, R2, R147 ;  /* 0x0000009302d47220 */ /* 0x000fe20000410000 */
[----:B------:R-:W-:Y:S01]  /*1820*/  SHF.L.U32 R147, R166, 0x10, RZ ;  /* 0x00000010a6937819 */ /* 0x000fe200000006ff */
[----:B------:R-:W-:Y:S01]  /*1830*/  FFMA.FTZ R139, R235, R234, R139 ;  /* 0x000000eaeb8b7223 */ /* 0x000fe2000001008b */
[-C--:B------:R-:W-:Y:S01]  /*1840*/  FFMA.FTZ R217, R162, R172.reuse, R217 ;  /* 0x000000aca2d97223 */ /* 0x080fe200000100d9 */
[----:B------:R-:W-:Y:S01]  /*1850*/  FMUL.FTZ R166, R72, R172 ;  /* 0x000000ac48a67220 */ /* 0x000fe20000410000 */
[C---:B------:R-:W-:Y:S01]  /*1860*/  FMUL.FTZ R172, R2.reuse, R132 ;  /* 0x0000008402ac7220 */ /* 0x040fe20000410000 */
[C---:B------:R-:W-:Y:S01]  /*1870*/  FMUL.FTZ R132, R2.reuse, R134 ;  /* 0x0000008602847220 */ /* 0x040fe20000410000 */
[C---:B------:R-:W-:Y:S01]  /*1880*/  FMUL.FTZ R134, R2.reuse, R136 ;  /* 0x0000008802867220 */ /* 0x040fe20000410000 */
[----:B------:R-:W-:Y:S01]  /*1890*/  FFMA.FTZ R136, R233, R157, R139 ;  /* 0x0000009de9887223 */ /* 0x000fe2000001008b */
[----:B------:R-:W-:Y:S01]  /*18a0*/  FMUL.FTZ R231, R2, R231 ;  /* 0x000000e702e77220 */ /* 0x000fe20000410000 */
[----:B------:R-:W-:Y:S01]  /*18b0*/  FADD.FTZ R229, R183, R229 ;  /* 0x000000e5b7e57221 */ /* 0x000fe20000010000 */
[----:B------:R-:W-:Y:S01]  /*18c0*/  FADD.FTZ R137, R155, R137 ;  /* 0x000000899b897221 */ /* 0x000fe20000010000 */
[----:B------:R-:W-:Y:S01]  /*18d0*/  FFMA.FTZ R136, R232, R155, R136 ;  /* 0x0000009be8887223 */ /* 0x000fe20000010088 */
[-C--:B------:R-:W-:Y:S01]  /*18e0*/  FFMA.FTZ R8, R231, R183.reuse, R8 ;  /* 0x000000b7e7087223 */ /* 0x080fe20000010008 */
[----:B------:R-:W-:Y:S01]  /*18f0*/  FMUL.FTZ R183, R84, R183 ;  /* 0x000000b754b77220 */ /* 0x000fe20000410000 */
[----:B---3--:R-:W-:-:S05]  /*1900*/  FADD.FTZ R152, R215, R152 ;  /* 0x00000098d7987221 */ /* 0x008fca0000010000 */
[----:B------:R-:W-:Y:S04]  /*1910*/  STL [R1+0x68], R152 ;  /* 0x0000689801007387 */ /* 0x000fe80000100800 */
[----:B------:R-:W3:Y:S01]  /*1920*/  LDL.LU R139, [R1+0x90] ;  /* 0x00009000018b7983 */ /* 0x000ee20000300800 */
[----:B------:R-:W-:Y:S01]  /*1930*/  FFMA.FTZ R136, R231, R183, R136 ;  /* 0x000000b7e7887223 */ /* 0x000fe20000010088 */
[----:B------:R-:W-:-:S03]  /*1940*/  FADD.FTZ R137, R183, R137 ;  /* 0x00000089b7897221 */ /* 0x000fc60000010000 */
[----:B------:R-:W-:Y:S01]  /*1950*/  FFMA.FTZ R136, R159, R158, R136 ;  /* 0x0000009e9f887223 */ /* 0x000fe20000010088 */
[----:B------:R-:W-:Y:S01]  /*1960*/  FADD.FTZ R137, R158, R137 ;  /* 0x000000899e897221 */ /* 0x000fe20000010000 */
[----:B------:R-:W-:Y:S02]  /*1970*/  SHF.L.U32 R214, R214, 0x10, RZ ;  /* 0x00000010d6d67819 */ /* 0x000fe400000006ff */
[----:B------:R-:W-:Y:S01]  /*1980*/  FFMA.FTZ R136, R175, R160, R136 ;  /* 0x000000a0af887223 */ /* 0x000fe20000010088 */
[----:B------:R-:W-:Y:S01]  /*1990*/  FADD.FTZ R137, R160, R137 ;  /* 0x00000089a0897221 */ /* 0x000fe20000010000 */
[----:B------:R-:W-:Y:S02]  /*19a0*/  FMUL.FTZ R210, R2, R210 ;  /* 0x000000d202d27220 */ /* 0x000fe40000410000 */
[----:B------:R-:W-:Y:S01]  /*19b0*/  FFMA.FTZ R136, R174, R161, R136 ;  /* 0x000000a1ae887223 */ /* 0x000fe20000010088 */
[----:B------:R-:W-:Y:S01]  /*19c0*/  FADD.FTZ R137, R161, R137 ;  /* 0x00000089a1897221 */ /* 0x000fe20000010000 */
[----:B------:R-:W-:Y:S01]  /*19d0*/  FMUL.FTZ R211, R2, R211 ;  /* 0x000000d302d37220 */ /* 0x000fe20000410000 */
[-C--:B------:R-:W-:Y:S01]  /*19e0*/  FFMA.FTZ R194, R210, R214.reuse, R194 ;  /* 0x000000d6d2c27223 */ /* 0x080fe200000100c2 */
[----:B------:R-:W-:Y:S01]  /*19f0*/  FADD.FTZ R243, R214, R243 ;  /* 0x000000f3d6f37221 */ /* 0x000fe20000010000 */
        /* <DEDUP_REMOVED lines=12> */
[----:B------:R-:W-:Y:S01]  /*1ac0*/  SHF.L.U32 R209, R209, 0x10, RZ ;  /* 0x00000010d1d17819 */ /* 0x000fe200000006ff */
[----:B------:R-:W-:Y:S01]  /*1ad0*/  FMUL.FTZ R207, R76, R163 ;  /* 0x000000a34ccf7220 */ /* 0x000fe20000410000 */
[----:B------:R-:W-:Y:S01]  /*1ae0*/  FFMA.FTZ R136, R212, R215, R136 ;  /* 0x000000d7d4887223 */ /* 0x000fe20000010088 */
[----:B------:R-:W-:-:S02]  /*1af0*/  FADD.FTZ R137, R215, R137 ;  /* 0x00000089d7897221 */ /* 0x000fc40000010000 */
[----:B----4-:R-:W-:Y:S01]  /*1b00*/  FADD.FTZ R145, R209, R145 ;  /* 0x00000091d1917221 */ /* 0x010fe20000010000 */
[-C--:B------:R-:W-:Y:S01]  /*1b10*/  FFMA.FTZ R199, R206, R209.reuse, R199 ;  /* 0x000000d1cec77223 */ /* 0x080fe200000100c7 */
[----:B------:R-:W-:Y:S01]  /*1b20*/  FMUL.FTZ R209, R77, R209 ;  /* 0x000000d14dd17220 */ /* 0x000fe20000410000 */
[----:B------:R-:W-:Y:S01]  /*1b30*/  FFMA.FTZ R136, R208, R207, R136 ;  /* 0x000000cfd0887223 */ /* 0x000fe20000010088 */
[----:B------:R-:W-:-:S03]  /*1b40*/  FADD.FTZ R137, R207, R137 ;  /* 0x00000089cf897221 */ /* 0x000fc60000010000 */
[----:B------:R-:W-:Y:S01]  /*1b50*/  FFMA.FTZ R136, R206, R209, R136 ;  /* 0x000000d1ce887223 */ /* 0x000fe20000010088 */
[----:B------:R-:W-:Y:S01]  /*1b60*/  FADD.FTZ R137, R209, R137 ;  /* 0x00000089d1897221 */ /* 0x000fe20000010000 */
[----:B--2---:R-:W-:Y:S01]  /*1b70*/  FADD.FTZ R149, R204, R149 ;  /* 0x00000095cc957221 */ /* 0x004fe20000010000 */
[-C--:B------:R-:W-:Y:S01]  /*1b80*/  FFMA.FTZ R216, R203, R204.reuse, R216 ;  /* 0x000000cccbd87223 */ /* 0x080fe200000100d8 */
[----:B------:R-:W-:Y:S01]  /*1b90*/  FMUL.FTZ R204, R79, R204 ;  /* 0x000000cc4fcc7220 */ /* 0x000fe20000410000 */
[----:B------:R-:W-:Y:S01]  /*1ba0*/  FFMA.FTZ R136, R198, R205, R136 ;  /* 0x000000cdc6887223 */ /* 0x000fe20000010088 */
[C---:B------:R-:W-:Y:S01]  /*1bb0*/  PRMT R245, R176.reuse, 0x7632, R245 ;  /* 0x00007632b0f57816 */ /* 0x040fe200000000f5 */
[----:B------:R-:W-:Y:S01]  /*1bc0*/  FADD.FTZ R137, R205, R137 ;  /* 0x00000089cd897221 */ /* 0x000fe20000010000 */
[----:B------:R-:W-:Y:S01]  /*1bd0*/  SHF.L.U32 R176, R176, 0x10, RZ ;  /* 0x00000010b0b07819 */ /* 0x000fe200000006ff */
[----:B------:R-:W-:Y:S02]  /*1be0*/  FFMA.FTZ R136, R203, R204, R136 ;  /* 0x000000cccb887223 */ /* 0x000fe40000010088 */
[----:B------:R-:W-:Y:S01]  /*1bf0*/  FADD.FTZ R137, R204, R137 ;  /* 0x00000089cc897221 */ /* 0x000fe20000010000 */
[----:B------:R-:W-:Y:S01]  /*1c00*/  FFMA.FTZ R197, R208, R163, R197 ;  /* 0x000000a3d0c57223 */ /* 0x000fe200000100c5 */
[----:B------:R-:W-:Y:S01]  /*1c10*/  FADD.FTZ R19, R176, R19 ;  /* 0x00000013b0137221 */ /* 0x000fe20000010000 */
[-C--:B------:R-:W-:Y:S01]  /*1c20*/  FFMA.FTZ R11, R132, R176.reuse, R11 ;  /* 0x000000b0840b7223 */ /* 0x080fe2000001000b */
[----:B------:R-:W-:Y:S01]  /*1c30*/  FMUL.FTZ R144, R64, R176 ;  /* 0x000000b040907220 */ /* 0x000fe20000410000 */
[----:B------:R-:W-:Y:S01]  /*1c40*/  FMUL.FTZ R163, R2, R153 ;  /* 0x0000009902a37220 */ /* 0x000fe20000410000 */
[----:B------:R-:W-:Y:S01]  /*1c50*/  FMUL.FTZ R176, R73, R147 ;  /* 0x0000009349b07220 */ /* 0x000fe20000410000 */
[----:B------:R-:W-:Y:S01]  /*1c60*/  FFMA.FTZ R136, R162, R166, R136 ;  /* 0x000000a6a2887223 */ /* 0x000fe20000010088 */
[C---:B------:R-:W-:Y:S01]  /*1c70*/  PRMT R242, R177.reuse, 0x7632, R242 ;  /* 0x00007632b1f27816 */ /* 0x040fe200000000f2 */
[----:B------:R-:W-:Y:S01]  /*1c80*/  FADD.FTZ R137, R166, R137 ;  /* 0x00000089a6897221 */ /* 0x000fe20000010000 */
[----:B------:R-:W-:Y:S01]  /*1c90*/  SHF.L.U32 R177, R177, 0x10, RZ ;  /* 0x00000010b1b17819 */ /* 0x000fe200000006ff */
[----:B------:R-:W-:Y:S01]  /*1ca0*/  FADD.FTZ R151, R147, R151 ;  /* 0x0000009793977221 */ /* 0x000fe20000010000 */
[----:B------:R-:W-:Y:S01]  /*1cb0*/  FADD.FTZ R138, R148, R138 ;  /* 0x0000008a948a7221 */ /* 0x000fe20000010000 */
[----:B------:R-:W-:Y:S01]  /*1cc0*/  FFMA.FTZ R136, R163, R176, R136 ;  /* 0x000000b0a3887223 */ /* 0x000fe20000010088 */
[----:B------:R0:W-:Y:S01]  /*1cd0*/  STL [R1+0x70], R145 ;  /* 0x0000709101007387 */ /* 0x0001e20000100800 */
[----:B------:R-:W-:Y:S01]  /*1ce0*/  FADD.FTZ R137, R176, R137 ;  /* 0x00000089b0897221 */ /* 0x000fe20000010000 */
[----:B------:R-:W-:Y:S01]  /*1cf0*/  FADD.FTZ R21, R177, R21 ;  /* 0x00000015b1157221 */ /* 0x000fe20000010000 */
[----:B------:R-:W-:Y:S01]  /*1d00*/  FFMA.FTZ R13, R134, R177, R13 ;  /* 0x000000b1860d7223 */ /* 0x000fe2000001000d */
[----:B------:R-:W-:Y:S01]  /*1d10*/  STL [R1+0x78], R149 ;  /* 0x0000789501007387 */ /* 0x000fe20000100800 */
[----:B------:R-:W-:-:S03]  /*1d20*/  FFMA.FTZ R136, R164, R167, R136 ;  /* 0x000000a7a4887223 */ /* 0x000fc60000010088 */
[----:B------:R-:W-:Y:S01]  /*1d30*/  STL [R1+0x80], R151 ;  /* 0x0000809701007387 */ /* 0x000fe20000100800 */
[----:B0-----:R-:W-:Y:S01]  /*1d40*/  FMUL.FTZ R145, R66, R177 ;  /* 0x000000b142917220 */ /* 0x001fe20000410000 */
[----:B------:R-:W-:Y:S02]  /*1d50*/  FMUL.FTZ R177, R75, R148 ;  /* 0x000000944bb17220 */ /* 0x000fe40000410000 */
[----:B------:R0:W-:Y:S01]  /*1d60*/  STL [R1+0x88], R138 ;  /* 0x0000888a01007387 */ /* 0x0001e20000100800 */
[-C--:B------:R-:W-:Y:S01]  /*1d70*/  FFMA.FTZ R221, R168, R170.reuse, R221 ;  /* 0x000000aaa8dd7223 */ /* 0x080fe200000100dd */
[----:B------:R-:W-:Y:S01]  /*1d80*/  FMUL.FTZ R170, R68, R170 ;  /* 0x000000aa44aa7220 */ /* 0x000fe20000410000 */
[----:B------:R-:W-:Y:S01]  /*1d90*/  FFMA.FTZ R222, R172, R178, R222 ;  /* 0x000000b2acde7223 */ /* 0x000fe200000100de */
[----:B0-----:R-:W-:Y:S01]  /*1da0*/  FADD.FTZ R138, R167, R137 ;  /* 0x00000089a78a7221 */ /* 0x001fe20000010000 */
[----:B------:R-:W-:-:S03]  /*1db0*/  FFMA.FTZ R137, R165, R177, R136 ;  /* 0x000000b1a5897223 */ /* 0x000fc60000010088 */
[----:B------:R-:W-:Y:S01]  /*1dc0*/  FADD.FTZ R136, R177, R138 ;  /* 0x0000008ab1887221 */ /* 0x000fe20000010000 */
[----:B------:R-:W-:-:S03]  /*1dd0*/  FFMA.FTZ R137, R168, R170, R137 ;  /* 0x000000aaa8897223 */ /* 0x000fc60000010089 */
[----:B------:R-:W-:Y:S01]  /*1de0*/  FADD.FTZ R136, R170, R136 ;  /* 0x00000088aa887221 */ /* 0x000fe20000010000 */
[----:B------:R-:W-:Y:S01]  /*1df0*/  SHF.L.U32 R236, R236, 0x10, RZ ;  /* 0x00000010ecec7819 */ /* 0x000fe200000006ff */
[-C--:B------:R-:W-:Y:S01]  /*1e00*/  FFMA.FTZ R223, R169, R171.reuse, R223 ;  /* 0x000000aba9df7223 */ /* 0x080fe200000100df */
[----:B------:R-:W-:Y:S01]  /*1e10*/  FMUL.FTZ R171, R70, R171 ;  /* 0x000000ab46ab7220 */ /* 0x000fe20000410000 */
[----:B------:R-:W-:Y:S02]  /*1e20*/  MOV R237, R179 ;  /* 0x000000b300ed7202 */ /* 0x000fe40000000f00 */
[----:B------:R-:W-:Y:S01]  /*1e30*/  FMUL.FTZ R179, R71, R236 ;  /* 0x000000ec47b37220 */ /* 0x000fe20000410000 */
[----:B------:R-:W-:Y:S01]  /*1e40*/  SHF.L.U32 R245, R245, 0x10, RZ ;  /* 0x00000010f5f57819 */ /* 0x000fe200000006ff */
[----:B------:R-:W-:Y:S01]  /*1e50*/  FFMA.FTZ R218, R163, R147, R218 ;  /* 0x00000093a3da7223 */ /* 0x000fe200000100da */
[----:B------:R-:W-:-:S03]  /*1e60*/  SHF.L.U32 R242, R242, 0x10, RZ ;  /* 0x00000010f2f27819 */ /* 0x000fc600000006ff */
[----:B------:R-:W-:Y:S01]  /*1e70*/  FMUL.FTZ R147, R65, R245 ;  /* 0x000000f541937220 */ /* 0x000fe20000410000 */
[----:B------:R-:W-:Y:S01]  /*1e80*/  FADD.FTZ R238, R236, R238 ;  /* 0x000000eeecee7221 */ /* 0x000fe20000010000 */
[C---:B------:R-:W-:Y:S01]  /*1e90*/  FMUL.FTZ R140, R2.reuse, R140 ;  /* 0x0000008c028c7220 */ /* 0x040fe20000410000 */
[----:B------:R-:W-:Y:S01]  /*1ea0*/  FFMA.FTZ R220, R165, R148, R220 ;  /* 0x00000094a5dc7223 */ /* 0x000fe200000100dc */
[----:B------:R-:W-:Y:S01]  /*1eb0*/  FMUL.FTZ R148, R67, R242 ;  /* 0x000000f243947220 */ /* 0x000fe20000410000 */
[----:B------:R-:W-:Y:S01]  /*1ec0*/  SHF.L.U32 R149, R251, 0x10, RZ ;  /* 0x00000010fb957819 */ /* 0x000fe200000006ff */
[----:B------:R-:W-:Y:S01]  /*1ed0*/  FMUL.FTZ R141, R2, R141 ;  /* 0x0000008d028d7220 */ /* 0x000fe20000410000 */
[----:B------:R-:W-:Y:S01]  /*1ee0*/  FADD.FTZ R23, R146, R23 ;  /* 0x0000001792177221 */ /* 0x000fe20000010000 */
[-C--:B------:R-:W-:Y:S01]  /*1ef0*/  FFMA.FTZ R15, R140, R146.reuse, R15 ;  /* 0x000000928c0f7223 */ /* 0x080fe2000001000f */
[----:B------:R-:W-:Y:S01]  /*1f00*/  FMUL.FTZ R146, R60, R146 ;  /* 0x000000923c927220 */ /* 0x000fe20000410000 */
[C---:B------:R-:W-:Y:S01]  /*1f10*/  FMUL.FTZ R142, R2.reuse, R142 ;  /* 0x0000008e028e7220 */ /* 0x040fe20000410000 */
[-C--:B------:R-:W-:Y:S01]  /*1f20*/  FFMA.FTZ R16, R141, R149.reuse, R16 ;  /* 0x000000958d107223 */ /* 0x080fe20000010010 */
[----:B------:R-:W-:Y:S01]  /*1f30*/  FADD.FTZ R24, R149, R24 ;  /* 0x0000001895187221 */ /* 0x000fe20000010000 */
[----:B------:R-:W-:Y:S01]  /*1f40*/  FMUL.FTZ R149, R61, R149 ;  /* 0x000000953d957220 */ /* 0x000fe20000410000 */
[----:B------:R-:W-:Y:S01]  /*1f50*/  SHF.L.U32 R151, R237, 0x10, RZ ;  /* 0x00000010ed977819 */ /* 0x000fe200000006ff */
        /* <DEDUP_REMOVED lines=12> */
[----:B------:R-:W-:Y:S01]  /*2020*/  FADD.FTZ R20, R245, R20 ;  /* 0x00000014f5147221 */ /* 0x000fe20000010000 */
[----:B------:R-:W-:Y:S01]  /*2030*/  FFMA.FTZ R14, R135, R242, R14 ;  /* 0x000000f2870e7223 */ /* 0x000fe2000001000e */
[----:B------:R-:W-:Y:S01]  /*2040*/  FADD.FTZ R22, R242, R22 ;  /* 0x00000016f2167221 */ /* 0x000fe20000010000 */
[----:B---3--:R-:W-:Y:S01]  /*2050*/  FADD.FTZ R139, R178, R139 ;  /* 0x0000008bb28b7221 */ /* 0x008fe20000010000 */
        /* <DEDUP_REMOVED lines=44> */
.L_x_8859:
[----:B------:R-:W-:Y:S01]  /*2320*/  FADD.FTZ R138, R136, R138 ;  /* 0x0000008a888a7221 */ /* 0x000fe20000010000 */
[----:B0-----:R-:W-:-:S03]  /*2330*/  FADD.FTZ R139, R137, R139 ;  /* 0x0000008b898b7221 */ /* 0x001fc60000010000 */
[----:B------:R-:W-:Y:S01]  /*2340*/  FMUL.FTZ R138, R138, UR14 ;  /* 0x0000000e8a8a7c20 */ /* 0x000fe20008410000 */
[----:B------:R-:W-:-:S04]  /*2350*/  FMUL.FTZ R152, R139, UR14 ;  /* 0x0000000e8b987c20 */ /* 0x000fc80008410000 */
[----:B------:R-:W-:Y:S01]  /*2360*/  FSEL R153, R138, RZ, !P1 ;  /* 0x000000ff8a997208 */ /* 0x000fe20004800000 */
[----:B------:R-:W-:Y:S06]  /*2370*/  @P0 BRA `(.L_x_8829) ;  /* 0x0000003400000947 */ /* 0x000fec0003800000 */
[----:B-1----:R-:W-:-:S05]  /*2380*/  MOV R136, 0x10 ;  /* 0x0000001000887802 */ /* 0x002fca0000000f00 */
[----:B------:R-:W-:-:S06]  /*2390*/  IMAD.WIDE.U32 R136, R182, R136, UR18 ;  /* 0x00000012b6887e25 */ /* 0x000fcc000f8e0088 */
[----:B------:R-:W5:Y:S01]  /*23a0*/  LDG.E.128 R136, desc[UR6][R136.64] ;  /* 0x0000000688887981 */ /* 0x000f62000c1e1d00 */
[----:B------:R-:W-:-:S04]  /*23b0*/  ISETP.NE.U32.AND P1, PT, RZ, UR16, PT ;  /* 0x00000010ff007c0c */ /* 0x000fc8000bf25070 */
[----:B------:R-:W-:-:S13]  /*23c0*/  ISETP.NE.AND.EX P1, PT, RZ, UR17, PT, P1 ;  /* 0x00000011ff007c0c */ /* 0x000fda000bf25310 */
[----:B------:R-:W-:Y:S05]  /*23d0*/  @P1 BRA `(.L_x_8830) ;  /* 0x00000004008c1947 */ /* 0x000fea0003800000 */
[-CC-:B------:R-:W-:Y:S01]  /*23e0*/  FFMA.FTZ R231, R231, R152.reuse, R153.reuse ;  /* 0x00000098e7e77223 */ /* 0x180fe20000010099 */
[----:B-----5:R-:W-:Y:S01]  /*23f0*/  LOP3.LUT P0, RZ, R191, 0xff, RZ, 0xc0, !PT ;  /* 0x000000ffbfff7812 */ /* 0x020fe2000780c0ff */
[-C--:B------:R-:W-:Y:S01]  /*2400*/  FFMA.FTZ R159, R159, R152.reuse, R153 ;  /* 0x000000989f9f7223 */ /* 0x080fe20000010099 */
[----:B------:R-:W-:Y:S01]  /*2410*/  LOP3.LUT P3, RZ, R191, 0xff00, RZ, 0xc0, !PT ;  /* 0x0000ff00bfff7812 */ /* 0x000fe2000786c0ff */
[----:B------:R-:W-:Y:S01]  /*2420*/  FADD.FTZ R183, R183, -R231 ;  /* 0x800000e7b7b77221 */ /* 0x000fe20000010000 */
[----:B------:R-:W-:Y:S01]  /*2430*/  UMOV UR4, UR5 ;  /* 0x0000000500047c82 */ /* 0x000fe20008000000 */
[----:B------:R-:W-:Y:S01]  /*2440*/  FADD.FTZ R159, R158, -R159 ;  /* 0x8000009f9e9f7221 */ /* 0x000fe20000010000 */
[----:B------:R-:W-:Y:S01]  /*2450*/  FFMA.FTZ R175, R175, R152, R153 ;  /* 0x00000098afaf7223 */ /* 0x000fe20000010099 */
[C---:B------:R-:W-:Y:S01]  /*2460*/  FMUL.FTZ R183, R2.reuse, R183 ;  /* 0x000000b702b77220 */ /* 0x040fe20000410000 */
[----:B------:R-:W-:Y:S01]  /*2470*/  LOP3.LUT P2, RZ, R191, 0xff0000, RZ, 0xc0, !PT ;  /* 0x00ff0000bfff7812 */ /* 0x000fe2000784c0ff */
[----:B------:R-:W-:Y:S01]  /*2480*/  FMUL.FTZ R159, R2, R159 ;  /* 0x0000009f029f7220 */ /* 0x000fe20000410000 */
[----:B------:R-:W-:-:S02]  /*2490*/  HFMA2 R158, -RZ, RZ, 0, 0 ;  /* 0x00000000ff9e7431 */ /* 0x000fc400000001ff */
[----:B------:R-:W-:Y:S01]  /*24a0*/  FMUL.FTZ R183, R183, R0 ;  /* 0x00000000b7b77220 */ /* 0x000fe20000410000 */
[----:B------:R-:W-:Y:S01]  /*24b0*/  FADD.FTZ R175, R160, -R175 ;  /* 0x800000afa0af7221 */ /* 0x000fe20000010000 */
[----:B------:R-:W-:Y:S01]  /*24c0*/  @P0 SHF.L.U32 R231, R138, 0x10, RZ ;  /* 0x000000108ae70819 */ /* 0x000fe200000006ff */
[----:B------:R-:W-:Y:S02]  /*24d0*/  HFMA2 R160, -RZ, RZ, 0, 0 ;  /* 0x00000000ffa07431 */ /* 0x000fe400000001ff */
[----:B------:R-:W-:Y:S01]  /*24e0*/  FMUL.FTZ R183, R183, UR4 ;  /* 0x00000004b7b77c20 */ /* 0x000fe20008410000 */
[----:B------:R-:W-:Y:S01]  /*24f0*/  FMUL.FTZ R175, R2, R175 ;  /* 0x000000af02af7220 */ /* 0x000fe20000410000 */
[-CC-:B------:R-:W-:Y:S01]  /*2500*/  FFMA.FTZ R174, R174, R152.reuse, R153.reuse ;  /* 0x00000098aeae7223 */ /* 0x180fe20000010099 */
[----:B------:R-:W-:Y:S01]  /*2510*/  FFMA.FTZ R233, R233, R152, R153 ;  /* 0x00000098e9e97223 */ /* 0x000fe20000010099 */
[----:B------:R-:W-:Y:S01]  /*2520*/  @P0 FMUL.FTZ R158, R183, R231 ;  /* 0x000000e7b79e0220 */ /* 0x000fe20000410000 */
[----:B------:R-:W-:Y:S01]  /*2530*/  @P3 PRMT R231, R138, 0x7632, R231 ;  /* 0x000076328ae73816 */ /* 0x000fe200000000e7 */
[-C--:B------:R-:W-:Y:S01]  /*2540*/  FMUL.FTZ R138, R159, R0.reuse ;  /* 0x000000009f8a7220 */ /* 0x080fe20000410000 */
[----:B------:R-:W-:Y:S01]  /*2550*/  FMUL.FTZ R175, R175, R0 ;  /* 0x00000000afaf7220 */ /* 0x000fe20000410000 */
[----:B------:R-:W-:Y:S01]  /*2560*/  MOV R159, RZ ;  /* 0x000000ff009f7202 */ /* 0x000fe20000000f00 */
[----:B------:R-:W-:Y:S01]  /*2570*/  FMUL.FTZ R183, R32, R183 ;  /* 0x000000b720b77220 */ /* 0x000fe20000410000 */
[----:B------:R-:W-:Y:S01]  /*2580*/  @P3 SHF.L.U32 R231, R231, 0x10, RZ ;  /* 0x00000010e7e73819 */ /* 0x000fe200000006ff */
[----:B------:R-:W-:Y:S01]  /*2590*/  FMUL.FTZ R138, R138, UR4 ;  /* 0x000000048a8a7c20 */ /* 0x000fe20008410000 */
[----:B------:R-:W-:Y:S01]  /*25a0*/  FMUL.FTZ R175, R175, UR4 ;  /* 0x00000004afaf7c20 */ /* 0x000fe20008410000 */
[----:B------:R-:W-:Y:S01]  /*25b0*/  LOP3.LUT P5, RZ, R190, 0xff0000, RZ, 0xc0, !PT ;  /* 0x00ff0000beff7812 */ /* 0x000fe200078ac0ff */
[----:B------:R-:W-:Y:S01]  /*25c0*/  FADD.FTZ R174, R161, -R174 ;  /* 0x800000aea1ae7221 */ /* 0x000fe20000010000 */
[----:B------:R-:W-:Y:S01]  /*25d0*/  @P3 FMUL.FTZ R159, R138, R231 ;  /* 0x000000e78a9f3220 */ /* 0x000fe20000410000 */
[----:B------:R-:W-:Y:S01]  /*25e0*/  @P2 SHF.L.U32 R231, R139, 0x10, RZ ;  /* 0x000000108be72819 */ /* 0x000fe200000006ff */
[----:B------:R-:W-:Y:S01]  /*25f0*/  FMUL.FTZ R138, R33, R138 ;  /* 0x0000008a218a7220 */ /* 0x000fe20000410000 */
[----:B------:R-:W-:Y:S01]  /*2600*/  FADD.FTZ R233, R157, -R233 ;  /* 0x800000e99de97221 */ /* 0x000fe20000010000 */
[--C-:B------:R-:W-:Y:S01]  /*2610*/  FFMA.FTZ R154, R154, R152, R153.reuse ;  /* 0x000000989a9a7223 */ /* 0x100fe20000010099 */
[----:B------:R-:W-:Y:S01]  /*2620*/  FMUL.FTZ R174, R2, R174 ;  /* 0x000000ae02ae7220 */ /* 0x000fe20000410000 */
[----:B------:R-:W-:Y:S01]  /*2630*/  @P2 FMUL.FTZ R160, R175, R231 ;  /* 0x000000e7afa02220 */ /* 0x000fe20000410000 */
[----:B------:R-:W-:Y:S01]  /*2640*/  FMUL.FTZ R231, R34, R175 ;  /* 0x000000af22e77220 */ /* 0x000fe20000410000 */
[----:B------:R-:W-:Y:S01]  /*2650*/  FSEL R175, R183, RZ, P0 ;  /* 0x000000ffb7af7208 */ /* 0x000fe20000000000 */
[----:B------:R-:W-:Y:S01]  /*2660*/  FMUL.FTZ R233, R2, R233 ;  /* 0x000000e902e97220 */ /* 0x000fe20000410000 */
[----:B------:R-:W-:Y:S01]  /*2670*/  ISETP.GE.U32.AND P0, PT, R190, RZ, PT ;  /* 0x000000ffbe00720c */ /* 0x000fe20003f06070 */
[----:B------:R-:W-:Y:S01]  /*2680*/  FADD.FTZ R154, R156, -R154 ;  /* 0x8000009a9c9a7221 */ /* 0x000fe20000010000 */
[----:B------:R-:W-:Y:S01]  /*2690*/  FSEL R138, R138, RZ, P3 ;  /* 0x000000ff8a8a7208 */ /* 0x000fe20001800000 */
[-CC-:B------:R-:W-:Y:S01]  /*26a0*/  FFMA.FTZ R235, R235, R152.reuse, R153.reuse ;  /* 0x00000098ebeb7223 */ /* 0x180fe20000010099 */
[----:B------:R-:W-:Y:S01]  /*26b0*/  ISETP.GE.U32.AND.EX P0, PT, R191, 0x1000000, PT, P0 ;  /* 0x01000000bf00780c */ /* 0x000fe20003f06100 */
[----:B------:R-:W-:Y:S01]  /*26c0*/  FFMA.FTZ R157, R232, R152, R153 ;  /* 0x00000098e89d7223 */ /* 0x000fe20000010099 */
[----:B------:R-:W-:Y:S01]  /*26d0*/  LOP3.LUT P3, RZ, R190, 0xff, RZ, 0xc0, !PT ;  /* 0x000000ffbeff7812 */ /* 0x000fe2000786c0ff */
[----:B------:R-:W-:Y:S01]  /*26e0*/  FMUL.FTZ R232, R233, R0 ;  /* 0x00000000e9e87220 */ /* 0x000fe20000410000 */
[----:B------:R-:W-:Y:S01]  /*26f0*/  FSEL R183, R231, RZ, P2 ;  /* 0x000000ffe7b77208 */ /* 0x000fe20001000000 */
[----:B------:R-:W-:Y:S01]  /*2700*/  FADD.FTZ R234, R234, -R235 ;  /* 0x800000ebeaea7221 */ /* 0x000fe20000010000 */
[C---:B------:R-:W-:Y:S01]  /*2710*/  LOP3.LUT P4, RZ, R190.reuse, 0xff000000, RZ, 0xc0, !PT ;  /* 0xff000000beff7812 */ /* 0x040fe2000788c0ff */
[----:B------:R-:W-:Y:S01]  /*2720*/  FADD.FTZ R157, R155, -R157 ;  /* 0x8000009d9b9d7221 */ /* 0x000fe20000010000 */
[----:B------:R-:W-:Y:S01]  /*2730*/  LOP3.LUT P2, RZ, R190, 0xff00, RZ, 0xc0, !PT ;  /* 0x0000ff00beff7812 */ /* 0x000fe2000784c0ff */
[----:B------:R-:W-:Y:S01]  /*2740*/  FMUL.FTZ R232, R232, UR4 ;  /* 0x00000004e8e87c20 */ /* 0x000fe20008410000 */
[----:B------:R-:W-:Y:S01]  /*2750*/  @P5 SHF.L.U32 R233, R137, 0x10, RZ ;  /* 0x0000001089e95819 */ /* 0x000fe200000006ff */
[C---:B------:R-:W-:Y:S01]  /*2760*/  FMUL.FTZ R154, R2.reuse, R154 ;  /* 0x0000009a029a7220 */ /* 0x040fe20000410000 */
[----:B------:R-:W-:Y:S01]  /*2770*/  FMUL.FTZ R157, R2, R157 ;  /* 0x0000009d029d7220 */ /* 0x000fe20000410000 */
[----:B------:R-:W-:Y:S01]  /*2780*/  @P0 PRMT R156, R139, 0x7632, R156 ;  /* 0x000076328b9c0816 */ /* 0x000fe2000000009c */
[----:B------:R-:W-:Y:S01]  /*2790*/  FMUL.FTZ R139, R174, R0 ;  /* 0x00000000ae8b7220 */ /* 0x000fe20000410000 */
[----:B------:R-:W-:Y:S01]  /*27a0*/  MOV R161, RZ ;  /* 0x000000ff00a17202 */ /* 0x000fe20000000f00 */
[----:B------:R-:W-:Y:S01]  /*27b0*/  FMUL.FTZ R234, R2, R234 ;  /* 0x000000ea02ea7220 */ /* 0x000fe20000410000 */
[----:B------:R-:W-:Y:S01]  /*27c0*/  @P0 SHF.L.U32 R156, R156, 0x10, RZ ;  /* 0x000000109c9c0819 */ /* 0x000fe200000006ff */
[----:B------:R-:W-:Y:S01]  /*27d0*/  FMUL.FTZ R139, R139, UR4 ;  /* 0x000000048b8b7c20 */ /* 0x000fe20008410000 */
[----:B------:R-:W-:-:S02]  /*27e0*/  HFMA2 R155, -RZ, RZ, 0, 0 ;  /* 0x00000000ff9b7431 */ /* 0x000fc400000001ff */
[----:B------:R-:W-:Y:S01]  /*27f0*/  @P5 FMUL.FTZ R155, R232, R233 ;  /* 0x000000e9e89b5220 */ /* 0x000fe20000410000 */
[----:B------:R-:W-:Y:S01]  /*2800*/  FMUL.FTZ R154, R154, R0 ;  /* 0x000000009a9a7220 */ /* 0x000fe20000410000 */
[----:B------:R-:W-:Y:S01]  /*2810*/  @P0 FMUL.FTZ R161, R139, R156 ;  /* 0x0000009c8ba10220 */ /* 0x000fe20000410000 */
[----:B------:R-:W-:Y:S01]  /*2820*/  @P3 SHF.L.U32 R156, R136, 0x10, RZ ;  /* 0x00000010889c3819 */ /* 0x000fe200000006ff */
[-C--:B------:R-:W-:Y:S01]  /*2830*/  FMUL.FTZ R234, R234, R0.reuse ;  /* 0x00000000eaea7220 */ /* 0x080fe20000410000 */
[----:B------:R-:W-:Y:S01]  /*2840*/  @P4 PRMT R233, R137, 0x7632, R233 ;  /* 0x0000763289e94816 */ /* 0x000fe200000000e9 */
[----:B------:R-:W-:Y:S01]  /*2850*/  FMUL.FTZ R137, R157, R0 ;  /* 0x000000009d897220 */ /* 0x000fe20000410000 */
[----:B------:R-:W-:Y:S01]  /*2860*/  @P2 PRMT R136, R136, 0x7632, R136 ;  /* 0x0000763288882816 */ /* 0x000fe20000000088 */
[----:B------:R-:W-:Y:S01]  /*2870*/  FMUL.FTZ R174, R154, UR4 ;  /* 0x000000049aae7c20 */ /* 0x000fe20008410000 */
[----:B------:R-:W-:Y:S01]  /*2880*/  @P4 SHF.L.U32 R233, R233, 0x10, RZ ;  /* 0x00000010e9e94819 */ /* 0x000fe200000006ff */
[----:B------:R-:W-:Y:S01]  /*2890*/  FMUL.FTZ R137, R137, UR4 ;  /* 0x0000000489897c20 */ /* 0x000fe20008410000 */
[----:B------:R-:W-:Y:S01]  /*28a0*/  @P2 SHF.L.U32 R190, R136, 0x10, RZ ;  /* 0x0000001088be2819 */ /* 0x000fe200000006ff */
[----:B------:R-:W-:Y:S01]  /*28b0*/  FMUL.FTZ R136, R234, UR4 ;  /* 0x00000004ea887c20 */ /* 0x000fe20008410000 */
[----:B------:R-:W-:-:S02]  /*28c0*/  HFMA2 R154, -RZ, RZ, 0, 0 ;  /* 0x00000000ff9a7431 */ /* 0x000fc400000001ff */
[----:B------:R-:W-:Y:S01]  /*28d0*/  @P3 FMUL.FTZ R154, R174, R156 ;  /* 0x0000009cae9a3220 */ /* 0x000fe20000410000 */
[----:B------:R-:W-:Y:S01]  /*28e0*/  MOV R157, RZ ;  /* 0x000000ff009d7202 */ /* 0x000fe20000000f00 */
[----:B------:R-:W-:Y:S01]  /*28f0*/  @P4 FMUL.FTZ R157, R137, R233 ;  /* 0x000000e9899d4220 */ /* 0x000fe20000410000 */
[----:B------:R-:W-:Y:S01]  /*2900*/  MOV R156, RZ ;  /* 0x000000ff009c7202 */ /* 0x000fe20000000f00 */
        /* <DEDUP_REMOVED lines=14> */
[----:B------:R-:W-:Y:S01]  /*29f0*/  F2FP.BF16.F32.PACK_AB R136, R136, R174 ;  /* 0x000000ae8888723e */ /* 0x000fe200000010ff */
[----:B------:R-:W-:Y:S06]  /*2a00*/  BRA `(.L_x_8831) ;  /* 0x0000000400a87947 */ /* 0x000fec0003800000 */
.L_x_8830:
[-CC-:B------:R-:W-:Y:S01]  /*2a10*/  FFMA.FTZ R154, R154, R152.reuse, R153.reuse ;  /* 0x000000989a9a7223 */ /* 0x180fe20000010099 */
[C---:B-----5:R-:W-:Y:S01]  /*2a20*/  LOP3.LUT P4, RZ, R190.reuse, 0xff, RZ, 0xc0, !PT ;  /* 0x000000ffbeff7812 */ /* 0x060fe2000788c0ff */
[-CC-:B------:R-:W-:Y:S01]  /*2a30*/  FFMA.FTZ R125, R235, R152.reuse, R153.reuse ;  /* 0x00000098eb7d7223 */ /* 0x180fe20000010099 */
[----:B------:R-:W-:Y:S01]  /*2a40*/  LOP3.LUT P3, RZ, R190, 0xff00, RZ, 0xc0, !PT ;  /* 0x0000ff00beff7812 */ /* 0x000fe2000786c0ff */
[----:B------:R-:W-:Y:S01]  /*2a50*/  FADD.FTZ R154, R156, -R154 ;  /* 0x8000009a9c9a7221 */ /* 0x000fe20000010000 */
[----:B------:R-:W-:Y:S01]  /*2a60*/  FFMA.FTZ R233, R233, R152, R153 ;  /* 0x00000098e9e97223 */ /* 0x000fe20000010099 */
[----:B------:R-:W-:Y:S01]  /*2a70*/  FADD.FTZ R125, R234, -R125 ;  /* 0x8000007dea7d7221 */ /* 0x000fe20000010000 */
[----:B------:R-:W-:Y:S01]  /*2a80*/  UMOV UR4, UR5 ;  /* 0x0000000500047c82 */ /* 0x000fe20008000000 */
[C---:B------:R-:W-:Y:S01]  /*2a90*/  FMUL.FTZ R124, R2.reuse, R154 ;  /* 0x0000009a027c7220 */ /* 0x040fe20000410000 */
[----:B------:R-:W-:Y:S02]  /*2aa0*/  HFMA2 R154, -RZ, RZ, 0, 0 ;  /* 0x00000000ff9a7431 */ /* 0x000fe400000001ff */
[----:B------:R-:W-:Y:S01]  /*2ab0*/  FMUL.FTZ R125, R2, R125 ;  /* 0x0000007d027d7220 */ /* 0x000fe20000410000 */
[----:B------:R-:W-:Y:S01]  /*2ac0*/  LOP3.LUT P5, RZ, R190, 0xff0000, RZ, 0xc0, !PT ;  /* 0x00ff0000beff7812 */ /* 0x000fe200078ac0ff */
[----:B------:R-:W-:Y:S01]  /*2ad0*/  FMUL.FTZ R234, R124, R0 ;  /* 0x000000007cea7220 */ /* 0x000fe20000410000 */
[----:B------:R-:W-:Y:S01]  /*2ae0*/  FADD.FTZ R233, R157, -R233 ;  /* 0x800000e99de97221 */ /* 0x000fe20000010000 */
[----:B------:R-:W-:Y:S01]  /*2af0*/  @P4 SHF.L.U32 R126, R136, 0x10, RZ ;  /* 0x00000010887e4819 */ /* 0x000fe200000006ff */
[----:B------:R-:W-:-:S02]  /*2b00*/  HFMA2 R156, -RZ, RZ, 0, 0 ;  /* 0x00000000ff9c7431 */ /* 0x000fc400000001ff */
[----:B------:R-:W-:Y:S01]  /*2b10*/  @P4 FMUL.FTZ R127, R234, UR5 ;  /* 0x00000005ea7f4c20 */ /* 0x000fe20008410000 */
[----:B------:R-:W-:Y:S01]  /*2b20*/  LOP3.LUT P2, RZ, R190, 0xff000000, RZ, 0xc0, !PT ;  /* 0xff000000beff7812 */ /* 0x000fe2000784c0ff */
[----:B------:R-:W-:Y:S01]  /*2b30*/  FFMA.FTZ R231, R231, R152, R153 ;  /* 0x00000098e7e77223 */ /* 0x000fe20000010099 */
[----:B------:R-:W-:Y:S01]  /*2b40*/  LOP3.LUT P0, RZ, R191, 0xff, RZ, 0xc0, !PT ;  /* 0x000000ffbfff7812 */ /* 0x000fe2000780c0ff */
[----:B------:R-:W-:Y:S01]  /*2b50*/  @P4 FMUL.FTZ R154, R127, R126 ;  /* 0x0000007e7f9a4220 */ /* 0x000fe20000410000 */
[----:B------:R-:W-:Y:S01]  /*2b60*/  @P3 PRMT R126, R136, 0x7632, R126 ;  /* 0x00007632887e3816 */ /* 0x000fe2000000007e */
[----:B------:R-:W-:Y:S01]  /*2b70*/  FMUL.FTZ R136, R125, R0 ;  /* 0x000000007d887220 */ /* 0x000fe20000410000 */
[----:B------:R-:W-:Y:S01]  /*2b80*/  FADD.FTZ R231, R183, -R231 ;  /* 0x800000e7b7e77221 */ /* 0x000fe20000010000 */
[----:B------:R-:W-:Y:S01]  /*2b90*/  @P5 SHF.L.U32 R129, R137, 0x10, RZ ;  /* 0x0000001089815819 */ /* 0x000fe200000006ff */
[----:B------:R-:W-:Y:S01]  /*2ba0*/  HFMA2 R157, -RZ, RZ, 0, 0 ;  /* 0x00000000ff9d7431 */ /* 0x000fe200000001ff */
[----:B------:R-:W-:Y:S01]  /*2bb0*/  @P3 SHF.L.U32 R126, R126, 0x10, RZ ;  /* 0x000000107e7e3819 */ /* 0x000fe200000006ff */
[----:B------:R-:W-:Y:S01]  /*2bc0*/  @P3 FMUL.FTZ R127, R136, UR4 ;  /* 0x00000004887f3c20 */ /* 0x000fe20008410000 */
[--C-:B------:R-:W-:Y:S01]  /*2bd0*/  FFMA.FTZ R175, R175, R152, R153.reuse ;  /* 0x00000098afaf7223 */ /* 0x100fe20000010099 */
[----:B------:R-:W-:Y:S01]  /*2be0*/  FMUL.FTZ R234, R234, UR4 ;  /* 0x00000004eaea7c20 */ /* 0x000fe20008410000 */
[----:B------:R-:W-:Y:S01]  /*2bf0*/  FMUL.FTZ R136, R136, UR4 ;  /* 0x0000000488887c20 */ /* 0x000fe20008410000 */
[----:B------:R-:W-:Y:S01]  /*2c00*/  @P3 FMUL.FTZ R156, R127, R126 ;  /* 0x0000007e7f9c3220 */ /* 0x000fe20000410000 */
[----:B------:R-:W-:Y:S01]  /*2c10*/  FMUL.FTZ R126, R2, R233 ;  /* 0x000000e9027e7220 */ /* 0x000fe20000410000 */
[----:B------:R-:W-:Y:S01]  /*2c20*/  FFMA.FTZ R127, R232, R152, R153 ;  /* 0x00000098e87f7223 */ /* 0x000fe20000010099 */
[----:B------:R-:W-:Y:S01]  /*2c30*/  FADD.FTZ R160, R160, -R175 ;  /* 0x800000afa0a07221 */ /* 0x000fe20000010000 */
[----:B------:R-:W-:Y:S01]  /*2c40*/  FMUL.FTZ R234, R28, R234 ;  /* 0x000000ea1cea7220 */ /* 0x000fe20000410000 */
[----:B------:R-:W-:Y:S01]  /*2c50*/  FMUL.FTZ R128, R126, R0 ;  /* 0x000000007e807220 */ /* 0x000fe20000410000 */
[----:B------:R-:W-:Y:S01]  /*2c60*/  FADD.FTZ R127, R155, -R127 ;  /* 0x8000007f9b7f7221 */ /* 0x000fe20000010000 */
[----:B------:R-:W-:Y:S01]  /*2c70*/  MOV R155, RZ ;  /* 0x000000ff009b7202 */ /* 0x000fe20000000f00 */
[----:B------:R-:W-:Y:S01]  /*2c80*/  FMUL.FTZ R136, R29, R136 ;  /* 0x000000881d887220 */ /* 0x000fe20000410000 */
[----:B------:R-:W-:Y:S01]  /*2c90*/  @P5 FMUL.FTZ R130, R128, UR4 ;  /* 0x0000000480825c20 */ /* 0x000fe20008410000 */
[----:B------:R-:W-:Y:S01]  /*2ca0*/  FMUL.FTZ R127, R2, R127 ;  /* 0x0000007f027f7220 */ /* 0x000fe20000410000 */
[----:B------:R-:W-:-:S02]  /*2cb0*/  FSEL R234, R234, RZ, P4 ;  /* 0x000000ffeaea7208 */ /* 0x000fc40002000000 */
[----:B------:R-:W-:Y:S01]  /*2cc0*/  @P5 FMUL.FTZ R155, R130, R129 ;  /* 0x00000081829b5220 */ /* 0x000fe20000410000 */
[----:B------:R-:W-:Y:S01]  /*2cd0*/  @P2 PRMT R129, R137, 0x7632, R129 ;  /* 0x0000763289812816 */ /* 0x000fe20000000081 */
[----:B------:R-:W-:Y:S01]  /*2ce0*/  FMUL.FTZ R137, R128, UR4 ;  /* 0x0000000480897c20 */ /* 0x000fe20008410000 */
[----:B------:R-:W-:Y:S01]  /*2cf0*/  FMUL.FTZ R130, R127, R0 ;  /* 0x000000007f827220 */ /* 0x000fe20000410000 */
[----:B------:R-:W-:Y:S01]  /*2d00*/  FMUL.FTZ R128, R2, R231 ;  /* 0x000000e702807220 */ /* 0x000fe20000410000 */
[----:B------:R-:W-:Y:S01]  /*2d10*/  @P2 SHF.L.U32 R129, R129, 0x10, RZ ;  /* 0x0000001081812819 */ /* 0x000fe200000006ff */
[----:B------:R-:W-:Y:S01]  /*2d20*/  FMUL.FTZ R137, R30, R137 ;  /* 0x000000891e897220 */ /* 0x000fe20000410000 */
[C---:B------:R-:W-:Y:S01]  /*2d30*/  @P2 FMUL.FTZ R131, R130.reuse, UR4 ;  /* 0x0000000482832c20 */ /* 0x040fe20008410000 */
[----:B------:R-:W-:Y:S01]  /*2d40*/  FMUL.FTZ R130, R130, UR4 ;  /* 0x0000000482827c20 */ /* 0x000fe20008410000 */
[----:B------:R-:W-:Y:S02]  /*2d50*/  FSEL R136, R136, RZ, P3 ;  /* 0x000000ff88887208 */ /* 0x000fe40001800000 */
[----:B------:R-:W-:Y:S01]  /*2d60*/  FSEL R137, R137, RZ, P5 ;  /* 0x000000ff89897208 */ /* 0x000fe20002800000 */
[----:B------:R-:W-:Y:S01]  /*2d70*/  @P2 FMUL.FTZ R157, R131, R129 ;  /* 0x00000081839d2220 */ /* 0x000fe20000410000 */
[----:B------:R-:W-:Y:S01]  /*2d80*/  LOP3.LUT P5, RZ, R191, 0xff00, RZ, 0xc0, !PT ;  /* 0x0000ff00bfff7812 */ /* 0x000fe200078ac0ff */
[----:B------:R-:W-:Y:S01]  /*2d90*/  FFMA.FTZ R129, R159, R152, R153 ;  /* 0x000000989f817223 */ /* 0x000fe20000010099 */
[----:B------:R-:W-:Y:S01]  /*2da0*/  FMUL.FTZ R131, R128, R0 ;  /* 0x0000000080837220 */ /* 0x000fe20000410000 */
[----:B------:R-:W-:Y:S01]  /*2db0*/  @P0 SHF.L.U32 R159, R138, 0x10, RZ ;  /* 0x000000108a9f0819 */ /* 0x000fe200000006ff */
[----:B------:R-:W-:Y:S01]  /*2dc0*/  FMUL.FTZ R130, R31, R130 ;  /* 0x000000821f827220 */ /* 0x000fe20000410000 */
[----:B------:R-:W-:Y:S01]  /*2dd0*/  FADD.FTZ R129, R158, -R129 ;  /* 0x800000819e817221 */ /* 0x000fe20000010000 */
[C---:B------:R-:W-:Y:S01]  /*2de0*/  @P0 FMUL.FTZ R183, R131.reuse, UR4 ;  /* 0x0000000483b70c20 */ /* 0x040fe20008410000 */
[----:B------:R-:W-:Y:S01]  /*2df0*/  MOV R158, RZ ;  /* 0x000000ff009e7202 */ /* 0x000fe20000000f00 */
[----:B------:R-:W-:Y:S01]  /*2e00*/  FMUL.FTZ R131, R131, UR4 ;  /* 0x0000000483837c20 */ /* 0x000fe20008410000 */
[----:B------:R-:W-:Y:S01]  /*2e10*/  FMUL.FTZ R129, R2, R129 ;  /* 0x0000008102817220 */ /* 0x000fe20000410000 */
[----:B------:R-:W-:Y:S01]  /*2e20*/  @P0 FMUL.FTZ R158, R183, R159 ;  /* 0x0000009fb79e0220 */ /* 0x000fe20000410000 */
[----:B------:R-:W-:-:S02]  /*2e30*/  HFMA2 R159, -RZ, RZ, 0, 0 ;  /* 0x00000000ff9f7431 */ /* 0x000fc400000001ff */
[----:B------:R-:W-:Y:S01]  /*2e40*/  FMUL.FTZ R131, R32, R131 ;  /* 0x0000008320837220 */ /* 0x000fe20000410000 */
[----:B------:R-:W-:Y:S01]  /*2e50*/  @P5 PRMT R183, R138, 0x7632, R183 ;  /* 0x000076328ab75816 */ /* 0x000fe200000000b7 */
[----:B------:R-:W-:Y:S01]  /*2e60*/  FMUL.FTZ R138, R129, R0 ;  /* 0x00000000818a7220 */ /* 0x000fe20000410000 */
[----:B------:R-:W-:Y:S01]  /*2e70*/  FSEL R175, R130, RZ, P2 ;  /* 0x000000ff82af7208 */ /* 0x000fe20001000000 */
[----:B------:R-:W-:Y:S01]  /*2e80*/  FMUL.FTZ R130, R2, R160 ;  /* 0x000000a002827220 */ /* 0x000fe20000410000 */
[----:B------:R-:W-:Y:S01]  /*2e90*/  @P5 SHF.L.U32 R183, R183, 0x10, RZ ;  /* 0x00000010b7b75819 */ /* 0x000fe200000006ff */
[C---:B------:R-:W-:Y:S01]  /*2ea0*/  @P5 FMUL.FTZ R231, R138.reuse, UR4 ;  /* 0x000000048ae75c20 */ /* 0x040fe20008410000 */
[----:B------:R-:W-:Y:S01]  /*2eb0*/  LOP3.LUT P2, RZ, R191, 0xff0000, RZ, 0xc0, !PT ;  /* 0x00ff0000bfff7812 */ /* 0x000fe2000784c0ff */
[----:B------:R-:W-:Y:S01]  /*2ec0*/  FMUL.FTZ R138, R138, UR4 ;  /* 0x000000048a8a7c20 */ /* 0x000fe20008410000 */
[----:B------:R-:W-:Y:S01]  /*2ed0*/  MOV R160, RZ ;  /* 0x000000ff00a07202 */ /* 0x000fe20000000f00 */
[----:B------:R-:W-:Y:S01]  /*2ee0*/  @P5 FMUL.FTZ R159, R231, R183 ;  /* 0x000000b7e79f5220 */ /* 0x000fe20000410000 */
[----:B------:R-:W-:Y:S01]  /*2ef0*/  FSEL R183, R131, RZ, P0 ;  /* 0x000000ff83b77208 */ /* 0x000fe20000000000 */
[----:B------:R-:W-:Y:S01]  /*2f00*/  FFMA.FTZ R131, R174, R152, R153 ;  /* 0x00000098ae837223 */ /* 0x000fe20000010099 */
[----:B------:R-:W-:Y:S01]  /*2f10*/  ISETP.GE.U32.AND P0, PT, R190, RZ, PT ;  /* 0x000000ffbe00720c */ /* 0x000fe20003f06070 */
[----:B------:R-:W-:Y:S01]  /*2f20*/  FMUL.FTZ R174, R130, R0 ;  /* 0x0000000082ae7220 */ /* 0x000fe20000410000 */
[----:B------:R-:W-:Y:S01]  /*2f30*/  FMUL.FTZ R138, R33, R138 ;  /* 0x0000008a218a7220 */ /* 0x000fe20000410000 */
[----:B------:R-:W-:Y:S01]  /*2f40*/  FADD.FTZ R131, R161, -R131 ;  /* 0x80000083a1837221 */ /* 0x000fe20000010000 */
[----:B------:R-:W-:-:S02]  /*2f50*/  ISETP.GE.U32.AND.EX P0, PT, R191, 0x1000000, PT, P0 ;  /* 0x01000000bf00780c */ /* 0x000fc40003f06100 */
[----:B------:R-:W-:Y:S01]  /*2f60*/  F2FP.BF16.F32.PACK_AB R137, R175, R137 ;  /* 0x00000089af89723e */ /* 0x000fe200000010ff */
[----:B------:R-:W-:Y:S01]  /*2f70*/  @P2 FMUL.FTZ R190, R174, UR4 ;  /* 0x00000004aebe2c20 */ /* 0x000fe20008410000 */
[----:B------:R-:W-:Y:S01]  /*2f80*/  @P2 SHF.L.U32 R161, R139, 0x10, RZ ;  /* 0x000000108ba12819 */ /* 0x000fe200000006ff */
[----:B------:R-:W-:Y:S01]  /*2f90*/  FMUL.FTZ R131, R2, R131 ;  /* 0x0000008302837220 */ /* 0x000fe20000410000 */
[----:B------:R-:W-:Y:S01]  /*2fa0*/  FMUL.FTZ R174, R174, UR4 ;  /* 0x00000004aeae7c20 */ /* 0x000fe20008410000 */
[----:B------:R-:W-:Y:S02]  /*2fb0*/  FSEL R138, R138, RZ, P5 ;  /* 0x000000ff8a8a7208 */ /* 0x000fe40002800000 */
[----:B------:R-:W-:Y:S01]  /*2fc0*/  @P2 FMUL.FTZ R160, R190, R161 ;  /* 0x000000a1bea02220 */ /* 0x000fe20000410000 */
[----:B------:R-:W-:Y:S01]  /*2fd0*/  FMUL.FTZ R174, R34, R174 ;  /* 0x000000ae22ae7220 */ /* 0x000fe20000410000 */
[----:B------:R-:W-:Y:S01]  /*2fe0*/  HFMA2 R161, -RZ, RZ, 0, 0 ;  /* 0x00000000ffa17431 */ /* 0x000fe200000001ff */
[----:B------:R-:W-:-:S02]  /*2ff0*/  F2FP.BF16.F32.PACK_AB R138, R138, R183 ;  /* 0x000000b78a8a723e */ /* 0x000fc400000010ff */
[----:B------:R-:W-:Y:S01]  /*3000*/  @P0 PRMT R190, R139, 0x7632, R190 ;  /* 0x000076328bbe0816 */ /* 0x000fe200000000be */
[----:B------:R-:W-:Y:S01]  /*3010*/  FMUL.FTZ R139, R131, R0 ;  /* 0x00000000838b7220 */ /* 0x000fe20000410000 */
[----:B------:R-:W-:Y:S02]  /*3020*/  FSEL R174, R174, RZ, P2 ;  /* 0x000000ffaeae7208 */ /* 0x000fe40001000000 */
[----:B------:R-:W-:Y:S01]  /*3030*/  @P0 SHF.L.U32 R190, R190, 0x10, RZ ;  /* 0x00000010bebe0819 */ /* 0x000fe200000006ff */
[C---:B------:R-:W-:Y:S01]  /*3040*/  @P0 FMUL.FTZ R191, R139.reuse, UR4 ;  /* 0x000000048bbf0c20 */ /* 0x040fe20008410000 */
[----:B------:R-:W-:Y:S01]  /*3050*/  FMUL.FTZ R139, R139, UR4 ;  /* 0x000000048b8b7c20 */ /* 0x000fe20008410000 */
[----:B------:R-:W-:Y:S02]  /*3060*/  F2FP.BF16.F32.PACK_AB R136, R136, R234 ;  /* 0x000000ea8888723e */ /* 0x000fe400000010ff */
[----:B------:R-:W-:Y:S01]  /*3070*/  @P0 FMUL.FTZ R161, R191, R190 ;  /* 0x000000bebfa10220 */ /* 0x000fe20000410000 */
[----:B------:R-:W-:-:S05]  /*3080*/  FMUL.FTZ R139, R35, R139 ;  /* 0x0000008b238b7220 */ /* 0x000fca0000410000 */
[----:B------:R-:W-:-:S04]  /*3090*/  FSEL R139, R139, RZ, P0 ;  /* 0x000000ff8b8b7208 */ /* 0x000fc80000000000 */
[----:B------:R-:W-:-:S07]  /*30a0*/  F2FP.BF16.F32.PACK_AB R139, R139, R174 ;  /* 0x000000ae8b8b723e */ /* 0x000fce00000010ff */
.L_x_8831:
[----:B------:R-:W0:Y:S01]  /*30b0*/  @P1 LDC.64 R174, c[0x0][0x478] ;  /* 0x00011e00ffae1b82 */ /* 0x000e220000000a00 */
[----:B------:R-:W-:Y:S01]  /*30c0*/  MOV R183, 0x10 ;  /* 0x0000001000b77802 */ /* 0x000fe20000000f00 */
[----:B0-----:R-:W-:-:S04]  /*30d0*/  @P1 IMAD.WIDE.U32 R174, R182, 0x20, R174 ;  /* 0x00000020b6ae1825 */ /* 0x001fc800078e00ae */
[----:B------:R-:W-:Y:S01]  /*30e0*/  IMAD.WIDE.U32 R182, R182, R183, UR20 ;  /* 0x00000014b6b67e25 */ /* 0x000fe2000f8e00b7 */
[----:B------:R-:W-:Y:S04]  /*30f0*/  @P1 STG.E.128 desc[UR6][R174.64], R124 ;  /* 0x0000007cae001986 */ /* 0x000fe8000c101d06 */
[----:B------:R-:W-:Y:S04]  /*3100*/  @P1 STG.E.128 desc[UR6][R174.64+0x10], R128 ;  /* 0x00001080ae001986 */ /* 0x000fe8000c101d06 */
[----:B------:R0:W-:Y:S02]  /*3110*/  STG.E.128 desc[UR6][R182.64], R136 ;  /* 0x00000088b6007986 */ /* 0x0001e4000c101d06 */
[----:B0-----:R-:W-:-:S05]  /*3120*/  MOV R136, 0x10 ;  /* 0x0000001000887802 */ /* 0x001fca0000000f00 */
[----:B------:R-:W-:-:S06]  /*3130*/  IMAD.WIDE.U32 R136, R181, R136, UR18 ;  /* 0x00000012b5887e25 */ /* 0x000fcc000f8e0088 */
[----:B------:R-:W5:Y:S01]  /*3140*/  LDG.E.128 R136, desc[UR6][R136.64] ;  /* 0x0000000688887981 */ /* 0x000f62000c1e1d00 */
[----:B------:R-:W-:Y:S05]  /*3150*/  @!P1 BRA `(.L_x_8832) ;  /* 0x0000000400809947 */ /* 0x000fea0003800000 */
[-CC-:B------:R-:W-:Y:S01]  /*3160*/  FFMA.FTZ R211, R211, R152.reuse, R153.reuse ;  /* 0x00000098d3d37223 */ /* 0x180fe20000010099 */
[----:B------:R-:W-:Y:S01]  /*3170*/  LOP3.LUT P2, RZ, R188, 0xff0000, RZ, 0xc0, !PT ;  /* 0x00ff0000bcff7812 */ /* 0x000fe2000784c0ff */
[-C--:B------:R-:W-:Y:S01]  /*3180*/  FFMA.FTZ R127, R212, R152.reuse, R153 ;  /* 0x00000098d47f7223 */ /* 0x080fe20000010099 */
[----:B------:R-:W-:Y:S01]  /*3190*/  LOP3.LUT P3, RZ, R188, 0xff000000, RZ, 0xc0, !PT ;  /* 0xff000000bcff7812 */ /* 0x000fe2000786c0ff */
[----:B------:R-:W-:Y:S01]  /*31a0*/  FADD.FTZ R211, R213, -R211 ;  /* 0x800000d3d5d37221 */ /* 0x000fe20000010000 */
[----:B------:R-:W-:Y:S01]  /*31b0*/  CS2R R182, SRZ ;  /* 0x0000000000b67805 */ /* 0x000fe2000001ff00 */
[----:B------:R-:W-:Y:S01]  /*31c0*/  FADD.FTZ R127, R215, -R127 ;  /* 0x8000007fd77f7221 */ /* 0x000fe20000010000 */
[----:B------:R-:W-:Y:S01]  /*31d0*/  FFMA.FTZ R208, R208, R152, R153 ;  /* 0x00000098d0d07223 */ /* 0x000fe20000010099 */
[C---:B------:R-:W-:Y:S01]  /*31e0*/  FMUL.FTZ R126, R2.reuse, R211 ;  /* 0x000000d3027e7220 */ /* 0x040fe20000410000 */
[----:B------:R-:W-:Y:S01]  /*31f0*/  LOP3.LUT P4, RZ, R189, 0xff, RZ, 0xc0, !PT ;  /* 0x000000ffbdff7812 */ /* 0x000fe2000788c0ff */
[----:B------:R-:W-:Y:S01]  /*3200*/  FMUL.FTZ R127, R2, R127 ;  /* 0x0000007f027f7220 */ /* 0x000fe20000410000 */
[----:B------:R-:W-:Y:S01]  /*3210*/  FADD.FTZ R208, R207, -R208 ;  /* 0x800000d0cfd07221 */ /* 0x000fe20000010000 */
[----:B------:R-:W-:Y:S01]  /*3220*/  FMUL.FTZ R124, R126, R0 ;  /* 0x000000007e7c7220 */ /* 0x000fe20000410000 */
[----:B------:R-:W-:-:S02]  /*3230*/  CS2R R190, SRZ ;  /* 0x0000000000be7805 */ /* 0x000fc4000001ff00 */
[----:B-----5:R-:W-:Y:S01]  /*3240*/  @P2 SHF.L.U32 R128, R137, 0x10, RZ ;  /* 0x0000001089802819 */ /* 0x020fe200000006ff */
[-CC-:B------:R-:W-:Y:S01]  /*3250*/  FFMA.FTZ R129, R206, R152.reuse, R153.reuse ;  /* 0x00000098ce817223 */ /* 0x180fe20000010099 */
[----:B------:R-:W-:Y:S01]  /*3260*/  FMUL.FTZ R124, R124, UR4 ;  /* 0x000000047c7c7c20 */ /* 0x000fe20008410000 */
[----:B------:R-:W-:Y:S01]  /*3270*/  LOP3.LUT P5, RZ, R189, 0xff00, RZ, 0xc0, !PT ;  /* 0x0000ff00bdff7812 */ /* 0x000fe200078ac0ff */
[----:B------:R-:W-:Y:S01]  /*3280*/  FFMA.FTZ R198, R198, R152, R153 ;  /* 0x00000098c6c67223 */ /* 0x000fe20000010099 */
[----:B------:R-:W-:Y:S01]  /*3290*/  FADD.FTZ R129, R209, -R129 ;  /* 0x80000081d1817221 */ /* 0x000fe20000010000 */
[----:B------:R-:W-:Y:S01]  /*32a0*/  @P2 FMUL.FTZ R182, R128, R124 ;  /* 0x0000007c80b62220 */ /* 0x000fe20000410000 */
[----:B------:R-:W-:Y:S01]  /*32b0*/  @P3 PRMT R128, R137, 0x7632, R128 ;  /* 0x0000763289803816 */ /* 0x000fe20000000080 */
[----:B------:R-:W-:Y:S01]  /*32c0*/  FMUL.FTZ R137, R127, R0 ;  /* 0x000000007f897220 */ /* 0x000fe20000410000 */
[----:B------:R-:W-:Y:S01]  /*32d0*/  @P4 SHF.L.U32 R131, R138, 0x10, RZ ;  /* 0x000000108a834819 */ /* 0x000fe200000006ff */
[----:B------:R-:W-:Y:S01]  /*32e0*/  FMUL.FTZ R129, R2, R129 ;  /* 0x0000008102817220 */ /* 0x000fe20000410000 */
[----:B------:R-:W-:Y:S01]  /*32f0*/  @P3 SHF.L.U32 R128, R128, 0x10, RZ ;  /* 0x0000001080803819 */ /* 0x000fe200000006ff */
[----:B------:R-:W-:Y:S01]  /*3300*/  FMUL.FTZ R137, R137, UR4 ;  /* 0x0000000489897c20 */ /* 0x000fe20008410000 */
[----:B------:R-:W-:Y:S01]  /*3310*/  LOP3.LUT P6, RZ, R189, 0xff0000, RZ, 0xc0, !PT ;  /* 0x00ff0000bdff7812 */ /* 0x000fe200078cc0ff */
[----:B------:R-:W-:Y:S01]  /*3320*/  FADD.FTZ R205, R205, -R198 ;  /* 0x800000c6cdcd7221 */ /* 0x000fe20000010000 */
[----:B------:R-:W-:Y:S01]  /*3330*/  ISETP.GE.U32.AND P0, PT, R188, RZ, PT ;  /* 0x000000ffbc00720c */ /* 0x000fe20003f06070 */
[-C--:B------:R-:W-:Y:S01]  /*3340*/  @P3 FMUL.FTZ R190, R128, R137.reuse ;  /* 0x0000008980be3220 */ /* 0x080fe20000410000 */
[----:B------:R-:W-:Y:S01]  /*3350*/  FMUL.FTZ R128, R2, R208 ;  /* 0x000000d002807220 */ /* 0x000fe20000410000 */
[----:B------:R-:W-:Y:S01]  /*3360*/  @P5 PRMT R138, R138, 0x7632, R138 ;  /* 0x000076328a8a5816 */ /* 0x000fe2000000008a */
[----:B------:R-:W-:Y:S01]  /*3370*/  FFMA.FTZ R203, R203, R152, R153 ;  /* 0x00000098cbcb7223 */ /* 0x000fe20000010099 */
[----:B------:R-:W-:Y:S01]  /*3380*/  ISETP.GE.U32.AND.EX P0, PT, R189, 0x1000000, PT, P0 ;  /* 0x01000000bd00780c */ /* 0x000fe20003f06100 */
[----:B------:R-:W-:Y:S01]  /*3390*/  FMUL.FTZ R130, R128, R0 ;  /* 0x0000000080827220 */ /* 0x000fe20000410000 */
[----:B------:R-:W-:Y:S01]  /*33a0*/  @P5 SHF.L.U32 R138, R138, 0x10, RZ ;  /* 0x000000108a8a5819 */ /* 0x000fe200000006ff */
[----:B------:R-:W-:Y:S01]  /*33b0*/  FADD.FTZ R204, R204, -R203 ;  /* 0x800000cbcccc7221 */ /* 0x000fe20000010000 */
[----:B------:R-:W-:Y:S01]  /*33c0*/  MOV R198, RZ ;  /* 0x000000ff00c67202 */ /* 0x000fe20000000f00 */
[----:B------:R-:W-:Y:S01]  /*33d0*/  FMUL.FTZ R130, R130, UR4 ;  /* 0x0000000482827c20 */ /* 0x000fe20008410000 */
[----:B------:R-:W-:Y:S01]  /*33e0*/  @P6 SHF.L.U32 R175, R139, 0x10, RZ ;  /* 0x000000108baf6819 */ /* 0x000fe200000006ff */
[----:B------:R-:W-:Y:S01]  /*33f0*/  FFMA.FTZ R200, R200, R152, R153 ;  /* 0x00000098c8c87223 */ /* 0x000fe20000010099 */
[----:B------:R-:W-:Y:S01]  /*3400*/  FMUL.FTZ R124, R38, R124 ;  /* 0x0000007c267c7220 */ /* 0x000fe20000410000 */
[----:B------:R-:W-:Y:S01]  /*3410*/  @P4 FMUL.FTZ R183, R131, R130 ;  /* 0x0000008283b74220 */ /* 0x000fe20000410000 */
[----:B------:R-:W-:Y:S01]  /*3420*/  FMUL.FTZ R131, R129, R0 ;  /* 0x0000000081837220 */ /* 0x000fe20000410000 */
[----:B------:R-:W-:Y:S01]  /*3430*/  FMUL.FTZ R137, R39, R137 ;  /* 0x0000008927897220 */ /* 0x000fe20000410000 */
[----:B------:R-:W-:Y:S01]  /*3440*/  FADD.FTZ R200, R202, -R200 ;  /* 0x800000c8cac87221 */ /* 0x000fe20000010000 */
[----:B------:R-:W-:Y:S01]  /*3450*/  @P0 PRMT R139, R139, 0x7632, R139 ;  /* 0x000076328b8b0816 */ /* 0x000fe2000000008b */
[----:B------:R-:W-:Y:S01]  /*3460*/  FMUL.FTZ R131, R131, UR4 ;  /* 0x0000000483837c20 */ /* 0x000fe20008410000 */
[----:B------:R-:W-:Y:S01]  /*3470*/  FFMA.FTZ R125, R210, R152, R153 ;  /* 0x00000098d27d7223 */ /* 0x000fe20000010099 */
[----:B------:R-:W-:-:S02]  /*3480*/  FSEL R137, R137, RZ, P3 ;  /* 0x000000ff89897208 */ /* 0x000fc40001800000 */
[----:B------:R-:W-:Y:S01]  /*3490*/  @P5 FMUL.FTZ R191, R138, R131 ;  /* 0x000000838abf5220 */ /* 0x000fe20000410000 */
[----:B------:R-:W-:Y:S01]  /*34a0*/  FMUL.FTZ R138, R40, R130 ;  /* 0x00000082288a7220 */ /* 0x000fe20000410000 */
[----:B------:R-:W-:Y:S01]  /*34b0*/  FMUL.FTZ R130, R2, R205 ;  /* 0x000000cd02827220 */ /* 0x000fe20000410000 */
[----:B------:R-:W-:Y:S01]  /*34c0*/  FMUL.FTZ R174, R41, R131 ;  /* 0x0000008329ae7220 */ /* 0x000fe20000410000 */
[----:B------:R-:W-:Y:S01]  /*34d0*/  @P0 SHF.L.U32 R139, R139, 0x10, RZ ;  /* 0x000000108b8b0819 */ /* 0x000fe200000006ff */
[----:B------:R-:W-:Y:S01]  /*34e0*/  FADD.FTZ R125, R214, -R125 ;  /* 0x8000007dd67d7221 */ /* 0x000fe20000010000 */
[----:B------:R-:W-:Y:S01]  /*34f0*/  FMUL.FTZ R131, R130, R0 ;  /* 0x0000000082837220 */ /* 0x000fe20000410000 */
[----:B------:R-:W-:Y:S02]  /*3500*/  FSEL R138, R138, RZ, P4 ;  /* 0x000000ff8a8a7208 */ /* 0x000fe40002000000 */
[----:B------:R-:W-:Y:S01]  /*3510*/  FSEL R174, R174, RZ, P5 ;  /* 0x000000ffaeae7208 */ /* 0x000fe20002800000 */
[----:B------:R-:W-:Y:S01]  /*3520*/  FMUL.FTZ R131, R131, UR4 ;  /* 0x0000000483837c20 */ /* 0x000fe20008410000 */
[----:B------:R-:W-:Y:S01]  /*3530*/  LOP3.LUT P4, RZ, R188, 0xff, RZ, 0xc0, !PT ;  /* 0x000000ffbcff7812 */ /* 0x000fe2000788c0ff */
[----:B------:R-:W-:Y:S01]  /*3540*/  FMUL.FTZ R125, R2, R125 ;  /* 0x0000007d027d7220 */ /* 0x000fe20000410000 */
[----:B------:R-:W-:Y:S01]  /*3550*/  LOP3.LUT P5, RZ, R188, 0xff00, RZ, 0xc0, !PT ;  /* 0x0000ff00bcff7812 */ /* 0x000fe200078ac0ff */
[-C--:B------:R-:W-:Y:S01]  /*3560*/  @P6 FMUL.FTZ R198, R175, R131.reuse ;  /* 0x00000083afc66220 */ /* 0x080fe20000410000 */
[----:B------:R-:W-:Y:S01]  /*3570*/  FMUL.FTZ R175, R42, R131 ;  /* 0x000000832aaf7220 */ /* 0x000fe20000410000 */
[----:B------:R-:W-:Y:S01]  /*3580*/  FMUL.FTZ R131, R2, R204 ;  /* 0x000000cc02837220 */ /* 0x000fe20000410000 */
[----:B------:R-:W-:Y:S01]  /*3590*/  HFMA2 R188, -RZ, RZ, 0, 0 ;  /* 0x00000000ffbc7431 */ /* 0x000fe200000001ff */
[----:B------:R-:W-:-:S02]  /*35a0*/  F2FP.BF16.F32.PACK_AB R138, R174, R138 ;  /* 0x0000008aae8a723e */ /* 0x000fc400000010ff */
[----:B------:R-:W-:Y:S01]  /*35b0*/  FMUL.FTZ R189, R131, R0 ;  /* 0x0000000083bd7220 */ /* 0x000fe20000410000 */
[----:B------:R-:W-:Y:S01]  /*35c0*/  FSEL R174, R124, RZ, P2 ;  /* 0x000000ff7cae7208 */ /* 0x000fe20001000000 */
[----:B------:R-:W-:Y:S01]  /*35d0*/  FMUL.FTZ R124, R2, R200 ;  /* 0x000000c8027c7220 */ /* 0x000fe20000410000 */
[----:B------:R-:W-:Y:S01]  /*35e0*/  FSEL R175, R175, RZ, P6 ;  /* 0x000000ffafaf7208 */ /* 0x000fe20003000000 */
[----:B------:R-:W-:Y:S01]  /*35f0*/  FMUL.FTZ R189, R189, UR4 ;  /* 0x00000004bdbd7c20 */ /* 0x000fe20008410000 */
[----:B------:R-:W-:Y:S01]  /*3600*/  F2FP.BF16.F32.PACK_AB R137, R137, R174 ;  /* 0x000000ae8989723e */ /* 0x000fe200000010ff */
[----:B------:R-:W-:Y:S01]  /*3610*/  FMUL.FTZ R174, R124, R0 ;  /* 0x000000007cae7220 */ /* 0x000fe20000410000 */
[----:B------:R-:W-:Y:S02]  /*3620*/  HFMA2 R200, -RZ, RZ, 0, 0 ;  /* 0x00000000ffc87431 */ /* 0x000fe400000001ff */
[-C--:B------:R-:W-:Y:S01]  /*3630*/  @P0 FMUL.FTZ R188, R139, R189.reuse ;  /* 0x000000bd8bbc0220 */ /* 0x080fe20000410000 */
[----:B------:R-:W-:Y:S01]  /*3640*/  FMUL.FTZ R189, R43, R189 ;  /* 0x000000bd2bbd7220 */ /* 0x000fe20000410000 */
[----:B------:R-:W-:-:S04]  /*3650*/  FMUL.FTZ R174, R174, UR4 ;  /* 0x00000004aeae7c20 */ /* 0x000fc80008410000 */
[----:B------:R-:W-:Y:S02]  /*3660*/  FSEL R139, R189, RZ, P0 ;  /* 0x000000ffbd8b7208 */ /* 0x000fe40000000000 */
[----:B------:R-:W-:Y:S02]  /*3670*/  MOV R189, RZ ;  /* 0x000000ff00bd7202 */ /* 0x000fe40000000f00 */
[----:B------:R-:W-:Y:S02]  /*3680*/  F2FP.BF16.F32.PACK_AB R139, R139, R175 ;  /* 0x000000af8b8b723e */ /* 0x000fe400000010ff */
[C---:B------:R-:W-:Y:S02]  /*3690*/  @P4 SHF.L.U32 R175, R136.reuse, 0x10, RZ ;  /* 0x0000001088af4819 */ /* 0x040fe400000006ff */
[----:B------:R-:W-:-:S03]  /*36a0*/  @P5 PRMT R136, R136, 0x7632, R136 ;  /* 0x0000763288885816 */ /* 0x000fc60000000088 */
[----:B------:R-:W-:Y:S01]  /*36b0*/  @P4 FMUL.FTZ R189, R175, R174 ;  /* 0x000000aeafbd4220 */ /* 0x000fe20000410000 */
[----:B------:R-:W-:Y:S01]  /*36c0*/  FMUL.FTZ R175, R125, R0 ;  /* 0x000000007daf7220 */ /* 0x000fe20000410000 */
[----:B------:R-:W-:Y:S01]  /*36d0*/  @P5 SHF.L.U32 R136, R136, 0x10, RZ ;  /* 0x0000001088885819 */ /* 0x000fe200000006ff */
[----:B------:R-:W-:Y:S02]  /*36e0*/  FMUL.FTZ R174, R36, R174 ;  /* 0x000000ae24ae7220 */ /* 0x000fe40000410000 */
[----:B------:R-:W-:-:S04]  /*36f0*/  FMUL.FTZ R175, R175, UR4 ;  /* 0x00000004afaf7c20 */ /* 0x000fc80008410000 */
[-C--:B------:R-:W-:Y:S01]  /*3700*/  @P5 FMUL.FTZ R200, R136, R175.reuse ;  /* 0x000000af88c85220 */ /* 0x080fe20000410000 */
[----:B------:R-:W-:Y:S01]  /*3710*/  FMUL.FTZ R175, R37, R175 ;  /* 0x000000af25af7220 */ /* 0x000fe20000410000 */
[----:B------:R-:W-:-:S04]  /*3720*/  FSEL R136, R174, RZ, P4 ;  /* 0x000000ffae887208 */ /* 0x000fc80002000000 */
[----:B------:R-:W-:-:S04]  /*3730*/  FSEL R175, R175, RZ, P5 ;  /* 0x000000ffafaf7208 */ /* 0x000fc80002800000 */
[----:B------:R-:W-:Y:S01]  /*3740*/  F2FP.BF16.F32.PACK_AB R136, R175, R136 ;  /* 0x00000088af88723e */ /* 0x000fe200000010ff */
[----:B------:R-:W-:Y:S06]  /*3750*/  BRA `(.L_x_8833) ;  /* 0x0000000400807947 */ /* 0x000fec0003800000 */
.L_x_8832:
[-CC-:B------:R-:W-:Y:S01]  /*3760*/  FFMA.FTZ R211, R211, R152.reuse, R153.reuse ;  /* 0x00000098d3d37223 */ /* 0x180fe20000010099 */
[----:B------:R-:W-:Y:S01]  /*3770*/  LOP3.LUT P5, RZ, R188, 0xff0000, RZ, 0xc0, !PT ;  /* 0x00ff0000bcff7812 */ /* 0x000fe200078ac0ff */
[-C--:B------:R-:W-:Y:S01]  /*3780*/  FFMA.FTZ R212, R212, R152.reuse, R153 ;  /* 0x00000098d4d47223 */ /* 0x080fe20000010099 */
[----:B------:R-:W-:Y:S01]  /*3790*/  LOP3.LUT P4, RZ, R188, 0xff000000, RZ, 0xc0, !PT ;  /* 0xff000000bcff7812 */ /* 0x000fe2000788c0ff */
[----:B------:R-:W-:Y:S01]  /*37a0*/  FADD.FTZ R211, R213, -R211 ;  /* 0x800000d3d5d37221 */ /* 0x000fe20000010000 */
[----:B------:R-:W-:Y:S01]  /*37b0*/  CS2R R182, SRZ ;  /* 0x0000000000b67805 */ /* 0x000fe2000001ff00 */
[----:B------:R-:W-:Y:S01]  /*37c0*/  FADD.FTZ R215, R215, -R212 ;  /* 0x800000d4d7d77221 */ /* 0x000fe20000010000 */
[-CC-:B------:R-:W-:Y:S01]  /*37d0*/  FFMA.FTZ R208, R208, R152.reuse, R153.reuse ;  /* 0x00000098d0d07223 */ /* 0x180fe20000010099 */
[C---:B------:R-:W-:Y:S01]  /*37e0*/  FMUL.FTZ R211, R2.reuse, R211 ;  /* 0x000000d302d37220 */ /* 0x040fe20000410000 */
[----:B------:R-:W-:Y:S01]  /*37f0*/  MOV R190, RZ ;  /* 0x000000ff00be7202 */ /* 0x000fe20000000f00 */
[----:B------:R-:W-:Y:S01]  /*3800*/  FMUL.FTZ R215, R2, R215 ;  /* 0x000000d702d77220 */ /* 0x000fe20000410000 */
[C---:B------:R-:W-:Y:S01]  /*3810*/  LOP3.LUT P0, RZ, R189.reuse, 0xff, RZ, 0xc0, !PT ;  /* 0x000000ffbdff7812 */ /* 0x040fe2000780c0ff */
[----:B------:R-:W-:Y:S01]  /*3820*/  FMUL.FTZ R174, R0, R211 ;  /* 0x000000d300ae7220 */ /* 0x000fe20000410000 */
[----:B------:R-:W-:Y:S01]  /*3830*/  LOP3.LUT P3, RZ, R189, 0xff00, RZ, 0xc0, !PT ;  /* 0x0000ff00bdff7812 */ /* 0x000fe2000786c0ff */
[-CC-:B------:R-:W-:Y:S01]  /*3840*/  FFMA.FTZ R206, R206, R152.reuse, R153.reuse ;  /* 0x00000098cece7223 */ /* 0x180fe20000010099 */
[----:B-----5:R-:W-:Y:S01]  /*3850*/  @P5 SHF.L.U32 R175, R137, 0x10, RZ ;  /* 0x0000001089af5819 */ /* 0x020fe200000006ff */
[----:B------:R-:W-:Y:S01]  /*3860*/  FMUL.FTZ R174, R174, UR4 ;  /* 0x00000004aeae7c20 */ /* 0x000fe20008410000 */
[----:B------:R-:W-:Y:S01]  /*3870*/  FFMA.FTZ R198, R198, R152, R153 ;  /* 0x00000098c6c67223 */ /* 0x000fe20000010099 */
[----:B------:R-:W-:Y:S01]  /*3880*/  FADD.FTZ R209, R209, -R206 ;  /* 0x800000ced1d17221 */ /* 0x000fe20000010000 */
[----:B------:R-:W-:Y:S01]  /*3890*/  LOP3.LUT P2, RZ, R189, 0xff0000, RZ, 0xc0, !PT ;  /* 0x00ff0000bdff7812 */ /* 0x000fe2000784c0ff */
[----:B------:R-:W-:Y:S01]  /*38a0*/  @P5 FMUL.FTZ R182, R175, R174 ;  /* 0x000000aeafb65220 */ /* 0x000fe20000410000 */
[----:B------:R-:W-:Y:S01]  /*38b0*/  @P4 PRMT R175, R137, 0x7632, R175 ;  /* 0x0000763289af4816 */ /* 0x000fe200000000af */
[----:B------:R-:W-:Y:S01]  /*38c0*/  FMUL.FTZ R137, R0, R215 ;  /* 0x000000d700897220 */ /* 0x000fe20000410000 */
[----:B------:R-:W-:Y:S01]  /*38d0*/  FMUL.FTZ R209, R2, R209 ;  /* 0x000000d102d17220 */ /* 0x000fe20000410000 */
[C---:B------:R-:W-:Y:S01]  /*38e0*/  @P0 SHF.L.U32 R191, R138.reuse, 0x10, RZ ;  /* 0x000000108abf0819 */ /* 0x040fe200000006ff */
[----:B------:R-:W-:Y:S01]  /*38f0*/  FADD.FTZ R198, R205, -R198 ;  /* 0x800000c6cdc67221 */ /* 0x000fe20000010000 */
[----:B------:R-:W-:Y:S01]  /*3900*/  @P4 SHF.L.U32 R175, R175, 0x10, RZ ;  /* 0x00000010afaf4819 */ /* 0x000fe200000006ff */
[----:B------:R-:W-:Y:S01]  /*3910*/  FMUL.FTZ R137, R137, UR4 ;  /* 0x0000000489897c20 */ /* 0x000fe20008410000 */
[----:B------:R-:W-:Y:S01]  /*3920*/  @P3 PRMT R206, R138, 0x7632, R206 ;  /* 0x000076328ace3816 */ /* 0x000fe200000000ce */
[----:B------:R-:W-:Y:S01]  /*3930*/  FMUL.FTZ R138, R0, R209 ;  /* 0x000000d1008a7220 */ /* 0x000fe20000410000 */
[----:B------:R-:W-:Y:S01]  /*3940*/  FMUL.FTZ R198, R2, R198 ;  /* 0x000000c602c67220 */ /* 0x000fe20000410000 */
[----:B------:R-:W-:Y:S01]  /*3950*/  @P4 FMUL.FTZ R190, R175, R137 ;  /* 0x00000089afbe4220 */ /* 0x000fe20000410000 */
[----:B------:R-:W-:Y:S01]  /*3960*/  FADD.FTZ R175, R207, -R208 ;  /* 0x800000d0cfaf7221 */ /* 0x000fe20000010000 */
[----:B------:R-:W-:Y:S01]  /*3970*/  @P3 SHF.L.U32 R206, R206, 0x10, RZ ;  /* 0x00000010cece3819 */ /* 0x000fe200000006ff */
[----:B------:R-:W-:Y:S01]  /*3980*/  FMUL.FTZ R138, R138, UR4 ;  /* 0x000000048a8a7c20 */ /* 0x000fe20008410000 */
[----:B------:R-:W-:Y:S01]  /*3990*/  FMUL.FTZ R198, R0, R198 ;  /* 0x000000c600c67220 */ /* 0x000fe20000410000 */
[----:B------:R-:W-:Y:S01]  /*39a0*/  FMUL.FTZ R175, R2, R175 ;  /* 0x000000af02af7220 */ /* 0x000fe20000410000 */
[-CC-:B------:R-:W-:Y:S01]  /*39b0*/  FFMA.FTZ R203, R203, R152.reuse, R153.reuse ;  /* 0x00000098cbcb7223 */ /* 0x180fe20000010099 */
[----:B------:R-:W-:Y:S01]  /*39c0*/  FFMA.FTZ R210, R210, R152, R153 ;  /* 0x00000098d2d27223 */ /* 0x000fe20000010099 */
[----:B------:R-:W-:Y:S01]  /*39d0*/  FMUL.FTZ R205, R198, UR4 ;  /* 0x00000004c6cd7c20 */ /* 0x000fe20008410000 */
[----:B------:R-:W-:Y:S01]  /*39e0*/  FMUL.FTZ R175, R0, R175 ;  /* 0x000000af00af7220 */ /* 0x000fe20000410000 */
[----:B------:R-:W-:Y:S01]  /*39f0*/  MOV R198, RZ ;  /* 0x000000ff00c67202 */ /* 0x000fe20000000f00 */
[----:B------:R-:W-:Y:S01]  /*3a00*/  FADD.FTZ R203, R204, -R203 ;  /* 0x800000cbcccb7221 */ /* 0x000fe20000010000 */
[----:B------:R-:W-:Y:S01]  /*3a10*/  FADD.FTZ R214, R214, -R210 ;  /* 0x800000d2d6d67221 */ /* 0x000fe20000010000 */
[----:B------:R-:W-:Y:S01]  /*3a20*/  FMUL.FTZ R175, R175, UR4 ;  /* 0x00000004afaf7c20 */ /* 0x000fe20008410000 */
[----:B------:R-:W-:Y:S01]  /*3a30*/  FMUL.FTZ R174, R38, R174 ;  /* 0x000000ae26ae7220 */ /* 0x000fe20000410000 */
[C---:B------:R-:W-:Y:S01]  /*3a40*/  FMUL.FTZ R203, R2.reuse, R203 ;  /* 0x000000cb02cb7220 */ /* 0x040fe20000410000 */
[----:B------:R-:W-:Y:S01]  /*3a50*/  FMUL.FTZ R214, R2, R214 ;  /* 0x000000d602d67220 */ /* 0x000fe20000410000 */
[-C--:B------:R-:W-:Y:S01]  /*3a60*/  @P0 FMUL.FTZ R183, R191, R175.reuse ;  /* 0x000000afbfb70220 */ /* 0x080fe20000410000 */
[----:B------:R-:W-:Y:S01]  /*3a70*/  FMUL.FTZ R175, R40, R175 ;  /* 0x000000af28af7220 */ /* 0x000fe20000410000 */
[----:B------:R-:W-:-:S02]  /*3a80*/  HFMA2 R191, -RZ, RZ, 0, 0 ;  /* 0x00000000ffbf7431 */ /* 0x000fc400000001ff */
[-C--:B------:R-:W-:Y:S01]  /*3a90*/  @P3 FMUL.FTZ R191, R206, R138.reuse ;  /* 0x0000008acebf3220 */ /* 0x080fe20000410000 */
[----:B------:R-:W-:Y:S01]  /*3aa0*/  @P2 SHF.L.U32 R206, R139, 0x10, RZ ;  /* 0x000000108bce2819 */ /* 0x000fe200000006ff */
[----:B------:R-:W-:Y:S01]  /*3ab0*/  FMUL.FTZ R138, R41, R138 ;  /* 0x0000008a298a7220 */ /* 0x000fe20000410000 */
[----:B------:R-:W-:Y:S01]  /*3ac0*/  FSEL R175, R175, RZ, P0 ;  /* 0x000000ffafaf7208 */ /* 0x000fe20000000000 */
[----:B------:R-:W-:Y:S01]  /*3ad0*/  FMUL.FTZ R214, R0, R214 ;  /* 0x000000d600d67220 */ /* 0x000fe20000410000 */
[----:B------:R-:W-:Y:S01]  /*3ae0*/  ISETP.GE.U32.AND P0, PT, R188, RZ, PT ;  /* 0x000000ffbc00720c */ /* 0x000fe20003f06070 */
[-C--:B------:R-:W-:Y:S01]  /*3af0*/  @P2 FMUL.FTZ R198, R206, R205.reuse ;  /* 0x000000cdcec62220 */ /* 0x080fe20000410000 */
[----:B------:R-:W-:Y:S01]  /*3b00*/  FMUL.FTZ R205, R42, R205 ;  /* 0x000000cd2acd7220 */ /* 0x000fe20000410000 */
[----:B------:R-:W-:Y:S01]  /*3b10*/  FSEL R138, R138, RZ, P3 ;  /* 0x000000ff8a8a7208 */ /* 0x000fe20001800000 */
[----:B------:R-:W-:Y:S01]  /*3b20*/  FMUL.FTZ R137, R39, R137 ;  /* 0x0000008927897220 */ /* 0x000fe20000410000 */
[----:B------:R-:W-:Y:S01]  /*3b30*/  ISETP.GE.U32.AND.EX P0, PT, R189, 0x1000000, PT, P0 ;  /* 0x01000000bd00780c */ /* 0x000fe20003f06100 */
[----:B------:R-:W-:Y:S01]  /*3b40*/  FFMA.FTZ R189, R200, R152, R153 ;  /* 0x00000098c8bd7223 */ /* 0x000fe20000010099 */
[----:B------:R-:W-:-:S02]  /*3b50*/  LOP3.LUT P3, RZ, R188, 0xff, RZ, 0xc0, !PT ;  /* 0x000000ffbcff7812 */ /* 0x000fc4000786c0ff */
[----:B------:R-:W-:Y:S01]  /*3b60*/  FSEL R205, R205, RZ, P2 ;  /* 0x000000ffcdcd7208 */ /* 0x000fe20001000000 */
[----:B------:R-:W-:Y:S01]  /*3b70*/  FADD.FTZ R189, R202, -R189 ;  /* 0x800000bdcabd7221 */ /* 0x000fe20000010000 */
[----:B------:R-:W-:Y:S01]  /*3b80*/  LOP3.LUT P2, RZ, R188, 0xff00, RZ, 0xc0, !PT ;  /* 0x0000ff00bcff7812 */ /* 0x000fe2000784c0ff */
[----:B------:R-:W-:Y:S01]  /*3b90*/  HFMA2 R188, -RZ, RZ, 0, 0 ;  /* 0x00000000ffbc7431 */ /* 0x000fe200000001ff */
[----:B------:R-:W-:Y:S01]  /*3ba0*/  FSEL R174, R174, RZ, P5 ;  /* 0x000000ffaeae7208 */ /* 0x000fe20002800000 */
[----:B------:R-:W-:Y:S01]  /*3bb0*/  FMUL.FTZ R189, R2, R189 ;  /* 0x000000bd02bd7220 */ /* 0x000fe20000410000 */
[----:B------:R-:W-:Y:S02]  /*3bc0*/  FSEL R137, R137, RZ, P4 ;  /* 0x000000ff89897208 */ /* 0x000fe40002000000 */
[----:B------:R-:W-:Y:S01]  /*3bd0*/  F2FP.BF16.F32.PACK_AB R138, R138, R175 ;  /* 0x000000af8a8a723e */ /* 0x000fe200000010ff */
[C---:B------:R-:W-:Y:S01]  /*3be0*/  FMUL.FTZ R189, R0.reuse, R189 ;  /* 0x000000bd00bd7220 */ /* 0x040fe20000410000 */
[----:B------:R-:W-:Y:S01]  /*3bf0*/  @P0 PRMT R200, R139, 0x7632, R200 ;  /* 0x000076328bc80816 */ /* 0x000fe200000000c8 */
[----:B------:R-:W-:Y:S01]  /*3c00*/  FMUL.FTZ R139, R0, R203 ;  /* 0x000000cb008b7220 */ /* 0x000fe20000410000 */
[----:B------:R-:W-:Y:S01]  /*3c10*/  F2FP.BF16.F32.PACK_AB R137, R137, R174 ;  /* 0x000000ae8989723e */ /* 0x000fe200000010ff */
[----:B------:R-:W-:Y:S01]  /*3c20*/  FMUL.FTZ R202, R189, UR4 ;  /* 0x00000004bdca7c20 */ /* 0x000fe20008410000 */
[----:B------:R-:W-:Y:S01]  /*3c30*/  @P0 SHF.L.U32 R200, R200, 0x10, RZ ;  /* 0x00000010c8c80819 */ /* 0x000fe200000006ff */
[----:B------:R-:W-:Y:S01]  /*3c40*/  FMUL.FTZ R139, R139, UR4 ;  /* 0x000000048b8b7c20 */ /* 0x000fe20008410000 */
[----:B------:R-:W-:-:S03]  /*3c50*/  MOV R189, RZ ;  /* 0x000000ff00bd7202 */ /* 0x000fc60000000f00 */
[-C--:B------:R-:W-:Y:S01]  /*3c60*/  @P0 FMUL.FTZ R188, R200, R139.reuse ;  /* 0x0000008bc8bc0220 */ /* 0x080fe20000410000 */
[C---:B------:R-:W-:Y:S01]  /*3c70*/  @P3 SHF.L.U32 R200, R136.reuse, 0x10, RZ ;  /* 0x0000001088c83819 */ /* 0x040fe200000006ff */
[----:B------:R-:W-:Y:S01]  /*3c80*/  FMUL.FTZ R139, R43, R139 ;  /* 0x0000008b2b8b7220 */ /* 0x000fe20000410000 */
[----:B------:R-:W-:-:S03]  /*3c90*/  @P2 PRMT R136, R136, 0x7632, R136 ;  /* 0x0000763288882816 */ /* 0x000fc60000000088 */
[-C--:B------:R-:W-:Y:S01]  /*3ca0*/  @P3 FMUL.FTZ R189, R200, R202.reuse ;  /* 0x000000cac8bd3220 */ /* 0x080fe20000410000 */
[----:B------:R-:W-:Y:S01]  /*3cb0*/  @P2 SHF.L.U32 R203, R136, 0x10, RZ ;  /* 0x0000001088cb2819 */ /* 0x000fe200000006ff */
[----:B------:R-:W-:Y:S01]  /*3cc0*/  FMUL.FTZ R136, R214, UR4 ;  /* 0x00000004d6887c20 */ /* 0x000fe20008410000 */
[----:B------:R-:W-:Y:S02]  /*3cd0*/  HFMA2 R200, -RZ, RZ, 0, 0 ;  /* 0x00000000ffc87431 */ /* 0x000fe400000001ff */
[----:B------:R-:W-:Y:S01]  /*3ce0*/  FMUL.FTZ R202, R36, R202 ;  /* 0x000000ca24ca7220 */ /* 0x000fe20000410000 */
[----:B------:R-:W-:Y:S01]  /*3cf0*/  FSEL R139, R139, RZ, P0 ;  /* 0x000000ff8b8b7208 */ /* 0x000fe20000000000 */
[-C--:B------:R-:W-:Y:S01]  /*3d00*/  @P2 FMUL.FTZ R200, R203, R136.reuse ;  /* 0x00000088cbc82220 */ /* 0x080fe20000410000 */
[----:B------:R-:W-:Y:S02]  /*3d10*/  FMUL.FTZ R136, R37, R136 ;  /* 0x0000008825887220 */ /* 0x000fe40000410000 */
[----:B------:R-:W-:-:S02]  /*3d20*/  FSEL R202, R202, RZ, P3 ;  /* 0x000000ffcaca7208 */ /* 0x000fc40001800000 */
[----:B------:R-:W-:Y:S02]  /*3d30*/  F2FP.BF16.F32.PACK_AB R139, R139, R205 ;  /* 0x000000cd8b8b723e */ /* 0x000fe400000010ff */
[----:B------:R-:W-:-:S04]  /*3d40*/  FSEL R136, R136, RZ, P2 ;  /* 0x000000ff88887208 */ /* 0x000fc80001000000 */
[----:B------:R-:W-:-:S07]  /*3d50*/  F2FP.BF16.F32.PACK_AB R136, R136, R202 ;  /* 0x000000ca8888723e */ /* 0x000fce00000010ff */
.L_x_8833:
[----:B------:R-:W0:Y:S02]  /*3d60*/  @P1 LDC.64 R174, c[0x0][0x478] ;  /* 0x00011e00ffae1b82 */ /* 0x000e240000000a00 */
[----:B0-----:R-:W-:-:S05]  /*3d70*/  @P1 IMAD.WIDE.U32 R174, R181, 0x20, R174 ;  /* 0x00000020b5ae1825 */ /* 0x001fca00078e00ae */
[----:B------:R-:W-:Y:S04]  /*3d80*/  @P1 STG.E.128 desc[UR6][R174.64], R124 ;  /* 0x0000007cae001986 */ /* 0x000fe8000c101d06 */
[----:B------:R0:W-:Y:S02]  /*3d90*/  @P1 STG.E.128 desc[UR6][R174.64+0x10], R128 ;  /* 0x00001080ae001986 */ /* 0x0001e4000c101d06 */
[----:B0-----:R-:W-:-:S05]  /*3da0*/  MOV R174, 0x10 ;  /* 0x0000001000ae7802 */ /* 0x001fca0000000f00 */
[----:B------:R-:W-:-:S05]  /*3db0*/  IMAD.WIDE.U32 R174, R181, R174, UR20 ;  /* 0x00000014b5ae7e25 */ /* 0x000fca000f8e00ae */
[----:B------:R0:W-:Y:S02]  /*3dc0*/  STG.E.128 desc[UR6][R174.64], R136 ;  /* 0x00000088ae007986 */ /* 0x0001e4000c101d06 */
[----:B0-----:R-:W-:-:S05]  /*3dd0*/  MOV R136, 0x10 ;  /* 0x0000001000887802 */ /* 0x001fca0000000f00 */
[----:B------:R-:W-:-:S06]  /*3de0*/  IMAD.WIDE.U32 R136, R180, R136, UR18 ;  /* 0x00000012b4887e25 */ /* 0x000fcc000f8e0088 */
[----:B------:R-:W5:Y:S01]  /*3df0*/  LDG.E.128 R136, desc[UR6][R136.64] ;  /* 0x0000000688887981 */ /* 0x000f62000c1e1d00 */
[----:B------:R-:W-:Y:S05]  /*3e00*/  @!P1 BRA `(.L_x_8834) ;  /* 0x0000000400849947 */ /* 0x000fea0003800000 */
[-CC-:B------:R-:W-:Y:S01]  /*3e10*/  FFMA.FTZ R164, R164, R152.reuse, R153.reuse ;  /* 0x00000098a4a47223 */ /* 0x180fe20000010099 */
[C---:B------:R-:W-:Y:S01]  /*3e20*/  LOP3.LUT P2, RZ, R186.reuse, 0xff0000, RZ, 0xc0, !PT ;  /* 0x00ff0000baff7812 */ /* 0x040fe2000784c0ff */
[-CC-:B------:R-:W-:Y:S01]  /*3e30*/  FFMA.FTZ R127, R165, R152.reuse, R153.reuse ;  /* 0x00000098a57f7223 */ /* 0x180fe20000010099 */
[----:B------:R-:W-:Y:S01]  /*3e40*/  LOP3.LUT P3, RZ, R186, 0xff000000, RZ, 0xc0, !PT ;  /* 0xff000000baff7812 */ /* 0x000fe2000786c0ff */
[----:B------:R-:W-:Y:S01]  /*3e50*/  FADD.FTZ R164, R167, -R164 ;  /* 0x800000a4a7a47221 */ /* 0x000fe20000010000 */
[----:B------:R-:W-:Y:S01]  /*3e60*/  FFMA.FTZ R168, R168, R152, R153 ;  /* 0x00000098a8a87223 */ /* 0x000fe20000010099 */
[----:B------:R-:W-:Y:S01]  /*3e70*/  FADD.FTZ R127, R177, -R127 ;  /* 0x8000007fb17f7221 */ /* 0x000fe20000010000 */
[C---:B------:R-:W-:Y:S01]  /*3e80*/  LOP3.LUT P4, RZ, R187.reuse, 0xff, RZ, 0xc0, !PT ;  /* 0x000000ffbbff7812 */ /* 0x040fe2000788c0ff */
[C---:B------:R-:W-:Y:S01]  /*3e90*/  FMUL.FTZ R126, R2.reuse, R164 ;  /* 0x000000a4027e7220 */ /* 0x040fe20000410000 */
[----:B------:R-:W-:Y:S01]  /*3ea0*/  CS2R R164, SRZ ;  /* 0x0000000000a47805 */ /* 0x000fe2000001ff00 */
[----:B------:R-:W-:Y:S01]  /*3eb0*/  FMUL.FTZ R127, R2, R127 ;  /* 0x0000007f027f7220 */ /* 0x000fe20000410000 */
[----:B------:R-:W-:Y:S01]  /*3ec0*/  FADD.FTZ R168, R170, -R168 ;  /* 0x800000a8aaa87221 */ /* 0x000fe20000010000 */
[----:B------:R-:W-:Y:S01]  /*3ed0*/  FMUL.FTZ R124, R126, R0 ;  /* 0x000000007e7c7220 */ /* 0x000fe20000410000 */
[----:B------:R-:W-:Y:S01]  /*3ee0*/  LOP3.LUT P5, RZ, R187, 0xff00, RZ, 0xc0, !PT ;  /* 0x0000ff00bbff7812 */ /* 0x000fe200078ac0ff */
[-C--:B------:R-:W-:Y:S01]  /*3ef0*/  FFMA.FTZ R129, R172, R152.reuse, R153 ;  /* 0x00000098ac817223 */ /* 0x080fe20000010099 */
[----:B-----5:R-:W-:Y:S01]  /*3f00*/  @P2 SHF.L.U32 R128, R137, 0x10, RZ ;  /* 0x0000001089802819 */ /* 0x020fe200000006ff */
[----:B------:R-:W-:Y:S01]  /*3f10*/  FMUL.FTZ R124, R124, UR4 ;  /* 0x000000047c7c7c20 */ /* 0x000fe20008410000 */
[----:B------:R-:W-:Y:S01]  /*3f20*/  MOV R167, RZ ;  /* 0x000000ff00a77202 */ /* 0x000fe20000000f00 */
[----:B------:R-:W-:Y:S01]  /*3f30*/  FADD.FTZ R129, R178, -R129 ;  /* 0x80000081b2817221 */ /* 0x000fe20000010000 */
[----:B------:R-:W-:Y:S01]  /*3f40*/  FFMA.FTZ R169, R169, R152, R153 ;  /* 0x00000098a9a97223 */ /* 0x000fe20000010099 */
[----:B------:R-:W-:Y:S01]  /*3f50*/  @P2 FMUL.FTZ R164, R128, R124 ;  /* 0x0000007c80a42220 */ /* 0x000fe20000410000 */
[----:B------:R-:W-:Y:S01]  /*3f60*/  @P3 PRMT R128, R137, 0x7632, R128 ;  /* 0x0000763289803816 */ /* 0x000fe20000000080 */
[----:B------:R-:W-:Y:S01]  /*3f70*/  FMUL.FTZ R137, R127, R0 ;  /* 0x000000007f897220 */ /* 0x000fe20000410000 */
[----:B------:R-:W-:Y:S01]  /*3f80*/  @P4 SHF.L.U32 R131, R138, 0x10, RZ ;  /* 0x000000108a834819 */ /* 0x000fe200000006ff */
[----:B------:R-:W-:Y:S01]  /*3f90*/  FMUL.FTZ R129, R2, R129 ;  /* 0x0000008102817220 */ /* 0x000fe20000410000 */
[----:B------:R-:W-:Y:S01]  /*3fa0*/  @P3 SHF.L.U32 R128, R128, 0x10, RZ ;  /* 0x0000001080803819 */ /* 0x000fe200000006ff */
[----:B------:R-:W-:Y:S01]  /*3fb0*/  FMUL.FTZ R137, R137, UR4 ;  /* 0x0000000489897c20 */ /* 0x000fe20008410000 */
[----:B------:R-:W-:Y:S01]  /*3fc0*/  @P5 PRMT R138, R138, 0x7632, R138 ;  /* 0x000076328a8a5816 */ /* 0x000fe2000000008a */
[----:B------:R-:W-:Y:S01]  /*3fd0*/  FADD.FTZ R171, R171, -R169 ;  /* 0x800000a9abab7221 */ /* 0x000fe20000010000 */
[----:B------:R-:W-:Y:S01]  /*3fe0*/  LOP3.LUT P6, RZ, R187, 0xff0000, RZ, 0xc0, !PT ;  /* 0x00ff0000bbff7812 */ /* 0x000fe200078cc0ff */
[-C--:B------:R-:W-:Y:S01]  /*3ff0*/  @P3 FMUL.FTZ R165, R128, R137.reuse ;  /* 0x0000008980a53220 */ /* 0x080fe20000410000 */
[----:B------:R-:W-:Y:S01]  /*4000*/  FMUL.FTZ R128, R2, R168 ;  /* 0x000000a802807220 */ /* 0x000fe20000410000 */
[----:B------:R-:W-:Y:S01]  /*4010*/  @P5 SHF.L.U32 R138, R138, 0x10, RZ ;  /* 0x000000108a8a5819 */ /* 0x000fe200000006ff */
[----:B------:R-:W-:Y:S01]  /*4020*/  HFMA2 R168, -RZ, RZ, 0, 0 ;  /* 0x00000000ffa87431 */ /* 0x000fe200000001ff */
[----:B------:R-:W-:Y:S01]  /*4030*/  ISETP.GE.U32.AND P0, PT, R186, RZ, PT ;  /* 0x000000ffba00720c */ /* 0x000fe20003f06070 */
[----:B------:R-:W-:Y:S01]  /*4040*/  FMUL.FTZ R130, R128, R0 ;  /* 0x0000000080827220 */ /* 0x000fe20000410000 */
[-CC-:B------:R-:W-:Y:S01]  /*4050*/  FFMA.FTZ R125, R163, R152.reuse, R153.reuse ;  /* 0x00000098a37d7223 */ /* 0x180fe20000010099 */
[-CC-:B------:R-:W-:Y:S01]  /*4060*/  FFMA.FTZ R173, R173, R152.reuse, R153.reuse ;  /* 0x00000098adad7223 */ /* 0x180fe20000010099 */
[----:B------:R-:W-:Y:S01]  /*4070*/  ISETP.GE.U32.AND.EX P0, PT, R187, 0x1000000, PT, P0 ;  /* 0x01000000bb00780c */ /* 0x000fe20003f06100 */
[----:B------:R-:W-:Y:S01]  /*4080*/  FMUL.FTZ R130, R130, UR4 ;  /* 0x0000000482827c20 */ /* 0x000fe20008410000 */
[----:B------:R-:W-:Y:S01]  /*4090*/  FFMA.FTZ R162, R162, R152, R153 ;  /* 0x00000098a2a27223 */ /* 0x000fe20000010099 */
[----:B------:R-:W-:Y:S01]  /*40a0*/  FADD.FTZ R179, R179, -R173 ;  /* 0x800000adb3b37221 */ /* 0x000fe20000010000 */
[----:B------:R-:W-:Y:S01]  /*40b0*/  @P6 SHF.L.U32 R170, R139, 0x10, RZ ;  /* 0x000000108baa6819 */ /* 0x000fe200000006ff */
[----:B------:R-:W-:Y:S01]  /*40c0*/  @P4 FMUL.FTZ R167, R131, R130 ;  /* 0x0000008283a74220 */ /* 0x000fe20000410000 */
[----:B------:R-:W-:Y:S01]  /*40d0*/  FMUL.FTZ R131, R129, R0 ;  /* 0x0000000081837220 */ /* 0x000fe20000410000 */
[----:B------:R-:W-:Y:S01]  /*40e0*/  FMUL.FTZ R124, R46, R124 ;  /* 0x0000007c2e7c7220 */ /* 0x000fe20000410000 */
[----:B------:R-:W-:Y:S01]  /*40f0*/  MOV R169, RZ ;  /* 0x000000ff00a97202 */ /* 0x000fe20000000f00 */
[----:B------:R-:W-:Y:S01]  /*4100*/  FADD.FTZ R162, R166, -R162 ;  /* 0x800000a2a6a27221 */ /* 0x000fe20000010000 */
[----:B------:R-:W-:Y:S01]  /*4110*/  FMUL.FTZ R131, R131, UR4 ;  /* 0x0000000483837c20 */ /* 0x000fe20008410000 */
[----:B------:R-:W-:Y:S01]  /*4120*/  FMUL.FTZ R137, R47, R137 ;  /* 0x000000892f897220 */ /* 0x000fe20000410000 */
[----:B------:R-:W-:Y:S01]  /*4130*/  FADD.FTZ R125, R176, -R125 ;  /* 0x8000007db07d7221 */ /* 0x000fe20000010000 */
[----:B------:R-:W-:Y:S01]  /*4140*/  @P0 PRMT R139, R139, 0x7632, R139 ;  /* 0x000076328b8b0816 */ /* 0x000fe2000000008b */
[----:B------:R-:W-:Y:S01]  /*4150*/  @P5 FMUL.FTZ R168, R138, R131 ;  /* 0x000000838aa85220 */ /* 0x000fe20000410000 */
[----:B------:R-:W-:Y:S01]  /*4160*/  FMUL.FTZ R138, R48, R130 ;  /* 0x00000082308a7220 */ /* 0x000fe20000410000 */
[C---:B------:R-:W-:Y:S01]  /*4170*/  FMUL.FTZ R130, R2.reuse, R171 ;  /* 0x000000ab02827220 */ /* 0x040fe20000410000 */
[----:B------:R-:W-:Y:S01]  /*4180*/  FMUL.FTZ R163, R49, R131 ;  /* 0x0000008331a37220 */ /* 0x000fe20000410000 */
[----:B------:R-:W-:Y:S01]  /*4190*/  FSEL R137, R137, RZ, P3 ;  /* 0x000000ff89897208 */ /* 0x000fe20001800000 */
[----:B------:R-:W-:Y:S01]  /*41a0*/  FMUL.FTZ R125, R2, R125 ;  /* 0x0000007d027d7220 */ /* 0x000fe20000410000 */
[----:B------:R-:W-:Y:S01]  /*41b0*/  FMUL.FTZ R131, R130, R0 ;  /* 0x0000000082837220 */ /* 0x000fe20000410000 */
[----:B------:R-:W-:-:S02]  /*41c0*/  FSEL R138, R138, RZ, P4 ;  /* 0x000000ff8a8a7208 */ /* 0x000fc40002000000 */
[C---:B------:R-:W-:Y:S01]  /*41d0*/  LOP3.LUT P4, RZ, R186.reuse, 0xff, RZ, 0xc0, !PT ;  /* 0x000000ffbaff7812 */ /* 0x040fe2000788c0ff */
[----:B------:R-:W-:Y:S01]  /*41e0*/  FMUL.FTZ R131, R131, UR4 ;  /* 0x0000000483837c20 */ /* 0x000fe20008410000 */
[----:B------:R-:W-:Y:S02]  /*41f0*/  FSEL R163, R163, RZ, P5 ;  /* 0x000000ffa3a37208 */ /* 0x000fe40002800000 */
[----:B------:R-:W-:Y:S01]  /*4200*/  LOP3.LUT P5, RZ, R186, 0xff00, RZ, 0xc0, !PT ;  /* 0x0000ff00baff7812 */ /* 0x000fe200078ac0ff */
[-C--:B------:R-:W-:Y:S01]  /*4210*/  @P6 FMUL.FTZ R169, R170, R131.reuse ;  /* 0x00000083aaa96220 */ /* 0x080fe20000410000 */
[----:B------:R-:W-:Y:S01]  /*4220*/  FMUL.FTZ R171, R50, R131 ;  /* 0x0000008332ab7220 */ /* 0x000fe20000410000 */
[----:B------:R-:W-:Y:S01]  /*4230*/  FMUL.FTZ R131, R2, R179 ;  /* 0x000000b302837220 */ /* 0x000fe20000410000 */
[----:B------:R-:W-:Y:S01]  /*4240*/  F2FP.BF16.F32.PACK_AB R138, R163, R138 ;  /* 0x0000008aa38a723e */ /* 0x000fe200000010ff */
[----:B------:R-:W-:Y:S01]  /*4250*/  HFMA2 R170, -RZ, RZ, 0, 0 ;  /* 0x00000000ffaa7431 */ /* 0x000fe200000001ff */
[----:B------:R-:W-:Y:S01]  /*4260*/  FSEL R163, R124, RZ, P2 ;  /* 0x000000ff7ca37208 */ /* 0x000fe20001000000 */
[----:B------:R-:W-:Y:S01]  /*4270*/  FMUL.FTZ R124, R2, R162 ;  /* 0x000000a2027c7220 */ /* 0x000fe20000410000 */
[----:B------:R-:W-:Y:S01]  /*4280*/  FMUL.FTZ R172, R131, R0 ;  /* 0x0000000083ac7220 */ /* 0x000fe20000410000 */
[----:B------:R-:W-:-:S02]  /*4290*/  @P0 SHF.L.U32 R139, R139, 0x10, RZ ;  /* 0x000000108b8b0819 */ /* 0x000fc400000006ff */
[----:B------:R-:W-:Y:S01]  /*42a0*/  FMUL.FTZ R162, R124, R0 ;  /* 0x000000007ca27220 */ /* 0x000fe20000410000 */
[----:B------:R-:W-:Y:S01]  /*42b0*/  FMUL.FTZ R172, R172, UR4 ;  /* 0x00000004acac7c20 */ /* 0x000fe20008410000 */
[----:B------:R-:W-:Y:S02]  /*42c0*/  F2FP.BF16.F32.PACK_AB R137, R137, R163 ;  /* 0x000000a38989723e */ /* 0x000fe400000010ff */
[----:B------:R-:W-:Y:S01]  /*42d0*/  @P4 SHF.L.U32 R163, R136, 0x10, RZ ;  /* 0x0000001088a34819 */ /* 0x000fe200000006ff */
[----:B------:R-:W-:Y:S01]  /*42e0*/  FMUL.FTZ R162, R162, UR4 ;  /* 0x00000004a2a27c20 */ /* 0x000fe20008410000 */
[-C--:B------:R-:W-:Y:S01]  /*42f0*/  @P0 FMUL.FTZ R170, R139, R172.reuse ;  /* 0x000000ac8baa0220 */ /* 0x080fe20000410000 */
[----:B------:R-:W-:Y:S01]  /*4300*/  FMUL.FTZ R172, R51, R172 ;  /* 0x000000ac33ac7220 */ /* 0x000fe20000410000 */
[----:B------:R-:W-:Y:S01]  /*4310*/  MOV R166, RZ ;  /* 0x000000ff00a67202 */ /* 0x000fe20000000f00 */
[----:B------:R-:W-:Y:S01]  /*4320*/  @P4 FMUL.FTZ R166, R163, R162 ;  /* 0x000000a2a3a64220 */ /* 0x000fe20000410000 */
[----:B------:R-:W-:Y:S01]  /*4330*/  @P5 PRMT R136, R136, 0x7632, R136 ;  /* 0x0000763288885816 */ /* 0x000fe20000000088 */
[----:B------:R-:W-:Y:S01]  /*4340*/  FMUL.FTZ R163, R125, R0 ;  /* 0x000000007da37220 */ /* 0x000fe20000410000 */
[----:B------:R-:W-:Y:S01]  /*4350*/  FSEL R171, R171, RZ, P6 ;  /* 0x000000ffabab7208 */ /* 0x000fe20003000000 */
[----:B------:R-:W-:Y:S01]  /*4360*/  FMUL.FTZ R162, R44, R162 ;  /* 0x000000a22ca27220 */ /* 0x000fe20000410000 */
[----:B------:R-:W-:Y:S01]  /*4370*/  FSEL R139, R172, RZ, P0 ;  /* 0x000000ffac8b7208 */ /* 0x000fe20000000000 */
[----:B------:R-:W-:Y:S01]  /*4380*/  FMUL.FTZ R163, R163, UR4 ;  /* 0x00000004a3a37c20 */ /* 0x000fe20008410000 */
[----:B------:R-:W-:-:S02]  /*4390*/  @P5 SHF.L.U32 R136, R136, 0x10, RZ ;  /* 0x0000001088885819 */ /* 0x000fc400000006ff */
[----:B------:R-:W-:Y:S01]  /*43a0*/  F2FP.BF16.F32.PACK_AB R139, R139, R171 ;  /* 0x000000ab8b8b723e */ /* 0x000fe200000010ff */
[----:B------:R-:W-:Y:S02]  /*43b0*/  HFMA2 R171, -RZ, RZ, 0, 0 ;  /* 0x00000000ffab7431 */ /* 0x000fe400000001ff */
[-C--:B------:R-:W-:Y:S01]  /*43c0*/  @P5 FMUL.FTZ R171, R136, R163.reuse ;  /* 0x000000a388ab5220 */ /* 0x080fe20000410000 */
[----:B------:R-:W-:Y:S01]  /*43d0*/  FMUL.FTZ R163, R45, R163 ;  /* 0x000000a32da37220 */ /* 0x000fe20000410000 */
[----:B------:R-:W-:-:S04]  /*43e0*/  FSEL R136, R162, RZ, P4 ;  /* 0x000000ffa2887208 */ /* 0x000fc80002000000 */
[----:B------:R-:W-:-:S04]  /*43f0*/  FSEL R163, R163, RZ, P5 ;  /* 0x000000ffa3a37208 */ /* 0x000fc80002800000 */
[----:B------:R-:W-:Y:S01]  /*4400*/  F2FP.BF16.F32.PACK_AB R136, R163, R136 ;  /* 0x00000088a388723e */ /* 0x000fe200000010ff */
[----:B------:R-:W-:Y:S06]  /*4410*/  BRA `(.L_x_8835) ;  /* 0x0000000400847947 */ /* 0x000fec0003800000 */
.L_x_8834:
[-CC-:B------:R-:W-:Y:S01]  /*4420*/  FFMA.FTZ R164, R164, R152.reuse, R153.reuse ;  /* 0x00000098a4a47223 */ /* 0x180fe20000010099 */
[C---:B------:R-:W-:Y:S01]  /*4430*/  LOP3.LUT P5, RZ, R186.reuse, 0xff0000, RZ, 0xc0, !PT ;  /* 0x00ff0000baff7812 */ /* 0x040fe200078ac0ff */
[-CC-:B------:R-:W-:Y:S01]  /*4440*/  FFMA.FTZ R165, R165, R152.reuse, R153.reuse ;  /* 0x00000098a5a57223 */ /* 0x180fe20000010099 */
[----:B------:R-:W-:Y:S01]  /*4450*/  LOP3.LUT P4, RZ, R186, 0xff000000, RZ, 0xc0, !PT ;  /* 0xff000000baff7812 */ /* 0x000fe2000788c0ff */
[----:B------:R-:W-:Y:S01]  /*4460*/  FADD.FTZ R164, R167, -R164 ;  /* 0x800000a4a7a47221 */ /* 0x000fe20000010000 */
[-C--:B------:R-:W-:Y:S01]  /*4470*/  FFMA.FTZ R163, R163, R152.reuse, R153 ;  /* 0x00000098a3a37223 */ /* 0x080fe20000010099 */
[----:B------:R-:W-:Y:S01]  /*4480*/  FADD.FTZ R177, R177, -R165 ;  /* 0x800000a5b1b17221 */ /* 0x000fe20000010000 */
[----:B------:R-:W-:Y:S01]  /*4490*/  FFMA.FTZ R168, R168, R152, R153 ;  /* 0x00000098a8a87223 */ /* 0x000fe20000010099 */
[----:B------:R-:W-:Y:S01]  /*44a0*/  FMUL.FTZ R164, R2, R164 ;  /* 0x000000a402a47220 */ /* 0x000fe20000410000 */
[----:B------:R-:W-:Y:S01]  /*44b0*/  FADD.FTZ R176, R176, -R163 ;  /* 0x800000a3b0b07221 */ /* 0x000fe20000010000 */
[----:B------:R-:W-:Y:S01]  /*44c0*/  FMUL.FTZ R177, R2, R177 ;  /* 0x000000b102b17220 */ /* 0x000fe20000410000 */
[----:B------:R-:W-:Y:S01]  /*44d0*/  LOP3.LUT P0, RZ, R187, 0xff, RZ, 0xc0, !PT ;  /* 0x000000ffbbff7812 */ /* 0x000fe2000780c0ff */
[----:B------:R-:W-:Y:S01]  /*44e0*/  FMUL.FTZ R163, R0, R164 ;  /* 0x000000a400a37220 */ /* 0x000fe20000410000 */
[----:B------:R-:W-:Y:S01]  /*44f0*/  MOV R164, RZ ;  /* 0x000000ff00a47202 */ /* 0x000fe20000000f00 */
[----:B------:R-:W-:Y:S01]  /*4500*/  FFMA.FTZ R172, R172, R152, R153 ;  /* 0x00000098acac7223 */ /* 0x000fe20000010099 */
[----:B-----5:R-:W-:Y:S01]  /*4510*/  @P5 SHF.L.U32 R165, R137, 0x10, RZ ;  /* 0x0000001089a55819 */ /* 0x020fe200000006ff */
[----:B------:R-:W-:Y:S01]  /*4520*/  FMUL.FTZ R163, R163, UR4 ;  /* 0x00000004a3a37c20 */ /* 0x000fe20008410000 */
[----:B------:R-:W-:Y:S01]  /*4530*/  @P4 PRMT R167, R137, 0x7632, R167 ;  /* 0x0000763289a74816 */ /* 0x000fe200000000a7 */
[----:B------:R-:W-:Y:S01]  /*4540*/  FMUL.FTZ R137, R0, R177 ;  /* 0x000000b100897220 */ /* 0x000fe20000410000 */
[----:B------:R-:W-:Y:S01]  /*4550*/  LOP3.LUT P3, RZ, R187, 0xff00, RZ, 0xc0, !PT ;  /* 0x0000ff00bbff7812 */ /* 0x000fe2000786c0ff */
[----:B------:R-:W-:Y:S01]  /*4560*/  @P5 FMUL.FTZ R164, R165, R163 ;  /* 0x000000a3a5a45220 */ /* 0x000fe20000410000 */
[----:B------:R-:W-:Y:S01]  /*4570*/  @P4 SHF.L.U32 R167, R167, 0x10, RZ ;  /* 0x00000010a7a74819 */ /* 0x000fe200000006ff */
[----:B------:R-:W-:Y:S01]  /*4580*/  FMUL.FTZ R137, R137, UR4 ;  /* 0x0000000489897c20 */ /* 0x000fe20008410000 */
[----:B------:R-:W-:-:S02]  /*4590*/  HFMA2 R165, -RZ, RZ, 0, 0 ;  /* 0x00000000ffa57431 */ /* 0x000fc400000001ff */
[----:B------:R-:W-:Y:S01]  /*45a0*/  FADD.FTZ R178, R178, -R172 ;  /* 0x800000acb2b27221 */ /* 0x000fe20000010000 */
[----:B------:R-:W-:Y:S01]  /*45b0*/  FFMA.FTZ R169, R169, R152, R153 ;  /* 0x00000098a9a97223 */ /* 0x000fe20000010099 */
[----:B------:R-:W-:Y:S01]  /*45c0*/  @P4 FMUL.FTZ R165, R167, R137 ;  /* 0x00000089a7a54220 */ /* 0x000fe20000410000 */
[----:B------:R-:W-:Y:S01]  /*45d0*/  FADD.FTZ R167, R170, -R168 ;  /* 0x800000a8aaa77221 */ /* 0x000fe20000010000 */
[C---:B------:R-:W-:Y:S01]  /*45e0*/  FMUL.FTZ R178, R2.reuse, R178 ;  /* 0x000000b202b27220 */ /* 0x040fe20000410000 */
[----:B------:R-:W-:Y:S01]  /*45f0*/  LOP3.LUT P2, RZ, R187, 0xff0000, RZ, 0xc0, !PT ;  /* 0x00ff0000bbff7812 */ /* 0x000fe2000784c0ff */
[----:B------:R-:W-:Y:S01]  /*4600*/  FADD.FTZ R169, R171, -R169 ;  /* 0x800000a9aba97221 */ /* 0x000fe20000010000 */
[----:B------:R-:W-:Y:S01]  /*4610*/  FMUL.FTZ R167, R2, R167 ;  /* 0x000000a702a77220 */ /* 0x000fe20000410000 */
[C---:B------:R-:W-:Y:S01]  /*4620*/  @P0 SHF.L.U32 R168, R138.reuse, 0x10, RZ ;  /* 0x000000108aa80819 */ /* 0x040fe200000006ff */
[----:B------:R-:W-:Y:S01]  /*4630*/  FFMA.FTZ R173, R173, R152, R153 ;  /* 0x00000098adad7223 */ /* 0x000fe20000010099 */
[----:B------:R-:W-:Y:S01]  /*4640*/  @P3 PRMT R172, R138, 0x7632, R172 ;  /* 0x000076328aac3816 */ /* 0x000fe200000000ac */
[C---:B------:R-:W-:Y:S01]  /*4650*/  FMUL.FTZ R167, R0.reuse, R167 ;  /* 0x000000a700a77220 */ /* 0x040fe20000410000 */
[----:B------:R-:W-:Y:S01]  /*4660*/  FMUL.FTZ R138, R0, R178 ;  /* 0x000000b2008a7220 */ /* 0x000fe20000410000 */
[----:B------:R-:W-:Y:S01]  /*4670*/  FMUL.FTZ R169, R2, R169 ;  /* 0x000000a902a97220 */ /* 0x000fe20000410000 */
[----:B------:R-:W-:Y:S01]  /*4680*/  @P3 SHF.L.U32 R172, R172, 0x10, RZ ;  /* 0x00000010acac3819 */ /* 0x000fe200000006ff */
[----:B------:R-:W-:Y:S01]  /*4690*/  FMUL.FTZ R170, R167, UR4 ;  /* 0x00000004a7aa7c20 */ /* 0x000fe20008410000 */
[----:B------:R-:W-:Y:S01]  /*46a0*/  FMUL.FTZ R138, R138, UR4 ;  /* 0x000000048a8a7c20 */ /* 0x000fe20008410000 */
[----:B------:R-:W-:Y:S01]  /*46b0*/  MOV R167, RZ ;  /* 0x000000ff00a77202 */ /* 0x000fe20000000f00 */
[----:B------:R-:W-:Y:S01]  /*46c0*/  FMUL.FTZ R169, R0, R169 ;  /* 0x000000a900a97220 */ /* 0x000fe20000410000 */
[----:B------:R-:W-:Y:S01]  /*46d0*/  @P0 FMUL.FTZ R167, R168, R170 ;  /* 0x000000aaa8a70220 */ /* 0x000fe20000410000 */
[----:B------:R-:W-:-:S02]  /*46e0*/  HFMA2 R168, -RZ, RZ, 0, 0 ;  /* 0x00000000ffa87431 */ /* 0x000fc400000001ff */
[-C--:B------:R-:W-:Y:S01]  /*46f0*/  @P3 FMUL.FTZ R168, R172, R138.reuse ;  /* 0x0000008aaca83220 */ /* 0x080fe20000410000 */
[----:B------:R-:W-:Y:S01]  /*4700*/  @P2 SHF.L.U32 R172, R139, 0x10, RZ ;  /* 0x000000108bac2819 */ /* 0x000fe200000006ff */
[----:B------:R-:W-:Y:S01]  /*4710*/  FMUL.FTZ R171, R169, UR4 ;  /* 0x00000004a9ab7c20 */ /* 0x000fe20008410000 */
[----:B------:R-:W-:Y:S01]  /*4720*/  MOV R169, RZ ;  /* 0x000000ff00a97202 */ /* 0x000fe20000000f00 */
[----:B------:R-:W-:Y:S01]  /*4730*/  FMUL.FTZ R138, R49, R138 ;  /* 0x0000008a318a7220 */ /* 0x000fe20000410000 */
[----:B------:R-:W-:Y:S01]  /*4740*/  FFMA.FTZ R162, R162, R152, R153 ;  /* 0x00000098a2a27223 */ /* 0x000fe20000010099 */
[-C--:B------:R-:W-:Y:S01]  /*4750*/  @P2 FMUL.FTZ R169, R172, R171.reuse ;  /* 0x000000abaca92220 */ /* 0x080fe20000410000 */
[----:B------:R-:W-:Y:S01]  /*4760*/  FMUL.FTZ R172, R48, R170 ;  /* 0x000000aa30ac7220 */ /* 0x000fe20000410000 */
[----:B------:R-:W-:Y:S01]  /*4770*/  FMUL.FTZ R174, R50, R171 ;  /* 0x000000ab32ae7220 */ /* 0x000fe20000410000 */
[----:B------:R-:W-:Y:S01]  /*4780*/  FSEL R138, R138, RZ, P3 ;  /* 0x000000ff8a8a7208 */ /* 0x000fe20001800000 */
[----:B------:R-:W-:Y:S01]  /*4790*/  FADD.FTZ R173, R179, -R173 ;  /* 0x800000adb3ad7221 */ /* 0x000fe20000010000 */
[----:B------:R-:W-:Y:S01]  /*47a0*/  LOP3.LUT P3, RZ, R186, 0xff, RZ, 0xc0, !PT ;  /* 0x000000ffbaff7812 */ /* 0x000fe2000786c0ff */
[----:B------:R-:W-:Y:S01]  /*47b0*/  FADD.FTZ R162, R166, -R162 ;  /* 0x800000a2a6a27221 */ /* 0x000fe20000010000 */
        /* <DEDUP_REMOVED lines=8> */
[----:B------:R-:W-:Y:S01]  /*4840*/  LOP3.LUT P2, RZ, R186, 0xff00, RZ, 0xc0, !PT ;  /* 0x0000ff00baff7812 */ /* 0x000fe2000784c0ff */
[----:B------:R-:W-:Y:S01]  /*4850*/  FMUL.FTZ R176, R0, R176 ;  /* 0x000000b000b07220 */ /* 0x000fe20000410000 */
[----:B------:R-:W-:Y:S01]  /*4860*/  HFMA2 R170, -RZ, RZ, 0, 0 ;  /* 0x00000000ffaa7431 */ /* 0x000fe200000001ff */
[----:B------:R-:W-:Y:S01]  /*4870*/  @P3 SHF.L.U32 R171, R136, 0x10, RZ ;  /* 0x0000001088ab3819 */ /* 0x000fe200000006ff */
[----:B------:R-:W-:Y:S01]  /*4880*/  FMUL.FTZ R162, R162, UR4 ;  /* 0x00000004a2a27c20 */ /* 0x000fe20008410000 */
[----:B------:R-:W-:Y:S01]  /*4890*/  FMUL.FTZ R163, R46, R163 ;  /* 0x000000a32ea37220 */ /* 0x000fe20000410000 */
[----:B------:R-:W-:Y:S01]  /*48a0*/  FMUL.FTZ R137, R47, R137 ;  /* 0x000000892f897220 */ /* 0x000fe20000410000 */
[----:B------:R-:W-:-:S03]  /*48b0*/  F2FP.BF16.F32.PACK_AB R138, R138, R172 ;  /* 0x000000ac8a8a723e */ /* 0x000fc600000010ff */
[----:B------:R-:W-:Y:S02]  /*48c0*/  FSEL R163, R163, RZ, P5 ;  /* 0x000000ffa3a37208 */ /* 0x000fe40002800000 */
[----:B------:R-:W-:Y:S01]  /*48d0*/  @P0 PRMT R166, R139, 0x7632, R166 ;  /* 0x000076328ba60816 */ /* 0x000fe200000000a6 */
[----:B------:R-:W-:Y:S01]  /*48e0*/  FMUL.FTZ R139, R0, R173 ;  /* 0x000000ad008b7220 */ /* 0x000fe20000410000 */
[----:B------:R-:W-:Y:S02]  /*48f0*/  @P2 PRMT R136, R136, 0x7632, R136 ;  /* 0x0000763288882816 */ /* 0x000fe40000000088 */
[----:B------:R-:W-:Y:S01]  /*4900*/  @P0 SHF.L.U32 R166, R166, 0x10, RZ ;  /* 0x00000010a6a60819 */ /* 0x000fe200000006ff */
[----:B------:R-:W-:Y:S01]  /*4910*/  FMUL.FTZ R139, R139, UR4 ;  /* 0x000000048b8b7c20 */ /* 0x000fe20008410000 */
[----:B------:R-:W-:Y:S01]  /*4920*/  @P2 SHF.L.U32 R173, R136, 0x10, RZ ;  /* 0x0000001088ad2819 */ /* 0x000fe200000006ff */
[----:B------:R-:W-:Y:S01]  /*4930*/  FMUL.FTZ R136, R176, UR4 ;  /* 0x00000004b0887c20 */ /* 0x000fe20008410000 */
[----:B------:R-:W-:Y:S01]  /*4940*/  FSEL R137, R137, RZ, P4 ;  /* 0x000000ff89897208 */ /* 0x000fe20002000000 */
[----:B------:R-:W-:Y:S01]  /*4950*/  @P0 FMUL.FTZ R170, R166, R139 ;  /* 0x0000008ba6aa0220 */ /* 0x000fe20000410000 */
[----:B------:R-:W-:Y:S01]  /*4960*/  MOV R166, RZ ;  /* 0x000000ff00a67202 */ /* 0x000fe20000000f00 */
[----:B------:R-:W-:Y:S01]  /*4970*/  @P3 FMUL.FTZ R166, R171, R162 ;  /* 0x000000a2aba63220 */ /* 0x000fe20000410000 */
[----:B------:R-:W-:-:S02]  /*4980*/  HFMA2 R171, -RZ, RZ, 0, 0 ;  /* 0x00000000ffab7431 */ /* 0x000fc400000001ff */
[----:B------:R-:W-:Y:S01]  /*4990*/  @P2 FMUL.FTZ R171, R173, R136 ;  /* 0x00000088adab2220 */ /* 0x000fe20000410000 */
[----:B------:R-:W-:Y:S01]  /*49a0*/  FMUL.FTZ R139, R51, R139 ;  /* 0x0000008b338b7220 */ /* 0x000fe20000410000 */
[----:B------:R-:W-:Y:S01]  /*49b0*/  FMUL.FTZ R162, R44, R162 ;  /* 0x000000a22ca27220 */ /* 0x000fe20000410000 */
[----:B------:R-:W-:Y:S01]  /*49c0*/  FMUL.FTZ R136, R45, R136 ;  /* 0x000000882d887220 */ /* 0x000fe20000410000 */
[----:B------:R-:W-:Y:S02]  /*49d0*/  F2FP.BF16.F32.PACK_AB R137, R137, R163 ;  /* 0x000000a38989723e */ /* 0x000fe400000010ff */
[----:B------:R-:W-:Y:S02]  /*49e0*/  FSEL R139, R139, RZ, P0 ;  /* 0x000000ff8b8b7208 */ /* 0x000fe40000000000 */
[----:B------:R-:W-:Y:S02]  /*49f0*/  FSEL R162, R162, RZ, P3 ;  /* 0x000000ffa2a27208 */ /* 0x000fe40001800000 */
[----:B------:R-:W-:-:S02]  /*4a00*/  FSEL R136, R136, RZ, P2 ;  /* 0x000000ff88887208 */ /* 0x000fc40001000000 */
[----:B------:R-:W-:Y:S02]  /*4a10*/  F2FP.BF16.F32.PACK_AB R139, R139, R174 ;  /* 0x000000ae8b8b723e */ /* 0x000fe400000010ff */
[----:B------:R-:W-:-:S07]  /*4a20*/  F2FP.BF16.F32.PACK_AB R136, R136, R162 ;  /* 0x000000a28888723e */ /* 0x000fce00000010ff */
.L_x_8835:
[----:B------:R-:W0:Y:S01]  /*4a30*/  @P1 LDC.64 R162, c[0x0][0x478] ;  /* 0x00011e00ffa21b82 */ /* 0x000e220000000a00 */
[----:B------:R-:W-:Y:S02]  /*4a40*/  MOV R181, 0x10 ;  /* 0x0000001000b57802 */ /* 0x000fe40000000f00 */
[----:B------:R-:W-:Y:S01]  /*4a50*/  MOV R172, 0x10 ;  /* 0x0000001000ac7802 */ /* 0x000fe20000000f00 */
[----:B0-----:R-:W-:-:S04]  /*4a60*/  @P1 IMAD.WIDE.U32 R162, R180, 0x20, R162 ;  /* 0x00000020b4a21825 */ /* 0x001fc800078e00a2 */
[----:B------:R-:W-:Y:S01]  /*4a70*/  IMAD.WIDE.U32 R180, R180, R181, UR20 ;  /* 0x00000014b4b47e25 */ /* 0x000fe2000f8e00b5 */
[----:B------:R-:W-:Y:S04]  /*4a80*/  @P1 STG.E.128 desc[UR6][R162.64], R124 ;  /* 0x0000007ca2001986 */ /* 0x000fe8000c101d06 */
[----:B------:R-:W-:Y:S04]  /*4a90*/  @P1 STG.E.128 desc[UR6][R162.64+0x10], R128 ;  /* 0x00001080a2001986 */ /* 0x000fe8000c101d06 */
[----:B------:R0:W-:Y:S02]  /*4aa0*/  STG.E.128 desc[UR6][R180.64], R136 ;  /* 0x00000088b4007986 */ /* 0x0001e4000c101d06 */
[----:B0-----:R-:W-:-:S06]  /*4ab0*/  IMAD.WIDE.U32 R136, R3, R172, UR18 ;  /* 0x0000001203887e25 */ /* 0x001fcc000f8e00ac */
[----:B------:R-:W5:Y:S01]  /*4ac0*/  LDG.E.128 R136, desc[UR6][R136.64] ;  /* 0x0000000688887981 */ /* 0x000f62000c1e1d00 */
[----:B------:R-:W-:Y:S05]  /*4ad0*/  @!P1 BRA `(.L_x_8836) ;  /* 0x0000000400849947 */ /* 0x000fea0003800000 */
[-CC-:B------:R-:W-:Y:S01]  /*4ae0*/  FFMA.FTZ R125, R140, R152.reuse, R153.reuse ;  /* 0x000000988c7d7223 */ /* 0x180fe20000010099 */
[----:B------:R-:W-:Y:S01]  /*4af0*/  LOP3.LUT P0, RZ, R185, 0xff, RZ, 0xc0, !PT ;  /* 0x000000ffb9ff7812 */ /* 0x000fe2000780c0ff */
[-C--:B------:R-:W-:Y:S01]  /*4b00*/  FFMA.FTZ R126, R141, R152.reuse, R153 ;  /* 0x000000988d7e7223 */ /* 0x080fe20000010099 */
[----:B------:R-:W-:Y:S01]  /*4b10*/  LOP3.LUT P3, RZ, R185, 0xff00, RZ, 0xc0, !PT ;  /* 0x0000ff00b9ff7812 */ /* 0x000fe2000786c0ff */
[----:B------:R-:W-:Y:S01]  /*4b20*/  FADD.FTZ R125, R146, -R125 ;  /* 0x8000007d927d7221 */ /* 0x000fe20000010000 */
[----:B------:R-:W-:Y:S01]  /*4b30*/  FFMA.FTZ R127, R142, R152, R153 ;  /* 0x000000988e7f7223 */ /* 0x000fe20000010099 */
[----:B------:R-:W-:Y:S01]  /*4b40*/  FADD.FTZ R129, R149, -R126 ;  /* 0x8000007e95817221 */ /* 0x000fe20000010000 */
[----:B------:R-:W-:Y:S01]  /*4b50*/  CS2R R140, SRZ ;  /* 0x00000000008c7805 */ /* 0x000fe2000001ff00 */
[----:B------:R-:W-:Y:S01]  /*4b60*/  FMUL.FTZ R128, R2, R125 ;  /* 0x0000007d02807220 */ /* 0x000fe20000410000 */
[----:B------:R-:W-:Y:S01]  /*4b70*/  FADD.FTZ R131, R150, -R127 ;  /* 0x8000007f96837221 */ /* 0x000fe20000010000 */
[----:B------:R-:W-:Y:S01]  /*4b80*/  FMUL.FTZ R129, R2, R129 ;  /* 0x0000008102817220 */ /* 0x000fe20000410000 */
[----:B------:R-:W-:Y:S01]  /*4b90*/  LOP3.LUT P2, RZ, R185, 0xff0000, RZ, 0xc0, !PT ;  /* 0x00ff0000b9ff7812 */ /* 0x000fe2000784c0ff */
[-C--:B------:R-:W-:Y:S01]  /*4ba0*/  FMUL.FTZ R125, R128, R0.reuse ;  /* 0x00000000807d7220 */ /* 0x080fe20000410000 */
[----:B------:R-:W-:Y:S01]  /*4bb0*/  FMUL.FTZ R130, R2, R131 ;  /* 0x0000008302827220 */ /* 0x000fe20000410000 */
[C---:B-----5:R-:W-:Y:S01]  /*4bc0*/  @P0 SHF.L.U32 R126, R138.reuse, 0x10, RZ ;  /* 0x000000108a7e0819 */ /* 0x060fe200000006ff */
[----:B------:R-:W-:Y:S01]  /*4bd0*/  FMUL.FTZ R127, R129, R0 ;  /* 0x00000000817f7220 */ /* 0x000fe20000410000 */
[----:B------:R-:W-:Y:S01]  /*4be0*/  FMUL.FTZ R125, R125, UR4 ;  /* 0x000000047d7d7c20 */ /* 0x000fe20008410000 */
[----:B------:R-:W-:Y:S01]  /*4bf0*/  @P3 PRMT R138, R138, 0x7632, R138 ;  /* 0x000076328a8a3816 */ /* 0x000fe2000000008a */
[-CC-:B------:R-:W-:Y:S01]  /*4c00*/  FFMA.FTZ R134, R134, R152.reuse, R153.reuse ;  /* 0x0000009886867223 */ /* 0x180fe20000010099 */
[----:B------:R-:W-:Y:S01]  /*4c10*/  FMUL.FTZ R127, R127, UR4 ;  /* 0x000000047f7f7c20 */ /* 0x000fe20008410000 */
[----:B------:R-:W-:Y:S01]  /*4c20*/  @P0 FMUL.FTZ R140, R126, R125 ;  /* 0x0000007d7e8c0220 */ /* 0x000fe20000410000 */
[----:B------:R-:W-:Y:S01]  /*4c30*/  @P3 SHF.L.U32 R126, R138, 0x10, RZ ;  /* 0x000000108a7e3819 */ /* 0x000fe200000006ff */
[----:B------:R-:W-:Y:S01]  /*4c40*/  FADD.FTZ R145, R145, -R134 ;  /* 0x8000008691917221 */ /* 0x000fe20000010000 */
[----:B------:R-:W-:Y:S01]  /*4c50*/  MOV R138, RZ ;  /* 0x000000ff008a7202 */ /* 0x000fe20000000f00 */
[--C-:B------:R-:W-:Y:S01]  /*4c60*/  FFMA.FTZ R133, R133, R152, R153.reuse ;  /* 0x0000009885857223 */ /* 0x100fe20000010099 */
[----:B------:R-:W-:Y:S01]  /*4c70*/  LOP3.LUT P5, RZ, R184, 0xff0000, RZ, 0xc0, !PT ;  /* 0x00ff0000b8ff7812 */ /* 0x000fe200078ac0ff */
[----:B------:R-:W-:Y:S01]  /*4c80*/  @P3 FMUL.FTZ R138, R126, R127 ;  /* 0x0000007f7e8a3220 */ /* 0x000fe20000410000 */
[----:B------:R-:W-:Y:S01]  /*4c90*/  FMUL.FTZ R126, R130, R0 ;  /* 0x00000000827e7220 */ /* 0x000fe20000410000 */
[-CC-:B------:R-:W-:Y:S01]  /*4ca0*/  FFMA.FTZ R135, R135, R152.reuse, R153.reuse ;  /* 0x0000009887877223 */ /* 0x180fe20000010099 */
[-CC-:B------:R-:W-:Y:S01]  /*4cb0*/  FFMA.FTZ R124, R143, R152.reuse, R153.reuse ;  /* 0x000000988f7c7223 */ /* 0x180fe20000010099 */
[----:B------:R-:W-:Y:S01]  /*4cc0*/  FFMA.FTZ R153, R132, R152, R153 ;  /* 0x0000009884997223 */ /* 0x000fe20000010099 */
[----:B------:R-:W-:Y:S01]  /*4cd0*/  FMUL.FTZ R131, R126, UR4 ;  /* 0x000000047e837c20 */ /* 0x000fe20008410000 */
[----:B------:R-:W-:Y:S01]  /*4ce0*/  @P2 SHF.L.U32 R126, R139, 0x10, RZ ;  /* 0x000000108b7e2819 */ /* 0x000fe200000006ff */
[----:B------:R-:W-:Y:S01]  /*4cf0*/  FMUL.FTZ R132, R56, R125 ;  /* 0x0000007d38847220 */ /* 0x000fe20000410000 */
[----:B------:R-:W-:Y:S01]  /*4d00*/  LOP3.LUT P4, RZ, R184, 0xff000000, RZ, 0xc0, !PT ;  /* 0xff000000b8ff7812 */ /* 0x000fe2000788c0ff */
[----:B------:R-:W-:Y:S01]  /*4d10*/  FADD.FTZ R125, R147, -R133 ;  /* 0x80000085937d7221 */ /* 0x000fe20000010000 */
[-C--:B------:R-:W-:Y:S01]  /*4d20*/  FMUL.FTZ R146, R58, R131.reuse ;  /* 0x000000833a927220 */ /* 0x080fe20000410000 */
[----:B------:R-:W-:Y:S01]  /*4d30*/  @P2 FMUL.FTZ R141, R126, R131 ;  /* 0x000000837e8d2220 */ /* 0x000fe20000410000 */
[----:B------:R-:W-:Y:S01]  /*4d40*/  FMUL.FTZ R126, R2, R145 ;  /* 0x00000091027e7220 */ /* 0x000fe20000410000 */
[----:B------:R-:W-:Y:S01]  /*4d50*/  FSEL R132, R132, RZ, P0 ;  /* 0x000000ff84847208 */ /* 0x000fe20000000000 */
[----:B------:R-:W-:Y:S01]  /*4d60*/  FADD.FTZ R135, R148, -R135 ;  /* 0x8000008794877221 */ /* 0x000fe20000010000 */
[----:B------:R-:W-:Y:S01]  /*4d70*/  FADD.FTZ R131, R151, -R124 ;  /* 0x8000007c97837221 */ /* 0x000fe20000010000 */
[-C--:B------:R-:W-:Y:S01]  /*4d80*/  FMUL.FTZ R133, R126, R0.reuse ;  /* 0x000000007e857220 */ /* 0x080fe20000410000 */
[----:B------:R-:W-:Y:S01]  /*4d90*/  FMUL.FTZ R143, R57, R127 ;  /* 0x0000007f398f7220 */ /* 0x000fe20000410000 */
[----:B------:R-:W-:Y:S01]  /*4da0*/  ISETP.GE.U32.AND P0, PT, R184, RZ, PT ;  /* 0x000000ffb800720c */ /* 0x000fe20003f06070 */
[C---:B------:R-:W-:Y:S01]  /*4db0*/  FMUL.FTZ R127, R2.reuse, R135 ;  /* 0x00000087027f7220 */ /* 0x040fe20000410000 */
[----:B------:R-:W-:Y:S01]  /*4dc0*/  @P5 SHF.L.U32 R124, R137, 0x10, RZ ;  /* 0x00000010897c5819 */ /* 0x000fe200000006ff */
[----:B------:R-:W-:Y:S01]  /*4dd0*/  FMUL.FTZ R133, R133, UR4 ;  /* 0x0000000485857c20 */ /* 0x000fe20008410000 */
[----:B------:R-:W-:Y:S01]  /*4de0*/  FMUL.FTZ R131, R2, R131 ;  /* 0x0000008302837220 */ /* 0x000fe20000410000 */
[----:B------:R-:W-:Y:S01]  /*4df0*/  ISETP.GE.U32.AND.EX P0, PT, R185, 0x1000000, PT, P0 ;  /* 0x01000000b900780c */ /* 0x000fe20003f06100 */
[----:B------:R-:W-:Y:S01]  /*4e00*/  HFMA2 R145, -RZ, RZ, 0, 0 ;  /* 0x00000000ff917431 */ /* 0x000fe200000001ff */
[----:B------:R-:W-:Y:S01]  /*4e10*/  FSEL R143, R143, RZ, P3 ;  /* 0x000000ff8f8f7208 */ /* 0x000fe20001800000 */
[----:B------:R-:W-:Y:S01]  /*4e20*/  FADD.FTZ R153, R144, -R153 ;  /* 0x8000009990997221 */ /* 0x000fe20000010000 */
[----:B------:R-:W-:Y:S01]  /*4e30*/  LOP3.LUT P3, RZ, R184, 0xff, RZ, 0xc0, !PT ;  /* 0x000000ffb8ff7812 */ /* 0x000fe2000786c0ff */
[----:B------:R-:W-:Y:S01]  /*4e40*/  @P5 FMUL.FTZ R145, R124, R133 ;  /* 0x000000857c915220 */ /* 0x000fe20000410000 */
[----:B------:R-:W-:Y:S01]  /*4e50*/  FSEL R146, R146, RZ, P2 ;  /* 0x000000ff92927208 */ /* 0x000fe20001000000 */
[-C--:B------:R-:W-:Y:S01]  /*4e60*/  FMUL.FTZ R144, R127, R0.reuse ;  /* 0x000000007f907220 */ /* 0x080fe20000410000 */
[----:B------:R-:W-:Y:S01]  /*4e70*/  @P4 PRMT R137, R137, 0x7632, R137 ;  /* 0x0000763289894816 */ /* 0x000fe20000000089 */
[----:B------:R-:W-:Y:S01]  /*4e80*/  FMUL.FTZ R124, R131, R0 ;  /* 0x00000000837c7220 */ /* 0x000fe20000410000 */
[----:B------:R-:W-:Y:S01]  /*4e90*/  LOP3.LUT P2, RZ, R184, 0xff00, RZ, 0xc0, !PT ;  /* 0x0000ff00b8ff7812 */ /* 0x000fe2000784c0ff */
[----:B------:R-:W-:Y:S01]  /*4ea0*/  FMUL.FTZ R144, R144, UR4 ;  /* 0x0000000490907c20 */ /* 0x000fe20008410000 */
[----:B------:R-:W-:Y:S01]  /*4eb0*/  @P4 SHF.L.U32 R137, R137, 0x10, RZ ;  /* 0x0000001089894819 */ /* 0x000fe200000006ff */
[----:B------:R-:W-:Y:S01]  /*4ec0*/  FMUL.FTZ R135, R124, UR4 ;  /* 0x000000047c877c20 */ /* 0x000fe20008410000 */
[C---:B------:R-:W-:Y:S01]  /*4ed0*/  FMUL.FTZ R124, R2.reuse, R153 ;  /* 0x00000099027c7220 */ /* 0x040fe20000410000 */
[----:B------:R-:W-:Y:S01]  /*4ee0*/  MOV R147, RZ ;  /* 0x000000ff00937202 */ /* 0x000fe20000000f00 */
[----:B------:R-:W-:Y:S01]  /*4ef0*/  FMUL.FTZ R125, R2, R125 ;  /* 0x0000007d027d7220 */ /* 0x000fe20000410000 */
[----:B------:R-:W-:Y:S01]  /*4f00*/  @P4 FMUL.FTZ R147, R137, R144 ;  /* 0x0000009089934220 */ /* 0x000fe20000410000 */
[-C--:B------:R-:W-:Y:S01]  /*4f10*/  FMUL.FTZ R137, R124, R0.reuse ;  /* 0x000000007c897220 */ /* 0x080fe20000410000 */
[----:B------:R-:W-:Y:S01]  /*4f20*/  @P0 PRMT R139, R139, 0x7632, R139 ;  /* 0x000076328b8b0816 */ /* 0x000fe2000000008b */
[----:B------:R-:W-:Y:S01]  /*4f30*/  FMUL.FTZ R0, R125, R0 ;  /* 0x000000007d007220 */ /* 0x000fe20000410000 */
[C---:B------:R-:W-:Y:S01]  /*4f40*/  @P3 SHF.L.U32 R2, R136.reuse, 0x10, RZ ;  /* 0x0000001088023819 */ /* 0x040fe200000006ff */
[----:B------:R-:W-:Y:S01]  /*4f50*/  FMUL.FTZ R137, R137, UR4 ;  /* 0x0000000489897c20 */ /* 0x000fe20008410000 */
[----:B------:R-:W-:Y:S01]  /*4f60*/  @P2 PRMT R136, R136, 0x7632, R136 ;  /* 0x0000763288882816 */ /* 0x000fe20000000088 */
[----:B------:R-:W-:Y:S01]  /*4f70*/  FMUL.FTZ R133, R54, R133 ;  /* 0x0000008536857220 */ /* 0x000fe20000410000 */
[----:B------:R-:W-:Y:S01]  /*4f80*/  @P0 SHF.L.U32 R134, R139, 0x10, RZ ;  /* 0x000000108b860819 */ /* 0x000fe200000006ff */
[----:B------:R-:W-:Y:S01]  /*4f90*/  HFMA2 R139, -RZ, RZ, 0, 0 ;  /* 0x00000000ff8b7431 */ /* 0x000fe200000001ff */
[----:B------:R-:W-:Y:S01]  /*4fa0*/  MOV R142, RZ ;  /* 0x000000ff008e7202 */ /* 0x000fe20000000f00 */
[----:B------:R-:W-:Y:S01]  /*4fb0*/  @P3 FMUL.FTZ R142, R2, R137 ;  /* 0x00000089028e3220 */ /* 0x000fe20000410000 */
[----:B------:R-:W-:Y:S01]  /*4fc0*/  @P2 SHF.L.U32 R136, R136, 0x10, RZ ;  /* 0x0000001088882819 */ /* 0x000fe200000006ff */
[----:B------:R-:W-:Y:S01]  /*4fd0*/  FMUL.FTZ R2, R0, UR4 ;  /* 0x0000000400027c20 */ /* 0x000fe20008410000 */
[----:B------:R-:W-:Y:S01]  /*4fe0*/  @P0 FMUL.FTZ R139, R135, R134 ;  /* 0x00000086878b0220 */ /* 0x000fe20000410000 */
[----:B------:R-:W-:Y:S01]  /*4ff0*/  FMUL.FTZ R134, R59, R135 ;  /* 0x000000873b867220 */ /* 0x000fe20000410000 */
[----:B------:R-:W-:-:S02]  /*5000*/  HFMA2 R0, -RZ, RZ, 0, 0 ;  /* 0x00000000ff007431 */ /* 0x000fc400000001ff */
[----:B------:R-:W-:Y:S01]  /*5010*/  @P2 FMUL.FTZ R0, R136, R2 ;  /* 0x0000000288002220 */ /* 0x000fe20000410000 */
[----:B------:R-:W-:Y:S01]  /*5020*/  FMUL.FTZ R137, R52, R137 ;  /* 0x0000008934897220 */ /* 0x000fe20000410000 */
[----:B------:R-:W-:Y:S01]  /*5030*/  FMUL.FTZ R144, R55, R144 ;  /* 0x0000009037907220 */ /* 0x000fe20000410000 */
[----:B------:R-:W-:Y:S01]  /*5040*/  FMUL.FTZ R2, R53, R2 ;  /* 0x0000000235027220 */ /* 0x000fe20000410000 */
[----:B------:R-:W-:Y:S02]  /*5050*/  FSEL R135, R134, RZ, P0 ;  /* 0x000000ff86877208 */ /* 0x000fe40000000000 */
[----:B------:R-:W-:Y:S02]  /*5060*/  F2FP.BF16.F32.PACK_AB R134, R143, R132 ;  /* 0x000000848f86723e */ /* 0x000fe400000010ff */
[----:B------:R-:W-:Y:S02]  /*5070*/  FSEL R132, R137, RZ, P3 ;  /* 0x000000ff89847208 */ /* 0x000fe40001800000 */
[----:B------:R-:W-:-:S02]  /*5080*/  FSEL R133, R133, RZ, P5 ;  /* 0x000000ff85857208 */ /* 0x000fc40002800000 */
[----:B------:R-:W-:Y:S02]  /*5090*/  FSEL R144, R144, RZ, P4 ;  /* 0x000000ff90907208 */ /* 0x000fe40002000000 */
[----:B------:R-:W-:Y:S02]  /*50a0*/  FSEL R137, R2, RZ, P2 ;  /* 0x000000ff02897208 */ /* 0x000fe40001000000 */
[----:B------:R-:W-:Y:S02]  /*50b0*/  F2FP.BF16.F32.PACK_AB R135, R135, R146 ;  /* 0x000000928787723e */ /* 0x000fe400000010ff */
[----:B------:R-:W-:Y:S02]  /*50c0*/  F2FP.BF16.F32.PACK_AB R133, R144, R133 ;  /* 0x000000859085723e */ /* 0x000fe400000010ff */
[----:B------:R-:W-:Y:S01]  /*50d0*/  F2FP.BF16.F32.PACK_AB R132, R137, R132 ;  /* 0x000000848984723e */ /* 0x000fe200000010ff */
[----:B------:R-:W-:Y:S06]  /*50e0*/  BRA `(.L_x_8837) ;  /* 0x0000000400847947 */ /* 0x000fec0003800000 */
.L_x_8836:
[-CC-:B------:R-:W-:Y:S01]  /*50f0*/  FFMA.FTZ R134, R134, R152.reuse, R153.reuse ;  /* 0x0000009886867223 */ /* 0x180fe20000010099 */
[C---:B------:R-:W-:Y:S01]  /*5100*/  LOP3.LUT P5, RZ, R184.reuse, 0xff0000, RZ, 0xc0, !PT ;  /* 0x00ff0000b8ff7812 */ /* 0x040fe200078ac0ff */
[-CC-:B------:R-:W-:Y:S01]  /*5110*/  FFMA.FTZ R135, R135, R152.reuse, R153.reuse ;  /* 0x0000009887877223 */ /* 0x180fe20000010099 */
[----:B------:R-:W-:Y:S01]  /*5120*/  LOP3.LUT P4, RZ, R184, 0xff000000, RZ, 0xc0, !PT ;  /* 0xff000000b8ff7812 */ /* 0x000fe2000788c0ff */
[----:B------:R-:W-:Y:S01]  /*5130*/  FADD.FTZ R134, R145, -R134 ;  /* 0x8000008691867221 */ /* 0x000fe20000010000 */
[----:B------:R-:W-:Y:S01]  /*5140*/  FFMA.FTZ R162, R133, R152, R153 ;  /* 0x0000009885a27223 */ /* 0x000fe20000010099 */
[----:B------:R-:W-:Y:S01]  /*5150*/  FADD.FTZ R148, R148, -R135 ;  /* 0x8000008794947221 */ /* 0x000fe20000010000 */
[----:B------:R-:W-:Y:S01]  /*5160*/  MOV R145, RZ ;  /* 0x000000ff00917202 */ /* 0x000fe20000000f00 */
[C---:B------:R-:W-:Y:S01]  /*5170*/  FMUL.FTZ R133, R2.reuse, R134 ;  /* 0x0000008602857220 */ /* 0x040fe20000410000 */
[----:B------:R-:W-:Y:S01]  /*5180*/  FADD.FTZ R162, R147, -R162 ;  /* 0x800000a293a27221 */ /* 0x000fe20000010000 */
[----:B------:R-:W-:Y:S01]  /*5190*/  FMUL.FTZ R148, R2, R148 ;  /* 0x0000009402947220 */ /* 0x000fe20000410000 */
[----:B------:R-:W-:-:S02]  /*51a0*/  HFMA2 R147, -RZ, RZ, 0, 0 ;  /* 0x00000000ff937431 */ /* 0x000fc400000001ff */
[C---:B------:R-:W-:Y:S01]  /*51b0*/  FMUL.FTZ R133, R0.reuse, R133 ;  /* 0x0000008500857220 */ /* 0x040fe20000410000 */
[----:B------:R-:W-:Y:S01]  /*51c0*/  LOP3.LUT P3, RZ, R185, 0xff00, RZ, 0xc0, !PT ;  /* 0x0000ff00b9ff7812 */ /* 0x000fe2000786c0ff */
[----:B------:R-:W-:Y:S01]  /*51d0*/  FMUL.FTZ R148, R0, R148 ;  /* 0x0000009400947220 */ /* 0x000fe20000410000 */
[----:B-----5:R-:W-:Y:S01]  /*51e0*/  @P5 SHF.L.U32 R134, R137, 0x10, RZ ;  /* 0x0000001089865819 */ /* 0x020fe200000006ff */
[----:B------:R-:W-:Y:S01]  /*51f0*/  FMUL.FTZ R133, R133, UR4 ;  /* 0x0000000485857c20 */ /* 0x000fe20008410000 */
[----:B------:R-:W-:Y:S01]  /*5200*/  @P4 PRMT R137, R137, 0x7632, R137 ;  /* 0x0000763289894816 */ /* 0x000fe20000000089 */
[-C--:B------:R-:W-:Y:S01]  /*5210*/  FFMA.FTZ R135, R140, R152.reuse, R153 ;  /* 0x000000988c877223 */ /* 0x080fe20000010099 */
[----:B------:R-:W-:Y:S01]  /*5220*/  LOP3.LUT P0, RZ, R185, 0xff, RZ, 0xc0, !PT ;  /* 0x000000ffb9ff7812 */ /* 0x000fe2000780c0ff */
[-C--:B------:R-:W-:Y:S01]  /*5230*/  @P5 FMUL.FTZ R145, R134, R133.reuse ;  /* 0x0000008586915220 */ /* 0x080fe20000410000 */
[----:B------:R-:W-:Y:S01]  /*5240*/  @P4 SHF.L.U32 R134, R137, 0x10, RZ ;  /* 0x0000001089864819 */ /* 0x000fe200000006ff */
[----:B------:R-:W-:Y:S01]  /*5250*/  FMUL.FTZ R137, R148, UR4 ;  /* 0x0000000494897c20 */ /* 0x000fe20008410000 */
[----:B------:R-:W-:Y:S01]  /*5260*/  FADD.FTZ R135, R146, -R135 ;  /* 0x8000008792877221 */ /* 0x000fe20000010000 */
[----:B------:R-:W-:Y:S01]  /*5270*/  LOP3.LUT P2, RZ, R185, 0xff0000, RZ, 0xc0, !PT ;  /* 0x00ff0000b9ff7812 */ /* 0x000fe2000784c0ff */
[----:B------:R-:W-:Y:S01]  /*5280*/  FMUL.FTZ R133, R54, R133 ;  /* 0x0000008536857220 */ /* 0x000fe20000410000 */
[----:B------:R-:W-:Y:S01]  /*5290*/  @P4 FMUL.FTZ R147, R134, R137 ;  /* 0x0000008986934220 */ /* 0x000fe20000410000 */
[----:B------:R-:W-:Y:S01]  /*52a0*/  FFMA.FTZ R134, R141, R152, R153 ;  /* 0x000000988d867223 */ /* 0x000fe20000010099 */
[----:B------:R-:W-:Y:S01]  /*52b0*/  @P3 PRMT R141, R138, 0x7632, R141 ;  /* 0x000076328a8d3816 */ /* 0x000fe2000000008d */
[----:B------:R-:W-:Y:S01]  /*52c0*/  FMUL.FTZ R135, R2, R135 ;  /* 0x0000008702877220 */ /* 0x000fe20000410000 */
[----:B------:R-:W-:Y:S01]  /*52d0*/  MOV R140, RZ ;  /* 0x000000ff008c7202 */ /* 0x000fe20000000f00 */
[----:B------:R-:W-:Y:S01]  /*52e0*/  FADD.FTZ R149, R149, -R134 ;  /* 0x8000008695957221 */ /* 0x000fe20000010000 */
[----:B------:R-:W-:Y:S01]  /*52f0*/  @P3 SHF.L.U32 R141, R141, 0x10, RZ ;  /* 0x000000108d8d3819 */ /* 0x000fe200000006ff */
[----:B------:R-:W-:Y:S01]  /*5300*/  FMUL.FTZ R135, R0, R135 ;  /* 0x0000008700877220 */ /* 0x000fe20000410000 */
[----:B------:R-:W-:Y:S01]  /*5310*/  @P0 SHF.L.U32 R134, R138, 0x10, RZ ;  /* 0x000000108a860819 */ /* 0x000fe200000006ff */
[----:B------:R-:W-:Y:S01]  /*5320*/  FMUL.FTZ R149, R2, R149 ;  /* 0x0000009502957220 */ /* 0x000fe20000410000 */
[----:B------:R-:W-:-:S02]  /*5330*/  HFMA2 R138, -RZ, RZ, 0, 0 ;  /* 0x00000000ff8a7431 */ /* 0x000fc400000001ff */
[----:B------:R-:W-:Y:S01]  /*5340*/  FMUL.FTZ R135, R135, UR4 ;  /* 0x0000000487877c20 */ /* 0x000fe20008410000 */
[----:B------:R-:W-:Y:S01]  /*5350*/  FMUL.FTZ R137, R55, R137 ;  /* 0x0000008937897220 */ /* 0x000fe20000410000 */
[----:B------:R-:W-:Y:S01]  /*5360*/  FMUL.FTZ R146, R0, R149 ;  /* 0x0000009500927220 */ /* 0x000fe20000410000 */
[----:B------:R-:W-:Y:S01]  /*5370*/  @P2 SHF.L.U32 R149, R139, 0x10, RZ ;  /* 0x000000108b952819 */ /* 0x000fe200000006ff */
[-C--:B------:R-:W-:Y:S01]  /*5380*/  @P0 FMUL.FTZ R140, R134, R135.reuse ;  /* 0x00000087868c0220 */ /* 0x080fe20000410000 */
[----:B------:R-:W-:Y:S01]  /*5390*/  FMUL.FTZ R135, R56, R135 ;  /* 0x0000008738877220 */ /* 0x000fe20000410000 */
[----:B------:R-:W-:Y:S01]  /*53a0*/  FMUL.FTZ R146, R146, UR4 ;  /* 0x0000000492927c20 */ /* 0x000fe20008410000 */
[----:B------:R-:W-:-:S03]  /*53b0*/  FSEL R133, R133, RZ, P5 ;  /* 0x000000ff85857208 */ /* 0x000fc60002800000 */
[----:B------:R-:W-:Y:S01]  /*53c0*/  @P3 FMUL.FTZ R138, R141, R146 ;  /* 0x000000928d8a3220 */ /* 0x000fe20000410000 */
[----:B------:R-:W-:Y:S01]  /*53d0*/  FFMA.FTZ R141, R142, R152, R153 ;  /* 0x000000988e8d7223 */ /* 0x000fe20000010099 */
[----:B------:R-:W-:Y:S01]  /*53e0*/  FMUL.FTZ R142, R57, R146 ;  /* 0x00000092398e7220 */ /* 0x000fe20000410000 */
[----:B------:R-:W-:Y:S02]  /*53f0*/  FSEL R146, R135, RZ, P0 ;  /* 0x000000ff87927208 */ /* 0x000fe40000000000 */
[----:B------:R-:W-:Y:S01]  /*5400*/  FADD.FTZ R141, R150, -R141 ;  /* 0x8000008d968d7221 */ /* 0x000fe20000010000 */
[----:B------:R-:W-:-:S03]  /*5410*/  ISETP.GE.U32.AND P0, PT, R184, RZ, PT ;  /* 0x000000ffb800720c */ /* 0x000fc60003f06070 */
[----:B------:R-:W-:Y:S01]  /*5420*/  FMUL.FTZ R141, R2, R141 ;  /* 0x0000008d028d7220 */ /* 0x000fe20000410000 */
[----:B------:R-:W-:-:S03]  /*5430*/  ISETP.GE.U32.AND.EX P0, PT, R185, 0x1000000, PT, P0 ;  /* 0x01000000b900780c */ /* 0x000fc60003f06100 */
[----:B------:R-:W-:Y:S01]  /*5440*/  FMUL.FTZ R134, R0, R141 ;  /* 0x0000008d00867220 */ /* 0x000fe20000410000 */
[----:B------:R-:W-:-:S03]  /*5450*/  MOV R141, RZ ;  /* 0x000000ff008d7202 */ /* 0x000fc60000000f00 */
[----:B------:R-:W-:-:S04]  /*5460*/  FMUL.FTZ R134, R134, UR4 ;  /* 0x0000000486867c20 */ /* 0x000fc80008410000 */
[-C--:B------:R-:W-:Y:S01]  /*5470*/  @P2 FMUL.FTZ R141, R149, R134.reuse ;  /* 0x00000086958d2220 */ /* 0x080fe20000410000 */
[----:B------:R-:W-:Y:S01]  /*5480*/  FMUL.FTZ R148, R58, R134 ;  /* 0x000000863a947220 */ /* 0x000fe20000410000 */
[----:B------:R-:W-:Y:S01]  /*5490*/  FSEL R134, R142, RZ, P3 ;  /* 0x000000ff8e867208 */ /* 0x000fe20001800000 */
[-CC-:B------:R-:W-:Y:S01]  /*54a0*/  FFMA.FTZ R142, R143, R152.reuse, R153.reuse ;  /* 0x000000988f8e7223 */ /* 0x180fe20000010099 */
[----:B------:R-:W-:Y:S01]  /*54b0*/  LOP3.LUT P3, RZ, R184, 0xff, RZ, 0xc0, !PT ;  /* 0x000000ffb8ff7812 */ /* 0x000fe2000786c0ff */
[----:B------:R-:W-:Y:S01]  /*54c0*/  FFMA.FTZ R153, R132, R152, R153 ;  /* 0x0000009884997223 */ /* 0x000fe20000010099 */
[----:B------:R-:W-:Y:S01]  /*54d0*/  FSEL R135, R148, RZ, P2 ;  /* 0x000000ff94877208 */ /* 0x000fe20001000000 */
[----:B------:R-:W-:Y:S01]  /*54e0*/  FADD.FTZ R151, R151, -R142 ;  /* 0x8000008e97977221 */ /* 0x000fe20000010000 */
[----:B------:R-:W-:Y:S01]  /*54f0*/  LOP3.LUT P2, RZ, R184, 0xff00, RZ, 0xc0, !PT ;  /* 0x0000ff00b8ff7812 */ /* 0x000fe2000784c0ff */
[----:B------:R-:W-:Y:S01]  /*5500*/  FADD.FTZ R153, R144, -R153 ;  /* 0x8000009990997221 */ /* 0x000fe20000010000 */
[C---:B------:R-:W-:Y:S01]  /*5510*/  FMUL.FTZ R149, R2.reuse, R162 ;  /* 0x000000a202957220 */ /* 0x040fe20000410000 */
[C---:B------:R-:W-:Y:S01]  /*5520*/  FMUL.FTZ R151, R2.reuse, R151 ;  /* 0x0000009702977220 */ /* 0x040fe20000410000 */
[----:B------:R-:W-:Y:S01]  /*5530*/  @P0 PRMT R139, R139, 0x7632, R139 ;  /* 0x000076328b8b0816 */ /* 0x000fe2000000008b */
[----:B------:R-:W-:Y:S01]  /*5540*/  FMUL.FTZ R143, R2, R153 ;  /* 0x00000099028f7220 */ /* 0x000fe20000410000 */
[C---:B------:R-:W-:Y:S01]  /*5550*/  FMUL.FTZ R2, R0.reuse, R149 ;  /* 0x0000009500027220 */ /* 0x040fe20000410000 */
[C---:B------:R-:W-:Y:S01]  /*5560*/  FMUL.FTZ R132, R0.reuse, R151 ;  /* 0x0000009700847220 */ /* 0x040fe20000410000 */
[----:B------:R-:W-:Y:S01]  /*5570*/  @P0 SHF.L.U32 R149, R139, 0x10, RZ ;  /* 0x000000108b950819 */ /* 0x000fe200000006ff */
[----:B------:R-:W-:Y:S01]  /*5580*/  FMUL.FTZ R143, R0, R143 ;  /* 0x0000008f008f7220 */ /* 0x000fe20000410000 */
[----:B------:R-:W-:Y:S01]  /*5590*/  @P3 SHF.L.U32 R0, R136, 0x10, RZ ;  /* 0x0000001088003819 */ /* 0x000fe200000006ff */
[----:B------:R-:W-:Y:S01]  /*55a0*/  FMUL.FTZ R132, R132, UR4 ;  /* 0x0000000484847c20 */ /* 0x000fe20008410000 */
[----:B------:R-:W-:Y:S01]  /*55b0*/  HFMA2 R139, -RZ, RZ, 0, 0 ;  /* 0x00000000ff8b7431 */ /* 0x000fe200000001ff */
[----:B------:R-:W-:Y:S01]  /*55c0*/  @P2 PRMT R136, R136, 0x7632, R136 ;  /* 0x0000763288882816 */ /* 0x000fe20000000088 */
[----:B------:R-:W-:Y:S01]  /*55d0*/  FMUL.FTZ R143, R143, UR4 ;  /* 0x000000048f8f7c20 */ /* 0x000fe20008410000 */
[-C--:B------:R-:W-:Y:S01]  /*55e0*/  @P0 FMUL.FTZ R139, R149, R132.reuse ;  /* 0x00000084958b0220 */ /* 0x080fe20000410000 */
[----:B------:R-:W-:Y:S01]  /*55f0*/  FMUL.FTZ R132, R59, R132 ;  /* 0x000000843b847220 */ /* 0x000fe20000410000 */
[----:B------:R-:W-:Y:S01]  /*5600*/  @P2 SHF.L.U32 R149, R136, 0x10, RZ ;  /* 0x0000001088952819 */ /* 0x000fe200000006ff */
[----:B------:R-:W-:Y:S01]  /*5610*/  FMUL.FTZ R2, R2, UR4 ;  /* 0x0000000402027c20 */ /* 0x000fe20008410000 */
[----:B------:R-:W-:Y:S01]  /*5620*/  MOV R142, RZ ;  /* 0x000000ff008e7202 */ /* 0x000fe20000000f00 */
[----:B------:R-:W-:Y:S01]  /*5630*/  @P3 FMUL.FTZ R142, R0, R143 ;  /* 0x0000008f008e3220 */ /* 0x000fe20000410000 */
[----:B------:R-:W-:-:S02]  /*5640*/  HFMA2 R0, -RZ, RZ, 0, 0 ;  /* 0x00000000ff007431 */ /* 0x000fc400000001ff */
[-C--:B------:R-:W-:Y:S01]  /*5650*/  @P2 FMUL.FTZ R0, R149, R2.reuse ;  /* 0x0000000295002220 */ /* 0x080fe20000410000 */
[----:B------:R-:W-:Y:S01]  /*5660*/  FSEL R132, R132, RZ, P0 ;  /* 0x000000ff84847208 */ /* 0x000fe20000000000 */
[----:B------:R-:W-:Y:S01]  /*5670*/  FMUL.FTZ R143, R52, R143 ;  /* 0x0000008f348f7220 */ /* 0x000fe20000410000 */
[----:B------:R-:W-:Y:S01]  /*5680*/  FMUL.FTZ R2, R53, R2 ;  /* 0x0000000235027220 */ /* 0x000fe20000410000 */
[----:B------:R-:W-:Y:S02]  /*5690*/  FSEL R136, R137, RZ, P4 ;  /* 0x000000ff89887208 */ /* 0x000fe40002000000 */
[----:B------:R-:W-:Y:S02]  /*56a0*/  F2FP.BF16.F32.PACK_AB R135, R132, R135 ;  /* 0x000000878487723e */ /* 0x000fe400000010ff */
[----:B------:R-:W-:Y:S02]  /*56b0*/  FSEL R132, R143, RZ, P3 ;  /* 0x000000ff8f847208 */ /* 0x000fe40001800000 */
[----:B------:R-:W-:-:S02]  /*56c0*/  FSEL R137, R2, RZ, P2 ;  /* 0x000000ff02897208 */ /* 0x000fc40001000000 */
[----:B------:R-:W-:Y:S02]  /*56d0*/  F2FP.BF16.F32.PACK_AB R134, R134, R146 ;  /* 0x000000928686723e */ /* 0x000fe400000010ff */
[----:B------:R-:W-:Y:S02]  /*56e0*/  F2FP.BF16.F32.PACK_AB R133, R136, R133 ;  /* 0x000000858885723e */ /* 0x000fe400000010ff */
[----:B------:R-:W-:-:S07]  /*56f0*/  F2FP.BF16.F32.PACK_AB R132, R137, R132 ;  /* 0x000000848984723e */ /* 0x000fce00000010ff */
.L_x_8837:
[----:B------:R-:W0:Y:S01]  /*5700*/  @P1 LDC.64 R136, c[0x0][0x478] ;  /* 0x00011e00ff881b82 */ /* 0x000e220000000a00 */
[----:B------:R-:W-:Y:S01]  /*5710*/  MOV R2, 0x10 ;  /* 0x0000001000027802 */ /* 0x000fe20000000f00 */
[----:B0-----:R-:W-:-:S04]  /*5720*/  @P1 IMAD.WIDE.U32 R136, R3, 0x20, R136 ;  /* 0x0000002003881825 */ /* 0x001fc800078e0088 */
[----:B------:R-:W-:Y:S01]  /*5730*/  IMAD.WIDE.U32 R2, R3, R2, UR20 ;  /* 0x0000001403027e25 */ /* 0x000fe2000f8e0002 */
[----:B------:R1:W-:Y:S04]  /*5740*/  @P1 STG.E.128 desc[UR6][R136.64], R124 ;  /* 0x0000007c88001986 */ /* 0x0003e8000c101d06 */
[----:B------:R1:W-:Y:S04]  /*5750*/  @P1 STG.E.128 desc[UR6][R136.64+0x10], R128 ;  /* 0x0000108088001986 */ /* 0x0003e8000c101d06 */
[----:B------:R1:W-:Y:S01]  /*5760*/  STG.E.128 desc[UR6][R2.64], R132 ;  /* 0x0000008402007986 */ /* 0x0003e2000c101d06 */
[----:B------:R-:W-:Y:S05]  /*5770*/  BRA `(.L_x_8838) ;  /* 0x0000003400047947 */ /* 0x000fea0003800000 */
.L_x_8829:
[----:B-1----:R-:W-:-:S05]  /*5780*/  MOV R136, 0x10 ;  /* 0x0000001000887802 */ /* 0x002fca0000000f00 */
[----:B------:R-:W-:-:S06]  /*5790*/  IMAD.WIDE.U32 R136, R182, R136, UR18 ;  /* 0x00000012b6887e25 */ /* 0x000fcc000f8e0088 */
[----:B------:R-:W5:Y:S01]  /*57a0*/  LDG.E.128 R136, desc[UR6][R136.64] ;  /* 0x0000000688887981 */ /* 0x000f62000c1e1d00 */
[----:B------:R-:W-:-:S04]  /*57b0*/  UISETP.NE.U32.AND UP0, UPT, UR16, URZ, UPT ;  /* 0x000000ff1000728c */ /* 0x000fc8000bf05070 */
[----:B------:R-:W-:-:S09]  /*57c0*/  UISETP.NE.AND.EX UP0, UPT, UR17, URZ, UPT, UP0 ;  /* 0x000000ff1100728c */ /* 0x000fd2000bf05300 */
[----:B------:R-:W-:Y:S05]  /*57d0*/  BRA.U UP0, `(.L_x_8839) ;  /* 0x00000005008c7547 */ /* 0x000fea000b800000 */
[-CC-:B------:R-:W-:Y:S01]  /*57e0*/  FFMA.FTZ R231, R231, R152.reuse, R153.reuse ;  /* 0x00000098e7e77223 */ /* 0x180fe20000010099 */
[----:B-----5:R-:W-:Y:S01]  /*57f0*/  LOP3.LUT P0, RZ, R191, 0xff, RZ, 0xc0, !PT ;  /* 0x000000ffbfff7812 */ /* 0x020fe2000780c0ff */
[----:B------:R-:W-:Y:S01]  /*5800*/  UMOV UR4, UR5 ;  /* 0x0000000500047c82 */ /* 0x000fe20008000000 */
[-C--:B------:R-:W-:Y:S01]  /*5810*/  FFMA.FTZ R159, R159, R152.reuse, R153 ;  /* 0x000000989f9f7223 */ /* 0x080fe20000010099 */
[----:B------:R-:W-:Y:S01]  /*5820*/  FADD.FTZ R183, R183, -R231 ;  /* 0x800000e7b7b77221 */ /* 0x000fe20000010000 */
[----:B------:R-:W-:Y:S01]  /*5830*/  LOP3.LUT P5, RZ, R191, 0xff00, RZ, 0xc0, !PT ;  /* 0x0000ff00bfff7812 */ /* 0x000fe200078ac0ff */
[----:B------:R-:W-:Y:S01]  /*5840*/  FFMA.FTZ R175, R175, R152, R153 ;  /* 0x00000098afaf7223 */ /* 0x000fe20000010099 */
[----:B------:R-:W-:Y:S01]  /*5850*/  FADD.FTZ R159, R158, -R159 ;  /* 0x8000009f9e9f7221 */ /* 0x000fe20000010000 */
[----:B------:R-:W-:Y:S01]  /*5860*/  FFMA.FTZ R183, R2, R183, R96 ;  /* 0x000000b702b77223 */ /* 0x000fe20000010060 */
[----:B------:R-:W-:Y:S02]  /*5870*/  HFMA2 R158, -RZ, RZ, 0, 0 ;  /* 0x00000000ff9e7431 */ /* 0x000fe400000001ff */
[----:B------:R-:W-:Y:S01]  /*5880*/  FADD.FTZ R160, R160, -R175 ;  /* 0x800000afa0a07221 */ /* 0x000fe20000010000 */
[----:B------:R-:W-:Y:S01]  /*5890*/  FFMA.FTZ R159, R2, R159, R97 ;  /* 0x0000009f029f7223 */ /* 0x000fe20000010061 */
[----:B------:R-:W-:Y:S01]  /*58a0*/  FMUL.FTZ R183, R183, R0 ;  /* 0x00000000b7b77220 */ /* 0x000fe20000410000 */
[--C-:B------:R-:W-:Y:S01]  /*58b0*/  FFMA.FTZ R233, R233, R152, R153.reuse ;  /* 0x00000098e9e97223 */ /* 0x100fe20000010099 */
[----:B------:R-:W-:Y:S01]  /*58c0*/  @P0 SHF.L.U32 R231, R138, 0x10, RZ ;  /* 0x000000108ae70819 */ /* 0x000fe200000006ff */
[----:B------:R-:W-:Y:S01]  /*58d0*/  FFMA.FTZ R160, R2, R160, R98 ;  /* 0x000000a002a07223 */ /* 0x000fe20000010062 */
[----:B------:R-:W-:Y:S01]  /*58e0*/  FMUL.FTZ R183, R183, UR4 ;  /* 0x00000004b7b77c20 */ /* 0x000fe20008410000 */
[----:B------:R-:W-:Y:S01]  /*58f0*/  FFMA.FTZ R154, R154, R152, R153 ;  /* 0x000000989a9a7223 */ /* 0x000fe20000010099 */
[----:B------:R-:W-:Y:S01]  /*5900*/  LOP3.LUT P3, RZ, R190, 0xff0000, RZ, 0xc0, !PT ;  /* 0x00ff0000beff7812 */ /* 0x000fe2000786c0ff */
[-C--:B------:R-:W-:Y:S01]  /*5910*/  FMUL.FTZ R160, R160, R0.reuse ;  /* 0x00000000a0a07220 */ /* 0x080fe20000410000 */
[----:B------:R-:W-:Y:S01]  /*5920*/  @P0 FMUL.FTZ R158, R183, R231 ;  /* 0x000000e7b79e0220 */ /* 0x000fe20000410000 */
[----:B------:R-:W-:Y:S01]  /*5930*/  FMUL.FTZ R183, R32, R183 ;  /* 0x000000b720b77220 */ /* 0x000fe20000410000 */
[----:B------:R-:W-:Y:S01]  /*5940*/  @P5 PRMT R231, R138, 0x7632, R231 ;  /* 0x000076328ae75816 */ /* 0x000fe200000000e7 */
[----:B------:R-:W-:Y:S01]  /*5950*/  FMUL.FTZ R138, R159, R0 ;  /* 0x000000009f8a7220 */ /* 0x000fe20000410000 */
[----:B------:R-:W-:Y:S01]  /*5960*/  MOV R159, RZ ;  /* 0x000000ff009f7202 */ /* 0x000fe20000000f00 */
[----:B------:R-:W-:Y:S01]  /*5970*/  FADD.FTZ R233, R157, -R233 ;  /* 0x800000e99de97221 */ /* 0x000fe20000010000 */
[----:B------:R-:W-:Y:S01]  /*5980*/  FSEL R175, R183, RZ, P0 ;  /* 0x000000ffb7af7208 */ /* 0x000fe20000000000 */
[----:B------:R-:W-:Y:S01]  /*5990*/  FMUL.FTZ R138, R138, UR4 ;  /* 0x000000048a8a7c20 */ /* 0x000fe20008410000 */
[----:B------:R-:W-:Y:S01]  /*59a0*/  LOP3.LUT P0, RZ, R191, 0xff0000, RZ, 0xc0, !PT ;  /* 0x00ff0000bfff7812 */ /* 0x000fe2000780c0ff */
[----:B------:R-:W-:Y:S01]  /*59b0*/  FMUL.FTZ R183, R160, UR4 ;  /* 0x00000004a0b77c20 */ /* 0x000fe20008410000 */
[----:B------:R-:W-:Y:S01]  /*59c0*/  @P5 SHF.L.U32 R231, R231, 0x10, RZ ;  /* 0x00000010e7e75819 */ /* 0x000fe200000006ff */
[----:B------:R-:W-:Y:S01]  /*59d0*/  HFMA2 R160, -RZ, RZ, 0, 0 ;  /* 0x00000000ffa07431 */ /* 0x000fe200000001ff */
[----:B------:R-:W-:Y:S01]  /*59e0*/  LOP3.LUT P4, RZ, R190, 0xff, RZ, 0xc0, !PT ;  /* 0x000000ffbeff7812 */ /* 0x000fe2000788c0ff */
[----:B------:R-:W-:Y:S01]  /*59f0*/  FADD.FTZ R154, R156, -R154 ;  /* 0x8000009a9c9a7221 */ /* 0x000fe20000010000 */
[----:B------:R-:W-:Y:S01]  /*5a00*/  LOP3.LUT P1, RZ, R190, 0xff00, RZ, 0xc0, !PT ;  /* 0x0000ff00beff7812 */ /* 0x000fe2000782c0ff */
[----:B------:R-:W-:Y:S01]  /*5a10*/  @P5 FMUL.FTZ R159, R138, R231 ;  /* 0x000000e78a9f5220 */ /* 0x000fe20000410000 */
[----:B------:R-:W-:Y:S01]  /*5a20*/  FFMA.FTZ R233, R2, R233, R94 ;  /* 0x000000e902e97223 */ /* 0x000fe2000001005e */
[----:B------:R-:W-:Y:S01]  /*5a30*/  LOP3.LUT P2, RZ, R190, 0xff000000, RZ, 0xc0, !PT ;  /* 0xff000000beff7812 */ /* 0x000fe2000784c0ff */
[----:B------:R-:W-:Y:S01]  /*5a40*/  FFMA.FTZ R154, R2, R154, R92 ;  /* 0x0000009a029a7223 */ /* 0x000fe2000001005c */
[-CC-:B------:R-:W-:Y:S01]  /*5a50*/  FFMA.FTZ R235, R235, R152.reuse, R153.reuse ;  /* 0x00000098ebeb7223 */ /* 0x180fe20000010099 */
[-CC-:B------:R-:W-:Y:S01]  /*5a60*/  FFMA.FTZ R157, R232, R152.reuse, R153.reuse ;  /* 0x00000098e89d7223 */ /* 0x180fe20000010099 */
[----:B------:R-:W-:Y:S01]  /*5a70*/  @P0 SHF.L.U32 R231, R139, 0x10, RZ ;  /* 0x000000108be70819 */ /* 0x000fe200000006ff */
[----:B------:R-:W-:Y:S01]  /*5a80*/  FFMA.FTZ R174, R174, R152, R153 ;  /* 0x00000098aeae7223 */ /* 0x000fe20000010099 */
[-C--:B------:R-:W-:Y:S01]  /*5a90*/  FMUL.FTZ R232, R233, R0.reuse ;  /* 0x00000000e9e87220 */ /* 0x080fe20000410000 */
[----:B------:R-:W-:Y:S01]  /*5aa0*/  FMUL.FTZ R154, R154, R0 ;  /* 0x000000009a9a7220 */ /* 0x000fe20000410000 */
[----:B------:R-:W-:Y:S01]  /*5ab0*/  FADD.FTZ R235, R234, -R235 ;  /* 0x800000ebeaeb7221 */ /* 0x000fe20000010000 */
[----:B------:R-:W-:Y:S01]  /*5ac0*/  @P0 FMUL.FTZ R160, R183, R231 ;  /* 0x000000e7b7a00220 */ /* 0x000fe20000410000 */
[----:B------:R-:W-:Y:S01]  /*5ad0*/  FMUL.FTZ R183, R34, R183 ;  /* 0x000000b722b77220 */ /* 0x000fe20000410000 */
[----:B------:R-:W-:Y:S01]  /*5ae0*/  FADD.FTZ R157, R155, -R157 ;  /* 0x8000009d9b9d7221 */ /* 0x000fe20000010000 */
[----:B------:R-:W-:Y:S01]  /*5af0*/  FADD.FTZ R161, R161, -R174 ;  /* 0x800000aea1a17221 */ /* 0x000fe20000010000 */
[----:B------:R-:W-:Y:S01]  /*5b00*/  @P3 SHF.L.U32 R233, R137, 0x10, RZ ;  /* 0x0000001089e93819 */ /* 0x000fe200000006ff */
[----:B------:R-:W-:Y:S01]  /*5b10*/  FMUL.FTZ R232, R232, UR4 ;  /* 0x00000004e8e87c20 */ /* 0x000fe20008410000 */
[----:B------:R-:W-:Y:S01]  /*5b20*/  FSEL R183, R183, RZ, P0 ;  /* 0x000000ffb7b77208 */ /* 0x000fe20000000000 */
[----:B------:R-:W-:Y:S01]  /*5b30*/  FMUL.FTZ R234, R154, UR4 ;  /* 0x000000049aea7c20 */ /* 0x000fe20008410000 */
[----:B------:R-:W-:Y:S01]  /*5b40*/  ISETP.GE.U32.AND P0, PT, R190, RZ, PT ;  /* 0x000000ffbe00720c */ /* 0x000fe20003f06070 */
[----:B------:R-:W-:Y:S01]  /*5b50*/  FFMA.FTZ R235, R2, R235, R93 ;  /* 0x000000eb02eb7223 */ /* 0x000fe2000001005d */
[----:B------:R-:W-:Y:S01]  /*5b60*/  @P4 SHF.L.U32 R156, R136, 0x10, RZ ;  /* 0x00000010889c4819 */ /* 0x000fe200000006ff */
[C---:B------:R-:W-:Y:S01]  /*5b70*/  FFMA.FTZ R157, R2.reuse, R157, R95 ;  /* 0x0000009d029d7223 */ /* 0x040fe2000001005f */
[----:B------:R-:W-:Y:S01]  /*5b80*/  ISETP.GE.U32.AND.EX P0, PT, R191, 0x1000000, PT, P0 ;  /* 0x01000000bf00780c */ /* 0x000fe20003f06100 */
[----:B------:R-:W-:Y:S01]  /*5b90*/  FFMA.FTZ R161, R2, R161, R99 ;  /* 0x000000a102a17223 */ /* 0x000fe20000010063 */
[----:B------:R-:W-:-:S02]  /*5ba0*/  HFMA2 R155, -RZ, RZ, 0, 0 ;  /* 0x00000000ff9b7431 */ /* 0x000fc400000001ff */
[----:B------:R-:W-:Y:S01]  /*5bb0*/  @P3 FMUL.FTZ R155, R232, R233 ;  /* 0x000000e9e89b3220 */ /* 0x000fe20000410000 */
[----:B------:R-:W-:Y:S02]  /*5bc0*/  HFMA2 R154, -RZ, RZ, 0, 0 ;  /* 0x00000000ff9a7431 */ /* 0x000fe400000001ff */
[----:B------:R-:W-:Y:S01]  /*5bd0*/  @P4 FMUL.FTZ R154, R234, R156 ;  /* 0x0000009cea9a4220 */ /* 0x000fe20000410000 */
[----:B------:R-:W-:Y:S01]  /*5be0*/  @P1 PRMT R136, R136, 0x7632, R136 ;  /* 0x0000763288881816 */ /* 0x000fe20000000088 */
[-C--:B------:R-:W-:Y:S01]  /*5bf0*/  FMUL.FTZ R156, R235, R0.reuse ;  /* 0x00000000eb9c7220 */ /* 0x080fe20000410000 */
[----:B------:R-:W-:Y:S01]  /*5c00*/  @P2 PRMT R233, R137, 0x7632, R233 ;  /* 0x0000763289e92816 */ /* 0x000fe200000000e9 */
[-C--:B------:R-:W-:Y:S01]  /*5c10*/  FMUL.FTZ R137, R157, R0.reuse ;  /* 0x000000009d897220 */ /* 0x080fe20000410000 */
[----:B------:R-:W-:Y:S01]  /*5c20*/  FMUL.FTZ R161, R161, R0 ;  /* 0x00000000a1a17220 */ /* 0x000fe20000410000 */
[----:B------:R-:W-:Y:S01]  /*5c30*/  @P1 SHF.L.U32 R235, R136, 0x10, RZ ;  /* 0x0000001088eb1819 */ /* 0x000fe200000006ff */
[----:B------:R-:W-:Y:S01]  /*5c40*/  FMUL.FTZ R136, R156, UR4 ;  /* 0x000000049c887c20 */ /* 0x000fe20008410000 */
[----:B------:R-:W-:Y:S01]  /*5c50*/  @P0 PRMT R139, R139, 0x7632, R139 ;  /* 0x000076328b8b0816 */ /* 0x000fe2000000008b */
[----:B------:R-:W-:Y:S01]  /*5c60*/  FMUL.FTZ R137, R137, UR4 ;  /* 0x0000000489897c20 */ /* 0x000fe20008410000 */
[----:B------:R-:W-:Y:S01]  /*5c70*/  @P2 SHF.L.U32 R233, R233, 0x10, RZ ;  /* 0x00000010e9e92819 */ /* 0x000fe200000006ff */
[----:B------:R-:W-:Y:S01]  /*5c80*/  FMUL.FTZ R174, R161, UR4 ;  /* 0x00000004a1ae7c20 */ /* 0x000fe20008410000 */
[----:B------:R-:W-:Y:S01]  /*5c90*/  @P0 SHF.L.U32 R139, R139, 0x10, RZ ;  /* 0x000000108b8b0819 */ /* 0x000fe200000006ff */
[----:B------:R-:W-:Y:S01]  /*5ca0*/  FMUL.FTZ R138, R33, R138 ;  /* 0x0000008a218a7220 */ /* 0x000fe20000410000 */
[----:B------:R-:W-:Y:S01]  /*5cb0*/  MOV R156, RZ ;  /* 0x000000ff009c7202 */ /* 0x000fe20000000f00 */
        /* <DEDUP_REMOVED lines=21> */
.L_x_8839:
        /* <DEDUP_REMOVED lines=8> */
[C---:B------:R-:W-:Y:S01]  /*5e90*/  FFMA.FTZ R124, R2.reuse, R154, R92 ;  /* 0x0000009a027c7223 */ /* 0x040fe2000001005c */
[----:B------:R-:W-:Y:S02]  /*5ea0*/  HFMA2 R154, -RZ, RZ, 0, 0 ;  /* 0x00000000ff9a7431 */ /* 0x000fe400000001ff */
[----:B------:R-:W-:Y:S01]  /*5eb0*/  FFMA.FTZ R125, R2, R125, R93 ;  /* 0x0000007d027d7223 */ /* 0x000fe2000001005d */
        /* <DEDUP_REMOVED lines=17> */
[----:B------:R-:W-:Y:S01]  /*5fd0*/  LOP3.LUT P5, RZ, R191, 0xff00, RZ, 0xc0, !PT ;  /* 0x0000ff00bfff7812 */ /* 0x000fe200078ac0ff */
[-CC-:B------:R-:W-:Y:S01]  /*5fe0*/  FFMA.FTZ R175, R175, R152.reuse, R153.reuse ;  /* 0x00000098afaf7223 */ /* 0x180fe20000010099 */
[----:B------:R-:W-:Y:S01]  /*5ff0*/  FMUL.FTZ R234, R234, UR4 ;  /* 0x00000004eaea7c20 */ /* 0x000fe20008410000 */
[----:B------:R-:W-:Y:S01]  /*6000*/  @P2 FMUL.FTZ R156, R126, R127 ;  /* 0x0000007f7e9c2220 */ /* 0x000fe20000410000 */
[----:B------:R-:W-:Y:S01]  /*6010*/  FFMA.FTZ R126, R2, R233, R94 ;  /* 0x000000e9027e7223 */ /* 0x000fe2000001005e */
[----:B------:R-:W-:Y:S01]  /*6020*/  FFMA.FTZ R127, R232, R152, R153 ;  /* 0x00000098e87f7223 */ /* 0x000fe20000010099 */
[----:B------:R-:W-:Y:S01]  /*6030*/  FADD.FTZ R160, R160, -R175 ;  /* 0x800000afa0a07221 */ /* 0x000fe20000010000 */
[----:B------:R-:W-:Y:S01]  /*6040*/  FMUL.FTZ R136, R136, UR4 ;  /* 0x0000000488887c20 */ /* 0x000fe20008410000 */
[----:B------:R-:W-:Y:S01]  /*6050*/  FMUL.FTZ R130, R126, R0 ;  /* 0x000000007e827220 */ /* 0x000fe20000410000 */
[----:B------:R-:W-:Y:S01]  /*6060*/  FADD.FTZ R127, R155, -R127 ;  /* 0x8000007f9b7f7221 */ /* 0x000fe20000010000 */
[----:B------:R-:W-:Y:S01]  /*6070*/  MOV R155, RZ ;  /* 0x000000ff009b7202 */ /* 0x000fe20000000f00 */
[----:B------:R-:W-:Y:S01]  /*6080*/  FMUL.FTZ R234, R28, R234 ;  /* 0x000000ea1cea7220 */ /* 0x000fe20000410000 */
[----:B------:R-:W-:Y:S01]  /*6090*/  @P1 FMUL.FTZ R129, R130, UR4 ;  /* 0x0000000482811c20 */ /* 0x000fe20008410000 */
[----:B------:R-:W-:Y:S01]  /*60a0*/  FFMA.FTZ R127, R2, R127, R95 ;  /* 0x0000007f027f7223 */ /* 0x000fe2000001005f */
[----:B------:R-:W-:Y:S01]  /*60b0*/  FMUL.FTZ R130, R130, UR4 ;  /* 0x0000000482827c20 */ /* 0x000fe20008410000 */
[----:B------:R-:W-:Y:S01]  /*60c0*/  FMUL.FTZ R136, R29, R136 ;  /* 0x000000881d887220 */ /* 0x000fe20000410000 */
[----:B------:R-:W-:Y:S01]  /*60d0*/  @P1 FMUL.FTZ R155, R128, R129 ;  /* 0x00000081809b1220 */ /* 0x000fe20000410000 */
[----:B------:R-:W-:Y:S01]  /*60e0*/  @P4 PRMT R128, R137, 0x7632, R128 ;  /* 0x0000763289804816 */ /* 0x000fe20000000080 */
[----:B------:R-:W-:Y:S01]  /*60f0*/  FMUL.FTZ R137, R127, R0 ;  /* 0x000000007f897220 */ /* 0x000fe20000410000 */
[----:B------:R-:W-:Y:S01]  /*6100*/  FMUL.FTZ R130, R30, R130 ;  /* 0x000000821e827220 */ /* 0x000fe20000410000 */
[----:B------:R-:W-:-:S02]  /*6110*/  FSEL R234, R234, RZ, P3 ;  /* 0x000000ffeaea7208 */ /* 0x000fc40001800000 */
[----:B------:R-:W-:Y:S01]  /*6120*/  @P4 SHF.L.U32 R128, R128, 0x10, RZ ;  /* 0x0000001080804819 */ /* 0x000fe200000006ff */
[----:B------:R-:W-:Y:S01]  /*6130*/  @P4 FMUL.FTZ R129, R137, UR4 ;  /* 0x0000000489814c20 */ /* 0x000fe20008410000 */
[----:B------:R-:W-:Y:S01]  /*6140*/  FSEL R175, R130, RZ, P1 ;  /* 0x000000ff82af7208 */ /* 0x000fe20000800000 */
[----:B------:R-:W-:Y:S01]  /*6150*/  FFMA.FTZ R130, R2, R160, R98 ;  /* 0x000000a002827223 */ /* 0x000fe20000010062 */
[----:B------:R-:W-:Y:S01]  /*6160*/  LOP3.LUT P1, RZ, R191, 0xff0000, RZ, 0xc0, !PT ;  /* 0x00ff0000bfff7812 */ /* 0x000fe2000782c0ff */
[----:B------:R-:W-:Y:S01]  /*6170*/  @P4 FMUL.FTZ R157, R128, R129 ;  /* 0x00000081809d4220 */ /* 0x000fe20000410000 */
[----:B------:R-:W-:Y:S01]  /*6180*/  FFMA.FTZ R128, R2, R231, R96 ;  /* 0x000000e702807223 */ /* 0x000fe20000010060 */
[----:B------:R-:W-:Y:S01]  /*6190*/  FFMA.FTZ R129, R159, R152, R153 ;  /* 0x000000989f817223 */ /* 0x000fe20000010099 */
[----:B------:R-:W-:Y:S01]  /*61a0*/  @P0 SHF.L.U32 R159, R138, 0x10, RZ ;  /* 0x000000108a9f0819 */ /* 0x000fe200000006ff */
[----:B------:R-:W-:Y:S01]  /*61b0*/  FMUL.FTZ R137, R137, UR4 ;  /* 0x0000000489897c20 */ /* 0x000fe20008410000 */
[-C--:B------:R-:W-:Y:S01]  /*61c0*/  FMUL.FTZ R131, R128, R0.reuse ;  /* 0x0000000080837220 */ /* 0x080fe20000410000 */
[----:B------:R-:W-:Y:S01]  /*61d0*/  FADD.FTZ R129, R158, -R129 ;  /* 0x800000819e817221 */ /* 0x000fe20000010000 */
[----:B------:R-:W-:Y:S01]  /*61e0*/  MOV R158, RZ ;  /* 0x000000ff009e7202 */ /* 0x000fe20000000f00 */
[----:B------:R-:W-:Y:S01]  /*61f0*/  FMUL.FTZ R137, R31, R137 ;  /* 0x000000891f897220 */ /* 0x000fe20000410000 */
[C---:B------:R-:W-:Y:S01]  /*6200*/  @P0 FMUL.FTZ R183, R131.reuse, UR4 ;  /* 0x0000000483b70c20 */ /* 0x040fe20008410000 */
[----:B------:R-:W-:Y:S01]  /*6210*/  FFMA.FTZ R129, R2, R129, R97 ;  /* 0x0000008102817223 */ /* 0x000fe20000010061 */
[----:B------:R-:W-:Y:S01]  /*6220*/  FMUL.FTZ R131, R131, UR4 ;  /* 0x0000000483837c20 */ /* 0x000fe20008410000 */
[----:B------:R-:W-:Y:S01]  /*6230*/  MOV R160, RZ ;  /* 0x000000ff00a07202 */ /* 0x000fe20000000f00 */
[----:B------:R-:W-:Y:S01]  /*6240*/  @P0 FMUL.FTZ R158, R159, R183 ;  /* 0x000000b79f9e0220 */ /* 0x000fe20000410000 */
[----:B------:R-:W-:Y:S01]  /*6250*/  @P5 PRMT R183, R138, 0x7632, R183 ;  /* 0x000076328ab75816 */ /* 0x000fe200000000b7 */
[----:B------:R-:W-:Y:S01]  /*6260*/  FMUL.FTZ R138, R129, R0 ;  /* 0x00000000818a7220 */ /* 0x000fe20000410000 */
[----:B------:R-:W-:Y:S01]  /*6270*/  FMUL.FTZ R131, R32, R131 ;  /* 0x0000008320837220 */ /* 0x000fe20000410000 */
[----:B------:R-:W-:Y:S01]  /*6280*/  HFMA2 R159, -RZ, RZ, 0, 0 ;  /* 0x00000000ff9f7431 */ /* 0x000fe200000001ff */
[----:B------:R-:W-:Y:S01]  /*6290*/  @P5 SHF.L.U32 R183, R183, 0x10, RZ ;  /* 0x00000010b7b75819 */ /* 0x000fe200000006ff */
[C---:B------:R-:W-:Y:S01]  /*62a0*/  @P5 FMUL.FTZ R231, R138.reuse, UR4 ;  /* 0x000000048ae75c20 */ /* 0x040fe20008410000 */
[----:B------:R-:W-:Y:S01]  /*62b0*/  FMUL.FTZ R138, R138, UR4 ;  /* 0x000000048a8a7c20 */ /* 0x000fe20008410000 */
[----:B------:R-:W-:-:S02]  /*62c0*/  FSEL R137, R137, RZ, P4 ;  /* 0x000000ff89897208 */ /* 0x000fc40002000000 */
[----:B------:R-:W-:Y:S01]  /*62d0*/  @P5 FMUL.FTZ R159, R183, R231 ;  /* 0x000000e7b79f5220 */ /* 0x000fe20000410000 */
[----:B------:R-:W-:Y:S01]  /*62e0*/  FSEL R183, R131, RZ, P0 ;  /* 0x000000ff83b77208 */ /* 0x000fe20000000000 */
[----:B------:R-:W-:Y:S01]  /*62f0*/  FFMA.FTZ R131, R174, R152, R153 ;  /* 0x00000098ae837223 */ /* 0x000fe20000010099 */
[----:B------:R-:W-:Y:S01]  /*6300*/  ISETP.GE.U32.AND P0, PT, R190, RZ, PT ;  /* 0x000000ffbe00720c */ /* 0x000fe20003f06070 */
[----:B------:R-:W-:Y:S01]  /*6310*/  FMUL.FTZ R174, R130, R0 ;  /* 0x0000000082ae7220 */ /* 0x000fe20000410000 */
[----:B------:R-:W-:Y:S01]  /*6320*/  FMUL.FTZ R138, R33, R138 ;  /* 0x0000008a218a7220 */ /* 0x000fe20000410000 */
[----:B------:R-:W-:Y:S01]  /*6330*/  FADD.FTZ R131, R161, -R131 ;  /* 0x80000083a1837221 */ /* 0x000fe20000010000 */
[----:B------:R-:W-:Y:S01]  /*6340*/  ISETP.GE.U32.AND.EX P0, PT, R191, 0x1000000, PT, P0 ;  /* 0x01000000bf00780c */ /* 0x000fe20003f06100 */
[----:B------:R-:W-:Y:S01]  /*6350*/  @P1 FMUL.FTZ R190, R174, UR4 ;  /* 0x00000004aebe1c20 */ /* 0x000fe20008410000 */
[----:B------:R-:W-:Y:S01]  /*6360*/  @P1 SHF.L.U32 R161, R139, 0x10, RZ ;  /* 0x000000108ba11819 */ /* 0x000fe200000006ff */
[----:B------:R-:W-:Y:S01]  /*6370*/  FFMA.FTZ R131, R2, R131, R99 ;  /* 0x0000008302837223 */ /* 0x000fe20000010063 */
[----:B------:R-:W-:Y:S01]  /*6380*/  FMUL.FTZ R174, R174, UR4 ;  /* 0x00000004aeae7c20 */ /* 0x000fe20008410000 */
[----:B------:R-:W-:-:S02]  /*6390*/  FSEL R138, R138, RZ, P5 ;  /* 0x000000ff8a8a7208 */ /* 0x000fc40002800000 */
[----:B------:R-:W-:Y:S01]  /*63a0*/  @P1 FMUL.FTZ R160, R161, R190 ;  /* 0x000000bea1a01220 */ /* 0x000fe20000410000 */
[----:B------:R-:W-:Y:S01]  /*63b0*/  FMUL.FTZ R174, R34, R174 ;  /* 0x000000ae22ae7220 */ /* 0x000fe20000410000 */
[----:B------:R-:W-:Y:S01]  /*63c0*/  FSEL R136, R136, RZ, P2 ;  /* 0x000000ff88887208 */ /* 0x000fe20001000000 */
[----:B------:R-:W-:Y:S01]  /*63d0*/  HFMA2 R161, -RZ, RZ, 0, 0 ;  /* 0x00000000ffa17431 */ /* 0x000fe200000001ff */
[----:B------:R-:W-:Y:S02]  /*63e0*/  F2FP.BF16.F32.PACK_AB R138, R138, R183 ;  /* 0x000000b78a8a723e */ /* 0x000fe400000010ff */
[----:B------:R-:W-:Y:S01]  /*63f0*/  @P0 PRMT R190, R139, 0x7632, R190 ;  /* 0x000076328bbe0816 */ /* 0x000fe200000000be */
[----:B------:R-:W-:Y:S01]  /*6400*/  FMUL.FTZ R139, R131, R0 ;  /* 0x00000000838b7220 */ /* 0x000fe20000410000 */
[----:B------:R-:W-:Y:S02]  /*6410*/  FSEL R174, R174, RZ, P1 ;  /* 0x000000ffaeae7208 */ /* 0x000fe40000800000 */
[----:B------:R-:W-:Y:S01]  /*6420*/  @P0 SHF.L.U32 R190, R190, 0x10, RZ ;  /* 0x00000010bebe0819 */ /* 0x000fe200000006ff */
[C---:B------:R-:W-:Y:S01]  /*6430*/  @P0 FMUL.FTZ R191, R139.reuse, UR4 ;  /* 0x000000048bbf0c20 */ /* 0x040fe20008410000 */
[----:B------:R-:W-:Y:S01]  /*6440*/  FMUL.FTZ R139, R139, UR4 ;  /* 0x000000048b8b7c20 */ /* 0x000fe20008410000 */
[----:B------:R-:W-:-:S02]  /*6450*/  F2FP.BF16.F32.PACK_AB R137, R137, R175 ;  /* 0x000000af8989723e */ /* 0x000fc400000010ff */
[----:B------:R-:W-:Y:S01]  /*6460*/  @P0 FMUL.FTZ R161, R190, R191 ;  /* 0x000000bfbea10220 */ /* 0x000fe20000410000 */
[----:B------:R-:W-:Y:S01]  /*6470*/  FMUL.FTZ R139, R35, R139 ;  /* 0x0000008b238b7220 */ /* 0x000fe20000410000 */
[----:B------:R-:W-:-:S04]  /*6480*/  F2FP.BF16.F32.PACK_AB R136, R136, R234 ;  /* 0x000000ea8888723e */ /* 0x000fc800000010ff */
[----:B------:R-:W-:-:S04]  /*6490*/  FSEL R139, R139, RZ, P0 ;  /* 0x000000ff8b8b7208 */ /* 0x000fc80000000000 */
[----:B------:R-:W-:-:S07]  /*64a0*/  F2FP.BF16.F32.PACK_AB R139, R139, R174 ;  /* 0x000000ae8b8b723e */ /* 0x000fce00000010ff */
.L_x_8840:
[----:B------:R-:W-:Y:S02]  /*64b0*/  ISETP.NE.U32.AND P1, PT, RZ, UR16, PT ;  /* 0x00000010ff007c0c */ /* 0x000fe4000bf25070 */
[----:B------:R-:W-:Y:S02]  /*64c0*/  MOV R183, 0x10 ;  /* 0x0000001000b77802 */ /* 0x000fe40000000f00 */
[----:B------:R-:W-:-:S13]  /*64d0*/  ISETP.NE.AND.EX P1, PT, RZ, UR17, PT, P1 ;  /* 0x00000011ff007c0c */ /* 0x000fda000bf25310 */
[----:B------:R-:W0:Y:S02]  /*64e0*/  @P1 LDC.64 R174, c[0x0][0x478] ;  /* 0x00011e00ffae1b82 */ /* 0x000e240000000a00 */
        /* <DEDUP_REMOVED lines=17> */
[C---:B------:R-:W-:Y:S01]  /*6600*/  FFMA.FTZ R126, R2.reuse, R211, R102 ;  /* 0x000000d3027e7223 */ /* 0x040fe20000010066 */
[----:B------:R-:W-:Y:S01]  /*6610*/  LOP3.LUT P4, RZ, R189, 0xff, RZ, 0xc0, !PT ;  /* 0x000000ffbdff7812 */ /* 0x000fe2000788c0ff */
[----:B------:R-:W-:Y:S01]  /*6620*/  FFMA.FTZ R127, R2, R127, R103 ;  /* 0x0000007f027f7223 */ /* 0x000fe20000010067 */
        /* <DEDUP_REMOVED lines=13> */
[----:B------:R-:W-:Y:S01]  /*6700*/  FFMA.FTZ R129, R2, R129, R105 ;  /* 0x0000008102817223 */ /* 0x000fe20000010069 */
[----:B------:R-:W-:Y:S01]  /*6710*/  @P3 SHF.L.U32 R128, R128, 0x10, RZ ;  /* 0x0000001080803819 */ /* 0x000fe200000006ff */
[----:B------:R-:W-:Y:S01]  /*6720*/  FMUL.FTZ R137, R137, UR4 ;  /* 0x0000000489897c20 */ /* 0x000fe20008410000 */
[----:B------:R-:W-:Y:S01]  /*6730*/  LOP3.LUT P6, RZ, R189, 0xff0000, RZ, 0xc0, !PT ;  /* 0x00ff0000bdff7812 */ /* 0x000fe200078cc0ff */
[----:B------:R-:W-:Y:S01]  /*6740*/  FADD.FTZ R205, R205, -R198 ;  /* 0x800000c6cdcd7221 */ /* 0x000fe20000010000 */
[----:B------:R-:W-:Y:S01]  /*6750*/  ISETP.GE.U32.AND P0, PT, R188, RZ, PT ;  /* 0x000000ffbc00720c */ /* 0x000fe20003f06070 */
[-C--:B------:R-:W-:Y:S01]  /*6760*/  @P3 FMUL.FTZ R190, R128, R137.reuse ;  /* 0x0000008980be3220 */ /* 0x080fe20000410000 */
[----:B------:R-:W-:Y:S01]  /*6770*/  FFMA.FTZ R128, R2, R208, R104 ;  /* 0x000000d002807223 */ /* 0x000fe20000010068 */
        /* <DEDUP_REMOVED lines=21> */
[----:B------:R-:W-:Y:S01]  /*68d0*/  FFMA.FTZ R130, R2, R205, R106 ;  /* 0x000000cd02827223 */ /* 0x000fe2000001006a */
        /* <DEDUP_REMOVED lines=8> */
[----:B------:R-:W-:Y:S01]  /*6960*/  FFMA.FTZ R125, R2, R125, R101 ;  /* 0x0000007d027d7223 */ /* 0x000fe20000010065 */
[----:B------:R-:W-:Y:S01]  /*6970*/  LOP3.LUT P5, RZ, R188, 0xff00, RZ, 0xc0, !PT ;  /* 0x0000ff00bcff7812 */ /* 0x000fe200078ac0ff */
[-C--:B------:R-:W-:Y:S01]  /*6980*/  @P6 FMUL.FTZ R198, R175, R131.reuse ;  /* 0x00000083afc66220 */ /* 0x080fe20000410000 */
[----:B------:R-:W-:Y:S01]  /*6990*/  FMUL.FTZ R175, R42, R131 ;  /* 0x000000832aaf7220 */ /* 0x000fe20000410000 */
[----:B------:R-:W-:Y:S01]  /*69a0*/  FFMA.FTZ R131, R2, R204, R107 ;  /* 0x000000cc02837223 */ /* 0x000fe2000001006b */
[----:B------:R-:W-:Y:S01]  /*69b0*/  HFMA2 R188, -RZ, RZ, 0, 0 ;  /* 0x00000000ffbc7431 */ /* 0x000fe200000001ff */
[----:B------:R-:W-:-:S02]  /*69c0*/  F2FP.BF16.F32.PACK_AB R138, R174, R138 ;  /* 0x0000008aae8a723e */ /* 0x000fc400000010ff */
[----:B------:R-:W-:Y:S01]  /*69d0*/  FMUL.FTZ R189, R131, R0 ;  /* 0x0000000083bd7220 */ /* 0x000fe20000410000 */
[----:B------:R-:W-:Y:S01]  /*69e0*/  FSEL R174, R124, RZ, P2 ;  /* 0x000000ff7cae7208 */ /* 0x000fe20001000000 */
[----:B------:R-:W-:Y:S01]  /*69f0*/  FFMA.FTZ R124, R2, R200, R100 ;  /* 0x000000c8027c7223 */ /* 0x000fe20000010064 */
        /* <DEDUP_REMOVED lines=24> */
.L_x_8841:
[-CC-:B------:R-:W-:Y:S01]  /*6b80*/  FFMA.FTZ R211, R211, R152.reuse, R153.reuse ;  /* 0x00000098d3d37223 */ /* 0x180fe20000010099 */
[----:B------:R-:W-:Y:S01]  /*6b90*/  LOP3.LUT P5, RZ, R188, 0xff0000, RZ, 0xc0, !PT ;  /* 0x00ff0000bcff7812 */ /* 0x000fe200078ac0ff */
[-C--:B------:R-:W-:Y:S01]  /*6ba0*/  FFMA.FTZ R212, R212, R152.reuse, R153 ;  /* 0x00000098d4d47223 */ /* 0x080fe20000010099 */
[----:B------:R-:W-:Y:S01]  /*6bb0*/  LOP3.LUT P4, RZ, R188, 0xff000000, RZ, 0xc0, !PT ;  /* 0xff000000bcff7812 */ /* 0x000fe2000788c0ff */
[----:B------:R-:W-:Y:S01]  /*6bc0*/  FADD.FTZ R211, R213, -R211 ;  /* 0x800000d3d5d37221 */ /* 0x000fe20000010000 */
[----:B------:R-:W-:Y:S01]  /*6bd0*/  CS2R R182, SRZ ;  /* 0x0000000000b67805 */ /* 0x000fe2000001ff00 */
[----:B------:R-:W-:Y:S01]  /*6be0*/  FADD.FTZ R215, R215, -R212 ;  /* 0x800000d4d7d77221 */ /* 0x000fe20000010000 */
[-C--:B------:R-:W-:Y:S01]  /*6bf0*/  FFMA.FTZ R208, R208, R152.reuse, R153 ;  /* 0x00000098d0d07223 */ /* 0x080fe20000010099 */
[C---:B------:R-:W-:Y:S01]  /*6c00*/  FFMA.FTZ R211, R2.reuse, R211, R102 ;  /* 0x000000d302d37223 */ /* 0x040fe20000010066 */
[----:B------:R-:W-:Y:S01]  /*6c10*/  MOV R190, RZ ;  /* 0x000000ff00be7202 */ /* 0x000fe20000000f00 */
[----:B------:R-:W-:Y:S01]  /*6c20*/  FFMA.FTZ R215, R2, R215, R103 ;  /* 0x000000d702d77223 */ /* 0x000fe20000010067 */
        /* <DEDUP_REMOVED lines=12> */
[----:B------:R-:W-:Y:S01]  /*6cf0*/  FFMA.FTZ R209, R2, R209, R105 ;  /* 0x000000d102d17223 */ /* 0x000fe20000010069 */
[C---:B------:R-:W-:Y:S01]  /*6d00*/  @P0 SHF.L.U32 R191, R138.reuse, 0x10, RZ ;  /* 0x000000108abf0819 */ /* 0x040fe200000006ff */
[----:B------:R-:W-:Y:S01]  /*6d10*/  FADD.FTZ R198, R205, -R198 ;  /* 0x800000c6cdc67221 */ /* 0x000fe20000010000 */
[----:B------:R-:W-:Y:S01]  /*6d20*/  @P4 SHF.L.U32 R175, R175, 0x10, RZ ;  /* 0x00000010afaf4819 */ /* 0x000fe200000006ff */
[----:B------:R-:W-:Y:S01]  /*6d30*/  FMUL.FTZ R137, R137, UR4 ;  /* 0x0000000489897c20 */ /* 0x000fe20008410000 */
[----:B------:R-:W-:Y:S01]  /*6d40*/  @P3 PRMT R206, R138, 0x7632, R206 ;  /* 0x000076328ace3816 */ /* 0x000fe200000000ce */
[----:B------:R-:W-:Y:S01]  /*6d50*/  FMUL.FTZ R138, R0, R209 ;  /* 0x000000d1008a7220 */ /* 0x000fe20000410000 */
[----:B------:R-:W-:Y:S01]  /*6d60*/  FFMA.FTZ R198, R2, R198, R106 ;  /* 0x000000c602c67223 */ /* 0x000fe2000001006a */
[----:B------:R-:W-:Y:S01]  /*6d70*/  @P4 FMUL.FTZ R190, R175, R137 ;  /* 0x00000089afbe4220 */ /* 0x000fe20000410000 */
[----:B------:R-:W-:Y:S01]  /*6d80*/  FADD.FTZ R175, R207, -R208 ;  /* 0x800000d0cfaf7221 */ /* 0x000fe20000010000 */
[----:B------:R-:W-:Y:S01]  /*6d90*/  @P3 SHF.L.U32 R206, R206, 0x10, RZ ;  /* 0x00000010cece3819 */ /* 0x000fe200000006ff */
[----:B------:R-:W-:Y:S01]  /*6da0*/  FMUL.FTZ R138, R138, UR4 ;  /* 0x000000048a8a7c20 */ /* 0x000fe20008410000 */
[----:B------:R-:W-:Y:S01]  /*6db0*/  FMUL.FTZ R198, R0, R198 ;  /* 0x000000c600c67220 */ /* 0x000fe20000410000 */
[----:B------:R-:W-:Y:S01]  /*6dc0*/  FFMA.FTZ R175, R2, R175, R104 ;  /* 0x000000af02af7223 */ /* 0x000fe20000010068 */
        /* <DEDUP_REMOVED lines=9> */
[C---:B------:R-:W-:Y:S01]  /*6e60*/  FFMA.FTZ R203, R2.reuse, R203, R107 ;  /* 0x000000cb02cb7223 */ /* 0x040fe2000001006b */
[----:B------:R-:W-:Y:S01]  /*6e70*/  FFMA.FTZ R214, R2, R214, R101 ;  /* 0x000000d602d67223 */ /* 0x000fe20000010065 */
        /* <DEDUP_REMOVED lines=21> */
[----:B------:R-:W-:Y:S01]  /*6fd0*/  FFMA.FTZ R189, R2, R189, R100 ;  /* 0x000000bd02bd7223 */ /* 0x000fe20000010064 */
        /* <DEDUP_REMOVED lines=26> */
.L_x_8842:
        /* <DEDUP_REMOVED lines=19> */
[C---:B------:R-:W-:Y:S01]  /*72b0*/  FFMA.FTZ R126, R2.reuse, R164, R110 ;  /* 0x000000a4027e7223 */ /* 0x040fe2000001006e */
[----:B------:R-:W-:Y:S01]  /*72c0*/  CS2R R164, SRZ ;  /* 0x0000000000a47805 */ /* 0x000fe2000001ff00 */
[----:B------:R-:W-:Y:S01]  /*72d0*/  FFMA.FTZ R127, R2, R127, R111 ;  /* 0x0000007f027f7223 */ /* 0x000fe2000001006f */
        /* <DEDUP_REMOVED lines=13> */
[----:B------:R-:W-:Y:S01]  /*73b0*/  FFMA.FTZ R129, R2, R129, R113 ;  /* 0x0000008102817223 */ /* 0x000fe20000010071 */
[----:B------:R-:W-:Y:S01]  /*73c0*/  @P3 SHF.L.U32 R128, R128, 0x10, RZ ;  /* 0x0000001080803819 */ /* 0x000fe200000006ff */
[----:B------:R-:W-:Y:S01]  /*73d0*/  FMUL.FTZ R137, R137, UR4 ;  /* 0x0000000489897c20 */ /* 0x000fe20008410000 */
[----:B------:R-:W-:Y:S01]  /*73e0*/  @P5 PRMT R138, R138, 0x7632, R138 ;  /* 0x000076328a8a5816 */ /* 0x000fe2000000008a */
[----:B------:R-:W-:Y:S01]  /*73f0*/  FADD.FTZ R171, R171, -R169 ;  /* 0x800000a9abab7221 */ /* 0x000fe20000010000 */
[----:B------:R-:W-:Y:S01]  /*7400*/  LOP3.LUT P6, RZ, R187, 0xff0000, RZ, 0xc0, !PT ;  /* 0x00ff0000bbff7812 */ /* 0x000fe200078cc0ff */
[-C--:B------:R-:W-:Y:S01]  /*7410*/  @P3 FMUL.FTZ R165, R128, R137.reuse ;  /* 0x0000008980a53220 */ /* 0x080fe20000410000 */
[----:B------:R-:W-:Y:S01]  /*7420*/  FFMA.FTZ R128, R2, R168, R112 ;  /* 0x000000a802807223 */ /* 0x000fe20000010070 */
        /* <DEDUP_REMOVED lines=22> */
[C---:B------:R-:W-:Y:S01]  /*7590*/  FFMA.FTZ R130, R2.reuse, R171, R114 ;  /* 0x000000ab02827223 */ /* 0x040fe20000010072 */
[----:B------:R-:W-:Y:S01]  /*75a0*/  FMUL.FTZ R163, R49, R131 ;  /* 0x0000008331a37220 */ /* 0x000fe20000410000 */
[----:B------:R-:W-:Y:S01]  /*75b0*/  FSEL R137, R137, RZ, P3 ;  /* 0x000000ff89897208 */ /* 0x000fe20001800000 */
[----:B------:R-:W-:Y:S01]  /*75c0*/  FFMA.FTZ R125, R2, R125, R109 ;  /* 0x0000007d027d7223 */ /* 0x000fe2000001006d */
        /* <DEDUP_REMOVED lines=8> */
[----:B------:R-:W-:Y:S01]  /*7650*/  FFMA.FTZ R131, R2, R179, R115 ;  /* 0x000000b302837223 */ /* 0x000fe20000010073 */
[----:B------:R-:W-:Y:S01]  /*7660*/  F2FP.BF16.F32.PACK_AB R138, R163, R138 ;  /* 0x0000008aa38a723e */ /* 0x000fe200000010ff */
[----:B------:R-:W-:Y:S01]  /*7670*/  HFMA2 R170, -RZ, RZ, 0, 0 ;  /* 0x00000000ffaa7431 */ /* 0x000fe200000001ff */
[----:B------:R-:W-:Y:S01]  /*7680*/  FSEL R163, R124, RZ, P2 ;  /* 0x000000ff7ca37208 */ /* 0x000fe20001000000 */
[----:B------:R-:W-:Y:S01]  /*7690*/  FFMA.FTZ R124, R2, R162, R108 ;  /* 0x000000a2027c7223 */ /* 0x000fe2000001006c */
        /* <DEDUP_REMOVED lines=26> */
.L_x_8843:
        /* <DEDUP_REMOVED lines=8> */
[----:B------:R-:W-:Y:S01]  /*78c0*/  FFMA.FTZ R164, R2, R164, R110 ;  /* 0x000000a402a47223 */ /* 0x000fe2000001006e */
[----:B------:R-:W-:Y:S01]  /*78d0*/  FADD.FTZ R176, R176, -R163 ;  /* 0x800000a3b0b07221 */ /* 0x000fe20000010000 */
[----:B------:R-:W-:Y:S01]  /*78e0*/  FFMA.FTZ R177, R2, R177, R111 ;  /* 0x000000b102b17223 */ /* 0x000fe2000001006f */
        /* <DEDUP_REMOVED lines=17> */
[C---:B------:R-:W-:Y:S01]  /*7a00*/  FFMA.FTZ R178, R2.reuse, R178, R113 ;  /* 0x000000b202b27223 */ /* 0x040fe20000010071 */
[----:B------:R-:W-:Y:S01]  /*7a10*/  LOP3.LUT P2, RZ, R187, 0xff0000, RZ, 0xc0, !PT ;  /* 0x00ff0000bbff7812 */ /* 0x000fe2000784c0ff */
[----:B------:R-:W-:Y:S01]  /*7a20*/  FADD.FTZ R169, R171, -R169 ;  /* 0x800000a9aba97221 */ /* 0x000fe20000010000 */
[----:B------:R-:W-:Y:S01]  /*7a30*/  FFMA.FTZ R167, R2, R167, R112 ;  /* 0x000000a702a77223 */ /* 0x000fe20000010070 */
[C---:B------:R-:W-:Y:S01]  /*7a40*/  @P0 SHF.L.U32 R168, R138.reuse, 0x10, RZ ;  /* 0x000000108aa80819 */ /* 0x040fe200000006ff */
[----:B------:R-:W-:Y:S01]  /*7a50*/  FFMA.FTZ R173, R173, R152, R153 ;  /* 0x00000098adad7223 */ /* 0x000fe20000010099 */
[----:B------:R-:W-:Y:S01]  /*7a60*/  @P3 PRMT R172, R138, 0x7632, R172 ;  /* 0x000076328aac3816 */ /* 0x000fe200000000ac */
[C---:B------:R-:W-:Y:S01]  /*7a70*/  FMUL.FTZ R167, R0.reuse, R167 ;  /* 0x000000a700a77220 */ /* 0x040fe20000410000 */
[----:B------:R-:W-:Y:S01]  /*7a80*/  FMUL.FTZ R138, R0, R178 ;  /* 0x000000b2008a7220 */ /* 0x000fe20000410000 */
[----:B------:R-:W-:Y:S01]  /*7a90*/  FFMA.FTZ R169, R2, R169, R114 ;  /* 0x000000a902a97223 */ /* 0x000fe20000010072 */
        /* <DEDUP_REMOVED lines=21> */
[----:B------:R-:W-:Y:S01]  /*7bf0*/  FFMA.FTZ R173, R2, R173, R115 ;  /* 0x000000ad02ad7223 */ /* 0x000fe20000010073 */
[----:B------:R-:W-:Y:S01]  /*7c00*/  ISETP.GE.U32.AND P0, PT, R186, RZ, PT ;  /* 0x000000ffba00720c */ /* 0x000fe20003f06070 */
[----:B------:R-:W-:Y:S01]  /*7c10*/  FFMA.FTZ R162, R2, R162, R108 ;  /* 0x000000a202a27223 */ /* 0x000fe2000001006c */
[----:B------:R-:W-:Y:S01]  /*7c20*/  FSEL R174, R174, RZ, P2 ;  /* 0x000000ffaeae7208 */ /* 0x000fe20001000000 */
[----:B------:R-:W-:Y:S01]  /*7c30*/  FFMA.FTZ R176, R2, R176, R109 ;  /* 0x000000b002b07223 */ /* 0x000fe2000001006d */
        /* <DEDUP_REMOVED lines=33> */
.L_x_8844:
        /* <DEDUP_REMOVED lines=19> */
[----:B------:R-:W-:Y:S01]  /*7f80*/  FFMA.FTZ R128, R2, R125, R120 ;  /* 0x0000007d02807223 */ /* 0x000fe20000010078 */
[----:B------:R-:W-:Y:S01]  /*7f90*/  FADD.FTZ R131, R150, -R127 ;  /* 0x8000007f96837221 */ /* 0x000fe20000010000 */
[----:B------:R-:W-:Y:S01]  /*7fa0*/  FFMA.FTZ R129, R2, R129, R121 ;  /* 0x0000008102817223 */ /* 0x000fe20000010079 */
[----:B------:R-:W-:Y:S01]  /*7fb0*/  LOP3.LUT P2, RZ, R185, 0xff0000, RZ, 0xc0, !PT ;  /* 0x00ff0000b9ff7812 */ /* 0x000fe2000784c0ff */
[-C--:B------:R-:W-:Y:S01]  /*7fc0*/  FMUL.FTZ R125, R128, R0.reuse ;  /* 0x00000000807d7220 */ /* 0x080fe20000410000 */
[----:B------:R-:W-:Y:S01]  /*7fd0*/  FFMA.FTZ R130, R2, R131, R122 ;  /* 0x0000008302827223 */ /* 0x000fe2000001007a */
        /* <DEDUP_REMOVED lines=8> */
[-CC-:B------:R-:W-:Y:S01]  /*8060*/  FFMA.FTZ R134, R134, R152.reuse, R153.reuse ;  /* 0x0000009886867223 */ /* 0x180fe20000010099 */
[----:B------:R-:W-:Y:S01]  /*8070*/  MOV R138, RZ ;  /* 0x000000ff008a7202 */ /* 0x000fe20000000f00 */
[-CC-:B------:R-:W-:Y:S01]  /*8080*/  FFMA.FTZ R135, R135, R152.reuse, R153.reuse ;  /* 0x0000009887877223 */ /* 0x180fe20000010099 */
[-CC-:B------:R-:W-:Y:S01]  /*8090*/  FFMA.FTZ R124, R143, R152.reuse, R153.reuse ;  /* 0x000000988f7c7223 */ /* 0x180fe20000010099 */
[----:B------:R-:W-:Y:S01]  /*80a0*/  @P3 FMUL.FTZ R138, R126, R127 ;  /* 0x0000007f7e8a3220 */ /* 0x000fe20000410000 */
[----:B------:R-:W-:Y:S01]  /*80b0*/  FFMA.FTZ R153, R132, R152, R153 ;  /* 0x0000009884997223 */ /* 0x000fe20000010099 */
[-C--:B------:R-:W-:Y:S01]  /*80c0*/  FMUL.FTZ R126, R130, R0.reuse ;  /* 0x00000000827e7220 */ /* 0x080fe20000410000 */
[----:B------:R-:W-:Y:S01]  /*80d0*/  FMUL.FTZ R132, R56, R125 ;  /* 0x0000007d38847220 */ /* 0x000fe20000410000 */
[----:B------:R-:W-:Y:S01]  /*80e0*/  LOP3.LUT P5, RZ, R184, 0xff0000, RZ, 0xc0, !PT ;  /* 0x00ff0000b8ff7812 */ /* 0x000fe200078ac0ff */
[----:B------:R-:W-:Y:S01]  /*80f0*/  FADD.FTZ R145, R145, -R134 ;  /* 0x8000008691917221 */ /* 0x000fe20000010000 */
[----:B------:R-:W-:Y:S01]  /*8100*/  FMUL.FTZ R131, R126, UR4 ;  /* 0x000000047e837c20 */ /* 0x000fe20008410000 */
[----:B------:R-:W-:Y:S01]  /*8110*/  @P2 SHF.L.U32 R126, R139, 0x10, RZ ;  /* 0x000000108b7e2819 */ /* 0x000fe200000006ff */
[----:B------:R-:W-:Y:S01]  /*8120*/  FADD.FTZ R134, R147, -R133 ;  /* 0x8000008593867221 */ /* 0x000fe20000010000 */
[----:B------:R-:W-:Y:S01]  /*8130*/  FSEL R132, R132, RZ, P0 ;  /* 0x000000ff84847208 */ /* 0x000fe20000000000 */
[-C--:B------:R-:W-:Y:S01]  /*8140*/  FMUL.FTZ R146, R58, R131.reuse ;  /* 0x000000833a927220 */ /* 0x080fe20000410000 */
[----:B------:R-:W-:Y:S01]  /*8150*/  ISETP.GE.U32.AND P0, PT, R184, RZ, PT ;  /* 0x000000ffb800720c */ /* 0x000fe20003f06070 */
[----:B------:R-:W-:Y:S01]  /*8160*/  @P2 FMUL.FTZ R141, R126, R131 ;  /* 0x000000837e8d2220 */ /* 0x000fe20000410000 */
[----:B------:R-:W-:Y:S01]  /*8170*/  LOP3.LUT P4, RZ, R184, 0xff000000, RZ, 0xc0, !PT ;  /* 0xff000000b8ff7812 */ /* 0x000fe2000788c0ff */
[----:B------:R-:W-:Y:S01]  /*8180*/  FFMA.FTZ R126, R2, R145, R118 ;  /* 0x00000091027e7223 */ /* 0x000fe20000010076 */
[----:B------:R-:W-:Y:S01]  /*8190*/  ISETP.GE.U32.AND.EX P0, PT, R185, 0x1000000, PT, P0 ;  /* 0x01000000b900780c */ /* 0x000fe20003f06100 */
[----:B------:R-:W-:Y:S01]  /*81a0*/  FADD.FTZ R135, R148, -R135 ;  /* 0x8000008794877221 */ /* 0x000fe20000010000 */
[----:B------:R-:W-:Y:S01]  /*81b0*/  FADD.FTZ R131, R151, -R124 ;  /* 0x8000007c97837221 */ /* 0x000fe20000010000 */
[-C--:B------:R-:W-:Y:S01]  /*81c0*/  FMUL.FTZ R133, R126, R0.reuse ;  /* 0x000000007e857220 */ /* 0x080fe20000410000 */
[----:B------:R-:W-:Y:S01]  /*81d0*/  FMUL.FTZ R143, R57, R127 ;  /* 0x0000007f398f7220 */ /* 0x000fe20000410000 */
[----:B------:R-:W-:Y:S01]  /*81e0*/  @P5 SHF.L.U32 R124, R137, 0x10, RZ ;  /* 0x00000010897c5819 */ /* 0x000fe200000006ff */
[C---:B------:R-:W-:Y:S01]  /*81f0*/  FFMA.FTZ R127, R2.reuse, R135, R119 ;  /* 0x00000087027f7223 */ /* 0x040fe20000010077 */
[----:B------:R-:W-:Y:S01]  /*8200*/  FMUL.FTZ R133, R133, UR4 ;  /* 0x0000000485857c20 */ /* 0x000fe20008410000 */
[----:B------:R-:W-:Y:S01]  /*8210*/  FFMA.FTZ R131, R2, R131, R123 ;  /* 0x0000008302837223 */ /* 0x000fe2000001007b */
[----:B------:R-:W-:Y:S01]  /*8220*/  FSEL R143, R143, RZ, P3 ;  /* 0x000000ff8f8f7208 */ /* 0x000fe20001800000 */
[----:B------:R-:W-:Y:S01]  /*8230*/  HFMA2 R145, -RZ, RZ, 0, 0 ;  /* 0x00000000ff917431 */ /* 0x000fe200000001ff */
[----:B------:R-:W-:Y:S01]  /*8240*/  LOP3.LUT P3, RZ, R184, 0xff, RZ, 0xc0, !PT ;  /* 0x000000ffb8ff7812 */ /* 0x000fe2000786c0ff */
[----:B------:R-:W-:Y:S01]  /*8250*/  FADD.FTZ R153, R144, -R153 ;  /* 0x8000009990997221 */ /* 0x000fe20000010000 */
[----:B------:R-:W-:Y:S01]  /*8260*/  FSEL R146, R146, RZ, P2 ;  /* 0x000000ff92927208 */ /* 0x000fe20001000000 */
[----:B------:R-:W-:Y:S01]  /*8270*/  @P5 FMUL.FTZ R145, R124, R133 ;  /* 0x000000857c915220 */ /* 0x000fe20000410000 */
[----:B------:R-:W-:Y:S01]  /*8280*/  @P4 PRMT R137, R137, 0x7632, R137 ;  /* 0x0000763289894816 */ /* 0x000fe20000000089 */
[-C--:B------:R-:W-:Y:S01]  /*8290*/  FMUL.FTZ R144, R127, R0.reuse ;  /* 0x000000007f907220 */ /* 0x080fe20000410000 */
[----:B------:R-:W-:Y:S01]  /*82a0*/  LOP3.LUT P2, RZ, R184, 0xff00, RZ, 0xc0, !PT ;  /* 0x0000ff00b8ff7812 */ /* 0x000fe2000784c0ff */
[----:B------:R-:W-:Y:S01]  /*82b0*/  FMUL.FTZ R124, R131, R0 ;  /* 0x00000000837c7220 */ /* 0x000fe20000410000 */
[----:B------:R-:W-:Y:S01]  /*82c0*/  @P0 PRMT R139, R139, 0x7632, R139 ;  /* 0x000076328b8b0816 */ /* 0x000fe2000000008b */
[----:B------:R-:W-:Y:S01]  /*82d0*/  FMUL.FTZ R144, R144, UR4 ;  /* 0x0000000490907c20 */ /* 0x000fe20008410000 */
        /* <DEDUP_REMOVED lines=9> */
[----:B------:R-:W-:Y:S01]  /*8370*/  FFMA.FTZ R125, R2, R134, R117 ;  /* 0x00000086027d7223 */ /* 0x000fe20000010075 */
[C---:B------:R-:W-:Y:S01]  /*8380*/  @P3 SHF.L.U32 R2, R136.reuse, 0x10, RZ ;  /* 0x0000001088023819 */ /* 0x040fe200000006ff */
[----:B------:R-:W-:Y:S01]  /*8390*/  FMUL.FTZ R134, R59, R148 ;  /* 0x000000943b867220 */ /* 0x000fe20000410000 */
[----:B------:R-:W-:Y:S01]  /*83a0*/  FMUL.FTZ R137, R137, UR4 ;  /* 0x0000000489897c20 */ /* 0x000fe20008410000 */
[----:B------:R-:W-:Y:S01]  /*83b0*/  @P2 PRMT R136, R136, 0x7632, R136 ;  /* 0x0000763288882816 */ /* 0x000fe20000000088 */
[----:B------:R-:W-:Y:S01]  /*83c0*/  FMUL.FTZ R0, R125, R0 ;  /* 0x000000007d007220 */ /* 0x000fe20000410000 */
[----:B------:R-:W-:Y:S01]  /*83d0*/  MOV R142, RZ ;  /* 0x000000ff008e7202 */ /* 0x000fe20000000f00 */
[----:B------:R-:W-:Y:S01]  /*83e0*/  @P3 FMUL.FTZ R142, R2, R137 ;  /* 0x00000089028e3220 */ /* 0x000fe20000410000 */
[----:B------:R-:W-:Y:S01]  /*83f0*/  @P2 SHF.L.U32 R136, R136, 0x10, RZ ;  /* 0x0000001088882819 */ /* 0x000fe200000006ff */
[----:B------:R-:W-:Y:S01]  /*8400*/  FMUL.FTZ R2, R0, UR4 ;  /* 0x0000000400027c20 */ /* 0x000fe20008410000 */
[----:B------:R-:W-:-:S02]  /*8410*/  HFMA2 R0, -RZ, RZ, 0, 0 ;  /* 0x00000000ff007431 */ /* 0x000fc400000001ff */
[----:B------:R-:W-:Y:S01]  /*8420*/  FMUL.FTZ R137, R52, R137 ;  /* 0x0000008934897220 */ /* 0x000fe20000410000 */
[----:B------:R-:W-:Y:S01]  /*8430*/  FMUL.FTZ R133, R54, R133 ;  /* 0x0000008536857220 */ /* 0x000fe20000410000 */
[----:B------:R-:W-:Y:S01]  /*8440*/  @P2 FMUL.FTZ R0, R136, R2 ;  /* 0x0000000288002220 */ /* 0x000fe20000410000 */
        /* <DEDUP_REMOVED lines=12> */
.L_x_8845:
        /* <DEDUP_REMOVED lines=8> */
[C---:B------:R-:W-:Y:S01]  /*8590*/  FFMA.FTZ R133, R2.reuse, R134, R118 ;  /* 0x0000008602857223 */ /* 0x040fe20000010076 */
[----:B------:R-:W-:Y:S01]  /*85a0*/  FADD.FTZ R162, R147, -R162 ;  /* 0x800000a293a27221 */ /* 0x000fe20000010000 */
[----:B------:R-:W-:Y:S01]  /*85b0*/  FFMA.FTZ R148, R2, R148, R119 ;  /* 0x0000009402947223 */ /* 0x000fe20000010077 */
        /* <DEDUP_REMOVED lines=18> */
[----:B------:R-:W-:Y:S01]  /*86e0*/  FFMA.FTZ R135, R2, R135, R120 ;  /* 0x0000008702877223 */ /* 0x000fe20000010078 */
[----:B------:R-:W-:Y:S01]  /*86f0*/  MOV R140, RZ ;  /* 0x000000ff008c7202 */ /* 0x000fe20000000f00 */
[----:B------:R-:W-:Y:S01]  /*8700*/  FADD.FTZ R149, R149, -R134 ;  /* 0x8000008695957221 */ /* 0x000fe20000010000 */
[----:B------:R-:W-:Y:S01]  /*8710*/  @P3 SHF.L.U32 R141, R141, 0x10, RZ ;  /* 0x000000108d8d3819 */ /* 0x000fe200000006ff */
[----:B------:R-:W-:Y:S01]  /*8720*/  FMUL.FTZ R135, R0, R135 ;  /* 0x0000008700877220 */ /* 0x000fe20000410000 */
[----:B------:R-:W-:Y:S01]  /*8730*/  @P0 SHF.L.U32 R134, R138, 0x10, RZ ;  /* 0x000000108a860819 */ /* 0x000fe200000006ff */
[----:B------:R-:W-:Y:S01]  /*8740*/  FFMA.FTZ R149, R2, R149, R121 ;  /* 0x0000009502957223 */ /* 0x000fe20000010079 */
        /* <DEDUP_REMOVED lines=15> */
[----:B------:R-:W-:Y:S01]  /*8840*/  FFMA.FTZ R141, R2, R141, R122 ;  /* 0x0000008d028d7223 */ /* 0x000fe2000001007a */
        /* <DEDUP_REMOVED lines=14> */
[C---:B------:R-:W-:Y:S01]  /*8930*/  FFMA.FTZ R149, R2.reuse, R162, R117 ;  /* 0x000000a202957223 */ /* 0x040fe20000010075 */
[C---:B------:R-:W-:Y:S01]  /*8940*/  FFMA.FTZ R151, R2.reuse, R142, R123 ;  /* 0x0000008e02977223 */ /* 0x040fe2000001007b */
[----:B------:R-:W-:Y:S01]  /*8950*/  @P0 PRMT R139, R139, 0x7632, R139 ;  /* 0x000076328b8b0816 */ /* 0x000fe2000000008b */
[----:B------:R-:W-:Y:S01]  /*8960*/  FFMA.FTZ R143, R2, R153, R116 ;  /* 0x00000099028f7223 */ /* 0x000fe20000010074 */
        /* <DEDUP_REMOVED lines=27> */
.L_x_8846:
[----:B------:R-:W0:Y:S01]  /*8b20*/  @P1 LDC.64 R136, c[0x0][0x478] ;  /* 0x00011e00ff881b82 */ /* 0x000e220000000a00 */
[----:B------:R-:W-:Y:S01]  /*8b30*/  MOV R2, 0x10 ;  /* 0x0000001000027802 */ /* 0x000fe20000000f00 */
[----:B0-----:R-:W-:-:S04]  /*8b40*/  @P1 IMAD.WIDE.U32 R136, R3, 0x20, R136 ;  /* 0x0000002003881825 */ /* 0x001fc800078e0088 */
[----:B------:R-:W-:Y:S01]  /*8b50*/  IMAD.WIDE.U32 R2, R3, R2, UR20 ;  /* 0x0000001403027e25 */ /* 0x000fe2000f8e0002 */
[----:B------:R0:W-:Y:S04]  /*8b60*/  @P1 STG.E.128 desc[UR6][R136.64], R124 ;  /* 0x0000007c88001986 */ /* 0x0001e8000c101d06 */
[----:B------:R0:W-:Y:S04]  /*8b70*/  @P1 STG.E.128 desc[UR6][R136.64+0x10], R128 ;  /* 0x0000108088001986 */ /* 0x0001e8000c101d06 */
[----:B------:R0:W-:Y:S02]  /*8b80*/  STG.E.128 desc[UR6][R2.64], R132 ;  /* 0x0000008402007986 */ /* 0x0001e4000c101d06 */
.L_x_8838:
        /* <DEDUP_REMOVED lines=89> */
.L_x_8827:
        /* <DEDUP_REMOVED lines=91> */
.L_x_8826:
[----:B------:R-:W-:Y:S05]  /*96d0*/  BSYNC B0 ;  /* 0x0000000000007941 */ /* 0x000fea0003800000 */
.L_x_8825:
[----:B------:R-:W1:Y:S01]  /*96e0*/  S2R R104, SR_TID.X ;  /* 0x0000000000687919 */ /* 0x000e620000002100 */
[----:B------:R-:W-:Y:S01]  /*96f0*/  MOV R16, 0x400 ;  /* 0x0000040000107802 */ /* 0x000fe20000000f00 */
[----:B------:R-:W-:Y:S05]  /*9700*/  WARPSYNC.ALL ;  /* 0x0000000000007948 */ /* 0x000fea0003800000 */
[----:B------:R-:W2:Y:S01]  /*9710*/  S2R R17, SR_CgaCtaId ;  /* 0x0000000000117919 */ /* 0x000ea20000008800 */
[----:B------:R-:W3:Y:S01]  /*9720*/  S2UR UR4, SR_CTAID.X ;  /* 0x00000000000479c3 */ /* 0x000ee20000002500 */
[----:B------:R-:W4:Y:S01]  /*9730*/  LDCU.128 UR24, c[0x0][0x440] ;  /* 0x00008800ff1877ac */ /* 0x000f220008000c00 */
[----:B------:R-:W0:Y:S01]  /*9740*/  LDCU.64 UR8, c[0x0][0x460] ;  /* 0x00008c00ff0877ac */ /* 0x000e220008000a00 */
[----:B-1----:R-:W-:-:S02]  /*9750*/  SHF.L.U32 R2, R104, 0x7, RZ ;  /* 0x0000000768027819 */ /* 0x002fc400000006ff */
[----:B------:R-:W-:Y:S02]  /*9760*/  SHF.L.U32 R0, R104, 0x5, RZ ;  /* 0x0000000568007819 */ /* 0x000fe400000006ff */
        /* <DEDUP_REMOVED lines=29> */
[----:B----4-:R-:W-:-:S03]  /*9940*/  FADD.FTZ R16, RZ, R16 ;  /* 0x00000010ff107221 */ /* 0x010fc60000010000 */
[----:B------:R-:W4:Y:S01]  /*9950*/  LDS R89, [R17+0x3400] ;  /* 0x0034000011597984 */ /* 0x000f220000000800 */
[----:B0-----:R-:W-:Y:S01]  /*9960*/  FADD.FTZ R2, R2, R25 ;  /* 0x0000001902027221 */ /* 0x001fe20000010000 */
[----:B---3--:R-:W-:Y:S02]  /*9970*/  FADD.FTZ R3, R3, R24 ;  /* 0x0000001803037221 */ /* 0x008fe40000010000 */
[----:B------:R-:W0:Y:S01]  /*9980*/  LDS R19, [R17+0x800] ;  /* 0x0008000011137984 */ /* 0x000e220000000800 */
        /* <DEDUP_REMOVED lines=16> */
[----:B----4-:R-:W-:-:S03]  /*9a90*/  FADD.FTZ R89, R16, R89 ;  /* 0x0000005910597221 */ /* 0x010fc60000010000 */
[----:B------:R-:W4:Y:S04]  /*9aa0*/  LDS R64, [R17+0x2800] ;  /* 0x0028000011407984 */ /* 0x000f280000000800 */
[----:B------:R-:W4:Y:S01]  /*9ab0*/  LDS R75, [R17+0x2a00] ;  /* 0x002a0000114b7984 */ /* 0x000f220000000800 */
[----:B0-----:R-:W-:-:S03]  /*9ac0*/  FADD.FTZ R19, RZ, R19 ;  /* 0x00000013ff137221 */ /* 0x001fc60000010000 */
[----:B------:R-:W0:Y:S01]  /*9ad0*/  LDS R66, [R17+0x2c00] ;  /* 0x002c000011427984 */ /* 0x000e220000000800 */
        /* <DEDUP_REMOVED lines=12> */
[----:B-1----:R-:W-:Y:S01]  /*9ba0*/  FADD.FTZ R22, R22, R59 ;  /* 0x0000003b16167221 */ /* 0x002fe20000010000 */
[----:B------:R-:W-:Y:S01]  /*9bb0*/  BAR.SYNC.DEFER_BLOCKING 0x0 ;  /* 0x0000000000007b1d */ /* 0x000fe20000010000 */
[----:B--2---:R-:W-:Y:S01]  /*9bc0*/  FADD.FTZ R18, R18, R73 ;  /* 0x0000004912127221 */ /* 0x004fe20000010000 */
[----:B----4-:R-:W-:Y:S01]  /*9bd0*/  FADD.FTZ R19, R19, R64 ;  /* 0x0000004013137221 */ /* 0x010fe20000010000 */
[----:B------:R-:W-:Y:S01]  /*9be0*/  FADD.FTZ R20, R20, R75 ;  /* 0x0000004b14147221 */ /* 0x000fe20000010000 */
[----:B0-----:R-:W-:Y:S01]  /*9bf0*/  FADD.FTZ R21, R21, R66 ;  /* 0x0000004215157221 */ /* 0x001fe20000010000 */
[----:B---3--:R-:W-:Y:S01]  /*9c00*/  FADD.FTZ R22, R22, R81 ;  /* 0x0000005116167221 */ /* 0x008fe20000010000 */
[----:B------:R-:W-:Y:S01]  /*9c10*/  FADD.FTZ R91, R18, R91 ;  /* 0x0000005b125b7221 */ /* 0x000fe20000010000 */
[----:B------:R-:W-:Y:S01]  /*9c20*/  STS.128 [R0], R4 ;  /* 0x0000000400007388 */ /* 0x000fe20000000c00 */
[----:B------:R-:W-:-:S03]  /*9c30*/  FADD.FTZ R19, R19, R2 ;  /* 0x0000000213137221 */ /* 0x000fc60000010000 */
[----:B------:R-:W-:Y:S04]  /*9c40*/  STS.128 [R0+0x10], R60 ;  /* 0x0000103c00007388 */ /* 0x000fe80000000c00 */
[----:B------:R-:W-:Y:S01]  /*9c50*/  STS.128 [R0+0x400], R68 ;  /* 0x0004004400007388 */ /* 0x000fe20000000c00 */
[----:B------:R-:W-:Y:S02]  /*9c60*/  FADD.FTZ R21, R21, R16 ;  /* 0x0000001015157221 */ /* 0x000fe40000010000 */
[----:B------:R-:W0:Y:S01]  /*9c70*/  LDC R16, c[0x0][0x388] ;  /* 0x0000e200ff107b82 */ /* 0x000e220000000800 */
[----:B------:R-:W-:Y:S01]  /*9c80*/  STS.128 [R0+0x410], R76 ;  /* 0x0004104c00007388 */ /* 0x000fe20000000c00 */
[----:B------:R-:W-:-:S03]  /*9c90*/  FADD.FTZ R25, R22, R25 ;  /* 0x0000001916197221 */ /* 0x000fc60000010000 */
[----:B------:R-:W-:Y:S04]  /*9ca0*/  STS.128 [R0+0x800], R84 ;  /* 0x0008005400007388 */ /* 0x000fe80000000c00 */
[----:B------:R-:W-:Y:S04]  /*9cb0*/  STS.128 [R0+0x810], R92 ;  /* 0x0008105c00007388 */ /* 0x000fe80000000c00 */
[----:B------:R1:W-:Y:S04]  /*9cc0*/  STS.128 [R0+0xc00], R8 ;  /* 0x000c000800007388 */ /* 0x0003e80000000c00 */
[----:B------:R-:W-:Y:S01]  /*9cd0*/  STS.128 [R0+0xc10], R12 ;  /* 0x000c100c00007388 */ /* 0x000fe20000000c00 */
[----:B------:R-:W-:Y:S01]  /*9ce0*/  BAR.SYNC.DEFER_BLOCKING 0x0 ;  /* 0x0000000000007b1d */ /* 0x000fe20000010000 */
[----:B-1----:R-:W-:-:S05]  /*9cf0*/  FADD.FTZ R9, R20, R3 ;  /* 0x0000000314097221 */ /* 0x002fca0000010000 */
        /* <DEDUP_REMOVED lines=96> */
[----:B------:R-:W1:Y:S01]  /*a300*/  LDS R53, [R17+0x3200] ;  /* 0x0032000011357984 */ /* 0x000e620000000800 */
[----:B---3--:R-:W-:-:S03]  /*a310*/  FADD.FTZ R51, R2, R29 ;  /* 0x0000001d02337221 */ /* 0x008fc60000010000 */
[----:B------:R-:W2:Y:S01]  /*a320*/  LDS R14, [R17+0xa00] ;  /* 0x000a0000110e7984 */ /* 0x000ea20000000800 */
[----:B------:R-:W-:Y:S01]  /*a330*/  IADD3 R2, P0, PT, R6, UR26, RZ ;  /* 0x0000001a06027c10 */ /* 0x000fe2000ff1e0ff */
[----:B----4-:R-:W-:Y:S02]  /*a340*/  FADD.FTZ R0, RZ, R0 ;  /* 0x00000000ff007221 */ /* 0x010fe40000010000 */
[----:B------:R-:W3:Y:S01]  /*a350*/  LDS R29, [R17+0x1400] ;  /* 0x00140000111d7984 */ /* 0x000ee20000000800 */
[----:B------:R-:W-:Y:S01]  /*a360*/  IADD3.X R3, PT, PT, R7, UR27, RZ, P0, !PT ;  /* 0x0000001b07037c10 */ /* 0x000fe200087fe4ff */
[----:B------:R-:W-:Y:S02]  /*a370*/  FADD.FTZ R27, R0, R27 ;  /* 0x0000001b001b7221 */ /* 0x000fe40000010000 */
        /* <DEDUP_REMOVED lines=9> */
[----:B------:R-:W-:-:S03]  /*a410*/  FADD.FTZ R12, RZ, R12 ;  /* 0x0000000cff0c7221 */ /* 0x000fc60000010000 */
[----:B------:R-:W4:Y:S04]  /*a420*/  LDS R35, [R17+0x1a00] ;  /* 0x001a000011237984 */ /* 0x000f280000000800 */
[----:B------:R-:W4:Y:S01]  /*a430*/  LDS R45, [R17+0x2800] ;  /* 0x00280000112d7984 */ /* 0x000f220000000800 */
[----:B0-----:R-:W-:-:S03]  /*a440*/  FADD.FTZ R10, R10, R31 ;  /* 0x0000001f0a0a7221 */ /* 0x001fc60000010000 */
[----:B------:R-:W0:Y:S04]  /*a450*/  LDS R57, [R17+0x3600] ;  /* 0x0036000011397984 */ /* 0x000e280000000800 */
[----:B------:R-:W0:Y:S01]  /*a460*/  LDS R16, [R17+0xe00] ;  /* 0x000e000011107984 */ /* 0x000e220000000800 */
[----:B-1----:R-:W-:-:S03]  /*a470*/  FADD.FTZ R53, R18, R53 ;  /* 0x0000003512357221 */ /* 0x002fc60000010000 */
[----:B------:R-:W1:Y:S01]  /*a480*/  LDS R37, [R17+0x1c00] ;  /* 0x001c000011257984 */ /* 0x000e620000000800 */
[----:B--2---:R-:W-:-:S03]  /*a490*/  FADD.FTZ R14, RZ, R14 ;  /* 0x0000000eff0e7221 */ /* 0x004fc60000010000 */
[----:B------:R-:W2:Y:S01]  /*a4a0*/  LDS R47, [R17+0x2a00] ;  /* 0x002a0000112f7984 */ /* 0x000ea20000000800 */
[----:B---3--:R-:W-:-:S03]  /*a4b0*/  FADD.FTZ R8, R8, R29 ;  /* 0x0000001d08087221 */ /* 0x008fc60000010000 */
[----:B------:R-:W3:Y:S01]  /*a4c0*/  LDS R59, [R17+0x3800] ;  /* 0x00380000113b7984 */ /* 0x000ee20000000800 */
[----:B------:R-:W-:Y:S01]  /*a4d0*/  FADD.FTZ R8, R8, R41 ;  /* 0x0000002908087221 */ /* 0x000fe20000010000 */
[----:B----4-:R-:W-:Y:S02]  /*a4e0*/  FADD.FTZ R12, R12, R33 ;  /* 0x000000210c0c7221 */ /* 0x010fe40000010000 */
        /* <DEDUP_REMOVED lines=11> */
[----:B0-----:R-:W-:-:S03]  /*a5a0*/  FADD.FTZ R57, R10, R57 ;  /* 0x000000390a397221 */ /* 0x001fc60000010000 */
[----:B------:R-:W-:Y:S01]  /*a5b0*/  STG.E desc[UR6][R2.64], R71 ;  /* 0x0000004702007986 */ /* 0x000fe2000c101906 */
[----:B------:R-:W-:-:S03]  /*a5c0*/  FADD.FTZ R16, RZ, R16 ;  /* 0x00000010ff107221 */ /* 0x000fc60000010000 */
        /* <DEDUP_REMOVED lines=33> */
.L_x_8828:
        /* <DEDUP_REMOVED lines=8> */
.L_x_8849:
[----:B------:R-:W-:Y:S05]  /*a860*/  BSYNC B2 ;  /* 0x0000000000027941 */ /* 0x000fea0003800000 */
.L_x_8848:
        /* <DEDUP_REMOVED lines=8> */
.L_x_8850:
[----:B------:R-:W-:Y:S01]  /*a8f0*/  MOV R236, R136 ;  /* 0x0000008800ec7202 */ /* 0x000fe20000000f00 */
[----:B------:R-:W-:Y:S02]  /*a900*/  HFMA2 R153, -RZ, RZ, 0, 1.1920928955078125e-07 ;  /* 0x00000002ff997431 */ /* 0x000fe400000001ff */
[----:B------:R-:W-:-:S07]  /*a910*/  FADD.FTZ R137, R137, R237 ;  /* 0x000000ed89897221 */ /* 0x000fce0000010000 */
[----:B------:R-:W-:Y:S05]  /*a920*/  WARPSYNC.COLLECTIVE R139, `(.L_x_8851) ;  /* 0x000000008b087348 */ /* 0x000fea0003c00000 */
[----:B------:R0:W1:Y:S02]  /*a930*/  SHFL.BFLY P2, R237, R236, R153, R152 ;  /* 0x0c000099eced7389 */ /* 0x0000640000040098 */
[----:B01----:R-:W-:Y:S05]  /*a940*/  ENDCOLLECTIVE ;  /* 0x000000000000791b */ /* 0x003fea0003800000 */
.L_x_8851:
[----:B------:R-:W-:Y:S01]  /*a950*/  MOV R236, R137 ;  /* 0x0000008900ec7202 */ /* 0x000fe20000000f00 */
[----:B------:R-:W-:-:S07]  /*a960*/  FADD.FTZ R136, R136, R237 ;  /* 0x000000ed88887221 */ /* 0x000fce0000010000 */
[----:B------:R-:W-:Y:S05]  /*a970*/  WARPSYNC.COLLECTIVE R139, `(.L_x_8852) ;  /* 0x000000008b087348 */ /* 0x000fea0003c00000 */
[----:B------:R0:W1:Y:S02]  /*a980*/  SHFL.BFLY P2, R237, R236, R153, R152 ;  /* 0x0c000099eced7389 */ /* 0x0000640000040098 */
[----:B01----:R-:W-:Y:S05]  /*a990*/  ENDCOLLECTIVE ;  /* 0x000000000000791b */ /* 0x003fea0003800000 */
.L_x_8852:
[----:B------:R-:W-:Y:S01]  /*a9a0*/  MOV R236, R136 ;  /* 0x0000008800ec7202 */ /* 0x000fe20000000f00 */
[----:B------:R-:W-:Y:S02]  /*a9b0*/  HFMA2 R153, -RZ, RZ, 0, 2.384185791015625e-07 ;  /* 0x00000004ff997431 */ /* 0x000fe400000001ff */
[----:B------:R-:W-:-:S07]  /*a9c0*/  FADD.FTZ R137, R137, R237 ;  /* 0x000000ed89897221 */ /* 0x000fce0000010000 */
[----:B------:R-:W-:Y:S05]  /*a9d0*/  WARPSYNC.COLLECTIVE R139, `(.L_x_8853) ;  /* 0x000000008b087348 */ /* 0x000fea0003c00000 */
[----:B------:R0:W1:Y:S02]  /*a9e0*/  SHFL.BFLY P2, R237, R236, R153, R152 ;  /* 0x0c000099eced7389 */ /* 0x0000640000040098 */
[----:B01----:R-:W-:Y:S05]  /*a9f0*/  ENDCOLLECTIVE ;  /* 0x000000000000791b */ /* 0x003fea0003800000 */
.L_x_8853:
[----:B------:R-:W-:Y:S01]  /*aa00*/  MOV R236, R137 ;  /* 0x0000008900ec7202 */ /* 0x000fe20000000f00 */
[----:B------:R-:W-:-:S07]  /*aa10*/  FADD.FTZ R136, R136, R237 ;  /* 0x000000ed88887221 */ /* 0x000fce0000010000 */
[----:B------:R-:W-:Y:S05]  /*aa20*/  WARPSYNC.COLLECTIVE R139, `(.L_x_8854) ;  /* 0x000000008b087348 */ /* 0x000fea0003c00000 */
[----:B------:R0:W1:Y:S02]  /*aa30*/  SHFL.BFLY P2, R237, R236, R153, R152 ;  /* 0x0c000099eced7389 */ /* 0x0000640000040098 */
[----:B01----:R-:W-:Y:S05]  /*aa40*/  ENDCOLLECTIVE ;  /* 0x000000000000791b */ /* 0x003fea0003800000 */
.L_x_8854:
[----:B------:R-:W-:Y:S01]  /*aa50*/  MOV R236, R136 ;  /* 0x0000008800ec7202 */ /* 0x000fe20000000f00 */
[----:B------:R-:W-:Y:S02]  /*aa60*/  HFMA2 R153, -RZ, RZ, 0, 4.76837158203125e-07 ;  /* 0x00000008ff997431 */ /* 0x000fe400000001ff */
[----:B------:R-:W-:-:S07]  /*aa70*/  FADD.FTZ R137, R137, R237 ;  /* 0x000000ed89897221 */ /* 0x000fce0000010000 */
[----:B------:R-:W-:Y:S05]  /*aa80*/  WARPSYNC.COLLECTIVE R139, `(.L_x_8855) ;  /* 0x000000008b087348 */ /* 0x000fea0003c00000 */
[----:B------:R0:W1:Y:S02]  /*aa90*/  SHFL.BFLY P2, R237, R236, R153, R152 ;  /* 0x0c000099eced7389 */ /* 0x0000640000040098 */
[----:B01----:R-:W-:Y:S05]  /*aaa0*/  ENDCOLLECTIVE ;  /* 0x000000000000791b */ /* 0x003fea0003800000 */
.L_x_8855:
[----:B------:R-:W-:Y:S01]  /*aab0*/  MOV R236, R137 ;  /* 0x0000008900ec7202 */ /* 0x000fe20000000f00 */
[----:B------:R-:W-:-:S07]  /*aac0*/  FADD.FTZ R136, R136, R237 ;  /* 0x000000ed88887221 */ /* 0x000fce0000010000 */
[----:B------:R-:W-:Y:S05]  /*aad0*/  WARPSYNC.COLLECTIVE R139, `(.L_x_8856) ;  /* 0x000000008b087348 */ /* 0x000fea0003c00000 */
[----:B------:R0:W1:Y:S02]  /*aae0*/  SHFL.BFLY P2, R237, R236, R153, R152 ;  /* 0x0c000099eced7389 */ /* 0x0000640000040098 */
[----:B01----:R-:W-:Y:S05]  /*aaf0*/  ENDCOLLECTIVE ;  /* 0x000000000000791b */ /* 0x003fea0003800000 */
.L_x_8856:
[----:B------:R-:W-:Y:S01]  /*ab00*/  MOV R236, R136 ;  /* 0x0000008800ec7202 */ /* 0x000fe20000000f00 */
[----:B------:R-:W-:Y:S02]  /*ab10*/  HFMA2 R153, -RZ, RZ, 0, 9.5367431640625e-07 ;  /* 0x00000010ff997431 */ /* 0x000fe400000001ff */
[----:B------:R-:W-:-:S07]  /*ab20*/  FADD.FTZ R137, R137, R237 ;  /* 0x000000ed89897221 */ /* 0x000fce0000010000 */
[----:B------:R-:W-:Y:S05]  /*ab30*/  WARPSYNC.COLLECTIVE R139, `(.L_x_8857) ;  /* 0x000000008b087348 */ /* 0x000fea0003c00000 */
[----:B------:R0:W1:Y:S02]  /*ab40*/  SHFL.BFLY P2, R237, R236, R153, R152 ;  /* 0x0c000099eced7389 */ /* 0x0000640000040098 */
[----:B01----:R-:W-:Y:S05]  /*ab50*/  ENDCOLLECTIVE ;  /* 0x000000000000791b */ /* 0x003fea0003800000 */
.L_x_8857:
[----:B------:R-:W-:Y:S02]  /*ab60*/  MOV R236, R137 ;  /* 0x0000008900ec7202 */ /* 0x000fe40000000f00 */
[----:B------:R-:W-:-:S07]  /*ab70*/  MOV R138, R237 ;  /* 0x000000ed008a7202 */ /* 0x000fce0000000f00 */
[----:B------:R-:W-:Y:S05]  /*ab80*/  WARPSYNC.COLLECTIVE R139, `(.L_x_8858) ;  /* 0x000000008b087348 */ /* 0x000fea0003c00000 */
[----:B------:R0:W1:Y:S02]  /*ab90*/  SHFL.BFLY P2, R237, R236, R153, R152 ;  /* 0x0c000099eced7389 */ /* 0x0000640000040098 */
[----:B01----:R-:W-:Y:S05]  /*aba0*/  ENDCOLLECTIVE ;  /* 0x000000000000791b */ /* 0x003fea0003800000 */
.L_x_8858:
[----:B------:R-:W-:Y:S01]  /*abb0*/  MOV R139, R237 ;  /* 0x000000ed008b7202 */ /* 0x000fe20000000f00 */
[----:B------:R-:W-:Y:S06]  /*abc0*/  BRA `(.L_x_8859) ;  /* 0xffffff7400d47947 */ /* 0x000fec000383ffff */
.L_x_8860:
        /* <DEDUP_REMOVED lines=11> */
.L_x_20041:


//--------------------- .text._ZN10layer_norm22ln_bwd_finalize_kernelINS_22Kernel_traits_finalizeILj1024Ef13__nv_bfloat16fS2_fjLb1ELj1024ELj4ENS_18Kernel_traits_baseILj1024EfS2_fS2_fjLj1024EEEEELb1ELb0EEEvNS_9BwdParamsE --------------------------
	.section	.text._ZN10layer_norm22ln_bwd_finalize_kernelINS_22Kernel_traits_finalizeILj1024Ef13__nv_bfloat16fS2_fjLb1ELj1024ELj4ENS_18Kernel_traits_baseILj1024EfS2_fS2_fjLj1024EEEEELb1ELb0EEEvNS_9BwdParamsE,"ax",@progbits
	.align	128
        .global         _ZN10layer_norm22ln_bwd_finalize_kernelINS_22Kernel_traits_finalizeILj1024Ef13__nv_bfloat16fS2_fjLb1ELj1024ELj4ENS_18Kernel_traits_baseILj1024EfS2_fS2_fjLj1024EEEEELb1ELb0EEEvNS_9BwdParamsE
        .type           _ZN10layer_norm22ln_bwd_finalize_kernelINS_22Kernel_traits_finalizeILj1024Ef13__nv_bfloat16fS2_fjLb1ELj1024ELj4ENS_18Kernel_traits_baseILj1024EfS2_fS2_fjLj1024EEEEELb1ELb0EEEvNS_9BwdParamsE,@function
        .size           _ZN10layer_norm22ln_bwd_finalize_kernelINS_22Kernel_traits_finalizeILj1024Ef13__nv_bfloat16fS2_fjLb1ELj1024ELj4ENS_18Kernel_traits_baseILj1024EfS2_fS2_fjLj1024EEEEELb1ELb0EEEvNS_9BwdParamsE,(.L_x_20042 - _ZN10layer_norm22ln_bwd_finalize_kernelINS_22Kernel_traits_finalizeILj1024Ef13__nv_bfloat16fS2_fjLb1ELj1024ELj4ENS_18Kernel_traits_baseILj1024EfS2_fS2_fjLj1024EEEEELb1ELb0EEEvNS_9BwdParamsE)
        .other          _ZN10layer_norm22ln_bwd_finalize_kernelINS_22Kernel_traits_finalizeILj1024Ef13__nv_bfloat16fS2_fjLb1ELj1024ELj4ENS_18Kernel_traits_baseILj1024EfS2_fS2_fjLj1024EEEEELb1ELb0EEEvNS_9BwdParamsE,@"STO_CUDA_ENTRY STV_DEFAULT"
_ZN10layer_norm22ln_bwd_finalize_kernelINS_22Kernel_traits_finalizeILj1024Ef13__nv_bfloat16fS2_fjLb1ELj1024ELj4ENS_18Kernel_traits_baseILj1024EfS2_fS2_fjLj1024EEEEELb1ELb0EEEvNS_9BwdParamsE:
.text._ZN10layer_norm22ln_bwd_finalize_kernelINS_22Kernel_traits_finalizeILj1024Ef13__nv_bfloat16fS2_fjLb1ELj1024ELj4ENS_18Kernel_traits_baseILj1024EfS2_fS2_fjLj1024EEEEELb1ELb0EEEvNS_9BwdParamsE:
        /* <DEDUP_REMOVED lines=60> */
.L_x_8865:
        /* <DEDUP_REMOVED lines=87> */
.L_x_8864:
[----:B------:R-:W-:Y:S05]  /*0930*/  BSYNC.RECONVERGENT B1 ;  /* 0x0000000000017941 */ /* 0x000fea0003800200 */
.L_x_8863:
        /* <DEDUP_REMOVED lines=49> */
.L_x_8867:
[----:B------:R-:W-:Y:S05]  /*0c50*/  BSYNC.RECONVERGENT B1 ;  /* 0x0000000000017941 */ /* 0x000fea0003800200 */
.L_x_8866:
        /* <DEDUP_REMOVED lines=29> */
.L_x_8869:
[----:B------:R-:W-:Y:S05]  /*0e30*/  BSYNC.RECONVERGENT B1 ;  /* 0x0000000000017941 */ /* 0x000fea0003800200 */
.L_x_8868:
        /* <DEDUP_REMOVED lines=14> */
.L_x_8862:
[----:B------:R-:W-:Y:S05]  /*0f20*/  BSYNC.RECONVERGENT B0 ;  /* 0x0000000000007941 */ /* 0x000fea0003800200 */
.L_x_8861:
        /* <DEDUP_REMOVED lines=72> */
.L_x_8870:
        /* <DEDUP_REMOVED lines=13> */
.L_x_20042:


//--------------------- .text._ZN10layer_norm13ln_bwd_kernelINS_13Kernel_traitsIf13__nv_bfloat16fS2_fjLj1024ELj1ELj4ELj1ELj16ENS_18Kernel_traits_baseILj1024EfS2_fS2_fjLj128EEEEELb1ELb1ELb1ELb0EEEvNS_9BwdParamsE --------------------------
	.section	.text._ZN10layer_norm13ln_bwd_kernelINS_13Kernel_traitsIf13__nv_bfloat16fS2_fjLj1024ELj1ELj4ELj1ELj16ENS_18Kernel_traits_baseILj1024EfS2_fS2_fjLj128EEEEELb1ELb1ELb1ELb0EEEvNS_9BwdParamsE,"ax",@progbits
	.align	128
        .global         _ZN10layer_norm13ln_bwd_kernelINS_13Kernel_traitsIf13__nv_bfloat16fS2_fjLj1024ELj1ELj4ELj1ELj16ENS_18Kernel_traits_baseILj1024EfS2_fS2_fjLj128EEEEELb1ELb1ELb1ELb0EEEvNS_9BwdParamsE
        .type           _ZN10layer_norm13ln_bwd_kernelINS_13Kernel_traitsIf13__nv_bfloat16fS2_fjLj1024ELj1ELj4ELj1ELj16ENS_18Kernel_traits_baseILj1024EfS2_fS2_fjLj128EEEEELb1ELb1ELb1ELb0EEEvNS_9BwdParamsE,@function
        .size           _ZN10layer_norm13ln_bwd_kernelINS_13Kernel_traitsIf13__nv_bfloat16fS2_fjLj1024ELj1ELj4ELj1ELj16ENS_18Kernel_traits_baseILj1024EfS2_fS2_fjLj128EEEEELb1ELb1ELb1ELb0EEEvNS_9BwdParamsE,(.L_x_20043 - _ZN10layer_norm13ln_bwd_kernelINS_13Kernel_traitsIf13__nv_bfloat16fS2_fjLj1024ELj1ELj4ELj1ELj16ENS_18Kernel_traits_baseILj1024EfS2_fS2_fjLj128EEEEELb1ELb1ELb1ELb0EEEvNS_9BwdParamsE)
        .other          _ZN10layer_norm13ln_bwd_kernelINS_13Kernel_traitsIf13__nv_bfloat16fS2_fjLj1024ELj1ELj4ELj1ELj16ENS_18Kernel_traits_baseILj1024EfS2_fS2_fjLj128EEEEELb1ELb1ELb1ELb0EEEvNS_9BwdParamsE,@"STO_CUDA_ENTRY STV_DEFAULT"
_ZN10layer_norm13ln_bwd_kernelINS_13Kernel_traitsIf13__nv_bfloat16fS2_fjLj1024ELj1ELj4ELj1ELj16ENS_18Kernel_traits_baseILj1024EfS2_fS2_fjLj128EEEEELb1ELb1ELb1ELb0EEEvNS_9BwdParamsE:
.text._ZN10layer_norm13ln_bwd_kernelINS_13Kernel_traitsIf13__nv_bfloat16fS2_fjLj1024ELj1ELj4ELj1ELj16ENS_18Kernel_traits_baseILj1024EfS2_fS2_fjLj128EEEEELb1ELb1ELb1ELb0EEEvNS_9BwdParamsE:
[----:B------:R-:W0:Y:S01]  /*0000*/  LDC R1, c[0x0][0x37c] ;  /* 0x0000df00ff017b82 */ /* 0x000e220000000800 */
[----:B------:R-:W1:Y:S01]  /*0010*/  LDCU UR4, c[0x0][0x388] ;  /* 0x00007100ff0477ac */ /* 0x000e620008000800 */
[----:B0-----:R-:W-:Y:S01]  /*0020*/  IADD3 R1, PT, PT, R1, -0xe0, RZ ;  /* 0xffffff2001017810 */ /* 0x001fe20007ffe0ff */
[----:B------:R-:W0:Y:S01]  /*0030*/  S2R R6, SR_TID.X ;  /* 0x0000000000067919 */ /* 0x000e220000002100 */
[----:B------:R-:W2:Y:S01]  /*0040*/  LDCU.64 UR6, c[0x0][0x358] ;  /* 0x00006b00ff0677ac */ /* 0x000ea20008000a00 */
[----:B------:R-:W3:Y:S01]  /*0050*/  LDCU UR5, c[0x0][0x384] ;  /* 0x00007080ff0577ac */ /* 0x000ee20008000800 */
[----:B------:R-:W4:Y:S01]  /*0060*/  LDCU UR14, c[0x0][0x388] ;  /* 0x00007100ff0e77ac */ /* 0x000f220008000800 */
[----:B------:R-:W0:Y:S01]  /*0070*/  LDCU.U8 UR8, c[0x0][0x410] ;  /* 0x00008200ff0877ac */ /* 0x000e220008000000 */
[----:B-1----:R-:W-:Y:S01]  /*0080*/  MOV R2, UR4 ;  /* 0x0000000400027c02 */ /* 0x002fe20008000f00 */
[----:B------:R-:W1:Y:S03]  /*0090*/  LDCU UR9, c[0x0][0x400] ;  /* 0x00008000ff0977ac */ /* 0x000e660008000800 */
[----:B------:R-:W-:Y:S01]  /*00a0*/  SHF.R.S32.HI R0, RZ, 0x1f, R2 ;  /* 0x0000001fff007819 */ /* 0x000fe20000011402 */
[----:B------:R2:W-:Y:S01]  /*00b0*/  STL [R1+0x14], R2 ;  /* 0x0000140201007387 */ /* 0x0005e20000100800 */
[----:B------:R-:W0:Y:S02]  /*00c0*/  LDCU.64 UR12, c[0x0][0x408] ;  /* 0x00008100ff0c77ac */ /* 0x000e240008000a00 */
        /* <DEDUP_REMOVED lines=35> */
[----:B------:R-:W-:Y:S01]  /*0300*/  @P0 LOP3.LUT R25, R25, 0x20, RZ, 0xfc, !PT ;  /* 0x0000002019190812 */ /* 0x000fe200078efcff */
[----:B------:R-:W-:Y:S04]  /*0310*/  STL [R1+0x48], RZ ;  /* 0x000048ff01007387 */ /* 0x000fe80000100800 */
[C---:B0-----:R-:W-:Y:S01]  /*0320*/  @P1 IMAD.WIDE.U32 R12, R25.reuse, 0x20, R8 ;  /* 0x00000020190c1825 */ /* 0x041fe200078e0008 */
[----:B------:R-:W0:Y:S01]  /*0330*/  @P3 LDC.64 R22, c[0x0][0x3e8] ;  /* 0x0000fa00ff163b82 */ /* 0x000e220000000a00 */
[----:B------:R-:W-:Y:S01]  /*0340*/  SHF.R.U32.HI R226, RZ, 0x5, R6 ;  /* 0x00000005ffe27819 */ /* 0x000fe20000011606 */
[----:B------:R1:W5:Y:S01]  /*0350*/  @P0 LDG.E.128 R36, desc[UR6][R4.64] ;  /* 0x0000000604240981 */ /* 0x000362000c1e1d00 */
[C---:B------:R-:W-:Y:S01]  /*0360*/  @P1 IMAD.WIDE.U32 R14, R25.reuse, 0x20, R10 ;  /* 0x00000020190e1825 */ /* 0x040fe200078e000a */
[----:B------:R-:W-:-:S02]  /*0370*/  @P1 IADD3 R25, PT, PT, R25, 0x20, RZ ;  /* 0x0000002019191810 */ /* 0x000fc40007ffe0ff */
[----:B------:R1:W5:Y:S03]  /*0380*/  @P0 LDG.E.128 R40, desc[UR6][R4.64+0x10] ;  /* 0x0000100604280981 */ /* 0x000366000c1e1d00 */
[C---:B------:R-:W-:Y:S01]  /*0390*/  @P2 IMAD.WIDE.U32 R16, R25.reuse, 0x20, R16 ;  /* 0x0000002019102825 */ /* 0x040fe200078e0010 */
[----:B------:R1:W5:Y:S03]  /*03a0*/  @P1 LDG.E.128 R44, desc[UR6][R14.64] ;  /* 0x000000060e2c1981 */ /* 0x000366000c1e1d00 */
[C---:B------:R-:W-:Y:S01]  /*03b0*/  @P2 IMAD.WIDE.U32 R18, R25.reuse, 0x20, R18 ;  /* 0x0000002019122825 */ /* 0x040fe200078e0012 */
[----:B------:R-:W-:Y:S01]  /*03c0*/  @P2 IADD3 R25, PT, PT, R25, 0x20, RZ ;  /* 0x0000002019192810 */ /* 0x000fe20007ffe0ff */
[----:B------:R1:W5:Y:S04]  /*03d0*/  @P1 LDG.E.128 R48, desc[UR6][R14.64+0x10] ;  /* 0x000010060e301981 */ /* 0x000368000c1e1d00 */
[C---:B--2---:R-:W-:Y:S01]  /*03e0*/  @P3 IMAD.WIDE.U32 R8, R25.reuse, 0x20, R20 ;  /* 0x0000002019083825 */ /* 0x044fe200078e0014 */
[----:B------:R1:W5:Y:S03]  /*03f0*/  @P2 LDG.E.128 R52, desc[UR6][R18.64] ;  /* 0x0000000612342981 */ /* 0x000366000c1e1d00 */
[----:B0-----:R-:W-:Y:S01]  /*0400*/  @P3 IMAD.WIDE.U32 R10, R25, 0x20, R22 ;  /* 0x00000020190a3825 */ /* 0x001fe200078e0016 */
[----:B------:R1:W5:Y:S04]  /*0410*/  @P2 LDG.E.128 R56, desc[UR6][R18.64+0x10] ;  /* 0x0000100612382981 */ /* 0x000368000c1e1d00 */
        /* <DEDUP_REMOVED lines=10> */
[----:B------:R-:W0:Y:S03]  /*04c0*/  S2UR UR4, SR_CTAID.X ;  /* 0x00000000000479c3 */ /* 0x000e260000002500 */
[----:B------:R-:W-:Y:S04]  /*04d0*/  STL [R1+0x4c], RZ ;  /* 0x00004cff01007387 */ /* 0x000fe80000100800 */
[----:B------:R-:W-:Y:S01]  /*04e0*/  STL [R1+0x50], RZ ;  /* 0x000050ff01007387 */ /* 0x000fe20000100800 */
[----:B0-----:R-:W-:-:S06]  /*04f0*/  USHF.L.U32 UR4, UR4, 0x2, URZ ;  /* 0x0000000204047899 */ /* 0x001fcc00080006ff */
        /* <DEDUP_REMOVED lines=34> */
[----:B--2---:R-:W-:Y:S04]  /*0720*/  @P0 STL.64 [R1+0xc8], R88 ;  /* 0x0000c85801000387 */ /* 0x004fe80000100a00 */
[----:B------:R-:W-:Y:S04]  /*0730*/  @P0 STL.64 [R1+0xd0], R90 ;  /* 0x0000d05a01000387 */ /* 0x000fe80000100a00 */
[----:B------:R-:W-:Y:S04]  /*0740*/  STL [R1+0x54], RZ ;  /* 0x000054ff01007387 */ /* 0x000fe80000100800 */
[----:B---3--:R-:W-:Y:S04]  /*0750*/  @P0 STL.64 [R1+0xb8], R84 ;  /* 0x0000b85401000387 */ /* 0x008fe80000100a00 */
[----:B------:R-:W-:Y:S04]  /*0760*/  @P0 STL.64 [R1+0xc0], R86 ;  /* 0x0000c05601000387 */ /* 0x000fe80000100a00 */
[----:B------:R-:W-:Y:S04]  /*0770*/  STL [R1+0x38], RZ ;  /* 0x000038ff01007387 */ /* 0x000fe80000100800 */
[----:B------:R-:W-:Y:S04]  /*0780*/  STL [R1+0x3c], RZ ;  /* 0x00003cff01007387 */ /* 0x000fe80000100800 */
[----:B----4-:R-:W-:Y:S04]  /*0790*/  @P1 STL.64 [R1+0xa8], R80 ;  /* 0x0000a85001001387 */ /* 0x010fe80000100a00 */
[----:B------:R-:W-:Y:S04]  /*07a0*/  @P1 STL.64 [R1+0xb0], R82 ;  /* 0x0000b05201001387 */ /* 0x000fe80000100a00 */
[----:B------:R0:W-:Y:S04]  /*07b0*/  @P1 STL.64 [R1+0x98], R76 ;  /* 0x0000984c01001387 */ /* 0x0001e80000100a00 */
[----:B------:R2:W-:Y:S04]  /*07c0*/  @P1 STL.64 [R1+0xa0], R78 ;  /* 0x0000a04e01001387 */ /* 0x0005e80000100a00 */
[----:B------:R-:W-:Y:S04]  /*07d0*/  STL [R1+0x40], RZ ;  /* 0x000040ff01007387 */ /* 0x000fe80000100800 */
[----:B------:R-:W-:Y:S04]  /*07e0*/  STL [R1+0x44], RZ ;  /* 0x000044ff01007387 */ /* 0x000fe80000100800 */
[----:B------:R3:W-:Y:S04]  /*07f0*/  @P2 STL.64 [R1+0x88], R72 ;  /* 0x0000884801002387 */ /* 0x0007e80000100a00 */
[----:B------:R4:W-:Y:S04]  /*0800*/  @P2 STL.64 [R1+0x90], R74 ;  /* 0x0000904a01002387 */ /* 0x0009e80000100a00 */
[----:B------:R1:W-:Y:S04]  /*0810*/  @P2 STL.64 [R1+0x78], R68 ;  /* 0x0000784401002387 */ /* 0x0003e80000100a00 */
[----:B------:R1:W-:Y:S04]  /*0820*/  @P2 STL.64 [R1+0x80], R70 ;  /* 0x0000804601002387 */ /* 0x0003e80000100a00 */
[----:B------:R1:W-:Y:S04]  /*0830*/  STL [R1], RZ ;  /* 0x000000ff01007387 */ /* 0x0003e80000100800 */
[----:B------:R1:W-:Y:S04]  /*0840*/  STL [R1+0x4], RZ ;  /* 0x000004ff01007387 */ /* 0x0003e80000100800 */
[----:B------:R1:W-:Y:S04]  /*0850*/  @P3 STL.64 [R1+0x68], R32 ;  /* 0x0000682001003387 */ /* 0x0003e80000100a00 */
[----:B------:R1:W-:Y:S04]  /*0860*/  @P3 STL.64 [R1+0x70], R34 ;  /* 0x0000702201003387 */ /* 0x0003e80000100a00 */
[----:B------:R1:W-:Y:S04]  /*0870*/  @P3 STL.64 [R1+0x58], R28 ;  /* 0x0000581c01003387 */ /* 0x0003e80000100a00 */
[----:B------:R1:W-:Y:S04]  /*0880*/  @P3 STL.64 [R1+0x60], R30 ;  /* 0x0000601e01003387 */ /* 0x0003e80000100a00 */
[----:B------:R1:W-:Y:S04]  /*0890*/  STL [R1+0x8], RZ ;  /* 0x000008ff01007387 */ /* 0x0003e80000100800 */
[----:B------:R1:W-:Y:S01]  /*08a0*/  STL [R1+0xc], RZ ;  /* 0x00000cff01007387 */ /* 0x0003e20000100800 */
[----:B------:R-:W-:-:S02]  /*08b0*/  ISETP.GE.AND P0, PT, R226, UR5, PT ;  /* 0x00000005e2007c0c */ /* 0x000fc4000bf06270 */
[----:B0-----:R-:W-:Y:S02]  /*08c0*/  CS2R R76, SRZ ;  /* 0x00000000004c7805 */ /* 0x001fe4000001ff00 */
[----:B--2---:R-:W-:Y:S02]  /*08d0*/  CS2R R78, SRZ ;  /* 0x00000000004e7805 */ /* 0x004fe4000001ff00 */
[----:B------:R-:W-:Y:S02]  /*08e0*/  CS2R R80, SRZ ;  /* 0x0000000000507805 */ /* 0x000fe4000001ff00 */
[----:B------:R-:W-:Y:S02]  /*08f0*/  CS2R R82, SRZ ;  /* 0x0000000000527805 */ /* 0x000fe4000001ff00 */
[----:B------:R-:W-:Y:S02]  /*0900*/  CS2R R84, SRZ ;  /* 0x0000000000547805 */ /* 0x000fe4000001ff00 */
[----:B------:R-:W-:-:S02]  /*0910*/  CS2R R86, SRZ ;  /* 0x0000000000567805 */ /* 0x000fc4000001ff00 */
[----:B------:R-:W-:Y:S02]  /*0920*/  CS2R R88, SRZ ;  /* 0x0000000000587805 */ /* 0x000fe4000001ff00 */
[----:B------:R-:W-:Y:S02]  /*0930*/  CS2R R90, SRZ ;  /* 0x00000000005a7805 */ /* 0x000fe4000001ff00 */
[----:B---3--:R-:W-:Y:S02]  /*0940*/  CS2R R72, SRZ ;  /* 0x0000000000487805 */ /* 0x008fe4000001ff00 */
[----:B----4-:R-:W-:Y:S01]  /*0950*/  CS2R R74, SRZ ;  /* 0x00000000004a7805 */ /* 0x010fe2000001ff00 */
[----:B-1----:R-:W-:Y:S06]  /*0960*/  @P0 BRA `(.L_x_8872) ;  /* 0x000000f400f00947 */ /* 0x002fec0003800000 */
[----:B------:R0:W-:Y:S01]  /*0970*/  STL [R1+0x48], RZ ;  /* 0x000048ff01007387 */ /* 0x0001e20000100800 */
[----:B------:R-:W-:Y:S02]  /*0980*/  CS2R R248, SRZ ;  /* 0x0000000000f87805 */ /* 0x000fe4000001ff00 */
        /* <DEDUP_REMOVED lines=30> */
[----:B------:R0:W-:Y:S01]  /*0b70*/  STL [R1], RZ ;  /* 0x000000ff01007387 */ /* 0x0001e20000100800 */
        /* <DEDUP_REMOVED lines=20> */
[----:B0-----:R-:W-:-:S07]  /*0cc0*/  CS2R R130, SRZ ;  /* 0x0000000000827805 */ /* 0x001fce000001ff00 */
.L_x_9262:
[----:B------:R-:W0:Y:S08]  /*0cd0*/  LDC.64 R8, c[0x0][0x3f0] ;  /* 0x0000fc00ff087b82 */ /* 0x000e300000000a00 */
[----:B------:R-:W1:Y:S01]  /*0ce0*/  LDC.64 R2, c[0x0][0x3f8] ;  /* 0x0000fe00ff027b82 */ /* 0x000e620000000a00 */
[----:B0-----:R-:W-:-:S05]  /*0cf0*/  IMAD.WIDE R8, R226, 0x4, R8 ;  /* 0x00000004e2087825 */ /* 0x001fca00078e0208 */
[----:B------:R-:W2:Y:S01]  /*0d00*/  LDG.E R4, desc[UR6][R8.64] ;  /* 0x0000000608047981 */ /* 0x000ea2000c1e1900 */
[----:B-1----:R-:W-:-:S05]  /*0d10*/  IMAD.WIDE R2, R226, 0x4, R2 ;  /* 0x00000004e2027825 */ /* 0x002fca00078e0202 */
[----:B-----5:R0:W3:Y:S02]  /*0d20*/  LDG.E R6, desc[UR6][R2.64] ;  /* 0x0000000602067981 */ /* 0x0200e4000c1e1900 */
        /* <DEDUP_REMOVED lines=10> */
[----:B------:R-:W-:Y:S01]  /*0dd0*/  ISETP.GE.AND P1, PT, R4, 0x1, PT ;  /* 0x000000010400780c */ /* 0x000fe20003f26270 */
[----:B------:R-:W-:Y:S01]  /*0de0*/  BSSY.RECONVERGENT B2, `(.L_x_8875) ;  /* 0x0000092000027945 */ /* 0x000fe20003800200 */
[----:B------:R-:W-:Y:S01]  /*0df0*/  MOV R169, UR14 ;  /* 0x0000000e00a97c02 */ /* 0x000fe20008000f00 */
[----:B------:R-:W1:Y:S01]  /*0e00*/  S2R R168, SR_TID.X ;  /* 0x0000000000a87919 */ /* 0x000e620000002100 */
[----:B------:R-:W-:Y:S02]  /*0e10*/  ISETP.GE.U32.AND P6, PT, R7, 0x20, PT ;  /* 0x000000200700780c */ /* 0x000fe40003fc6070 */
[----:B------:R-:W-:Y:S01]  /*0e20*/  ISETP.NE.AND P0, PT, RZ, UR8, PT ;  /* 0x00000008ff007c0c */ /* 0x000fe2000bf05270 */
[----:B------:R-:W-:Y:S01]  /*0e30*/  IMAD R8, R226, R169, RZ ;  /* 0x000000a9e2087224 */ /* 0x000fe200078e02ff */
[----:B------:R1:W-:Y:S01]  /*0e40*/  STL [R1+0x14], R169 ;  /* 0x000014a901007387 */ /* 0x0003e20000100800 */
[----:B0-----:R-:W-:-:S02]  /*0e50*/  IADD3 R2, PT, PT, R6, -0x1, RZ ;  /* 0xffffffff06027810 */ /* 0x001fc40007ffe0ff */
[C---:B------:R-:W-:Y:S02]  /*0e60*/  ISETP.GE.U32.AND P5, PT, R7.reuse, 0x40, PT ;  /* 0x000000400700780c */ /* 0x040fe40003fa6070 */
[----:B------:R-:W-:Y:S01]  /*0e70*/  @P1 IADD3 R4, PT, PT, R4, -0x1, RZ ;  /* 0xffffffff04041810 */ /* 0x000fe20007ffe0ff */
[-C--:B------:R-:W-:Y:S01]  /*0e80*/  IMAD R2, R2, R169.reuse, RZ ;  /* 0x000000a902027224 */ /* 0x080fe200078e02ff */
[----:B------:R-:W-:Y:S02]  /*0e90*/  SHF.R.S32.HI R9, RZ, 0x1f, R8 ;  /* 0x0000001fff097819 */ /* 0x000fe40000011408 */
[----:B------:R-:W-:Y:S01]  /*0ea0*/  ISETP.GE.U32.AND P3, PT, R7, 0x60, PT ;  /* 0x000000600700780c */ /* 0x000fe20003f66070 */
[----:B------:R-:W-:Y:S01]  /*0eb0*/  @P1 IMAD R4, R4, R169, RZ ;  /* 0x000000a904041224 */ /* 0x000fe200078e02ff */
[----:B------:R-:W-:Y:S02]  /*0ec0*/  LEA.HI R8, R9, R8, RZ, 0x3 ;  /* 0x0000000809087211 */ /* 0x000fe400078f18ff */
[----:B------:R-:W-:-:S02]  /*0ed0*/  SHF.R.S32.HI R9, RZ, 0x1f, R2 ;  /* 0x0000001fff097819 */ /* 0x000fc40000011402 */
[----:B------:R-:W-:Y:S02]  /*0ee0*/  ISETP.GE.U32.AND P4, PT, R7, 0x80, PT ;  /* 0x000000800700780c */ /* 0x000fe40003f86070 */
[----:B------:R-:W-:Y:S02]  /*0ef0*/  LEA.HI R2, R9, R2, RZ, 0x3 ;  /* 0x0000000209027211 */ /* 0x000fe400078f18ff */
[----:B------:R-:W-:-:S04]  /*0f00*/  @P1 SHF.R.S32.HI R9, RZ, 0x1f, R4 ;  /* 0x0000001fff091819 */ /* 0x000fc80000011404 */
[----:B------:R-:W-:Y:S01]  /*0f10*/  @P1 LEA.HI R9, R9, R4, RZ, 0x3 ;  /* 0x0000000409091211 */ /* 0x000fe200078f18ff */
[----:B------:R-:W-:Y:S01]  /*0f20*/  HFMA2 R4, -RZ, RZ, 0, 0 ;  /* 0x00000000ff047431 */ /* 0x000fe200000001ff */
[----:B-1----:R-:W-:-:S04]  /*0f30*/  LOP3.LUT R169, R168, 0x1f, RZ, 0xc0, !PT ;  /* 0x0000001fa8a97812 */ /* 0x002fc800078ec0ff */
[-C--:B------:R-:W-:Y:S01]  /*0f40*/  LEA.HI.SX32 R168, R8, R169.reuse, 0x1d ;  /* 0x000000a908a87211 */ /* 0x080fe200078feaff */
[----:B------:R0:W-:Y:S01]  /*0f50*/  STL [R1+0x24], R169 ;  /* 0x000024a901007387 */ /* 0x0001e20000100800 */
[-C--:B------:R-:W-:Y:S02]  /*0f60*/  @P1 LEA.HI.SX32 R4, R9, R169.reuse, 0x1d ;  /* 0x000000a909041211 */ /* 0x080fe400078feaff */
[----:B------:R-:W-:Y:S02]  /*0f70*/  CS2R R8, SRZ ;  /* 0x0000000000087805 */ /* 0x000fe4000001ff00 */
[----:B------:R-:W-:Y:S01]  /*0f80*/  LEA.HI.SX32 R185, R2, R169, 0x1d ;  /* 0x000000a902b97211 */ /* 0x000fe200078feaff */
[----:B------:R0:W-:Y:S01]  /*0f90*/  STL [R1+0x34], R168 ;  /* 0x000034a801007387 */ /* 0x0001e20000100800 */
[----:B------:R-:W-:Y:S02]  /*0fa0*/  MOV R2, R168 ;  /* 0x000000a800027202 */ /* 0x000fe40000000f00 */
[----:B--2---:R-:W-:Y:S01]  /*0fb0*/  FSEL R3, R3, RZ, !P0 ;  /* 0x000000ff03037208 */ /* 0x004fe20004000000 */
[----:B0-----:R-:W-:Y:S06]  /*0fc0*/  @!P6 BRA `(.L_x_8876) ;  /* 0x0000000400cce947 */ /* 0x001fec0003800000 */
[----:B------:R-:W0:Y:S01]  /*0fd0*/  LDC.64 R16, c[0x0][0x3a8] ;  /* 0x0000ea00ff107b82 */ /* 0x000e220000000a00 */
[----:B------:R1:W-:Y:S07]  /*0fe0*/  STL [R1+0xd8], R6 ;  /* 0x0000d80601007387 */ /* 0x0003ee0000100800 */
[----:B------:R-:W2:Y:S01]  /*0ff0*/  LDC.64 R12, c[0x0][0x428] ;  /* 0x00010a00ff0c7b82 */ /* 0x000ea20000000a00 */
[----:B------:R-:W-:Y:S01]  /*1000*/  ISETP.NE.U32.AND P0, PT, RZ, UR10, PT ;  /* 0x0000000aff007c0c */ /* 0x000fe2000bf05070 */
[----:B-1----:R-:W3:Y:S06]  /*1010*/  LDL.LU R6, [R1+0x48] ;  /* 0x0000480001067983 */ /* 0x002eec0000300800 */
[----:B------:R-:W1:Y:S01]  /*1020*/  LDC.64 R168, c[0x0][0x3b0] ;  /* 0x0000ec00ffa87b82 */ /* 0x000e620000000a00 */
[----:B0-----:R-:W-:-:S04]  /*1030*/  IMAD.WIDE.U32 R16, R2, 0x20, R16 ;  /* 0x0000002002107825 */ /* 0x001fc800078e0010 */
[----:B--2---:R-:W-:Y:S01]  /*1040*/  IMAD.WIDE.U32 R12, R185, 0x10, R12 ;  /* 0x00000010b90c7825 */ /* 0x004fe200078e000c */
[----:B------:R-:W2:Y:S01]  /*1050*/  LDG.E.128 R8, desc[UR6][R16.64] ;  /* 0x0000000610087981 */ /* 0x000ea2000c1e1d00 */
[----:B------:R-:W-:-:S03]  /*1060*/  ISETP.NE.AND.EX P0, PT, RZ, UR11, PT, P0 ;  /* 0x0000000bff007c0c */ /* 0x000fc6000bf05300 */
[----:B------:R-:W4:Y:S04]  /*1070*/  LDL.LU R179, [R1+0x3c] ;  /* 0x00003c0001b37983 */ /* 0x000f280000300800 */
[----:B------:R-:W3:Y:S04]  /*1080*/  LDG.E.128 R12, desc[UR6][R12.64] ;  /* 0x000000060c0c7981 */ /* 0x000ee8000c1e1d00 */
[----:B------:R-:W4:Y:S02]  /*1090*/  LDG.E.128 R16, desc[UR6][R16.64+0x10] ;  /* 0x0000100610107981 */ /* 0x000f24000c1e1d00 */
[----:B------:R-:W0:Y:S02]  /*10a0*/  @P0 LDC.64 R20, c[0x0][0x438] ;  /* 0x00010e00ff140b82 */ /* 0x000e240000000a00 */
[----:B------:R-:W4:Y:S04]  /*10b0*/  LDL R178, [R1+0xbc] ;  /* 0x0000bc0001b27983 */ /* 0x000f280000100800 */
[----:B------:R-:W4:Y:S04]  /*10c0*/  LDL.LU R177, [R1+0x44] ;  /* 0x0000440001b17983 */ /* 0x000f280000300800 */
[----:B------:R-:W4:Y:S01]  /*10d0*/  LDL R176, [R1+0xc4] ;  /* 0x0000c40001b07983 */ /* 0x000f220000100800 */
[----:B0-----:R-:W-:-:S05]  /*10e0*/  @P0 IMAD.WIDE.U32 R20, R2, 0x20, R20 ;  /* 0x0000002002140825 */ /* 0x001fca00078e0014 */
[----:B------:R-:W5:Y:S04]  /*10f0*/  @P0 LDG.E.128 R132, desc[UR6][R20.64] ;  /* 0x0000000614840981 */ /* 0x000f68000c1e1d00 */
[----:B------:R1:W5:Y:S02]  /*1100*/  @P0 LDG.E.128 R136, desc[UR6][R20.64+0x10] ;  /* 0x0000100614880981 */ /* 0x000364000c1e1d00 */
[----:B-1----:R-:W-:-:S05]  /*1110*/  IMAD.WIDE.U32 R20, R4, 0x8, R168 ;  /* 0x0000000804147825 */ /* 0x002fca00078e00a8 */
[----:B------:R0:W5:Y:S01]  /*1120*/  LDG.E.64 R188, desc[UR6][R20.64] ;  /* 0x0000000614bc7981 */ /* 0x000162000c1e1b00 */
[C---:B--2---:R-:W-:Y:S01]  /*1130*/  FADD.FTZ R169, -R3.reuse, R9 ;  /* 0x0000000903a97221 */ /* 0x044fe20000010100 */
[C---:B------:R-:W-:Y:S01]  /*1140*/  FADD.FTZ R168, -R3.reuse, R10 ;  /* 0x0000000a03a87221 */ /* 0x040fe20000010100 */
[C---:B------:R-:W-:Y:S01]  /*1150*/  FADD.FTZ R22, -R3.reuse, R11 ;  /* 0x0000000b03167221 */ /* 0x040fe20000010100 */
[----:B------:R-:W-:Y:S01]  /*1160*/  FADD.FTZ R0, -R3, R8 ;  /* 0x0000000803007221 */ /* 0x000fe20000010100 */
[C---:B-----5:R-:W-:Y:S01]  /*1170*/  FMUL.FTZ R10, R5.reuse, R169 ;  /* 0x000000a9050a7220 */ /* 0x060fe20000410000 */
[----:B------:R-:W-:Y:S01]  /*1180*/  FMUL.FTZ R11, R5, R168 ;  /* 0x000000a8050b7220 */ /* 0x000fe20000410000 */
[----:B------:R-:W2:Y:S01]  /*1190*/  LDL R169, [R1+0xd4] ;  /* 0x0000d40001a97983 */ /* 0x000ea20000100800 */
[C---:B---3--:R-:W-:Y:S02]  /*11a0*/  PRMT R173, R15.reuse, 0x7632, R173 ;  /* 0x000076320fad7816 */ /* 0x048fe400000000ad */
[----:B------:R-:W-:Y:S01]  /*11b0*/  SHF.L.U32 R9, R15, 0x10, RZ ;  /* 0x000000100f097819 */ /* 0x000fe200000006ff */
[----:B----4-:R-:W-:Y:S01]  /*11c0*/  FADD.FTZ R15, -R3, R16 ;  /* 0x00000010030f7221 */ /* 0x010fe20000010100 */
[----:B------:R-:W-:Y:S01]  /*11d0*/  PRMT R171, R13, 0x7632, R171 ;  /* 0x000076320dab7816 */ /* 0x000fe200000000ab */
[----:B------:R-:W-:Y:S01]  /*11e0*/  FADD.FTZ R174, -R3, R17 ;  /* 0x0000001103ae7221 */ /* 0x000fe20000010100 */
[----:B0-----:R-:W-:Y:S01]  /*11f0*/  SHF.L.U32 R21, R13, 0x10, RZ ;  /* 0x000000100d157819 */ /* 0x001fe200000006ff */
[----:B------:R-:W-:Y:S01]  /*1200*/  FADD.FTZ R16, -R3, R18 ;  /* 0x0000001203107221 */ /* 0x000fe20000010100 */
[C---:B------:R-:W-:Y:S01]  /*1210*/  PRMT R172, R14.reuse, 0x7632, R172 ;  /* 0x000076320eac7816 */ /* 0x040fe200000000ac */
[----:B------:R-:W3:Y:S01]  /*1220*/  LDL R13, [R1+0xc8] ;  /* 0x0000c800010d7983 */ /* 0x000ee20000100800 */
[----:B------:R-:W-:-:S02]  /*1230*/  SHF.L.U32 R8, R14, 0x10, RZ ;  /* 0x000000100e087819 */ /* 0x000fc400000006ff */
[C---:B------:R-:W-:Y:S01]  /*1240*/  PRMT R170, R12.reuse, 0x7632, R170 ;  /* 0x000076320caa7816 */ /* 0x040fe200000000aa */
[----:B------:R-:W4:Y:S01]  /*1250*/  LDL R14, [R1+0xd0] ;  /* 0x0000d000010e7983 */ /* 0x000f220000100800 */
[----:B------:R-:W-:Y:S01]  /*1260*/  SHF.L.U32 R20, R12, 0x10, RZ ;  /* 0x000000100c147819 */ /* 0x000fe200000006ff */
[C---:B------:R-:W-:Y:S02]  /*1270*/  FMUL.FTZ R12, R5.reuse, R22 ;  /* 0x00000016050c7220 */ /* 0x040fe40000410000 */
[----:B------:R-:W2:Y:S04]  /*1280*/  LDL R17, [R1+0xb8] ;  /* 0x0000b80001117983 */ /* 0x000ea80000100800 */
[----:B------:R-:W2:Y:S04]  /*1290*/  LDL R18, [R1+0xc0] ;  /* 0x0000c00001127983 */ /* 0x000ea80000100800 */
[----:B------:R-:W2:Y:S04]  /*12a0*/  LDL.LU R168, [R1+0x54] ;  /* 0x0000540001a87983 */ /* 0x000ea80000300800 */
[----:B------:R-:W2:Y:S01]  /*12b0*/  LDL.LU R22, [R1+0x50] ;  /* 0x0000500001167983 */ /* 0x000ea20000300800 */
[----:B------:R-:W-:Y:S01]  /*12c0*/  FMUL.FTZ R0, R5, R0 ;  /* 0x0000000005007220 */ /* 0x000fe20000410000 */
[----:B------:R-:W-:-:S03]  /*12d0*/  FADD.FTZ R175, -R3, R19 ;  /* 0x0000001303af7221 */ /* 0x000fc60000010100 */
[----:B------:R-:W-:Y:S01]  /*12e0*/  FFMA.FTZ R6, R0, R20, R6 ;  /* 0x0000001400067223 */ /* 0x000fe20000010006 */
[----:B------:R-:W-:Y:S01]  /*12f0*/  SHF.L.U32 R19, R170, 0x10, RZ ;  /* 0x00000010aa137819 */ /* 0x000fe200000006ff */
[----:B------:R-:W-:Y:S01]  /*1300*/  FADD.FTZ R228, R228, R20 ;  /* 0x00000014e4e47221 */ /* 0x000fe20000010000 */
[----:B------:R-:W2:Y:S01]  /*1310*/  LDL R170, [R1+0xcc] ;  /* 0x0000cc0001aa7983 */ /* 0x000ea20000100800 */
[----:B------:R-:W-:-:S03]  /*1320*/  FADD.FTZ R230, R230, R21 ;  /* 0x00000015e6e67221 */ /* 0x000fc60000010000 */
[----:B------:R0:W-:Y:S04]  /*1330*/  STL [R1+0x48], R6 ;  /* 0x0000480601007387 */ /* 0x0001e80000100800 */
[----:B0-----:R0:W5:Y:S01]  /*1340*/  LDL.LU R6, [R1+0xd8] ;  /* 0x0000d80001067983 */ /* 0x0011620000300800 */
[----:B---3--:R-:W-:Y:S01]  /*1350*/  FMUL.FTZ R13, R13, R20 ;  /* 0x000000140d0d7220 */ /* 0x008fe20000410000 */
[----:B------:R-:W-:Y:S02]  /*1360*/  SHF.L.U32 R20, R171, 0x10, RZ ;  /* 0x00000010ab147819 */ /* 0x000fe400000006ff */
[----:B------:R-:W3:Y:S01]  /*1370*/  LDL.LU R171, [R1+0x4c] ;  /* 0x00004c0001ab7983 */ /* 0x000ee20000300800 */
[-C--:B----4-:R-:W-:Y:S01]  /*1380*/  FMUL.FTZ R14, R14, R21.reuse ;  /* 0x000000150e0e7220 */ /* 0x090fe20000410000 */
[----:B--2---:R-:W-:-:S02]  /*1390*/  FFMA.FTZ R22, R11, R21, R22 ;  /* 0x000000150b167223 */ /* 0x004fc40000010016 */
[----:B------:R-:W2:Y:S04]  /*13a0*/  LDL.LU R21, [R1+0x40] ;  /* 0x0000400001157983 */ /* 0x000ea80000300800 */
[----:B------:R1:W-:Y:S02]  /*13b0*/  STL [R1+0x50], R22 ;  /* 0x0000501601007387 */ /* 0x0003e40000100800 */
[----:B-1----:R-:W-:Y:S02]  /*13c0*/  SHF.L.U32 R22, R172, 0x10, RZ ;  /* 0x00000010ac167819 */ /* 0x002fe400000006ff */
[----:B------:R-:W4:Y:S01]  /*13d0*/  LDL.LU R172, [R1+0x38] ;  /* 0x0000380001ac7983 */ /* 0x000f220000300800 */
[C---:B------:R-:W-:Y:S01]  /*13e0*/  FMUL.FTZ R15, R5.reuse, R15 ;  /* 0x0000000f050f7220 */ /* 0x040fe20000410000 */
[----:B------:R-:W-:Y:S01]  /*13f0*/  FMUL.FTZ R16, R5, R16 ;  /* 0x0000001005107220 */ /* 0x000fe20000410000 */
[----:B------:R-:W-:Y:S01]  /*1400*/  FADD.FTZ R78, R78, R9 ;  /* 0x000000094e4e7221 */ /* 0x000fe20000010000 */
[----:B------:R-:W-:Y:S01]  /*1410*/  FMUL.FTZ R18, R18, R9 ;  /* 0x0000000912127220 */ /* 0x000fe20000410000 */
[----:B------:R-:W-:Y:S01]  /*1420*/  FADD.FTZ R229, R229, R19 ;  /* 0x00000013e5e57221 */ /* 0x000fe20000010000 */
[----:B------:R-:W-:Y:S01]  /*1430*/  FFMA.FTZ R168, R12, R20, R168 ;  /* 0x000000140ca87223 */ /* 0x000fe200000100a8 */
[----:B------:R-:W-:Y:S01]  /*1440*/  FADD.FTZ R76, R76, R8 ;  /* 0x000000084c4c7221 */ /* 0x000fe20000010000 */
[----:B------:R-:W-:Y:S01]  /*1450*/  FMUL.FTZ R17, R17, R8 ;  /* 0x0000000811117220 */ /* 0x000fe20000410000 */
[----:B------:R-:W-:Y:S01]  /*1460*/  FADD.FTZ R231, R231, R20 ;  /* 0x00000014e7e77221 */ /* 0x000fe20000010000 */
[----:B------:R-:W-:Y:S01]  /*1470*/  FMUL.FTZ R20, R169, R20 ;  /* 0x00000014a9147220 */ /* 0x000fe20000410000 */
[----:B------:R-:W-:Y:S01]  /*1480*/  FMUL.FTZ R169, R5, R175 ;  /* 0x000000af05a97220 */ /* 0x000fe20000410000 */
[----:B------:R-:W-:Y:S01]  /*1490*/  FADD.FTZ R77, R77, R22 ;  /* 0x000000164d4d7221 */ /* 0x000fe20000010000 */
[----:B------:R-:W-:-:S02]  /*14a0*/  IADD3 R185, PT, PT, R185, 0x20, RZ ;  /* 0x00000020b9b97810 */ /* 0x000fc40007ffe0ff */
[----:B------:R-:W-:Y:S02]  /*14b0*/  IADD3 R4, PT, PT, R4, 0x20, RZ ;  /* 0x0000002004047810 */ /* 0x000fe40007ffe0ff */
[----:B------:R-:W-:Y:S01]  /*14c0*/  IADD3 R2, PT, PT, R2, 0x20, RZ ;  /* 0x0000002002027810 */ /* 0x000fe20007ffe0ff */
[-C--:B---3--:R-:W-:Y:S01]  /*14d0*/  FFMA.FTZ R171, R10, R19.reuse, R171 ;  /* 0x000000130aab7223 */ /* 0x088fe200000100ab */
[----:B------:R-:W-:Y:S01]  /*14e0*/  FMUL.FTZ R19, R170, R19 ;  /* 0x00000013aa137220 */ /* 0x000fe20000410000 */
[----:B--2---:R-:W-:Y:S01]  /*14f0*/  FFMA.FTZ R21, R16, R9, R21 ;  /* 0x0000000910157223 */ /* 0x004fe20000010015 */
[----:B------:R-:W-:-:S04]  /*1500*/  FADD.FTZ R9, RZ, R13 ;  /* 0x0000000dff097221 */ /* 0x000fc80000010000 */
[----:B------:R-:W-:Y:S01]  /*1510*/  FADD.FTZ R9, R9, R19 ;  /* 0x0000001309097221 */ /* 0x000fe20000010000 */
[----:B----4-:R-:W-:-:S05]  /*1520*/  FFMA.FTZ R172, R15, R8, R172 ;  /* 0x000000080fac7223 */ /* 0x010fca00000100ac */
[----:B------:R-:W-:Y:S04]  /*1530*/  STL [R1+0x38], R172 ;  /* 0x000038ac01007387 */ /* 0x000fe80000100800 */
[----:B------:R1:W-:Y:S04]  /*1540*/  STL [R1+0x40], R21 ;  /* 0x0000401501007387 */ /* 0x0003e80000100800 */
[----:B------:R-:W-:Y:S01]  /*1550*/  STL [R1+0x4c], R171 ;  /* 0x00004cab01007387 */ /* 0x000fe20000100800 */
[----:B-1----:R-:W-:-:S03]  /*1560*/  FFMA.FTZ R21, R0, R13, RZ ;  /* 0x0000000d00157223 */ /* 0x002fc600000100ff */
[----:B------:R1:W-:Y:S01]  /*1570*/  STL [R1+0x54], R168 ;  /* 0x000054a801007387 */ /* 0x0003e20000100800 */
[----:B------:R-:W-:Y:S01]  /*1580*/  FFMA.FTZ R21, R10, R19, R21 ;  /* 0x000000130a157223 */ /* 0x000fe20000010015 */
[----:B------:R-:W-:Y:S01]  /*1590*/  SHF.L.U32 R8, R173, 0x10, RZ ;  /* 0x00000010ad087819 */ /* 0x000fe200000006ff */
[----:B-1----:R-:W-:Y:S02]  /*15a0*/  FADD.FTZ R168, R9, R14 ;  /* 0x0000000e09a87221 */ /* 0x002fe40000010000 */
[----:B------:R-:W-:Y:S01]  /*15b0*/  FFMA.FTZ R9, R11, R14, R21 ;  /* 0x0000000e0b097223 */ /* 0x000fe20000010015 */
[----:B------:R-:W-:Y:S01]  /*15c0*/  FMUL.FTZ R21, R5, R174 ;  /* 0x000000ae05157220 */ /* 0x000fe20000410000 */
[----:B------:R-:W-:-:S03]  /*15d0*/  FFMA.FTZ R177, R169, R8, R177 ;  /* 0x00000008a9b17223 */ /* 0x000fc600000100b1 */
[----:B------:R-:W-:Y:S01]  /*15e0*/  FFMA.FTZ R179, R21, R22, R179 ;  /* 0x0000001615b37223 */ /* 0x000fe200000100b3 */
[----:B------:R-:W-:-:S04]  /*15f0*/  FMUL.FTZ R170, R176, R8 ;  /* 0x00000008b0aa7220 */ /* 0x000fc80000410000 */
[----:B------:R0:W-:Y:S04]  /*1600*/  STL [R1+0x3c], R179 ;  /* 0x00003cb301007387 */ /* 0x0001e80000100800 */
[----:B------:R0:W-:Y:S04]  /*1610*/  STL [R1+0x10], R169 ;  /* 0x000010a901007387 */ /* 0x0001e80000100800 */
[----:B------:R0:W-:Y:S04]  /*1620*/  STL [R1+0x44], R177 ;  /* 0x000044b101007387 */ /* 0x0001e80000100800 */
[----:B------:R0:W-:Y:S01]  /*1630*/  STL [R1+0x20], R170 ;  /* 0x000020aa01007387 */ /* 0x0001e20000100800 */
[----:B------:R-:W-:Y:S01]  /*1640*/  FADD.FTZ R168, R168, R20 ;  /* 0x00000014a8a87221 */ /* 0x000fe20000010000 */
[----:B------:R-:W-:Y:S01]  /*1650*/  FFMA.FTZ R9, R12, R20, R9 ;  /* 0x000000140c097223 */ /* 0x000fe20000010009 */
[----:B------:R-:W-:-:S02]  /*1660*/  FMUL.FTZ R22, R178, R22 ;  /* 0x00000016b2167220 */ /* 0x000fc40000410000 */
[----:B------:R-:W-:Y:S01]  /*1670*/  FADD.FTZ R168, R168, R17 ;  /* 0x00000011a8a87221 */ /* 0x000fe20000010000 */
[----:B------:R-:W-:-:S03]  /*1680*/  FFMA.FTZ R9, R15, R17, R9 ;  /* 0x000000110f097223 */ /* 0x000fc60000010009 */
[----:B------:R-:W-:Y:S01]  /*1690*/  FADD.FTZ R168, R168, R22 ;  /* 0x00000016a8a87221 */ /* 0x000fe20000010000 */
[----:B------:R-:W-:Y:S01]  /*16a0*/  FFMA.FTZ R9, R21, R22, R9 ;  /* 0x0000001615097223 */ /* 0x000fe20000010009 */
[----:B------:R-:W-:Y:S02]  /*16b0*/  FADD.FTZ R79, R79, R8 ;  /* 0x000000084f4f7221 */ /* 0x000fe40000010000 */
[----:B------:R-:W-:Y:S01]  /*16c0*/  FADD.FTZ R8, R168, R18 ;  /* 0x00000012a8087221 */ /* 0x000fe20000010000 */
[----:B------:R-:W-:-:S03]  /*16d0*/  FFMA.FTZ R9, R16, R18, R9 ;  /* 0x0000001210097223 */ /* 0x000fc60000010009 */
[----:B------:R-:W-:Y:S01]  /*16e0*/  FADD.FTZ R8, R8, R170 ;  /* 0x000000aa08087221 */ /* 0x000fe20000010000 */
[----:B0-----:R-:W-:-:S07]  /*16f0*/  FFMA.FTZ R9, R169, R170, R9 ;  /* 0x000000aaa9097223 */ /* 0x001fce0000010009 */
.L_x_8876:
[----:B------:R-:W-:Y:S05]  /*1700*/  BSYNC.RECONVERGENT B2 ;  /* 0x0000000000027941 */ /* 0x000fea0003800200 */
.L_x_8875:
[----:B------:R-:W-:Y:S04]  /*1710*/  BSSY.RECONVERGENT B2, `(.L_x_8877) ;  /* 0x000006a000027945 */ /* 0x000fe80003800200 */
[----:B------:R-:W-:Y:S05]  /*1720*/  @!P5 BRA `(.L_x_8878) ;  /* 0x0000000400a0d947 */ /* 0x000fea0003800000 */
[----:B------:R-:W0:Y:S01]  /*1730*/  LDC.64 R168, c[0x0][0x428] ;  /* 0x00010a00ffa87b82 */ /* 0x000e220000000a00 */
[----:B------:R-:W-:Y:S01]  /*1740*/  ISETP.NE.U32.AND P0, PT, RZ, UR10, PT ;  /* 0x0000000aff007c0c */ /* 0x000fe2000bf05070 */
[----:B------:R-:W2:Y:S04]  /*1750*/  LDL R180, [R1+0xa8] ;  /* 0x0000a80001b47983 */ /* 0x000ea80000100800 */
[----:B------:R-:W3:Y:S02]  /*1760*/  LDL R181, [R1+0xb0] ;  /* 0x0000b00001b57983 */ /* 0x000ee40000100800 */
[----:B------:R-:W1:Y:S02]  /*1770*/  LDC.64 R172, c[0x0][0x3a8] ;  /* 0x0000ea00ffac7b82 */ /* 0x000e640000000a00 */
[----:B------:R-:W4:Y:S06]  /*1780*/  LDL R182, [R1+0x98] ;  /* 0x0000980001b67983 */ /* 0x000f2c0000100800 */
[----:B------:R-:W1:Y:S01]  /*1790*/  LDC.64 R178, c[0x0][0x3b0] ;  /* 0x0000ec00ffb27b82 */ /* 0x000e620000000a00 */
[----:B0-----:R-:W-:Y:S01]  /*17a0*/  IMAD.WIDE.U32 R168, R185, 0x10, R168 ;  /* 0x00000010b9a87825 */ /* 0x001fe200078e00a8 */
[----:B------:R-:W-:Y:S01]  /*17b0*/  ISETP.NE.AND.EX P0, PT, RZ, UR11, PT, P0 ;  /* 0x0000000bff007c0c */ /* 0x000fe2000bf05300 */
[----:B------:R-:W3:Y:S04]  /*17c0*/  LDL.LU R184, [R1+0x4] ;  /* 0x0000040001b87983 */ /* 0x000ee80000300800 */
[----:B------:R-:W2:Y:S01]  /*17d0*/  LDG.E.128 R168, desc[UR6][R168.64] ;  /* 0x00000006a8a87981 */ /* 0x000ea2000c1e1d00 */
[----:B-1----:R-:W-:-:S03]  /*17e0*/  IMAD.WIDE.U32 R172, R2, 0x20, R172 ;  /* 0x0000002002ac7825 */ /* 0x002fc600078e00ac */
[----:B------:R-:W4:Y:S04]  /*17f0*/  LDL R194, [R1+0xac] ;  /* 0x0000ac0001c27983 */ /* 0x000f280000100800 */
[----:B------:R-:W0:Y:S01]  /*1800*/  @P0 LDC.64 R176, c[0x0][0x438] ;  /* 0x00010e00ffb00b82 */ /* 0x000e220000000a00 */
[----:B------:R-:W3:Y:S04]  /*1810*/  LDG.E.128 R24, desc[UR6][R172.64] ;  /* 0x00000006ac187981 */ /* 0x000ee8000c1e1d00 */
[----:B------:R-:W4:Y:S04]  /*1820*/  LDL R195, [R1+0xa0] ;  /* 0x0000a00001c37983 */ /* 0x000f280000100800 */
[----:B------:R-:W4:Y:S04]  /*1830*/  LDL.LU R196, [R1+0xc] ;  /* 0x00000c0001c47983 */ /* 0x000f280000300800 */
[----:B------:R-:W4:Y:S04]  /*1840*/  LDL R197, [R1+0xb4] ;  /* 0x0000b40001c57983 */ /* 0x000f280000100800 */
[----:B------:R-:W4:Y:S04]  /*1850*/  LDL R252, [R1+0x9c] ;  /* 0x00009c0001fc7983 */ /* 0x000f280000100800 */
[----:B------:R-:W4:Y:S01]  /*1860*/  LDG.E.128 R172, desc[UR6][R172.64+0x10] ;  /* 0x00001006acac7981 */ /* 0x000f22000c1e1d00 */
[----:B0-----:R-:W-:-:S05]  /*1870*/  @P0 IMAD.WIDE.U32 R176, R2, 0x20, R176 ;  /* 0x0000002002b00825 */ /* 0x001fca00078e00b0 */
[----:B------:R-:W5:Y:S04]  /*1880*/  @P0 LDG.E.128 R140, desc[UR6][R176.64] ;  /* 0x00000006b08c0981 */ /* 0x000f68000c1e1d00 */
[----:B------:R0:W5:Y:S02]  /*1890*/  @P0 LDG.E.128 R144, desc[UR6][R176.64+0x10] ;  /* 0x00001006b0900981 */ /* 0x000164000c1e1d00 */
[----:B0-----:R-:W-:-:S05]  /*18a0*/  IMAD.WIDE.U32 R176, R4, 0x8, R178 ;  /* 0x0000000804b07825 */ /* 0x001fca00078e00b2 */
[----:B------:R0:W5:Y:S01]  /*18b0*/  LDG.E.64 R186, desc[UR6][R176.64] ;  /* 0x00000006b0ba7981 */ /* 0x000162000c1e1b00 */
[C---:B--2---:R-:W-:Y:S02]  /*18c0*/  PRMT R183, R171.reuse, 0x7632, R183 ;  /* 0x00007632abb77816 */ /* 0x044fe400000000b7 */
[----:B0-----:R-:W-:Y:S02]  /*18d0*/  SHF.L.U32 R176, R171, 0x10, RZ ;  /* 0x00000010abb07819 */ /* 0x001fe400000006ff */
[----:B------:R-:W2:Y:S01]  /*18e0*/  LDL.LU R171, [R1] ;  /* 0x0000000001ab7983 */ /* 0x000ea20000300800 */
[C---:B---3--:R-:W-:Y:S01]  /*18f0*/  FADD.FTZ R23, -R3.reuse, R24 ;  /* 0x0000001803177221 */ /* 0x048fe20000010100 */
[C---:B------:R-:W-:Y:S01]  /*1900*/  FADD.FTZ R24, -R3.reuse, R25 ;  /* 0x0000001903187221 */ /* 0x040fe20000010100 */
[C---:B------:R-:W-:Y:S01]  /*1910*/  FADD.FTZ R25, -R3.reuse, R26 ;  /* 0x0000001a03197221 */ /* 0x040fe20000010100 */
[----:B------:R-:W-:Y:S01]  /*1920*/  FADD.FTZ R26, -R3, R27 ;  /* 0x0000001b031a7221 */ /* 0x000fe20000010100 */
[C---:B------:R-:W-:Y:S01]  /*1930*/  SHF.L.U32 R27, R168.reuse, 0x10, RZ ;  /* 0x00000010a81b7819 */ /* 0x040fe200000006ff */
[----:B-----5:R-:W-:Y:S01]  /*1940*/  FMUL.FTZ R23, R5, R23 ;  /* 0x0000001705177220 */ /* 0x020fe20000410000 */
[----:B------:R-:W-:-:S02]  /*1950*/  PRMT R177, R168, 0x7632, R177 ;  /* 0x00007632a8b17816 */ /* 0x000fc400000000b1 */
[----:B------:R-:W-:Y:S01]  /*1960*/  PRMT R178, R169, 0x7632, R178 ;  /* 0x00007632a9b27816 */ /* 0x000fe200000000b2 */
[----:B----4-:R-:W-:Y:S01]  /*1970*/  FADD.FTZ R168, -R3, R172 ;  /* 0x000000ac03a87221 */ /* 0x010fe20000010100 */
[----:B------:R-:W-:Y:S02]  /*1980*/  SHF.L.U32 R172, R177, 0x10, RZ ;  /* 0x00000010b1ac7819 */ /* 0x000fe400000006ff */
[----:B------:R-:W3:Y:S01]  /*1990*/  LDL R177, [R1+0xa4] ;  /* 0x0000a40001b17983 */ /* 0x000ee20000100800 */
[----:B--2---:R-:W-:-:S05]  /*19a0*/  FFMA.FTZ R171, R23, R27, R171 ;  /* 0x0000001b17ab7223 */ /* 0x004fca00000100ab */
[----:B------:R0:W-:Y:S02]  /*19b0*/  STL [R1], R171 ;  /* 0x000000ab01007387 */ /* 0x0001e40000100800 */
[----:B0-----:R-:W-:Y:S02]  /*19c0*/  SHF.L.U32 R171, R178, 0x10, RZ ;  /* 0x00000010b2ab7819 */ /* 0x001fe400000006ff */
[----:B------:R-:W2:Y:S01]  /*19d0*/  LDL.LU R178, [R1+0x8] ;  /* 0x0000080001b27983 */ /* 0x000ea20000300800 */
[----:B------:R-:W-:Y:S01]  /*19e0*/  SHF.L.U32 R169, R169, 0x10, RZ ;  /* 0x00000010a9a97819 */ /* 0x000fe200000006ff */
[C---:B------:R-:W-:Y:S01]  /*19f0*/  FMUL.FTZ R25, R5.reuse, R25 ;  /* 0x0000001905197220 */ /* 0x040fe20000410000 */
[C---:B------:R-:W-:Y:S01]  /*1a00*/  FMUL.FTZ R24, R5.reuse, R24 ;  /* 0x0000001805187220 */ /* 0x040fe20000410000 */
[----:B------:R-:W-:Y:S01]  /*1a10*/  PRMT R179, R170, 0x7632, R179 ;  /* 0x00007632aab37816 */ /* 0x000fe200000000b3 */
[----:B------:R-:W-:Y:S01]  /*1a20*/  FADD.FTZ R80, R80, R27 ;  /* 0x0000001b50507221 */ /* 0x000fe20000010000 */
[----:B------:R-:W-:Y:S01]  /*1a30*/  SHF.L.U32 R170, R170, 0x10, RZ ;  /* 0x00000010aaaa7819 */ /* 0x000fe200000006ff */
[----:B------:R-:W-:Y:S01]  /*1a40*/  FMUL.FTZ R27, R180, R27 ;  /* 0x0000001bb41b7220 */ /* 0x000fe20000410000 */
[----:B------:R-:W-:Y:S01]  /*1a50*/  FFMA.FTZ R184, R24, R172, R184 ;  /* 0x000000ac18b87223 */ /* 0x000fe200000100b8 */
[C---:B------:R-:W-:Y:S01]  /*1a60*/  FMUL.FTZ R180, R5.reuse, R168 ;  /* 0x000000a805b47220 */ /* 0x040fe20000410000 */
[----:B------:R-:W-:Y:S01]  /*1a70*/  FMUL.FTZ R26, R5, R26 ;  /* 0x0000001a051a7220 */ /* 0x000fe20000410000 */
[----:B------:R-:W-:Y:S01]  /*1a80*/  FADD.FTZ R84, R84, R170 ;  /* 0x000000aa54547221 */ /* 0x000fe20000010000 */
[-C--:B------:R-:W-:Y:S01]  /*1a90*/  FMUL.FTZ R182, R182, R170.reuse ;  /* 0x000000aab6b67220 */ /* 0x080fe20000410000 */
[----:B------:R-:W-:Y:S01]  /*1aa0*/  FFMA.FTZ R248, R180, R170, R248 ;  /* 0x000000aab4f87223 */ /* 0x000fe200000100f8 */
[----:B------:R-:W-:Y:S01]  /*1ab0*/  SHF.L.U32 R168, R183, 0x10, RZ ;  /* 0x00000010b7a87819 */ /* 0x000fe200000006ff */
[----:B------:R-:W-:Y:S01]  /*1ac0*/  FADD.FTZ R170, R8, R27 ;  /* 0x0000001b08aa7221 */ /* 0x000fe20000010000 */
[----:B------:R-:W-:Y:S01]  /*1ad0*/  FFMA.FTZ R8, R23, R27, R9 ;  /* 0x0000001b17087223 */ /* 0x000fe20000010009 */
[----:B------:R-:W-:Y:S01]  /*1ae0*/  FFMA.FTZ R196, R26, R171, R196 ;  /* 0x000000ab1ac47223 */ /* 0x000fe200000100c4 */
[----:B------:R-:W-:Y:S01]  /*1af0*/  FMUL.FTZ R181, R181, R169 ;  /* 0x000000a9b5b57220 */ /* 0x000fe20000410000 */
[----:B------:R-:W-:Y:S01]  /*1b00*/  FADD.FTZ R82, R82, R169 ;  /* 0x000000a952527221 */ /* 0x000fe20000010000 */
[C---:B------:R-:W-:Y:S01]  /*1b10*/  FADD.FTZ R173, -R3.reuse, R173 ;  /* 0x000000ad03ad7221 */ /* 0x040fe20000010100 */
[C---:B------:R-:W-:Y:S01]  /*1b20*/  FADD.FTZ R174, -R3.reuse, R174 ;  /* 0x000000ae03ae7221 */ /* 0x040fe20000010100 */
[----:B------:R-:W-:-:S03]  /*1b30*/  FADD.FTZ R175, -R3, R175 ;  /* 0x000000af03af7221 */ /* 0x000fc60000010100 */
[----:B------:R-:W-:Y:S01]  /*1b40*/  FMUL.FTZ R183, R5, R174 ;  /* 0x000000ae05b77220 */ /* 0x000fe20000410000 */
[----:B------:R-:W-:Y:S01]  /*1b50*/  IADD3 R185, PT, PT, R185, 0x20, RZ ;  /* 0x00000020b9b97810 */ /* 0x000fe20007ffe0ff */
[----:B------:R-:W-:Y:S01]  /*1b60*/  FADD.FTZ R86, R86, R176 ;  /* 0x000000b056567221 */ /* 0x000fe20000010000 */
[----:B------:R-:W-:Y:S01]  /*1b70*/  FADD.FTZ R81, R81, R172 ;  /* 0x000000ac51517221 */ /* 0x000fe20000010000 */
[----:B------:R-:W-:Y:S01]  /*1b80*/  FFMA.FTZ R250, R183, R176, R250 ;  /* 0x000000b0b7fa7223 */ /* 0x000fe200000100fa */
[----:B------:R-:W-:Y:S01]  /*1b90*/  FADD.FTZ R83, R83, R171 ;  /* 0x000000ab53537221 */ /* 0x000fe20000010000 */
[----:B------:R-:W-:Y:S01]  /*1ba0*/  FADD.FTZ R87, R87, R168 ;  /* 0x000000a857577221 */ /* 0x000fe20000010000 */
[----:B------:R-:W-:Y:S02]  /*1bb0*/  IADD3 R4, PT, PT, R4, 0x20, RZ ;  /* 0x0000002004047810 */ /* 0x000fe40007ffe0ff */
[----:B------:R-:W-:Y:S01]  /*1bc0*/  IADD3 R2, PT, PT, R2, 0x20, RZ ;  /* 0x0000002002027810 */ /* 0x000fe20007ffe0ff */
[----:B--2---:R-:W-:-:S05]  /*1bd0*/  FFMA.FTZ R178, R25, R169, R178 ;  /* 0x000000a919b27223 */ /* 0x004fca00000100b2 */
[----:B------:R-:W-:Y:S04]  /*1be0*/  STL [R1+0x8], R178 ;  /* 0x000008b201007387 */ /* 0x000fe80000100800 */
[----:B------:R0:W-:Y:S02]  /*1bf0*/  STL [R1+0x4], R184 ;  /* 0x000004b801007387 */ /* 0x0001e40000100800 */
[----:B0-----:R-:W-:-:S04]  /*1c00*/  FMUL.FTZ R184, R194, R172 ;  /* 0x000000acc2b87220 */ /* 0x001fc80000410000 */
[----:B------:R-:W-:Y:S01]  /*1c10*/  FADD.FTZ R9, R170, R184 ;  /* 0x000000b8aa097221 */ /* 0x000fe20000010000 */
[----:B---3--:R-:W-:Y:S01]  /*1c20*/  FMUL.FTZ R170, R177, R168 ;  /* 0x000000a8b1aa7220 */ /* 0x008fe20000410000 */
[----:B------:R-:W-:Y:S01]  /*1c30*/  FFMA.FTZ R8, R24, R184, R8 ;  /* 0x000000b818087223 */ /* 0x000fe20000010008 */
[----:B------:R-:W-:Y:S01]  /*1c40*/  FMUL.FTZ R194, R195, R176 ;  /* 0x000000b0c3c27220 */ /* 0x000fe20000410000 */
[----:B------:R0:W-:Y:S01]  /*1c50*/  STL [R1+0xc], R196 ;  /* 0x00000cc401007387 */ /* 0x0001e20000100800 */
[----:B------:R-:W-:Y:S01]  /*1c60*/  FMUL.FTZ R195, R197, R171 ;  /* 0x000000abc5c37220 */ /* 0x000fe20000410000 */
[----:B------:R-:W-:Y:S01]  /*1c70*/  FADD.FTZ R9, R9, R181 ;  /* 0x000000b509097221 */ /* 0x000fe20000010000 */
[----:B------:R-:W-:Y:S01]  /*1c80*/  FFMA.FTZ R8, R25, R181, R8 ;  /* 0x000000b519087223 */ /* 0x000fe20000010008 */
[----:B------:R1:W-:Y:S01]  /*1c90*/  STL [R1+0x1c], R170 ;  /* 0x00001caa01007387 */ /* 0x0003e20000100800 */
[----:B------:R-:W-:Y:S01]  /*1ca0*/  SHF.L.U32 R169, R179, 0x10, RZ ;  /* 0x00000010b3a97819 */ /* 0x000fe200000006ff */
[----:B------:R-:W-:Y:S01]  /*1cb0*/  FADD.FTZ R9, R9, R195 ;  /* 0x000000c309097221 */ /* 0x000fe20000010000 */
[----:B------:R-:W-:Y:S01]  /*1cc0*/  FFMA.FTZ R8, R26, R195, R8 ;  /* 0x000000c31a087223 */ /* 0x000fe20000010008 */
[----:B0-----:R-:W-:-:S02]  /*1cd0*/  FMUL.FTZ R196, R5, R173 ;  /* 0x000000ad05c47220 */ /* 0x001fc40000410000 */
[-C--:B------:R-:W-:Y:S01]  /*1ce0*/  FMUL.FTZ R197, R252, R169.reuse ;  /* 0x000000a9fcc57220 */ /* 0x080fe20000410000 */
[----:B------:R-:W-:Y:S01]  /*1cf0*/  FADD.FTZ R9, R9, R182 ;  /* 0x000000b609097221 */ /* 0x000fe20000010000 */
[----:B------:R-:W-:Y:S01]  /*1d00*/  FFMA.FTZ R8, R180, R182, R8 ;  /* 0x000000b6b4087223 */ /* 0x000fe20000010008 */
[----:B------:R-:W-:Y:S01]  /*1d10*/  FADD.FTZ R85, R85, R169 ;  /* 0x000000a955557221 */ /* 0x000fe20000010000 */
[C---:B------:R-:W-:Y:S01]  /*1d20*/  FFMA.FTZ R249, R196.reuse, R169, R249 ;  /* 0x000000a9c4f97223 */ /* 0x040fe200000100f9 */
[----:B------:R-:W-:Y:S01]  /*1d30*/  FADD.FTZ R169, R9, R197 ;  /* 0x000000c509a97221 */ /* 0x000fe20000010000 */
[----:B------:R-:W-:Y:S01]  /*1d40*/  FFMA.FTZ R9, R196, R197, R8 ;  /* 0x000000c5c4097223 */ /* 0x000fe20000010008 */
[----:B------:R-:W-:Y:S02]  /*1d50*/  FMUL.FTZ R252, R5, R175 ;  /* 0x000000af05fc7220 */ /* 0x000fe40000410000 */
[----:B------:R-:W-:Y:S01]  /*1d60*/  FADD.FTZ R8, R169, R194 ;  /* 0x000000c2a9087221 */ /* 0x000fe20000010000 */
[----:B------:R-:W-:Y:S01]  /*1d70*/  FFMA.FTZ R9, R183, R194, R9 ;  /* 0x000000c2b7097223 */ /* 0x000fe20000010009 */
[----:B------:R-:W-:-:S02]  /*1d80*/  FFMA.FTZ R251, R252, R168, R251 ;  /* 0x000000a8fcfb7223 */ /* 0x000fc400000100fb */
[----:B------:R-:W-:Y:S01]  /*1d90*/  FADD.FTZ R8, R8, R170 ;  /* 0x000000aa08087221 */ /* 0x000fe20000010000 */
[----:B-1----:R-:W-:-:S07]  /*1da0*/  FFMA.FTZ R9, R252, R170, R9 ;  /* 0x000000aafc097223 */ /* 0x002fce0000010009 */
.L_x_8878:
[----:B------:R-:W-:Y:S05]  /*1db0*/  BSYNC.RECONVERGENT B2 ;  /* 0x0000000000027941 */ /* 0x000fea0003800200 */
.L_x_8877:
        /* <DEDUP_REMOVED lines=18> */
[----:B------:R-:W-:-:S13]  /*1ee0*/  ISETP.NE.AND.EX P0, PT, RZ, UR11, PT, P0 ;  /* 0x0000000bff007c0c */ /* 0x000fda000bf05300 */
[----:B------:R-:W0:Y:S02]  /*1ef0*/  @P0 LDC.64 R190, c[0x0][0x438] ;  /* 0x00010e00ffbe0b82 */ /* 0x000e240000000a00 */
[----:B0-----:R-:W-:-:S05]  /*1f00*/  @P0 IMAD.WIDE.U32 R190, R2, 0x20, R190 ;  /* 0x0000002002be0825 */ /* 0x001fca00078e00be */
[----:B------:R-:W5:Y:S04]  /*1f10*/  @P0 LDG.E.128 R148, desc[UR6][R190.64] ;  /* 0x00000006be940981 */ /* 0x000f68000c1e1d00 */
[----:B------:R0:W5:Y:S02]  /*1f20*/  @P0 LDG.E.128 R152, desc[UR6][R190.64+0x10] ;  /* 0x00001006be980981 */ /* 0x000164000c1e1d00 */
[----:B0-----:R-:W-:-:S06]  /*1f30*/  IMAD.WIDE.U32 R190, R4, 0x8, R198 ;  /* 0x0000000804be7825 */ /* 0x001fcc00078e00c6 */
[----:B------:R-:W5:Y:S01]  /*1f40*/  LDG.E.64 R190, desc[UR6][R190.64] ;  /* 0x00000006bebe7981 */ /* 0x000f62000c1e1b00 */
[C---:B--2---:R-:W-:Y:S01]  /*1f50*/  FADD.FTZ R200, -R3.reuse, R170 ;  /* 0x000000aa03c87221 */ /* 0x044fe20000010100 */
[C---:B---3--:R-:W-:Y:S02]  /*1f60*/  PRMT R202, R172.reuse, 0x7632, R202 ;  /* 0x00007632acca7816 */ /* 0x048fe400000000ca */
[----:B------:R-:W-:Y:S01]  /*1f70*/  SHF.L.U32 R170, R172, 0x10, RZ ;  /* 0x00000010acaa7819 */ /* 0x000fe200000006ff */
[C---:B----4-:R-:W-:Y:S02]  /*1f80*/  FADD.FTZ R172, -R3.reuse, R176 ;  /* 0x000000b003ac7221 */ /* 0x050fe40000010100 */
[----:B------:R-:W2:Y:S01]  /*1f90*/  LDL R176, [R1+0x84] ;  /* 0x0000840001b07983 */ /* 0x000ea20000100800 */
[C---:B------:R-:W-:Y:S01]  /*1fa0*/  FADD.FTZ R198, -R3.reuse, R168 ;  /* 0x000000a803c67221 */ /* 0x040fe20000010100 */
[----:B------:R-:W-:Y:S01]  /*1fb0*/  FADD.FTZ R171, -R3, R171 ;  /* 0x000000ab03ab7221 */ /* 0x000fe20000010100 */
[----:B------:R-:W-:-:S02]  /*1fc0*/  PRMT R203, R173, 0x7632, R203 ;  /* 0x00007632adcb7816 */ /* 0x000fc400000000cb */
[----:B-----5:R-:W-:Y:S01]  /*1fd0*/  FMUL.FTZ R198, R5, R198 ;  /* 0x000000c605c67220 */ /* 0x020fe20000410000 */
[----:B------:R-:W-:Y:S01]  /*1fe0*/  FADD.FTZ R199, -R3, R169 ;  /* 0x000000a903c77221 */ /* 0x000fe20000010100 */
[----:B------:R-:W-:Y:S01]  /*1ff0*/  FMUL.FTZ R201, R5, R171 ;  /* 0x000000ab05c97220 */ /* 0x000fe20000410000 */
[----:B------:R-:W-:Y:S01]  /*2000*/  SHF.L.U32 R169, R173, 0x10, RZ ;  /* 0x00000010ada97819 */ /* 0x000fe200000006ff */
[----:B------:R-:W-:Y:S01]  /*2010*/  FMUL.FTZ R200, R5, R200 ;  /* 0x000000c805c87220 */ /* 0x000fe20000410000 */
[----:B------:R-:W-:Y:S01]  /*2020*/  SHF.L.U32 R171, R202, 0x10, RZ ;  /* 0x00000010caab7819 */ /* 0x000fe200000006ff */
[----:B------:R-:W-:Y:S01]  /*2030*/  FADD.FTZ R88, R88, R170 ;  /* 0x000000aa58587221 */ /* 0x000fe20000010000 */
[-C--:B------:R-:W-:Y:S01]  /*2040*/  FFMA.FTZ R244, R198, R170.reuse, R244 ;  /* 0x000000aac6f47223 */ /* 0x080fe200000100f4 */
[----:B------:R-:W-:Y:S01]  /*2050*/  FMUL.FTZ R202, R206, R170 ;  /* 0x000000aaceca7220 */ /* 0x000fe20000410000 */
[C---:B------:R-:W-:Y:S02]  /*2060*/  PRMT R205, R174.reuse, 0x7632, R205 ;  /* 0x00007632aecd7816 */ /* 0x040fe400000000cd */
[----:B------:R-:W-:-:S02]  /*2070*/  SHF.L.U32 R168, R174, 0x10, RZ ;  /* 0x00000010aea87819 */ /* 0x000fc400000006ff */
[----:B------:R-:W-:Y:S01]  /*2080*/  SHF.L.U32 R170, R203, 0x10, RZ ;  /* 0x00000010cbaa7819 */ /* 0x000fe200000006ff */
[----:B------:R-:W-:Y:S01]  /*2090*/  FMUL.FTZ R203, R5, R172 ;  /* 0x000000ac05cb7220 */ /* 0x000fe20000410000 */
[----:B------:R-:W-:Y:S01]  /*20a0*/  PRMT R174, R175, 0x7632, R174 ;  /* 0x00007632afae7816 */ /* 0x000fe200000000ae */
[----:B------:R-:W-:Y:S01]  /*20b0*/  FADD.FTZ R90, R90, R169 ;  /* 0x000000a95a5a7221 */ /* 0x000fe20000010000 */
[-C--:B------:R-:W-:Y:S01]  /*20c0*/  FFMA.FTZ R246, R200, R169.reuse, R246 ;  /* 0x000000a9c8f67223 */ /* 0x080fe200000100f6 */
[----:B------:R-:W-:Y:S01]  /*20d0*/  FMUL.FTZ R204, R207, R169 ;  /* 0x000000a9cfcc7220 */ /* 0x000fe20000410000 */
[----:B------:R-:W-:Y:S01]  /*20e0*/  SHF.L.U32 R169, R205, 0x10, RZ ;  /* 0x00000010cda97819 */ /* 0x000fe200000006ff */
[----:B------:R-:W-:Y:S01]  /*20f0*/  FADD.FTZ R92, R92, R168 ;  /* 0x000000a85c5c7221 */ /* 0x000fe20000010000 */
[-C--:B------:R-:W-:Y:S01]  /*2100*/  FFMA.FTZ R240, R203, R168.reuse, R240 ;  /* 0x000000a8cbf07223 */ /* 0x080fe200000100f0 */
[----:B------:R-:W-:Y:S01]  /*2110*/  FMUL.FTZ R205, R208, R168 ;  /* 0x000000a8d0cd7220 */ /* 0x000fe20000410000 */
[----:B------:R-:W-:Y:S01]  /*2120*/  SHF.L.U32 R168, R174, 0x10, RZ ;  /* 0x00000010aea87819 */ /* 0x000fe200000006ff */
[----:B------:R-:W-:Y:S01]  /*2130*/  FADD.FTZ R172, R8, R202 ;  /* 0x000000ca08ac7221 */ /* 0x000fe20000010000 */
[----:B------:R-:W-:Y:S01]  /*2140*/  FMUL.FTZ R207, R209, R171 ;  /* 0x000000abd1cf7220 */ /* 0x000fe20000410000 */
[----:B------:R-:W-:Y:S01]  /*2150*/  FMUL.FTZ R199, R5, R199 ;  /* 0x000000c705c77220 */ /* 0x000fe20000410000 */
[----:B------:R-:W-:Y:S01]  /*2160*/  FFMA.FTZ R8, R198, R202, R9 ;  /* 0x000000cac6087223 */ /* 0x000fe20000010009 */
[-C--:B------:R-:W-:Y:S01]  /*2170*/  FFMA.FTZ R247, R201, R170.reuse, R247 ;  /* 0x000000aac9f77223 */ /* 0x080fe200000100f7 */
[----:B------:R-:W-:Y:S01]  /*2180*/  FADD.FTZ R91, R91, R170 ;  /* 0x000000aa5b5b7221 */ /* 0x000fe20000010000 */
[----:B------:R-:W-:Y:S01]  /*2190*/  FMUL.FTZ R209, R211, R170 ;  /* 0x000000aad3d17220 */ /* 0x000fe20000410000 */
[----:B------:R-:W-:Y:S01]  /*21a0*/  FADD.FTZ R9, R172, R207 ;  /* 0x000000cfac097221 */ /* 0x000fe20000010000 */
[----:B------:R-:W-:Y:S01]  /*21b0*/  FFMA.FTZ R8, R199, R207, R8 ;  /* 0x000000cfc7087223 */ /* 0x000fe20000010008 */
[----:B------:R-:W-:-:S02]  /*21c0*/  SHF.L.U32 R175, R175, 0x10, RZ ;  /* 0x00000010afaf7819 */ /* 0x000fc400000006ff */
        /* <DEDUP_REMOVED lines=8> */
[----:B------:R-:W-:Y:S01]  /*2250*/  FADD.FTZ R9, R9, R205 ;  /* 0x000000cd09097221 */ /* 0x000fe20000010000 */
[----:B------:R-:W-:Y:S01]  /*2260*/  FADD.FTZ R173, -R3, R178 ;  /* 0x000000b203ad7221 */ /* 0x000fe20000010100 */
[----:B------:R-:W-:Y:S01]  /*2270*/  FFMA.FTZ R8, R203, R205, R8 ;  /* 0x000000cdcb087223 */ /* 0x000fe20000010008 */
[----:B------:R-:W-:Y:S01]  /*2280*/  FADD.FTZ R93, R93, R169 ;  /* 0x000000a95d5d7221 */ /* 0x000fe20000010000 */
[C---:B------:R-:W-:Y:S01]  /*2290*/  FFMA.FTZ R241, R210.reuse, R169, R241 ;  /* 0x000000a9d2f17223 */ /* 0x040fe200000100f1 */
[----:B------:R-:W-:Y:S01]  /*22a0*/  FADD.FTZ R169, R9, R211 ;  /* 0x000000d309a97221 */ /* 0x000fe20000010000 */
[----:B------:R-:W-:Y:S01]  /*22b0*/  FADD.FTZ R179, -R3, R179 ;  /* 0x000000b303b37221 */ /* 0x000fe20000010100 */
[----:B------:R-:W-:Y:S01]  /*22c0*/  FMUL.FTZ R206, R5, R173 ;  /* 0x000000ad05ce7220 */ /* 0x000fe20000410000 */
[----:B------:R-:W-:Y:S01]  /*22d0*/  FFMA.FTZ R9, R210, R211, R8 ;  /* 0x000000d3d2097223 */ /* 0x000fe20000010008 */
[----:B------:R-:W-:Y:S01]  /*22e0*/  FADD.FTZ R8, R169, R208 ;  /* 0x000000d0a9087221 */ /* 0x000fe20000010000 */
[----:B------:R-:W-:-:S02]  /*22f0*/  FMUL.FTZ R227, R5, R179 ;  /* 0x000000b305e37220 */ /* 0x000fc40000410000 */
[----:B------:R-:W-:Y:S01]  /*2300*/  FFMA.FTZ R9, R206, R208, R9 ;  /* 0x000000d0ce097223 */ /* 0x000fe20000010009 */
[----:B------:R-:W-:Y:S01]  /*2310*/  IADD3 R185, PT, PT, R185, 0x20, RZ ;  /* 0x00000020b9b97810 */ /* 0x000fe20007ffe0ff */
[----:B------:R-:W-:Y:S01]  /*2320*/  FADD.FTZ R94, R94, R175 ;  /* 0x000000af5e5e7221 */ /* 0x000fe20000010000 */
[----:B------:R-:W-:Y:S01]  /*2330*/  FFMA.FTZ R245, R199, R171, R245 ;  /* 0x000000abc7f57223 */ /* 0x000fe200000100f5 */
[----:B------:R-:W-:Y:S01]  /*2340*/  FADD.FTZ R89, R89, R171 ;  /* 0x000000ab59597221 */ /* 0x000fe20000010000 */
[----:B------:R-:W-:Y:S01]  /*2350*/  FFMA.FTZ R242, R206, R175, R242 ;  /* 0x000000afcef27223 */ /* 0x000fe200000100f2 */
[----:B------:R-:W-:Y:S01]  /*2360*/  FADD.FTZ R95, R95, R168 ;  /* 0x000000a85f5f7221 */ /* 0x000fe20000010000 */
[-C--:B------:R-:W-:Y:S01]  /*2370*/  FFMA.FTZ R243, R227, R168.reuse, R243 ;  /* 0x000000a8e3f37223 */ /* 0x080fe200000100f3 */
[----:B------:R-:W-:Y:S02]  /*2380*/  IADD3 R4, PT, PT, R4, 0x20, RZ ;  /* 0x0000002004047810 */ /* 0x000fe40007ffe0ff */
[----:B------:R-:W-:Y:S01]  /*2390*/  IADD3 R2, PT, PT, R2, 0x20, RZ ;  /* 0x0000002002027810 */ /* 0x000fe20007ffe0ff */
[----:B--2---:R-:W-:-:S05]  /*23a0*/  FMUL.FTZ R170, R176, R168 ;  /* 0x000000a8b0aa7220 */ /* 0x004fca0000410000 */
[----:B------:R0:W-:Y:S01]  /*23b0*/  STL [R1+0x18], R170 ;  /* 0x000018aa01007387 */ /* 0x0001e20000100800 */
[----:B------:R-:W-:Y:S01]  /*23c0*/  FADD.FTZ R8, R8, R170 ;  /* 0x000000aa08087221 */ /* 0x000fe20000010000 */
[----:B------:R-:W-:-:S07]  /*23d0*/  FFMA.FTZ R9, R227, R170, R9 ;  /* 0x000000aae3097223 */ /* 0x000fce0000010009 */
.L_x_8880:
[----:B------:R-:W-:Y:S05]  /*23e0*/  BSYNC.RECONVERGENT B2 ;  /* 0x0000000000027941 */ /* 0x000fea0003800200 */
.L_x_8879:
[----:B------:R-:W-:Y:S05]  /*23f0*/  @!P4 BRA `(.L_x_8881) ;  /* 0x0000000800c4c947 */ /* 0x000fea0003800000 */
[----:B------:R-:W1:Y:S01]  /*2400*/  LDC.64 R172, c[0x0][0x3a8] ;  /* 0x0000ea00ffac7b82 */ /* 0x000e620000000a00 */
[----:B------:R-:W-:Y:S01]  /*2410*/  ISETP.NE.U32.AND P0, PT, RZ, UR10, PT ;  /* 0x0000000aff007c0c */ /* 0x000fe2000bf05070 */
[----:B------:R-:W2:Y:S04]  /*2420*/  LDL R222, [R1+0x6c] ;  /* 0x00006c0001de7983 */ /* 0x000ea80000100800 */
[----:B------:R-:W3:Y:S02]  /*2430*/  LDL R220, [R1+0x70] ;  /* 0x0000700001dc7983 */ /* 0x000ee40000100800 */
[----:B------:R-:W4:Y:S02]  /*2440*/  LDC.64 R176, c[0x0][0x428] ;  /* 0x00010a00ffb07b82 */ /* 0x000f240000000a00 */
[----:B------:R-:W3:Y:S04]  /*2450*/  LDL R223, [R1+0x74] ;  /* 0x0000740001df7983 */ /* 0x000ee80000100800 */
[----:B------:R-:W3:Y:S02]  /*2460*/  LDL R221, [R1+0x58] ;  /* 0x0000580001dd7983 */ /* 0x000ee40000100800 */
[----:B------:R-:W4:Y:S02]  /*2470*/  LDC.64 R212, c[0x0][0x3b0] ;  /* 0x0000ec00ffd47b82 */ /* 0x000f240000000a00 */
[----:B------:R-:W3:Y:S04]  /*2480*/  LDL R224, [R1+0x5c] ;  /* 0x00005c0001e07983 */ /* 0x000ee80000100800 */
[----:B------:R-:W3:Y:S01]  /*2490*/  LDL R225, [R1+0x60] ;  /* 0x0000600001e17983 */ /* 0x000ee20000100800 */
[----:B-1----:R-:W-:-:S05]  /*24a0*/  IMAD.WIDE.U32 R172, R2, 0x20, R172 ;  /* 0x0000002002ac7825 */ /* 0x002fca00078e00ac */
[----:B0-----:R-:W2:Y:S01]  /*24b0*/  LDG.E.128 R168, desc[UR6][R172.64] ;  /* 0x00000006aca87981 */ /* 0x001ea2000c1e1d00 */
[----:B------:R-:W-:Y:S01]  /*24c0*/  ISETP.NE.AND.EX P0, PT, RZ, UR11, PT, P0 ;  /* 0x0000000bff007c0c */ /* 0x000fe2000bf05300 */
[----:B----4-:R-:W-:-:S06]  /*24d0*/  IMAD.WIDE.U32 R176, R185, 0x10, R176 ;  /* 0x00000010b9b07825 */ /* 0x010fcc00078e00b0 */
[----:B------:R-:W4:Y:S01]  /*24e0*/  LDG.E.128 R176, desc[UR6][R176.64] ;  /* 0x00000006b0b07981 */ /* 0x000f22000c1e1d00 */
[----:B------:R-:W-:-:S03]  /*24f0*/  IMAD.WIDE.U32 R212, R4, 0x8, R212 ;  /* 0x0000000804d47825 */ /* 0x000fc600078e00d4 */
[----:B------:R-:W3:Y:S02]  /*2500*/  LDG.E.128 R172, desc[UR6][R172.64+0x10] ;  /* 0x00001006acac7981 */ /* 0x000ee4000c1e1d00 */
[----:B------:R-:W0:Y:S02]  /*2510*/  @P0 LDC.64 R192, c[0x0][0x438] ;  /* 0x00010e00ffc00b82 */ /* 0x000e240000000a00 */
[----:B0-----:R-:W-:-:S05]  /*2520*/  @P0 IMAD.WIDE.U32 R192, R2, 0x20, R192 ;  /* 0x0000002002c00825 */ /* 0x001fca00078e00c0 */
[----:B------:R-:W5:Y:S04]  /*2530*/  @P0 LDG.E.128 R32, desc[UR6][R192.64] ;  /* 0x00000006c0200981 */ /* 0x000f68000c1e1d00 */
[----:B------:R-:W5:Y:S04]  /*2540*/  @P0 LDG.E.128 R28, desc[UR6][R192.64+0x10] ;  /* 0x00001006c01c0981 */ /* 0x000f68000c1e1d00 */
[----:B------:R0:W5:Y:S01]  /*2550*/  LDG.E.64 R192, desc[UR6][R212.64] ;  /* 0x00000006d4c07981 */ /* 0x000162000c1e1b00 */
[----:B--2---:R-:W-:-:S04]  /*2560*/  FADD.FTZ R2, -R3, R169 ;  /* 0x000000a903027221 */ /* 0x004fc80000010100 */
[----:B0----5:R-:W-:Y:S02]  /*2570*/  FMUL.FTZ R213, R5, R2 ;  /* 0x0000000205d57220 */ /* 0x021fe40000410000 */
[----:B------:R-:W2:Y:S01]  /*2580*/  LDL R2, [R1+0x68] ;  /* 0x0000680001027983 */ /* 0x000ea20000100800 */
[----:B------:R-:W-:-:S04]  /*2590*/  FADD.FTZ R185, -R3, R168 ;  /* 0x000000a803b97221 */ /* 0x000fc80000010100 */
[----:B------:R-:W-:Y:S02]  /*25a0*/  FMUL.FTZ R212, R5, R185 ;  /* 0x000000b905d47220 */ /* 0x000fe40000410000 */
[----:B------:R-:W2:Y:S01]  /*25b0*/  LDL R185, [R1+0x64] ;  /* 0x0000640001b97983 */ /* 0x000ea20000100800 */
[C---:B------:R-:W-:Y:S01]  /*25c0*/  FADD.FTZ R4, -R3.reuse, R170 ;  /* 0x000000aa03047221 */ /* 0x040fe20000010100 */
[C---:B------:R-:W-:Y:S01]  /*25d0*/  FADD.FTZ R171, -R3.reuse, R171 ;  /* 0x000000ab03ab7221 */ /* 0x040fe20000010100 */
[C---:B---3--:R-:W-:Y:S01]  /*25e0*/  FADD.FTZ R168, -R3.reuse, R172 ;  /* 0x000000ac03a87221 */ /* 0x048fe20000010100 */
[C---:B------:R-:W-:Y:S01]  /*25f0*/  FADD.FTZ R169, -R3.reuse, R173 ;  /* 0x000000ad03a97221 */ /* 0x040fe20000010100 */
[C---:B------:R-:W-:Y:S01]  /*2600*/  FADD.FTZ R170, -R3.reuse, R174 ;  /* 0x000000ae03aa7221 */ /* 0x040fe20000010100 */
[----:B------:R-:W-:Y:S01]  /*2610*/  FADD.FTZ R3, -R3, R175 ;  /* 0x000000af03037221 */ /* 0x000fe20000010100 */
[C---:B----4-:R-:W-:Y:S02]  /*2620*/  PRMT R219, R176.reuse, 0x7632, R219 ;  /* 0x00007632b0db7816 */ /* 0x050fe400000000db */
[----:B------:R-:W-:-:S02]  /*2630*/  SHF.L.U32 R174, R176, 0x10, RZ ;  /* 0x00000010b0ae7819 */ /* 0x000fc400000006ff */
[C---:B------:R-:W-:Y:S02]  /*2640*/  PRMT R176, R177.reuse, 0x7632, R176 ;  /* 0x00007632b1b07816 */ /* 0x040fe400000000b0 */
[----:B------:R-:W-:Y:S02]  /*2650*/  SHF.L.U32 R173, R177, 0x10, RZ ;  /* 0x00000010b1ad7819 */ /* 0x000fe400000006ff */
[C---:B------:R-:W-:Y:S02]  /*2660*/  PRMT R177, R178.reuse, 0x7632, R177 ;  /* 0x00007632b2b17816 */ /* 0x040fe400000000b1 */
[----:B------:R-:W-:Y:S02]  /*2670*/  SHF.L.U32 R172, R178, 0x10, RZ ;  /* 0x00000010b2ac7819 */ /* 0x000fe400000006ff */
[C---:B------:R-:W-:Y:S02]  /*2680*/  PRMT R178, R179.reuse, 0x7632, R178 ;  /* 0x00007632b3b27816 */ /* 0x040fe400000000b2 */
[----:B------:R-:W-:Y:S01]  /*2690*/  SHF.L.U32 R175, R179, 0x10, RZ ;  /* 0x00000010b3af7819 */ /* 0x000fe200000006ff */
[----:B------:R-:W-:Y:S01]  /*26a0*/  FMUL.FTZ R179, R5, R3 ;  /* 0x0000000305b37220 */ /* 0x000fe20000410000 */
[----:B------:R-:W-:Y:S01]  /*26b0*/  SHF.L.U32 R3, R219, 0x10, RZ ;  /* 0x00000010db037819 */ /* 0x000fe200000006ff */
[----:B------:R-:W-:Y:S01]  /*26c0*/  FMUL.FTZ R214, R5, R4 ;  /* 0x0000000405d67220 */ /* 0x000fe20000410000 */
[----:B------:R-:W-:-:S03]  /*26d0*/  SHF.L.U32 R4, R176, 0x10, RZ ;  /* 0x00000010b0047819 */ /* 0x000fc600000006ff */
[-C--:B------:R-:W-:Y:S01]  /*26e0*/  FMUL.FTZ R222, R222, R3.reuse ;  /* 0x00000003dede7220 */ /* 0x080fe20000410000 */
[----:B------:R-:W-:Y:S01]  /*26f0*/  FFMA.FTZ R237, R213, R3, R237 ;  /* 0x00000003d5ed7223 */ /* 0x000fe200000100ed */
[----:B------:R-:W-:Y:S01]  /*2700*/  FADD.FTZ R97, R97, R3 ;  /* 0x0000000361617221 */ /* 0x000fe20000010000 */
[----:B------:R-:W-:Y:S01]  /*2710*/  FMUL.FTZ R215, R5, R171 ;  /* 0x000000ab05d77220 */ /* 0x000fe20000410000 */
[----:B------:R-:W-:Y:S01]  /*2720*/  FMUL.FTZ R220, R220, R173 ;  /* 0x000000addcdc7220 */ /* 0x000fe20000410000 */
[----:B------:R-:W-:Y:S01]  /*2730*/  FADD.FTZ R99, R99, R4 ;  /* 0x0000000463637221 */ /* 0x000fe20000010000 */
[-C--:B------:R-:W-:Y:S01]  /*2740*/  FMUL.FTZ R223, R223, R4.reuse ;  /* 0x00000004dfdf7220 */ /* 0x080fe20000410000 */
[----:B------:R-:W-:Y:S01]  /*2750*/  FFMA.FTZ R239, R215, R4, R239 ;  /* 0x00000004d7ef7223 */ /* 0x000fe200000100ef */
[----:B------:R-:W-:Y:S01]  /*2760*/  FMUL.FTZ R216, R5, R168 ;  /* 0x000000a805d87220 */ /* 0x000fe20000410000 */
[----:B------:R-:W-:Y:S01]  /*2770*/  SHF.L.U32 R168, R177, 0x10, RZ ;  /* 0x00000010b1a87819 */ /* 0x000fe200000006ff */
[----:B------:R-:W-:Y:S01]  /*2780*/  FMUL.FTZ R221, R221, R172 ;  /* 0x000000acdddd7220 */ /* 0x000fe20000410000 */
[----:B------:R-:W-:-:S03]  /*2790*/  FMUL.FTZ R217, R5, R169 ;  /* 0x000000a905d97220 */ /* 0x000fc60000410000 */
[----:B------:R-:W-:Y:S01]  /*27a0*/  FMUL.FTZ R224, R224, R168 ;  /* 0x000000a8e0e07220 */ /* 0x000fe20000410000 */
[----:B------:R-:W-:Y:S01]  /*27b0*/  FMUL.FTZ R225, R225, R175 ;  /* 0x000000afe1e17220 */ /* 0x000fe20000410000 */
[----:B------:R-:W-:Y:S01]  /*27c0*/  FMUL.FTZ R218, R5, R170 ;  /* 0x000000aa05da7220 */ /* 0x000fe20000410000 */
[----:B------:R-:W-:Y:S01]  /*27d0*/  STL [R1+0x2c], R179 ;  /* 0x00002cb301007387 */ /* 0x000fe20000100800 */
        /* <DEDUP_REMOVED lines=10> */
[----:B--2---:R-:W-:-:S04]  /*2880*/  FMUL.FTZ R219, R2, R174 ;  /* 0x000000ae02db7220 */ /* 0x004fc80000410000 */
        /* <DEDUP_REMOVED lines=10> */
[----:B------:R-:W-:-:S03]  /*2930*/  FFMA.FTZ R4, R216, R221, R4 ;  /* 0x000000ddd8047223 */ /* 0x000fc60000010004 */
[----:B------:R-:W-:Y:S01]  /*2940*/  FADD.FTZ R3, R3, R224 ;  /* 0x000000e003037221 */ /* 0x000fe20000010000 */
[----:B------:R-:W-:Y:S01]  /*2950*/  FFMA.FTZ R4, R217, R224, R4 ;  /* 0x000000e0d9047223 */ /* 0x000fe20000010004 */
[-C--:B------:R-:W-:Y:S01]  /*2960*/  FMUL.FTZ R9, R185, R2.reuse ;  /* 0x00000002b9097220 */ /* 0x080fe20000410000 */
[----:B------:R-:W-:Y:S01]  /*2970*/  FFMA.FTZ R235, R179, R2, R235 ;  /* 0x00000002b3eb7223 */ /* 0x000fe200000100eb */
[----:B------:R-:W-:Y:S01]  /*2980*/  FADD.FTZ R75, R75, R2 ;  /* 0x000000024b4b7221 */ /* 0x000fe20000010000 */
[----:B------:R-:W-:Y:S01]  /*2990*/  FADD.FTZ R3, R3, R225 ;  /* 0x000000e103037221 */ /* 0x000fe20000010000 */
[----:B------:R-:W-:Y:S01]  /*29a0*/  FFMA.FTZ R2, R218, R225, R4 ;  /* 0x000000e1da027223 */ /* 0x000fe20000010004 */
[----:B------:R0:W-:Y:S02]  /*29b0*/  STL [R1+0x28], R9 ;  /* 0x0000280901007387 */ /* 0x0001e40000100800 */
[----:B------:R-:W-:Y:S01]  /*29c0*/  FADD.FTZ R8, R3, R9 ;  /* 0x0000000903087221 */ /* 0x000fe20000010000 */
[----:B0-----:R-:W-:Y:S01]  /*29d0*/  FFMA.FTZ R9, R179, R9, R2 ;  /* 0x00000009b3097223 */ /* 0x001fe20000010002 */
[----:B------:R-:W-:Y:S06]  /*29e0*/  BRA `(.L_x_8881) ;  /* 0x0000000400487947 */ /* 0x000fec0003800000 */
.L_x_8874:
[----:B------:R-:W2:Y:S01]  /*29f0*/  LDL R168, [R1+0x30] ;  /* 0x0000300001a87983 */ /* 0x000ea20000100800 */
[----:B------:R-:W-:Y:S01]  /*2a00*/  MOV R4, UR14 ;  /* 0x0000000e00047c02 */ /* 0x000fe20008000f00 */
[----:B------:R-:W-:Y:S01]  /*2a10*/  UISETP.NE.U32.AND UP0, UPT, UR10, URZ, UPT ;  /* 0x000000ff0a00728c */ /* 0x000fe2000bf05070 */
[----:B------:R-:W0:Y:S03]  /*2a20*/  S2R R8, SR_TID.X ;  /* 0x0000000000087919 */ /* 0x000e260000002100 */
[----:B------:R-:W-:Y:S01]  /*2a30*/  IMAD R2, R226, R4, RZ ;  /* 0x00000004e2027224 */ /* 0x000fe200078e02ff */
[----:B------:R-:W-:Y:S01]  /*2a40*/  UISETP.NE.AND.EX UP0, UPT, UR11, URZ, UPT, UP0 ;  /* 0x000000ff0b00728c */ /* 0x000fe2000bf05300 */
[----:B------:R1:W-:Y:S03]  /*2a50*/  STL [R1+0x14], R4 ;  /* 0x0000140401007387 */ /* 0x0003e60000100800 */
[----:B------:R-:W-:-:S04]  /*2a60*/  SHF.R.S32.HI R3, RZ, 0x1f, R2 ;  /* 0x0000001fff037819 */ /* 0x000fc80000011402 */
[----:B------:R-:W-:Y:S02]  /*2a70*/  LEA.HI R2, R3, R2, RZ, 0x3 ;  /* 0x0000000203027211 */ /* 0x000fe400078f18ff */
[----:B0-----:R-:W-:-:S05]  /*2a80*/  LOP3.LUT R8, R8, 0x1f, RZ, 0xc0, !PT ;  /* 0x0000001f08087812 */ /* 0x001fca00078ec0ff */
[----:B------:R0:W-:Y:S01]  /*2a90*/  STL [R1+0x24], R8 ;  /* 0x0000240801007387 */ /* 0x0001e20000100800 */
[----:B--2---:R-:W-:-:S13]  /*2aa0*/  ISETP.GE.AND P1, PT, R168, 0x1, PT ;  /* 0x00000001a800780c */ /* 0x004fda0003f26270 */
[----:B------:R-:W-:-:S05]  /*2ab0*/  @P1 IADD3 R3, PT, PT, R168, -0x1, RZ ;  /* 0xffffffffa8031810 */ /* 0x000fca0007ffe0ff */
[----:B------:R-:W-:-:S05]  /*2ac0*/  @P1 IMAD R3, R3, R4, RZ ;  /* 0x0000000403031224 */ /* 0x000fca00078e02ff */
[----:B-1----:R-:W-:-:S04]  /*2ad0*/  @P1 SHF.R.S32.HI R4, RZ, 0x1f, R3 ;  /* 0x0000001fff041819 */ /* 0x002fc80000011403 */
[----:B------:R-:W-:Y:S02]  /*2ae0*/  @P1 LEA.HI R3, R4, R3, RZ, 0x3 ;  /* 0x0000000304031211 */ /* 0x000fe400078f18ff */
[-C--:B------:R-:W-:Y:S01]  /*2af0*/  LEA.HI.SX32 R4, R2, R8.reuse, 0x1d ;  /* 0x0000000802047211 */ /* 0x080fe200078feaff */
[----:B------:R-:W-:Y:S01]  /*2b00*/  HFMA2 R2, -RZ, RZ, 0, 0 ;  /* 0x00000000ff027431 */ /* 0x000fe200000001ff */
[----:B------:R-:W-:-:S03]  /*2b10*/  @P1 LEA.HI.SX32 R2, R3, R8, 0x1d ;  /* 0x0000000803021211 */ /* 0x000fc600078feaff */
[----:B------:R0:W-:Y:S01]  /*2b20*/  STL [R1+0x34], R4 ;  /* 0x0000340401007387 */ /* 0x0001e20000100800 */
[----:B------:R-:W-:Y:S05]  /*2b30*/  BRA.U UP0, `(.L_x_8882) ;  /* 0x0000000100587547 */ /* 0x000fea000b800000 */
[C---:B------:R-:W-:Y:S02]  /*2b40*/  ISETP.GE.U32.AND P6, PT, R7.reuse, 0x20, PT ;  /* 0x000000200700780c */ /* 0x040fe40003fc6070 */
[----:B------:R-:W-:-:S11]  /*2b50*/  ISETP.GE.U32.AND P5, PT, R7, 0x40, PT ;  /* 0x000000400700780c */ /* 0x000fd60003fa6070 */
[----:B0-----:R-:W0:Y:S01]  /*2b60*/  @P6 LDC.64 R8, c[0x0][0x3b0] ;  /* 0x0000ec00ff086b82 */ /* 0x001e220000000a00 */
[----:B------:R-:W-:Y:S01]  /*2b70*/  ISETP.GE.U32.AND P3, PT, R7, 0x60, PT ;  /* 0x000000600700780c */ /* 0x000fe20003f66070 */
[----:B0-----:R-:W-:-:S05]  /*2b80*/  @P6 IMAD.WIDE.U32 R8, R2, 0x8, R8 ;  /* 0x0000000802086825 */ /* 0x001fca00078e0008 */
[----:B------:R0:W5:Y:S01]  /*2b90*/  @P6 LDG.E.64 R188, desc[UR6][R8.64] ;  /* 0x0000000608bc6981 */ /* 0x000162000c1e1b00 */
[----:B------:R-:W-:Y:S01]  /*2ba0*/  @P6 IADD3 R2, PT, PT, R2, 0x20, RZ ;  /* 0x0000002002026810 */ /* 0x000fe20007ffe0ff */
[----:B0-----:R-:W0:Y:S01]  /*2bb0*/  @P5 LDC.64 R8, c[0x0][0x3b0] ;  /* 0x0000ec00ff085b82 */ /* 0x001e220000000a00 */
[----:B------:R-:W-:-:S03]  /*2bc0*/  ISETP.GE.U32.AND P4, PT, R7, 0x80, PT ;  /* 0x000000800700780c */ /* 0x000fc60003f86070 */
[----:B0-----:R-:W-:-:S05]  /*2bd0*/  @P5 IMAD.WIDE.U32 R8, R2, 0x8, R8 ;  /* 0x0000000802085825 */ /* 0x001fca00078e0008 */
[----:B------:R0:W5:Y:S01]  /*2be0*/  @P5 LDG.E.64 R186, desc[UR6][R8.64] ;  /* 0x0000000608ba5981 */ /* 0x000162000c1e1b00 */
[----:B------:R-:W-:Y:S01]  /*2bf0*/  @P5 IADD3 R2, PT, PT, R2, 0x20, RZ ;  /* 0x0000002002025810 */ /* 0x000fe20007ffe0ff */
[----:B0-----:R-:W0:Y:S04]  /*2c00*/  @P3 LDC.64 R8, c[0x0][0x3b0] ;  /* 0x0000ec00ff083b82 */ /* 0x001e280000000a00 */
[C---:B0-----:R-:W-:Y:S01]  /*2c10*/  @P3 IMAD.WIDE.U32 R8, R2.reuse, 0x8, R8 ;  /* 0x0000000802083825 */ /* 0x041fe200078e0008 */
[----:B------:R-:W-:-:S04]  /*2c20*/  @P3 IADD3 R2, PT, PT, R2, 0x20, RZ ;  /* 0x0000002002023810 */ /* 0x000fc80007ffe0ff */
[----:B------:R0:W5:Y:S02]  /*2c30*/  @P3 LDG.E.64 R190, desc[UR6][R8.64] ;  /* 0x0000000608be3981 */ /* 0x000164000c1e1b00 */
[----:B0-----:R-:W-:Y:S01]  /*2c40*/  CS2R R8, SRZ ;  /* 0x0000000000087805 */ /* 0x001fe2000001ff00 */
[----:B------:R-:W-:Y:S06]  /*2c50*/  @!P4 BRA `(.L_x_8881) ;  /* 0x0000000000acc947 */ /* 0x000fec0003800000 */
[----:B------:R-:W0:Y:S02]  /*2c60*/  LDC.64 R168, c[0x0][0x3b0] ;  /* 0x0000ec00ffa87b82 */ /* 0x000e240000000a00 */
[----:B0-----:R-:W-:-:S05]  /*2c70*/  IMAD.WIDE.U32 R2, R2, 0x8, R168 ;  /* 0x0000000802027825 */ /* 0x001fca00078e00a8 */
[----:B------:R2:W5:Y:S01]  /*2c80*/  LDG.E.64 R192, desc[UR6][R2.64] ;  /* 0x0000000602c07981 */ /* 0x000562000c1e1b00 */
[----:B------:R-:W-:Y:S05]  /*2c90*/  BRA `(.L_x_8881) ;  /* 0x00000000009c7947 */ /* 0x000fea0003800000 */
.L_x_8882:
[C---:B------:R-:W-:Y:S02]  /*2ca0*/  ISETP.GE.U32.AND P6, PT, R7.reuse, 0x20, PT ;  /* 0x000000200700780c */ /* 0x040fe40003fc6070 */
[----:B------:R-:W-:-:S11]  /*2cb0*/  ISETP.GE.U32.AND P5, PT, R7, 0x40, PT ;  /* 0x000000400700780c */ /* 0x000fd60003fa6070 */
[----:B0-----:R-:W0:Y:S01]  /*2cc0*/  @P6 LDC.64 R8, c[0x0][0x3b0] ;  /* 0x0000ec00ff086b82 */ /* 0x001e220000000a00 */
        /* <DEDUP_REMOVED lines=11> */
[----:B------:R3:W5:Y:S05]  /*2d80*/  @P5 LDG.E.64 R186, desc[UR6][R168.64] ;  /* 0x00000006a8ba5981 */ /* 0x00076a000c1e1b00 */
[----:B---3--:R-:W3:Y:S01]  /*2d90*/  @P5 LDC.64 R168, c[0x0][0x438] ;  /* 0x00010e00ffa85b82 */ /* 0x008ee20000000a00 */
[C---:B-1----:R-:W-:Y:S01]  /*2da0*/  @P3 IMAD.WIDE.U32 R8, R2.reuse, 0x8, R8 ;  /* 0x0000000802083825 */ /* 0x042fe200078e0008 */
[----:B------:R-:W-:-:S04]  /*2db0*/  @P3 IADD3 R2, PT, PT, R2, 0x20, RZ ;  /* 0x0000002002023810 */ /* 0x000fc80007ffe0ff */
[----:B------:R1:W5:Y:S01]  /*2dc0*/  @P3 LDG.E.64 R190, desc[UR6][R8.64] ;  /* 0x0000000608be3981 */ /* 0x000362000c1e1b00 */
[----:B--2---:R-:W-:Y:S02]  /*2dd0*/  @P4 IMAD.WIDE.U32 R2, R2, 0x8, R170 ;  /* 0x0000000802024825 */ /* 0x004fe400078e00aa */
[----:B------:R-:W2:Y:S03]  /*2de0*/  @P4 LDC.64 R170, c[0x0][0x438] ;  /* 0x00010e00ffaa4b82 */ /* 0x000ea60000000a00 */
[----:B------:R0:W5:Y:S05]  /*2df0*/  @P4 LDG.E.64 R192, desc[UR6][R2.64] ;  /* 0x0000000602c04981 */ /* 0x00016a000c1e1b00 */
[----:B-1----:R-:W1:Y:S01]  /*2e00*/  @P3 LDC.64 R8, c[0x0][0x438] ;  /* 0x00010e00ff083b82 */ /* 0x002e620000000a00 */
[C---:B0-----:R-:W-:Y:S01]  /*2e10*/  @P6 IMAD.WIDE.U32 R2, R4.reuse, 0x20, R172 ;  /* 0x0000002004026825 */ /* 0x041fe200078e00ac */
[----:B------:R-:W-:-:S04]  /*2e20*/  @P6 IADD3 R4, PT, PT, R4, 0x20, RZ ;  /* 0x0000002004046810 */ /* 0x000fc80007ffe0ff */
[----:B------:R-:W5:Y:S04]  /*2e30*/  @P6 LDG.E.128 R132, desc[UR6][R2.64] ;  /* 0x0000000602846981 */ /* 0x000f68000c1e1d00 */
[----:B------:R3:W5:Y:S02]  /*2e40*/  @P6 LDG.E.128 R136, desc[UR6][R2.64+0x10] ;  /* 0x0000100602886981 */ /* 0x000764000c1e1d00 */
[C---:B---3--:R-:W-:Y:S01]  /*2e50*/  @P5 IMAD.WIDE.U32 R2, R4.reuse, 0x20, R168 ;  /* 0x0000002004025825 */ /* 0x048fe200078e00a8 */
[----:B------:R-:W-:-:S04]  /*2e60*/  @P5 IADD3 R4, PT, PT, R4, 0x20, RZ ;  /* 0x0000002004045810 */ /* 0x000fc80007ffe0ff */
[----:B------:R-:W5:Y:S01]  /*2e70*/  @P5 LDG.E.128 R140, desc[UR6][R2.64] ;  /* 0x00000006028c5981 */ /* 0x000f62000c1e1d00 */
[C---:B-1----:R-:W-:Y:S01]  /*2e80*/  @P3 IMAD.WIDE.U32 R8, R4.reuse, 0x20, R8 ;  /* 0x0000002004083825 */ /* 0x042fe200078e0008 */
[----:B------:R-:W-:Y:S02]  /*2e90*/  @P3 IADD3 R4, PT, PT, R4, 0x20, RZ ;  /* 0x0000002004043810 */ /* 0x000fe40007ffe0ff */
[----:B------:R2:W5:Y:S04]  /*2ea0*/  @P5 LDG.E.128 R144, desc[UR6][R2.64+0x10] ;  /* 0x0000100602905981 */ /* 0x000568000c1e1d00 */
[----:B------:R-:W5:Y:S04]  /*2eb0*/  @P3 LDG.E.128 R148, desc[UR6][R8.64] ;  /* 0x0000000608943981 */ /* 0x000f68000c1e1d00 */
[----:B------:R0:W5:Y:S01]  /*2ec0*/  @P3 LDG.E.128 R152, desc[UR6][R8.64+0x10] ;  /* 0x0000100608983981 */ /* 0x000162000c1e1d00 */
[----:B--2---:R-:W-:-:S05]  /*2ed0*/  @P4 IMAD.WIDE.U32 R2, R4, 0x20, R170 ;  /* 0x0000002004024825 */ /* 0x004fca00078e00aa */
[----:B------:R1:W5:Y:S04]  /*2ee0*/  @P4 LDG.E.128 R32, desc[UR6][R2.64] ;  /* 0x0000000602204981 */ /* 0x000368000c1e1d00 */
[----:B------:R1:W5:Y:S01]  /*2ef0*/  @P4 LDG.E.128 R28, desc[UR6][R2.64+0x10] ;  /* 0x00001006021c4981 */ /* 0x000362000c1e1d00 */
[----:B0-----:R-:W-:-:S07]  /*2f00*/  CS2R R8, SRZ ;  /* 0x0000000000087805 */ /* 0x001fce000001ff00 */
.L_x_8881:
[----:B------:R-:W-:Y:S05]  /*2f10*/  BSYNC.RECONVERGENT B1 ;  /* 0x0000000000017941 */ /* 0x000fea0003800200 */
.L_x_8873:
[----:B------:R-:W-:-:S03]  /*2f20*/  UMOV UR4, 0xffffffff ;  /* 0xffffffff00047882 */ /* 0x000fc60000000000 */
[----:B------:R-:W-:Y:S05]  /*2f30*/  BRA.DIV UR4, `(.L_x_8883) ;  /* 0x000000ea04d87947 */ /* 0x000fea000b800000 */
[----:B-12---:R-:W1:Y:S02]  /*2f40*/  SHFL.BFLY PT, R2, R8, 0x1, 0x1f ;  /* 0x0c201f0008027f89 */ /* 0x006e6400000e0000 */
        /* <DEDUP_REMOVED lines=14> */
[----:B0-----:R0:W2:Y:S01]  /*3030*/  SHFL.BFLY PT, R170, R168, 0x10, 0x1f ;  /* 0x0e001f00a8aa7f89 */ /* 0x0010a200000e0000 */
[----:B-1----:R-:W-:-:S05]  /*3040*/  FADD.FTZ R9, R9, R2 ;  /* 0x0000000209097221 */ /* 0x002fca0000010000 */
[----:B--2---:R0:W1:Y:S02]  /*3050*/  SHFL.BFLY PT, R2, R9, 0x10, 0x1f ;  /* 0x0e001f0009027f89 */ /* 0x00406400000e0000 */
.L_x_9288:
[----:B------:R-:W2:Y:S04]  /*3060*/  LDL.LU R4, [R1+0x30] ;  /* 0x0000300001047983 */ /* 0x000ea80000300800 */
[----:B------:R-:W3:Y:S04]  /*3070*/  LDL R8, [R1+0x14] ;  /* 0x0000140001087983 */ /* 0x000ee80000100800 */
[----:B------:R-:W4:Y:S04]  /*3080*/  LDL.LU R171, [R1+0x24] ;  /* 0x0000240001ab7983 */ /* 0x000f280000300800 */
[----:B------:R-:W4:Y:S01]  /*3090*/  LDL.LU R169, [R1+0x34] ;  /* 0x0000340001a97983 */ /* 0x000f220000300800 */
[----:B------:R-:W-:Y:S01]  /*30a0*/  FADD.FTZ R3, R168, R170 ;  /* 0x000000aaa8037221 */ /* 0x000fe20000010000 */
[----:B-1----:R-:W-:Y:S01]  /*30b0*/  FADD.FTZ R2, R9, R2 ;  /* 0x0000000209027221 */ /* 0x002fe20000010000 */
[----:B------:R-:W-:Y:S01]  /*30c0*/  ISETP.NE.AND P0, PT, RZ, UR8, PT ;  /* 0x00000008ff007c0c */ /* 0x000fe2000bf05270 */
[----:B------:R-:W-:Y:S01]  /*30d0*/  BSSY.RECONVERGENT B1, `(.L_x_8884) ;  /* 0x000034c000017945 */ /* 0x000fe20003800200 */
[----:B------:R-:W-:Y:S01]  /*30e0*/  FMUL.FTZ R3, R3, UR9 ;  /* 0x0000000903037c20 */ /* 0x000fe20008410000 */
[----:B0-----:R-:W-:Y:S01]  /*30f0*/  FMUL.FTZ R9, R2, UR9 ;  /* 0x0000000902097c20 */ /* 0x001fe20008410000 */
[----:B--2---:R-:W-:-:S05]  /*3100*/  @P1 IADD3 R4, PT, PT, R4, -0x1, RZ ;  /* 0xffffffff04041810 */ /* 0x004fca0007ffe0ff */
[----:B---3--:R-:W-:-:S05]  /*3110*/  @P1 IMAD R4, R4, R8, RZ ;  /* 0x0000000804041224 */ /* 0x008fca00078e02ff */
[----:B------:R-:W-:Y:S02]  /*3120*/  @P1 SHF.R.S32.HI R8, RZ, 0x1f, R4 ;  /* 0x0000001fff081819 */ /* 0x000fe40000011404 */
[----:B----4-:R-:W-:Y:S02]  /*3130*/  MOV R168, R169 ;  /* 0x000000a900a87202 */ /* 0x010fe40000000f00 */
[----:B------:R-:W-:Y:S01]  /*3140*/  @P1 LEA.HI R8, R8, R4, RZ, 0x3 ;  /* 0x0000000408081211 */ /* 0x000fe200078f18ff */
[----:B------:R-:W-:-:S03]  /*3150*/  HFMA2 R4, -RZ, RZ, 0, 0 ;  /* 0x00000000ff047431 */ /* 0x000fc600000001ff */
[----:B------:R-:W-:Y:S02]  /*3160*/  @P1 LEA.HI.SX32 R4, R8, R171, 0x1d ;  /* 0x000000ab08041211 */ /* 0x000fe400078feaff */
[----:B------:R-:W-:Y:S01]  /*3170*/  FSEL R8, R3, RZ, !P0 ;  /* 0x000000ff03087208 */ /* 0x000fe20004000000 */
[----:B------:R-:W-:Y:S06]  /*3180*/  @!P6 BRA `(.L_x_8885) ;  /* 0x000000340000e947 */ /* 0x000fec0003800000 */
[----:B------:R-:W-:Y:S04]  /*3190*/  BSSY.RECONVERGENT B2, `(.L_x_8886) ;  /* 0x0000005000027945 */ /* 0x000fe80003800200 */
[----:B------:R-:W-:Y:S05]  /*31a0*/  @!P1 BRA `(.L_x_8887) ;  /* 0x00000000000c9947 */ /* 0x000fea0003800000 */
[----:B------:R-:W0:Y:S02]  /*31b0*/  LDC.64 R2, c[0x0][0x390] ;  /* 0x0000e400ff027b82 */ /* 0x000e240000000a00 */
[----:B0-----:R-:W-:-:S05]  /*31c0*/  IMAD.WIDE.U32 R2, R4, 0x10, R2 ;  /* 0x0000001004027825 */ /* 0x001fca00078e0002 */
[----:B------:R0:W5:Y:S02]  /*31d0*/  LDG.E.128 R160, desc[UR6][R2.64] ;  /* 0x0000000602a07981 */ /* 0x000164000c1e1d00 */
.L_x_8887:
[----:B------:R-:W-:Y:S05]  /*31e0*/  BSYNC.RECONVERGENT B2 ;  /* 0x0000000000027941 */ /* 0x000fea0003800200 */
.L_x_8886:
        /* <DEDUP_REMOVED lines=24> */
.L_x_8894:
[----:B------:R-:W-:Y:S05]  /*3370*/  BSYNC.RECONVERGENT B4 ;  /* 0x0000000000047941 */ /* 0x000fea0003800200 */
.L_x_8893:
        /* <DEDUP_REMOVED lines=12> */
.L_x_8892:
[----:B------:R-:W-:Y:S05]  /*3440*/  BSYNC.RECONVERGENT B3 ;  /* 0x0000000000037941 */ /* 0x000fea0003800200 */
.L_x_8891:
        /* <DEDUP_REMOVED lines=16> */
.L_x_8898:
[----:B------:R-:W-:Y:S05]  /*3550*/  BSYNC.RECONVERGENT B4 ;  /* 0x0000000000047941 */ /* 0x000fea0003800200 */
.L_x_8897:
        /* <DEDUP_REMOVED lines=12> */
.L_x_8896:
[----:B------:R-:W-:Y:S05]  /*3620*/  BSYNC.RECONVERGENT B3 ;  /* 0x0000000000037941 */ /* 0x000fea0003800200 */
.L_x_8895:
        /* <DEDUP_REMOVED lines=15> */
.L_x_8902:
[----:B------:R-:W-:Y:S05]  /*3720*/  BSYNC.RECONVERGENT B4 ;  /* 0x0000000000047941 */ /* 0x000fea0003800200 */
.L_x_8901:
        /* <DEDUP_REMOVED lines=12> */
.L_x_8900:
[----:B------:R-:W-:Y:S05]  /*37f0*/  BSYNC.RECONVERGENT B3 ;  /* 0x0000000000037941 */ /* 0x000fea0003800200 */
.L_x_8899:
        /* <DEDUP_REMOVED lines=16> */
.L_x_8906:
[----:B------:R-:W-:Y:S05]  /*3900*/  BSYNC.RECONVERGENT B4 ;  /* 0x0000000000047941 */ /* 0x000fea0003800200 */
.L_x_8905:
        /* <DEDUP_REMOVED lines=12> */
.L_x_8904:
[----:B------:R-:W-:Y:S05]  /*39d0*/  BSYNC.RECONVERGENT B3 ;  /* 0x0000000000037941 */ /* 0x000fea0003800200 */
.L_x_8903:
        /* <DEDUP_REMOVED lines=15> */
.L_x_8910:
[----:B------:R-:W-:Y:S05]  /*3ad0*/  BSYNC.RECONVERGENT B4 ;  /* 0x0000000000047941 */ /* 0x000fea0003800200 */
.L_x_8909:
        /* <DEDUP_REMOVED lines=12> */
.L_x_8908:
[----:B------:R-:W-:Y:S05]  /*3ba0*/  BSYNC.RECONVERGENT B3 ;  /* 0x0000000000037941 */ /* 0x000fea0003800200 */
.L_x_8907:
        /* <DEDUP_REMOVED lines=16> */
.L_x_8914:
[----:B------:R-:W-:Y:S05]  /*3cb0*/  BSYNC.RECONVERGENT B4 ;  /* 0x0000000000047941 */ /* 0x000fea0003800200 */
.L_x_8913:
        /* <DEDUP_REMOVED lines=12> */
.L_x_8912:
[----:B------:R-:W-:Y:S05]  /*3d80*/  BSYNC.RECONVERGENT B3 ;  /* 0x0000000000037941 */ /* 0x000fea0003800200 */
.L_x_8911:
        /* <DEDUP_REMOVED lines=15> */
.L_x_8918:
[----:B------:R-:W-:Y:S05]  /*3e80*/  BSYNC.RECONVERGENT B4 ;  /* 0x0000000000047941 */ /* 0x000fea0003800200 */
.L_x_8917:
        /* <DEDUP_REMOVED lines=12> */
.L_x_8916:
[----:B------:R-:W-:Y:S05]  /*3f50*/  BSYNC.RECONVERGENT B3 ;  /* 0x0000000000037941 */ /* 0x000fea0003800200 */
.L_x_8915:
[----:B------:R-:W-:Y:S05]  /*3f60*/  @!P1 BRA `(.L_x_8919) ;  /* 0x0000002400589947 */ /* 0x000fea0003800000 */
[----:B------:R0:W5:Y:S04]  /*3f70*/  LDL R172, [R1+0x10] ;  /* 0x0000100001ac7983 */ /* 0x0001680000100800 */
[----:B------:R0:W5:Y:S02]  /*3f80*/  LDL R171, [R1+0x20] ;  /* 0x0000200001ab7983 */ /* 0x0001640000100800 */
[----:B-----5:R-:W-:Y:S01]  /*3f90*/  ISETP.GE.U32.AND P0, PT, R188, RZ, PT ;  /* 0x000000ffbc00720c */ /* 0x020fe20003f06070 */
[----:B------:R-:W-:Y:S01]  /*3fa0*/  BSSY.RECONVERGENT B3, `(.L_x_8920) ;  /* 0x000000e000037945 */ /* 0x000fe20003800200 */
[----:B------:R-:W-:Y:S02]  /*3fb0*/  MOV R2, RZ ;  /* 0x000000ff00027202 */ /* 0x000fe40000000f00 */
[----:B------:R-:W-:-:S13]  /*3fc0*/  ISETP.GE.U32.AND.EX P0, PT, R189, 0x1000000, PT, P0 ;  /* 0x01000000bd00780c */ /* 0x000fda0003f06100 */
[----:B0-----:R-:W-:Y:S05]  /*3fd0*/  @!P0 BRA `(.L_x_8921) ;  /* 0x0000000000288947 */ /* 0x001fea0003800000 */
        /* <DEDUP_REMOVED lines=10> */
.L_x_8921:
[----:B------:R-:W-:Y:S05]  /*4080*/  BSYNC.RECONVERGENT B3 ;  /* 0x0000000000037941 */ /* 0x000fea0003800200 */
.L_x_8920:
        /* <DEDUP_REMOVED lines=13> */
.L_x_8890:
        /* <DEDUP_REMOVED lines=15> */
.L_x_8925:
[----:B------:R-:W-:Y:S05]  /*4250*/  BSYNC.RECONVERGENT B4 ;  /* 0x0000000000047941 */ /* 0x000fea0003800200 */
.L_x_8924:
        /* <DEDUP_REMOVED lines=12> */
.L_x_8923:
[----:B------:R-:W-:Y:S05]  /*4320*/  BSYNC.RECONVERGENT B3 ;  /* 0x0000000000037941 */ /* 0x000fea0003800200 */
.L_x_8922:
        /* <DEDUP_REMOVED lines=16> */
.L_x_8929:
[----:B------:R-:W-:Y:S05]  /*4430*/  BSYNC.RECONVERGENT B4 ;  /* 0x0000000000047941 */ /* 0x000fea0003800200 */
.L_x_8928:
        /* <DEDUP_REMOVED lines=12> */
.L_x_8927:
[----:B------:R-:W-:Y:S05]  /*4500*/  BSYNC.RECONVERGENT B3 ;  /* 0x0000000000037941 */ /* 0x000fea0003800200 */
.L_x_8926:
        /* <DEDUP_REMOVED lines=15> */
.L_x_8933:
[----:B------:R-:W-:Y:S05]  /*4600*/  BSYNC.RECONVERGENT B4 ;  /* 0x0000000000047941 */ /* 0x000fea0003800200 */
.L_x_8932:
        /* <DEDUP_REMOVED lines=12> */
.L_x_8931:
[----:B------:R-:W-:Y:S05]  /*46d0*/  BSYNC.RECONVERGENT B3 ;  /* 0x0000000000037941 */ /* 0x000fea0003800200 */
.L_x_8930:
        /* <DEDUP_REMOVED lines=16> */
.L_x_8937:
[----:B------:R-:W-:Y:S05]  /*47e0*/  BSYNC.RECONVERGENT B4 ;  /* 0x0000000000047941 */ /* 0x000fea0003800200 */
.L_x_8936:
        /* <DEDUP_REMOVED lines=12> */
.L_x_8935:
[----:B------:R-:W-:Y:S05]  /*48b0*/  BSYNC.RECONVERGENT B3 ;  /* 0x0000000000037941 */ /* 0x000fea0003800200 */
.L_x_8934:
        /* <DEDUP_REMOVED lines=15> */
.L_x_8941:
[----:B------:R-:W-:Y:S05]  /*49b0*/  BSYNC.RECONVERGENT B4 ;  /* 0x0000000000047941 */ /* 0x000fea0003800200 */
.L_x_8940:
        /* <DEDUP_REMOVED lines=12> */
.L_x_8939:
[----:B------:R-:W-:Y:S05]  /*4a80*/  BSYNC.RECONVERGENT B3 ;  /* 0x0000000000037941 */ /* 0x000fea0003800200 */
.L_x_8938:
        /* <DEDUP_REMOVED lines=16> */
.L_x_8945:
[----:B------:R-:W-:Y:S05]  /*4b90*/  BSYNC.RECONVERGENT B4 ;  /* 0x0000000000047941 */ /* 0x000fea0003800200 */
.L_x_8944:
        /* <DEDUP_REMOVED lines=12> */
.L_x_8943:
[----:B------:R-:W-:Y:S05]  /*4c60*/  BSYNC.RECONVERGENT B3 ;  /* 0x0000000000037941 */ /* 0x000fea0003800200 */
.L_x_8942:
        /* <DEDUP_REMOVED lines=15> */
.L_x_8949:
[----:B------:R-:W-:Y:S05]  /*4d60*/  BSYNC.RECONVERGENT B4 ;  /* 0x0000000000047941 */ /* 0x000fea0003800200 */
.L_x_8948:
        /* <DEDUP_REMOVED lines=12> */
.L_x_8947:
[----:B------:R-:W-:Y:S05]  /*4e30*/  BSYNC.RECONVERGENT B3 ;  /* 0x0000000000037941 */ /* 0x000fea0003800200 */
.L_x_8946:
[----:B------:R-:W2:Y:S04]  /*4e40*/  LDL R170, [R1+0x10] ;  /* 0x0000100001aa7983 */ /* 0x000ea80000100800 */
[----:B------:R-:W3:Y:S01]  /*4e50*/  LDL R159, [R1+0x20] ;  /* 0x00002000019f7983 */ /* 0x000ee20000100800 */
[-CC-:B------:R-:W-:Y:S01]  /*4e60*/  FFMA.FTZ R2, R21, R9.reuse, R8.reuse ;  /* 0x0000000915027223 */ /* 0x180fe20000010008 */
[-CC-:B------:R-:W-:Y:S01]  /*4e70*/  FFMA.FTZ R68, R16, R9.reuse, R8.reuse ;  /* 0x0000000910447223 */ /* 0x180fe20000010008 */
[-CC-:B------:R-:W-:Y:S01]  /*4e80*/  FFMA.FTZ R71, R12, R9.reuse, R8.reuse ;  /* 0x000000090c477223 */ /* 0x180fe20000010008 */
[-C--:B------:R-:W-:Y:S01]  /*4e90*/  FFMA.FTZ R69, R10, R9.reuse, R8 ;  /* 0x000000090a457223 */ /* 0x080fe20000010008 */
        /* <DEDUP_REMOVED lines=24> */
[----:B------:R-:W-:Y:S01]  /*5020*/  MOV R158, R171 ;  /* 0x000000ab009e7202 */ /* 0x000fe20000000f00 */
[----:B--2---:R-:W-:Y:S01]  /*5030*/  FFMA.FTZ R68, R170, R9, R8 ;  /* 0x00000009aa447223 */ /* 0x004fe20000010008 */
[----:B------:R-:W-:-:S03]  /*5040*/  FSEL R170, R157, RZ, P0 ;  /* 0x000000ff9daa7208 */ /* 0x000fc60000000000 */
[----:B---3--:R-:W-:Y:S01]  /*5050*/  FADD.FTZ R68, R159, -R68 ;  /* 0x800000449f447221 */ /* 0x008fe20000010000 */
[----:B------:R-:W-:-:S03]  /*5060*/  MOV R157, R170 ;  /* 0x000000aa009d7202 */ /* 0x000fc60000000f00 */
[----:B------:R-:W-:-:S05]  /*5070*/  FMUL.FTZ R68, R5, R68 ;  /* 0x0000004405447220 */ /* 0x000fca0000410000 */
        /* <DEDUP_REMOVED lines=10> */
[-C--:B------:R-:W-:Y:S01]  /*5120*/  @P0 FMUL.FTZ R158, R157, R68.reuse ;  /* 0x000000449d9e0220 */ /* 0x080fe20000410000 */
[----:B------:R-:W-:Y:S01]  /*5130*/  FMUL.FTZ R68, R43, R68 ;  /* 0x000000442b447220 */ /* 0x000fe20000410000 */
[----:B------:R-:W-:Y:S02]  /*5140*/  MOV R157, R170 ;  /* 0x000000aa009d7202 */ /* 0x000fe40000000f00 */
[----:B------:R-:W-:Y:S01]  /*5150*/  FADD.FTZ R107, R107, R158 ;  /* 0x0000009e6b6b7221 */ /* 0x000fe20000010000 */
[----:B------:R-:W-:Y:S02]  /*5160*/  MOV R158, R171 ;  /* 0x000000ab009e7202 */ /* 0x000fe40000000f00 */
[----:B------:R-:W-:-:S04]  /*5170*/  FSEL R68, R68, RZ, P0 ;  /* 0x000000ff44447208 */ /* 0x000fc80000000000 */
[----:B------:R-:W-:-:S04]  /*5180*/  F2FP.BF16.F32.PACK_AB R68, RZ, R68 ;  /* 0x00000044ff44723e */ /* 0x000fc800000010ff */
[----:B------:R-:W-:Y:S02]  /*5190*/  PRMT R167, R167, 0x5410, R68 ;  /* 0x00005410a7a77816 */ /* 0x000fe40000000044 */
[----:B------:R-:W-:Y:S01]  /*51a0*/  MOV R68, R2 ;  /* 0x0000000200447202 */ /* 0x000fe20000000f00 */
[----:B------:R-:W-:Y:S06]  /*51b0*/  BRA `(.L_x_8919) ;  /* 0x0000001000c47947 */ /* 0x000fec0003800000 */
.L_x_8889:
[----:B0-----:R-:W-:Y:S02]  /*51c0*/  MOV R3, UR20 ;  /* 0x0000001400037c02 */ /* 0x001fe40008000f00 */
        /* <DEDUP_REMOVED lines=15> */
[----:B------:R-:W-:-:S04]  /*52c0*/  @P0 FMUL.FTZ R2, R170, R171 ;  /* 0x000000abaa020220 */ /* 0x000fc80000410000 */
[----:B------:R-:W-:Y:S01]  /*52d0*/  FADD.FTZ R100, R100, R2 ;  /* 0x0000000264647221 */ /* 0x000fe20000010000 */
[----:B------:R-:W-:-:S05]  /*52e0*/  FMUL.FTZ R2, R36, R171 ;  /* 0x000000ab24027220 */ /* 0x000fca0000410000 */
[----:B------:R-:W-:-:S04]  /*52f0*/  FSEL R2, R2, RZ, P0 ;  /* 0x000000ff02027208 */ /* 0x000fc80000000000 */
[----:B------:R-:W-:-:S04]  /*5300*/  F2FP.BF16.F32.PACK_AB R2, RZ, R2 ;  /* 0x00000002ff02723e */ /* 0x000fc800000010ff */
[----:B------:R-:W-:-:S07]  /*5310*/  PRMT R164, R2, 0x7610, R164 ;  /* 0x0000761002a47816 */ /* 0x000fce00000000a4 */
.L_x_8952:
[----:B------:R-:W-:Y:S05]  /*5320*/  BSYNC.RECONVERGENT B3 ;  /* 0x0000000000037941 */ /* 0x000fea0003800200 */
.L_x_8951:
        /* <DEDUP_REMOVED lines=12> */
[----:B------:R-:W-:-:S04]  /*53f0*/  @P0 FMUL.FTZ R2, R171, R170 ;  /* 0x000000aaab020220 */ /* 0x000fc80000410000 */
[----:B------:R-:W-:Y:S01]  /*5400*/  FADD.FTZ R101, R101, R2 ;  /* 0x0000000265657221 */ /* 0x000fe20000010000 */
[----:B------:R-:W-:-:S05]  /*5410*/  FMUL.FTZ R2, R37, R171 ;  /* 0x000000ab25027220 */ /* 0x000fca0000410000 */
[----:B------:R-:W-:-:S04]  /*5420*/  FSEL R2, R2, RZ, P0 ;  /* 0x000000ff02027208 */ /* 0x000fc80000000000 */
[----:B------:R-:W-:-:S04]  /*5430*/  F2FP.BF16.F32.PACK_AB R2, RZ, R2 ;  /* 0x00000002ff02723e */ /* 0x000fc800000010ff */
[----:B------:R-:W-:-:S07]  /*5440*/  PRMT R164, R164, 0x5410, R2 ;  /* 0x00005410a4a47816 */ /* 0x000fce0000000002 */
.L_x_8954:
[----:B------:R-:W-:Y:S05]  /*5450*/  BSYNC.RECONVERGENT B3 ;  /* 0x0000000000037941 */ /* 0x000fea0003800200 */
.L_x_8953:
        /* <DEDUP_REMOVED lines=17> */
.L_x_8956:
[----:B------:R-:W-:Y:S05]  /*5570*/  BSYNC.RECONVERGENT B3 ;  /* 0x0000000000037941 */ /* 0x000fea0003800200 */
.L_x_8955:
        /* <DEDUP_REMOVED lines=18> */
.L_x_8958:
[----:B------:R-:W-:Y:S05]  /*56a0*/  BSYNC.RECONVERGENT B3 ;  /* 0x0000000000037941 */ /* 0x000fea0003800200 */
.L_x_8957:
        /* <DEDUP_REMOVED lines=17> */
.L_x_8960:
[----:B------:R-:W-:Y:S05]  /*57c0*/  BSYNC.RECONVERGENT B3 ;  /* 0x0000000000037941 */ /* 0x000fea0003800200 */
.L_x_8959:
        /* <DEDUP_REMOVED lines=18> */
.L_x_8962:
[----:B------:R-:W-:Y:S05]  /*58f0*/  BSYNC.RECONVERGENT B3 ;  /* 0x0000000000037941 */ /* 0x000fea0003800200 */
.L_x_8961:
        /* <DEDUP_REMOVED lines=17> */
.L_x_8964:
[----:B------:R-:W-:Y:S05]  /*5a10*/  BSYNC.RECONVERGENT B3 ;  /* 0x0000000000037941 */ /* 0x000fea0003800200 */
.L_x_8963:
[----:B------:R-:W-:Y:S05]  /*5a20*/  @!P1 BRA `(.L_x_8919) ;  /* 0x0000000800a89947 */ /* 0x000fea0003800000 */
[----:B------:R-:W2:Y:S04]  /*5a30*/  LDL R2, [R1+0x10] ;  /* 0x0000100001027983 */ /* 0x000ea80000100800 */
        /* <DEDUP_REMOVED lines=12> */
[----:B------:R-:W-:-:S04]  /*5b00*/  @P0 FMUL.FTZ R2, R171, R170 ;  /* 0x000000aaab020220 */ /* 0x000fc80000410000 */
[----:B------:R-:W-:Y:S01]  /*5b10*/  FADD.FTZ R107, R107, R2 ;  /* 0x000000026b6b7221 */ /* 0x000fe20000010000 */
[----:B------:R-:W-:-:S05]  /*5b20*/  FMUL.FTZ R2, R43, R171 ;  /* 0x000000ab2b027220 */ /* 0x000fca0000410000 */
[----:B------:R-:W-:-:S04]  /*5b30*/  FSEL R2, R2, RZ, P0 ;  /* 0x000000ff02027208 */ /* 0x000fc80000000000 */
[----:B------:R-:W-:-:S04]  /*5b40*/  F2FP.BF16.F32.PACK_AB R2, RZ, R2 ;  /* 0x00000002ff02723e */ /* 0x000fc800000010ff */
[----:B------:R-:W-:Y:S01]  /*5b50*/  PRMT R167, R167, 0x5410, R2 ;  /* 0x00005410a7a77816 */ /* 0x000fe20000000002 */
[----:B------:R-:W-:Y:S06]  /*5b60*/  BRA `(.L_x_8919) ;  /* 0x0000000800587947 */ /* 0x000fec0003800000 */
.L_x_8950:
[----:B------:R-:W-:Y:S01]  /*5b70*/  @P2 FFMA.FTZ R2, R10, R9, R8 ;  /* 0x000000090a022223 */ /* 0x000fe20000010008 */
[----:B-----5:R-:W-:Y:S01]  /*5b80*/  MOV R69, R133 ;  /* 0x0000008500457202 */ /* 0x020fe20000000f00 */
        /* <DEDUP_REMOVED lines=23> */
.L_x_8966:
[----:B------:R-:W-:Y:S05]  /*5d00*/  BSYNC.RECONVERGENT B3 ;  /* 0x0000000000037941 */ /* 0x000fea0003800200 */
.L_x_8965:
        /* <DEDUP_REMOVED lines=14> */
.L_x_8968:
[----:B------:R-:W-:Y:S05]  /*5df0*/  BSYNC.RECONVERGENT B3 ;  /* 0x0000000000037941 */ /* 0x000fea0003800200 */
.L_x_8967:
[----:B------:R-:W-:Y:S04]  /*5e00*/  BSSY.RECONVERGENT B3, `(.L_x_8969) ;  /* 0x000000d000037945 */ /* 0x000fe80003800200 */
[----:B------:R-:W-:Y:S05]  /*5e10*/  @!P1 BRA `(.L_x_8970) ;  /* 0x00000000002c9947 */ /* 0x000fea0003800000 */
        /* <DEDUP_REMOVED lines=11> */
.L_x_8970:
[----:B------:R-:W-:Y:S05]  /*5ed0*/  BSYNC.RECONVERGENT B3 ;  /* 0x0000000000037941 */ /* 0x000fea0003800200 */
.L_x_8969:
[----:B------:R-:W-:Y:S01]  /*5ee0*/  @P2 FFMA.FTZ R2, R12, R9, R8 ;  /* 0x000000090c022223 */ /* 0x000fe20000010008 */
[----:B------:R-:W-:Y:S01]  /*5ef0*/  BSSY.RECONVERGENT B3, `(.L_x_8971) ;  /* 0x0000011000037945 */ /* 0x000fe20003800200 */
[----:B------:R-:W-:Y:S02]  /*5f00*/  MOV R71, R135 ;  /* 0x0000008700477202 */ /* 0x000fe40000000f00 */
        /* <DEDUP_REMOVED lines=15> */
.L_x_8972:
[----:B------:R-:W-:Y:S05]  /*6000*/  BSYNC.RECONVERGENT B3 ;  /* 0x0000000000037941 */ /* 0x000fea0003800200 */
.L_x_8971:
        /* <DEDUP_REMOVED lines=17> */
.L_x_8974:
[----:B------:R-:W-:Y:S05]  /*6120*/  BSYNC.RECONVERGENT B3 ;  /* 0x0000000000037941 */ /* 0x000fea0003800200 */
.L_x_8973:
        /* <DEDUP_REMOVED lines=18> */
.L_x_8976:
[----:B------:R-:W-:Y:S05]  /*6250*/  BSYNC.RECONVERGENT B3 ;  /* 0x0000000000037941 */ /* 0x000fea0003800200 */
.L_x_8975:
        /* <DEDUP_REMOVED lines=17> */
.L_x_8978:
[----:B------:R-:W-:Y:S05]  /*6370*/  BSYNC.RECONVERGENT B3 ;  /* 0x0000000000037941 */ /* 0x000fea0003800200 */
.L_x_8977:
[----:B------:R-:W2:Y:S04]  /*6380*/  LDL R2, [R1+0x10] ;  /* 0x0000100001027983 */ /* 0x000ea80000100800 */
[----:B------:R-:W3:Y:S01]  /*6390*/  LDL R159, [R1+0x20] ;  /* 0x00002000019f7983 */ /* 0x000ee20000100800 */
[----:B--2---:R-:W-:-:S04]  /*63a0*/  @P2 FFMA.FTZ R2, R2, R9, R8 ;  /* 0x0000000902022223 */ /* 0x004fc80000010008 */
[----:B---3--:R-:W-:Y:S01]  /*63b0*/  @P2 FADD.FTZ R159, R159, -R2 ;  /* 0x800000029f9f2221 */ /* 0x008fe20000010000 */
[----:B------:R-:W-:-:S03]  /*63c0*/  MOV R2, R139 ;  /* 0x0000008b00027202 */ /* 0x000fc60000000f00 */
[----:B------:R-:W-:-:S05]  /*63d0*/  @P2 FFMA.FTZ R2, R5, R159, R139 ;  /* 0x0000009f05022223 */ /* 0x000fca000001008b */
[----:B------:R-:W-:Y:S01]  /*63e0*/  MOV R159, R2 ;  /* 0x00000002009f7202 */ /* 0x000fe20000000f00 */
[----:B------:R-:W-:Y:S06]  /*63f0*/  @!P1 BRA `(.L_x_8919) ;  /* 0x0000000000349947 */ /* 0x000fec0003800000 */
[----:B------:R-:W-:Y:S01]  /*6400*/  ISETP.GE.U32.AND P0, PT, R188, RZ, PT ;  /* 0x000000ffbc00720c */ /* 0x000fe20003f06070 */
[----:B------:R-:W-:-:S03]  /*6410*/  FMUL.FTZ R170, R2, UR13 ;  /* 0x0000000d02aa7c20 */ /* 0x000fc60008410000 */
[----:B------:R-:W-:Y:S01]  /*6420*/  ISETP.GE.U32.AND.EX P0, PT, R189, 0x1000000, PT, P0 ;  /* 0x01000000bd00780c */ /* 0x000fe20003f06100 */
[----:B------:R-:W-:-:S12]  /*6430*/  FMUL.FTZ R171, R170, UR12 ;  /* 0x0000000caaab7c20 */ /* 0x000fd80008410000 */
[----:B------:R-:W-:-:S04]  /*6440*/  @P0 PRMT R2, R163, 0x7632, R2 ;  /* 0x00007632a3020816 */ /* 0x000fc80000000002 */
        /* <DEDUP_REMOVED lines=8> */
.L_x_8919:
[----:B------:R-:W-:Y:S05]  /*64d0*/  BSYNC.RECONVERGENT B2 ;  /* 0x0000000000027941 */ /* 0x000fea0003800200 */
.L_x_8888:
        /* <DEDUP_REMOVED lines=11> */
.L_x_8885:
[----:B------:R-:W-:Y:S05]  /*6590*/  BSYNC.RECONVERGENT B1 ;  /* 0x0000000000017941 */ /* 0x000fea0003800200 */
.L_x_8884:
[----:B------:R-:W-:Y:S04]  /*65a0*/  BSSY.RECONVERGENT B1, `(.L_x_8979) ;  /* 0x000033f000017945 */ /* 0x000fe80003800200 */
[----:B------:R-:W-:Y:S05]  /*65b0*/  @!P5 BRA `(.L_x_8980) ;  /* 0x0000003000f4d947 */ /* 0x000fea0003800000 */
[----:B------:R-:W-:Y:S04]  /*65c0*/  BSSY.RECONVERGENT B2, `(.L_x_8981) ;  /* 0x0000005000027945 */ /* 0x000fe80003800200 */
[----:B------:R-:W-:Y:S05]  /*65d0*/  @!P1 BRA `(.L_x_8982) ;  /* 0x00000000000c9947 */ /* 0x000fea0003800000 */
[----:B0-----:R-:W0:Y:S02]  /*65e0*/  LDC.64 R2, c[0x0][0x390] ;  /* 0x0000e400ff027b82 */ /* 0x001e240000000a00 */
[----:B0-----:R-:W-:-:S05]  /*65f0*/  IMAD.WIDE.U32 R2, R4, 0x10, R2 ;  /* 0x0000001004027825 */ /* 0x001fca00078e0002 */
[----:B-----5:R1:W5:Y:S02]  /*6600*/  LDG.E.128 R160, desc[UR6][R2.64] ;  /* 0x0000000602a07981 */ /* 0x020364000c1e1d00 */
.L_x_8982:
[----:B------:R-:W-:Y:S05]  /*6610*/  BSYNC.RECONVERGENT B2 ;  /* 0x0000000000027941 */ /* 0x000fea0003800200 */
.L_x_8981:
        /* <DEDUP_REMOVED lines=33> */
.L_x_8987:
[----:B------:R-:W-:Y:S05]  /*6830*/  BSYNC.RECONVERGENT B3 ;  /* 0x0000000000037941 */ /* 0x000fea0003800200 */
.L_x_8986:
        /* <DEDUP_REMOVED lines=14> */
.L_x_8989:
[----:B------:R-:W-:Y:S05]  /*6920*/  BSYNC.RECONVERGENT B3 ;  /* 0x0000000000037941 */ /* 0x000fea0003800200 */
.L_x_8988:
        /* <DEDUP_REMOVED lines=13> */
.L_x_8991:
[----:B------:R-:W-:Y:S05]  /*6a00*/  BSYNC.RECONVERGENT B3 ;  /* 0x0000000000037941 */ /* 0x000fea0003800200 */
.L_x_8990:
        /* <DEDUP_REMOVED lines=18> */
.L_x_8993:
[----:B------:R-:W-:Y:S05]  /*6b30*/  BSYNC.RECONVERGENT B3 ;  /* 0x0000000000037941 */ /* 0x000fea0003800200 */
.L_x_8992:
        /* <DEDUP_REMOVED lines=17> */
.L_x_8995:
[----:B------:R-:W-:Y:S05]  /*6c50*/  BSYNC.RECONVERGENT B3 ;  /* 0x0000000000037941 */ /* 0x000fea0003800200 */
.L_x_8994:
        /* <DEDUP_REMOVED lines=18> */
.L_x_8997:
[----:B------:R-:W-:Y:S05]  /*6d80*/  BSYNC.RECONVERGENT B3 ;  /* 0x0000000000037941 */ /* 0x000fea0003800200 */
.L_x_8996:
        /* <DEDUP_REMOVED lines=17> */
.L_x_8999:
[----:B------:R-:W-:Y:S05]  /*6ea0*/  BSYNC.RECONVERGENT B3 ;  /* 0x0000000000037941 */ /* 0x000fea0003800200 */
.L_x_8998:
[----:B------:R-:W2:Y:S01]  /*6eb0*/  LDL R158, [R1+0x1c] ;  /* 0x00001c00019e7983 */ /* 0x000ea20000100800 */
[----:B------:R-:W-:-:S04]  /*6ec0*/  @P2 FFMA.FTZ R2, R252, R9, R8 ;  /* 0x00000009fc022223 */ /* 0x000fc80000010008 */
[----:B--2---:R-:W-:Y:S01]  /*6ed0*/  @P2 FADD.FTZ R158, R158, -R2 ;  /* 0x800000029e9e2221 */ /* 0x004fe20000010000 */
[----:B------:R-:W-:-:S03]  /*6ee0*/  MOV R2, R147 ;  /* 0x0000009300027202 */ /* 0x000fc60000000f00 */
[----:B------:R-:W-:Y:S01]  /*6ef0*/  @P2 FFMA.FTZ R2, R5, R158, R147 ;  /* 0x0000009e05022223 */ /* 0x000fe20000010093 */
[----:B------:R-:W-:Y:S02]  /*6f00*/  MOV R158, R157 ;  /* 0x0000009d009e7202 */ /* 0x000fe40000000f00 */
[----:B------:R-:W-:Y:S02]  /*6f10*/  MOV R157, R156 ;  /* 0x0000009c009d7202 */ /* 0x000fe40000000f00 */
[----:B------:R-:W-:Y:S02]  /*6f20*/  MOV R156, R71 ;  /* 0x00000047009c7202 */ /* 0x000fe40000000f00 */
[----:B------:R-:W-:Y:S02]  /*6f30*/  MOV R71, R70 ;  /* 0x0000004600477202 */ /* 0x000fe40000000f00 */
[----:B------:R-:W-:Y:S02]  /*6f40*/  MOV R70, R69 ;  /* 0x0000004500467202 */ /* 0x000fe40000000f00 */
[----:B------:R-:W-:-:S02]  /*6f50*/  MOV R69, R68 ;  /* 0x0000004400457202 */ /* 0x000fc40000000f00 */
        /* <DEDUP_REMOVED lines=17> */
.L_x_8985:
        /* <DEDUP_REMOVED lines=17> */
.L_x_9002:
[----:B------:R-:W-:Y:S05]  /*7180*/  BSYNC.RECONVERGENT B3 ;  /* 0x0000000000037941 */ /* 0x000fea0003800200 */
.L_x_9001:
[----:B------:R-:W-:Y:S04]  /*7190*/  BSSY.RECONVERGENT B3, `(.L_x_9003) ;  /* 0x0000012000037945 */ /* 0x000fe80003800200 */
[----:B------:R-:W-:Y:S05]  /*71a0*/  @!P1 BRA `(.L_x_9004) ;  /* 0x0000000000409947 */ /* 0x000fea0003800000 */
[----:B-----5:R-:W-:Y:S01]  /*71b0*/  LOP3.LUT P0, RZ, R186, 0xff00, RZ, 0xc0, !PT ;  /* 0x0000ff00baff7812 */ /* 0x020fe2000780c0ff */
[----:B01----:R-:W-:Y:S01]  /*71c0*/  @P2 FFMA.FTZ R2, R24, R9, R8 ;  /* 0x0000000918022223 */ /* 0x003fe20000010008 */
[----:B------:R-:W-:Y:S01]  /*71d0*/  MOV R3, R141 ;  /* 0x0000008d00037202 */ /* 0x000fe20000000f00 */
[----:B------:R-:W-:Y:S02]  /*71e0*/  HFMA2 R169, -RZ, RZ, 0, 0 ;  /* 0x00000000ffa97431 */ /* 0x000fe400000001ff */
[----:B------:R-:W-:-:S04]  /*71f0*/  @P2 FADD.FTZ R2, R184, -R2 ;  /* 0x80000002b8022221 */ /* 0x000fc80000010000 */
[----:B------:R-:W-:-:S04]  /*7200*/  @P2 FFMA.FTZ R3, R5, R2, R141 ;  /* 0x0000000205032223 */ /* 0x000fc8000001008d */
[----:B------:R-:W-:Y:S01]  /*7210*/  @P0 PRMT R2, R160, 0x7632, R2 ;  /* 0x00007632a0020816 */ /* 0x000fe20000000002 */
        /* <DEDUP_REMOVED lines=9> */
.L_x_9004:
[----:B------:R-:W-:Y:S05]  /*72b0*/  BSYNC.RECONVERGENT B3 ;  /* 0x0000000000037941 */ /* 0x000fea0003800200 */
.L_x_9003:
        /* <DEDUP_REMOVED lines=17> */
.L_x_9006:
[----:B------:R-:W-:Y:S05]  /*73d0*/  BSYNC.RECONVERGENT B3 ;  /* 0x0000000000037941 */ /* 0x000fea0003800200 */
.L_x_9005:
        /* <DEDUP_REMOVED lines=18> */
.L_x_9008:
[----:B------:R-:W-:Y:S05]  /*7500*/  BSYNC.RECONVERGENT B3 ;  /* 0x0000000000037941 */ /* 0x000fea0003800200 */
.L_x_9007:
        /* <DEDUP_REMOVED lines=17> */
.L_x_9010:
[----:B------:R-:W-:Y:S05]  /*7620*/  BSYNC.RECONVERGENT B3 ;  /* 0x0000000000037941 */ /* 0x000fea0003800200 */
.L_x_9009:
        /* <DEDUP_REMOVED lines=18> */
.L_x_9012:
[----:B------:R-:W-:Y:S05]  /*7750*/  BSYNC.RECONVERGENT B3 ;  /* 0x0000000000037941 */ /* 0x000fea0003800200 */
.L_x_9011:
        /* <DEDUP_REMOVED lines=17> */
.L_x_9014:
[----:B------:R-:W-:Y:S05]  /*7870*/  BSYNC.RECONVERGENT B3 ;  /* 0x0000000000037941 */ /* 0x000fea0003800200 */
.L_x_9013:
[----:B------:R-:W-:Y:S05]  /*7880*/  @!P1 BRA `(.L_x_9000) ;  /* 0x0000002000189947 */ /* 0x000fea0003800000 */
[----:B01----:R-:W2:Y:S01]  /*7890*/  LDL R3, [R1+0x1c] ;  /* 0x00001c0001037983 */ /* 0x003ea20000100800 */
[----:B-----5:R-:W-:Y:S01]  /*78a0*/  ISETP.GE.U32.AND P0, PT, R186, RZ, PT ;  /* 0x000000ffba00720c */ /* 0x020fe20003f06070 */
[----:B------:R-:W-:Y:S01]  /*78b0*/  @P2 FFMA.FTZ R2, R252, R9, R8 ;  /* 0x00000009fc022223 */ /* 0x000fe20000010008 */
[----:B------:R-:W-:Y:S02]  /*78c0*/  HFMA2 R169, -RZ, RZ, 0, 0 ;  /* 0x00000000ffa97431 */ /* 0x000fe400000001ff */
[----:B------:R-:W-:Y:S01]  /*78d0*/  ISETP.GE.U32.AND.EX P0, PT, R187, 0x1000000, PT, P0 ;  /* 0x01000000bb00780c */ /* 0x000fe20003f06100 */
[----:B--2---:R-:W-:Y:S01]  /*78e0*/  @P2 FADD.FTZ R2, R3, -R2 ;  /* 0x8000000203022221 */ /* 0x004fe20000010000 */
[----:B------:R-:W-:-:S03]  /*78f0*/  MOV R3, R147 ;  /* 0x0000009300037202 */ /* 0x000fc60000000f00 */
[----:B------:R-:W-:-:S08]  /*7900*/  @P2 FFMA.FTZ R3, R5, R2, R147 ;  /* 0x0000000205032223 */ /* 0x000fd00000010093 */
        /* <DEDUP_REMOVED lines=11> */
.L_x_8984:
        /* <DEDUP_REMOVED lines=19> */
.L_x_9019:
[----:B------:R-:W-:Y:S05]  /*7af0*/  BSYNC.RECONVERGENT B4 ;  /* 0x0000000000047941 */ /* 0x000fea0003800200 */
.L_x_9018:
        /* <DEDUP_REMOVED lines=12> */
.L_x_9017:
[----:B------:R-:W-:Y:S05]  /*7bc0*/  BSYNC.RECONVERGENT B3 ;  /* 0x0000000000037941 */ /* 0x000fea0003800200 */
.L_x_9016:
        /* <DEDUP_REMOVED lines=16> */
.L_x_9023:
[----:B------:R-:W-:Y:S05]  /*7cd0*/  BSYNC.RECONVERGENT B4 ;  /* 0x0000000000047941 */ /* 0x000fea0003800200 */
.L_x_9022:
        /* <DEDUP_REMOVED lines=12> */
.L_x_9021:
[----:B------:R-:W-:Y:S05]  /*7da0*/  BSYNC.RECONVERGENT B3 ;  /* 0x0000000000037941 */ /* 0x000fea0003800200 */
.L_x_9020:
        /* <DEDUP_REMOVED lines=15> */
.L_x_9027:
[----:B------:R-:W-:Y:S05]  /*7ea0*/  BSYNC.RECONVERGENT B4 ;  /* 0x0000000000047941 */ /* 0x000fea0003800200 */
.L_x_9026:
        /* <DEDUP_REMOVED lines=12> */
.L_x_9025:
[----:B------:R-:W-:Y:S05]  /*7f70*/  BSYNC.RECONVERGENT B3 ;  /* 0x0000000000037941 */ /* 0x000fea0003800200 */
.L_x_9024:
        /* <DEDUP_REMOVED lines=16> */
.L_x_9031:
[----:B------:R-:W-:Y:S05]  /*8080*/  BSYNC.RECONVERGENT B4 ;  /* 0x0000000000047941 */ /* 0x000fea0003800200 */
.L_x_9030:
        /* <DEDUP_REMOVED lines=12> */
.L_x_9029:
[----:B------:R-:W-:Y:S05]  /*8150*/  BSYNC.RECONVERGENT B3 ;  /* 0x0000000000037941 */ /* 0x000fea0003800200 */
.L_x_9028:
        /* <DEDUP_REMOVED lines=15> */
.L_x_9035:
[----:B------:R-:W-:Y:S05]  /*8250*/  BSYNC.RECONVERGENT B4 ;  /* 0x0000000000047941 */ /* 0x000fea0003800200 */
.L_x_9034:
        /* <DEDUP_REMOVED lines=12> */
.L_x_9033:
[----:B------:R-:W-:Y:S05]  /*8320*/  BSYNC.RECONVERGENT B3 ;  /* 0x0000000000037941 */ /* 0x000fea0003800200 */
.L_x_9032:
        /* <DEDUP_REMOVED lines=16> */
.L_x_9039:
[----:B------:R-:W-:Y:S05]  /*8430*/  BSYNC.RECONVERGENT B4 ;  /* 0x0000000000047941 */ /* 0x000fea0003800200 */
.L_x_9038:
        /* <DEDUP_REMOVED lines=12> */
.L_x_9037:
[----:B------:R-:W-:Y:S05]  /*8500*/  BSYNC.RECONVERGENT B3 ;  /* 0x0000000000037941 */ /* 0x000fea0003800200 */
.L_x_9036:
        /* <DEDUP_REMOVED lines=15> */
.L_x_9043:
[----:B------:R-:W-:Y:S05]  /*8600*/  BSYNC.RECONVERGENT B4 ;  /* 0x0000000000047941 */ /* 0x000fea0003800200 */
.L_x_9042:
        /* <DEDUP_REMOVED lines=12> */
.L_x_9041:
[----:B------:R-:W-:Y:S05]  /*86d0*/  BSYNC.RECONVERGENT B3 ;  /* 0x0000000000037941 */ /* 0x000fea0003800200 */
.L_x_9040:
[----:B------:R-:W2:Y:S01]  /*86e0*/  LDL R156, [R1+0x1c] ;  /* 0x00001c00019c7983 */ /* 0x000ea20000100800 */
[-CC-:B01----:R-:W-:Y:S01]  /*86f0*/  FFMA.FTZ R3, R183, R9.reuse, R8.reuse ;  /* 0x00000009b7037223 */ /* 0x183fe20000010008 */
[-CC-:B------:R-:W-:Y:S01]  /*8700*/  FFMA.FTZ R2, R196, R9.reuse, R8.reuse ;  /* 0x00000009c4027223 */ /* 0x180fe20000010008 */
[-CC-:B------:R-:W-:Y:S01]  /*8710*/  FFMA.FTZ R70, R180, R9.reuse, R8.reuse ;  /* 0x00000009b4467223 */ /* 0x180fe20000010008 */
[-CC-:B------:R-:W-:Y:S01]  /*8720*/  FFMA.FTZ R69, R252, R9.reuse, R8.reuse ;  /* 0x00000009fc457223 */ /* 0x180fe20000010008 */
[----:B------:R-:W-:Y:S01]  /*8730*/  FADD.FTZ R158, R194, -R3 ;  /* 0x80000003c29e7221 */ /* 0x000fe20000010000 */
[-C--:B------:R-:W-:Y:S01]  /*8740*/  FFMA.FTZ R3, R26, R9.reuse, R8 ;  /* 0x000000091a037223 */ /* 0x080fe20000010008 */
[----:B------:R-:W-:Y:S01]  /*8750*/  FADD.FTZ R157, R197, -R2 ;  /* 0x80000002c59d7221 */ /* 0x000fe20000010000 */
[-CC-:B------:R-:W-:Y:S01]  /*8760*/  FFMA.FTZ R2, R25, R9.reuse, R8.reuse ;  /* 0x0000000919027223 */ /* 0x180fe20000010008 */
[-CC-:B------:R-:W-:Y:S01]  /*8770*/  FFMA.FTZ R68, R23, R9.reuse, R8.reuse ;  /* 0x0000000917447223 */ /* 0x180fe20000010008 */
[----:B------:R-:W-:Y:S01]  /*8780*/  FADD.FTZ R71, R195, -R3 ;  /* 0x80000003c3477221 */ /* 0x000fe20000010000 */
[----:B------:R-:W-:Y:S01]  /*8790*/  FFMA.FTZ R3, R24, R9, R8 ;  /* 0x0000000918037223 */ /* 0x000fe20000010008 */
        /* <DEDUP_REMOVED lines=35> */
[----:B------:R-:W-:Y:S02]  /*89d0*/  FADD.FTZ R115, R115, R169 ;  /* 0x000000a973737221 */ /* 0x000fe40000010000 */
[----:B------:R-:W-:-:S04]  /*89e0*/  FSEL R69, R69, RZ, P0 ;  /* 0x000000ff45457208 */ /* 0x000fc80000000000 */
[----:B------:R-:W-:-:S04]  /*89f0*/  F2FP.BF16.F32.PACK_AB R69, RZ, R69 ;  /* 0x00000045ff45723e */ /* 0x000fc800000010ff */
[----:B------:R-:W-:Y:S02]  /*8a00*/  PRMT R167, R167, 0x5410, R69 ;  /* 0x00005410a7a77816 */ /* 0x000fe40000000045 */
[----:B------:R-:W-:Y:S01]  /*8a10*/  MOV R69, R3 ;  /* 0x0000000300457202 */ /* 0x000fe20000000f00 */
[----:B------:R-:W-:Y:S06]  /*8a20*/  BRA `(.L_x_9000) ;  /* 0x0000000c00b07947 */ /* 0x000fec0003800000 */
.L_x_9015:
        /* <DEDUP_REMOVED lines=15> */
.L_x_9047:
[----:B------:R-:W-:Y:S05]  /*8b20*/  BSYNC.RECONVERGENT B4 ;  /* 0x0000000000047941 */ /* 0x000fea0003800200 */
.L_x_9046:
        /* <DEDUP_REMOVED lines=12> */
.L_x_9045:
[----:B------:R-:W-:Y:S05]  /*8bf0*/  BSYNC.RECONVERGENT B3 ;  /* 0x0000000000037941 */ /* 0x000fea0003800200 */
.L_x_9044:
        /* <DEDUP_REMOVED lines=16> */
.L_x_9051:
[----:B------:R-:W-:Y:S05]  /*8d00*/  BSYNC.RECONVERGENT B4 ;  /* 0x0000000000047941 */ /* 0x000fea0003800200 */
.L_x_9050:
        /* <DEDUP_REMOVED lines=12> */
.L_x_9049:
[----:B------:R-:W-:Y:S05]  /*8dd0*/  BSYNC.RECONVERGENT B3 ;  /* 0x0000000000037941 */ /* 0x000fea0003800200 */
.L_x_9048:
        /* <DEDUP_REMOVED lines=15> */
.L_x_9055:
[----:B------:R-:W-:Y:S05]  /*8ed0*/  BSYNC.RECONVERGENT B4 ;  /* 0x0000000000047941 */ /* 0x000fea0003800200 */
.L_x_9054:
        /* <DEDUP_REMOVED lines=12> */
.L_x_9053:
[----:B------:R-:W-:Y:S05]  /*8fa0*/  BSYNC.RECONVERGENT B3 ;  /* 0x0000000000037941 */ /* 0x000fea0003800200 */
.L_x_9052:
        /* <DEDUP_REMOVED lines=16> */
.L_x_9059:
[----:B------:R-:W-:Y:S05]  /*90b0*/  BSYNC.RECONVERGENT B4 ;  /* 0x0000000000047941 */ /* 0x000fea0003800200 */
.L_x_9058:
        /* <DEDUP_REMOVED lines=12> */
.L_x_9057:
[----:B------:R-:W-:Y:S05]  /*9180*/  BSYNC.RECONVERGENT B3 ;  /* 0x0000000000037941 */ /* 0x000fea0003800200 */
.L_x_9056:
        /* <DEDUP_REMOVED lines=15> */
.L_x_9063:
[----:B------:R-:W-:Y:S05]  /*9280*/  BSYNC.RECONVERGENT B4 ;  /* 0x0000000000047941 */ /* 0x000fea0003800200 */
.L_x_9062:
        /* <DEDUP_REMOVED lines=12> */
.L_x_9061:
[----:B------:R-:W-:Y:S05]  /*9350*/  BSYNC.RECONVERGENT B3 ;  /* 0x0000000000037941 */ /* 0x000fea0003800200 */
.L_x_9060:
        /* <DEDUP_REMOVED lines=16> */
.L_x_9067:
[----:B------:R-:W-:Y:S05]  /*9460*/  BSYNC.RECONVERGENT B4 ;  /* 0x0000000000047941 */ /* 0x000fea0003800200 */
.L_x_9066:
        /* <DEDUP_REMOVED lines=12> */
.L_x_9065:
[----:B------:R-:W-:Y:S05]  /*9530*/  BSYNC.RECONVERGENT B3 ;  /* 0x0000000000037941 */ /* 0x000fea0003800200 */
.L_x_9064:
        /* <DEDUP_REMOVED lines=15> */
.L_x_9071:
[----:B------:R-:W-:Y:S05]  /*9630*/  BSYNC.RECONVERGENT B4 ;  /* 0x0000000000047941 */ /* 0x000fea0003800200 */
.L_x_9070:
        /* <DEDUP_REMOVED lines=12> */
.L_x_9069:
[----:B------:R-:W-:Y:S05]  /*9700*/  BSYNC.RECONVERGENT B3 ;  /* 0x0000000000037941 */ /* 0x000fea0003800200 */
.L_x_9068:
[----:B------:R-:W-:Y:S05]  /*9710*/  @!P1 BRA `(.L_x_9000) ;  /* 0x0000000000749947 */ /* 0x000fea0003800000 */
[----:B------:R2:W5:Y:S02]  /*9720*/  LDL R169, [R1+0x1c] ;  /* 0x00001c0001a97983 */ /* 0x0005640000100800 */
[----:B-----5:R-:W-:Y:S01]  /*9730*/  ISETP.GE.U32.AND P0, PT, R186, RZ, PT ;  /* 0x000000ffba00720c */ /* 0x020fe20003f06070 */
[----:B------:R-:W-:Y:S01]  /*9740*/  BSSY.RECONVERGENT B3, `(.L_x_9072) ;  /* 0x000000e000037945 */ /* 0x000fe20003800200 */
[----:B01----:R-:W-:Y:S02]  /*9750*/  MOV R2, RZ ;  /* 0x000000ff00027202 */ /* 0x003fe40000000f00 */
        /* <DEDUP_REMOVED lines=12> */
.L_x_9073:
[----:B------:R-:W-:Y:S05]  /*9820*/  BSYNC.RECONVERGENT B3 ;  /* 0x0000000000037941 */ /* 0x000fea0003800200 */
.L_x_9072:
        /* <DEDUP_REMOVED lines=12> */
.L_x_9000:
[----:B------:R-:W-:Y:S05]  /*98f0*/  BSYNC.RECONVERGENT B2 ;  /* 0x0000000000027941 */ /* 0x000fea0003800200 */
.L_x_8983:
        /* <DEDUP_REMOVED lines=9> */
.L_x_8980:
[----:B------:R-:W-:Y:S05]  /*9990*/  BSYNC.RECONVERGENT B1 ;  /* 0x0000000000017941 */ /* 0x000fea0003800200 */
.L_x_8979:
[----:B------:R-:W-:Y:S04]  /*99a0*/  BSSY.RECONVERGENT B1, `(.L_x_9074) ;  /* 0x000033f000017945 */ /* 0x000fe80003800200 */
[----:B------:R-:W-:Y:S05]  /*99b0*/  @!P3 BRA `(.L_x_9075) ;  /* 0x0000003000f4b947 */ /* 0x000fea0003800000 */
[----:B------:R-:W-:Y:S04]  /*99c0*/  BSSY.RECONVERGENT B2, `(.L_x_9076) ;  /* 0x0000005000027945 */ /* 0x000fe80003800200 */
[----:B------:R-:W-:Y:S05]  /*99d0*/  @!P1 BRA `(.L_x_9077) ;  /* 0x00000000000c9947 */ /* 0x000fea0003800000 */
[----:B01----:R-:W0:Y:S02]  /*99e0*/  LDC.64 R2, c[0x0][0x390] ;  /* 0x0000e400ff027b82 */ /* 0x003e240000000a00 */
[----:B0-----:R-:W-:-:S05]  /*99f0*/  IMAD.WIDE.U32 R2, R4, 0x10, R2 ;  /* 0x0000001004027825 */ /* 0x001fca00078e0002 */
[----:B-----5:R2:W5:Y:S02]  /*9a00*/  LDG.E.128 R160, desc[UR6][R2.64] ;  /* 0x0000000602a07981 */ /* 0x020564000c1e1d00 */
.L_x_9077:
[----:B------:R-:W-:Y:S05]  /*9a10*/  BSYNC.RECONVERGENT B2 ;  /* 0x0000000000027941 */ /* 0x000fea0003800200 */
.L_x_9076:
        /* <DEDUP_REMOVED lines=33> */
.L_x_9082:
[----:B------:R-:W-:Y:S05]  /*9c30*/  BSYNC.RECONVERGENT B3 ;  /* 0x0000000000037941 */ /* 0x000fea0003800200 */
.L_x_9081:
        /* <DEDUP_REMOVED lines=14> */
.L_x_9084:
[----:B------:R-:W-:Y:S05]  /*9d20*/  BSYNC.RECONVERGENT B3 ;  /* 0x0000000000037941 */ /* 0x000fea0003800200 */
.L_x_9083:
        /* <DEDUP_REMOVED lines=13> */
.L_x_9086:
[----:B------:R-:W-:Y:S05]  /*9e00*/  BSYNC.RECONVERGENT B3 ;  /* 0x0000000000037941 */ /* 0x000fea0003800200 */
.L_x_9085:
        /* <DEDUP_REMOVED lines=18> */
.L_x_9088:
[----:B------:R-:W-:Y:S05]  /*9f30*/  BSYNC.RECONVERGENT B3 ;  /* 0x0000000000037941 */ /* 0x000fea0003800200 */
.L_x_9087:
        /* <DEDUP_REMOVED lines=17> */
.L_x_9090:
[----:B------:R-:W-:Y:S05]  /*a050*/  BSYNC.RECONVERGENT B3 ;  /* 0x0000000000037941 */ /* 0x000fea0003800200 */
.L_x_9089:
        /* <DEDUP_REMOVED lines=18> */
.L_x_9092:
[----:B------:R-:W-:Y:S05]  /*a180*/  BSYNC.RECONVERGENT B3 ;  /* 0x0000000000037941 */ /* 0x000fea0003800200 */
.L_x_9091:
        /* <DEDUP_REMOVED lines=17> */
.L_x_9094:
[----:B------:R-:W-:Y:S05]  /*a2a0*/  BSYNC.RECONVERGENT B3 ;  /* 0x0000000000037941 */ /* 0x000fea0003800200 */
.L_x_9093:
        /* <DEDUP_REMOVED lines=28> */
.L_x_9080:
        /* <DEDUP_REMOVED lines=17> */
.L_x_9097:
[----:B------:R-:W-:Y:S05]  /*a580*/  BSYNC.RECONVERGENT B3 ;  /* 0x0000000000037941 */ /* 0x000fea0003800200 */
.L_x_9096:
[----:B------:R-:W-:Y:S04]  /*a590*/  BSSY.RECONVERGENT B3, `(.L_x_9098) ;  /* 0x0000012000037945 */ /* 0x000fe80003800200 */
[----:B------:R-:W-:Y:S05]  /*a5a0*/  @!P1 BRA `(.L_x_9099) ;  /* 0x0000000000409947 */ /* 0x000fea0003800000 */
[----:B-----5:R-:W-:Y:S01]  /*a5b0*/  LOP3.LUT P0, RZ, R190, 0xff00, RZ, 0xc0, !PT ;  /* 0x0000ff00beff7812 */ /* 0x020fe2000780c0ff */
[----:B012---:R-:W-:Y:S01]  /*a5c0*/  @P2 FFMA.FTZ R2, R199, R9, R8 ;  /* 0x00000009c7022223 */ /* 0x007fe20000010008 */
        /* <DEDUP_REMOVED lines=14> */
.L_x_9099:
[----:B------:R-:W-:Y:S05]  /*a6b0*/  BSYNC.RECONVERGENT B3 ;  /* 0x0000000000037941 */ /* 0x000fea0003800200 */
.L_x_9098:
        /* <DEDUP_REMOVED lines=17> */
.L_x_9101:
[----:B------:R-:W-:Y:S05]  /*a7d0*/  BSYNC.RECONVERGENT B3 ;  /* 0x0000000000037941 */ /* 0x000fea0003800200 */
.L_x_9100:
        /* <DEDUP_REMOVED lines=18> */
.L_x_9103:
[----:B------:R-:W-:Y:S05]  /*a900*/  BSYNC.RECONVERGENT B3 ;  /* 0x0000000000037941 */ /* 0x000fea0003800200 */
.L_x_9102:
        /* <DEDUP_REMOVED lines=17> */
.L_x_9105:
[----:B------:R-:W-:Y:S05]  /*aa20*/  BSYNC.RECONVERGENT B3 ;  /* 0x0000000000037941 */ /* 0x000fea0003800200 */
.L_x_9104:
        /* <DEDUP_REMOVED lines=18> */
.L_x_9107:
[----:B------:R-:W-:Y:S05]  /*ab50*/  BSYNC.RECONVERGENT B3 ;  /* 0x0000000000037941 */ /* 0x000fea0003800200 */
.L_x_9106:
        /* <DEDUP_REMOVED lines=17> */
.L_x_9109:
[----:B------:R-:W-:Y:S05]  /*ac70*/  BSYNC.RECONVERGENT B3 ;  /* 0x0000000000037941 */ /* 0x000fea0003800200 */
.L_x_9108:
[----:B------:R-:W-:Y:S05]  /*ac80*/  @!P1 BRA `(.L_x_9095) ;  /* 0x0000002000189947 */ /* 0x000fea0003800000 */
[----:B012---:R-:W2:Y:S01]  /*ac90*/  LDL R3, [R1+0x18] ;  /* 0x0000180001037983 */ /* 0x007ea20000100800 */
        /* <DEDUP_REMOVED lines=18> */
.L_x_9079:
        /* <DEDUP_REMOVED lines=19> */
.L_x_9114:
[----:B------:R-:W-:Y:S05]  /*aef0*/  BSYNC.RECONVERGENT B4 ;  /* 0x0000000000047941 */ /* 0x000fea0003800200 */
.L_x_9113:
        /* <DEDUP_REMOVED lines=12> */
.L_x_9112:
[----:B------:R-:W-:Y:S05]  /*afc0*/  BSYNC.RECONVERGENT B3 ;  /* 0x0000000000037941 */ /* 0x000fea0003800200 */
.L_x_9111:
        /* <DEDUP_REMOVED lines=16> */
.L_x_9118:
[----:B------:R-:W-:Y:S05]  /*b0d0*/  BSYNC.RECONVERGENT B4 ;  /* 0x0000000000047941 */ /* 0x000fea0003800200 */
.L_x_9117:
        /* <DEDUP_REMOVED lines=12> */
.L_x_9116:
[----:B------:R-:W-:Y:S05]  /*b1a0*/  BSYNC.RECONVERGENT B3 ;  /* 0x0000000000037941 */ /* 0x000fea0003800200 */
.L_x_9115:
        /* <DEDUP_REMOVED lines=15> */
.L_x_9122:
[----:B------:R-:W-:Y:S05]  /*b2a0*/  BSYNC.RECONVERGENT B4 ;  /* 0x0000000000047941 */ /* 0x000fea0003800200 */
.L_x_9121:
        /* <DEDUP_REMOVED lines=12> */
.L_x_9120:
[----:B------:R-:W-:Y:S05]  /*b370*/  BSYNC.RECONVERGENT B3 ;  /* 0x0000000000037941 */ /* 0x000fea0003800200 */
.L_x_9119:
        /* <DEDUP_REMOVED lines=16> */
.L_x_9126:
[----:B------:R-:W-:Y:S05]  /*b480*/  BSYNC.RECONVERGENT B4 ;  /* 0x0000000000047941 */ /* 0x000fea0003800200 */
.L_x_9125:
        /* <DEDUP_REMOVED lines=12> */
.L_x_9124:
[----:B------:R-:W-:Y:S05]  /*b550*/  BSYNC.RECONVERGENT B3 ;  /* 0x0000000000037941 */ /* 0x000fea0003800200 */
.L_x_9123:
        /* <DEDUP_REMOVED lines=15> */
.L_x_9130:
[----:B------:R-:W-:Y:S05]  /*b650*/  BSYNC.RECONVERGENT B4 ;  /* 0x0000000000047941 */ /* 0x000fea0003800200 */
.L_x_9129:
        /* <DEDUP_REMOVED lines=12> */
.L_x_9128:
[----:B------:R-:W-:Y:S05]  /*b720*/  BSYNC.RECONVERGENT B3 ;  /* 0x0000000000037941 */ /* 0x000fea0003800200 */
.L_x_9127:
        /* <DEDUP_REMOVED lines=16> */
.L_x_9134:
[----:B------:R-:W-:Y:S05]  /*b830*/  BSYNC.RECONVERGENT B4 ;  /* 0x0000000000047941 */ /* 0x000fea0003800200 */
.L_x_9133:
        /* <DEDUP_REMOVED lines=12> */
.L_x_9132:
[----:B------:R-:W-:Y:S05]  /*b900*/  BSYNC.RECONVERGENT B3 ;  /* 0x0000000000037941 */ /* 0x000fea0003800200 */
.L_x_9131:
        /* <DEDUP_REMOVED lines=15> */
.L_x_9138:
[----:B------:R-:W-:Y:S05]  /*ba00*/  BSYNC.RECONVERGENT B4 ;  /* 0x0000000000047941 */ /* 0x000fea0003800200 */
.L_x_9137:
        /* <DEDUP_REMOVED lines=12> */
.L_x_9136:
[----:B------:R-:W-:Y:S05]  /*bad0*/  BSYNC.RECONVERGENT B3 ;  /* 0x0000000000037941 */ /* 0x000fea0003800200 */
.L_x_9135:
[----:B------:R-:W3:Y:S01]  /*bae0*/  LDL R156, [R1+0x18] ;  /* 0x00001800019c7983 */ /* 0x000ee20000100800 */
[-CC-:B012---:R-:W-:Y:S01]  /*baf0*/  FFMA.FTZ R3, R206, R9.reuse, R8.reuse ;  /* 0x00000009ce037223 */ /* 0x187fe20000010008 */
        /* <DEDUP_REMOVED lines=28> */
[----:B---3--:R-:W-:Y:S01]  /*bcc0*/  FADD.FTZ R69, R156, -R69 ;  /* 0x800000459c457221 */ /* 0x008fe20000010000 */
        /* <DEDUP_REMOVED lines=22> */
.L_x_9110:
        /* <DEDUP_REMOVED lines=15> */
.L_x_9142:
[----:B------:R-:W-:Y:S05]  /*bf20*/  BSYNC.RECONVERGENT B4 ;  /* 0x0000000000047941 */ /* 0x000fea0003800200 */
.L_x_9141:
        /* <DEDUP_REMOVED lines=12> */
.L_x_9140:
[----:B------:R-:W-:Y:S05]  /*bff0*/  BSYNC.RECONVERGENT B3 ;  /* 0x0000000000037941 */ /* 0x000fea0003800200 */
.L_x_9139:
        /* <DEDUP_REMOVED lines=16> */
.L_x_9146:
[----:B------:R-:W-:Y:S05]  /*c100*/  BSYNC.RECONVERGENT B4 ;  /* 0x0000000000047941 */ /* 0x000fea0003800200 */
.L_x_9145:
        /* <DEDUP_REMOVED lines=12> */
.L_x_9144:
[----:B------:R-:W-:Y:S05]  /*c1d0*/  BSYNC.RECONVERGENT B3 ;  /* 0x0000000000037941 */ /* 0x000fea0003800200 */
.L_x_9143:
        /* <DEDUP_REMOVED lines=15> */
.L_x_9150:
[----:B------:R-:W-:Y:S05]  /*c2d0*/  BSYNC.RECONVERGENT B4 ;  /* 0x0000000000047941 */ /* 0x000fea0003800200 */
.L_x_9149:
        /* <DEDUP_REMOVED lines=12> */
.L_x_9148:
[----:B------:R-:W-:Y:S05]  /*c3a0*/  BSYNC.RECONVERGENT B3 ;  /* 0x0000000000037941 */ /* 0x000fea0003800200 */
.L_x_9147:
        /* <DEDUP_REMOVED lines=16> */
.L_x_9154:
[----:B------:R-:W-:Y:S05]  /*c4b0*/  BSYNC.RECONVERGENT B4 ;  /* 0x0000000000047941 */ /* 0x000fea0003800200 */
.L_x_9153:
        /* <DEDUP_REMOVED lines=12> */
.L_x_9152:
[----:B------:R-:W-:Y:S05]  /*c580*/  BSYNC.RECONVERGENT B3 ;  /* 0x0000000000037941 */ /* 0x000fea0003800200 */
.L_x_9151:
        /* <DEDUP_REMOVED lines=15> */
.L_x_9158:
[----:B------:R-:W-:Y:S05]  /*c680*/  BSYNC.RECONVERGENT B4 ;  /* 0x0000000000047941 */ /* 0x000fea0003800200 */
.L_x_9157:
        /* <DEDUP_REMOVED lines=12> */
.L_x_9156:
[----:B------:R-:W-:Y:S05]  /*c750*/  BSYNC.RECONVERGENT B3 ;  /* 0x0000000000037941 */ /* 0x000fea0003800200 */
.L_x_9155:
        /* <DEDUP_REMOVED lines=16> */
.L_x_9162:
[----:B------:R-:W-:Y:S05]  /*c860*/  BSYNC.RECONVERGENT B4 ;  /* 0x0000000000047941 */ /* 0x000fea0003800200 */
.L_x_9161:
        /* <DEDUP_REMOVED lines=12> */
.L_x_9160:
[----:B------:R-:W-:Y:S05]  /*c930*/  BSYNC.RECONVERGENT B3 ;  /* 0x0000000000037941 */ /* 0x000fea0003800200 */
.L_x_9159:
        /* <DEDUP_REMOVED lines=15> */
.L_x_9166:
[----:B------:R-:W-:Y:S05]  /*ca30*/  BSYNC.RECONVERGENT B4 ;  /* 0x0000000000047941 */ /* 0x000fea0003800200 */
.L_x_9165:
        /* <DEDUP_REMOVED lines=12> */
.L_x_9164:
[----:B------:R-:W-:Y:S05]  /*cb00*/  BSYNC.RECONVERGENT B3 ;  /* 0x0000000000037941 */ /* 0x000fea0003800200 */
.L_x_9163:
[----:B------:R-:W-:Y:S05]  /*cb10*/  @!P1 BRA `(.L_x_9095) ;  /* 0x0000000000749947 */ /* 0x000fea0003800000 */
[----:B------:R3:W5:Y:S02]  /*cb20*/  LDL R169, [R1+0x18] ;  /* 0x0000180001a97983 */ /* 0x0007640000100800 */
[----:B-----5:R-:W-:Y:S01]  /*cb30*/  ISETP.GE.U32.AND P0, PT, R190, RZ, PT ;  /* 0x000000ffbe00720c */ /* 0x020fe20003f06070 */
[----:B------:R-:W-:Y:S01]  /*cb40*/  BSSY.RECONVERGENT B3, `(.L_x_9167) ;  /* 0x000000e000037945 */ /* 0x000fe20003800200 */
[----:B012---:R-:W-:Y:S02]  /*cb50*/  MOV R2, RZ ;  /* 0x000000ff00027202 */ /* 0x007fe40000000f00 */
        /* <DEDUP_REMOVED lines=12> */
.L_x_9168:
[----:B------:R-:W-:Y:S05]  /*cc20*/  BSYNC.RECONVERGENT B3 ;  /* 0x0000000000037941 */ /* 0x000fea0003800200 */
.L_x_9167:
        /* <DEDUP_REMOVED lines=12> */
.L_x_9095:
[----:B------:R-:W-:Y:S05]  /*ccf0*/  BSYNC.RECONVERGENT B2 ;  /* 0x0000000000027941 */ /* 0x000fea0003800200 */
.L_x_9078:
        /* <DEDUP_REMOVED lines=9> */
.L_x_9075:
[----:B------:R-:W-:Y:S05]  /*cd90*/  BSYNC.RECONVERGENT B1 ;  /* 0x0000000000017941 */ /* 0x000fea0003800200 */
.L_x_9074:
[----:B------:R-:W-:Y:S04]  /*cda0*/  BSSY.RECONVERGENT B1, `(.L_x_9169) ;  /* 0x0000334000017945 */ /* 0x000fe80003800200 */
[----:B------:R-:W-:Y:S05]  /*cdb0*/  @!P4 BRA `(.L_x_9170) ;  /* 0x0000003000c8c947 */ /* 0x000fea0003800000 */
[----:B------:R-:W-:Y:S04]  /*cdc0*/  BSSY.RECONVERGENT B2, `(.L_x_9171) ;  /* 0x0000005000027945 */ /* 0x000fe80003800200 */
[----:B------:R-:W-:Y:S05]  /*cdd0*/  @!P1 BRA `(.L_x_9172) ;  /* 0x00000000000c9947 */ /* 0x000fea0003800000 */
[----:B012---:R-:W0:Y:S02]  /*cde0*/  LDC.64 R2, c[0x0][0x390] ;  /* 0x0000e400ff027b82 */ /* 0x007e240000000a00 */
[----:B0-----:R-:W-:-:S05]  /*cdf0*/  IMAD.WIDE.U32 R2, R4, 0x10, R2 ;  /* 0x0000001004027825 */ /* 0x001fca00078e0002 */
[----:B-----5:R3:W5:Y:S02]  /*ce00*/  LDG.E.128 R160, desc[UR6][R2.64] ;  /* 0x0000000602a07981 */ /* 0x020764000c1e1d00 */
.L_x_9172:
[----:B------:R-:W-:Y:S05]  /*ce10*/  BSYNC.RECONVERGENT B2 ;  /* 0x0000000000027941 */ /* 0x000fea0003800200 */
.L_x_9171:
        /* <DEDUP_REMOVED lines=9> */
[----:B-----5:R-:W-:Y:S01]  /*ceb0*/  MOV R3, R33 ;  /* 0x0000002100037202 */ /* 0x020fe20000000f00 */
[----:B------:R-:W-:Y:S02]  /*cec0*/  BSSY.RECONVERGENT B3, `(.L_x_9176) ;  /* 0x0000013000037945 */ /* 0x000fe40003800200 */
[----:B------:R-:W-:-:S04]  /*ced0*/  @P2 FADD.FTZ R2, R222, -R2 ;  /* 0x80000002de022221 */ /* 0x000fc80000010000 */
[----:B------:R-:W-:Y:S01]  /*cee0*/  @P2 FFMA.FTZ R3, R5, R2, R33 ;  /* 0x0000000205032223 */ /* 0x000fe20000010021 */
[----:B------:R-:W-:-:S04]  /*cef0*/  @P2 FFMA.FTZ R2, R212, R9, R8 ;  /* 0x00000009d4022223 */ /* 0x000fc80000010008 */
[----:B------:R-:W-:Y:S01]  /*cf00*/  @P2 FADD.FTZ R6, R219, -R2 ;  /* 0x80000002db062221 */ /* 0x000fe20000010000 */
[----:B------:R-:W-:-:S03]  /*cf10*/  MOV R2, R32 ;  /* 0x0000002000027202 */ /* 0x000fc60000000f00 */
        /* <DEDUP_REMOVED lines=13> */
.L_x_9177:
[----:B------:R-:W-:Y:S05]  /*cff0*/  BSYNC.RECONVERGENT B3 ;  /* 0x0000000000037941 */ /* 0x000fea0003800200 */
.L_x_9176:
        /* <DEDUP_REMOVED lines=14> */
.L_x_9179:
[----:B------:R-:W-:Y:S05]  /*d0e0*/  BSYNC.RECONVERGENT B3 ;  /* 0x0000000000037941 */ /* 0x000fea0003800200 */
.L_x_9178:
        /* <DEDUP_REMOVED lines=17> */
.L_x_9181:
[----:B------:R-:W-:Y:S05]  /*d200*/  BSYNC.RECONVERGENT B3 ;  /* 0x0000000000037941 */ /* 0x000fea0003800200 */
.L_x_9180:
        /* <DEDUP_REMOVED lines=18> */
.L_x_9183:
[----:B------:R-:W-:Y:S05]  /*d330*/  BSYNC.RECONVERGENT B3 ;  /* 0x0000000000037941 */ /* 0x000fea0003800200 */
.L_x_9182:
        /* <DEDUP_REMOVED lines=15> */
[----:B--2---:R-:W-:-:S04]  /*d430*/  @P2 FFMA.FTZ R6, R158, R9, R8 ;  /* 0x000000099e062223 */ /* 0x004fc80000010008 */
[----:B---3--:R-:W-:Y:S01]  /*d440*/  @P2 FADD.FTZ R8, R157, -R6 ;  /* 0x800000069d082221 */ /* 0x008fe20000010000 */
        /* <DEDUP_REMOVED lines=14> */
.L_x_9185:
[----:B------:R-:W-:Y:S05]  /*d530*/  BSYNC.RECONVERGENT B3 ;  /* 0x0000000000037941 */ /* 0x000fea0003800200 */
.L_x_9184:
        /* <DEDUP_REMOVED lines=14> */
.L_x_9187:
[----:B------:R-:W-:Y:S05]  /*d620*/  BSYNC.RECONVERGENT B3 ;  /* 0x0000000000037941 */ /* 0x000fea0003800200 */
.L_x_9186:
        /* <DEDUP_REMOVED lines=13> */
.L_x_9189:
[----:B------:R-:W-:Y:S05]  /*d700*/  BSYNC.RECONVERGENT B3 ;  /* 0x0000000000037941 */ /* 0x000fea0003800200 */
.L_x_9188:
        /* <DEDUP_REMOVED lines=23> */
.L_x_9175:
        /* <DEDUP_REMOVED lines=17> */
.L_x_9192:
[----:B------:R-:W-:Y:S05]  /*d990*/  BSYNC.RECONVERGENT B3 ;  /* 0x0000000000037941 */ /* 0x000fea0003800200 */
.L_x_9191:
[----:B------:R-:W-:Y:S04]  /*d9a0*/  BSSY.RECONVERGENT B3, `(.L_x_9193) ;  /* 0x0000012000037945 */ /* 0x000fe80003800200 */
[----:B------:R-:W-:Y:S05]  /*d9b0*/  @!P1 BRA `(.L_x_9194) ;  /* 0x0000000000409947 */ /* 0x000fea0003800000 */
[----:B-----5:R-:W-:Y:S01]  /*d9c0*/  LOP3.LUT P0, RZ, R192, 0xff00, RZ, 0xc0, !PT ;  /* 0x0000ff00c0ff7812 */ /* 0x020fe2000780c0ff */
[----:B0123--:R-:W-:Y:S01]  /*d9d0*/  @P2 FFMA.FTZ R2, R213, R9, R8 ;  /* 0x00000009d5022223 */ /* 0x00ffe20000010008 */
        /* <DEDUP_REMOVED lines=14> */
.L_x_9194:
[----:B------:R-:W-:Y:S05]  /*dac0*/  BSYNC.RECONVERGENT B3 ;  /* 0x0000000000037941 */ /* 0x000fea0003800200 */
.L_x_9193:
        /* <DEDUP_REMOVED lines=17> */
.L_x_9196:
[----:B------:R-:W-:Y:S05]  /*dbe0*/  BSYNC.RECONVERGENT B3 ;  /* 0x0000000000037941 */ /* 0x000fea0003800200 */
.L_x_9195:
        /* <DEDUP_REMOVED lines=18> */
.L_x_9198:
[----:B------:R-:W-:Y:S05]  /*dd10*/  BSYNC.RECONVERGENT B3 ;  /* 0x0000000000037941 */ /* 0x000fea0003800200 */
.L_x_9197:
        /* <DEDUP_REMOVED lines=17> */
.L_x_9200:
[----:B------:R-:W-:Y:S05]  /*de30*/  BSYNC.RECONVERGENT B3 ;  /* 0x0000000000037941 */ /* 0x000fea0003800200 */
.L_x_9199:
        /* <DEDUP_REMOVED lines=18> */
.L_x_9202:
[----:B------:R-:W-:Y:S05]  /*df60*/  BSYNC.RECONVERGENT B3 ;  /* 0x0000000000037941 */ /* 0x000fea0003800200 */
.L_x_9201:
        /* <DEDUP_REMOVED lines=17> */
.L_x_9204:
[----:B------:R-:W-:Y:S05]  /*e080*/  BSYNC.RECONVERGENT B3 ;  /* 0x0000000000037941 */ /* 0x000fea0003800200 */
.L_x_9203:
        /* <DEDUP_REMOVED lines=15> */
[----:B------:R-:W-:-:S05]  /*e180*/  FMUL.FTZ R3, R67, R3 ;  /* 0x0000000343037220 */ /* 0x000fca0000410000 */
[----:B------:R-:W-:-:S04]  /*e190*/  FSEL R2, R3, RZ, P0 ;  /* 0x000000ff03027208 */ /* 0x000fc80000000000 */
[----:B------:R-:W-:Y:S01]  /*e1a0*/  F2FP.BF16.F32.PACK_AB R2, RZ, R2 ;  /* 0x00000002ff02723e */ /* 0x000fe200000010ff */
[----:B------:R-:W-:-:S03]  /*e1b0*/  FADD.FTZ R131, R131, R5 ;  /* 0x0000000583837221 */ /* 0x000fc60000010000 */
[----:B------:R-:W-:Y:S01]  /*e1c0*/  PRMT R167, R167, 0x5410, R2 ;  /* 0x00005410a7a77816 */ /* 0x000fe20000000002 */
[----:B------:R-:W-:Y:S06]  /*e1d0*/  BRA `(.L_x_9190) ;  /* 0x0000001c00a07947 */ /* 0x000fec0003800000 */
.L_x_9174:
        /* <DEDUP_REMOVED lines=19> */
.L_x_9209:
[----:B------:R-:W-:Y:S05]  /*e310*/  BSYNC.RECONVERGENT B4 ;  /* 0x0000000000047941 */ /* 0x000fea0003800200 */
.L_x_9208:
        /* <DEDUP_REMOVED lines=12> */
.L_x_9207:
[----:B------:R-:W-:Y:S05]  /*e3e0*/  BSYNC.RECONVERGENT B3 ;  /* 0x0000000000037941 */ /* 0x000fea0003800200 */
.L_x_9206:
        /* <DEDUP_REMOVED lines=16> */
.L_x_9213:
[----:B------:R-:W-:Y:S05]  /*e4f0*/  BSYNC.RECONVERGENT B4 ;  /* 0x0000000000047941 */ /* 0x000fea0003800200 */
.L_x_9212:
        /* <DEDUP_REMOVED lines=12> */
.L_x_9211:
[----:B------:R-:W-:Y:S05]  /*e5c0*/  BSYNC.RECONVERGENT B3 ;  /* 0x0000000000037941 */ /* 0x000fea0003800200 */
.L_x_9210:
        /* <DEDUP_REMOVED lines=15> */
.L_x_9217:
[----:B------:R-:W-:Y:S05]  /*e6c0*/  BSYNC.RECONVERGENT B4 ;  /* 0x0000000000047941 */ /* 0x000fea0003800200 */
.L_x_9216:
        /* <DEDUP_REMOVED lines=12> */
.L_x_9215:
[----:B------:R-:W-:Y:S05]  /*e790*/  BSYNC.RECONVERGENT B3 ;  /* 0x0000000000037941 */ /* 0x000fea0003800200 */
.L_x_9214:
        /* <DEDUP_REMOVED lines=16> */
.L_x_9221:
[----:B------:R-:W-:Y:S05]  /*e8a0*/  BSYNC.RECONVERGENT B4 ;  /* 0x0000000000047941 */ /* 0x000fea0003800200 */
.L_x_9220:
        /* <DEDUP_REMOVED lines=12> */
.L_x_9219:
[----:B------:R-:W-:Y:S05]  /*e970*/  BSYNC.RECONVERGENT B3 ;  /* 0x0000000000037941 */ /* 0x000fea0003800200 */
.L_x_9218:
        /* <DEDUP_REMOVED lines=15> */
.L_x_9225:
[----:B------:R-:W-:Y:S05]  /*ea70*/  BSYNC.RECONVERGENT B4 ;  /* 0x0000000000047941 */ /* 0x000fea0003800200 */
.L_x_9224:
        /* <DEDUP_REMOVED lines=12> */
.L_x_9223:
[----:B------:R-:W-:Y:S05]  /*eb40*/  BSYNC.RECONVERGENT B3 ;  /* 0x0000000000037941 */ /* 0x000fea0003800200 */
.L_x_9222:
        /* <DEDUP_REMOVED lines=16> */
.L_x_9229:
[----:B------:R-:W-:Y:S05]  /*ec50*/  BSYNC.RECONVERGENT B4 ;  /* 0x0000000000047941 */ /* 0x000fea0003800200 */
.L_x_9228:
        /* <DEDUP_REMOVED lines=12> */
.L_x_9227:
[----:B------:R-:W-:Y:S05]  /*ed20*/  BSYNC.RECONVERGENT B3 ;  /* 0x0000000000037941 */ /* 0x000fea0003800200 */
.L_x_9226:
        /* <DEDUP_REMOVED lines=15> */
.L_x_9233:
[----:B------:R-:W-:Y:S05]  /*ee20*/  BSYNC.RECONVERGENT B4 ;  /* 0x0000000000047941 */ /* 0x000fea0003800200 */
.L_x_9232:
        /* <DEDUP_REMOVED lines=12> */
.L_x_9231:
[----:B------:R-:W-:Y:S05]  /*eef0*/  BSYNC.RECONVERGENT B3 ;  /* 0x0000000000037941 */ /* 0x000fea0003800200 */
.L_x_9230:
[----:B0123--:R-:W2:Y:S04]  /*ef00*/  LDL R2, [R1+0x2c] ;  /* 0x00002c0001027983 */ /* 0x00fea80000100800 */
[----:B------:R-:W3:Y:S01]  /*ef10*/  LDL R157, [R1+0x28] ;  /* 0x00002800019d7983 */ /* 0x000ee20000100800 */
[----:B-----5:R-:W-:Y:S01]  /*ef20*/  ISETP.GT.AND P0, PT, R6, RZ, PT ;  /* 0x000000ff0600720c */ /* 0x020fe20003f04270 */
        /* <DEDUP_REMOVED lines=15> */
[----:B------:R-:W-:-:S02]  /*f020*/  FMUL.FTZ R3, R5, R3 ;  /* 0x0000000305037220 */ /* 0x000fc40000410000 */
[----:B------:R-:W-:-:S03]  /*f030*/  FSEL R158, R69, RZ, P0 ;  /* 0x000000ff459e7208 */ /* 0x000fc60000000000 */
[----:B------:R-:W-:Y:S01]  /*f040*/  FSEL R69, R3, RZ, P0 ;  /* 0x000000ff03457208 */ /* 0x000fe20000000000 */
[----:B--2---:R-:W-:Y:S01]  /*f050*/  FFMA.FTZ R2, R2, R9, R8 ;  /* 0x0000000902027223 */ /* 0x004fe20000010008 */
[----:B------:R-:W-:Y:S01]  /*f060*/  FADD.FTZ R9, R221, -R156 ;  /* 0x8000009cdd097221 */ /* 0x000fe20000010000 */
[----:B------:R-:W-:Y:S02]  /*f070*/  FADD.FTZ R8, R223, -R71 ;  /* 0x80000047df087221 */ /* 0x000fe40000010000 */
[----:B---3--:R-:W-:Y:S01]  /*f080*/  FADD.FTZ R2, R157, -R2 ;  /* 0x800000029d027221 */ /* 0x008fe20000010000 */
[C---:B------:R-:W-:Y:S01]  /*f090*/  FMUL.FTZ R9, R5.reuse, R9 ;  /* 0x0000000905097220 */ /* 0x040fe20000410000 */
[C---:B------:R-:W-:Y:S01]  /*f0a0*/  FMUL.FTZ R8, R5.reuse, R8 ;  /* 0x0000000805087220 */ /* 0x040fe20000410000 */
[----:B------:R-:W-:Y:S01]  /*f0b0*/  FSEL R157, R68, RZ, P0 ;  /* 0x000000ff449d7208 */ /* 0x000fe20000000000 */
[C---:B------:R-:W-:Y:S01]  /*f0c0*/  FMUL.FTZ R2, R5.reuse, R2 ;  /* 0x0000000205027220 */ /* 0x040fe20000410000 */
[----:B------:R-:W-:Y:S01]  /*f0d0*/  FMUL.FTZ R5, R5, R70 ;  /* 0x0000004605057220 */ /* 0x000fe20000410000 */
[----:B------:R-:W-:-:S02]  /*f0e0*/  FSEL R156, R9, RZ, P0 ;  /* 0x000000ff099c7208 */ /* 0x000fc40000000000 */
[----:B------:R-:W-:Y:S02]  /*f0f0*/  FSEL R71, R8, RZ, P0 ;  /* 0x000000ff08477208 */ /* 0x000fe40000000000 */
[----:B------:R-:W-:Y:S02]  /*f100*/  FSEL R2, R2, RZ, P0 ;  /* 0x000000ff02027208 */ /* 0x000fe40000000000 */
        /* <DEDUP_REMOVED lines=18> */
.L_x_9205:
        /* <DEDUP_REMOVED lines=15> */
.L_x_9237:
[----:B------:R-:W-:Y:S05]  /*f320*/  BSYNC.RECONVERGENT B4 ;  /* 0x0000000000047941 */ /* 0x000fea0003800200 */
.L_x_9236:
        /* <DEDUP_REMOVED lines=12> */
.L_x_9235:
[----:B------:R-:W-:Y:S05]  /*f3f0*/  BSYNC.RECONVERGENT B3 ;  /* 0x0000000000037941 */ /* 0x000fea0003800200 */
.L_x_9234:
        /* <DEDUP_REMOVED lines=16> */
.L_x_9241:
[----:B------:R-:W-:Y:S05]  /*f500*/  BSYNC.RECONVERGENT B4 ;  /* 0x0000000000047941 */ /* 0x000fea0003800200 */
.L_x_9240:
        /* <DEDUP_REMOVED lines=12> */
.L_x_9239:
[----:B------:R-:W-:Y:S05]  /*f5d0*/  BSYNC.RECONVERGENT B3 ;  /* 0x0000000000037941 */ /* 0x000fea0003800200 */
.L_x_9238:
        /* <DEDUP_REMOVED lines=15> */
.L_x_9245:
[----:B------:R-:W-:Y:S05]  /*f6d0*/  BSYNC.RECONVERGENT B4 ;  /* 0x0000000000047941 */ /* 0x000fea0003800200 */
.L_x_9244:
        /* <DEDUP_REMOVED lines=12> */
.L_x_9243:
[----:B------:R-:W-:Y:S05]  /*f7a0*/  BSYNC.RECONVERGENT B3 ;  /* 0x0000000000037941 */ /* 0x000fea0003800200 */
.L_x_9242:
        /* <DEDUP_REMOVED lines=16> */
.L_x_9249:
[----:B------:R-:W-:Y:S05]  /*f8b0*/  BSYNC.RECONVERGENT B4 ;  /* 0x0000000000047941 */ /* 0x000fea0003800200 */
.L_x_9248:
        /* <DEDUP_REMOVED lines=12> */
.L_x_9247:
[----:B------:R-:W-:Y:S05]  /*f980*/  BSYNC.RECONVERGENT B3 ;  /* 0x0000000000037941 */ /* 0x000fea0003800200 */
.L_x_9246:
        /* <DEDUP_REMOVED lines=15> */
.L_x_9253:
[----:B------:R-:W-:Y:S05]  /*fa80*/  BSYNC.RECONVERGENT B4 ;  /* 0x0000000000047941 */ /* 0x000fea0003800200 */
.L_x_9252:
        /* <DEDUP_REMOVED lines=12> */
.L_x_9251:
[----:B------:R-:W-:Y:S05]  /*fb50*/  BSYNC.RECONVERGENT B3 ;  /* 0x0000000000037941 */ /* 0x000fea0003800200 */
.L_x_9250:
        /* <DEDUP_REMOVED lines=16> */
.L_x_9257:
[----:B------:R-:W-:Y:S05]  /*fc60*/  BSYNC.RECONVERGENT B4 ;  /* 0x0000000000047941 */ /* 0x000fea0003800200 */
.L_x_9256:
        /* <DEDUP_REMOVED lines=12> */
.L_x_9255:
[----:B------:R-:W-:Y:S05]  /*fd30*/  BSYNC.RECONVERGENT B3 ;  /* 0x0000000000037941 */ /* 0x000fea0003800200 */
.L_x_9254:
        /* <DEDUP_REMOVED lines=15> */
.L_x_9261:
[----:B------:R-:W-:Y:S05]  /*fe30*/  BSYNC.RECONVERGENT B4 ;  /* 0x0000000000047941 */ /* 0x000fea0003800200 */
.L_x_9260:
        /* <DEDUP_REMOVED lines=12> */
.L_x_9259:
[----:B------:R-:W-:Y:S05]  /*ff00*/  BSYNC.RECONVERGENT B3 ;  /* 0x0000000000037941 */ /* 0x000fea0003800200 */
.L_x_9258:
[----:B------:R-:W-:Y:S05]  /*ff10*/  @!P1 BRA `(.L_x_9190) ;  /* 0x0000000000509947 */ /* 0x000fea0003800000 */
[----:B0123--:R-:W2:Y:S04]  /*ff20*/  LDL R2, [R1+0x2c] ;  /* 0x00002c0001027983 */ /* 0x00fea80000100800 */
[----:B------:R-:W3:Y:S01]  /*ff30*/  LDL R3, [R1+0x28] ;  /* 0x0000280001037983 */ /* 0x000ee20000100800 */
[----:B-----5:R-:W-:Y:S02]  /*ff40*/  ISETP.GE.U32.AND P0, PT, R192, RZ, PT ;  /* 0x000000ffc000720c */ /* 0x020fe40003f06070 */
[----:B------:R-:W-:Y:S02]  /*ff50*/  ISETP.GT.AND P2, PT, R6, RZ, PT ;  /* 0x000000ff0600720c */ /* 0x000fe40003f44270 */
[----:B------:R-:W-:Y:S01]  /*ff60*/  ISETP.GE.U32.AND.EX P0, PT, R193, 0x1000000, PT, P0 ;  /* 0x01000000c100780c */ /* 0x000fe20003f06100 */
[----:B--2---:R-:W-:-:S04]  /*ff70*/  FFMA.FTZ R2, R2, R9, R8 ;  /* 0x0000000902027223 */ /* 0x004fc80000010008 */
[----:B---3--:R-:W-:-:S04]  /*ff80*/  FADD.FTZ R2, R3, -R2 ;  /* 0x8000000203027221 */ /* 0x008fc80000010000 */
[----:B------:R-:W-:Y:S01]  /*ff90*/  FMUL.FTZ R2, R5, R2 ;  /* 0x0000000205027220 */ /* 0x000fe20000410000 */
[----:B------:R-:W-:-:S04]  /*ffa0*/  HFMA2 R5, -RZ, RZ, 0, 0 ;  /* 0x00000000ff057431 */ /* 0x000fc800000001ff */
[----:B------:R-:W-:-:S05]  /*ffb0*/  FSEL R2, R2, RZ, P2 ;  /* 0x000000ff02027208 */ /* 0x000fca0001000000 */
[----:B------:R-:W-:Y:S01]  /*ffc0*/  FMUL.FTZ R3, R2, UR13 ;  /* 0x0000000d02037c20 */ /* 0x000fe20008410000 */
[----:B------:R-:W-:-:S03]  /*ffd0*/  @P0 PRMT R2, R163, 0x7632, R2 ;  /* 0x00007632a3020816 */ /* 0x000fc60000000002 */
[----:B------:R-:W-:Y:S01]  /*ffe0*/  FMUL.FTZ R3, R3, UR12 ;  /* 0x0000000c03037c20 */ /* 0x000fe20008410000 */
[----:B------:R-:W-:-:S05]  /*fff0*/  @P0 SHF.L.U32 R2, R2, 0x10, RZ ;  /* 0x0000001002020819 */ /* 0x000fca00000006ff */
[----:B------:R-:W-:Y:S01]  /*10000*/  @P0 FMUL.FTZ R5, R3, R2 ;  /* 0x0000000203050220 */ /* 0x000fe20000410000 */
[----:B------:R-:W-:-:S03]  /*10010*/  FMUL.FTZ R3, R67, R3 ;  /* 0x0000000343037220 */ /* 0x000fc60000410000 */
[----:B------:R-:W-:Y:S02]  /*10020*/  FADD.FTZ R131, R131, R5 ;  /* 0x0000000583837221 */ /* 0x000fe40000010000 */
[----:B------:R-:W-:-:S04]  /*10030*/  FSEL R2, R3, RZ, P0 ;  /* 0x000000ff03027208 */ /* 0x000fc80000000000 */
[----:B------:R-:W-:-:S04]  /*10040*/  F2FP.BF16.F32.PACK_AB R2, RZ, R2 ;  /* 0x00000002ff02723e */ /* 0x000fc800000010ff */
[----:B------:R-:W-:-:S07]  /*10050*/  PRMT R167, R167, 0x5410, R2 ;  /* 0x00005410a7a77816 */ /* 0x000fce0000000002 */
.L_x_9190:
[----:B------:R-:W-:Y:S05]  /*10060*/  BSYNC.RECONVERGENT B2 ;  /* 0x0000000000027941 */ /* 0x000fea0003800200 */
.L_x_9173:
[----:B0123--:R-:W0:Y:S02]  /*10070*/  @P3 LDC.64 R2, c[0x0][0x478] ;  /* 0x00011e00ff023b82 */ /* 0x00fe240000000a00 */
[----:B0-----:R-:W-:-:S05]  /*10080*/  @P3 IMAD.WIDE.U32 R2, R168, 0x20, R2 ;  /* 0x00000020a8023825 */ /* 0x001fca00078e0002 */
[----:B------:R-:W-:Y:S04]  /*10090*/  @P3 STG.E.128 desc[UR6][R2.64], R68 ;  /* 0x0000004402003986 */ /* 0x000fe8000c101d06 */
[----:B------:R0:W-:Y:S02]  /*100a0*/  @P3 STG.E.128 desc[UR6][R2.64+0x10], R156 ;  /* 0x0000109c02003986 */ /* 0x0001e4000c101d06 */
[----:B0-----:R-:W0:Y:S02]  /*100b0*/  @P1 LDC.64 R2, c[0x0][0x468] ;  /* 0x00011a00ff021b82 */ /* 0x001e240000000a00 */
[----:B0-----:R-:W-:-:S05]  /*100c0*/  @P1 IMAD.WIDE.U32 R2, R4, 0x10, R2 ;  /* 0x0000001004021825 */ /* 0x001fca00078e0002 */
[----:B------:R3:W-:Y:S02]  /*100d0*/  @P1 STG.E.128 desc[UR6][R2.64], R164 ;  /* 0x000000a402001986 */ /* 0x0007e4000c101d06 */
.L_x_9170:
[----:B------:R-:W-:Y:S05]  /*100e0*/  BSYNC.RECONVERGENT B1 ;  /* 0x0000000000017941 */ /* 0x000fea0003800200 */
.L_x_9169:
[----:B0123--:R-:W0:Y:S02]  /*100f0*/  LDC.64 R2, c[0x0][0x380] ;  /* 0x0000e000ff027b82 */ /* 0x00fe240000000a00 */
[----:B0-----:R-:W-:-:S04]  /*10100*/  LEA R226, R2, R226, 0x2 ;  /* 0x000000e202e27211 */ /* 0x001fc800078e10ff */
[----:B------:R-:W-:-:S13]  /*10110*/  ISETP.GE.AND P0, PT, R226, R3, PT ;  /* 0x00000003e200720c */ /* 0x000fda0003f06270 */
[----:B------:R-:W-:Y:S05]  /*10120*/  @!P0 BRA `(.L_x_9262) ;  /* 0xffffff0800e88947 */ /* 0x000fea000383ffff */
.L_x_8872:
[----:B------:R-:W-:Y:S05]  /*10130*/  BSYNC B0 ;  /* 0x0000000000007941 */ /* 0x000fea0003800000 */
.L_x_8871:
[----:B------:R-:W2:Y:S04]  /*10140*/  LDL.LU R172, [R1] ;  /* 0x0000000001ac7983 */ /* 0x000ea80000300800 */
[----:B------:R-:W2:Y:S04]  /*10150*/  LDL.LU R173, [R1+0x4] ;  /* 0x0000040001ad7983 */ /* 0x000ea80000300800 */
[----:B------:R-:W2:Y:S04]  /*10160*/  LDL.LU R174, [R1+0x8] ;  /* 0x0000080001ae7983 */ /* 0x000ea80000300800 */
[----:B------:R-:W2:Y:S04]  /*10170*/  LDL.LU R175, [R1+0xc] ;  /* 0x00000c0001af7983 */ /* 0x000ea80000300800 */
[----:B------:R-:W3:Y:S04]  /*10180*/  LDL.LU R176, [R1+0x38] ;  /* 0x0000380001b07983 */ /* 0x000ee80000300800 */
[----:B------:R-:W3:Y:S04]  /*10190*/  LDL.LU R177, [R1+0x3c] ;  /* 0x00003c0001b17983 */ /* 0x000ee80000300800 */
[----:B------:R-:W3:Y:S04]  /*101a0*/  LDL.LU R178, [R1+0x40] ;  /* 0x0000400001b27983 */ /* 0x000ee80000300800 */
[----:B------:R-:W3:Y:S04]  /*101b0*/  LDL.LU R179, [R1+0x44] ;  /* 0x0000440001b37983 */ /* 0x000ee80000300800 */
[----:B------:R-:W4:Y:S04]  /*101c0*/  LDL.LU R68, [R1+0x48] ;  /* 0x0000480001447983 */ /* 0x000f280000300800 */
[----:B------:R-:W4:Y:S04]  /*101d0*/  LDL.LU R69, [R1+0x4c] ;  /* 0x00004c0001457983 */ /* 0x000f280000300800 */
[----:B------:R-:W4:Y:S04]  /*101e0*/  LDL.LU R70, [R1+0x50] ;  /* 0x0000500001467983 */ /* 0x000f280000300800 */
[----:B------:R-:W4:Y:S01]  /*101f0*/  LDL.LU R71, [R1+0x54] ;  /* 0x0000540001477983 */ /* 0x000f220000300800 */
        /* <DEDUP_REMOVED lines=55> */
[----:B--2---:R-:W-:Y:S04]  /*10570*/  STS.128 [R0+0x400], R172 ;  /* 0x000400ac00007388 */ /* 0x004fe80000000c00 */
[----:B------:R-:W-:Y:S04]  /*10580*/  STS.128 [R0+0x410], R248 ;  /* 0x000410f800007388 */ /* 0x000fe80000000c00 */
[----:B------:R-:W-:Y:S04]  /*10590*/  STS.128 [R0+0x800], R244 ;  /* 0x000800f400007388 */ /* 0x000fe80000000c00 */
[----:B------:R-:W-:Y:S04]  /*105a0*/  STS.128 [R0+0x810], R240 ;  /* 0x000810f000007388 */ /* 0x000fe80000000c00 */
[----:B---3--:R-:W-:Y:S04]  /*105b0*/  STS.128 [R0+0x10], R176 ;  /* 0x000010b000007388 */ /* 0x008fe80000000c00 */
[----:B------:R-:W-:Y:S04]  /*105c0*/  STS.128 [R0+0xc00], R236 ;  /* 0x000c00ec00007388 */ /* 0x000fe80000000c00 */
[----:B------:R-:W-:Y:S04]  /*105d0*/  STS.128 [R0+0xc10], R232 ;  /* 0x000c10e800007388 */ /* 0x000fe80000000c00 */
[----:B----4-:R-:W-:Y:S01]  /*105e0*/  STS.128 [R0], R68 ;  /* 0x0000004400007388 */ /* 0x010fe20000000c00 */
        /* <DEDUP_REMOVED lines=43> */
[----:B------:R-:W0:Y:S01]  /*108a0*/  S2UR UR4, SR_CTAID.X ;  /* 0x00000000000479c3 */ /* 0x000e220000002500 */
[----:B------:R-:W2:Y:S04]  /*108b0*/  LDS R6, [R8] ;  /* 0x0000000008067984 */ /* 0x000ea80000000800 */
[----:B------:R-:W3:Y:S04]  /*108c0*/  LDS R67, [R8+0x1000] ;  /* 0x0010000008437984 */ /* 0x000ee80000000800 */
[----:B------:R-:W4:Y:S01]  /*108d0*/  LDS R69, [R8+0x2000] ;  /* 0x0020000008457984 */ /* 0x000f220000000800 */
[----:B0-----:R-:W-:Y:S01]  /*108e0*/  IMAD R73, R168, UR4, RZ ;  /* 0x00000004a8497c24 */ /* 0x001fe2000f8e02ff */
[----:B------:R-:W0:Y:S02]  /*108f0*/  LDCU.64 UR4, c[0x0][0x460] ;  /* 0x00008c00ff0477ac */ /* 0x000e240008000a00 */
[----:B------:R-:W4:Y:S02]  /*10900*/  LDS R71, [R8+0x3000] ;  /* 0x0030000008477984 */ /* 0x000f240000000800 */
[----:B------:R-:W-:-:S04]  /*10910*/  IADD3 R73, P0, PT, R73, R169, RZ ;  /* 0x000000a949497210 */ /* 0x000fc80007f1e0ff */
[----:B------:R-:W-:Y:S02]  /*10920*/  IADD3.X R72, PT, PT, RZ, RZ, RZ, P0, !PT ;  /* 0x000000ffff487210 */ /* 0x000fe400007fe4ff */
[C---:B-1----:R-:W-:Y:S02]  /*10930*/  SHF.L.U32 R0, R73.reuse, 0x2, RZ ;  /* 0x0000000249007819 */ /* 0x042fe400000006ff */
[----:B------:R-:W-:Y:S02]  /*10940*/  SHF.L.U64.HI R72, R73, 0x2, R72 ;  /* 0x0000000249487819 */ /* 0x000fe40000010248 */
[C---:B------:R-:W-:Y:S02]  /*10950*/  IADD3 R75, P0, PT, R0.reuse, UR18, RZ ;  /* 0x00000012004b7c10 */ /* 0x040fe4000ff1e0ff */
[----:B------:R-:W-:Y:S02]  /*10960*/  LOP3.LUT R70, R169, 0x7f, RZ, 0x3c, !PT ;  /* 0x0000007fa9467812 */ /* 0x000fe400078e3cff */
[----:B------:R-:W-:-:S02]  /*10970*/  IADD3 R73, P1, PT, R0, UR16, RZ ;  /* 0x0000001000497c10 */ /* 0x000fc4000ff3e0ff */
[----:B------:R-:W-:Y:S02]  /*10980*/  IADD3.X R76, PT, PT, R72, UR19, RZ, P0, !PT ;  /* 0x00000013484c7c10 */ /* 0x000fe400087fe4ff */
[----:B------:R-:W-:Y:S01]  /*10990*/  IADD3 R70, PT, PT, R70, R168, RZ ;  /* 0x000000a846467210 */ /* 0x000fe20007ffe0ff */
[----:B--2---:R-:W-:-:S04]  /*109a0*/  FADD.FTZ R6, RZ, R6 ;  /* 0x00000006ff067221 */ /* 0x004fc80000010000 */
[----:B---3--:R-:W-:Y:S01]  /*109b0*/  FADD.FTZ R6, R6, R67 ;  /* 0x0000004306067221 */ /* 0x008fe20000010000 */
[----:B0-----:R-:W-:Y:S02]  /*109c0*/  IADD3 R67, P0, PT, R0, UR4, RZ ;  /* 0x0000000400437c10 */ /* 0x001fe4000ff1e0ff */
[C---:B------:R-:W-:Y:S02]  /*109d0*/  IADD3.X R74, PT, PT, R72.reuse, UR17, RZ, P1, !PT ;  /* 0x00000011484a7c10 */ /* 0x040fe40008ffe4ff */
[----:B------:R-:W-:Y:S02]  /*109e0*/  IADD3.X R72, PT, PT, R72, UR5, RZ, P0, !PT ;  /* 0x0000000548487c10 */ /* 0x000fe400087fe4ff */
[----:B------:R-:W-:Y:S01]  /*109f0*/  ISETP.GE.U32.AND P0, PT, R70, 0x80, PT ;  /* 0x000000804600780c */ /* 0x000fe20003f06070 */
[----:B------:R-:W-:Y:S01]  /*10a00*/  FADD.FTZ R2, RZ, R2 ;  /* 0x00000002ff027221 */ /* 0x000fe20000010000 */
[----:B------:R-:W-:-:S03]  /*10a10*/  FADD.FTZ R4, RZ, R4 ;  /* 0x00000004ff047221 */ /* 0x000fc60000010000 */
[----:B------:R-:W-:Y:S01]  /*10a20*/  FADD.FTZ R2, R2, R3 ;  /* 0x0000000302027221 */ /* 0x000fe20000010000 */
[----:B------:R-:W-:Y:S01]  /*10a30*/  FADD.FTZ R4, R4, R29 ;  /* 0x0000001d04047221 */ /* 0x000fe20000010000 */
[----:B----4-:R-:W-:Y:S01]  /*10a40*/  FADD.FTZ R6, R6, R69 ;  /* 0x0000004506067221 */ /* 0x010fe20000010000 */
        /* <DEDUP_REMOVED lines=24> */
.L_x_9264:
[----:B------:R-:W-:Y:S05]  /*10bd0*/  BSYNC.RECONVERGENT B0 ;  /* 0x0000000000007941 */ /* 0x000fea0003800200 */
.L_x_9263:
        /* <DEDUP_REMOVED lines=129> */
.L_x_9266:
[----:B------:R-:W-:Y:S05]  /*113f0*/  BSYNC.RECONVERGENT B0 ;  /* 0x0000000000007941 */ /* 0x000fea0003800200 */
.L_x_9265:
        /* <DEDUP_REMOVED lines=18> */
.L_x_9268:
[----:B------:R-:W-:Y:S05]  /*11520*/  BSYNC.RECONVERGENT B0 ;  /* 0x0000000000007941 */ /* 0x000fea0003800200 */
.L_x_9267:
        /* <DEDUP_REMOVED lines=18> */
.L_x_9270:
[----:B------:R-:W-:Y:S05]  /*11650*/  BSYNC.RECONVERGENT B0 ;  /* 0x0000000000007941 */ /* 0x000fea0003800200 */
.L_x_9269:
        /* <DEDUP_REMOVED lines=18> */
.L_x_9272:
[----:B------:R-:W-:Y:S05]  /*11780*/  BSYNC.RECONVERGENT B0 ;  /* 0x0000000000007941 */ /* 0x000fea0003800200 */
.L_x_9271:
        /* <DEDUP_REMOVED lines=18> */
.L_x_9274:
[----:B------:R-:W-:Y:S05]  /*118b0*/  BSYNC.RECONVERGENT B0 ;  /* 0x0000000000007941 */ /* 0x000fea0003800200 */
.L_x_9273:
        /* <DEDUP_REMOVED lines=18> */
.L_x_9276:
[----:B------:R-:W-:Y:S05]  /*119e0*/  BSYNC.RECONVERGENT B0 ;  /* 0x0000000000007941 */ /* 0x000fea0003800200 */
.L_x_9275:
        /* <DEDUP_REMOVED lines=11> */
.L_x_8883:
[----:B------:R-:W-:Y:S01]  /*11aa0*/  HFMA2 R4, -RZ, RZ, 0, 5.9604644775390625e-08 ;  /* 0x00000001ff047431 */ /* 0x000fe200000001ff */
[----:B------:R-:W-:Y:S01]  /*11ab0*/  BSSY B1, `(.L_x_9277) ;  /* 0x0000006000017945 */ /* 0x000fe20003800000 */
[----:B-12---:R-:W-:Y:S02]  /*11ac0*/  MOV R3, 0x1f ;  /* 0x0000001f00037802 */ /* 0x006fe40000000f00 */
[----:B------:R-:W-:-:S07]  /*11ad0*/  MOV R2, 0xffffffff ;  /* 0xffffffff00027802 */ /* 0x000fce0000000f00 */
[----:B0----5:R-:W-:Y:S05]  /*11ae0*/  WARPSYNC.COLLECTIVE R2, `(.L_x_9278) ;  /* 0x0000000002087348 */ /* 0x021fea0003c00000 */
[----:B------:R1:W2:Y:S02]  /*11af0*/  SHFL.BFLY P0, R169, R8, R4, R3 ;  /* 0x0c00000408a97389 */ /* 0x0002a40000000003 */
[----:B012--5:R-:W-:Y:S05]  /*11b00*/  ENDCOLLECTIVE ;  /* 0x000000000000791b */ /* 0x027fea0003800000 */
.L_x_9278:
[----:B------:R-:W-:Y:S05]  /*11b10*/  BSYNC B1 ;  /* 0x0000000000017941 */ /* 0x000fea0003800000 */
.L_x_9277:
        /* <DEDUP_REMOVED lines=9> */
.L_x_9279:
        /* <DEDUP_REMOVED lines=8> */
.L_x_9280:
[----:B------:R-:W-:Y:S02]  /*11c30*/  MOV R8, R9 ;  /* 0x0000000900087202 */ /* 0x000fe40000000f00 */
[----:B------:R-:W-:-:S05]  /*11c40*/  MOV R2, R169 ;  /* 0x000000a900027202 */ /* 0x000fca0000000f00 */
[----:B------:R-:W-:Y:S01]  /*11c50*/  FADD.FTZ R168, R168, R2 ;  /* 0x00000002a8a87221 */ /* 0x000fe20000010000 */
[----:B------:R-:W-:-:S07]  /*11c60*/  MOV R2, 0xffffffff ;  /* 0xffffffff00027802 */ /* 0x000fce0000000f00 */
[----:B------:R-:W-:Y:S05]  /*11c70*/  WARPSYNC.COLLECTIVE R2, `(.L_x_9281) ;  /* 0x0000000002087348 */ /* 0x000fea0003c00000 */
[----:B------:R0:W1:Y:S02]  /*11c80*/  SHFL.BFLY P0, R169, R8, R4, R3 ;  /* 0x0c00000408a97389 */ /* 0x0000640000000003 */
[----:B01----:R-:W-:Y:S05]  /*11c90*/  ENDCOLLECTIVE ;  /* 0x000000000000791b */ /* 0x003fea0003800000 */
.L_x_9281:
        /* <DEDUP_REMOVED lines=8> */
.L_x_9282:
[----:B------:R-:W-:Y:S02]  /*11d20*/  MOV R8, R9 ;  /* 0x0000000900087202 */ /* 0x000fe40000000f00 */
[----:B------:R-:W-:-:S05]  /*11d30*/  MOV R2, R169 ;  /* 0x000000a900027202 */ /* 0x000fca0000000f00 */
[----:B------:R-:W-:Y:S01]  /*11d40*/  FADD.FTZ R168, R168, R2 ;  /* 0x00000002a8a87221 */ /* 0x000fe20000010000 */
[----:B------:R-:W-:-:S07]  /*11d50*/  MOV R2, 0xffffffff ;  /* 0xffffffff00027802 */ /* 0x000fce0000000f00 */
[----:B------:R-:W-:Y:S05]  /*11d60*/  WARPSYNC.COLLECTIVE R2, `(.L_x_9283) ;  /* 0x0000000002087348 */ /* 0x000fea0003c00000 */
[----:B------:R0:W1:Y:S02]  /*11d70*/  SHFL.BFLY P0, R169, R8, R4, R3 ;  /* 0x0c00000408a97389 */ /* 0x0000640000000003 */
[----:B01----:R-:W-:Y:S05]  /*11d80*/  ENDCOLLECTIVE ;  /* 0x000000000000791b */ /* 0x003fea0003800000 */
.L_x_9283:
        /* <DEDUP_REMOVED lines=8> */
.L_x_9284:
[----:B------:R-:W-:Y:S02]  /*11e10*/  MOV R8, R9 ;  /* 0x0000000900087202 */ /* 0x000fe40000000f00 */
[----:B------:R-:W-:-:S05]  /*11e20*/  MOV R2, R169 ;  /* 0x000000a900027202 */ /* 0x000fca0000000f00 */
[----:B------:R-:W-:Y:S01]  /*11e30*/  FADD.FTZ R168, R168, R2 ;  /* 0x00000002a8a87221 */ /* 0x000fe20000010000 */
[----:B------:R-:W-:-:S07]  /*11e40*/  MOV R2, 0xffffffff ;  /* 0xffffffff00027802 */ /* 0x000fce0000000f00 */
[----:B------:R-:W-:Y:S05]  /*11e50*/  WARPSYNC.COLLECTIVE R2, `(.L_x_9285) ;  /* 0x0000000002087348 */ /* 0x000fea0003c00000 */
[----:B------:R0:W1:Y:S02]  /*11e60*/  SHFL.BFLY P0, R169, R8, R4, R3 ;  /* 0x0c00000408a97389 */ /* 0x0000640000000003 */
[----:B01----:R-:W-:Y:S05]  /*11e70*/  ENDCOLLECTIVE ;  /* 0x000000000000791b */ /* 0x003fea0003800000 */
.L_x_9285:
        /* <DEDUP_REMOVED lines=8> */
.L_x_9286:
[----:B------:R-:W-:Y:S02]  /*11f00*/  MOV R8, R9 ;  /* 0x0000000900087202 */ /* 0x000fe40000000f00 */
[----:B------:R-:W-:-:S07]  /*11f10*/  MOV R170, R169 ;  /* 0x000000a900aa7202 */ /* 0x000fce0000000f00 */
[----:B------:R-:W-:Y:S05]  /*11f20*/  WARPSYNC.COLLECTIVE R2, `(.L_x_9287) ;  /* 0x0000000002087348 */ /* 0x000fea0003c00000 */
[----:B------:R0:W1:Y:S02]  /*11f30*/  SHFL.BFLY P0, R169, R8, R4, R3 ;  /* 0x0c00000408a97389 */ /* 0x0000640000000003 */
[----:B01----:R-:W-:Y:S05]  /*11f40*/  ENDCOLLECTIVE ;  /* 0x000000000000791b */ /* 0x003fea0003800000 */
.L_x_9287:
[----:B------:R-:W-:Y:S01]  /*11f50*/  MOV R2, R169 ;  /* 0x000000a900027202 */ /* 0x000fe20000000f00 */
[----:B------:R-:W-:Y:S06]  /*11f60*/  BRA `(.L_x_9288) ;  /* 0xffffff10003c7947 */ /* 0x000fec000383ffff */
.L_x_9289:
        /* <DEDUP_REMOVED lines=9> */
.L_x_20043:


//--------------------- .text._ZN10layer_norm22ln_bwd_finalize_kernelINS_22Kernel_traits_finalizeILj1024Ef13__nv_bfloat16fS2_fjLb1ELj1024ELj4ENS_18Kernel_traits_baseILj1024EfS2_fS2_fjLj1024EEEEELb1ELb1EEEvNS_9BwdParamsE --------------------------
	.section	.text._ZN10layer_norm22ln_bwd_finalize_kernelINS_22Kernel_traits_finalizeILj1024Ef13__nv_bfloat16fS2_fjLb1ELj1024ELj4ENS_18Kernel_traits_baseILj1024EfS2_fS2_fjLj1024EEEEELb1ELb1EEEvNS_9BwdParamsE,"ax",@progbits
	.align	128
        .global         _ZN10layer_norm22ln_bwd_finalize_kernelINS_22Kernel_traits_finalizeILj1024Ef13__nv_bfloat16fS2_fjLb1ELj1024ELj4ENS_18Kernel_traits_baseILj1024EfS2_fS2_fjLj1024EEEEELb1ELb1EEEvNS_9BwdParamsE
        .type           _ZN10layer_norm22ln_bwd_finalize_kernelINS_22Kernel_traits_finalizeILj1024Ef13__nv_bfloat16fS2_fjLb1ELj1024ELj4ENS_18Kernel_traits_baseILj1024EfS2_fS2_fjLj1024EEEEELb1ELb1EEEvNS_9BwdParamsE,@function
        .size           _ZN10layer_norm22ln_bwd_finalize_kernelINS_22Kernel_traits_finalizeILj1024Ef13__nv_bfloat16fS2_fjLb1ELj1024ELj4ENS_18Kernel_traits_baseILj1024EfS2_fS2_fjLj1024EEEEELb1ELb1EEEvNS_9BwdParamsE,(.L_x_20044 - _ZN10layer_norm22ln_bwd_finalize_kernelINS_22Kernel_traits_finalizeILj1024Ef13__nv_bfloat16fS2_fjLb1ELj1024ELj4ENS_18Kernel_traits_baseILj1024EfS2_fS2_fjLj1024EEEEELb1ELb1EEEvNS_9BwdParamsE)
        .other          _ZN10layer_norm22ln_bwd_finalize_kernelINS_22Kernel_traits_finalizeILj1024Ef13__nv_bfloat16fS2_fjLb1ELj1024ELj4ENS_18Kernel_traits_baseILj1024EfS2_fS2_fjLj1024EEEEELb1ELb1EEEvNS_9BwdParamsE,@"STO_CUDA_ENTRY STV_DEFAULT"
_ZN10layer_norm22ln_bwd_finalize_kernelINS_22Kernel_traits_finalizeILj1024Ef13__nv_bfloat16fS2_fjLb1ELj1024ELj4ENS_18Kernel_traits_baseILj1024EfS2_fS2_fjLj1024EEEEELb1ELb1EEEvNS_9BwdParamsE:
.text._ZN10layer_norm22ln_bwd_finalize_kernelINS_22Kernel_traits_finalizeILj1024Ef13__nv_bfloat16fS2_fjLb1ELj1024ELj4ENS_18Kernel_traits_baseILj1024EfS2_fS2_fjLj1024EEEEELb1ELb1EEEvNS_9BwdParamsE:
        /* <DEDUP_REMOVED lines=60> */
.L_x_9294:
        /* <DEDUP_REMOVED lines=87> */
.L_x_9293:
[----:B------:R-:W-:Y:S05]  /*0930*/  BSYNC.RECONVERGENT B1 ;  /* 0x0000000000017941 */ /* 0x000fea0003800200 */
.L_x_9292:
        /* <DEDUP_REMOVED lines=50> */
.L_x_9296:
[----:B------:R-:W-:Y:S05]  /*0c60*/  BSYNC.RECONVERGENT B1 ;  /* 0x0000000000017941 */ /* 0x000fea0003800200 */
.L_x_9295:
        /* <DEDUP_REMOVED lines=30> */
.L_x_9298:
[----:B------:R-:W-:Y:S05]  /*0e50*/  BSYNC.RECONVERGENT B1 ;  /* 0x0000000000017941 */ /* 0x000fea0003800200 */
.L_x_9297:
        /* <DEDUP_REMOVED lines=15> */
.L_x_9291:
[----:B------:R-:W-:Y:S05]  /*0f50*/  BSYNC.RECONVERGENT B0 ;  /* 0x0000000000007941 */ /* 0x000fea0003800200 */
.L_x_9290:
        /* <DEDUP_REMOVED lines=70> */
.L_x_9299:
        /* <DEDUP_REMOVED lines=12> */
.L_x_20044:


//--------------------- .text._ZN10layer_norm13ln_bwd_kernelINS_13Kernel_traitsIf13__nv_bfloat16fS2_fjLj1024ELj1ELj4ELj1ELj16ENS_18Kernel_traits_baseILj1024EfS2_fS2_fjLj128EEEEELb1ELb1ELb1ELb1EEEvNS_9BwdParamsE --------------------------
	.section	.text._ZN10layer_norm13ln_bwd_kernelINS_13Kernel_traitsIf13__nv_bfloat16fS2_fjLj1024ELj1ELj4ELj1ELj16ENS_18Kernel_traits_baseILj1024EfS2_fS2_fjLj128EEEEELb1ELb1ELb1ELb1EEEvNS_9BwdParamsE,"ax",@progbits
	.align	128
        .global         _ZN10layer_norm13ln_bwd_kernelINS_13Kernel_traitsIf13__nv_bfloat16fS2_fjLj1024ELj1ELj4ELj1ELj16ENS_18Kernel_traits_baseILj1024EfS2_fS2_fjLj128EEEEELb1ELb1ELb1ELb1EEEvNS_9BwdParamsE
        .type           _ZN10layer_norm13ln_bwd_kernelINS_13Kernel_traitsIf13__nv_bfloat16fS2_fjLj1024ELj1ELj4ELj1ELj16ENS_18Kernel_traits_baseILj1024EfS2_fS2_fjLj128EEEEELb1ELb1ELb1ELb1EEEvNS_9BwdParamsE,@function
        .size           _ZN10layer_norm13ln_bwd_kernelINS_13Kernel_traitsIf13__nv_bfloat16fS2_fjLj1024ELj1ELj4ELj1ELj16ENS_18Kernel_traits_baseILj1024EfS2_fS2_fjLj128EEEEELb1ELb1ELb1ELb1EEEvNS_9BwdParamsE,(.L_x_20045 - _ZN10layer_norm13ln_bwd_kernelINS_13Kernel_traitsIf13__nv_bfloat16fS2_fjLj1024ELj1ELj4ELj1ELj16ENS_18Kernel_traits_baseILj1024EfS2_fS2_fjLj128EEEEELb1ELb1ELb1ELb1EEEvNS_9BwdParamsE)
        .other          _ZN10layer_norm13ln_bwd_kernelINS_13Kernel_traitsIf13__nv_bfloat16fS2_fjLj1024ELj1ELj4ELj1ELj16ENS_18Kernel_traits_baseILj1024EfS2_fS2_fjLj128EEEEELb1ELb1ELb1ELb1EEEvNS_9BwdParamsE,@"STO_CUDA_ENTRY STV_DEFAULT"
_ZN10layer_norm13ln_bwd_kernelINS_13Kernel_traitsIf13__nv_bfloat16fS2_fjLj1024ELj1ELj4ELj1ELj16ENS_18Kernel_traits_baseILj1024EfS2_fS2_fjLj128EEEEELb1ELb1ELb1ELb1EEEvNS_9BwdParamsE:
.text._ZN10layer_norm13ln_bwd_kernelINS_13Kernel_traitsIf13__nv_bfloat16fS2_fjLj1024ELj1ELj4ELj1ELj16ENS_18Kernel_traits_baseILj1024EfS2_fS2_fjLj128EEEEELb1ELb1ELb1ELb1EEEvNS_9BwdParamsE:
        /* <DEDUP_REMOVED lines=106> */
.L_x_9675:
[----:B0-----:R-:W0:Y:S08]  /*06a0*/  LDC.64 R4, c[0x0][0x3f0] ;  /* 0x0000fc00ff047b82 */ /* 0x001e300000000a00 */
[----:B-1----:R-:W1:Y:S01]  /*06b0*/  LDC.64 R2, c[0x0][0x3f8] ;  /* 0x0000fe00ff027b82 */ /* 0x002e620000000a00 */
[----:B0-----:R-:W-:-:S05]  /*06c0*/  IMAD.WIDE R4, R251, 0x4, R4 ;  /* 0x00000004fb047825 */ /* 0x001fca00078e0204 */
[----:B--2---:R-:W2:Y:S01]  /*06d0*/  LDG.E R211, desc[UR6][R4.64] ;  /* 0x0000000604d37981 */ /* 0x004ea2000c1e1900 */
[----:B-1----:R-:W-:-:S05]  /*06e0*/  IMAD.WIDE R2, R251, 0x4, R2 ;  /* 0x00000004fb027825 */ /* 0x002fca00078e0202 */
        /* <DEDUP_REMOVED lines=8> */
[----:B01--4-:R-:W-:Y:S05]  /*0770*/  @!P4 BRA `(.L_x_9303) ;  /* 0x0000001800ccc947 */ /* 0x013fea0003800000 */
[----:B------:R-:W0:Y:S01]  /*0780*/  S2R R238, SR_TID.X ;  /* 0x0000000000ee7919 */ /* 0x000e220000002100 */
[----:B------:R-:W1:Y:S01]  /*0790*/  LDC.64 R200, c[0x0][0x3a8] ;  /* 0x0000ea00ffc87b82 */ /* 0x000e620000000a00 */
[C---:B------:R-:W-:Y:S01]  /*07a0*/  IMAD R0, R251.reuse, UR8, RZ ;  /* 0x00000008fb007c24 */ /* 0x040fe2000f8e02ff */
[----:B------:R-:W-:Y:S01]  /*07b0*/  IADD3 R4, PT, PT, R250, -0x1, RZ ;  /* 0xfffffffffa047810 */ /* 0x000fe20007ffe0ff */
[----:B------:R-:W-:Y:S01]  /*07c0*/  IMAD.WIDE R2, R251, 0x4, R2 ;  /* 0x00000004fb027825 */ /* 0x000fe200078e0202 */
[----:B------:R-:W-:Y:S02]  /*07d0*/  STL [R1+0xd0], R60 ;  /* 0x0000d03c01007387 */ /* 0x000fe40000100800 */
[----:B------:R-:W-:Y:S01]  /*07e0*/  SHF.R.S32.HI R5, RZ, 0x1f, R0 ;  /* 0x0000001fff057819 */ /* 0x000fe20000011400 */
[----:B------:R-:W-:Y:S01]  /*07f0*/  IMAD R4, R4, UR8, RZ ;  /* 0x0000000804047c24 */ /* 0x000fe2000f8e02ff */
[----:B------:R-:W2:Y:S01]  /*0800*/  LDC.64 R212, c[0x0][0x428] ;  /* 0x00010a00ffd47b82 */ /* 0x000ea20000000a00 */
[----:B------:R-:W-:Y:S01]  /*0810*/  MOV R235, UR14 ;  /* 0x0000000e00eb7c02 */ /* 0x000fe20008000f00 */
[----:B------:R-:W-:Y:S01]  /*0820*/  STL [R1+0xcc], R59 ;  /* 0x0000cc3b01007387 */ /* 0x000fe20000100800 */
[----:B------:R-:W-:-:S02]  /*0830*/  LEA.HI R5, R5, R0, RZ, 0x3 ;  /* 0x0000000005057211 */ /* 0x000fc400078f18ff */
[----:B------:R-:W-:Y:S01]  /*0840*/  SHF.R.S32.HI R7, RZ, 0x1f, R4 ;  /* 0x0000001fff077819 */ /* 0x000fe20000011404 */
[----:B------:R1:W3:Y:S01]  /*0850*/  LDG.E R0, desc[UR6][R2.64] ;  /* 0x0000000602007981 */ /* 0x0002e2000c1e1900 */
[----:B------:R-:W-:Y:S01]  /*0860*/  MOV R232, UR15 ;  /* 0x0000000f00e87c02 */ /* 0x000fe20008000f00 */
[----:B------:R-:W4:Y:S01]  /*0870*/  LDC.64 R236, c[0x0][0x3b0] ;  /* 0x0000ec00ffec7b82 */ /* 0x000f220000000a00 */
[----:B------:R-:W-:Y:S01]  /*0880*/  LEA.HI R7, R7, R4, RZ, 0x3 ;  /* 0x0000000407077211 */ /* 0x000fe200078f18ff */
[----:B------:R-:W-:Y:S01]  /*0890*/  STL [R1+0xc8], R58 ;  /* 0x0000c83a01007387 */ /* 0x000fe20000100800 */
[----:B0-----:R-:W-:-:S03]  /*08a0*/  LOP3.LUT R238, R238, 0x1f, RZ, 0xc0, !PT ;  /* 0x0000001feeee7812 */ /* 0x001fc600078ec0ff */
[----:B------:R-:W-:Y:S01]  /*08b0*/  STL [R1+0xc4], R57 ;  /* 0x0000c43901007387 */ /* 0x000fe20000100800 */
[----:B------:R-:W-:-:S03]  /*08c0*/  LEA.HI.SX32 R234, R5, R238, 0x1d ;  /* 0x000000ee05ea7211 */ /* 0x000fc600078feaff */
[----:B------:R-:W-:Y:S01]  /*08d0*/  STL [R1+0xc0], R56 ;  /* 0x0000c03801007387 */ /* 0x000fe20000100800 */
[C---:B------:R-:W-:Y:S02]  /*08e0*/  IADD3 R215, PT, PT, R234.reuse, 0x40, RZ ;  /* 0x00000040ead77810 */ /* 0x040fe40007ffe0ff */
[C---:B------:R-:W-:Y:S02]  /*08f0*/  IADD3 R233, PT, PT, R234.reuse, 0x20, RZ ;  /* 0x00000020eae97810 */ /* 0x040fe40007ffe0ff */
[C---:B------:R-:W-:Y:S01]  /*0900*/  IADD3 R214, PT, PT, R234.reuse, 0x60, RZ ;  /* 0x00000060ead67810 */ /* 0x040fe20007ffe0ff */
[--C-:B-1----:R-:W-:Y:S01]  /*0910*/  IMAD.WIDE.U32 R2, R215, 0x20, R200.reuse ;  /* 0x00000020d7027825 */ /* 0x102fe200078e00c8 */
[----:B------:R-:W-:Y:S01]  /*0920*/  LEA.HI.SX32 R210, R7, R238, 0x1d ;  /* 0x000000ee07d27211 */ /* 0x000fe200078feaff */
[----:B------:R-:W-:Y:S02]  /*0930*/  STL [R1+0xbc], R55 ;  /* 0x0000bc3701007387 */ /* 0x000fe40000100800 */
[----:B------:R-:W-:-:S02]  /*0940*/  IMAD.WIDE.U32 R216, R234, 0x20, R200 ;  /* 0x00000020ead87825 */ /* 0x000fc400078e00c8 */
[----:B------:R-:W4:Y:S02]  /*0950*/  LDG.E.128 R196, desc[UR6][R2.64] ;  /* 0x0000000602c47981 */ /* 0x000f24000c1e1d00 */
[--C-:B------:R-:W-:Y:S02]  /*0960*/  IMAD.WIDE.U32 R192, R233, 0x20, R200.reuse ;  /* 0x00000020e9c07825 */ /* 0x100fe400078e00c8 */
[----:B------:R-:W4:Y:S02]  /*0970*/  LDG.E.128 R4, desc[UR6][R216.64] ;  /* 0x00000006d8047981 */ /* 0x000f24000c1e1d00 */
[----:B------:R-:W-:Y:S02]  /*0980*/  IMAD.WIDE.U32 R208, R214, 0x20, R200 ;  /* 0x00000020d6d07825 */ /* 0x000fe400078e00c8 */
[----:B------:R0:W4:Y:S04]  /*0990*/  LDG.E.128 R200, desc[UR6][R2.64+0x10] ;  /* 0x0000100602c87981 */ /* 0x000128000c1e1d00 */
[----:B------:R-:W4:Y:S04]  /*09a0*/  LDG.E.128 R12, desc[UR6][R216.64+0x10] ;  /* 0x00001006d80c7981 */ /* 0x000f28000c1e1d00 */
[----:B------:R-:W4:Y:S01]  /*09b0*/  LDG.E.128 R204, desc[UR6][R208.64] ;  /* 0x00000006d0cc7981 */ /* 0x000f22000c1e1d00 */
[C---:B0-----:R-:W-:Y:S01]  /*09c0*/  IADD3 R2, PT, PT, R210.reuse, 0x20, RZ ;  /* 0x00000020d2027810 */ /* 0x041fe20007ffe0ff */
[----:B--2---:R-:W-:-:S02]  /*09d0*/  IMAD.WIDE.U32 R8, R210, 0x10, R212 ;  /* 0x00000010d2087825 */ /* 0x004fc400078e00d4 */
[----:B------:R-:W2:Y:S02]  /*09e0*/  LDG.E.128 R16, desc[UR6][R192.64] ;  /* 0x00000006c0107981 */ /* 0x000ea4000c1e1d00 */
[----:B------:R-:W-:Y:S02]  /*09f0*/  IMAD.WIDE.U32 R2, R2, 0x10, R212 ;  /* 0x0000001002027825 */ /* 0x000fe400078e00d4 */
[----:B------:R0:W2:Y:S04]  /*0a00*/  LDG.E.128 R216, desc[UR6][R208.64+0x10] ;  /* 0x00001006d0d87981 */ /* 0x0000a8000c1e1d00 */
[----:B------:R1:W2:Y:S04]  /*0a10*/  LDG.E.128 R220, desc[UR6][R2.64] ;  /* 0x0000000602dc7981 */ /* 0x0002a8000c1e1d00 */
[----:B------:R-:W2:Y:S01]  /*0a20*/  LDG.E.128 R8, desc[UR6][R8.64] ;  /* 0x0000000608087981 */ /* 0x000ea2000c1e1d00 */
[----:B0-----:R-:W-:-:S02]  /*0a30*/  IADD3 R208, PT, PT, R210, 0x40, RZ ;  /* 0x00000040d2d07810 */ /* 0x001fc40007ffe0ff */
[----:B------:R-:W-:Y:S01]  /*0a40*/  IADD3 R210, PT, PT, R210, 0x60, RZ ;  /* 0x00000060d2d27810 */ /* 0x000fe20007ffe0ff */
[----:B------:R-:W2:Y:S02]  /*0a50*/  LDG.E.128 R192, desc[UR6][R192.64+0x10] ;  /* 0x00001006c0c07981 */ /* 0x000ea4000c1e1d00 */
[----:B-1----:R-:W-:Y:S01]  /*0a60*/  IMAD.WIDE.U32 R2, R208, 0x10, R212 ;  /* 0x00000010d0027825 */ /* 0x002fe200078e00d4 */
[----:B------:R-:W-:Y:S01]  /*0a70*/  ISETP.NE.U32.AND P0, PT, R235, RZ, PT ;  /* 0x000000ffeb00720c */ /* 0x000fe20003f05070 */
[----:B------:R-:W-:Y:S04]  /*0a80*/  STL [R1+0xb8], R54 ;  /* 0x0000b83601007387 */ /* 0x000fe80000100800 */
[----:B------:R0:W2:Y:S01]  /*0a90*/  LDG.E.128 R224, desc[UR6][R2.64] ;  /* 0x0000000602e07981 */ /* 0x0000a2000c1e1d00 */
[----:B------:R-:W-:-:S02]  /*0aa0*/  ISETP.NE.AND.EX P0, PT, R232, RZ, PT, P0 ;  /* 0x000000ffe800720c */ /* 0x000fc40003f05300 */
[----:B------:R-:W-:Y:S01]  /*0ab0*/  ISETP.GE.AND P3, PT, R211, 0x1, PT ;  /* 0x00000001d300780c */ /* 0x000fe20003f66270 */
[----:B------:R-:W-:Y:S04]  /*0ac0*/  STL [R1+0xb4], R53 ;  /* 0x0000b43501007387 */ /* 0x000fe80000100800 */
[----:B------:R-:W-:Y:S01]  /*0ad0*/  STL [R1+0xb0], R52 ;  /* 0x0000b03401007387 */ /* 0x000fe20000100800 */
[----:B0-----:R-:W-:-:S03]  /*0ae0*/  IMAD.WIDE.U32 R2, R210, 0x10, R212 ;  /* 0x00000010d2027825 */ /* 0x001fc600078e00d4 */
[----:B------:R-:W-:Y:S02]  /*0af0*/  STL [R1+0x8], R235 ;  /* 0x000008eb01007387 */ /* 0x000fe40000100800 */
[----:B------:R-:W0:Y:S02]  /*0b00*/  @P0 LDC.64 R212, c[0x0][0x438] ;  /* 0x00010e00ffd40b82 */ /* 0x000e240000000a00 */
[----:B------:R1:W2:Y:S04]  /*0b10*/  LDG.E.128 R228, desc[UR6][R2.64] ;  /* 0x0000000602e47981 */ /* 0x0002a8000c1e1d00 */
[----:B------:R1:W-:Y:S02]  /*0b20*/  STL [R1+0xc], R232 ;  /* 0x00000ce801007387 */ /* 0x0003e40000100800 */
[----:B------:R-:W0:Y:S01]  /*0b30*/  @P0 LDC.64 R208, c[0x0][0x438] ;  /* 0x00010e00ffd00b82 */ /* 0x000e220000000a00 */
[----:B-1----:R-:W-:-:S07]  /*0b40*/  @P3 IADD3 R232, PT, PT, R211, -0x1, RZ ;  /* 0xffffffffd3e83810 */ /* 0x002fce0007ffe0ff */
[----:B------:R-:W1:Y:S08]  /*0b50*/  @P0 LDC.64 R2, c[0x0][0x438] ;  /* 0x00010e00ff020b82 */ /* 0x000e700000000a00 */
[----:B------:R-:W1:Y:S01]  /*0b60*/  @P0 LDC.64 R210, c[0x0][0x438] ;  /* 0x00010e00ffd20b82 */ /* 0x000e620000000a00 */
[----:B0-----:R-:W-:-:S04]  /*0b70*/  @P0 IMAD.WIDE.U32 R212, R215, 0x20, R212 ;  /* 0x00000020d7d40825 */ /* 0x001fc800078e00d4 */
[----:B------:R-:W-:Y:S01]  /*0b80*/  @P3 IMAD R232, R232, UR8, RZ ;  /* 0x00000008e8e83c24 */ /* 0x000fe2000f8e02ff */
[----:B------:R-:W5:Y:S01]  /*0b90*/  @P0 LDG.E.128 R32, desc[UR6][R212.64] ;  /* 0x00000006d4200981 */ /* 0x000f62000c1e1d00 */
[----:B------:R-:W-:-:S03]  /*0ba0*/  @P0 IMAD.WIDE.U32 R208, R233, 0x20, R208 ;  /* 0x00000020e9d00825 */ /* 0x000fc600078e00d0 */
[----:B------:R-:W5:Y:S01]  /*0bb0*/  @P0 LDG.E.128 R28, desc[UR6][R212.64+0x10] ;  /* 0x00001006d41c0981 */ /* 0x000f62000c1e1d00 */
[----:B-1----:R-:W-:-:S03]  /*0bc0*/  @P0 IMAD.WIDE.U32 R2, R234, 0x20, R2 ;  /* 0x00000020ea020825 */ /* 0x002fc600078e0002 */
[----:B------:R-:W5:Y:S01]  /*0bd0*/  @P0 LDG.E.128 R40, desc[UR6][R208.64] ;  /* 0x00000006d0280981 */ /* 0x000f62000c1e1d00 */
[----:B------:R-:W-:-:S03]  /*0be0*/  @P3 SHF.R.S32.HI R235, RZ, 0x1f, R232 ;  /* 0x0000001fffeb3819 */ /* 0x000fc600000114e8 */
[----:B------:R-:W5:Y:S01]  /*0bf0*/  @P0 LDG.E.128 R48, desc[UR6][R2.64] ;  /* 0x0000000602300981 */ /* 0x000f62000c1e1d00 */
[----:B------:R-:W-:-:S03]  /*0c00*/  @P0 IMAD.WIDE.U32 R214, R214, 0x20, R210 ;  /* 0x00000020d6d60825 */ /* 0x000fc600078e00d2 */
[----:B------:R0:W5:Y:S04]  /*0c10*/  @P0 LDG.E.128 R44, desc[UR6][R2.64+0x10] ;  /* 0x00001006022c0981 */ /* 0x000168000c1e1d00 */
[----:B------:R1:W5:Y:S04]  /*0c20*/  @P0 LDG.E.128 R36, desc[UR6][R208.64+0x10] ;  /* 0x00001006d0240981 */ /* 0x000368000c1e1d00 */
[----:B------:R-:W5:Y:S04]  /*0c30*/  @P0 LDG.E.128 R24, desc[UR6][R214.64] ;  /* 0x00000006d6180981 */ /* 0x000f68000c1e1d00 */
[----:B------:R-:W5:Y:S01]  /*0c40*/  @P0 LDG.E.128 R20, desc[UR6][R214.64+0x10] ;  /* 0x00001006d6140981 */ /* 0x000f62000c1e1d00 */
[----:B------:R-:W-:-:S02]  /*0c50*/  ISETP.NE.AND P0, PT, RZ, UR9, PT ;  /* 0x00000009ff007c0c */ /* 0x000fc4000bf05270 */
[----:B------:R-:W-:Y:S02]  /*0c60*/  @P3 LEA.HI R235, R235, R232, RZ, 0x3 ;  /* 0x000000e8ebeb3211 */ /* 0x000fe400078f18ff */
[----:B------:R-:W-:Y:S02]  /*0c70*/  MOV R232, RZ ;  /* 0x000000ff00e87202 */ /* 0x000fe40000000f00 */
[----:B------:R-:W-:Y:S02]  /*0c80*/  @P3 LEA.HI.SX32 R232, R235, R238, 0x1d ;  /* 0x000000eeebe83211 */ /* 0x000fe400078feaff */
[----:B---3--:R-:W-:-:S05]  /*0c90*/  FSEL R0, R0, RZ, !P0 ;  /* 0x000000ff00007208 */ /* 0x008fca0004000000 */
[C---:B----4-:R-:W-:Y:S01]  /*0ca0*/  FADD.FTZ R240, -R0.reuse, R5 ;  /* 0x0000000500f07221 */ /* 0x050fe20000010100 */
[C---:B------:R-:W-:Y:S01]  /*0cb0*/  FADD.FTZ R235, -R0.reuse, R13 ;  /* 0x0000000d00eb7221 */ /* 0x040fe20000010100 */
[C---:B------:R-:W-:Y:S01]  /*0cc0*/  FADD.FTZ R13, -R0.reuse, R206 ;  /* 0x000000ce000d7221 */ /* 0x040fe20000010100 */
[C---:B--2---:R-:W-:Y:S01]  /*0cd0*/  FADD.FTZ R245, -R0.reuse, R18 ;  /* 0x0000001200f57221 */ /* 0x044fe20000010100 */
[----:B------:R-:W-:Y:S01]  /*0ce0*/  FADD.FTZ R18, -R0, R219 ;  /* 0x000000db00127221 */ /* 0x000fe20000010100 */
[----:B------:R-:W-:Y:S01]  /*0cf0*/  PRMT R56, R10, 0x7632, R56 ;  /* 0x000076320a387816 */ /* 0x000fe20000000038 */
[C---:B------:R-:W-:Y:S01]  /*0d00*/  FADD.FTZ R247, -R0.reuse, R192 ;  /* 0x000000c000f77221 */ /* 0x040fe20000010100 */
[C---:B------:R-:W-:Y:S01]  /*0d10*/  FADD.FTZ R193, -R0.reuse, R193 ;  /* 0x000000c100c17221 */ /* 0x040fe20000010100 */
[----:B------:R-:W-:Y:S01]  /*0d20*/  FADD.FTZ R192, -R0, R203 ;  /* 0x000000cb00c07221 */ /* 0x000fe20000010100 */
[----:B------:R-:W-:Y:S02]  /*0d30*/  MOV R203, R56 ;  /* 0x0000003800cb7202 */ /* 0x000fe40000000f00 */
[----:B------:R-:W-:-:S02]  /*0d40*/  PRMT R206, R225, 0x7632, R206 ;  /* 0x00007632e1ce7816 */ /* 0x000fc400000000ce */
[----:B------:R-:W-:Y:S02]  /*0d50*/  SHF.L.U32 R5, R225, 0x10, RZ ;  /* 0x00000010e1057819 */ /* 0x000fe400000006ff */
[----:B------:R-:W2:Y:S01]  /*0d60*/  LDL R225, [R1+0x98] ;  /* 0x0000980001e17983 */ /* 0x000ea20000100800 */
[----:B------:R-:W-:Y:S02]  /*0d70*/  MOV R219, R193 ;  /* 0x000000c100db7202 */ /* 0x000fe40000000f00 */
[C---:B------:R-:W-:Y:S02]  /*0d80*/  PRMT R57, R229.reuse, 0x7632, R57 ;  /* 0x00007632e5397816 */ /* 0x040fe40000000039 */
[----:B------:R-:W-:Y:S02]  /*0d90*/  SHF.L.U32 R56, R229, 0x10, RZ ;  /* 0x00000010e5387819 */ /* 0x000fe400000006ff */
[----:B------:R-:W3:Y:S01]  /*0da0*/  LDL R229, [R1+0xa0] ;  /* 0x0000a00001e57983 */ /* 0x000ee20000100800 */
[----:B------:R-:W-:-:S02]  /*0db0*/  PRMT R58, R228, 0x7632, R58 ;  /* 0x00007632e43a7816 */ /* 0x000fc4000000003a */
[----:B------:R-:W-:Y:S02]  /*0dc0*/  SHF.L.U32 R193, R228, 0x10, RZ ;  /* 0x00000010e4c17819 */ /* 0x000fe400000006ff */
[----:B------:R-:W4:Y:S01]  /*0dd0*/  LDL R228, [R1+0xa8] ;  /* 0x0000a80001e47983 */ /* 0x000f220000100800 */
[C---:B------:R-:W-:Y:S02]  /*0de0*/  IADD3 R210, PT, PT, R232.reuse, 0x20, RZ ;  /* 0x00000020e8d27810 */ /* 0x040fe40007ffe0ff */
[C---:B0-----:R-:W-:Y:S02]  /*0df0*/  IADD3 R3, PT, PT, R232.reuse, 0x40, RZ ;  /* 0x00000040e8037810 */ /* 0x041fe40007ffe0ff */
[----:B------:R-:W-:Y:S01]  /*0e00*/  IADD3 R2, PT, PT, R232, 0x60, RZ ;  /* 0x00000060e8027810 */ /* 0x000fe20007ffe0ff */
[----:B-1----:R-:W-:-:S04]  /*0e10*/  IMAD.WIDE.U32 R208, R210, 0x8, R236 ;  /* 0x00000008d2d07825 */ /* 0x002fc800078e00ec */
[--C-:B------:R-:W-:Y:S01]  /*0e20*/  IMAD.WIDE.U32 R210, R3, 0x8, R236.reuse ;  /* 0x0000000803d27825 */ /* 0x100fe200078e00ec */
[----:B------:R-:W5:Y:S03]  /*0e30*/  LDG.E.64 R212, desc[UR6][R208.64] ;  /* 0x00000006d0d47981 */ /* 0x000f66000c1e1b00 */
[----:B------:R-:W-:-:S04]  /*0e40*/  IMAD.WIDE.U32 R2, R2, 0x8, R236 ;  /* 0x0000000802027825 */ /* 0x000fc800078e00ec */
[C---:B------:R-:W-:Y:S01]  /*0e50*/  FADD.FTZ R246, -R0.reuse, R19 ;  /* 0x0000001300f67221 */ /* 0x040fe20000010100 */
[----:B------:R-:W-:Y:S01]  /*0e60*/  FADD.FTZ R197, -R0, R197 ;  /* 0x000000c500c57221 */ /* 0x000fe20000010100 */
[----:B------:R-:W-:Y:S01]  /*0e70*/  PRMT R243, R8, 0x7632, R243 ;  /* 0x0000763208f37816 */ /* 0x000fe200000000f3 */
[----:B------:R-:W-:-:S04]  /*0e80*/  IMAD.WIDE.U32 R232, R232, 0x8, R236 ;  /* 0x00000008e8e87825 */ /* 0x000fc800078e00ec */
[C---:B------:R-:W-:Y:S01]  /*0e90*/  FADD.FTZ R242, -R0.reuse, R16 ;  /* 0x0000001000f27221 */ /* 0x040fe20000010100 */
[C---:B------:R-:W-:Y:S01]  /*0ea0*/  FADD.FTZ R234, -R0.reuse, R12 ;  /* 0x0000000c00ea7221 */ /* 0x040fe20000010100 */
[----:B------:R0:W5:Y:S01]  /*0eb0*/  LDG.E.64 R208, desc[UR6][R2.64] ;  /* 0x0000000602d07981 */ /* 0x000162000c1e1b00 */
[----:B------:R-:W-:-:S03]  /*0ec0*/  FADD.FTZ R237, -R0, R15 ;  /* 0x0000000f00ed7221 */ /* 0x000fc60000010100 */
[----:B------:R1:W5:Y:S01]  /*0ed0*/  LDG.E.64 R214, desc[UR6][R232.64] ;  /* 0x00000006e8d67981 */ /* 0x000362000c1e1b00 */
[C---:B------:R-:W-:Y:S01]  /*0ee0*/  FADD.FTZ R236, -R0.reuse, R14 ;  /* 0x0000000e00ec7221 */ /* 0x040fe20000010100 */
[C---:B------:R-:W-:Y:S01]  /*0ef0*/  FADD.FTZ R248, -R0.reuse, R194 ;  /* 0x000000c200f87221 */ /* 0x040fe20000010100 */
[----:B------:R-:W-:Y:S01]  /*0f00*/  PRMT R52, R11, 0x7632, R52 ;  /* 0x000076320b347816 */ /* 0x000fe20000000034 */
[C---:B------:R-:W-:Y:S01]  /*0f10*/  FADD.FTZ R239, -R0.reuse, R6 ;  /* 0x0000000600ef7221 */ /* 0x040fe20000010100 */
[----:B------:R-:W-:Y:S01]  /*0f20*/  PRMT R59, R227, 0x7632, R59 ;  /* 0x00007632e33b7816 */ /* 0x000fe2000000003b */
[C---:B0-----:R-:W-:Y:S01]  /*0f30*/  FADD.FTZ R3, -R0.reuse, R195 ;  /* 0x000000c300037221 */ /* 0x041fe20000010100 */
[C---:B------:R-:W-:Y:S01]  /*0f40*/  FADD.FTZ R2, -R0.reuse, R196 ;  /* 0x000000c400027221 */ /* 0x040fe20000010100 */
[C-C-:B------:R-:W-:Y:S01]  /*0f50*/  FADD.FTZ R195, -R0.reuse, R201.reuse ;  /* 0x000000c900c37221 */ /* 0x140fe20000010100 */
[C---:B------:R-:W-:Y:S01]  /*0f60*/  PRMT R201, R221.reuse, 0x7632, R201 ;  /* 0x00007632ddc97816 */ /* 0x040fe200000000c9 */
[----:B------:R-:W-:Y:S01]  /*0f70*/  FADD.FTZ R238, -R0, R7 ;  /* 0x0000000700ee7221 */ /* 0x000fe20000010100 */
[----:B-1----:R-:W-:Y:S01]  /*0f80*/  SHF.L.U32 R233, R8, 0x10, RZ ;  /* 0x0000001008e97819 */ /* 0x002fe200000006ff */
[C---:B------:R-:W-:Y:S01]  /*0f90*/  FADD.FTZ R15, -R0.reuse, R216 ;  /* 0x000000d8000f7221 */ /* 0x040fe20000010100 */
[----:B------:R-:W-:Y:S01]  /*0fa0*/  SHF.L.U32 R8, R221, 0x10, RZ ;  /* 0x00000010dd087819 */ /* 0x000fe200000006ff */
[C---:B------:R-:W-:Y:S01]  /*0fb0*/  FADD.FTZ R16, -R0.reuse, R217 ;  /* 0x000000d900107221 */ /* 0x040fe20000010100 */
[----:B------:R-:W-:Y:S01]  /*0fc0*/  MOV R221, R246 ;  /* 0x000000f600dd7202 */ /* 0x000fe20000000f00 */
[C---:B------:R-:W-:Y:S01]  /*0fd0*/  FADD.FTZ R194, -R0.reuse, R202 ;  /* 0x000000ca00c27221 */ /* 0x040fe20000010100 */
[C---:B------:R-:W-:Y:S01]  /*0fe0*/  FADD.FTZ R14, -R0.reuse, R207 ;  /* 0x000000cf000e7221 */ /* 0x040fe20000010100 */
[----:B------:R-:W-:Y:S01]  /*0ff0*/  MOV R216, R2 ;  /* 0x0000000200d87202 */ /* 0x000fe20000000f00 */
[C---:B------:R-:W-:Y:S01]  /*1000*/  FADD.FTZ R19, -R0.reuse, R204 ;  /* 0x000000cc00137221 */ /* 0x040fe20000010100 */
[----:B------:R-:W-:Y:S01]  /*1010*/  MOV R217, R3 ;  /* 0x0000000300d97202 */ /* 0x000fe20000000f00 */
[C---:B------:R-:W-:Y:S01]  /*1020*/  FADD.FTZ R12, -R0.reuse, R205 ;  /* 0x000000cd000c7221 */ /* 0x040fe20000010100 */
[----:B------:R-:W-:Y:S01]  /*1030*/  MOV R207, R197 ;  /* 0x000000c500cf7202 */ /* 0x000fe20000000f00 */
[----:B------:R-:W-:Y:S01]  /*1040*/  FADD.FTZ R241, -R0, R4 ;  /* 0x0000000400f17221 */ /* 0x000fe20000010100 */
[----:B------:R-:W-:Y:S01]  /*1050*/  PRMT R202, R222, 0x7632, R202 ;  /* 0x00007632deca7816 */ /* 0x000fe200000000ca */
[----:B------:R-:W-:Y:S01]  /*1060*/  FADD.FTZ R244, -R0, R17 ;  /* 0x0000001100f47221 */ /* 0x000fe20000010100 */
[----:B------:R-:W-:Y:S01]  /*1070*/  SHF.L.U32 R2, R222, 0x10, RZ ;  /* 0x00000010de027819 */ /* 0x000fe200000006ff */
[C---:B------:R-:W-:Y:S01]  /*1080*/  FADD.FTZ R252, -R0.reuse, R198 ;  /* 0x000000c600fc7221 */ /* 0x040fe20000010100 */
[----:B------:R-:W-:Y:S01]  /*1090*/  SHF.L.U32 R3, R227, 0x10, RZ ;  /* 0x00000010e3037819 */ /* 0x000fe200000006ff */
[----:B------:R-:W-:Y:S01]  /*10a0*/  FADD.FTZ R199, -R0, R199 ;  /* 0x000000c700c77221 */ /* 0x000fe20000010100 */
[----:B------:R-:W-:Y:S01]  /*10b0*/  SHF.L.U32 R11, R11, 0x10, RZ ;  /* 0x000000100b0b7819 */ /* 0x000fe200000006ff */
[----:B------:R-:W4:Y:S01]  /*10c0*/  LDL R227, [R1+0x90] ;  /* 0x0000900001e37983 */ /* 0x000f220000100800 */
[----:B------:R-:W-:Y:S01]  /*10d0*/  MOV R222, R245 ;  /* 0x000000f500de7202 */ /* 0x000fe20000000f00 */
[C---:B-----5:R-:W-:Y:S01]  /*10e0*/  FMUL.FTZ R245, R249.reuse, R234 ;  /* 0x000000eaf9f57220 */ /* 0x060fe20000410000 */
[----:B------:R-:W-:Y:S01]  /*10f0*/  MOV R197, R243 ;  /* 0x000000f300c57202 */ /* 0x000fe20000000f00 */
[C---:B------:R-:W-:Y:S01]  /*1100*/  FMUL.FTZ R243, R249.reuse, R236 ;  /* 0x000000ecf9f37220 */ /* 0x040fe20000410000 */
[C---:B------:R-:W-:Y:S01]  /*1110*/  PRMT R205, R224.reuse, 0x7632, R205 ;  /* 0x00007632e0cd7816 */ /* 0x040fe200000000cd */
[C---:B------:R-:W-:Y:S01]  /*1120*/  FMUL.FTZ R234, R249.reuse, R221 ;  /* 0x000000ddf9ea7220 */ /* 0x040fe20000410000 */
[----:B------:R-:W-:Y:S01]  /*1130*/  SHF.L.U32 R6, R224, 0x10, RZ ;  /* 0x00000010e0067819 */ /* 0x000fe200000006ff */
[C---:B------:R-:W-:Y:S01]  /*1140*/  FADD.FTZ R196, -R0.reuse, R200 ;  /* 0x000000c800c47221 */ /* 0x040fe20000010100 */
[----:B------:R-:W-:Y:S01]  /*1150*/  MOV R224, R242 ;  /* 0x000000f200e07202 */ /* 0x000fe20000000f00 */
[----:B------:R-:W-:Y:S01]  /*1160*/  FMUL.FTZ R221, R249, R19 ;  /* 0x00000013f9dd7220 */ /* 0x000fe20000410000 */
[C---:B------:R-:W-:Y:S01]  /*1170*/  PRMT R54, R9.reuse, 0x7632, R54 ;  /* 0x0000763209367816 */ /* 0x040fe20000000036 */
[----:B------:R-:W-:Y:S01]  /*1180*/  FADD.FTZ R17, -R0, R218 ;  /* 0x000000da00117221 */ /* 0x000fe20000010100 */
[----:B------:R-:W-:Y:S01]  /*1190*/  SHF.L.U32 R232, R9, 0x10, RZ ;  /* 0x0000001009e87819 */ /* 0x000fe200000006ff */
[C---:B------:R-:W-:Y:S01]  /*11a0*/  FMUL.FTZ R246, R249.reuse, R238 ;  /* 0x000000eef9f67220 */ /* 0x040fe20000410000 */
[C---:B------:R-:W-:Y:S01]  /*11b0*/  PRMT R200, R220.reuse, 0x7632, R200 ;  /* 0x00007632dcc87816 */ /* 0x040fe200000000c8 */
[----:B------:R-:W-:Y:S01]  /*11c0*/  FMUL.FTZ R0, R249, R241 ;  /* 0x000000f1f9007220 */ /* 0x000fe20000410000 */
[----:B------:R-:W-:Y:S01]  /*11d0*/  SHF.L.U32 R9, R220, 0x10, RZ ;  /* 0x00000010dc097819 */ /* 0x000fe200000006ff */
[----:B------:R-:W-:Y:S01]  /*11e0*/  FADD.FTZ R122, R122, R11 ;  /* 0x0000000b7a7a7221 */ /* 0x000fe20000010000 */
[----:B------:R-:W-:Y:S01]  /*11f0*/  MOV R19, R202 ;  /* 0x000000ca00137202 */ /* 0x000fe20000000f00 */
[----:B------:R-:W-:Y:S01]  /*1200*/  FFMA.FTZ R90, R243, R11, R90 ;  /* 0x0000000bf35a7223 */ /* 0x000fe2000001005a */
[----:B------:R-:W-:Y:S01]  /*1210*/  MOV R220, R247 ;  /* 0x000000f700dc7202 */ /* 0x000fe20000000f00 */
[----:B------:R-:W4:Y:S01]  /*1220*/  LDL R202, [R1+0x94] ;  /* 0x0000940001ca7983 */ /* 0x000f220000100800 */
[C---:B------:R-:W-:Y:S01]  /*1230*/  FMUL.FTZ R242, R249.reuse, R237 ;  /* 0x000000edf9f27220 */ /* 0x040fe20000410000 */
[C---:B------:R-:W-:Y:S01]  /*1240*/  FMUL.FTZ R237, R249.reuse, R224 ;  /* 0x000000e0f9ed7220 */ /* 0x040fe20000410000 */
[C---:B------:R-:W-:Y:S01]  /*1250*/  FMUL.FTZ R247, R249.reuse, R239 ;  /* 0x000000eff9f77220 */ /* 0x040fe20000410000 */
[----:B------:R-:W-:Y:S01]  /*1260*/  FMUL.FTZ R224, R249, R195 ;  /* 0x000000c3f9e07220 */ /* 0x000fe20000410000 */
[----:B------:R-:W-:Y:S01]  /*1270*/  FFMA.FTZ R84, R0, R233, R84 ;  /* 0x000000e900547223 */ /* 0x000fe20000010054 */
[----:B------:R-:W-:Y:S01]  /*1280*/  FADD.FTZ R116, R116, R233 ;  /* 0x000000e974747221 */ /* 0x000fe20000010000 */
[----:B------:R-:W-:-:S02]  /*1290*/  MOV R195, R205 ;  /* 0x000000cd00c37202 */ /* 0x000fc40000000f00 */
[----:B------:R-:W-:Y:S01]  /*12a0*/  PRMT R55, R230, 0x7632, R55 ;  /* 0x00007632e6377816 */ /* 0x000fe20000000037 */
[----:B------:R-:W4:Y:S01]  /*12b0*/  LDL R205, [R1+0xa4] ;  /* 0x0000a40001cd7983 */ /* 0x000f220000100800 */
[----:B------:R-:W-:Y:S01]  /*12c0*/  MOV R218, R248 ;  /* 0x000000f800da7202 */ /* 0x000fe20000000f00 */
[----:B------:R-:W-:Y:S01]  /*12d0*/  FMUL.FTZ R248, R249, R240 ;  /* 0x000000f0f9f87220 */ /* 0x000fe20000410000 */
[----:B------:R-:W-:Y:S01]  /*12e0*/  FFMA.FTZ R86, R247, R232, R86 ;  /* 0x000000e8f7567223 */ /* 0x000fe20000010056 */
[----:B------:R-:W-:Y:S01]  /*12f0*/  FADD.FTZ R118, R118, R232 ;  /* 0x000000e876767221 */ /* 0x000fe20000010000 */
[----:B------:R-:W-:Y:S02]  /*1300*/  MOV R198, R54 ;  /* 0x0000003600c67202 */ /* 0x000fe40000000f00 */
[----:B------:R-:W-:Y:S02]  /*1310*/  SHF.L.U32 R10, R10, 0x10, RZ ;  /* 0x000000100a0a7819 */ /* 0x000fe400000006ff */
[----:B------:R-:W-:-:S02]  /*1320*/  PRMT R60, R226, 0x7632, R60 ;  /* 0x00007632e23c7816 */ /* 0x000fc4000000003c */
[----:B------:R-:W-:Y:S02]  /*1330*/  PRMT R53, R231, 0x7632, R53 ;  /* 0x00007632e7357816 */ /* 0x000fe40000000035 */
[----:B------:R-:W-:Y:S01]  /*1340*/  SHF.L.U32 R203, R203, 0x10, RZ ;  /* 0x00000010cbcb7819 */ /* 0x000fe200000006ff */
[----:B------:R-:W-:Y:S01]  /*1350*/  FADD.FTZ R134, R134, R5 ;  /* 0x0000000586867221 */ /* 0x000fe20000010000 */
[----:B------:R-:W-:Y:S01]  /*1360*/  SHF.L.U32 R54, R230, 0x10, RZ ;  /* 0x00000010e6367819 */ /* 0x000fe200000006ff */
[C---:B------:R-:W-:Y:S01]  /*1370*/  FMUL.FTZ R230, R249.reuse, R217 ;  /* 0x000000d9f9e67220 */ /* 0x040fe20000410000 */
[----:B------:R-:W-:Y:S01]  /*1380*/  FMUL.FTZ R217, R249, R15 ;  /* 0x0000000ff9d97220 */ /* 0x000fe20000410000 */
[----:B------:R-:W-:Y:S01]  /*1390*/  FADD.FTZ R140, R140, R193 ;  /* 0x000000c18c8c7221 */ /* 0x000fe20000010000 */
[----:B------:R-:W4:Y:S01]  /*13a0*/  LDL R15, [R1+0x50] ;  /* 0x00005000010f7983 */ /* 0x000f220000100800 */
[----:B------:R-:W-:-:S03]  /*13b0*/  FADD.FTZ R142, R142, R56 ;  /* 0x000000388e8e7221 */ /* 0x000fc60000010000 */
[----:B------:R-:W5:Y:S01]  /*13c0*/  LDG.E.64 R210, desc[UR6][R210.64] ;  /* 0x00000006d2d27981 */ /* 0x000f62000c1e1b00 */
[----:B--2---:R-:W-:-:S03]  /*13d0*/  FMUL.FTZ R238, R225, R11 ;  /* 0x0000000be1ee7220 */ /* 0x004fc60000410000 */
[----:B------:R-:W2:Y:S01]  /*13e0*/  LDL R11, [R1+0x9c] ;  /* 0x00009c00010b7983 */ /* 0x000ea20000100800 */
[----:B------:R-:W-:-:S03]  /*13f0*/  FMUL.FTZ R225, R249, R196 ;  /* 0x000000c4f9e17220 */ /* 0x000fc60000410000 */
[----:B------:R-:W2:Y:S01]  /*1400*/  LDL R196, [R1+0x60] ;  /* 0x0000600001c47983 */ /* 0x000ea20000100800 */
[----:B---3--:R-:W-:Y:S01]  /*1410*/  FMUL.FTZ R241, R229, R233 ;  /* 0x000000e9e5f17220 */ /* 0x008fe20000410000 */
[C---:B------:R-:W-:Y:S01]  /*1420*/  FMUL.FTZ R233, R249.reuse, R220 ;  /* 0x000000dcf9e97220 */ /* 0x040fe20000410000 */
[C---:B------:R-:W-:Y:S02]  /*1430*/  FMUL.FTZ R220, R249.reuse, R12 ;  /* 0x0000000cf9dc7220 */ /* 0x040fe40000410000 */
[----:B------:R-:W3:Y:S01]  /*1440*/  LDL R12, [R1+0x68] ;  /* 0x00006800010c7983 */ /* 0x000ee20000100800 */
[----:B----4-:R-:W-:Y:S01]  /*1450*/  FMUL.FTZ R240, R228, R232 ;  /* 0x000000e8e4f07220 */ /* 0x010fe20000410000 */
[C---:B------:R-:W-:Y:S01]  /*1460*/  FMUL.FTZ R232, R249.reuse, R219 ;  /* 0x000000dbf9e87220 */ /* 0x040fe20000410000 */
[----:B------:R-:W-:Y:S02]  /*1470*/  FMUL.FTZ R219, R249, R13 ;  /* 0x0000000df9db7220 */ /* 0x000fe40000410000 */
[----:B------:R-:W4:Y:S01]  /*1480*/  LDL R13, [R1+0x88] ;  /* 0x00008800010d7983 */ /* 0x000f220000100800 */
[----:B------:R-:W-:-:S02]  /*1490*/  PRMT R204, R223, 0x7632, R204 ;  /* 0x00007632dfcc7816 */ /* 0x000fc400000000cc */
[----:B------:R-:W-:Y:S02]  /*14a0*/  SHF.L.U32 R7, R223, 0x10, RZ ;  /* 0x00000010df077819 */ /* 0x000fe400000006ff */
[----:B------:R-:W-:Y:S01]  /*14b0*/  MOV R223, R244 ;  /* 0x000000f400df7202 */ /* 0x000fe20000000f00 */
[C---:B------:R-:W-:Y:S01]  /*14c0*/  FMUL.FTZ R244, R249.reuse, R235 ;  /* 0x000000ebf9f47220 */ /* 0x040fe20000410000 */
[----:B------:R-:W-:Y:S01]  /*14d0*/  SHF.L.U32 R4, R226, 0x10, RZ ;  /* 0x00000010e2047819 */ /* 0x000fe200000006ff */
[C---:B------:R-:W-:Y:S01]  /*14e0*/  FMUL.FTZ R235, R249.reuse, R222 ;  /* 0x000000def9eb7220 */ /* 0x040fe20000410000 */
[----:B------:R-:W-:Y:S01]  /*14f0*/  MOV R226, R52 ;  /* 0x0000003400e27202 */ /* 0x000fe20000000f00 */
[----:B------:R-:W-:Y:S01]  /*1500*/  FMUL.FTZ R222, R249, R192 ;  /* 0x000000c0f9de7220 */ /* 0x000fe20000410000 */
[----:B------:R-:W-:Y:S01]  /*1510*/  SHF.L.U32 R52, R231, 0x10, RZ ;  /* 0x00000010e7347819 */ /* 0x000fe200000006ff */
[----:B------:R-:W-:Y:S01]  /*1520*/  FADD.FTZ R120, R120, R10 ;  /* 0x0000000a78787221 */ /* 0x000fe20000010000 */
[----:B------:R-:W-:Y:S01]  /*1530*/  FFMA.FTZ R88, R245, R10, R88 ;  /* 0x0000000af5587223 */ /* 0x000fe20000010058 */
[C---:B------:R-:W-:Y:S01]  /*1540*/  FMUL.FTZ R231, R249.reuse, R218 ;  /* 0x000000daf9e77220 */ /* 0x040fe20000410000 */
[----:B------:R-:W-:Y:S01]  /*1550*/  MOV R192, R204 ;  /* 0x000000cc00c07202 */ /* 0x000fe20000000f00 */
[----:B------:R-:W-:Y:S01]  /*1560*/  FMUL.FTZ R218, R249, R14 ;  /* 0x0000000ef9da7220 */ /* 0x000fe20000410000 */
[----:B------:R-:W4:Y:S01]  /*1570*/  LDL R204, [R1+0xac] ;  /* 0x0000ac0001cc7983 */ /* 0x000f220000100800 */
[----:B------:R-:W-:Y:S01]  /*1580*/  MOV R14, R201 ;  /* 0x000000c9000e7202 */ /* 0x000fe20000000f00 */
[----:B------:R-:W-:Y:S01]  /*1590*/  FADD.FTZ R121, R121, R203 ;  /* 0x000000cb79797221 */ /* 0x000fe20000010000 */
[----:B------:R-:W-:Y:S01]  /*15a0*/  FFMA.FTZ R89, R244, R203, R89 ;  /* 0x000000cbf4597223 */ /* 0x000fe20000010059 */
[----:B------:R-:W-:Y:S01]  /*15b0*/  SHF.L.U32 R197, R197, 0x10, RZ ;  /* 0x00000010c5c57819 */ /* 0x000fe200000006ff */
[C---:B------:R-:W-:Y:S01]  /*15c0*/  FMUL.FTZ R236, R249.reuse, R223 ;  /* 0x000000dff9ec7220 */ /* 0x040fe20000410000 */
[C---:B------:R-:W-:Y:S01]  /*15d0*/  FMUL.FTZ R223, R249.reuse, R194 ;  /* 0x000000c2f9df7220 */ /* 0x040fe20000410000 */
[----:B------:R-:W-:Y:S01]  /*15e0*/  FMUL.FTZ R229, R249, R216 ;  /* 0x000000d8f9e57220 */ /* 0x000fe20000410000 */
[----:B------:R-:W4:Y:S01]  /*15f0*/  LDL R194, [R1+0x78] ;  /* 0x0000780001c27983 */ /* 0x000f220000100800 */
[----:B------:R-:W-:Y:S01]  /*1600*/  FFMA.FTZ R85, R248, R197, R85 ;  /* 0x000000c5f8557223 */ /* 0x000fe20000010055 */
[----:B------:R-:W-:Y:S01]  /*1610*/  FADD.FTZ R117, R117, R197 ;  /* 0x000000c575757221 */ /* 0x000fe20000010000 */
[----:B------:R-:W-:Y:S01]  /*1620*/  FFMA.FTZ R94, R235, R8, R94 ;  /* 0x00000008eb5e7223 */ /* 0x000fe2000001005e */
[----:B------:R-:W-:Y:S01]  /*1630*/  FADD.FTZ R126, R126, R8 ;  /* 0x000000087e7e7221 */ /* 0x000fe20000010000 */
[----:B------:R-:W-:Y:S01]  /*1640*/  FFMA.FTZ R100, R229, R6, R100 ;  /* 0x00000006e5647223 */ /* 0x000fe20000010064 */
[----:B------:R-:W-:Y:S01]  /*1650*/  FADD.FTZ R132, R132, R6 ;  /* 0x0000000684847221 */ /* 0x000fe20000010000 */
[----:B------:R-:W-:Y:S01]  /*1660*/  FADD.FTZ R136, R136, R4 ;  /* 0x0000000488887221 */ /* 0x000fe20000010000 */
[----:B------:R-:W-:Y:S01]  /*1670*/  FMUL.FTZ R239, R227, R10 ;  /* 0x0000000ae3ef7220 */ /* 0x000fe20000410000 */
[----:B------:R-:W-:Y:S01]  /*1680*/  SHF.L.U32 R10, R226, 0x10, RZ ;  /* 0x00000010e20a7819 */ /* 0x000fe200000006ff */
[----:B------:R-:W-:Y:S01]  /*1690*/  FMUL.FTZ R227, R249, R252 ;  /* 0x000000fcf9e37220 */ /* 0x000fe20000410000 */
[----:B------:R-:W-:Y:S01]  /*16a0*/  FFMA.FTZ R104, R225, R4, R104 ;  /* 0x00000004e1687223 */ /* 0x000fe20000010068 */
[----:B------:R-:W4:Y:S02]  /*16b0*/  LDL R201, [R1+0x80] ;  /* 0x0000800001c97983 */ /* 0x000f240000100800 */
[----:B------:R-:W-:Y:S01]  /*16c0*/  FADD.FTZ R123, R123, R10 ;  /* 0x0000000a7b7b7221 */ /* 0x000fe20000010000 */
[-C--:B------:R-:W-:Y:S01]  /*16d0*/  FFMA.FTZ R91, R242, R10.reuse, R91 ;  /* 0x0000000af25b7223 */ /* 0x080fe2000001005b */
[----:B------:R-:W-:Y:S01]  /*16e0*/  FFMA.FTZ R102, R227, R5, R102 ;  /* 0x00000005e3667223 */ /* 0x000fe20000010066 */
[----:B------:R-:W-:Y:S01]  /*16f0*/  FMUL.FTZ R203, R202, R203 ;  /* 0x000000cbcacb7220 */ /* 0x000fe20000410000 */
[----:B------:R-:W-:Y:S01]  /*1700*/  FMUL.FTZ R205, R205, R197 ;  /* 0x000000c5cdcd7220 */ /* 0x000fe20000410000 */
[C---:B------:R-:W-:Y:S01]  /*1710*/  FMUL.FTZ R226, R249.reuse, R199 ;  /* 0x000000c7f9e27220 */ /* 0x040fe20000410000 */
[C---:B------:R-:W-:Y:S01]  /*1720*/  FMUL.FTZ R228, R249.reuse, R207 ;  /* 0x000000cff9e47220 */ /* 0x040fe20000410000 */
[----:B------:R-:W4:Y:S01]  /*1730*/  LDL R199, [R1+0x70] ;  /* 0x0000700001c77983 */ /* 0x000f220000100800 */
[----:B------:R-:W-:Y:S01]  /*1740*/  FMUL.FTZ R207, R249, R17 ;  /* 0x00000011f9cf7220 */ /* 0x000fe20000410000 */
[----:B--2---:R-:W-:Y:S01]  /*1750*/  FMUL.FTZ R202, R11, R10 ;  /* 0x0000000a0bca7220 */ /* 0x004fe20000410000 */
[----:B------:R-:W-:-:S02]  /*1760*/  SHF.L.U32 R10, R14, 0x10, RZ ;  /* 0x000000100e0a7819 */ /* 0x000fc400000006ff */
[----:B------:R-:W2:Y:S01]  /*1770*/  LDL R14, [R1+0x58] ;  /* 0x00005800010e7983 */ /* 0x000ea20000100800 */
[----:B------:R-:W-:Y:S01]  /*1780*/  FMUL.FTZ R197, R196, R6 ;  /* 0x00000006c4c57220 */ /* 0x000fe20000410000 */
[----:B------:R-:W-:Y:S02]  /*1790*/  SHF.L.U32 R11, R200, 0x10, RZ ;  /* 0x00000010c80b7819 */ /* 0x000fe400000006ff */
[----:B------:R-:W-:Y:S01]  /*17a0*/  SHF.L.U32 R6, R60, 0x10, RZ ;  /* 0x000000103c067819 */ /* 0x000fe200000006ff */
[----:B---3--:R-:W-:Y:S01]  /*17b0*/  FMUL.FTZ R196, R12, R5 ;  /* 0x000000050cc47220 */ /* 0x008fe20000410000 */
[----:B------:R-:W-:Y:S01]  /*17c0*/  FADD.FTZ R5, RZ, R241 ;  /* 0x000000f1ff057221 */ /* 0x000fe20000010000 */
[----:B----4-:R-:W-:-:S03]  /*17d0*/  FMUL.FTZ R200, R13, R8 ;  /* 0x000000080dc87220 */ /* 0x010fc60000410000 */
[----:B------:R-:W-:Y:S01]  /*17e0*/  FADD.FTZ R5, R205, R5 ;  /* 0x00000005cd057221 */ /* 0x000fe20000010000 */
[----:B------:R-:W3:Y:S01]  /*17f0*/  LDL R13, [R1+0x40] ;  /* 0x00004000010d7983 */ /* 0x000ee20000100800 */
[----:B------:R-:W-:Y:S01]  /*1800*/  SHF.L.U32 R8, R195, 0x10, RZ ;  /* 0x00000010c3087819 */ /* 0x000fe200000006ff */
[----:B------:R-:W-:Y:S01]  /*1810*/  FMUL.FTZ R195, R15, R4 ;  /* 0x000000040fc37220 */ /* 0x000fe20000410000 */
[----:B------:R-:W-:Y:S01]  /*1820*/  FADD.FTZ R4, R240, R5 ;  /* 0x00000005f0047221 */ /* 0x000fe20000010000 */
[----:B------:R0:W5:Y:S01]  /*1830*/  LDL.LU R60, [R1+0xd0] ;  /* 0x0000d000013c7983 */ /* 0x0001620000300800 */
[----:B------:R-:W-:-:S03]  /*1840*/  SHF.L.U32 R5, R59, 0x10, RZ ;  /* 0x000000103b057819 */ /* 0x000fc600000006ff */
[----:B------:R0:W5:Y:S04]  /*1850*/  LDL.LU R59, [R1+0xcc] ;  /* 0x0000cc00013b7983 */ /* 0x0001680000300800 */
[----:B------:R-:W4:Y:S01]  /*1860*/  LDL R17, [R1+0x84] ;  /* 0x0000840001117983 */ /* 0x000f220000100800 */
[----:B------:R-:W-:Y:S01]  /*1870*/  FFMA.FTZ R12, R0, R241, RZ ;  /* 0x000000f1000c7223 */ /* 0x000fe200000100ff */
[----:B------:R-:W-:-:S03]  /*1880*/  SHF.L.U32 R198, R198, 0x10, RZ ;  /* 0x00000010c6c67819 */ /* 0x000fc600000006ff */
[----:B------:R-:W-:Y:S02]  /*1890*/  FFMA.FTZ R12, R248, R205, R12 ;  /* 0x000000cdf80c7223 */ /* 0x000fe4000001000c */
[----:B------:R-:W-:Y:S02]  /*18a0*/  FMUL.FTZ R204, R204, R198 ;  /* 0x000000c6cccc7220 */ /* 0x000fe40000410000 */
[----:B------:R-:W-:Y:S01]  /*18b0*/  FFMA.FTZ R12, R247, R240, R12 ;  /* 0x000000f0f70c7223 */ /* 0x000fe2000001000c */
[----:B------:R-:W-:Y:S01]  /*18c0*/  FFMA.FTZ R87, R246, R198, R87 ;  /* 0x000000c6f6577223 */ /* 0x000fe20000010057 */
[----:B------:R-:W-:Y:S01]  /*18d0*/  FADD.FTZ R4, R204, R4 ;  /* 0x00000004cc047221 */ /* 0x000fe20000010000 */
[----:B------:R-:W-:Y:S01]  /*18e0*/  FADD.FTZ R119, R119, R198 ;  /* 0x000000c677777221 */ /* 0x000fe20000010000 */
[----:B------:R-:W-:Y:S01]  /*18f0*/  FFMA.FTZ R12, R246, R204, R12 ;  /* 0x000000ccf60c7223 */ /* 0x000fe2000001000c */
[----:B------:R-:W-:Y:S01]  /*1900*/  FMUL.FTZ R198, R194, R7 ;  /* 0x00000007c2c67220 */ /* 0x000fe20000410000 */
[----:B------:R-:W-:Y:S01]  /*1910*/  FADD.FTZ R138, R138, R3 ;  /* 0x000000038a8a7221 */ /* 0x000fe20000010000 */
[----:B------:R-:W-:Y:S01]  /*1920*/  FFMA.FTZ R106, R223, R3, R106 ;  /* 0x00000003df6a7223 */ /* 0x000fe2000001006a */
[----:B------:R-:W-:Y:S01]  /*1930*/  FFMA.FTZ R12, R245, R239, R12 ;  /* 0x000000eff50c7223 */ /* 0x000fe2000001000c */
[----:B------:R-:W-:-:S03]  /*1940*/  FFMA.FTZ R108, R221, R193, R108 ;  /* 0x000000c1dd6c7223 */ /* 0x000fc6000001006c */
[----:B------:R-:W-:Y:S01]  /*1950*/  FFMA.FTZ R12, R244, R203, R12 ;  /* 0x000000cbf40c7223 */ /* 0x000fe2000001000c */
[----:B------:R-:W-:Y:S02]  /*1960*/  FMUL.FTZ R216, R249, R16 ;  /* 0x00000010f9d87220 */ /* 0x000fe40000410000 */
[----:B------:R-:W4:Y:S01]  /*1970*/  LDL R16, [R1+0x8c] ;  /* 0x00008c0001107983 */ /* 0x000f220000100800 */
[----:B------:R-:W-:Y:S01]  /*1980*/  FFMA.FTZ R12, R243, R238, R12 ;  /* 0x000000eef30c7223 */ /* 0x000fe2000001000c */
[----:B------:R-:W-:Y:S01]  /*1990*/  FADD.FTZ R128, R128, R2 ;  /* 0x0000000280807221 */ /* 0x000fe20000010000 */
[----:B------:R-:W-:Y:S02]  /*19a0*/  FFMA.FTZ R96, R233, R2, R96 ;  /* 0x00000002e9607223 */ /* 0x000fe40000010060 */
[----:B------:R-:W-:Y:S01]  /*19b0*/  FFMA.FTZ R12, R242, R202, R12 ;  /* 0x000000caf20c7223 */ /* 0x000fe2000001000c */
[----:B------:R-:W-:Y:S01]  /*19c0*/  FFMA.FTZ R93, R236, R11, R93 ;  /* 0x0000000bec5d7223 */ /* 0x000fe2000001005d */
[----:B------:R-:W-:Y:S01]  /*19d0*/  FADD.FTZ R125, R125, R11 ;  /* 0x0000000b7d7d7221 */ /* 0x000fe20000010000 */
[----:B------:R-:W-:Y:S01]  /*19e0*/  FMUL.FTZ R201, R201, R9 ;  /* 0x00000009c9c97220 */ /* 0x000fe20000410000 */
[----:B------:R-:W-:Y:S01]  /*19f0*/  FMUL.FTZ R199, R199, R2 ;  /* 0x00000002c7c77220 */ /* 0x000fe20000410000 */
[----:B------:R-:W-:Y:S01]  /*1a00*/  SHF.L.U32 R2, R192, 0x10, RZ ;  /* 0x00000010c0027819 */ /* 0x000fe200000006ff */
[----:B--2---:R-:W-:Y:S01]  /*1a10*/  FMUL.FTZ R194, R14, R3 ;  /* 0x000000030ec27220 */ /* 0x004fe20000410000 */
[----:B------:R-:W-:-:S04]  /*1a20*/  FADD.FTZ R3, R239, R4 ;  /* 0x00000004ef037221 */ /* 0x000fc80000010000 */
[----:B------:R-:W-:Y:S01]  /*1a30*/  FADD.FTZ R3, R203, R3 ;  /* 0x00000003cb037221 */ /* 0x000fe20000010000 */
[----:B------:R-:W-:Y:S02]  /*1a40*/  SHF.L.U32 R4, R58, 0x10, RZ ;  /* 0x000000103a047819 */ /* 0x000fe400000006ff */
[----:B------:R0:W5:Y:S04]  /*1a50*/  LDL.LU R58, [R1+0xc8] ;  /* 0x0000c800013a7983 */ /* 0x0001680000300800 */
[----:B------:R-:W2:Y:S04]  /*1a60*/  LDL R14, [R1+0x48] ;  /* 0x00004800010e7983 */ /* 0x000ea80000100800 */
[----:B------:R-:W2:Y:S01]  /*1a70*/  LDL R15, [R1+0x74] ;  /* 0x00007400010f7983 */ /* 0x000ea20000100800 */
[----:B---3--:R-:W-:Y:S01]  /*1a80*/  FMUL.FTZ R193, R13, R193 ;  /* 0x000000c10dc17220 */ /* 0x008fe20000410000 */
[----:B------:R-:W-:-:S04]  /*1a90*/  FADD.FTZ R13, R238, R3 ;  /* 0x00000003ee0d7221 */ /* 0x000fc80000010000 */
[----:B------:R-:W-:Y:S01]  /*1aa0*/  FADD.FTZ R13, R202, R13 ;  /* 0x0000000dca0d7221 */ /* 0x000fe20000010000 */
[----:B------:R-:W-:Y:S02]  /*1ab0*/  SHF.L.U32 R3, R57, 0x10, RZ ;  /* 0x0000001039037819 */ /* 0x000fe400000006ff */
[----:B------:R0:W5:Y:S01]  /*1ac0*/  LDL.LU R57, [R1+0xc4] ;  /* 0x0000c40001397983 */ /* 0x0001620000300800 */
[----:B----4-:R-:W-:Y:S01]  /*1ad0*/  FMUL.FTZ R192, R17, R11 ;  /* 0x0000000b11c07220 */ /* 0x010fe20000410000 */
[----:B------:R-:W-:Y:S01]  /*1ae0*/  FFMA.FTZ R11, R237, R201, R12 ;  /* 0x000000c9ed0b7223 */ /* 0x000fe2000001000c */
[----:B------:R-:W-:Y:S02]  /*1af0*/  FADD.FTZ R12, R201, R13 ;  /* 0x0000000dc90c7221 */ /* 0x000fe40000010000 */
[----:B------:R-:W3:Y:S01]  /*1b00*/  LDL R13, [R1+0x7c] ;  /* 0x00007c00010d7983 */ /* 0x000ee20000100800 */
[----:B------:R-:W-:Y:S01]  /*1b10*/  FFMA.FTZ R11, R236, R192, R11 ;  /* 0x000000c0ec0b7223 */ /* 0x000fe2000001000b */
[----:B------:R-:W-:Y:S01]  /*1b20*/  FFMA.FTZ R92, R237, R9, R92 ;  /* 0x00000009ed5c7223 */ /* 0x000fe2000001005c */
[----:B------:R-:W-:Y:S01]  /*1b30*/  FADD.FTZ R124, R124, R9 ;  /* 0x000000097c7c7221 */ /* 0x000fe20000010000 */
[----:B------:R-:W-:Y:S01]  /*1b40*/  SHF.L.U32 R9, R19, 0x10, RZ ;  /* 0x0000001013097819 */ /* 0x000fe200000006ff */
[----:B------:R-:W-:Y:S01]  /*1b50*/  FFMA.FTZ R11, R235, R200, R11 ;  /* 0x000000c8eb0b7223 */ /* 0x000fe2000001000b */
[----:B------:R-:W-:Y:S01]  /*1b60*/  MOV R252, R206 ;  /* 0x000000ce00fc7202 */ /* 0x000fe20000000f00 */
[----:B------:R-:W-:Y:S01]  /*1b70*/  FMUL.FTZ R206, R249, R18 ;  /* 0x00000012f9ce7220 */ /* 0x000fe20000410000 */
[----:B------:R-:W-:Y:S01]  /*1b80*/  FFMA.FTZ R110, R219, R56, R110 ;  /* 0x00000038db6e7223 */ /* 0x000fe2000001006e */
[----:B------:R-:W-:Y:S01]  /*1b90*/  FADD.FTZ R129, R129, R9 ;  /* 0x0000000981817221 */ /* 0x000fe20000010000 */
[----:B------:R-:W-:Y:S01]  /*1ba0*/  FFMA.FTZ R97, R232, R9, R97 ;  /* 0x00000009e8617223 */ /* 0x000fe20000010061 */
[----:B------:R-:W-:-:S04]  /*1bb0*/  FMUL.FTZ R19, R16, R10 ;  /* 0x0000000a10137220 */ /* 0x000fc80000410000 */
[----:B------:R-:W-:Y:S01]  /*1bc0*/  FFMA.FTZ R11, R234, R19, R11 ;  /* 0x00000013ea0b7223 */ /* 0x000fe2000001000b */
[----:B------:R-:W-:Y:S01]  /*1bd0*/  FADD.FTZ R131, R131, R2 ;  /* 0x0000000283837221 */ /* 0x000fe20000010000 */
[----:B------:R-:W-:Y:S01]  /*1be0*/  FFMA.FTZ R99, R230, R2, R99 ;  /* 0x00000002e6637223 */ /* 0x000fe20000010063 */
[----:B------:R-:W-:Y:S01]  /*1bf0*/  FADD.FTZ R130, R130, R7 ;  /* 0x0000000782827221 */ /* 0x000fe20000010000 */
[----:B------:R-:W-:Y:S01]  /*1c00*/  FFMA.FTZ R98, R231, R7, R98 ;  /* 0x00000007e7627223 */ /* 0x000fe20000010062 */
[----:B------:R-:W-:Y:S01]  /*1c10*/  SHF.L.U32 R7, R252, 0x10, RZ ;  /* 0x00000010fc077819 */ /* 0x000fe200000006ff */
[----:B--2---:R-:W-:Y:S02]  /*1c20*/  FMUL.FTZ R17, R14, R56 ;  /* 0x000000380e117220 */ /* 0x004fe40000410000 */
[----:B------:R0:W5:Y:S01]  /*1c30*/  LDL.LU R56, [R1+0xc0] ;  /* 0x0000c00001387983 */ /* 0x0001620000300800 */
[----:B------:R-:W-:Y:S01]  /*1c40*/  FMUL.FTZ R18, R15, R9 ;  /* 0x000000090f127220 */ /* 0x000fe20000410000 */
[----:B------:R-:W-:-:S02]  /*1c50*/  FFMA.FTZ R9, R233, R199, R11 ;  /* 0x000000c7e9097223 */ /* 0x000fc4000001000b */
[----:B------:R-:W2:Y:S04]  /*1c60*/  LDL R14, [R1+0x64] ;  /* 0x00006400010e7983 */ /* 0x000ea80000100800 */
[----:B------:R-:W4:Y:S01]  /*1c70*/  LDL R11, [R1+0x6c] ;  /* 0x00006c00010b7983 */ /* 0x000f220000100800 */
[----:B---3--:R-:W-:Y:S01]  /*1c80*/  FMUL.FTZ R16, R13, R2 ;  /* 0x000000020d107220 */ /* 0x008fe20000410000 */
[----:B------:R-:W-:Y:S02]  /*1c90*/  SHF.L.U32 R2, R55, 0x10, RZ ;  /* 0x0000001037027819 */ /* 0x000fe400000006ff */
[----:B------:R0:W5:Y:S04]  /*1ca0*/  LDL.LU R55, [R1+0xbc] ;  /* 0x0000bc0001377983 */ /* 0x0001680000300800 */
[----:B------:R-:W3:Y:S01]  /*1cb0*/  LDL.LU R252, [R1+0x1c] ;  /* 0x00001c0001fc7983 */ /* 0x000ee20000300800 */
[----:B------:R-:W-:Y:S01]  /*1cc0*/  FADD.FTZ R12, R192, R12 ;  /* 0x0000000cc00c7221 */ /* 0x000fe20000010000 */
[----:B------:R-:W-:Y:S01]  /*1cd0*/  FFMA.FTZ R95, R234, R10, R95 ;  /* 0x0000000aea5f7223 */ /* 0x000fe2000001005f */
[----:B------:R-:W-:Y:S01]  /*1ce0*/  FADD.FTZ R127, R127, R10 ;  /* 0x0000000a7f7f7221 */ /* 0x000fe20000010000 */
[----:B------:R-:W3:Y:S01]  /*1cf0*/  LDL R13, [R1+0x54] ;  /* 0x00005400010d7983 */ /* 0x000ee20000100800 */
[----:B------:R-:W-:Y:S01]  /*1d00*/  FADD.FTZ R10, R200, R12 ;  /* 0x0000000cc80a7221 */ /* 0x000fe20000010000 */
[----:B------:R-:W-:Y:S01]  /*1d10*/  FFMA.FTZ R9, R232, R18, R9 ;  /* 0x00000012e8097223 */ /* 0x000fe20000010009 */
[----:B------:R-:W-:Y:S01]  /*1d20*/  FFMA.FTZ R101, R228, R8, R101 ;  /* 0x00000008e4657223 */ /* 0x000fe20000010065 */
[----:B------:R-:W-:Y:S01]  /*1d30*/  FADD.FTZ R133, R133, R8 ;  /* 0x0000000885857221 */ /* 0x000fe20000010000 */
[----:B------:R-:W-:Y:S01]  /*1d40*/  FADD.FTZ R10, R19, R10 ;  /* 0x0000000a130a7221 */ /* 0x000fe20000010000 */
[----:B------:R-:W3:Y:S03]  /*1d50*/  LDL R12, [R1+0x30] ;  /* 0x00003000010c7983 */ /* 0x000ee60000100800 */
[----:B------:R-:W-:Y:S01]  /*1d60*/  FADD.FTZ R10, R199, R10 ;  /* 0x0000000ac70a7221 */ /* 0x000fe20000010000 */
[----:B------:R-:W-:-:S03]  /*1d70*/  FFMA.FTZ R9, R231, R198, R9 ;  /* 0x000000c6e7097223 */ /* 0x000fc60000010009 */
[----:B------:R-:W-:Y:S01]  /*1d80*/  FADD.FTZ R10, R18, R10 ;  /* 0x0000000a120a7221 */ /* 0x000fe20000010000 */
[----:B------:R-:W-:-:S03]  /*1d90*/  FFMA.FTZ R9, R230, R16, R9 ;  /* 0x00000010e6097223 */ /* 0x000fc60000010009 */
[----:B------:R-:W-:-:S04]  /*1da0*/  FADD.FTZ R10, R198, R10 ;  /* 0x0000000ac60a7221 */ /* 0x000fc80000010000 */
[----:B------:R-:W-:Y:S01]  /*1db0*/  FADD.FTZ R10, R16, R10 ;  /* 0x0000000a100a7221 */ /* 0x000fe20000010000 */
[-C--:B------:R-:W-:Y:S01]  /*1dc0*/  FFMA.FTZ R103, R226, R7.reuse, R103 ;  /* 0x00000007e2677223 */ /* 0x080fe20000010067 */
[----:B------:R-:W-:Y:S01]  /*1dd0*/  FADD.FTZ R135, R135, R7 ;  /* 0x0000000787877221 */ /* 0x000fe20000010000 */
[----:B--2---:R-:W-:Y:S01]  /*1de0*/  FMUL.FTZ R15, R14, R8 ;  /* 0x000000080e0f7220 */ /* 0x004fe20000410000 */
[----:B----4-:R-:W-:Y:S02]  /*1df0*/  FMUL.FTZ R14, R11, R7 ;  /* 0x000000070b0e7220 */ /* 0x010fe40000410000 */
[----:B------:R-:W2:Y:S01]  /*1e00*/  LDL R11, [R1+0x5c] ;  /* 0x00005c00010b7983 */ /* 0x000ea20000100800 */
[----:B------:R-:W-:Y:S01]  /*1e10*/  FFMA.FTZ R8, R229, R197, R9 ;  /* 0x000000c5e5087223 */ /* 0x000fe20000010009 */
[----:B------:R-:W-:-:S03]  /*1e20*/  FADD.FTZ R9, R197, R10 ;  /* 0x0000000ac5097221 */ /* 0x000fc60000010000 */
[----:B------:R-:W-:Y:S01]  /*1e30*/  FFMA.FTZ R8, R228, R15, R8 ;  /* 0x0000000fe4087223 */ /* 0x000fe20000010008 */
[----:B------:R-:W-:-:S03]  /*1e40*/  FADD.FTZ R9, R15, R9 ;  /* 0x000000090f097221 */ /* 0x000fc60000010000 */
[----:B------:R-:W-:Y:S01]  /*1e50*/  FFMA.FTZ R7, R227, R196, R8 ;  /* 0x000000c4e3077223 */ /* 0x000fe20000010008 */
[----:B---3--:R-:W-:-:S05]  /*1e60*/  FADD.FTZ R252, R252, R54 ;  /* 0x00000036fcfc7221 */ /* 0x008fca0000010000 */
[----:B------:R1:W-:Y:S04]  /*1e70*/  STL [R1+0x1c], R252 ;  /* 0x00001cfc01007387 */ /* 0x0003e80000100800 */
[----:B------:R-:W3:Y:S01]  /*1e80*/  LDL R10, [R1+0x44] ;  /* 0x00004400010a7983 */ /* 0x000ee20000100800 */
[----:B------:R-:W-:-:S03]  /*1e90*/  FADD.FTZ R8, R196, R9 ;  /* 0x00000009c4087221 */ /* 0x000fc60000010000 */
[----:B------:R-:W4:Y:S01]  /*1ea0*/  LDL R9, [R1+0x4c] ;  /* 0x00004c0001097983 */ /* 0x000f220000100800 */
        /* <DEDUP_REMOVED lines=9> */
[----:B------:R-:W-:Y:S01]  /*1f40*/  FADD.FTZ R139, R139, R5 ;  /* 0x000000058b8b7221 */ /* 0x000fe20000010000 */
[----:B------:R-:W-:Y:S01]  /*1f50*/  FFMA.FTZ R107, R222, R5, R107 ;  /* 0x00000005de6b7223 */ /* 0x000fe2000001006b */
[----:B------:R-:W-:Y:S01]  /*1f60*/  FFMA.FTZ R7, R223, R194, R7 ;  /* 0x000000c2df077223 */ /* 0x000fe20000010007 */
[-C--:B------:R-:W-:Y:S01]  /*1f70*/  FFMA.FTZ R112, R217, R54.reuse, R112 ;  /* 0x00000036d9707223 */ /* 0x080fe20000010070 */
[----:B------:R-:W-:Y:S01]  /*1f80*/  FMUL.FTZ R12, R12, R54 ;  /* 0x000000360c0c7220 */ /* 0x000fe20000410000 */
[----:B------:R-:W-:Y:S01]  /*1f90*/  FFMA.FTZ R109, R220, R4, R109 ;  /* 0x00000004dc6d7223 */ /* 0x000fe2000001006d */
[----:B------:R-:W-:Y:S01]  /*1fa0*/  FADD.FTZ R141, R141, R4 ;  /* 0x000000048d8d7221 */ /* 0x000fe20000010000 */
[----:B------:R-:W4:Y:S01]  /*1fb0*/  LDL.LU R54, [R1+0x24] ;  /* 0x0000240001367983 */ /* 0x000f220000300800 */
[----:B------:R-:W-:Y:S01]  /*1fc0*/  FFMA.FTZ R111, R218, R3, R111 ;  /* 0x00000003da6f7223 */ /* 0x000fe2000001006f */
[----:B------:R-:W-:Y:S01]  /*1fd0*/  FADD.FTZ R143, R143, R3 ;  /* 0x000000038f8f7221 */ /* 0x000fe20000010000 */
[----:B--2---:R-:W-:Y:S01]  /*1fe0*/  FMUL.FTZ R11, R11, R5 ;  /* 0x000000050b0b7220 */ /* 0x004fe20000410000 */
[----:B------:R-:W-:-:S03]  /*1ff0*/  FADD.FTZ R5, R194, R6 ;  /* 0x00000006c2057221 */ /* 0x000fc60000010000 */
[----:B------:R-:W-:Y:S01]  /*2000*/  FFMA.FTZ R7, R222, R11, R7 ;  /* 0x0000000bde077223 */ /* 0x000fe20000010007 */
[----:B------:R-:W-:Y:S01]  /*2010*/  FADD.FTZ R5, R11, R5 ;  /* 0x000000050b057221 */ /* 0x000fe20000010000 */
[----:B------:R-:W-:Y:S02]  /*2020*/  SHF.L.U32 R6, R53, 0x10, RZ ;  /* 0x0000001035067819 */ /* 0x000fe400000006ff */
[----:B------:R-:W2:Y:S01]  /*2030*/  LDL.LU R53, [R1+0x20] ;  /* 0x0000200001357983 */ /* 0x000ea20000300800 */
[----:B------:R-:W-:-:S03]  /*2040*/  FADD.FTZ R5, R193, R5 ;  /* 0x00000005c1057221 */ /* 0x000fc60000010000 */
[----:B------:R-:W2:Y:S04]  /*2050*/  LDL R8, [R1+0x34] ;  /* 0x0000340001087983 */ /* 0x000ea80000100800 */
[----:B-1----:R-:W2:Y:S01]  /*2060*/  LDL R252, [R1+0x3c] ;  /* 0x00003c0001fc7983 */ /* 0x002ea20000100800 */
[----:B---3--:R-:W-:Y:S01]  /*2070*/  FMUL.FTZ R10, R10, R4 ;  /* 0x000000040a0a7220 */ /* 0x008fe20000410000 */
[----:B------:R-:W-:Y:S02]  /*2080*/  FFMA.FTZ R4, R221, R193, R7 ;  /* 0x000000c1dd047223 */ /* 0x000fe40000010007 */
[----:B------:R-:W3:Y:S01]  /*2090*/  LDL R7, [R1+0x38] ;  /* 0x0000380001077983 */ /* 0x000ee20000100800 */
[----:B------:R-:W-:Y:S01]  /*20a0*/  FADD.FTZ R5, R5, R10 ;  /* 0x0000000a05057221 */ /* 0x000fe20000010000 */
[----:B------:R-:W-:Y:S01]  /*20b0*/  FFMA.FTZ R4, R220, R10, R4 ;  /* 0x0000000adc047223 */ /* 0x000fe20000010004 */
[----:B----4-:R-:W-:-:S03]  /*20c0*/  FMUL.FTZ R9, R9, R3 ;  /* 0x0000000309097220 */ /* 0x010fc60000410000 */
[----:B------:R-:W-:Y:S01]  /*20d0*/  FFMA.FTZ R3, R219, R17, R4 ;  /* 0x00000011db037223 */ /* 0x000fe20000010004 */
[----:B------:R-:W-:Y:S02]  /*20e0*/  FADD.FTZ R4, R5, R17 ;  /* 0x0000001105047221 */ /* 0x000fe40000010000 */
[----:B------:R-:W4:Y:S02]  /*20f0*/  LDL.LU R5, [R1+0x28] ;  /* 0x0000280001057983 */ /* 0x000f240000300800 */
[----:B------:R-:W-:Y:S01]  /*2100*/  FADD.FTZ R4, R4, R9 ;  /* 0x0000000904047221 */ /* 0x000fe20000010000 */
[----:B------:R-:W-:Y:S01]  /*2110*/  FFMA.FTZ R113, R216, R2, R113 ;  /* 0x00000002d8717223 */ /* 0x000fe20000010071 */
[----:B------:R-:W-:Y:S01]  /*2120*/  FFMA.FTZ R115, R206, R6, R115 ;  /* 0x00000006ce737223 */ /* 0x000fe20000010073 */
[----:B------:R-:W-:Y:S01]  /*2130*/  FADD.FTZ R54, R54, R52 ;  /* 0x0000003436367221 */ /* 0x000fe20000010000 */
[----:B------:R-:W-:-:S04]  /*2140*/  FFMA.FTZ R114, R207, R52, R114 ;  /* 0x00000034cf727223 */ /* 0x000fc80000010072 */
[----:B------:R1:W-:Y:S01]  /*2150*/  STL [R1+0x24], R54 ;  /* 0x0000243601007387 */ /* 0x0003e20000100800 */
[----:B------:R-:W-:-:S03]  /*2160*/  FFMA.FTZ R3, R218, R9, R3 ;  /* 0x00000009da037223 */ /* 0x000fc60000010003 */
[----:B-1----:R0:W5:Y:S01]  /*2170*/  LDL.LU R54, [R1+0xb8] ;  /* 0x0000b80001367983 */ /* 0x0021620000300800 */
[----:B------:R-:W-:Y:S01]  /*2180*/  FFMA.FTZ R3, R217, R12, R3 ;  /* 0x0000000cd9037223 */ /* 0x000fe20000010003 */
[----:B--2---:R-:W-:Y:S01]  /*2190*/  FADD.FTZ R53, R53, R2 ;  /* 0x0000000235357221 */ /* 0x004fe20000010000 */
[----:B------:R-:W-:Y:S01]  /*21a0*/  FMUL.FTZ R8, R8, R2 ;  /* 0x0000000208087220 */ /* 0x000fe20000410000 */
[----:B------:R-:W-:-:S04]  /*21b0*/  FADD.FTZ R2, R4, R12 ;  /* 0x0000000c04027221 */ /* 0x000fc80000010000 */
[----:B------:R-:W-:Y:S01]  /*21c0*/  FADD.FTZ R2, R2, R8 ;  /* 0x0000000802027221 */ /* 0x000fe20000010000 */
[----:B------:R1:W-:Y:S04]  /*21d0*/  STL [R1+0x20], R53 ;  /* 0x0000203501007387 */ /* 0x0003e80000100800 */
[----:B-1----:R0:W5:Y:S01]  /*21e0*/  LDL.LU R53, [R1+0xb4] ;  /* 0x0000b40001357983 */ /* 0x0021620000300800 */
[----:B---3--:R-:W-:-:S03]  /*21f0*/  FMUL.FTZ R7, R7, R52 ;  /* 0x0000003407077220 */ /* 0x008fc60000410000 */
[----:B------:R0:W5:Y:S01]  /*2200*/  LDL.LU R52, [R1+0xb0] ;  /* 0x0000b00001347983 */ /* 0x0001620000300800 */
[----:B------:R-:W-:Y:S01]  /*2210*/  FADD.FTZ R2, R2, R7 ;  /* 0x0000000702027221 */ /* 0x000fe20000010000 */
[----:B----4-:R-:W-:Y:S01]  /*2220*/  FADD.FTZ R5, R5, R6 ;  /* 0x0000000605057221 */ /* 0x010fe20000010000 */
[----:B------:R-:W-:-:S04]  /*2230*/  FMUL.FTZ R6, R252, R6 ;  /* 0x00000006fc067220 */ /* 0x000fc80000410000 */
[----:B------:R-:W-:Y:S01]  /*2240*/  FADD.FTZ R2, R2, R6 ;  /* 0x0000000602027221 */ /* 0x000fe20000010000 */
[----:B------:R0:W-:Y:S04]  /*2250*/  STL [R1+0x28], R5 ;  /* 0x0000280501007387 */ /* 0x0001e80000100800 */
[----:B------:R0:W-:Y:S01]  /*2260*/  STL [R1], R2 ;  /* 0x0000000201007387 */ /* 0x0001e20000100800 */
[----:B------:R-:W-:-:S04]  /*2270*/  FFMA.FTZ R3, R216, R8, R3 ;  /* 0x00000008d8037223 */ /* 0x000fc80000010003 */
[----:B------:R-:W-:-:S04]  /*2280*/  FFMA.FTZ R3, R207, R7, R3 ;  /* 0x00000007cf037223 */ /* 0x000fc80000010003 */
[----:B------:R-:W-:Y:S01]  /*2290*/  FFMA.FTZ R252, R206, R6, R3 ;  /* 0x00000006cefc7223 */ /* 0x000fe20000010003 */
[----:B0-----:R-:W-:Y:S06]  /*22a0*/  BRA `(.L_x_9304) ;  /* 0x00000004000c7947 */ /* 0x001fec0003800000 */
.L_x_9303:
[----:B------:R-:W2:Y:S01]  /*22b0*/  LDL R3, [R1+0x4] ;  /* 0x0000040001037983 */ /* 0x000ea20000100800 */
[----:B------:R-:W-:Y:S02]  /*22c0*/  MOV R5, UR14 ;  /* 0x0000000e00057c02 */ /* 0x000fe40008000f00 */
[----:B------:R-:W-:Y:S02]  /*22d0*/  MOV R252, RZ ;  /* 0x000000ff00fc7202 */ /* 0x000fe40000000f00 */
[----:B------:R-:W-:Y:S01]  /*22e0*/  ISETP.NE.U32.AND P0, PT, R5, RZ, PT ;  /* 0x000000ff0500720c */ /* 0x000fe20003f05070 */
[----:B------:R0:W-:Y:S01]  /*22f0*/  STL [R1+0x8], R5 ;  /* 0x0000080501007387 */ /* 0x0001e20000100800 */
[----:B--2---:R-:W-:-:S13]  /*2300*/  ISETP.GE.AND P3, PT, R3, 0x1, PT ;  /* 0x000000010300780c */ /* 0x004fda0003f66270 */
[----:B------:R-:W1:Y:S01]  /*2310*/  @P3 LDC R2, c[0x0][0x388] ;  /* 0x0000e200ff023b82 */ /* 0x000e620000000800 */
[----:B------:R-:W-:-:S05]  /*2320*/  @P3 IADD3 R3, PT, PT, R3, -0x1, RZ ;  /* 0xffffffff03033810 */ /* 0x000fca0007ffe0ff */
[----:B-1----:R-:W-:-:S05]  /*2330*/  @P3 IMAD R3, R3, R2, RZ ;  /* 0x0000000203033224 */ /* 0x002fca00078e02ff */
[----:B------:R-:W-:-:S04]  /*2340*/  @P3 SHF.R.S32.HI R2, RZ, 0x1f, R3 ;  /* 0x0000001fff023819 */ /* 0x000fc80000011403 */
[----:B------:R-:W-:Y:S02]  /*2350*/  @P3 LEA.HI R3, R2, R3, RZ, 0x3 ;  /* 0x0000000302033211 */ /* 0x000fe400078f18ff */
[----:B------:R-:W1:Y:S02]  /*2360*/  @P3 S2R R2, SR_TID.X ;  /* 0x0000000000023919 */ /* 0x000e640000002100 */
[----:B-1----:R-:W-:Y:S01]  /*2370*/  @P3 LOP3.LUT R4, R2, 0x1f, RZ, 0xc0, !PT ;  /* 0x0000001f02043812 */ /* 0x002fe200078ec0ff */
[----:B------:R-:W-:-:S03]  /*2380*/  HFMA2 R2, -RZ, RZ, 0, 0 ;  /* 0x00000000ff027431 */ /* 0x000fc600000001ff */
[----:B------:R-:W-:Y:S02]  /*2390*/  @P3 LEA.HI.SX32 R2, R3, R4, 0x1d ;  /* 0x0000000403023211 */ /* 0x000fe400078feaff */
[----:B------:R-:W-:-:S04]  /*23a0*/  MOV R3, UR15 ;  /* 0x0000000f00037c02 */ /* 0x000fc80008000f00 */
[----:B------:R-:W-:Y:S01]  /*23b0*/  ISETP.NE.AND.EX P0, PT, R3, RZ, PT, P0 ;  /* 0x000000ff0300720c */ /* 0x000fe20003f05300 */
[----:B------:R0:W-:Y:S04]  /*23c0*/  STL [R1+0xc], R3 ;  /* 0x00000c0301007387 */ /* 0x0001e80000100800 */
[----:B------:R0:W-:Y:S08]  /*23d0*/  STL [R1], RZ ;  /* 0x000000ff01007387 */ /* 0x0001f00000100800 */
[----:B0-----:R-:W-:Y:S05]  /*23e0*/  @P0 BRA `(.L_x_9305) ;  /* 0x0000000000340947 */ /* 0x001fea0003800000 */
[----:B------:R-:W0:Y:S01]  /*23f0*/  LDC.64 R212, c[0x0][0x3b0] ;  /* 0x0000ec00ffd47b82 */ /* 0x000e220000000a00 */
[C---:B------:R-:W-:Y:S02]  /*2400*/  IADD3 R210, PT, PT, R2.reuse, 0x40, RZ ;  /* 0x0000004002d27810 */ /* 0x040fe40007ffe0ff */
[C---:B------:R-:W-:Y:S02]  /*2410*/  IADD3 R208, PT, PT, R2.reuse, 0x60, RZ ;  /* 0x0000006002d07810 */ /* 0x040fe40007ffe0ff */
[----:B------:R-:W-:Y:S01]  /*2420*/  IADD3 R4, PT, PT, R2, 0x20, RZ ;  /* 0x0000002002047810 */ /* 0x000fe20007ffe0ff */
[----:B0-----:R-:W-:-:S04]  /*2430*/  IMAD.WIDE.U32 R210, R210, 0x8, R212 ;  /* 0x00000008d2d27825 */ /* 0x001fc800078e00d4 */
[--C-:B------:R-:W-:Y:S02]  /*2440*/  IMAD.WIDE.U32 R208, R208, 0x8, R212.reuse ;  /* 0x00000008d0d07825 */ /* 0x100fe400078e00d4 */
[----:B------:R-:W5:Y:S02]  /*2450*/  LDG.E.64 R210, desc[UR6][R210.64] ;  /* 0x00000006d2d27981 */ /* 0x000f64000c1e1b00 */
[--C-:B------:R-:W-:Y:S02]  /*2460*/  IMAD.WIDE.U32 R2, R2, 0x8, R212.reuse ;  /* 0x0000000802027825 */ /* 0x100fe400078e00d4 */
[----:B------:R-:W5:Y:S02]  /*2470*/  LDG.E.64 R208, desc[UR6][R208.64] ;  /* 0x00000006d0d07981 */ /* 0x000f64000c1e1b00 */
[----:B------:R-:W-:Y:S02]  /*2480*/  IMAD.WIDE.U32 R4, R4, 0x8, R212 ;  /* 0x0000000804047825 */ /* 0x000fe400078e00d4 */
[----:B------:R0:W5:Y:S04]  /*2490*/  LDG.E.64 R214, desc[UR6][R2.64] ;  /* 0x0000000602d67981 */ /* 0x000168000c1e1b00 */
[----:B------:R0:W5:Y:S01]  /*24a0*/  LDG.E.64 R212, desc[UR6][R4.64] ;  /* 0x0000000604d47981 */ /* 0x000162000c1e1b00 */
[----:B------:R-:W-:Y:S05]  /*24b0*/  BRA `(.L_x_9304) ;  /* 0x0000000000887947 */ /* 0x000fea0003800000 */
.L_x_9305:
[----:B------:R-:W0:Y:S01]  /*24c0*/  S2R R5, SR_TID.X ;  /* 0x0000000000057919 */ /* 0x000e220000002100 */
[----:B------:R-:W1:Y:S01]  /*24d0*/  LDC.64 R30, c[0x0][0x3b0] ;  /* 0x0000ec00ff1e7b82 */ /* 0x000e620000000a00 */
[----:B------:R-:W-:Y:S01]  /*24e0*/  IMAD R3, R251, UR8, RZ ;  /* 0x00000008fb037c24 */ /* 0x000fe2000f8e02ff */
[----:B------:R-:W-:-:S04]  /*24f0*/  IADD3 R20, PT, PT, R2, 0x20, RZ ;  /* 0x0000002002147810 */ /* 0x000fc80007ffe0ff */
[----:B------:R-:W-:Y:S02]  /*2500*/  SHF.R.S32.HI R4, RZ, 0x1f, R3 ;  /* 0x0000001fff047819 */ /* 0x000fe40000011403 */
[----:B------:R-:W2:Y:S02]  /*2510*/  LDC.64 R32, c[0x0][0x438] ;  /* 0x00010e00ff207b82 */ /* 0x000ea40000000a00 */
[----:B------:R-:W-:Y:S02]  /*2520*/  LEA.HI R3, R4, R3, RZ, 0x3 ;  /* 0x0000000304037211 */ /* 0x000fe400078f18ff */
[----:B------:R-:W-:Y:S01]  /*2530*/  IADD3 R4, PT, PT, R2, 0x40, RZ ;  /* 0x0000004002047810 */ /* 0x000fe20007ffe0ff */
[----:B-1----:R-:W-:-:S04]  /*2540*/  IMAD.WIDE.U32 R26, R20, 0x8, R30 ;  /* 0x00000008141a7825 */ /* 0x002fc800078e001e */
[--C-:B------:R-:W-:Y:S01]  /*2550*/  IMAD.WIDE.U32 R28, R4, 0x8, R30.reuse ;  /* 0x00000008041c7825 */ /* 0x100fe200078e001e */
[----:B------:R1:W5:Y:S01]  /*2560*/  LDG.E.64 R212, desc[UR6][R26.64] ;  /* 0x000000061ad47981 */ /* 0x000362000c1e1b00 */
[----:B0-----:R-:W-:Y:S02]  /*2570*/  LOP3.LUT R5, R5, 0x1f, RZ, 0xc0, !PT ;  /* 0x0000001f05057812 */ /* 0x001fe400078ec0ff */
[C---:B------:R-:W-:Y:S01]  /*2580*/  IMAD.WIDE.U32 R24, R2.reuse, 0x8, R30 ;  /* 0x0000000802187825 */ /* 0x040fe200078e001e */
[----:B------:R1:W5:Y:S01]  /*2590*/  LDG.E.64 R210, desc[UR6][R28.64] ;  /* 0x000000061cd27981 */ /* 0x000362000c1e1b00 */
[----:B------:R-:W-:Y:S02]  /*25a0*/  LEA.HI.SX32 R3, R3, R5, 0x1d ;  /* 0x0000000503037211 */ /* 0x000fe400078feaff */
[----:B------:R-:W-:Y:S01]  /*25b0*/  IADD3 R5, PT, PT, R2, 0x60, RZ ;  /* 0x0000006002057810 */ /* 0x000fe20007ffe0ff */
[----:B------:R1:W5:Y:S01]  /*25c0*/  LDG.E.64 R214, desc[UR6][R24.64] ;  /* 0x0000000618d67981 */ /* 0x000362000c1e1b00 */
[----:B------:R-:W-:-:S02]  /*25d0*/  IADD3 R20, PT, PT, R3, 0x40, RZ ;  /* 0x0000004003147810 */ /* 0x000fc40007ffe0ff */
[----:B------:R-:W-:Y:S01]  /*25e0*/  IADD3 R22, PT, PT, R3, 0x60, RZ ;  /* 0x0000006003167810 */ /* 0x000fe20007ffe0ff */
[----:B------:R-:W-:Y:S01]  /*25f0*/  IMAD.WIDE.U32 R30, R5, 0x8, R30 ;  /* 0x00000008051e7825 */ /* 0x000fe200078e001e */
[----:B------:R-:W-:-:S03]  /*2600*/  IADD3 R4, PT, PT, R3, 0x20, RZ ;  /* 0x0000002003047810 */ /* 0x000fc60007ffe0ff */
[--C-:B--2---:R-:W-:Y:S01]  /*2610*/  IMAD.WIDE.U32 R20, R20, 0x20, R32.reuse ;  /* 0x0000002014147825 */ /* 0x104fe200078e0020 */
[----:B------:R1:W5:Y:S03]  /*2620*/  LDG.E.64 R208, desc[UR6][R30.64] ;  /* 0x000000061ed07981 */ /* 0x000366000c1e1b00 */
[----:B------:R-:W-:-:S04]  /*2630*/  IMAD.WIDE.U32 R22, R22, 0x20, R32 ;  /* 0x0000002016167825 */ /* 0x000fc800078e0020 */
        /* <DEDUP_REMOVED lines=8> */
[----:B------:R1:W5:Y:S04]  /*26c0*/  LDG.E.128 R36, desc[UR6][R4.64+0x10] ;  /* 0x0000100604247981 */ /* 0x000368000c1e1d00 */
[----:B------:R-:W5:Y:S02]  /*26d0*/  LDG.E.128 R20, desc[UR6][R22.64+0x10] ;  /* 0x0000100616147981 */ /* 0x000f64000c1e1d00 */
.L_x_9304:
[----:B------:R-:W-:Y:S05]  /*26e0*/  BSYNC.RECONVERGENT B1 ;  /* 0x0000000000017941 */ /* 0x000fea0003800200 */
.L_x_9302:
[----:B------:R-:W-:-:S03]  /*26f0*/  UMOV UR4, 0xffffffff ;  /* 0xffffffff00047882 */ /* 0x000fc60000000000 */
[----:B------:R-:W-:Y:S05]  /*2700*/  BRA.DIV UR4, `(.L_x_9306) ;  /* 0x000000ee04187947 */ /* 0x000fea000b800000 */
[----:B01----:R-:W2:Y:S04]  /*2710*/  LDL.LU R3, [R1] ;  /* 0x0000000001037983 */ /* 0x003ea80000300800 */
[----:B--2---:R-:W0:Y:S02]  /*2720*/  SHFL.BFLY PT, R2, R3, 0x1, 0x1f ;  /* 0x0c201f0003027f89 */ /* 0x004e2400000e0000 */
        /* <DEDUP_REMOVED lines=14> */
[----:B------:R-:W-:Y:S04]  /*2810*/  STL [R1], R3 ;  /* 0x0000000301007387 */ /* 0x000fe80000100800 */
[----:B------:R-:W1:Y:S01]  /*2820*/  SHFL.BFLY PT, R3, R3, 0x10, 0x1f ;  /* 0x0e001f0003037f89 */ /* 0x000e6200000e0000 */
[----:B0-----:R-:W-:-:S05]  /*2830*/  FADD.FTZ R252, R252, R2 ;  /* 0x00000002fcfc7221 */ /* 0x001fca0000010000 */
[----:B------:R0:W2:Y:S04]  /*2840*/  SHFL.BFLY PT, R2, R252, 0x10, 0x1f ;  /* 0x0e001f00fc027f89 */ /* 0x0000a800000e0000 */
[----:B-1----:R0:W-:Y:S02]  /*2850*/  STL [R1+0x10], R3 ;  /* 0x0000100301007387 */ /* 0x0021e40000100800 */
.L_x_9687:
[----:B------:R-:W3:Y:S04]  /*2860*/  LDL.LU R5, [R1+0x10] ;  /* 0x0000100001057983 */ /* 0x000ee80000300800 */
[----:B------:R-:W3:Y:S04]  /*2870*/  LDL.LU R4, [R1] ;  /* 0x0000000001047983 */ /* 0x000ee80000300800 */
[----:B0-----:R-:W4:Y:S04]  /*2880*/  LDL.LU R3, [R1+0x4] ;  /* 0x0000040001037983 */ /* 0x001f280000300800 */
[----:B------:R2:W-:Y:S02]  /*2890*/  STL [R1+0xb0], R0 ;  /* 0x0000b00001007387 */ /* 0x0005e40000100800 */
[----:B--2---:R-:W-:Y:S01]  /*28a0*/  FADD.FTZ R0, R252, R2 ;  /* 0x00000002fc007221 */ /* 0x004fe20000010000 */
[----:B------:R-:W-:-:S02]  /*28b0*/  HFMA2 R252, -RZ, RZ, 0, 0 ;  /* 0x00000000fffc7431 */ /* 0x000fc400000001ff */
[----:B---3--:R-:W-:Y:S02]  /*28c0*/  FADD.FTZ R4, R4, R5 ;  /* 0x0000000504047221 */ /* 0x008fe40000010000 */
[----:B------:R-:W0:Y:S01]  /*28d0*/  S2R R5, SR_TID.X ;  /* 0x0000000000057919 */ /* 0x000e220000002100 */
[----:B----4-:R-:W-:Y:S01]  /*28e0*/  @P3 IADD3 R2, PT, PT, R3, -0x1, RZ ;  /* 0xffffffff03023810 */ /* 0x010fe20007ffe0ff */
[----:B------:R-:W-:Y:S01]  /*28f0*/  IMAD R3, R251, UR8, RZ ;  /* 0x00000008fb037c24 */ /* 0x000fe2000f8e02ff */
[----:B------:R1:W-:Y:S03]  /*2900*/  STL [R1+0x10], R4 ;  /* 0x0000100401007387 */ /* 0x0003e60000100800 */
[----:B------:R-:W-:Y:S01]  /*2910*/  @P3 IMAD R2, R2, UR8, RZ ;  /* 0x0000000802023c24 */ /* 0x000fe2000f8e02ff */
[----:B-1----:R-:W-:-:S04]  /*2920*/  SHF.R.S32.HI R4, RZ, 0x1f, R3 ;  /* 0x0000001fff047819 */ /* 0x002fc80000011403 */
[----:B------:R-:W-:Y:S02]  /*2930*/  LEA.HI R3, R4, R3, RZ, 0x3 ;  /* 0x0000000304037211 */ /* 0x000fe400078f18ff */
[----:B------:R-:W-:-:S04]  /*2940*/  @P3 SHF.R.S32.HI R4, RZ, 0x1f, R2 ;  /* 0x0000001fff043819 */ /* 0x000fc80000011402 */
[----:B------:R-:W-:Y:S02]  /*2950*/  @P3 LEA.HI R2, R4, R2, RZ, 0x3 ;  /* 0x0000000204023211 */ /* 0x000fe400078f18ff */
[----:B0-----:R-:W-:-:S04]  /*2960*/  LOP3.LUT R4, R5, 0x1f, RZ, 0xc0, !PT ;  /* 0x0000001f05047812 */ /* 0x001fc800078ec0ff */
[-C--:B------:R-:W-:Y:S02]  /*2970*/  LEA.HI.SX32 R5, R3, R4.reuse, 0x1d ;  /* 0x0000000403057211 */ /* 0x080fe400078feaff */
[----:B------:R-:W-:Y:S02]  /*2980*/  @P3 LEA.HI.SX32 R252, R2, R4, 0x1d ;  /* 0x0000000402fc3211 */ /* 0x000fe400078feaff */
[----:B------:R-:W0:Y:S01]  /*2990*/  @P3 LDC.64 R2, c[0x0][0x390] ;  /* 0x0000e400ff023b82 */ /* 0x000e220000000a00 */
[----:B------:R-:W2:Y:S02]  /*29a0*/  LDL.LU R4, [R1+0x10] ;  /* 0x0000100001047983 */ /* 0x000ea40000300800 */
[----:B0-----:R-:W-:-:S05]  /*29b0*/  @P3 IMAD.WIDE.U32 R2, R252, 0x10, R2 ;  /* 0x00000010fc023825 */ /* 0x001fca00078e0002 */
[----:B------:R2:W5:Y:S04]  /*29c0*/  @P3 LDG.E.128 R176, desc[UR6][R2.64] ;  /* 0x0000000602b03981 */ /* 0x000568000c1e1d00 */
[----:B------:R-:W3:Y:S04]  /*29d0*/  LDL R2, [R1+0x8] ;  /* 0x0000080001027983 */ /* 0x000ee80000100800 */
[----:B------:R-:W4:Y:S01]  /*29e0*/  LDL R3, [R1+0xc] ;  /* 0x00000c0001037983 */ /* 0x000f220000100800 */
[----:B------:R-:W-:Y:S02]  /*29f0*/  ISETP.NE.AND P1, PT, RZ, UR9, PT ;  /* 0x00000009ff007c0c */ /* 0x000fe4000bf25270 */
[----:B---3--:R-:W-:-:S04]  /*2a00*/  ISETP.NE.U32.AND P0, PT, R2, RZ, PT ;  /* 0x000000ff0200720c */ /* 0x008fc80003f05070 */
[----:B----4-:R-:W-:Y:S01]  /*2a10*/  ISETP.NE.AND.EX P0, PT, R3, RZ, PT, P0 ;  /* 0x000000ff0300720c */ /* 0x010fe20003f05300 */
[----:B--2---:R-:W-:Y:S01]  /*2a20*/  FMUL.FTZ R3, R4, UR10 ;  /* 0x0000000a04037c20 */ /* 0x004fe20008410000 */
[----:B------:R-:W-:Y:S02]  /*2a30*/  FMUL.FTZ R4, R0, UR10 ;  /* 0x0000000a00047c20 */ /* 0x000fe40008410000 */
[----:B------:R0:W5:Y:S01]  /*2a40*/  LDL.LU R0, [R1+0xb0] ;  /* 0x0000b00001007983 */ /* 0x0001620000300800 */
[----:B------:R-:W-:Y:S01]  /*2a50*/  BSSY.RECONVERGENT B1, `(.L_x_9307) ;  /* 0x00003f4000017945 */ /* 0x000fe20003800200 */
[----:B------:R-:W-:-:S07]  /*2a60*/  FSEL R3, R3, RZ, !P1 ;  /* 0x000000ff03037208 */ /* 0x000fce0004800000 */
[----:B0-----:R-:W-:Y:S05]  /*2a70*/  @P0 BRA `(.L_x_9308) ;  /* 0x0000002400800947 */ /* 0x001fea0003800000 */
[----:B------:R-:W-:Y:S01]  /*2a80*/  MOV R2, UR20 ;  /* 0x0000001400027c02 */ /* 0x000fe20008000f00 */
[----:B-----5:R0:W-:Y:S03]  /*2a90*/  STL [R1+0xb0], R0 ;  /* 0x0000b00001007387 */ /* 0x0201e60000100800 */
[----:B------:R-:W-:Y:S02]  /*2aa0*/  ISETP.NE.U32.AND P0, PT, R2, RZ, PT ;  /* 0x000000ff0200720c */ /* 0x000fe40003f05070 */
[----:B0-----:R-:W-:-:S04]  /*2ab0*/  MOV R0, UR21 ;  /* 0x0000001500007c02 */ /* 0x001fc80008000f00 */
[----:B------:R-:W-:Y:S01]  /*2ac0*/  ISETP.NE.AND.EX P0, PT, R0, RZ, PT, P0 ;  /* 0x000000ff0000720c */ /* 0x000fe20003f05300 */
[----:B------:R0:W-:Y:S04]  /*2ad0*/  STL [R1], R0 ;  /* 0x0000000001007387 */ /* 0x0001e80000100800 */
[----:B0-----:R0:W5:Y:S08]  /*2ae0*/  LDL.LU R0, [R1+0xb0] ;  /* 0x0000b00001007983 */ /* 0x0011700000300800 */
[----:B------:R-:W-:Y:S05]  /*2af0*/  @P0 BRA `(.L_x_9309) ;  /* 0x00000014001c0947 */ /* 0x000fea0003800000 */
[----:B------:R-:W-:Y:S04]  /*2b00*/  BSSY.RECONVERGENT B2, `(.L_x_9310) ;  /* 0x0000029000027945 */ /* 0x000fe80003800200 */
[----:B------:R-:W-:Y:S05]  /*2b10*/  @!P3 BRA `(.L_x_9311) ;  /* 0x00000000009cb947 */ /* 0x000fea0003800000 */
[----:B------:R1:W-:Y:S01]  /*2b20*/  STL [R1+0x4], RZ ;  /* 0x000004ff01007387 */ /* 0x0003e20000100800 */
[----:B------:R-:W-:Y:S01]  /*2b30*/  LOP3.LUT P1, RZ, R214, 0xff, RZ, 0xc0, !PT ;  /* 0x000000ffd6ff7812 */ /* 0x000fe2000782c0ff */
[----:B------:R-:W-:-:S12]  /*2b40*/  BSSY.RECONVERGENT B3, `(.L_x_9312) ;  /* 0x0000010000037945 */ /* 0x000fd80003800200 */
[----:B-1----:R-:W-:Y:S05]  /*2b50*/  @!P1 BRA `(.L_x_9313) ;  /* 0x0000000000389947 */ /* 0x002fea0003800000 */
[----:B------:R1:W-:Y:S01]  /*2b60*/  STL [R1+0xb4], R5 ;  /* 0x0000b40501007387 */ /* 0x0003e20000100800 */
[----:B------:R-:W-:-:S03]  /*2b70*/  ISETP.GT.AND P0, PT, R250, RZ, PT ;  /* 0x000000fffa00720c */ /* 0x000fc60003f04270 */
[----:B------:R2:W-:Y:S01]  /*2b80*/  STL [R1+0xb0], R2 ;  /* 0x0000b00201007387 */ /* 0x0005e20000100800 */
[----:B-1---5:R-:W-:-:S04]  /*2b90*/  FFMA.FTZ R5, R0, R4, R3 ;  /* 0x0000000400057223 */ /* 0x022fc80000010003 */
[----:B--2---:R-:W-:-:S04]  /*2ba0*/  FADD.FTZ R2, R241, -R5 ;  /* 0x80000005f1027221 */ /* 0x004fc80000010000 */
[----:B------:R-:W-:-:S05]  /*2bb0*/  FMUL.FTZ R2, R249, R2 ;  /* 0x00000002f9027220 */ /* 0x000fca0000410000 */
[----:B------:R-:W-:-:S05]  /*2bc0*/  FSEL R2, R2, RZ, P0 ;  /* 0x000000ff02027208 */ /* 0x000fca0000000000 */
[----:B------:R-:W-:-:S04]  /*2bd0*/  FMUL.FTZ R2, R2, UR13 ;  /* 0x0000000d02027c20 */ /* 0x000fc80008410000 */
[----:B------:R-:W-:Y:S01]  /*2be0*/  FMUL.FTZ R5, R2, UR12 ;  /* 0x0000000c02057c20 */ /* 0x000fe20008410000 */
[----:B------:R-:W-:-:S05]  /*2bf0*/  SHF.L.U32 R2, R176, 0x10, RZ ;  /* 0x00000010b0027819 */ /* 0x000fca00000006ff */
[----:B------:R-:W-:Y:S02]  /*2c00*/  FMUL.FTZ R2, R2, R5 ;  /* 0x0000000502027220 */ /* 0x000fe40000410000 */
[----:B------:R1:W5:Y:S04]  /*2c10*/  LDL.LU R5, [R1+0xb4] ;  /* 0x0000b40001057983 */ /* 0x0003680000300800 */
[----:B------:R2:W-:Y:S04]  /*2c20*/  STL [R1+0x4], R2 ;  /* 0x0000040201007387 */ /* 0x0005e80000100800 */
[----:B--2---:R1:W5:Y:S02]  /*2c30*/  LDL.LU R2, [R1+0xb0] ;  /* 0x0000b00001027983 */ /* 0x0043640000300800 */
.L_x_9313:
[----:B------:R-:W-:Y:S05]  /*2c40*/  BSYNC.RECONVERGENT B3 ;  /* 0x0000000000037941 */ /* 0x000fea0003800200 */
.L_x_9312:
[----:B------:R2:W-:Y:S04]  /*2c50*/  STL [R1+0xb8], R6 ;  /* 0x0000b80601007387 */ /* 0x0005e80000100800 */
[----:B--2---:R-:W2:Y:S01]  /*2c60*/  LDL.LU R6, [R1+0x4] ;  /* 0x0000040001067983 */ /* 0x004ea20000300800 */
[----:B------:R-:W-:-:S03]  /*2c70*/  ISETP.GT.AND P0, PT, R250, RZ, PT ;  /* 0x000000fffa00720c */ /* 0x000fc60003f04270 */
[----:B-----5:R3:W-:Y:S04]  /*2c80*/  STL [R1+0xb4], R5 ;  /* 0x0000b40501007387 */ /* 0x0207e80000100800 */
[----:B------:R4:W-:Y:S01]  /*2c90*/  STL [R1+0xb0], R2 ;  /* 0x0000b00201007387 */ /* 0x0009e20000100800 */
[----:B--2---:R-:W-:Y:S01]  /*2ca0*/  FADD.FTZ R172, R172, R6 ;  /* 0x00000006acac7221 */ /* 0x004fe20000010000 */
[----:B------:R-:W-:-:S04]  /*2cb0*/  FFMA.FTZ R6, R0, R4, R3 ;  /* 0x0000000400067223 */ /* 0x000fc80000010003 */
[----:B------:R-:W-:-:S04]  /*2cc0*/  FADD.FTZ R6, R241, -R6 ;  /* 0x80000006f1067221 */ /* 0x000fc80000010000 */
[----:B------:R-:W-:-:S05]  /*2cd0*/  FMUL.FTZ R6, R249, R6 ;  /* 0x00000006f9067220 */ /* 0x000fca0000410000 */
[----:B------:R-:W-:-:S05]  /*2ce0*/  FSEL R6, R6, RZ, P0 ;  /* 0x000000ff06067208 */ /* 0x000fca0000000000 */
[----:B------:R-:W-:-:S04]  /*2cf0*/  FMUL.FTZ R6, R6, UR13 ;  /* 0x0000000d06067c20 */ /* 0x000fc80008410000 */
[----:B------:R-:W-:-:S04]  /*2d00*/  FMUL.FTZ R6, R6, UR12 ;  /* 0x0000000c06067c20 */ /* 0x000fc80008410000 */
[----:B------:R-:W-:-:S05]  /*2d10*/  FMUL.FTZ R6, R52, R6 ;  /* 0x0000000634067220 */ /* 0x000fca0000410000 */
[----:B------:R-:W-:-:S04]  /*2d20*/  FSEL R6, R6, RZ, P1 ;  /* 0x000000ff06067208 */ /* 0x000fc80000800000 */
[----:B---3--:R-:W-:Y:S02]  /*2d30*/  F2FP.BF16.F32.PACK_AB R5, RZ, R6 ;  /* 0x00000006ff05723e */ /* 0x008fe400000010ff */
[----:B------:R2:W5:Y:S02]  /*2d40*/  LDL.LU R6, [R1+0xb8] ;  /* 0x0000b80001067983 */ /* 0x0005640000300800 */
[----:B----4-:R-:W-:Y:S02]  /*2d50*/  PRMT R2, R5, 0x7610, R2 ;  /* 0x0000761005027816 */ /* 0x010fe40000000002 */
[----:B------:R2:W5:Y:S02]  /*2d60*/  LDL.LU R5, [R1+0xb4] ;  /* 0x0000b40001057983 */ /* 0x0005640000300800 */
[----:B------:R-:W-:Y:S02]  /*2d70*/  PRMT R180, R2, 0x7610, R180 ;  /* 0x0000761002b47816 */ /* 0x000fe400000000b4 */
[----:B------:R2:W5:Y:S05]  /*2d80*/  LDL.LU R2, [R1+0xb0] ;  /* 0x0000b00001027983 */ /* 0x00056a0000300800 */
.L_x_9311:
[----:B------:R-:W-:Y:S05]  /*2d90*/  BSYNC.RECONVERGENT B2 ;  /* 0x0000000000027941 */ /* 0x000fea0003800200 */
.L_x_9310:
[----:B------:R-:W-:Y:S04]  /*2da0*/  BSSY.RECONVERGENT B2, `(.L_x_9314) ;  /* 0x000002a000027945 */ /* 0x000fe80003800200 */
[----:B------:R-:W-:Y:S05]  /*2db0*/  @!P3 BRA `(.L_x_9315) ;  /* 0x0000000000a0b947 */ /* 0x000fea0003800000 */
[----:B------:R3:W-:Y:S01]  /*2dc0*/  STL [R1+0x4], RZ ;  /* 0x000004ff01007387 */ /* 0x0007e20000100800 */
[----:B------:R-:W-:Y:S01]  /*2dd0*/  LOP3.LUT P0, RZ, R214, 0xff00, RZ, 0xc0, !PT ;  /* 0x0000ff00d6ff7812 */ /* 0x000fe2000780c0ff */
[----:B------:R-:W-:-:S12]  /*2de0*/  BSSY.RECONVERGENT B3, `(.L_x_9316) ;  /* 0x0000011000037945 */ /* 0x000fd80003800200 */
[----:B---3--:R-:W-:Y:S05]  /*2df0*/  @!P0 BRA `(.L_x_9317) ;  /* 0x00000000003c8947 */ /* 0x008fea0003800000 */
[----:B-----5:R3:W-:Y:S01]  /*2e00*/  STL [R1+0xb4], R2 ;  /* 0x0000b40201007387 */ /* 0x0207e20000100800 */
[----:B------:R-:W-:-:S03]  /*2e10*/  ISETP.GT.AND P1, PT, R250, RZ, PT ;  /* 0x000000fffa00720c */ /* 0x000fc60003f24270 */
[----:B------:R4:W-:Y:S01]  /*2e20*/  STL [R1+0xb0], R0 ;  /* 0x0000b00001007387 */ /* 0x0009e20000100800 */
[----:B---3--:R-:W-:-:S04]  /*2e30*/  FFMA.FTZ R2, R248, R4, R3 ;  /* 0x00000004f8027223 */ /* 0x008fc80000010003 */
[----:B------:R-:W-:Y:S01]  /*2e40*/  FADD.FTZ R2, R205, -R2 ;  /* 0x80000002cd027221 */ /* 0x000fe20000010000 */
[----:B----4-:R-:W-:-:S03]  /*2e50*/  PRMT R0, R176, 0x7632, R0 ;  /* 0x00007632b0007816 */ /* 0x010fc60000000000 */
[----:B------:R-:W-:Y:S01]  /*2e60*/  FMUL.FTZ R2, R249, R2 ;  /* 0x00000002f9027220 */ /* 0x000fe20000410000 */
[----:B------:R-:W-:-:S04]  /*2e70*/  SHF.L.U32 R0, R0, 0x10, RZ ;  /* 0x0000001000007819 */ /* 0x000fc800000006ff */
[----:B------:R-:W-:-:S05]  /*2e80*/  FSEL R2, R2, RZ, P1 ;  /* 0x000000ff02027208 */ /* 0x000fca0000800000 */
[----:B------:R-:W-:-:S04]  /*2e90*/  FMUL.FTZ R2, R2, UR13 ;  /* 0x0000000d02027c20 */ /* 0x000fc80008410000 */
[----:B------:R-:W-:-:S04]  /*2ea0*/  FMUL.FTZ R2, R2, UR12 ;  /* 0x0000000c02027c20 */ /* 0x000fc80008410000 */
[----:B------:R-:W-:Y:S02]  /*2eb0*/  FMUL.FTZ R0, R0, R2 ;  /* 0x0000000200007220 */ /* 0x000fe40000410000 */
[----:B------:R3:W5:Y:S04]  /*2ec0*/  LDL.LU R2, [R1+0xb4] ;  /* 0x0000b40001027983 */ /* 0x0007680000300800 */
[----:B------:R4:W-:Y:S04]  /*2ed0*/  STL [R1+0x4], R0 ;  /* 0x0000040001007387 */ /* 0x0009e80000100800 */
[----:B----4-:R3:W5:Y:S02]  /*2ee0*/  LDL.LU R0, [R1+0xb0] ;  /* 0x0000b00001007983 */ /* 0x0107640000300800 */
.L_x_9317:
[----:B------:R-:W-:Y:S05]  /*2ef0*/  BSYNC.RECONVERGENT B3 ;  /* 0x0000000000037941 */ /* 0x000fea0003800200 */
.L_x_9316:
[----:B-----5:R4:W-:Y:S04]  /*2f00*/  STL [R1+0xb8], R5 ;  /* 0x0000b80501007387 */ /* 0x0209e80000100800 */
[----:B----4-:R-:W4:Y:S01]  /*2f10*/  LDL.LU R5, [R1+0x4] ;  /* 0x0000040001057983 */ /* 0x010f220000300800 */
[----:B------:R-:W-:-:S03]  /*2f20*/  ISETP.GT.AND P1, PT, R250, RZ, PT ;  /* 0x000000fffa00720c */ /* 0x000fc60003f24270 */
[----:B------:R0:W-:Y:S04]  /*2f30*/  STL [R1+0xb4], R2 ;  /* 0x0000b40201007387 */ /* 0x0001e80000100800 */
[----:B------:R1:W-:Y:S01]  /*2f40*/  STL [R1+0xb0], R0 ;  /* 0x0000b00001007387 */ /* 0x0003e20000100800 */
[----:B----4-:R-:W-:Y:S01]  /*2f50*/  FADD.FTZ R173, R173, R5 ;  /* 0x00000005adad7221 */ /* 0x010fe20000010000 */
        /* <DEDUP_REMOVED lines=8> */
[----:B0-----:R-:W-:Y:S02]  /*2fe0*/  F2FP.BF16.F32.PACK_AB R2, RZ, R5 ;  /* 0x00000005ff02723e */ /* 0x001fe400000010ff */
[----:B------:R4:W5:Y:S02]  /*2ff0*/  LDL.LU R5, [R1+0xb8] ;  /* 0x0000b80001057983 */ /* 0x0009640000300800 */
[----:B-1----:R-:W-:Y:S02]  /*3000*/  PRMT R0, R2, 0x7610, R0 ;  /* 0x0000761002007816 */ /* 0x002fe40000000000 */
[----:B------:R4:W5:Y:S02]  /*3010*/  LDL.LU R2, [R1+0xb4] ;  /* 0x0000b40001027983 */ /* 0x0009640000300800 */
[----:B------:R-:W-:Y:S02]  /*3020*/  PRMT R180, R180, 0x5410, R0 ;  /* 0x00005410b4b47816 */ /* 0x000fe40000000000 */
[----:B------:R4:W5:Y:S05]  /*3030*/  LDL.LU R0, [R1+0xb0] ;  /* 0x0000b00001007983 */ /* 0x00096a0000300800 */
.L_x_9315:
[----:B------:R-:W-:Y:S05]  /*3040*/  BSYNC.RECONVERGENT B2 ;  /* 0x0000000000027941 */ /* 0x000fea0003800200 */
.L_x_9314:
[----:B------:R-:W-:Y:S04]  /*3050*/  BSSY.RECONVERGENT B2, `(.L_x_9318) ;  /* 0x0000029000027945 */ /* 0x000fe80003800200 */
[----:B------:R-:W-:Y:S05]  /*3060*/  @!P3 BRA `(.L_x_9319) ;  /* 0x00000000009cb947 */ /* 0x000fea0003800000 */
[----:B------:R0:W-:Y:S01]  /*3070*/  STL [R1+0x4], RZ ;  /* 0x000004ff01007387 */ /* 0x0001e20000100800 */
[----:B------:R-:W-:Y:S01]  /*3080*/  LOP3.LUT P0, RZ, R214, 0xff0000, RZ, 0xc0, !PT ;  /* 0x00ff0000d6ff7812 */ /* 0x000fe2000780c0ff */
[----:B------:R-:W-:-:S12]  /*3090*/  BSSY.RECONVERGENT B3, `(.L_x_9320) ;  /* 0x0000010000037945 */ /* 0x000fd80003800200 */
[----:B0-----:R-:W-:Y:S05]  /*30a0*/  @!P0 BRA `(.L_x_9321) ;  /* 0x0000000000388947 */ /* 0x001fea0003800000 */
[----:B-----5:R0:W-:Y:S01]  /*30b0*/  STL [R1+0xb4], R2 ;  /* 0x0000b40201007387 */ /* 0x0201e20000100800 */
[----:B------:R-:W-:-:S03]  /*30c0*/  ISETP.GT.AND P1, PT, R250, RZ, PT ;  /* 0x000000fffa00720c */ /* 0x000fc60003f24270 */
[----:B------:R1:W-:Y:S01]  /*30d0*/  STL [R1+0xb0], R0 ;  /* 0x0000b00001007387 */ /* 0x0003e20000100800 */
[----:B0-----:R-:W-:-:S04]  /*30e0*/  FFMA.FTZ R2, R247, R4, R3 ;  /* 0x00000004f7027223 */ /* 0x001fc80000010003 */
[----:B-1----:R-:W-:-:S04]  /*30f0*/  FADD.FTZ R0, R240, -R2 ;  /* 0x80000002f0007221 */ /* 0x002fc80000010000 */
        /* <DEDUP_REMOVED lines=8> */
[----:B-1----:R0:W5:Y:S02]  /*3180*/  LDL.LU R0, [R1+0xb0] ;  /* 0x0000b00001007983 */ /* 0x0021640000300800 */
.L_x_9321:
[----:B------:R-:W-:Y:S05]  /*3190*/  BSYNC.RECONVERGENT B3 ;  /* 0x0000000000037941 */ /* 0x000fea0003800200 */
.L_x_9320:
[----:B-----5:R1:W-:Y:S04]  /*31a0*/  STL [R1+0xb8], R5 ;  /* 0x0000b80501007387 */ /* 0x0203e80000100800 */
[----:B-1----:R-:W2:Y:S01]  /*31b0*/  LDL.LU R5, [R1+0x4] ;  /* 0x0000040001057983 */ /* 0x002ea20000300800 */
[----:B------:R-:W-:-:S03]  /*31c0*/  ISETP.GT.AND P1, PT, R250, RZ, PT ;  /* 0x000000fffa00720c */ /* 0x000fc60003f24270 */
[----:B------:R1:W-:Y:S04]  /*31d0*/  STL [R1+0xb4], R2 ;  /* 0x0000b40201007387 */ /* 0x0003e80000100800 */
        /* <DEDUP_REMOVED lines=10> */
[----:B-1----:R-:W-:Y:S02]  /*3280*/  F2FP.BF16.F32.PACK_AB R2, RZ, R5 ;  /* 0x00000005ff02723e */ /* 0x002fe400000010ff */
[----:B------:R1:W5:Y:S02]  /*3290*/  LDL.LU R5, [R1+0xb8] ;  /* 0x0000b80001057983 */ /* 0x0003640000300800 */
[----:B---3--:R-:W-:Y:S02]  /*32a0*/  PRMT R0, R2, 0x7610, R0 ;  /* 0x0000761002007816 */ /* 0x008fe40000000000 */
[----:B------:R1:W5:Y:S02]  /*32b0*/  LDL.LU R2, [R1+0xb4] ;  /* 0x0000b40001027983 */ /* 0x0003640000300800 */
[----:B------:R-:W-:Y:S02]  /*32c0*/  PRMT R181, R0, 0x7610, R181 ;  /* 0x0000761000b57816 */ /* 0x000fe400000000b5 */
[----:B------:R1:W5:Y:S05]  /*32d0*/  LDL.LU R0, [R1+0xb0] ;  /* 0x0000b00001007983 */ /* 0x00036a0000300800 */
.L_x_9319:
[----:B------:R-:W-:Y:S05]  /*32e0*/  BSYNC.RECONVERGENT B2 ;  /* 0x0000000000027941 */ /* 0x000fea0003800200 */
.L_x_9318:
        /* <DEDUP_REMOVED lines=10> */
[----:B------:R-:W-:Y:S01]  /*3390*/  FADD.FTZ R2, R204, -R2 ;  /* 0x80000002cc027221 */ /* 0x000fe20000010000 */
[----:B-1----:R-:W-:-:S03]  /*33a0*/  PRMT R0, R177, 0x7632, R0 ;  /* 0x00007632b1007816 */ /* 0x002fc60000000000 */
        /* <DEDUP_REMOVED lines=8> */
[----:B-1----:R0:W5:Y:S02]  /*3430*/  LDL.LU R0, [R1+0xb0] ;  /* 0x0000b00001007983 */ /* 0x0021640000300800 */
.L_x_9325:
[----:B------:R-:W-:Y:S05]  /*3440*/  BSYNC.RECONVERGENT B3 ;  /* 0x0000000000037941 */ /* 0x000fea0003800200 */
.L_x_9324:
        /* <DEDUP_REMOVED lines=20> */
.L_x_9323:
[----:B------:R-:W-:Y:S05]  /*3590*/  BSYNC.RECONVERGENT B2 ;  /* 0x0000000000027941 */ /* 0x000fea0003800200 */
.L_x_9322:
        /* <DEDUP_REMOVED lines=20> */
.L_x_9329:
[----:B------:R-:W-:Y:S05]  /*36e0*/  BSYNC.RECONVERGENT B3 ;  /* 0x0000000000037941 */ /* 0x000fea0003800200 */
.L_x_9328:
        /* <DEDUP_REMOVED lines=20> */
.L_x_9327:
[----:B------:R-:W-:Y:S05]  /*3830*/  BSYNC.RECONVERGENT B2 ;  /* 0x0000000000027941 */ /* 0x000fea0003800200 */
.L_x_9326:
        /* <DEDUP_REMOVED lines=21> */
.L_x_9333:
[----:B------:R-:W-:Y:S05]  /*3990*/  BSYNC.RECONVERGENT B3 ;  /* 0x0000000000037941 */ /* 0x000fea0003800200 */
.L_x_9332:
        /* <DEDUP_REMOVED lines=20> */
.L_x_9331:
[----:B------:R-:W-:Y:S05]  /*3ae0*/  BSYNC.RECONVERGENT B2 ;  /* 0x0000000000027941 */ /* 0x000fea0003800200 */
.L_x_9330:
        /* <DEDUP_REMOVED lines=20> */
.L_x_9337:
[----:B------:R-:W-:Y:S05]  /*3c30*/  BSYNC.RECONVERGENT B3 ;  /* 0x0000000000037941 */ /* 0x000fea0003800200 */
.L_x_9336:
        /* <DEDUP_REMOVED lines=20> */
.L_x_9335:
[----:B------:R-:W-:Y:S05]  /*3d80*/  BSYNC.RECONVERGENT B2 ;  /* 0x0000000000027941 */ /* 0x000fea0003800200 */
.L_x_9334:
[----:B------:R-:W-:Y:S05]  /*3d90*/  @!P3 BRA `(.L_x_9338) ;  /* 0x0000002800fcb947 */ /* 0x000fea0003800000 */
[----:B------:R-:W-:Y:S01]  /*3da0*/  ISETP.GE.U32.AND P0, PT, R214, RZ, PT ;  /* 0x000000ffd600720c */ /* 0x000fe20003f06070 */
        /* <DEDUP_REMOVED lines=14> */
.L_x_9340:
[----:B------:R-:W-:Y:S05]  /*3e90*/  BSYNC.RECONVERGENT B2 ;  /* 0x0000000000027941 */ /* 0x000fea0003800200 */
.L_x_9339:
        /* <DEDUP_REMOVED lines=13> */
.L_x_9309:
[----:B------:R-:W-:Y:S04]  /*3f70*/  BSSY.RECONVERGENT B2, `(.L_x_9341) ;  /* 0x000001c000027945 */ /* 0x000fe80003800200 */
[----:B------:R-:W-:Y:S05]  /*3f80*/  @!P3 BRA `(.L_x_9342) ;  /* 0x000000000068b947 */ /* 0x000fea0003800000 */
[----:B------:R-:W-:Y:S01]  /*3f90*/  LOP3.LUT P0, RZ, R214, 0xff, RZ, 0xc0, !PT ;  /* 0x000000ffd6ff7812 */ /* 0x000fe2000780c0ff */
[----:B------:R-:W-:Y:S01]  /*3fa0*/  BSSY.RECONVERGENT B3, `(.L_x_9343) ;  /* 0x000000c000037945 */ /* 0x000fe20003800200 */
[----:B------:R-:W-:-:S11]  /*3fb0*/  HFMA2 R184, -RZ, RZ, 0, 0 ;  /* 0x00000000ffb87431 */ /* 0x000fd600000001ff */
        /* <DEDUP_REMOVED lines=10> */
.L_x_9344:
[----:B------:R-:W-:Y:S05]  /*4060*/  BSYNC.RECONVERGENT B3 ;  /* 0x0000000000037941 */ /* 0x000fea0003800200 */
.L_x_9343:
[----:B------:R-:W-:Y:S01]  /*4070*/  FADD.FTZ R172, R172, R184 ;  /* 0x000000b8acac7221 */ /* 0x000fe20000010000 */
[----:B-----5:R-:W-:Y:S01]  /*4080*/  FFMA.FTZ R184, R0, R4, R3 ;  /* 0x0000000400b87223 */ /* 0x020fe20000010003 */
        /* <DEDUP_REMOVED lines=10> */
.L_x_9342:
[----:B------:R-:W-:Y:S05]  /*4130*/  BSYNC.RECONVERGENT B2 ;  /* 0x0000000000027941 */ /* 0x000fea0003800200 */
.L_x_9341:
        /* <DEDUP_REMOVED lines=16> */
.L_x_9348:
[----:B------:R-:W-:Y:S05]  /*4240*/  BSYNC.RECONVERGENT B3 ;  /* 0x0000000000037941 */ /* 0x000fea0003800200 */
.L_x_9347:
        /* <DEDUP_REMOVED lines=12> */
.L_x_9346:
[----:B------:R-:W-:Y:S05]  /*4310*/  BSYNC.RECONVERGENT B2 ;  /* 0x0000000000027941 */ /* 0x000fea0003800200 */
.L_x_9345:
        /* <DEDUP_REMOVED lines=15> */
.L_x_9352:
[----:B------:R-:W-:Y:S05]  /*4410*/  BSYNC.RECONVERGENT B3 ;  /* 0x0000000000037941 */ /* 0x000fea0003800200 */
.L_x_9351:
        /* <DEDUP_REMOVED lines=12> */
.L_x_9350:
[----:B------:R-:W-:Y:S05]  /*44e0*/  BSYNC.RECONVERGENT B2 ;  /* 0x0000000000027941 */ /* 0x000fea0003800200 */
.L_x_9349:
        /* <DEDUP_REMOVED lines=16> */
.L_x_9356:
[----:B------:R-:W-:Y:S05]  /*45f0*/  BSYNC.RECONVERGENT B3 ;  /* 0x0000000000037941 */ /* 0x000fea0003800200 */
.L_x_9355:
        /* <DEDUP_REMOVED lines=12> */
.L_x_9354:
[----:B------:R-:W-:Y:S05]  /*46c0*/  BSYNC.RECONVERGENT B2 ;  /* 0x0000000000027941 */ /* 0x000fea0003800200 */
.L_x_9353:
        /* <DEDUP_REMOVED lines=15> */
.L_x_9360:
[----:B------:R-:W-:Y:S05]  /*47c0*/  BSYNC.RECONVERGENT B3 ;  /* 0x0000000000037941 */ /* 0x000fea0003800200 */
.L_x_9359:
        /* <DEDUP_REMOVED lines=12> */
.L_x_9358:
[----:B------:R-:W-:Y:S05]  /*4890*/  BSYNC.RECONVERGENT B2 ;  /* 0x0000000000027941 */ /* 0x000fea0003800200 */
.L_x_9357:
        /* <DEDUP_REMOVED lines=16> */
.L_x_9364:
[----:B------:R-:W-:Y:S05]  /*49a0*/  BSYNC.RECONVERGENT B3 ;  /* 0x0000000000037941 */ /* 0x000fea0003800200 */
.L_x_9363:
        /* <DEDUP_REMOVED lines=12> */
.L_x_9362:
[----:B------:R-:W-:Y:S05]  /*4a70*/  BSYNC.RECONVERGENT B2 ;  /* 0x0000000000027941 */ /* 0x000fea0003800200 */
.L_x_9361:
        /* <DEDUP_REMOVED lines=15> */
.L_x_9368:
[----:B------:R-:W-:Y:S05]  /*4b70*/  BSYNC.RECONVERGENT B3 ;  /* 0x0000000000037941 */ /* 0x000fea0003800200 */
.L_x_9367:
        /* <DEDUP_REMOVED lines=12> */
.L_x_9366:
[----:B------:R-:W-:Y:S05]  /*4c40*/  BSYNC.RECONVERGENT B2 ;  /* 0x0000000000027941 */ /* 0x000fea0003800200 */
.L_x_9365:
[-CC-:B------:R-:W-:Y:S01]  /*4c50*/  FFMA.FTZ R185, R243, R4.reuse, R3.reuse ;  /* 0x00000004f3b97223 */ /* 0x180fe20000010003 */
[-CC-:B------:R-:W-:Y:S01]  /*4c60*/  FFMA.FTZ R186, R247, R4.reuse, R3.reuse ;  /* 0x00000004f7ba7223 */ /* 0x180fe20000010003 */
[-C--:B------:R-:W-:Y:S01]  /*4c70*/  FFMA.FTZ R184, R244, R4.reuse, R3 ;  /* 0x00000004f4b87223 */ /* 0x080fe20000010003 */
[----:B------:R1:W-:Y:S01]  /*4c80*/  STL [R1+0xb0], R2 ;  /* 0x0000b00201007387 */ /* 0x0003e20000100800 */
[----:B------:R-:W-:Y:S01]  /*4c90*/  FADD.FTZ R189, R238, -R185 ;  /* 0x800000b9eebd7221 */ /* 0x000fe20000010000 */
[----:B------:R-:W-:Y:S01]  /*4ca0*/  FADD.FTZ R191, R240, -R186 ;  /* 0x800000baf0bf7221 */ /* 0x000fe20000010000 */
[----:B------:R-:W-:Y:S01]  /*4cb0*/  FADD.FTZ R184, R203, -R184 ;  /* 0x800000b8cbb87221 */ /* 0x000fe20000010000 */
[-CC-:B------:R-:W-:Y:S01]  /*4cc0*/  FFMA.FTZ R185, R245, R4.reuse, R3.reuse ;  /* 0x00000004f5b97223 */ /* 0x180fe20000010003 */
[-CC-:B------:R-:W-:Y:S01]  /*4cd0*/  FFMA.FTZ R187, R246, R4.reuse, R3.reuse ;  /* 0x00000004f6bb7223 */ /* 0x180fe20000010003 */
[----:B------:R-:W-:Y:S01]  /*4ce0*/  ISETP.GT.AND P0, PT, R250, RZ, PT ;  /* 0x000000fffa00720c */ /* 0x000fe20003f04270 */
[----:B------:R-:W-:Y:S01]  /*4cf0*/  FFMA.FTZ R186, R248, R4, R3 ;  /* 0x00000004f8ba7223 */ /* 0x000fe20000010003 */
[----:B------:R-:W-:Y:S01]  /*4d00*/  FADD.FTZ R185, R239, -R185 ;  /* 0x800000b9efb97221 */ /* 0x000fe20000010000 */
[----:B------:R-:W-:Y:S01]  /*4d10*/  FADD.FTZ R190, R204, -R187 ;  /* 0x800000bbccbe7221 */ /* 0x000fe20000010000 */
[C---:B-1----:R-:W-:Y:S01]  /*4d20*/  FMUL.FTZ R2, R249.reuse, R189 ;  /* 0x000000bdf9027220 */ /* 0x042fe20000410000 */
[----:B------:R-:W-:Y:S01]  /*4d30*/  MOV R189, R191 ;  /* 0x000000bf00bd7202 */ /* 0x000fe20000000f00 */
[C---:B------:R-:W-:Y:S01]  /*4d40*/  FMUL.FTZ R191, R249.reuse, R184 ;  /* 0x000000b8f9bf7220 */ /* 0x040fe20000410000 */
[-CC-:B-----5:R-:W-:Y:S01]  /*4d50*/  FFMA.FTZ R187, R0, R4.reuse, R3.reuse ;  /* 0x0000000400bb7223 */ /* 0x1a0fe20000010003 */
[----:B------:R-:W-:Y:S01]  /*4d60*/  FFMA.FTZ R188, R242, R4, R3 ;  /* 0x00000004f2bc7223 */ /* 0x000fe20000010003 */
[----:B------:R-:W-:Y:S01]  /*4d70*/  MOV R184, R189 ;  /* 0x000000bd00b87202 */ /* 0x000fe20000000f00 */
[----:B------:R-:W-:Y:S01]  /*4d80*/  FMUL.FTZ R189, R249, R185 ;  /* 0x000000b9f9bd7220 */ /* 0x000fe20000410000 */
[----:B------:R-:W-:Y:S01]  /*4d90*/  FSEL R191, R191, RZ, P0 ;  /* 0x000000ffbfbf7208 */ /* 0x000fe20000000000 */
[----:B------:R-:W-:Y:S01]  /*4da0*/  FADD.FTZ R186, R205, -R186 ;  /* 0x800000bacdba7221 */ /* 0x000fe20000010000 */
[----:B------:R-:W-:Y:S01]  /*4db0*/  MOV R185, R184 ;  /* 0x000000b800b97202 */ /* 0x000fe20000000f00 */
[----:B------:R-:W-:Y:S01]  /*4dc0*/  FMUL.FTZ R184, R249, R190 ;  /* 0x000000bef9b87220 */ /* 0x000fe20000410000 */
[----:B------:R-:W-:Y:S01]  /*4dd0*/  FSEL R190, R2, RZ, P0 ;  /* 0x000000ff02be7208 */ /* 0x000fe20000000000 */
[----:B------:R-:W-:Y:S01]  /*4de0*/  FADD.FTZ R187, R241, -R187 ;  /* 0x800000bbf1bb7221 */ /* 0x000fe20000010000 */
[----:B------:R-:W-:Y:S01]  /*4df0*/  FSEL R2, R189, RZ, P0 ;  /* 0x000000ffbd027208 */ /* 0x000fe20000000000 */
[C---:B------:R-:W-:Y:S01]  /*4e00*/  FMUL.FTZ R185, R249.reuse, R185 ;  /* 0x000000b9f9b97220 */ /* 0x040fe20000410000 */
[----:B------:R1:W-:Y:S01]  /*4e10*/  STL [R1+0x18], R191 ;  /* 0x000018bf01007387 */ /* 0x0003e20000100800 */
[----:B------:R-:W-:Y:S01]  /*4e20*/  MOV R189, R191 ;  /* 0x000000bf00bd7202 */ /* 0x000fe20000000f00 */
[----:B------:R-:W-:Y:S01]  /*4e30*/  FADD.FTZ R188, R202, -R188 ;  /* 0x800000bccabc7221 */ /* 0x000fe20000010000 */
[C---:B------:R-:W-:Y:S01]  /*4e40*/  FMUL.FTZ R186, R249.reuse, R186 ;  /* 0x000000baf9ba7220 */ /* 0x040fe20000410000 */
[C---:B------:R-:W-:Y:S01]  /*4e50*/  FMUL.FTZ R187, R249.reuse, R187 ;  /* 0x000000bbf9bb7220 */ /* 0x040fe20000410000 */
[----:B------:R-:W-:Y:S01]  /*4e60*/  STL [R1+0x14], R2 ;  /* 0x0000140201007387 */ /* 0x000fe20000100800 */
[----:B------:R-:W-:Y:S01]  /*4e70*/  FMUL.FTZ R188, R249, R188 ;  /* 0x000000bcf9bc7220 */ /* 0x000fe20000410000 */
[----:B-1----:R-:W-:-:S02]  /*4e80*/  FSEL R191, R184, RZ, P0 ;  /* 0x000000ffb8bf7208 */ /* 0x002fc40000000000 */
[----:B------:R-:W-:Y:S02]  /*4e90*/  FSEL R184, R185, RZ, P0 ;  /* 0x000000ffb9b87208 */ /* 0x000fe40000000000 */
[----:B------:R-:W-:Y:S01]  /*4ea0*/  FSEL R185, R186, RZ, P0 ;  /* 0x000000ffbab97208 */ /* 0x000fe20000000000 */
[----:B------:R-:W-:Y:S01]  /*4eb0*/  STL [R1+0x10], R191 ;  /* 0x000010bf01007387 */ /* 0x000fe20000100800 */
[----:B------:R-:W-:-:S03]  /*4ec0*/  MOV R186, R184 ;  /* 0x000000b800ba7202 */ /* 0x000fc60000000f00 */
[----:B------:R1:W-:Y:S02]  /*4ed0*/  STL [R1+0x4], R184 ;  /* 0x000004b801007387 */ /* 0x0003e40000100800 */
[----:B-1----:R-:W-:Y:S02]  /*4ee0*/  FSEL R184, R187, RZ, P0 ;  /* 0x000000ffbbb87208 */ /* 0x002fe40000000000 */
[----:B------:R-:W-:Y:S02]  /*4ef0*/  MOV R187, R191 ;  /* 0x000000bf00bb7202 */ /* 0x000fe40000000f00 */
[----:B------:R-:W-:Y:S02]  /*4f00*/  FSEL R191, R188, RZ, P0 ;  /* 0x000000ffbcbf7208 */ /* 0x000fe40000000000 */
[----:B------:R-:W-:Y:S02]  /*4f10*/  MOV R188, R2 ;  /* 0x0000000200bc7202 */ /* 0x000fe40000000f00 */
[----:B------:R1:W5:Y:S01]  /*4f20*/  LDL.LU R2, [R1+0xb0] ;  /* 0x0000b00001027983 */ /* 0x0003620000300800 */
[----:B------:R-:W-:Y:S05]  /*4f30*/  @!P3 BRA `(.L_x_9338) ;  /* 0x000000180094b947 */ /* 0x000fea0003800000 */
[----:B------:R-:W2:Y:S01]  /*4f40*/  LDL.LU R186, [R1+0x14] ;  /* 0x0000140001ba7983 */ /* 0x000ea20000300800 */
[----:B------:R-:W-:Y:S01]  /*4f50*/  ISETP.GE.U32.AND P0, PT, R214, RZ, PT ;  /* 0x000000ffd600720c */ /* 0x000fe20003f06070 */
[----:B------:R-:W-:Y:S02]  /*4f60*/  HFMA2 R188, -RZ, RZ, 0, 0 ;  /* 0x00000000ffbc7431 */ /* 0x000fe400000001ff */
[----:B------:R3:W5:Y:S01]  /*4f70*/  LDL.LU R189, [R1+0x18] ;  /* 0x0000180001bd7983 */ /* 0x0007620000300800 */
[----:B------:R-:W-:-:S13]  /*4f80*/  ISETP.GE.U32.AND.EX P0, PT, R215, 0x1000000, PT, P0 ;  /* 0x01000000d700780c */ /* 0x000fda0003f06100 */
[----:B------:R-:W-:-:S04]  /*4f90*/  @P0 PRMT R187, R179, 0x7632, R187 ;  /* 0x00007632b3bb0816 */ /* 0x000fc800000000bb */
[----:B------:R-:W-:Y:S02]  /*4fa0*/  @P0 SHF.L.U32 R187, R187, 0x10, RZ ;  /* 0x00000010bbbb0819 */ /* 0x000fe400000006ff */
[----:B--2---:R-:W-:Y:S01]  /*4fb0*/  MOV R215, R186 ;  /* 0x000000ba00d77202 */ /* 0x004fe20000000f00 */
[----:B------:R-:W-:-:S04]  /*4fc0*/  FMUL.FTZ R186, R191, UR13 ;  /* 0x0000000dbfba7c20 */ /* 0x000fc80008410000 */
[----:B------:R-:W-:-:S04]  /*4fd0*/  FMUL.FTZ R186, R186, UR12 ;  /* 0x0000000cbaba7c20 */ /* 0x000fc80008410000 */
[-C--:B------:R-:W-:Y:S01]  /*4fe0*/  @P0 FMUL.FTZ R188, R187, R186.reuse ;  /* 0x000000babbbc0220 */ /* 0x080fe20000410000 */
[----:B------:R-:W-:-:S03]  /*4ff0*/  FMUL.FTZ R186, R59, R186 ;  /* 0x000000ba3bba7220 */ /* 0x000fc60000410000 */
[----:B------:R-:W-:Y:S01]  /*5000*/  FADD.FTZ R171, R171, R188 ;  /* 0x000000bcabab7221 */ /* 0x000fe20000010000 */
[----:B------:R-:W-:Y:S02]  /*5010*/  MOV R188, R215 ;  /* 0x000000d700bc7202 */ /* 0x000fe40000000f00 */
[----:B------:R-:W-:-:S04]  /*5020*/  FSEL R186, R186, RZ, P0 ;  /* 0x000000ffbaba7208 */ /* 0x000fc80000000000 */
[----:B------:R-:W-:-:S04]  /*5030*/  F2FP.BF16.F32.PACK_AB R186, RZ, R186 ;  /* 0x000000baffba723e */ /* 0x000fc800000010ff */
[----:B------:R-:W-:Y:S02]  /*5040*/  PRMT R183, R183, 0x5410, R186 ;  /* 0x00005410b7b77816 */ /* 0x000fe400000000ba */
[----:B------:R3:W5:Y:S04]  /*5050*/  LDL.LU R186, [R1+0x4] ;  /* 0x0000040001ba7983 */ /* 0x0007680000300800 */
[----:B------:R3:W5:Y:S01]  /*5060*/  LDL.LU R187, [R1+0x10] ;  /* 0x0000100001bb7983 */ /* 0x0007620000300800 */
[----:B------:R-:W-:Y:S05]  /*5070*/  BRA `(.L_x_9338) ;  /* 0x0000001800447947 */ /* 0x000fea0003800000 */
.L_x_9308:
        /* <DEDUP_REMOVED lines=10> */
[----:B------:R1:W-:Y:S01]  /*5120*/  STL [R1+0xc0], R8 ;  /* 0x0000c00801007387 */ /* 0x0003e20000100800 */
[----:B------:R-:W-:-:S03]  /*5130*/  LOP3.LUT P0, RZ, R214, 0xff, RZ, 0xc0, !PT ;  /* 0x000000ffd6ff7812 */ /* 0x000fc6000780c0ff */
[----:B------:R2:W-:Y:S04]  /*5140*/  STL [R1+0xbc], R7 ;  /* 0x0000bc0701007387 */ /* 0x0005e80000100800 */
[----:B------:R3:W-:Y:S01]  /*5150*/  STL [R1+0xb8], R6 ;  /* 0x0000b80601007387 */ /* 0x0007e20000100800 */
[----:B-1---5:R-:W-:-:S03]  /*5160*/  @P4 FFMA.FTZ R8, R0, R4, R3 ;  /* 0x0000000400084223 */ /* 0x022fc60000010003 */
[----:B------:R1:W-:Y:S01]  /*5170*/  STL [R1+0xb4], R5 ;  /* 0x0000b40501007387 */ /* 0x0003e20000100800 */
[----:B--2---:R-:W-:Y:S01]  /*5180*/  @P4 FADD.FTZ R7, R241, -R8 ;  /* 0x80000008f1074221 */ /* 0x004fe20000010000 */
[----:B------:R-:W-:Y:S02]  /*5190*/  @P0 SHF.L.U32 R8, R176, 0x10, RZ ;  /* 0x00000010b0080819 */ /* 0x000fe400000006ff */
[----:B------:R2:W-:Y:S01]  /*51a0*/  STL [R1+0xb0], R2 ;  /* 0x0000b00201007387 */ /* 0x0005e20000100800 */
[----:B---3--:R-:W-:Y:S01]  /*51b0*/  MOV R6, R48 ;  /* 0x0000003000067202 */ /* 0x008fe20000000f00 */
[----:B------:R-:W-:Y:S01]  /*51c0*/  @P4 FFMA.FTZ R6, R249, R7, R48 ;  /* 0x00000007f9064223 */ /* 0x000fe20000010030 */
[----:B------:R-:W-:-:S03]  /*51d0*/  HFMA2 R7, -RZ, RZ, 0, 0 ;  /* 0x00000000ff077431 */ /* 0x000fc600000001ff */
[----:B------:R-:W-:-:S04]  /*51e0*/  FMUL.FTZ R6, R6, UR13 ;  /* 0x0000000d06067c20 */ /* 0x000fc80008410000 */
[----:B------:R-:W-:-:S04]  /*51f0*/  FMUL.FTZ R6, R6, UR12 ;  /* 0x0000000c06067c20 */ /* 0x000fc80008410000 */
[-C--:B------:R-:W-:Y:S01]  /*5200*/  @P0 FMUL.FTZ R7, R8, R6.reuse ;  /* 0x0000000608070220 */ /* 0x080fe20000410000 */
[----:B------:R-:W-:Y:S01]  /*5210*/  FMUL.FTZ R6, R52, R6 ;  /* 0x0000000634067220 */ /* 0x000fe20000410000 */
[----:B------:R3:W5:Y:S02]  /*5220*/  LDL.LU R8, [R1+0xc0] ;  /* 0x0000c00001087983 */ /* 0x0007640000300800 */
[----:B------:R-:W-:Y:S02]  /*5230*/  FADD.FTZ R172, R172, R7 ;  /* 0x00000007acac7221 */ /* 0x000fe40000010000 */
[----:B------:R-:W-:Y:S01]  /*5240*/  FSEL R6, R6, RZ, P0 ;  /* 0x000000ff06067208 */ /* 0x000fe20000000000 */
[----:B------:R3:W5:Y:S03]  /*5250*/  LDL.LU R7, [R1+0xbc] ;  /* 0x0000bc0001077983 */ /* 0x0007660000300800 */
[----:B-1----:R-:W-:-:S02]  /*5260*/  F2FP.BF16.F32.PACK_AB R5, RZ, R6 ;  /* 0x00000006ff05723e */ /* 0x002fc400000010ff */
[----:B------:R3:W5:Y:S02]  /*5270*/  LDL.LU R6, [R1+0xb8] ;  /* 0x0000b80001067983 */ /* 0x0007640000300800 */
[----:B--2---:R-:W-:Y:S02]  /*5280*/  PRMT R2, R5, 0x7610, R2 ;  /* 0x0000761005027816 */ /* 0x004fe40000000002 */
[----:B------:R3:W5:Y:S02]  /*5290*/  LDL.LU R5, [R1+0xb4] ;  /* 0x0000b40001057983 */ /* 0x0007640000300800 */
[----:B------:R-:W-:Y:S02]  /*52a0*/  PRMT R180, R2, 0x7610, R180 ;  /* 0x0000761002b47816 */ /* 0x000fe400000000b4 */
[----:B------:R3:W5:Y:S05]  /*52b0*/  LDL.LU R2, [R1+0xb0] ;  /* 0x0000b00001027983 */ /* 0x00076a0000300800 */
.L_x_9371:
[----:B------:R-:W-:Y:S05]  /*52c0*/  BSYNC.RECONVERGENT B2 ;  /* 0x0000000000027941 */ /* 0x000fea0003800200 */
.L_x_9370:
[----:B------:R-:W-:Y:S04]  /*52d0*/  BSSY.RECONVERGENT B2, `(.L_x_9372) ;  /* 0x000001d000027945 */ /* 0x000fe80003800200 */
[----:B------:R-:W-:Y:S05]  /*52e0*/  @!P3 BRA `(.L_x_9373) ;  /* 0x00000000006cb947 */ /* 0x000fea0003800000 */
[----:B------:R-:W-:Y:S01]  /*52f0*/  LOP3.LUT P0, RZ, R214, 0xff00, RZ, 0xc0, !PT ;  /* 0x0000ff00d6ff7812 */ /* 0x000fe2000780c0ff */
[----:B-----5:R1:W-:Y:S04]  /*5300*/  STL [R1+0xc0], R7 ;  /* 0x0000c00701007387 */ /* 0x0203e80000100800 */
[----:B------:R2:W-:Y:S04]  /*5310*/  STL [R1+0xbc], R6 ;  /* 0x0000bc0601007387 */ /* 0x0005e80000100800 */
[----:B------:R4:W-:Y:S01]  /*5320*/  STL [R1+0xb8], R5 ;  /* 0x0000b80501007387 */ /* 0x0009e20000100800 */
[----:B-1----:R-:W-:-:S03]  /*5330*/  @P4 FFMA.FTZ R7, R248, R4, R3 ;  /* 0x00000004f8074223 */ /* 0x002fc60000010003 */
[----:B------:R1:W-:Y:S01]  /*5340*/  STL [R1+0xb4], R2 ;  /* 0x0000b40201007387 */ /* 0x0003e20000100800 */
[----:B------:R-:W-:Y:S01]  /*5350*/  @P4 FADD.FTZ R7, R205, -R7 ;  /* 0x80000007cd074221 */ /* 0x000fe20000010000 */
[----:B--2---:R-:W-:Y:S02]  /*5360*/  @P0 PRMT R6, R176, 0x7632, R6 ;  /* 0x00007632b0060816 */ /* 0x004fe40000000006 */
[----:B------:R2:W-:Y:S01]  /*5370*/  STL [R1+0xb0], R0 ;  /* 0x0000b00001007387 */ /* 0x0005e20000100800 */
[----:B----4-:R-:W-:Y:S01]  /*5380*/  MOV R5, R49 ;  /* 0x0000003100057202 */ /* 0x010fe20000000f00 */
[----:B------:R-:W-:Y:S01]  /*5390*/  @P4 FFMA.FTZ R5, R249, R7, R49 ;  /* 0x00000007f9054223 */ /* 0x000fe20000010031 */
[----:B------:R-:W-:Y:S01]  /*53a0*/  @P0 SHF.L.U32 R7, R6, 0x10, RZ ;  /* 0x0000001006070819 */ /* 0x000fe200000006ff */
[----:B------:R-:W-:Y:S02]  /*53b0*/  HFMA2 R6, -RZ, RZ, 0, 0 ;  /* 0x00000000ff067431 */ /* 0x000fe400000001ff */
[----:B------:R-:W-:-:S04]  /*53c0*/  FMUL.FTZ R5, R5, UR13 ;  /* 0x0000000d05057c20 */ /* 0x000fc80008410000 */
[----:B------:R-:W-:-:S04]  /*53d0*/  FMUL.FTZ R5, R5, UR12 ;  /* 0x0000000c05057c20 */ /* 0x000fc80008410000 */
[----:B------:R-:W-:Y:S01]  /*53e0*/  @P0 FMUL.FTZ R6, R5, R7 ;  /* 0x0000000705060220 */ /* 0x000fe20000410000 */
        /* <DEDUP_REMOVED lines=11> */
.L_x_9373:
[----:B------:R-:W-:Y:S05]  /*54a0*/  BSYNC.RECONVERGENT B2 ;  /* 0x0000000000027941 */ /* 0x000fea0003800200 */
.L_x_9372:
[----:B------:R-:W-:Y:S04]  /*54b0*/  BSSY.RECONVERGENT B2, `(.L_x_9374) ;  /* 0x000001c000027945 */ /* 0x000fe80003800200 */
[----:B------:R-:W-:Y:S05]  /*54c0*/  @!P3 BRA `(.L_x_9375) ;  /* 0x000000000068b947 */ /* 0x000fea0003800000 */
[----:B-----5:R1:W-:Y:S01]  /*54d0*/  STL [R1+0xc0], R7 ;  /* 0x0000c00701007387 */ /* 0x0203e20000100800 */
[----:B------:R-:W-:-:S03]  /*54e0*/  LOP3.LUT P0, RZ, R214, 0xff0000, RZ, 0xc0, !PT ;  /* 0x00ff0000d6ff7812 */ /* 0x000fc6000780c0ff */
[----:B------:R2:W-:Y:S04]  /*54f0*/  STL [R1+0xbc], R6 ;  /* 0x0000bc0601007387 */ /* 0x0005e80000100800 */
[----:B------:R0:W-:Y:S01]  /*5500*/  STL [R1+0xb8], R5 ;  /* 0x0000b80501007387 */ /* 0x0001e20000100800 */
[----:B-1----:R-:W-:-:S03]  /*5510*/  @P4 FFMA.FTZ R7, R247, R4, R3 ;  /* 0x00000004f7074223 */ /* 0x002fc60000010003 */
[----:B------:R1:W-:Y:S01]  /*5520*/  STL [R1+0xb4], R2 ;  /* 0x0000b40201007387 */ /* 0x0003e20000100800 */
[----:B--2---:R-:W-:Y:S01]  /*5530*/  @P4 FADD.FTZ R6, R240, -R7 ;  /* 0x80000007f0064221 */ /* 0x004fe20000010000 */
[----:B------:R-:W-:Y:S02]  /*5540*/  @P0 SHF.L.U32 R7, R177, 0x10, RZ ;  /* 0x00000010b1070819 */ /* 0x000fe400000006ff */
[----:B------:R2:W-:Y:S01]  /*5550*/  STL [R1+0xb0], R0 ;  /* 0x0000b00001007387 */ /* 0x0005e20000100800 */
[----:B0-----:R-:W-:Y:S01]  /*5560*/  MOV R5, R50 ;  /* 0x0000003200057202 */ /* 0x001fe20000000f00 */
        /* <DEDUP_REMOVED lines=16> */
.L_x_9375:
[----:B------:R-:W-:Y:S05]  /*5670*/  BSYNC.RECONVERGENT B2 ;  /* 0x0000000000027941 */ /* 0x000fea0003800200 */
.L_x_9374:
        /* <DEDUP_REMOVED lines=11> */
[----:B0-----:R-:W-:Y:S01]  /*5730*/  MOV R5, R51 ;  /* 0x0000003300057202 */ /* 0x001fe20000000f00 */
        /* <DEDUP_REMOVED lines=17> */
.L_x_9377:
[----:B------:R-:W-:Y:S05]  /*5850*/  BSYNC.RECONVERGENT B2 ;  /* 0x0000000000027941 */ /* 0x000fea0003800200 */
.L_x_9376:
        /* <DEDUP_REMOVED lines=28> */
.L_x_9379:
[----:B------:R-:W-:Y:S05]  /*5a20*/  BSYNC.RECONVERGENT B2 ;  /* 0x0000000000027941 */ /* 0x000fea0003800200 */
.L_x_9378:
        /* <DEDUP_REMOVED lines=29> */
.L_x_9381:
[----:B------:R-:W-:Y:S05]  /*5c00*/  BSYNC.RECONVERGENT B2 ;  /* 0x0000000000027941 */ /* 0x000fea0003800200 */
.L_x_9380:
        /* <DEDUP_REMOVED lines=28> */
.L_x_9383:
[----:B------:R-:W-:Y:S05]  /*5dd0*/  BSYNC.RECONVERGENT B2 ;  /* 0x0000000000027941 */ /* 0x000fea0003800200 */
.L_x_9382:
[----:B------:R-:W-:Y:S05]  /*5de0*/  @!P3 BRA `(.L_x_9338) ;  /* 0x0000000800e8b947 */ /* 0x000fea0003800000 */
[----:B------:R-:W-:Y:S01]  /*5df0*/  ISETP.GE.U32.AND P0, PT, R214, RZ, PT ;  /* 0x000000ffd600720c */ /* 0x000fe20003f06070 */
[----:B------:R-:W-:Y:S01]  /*5e00*/  @P4 FFMA.FTZ R214, R242, R4, R3 ;  /* 0x00000004f2d64223 */ /* 0x000fe20000010003 */
[----:B-----5:R1:W-:Y:S02]  /*5e10*/  STL [R1+0xb0], R0 ;  /* 0x0000b00001007387 */ /* 0x0203e40000100800 */
[----:B------:R-:W-:Y:S01]  /*5e20*/  ISETP.GE.U32.AND.EX P0, PT, R215, 0x1000000, PT, P0 ;  /* 0x01000000d700780c */ /* 0x000fe20003f06100 */
[----:B------:R-:W-:Y:S01]  /*5e30*/  @P4 FADD.FTZ R215, R202, -R214 ;  /* 0x800000d6cad74221 */ /* 0x000fe20000010000 */
[----:B------:R-:W-:-:S03]  /*5e40*/  MOV R214, R47 ;  /* 0x0000002f00d67202 */ /* 0x000fc60000000f00 */
[----:B------:R-:W-:-:S04]  /*5e50*/  @P4 FFMA.FTZ R214, R249, R215, R47 ;  /* 0x000000d7f9d64223 */ /* 0x000fc8000001002f */
[----:B-1----:R-:W-:-:S04]  /*5e60*/  FMUL.FTZ R0, R214, UR13 ;  /* 0x0000000dd6007c20 */ /* 0x002fc80008410000 */
[----:B------:R-:W-:Y:S01]  /*5e70*/  @P0 PRMT R214, R179, 0x7632, R214 ;  /* 0x00007632b3d60816 */ /* 0x000fe200000000d6 */
[----:B------:R-:W-:-:S03]  /*5e80*/  FMUL.FTZ R0, R0, UR12 ;  /* 0x0000000c00007c20 */ /* 0x000fc60008410000 */
[----:B------:R-:W-:Y:S01]  /*5e90*/  @P0 SHF.L.U32 R215, R214, 0x10, RZ ;  /* 0x00000010d6d70819 */ /* 0x000fe200000006ff */
[----:B------:R-:W-:-:S04]  /*5ea0*/  HFMA2 R214, -RZ, RZ, 0, 0 ;  /* 0x00000000ffd67431 */ /* 0x000fc800000001ff */
[----:B------:R-:W-:Y:S01]  /*5eb0*/  @P0 FMUL.FTZ R214, R0, R215 ;  /* 0x000000d700d60220 */ /* 0x000fe20000410000 */
[----:B------:R-:W-:Y:S02]  /*5ec0*/  MOV R215, R0 ;  /* 0x0000000000d77202 */ /* 0x000fe40000000f00 */
[----:B------:R1:W5:Y:S01]  /*5ed0*/  LDL.LU R0, [R1+0xb0] ;  /* 0x0000b00001007983 */ /* 0x0003620000300800 */
[----:B------:R-:W-:Y:S02]  /*5ee0*/  FADD.FTZ R171, R171, R214 ;  /* 0x000000d6abab7221 */ /* 0x000fe40000010000 */
[----:B------:R-:W-:-:S05]  /*5ef0*/  FMUL.FTZ R214, R59, R215 ;  /* 0x000000d73bd67220 */ /* 0x000fca0000410000 */
[----:B------:R-:W-:-:S04]  /*5f00*/  FSEL R214, R214, RZ, P0 ;  /* 0x000000ffd6d67208 */ /* 0x000fc80000000000 */
[----:B------:R-:W-:-:S04]  /*5f10*/  F2FP.BF16.F32.PACK_AB R214, RZ, R214 ;  /* 0x000000d6ffd6723e */ /* 0x000fc800000010ff */
[----:B------:R-:W-:Y:S01]  /*5f20*/  PRMT R183, R183, 0x5410, R214 ;  /* 0x00005410b7b77816 */ /* 0x000fe200000000d6 */
[----:B-1----:R-:W-:Y:S06]  /*5f30*/  BRA `(.L_x_9338) ;  /* 0x0000000800947947 */ /* 0x002fec0003800000 */
.L_x_9369:
[-CC-:B------:R-:W-:Y:S01]  /*5f40*/  @P4 FFMA.FTZ R184, R248, R4.reuse, R3.reuse ;  /* 0x00000004f8b84223 */ /* 0x180fe20000010003 */
[----:B------:R-:W-:Y:S01]  /*5f50*/  @P4 FFMA.FTZ R185, R247, R4, R3 ;  /* 0x00000004f7b94223 */ /* 0x000fe20000010003 */
[----:B------:R-:W-:Y:S01]  /*5f60*/  MOV R191, R49 ;  /* 0x0000003100bf7202 */ /* 0x000fe20000000f00 */
[----:B------:R-:W-:Y:S01]  /*5f70*/  BSSY.RECONVERGENT B2, `(.L_x_9384) ;  /* 0x0000017000027945 */ /* 0x000fe20003800200 */
[----:B------:R-:W-:Y:S01]  /*5f80*/  @P4 FADD.FTZ R184, R205, -R184 ;  /* 0x800000b8cdb84221 */ /* 0x000fe20000010000 */
[----:B------:R-:W-:Y:S01]  /*5f90*/  @P4 FADD.FTZ R185, R240, -R185 ;  /* 0x800000b9f0b94221 */ /* 0x000fe20000010000 */
[----:B------:R-:W-:Y:S02]  /*5fa0*/  MOV R186, R48 ;  /* 0x0000003000ba7202 */ /* 0x000fe40000000f00 */
[C---:B------:R-:W-:Y:S01]  /*5fb0*/  @P4 FFMA.FTZ R191, R249.reuse, R184, R49 ;  /* 0x000000b8f9bf4223 */ /* 0x040fe20000010031 */
[----:B------:R-:W-:Y:S01]  /*5fc0*/  MOV R184, R50 ;  /* 0x0000003200b87202 */ /* 0x000fe20000000f00 */
[----:B------:R-:W-:Y:S01]  /*5fd0*/  @P4 FFMA.FTZ R184, R249, R185, R50 ;  /* 0x000000b9f9b84223 */ /* 0x000fe20000010032 */
[----:B-----5:R-:W-:-:S04]  /*5fe0*/  @P4 FFMA.FTZ R185, R0, R4, R3 ;  /* 0x0000000400b94223 */ /* 0x020fc80000010003 */
[----:B------:R-:W-:-:S04]  /*5ff0*/  @P4 FADD.FTZ R185, R241, -R185 ;  /* 0x800000b9f1b94221 */ /* 0x000fc80000010000 */
[----:B------:R-:W-:-:S05]  /*6000*/  @P4 FFMA.FTZ R186, R249, R185, R48 ;  /* 0x000000b9f9ba4223 */ /* 0x000fca0000010030 */
[----:B------:R1:W-:Y:S01]  /*6010*/  STL [R1+0x4], R186 ;  /* 0x000004ba01007387 */ /* 0x0003e20000100800 */
[----:B------:R-:W-:Y:S05]  /*6020*/  @!P3 BRA `(.L_x_9385) ;  /* 0x00000000002cb947 */ /* 0x000fea0003800000 */
[----:B------:R-:W-:Y:S01]  /*6030*/  LOP3.LUT P0, RZ, R214, 0xff, RZ, 0xc0, !PT ;  /* 0x000000ffd6ff7812 */ /* 0x000fe2000780c0ff */
[----:B------:R-:W-:Y:S01]  /*6040*/  FMUL.FTZ R185, R186, UR13 ;  /* 0x0000000dbab97c20 */ /* 0x000fe20008410000 */
[----:B-1----:R-:W-:-:S03]  /*6050*/  HFMA2 R186, -RZ, RZ, 0, 0 ;  /* 0x00000000ffba7431 */ /* 0x002fc600000001ff */
        /* <DEDUP_REMOVED lines=8> */
.L_x_9385:
[----:B------:R-:W-:Y:S05]  /*60e0*/  BSYNC.RECONVERGENT B2 ;  /* 0x0000000000027941 */ /* 0x000fea0003800200 */
.L_x_9384:
[----:B------:R-:W-:Y:S04]  /*60f0*/  BSSY.RECONVERGENT B2, `(.L_x_9386) ;  /* 0x000000e000027945 */ /* 0x000fe80003800200 */
[----:B------:R-:W-:Y:S05]  /*6100*/  @!P3 BRA `(.L_x_9387) ;  /* 0x000000000030b947 */ /* 0x000fea0003800000 */
[----:B------:R-:W-:Y:S01]  /*6110*/  LOP3.LUT P0, RZ, R214, 0xff00, RZ, 0xc0, !PT ;  /* 0x0000ff00d6ff7812 */ /* 0x000fe2000780c0ff */
[----:B------:R-:W-:Y:S01]  /*6120*/  FMUL.FTZ R185, R191, UR13 ;  /* 0x0000000dbfb97c20 */ /* 0x000fe20008410000 */
[----:B-1----:R-:W-:-:S03]  /*6130*/  MOV R186, RZ ;  /* 0x000000ff00ba7202 */ /* 0x002fc60000000f00 */
        /* <DEDUP_REMOVED lines=9> */
.L_x_9387:
[----:B------:R-:W-:Y:S05]  /*61d0*/  BSYNC.RECONVERGENT B2 ;  /* 0x0000000000027941 */ /* 0x000fea0003800200 */
.L_x_9386:
[----:B------:R-:W-:Y:S04]  /*61e0*/  BSSY.RECONVERGENT B2, `(.L_x_9388) ;  /* 0x000000d000027945 */ /* 0x000fe80003800200 */
        /* <DEDUP_REMOVED lines=12> */
.L_x_9389:
[----:B------:R-:W-:Y:S05]  /*62b0*/  BSYNC.RECONVERGENT B2 ;  /* 0x0000000000027941 */ /* 0x000fea0003800200 */
.L_x_9388:
[----:B-1----:R-:W-:Y:S01]  /*62c0*/  @P4 FFMA.FTZ R186, R246, R4, R3 ;  /* 0x00000004f6ba4223 */ /* 0x002fe20000010003 */
[----:B------:R-:W-:Y:S01]  /*62d0*/  BSSY.RECONVERGENT B2, `(.L_x_9390) ;  /* 0x0000011000027945 */ /* 0x000fe20003800200 */
[----:B------:R-:W-:Y:S02]  /*62e0*/  MOV R185, R51 ;  /* 0x0000003300b97202 */ /* 0x000fe40000000f00 */
[----:B------:R-:W-:-:S04]  /*62f0*/  @P4 FADD.FTZ R186, R204, -R186 ;  /* 0x800000baccba4221 */ /* 0x000fc80000010000 */
[----:B------:R-:W-:Y:S01]  /*6300*/  @P4 FFMA.FTZ R185, R249, R186, R51 ;  /* 0x000000baf9b94223 */ /* 0x000fe20000010033 */
[----:B------:R-:W-:Y:S06]  /*6310*/  @!P3 BRA `(.L_x_9391) ;  /* 0x000000000030b947 */ /* 0x000fec0003800000 */
[----:B------:R-:W-:Y:S01]  /*6320*/  LOP3.LUT P0, RZ, R214, 0xff000000, RZ, 0xc0, !PT ;  /* 0xff000000d6ff7812 */ /* 0x000fe2000780c0ff */
[----:B------:R-:W-:-:S04]  /*6330*/  FMUL.FTZ R186, R185, UR13 ;  /* 0x0000000db9ba7c20 */ /* 0x000fc80008410000 */
[----:B------:R-:W-:-:S08]  /*6340*/  FMUL.FTZ R186, R186, UR12 ;  /* 0x0000000cbaba7c20 */ /* 0x000fd00008410000 */
[----:B------:R-:W-:-:S04]  /*6350*/  @P0 PRMT R187, R177, 0x7632, R187 ;  /* 0x00007632b1bb0816 */ /* 0x000fc800000000bb */
[----:B------:R-:W-:Y:S01]  /*6360*/  @P0 SHF.L.U32 R188, R187, 0x10, RZ ;  /* 0x00000010bbbc0819 */ /* 0x000fe200000006ff */
[----:B------:R-:W-:-:S04]  /*6370*/  HFMA2 R187, -RZ, RZ, 0, 0 ;  /* 0x00000000ffbb7431 */ /* 0x000fc800000001ff */
[-C--:B------:R-:W-:Y:S01]  /*6380*/  @P0 FMUL.FTZ R187, R188, R186.reuse ;  /* 0x000000babcbb0220 */ /* 0x080fe20000410000 */
[----:B------:R-:W-:-:S03]  /*6390*/  FMUL.FTZ R186, R55, R186 ;  /* 0x000000ba37ba7220 */ /* 0x000fc60000410000 */
[----:B------:R-:W-:Y:S02]  /*63a0*/  FADD.FTZ R175, R175, R187 ;  /* 0x000000bbafaf7221 */ /* 0x000fe40000010000 */
[----:B------:R-:W-:-:S04]  /*63b0*/  FSEL R186, R186, RZ, P0 ;  /* 0x000000ffbaba7208 */ /* 0x000fc80000000000 */
[----:B------:R-:W-:-:S04]  /*63c0*/  F2FP.BF16.F32.PACK_AB R186, RZ, R186 ;  /* 0x000000baffba723e */ /* 0x000fc800000010ff */
[----:B------:R-:W-:-:S07]  /*63d0*/  PRMT R181, R181, 0x5410, R186 ;  /* 0x00005410b5b57816 */ /* 0x000fce00000000ba */
.L_x_9391:
[----:B------:R-:W-:Y:S05]  /*63e0*/  BSYNC.RECONVERGENT B2 ;  /* 0x0000000000027941 */ /* 0x000fea0003800200 */
.L_x_9390:
        /* <DEDUP_REMOVED lines=17> */
.L_x_9393:
[----:B------:R-:W-:Y:S05]  /*6500*/  BSYNC.RECONVERGENT B2 ;  /* 0x0000000000027941 */ /* 0x000fea0003800200 */
.L_x_9392:
[----:B------:R-:W-:Y:S01]  /*6510*/  @P4 FFMA.FTZ R187, R244, R4, R3 ;  /* 0x00000004f4bb4223 */ /* 0x000fe20000010003 */
[----:B------:R-:W-:Y:S03]  /*6520*/  BSSY.RECONVERGENT B2, `(.L_x_9394) ;  /* 0x0000011000027945 */ /* 0x000fe60003800200 */
        /* <DEDUP_REMOVED lines=16> */
.L_x_9395:
[----:B------:R-:W-:Y:S05]  /*6630*/  BSYNC.RECONVERGENT B2 ;  /* 0x0000000000027941 */ /* 0x000fea0003800200 */
.L_x_9394:
        /* <DEDUP_REMOVED lines=8> */
[----:B------:R1:W-:Y:S01]  /*66c0*/  STL [R1+0xb0], R0 ;  /* 0x0000b00001007387 */ /* 0x0003e20000100800 */
[----:B------:R-:W-:Y:S02]  /*66d0*/  HFMA2 R190, -RZ, RZ, 0, 0 ;  /* 0x00000000ffbe7431 */ /* 0x000fe400000001ff */
[----:B------:R-:W-:-:S08]  /*66e0*/  FMUL.FTZ R189, R189, UR12 ;  /* 0x0000000cbdbd7c20 */ /* 0x000fd00008410000 */
[----:B-1----:R-:W-:-:S05]  /*66f0*/  @P0 SHF.L.U32 R0, R179, 0x10, RZ ;  /* 0x00000010b3000819 */ /* 0x002fca00000006ff */
[-C--:B------:R-:W-:Y:S02]  /*6700*/  @P0 FMUL.FTZ R190, R0, R189.reuse ;  /* 0x000000bd00be0220 */ /* 0x080fe40000410000 */
[----:B------:R1:W5:Y:S01]  /*6710*/  LDL.LU R0, [R1+0xb0] ;  /* 0x0000b00001007983 */ /* 0x0003620000300800 */
[----:B------:R-:W-:Y:S01]  /*6720*/  FMUL.FTZ R189, R58, R189 ;  /* 0x000000bd3abd7220 */ /* 0x000fe20000410000 */
[----:B------:R-:W-:-:S04]  /*6730*/  FADD.FTZ R170, R170, R190 ;  /* 0x000000beaaaa7221 */ /* 0x000fc80000010000 */
[----:B------:R-:W-:-:S04]  /*6740*/  FSEL R189, R189, RZ, P0 ;  /* 0x000000ffbdbd7208 */ /* 0x000fc80000000000 */
[----:B------:R-:W-:-:S04]  /*6750*/  F2FP.BF16.F32.PACK_AB R189, RZ, R189 ;  /* 0x000000bdffbd723e */ /* 0x000fc800000010ff */
[----:B-1----:R-:W-:-:S07]  /*6760*/  PRMT R183, R189, 0x7610, R183 ;  /* 0x00007610bdb77816 */ /* 0x002fce00000000b7 */
.L_x_9397:
[----:B------:R-:W-:Y:S05]  /*6770*/  BSYNC.RECONVERGENT B2 ;  /* 0x0000000000027941 */ /* 0x000fea0003800200 */
.L_x_9396:
[----:B------:R-:W-:Y:S01]  /*6780*/  @P4 FFMA.FTZ R189, R242, R4, R3 ;  /* 0x00000004f2bd4223 */ /* 0x000fe20000010003 */
[----:B-----5:R1:W-:Y:S01]  /*6790*/  STL [R1+0xb0], R0 ;  /* 0x0000b00001007387 */ /* 0x0203e20000100800 */
[----:B------:R-:W-:Y:S02]  /*67a0*/  MOV R190, R188 ;  /* 0x000000bc00be7202 */ /* 0x000fe40000000f00 */
[----:B------:R-:W-:Y:S01]  /*67b0*/  @P4 FADD.FTZ R189, R202, -R189 ;  /* 0x800000bdcabd4221 */ /* 0x000fe20000010000 */
[----:B------:R-:W-:Y:S02]  /*67c0*/  MOV R188, R186 ;  /* 0x000000ba00bc7202 */ /* 0x000fe40000000f00 */
[----:B------:R-:W-:Y:S02]  /*67d0*/  MOV R186, R184 ;  /* 0x000000b800ba7202 */ /* 0x000fe40000000f00 */
[----:B-1----:R-:W-:Y:S01]  /*67e0*/  MOV R0, R47 ;  /* 0x0000002f00007202 */ /* 0x002fe20000000f00 */
[----:B------:R-:W-:Y:S01]  /*67f0*/  @P4 FFMA.FTZ R0, R249, R189, R47 ;  /* 0x000000bdf9004223 */ /* 0x000fe2000001002f */
[----:B------:R-:W-:-:S02]  /*6800*/  MOV R189, R187 ;  /* 0x000000bb00bd7202 */ /* 0x000fc40000000f00 */
[----:B------:R-:W-:Y:S02]  /*6810*/  MOV R187, R185 ;  /* 0x000000b900bb7202 */ /* 0x000fe40000000f00 */
[----:B------:R1:W-:Y:S01]  /*6820*/  STL [R1+0x10], R0 ;  /* 0x0000100001007387 */ /* 0x0003e20000100800 */
[----:B------:R-:W-:Y:S02]  /*6830*/  MOV R185, R191 ;  /* 0x000000bf00b97202 */ /* 0x000fe40000000f00 */
[----:B------:R-:W-:Y:S01]  /*6840*/  MOV R191, R0 ;  /* 0x0000000000bf7202 */ /* 0x000fe20000000f00 */
[----:B------:R2:W5:Y:S04]  /*6850*/  LDL.LU R184, [R1+0x4] ;  /* 0x0000040001b87983 */ /* 0x0005680000300800 */
[----:B-1----:R2:W5:Y:S01]  /*6860*/  LDL.LU R0, [R1+0xb0] ;  /* 0x0000b00001007983 */ /* 0x0025620000300800 */
[----:B------:R-:W-:Y:S05]  /*6870*/  @!P3 BRA `(.L_x_9338) ;  /* 0x000000000044b947 */ /* 0x000fea0003800000 */
[----:B-----5:R1:W-:Y:S04]  /*6880*/  STL [R1+0xb0], R0 ;  /* 0x0000b00001007387 */ /* 0x0203e80000100800 */
[----:B-1----:R-:W3:Y:S01]  /*6890*/  LDL.LU R0, [R1+0x10] ;  /* 0x0000100001007983 */ /* 0x002ee20000300800 */
[----:B------:R-:W-:-:S04]  /*68a0*/  ISETP.GE.U32.AND P0, PT, R214, RZ, PT ;  /* 0x000000ffd600720c */ /* 0x000fc80003f06070 */
[----:B------:R-:W-:-:S13]  /*68b0*/  ISETP.GE.U32.AND.EX P0, PT, R215, 0x1000000, PT, P0 ;  /* 0x01000000d700780c */ /* 0x000fda0003f06100 */
[----:B------:R-:W-:Y:S01]  /*68c0*/  @P0 PRMT R214, R179, 0x7632, R214 ;  /* 0x00007632b3d60816 */ /* 0x000fe200000000d6 */
[----:B---3--:R-:W-:-:S04]  /*68d0*/  FMUL.FTZ R215, R0, UR13 ;  /* 0x0000000d00d77c20 */ /* 0x008fc80008410000 */
[----:B------:R-:W-:Y:S01]  /*68e0*/  FMUL.FTZ R0, R215, UR12 ;  /* 0x0000000cd7007c20 */ /* 0x000fe20008410000 */
        /* <DEDUP_REMOVED lines=9> */
[----:B-1----:R-:W-:-:S07]  /*6980*/  PRMT R183, R183, 0x5410, R214 ;  /* 0x00005410b7b77816 */ /* 0x002fce00000000d6 */
.L_x_9338:
[----:B------:R-:W-:Y:S05]  /*6990*/  BSYNC.RECONVERGENT B1 ;  /* 0x0000000000017941 */ /* 0x000fea0003800200 */
.L_x_9307:
[----:B------:R-:W2:Y:S01]  /*69a0*/  LDL.LU R214, [R1] ;  /* 0x0000000001d67983 */ /* 0x000ea20000300800 */
[----:B-----5:R-:W-:-:S03]  /*69b0*/  ISETP.NE.U32.AND P0, PT, R2, RZ, PT ;  /* 0x000000ff0200720c */ /* 0x020fc60003f05070 */
[----:B------:R-:W3:Y:S01]  /*69c0*/  LDL.LU R2, [R1+0xc] ;  /* 0x00000c0001027983 */ /* 0x000ee20000300800 */
[----:B--2---:R-:W-:-:S13]  /*69d0*/  ISETP.NE.AND.EX P0, PT, R214, RZ, PT, P0 ;  /* 0x000000ffd600720c */ /* 0x004fda0003f05300 */
[----:B------:R-:W2:Y:S02]  /*69e0*/  @P0 LDC.64 R214, c[0x0][0x478] ;  /* 0x00011e00ffd60b82 */ /* 0x000ea40000000a00 */
[----:B--2---:R-:W-:-:S05]  /*69f0*/  @P0 IMAD.WIDE.U32 R214, R5, 0x20, R214 ;  /* 0x0000002005d60825 */ /* 0x004fca00078e00d6 */
[----:B------:R-:W-:Y:S04]  /*6a00*/  @P0 STG.E.128 desc[UR6][R214.64], R184 ;  /* 0x000000b8d6000986 */ /* 0x000fe8000c101d06 */
[----:B------:R2:W-:Y:S02]  /*6a10*/  @P0 STG.E.128 desc[UR6][R214.64+0x10], R188 ;  /* 0x000010bcd6000986 */ /* 0x0005e4000c101d06 */
[----:B--2---:R-:W2:Y:S02]  /*6a20*/  @P3 LDC.64 R214, c[0x0][0x468] ;  /* 0x00011a00ffd63b82 */ /* 0x004ea40000000a00 */
[----:B--2---:R-:W-:-:S05]  /*6a30*/  @P3 IMAD.WIDE.U32 R214, R252, 0x10, R214 ;  /* 0x00000010fcd63825 */ /* 0x004fca00078e00d6 */
[----:B------:R2:W-:Y:S04]  /*6a40*/  @P3 STG.E.128 desc[UR6][R214.64], R180 ;  /* 0x000000b4d6003986 */ /* 0x0005e8000c101d06 */
[----:B--2---:R-:W2:Y:S01]  /*6a50*/  LDL.LU R215, [R1+0x8] ;  /* 0x0000080001d77983 */ /* 0x004ea20000300800 */
[----:B------:R-:W-:Y:S01]  /*6a60*/  BSSY.RECONVERGENT B1, `(.L_x_9398) ;  /* 0x0000008000017945 */ /* 0x000fe20003800200 */
[----:B--2---:R-:W-:-:S04]  /*6a70*/  ISETP.NE.U32.AND P1, PT, R215, RZ, PT ;  /* 0x000000ffd700720c */ /* 0x004fc80003f25070 */
[----:B---3--:R-:W-:Y:S01]  /*6a80*/  ISETP.NE.AND.EX P1, PT, R2, RZ, PT, P1 ;  /* 0x000000ff0200720c */ /* 0x008fe20003f25310 */
[----:B------:R-:W-:-:S12]  /*6a90*/  @!P3 BRA `(.L_x_9399) ;  /* 0x000000000010b947 */ /* 0x000fd80003800000 */
[----:B------:R-:W2:Y:S01]  /*6aa0*/  LDC.64 R176, c[0x0][0x390] ;  /* 0x0000e400ffb07b82 */ /* 0x000ea20000000a00 */
[----:B------:R-:W-:-:S05]  /*6ab0*/  IADD3 R2, PT, PT, R252, 0x20, RZ ;  /* 0x00000020fc027810 */ /* 0x000fca0007ffe0ff */
[----:B--2---:R-:W-:-:S06]  /*6ac0*/  IMAD.WIDE.U32 R176, R2, 0x10, R176 ;  /* 0x0000001002b07825 */ /* 0x004fcc00078e00b0 */
[----:B------:R-:W5:Y:S02]  /*6ad0*/  LDG.E.128 R176, desc[UR6][R176.64] ;  /* 0x00000006b0b07981 */ /* 0x000f64000c1e1d00 */
.L_x_9399:
[----:B------:R-:W-:Y:S05]  /*6ae0*/  BSYNC.RECONVERGENT B1 ;  /* 0x0000000000017941 */ /* 0x000fea0003800200 */
.L_x_9398:
[----:B------:R-:W-:Y:S04]  /*6af0*/  BSSY.RECONVERGENT B1, `(.L_x_9400) ;  /* 0x0000318000017945 */ /* 0x000fe80003800200 */
[----:B------:R-:W-:Y:S05]  /*6b00*/  @!P1 BRA `(.L_x_9401) ;  /* 0x0000001000a89947 */ /* 0x000fea0003800000 */
[----:B------:R-:W-:Y:S05]  /*6b10*/  @!P0 BRA `(.L_x_9402) ;  /* 0x0000000800548947 */ /* 0x000fea0003800000 */
        /* <DEDUP_REMOVED lines=25> */
.L_x_9404:
[----:B------:R-:W-:Y:S05]  /*6cb0*/  BSYNC.RECONVERGENT B2 ;  /* 0x0000000000027941 */ /* 0x000fea0003800200 */
.L_x_9403:
[----:B------:R-:W-:Y:S04]  /*6cc0*/  BSSY.RECONVERGENT B2, `(.L_x_9405) ;  /* 0x000000e000027945 */ /* 0x000fe80003800200 */
[----:B------:R-:W-:Y:S05]  /*6cd0*/  @!P3 BRA `(.L_x_9406) ;  /* 0x000000000030b947 */ /* 0x000fea0003800000 */
[----:B------:R-:W-:Y:S01]  /*6ce0*/  LOP3.LUT P2, RZ, R212, 0xff00, RZ, 0xc0, !PT ;  /* 0x0000ff00d4ff7812 */ /* 0x000fe2000784c0ff */
[----:B------:R-:W-:Y:S01]  /*6cf0*/  FMUL.FTZ R2, R185, UR13 ;  /* 0x0000000db9027c20 */ /* 0x000fe20008410000 */
[----:B------:R-:W-:-:S03]  /*6d00*/  MOV R188, RZ ;  /* 0x000000ff00bc7202 */ /* 0x000fc60000000f00 */
        /* <DEDUP_REMOVED lines=9> */
.L_x_9406:
[----:B------:R-:W-:Y:S05]  /*6da0*/  BSYNC.RECONVERGENT B2 ;  /* 0x0000000000027941 */ /* 0x000fea0003800200 */
.L_x_9405:
[----:B------:R-:W-:Y:S04]  /*6db0*/  BSSY.RECONVERGENT B2, `(.L_x_9407) ;  /* 0x000000d000027945 */ /* 0x000fe80003800200 */
[----:B------:R-:W-:Y:S05]  /*6dc0*/  @!P3 BRA `(.L_x_9408) ;  /* 0x00000000002cb947 */ /* 0x000fea0003800000 */
        /* <DEDUP_REMOVED lines=11> */
.L_x_9408:
[----:B------:R-:W-:Y:S05]  /*6e80*/  BSYNC.RECONVERGENT B2 ;  /* 0x0000000000027941 */ /* 0x000fea0003800200 */
.L_x_9407:
        /* <DEDUP_REMOVED lines=18> */
.L_x_9410:
[----:B------:R-:W-:Y:S05]  /*6fb0*/  BSYNC.RECONVERGENT B2 ;  /* 0x0000000000027941 */ /* 0x000fea0003800200 */
.L_x_9409:
        /* <DEDUP_REMOVED lines=17> */
.L_x_9412:
[----:B------:R-:W-:Y:S05]  /*70d0*/  BSYNC.RECONVERGENT B2 ;  /* 0x0000000000027941 */ /* 0x000fea0003800200 */
.L_x_9411:
        /* <DEDUP_REMOVED lines=18> */
.L_x_9414:
[----:B------:R-:W-:Y:S05]  /*7200*/  BSYNC.RECONVERGENT B2 ;  /* 0x0000000000027941 */ /* 0x000fea0003800200 */
.L_x_9413:
        /* <DEDUP_REMOVED lines=17> */
.L_x_9416:
[----:B------:R-:W-:Y:S05]  /*7320*/  BSYNC.RECONVERGENT B2 ;  /* 0x0000000000027941 */ /* 0x000fea0003800200 */
.L_x_9415:
[----:B------:R-:W-:-:S04]  /*7330*/  @P4 FFMA.FTZ R2, R230, R4, R3 ;  /* 0x00000004e6024223 */ /* 0x000fc80000010003 */
[----:B------:R-:W-:Y:S01]  /*7340*/  @P4 FADD.FTZ R191, R16, -R2 ;  /* 0x8000000210bf4221 */ /* 0x000fe20000010000 */
[----:B------:R-:W-:-:S03]  /*7350*/  MOV R2, R39 ;  /* 0x0000002700027202 */ /* 0x000fc60000000f00 */
[----:B------:R-:W-:-:S05]  /*7360*/  @P4 FFMA.FTZ R2, R249, R191, R39 ;  /* 0x000000bff9024223 */ /* 0x000fca0000010027 */
[----:B------:R-:W-:Y:S01]  /*7370*/  MOV R191, R2 ;  /* 0x0000000200bf7202 */ /* 0x000fe20000000f00 */
[----:B------:R-:W-:Y:S06]  /*7380*/  @!P3 BRA `(.L_x_9417) ;  /* 0x000000280038b947 */ /* 0x000fec0003800000 */
[----:B------:R-:W-:Y:S01]  /*7390*/  ISETP.GE.U32.AND P2, PT, R212, RZ, PT ;  /* 0x000000ffd400720c */ /* 0x000fe20003f46070 */
[----:B------:R-:W-:-:S03]  /*73a0*/  FMUL.FTZ R2, R2, UR13 ;  /* 0x0000000d02027c20 */ /* 0x000fc60008410000 */
[----:B------:R-:W-:Y:S01]  /*73b0*/  ISETP.GE.U32.AND.EX P2, PT, R213, 0x1000000, PT, P2 ;  /* 0x01000000d500780c */ /* 0x000fe20003f46120 */
[----:B------:R-:W-:Y:S01]  /*73c0*/  FMUL.FTZ R2, R2, UR12 ;  /* 0x0000000c02027c20 */ /* 0x000fe20008410000 */
[----:B------:R-:W-:-:S11]  /*73d0*/  HFMA2 R213, -RZ, RZ, 0, 0 ;  /* 0x00000000ffd57431 */ /* 0x000fd600000001ff */
        /* <DEDUP_REMOVED lines=9> */
.L_x_9402:
[----:B------:R-:W-:Y:S04]  /*7470*/  BSSY.RECONVERGENT B2, `(.L_x_9418) ;  /* 0x0000011000027945 */ /* 0x000fe80003800200 */
[----:B------:R-:W-:Y:S05]  /*7480*/  @!P3 BRA `(.L_x_9419) ;  /* 0x00000000003cb947 */ /* 0x000fea0003800000 */
[----:B------:R-:W-:Y:S01]  /*7490*/  @P4 FFMA.FTZ R2, R237, R4, R3 ;  /* 0x00000004ed024223 */ /* 0x000fe20000010003 */
        /* <DEDUP_REMOVED lines=8> */
[-C--:B------:R-:W-:Y:S01]  /*7520*/  @P2 FMUL.FTZ R214, R215, R2.reuse ;  /* 0x00000002d7d62220 */ /* 0x080fe20000410000 */
[----:B------:R-:W-:-:S03]  /*7530*/  FMUL.FTZ R2, R60, R2 ;  /* 0x000000023c027220 */ /* 0x000fc60000410000 */
[----:B------:R-:W-:Y:S02]  /*7540*/  FADD.FTZ R164, R164, R214 ;  /* 0x000000d6a4a47221 */ /* 0x000fe40000010000 */
[----:B------:R-:W-:-:S04]  /*7550*/  FSEL R2, R2, RZ, P2 ;  /* 0x000000ff02027208 */ /* 0x000fc80001000000 */
[----:B------:R-:W-:-:S04]  /*7560*/  F2FP.BF16.F32.PACK_AB R2, RZ, R2 ;  /* 0x00000002ff02723e */ /* 0x000fc800000010ff */
[----:B------:R-:W-:-:S07]  /*7570*/  PRMT R180, R2, 0x7610, R180 ;  /* 0x0000761002b47816 */ /* 0x000fce00000000b4 */
.L_x_9419:
[----:B------:R-:W-:Y:S05]  /*7580*/  BSYNC.RECONVERGENT B2 ;  /* 0x0000000000027941 */ /* 0x000fea0003800200 */
.L_x_9418:
[----:B------:R-:W-:Y:S04]  /*7590*/  BSSY.RECONVERGENT B2, `(.L_x_9420) ;  /* 0x0000012000027945 */ /* 0x000fe80003800200 */
[----:B------:R-:W-:Y:S05]  /*75a0*/  @!P3 BRA `(.L_x_9421) ;  /* 0x000000000040b947 */ /* 0x000fea0003800000 */
[----:B------:R-:W-:Y:S01]  /*75b0*/  LOP3.LUT P2, RZ, R212, 0xff00, RZ, 0xc0, !PT ;  /* 0x0000ff00d4ff7812 */ /* 0x000fe2000784c0ff */
[----:B------:R-:W-:Y:S01]  /*75c0*/  @P4 FFMA.FTZ R2, R236, R4, R3 ;  /* 0x00000004ec024223 */ /* 0x000fe20000010003 */
[----:B------:R-:W-:Y:S01]  /*75d0*/  MOV R214, R41 ;  /* 0x0000002900d67202 */ /* 0x000fe20000000f00 */
[----:B------:R-:W-:Y:S02]  /*75e0*/  HFMA2 R215, -RZ, RZ, 0, 0 ;  /* 0x00000000ffd77431 */ /* 0x000fe400000001ff */
[----:B------:R-:W-:-:S04]  /*75f0*/  @P4 FADD.FTZ R2, R192, -R2 ;  /* 0x80000002c0024221 */ /* 0x000fc80000010000 */
[----:B------:R-:W-:-:S04]  /*7600*/  @P4 FFMA.FTZ R214, R249, R2, R41 ;  /* 0x00000002f9d64223 */ /* 0x000fc80000010029 */
        /* <DEDUP_REMOVED lines=10> */
.L_x_9421:
[----:B------:R-:W-:Y:S05]  /*76b0*/  BSYNC.RECONVERGENT B2 ;  /* 0x0000000000027941 */ /* 0x000fea0003800200 */
.L_x_9420:
        /* <DEDUP_REMOVED lines=17> */
.L_x_9423:
[----:B------:R-:W-:Y:S05]  /*77d0*/  BSYNC.RECONVERGENT B2 ;  /* 0x0000000000027941 */ /* 0x000fea0003800200 */
.L_x_9422:
        /* <DEDUP_REMOVED lines=18> */
.L_x_9425:
[----:B------:R-:W-:Y:S05]  /*7900*/  BSYNC.RECONVERGENT B2 ;  /* 0x0000000000027941 */ /* 0x000fea0003800200 */
.L_x_9424:
        /* <DEDUP_REMOVED lines=17> */
.L_x_9427:
[----:B------:R-:W-:Y:S05]  /*7a20*/  BSYNC.RECONVERGENT B2 ;  /* 0x0000000000027941 */ /* 0x000fea0003800200 */
.L_x_9426:
        /* <DEDUP_REMOVED lines=18> */
.L_x_9429:
[----:B------:R-:W-:Y:S05]  /*7b50*/  BSYNC.RECONVERGENT B2 ;  /* 0x0000000000027941 */ /* 0x000fea0003800200 */
.L_x_9428:
        /* <DEDUP_REMOVED lines=17> */
.L_x_9431:
[----:B------:R-:W-:Y:S05]  /*7c70*/  BSYNC.RECONVERGENT B2 ;  /* 0x0000000000027941 */ /* 0x000fea0003800200 */
.L_x_9430:
[----:B------:R-:W-:Y:S05]  /*7c80*/  @!P3 BRA `(.L_x_9417) ;  /* 0x0000001c00f8b947 */ /* 0x000fea0003800000 */
[----:B------:R-:W-:Y:S01]  /*7c90*/  ISETP.GE.U32.AND P2, PT, R212, RZ, PT ;  /* 0x000000ffd400720c */ /* 0x000fe20003f46070 */
[----:B------:R-:W-:Y:S01]  /*7ca0*/  @P4 FFMA.FTZ R2, R230, R4, R3 ;  /* 0x00000004e6024223 */ /* 0x000fe20000010003 */
[----:B------:R-:W-:Y:S02]  /*7cb0*/  MOV R212, R39 ;  /* 0x0000002700d47202 */ /* 0x000fe40000000f00 */
[----:B------:R-:W-:Y:S01]  /*7cc0*/  ISETP.GE.U32.AND.EX P2, PT, R213, 0x1000000, PT, P2 ;  /* 0x01000000d500780c */ /* 0x000fe20003f46120 */
[----:B------:R-:W-:Y:S01]  /*7cd0*/  @P4 FADD.FTZ R2, R16, -R2 ;  /* 0x8000000210024221 */ /* 0x000fe20000010000 */
[----:B------:R-:W-:-:S03]  /*7ce0*/  HFMA2 R213, -RZ, RZ, 0, 0 ;  /* 0x00000000ffd57431 */ /* 0x000fc600000001ff */
[----:B------:R-:W-:-:S04]  /*7cf0*/  @P4 FFMA.FTZ R212, R249, R2, R39 ;  /* 0x00000002f9d44223 */ /* 0x000fc80000010027 */
[----:B------:R-:W-:-:S04]  /*7d00*/  FMUL.FTZ R212, R212, UR13 ;  /* 0x0000000dd4d47c20 */ /* 0x000fc80008410000 */
[----:B-----5:R-:W-:Y:S01]  /*7d10*/  @P2 PRMT R2, R179, 0x7632, R2 ;  /* 0x00007632b3022816 */ /* 0x020fe20000000002 */
[----:B------:R-:W-:-:S03]  /*7d20*/  FMUL.FTZ R212, R212, UR12 ;  /* 0x0000000cd4d47c20 */ /* 0x000fc60008410000 */
        /* <DEDUP_REMOVED lines=8> */
.L_x_9401:
[----:B------:R-:W-:Y:S05]  /*7db0*/  @!P0 BRA `(.L_x_9432) ;  /* 0x0000001000008947 */ /* 0x000fea0003800000 */
        /* <DEDUP_REMOVED lines=15> */
.L_x_9436:
[----:B------:R-:W-:Y:S05]  /*7eb0*/  BSYNC.RECONVERGENT B3 ;  /* 0x0000000000037941 */ /* 0x000fea0003800200 */
.L_x_9435:
        /* <DEDUP_REMOVED lines=12> */
.L_x_9434:
[----:B------:R-:W-:Y:S05]  /*7f80*/  BSYNC.RECONVERGENT B2 ;  /* 0x0000000000027941 */ /* 0x000fea0003800200 */
.L_x_9433:
        /* <DEDUP_REMOVED lines=16> */
.L_x_9440:
[----:B------:R-:W-:Y:S05]  /*8090*/  BSYNC.RECONVERGENT B3 ;  /* 0x0000000000037941 */ /* 0x000fea0003800200 */
.L_x_9439:
        /* <DEDUP_REMOVED lines=12> */
.L_x_9438:
[----:B------:R-:W-:Y:S05]  /*8160*/  BSYNC.RECONVERGENT B2 ;  /* 0x0000000000027941 */ /* 0x000fea0003800200 */
.L_x_9437:
        /* <DEDUP_REMOVED lines=15> */
.L_x_9444:
[----:B------:R-:W-:Y:S05]  /*8260*/  BSYNC.RECONVERGENT B3 ;  /* 0x0000000000037941 */ /* 0x000fea0003800200 */
.L_x_9443:
        /* <DEDUP_REMOVED lines=12> */
.L_x_9442:
[----:B------:R-:W-:Y:S05]  /*8330*/  BSYNC.RECONVERGENT B2 ;  /* 0x0000000000027941 */ /* 0x000fea0003800200 */
.L_x_9441:
        /* <DEDUP_REMOVED lines=16> */
.L_x_9448:
[----:B------:R-:W-:Y:S05]  /*8440*/  BSYNC.RECONVERGENT B3 ;  /* 0x0000000000037941 */ /* 0x000fea0003800200 */
.L_x_9447:
        /* <DEDUP_REMOVED lines=12> */
.L_x_9446:
[----:B------:R-:W-:Y:S05]  /*8510*/  BSYNC.RECONVERGENT B2 ;  /* 0x0000000000027941 */ /* 0x000fea0003800200 */
.L_x_9445:
        /* <DEDUP_REMOVED lines=15> */
.L_x_9452:
[----:B------:R-:W-:Y:S05]  /*8610*/  BSYNC.RECONVERGENT B3 ;  /* 0x0000000000037941 */ /* 0x000fea0003800200 */
.L_x_9451:
        /* <DEDUP_REMOVED lines=12> */
.L_x_9450:
[----:B------:R-:W-:Y:S05]  /*86e0*/  BSYNC.RECONVERGENT B2 ;  /* 0x0000000000027941 */ /* 0x000fea0003800200 */
.L_x_9449:
        /* <DEDUP_REMOVED lines=16> */
.L_x_9456:
[----:B------:R-:W-:Y:S05]  /*87f0*/  BSYNC.RECONVERGENT B3 ;  /* 0x0000000000037941 */ /* 0x000fea0003800200 */
.L_x_9455:
        /* <DEDUP_REMOVED lines=12> */
.L_x_9454:
[----:B------:R-:W-:Y:S05]  /*88c0*/  BSYNC.RECONVERGENT B2 ;  /* 0x0000000000027941 */ /* 0x000fea0003800200 */
.L_x_9453:
        /* <DEDUP_REMOVED lines=15> */
.L_x_9460:
[----:B------:R-:W-:Y:S05]  /*89c0*/  BSYNC.RECONVERGENT B3 ;  /* 0x0000000000037941 */ /* 0x000fea0003800200 */
.L_x_9459:
        /* <DEDUP_REMOVED lines=12> */
.L_x_9458:
[----:B------:R-:W-:Y:S05]  /*8a90*/  BSYNC.RECONVERGENT B2 ;  /* 0x0000000000027941 */ /* 0x000fea0003800200 */
.L_x_9457:
[-CC-:B------:R-:W-:Y:S01]  /*8aa0*/  FFMA.FTZ R184, R231, R4.reuse, R3.reuse ;  /* 0x00000004e7b87223 */ /* 0x180fe20000010003 */
[-CC-:B------:R-:W-:Y:S01]  /*8ab0*/  FFMA.FTZ R2, R232, R4.reuse, R3.reuse ;  /* 0x00000004e8027223 */ /* 0x180fe20000010003 */
[-CC-:B------:R-:W-:Y:S01]  /*8ac0*/  FFMA.FTZ R186, R230, R4.reuse, R3.reuse ;  /* 0x00000004e6ba7223 */ /* 0x180fe20000010003 */
[-CC-:B------:R-:W-:Y:S01]  /*8ad0*/  FFMA.FTZ R187, R234, R4.reuse, R3.reuse ;  /* 0x00000004eabb7223 */ /* 0x180fe20000010003 */
[----:B------:R-:W-:Y:S01]  /*8ae0*/  FADD.FTZ R190, R198, -R184 ;  /* 0x800000b8c6be7221 */ /* 0x000fe20000010000 */
[----:B------:R-:W-:Y:S01]  /*8af0*/  FADD.FTZ R189, R18, -R2 ;  /* 0x8000000212bd7221 */ /* 0x000fe20000010000 */
[-CC-:B------:R-:W-:Y:S01]  /*8b00*/  FFMA.FTZ R184, R233, R4.reuse, R3.reuse ;  /* 0x00000004e9b87223 */ /* 0x180fe20000010003 */
[-CC-:B------:R-:W-:Y:S01]  /*8b10*/  FFMA.FTZ R2, R235, R4.reuse, R3.reuse ;  /* 0x00000004eb027223 */ /* 0x180fe20000010003 */
[-CC-:B------:R-:W-:Y:S01]  /*8b20*/  FFMA.FTZ R185, R236, R4.reuse, R3.reuse ;  /* 0x00000004ecb97223 */ /* 0x180fe20000010003 */
        /* <DEDUP_REMOVED lines=33> */
[-C--:B------:R-:W-:Y:S01]  /*8d40*/  @P2 FMUL.FTZ R213, R212, R186.reuse ;  /* 0x000000bad4d52220 */ /* 0x080fe20000410000 */
[----:B------:R-:W-:-:S03]  /*8d50*/  FMUL.FTZ R186, R67, R186 ;  /* 0x000000ba43ba7220 */ /* 0x000fc60000410000 */
[----:B------:R-:W-:Y:S02]  /*8d60*/  FADD.FTZ R163, R163, R213 ;  /* 0x000000d5a3a37221 */ /* 0x000fe40000010000 */
[----:B------:R-:W-:-:S04]  /*8d70*/  FSEL R186, R186, RZ, P2 ;  /* 0x000000ffbaba7208 */ /* 0x000fc80001000000 */
[----:B------:R-:W-:-:S04]  /*8d80*/  F2FP.BF16.F32.PACK_AB R186, RZ, R186 ;  /* 0x000000baffba723e */ /* 0x000fc800000010ff */
[----:B------:R-:W-:Y:S02]  /*8d90*/  PRMT R183, R183, 0x5410, R186 ;  /* 0x00005410b7b77816 */ /* 0x000fe400000000ba */
[----:B------:R-:W-:Y:S01]  /*8da0*/  MOV R186, R2 ;  /* 0x0000000200ba7202 */ /* 0x000fe20000000f00 */
[----:B------:R-:W-:Y:S06]  /*8db0*/  BRA `(.L_x_9417) ;  /* 0x0000000c00ac7947 */ /* 0x000fec0003800000 */
.L_x_9432:
        /* <DEDUP_REMOVED lines=15> */
.L_x_9464:
[----:B------:R-:W-:Y:S05]  /*8eb0*/  BSYNC.RECONVERGENT B3 ;  /* 0x0000000000037941 */ /* 0x000fea0003800200 */
.L_x_9463:
        /* <DEDUP_REMOVED lines=12> */
.L_x_9462:
[----:B------:R-:W-:Y:S05]  /*8f80*/  BSYNC.RECONVERGENT B2 ;  /* 0x0000000000027941 */ /* 0x000fea0003800200 */
.L_x_9461:
        /* <DEDUP_REMOVED lines=16> */
.L_x_9468:
[----:B------:R-:W-:Y:S05]  /*9090*/  BSYNC.RECONVERGENT B3 ;  /* 0x0000000000037941 */ /* 0x000fea0003800200 */
.L_x_9467:
        /* <DEDUP_REMOVED lines=12> */
.L_x_9466:
[----:B------:R-:W-:Y:S05]  /*9160*/  BSYNC.RECONVERGENT B2 ;  /* 0x0000000000027941 */ /* 0x000fea0003800200 */
.L_x_9465:
        /* <DEDUP_REMOVED lines=15> */
.L_x_9472:
[----:B------:R-:W-:Y:S05]  /*9260*/  BSYNC.RECONVERGENT B3 ;  /* 0x0000000000037941 */ /* 0x000fea0003800200 */
.L_x_9471:
        /* <DEDUP_REMOVED lines=12> */
.L_x_9470:
[----:B------:R-:W-:Y:S05]  /*9330*/  BSYNC.RECONVERGENT B2 ;  /* 0x0000000000027941 */ /* 0x000fea0003800200 */
.L_x_9469:
        /* <DEDUP_REMOVED lines=16> */
.L_x_9476:
[----:B------:R-:W-:Y:S05]  /*9440*/  BSYNC.RECONVERGENT B3 ;  /* 0x0000000000037941 */ /* 0x000fea0003800200 */
.L_x_9475:
        /* <DEDUP_REMOVED lines=12> */
.L_x_9474:
[----:B------:R-:W-:Y:S05]  /*9510*/  BSYNC.RECONVERGENT B2 ;  /* 0x0000000000027941 */ /* 0x000fea0003800200 */
.L_x_9473:
        /* <DEDUP_REMOVED lines=15> */
.L_x_9480:
[----:B------:R-:W-:Y:S05]  /*9610*/  BSYNC.RECONVERGENT B3 ;  /* 0x0000000000037941 */ /* 0x000fea0003800200 */
.L_x_9479:
        /* <DEDUP_REMOVED lines=12> */
.L_x_9478:
[----:B------:R-:W-:Y:S05]  /*96e0*/  BSYNC.RECONVERGENT B2 ;  /* 0x0000000000027941 */ /* 0x000fea0003800200 */
.L_x_9477:
        /* <DEDUP_REMOVED lines=16> */
.L_x_9484:
[----:B------:R-:W-:Y:S05]  /*97f0*/  BSYNC.RECONVERGENT B3 ;  /* 0x0000000000037941 */ /* 0x000fea0003800200 */
.L_x_9483:
        /* <DEDUP_REMOVED lines=12> */
.L_x_9482:
[----:B------:R-:W-:Y:S05]  /*98c0*/  BSYNC.RECONVERGENT B2 ;  /* 0x0000000000027941 */ /* 0x000fea0003800200 */
.L_x_9481:
        /* <DEDUP_REMOVED lines=15> */
.L_x_9488:
[----:B------:R-:W-:Y:S05]  /*99c0*/  BSYNC.RECONVERGENT B3 ;  /* 0x0000000000037941 */ /* 0x000fea0003800200 */
.L_x_9487:
        /* <DEDUP_REMOVED lines=12> */
.L_x_9486:
[----:B------:R-:W-:Y:S05]  /*9a90*/  BSYNC.RECONVERGENT B2 ;  /* 0x0000000000027941 */ /* 0x000fea0003800200 */
.L_x_9485:
        /* <DEDUP_REMOVED lines=16> */
.L_x_9490:
[----:B------:R-:W-:Y:S05]  /*9ba0*/  BSYNC.RECONVERGENT B2 ;  /* 0x0000000000027941 */ /* 0x000fea0003800200 */
.L_x_9489:
        /* <DEDUP_REMOVED lines=12> */
.L_x_9417:
[----:B------:R-:W-:Y:S05]  /*9c70*/  BSYNC.RECONVERGENT B1 ;  /* 0x0000000000017941 */ /* 0x000fea0003800200 */
.L_x_9400:
[----:B------:R-:W2:Y:S01]  /*9c80*/  @P0 LDC.64 R212, c[0x0][0x478] ;  /* 0x00011e00ffd40b82 */ /* 0x000ea20000000a00 */
[----:B------:R-:W-:Y:S01]  /*9c90*/  @P0 IADD3 R2, PT, PT, R5, 0x20, RZ ;  /* 0x0000002005020810 */ /* 0x000fe20007ffe0ff */
[----:B------:R-:W-:Y:S04]  /*9ca0*/  BSSY.RECONVERGENT B1, `(.L_x_9491) ;  /* 0x000000d000017945 */ /* 0x000fe80003800200 */
[----:B--2---:R-:W-:Y:S01]  /*9cb0*/  @P0 IMAD.WIDE.U32 R212, R2, 0x20, R212 ;  /* 0x0000002002d40825 */ /* 0x004fe200078e00d4 */
[----:B------:R-:W-:-:S04]  /*9cc0*/  @P3 IADD3 R2, PT, PT, R252, 0x20, RZ ;  /* 0x00000020fc023810 */ /* 0x000fc80007ffe0ff */
[----:B------:R-:W-:Y:S04]  /*9cd0*/  @P0 STG.E.128 desc[UR6][R212.64], R184 ;  /* 0x000000b8d4000986 */ /* 0x000fe8000c101d06 */
[----:B------:R2:W-:Y:S02]  /*9ce0*/  @P0 STG.E.128 desc[UR6][R212.64+0x10], R188 ;  /* 0x000010bcd4000986 */ /* 0x0005e4000c101d06 */
[----:B--2---:R-:W2:Y:S02]  /*9cf0*/  @P3 LDC.64 R212, c[0x0][0x468] ;  /* 0x00011a00ffd43b82 */ /* 0x004ea40000000a00 */
[----:B--2---:R-:W-:-:S05]  /*9d00*/  @P3 IMAD.WIDE.U32 R212, R2, 0x10, R212 ;  /* 0x0000001002d43825 */ /* 0x004fca00078e00d4 */
[----:B------:R2:W-:Y:S01]  /*9d10*/  @P3 STG.E.128 desc[UR6][R212.64], R180 ;  /* 0x000000b4d4003986 */ /* 0x0005e2000c101d06 */
[----:B------:R-:W-:Y:S05]  /*9d20*/  @!P3 BRA `(.L_x_9492) ;  /* 0x000000000010b947 */ /* 0x000fea0003800000 */
[----:B-----5:R-:W3:Y:S01]  /*9d30*/  LDC.64 R176, c[0x0][0x390] ;  /* 0x0000e400ffb07b82 */ /* 0x020ee20000000a00 */
[----:B------:R-:W-:-:S05]  /*9d40*/  IADD3 R2, PT, PT, R252, 0x40, RZ ;  /* 0x00000040fc027810 */ /* 0x000fca0007ffe0ff */
[----:B---3--:R-:W-:-:S06]  /*9d50*/  IMAD.WIDE.U32 R176, R2, 0x10, R176 ;  /* 0x0000001002b07825 */ /* 0x008fcc00078e00b0 */
[----:B------:R-:W5:Y:S02]  /*9d60*/  LDG.E.128 R176, desc[UR6][R176.64] ;  /* 0x00000006b0b07981 */ /* 0x000f64000c1e1d00 */
.L_x_9492:
[----:B------:R-:W-:Y:S05]  /*9d70*/  BSYNC.RECONVERGENT B1 ;  /* 0x0000000000017941 */ /* 0x000fea0003800200 */
.L_x_9491:
        /* <DEDUP_REMOVED lines=27> */
[----:B--2---:R-:W-:-:S07]  /*9f30*/  PRMT R180, R2, 0x7610, R180 ;  /* 0x0000761002b47816 */ /* 0x004fce00000000b4 */
.L_x_9497:
[----:B------:R-:W-:Y:S05]  /*9f40*/  BSYNC.RECONVERGENT B2 ;  /* 0x0000000000027941 */ /* 0x000fea0003800200 */
.L_x_9496:
        /* <DEDUP_REMOVED lines=13> */
[----:B--2---:R-:W-:-:S07]  /*a020*/  PRMT R180, R180, 0x5410, R2 ;  /* 0x00005410b4b47816 */ /* 0x004fce0000000002 */
.L_x_9499:
[----:B------:R-:W-:Y:S05]  /*a030*/  BSYNC.RECONVERGENT B2 ;  /* 0x0000000000027941 */ /* 0x000fea0003800200 */
.L_x_9498:
        /* <DEDUP_REMOVED lines=13> */
.L_x_9501:
[----:B------:R-:W-:Y:S05]  /*a110*/  BSYNC.RECONVERGENT B2 ;  /* 0x0000000000027941 */ /* 0x000fea0003800200 */
.L_x_9500:
        /* <DEDUP_REMOVED lines=18> */
.L_x_9503:
[----:B------:R-:W-:Y:S05]  /*a240*/  BSYNC.RECONVERGENT B2 ;  /* 0x0000000000027941 */ /* 0x000fea0003800200 */
.L_x_9502:
        /* <DEDUP_REMOVED lines=17> */
.L_x_9505:
[----:B------:R-:W-:Y:S05]  /*a360*/  BSYNC.RECONVERGENT B2 ;  /* 0x0000000000027941 */ /* 0x000fea0003800200 */
.L_x_9504:
        /* <DEDUP_REMOVED lines=18> */
.L_x_9507:
[----:B------:R-:W-:Y:S05]  /*a490*/  BSYNC.RECONVERGENT B2 ;  /* 0x0000000000027941 */ /* 0x000fea0003800200 */
.L_x_9506:
        /* <DEDUP_REMOVED lines=10> */
[----:B--2--5:R-:W-:-:S05]  /*a540*/  @P2 SHF.L.U32 R212, R179, 0x10, RZ ;  /* 0x00000010b3d42819 */ /* 0x024fca00000006ff */
[-C--:B------:R-:W-:Y:S01]  /*a550*/  @P2 FMUL.FTZ R191, R212, R2.reuse ;  /* 0x00000002d4bf2220 */ /* 0x080fe20000410000 */
[----:B------:R-:W-:-:S03]  /*a560*/  FMUL.FTZ R2, R74, R2 ;  /* 0x000000024a027220 */ /* 0x000fc60000410000 */
[----:B------:R-:W-:Y:S02]  /*a570*/  FADD.FTZ R154, R154, R191 ;  /* 0x000000bf9a9a7221 */ /* 0x000fe40000010000 */
[----:B------:R-:W-:-:S04]  /*a580*/  FSEL R2, R2, RZ, P2 ;  /* 0x000000ff02027208 */ /* 0x000fc80001000000 */
[----:B------:R-:W-:-:S04]  /*a590*/  F2FP.BF16.F32.PACK_AB R2, RZ, R2 ;  /* 0x00000002ff02723e */ /* 0x000fc800000010ff */
[----:B------:R-:W-:-:S07]  /*a5a0*/  PRMT R183, R2, 0x7610, R183 ;  /* 0x0000761002b77816 */ /* 0x000fce00000000b7 */
.L_x_9509:
[----:B------:R-:W-:Y:S05]  /*a5b0*/  BSYNC.RECONVERGENT B2 ;  /* 0x0000000000027941 */ /* 0x000fea0003800200 */
.L_x_9508:
        /* <DEDUP_REMOVED lines=18> */
[----:B--2---:R-:W-:Y:S01]  /*a6e0*/  PRMT R183, R183, 0x5410, R2 ;  /* 0x00005410b7b77816 */ /* 0x004fe20000000002 */
[----:B------:R-:W-:Y:S06]  /*a6f0*/  BRA `(.L_x_9510) ;  /* 0x0000002800007947 */ /* 0x000fec0003800000 */
.L_x_9495:
[----:B------:R-:W-:Y:S04]  /*a700*/  BSSY.RECONVERGENT B2, `(.L_x_9511) ;  /* 0x0000011000027945 */ /* 0x000fe80003800200 */
[----:B------:R-:W-:Y:S05]  /*a710*/  @!P3 BRA `(.L_x_9512) ;  /* 0x00000000003cb947 */ /* 0x000fea0003800000 */
[----:B------:R-:W-:Y:S01]  /*a720*/  @P4 FFMA.FTZ R2, R229, R4, R3 ;  /* 0x00000004e5024223 */ /* 0x000fe20000010003 */
[----:B------:R-:W-:Y:S02]  /*a730*/  LOP3.LUT P2, RZ, R210, 0xff, RZ, 0xc0, !PT ;  /* 0x000000ffd2ff7812 */ /* 0x000fe4000784c0ff */
[----:B--2---:R-:W-:Y:S01]  /*a740*/  MOV R212, R32 ;  /* 0x0000002000d47202 */ /* 0x004fe20000000f00 */
        /* <DEDUP_REMOVED lines=12> */
.L_x_9512:
[----:B------:R-:W-:Y:S05]  /*a810*/  BSYNC.RECONVERGENT B2 ;  /* 0x0000000000027941 */ /* 0x000fea0003800200 */
.L_x_9511:
[----:B------:R-:W-:Y:S04]  /*a820*/  BSSY.RECONVERGENT B2, `(.L_x_9513) ;  /* 0x0000012000027945 */ /* 0x000fe80003800200 */
[----:B------:R-:W-:Y:S05]  /*a830*/  @!P3 BRA `(.L_x_9514) ;  /* 0x000000000040b947 */ /* 0x000fea0003800000 */
[----:B------:R-:W-:Y:S01]  /*a840*/  LOP3.LUT P2, RZ, R210, 0xff00, RZ, 0xc0, !PT ;  /* 0x0000ff00d2ff7812 */ /* 0x000fe2000784c0ff */
[----:B------:R-:W-:Y:S01]  /*a850*/  @P4 FFMA.FTZ R2, R228, R4, R3 ;  /* 0x00000004e4024223 */ /* 0x000fe20000010003 */
[----:B--2---:R-:W-:Y:S01]  /*a860*/  MOV R212, R33 ;  /* 0x0000002100d47202 */ /* 0x004fe20000000f00 */
        /* <DEDUP_REMOVED lines=13> */
.L_x_9514:
[----:B------:R-:W-:Y:S05]  /*a940*/  BSYNC.RECONVERGENT B2 ;  /* 0x0000000000027941 */ /* 0x000fea0003800200 */
.L_x_9513:
        /* <DEDUP_REMOVED lines=17> */
.L_x_9516:
[----:B------:R-:W-:Y:S05]  /*aa60*/  BSYNC.RECONVERGENT B2 ;  /* 0x0000000000027941 */ /* 0x000fea0003800200 */
.L_x_9515:
        /* <DEDUP_REMOVED lines=18> */
.L_x_9518:
[----:B------:R-:W-:Y:S05]  /*ab90*/  BSYNC.RECONVERGENT B2 ;  /* 0x0000000000027941 */ /* 0x000fea0003800200 */
.L_x_9517:
        /* <DEDUP_REMOVED lines=17> */
.L_x_9520:
[----:B------:R-:W-:Y:S05]  /*acb0*/  BSYNC.RECONVERGENT B2 ;  /* 0x0000000000027941 */ /* 0x000fea0003800200 */
.L_x_9519:
        /* <DEDUP_REMOVED lines=18> */
.L_x_9522:
[----:B------:R-:W-:Y:S05]  /*ade0*/  BSYNC.RECONVERGENT B2 ;  /* 0x0000000000027941 */ /* 0x000fea0003800200 */
.L_x_9521:
        /* <DEDUP_REMOVED lines=17> */
.L_x_9524:
[----:B------:R-:W-:Y:S05]  /*af00*/  BSYNC.RECONVERGENT B2 ;  /* 0x0000000000027941 */ /* 0x000fea0003800200 */
.L_x_9523:
        /* <DEDUP_REMOVED lines=19> */
.L_x_9494:
        /* <DEDUP_REMOVED lines=16> */
.L_x_9529:
[----:B------:R-:W-:Y:S05]  /*b140*/  BSYNC.RECONVERGENT B3 ;  /* 0x0000000000037941 */ /* 0x000fea0003800200 */
.L_x_9528:
        /* <DEDUP_REMOVED lines=11> */
[----:B--2---:R-:W-:-:S07]  /*b200*/  PRMT R180, R2, 0x7610, R180 ;  /* 0x0000761002b47816 */ /* 0x004fce00000000b4 */
.L_x_9527:
[----:B------:R-:W-:Y:S05]  /*b210*/  BSYNC.RECONVERGENT B2 ;  /* 0x0000000000027941 */ /* 0x000fea0003800200 */
.L_x_9526:
        /* <DEDUP_REMOVED lines=16> */
.L_x_9533:
[----:B------:R-:W-:Y:S05]  /*b320*/  BSYNC.RECONVERGENT B3 ;  /* 0x0000000000037941 */ /* 0x000fea0003800200 */
.L_x_9532:
        /* <DEDUP_REMOVED lines=12> */
.L_x_9531:
[----:B------:R-:W-:Y:S05]  /*b3f0*/  BSYNC.RECONVERGENT B2 ;  /* 0x0000000000027941 */ /* 0x000fea0003800200 */
.L_x_9530:
        /* <DEDUP_REMOVED lines=15> */
.L_x_9537:
[----:B------:R-:W-:Y:S05]  /*b4f0*/  BSYNC.RECONVERGENT B3 ;  /* 0x0000000000037941 */ /* 0x000fea0003800200 */
.L_x_9536:
        /* <DEDUP_REMOVED lines=12> */
.L_x_9535:
[----:B------:R-:W-:Y:S05]  /*b5c0*/  BSYNC.RECONVERGENT B2 ;  /* 0x0000000000027941 */ /* 0x000fea0003800200 */
.L_x_9534:
        /* <DEDUP_REMOVED lines=16> */
.L_x_9541:
[----:B------:R-:W-:Y:S05]  /*b6d0*/  BSYNC.RECONVERGENT B3 ;  /* 0x0000000000037941 */ /* 0x000fea0003800200 */
.L_x_9540:
        /* <DEDUP_REMOVED lines=12> */
.L_x_9539:
[----:B------:R-:W-:Y:S05]  /*b7a0*/  BSYNC.RECONVERGENT B2 ;  /* 0x0000000000027941 */ /* 0x000fea0003800200 */
.L_x_9538:
        /* <DEDUP_REMOVED lines=15> */
.L_x_9545:
[----:B------:R-:W-:Y:S05]  /*b8a0*/  BSYNC.RECONVERGENT B3 ;  /* 0x0000000000037941 */ /* 0x000fea0003800200 */
.L_x_9544:
        /* <DEDUP_REMOVED lines=12> */
.L_x_9543:
[----:B------:R-:W-:Y:S05]  /*b970*/  BSYNC.RECONVERGENT B2 ;  /* 0x0000000000027941 */ /* 0x000fea0003800200 */
.L_x_9542:
        /* <DEDUP_REMOVED lines=16> */
.L_x_9549:
[----:B------:R-:W-:Y:S05]  /*ba80*/  BSYNC.RECONVERGENT B3 ;  /* 0x0000000000037941 */ /* 0x000fea0003800200 */
.L_x_9548:
        /* <DEDUP_REMOVED lines=12> */
.L_x_9547:
[----:B------:R-:W-:Y:S05]  /*bb50*/  BSYNC.RECONVERGENT B2 ;  /* 0x0000000000027941 */ /* 0x000fea0003800200 */
.L_x_9546:
        /* <DEDUP_REMOVED lines=15> */
.L_x_9553:
[----:B------:R-:W-:Y:S05]  /*bc50*/  BSYNC.RECONVERGENT B3 ;  /* 0x0000000000037941 */ /* 0x000fea0003800200 */
.L_x_9552:
        /* <DEDUP_REMOVED lines=12> */
.L_x_9551:
[----:B------:R-:W-:Y:S05]  /*bd20*/  BSYNC.RECONVERGENT B2 ;  /* 0x0000000000027941 */ /* 0x000fea0003800200 */
.L_x_9550:
        /* <DEDUP_REMOVED lines=47> */
[----:B--2---:R-:W-:Y:S02]  /*c020*/  PRMT R183, R183, 0x5410, R188 ;  /* 0x00005410b7b77816 */ /* 0x004fe400000000bc */
[----:B------:R-:W-:Y:S01]  /*c030*/  MOV R188, R2 ;  /* 0x0000000200bc7202 */ /* 0x000fe20000000f00 */
[----:B------:R-:W-:Y:S06]  /*c040*/  BRA `(.L_x_9510) ;  /* 0x0000000c00ac7947 */ /* 0x000fec0003800000 */
.L_x_9525:
        /* <DEDUP_REMOVED lines=8> */
[----:B--2--5:R-:W-:Y:S01]  /*c0d0*/  SHF.L.U32 R212, R176, 0x10, RZ ;  /* 0x00000010b0d47819 */ /* 0x024fe200000006ff */
[----:B------:R-:W-:-:S04]  /*c0e0*/  FADD.FTZ R2, R197, -R2 ;  /* 0x80000002c5027221 */ /* 0x000fc80000010000 */
[----:B------:R-:W-:-:S05]  /*c0f0*/  FMUL.FTZ R2, R249, R2 ;  /* 0x00000002f9027220 */ /* 0x000fca0000410000 */
[----:B------:R-:W-:-:S05]  /*c100*/  FSEL R2, R2, RZ, P5 ;  /* 0x000000ff02027208 */ /* 0x000fca0002800000 */
[----:B------:R-:W-:-:S04]  /*c110*/  FMUL.FTZ R2, R2, UR13 ;  /* 0x0000000d02027c20 */ /* 0x000fc80008410000 */
[----:B------:R-:W-:-:S04]  /*c120*/  FMUL.FTZ R2, R2, UR12 ;  /* 0x0000000c02027c20 */ /* 0x000fc80008410000 */
[----:B------:R-:W-:-:S07]  /*c130*/  FMUL.FTZ R2, R212, R2 ;  /* 0x00000002d4027220 */ /* 0x000fce0000410000 */
.L_x_9557:
[----:B------:R-:W-:Y:S05]  /*c140*/  BSYNC.RECONVERGENT B3 ;  /* 0x0000000000037941 */ /* 0x000fea0003800200 */
.L_x_9556:
        /* <DEDUP_REMOVED lines=12> */
.L_x_9555:
[----:B------:R-:W-:Y:S05]  /*c210*/  BSYNC.RECONVERGENT B2 ;  /* 0x0000000000027941 */ /* 0x000fea0003800200 */
.L_x_9554:
        /* <DEDUP_REMOVED lines=8> */
[----:B--2--5:R-:W-:Y:S01]  /*c2a0*/  PRMT R212, R176, 0x7632, R212 ;  /* 0x00007632b0d47816 */ /* 0x024fe200000000d4 */
[----:B------:R-:W-:-:S03]  /*c2b0*/  FADD.FTZ R2, R15, -R2 ;  /* 0x800000020f027221 */ /* 0x000fc60000010000 */
[----:B------:R-:W-:Y:S01]  /*c2c0*/  SHF.L.U32 R212, R212, 0x10, RZ ;  /* 0x00000010d4d47819 */ /* 0x000fe200000006ff */
[----:B------:R-:W-:-:S05]  /*c2d0*/  FMUL.FTZ R2, R249, R2 ;  /* 0x00000002f9027220 */ /* 0x000fca0000410000 */
[----:B------:R-:W-:-:S05]  /*c2e0*/  FSEL R2, R2, RZ, P5 ;  /* 0x000000ff02027208 */ /* 0x000fca0002800000 */
[----:B------:R-:W-:-:S04]  /*c2f0*/  FMUL.FTZ R2, R2, UR13 ;  /* 0x0000000d02027c20 */ /* 0x000fc80008410000 */
[----:B------:R-:W-:-:S04]  /*c300*/  FMUL.FTZ R2, R2, UR12 ;  /* 0x0000000c02027c20 */ /* 0x000fc80008410000 */
[----:B------:R-:W-:-:S07]  /*c310*/  FMUL.FTZ R2, R2, R212 ;  /* 0x000000d402027220 */ /* 0x000fce0000410000 */
.L_x_9561:
[----:B------:R-:W-:Y:S05]  /*c320*/  BSYNC.RECONVERGENT B3 ;  /* 0x0000000000037941 */ /* 0x000fea0003800200 */
.L_x_9560:
        /* <DEDUP_REMOVED lines=12> */
.L_x_9559:
[----:B------:R-:W-:Y:S05]  /*c3f0*/  BSYNC.RECONVERGENT B2 ;  /* 0x0000000000027941 */ /* 0x000fea0003800200 */
.L_x_9558:
        /* <DEDUP_REMOVED lines=15> */
.L_x_9565:
[----:B------:R-:W-:Y:S05]  /*c4f0*/  BSYNC.RECONVERGENT B3 ;  /* 0x0000000000037941 */ /* 0x000fea0003800200 */
.L_x_9564:
        /* <DEDUP_REMOVED lines=12> */
.L_x_9563:
[----:B------:R-:W-:Y:S05]  /*c5c0*/  BSYNC.RECONVERGENT B2 ;  /* 0x0000000000027941 */ /* 0x000fea0003800200 */
.L_x_9562:
        /* <DEDUP_REMOVED lines=16> */
.L_x_9569:
[----:B------:R-:W-:Y:S05]  /*c6d0*/  BSYNC.RECONVERGENT B3 ;  /* 0x0000000000037941 */ /* 0x000fea0003800200 */
.L_x_9568:
        /* <DEDUP_REMOVED lines=12> */
.L_x_9567:
[----:B------:R-:W-:Y:S05]  /*c7a0*/  BSYNC.RECONVERGENT B2 ;  /* 0x0000000000027941 */ /* 0x000fea0003800200 */
.L_x_9566:
        /* <DEDUP_REMOVED lines=15> */
.L_x_9573:
[----:B------:R-:W-:Y:S05]  /*c8a0*/  BSYNC.RECONVERGENT B3 ;  /* 0x0000000000037941 */ /* 0x000fea0003800200 */
.L_x_9572:
        /* <DEDUP_REMOVED lines=12> */
.L_x_9571:
[----:B------:R-:W-:Y:S05]  /*c970*/  BSYNC.RECONVERGENT B2 ;  /* 0x0000000000027941 */ /* 0x000fea0003800200 */
.L_x_9570:
        /* <DEDUP_REMOVED lines=16> */
.L_x_9577:
[----:B------:R-:W-:Y:S05]  /*ca80*/  BSYNC.RECONVERGENT B3 ;  /* 0x0000000000037941 */ /* 0x000fea0003800200 */
.L_x_9576:
        /* <DEDUP_REMOVED lines=12> */
.L_x_9575:
[----:B------:R-:W-:Y:S05]  /*cb50*/  BSYNC.RECONVERGENT B2 ;  /* 0x0000000000027941 */ /* 0x000fea0003800200 */
.L_x_9574:
        /* <DEDUP_REMOVED lines=15> */
.L_x_9581:
[----:B------:R-:W-:Y:S05]  /*cc50*/  BSYNC.RECONVERGENT B3 ;  /* 0x0000000000037941 */ /* 0x000fea0003800200 */
.L_x_9580:
        /* <DEDUP_REMOVED lines=12> */
.L_x_9579:
[----:B------:R-:W-:Y:S05]  /*cd20*/  BSYNC.RECONVERGENT B2 ;  /* 0x0000000000027941 */ /* 0x000fea0003800200 */
.L_x_9578:
        /* <DEDUP_REMOVED lines=16> */
.L_x_9583:
[----:B------:R-:W-:Y:S05]  /*ce30*/  BSYNC.RECONVERGENT B2 ;  /* 0x0000000000027941 */ /* 0x000fea0003800200 */
.L_x_9582:
        /* <DEDUP_REMOVED lines=12> */
.L_x_9510:
[----:B------:R-:W-:Y:S05]  /*cf00*/  BSYNC.RECONVERGENT B1 ;  /* 0x0000000000017941 */ /* 0x000fea0003800200 */
.L_x_9493:
[----:B------:R-:W3:Y:S01]  /*cf10*/  @P0 LDC.64 R210, c[0x0][0x478] ;  /* 0x00011e00ffd20b82 */ /* 0x000ee20000000a00 */
[----:B------:R-:W-:Y:S01]  /*cf20*/  @P0 IADD3 R2, PT, PT, R5, 0x40, RZ ;  /* 0x0000004005020810 */ /* 0x000fe20007ffe0ff */
[----:B------:R-:W-:Y:S04]  /*cf30*/  BSSY.RECONVERGENT B1, `(.L_x_9584) ;  /* 0x000000d000017945 */ /* 0x000fe80003800200 */
[----:B---3--:R-:W-:Y:S01]  /*cf40*/  @P0 IMAD.WIDE.U32 R210, R2, 0x20, R210 ;  /* 0x0000002002d20825 */ /* 0x008fe200078e00d2 */
[----:B------:R-:W-:-:S04]  /*cf50*/  @P3 IADD3 R2, PT, PT, R252, 0x40, RZ ;  /* 0x00000040fc023810 */ /* 0x000fc80007ffe0ff */
[----:B------:R-:W-:Y:S04]  /*cf60*/  @P0 STG.E.128 desc[UR6][R210.64], R184 ;  /* 0x000000b8d2000986 */ /* 0x000fe8000c101d06 */
[----:B------:R3:W-:Y:S02]  /*cf70*/  @P0 STG.E.128 desc[UR6][R210.64+0x10], R188 ;  /* 0x000010bcd2000986 */ /* 0x0007e4000c101d06 */
[----:B---3--:R-:W3:Y:S02]  /*cf80*/  @P3 LDC.64 R210, c[0x0][0x468] ;  /* 0x00011a00ffd23b82 */ /* 0x008ee40000000a00 */
[----:B---3--:R-:W-:-:S05]  /*cf90*/  @P3 IMAD.WIDE.U32 R210, R2, 0x10, R210 ;  /* 0x0000001002d23825 */ /* 0x008fca00078e00d2 */
[----:B------:R3:W-:Y:S02]  /*cfa0*/  @P3 STG.E.128 desc[UR6][R210.64], R180 ;  /* 0x000000b4d2003986 */ /* 0x0007e4000c101d06 */
[----:B---3--:R-:W-:Y:S01]  /*cfb0*/  IADD3 R210, PT, PT, R252, 0x60, RZ ;  /* 0x00000060fcd27810 */ /* 0x008fe20007ffe0ff */
[----:B------:R-:W-:Y:S06]  /*cfc0*/  @!P3 BRA `(.L_x_9585) ;  /* 0x00000000000cb947 */ /* 0x000fec0003800000 */
[----:B-----5:R-:W3:Y:S02]  /*cfd0*/  LDC.64 R176, c[0x0][0x390] ;  /* 0x0000e400ffb07b82 */ /* 0x020ee40000000a00 */
[----:B---3--:R-:W-:-:S06]  /*cfe0*/  IMAD.WIDE.U32 R176, R210, 0x10, R176 ;  /* 0x00000010d2b07825 */ /* 0x008fcc00078e00b0 */
[----:B------:R-:W5:Y:S02]  /*cff0*/  LDG.E.128 R176, desc[UR6][R176.64] ;  /* 0x00000006b0b07981 */ /* 0x000f64000c1e1d00 */
.L_x_9585:
[----:B------:R-:W-:Y:S05]  /*d000*/  BSYNC.RECONVERGENT B1 ;  /* 0x0000000000017941 */ /* 0x000fea0003800200 */
.L_x_9584:
[----:B------:R-:W-:Y:S04]  /*d010*/  BSSY.RECONVERGENT B1, `(.L_x_9586) ;  /* 0x0000314000017945 */ /* 0x000fe80003800200 */
[----:B------:R-:W-:Y:S05]  /*d020*/  @!P1 BRA `(.L_x_9587) ;  /* 0x0000001000c49947 */ /* 0x000fea0003800000 */
[----:B------:R-:W-:Y:S05]  /*d030*/  @!P0 BRA `(.L_x_9588) ;  /* 0x0000000800708947 */ /* 0x000fea0003800000 */
[----:B------:R-:W-:Y:S01]  /*d040*/  @P4 FFMA.FTZ R2, R220, R4, R3 ;  /* 0x00000004dc024223 */ /* 0x000fe20000010003 */
[----:B------:R-:W-:Y:S01]  /*d050*/  MOV R184, R25 ;  /* 0x0000001900b87202 */ /* 0x000fe20000000f00 */
        /* <DEDUP_REMOVED lines=19> */
.L_x_9590:
[----:B------:R-:W-:Y:S05]  /*d190*/  BSYNC.RECONVERGENT B2 ;  /* 0x0000000000027941 */ /* 0x000fea0003800200 */
.L_x_9589:
        /* <DEDUP_REMOVED lines=14> */
.L_x_9592:
[----:B------:R-:W-:Y:S05]  /*d280*/  BSYNC.RECONVERGENT B2 ;  /* 0x0000000000027941 */ /* 0x000fea0003800200 */
.L_x_9591:
        /* <DEDUP_REMOVED lines=17> */
.L_x_9594:
[----:B------:R-:W-:Y:S05]  /*d3a0*/  BSYNC.RECONVERGENT B2 ;  /* 0x0000000000027941 */ /* 0x000fea0003800200 */
.L_x_9593:
        /* <DEDUP_REMOVED lines=18> */
.L_x_9596:
[----:B------:R-:W-:Y:S05]  /*d4d0*/  BSYNC.RECONVERGENT B2 ;  /* 0x0000000000027941 */ /* 0x000fea0003800200 */
.L_x_9595:
[-CC-:B------:R-:W-:Y:S01]  /*d4e0*/  @P4 FFMA.FTZ R187, R217, R4.reuse, R3.reuse ;  /* 0x00000004d9bb4223 */ /* 0x180fe20000010003 */
[-CC-:B------:R-:W-:Y:S01]  /*d4f0*/  @P4 FFMA.FTZ R189, R216, R4.reuse, R3.reuse ;  /* 0x00000004d8bd4223 */ /* 0x180fe20000010003 */
[-CC-:B------:R-:W-:Y:S01]  /*d500*/  @P4 FFMA.FTZ R190, R207, R4.reuse, R3.reuse ;  /* 0x00000004cfbe4223 */ /* 0x180fe20000010003 */
[----:B------:R-:W-:Y:S01]  /*d510*/  @P4 FFMA.FTZ R3, R206, R4, R3 ;  /* 0x00000004ce034223 */ /* 0x000fe20000010003 */
[----:B------:R-:W-:Y:S01]  /*d520*/  @P4 FADD.FTZ R188, R12, -R187 ;  /* 0x800000bb0cbc4221 */ /* 0x000fe20000010000 */
[----:B------:R-:W-:Y:S01]  /*d530*/  @P4 FADD.FTZ R189, R8, -R189 ;  /* 0x800000bd08bd4221 */ /* 0x000fe20000010000 */
[----:B------:R-:W-:Y:S01]  /*d540*/  MOV R187, R20 ;  /* 0x0000001400bb7202 */ /* 0x000fe20000000f00 */
[----:B------:R-:W-:Y:S01]  /*d550*/  @P4 FADD.FTZ R190, R7, -R190 ;  /* 0x800000be07be4221 */ /* 0x000fe20000010000 */
[C---:B------:R-:W-:Y:S01]  /*d560*/  @P4 FFMA.FTZ R187, R249.reuse, R188, R20 ;  /* 0x000000bcf9bb4223 */ /* 0x040fe20000010014 */
[----:B------:R-:W-:Y:S01]  /*d570*/  @P4 FADD.FTZ R4, R6, -R3 ;  /* 0x8000000306044221 */ /* 0x000fe20000010000 */
[----:B------:R-:W-:Y:S01]  /*d580*/  MOV R188, R21 ;  /* 0x0000001500bc7202 */ /* 0x000fe20000000f00 */
[----:B------:R-:W-:Y:S01]  /*d590*/  BSSY.RECONVERGENT B2, `(.L_x_9597) ;  /* 0x0000012000027945 */ /* 0x000fe20003800200 */
[C---:B------:R-:W-:Y:S01]  /*d5a0*/  @P4 FFMA.FTZ R188, R249.reuse, R189, R21 ;  /* 0x000000bdf9bc4223 */ /* 0x040fe20000010015 */
[----:B------:R-:W-:Y:S01]  /*d5b0*/  MOV R189, R22 ;  /* 0x0000001600bd7202 */ /* 0x000fe20000000f00 */
[C---:B------:R-:W-:Y:S01]  /*d5c0*/  @P4 FFMA.FTZ R189, R249.reuse, R190, R22 ;  /* 0x000000bef9bd4223 */ /* 0x040fe20000010016 */
[----:B------:R-:W-:Y:S01]  /*d5d0*/  MOV R3, R23 ;  /* 0x0000001700037202 */ /* 0x000fe20000000f00 */
        /* <DEDUP_REMOVED lines=13> */
.L_x_9598:
[----:B------:R-:W-:Y:S05]  /*d6b0*/  BSYNC.RECONVERGENT B2 ;  /* 0x0000000000027941 */ /* 0x000fea0003800200 */
.L_x_9597:
        /* <DEDUP_REMOVED lines=14> */
.L_x_9600:
[----:B------:R-:W-:Y:S05]  /*d7a0*/  BSYNC.RECONVERGENT B2 ;  /* 0x0000000000027941 */ /* 0x000fea0003800200 */
.L_x_9599:
        /* <DEDUP_REMOVED lines=13> */
.L_x_9602:
[----:B------:R-:W-:Y:S05]  /*d880*/  BSYNC.RECONVERGENT B2 ;  /* 0x0000000000027941 */ /* 0x000fea0003800200 */
.L_x_9601:
        /* <DEDUP_REMOVED lines=23> */
.L_x_9588:
        /* <DEDUP_REMOVED lines=9> */
[----:B--2--5:R-:W-:Y:S02]  /*da90*/  @P1 SHF.L.U32 R212, R176, 0x10, RZ ;  /* 0x00000010b0d41819 */ /* 0x024fe400000006ff */
[----:B------:R-:W-:-:S04]  /*daa0*/  FMUL.FTZ R2, R2, UR12 ;  /* 0x0000000c02027c20 */ /* 0x000fc80008410000 */
[-C--:B------:R-:W-:Y:S01]  /*dab0*/  @P1 FMUL.FTZ R211, R212, R2.reuse ;  /* 0x00000002d4d31220 */ /* 0x080fe20000410000 */
[----:B------:R-:W-:-:S03]  /*dac0*/  FMUL.FTZ R2, R76, R2 ;  /* 0x000000024c027220 */ /* 0x000fc60000410000 */
[----:B------:R-:W-:Y:S02]  /*dad0*/  FADD.FTZ R148, R148, R211 ;  /* 0x000000d394947221 */ /* 0x000fe40000010000 */
[----:B------:R-:W-:-:S04]  /*dae0*/  FSEL R2, R2, RZ, P1 ;  /* 0x000000ff02027208 */ /* 0x000fc80000800000 */
[----:B------:R-:W-:-:S04]  /*daf0*/  F2FP.BF16.F32.PACK_AB R2, RZ, R2 ;  /* 0x00000002ff02723e */ /* 0x000fc800000010ff */
[----:B------:R-:W-:-:S07]  /*db00*/  PRMT R180, R2, 0x7610, R180 ;  /* 0x0000761002b47816 */ /* 0x000fce00000000b4 */
.L_x_9605:
[----:B------:R-:W-:Y:S05]  /*db10*/  BSYNC.RECONVERGENT B2 ;  /* 0x0000000000027941 */ /* 0x000fea0003800200 */
.L_x_9604:
[----:B------:R-:W-:Y:S04]  /*db20*/  BSSY.RECONVERGENT B2, `(.L_x_9606) ;  /* 0x0000012000027945 */ /* 0x000fe80003800200 */
[----:B------:R-:W-:Y:S05]  /*db30*/  @!P3 BRA `(.L_x_9607) ;  /* 0x000000000040b947 */ /* 0x000fea0003800000 */
[----:B------:R-:W-:Y:S01]  /*db40*/  LOP3.LUT P1, RZ, R208, 0xff00, RZ, 0xc0, !PT ;  /* 0x0000ff00d0ff7812 */ /* 0x000fe2000782c0ff */
[----:B------:R-:W-:Y:S01]  /*db50*/  @P4 FFMA.FTZ R2, R220, R4, R3 ;  /* 0x00000004dc024223 */ /* 0x000fe20000010003 */
[----:B------:R-:W-:Y:S01]  /*db60*/  MOV R211, R25 ;  /* 0x0000001900d37202 */ /* 0x000fe20000000f00 */
[----:B--2---:R-:W-:Y:S02]  /*db70*/  HFMA2 R212, -RZ, RZ, 0, 0 ;  /* 0x00000000ffd47431 */ /* 0x004fe400000001ff */
        /* <DEDUP_REMOVED lines=12> */
.L_x_9607:
[----:B------:R-:W-:Y:S05]  /*dc40*/  BSYNC.RECONVERGENT B2 ;  /* 0x0000000000027941 */ /* 0x000fea0003800200 */
.L_x_9606:
        /* <DEDUP_REMOVED lines=17> */
.L_x_9609:
[----:B------:R-:W-:Y:S05]  /*dd60*/  BSYNC.RECONVERGENT B2 ;  /* 0x0000000000027941 */ /* 0x000fea0003800200 */
.L_x_9608:
        /* <DEDUP_REMOVED lines=18> */
.L_x_9611:
[----:B------:R-:W-:Y:S05]  /*de90*/  BSYNC.RECONVERGENT B2 ;  /* 0x0000000000027941 */ /* 0x000fea0003800200 */
.L_x_9610:
        /* <DEDUP_REMOVED lines=17> */
.L_x_9613:
[----:B------:R-:W-:Y:S05]  /*dfb0*/  BSYNC.RECONVERGENT B2 ;  /* 0x0000000000027941 */ /* 0x000fea0003800200 */
.L_x_9612:
        /* <DEDUP_REMOVED lines=18> */
.L_x_9615:
[----:B------:R-:W-:Y:S05]  /*e0e0*/  BSYNC.RECONVERGENT B2 ;  /* 0x0000000000027941 */ /* 0x000fea0003800200 */
.L_x_9614:
        /* <DEDUP_REMOVED lines=17> */
.L_x_9617:
[----:B------:R-:W-:Y:S05]  /*e200*/  BSYNC.RECONVERGENT B2 ;  /* 0x0000000000027941 */ /* 0x000fea0003800200 */
.L_x_9616:
[----:B------:R-:W-:Y:S05]  /*e210*/  @!P3 BRA `(.L_x_9603) ;  /* 0x0000001c00ccb947 */ /* 0x000fea0003800000 */
[----:B------:R-:W-:Y:S01]  /*e220*/  ISETP.GE.U32.AND P1, PT, R208, RZ, PT ;  /* 0x000000ffd000720c */ /* 0x000fe20003f26070 */
[----:B------:R-:W-:Y:S01]  /*e230*/  @P4 FFMA.FTZ R2, R206, R4, R3 ;  /* 0x00000004ce024223 */ /* 0x000fe20000010003 */
[----:B------:R-:W-:Y:S02]  /*e240*/  MOV R3, R23 ;  /* 0x0000001700037202 */ /* 0x000fe40000000f00 */
[----:B------:R-:W-:Y:S01]  /*e250*/  ISETP.GE.U32.AND.EX P1, PT, R209, 0x1000000, PT, P1 ;  /* 0x01000000d100780c */ /* 0x000fe20003f26110 */
[----:B------:R-:W-:-:S04]  /*e260*/  @P4 FADD.FTZ R2, R6, -R2 ;  /* 0x8000000206024221 */ /* 0x000fc80000010000 */
[----:B------:R-:W-:-:S04]  /*e270*/  @P4 FFMA.FTZ R3, R249, R2, R23 ;  /* 0x00000002f9034223 */ /* 0x000fc80000010017 */
[----:B------:R-:W-:-:S04]  /*e280*/  FMUL.FTZ R2, R3, UR13 ;  /* 0x0000000d03027c20 */ /* 0x000fc80008410000 */
[----:B-----5:R-:W-:Y:S01]  /*e290*/  @P1 PRMT R3, R179, 0x7632, R3 ;  /* 0x00007632b3031816 */ /* 0x020fe20000000003 */
[----:B------:R-:W-:Y:S01]  /*e2a0*/  FMUL.FTZ R4, R2, UR12 ;  /* 0x0000000c02047c20 */ /* 0x000fe20008410000 */
[----:B------:R-:W-:Y:S02]  /*e2b0*/  HFMA2 R2, -RZ, RZ, 0, 0 ;  /* 0x00000000ff027431 */ /* 0x000fe400000001ff */
        /* <DEDUP_REMOVED lines=8> */
.L_x_9587:
        /* <DEDUP_REMOVED lines=16> */
.L_x_9622:
[----:B------:R-:W-:Y:S05]  /*e440*/  BSYNC.RECONVERGENT B3 ;  /* 0x0000000000037941 */ /* 0x000fea0003800200 */
.L_x_9621:
        /* <DEDUP_REMOVED lines=12> */
.L_x_9620:
[----:B------:R-:W-:Y:S05]  /*e510*/  BSYNC.RECONVERGENT B2 ;  /* 0x0000000000027941 */ /* 0x000fea0003800200 */
.L_x_9619:
        /* <DEDUP_REMOVED lines=16> */
.L_x_9626:
[----:B------:R-:W-:Y:S05]  /*e620*/  BSYNC.RECONVERGENT B3 ;  /* 0x0000000000037941 */ /* 0x000fea0003800200 */
.L_x_9625:
        /* <DEDUP_REMOVED lines=12> */
.L_x_9624:
[----:B------:R-:W-:Y:S05]  /*e6f0*/  BSYNC.RECONVERGENT B2 ;  /* 0x0000000000027941 */ /* 0x000fea0003800200 */
.L_x_9623:
        /* <DEDUP_REMOVED lines=15> */
.L_x_9630:
[----:B------:R-:W-:Y:S05]  /*e7f0*/  BSYNC.RECONVERGENT B3 ;  /* 0x0000000000037941 */ /* 0x000fea0003800200 */
.L_x_9629:
        /* <DEDUP_REMOVED lines=12> */
.L_x_9628:
[----:B------:R-:W-:Y:S05]  /*e8c0*/  BSYNC.RECONVERGENT B2 ;  /* 0x0000000000027941 */ /* 0x000fea0003800200 */
.L_x_9627:
        /* <DEDUP_REMOVED lines=16> */
.L_x_9634:
[----:B------:R-:W-:Y:S05]  /*e9d0*/  BSYNC.RECONVERGENT B3 ;  /* 0x0000000000037941 */ /* 0x000fea0003800200 */
.L_x_9633:
        /* <DEDUP_REMOVED lines=12> */
.L_x_9632:
[----:B------:R-:W-:Y:S05]  /*eaa0*/  BSYNC.RECONVERGENT B2 ;  /* 0x0000000000027941 */ /* 0x000fea0003800200 */
.L_x_9631:
        /* <DEDUP_REMOVED lines=15> */
.L_x_9638:
[----:B------:R-:W-:Y:S05]  /*eba0*/  BSYNC.RECONVERGENT B3 ;  /* 0x0000000000037941 */ /* 0x000fea0003800200 */
.L_x_9637:
        /* <DEDUP_REMOVED lines=12> */
.L_x_9636:
[----:B------:R-:W-:Y:S05]  /*ec70*/  BSYNC.RECONVERGENT B2 ;  /* 0x0000000000027941 */ /* 0x000fea0003800200 */
.L_x_9635:
        /* <DEDUP_REMOVED lines=16> */
.L_x_9642:
[----:B------:R-:W-:Y:S05]  /*ed80*/  BSYNC.RECONVERGENT B3 ;  /* 0x0000000000037941 */ /* 0x000fea0003800200 */
.L_x_9641:
        /* <DEDUP_REMOVED lines=12> */
.L_x_9640:
[----:B------:R-:W-:Y:S05]  /*ee50*/  BSYNC.RECONVERGENT B2 ;  /* 0x0000000000027941 */ /* 0x000fea0003800200 */
.L_x_9639:
        /* <DEDUP_REMOVED lines=15> */
.L_x_9646:
[----:B------:R-:W-:Y:S05]  /*ef50*/  BSYNC.RECONVERGENT B3 ;  /* 0x0000000000037941 */ /* 0x000fea0003800200 */
.L_x_9645:
        /* <DEDUP_REMOVED lines=12> */
.L_x_9644:
[----:B------:R-:W-:Y:S05]  /*f020*/  BSYNC.RECONVERGENT B2 ;  /* 0x0000000000027941 */ /* 0x000fea0003800200 */
.L_x_9643:
        /* <DEDUP_REMOVED lines=49> */
.L_x_9618:
        /* <DEDUP_REMOVED lines=15> */
.L_x_9650:
[----:B------:R-:W-:Y:S05]  /*f430*/  BSYNC.RECONVERGENT B3 ;  /* 0x0000000000037941 */ /* 0x000fea0003800200 */
.L_x_9649:
        /* <DEDUP_REMOVED lines=12> */
.L_x_9648:
[----:B------:R-:W-:Y:S05]  /*f500*/  BSYNC.RECONVERGENT B2 ;  /* 0x0000000000027941 */ /* 0x000fea0003800200 */
.L_x_9647:
        /* <DEDUP_REMOVED lines=16> */
.L_x_9654:
[----:B------:R-:W-:Y:S05]  /*f610*/  BSYNC.RECONVERGENT B3 ;  /* 0x0000000000037941 */ /* 0x000fea0003800200 */
.L_x_9653:
        /* <DEDUP_REMOVED lines=12> */
.L_x_9652:
[----:B------:R-:W-:Y:S05]  /*f6e0*/  BSYNC.RECONVERGENT B2 ;  /* 0x0000000000027941 */ /* 0x000fea0003800200 */
.L_x_9651:
        /* <DEDUP_REMOVED lines=15> */
.L_x_9658:
[----:B------:R-:W-:Y:S05]  /*f7e0*/  BSYNC.RECONVERGENT B3 ;  /* 0x0000000000037941 */ /* 0x000fea0003800200 */
.L_x_9657:
        /* <DEDUP_REMOVED lines=12> */
.L_x_9656:
[----:B------:R-:W-:Y:S05]  /*f8b0*/  BSYNC.RECONVERGENT B2 ;  /* 0x0000000000027941 */ /* 0x000fea0003800200 */
.L_x_9655:
        /* <DEDUP_REMOVED lines=16> */
.L_x_9662:
[----:B------:R-:W-:Y:S05]  /*f9c0*/  BSYNC.RECONVERGENT B3 ;  /* 0x0000000000037941 */ /* 0x000fea0003800200 */
.L_x_9661:
        /* <DEDUP_REMOVED lines=12> */
.L_x_9660:
[----:B------:R-:W-:Y:S05]  /*fa90*/  BSYNC.RECONVERGENT B2 ;  /* 0x0000000000027941 */ /* 0x000fea0003800200 */
.L_x_9659:
        /* <DEDUP_REMOVED lines=15> */
.L_x_9666:
[----:B------:R-:W-:Y:S05]  /*fb90*/  BSYNC.RECONVERGENT B3 ;  /* 0x0000000000037941 */ /* 0x000fea0003800200 */
.L_x_9665:
        /* <DEDUP_REMOVED lines=12> */
.L_x_9664:
[----:B------:R-:W-:Y:S05]  /*fc60*/  BSYNC.RECONVERGENT B2 ;  /* 0x0000000000027941 */ /* 0x000fea0003800200 */
.L_x_9663:
        /* <DEDUP_REMOVED lines=16> */
.L_x_9670:
[----:B------:R-:W-:Y:S05]  /*fd70*/  BSYNC.RECONVERGENT B3 ;  /* 0x0000000000037941 */ /* 0x000fea0003800200 */
.L_x_9669:
        /* <DEDUP_REMOVED lines=12> */
.L_x_9668:
[----:B------:R-:W-:Y:S05]  /*fe40*/  BSYNC.RECONVERGENT B2 ;  /* 0x0000000000027941 */ /* 0x000fea0003800200 */
.L_x_9667:
        /* <DEDUP_REMOVED lines=15> */
.L_x_9674:
[----:B------:R-:W-:Y:S05]  /*ff40*/  BSYNC.RECONVERGENT B3 ;  /* 0x0000000000037941 */ /* 0x000fea0003800200 */
.L_x_9673:
        /* <DEDUP_REMOVED lines=12> */
.L_x_9672:
[----:B------:R-:W-:Y:S05]  /*10010*/  BSYNC.RECONVERGENT B2 ;  /* 0x0000000000027941 */ /* 0x000fea0003800200 */
.L_x_9671:
[----:B------:R-:W-:Y:S05]  /*10020*/  @!P3 BRA `(.L_x_9603) ;  /* 0x000000000048b947 */ /* 0x000fea0003800000 */
[----:B------:R-:W-:Y:S01]  /*10030*/  FFMA.FTZ R3, R206, R4, R3 ;  /* 0x00000004ce037223 */ /* 0x000fe20000010003 */
[----:B------:R-:W-:Y:S02]  /*10040*/  ISETP.GE.U32.AND P1, PT, R208, RZ, PT ;  /* 0x000000ffd000720c */ /* 0x000fe40003f26070 */
        /* <DEDUP_REMOVED lines=8> */
[----:B------:R-:W-:Y:S01]  /*100d0*/  FMUL.FTZ R4, R2, UR12 ;  /* 0x0000000c02047c20 */ /* 0x000fe20008410000 */
[----:B------:R-:W-:-:S03]  /*100e0*/  HFMA2 R2, -RZ, RZ, 0, 0 ;  /* 0x00000000ff027431 */ /* 0x000fc600000001ff */
[----:B------:R-:W-:Y:S01]  /*100f0*/  @P1 FMUL.FTZ R2, R4, R3 ;  /* 0x0000000304021220 */ /* 0x000fe20000410000 */
[----:B------:R-:W-:-:S03]  /*10100*/  FMUL.FTZ R3, R83, R4 ;  /* 0x0000000453037220 */ /* 0x000fc60000410000 */
[----:B------:R-:W-:Y:S02]  /*10110*/  FADD.FTZ R147, R147, R2 ;  /* 0x0000000293937221 */ /* 0x000fe40000010000 */
[----:B------:R-:W-:-:S04]  /*10120*/  FSEL R3, R3, RZ, P1 ;  /* 0x000000ff03037208 */ /* 0x000fc80000800000 */
[----:B------:R-:W-:-:S04]  /*10130*/  F2FP.BF16.F32.PACK_AB R3, RZ, R3 ;  /* 0x00000003ff03723e */ /* 0x000fc800000010ff */
[----:B--2---:R-:W-:-:S07]  /*10140*/  PRMT R183, R183, 0x5410, R3 ;  /* 0x00005410b7b77816 */ /* 0x004fce0000000003 */
.L_x_9603:
[----:B------:R-:W-:Y:S05]  /*10150*/  BSYNC.RECONVERGENT B1 ;  /* 0x0000000000017941 */ /* 0x000fea0003800200 */
.L_x_9586:
[----:B------:R-:W3:Y:S01]  /*10160*/  @P0 LDC.64 R2, c[0x0][0x478] ;  /* 0x00011e00ff020b82 */ /* 0x000ee20000000a00 */
[----:B------:R-:W-:-:S05]  /*10170*/  @P0 IADD3 R5, PT, PT, R5, 0x60, RZ ;  /* 0x0000006005050810 */ /* 0x000fca0007ffe0ff */
[----:B---3--:R-:W-:-:S05]  /*10180*/  @P0 IMAD.WIDE.U32 R2, R5, 0x20, R2 ;  /* 0x0000002005020825 */ /* 0x008fca00078e0002 */
[----:B------:R-:W-:Y:S04]  /*10190*/  @P0 STG.E.128 desc[UR6][R2.64], R184 ;  /* 0x000000b802000986 */ /* 0x000fe8000c101d06 */
[----:B------:R3:W-:Y:S02]  /*101a0*/  @P0 STG.E.128 desc[UR6][R2.64+0x10], R188 ;  /* 0x000010bc02000986 */ /* 0x0007e4000c101d06 */
[----:B---3--:R-:W3:Y:S02]  /*101b0*/  @P3 LDC.64 R2, c[0x0][0x468] ;  /* 0x00011a00ff023b82 */ /* 0x008ee40000000a00 */
[----:B---3--:R-:W-:-:S05]  /*101c0*/  @P3 IMAD.WIDE.U32 R2, R210, 0x10, R2 ;  /* 0x00000010d2023825 */ /* 0x008fca00078e0002 */
[----:B------:R3:W-:Y:S02]  /*101d0*/  @P3 STG.E.128 desc[UR6][R2.64], R180 ;  /* 0x000000b402003986 */ /* 0x0007e4000c101d06 */
[----:B---3--:R-:W3:Y:S02]  /*101e0*/  LDC.64 R2, c[0x0][0x380] ;  /* 0x0000e000ff027b82 */ /* 0x008ee40000000a00 */
[----:B---3--:R-:W-:-:S04]  /*101f0*/  LEA R251, R2, R251, 0x2 ;  /* 0x000000fb02fb7211 */ /* 0x008fc800078e10ff */
[----:B------:R-:W-:-:S13]  /*10200*/  ISETP.GE.AND P0, PT, R251, R3, PT ;  /* 0x00000003fb00720c */ /* 0x000fda0003f06270 */
[----:B------:R-:W-:Y:S05]  /*10210*/  @!P0 BRA `(.L_x_9675) ;  /* 0xffffff0400208947 */ /* 0x000fea000383ffff */
.L_x_9301:
[----:B------:R-:W-:Y:S05]  /*10220*/  BSYNC B0 ;  /* 0x0000000000007941 */ /* 0x000fea0003800000 */
.L_x_9300:
[----:B--2---:R-:W2:Y:S04]  /*10230*/  LDL.LU R212, [R1+0x1c] ;  /* 0x00001c0001d47983 */ /* 0x004ea80000300800 */
[----:B------:R-:W2:Y:S04]  /*10240*/  LDL.LU R213, [R1+0x20] ;  /* 0x0000200001d57983 */ /* 0x000ea80000300800 */
[----:B------:R-:W2:Y:S04]  /*10250*/  LDL.LU R214, [R1+0x24] ;  /* 0x0000240001d67983 */ /* 0x000ea80000300800 */
[----:B------:R-:W2:Y:S01]  /*10260*/  LDL.LU R215, [R1+0x28] ;  /* 0x0000280001d77983 */ /* 0x000ea20000300800 */
[----:B------:R-:W-:Y:S01]  /*10270*/  MOV R4, 0x400 ;  /* 0x0000040000047802 */ /* 0x000fe20000000f00 */
[----:B------:R-:W-:Y:S05]  /*10280*/  WARPSYNC.ALL ;  /* 0x0000000000007948 */ /* 0x000fea0003800000 */
[----:B------:R-:W3:Y:S01]  /*10290*/  S2R R208, SR_TID.X ;  /* 0x0000000000d07919 */ /* 0x000ee20000002100 */
[----:B------:R-:W0:Y:S01]  /*102a0*/  S2UR UR4, SR_CTAID.X ;  /* 0x00000000000479c3 */ /* 0x000e220000002500 */
[----:B------:R-:W1:Y:S01]  /*102b0*/  LDCU.128 UR16, c[0x0][0x440] ;  /* 0x00008800ff1077ac */ /* 0x000e620008000c00 */
[----:B------:R-:W4:Y:S01]  /*102c0*/  S2R R5, SR_CgaCtaId ;  /* 0x0000000000057919 */ /* 0x000f220000008800 */
[----:B---3--:R-:W-:-:S02]  /*102d0*/  SHF.L.U32 R2, R208, 0x7, RZ ;  /* 0x00000007d0027819 */ /* 0x008fc400000006ff */
        /* <DEDUP_REMOVED lines=15> */
[----:B------:R-:W2:Y:S04]  /*103d0*/  LDS R2, [R8] ;  /* 0x0000000008027984 */ /* 0x000ea80000000800 */
[----:B------:R-:W3:Y:S04]  /*103e0*/  LDS R3, [R8+0x200] ;  /* 0x0002000008037984 */ /* 0x000ee80000000800 */
[----:B------:R-:W4:Y:S04]  /*103f0*/  LDS R4, [R8+0x400] ;  /* 0x0004000008047984 */ /* 0x000f280000000800 */
[----:B------:R-:W1:Y:S04]  /*10400*/  LDS R5, [R8+0x600] ;  /* 0x0006000008057984 */ /* 0x000e680000000800 */
[----:B------:R-:W0:Y:S04]  /*10410*/  LDS R11, [R8+0x1000] ;  /* 0x00100000080b7984 */ /* 0x000e280000000800 */
[----:B------:R-:W0:Y:S04]  /*10420*/  LDS R12, [R8+0x1200] ;  /* 0x00120000080c7984 */ /* 0x000e280000000800 */
[----:B------:R-:W0:Y:S04]  /*10430*/  LDS R13, [R8+0x1400] ;  /* 0x00140000080d7984 */ /* 0x000e280000000800 */
[----:B------:R-:W0:Y:S04]  /*10440*/  LDS R14, [R8+0x1600] ;  /* 0x00160000080e7984 */ /* 0x000e280000000800 */
[----:B------:R-:W0:Y:S04]  /*10450*/  LDS R19, [R8+0x2000] ;  /* 0x0020000008137984 */ /* 0x000e280000000800 */
[----:B------:R-:W0:Y:S04]  /*10460*/  LDS R20, [R8+0x2200] ;  /* 0x0022000008147984 */ /* 0x000e280000000800 */
[----:B------:R-:W0:Y:S01]  /*10470*/  LDS R21, [R8+0x2400] ;  /* 0x0024000008157984 */ /* 0x000e220000000800 */
[----:B--2---:R-:W-:-:S03]  /*10480*/  FADD.FTZ R2, RZ, R2 ;  /* 0x00000002ff027221 */ /* 0x004fc60000010000 */
[----:B------:R-:W2:Y:S01]  /*10490*/  LDS R22, [R8+0x2600] ;  /* 0x0026000008167984 */ /* 0x000ea20000000800 */
[----:B---3--:R-:W-:-:S03]  /*104a0*/  FADD.FTZ R3, RZ, R3 ;  /* 0x00000003ff037221 */ /* 0x008fc60000010000 */
[----:B------:R-:W3:Y:S01]  /*104b0*/  LDS R27, [R8+0x3000] ;  /* 0x00300000081b7984 */ /* 0x000ee20000000800 */
[----:B----4-:R-:W-:-:S03]  /*104c0*/  FADD.FTZ R4, RZ, R4 ;  /* 0x00000004ff047221 */ /* 0x010fc60000010000 */
[----:B------:R-:W4:Y:S01]  /*104d0*/  LDS R28, [R8+0x3200] ;  /* 0x00320000081c7984 */ /* 0x000f220000000800 */
[----:B-1----:R-:W-:-:S03]  /*104e0*/  FADD.FTZ R5, RZ, R5 ;  /* 0x00000005ff057221 */ /* 0x002fc60000010000 */
[----:B------:R-:W1:Y:S01]  /*104f0*/  LDS R29, [R8+0x3400] ;  /* 0x00340000081d7984 */ /* 0x000e620000000800 */
[----:B0-----:R-:W-:-:S03]  /*10500*/  FADD.FTZ R2, R2, R11 ;  /* 0x0000000b02027221 */ /* 0x001fc60000010000 */
[----:B------:R-:W0:Y:S01]  /*10510*/  LDS R30, [R8+0x3600] ;  /* 0x00360000081e7984 */ /* 0x000e220000000800 */
[----:B------:R-:W-:Y:S01]  /*10520*/  FADD.FTZ R3, R3, R12 ;  /* 0x0000000c03037221 */ /* 0x000fe20000010000 */
[----:B------:R-:W-:Y:S02]  /*10530*/  FADD.FTZ R4, R4, R13 ;  /* 0x0000000d04047221 */ /* 0x000fe40000010000 */
        /* <DEDUP_REMOVED lines=9> */
[----:B--2---:R-:W-:-:S03]  /*105d0*/  FADD.FTZ R5, R5, R22 ;  /* 0x0000001605057221 */ /* 0x004fc60000010000 */
[----:B------:R-:W2:Y:S01]  /*105e0*/  LDS R16, [R8+0x1a00] ;  /* 0x001a000008107984 */ /* 0x000ea20000000800 */
[----:B---3--:R-:W-:-:S03]  /*105f0*/  FADD.FTZ R27, R2, R27 ;  /* 0x0000001b021b7221 */ /* 0x008fc60000010000 */
[----:B------:R-:W3:Y:S01]  /*10600*/  LDS R18, [R8+0x1c00] ;  /* 0x001c000008127984 */ /* 0x000ee20000000800 */
[----:B----4-:R-:W-:-:S03]  /*10610*/  FADD.FTZ R11, R3, R28 ;  /* 0x0000001c030b7221 */ /* 0x010fc60000010000 */
[----:B------:R-:W4:Y:S01]  /*10620*/  LDS R17, [R8+0x1e00] ;  /* 0x001e000008117984 */ /* 0x000f220000000800 */
[----:B-1----:R-:W-:-:S03]  /*10630*/  FADD.FTZ R29, R4, R29 ;  /* 0x0000001d041d7221 */ /* 0x002fc60000010000 */
[----:B------:R-:W1:Y:S01]  /*10640*/  LDS R23, [R8+0x2800] ;  /* 0x0028000008177984 */ /* 0x000e620000000800 */
[----:B0-----:R-:W-:-:S03]  /*10650*/  FADD.FTZ R13, R5, R30 ;  /* 0x0000001e050d7221 */ /* 0x001fc60000010000 */
[----:B------:R-:W0:Y:S04]  /*10660*/  LDS R24, [R8+0x2a00] ;  /* 0x002a000008187984 */ /* 0x000e280000000800 */
[----:B------:R-:W0:Y:S01]  /*10670*/  LDS R26, [R8+0x2c00] ;  /* 0x002c0000081a7984 */ /* 0x000e220000000800 */
[----:B------:R-:W-:-:S03]  /*10680*/  FADD.FTZ R6, RZ, R6 ;  /* 0x00000006ff067221 */ /* 0x000fc60000010000 */
[----:B------:R-:W0:Y:S01]  /*10690*/  LDS R25, [R8+0x2e00] ;  /* 0x002e000008197984 */ /* 0x000e220000000800 */
[----:B------:R-:W-:-:S03]  /*106a0*/  FADD.FTZ R7, RZ, R7 ;  /* 0x00000007ff077221 */ /* 0x000fc60000010000 */
[----:B------:R-:W0:Y:S01]  /*106b0*/  LDS R3, [R8+0x3800] ;  /* 0x0038000008037984 */ /* 0x000e220000000800 */
[----:B------:R-:W-:-:S03]  /*106c0*/  FADD.FTZ R9, RZ, R9 ;  /* 0x00000009ff097221 */ /* 0x000fc60000010000 */
[----:B------:R-:W0:Y:S01]  /*106d0*/  LDS R2, [R8+0x3a00] ;  /* 0x003a000008027984 */ /* 0x000e220000000800 */
[----:B------:R-:W-:-:S03]  /*106e0*/  FADD.FTZ R10, RZ, R10 ;  /* 0x0000000aff0a7221 */ /* 0x000fc60000010000 */
[----:B------:R-:W0:Y:S01]  /*106f0*/  LDS R4, [R8+0x3c00] ;  /* 0x003c000008047984 */ /* 0x000e220000000800 */
[----:B------:R-:W-:-:S03]  /*10700*/  FADD.FTZ R6, R6, R15 ;  /* 0x0000000f06067221 */ /* 0x000fc60000010000 */
[----:B------:R-:W0:Y:S01]  /*10710*/  LDS R5, [R8+0x3e00] ;  /* 0x003e000008057984 */ /* 0x000e220000000800 */
[----:B--2---:R-:W-:Y:S01]  /*10720*/  FADD.FTZ R7, R7, R16 ;  /* 0x0000001007077221 */ /* 0x004fe20000010000 */
[----:B------:R-:W-:Y:S01]  /*10730*/  BAR.SYNC.DEFER_BLOCKING 0x0 ;  /* 0x0000000000007b1d */ /* 0x000fe20000010000 */
[----:B---3--:R-:W-:Y:S01]  /*10740*/  FADD.FTZ R9, R9, R18 ;  /* 0x0000001209097221 */ /* 0x008fe20000010000 */
[----:B----4-:R-:W-:Y:S01]  /*10750*/  FADD.FTZ R10, R10, R17 ;  /* 0x000000110a0a7221 */ /* 0x010fe20000010000 */
[----:B-1----:R-:W-:Y:S01]  /*10760*/  FADD.FTZ R6, R6, R23 ;  /* 0x0000001706067221 */ /* 0x002fe20000010000 */
[----:B0-----:R-:W-:Y:S01]  /*10770*/  FADD.FTZ R7, R7, R24 ;  /* 0x0000001807077221 */ /* 0x001fe20000010000 */
        /* <DEDUP_REMOVED lines=191> */
.L_x_9306:
[----:B01----:R0:W5:Y:S01]  /*11370*/  LDL R5, [R1] ;  /* 0x0000000001057983 */ /* 0x0031620000100800 */
[----:B------:R-:W-:Y:S01]  /*11380*/  HFMA2 R3, -RZ, RZ, 0, 1.847743988037109375e-06 ;  /* 0x0000001fff037431 */ /* 0x000fe200000001ff */
[----:B------:R-:W-:Y:S01]  /*11390*/  BSSY B1, `(.L_x_9676) ;  /* 0x0000006000017945 */ /* 0x000fe20003800000 */
[----:B------:R-:W-:Y:S02]  /*113a0*/  MOV R4, 0x1 ;  /* 0x0000000100047802 */ /* 0x000fe40000000f00 */
[----:B------:R-:W-:-:S07]  /*113b0*/  MOV R2, 0xffffffff ;  /* 0xffffffff00027802 */ /* 0x000fce0000000f00 */
[----:B0----5:R-:W-:Y:S05]  /*113c0*/  WARPSYNC.COLLECTIVE R2, `(.L_x_9677) ;  /* 0x0000000002087348 */ /* 0x021fea0003c00000 */
[----:B-----5:R1:W2:Y:S02]  /*113d0*/  SHFL.BFLY P0, R2, R5, R4, R3 ;  /* 0x0c00000405027389 */ /* 0x0202a40000000003 */
[----:B012---:R-:W-:Y:S05]  /*113e0*/  ENDCOLLECTIVE ;  /* 0x000000000000791b */ /* 0x007fea0003800000 */
.L_x_9677:
[----:B------:R-:W-:Y:S05]  /*113f0*/  BSYNC B1 ;  /* 0x0000000000017941 */ /* 0x000fea0003800000 */
.L_x_9676:
[----:B------:R-:W2:Y:S01]  /*11400*/  LDL.LU R3, [R1] ;  /* 0x0000000001037983 */ /* 0x000ea20000300800 */
[----:B------:R-:W-:Y:S01]  /*11410*/  MOV R5, R252 ;  /* 0x000000fc00057202 */ /* 0x000fe20000000f00 */
[----:B------:R-:W-:Y:S02]  /*11420*/  HFMA2 R4, -RZ, RZ, 0, 5.9604644775390625e-08 ;  /* 0x00000001ff047431 */ /* 0x000fe400000001ff */
[----:B------:R2:W-:Y:S02]  /*11430*/  STL [R1+0xb0], R0 ;  /* 0x0000b00001007387 */ /* 0x0005e40000100800 */
[----:B--2---:R-:W-:Y:S01]  /*11440*/  FADD.FTZ R0, R2, R3 ;  /* 0x0000000302007221 */ /* 0x004fe20000010000 */
[----:B------:R-:W-:Y:S02]  /*11450*/  MOV R2, 0xffffffff ;  /* 0xffffffff00027802 */ /* 0x000fe40000000f00 */
[----:B------:R-:W-:-:S07]  /*11460*/  MOV R3, 0x1f ;  /* 0x0000001f00037802 */ /* 0x000fce0000000f00 */
[----:B------:R-:W-:Y:S05]  /*11470*/  WARPSYNC.COLLECTIVE R2, `(.L_x_9678) ;  /* 0x0000000002087348 */ /* 0x000fea0003c00000 */
[----:B------:R0:W1:Y:S02]  /*11480*/  SHFL.BFLY P0, R2, R5, R4, R3 ;  /* 0x0c00000405027389 */ /* 0x0000640000000003 */
[----:B01----:R-:W-:Y:S05]  /*11490*/  ENDCOLLECTIVE ;  /* 0x000000000000791b */ /* 0x003fea0003800000 */
.L_x_9678:
[----:B------:R-:W-:Y:S01]  /*114a0*/  MOV R5, R0 ;  /* 0x0000000000057202 */ /* 0x000fe20000000f00 */
[----:B------:R-:W-:Y:S02]  /*114b0*/  HFMA2 R4, -RZ, RZ, 0, 1.1920928955078125e-07 ;  /* 0x00000002ff047431 */ /* 0x000fe400000001ff */
[----:B------:R-:W-:Y:S01]  /*114c0*/  FADD.FTZ R252, R2, R252 ;  /* 0x000000fc02fc7221 */ /* 0x000fe20000010000 */
[----:B------:R-:W-:-:S07]  /*114d0*/  MOV R2, 0xffffffff ;  /* 0xffffffff00027802 */ /* 0x000fce0000000f00 */
[----:B------:R-:W-:Y:S05]  /*114e0*/  WARPSYNC.COLLECTIVE R2, `(.L_x_9679) ;  /* 0x0000000002087348 */ /* 0x000fea0003c00000 */
[----:B------:R0:W1:Y:S02]  /*114f0*/  SHFL.BFLY P0, R2, R5, R4, R3 ;  /* 0x0c00000405027389 */ /* 0x0000640000000003 */
[----:B01----:R-:W-:Y:S05]  /*11500*/  ENDCOLLECTIVE ;  /* 0x000000000000791b */ /* 0x003fea0003800000 */
.L_x_9679:
[----:B------:R-:W-:Y:S01]  /*11510*/  MOV R5, R252 ;  /* 0x000000fc00057202 */ /* 0x000fe20000000f00 */
[----:B------:R-:W-:Y:S01]  /*11520*/  FADD.FTZ R0, R0, R2 ;  /* 0x0000000200007221 */ /* 0x000fe20000010000 */
[----:B------:R-:W-:-:S07]  /*11530*/  MOV R2, 0xffffffff ;  /* 0xffffffff00027802 */ /* 0x000fce0000000f00 */
[----:B------:R-:W-:Y:S05]  /*11540*/  WARPSYNC.COLLECTIVE R2, `(.L_x_9680) ;  /* 0x0000000002087348 */ /* 0x000fea0003c00000 */
[----:B------:R0:W1:Y:S02]  /*11550*/  SHFL.BFLY P0, R2, R5, R4, R3 ;  /* 0x0c00000405027389 */ /* 0x0000640000000003 */
[----:B01----:R-:W-:Y:S05]  /*11560*/  ENDCOLLECTIVE ;  /* 0x000000000000791b */ /* 0x003fea0003800000 */
.L_x_9680:
[----:B------:R-:W-:Y:S01]  /*11570*/  MOV R5, R0 ;  /* 0x0000000000057202 */ /* 0x000fe20000000f00 */
[----:B------:R-:W-:Y:S02]  /*11580*/  HFMA2 R4, -RZ, RZ, 0, 2.384185791015625e-07 ;  /* 0x00000004ff047431 */ /* 0x000fe400000001ff */
[----:B------:R-:W-:Y:S01]  /*11590*/  FADD.FTZ R252, R252, R2 ;  /* 0x00000002fcfc7221 */ /* 0x000fe20000010000 */
[----:B------:R-:W-:-:S07]  /*115a0*/  MOV R2, 0xffffffff ;  /* 0xffffffff00027802 */ /* 0x000fce0000000f00 */
[----:B------:R-:W-:Y:S05]  /*115b0*/  WARPSYNC.COLLECTIVE R2, `(.L_x_9681) ;  /* 0x0000000002087348 */ /* 0x000fea0003c00000 */
[----:B------:R0:W1:Y:S02]  /*115c0*/  SHFL.BFLY P0, R2, R5, R4, R3 ;  /* 0x0c00000405027389 */ /* 0x0000640000000003 */
[----:B01----:R-:W-:Y:S05]  /*115d0*/  ENDCOLLECTIVE ;  /* 0x000000000000791b */ /* 0x003fea0003800000 */
.L_x_9681:
[----:B------:R-:W-:Y:S01]  /*115e0*/  MOV R5, R252 ;  /* 0x000000fc00057202 */ /* 0x000fe20000000f00 */
[----:B------:R-:W-:Y:S01]  /*115f0*/  FADD.FTZ R0, R0, R2 ;  /* 0x0000000200007221 */ /* 0x000fe20000010000 */
[----:B------:R-:W-:-:S07]  /*11600*/  MOV R2, 0xffffffff ;  /* 0xffffffff00027802 */ /* 0x000fce0000000f00 */
[----:B------:R-:W-:Y:S05]  /*11610*/  WARPSYNC.COLLECTIVE R2, `(.L_x_9682) ;  /* 0x0000000002087348 */ /* 0x000fea0003c00000 */
[----:B------:R0:W1:Y:S02]  /*11620*/  SHFL.BFLY P0, R2, R5, R4, R3 ;  /* 0x0c00000405027389 */ /* 0x0000640000000003 */
[----:B01----:R-:W-:Y:S05]  /*11630*/  ENDCOLLECTIVE ;  /* 0x000000000000791b */ /* 0x003fea0003800000 */
.L_x_9682:
[----:B------:R-:W-:Y:S01]  /*11640*/  MOV R5, R0 ;  /* 0x0000000000057202 */ /* 0x000fe20000000f00 */
[----:B------:R-:W-:Y:S02]  /*11650*/  HFMA2 R4, -RZ, RZ, 0, 4.76837158203125e-07 ;  /* 0x00000008ff047431 */ /* 0x000fe400000001ff */
[----:B------:R-:W-:Y:S01]  /*11660*/  FADD.FTZ R252, R252, R2 ;  /* 0x00000002fcfc7221 */ /* 0x000fe20000010000 */
[----:B------:R-:W-:-:S07]  /*11670*/  MOV R2, 0xffffffff ;  /* 0xffffffff00027802 */ /* 0x000fce0000000f00 */
[----:B------:R-:W-:Y:S05]  /*11680*/  WARPSYNC.COLLECTIVE R2, `(.L_x_9683) ;  /* 0x0000000002087348 */ /* 0x000fea0003c00000 */
[----:B------:R0:W1:Y:S02]  /*11690*/  SHFL.BFLY P0, R2, R5, R4, R3 ;  /* 0x0c00000405027389 */ /* 0x0000640000000003 */
[----:B01----:R-:W-:Y:S05]  /*116a0*/  ENDCOLLECTIVE ;  /* 0x000000000000791b */ /* 0x003fea0003800000 */
.L_x_9683:
[----:B------:R-:W-:Y:S01]  /*116b0*/  MOV R5, R252 ;  /* 0x000000fc00057202 */ /* 0x000fe20000000f00 */
[----:B------:R-:W-:Y:S01]  /*116c0*/  FADD.FTZ R0, R0, R2 ;  /* 0x0000000200007221 */ /* 0x000fe20000010000 */
[----:B------:R-:W-:-:S04]  /*116d0*/  MOV R2, 0xffffffff ;  /* 0xffffffff00027802 */ /* 0x000fc80000000f00 */
[----:B------:R0:W-:Y:S03]  /*116e0*/  STL [R1], R0 ;  /* 0x0000000001007387 */ /* 0x0001e60000100800 */
[----:B0-----:R-:W-:Y:S05]  /*116f0*/  WARPSYNC.COLLECTIVE R2, `(.L_x_9684) ;  /* 0x0000000002087348 */ /* 0x001fea0003c00000 */
[----:B------:R1:W2:Y:S02]  /*11700*/  SHFL.BFLY P0, R2, R5, R4, R3 ;  /* 0x0c00000405027389 */ /* 0x0002a40000000003 */
[----:B012---:R-:W-:Y:S05]  /*11710*/  ENDCOLLECTIVE ;  /* 0x000000000000791b */ /* 0x007fea0003800000 */
.L_x_9684:
[----:B------:R-:W-:Y:S01]  /*11720*/  MOV R5, R0 ;  /* 0x0000000000057202 */ /* 0x000fe20000000f00 */
[----:B------:R-:W-:Y:S01]  /*11730*/  HFMA2 R4, -RZ, RZ, 0, 9.5367431640625e-07 ;  /* 0x00000010ff047431 */ /* 0x000fe200000001ff */
[----:B------:R0:W5:Y:S01]  /*11740*/  LDL.LU R0, [R1+0xb0] ;  /* 0x0000b00001007983 */ /* 0x0001620000300800 */
[----:B------:R-:W-:Y:S01]  /*11750*/  FADD.FTZ R252, R252, R2 ;  /* 0x00000002fcfc7221 */ /* 0x000fe20000010000 */
[----:B------:R-:W-:-:S07]  /*11760*/  MOV R2, 0xffffffff ;  /* 0xffffffff00027802 */ /* 0x000fce0000000f00 */
[----:B0----5:R-:W-:Y:S05]  /*11770*/  WARPSYNC.COLLECTIVE R2, `(.L_x_9685) ;  /* 0x0000000002087348 */ /* 0x021fea0003c00000 */
[----:B------:R1:W2:Y:S02]  /*11780*/  SHFL.BFLY P0, R2, R5, R4, R3 ;  /* 0x0c00000405027389 */ /* 0x0002a40000000003 */
[----:B012--5:R-:W-:Y:S05]  /*11790*/  ENDCOLLECTIVE ;  /* 0x000000000000791b */ /* 0x027fea0003800000 */
.L_x_9685:
[----:B------:R-:W-:Y:S01]  /*117a0*/  MOV R5, R252 ;  /* 0x000000fc00057202 */ /* 0x000fe20000000f00 */
[----:B------:R0:W-:Y:S02]  /*117b0*/  STL [R1+0x10], R2 ;  /* 0x0000100201007387 */ /* 0x0001e40000100800 */
[----:B0-----:R-:W-:-:S07]  /*117c0*/  MOV R2, 0xffffffff ;  /* 0xffffffff00027802 */ /* 0x001fce0000000f00 */
[----:B------:R-:W-:Y:S05]  /*117d0*/  WARPSYNC.COLLECTIVE R2, `(.L_x_9686) ;  /* 0x0000000002087348 */ /* 0x000fea0003c00000 */
[----:B------:R0:W1:Y:S02]  /*117e0*/  SHFL.BFLY P0, R2, R5, R4, R3 ;  /* 0x0c00000405027389 */ /* 0x0000640000000003 */
[----:B01----:R-:W-:Y:S05]  /*117f0*/  ENDCOLLECTIVE ;  /* 0x000000000000791b */ /* 0x003fea0003800000 */
.L_x_9686:
[----:B------:R-:W-:Y:S05]  /*11800*/  BRA `(.L_x_9687) ;  /* 0xffffff1000147947 */ /* 0x000fea000383ffff */
.L_x_9688:
        /* <DEDUP_REMOVED lines=15> */
.L_x_20045:


//--------------------- .text._ZN10layer_norm13ln_bwd_kernelINS_13Kernel_traitsIf6__halfS2_S2_fjLj1024ELj1ELj4ELj1ELj16ENS_18Kernel_traits_baseILj1024EfS2_S2_S2_fjLj128EEEEELb0ELb0ELb0ELb0EEEvNS_9BwdParamsE --------------------------
	.section	.text._ZN10layer_norm13ln_bwd_kernelINS_13Kernel_traitsIf6__halfS2_S2_fjLj1024ELj1ELj4ELj1ELj16ENS_18Kernel_traits_baseILj1024EfS2_S2_S2_fjLj128EEEEELb0ELb0ELb0ELb0EEEvNS_9BwdParamsE,"ax",@progbits
	.align	128
        .global         _ZN10layer_norm13ln_bwd_kernelINS_13Kernel_traitsIf6__halfS2_S2_fjLj1024ELj1ELj4ELj1ELj16ENS_18Kernel_traits_baseILj1024EfS2_S2_S2_fjLj128EEEEELb0ELb0ELb0ELb0EEEvNS_9BwdParamsE
        .type           _ZN10layer_norm13ln_bwd_kernelINS_13Kernel_traitsIf6__halfS2_S2_fjLj1024ELj1ELj4ELj1ELj16ENS_18Kernel_traits_baseILj1024EfS2_S2_S2_fjLj128EEEEELb0ELb0ELb0ELb0EEEvNS_9BwdParamsE,@function
        .size           _ZN10layer_norm13ln_bwd_kernelINS_13Kernel_traitsIf6__halfS2_S2_fjLj1024ELj1ELj4ELj1ELj16ENS_18Kernel_traits_baseILj1024EfS2_S2_S2_fjLj128EEEEELb0ELb0ELb0ELb0EEEvNS_9BwdParamsE,(.L_x_20046 - _ZN10layer_norm13ln_bwd_kernelINS_13Kernel_traitsIf6__halfS2_S2_fjLj1024ELj1ELj4ELj1ELj16ENS_18Kernel_traits_baseILj1024EfS2_S2_S2_fjLj128EEEEELb0ELb0ELb0ELb0EEEvNS_9BwdParamsE)
        .other          _ZN10layer_norm13ln_bwd_kernelINS_13Kernel_traitsIf6__halfS2_S2_fjLj1024ELj1ELj4ELj1ELj16ENS_18Kernel_traits_baseILj1024EfS2_S2_S2_fjLj128EEEEELb0ELb0ELb0ELb0EEEvNS_9BwdParamsE,@"STO_CUDA_ENTRY STV_DEFAULT"
_ZN10layer_norm13ln_bwd_kernelINS_13Kernel_traitsIf6__halfS2_S2_fjLj1024ELj1ELj4ELj1ELj16ENS_18Kernel_traits_baseILj1024EfS2_S2_S2_fjLj128EEEEELb0ELb0ELb0ELb0EEEvNS_9BwdParamsE:
.text._ZN10layer_norm13ln_bwd_kernelINS_13Kernel_traitsIf6__halfS2_S2_fjLj1024ELj1ELj4ELj1ELj16ENS_18Kernel_traits_baseILj1024EfS2_S2_S2_fjLj128EEEEELb0ELb0ELb0ELb0EEEvNS_9BwdParamsE:
        /* <DEDUP_REMOVED lines=113> */
.L_x_9737:
        /* <DEDUP_REMOVED lines=20> */
[----:B------:R-:W-:Y:S01]  /*0850*/  LEA.HI.SX32 R161, R159, R158, 0x1d ;  /* 0x0000009e9fa17211 */ /* 0x000fe200078feaff */
[----:B---3--:R-:W-:Y:S01]  /*0860*/  @P0 HADD2.F32 R163, -RZ, R152.H0_H0 ;  /* 0x20000098ffa30230 */ /* 0x008fe20000004100 */
        /* <DEDUP_REMOVED lines=17> */
[----:B--2---:R-:W-:Y:S02]  /*0980*/  HADD2.F32 R181, -RZ, R152.H0_H0 ;  /* 0x20000098ffb57230 */ /* 0x004fe40000004100 */
[----:B------:R-:W-:Y:S02]  /*0990*/  HADD2.F32 R195, -RZ, R154.H1_H1 ;  /* 0x3000009affc37230 */ /* 0x000fe40000004100 */
[----:B------:R-:W-:Y:S02]  /*09a0*/  HADD2.F32 R183, -RZ, R152.H1_H1 ;  /* 0x30000098ffb77230 */ /* 0x000fe40000004100 */
[----:B------:R-:W-:Y:S01]  /*09b0*/  FADD.FTZ R181, -R196, R181 ;  /* 0x000000b5c4b57221 */ /* 0x000fe20000010100 */
[----:B------:R-:W-:Y:S02]  /*09c0*/  HADD2.F32 R187, -RZ, R153.H1_H1 ;  /* 0x30000099ffbb7230 */ /* 0x000fe40000004100 */
[----:B---3--:R-:W-:-:S02]  /*09d0*/  HADD2.F32 R193, -RZ, R156.H0_H0 ;  /* 0x2000009cffc17230 */ /* 0x008fc40000004100 */
[C---:B------:R-:W-:Y:S01]  /*09e0*/  FADD.FTZ R183, -R196.reuse, R183 ;  /* 0x000000b7c4b77221 */ /* 0x040fe20000010100 */
[----:B------:R-:W-:Y:S02]  /*09f0*/  HADD2.F32 R192, -RZ, R156.H1_H1 ;  /* 0x3000009cffc07230 */ /* 0x000fe40000004100 */
[----:B------:R-:W-:Y:S01]  /*0a00*/  FADD.FTZ R187, -R196, R187 ;  /* 0x000000bbc4bb7221 */ /* 0x000fe20000010100 */
[--C-:B------:R-:W-:Y:S02]  /*0a10*/  HADD2.F32 R199, -RZ, R159.reuse.H0_H0 ;  /* 0x2000009fffc77230 */ /* 0x100fe40000004100 */
[----:B------:R-:W-:Y:S01]  /*0a20*/  FADD.FTZ R96, R96, R193 ;  /* 0x000000c160607221 */ /* 0x000fe20000010000 */
[----:B------:R-:W-:Y:S02]  /*0a30*/  HADD2.F32 R156, -RZ, R159.H1_H1 ;  /* 0x3000009fff9c7230 */ /* 0x000fe40000004100 */
[----:B------:R-:W-:Y:S01]  /*0a40*/  FADD.FTZ R159, -R196, R195 ;  /* 0x000000c3c49f7221 */ /* 0x000fe20000010100 */
[----:B------:R-:W-:-:S02]  /*0a50*/  HADD2.F32 R185, -RZ, R153.H0_H0 ;  /* 0x20000099ffb97230 */ /* 0x000fc40000004100 */
[C---:B-----5:R-:W-:Y:S01]  /*0a60*/  FMUL.FTZ R195, R162.reuse, R181 ;  /* 0x000000b5a2c37220 */ /* 0x060fe20000410000 */
[----:B------:R-:W-:Y:S02]  /*0a70*/  HADD2.F32 R191, -RZ, R154.H0_H0 ;  /* 0x2000009affbf7230 */ /* 0x000fe40000004100 */
[----:B------:R-:W-:Y:S01]  /*0a80*/  FMUL.FTZ R194, R162, R183 ;  /* 0x000000b7a2c27220 */ /* 0x000fe20000410000 */
[--C-:B------:R-:W-:Y:S02]  /*0a90*/  HADD2.F32 R197, -RZ, R155.reuse.H0_H0 ;  /* 0x2000009bffc57230 */ /* 0x100fe40000004100 */
[C---:B------:R-:W-:Y:S01]  /*0aa0*/  FADD.FTZ R185, -R196.reuse, R185 ;  /* 0x000000b9c4b97221 */ /* 0x040fe20000010100 */
[----:B------:R-:W-:Y:S02]  /*0ab0*/  HADD2.F32 R155, -RZ, R155.H1_H1 ;  /* 0x3000009bff9b7230 */ /* 0x000fe40000004100 */
[----:B------:R-:W-:Y:S01]  /*0ac0*/  FADD.FTZ R153, -R196, R191 ;  /* 0x000000bfc4997221 */ /* 0x000fe20000010100 */
[-C--:B------:R-:W-:Y:S01]  /*0ad0*/  FFMA.FTZ R68, R195, R193.reuse, R68 ;  /* 0x000000c1c3447223 */ /* 0x080fe20000010044 */
[----:B------:R-:W-:Y:S01]  /*0ae0*/  FMUL.FTZ R193, R36, R193 ;  /* 0x000000c124c17220 */ /* 0x000fe20000410000 */
[----:B------:R-:W-:-:S02]  /*0af0*/  HADD2.F32 R189, -RZ, R157.H0_H0 ;  /* 0x2000009dffbd7230 */ /* 0x000fc40000004100 */
[----:B------:R-:W-:Y:S01]  /*0b00*/  FMUL.FTZ R190, R162, R187 ;  /* 0x000000bba2be7220 */ /* 0x000fe20000410000 */
[----:B------:R-:W-:Y:S01]  /*0b10*/  FADD.FTZ R201, -R196, R155 ;  /* 0x0000009bc4c97221 */ /* 0x000fe20000010100 */
[----:B------:R-:W-:Y:S01]  /*0b20*/  FADD.FTZ R97, R97, R192 ;  /* 0x000000c061617221 */ /* 0x000fe20000010000 */
[----:B------:R-:W-:Y:S01]  /*0b30*/  FMUL.FTZ R191, R162, R185 ;  /* 0x000000b9a2bf7220 */ /* 0x000fe20000410000 */
[-C--:B------:R-:W-:Y:S01]  /*0b40*/  FFMA.FTZ R69, R194, R192.reuse, R69 ;  /* 0x000000c0c2457223 */ /* 0x080fe20000010045 */
[----:B------:R-:W-:Y:S01]  /*0b50*/  FMUL.FTZ R187, R162, R153 ;  /* 0x00000099a2bb7220 */ /* 0x000fe20000410000 */
[----:B------:R-:W-:Y:S01]  /*0b60*/  FMUL.FTZ R192, R37, R192 ;  /* 0x000000c025c07220 */ /* 0x000fe20000410000 */
[----:B------:R-:W-:Y:S01]  /*0b70*/  FADD.FTZ R153, RZ, R193 ;  /* 0x000000c1ff997221 */ /* 0x000fe20000010000 */
[----:B------:R-:W-:Y:S01]  /*0b80*/  FFMA.FTZ R155, R195, R193, RZ ;  /* 0x000000c1c39b7223 */ /* 0x000fe200000100ff */
[----:B------:R-:W-:Y:S02]  /*0b90*/  HADD2.F32 R188, -RZ, R157.H1_H1 ;  /* 0x3000009dffbc7230 */ /* 0x000fe40000004100 */
[----:B------:R-:W-:Y:S01]  /*0ba0*/  FADD.FTZ R98, R98, R189 ;  /* 0x000000bd62627221 */ /* 0x000fe20000010000 */
[-C--:B------:R-:W-:Y:S01]  /*0bb0*/  FFMA.FTZ R70, R191, R189.reuse, R70 ;  /* 0x000000bdbf467223 */ /* 0x080fe20000010046 */
[----:B------:R-:W-:Y:S01]  /*0bc0*/  FMUL.FTZ R189, R38, R189 ;  /* 0x000000bd26bd7220 */ /* 0x000fe20000410000 */
[----:B------:R-:W-:Y:S01]  /*0bd0*/  FADD.FTZ R152, R153, R192 ;  /* 0x000000c099987221 */ /* 0x000fe20000010000 */
[----:B------:R-:W-:Y:S01]  /*0be0*/  FFMA.FTZ R154, R194, R192, R155 ;  /* 0x000000c0c29a7223 */ /* 0x000fe2000001009b */
[----:B------:R-:W-:-:S02]  /*0bf0*/  HADD2.F32 R157, -RZ, R158.H0_H0 ;  /* 0x2000009eff9d7230 */ /* 0x000fc40000004100 */
[----:B------:R-:W-:Y:S01]  /*0c00*/  FADD.FTZ R99, R99, R188 ;  /* 0x000000bc63637221 */ /* 0x000fe20000010000 */
[-C--:B------:R-:W-:Y:S01]  /*0c10*/  FFMA.FTZ R71, R190, R188.reuse, R71 ;  /* 0x000000bcbe477223 */ /* 0x080fe20000010047 */
[----:B------:R-:W-:Y:S01]  /*0c20*/  FMUL.FTZ R188, R39, R188 ;  /* 0x000000bc27bc7220 */ /* 0x000fe20000410000 */
        /* <DEDUP_REMOVED lines=30> */
.L_x_9694:
[----:B------:R-:W-:Y:S05]  /*0e10*/  BSYNC.RECONVERGENT B2 ;  /* 0x0000000000027941 */ /* 0x000fea0003800200 */
.L_x_9693:
        /* <DEDUP_REMOVED lines=8> */
[----:B------:R-:W-:Y:S01]  /*0ea0*/  IADD3 R199, PT, PT, R199, 0x20, RZ ;  /* 0x00000020c7c77810 */ /* 0x000fe20007ffe0ff */
[----:B--2---:R-:W-:Y:S02]  /*0eb0*/  HADD2.F32 R165, -RZ, R152.H0_H0 ;  /* 0x20000098ffa57230 */ /* 0x004fe40000004100 */
[----:B------:R-:W-:Y:S02]  /*0ec0*/  HADD2.F32 R179, -RZ, R154.H1_H1 ;  /* 0x3000009affb37230 */ /* 0x000fe40000004100 */
[----:B------:R-:W-:Y:S02]  /*0ed0*/  HADD2.F32 R167, -RZ, R152.H1_H1 ;  /* 0x30000098ffa77230 */ /* 0x000fe40000004100 */
[----:B------:R-:W-:Y:S01]  /*0ee0*/  FADD.FTZ R165, -R196, R165 ;  /* 0x000000a5c4a57221 */ /* 0x000fe20000010100 */
[----:B------:R-:W-:Y:S02]  /*0ef0*/  HADD2.F32 R169, -RZ, R153.H0_H0 ;  /* 0x20000099ffa97230 */ /* 0x000fe40000004100 */
[----:B---3--:R-:W-:-:S02]  /*0f00*/  HADD2.F32 R173, -RZ, R157.H0_H0 ;  /* 0x2000009dffad7230 */ /* 0x008fc40000004100 */
[C---:B------:R-:W-:Y:S01]  /*0f10*/  FADD.FTZ R167, -R196.reuse, R167 ;  /* 0x000000a7c4a77221 */ /* 0x040fe20000010100 */
[----:B------:R-:W-:Y:S02]  /*0f20*/  HADD2.F32 R152, -RZ, R157.H1_H1 ;  /* 0x3000009dff987230 */ /* 0x000fe40000004100 */
[----:B------:R-:W-:Y:S01]  /*0f30*/  FADD.FTZ R157, -R196, R179 ;  /* 0x000000b3c49d7221 */ /* 0x000fe20000010100 */
[----:B------:R-:W-:Y:S02]  /*0f40*/  HADD2.F32 R171, -RZ, R153.H1_H1 ;  /* 0x30000099ffab7230 */ /* 0x000fe40000004100 */
[----:B-----5:R-:W-:Y:S01]  /*0f50*/  FMUL.FTZ R179, R162, R165 ;  /* 0x000000a5a2b37220 */ /* 0x020fe20000410000 */
[----:B------:R-:W-:Y:S02]  /*0f60*/  HADD2.F32 R177, -RZ, R156.H0_H0 ;  /* 0x2000009cffb17230 */ /* 0x000fe40000004100 */
[----:B------:R-:W-:Y:S01]  /*0f70*/  FADD.FTZ R169, -R196, R169 ;  /* 0x000000a9c4a97221 */ /* 0x000fe20000010100 */
[----:B------:R-:W-:-:S02]  /*0f80*/  HADD2.F32 R175, -RZ, R154.H0_H0 ;  /* 0x2000009affaf7230 */ /* 0x000fc40000004100 */
[----:B------:R-:W-:Y:S01]  /*0f90*/  FADD.FTZ R171, -R196, R171 ;  /* 0x000000abc4ab7221 */ /* 0x000fe20000010100 */
[----:B------:R-:W-:Y:S02]  /*0fa0*/  HADD2.F32 R176, -RZ, R156.H1_H1 ;  /* 0x3000009cffb07230 */ /* 0x000fe40000004100 */
[----:B------:R-:W-:Y:S01]  /*0fb0*/  FADD.FTZ R128, R128, R177 ;  /* 0x000000b180807221 */ /* 0x000fe20000010000 */
[----:B------:R-:W-:Y:S01]  /*0fc0*/  FMUL.FTZ R178, R162, R167 ;  /* 0x000000a7a2b27220 */ /* 0x000fe20000410000 */
[-C--:B------:R-:W-:Y:S01]  /*0fd0*/  FFMA.FTZ R132, R179, R177.reuse, R132 ;  /* 0x000000b1b3847223 */ /* 0x080fe20000010084 */
[----:B------:R-:W-:Y:S01]  /*0fe0*/  FADD.FTZ R153, -R196, R175 ;  /* 0x000000afc4997221 */ /* 0x000fe20000010100 */
[----:B------:R-:W-:Y:S01]  /*0ff0*/  FMUL.FTZ R177, R44, R177 ;  /* 0x000000b12cb17220 */ /* 0x000fe20000410000 */
[----:B------:R-:W-:Y:S01]  /*1000*/  FADD.FTZ R129, R129, R176 ;  /* 0x000000b081817221 */ /* 0x000fe20000010000 */
[----:B------:R-:W-:Y:S01]  /*1010*/  FMUL.FTZ R175, R162, R169 ;  /* 0x000000a9a2af7220 */ /* 0x000fe20000410000 */
[-C--:B------:R-:W-:Y:S01]  /*1020*/  FFMA.FTZ R133, R178, R176.reuse, R133 ;  /* 0x000000b0b2857223 */ /* 0x080fe20000010085 */
[C---:B------:R-:W-:Y:S01]  /*1030*/  FMUL.FTZ R174, R162.reuse, R171 ;  /* 0x000000aba2ae7220 */ /* 0x040fe20000410000 */
[----:B------:R-:W-:Y:S01]  /*1040*/  FMUL.FTZ R176, R45, R176 ;  /* 0x000000b02db07220 */ /* 0x000fe20000410000 */
[----:B------:R-:W-:Y:S01]  /*1050*/  FMUL.FTZ R165, R162, R153 ;  /* 0x00000099a2a57220 */ /* 0x000fe20000410000 */
[----:B------:R-:W-:Y:S01]  /*1060*/  FADD.FTZ R197, R197, R177 ;  /* 0x000000b1c5c57221 */ /* 0x000fe20000010000 */
[----:B------:R-:W-:Y:S01]  /*1070*/  FFMA.FTZ R153, R179, R177, R198 ;  /* 0x000000b1b3997223 */ /* 0x000fe200000100c6 */
[----:B------:R-:W-:Y:S01]  /*1080*/  FADD.FTZ R130, R130, R173 ;  /* 0x000000ad82827221 */ /* 0x000fe20000010000 */
[-C--:B------:R-:W-:Y:S01]  /*1090*/  FFMA.FTZ R134, R175, R173.reuse, R134 ;  /* 0x000000adaf867223 */ /* 0x080fe20000010086 */
[----:B------:R-:W-:Y:S01]  /*10a0*/  FADD.FTZ R131, R131, R152 ;  /* 0x0000009883837221 */ /* 0x000fe20000010000 */
[-C--:B------:R-:W-:Y:S01]  /*10b0*/  FFMA.FTZ R135, R174, R152.reuse, R135 ;  /* 0x00000098ae877223 */ /* 0x080fe20000010087 */
[----:B------:R-:W-:Y:S01]  /*10c0*/  FMUL.FTZ R171, R47, R152 ;  /* 0x000000982fab7220 */ /* 0x000fe20000410000 */
[----:B------:R-:W-:Y:S01]  /*10d0*/  FMUL.FTZ R173, R46, R173 ;  /* 0x000000ad2ead7220 */ /* 0x000fe20000410000 */
[----:B------:R-:W-:Y:S01]  /*10e0*/  FADD.FTZ R152, R197, R176 ;  /* 0x000000b0c5987221 */ /* 0x000fe20000010000 */
[----:B------:R-:W-:-:S02]  /*10f0*/  HADD2.F32 R201, -RZ, R155.H0_H0 ;  /* 0x2000009bffc97230 */ /* 0x000fc40000004100 */
[----:B------:R-:W-:Y:S01]  /*1100*/  FFMA.FTZ R154, R178, R176, R153 ;  /* 0x000000b0b29a7223 */ /* 0x000fe20000010099 */
[----:B------:R-:W-:Y:S02]  /*1110*/  HADD2.F32 R205, -RZ, R155.H1_H1 ;  /* 0x3000009bffcd7230 */ /* 0x000fe40000004100 */
[----:B------:R-:W-:Y:S01]  /*1120*/  FADD.FTZ R152, R152, R173 ;  /* 0x000000ad98987221 */ /* 0x000fe20000010000 */
[--C-:B------:R-:W-:Y:S02]  /*1130*/  HADD2.F32 R155, -RZ, R158.reuse.H0_H0 ;  /* 0x2000009eff9b7230 */ /* 0x100fe40000004100 */
[----:B------:R-:W-:Y:S01]  /*1140*/  FFMA.FTZ R153, R175, R173, R154 ;  /* 0x000000adaf997223 */ /* 0x000fe2000001009a */
[----:B------:R-:W-:Y:S02]  /*1150*/  HADD2.F32 R158, -RZ, R158.H1_H1 ;  /* 0x3000009eff9e7230 */ /* 0x000fe40000004100 */
[----:B------:R-:W-:Y:S01]  /*1160*/  FADD.FTZ R201, -R196, R201 ;  /* 0x000000c9c4c97221 */ /* 0x000fe20000010100 */
[----:B------:R-:W-:-:S02]  /*1170*/  HADD2.F32 R203, -RZ, R159.H0_H0 ;  /* 0x2000009fffcb7230 */ /* 0x000fc40000004100 */
        /* <DEDUP_REMOVED lines=27> */
.L_x_9696:
[----:B------:R-:W-:Y:S05]  /*1330*/  BSYNC.RECONVERGENT B2 ;  /* 0x0000000000027941 */ /* 0x000fea0003800200 */
.L_x_9695:
        /* <DEDUP_REMOVED lines=9> */
[--C-:B--2---:R-:W-:Y:S02]  /*13d0*/  HADD2.F32 R17, -RZ, R8.reuse.H0_H0 ;  /* 0x20000008ff117230 */ /* 0x104fe40000004100 */
[--C-:B------:R-:W-:Y:S02]  /*13e0*/  HADD2.F32 R203, -RZ, R11.reuse.H0_H0 ;  /* 0x2000000bffcb7230 */ /* 0x100fe40000004100 */
[----:B------:R-:W-:Y:S02]  /*13f0*/  HADD2.F32 R207, -RZ, R11.H1_H1 ;  /* 0x3000000bffcf7230 */ /* 0x000fe40000004100 */
[C---:B------:R-:W-:Y:S01]  /*1400*/  FADD.FTZ R17, -R196.reuse, R17 ;  /* 0x00000011c4117221 */ /* 0x040fe20000010100 */
[----:B------:R-:W-:Y:S02]  /*1410*/  HADD2.F32 R19, -RZ, R8.H1_H1 ;  /* 0x30000008ff137230 */ /* 0x000fe40000004100 */
[----:B------:R-:W-:Y:S01]  /*1420*/  FADD.FTZ R203, -R196, R203 ;  /* 0x000000cbc4cb7221 */ /* 0x000fe20000010100 */
[----:B---3--:R-:W-:-:S02]  /*1430*/  HADD2.F32 R11, -RZ, R12.H0_H0 ;  /* 0x2000000cff0b7230 */ /* 0x008fc40000004100 */
[C---:B------:R-:W-:Y:S01]  /*1440*/  FADD.FTZ R207, -R196.reuse, R207 ;  /* 0x000000cfc4cf7221 */ /* 0x040fe20000010100 */
[--C-:B------:R-:W-:Y:S02]  /*1450*/  HADD2.F32 R21, -RZ, R9.reuse.H0_H0 ;  /* 0x20000009ff157230 */ /* 0x100fe40000004100 */
[----:B------:R-:W-:Y:S01]  /*1460*/  FADD.FTZ R19, -R196, R19 ;  /* 0x00000013c4137221 */ /* 0x000fe20000010100 */
[----:B------:R-:W-:Y:S02]  /*1470*/  HADD2.F32 R8, -RZ, R12.H1_H1 ;  /* 0x3000000cff087230 */ /* 0x000fe40000004100 */
[----:B------:R-:W-:Y:S01]  /*1480*/  FMUL.FTZ R6, R52, R11 ;  /* 0x0000000b34067220 */ /* 0x000fe20000410000 */
[----:B------:R-:W-:Y:S02]  /*1490*/  HADD2.F32 R155, -RZ, R9.H1_H1 ;  /* 0x30000009ff9b7230 */ /* 0x000fe40000004100 */
[----:B-----5:R-:W-:Y:S01]  /*14a0*/  FMUL.FTZ R9, R162, R17 ;  /* 0x00000011a2097220 */ /* 0x020fe20000410000 */
[----:B------:R-:W-:-:S02]  /*14b0*/  HADD2.F32 R153, -RZ, R13.H0_H0 ;  /* 0x2000000dff997230 */ /* 0x000fc40000004100 */
[----:B------:R-:W-:Y:S01]  /*14c0*/  FADD.FTZ R21, -R196, R21 ;  /* 0x00000015c4157221 */ /* 0x000fe20000010100 */
[----:B------:R-:W-:Y:S02]  /*14d0*/  HADD2.F32 R12, -RZ, R13.H1_H1 ;  /* 0x3000000dff0c7230 */ /* 0x000fe40000004100 */
[----:B------:R-:W-:Y:S01]  /*14e0*/  FMUL.FTZ R4, R162, R19 ;  /* 0x00000013a2047220 */ /* 0x000fe20000410000 */
[----:B------:R-:W-:Y:S01]  /*14f0*/  FMUL.FTZ R13, R53, R8 ;  /* 0x00000008350d7220 */ /* 0x000fe20000410000 */
[----:B------:R-:W-:Y:S01]  /*1500*/  FADD.FTZ R16, R197, R6 ;  /* 0x00000006c5107221 */ /* 0x000fe20000010000 */
[C---:B------:R-:W-:Y:S01]  /*1510*/  FFMA.FTZ R19, R9.reuse, R6, R198 ;  /* 0x0000000609137223 */ /* 0x040fe200000100c6 */
[----:B------:R-:W-:Y:S01]  /*1520*/  FADD.FTZ R108, R108, R11 ;  /* 0x0000000b6c6c7221 */ /* 0x000fe20000010000 */
[----:B------:R-:W-:Y:S01]  /*1530*/  FFMA.FTZ R80, R9, R11, R80 ;  /* 0x0000000b09507223 */ /* 0x000fe20000010050 */
[--C-:B------:R-:W-:Y:S02]  /*1540*/  HADD2.F32 R201, -RZ, R10.reuse.H1_H1 ;  /* 0x3000000affc97230 */ /* 0x100fe40000004100 */
[----:B------:R-:W-:Y:S01]  /*1550*/  FMUL.FTZ R11, R162, R21 ;  /* 0x00000015a20b7220 */ /* 0x000fe20000410000 */
[----:B------:R-:W-:-:S02]  /*1560*/  HADD2.F32 R157, -RZ, R10.H0_H0 ;  /* 0x2000000aff9d7230 */ /* 0x000fc40000004100 */
[----:B------:R-:W-:Y:S01]  /*1570*/  FADD.FTZ R155, -R196, R155 ;  /* 0x0000009bc49b7221 */ /* 0x000fe20000010100 */
[----:B------:R-:W-:Y:S01]  /*1580*/  FADD.FTZ R21, R16, R13 ;  /* 0x0000000d10157221 */ /* 0x000fe20000010000 */
[----:B------:R-:W-:Y:S01]  /*1590*/  FMUL.FTZ R10, R54, R153 ;  /* 0x00000099360a7220 */ /* 0x000fe20000410000 */
[C---:B------:R-:W-:Y:S01]  /*15a0*/  FFMA.FTZ R16, R4.reuse, R13, R19 ;  /* 0x0000000d04107223 */ /* 0x040fe20000010013 */
[----:B------:R-:W-:Y:S01]  /*15b0*/  FADD.FTZ R109, R109, R8 ;  /* 0x000000086d6d7221 */ /* 0x000fe20000010000 */
[----:B------:R-:W-:Y:S01]  /*15c0*/  FFMA.FTZ R81, R4, R8, R81 ;  /* 0x0000000804517223 */ /* 0x000fe20000010051 */
[----:B------:R-:W-:Y:S02]  /*15d0*/  HADD2.F32 R159, -RZ, R14.H0_H0 ;  /* 0x2000000eff9f7230 */ /* 0x000fe40000004100 */
[----:B------:R-:W-:Y:S01]  /*15e0*/  FADD.FTZ R201, -R196, R201 ;  /* 0x000000c9c4c97221 */ /* 0x000fe20000010100 */
[--C-:B------:R-:W-:Y:S02]  /*15f0*/  HADD2.F32 R205, -RZ, R15.reuse.H0_H0 ;  /* 0x2000000fffcd7230 */ /* 0x100fe40000004100 */
[----:B------:R-:W-:Y:S01]  /*1600*/  FADD.FTZ R110, R110, R153 ;  /* 0x000000996e6e7221 */ /* 0x000fe20000010000 */
[----:B------:R-:W-:-:S02]  /*1610*/  HADD2.F32 R154, -RZ, R15.H1_H1 ;  /* 0x3000000fff9a7230 */ /* 0x000fc40000004100 */
[----:B------:R-:W-:Y:S01]  /*1620*/  FMUL.FTZ R8, R162, R155 ;  /* 0x0000009ba2087220 */ /* 0x000fe20000410000 */
[----:B------:R-:W-:Y:S01]  /*1630*/  FFMA.FTZ R82, R11, R153, R82 ;  /* 0x000000990b527223 */ /* 0x000fe20000010052 */
[----:B------:R-:W-:Y:S01]  /*1640*/  FADD.FTZ R157, -R196, R157 ;  /* 0x0000009dc49d7221 */ /* 0x000fe20000010100 */
[----:B------:R-:W-:Y:S01]  /*1650*/  FMUL.FTZ R15, R55, R12 ;  /* 0x0000000c370f7220 */ /* 0x000fe20000410000 */
[----:B------:R-:W-:Y:S01]  /*1660*/  FADD.FTZ R18, R21, R10 ;  /* 0x0000000a15127221 */ /* 0x000fe20000010000 */
[----:B------:R-:W-:Y:S01]  /*1670*/  FFMA.FTZ R153, R11, R10, R16 ;  /* 0x0000000a0b997223 */ /* 0x000fe20000010010 */
[----:B------:R-:W-:Y:S02]  /*1680*/  HADD2.F32 R20, -RZ, R14.H1_H1 ;  /* 0x3000000eff147230 */ /* 0x000fe40000004100 */
        /* <DEDUP_REMOVED lines=28> */
.L_x_9698:
[----:B------:R-:W-:Y:S05]  /*1850*/  BSYNC.RECONVERGENT B2 ;  /* 0x0000000000027941 */ /* 0x000fea0003800200 */
.L_x_9697:
[----:B------:R-:W-:Y:S05]  /*1860*/  @!P5 BRA `(.L_x_9699) ;  /* 0x00000018009cd947 */ /* 0x000fea0003800000 */
[----:B------:R-:W0:Y:S08]  /*1870*/  LDC.64 R28, c[0x0][0x3a8] ;  /* 0x0000ea00ff1c7b82 */ /* 0x000e300000000a00 */
[----:B------:R-:W1:Y:S01]  /*1880*/  LDC.64 R24, c[0x0][0x428] ;  /* 0x00010a00ff187b82 */ /* 0x000e620000000a00 */
[----:B0-----:R-:W-:-:S06]  /*1890*/  IMAD.WIDE.U32 R28, R199, 0x10, R28 ;  /* 0x00000010c71c7825 */ /* 0x001fcc00078e001c */
[----:B------:R-:W2:Y:S01]  /*18a0*/  LDG.E.128 R28, desc[UR6][R28.64] ;  /* 0x000000061c1c7981 */ /* 0x000ea2000c1e1d00 */
[----:B-1----:R-:W-:-:S06]  /*18b0*/  IMAD.WIDE.U32 R24, R199, 0x10, R24 ;  /* 0x00000010c7187825 */ /* 0x002fcc00078e0018 */
[----:B------:R-:W3:Y:S01]  /*18c0*/  LDG.E.128 R24, desc[UR6][R24.64] ;  /* 0x0000000618187981 */ /* 0x000ee2000c1e1d00 */
[--C-:B--2---:R-:W-:Y:S02]  /*18d0*/  HADD2.F32 R7, -RZ, R28.reuse.H0_H0 ;  /* 0x2000001cff077230 */ /* 0x104fe40000004100 */
[----:B------:R-:W-:Y:S02]  /*18e0*/  HADD2.F32 R23, -RZ, R28.H1_H1 ;  /* 0x3000001cff177230 */ /* 0x000fe40000004100 */
[--C-:B------:R-:W-:Y:S02]  /*18f0*/  HADD2.F32 R33, -RZ, R29.reuse.H0_H0 ;  /* 0x2000001dff217230 */ /* 0x100fe40000004100 */
[C---:B------:R-:W-:Y:S01]  /*1900*/  FADD.FTZ R7, -R196.reuse, R7 ;  /* 0x00000007c4077221 */ /* 0x040fe20000010100 */
[----:B------:R-:W-:Y:S02]  /*1910*/  HADD2.F32 R35, -RZ, R29.H1_H1 ;  /* 0x3000001dff237230 */ /* 0x000fe40000004100 */
[----:B------:R-:W-:Y:S01]  /*1920*/  FADD.FTZ R29, -R196, R23 ;  /* 0x00000017c41d7221 */ /* 0x000fe20000010100 */
[----:B------:R-:W-:-:S02]  /*1930*/  HADD2.F32 R159, -RZ, R31.H0_H0 ;  /* 0x2000001fff9f7230 */ /* 0x000fc40000004100 */
[----:B-----5:R-:W-:Y:S01]  /*1940*/  FMUL.FTZ R7, R162, R7 ;  /* 0x00000007a2077220 */ /* 0x020fe20000410000 */
[----:B------:R-:W-:Y:S02]  /*1950*/  HADD2.F32 R31, -RZ, R31.H1_H1 ;  /* 0x3000001fff1f7230 */ /* 0x000fe40000004100 */
[----:B------:R-:W-:Y:S01]  /*1960*/  FADD.FTZ R33, -R196, R33 ;  /* 0x00000021c4217221 */ /* 0x000fe20000010100 */
[--C-:B---3--:R-:W-:Y:S02]  /*1970*/  HADD2.F32 R23, -RZ, R24.reuse.H0_H0 ;  /* 0x20000018ff177230 */ /* 0x108fe40000004100 */
[----:B------:R-:W-:Y:S01]  /*1980*/  FMUL.FTZ R22, R162, R29 ;  /* 0x0000001da2167220 */ /* 0x000fe20000410000 */
[----:B------:R-:W-:Y:S02]  /*1990*/  HADD2.F32 R28, -RZ, R24.H1_H1 ;  /* 0x30000018ff1c7230 */ /* 0x000fe40000004100 */
[----:B------:R-:W-:Y:S01]  /*19a0*/  FADD.FTZ R201, -R196, R31 ;  /* 0x0000001fc4c97221 */ /* 0x000fe20000010100 */
[----:B------:R-:W-:-:S02]  /*19b0*/  HADD2.F32 R31, -RZ, R25.H0_H0 ;  /* 0x20000019ff1f7230 */ /* 0x000fc40000004100 */
[----:B------:R-:W-:Y:S01]  /*19c0*/  FADD.FTZ R116, R116, R23 ;  /* 0x0000001774747221 */ /* 0x000fe20000010000 */
[-C--:B------:R-:W-:Y:S01]  /*19d0*/  FFMA.FTZ R88, R7, R23.reuse, R88 ;  /* 0x0000001707587223 */ /* 0x080fe20000010058 */
[----:B------:R-:W-:Y:S01]  /*19e0*/  FMUL.FTZ R24, R60, R23 ;  /* 0x000000173c187220 */ /* 0x000fe20000410000 */
[----:B------:R-:W-:Y:S01]  /*19f0*/  FMUL.FTZ R23, R162, R33 ;  /* 0x00000021a2177220 */ /* 0x000fe20000410000 */
[--C-:B------:R-:W-:Y:S02]  /*1a00*/  HADD2.F32 R153, -RZ, R30.reuse.H0_H0 ;  /* 0x2000001eff997230 */ /* 0x100fe40000004100 */
[----:B------:R-:W-:Y:S01]  /*1a10*/  FADD.FTZ R117, R117, R28 ;  /* 0x0000001c75757221 */ /* 0x000fe20000010000 */
[----:B------:R-:W-:Y:S02]  /*1a20*/  HADD2.F32 R155, -RZ, R30.H1_H1 ;  /* 0x3000001eff9b7230 */ /* 0x000fe40000004100 */
[----:B------:R-:W-:Y:S01]  /*1a30*/  FFMA.FTZ R89, R22, R28, R89 ;  /* 0x0000001c16597223 */ /* 0x000fe20000010059 */
[----:B------:R-:W-:-:S02]  /*1a40*/  HADD2.F32 R30, -RZ, R25.H1_H1 ;  /* 0x30000019ff1e7230 */ /* 0x000fc40000004100 */
[----:B------:R-:W-:Y:S01]  /*1a50*/  FMUL.FTZ R25, R61, R28 ;  /* 0x0000001c3d197220 */ /* 0x000fe20000410000 */
[----:B------:R-:W-:Y:S01]  /*1a60*/  FADD.FTZ R118, R118, R31 ;  /* 0x0000001f76767221 */ /* 0x000fe20000010000 */
[-C--:B------:R-:W-:Y:S01]  /*1a70*/  FFMA.FTZ R90, R23, R31.reuse, R90 ;  /* 0x0000001f175a7223 */ /* 0x080fe2000001005a */
[----:B------:R-:W-:Y:S01]  /*1a80*/  FMUL.FTZ R28, R62, R31 ;  /* 0x0000001f3e1c7220 */ /* 0x000fe20000410000 */
[----:B------:R-:W-:Y:S01]  /*1a90*/  FADD.FTZ R32, R197, R24 ;  /* 0x00000018c5207221 */ /* 0x000fe20000010000 */
[----:B------:R-:W-:Y:S01]  /*1aa0*/  FFMA.FTZ R31, R7, R24, R198 ;  /* 0x00000018071f7223 */ /* 0x000fe200000100c6 */
[C---:B------:R-:W-:Y:S01]  /*1ab0*/  FADD.FTZ R35, -R196.reuse, R35 ;  /* 0x00000023c4237221 */ /* 0x040fe20000010100 */
[----:B------:R-:W-:Y:S01]  /*1ac0*/  FADD.FTZ R157, -R196, R155 ;  /* 0x0000009bc49d7221 */ /* 0x000fe20000010100 */
[----:B------:R-:W-:Y:S01]  /*1ad0*/  FADD.FTZ R33, R32, R25 ;  /* 0x0000001920217221 */ /* 0x000fe20000010000 */
[----:B------:R-:W-:Y:S01]  /*1ae0*/  FFMA.FTZ R34, R22, R25, R31 ;  /* 0x0000001916227223 */ /* 0x000fe2000001001f */
[----:B------:R-:W-:-:S02]  /*1af0*/  HADD2.F32 R155, -RZ, R26.H0_H0 ;  /* 0x2000001aff9b7230 */ /* 0x000fc40000004100 */
[----:B------:R-:W-:Y:S01]  /*1b00*/  FADD.FTZ R153, -R196, R153 ;  /* 0x00000099c4997221 */ /* 0x000fe20000010100 */
[----:B------:R-:W-:Y:S02]  /*1b10*/  HADD2.F32 R154, -RZ, R26.H1_H1 ;  /* 0x3000001aff9a7230 */ /* 0x000fe40000004100 */
[----:B------:R-:W-:Y:S01]  /*1b20*/  FMUL.FTZ R26, R162, R35 ;  /* 0x00000023a21a7220 */ /* 0x000fe20000410000 */
[--C-:B------:R-:W-:Y:S02]  /*1b30*/  HADD2.F32 R199, -RZ, R27.reuse.H0_H0 ;  /* 0x2000001bffc77230 */ /* 0x100fe40000004100 */
[----:B------:R-:W-:Y:S01]  /*1b40*/  FADD.FTZ R152, R33, R28 ;  /* 0x0000001c21987221 */ /* 0x000fe20000010000 */
[----:B------:R-:W-:Y:S02]  /*1b50*/  HADD2.F32 R156, -RZ, R27.H1_H1 ;  /* 0x3000001bff9c7230 */ /* 0x000fe40000004100 */
[----:B------:R-:W-:Y:S01]  /*1b60*/  FMUL.FTZ R27, R63, R30 ;  /* 0x0000001e3f1b7220 */ /* 0x000fe20000410000 */
[----:B------:R-:W-:Y:S01]  /*1b70*/  FFMA.FTZ R33, R23, R28, R34 ;  /* 0x0000001c17217223 */ /* 0x000fe20000010022 */
        /* <DEDUP_REMOVED lines=13> */
[----:B------:R-:W-:Y:S01]  /*1c50*/  FMUL.FTZ R34, R66, R199 ;  /* 0x000000c742227220 */ /* 0x000fe20000410000 */
        /* <DEDUP_REMOVED lines=16> */
.L_x_9692:
        /* <DEDUP_REMOVED lines=18> */
[----:B--2---:R-:W-:Y:S02]  /*1e80*/  HADD2.F32 R181, -RZ, R152.H0_H0 ;  /* 0x20000098ffb57230 */ /* 0x004fe40000004100 */
[----:B------:R-:W-:Y:S02]  /*1e90*/  HADD2.F32 R195, -RZ, R154.H1_H1 ;  /* 0x3000009affc37230 */ /* 0x000fe40000004100 */
[--C-:B------:R-:W-:Y:S02]  /*1ea0*/  HADD2.F32 R187, -RZ, R153.reuse.H1_H1 ;  /* 0x30000099ffbb7230 */ /* 0x100fe40000004100 */
[----:B------:R-:W-:Y:S01]  /*1eb0*/  FADD.FTZ R181, -R196, R181 ;  /* 0x000000b5c4b57221 */ /* 0x000fe20000010100 */
[----:B------:R-:W-:Y:S02]  /*1ec0*/  HADD2.F32 R185, -RZ, R153.H0_H0 ;  /* 0x20000099ffb97230 */ /* 0x000fe40000004100 */
[----:B---3--:R-:W-:-:S02]  /*1ed0*/  HADD2.F32 R199, -RZ, R159.H0_H0 ;  /* 0x2000009fffc77230 */ /* 0x008fc40000004100 */
[C---:B------:R-:W-:Y:S01]  /*1ee0*/  FADD.FTZ R187, -R196.reuse, R187 ;  /* 0x000000bbc4bb7221 */ /* 0x040fe20000010100 */
[----:B------:R-:W-:Y:S02]  /*1ef0*/  HADD2.F32 R198, -RZ, R159.H1_H1 ;  /* 0x3000009fffc67230 */ /* 0x000fe40000004100 */
[----:B------:R-:W-:Y:S01]  /*1f00*/  FADD.FTZ R159, -R196, R195 ;  /* 0x000000c3c49f7221 */ /* 0x000fe20000010100 */
[----:B------:R-:W-:Y:S02]  /*1f10*/  HADD2.F32 R191, -RZ, R154.H0_H0 ;  /* 0x2000009affbf7230 */ /* 0x000fe40000004100 */
[----:B-----5:R-:W-:Y:S01]  /*1f20*/  FMUL.FTZ R195, R162, R181 ;  /* 0x000000b5a2c37220 */ /* 0x020fe20000410000 */
[----:B------:R-:W-:Y:S02]  /*1f30*/  HADD2.F32 R193, -RZ, R156.H0_H0 ;  /* 0x2000009cffc17230 */ /* 0x000fe40000004100 */
[----:B------:R-:W-:Y:S01]  /*1f40*/  FADD.FTZ R185, -R196, R185 ;  /* 0x000000b9c4b97221 */ /* 0x000fe20000010100 */
[----:B------:R-:W-:-:S02]  /*1f50*/  HADD2.F32 R183, -RZ, R152.H1_H1 ;  /* 0x30000098ffb77230 */ /* 0x000fc40000004100 */
[----:B------:R-:W-:Y:S01]  /*1f60*/  FADD.FTZ R153, -R196, R191 ;  /* 0x000000bfc4997221 */ /* 0x000fe20000010100 */
[--C-:B------:R-:W-:Y:S02]  /*1f70*/  HADD2.F32 R197, -RZ, R155.reuse.H0_H0 ;  /* 0x2000009bffc57230 */ /* 0x100fe40000004100 */
[----:B------:R-:W-:Y:S01]  /*1f80*/  FADD.FTZ R96, R96, R193 ;  /* 0x000000c160607221 */ /* 0x000fe20000010000 */
[----:B------:R-:W-:Y:S02]  /*1f90*/  HADD2.F32 R155, -RZ, R155.H1_H1 ;  /* 0x3000009bff9b7230 */ /* 0x000fe40000004100 */
[-C--:B------:R-:W-:Y:S01]  /*1fa0*/  FFMA.FTZ R68, R195, R193.reuse, R68 ;  /* 0x000000c1c3447223 */ /* 0x080fe20000010044 */
[----:B------:R-:W-:Y:S02]  /*1fb0*/  HADD2.F32 R156, -RZ, R156.H1_H1 ;  /* 0x3000009cff9c7230 */ /* 0x000fe40000004100 */
[----:B------:R-:W-:Y:S01]  /*1fc0*/  FADD.FTZ R183, -R196, R183 ;  /* 0x000000b7c4b77221 */ /* 0x000fe20000010100 */
[----:B------:R-:W-:Y:S01]  /*1fd0*/  FMUL.FTZ R193, R36, R193 ;  /* 0x000000c124c17220 */ /* 0x000fe20000410000 */
[----:B------:R-:W-:-:S02]  /*1fe0*/  HADD2.F32 R189, -RZ, R157.H0_H0 ;  /* 0x2000009dffbd7230 */ /* 0x000fc40000004100 */
[----:B------:R-:W-:Y:S01]  /*1ff0*/  FMUL.FTZ R190, R162, R187 ;  /* 0x000000bba2be7220 */ /* 0x000fe20000410000 */
[----:B------:R-:W-:Y:S01]  /*2000*/  FADD.FTZ R201, -R196, R155 ;  /* 0x0000009bc4c97221 */ /* 0x000fe20000010100 */
[C---:B------:R-:W-:Y:S01]  /*2010*/  FMUL.FTZ R191, R162.reuse, R185 ;  /* 0x000000b9a2bf7220 */ /* 0x040fe20000410000 */
[C---:B------:R-:W-:Y:S01]  /*2020*/  FMUL.FTZ R187, R162.reuse, R153 ;  /* 0x00000099a2bb7220 */ /* 0x040fe20000410000 */
        /* <DEDUP_REMOVED lines=46> */
.L_x_9701:
[----:B------:R-:W-:Y:S05]  /*2310*/  BSYNC.RECONVERGENT B2 ;  /* 0x0000000000027941 */ /* 0x000fea0003800200 */
.L_x_9700:
        /* <DEDUP_REMOVED lines=11> */
[----:B------:R-:W-:Y:S01]  /*23d0*/  IADD3 R199, PT, PT, R199, 0x20, RZ ;  /* 0x00000020c7c77810 */ /* 0x000fe20007ffe0ff */
[----:B---3--:R-:W-:Y:S02]  /*23e0*/  HADD2.F32 R165, -RZ, R152.H0_H0 ;  /* 0x20000098ffa57230 */ /* 0x008fe40000004100 */
[----:B------:R-:W-:Y:S02]  /*23f0*/  HADD2.F32 R179, -RZ, R154.H1_H1 ;  /* 0x3000009affb37230 */ /* 0x000fe40000004100 */
[----:B------:R-:W-:Y:S02]  /*2400*/  HADD2.F32 R167, -RZ, R152.H1_H1 ;  /* 0x30000098ffa77230 */ /* 0x000fe40000004100 */
[----:B------:R-:W-:Y:S01]  /*2410*/  FADD.FTZ R165, -R196, R165 ;  /* 0x000000a5c4a57221 */ /* 0x000fe20000010100 */
[----:B------:R-:W-:Y:S02]  /*2420*/  HADD2.F32 R169, -RZ, R153.H0_H0 ;  /* 0x20000099ffa97230 */ /* 0x000fe40000004100 */
[----:B----4-:R-:W-:-:S02]  /*2430*/  HADD2.F32 R173, -RZ, R157.H0_H0 ;  /* 0x2000009dffad7230 */ /* 0x010fc40000004100 */
        /* <DEDUP_REMOVED lines=11> */
[-C--:B------:R-:W-:Y:S01]  /*24f0*/  FFMA.FTZ R132, R179, R177.reuse, R132 ;  /* 0x000000b1b3847223 */ /* 0x080fe20000010084 */
[----:B------:R-:W-:Y:S01]  /*2500*/  FADD.FTZ R153, -R196, R175 ;  /* 0x000000afc4997221 */ /* 0x000fe20000010100 */
[----:B------:R-:W-:Y:S01]  /*2510*/  FMUL.FTZ R177, R44, R177 ;  /* 0x000000b12cb17220 */ /* 0x000fe20000410000 */
[C---:B------:R-:W-:Y:S01]  /*2520*/  FMUL.FTZ R175, R162.reuse, R169 ;  /* 0x000000a9a2af7220 */ /* 0x040fe20000410000 */
[C---:B------:R-:W-:Y:S01]  /*2530*/  FMUL.FTZ R174, R162.reuse, R171 ;  /* 0x000000aba2ae7220 */ /* 0x040fe20000410000 */
[----:B------:R-:W-:Y:S01]  /*2540*/  FMUL.FTZ R176, R45, R156 ;  /* 0x0000009c2db07220 */ /* 0x000fe20000410000 */
[C---:B------:R-:W-:Y:S01]  /*2550*/  FMUL.FTZ R165, R162.reuse, R153 ;  /* 0x00000099a2a57220 */ /* 0x040fe20000410000 */
[----:B------:R-:W-:Y:S01]  /*2560*/  FADD.FTZ R197, R197, R177 ;  /* 0x000000b1c5c57221 */ /* 0x000fe20000010000 */
[----:B------:R-:W-:Y:S01]  /*2570*/  FMUL.FTZ R178, R162, R167 ;  /* 0x000000a7a2b27220 */ /* 0x000fe20000410000 */
        /* <DEDUP_REMOVED lines=46> */
.L_x_9703:
[----:B------:R-:W-:Y:S05]  /*2860*/  BSYNC.RECONVERGENT B2 ;  /* 0x0000000000027941 */ /* 0x000fea0003800200 */
.L_x_9702:
        /* <DEDUP_REMOVED lines=11> */
[----:B------:R-:W-:Y:S01]  /*2920*/  IADD3 R199, PT, PT, R199, 0x20, RZ ;  /* 0x00000020c7c77810 */ /* 0x000fe20007ffe0ff */
[--C-:B---3--:R-:W-:Y:S02]  /*2930*/  HADD2.F32 R155, -RZ, R9.reuse.H1_H1 ;  /* 0x30000009ff9b7230 */ /* 0x108fe40000004100 */
[----:B------:R-:W-:Y:S02]  /*2940*/  HADD2.F32 R19, -RZ, R8.H0_H0 ;  /* 0x20000008ff137230 */ /* 0x000fe40000004100 */
        /* <DEDUP_REMOVED lines=8> */
[----:B----4-:R-:W-:Y:S02]  /*29d0*/  HADD2.F32 R11, -RZ, R12.H0_H0 ;  /* 0x2000000cff0b7230 */ /* 0x010fe40000004100 */
[----:B------:R-:W-:Y:S01]  /*29e0*/  FADD.FTZ R207, -R196, R207 ;  /* 0x000000cfc4cf7221 */ /* 0x000fe20000010100 */
[----:B------:R-:W-:Y:S02]  /*29f0*/  HADD2.F32 R21, -RZ, R8.H1_H1 ;  /* 0x30000008ff157230 */ /* 0x000fe40000004100 */
[----:B-----5:R-:W-:Y:S01]  /*2a00*/  FMUL.FTZ R8, R162, R155 ;  /* 0x0000009ba2087220 */ /* 0x020fe20000410000 */
[----:B0-----:R-:W-:-:S02]  /*2a10*/  HADD2.F32 R16, -RZ, R13.H1_H1 ;  /* 0x3000000dff107230 */ /* 0x001fc40000004100 */
[----:B------:R-:W-:Y:S01]  /*2a20*/  FADD.FTZ R201, -R196, R9 ;  /* 0x00000009c4c97221 */ /* 0x000fe20000010100 */
[----:B------:R-:W-:Y:S02]  /*2a30*/  HADD2.F32 R12, -RZ, R12.H1_H1 ;  /* 0x3000000cff0c7230 */ /* 0x000fe40000004100 */
[----:B------:R-:W-:Y:S01]  /*2a40*/  FMUL.FTZ R6, R52, R11 ;  /* 0x0000000b34067220 */ /* 0x000fe20000410000 */
[----:B------:R-:W-:Y:S01]  /*2a50*/  FADD.FTZ R21, -R196, R21 ;  /* 0x00000015c4157221 */ /* 0x000fe20000010100 */
[----:B------:R-:W-:Y:S01]  /*2a60*/  FMUL.FTZ R9, R162, R19 ;  /* 0x00000013a2097220 */ /* 0x000fe20000410000 */
[--C-:B------:R-:W-:Y:S02]  /*2a70*/  HADD2.F32 R205, -RZ, R15.reuse.H0_H0 ;  /* 0x2000000fffcd7230 */ /* 0x100fe40000004100 */
[----:B------:R-:W-:Y:S01]  /*2a80*/  FADD.FTZ R111, R111, R16 ;  /* 0x000000106f6f7221 */ /* 0x000fe20000010000 */
[----:B------:R-:W-:Y:S02]  /*2a90*/  HADD2.F32 R154, -RZ, R15.H1_H1 ;  /* 0x3000000fff9a7230 */ /* 0x000fe40000004100 */
[----:B------:R-:W-:Y:S01]  /*2aa0*/  FFMA.FTZ R83, R8, R16, R83 ;  /* 0x0000001008537223 */ /* 0x000fe20000010053 */
[----:B------:R-:W-:-:S02]  /*2ab0*/  HADD2.F32 R17, -RZ, R13.H0_H0 ;  /* 0x2000000dff117230 */ /* 0x000fc40000004100 */
[----:B------:R-:W-:Y:S01]  /*2ac0*/  FMUL.FTZ R15, R55, R16 ;  /* 0x00000010370f7220 */ /* 0x000fe20000410000 */
[----:B------:R-:W-:Y:S01]  /*2ad0*/  FMUL.FTZ R13, R53, R12 ;  /* 0x0000000c350d7220 */ /* 0x000fe20000410000 */
[----:B------:R-:W-:Y:S01]  /*2ae0*/  FADD.FTZ R16, R197, R6 ;  /* 0x00000006c5107221 */ /* 0x000fe20000010000 */
[----:B------:R-:W-:Y:S01]  /*2af0*/  FMUL.FTZ R4, R162, R21 ;  /* 0x00000015a2047220 */ /* 0x000fe20000410000 */
[C---:B------:R-:W-:Y:S01]  /*2b00*/  FFMA.FTZ R19, R9.reuse, R6, R198 ;  /* 0x0000000609137223 */ /* 0x040fe200000100c6 */
[----:B------:R-:W-:Y:S02]  /*2b10*/  HADD2.F32 R157, -RZ, R10.H0_H0 ;  /* 0x2000000aff9d7230 */ /* 0x000fe40000004100 */
[----:B------:R-:W-:Y:S01]  /*2b20*/  FADD.FTZ R108, R108, R11 ;  /* 0x0000000b6c6c7221 */ /* 0x000fe20000010000 */
[----:B------:R-:W-:Y:S01]  /*2b30*/  FFMA.FTZ R80, R9, R11, R80 ;  /* 0x0000000b09507223 */ /* 0x000fe20000010050 */
[----:B------:R-:W-:Y:S01]  /*2b40*/  FADD.FTZ R21, R16, R13 ;  /* 0x0000000d10157221 */ /* 0x000fe20000010000 */
[----:B------:R-:W-:Y:S01]  /*2b50*/  FMUL.FTZ R11, R162, R153 ;  /* 0x00000099a20b7220 */ /* 0x000fe20000410000 */
[----:B------:R-:W-:Y:S01]  /*2b60*/  FMUL.FTZ R10, R54, R17 ;  /* 0x00000011360a7220 */ /* 0x000fe20000410000 */
[----:B------:R-:W-:Y:S01]  /*2b70*/  FFMA.FTZ R16, R4, R13, R19 ;  /* 0x0000000d04107223 */ /* 0x000fe20000010013 */
[----:B------:R-:W-:-:S02]  /*2b80*/  HADD2.F32 R159, -RZ, R14.H0_H0 ;  /* 0x2000000eff9f7230 */ /* 0x000fc40000004100 */
[----:B------:R-:W-:Y:S01]  /*2b90*/  FADD.FTZ R157, -R196, R157 ;  /* 0x0000009dc49d7221 */ /* 0x000fe20000010100 */
[----:B------:R-:W-:Y:S01]  /*2ba0*/  FADD.FTZ R18, R21, R10 ;  /* 0x0000000a15127221 */ /* 0x000fe20000010000 */
[----:B------:R-:W-:Y:S01]  /*2bb0*/  FFMA.FTZ R153, R11, R10, R16 ;  /* 0x0000000a0b997223 */ /* 0x000fe20000010010 */
[----:B------:R-:W-:Y:S02]  /*2bc0*/  HADD2.F32 R20, -RZ, R14.H1_H1 ;  /* 0x3000000eff147230 */ /* 0x000fe40000004100 */
[----:B------:R-:W-:Y:S01]  /*2bd0*/  FADD.FTZ R109, R109, R12 ;  /* 0x0000000c6d6d7221 */ /* 0x000fe20000010000 */
        /* <DEDUP_REMOVED lines=29> */
.L_x_9705:
[----:B------:R-:W-:Y:S05]  /*2db0*/  BSYNC.RECONVERGENT B2 ;  /* 0x0000000000027941 */ /* 0x000fea0003800200 */
.L_x_9704:
        /* <DEDUP_REMOVED lines=10> */
[--C-:B---3--:R-:W-:Y:S02]  /*2e60*/  HADD2.F32 R7, -RZ, R28.reuse.H0_H0 ;  /* 0x2000001cff077230 */ /* 0x108fe40000004100 */
        /* <DEDUP_REMOVED lines=9> */
[--C-:B----4-:R-:W-:Y:S02]  /*2f00*/  HADD2.F32 R23, -RZ, R24.reuse.H0_H0 ;  /* 0x20000018ff177230 */ /* 0x110fe40000004100 */
        /* <DEDUP_REMOVED lines=61> */
.L_x_9699:
[----:B------:R-:W-:Y:S05]  /*32e0*/  BSYNC.RECONVERGENT B1 ;  /* 0x0000000000017941 */ /* 0x000fea0003800200 */
.L_x_9691:
        /* <DEDUP_REMOVED lines=20> */
.L_x_9749:
        /* <DEDUP_REMOVED lines=50> */
.L_x_9711:
        /* <DEDUP_REMOVED lines=27> */
[C---:B------:R-:W-:Y:S01]  /*3900*/  F2FP.F16.F32.PACK_AB R126, R159.reuse, R126 ;  /* 0x0000007e9f7e723e */ /* 0x040fe200000000ff */
[-C--:B------:R-:W-:Y:S01]  /*3910*/  FMUL.FTZ R199, R159, R163.reuse ;  /* 0x000000a39fc77220 */ /* 0x080fe20000410000 */
[-C--:B------:R-:W-:Y:S01]  /*3920*/  FMUL.FTZ R156, R152, R163.reuse ;  /* 0x000000a3989c7220 */ /* 0x080fe20000410000 */
[----:B------:R-:W-:Y:S01]  /*3930*/  F2FP.F16.F32.PACK_AB R125, R155, R152 ;  /* 0x000000989b7d723e */ /* 0x000fe200000000ff */
        /* <DEDUP_REMOVED lines=9> */
.L_x_9712:
[----:B------:R-:W0:Y:S08]  /*39d0*/  @P1 LDC.64 R158, c[0x0][0x478] ;  /* 0x00011e00ff9e1b82 */ /* 0x000e300000000a00 */
[----:B------:R-:W1:Y:S01]  /*39e0*/  LDC.64 R156, c[0x0][0x468] ;  /* 0x00011a00ff9c7b82 */ /* 0x000e620000000a00 */
[----:B0-----:R-:W-:-:S05]  /*39f0*/  @P1 IMAD.WIDE.U32 R158, R161, 0x10, R158 ;  /* 0x00000010a19e1825 */ /* 0x001fca00078e009e */
[----:B------:R2:W-:Y:S01]  /*3a00*/  @P1 STG.E.128 desc[UR6][R158.64], R124 ;  /* 0x0000007c9e001986 */ /* 0x0005e2000c101d06 */
[C---:B-1----:R-:W-:Y:S01]  /*3a10*/  IMAD.WIDE.U32 R156, R161.reuse, 0x10, R156 ;  /* 0x00000010a19c7825 */ /* 0x042fe200078e009c */
[----:B------:R-:W-:-:S04]  /*3a20*/  IADD3 R161, PT, PT, R161, 0x20, RZ ;  /* 0x00000020a1a17810 */ /* 0x000fc80007ffe0ff */
[----:B------:R2:W-:Y:S03]  /*3a30*/  STG.E.128 desc[UR6][R156.64], R152 ;  /* 0x000000989c007986 */ /* 0x0005e6000c101d06 */
.L_x_9710:
[----:B------:R-:W-:Y:S05]  /*3a40*/  BSYNC.RECONVERGENT B2 ;  /* 0x0000000000027941 */ /* 0x000fea0003800200 */
.L_x_9709:
        /* <DEDUP_REMOVED lines=16> */
[----:B0-----:R-:W-:Y:S01]  /*3b50*/  FADD.FTZ R159, R167, -R154 ;  /* 0x8000009aa79f7221 */ /* 0x001fe20000010000 */
        /* <DEDUP_REMOVED lines=29> */
.L_x_9715:
[-CC-:B--2---:R-:W-:Y:S01]  /*3d30*/  FFMA.FTZ R152, R179, R196.reuse, R197.reuse ;  /* 0x000000c4b3987223 */ /* 0x184fe200000100c5 */
        /* <DEDUP_REMOVED lines=35> */
.L_x_9716:
[----:B------:R-:W0:Y:S08]  /*3f70*/  @P1 LDC.64 R158, c[0x0][0x478] ;  /* 0x00011e00ff9e1b82 */ /* 0x000e300000000a00 */
[----:B------:R-:W1:Y:S01]  /*3f80*/  LDC.64 R156, c[0x0][0x468] ;  /* 0x00011a00ff9c7b82 */ /* 0x000e620000000a00 */
[----:B0-----:R-:W-:-:S05]  /*3f90*/  @P1 IMAD.WIDE.U32 R158, R161, 0x10, R158 ;  /* 0x00000010a19e1825 */ /* 0x001fca00078e009e */
[----:B------:R3:W-:Y:S01]  /*3fa0*/  @P1 STG.E.128 desc[UR6][R158.64], R124 ;  /* 0x0000007c9e001986 */ /* 0x0007e2000c101d06 */
[C---:B-1----:R-:W-:Y:S01]  /*3fb0*/  IMAD.WIDE.U32 R156, R161.reuse, 0x10, R156 ;  /* 0x00000010a19c7825 */ /* 0x042fe200078e009c */
[----:B------:R-:W-:-:S04]  /*3fc0*/  IADD3 R161, PT, PT, R161, 0x20, RZ ;  /* 0x00000020a1a17810 */ /* 0x000fc80007ffe0ff */
[----:B------:R3:W-:Y:S03]  /*3fd0*/  STG.E.128 desc[UR6][R156.64], R152 ;  /* 0x000000989c007986 */ /* 0x0007e6000c101d06 */
.L_x_9714:
[----:B------:R-:W-:Y:S05]  /*3fe0*/  BSYNC.RECONVERGENT B2 ;  /* 0x0000000000027941 */ /* 0x000fea0003800200 */
.L_x_9713:
        /* <DEDUP_REMOVED lines=46> */
.L_x_9719:
        /* <DEDUP_REMOVED lines=36> */
.L_x_9720:
[----:B------:R-:W0:Y:S08]  /*4510*/  @P1 LDC.64 R158, c[0x0][0x478] ;  /* 0x00011e00ff9e1b82 */ /* 0x000e300000000a00 */
[----:B------:R-:W1:Y:S01]  /*4520*/  LDC.64 R156, c[0x0][0x468] ;  /* 0x00011a00ff9c7b82 */ /* 0x000e620000000a00 */
[----:B0-----:R-:W-:-:S05]  /*4530*/  @P1 IMAD.WIDE.U32 R158, R161, 0x10, R158 ;  /* 0x00000010a19e1825 */ /* 0x001fca00078e009e */
[----:B------:R4:W-:Y:S01]  /*4540*/  @P1 STG.E.128 desc[UR6][R158.64], R124 ;  /* 0x0000007c9e001986 */ /* 0x0009e2000c101d06 */
[C---:B-1----:R-:W-:Y:S01]  /*4550*/  IMAD.WIDE.U32 R156, R161.reuse, 0x10, R156 ;  /* 0x00000010a19c7825 */ /* 0x042fe200078e009c */
[----:B------:R-:W-:-:S04]  /*4560*/  IADD3 R161, PT, PT, R161, 0x20, RZ ;  /* 0x00000020a1a17810 */ /* 0x000fc80007ffe0ff */
[----:B------:R4:W-:Y:S03]  /*4570*/  STG.E.128 desc[UR6][R156.64], R152 ;  /* 0x000000989c007986 */ /* 0x0009e6000c101d06 */
.L_x_9718:
[----:B------:R-:W-:Y:S05]  /*4580*/  BSYNC.RECONVERGENT B2 ;  /* 0x0000000000027941 */ /* 0x000fea0003800200 */
.L_x_9717:
        /* <DEDUP_REMOVED lines=28> */
[----:B------:R-:W-:Y:S01]  /*4750*/  F2FP.F16.F32.PACK_AB R127, R199, R154 ;  /* 0x0000009ac77f723e */ /* 0x000fe200000000ff */
[-C--:B------:R-:W-:Y:S01]  /*4760*/  FMUL.FTZ R157, R154, R163.reuse ;  /* 0x000000a39a9d7220 */ /* 0x080fe20000410000 */
        /* <DEDUP_REMOVED lines=15> */
.L_x_9722:
[-CC-:B--234-:R-:W-:Y:S01]  /*4860*/  FFMA.FTZ R153, R7, R196.reuse, R197.reuse ;  /* 0x000000c407997223 */ /* 0x19cfe200000100c5 */
[-CC-:B------:R-:W-:Y:S01]  /*4870*/  FFMA.FTZ R152, R22, R196.reuse, R197.reuse ;  /* 0x000000c416987223 */ /* 0x180fe200000100c5 */
[-CC-:B0-----:R-:W-:Y:S01]  /*4880*/  FFMA.FTZ R158, R160, R196.reuse, R197.reuse ;  /* 0x000000c4a09e7223 */ /* 0x181fe200000100c5 */
        /* <DEDUP_REMOVED lines=33> */
.L_x_9723:
[----:B------:R-:W0:Y:S08]  /*4aa0*/  @P1 LDC.64 R158, c[0x0][0x478] ;  /* 0x00011e00ff9e1b82 */ /* 0x000e300000000a00 */
[----:B------:R-:W1:Y:S01]  /*4ab0*/  LDC.64 R156, c[0x0][0x468] ;  /* 0x00011a00ff9c7b82 */ /* 0x000e620000000a00 */
[----:B0-----:R-:W-:-:S05]  /*4ac0*/  @P1 IMAD.WIDE.U32 R158, R161, 0x10, R158 ;  /* 0x00000010a19e1825 */ /* 0x001fca00078e009e */
[----:B------:R0:W-:Y:S01]  /*4ad0*/  @P1 STG.E.128 desc[UR6][R158.64], R124 ;  /* 0x0000007c9e001986 */ /* 0x0001e2000c101d06 */
[----:B-1----:R-:W-:-:S05]  /*4ae0*/  IMAD.WIDE.U32 R156, R161, 0x10, R156 ;  /* 0x00000010a19c7825 */ /* 0x002fca00078e009c */
[----:B------:R0:W-:Y:S01]  /*4af0*/  STG.E.128 desc[UR6][R156.64], R152 ;  /* 0x000000989c007986 */ /* 0x0001e2000c101d06 */
[----:B------:R-:W-:Y:S05]  /*4b00*/  BRA `(.L_x_9721) ;  /* 0x0000001800cc7947 */ /* 0x000fea0003800000 */
.L_x_9708:
[----:B------:R-:W-:-:S04]  /*4b10*/  UISETP.NE.U32.AND UP0, UPT, UR12, URZ, UPT ;  /* 0x000000ff0c00728c */ /* 0x000fc8000bf05070 */
[----:B------:R-:W-:-:S09]  /*4b20*/  UISETP.NE.AND.EX UP0, UPT, UR13, URZ, UPT, UP0 ;  /* 0x000000ff0d00728c */ /* 0x000fd2000bf05300 */
[----:B------:R-:W-:Y:S05]  /*4b30*/  BRA.U UP0, `(.L_x_9724) ;  /* 0x0000000d002c7547 */ /* 0x000fea000b800000 */
[----:B------:R-:W-:Y:S01]  /*4b40*/  ISETP.GT.U32.AND P1, PT, R3, 0x1f, PT ;  /* 0x0000001f0300780c */ /* 0x000fe20003f24070 */
[----:B------:R-:W-:-:S12]  /*4b50*/  BSSY.RECONVERGENT B2, `(.L_x_9725) ;  /* 0x0000032000027945 */ /* 0x000fd80003800200 */
[----:B------:R-:W-:Y:S05]  /*4b60*/  @!P1 BRA `(.L_x_9726) ;  /* 0x0000000000c09947 */ /* 0x000fea0003800000 */
[-CC-:B------:R-:W-:Y:S01]  /*4b70*/  FFMA.FTZ R154, R183, R196.reuse, R197.reuse ;  /* 0x000000c4b79a7223 */ /* 0x180fe200000100c5 */
[--C-:B------:R-:W-:Y:S02]  /*4b80*/  HADD2.F32 R157, -RZ, R147.reuse.H0_H0 ;  /* 0x20000093ff9d7230 */ /* 0x100fe40000004100 */
[-CC-:B------:R-:W-:Y:S01]  /*4b90*/  FFMA.FTZ R152, R187, R196.reuse, R197.reuse ;  /* 0x000000c4bb987223 */ /* 0x180fe200000100c5 */
[-CC-:B------:R-:W-:Y:S01]  /*4ba0*/  FFMA.FTZ R201, R182, R196.reuse, R197.reuse ;  /* 0x000000c4b6c97223 */ /* 0x180fe200000100c5 */
[----:B------:R-:W-:Y:S01]  /*4bb0*/  FADD.FTZ R154, R181, -R154 ;  /* 0x8000009ab59a7221 */ /* 0x000fe20000010000 */
[--C-:B------:R-:W-:Y:S02]  /*4bc0*/  HADD2.F32 R153, -RZ, R146.reuse.H0_H0 ;  /* 0x20000092ff997230 */ /* 0x100fe40000004100 */
[----:B------:R-:W-:Y:S01]  /*4bd0*/  FFMA.FTZ R199, R186, R196, R197 ;  /* 0x000000c4bac77223 */ /* 0x000fe200000100c5 */
[----:B------:R-:W-:Y:S01]  /*4be0*/  FADD.FTZ R152, R185, -R152 ;  /* 0x80000098b9987221 */ /* 0x000fe20000010000 */
[----:B-----5:R-:W-:Y:S01]  /*4bf0*/  FFMA.FTZ R204, R162, R154, R157 ;  /* 0x0000009aa2cc7223 */ /* 0x020fe2000001009d */
[----:B0-----:R-:W-:Y:S01]  /*4c00*/  HADD2.F32 R159, -RZ, R147.H1_H1 ;  /* 0x30000093ff9f7230 */ /* 0x001fe20000004100 */
[----:B------:R-:W0:Y:S01]  /*4c10*/  LDC.64 R156, c[0x0][0x468] ;  /* 0x00011a00ff9c7b82 */ /* 0x000e220000000a00 */
[----:B------:R-:W-:-:S02]  /*4c20*/  HADD2.F32 R155, -RZ, R146.H1_H1 ;  /* 0x30000092ff9b7230 */ /* 0x000fc40000004100 */
[----:B------:R-:W-:Y:S01]  /*4c30*/  FADD.FTZ R206, R180, -R201 ;  /* 0x800000c9b4ce7221 */ /* 0x000fe20000010000 */
[----:B------:R-:W-:Y:S01]  /*4c40*/  FADD.FTZ R202, R184, -R199 ;  /* 0x800000c7b8ca7221 */ /* 0x000fe20000010000 */
[----:B------:R-:W-:Y:S01]  /*4c50*/  FFMA.FTZ R200, R162, R152, R153 ;  /* 0x00000098a2c87223 */ /* 0x000fe20000010099 */
[-CC-:B------:R-:W-:Y:S01]  /*4c60*/  FFMA.FTZ R154, R191, R196.reuse, R197.reuse ;  /* 0x000000c4bf9a7223 */ /* 0x180fe200000100c5 */
[-CC-:B------:R-:W-:Y:S01]  /*4c70*/  FFMA.FTZ R203, R190, R196.reuse, R197.reuse ;  /* 0x000000c4becb7223 */ /* 0x180fe200000100c5 */
[-CC-:B------:R-:W-:Y:S01]  /*4c80*/  FFMA.FTZ R152, R195, R196.reuse, R197.reuse ;  /* 0x000000c4c3987223 */ /* 0x180fe200000100c5 */
[----:B------:R-:W-:Y:S01]  /*4c90*/  FFMA.FTZ R201, R194, R196, R197 ;  /* 0x000000c4c2c97223 */ /* 0x000fe200000100c5 */
        /* <DEDUP_REMOVED lines=29> */
.L_x_9726:
[----:B------:R-:W-:Y:S05]  /*4e70*/  BSYNC.RECONVERGENT B2 ;  /* 0x0000000000027941 */ /* 0x000fea0003800200 */
.L_x_9725:
[----:B------:R-:W-:Y:S04]  /*4e80*/  BSSY.RECONVERGENT B2, `(.L_x_9727) ;  /* 0x0000032000027945 */ /* 0x000fe80003800200 */
[----:B------:R-:W-:Y:S05]  /*4e90*/  @!P3 BRA `(.L_x_9728) ;  /* 0x0000000000c0b947 */ /* 0x000fea0003800000 */
[-CC-:B------:R-:W-:Y:S01]  /*4ea0*/  FFMA.FTZ R201, R169, R196.reuse, R197.reuse ;  /* 0x000000c4a9c97223 */ /* 0x180fe200000100c5 */
[--C-:B-1----:R-:W-:Y:S02]  /*4eb0*/  HADD2.F32 R157, -RZ, R151.reuse.H0_H0 ;  /* 0x20000097ff9d7230 */ /* 0x102fe40000004100 */
[-CC-:B------:R-:W-:Y:S01]  /*4ec0*/  FFMA.FTZ R152, R166, R196.reuse, R197.reuse ;  /* 0x000000c4a6987223 */ /* 0x180fe200000100c5 */
[-C--:B------:R-:W-:Y:S01]  /*4ed0*/  FFMA.FTZ R203, R172, R196.reuse, R197 ;  /* 0x000000c4accb7223 */ /* 0x080fe200000100c5 */
[----:B------:R-:W-:Y:S01]  /*4ee0*/  FADD.FTZ R201, R168, -R201 ;  /* 0x800000c9a8c97221 */ /* 0x000fe20000010000 */
[----:B------:R-:W-:Y:S01]  /*4ef0*/  FFMA.FTZ R199, R165, R196, R197 ;  /* 0x000000c4a5c77223 */ /* 0x000fe200000100c5 */
[--C-:B------:R-:W-:Y:S02]  /*4f00*/  HADD2.F32 R155, -RZ, R150.reuse.H1_H1 ;  /* 0x30000096ff9b7230 */ /* 0x100fe40000004100 */
[----:B------:R-:W-:Y:S01]  /*4f10*/  FADD.FTZ R152, R167, -R152 ;  /* 0x80000098a7987221 */ /* 0x000fe20000010000 */
[----:B-----5:R-:W-:Y:S01]  /*4f20*/  FFMA.FTZ R204, R162, R201, R157 ;  /* 0x000000c9a2cc7223 */ /* 0x020fe2000001009d */
[----:B0-----:R-:W-:Y:S01]  /*4f30*/  HADD2.F32 R159, -RZ, R151.H1_H1 ;  /* 0x30000097ff9f7230 */ /* 0x001fe20000004100 */
[----:B------:R-:W0:Y:S01]  /*4f40*/  LDC.64 R156, c[0x0][0x468] ;  /* 0x00011a00ff9c7b82 */ /* 0x000e220000000a00 */
[----:B------:R-:W-:-:S02]  /*4f50*/  HADD2.F32 R153, -RZ, R150.H0_H0 ;  /* 0x20000096ff997230 */ /* 0x000fc40000004100 */
        /* <DEDUP_REMOVED lines=36> */
.L_x_9728:
[----:B------:R-:W-:Y:S05]  /*51a0*/  BSYNC.RECONVERGENT B2 ;  /* 0x0000000000027941 */ /* 0x000fea0003800200 */
.L_x_9727:
[----:B------:R-:W-:Y:S04]  /*51b0*/  BSSY.RECONVERGENT B2, `(.L_x_9729) ;  /* 0x0000032000027945 */ /* 0x000fe80003800200 */
[----:B------:R-:W-:Y:S05]  /*51c0*/  @!P4 BRA `(.L_x_9730) ;  /* 0x0000000000c0c947 */ /* 0x000fea0003800000 */
[-CC-:B------:R-:W-:Y:S01]  /*51d0*/  FFMA.FTZ R201, R21, R196.reuse, R197.reuse ;  /* 0x000000c415c97223 */ /* 0x180fe200000100c5 */
[--C-:B-12---:R-:W-:Y:S02]  /*51e0*/  HADD2.F32 R157, -RZ, R107.reuse.H0_H0 ;  /* 0x2000006bff9d7230 */ /* 0x106fe40000004100 */
[-C--:B------:R-:W-:Y:S01]  /*51f0*/  FFMA.FTZ R152, R14, R196.reuse, R197 ;  /* 0x000000c40e987223 */ /* 0x080fe200000100c5 */
[--C-:B------:R-:W-:Y:S02]  /*5200*/  HADD2.F32 R155, -RZ, R106.reuse.H1_H1 ;  /* 0x3000006aff9b7230 */ /* 0x100fe40000004100 */
[----:B------:R-:W-:Y:S01]  /*5210*/  FADD.FTZ R201, R16, -R201 ;  /* 0x800000c910c97221 */ /* 0x000fe20000010000 */
[-CC-:B------:R-:W-:Y:S01]  /*5220*/  FFMA.FTZ R203, R20, R196.reuse, R197.reuse ;  /* 0x000000c414cb7223 */ /* 0x180fe200000100c5 */
[----:B------:R-:W-:Y:S01]  /*5230*/  FFMA.FTZ R199, R17, R196, R197 ;  /* 0x000000c411c77223 */ /* 0x000fe200000100c5 */
        /* <DEDUP_REMOVED lines=41> */
.L_x_9730:
[----:B------:R-:W-:Y:S05]  /*54d0*/  BSYNC.RECONVERGENT B2 ;  /* 0x0000000000027941 */ /* 0x000fea0003800200 */
.L_x_9729:
[----:B------:R-:W-:Y:S05]  /*54e0*/  @!P5 BRA `(.L_x_9721) ;  /* 0x000000100054d947 */ /* 0x000fea0003800000 */
[-CC-:B-123--:R-:W-:Y:S01]  /*54f0*/  FFMA.FTZ R154, R160, R196.reuse, R197.reuse ;  /* 0x000000c4a09a7223 */ /* 0x18efe200000100c5 */
[--C-:B------:R-:W-:Y:S02]  /*5500*/  HADD2.F32 R153, -RZ, R143.reuse.H1_H1 ;  /* 0x3000008fff997230 */ /* 0x100fe40000004100 */
[-CC-:B------:R-:W-:Y:S01]  /*5510*/  FFMA.FTZ R152, R32, R196.reuse, R197.reuse ;  /* 0x000000c420987223 */ /* 0x180fe200000100c5 */
[-CC-:B------:R-:W-:Y:S01]  /*5520*/  FFMA.FTZ R205, R33, R196.reuse, R197.reuse ;  /* 0x000000c421cd7223 */ /* 0x180fe200000100c5 */
[----:B------:R-:W-:Y:S01]  /*5530*/  FADD.FTZ R202, R35, -R154 ;  /* 0x8000009a23ca7221 */ /* 0x000fe20000010000 */
[-CC-:B------:R-:W-:Y:S01]  /*5540*/  FFMA.FTZ R203, R29, R196.reuse, R197.reuse ;  /* 0x000000c41dcb7223 */ /* 0x180fe200000100c5 */
[----:B------:R-:W-:Y:S01]  /*5550*/  FADD.FTZ R198, R31, -R152 ;  /* 0x800000981fc67221 */ /* 0x000fe20000010000 */
[----:B------:R-:W-:Y:S01]  /*5560*/  FFMA.FTZ R201, R23, R196, R197 ;  /* 0x000000c417c97223 */ /* 0x000fe200000100c5 */
[----:B-----5:R-:W-:Y:S01]  /*5570*/  FFMA.FTZ R202, R162, R202, R153 ;  /* 0x000000caa2ca7223 */ /* 0x020fe20000010099 */
[-CC-:B------:R-:W-:Y:S01]  /*5580*/  FFMA.FTZ R154, R26, R196.reuse, R197.reuse ;  /* 0x000000c41a9a7223 */ /* 0x180fe200000100c5 */
[----:B------:R-:W1:Y:S01]  /*5590*/  LDC.64 R152, c[0x0][0x468] ;  /* 0x00011a00ff987b82 */ /* 0x000e620000000a00 */
[-CC-:B------:R-:W-:Y:S01]  /*55a0*/  FFMA.FTZ R199, R7, R196.reuse, R197.reuse ;  /* 0x000000c407c77223 */ /* 0x180fe200000100c5 */
[----:B------:R-:W-:Y:S01]  /*55b0*/  FFMA.FTZ R156, R22, R196, R197 ;  /* 0x000000c4169c7223 */ /* 0x000fe200000100c5 */
[----:B0-----:R-:W-:-:S02]  /*55c0*/  HADD2.F32 R159, -RZ, R143.H0_H0 ;  /* 0x2000008fff9f7230 */ /* 0x001fc40000004100 */
[----:B------:R-:W-:Y:S01]  /*55d0*/  FADD.FTZ R200, R34, -R205 ;  /* 0x800000cd22c87221 */ /* 0x000fe20000010000 */
[--C-:B------:R-:W-:Y:S02]  /*55e0*/  HADD2.F32 R155, -RZ, R142.reuse.H0_H0 ;  /* 0x2000008eff9b7230 */ /* 0x100fe40000004100 */
[----:B------:R-:W-:Y:S01]  /*55f0*/  FADD.FTZ R196, R30, -R203 ;  /* 0x800000cb1ec47221 */ /* 0x000fe20000010000 */
[----:B------:R-:W-:Y:S02]  /*5600*/  HADD2.F32 R157, -RZ, R142.H1_H1 ;  /* 0x3000008eff9d7230 */ /* 0x000fe40000004100 */
[C---:B------:R-:W-:Y:S01]  /*5610*/  FFMA.FTZ R200, R162.reuse, R200, R159 ;  /* 0x000000c8a2c87223 */ /* 0x040fe2000001009f */
[--C-:B------:R-:W-:Y:S02]  /*5620*/  HADD2.F32 R197, -RZ, R141.reuse.H1_H1 ;  /* 0x3000008dffc57230 */ /* 0x100fe40000004100 */
[----:B------:R-:W-:Y:S01]  /*5630*/  FFMA.FTZ R196, R162, R196, R155 ;  /* 0x000000c4a2c47223 */ /* 0x000fe2000001009b */
[----:B------:R-:W-:-:S02]  /*5640*/  HADD2.F32 R159, -RZ, R141.H0_H0 ;  /* 0x2000008dff9f7230 */ /* 0x000fc40000004100 */
[----:B------:R-:W-:Y:S01]  /*5650*/  FFMA.FTZ R198, R162, R198, R157 ;  /* 0x000000c6a2c67223 */ /* 0x000fe2000001009d */
[--C-:B------:R-:W-:Y:S02]  /*5660*/  HADD2.F32 R155, -RZ, R140.reuse.H0_H0 ;  /* 0x2000008cff9b7230 */ /* 0x100fe40000004100 */
[----:B------:R-:W-:Y:S01]  /*5670*/  FADD.FTZ R158, R27, -R154 ;  /* 0x8000009a1b9e7221 */ /* 0x000fe20000010000 */
[----:B------:R-:W-:Y:S02]  /*5680*/  HADD2.F32 R157, -RZ, R140.H1_H1 ;  /* 0x3000008cff9d7230 */ /* 0x000fe40000004100 */
        /* <DEDUP_REMOVED lines=16> */
[----:B------:R-:W-:-:S02]  /*5790*/  F2FP.F16.F32.PACK_AB R155, R202, R155 ;  /* 0x0000009bca9b723e */ /* 0x000fc400000000ff */
[----:B------:R-:W-:Y:S02]  /*57a0*/  F2FP.F16.F32.PACK_AB R154, R198, R197 ;  /* 0x000000c5c69a723e */ /* 0x000fe400000000ff */
[----:B------:R-:W-:Y:S02]  /*57b0*/  F2FP.F16.F32.PACK_AB R153, R196, R159 ;  /* 0x0000009fc499723e */ /* 0x000fe400000000ff */
[----:B------:R-:W-:-:S05]  /*57c0*/  F2FP.F16.F32.PACK_AB R152, R163, R158 ;  /* 0x0000009ea398723e */ /* 0x000fca00000000ff */
[----:B------:R0:W-:Y:S01]  /*57d0*/  STG.E.128 desc[UR6][R156.64], R152 ;  /* 0x000000989c007986 */ /* 0x0001e2000c101d06 */
[----:B------:R-:W-:Y:S05]  /*57e0*/  BRA `(.L_x_9721) ;  /* 0x0000000c00947947 */ /* 0x000fea0003800000 */
.L_x_9724:
[----:B------:R-:W-:Y:S04]  /*57f0*/  BSSY.RECONVERGENT B2, `(.L_x_9731) ;  /* 0x0000039000027945 */ /* 0x000fe80003800200 */
[----:B------:R-:W-:Y:S05]  /*5800*/  @!P2 BRA `(.L_x_9732) ;  /* 0x0000000000dca947 */ /* 0x000fea0003800000 */
[-CC-:B------:R-:W-:Y:S01]  /*5810*/  FFMA.FTZ R124, R195, R196.reuse, R197.reuse ;  /* 0x000000c4c37c7223 */ /* 0x180fe200000100c5 */
[-CC-:B------:R-:W-:Y:S01]  /*5820*/  FFMA.FTZ R157, R190, R196.reuse, R197.reuse ;  /* 0x000000c4be9d7223 */ /* 0x180fe200000100c5 */
[----:B------:R-:W-:Y:S02]  /*5830*/  HADD2.F32 R127, -RZ, R144.H0_H0 ;  /* 0x20000090ff7f7230 */ /* 0x000fe40000004100 */
[-C--:B------:R-:W-:Y:S01]  /*5840*/  FFMA.FTZ R152, R191, R196.reuse, R197 ;  /* 0x000000c4bf987223 */ /* 0x080fe200000100c5 */
[--C-:B------:R-:W-:Y:S02]  /*5850*/  HADD2.F32 R156, -RZ, R145.reuse.H1_H1 ;  /* 0x30000091ff9c7230 */ /* 0x100fe40000004100 */
[----:B------:R-:W-:Y:S01]  /*5860*/  FADD.FTZ R125, R193, -R124 ;  /* 0x8000007cc17d7221 */ /* 0x000fe20000010000 */
[----:B------:R-:W-:Y:S01]  /*5870*/  FADD.FTZ R157, R188, -R157 ;  /* 0x8000009dbc9d7221 */ /* 0x000fe20000010000 */
[----:B------:R-:W-:Y:S01]  /*5880*/  FFMA.FTZ R153, R194, R196, R197 ;  /* 0x000000c4c2997223 */ /* 0x000fe200000100c5 */
[----:B------:R-:W-:-:S02]  /*5890*/  HADD2.F32 R154, -RZ, R145.H0_H0 ;  /* 0x20000091ff9a7230 */ /* 0x000fc40000004100 */
[C---:B-----5:R-:W-:Y:S01]  /*58a0*/  FFMA.FTZ R124, R162.reuse, R125, R127 ;  /* 0x0000007da27c7223 */ /* 0x060fe2000001007f */
[----:B------:R-:W-:Y:S01]  /*58b0*/  FFMA.FTZ R127, R162, R157, R156 ;  /* 0x0000009da27f7223 */ /* 0x000fe2000001009c */
[----:B0-----:R-:W0:Y:S01]  /*58c0*/  LDC.64 R158, c[0x0][0x478] ;  /* 0x00011e00ff9e7b82 */ /* 0x001e220000000a00 */
[----:B------:R-:W-:Y:S01]  /*58d0*/  FADD.FTZ R155, R189, -R152 ;  /* 0x80000098bd9b7221 */ /* 0x000fe20000010000 */
[----:B------:R-:W-:Y:S02]  /*58e0*/  HADD2.F32 R126, -RZ, R144.H1_H1 ;  /* 0x30000090ff7e7230 */ /* 0x000fe40000004100 */
[----:B------:R-:W-:Y:S01]  /*58f0*/  FADD.FTZ R153, R192, -R153 ;  /* 0x80000099c0997221 */ /* 0x000fe20000010000 */
[-CC-:B------:R-:W-:Y:S01]  /*5900*/  FFMA.FTZ R152, R187, R196.reuse, R197.reuse ;  /* 0x000000c4bb987223 */ /* 0x180fe200000100c5 */
[----:B------:R-:W-:Y:S01]  /*5910*/  FFMA.FTZ R154, R162, R155, R154 ;  /* 0x0000009ba29a7223 */ /* 0x000fe2000001009a */
[-CC-:B------:R-:W-:Y:S01]  /*5920*/  FFMA.FTZ R155, R186, R196.reuse, R197.reuse ;  /* 0x000000c4ba9b7223 */ /* 0x180fe200000100c5 */
[----:B------:R-:W-:Y:S01]  /*5930*/  FFMA.FTZ R126, R162, R153, R126 ;  /* 0x00000099a27e7223 */ /* 0x000fe2000001007e */
[----:B------:R-:W1:Y:S01]  /*5940*/  LDC.64 R156, c[0x0][0x468] ;  /* 0x00011a00ff9c7b82 */ /* 0x000e620000000a00 */
        /* <DEDUP_REMOVED lines=15> */
[C---:B------:R-:W-:Y:S01]  /*5a40*/  F2FP.F16.F32.PACK_AB R124, R126.reuse, R124 ;  /* 0x0000007c7e7c723e */ /* 0x040fe200000000ff */
[-C--:B------:R-:W-:Y:S01]  /*5a50*/  FMUL.FTZ R153, R126, R163.reuse ;  /* 0x000000a37e997220 */ /* 0x080fe20000410000 */
[-C--:B------:R-:W-:Y:S01]  /*5a60*/  FMUL.FTZ R155, R154, R163.reuse ;  /* 0x000000a39a9b7220 */ /* 0x080fe20000410000 */
[C---:B------:R-:W-:Y:S01]  /*5a70*/  F2FP.F16.F32.PACK_AB R125, R127.reuse, R154 ;  /* 0x0000009a7f7d723e */ /* 0x040fe200000000ff */
        /* <DEDUP_REMOVED lines=11> */
[----:B------:R-:W-:Y:S01]  /*5b30*/  F2FP.F16.F32.PACK_AB R154, R200, R199 ;  /* 0x000000c7c89a723e */ /* 0x000fe200000000ff */
[----:B------:R1:W-:Y:S01]  /*5b40*/  STG.E.128 desc[UR6][R158.64], R124 ;  /* 0x0000007c9e007986 */ /* 0x0003e2000c101d06 */
[----:B------:R-:W-:Y:S02]  /*5b50*/  F2FP.F16.F32.PACK_AB R155, R203, R198 ;  /* 0x000000c6cb9b723e */ /* 0x000fe400000000ff */
[----:B------:R-:W-:-:S03]  /*5b60*/  IADD3 R161, PT, PT, R161, 0x20, RZ ;  /* 0x00000020a1a17810 */ /* 0x000fc60007ffe0ff */
[----:B------:R1:W-:Y:S04]  /*5b70*/  STG.E.128 desc[UR6][R156.64], R152 ;  /* 0x000000989c007986 */ /* 0x0003e8000c101d06 */
.L_x_9732:
[----:B------:R-:W-:Y:S05]  /*5b80*/  BSYNC.RECONVERGENT B2 ;  /* 0x0000000000027941 */ /* 0x000fea0003800200 */
.L_x_9731:
[----:B------:R-:W-:Y:S04]  /*5b90*/  BSSY.RECONVERGENT B2, `(.L_x_9733) ;  /* 0x0000039000027945 */ /* 0x000fe80003800200 */
[----:B------:R-:W-:Y:S05]  /*5ba0*/  @!P3 BRA `(.L_x_9734) ;  /* 0x0000000000dcb947 */ /* 0x000fea0003800000 */
[-CC-:B-1----:R-:W-:Y:S01]  /*5bb0*/  FFMA.FTZ R124, R179, R196.reuse, R197.reuse ;  /* 0x000000c4b37c7223 */ /* 0x182fe200000100c5 */
[-CC-:B------:R-:W-:Y:S01]  /*5bc0*/  FFMA.FTZ R156, R174, R196.reuse, R197.reuse ;  /* 0x000000c4ae9c7223 */ /* 0x180fe200000100c5 */
[--C-:B------:R-:W-:Y:S02]  /*5bd0*/  HADD2.F32 R127, -RZ, R148.reuse.H0_H0 ;  /* 0x20000094ff7f7230 */ /* 0x100fe40000004100 */
[-CC-:B------:R-:W-:Y:S01]  /*5be0*/  FFMA.FTZ R153, R178, R196.reuse, R197.reuse ;  /* 0x000000c4b2997223 */ /* 0x180fe200000100c5 */
        /* <DEDUP_REMOVED lines=13> */
[----:B------:R-:W-:Y:S01]  /*5cc0*/  FFMA.FTZ R126, R162, R153, R126 ;  /* 0x00000099a27e7223 */ /* 0x000fe2000001007e */
[-CC-:B------:R-:W-:Y:S01]  /*5cd0*/  FFMA.FTZ R199, R169, R196.reuse, R197.reuse ;  /* 0x000000c4a9c77223 */ /* 0x180fe200000100c5 */
[----:B------:R-:W-:Y:S01]  /*5ce0*/  FFMA.FTZ R201, R172, R196, R197 ;  /* 0x000000c4acc97223 */ /* 0x000fe200000100c5 */
[----:B------:R-:W1:Y:S01]  /*5cf0*/  LDC.64 R156, c[0x0][0x468] ;  /* 0x00011a00ff9c7b82 */ /* 0x000e620000000a00 */
        /* <DEDUP_REMOVED lines=34> */
.L_x_9734:
[----:B------:R-:W-:Y:S05]  /*5f20*/  BSYNC.RECONVERGENT B2 ;  /* 0x0000000000027941 */ /* 0x000fea0003800200 */
.L_x_9733:
[----:B------:R-:W-:Y:S04]  /*5f30*/  BSSY.RECONVERGENT B2, `(.L_x_9735) ;  /* 0x0000039000027945 */ /* 0x000fe80003800200 */
[----:B------:R-:W-:Y:S05]  /*5f40*/  @!P4 BRA `(.L_x_9736) ;  /* 0x0000000000dcc947 */ /* 0x000fea0003800000 */
[-CC-:B-12---:R-:W-:Y:S01]  /*5f50*/  FFMA.FTZ R125, R9, R196.reuse, R197.reuse ;  /* 0x000000c4097d7223 */ /* 0x186fe200000100c5 */
[-CC-:B------:R-:W-:Y:S01]  /*5f60*/  FFMA.FTZ R154, R8, R196.reuse, R197.reuse ;  /* 0x000000c4089a7223 */ /* 0x180fe200000100c5 */
[----:B------:R-:W-:Y:S02]  /*5f70*/  HADD2.F32 R127, -RZ, R104.H0_H0 ;  /* 0x20000068ff7f7230 */ /* 0x000fe40000004100 */
[-C--:B------:R-:W-:Y:S01]  /*5f80*/  FFMA.FTZ R124, R4, R196.reuse, R197 ;  /* 0x000000c4047c7223 */ /* 0x080fe200000100c5 */
[--C-:B------:R-:W-:Y:S02]  /*5f90*/  HADD2.F32 R156, -RZ, R105.reuse.H1_H1 ;  /* 0x30000069ff9c7230 */ /* 0x100fe40000004100 */
[----:B------:R-:W-:Y:S01]  /*5fa0*/  FADD.FTZ R125, R6, -R125 ;  /* 0x8000007d067d7221 */ /* 0x000fe20000010000 */
[----:B------:R-:W-:Y:S01]  /*5fb0*/  FADD.FTZ R157, R15, -R154 ;  /* 0x8000009a0f9d7221 */ /* 0x000fe20000010000 */
[----:B------:R-:W-:Y:S01]  /*5fc0*/  FFMA.FTZ R155, R11, R196, R197 ;  /* 0x000000c40b9b7223 */ /* 0x000fe200000100c5 */
[----:B------:R-:W-:Y:S01]  /*5fd0*/  FADD.FTZ R153, R13, -R124 ;  /* 0x8000007c0d997221 */ /* 0x000fe20000010000 */
[----:B-----5:R-:W-:Y:S01]  /*5fe0*/  FFMA.FTZ R124, R162, R125, R127 ;  /* 0x0000007da27c7223 */ /* 0x020fe2000001007f */
[----:B------:R-:W-:-:S02]  /*5ff0*/  HADD2.F32 R152, -RZ, R105.H0_H0 ;  /* 0x20000069ff987230 */ /* 0x000fc40000004100 */
[----:B------:R-:W-:Y:S01]  /*6000*/  FFMA.FTZ R127, R162, R157, R156 ;  /* 0x0000009da27f7223 */ /* 0x000fe2000001009c */
[----:B0-----:R-:W0:Y:S01]  /*6010*/  LDC.64 R158, c[0x0][0x478] ;  /* 0x00011e00ff9e7b82 */ /* 0x001e220000000a00 */
[----:B------:R-:W-:Y:S01]  /*6020*/  FADD.FTZ R155, R10, -R155 ;  /* 0x8000009b0a9b7221 */ /* 0x000fe20000010000 */
[----:B------:R-:W-:Y:S02]  /*6030*/  HADD2.F32 R126, -RZ, R104.H1_H1 ;  /* 0x30000068ff7e7230 */ /* 0x000fe40000004100 */
        /* <DEDUP_REMOVED lines=40> */
.L_x_9736:
[----:B------:R-:W-:Y:S05]  /*62c0*/  BSYNC.RECONVERGENT B2 ;  /* 0x0000000000027941 */ /* 0x000fea0003800200 */
.L_x_9735:
        /* <DEDUP_REMOVED lines=9> */
[----:B0-----:R-:W0:Y:S01]  /*6360*/  LDC.64 R158, c[0x0][0x468] ;  /* 0x00011a00ff9e7b82 */ /* 0x001e220000000a00 */
[----:B------:R-:W-:Y:S01]  /*6370*/  FFMA.FTZ R198, R32, R196, R197 ;  /* 0x000000c420c67223 */ /* 0x000fe200000100c5 */
[----:B------:R-:W-:-:S02]  /*6380*/  HADD2.F32 R124, -RZ, R140.H0_H0 ;  /* 0x2000008cff7c7230 */ /* 0x000fc40000004100 */
[----:B------:R-:W-:Y:S01]  /*6390*/  FADD.FTZ R155, R34, -R127 ;  /* 0x8000007f229b7221 */ /* 0x000fe20000010000 */
[--C-:B------:R-:W-:Y:S02]  /*63a0*/  HADD2.F32 R196, -RZ, R143.reuse.H0_H0 ;  /* 0x2000008fffc47230 */ /* 0x100fe40000004100 */
[----:B------:R-:W-:Y:S01]  /*63b0*/  FADD.FTZ R125, R24, -R125 ;  /* 0x8000007d187d7221 */ /* 0x000fe20000010000 */
[----:B------:R-:W-:Y:S02]  /*63c0*/  HADD2.F32 R152, -RZ, R140.H1_H1 ;  /* 0x3000008cff987230 */ /* 0x000fe40000004100 */
[----:B------:R-:W-:Y:S01]  /*63d0*/  FADD.FTZ R127, R25, -R126 ;  /* 0x8000007e197f7221 */ /* 0x000fe20000010000 */
[----:B------:R-:W-:Y:S02]  /*63e0*/  HADD2.F32 R201, -RZ, R143.H1_H1 ;  /* 0x3000008fffc97230 */ /* 0x000fe40000004100 */
[----:B------:R-:W-:Y:S01]  /*63f0*/  FADD.FTZ R197, R35, -R200 ;  /* 0x800000c823c57221 */ /* 0x000fe20000010000 */
[C---:B-----5:R-:W-:Y:S01]  /*6400*/  FFMA.FTZ R124, R162.reuse, R125, R124 ;  /* 0x0000007da27c7223 */ /* 0x060fe2000001007c */
[C---:B------:R-:W-:Y:S01]  /*6410*/  FFMA.FTZ R202, R162.reuse, R155, R196 ;  /* 0x0000009ba2ca7223 */ /* 0x040fe200000100c4 */
[----:B------:R-:W-:Y:S01]  /*6420*/  FFMA.FTZ R125, R162, R127, R152 ;  /* 0x0000007fa27d7223 */ /* 0x000fe20000010098 */
[----:B------:R-:W-:-:S02]  /*6430*/  HADD2.F32 R127, -RZ, R141.H0_H0 ;  /* 0x2000008dff7f7230 */ /* 0x000fc40000004100 */
[----:B------:R-:W-:Y:S01]  /*6440*/  FFMA.FTZ R201, R162, R197, R201 ;  /* 0x000000c5a2c97223 */ /* 0x000fe200000100c9 */
[----:B------:R-:W-:Y:S02]  /*6450*/  HADD2.F32 R152, -RZ, R141.H1_H1 ;  /* 0x3000008dff987230 */ /* 0x000fe40000004100 */
[----:B------:R-:W-:Y:S01]  /*6460*/  FADD.FTZ R153, R28, -R153 ;  /* 0x800000991c997221 */ /* 0x000fe20000010000 */
        /* <DEDUP_REMOVED lines=9> */
[----:B-1----:R-:W-:Y:S01]  /*6500*/  IMAD.WIDE.U32 R156, R161, 0x10, R156 ;  /* 0x00000010a19c7825 */ /* 0x002fe200078e009c */
[----:B------:R-:W-:-:S03]  /*6510*/  F2FP.F16.F32.PACK_AB R127, R201, R202 ;  /* 0x000000cac97f723e */ /* 0x000fc600000000ff */
[-C--:B------:R-:W-:Y:S01]  /*6520*/  FMUL.FTZ R152, R124, R163.reuse ;  /* 0x000000a37c987220 */ /* 0x080fe20000410000 */
[----:B------:R-:W-:Y:S01]  /*6530*/  FMUL.FTZ R153, R125, R163 ;  /* 0x000000a37d997220 */ /* 0x000fe20000410000 */
[----:B0-----:R-:W-:-:S04]  /*6540*/  IMAD.WIDE.U32 R158, R161, 0x10, R158 ;  /* 0x00000010a19e7825 */ /* 0x001fc800078e009e */
[-C--:B------:R-:W-:Y:S01]  /*6550*/  FMUL.FTZ R198, R202, R163.reuse ;  /* 0x000000a3cac67220 */ /* 0x080fe20000410000 */
[-C--:B------:R-:W-:Y:S01]  /*6560*/  FMUL.FTZ R201, R201, R163.reuse ;  /* 0x000000a3c9c97220 */ /* 0x080fe20000410000 */
        /* <DEDUP_REMOVED lines=8> */
[----:B------:R-:W-:Y:S02]  /*65f0*/  F2FP.F16.F32.PACK_AB R153, R161, R154 ;  /* 0x0000009aa199723e */ /* 0x000fe400000000ff */
[----:B------:R-:W-:Y:S01]  /*6600*/  F2FP.F16.F32.PACK_AB R155, R201, R198 ;  /* 0x000000c6c99b723e */ /* 0x000fe200000000ff */
[----:B------:R4:W-:Y:S01]  /*6610*/  STG.E.128 desc[UR6][R156.64], R124 ;  /* 0x0000007c9c007986 */ /* 0x0009e2000c101d06 */
[----:B------:R-:W-:-:S05]  /*6620*/  F2FP.F16.F32.PACK_AB R154, R163, R162 ;  /* 0x000000a2a39a723e */ /* 0x000fca00000000ff */
[----:B------:R4:W-:Y:S02]  /*6630*/  STG.E.128 desc[UR6][R158.64], R152 ;  /* 0x000000989e007986 */ /* 0x0009e4000c101d06 */
.L_x_9721:
[----:B------:R-:W-:Y:S05]  /*6640*/  BSYNC.RECONVERGENT B1 ;  /* 0x0000000000017941 */ /* 0x000fea0003800200 */
.L_x_9707:
[----:B01234-:R-:W0:Y:S02]  /*6650*/  LDC.64 R152, c[0x0][0x380] ;  /* 0x0000e000ff987b82 */ /* 0x01fe240000000a00 */
[----:B0-----:R-:W-:-:S04]  /*6660*/  LEA R5, R152, R5, 0x2 ;  /* 0x0000000598057211 */ /* 0x001fc800078e10ff */
[----:B------:R-:W-:-:S13]  /*6670*/  ISETP.GE.AND P1, PT, R5, R153, PT ;  /* 0x000000990500720c */ /* 0x000fda0003f26270 */
[----:B------:R-:W-:Y:S05]  /*6680*/  @!P1 BRA `(.L_x_9737) ;  /* 0xffffffa000209947 */ /* 0x000fea000383ffff */
.L_x_9690:
[----:B------:R-:W-:Y:S05]  /*6690*/  BSYNC B0 ;  /* 0x0000000000007941 */ /* 0x000fea0003800000 */
.L_x_9689:
        /* <DEDUP_REMOVED lines=256> */
.L_x_9706:
        /* <DEDUP_REMOVED lines=8> */
.L_x_9739:
[----:B------:R-:W-:Y:S05]  /*7720*/  BSYNC B1 ;  /* 0x0000000000017941 */ /* 0x000fea0003800000 */
.L_x_9738:
        /* <DEDUP_REMOVED lines=8> */
.L_x_9740:
[----:B------:R-:W-:-:S05]  /*77b0*/  FADD.FTZ R152, R152, R197 ;  /* 0x000000c598987221 */ /* 0x000fca0000010000 */
[----:B------:R-:W-:Y:S01]  /*77c0*/  MOV R201, R152 ;  /* 0x0000009800c97202 */ /* 0x000fe20000000f00 */
[----:B------:R-:W-:Y:S01]  /*77d0*/  HFMA2 R200, -RZ, RZ, 0, 1.1920928955078125e-07 ;  /* 0x00000002ffc87431 */ /* 0x000fe200000001ff */
[----:B------:R-:W-:-:S07]  /*77e0*/  MOV R153, R199 ;  /* 0x000000c700997202 */ /* 0x000fce0000000f00 */
[----:B------:R-:W-:Y:S05]  /*77f0*/  WARPSYNC.COLLECTIVE R196, `(.L_x_9741) ;  /* 0x00000000c4087348 */ /* 0x000fea0003c00000 */
[----:B------:R0:W1:Y:S02]  /*7800*/  SHFL.BFLY P6, R199, R201, R200, R203 ;  /* 0x0c0000c8c9c77389 */ /* 0x00006400000c00cb */
[----:B01----:R-:W-:Y:S05]  /*7810*/  ENDCOLLECTIVE ;  /* 0x000000000000791b */ /* 0x003fea0003800000 */
.L_x_9741:
[----:B------:R-:W-:-:S05]  /*7820*/  FADD.FTZ R153, R153, R198 ;  /* 0x000000c699997221 */ /* 0x000fca0000010000 */
[----:B------:R-:W-:Y:S02]  /*7830*/  MOV R201, R153 ;  /* 0x0000009900c97202 */ /* 0x000fe40000000f00 */
[----:B------:R-:W-:-:S07]  /*7840*/  MOV R155, R199 ;  /* 0x000000c7009b7202 */ /* 0x000fce0000000f00 */
[----:B------:R-:W-:Y:S05]  /*7850*/  WARPSYNC.COLLECTIVE R196, `(.L_x_9742) ;  /* 0x00000000c4087348 */ /* 0x000fea0003c00000 */
[----:B------:R0:W1:Y:S02]  /*7860*/  SHFL.BFLY P6, R199, R201, R200, R203 ;  /* 0x0c0000c8c9c77389 */ /* 0x00006400000c00cb */
[----:B01----:R-:W-:Y:S05]  /*7870*/  ENDCOLLECTIVE ;  /* 0x000000000000791b */ /* 0x003fea0003800000 */
.L_x_9742:
[----:B------:R-:W-:-:S05]  /*7880*/  FADD.FTZ R155, R152, R155 ;  /* 0x0000009b989b7221 */ /* 0x000fca0000010000 */
[----:B------:R-:W-:Y:S01]  /*7890*/  MOV R201, R155 ;  /* 0x0000009b00c97202 */ /* 0x000fe20000000f00 */
[----:B------:R-:W-:Y:S01]  /*78a0*/  HFMA2 R200, -RZ, RZ, 0, 2.384185791015625e-07 ;  /* 0x00000004ffc87431 */ /* 0x000fe200000001ff */
[----:B------:R-:W-:-:S07]  /*78b0*/  MOV R154, R199 ;  /* 0x000000c7009a7202 */ /* 0x000fce0000000f00 */
[----:B------:R-:W-:Y:S05]  /*78c0*/  WARPSYNC.COLLECTIVE R196, `(.L_x_9743) ;  /* 0x00000000c4087348 */ /* 0x000fea0003c00000 */
[----:B------:R0:W1:Y:S02]  /*78d0*/  SHFL.BFLY P6, R199, R201, R200, R203 ;  /* 0x0c0000c8c9c77389 */ /* 0x00006400000c00cb */
[----:B01----:R-:W-:Y:S05]  /*78e0*/  ENDCOLLECTIVE ;  /* 0x000000000000791b */ /* 0x003fea0003800000 */
.L_x_9743:
[----:B------:R-:W-:-:S05]  /*78f0*/  FADD.FTZ R154, R153, R154 ;  /* 0x0000009a999a7221 */ /* 0x000fca0000010000 */
[----:B------:R-:W-:Y:S02]  /*7900*/  MOV R201, R154 ;  /* 0x0000009a00c97202 */ /* 0x000fe40000000f00 */
[----:B------:R-:W-:-:S07]  /*7910*/  MOV R156, R199 ;  /* 0x000000c7009c7202 */ /* 0x000fce0000000f00 */
[----:B------:R-:W-:Y:S05]  /*7920*/  WARPSYNC.COLLECTIVE R196, `(.L_x_9744) ;  /* 0x00000000c4087348 */ /* 0x000fea0003c00000 */
[----:B------:R0:W1:Y:S02]  /*7930*/  SHFL.BFLY P6, R199, R201, R200, R203 ;  /* 0x0c0000c8c9c77389 */ /* 0x00006400000c00cb */
[----:B01----:R-:W-:Y:S05]  /*7940*/  ENDCOLLECTIVE ;  /* 0x000000000000791b */ /* 0x003fea0003800000 */
.L_x_9744:
[----:B------:R-:W-:-:S05]  /*7950*/  FADD.FTZ R156, R155, R156 ;  /* 0x0000009c9b9c7221 */ /* 0x000fca0000010000 */
[----:B------:R-:W-:Y:S01]  /*7960*/  MOV R201, R156 ;  /* 0x0000009c00c97202 */ /* 0x000fe20000000f00 */
[----:B------:R-:W-:Y:S01]  /*7970*/  HFMA2 R200, -RZ, RZ, 0, 4.76837158203125e-07 ;  /* 0x00000008ffc87431 */ /* 0x000fe200000001ff */
[----:B------:R-:W-:-:S07]  /*7980*/  MOV R157, R199 ;  /* 0x000000c7009d7202 */ /* 0x000fce0000000f00 */
[----:B------:R-:W-:Y:S05]  /*7990*/  WARPSYNC.COLLECTIVE R196, `(.L_x_9745) ;  /* 0x00000000c4087348 */ /* 0x000fea0003c00000 */
[----:B------:R0:W1:Y:S02]  /*79a0*/  SHFL.BFLY P6, R199, R201, R200, R203 ;  /* 0x0c0000c8c9c77389 */ /* 0x00006400000c00cb */
[----:B01----:R-:W-:Y:S05]  /*79b0*/  ENDCOLLECTIVE ;  /* 0x000000000000791b */ /* 0x003fea0003800000 */
.L_x_9745:
[----:B------:R-:W-:-:S05]  /*79c0*/  FADD.FTZ R157, R154, R157 ;  /* 0x0000009d9a9d7221 */ /* 0x000fca0000010000 */
[----:B------:R-:W-:Y:S02]  /*79d0*/  MOV R201, R157 ;  /* 0x0000009d00c97202 */ /* 0x000fe40000000f00 */
[----:B------:R-:W-:-:S07]  /*79e0*/  MOV R159, R199 ;  /* 0x000000c7009f7202 */ /* 0x000fce0000000f00 */
[----:B------:R-:W-:Y:S05]  /*79f0*/  WARPSYNC.COLLECTIVE R196, `(.L_x_9746) ;  /* 0x00000000c4087348 */ /* 0x000fea0003c00000 */
[----:B------:R0:W1:Y:S02]  /*7a00*/  SHFL.BFLY P6, R199, R201, R200, R203 ;  /* 0x0c0000c8c9c77389 */ /* 0x00006400000c00cb */
[----:B01----:R-:W-:Y:S05]  /*7a10*/  ENDCOLLECTIVE ;  /* 0x000000000000791b */ /* 0x003fea0003800000 */
.L_x_9746:
[----:B------:R-:W-:-:S05]  /*7a20*/  FADD.FTZ R159, R156, R159 ;  /* 0x0000009f9c9f7221 */ /* 0x000fca0000010000 */
[----:B------:R-:W-:Y:S01]  /*7a30*/  MOV R201, R159 ;  /* 0x0000009f00c97202 */ /* 0x000fe20000000f00 */
[----:B------:R-:W-:Y:S01]  /*7a40*/  HFMA2 R200, -RZ, RZ, 0, 9.5367431640625e-07 ;  /* 0x00000010ffc87431 */ /* 0x000fe200000001ff */
[----:B------:R-:W-:-:S07]  /*7a50*/  MOV R158, R199 ;  /* 0x000000c7009e7202 */ /* 0x000fce0000000f00 */
[----:B------:R-:W-:Y:S05]  /*7a60*/  WARPSYNC.COLLECTIVE R196, `(.L_x_9747) ;  /* 0x00000000c4087348 */ /* 0x000fea0003c00000 */
[----:B------:R0:W1:Y:S02]  /*7a70*/  SHFL.BFLY P6, R199, R201, R200, R203 ;  /* 0x0c0000c8c9c77389 */ /* 0x00006400000c00cb */
[----:B01----:R-:W-:Y:S05]  /*7a80*/  ENDCOLLECTIVE ;  /* 0x000000000000791b */ /* 0x003fea0003800000 */
.L_x_9747:
[----:B------:R-:W-:-:S05]  /*7a90*/  FADD.FTZ R158, R157, R158 ;  /* 0x0000009e9d9e7221 */ /* 0x000fca0000010000 */
[----:B------:R-:W-:Y:S02]  /*7aa0*/  MOV R201, R158 ;  /* 0x0000009e00c97202 */ /* 0x000fe40000000f00 */
[----:B------:R-:W-:-:S07]  /*7ab0*/  MOV R152, R199 ;  /* 0x000000c700987202 */ /* 0x000fce0000000f00 */
[----:B------:R-:W-:Y:S05]  /*7ac0*/  WARPSYNC.COLLECTIVE R196, `(.L_x_9748) ;  /* 0x00000000c4087348 */ /* 0x000fea0003c00000 */
[----:B------:R0:W1:Y:S02]  /*7ad0*/  SHFL.BFLY P6, R199, R201, R200, R203 ;  /* 0x0c0000c8c9c77389 */ /* 0x00006400000c00cb */
[----:B01----:R-:W-:Y:S05]  /*7ae0*/  ENDCOLLECTIVE ;  /* 0x000000000000791b */ /* 0x003fea0003800000 */
.L_x_9748:
[----:B------:R-:W-:Y:S01]  /*7af0*/  MOV R153, R199 ;  /* 0x000000c700997202 */ /* 0x000fe20000000f00 */
[----:B------:R-:W-:Y:S06]  /*7b00*/  BRA `(.L_x_9749) ;  /* 0xffffffb800487947 */ /* 0x000fec000383ffff */
.L_x_9750:
        /* <DEDUP_REMOVED lines=15> */
.L_x_20046:


//--------------------- .text._ZN10layer_norm13ln_bwd_kernelINS_13Kernel_traitsIf6__halfS2_S2_fjLj1024ELj1ELj4ELj1ELj16ENS_18Kernel_traits_baseILj1024EfS2_S2_S2_fjLj128EEEEELb0ELb0ELb0ELb1EEEvNS_9BwdParamsE --------------------------
	.section	.text._ZN10layer_norm13ln_bwd_kernelINS_13Kernel_traitsIf6__halfS2_S2_fjLj1024ELj1ELj4ELj1ELj16ENS_18Kernel_traits_baseILj1024EfS2_S2_S2_fjLj128EEEEELb0ELb0ELb0ELb1EEEvNS_9BwdParamsE,"ax",@progbits
	.align	128
        .global         _ZN10layer_norm13ln_bwd_kernelINS_13Kernel_traitsIf6__halfS2_S2_fjLj1024ELj1ELj4ELj1ELj16ENS_18Kernel_traits_baseILj1024EfS2_S2_S2_fjLj128EEEEELb0ELb0ELb0ELb1EEEvNS_9BwdParamsE
        .type           _ZN10layer_norm13ln_bwd_kernelINS_13Kernel_traitsIf6__halfS2_S2_fjLj1024ELj1ELj4ELj1ELj16ENS_18Kernel_traits_baseILj1024EfS2_S2_S2_fjLj128EEEEELb0ELb0ELb0ELb1EEEvNS_9BwdParamsE,@function
        .size           _ZN10layer_norm13ln_bwd_kernelINS_13Kernel_traitsIf6__halfS2_S2_fjLj1024ELj1ELj4ELj1ELj16ENS_18Kernel_traits_baseILj1024EfS2_S2_S2_fjLj128EEEEELb0ELb0ELb0ELb1EEEvNS_9BwdParamsE,(.L_x_20047 - _ZN10layer_norm13ln_bwd_kernelINS_13Kernel_traitsIf6__halfS2_S2_fjLj1024ELj1ELj4ELj1ELj16ENS_18Kernel_traits_baseILj1024EfS2_S2_S2_fjLj128EEEEELb0ELb0ELb0ELb1EEEvNS_9BwdParamsE)
        .other          _ZN10layer_norm13ln_bwd_kernelINS_13Kernel_traitsIf6__halfS2_S2_fjLj1024ELj1ELj4ELj1ELj16ENS_18Kernel_traits_baseILj1024EfS2_S2_S2_fjLj128EEEEELb0ELb0ELb0ELb1EEEvNS_9BwdParamsE,@"STO_CUDA_ENTRY STV_DEFAULT"
_ZN10layer_norm13ln_bwd_kernelINS_13Kernel_traitsIf6__halfS2_S2_fjLj1024ELj1ELj4ELj1ELj16ENS_18Kernel_traits_baseILj1024EfS2_S2_S2_fjLj128EEEEELb0ELb0ELb0ELb1EEEvNS_9BwdParamsE:
.text._ZN10layer_norm13ln_bwd_kernelINS_13Kernel_traitsIf6__halfS2_S2_fjLj1024ELj1ELj4ELj1ELj16ENS_18Kernel_traits_baseILj1024EfS2_S2_S2_fjLj128EEEEELb0ELb0ELb0ELb1EEEvNS_9BwdParamsE:
        /* <DEDUP_REMOVED lines=95> */
.L_x_9761:
        /* <DEDUP_REMOVED lines=30> */
[--C-:B-1----:R-:W-:Y:S02]  /*07d0*/  IMAD.WIDE.U32 R108, R151, 0x10, R120.reuse ;  /* 0x00000010976c7825 */ /* 0x102fe400078e0078 */
[----:B------:R-:W3:Y:S02]  /*07e0*/  LDG.E.128 R96, desc[UR6][R96.64] ;  /* 0x0000000660607981 */ /* 0x000ee4000c1e1d00 */
[--C-:B------:R-:W-:Y:S02]  /*07f0*/  IMAD.WIDE.U32 R112, R150, 0x10, R120.reuse ;  /* 0x0000001096707825 */ /* 0x100fe400078e0078 */
[----:B------:R-:W4:Y:S02]  /*0800*/  LDG.E.128 R108, desc[UR6][R108.64] ;  /* 0x000000066c6c7981 */ /* 0x000f24000c1e1d00 */
[--C-:B------:R-:W-:Y:S02]  /*0810*/  IMAD.WIDE.U32 R116, R149, 0x10, R120.reuse ;  /* 0x0000001095747825 */ /* 0x100fe400078e0078 */
[----:B------:R-:W3:Y:S02]  /*0820*/  LDG.E.128 R112, desc[UR6][R112.64] ;  /* 0x0000000670707981 */ /* 0x000ee4000c1e1d00 */
[----:B------:R-:W-:-:S02]  /*0830*/  IMAD.WIDE.U32 R120, R148, 0x10, R120 ;  /* 0x0000001094787825 */ /* 0x000fc400078e0078 */
[----:B------:R-:W3:Y:S02]  /*0840*/  LDG.E.128 R116, desc[UR6][R116.64] ;  /* 0x0000000674747981 */ /* 0x000ee4000c1e1d00 */
[--C-:B------:R-:W-:Y:S02]  /*0850*/  IMAD.WIDE.U32 R100, R149, 0x10, R104.reuse ;  /* 0x0000001095647825 */ /* 0x100fe400078e0068 */
[----:B------:R-:W3:Y:S02]  /*0860*/  LDG.E.128 R120, desc[UR6][R120.64] ;  /* 0x0000000678787981 */ /* 0x000ee4000c1e1d00 */
[----:B------:R-:W-:Y:S02]  /*0870*/  IMAD.WIDE.U32 R104, R148, 0x10, R104 ;  /* 0x0000001094687825 */ /* 0x000fe400078e0068 */
[----:B------:R-:W3:Y:S04]  /*0880*/  LDG.E.128 R100, desc[UR6][R100.64] ;  /* 0x0000000664647981 */ /* 0x000ee8000c1e1d00 */
[----:B------:R-:W3:Y:S01]  /*0890*/  LDG.E.128 R104, desc[UR6][R104.64] ;  /* 0x0000000668687981 */ /* 0x000ee2000c1e1d00 */
[----:B--2---:R-:W-:-:S02]  /*08a0*/  HADD2.F32 R154, -RZ, R92.H0_H0 ;  /* 0x2000005cff9a7230 */ /* 0x004fc40000004100 */
[--C-:B------:R-:W-:Y:S02]  /*08b0*/  HADD2.F32 R156, -RZ, R93.reuse.H0_H0 ;  /* 0x2000005dff9c7230 */ /* 0x100fe40000004100 */
[----:B------:R-:W-:Y:S02]  /*08c0*/  HADD2.F32 R158, -RZ, R93.H1_H1 ;  /* 0x3000005dff9e7230 */ /* 0x000fe40000004100 */
[----:B------:R-:W-:Y:S02]  /*08d0*/  HADD2.F32 R92, -RZ, R92.H1_H1 ;  /* 0x3000005cff5c7230 */ /* 0x000fe40000004100 */
[C---:B------:R-:W-:Y:S01]  /*08e0*/  FADD.FTZ R201, -R157.reuse, R154 ;  /* 0x0000009a9dc97221 */ /* 0x040fe20000010100 */
[--C-:B----4-:R-:W-:Y:S02]  /*08f0*/  HADD2.F32 R93, -RZ, R108.reuse.H0_H0 ;  /* 0x2000006cff5d7230 */ /* 0x110fe40000004100 */
[----:B------:R-:W-:Y:S01]  /*0900*/  FADD.FTZ R203, -R157, R92 ;  /* 0x0000005c9dcb7221 */ /* 0x000fe20000010100 */
[----:B------:R-:W-:-:S02]  /*0910*/  HADD2.F32 R108, -RZ, R108.H1_H1 ;  /* 0x3000006cff6c7230 */ /* 0x000fc40000004100 */
[----:B-----5:R-:W-:Y:S01]  /*0920*/  FMUL.FTZ R92, R152, R201 ;  /* 0x000000c9985c7220 */ /* 0x020fe20000410000 */
[--C-:B------:R-:W-:Y:S02]  /*0930*/  HADD2.F32 R160, -RZ, R94.reuse.H0_H0 ;  /* 0x2000005effa07230 */ /* 0x100fe40000004100 */
[----:B------:R-:W-:Y:S01]  /*0940*/  FMUL.FTZ R219, R88, R93 ;  /* 0x0000005d58db7220 */ /* 0x000fe20000410000 */
[----:B------:R-:W-:Y:S02]  /*0950*/  HADD2.F32 R94, -RZ, R94.H1_H1 ;  /* 0x3000005eff5e7230 */ /* 0x000fe40000004100 */
[--C-:B------:R-:W-:Y:S02]  /*0960*/  HADD2.F32 R162, -RZ, R95.reuse.H0_H0 ;  /* 0x2000005fffa27230 */ /* 0x100fe40000004100 */
[----:B------:R-:W-:Y:S02]  /*0970*/  HADD2.F32 R164, -RZ, R95.H1_H1 ;  /* 0x3000005fffa47230 */ /* 0x000fe40000004100 */
[----:B------:R-:W-:Y:S01]  /*0980*/  FMUL.FTZ R218, R89, R108 ;  /* 0x0000006c59da7220 */ /* 0x000fe20000410000 */
[----:B------:R-:W-:-:S02]  /*0990*/  HADD2.F32 R95, -RZ, R109.H0_H0 ;  /* 0x2000006dff5f7230 */ /* 0x000fc40000004100 */
[--C-:B---3--:R-:W-:Y:S02]  /*09a0*/  HADD2.F32 R153, -RZ, R123.reuse.H0_H0 ;  /* 0x2000007bff997230 */ /* 0x108fe40000004100 */
[----:B------:R-:W-:Y:S02]  /*09b0*/  HADD2.F32 R220, -RZ, R123.H1_H1 ;  /* 0x3000007bffdc7230 */ /* 0x000fe40000004100 */
[----:B------:R-:W-:Y:S01]  /*09c0*/  FADD.FTZ R123, RZ, R219 ;  /* 0x000000dbff7b7221 */ /* 0x000fe20000010000 */
[C---:B------:R-:W-:Y:S01]  /*09d0*/  FADD.FTZ R233, -R157.reuse, R156 ;  /* 0x0000009c9de97221 */ /* 0x040fe20000010100 */
[----:B------:R-:W-:Y:S01]  /*09e0*/  FMUL.FTZ R203, R152, R203 ;  /* 0x000000cb98cb7220 */ /* 0x000fe20000410000 */
[----:B------:R-:W-:Y:S01]  /*09f0*/  FFMA.FTZ R154, R92, R219, RZ ;  /* 0x000000db5c9a7223 */ /* 0x000fe200000100ff */
[----:B------:R-:W-:Y:S01]  /*0a00*/  FADD.FTZ R195, -R157, R94 ;  /* 0x0000005e9dc37221 */ /* 0x000fe20000010100 */
[----:B------:R-:W-:Y:S02]  /*0a10*/  HADD2.F32 R94, -RZ, R109.H1_H1 ;  /* 0x3000006dff5e7230 */ /* 0x000fe40000004100 */
[----:B------:R-:W-:Y:S01]  /*0a20*/  FMUL.FTZ R217, R90, R95 ;  /* 0x0000005f5ad97220 */ /* 0x000fe20000410000 */
[----:B------:R-:W-:Y:S01]  /*0a30*/  FADD.FTZ R156, R123, R218 ;  /* 0x000000da7b9c7221 */ /* 0x000fe20000010000 */
[----:B------:R-:W-:Y:S01]  /*0a40*/  FADD.FTZ R199, -R157, R158 ;  /* 0x0000009e9dc77221 */ /* 0x000fe20000010100 */
[----:B------:R-:W-:Y:S01]  /*0a50*/  FMUL.FTZ R202, R152, R233 ;  /* 0x000000e998ca7220 */ /* 0x000fe20000410000 */
[----:B------:R-:W-:Y:S01]  /*0a60*/  FFMA.FTZ R123, R203, R218, R154 ;  /* 0x000000dacb7b7223 */ /* 0x000fe2000001009a */
[----:B------:R-:W-:-:S02]  /*0a70*/  HADD2.F32 R168, -RZ, R97.H0_H0 ;  /* 0x20000061ffa87230 */ /* 0x000fc40000004100 */
[----:B------:R-:W-:Y:S02]  /*0a80*/  HADD2.F32 R170, -RZ, R97.H1_H1 ;  /* 0x30000061ffaa7230 */ /* 0x000fe40000004100 */
[----:B------:R-:W-:Y:S01]  /*0a90*/  FMUL.FTZ R216, R91, R94 ;  /* 0x0000005e5bd87220 */ /* 0x000fe20000410000 */
[----:B------:R-:W-:Y:S02]  /*0aa0*/  HADD2.F32 R198, -RZ, R107.H0_H0 ;  /* 0x2000006bffc67230 */ /* 0x000fe40000004100 */
[----:B------:R-:W-:Y:S01]  /*0ab0*/  FADD.FTZ R233, R156, R217 ;  /* 0x000000d99ce97221 */ /* 0x000fe20000010000 */
[--C-:B------:R-:W-:Y:S02]  /*0ac0*/  HADD2.F32 R97, -RZ, R110.reuse.H0_H0 ;  /* 0x2000006eff617230 */ /* 0x100fe40000004100 */
[----:B------:R-:W-:Y:S01]  /*0ad0*/  FADD.FTZ R197, -R157, R160 ;  /* 0x000000a09dc57221 */ /* 0x000fe20000010100 */
[----:B------:R-:W-:Y:S01]  /*0ae0*/  FMUL.FTZ R199, R152, R199 ;  /* 0x000000c798c77220 */ /* 0x000fe20000410000 */
[----:B------:R-:W-:Y:S01]  /*0af0*/  FFMA.FTZ R154, R202, R217, R123 ;  /* 0x000000d9ca9a7223 */ /* 0x000fe2000001007b */
[----:B------:R-:W-:-:S02]  /*0b00*/  HADD2.F32 R110, -RZ, R110.H1_H1 ;  /* 0x3000006eff6e7230 */ /* 0x000fc40000004100 */
[----:B------:R-:W-:Y:S01]  /*0b10*/  FADD.FTZ R155, -R157, R198 ;  /* 0x000000c69d9b7221 */ /* 0x000fe20000010100 */
[--C-:B------:R-:W-:Y:S02]  /*0b20*/  HADD2.F32 R166, -RZ, R96.reuse.H0_H0 ;  /* 0x20000060ffa67230 */ /* 0x100fe40000004100 */
[----:B------:R-:W-:Y:S01]  /*0b30*/  FMUL.FTZ R215, R84, R97 ;  /* 0x0000006154d77220 */ /* 0x000fe20000410000 */
[----:B------:R-:W-:Y:S01]  /*0b40*/  FADD.FTZ R156, R233, R216 ;  /* 0x000000d8e99c7221 */ /* 0x000fe20000010000 */
[----:B------:R-:W-:Y:S02]  /*0b50*/  HADD2.F32 R96, -RZ, R96.H1_H1 ;  /* 0x30000060ff607230 */ /* 0x000fe40000004100 */
[----:B------:R-:W-:Y:S01]  /*0b60*/  FMUL.FTZ R198, R152, R197 ;  /* 0x000000c598c67220 */ /* 0x000fe20000410000 */
[----:B------:R-:W-:Y:S01]  /*0b70*/  FFMA.FTZ R123, R199, R216, R154 ;  /* 0x000000d8c77b7223 */ /* 0x000fe2000001009a */
[--C-:B------:R-:W-:Y:S02]  /*0b80*/  HADD2.F32 R174, -RZ, R99.reuse.H0_H0 ;  /* 0x20000063ffae7230 */ /* 0x100fe40000004100 */
[----:B------:R-:W-:-:S02]  /*0b90*/  HADD2.F32 R176, -RZ, R99.H1_H1 ;  /* 0x30000063ffb07230 */ /* 0x000fc40000004100 */
[----:B------:R-:W-:Y:S01]  /*0ba0*/  FMUL.FTZ R214, R85, R110 ;  /* 0x0000006e55d67220 */ /* 0x000fe20000410000 */
[----:B------:R-:W-:Y:S02]  /*0bb0*/  HADD2.F32 R194, -RZ, R105.H1_H1 ;  /* 0x30000069ffc27230 */ /* 0x000fe40000004100 */
[----:B------:R-:W-:Y:S01]  /*0bc0*/  FADD.FTZ R233, R156, R215 ;  /* 0x000000d79ce97221 */ /* 0x000fe20000010000 */
[--C-:B------:R-:W-:Y:S02]  /*0bd0*/  HADD2.F32 R99, -RZ, R111.reuse.H0_H0 ;  /* 0x2000006fff637230 */ /* 0x100fe40000004100 */
[C---:B------:R-:W-:Y:S01]  /*0be0*/  FADD.FTZ R193, -R157.reuse, R162 ;  /* 0x000000a29dc17221 */ /* 0x040fe20000010100 */
[----:B------:R-:W-:Y:S01]  /*0bf0*/  FMUL.FTZ R195, R152, R195 ;  /* 0x000000c398c37220 */ /* 0x000fe20000410000 */
[----:B------:R-:W-:Y:S01]  /*0c00*/  FFMA.FTZ R154, R198, R215, R123 ;  /* 0x000000d7c69a7223 */ /* 0x000fe2000001007b */
[----:B------:R-:W-:Y:S01]  /*0c10*/  FADD.FTZ R187, -R157, R96 ;  /* 0x000000609dbb7221 */ /* 0x000fe20000010100 */
[----:B------:R-:W-:-:S02]  /*0c20*/  HADD2.F32 R96, -RZ, R111.H1_H1 ;  /* 0x3000006fff607230 */ /* 0x000fc40000004100 */
[----:B------:R-:W-:Y:S01]  /*0c30*/  FADD.FTZ R161, -R157, R194 ;  /* 0x000000c29da17221 */ /* 0x000fe20000010100 */
[----:B------:R-:W-:Y:S01]  /*0c40*/  FMUL.FTZ R213, R86, R99 ;  /* 0x0000006356d57220 */ /* 0x000fe20000410000 */
[----:B------:R-:W-:Y:S01]  /*0c50*/  FADD.FTZ R156, R233, R214 ;  /* 0x000000d6e99c7221 */ /* 0x000fe20000010000 */
[----:B------:R-:W-:Y:S01]  /*0c60*/  FADD.FTZ R191, -R157, R164 ;  /* 0x000000a49dbf7221 */ /* 0x000fe20000010100 */
[----:B------:R-:W-:Y:S01]  /*0c70*/  FMUL.FTZ R194, R152, R193 ;  /* 0x000000c198c27220 */ /* 0x000fe20000410000 */
[----:B------:R-:W-:Y:S01]  /*0c80*/  FFMA.FTZ R123, R195, R214, R154 ;  /* 0x000000d6c37b7223 */ /* 0x000fe2000001009a */
[--C-:B------:R-:W-:Y:S02]  /*0c90*/  HADD2.F32 R180, -RZ, R101.reuse.H0_H0 ;  /* 0x20000065ffb47230 */ /* 0x100fe40000004100 */
[----:B------:R-:W-:Y:S02]  /*0ca0*/  HADD2.F32 R182, -RZ, R101.H1_H1 ;  /* 0x30000065ffb67230 */ /* 0x000fe40000004100 */
[----:B------:R-:W-:Y:S01]  /*0cb0*/  FMUL.FTZ R212, R87, R96 ;  /* 0x0000006057d47220 */ /* 0x000fe20000410000 */
[----:B------:R-:W-:-:S02]  /*0cc0*/  HADD2.F32 R190, -RZ, R104.H0_H0 ;  /* 0x20000068ffbe7230 */ /* 0x000fc40000004100 */
[----:B------:R-:W-:Y:S01]  /*0cd0*/  FADD.FTZ R233, R156, R213 ;  /* 0x000000d59ce97221 */ /* 0x000fe20000010000 */
[--C-:B------:R-:W-:Y:S02]  /*0ce0*/  HADD2.F32 R101, -RZ, R112.reuse.H0_H0 ;  /* 0x20000070ff657230 */ /* 0x100fe40000004100 */
[C---:B------:R-:W-:Y:S01]  /*0cf0*/  FADD.FTZ R189, -R157.reuse, R166 ;  /* 0x000000a69dbd7221 */ /* 0x040fe20000010100 */
[----:B------:R-:W-:Y:S01]  /*0d00*/  FMUL.FTZ R191, R152, R191 ;  /* 0x000000bf98bf7220 */ /* 0x000fe20000410000 */
[----:B------:R-:W-:Y:S01]  /*0d10*/  FFMA.FTZ R154, R194, R213, R123 ;  /* 0x000000d5c29a7223 */ /* 0x000fe2000001007b */
[----:B------:R-:W-:Y:S02]  /*0d20*/  HADD2.F32 R112, -RZ, R112.H1_H1 ;  /* 0x30000070ff707230 */ /* 0x000fe40000004100 */
[----:B------:R-:W-:Y:S01]  /*0d30*/  FADD.FTZ R225, -R157, R190 ;  /* 0x000000be9de17221 */ /* 0x000fe20000010100 */
[--C-:B------:R-:W-:Y:S02]  /*0d40*/  HADD2.F32 R172, -RZ, R98.reuse.H0_H0 ;  /* 0x20000062ffac7230 */ /* 0x100fe40000004100 */
[----:B------:R-:W-:Y:S01]  /*0d50*/  FMUL.FTZ R211, R80, R101 ;  /* 0x0000006550d37220 */ /* 0x000fe20000410000 */
[----:B------:R-:W-:Y:S01]  /*0d60*/  FADD.FTZ R156, R233, R212 ;  /* 0x000000d4e99c7221 */ /* 0x000fe20000010000 */
[----:B------:R-:W-:-:S02]  /*0d70*/  HADD2.F32 R98, -RZ, R98.H1_H1 ;  /* 0x30000062ff627230 */ /* 0x000fc40000004100 */
[----:B------:R-:W-:Y:S01]  /*0d80*/  FMUL.FTZ R190, R152, R189 ;  /* 0x000000bd98be7220 */ /* 0x000fe20000410000 */
[----:B------:R-:W-:Y:S01]  /*0d90*/  FFMA.FTZ R123, R191, R212, R154 ;  /* 0x000000d4bf7b7223 */ /* 0x000fe2000001009a */
[--C-:B------:R-:W-:Y:S02]  /*0da0*/  HADD2.F32 R186, -RZ, R103.reuse.H0_H0 ;  /* 0x20000067ffba7230 */ /* 0x100fe40000004100 */
[----:B------:R-:W-:Y:S02]  /*0db0*/  HADD2.F32 R188, -RZ, R103.H1_H1 ;  /* 0x30000067ffbc7230 */ /* 0x000fe40000004100 */
[----:B------:R-:W-:Y:S01]  /*0dc0*/  FMUL.FTZ R210, R81, R112 ;  /* 0x0000007051d27220 */ /* 0x000fe20000410000 */
[--C-:B------:R-:W-:Y:S02]  /*0dd0*/  HADD2.F32 R103, -RZ, R113.reuse.H0_H0 ;  /* 0x20000071ff677230 */ /* 0x100fe40000004100 */
[----:B------:R-:W-:Y:S01]  /*0de0*/  FADD.FTZ R233, R156, R211 ;  /* 0x000000d39ce97221 */ /* 0x000fe20000010000 */
        /* <DEDUP_REMOVED lines=11> */
[----:B------:R-:W-:Y:S02]  /*0ea0*/  HADD2.F32 R192, -RZ, R105.H0_H0 ;  /* 0x20000069ffc07230 */ /* 0x000fe40000004100 */
[----:B------:R-:W-:Y:S01]  /*0eb0*/  FMUL.FTZ R208, R83, R98 ;  /* 0x0000006253d07220 */ /* 0x000fe20000410000 */
[--C-:B------:R-:W-:Y:S02]  /*0ec0*/  HADD2.F32 R105, -RZ, R114.reuse.H0_H0 ;  /* 0x20000072ff697230 */ /* 0x100fe40000004100 */
[----:B------:R-:W-:Y:S01]  /*0ed0*/  FADD.FTZ R233, R156, R209 ;  /* 0x000000d19ce97221 */ /* 0x000fe20000010000 */
        /* <DEDUP_REMOVED lines=11> */
[----:B------:R-:W-:Y:S02]  /*0f90*/  HADD2.F32 R200, -RZ, R107.H1_H1 ;  /* 0x3000006bffc87230 */ /* 0x000fe40000004100 */
[----:B------:R-:W-:Y:S01]  /*0fa0*/  FMUL.FTZ R206, R77, R114 ;  /* 0x000000724dce7220 */ /* 0x000fe20000410000 */
[----:B------:R-:W-:-:S02]  /*0fb0*/  HADD2.F32 R107, -RZ, R115.H0_H0 ;  /* 0x20000073ff6b7230 */ /* 0x000fc40000004100 */
[----:B------:R-:W-:Y:S01]  /*0fc0*/  FADD.FTZ R233, R156, R207 ;  /* 0x000000cf9ce97221 */ /* 0x000fe20000010000 */
[C---:B------:R-:W-:Y:S01]  /*0fd0*/  FADD.FTZ R177, -R157.reuse, R174 ;  /* 0x000000ae9db17221 */ /* 0x040fe20000010100 */
[----:B------:R-:W-:Y:S01]  /*0fe0*/  FMUL.FTZ R179, R152, R179 ;  /* 0x000000b398b37220 */ /* 0x000fe20000410000 */
[----:B------:R-:W-:Y:S01]  /*0ff0*/  FFMA.FTZ R154, R182, R207, R123 ;  /* 0x000000cfb69a7223 */ /* 0x000fe2000001007b */
[C---:B------:R-:W-:Y:S01]  /*1000*/  FADD.FTZ R171, -R157.reuse, R100 ;  /* 0x000000649dab7221 */ /* 0x040fe20000010100 */
[----:B------:R-:W-:Y:S02]  /*1010*/  HADD2.F32 R100, -RZ, R115.H1_H1 ;  /* 0x30000073ff647230 */ /* 0x000fe40000004100 */
[----:B------:R-:W-:Y:S01]  /*1020*/  FADD.FTZ R173, -R157, R178 ;  /* 0x000000b29dad7221 */ /* 0x000fe20000010100 */
[----:B------:R-:W-:Y:S01]  /*1030*/  FMUL.FTZ R205, R78, R107 ;  /* 0x0000006b4ecd7220 */ /* 0x000fe20000410000 */
[----:B------:R-:W-:Y:S01]  /*1040*/  FADD.FTZ R156, R233, R206 ;  /* 0x000000cee99c7221 */ /* 0x000fe20000010000 */
[----:B------:R-:W-:Y:S01]  /*1050*/  FADD.FTZ R175, -R157, R176 ;  /* 0x000000b09daf7221 */ /* 0x000fe20000010100 */
[----:B------:R-:W-:Y:S01]  /*1060*/  FMUL.FTZ R178, R152, R177 ;  /* 0x000000b198b27220 */ /* 0x000fe20000410000 */
[----:B------:R-:W-:Y:S01]  /*1070*/  FFMA.FTZ R123, R179, R206, R154 ;  /* 0x000000ceb37b7223 */ /* 0x000fe2000001009a */
[----:B------:R-:W-:-:S02]  /*1080*/  HADD2.F32 R109, -RZ, R116.H0_H0 ;  /* 0x20000074ff6d7230 */ /* 0x000fc40000004100 */
[----:B------:R-:W-:Y:S01]  /*1090*/  FMUL.FTZ R204, R79, R100 ;  /* 0x000000644fcc7220 */ /* 0x000fe20000410000 */
[----:B------:R-:W-:Y:S02]  /*10a0*/  HADD2.F32 R184, -RZ, R102.H0_H0 ;  /* 0x20000066ffb87230 */ /* 0x000fe40000004100 */
[----:B------:R-:W-:Y:S01]  /*10b0*/  FADD.FTZ R233, R156, R205 ;  /* 0x000000cd9ce97221 */ /* 0x000fe20000010000 */
[----:B------:R-:W-:Y:S02]  /*10c0*/  HADD2.F32 R196, -RZ, R106.H0_H0 ;  /* 0x2000006affc47230 */ /* 0x000fe40000004100 */
[----:B------:R-:W-:Y:S01]  /*10d0*/  FMUL.FTZ R175, R152, R175 ;  /* 0x000000af98af7220 */ /* 0x000fe20000410000 */
[----:B------:R-:W-:Y:S02]  /*10e0*/  HADD2.F32 R102, -RZ, R102.H1_H1 ;  /* 0x30000066ff667230 */ /* 0x000fe40000004100 */
[----:B------:R-:W-:Y:S01]  /*10f0*/  FFMA.FTZ R154, R178, R205, R123 ;  /* 0x000000cdb29a7223 */ /* 0x000fe2000001007b */
[----:B------:R-:W-:-:S02]  /*1100*/  HADD2.F32 R104, -RZ, R104.H1_H1 ;  /* 0x30000068ff687230 */ /* 0x000fc40000004100 */
[----:B------:R-:W-:Y:S02]  /*1110*/  HADD2.F32 R106, -RZ, R106.H1_H1 ;  /* 0x3000006aff6a7230 */ /* 0x000fe40000004100 */
[----:B------:R-:W-:Y:S01]  /*1120*/  FMUL.FTZ R201, R72, R109 ;  /* 0x0000006d48c97220 */ /* 0x000fe20000410000 */
[----:B------:R-:W-:Y:S02]  /*1130*/  HADD2.F32 R116, -RZ, R116.H1_H1 ;  /* 0x30000074ff747230 */ /* 0x000fe40000004100 */
        /* <DEDUP_REMOVED lines=13> */
[----:B------:R-:W-:Y:S01]  /*1210*/  FMUL.FTZ R200, R73, R116 ;  /* 0x0000007449c87220 */ /* 0x000fe20000410000 */
[----:B------:R-:W-:Y:S01]  /*1220*/  FADD.FTZ R233, R156, R201 ;  /* 0x000000c99ce97221 */ /* 0x000fe20000010000 */
[----:B------:R-:W-:Y:S01]  /*1230*/  FMUL.FTZ R171, R152, R171 ;  /* 0x000000ab98ab7220 */ /* 0x000fe20000410000 */
[----:B------:R-:W-:Y:S01]  /*1240*/  FFMA.FTZ R154, R174, R201, R123 ;  /* 0x000000c9ae9a7223 */ /* 0x000fe2000001007b */
[----:B------:R-:W-:Y:S02]  /*1250*/  HADD2.F32 R102, -RZ, R117.H1_H1 ;  /* 0x30000075ff667230 */ /* 0x000fe40000004100 */
[----:B------:R-:W-:Y:S01]  /*1260*/  FMUL.FTZ R197, R74, R111 ;  /* 0x0000006f4ac57220 */ /* 0x000fe20000410000 */
[----:B------:R-:W-:Y:S01]  /*1270*/  FADD.FTZ R156, R233, R200 ;  /* 0x000000c8e99c7221 */ /* 0x000fe20000010000 */
[----:B------:R-:W-:Y:S01]  /*1280*/  FMUL.FTZ R170, R152, R231 ;  /* 0x000000e798aa7220 */ /* 0x000fe20000410000 */
[----:B------:R-:W-:Y:S01]  /*1290*/  FFMA.FTZ R123, R171, R200, R154 ;  /* 0x000000c8ab7b7223 */ /* 0x000fe2000001009a */
[----:B------:R-:W-:-:S02]  /*12a0*/  HADD2.F32 R113, -RZ, R118.H0_H0 ;  /* 0x20000076ff717230 */ /* 0x000fc40000004100 */
[----:B------:R-:W-:Y:S01]  /*12b0*/  FMUL.FTZ R168, R152, R229 ;  /* 0x000000e598a87220 */ /* 0x000fe20000410000 */
[----:B------:R-:W-:Y:S01]  /*12c0*/  FMUL.FTZ R196, R75, R102 ;  /* 0x000000664bc47220 */ /* 0x000fe20000410000 */
[----:B------:R-:W-:Y:S01]  /*12d0*/  FADD.FTZ R229, R156, R197 ;  /* 0x000000c59ce57221 */ /* 0x000fe20000010000 */
[----:B------:R-:W-:Y:S01]  /*12e0*/  FMUL.FTZ R169, R152, R169 ;  /* 0x000000a998a97220 */ /* 0x000fe20000410000 */
[----:B------:R-:W-:Y:S01]  /*12f0*/  FFMA.FTZ R154, R170, R197, R123 ;  /* 0x000000c5aa9a7223 */ /* 0x000fe2000001007b */
[----:B------:R-:W-:Y:S02]  /*1300*/  HADD2.F32 R118, -RZ, R118.H1_H1 ;  /* 0x30000076ff767230 */ /* 0x000fe40000004100 */
[----:B------:R-:W-:Y:S01]  /*1310*/  FMUL.FTZ R193, R68, R113 ;  /* 0x0000007144c17220 */ /* 0x000fe20000410000 */
[----:B------:R-:W-:Y:S01]  /*1320*/  FADD.FTZ R156, R229, R196 ;  /* 0x000000c4e59c7221 */ /* 0x000fe20000010000 */
        /* <DEDUP_REMOVED lines=88> */
.L_x_9754:
        /* <DEDUP_REMOVED lines=30> */
[----:B--2---:R-:W-:-:S02]  /*1a90*/  HADD2.F32 R154, -RZ, R92.H0_H0 ;  /* 0x2000005cff9a7230 */ /* 0x004fc40000004100 */
[--C-:B------:R-:W-:Y:S02]  /*1aa0*/  HADD2.F32 R156, -RZ, R93.reuse.H0_H0 ;  /* 0x2000005dff9c7230 */ /* 0x100fe40000004100 */
[----:B------:R-:W-:Y:S02]  /*1ab0*/  HADD2.F32 R158, -RZ, R93.H1_H1 ;  /* 0x3000005dff9e7230 */ /* 0x000fe40000004100 */
[----:B------:R-:W-:Y:S02]  /*1ac0*/  HADD2.F32 R92, -RZ, R92.H1_H1 ;  /* 0x3000005cff5c7230 */ /* 0x000fe40000004100 */
[C---:B------:R-:W-:Y:S01]  /*1ad0*/  FADD.FTZ R201, -R157.reuse, R154 ;  /* 0x0000009a9dc97221 */ /* 0x040fe20000010100 */
[--C-:B------:R-:W-:Y:S02]  /*1ae0*/  HADD2.F32 R160, -RZ, R94.reuse.H0_H0 ;  /* 0x2000005effa07230 */ /* 0x100fe40000004100 */
[----:B------:R-:W-:Y:S02]  /*1af0*/  HADD2.F32 R94, -RZ, R94.H1_H1 ;  /* 0x3000005eff5e7230 */ /* 0x000fe40000004100 */
[----:B------:R-:W-:Y:S01]  /*1b00*/  FADD.FTZ R203, -R157, R92 ;  /* 0x0000005c9dcb7221 */ /* 0x000fe20000010100 */
[----:B-----5:R-:W-:Y:S01]  /*1b10*/  FMUL.FTZ R92, R152, R201 ;  /* 0x000000c9985c7220 */ /* 0x020fe20000410000 */
[----:B------:R-:W-:-:S02]  /*1b20*/  HADD2.F32 R162, -RZ, R95.H0_H0 ;  /* 0x2000005fffa27230 */ /* 0x000fc40000004100 */
[----:B------:R-:W-:Y:S02]  /*1b30*/  HADD2.F32 R164, -RZ, R95.H1_H1 ;  /* 0x3000005fffa47230 */ /* 0x000fe40000004100 */
[C---:B------:R-:W-:Y:S01]  /*1b40*/  FADD.FTZ R233, -R157.reuse, R156 ;  /* 0x0000009c9de97221 */ /* 0x040fe20000010100 */
[C---:B------:R-:W-:Y:S01]  /*1b50*/  FMUL.FTZ R203, R152.reuse, R203 ;  /* 0x000000cb98cb7220 */ /* 0x040fe20000410000 */
[C---:B------:R-:W-:Y:S01]  /*1b60*/  FADD.FTZ R195, -R157.reuse, R94 ;  /* 0x0000005e9dc37221 */ /* 0x040fe20000010100 */
[----:B------:R-:W-:Y:S01]  /*1b70*/  FADD.FTZ R199, -R157, R158 ;  /* 0x0000009e9dc77221 */ /* 0x000fe20000010100 */
[----:B------:R-:W-:Y:S01]  /*1b80*/  FMUL.FTZ R202, R152, R233 ;  /* 0x000000e998ca7220 */ /* 0x000fe20000410000 */
[--C-:B---3--:R-:W-:Y:S02]  /*1b90*/  HADD2.F32 R168, -RZ, R97.reuse.H0_H0 ;  /* 0x20000061ffa87230 */ /* 0x108fe40000004100 */
[----:B------:R-:W-:Y:S02]  /*1ba0*/  HADD2.F32 R170, -RZ, R97.H1_H1 ;  /* 0x30000061ffaa7230 */ /* 0x000fe40000004100 */
[----:B----4-:R-:W-:-:S02]  /*1bb0*/  HADD2.F32 R93, -RZ, R108.H0_H0 ;  /* 0x2000006cff5d7230 */ /* 0x010fc40000004100 */
[----:B------:R-:W-:-:S03]  /*1bc0*/  HADD2.F32 R108, -RZ, R108.H1_H1 ;  /* 0x3000006cff6c7230 */ /* 0x000fc60000004100 */
[----:B------:R-:W-:Y:S01]  /*1bd0*/  FMUL.FTZ R219, R88, R93 ;  /* 0x0000005d58db7220 */ /* 0x000fe20000410000 */
[----:B------:R-:W-:Y:S02]  /*1be0*/  HADD2.F32 R95, -RZ, R109.H0_H0 ;  /* 0x2000006dff5f7230 */ /* 0x000fe40000004100 */
[----:B------:R-:W-:Y:S01]  /*1bf0*/  FMUL.FTZ R218, R89, R108 ;  /* 0x0000006c59da7220 */ /* 0x000fe20000410000 */
[--C-:B------:R-:W-:Y:S02]  /*1c00*/  HADD2.F32 R153, -RZ, R123.reuse.H0_H0 ;  /* 0x2000007bff997230 */ /* 0x100fe40000004100 */
[----:B------:R-:W-:Y:S02]  /*1c10*/  HADD2.F32 R220, -RZ, R123.H1_H1 ;  /* 0x3000007bffdc7230 */ /* 0x000fe40000004100 */
[----:B------:R-:W-:Y:S01]  /*1c20*/  FADD.FTZ R123, RZ, R219 ;  /* 0x000000dbff7b7221 */ /* 0x000fe20000010000 */
[----:B------:R-:W-:Y:S01]  /*1c30*/  FFMA.FTZ R154, R92, R219, RZ ;  /* 0x000000db5c9a7223 */ /* 0x000fe200000100ff */
[----:B------:R-:W-:-:S02]  /*1c40*/  HADD2.F32 R94, -RZ, R109.H1_H1 ;  /* 0x3000006dff5e7230 */ /* 0x000fc40000004100 */
[----:B------:R-:W-:Y:S01]  /*1c50*/  FMUL.FTZ R217, R90, R95 ;  /* 0x0000005f5ad97220 */ /* 0x000fe20000410000 */
[----:B------:R-:W-:Y:S01]  /*1c60*/  FADD.FTZ R156, R123, R218 ;  /* 0x000000da7b9c7221 */ /* 0x000fe20000010000 */
        /* <DEDUP_REMOVED lines=226> */
.L_x_9755:
        /* <DEDUP_REMOVED lines=84> */
.L_x_9773:
        /* <DEDUP_REMOVED lines=163> */
.L_x_9758:
        /* <DEDUP_REMOVED lines=70> */
[----:B0-----:R-:W-:Y:S01]  /*3e60*/  IMAD.WIDE.U32 R98, R151, 0x10, R96 ;  /* 0x0000001097627825 */ /* 0x001fe200078e0060 */
        /* <DEDUP_REMOVED lines=27> */
[----:B------:R-:W-:Y:S01]  /*4020*/  FADD.FTZ R173, -R158, R173 ;  /* 0x000000ad9ead7221 */ /* 0x000fe20000010100 */
[----:B------:R0:W-:Y:S01]  /*4030*/  STG.E.128 desc[UR6][R98.64], R100 ;  /* 0x0000006462007986 */ /* 0x0001e2000c101d06 */
[----:B------:R-:W-:Y:S01]  /*4040*/  F2FP.F16.F32.PACK_AB R92, R203, R92 ;  /* 0x0000005ccb5c723e */ /* 0x000fe200000000ff */
[----:B------:R-:W-:-:S04]  /*4050*/  IMAD.WIDE.U32 R106, R150, 0x10, R96 ;  /* 0x00000010966a7825 */ /* 0x000fc800078e0060 */
[C---:B------:R-:W-:Y:S01]  /*4060*/  FMUL.FTZ R158, R152.reuse, R193 ;  /* 0x000000c1989e7220 */ /* 0x040fe20000410000 */
        /* <DEDUP_REMOVED lines=10> */
[----:B-1----:R-:W-:-:S04]  /*4110*/  IMAD.WIDE.U32 R108, R151, 0x10, R104 ;  /* 0x00000010976c7825 */ /* 0x002fc800078e0068 */
        /* <DEDUP_REMOVED lines=65> */
.L_x_9757:
        /* <DEDUP_REMOVED lines=38> */
[----:B------:R-:W-:Y:S01]  /*4790*/  FADD.FTZ R98, -R203, R218 ;  /* 0x000000dacb627221 */ /* 0x000fe20000010100 */
        /* <DEDUP_REMOVED lines=9> */
[C---:B------:R-:W-:Y:S01]  /*4830*/  FFMA.FTZ R108, R152.reuse, R108, R95 ;  /* 0x0000006c986c7223 */ /* 0x040fe2000001005f */
        /* <DEDUP_REMOVED lines=13> */
[----:B------:R-:W-:Y:S01]  /*4910*/  FFMA.FTZ R100, R152, R100, R97 ;  /* 0x0000006498647223 */ /* 0x000fe20000010061 */
        /* <DEDUP_REMOVED lines=12> */
[C---:B------:R-:W-:Y:S01]  /*49e0*/  FFMA.FTZ R156, R152.reuse, R156, R93 ;  /* 0x0000009c989c7223 */ /* 0x040fe2000001005d */
[C---:B------:R-:W-:Y:S01]  /*49f0*/  FFMA.FTZ R122, R152.reuse, R122, R99 ;  /* 0x0000007a987a7223 */ /* 0x040fe20000010063 */
[C---:B------:R-:W-:Y:S01]  /*4a00*/  FFMA.FTZ R154, R152.reuse, R154, R101 ;  /* 0x0000009a989a7223 */ /* 0x040fe20000010065 */
[----:B------:R-:W-:Y:S01]  /*4a10*/  FFMA.FTZ R120, R152, R120, R97 ;  /* 0x0000007898787223 */ /* 0x000fe20000010061 */
[----:B------:R-:W-:Y:S02]  /*4a20*/  HADD2.F32 R93, -RZ, R44.H0_H0 ;  /* 0x2000002cff5d7230 */ /* 0x000fe40000004100 */
[----:B------:R-:W-:Y:S01]  /*4a30*/  FADD.FTZ R164, -R168, R193 ;  /* 0x000000c1a8a47221 */ /* 0x000fe20000010100 */
        /* <DEDUP_REMOVED lines=10> */
[----:B------:R-:W-:Y:S01]  /*4ae0*/  FADD.FTZ R186, -R163, R184 ;  /* 0x000000b8a3ba7221 */ /* 0x000fe20000010100 */
        /* <DEDUP_REMOVED lines=36> */
[----:B------:R-:W-:Y:S01]  /*4d30*/  FFMA.FTZ R174, R152, R174, R97 ;  /* 0x000000ae98ae7223 */ /* 0x000fe20000010061 */
[----:B------:R-:W-:Y:S01]  /*4d40*/  FMUL.FTZ R102, R102, R147 ;  /* 0x0000009366667220 */ /* 0x000fe20000410000 */
        /* <DEDUP_REMOVED lines=59> */
.L_x_9760:
[C-C-:B------:R-:W-:Y:S01]  /*5100*/  FFMA.FTZ R92, R93.reuse, R92, R94.reuse ;  /* 0x0000005c5d5c7223 */ /* 0x140fe2000001005e */
[C-C-:B------:R-:W-:Y:S01]  /*5110*/  FFMA.FTZ R203, R93.reuse, R203, R94.reuse ;  /* 0x000000cb5dcb7223 */ /* 0x140fe2000001005e */
[----:B------:R-:W-:Y:S01]  /*5120*/  FFMA.FTZ R199, R93, R199, R94 ;  /* 0x000000c75dc77223 */ /* 0x000fe2000001005e */
[----:B------:R-:W-:Y:S02]  /*5130*/  HADD2.F32 R96, -RZ, R57.H1_H1 ;  /* 0x30000039ff607230 */ /* 0x000fe40000004100 */
[----:B------:R-:W-:Y:S01]  /*5140*/  FADD.FTZ R219, -R92, R219 ;  /* 0x000000db5cdb7221 */ /* 0x000fe20000010100 */
[----:B------:R-:W-:Y:S02]  /*5150*/  HADD2.F32 R92, -RZ, R56.H1_H1 ;  /* 0x30000038ff5c7230 */ /* 0x000fe40000004100 */
[----:B------:R-:W-:Y:S01]  /*5160*/  FADD.FTZ R203, -R203, R218 ;  /* 0x000000dacbcb7221 */ /* 0x000fe20000010100 */
[----:B------:R-:W-:Y:S01]  /*5170*/  FFMA.FTZ R198, R93, R198, R94 ;  /* 0x000000c65dc67223 */ /* 0x000fe2000001005e */
[----:B------:R-:W-:Y:S01]  /*5180*/  FADD.FTZ R199, -R199, R216 ;  /* 0x000000d8c7c77221 */ /* 0x000fe20000010100 */
[C-C-:B------:R-:W-:Y:S01]  /*5190*/  FFMA.FTZ R190, R93.reuse, R190, R94.reuse ;  /* 0x000000be5dbe7223 */ /* 0x140fe2000001005e */
[----:B------:R-:W-:Y:S01]  /*51a0*/  FFMA.FTZ R195, R93, R195, R94 ;  /* 0x000000c35dc37223 */ /* 0x000fe2000001005e */
[----:B------:R-:W-:Y:S01]  /*51b0*/  FFMA.FTZ R203, R152, R203, R92 ;  /* 0x000000cb98cb7223 */ /* 0x000fe2000001005c */
[----:B------:R-:W-:-:S02]  /*51c0*/  HADD2.F32 R92, -RZ, R58.H0_H0 ;  /* 0x2000003aff5c7230 */ /* 0x000fc40000004100 */
[----:B------:R-:W-:Y:S01]  /*51d0*/  FADD.FTZ R215, -R198, R215 ;  /* 0x000000d7c6d77221 */ /* 0x000fe20000010100 */
[----:B------:R-:W-:Y:S01]  /*51e0*/  FFMA.FTZ R199, R152, R199, R96 ;  /* 0x000000c798c77223 */ /* 0x000fe20000010060 */
[----:B------:R-:W-:Y:S02]  /*51f0*/  HADD2.F32 R104, -RZ, R52.H0_H0 ;  /* 0x20000034ff687230 */ /* 0x000fe40000004100 */
[----:B------:R-:W-:Y:S01]  /*5200*/  FADD.FTZ R211, -R190, R211 ;  /* 0x000000d3bed37221 */ /* 0x000fe20000010100 */
[----:B------:R-:W-:Y:S02]  /*5210*/  HADD2.F32 R96, -RZ, R58.H1_H1 ;  /* 0x3000003aff607230 */ /* 0x000fe40000004100 */
[----:B------:R-:W-:Y:S01]  /*5220*/  FFMA.FTZ R191, R93, R191, R94 ;  /* 0x000000bf5dbf7223 */ /* 0x000fe2000001005e */
        /* <DEDUP_REMOVED lines=8> */
[----:B------:R-:W-:Y:S02]  /*52b0*/  HADD2.F32 R104, -RZ, R54.H1_H1 ;  /* 0x30000036ff687230 */ /* 0x000fe40000004100 */
[----:B------:R-:W-:Y:S01]  /*52c0*/  FADD.FTZ R179, -R179, R206 ;  /* 0x000000ceb3b37221 */ /* 0x000fe20000010100 */
[----:B------:R-:W-:Y:S02]  /*52d0*/  HADD2.F32 R96, -RZ, R52.H1_H1 ;  /* 0x30000034ff607230 */ /* 0x000fe40000004100 */
[----:B------:R-:W-:Y:S01]  /*52e0*/  FFMA.FTZ R186, R93, R186, R94 ;  /* 0x000000ba5dba7223 */ /* 0x000fe2000001005e */
[----:B------:R-:W-:Y:S01]  /*52f0*/  FADD.FTZ R187, -R187, R210 ;  /* 0x000000d2bbbb7221 */ /* 0x000fe20000010100 */
[C-C-:B------:R-:W-:Y:S01]  /*5300*/  FFMA.FTZ R170, R93.reuse, R170, R94.reuse ;  /* 0x000000aa5daa7223 */ /* 0x140fe2000001005e */
[----:B------:R-:W-:Y:S01]  /*5310*/  FFMA.FTZ R182, R93, R182, R94 ;  /* 0x000000b65db67223 */ /* 0x000fe2000001005e */
[----:B------:R-:W-:Y:S01]  /*5320*/  FFMA.FTZ R191, R152, R191, R92 ;  /* 0x000000bf98bf7223 */ /* 0x000fe2000001005c */
[----:B------:R-:W-:-:S02]  /*5330*/  HADD2.F32 R92, -RZ, R53.H0_H0 ;  /* 0x20000035ff5c7230 */ /* 0x000fc40000004100 */
[----:B------:R-:W-:Y:S01]  /*5340*/  FFMA.FTZ R179, R152, R179, R104 ;  /* 0x000000b398b37223 */ /* 0x000fe20000010068 */
[----:B------:R-:W-:Y:S01]  /*5350*/  FADD.FTZ R209, -R186, R209 ;  /* 0x000000d1bad17221 */ /* 0x000fe20000010100 */
[----:B------:R-:W-:Y:S01]  /*5360*/  FFMA.FTZ R187, R152, R187, R96 ;  /* 0x000000bb98bb7223 */ /* 0x000fe20000010060 */
[----:B------:R-:W-:Y:S02]  /*5370*/  HADD2.F32 R104, -RZ, R49.H0_H0 ;  /* 0x20000031ff687230 */ /* 0x000fe40000004100 */
[----:B------:R-:W-:Y:S01]  /*5380*/  FADD.FTZ R197, -R170, R197 ;  /* 0x000000c5aac57221 */ /* 0x000fe20000010100 */
[----:B------:R-:W-:Y:S02]  /*5390*/  HADD2.F32 R96, -RZ, R54.H0_H0 ;  /* 0x20000036ff607230 */ /* 0x000fe40000004100 */
[C-C-:B------:R-:W-:Y:S01]  /*53a0*/  FFMA.FTZ R178, R93.reuse, R178, R94.reuse ;  /* 0x000000b25db27223 */ /* 0x140fe2000001005e */
[----:B------:R-:W-:Y:S01]  /*53b0*/  FADD.FTZ R207, -R182, R207 ;  /* 0x000000cfb6cf7221 */ /* 0x000fe20000010100 */
[C-C-:B------:R-:W-:Y:S01]  /*53c0*/  FFMA.FTZ R166, R93.reuse, R166, R94.reuse ;  /* 0x000000a65da67223 */ /* 0x140fe2000001005e */
[C-C-:B------:R-:W-:Y:S01]  /*53d0*/  FFMA.FTZ R194, R93.reuse, R194, R94.reuse ;  /* 0x000000c25dc27223 */ /* 0x140fe2000001005e */
[----:B------:R-:W-:Y:S01]  /*53e0*/  FFMA.FTZ R175, R93, R175, R94 ;  /* 0x000000af5daf7223 */ /* 0x000fe2000001005e */
[----:B------:R-:W-:Y:S01]  /*53f0*/  FFMA.FTZ R118, R152, R209, R92 ;  /* 0x000000d198767223 */ /* 0x000fe2000001005c */
[----:B------:R-:W-:-:S02]  /*5400*/  HADD2.F32 R92, -RZ, R55.H0_H0 ;  /* 0x20000037ff5c7230 */ /* 0x000fc40000004100 */
[----:B------:R-:W-:Y:S01]  /*5410*/  FFMA.FTZ R156, R152, R197, R104 ;  /* 0x000000c5989c7223 */ /* 0x000fe20000010068 */
[C---:B------:R-:W-:Y:S01]  /*5420*/  FFMA.FTZ R160, R93.reuse, R160, R94 ;  /* 0x000000a05da07223 */ /* 0x040fe2000001005e */
[----:B------:R-:W-:Y:S01]  /*5430*/  FADD.FTZ R205, -R178, R205 ;  /* 0x000000cdb2cd7221 */ /* 0x000fe20000010100 */
[----:B------:R-:W-:Y:S01]  /*5440*/  FFMA.FTZ R120, R152, R207, R96 ;  /* 0x000000cf98787223 */ /* 0x000fe20000010060 */
[----:B------:R-:W-:Y:S02]  /*5450*/  HADD2.F32 R104, -RZ, R51.H0_H0 ;  /* 0x20000033ff687230 */ /* 0x000fe40000004100 */
[----:B------:R-:W-:Y:S01]  /*5460*/  FADD.FTZ R189, -R166, R189 ;  /* 0x000000bda6bd7221 */ /* 0x000fe20000010100 */
[----:B------:R-:W-:Y:S02]  /*5470*/  HADD2.F32 R98, -RZ, R59.H0_H0 ;  /* 0x2000003bff627230 */ /* 0x000fe40000004100 */
[----:B------:R-:W-:Y:S01]  /*5480*/  FFMA.FTZ R171, R93, R171, R94 ;  /* 0x000000ab5dab7223 */ /* 0x000fe2000001005e */
[----:B------:R-:W-:-:S02]  /*5490*/  HADD2.F32 R96, -RZ, R55.H1_H1 ;  /* 0x30000037ff607230 */ /* 0x000fc40000004100 */
[----:B------:R-:W-:Y:S01]  /*54a0*/  FADD.FTZ R213, -R194, R213 ;  /* 0x000000d5c2d57221 */ /* 0x000fe20000010100 */
[----:B------:R-:W-:Y:S01]  /*54b0*/  FADD.FTZ R175, -R175, R204 ;  /* 0x000000ccafaf7221 */ /* 0x000fe20000010100 */
[C-C-:B------:R-:W-:Y:S01]  /*54c0*/  FFMA.FTZ R163, R93.reuse, R163, R94.reuse ;  /* 0x000000a35da37223 */ /* 0x140fe2000001005e */
[C-C-:B------:R-:W-:Y:S01]  /*54d0*/  FFMA.FTZ R183, R93.reuse, R183, R94.reuse ;  /* 0x000000b75db77223 */ /* 0x140fe2000001005e */
[----:B------:R-:W-:Y:S01]  /*54e0*/  FFMA.FTZ R169, R93, R169, R94 ;  /* 0x000000a95da97223 */ /* 0x000fe2000001005e */
[----:B------:R-:W-:Y:S01]  /*54f0*/  FADD.FTZ R177, -R160, R177 ;  /* 0x000000b1a0b17221 */ /* 0x000fe20000010100 */
[C---:B------:R-:W-:Y:S01]  /*5500*/  FFMA.FTZ R122, R152.reuse, R205, R92 ;  /* 0x000000cd987a7223 */ /* 0x040fe2000001005c */
[----:B------:R-:W-:Y:S02]  /*5510*/  HADD2.F32 R92, -RZ, R48.H1_H1 ;  /* 0x30000030ff5c7230 */ /* 0x000fe40000004100 */
[C---:B------:R-:W-:Y:S01]  /*5520*/  FFMA.FTZ R160, R152.reuse, R189, R104 ;  /* 0x000000bd98a07223 */ /* 0x040fe20000010068 */
[----:B------:R-:W-:Y:S01]  /*5530*/  FADD.FTZ R171, -R171, R200 ;  /* 0x000000c8abab7221 */ /* 0x000fe20000010100 */
[C---:B------:R-:W-:Y:S01]  /*5540*/  FFMA.FTZ R106, R152.reuse, R213, R98 ;  /* 0x000000d5986a7223 */ /* 0x040fe20000010062 */
[----:B------:R-:W-:Y:S01]  /*5550*/  FFMA.FTZ R175, R152, R175, R96 ;  /* 0x000000af98af7223 */ /* 0x000fe20000010060 */
[----:B------:R-:W-:-:S02]  /*5560*/  HADD2.F32 R104, -RZ, R44.H1_H1 ;  /* 0x3000002cff687230 */ /* 0x000fc40000004100 */
[----:B------:R-:W-:Y:S01]  /*5570*/  FADD.FTZ R163, -R163, R184 ;  /* 0x000000b8a3a37221 */ /* 0x000fe20000010100 */
[----:B------:R-:W-:Y:S02]  /*5580*/  HADD2.F32 R98, -RZ, R53.H1_H1 ;  /* 0x30000035ff627230 */ /* 0x000fe40000004100 */
[----:B------:R-:W-:Y:S01]  /*5590*/  FFMA.FTZ R168, R93, R168, R94 ;  /* 0x000000a85da87223 */ /* 0x000fe2000001005e */
[----:B------:R-:W-:Y:S02]  /*55a0*/  HADD2.F32 R96, -RZ, R49.H1_H1 ;  /* 0x30000031ff607230 */ /* 0x000fe40000004100 */
[----:B------:R-:W-:Y:S01]  /*55b0*/  FADD.FTZ R183, -R183, R208 ;  /* 0x000000d0b7b77221 */ /* 0x000fe20000010100 */
[----:B------:R-:W-:Y:S01]  /*55c0*/  FADD.FTZ R169, -R169, R196 ;  /* 0x000000c4a9a97221 */ /* 0x000fe20000010100 */
[C---:B------:R-:W-:Y:S01]  /*55d0*/  FFMA.FTZ R174, R93.reuse, R174, R94 ;  /* 0x000000ae5dae7223 */ /* 0x040fe2000001005e */
[----:B------:R-:W-:Y:S01]  /*55e0*/  FFMA.FTZ R171, R152, R171, R92 ;  /* 0x000000ab98ab7223 */ /* 0x000fe2000001005c */
[----:B------:R-:W-:Y:S01]  /*55f0*/  FFMA.FTZ R158, R93, R158, R94 ;  /* 0x0000009e5d9e7223 */ /* 0x000fe2000001005e */
[----:B------:R-:W-:-:S02]  /*5600*/  HADD2.F32 R92, -RZ, R50.H0_H0 ;  /* 0x20000032ff5c7230 */ /* 0x000fc40000004100 */
[----:B------:R-:W-:Y:S01]  /*5610*/  FFMA.FTZ R163, R152, R163, R104 ;  /* 0x000000a398a37223 */ /* 0x000fe20000010068 */
[----:B------:R-:W-:Y:S01]  /*5620*/  FADD.FTZ R193, -R168, R193 ;  /* 0x000000c1a8c17221 */ /* 0x000fe20000010100 */
[C---:B------:R-:W-:Y:S01]  /*5630*/  FFMA.FTZ R183, R152.reuse, R183, R98 ;  /* 0x000000b798b77223 */ /* 0x040fe20000010062 */
[----:B------:R-:W-:Y:S01]  /*5640*/  FFMA.FTZ R169, R152, R169, R96 ;  /* 0x000000a998a97223 */ /* 0x000fe20000010060 */
[----:B------:R-:W-:Y:S01]  /*5650*/  HADD2.F32 R104, -RZ, R46.H0_H0 ;  /* 0x2000002eff687230 */ /* 0x000fe20000004100 */
[----:B------:R-:W0:Y:S01]  /*5660*/  LDC.64 R96, c[0x0][0x478] ;  /* 0x00011e00ff607b82 */ /* 0x000e220000000a00 */
[----:B------:R-:W-:Y:S02]  /*5670*/  HADD2.F32 R98, -RZ, R48.H0_H0 ;  /* 0x20000030ff627230 */ /* 0x000fe40000004100 */
[C-C-:B------:R-:W-:Y:S01]  /*5680*/  FFMA.FTZ R165, R93.reuse, R165, R94.reuse ;  /* 0x000000a55da57223 */ /* 0x140fe2000001005e */
[----:B------:R-:W-:Y:S01]  /*5690*/  FADD.FTZ R201, -R174, R201 ;  /* 0x000000c9aec97221 */ /* 0x000fe20000010100 */
[----:B------:R-:W-:Y:S01]  /*56a0*/  FADD.FTZ R173, -R158, R173 ;  /* 0x000000ad9ead7221 */ /* 0x000fe20000010100 */
[----:B------:R-:W-:Y:S01]  /*56b0*/  FFMA.FTZ R167, R93, R167, R94 ;  /* 0x000000a75da77223 */ /* 0x000fe2000001005e */
[----:B------:R-:W-:Y:S01]  /*56c0*/  FFMA.FTZ R158, R152, R193, R92 ;  /* 0x000000c1989e7223 */ /* 0x000fe2000001005c */
[----:B------:R-:W-:-:S02]  /*56d0*/  HADD2.F32 R92, -RZ, R51.H1_H1 ;  /* 0x30000033ff5c7230 */ /* 0x000fc40000004100 */
[C---:B------:R-:W-:Y:S01]  /*56e0*/  FFMA.FTZ R166, R152.reuse, R177, R104 ;  /* 0x000000b198a67223 */ /* 0x040fe20000010068 */
[----:B------:R-:W-:Y:S01]  /*56f0*/  FADD.FTZ R165, -R165, R188 ;  /* 0x000000bca5a57221 */ /* 0x000fe20000010100 */
[C---:B------:R-:W-:Y:S01]  /*5700*/  FFMA.FTZ R154, R152.reuse, R201, R98 ;  /* 0x000000c9989a7223 */ /* 0x040fe20000010062 */
[----:B------:R-:W1:Y:S01]  /*5710*/  LDC.64 R104, c[0x0][0x468] ;  /* 0x00011a00ff687b82 */ /* 0x000e620000000a00 */
[----:B------:R-:W-:Y:S02]  /*5720*/  HADD2.F32 R98, -RZ, R50.H1_H1 ;  /* 0x30000032ff627230 */ /* 0x000fe40000004100 */
[----:B------:R-:W-:Y:S01]  /*5730*/  FFMA.FTZ R162, R93, R162, R94 ;  /* 0x000000a25da27223 */ /* 0x000fe2000001005e */
[----:B------:R-:W-:Y:S01]  /*5740*/  FADD.FTZ R167, -R167, R192 ;  /* 0x000000c0a7a77221 */ /* 0x000fe20000010100 */
[C-C-:B------:R-:W-:Y:S01]  /*5750*/  FFMA.FTZ R157, R93.reuse, R157, R94.reuse ;  /* 0x0000009d5d9d7223 */ /* 0x140fe2000001005e */
[C-C-:B------:R-:W-:Y:S01]  /*5760*/  FFMA.FTZ R202, R93.reuse, R202, R94.reuse ;  /* 0x000000ca5dca7223 */ /* 0x140fe2000001005e */
[----:B------:R-:W-:Y:S01]  /*5770*/  FFMA.FTZ R164, R93, R164, R94 ;  /* 0x000000a45da47223 */ /* 0x000fe2000001005e */
[----:B------:R-:W-:Y:S01]  /*5780*/  FFMA.FTZ R165, R152, R165, R92 ;  /* 0x000000a598a57223 */ /* 0x000fe2000001005c */
[----:B------:R-:W-:-:S02]  /*5790*/  HADD2.F32 R92, -RZ, R45.H0_H0 ;  /* 0x2000002dff5c7230 */ /* 0x000fc40000004100 */
[C-C-:B------:R-:W-:Y:S01]  /*57a0*/  FFMA.FTZ R161, R93.reuse, R161, R94.reuse ;  /* 0x000000a15da17223 */ /* 0x140fe2000001005e */
[----:B------:R-:W-:Y:S01]  /*57b0*/  FFMA.FTZ R159, R93, R159, R94 ;  /* 0x0000009f5d9f7223 */ /* 0x000fe2000001005e */
[----:B------:R-:W-:Y:S01]  /*57c0*/  FADD.FTZ R181, -R162, R181 ;  /* 0x000000b5a2b57221 */ /* 0x000fe20000010100 */
[----:B------:R-:W-:Y:S01]  /*57d0*/  FFMA.FTZ R167, R152, R167, R98 ;  /* 0x000000a798a77223 */ /* 0x000fe20000010062 */
[----:B------:R-:W-:Y:S02]  /*57e0*/  HADD2.F32 R108, -RZ, R47.H1_H1 ;  /* 0x3000002fff6c7230 */ /* 0x000fe40000004100 */
[----:B------:R-:W-:Y:S01]  /*57f0*/  FADD.FTZ R157, -R157, R172 ;  /* 0x000000ac9d9d7221 */ /* 0x000fe20000010100 */
[----:B------:R-:W-:Y:S02]  /*5800*/  HADD2.F32 R94, -RZ, R57.H0_H0 ;  /* 0x20000039ff5e7230 */ /* 0x000fe40000004100 */
[----:B------:R-:W-:Y:S01]  /*5810*/  FADD.FTZ R217, -R202, R217 ;  /* 0x000000d9cad97221 */ /* 0x000fe20000010100 */
[----:B------:R-:W-:-:S02]  /*5820*/  HADD2.F32 R98, -RZ, R44.H0_H0 ;  /* 0x2000002cff627230 */ /* 0x000fc40000004100 */
[----:B------:R-:W-:Y:S01]  /*5830*/  FADD.FTZ R185, -R164, R185 ;  /* 0x000000b9a4b97221 */ /* 0x000fe20000010100 */
[----:B------:R-:W-:Y:S02]  /*5840*/  HADD2.F32 R93, -RZ, R56.H0_H0 ;  /* 0x20000038ff5d7230 */ /* 0x000fe40000004100 */
[C---:B------:R-:W-:Y:S01]  /*5850*/  FFMA.FTZ R164, R152.reuse, R181, R92 ;  /* 0x000000b598a47223 */ /* 0x040fe2000001005c */
[C---:B------:R-:W-:Y:S01]  /*5860*/  FFMA.FTZ R157, R152.reuse, R157, R108 ;  /* 0x0000009d989d7223 */ /* 0x040fe2000001006c */
[----:B------:R-:W-:Y:S02]  /*5870*/  HADD2.F32 R92, -RZ, R46.H1_H1 ;  /* 0x3000002eff5c7230 */ /* 0x000fe40000004100 */
[----:B------:R-:W-:Y:S01]  /*5880*/  FADD.FTZ R159, -R159, R176 ;  /* 0x000000b09f9f7221 */ /* 0x000fe20000010100 */
[C---:B------:R-:W-:Y:S01]  /*5890*/  FFMA.FTZ R94, R152.reuse, R217, R94 ;  /* 0x000000d9985e7223 */ /* 0x040fe2000001005e */
[----:B------:R-:W-:Y:S01]  /*58a0*/  FFMA.FTZ R162, R152, R185, R98 ;  /* 0x000000b998a27223 */ /* 0x000fe20000010062 */
[----:B------:R-:W-:-:S02]  /*58b0*/  HADD2.F32 R108, -RZ, R47.H0_H0 ;  /* 0x2000002fff6c7230 */ /* 0x000fc40000004100 */
[C---:B------:R-:W-:Y:S01]  /*58c0*/  FFMA.FTZ R100, R152.reuse, R219, R93 ;  /* 0x000000db98647223 */ /* 0x040fe2000001005d */
[----:B------:R-:W-:Y:S02]  /*58d0*/  HADD2.F32 R98, -RZ, R45.H1_H1 ;  /* 0x3000002dff627230 */ /* 0x000fe40000004100 */
[----:B------:R-:W-:Y:S01]  /*58e0*/  FADD.FTZ R161, -R161, R180 ;  /* 0x000000b4a1a17221 */ /* 0x000fe20000010100 */
[C---:B------:R-:W-:Y:S01]  /*58f0*/  FFMA.FTZ R159, R152.reuse, R159, R92 ;  /* 0x0000009f989f7223 */ /* 0x040fe2000001005c */
[----:B------:R-:W-:Y:S01]  /*5900*/  FFMA.FTZ R168, R152, R173, R108 ;  /* 0x000000ad98a87223 */ /* 0x000fe2000001006c */
[-C--:B------:R-:W-:Y:S01]  /*5910*/  FMUL.FTZ R92, R100, R147.reuse ;  /* 0x00000093645c7220 */ /* 0x080fe20000410000 */
[-C--:B------:R-:W-:Y:S01]  /*5920*/  FMUL.FTZ R93, R94, R147.reuse ;  /* 0x000000935e5d7220 */ /* 0x080fe20000410000 */
[----:B------:R-:W-:Y:S01]  /*5930*/  FMUL.FTZ R95, R106, R147 ;  /* 0x000000936a5f7220 */ /* 0x000fe20000410000 */
[----:B------:R-:W-:Y:S01]  /*5940*/  F2FP.F16.F32.PACK_AB R101, R199, R94 ;  /* 0x0000005ec765723e */ /* 0x000fe200000000ff */
[----:B------:R-:W-:Y:S01]  /*5950*/  FFMA.FTZ R161, R152, R161, R98 ;  /* 0x000000a198a17223 */ /* 0x000fe20000010062 */
[----:B------:R-:W-:Y:S01]  /*5960*/  F2FP.F16.F32.PACK_AB R103, R191, R106 ;  /* 0x0000006abf67723e */ /* 0x000fe200000000ff */
[-C--:B------:R-:W-:Y:S01]  /*5970*/  FMUL.FTZ R107, R102, R147.reuse ;  /* 0x00000093666b7220 */ /* 0x080fe20000410000 */
[----:B------:R-:W-:Y:S01]  /*5980*/  F2FP.F16.F32.PACK_AB R100, R203, R100 ;  /* 0x00000064cb64723e */ /* 0x000fe200000000ff */
[-C--:B------:R-:W-:Y:S01]  /*5990*/  FMUL.FTZ R108, R191, R147.reuse ;  /* 0x00000093bf6c7220 */ /* 0x080fe20000410000 */
[-C--:B------:R-:W-:Y:S01]  /*59a0*/  FMUL.FTZ R94, R195, R147.reuse ;  /* 0x00000093c35e7220 */ /* 0x080fe20000410000 */
[----:B------:R-:W-:Y:S01]  /*59b0*/  FMUL.FTZ R106, R199, R147 ;  /* 0x00000093c76a7220 */ /* 0x000fe20000410000 */
[----:B0-----:R-:W-:Y:S01]  /*59c0*/  IMAD.WIDE.U32 R98, R151, 0x10, R96 ;  /* 0x0000001097627825 */ /* 0x001fe200078e0060 */
[----:B------:R-:W-:-:S03]  /*59d0*/  F2FP.F16.F32.PACK_AB R102, R195, R102 ;  /* 0x00000066c366723e */ /* 0x000fc600000000ff */
[----:B------:R-:W-:Y:S01]  /*59e0*/  FMUL.FTZ R203, R203, R147 ;  /* 0x00000093cbcb7220 */ /* 0x000fe20000410000 */
[----:B------:R-:W-:Y:S01]  /*59f0*/  F2FP.F16.F32.PACK_AB R95, R108, R95 ;  /* 0x0000005f6c5f723e */ /* 0x000fe200000000ff */
[--C-:B------:R-:W-:Y:S01]  /*5a00*/  IMAD.WIDE.U32 R112, R149, 0x10, R96.reuse ;  /* 0x0000001095707825 */ /* 0x100fe200078e0060 */
[----:B------:R-:W-:Y:S01]  /*5a10*/  F2FP.F16.F32.PACK_AB R94, R94, R107 ;  /* 0x0000006b5e5e723e */ /* 0x000fe200000000ff */
[----:B------:R0:W-:Y:S01]  /*5a20*/  STG.E.128 desc[UR6][R98.64], R100 ;  /* 0x0000006462007986 */ /* 0x0001e2000c101d06 */
[----:B------:R-:W-:Y:S01]  /*5a30*/  F2FP.F16.F32.PACK_AB R93, R106, R93 ;  /* 0x0000005d6a5d723e */ /* 0x000fe200000000ff */
[----:B------:R-:W-:Y:S01]  /*5a40*/  IMAD.WIDE.U32 R106, R150, 0x10, R96 ;  /* 0x00000010966a7825 */ /* 0x000fe200078e0060 */
[----:B------:R-:W-:-:S03]  /*5a50*/  F2FP.F16.F32.PACK_AB R92, R203, R92 ;  /* 0x0000005ccb5c723e */ /* 0x000fc600000000ff */
[-C--:B------:R-:W-:Y:S01]  /*5a60*/  FMUL.FTZ R111, R154, R147.reuse ;  /* 0x000000939a6f7220 */ /* 0x080fe20000410000 */
[----:B------:R-:W-:Y:S01]  /*5a70*/  FMUL.FTZ R119, R162, R147 ;  /* 0x00000093a2777220 */ /* 0x000fe20000410000 */
[----:B------:R-:W-:Y:S01]  /*5a80*/  IMAD.WIDE.U32 R114, R148, 0x10, R96 ;  /* 0x0000001094727825 */ /* 0x000fe200078e0060 */
[----:B------:R-:W-:-:S03]  /*5a90*/  F2FP.F16.F32.PACK_AB R96, R187, R110 ;  /* 0x0000006ebb60723e */ /* 0x000fc600000000ff */
[----:B------:R-:W-:Y:S01]  /*5aa0*/  FMUL.FTZ R187, R187, R147 ;  /* 0x00000093bbbb7220 */ /* 0x000fe20000410000 */
[----:B------:R-:W-:Y:S01]  /*5ab0*/  F2FP.F16.F32.PACK_AB R97, R183, R118 ;  /* 0x00000076b761723e */ /* 0x000fe200000000ff */
[----:B-1----:R-:W-:-:S04]  /*5ac0*/  IMAD.WIDE.U32 R108, R151, 0x10, R104 ;  /* 0x00000010976c7825 */ /* 0x002fc800078e0068 */
[-C--:B------:R-:W-:Y:S01]  /*5ad0*/  FMUL.FTZ R152, R161, R147.reuse ;  /* 0x00000093a1987220 */ /* 0x080fe20000410000 */
[----:B------:R-:W-:Y:S01]  /*5ae0*/  FMUL.FTZ R121, R166, R147 ;  /* 0x00000093a6797220 */ /* 0x000fe20000410000 */
[--C-:B------:R-:W-:Y:S01]  /*5af0*/  IMAD.WIDE.U32 R116, R149, 0x10, R104.reuse ;  /* 0x0000001095747825 */ /* 0x100fe200078e0068 */
[----:B------:R1:W-:Y:S01]  /*5b00*/  STG.E.128 desc[UR6][R108.64], R92 ;  /* 0x0000005c6c007986 */ /* 0x0003e2000c101d06 */
[----:B0-----:R-:W-:Y:S02]  /*5b10*/  F2FP.F16.F32.PACK_AB R98, R179, R120 ;  /* 0x00000078b362723e */ /* 0x001fe400000000ff */
[----:B------:R-:W-:Y:S01]  /*5b20*/  IMAD.WIDE.U32 R150, R150, 0x10, R104 ;  /* 0x0000001096967825 */ /* 0x000fe200078e0068 */
[----:B------:R-:W-:-:S03]  /*5b30*/  F2FP.F16.F32.PACK_AB R99, R175, R122 ;  /* 0x0000007aaf63723e */ /* 0x000fc600000000ff */
[-C--:B------:R-:W-:Y:S01]  /*5b40*/  FMUL.FTZ R100, R110, R147.reuse ;  /* 0x000000936e647220 */ /* 0x080fe20000410000 */
[----:B------:R-:W-:Y:S01]  /*5b50*/  FMUL.FTZ R101, R118, R147 ;  /* 0x0000009376657220 */ /* 0x000fe20000410000 */
[----:B------:R-:W-:-:S04]  /*5b60*/  IMAD.WIDE.U32 R148, R148, 0x10, R104 ;  /* 0x0000001094947825 */ /* 0x000fc800078e0068 */
        /* <DEDUP_REMOVED lines=9> */
[----:B-1----:R-:W-:Y:S01]  /*5c00*/  F2FP.F16.F32.PACK_AB R94, R167, R158 ;  /* 0x0000009ea75e723e */ /* 0x002fe200000000ff */
[CC--:B------:R-:W-:Y:S01]  /*5c10*/  FMUL.FTZ R108, R171.reuse, R147.reuse ;  /* 0x00000093ab6c7220 */ /* 0x0c0fe20000410000 */
[----:B------:R-:W-:Y:S01]  /*5c20*/  F2FP.F16.F32.PACK_AB R92, R171, R154 ;  /* 0x0000009aab5c723e */ /* 0x000fe200000000ff */
[-C--:B------:R-:W-:Y:S01]  /*5c30*/  FMUL.FTZ R167, R167, R147.reuse ;  /* 0x00000093a7a77220 */ /* 0x080fe20000410000 */
[----:B------:R-:W-:Y:S01]  /*5c40*/  F2FP.F16.F32.PACK_AB R93, R169, R156 ;  /* 0x0000009ca95d723e */ /* 0x000fe200000000ff */
[-C--:B------:R-:W-:Y:S01]  /*5c50*/  FMUL.FTZ R122, R163, R147.reuse ;  /* 0x00000093a37a7220 */ /* 0x080fe20000410000 */
[-C--:B------:R-:W-:Y:S01]  /*5c60*/  FMUL.FTZ R109, R164, R147.reuse ;  /* 0x00000093a46d7220 */ /* 0x080fe20000410000 */
[-C--:B------:R-:W-:Y:S01]  /*5c70*/  FMUL.FTZ R154, R159, R147.reuse ;  /* 0x000000939f9a7220 */ /* 0x080fe20000410000 */
[----:B------:R-:W-:Y:S01]  /*5c80*/  FMUL.FTZ R156, R157, R147 ;  /* 0x000000939d9c7220 */ /* 0x000fe20000410000 */
[----:B------:R-:W-:-:S02]  /*5c90*/  F2FP.F16.F32.PACK_AB R103, R110, R103 ;  /* 0x000000676e67723e */ /* 0x000fc400000000ff */
[----:B------:R-:W-:Y:S02]  /*5ca0*/  F2FP.F16.F32.PACK_AB R102, R179, R102 ;  /* 0x00000066b366723e */ /* 0x000fe400000000ff */
[----:B------:R-:W-:Y:S01]  /*5cb0*/  F2FP.F16.F32.PACK_AB R101, R104, R101 ;  /* 0x000000656865723e */ /* 0x000fe200000000ff */
[-C--:B0-----:R-:W-:Y:S01]  /*5cc0*/  FMUL.FTZ R106, R158, R147.reuse ;  /* 0x000000939e6a7220 */ /* 0x081fe20000410000 */
[-C--:B------:R-:W-:Y:S01]  /*5cd0*/  FMUL.FTZ R107, R160, R147.reuse ;  /* 0x00000093a06b7220 */ /* 0x080fe20000410000 */
[----:B------:R-:W-:Y:S01]  /*5ce0*/  FMUL.FTZ R147, R168, R147 ;  /* 0x00000093a8937220 */ /* 0x000fe20000410000 */
        /* <DEDUP_REMOVED lines=19> */
.L_x_9759:
[----:B0123--:R-:W0:Y:S02]  /*5e20*/  LDC.64 R92, c[0x0][0x380] ;  /* 0x0000e000ff5c7b82 */ /* 0x00fe240000000a00 */
[----:B0-----:R-:W-:-:S04]  /*5e30*/  LEA R146, R92, R146, 0x2 ;  /* 0x000000925c927211 */ /* 0x001fc800078e10ff */
[----:B------:R-:W-:-:S13]  /*5e40*/  ISETP.GE.AND P1, PT, R146, R93, PT ;  /* 0x0000005d9200720c */ /* 0x000fda0003f26270 */
[----:B------:R-:W-:Y:S05]  /*5e50*/  @!P1 BRA `(.L_x_9761) ;  /* 0xffffffa400e49947 */ /* 0x000fea000383ffff */
[----:B------:R-:W-:Y:S05]  /*5e60*/  BSYNC B1 ;  /* 0x0000000000017941 */ /* 0x000fea0003800000 */
.L_x_9753:
        /* <DEDUP_REMOVED lines=64> */
.L_x_9752:
[----:B------:R-:W-:Y:S05]  /*6270*/  BSYNC B0 ;  /* 0x0000000000007941 */ /* 0x000fea0003800000 */
.L_x_9751:
        /* <DEDUP_REMOVED lines=186> */
.L_x_9756:
        /* <DEDUP_REMOVED lines=8> */
.L_x_9763:
[----:B------:R-:W-:Y:S05]  /*6ea0*/  BSYNC B2 ;  /* 0x0000000000027941 */ /* 0x000fea0003800000 */
.L_x_9762:
        /* <DEDUP_REMOVED lines=8> */
.L_x_9764:
[----:B------:R-:W-:-:S05]  /*6f30*/  FADD.FTZ R93, R93, R156 ;  /* 0x0000009c5d5d7221 */ /* 0x000fca0000010000 */
[----:B------:R-:W-:Y:S01]  /*6f40*/  MOV R102, R93 ;  /* 0x0000005d00667202 */ /* 0x000fe20000000f00 */
[----:B------:R-:W-:Y:S01]  /*6f50*/  HFMA2 R103, -RZ, RZ, 0, 1.1920928955078125e-07 ;  /* 0x00000002ff677431 */ /* 0x000fe200000001ff */
[----:B------:R-:W-:-:S07]  /*6f60*/  MOV R94, R99 ;  /* 0x00000063005e7202 */ /* 0x000fce0000000f00 */
[----:B------:R-:W-:Y:S05]  /*6f70*/  WARPSYNC.COLLECTIVE R101, `(.L_x_9765) ;  /* 0x0000000065087348 */ /* 0x000fea0003c00000 */
[----:B------:R0:W1:Y:S02]  /*6f80*/  SHFL.BFLY P3, R99, R102, R103, R104 ;  /* 0x0c00006766637389 */ /* 0x0000640000060068 */
[----:B01----:R-:W-:Y:S05]  /*6f90*/  ENDCOLLECTIVE ;  /* 0x000000000000791b */ /* 0x003fea0003800000 */
.L_x_9765:
[----:B------:R-:W-:-:S05]  /*6fa0*/  FADD.FTZ R94, R94, R155 ;  /* 0x0000009b5e5e7221 */ /* 0x000fca0000010000 */
[----:B------:R-:W-:Y:S02]  /*6fb0*/  MOV R102, R94 ;  /* 0x0000005e00667202 */ /* 0x000fe40000000f00 */
[----:B------:R-:W-:-:S07]  /*6fc0*/  MOV R96, R99 ;  /* 0x0000006300607202 */ /* 0x000fce0000000f00 */
[----:B------:R-:W-:Y:S05]  /*6fd0*/  WARPSYNC.COLLECTIVE R101, `(.L_x_9766) ;  /* 0x0000000065087348 */ /* 0x000fea0003c00000 */
[----:B------:R0:W1:Y:S02]  /*6fe0*/  SHFL.BFLY P3, R99, R102, R103, R104 ;  /* 0x0c00006766637389 */ /* 0x0000640000060068 */
[----:B01----:R-:W-:Y:S05]  /*6ff0*/  ENDCOLLECTIVE ;  /* 0x000000000000791b */ /* 0x003fea0003800000 */
.L_x_9766:
[----:B------:R-:W-:-:S05]  /*7000*/  FADD.FTZ R96, R93, R96 ;  /* 0x000000605d607221 */ /* 0x000fca0000010000 */
[----:B------:R-:W-:Y:S01]  /*7010*/  MOV R102, R96 ;  /* 0x0000006000667202 */ /* 0x000fe20000000f00 */
[----:B------:R-:W-:Y:S01]  /*7020*/  HFMA2 R103, -RZ, RZ, 0, 2.384185791015625e-07 ;  /* 0x00000004ff677431 */ /* 0x000fe200000001ff */
[----:B------:R-:W-:-:S07]  /*7030*/  MOV R95, R99 ;  /* 0x00000063005f7202 */ /* 0x000fce0000000f00 */
[----:B------:R-:W-:Y:S05]  /*7040*/  WARPSYNC.COLLECTIVE R101, `(.L_x_9767) ;  /* 0x0000000065087348 */ /* 0x000fea0003c00000 */
[----:B------:R0:W1:Y:S02]  /*7050*/  SHFL.BFLY P3, R99, R102, R103, R104 ;  /* 0x0c00006766637389 */ /* 0x0000640000060068 */
[----:B01----:R-:W-:Y:S05]  /*7060*/  ENDCOLLECTIVE ;  /* 0x000000000000791b */ /* 0x003fea0003800000 */
.L_x_9767:
[----:B------:R-:W-:-:S05]  /*7070*/  FADD.FTZ R95, R94, R95 ;  /* 0x0000005f5e5f7221 */ /* 0x000fca0000010000 */
[----:B------:R-:W-:Y:S02]  /*7080*/  MOV R102, R95 ;  /* 0x0000005f00667202 */ /* 0x000fe40000000f00 */
[----:B------:R-:W-:-:S07]  /*7090*/  MOV R97, R99 ;  /* 0x0000006300617202 */ /* 0x000fce0000000f00 */
[----:B------:R-:W-:Y:S05]  /*70a0*/  WARPSYNC.COLLECTIVE R101, `(.L_x_9768) ;  /* 0x0000000065087348 */ /* 0x000fea0003c00000 */
[----:B------:R0:W1:Y:S02]  /*70b0*/  SHFL.BFLY P3, R99, R102, R103, R104 ;  /* 0x0c00006766637389 */ /* 0x0000640000060068 */
[----:B01----:R-:W-:Y:S05]  /*70c0*/  ENDCOLLECTIVE ;  /* 0x000000000000791b */ /* 0x003fea0003800000 */
.L_x_9768:
[----:B------:R-:W-:-:S05]  /*70d0*/  FADD.FTZ R97, R96, R97 ;  /* 0x0000006160617221 */ /* 0x000fca0000010000 */
[----:B------:R-:W-:Y:S01]  /*70e0*/  MOV R102, R97 ;  /* 0x0000006100667202 */ /* 0x000fe20000000f00 */
[----:B------:R-:W-:Y:S01]  /*70f0*/  HFMA2 R103, -RZ, RZ, 0, 4.76837158203125e-07 ;  /* 0x00000008ff677431 */ /* 0x000fe200000001ff */
[----:B------:R-:W-:-:S07]  /*7100*/  MOV R98, R99 ;  /* 0x0000006300627202 */ /* 0x000fce0000000f00 */
[----:B------:R-:W-:Y:S05]  /*7110*/  WARPSYNC.COLLECTIVE R101, `(.L_x_9769) ;  /* 0x0000000065087348 */ /* 0x000fea0003c00000 */
[----:B------:R0:W1:Y:S02]  /*7120*/  SHFL.BFLY P3, R99, R102, R103, R104 ;  /* 0x0c00006766637389 */ /* 0x0000640000060068 */
[----:B01----:R-:W-:Y:S05]  /*7130*/  ENDCOLLECTIVE ;  /* 0x000000000000791b */ /* 0x003fea0003800000 */
.L_x_9769:
[----:B------:R-:W-:-:S05]  /*7140*/  FADD.FTZ R98, R95, R98 ;  /* 0x000000625f627221 */ /* 0x000fca0000010000 */
[----:B------:R-:W-:Y:S02]  /*7150*/  MOV R102, R98 ;  /* 0x0000006200667202 */ /* 0x000fe40000000f00 */
[----:B------:R-:W-:-:S07]  /*7160*/  MOV R100, R99 ;  /* 0x0000006300647202 */ /* 0x000fce0000000f00 */
[----:B------:R-:W-:Y:S05]  /*7170*/  WARPSYNC.COLLECTIVE R101, `(.L_x_9770) ;  /* 0x0000000065087348 */ /* 0x000fea0003c00000 */
[----:B------:R0:W1:Y:S02]  /*7180*/  SHFL.BFLY P3, R99, R102, R103, R104 ;  /* 0x0c00006766637389 */ /* 0x0000640000060068 */
[----:B01----:R-:W-:Y:S05]  /*7190*/  ENDCOLLECTIVE ;  /* 0x000000000000791b */ /* 0x003fea0003800000 */
.L_x_9770:
[----:B------:R-:W-:-:S05]  /*71a0*/  FADD.FTZ R93, R97, R100 ;  /* 0x00000064615d7221 */ /* 0x000fca0000010000 */
[----:B------:R-:W-:Y:S01]  /*71b0*/  MOV R102, R93 ;  /* 0x0000005d00667202 */ /* 0x000fe20000000f00 */
[----:B------:R-:W-:Y:S02]  /*71c0*/  HFMA2 R103, -RZ, RZ, 0, 9.5367431640625e-07 ;  /* 0x00000010ff677431 */ /* 0x000fe400000001ff */
[----:B------:R-:W-:-:S07]  /*71d0*/  FADD.FTZ R94, R98, R99 ;  /* 0x00000063625e7221 */ /* 0x000fce0000010000 */
[----:B------:R-:W-:Y:S05]  /*71e0*/  WARPSYNC.COLLECTIVE R101, `(.L_x_9771) ;  /* 0x0000000065087348 */ /* 0x000fea0003c00000 */
[----:B------:R0:W1:Y:S02]  /*71f0*/  SHFL.BFLY P3, R99, R102, R103, R104 ;  /* 0x0c00006766637389 */ /* 0x0000640000060068 */
[----:B01----:R-:W-:Y:S05]  /*7200*/  ENDCOLLECTIVE ;  /* 0x000000000000791b */ /* 0x003fea0003800000 */
.L_x_9771:
[----:B------:R-:W-:Y:S02]  /*7210*/  MOV R102, R94 ;  /* 0x0000005e00667202 */ /* 0x000fe40000000f00 */
[----:B------:R-:W-:-:S07]  /*7220*/  MOV R96, R99 ;  /* 0x0000006300607202 */ /* 0x000fce0000000f00 */
[----:B------:R-:W-:Y:S05]  /*7230*/  WARPSYNC.COLLECTIVE R101, `(.L_x_9772) ;  /* 0x0000000065087348 */ /* 0x000fea0003c00000 */
[----:B------:R0:W1:Y:S02]  /*7240*/  SHFL.BFLY P3, R99, R102, R103, R104 ;  /* 0x0c00006766637389 */ /* 0x0000640000060068 */
[----:B01----:R-:W-:Y:S05]  /*7250*/  ENDCOLLECTIVE ;  /* 0x000000000000791b */ /* 0x003fea0003800000 */
.L_x_9772:
[----:B------:R-:W-:Y:S01]  /*7260*/  MOV R95, R99 ;  /* 0x00000063005f7202 */ /* 0x000fe20000000f00 */
[----:B------:R-:W-:Y:S06]  /*7270*/  BRA `(.L_x_9773) ;  /* 0xffffffbc00547947 */ /* 0x000fec000383ffff */
.L_x_9774:
        /* <DEDUP_REMOVED lines=16> */
.L_x_20047:


//--------------------- .text._ZN10layer_norm13ln_bwd_kernelINS_13Kernel_traitsIf6__halfS2_S2_fjLj1024ELj1ELj4ELj1ELj16ENS_18Kernel_traits_baseILj1024EfS2_S2_S2_fjLj128EEEEELb0ELb0ELb1ELb0EEEvNS_9BwdParamsE --------------------------
	.section	.text._ZN10layer_norm13ln_bwd_kernelINS_13Kernel_traitsIf6__halfS2_S2_fjLj1024ELj1ELj4ELj1ELj16ENS_18Kernel_traits_baseILj1024EfS2_S2_S2_fjLj128EEEEELb0ELb0ELb1ELb0EEEvNS_9BwdParamsE,"ax",@progbits
	.align	128
        .global         _ZN10layer_norm13ln_bwd_kernelINS_13Kernel_traitsIf6__halfS2_S2_fjLj1024ELj1ELj4ELj1ELj16ENS_18Kernel_traits_baseILj1024EfS2_S2_S2_fjLj128EEEEELb0ELb0ELb1ELb0EEEvNS_9BwdParamsE
        .type           _ZN10layer_norm13ln_bwd_kernelINS_13Kernel_traitsIf6__halfS2_S2_fjLj1024ELj1ELj4ELj1ELj16ENS_18Kernel_traits_baseILj1024EfS2_S2_S2_fjLj128EEEEELb0ELb0ELb1ELb0EEEvNS_9BwdParamsE,@function
        .size           _ZN10layer_norm13ln_bwd_kernelINS_13Kernel_traitsIf6__halfS2_S2_fjLj1024ELj1ELj4ELj1ELj16ENS_18Kernel_traits_baseILj1024EfS2_S2_S2_fjLj128EEEEELb0ELb0ELb1ELb0EEEvNS_9BwdParamsE,(.L_x_20048 - _ZN10layer_norm13ln_bwd_kernelINS_13Kernel_traitsIf6__halfS2_S2_fjLj1024ELj1ELj4ELj1ELj16ENS_18Kernel_traits_baseILj1024EfS2_S2_S2_fjLj128EEEEELb0ELb0ELb1ELb0EEEvNS_9BwdParamsE)
        .other          _ZN10layer_norm13ln_bwd_kernelINS_13Kernel_traitsIf6__halfS2_S2_fjLj1024ELj1ELj4ELj1ELj16ENS_18Kernel_traits_baseILj1024EfS2_S2_S2_fjLj128EEEEELb0ELb0ELb1ELb0EEEvNS_9BwdParamsE,@"STO_CUDA_ENTRY STV_DEFAULT"
_ZN10layer_norm13ln_bwd_kernelINS_13Kernel_traitsIf6__halfS2_S2_fjLj1024ELj1ELj4ELj1ELj16ENS_18Kernel_traits_baseILj1024EfS2_S2_S2_fjLj128EEEEELb0ELb0ELb1ELb0EEEvNS_9BwdParamsE:
.text._ZN10layer_norm13ln_bwd_kernelINS_13Kernel_traitsIf6__halfS2_S2_fjLj1024ELj1ELj4ELj1ELj16ENS_18Kernel_traits_baseILj1024EfS2_S2_S2_fjLj128EEEEELb0ELb0ELb1ELb0EEEvNS_9BwdParamsE:
        /* <DEDUP_REMOVED lines=113> */
.L_x_9815:
        /* <DEDUP_REMOVED lines=55> */
[----:B------:R-:W-:Y:S01]  /*0a80*/  FADD.FTZ R19, -R200, R19 ;  /* 0x00000013c8137221 */ /* 0x000fe20000010100 */
[----:B---3--:R-:W-:Y:S02]  /*0a90*/  HADD2.F32 R9, -RZ, R12.H0_H0 ;  /* 0x2000000cff097230 */ /* 0x008fe40000004100 */
[----:B-----5:R-:W-:Y:S01]  /*0aa0*/  FMUL.FTZ R3, R0, R3 ;  /* 0x0000000300037220 */ /* 0x020fe20000410000 */
[----:B------:R-:W-:Y:S02]  /*0ab0*/  HADD2.F32 R155, -RZ, R10.H0_H0 ;  /* 0x2000000aff9b7230 */ /* 0x000fe40000004100 */
[C---:B------:R-:W-:Y:S01]  /*0ac0*/  FADD.FTZ R21, -R200.reuse, R21 ;  /* 0x00000015c8157221 */ /* 0x040fe20000010100 */
[--C-:B------:R-:W-:Y:S02]  /*0ad0*/  HADD2.F32 R203, -RZ, R11.reuse.H0_H0 ;  /* 0x2000000bffcb7230 */ /* 0x100fe40000004100 */
[----:B------:R-:W-:Y:S01]  /*0ae0*/  FADD.FTZ R153, -R200, R153 ;  /* 0x00000099c8997221 */ /* 0x000fe20000010100 */
[----:B------:R-:W-:-:S02]  /*0af0*/  HADD2.F32 R11, -RZ, R11.H1_H1 ;  /* 0x3000000bff0b7230 */ /* 0x000fc40000004100 */
[----:B------:R-:W-:Y:S01]  /*0b00*/  FADD.FTZ R104, R104, R9 ;  /* 0x0000000968687221 */ /* 0x000fe20000010000 */
[----:B------:R-:W-:Y:S02]  /*0b10*/  HADD2.F32 R159, -RZ, R10.H1_H1 ;  /* 0x3000000aff9f7230 */ /* 0x000fe40000004100 */
[----:B------:R-:W-:Y:S01]  /*0b20*/  FMUL.FTZ R6, R0, R19 ;  /* 0x0000001300067220 */ /* 0x000fe20000410000 */
[----:B------:R-:W-:Y:S02]  /*0b30*/  HADD2.F32 R12, -RZ, R12.H1_H1 ;  /* 0x3000000cff0c7230 */ /* 0x000fe40000004100 */
[-C--:B------:R-:W-:Y:S01]  /*0b40*/  FFMA.FTZ R68, R3, R9.reuse, R68 ;  /* 0x0000000903447223 */ /* 0x080fe20000010044 */
[--C-:B0-----:R-:W-:Y:S02]  /*0b50*/  HADD2.F32 R17, -RZ, R13.reuse.H0_H0 ;  /* 0x2000000dff117230 */ /* 0x101fe40000004100 */
[----:B------:R-:W-:Y:S01]  /*0b60*/  FMUL.FTZ R8, R36, R9 ;  /* 0x0000000924087220 */ /* 0x000fe20000410000 */
[----:B------:R-:W-:-:S02]  /*0b70*/  HADD2.F32 R16, -RZ, R13.H1_H1 ;  /* 0x3000000dff107230 */ /* 0x000fc40000004100 */
[----:B------:R-:W-:Y:S01]  /*0b80*/  FMUL.FTZ R9, R0, R21 ;  /* 0x0000001500097220 */ /* 0x000fe20000410000 */
[C---:B------:R-:W-:Y:S01]  /*0b90*/  FADD.FTZ R13, -R200.reuse, R155 ;  /* 0x0000009bc80d7221 */ /* 0x040fe20000010100 */
[----:B------:R-:W-:Y:S01]  /*0ba0*/  FADD.FTZ R155, -R200, R11 ;  /* 0x0000000bc89b7221 */ /* 0x000fe20000010100 */
        /* <DEDUP_REMOVED lines=8> */
[----:B------:R-:W-:Y:S01]  /*0c30*/  FADD.FTZ R18, RZ, R8 ;  /* 0x00000008ff127221 */ /* 0x000fe20000010000 */
[----:B------:R-:W-:-:S02]  /*0c40*/  HADD2.F32 R205, -RZ, R15.H0_H0 ;  /* 0x2000000fffcd7230 */ /* 0x000fc40000004100 */
[----:B------:R-:W-:Y:S01]  /*0c50*/  FFMA.FTZ R17, R3, R8, RZ ;  /* 0x0000000803117223 */ /* 0x000fe200000100ff */
[----:B------:R-:W-:Y:S02]  /*0c60*/  HADD2.F32 R154, -RZ, R15.H1_H1 ;  /* 0x3000000fff9a7230 */ /* 0x000fe40000004100 */
[----:B------:R-:W-:Y:S01]  /*0c70*/  FADD.FTZ R107, R107, R16 ;  /* 0x000000106b6b7221 */ /* 0x000fe20000010000 */
[--C-:B------:R-:W-:Y:S02]  /*0c80*/  HADD2.F32 R20, -RZ, R14.reuse.H1_H1 ;  /* 0x3000000eff147230 */ /* 0x100fe40000004100 */
[-C--:B------:R-:W-:Y:S01]  /*0c90*/  FFMA.FTZ R71, R10, R16.reuse, R71 ;  /* 0x000000100a477223 */ /* 0x080fe20000010047 */
[----:B------:R-:W-:Y:S01]  /*0ca0*/  FMUL.FTZ R15, R39, R16 ;  /* 0x00000010270f7220 */ /* 0x000fe20000410000 */
        /* <DEDUP_REMOVED lines=32> */
.L_x_9780:
[----:B------:R-:W-:Y:S05]  /*0eb0*/  BSYNC.RECONVERGENT B2 ;  /* 0x0000000000027941 */ /* 0x000fea0003800200 */
.L_x_9779:
        /* <DEDUP_REMOVED lines=14> */
[----:B------:R-:W-:Y:S01]  /*0fa0*/  IADD3 R201, PT, PT, R201, 0x20, RZ ;  /* 0x00000020c9c97810 */ /* 0x000fe20007ffe0ff */
[--C-:B--2---:R-:W-:Y:S02]  /*0fb0*/  HADD2.F32 R159, -RZ, R24.reuse.H0_H0 ;  /* 0x20000018ff9f7230 */ /* 0x104fe40000004100 */
[----:B------:R-:W-:Y:S02]  /*0fc0*/  HADD2.F32 R161, -RZ, R24.H1_H1 ;  /* 0x30000018ffa17230 */ /* 0x000fe40000004100 */
[--C-:B------:R-:W-:Y:S02]  /*0fd0*/  HADD2.F32 R165, -RZ, R25.reuse.H1_H1 ;  /* 0x30000019ffa57230 */ /* 0x100fe40000004100 */
[----:B0-----:R-:W-:Y:S01]  /*0fe0*/  FADD.FTZ R23, -R200, R159 ;  /* 0x0000009fc8177221 */ /* 0x001fe20000010100 */
[----:B------:R-:W-:-:S02]  /*0ff0*/  HADD2.F32 R163, -RZ, R25.H0_H0 ;  /* 0x20000019ffa37230 */ /* 0x000fc40000004100 */
[C---:B------:R-:W-:Y:S01]  /*1000*/  FADD.FTZ R161, -R200.reuse, R161 ;  /* 0x000000a1c8a17221 */ /* 0x040fe20000010100 */
[----:B------:R-:W-:Y:S02]  /*1010*/  HADD2.F32 R205, -RZ, R26.H0_H0 ;  /* 0x2000001affcd7230 */ /* 0x000fe40000004100 */
[----:B------:R-:W-:Y:S01]  /*1020*/  FADD.FTZ R165, -R200, R165 ;  /* 0x000000a5c8a57221 */ /* 0x000fe20000010100 */
[----:B---3--:R-:W-:Y:S02]  /*1030*/  HADD2.F32 R25, -RZ, R28.H0_H0 ;  /* 0x2000001cff197230 */ /* 0x008fe40000004100 */
[----:B-----5:R-:W-:Y:S01]  /*1040*/  FMUL.FTZ R23, R0, R23 ;  /* 0x0000001700177220 */ /* 0x020fe20000410000 */
        /* <DEDUP_REMOVED lines=8> */
[--C-:B-1----:R-:W-:Y:S02]  /*10d0*/  HADD2.F32 R153, -RZ, R29.reuse.H0_H0 ;  /* 0x2000001dff997230 */ /* 0x102fe40000004100 */
[----:B------:R-:W-:Y:S01]  /*10e0*/  FMUL.FTZ R24, R44, R25 ;  /* 0x000000192c187220 */ /* 0x000fe20000410000 */
[----:B------:R-:W-:-:S02]  /*10f0*/  HADD2.F32 R152, -RZ, R29.H1_H1 ;  /* 0x3000001dff987230 */ /* 0x000fc40000004100 */
[----:B------:R-:W-:Y:S01]  /*1100*/  FADD.FTZ R29, -R200, R205 ;  /* 0x000000cdc81d7221 */ /* 0x000fe20000010100 */
[C---:B------:R-:W-:Y:S01]  /*1110*/  FMUL.FTZ R26, R0.reuse, R165 ;  /* 0x000000a5001a7220 */ /* 0x040fe20000410000 */
[----:B------:R-:W-:Y:S01]  /*1120*/  FMUL.FTZ R25, R0, R163 ;  /* 0x000000a300197220 */ /* 0x000fe20000410000 */
[--C-:B------:R-:W-:Y:S02]  /*1130*/  HADD2.F32 R155, -RZ, R30.reuse.H0_H0 ;  /* 0x2000001eff9b7230 */ /* 0x100fe40000004100 */
[----:B------:R-:W-:Y:S01]  /*1140*/  FADD.FTZ R159, -R200, R27 ;  /* 0x0000001bc89f7221 */ /* 0x000fe20000010100 */
[--C-:B------:R-:W-:Y:S02]  /*1150*/  HADD2.F32 R157, -RZ, R31.reuse.H0_H0 ;  /* 0x2000001fff9d7230 */ /* 0x100fe40000004100 */
[----:B------:R-:W-:Y:S01]  /*1160*/  FADD.FTZ R113, R113, R28 ;  /* 0x0000001c71717221 */ /* 0x000fe20000010000 */
[----:B------:R-:W-:Y:S02]  /*1170*/  HADD2.F32 R156, -RZ, R31.H1_H1 ;  /* 0x3000001fff9c7230 */ /* 0x000fe40000004100 */
[-C--:B------:R-:W-:Y:S01]  /*1180*/  FFMA.FTZ R77, R22, R28.reuse, R77 ;  /* 0x0000001c164d7223 */ /* 0x080fe2000001004d */
[----:B------:R-:W-:Y:S01]  /*1190*/  FMUL.FTZ R27, R45, R28 ;  /* 0x0000001c2d1b7220 */ /* 0x000fe20000410000 */
[----:B------:R-:W-:Y:S01]  /*11a0*/  FADD.FTZ R115, R115, R152 ;  /* 0x0000009873737221 */ /* 0x000fe20000010000 */
[----:B------:R-:W-:Y:S01]  /*11b0*/  FMUL.FTZ R29, R0, R29 ;  /* 0x0000001d001d7220 */ /* 0x000fe20000410000 */
[-C--:B------:R-:W-:Y:S01]  /*11c0*/  FFMA.FTZ R79, R26, R152.reuse, R79 ;  /* 0x000000981a4f7223 */ /* 0x080fe2000001004f */
[----:B------:R-:W-:Y:S01]  /*11d0*/  FMUL.FTZ R31, R47, R152 ;  /* 0x000000982f1f7220 */ /* 0x000fe20000410000 */
[----:B------:R-:W-:Y:S01]  /*11e0*/  FADD.FTZ R207, -R200, R207 ;  /* 0x000000cfc8cf7221 */ /* 0x000fe20000010100 */
[----:B------:R-:W-:Y:S01]  /*11f0*/  FADD.FTZ R114, R114, R153 ;  /* 0x0000009972727221 */ /* 0x000fe20000010000 */
[-C--:B------:R-:W-:Y:S01]  /*1200*/  FFMA.FTZ R78, R25, R153.reuse, R78 ;  /* 0x00000099194e7223 */ /* 0x080fe2000001004e */
[----:B------:R-:W-:Y:S01]  /*1210*/  FMUL.FTZ R28, R46, R153 ;  /* 0x000000992e1c7220 */ /* 0x000fe20000410000 */
[----:B------:R-:W-:Y:S01]  /*1220*/  FADD.FTZ R152, R203, R24 ;  /* 0x00000018cb987221 */ /* 0x000fe20000010000 */
[----:B------:R-:W-:Y:S01]  /*1230*/  FFMA.FTZ R153, R23, R24, R202 ;  /* 0x0000001817997223 */ /* 0x000fe200000100ca */
[----:B------:R-:W-:-:S02]  /*1240*/  HADD2.F32 R154, -RZ, R30.H1_H1 ;  /* 0x3000001eff9a7230 */ /* 0x000fc40000004100 */
        /* <DEDUP_REMOVED lines=27> */
[----:B------:R-:W-:-:S02]  /*1400*/  FFMA.FTZ R83, R164, R156, R83 ;  /* 0x0000009ca4537223 */ /* 0x000fc40000010053 */
[----:B------:R-:W-:Y:S01]  /*1410*/  FADD.FTZ R203, R154, R165 ;  /* 0x000000a59acb7221 */ /* 0x000fe20000010000 */
[----:B------:R-:W-:-:S07]  /*1420*/  FFMA.FTZ R202, R164, R165, R153 ;  /* 0x000000a5a4ca7223 */ /* 0x000fce0000010099 */
.L_x_9782:
[----:B------:R-:W-:Y:S05]  /*1430*/  BSYNC.RECONVERGENT B2 ;  /* 0x0000000000027941 */ /* 0x000fea0003800200 */
.L_x_9781:
        /* <DEDUP_REMOVED lines=20> */
[C---:B0-----:R-:W-:Y:S01]  /*1580*/  FADD.FTZ R169, -R200.reuse, R171 ;  /* 0x000000abc8a97221 */ /* 0x041fe20000010100 */
[--C-:B---3--:R-:W-:Y:S02]  /*1590*/  HADD2.F32 R153, -RZ, R156.reuse.H0_H0 ;  /* 0x2000009cff997230 */ /* 0x108fe40000004100 */
[C---:B------:R-:W-:Y:S01]  /*15a0*/  FADD.FTZ R173, -R200.reuse, R173 ;  /* 0x000000adc8ad7221 */ /* 0x040fe20000010100 */
[----:B------:R-:W-:Y:S02]  /*15b0*/  HADD2.F32 R152, -RZ, R157.H1_H1 ;  /* 0x3000009dff987230 */ /* 0x000fe40000004100 */
[----:B------:R-:W-:Y:S01]  /*15c0*/  FADD.FTZ R171, -R200, R175 ;  /* 0x000000afc8ab7221 */ /* 0x000fe20000010100 */
[----:B------:R-:W-:Y:S02]  /*15d0*/  HADD2.F32 R156, -RZ, R156.H1_H1 ;  /* 0x3000009cff9c7230 */ /* 0x000fe40000004100 */
[C---:B-----5:R-:W-:Y:S01]  /*15e0*/  FMUL.FTZ R170, R0.reuse, R177 ;  /* 0x000000b100aa7220 */ /* 0x060fe20000410000 */
[----:B------:R-:W-:Y:S01]  /*15f0*/  FMUL.FTZ R169, R0, R169 ;  /* 0x000000a900a97220 */ /* 0x000fe20000410000 */
[----:B------:R-:W-:Y:S01]  /*1600*/  FMUL.FTZ R168, R52, R153 ;  /* 0x0000009934a87220 */ /* 0x000fe20000410000 */
[----:B------:R-:W-:-:S02]  /*1610*/  HADD2.F32 R205, -RZ, R155.H0_H0 ;  /* 0x2000009bffcd7230 */ /* 0x000fc40000004100 */
[C---:B------:R-:W-:Y:S01]  /*1620*/  FMUL.FTZ R166, R0.reuse, R173 ;  /* 0x000000ad00a67220 */ /* 0x040fe20000410000 */
[----:B------:R-:W-:Y:S02]  /*1630*/  HADD2.F32 R207, -RZ, R155.H1_H1 ;  /* 0x3000009bffcf7230 */ /* 0x000fe40000004100 */
[----:B------:R-:W-:Y:S01]  /*1640*/  FMUL.FTZ R171, R0, R171 ;  /* 0x000000ab00ab7220 */ /* 0x000fe20000410000 */
[----:B------:R-:W-:Y:S02]  /*1650*/  HADD2.F32 R155, -RZ, R157.H0_H0 ;  /* 0x2000009dff9b7230 */ /* 0x000fe40000004100 */
        /* <DEDUP_REMOVED lines=11> */
[----:B------:R-:W-:-:S02]  /*1710*/  HADD2.F32 R179, -RZ, R154.H0_H0 ;  /* 0x2000009affb37230 */ /* 0x000fc40000004100 */
[----:B------:R-:W-:Y:S01]  /*1720*/  FADD.FTZ R155, R152, R173 ;  /* 0x000000ad989b7221 */ /* 0x000fe20000010000 */
[----:B------:R-:W-:Y:S01]  /*1730*/  FFMA.FTZ R152, R166, R173, R153 ;  /* 0x000000ada6987223 */ /* 0x000fe20000010099 */
[----:B------:R-:W-:Y:S02]  /*1740*/  HADD2.F32 R181, -RZ, R154.H1_H1 ;  /* 0x3000009affb57230 */ /* 0x000fe40000004100 */
[C---:B------:R-:W-:Y:S01]  /*1750*/  FADD.FTZ R205, -R200.reuse, R205 ;  /* 0x000000cdc8cd7221 */ /* 0x040fe20000010100 */
[--C-:B------:R-:W-:Y:S02]  /*1760*/  HADD2.F32 R157, -RZ, R158.reuse.H0_H0 ;  /* 0x2000009eff9d7230 */ /* 0x100fe40000004100 */
[----:B------:R-:W-:Y:S01]  /*1770*/  FADD.FTZ R175, -R200, R179 ;  /* 0x000000b3c8af7221 */ /* 0x000fe20000010100 */
[----:B------:R-:W-:Y:S01]  /*1780*/  FADD.FTZ R154, R155, R172 ;  /* 0x000000ac9b9a7221 */ /* 0x000fe20000010000 */
[----:B------:R-:W-:Y:S01]  /*1790*/  FFMA.FTZ R153, R171, R172, R152 ;  /* 0x000000acab997223 */ /* 0x000fe20000010098 */
[----:B------:R-:W-:-:S02]  /*17a0*/  HADD2.F32 R158, -RZ, R158.H1_H1 ;  /* 0x3000009eff9e7230 */ /* 0x000fc40000004100 */
[----:B------:R-:W-:Y:S01]  /*17b0*/  FADD.FTZ R181, -R200, R181 ;  /* 0x000000b5c8b57221 */ /* 0x000fe20000010100 */
[----:B------:R-:W-:Y:S01]  /*17c0*/  FMUL.FTZ R175, R0, R175 ;  /* 0x000000af00af7220 */ /* 0x000fe20000410000 */
[----:B------:R-:W-:Y:S01]  /*17d0*/  FMUL.FTZ R174, R56, R157 ;  /* 0x0000009d38ae7220 */ /* 0x000fe20000410000 */
[----:B------:R-:W-:Y:S01]  /*17e0*/  FADD.FTZ R155, R154, R177 ;  /* 0x000000b19a9b7221 */ /* 0x000fe20000010000 */
[----:B------:R-:W-:Y:S01]  /*17f0*/  FFMA.FTZ R152, R170, R177, R153 ;  /* 0x000000b1aa987223 */ /* 0x000fe20000010099 */
[--C-:B------:R-:W-:Y:S02]  /*1800*/  HADD2.F32 R183, -RZ, R159.reuse.H0_H0 ;  /* 0x2000009fffb77230 */ /* 0x100fe40000004100 */
[----:B------:R-:W-:Y:S01]  /*1810*/  FMUL.FTZ R176, R0, R181 ;  /* 0x000000b500b07220 */ /* 0x000fe20000410000 */
[----:B------:R-:W-:Y:S01]  /*1820*/  FMUL.FTZ R179, R57, R158 ;  /* 0x0000009e39b37220 */ /* 0x000fe20000410000 */
[----:B------:R-:W-:Y:S01]  /*1830*/  FADD.FTZ R154, R155, R174 ;  /* 0x000000ae9b9a7221 */ /* 0x000fe20000010000 */
[----:B------:R-:W-:Y:S01]  /*1840*/  FFMA.FTZ R153, R175, R174, R152 ;  /* 0x000000aeaf997223 */ /* 0x000fe20000010098 */
[----:B------:R-:W-:-:S02]  /*1850*/  HADD2.F32 R206, -RZ, R159.H1_H1 ;  /* 0x3000009fffce7230 */ /* 0x000fc40000004100 */
[----:B------:R-:W-:Y:S01]  /*1860*/  FMUL.FTZ R181, R0, R205 ;  /* 0x000000cd00b57220 */ /* 0x000fe20000410000 */
[----:B------:R-:W-:Y:S01]  /*1870*/  FADD.FTZ R207, -R200, R207 ;  /* 0x000000cfc8cf7221 */ /* 0x000fe20000010100 */
        /* <DEDUP_REMOVED lines=19> */
.L_x_9784:
[----:B------:R-:W-:Y:S05]  /*19b0*/  BSYNC.RECONVERGENT B2 ;  /* 0x0000000000027941 */ /* 0x000fea0003800200 */
.L_x_9783:
        /* <DEDUP_REMOVED lines=12> */
[--C-:B--2---:R-:W-:Y:S02]  /*1a80*/  HADD2.F32 R189, -RZ, R153.reuse.H0_H0 ;  /* 0x20000099ffbd7230 */ /* 0x104fe40000004100 */
[----:B------:R-:W-:Y:S02]  /*1a90*/  HADD2.F32 R153, -RZ, R153.H1_H1 ;  /* 0x30000099ff997230 */ /* 0x000fe40000004100 */
[--C-:B------:R-:W-:Y:S02]  /*1aa0*/  HADD2.F32 R167, -RZ, R152.reuse.H0_H0 ;  /* 0x20000098ffa77230 */ /* 0x100fe40000004100 */
[C---:B0-----:R-:W-:Y:S01]  /*1ab0*/  FADD.FTZ R185, -R200.reuse, R189 ;  /* 0x000000bdc8b97221 */ /* 0x041fe20000010100 */
[----:B------:R-:W-:Y:S02]  /*1ac0*/  HADD2.F32 R187, -RZ, R152.H1_H1 ;  /* 0x30000098ffbb7230 */ /* 0x000fe40000004100 */
[----:B------:R-:W-:Y:S01]  /*1ad0*/  FADD.FTZ R189, -R200, R153 ;  /* 0x00000099c8bd7221 */ /* 0x000fe20000010100 */
[----:B------:R-:W-:-:S02]  /*1ae0*/  HADD2.F32 R195, -RZ, R155.H0_H0 ;  /* 0x2000009bffc37230 */ /* 0x000fc40000004100 */
[C---:B------:R-:W-:Y:S01]  /*1af0*/  FADD.FTZ R167, -R200.reuse, R167 ;  /* 0x000000a7c8a77221 */ /* 0x040fe20000010100 */
[--C-:B---3--:R-:W-:Y:S02]  /*1b00*/  HADD2.F32 R153, -RZ, R156.reuse.H0_H0 ;  /* 0x2000009cff997230 */ /* 0x108fe40000004100 */
[----:B------:R-:W-:Y:S01]  /*1b10*/  FADD.FTZ R187, -R200, R187 ;  /* 0x000000bbc8bb7221 */ /* 0x000fe20000010100 */
[----:B------:R-:W-:Y:S02]  /*1b20*/  HADD2.F32 R155, -RZ, R155.H1_H1 ;  /* 0x3000009bff9b7230 */ /* 0x000fe40000004100 */
[C---:B-----5:R-:W-:Y:S01]  /*1b30*/  FMUL.FTZ R186, R0.reuse, R189 ;  /* 0x000000bd00ba7220 */ /* 0x060fe20000410000 */
[----:B------:R-:W-:Y:S02]  /*1b40*/  HADD2.F32 R152, -RZ, R157.H1_H1 ;  /* 0x3000009dff987230 */ /* 0x000fe40000004100 */
[----:B------:R-:W-:Y:S01]  /*1b50*/  FMUL.FTZ R167, R0, R167 ;  /* 0x000000a700a77220 */ /* 0x000fe20000410000 */
[----:B------:R-:W-:-:S02]  /*1b60*/  HADD2.F32 R156, -RZ, R156.H1_H1 ;  /* 0x3000009cff9c7230 */ /* 0x000fc40000004100 */
[----:B------:R-:W-:Y:S01]  /*1b70*/  FMUL.FTZ R184, R60, R153 ;  /* 0x000000993cb87220 */ /* 0x000fe20000410000 */
[----:B------:R-:W-:Y:S01]  /*1b80*/  FADD.FTZ R205, -R200, R155 ;  /* 0x0000009bc8cd7221 */ /* 0x000fe20000010100 */
[----:B------:R-:W-:Y:S02]  /*1b90*/  HADD2.F32 R155, -RZ, R157.H0_H0 ;  /* 0x2000009dff9b7230 */ /* 0x000fe40000004100 */
[C---:B------:R-:W-:Y:S01]  /*1ba0*/  FMUL.FTZ R182, R0.reuse, R187 ;  /* 0x000000bb00b67220 */ /* 0x040fe20000410000 */
[----:B------:R-:W-:Y:S01]  /*1bb0*/  FMUL.FTZ R185, R0, R185 ;  /* 0x000000b900b97220 */ /* 0x000fe20000410000 */
        /* <DEDUP_REMOVED lines=17> */
[C---:B------:R-:W-:Y:S01]  /*1cd0*/  FADD.FTZ R191, -R200.reuse, R191 ;  /* 0x000000bfc8bf7221 */ /* 0x040fe20000010100 */
[----:B------:R-:W-:Y:S01]  /*1ce0*/  FADD.FTZ R154, R155, R188 ;  /* 0x000000bc9b9a7221 */ /* 0x000fe20000010000 */
[----:B------:R-:W-:Y:S01]  /*1cf0*/  FFMA.FTZ R153, R185, R188, R152 ;  /* 0x000000bcb9997223 */ /* 0x000fe20000010098 */
[----:B------:R-:W-:Y:S01]  /*1d00*/  FADD.FTZ R193, -R200, R193 ;  /* 0x000000c1c8c17221 */ /* 0x000fe20000010100 */
[----:B------:R-:W-:-:S02]  /*1d10*/  HADD2.F32 R158, -RZ, R158.H1_H1 ;  /* 0x3000009eff9e7230 */ /* 0x000fc40000004100 */
        /* <DEDUP_REMOVED lines=31> */
.L_x_9778:
        /* <DEDUP_REMOVED lines=28> */
.L_x_9785:
[----:B------:R-:W-:Y:S05]  /*20d0*/  BSYNC.RECONVERGENT B0 ;  /* 0x0000000000007941 */ /* 0x000fea0003800200 */
.L_x_9777:
        /* <DEDUP_REMOVED lines=21> */
.L_x_9827:
        /* <DEDUP_REMOVED lines=99> */
.L_x_9791:
        /* <DEDUP_REMOVED lines=23> */
[----:B------:R-:W-:Y:S01]  /*29d0*/  @P2 F2FP.F16.F32.PACK_AB R152, RZ, R93 ;  /* 0x0000005dff98223e */ /* 0x000fe200000000ff */
[----:B------:R-:W-:Y:S01]  /*29e0*/  FFMA.FTZ R93, R9, R159, R200 ;  /* 0x0000009f095d7223 */ /* 0x000fe200000100c8 */
[----:B-1----:R-:W-:Y:S02]  /*29f0*/  @P2 FMUL.FTZ R92, R204, R153 ;  /* 0x00000099cc5c2220 */ /* 0x002fe40000410000 */
[----:B------:R-:W1:Y:S01]  /*2a00*/  @P2 LDC R94, c[0x0][0x40c] ;  /* 0x00010300ff5e2b82 */ /* 0x000e620000000800 */
[----:B------:R-:W-:-:S02]  /*2a10*/  FADD.FTZ R93, R12, -R93 ;  /* 0x8000005d0c5d7221 */ /* 0x000fc40000010000 */
[----:B------:R-:W-:Y:S02]  /*2a20*/  @P2 F2FP.F16.F32.PACK_AB R95, RZ, R92 ;  /* 0x0000005cff5f223e */ /* 0x000fe400000000ff */
        /* <DEDUP_REMOVED lines=16> */
[----:B------:R-:W-:Y:S01]  /*2b30*/  @P2 F2FP.F16.F32.PACK_AB R153, RZ, R92 ;  /* 0x0000005cff99223e */ /* 0x000fe200000000ff */
[----:B-1----:R-:W-:-:S03]  /*2b40*/  @P2 FMUL.FTZ R92, R207, R94 ;  /* 0x0000005ecf5c2220 */ /* 0x002fc60000410000 */
[----:B------:R-:W-:Y:S01]  /*2b50*/  @P2 F2FP.F16.F32.PACK_AB R197, RZ, R93 ;  /* 0x0000005dffc5223e */ /* 0x000fe200000000ff */
[----:B------:R-:W-:Y:S01]  /*2b60*/  FADD.FTZ R93, R21, -R214 ;  /* 0x800000d6155d7221 */ /* 0x000fe20000010000 */
[----:B------:R-:W-:Y:S02]  /*2b70*/  @P2 F2FP.F16.F32.PACK_AB R155, RZ, R92 ;  /* 0x0000005cff9b223e */ /* 0x000fe400000000ff */
[----:B------:R-:W-:Y:S01]  /*2b80*/  F2FP.F16.F32.PACK_AB R92, R205, R204 ;  /* 0x000000cccd5c723e */ /* 0x000fe200000000ff */
[----:B---3--:R-:W-:Y:S01]  /*2b90*/  @P2 FMUL.FTZ R94, R209, R212 ;  /* 0x000000d4d15e2220 */ /* 0x008fe20000410000 */
[----:B------:R-:W-:Y:S01]  /*2ba0*/  FMUL.FTZ R204, R0, R93 ;  /* 0x0000005d00cc7220 */ /* 0x000fe20000410000 */
[----:B------:R-:W-:Y:S02]  /*2bb0*/  @P2 PRMT R97, R153, 0x7610, R97 ;  /* 0x0000761099612816 */ /* 0x000fe40000000061 */
[----:B------:R-:W-:Y:S02]  /*2bc0*/  @P2 PRMT R98, R197, 0x7610, R98 ;  /* 0x00007610c5622816 */ /* 0x000fe40000000062 */
[----:B------:R-:W-:Y:S01]  /*2bd0*/  @P2 F2FP.F16.F32.PACK_AB R201, RZ, R94 ;  /* 0x0000005effc9223e */ /* 0x000fe200000000ff */
[----:B----4-:R-:W-:Y:S01]  /*2be0*/  @P2 FMUL.FTZ R203, R210, R211 ;  /* 0x000000d3d2cb2220 */ /* 0x010fe20000410000 */
[----:B------:R-:W-:-:S02]  /*2bf0*/  FSEL R205, R204, RZ, P0 ;  /* 0x000000ffcccd7208 */ /* 0x000fc40000000000 */
        /* <DEDUP_REMOVED lines=12> */
.L_x_9790:
        /* <DEDUP_REMOVED lines=16> */
[-C--:B------:R-:W-:Y:S01]  /*2dc0*/  @P0 FFMA.FTZ R209, R13, R159.reuse, R200 ;  /* 0x0000009f0dd10223 */ /* 0x080fe200000100c8 */
[----:B------:R-:W-:Y:S01]  /*2dd0*/  @P0 FADD.FTZ R152, R8, -R155 ;  /* 0x8000009b08980221 */ /* 0x000fe20000010000 */
[----:B------:R-:W-:Y:S02]  /*2de0*/  HADD2.F32 R155, -RZ, R132.H1_H1 ;  /* 0x30000084ff9b7230 */ /* 0x000fe40000004100 */
[----:B------:R-:W-:Y:S01]  /*2df0*/  @P0 FADD.FTZ R206, R11, -R206 ;  /* 0x800000ce0bce0221 */ /* 0x000fe20000010000 */
[----:B------:R-:W2:Y:S01]  /*2e00*/  @P2 LDC R210, c[0x0][0x40c] ;  /* 0x00010300ffd22b82 */ /* 0x000ea20000000800 */
[----:B------:R-:W-:Y:S01]  /*2e10*/  @P0 FFMA.FTZ R153, R0, R152, R153 ;  /* 0x0000009800990223 */ /* 0x000fe20000010099 */
[----:B------:R-:W-:Y:S01]  /*2e20*/  @P0 FADD.FTZ R203, R12, -R203 ;  /* 0x800000cb0ccb0221 */ /* 0x000fe20000010000 */
[----:B------:R-:W-:Y:S01]  /*2e30*/  @P0 FFMA.FTZ R155, R0, R206, R155 ;  /* 0x000000ce009b0223 */ /* 0x000fe2000001009b */
[-CC-:B------:R-:W-:Y:S01]  /*2e40*/  @P0 FFMA.FTZ R211, R19, R159.reuse, R200.reuse ;  /* 0x0000009f13d30223 */ /* 0x180fe200000100c8 */
        /* <DEDUP_REMOVED lines=46> */
.L_x_9793:
[----:B------:R-:W-:Y:S01]  /*3130*/  ISETP.GT.AND P0, PT, R2, RZ, PT ;  /* 0x000000ff0200720c */ /* 0x000fe20003f04270 */
[----:B------:R-:W-:Y:S01]  /*3140*/  @P1 FFMA.FTZ R95, R3, R159, R200 ;  /* 0x0000009f035f1223 */ /* 0x000fe200000100c8 */
[--C-:B------:R-:W-:Y:S01]  /*3150*/  HADD2.F32 R93, -RZ, R132.reuse.H0_H0 ;  /* 0x20000084ff5d7230 */ /* 0x100fe20000004100 */
[----:B------:R-:W0:Y:S01]  /*3160*/  @P2 LDC R152, c[0x0][0x40c] ;  /* 0x00010300ff982b82 */ /* 0x000e220000000800 */
[----:B------:R-:W-:Y:S02]  /*3170*/  HADD2.F32 R94, -RZ, R132.H1_H1 ;  /* 0x30000084ff5e7230 */ /* 0x000fe40000004100 */
[----:B------:R-:W-:Y:S01]  /*3180*/  @P1 FADD.FTZ R95, R8, -R95 ;  /* 0x8000005f085f1221 */ /* 0x000fe20000010000 */
[--C-:B------:R-:W-:Y:S02]  /*3190*/  HADD2.F32 R155, -RZ, R133.reuse.H0_H0 ;  /* 0x20000085ff9b7230 */ /* 0x100fe40000004100 */
[----:B------:R-:W-:Y:S02]  /*31a0*/  HADD2.F32 R201, -RZ, R133.H1_H1 ;  /* 0x30000085ffc97230 */ /* 0x000fe40000004100 */
[----:B------:R-:W-:Y:S01]  /*31b0*/  @P1 FFMA.FTZ R93, R0, R95, R93 ;  /* 0x0000005f005d1223 */ /* 0x000fe2000001005d */
[--C-:B------:R-:W-:Y:S01]  /*31c0*/  HADD2.F32 R205, -RZ, R134.reuse.H0_H0 ;  /* 0x20000086ffcd7230 */ /* 0x100fe20000004100 */
[----:B------:R-:W1:Y:S01]  /*31d0*/  @P2 LDC R95, c[0x0][0x40c] ;  /* 0x00010300ff5f2b82 */ /* 0x000e620000000800 */
[----:B------:R-:W-:-:S02]  /*31e0*/  HADD2.F32 R206, -RZ, R134.H1_H1 ;  /* 0x30000086ffce7230 */ /* 0x000fc40000004100 */
[-CC-:B------:R-:W-:Y:S01]  /*31f0*/  @P0 FFMA.FTZ R92, R6, R159.reuse, R200.reuse ;  /* 0x0000009f065c0223 */ /* 0x180fe200000100c8 */
[-CC-:B------:R-:W-:Y:S01]  /*3200*/  @P0 FFMA.FTZ R204, R10, R159.reuse, R200.reuse ;  /* 0x0000009f0acc0223 */ /* 0x180fe200000100c8 */
[-CC-:B------:R-:W-:Y:S01]  /*3210*/  @P0 FFMA.FTZ R197, R13, R159.reuse, R200.reuse ;  /* 0x0000009f0dc50223 */ /* 0x180fe200000100c8 */
[----:B------:R-:W-:Y:S01]  /*3220*/  @P0 FFMA.FTZ R214, R16, R159, R200 ;  /* 0x0000009f10d60223 */ /* 0x000fe200000100c8 */
[----:B------:R-:W-:Y:S01]  /*3230*/  @P0 FADD.FTZ R153, R11, -R92 ;  /* 0x8000005c0b990221 */ /* 0x000fe20000010000 */
[----:B------:R-:W-:Y:S01]  /*3240*/  @P0 FADD.FTZ R204, R15, -R204 ;  /* 0x800000cc0fcc0221 */ /* 0x000fe20000010000 */
[----:B------:R-:W2:Y:S01]  /*3250*/  @P2 LDC R92, c[0x0][0x40c] ;  /* 0x00010300ff5c2b82 */ /* 0x000ea20000000800 */
[----:B------:R-:W-:Y:S01]  /*3260*/  @P0 FADD.FTZ R210, R14, -R197 ;  /* 0x800000c50ed20221 */ /* 0x000fe20000010000 */
[C---:B------:R-:W-:Y:S01]  /*3270*/  @P0 FFMA.FTZ R94, R0.reuse, R153, R94 ;  /* 0x00000099005e0223 */ /* 0x040fe2000001005e */
[----:B------:R-:W-:Y:S01]  /*3280*/  @P0 FFMA.FTZ R153, R9, R159, R200 ;  /* 0x0000009f09990223 */ /* 0x000fe200000100c8 */
[----:B------:R-:W-:Y:S01]  /*3290*/  @P0 FFMA.FTZ R201, R0, R204, R201 ;  /* 0x000000cc00c90223 */ /* 0x000fe200000100c9 */
[----:B------:R-:W-:-:S02]  /*32a0*/  HADD2.F32 R209, -RZ, R135.H0_H0 ;  /* 0x20000087ffd17230 */ /* 0x000fc40000004100 */
[----:B------:R-:W-:Y:S01]  /*32b0*/  @P0 FADD.FTZ R197, R17, -R214 ;  /* 0x800000d611c50221 */ /* 0x000fe20000010000 */
[----:B------:R-:W-:Y:S01]  /*32c0*/  @P0 FADD.FTZ R153, R12, -R153 ;  /* 0x800000990c990221 */ /* 0x000fe20000010000 */
[----:B------:R-:W3:Y:S01]  /*32d0*/  @P2 LDC R208, c[0x0][0x40c] ;  /* 0x00010300ffd02b82 */ /* 0x000ee20000000800 */
[--C-:B------:R-:W-:Y:S01]  /*32e0*/  @P0 FFMA.FTZ R204, R20, R159, R200.reuse ;  /* 0x0000009f14cc0223 */ /* 0x100fe200000100c8 */
[C---:B------:R-:W-:Y:S01]  /*32f0*/  @P0 FFMA.FTZ R205, R0.reuse, R210, R205 ;  /* 0x000000d200cd0223 */ /* 0x040fe200000100cd */
[C---:B------:R-:W-:Y:S01]  /*3300*/  @P0 FFMA.FTZ R155, R0.reuse, R153, R155 ;  /* 0x00000099009b0223 */ /* 0x040fe2000001009b */
[----:B------:R-:W-:Y:S01]  /*3310*/  @P0 FFMA.FTZ R153, R19, R159, R200 ;  /* 0x0000009f13990223 */ /* 0x000fe200000100c8 */
[----:B------:R-:W-:Y:S02]  /*3320*/  HADD2.F32 R210, -RZ, R135.H1_H1 ;  /* 0x30000087ffd27230 */ /* 0x000fe40000004100 */
[----:B------:R-:W-:Y:S01]  /*3330*/  @P0 FFMA.FTZ R206, R0, R197, R206 ;  /* 0x000000c500ce0223 */ /* 0x000fe200000100ce */
[----:B------:R-:W-:Y:S01]  /*3340*/  @P0 FADD.FTZ R203, R21, -R204 ;  /* 0x800000cc15cb0221 */ /* 0x000fe20000010000 */
        /* <DEDUP_REMOVED lines=18> */
[----:B------:R-:W-:-:S02]  /*3470*/  F2FP.F16.F32.PACK_AB R92, R94, R93 ;  /* 0x0000005d5e5c723e */ /* 0x000fc400000000ff */
[----:B------:R-:W-:Y:S02]  /*3480*/  F2FP.F16.F32.PACK_AB R93, R201, R155 ;  /* 0x0000009bc95d723e */ /* 0x000fe400000000ff */
[----:B------:R-:W-:Y:S01]  /*3490*/  @P2 F2FP.F16.F32.PACK_AB R204, RZ, R95 ;  /* 0x0000005fffcc223e */ /* 0x000fe200000000ff */
[----:B0-----:R-:W-:Y:S01]  /*34a0*/  @P2 FMUL.FTZ R208, R209, R216 ;  /* 0x000000d8d1d02220 */ /* 0x001fe20000410000 */
[----:B------:R-:W-:Y:S02]  /*34b0*/  F2FP.F16.F32.PACK_AB R94, R206, R205 ;  /* 0x000000cdce5e723e */ /* 0x000fe400000000ff */
[----:B------:R-:W-:Y:S02]  /*34c0*/  @P2 PRMT R98, R204, 0x7610, R98 ;  /* 0x00007610cc622816 */ /* 0x000fe40000000062 */
[----:B------:R-:W-:Y:S02]  /*34d0*/  @P2 F2FP.F16.F32.PACK_AB R208, RZ, R208 ;  /* 0x000000d0ffd0223e */ /* 0x000fe400000000ff */
[----:B------:R-:W-:Y:S01]  /*34e0*/  F2FP.F16.F32.PACK_AB R95, R210, R209 ;  /* 0x000000d1d25f723e */ /* 0x000fe200000000ff */
[----:B-1----:R-:W-:Y:S01]  /*34f0*/  @P2 FMUL.FTZ R207, R206, R207 ;  /* 0x000000cfcecf2220 */ /* 0x002fe20000410000 */
[----:B------:R-:W-:-:S02]  /*3500*/  @P2 PRMT R99, R208, 0x7610, R99 ;  /* 0x00007610d0632816 */ /* 0x000fc40000000063 */
[----:B------:R-:W-:Y:S02]  /*3510*/  @P2 PRMT R96, R96, 0x5410, R153 ;  /* 0x0000541060602816 */ /* 0x000fe40000000099 */
[----:B------:R-:W-:Y:S02]  /*3520*/  @P2 F2FP.F16.F32.PACK_AB R207, RZ, R207 ;  /* 0x000000cfffcf223e */ /* 0x000fe400000000ff */
[----:B------:R-:W-:Y:S01]  /*3530*/  @P2 PRMT R97, R97, 0x5410, R203 ;  /* 0x0000541061612816 */ /* 0x000fe200000000cb */
[----:B--2---:R-:W-:Y:S01]  /*3540*/  @P2 FMUL.FTZ R211, R210, R211 ;  /* 0x000000d3d2d32220 */ /* 0x004fe20000410000 */
[----:B------:R-:W-:-:S04]  /*3550*/  @P2 PRMT R98, R98, 0x5410, R207 ;  /* 0x0000541062622816 */ /* 0x000fc800000000cf */
[----:B------:R-:W-:-:S04]  /*3560*/  @P2 F2FP.F16.F32.PACK_AB R211, RZ, R211 ;  /* 0x000000d3ffd3223e */ /* 0x000fc800000000ff */
[----:B------:R-:W-:-:S07]  /*3570*/  @P2 PRMT R99, R99, 0x5410, R211 ;  /* 0x0000541063632816 */ /* 0x000fce00000000d3 */
.L_x_9792:
[----:B------:R-:W-:Y:S05]  /*3580*/  BSYNC.RECONVERGENT B2 ;  /* 0x0000000000027941 */ /* 0x000fea0003800200 */
.L_x_9789:
        /* <DEDUP_REMOVED lines=10> */
.L_x_9788:
[----:B------:R-:W-:Y:S05]  /*3630*/  BSYNC.RECONVERGENT B0 ;  /* 0x0000000000007941 */ /* 0x000fea0003800200 */
.L_x_9787:
        /* <DEDUP_REMOVED lines=16> */
[--C-:B------:R-:W-:Y:S01]  /*3740*/  HADD2.F32 R201, -RZ, R138.reuse.H0_H0 ;  /* 0x2000008affc97230 */ /* 0x100fe20000004100 */
[----:B------:R-:W0:Y:S01]  /*3750*/  @P2 LDC R206, c[0x0][0x40c] ;  /* 0x00010300ffce2b82 */ /* 0x000e220000000800 */
[----:B------:R-:W-:-:S02]  /*3760*/  HADD2.F32 R203, -RZ, R138.H1_H1 ;  /* 0x3000008affcb7230 */ /* 0x000fc40000004100 */
[--C-:B------:R-:W-:Y:S02]  /*3770*/  HADD2.F32 R207, -RZ, R139.reuse.H1_H1 ;  /* 0x3000008bffcf7230 */ /* 0x100fe40000004100 */
[-CC-:B------:R-:W-:Y:S01]  /*3780*/  @P1 FFMA.FTZ R95, R23, R159.reuse, R200.reuse ;  /* 0x0000009f175f1223 */ /* 0x180fe200000100c8 */
[-CC-:B------:R-:W-:Y:S01]  /*3790*/  @P1 FFMA.FTZ R92, R22, R159.reuse, R200.reuse ;  /* 0x0000009f165c1223 */ /* 0x180fe200000100c8 */
[-C--:B------:R-:W-:Y:S01]  /*37a0*/  @P1 FFMA.FTZ R197, R29, R159.reuse, R200 ;  /* 0x0000009f1dc51223 */ /* 0x080fe200000100c8 */
[----:B------:R-:W-:Y:S01]  /*37b0*/  HADD2.F32 R205, -RZ, R139.H0_H0 ;  /* 0x2000008bffcd7230 */ /* 0x000fe20000004100 */
[----:B------:R-:W2:Y:S01]  /*37c0*/  @P2 LDC R210, c[0x0][0x40c] ;  /* 0x00010300ffd22b82 */ /* 0x000ea20000000800 */
[----:B------:R-:W-:Y:S01]  /*37d0*/  @P1 FADD.FTZ R95, R24, -R95 ;  /* 0x8000005f185f1221 */ /* 0x000fe20000010000 */
[----:B------:R-:W-:Y:S01]  /*37e0*/  @P1 FADD.FTZ R153, R27, -R92 ;  /* 0x8000005c1b991221 */ /* 0x000fe20000010000 */
[--C-:B------:R-:W-:Y:S01]  /*37f0*/  @P1 FFMA.FTZ R92, R26, R159, R200.reuse ;  /* 0x0000009f1a5c1223 */ /* 0x100fe200000100c8 */
        /* <DEDUP_REMOVED lines=9> */
[-CC-:B------:R-:W-:Y:S01]  /*3890*/  @P1 FFMA.FTZ R92, R160, R159.reuse, R200.reuse ;  /* 0x0000009fa05c1223 */ /* 0x180fe200000100c8 */
[----:B------:R-:W-:Y:S01]  /*38a0*/  @P1 FFMA.FTZ R201, R0, R152, R201 ;  /* 0x0000009800c91223 */ /* 0x000fe200000100c9 */
[--C-:B------:R-:W-:Y:S01]  /*38b0*/  @P1 FFMA.FTZ R152, R164, R159, R200.reuse ;  /* 0x0000009fa4981223 */ /* 0x100fe200000100c8 */
[----:B------:R-:W4:Y:S01]  /*38c0*/  @P2 LDC R208, c[0x0][0x40c] ;  /* 0x00010300ffd02b82 */ /* 0x000f220000000800 */
[----:B------:R-:W-:Y:S01]  /*38d0*/  @P1 FFMA.FTZ R153, R0, R95, R153 ;  /* 0x0000005f00991223 */ /* 0x000fe20000010099 */
[----:B------:R-:W-:Y:S01]  /*38e0*/  @P1 FFMA.FTZ R197, R163, R159, R200 ;  /* 0x0000009fa3c51223 */ /* 0x000fe200000100c8 */
[----:B------:R-:W-:Y:S01]  /*38f0*/  @P1 FADD.FTZ R95, R161, -R92 ;  /* 0x8000005ca15f1221 */ /* 0x000fe20000010000 */
[----:B-1----:R-:W-:Y:S01]  /*3900*/  @P2 FMUL.FTZ R92, R93, R204 ;  /* 0x000000cc5d5c2220 */ /* 0x002fe20000410000 */
[----:B------:R-:W-:Y:S01]  /*3910*/  @P1 FADD.FTZ R202, R165, -R152 ;  /* 0x80000098a5ca1221 */ /* 0x000fe20000010000 */
[----:B------:R-:W-:Y:S01]  /*3920*/  @P1 FADD.FTZ R154, R162, -R197 ;  /* 0x800000c5a29a1221 */ /* 0x000fe20000010000 */
[C---:B------:R-:W-:Y:S01]  /*3930*/  @P1 FFMA.FTZ R203, R0.reuse, R95, R203 ;  /* 0x0000005f00cb1223 */ /* 0x040fe200000100cb */
[----:B------:R-:W1:Y:S01]  /*3940*/  @P2 LDC R212, c[0x0][0x40c] ;  /* 0x00010300ffd42b82 */ /* 0x000e620000000800 */
[C---:B------:R-:W-:Y:S01]  /*3950*/  @P1 FFMA.FTZ R207, R0.reuse, R202, R207 ;  /* 0x000000ca00cf1223 */ /* 0x040fe200000100cf */
[----:B------:R-:W-:Y:S01]  /*3960*/  @P2 F2FP.F16.F32.PACK_AB R95, RZ, R92 ;  /* 0x0000005cff5f223e */ /* 0x000fe200000000ff */
[----:B------:R-:W-:Y:S01]  /*3970*/  @P1 FFMA.FTZ R205, R0, R154, R205 ;  /* 0x0000009a00cd1223 */ /* 0x000fe200000100cd */
[----:B0-----:R-:W-:Y:S01]  /*3980*/  @P2 FMUL.FTZ R92, R153, R206 ;  /* 0x000000ce995c2220 */ /* 0x001fe20000410000 */
[----:B--2---:R-:W-:Y:S01]  /*3990*/  @P2 FMUL.FTZ R202, R201, R210 ;  /* 0x000000d2c9ca2220 */ /* 0x004fe20000410000 */
        /* <DEDUP_REMOVED lines=27> */
.L_x_9798:
        /* <DEDUP_REMOVED lines=66> */
.L_x_9797:
        /* <DEDUP_REMOVED lines=27> */
[----:B------:R-:W-:Y:S01]  /*4120*/  @P2 F2FP.F16.F32.PACK_AB R152, RZ, R93 ;  /* 0x0000005dff98223e */ /* 0x000fe200000000ff */
[----:B------:R-:W-:Y:S01]  /*4130*/  FFMA.FTZ R93, R25, R159, R200 ;  /* 0x0000009f195d7223 */ /* 0x000fe200000100c8 */
[----:B-1----:R-:W-:Y:S02]  /*4140*/  @P2 FMUL.FTZ R92, R202, R95 ;  /* 0x0000005fca5c2220 */ /* 0x002fe40000410000 */
[----:B------:R-:W1:Y:S01]  /*4150*/  @P2 LDC R210, c[0x0][0x40c] ;  /* 0x00010300ffd22b82 */ /* 0x000e620000000800 */
[----:B------:R-:W-:-:S02]  /*4160*/  FADD.FTZ R93, R28, -R93 ;  /* 0x8000005d1c5d7221 */ /* 0x000fc40000010000 */
        /* <DEDUP_REMOVED lines=26> */
[----:B------:R-:W-:-:S02]  /*4310*/  F2FP.F16.F32.PACK_AB R93, R205, R204 ;  /* 0x000000cccd5d723e */ /* 0x000fc400000000ff */
[----:B------:R-:W-:Y:S02]  /*4320*/  @P2 PRMT R96, R96, 0x5410, R152 ;  /* 0x0000541060602816 */ /* 0x000fe40000000098 */
[----:B------:R-:W-:Y:S01]  /*4330*/  @P2 F2FP.F16.F32.PACK_AB R197, RZ, R94 ;  /* 0x0000005effc5223e */ /* 0x000fe200000000ff */
[----:B--2---:R-:W-:Y:S01]  /*4340*/  @P2 FMUL.FTZ R201, R208, R209 ;  /* 0x000000d1d0c92220 */ /* 0x004fe20000410000 */
[----:B------:R-:W-:Y:S02]  /*4350*/  FSEL R203, R202, RZ, P1 ;  /* 0x000000ffcacb7208 */ /* 0x000fe40000800000 */
[----:B------:R-:W-:Y:S02]  /*4360*/  F2FP.F16.F32.PACK_AB R94, R207, R206 ;  /* 0x000000cecf5e723e */ /* 0x000fe400000000ff */
[----:B------:R-:W-:Y:S02]  /*4370*/  @P2 F2FP.F16.F32.PACK_AB R201, RZ, R201 ;  /* 0x000000c9ffc9223e */ /* 0x000fe400000000ff */
        /* <DEDUP_REMOVED lines=9> */
.L_x_9800:
        /* <DEDUP_REMOVED lines=72> */
.L_x_9799:
[----:B------:R-:W-:Y:S05]  /*4890*/  BSYNC.RECONVERGENT B2 ;  /* 0x0000000000027941 */ /* 0x000fea0003800200 */
.L_x_9796:
        /* <DEDUP_REMOVED lines=8> */
.L_x_9795:
[----:B------:R-:W-:Y:S05]  /*4920*/  BSYNC.RECONVERGENT B0 ;  /* 0x0000000000007941 */ /* 0x000fea0003800200 */
.L_x_9794:
        /* <DEDUP_REMOVED lines=81> */
.L_x_9805:
        /* <DEDUP_REMOVED lines=66> */
.L_x_9804:
        /* <DEDUP_REMOVED lines=74> */
.L_x_9807:
        /* <DEDUP_REMOVED lines=72> */
.L_x_9806:
[----:B------:R-:W-:Y:S05]  /*5b80*/  BSYNC.RECONVERGENT B2 ;  /* 0x0000000000027941 */ /* 0x000fea0003800200 */
.L_x_9803:
        /* <DEDUP_REMOVED lines=8> */
.L_x_9802:
[----:B------:R-:W-:Y:S05]  /*5c10*/  BSYNC.RECONVERGENT B0 ;  /* 0x0000000000007941 */ /* 0x000fea0003800200 */
.L_x_9801:
        /* <DEDUP_REMOVED lines=13> */
[----:B0-23--:R-:W-:Y:S02]  /*5cf0*/  HADD2.F32 R93, -RZ, R32.H0_H0 ;  /* 0x20000020ff5d7230 */ /* 0x00dfe40000004100 */
[--C-:B------:R-:W-:Y:S02]  /*5d00*/  HADD2.F32 R153, -RZ, R33.reuse.H0_H0 ;  /* 0x20000021ff997230 */ /* 0x100fe40000004100 */
[----:B------:R-:W-:Y:S02]  /*5d10*/  HADD2.F32 R94, -RZ, R33.H1_H1 ;  /* 0x30000021ff5e7230 */ /* 0x000fe40000004100 */
[--C-:B------:R-:W-:Y:S01]  /*5d20*/  HADD2.F32 R201, -RZ, R35.reuse.H0_H0 ;  /* 0x20000023ffc97230 */ /* 0x100fe20000004100 */
        /* <DEDUP_REMOVED lines=14> */
[----:B------:R-:W-:-:S02]  /*5e10*/  HADD2.F32 R159, -RZ, R34.H0_H0 ;  /* 0x20000022ff9f7230 */ /* 0x000fc40000004100 */
[----:B------:R-:W-:Y:S01]  /*5e20*/  @P1 FFMA.FTZ R93, R0, R95, R93 ;  /* 0x0000005f005d1223 */ /* 0x000fe2000001005d */
[----:B------:R-:W-:Y:S02]  /*5e30*/  HADD2.F32 R95, -RZ, R32.H1_H1 ;  /* 0x30000020ff5f7230 */ /* 0x000fe40000004100 */
[----:B------:R-:W-:Y:S01]  /*5e40*/  @P1 FADD.FTZ R155, R189, -R152 ;  /* 0x80000098bd9b1221 */ /* 0x000fe20000010000 */
[----:B------:R-:W3:Y:S01]  /*5e50*/  @P2 LDC R200, c[0x0][0x40c] ;  /* 0x00010300ffc82b82 */ /* 0x000ee20000000800 */
[----:B------:R-:W-:Y:S01]  /*5e60*/  @P1 FADD.FTZ R152, R190, -R197 ;  /* 0x800000c5be981221 */ /* 0x000fe20000010000 */
[C---:B------:R-:W-:Y:S01]  /*5e70*/  @P1 FFMA.FTZ R153, R0.reuse, R92, R153 ;  /* 0x0000005c00991223 */ /* 0x040fe20000010099 */
[C---:B------:R-:W-:Y:S01]  /*5e80*/  @P1 FFMA.FTZ R95, R0.reuse, R2, R95 ;  /* 0x00000002005f1223 */ /* 0x040fe2000001005f */
[----:B------:R-:W-:Y:S02]  /*5e90*/  HADD2.F32 R197, -RZ, R34.H1_H1 ;  /* 0x30000022ffc57230 */ /* 0x000fe40000004100 */
[----:B------:R-:W-:Y:S01]  /*5ea0*/  @P1 FFMA.FTZ R159, R0, R152, R159 ;  /* 0x00000098009f1223 */ /* 0x000fe2000001009f */
[----:B------:R-:W-:Y:S01]  /*5eb0*/  @P1 FADD.FTZ R154, R193, -R154 ;  /* 0x8000009ac19a1221 */ /* 0x000fe20000010000 */
[----:B------:R-:W-:Y:S01]  /*5ec0*/  @P1 FADD.FTZ R205, R196, -R205 ;  /* 0x800000cdc4cd1221 */ /* 0x000fe20000010000 */
[----:B------:R-:W4:Y:S01]  /*5ed0*/  @P2 LDC R207, c[0x0][0x40c] ;  /* 0x00010300ffcf2b82 */ /* 0x000f220000000800 */
[----:B------:R-:W-:Y:S01]  /*5ee0*/  @P1 FADD.FTZ R152, R194, -R203 ;  /* 0x800000cbc2981221 */ /* 0x000fe20000010000 */
[----:B-1----:R-:W-:Y:S01]  /*5ef0*/  @P2 FMUL.FTZ R92, R95, R202 ;  /* 0x000000ca5f5c2220 */ /* 0x002fe20000410000 */
        /* <DEDUP_REMOVED lines=35> */
.L_x_9812:
        /* <DEDUP_REMOVED lines=66> */
.L_x_9811:
        /* <DEDUP_REMOVED lines=41> */
[----:B------:R-:W-:Y:S01]  /*67e0*/  @P2 F2FP.F16.F32.PACK_AB R0, RZ, R92 ;  /* 0x0000005cff00223e */ /* 0x000fe200000000ff */
[----:B------:R-:W1:Y:S01]  /*67f0*/  @P2 LDC R209, c[0x0][0x40c] ;  /* 0x00010300ffd12b82 */ /* 0x000e620000000800 */
[----:B------:R-:W-:Y:S01]  /*6800*/  FSEL R204, R152, RZ, P1 ;  /* 0x000000ff98cc7208 */ /* 0x000fe20000800000 */
[----:B--2---:R-:W-:Y:S01]  /*6810*/  @P2 FMUL.FTZ R92, R201, R154 ;  /* 0x0000009ac95c2220 */ /* 0x004fe20000410000 */
[----:B------:R-:W-:Y:S02]  /*6820*/  FSEL R205, R153, RZ, P1 ;  /* 0x000000ff99cd7208 */ /* 0x000fe40000800000 */
[----:B------:R-:W-:Y:S02]  /*6830*/  @P2 F2FP.F16.F32.PACK_AB R2, RZ, R2 ;  /* 0x00000002ff02223e */ /* 0x000fe400000000ff */
[----:B------:R-:W-:Y:S01]  /*6840*/  @P2 F2FP.F16.F32.PACK_AB R95, RZ, R92 ;  /* 0x0000005cff5f223e */ /* 0x000fe200000000ff */
[----:B------:R-:W2:Y:S01]  /*6850*/  @P2 LDC R208, c[0x0][0x40c] ;  /* 0x00010300ffd02b82 */ /* 0x000ea20000000800 */
[----:B---3--:R-:W-:Y:S01]  /*6860*/  @P2 FMUL.FTZ R94, R203, R206 ;  /* 0x000000cecb5e2220 */ /* 0x008fe20000410000 */
[----:B------:R-:W-:-:S02]  /*6870*/  @P2 PRMT R96, R2, 0x7610, R96 ;  /* 0x0000761002602816 */ /* 0x000fc40000000060 */
[----:B------:R-:W-:Y:S02]  /*6880*/  @P2 PRMT R97, R95, 0x7610, R97 ;  /* 0x000076105f612816 */ /* 0x000fe40000000061 */
[----:B------:R-:W-:Y:S01]  /*6890*/  @P2 F2FP.F16.F32.PACK_AB R153, RZ, R94 ;  /* 0x0000005eff99223e */ /* 0x000fe200000000ff */
[----:B0-----:R-:W-:Y:S01]  /*68a0*/  @P2 FMUL.FTZ R93, R202, R207 ;  /* 0x000000cfca5d2220 */ /* 0x001fe20000410000 */
[----:B------:R-:W-:Y:S02]  /*68b0*/  @P2 PRMT R96, R96, 0x5410, R0 ;  /* 0x0000541060602816 */ /* 0x000fe40000000000 */
[----:B------:R-:W-:Y:S02]  /*68c0*/  FSEL R0, R159, RZ, P1 ;  /* 0x000000ff9f007208 */ /* 0x000fe40000800000 */
        /* <DEDUP_REMOVED lines=18> */
.L_x_9814:
        /* <DEDUP_REMOVED lines=42> */
[----:B------:R-:W-:-:S02]  /*6c90*/  @P2 F2FP.F16.F32.PACK_AB R153, RZ, R153 ;  /* 0x00000099ff99223e */ /* 0x000fc400000000ff */
[----:B------:R-:W-:Y:S01]  /*6ca0*/  @P2 F2FP.F16.F32.PACK_AB R159, RZ, R159 ;  /* 0x0000009fff9f223e */ /* 0x000fe200000000ff */
[----:B------:R-:W2:Y:S01]  /*6cb0*/  @P2 LDC R208, c[0x0][0x40c] ;  /* 0x00010300ffd02b82 */ /* 0x000ea20000000800 */
[----:B---3--:R-:W-:Y:S01]  /*6cc0*/  @P2 FMUL.FTZ R205, R205, R210 ;  /* 0x000000d2cdcd2220 */ /* 0x008fe20000410000 */
[----:B------:R-:W-:Y:S02]  /*6cd0*/  @P2 F2FP.F16.F32.PACK_AB R201, RZ, R201 ;  /* 0x000000c9ffc9223e */ /* 0x000fe400000000ff */
[----:B------:R-:W-:Y:S02]  /*6ce0*/  @P2 PRMT R96, R153, 0x7610, R96 ;  /* 0x0000761099602816 */ /* 0x000fe40000000060 */
[----:B------:R-:W-:Y:S02]  /*6cf0*/  @P2 F2FP.F16.F32.PACK_AB R205, RZ, R205 ;  /* 0x000000cdffcd223e */ /* 0x000fe400000000ff */
[----:B------:R-:W3:Y:S01]  /*6d00*/  @P2 LDC R209, c[0x0][0x40c] ;  /* 0x00010300ffd12b82 */ /* 0x000ee20000000800 */
[----:B0-----:R-:W-:Y:S01]  /*6d10*/  @P2 FMUL.FTZ R155, R155, R152 ;  /* 0x000000989b9b2220 */ /* 0x001fe20000410000 */
[----:B------:R-:W-:-:S02]  /*6d20*/  @P2 PRMT R97, R159, 0x7610, R97 ;  /* 0x000076109f612816 */ /* 0x000fc40000000061 */
[----:B------:R-:W-:Y:S02]  /*6d30*/  @P2 PRMT R98, R201, 0x7610, R98 ;  /* 0x00007610c9622816 */ /* 0x000fe40000000062 */
[----:B------:R-:W-:Y:S01]  /*6d40*/  @P2 F2FP.F16.F32.PACK_AB R155, RZ, R155 ;  /* 0x0000009bff9b223e */ /* 0x000fe200000000ff */
[----:B-1----:R-:W-:Y:S01]  /*6d50*/  @P2 FMUL.FTZ R197, R197, R200 ;  /* 0x000000c8c5c52220 */ /* 0x002fe20000410000 */
[----:B------:R-:W-:Y:S02]  /*6d60*/  @P2 PRMT R99, R205, 0x7610, R99 ;  /* 0x00007610cd632816 */ /* 0x000fe40000000063 */
[----:B------:R-:W-:Y:S02]  /*6d70*/  @P2 PRMT R96, R96, 0x5410, R155 ;  /* 0x0000541060602816 */ /* 0x000fe4000000009b */
[----:B------:R-:W-:Y:S01]  /*6d80*/  @P2 F2FP.F16.F32.PACK_AB R197, RZ, R197 ;  /* 0x000000c5ffc5223e */ /* 0x000fe200000000ff */
[----:B--2---:R-:W-:-:S03]  /*6d90*/  @P2 FMUL.FTZ R203, R203, R208 ;  /* 0x000000d0cbcb2220 */ /* 0x004fc60000410000 */
[----:B------:R-:W-:Y:S02]  /*6da0*/  @P2 PRMT R97, R97, 0x5410, R197 ;  /* 0x0000541061612816 */ /* 0x000fe400000000c5 */
[----:B------:R-:W-:Y:S01]  /*6db0*/  @P2 F2FP.F16.F32.PACK_AB R203, RZ, R203 ;  /* 0x000000cbffcb223e */ /* 0x000fe200000000ff */
[----:B---3--:R-:W-:-:S03]  /*6dc0*/  @P2 FMUL.FTZ R0, R0, R209 ;  /* 0x000000d100002220 */ /* 0x008fc60000410000 */
[----:B------:R-:W-:Y:S02]  /*6dd0*/  @P2 PRMT R98, R98, 0x5410, R203 ;  /* 0x0000541062622816 */ /* 0x000fe400000000cb */
[----:B------:R-:W-:-:S04]  /*6de0*/  @P2 F2FP.F16.F32.PACK_AB R0, RZ, R0 ;  /* 0x00000000ff00223e */ /* 0x000fc800000000ff */
[----:B------:R-:W-:-:S07]  /*6df0*/  @P2 PRMT R99, R99, 0x5410, R0 ;  /* 0x0000541063632816 */ /* 0x000fce0000000000 */
.L_x_9813:
[----:B------:R-:W-:Y:S05]  /*6e00*/  BSYNC.RECONVERGENT B2 ;  /* 0x0000000000027941 */ /* 0x000fea0003800200 */
.L_x_9810:
[----:B------:R-:W0:Y:S08]  /*6e10*/  @P0 LDC.64 R154, c[0x0][0x478] ;  /* 0x00011e00ff9a0b82 */ /* 0x000e300000000a00 */
[----:B------:R-:W1:Y:S01]  /*6e20*/  @P2 LDC.64 R152, c[0x0][0x468] ;  /* 0x00011a00ff982b82 */ /* 0x000e620000000a00 */
[----:B0-----:R-:W-:-:S05]  /*6e30*/  @P0 IMAD.WIDE.U32 R154, R199, 0x10, R154 ;  /* 0x00000010c79a0825 */ /* 0x001fca00078e009a */
[----:B------:R4:W-:Y:S01]  /*6e40*/  @P0 STG.E.128 desc[UR6][R154.64], R92 ;  /* 0x0000005c9a000986 */ /* 0x0009e2000c101d06 */
[----:B-1----:R-:W-:-:S05]  /*6e50*/  @P2 IMAD.WIDE.U32 R152, R157, 0x10, R152 ;  /* 0x000000109d982825 */ /* 0x002fca00078e0098 */
[----:B------:R4:W-:Y:S02]  /*6e60*/  @P2 STG.E.128 desc[UR6][R152.64], R96 ;  /* 0x0000006098002986 */ /* 0x0009e4000c101d06 */
.L_x_9809:
[----:B------:R-:W-:Y:S05]  /*6e70*/  BSYNC.RECONVERGENT B0 ;  /* 0x0000000000007941 */ /* 0x000fea0003800200 */
.L_x_9808:
[----:B0-234-:R-:W0:Y:S02]  /*6e80*/  LDC.64 R152, c[0x0][0x380] ;  /* 0x0000e000ff987b82 */ /* 0x01de240000000a00 */
[----:B0-----:R-:W-:-:S04]  /*6e90*/  LEA R4, R152, R4, 0x2 ;  /* 0x0000000498047211 */ /* 0x001fc800078e10ff */
[----:B------:R-:W-:-:S13]  /*6ea0*/  ISETP.GE.AND P0, PT, R4, R153, PT ;  /* 0x000000990400720c */ /* 0x000fda0003f06270 */
[----:B------:R-:W-:Y:S05]  /*6eb0*/  @!P0 BRA `(.L_x_9815) ;  /* 0xffffff9800148947 */ /* 0x000fea000383ffff */
.L_x_9776:
[----:B------:R-:W-:Y:S05]  /*6ec0*/  BSYNC B1 ;  /* 0x0000000000017941 */ /* 0x000fea0003800000 */
.L_x_9775:
        /* <DEDUP_REMOVED lines=210> */
[----:B0-----:R-:W-:Y:S02]  /*7bf0*/  @P3 MOV R2, R40 ;  /* 0x0000002800023202 */ /* 0x001fe40000000f00 */
[----:B------:R-:W-:Y:S02]  /*7c00*/  @P3 MOV R3, R47 ;  /* 0x0000002f00033202 */ /* 0x000fe40000000f00 */
[----:B------:R-:W-:-:S03]  /*7c10*/  @P3 IADD3 R40, P4, PT, R40, 0x200, RZ ;  /* 0x0000020028283810 */ /* 0x000fc60007f9e0ff */
        /* <DEDUP_REMOVED lines=43> */
.L_x_9786:
        /* <DEDUP_REMOVED lines=8> */
.L_x_9817:
[----:B------:R-:W-:Y:S05]  /*7f50*/  BSYNC B0 ;  /* 0x0000000000007941 */ /* 0x000fea0003800000 */
.L_x_9816:
        /* <DEDUP_REMOVED lines=8> */
.L_x_9818:
[----:B------:R-:W-:-:S05]  /*7fe0*/  FADD.FTZ R152, R152, R203 ;  /* 0x000000cb98987221 */ /* 0x000fca0000010000 */
[----:B------:R-:W-:Y:S01]  /*7ff0*/  MOV R205, R152 ;  /* 0x0000009800cd7202 */ /* 0x000fe20000000f00 */
[----:B------:R-:W-:Y:S01]  /*8000*/  HFMA2 R204, -RZ, RZ, 0, 1.1920928955078125e-07 ;  /* 0x00000002ffcc7431 */ /* 0x000fe200000001ff */
[----:B------:R-:W-:-:S07]  /*8010*/  MOV R153, R201 ;  /* 0x000000c900997202 */ /* 0x000fce0000000f00 */
[----:B------:R-:W-:Y:S05]  /*8020*/  WARPSYNC.COLLECTIVE R200, `(.L_x_9819) ;  /* 0x00000000c8087348 */ /* 0x000fea0003c00000 */
[----:B------:R0:W1:Y:S02]  /*8030*/  SHFL.BFLY P0, R201, R205, R204, R207 ;  /* 0x0c0000cccdc97389 */ /* 0x00006400000000cf */
[----:B01----:R-:W-:Y:S05]  /*8040*/  ENDCOLLECTIVE ;  /* 0x000000000000791b */ /* 0x003fea0003800000 */
.L_x_9819:
[----:B------:R-:W-:-:S05]  /*8050*/  FADD.FTZ R153, R153, R202 ;  /* 0x000000ca99997221 */ /* 0x000fca0000010000 */
[----:B------:R-:W-:Y:S02]  /*8060*/  MOV R205, R153 ;  /* 0x0000009900cd7202 */ /* 0x000fe40000000f00 */
[----:B------:R-:W-:-:S07]  /*8070*/  MOV R155, R201 ;  /* 0x000000c9009b7202 */ /* 0x000fce0000000f00 */
[----:B------:R-:W-:Y:S05]  /*8080*/  WARPSYNC.COLLECTIVE R200, `(.L_x_9820) ;  /* 0x00000000c8087348 */ /* 0x000fea0003c00000 */
[----:B------:R0:W1:Y:S02]  /*8090*/  SHFL.BFLY P0, R201, R205, R204, R207 ;  /* 0x0c0000cccdc97389 */ /* 0x00006400000000cf */
[----:B01----:R-:W-:Y:S05]  /*80a0*/  ENDCOLLECTIVE ;  /* 0x000000000000791b */ /* 0x003fea0003800000 */
.L_x_9820:
[----:B------:R-:W-:-:S05]  /*80b0*/  FADD.FTZ R155, R152, R155 ;  /* 0x0000009b989b7221 */ /* 0x000fca0000010000 */
[----:B------:R-:W-:Y:S01]  /*80c0*/  MOV R205, R155 ;  /* 0x0000009b00cd7202 */ /* 0x000fe20000000f00 */
[----:B------:R-:W-:Y:S01]  /*80d0*/  HFMA2 R204, -RZ, RZ, 0, 2.384185791015625e-07 ;  /* 0x00000004ffcc7431 */ /* 0x000fe200000001ff */
[----:B------:R-:W-:-:S07]  /*80e0*/  MOV R154, R201 ;  /* 0x000000c9009a7202 */ /* 0x000fce0000000f00 */
[----:B------:R-:W-:Y:S05]  /*80f0*/  WARPSYNC.COLLECTIVE R200, `(.L_x_9821) ;  /* 0x00000000c8087348 */ /* 0x000fea0003c00000 */
[----:B------:R0:W1:Y:S02]  /*8100*/  SHFL.BFLY P0, R201, R205, R204, R207 ;  /* 0x0c0000cccdc97389 */ /* 0x00006400000000cf */
[----:B01----:R-:W-:Y:S05]  /*8110*/  ENDCOLLECTIVE ;  /* 0x000000000000791b */ /* 0x003fea0003800000 */
.L_x_9821:
[----:B------:R-:W-:-:S05]  /*8120*/  FADD.FTZ R154, R153, R154 ;  /* 0x0000009a999a7221 */ /* 0x000fca0000010000 */
[----:B------:R-:W-:Y:S02]  /*8130*/  MOV R205, R154 ;  /* 0x0000009a00cd7202 */ /* 0x000fe40000000f00 */
[----:B------:R-:W-:-:S07]  /*8140*/  MOV R156, R201 ;  /* 0x000000c9009c7202 */ /* 0x000fce0000000f00 */
[----:B------:R-:W-:Y:S05]  /*8150*/  WARPSYNC.COLLECTIVE R200, `(.L_x_9822) ;  /* 0x00000000c8087348 */ /* 0x000fea0003c00000 */
[----:B------:R0:W1:Y:S02]  /*8160*/  SHFL.BFLY P0, R201, R205, R204, R207 ;  /* 0x0c0000cccdc97389 */ /* 0x00006400000000cf */
[----:B01----:R-:W-:Y:S05]  /*8170*/  ENDCOLLECTIVE ;  /* 0x000000000000791b */ /* 0x003fea0003800000 */
.L_x_9822:
[----:B------:R-:W-:-:S05]  /*8180*/  FADD.FTZ R156, R155, R156 ;  /* 0x0000009c9b9c7221 */ /* 0x000fca0000010000 */
[----:B------:R-:W-:Y:S01]  /*8190*/  MOV R205, R156 ;  /* 0x0000009c00cd7202 */ /* 0x000fe20000000f00 */
[----:B------:R-:W-:Y:S01]  /*81a0*/  HFMA2 R204, -RZ, RZ, 0, 4.76837158203125e-07 ;  /* 0x00000008ffcc7431 */ /* 0x000fe200000001ff */
[----:B------:R-:W-:-:S07]  /*81b0*/  MOV R157, R201 ;  /* 0x000000c9009d7202 */ /* 0x000fce0000000f00 */
[----:B------:R-:W-:Y:S05]  /*81c0*/  WARPSYNC.COLLECTIVE R200, `(.L_x_9823) ;  /* 0x00000000c8087348 */ /* 0x000fea0003c00000 */
[----:B------:R0:W1:Y:S02]  /*81d0*/  SHFL.BFLY P0, R201, R205, R204, R207 ;  /* 0x0c0000cccdc97389 */ /* 0x00006400000000cf */
[----:B01----:R-:W-:Y:S05]  /*81e0*/  ENDCOLLECTIVE ;  /* 0x000000000000791b */ /* 0x003fea0003800000 */
.L_x_9823:
[----:B------:R-:W-:-:S05]  /*81f0*/  FADD.FTZ R157, R154, R157 ;  /* 0x0000009d9a9d7221 */ /* 0x000fca0000010000 */
[----:B------:R-:W-:Y:S02]  /*8200*/  MOV R205, R157 ;  /* 0x0000009d00cd7202 */ /* 0x000fe40000000f00 */
[----:B------:R-:W-:-:S07]  /*8210*/  MOV R159, R201 ;  /* 0x000000c9009f7202 */ /* 0x000fce0000000f00 */
[----:B------:R-:W-:Y:S05]  /*8220*/  WARPSYNC.COLLECTIVE R200, `(.L_x_9824) ;  /* 0x00000000c8087348 */ /* 0x000fea0003c00000 */
[----:B------:R0:W1:Y:S02]  /*8230*/  SHFL.BFLY P0, R201, R205, R204, R207 ;  /* 0x0c0000cccdc97389 */ /* 0x00006400000000cf */
[----:B01----:R-:W-:Y:S05]  /*8240*/  ENDCOLLECTIVE ;  /* 0x000000000000791b */ /* 0x003fea0003800000 */
.L_x_9824:
[----:B------:R-:W-:-:S05]  /*8250*/  FADD.FTZ R159, R156, R159 ;  /* 0x0000009f9c9f7221 */ /* 0x000fca0000010000 */
[----:B------:R-:W-:Y:S01]  /*8260*/  MOV R205, R159 ;  /* 0x0000009f00cd7202 */ /* 0x000fe20000000f00 */
[----:B------:R-:W-:Y:S01]  /*8270*/  HFMA2 R204, -RZ, RZ, 0, 9.5367431640625e-07 ;  /* 0x00000010ffcc7431 */ /* 0x000fe200000001ff */
[----:B------:R-:W-:-:S07]  /*8280*/  MOV R158, R201 ;  /* 0x000000c9009e7202 */ /* 0x000fce0000000f00 */
[----:B------:R-:W-:Y:S05]  /*8290*/  WARPSYNC.COLLECTIVE R200, `(.L_x_9825) ;  /* 0x00000000c8087348 */ /* 0x000fea0003c00000 */
[----:B------:R0:W1:Y:S02]  /*82a0*/  SHFL.BFLY P0, R201, R205, R204, R207 ;  /* 0x0c0000cccdc97389 */ /* 0x00006400000000cf */
[----:B01----:R-:W-:Y:S05]  /*82b0*/  ENDCOLLECTIVE ;  /* 0x000000000000791b */ /* 0x003fea0003800000 */
.L_x_9825:
[----:B------:R-:W-:-:S05]  /*82c0*/  FADD.FTZ R158, R157, R158 ;  /* 0x0000009e9d9e7221 */ /* 0x000fca0000010000 */
[----:B------:R-:W-:Y:S02]  /*82d0*/  MOV R205, R158 ;  /* 0x0000009e00cd7202 */ /* 0x000fe40000000f00 */
[----:B------:R-:W-:-:S07]  /*82e0*/  MOV R152, R201 ;  /* 0x000000c900987202 */ /* 0x000fce0000000f00 */
[----:B------:R-:W-:Y:S05]  /*82f0*/  WARPSYNC.COLLECTIVE R200, `(.L_x_9826) ;  /* 0x00000000c8087348 */ /* 0x000fea0003c00000 */
[----:B------:R0:W1:Y:S02]  /*8300*/  SHFL.BFLY P0, R201, R205, R204, R207 ;  /* 0x0c0000cccdc97389 */ /* 0x00006400000000cf */
[----:B01----:R-:W-:Y:S05]  /*8310*/  ENDCOLLECTIVE ;  /* 0x000000000000791b */ /* 0x003fea0003800000 */
.L_x_9826:
[----:B------:R-:W-:Y:S01]  /*8320*/  MOV R153, R201 ;  /* 0x000000c900997202 */ /* 0x000fe20000000f00 */
[----:B------:R-:W-:Y:S06]  /*8330*/  BRA `(.L_x_9827) ;  /* 0xffffff9c00bc7947 */ /* 0x000fec000383ffff */
.L_x_9828:
        /* <DEDUP_REMOVED lines=12> */
.L_x_20048:


//--------------------- .text._ZN10layer_norm13ln_bwd_kernelINS_13Kernel_traitsIf6__halfS2_S2_fjLj1024ELj1ELj4ELj1ELj16ENS_18Kernel_traits_baseILj1024EfS2_S2_S2_fjLj128EEEEELb0ELb0ELb1ELb1EEEvNS_9BwdParamsE --------------------------
	.section	.text._ZN10layer_norm13ln_bwd_kernelINS_13Kernel_traitsIf6__halfS2_S2_fjLj1024ELj1ELj4ELj1ELj16ENS_18Kernel_traits_baseILj1024EfS2_S2_S2_fjLj128EEEEELb0ELb0ELb1ELb1EEEvNS_9BwdParamsE,"ax",@progbits
	.align	128
        .global         _ZN10layer_norm13ln_bwd_kernelINS_13Kernel_traitsIf6__halfS2_S2_fjLj1024ELj1ELj4ELj1ELj16ENS_18Kernel_traits_baseILj1024EfS2_S2_S2_fjLj128EEEEELb0ELb0ELb1ELb1EEEvNS_9BwdParamsE
        .type           _ZN10layer_norm13ln_bwd_kernelINS_13Kernel_traitsIf6__halfS2_S2_fjLj1024ELj1ELj4ELj1ELj16ENS_18Kernel_traits_baseILj1024EfS2_S2_S2_fjLj128EEEEELb0ELb0ELb1ELb1EEEvNS_9BwdParamsE,@function
        .size           _ZN10layer_norm13ln_bwd_kernelINS_13Kernel_traitsIf6__halfS2_S2_fjLj1024ELj1ELj4ELj1ELj16ENS_18Kernel_traits_baseILj1024EfS2_S2_S2_fjLj128EEEEELb0ELb0ELb1ELb1EEEvNS_9BwdParamsE,(.L_x_20049 - _ZN10layer_norm13ln_bwd_kernelINS_13Kernel_traitsIf6__halfS2_S2_fjLj1024ELj1ELj4ELj1ELj16ENS_18Kernel_traits_baseILj1024EfS2_S2_S2_fjLj128EEEEELb0ELb0ELb1ELb1EEEvNS_9BwdParamsE)
        .other          _ZN10layer_norm13ln_bwd_kernelINS_13Kernel_traitsIf6__halfS2_S2_fjLj1024ELj1ELj4ELj1ELj16ENS_18Kernel_traits_baseILj1024EfS2_S2_S2_fjLj128EEEEELb0ELb0ELb1ELb1EEEvNS_9BwdParamsE,@"STO_CUDA_ENTRY STV_DEFAULT"
_ZN10layer_norm13ln_bwd_kernelINS_13Kernel_traitsIf6__halfS2_S2_fjLj1024ELj1ELj4ELj1ELj16ENS_18Kernel_traits_baseILj1024EfS2_S2_S2_fjLj128EEEEELb0ELb0ELb1ELb1EEEvNS_9BwdParamsE:
.text._ZN10layer_norm13ln_bwd_kernelINS_13Kernel_traitsIf6__halfS2_S2_fjLj1024ELj1ELj4ELj1ELj16ENS_18Kernel_traits_baseILj1024EfS2_S2_S2_fjLj128EEEEELb0ELb0ELb1ELb1EEEvNS_9BwdParamsE:
        /* <DEDUP_REMOVED lines=62> */
.L_x_9855:
[----:B------:R-:W1:Y:S08]  /*03e0*/  LDC.64 R128, c[0x0][0x3f8] ;  /* 0x0000fe00ff807b82 */ /* 0x000e700000000a00 */
[----:B------:R-:W2:Y:S08]  /*03f0*/  LDC.64 R126, c[0x0][0x3c8] ;  /* 0x0000f200ff7e7b82 */ /* 0x000eb00000000a00 */
[----:B------:R-:W3:Y:S01]  /*0400*/  LDC.64 R124, c[0x0][0x3f0] ;  /* 0x0000fc00ff7c7b82 */ /* 0x000ee20000000a00 */
[----:B-1----:R-:W-:-:S06]  /*0410*/  IMAD.WIDE R128, R0, 0x4, R128 ;  /* 0x0000000400807825 */ /* 0x002fcc00078e0280 */
[----:B------:R-:W4:Y:S01]  /*0420*/  LDG.E R128, desc[UR6][R128.64] ;  /* 0x0000000680807981 */ /* 0x000f22000c1e1900 */
[----:B--2---:R-:W-:-:S05]  /*0430*/  IMAD.WIDE R126, R0, 0x4, R126 ;  /* 0x00000004007e7825 */ /* 0x004fca00078e027e */
[----:B0----5:R0:W5:Y:S01]  /*0440*/  LDG.E R2, desc[UR6][R126.64] ;  /* 0x000000067e027981 */ /* 0x021162000c1e1900 */
[----:B---3--:R-:W-:-:S05]  /*0450*/  IMAD.WIDE R124, R0, 0x4, R124 ;  /* 0x00000004007c7825 */ /* 0x008fca00078e027c */
[----:B------:R0:W5:Y:S01]  /*0460*/  LDG.E R187, desc[UR6][R124.64] ;  /* 0x000000067cbb7981 */ /* 0x000162000c1e1900 */
[----:B------:R-:W-:Y:S01]  /*0470*/  BSSY.RECONVERGENT B1, `(.L_x_9831) ;  /* 0x0000171000017945 */ /* 0x000fe20003800200 */
[----:B------:R-:W-:Y:S02]  /*0480*/  CS2R R196, SRZ ;  /* 0x0000000000c47805 */ /* 0x000fe4000001ff00 */
[----:B----4-:R-:W-:-:S13]  /*0490*/  ISETP.GE.AND P3, PT, R128, 0x1, PT ;  /* 0x000000018000780c */ /* 0x010fda0003f66270 */
[----:B0-----:R-:W-:Y:S05]  /*04a0*/  @!P3 BRA `(.L_x_9832) ;  /* 0x000000140060b947 */ /* 0x001fea0003800000 */
        /* <DEDUP_REMOVED lines=11> */
[----:B------:R-:W-:Y:S02]  /*0560*/  SHF.R.S32.HI R3, RZ, 0x1f, R0 ;  /* 0x0000001fff037819 */ /* 0x000fe40000011400 */
[----:B------:R-:W-:Y:S01]  /*0570*/  LEA R130, P0, R0, UR10, 0x2 ;  /* 0x0000000a00827c11 */ /* 0x000fe2000f8010ff */
[C---:B0-----:R-:W-:Y:S01]  /*0580*/  IMAD.WIDE.U32 R156, R169.reuse, 0x10, R132 ;  /* 0x00000010a99c7825 */ /* 0x041fe200078e0084 */
[C---:B------:R-:W-:Y:S02]  /*0590*/  IADD3 R171, PT, PT, R169.reuse, 0x20, RZ ;  /* 0x00000020a9ab7810 */ /* 0x040fe40007ffe0ff */
[C---:B------:R-:W-:Y:S02]  /*05a0*/  IADD3 R173, PT, PT, R169.reuse, 0x40, RZ ;  /* 0x00000040a9ad7810 */ /* 0x040fe40007ffe0ff */
[----:B------:R-:W-:-:S02]  /*05b0*/  IADD3 R175, PT, PT, R169, 0x60, RZ ;  /* 0x00000060a9af7810 */ /* 0x000fc40007ffe0ff */
[----:B------:R-:W-:Y:S01]  /*05c0*/  LEA.HI.X R131, R0, UR11, R3, 0x2, P0 ;  /* 0x0000000b00837c11 */ /* 0x000fe200080f1403 */
[--C-:B------:R-:W-:Y:S01]  /*05d0*/  IMAD.WIDE.U32 R152, R171, 0x10, R132.reuse ;  /* 0x00000010ab987825 */ /* 0x100fe200078e0084 */
[----:B------:R-:W-:Y:S01]  /*05e0*/  IADD3 R137, PT, PT, R127, 0x40, RZ ;  /* 0x000000407f897810 */ /* 0x000fe20007ffe0ff */
[----:B------:R-:W2:Y:S02]  /*05f0*/  LDG.E.128 R156, desc[UR6][R156.64] ;  /* 0x000000069c9c7981 */ /* 0x000ea4000c1e1d00 */
[--C-:B------:R-:W-:Y:S01]  /*0600*/  IMAD.WIDE.U32 R140, R173, 0x10, R132.reuse ;  /* 0x00000010ad8c7825 */ /* 0x100fe200078e0084 */
[----:B------:R-:W-:Y:S01]  /*0610*/  IADD3 R145, PT, PT, R127, 0x20, RZ ;  /* 0x000000207f917810 */ /* 0x000fe20007ffe0ff */
[----:B------:R0:W3:Y:S02]  /*0620*/  LDG.E R3, desc[UR6][R130.64] ;  /* 0x0000000682037981 */ /* 0x0000e4000c1e1900 */
[----:B------:R-:W-:Y:S02]  /*0630*/  IMAD.WIDE.U32 R132, R175, 0x10, R132 ;  /* 0x00000010af847825 */ /* 0x000fe400078e0084 */
[----:B------:R-:W4:Y:S02]  /*0640*/  LDG.E.128 R152, desc[UR6][R152.64] ;  /* 0x0000000698987981 */ /* 0x000f24000c1e1d00 */
[C-C-:B-1----:R-:W-:Y:S01]  /*0650*/  IMAD.WIDE.U32 R148, R127.reuse, 0x10, R124.reuse ;  /* 0x000000107f947825 */ /* 0x142fe200078e007c */
[----:B------:R-:W-:Y:S01]  /*0660*/  IADD3 R127, PT, PT, R127, 0x60, RZ ;  /* 0x000000607f7f7810 */ /* 0x000fe20007ffe0ff */
[----:B------:R-:W4:Y:S02]  /*0670*/  LDG.E.128 R132, desc[UR6][R132.64] ;  /* 0x0000000684847981 */ /* 0x000f24000c1e1d00 */
[----:B------:R-:W-:-:S02]  /*0680*/  IMAD.WIDE.U32 R136, R137, 0x10, R124 ;  /* 0x0000001089887825 */ /* 0x000fc400078e007c */
[----:B------:R-:W4:Y:S02]  /*0690*/  LDG.E.128 R148, desc[UR6][R148.64] ;  /* 0x0000000694947981 */ /* 0x000f24000c1e1d00 */
[--C-:B------:R-:W-:Y:S02]  /*06a0*/  IMAD.WIDE.U32 R144, R145, 0x10, R124.reuse ;  /* 0x0000001091907825 */ /* 0x100fe400078e007c */
[----:B------:R-:W4:Y:S02]  /*06b0*/  LDG.E.128 R140, desc[UR6][R140.64] ;  /* 0x000000068c8c7981 */ /* 0x000f24000c1e1d00 */
[----:B------:R-:W-:Y:S02]  /*06c0*/  IMAD.WIDE.U32 R124, R127, 0x10, R124 ;  /* 0x000000107f7c7825 */ /* 0x000fe400078e007c */
[----:B------:R-:W4:Y:S04]  /*06d0*/  LDG.E.128 R136, desc[UR6][R136.64] ;  /* 0x0000000688887981 */ /* 0x000f28000c1e1d00 */
        /* <DEDUP_REMOVED lines=16> */
[----:B------:R-:W5:Y:S01]  /*07e0*/  @P0 LDG.E.128 R116, desc[UR6][R162.64] ;  /* 0x00000006a2740981 */ /* 0x000f62000c1e1d00 */
[----:B------:R-:W-:-:S05]  /*07f0*/  @P0 IMAD.WIDE.U32 R166, R175, 0x10, R166 ;  /* 0x00000010afa60825 */ /* 0x000fca00078e00a6 */
[----:B------:R4:W5:Y:S01]  /*0800*/  @P0 LDG.E.128 R120, desc[UR6][R166.64] ;  /* 0x00000006a6780981 */ /* 0x000962000c1e1d00 */
[--C-:B--2---:R-:W-:Y:S02]  /*0810*/  HADD2.F32 R165, -RZ, R156.reuse.H0_H0 ;  /* 0x2000009cffa57230 */ /* 0x104fe40000004100 */
[----:B------:R-:W-:Y:S01]  /*0820*/  HADD2.F32 R156, -RZ, R156.H1_H1 ;  /* 0x3000009cff9c7230 */ /* 0x000fe20000004100 */
[----:B---3--:R-:W-:Y:S01]  /*0830*/  FSEL R225, R3, RZ, !P1 ;  /* 0x000000ff03e17208 */ /* 0x008fe20004800000 */
[----:B------:R-:W-:Y:S02]  /*0840*/  HADD2.F32 R174, -RZ, R158.H1_H1 ;  /* 0x3000009effae7230 */ /* 0x000fe40000004100 */
[--C-:B------:R-:W-:Y:S02]  /*0850*/  HADD2.F32 R168, -RZ, R157.reuse.H0_H0 ;  /* 0x2000009dffa87230 */ /* 0x100fe40000004100 */
[----:B------:R-:W-:Y:S02]  /*0860*/  HADD2.F32 R170, -RZ, R157.H1_H1 ;  /* 0x3000009dffaa7230 */ /* 0x000fe40000004100 */
[----:B----4-:R-:W-:-:S02]  /*0870*/  HADD2.F32 R166, -RZ, R154.H0_H0 ;  /* 0x2000009affa67230 */ /* 0x010fc40000004100 */
[--C-:B------:R-:W-:Y:S02]  /*0880*/  HADD2.F32 R199, -RZ, R133.reuse.H0_H0 ;  /* 0x20000085ffc77230 */ /* 0x100fe40000004100 */
[----:B------:R-:W-:Y:S02]  /*0890*/  HADD2.F32 R197, -RZ, R133.H1_H1 ;  /* 0x30000085ffc57230 */ /* 0x000fe40000004100 */
[C---:B------:R-:W-:Y:S01]  /*08a0*/  FADD.FTZ R133, -R225.reuse, R156 ;  /* 0x0000009ce1857221 */ /* 0x040fe20000010100 */
[----:B------:R-:W-:Y:S02]  /*08b0*/  HADD2.F32 R157, -RZ, R148.H0_H0 ;  /* 0x20000094ff9d7230 */ /* 0x000fe40000004100 */
[----:B------:R-:W-:Y:S01]  /*08c0*/  FADD.FTZ R3, -R225, R165 ;  /* 0x000000a5e1037221 */ /* 0x000fe20000010100 */
[----:B------:R-:W-:Y:S02]  /*08d0*/  HADD2.F32 R175, -RZ, R159.H0_H0 ;  /* 0x2000009fffaf7230 */ /* 0x000fe40000004100 */
[----:B------:R-:W-:-:S02]  /*08e0*/  HADD2.F32 R186, -RZ, R141.H0_H0 ;  /* 0x2000008dffba7230 */ /* 0x000fc40000004100 */
[----:B------:R-:W-:Y:S02]  /*08f0*/  HADD2.F32 R189, -RZ, R141.H1_H1 ;  /* 0x3000008dffbd7230 */ /* 0x000fe40000004100 */
[----:B------:R-:W-:Y:S02]  /*0900*/  HADD2.F32 R190, -RZ, R142.H0_H0 ;  /* 0x2000008effbe7230 */ /* 0x000fe40000004100 */
[--C-:B------:R-:W-:Y:S02]  /*0910*/  HADD2.F32 R131, -RZ, R137.reuse.H0_H0 ;  /* 0x20000089ff837230 */ /* 0x100fe40000004100 */
[----:B------:R-:W-:Y:S02]  /*0920*/  HADD2.F32 R130, -RZ, R137.H1_H1 ;  /* 0x30000089ff827230 */ /* 0x000fe40000004100 */
[C---:B------:R-:W-:Y:S01]  /*0930*/  FADD.FTZ R137, -R225.reuse, R174 ;  /* 0x000000aee1897221 */ /* 0x040fe20000010100 */
[----:B------:R-:W-:Y:S02]  /*0940*/  HADD2.F32 R164, -RZ, R148.H1_H1 ;  /* 0x30000094ffa47230 */ /* 0x000fe40000004100 */
[----:B------:R-:W-:Y:S01]  /*0950*/  FADD.FTZ R169, -R225, R168 ;  /* 0x000000a8e1a97221 */ /* 0x000fe20000010100 */
[----:B------:R-:W-:-:S02]  /*0960*/  HADD2.F32 R191, -RZ, R143.H0_H0 ;  /* 0x2000008fffbf7230 */ /* 0x000fc40000004100 */
[----:B-----5:R-:W-:Y:S01]  /*0970*/  FMUL.FTZ R174, R2, R133 ;  /* 0x0000008502ae7220 */ /* 0x020fe20000410000 */
[----:B------:R-:W-:Y:S02]  /*0980*/  HADD2.F32 R192, -RZ, R143.H1_H1 ;  /* 0x3000008fffc07230 */ /* 0x000fe40000004100 */
[C---:B------:R-:W-:Y:S01]  /*0990*/  FADD.FTZ R143, -R225.reuse, R166 ;  /* 0x000000a6e18f7221 */ /* 0x040fe20000010100 */
[--C-:B------:R-:W-:Y:S02]  /*09a0*/  HADD2.F32 R181, -RZ, R136.reuse.H0_H0 ;  /* 0x20000088ffb57230 */ /* 0x100fe40000004100 */
[----:B------:R-:W-:Y:S01]  /*09b0*/  FMUL.FTZ R166, R32, R157 ;  /* 0x0000009d20a67220 */ /* 0x000fe20000410000 */
[----:B------:R-:W-:Y:S02]  /*09c0*/  HADD2.F32 R176, -RZ, R136.H1_H1 ;  /* 0x30000088ffb07230 */ /* 0x000fe40000004100 */
[----:B------:R-:W-:Y:S01]  /*09d0*/  FADD.FTZ R165, -R225, R175 ;  /* 0x000000afe1a57221 */ /* 0x000fe20000010100 */
[----:B------:R-:W-:-:S02]  /*09e0*/  HADD2.F32 R136, -RZ, R132.H0_H0 ;  /* 0x20000084ff887230 */ /* 0x000fc40000004100 */
[C---:B------:R-:W-:Y:S01]  /*09f0*/  FADD.FTZ R213, -R225.reuse, R186 ;  /* 0x000000bae1d57221 */ /* 0x040fe20000010100 */
[----:B------:R-:W-:Y:S02]  /*0a00*/  HADD2.F32 R201, -RZ, R132.H1_H1 ;  /* 0x30000084ffc97230 */ /* 0x000fe40000004100 */
[C---:B------:R-:W-:Y:S01]  /*0a10*/  FADD.FTZ R215, -R225.reuse, R189 ;  /* 0x000000bde1d77221 */ /* 0x040fe20000010100 */
[----:B------:R-:W-:Y:S02]  /*0a20*/  HADD2.F32 R172, -RZ, R158.H0_H0 ;  /* 0x2000009effac7230 */ /* 0x000fe40000004100 */
[----:B------:R-:W-:Y:S01]  /*0a30*/  FADD.FTZ R217, -R225, R190 ;  /* 0x000000bee1d97221 */ /* 0x000fe20000010100 */
[----:B------:R-:W-:Y:S02]  /*0a40*/  HADD2.F32 R179, -RZ, R155.H0_H0 ;  /* 0x2000009bffb37230 */ /* 0x000fe40000004100 */
[----:B------:R-:W-:Y:S01]  /*0a50*/  FMUL.FTZ R3, R2, R3 ;  /* 0x0000000302037220 */ /* 0x000fe20000410000 */
[----:B------:R-:W-:-:S02]  /*0a60*/  HADD2.F32 R132, -RZ, R134.H0_H0 ;  /* 0x20000086ff847230 */ /* 0x000fc40000004100 */
[----:B------:R-:W-:Y:S02]  /*0a70*/  HADD2.F32 R195, -RZ, R134.H1_H1 ;  /* 0x30000086ffc37230 */ /* 0x000fe40000004100 */
[----:B------:R-:W-:Y:S01]  /*0a80*/  FMUL.FTZ R169, R2, R169 ;  /* 0x000000a902a97220 */ /* 0x000fe20000410000 */
[----:B------:R-:W-:Y:S02]  /*0a90*/  HADD2.F32 R177, -RZ, R159.H1_H1 ;  /* 0x3000009fffb17230 */ /* 0x000fe40000004100 */
[----:B------:R-:W-:Y:S01]  /*0aa0*/  FADD.FTZ R97, R97, R164 ;  /* 0x000000a461617221 */ /* 0x000fe20000010000 */
[----:B------:R-:W-:Y:S02]  /*0ab0*/  HADD2.F32 R163, -RZ, R149.H0_H0 ;  /* 0x20000095ffa37230 */ /* 0x000fe40000004100 */
[----:B------:R-:W-:Y:S01]  /*0ac0*/  FFMA.FTZ R37, R174, R164, R37 ;  /* 0x000000a4ae257223 */ /* 0x000fe20000010025 */
[--C-:B------:R-:W-:Y:S02]  /*0ad0*/  HADD2.F32 R134, -RZ, R135.reuse.H0_H0 ;  /* 0x20000087ff867230 */ /* 0x100fe40000004100 */
[----:B------:R-:W-:-:S02]  /*0ae0*/  HADD2.F32 R193, -RZ, R135.H1_H1 ;  /* 0x30000087ffc17230 */ /* 0x000fc40000004100 */
[----:B------:R-:W-:Y:S01]  /*0af0*/  FADD.FTZ R135, -R225, R170 ;  /* 0x000000aae1877221 */ /* 0x000fe20000010100 */
[--C-:B------:R-:W-:Y:S02]  /*0b00*/  HADD2.F32 R175, -RZ, R124.reuse.H0_H0 ;  /* 0x2000007cffaf7230 */ /* 0x100fe40000004100 */
[----:B------:R-:W-:Y:S02]  /*0b10*/  HADD2.F32 R186, -RZ, R124.H1_H1 ;  /* 0x3000007cffba7230 */ /* 0x000fe40000004100 */
[--C-:B------:R-:W-:Y:S02]  /*0b20*/  HADD2.F32 R189, -RZ, R125.reuse.H0_H0 ;  /* 0x2000007dffbd7230 */ /* 0x100fe40000004100 */
[----:B------:R-:W-:Y:S02]  /*0b30*/  HADD2.F32 R190, -RZ, R125.H1_H1 ;  /* 0x3000007dffbe7230 */ /* 0x000fe40000004100 */
[----:B------:R-:W-:Y:S01]  /*0b40*/  FMUL.FTZ R164, R33, R164 ;  /* 0x000000a421a47220 */ /* 0x000fe20000410000 */
[----:B------:R-:W-:-:S02]  /*0b50*/  HADD2.F32 R183, -RZ, R155.H1_H1 ;  /* 0x3000009bffb77230 */ /* 0x000fc40000004100 */
[--C-:B------:R-:W-:Y:S02]  /*0b60*/  HADD2.F32 R125, -RZ, R127.reuse.H0_H0 ;  /* 0x2000007fff7d7230 */ /* 0x100fe40000004100 */
[----:B------:R-:W-:Y:S02]  /*0b70*/  HADD2.F32 R124, -RZ, R127.H1_H1 ;  /* 0x3000007fff7c7230 */ /* 0x000fe40000004100 */
[----:B------:R-:W-:Y:S01]  /*0b80*/  FADD.FTZ R127, RZ, R166 ;  /* 0x000000a6ff7f7221 */ /* 0x000fe20000010000 */
[----:B------:R-:W-:Y:S02]  /*0b90*/  HADD2.F32 R161, -RZ, R150.H0_H0 ;  /* 0x20000096ffa17230 */ /* 0x000fe40000004100 */
[----:B------:R-:W-:Y:S01]  /*0ba0*/  FFMA.FTZ R133, R3, R166, RZ ;  /* 0x000000a603857223 */ /* 0x000fe200000100ff */
[--C-:B------:R-:W-:Y:S02]  /*0bb0*/  HADD2.F32 R159, -RZ, R151.reuse.H0_H0 ;  /* 0x20000097ff9f7230 */ /* 0x100fe40000004100 */
[----:B------:R-:W-:Y:S01]  /*0bc0*/  FADD.FTZ R167, -R225, R172 ;  /* 0x000000ace1a77221 */ /* 0x000fe20000010100 */
[----:B------:R-:W-:-:S02]  /*0bd0*/  HADD2.F32 R158, -RZ, R151.H1_H1 ;  /* 0x30000097ff9e7230 */ /* 0x000fc40000004100 */
[C---:B------:R-:W-:Y:S01]  /*0be0*/  FADD.FTZ R205, -R225.reuse, R179 ;  /* 0x000000b3e1cd7221 */ /* 0x040fe20000010100 */
[----:B------:R-:W-:Y:S02]  /*0bf0*/  HADD2.F32 R160, -RZ, R153.H0_H0 ;  /* 0x20000099ffa07230 */ /* 0x000fe40000004100 */
[----:B------:R-:W-:Y:S01]  /*0c00*/  FADD.FTZ R179, -R225, R132 ;  /* 0x00000084e1b37221 */ /* 0x000fe20000010100 */
[----:B------:R-:W-:Y:S02]  /*0c10*/  HADD2.F32 R162, -RZ, R149.H1_H1 ;  /* 0x30000095ffa27230 */ /* 0x000fe40000004100 */
[C---:B------:R-:W-:Y:S01]  /*0c20*/  FMUL.FTZ R172, R2.reuse, R135 ;  /* 0x0000008702ac7220 */ /* 0x040fe20000410000 */
[----:B------:R-:W-:Y:S02]  /*0c30*/  HADD2.F32 R150, -RZ, R150.H1_H1 ;  /* 0x30000096ff967230 */ /* 0x000fe40000004100 */
[----:B------:R-:W-:Y:S01]  /*0c40*/  FMUL.FTZ R170, R2, R137 ;  /* 0x0000008902aa7220 */ /* 0x000fe20000410000 */
[----:B------:R-:W-:-:S02]  /*0c50*/  HADD2.F32 R151, -RZ, R152.H0_H0 ;  /* 0x20000098ff977230 */ /* 0x000fc40000004100 */
[----:B------:R-:W-:Y:S01]  /*0c60*/  FADD.FTZ R98, R98, R163 ;  /* 0x000000a362627221 */ /* 0x000fe20000010000 */
[--C-:B------:R-:W-:Y:S02]  /*0c70*/  HADD2.F32 R173, -RZ, R139.reuse.H0_H0 ;  /* 0x2000008bffad7230 */ /* 0x100fe40000004100 */
[-C--:B------:R-:W-:Y:S01]  /*0c80*/  FFMA.FTZ R38, R169, R163.reuse, R38 ;  /* 0x000000a3a9267223 */ /* 0x080fe20000010026 */
[----:B------:R-:W-:Y:S02]  /*0c90*/  HADD2.F32 R180, -RZ, R139.H1_H1 ;  /* 0x3000008bffb47230 */ /* 0x000fe40000004100 */
[C---:B------:R-:W-:Y:S01]  /*0ca0*/  FADD.FTZ R139, -R225.reuse, R177 ;  /* 0x000000b1e18b7221 */ /* 0x040fe20000010100 */
[C---:B------:R-:W-:Y:S01]  /*0cb0*/  FADD.FTZ R207, -R225.reuse, R183 ;  /* 0x000000b7e1cf7221 */ /* 0x040fe20000010100 */
[----:B------:R-:W-:Y:S01]  /*0cc0*/  FADD.FTZ R177, -R225, R134 ;  /* 0x00000086e1b17221 */ /* 0x000fe20000010100 */
[----:B------:R-:W-:Y:S01]  /*0cd0*/  FMUL.FTZ R163, R34, R163 ;  /* 0x000000a322a37220 */ /* 0x000fe20000410000 */
[----:B------:R-:W-:Y:S01]  /*0ce0*/  FADD.FTZ R132, R127, R164 ;  /* 0x000000a47f847221 */ /* 0x000fe20000010000 */
[----:B------:R-:W-:-:S02]  /*0cf0*/  HADD2.F32 R153, -RZ, R153.H1_H1 ;  /* 0x30000099ff997230 */ /* 0x000fc40000004100 */
[----:B------:R-:W-:Y:S01]  /*0d00*/  FFMA.FTZ R134, R174, R164, R133 ;  /* 0x000000a4ae867223 */ /* 0x000fe20000010085 */
[----:B------:R-:W-:Y:S02]  /*0d10*/  HADD2.F32 R142, -RZ, R142.H1_H1 ;  /* 0x3000008eff8e7230 */ /* 0x000fe40000004100 */
[C---:B------:R-:W-:Y:S01]  /*0d20*/  FADD.FTZ R155, -R225.reuse, R160 ;  /* 0x000000a0e19b7221 */ /* 0x040fe20000010100 */
[----:B------:R-:W-:Y:S02]  /*0d30*/  HADD2.F32 R182, -RZ, R147.H1_H1 ;  /* 0x30000093ffb67230 */ /* 0x000fe40000004100 */
[----:B------:R-:W-:Y:S01]  /*0d40*/  FADD.FTZ R151, -R225, R151 ;  /* 0x00000097e1977221 */ /* 0x000fe20000010100 */
[----:B------:R-:W-:Y:S01]  /*0d50*/  FMUL.FTZ R167, R2, R167 ;  /* 0x000000a702a77220 */ /* 0x000fe20000410000 */
[----:B------:R-:W-:Y:S01]  /*0d60*/  FADD.FTZ R99, R99, R162 ;  /* 0x000000a263637221 */ /* 0x000fe20000010000 */
[----:B------:R-:W-:Y:S01]  /*0d70*/  FFMA.FTZ R39, R172, R162, R39 ;  /* 0x000000a2ac277223 */ /* 0x000fe20000010027 */
[----:B------:R-:W-:Y:S01]  /*0d80*/  FADD.FTZ R93, R93, R150 ;  /* 0x000000965d5d7221 */ /* 0x000fe20000010000 */
[-C--:B------:R-:W-:Y:S01]  /*0d90*/  FFMA.FTZ R41, R170, R150.reuse, R41 ;  /* 0x00000096aa297223 */ /* 0x080fe20000010029 */
[----:B------:R-:W-:Y:S01]  /*0da0*/  FMUL.FTZ R160, R29, R150 ;  /* 0x000000961da07220 */ /* 0x000fe20000410000 */
[----:B------:R-:W-:-:S02]  /*0db0*/  HADD2.F32 R154, -RZ, R154.H1_H1 ;  /* 0x3000009aff9a7230 */ /* 0x000fc40000004100 */
[----:B------:R-:W-:Y:S01]  /*0dc0*/  FMUL.FTZ R162, R35, R162 ;  /* 0x000000a223a27220 */ /* 0x000fe20000410000 */
[----:B------:R-:W-:Y:S01]  /*0dd0*/  FMUL.FTZ R150, R2, R207 ;  /* 0x000000cf02967220 */ /* 0x000fe20000410000 */
[----:B------:R-:W-:Y:S01]  /*0de0*/  FADD.FTZ R127, R132, R163 ;  /* 0x000000a3847f7221 */ /* 0x000fe20000010000 */
[--C-:B------:R-:W-:Y:S02]  /*0df0*/  HADD2.F32 R149, -RZ, R144.reuse.H0_H0 ;  /* 0x20000090ff957230 */ /* 0x100fe40000004100 */
[----:B------:R-:W-:Y:S01]  /*0e00*/  FFMA.FTZ R133, R169, R163, R134 ;  /* 0x000000a3a9857223 */ /* 0x000fe20000010086 */
[----:B------:R-:W-:Y:S02]  /*0e10*/  HADD2.F32 R148, -RZ, R144.H1_H1 ;  /* 0x30000090ff947230 */ /* 0x000fe40000004100 */
[----:B------:R-:W-:Y:S01]  /*0e20*/  FADD.FTZ R153, -R225, R153 ;  /* 0x00000099e1997221 */ /* 0x000fe20000010100 */
[--C-:B------:R-:W-:Y:S02]  /*0e30*/  HADD2.F32 R203, -RZ, R145.reuse.H0_H0 ;  /* 0x20000091ffcb7230 */ /* 0x100fe40000004100 */
[----:B------:R-:W-:Y:S01]  /*0e40*/  FADD.FTZ R96, R96, R157 ;  /* 0x0000009d60607221 */ /* 0x000fe20000010000 */
[----:B------:R-:W-:-:S02]  /*0e50*/  HADD2.F32 R184, -RZ, R145.H1_H1 ;  /* 0x30000091ffb87230 */ /* 0x000fc40000004100 */
[----:B------:R-:W-:Y:S01]  /*0e60*/  FFMA.FTZ R36, R3, R157, R36 ;  /* 0x0000009d03247223 */ /* 0x000fe20000010024 */
[----:B------:R-:W-:Y:S02]  /*0e70*/  HADD2.F32 R152, -RZ, R152.H1_H1 ;  /* 0x30000098ff987230 */ /* 0x000fe40000004100 */
[----:B------:R-:W-:Y:S01]  /*0e80*/  FADD.FTZ R219, -R225, R142 ;  /* 0x0000008ee1db7221 */ /* 0x000fe20000010100 */
[--C-:B------:R-:W-:Y:S02]  /*0e90*/  HADD2.F32 R145, -RZ, R146.reuse.H0_H0 ;  /* 0x20000092ff917230 */ /* 0x100fe40000004100 */
[----:B------:R-:W-:Y:S01]  /*0ea0*/  FADD.FTZ R92, R92, R161 ;  /* 0x000000a15c5c7221 */ /* 0x000fe20000010000 */
[----:B------:R-:W-:Y:S02]  /*0eb0*/  HADD2.F32 R144, -RZ, R146.H1_H1 ;  /* 0x30000092ff907230 */ /* 0x000fe40000004100 */
[----:B------:R-:W-:Y:S01]  /*0ec0*/  FFMA.FTZ R40, R167, R161, R40 ;  /* 0x000000a1a7287223 */ /* 0x000fe20000010028 */
[----:B------:R-:W-:-:S02]  /*0ed0*/  HADD2.F32 R185, -RZ, R147.H0_H0 ;  /* 0x20000093ffb97230 */ /* 0x000fc40000004100 */
[----:B------:R-:W-:Y:S01]  /*0ee0*/  FMUL.FTZ R157, R2, R151 ;  /* 0x00000097029d7220 */ /* 0x000fe20000410000 */
[--C-:B------:R-:W-:Y:S02]  /*0ef0*/  HADD2.F32 R146, -RZ, R140.reuse.H0_H0 ;  /* 0x2000008cff927230 */ /* 0x100fe40000004100 */
[----:B------:R-:W-:Y:S01]  /*0f00*/  FMUL.FTZ R161, R28, R161 ;  /* 0x000000a11ca17220 */ /* 0x000fe20000410000 */
[----:B------:R-:W-:Y:S01]  /*0f10*/  FMUL.FTZ R151, R2, R205 ;  /* 0x000000cd02977220 */ /* 0x000fe20000410000 */
[----:B------:R-:W-:Y:S01]  /*0f20*/  FADD.FTZ R87, R87, R182 ;  /* 0x000000b657577221 */ /* 0x000fe20000010000 */
[-C--:B------:R-:W-:Y:S01]  /*0f30*/  FFMA.FTZ R51, R150, R182.reuse, R51 ;  /* 0x000000b696337223 */ /* 0x080fe20000010033 */
[----:B------:R-:W-:Y:S01]  /*0f40*/  FMUL.FTZ R142, R23, R182 ;  /* 0x000000b6178e7220 */ /* 0x000fe20000410000 */
[----:B------:R-:W-:Y:S01]  /*0f50*/  FADD.FTZ R132, R127, R162 ;  /* 0x000000a27f847221 */ /* 0x000fe20000010000 */
[----:B------:R-:W-:Y:S01]  /*0f60*/  FADD.FTZ R147, -R225, R154 ;  /* 0x0000009ae1937221 */ /* 0x000fe20000010100 */
[----:B------:R-:W-:Y:S01]  /*0f70*/  FFMA.FTZ R182, R172, R162, R133 ;  /* 0x000000a2acb67223 */ /* 0x000fe20000010085 */
[----:B------:R-:W-:-:S02]  /*0f80*/  HADD2.F32 R140, -RZ, R140.H1_H1 ;  /* 0x3000008cff8c7230 */ /* 0x000fc40000004100 */
[C---:B------:R-:W-:Y:S01]  /*0f90*/  FMUL.FTZ R154, R2.reuse, R153 ;  /* 0x00000099029a7220 */ /* 0x040fe20000410000 */
[C---:B------:R-:W-:Y:S01]  /*0fa0*/  FADD.FTZ R141, -R225.reuse, R152 ;  /* 0x00000098e18d7221 */ /* 0x040fe20000010100 */
[C---:B------:R-:W-:Y:S01]  /*0fb0*/  FMUL.FTZ R165, R2.reuse, R165 ;  /* 0x000000a502a57220 */ /* 0x040fe20000410000 */
[----:B------:R-:W-:Y:S01]  /*0fc0*/  FMUL.FTZ R153, R2, R143 ;  /* 0x0000008f02997220 */ /* 0x000fe20000410000 */
        /* <DEDUP_REMOVED lines=43> */
[----:B------:R-:W-:Y:S01]  /*1280*/  FMUL.FTZ R155, R2, R155 ;  /* 0x0000009b029b7220 */ /* 0x000fe20000410000 */
[----:B------:R-:W-:-:S02]  /*1290*/  FFMA.FTZ R182, R156, R148, R181 ;  /* 0x000000949cb67223 */ /* 0x000fc400000100b5 */
[----:B------:R-:W-:Y:S02]  /*12a0*/  FADD.FTZ R127, R176, R147 ;  /* 0x00000093b07f7221 */ /* 0x000fe40000010000 */
[----:B------:R-:W-:Y:S01]  /*12b0*/  FFMA.FTZ R181, R155, R147, R182 ;  /* 0x000000939bb57223 */ /* 0x000fe200000100b6 */
[----:B------:R-:W-:Y:S01]  /*12c0*/  FADD.FTZ R84, R84, R145 ;  /* 0x0000009154547221 */ /* 0x000fe20000010000 */
[-C--:B------:R-:W-:Y:S01]  /*12d0*/  FFMA.FTZ R48, R153, R145.reuse, R48 ;  /* 0x0000009199307223 */ /* 0x080fe20000010030 */
[----:B------:R-:W-:Y:S01]  /*12e0*/  FMUL.FTZ R145, R20, R145 ;  /* 0x0000009114917220 */ /* 0x000fe20000410000 */
[----:B------:R-:W-:Y:S01]  /*12f0*/  FADD.FTZ R182, R127, R146 ;  /* 0x000000927fb67221 */ /* 0x000fe20000010000 */
[----:B------:R-:W-:Y:S01]  /*1300*/  FFMA.FTZ R184, R154, R146, R181 ;  /* 0x000000929ab87223 */ /* 0x000fe200000100b5 */
[----:B------:R-:W-:Y:S01]  /*1310*/  FADD.FTZ R85, R85, R144 ;  /* 0x0000009055557221 */ /* 0x000fe20000010000 */
[-C--:B------:R-:W-:Y:S01]  /*1320*/  FFMA.FTZ R49, R152, R144.reuse, R49 ;  /* 0x0000009098317223 */ /* 0x080fe20000010031 */
[----:B------:R-:W-:Y:S01]  /*1330*/  FADD.FTZ R221, -R225, R191 ;  /* 0x000000bfe1dd7221 */ /* 0x000fe20000010100 */
[----:B------:R-:W-:Y:S01]  /*1340*/  FMUL.FTZ R144, R21, R144 ;  /* 0x0000009015907220 */ /* 0x000fe20000410000 */
[----:B------:R-:W-:Y:S01]  /*1350*/  FADD.FTZ R127, R182, R145 ;  /* 0x00000091b67f7221 */ /* 0x000fe20000010000 */
[----:B------:R-:W-:-:S02]  /*1360*/  HADD2.F32 R171, -RZ, R138.H0_H0 ;  /* 0x2000008affab7230 */ /* 0x000fc40000004100 */
[----:B------:R-:W-:Y:S01]  /*1370*/  FFMA.FTZ R181, R153, R145, R184 ;  /* 0x0000009199b57223 */ /* 0x000fe200000100b8 */
[----:B------:R-:W-:Y:S02]  /*1380*/  HADD2.F32 R178, -RZ, R138.H1_H1 ;  /* 0x3000008affb27230 */ /* 0x000fe40000004100 */
[C---:B------:R-:W-:Y:S01]  /*1390*/  FADD.FTZ R183, -R225.reuse, R136 ;  /* 0x00000088e1b77221 */ /* 0x040fe20000010100 */
[C---:B------:R-:W-:Y:S01]  /*13a0*/  FMUL.FTZ R137, R2.reuse, R217 ;  /* 0x000000d902897220 */ /* 0x040fe20000410000 */
[----:B------:R-:W-:Y:S01]  /*13b0*/  FADD.FTZ R223, -R225, R192 ;  /* 0x000000c0e1df7221 */ /* 0x000fe20000010100 */
[C---:B------:R-:W-:Y:S01]  /*13c0*/  FMUL.FTZ R136, R2.reuse, R219 ;  /* 0x000000db02887220 */ /* 0x040fe20000410000 */
        /* <DEDUP_REMOVED lines=42> */
[----:B------:R-:W-:-:S02]  /*1670*/  FMUL.FTZ R183, R2, R183 ;  /* 0x000000b702b77220 */ /* 0x000fc40000410000 */
        /* <DEDUP_REMOVED lines=10> */
[-C--:B------:R-:W-:Y:S01]  /*1720*/  FMUL.FTZ R173, R9, R186.reuse ;  /* 0x000000ba09ad7220 */ /* 0x080fe20000410000 */
        /* <DEDUP_REMOVED lines=14> */
[----:B------:R-:W-:Y:S01]  /*1810*/  FADD.FTZ R194, R195, R186 ;  /* 0x000000bac3c27221 */ /* 0x000fe20000010000 */
[----:B------:R-:W-:Y:S01]  /*1820*/  FFMA.FTZ R127, R181, R186, R192 ;  /* 0x000000bab57f7223 */ /* 0x000fe200000100c0 */
[----:B------:R-:W-:Y:S02]  /*1830*/  HADD2.F32 R126, -RZ, R126.H1_H1 ;  /* 0x3000007eff7e7230 */ /* 0x000fe40000004100 */
        /* <DEDUP_REMOVED lines=31> */
.L_x_9832:
        /* <DEDUP_REMOVED lines=21> */
.L_x_9833:
[----:B------:R-:W-:Y:S05]  /*1b80*/  BSYNC.RECONVERGENT B1 ;  /* 0x0000000000017941 */ /* 0x000fea0003800200 */
.L_x_9831:
        /* <DEDUP_REMOVED lines=21> */
.L_x_9867:
[----:B------:R-:W3:Y:S01]  /*1ce0*/  S2R R196, SR_TID.X ;  /* 0x0000000000c47919 */ /* 0x000ee20000002100 */
[----:B------:R-:W-:Y:S01]  /*1cf0*/  ISETP.NE.U32.AND P1, PT, R129, RZ, PT ;  /* 0x000000ff8100720c */ /* 0x000fe20003f25070 */
[----:B------:R-:W-:Y:S01]  /*1d00*/  IMAD R125, R0, UR9, RZ ;  /* 0x00000009007d7c24 */ /* 0x000fe2000f8e02ff */
[----:B------:R-:W-:Y:S01]  /*1d10*/  @P2 IADD3 R187, PT, PT, R187, -0x1, RZ ;  /* 0xffffffffbbbb2810 */ /* 0x000fe20007ffe0ff */
[----:B01----:R-:W-:Y:S01]  /*1d20*/  FADD.FTZ R199, R199, R124 ;  /* 0x0000007cc7c77221 */ /* 0x003fe20000010000 */
        /* <DEDUP_REMOVED lines=49> */
[----:B------:R-:W-:Y:S02]  /*2040*/  @P2 F2FP.F16.F32.PACK_AB R125, RZ, R125 ;  /* 0x0000007dff7d223e */ /* 0x000fe400000000ff */
[----:B------:R-:W-:Y:S01]  /*2050*/  @P2 FSEL R201, R201, RZ, P5 ;  /* 0x000000ffc9c92208 */ /* 0x000fe20002800000 */
[----:B-1----:R-:W-:Y:S01]  /*2060*/  @P2 FMUL.FTZ R127, R127, R126 ;  /* 0x0000007e7f7f2220 */ /* 0x002fe20000410000 */
[----:B------:R-:W1:Y:S01]  /*2070*/  @P2 LDC R206, c[0x0][0x40c] ;  /* 0x00010300ffce2b82 */ /* 0x000e620000000800 */
[----:B------:R-:W-:Y:S01]  /*2080*/  @P2 PRMT R100, R125, 0x7610, R100 ;  /* 0x000076107d642816 */ /* 0x000fe20000000064 */
[----:B------:R-:W-:Y:S01]  /*2090*/  FFMA.FTZ R126, R167, R129, R188 ;  /* 0x00000081a77e7223 */ /* 0x000fe200000100bc */
[----:B------:R-:W-:Y:S01]  /*20a0*/  @P2 FADD.FTZ R125, R163, -R124 ;  /* 0x8000007ca37d2221 */ /* 0x000fe20000010000 */
[----:B------:R-:W-:Y:S02]  /*20b0*/  @P2 F2FP.F16.F32.PACK_AB R127, RZ, R127 ;  /* 0x0000007fff7f223e */ /* 0x000fe400000000ff */
        /* <DEDUP_REMOVED lines=15> */
[----:B------:R-:W-:Y:S02]  /*21b0*/  @P2 F2FP.F16.F32.PACK_AB R125, RZ, R125 ;  /* 0x0000007dff7d223e */ /* 0x000fe400000000ff */
[----:B------:R-:W-:Y:S01]  /*21c0*/  @P2 F2FP.F16.F32.PACK_AB R199, RZ, R199 ;  /* 0x000000c7ffc7223e */ /* 0x000fe200000000ff */
[----:B-1----:R-:W-:Y:S01]  /*21d0*/  @P2 FMUL.FTZ R127, R127, R206 ;  /* 0x000000ce7f7f2220 */ /* 0x002fe20000410000 */
[----:B------:R-:W-:Y:S02]  /*21e0*/  @P2 PRMT R101, R125, 0x7610, R101 ;  /* 0x000076107d652816 */ /* 0x000fe40000000065 */
[----:B------:R-:W-:Y:S01]  /*21f0*/  @P2 PRMT R102, R199, 0x7610, R102 ;  /* 0x00007610c7662816 */ /* 0x000fe20000000066 */
[----:B---3--:R-:W-:Y:S01]  /*2200*/  @P2 FMUL.FTZ R201, R201, R210 ;  /* 0x000000d2c9c92220 */ /* 0x008fe20000410000 */
[----:B------:R-:W-:-:S04]  /*2210*/  @P2 F2FP.F16.F32.PACK_AB R127, RZ, R127 ;  /* 0x0000007fff7f223e */ /* 0x000fc800000000ff */
[----:B------:R-:W-:Y:S02]  /*2220*/  @P2 F2FP.F16.F32.PACK_AB R201, RZ, R201 ;  /* 0x000000c9ffc9223e */ /* 0x000fe400000000ff */
[----:B------:R-:W-:Y:S01]  /*2230*/  @P2 PRMT R101, R101, 0x5410, R127 ;  /* 0x0000541065652816 */ /* 0x000fe2000000007f */
[----:B----4-:R-:W-:Y:S01]  /*2240*/  @P2 FMUL.FTZ R203, R203, R212 ;  /* 0x000000d4cbcb2220 */ /* 0x010fe20000410000 */
[----:B------:R-:W-:-:S04]  /*2250*/  @P2 PRMT R102, R102, 0x5410, R201 ;  /* 0x0000541066662816 */ /* 0x000fc800000000c9 */
        /* <DEDUP_REMOVED lines=12> */
.L_x_9837:
        /* <DEDUP_REMOVED lines=17> */
[----:B------:R-:W-:Y:S01]  /*2430*/  @P2 F2FP.F16.F32.PACK_AB R107, RZ, R104 ;  /* 0x00000068ff6b223e */ /* 0x000fe200000000ff */
[----:B------:R-:W-:Y:S02]  /*2440*/  FFMA.FTZ R104, R169, R129, R188 ;  /* 0x00000081a9687223 */ /* 0x000fe400000100bc */
[----:B------:R-:W-:Y:S01]  /*2450*/  FADD.FTZ R125, R162, -R125 ;  /* 0x8000007da27d7221 */ /* 0x000fe20000010000 */
[----:B-1----:R-:W-:Y:S02]  /*2460*/  @P2 FMUL.FTZ R105, R203, R106 ;  /* 0x0000006acb692220 */ /* 0x002fe40000410000 */
[----:B------:R-:W1:Y:S01]  /*2470*/  @P2 LDC R126, c[0x0][0x40c] ;  /* 0x00010300ff7e2b82 */ /* 0x000e620000000800 */
[----:B------:R-:W-:Y:S01]  /*2480*/  @P2 PRMT R100, R107, 0x7610, R100 ;  /* 0x000076106b642816 */ /* 0x000fe20000000064 */
[----:B------:R-:W-:Y:S01]  /*2490*/  FMUL.FTZ R125, R2, R125 ;  /* 0x0000007d027d7220 */ /* 0x000fe20000410000 */
[----:B------:R-:W-:Y:S01]  /*24a0*/  @P2 F2FP.F16.F32.PACK_AB R124, RZ, R105 ;  /* 0x00000069ff7c223e */ /* 0x000fe200000000ff */
        /* <DEDUP_REMOVED lines=17> */
[----:B------:R-:W-:Y:S01]  /*25c0*/  @P2 F2FP.F16.F32.PACK_AB R125, RZ, R104 ;  /* 0x00000068ff7d223e */ /* 0x000fe200000000ff */
[----:B0-----:R-:W-:Y:S01]  /*25d0*/  @P2 FMUL.FTZ R105, R206, R209 ;  /* 0x000000d1ce692220 */ /* 0x001fe20000410000 */
[----:B------:R-:W-:Y:S01]  /*25e0*/  FSEL R208, R199, RZ, P1 ;  /* 0x000000ffc7d07208 */ /* 0x000fe20000800000 */
[----:B------:R-:W-:Y:S01]  /*25f0*/  FFMA.FTZ R199, R168, R129, R188 ;  /* 0x00000081a8c77223 */ /* 0x000fe200000100bc */
[----:B------:R-:W-:Y:S01]  /*2600*/  @P2 PRMT R101, R125, 0x7610, R101 ;  /* 0x000076107d652816 */ /* 0x000fe20000000065 */
[----:B---3--:R-:W-:Y:S01]  /*2610*/  @P2 FMUL.FTZ R104, R205, R106 ;  /* 0x0000006acd682220 */ /* 0x008fe20000410000 */
[----:B------:R-:W-:Y:S01]  /*2620*/  @P2 F2FP.F16.F32.PACK_AB R127, RZ, R105 ;  /* 0x00000069ff7f223e */ /* 0x000fe200000000ff */
[----:B------:R-:W-:Y:S01]  /*2630*/  FADD.FTZ R105, R158, -R199 ;  /* 0x800000c79e697221 */ /* 0x000fe20000010000 */
[----:B-1----:R-:W-:Y:S02]  /*2640*/  @P2 FMUL.FTZ R106, R207, R126 ;  /* 0x0000007ecf6a2220 */ /* 0x002fe40000410000 */
[----:B------:R-:W-:-:S02]  /*2650*/  @P2 F2FP.F16.F32.PACK_AB R126, RZ, R104 ;  /* 0x00000068ff7e223e */ /* 0x000fc400000000ff */
[----:B------:R-:W-:Y:S01]  /*2660*/  F2FP.F16.F32.PACK_AB R104, R203, R202 ;  /* 0x000000cacb68723e */ /* 0x000fe200000000ff */
[----:B----4-:R-:W-:Y:S01]  /*2670*/  @P2 FMUL.FTZ R201, R208, R211 ;  /* 0x000000d3d0c92220 */ /* 0x010fe20000410000 */
[----:B------:R-:W-:Y:S01]  /*2680*/  FMUL.FTZ R202, R2, R105 ;  /* 0x0000006902ca7220 */ /* 0x000fe20000410000 */
[----:B------:R-:W-:Y:S02]  /*2690*/  @P2 F2FP.F16.F32.PACK_AB R199, RZ, R106 ;  /* 0x0000006affc7223e */ /* 0x000fe400000000ff */
[----:B------:R-:W-:Y:S02]  /*26a0*/  @P2 PRMT R102, R127, 0x7610, R102 ;  /* 0x000076107f662816 */ /* 0x000fe40000000066 */
[----:B------:R-:W-:Y:S02]  /*26b0*/  @P2 F2FP.F16.F32.PACK_AB R201, RZ, R201 ;  /* 0x000000c9ffc9223e */ /* 0x000fe400000000ff */
[----:B------:R-:W-:Y:S02]  /*26c0*/  FSEL R203, R202, RZ, P1 ;  /* 0x000000ffcacb7208 */ /* 0x000fe40000800000 */
[----:B------:R-:W-:-:S02]  /*26d0*/  F2FP.F16.F32.PACK_AB R105, R205, R204 ;  /* 0x000000cccd69723e */ /* 0x000fc400000000ff */
[----:B------:R-:W-:Y:S02]  /*26e0*/  F2FP.F16.F32.PACK_AB R106, R207, R206 ;  /* 0x000000cecf6a723e */ /* 0x000fe400000000ff */
        /* <DEDUP_REMOVED lines=9> */
.L_x_9836:
        /* <DEDUP_REMOVED lines=17> */
[----:B------:R-:W2:Y:S01]  /*2890*/  @P2 LDC R208, c[0x0][0x40c] ;  /* 0x00010300ffd02b82 */ /* 0x000ea20000000800 */
[----:B------:R-:W-:Y:S01]  /*28a0*/  @P1 FADD.FTZ R202, R164, -R199 ;  /* 0x800000c7a4ca1221 */ /* 0x000fe20000010000 */
[----:B------:R-:W-:-:S02]  /*28b0*/  HADD2.F32 R127, -RZ, R108.H1_H1 ;  /* 0x3000006cff7f7230 */ /* 0x000fc40000004100 */
[C---:B------:R-:W-:Y:S01]  /*28c0*/  @P1 FFMA.FTZ R125, R2.reuse, R124, R125 ;  /* 0x0000007c027d1223 */ /* 0x040fe2000001007d */
[-C--:B------:R-:W-:Y:S01]  /*28d0*/  @P1 FFMA.FTZ R124, R169, R129.reuse, R188 ;  /* 0x00000081a97c1223 */ /* 0x080fe200000100bc */
[----:B------:R-:W-:Y:S02]  /*28e0*/  HADD2.F32 R199, -RZ, R109.H0_H0 ;  /* 0x2000006dffc77230 */ /* 0x000fe40000004100 */
[----:B0-----:R-:W-:Y:S01]  /*28f0*/  @P2 FMUL.FTZ R125, R125, R126 ;  /* 0x0000007e7d7d2220 */ /* 0x001fe20000410000 */
[----:B------:R-:W0:Y:S01]  /*2900*/  @P2 LDC R206, c[0x0][0x40c] ;  /* 0x00010300ffce2b82 */ /* 0x000e220000000800 */
[----:B------:R-:W-:Y:S01]  /*2910*/  @P1 FADD.FTZ R124, R163, -R124 ;  /* 0x8000007ca37c1221 */ /* 0x000fe20000010000 */
[----:B------:R-:W-:Y:S01]  /*2920*/  @P1 FFMA.FTZ R127, R2, R202, R127 ;  /* 0x000000ca027f1223 */ /* 0x000fe2000001007f */
[----:B------:R-:W-:Y:S01]  /*2930*/  @P1 FADD.FTZ R202, R162, -R203 ;  /* 0x800000cba2ca1221 */ /* 0x000fe20000010000 */
[----:B------:R-:W-:Y:S02]  /*2940*/  HADD2.F32 R203, -RZ, R110.H0_H0 ;  /* 0x2000006effcb7230 */ /* 0x000fe40000004100 */
[C---:B------:R-:W-:Y:S01]  /*2950*/  @P1 FFMA.FTZ R199, R2.reuse, R124, R199 ;  /* 0x0000007c02c71223 */ /* 0x040fe200000100c7 */
[-CC-:B------:R-:W-:Y:S01]  /*2960*/  @P1 FFMA.FTZ R124, R167, R129.reuse, R188.reuse ;  /* 0x00000081a77c1223 */ /* 0x180fe200000100bc */
[----:B-1----:R-:W-:Y:S01]  /*2970*/  @P2 FMUL.FTZ R127, R127, R204 ;  /* 0x000000cc7f7f2220 */ /* 0x002fe20000410000 */
[----:B------:R-:W1:Y:S01]  /*2980*/  @P2 LDC R126, c[0x0][0x40c] ;  /* 0x00010300ff7e2b82 */ /* 0x000e620000000800 */
[----:B------:R-:W-:Y:S01]  /*2990*/  @P1 FFMA.FTZ R204, R165, R129, R188 ;  /* 0x00000081a5cc1223 */ /* 0x000fe200000100bc */
[----:B------:R-:W-:Y:S01]  /*29a0*/  @P1 FADD.FTZ R124, R161, -R124 ;  /* 0x8000007ca17c1221 */ /* 0x000fe20000010000 */
[----:B------:R-:W-:Y:S01]  /*29b0*/  @P1 FFMA.FTZ R201, R2, R202, R201 ;  /* 0x000000ca02c91223 */ /* 0x000fe200000100c9 */
[----:B------:R-:W-:Y:S01]  /*29c0*/  @P1 FADD.FTZ R202, R160, -R209 ;  /* 0x800000d1a0ca1221 */ /* 0x000fe20000010000 */
[----:B------:R-:W-:Y:S01]  /*29d0*/  @P1 FADD.FTZ R204, R159, -R204 ;  /* 0x800000cc9fcc1221 */ /* 0x000fe20000010000 */
[C---:B------:R-:W-:Y:S01]  /*29e0*/  @P1 FFMA.FTZ R203, R2.reuse, R124, R203 ;  /* 0x0000007c02cb1223 */ /* 0x040fe200000100cb */
[----:B------:R-:W-:Y:S01]  /*29f0*/  @P2 F2FP.F16.F32.PACK_AB R125, RZ, R125 ;  /* 0x0000007dff7d223e */ /* 0x000fe200000000ff */
[----:B------:R-:W3:Y:S01]  /*2a00*/  @P2 LDC R210, c[0x0][0x40c] ;  /* 0x00010300ffd22b82 */ /* 0x000ee20000000800 */
[C---:B------:R-:W-:Y:S01]  /*2a10*/  @P1 FFMA.FTZ R205, R2.reuse, R202, R205 ;  /* 0x000000ca02cd1223 */ /* 0x040fe200000100cd */
[----:B------:R-:W-:Y:S01]  /*2a20*/  @P1 FFMA.FTZ R207, R2, R204, R207 ;  /* 0x000000cc02cf1223 */ /* 0x000fe200000100cf */
[----:B--2---:R-:W-:Y:S01]  /*2a30*/  @P2 FMUL.FTZ R203, R203, R208 ;  /* 0x000000d0cbcb2220 */ /* 0x004fe20000410000 */
[----:B------:R-:W-:-:S02]  /*2a40*/  @P2 F2FP.F16.F32.PACK_AB R127, RZ, R127 ;  /* 0x0000007fff7f223e */ /* 0x000fc400000000ff */
[----:B------:R-:W-:Y:S02]  /*2a50*/  @P2 PRMT R100, R125, 0x7610, R100 ;  /* 0x000076107d642816 */ /* 0x000fe40000000064 */
[----:B------:R-:W2:Y:S01]  /*2a60*/  @P2 LDC R212, c[0x0][0x40c] ;  /* 0x00010300ffd42b82 */ /* 0x000ea20000000800 */
[----:B0-----:R-:W-:Y:S01]  /*2a70*/  @P2 FMUL.FTZ R201, R201, R206 ;  /* 0x000000cec9c92220 */ /* 0x001fe20000410000 */
[----:B------:R-:W-:Y:S02]  /*2a80*/  @P2 F2FP.F16.F32.PACK_AB R203, RZ, R203 ;  /* 0x000000cbffcb223e */ /* 0x000fe400000000ff */
[----:B------:R-:W-:Y:S02]  /*2a90*/  @P2 PRMT R100, R100, 0x5410, R127 ;  /* 0x0000541064642816 */ /* 0x000fe4000000007f */
[----:B------:R-:W-:Y:S01]  /*2aa0*/  @P2 F2FP.F16.F32.PACK_AB R201, RZ, R201 ;  /* 0x000000c9ffc9223e */ /* 0x000fe200000000ff */
[----:B-1----:R-:W-:Y:S01]  /*2ab0*/  @P2 FMUL.FTZ R199, R199, R126 ;  /* 0x0000007ec7c72220 */ /* 0x002fe20000410000 */
[----:B------:R-:W-:-:S04]  /*2ac0*/  @P2 PRMT R102, R203, 0x7610, R102 ;  /* 0x00007610cb662816 */ /* 0x000fc80000000066 */
[----:B------:R-:W-:Y:S01]  /*2ad0*/  @P2 F2FP.F16.F32.PACK_AB R199, RZ, R199 ;  /* 0x000000c7ffc7223e */ /* 0x000fe200000000ff */
[----:B---3--:R-:W-:-:S03]  /*2ae0*/  @P2 FMUL.FTZ R205, R205, R210 ;  /* 0x000000d2cdcd2220 */ /* 0x008fc60000410000 */
[----:B------:R-:W-:Y:S02]  /*2af0*/  @P2 PRMT R101, R199, 0x7610, R101 ;  /* 0x00007610c7652816 */ /* 0x000fe40000000065 */
[----:B------:R-:W-:Y:S02]  /*2b00*/  @P2 F2FP.F16.F32.PACK_AB R205, RZ, R205 ;  /* 0x000000cdffcd223e */ /* 0x000fe400000000ff */
[----:B------:R-:W-:Y:S01]  /*2b10*/  @P2 PRMT R101, R101, 0x5410, R201 ;  /* 0x0000541065652816 */ /* 0x000fe200000000c9 */
[----:B--2---:R-:W-:Y:S01]  /*2b20*/  @P2 FMUL.FTZ R207, R207, R212 ;  /* 0x000000d4cfcf2220 */ /* 0x004fe20000410000 */
[----:B------:R-:W-:-:S04]  /*2b30*/  @P2 PRMT R102, R102, 0x5410, R205 ;  /* 0x0000541066662816 */ /* 0x000fc800000000cd */
        /* <DEDUP_REMOVED lines=11> */
.L_x_9839:
[----:B------:R-:W-:Y:S01]  /*2bf0*/  @P3 FFMA.FTZ R107, R3, R129, R188 ;  /* 0x00000081036b3223 */ /* 0x000fe200000100bc */
[----:B------:R-:W-:Y:S01]  /*2c00*/  ISETP.GT.AND P1, PT, R128, RZ, PT ;  /* 0x000000ff8000720c */ /* 0x000fe20003f24270 */
[--C-:B------:R-:W-:Y:S01]  /*2c10*/  HADD2.F32 R105, -RZ, R108.reuse.H0_H0 ;  /* 0x2000006cff697230 */ /* 0x100fe20000004100 */
[----:B------:R-:W0:Y:S01]  /*2c20*/  @P2 LDC R104, c[0x0][0x40c] ;  /* 0x00010300ff682b82 */ /* 0x000e220000000800 */
[----:B------:R-:W-:Y:S01]  /*2c30*/  @P3 FADD.FTZ R107, R166, -R107 ;  /* 0x8000006ba66b3221 */ /* 0x000fe20000010000 */
[----:B------:R-:W-:Y:S02]  /*2c40*/  HADD2.F32 R106, -RZ, R108.H1_H1 ;  /* 0x3000006cff6a7230 */ /* 0x000fe40000004100 */
[--C-:B------:R-:W-:Y:S02]  /*2c50*/  HADD2.F32 R127, -RZ, R109.reuse.H0_H0 ;  /* 0x2000006dff7f7230 */ /* 0x100fe40000004100 */
[----:B------:R-:W-:Y:S01]  /*2c60*/  @P3 FFMA.FTZ R105, R2, R107, R105 ;  /* 0x0000006b02693223 */ /* 0x000fe20000010069 */
[----:B------:R-:W-:Y:S01]  /*2c70*/  HADD2.F32 R203, -RZ, R110.H0_H0 ;  /* 0x2000006effcb7230 */ /* 0x000fe20000004100 */
[----:B------:R-:W1:Y:S01]  /*2c80*/  @P2 LDC R107, c[0x0][0x40c] ;  /* 0x00010300ff6b2b82 */ /* 0x000e620000000800 */
[----:B------:R-:W-:-:S02]  /*2c90*/  HADD2.F32 R199, -RZ, R109.H1_H1 ;  /* 0x3000006dffc77230 */ /* 0x000fc40000004100 */
[-CC-:B------:R-:W-:Y:S01]  /*2ca0*/  @P1 FFMA.FTZ R125, R174, R129.reuse, R188.reuse ;  /* 0x00000081ae7d1223 */ /* 0x180fe200000100bc */
[-CC-:B------:R-:W-:Y:S01]  /*2cb0*/  @P1 FFMA.FTZ R124, R169, R129.reuse, R188.reuse ;  /* 0x00000081a97c1223 */ /* 0x180fe200000100bc */
[----:B------:R-:W-:Y:S01]  /*2cc0*/  @P1 FFMA.FTZ R208, R167, R129, R188 ;  /* 0x00000081a7d01223 */ /* 0x000fe200000100bc */
[--C-:B------:R-:W-:Y:S02]  /*2cd0*/  HADD2.F32 R207, -RZ, R111.reuse.H0_H0 ;  /* 0x2000006fffcf7230 */ /* 0x100fe40000004100 */
[----:B------:R-:W-:Y:S01]  /*2ce0*/  @P1 FADD.FTZ R125, R164, -R125 ;  /* 0x8000007da47d1221 */ /* 0x000fe20000010000 */
[----:B------:R-:W2:Y:S01]  /*2cf0*/  @P2 LDC R206, c[0x0][0x40c] ;  /* 0x00010300ffce2b82 */ /* 0x000ea20000000800 */
[----:B------:R-:W-:Y:S01]  /*2d00*/  @P1 FADD.FTZ R124, R163, -R124 ;  /* 0x8000007ca37c1221 */ /* 0x000fe20000010000 */
[----:B------:R-:W-:Y:S01]  /*2d10*/  @P1 FADD.FTZ R208, R161, -R208 ;  /* 0x800000d0a1d01221 */ /* 0x000fe20000010000 */
[----:B------:R-:W-:Y:S01]  /*2d20*/  @P1 FFMA.FTZ R106, R2, R125, R106 ;  /* 0x0000007d026a1223 */ /* 0x000fe2000001006a */
[-CC-:B------:R-:W-:Y:S01]  /*2d30*/  @P1 FFMA.FTZ R125, R172, R129.reuse, R188.reuse ;  /* 0x00000081ac7d1223 */ /* 0x180fe200000100bc */
[----:B------:R-:W-:Y:S01]  /*2d40*/  @P1 FFMA.FTZ R127, R2, R124, R127 ;  /* 0x0000007c027f1223 */ /* 0x000fe2000001007f */
[-CC-:B------:R-:W-:Y:S01]  /*2d50*/  @P1 FFMA.FTZ R124, R165, R129.reuse, R188.reuse ;  /* 0x00000081a57c1223 */ /* 0x180fe200000100bc */
[-CC-:B------:R-:W-:Y:S01]  /*2d60*/  @P1 FFMA.FTZ R201, R170, R129.reuse, R188.reuse ;  /* 0x00000081aac91223 */ /* 0x180fe200000100bc */
[----:B------:R-:W3:Y:S01]  /*2d70*/  @P2 LDC R126, c[0x0][0x40c] ;  /* 0x00010300ff7e2b82 */ /* 0x000ee20000000800 */
[----:B------:R-:W-:Y:S01]  /*2d80*/  @P1 FADD.FTZ R202, R162, -R125 ;  /* 0x8000007da2ca1221 */ /* 0x000fe20000010000 */
[----:B------:R-:W-:Y:S01]  /*2d90*/  @P1 FFMA.FTZ R125, R168, R129, R188 ;  /* 0x00000081a87d1223 */ /* 0x000fe200000100bc */
[----:B------:R-:W-:Y:S01]  /*2da0*/  @P1 FFMA.FTZ R203, R2, R208, R203 ;  /* 0x000000d002cb1223 */ /* 0x000fe200000100cb */
[----:B------:R-:W-:Y:S01]  /*2db0*/  @P1 FADD.FTZ R124, R159, -R124 ;  /* 0x8000007c9f7c1221 */ /* 0x000fe20000010000 */
[----:B------:R-:W-:-:S02]  /*2dc0*/  HADD2.F32 R208, -RZ, R111.H1_H1 ;  /* 0x3000006fffd07230 */ /* 0x000fc40000004100 */
[----:B0-----:R-:W-:Y:S01]  /*2dd0*/  @P2 FMUL.FTZ R104, R105, R104 ;  /* 0x0000006869682220 */ /* 0x001fe20000410000 */
[----:B------:R-:W-:Y:S01]  /*2de0*/  @P1 FADD.FTZ R125, R158, -R125 ;  /* 0x8000007d9e7d1221 */ /* 0x000fe20000010000 */
[----:B------:R-:W0:Y:S01]  /*2df0*/  @P2 LDC R210, c[0x0][0x40c] ;  /* 0x00010300ffd22b82 */ /* 0x000e220000000800 */
[----:B-1----:R-:W-:Y:S01]  /*2e00*/  @P2 FMUL.FTZ R107, R106, R107 ;  /* 0x0000006b6a6b2220 */ /* 0x002fe20000410000 */
[----:B------:R-:W-:Y:S02]  /*2e10*/  HADD2.F32 R204, -RZ, R110.H1_H1 ;  /* 0x3000006effcc7230 */ /* 0x000fe40000004100 */
[----:B------:R-:W-:Y:S01]  /*2e20*/  @P1 FFMA.FTZ R199, R2, R202, R199 ;  /* 0x000000ca02c71223 */ /* 0x000fe200000100c7 */
[----:B------:R-:W-:Y:S01]  /*2e30*/  @P1 FADD.FTZ R201, R160, -R201 ;  /* 0x800000c9a0c91221 */ /* 0x000fe20000010000 */
[C---:B------:R-:W-:Y:S01]  /*2e40*/  @P1 FFMA.FTZ R207, R2.reuse, R124, R207 ;  /* 0x0000007c02cf1223 */ /* 0x040fe200000100cf */
[C---:B------:R-:W-:Y:S01]  /*2e50*/  @P1 FFMA.FTZ R208, R2.reuse, R125, R208 ;  /* 0x0000007d02d01223 */ /* 0x040fe200000100d0 */
[----:B------:R-:W-:Y:S01]  /*2e60*/  @P2 F2FP.F16.F32.PACK_AB R124, RZ, R104 ;  /* 0x00000068ff7c223e */ /* 0x000fe200000000ff */
[----:B------:R-:W1:Y:S01]  /*2e70*/  @P2 LDC R212, c[0x0][0x40c] ;  /* 0x00010300ffd42b82 */ /* 0x000e620000000800 */
[----:B------:R-:W-:Y:S01]  /*2e80*/  @P2 F2FP.F16.F32.PACK_AB R125, RZ, R107 ;  /* 0x0000006bff7d223e */ /* 0x000fe200000000ff */
[----:B--2---:R-:W-:Y:S01]  /*2e90*/  @P2 FMUL.FTZ R104, R199, R206 ;  /* 0x000000cec7682220 */ /* 0x004fe20000410000 */
[----:B------:R-:W-:Y:S01]  /*2ea0*/  @P1 FFMA.FTZ R204, R2, R201, R204 ;  /* 0x000000c902cc1223 */ /* 0x000fe200000100cc */
[----:B------:R-:W-:-:S03]  /*2eb0*/  @P2 PRMT R100, R124, 0x7610, R100 ;  /* 0x000076107c642816 */ /* 0x000fc60000000064 */
[----:B------:R-:W-:Y:S01]  /*2ec0*/  @P2 F2FP.F16.F32.PACK_AB R201, RZ, R104 ;  /* 0x00000068ffc9223e */ /* 0x000fe200000000ff */
[----:B------:R-:W2:Y:S01]  /*2ed0*/  @P2 LDC R205, c[0x0][0x40c] ;  /* 0x00010300ffcd2b82 */ /* 0x000ea20000000800 */
[----:B---3--:R-:W-:Y:S01]  /*2ee0*/  @P2 FMUL.FTZ R126, R127, R126 ;  /* 0x0000007e7f7e2220 */ /* 0x008fe20000410000 */
[----:B------:R-:W-:Y:S02]  /*2ef0*/  F2FP.F16.F32.PACK_AB R104, R106, R105 ;  /* 0x000000696a68723e */ /* 0x000fe400000000ff */
[----:B------:R-:W-:Y:S02]  /*2f00*/  F2FP.F16.F32.PACK_AB R105, R199, R127 ;  /* 0x0000007fc769723e */ /* 0x000fe400000000ff */
[----:B------:R-:W-:Y:S02]  /*2f10*/  @P2 F2FP.F16.F32.PACK_AB R126, RZ, R126 ;  /* 0x0000007eff7e223e */ /* 0x000fe400000000ff */
[----:B------:R-:W3:Y:S01]  /*2f20*/  @P2 LDC R209, c[0x0][0x40c] ;  /* 0x00010300ffd12b82 */ /* 0x000ee20000000800 */
[----:B0-----:R-:W-:Y:S01]  /*2f30*/  @P2 FMUL.FTZ R107, R203, R210 ;  /* 0x000000d2cb6b2220 */ /* 0x001fe20000410000 */
[----:B------:R-:W-:-:S02]  /*2f40*/  @P2 PRMT R101, R126, 0x7610, R101 ;  /* 0x000076107e652816 */ /* 0x000fc40000000065 */
[----:B------:R-:W-:Y:S02]  /*2f50*/  F2FP.F16.F32.PACK_AB R106, R204, R203 ;  /* 0x000000cbcc6a723e */ /* 0x000fe400000000ff */
[----:B------:R-:W-:Y:S01]  /*2f60*/  @P2 F2FP.F16.F32.PACK_AB R202, RZ, R107 ;  /* 0x0000006bffca223e */ /* 0x000fe200000000ff */
[----:B-1----:R-:W-:Y:S01]  /*2f70*/  @P2 FMUL.FTZ R206, R207, R212 ;  /* 0x000000d4cfce2220 */ /* 0x002fe20000410000 */
[----:B------:R-:W-:Y:S02]  /*2f80*/  F2FP.F16.F32.PACK_AB R107, R208, R207 ;  /* 0x000000cfd06b723e */ /* 0x000fe400000000ff */
[----:B------:R-:W-:Y:S02]  /*2f90*/  @P2 PRMT R102, R202, 0x7610, R102 ;  /* 0x00007610ca662816 */ /* 0x000fe40000000066 */
[----:B------:R-:W-:Y:S02]  /*2fa0*/  @P2 F2FP.F16.F32.PACK_AB R206, RZ, R206 ;  /* 0x000000ceffce223e */ /* 0x000fe400000000ff */
[----:B------:R-:W-:Y:S01]  /*2fb0*/  @P2 PRMT R100, R100, 0x5410, R125 ;  /* 0x0000541064642816 */ /* 0x000fe2000000007d */
[----:B--2---:R-:W-:Y:S01]  /*2fc0*/  @P2 FMUL.FTZ R205, R204, R205 ;  /* 0x000000cdcccd2220 */ /* 0x004fe20000410000 */
[----:B------:R-:W-:-:S02]  /*2fd0*/  @P2 PRMT R103, R206, 0x7610, R103 ;  /* 0x00007610ce672816 */ /* 0x000fc40000000067 */
[----:B------:R-:W-:Y:S02]  /*2fe0*/  @P2 PRMT R101, R101, 0x5410, R201 ;  /* 0x0000541065652816 */ /* 0x000fe400000000c9 */
[----:B------:R-:W-:Y:S01]  /*2ff0*/  @P2 F2FP.F16.F32.PACK_AB R205, RZ, R205 ;  /* 0x000000cdffcd223e */ /* 0x000fe200000000ff */
[----:B---3--:R-:W-:-:S03]  /*3000*/  @P2 FMUL.FTZ R209, R208, R209 ;  /* 0x000000d1d0d12220 */ /* 0x008fc60000410000 */
[----:B------:R-:W-:Y:S02]  /*3010*/  @P2 PRMT R102, R102, 0x5410, R205 ;  /* 0x0000541066662816 */ /* 0x000fe400000000cd */
[----:B------:R-:W-:-:S04]  /*3020*/  @P2 F2FP.F16.F32.PACK_AB R209, RZ, R209 ;  /* 0x000000d1ffd1223e */ /* 0x000fc800000000ff */
[----:B------:R-:W-:-:S07]  /*3030*/  @P2 PRMT R103, R103, 0x5410, R209 ;  /* 0x0000541067672816 */ /* 0x000fce00000000d1 */
.L_x_9838:
[----:B------:R-:W-:Y:S05]  /*3040*/  BSYNC.RECONVERGENT B1 ;  /* 0x0000000000017941 */ /* 0x000fea0003800200 */
.L_x_9835:
        /* <DEDUP_REMOVED lines=15> */
[----:B------:R-:W-:Y:S02]  /*3140*/  HADD2.F32 R125, -RZ, R113.H0_H0 ;  /* 0x20000071ff7d7230 */ /* 0x000fe40000004100 */
[--C-:B------:R-:W-:Y:S01]  /*3150*/  HADD2.F32 R199, -RZ, R114.reuse.H0_H0 ;  /* 0x20000072ffc77230 */ /* 0x100fe20000004100 */
[----:B------:R-:W0:Y:S01]  /*3160*/  @P2 LDC R202, c[0x0][0x40c] ;  /* 0x00010300ffca2b82 */ /* 0x000e220000000800 */
[----:B------:R-:W-:-:S02]  /*3170*/  HADD2.F32 R201, -RZ, R114.H1_H1 ;  /* 0x30000072ffc97230 */ /* 0x000fc40000004100 */
[----:B------:R-:W-:Y:S02]  /*3180*/  HADD2.F32 R127, -RZ, R113.H1_H1 ;  /* 0x30000071ff7f7230 */ /* 0x000fe40000004100 */
[-CC-:B------:R-:W-:Y:S01]  /*3190*/  @P3 FFMA.FTZ R104, R157, R129.reuse, R188.reuse ;  /* 0x000000819d683223 */ /* 0x180fe200000100bc */
[-CC-:B------:R-:W-:Y:S01]  /*31a0*/  @P3 FFMA.FTZ R107, R156, R129.reuse, R188.reuse ;  /* 0x000000819c6b3223 */ /* 0x180fe200000100bc */
[-CC-:B------:R-:W-:Y:S01]  /*31b0*/  @P3 FFMA.FTZ R126, R153, R129.reuse, R188.reuse ;  /* 0x00000081997e3223 */ /* 0x180fe200000100bc */
[-C--:B------:R-:W-:Y:S01]  /*31c0*/  @P3 FFMA.FTZ R207, R150, R129.reuse, R188 ;  /* 0x0000008196cf3223 */ /* 0x080fe200000100bc */
[----:B------:R-:W-:Y:S01]  /*31d0*/  @P3 FADD.FTZ R104, R149, -R104 ;  /* 0x8000006895683221 */ /* 0x000fe20000010000 */
[----:B------:R-:W2:Y:S01]  /*31e0*/  @P2 LDC R206, c[0x0][0x40c] ;  /* 0x00010300ffce2b82 */ /* 0x000ea20000000800 */
[----:B------:R-:W-:Y:S01]  /*31f0*/  @P3 FADD.FTZ R107, R148, -R107 ;  /* 0x8000006b946b3221 */ /* 0x000fe20000010000 */
[----:B------:R-:W-:Y:S01]  /*3200*/  @P3 FADD.FTZ R126, R145, -R126 ;  /* 0x8000007e917e3221 */ /* 0x000fe20000010000 */
[C---:B------:R-:W-:Y:S01]  /*3210*/  @P3 FFMA.FTZ R105, R2.reuse, R104, R105 ;  /* 0x0000006802693223 */ /* 0x040fe20000010069 */
[----:B------:R-:W-:Y:S01]  /*3220*/  @P3 FFMA.FTZ R104, R155, R129, R188 ;  /* 0x000000819b683223 */ /* 0x000fe200000100bc */
[----:B------:R-:W-:Y:S01]  /*3230*/  @P3 FFMA.FTZ R106, R2, R107, R106 ;  /* 0x0000006b026a3223 */ /* 0x000fe2000001006a */
[-C--:B------:R-:W-:Y:S01]  /*3240*/  @P3 FFMA.FTZ R107, R154, R129.reuse, R188 ;  /* 0x000000819a6b3223 */ /* 0x080fe200000100bc */
[----:B------:R-:W-:Y:S01]  /*3250*/  @P3 FFMA.FTZ R199, R2, R126, R199 ;  /* 0x0000007e02c73223 */ /* 0x000fe200000100c7 */
[----:B------:R-:W3:Y:S01]  /*3260*/  @P2 LDC R204, c[0x0][0x40c] ;  /* 0x00010300ffcc2b82 */ /* 0x000ee20000000800 */
[----:B------:R-:W-:Y:S01]  /*3270*/  @P3 FADD.FTZ R104, R147, -R104 ;  /* 0x8000006893683221 */ /* 0x000fe20000010000 */
[----:B------:R-:W-:Y:S01]  /*3280*/  @P3 FADD.FTZ R124, R146, -R107 ;  /* 0x8000006b927c3221 */ /* 0x000fe20000010000 */
[----:B------:R-:W-:Y:S01]  /*3290*/  @P3 FFMA.FTZ R107, R152, R129, R188 ;  /* 0x00000081986b3223 */ /* 0x000fe200000100bc */
[----:B------:R-:W-:-:S02]  /*32a0*/  HADD2.F32 R203, -RZ, R115.H0_H0 ;  /* 0x20000073ffcb7230 */ /* 0x000fc40000004100 */
[----:B------:R-:W-:Y:S01]  /*32b0*/  @P3 FFMA.FTZ R125, R2, R104, R125 ;  /* 0x00000068027d3223 */ /* 0x000fe2000001007d */
[----:B------:R-:W-:Y:S01]  /*32c0*/  @P3 FFMA.FTZ R104, R151, R129, R188 ;  /* 0x0000008197683223 */ /* 0x000fe200000100bc */
[----:B------:R-:W-:Y:S01]  /*32d0*/  @P3 FADD.FTZ R107, R144, -R107 ;  /* 0x8000006b906b3221 */ /* 0x000fe20000010000 */
[----:B------:R-:W4:Y:S01]  /*32e0*/  @P2 LDC R209, c[0x0][0x40c] ;  /* 0x00010300ffd12b82 */ /* 0x000f220000000800 */
[----:B------:R-:W-:Y:S02]  /*32f0*/  HADD2.F32 R205, -RZ, R115.H1_H1 ;  /* 0x30000073ffcd7230 */ /* 0x000fe40000004100 */
[----:B------:R-:W-:Y:S01]  /*3300*/  @P3 FADD.FTZ R126, R143, -R104 ;  /* 0x800000688f7e3221 */ /* 0x000fe20000010000 */
[----:B-1----:R-:W-:Y:S01]  /*3310*/  @P2 FMUL.FTZ R104, R105, R200 ;  /* 0x000000c869682220 */ /* 0x002fe20000410000 */
[----:B------:R-:W-:Y:S01]  /*3320*/  @P3 FADD.FTZ R198, R142, -R207 ;  /* 0x800000cf8ec63221 */ /* 0x000fe20000010000 */
[C---:B------:R-:W-:Y:S01]  /*3330*/  @P3 FFMA.FTZ R201, R2.reuse, R107, R201 ;  /* 0x0000006b02c93223 */ /* 0x040fe200000100c9 */
[C---:B------:R-:W-:Y:S01]  /*3340*/  @P3 FFMA.FTZ R127, R2.reuse, R124, R127 ;  /* 0x0000007c027f3223 */ /* 0x040fe2000001007f */
[C---:B------:R-:W-:Y:S01]  /*3350*/  @P3 FFMA.FTZ R203, R2.reuse, R126, R203 ;  /* 0x0000007e02cb3223 */ /* 0x040fe200000100cb */
[----:B------:R-:W1:Y:S01]  /*3360*/  @P2 LDC R208, c[0x0][0x40c] ;  /* 0x00010300ffd02b82 */ /* 0x000e620000000800 */
[----:B------:R-:W-:Y:S01]  /*3370*/  @P2 F2FP.F16.F32.PACK_AB R107, RZ, R104 ;  /* 0x00000068ff6b223e */ /* 0x000fe200000000ff */
[----:B0-----:R-:W-:Y:S01]  /*3380*/  @P2 FMUL.FTZ R104, R125, R202 ;  /* 0x000000ca7d682220 */ /* 0x001fe20000410000 */
[----:B--2---:R-:W-:Y:S01]  /*3390*/  @P2 FMUL.FTZ R200, R199, R206 ;  /* 0x000000cec7c82220 */ /* 0x004fe20000410000 */
[----:B------:R-:W-:Y:S01]  /*33a0*/  @P3 FFMA.FTZ R205, R2, R198, R205 ;  /* 0x000000c602cd3223 */ /* 0x000fe200000100cd */
[----:B------:R-:W-:-:S02]  /*33b0*/  @P2 PRMT R100, R107, 0x7610, R100 ;  /* 0x000076106b642816 */ /* 0x000fc40000000064 */
[----:B------:R-:W-:Y:S01]  /*33c0*/  @P2 F2FP.F16.F32.PACK_AB R126, RZ, R104 ;  /* 0x00000068ff7e223e */ /* 0x000fe200000000ff */
[----:B------:R-:W0:Y:S01]  /*33d0*/  @P2 LDC R210, c[0x0][0x40c] ;  /* 0x00010300ffd22b82 */ /* 0x000e220000000800 */
[----:B---3--:R-:W-:Y:S01]  /*33e0*/  @P2 FMUL.FTZ R198, R127, R204 ;  /* 0x000000cc7fc62220 */ /* 0x008fe20000410000 */
[----:B------:R-:W-:Y:S02]  /*33f0*/  @P2 F2FP.F16.F32.PACK_AB R200, RZ, R200 ;  /* 0x000000c8ffc8223e */ /* 0x000fe400000000ff */
        /* <DEDUP_REMOVED lines=22> */
.L_x_9842:
[----:B------:R-:W-:Y:S01]  /*3560*/  ISETP.GT.AND P3, PT, R128, RZ, PT ;  /* 0x000000ff8000720c */ /* 0x000fe20003f64270 */
[----:B0-----:R-:W0:Y:S01]  /*3570*/  @P2 LDC R126, c[0x0][0x40c] ;  /* 0x00010300ff7e2b82 */ /* 0x001e220000000800 */
[--C-:B------:R-:W-:Y:S02]  /*3580*/  HADD2.F32 R125, -RZ, R112.reuse.H0_H0 ;  /* 0x20000070ff7d7230 */ /* 0x100fe40000004100 */
[----:B------:R-:W-:Y:S02]  /*3590*/  HADD2.F32 R127, -RZ, R112.H1_H1 ;  /* 0x30000070ff7f7230 */ /* 0x000fe40000004100 */
        /* <DEDUP_REMOVED lines=9> */
[----:B------:R-:W2:Y:S01]  /*3630*/  @P2 LDC R204, c[0x0][0x40c] ;  /* 0x00010300ffcc2b82 */ /* 0x000ea20000000800 */
[----:B------:R-:W-:Y:S01]  /*3640*/  @P3 FADD.FTZ R198, R148, -R199 ;  /* 0x800000c794c63221 */ /* 0x000fe20000010000 */
[----:B------:R-:W-:Y:S02]  /*3650*/  HADD2.F32 R199, -RZ, R113.H0_H0 ;  /* 0x20000071ffc77230 */ /* 0x000fe40000004100 */
[C---:B------:R-:W-:Y:S01]  /*3660*/  @P3 FFMA.FTZ R125, R2.reuse, R124, R125 ;  /* 0x0000007c027d3223 */ /* 0x040fe2000001007d */
[----:B------:R-:W-:Y:S01]  /*3670*/  @P3 FFMA.FTZ R124, R155, R129, R188 ;  /* 0x000000819b7c3223 */ /* 0x000fe200000100bc */
[----:B------:R-:W-:Y:S01]  /*3680*/  @P3 FFMA.FTZ R127, R2, R198, R127 ;  /* 0x000000c6027f3223 */ /* 0x000fe2000001007f */
[----:B------:R-:W-:Y:S01]  /*3690*/  @P3 FADD.FTZ R198, R146, -R203 ;  /* 0x800000cb92c63221 */ /* 0x000fe20000010000 */
[----:B0-----:R-:W-:Y:S01]  /*36a0*/  @P2 FMUL.FTZ R125, R125, R126 ;  /* 0x0000007e7d7d2220 */ /* 0x001fe20000410000 */
[----:B------:R-:W0:Y:S01]  /*36b0*/  @P2 LDC R202, c[0x0][0x40c] ;  /* 0x00010300ffca2b82 */ /* 0x000e220000000800 */
[----:B------:R-:W-:Y:S01]  /*36c0*/  @P3 FADD.FTZ R124, R147, -R124 ;  /* 0x8000007c937c3221 */ /* 0x000fe20000010000 */
[----:B------:R-:W-:-:S02]  /*36d0*/  HADD2.F32 R203, -RZ, R114.H0_H0 ;  /* 0x20000072ffcb7230 */ /* 0x000fc40000004100 */
[----:B------:R-:W-:Y:S01]  /*36e0*/  @P3 FFMA.FTZ R201, R2, R198, R201 ;  /* 0x000000c602c93223 */ /* 0x000fe200000100c9 */
[----:B------:R-:W-:Y:S01]  /*36f0*/  @P3 FADD.FTZ R198, R144, -R209 ;  /* 0x800000d190c63221 */ /* 0x000fe20000010000 */
[C---:B------:R-:W-:Y:S01]  /*3700*/  @P3 FFMA.FTZ R199, R2.reuse, R124, R199 ;  /* 0x0000007c02c73223 */ /* 0x040fe200000100c7 */
[-CC-:B------:R-:W-:Y:S01]  /*3710*/  @P3 FFMA.FTZ R124, R153, R129.reuse, R188.reuse ;  /* 0x00000081997c3223 */ /* 0x180fe200000100bc */
[----:B-1----:R-:W-:Y:S01]  /*3720*/  @P2 FMUL.FTZ R127, R127, R200 ;  /* 0x000000c87f7f2220 */ /* 0x002fe20000410000 */
[----:B------:R-:W1:Y:S01]  /*3730*/  @P2 LDC R126, c[0x0][0x40c] ;  /* 0x00010300ff7e2b82 */ /* 0x000e620000000800 */
[----:B------:R-:W-:Y:S01]  /*3740*/  @P3 FFMA.FTZ R200, R151, R129, R188 ;  /* 0x0000008197c83223 */ /* 0x000fe200000100bc */
[----:B------:R-:W-:Y:S01]  /*3750*/  @P3 FADD.FTZ R124, R145, -R124 ;  /* 0x8000007c917c3221 */ /* 0x000fe20000010000 */
[C---:B------:R-:W-:Y:S01]  /*3760*/  @P3 FFMA.FTZ R205, R2.reuse, R198, R205 ;  /* 0x000000c602cd3223 */ /* 0x040fe200000100cd */
[----:B------:R-:W-:Y:S01]  /*3770*/  @P2 F2FP.F16.F32.PACK_AB R125, RZ, R125 ;  /* 0x0000007dff7d223e */ /* 0x000fe200000000ff */
[----:B------:R-:W-:Y:S01]  /*3780*/  @P3 FADD.FTZ R200, R143, -R200 ;  /* 0x800000c88fc83221 */ /* 0x000fe20000010000 */
[C---:B------:R-:W-:Y:S01]  /*3790*/  @P3 FFMA.FTZ R203, R2.reuse, R124, R203 ;  /* 0x0000007c02cb3223 */ /* 0x040fe200000100cb */
[----:B------:R-:W-:Y:S01]  /*37a0*/  @P2 F2FP.F16.F32.PACK_AB R127, RZ, R127 ;  /* 0x0000007fff7f223e */ /* 0x000fe200000000ff */
[----:B------:R-:W3:Y:S01]  /*37b0*/  @P2 LDC R206, c[0x0][0x40c] ;  /* 0x00010300ffce2b82 */ /* 0x000ee20000000800 */
[----:B------:R-:W-:Y:S01]  /*37c0*/  @P3 FFMA.FTZ R207, R2, R200, R207 ;  /* 0x000000c802cf3223 */ /* 0x000fe200000100cf */
[----:B--2---:R-:W-:Y:S01]  /*37d0*/  @P2 FMUL.FTZ R203, R203, R204 ;  /* 0x000000cccbcb2220 */ /* 0x004fe20000410000 */
[----:B------:R-:W-:-:S04]  /*37e0*/  @P2 PRMT R100, R125, 0x7610, R100 ;  /* 0x000076107d642816 */ /* 0x000fc80000000064 */
[----:B------:R-:W-:Y:S01]  /*37f0*/  @P2 F2FP.F16.F32.PACK_AB R203, RZ, R203 ;  /* 0x000000cbffcb223e */ /* 0x000fe200000000ff */
[----:B------:R-:W2:Y:S01]  /*3800*/  @P2 LDC R208, c[0x0][0x40c] ;  /* 0x00010300ffd02b82 */ /* 0x000ea20000000800 */
[----:B0-----:R-:W-:Y:S01]  /*3810*/  @P2 FMUL.FTZ R201, R201, R202 ;  /* 0x000000cac9c92220 */ /* 0x001fe20000410000 */
[----:B------:R-:W-:Y:S02]  /*3820*/  @P2 PRMT R100, R100, 0x5410, R127 ;  /* 0x0000541064642816 */ /* 0x000fe4000000007f */
[----:B------:R-:W-:Y:S02]  /*3830*/  @P2 PRMT R102, R203, 0x7610, R102 ;  /* 0x00007610cb662816 */ /* 0x000fe40000000066 */
[----:B------:R-:W-:Y:S01]  /*3840*/  @P2 F2FP.F16.F32.PACK_AB R201, RZ, R201 ;  /* 0x000000c9ffc9223e */ /* 0x000fe200000000ff */
[----:B-1----:R-:W-:-:S05]  /*3850*/  @P2 FMUL.FTZ R199, R199, R126 ;  /* 0x0000007ec7c72220 */ /* 0x002fca0000410000 */
        /* <DEDUP_REMOVED lines=18> */
.L_x_9841:
        /* <DEDUP_REMOVED lines=12> */
[-CC-:B------:R-:W-:Y:S01]  /*3a40*/  FFMA.FTZ R126, R151, R129.reuse, R188.reuse ;  /* 0x00000081977e7223 */ /* 0x180fe200000100bc */
[----:B------:R-:W-:Y:S01]  /*3a50*/  FADD.FTZ R203, R144, -R203 ;  /* 0x800000cb90cb7221 */ /* 0x000fe20000010000 */
[----:B------:R-:W-:Y:S01]  /*3a60*/  FFMA.FTZ R209, R150, R129, R188 ;  /* 0x0000008196d17223 */ /* 0x000fe200000100bc */
[----:B------:R-:W-:Y:S01]  /*3a70*/  FSEL R200, R104, RZ, P3 ;  /* 0x000000ff68c87208 */ /* 0x000fe20001800000 */
[----:B------:R-:W-:Y:S01]  /*3a80*/  FADD.FTZ R205, R143, -R126 ;  /* 0x8000007e8fcd7221 */ /* 0x000fe20000010000 */
[----:B------:R-:W-:Y:S01]  /*3a90*/  FSEL R201, R105, RZ, P3 ;  /* 0x000000ff69c97208 */ /* 0x000fe20001800000 */
[----:B------:R-:W2:Y:S01]  /*3aa0*/  @P2 LDC R125, c[0x0][0x40c] ;  /* 0x00010300ff7d2b82 */ /* 0x000ea20000000800 */
[----:B------:R-:W-:Y:S01]  /*3ab0*/  FMUL.FTZ R126, R2, R203 ;  /* 0x000000cb027e7220 */ /* 0x000fe20000410000 */
[----:B------:R-:W-:Y:S01]  /*3ac0*/  FADD.FTZ R209, R142, -R209 ;  /* 0x800000d18ed17221 */ /* 0x000fe20000010000 */
[----:B0-----:R-:W-:-:S05]  /*3ad0*/  @P2 FMUL.FTZ R104, R200, R107 ;  /* 0x0000006bc8682220 */ /* 0x001fca0000410000 */
[----:B------:R-:W0:Y:S01]  /*3ae0*/  @P2 LDC R198, c[0x0][0x40c] ;  /* 0x00010300ffc62b82 */ /* 0x000e220000000800 */
[----:B------:R-:W-:Y:S01]  /*3af0*/  @P2 F2FP.F16.F32.PACK_AB R107, RZ, R104 ;  /* 0x00000068ff6b223e */ /* 0x000fe200000000ff */
[----:B------:R-:W-:Y:S01]  /*3b00*/  FFMA.FTZ R104, R155, R129, R188 ;  /* 0x000000819b687223 */ /* 0x000fe200000100bc */
[----:B-1----:R-:W-:-:S05]  /*3b10*/  @P2 FMUL.FTZ R105, R201, R106 ;  /* 0x0000006ac9692220 */ /* 0x002fca0000410000 */
[----:B------:R-:W1:Y:S01]  /*3b20*/  @P2 LDC R199, c[0x0][0x40c] ;  /* 0x00010300ffc72b82 */ /* 0x000e620000000800 */
[----:B------:R-:W-:Y:S01]  /*3b30*/  FFMA.FTZ R106, R153, R129, R188 ;  /* 0x00000081996a7223 */ /* 0x000fe200000100bc */
[----:B------:R-:W-:Y:S02]  /*3b40*/  @P2 PRMT R100, R107, 0x7610, R100 ;  /* 0x000076106b642816 */ /* 0x000fe40000000064 */
[----:B------:R-:W-:Y:S01]  /*3b50*/  @P2 F2FP.F16.F32.PACK_AB R124, RZ, R105 ;  /* 0x00000069ff7c223e */ /* 0x000fe200000000ff */
[----:B------:R-:W-:-:S03]  /*3b60*/  FADD.FTZ R105, R147, -R104 ;  /* 0x8000006893697221 */ /* 0x000fc60000010000 */
[----:B------:R-:W3:Y:S01]  /*3b70*/  @P2 LDC R208, c[0x0][0x40c] ;  /* 0x00010300ffd02b82 */ /* 0x000ee20000000800 */
[----:B------:R-:W-:Y:S01]  /*3b80*/  FMUL.FTZ R104, R2, R105 ;  /* 0x0000006902687220 */ /* 0x000fe20000410000 */
[----:B------:R-:W-:Y:S01]  /*3b90*/  FADD.FTZ R105, R146, -R127 ;  /* 0x8000007f92697221 */ /* 0x000fe20000010000 */
[----:B------:R-:W-:Y:S01]  /*3ba0*/  FADD.FTZ R127, R145, -R106 ;  /* 0x8000006a917f7221 */ /* 0x000fe20000010000 */
[----:B------:R-:W-:Y:S02]  /*3bb0*/  @P2 PRMT R100, R100, 0x5410, R124 ;  /* 0x0000541064642816 */ /* 0x000fe4000000007c */
[----:B------:R-:W-:Y:S01]  /*3bc0*/  FSEL R202, R104, RZ, P3 ;  /* 0x000000ff68ca7208 */ /* 0x000fe20001800000 */
[C---:B------:R-:W-:Y:S01]  /*3bd0*/  FMUL.FTZ R105, R2.reuse, R105 ;  /* 0x0000006902697220 */ /* 0x040fe20000410000 */
[----:B------:R-:W4:Y:S01]  /*3be0*/  @P2 LDC R207, c[0x0][0x40c] ;  /* 0x00010300ffcf2b82 */ /* 0x000f220000000800 */
[C---:B------:R-:W-:Y:S01]  /*3bf0*/  FMUL.FTZ R106, R2.reuse, R127 ;  /* 0x0000007f026a7220 */ /* 0x040fe20000410000 */
[----:B------:R-:W-:Y:S01]  /*3c00*/  FMUL.FTZ R127, R2, R205 ;  /* 0x000000cd027f7220 */ /* 0x000fe20000410000 */
[----:B--2---:R-:W-:Y:S01]  /*3c10*/  @P2 FMUL.FTZ R104, R202, R125 ;  /* 0x0000007dca682220 */ /* 0x004fe20000410000 */
[----:B------:R-:W-:-:S02]  /*3c20*/  FSEL R203, R105, RZ, P3 ;  /* 0x000000ff69cb7208 */ /* 0x000fc40001800000 */
[----:B------:R-:W-:Y:S02]  /*3c30*/  FSEL R204, R106, RZ, P3 ;  /* 0x000000ff6acc7208 */ /* 0x000fe40001800000 */
[----:B------:R-:W-:Y:S01]  /*3c40*/  @P2 F2FP.F16.F32.PACK_AB R125, RZ, R104 ;  /* 0x00000068ff7d223e */ /* 0x000fe200000000ff */
[----:B0-----:R-:W-:Y:S01]  /*3c50*/  @P2 FMUL.FTZ R104, R203, R198 ;  /* 0x000000c6cb682220 */ /* 0x001fe20000410000 */
[----:B------:R-:W-:Y:S01]  /*3c60*/  FSEL R205, R126, RZ, P3 ;  /* 0x000000ff7ecd7208 */ /* 0x000fe20001800000 */
[----:B-1----:R-:W-:Y:S01]  /*3c70*/  @P2 FMUL.FTZ R105, R204, R199 ;  /* 0x000000c7cc692220 */ /* 0x002fe20000410000 */
[----:B------:R-:W-:Y:S02]  /*3c80*/  FSEL R206, R127, RZ, P3 ;  /* 0x000000ff7fce7208 */ /* 0x000fe40001800000 */
[----:B------:R-:W-:Y:S02]  /*3c90*/  @P2 F2FP.F16.F32.PACK_AB R126, RZ, R104 ;  /* 0x00000068ff7e223e */ /* 0x000fe400000000ff */
[----:B------:R-:W-:Y:S01]  /*3ca0*/  F2FP.F16.F32.PACK_AB R104, R201, R200 ;  /* 0x000000c8c968723e */ /* 0x000fe200000000ff */
[----:B---3--:R-:W-:Y:S01]  /*3cb0*/  @P2 FMUL.FTZ R106, R205, R208 ;  /* 0x000000d0cd6a2220 */ /* 0x008fe20000410000 */
[----:B------:R-:W-:Y:S01]  /*3cc0*/  FMUL.FTZ R200, R2, R209 ;  /* 0x000000d102c87220 */ /* 0x000fe20000410000 */
[----:B------:R-:W-:-:S02]  /*3cd0*/  @P2 F2FP.F16.F32.PACK_AB R127, RZ, R105 ;  /* 0x00000069ff7f223e */ /* 0x000fc400000000ff */
[----:B------:R-:W-:Y:S02]  /*3ce0*/  @P2 PRMT R101, R125, 0x7610, R101 ;  /* 0x000076107d652816 */ /* 0x000fe40000000065 */
[----:B------:R-:W-:Y:S01]  /*3cf0*/  @P2 F2FP.F16.F32.PACK_AB R198, RZ, R106 ;  /* 0x0000006affc6223e */ /* 0x000fe200000000ff */
[----:B----4-:R-:W-:Y:S01]  /*3d00*/  @P2 FMUL.FTZ R199, R206, R207 ;  /* 0x000000cfcec72220 */ /* 0x010fe20000410000 */
[----:B------:R-:W-:Y:S02]  /*3d10*/  FSEL R201, R200, RZ, P3 ;  /* 0x000000ffc8c97208 */ /* 0x000fe40001800000 */
[----:B------:R-:W-:Y:S02]  /*3d20*/  @P2 PRMT R102, R127, 0x7610, R102 ;  /* 0x000076107f662816 */ /* 0x000fe40000000066 */
[----:B------:R-:W-:Y:S02]  /*3d30*/  @P2 F2FP.F16.F32.PACK_AB R199, RZ, R199 ;  /* 0x000000c7ffc7223e */ /* 0x000fe400000000ff */
        /* <DEDUP_REMOVED lines=11> */
.L_x_9844:
        /* <DEDUP_REMOVED lines=29> */
[----:B------:R-:W-:-:S02]  /*3fc0*/  @P2 F2FP.F16.F32.PACK_AB R125, RZ, R125 ;  /* 0x0000007dff7d223e */ /* 0x000fc400000000ff */
[C---:B------:R-:W-:Y:S01]  /*3fd0*/  @P2 FMUL.FTZ R203, R2.reuse, R203 ;  /* 0x000000cb02cb2220 */ /* 0x040fe20000410000 */
[----:B-1----:R-:W-:Y:S01]  /*3fe0*/  @P2 FMUL.FTZ R199, R199, R200 ;  /* 0x000000c8c7c72220 */ /* 0x002fe20000410000 */
[----:B------:R-:W1:Y:S01]  /*3ff0*/  @P2 LDC R198, c[0x0][0x40c] ;  /* 0x00010300ffc62b82 */ /* 0x000e620000000800 */
[----:B------:R-:W-:Y:S01]  /*4000*/  @P2 PRMT R101, R125, 0x7610, R101 ;  /* 0x000076107d652816 */ /* 0x000fe20000000065 */
[----:B------:R-:W-:Y:S01]  /*4010*/  @P2 FADD.FTZ R125, R149, -R126 ;  /* 0x8000007e957d2221 */ /* 0x000fe20000010000 */
[----:B------:R-:W-:Y:S01]  /*4020*/  @P2 FSEL R201, R201, RZ, P6 ;  /* 0x000000ffc9c92208 */ /* 0x000fe20003000000 */
[----:B------:R-:W-:Y:S01]  /*4030*/  @P2 FMUL.FTZ R205, R2, R205 ;  /* 0x000000cd02cd2220 */ /* 0x000fe20000410000 */
[----:B------:R-:W-:Y:S01]  /*4040*/  @P2 ISETP.GT.AND P3, PT, R128, RZ, PT ;  /* 0x000000ff8000220c */ /* 0x000fe20003f64270 */
[----:B------:R-:W-:Y:S01]  /*4050*/  @P2 FMUL.FTZ R125, R2, R125 ;  /* 0x0000007d027d2220 */ /* 0x000fe20000410000 */
[----:B--2---:R-:W-:Y:S01]  /*4060*/  @P2 FMUL.FTZ R124, R127, R124 ;  /* 0x0000007c7f7c2220 */ /* 0x004fe20000410000 */
[----:B------:R-:W2:Y:S01]  /*4070*/  @P2 LDC R202, c[0x0][0x40c] ;  /* 0x00010300ffca2b82 */ /* 0x000ea20000000800 */
[----:B------:R-:W-:Y:S01]  /*4080*/  FFMA.FTZ R127, R156, R129, R188 ;  /* 0x000000819c7f7223 */ /* 0x000fe200000100bc */
[----:B------:R-:W-:-:S02]  /*4090*/  @P2 ISETP.GT.AND P6, PT, R128, RZ, PT ;  /* 0x000000ff8000220c */ /* 0x000fc40003fc4270 */
[----:B------:R-:W-:Y:S01]  /*40a0*/  @P2 ISETP.GT.AND P4, PT, R128, RZ, PT ;  /* 0x000000ff8000220c */ /* 0x000fe20003f84270 */
        /* <DEDUP_REMOVED lines=28> */
.L_x_9843:
[----:B------:R-:W-:Y:S05]  /*4270*/  BSYNC.RECONVERGENT B1 ;  /* 0x0000000000017941 */ /* 0x000fea0003800200 */
.L_x_9840:
        /* <DEDUP_REMOVED lines=15> */
[--C-:B------:R-:W-:Y:S02]  /*4370*/  HADD2.F32 R125, -RZ, R117.reuse.H0_H0 ;  /* 0x20000075ff7d7230 */ /* 0x100fe40000004100 */
[----:B------:R-:W-:Y:S01]  /*4380*/  HADD2.F32 R199, -RZ, R118.H0_H0 ;  /* 0x20000076ffc77230 */ /* 0x000fe20000004100 */
[----:B------:R-:W0:Y:S01]  /*4390*/  @P2 LDC R200, c[0x0][0x40c] ;  /* 0x00010300ffc82b82 */ /* 0x000e220000000800 */
[----:B------:R-:W-:-:S02]  /*43a0*/  HADD2.F32 R127, -RZ, R117.H1_H1 ;  /* 0x30000075ff7f7230 */ /* 0x000fc40000004100 */
[--C-:B------:R-:W-:Y:S02]  /*43b0*/  HADD2.F32 R203, -RZ, R119.reuse.H0_H0 ;  /* 0x20000077ffcb7230 */ /* 0x100fe40000004100 */
        /* <DEDUP_REMOVED lines=12> */
[----:B------:R-:W-:Y:S01]  /*4480*/  HADD2.F32 R201, -RZ, R118.H1_H1 ;  /* 0x30000076ffc97230 */ /* 0x000fe20000004100 */
[----:B------:R-:W3:Y:S01]  /*4490*/  @P2 LDC R202, c[0x0][0x40c] ;  /* 0x00010300ffca2b82 */ /* 0x000ee20000000800 */
[----:B------:R-:W-:Y:S01]  /*44a0*/  @P3 FADD.FTZ R104, R131, -R104 ;  /* 0x8000006883683221 */ /* 0x000fe20000010000 */
[----:B------:R-:W-:Y:S01]  /*44b0*/  @P3 FADD.FTZ R124, R130, -R107 ;  /* 0x8000006b827c3221 */ /* 0x000fe20000010000 */
[----:B------:R-:W-:Y:S01]  /*44c0*/  @P3 FFMA.FTZ R199, R2, R126, R199 ;  /* 0x0000007e02c73223 */ /* 0x000fe200000100c7 */
[----:B------:R-:W-:Y:S01]  /*44d0*/  @P3 FADD.FTZ R126, R178, -R205 ;  /* 0x800000cdb27e3221 */ /* 0x000fe20000010000 */
[----:B------:R-:W-:Y:S01]  /*44e0*/  @P3 FFMA.FTZ R125, R2, R104, R125 ;  /* 0x00000068027d3223 */ /* 0x000fe2000001007d */
[-CC-:B------:R-:W-:Y:S01]  /*44f0*/  @P3 FFMA.FTZ R104, R136, R129.reuse, R188.reuse ;  /* 0x0000008188683223 */ /* 0x180fe200000100bc */
[----:B------:R-:W-:Y:S01]  /*4500*/  @P3 FFMA.FTZ R127, R2, R124, R127 ;  /* 0x0000007c027f3223 */ /* 0x000fe2000001007f */
[----:B------:R-:W4:Y:S01]  /*4510*/  @P2 LDC R207, c[0x0][0x40c] ;  /* 0x00010300ffcf2b82 */ /* 0x000f220000000800 */
[----:B------:R-:W-:Y:S01]  /*4520*/  @P3 FFMA.FTZ R124, R134, R129, R188 ;  /* 0x00000081867c3223 */ /* 0x000fe200000100bc */
[----:B------:R-:W-:Y:S01]  /*4530*/  @P3 FADD.FTZ R107, R171, -R104 ;  /* 0x80000068ab6b3221 */ /* 0x000fe20000010000 */
[----:B-1----:R-:W-:Y:S01]  /*4540*/  @P2 FMUL.FTZ R104, R105, R198 ;  /* 0x000000c669682220 */ /* 0x002fe20000410000 */
[----:B------:R-:W-:Y:S01]  /*4550*/  @P3 FFMA.FTZ R203, R2, R126, R203 ;  /* 0x0000007e02cb3223 */ /* 0x000fe200000100cb */
[----:B------:R-:W-:-:S02]  /*4560*/  HADD2.F32 R206, -RZ, R119.H1_H1 ;  /* 0x30000077ffce7230 */ /* 0x000fc40000004100 */
[C---:B------:R-:W-:Y:S01]  /*4570*/  @P3 FFMA.FTZ R201, R2.reuse, R107, R201 ;  /* 0x0000006b02c93223 */ /* 0x040fe200000100c9 */
[----:B------:R-:W-:Y:S01]  /*4580*/  @P3 FADD.FTZ R205, R185, -R124 ;  /* 0x8000007cb9cd3221 */ /* 0x000fe20000010000 */
[----:B------:R-:W1:Y:S01]  /*4590*/  @P2 LDC R208, c[0x0][0x40c] ;  /* 0x00010300ffd02b82 */ /* 0x000e620000000800 */
[----:B------:R-:W-:Y:S01]  /*45a0*/  @P2 F2FP.F16.F32.PACK_AB R107, RZ, R104 ;  /* 0x00000068ff6b223e */ /* 0x000fe200000000ff */
[----:B0-----:R-:W-:Y:S01]  /*45b0*/  @P2 FMUL.FTZ R104, R125, R200 ;  /* 0x000000c87d682220 */ /* 0x001fe20000410000 */
[----:B--2---:R-:W-:Y:S01]  /*45c0*/  @P2 FMUL.FTZ R200, R199, R204 ;  /* 0x000000ccc7c82220 */ /* 0x004fe20000410000 */
[----:B------:R-:W-:Y:S01]  /*45d0*/  @P3 FFMA.FTZ R206, R2, R205, R206 ;  /* 0x000000cd02ce3223 */ /* 0x000fe200000100ce */
[----:B------:R-:W-:Y:S02]  /*45e0*/  @P2 PRMT R100, R107, 0x7610, R100 ;  /* 0x000076106b642816 */ /* 0x000fe40000000064 */
[----:B------:R-:W-:Y:S01]  /*45f0*/  @P2 F2FP.F16.F32.PACK_AB R126, RZ, R104 ;  /* 0x00000068ff7e223e */ /* 0x000fe200000000ff */
[----:B------:R-:W0:Y:S01]  /*4600*/  @P2 LDC R210, c[0x0][0x40c] ;  /* 0x00010300ffd22b82 */ /* 0x000e220000000800 */
[----:B---3--:R-:W-:Y:S01]  /*4610*/  @P2 FMUL.FTZ R198, R127, R202 ;  /* 0x000000ca7fc62220 */ /* 0x008fe20000410000 */
[----:B------:R-:W-:-:S02]  /*4620*/  @P2 F2FP.F16.F32.PACK_AB R200, RZ, R200 ;  /* 0x000000c8ffc8223e */ /* 0x000fc400000000ff */
[----:B------:R-:W-:Y:S02]  /*4630*/  @P2 PRMT R101, R126, 0x7610, R101 ;  /* 0x000076107e652816 */ /* 0x000fe40000000065 */
[----:B------:R-:W-:Y:S01]  /*4640*/  @P2 F2FP.F16.F32.PACK_AB R198, RZ, R198 ;  /* 0x000000c6ffc6223e */ /* 0x000fe200000000ff */
[----:B----4-:R-:W-:Y:S01]  /*4650*/  @P2 FMUL.FTZ R124, R106, R207 ;  /* 0x000000cf6a7c2220 */ /* 0x010fe20000410000 */
[----:B------:R-:W-:Y:S02]  /*4660*/  @P2 PRMT R102, R200, 0x7610, R102 ;  /* 0x00007610c8662816 */ /* 0x000fe40000000066 */
[----:B------:R-:W-:Y:S02]  /*4670*/  F2FP.F16.F32.PACK_AB R104, R106, R105 ;  /* 0x000000696a68723e */ /* 0x000fe400000000ff */
[----:B------:R-:W-:Y:S02]  /*4680*/  @P2 F2FP.F16.F32.PACK_AB R124, RZ, R124 ;  /* 0x0000007cff7c223e */ /* 0x000fe400000000ff */
[----:B------:R-:W-:Y:S01]  /*4690*/  F2FP.F16.F32.PACK_AB R105, R127, R125 ;  /* 0x0000007d7f69723e */ /* 0x000fe200000000ff */
[C---:B-1----:R-:W-:Y:S01]  /*46a0*/  @P2 FMUL.FTZ R202, R201.reuse, R208 ;  /* 0x000000d0c9ca2220 */ /* 0x042fe20000410000 */
[----:B------:R-:W-:-:S02]  /*46b0*/  F2FP.F16.F32.PACK_AB R106, R201, R199 ;  /* 0x000000c7c96a723e */ /* 0x000fc400000000ff */
[----:B------:R-:W-:Y:S02]  /*46c0*/  @P2 PRMT R100, R100, 0x5410, R124 ;  /* 0x0000541064642816 */ /* 0x000fe4000000007c */
[----:B------:R-:W-:Y:S02]  /*46d0*/  @P2 F2FP.F16.F32.PACK_AB R202, RZ, R202 ;  /* 0x000000caffca223e */ /* 0x000fe400000000ff */
[----:B------:R-:W-:Y:S01]  /*46e0*/  @P2 PRMT R101, R101, 0x5410, R198 ;  /* 0x0000541065652816 */ /* 0x000fe200000000c6 */
[----:B0-----:R-:W-:Y:S01]  /*46f0*/  @P2 FMUL.FTZ R204, R203, R210 ;  /* 0x000000d2cbcc2220 */ /* 0x001fe20000410000 */
[----:B------:R-:W-:Y:S02]  /*4700*/  F2FP.F16.F32.PACK_AB R107, R206, R203 ;  /* 0x000000cbce6b723e */ /* 0x000fe400000000ff */
        /* <DEDUP_REMOVED lines=8> */
.L_x_9847:
        /* <DEDUP_REMOVED lines=24> */
[-CC-:B------:R-:W-:Y:S01]  /*4910*/  @P3 FFMA.FTZ R211, R135, R129.reuse, R188.reuse ;  /* 0x0000008187d33223 */ /* 0x180fe200000100bc */
[----:B------:R-:W-:Y:S01]  /*4920*/  @P3 FADD.FTZ R209, R176, -R209 ;  /* 0x800000d1b0d13221 */ /* 0x000fe20000010000 */
[----:B------:R-:W-:Y:S01]  /*4930*/  @P3 FFMA.FTZ R199, R2, R124, R199 ;  /* 0x0000007c02c73223 */ /* 0x000fe200000100c7 */
[----:B------:R-:W-:Y:S01]  /*4940*/  @P3 FFMA.FTZ R124, R136, R129, R188 ;  /* 0x00000081887c3223 */ /* 0x000fe200000100bc */
[----:B------:R-:W-:Y:S01]  /*4950*/  @P3 FFMA.FTZ R201, R2, R198, R201 ;  /* 0x000000c602c93223 */ /* 0x000fe200000100c9 */
[----:B------:R-:W3:Y:S01]  /*4960*/  @P2 LDC R126, c[0x0][0x40c] ;  /* 0x00010300ff7e2b82 */ /* 0x000ee20000000800 */
[----:B------:R-:W-:Y:S01]  /*4970*/  @P3 FADD.FTZ R198, R178, -R211 ;  /* 0x800000d3b2c63221 */ /* 0x000fe20000010000 */
[----:B------:R-:W-:Y:S01]  /*4980*/  @P3 FADD.FTZ R124, R171, -R124 ;  /* 0x8000007cab7c3221 */ /* 0x000fe20000010000 */
[C---:B------:R-:W-:Y:S01]  /*4990*/  @P3 FFMA.FTZ R203, R2.reuse, R209, R203 ;  /* 0x000000d102cb3223 */ /* 0x040fe200000100cb */
[----:B------:R-:W-:Y:S01]  /*49a0*/  @P2 F2FP.F16.F32.PACK_AB R125, RZ, R125 ;  /* 0x0000007dff7d223e */ /* 0x000fe200000000ff */
[C---:B------:R-:W-:Y:S01]  /*49b0*/  @P3 FFMA.FTZ R207, R2.reuse, R198, R207 ;  /* 0x000000c602cf3223 */ /* 0x040fe200000100cf */
[----:B------:R-:W-:Y:S01]  /*49c0*/  @P3 FFMA.FTZ R205, R2, R124, R205 ;  /* 0x0000007c02cd3223 */ /* 0x000fe200000100cd */
[----:B-1----:R-:W-:Y:S01]  /*49d0*/  @P2 FMUL.FTZ R203, R203, R204 ;  /* 0x000000cccbcb2220 */ /* 0x002fe20000410000 */
[----:B------:R-:W1:Y:S01]  /*49e0*/  @P2 LDC R206, c[0x0][0x40c] ;  /* 0x00010300ffce2b82 */ /* 0x000e620000000800 */
[----:B--2---:R-:W-:Y:S01]  /*49f0*/  @P2 FMUL.FTZ R127, R127, R200 ;  /* 0x000000c87f7f2220 */ /* 0x004fe20000410000 */
[----:B------:R-:W-:-:S02]  /*4a00*/  @P2 PRMT R100, R125, 0x7610, R100 ;  /* 0x000076107d642816 */ /* 0x000fc40000000064 */
[----:B------:R-:W-:Y:S02]  /*4a10*/  @P2 F2FP.F16.F32.PACK_AB R203, RZ, R203 ;  /* 0x000000cbffcb223e */ /* 0x000fe400000000ff */
[----:B------:R-:W-:Y:S02]  /*4a20*/  @P2 F2FP.F16.F32.PACK_AB R127, RZ, R127 ;  /* 0x0000007fff7f223e */ /* 0x000fe400000000ff */
[----:B------:R-:W2:Y:S01]  /*4a30*/  @P2 LDC R208, c[0x0][0x40c] ;  /* 0x00010300ffd02b82 */ /* 0x000ea20000000800 */
[----:B0-----:R-:W-:Y:S01]  /*4a40*/  @P2 FMUL.FTZ R201, R201, R202 ;  /* 0x000000cac9c92220 */ /* 0x001fe20000410000 */
[----:B------:R-:W-:Y:S02]  /*4a50*/  @P2 PRMT R102, R203, 0x7610, R102 ;  /* 0x00007610cb662816 */ /* 0x000fe40000000066 */
[----:B------:R-:W-:Y:S02]  /*4a60*/  @P2 PRMT R100, R100, 0x5410, R127 ;  /* 0x0000541064642816 */ /* 0x000fe4000000007f */
[----:B------:R-:W-:Y:S01]  /*4a70*/  @P2 F2FP.F16.F32.PACK_AB R201, RZ, R201 ;  /* 0x000000c9ffc9223e */ /* 0x000fe200000000ff */
[----:B---3--:R-:W-:-:S05]  /*4a80*/  @P2 FMUL.FTZ R199, R199, R126 ;  /* 0x0000007ec7c72220 */ /* 0x008fca0000410000 */
[----:B------:R-:W-:Y:S01]  /*4a90*/  @P2 F2FP.F16.F32.PACK_AB R199, RZ, R199 ;  /* 0x000000c7ffc7223e */ /* 0x000fe200000000ff */
[----:B-1----:R-:W-:-:S03]  /*4aa0*/  @P2 FMUL.FTZ R205, R205, R206 ;  /* 0x000000cecdcd2220 */ /* 0x002fc60000410000 */
        /* <DEDUP_REMOVED lines=16> */
.L_x_9846:
        /* <DEDUP_REMOVED lines=13> */
[----:B------:R-:W-:-:S02]  /*4c80*/  FFMA.FTZ R203, R135, R129, R188 ;  /* 0x0000008187cb7223 */ /* 0x000fc400000100bc */
[----:B------:R-:W-:Y:S02]  /*4c90*/  FSEL R200, R104, RZ, P3 ;  /* 0x000000ff68c87208 */ /* 0x000fe40001800000 */
[----:B------:R-:W-:Y:S01]  /*4ca0*/  FSEL R201, R105, RZ, P3 ;  /* 0x000000ff69c97208 */ /* 0x000fe20001800000 */
[----:B------:R-:W2:Y:S01]  /*4cb0*/  @P2 LDC R125, c[0x0][0x40c] ;  /* 0x00010300ff7d2b82 */ /* 0x000ea20000000800 */
[----:B------:R-:W-:Y:S01]  /*4cc0*/  FADD.FTZ R203, R178, -R203 ;  /* 0x800000cbb2cb7221 */ /* 0x000fe20000010000 */
[----:B0-----:R-:W-:-:S06]  /*4cd0*/  @P2 FMUL.FTZ R104, R200, R107 ;  /* 0x0000006bc8682220 */ /* 0x001fcc0000410000 */
        /* <DEDUP_REMOVED lines=13> */
[----:B------:R-:W-:Y:S01]  /*4db0*/  FMUL.FTZ R106, R2, R199 ;  /* 0x000000c7026a7220 */ /* 0x000fe20000410000 */
[----:B------:R-:W-:Y:S01]  /*4dc0*/  @P2 PRMT R100, R100, 0x5410, R124 ;  /* 0x0000541064642816 */ /* 0x000fe2000000007c */
[----:B------:R-:W-:Y:S01]  /*4dd0*/  FMUL.FTZ R105, R2, R105 ;  /* 0x0000006902697220 */ /* 0x000fe20000410000 */
[----:B------:R-:W-:Y:S01]  /*4de0*/  FSEL R202, R104, RZ, P3 ;  /* 0x000000ff68ca7208 */ /* 0x000fe20001800000 */
[----:B------:R-:W4:Y:S01]  /*4df0*/  @P2 LDC R209, c[0x0][0x40c] ;  /* 0x00010300ffd12b82 */ /* 0x000f220000000800 */
[C---:B------:R-:W-:Y:S01]  /*4e00*/  FMUL.FTZ R126, R2.reuse, R127 ;  /* 0x0000007f027e7220 */ /* 0x040fe20000410000 */
[----:B------:R-:W-:Y:S01]  /*4e10*/  FMUL.FTZ R127, R2, R203 ;  /* 0x000000cb027f7220 */ /* 0x000fe20000410000 */
[----:B------:R-:W-:Y:S01]  /*4e20*/  FSEL R204, R106, RZ, P3 ;  /* 0x000000ff6acc7208 */ /* 0x000fe20001800000 */
[----:B--2---:R-:W-:Y:S01]  /*4e30*/  @P2 FMUL.FTZ R104, R202, R125 ;  /* 0x0000007dca682220 */ /* 0x004fe20000410000 */
[----:B------:R-:W-:-:S02]  /*4e40*/  FSEL R203, R105, RZ, P3 ;  /* 0x000000ff69cb7208 */ /* 0x000fc40001800000 */
[----:B------:R-:W-:Y:S01]  /*4e50*/  FSEL R206, R127, RZ, P3 ;  /* 0x000000ff7fce7208 */ /* 0x000fe20001800000 */
[----:B0-----:R-:W-:Y:S01]  /*4e60*/  @P2 FMUL.FTZ R105, R204, R207 ;  /* 0x000000cfcc692220 */ /* 0x001fe20000410000 */
[----:B------:R-:W-:Y:S01]  /*4e70*/  @P2 F2FP.F16.F32.PACK_AB R125, RZ, R104 ;  /* 0x00000068ff7d223e */ /* 0x000fe200000000ff */
[----:B-1----:R-:W-:Y:S01]  /*4e80*/  @P2 FMUL.FTZ R104, R203, R198 ;  /* 0x000000c6cb682220 */ /* 0x002fe20000410000 */
[----:B------:R-:W-:Y:S01]  /*4e90*/  FFMA.FTZ R198, R134, R129, R188 ;  /* 0x0000008186c67223 */ /* 0x000fe200000100bc */
[----:B------:R-:W-:Y:S02]  /*4ea0*/  FSEL R205, R126, RZ, P3 ;  /* 0x000000ff7ecd7208 */ /* 0x000fe40001800000 */
        /* <DEDUP_REMOVED lines=10> */
[----:B------:R-:W-:Y:S02]  /*4f50*/  @P2 PRMT R102, R127, 0x7610, R102 ;  /* 0x000076107f662816 */ /* 0x000fe40000000066 */
        /* <DEDUP_REMOVED lines=12> */
.L_x_9849:
        /* <DEDUP_REMOVED lines=24> */
[----:B-1----:R-:W-:Y:S01]  /*51a0*/  @P2 FMUL.FTZ R199, R199, R198 ;  /* 0x000000c6c7c72220 */ /* 0x002fe20000410000 */
[----:B------:R-:W1:Y:S01]  /*51b0*/  @P2 LDC R206, c[0x0][0x40c] ;  /* 0x00010300ffce2b82 */ /* 0x000e620000000800 */
[----:B------:R-:W-:Y:S01]  /*51c0*/  @P2 FADD.FTZ R203, R178, -R203 ;  /* 0x800000cbb2cb2221 */ /* 0x000fe20000010000 */
[----:B------:R-:W-:Y:S01]  /*51d0*/  @P2 FADD.FTZ R205, R185, -R208 ;  /* 0x800000d0b9cd2221 */ /* 0x000fe20000010000 */
[----:B------:R-:W-:-:S02]  /*51e0*/  @P2 FSEL R201, R201, RZ, P6 ;  /* 0x000000ffc9c92208 */ /* 0x000fc40003000000 */
[----:B------:R-:W-:Y:S01]  /*51f0*/  @P2 FMUL.FTZ R203, R2, R203 ;  /* 0x000000cb02cb2220 */ /* 0x000fe20000410000 */
[C---:B------:R-:W-:Y:S01]  /*5200*/  @P2 ISETP.GT.AND P3, PT, R128.reuse, RZ, PT ;  /* 0x000000ff8000220c */ /* 0x040fe20003f64270 */
[----:B0-----:R-:W-:Y:S01]  /*5210*/  @P2 FMUL.FTZ R125, R125, R126 ;  /* 0x0000007e7d7d2220 */ /* 0x001fe20000410000 */
[----:B------:R-:W0:Y:S01]  /*5220*/  @P2 LDC R198, c[0x0][0x40c] ;  /* 0x00010300ffc62b82 */ /* 0x000e220000000800 */
[--C-:B------:R-:W-:Y:S01]  /*5230*/  FFMA.FTZ R126, R141, R129, R188.reuse ;  /* 0x000000818d7e7223 */ /* 0x100fe200000100bc */
[----:B------:R-:W-:Y:S01]  /*5240*/  @P2 ISETP.GT.AND P6, PT, R128, RZ, PT ;  /* 0x000000ff8000220c */ /* 0x000fe20003fc4270 */
[----:B------:R-:W-:Y:S01]  /*5250*/  @P2 FMUL.FTZ R205, R2, R205 ;  /* 0x000000cd02cd2220 */ /* 0x000fe20000410000 */
[----:B------:R-:W-:Y:S02]  /*5260*/  @P2 F2FP.F16.F32.PACK_AB R125, RZ, R125 ;  /* 0x0000007dff7d223e */ /* 0x000fe400000000ff */
[----:B------:R-:W-:Y:S01]  /*5270*/  @P2 ISETP.GT.AND P4, PT, R128, RZ, PT ;  /* 0x000000ff8000220c */ /* 0x000fe20003f84270 */
[----:B--2---:R-:W-:Y:S01]  /*5280*/  @P2 FMUL.FTZ R124, R127, R124 ;  /* 0x0000007c7f7c2220 */ /* 0x004fe20000410000 */
[----:B------:R-:W2:Y:S01]  /*5290*/  @P2 LDC R204, c[0x0][0x40c] ;  /* 0x00010300ffcc2b82 */ /* 0x000ea20000000800 */
[----:B------:R-:W-:Y:S01]  /*52a0*/  @P2 PRMT R101, R125, 0x7610, R101 ;  /* 0x000076107d652816 */ /* 0x000fe20000000065 */
[----:B------:R-:W-:Y:S01]  /*52b0*/  FFMA.FTZ R127, R140, R129, R188 ;  /* 0x000000818c7f7223 */ /* 0x000fe200000100bc */
[----:B------:R-:W-:Y:S01]  /*52c0*/  @P2 FADD.FTZ R125, R133, -R126 ;  /* 0x8000007e857d2221 */ /* 0x000fe20000010000 */
[----:B------:R-:W-:-:S02]  /*52d0*/  @P2 ISETP.GT.AND P5, PT, R128, RZ, PT ;  /* 0x000000ff8000220c */ /* 0x000fc40003fa4270 */
[----:B------:R-:W-:Y:S01]  /*52e0*/  @P2 FADD.FTZ R127, R132, -R127 ;  /* 0x8000007f847f2221 */ /* 0x000fe20000010000 */
[C---:B------:R-:W-:Y:S01]  /*52f0*/  @P2 FMUL.FTZ R125, R2.reuse, R125 ;  /* 0x0000007d027d2220 */ /* 0x040fe20000410000 */
[----:B------:R-:W3:Y:S01]  /*5300*/  @P2 LDC R210, c[0x0][0x40c] ;  /* 0x00010300ffd22b82 */ /* 0x000ee20000000800 */
[----:B------:R-:W-:Y:S01]  /*5310*/  @P2 FSEL R203, R203, RZ, P3 ;  /* 0x000000ffcbcb2208 */ /* 0x000fe20001800000 */
[----:B------:R-:W-:Y:S01]  /*5320*/  @P2 FMUL.FTZ R127, R2, R127 ;  /* 0x0000007f027f2220 */ /* 0x000fe20000410000 */
[----:B------:R-:W-:Y:S02]  /*5330*/  @P2 FSEL R205, R205, RZ, P4 ;  /* 0x000000ffcdcd2208 */ /* 0x000fe40002000000 */
[----:B------:R-:W-:Y:S01]  /*5340*/  @P2 FSEL R125, R125, RZ, P6 ;  /* 0x000000ff7d7d2208 */ /* 0x000fe20003000000 */
[----:B-1----:R-:W-:Y:S01]  /*5350*/  @P2 FMUL.FTZ R203, R203, R206 ;  /* 0x000000cecbcb2220 */ /* 0x002fe20000410000 */
[----:B------:R-:W-:Y:S01]  /*5360*/  @P2 FSEL R127, R127, RZ, P5 ;  /* 0x000000ff7f7f2208 */ /* 0x000fe20002800000 */
[----:B------:R-:W1:Y:S01]  /*5370*/  @P2 LDC R200, c[0x0][0x40c] ;  /* 0x00010300ffc82b82 */ /* 0x000e620000000800 */
[----:B------:R-:W-:Y:S01]  /*5380*/  @P2 F2FP.F16.F32.PACK_AB R199, RZ, R199 ;  /* 0x000000c7ffc7223e */ /* 0x000fe200000000ff */
[----:B0-----:R-:W-:Y:S01]  /*5390*/  @P2 FMUL.FTZ R125, R125, R198 ;  /* 0x000000c67d7d2220 */ /* 0x001fe20000410000 */
[----:B------:R-:W-:-:S02]  /*53a0*/  @P2 F2FP.F16.F32.PACK_AB R203, RZ, R203 ;  /* 0x000000cbffcb223e */ /* 0x000fc400000000ff */
[----:B------:R-:W-:Y:S02]  /*53b0*/  @P2 F2FP.F16.F32.PACK_AB R124, RZ, R124 ;  /* 0x0000007cff7c223e */ /* 0x000fe400000000ff */
[----:B------:R-:W-:Y:S01]  /*53c0*/  @P2 F2FP.F16.F32.PACK_AB R125, RZ, R125 ;  /* 0x0000007dff7d223e */ /* 0x000fe200000000ff */
[----:B--2---:R-:W-:Y:S01]  /*53d0*/  @P2 FMUL.FTZ R201, R201, R204 ;  /* 0x000000ccc9c92220 */ /* 0x004fe20000410000 */
[----:B------:R-:W-:Y:S02]  /*53e0*/  @P2 PRMT R102, R199, 0x7610, R102 ;  /* 0x00007610c7662816 */ /* 0x000fe40000000066 */
[----:B------:R-:W-:Y:S02]  /*53f0*/  @P2 PRMT R103, R203, 0x7610, R103 ;  /* 0x00007610cb672816 */ /* 0x000fe40000000067 */
[----:B------:R-:W-:Y:S02]  /*5400*/  @P2 F2FP.F16.F32.PACK_AB R201, RZ, R201 ;  /* 0x000000c9ffc9223e */ /* 0x000fe400000000ff */
[----:B------:R-:W-:Y:S01]  /*5410*/  @P2 PRMT R100, R125, 0x7610, R100 ;  /* 0x000076107d642816 */ /* 0x000fe20000000064 */
[----:B---3--:R-:W-:Y:S01]  /*5420*/  @P2 FMUL.FTZ R205, R205, R210 ;  /* 0x000000d2cdcd2220 */ /* 0x008fe20000410000 */
[----:B------:R-:W-:-:S02]  /*5430*/  @P2 PRMT R101, R101, 0x5410, R124 ;  /* 0x0000541065652816 */ /* 0x000fc4000000007c */
[----:B------:R-:W-:Y:S02]  /*5440*/  @P2 PRMT R102, R102, 0x5410, R201 ;  /* 0x0000541066662816 */ /* 0x000fe400000000c9 */
[----:B------:R-:W-:Y:S01]  /*5450*/  @P2 F2FP.F16.F32.PACK_AB R205, RZ, R205 ;  /* 0x000000cdffcd223e */ /* 0x000fe200000000ff */
[----:B-1----:R-:W-:-:S03]  /*5460*/  @P2 FMUL.FTZ R127, R127, R200 ;  /* 0x000000c87f7f2220 */ /* 0x002fc60000410000 */
[----:B------:R-:W-:Y:S02]  /*5470*/  @P2 PRMT R103, R103, 0x5410, R205 ;  /* 0x0000541067672816 */ /* 0x000fe400000000cd */
[----:B------:R-:W-:-:S04]  /*5480*/  @P2 F2FP.F16.F32.PACK_AB R127, RZ, R127 ;  /* 0x0000007fff7f223e */ /* 0x000fc800000000ff */
[----:B------:R-:W-:-:S07]  /*5490*/  @P2 PRMT R100, R100, 0x5410, R127 ;  /* 0x0000541064642816 */ /* 0x000fce000000007f */
.L_x_9848:
[----:B------:R-:W-:Y:S05]  /*54a0*/  BSYNC.RECONVERGENT B1 ;  /* 0x0000000000017941 */ /* 0x000fea0003800200 */
.L_x_9845:
        /* <DEDUP_REMOVED lines=14> */
[--C-:B------:R-:W-:Y:S02]  /*5590*/  HADD2.F32 R125, -RZ, R121.reuse.H0_H0 ;  /* 0x20000079ff7d7230 */ /* 0x100fe40000004100 */
[----:B------:R-:W-:Y:S02]  /*55a0*/  HADD2.F32 R128, -RZ, R121.H1_H1 ;  /* 0x30000079ff807230 */ /* 0x000fe40000004100 */
[----:B------:R-:W-:Y:S01]  /*55b0*/  HADD2.F32 R107, -RZ, R120.H1_H1 ;  /* 0x30000078ff6b7230 */ /* 0x000fe20000004100 */
[----:B------:R-:W0:Y:S01]  /*55c0*/  @P2 LDC R204, c[0x0][0x40c] ;  /* 0x00010300ffcc2b82 */ /* 0x000e220000000800 */
[----:B------:R-:W-:-:S02]  /*55d0*/  HADD2.F32 R201, -RZ, R123.H0_H0 ;  /* 0x2000007bffc97230 */ /* 0x000fc40000004100 */
[----:B------:R-:W-:Y:S02]  /*55e0*/  HADD2.F32 R202, -RZ, R123.H1_H1 ;  /* 0x3000007bffca7230 */ /* 0x000fe40000004100 */
        /* <DEDUP_REMOVED lines=10> */
[----:B------:R-:W-:-:S02]  /*5690*/  HADD2.F32 R129, -RZ, R122.H0_H0 ;  /* 0x2000007aff817230 */ /* 0x000fc40000004100 */
[----:B------:R-:W-:Y:S01]  /*56a0*/  @P0 FADD.FTZ R106, R173, -R106 ;  /* 0x8000006aad6a0221 */ /* 0x000fe20000010000 */
[----:B------:R-:W-:Y:S01]  /*56b0*/  @P0 FADD.FTZ R126, R191, -R126 ;  /* 0x8000007ebf7e0221 */ /* 0x000fe20000010000 */
[----:B------:R-:W-:Y:S01]  /*56c0*/  @P0 FFMA.FTZ R105, R2, R104, R105 ;  /* 0x0000006802690223 */ /* 0x000fe20000010069 */
[----:B------:R-:W-:Y:S01]  /*56d0*/  @P0 FADD.FTZ R104, R186, -R127 ;  /* 0x8000007fba680221 */ /* 0x000fe20000010000 */
[----:B------:R-:W-:Y:S01]  /*56e0*/  @P0 FADD.FTZ R127, R189, -R124 ;  /* 0x8000007cbd7f0221 */ /* 0x000fe20000010000 */
[----:B------:R-:W3:Y:S01]  /*56f0*/  @P2 LDC R188, c[0x0][0x40c] ;  /* 0x00010300ffbc2b82 */ /* 0x000ee20000000800 */
[----:B------:R-:W-:Y:S01]  /*5700*/  @P0 FADD.FTZ R124, R190, -R199 ;  /* 0x800000c7be7c0221 */ /* 0x000fe20000010000 */
[C---:B------:R-:W-:Y:S01]  /*5710*/  @P0 FFMA.FTZ R125, R2.reuse, R104, R125 ;  /* 0x00000068027d0223 */ /* 0x040fe2000001007d */
[C---:B------:R-:W-:Y:S01]  /*5720*/  @P0 FFMA.FTZ R128, R2.reuse, R127, R128 ;  /* 0x0000007f02800223 */ /* 0x040fe20000010080 */
[----:B------:R-:W-:Y:S02]  /*5730*/  HADD2.F32 R199, -RZ, R122.H1_H1 ;  /* 0x3000007affc77230 */ /* 0x000fe40000004100 */
[C---:B------:R-:W-:Y:S01]  /*5740*/  @P0 FFMA.FTZ R129, R2.reuse, R124, R129 ;  /* 0x0000007c02810223 */ /* 0x040fe20000010081 */
[----:B------:R-:W-:Y:S01]  /*5750*/  @P0 FFMA.FTZ R107, R2, R106, R107 ;  /* 0x0000006a026b0223 */ /* 0x000fe2000001006b */
[----:B------:R-:W-:Y:S01]  /*5760*/  @P0 FADD.FTZ R127, R193, -R198 ;  /* 0x800000c6c17f0221 */ /* 0x000fe20000010000 */
[----:B------:R-:W4:Y:S01]  /*5770*/  @P2 LDC R205, c[0x0][0x40c] ;  /* 0x00010300ffcd2b82 */ /* 0x000f220000000800 */
[----:B------:R-:W-:Y:S01]  /*5780*/  @P0 FADD.FTZ R124, R192, -R203 ;  /* 0x800000cbc07c0221 */ /* 0x000fe20000010000 */
[----:B-1----:R-:W-:Y:S01]  /*5790*/  @P2 FMUL.FTZ R106, R107, R200 ;  /* 0x000000c86b6a2220 */ /* 0x002fe20000410000 */
[C---:B------:R-:W-:Y:S01]  /*57a0*/  @P0 FFMA.FTZ R199, R2.reuse, R126, R199 ;  /* 0x0000007e02c70223 */ /* 0x040fe200000100c7 */
[C---:B------:R-:W-:Y:S01]  /*57b0*/  @P0 FFMA.FTZ R202, R2.reuse, R127, R202 ;  /* 0x0000007f02ca0223 */ /* 0x040fe200000100ca */
[----:B------:R-:W-:-:S02]  /*57c0*/  @P0 FFMA.FTZ R201, R2, R124, R201 ;  /* 0x0000007c02c90223 */ /* 0x000fc400000100c9 */
[----:B------:R-:W-:Y:S01]  /*57d0*/  @P2 F2FP.F16.F32.PACK_AB R124, RZ, R106 ;  /* 0x0000006aff7c223e */ /* 0x000fe200000000ff */
[----:B------:R-:W1:Y:S08]  /*57e0*/  @P2 LDC R208, c[0x0][0x40c] ;  /* 0x00010300ffd02b82 */ /* 0x000e700000000800 */
[----:B------:R-:W5:Y:S01]  /*57f0*/  @P2 LDC R210, c[0x0][0x40c] ;  /* 0x00010300ffd22b82 */ /* 0x000f620000000800 */
[----:B---3--:R-:W-:Y:S01]  /*5800*/  @P2 FMUL.FTZ R104, R105, R188 ;  /* 0x000000bc69682220 */ /* 0x008fe20000410000 */
[----:B--2---:R-:W-:-:S04]  /*5810*/  @P2 FMUL.FTZ R188, R129, R206 ;  /* 0x000000ce81bc2220 */ /* 0x004fc80000410000 */
[----:B------:R-:W-:Y:S01]  /*5820*/  @P2 F2FP.F16.F32.PACK_AB R2, RZ, R104 ;  /* 0x00000068ff02223e */ /* 0x000fe200000000ff */
[----:B0-----:R-:W-:Y:S01]  /*5830*/  @P2 FMUL.FTZ R104, R125, R204 ;  /* 0x000000cc7d682220 */ /* 0x001fe20000410000 */
[----:B----4-:R-:W-:Y:S01]  /*5840*/  @P2 FMUL.FTZ R106, R128, R205 ;  /* 0x000000cd806a2220 */ /* 0x010fe20000410000 */
[----:B------:R-:W-:Y:S02]  /*5850*/  @P2 F2FP.F16.F32.PACK_AB R188, RZ, R188 ;  /* 0x000000bcffbc223e */ /* 0x000fe400000000ff */
[----:B------:R-:W-:Y:S02]  /*5860*/  @P2 PRMT R100, R2, 0x7610, R100 ;  /* 0x0000761002642816 */ /* 0x000fe40000000064 */
[----:B------:R-:W-:Y:S02]  /*5870*/  @P2 F2FP.F16.F32.PACK_AB R126, RZ, R104 ;  /* 0x00000068ff7e223e */ /* 0x000fe400000000ff */
[----:B------:R-:W-:Y:S01]  /*5880*/  @P2 F2FP.F16.F32.PACK_AB R127, RZ, R106 ;  /* 0x0000006aff7f223e */ /* 0x000fe200000000ff */
[----:B-1----:R-:W-:Y:S01]  /*5890*/  @P2 FMUL.FTZ R198, R199, R208 ;  /* 0x000000d0c7c62220 */ /* 0x002fe20000410000 */
[----:B------:R-:W-:-:S02]  /*58a0*/  @P2 PRMT R101, R126, 0x7610, R101 ;  /* 0x000076107e652816 */ /* 0x000fc40000000065 */
[----:B------:R-:W-:Y:S02]  /*58b0*/  @P2 PRMT R102, R188, 0x7610, R102 ;  /* 0x00007610bc662816 */ /* 0x000fe40000000066 */
[----:B------:R-:W-:Y:S02]  /*58c0*/  @P2 F2FP.F16.F32.PACK_AB R198, RZ, R198 ;  /* 0x000000c6ffc6223e */ /* 0x000fe400000000ff */
[----:B------:R-:W-:Y:S01]  /*58d0*/  F2FP.F16.F32.PACK_AB R104, R107, R105 ;  /* 0x000000696b68723e */ /* 0x000fe200000000ff */
[----:B-----5:R-:W-:Y:S01]  /*58e0*/  @P2 FMUL.FTZ R200, R201, R210 ;  /* 0x000000d2c9c82220 */ /* 0x020fe20000410000 */
[----:B------:R-:W-:Y:S02]  /*58f0*/  F2FP.F16.F32.PACK_AB R105, R128, R125 ;  /* 0x0000007d8069723e */ /* 0x000fe400000000ff */
[----:B------:R-:W-:Y:S02]  /*5900*/  F2FP.F16.F32.PACK_AB R106, R199, R129 ;  /* 0x00000081c76a723e */ /* 0x000fe400000000ff */
[----:B------:R-:W-:-:S02]  /*5910*/  @P2 F2FP.F16.F32.PACK_AB R200, RZ, R200 ;  /* 0x000000c8ffc8223e */ /* 0x000fc400000000ff */
[----:B------:R-:W-:Y:S02]  /*5920*/  @P2 PRMT R100, R100, 0x5410, R124 ;  /* 0x0000541064642816 */ /* 0x000fe4000000007c */
        /* <DEDUP_REMOVED lines=9> */
.L_x_9852:
[----:B------:R-:W-:Y:S01]  /*59c0*/  ISETP.GT.AND P0, PT, R128, RZ, PT ;  /* 0x000000ff8000720c */ /* 0x000fe20003f04270 */
[----:B0-----:R-:W0:Y:S01]  /*59d0*/  @P2 LDC R126, c[0x0][0x40c] ;  /* 0x00010300ff7e2b82 */ /* 0x001e220000000800 */
[--C-:B------:R-:W-:Y:S02]  /*59e0*/  HADD2.F32 R125, -RZ, R120.reuse.H0_H0 ;  /* 0x20000078ff7d7230 */ /* 0x100fe40000004100 */
[----:B------:R-:W-:Y:S02]  /*59f0*/  HADD2.F32 R127, -RZ, R120.H1_H1 ;  /* 0x30000078ff7f7230 */ /* 0x000fe40000004100 */
[--C-:B------:R-:W-:Y:S02]  /*5a00*/  HADD2.F32 R199, -RZ, R121.reuse.H0_H0 ;  /* 0x20000079ffc77230 */ /* 0x100fe40000004100 */
[----:B------:R-:W-:Y:S01]  /*5a10*/  HADD2.F32 R201, -RZ, R121.H1_H1 ;  /* 0x30000079ffc97230 */ /* 0x000fe20000004100 */
[----:B------:R-:W1:Y:S01]  /*5a20*/  @P2 LDC R198, c[0x0][0x40c] ;  /* 0x00010300ffc62b82 */ /* 0x000e620000000800 */
[----:B------:R-:W-:-:S02]  /*5a30*/  HADD2.F32 R205, -RZ, R122.H1_H1 ;  /* 0x3000007affcd7230 */ /* 0x000fc40000004100 */
[----:B------:R-:W-:Y:S02]  /*5a40*/  HADD2.F32 R207, -RZ, R123.H0_H0 ;  /* 0x2000007bffcf7230 */ /* 0x000fe40000004100 */
        /* <DEDUP_REMOVED lines=8> */
[C---:B------:R-:W-:Y:S01]  /*5ad0*/  @P0 FFMA.FTZ R125, R2.reuse, R124, R125 ;  /* 0x0000007c027d0223 */ /* 0x040fe2000001007d */
[C---:B------:R-:W-:Y:S01]  /*5ae0*/  @P0 FFMA.FTZ R127, R2.reuse, R128, R127 ;  /* 0x00000080027f0223 */ /* 0x040fe2000001007f */
[--C-:B------:R-:W-:Y:S01]  /*5af0*/  @P0 FFMA.FTZ R211, R177, R129, R188.reuse ;  /* 0x00000081b1d30223 */ /* 0x100fe200000100bc */
[----:B------:R-:W-:Y:S01]  /*5b00*/  @P0 FFMA.FTZ R199, R2, R203, R199 ;  /* 0x000000cb02c70223 */ /* 0x000fe200000100c7 */
[----:B0-----:R-:W-:Y:S01]  /*5b10*/  @P2 FMUL.FTZ R125, R125, R126 ;  /* 0x0000007e7d7d2220 */ /* 0x001fe20000410000 */
[----:B------:R-:W-:Y:S01]  /*5b20*/  @P0 FFMA.FTZ R126, R182, R129, R188 ;  /* 0x00000081b67e0223 */ /* 0x000fe200000100bc */
[----:B------:R-:W0:Y:S01]  /*5b30*/  @P2 LDC R124, c[0x0][0x40c] ;  /* 0x00010300ff7c2b82 */ /* 0x000e220000000800 */
[----:B------:R-:W-:-:S02]  /*5b40*/  HADD2.F32 R203, -RZ, R122.H0_H0 ;  /* 0x2000007affcb7230 */ /* 0x000fc40000004100 */
[----:B------:R-:W-:Y:S01]  /*5b50*/  @P0 FADD.FTZ R209, R190, -R209 ;  /* 0x800000d1bed10221 */ /* 0x000fe20000010000 */
[----:B------:R-:W-:Y:S01]  /*5b60*/  @P0 FADD.FTZ R126, R189, -R126 ;  /* 0x8000007ebd7e0221 */ /* 0x000fe20000010000 */
[----:B------:R-:W-:Y:S01]  /*5b70*/  @P2 F2FP.F16.F32.PACK_AB R125, RZ, R125 ;  /* 0x0000007dff7d223e */ /* 0x000fe200000000ff */
[----:B-1----:R-:W-:Y:S02]  /*5b80*/  @P2 FMUL.FTZ R127, R127, R198 ;  /* 0x000000c67f7f2220 */ /* 0x002fe40000410000 */
[----:B------:R-:W-:Y:S01]  /*5b90*/  @P0 FFMA.FTZ R201, R2, R126, R201 ;  /* 0x0000007e02c90223 */ /* 0x000fe200000100c9 */
[----:B------:R-:W1:Y:S01]  /*5ba0*/  @P2 LDC R128, c[0x0][0x40c] ;  /* 0x00010300ff802b82 */ /* 0x000e620000000800 */
[----:B------:R-:W-:Y:S01]  /*5bb0*/  @P0 FFMA.FTZ R126, R180, R129, R188 ;  /* 0x00000081b47e0223 */ /* 0x000fe200000100bc */
[----:B------:R-:W-:Y:S01]  /*5bc0*/  @P0 FADD.FTZ R198, R192, -R211 ;  /* 0x800000d3c0c60221 */ /* 0x000fe20000010000 */
[C---:B------:R-:W-:Y:S01]  /*5bd0*/  @P0 FFMA.FTZ R203, R2.reuse, R209, R203 ;  /* 0x000000d102cb0223 */ /* 0x040fe200000100cb */
[----:B------:R-:W-:Y:S01]  /*5be0*/  @P2 F2FP.F16.F32.PACK_AB R127, RZ, R127 ;  /* 0x0000007fff7f223e */ /* 0x000fe200000000ff */
[----:B------:R-:W-:Y:S01]  /*5bf0*/  @P0 FADD.FTZ R126, R191, -R126 ;  /* 0x8000007ebf7e0221 */ /* 0x000fe20000010000 */
[C---:B------:R-:W-:Y:S01]  /*5c00*/  @P0 FFMA.FTZ R207, R2.reuse, R198, R207 ;  /* 0x000000c602cf0223 */ /* 0x040fe200000100cf */
[----:B------:R-:W-:Y:S01]  /*5c10*/  @P2 PRMT R100, R125, 0x7610, R100 ;  /* 0x000076107d642816 */ /* 0x000fe20000000064 */
        /* <DEDUP_REMOVED lines=28> */
.L_x_9851:
        /* <DEDUP_REMOVED lines=13> */
[-CC-:B------:R-:W-:Y:S01]  /*5eb0*/  FFMA.FTZ R198, R180, R129.reuse, R188.reuse ;  /* 0x00000081b4c67223 */ /* 0x180fe200000100bc */
[-CC-:B------:R-:W-:Y:S01]  /*5ec0*/  FFMA.FTZ R209, R177, R129.reuse, R188.reuse ;  /* 0x00000081b1d17223 */ /* 0x180fe200000100bc */
[----:B------:R-:W-:Y:S01]  /*5ed0*/  FADD.FTZ R127, R186, -R127 ;  /* 0x8000007fba7f7221 */ /* 0x000fe20000010000 */
[----:B------:R-:W-:Y:S01]  /*5ee0*/  FADD.FTZ R201, R190, -R199 ;  /* 0x800000c7bec97221 */ /* 0x000fe20000010000 */
[----:B------:R-:W2:Y:S01]  /*5ef0*/  @P2 LDC R205, c[0x0][0x40c] ;  /* 0x00010300ffcd2b82 */ /* 0x000ea20000000800 */
[----:B------:R-:W-:Y:S01]  /*5f00*/  FFMA.FTZ R200, R194, R129, R188 ;  /* 0x00000081c2c87223 */ /* 0x000fe200000100bc */
[----:B------:R-:W-:Y:S01]  /*5f10*/  FSEL R199, R105, RZ, P0 ;  /* 0x000000ff69c77208 */ /* 0x000fe20000000000 */
[----:B------:R-:W-:Y:S01]  /*5f20*/  FADD.FTZ R129, R189, -R124 ;  /* 0x8000007cbd817221 */ /* 0x000fe20000010000 */
[----:B------:R-:W-:Y:S01]  /*5f30*/  FSEL R188, R104, RZ, P0 ;  /* 0x000000ff68bc7208 */ /* 0x000fe20000000000 */
[----:B------:R-:W-:Y:S01]  /*5f40*/  FADD.FTZ R203, R191, -R198 ;  /* 0x800000c6bfcb7221 */ /* 0x000fe20000010000 */
        /* <DEDUP_REMOVED lines=15> */
[----:B------:R-:W-:Y:S02]  /*6040*/  @P2 F2FP.F16.F32.PACK_AB R2, RZ, R104 ;  /* 0x00000068ff02223e */ /* 0x000fe400000000ff */
        /* <DEDUP_REMOVED lines=9> */
[----:B------:R-:W-:Y:S02]  /*60e0*/  FSEL R129, R129, RZ, P0 ;  /* 0x000000ff81817208 */ /* 0x000fe40000000000 */
[----:B------:R-:W-:Y:S01]  /*60f0*/  @P2 F2FP.F16.F32.PACK_AB R126, RZ, R106 ;  /* 0x0000006aff7e223e */ /* 0x000fe200000000ff */
[----:B0-----:R-:W-:Y:S01]  /*6100*/  @P2 FMUL.FTZ R105, R201, R128 ;  /* 0x00000080c9692220 */ /* 0x001fe20000410000 */
[----:B------:R-:W-:Y:S02]  /*6110*/  @P2 PRMT R101, R124, 0x7610, R101 ;  /* 0x000076107c652816 */ /* 0x000fe40000000065 */
        /* <DEDUP_REMOVED lines=19> */
.L_x_9854:
[----:B0-----:R-:W0:Y:S01]  /*6250*/  @P2 LDC R126, c[0x0][0x40c] ;  /* 0x00010300ff7e2b82 */ /* 0x001e220000000800 */
[-CC-:B------:R-:W-:Y:S01]  /*6260*/  FFMA.FTZ R124, R183, R129.reuse, R188.reuse ;  /* 0x00000081b77c7223 */ /* 0x180fe200000100bc */
[----:B------:R-:W-:Y:S01]  /*6270*/  ISETP.GT.AND P0, PT, R128, RZ, PT ;  /* 0x000000ff8000720c */ /* 0x000fe20003f04270 */
[-CC-:B------:R-:W-:Y:S01]  /*6280*/  FFMA.FTZ R199, R181, R129.reuse, R188.reuse ;  /* 0x00000081b5c77223 */ /* 0x180fe200000100bc */
[-C--:B------:R-:W-:Y:S01]  /*6290*/  FFMA.FTZ R198, R182, R129.reuse, R188 ;  /* 0x00000081b6c67223 */ /* 0x080fe200000100bc */
        /* <DEDUP_REMOVED lines=60> */
.L_x_9853:
[----:B------:R-:W-:Y:S05]  /*6660*/  BSYNC.RECONVERGENT B1 ;  /* 0x0000000000017941 */ /* 0x000fea0003800200 */
.L_x_9850:
        /* <DEDUP_REMOVED lines=12> */
.L_x_9830:
[----:B------:R-:W-:Y:S05]  /*6730*/  BSYNC B0 ;  /* 0x0000000000007941 */ /* 0x000fea0003800000 */
.L_x_9829:
        /* <DEDUP_REMOVED lines=186> */
.L_x_9834:
        /* <DEDUP_REMOVED lines=8> */
.L_x_9857:
[----:B------:R-:W-:Y:S05]  /*7360*/  BSYNC B1 ;  /* 0x0000000000017941 */ /* 0x000fea0003800000 */
.L_x_9856:
        /* <DEDUP_REMOVED lines=8> */
.L_x_9858:
[----:B------:R-:W-:-:S05]  /*73f0*/  FADD.FTZ R125, R125, R196 ;  /* 0x000000c47d7d7221 */ /* 0x000fca0000010000 */
[----:B------:R-:W-:Y:S01]  /*7400*/  MOV R202, R125 ;  /* 0x0000007d00ca7202 */ /* 0x000fe20000000f00 */
[----:B------:R-:W-:Y:S01]  /*7410*/  HFMA2 R203, -RZ, RZ, 0, 1.1920928955078125e-07 ;  /* 0x00000002ffcb7431 */ /* 0x000fe200000001ff */
[----:B------:R-:W-:-:S07]  /*7420*/  MOV R124, R200 ;  /* 0x000000c8007c7202 */ /* 0x000fce0000000f00 */
[----:B------:R-:W-:Y:S05]  /*7430*/  WARPSYNC.COLLECTIVE R201, `(.L_x_9859) ;  /* 0x00000000c9087348 */ /* 0x000fea0003c00000 */
[----:B------:R0:W1:Y:S02]  /*7440*/  SHFL.BFLY P1, R200, R202, R203, R204 ;  /* 0x0c0000cbcac87389 */ /* 0x00006400000200cc */
[----:B01----:R-:W-:Y:S05]  /*7450*/  ENDCOLLECTIVE ;  /* 0x000000000000791b */ /* 0x003fea0003800000 */
.L_x_9859:
[----:B------:R-:W-:-:S05]  /*7460*/  FADD.FTZ R124, R124, R197 ;  /* 0x000000c57c7c7221 */ /* 0x000fca0000010000 */
[----:B------:R-:W-:Y:S02]  /*7470*/  MOV R202, R124 ;  /* 0x0000007c00ca7202 */ /* 0x000fe40000000f00 */
[----:B------:R-:W-:-:S07]  /*7480*/  MOV R126, R200 ;  /* 0x000000c8007e7202 */ /* 0x000fce0000000f00 */
[----:B------:R-:W-:Y:S05]  /*7490*/  WARPSYNC.COLLECTIVE R201, `(.L_x_9860) ;  /* 0x00000000c9087348 */ /* 0x000fea0003c00000 */
[----:B------:R0:W1:Y:S02]  /*74a0*/  SHFL.BFLY P1, R200, R202, R203, R204 ;  /* 0x0c0000cbcac87389 */ /* 0x00006400000200cc */
[----:B01----:R-:W-:Y:S05]  /*74b0*/  ENDCOLLECTIVE ;  /* 0x000000000000791b */ /* 0x003fea0003800000 */
.L_x_9860:
[----:B------:R-:W-:-:S05]  /*74c0*/  FADD.FTZ R126, R125, R126 ;  /* 0x0000007e7d7e7221 */ /* 0x000fca0000010000 */
[----:B------:R-:W-:Y:S01]  /*74d0*/  MOV R202, R126 ;  /* 0x0000007e00ca7202 */ /* 0x000fe20000000f00 */
[----:B------:R-:W-:Y:S01]  /*74e0*/  HFMA2 R203, -RZ, RZ, 0, 2.384185791015625e-07 ;  /* 0x00000004ffcb7431 */ /* 0x000fe200000001ff */
[----:B------:R-:W-:-:S07]  /*74f0*/  MOV R127, R200 ;  /* 0x000000c8007f7202 */ /* 0x000fce0000000f00 */
[----:B------:R-:W-:Y:S05]  /*7500*/  WARPSYNC.COLLECTIVE R201, `(.L_x_9861) ;  /* 0x00000000c9087348 */ /* 0x000fea0003c00000 */
[----:B------:R0:W1:Y:S02]  /*7510*/  SHFL.BFLY P1, R200, R202, R203, R204 ;  /* 0x0c0000cbcac87389 */ /* 0x00006400000200cc */
[----:B01----:R-:W-:Y:S05]  /*7520*/  ENDCOLLECTIVE ;  /* 0x000000000000791b */ /* 0x003fea0003800000 */
.L_x_9861:
[----:B------:R-:W-:-:S05]  /*7530*/  FADD.FTZ R127, R124, R127 ;  /* 0x0000007f7c7f7221 */ /* 0x000fca0000010000 */
[----:B------:R-:W-:Y:S02]  /*7540*/  MOV R202, R127 ;  /* 0x0000007f00ca7202 */ /* 0x000fe40000000f00 */
[----:B------:R-:W-:-:S07]  /*7550*/  MOV R195, R200 ;  /* 0x000000c800c37202 */ /* 0x000fce0000000f00 */
[----:B------:R-:W-:Y:S05]  /*7560*/  WARPSYNC.COLLECTIVE R201, `(.L_x_9862) ;  /* 0x00000000c9087348 */ /* 0x000fea0003c00000 */
[----:B------:R0:W1:Y:S02]  /*7570*/  SHFL.BFLY P1, R200, R202, R203, R204 ;  /* 0x0c0000cbcac87389 */ /* 0x00006400000200cc */
[----:B01----:R-:W-:Y:S05]  /*7580*/  ENDCOLLECTIVE ;  /* 0x000000000000791b */ /* 0x003fea0003800000 */
.L_x_9862:
[----:B------:R-:W-:-:S05]  /*7590*/  FADD.FTZ R195, R126, R195 ;  /* 0x000000c37ec37221 */ /* 0x000fca0000010000 */
[----:B------:R-:W-:Y:S01]  /*75a0*/  MOV R202, R195 ;  /* 0x000000c300ca7202 */ /* 0x000fe20000000f00 */
[----:B------:R-:W-:Y:S01]  /*75b0*/  HFMA2 R203, -RZ, RZ, 0, 4.76837158203125e-07 ;  /* 0x00000008ffcb7431 */ /* 0x000fe200000001ff */
[----:B------:R-:W-:-:S07]  /*75c0*/  MOV R198, R200 ;  /* 0x000000c800c67202 */ /* 0x000fce0000000f00 */
[----:B------:R-:W-:Y:S05]  /*75d0*/  WARPSYNC.COLLECTIVE R201, `(.L_x_9863) ;  /* 0x00000000c9087348 */ /* 0x000fea0003c00000 */
[----:B------:R0:W1:Y:S02]  /*75e0*/  SHFL.BFLY P1, R200, R202, R203, R204 ;  /* 0x0c0000cbcac87389 */ /* 0x00006400000200cc */
[----:B01----:R-:W-:Y:S05]  /*75f0*/  ENDCOLLECTIVE ;  /* 0x000000000000791b */ /* 0x003fea0003800000 */
.L_x_9863:
[----:B------:R-:W-:-:S05]  /*7600*/  FADD.FTZ R198, R127, R198 ;  /* 0x000000c67fc67221 */ /* 0x000fca0000010000 */
[----:B------:R-:W-:Y:S02]  /*7610*/  MOV R202, R198 ;  /* 0x000000c600ca7202 */ /* 0x000fe40000000f00 */
[----:B------:R-:W-:-:S07]  /*7620*/  MOV R196, R200 ;  /* 0x000000c800c47202 */ /* 0x000fce0000000f00 */
[----:B------:R-:W-:Y:S05]  /*7630*/  WARPSYNC.COLLECTIVE R201, `(.L_x_9864) ;  /* 0x00000000c9087348 */ /* 0x000fea0003c00000 */
[----:B------:R0:W1:Y:S02]  /*7640*/  SHFL.BFLY P1, R200, R202, R203, R204 ;  /* 0x0c0000cbcac87389 */ /* 0x00006400000200cc */
[----:B01----:R-:W-:Y:S05]  /*7650*/  ENDCOLLECTIVE ;  /* 0x000000000000791b */ /* 0x003fea0003800000 */
.L_x_9864:
[----:B------:R-:W-:-:S05]  /*7660*/  FADD.FTZ R199, R195, R196 ;  /* 0x000000c4c3c77221 */ /* 0x000fca0000010000 */
[----:B------:R-:W-:Y:S01]  /*7670*/  MOV R202, R199 ;  /* 0x000000c700ca7202 */ /* 0x000fe20000000f00 */
[----:B------:R-:W-:Y:S01]  /*7680*/  HFMA2 R203, -RZ, RZ, 0, 9.5367431640625e-07 ;  /* 0x00000010ffcb7431 */ /* 0x000fe200000001ff */
[----:B------:R-:W-:-:S07]  /*7690*/  MOV R197, R200 ;  /* 0x000000c800c57202 */ /* 0x000fce0000000f00 */
[----:B------:R-:W-:Y:S05]  /*76a0*/  WARPSYNC.COLLECTIVE R201, `(.L_x_9865) ;  /* 0x00000000c9087348 */ /* 0x000fea0003c00000 */
[----:B------:R0:W1:Y:S02]  /*76b0*/  SHFL.BFLY P1, R200, R202, R203, R204 ;  /* 0x0c0000cbcac87389 */ /* 0x00006400000200cc */
[----:B01----:R-:W-:Y:S05]  /*76c0*/  ENDCOLLECTIVE ;  /* 0x000000000000791b */ /* 0x003fea0003800000 */
.L_x_9865:
[----:B------:R-:W-:-:S05]  /*76d0*/  FADD.FTZ R197, R198, R197 ;  /* 0x000000c5c6c57221 */ /* 0x000fca0000010000 */
[----:B------:R-:W-:Y:S02]  /*76e0*/  MOV R202, R197 ;  /* 0x000000c500ca7202 */ /* 0x000fe40000000f00 */
[----:B------:R-:W-:-:S07]  /*76f0*/  MOV R124, R200 ;  /* 0x000000c8007c7202 */ /* 0x000fce0000000f00 */
[----:B------:R-:W-:Y:S05]  /*7700*/  WARPSYNC.COLLECTIVE R201, `(.L_x_9866) ;  /* 0x00000000c9087348 */ /* 0x000fea0003c00000 */
[----:B------:R0:W1:Y:S02]  /*7710*/  SHFL.BFLY P1, R200, R202, R203, R204 ;  /* 0x0c0000cbcac87389 */ /* 0x00006400000200cc */
[----:B01----:R-:W-:Y:S05]  /*7720*/  ENDCOLLECTIVE ;  /* 0x000000000000791b */ /* 0x003fea0003800000 */
.L_x_9866:
[----:B------:R-:W-:Y:S05]  /*7730*/  BRA `(.L_x_9867) ;  /* 0xffffffa400687947 */ /* 0x000fea000383ffff */
.L_x_9868:
        /* <DEDUP_REMOVED lines=12> */
.L_x_20049:


//--------------------- .text._ZN10layer_norm13ln_bwd_kernelINS_13Kernel_traitsIf6__halfS2_S2_fjLj1024ELj1ELj4ELj1ELj16ENS_18Kernel_traits_baseILj1024EfS2_S2_S2_fjLj128EEEEELb0ELb1ELb0ELb0EEEvNS_9BwdParamsE --------------------------
	.section	.text._ZN10layer_norm13ln_bwd_kernelINS_13Kernel_traitsIf6__halfS2_S2_fjLj1024ELj1ELj4ELj1ELj16ENS_18Kernel_traits_baseILj1024EfS2_S2_S2_fjLj128EEEEELb0ELb1ELb0ELb0EEEvNS_9BwdParamsE,"ax",@progbits
	.align	128
        .global         _ZN10layer_norm13ln_bwd_kernelINS_13Kernel_traitsIf6__halfS2_S2_fjLj1024ELj1ELj4ELj1ELj16ENS_18Kernel_traits_baseILj1024EfS2_S2_S2_fjLj128EEEEELb0ELb1ELb0ELb0EEEvNS_9BwdParamsE
        .type           _ZN10layer_norm13ln_bwd_kernelINS_13Kernel_traitsIf6__halfS2_S2_fjLj1024ELj1ELj4ELj1ELj16ENS_18Kernel_traits_baseILj1024EfS2_S2_S2_fjLj128EEEEELb0ELb1ELb0ELb0EEEvNS_9BwdParamsE,@function
        .size           _ZN10layer_norm13ln_bwd_kernelINS_13Kernel_traitsIf6__halfS2_S2_fjLj1024ELj1ELj4ELj1ELj16ENS_18Kernel_traits_baseILj1024EfS2_S2_S2_fjLj128EEEEELb0ELb1ELb0ELb0EEEvNS_9BwdParamsE,(.L_x_20050 - _ZN10layer_norm13ln_bwd_kernelINS_13Kernel_traitsIf6__halfS2_S2_fjLj1024ELj1ELj4ELj1ELj16ENS_18Kernel_traits_baseILj1024EfS2_S2_S2_fjLj128EEEEELb0ELb1ELb0ELb0EEEvNS_9BwdParamsE)
        .other          _ZN10layer_norm13ln_bwd_kernelINS_13Kernel_traitsIf6__halfS2_S2_fjLj1024ELj1ELj4ELj1ELj16ENS_18Kernel_traits_baseILj1024EfS2_S2_S2_fjLj128EEEEELb0ELb1ELb0ELb0EEEvNS_9BwdParamsE,@"STO_CUDA_ENTRY STV_DEFAULT"
_ZN10layer_norm13ln_bwd_kernelINS_13Kernel_traitsIf6__halfS2_S2_fjLj1024ELj1ELj4ELj1ELj16ENS_18Kernel_traits_baseILj1024EfS2_S2_S2_fjLj128EEEEELb0ELb1ELb0ELb0EEEvNS_9BwdParamsE:
.text._ZN10layer_norm13ln_bwd_kernelINS_13Kernel_traitsIf6__halfS2_S2_fjLj1024ELj1ELj4ELj1ELj16ENS_18Kernel_traits_baseILj1024EfS2_S2_S2_fjLj128EEEEELb0ELb1ELb0ELb0EEEvNS_9BwdParamsE:
        /* <DEDUP_REMOVED lines=171> */
.L_x_9918:
        /* <DEDUP_REMOVED lines=17> */
[----:B--2---:R-:W-:Y:S02]  /*0bc0*/  @P0 HADD2.F32 R180, -RZ, R23.H0_H0 ;  /* 0x20000017ffb40230 */ /* 0x004fe40000004100 */
        /* <DEDUP_REMOVED lines=27> */
[--C-:B--2---:R-:W-:Y:S02]  /*0d80*/  HADD2.F32 R216, -RZ, R173.reuse.H0_H0 ;  /* 0x200000adffd87230 */ /* 0x104fe40000004100 */
[----:B------:R-:W-:Y:S02]  /*0d90*/  HADD2.F32 R220, -RZ, R173.H1_H1 ;  /* 0x300000adffdc7230 */ /* 0x000fe40000004100 */
[--C-:B------:R-:W-:Y:S02]  /*0da0*/  HADD2.F32 R219, -RZ, R174.reuse.H0_H0 ;  /* 0x200000aeffdb7230 */ /* 0x100fe40000004100 */
[----:B------:R-:W-:Y:S02]  /*0db0*/  HADD2.F32 R218, -RZ, R174.H1_H1 ;  /* 0x300000aeffda7230 */ /* 0x000fe40000004100 */
[--C-:B------:R-:W-:Y:S02]  /*0dc0*/  HADD2.F32 R174, -RZ, R175.reuse.H0_H0 ;  /* 0x200000afffae7230 */ /* 0x100fe40000004100 */
[----:B------:R-:W-:-:S02]  /*0dd0*/  HADD2.F32 R173, -RZ, R175.H1_H1 ;  /* 0x300000afffad7230 */ /* 0x000fc40000004100 */
[--C-:B---3--:R-:W-:Y:S02]  /*0de0*/  HADD2.F32 R20, -RZ, R185.reuse.H0_H0 ;  /* 0x200000b9ff147230 */ /* 0x108fe40000004100 */
[----:B------:R-:W-:Y:S02]  /*0df0*/  HADD2.F32 R175, -RZ, R185.H1_H1 ;  /* 0x300000b9ffaf7230 */ /* 0x000fe40000004100 */
[----:B------:R-:W2:Y:S01]  /*0e00*/  LDL R185, [R1+0x18] ;  /* 0x0000180001b97983 */ /* 0x000ea20000100800 */
[----:B------:R-:W-:Y:S02]  /*0e10*/  HADD2.F32 R217, -RZ, R172.H1_H1 ;  /* 0x300000acffd97230 */ /* 0x000fe40000004100 */
[--C-:B------:R-:W-:Y:S02]  /*0e20*/  HADD2.F32 R22, -RZ, R184.reuse.H0_H0 ;  /* 0x200000b8ff167230 */ /* 0x100fe40000004100 */
[----:B------:R-:W-:Y:S02]  /*0e30*/  HADD2.F32 R21, -RZ, R184.H1_H1 ;  /* 0x300000b8ff157230 */ /* 0x000fe40000004100 */
[C---:B------:R-:W-:Y:S01]  /*0e40*/  FADD.FTZ R184, -R194.reuse, R217 ;  /* 0x000000d9c2b87221 */ /* 0x040fe20000010100 */
[C---:B------:R-:W-:Y:S01]  /*0e50*/  FADD.FTZ R217, -R194.reuse, R216 ;  /* 0x000000d8c2d97221 */ /* 0x040fe20000010100 */
[----:B------:R-:W-:-:S02]  /*0e60*/  FADD.FTZ R216, -R194, R220 ;  /* 0x000000dcc2d87221 */ /* 0x000fc40000010100 */
[----:B------:R-:W3:Y:S01]  /*0e70*/  LDL R220, [R1+0x24] ;  /* 0x0000240001dc7983 */ /* 0x000ee20000100800 */
[----:B------:R-:W-:-:S05]  /*0e80*/  HADD2.F32 R0, -RZ, R172.H0_H0 ;  /* 0x200000acff007230 */ /* 0x000fca0000004100 */
[----:B------:R-:W-:-:S04]  /*0e90*/  FADD.FTZ R0, -R194, R0 ;  /* 0x00000000c2007221 */ /* 0x000fc80000010100 */
[C---:B-----5:R-:W-:Y:S01]  /*0ea0*/  FMUL.FTZ R0, R181.reuse, R0 ;  /* 0x00000000b5007220 */ /* 0x060fe20000410000 */
[----:B------:R-:W-:Y:S01]  /*0eb0*/  FADD.FTZ R92, R92, R22 ;  /* 0x000000165c5c7221 */ /* 0x000fe20000010000 */
[--C-:B------:R-:W-:Y:S02]  /*0ec0*/  HADD2.F32 R17, -RZ, R187.reuse.H0_H0 ;  /* 0x200000bbff117230 */ /* 0x100fe40000004100 */
[----:B------:R-:W-:Y:S01]  /*0ed0*/  FFMA.FTZ R60, R0, R22, R60 ;  /* 0x00000016003c7223 */ /* 0x000fe2000001003c */
[----:B------:R-:W-:Y:S02]  /*0ee0*/  HADD2.F32 R172, -RZ, R187.H1_H1 ;  /* 0x300000bbffac7230 */ /* 0x000fe40000004100 */
[----:B------:R-:W-:Y:S01]  /*0ef0*/  FADD.FTZ R187, -R194, R219 ;  /* 0x000000dbc2bb7221 */ /* 0x000fe20000010100 */
[----:B------:R-:W-:Y:S01]  /*0f00*/  FMUL.FTZ R184, R181, R184 ;  /* 0x000000b8b5b87220 */ /* 0x000fe20000410000 */
[--C-:B------:R-:W-:Y:S02]  /*0f10*/  HADD2.F32 R19, -RZ, R186.reuse.H0_H0 ;  /* 0x200000baff137230 */ /* 0x100fe40000004100 */
[----:B------:R-:W-:Y:S01]  /*0f20*/  FADD.FTZ R94, R94, R20 ;  /* 0x000000145e5e7221 */ /* 0x000fe20000010000 */
[----:B------:R-:W-:Y:S01]  /*0f30*/  FMUL.FTZ R221, R221, R20 ;  /* 0x00000014dddd7220 */ /* 0x000fe20000410000 */
[----:B------:R-:W-:-:S02]  /*0f40*/  HADD2.F32 R18, -RZ, R186.H1_H1 ;  /* 0x300000baff127230 */ /* 0x000fc40000004100 */
[----:B------:R-:W-:Y:S01]  /*0f50*/  FADD.FTZ R93, R93, R21 ;  /* 0x000000155d5d7221 */ /* 0x000fe20000010000 */
[-C--:B------:R-:W-:Y:S01]  /*0f60*/  FFMA.FTZ R61, R184, R21.reuse, R61 ;  /* 0x00000015b83d7223 */ /* 0x080fe2000001003d */
[----:B------:R-:W-:Y:S01]  /*0f70*/  FMUL.FTZ R222, R222, R21 ;  /* 0x00000015dede7220 */ /* 0x000fe20000410000 */
[----:B------:R-:W-:Y:S01]  /*0f80*/  FADD.FTZ R186, -R194, R218 ;  /* 0x000000dac2ba7221 */ /* 0x000fe20000010100 */
[----:B------:R-:W-:Y:S01]  /*0f90*/  FMUL.FTZ R21, R181, R216 ;  /* 0x000000d8b5157220 */ /* 0x000fe20000410000 */
[----:B------:R-:W-:Y:S01]  /*0fa0*/  FADD.FTZ R96, R96, R19 ;  /* 0x0000001360607221 */ /* 0x000fe20000010000 */
[----:B----4-:R-:W-:Y:S01]  /*0fb0*/  FMUL.FTZ R219, R223, R19 ;  /* 0x00000013dfdb7220 */ /* 0x010fe20000410000 */
[----:B------:R-:W-:Y:S01]  /*0fc0*/  FADD.FTZ R95, R95, R175 ;  /* 0x000000af5f5f7221 */ /* 0x000fe20000010000 */
[----:B------:R-:W-:Y:S01]  /*0fd0*/  FFMA.FTZ R63, R21, R175, R63 ;  /* 0x000000af153f7223 */ /* 0x000fe2000001003f */
[----:B------:R-:W-:Y:S01]  /*0fe0*/  FADD.FTZ R174, -R194, R174 ;  /* 0x000000aec2ae7221 */ /* 0x000fe20000010100 */
[----:B------:R-:W-:Y:S01]  /*0ff0*/  FADD.FTZ R97, R97, R18 ;  /* 0x0000001261617221 */ /* 0x000fe20000010000 */
[----:B------:R-:W-:Y:S01]  /*1000*/  FMUL.FTZ R218, R252, R18 ;  /* 0x00000012fcda7220 */ /* 0x000fe20000410000 */
[----:B------:R-:W-:Y:S01]  /*1010*/  FADD.FTZ R173, -R194, R173 ;  /* 0x000000adc2ad7221 */ /* 0x000fe20000010100 */
[----:B------:R-:W-:Y:S01]  /*1020*/  FADD.FTZ R98, R98, R17 ;  /* 0x0000001162627221 */ /* 0x000fe20000010000 */
[----:B------:R-:W-:Y:S01]  /*1030*/  FMUL.FTZ R216, R250, R172 ;  /* 0x000000acfad87220 */ /* 0x000fe20000410000 */
[----:B------:R-:W-:Y:S01]  /*1040*/  FADD.FTZ R99, R99, R172 ;  /* 0x000000ac63637221 */ /* 0x000fe20000010000 */
[----:B------:R-:W-:Y:S01]  /*1050*/  IADD3 R223, PT, PT, R23, 0x20, RZ ;  /* 0x0000002017df7810 */ /* 0x000fe20007ffe0ff */
[----:B--2---:R-:W-:Y:S01]  /*1060*/  FMUL.FTZ R185, R185, R22 ;  /* 0x00000016b9b97220 */ /* 0x004fe20000410000 */
[----:B------:R-:W-:-:S04]  /*1070*/  FMUL.FTZ R22, R181, R217 ;  /* 0x000000d9b5167220 */ /* 0x000fc80000410000 */
[----:B------:R-:W-:Y:S01]  /*1080*/  FFMA.FTZ R62, R22, R20, R62 ;  /* 0x00000014163e7223 */ /* 0x000fe2000001003e */
[----:B------:R-:W-:-:S04]  /*1090*/  FMUL.FTZ R20, R181, R187 ;  /* 0x000000bbb5147220 */ /* 0x000fc80000410000 */
[----:B------:R-:W-:Y:S01]  /*10a0*/  FFMA.FTZ R64, R20, R19, R64 ;  /* 0x0000001314407223 */ /* 0x000fe20000010040 */
[----:B---3--:R-:W-:Y:S01]  /*10b0*/  FMUL.FTZ R220, R220, R175 ;  /* 0x000000afdcdc7220 */ /* 0x008fe20000410000 */
[----:B------:R-:W-:Y:S01]  /*10c0*/  FMUL.FTZ R19, R181, R186 ;  /* 0x000000bab5137220 */ /* 0x000fe20000410000 */
[----:B------:R-:W-:Y:S01]  /*10d0*/  FADD.FTZ R186, RZ, R185 ;  /* 0x000000b9ffba7221 */ /* 0x000fe20000010000 */
[----:B------:R-:W-:-:S03]  /*10e0*/  FFMA.FTZ R175, R0, R185, RZ ;  /* 0x000000b900af7223 */ /* 0x000fc600000100ff */
[----:B------:R-:W-:Y:S01]  /*10f0*/  FADD.FTZ R186, R186, R222 ;  /* 0x000000debaba7221 */ /* 0x000fe20000010000 */
[----:B------:R-:W-:Y:S01]  /*1100*/  FFMA.FTZ R175, R184, R222, R175 ;  /* 0x000000deb8af7223 */ /* 0x000fe200000100af */
[----:B------:R-:W-:Y:S02]  /*1110*/  FFMA.FTZ R65, R19, R18, R65 ;  /* 0x0000001213417223 */ /* 0x000fe40000010041 */
[----:B------:R-:W-:Y:S01]  /*1120*/  FADD.FTZ R186, R186, R221 ;  /* 0x000000ddbaba7221 */ /* 0x000fe20000010000 */
[----:B------:R-:W-:Y:S01]  /*1130*/  FFMA.FTZ R175, R22, R221, R175 ;  /* 0x000000dd16af7223 */ /* 0x000fe200000100af */
[----:B------:R-:W-:Y:S02]  /*1140*/  FMUL.FTZ R18, R181, R174 ;  /* 0x000000aeb5127220 */ /* 0x000fe40000410000 */
[----:B------:R-:W-:Y:S01]  /*1150*/  FADD.FTZ R174, R186, R220 ;  /* 0x000000dcbaae7221 */ /* 0x000fe20000010000 */
[----:B------:R-:W-:-:S03]  /*1160*/  FFMA.FTZ R175, R21, R220, R175 ;  /* 0x000000dc15af7223 */ /* 0x000fc600000100af */
[----:B------:R-:W-:Y:S01]  /*1170*/  FADD.FTZ R174, R174, R219 ;  /* 0x000000dbaeae7221 */ /* 0x000fe20000010000 */
[----:B------:R-:W-:Y:S01]  /*1180*/  FFMA.FTZ R175, R20, R219, R175 ;  /* 0x000000db14af7223 */ /* 0x000fe200000100af */
[-C--:B------:R-:W-:Y:S02]  /*1190*/  FMUL.FTZ R217, R251, R17.reuse ;  /* 0x00000011fbd97220 */ /* 0x080fe40000410000 */
[----:B------:R-:W-:Y:S01]  /*11a0*/  FADD.FTZ R174, R174, R218 ;  /* 0x000000daaeae7221 */ /* 0x000fe20000010000 */
[----:B------:R-:W-:Y:S01]  /*11b0*/  FFMA.FTZ R175, R19, R218, R175 ;  /* 0x000000da13af7223 */ /* 0x000fe200000100af */
[----:B------:R-:W-:Y:S01]  /*11c0*/  FFMA.FTZ R66, R18, R17, R66 ;  /* 0x0000001112427223 */ /* 0x000fe20000010042 */
[----:B------:R-:W-:Y:S01]  /*11d0*/  FMUL.FTZ R17, R181, R173 ;  /* 0x000000adb5117220 */ /* 0x000fe20000410000 */
[----:B------:R-:W-:Y:S01]  /*11e0*/  FADD.FTZ R174, R174, R217 ;  /* 0x000000d9aeae7221 */ /* 0x000fe20000010000 */
[----:B------:R-:W-:Y:S02]  /*11f0*/  FFMA.FTZ R175, R18, R217, R175 ;  /* 0x000000d912af7223 */ /* 0x000fe400000100af */
[C---:B------:R-:W-:Y:S01]  /*1200*/  FFMA.FTZ R67, R17.reuse, R172, R67 ;  /* 0x000000ac11437223 */ /* 0x040fe20000010043 */
[----:B------:R-:W-:Y:S01]  /*1210*/  FADD.FTZ R187, R174, R216 ;  /* 0x000000d8aebb7221 */ /* 0x000fe20000010000 */
[----:B------:R-:W-:-:S07]  /*1220*/  FFMA.FTZ R186, R17, R216, R175 ;  /* 0x000000d811ba7223 */ /* 0x000fce00000100af */
.L_x_9874:
[----:B------:R-:W-:Y:S05]  /*1230*/  BSYNC.RECONVERGENT B2 ;  /* 0x0000000000027941 */ /* 0x000fea0003800200 */
.L_x_9873:
        /* <DEDUP_REMOVED lines=8> */
[----:B------:R-:W-:Y:S01]  /*12c0*/  IADD3 R223, PT, PT, R223, 0x20, RZ ;  /* 0x00000020dfdf7810 */ /* 0x000fe20007ffe0ff */
[----:B--2---:R-:W-:Y:S02]  /*12d0*/  HADD2.F32 R16, -RZ, R12.H0_H0 ;  /* 0x2000000cff107230 */ /* 0x004fe40000004100 */
[----:B------:R-:W-:Y:S02]  /*12e0*/  HADD2.F32 R183, -RZ, R13.H0_H0 ;  /* 0x2000000dffb77230 */ /* 0x000fe40000004100 */
[--C-:B------:R-:W-:Y:S02]  /*12f0*/  HADD2.F32 R213, -RZ, R14.reuse.H0_H0 ;  /* 0x2000000effd57230 */ /* 0x100fe40000004100 */
[----:B------:R-:W-:Y:S02]  /*1300*/  HADD2.F32 R210, -RZ, R14.H1_H1 ;  /* 0x3000000effd27230 */ /* 0x000fe40000004100 */
[----:B------:R-:W-:-:S02]  /*1310*/  HADD2.F32 R214, -RZ, R15.H0_H0 ;  /* 0x2000000fffd67230 */ /* 0x000fc40000004100 */
[----:B------:R-:W-:Y:S02]  /*1320*/  HADD2.F32 R215, -RZ, R15.H1_H1 ;  /* 0x3000000fffd77230 */ /* 0x000fe40000004100 */
[--C-:B---3--:R-:W-:Y:S02]  /*1330*/  HADD2.F32 R15, -RZ, R172.reuse.H0_H0 ;  /* 0x200000acff0f7230 */ /* 0x108fe40000004100 */
[----:B------:R-:W-:Y:S02]  /*1340*/  HADD2.F32 R14, -RZ, R172.H1_H1 ;  /* 0x300000acff0e7230 */ /* 0x000fe40000004100 */
[C---:B------:R-:W-:Y:S01]  /*1350*/  FADD.FTZ R172, -R194.reuse, R16 ;  /* 0x00000010c2ac7221 */ /* 0x040fe20000010100 */
[----:B------:R-:W-:Y:S02]  /*1360*/  HADD2.F32 R209, -RZ, R12.H1_H1 ;  /* 0x3000000cffd17230 */ /* 0x000fe40000004100 */
[----:B------:R-:W-:Y:S01]  /*1370*/  FADD.FTZ R212, -R194, R183 ;  /* 0x000000b7c2d47221 */ /* 0x000fe20000010100 */
[----:B-----5:R-:W-:Y:S01]  /*1380*/  FMUL.FTZ R183, R181, R172 ;  /* 0x000000acb5b77220 */ /* 0x020fe20000410000 */
[----:B------:R-:W-:-:S02]  /*1390*/  HADD2.F32 R211, -RZ, R13.H1_H1 ;  /* 0x3000000dffd37230 */ /* 0x000fc40000004100 */
[C---:B------:R-:W-:Y:S01]  /*13a0*/  FADD.FTZ R172, -R194.reuse, R215 ;  /* 0x000000d7c2ac7221 */ /* 0x040fe20000010100 */
[----:B------:R-:W-:Y:S02]  /*13b0*/  HADD2.F32 R13, -RZ, R173.H0_H0 ;  /* 0x200000adff0d7230 */ /* 0x000fe40000004100 */
[----:B------:R-:W-:Y:S01]  /*13c0*/  FADD.FTZ R16, -R194, R209 ;  /* 0x000000d1c2107221 */ /* 0x000fe20000010100 */
[----:B------:R-:W-:Y:S01]  /*13d0*/  FADD.FTZ R100, R100, R15 ;  /* 0x0000000f64647221 */ /* 0x000fe20000010000 */
[-C--:B------:R-:W-:Y:S01]  /*13e0*/  FFMA.FTZ R68, R183, R15.reuse, R68 ;  /* 0x0000000fb7447223 */ /* 0x080fe20000010044 */
[----:B------:R-:W-:Y:S01]  /*13f0*/  FMUL.FTZ R215, R244, R15 ;  /* 0x0000000ff4d77220 */ /* 0x000fe20000410000 */
[C---:B------:R-:W-:Y:S01]  /*1400*/  FMUL.FTZ R15, R181.reuse, R212 ;  /* 0x000000d4b50f7220 */ /* 0x040fe20000410000 */
[----:B------:R-:W-:Y:S01]  /*1410*/  FADD.FTZ R209, -R194, R213 ;  /* 0x000000d5c2d17221 */ /* 0x000fe20000010100 */
[----:B------:R-:W-:Y:S01]  /*1420*/  FMUL.FTZ R16, R181, R16 ;  /* 0x00000010b5107220 */ /* 0x000fe20000410000 */
[----:B------:R-:W-:-:S02]  /*1430*/  HADD2.F32 R12, -RZ, R174.H0_H0 ;  /* 0x200000aeff0c7230 */ /* 0x000fc40000004100 */
[----:B------:R-:W-:Y:S01]  /*1440*/  FADD.FTZ R211, -R194, R211 ;  /* 0x000000d3c2d37221 */ /* 0x000fe20000010100 */
[----:B------:R-:W-:Y:S01]  /*1450*/  FADD.FTZ R102, R102, R13 ;  /* 0x0000000d66667221 */ /* 0x000fe20000010000 */
[-C--:B------:R-:W-:Y:S01]  /*1460*/  FFMA.FTZ R70, R15, R13.reuse, R70 ;  /* 0x0000000d0f467223 */ /* 0x080fe20000010046 */
[----:B------:R-:W-:Y:S01]  /*1470*/  FMUL.FTZ R213, R246, R13 ;  /* 0x0000000df6d57220 */ /* 0x000fe20000410000 */
[----:B------:R-:W-:Y:S02]  /*1480*/  HADD2.F32 R208, -RZ, R173.H1_H1 ;  /* 0x300000adffd07230 */ /* 0x000fe40000004100 */
[----:B------:R-:W-:Y:S01]  /*1490*/  FMUL.FTZ R13, R181, R209 ;  /* 0x000000d1b50d7220 */ /* 0x000fe20000410000 */
[----:B------:R-:W-:Y:S02]  /*14a0*/  HADD2.F32 R11, -RZ, R174.H1_H1 ;  /* 0x300000aeff0b7230 */ /* 0x000fe40000004100 */
[C---:B------:R-:W-:Y:S01]  /*14b0*/  FADD.FTZ R174, -R194.reuse, R210 ;  /* 0x000000d2c2ae7221 */ /* 0x040fe20000010100 */
[----:B------:R-:W-:Y:S01]  /*14c0*/  FADD.FTZ R173, -R194, R214 ;  /* 0x000000d6c2ad7221 */ /* 0x000fe20000010100 */
[----:B------:R-:W-:Y:S01]  /*14d0*/  FADD.FTZ R101, R101, R14 ;  /* 0x0000000e65657221 */ /* 0x000fe20000010000 */
[-C--:B------:R-:W-:Y:S01]  /*14e0*/  FFMA.FTZ R69, R16, R14.reuse, R69 ;  /* 0x0000000e10457223 */ /* 0x080fe20000010045 */
[----:B------:R-:W-:Y:S01]  /*14f0*/  FMUL.FTZ R214, R245, R14 ;  /* 0x0000000ef5d67220 */ /* 0x000fe20000410000 */
[----:B------:R-:W-:Y:S01]  /*1500*/  FADD.FTZ R187, R187, R215 ;  /* 0x000000d7bbbb7221 */ /* 0x000fe20000010000 */
[----:B------:R-:W-:Y:S01]  /*1510*/  FFMA.FTZ R186, R183, R215, R186 ;  /* 0x000000d7b7ba7223 */ /* 0x000fe200000100ba */
[----:B------:R-:W-:Y:S01]  /*1520*/  FMUL.FTZ R14, R181, R211 ;  /* 0x000000d3b50e7220 */ /* 0x000fe20000410000 */
[----:B------:R-:W-:Y:S01]  /*1530*/  FADD.FTZ R104, R104, R12 ;  /* 0x0000000c68687221 */ /* 0x000fe20000010000 */
[-C--:B------:R-:W-:Y:S01]  /*1540*/  FFMA.FTZ R72, R13, R12.reuse, R72 ;  /* 0x0000000c0d487223 */ /* 0x080fe20000010048 */
        /* <DEDUP_REMOVED lines=13> */
[--C-:B------:R-:W-:Y:S02]  /*1620*/  HADD2.F32 R10, -RZ, R175.reuse.H0_H0 ;  /* 0x200000afff0a7230 */ /* 0x100fe40000004100 */
        /* <DEDUP_REMOVED lines=18> */
.L_x_9876:
[----:B------:R-:W-:Y:S05]  /*1750*/  BSYNC.RECONVERGENT B2 ;  /* 0x0000000000027941 */ /* 0x000fea0003800200 */
.L_x_9875:
        /* <DEDUP_REMOVED lines=81> */
.L_x_9878:
[----:B------:R-:W-:Y:S05]  /*1c70*/  BSYNC.RECONVERGENT B2 ;  /* 0x0000000000027941 */ /* 0x000fea0003800200 */
.L_x_9877:
        /* <DEDUP_REMOVED lines=10> */
[----:B------:R-:W-:Y:S02]  /*1d20*/  HADD2.F32 R192, -RZ, R173.H1_H1 ;  /* 0x300000adffc07230 */ /* 0x000fe40000004100 */
[----:B------:R-:W-:Y:S01]  /*1d30*/  FADD.FTZ R190, -R194, R190 ;  /* 0x000000bec2be7221 */ /* 0x000fe20000010100 */
[----:B------:R-:W-:-:S02]  /*1d40*/  HADD2.F32 R173, -RZ, R175.H0_H0 ;  /* 0x200000afffad7230 */ /* 0x000fc40000004100 */
[C---:B------:R-:W-:Y:S01]  /*1d50*/  FADD.FTZ R196, -R194.reuse, R196 ;  /* 0x000000c4c2c47221 */ /* 0x040fe20000010100 */
[----:B------:R-:W-:Y:S02]  /*1d60*/  HADD2.F32 R172, -RZ, R175.H1_H1 ;  /* 0x300000afffac7230 */ /* 0x000fe40000004100 */
[----:B------:R-:W-:Y:S01]  /*1d70*/  FADD.FTZ R175, -R194, R182 ;  /* 0x000000b6c2af7221 */ /* 0x000fe20000010100 */
[----:B---3--:R-:W-:Y:S02]  /*1d80*/  HADD2.F32 R199, -RZ, R176.H0_H0 ;  /* 0x200000b0ffc77230 */ /* 0x008fe40000004100 */
[C---:B-----5:R-:W-:Y:S01]  /*1d90*/  FMUL.FTZ R190, R181.reuse, R190 ;  /* 0x000000beb5be7220 */ /* 0x060fe20000410000 */
[--C-:B------:R-:W-:Y:S02]  /*1da0*/  HADD2.F32 R188, -RZ, R174.reuse.H0_H0 ;  /* 0x200000aeffbc7230 */ /* 0x100fe40000004100 */
[----:B------:R-:W-:Y:S01]  /*1db0*/  FMUL.FTZ R189, R181, R175 ;  /* 0x000000afb5bd7220 */ /* 0x000fe20000410000 */
[----:B------:R-:W-:-:S02]  /*1dc0*/  HADD2.F32 R174, -RZ, R174.H1_H1 ;  /* 0x300000aeffae7230 */ /* 0x000fc40000004100 */
[----:B------:R-:W-:Y:S01]  /*1dd0*/  FADD.FTZ R88, R88, R199 ;  /* 0x000000c758587221 */ /* 0x000fe20000010000 */
[----:B------:R-:W-:Y:S02]  /*1de0*/  HADD2.F32 R198, -RZ, R176.H1_H1 ;  /* 0x300000b0ffc67230 */ /* 0x000fe40000004100 */
[-C--:B------:R-:W-:Y:S01]  /*1df0*/  FFMA.FTZ R156, R189, R199.reuse, R156 ;  /* 0x000000c7bd9c7223 */ /* 0x080fe2000001009c */
[----:B------:R-:W-:Y:S01]  /*1e00*/  FMUL.FTZ R199, R228, R199 ;  /* 0x000000c7e4c77220 */ /* 0x000fe20000410000 */
[C---:B------:R-:W-:Y:S01]  /*1e10*/  FADD.FTZ R192, -R194.reuse, R192 ;  /* 0x000000c0c2c07221 */ /* 0x040fe20000010100 */
[C---:B------:R-:W-:Y:S01]  /*1e20*/  FADD.FTZ R188, -R194.reuse, R188 ;  /* 0x000000bcc2bc7221 */ /* 0x040fe20000010100 */
[C---:B------:R-:W-:Y:S01]  /*1e30*/  FADD.FTZ R174, -R194.reuse, R174 ;  /* 0x000000aec2ae7221 */ /* 0x040fe20000010100 */
[C---:B------:R-:W-:Y:S01]  /*1e40*/  FADD.FTZ R173, -R194.reuse, R173 ;  /* 0x000000adc2ad7221 */ /* 0x040fe20000010100 */
[----:B------:R-:W-:Y:S01]  /*1e50*/  FADD.FTZ R172, -R194, R172 ;  /* 0x000000acc2ac7221 */ /* 0x000fe20000010100 */
        /* <DEDUP_REMOVED lines=12> */
[C---:B------:R-:W-:Y:S01]  /*1f20*/  FMUL.FTZ R177, R181.reuse, R192 ;  /* 0x000000c0b5b17220 */ /* 0x040fe20000410000 */
[----:B------:R-:W-:Y:S02]  /*1f30*/  HADD2.F32 R191, -RZ, R178.H1_H1 ;  /* 0x300000b2ffbf7230 */ /* 0x000fe40000004100 */
        /* <DEDUP_REMOVED lines=9> */
[----:B------:R-:W-:-:S02]  /*1fd0*/  HADD2.F32 R182, -RZ, R179.H0_H0 ;  /* 0x200000b3ffb67230 */ /* 0x000fc40000004100 */
[----:B------:R-:W-:Y:S01]  /*1fe0*/  FADD.FTZ R91, R91, R193 ;  /* 0x000000c15b5b7221 */ /* 0x000fe20000010000 */
[----:B------:R-:W-:Y:S02]  /*1ff0*/  HADD2.F32 R175, -RZ, R179.H1_H1 ;  /* 0x300000b3ffaf7230 */ /* 0x000fe40000004100 */
        /* <DEDUP_REMOVED lines=24> */
.L_x_9872:
        /* <DEDUP_REMOVED lines=23> */
[----:B0-----:R-:W-:-:S05]  /*22f0*/  IMAD.WIDE.U32 R18, R23, 0x10, R18 ;  /* 0x0000001017127825 */ /* 0x001fca00078e0012 */
[----:B------:R2:W5:Y:S02]  /*2300*/  LDG.E.128 R164, desc[UR6][R18.64] ;  /* 0x0000000612a47981 */ /* 0x000564000c1e1d00 */
[----:B--2---:R-:W-:Y:S01]  /*2310*/  MOV R19, R216 ;  /* 0x000000d800137202 */ /* 0x004fe20000000f00 */
[--C-:B---3--:R-:W-:Y:S02]  /*2320*/  HADD2.F32 R0, -RZ, R172.reuse.H0_H0 ;  /* 0x200000acff007230 */ /* 0x108fe40000004100 */
[----:B------:R-:W-:Y:S02]  /*2330*/  HADD2.F32 R217, -RZ, R172.H1_H1 ;  /* 0x300000acffd97230 */ /* 0x000fe40000004100 */
[--C-:B------:R-:W-:Y:S02]  /*2340*/  HADD2.F32 R216, -RZ, R173.reuse.H0_H0 ;  /* 0x200000adffd87230 */ /* 0x100fe40000004100 */
[----:B------:R-:W-:Y:S01]  /*2350*/  FADD.FTZ R0, -R194, R0 ;  /* 0x00000000c2007221 */ /* 0x000fe20000010100 */
[----:B------:R-:W-:-:S02]  /*2360*/  HADD2.F32 R220, -RZ, R173.H1_H1 ;  /* 0x300000adffdc7230 */ /* 0x000fc40000004100 */
[--C-:B------:R-:W-:Y:S02]  /*2370*/  HADD2.F32 R219, -RZ, R174.reuse.H0_H0 ;  /* 0x200000aeffdb7230 */ /* 0x100fe40000004100 */
[----:B------:R-:W-:Y:S02]  /*2380*/  HADD2.F32 R218, -RZ, R174.H1_H1 ;  /* 0x300000aeffda7230 */ /* 0x000fe40000004100 */
[--C-:B------:R-:W-:Y:S02]  /*2390*/  HADD2.F32 R174, -RZ, R175.reuse.H0_H0 ;  /* 0x200000afffae7230 */ /* 0x100fe40000004100 */
[----:B------:R-:W-:Y:S02]  /*23a0*/  HADD2.F32 R173, -RZ, R175.H1_H1 ;  /* 0x300000afffad7230 */ /* 0x000fe40000004100 */
[--C-:B----4-:R-:W-:Y:S02]  /*23b0*/  HADD2.F32 R20, -RZ, R185.reuse.H0_H0 ;  /* 0x200000b9ff147230 */ /* 0x110fe40000004100 */
[----:B------:R-:W-:Y:S01]  /*23c0*/  HADD2.F32 R175, -RZ, R185.H1_H1 ;  /* 0x300000b9ffaf7230 */ /* 0x000fe20000004100 */
[----:B------:R-:W-:Y:S01]  /*23d0*/  MOV R185, R19 ;  /* 0x0000001300b97202 */ /* 0x000fe20000000f00 */
[----:B------:R-:W-:-:S02]  /*23e0*/  HADD2.F32 R22, -RZ, R184.H0_H0 ;  /* 0x200000b8ff167230 */ /* 0x000fc40000004100 */
[----:B-----5:R-:W-:Y:S01]  /*23f0*/  FMUL.FTZ R0, R181, R0 ;  /* 0x00000000b5007220 */ /* 0x020fe20000410000 */
[----:B------:R-:W-:Y:S02]  /*2400*/  HADD2.F32 R21, -RZ, R184.H1_H1 ;  /* 0x300000b8ff157230 */ /* 0x000fe40000004100 */
[C---:B------:R-:W-:Y:S01]  /*2410*/  FADD.FTZ R184, -R194.reuse, R217 ;  /* 0x000000d9c2b87221 */ /* 0x040fe20000010100 */
[----:B------:R-:W-:Y:S01]  /*2420*/  FADD.FTZ R217, -R194, R216 ;  /* 0x000000d8c2d97221 */ /* 0x000fe20000010100 */
[--C-:B------:R-:W-:Y:S02]  /*2430*/  HADD2.F32 R19, -RZ, R186.reuse.H0_H0 ;  /* 0x200000baff137230 */ /* 0x100fe40000004100 */
[----:B------:R-:W-:Y:S01]  /*2440*/  FADD.FTZ R92, R92, R22 ;  /* 0x000000165c5c7221 */ /* 0x000fe20000010000 */
[----:B------:R-:W-:Y:S01]  /*2450*/  HADD2.F32 R18, -RZ, R186.H1_H1 ;  /* 0x300000baff127230 */ /* 0x000fe20000004100 */
[----:B------:R-:W-:Y:S01]  /*2460*/  MOV R186, R17 ;  /* 0x0000001100ba7202 */ /* 0x000fe20000000f00 */
[-C--:B------:R-:W-:Y:S01]  /*2470*/  FFMA.FTZ R60, R0, R22.reuse, R60 ;  /* 0x00000016003c7223 */ /* 0x080fe2000001003c */
[----:B------:R-:W-:Y:S01]  /*2480*/  FMUL.FTZ R185, R185, R22 ;  /* 0x00000016b9b97220 */ /* 0x000fe20000410000 */
[----:B------:R-:W-:-:S02]  /*2490*/  HADD2.F32 R17, -RZ, R187.H0_H0 ;  /* 0x200000bbff117230 */ /* 0x000fc40000004100 */
[C---:B------:R-:W-:Y:S01]  /*24a0*/  FMUL.FTZ R22, R181.reuse, R217 ;  /* 0x000000d9b5167220 */ /* 0x040fe20000410000 */
[----:B------:R-:W-:Y:S02]  /*24b0*/  HADD2.F32 R172, -RZ, R187.H1_H1 ;  /* 0x300000bbffac7230 */ /* 0x000fe40000004100 */
[C---:B------:R-:W-:Y:S01]  /*24c0*/  FADD.FTZ R187, -R194.reuse, R219 ;  /* 0x000000dbc2bb7221 */ /* 0x040fe20000010100 */
[----:B------:R-:W-:Y:S01]  /*24d0*/  FMUL.FTZ R184, R181, R184 ;  /* 0x000000b8b5b87220 */ /* 0x000fe20000410000 */
[----:B------:R-:W-:Y:S01]  /*24e0*/  FADD.FTZ R216, -R194, R220 ;  /* 0x000000dcc2d87221 */ /* 0x000fe20000010100 */
[----:B------:R-:W-:Y:S01]  /*24f0*/  FADD.FTZ R94, R94, R20 ;  /* 0x000000145e5e7221 */ /* 0x000fe20000010000 */
[-C--:B------:R-:W-:Y:S01]  /*2500*/  FFMA.FTZ R62, R22, R20.reuse, R62 ;  /* 0x00000014163e7223 */ /* 0x080fe2000001003e */
[----:B------:R-:W-:Y:S01]  /*2510*/  FMUL.FTZ R221, R221, R20 ;  /* 0x00000014dddd7220 */ /* 0x000fe20000410000 */
[----:B------:R-:W-:Y:S01]  /*2520*/  MOV R220, R186 ;  /* 0x000000ba00dc7202 */ /* 0x000fe20000000f00 */
[----:B------:R-:W-:Y:S01]  /*2530*/  FADD.FTZ R93, R93, R21 ;  /* 0x000000155d5d7221 */ /* 0x000fe20000010000 */
[-C--:B------:R-:W-:Y:S01]  /*2540*/  FFMA.FTZ R61, R184, R21.reuse, R61 ;  /* 0x00000015b83d7223 */ /* 0x080fe2000001003d */
[----:B------:R-:W-:Y:S01]  /*2550*/  FMUL.FTZ R222, R222, R21 ;  /* 0x00000015dede7220 */ /* 0x000fe20000410000 */
        /* <DEDUP_REMOVED lines=10> */
[----:B------:R-:W-:Y:S01]  /*2600*/  FADD.FTZ R186, RZ, R185 ;  /* 0x000000b9ffba7221 */ /* 0x000fe20000010000 */
[----:B------:R-:W-:-:S03]  /*2610*/  FFMA.FTZ R175, R0, R185, RZ ;  /* 0x000000b900af7223 */ /* 0x000fc600000100ff */
[----:B------:R-:W-:Y:S01]  /*2620*/  FADD.FTZ R186, R186, R222 ;  /* 0x000000debaba7221 */ /* 0x000fe20000010000 */
[----:B------:R-:W-:Y:S01]  /*2630*/  FFMA.FTZ R175, R184, R222, R175 ;  /* 0x000000deb8af7223 */ /* 0x000fe200000100af */
[----:B------:R-:W-:Y:S02]  /*2640*/  FADD.FTZ R174, -R194, R174 ;  /* 0x000000aec2ae7221 */ /* 0x000fe40000010100 */
[----:B------:R-:W-:Y:S01]  /*2650*/  FADD.FTZ R186, R186, R221 ;  /* 0x000000ddbaba7221 */ /* 0x000fe20000010000 */
[----:B------:R-:W-:Y:S01]  /*2660*/  FFMA.FTZ R175, R22, R221, R175 ;  /* 0x000000dd16af7223 */ /* 0x000fe200000100af */
        /* <DEDUP_REMOVED lines=8> */
[----:B------:R-:W-:Y:S01]  /*26f0*/  FADD.FTZ R173, -R194, R173 ;  /* 0x000000adc2ad7221 */ /* 0x000fe20000010100 */
[-C--:B------:R-:W-:Y:S01]  /*2700*/  FMUL.FTZ R217, R251, R17.reuse ;  /* 0x00000011fbd97220 */ /* 0x080fe20000410000 */
        /* <DEDUP_REMOVED lines=11> */
[----:B------:R-:W-:Y:S01]  /*27c0*/  FFMA.FTZ R186, R17, R216, R175 ;  /* 0x000000d811ba7223 */ /* 0x000fe200000100af */
[----:B------:R-:W-:-:S07]  /*27d0*/  IADD3 R223, PT, PT, R23, 0x20, RZ ;  /* 0x0000002017df7810 */ /* 0x000fce0007ffe0ff */
.L_x_9881:
[----:B------:R-:W-:Y:S05]  /*27e0*/  BSYNC.RECONVERGENT B2 ;  /* 0x0000000000027941 */ /* 0x000fea0003800200 */
.L_x_9880:
        /* <DEDUP_REMOVED lines=41> */
[----:B0-----:R-:W-:Y:S02]  /*2a80*/  HADD2.F32 R11, -RZ, R174.H1_H1 ;  /* 0x300000aeff0b7230 */ /* 0x001fe40000004100 */
        /* <DEDUP_REMOVED lines=42> */
.L_x_9883:
[----:B------:R-:W-:Y:S05]  /*2d30*/  BSYNC.RECONVERGENT B2 ;  /* 0x0000000000027941 */ /* 0x000fea0003800200 */
.L_x_9882:
        /* <DEDUP_REMOVED lines=84> */
.L_x_9885:
[----:B------:R-:W-:Y:S05]  /*3280*/  BSYNC.RECONVERGENT B2 ;  /* 0x0000000000027941 */ /* 0x000fea0003800200 */
.L_x_9884:
        /* <DEDUP_REMOVED lines=19> */
[--C-:B------:R-:W-:Y:S02]  /*33c0*/  HADD2.F32 R188, -RZ, R174.reuse.H0_H0 ;  /* 0x200000aeffbc7230 */ /* 0x100fe40000004100 */
[C---:B-----5:R-:W-:Y:S01]  /*33d0*/  FMUL.FTZ R190, R181.reuse, R190 ;  /* 0x000000beb5be7220 */ /* 0x060fe20000410000 */
[----:B------:R-:W-:Y:S02]  /*33e0*/  HADD2.F32 R174, -RZ, R174.H1_H1 ;  /* 0x300000aeffae7230 */ /* 0x000fe40000004100 */
[----:B------:R-:W-:Y:S01]  /*33f0*/  FMUL.FTZ R189, R181, R175 ;  /* 0x000000afb5bd7220 */ /* 0x000fe20000410000 */
[----:B---3--:R-:W-:-:S02]  /*3400*/  HADD2.F32 R199, -RZ, R176.H0_H0 ;  /* 0x200000b0ffc77230 */ /* 0x008fc40000004100 */
[C---:B------:R-:W-:Y:S01]  /*3410*/  FADD.FTZ R192, -R194.reuse, R192 ;  /* 0x000000c0c2c07221 */ /* 0x040fe20000010100 */
[----:B------:R-:W-:Y:S02]  /*3420*/  HADD2.F32 R198, -RZ, R176.H1_H1 ;  /* 0x300000b0ffc67230 */ /* 0x000fe40000004100 */
[C---:B------:R-:W-:Y:S01]  /*3430*/  FADD.FTZ R188, -R194.reuse, R188 ;  /* 0x000000bcc2bc7221 */ /* 0x040fe20000010100 */
[----:B------:R-:W-:Y:S01]  /*3440*/  FADD.FTZ R174, -R194, R174 ;  /* 0x000000aec2ae7221 */ /* 0x000fe20000010100 */
[----:B------:R-:W-:Y:S01]  /*3450*/  FADD.FTZ R88, R88, R199 ;  /* 0x000000c758587221 */ /* 0x000fe20000010000 */
[-C--:B------:R-:W-:Y:S01]  /*3460*/  FFMA.FTZ R156, R189, R199.reuse, R156 ;  /* 0x000000c7bd9c7223 */ /* 0x080fe2000001009c */
[----:B------:R-:W-:Y:S01]  /*3470*/  FMUL.FTZ R199, R228, R199 ;  /* 0x000000c7e4c77220 */ /* 0x000fe20000410000 */
        /* <DEDUP_REMOVED lines=51> */
.L_x_9879:
[----:B------:R-:W-:Y:S05]  /*37b0*/  BSYNC.RECONVERGENT B1 ;  /* 0x0000000000017941 */ /* 0x000fea0003800200 */
.L_x_9871:
        /* <DEDUP_REMOVED lines=20> */
.L_x_9944:
        /* <DEDUP_REMOVED lines=20> */
[--C-:B------:R-:W-:Y:S02]  /*3a40*/  HADD2.F32 R194, -RZ, R175.reuse.H0_H0 ;  /* 0x200000afffc27230 */ /* 0x100fe40000004100 */
[----:B------:R-:W-:-:S03]  /*3a50*/  HADD2.F32 R175, -RZ, R175.H1_H1 ;  /* 0x300000afffaf7230 */ /* 0x000fc60000004100 */
        /* <DEDUP_REMOVED lines=8> */
[--C-:B------:R-:W-:Y:S02]  /*3ae0*/  HADD2.F32 R175, -RZ, R174.reuse.H0_H0 ;  /* 0x200000aeffaf7230 */ /* 0x100fe40000004100 */
[----:B------:R-:W-:Y:S02]  /*3af0*/  HADD2.F32 R174, -RZ, R174.H1_H1 ;  /* 0x300000aeffae7230 */ /* 0x000fe40000004100 */
[----:B------:R-:W-:Y:S01]  /*3b00*/  F2FP.F16.F32.PACK_AB R127, R126, R127 ;  /* 0x0000007f7e7f723e */ /* 0x000fe200000000ff */
[----:B------:R-:W-:-:S04]  /*3b10*/  FFMA.FTZ R126, R20, R187, R186 ;  /* 0x000000bb147e7223 */ /* 0x000fc800000100ba */
        /* <DEDUP_REMOVED lines=41> */
[----:B------:R-:W-:Y:S01]  /*3db0*/  F2FP.F16.F32.PACK_AB R124, R120, R121 ;  /* 0x00000079787c723e */ /* 0x000fe200000000ff */
[----:B------:R-:W-:Y:S06]  /*3dc0*/  BRA `(.L_x_9892) ;  /* 0x0000000400007947 */ /* 0x000fec0003800000 */
.L_x_9891:
[-CC-:B------:R-:W-:Y:S01]  /*3dd0*/  FFMA.FTZ R153, R18, R187.reuse, R186.reuse ;  /* 0x000000bb12997223 */ /* 0x180fe200000100ba */
[----:B------:R-:W-:Y:S01]  /*3de0*/  FFMA.FTZ R155, R17, R187, R186 ;  /* 0x000000bb119b7223 */ /* 0x000fe200000100ba */
[----:B-----5:R-:W-:Y:S02]  /*3df0*/  HADD2.F32 R154, -RZ, R175.H0_H0 ;  /* 0x200000afff9a7230 */ /* 0x020fe40000004100 */
[----:B------:R-:W-:Y:S01]  /*3e00*/  FADD.FTZ R153, R217, -R153 ;  /* 0x80000099d9997221 */ /* 0x000fe20000010000 */
[----:B------:R-:W-:-:S03]  /*3e10*/  FADD.FTZ R155, R216, -R155 ;  /* 0x8000009bd89b7221 */ /* 0x000fc60000010000 */
[C---:B------:R-:W-:Y:S01]  /*3e20*/  FMUL.FTZ R153, R181.reuse, R153 ;  /* 0x00000099b5997220 */ /* 0x040fe20000410000 */
[----:B------:R-:W-:-:S03]  /*3e30*/  FMUL.FTZ R155, R181, R155 ;  /* 0x0000009bb59b7220 */ /* 0x000fc60000410000 */
[----:B------:R-:W-:-:S04]  /*3e40*/  FMUL.FTZ R152, R153, R180 ;  /* 0x000000b499987220 */ /* 0x000fc80000410000 */
[----:B------:R-:W-:Y:S01]  /*3e50*/  FFMA.FTZ R223, R152, R154, R126 ;  /* 0x0000009a98df7223 */ /* 0x000fe2000001007e */
[----:B------:R-:W-:Y:S02]  /*3e60*/  HADD2.F32 R154, -RZ, R175.H1_H1 ;  /* 0x300000afff9a7230 */ /* 0x000fe40000004100 */
[C---:B------:R-:W-:Y:S01]  /*3e70*/  FMUL.FTZ R126, R155.reuse, R180 ;  /* 0x000000b49b7e7220 */ /* 0x040fe20000410000 */
[----:B------:R-:W-:Y:S01]  /*3e80*/  F2FP.F16.F32.PACK_AB R155, R155, R153 ;  /* 0x000000999b9b723e */ /* 0x000fe200000000ff */
[----:B------:R-:W-:Y:S02]  /*3e90*/  HADD2.F32 R153, -RZ, R174.H1_H1 ;  /* 0x300000aeff997230 */ /* 0x000fe40000004100 */
[----:B------:R-:W-:Y:S01]  /*3ea0*/  FFMA.FTZ R194, R126, R154, R127 ;  /* 0x0000009a7ec27223 */ /* 0x000fe2000001007f */
[----:B------:R-:W-:Y:S01]  /*3eb0*/  FMUL.FTZ R127, R34, R152 ;  /* 0x00000098227f7220 */ /* 0x000fe20000410000 */
[----:B------:R-:W-:Y:S01]  /*3ec0*/  FFMA.FTZ R152, R20, R187, R186 ;  /* 0x000000bb14987223 */ /* 0x000fe200000100ba */
[----:B------:R-:W-:-:S03]  /*3ed0*/  FMUL.FTZ R126, R35, R126 ;  /* 0x0000007e237e7220 */ /* 0x000fc60000410000 */
[----:B------:R-:W-:Y:S02]  /*3ee0*/  FADD.FTZ R152, R219, -R152 ;  /* 0x80000098db987221 */ /* 0x000fe40000010000 */
[----:B------:R-:W-:Y:S02]  /*3ef0*/  F2FP.F16.F32.PACK_AB R127, R126, R127 ;  /* 0x0000007f7e7f723e */ /* 0x000fe400000000ff */
[----:B------:R-:W-:Y:S01]  /*3f00*/  FMUL.FTZ R154, R181, R152 ;  /* 0x00000098b59a7220 */ /* 0x000fe20000410000 */
[----:B------:R-:W-:-:S03]  /*3f10*/  HADD2.F32 R152, -RZ, R174.H0_H0 ;  /* 0x200000aeff987230 */ /* 0x000fc60000004100 */
[----:B------:R-:W-:-:S04]  /*3f20*/  FMUL.FTZ R126, R154, R180 ;  /* 0x000000b49a7e7220 */ /* 0x000fc80000410000 */
[----:B------:R-:W-:Y:S01]  /*3f30*/  FFMA.FTZ R175, R126, R152, R124 ;  /* 0x000000987eaf7223 */ /* 0x000fe2000001007c */
[----:B------:R-:W-:Y:S01]  /*3f40*/  FFMA.FTZ R124, R19, R187, R186 ;  /* 0x000000bb137c7223 */ /* 0x000fe200000100ba */
[----:B------:R-:W-:-:S03]  /*3f50*/  FMUL.FTZ R126, R32, R126 ;  /* 0x0000007e207e7220 */ /* 0x000fc60000410000 */
[----:B------:R-:W-:-:S04]  /*3f60*/  FADD.FTZ R124, R218, -R124 ;  /* 0x8000007cda7c7221 */ /* 0x000fc80000010000 */
[----:B------:R-:W-:-:S04]  /*3f70*/  FMUL.FTZ R124, R181, R124 ;  /* 0x0000007cb57c7220 */ /* 0x000fc80000410000 */
[C---:B------:R-:W-:Y:S01]  /*3f80*/  FMUL.FTZ R152, R124.reuse, R180 ;  /* 0x000000b47c987220 */ /* 0x040fe20000410000 */
[----:B------:R-:W-:Y:S01]  /*3f90*/  F2FP.F16.F32.PACK_AB R154, R124, R154 ;  /* 0x0000009a7c9a723e */ /* 0x000fe200000000ff */
[----:B------:R-:W-:Y:S02]  /*3fa0*/  FFMA.FTZ R124, R22, R187, R186 ;  /* 0x000000bb167c7223 */ /* 0x000fe400000100ba */
[----:B------:R-:W-:Y:S01]  /*3fb0*/  FFMA.FTZ R174, R152, R153, R125 ;  /* 0x0000009998ae7223 */ /* 0x000fe2000001007d */
[----:B------:R-:W-:Y:S01]  /*3fc0*/  FMUL.FTZ R125, R33, R152 ;  /* 0x00000098217d7220 */ /* 0x000fe20000410000 */
[----:B------:R-:W-:Y:S01]  /*3fd0*/  FADD.FTZ R124, R221, -R124 ;  /* 0x8000007cdd7c7221 */ /* 0x000fe20000010000 */
[--C-:B------:R-:W-:Y:S02]  /*3fe0*/  HADD2.F32 R152, -RZ, R173.reuse.H0_H0 ;  /* 0x200000adff987230 */ /* 0x100fe40000004100 */
[----:B------:R-:W-:Y:S02]  /*3ff0*/  HADD2.F32 R173, -RZ, R173.H1_H1 ;  /* 0x300000adffad7230 */ /* 0x000fe40000004100 */
[----:B------:R-:W-:Y:S01]  /*4000*/  FMUL.FTZ R124, R181, R124 ;  /* 0x0000007cb57c7220 */ /* 0x000fe20000410000 */
[----:B------:R-:W-:-:S03]  /*4010*/  F2FP.F16.F32.PACK_AB R126, R125, R126 ;  /* 0x0000007e7d7e723e */ /* 0x000fc600000000ff */
        /* <DEDUP_REMOVED lines=13> */
[----:B------:R-:W-:Y:S01]  /*40f0*/  HADD2.F32 R172, -RZ, R172.H1_H1 ;  /* 0x300000acffac7230 */ /* 0x000fe20000004100 */
[----:B------:R-:W-:Y:S01]  /*4100*/  F2FP.F16.F32.PACK_AB R125, R152, R125 ;  /* 0x0000007d987d723e */ /* 0x000fe200000000ff */
[----:B------:R-:W-:-:S04]  /*4110*/  FMUL.FTZ R152, R181, R124 ;  /* 0x0000007cb5987220 */ /* 0x000fc80000410000 */
[----:B------:R-:W-:-:S04]  /*4120*/  FMUL.FTZ R124, R152, R180 ;  /* 0x000000b4987c7220 */ /* 0x000fc80000410000 */
[----:B------:R-:W-:Y:S01]  /*4130*/  FFMA.FTZ R173, R124, R173, R120 ;  /* 0x000000ad7cad7223 */ /* 0x000fe20000010078 */
[----:B------:R-:W-:-:S04]  /*4140*/  FFMA.FTZ R120, R184, R187, R186 ;  /* 0x000000bbb8787223 */ /* 0x000fc800000100ba */
[----:B------:R-:W-:-:S04]  /*4150*/  FADD.FTZ R120, R222, -R120 ;  /* 0x80000078de787221 */ /* 0x000fc80000010000 */
[----:B------:R-:W-:-:S04]  /*4160*/  FMUL.FTZ R120, R181, R120 ;  /* 0x00000078b5787220 */ /* 0x000fc80000410000 */
[C---:B------:R-:W-:Y:S01]  /*4170*/  FMUL.FTZ R250, R120.reuse, R180 ;  /* 0x000000b478fa7220 */ /* 0x040fe20000410000 */
[----:B------:R-:W-:-:S03]  /*4180*/  F2FP.F16.F32.PACK_AB R152, R120, R152 ;  /* 0x000000987898723e */ /* 0x000fc600000000ff */
[----:B------:R-:W-:Y:S01]  /*4190*/  FFMA.FTZ R172, R250, R172, R121 ;  /* 0x000000acfaac7223 */ /* 0x000fe20000010079 */
[----:B------:R-:W-:Y:S01]  /*41a0*/  FMUL.FTZ R121, R28, R124 ;  /* 0x0000007c1c797220 */ /* 0x000fe20000410000 */
[----:B------:R-:W-:-:S05]  /*41b0*/  FMUL.FTZ R124, R29, R250 ;  /* 0x000000fa1d7c7220 */ /* 0x000fca0000410000 */
[----:B------:R-:W-:-:S07]  /*41c0*/  F2FP.F16.F32.PACK_AB R124, R124, R121 ;  /* 0x000000797c7c723e */ /* 0x000fce00000000ff */
.L_x_9892:
        /* <DEDUP_REMOVED lines=13> */
.L_x_9890:
[----:B------:R-:W-:Y:S05]  /*42a0*/  BSYNC.RECONVERGENT B2 ;  /* 0x0000000000027941 */ /* 0x000fea0003800200 */
.L_x_9889:
        /* <DEDUP_REMOVED lines=71> */
[----:B------:R-:W-:Y:S01]  /*4720*/  F2FP.F16.F32.PACK_AB R132, R132, R129 ;  /* 0x000000818484723e */ /* 0x000fe200000000ff */
[----:B------:R-:W-:Y:S06]  /*4730*/  BRA `(.L_x_9896) ;  /* 0x0000000000f07947 */ /* 0x000fec0003800000 */
.L_x_9895:
        /* <DEDUP_REMOVED lines=59> */
[----:B------:R-:W-:-:S07]  /*4af0*/  F2FP.F16.F32.PACK_AB R132, R128, R129 ;  /* 0x000000818084723e */ /* 0x000fce00000000ff */
.L_x_9896:
        /* <DEDUP_REMOVED lines=13> */
.L_x_9894:
[----:B------:R-:W-:Y:S05]  /*4bd0*/  BSYNC.RECONVERGENT B2 ;  /* 0x0000000000027941 */ /* 0x000fea0003800200 */
.L_x_9893:
        /* <DEDUP_REMOVED lines=73> */
.L_x_9899:
        /* <DEDUP_REMOVED lines=60> */
.L_x_9900:
        /* <DEDUP_REMOVED lines=13> */
.L_x_9898:
[----:B------:R-:W-:Y:S05]  /*5500*/  BSYNC.RECONVERGENT B2 ;  /* 0x0000000000027941 */ /* 0x000fea0003800200 */
.L_x_9897:
        /* <DEDUP_REMOVED lines=8> */
[--C-:B-----5:R-:W-:Y:S02]  /*5590*/  HADD2.F32 R153, -RZ, R175.reuse.H1_H1 ;  /* 0x300000afff997230 */ /* 0x120fe40000004100 */
[----:B------:R-:W-:Y:S02]  /*55a0*/  HADD2.F32 R154, -RZ, R175.H0_H0 ;  /* 0x200000afff9a7230 */ /* 0x000fe40000004100 */
[----:B------:R-:W-:-:S04]  /*55b0*/  FADD.FTZ R152, R191, -R152 ;  /* 0x80000098bf987221 */ /* 0x000fc80000010000 */
[----:B------:R-:W-:-:S04]  /*55c0*/  FMUL.FTZ R155, R181, R152 ;  /* 0x00000098b59b7220 */ /* 0x000fc80000410000 */
[----:B------:R-:W-:-:S04]  /*55d0*/  FMUL.FTZ R152, R155, R180 ;  /* 0x000000b49b987220 */ /* 0x000fc80000410000 */
[----:B------:R-:W-:Y:S01]  /*55e0*/  FFMA.FTZ R223, R152, R153, R151 ;  /* 0x0000009998df7223 */ /* 0x000fe20000010097 */
[----:B------:R-:W-:-:S04]  /*55f0*/  FFMA.FTZ R151, R188, R187, R186 ;  /* 0x000000bbbc977223 */ /* 0x000fc800000100ba */
[----:B------:R-:W-:-:S04]  /*5600*/  FADD.FTZ R151, R192, -R151 ;  /* 0x80000097c0977221 */ /* 0x000fc80000010000 */
[----:B------:R-:W-:-:S04]  /*5610*/  FMUL.FTZ R153, R181, R151 ;  /* 0x00000097b5997220 */ /* 0x000fc80000410000 */
[----:B------:R-:W-:Y:S01]  /*5620*/  FMUL.FTZ R151, R153, R180 ;  /* 0x000000b499977220 */ /* 0x000fe20000410000 */
        /* <DEDUP_REMOVED lines=51> */
[----:B------:R-:W-:-:S04]  /*5960*/  F2FP.F16.F32.PACK_AB R152, R144, R148 ;  /* 0x000000949098723e */ /* 0x000fc800000000ff */
[----:B------:R-:W-:Y:S01]  /*5970*/  F2FP.F16.F32.PACK_AB R148, R180, R145 ;  /* 0x00000091b494723e */ /* 0x000fe200000000ff */
[----:B------:R-:W-:Y:S06]  /*5980*/  BRA `(.L_x_9903) ;  /* 0x0000000000f07947 */ /* 0x000fec0003800000 */
.L_x_9902:
[----:B------:R-:W-:-:S04]  /*5990*/  FFMA.FTZ R194, R182, R187, R186 ;  /* 0x000000bbb6c27223 */ /* 0x000fc800000100ba */
[----:B------:R-:W-:-:S04]  /*59a0*/  FADD.FTZ R194, R191, -R194 ;  /* 0x800000c2bfc27221 */ /* 0x000fc80000010000 */
[----:B-----5:R-:W-:-:S04]  /*59b0*/  FMUL.FTZ R194, R181, R194 ;  /* 0x000000c2b5c27220 */ /* 0x020fc80000410000 */
[----:B------:R-:W-:Y:S01]  /*59c0*/  FMUL.FTZ R250, R194, R180 ;  /* 0x000000b4c2fa7220 */ /* 0x000fe20000410000 */
[--C-:B------:R-:W-:Y:S02]  /*59d0*/  HADD2.F32 R194, -RZ, R175.reuse.H1_H1 ;  /* 0x300000afffc27230 */ /* 0x100fe40000004100 */
[----:B------:R-:W-:-:S03]  /*59e0*/  HADD2.F32 R175, -RZ, R175.H0_H0 ;  /* 0x200000afffaf7230 */ /* 0x000fc60000004100 */
        /* <DEDUP_REMOVED lines=53> */
[----:B------:R-:W-:-:S07]  /*5d40*/  F2FP.F16.F32.PACK_AB R148, R144, R148 ;  /* 0x000000949094723e */ /* 0x000fce00000000ff */
.L_x_9903:
        /* <DEDUP_REMOVED lines=13> */
.L_x_9888:
        /* <DEDUP_REMOVED lines=9> */
[----:B------:R-:W-:Y:S01]  /*5eb0*/  HADD2.F32 R223, -RZ, R164.H0_H0 ;  /* 0x200000a4ffdf7230 */ /* 0x000fe20000004100 */
[----:B------:R0:W-:Y:S02]  /*5ec0*/  STL [R1+0x28], R2 ;  /* 0x0000280201007387 */ /* 0x0001e40000100800 */
[----:B------:R-:W-:-:S04]  /*5ed0*/  FADD.FTZ R194, R185, -R194 ;  /* 0x800000c2b9c27221 */ /* 0x000fc80000010000 */
[----:B-----5:R-:W-:Y:S01]  /*5ee0*/  FFMA.FTZ R194, R181, R194, R223 ;  /* 0x000000c2b5c27223 */ /* 0x020fe200000100df */
[--C-:B------:R-:W-:Y:S02]  /*5ef0*/  HADD2.F32 R223, -RZ, R172.reuse.H0_H0 ;  /* 0x200000acffdf7230 */ /* 0x100fe40000004100 */
[----:B------:R-:W-:Y:S02]  /*5f00*/  HADD2.F32 R172, -RZ, R172.H1_H1 ;  /* 0x300000acffac7230 */ /* 0x000fe40000004100 */
[----:B------:R-:W-:Y:S01]  /*5f10*/  FMUL.FTZ R194, R194, R180 ;  /* 0x000000b4c2c27220 */ /* 0x000fe20000410000 */
[----:B0-----:R-:W-:-:S03]  /*5f20*/  HADD2.F32 R2, -RZ, R167.H1_H1 ;  /* 0x300000a7ff027230 */ /* 0x001fc60000004100 */
[----:B------:R-:W-:Y:S01]  /*5f30*/  FFMA.FTZ R252, R194, R223, R120 ;  /* 0x000000dfc2fc7223 */ /* 0x000fe20000010078 */
[----:B------:R-:W-:Y:S01]  /*5f40*/  FFMA.FTZ R120, R184, R187, R186 ;  /* 0x000000bbb8787223 */ /* 0x000fe200000100ba */
[----:B------:R-:W-:-:S03]  /*5f50*/  HADD2.F32 R223, -RZ, R164.H1_H1 ;  /* 0x300000a4ffdf7230 */ /* 0x000fc60000004100 */
[----:B------:R-:W-:-:S04]  /*5f60*/  FADD.FTZ R120, R222, -R120 ;  /* 0x80000078de787221 */ /* 0x000fc80000010000 */
[----:B------:R-:W-:Y:S01]  /*5f70*/  FFMA.FTZ R120, R181, R120, R223 ;  /* 0x00000078b5787223 */ /* 0x000fe200000100df */
[----:B------:R-:W-:-:S03]  /*5f80*/  HADD2.F32 R223, -RZ, R165.H0_H0 ;  /* 0x200000a5ffdf7230 */ /* 0x000fc60000004100 */
[----:B------:R-:W-:-:S04]  /*5f90*/  FMUL.FTZ R120, R120, R180 ;  /* 0x000000b478787220 */ /* 0x000fc80000410000 */
[----:B------:R-:W-:Y:S01]  /*5fa0*/  FFMA.FTZ R172, R120, R172, R121 ;  /* 0x000000ac78ac7223 */ /* 0x000fe20000010079 */
[----:B------:R-:W-:-:S04]  /*5fb0*/  FFMA.FTZ R121, R22, R187, R186 ;  /* 0x000000bb16797223 */ /* 0x000fc800000100ba */
[----:B------:R-:W-:-:S04]  /*5fc0*/  FADD.FTZ R121, R221, -R121 ;  /* 0x80000079dd797221 */ /* 0x000fc80000010000 */
[----:B------:R-:W-:Y:S01]  /*5fd0*/  FFMA.FTZ R121, R181, R121, R223 ;  /* 0x00000079b5797223 */ /* 0x000fe200000100df */
[--C-:B------:R-:W-:Y:S02]  /*5fe0*/  HADD2.F32 R223, -RZ, R173.reuse.H0_H0 ;  /* 0x200000adffdf7230 */ /* 0x100fe40000004100 */
[----:B------:R-:W-:Y:S02]  /*5ff0*/  HADD2.F32 R173, -RZ, R173.H1_H1 ;  /* 0x300000adffad7230 */ /* 0x000fe40000004100 */
[----:B------:R-:W-:-:S04]  /*6000*/  FMUL.FTZ R121, R121, R180 ;  /* 0x000000b479797220 */ /* 0x000fc80000410000 */
        /* <DEDUP_REMOVED lines=25> */
[----:B------:R-:W-:-:S03]  /*61a0*/  HADD2.F32 R223, -RZ, R175.H0_H0 ;  /* 0x200000afffdf7230 */ /* 0x000fc60000004100 */
[----:B------:R-:W-:-:S04]  /*61b0*/  FMUL.FTZ R125, R125, R180 ;  /* 0x000000b47d7d7220 */ /* 0x000fc80000410000 */
[----:B------:R-:W-:Y:S01]  /*61c0*/  FFMA.FTZ R223, R125, R223, R126 ;  /* 0x000000df7ddf7223 */ /* 0x000fe2000001007e */
[----:B------:R-:W-:-:S04]  /*61d0*/  FFMA.FTZ R126, R17, R187, R186 ;  /* 0x000000bb117e7223 */ /* 0x000fc800000100ba */
[----:B------:R-:W-:-:S04]  /*61e0*/  FADD.FTZ R126, R216, -R126 ;  /* 0x8000007ed87e7221 */ /* 0x000fc80000010000 */
[----:B------:R-:W-:Y:S02]  /*61f0*/  FFMA.FTZ R126, R181, R126, R2 ;  /* 0x0000007eb57e7223 */ /* 0x000fe40000010002 */
[----:B------:R0:W5:Y:S01]  /*6200*/  LDL.LU R2, [R1+0x28] ;  /* 0x0000280001027983 */ /* 0x0001620000300800 */
[----:B------:R-:W-:Y:S02]  /*6210*/  HADD2.F32 R175, -RZ, R175.H1_H1 ;  /* 0x300000afffaf7230 */ /* 0x000fe40000004100 */
        /* <DEDUP_REMOVED lines=8> */
[----:B------:R-:W-:-:S03]  /*62a0*/  FMUL.FTZ R120, R29, R120 ;  /* 0x000000781d787220 */ /* 0x000fc60000410000 */
[----:B------:R-:W-:Y:S01]  /*62b0*/  F2FP.F16.F32.PACK_AB R127, R126, R127 ;  /* 0x0000007f7e7f723e */ /* 0x000fe200000000ff */
[----:B------:R-:W-:Y:S01]  /*62c0*/  FMUL.FTZ R126, R32, R173 ;  /* 0x000000ad207e7220 */ /* 0x000fe20000410000 */
[----:B------:R-:W-:-:S04]  /*62d0*/  F2FP.F16.F32.PACK_AB R125, R122, R121 ;  /* 0x000000797a7d723e */ /* 0x000fc800000000ff */
[----:B------:R-:W-:Y:S02]  /*62e0*/  F2FP.F16.F32.PACK_AB R126, R124, R126 ;  /* 0x0000007e7c7e723e */ /* 0x000fe400000000ff */
[----:B------:R-:W-:Y:S01]  /*62f0*/  F2FP.F16.F32.PACK_AB R124, R120, R194 ;  /* 0x000000c2787c723e */ /* 0x000fe200000000ff */
[----:B0-----:R-:W-:Y:S06]  /*6300*/  BRA `(.L_x_9907) ;  /* 0x0000000400207947 */ /* 0x001fec0003800000 */
.L_x_9906:
[----:B------:R-:W-:Y:S01]  /*6310*/  FFMA.FTZ R155, R18, R187, R186 ;  /* 0x000000bb129b7223 */ /* 0x000fe200000100ba */
[----:B------:R-:W-:Y:S02]  /*6320*/  HADD2.F32 R152, -RZ, R167.H0_H0 ;  /* 0x200000a7ff987230 */ /* 0x000fe40000004100 */
[--C-:B-----5:R-:W-:Y:S02]  /*6330*/  HADD2.F32 R153, -RZ, R175.reuse.H0_H0 ;  /* 0x200000afff997230 */ /* 0x120fe40000004100 */
[----:B------:R-:W-:Y:S01]  /*6340*/  FADD.FTZ R155, R217, -R155 ;  /* 0x8000009bd99b7221 */ /* 0x000fe20000010000 */
[----:B------:R-:W-:-:S03]  /*6350*/  HADD2.F32 R154, -RZ, R175.H1_H1 ;  /* 0x300000afff9a7230 */ /* 0x000fc60000004100 */
[----:B------:R-:W-:-:S04]  /*6360*/  FFMA.FTZ R155, R181, R155, R152 ;  /* 0x0000009bb59b7223 */ /* 0x000fc80000010098 */
[----:B------:R-:W-:-:S04]  /*6370*/  FMUL.FTZ R152, R155, R180 ;  /* 0x000000b49b987220 */ /* 0x000fc80000410000 */
[----:B------:R-:W-:Y:S01]  /*6380*/  FFMA.FTZ R223, R152, R153, R126 ;  /* 0x0000009998df7223 */ /* 0x000fe2000001007e */
[----:B------:R-:W-:Y:S01]  /*6390*/  FFMA.FTZ R126, R17, R187, R186 ;  /* 0x000000bb117e7223 */ /* 0x000fe200000100ba */
[----:B------:R-:W-:-:S03]  /*63a0*/  HADD2.F32 R153, -RZ, R167.H1_H1 ;  /* 0x300000a7ff997230 */ /* 0x000fc60000004100 */
[----:B------:R-:W-:-:S04]  /*63b0*/  FADD.FTZ R126, R216, -R126 ;  /* 0x8000007ed87e7221 */ /* 0x000fc80000010000 */
[----:B------:R-:W-:-:S04]  /*63c0*/  FFMA.FTZ R126, R181, R126, R153 ;  /* 0x0000007eb57e7223 */ /* 0x000fc80000010099 */
[C---:B------:R-:W-:Y:S01]  /*63d0*/  FMUL.FTZ R153, R126.reuse, R180 ;  /* 0x000000b47e997220 */ /* 0x040fe20000410000 */
[----:B------:R-:W-:-:S03]  /*63e0*/  F2FP.F16.F32.PACK_AB R155, R126, R155 ;  /* 0x0000009b7e9b723e */ /* 0x000fc600000000ff */
[----:B------:R-:W-:Y:S01]  /*63f0*/  FFMA.FTZ R175, R153, R154, R127 ;  /* 0x0000009a99af7223 */ /* 0x000fe2000001007f */
[----:B------:R-:W-:Y:S01]  /*6400*/  FFMA.FTZ R127, R20, R187, R186 ;  /* 0x000000bb147f7223 */ /* 0x000fe200000100ba */
[----:B------:R-:W-:-:S03]  /*6410*/  FMUL.FTZ R153, R35, R153 ;  /* 0x0000009923997220 */ /* 0x000fc60000410000 */
[----:B------:R-:W-:Y:S01]  /*6420*/  FADD.FTZ R154, R219, -R127 ;  /* 0x8000007fdb9a7221 */ /* 0x000fe20000010000 */
[----:B------:R-:W-:Y:S01]  /*6430*/  FMUL.FTZ R127, R34, R152 ;  /* 0x00000098227f7220 */ /* 0x000fe20000410000 */
[----:B------:R-:W-:-:S04]  /*6440*/  HADD2.F32 R152, -RZ, R166.H0_H0 ;  /* 0x200000a6ff987230 */ /* 0x000fc80000004100 */
[----:B------:R-:W-:Y:S01]  /*6450*/  F2FP.F16.F32.PACK_AB R127, R153, R127 ;  /* 0x0000007f997f723e */ /* 0x000fe200000000ff */
[----:B------:R-:W-:Y:S01]  /*6460*/  FFMA.FTZ R154, R181, R154, R152 ;  /* 0x0000009ab59a7223 */ /* 0x000fe20000010098 */
[--C-:B------:R-:W-:Y:S02]  /*6470*/  HADD2.F32 R152, -RZ, R174.reuse.H0_H0 ;  /* 0x200000aeff987230 */ /* 0x100fe40000004100 */
[----:B------:R-:W-:Y:S02]  /*6480*/  HADD2.F32 R153, -RZ, R174.H1_H1 ;  /* 0x300000aeff997230 */ /* 0x000fe40000004100 */
[----:B------:R-:W-:-:S04]  /*6490*/  FMUL.FTZ R126, R154, R180 ;  /* 0x000000b49a7e7220 */ /* 0x000fc80000410000 */
[----:B------:R-:W-:Y:S01]  /*64a0*/  FFMA.FTZ R250, R126, R152, R124 ;  /* 0x000000987efa7223 */ /* 0x000fe2000001007c */
[----:B------:R-:W-:Y:S01]  /*64b0*/  FFMA.FTZ R124, R19, R187, R186 ;  /* 0x000000bb137c7223 */ /* 0x000fe200000100ba */
[----:B------:R-:W-:Y:S02]  /*64c0*/  HADD2.F32 R152, -RZ, R166.H1_H1 ;  /* 0x300000a6ff987230 */ /* 0x000fe40000004100 */
[----:B------:R-:W-:Y:S01]  /*64d0*/  FMUL.FTZ R126, R32, R126 ;  /* 0x0000007e207e7220 */ /* 0x000fe20000410000 */
[----:B------:R-:W-:-:S04]  /*64e0*/  FADD.FTZ R124, R218, -R124 ;  /* 0x8000007cda7c7221 */ /* 0x000fc80000010000 */
[----:B------:R-:W-:-:S04]  /*64f0*/  FFMA.FTZ R152, R181, R124, R152 ;  /* 0x0000007cb5987223 */ /* 0x000fc80000010098 */
[C---:B------:R-:W-:Y:S01]  /*6500*/  FMUL.FTZ R124, R152.reuse, R180 ;  /* 0x000000b4987c7220 */ /* 0x040fe20000410000 */
[----:B------:R-:W-:Y:S01]  /*6510*/  F2FP.F16.F32.PACK_AB R154, R152, R154 ;  /* 0x0000009a989a723e */ /* 0x000fe200000000ff */
[----:B------:R-:W-:Y:S02]  /*6520*/  HADD2.F32 R152, -RZ, R165.H0_H0 ;  /* 0x200000a5ff987230 */ /* 0x000fe40000004100 */
[----:B------:R-:W-:Y:S01]  /*6530*/  FFMA.FTZ R174, R124, R153, R125 ;  /* 0x000000997cae7223 */ /* 0x000fe2000001007d */
[----:B------:R-:W-:Y:S01]  /*6540*/  FFMA.FTZ R125, R22, R187, R186 ;  /* 0x000000bb167d7223 */ /* 0x000fe200000100ba */
[----:B------:R-:W-:-:S03]  /*6550*/  FMUL.FTZ R153, R33, R124 ;  /* 0x0000007c21997220 */ /* 0x000fc60000410000 */
[----:B------:R-:W-:Y:S02]  /*6560*/  FADD.FTZ R125, R221, -R125 ;  /* 0x8000007ddd7d7221 */ /* 0x000fe40000010000 */
[----:B------:R-:W-:Y:S01]  /*6570*/  F2FP.F16.F32.PACK_AB R126, R153, R126 ;  /* 0x0000007e997e723e */ /* 0x000fe200000000ff */
[--C-:B------:R-:W-:Y:S02]  /*6580*/  HADD2.F32 R153, -RZ, R173.reuse.H1_H1 ;  /* 0x300000adff997230 */ /* 0x100fe40000004100 */
[----:B------:R-:W-:Y:S01]  /*6590*/  FFMA.FTZ R124, R181, R125, R152 ;  /* 0x0000007db57c7223 */ /* 0x000fe20000010098 */
[----:B------:R-:W-:-:S03]  /*65a0*/  HADD2.F32 R152, -RZ, R173.H0_H0 ;  /* 0x200000adff987230 */ /* 0x000fc60000004100 */
[----:B------:R-:W-:-:S04]  /*65b0*/  FMUL.FTZ R125, R124, R180 ;  /* 0x000000b47c7d7220 */ /* 0x000fc80000410000 */
[----:B------:R-:W-:Y:S01]  /*65c0*/  FFMA.FTZ R251, R125, R152, R122 ;  /* 0x000000987dfb7223 */ /* 0x000fe2000001007a */
[----:B------:R-:W-:Y:S01]  /*65d0*/  FFMA.FTZ R122, R21, R187, R186 ;  /* 0x000000bb157a7223 */ /* 0x000fe200000100ba */
[----:B------:R-:W-:Y:S02]  /*65e0*/  HADD2.F32 R152, -RZ, R165.H1_H1 ;  /* 0x300000a5ff987230 */ /* 0x000fe40000004100 */
[----:B------:R-:W-:Y:S01]  /*65f0*/  FMUL.FTZ R125, R30, R125 ;  /* 0x0000007d1e7d7220 */ /* 0x000fe20000410000 */
[----:B------:R-:W-:-:S04]  /*6600*/  FADD.FTZ R122, R220, -R122 ;  /* 0x8000007adc7a7221 */ /* 0x000fc80000010000 */
[----:B------:R-:W-:-:S04]  /*6610*/  FFMA.FTZ R122, R181, R122, R152 ;  /* 0x0000007ab57a7223 */ /* 0x000fc80000010098 */
[----:B------:R-:W-:-:S04]  /*6620*/  FMUL.FTZ R152, R122, R180 ;  /* 0x000000b47a987220 */ /* 0x000fc80000410000 */
[----:B------:R-:W-:Y:S01]  /*6630*/  FFMA.FTZ R123, R152, R153, R123 ;  /* 0x00000099987b7223 */ /* 0x000fe2000001007b */
[----:B------:R-:W-:Y:S01]  /*6640*/  F2FP.F16.F32.PACK_AB R153, R122, R124 ;  /* 0x0000007c7a99723e */ /* 0x000fe200000000ff */
[----:B------:R-:W-:Y:S01]  /*6650*/  FFMA.FTZ R122, R0, R187, R186 ;  /* 0x000000bb007a7223 */ /* 0x000fe200000100ba */
[----:B------:R-:W-:Y:S02]  /*6660*/  HADD2.F32 R124, -RZ, R164.H0_H0 ;  /* 0x200000a4ff7c7230 */ /* 0x000fe40000004100 */
[----:B------:R-:W-:Y:S01]  /*6670*/  FMUL.FTZ R152, R31, R152 ;  /* 0x000000981f987220 */ /* 0x000fe20000410000 */
[----:B------:R-:W-:-:S04]  /*6680*/  FADD.FTZ R122, R185, -R122 ;  /* 0x8000007ab97a7221 */ /* 0x000fc80000010000 */
[----:B------:R-:W-:Y:S01]  /*6690*/  F2FP.F16.F32.PACK_AB R125, R152, R125 ;  /* 0x0000007d987d723e */ /* 0x000fe200000000ff */
        /* <DEDUP_REMOVED lines=8> */
[----:B------:R-:W-:-:S04]  /*6720*/  FFMA.FTZ R120, R181, R120, R152 ;  /* 0x00000078b5787223 */ /* 0x000fc80000010098 */
[----:B------:R-:W-:-:S04]  /*6730*/  FMUL.FTZ R152, R120, R180 ;  /* 0x000000b478987220 */ /* 0x000fc80000410000 */
[----:B------:R-:W-:Y:S01]  /*6740*/  FFMA.FTZ R172, R152, R172, R121 ;  /* 0x000000ac98ac7223 */ /* 0x000fe20000010079 */
[----:B------:R-:W-:Y:S01]  /*6750*/  FMUL.FTZ R121, R28, R124 ;  /* 0x0000007c1c797220 */ /* 0x000fe20000410000 */
[----:B------:R-:W-:Y:S01]  /*6760*/  FMUL.FTZ R124, R29, R152 ;  /* 0x000000981d7c7220 */ /* 0x000fe20000410000 */
[----:B------:R-:W-:-:S04]  /*6770*/  F2FP.F16.F32.PACK_AB R152, R120, R122 ;  /* 0x0000007a7898723e */ /* 0x000fc800000000ff */
[----:B------:R-:W-:-:S07]  /*6780*/  F2FP.F16.F32.PACK_AB R124, R124, R121 ;  /* 0x000000797c7c723e */ /* 0x000fce00000000ff */
.L_x_9907:
        /* <DEDUP_REMOVED lines=16> */
.L_x_9905:
[----:B------:R-:W-:Y:S05]  /*6890*/  BSYNC.RECONVERGENT B2 ;  /* 0x0000000000027941 */ /* 0x000fea0003800200 */
.L_x_9904:
        /* <DEDUP_REMOVED lines=79> */
[----:B------:R-:W-:Y:S01]  /*6d90*/  F2FP.F16.F32.PACK_AB R132, R132, R129 ;  /* 0x000000818484723e */ /* 0x000fe200000000ff */
[----:B------:R-:W-:Y:S06]  /*6da0*/  BRA `(.L_x_9911) ;  /* 0x0000000400187947 */ /* 0x000fec0003800000 */
.L_x_9910:
[----:B------:R-:W-:Y:S01]  /*6db0*/  FFMA.FTZ R194, R183, R187, R186 ;  /* 0x000000bbb7c27223 */ /* 0x000fe200000100ba */
[----:B------:R-:W-:Y:S01]  /*6dc0*/  HADD2.F32 R223, -RZ, R168.H0_H0 ;  /* 0x200000a8ffdf7230 */ /* 0x000fe20000004100 */
[----:B------:R0:W-:Y:S02]  /*6dd0*/  STL [R1+0x28], R0 ;  /* 0x0000280001007387 */ /* 0x0001e40000100800 */
[----:B------:R-:W-:-:S04]  /*6de0*/  FADD.FTZ R194, R215, -R194 ;  /* 0x800000c2d7c27221 */ /* 0x000fc80000010000 */
[----:B-----5:R-:W-:Y:S01]  /*6df0*/  FFMA.FTZ R194, R181, R194, R223 ;  /* 0x000000c2b5c27223 */ /* 0x020fe200000100df */
        /* <DEDUP_REMOVED lines=46> */
[----:B0-----:R-:W-:Y:S01]  /*70e0*/  FADD.FTZ R0, R208, -R134 ;  /* 0x80000086d0007221 */ /* 0x001fe20000010000 */
[----:B------:R-:W-:-:S05]  /*70f0*/  HADD2.F32 R134, -RZ, R171.H1_H1 ;  /* 0x300000abff867230 */ /* 0x000fca0000004100 */
        /* <DEDUP_REMOVED lines=16> */
[----:B0-----:R-:W-:-:S07]  /*7200*/  F2FP.F16.F32.PACK_AB R132, R128, R194 ;  /* 0x000000c28084723e */ /* 0x001fce00000000ff */
.L_x_9911:
        /* <DEDUP_REMOVED lines=14> */
.L_x_9909:
[----:B------:R-:W-:Y:S05]  /*72f0*/  BSYNC.RECONVERGENT B2 ;  /* 0x0000000000027941 */ /* 0x000fea0003800200 */
.L_x_9908:
        /* <DEDUP_REMOVED lines=81> */
.L_x_9914:
[----:B------:R-:W-:Y:S01]  /*7810*/  FFMA.FTZ R194, R9, R187, R186 ;  /* 0x000000bb09c27223 */ /* 0x000fe200000100ba */
[----:B------:R-:W-:Y:S01]  /*7820*/  HADD2.F32 R223, -RZ, R84.H0_H0 ;  /* 0x20000054ffdf7230 */ /* 0x000fe20000004100 */
[----:B-----5:R0:W-:Y:S02]  /*7830*/  STL [R1+0x28], R0 ;  /* 0x0000280001007387 */ /* 0x0201e40000100800 */
        /* <DEDUP_REMOVED lines=67> */
.L_x_9915:
        /* <DEDUP_REMOVED lines=14> */
.L_x_9913:
[----:B------:R-:W-:Y:S05]  /*7d50*/  BSYNC.RECONVERGENT B2 ;  /* 0x0000000000027941 */ /* 0x000fea0003800200 */
.L_x_9912:
        /* <DEDUP_REMOVED lines=8> */
[----:B------:R-:W-:Y:S02]  /*7de0*/  HADD2.F32 R152, -RZ, R27.H1_H1 ;  /* 0x3000001bff987230 */ /* 0x000fe40000004100 */
[----:B------:R-:W-:Y:S01]  /*7df0*/  FFMA.FTZ R153, R188, R187, R186 ;  /* 0x000000bbbc997223 */ /* 0x000fe200000100ba */
[----:B-----5:R-:W-:Y:S02]  /*7e00*/  HADD2.F32 R154, -RZ, R175.H1_H1 ;  /* 0x300000afff9a7230 */ /* 0x020fe40000004100 */
[----:B------:R-:W-:Y:S01]  /*7e10*/  FADD.FTZ R155, R191, -R155 ;  /* 0x8000009bbf9b7221 */ /* 0x000fe20000010000 */
[----:B------:R-:W-:-:S03]  /*7e20*/  FADD.FTZ R153, R192, -R153 ;  /* 0x80000099c0997221 */ /* 0x000fc60000010000 */
[----:B------:R-:W-:Y:S01]  /*7e30*/  FFMA.FTZ R155, R181, R155, R152 ;  /* 0x0000009bb59b7223 */ /* 0x000fe20000010098 */
[----:B------:R-:W-:-:S05]  /*7e40*/  HADD2.F32 R152, -RZ, R27.H0_H0 ;  /* 0x2000001bff987230 */ /* 0x000fca0000004100 */
[----:B------:R-:W-:Y:S01]  /*7e50*/  FFMA.FTZ R153, R181, R153, R152 ;  /* 0x00000099b5997223 */ /* 0x000fe20000010098 */
[----:B------:R-:W-:-:S04]  /*7e60*/  FMUL.FTZ R152, R155, R180 ;  /* 0x000000b49b987220 */ /* 0x000fc80000410000 */
[----:B------:R-:W-:Y:S01]  /*7e70*/  FFMA.FTZ R223, R152, R154, R151 ;  /* 0x0000009a98df7223 */ /* 0x000fe20000010097 */
[----:B------:R-:W-:Y:S02]  /*7e80*/  HADD2.F32 R154, -RZ, R175.H0_H0 ;  /* 0x200000afff9a7230 */ /* 0x000fe40000004100 */
[----:B------:R-:W-:Y:S01]  /*7e90*/  FMUL.FTZ R151, R153, R180 ;  /* 0x000000b499977220 */ /* 0x000fe20000410000 */
[----:B------:R-:W-:Y:S01]  /*7ea0*/  F2FP.F16.F32.PACK_AB R155, R155, R153 ;  /* 0x000000999b9b723e */ /* 0x000fe200000000ff */
[----:B------:R-:W-:Y:S02]  /*7eb0*/  HADD2.F32 R153, -RZ, R174.H1_H1 ;  /* 0x300000aeff997230 */ /* 0x000fe40000004100 */
        /* <DEDUP_REMOVED lines=25> */
[----:B------:R-:W-:-:S05]  /*8050*/  HADD2.F32 R149, -RZ, R25.H0_H0 ;  /* 0x20000019ff957230 */ /* 0x000fca0000004100 */
[----:B------:R-:W-:-:S04]  /*8060*/  FFMA.FTZ R148, R181, R148, R149 ;  /* 0x00000094b5947223 */ /* 0x000fc80000010095 */
        /* <DEDUP_REMOVED lines=31> */
.L_x_9916:
[----:B------:R-:W-:Y:S01]  /*8260*/  FFMA.FTZ R194, R189, R187, R186 ;  /* 0x000000bbbdc27223 */ /* 0x000fe200000100ba */
[----:B------:R-:W-:-:S03]  /*8270*/  HADD2.F32 R223, -RZ, R24.H0_H0 ;  /* 0x20000018ffdf7230 */ /* 0x000fc60000004100 */
        /* <DEDUP_REMOVED lines=13> */
[----:B------:R-:W-:Y:S01]  /*8350*/  FFMA.FTZ R145, R176, R187, R186 ;  /* 0x000000bbb0917223 */ /* 0x000fe200000100ba */
[----:B------:R-:W-:-:S03]  /*8360*/  FMUL.FTZ R144, R53, R144 ;  /* 0x0000009035907220 */ /* 0x000fc60000410000 */
[----:B------:R-:W-:-:S04]  /*8370*/  FADD.FTZ R145, R197, -R145 ;  /* 0x80000091c5917221 */ /* 0x000fc80000010000 */
        /* <DEDUP_REMOVED lines=25> */
[----:B------:R-:W-:-:S03]  /*8510*/  HADD2.F32 R223, -RZ, R27.H1_H1 ;  /* 0x3000001bffdf7230 */ /* 0x000fc60000004100 */
[----:B------:R-:W-:-:S04]  /*8520*/  FMUL.FTZ R148, R148, R180 ;  /* 0x000000b494947220 */ /* 0x000fc80000410000 */
[----:B------:R-:W-:Y:S01]  /*8530*/  FFMA.FTZ R174, R148, R174, R149 ;  /* 0x000000ae94ae7223 */ /* 0x000fe20000010095 */
[-CC-:B------:R-:W-:Y:S01]  /*8540*/  FFMA.FTZ R149, R182, R187.reuse, R186.reuse ;  /* 0x000000bbb6957223 */ /* 0x180fe200000100ba */
[----:B------:R-:W-:Y:S01]  /*8550*/  FFMA.FTZ R186, R188, R187, R186 ;  /* 0x000000bbbcba7223 */ /* 0x000fe200000100ba */
[----:B------:R-:W-:Y:S02]  /*8560*/  HADD2.F32 R187, -RZ, R27.H0_H0 ;  /* 0x2000001bffbb7230 */ /* 0x000fe40000004100 */
[----:B------:R-:W-:Y:S01]  /*8570*/  FMUL.FTZ R148, R57, R148 ;  /* 0x0000009439947220 */ /* 0x000fe20000410000 */
[----:B------:R-:W-:Y:S01]  /*8580*/  FADD.FTZ R149, R191, -R149 ;  /* 0x80000095bf957221 */ /* 0x000fe20000010000 */
[----:B------:R-:W-:-:S03]  /*8590*/  FADD.FTZ R186, R192, -R186 ;  /* 0x800000bac0ba7221 */ /* 0x000fc60000010000 */
[C---:B------:R-:W-:Y:S01]  /*85a0*/  FFMA.FTZ R149, R181.reuse, R149, R223 ;  /* 0x00000095b5957223 */ /* 0x040fe200000100df */
[----:B------:R-:W-:Y:S01]  /*85b0*/  FFMA.FTZ R181, R181, R186, R187 ;  /* 0x000000bab5b57223 */ /* 0x000fe200000100bb */
[--C-:B------:R-:W-:Y:S02]  /*85c0*/  HADD2.F32 R186, -RZ, R175.reuse.H1_H1 ;  /* 0x300000afffba7230 */ /* 0x100fe40000004100 */
[-C--:B------:R-:W-:Y:S01]  /*85d0*/  FMUL.FTZ R149, R149, R180.reuse ;  /* 0x000000b495957220 */ /* 0x080fe20000410000 */
[----:B------:R-:W-:Y:S01]  /*85e0*/  FMUL.FTZ R180, R181, R180 ;  /* 0x000000b4b5b47220 */ /* 0x000fe20000410000 */
[----:B------:R-:W-:Y:S02]  /*85f0*/  HADD2.F32 R181, -RZ, R175.H0_H0 ;  /* 0x200000afffb57230 */ /* 0x000fe40000004100 */
[----:B------:R-:W-:Y:S01]  /*8600*/  FFMA.FTZ R223, R149, R186, R151 ;  /* 0x000000ba95df7223 */ /* 0x000fe20000010097 */
[----:B------:R-:W-:Y:S01]  /*8610*/  FMUL.FTZ R151, R58, R180 ;  /* 0x000000b43a977220 */ /* 0x000fe20000410000 */
[----:B------:R-:W-:Y:S01]  /*8620*/  FMUL.FTZ R149, R59, R149 ;  /* 0x000000953b957220 */ /* 0x000fe20000410000 */
[----:B------:R-:W-:Y:S01]  /*8630*/  FFMA.FTZ R175, R180, R181, R150 ;  /* 0x000000b5b4af7223 */ /* 0x000fe20000010096 */
[----:B------:R-:W-:Y:S01]  /*8640*/  FMUL.FTZ R150, R56, R173 ;  /* 0x000000ad38967220 */ /* 0x000fe20000410000 */
[----:B------:R-:W-:-:S02]  /*8650*/  FMUL.FTZ R180, R52, R194 ;  /* 0x000000c234b47220 */ /* 0x000fc40000410000 */
[----:B------:R-:W-:Y:S02]  /*8660*/  F2FP.F16.F32.PACK_AB R151, R149, R151 ;  /* 0x000000979597723e */ /* 0x000fe400000000ff */
[----:B------:R-:W-:Y:S02]  /*8670*/  F2FP.F16.F32.PACK_AB R150, R148, R150 ;  /* 0x000000969496723e */ /* 0x000fe400000000ff */
[----:B------:R-:W-:Y:S02]  /*8680*/  F2FP.F16.F32.PACK_AB R149, R146, R145 ;  /* 0x000000919295723e */ /* 0x000fe400000000ff */
[----:B------:R-:W-:-:S07]  /*8690*/  F2FP.F16.F32.PACK_AB R148, R144, R180 ;  /* 0x000000b49094723e */ /* 0x000fce00000000ff */
.L_x_9917:
        /* <DEDUP_REMOVED lines=13> */
.L_x_9901:
[----:B------:R-:W-:Y:S05]  /*8770*/  BSYNC.RECONVERGENT B1 ;  /* 0x0000000000017941 */ /* 0x000fea0003800200 */
.L_x_9887:
[----:B------:R-:W0:Y:S02]  /*8780*/  LDC.64 R172, c[0x0][0x380] ;  /* 0x0000e000ffac7b82 */ /* 0x000e240000000a00 */
[----:B0-----:R-:W-:-:S04]  /*8790*/  LEA R249, R172, R249, 0x2 ;  /* 0x000000f9acf97211 */ /* 0x001fc800078e10ff */
[----:B------:R-:W-:-:S13]  /*87a0*/  ISETP.GE.AND P1, PT, R249, R173, PT ;  /* 0x000000adf900720c */ /* 0x000fda0003f26270 */
[----:B------:R-:W-:Y:S05]  /*87b0*/  @!P1 BRA `(.L_x_9918) ;  /* 0xffffff8000bc9947 */ /* 0x000fea000383ffff */
.L_x_9870:
[----:B------:R-:W-:Y:S05]  /*87c0*/  BSYNC B0 ;  /* 0x0000000000007941 */ /* 0x000fea0003800000 */
.L_x_9869:
        /* <DEDUP_REMOVED lines=158> */
.L_x_9920:
[----:B------:R-:W-:Y:S05]  /*91b0*/  BSYNC.RECONVERGENT B0 ;  /* 0x0000000000007941 */ /* 0x000fea0003800200 */
.L_x_9919:
        /* <DEDUP_REMOVED lines=129> */
.L_x_9922:
[----:B------:R-:W-:Y:S05]  /*99d0*/  BSYNC.RECONVERGENT B0 ;  /* 0x0000000000007941 */ /* 0x000fea0003800200 */
.L_x_9921:
        /* <DEDUP_REMOVED lines=18> */
.L_x_9924:
[----:B------:R-:W-:Y:S05]  /*9b00*/  BSYNC.RECONVERGENT B0 ;  /* 0x0000000000007941 */ /* 0x000fea0003800200 */
.L_x_9923:
        /* <DEDUP_REMOVED lines=18> */
.L_x_9926:
[----:B------:R-:W-:Y:S05]  /*9c30*/  BSYNC.RECONVERGENT B0 ;  /* 0x0000000000007941 */ /* 0x000fea0003800200 */
.L_x_9925:
        /* <DEDUP_REMOVED lines=18> */
.L_x_9928:
[----:B------:R-:W-:Y:S05]  /*9d60*/  BSYNC.RECONVERGENT B0 ;  /* 0x0000000000007941 */ /* 0x000fea0003800200 */
.L_x_9927:
        /* <DEDUP_REMOVED lines=18> */
.L_x_9930:
[----:B------:R-:W-:Y:S05]  /*9e90*/  BSYNC.RECONVERGENT B0 ;  /* 0x0000000000007941 */ /* 0x000fea0003800200 */
.L_x_9929:
        /* <DEDUP_REMOVED lines=18> */
.L_x_9932:
[----:B------:R-:W-:Y:S05]  /*9fc0*/  BSYNC.RECONVERGENT B0 ;  /* 0x0000000000007941 */ /* 0x000fea0003800200 */
.L_x_9931:
        /* <DEDUP_REMOVED lines=11> */
.L_x_9886:
        /* <DEDUP_REMOVED lines=8> */
.L_x_9934:
[----:B------:R-:W-:Y:S05]  /*a100*/  BSYNC B1 ;  /* 0x0000000000017941 */ /* 0x000fea0003800000 */
.L_x_9933:
        /* <DEDUP_REMOVED lines=8> */
.L_x_9935:
[----:B------:R-:W-:Y:S01]  /*a190*/  MOV R175, R187 ;  /* 0x000000bb00af7202 */ /* 0x000fe20000000f00 */
[----:B------:R-:W-:Y:S02]  /*a1a0*/  HFMA2 R174, -RZ, RZ, 0, 1.1920928955078125e-07 ;  /* 0x00000002ffae7431 */ /* 0x000fe400000001ff */
[----:B------:R-:W-:-:S07]  /*a1b0*/  FADD.FTZ R186, R194, R186 ;  /* 0x000000bac2ba7221 */ /* 0x000fce0000010000 */
[----:B------:R-:W-:Y:S05]  /*a1c0*/  WARPSYNC.COLLECTIVE R172, `(.L_x_9936) ;  /* 0x00000000ac087348 */ /* 0x000fea0003c00000 */
[----:B------:R0:W1:Y:S02]  /*a1d0*/  SHFL.BFLY P6, R194, R175, R174, R173 ;  /* 0x0c0000aeafc27389 */ /* 0x00006400000c00ad */
[----:B01----:R-:W-:Y:S05]  /*a1e0*/  ENDCOLLECTIVE ;  /* 0x000000000000791b */ /* 0x003fea0003800000 */
.L_x_9936:
[----:B------:R-:W-:Y:S01]  /*a1f0*/  MOV R175, R186 ;  /* 0x000000ba00af7202 */ /* 0x000fe20000000f00 */
[----:B------:R-:W-:-:S07]  /*a200*/  FADD.FTZ R187, R187, R194 ;  /* 0x000000c2bbbb7221 */ /* 0x000fce0000010000 */
[----:B------:R-:W-:Y:S05]  /*a210*/  WARPSYNC.COLLECTIVE R172, `(.L_x_9937) ;  /* 0x00000000ac087348 */ /* 0x000fea0003c00000 */
[----:B------:R0:W1:Y:S02]  /*a220*/  SHFL.BFLY P6, R194, R175, R174, R173 ;  /* 0x0c0000aeafc27389 */ /* 0x00006400000c00ad */
[----:B01----:R-:W-:Y:S05]  /*a230*/  ENDCOLLECTIVE ;  /* 0x000000000000791b */ /* 0x003fea0003800000 */
.L_x_9937:
[----:B------:R-:W-:Y:S01]  /*a240*/  MOV R175, R187 ;  /* 0x000000bb00af7202 */ /* 0x000fe20000000f00 */
[----:B------:R-:W-:Y:S02]  /*a250*/  HFMA2 R174, -RZ, RZ, 0, 2.384185791015625e-07 ;  /* 0x00000004ffae7431 */ /* 0x000fe400000001ff */
[----:B------:R-:W-:-:S07]  /*a260*/  FADD.FTZ R186, R186, R194 ;  /* 0x000000c2baba7221 */ /* 0x000fce0000010000 */
[----:B------:R-:W-:Y:S05]  /*a270*/  WARPSYNC.COLLECTIVE R172, `(.L_x_9938) ;  /* 0x00000000ac087348 */ /* 0x000fea0003c00000 */
[----:B------:R0:W1:Y:S02]  /*a280*/  SHFL.BFLY P6, R194, R175, R174, R173 ;  /* 0x0c0000aeafc27389 */ /* 0x00006400000c00ad */
[----:B01----:R-:W-:Y:S05]  /*a290*/  ENDCOLLECTIVE ;  /* 0x000000000000791b */ /* 0x003fea0003800000 */
.L_x_9938:
[----:B------:R-:W-:Y:S01]  /*a2a0*/  MOV R175, R186 ;  /* 0x000000ba00af7202 */ /* 0x000fe20000000f00 */
[----:B------:R-:W-:-:S07]  /*a2b0*/  FADD.FTZ R187, R187, R194 ;  /* 0x000000c2bbbb7221 */ /* 0x000fce0000010000 */
[----:B------:R-:W-:Y:S05]  /*a2c0*/  WARPSYNC.COLLECTIVE R172, `(.L_x_9939) ;  /* 0x00000000ac087348 */ /* 0x000fea0003c00000 */
[----:B------:R0:W1:Y:S02]  /*a2d0*/  SHFL.BFLY P6, R194, R175, R174, R173 ;  /* 0x0c0000aeafc27389 */ /* 0x00006400000c00ad */
[----:B01----:R-:W-:Y:S05]  /*a2e0*/  ENDCOLLECTIVE ;  /* 0x000000000000791b */ /* 0x003fea0003800000 */
.L_x_9939:
[----:B------:R-:W-:Y:S01]  /*a2f0*/  MOV R175, R187 ;  /* 0x000000bb00af7202 */ /* 0x000fe20000000f00 */
[----:B------:R-:W-:Y:S02]  /*a300*/  HFMA2 R174, -RZ, RZ, 0, 4.76837158203125e-07 ;  /* 0x00000008ffae7431 */ /* 0x000fe400000001ff */
[----:B------:R-:W-:-:S07]  /*a310*/  FADD.FTZ R186, R186, R194 ;  /* 0x000000c2baba7221 */ /* 0x000fce0000010000 */
[----:B------:R-:W-:Y:S05]  /*a320*/  WARPSYNC.COLLECTIVE R172, `(.L_x_9940) ;  /* 0x00000000ac087348 */ /* 0x000fea0003c00000 */
[----:B------:R0:W1:Y:S02]  /*a330*/  SHFL.BFLY P6, R194, R175, R174, R173 ;  /* 0x0c0000aeafc27389 */ /* 0x00006400000c00ad */
[----:B01----:R-:W-:Y:S05]  /*a340*/  ENDCOLLECTIVE ;  /* 0x000000000000791b */ /* 0x003fea0003800000 */
.L_x_9940:
[----:B------:R-:W-:Y:S01]  /*a350*/  MOV R175, R186 ;  /* 0x000000ba00af7202 */ /* 0x000fe20000000f00 */
[----:B------:R-:W-:-:S07]  /*a360*/  FADD.FTZ R187, R187, R194 ;  /* 0x000000c2bbbb7221 */ /* 0x000fce0000010000 */
[----:B------:R-:W-:Y:S05]  /*a370*/  WARPSYNC.COLLECTIVE R172, `(.L_x_9941) ;  /* 0x00000000ac087348 */ /* 0x000fea0003c00000 */
[----:B------:R0:W1:Y:S02]  /*a380*/  SHFL.BFLY P6, R194, R175, R174, R173 ;  /* 0x0c0000aeafc27389 */ /* 0x00006400000c00ad */
[----:B01----:R-:W-:Y:S05]  /*a390*/  ENDCOLLECTIVE ;  /* 0x000000000000791b */ /* 0x003fea0003800000 */
.L_x_9941:
[----:B------:R-:W-:Y:S01]  /*a3a0*/  MOV R175, R187 ;  /* 0x000000bb00af7202 */ /* 0x000fe20000000f00 */
[----:B------:R-:W-:Y:S02]  /*a3b0*/  HFMA2 R174, -RZ, RZ, 0, 9.5367431640625e-07 ;  /* 0x00000010ffae7431 */ /* 0x000fe400000001ff */
[----:B------:R-:W-:-:S07]  /*a3c0*/  FADD.FTZ R186, R186, R194 ;  /* 0x000000c2baba7221 */ /* 0x000fce0000010000 */
[----:B------:R-:W-:Y:S05]  /*a3d0*/  WARPSYNC.COLLECTIVE R172, `(.L_x_9942) ;  /* 0x00000000ac087348 */ /* 0x000fea0003c00000 */
[----:B------:R0:W1:Y:S02]  /*a3e0*/  SHFL.BFLY P6, R194, R175, R174, R173 ;  /* 0x0c0000aeafc27389 */ /* 0x00006400000c00ad */
[----:B01----:R-:W-:Y:S05]  /*a3f0*/  ENDCOLLECTIVE ;  /* 0x000000000000791b */ /* 0x003fea0003800000 */
.L_x_9942:
[----:B------:R-:W-:Y:S02]  /*a400*/  MOV R175, R186 ;  /* 0x000000ba00af7202 */ /* 0x000fe40000000f00 */
[----:B------:R-:W-:-:S07]  /*a410*/  MOV R223, R194 ;  /* 0x000000c200df7202 */ /* 0x000fce0000000f00 */
[----:B------:R-:W-:Y:S05]  /*a420*/  WARPSYNC.COLLECTIVE R172, `(.L_x_9943) ;  /* 0x00000000ac087348 */ /* 0x000fea0003c00000 */
[----:B------:R0:W1:Y:S02]  /*a430*/  SHFL.BFLY P6, R194, R175, R174, R173 ;  /* 0x0c0000aeafc27389 */ /* 0x00006400000c00ad */
[----:B01----:R-:W-:Y:S05]  /*a440*/  ENDCOLLECTIVE ;  /* 0x000000000000791b */ /* 0x003fea0003800000 */
.L_x_9943:
[----:B------:R-:W-:Y:S01]  /*a450*/  MOV R172, R194 ;  /* 0x000000c200ac7202 */ /* 0x000fe20000000f00 */
[----:B------:R-:W-:Y:S06]  /*a460*/  BRA `(.L_x_9944) ;  /* 0xffffff9400247947 */ /* 0x000fec000383ffff */
.L_x_9945:
        /* <DEDUP_REMOVED lines=9> */
.L_x_20050:


//--------------------- .text._ZN10layer_norm13ln_bwd_kernelINS_13Kernel_traitsIf6__halfS2_S2_fjLj1024ELj1ELj4ELj1ELj16ENS_18Kernel_traits_baseILj1024EfS2_S2_S2_fjLj128EEEEELb0ELb1ELb0ELb1EEEvNS_9BwdParamsE --------------------------
	.section	.text._ZN10layer_norm13ln_bwd_kernelINS_13Kernel_traitsIf6__halfS2_S2_fjLj1024ELj1ELj4ELj1ELj16ENS_18Kernel_traits_baseILj1024EfS2_S2_S2_fjLj128EEEEELb0ELb1ELb0ELb1EEEvNS_9BwdParamsE,"ax",@progbits
	.align	128
        .global         _ZN10layer_norm13ln_bwd_kernelINS_13Kernel_traitsIf6__halfS2_S2_fjLj1024ELj1ELj4ELj1ELj16ENS_18Kernel_traits_baseILj1024EfS2_S2_S2_fjLj128EEEEELb0ELb1ELb0ELb1EEEvNS_9BwdParamsE
        .type           _ZN10layer_norm13ln_bwd_kernelINS_13Kernel_traitsIf6__halfS2_S2_fjLj1024ELj1ELj4ELj1ELj16ENS_18Kernel_traits_baseILj1024EfS2_S2_S2_fjLj128EEEEELb0ELb1ELb0ELb1EEEvNS_9BwdParamsE,@function
        .size           _ZN10layer_norm13ln_bwd_kernelINS_13Kernel_traitsIf6__halfS2_S2_fjLj1024ELj1ELj4ELj1ELj16ENS_18Kernel_traits_baseILj1024EfS2_S2_S2_fjLj128EEEEELb0ELb1ELb0ELb1EEEvNS_9BwdParamsE,(.L_x_20051 - _ZN10layer_norm13ln_bwd_kernelINS_13Kernel_traitsIf6__halfS2_S2_fjLj1024ELj1ELj4ELj1ELj16ENS_18Kernel_traits_baseILj1024EfS2_S2_S2_fjLj128EEEEELb0ELb1ELb0ELb1EEEvNS_9BwdParamsE)
        .other          _ZN10layer_norm13ln_bwd_kernelINS_13Kernel_traitsIf6__halfS2_S2_fjLj1024ELj1ELj4ELj1ELj16ENS_18Kernel_traits_baseILj1024EfS2_S2_S2_fjLj128EEEEELb0ELb1ELb0ELb1EEEvNS_9BwdParamsE,@"STO_CUDA_ENTRY STV_DEFAULT"
_ZN10layer_norm13ln_bwd_kernelINS_13Kernel_traitsIf6__halfS2_S2_fjLj1024ELj1ELj4ELj1ELj16ENS_18Kernel_traits_baseILj1024EfS2_S2_S2_fjLj128EEEEELb0ELb1ELb0ELb1EEEvNS_9BwdParamsE:
.text._ZN10layer_norm13ln_bwd_kernelINS_13Kernel_traitsIf6__halfS2_S2_fjLj1024ELj1ELj4ELj1ELj16ENS_18Kernel_traits_baseILj1024EfS2_S2_S2_fjLj128EEEEELb0ELb1ELb0ELb1EEEvNS_9BwdParamsE:
        /* <DEDUP_REMOVED lines=171> */
.L_x_9970:
        /* <DEDUP_REMOVED lines=19> */
[----:B---3--:R-:W-:Y:S01]  /*0be0*/  FSEL R218, R120, RZ, !P2 ;  /* 0x000000ff78da7208 */ /* 0x008fe20005000000 */
[----:B----4-:R-:W-:Y:S01]  /*0bf0*/  @P0 HADD2.F32 R3, -RZ, R0.H0_H0 ;  /* 0x20000000ff030230 */ /* 0x010fe20000004100 */
        /* <DEDUP_REMOVED lines=22> */
[----:B--2---:R-:W-:Y:S02]  /*0d60*/  HADD2.F32 R0, -RZ, R120.H0_H0 ;  /* 0x20000078ff007230 */ /* 0x004fe40000004100 */
[----:B------:R-:W-:Y:S02]  /*0d70*/  HADD2.F32 R194, -RZ, R121.H0_H0 ;  /* 0x20000079ffc27230 */ /* 0x000fe40000004100 */
[----:B---3--:R-:W-:-:S02]  /*0d80*/  HADD2.F32 R172, -RZ, R124.H0_H0 ;  /* 0x2000007cffac7230 */ /* 0x008fc40000004100 */
[C---:B------:R-:W-:Y:S01]  /*0d90*/  FADD.FTZ R0, -R218.reuse, R0 ;  /* 0x00000000da007221 */ /* 0x040fe20000010100 */
[----:B------:R-:W-:Y:S02]  /*0da0*/  HADD2.F32 R173, -RZ, R124.H1_H1 ;  /* 0x3000007cffad7230 */ /* 0x000fe40000004100 */
[----:B------:R-:W-:Y:S01]  /*0db0*/  FADD.FTZ R194, -R218, R194 ;  /* 0x000000c2dac27221 */ /* 0x000fe20000010100 */
[----:B------:R-:W-:Y:S02]  /*0dc0*/  HADD2.F32 R193, -RZ, R121.H1_H1 ;  /* 0x30000079ffc17230 */ /* 0x000fe40000004100 */
[C---:B-----5:R-:W-:Y:S01]  /*0dd0*/  FMUL.FTZ R0, R4.reuse, R0 ;  /* 0x0000000004007220 */ /* 0x060fe20000410000 */
[----:B------:R-:W-:Y:S02]  /*0de0*/  HADD2.F32 R192, -RZ, R122.H0_H0 ;  /* 0x2000007affc07230 */ /* 0x000fe40000004100 */
[----:B------:R-:W-:Y:S01]  /*0df0*/  FMUL.FTZ R194, R4, R194 ;  /* 0x000000c204c27220 */ /* 0x000fe20000410000 */
[----:B----4-:R-:W-:-:S02]  /*0e00*/  HADD2.F32 R124, -RZ, R132.H1_H1 ;  /* 0x30000084ff7c7230 */ /* 0x010fc40000004100 */
[C---:B------:R-:W-:Y:S01]  /*0e10*/  FADD.FTZ R193, -R218.reuse, R193 ;  /* 0x000000c1dac17221 */ /* 0x040fe20000010100 */
[----:B------:R-:W-:Y:S02]  /*0e20*/  HADD2.F32 R191, -RZ, R122.H1_H1 ;  /* 0x3000007affbf7230 */ /* 0x000fe40000004100 */
[----:B------:R-:W-:Y:S01]  /*0e30*/  FADD.FTZ R192, -R218, R192 ;  /* 0x000000c0dac07221 */ /* 0x000fe20000010100 */
[--C-:B------:R-:W-:Y:S02]  /*0e40*/  HADD2.F32 R121, -RZ, R133.reuse.H0_H0 ;  /* 0x20000085ff797230 */ /* 0x100fe40000004100 */
[----:B------:R-:W-:Y:S01]  /*0e50*/  FMUL.FTZ R193, R4, R193 ;  /* 0x000000c104c17220 */ /* 0x000fe20000410000 */
[----:B------:R-:W-:Y:S02]  /*0e60*/  HADD2.F32 R122, -RZ, R133.H1_H1 ;  /* 0x30000085ff7a7230 */ /* 0x000fe40000004100 */
[----:B------:R-:W-:Y:S01]  /*0e70*/  FADD.FTZ R133, -R218, R124 ;  /* 0x0000007cda857221 */ /* 0x000fe20000010100 */
[----:B------:R-:W-:-:S02]  /*0e80*/  HADD2.F32 R195, -RZ, R120.H1_H1 ;  /* 0x30000078ffc37230 */ /* 0x000fc40000004100 */
[----:B------:R-:W-:Y:S01]  /*0e90*/  FADD.FTZ R191, -R218, R191 ;  /* 0x000000bfdabf7221 */ /* 0x000fe20000010100 */
[----:B------:R-:W-:Y:S02]  /*0ea0*/  HADD2.F32 R124, -RZ, R136.H0_H0 ;  /* 0x20000088ff7c7230 */ /* 0x000fe40000004100 */
[----:B------:R-:W-:Y:S01]  /*0eb0*/  FMUL.FTZ R192, R4, R192 ;  /* 0x000000c004c07220 */ /* 0x000fe20000410000 */
[--C-:B------:R-:W-:Y:S02]  /*0ec0*/  HADD2.F32 R174, -RZ, R125.reuse.H0_H0 ;  /* 0x2000007dffae7230 */ /* 0x100fe40000004100 */
[----:B------:R-:W-:Y:S01]  /*0ed0*/  FADD.FTZ R195, -R218, R195 ;  /* 0x000000c3dac37221 */ /* 0x000fe20000010100 */
[----:B------:R-:W-:Y:S02]  /*0ee0*/  HADD2.F32 R175, -RZ, R125.H1_H1 ;  /* 0x3000007dffaf7230 */ /* 0x000fe40000004100 */
[----:B------:R-:W-:Y:S01]  /*0ef0*/  FMUL.FTZ R203, R64, R124 ;  /* 0x0000007c40cb7220 */ /* 0x000fe20000410000 */
[----:B------:R-:W-:-:S02]  /*0f00*/  HADD2.F32 R125, -RZ, R128.H0_H0 ;  /* 0x20000080ff7d7230 */ /* 0x000fc40000004100 */
[C---:B------:R-:W-:Y:S01]  /*0f10*/  FMUL.FTZ R195, R4.reuse, R195 ;  /* 0x000000c304c37220 */ /* 0x040fe20000410000 */
[--C-:B------:R-:W-:Y:S02]  /*0f20*/  HADD2.F32 R176, -RZ, R126.reuse.H0_H0 ;  /* 0x2000007effb07230 */ /* 0x100fe40000004100 */
[----:B------:R-:W-:Y:S01]  /*0f30*/  FMUL.FTZ R191, R4, R191 ;  /* 0x000000bf04bf7220 */ /* 0x000fe20000410000 */
[----:B------:R-:W-:Y:S02]  /*0f40*/  HADD2.F32 R177, -RZ, R126.H1_H1 ;  /* 0x3000007effb17230 */ /* 0x000fe40000004100 */
[C---:B------:R-:W-:Y:S01]  /*0f50*/  FADD.FTZ R172, -R218.reuse, R172 ;  /* 0x000000acdaac7221 */ /* 0x040fe20000010100 */
        /* <DEDUP_REMOVED lines=10> */
[----:B------:R-:W-:-:S02]  /*1000*/  HADD2.F32 R125, -RZ, R137.H0_H0 ;  /* 0x20000089ff7d7230 */ /* 0x000fc40000004100 */
[----:B------:R-:W-:Y:S01]  /*1010*/  FMUL.FTZ R173, R4, R173 ;  /* 0x000000ad04ad7220 */ /* 0x000fe20000410000 */
[--C-:B------:R-:W-:Y:S02]  /*1020*/  HADD2.F32 R127, -RZ, R138.reuse.H0_H0 ;  /* 0x2000008aff7f7230 */ /* 0x100fe40000004100 */
[----:B------:R-:W-:Y:S01]  /*1030*/  FADD.FTZ R175, -R218, R175 ;  /* 0x000000afdaaf7221 */ /* 0x000fe20000010100 */
[----:B------:R-:W-:Y:S02]  /*1040*/  HADD2.F32 R180, -RZ, R138.H1_H1 ;  /* 0x3000008affb47230 */ /* 0x000fe40000004100 */
[----:B------:R-:W-:Y:S01]  /*1050*/  FFMA.FTZ R138, R0, R203, RZ ;  /* 0x000000cb008a7223 */ /* 0x000fe200000100ff */
[--C-:B------:R-:W-:Y:S02]  /*1060*/  HADD2.F32 R171, -RZ, R139.reuse.H0_H0 ;  /* 0x2000008bffab7230 */ /* 0x100fe40000004100 */
[----:B------:R-:W-:Y:S01]  /*1070*/  FMUL.FTZ R201, R66, R125 ;  /* 0x0000007d42c97220 */ /* 0x000fe20000410000 */
[----:B------:R-:W-:-:S02]  /*1080*/  HADD2.F32 R182, -RZ, R139.H1_H1 ;  /* 0x3000008bffb67230 */ /* 0x000fc40000004100 */
[----:B------:R-:W-:Y:S01]  /*1090*/  FADD.FTZ R139, RZ, R203 ;  /* 0x000000cbff8b7221 */ /* 0x000fe20000010000 */
[----:B------:R-:W-:Y:S02]  /*10a0*/  HADD2.F32 R170, -RZ, R137.H1_H1 ;  /* 0x30000089ffaa7230 */ /* 0x000fe40000004100 */
[----:B------:R-:W-:Y:S01]  /*10b0*/  FFMA.FTZ R138, R195, R202, R138 ;  /* 0x000000cac38a7223 */ /* 0x000fe2000001008a */
[--C-:B------:R-:W-:Y:S02]  /*10c0*/  HADD2.F32 R190, -RZ, R123.reuse.H0_H0 ;  /* 0x2000007bffbe7230 */ /* 0x100fe40000004100 */
[----:B------:R-:W-:Y:S01]  /*10d0*/  FADD.FTZ R139, R139, R202 ;  /* 0x000000ca8b8b7221 */ /* 0x000fe20000010000 */
[----:B------:R-:W-:Y:S01]  /*10e0*/  FMUL.FTZ R199, R60, R127 ;  /* 0x0000007f3cc77220 */ /* 0x000fe20000410000 */
[----:B------:R-:W-:Y:S01]  /*10f0*/  FMUL.FTZ R200, R67, R170 ;  /* 0x000000aa43c87220 */ /* 0x000fe20000410000 */
[----:B------:R-:W-:Y:S01]  /*1100*/  FFMA.FTZ R138, R194, R201, R138 ;  /* 0x000000c9c28a7223 */ /* 0x000fe2000001008a */
[----:B------:R-:W-:Y:S01]  /*1110*/  FADD.FTZ R139, R139, R201 ;  /* 0x000000c98b8b7221 */ /* 0x000fe20000010000 */
[----:B------:R-:W-:-:S02]  /*1120*/  HADD2.F32 R189, -RZ, R123.H1_H1 ;  /* 0x3000007bffbd7230 */ /* 0x000fc40000004100 */
[C---:B------:R-:W-:Y:S01]  /*1130*/  FADD.FTZ R190, -R218.reuse, R190 ;  /* 0x000000bedabe7221 */ /* 0x040fe20000010100 */
[----:B------:R-:W-:Y:S01]  /*1140*/  FFMA.FTZ R138, R193, R200, R138 ;  /* 0x000000c8c18a7223 */ /* 0x000fe2000001008a */
[----:B------:R-:W-:Y:S01]  /*1150*/  FADD.FTZ R139, R139, R200 ;  /* 0x000000c88b8b7221 */ /* 0x000fe20000010000 */
[----:B------:R-:W-:Y:S01]  /*1160*/  FMUL.FTZ R198, R61, R180 ;  /* 0x000000b43dc67220 */ /* 0x000fe20000410000 */
[----:B------:R-:W-:Y:S01]  /*1170*/  FADD.FTZ R189, -R218, R189 ;  /* 0x000000bddabd7221 */ /* 0x000fe20000010100 */
[----:B------:R-:W-:Y:S01]  /*1180*/  FFMA.FTZ R138, R192, R199, R138 ;  /* 0x000000c7c08a7223 */ /* 0x000fe2000001008a */
[----:B------:R-:W-:Y:S01]  /*1190*/  FADD.FTZ R139, R139, R199 ;  /* 0x000000c78b8b7221 */ /* 0x000fe20000010000 */
[----:B------:R-:W-:Y:S01]  /*11a0*/  FMUL.FTZ R197, R62, R171 ;  /* 0x000000ab3ec57220 */ /* 0x000fe20000410000 */
[----:B------:R-:W-:Y:S01]  /*11b0*/  FMUL.FTZ R190, R4, R190 ;  /* 0x000000be04be7220 */ /* 0x000fe20000410000 */
[----:B------:R-:W-:Y:S01]  /*11c0*/  FFMA.FTZ R138, R191, R198, R138 ;  /* 0x000000c6bf8a7223 */ /* 0x000fe2000001008a */
[----:B------:R-:W-:Y:S01]  /*11d0*/  FADD.FTZ R139, R139, R198 ;  /* 0x000000c68b8b7221 */ /* 0x000fe20000010000 */
[----:B------:R-:W-:-:S02]  /*11e0*/  HADD2.F32 R181, -RZ, R140.H0_H0 ;  /* 0x2000008cffb57230 */ /* 0x000fc40000004100 */
[----:B------:R-:W-:Y:S01]  /*11f0*/  FMUL.FTZ R196, R63, R182 ;  /* 0x000000b63fc47220 */ /* 0x000fe20000410000 */
[----:B------:R-:W-:Y:S01]  /*1200*/  FMUL.FTZ R189, R4, R189 ;  /* 0x000000bd04bd7220 */ /* 0x000fe20000410000 */
[----:B------:R-:W-:Y:S01]  /*1210*/  FADD.FTZ R139, R139, R197 ;  /* 0x000000c58b8b7221 */ /* 0x000fe20000010000 */
[----:B------:R-:W-:Y:S01]  /*1220*/  FFMA.FTZ R138, R190, R197, R138 ;  /* 0x000000c5be8a7223 */ /* 0x000fe2000001008a */
[----:B------:R-:W-:Y:S02]  /*1230*/  HADD2.F32 R183, -RZ, R140.H1_H1 ;  /* 0x3000008cffb77230 */ /* 0x000fe40000004100 */
[----:B------:R-:W-:Y:S01]  /*1240*/  FMUL.FTZ R162, R56, R181 ;  /* 0x000000b538a27220 */ /* 0x000fe20000410000 */
        /* <DEDUP_REMOVED lines=32> */
[C---:B------:R-:W-:Y:S01]  /*1450*/  FMUL.FTZ R178, R4.reuse, R178 ;  /* 0x000000b204b27220 */ /* 0x040fe20000410000 */
[----:B------:R-:W-:Y:S01]  /*1460*/  FADD.FTZ R139, R139, R167 ;  /* 0x000000a78b8b7221 */ /* 0x000fe20000010000 */
[----:B------:R-:W-:Y:S01]  /*1470*/  FFMA.FTZ R138, R177, R167, R138 ;  /* 0x000000a7b18a7223 */ /* 0x000fe2000001008a */
[----:B------:R-:W-:Y:S02]  /*1480*/  HADD2.F32 R223, -RZ, R128.H1_H1 ;  /* 0x30000080ffdf7230 */ /* 0x000fe40000004100 */
[----:B------:R-:W-:Y:S01]  /*1490*/  FMUL.FTZ R169, R55, R188 ;  /* 0x000000bc37a97220 */ /* 0x000fe20000410000 */
        /* <DEDUP_REMOVED lines=13> */
[----:B------:R-:W-:-:S02]  /*1570*/  HADD2.F32 R157, -RZ, R129.H1_H1 ;  /* 0x30000081ff9d7230 */ /* 0x000fc40000004100 */
[----:B------:R-:W-:Y:S01]  /*1580*/  FADD.FTZ R156, -R218, R156 ;  /* 0x0000009cda9c7221 */ /* 0x000fe20000010100 */
[----:B------:R-:W-:Y:S02]  /*1590*/  HADD2.F32 R204, -RZ, R145.H0_H0 ;  /* 0x20000091ffcc7230 */ /* 0x000fe40000004100 */
[----:B------:R-:W-:Y:S01]  /*15a0*/  FMUL.FTZ R143, R49, R205 ;  /* 0x000000cd318f7220 */ /* 0x000fe20000410000 */
[--C-:B------:R-:W-:Y:S02]  /*15b0*/  HADD2.F32 R216, -RZ, R151.reuse.H0_H0 ;  /* 0x20000097ffd87230 */ /* 0x100fe40000004100 */
[----:B------:R-:W-:Y:S01]  /*15c0*/  FADD.FTZ R139, R139, R142 ;  /* 0x0000008e8b8b7221 */ /* 0x000fe20000010000 */
[----:B------:R-:W-:Y:S02]  /*15d0*/  HADD2.F32 R220, -RZ, R151.H1_H1 ;  /* 0x30000097ffdc7230 */ /* 0x000fe40000004100 */
[----:B------:R-:W-:Y:S01]  /*15e0*/  FMUL.FTZ R151, R4, R223 ;  /* 0x000000df04977220 */ /* 0x000fe20000410000 */
        /* <DEDUP_REMOVED lines=8> */
[----:B------:R-:W-:Y:S02]  /*1670*/  HADD2.F32 R159, -RZ, R130.H1_H1 ;  /* 0x30000082ff9f7230 */ /* 0x000fe40000004100 */
[----:B------:R-:W-:Y:S01]  /*1680*/  FADD.FTZ R158, -R218, R158 ;  /* 0x0000009eda9e7221 */ /* 0x000fe20000010100 */
[----:B------:R-:W-:-:S02]  /*1690*/  HADD2.F32 R206, -RZ, R146.H0_H0 ;  /* 0x20000092ffce7230 */ /* 0x000fc40000004100 */
        /* <DEDUP_REMOVED lines=19> */
[----:B------:R-:W-:-:S02]  /*17d0*/  HADD2.F32 R123, -RZ, R132.H0_H0 ;  /* 0x20000084ff7b7230 */ /* 0x000fc40000004100 */
[C---:B------:R-:W-:Y:S01]  /*17e0*/  FADD.FTZ R222, -R218.reuse, R222 ;  /* 0x000000dedade7221 */ /* 0x040fe20000010100 */
[--C-:B------:R-:W-:Y:S02]  /*17f0*/  HADD2.F32 R219, -RZ, R135.reuse.H0_H0 ;  /* 0x20000087ffdb7230 */ /* 0x100fe40000004100 */
[C---:B------:R-:W-:Y:S01]  /*1800*/  FADD.FTZ R221, -R218.reuse, R221 ;  /* 0x000000dddadd7221 */ /* 0x040fe20000010100 */
[----:B------:R-:W-:Y:S02]  /*1810*/  HADD2.F32 R120, -RZ, R135.H1_H1 ;  /* 0x30000087ff787230 */ /* 0x000fe40000004100 */
[----:B------:R-:W-:Y:S01]  /*1820*/  FADD.FTZ R161, -R218, R161 ;  /* 0x000000a1daa17221 */ /* 0x000fe20000010100 */
[--C-:B------:R-:W-:Y:S02]  /*1830*/  HADD2.F32 R210, -RZ, R148.reuse.H0_H0 ;  /* 0x20000094ffd27230 */ /* 0x100fe40000004100 */
[----:B------:R-:W-:Y:S01]  /*1840*/  FMUL.FTZ R160, R4, R160 ;  /* 0x000000a004a07220 */ /* 0x000fe20000410000 */
[----:B------:R-:W-:-:S02]  /*1850*/  HADD2.F32 R213, -RZ, R148.H1_H1 ;  /* 0x30000094ffd57230 */ /* 0x000fc40000004100 */
[----:B------:R-:W-:Y:S01]  /*1860*/  FMUL.FTZ R148, R46, R208 ;  /* 0x000000d02e947220 */ /* 0x000fe20000410000 */
[----:B------:R-:W-:Y:S01]  /*1870*/  FADD.FTZ R139, R139, R147 ;  /* 0x000000938b8b7221 */ /* 0x000fe20000010000 */
[----:B------:R-:W-:Y:S01]  /*1880*/  FFMA.FTZ R138, R159, R147, R138 ;  /* 0x000000939f8a7223 */ /* 0x000fe2000001008a */
[C---:B------:R-:W-:Y:S01]  /*1890*/  FADD.FTZ R132, -R218.reuse, R123 ;  /* 0x0000007bda847221 */ /* 0x040fe20000010100 */
[C---:B------:R-:W-:Y:S01]  /*18a0*/  FADD.FTZ R134, -R218.reuse, R121 ;  /* 0x00000079da867221 */ /* 0x040fe20000010100 */
[C---:B------:R-:W-:Y:S01]  /*18b0*/  FADD.FTZ R135, -R218.reuse, R122 ;  /* 0x0000007ada877221 */ /* 0x040fe20000010100 */
[C---:B------:R-:W-:Y:S01]  /*18c0*/  FADD.FTZ R219, -R218.reuse, R219 ;  /* 0x000000dbdadb7221 */ /* 0x040fe20000010100 */
[----:B------:R-:W-:Y:S01]  /*18d0*/  FADD.FTZ R218, -R218, R120 ;  /* 0x00000078dada7221 */ /* 0x000fe20000010100 */
[--C-:B------:R-:W-:Y:S02]  /*18e0*/  HADD2.F32 R212, -RZ, R149.reuse.H0_H0 ;  /* 0x20000095ffd47230 */ /* 0x100fe40000004100 */
[----:B------:R-:W-:Y:S01]  /*18f0*/  FMUL.FTZ R136, R4, R222 ;  /* 0x000000de04887220 */ /* 0x000fe20000410000 */
[----:B------:R-:W-:-:S02]  /*1900*/  HADD2.F32 R215, -RZ, R149.H1_H1 ;  /* 0x30000095ffd77230 */ /* 0x000fc40000004100 */
[C---:B------:R-:W-:Y:S01]  /*1910*/  FMUL.FTZ R137, R4.reuse, R221 ;  /* 0x000000dd04897220 */ /* 0x040fe20000410000 */
[----:B------:R-:W-:Y:S01]  /*1920*/  FMUL.FTZ R149, R47, R211 ;  /* 0x000000d32f957220 */ /* 0x000fe20000410000 */
[----:B------:R-:W-:Y:S01]  /*1930*/  FMUL.FTZ R161, R4, R161 ;  /* 0x000000a104a17220 */ /* 0x000fe20000410000 */
[----:B------:R-:W-:Y:S01]  /*1940*/  FADD.FTZ R222, R139, R148 ;  /* 0x000000948bde7221 */ /* 0x000fe20000010000 */
[----:B------:R-:W-:Y:S01]  /*1950*/  FFMA.FTZ R221, R160, R148, R138 ;  /* 0x00000094a0dd7223 */ /* 0x000fe2000001008a */
[C---:B------:R-:W-:Y:S01]  /*1960*/  FMUL.FTZ R138, R4.reuse, R219 ;  /* 0x000000db048a7220 */ /* 0x040fe20000410000 */
        /* <DEDUP_REMOVED lines=64> */
.L_x_9949:
        /* <DEDUP_REMOVED lines=30> */
[----:B---3--:R-:W-:-:S02]  /*1f50*/  HADD2.F32 R0, -RZ, R120.H0_H0 ;  /* 0x20000078ff007230 */ /* 0x008fc40000004100 */
[--C-:B----4-:R-:W-:Y:S02]  /*1f60*/  HADD2.F32 R172, -RZ, R124.reuse.H0_H0 ;  /* 0x2000007cffac7230 */ /* 0x110fe40000004100 */
        /* <DEDUP_REMOVED lines=8> */
[C---:B------:R-:W-:Y:S01]  /*1ff0*/  FADD.FTZ R133, -R218.reuse, R124 ;  /* 0x0000007cda857221 */ /* 0x040fe20000010100 */
[----:B------:R-:W-:Y:S02]  /*2000*/  HADD2.F32 R195, -RZ, R120.H1_H1 ;  /* 0x30000078ffc37230 */ /* 0x000fe40000004100 */
[----:B------:R-:W-:Y:S01]  /*2010*/  FADD.FTZ R0, -R218, R0 ;  /* 0x00000000da007221 */ /* 0x000fe20000010100 */
[----:B------:R-:W-:-:S02]  /*2020*/  HADD2.F32 R124, -RZ, R136.H0_H0 ;  /* 0x20000088ff7c7230 */ /* 0x000fc40000004100 */
[--C-:B------:R-:W-:Y:S02]  /*2030*/  HADD2.F32 R176, -RZ, R126.reuse.H0_H0 ;  /* 0x2000007effb07230 */ /* 0x100fe40000004100 */
[----:B------:R-:W-:Y:S02]  /*2040*/  HADD2.F32 R177, -RZ, R126.H1_H1 ;  /* 0x3000007effb17230 */ /* 0x000fe40000004100 */
[----:B------:R-:W-:Y:S01]  /*2050*/  FADD.FTZ R195, -R218, R195 ;  /* 0x000000c3dac37221 */ /* 0x000fe20000010100 */
[----:B------:R-:W-:Y:S02]  /*2060*/  HADD2.F32 R126, -RZ, R136.H1_H1 ;  /* 0x30000088ff7e7230 */ /* 0x000fe40000004100 */
[----:B------:R-:W-:Y:S01]  /*2070*/  FMUL.FTZ R203, R64, R124 ;  /* 0x0000007c40cb7220 */ /* 0x000fe20000410000 */
[----:B-----5:R-:W-:Y:S01]  /*2080*/  FMUL.FTZ R0, R4, R0 ;  /* 0x0000000004007220 */ /* 0x020fe20000410000 */
[--C-:B------:R-:W-:Y:S02]  /*2090*/  HADD2.F32 R174, -RZ, R125.reuse.H0_H0 ;  /* 0x2000007dffae7230 */ /* 0x100fe40000004100 */
[----:B------:R-:W-:-:S02]  /*20a0*/  HADD2.F32 R175, -RZ, R125.H1_H1 ;  /* 0x3000007dffaf7230 */ /* 0x000fc40000004100 */
[--C-:B------:R-:W-:Y:S02]  /*20b0*/  HADD2.F32 R178, -RZ, R127.reuse.H0_H0 ;  /* 0x2000007fffb27230 */ /* 0x100fe40000004100 */
[----:B------:R-:W-:Y:S02]  /*20c0*/  HADD2.F32 R179, -RZ, R127.H1_H1 ;  /* 0x3000007fffb37230 */ /* 0x000fe40000004100 */
[----:B------:R-:W-:Y:S01]  /*20d0*/  FADD.FTZ R194, -R218, R194 ;  /* 0x000000c2dac27221 */ /* 0x000fe20000010100 */
[----:B------:R-:W-:Y:S02]  /*20e0*/  HADD2.F32 R125, -RZ, R137.H0_H0 ;  /* 0x20000089ff7d7230 */ /* 0x000fe40000004100 */
[----:B------:R-:W-:Y:S01]  /*20f0*/  FMUL.FTZ R202, R65, R126 ;  /* 0x0000007e41ca7220 */ /* 0x000fe20000410000 */
[--C-:B------:R-:W-:Y:S02]  /*2100*/  HADD2.F32 R127, -RZ, R138.reuse.H0_H0 ;  /* 0x2000008aff7f7230 */ /* 0x100fe40000004100 */
[----:B------:R-:W-:Y:S01]  /*2110*/  FMUL.FTZ R195, R4, R195 ;  /* 0x000000c304c37220 */ /* 0x000fe20000410000 */
[----:B------:R-:W-:-:S02]  /*2120*/  HADD2.F32 R180, -RZ, R138.H1_H1 ;  /* 0x3000008affb47230 */ /* 0x000fc40000004100 */
[----:B------:R-:W-:Y:S01]  /*2130*/  FFMA.FTZ R138, R0, R203, RZ ;  /* 0x000000cb008a7223 */ /* 0x000fe200000100ff */
[--C-:B------:R-:W-:Y:S02]  /*2140*/  HADD2.F32 R171, -RZ, R139.reuse.H0_H0 ;  /* 0x2000008bffab7230 */ /* 0x100fe40000004100 */
[----:B------:R-:W-:Y:S02]  /*2150*/  HADD2.F32 R182, -RZ, R139.H1_H1 ;  /* 0x3000008bffb67230 */ /* 0x000fe40000004100 */
[----:B------:R-:W-:Y:S01]  /*2160*/  FADD.FTZ R139, RZ, R203 ;  /* 0x000000cbff8b7221 */ /* 0x000fe20000010000 */
[----:B------:R-:W-:Y:S02]  /*2170*/  HADD2.F32 R170, -RZ, R137.H1_H1 ;  /* 0x30000089ffaa7230 */ /* 0x000fe40000004100 */
[----:B------:R-:W-:Y:S01]  /*2180*/  FADD.FTZ R193, -R218, R193 ;  /* 0x000000c1dac17221 */ /* 0x000fe20000010100 */
        /* <DEDUP_REMOVED lines=9> */
[----:B------:R-:W-:-:S02]  /*2220*/  HADD2.F32 R190, -RZ, R123.H0_H0 ;  /* 0x2000007bffbe7230 */ /* 0x000fc40000004100 */
[----:B------:R-:W-:Y:S01]  /*2230*/  FADD.FTZ R191, -R218, R191 ;  /* 0x000000bfdabf7221 */ /* 0x000fe20000010100 */
        /* <DEDUP_REMOVED lines=57> */
[--C-:B------:R-:W-:Y:S02]  /*25d0*/  HADD2.F32 R224, -RZ, R128.reuse.H0_H0 ;  /* 0x20000080ffe07230 */ /* 0x100fe40000004100 */
[----:B------:R-:W-:Y:S01]  /*25e0*/  FADD.FTZ R179, -R218, R179 ;  /* 0x000000b3dab37221 */ /* 0x000fe20000010100 */
[----:B------:R-:W-:Y:S02]  /*25f0*/  HADD2.F32 R188, -RZ, R143.H1_H1 ;  /* 0x3000008fffbc7230 */ /* 0x000fe40000004100 */
[----:B------:R-:W-:Y:S01]  /*2600*/  FMUL.FTZ R168, R54, R185 ;  /* 0x000000b936a87220 */ /* 0x000fe20000410000 */
[----:B------:R-:W-:Y:S01]  /*2610*/  FMUL.FTZ R178, R4, R178 ;  /* 0x000000b204b27220 */ /* 0x000fe20000410000 */
[----:B------:R-:W-:Y:S01]  /*2620*/  FADD.FTZ R139, R139, R167 ;  /* 0x000000a78b8b7221 */ /* 0x000fe20000010000 */
[----:B------:R-:W-:Y:S01]  /*2630*/  FFMA.FTZ R138, R177, R167, R138 ;  /* 0x000000a7b18a7223 */ /* 0x000fe2000001008a */
[----:B------:R-:W-:-:S02]  /*2640*/  HADD2.F32 R223, -RZ, R128.H1_H1 ;  /* 0x30000080ffdf7230 */ /* 0x000fc40000004100 */
[----:B------:R-:W-:Y:S01]  /*2650*/  FADD.FTZ R224, -R218, R224 ;  /* 0x000000e0dae07221 */ /* 0x000fe20000010100 */
[--C-:B------:R-:W-:Y:S02]  /*2660*/  HADD2.F32 R187, -RZ, R144.reuse.H0_H0 ;  /* 0x20000090ffbb7230 */ /* 0x100fe40000004100 */
[----:B------:R-:W-:Y:S01]  /*2670*/  FMUL.FTZ R169, R55, R188 ;  /* 0x000000bc37a97220 */ /* 0x000fe20000410000 */
[----:B------:R-:W-:Y:S01]  /*2680*/  FMUL.FTZ R179, R4, R179 ;  /* 0x000000b304b37220 */ /* 0x000fe20000410000 */
[----:B------:R-:W-:Y:S01]  /*2690*/  FADD.FTZ R139, R139, R168 ;  /* 0x000000a88b8b7221 */ /* 0x000fe20000010000 */
[----:B------:R-:W-:Y:S01]  /*26a0*/  FFMA.FTZ R138, R178, R168, R138 ;  /* 0x000000a8b28a7223 */ /* 0x000fe2000001008a */
[----:B------:R-:W-:Y:S02]  /*26b0*/  HADD2.F32 R156, -RZ, R129.H0_H0 ;  /* 0x20000081ff9c7230 */ /* 0x000fe40000004100 */
[----:B------:R-:W-:Y:S01]  /*26c0*/  FADD.FTZ R223, -R218, R223 ;  /* 0x000000dfdadf7221 */ /* 0x000fe20000010100 */
[----:B------:R-:W-:-:S02]  /*26d0*/  HADD2.F32 R205, -RZ, R144.H1_H1 ;  /* 0x30000090ffcd7230 */ /* 0x000fc40000004100 */
[----:B------:R-:W-:Y:S01]  /*26e0*/  FMUL.FTZ R142, R48, R187 ;  /* 0x000000bb308e7220 */ /* 0x000fe20000410000 */
[--C-:B------:R-:W-:Y:S02]  /*26f0*/  HADD2.F32 R214, -RZ, R150.reuse.H0_H0 ;  /* 0x20000096ffd67230 */ /* 0x100fe40000004100 */
[----:B------:R-:W-:Y:S01]  /*2700*/  FADD.FTZ R139, R139, R169 ;  /* 0x000000a98b8b7221 */ /* 0x000fe20000010000 */
[----:B------:R-:W-:Y:S02]  /*2710*/  HADD2.F32 R217, -RZ, R150.H1_H1 ;  /* 0x30000096ffd97230 */ /* 0x000fe40000004100 */
[----:B------:R-:W-:Y:S01]  /*2720*/  FMUL.FTZ R150, R4, R224 ;  /* 0x000000e004967220 */ /* 0x000fe20000410000 */
[----:B------:R-:W-:Y:S01]  /*2730*/  FFMA.FTZ R138, R179, R169, R138 ;  /* 0x000000a9b38a7223 */ /* 0x000fe2000001008a */
        /* <DEDUP_REMOVED lines=8> */
[----:B------:R-:W-:Y:S01]  /*27c0*/  FFMA.FTZ R138, R150, R142, R138 ;  /* 0x0000008e968a7223 */ /* 0x000fe2000001008a */
[----:B------:R-:W-:Y:S02]  /*27d0*/  HADD2.F32 R158, -RZ, R130.H0_H0 ;  /* 0x20000082ff9e7230 */ /* 0x000fe40000004100 */
[----:B------:R-:W-:Y:S01]  /*27e0*/  FADD.FTZ R157, -R218, R157 ;  /* 0x0000009dda9d7221 */ /* 0x000fe20000010100 */
[----:B------:R-:W-:-:S02]  /*27f0*/  HADD2.F32 R207, -RZ, R145.H1_H1 ;  /* 0x30000091ffcf7230 */ /* 0x000fc40000004100 */
        /* <DEDUP_REMOVED lines=8> */
[----:B------:R-:W-:Y:S01]  /*2880*/  FMUL.FTZ R157, R4, R157 ;  /* 0x0000009d049d7220 */ /* 0x000fe20000410000 */
[----:B------:R-:W-:Y:S01]  /*2890*/  FADD.FTZ R139, R139, R144 ;  /* 0x000000908b8b7221 */ /* 0x000fe20000010000 */
[----:B------:R-:W-:Y:S01]  /*28a0*/  FFMA.FTZ R138, R156, R144, R138 ;  /* 0x000000909c8a7223 */ /* 0x000fe2000001008a */
[----:B------:R-:W-:-:S02]  /*28b0*/  HADD2.F32 R222, -RZ, R134.H0_H0 ;  /* 0x20000086ffde7230 */ /* 0x000fc40000004100 */
[----:B------:R-:W-:Y:S02]  /*28c0*/  HADD2.F32 R221, -RZ, R134.H1_H1 ;  /* 0x30000086ffdd7230 */ /* 0x000fe40000004100 */
[----:B------:R-:W-:Y:S01]  /*28d0*/  FADD.FTZ R159, -R218, R159 ;  /* 0x0000009fda9f7221 */ /* 0x000fe20000010100 */
[--C-:B------:R-:W-:Y:S02]  /*28e0*/  HADD2.F32 R160, -RZ, R131.reuse.H0_H0 ;  /* 0x20000083ffa07230 */ /* 0x100fe40000004100 */
[----:B------:R-:W-:Y:S01]  /*28f0*/  FMUL.FTZ R158, R4, R158 ;  /* 0x0000009e049e7220 */ /* 0x000fe20000410000 */
[----:B------:R-:W-:Y:S02]  /*2900*/  HADD2.F32 R209, -RZ, R146.H1_H1 ;  /* 0x30000092ffd17230 */ /* 0x000fe40000004100 */
[----:B------:R-:W-:Y:S01]  /*2910*/  FMUL.FTZ R146, R44, R206 ;  /* 0x000000ce2c927220 */ /* 0x000fe20000410000 */
[----:B------:R-:W-:Y:S01]  /*2920*/  FADD.FTZ R139, R139, R145 ;  /* 0x000000918b8b7221 */ /* 0x000fe20000010000 */
[----:B------:R-:W-:Y:S01]  /*2930*/  FFMA.FTZ R138, R157, R145, R138 ;  /* 0x000000919d8a7223 */ /* 0x000fe2000001008a */
[----:B------:R-:W-:-:S02]  /*2940*/  HADD2.F32 R161, -RZ, R131.H1_H1 ;  /* 0x30000083ffa17230 */ /* 0x000fc40000004100 */
[----:B------:R-:W-:Y:S02]  /*2950*/  HADD2.F32 R123, -RZ, R132.H0_H0 ;  /* 0x20000084ff7b7230 */ /* 0x000fe40000004100 */
[--C-:B------:R-:W-:Y:S02]  /*2960*/  HADD2.F32 R219, -RZ, R135.reuse.H0_H0 ;  /* 0x20000087ffdb7230 */ /* 0x100fe40000004100 */
[C---:B------:R-:W-:Y:S01]  /*2970*/  FADD.FTZ R222, -R218.reuse, R222 ;  /* 0x000000dedade7221 */ /* 0x040fe20000010100 */
[----:B------:R-:W-:Y:S02]  /*2980*/  HADD2.F32 R120, -RZ, R135.H1_H1 ;  /* 0x30000087ff787230 */ /* 0x000fe40000004100 */
[C---:B------:R-:W-:Y:S01]  /*2990*/  FADD.FTZ R221, -R218.reuse, R221 ;  /* 0x000000dddadd7221 */ /* 0x040fe20000010100 */
[--C-:B------:R-:W-:Y:S02]  /*29a0*/  HADD2.F32 R208, -RZ, R147.reuse.H0_H0 ;  /* 0x20000093ffd07230 */ /* 0x100fe40000004100 */
[----:B------:R-:W-:Y:S01]  /*29b0*/  FADD.FTZ R160, -R218, R160 ;  /* 0x000000a0daa07221 */ /* 0x000fe20000010100 */
[----:B------:R-:W-:-:S02]  /*29c0*/  HADD2.F32 R211, -RZ, R147.H1_H1 ;  /* 0x30000093ffd37230 */ /* 0x000fc40000004100 */
        /* <DEDUP_REMOVED lines=13> */
[----:B------:R-:W-:Y:S01]  /*2aa0*/  FMUL.FTZ R137, R4, R221 ;  /* 0x000000dd04897220 */ /* 0x000fe20000410000 */
[----:B------:R-:W-:Y:S01]  /*2ab0*/  FMUL.FTZ R148, R46, R208 ;  /* 0x000000d02e947220 */ /* 0x000fe20000410000 */
[C---:B------:R-:W-:Y:S01]  /*2ac0*/  FMUL.FTZ R160, R4.reuse, R160 ;  /* 0x000000a004a07220 */ /* 0x040fe20000410000 */
[----:B------:R-:W-:Y:S01]  /*2ad0*/  FADD.FTZ R222, R139, R147 ;  /* 0x000000938bde7221 */ /* 0x000fe20000010000 */
[----:B------:R-:W-:Y:S01]  /*2ae0*/  FFMA.FTZ R221, R159, R147, R138 ;  /* 0x000000939fdd7223 */ /* 0x000fe2000001008a */
        /* <DEDUP_REMOVED lines=70> */
.L_x_9950:
        /* <DEDUP_REMOVED lines=150> */
.L_x_9982:
        /* <DEDUP_REMOVED lines=18> */
[--C-:B-----5:R-:W-:Y:S02]  /*39d0*/  HADD2.F32 R180, -RZ, R124.reuse.H0_H0 ;  /* 0x2000007cffb47230 */ /* 0x120fe40000004100 */
[----:B------:R-:W-:Y:S01]  /*39e0*/  FFMA.FTZ R192, R140, R192, R141 ;  /* 0x000000c08cc07223 */ /* 0x000fe2000001008d */
[C---:B------:R-:W-:Y:S01]  /*39f0*/  FMUL.FTZ R170, R4.reuse, R0 ;  /* 0x0000000004aa7220 */ /* 0x040fe20000410000 */
[----:B------:R-:W-:Y:S01]  /*3a00*/  FMUL.FTZ R0, R4, R202 ;  /* 0x000000ca04007220 */ /* 0x000fe20000410000 */
[----:B------:R-:W-:Y:S01]  /*3a10*/  FADD.FTZ R201, -R194, R201 ;  /* 0x000000c9c2c97221 */ /* 0x000fe20000010100 */
[--C-:B------:R-:W-:Y:S01]  /*3a20*/  FFMA.FTZ R191, R140, R191, R141.reuse ;  /* 0x000000bf8cbf7223 */ /* 0x100fe2000001008d */
[-C--:B------:R-:W-:Y:S01]  /*3a30*/  FMUL.FTZ R170, R170, R3.reuse ;  /* 0x00000003aaaa7220 */ /* 0x080fe20000410000 */
[----:B------:R-:W-:Y:S01]  /*3a40*/  FMUL.FTZ R0, R0, R3 ;  /* 0x0000000300007220 */ /* 0x000fe20000410000 */
[----:B------:R-:W-:Y:S01]  /*3a50*/  FADD.FTZ R200, -R193, R200 ;  /* 0x000000c8c1c87221 */ /* 0x000fe20000010100 */
[C-C-:B------:R-:W-:Y:S01]  /*3a60*/  FFMA.FTZ R190, R140.reuse, R190, R141.reuse ;  /* 0x000000be8cbe7223 */ /* 0x140fe2000001008d */
[----:B------:R-:W-:Y:S01]  /*3a70*/  FFMA.FTZ R189, R140, R189, R141 ;  /* 0x000000bd8cbd7223 */ /* 0x000fe2000001008d */
[----:B------:R-:W-:-:S02]  /*3a80*/  HADD2.F32 R171, -RZ, R124.H1_H1 ;  /* 0x3000007cffab7230 */ /* 0x000fc40000004100 */
[----:B------:R-:W-:Y:S01]  /*3a90*/  FADD.FTZ R199, -R192, R199 ;  /* 0x000000c7c0c77221 */ /* 0x000fe20000010100 */
[----:B------:R-:W-:Y:S01]  /*3aa0*/  FMUL.FTZ R180, R170, R180 ;  /* 0x000000b4aab47220 */ /* 0x000fe20000410000 */
[----:B------:R-:W-:Y:S01]  /*3ab0*/  FMUL.FTZ R124, R96, R170 ;  /* 0x000000aa607c7220 */ /* 0x000fe20000410000 */
[----:B------:R-:W-:Y:S01]  /*3ac0*/  FADD.FTZ R198, -R191, R198 ;  /* 0x000000c6bfc67221 */ /* 0x000fe20000010100 */
[----:B------:R-:W-:Y:S01]  /*3ad0*/  FMUL.FTZ R170, R97, R0 ;  /* 0x0000000061aa7220 */ /* 0x000fe20000410000 */
[C---:B------:R-:W-:Y:S01]  /*3ae0*/  FMUL.FTZ R182, R4.reuse, R201 ;  /* 0x000000c904b67220 */ /* 0x040fe20000410000 */
[----:B------:R-:W-:Y:S01]  /*3af0*/  FMUL.FTZ R187, R4, R200 ;  /* 0x000000c804bb7220 */ /* 0x000fe20000410000 */
[----:B------:R-:W-:Y:S01]  /*3b00*/  FADD.FTZ R197, -R190, R197 ;  /* 0x000000c5bec57221 */ /* 0x000fe20000010100 */
[----:B------:R-:W-:Y:S01]  /*3b10*/  FADD.FTZ R196, -R189, R196 ;  /* 0x000000c4bdc47221 */ /* 0x000fe20000010100 */
        /* <DEDUP_REMOVED lines=8> */
[--C-:B------:R-:W-:Y:S02]  /*3ba0*/  HADD2.F32 R183, -RZ, R126.reuse.H0_H0 ;  /* 0x2000007effb77230 */ /* 0x100fe40000004100 */
[C---:B------:R-:W-:Y:S01]  /*3bb0*/  FMUL.FTZ R171, R4.reuse, R197 ;  /* 0x000000c504ab7220 */ /* 0x040fe20000410000 */
[----:B------:R-:W-:Y:S01]  /*3bc0*/  FMUL.FTZ R170, R4, R196 ;  /* 0x000000c404aa7220 */ /* 0x000fe20000410000 */
[----:B------:R-:W-:Y:S02]  /*3bd0*/  HADD2.F32 R126, -RZ, R126.H1_H1 ;  /* 0x3000007eff7e7230 */ /* 0x000fe40000004100 */
[----:B------:R-:W-:Y:S01]  /*3be0*/  FMUL.FTZ R184, R184, R3 ;  /* 0x00000003b8b87220 */ /* 0x000fe20000410000 */
[----:B------:R-:W-:-:S02]  /*3bf0*/  HADD2.F32 R185, -RZ, R127.H0_H0 ;  /* 0x2000007fffb97230 */ /* 0x000fc40000004100 */
[----:B------:R-:W-:Y:S01]  /*3c00*/  FMUL.FTZ R186, R186, R3 ;  /* 0x00000003baba7220 */ /* 0x000fe20000410000 */
[----:B------:R-:W-:Y:S01]  /*3c10*/  FMUL.FTZ R181, R182, R181 ;  /* 0x000000b5b6b57220 */ /* 0x000fe20000410000 */
[----:B------:R-:W-:Y:S01]  /*3c20*/  FMUL.FTZ R188, R98, R182 ;  /* 0x000000b662bc7220 */ /* 0x000fe20000410000 */
[----:B------:R-:W-:Y:S02]  /*3c30*/  HADD2.F32 R127, -RZ, R127.H1_H1 ;  /* 0x3000007fff7f7230 */ /* 0x000fe40000004100 */
        /* <DEDUP_REMOVED lines=14> */
[----:B------:R-:W-:Y:S01]  /*3d20*/  F2FP.F16.F32.PACK_AB R127, R127, R171 ;  /* 0x000000ab7f7f723e */ /* 0x000fe200000000ff */
[----:B------:R-:W-:Y:S06]  /*3d30*/  BRA `(.L_x_9954) ;  /* 0x0000000400007947 */ /* 0x000fec0003800000 */
.L_x_9953:
[C-C-:B------:R-:W-:Y:S01]  /*3d40*/  FFMA.FTZ R0, R140.reuse, R0, R141.reuse ;  /* 0x000000008c007223 */ /* 0x140fe2000001008d */
[C-C-:B------:R-:W-:Y:S01]  /*3d50*/  FFMA.FTZ R195, R140.reuse, R195, R141.reuse ;  /* 0x000000c38cc37223 */ /* 0x140fe2000001008d */
[--C-:B-----5:R-:W-:Y:S02]  /*3d60*/  HADD2.F32 R180, -RZ, R124.reuse.H0_H0 ;  /* 0x2000007cffb47230 */ /* 0x120fe40000004100 */
[----:B------:R-:W-:Y:S01]  /*3d70*/  FFMA.FTZ R194, R140, R194, R141 ;  /* 0x000000c28cc27223 */ /* 0x000fe2000001008d */
[----:B------:R-:W-:Y:S01]  /*3d80*/  FADD.FTZ R203, -R0, R203 ;  /* 0x000000cb00cb7221 */ /* 0x000fe20000010100 */
[----:B------:R-:W-:Y:S01]  /*3d90*/  FADD.FTZ R202, -R195, R202 ;  /* 0x000000cac3ca7221 */ /* 0x000fe20000010100 */
[----:B------:R-:W-:Y:S02]  /*3da0*/  HADD2.F32 R0, -RZ, R124.H1_H1 ;  /* 0x3000007cff007230 */ /* 0x000fe40000004100 */
[--C-:B------:R-:W-:Y:S01]  /*3db0*/  FFMA.FTZ R193, R140, R193, R141.reuse ;  /* 0x000000c18cc17223 */ /* 0x100fe2000001008d */
[C---:B------:R-:W-:Y:S01]  /*3dc0*/  FMUL.FTZ R100, R4.reuse, R203 ;  /* 0x000000cb04647220 */ /* 0x040fe20000410000 */
[----:B------:R-:W-:Y:S01]  /*3dd0*/  FMUL.FTZ R202, R4, R202 ;  /* 0x000000ca04ca7220 */ /* 0x000fe20000410000 */
[C-C-:B------:R-:W-:Y:S01]  /*3de0*/  FFMA.FTZ R192, R140.reuse, R192, R141.reuse ;  /* 0x000000c08cc07223 */ /* 0x140fe2000001008d */
[----:B------:R-:W-:Y:S01]  /*3df0*/  FFMA.FTZ R191, R140, R191, R141 ;  /* 0x000000bf8cbf7223 */ /* 0x000fe2000001008d */
[-C--:B------:R-:W-:Y:S01]  /*3e00*/  FMUL.FTZ R101, R100, R3.reuse ;  /* 0x0000000364657220 */ /* 0x080fe20000410000 */
[----:B------:R-:W-:Y:S01]  /*3e10*/  FMUL.FTZ R102, R202, R3 ;  /* 0x00000003ca667220 */ /* 0x000fe20000410000 */
[----:B------:R-:W-:Y:S01]  /*3e20*/  FADD.FTZ R201, -R194, R201 ;  /* 0x000000c9c2c97221 */ /* 0x000fe20000010100 */
[----:B------:R-:W-:Y:S01]  /*3e30*/  FADD.FTZ R200, -R193, R200 ;  /* 0x000000c8c1c87221 */ /* 0x000fe20000010100 */
[----:B------:R-:W-:Y:S01]  /*3e40*/  FMUL.FTZ R180, R101, R180 ;  /* 0x000000b465b47220 */ /* 0x000fe20000410000 */
[----:B------:R-:W-:Y:S01]  /*3e50*/  FMUL.FTZ R124, R96, R101 ;  /* 0x00000065607c7220 */ /* 0x000fe20000410000 */
[----:B------:R-:W-:Y:S01]  /*3e60*/  FMUL.FTZ R101, R97, R102 ;  /* 0x0000006661657220 */ /* 0x000fe20000410000 */
[----:B------:R-:W-:Y:S01]  /*3e70*/  FADD.FTZ R199, -R192, R199 ;  /* 0x000000c7c0c77221 */ /* 0x000fe20000010100 */
[----:B------:R-:W-:Y:S01]  /*3e80*/  FADD.FTZ R198, -R191, R198 ;  /* 0x000000c6bfc67221 */ /* 0x000fe20000010100 */
[----:B------:R-:W-:Y:S01]  /*3e90*/  FMUL.FTZ R0, R102, R0 ;  /* 0x0000000066007220 */ /* 0x000fe20000410000 */
[C---:B------:R-:W-:Y:S01]  /*3ea0*/  FMUL.FTZ R200, R4.reuse, R200 ;  /* 0x000000c804c87220 */ /* 0x040fe20000410000 */
[----:B------:R-:W-:Y:S01]  /*3eb0*/  F2FP.F16.F32.PACK_AB R124, R101, R124 ;  /* 0x0000007c657c723e */ /* 0x000fe200000000ff */
[C---:B------:R-:W-:Y:S01]  /*3ec0*/  FMUL.FTZ R101, R4.reuse, R201 ;  /* 0x000000c904657220 */ /* 0x040fe20000410000 */
[C---:B------:R-:W-:Y:S01]  /*3ed0*/  FMUL.FTZ R102, R4.reuse, R199 ;  /* 0x000000c704667220 */ /* 0x040fe20000410000 */
[----:B------:R-:W-:Y:S01]  /*3ee0*/  FMUL.FTZ R198, R4, R198 ;  /* 0x000000c604c67220 */ /* 0x000fe20000410000 */
[----:B------:R-:W-:-:S02]  /*3ef0*/  HADD2.F32 R181, -RZ, R125.H0_H0 ;  /* 0x2000007dffb57230 */ /* 0x000fc40000004100 */
[----:B------:R-:W-:Y:S01]  /*3f00*/  FMUL.FTZ R182, R101, R3 ;  /* 0x0000000365b67220 */ /* 0x000fe20000410000 */
[----:B------:R-:W-:Y:S02]  /*3f10*/  HADD2.F32 R125, -RZ, R125.H1_H1 ;  /* 0x3000007dff7d7230 */ /* 0x000fe40000004100 */
[C-C-:B------:R-:W-:Y:S01]  /*3f20*/  FFMA.FTZ R190, R140.reuse, R190, R141.reuse ;  /* 0x000000be8cbe7223 */ /* 0x140fe2000001008d */
[--C-:B------:R-:W-:Y:S02]  /*3f30*/  HADD2.F32 R183, -RZ, R126.reuse.H0_H0 ;  /* 0x2000007effb77230 */ /* 0x100fe40000004100 */
[----:B------:R-:W-:Y:S01]  /*3f40*/  FFMA.FTZ R189, R140, R189, R141 ;  /* 0x000000bd8cbd7223 */ /* 0x000fe2000001008d */
[----:B------:R-:W-:Y:S02]  /*3f50*/  HADD2.F32 R126, -RZ, R126.H1_H1 ;  /* 0x3000007eff7e7230 */ /* 0x000fe40000004100 */
[-C--:B------:R-:W-:Y:S01]  /*3f60*/  FMUL.FTZ R171, R200, R3.reuse ;  /* 0x00000003c8ab7220 */ /* 0x080fe20000410000 */
[-C--:B------:R-:W-:Y:S01]  /*3f70*/  FMUL.FTZ R170, R102, R3.reuse ;  /* 0x0000000366aa7220 */ /* 0x080fe20000410000 */
[----:B------:R-:W-:Y:S01]  /*3f80*/  FMUL.FTZ R103, R198, R3 ;  /* 0x00000003c6677220 */ /* 0x000fe20000410000 */
[----:B------:R-:W-:Y:S01]  /*3f90*/  FMUL.FTZ R181, R182, R181 ;  /* 0x000000b5b6b57220 */ /* 0x000fe20000410000 */
[----:B------:R-:W-:Y:S01]  /*3fa0*/  FMUL.FTZ R185, R98, R182 ;  /* 0x000000b662b97220 */ /* 0x000fe20000410000 */
[----:B------:R-:W-:Y:S01]  /*3fb0*/  FADD.FTZ R197, -R190, R197 ;  /* 0x000000c5bec57221 */ /* 0x000fe20000010100 */
[----:B------:R-:W-:Y:S01]  /*3fc0*/  FADD.FTZ R196, -R189, R196 ;  /* 0x000000c4bdc47221 */ /* 0x000fe20000010100 */
[----:B------:R-:W-:Y:S01]  /*3fd0*/  FMUL.FTZ R182, R171, R125 ;  /* 0x0000007dabb67220 */ /* 0x000fe20000410000 */
[----:B------:R-:W-:Y:S01]  /*3fe0*/  FMUL.FTZ R125, R99, R171 ;  /* 0x000000ab637d7220 */ /* 0x000fe20000410000 */
[----:B------:R-:W-:Y:S01]  /*3ff0*/  FMUL.FTZ R183, R170, R183 ;  /* 0x000000b7aab77220 */ /* 0x000fe20000410000 */
[----:B------:R-:W-:Y:S01]  /*4000*/  FMUL.FTZ R184, R103, R126 ;  /* 0x0000007e67b87220 */ /* 0x000fe20000410000 */
[----:B------:R-:W-:Y:S01]  /*4010*/  FMUL.FTZ R170, R92, R170 ;  /* 0x000000aa5caa7220 */ /* 0x000fe20000410000 */
[----:B------:R-:W-:Y:S01]  /*4020*/  FMUL.FTZ R126, R93, R103 ;  /* 0x000000675d7e7220 */ /* 0x000fe20000410000 */
[C---:B------:R-:W-:Y:S01]  /*4030*/  FMUL.FTZ R103, R4.reuse, R197 ;  /* 0x000000c504677220 */ /* 0x040fe20000410000 */
[----:B------:R-:W-:Y:S01]  /*4040*/  FMUL.FTZ R196, R4, R196 ;  /* 0x000000c404c47220 */ /* 0x000fe20000410000 */
[----:B------:R-:W-:Y:S01]  /*4050*/  F2FP.F16.F32.PACK_AB R125, R125, R185 ;  /* 0x000000b97d7d723e */ /* 0x000fe200000000ff */
[--C-:B------:R-:W-:Y:S01]  /*4060*/  HADD2.F32 R185, -RZ, R127.reuse.H0_H0 ;  /* 0x2000007fffb97230 */ /* 0x100fe20000004100 */
[----:B------:R-:W-:Y:S01]  /*4070*/  F2FP.F16.F32.PACK_AB R126, R126, R170 ;  /* 0x000000aa7e7e723e */ /* 0x000fe200000000ff */
[----:B------:R-:W-:-:S02]  /*4080*/  HADD2.F32 R186, -RZ, R127.H1_H1 ;  /* 0x3000007fffba7230 */ /* 0x000fc40000004100 */
[-C--:B------:R-:W-:Y:S01]  /*4090*/  FMUL.FTZ R170, R103, R3.reuse ;  /* 0x0000000367aa7220 */ /* 0x080fe20000410000 */
[----:B------:R-:W-:Y:S01]  /*40a0*/  FMUL.FTZ R127, R196, R3 ;  /* 0x00000003c47f7220 */ /* 0x000fe20000410000 */
[----:B------:R-:W-:Y:S02]  /*40b0*/  F2FP.F16.F32.PACK_AB R100, R202, R100 ;  /* 0x00000064ca64723e */ /* 0x000fe400000000ff */
        /* <DEDUP_REMOVED lines=8> */
.L_x_9954:
        /* <DEDUP_REMOVED lines=14> */
[----:B------:R-:W-:Y:S01]  /*4220*/  FFMA.FTZ R100, R140, R175, R141 ;  /* 0x000000af8c647223 */ /* 0x000fe2000001008d */
[----:B------:R-:W-:Y:S01]  /*4230*/  FADD.FTZ R171, -R171, R162 ;  /* 0x000000a2abab7221 */ /* 0x000fe20000010100 */
[----:B------:R-:W-:Y:S01]  /*4240*/  FADD.FTZ R101, -R101, R164 ;  /* 0x000000a465657221 */ /* 0x000fe20000010100 */
[----:B------:R-:W-:Y:S01]  /*4250*/  FMUL.FTZ R102, R4, R163 ;  /* 0x000000a304667220 */ /* 0x000fe20000410000 */
[----:B------:R-:W-:Y:S01]  /*4260*/  FADD.FTZ R103, -R100, R165 ;  /* 0x000000a564677221 */ /* 0x000fe20000010100 */
[----:B------:R-:W-:Y:S01]  /*4270*/  FFMA.FTZ R100, R140, R177, R141 ;  /* 0x000000b18c647223 */ /* 0x000fe2000001008d */
[----:B-----5:R-:W-:-:S02]  /*4280*/  HADD2.F32 R164, -RZ, R124.H0_H0 ;  /* 0x2000007cffa47230 */ /* 0x020fc40000004100 */
[----:B------:R-:W-:Y:S01]  /*4290*/  FFMA.FTZ R173, R140, R178, R141 ;  /* 0x000000b28cad7223 */ /* 0x000fe2000001008d */
[----:B------:R-:W-:Y:S01]  /*42a0*/  FMUL.FTZ R162, R102, R3 ;  /* 0x0000000366a27220 */ /* 0x000fe20000410000 */
[----:B------:R-:W-:Y:S01]  /*42b0*/  FADD.FTZ R167, -R100, R167 ;  /* 0x000000a764a77221 */ /* 0x000fe20000010100 */
[----:B------:R-:W-:Y:S01]  /*42c0*/  FFMA.FTZ R100, R140, R179, R141 ;  /* 0x000000b38c647223 */ /* 0x000fe2000001008d */
[----:B------:R-:W-:Y:S01]  /*42d0*/  FADD.FTZ R155, -R155, R166 ;  /* 0x000000a69b9b7221 */ /* 0x000fe20000010100 */
[----:B------:R-:W-:Y:S02]  /*42e0*/  HADD2.F32 R165, -RZ, R124.H1_H1 ;  /* 0x3000007cffa57230 */ /* 0x000fe40000004100 */
[----:B------:R-:W-:Y:S01]  /*42f0*/  FADD.FTZ R173, -R173, R168 ;  /* 0x000000a8adad7221 */ /* 0x000fe20000010100 */
[----:B------:R-:W-:Y:S01]  /*4300*/  FADD.FTZ R169, -R100, R169 ;  /* 0x000000a964a97221 */ /* 0x000fe20000010100 */
[C---:B------:R-:W-:Y:S01]  /*4310*/  FMUL.FTZ R100, R4.reuse, R171 ;  /* 0x000000ab04647220 */ /* 0x040fe20000410000 */
[C---:B------:R-:W-:Y:S01]  /*4320*/  FMUL.FTZ R103, R4.reuse, R103 ;  /* 0x0000006704677220 */ /* 0x040fe20000410000 */
[C---:B------:R-:W-:Y:S01]  /*4330*/  FMUL.FTZ R174, R4.reuse, R155 ;  /* 0x0000009b04ae7220 */ /* 0x040fe20000410000 */
[----:B------:R-:W-:Y:S01]  /*4340*/  FMUL.FTZ R171, R4, R167 ;  /* 0x000000a704ab7220 */ /* 0x000fe20000410000 */
[----:B------:R-:W-:Y:S01]  /*4350*/  FMUL.FTZ R163, R100, R3 ;  /* 0x0000000364a37220 */ /* 0x000fe20000410000 */
[----:B------:R-:W-:Y:S01]  /*4360*/  F2FP.F16.F32.PACK_AB R100, R102, R100 ;  /* 0x000000646664723e */ /* 0x000fe200000000ff */
[----:B------:R-:W-:Y:S01]  /*4370*/  FMUL.FTZ R102, R4, R101 ;  /* 0x0000006504667220 */ /* 0x000fe20000410000 */
[----:B------:R-:W-:Y:S01]  /*4380*/  FMUL.FTZ R165, R162, R165 ;  /* 0x000000a5a2a57220 */ /* 0x000fe20000410000 */
[----:B------:R-:W-:Y:S01]  /*4390*/  FMUL.FTZ R164, R163, R164 ;  /* 0x000000a4a3a47220 */ /* 0x000fe20000410000 */
[----:B------:R-:W-:Y:S01]  /*43a0*/  FMUL.FTZ R124, R88, R163 ;  /* 0x000000a3587c7220 */ /* 0x000fe20000410000 */
[----:B------:R-:W-:Y:S01]  /*43b0*/  FMUL.FTZ R163, R89, R162 ;  /* 0x000000a259a37220 */ /* 0x000fe20000410000 */
[C---:B------:R-:W-:Y:S01]  /*43c0*/  FMUL.FTZ R162, R4.reuse, R173 ;  /* 0x000000ad04a27220 */ /* 0x040fe20000410000 */
[----:B------:R-:W-:Y:S01]  /*43d0*/  FMUL.FTZ R167, R4, R169 ;  /* 0x000000a904a77220 */ /* 0x000fe20000410000 */
[--C-:B------:R-:W-:Y:S01]  /*43e0*/  HADD2.F32 R168, -RZ, R126.reuse.H0_H0 ;  /* 0x2000007effa87230 */ /* 0x100fe20000004100 */
[----:B------:R-:W-:Y:S01]  /*43f0*/  F2FP.F16.F32.PACK_AB R101, R103, R102 ;  /* 0x000000666765723e */ /* 0x000fe200000000ff */
[----:B------:R-:W-:Y:S01]  /*4400*/  HADD2.F32 R126, -RZ, R126.H1_H1 ;  /* 0x3000007eff7e7230 */ /* 0x000fe20000004100 */
[----:B------:R-:W-:Y:S01]  /*4410*/  F2FP.F16.F32.PACK_AB R124, R163, R124 ;  /* 0x0000007ca37c723e */ /* 0x000fe200000000ff */
[-C--:B------:R-:W-:Y:S01]  /*4420*/  FMUL.FTZ R163, R102, R3.reuse ;  /* 0x0000000366a37220 */ /* 0x080fe20000410000 */
[----:B------:R-:W-:Y:S01]  /*4430*/  FMUL.FTZ R169, R174, R3 ;  /* 0x00000003aea97220 */ /* 0x000fe20000410000 */
[----:B------:R-:W-:Y:S01]  /*4440*/  F2FP.F16.F32.PACK_AB R102, R171, R174 ;  /* 0x000000aeab66723e */ /* 0x000fe200000000ff */
[----:B------:R-:W-:-:S02]  /*4450*/  HADD2.F32 R166, -RZ, R125.H0_H0 ;  /* 0x2000007dffa67230 */ /* 0x000fc40000004100 */
[-C--:B------:R-:W-:Y:S01]  /*4460*/  FMUL.FTZ R172, R103, R3.reuse ;  /* 0x0000000367ac7220 */ /* 0x080fe20000410000 */
[----:B------:R-:W-:Y:S02]  /*4470*/  HADD2.F32 R170, -RZ, R127.H0_H0 ;  /* 0x2000007fffaa7230 */ /* 0x000fe40000004100 */
[-C--:B------:R-:W-:Y:S01]  /*4480*/  FMUL.FTZ R171, R171, R3.reuse ;  /* 0x00000003abab7220 */ /* 0x080fe20000410000 */
[----:B------:R-:W-:Y:S02]  /*4490*/  HADD2.F32 R125, -RZ, R125.H1_H1 ;  /* 0x3000007dff7d7230 */ /* 0x000fe40000004100 */
[-C--:B------:R-:W-:Y:S01]  /*44a0*/  FMUL.FTZ R155, R162, R3.reuse ;  /* 0x00000003a29b7220 */ /* 0x080fe20000410000 */
[----:B------:R-:W-:Y:S01]  /*44b0*/  HADD2.F32 R127, -RZ, R127.H1_H1 ;  /* 0x3000007fff7f7230 */ /* 0x000fe20000004100 */
[C---:B------:R-:W-:Y:S01]  /*44c0*/  F2FP.F16.F32.PACK_AB R103, R167.reuse, R162 ;  /* 0x000000a2a767723e */ /* 0x040fe200000000ff */
        /* <DEDUP_REMOVED lines=17> */
.L_x_9955:
[C-C-:B------:R-:W-:Y:S01]  /*45e0*/  FFMA.FTZ R172, R140.reuse, R172, R141.reuse ;  /* 0x000000ac8cac7223 */ /* 0x140fe2000001008d */
[--C-:B------:R-:W-:Y:S01]  /*45f0*/  FFMA.FTZ R155, R140, R174, R141.reuse ;  /* 0x000000ae8c9b7223 */ /* 0x100fe2000001008d */
[----:B-----5:R-:W-:Y:S02]  /*4600*/  HADD2.F32 R171, -RZ, R126.H1_H1 ;  /* 0x3000007effab7230 */ /* 0x020fe40000004100 */
[----:B------:R-:W-:Y:S01]  /*4610*/  FADD.FTZ R172, -R172, R162 ;  /* 0x000000a2acac7221 */ /* 0x000fe20000010100 */
[C-C-:B------:R-:W-:Y:S01]  /*4620*/  FFMA.FTZ R162, R140.reuse, R173, R141.reuse ;  /* 0x000000ad8ca27223 */ /* 0x140fe2000001008d */
[----:B------:R-:W-:Y:S01]  /*4630*/  FADD.FTZ R155, -R155, R164 ;  /* 0x000000a49b9b7221 */ /* 0x000fe20000010100 */
[----:B------:R-:W-:Y:S01]  /*4640*/  FFMA.FTZ R164, R140, R177, R141 ;  /* 0x000000b18ca47223 */ /* 0x000fe2000001008d */
[----:B------:R-:W-:Y:S01]  /*4650*/  FMUL.FTZ R172, R4, R172 ;  /* 0x000000ac04ac7220 */ /* 0x000fe20000410000 */
[----:B------:R-:W-:Y:S01]  /*4660*/  FADD.FTZ R163, -R162, R163 ;  /* 0x000000a3a2a37221 */ /* 0x000fe20000010100 */
[----:B------:R-:W-:Y:S01]  /*4670*/  FFMA.FTZ R162, R140, R175, R141 ;  /* 0x000000af8ca27223 */ /* 0x000fe2000001008d */
[----:B------:R-:W-:Y:S01]  /*4680*/  FADD.FTZ R167, -R164, R167 ;  /* 0x000000a7a4a77221 */ /* 0x000fe20000010100 */
[----:B------:R-:W-:Y:S01]  /*4690*/  FFMA.FTZ R164, R140, R179, R141 ;  /* 0x000000b38ca47223 */ /* 0x000fe2000001008d */
[----:B------:R-:W-:Y:S01]  /*46a0*/  FMUL.FTZ R170, R4, R163 ;  /* 0x000000a304aa7220 */ /* 0x000fe20000410000 */
[----:B------:R-:W-:Y:S01]  /*46b0*/  FADD.FTZ R162, -R162, R165 ;  /* 0x000000a5a2a27221 */ /* 0x000fe20000010100 */
[----:B------:R-:W-:Y:S01]  /*46c0*/  FFMA.FTZ R165, R140, R176, R141 ;  /* 0x000000b08ca57223 */ /* 0x000fe2000001008d */
[----:B------:R-:W-:Y:S01]  /*46d0*/  FADD.FTZ R169, -R164, R169 ;  /* 0x000000a9a4a97221 */ /* 0x000fe20000010100 */
[----:B------:R-:W-:-:S02]  /*46e0*/  HADD2.F32 R164, -RZ, R124.H0_H0 ;  /* 0x2000007cffa47230 */ /* 0x000fc40000004100 */
[-C--:B------:R-:W-:Y:S01]  /*46f0*/  FMUL.FTZ R163, R172, R3.reuse ;  /* 0x00000003aca37220 */ /* 0x080fe20000410000 */
[----:B------:R-:W-:Y:S01]  /*4700*/  FADD.FTZ R166, -R165, R166 ;  /* 0x000000a6a5a67221 */ /* 0x000fe20000010100 */
[----:B------:R-:W-:Y:S01]  /*4710*/  FFMA.FTZ R165, R140, R178, R141 ;  /* 0x000000b28ca57223 */ /* 0x000fe2000001008d */
[----:B------:R-:W-:Y:S01]  /*4720*/  FMUL.FTZ R170, R170, R3 ;  /* 0x00000003aaaa7220 */ /* 0x000fe20000410000 */
[----:B------:R-:W-:Y:S01]  /*4730*/  FMUL.FTZ R164, R163, R164 ;  /* 0x000000a4a3a47220 */ /* 0x000fe20000410000 */
[--C-:B------:R-:W-:Y:S02]  /*4740*/  HADD2.F32 R172, -RZ, R125.reuse.H0_H0 ;  /* 0x2000007dffac7230 */ /* 0x100fe40000004100 */
[----:B------:R-:W-:Y:S01]  /*4750*/  FADD.FTZ R168, -R165, R168 ;  /* 0x000000a8a5a87221 */ /* 0x000fe20000010100 */
[----:B------:R-:W-:Y:S02]  /*4760*/  HADD2.F32 R165, -RZ, R124.H1_H1 ;  /* 0x3000007cffa57230 */ /* 0x000fe40000004100 */
[----:B------:R-:W-:Y:S01]  /*4770*/  FMUL.FTZ R124, R88, R163 ;  /* 0x000000a3587c7220 */ /* 0x000fe20000410000 */
[----:B------:R-:W-:Y:S01]  /*4780*/  FMUL.FTZ R163, R89, R170 ;  /* 0x000000aa59a37220 */ /* 0x000fe20000410000 */
[----:B------:R-:W-:-:S02]  /*4790*/  HADD2.F32 R173, -RZ, R125.H1_H1 ;  /* 0x3000007dffad7230 */ /* 0x000fc40000004100 */
[C---:B------:R-:W-:Y:S01]  /*47a0*/  FMUL.FTZ R125, R4.reuse, R155 ;  /* 0x0000009b047d7220 */ /* 0x040fe20000410000 */
[C---:B------:R-:W-:Y:S01]  /*47b0*/  FMUL.FTZ R166, R4.reuse, R166 ;  /* 0x000000a604a67220 */ /* 0x040fe20000410000 */
[C---:B------:R-:W-:Y:S01]  /*47c0*/  FMUL.FTZ R168, R4.reuse, R168 ;  /* 0x000000a804a87220 */ /* 0x040fe20000410000 */
[----:B------:R-:W-:Y:S01]  /*47d0*/  F2FP.F16.F32.PACK_AB R124, R163, R124 ;  /* 0x0000007ca37c723e */ /* 0x000fe200000000ff */
[----:B------:R-:W-:Y:S02]  /*47e0*/  HADD2.F32 R163, -RZ, R126.H0_H0 ;  /* 0x2000007effa37230 */ /* 0x000fe40000004100 */
[C---:B------:R-:W-:Y:S01]  /*47f0*/  FMUL.FTZ R126, R4.reuse, R162 ;  /* 0x000000a2047e7220 */ /* 0x040fe20000410000 */
[C---:B------:R-:W-:Y:S01]  /*4800*/  FMUL.FTZ R167, R4.reuse, R167 ;  /* 0x000000a704a77220 */ /* 0x040fe20000410000 */
[----:B------:R-:W-:Y:S01]  /*4810*/  FMUL.FTZ R169, R4, R169 ;  /* 0x000000a904a97220 */ /* 0x000fe20000410000 */
[----:B------:R-:W-:Y:S01]  /*4820*/  FMUL.FTZ R165, R170, R165 ;  /* 0x000000a5aaa57220 */ /* 0x000fe20000410000 */
[----:B------:R-:W-:-:S02]  /*4830*/  HADD2.F32 R170, -RZ, R127.H0_H0 ;  /* 0x2000007fffaa7230 */ /* 0x000fc40000004100 */
[-C--:B------:R-:W-:Y:S01]  /*4840*/  FMUL.FTZ R155, R125, R3.reuse ;  /* 0x000000037d9b7220 */ /* 0x080fe20000410000 */
[-C--:B------:R-:W-:Y:S01]  /*4850*/  FMUL.FTZ R126, R126, R3.reuse ;  /* 0x000000037e7e7220 */ /* 0x080fe20000410000 */
[-C--:B------:R-:W-:Y:S01]  /*4860*/  FMUL.FTZ R162, R166, R3.reuse ;  /* 0x00000003a6a27220 */ /* 0x080fe20000410000 */
[-C--:B------:R-:W-:Y:S01]  /*4870*/  FMUL.FTZ R175, R168, R3.reuse ;  /* 0x00000003a8af7220 */ /* 0x080fe20000410000 */
        /* <DEDUP_REMOVED lines=17> */
[----:B------:R-:W-:-:S07]  /*4990*/  F2FP.F16.F32.PACK_AB R127, R172, R175 ;  /* 0x000000afac7f723e */ /* 0x000fce00000000ff */
.L_x_9956:
        /* <DEDUP_REMOVED lines=20> */
[----:B-----5:R-:W-:-:S02]  /*4ae0*/  HADD2.F32 R102, -RZ, R124.H0_H0 ;  /* 0x2000007cff667230 */ /* 0x020fc40000004100 */
[----:B------:R-:W-:Y:S01]  /*4af0*/  FADD.FTZ R101, -R101, R144 ;  /* 0x0000009065657221 */ /* 0x000fe20000010100 */
[----:B------:R-:W-:Y:S01]  /*4b00*/  FADD.FTZ R147, -R100, R147 ;  /* 0x0000009364937221 */ /* 0x000fe20000010100 */
[----:B------:R-:W-:Y:S01]  /*4b10*/  FMUL.FTZ R100, R4, R155 ;  /* 0x0000009b04647220 */ /* 0x000fe20000410000 */
[-C--:B------:R-:W-:Y:S01]  /*4b20*/  FMUL.FTZ R144, R163, R3.reuse ;  /* 0x00000003a3907220 */ /* 0x080fe20000410000 */
[----:B------:R-:W-:Y:S01]  /*4b30*/  FFMA.FTZ R143, R140, R158, R141 ;  /* 0x0000009e8c8f7223 */ /* 0x000fe2000001008d */
[----:B------:R-:W-:Y:S02]  /*4b40*/  HADD2.F32 R157, -RZ, R124.H1_H1 ;  /* 0x3000007cff9d7230 */ /* 0x000fe40000004100 */
[----:B------:R-:W-:Y:S01]  /*4b50*/  FMUL.FTZ R155, R100, R3 ;  /* 0x00000003649b7220 */ /* 0x000fe20000410000 */
[----:B------:R-:W-:Y:S01]  /*4b60*/  FADD.FTZ R151, -R151, R148 ;  /* 0x0000009497977221 */ /* 0x000fe20000010100 */
[----:B------:R-:W-:Y:S01]  /*4b70*/  FADD.FTZ R143, -R143, R146 ;  /* 0x000000928f8f7221 */ /* 0x000fe20000010100 */
[----:B------:R-:W-:Y:S01]  /*4b80*/  FMUL.FTZ R103, R4, R103 ;  /* 0x0000006704677220 */ /* 0x000fe20000410000 */
[----:B------:R-:W-:Y:S01]  /*4b90*/  FMUL.FTZ R145, R155, R102 ;  /* 0x000000669b917220 */ /* 0x000fe20000410000 */
[----:B------:R-:W-:Y:S01]  /*4ba0*/  FMUL.FTZ R124, R80, R155 ;  /* 0x0000009b507c7220 */ /* 0x000fe20000410000 */
[----:B------:R-:W-:Y:S01]  /*4bb0*/  FMUL.FTZ R155, R81, R144 ;  /* 0x00000090519b7220 */ /* 0x000fe20000410000 */
[C---:B------:R-:W-:Y:S01]  /*4bc0*/  FMUL.FTZ R102, R4.reuse, R101 ;  /* 0x0000006504667220 */ /* 0x040fe20000410000 */
[C---:B------:R-:W-:Y:S01]  /*4bd0*/  FMUL.FTZ R154, R4.reuse, R143 ;  /* 0x0000008f049a7220 */ /* 0x040fe20000410000 */
[C---:B------:R-:W-:Y:S01]  /*4be0*/  FMUL.FTZ R156, R4.reuse, R151 ;  /* 0x00000097049c7220 */ /* 0x040fe20000410000 */
[C---:B------:R-:W-:Y:S01]  /*4bf0*/  FMUL.FTZ R147, R4.reuse, R147 ;  /* 0x0000009304937220 */ /* 0x040fe20000410000 */
[----:B------:R-:W-:Y:S01]  /*4c00*/  F2FP.F16.F32.PACK_AB R124, R155, R124 ;  /* 0x0000007c9b7c723e */ /* 0x000fe200000000ff */
[----:B------:R-:W-:Y:S01]  /*4c10*/  FMUL.FTZ R155, R4, R149 ;  /* 0x00000095049b7220 */ /* 0x000fe20000410000 */
[----:B------:R-:W-:-:S02]  /*4c20*/  HADD2.F32 R148, -RZ, R126.H0_H0 ;  /* 0x2000007eff947230 */ /* 0x000fc40000004100 */
[----:B------:R-:W-:Y:S01]  /*4c30*/  FMUL.FTZ R144, R144, R157 ;  /* 0x0000009d90907220 */ /* 0x000fe20000410000 */
[----:B------:R-:W-:Y:S01]  /*4c40*/  HADD2.F32 R146, -RZ, R125.H0_H0 ;  /* 0x2000007dff927230 */ /* 0x000fe20000004100 */
[C---:B------:R-:W-:Y:S01]  /*4c50*/  F2FP.F16.F32.PACK_AB R101, R103.reuse, R102 ;  /* 0x000000666765723e */ /* 0x040fe200000000ff */
[----:B------:R-:W-:Y:S02]  /*4c60*/  HADD2.F32 R126, -RZ, R126.H1_H1 ;  /* 0x3000007eff7e7230 */ /* 0x000fe40000004100 */
[-C--:B------:R-:W-:Y:S01]  /*4c70*/  FMUL.FTZ R142, R103, R3.reuse ;  /* 0x00000003678e7220 */ /* 0x080fe20000410000 */
[----:B------:R-:W-:Y:S02]  /*4c80*/  HADD2.F32 R150, -RZ, R127.H0_H0 ;  /* 0x2000007fff967230 */ /* 0x000fe40000004100 */
[-C--:B------:R-:W-:Y:S01]  /*4c90*/  FMUL.FTZ R149, R154, R3.reuse ;  /* 0x000000039a957220 */ /* 0x080fe20000410000 */
[----:B------:R-:W-:Y:S02]  /*4ca0*/  HADD2.F32 R125, -RZ, R125.H1_H1 ;  /* 0x3000007dff7d7230 */ /* 0x000fe40000004100 */
[----:B------:R-:W-:Y:S01]  /*4cb0*/  FMUL.FTZ R151, R147, R3 ;  /* 0x0000000393977220 */ /* 0x000fe20000410000 */
[----:B------:R-:W-:-:S02]  /*4cc0*/  HADD2.F32 R127, -RZ, R127.H1_H1 ;  /* 0x3000007fff7f7230 */ /* 0x000fc40000004100 */
[-C--:B------:R-:W-:Y:S01]  /*4cd0*/  FMUL.FTZ R157, R156, R3.reuse ;  /* 0x000000039c9d7220 */ /* 0x080fe20000410000 */
[C---:B------:R-:W-:Y:S01]  /*4ce0*/  F2FP.F16.F32.PACK_AB R103, R155.reuse, R156 ;  /* 0x0000009c9b67723e */ /* 0x040fe200000000ff */
[-C--:B------:R-:W-:Y:S01]  /*4cf0*/  FMUL.FTZ R143, R102, R3.reuse ;  /* 0x00000003668f7220 */ /* 0x080fe20000410000 */
[----:B------:R-:W-:Y:S01]  /*4d00*/  FMUL.FTZ R156, R155, R3 ;  /* 0x000000039b9c7220 */ /* 0x000fe20000410000 */
[----:B------:R-:W-:Y:S01]  /*4d10*/  F2FP.F16.F32.PACK_AB R102, R147, R154 ;  /* 0x0000009a9366723e */ /* 0x000fe200000000ff */
        /* <DEDUP_REMOVED lines=15> */
[----:B------:R-:W-:Y:S01]  /*4e10*/  F2FP.F16.F32.PACK_AB R127, R156, R157 ;  /* 0x0000009d9c7f723e */ /* 0x000fe200000000ff */
[----:B------:R-:W-:Y:S06]  /*4e20*/  BRA `(.L_x_9958) ;  /* 0x0000000000f07947 */ /* 0x000fec0003800000 */
.L_x_9957:
[C-C-:B------:R-:W-:Y:S01]  /*4e30*/  FFMA.FTZ R163, R140.reuse, R150, R141.reuse ;  /* 0x000000968ca37223 */ /* 0x140fe2000001008d */
[C-C-:B------:R-:W-:Y:S01]  /*4e40*/  FFMA.FTZ R150, R140.reuse, R151, R141.reuse ;  /* 0x000000978c967223 */ /* 0x140fe2000001008d */
[C-C-:B------:R-:W-:Y:S02]  /*4e50*/  FFMA.FTZ R155, R140.reuse, R158, R141.reuse ;  /* 0x0000009e8c9b7223 */ /* 0x140fe4000001008d */
[----:B------:R-:W-:Y:S01]  /*4e60*/  FADD.FTZ R163, -R163, R142 ;  /* 0x0000008ea3a37221 */ /* 0x000fe20000010100 */
[----:B------:R-:W-:Y:S01]  /*4e70*/  FFMA.FTZ R142, R140, R157, R141 ;  /* 0x0000009d8c8e7223 */ /* 0x000fe2000001008d */
[----:B------:R-:W-:Y:S01]  /*4e80*/  FADD.FTZ R173, -R150, R143 ;  /* 0x0000008f96ad7221 */ /* 0x000fe20000010100 */
[C-C-:B------:R-:W-:Y:S01]  /*4e90*/  FFMA.FTZ R157, R140.reuse, R160, R141.reuse ;  /* 0x000000a08c9d7223 */ /* 0x140fe2000001008d */
[----:B------:R-:W-:Y:S01]  /*4ea0*/  FFMA.FTZ R143, R140, R156, R141 ;  /* 0x0000009c8c8f7223 */ /* 0x000fe2000001008d */
[----:B------:R-:W-:Y:S01]  /*4eb0*/  FADD.FTZ R151, -R142, R145 ;  /* 0x000000918e977221 */ /* 0x000fe20000010100 */
[----:B------:R-:W-:Y:S01]  /*4ec0*/  FFMA.FTZ R142, R140, R159, R141 ;  /* 0x0000009f8c8e7223 */ /* 0x000fe2000001008d */
[----:B------:R-:W-:Y:S01]  /*4ed0*/  FADD.FTZ R157, -R157, R148 ;  /* 0x000000949d9d7221 */ /* 0x000fe20000010100 */
[----:B------:R-:W-:Y:S01]  /*4ee0*/  FADD.FTZ R143, -R143, R144 ;  /* 0x000000908f8f7221 */ /* 0x000fe20000010100 */
[----:B------:R-:W-:Y:S01]  /*4ef0*/  FADD.FTZ R155, -R155, R146 ;  /* 0x000000929b9b7221 */ /* 0x000fe20000010100 */
[----:B------:R-:W-:Y:S01]  /*4f00*/  FADD.FTZ R147, -R142, R147 ;  /* 0x000000938e937221 */ /* 0x000fe20000010100 */
[----:B------:R-:W-:Y:S01]  /*4f10*/  FFMA.FTZ R142, R140, R161, R141 ;  /* 0x000000a18c8e7223 */ /* 0x000fe2000001008d */
        /* <DEDUP_REMOVED lines=8> */
[----:B------:R-:W-:Y:S01]  /*4fa0*/  FMUL.FTZ R159, R142, R3 ;  /* 0x000000038e9f7220 */ /* 0x000fe20000410000 */
[----:B-----5:R-:W-:-:S02]  /*4fb0*/  HADD2.F32 R142, -RZ, R124.H0_H0 ;  /* 0x2000007cff8e7230 */ /* 0x020fc40000004100 */
[-C--:B------:R-:W-:Y:S01]  /*4fc0*/  FMUL.FTZ R151, R160, R3.reuse ;  /* 0x00000003a0977220 */ /* 0x080fe20000410000 */
[----:B------:R-:W-:Y:S02]  /*4fd0*/  HADD2.F32 R146, -RZ, R125.H0_H0 ;  /* 0x2000007dff927230 */ /* 0x000fe40000004100 */
[----:B------:R-:W-:Y:S01]  /*4fe0*/  FMUL.FTZ R154, R154, R3 ;  /* 0x000000039a9a7220 */ /* 0x000fe20000410000 */
[----:B------:R-:W-:Y:S02]  /*4ff0*/  HADD2.F32 R150, -RZ, R127.H0_H0 ;  /* 0x2000007fff967230 */ /* 0x000fe40000004100 */
[----:B------:R-:W-:Y:S01]  /*5000*/  FMUL.FTZ R145, R159, R142 ;  /* 0x0000008e9f917220 */ /* 0x000fe20000410000 */
[----:B------:R-:W-:Y:S01]  /*5010*/  FMUL.FTZ R142, R4, R143 ;  /* 0x0000008f048e7220 */ /* 0x000fe20000410000 */
[----:B------:R-:W-:Y:S02]  /*5020*/  HADD2.F32 R125, -RZ, R125.H1_H1 ;  /* 0x3000007dff7d7230 */ /* 0x000fe40000004100 */
[----:B------:R-:W-:Y:S01]  /*5030*/  FMUL.FTZ R162, R162, R3 ;  /* 0x00000003a2a27220 */ /* 0x000fe20000410000 */
[----:B------:R-:W-:-:S02]  /*5040*/  HADD2.F32 R127, -RZ, R127.H1_H1 ;  /* 0x3000007fff7f7230 */ /* 0x000fc40000004100 */
[-C--:B------:R-:W-:Y:S01]  /*5050*/  FMUL.FTZ R143, R142, R3.reuse ;  /* 0x000000038e8f7220 */ /* 0x080fe20000410000 */
[-C--:B------:R-:W-:Y:S01]  /*5060*/  FMUL.FTZ R144, R144, R3.reuse ;  /* 0x0000000390907220 */ /* 0x080fe20000410000 */
[-C--:B------:R-:W-:Y:S01]  /*5070*/  FMUL.FTZ R149, R156, R3.reuse ;  /* 0x000000039c957220 */ /* 0x080fe20000410000 */
[----:B------:R-:W-:Y:S01]  /*5080*/  FMUL.FTZ R158, R158, R3 ;  /* 0x000000039e9e7220 */ /* 0x000fe20000410000 */
[----:B------:R-:W-:Y:S02]  /*5090*/  HADD2.F32 R161, -RZ, R124.H1_H1 ;  /* 0x3000007cffa17230 */ /* 0x000fe40000004100 */
[----:B------:R-:W-:Y:S01]  /*50a0*/  FMUL.FTZ R150, R151, R150 ;  /* 0x0000009697967220 */ /* 0x000fe20000410000 */
[--C-:B------:R-:W-:Y:S02]  /*50b0*/  HADD2.F32 R148, -RZ, R126.reuse.H0_H0 ;  /* 0x2000007eff947230 */ /* 0x100fe40000004100 */
[----:B------:R-:W-:Y:S01]  /*50c0*/  FMUL.FTZ R156, R78, R151 ;  /* 0x000000974e9c7220 */ /* 0x000fe20000410000 */
        /* <DEDUP_REMOVED lines=18> */
.L_x_9958:
        /* <DEDUP_REMOVED lines=25> */
[----:B-----5:R-:W-:-:S02]  /*5380*/  HADD2.F32 R134, -RZ, R125.H0_H0 ;  /* 0x2000007dff867230 */ /* 0x020fc40000004100 */
[C---:B------:R-:W-:Y:S01]  /*5390*/  FMUL.FTZ R101, R4.reuse, R121 ;  /* 0x0000007904657220 */ /* 0x040fe20000410000 */
[----:B------:R-:W-:Y:S02]  /*53a0*/  HADD2.F32 R133, -RZ, R125.H1_H1 ;  /* 0x3000007dff857230 */ /* 0x000fe40000004100 */
[C---:B------:R-:W-:Y:S01]  /*53b0*/  FMUL.FTZ R102, R4.reuse, R143 ;  /* 0x0000008f04667220 */ /* 0x040fe20000410000 */
[--C-:B------:R-:W-:Y:S02]  /*53c0*/  HADD2.F32 R125, -RZ, R126.reuse.H0_H0 ;  /* 0x2000007eff7d7230 */ /* 0x100fe40000004100 */
[C---:B------:R-:W-:Y:S01]  /*53d0*/  FMUL.FTZ R120, R4.reuse, R123 ;  /* 0x0000007b04787220 */ /* 0x040fe20000410000 */
[----:B------:R-:W-:Y:S02]  /*53e0*/  HADD2.F32 R132, -RZ, R126.H1_H1 ;  /* 0x3000007eff847230 */ /* 0x000fe40000004100 */
[C---:B------:R-:W-:Y:S01]  /*53f0*/  FMUL.FTZ R126, R4.reuse, R153 ;  /* 0x00000099047e7220 */ /* 0x040fe20000410000 */
[----:B------:R-:W-:Y:S01]  /*5400*/  FMUL.FTZ R129, R4, R129 ;  /* 0x0000008104817220 */ /* 0x000fe20000410000 */
[----:B------:R-:W-:-:S02]  /*5410*/  HADD2.F32 R136, -RZ, R124.H0_H0 ;  /* 0x2000007cff887230 */ /* 0x000fc40000004100 */
[C---:B------:R-:W-:Y:S01]  /*5420*/  FMUL.FTZ R138, R4.reuse, R137 ;  /* 0x00000089048a7220 */ /* 0x040fe20000410000 */
[----:B------:R-:W-:Y:S02]  /*5430*/  HADD2.F32 R135, -RZ, R124.H1_H1 ;  /* 0x3000007cff877230 */ /* 0x000fe40000004100 */
[----:B------:R-:W-:Y:S01]  /*5440*/  FMUL.FTZ R140, R4, R131 ;  /* 0x00000083048c7220 */ /* 0x000fe20000410000 */
[-C--:B------:R-:W-:Y:S01]  /*5450*/  FMUL.FTZ R121, R100, R3.reuse ;  /* 0x0000000364797220 */ /* 0x080fe20000410000 */
[CC--:B------:R-:W-:Y:S01]  /*5460*/  FMUL.FTZ R122, R101.reuse, R3.reuse ;  /* 0x00000003657a7220 */ /* 0x0c0fe20000410000 */
[----:B------:R-:W-:Y:S01]  /*5470*/  F2FP.F16.F32.PACK_AB R100, R101, R100 ;  /* 0x000000646564723e */ /* 0x000fe200000000ff */
[-C--:B------:R-:W-:Y:S01]  /*5480*/  FMUL.FTZ R123, R102, R3.reuse ;  /* 0x00000003667b7220 */ /* 0x080fe20000410000 */
[C---:B------:R-:W-:Y:S01]  /*5490*/  FMUL.FTZ R130, R120.reuse, R3 ;  /* 0x0000000378827220 */ /* 0x040fe20000410000 */
[--C-:B------:R-:W-:Y:S01]  /*54a0*/  HADD2.F32 R103, -RZ, R127.reuse.H0_H0 ;  /* 0x2000007fff677230 */ /* 0x100fe20000004100 */
[----:B------:R-:W-:Y:S01]  /*54b0*/  F2FP.F16.F32.PACK_AB R101, R120, R102 ;  /* 0x000000667865723e */ /* 0x000fe200000000ff */
[----:B------:R-:W-:-:S02]  /*54c0*/  HADD2.F32 R124, -RZ, R127.H1_H1 ;  /* 0x3000007fff7c7230 */ /* 0x000fc40000004100 */
[-C--:B------:R-:W-:Y:S01]  /*54d0*/  FMUL.FTZ R131, R126, R3.reuse ;  /* 0x000000037e837220 */ /* 0x080fe20000410000 */
[CC--:B------:R-:W-:Y:S01]  /*54e0*/  FMUL.FTZ R137, R129.reuse, R3.reuse ;  /* 0x0000000381897220 */ /* 0x0c0fe20000410000 */
[----:B------:R-:W-:Y:S01]  /*54f0*/  F2FP.F16.F32.PACK_AB R102, R129, R126 ;  /* 0x0000007e8166723e */ /* 0x000fe200000000ff */
        /* <DEDUP_REMOVED lines=22> */
[----:B------:R-:W-:Y:S01]  /*5660*/  F2FP.F16.F32.PACK_AB R123, R124, R139 ;  /* 0x0000008b7c7b723e */ /* 0x000fe200000000ff */
[----:B------:R-:W-:Y:S06]  /*5670*/  BRA `(.L_x_9960) ;  /* 0x0000000000f07947 */ /* 0x000fec0003800000 */
.L_x_9959:
        /* <DEDUP_REMOVED lines=12> */
[----:B-----5:R-:W-:-:S02]  /*5740*/  HADD2.F32 R135, -RZ, R124.H0_H0 ;  /* 0x2000007cff877230 */ /* 0x020fc40000004100 */
[----:B------:R-:W-:Y:S01]  /*5750*/  FADD.FTZ R155, -R155, R128 ;  /* 0x000000809b9b7221 */ /* 0x000fe20000010100 */
[----:B------:R-:W-:Y:S02]  /*5760*/  HADD2.F32 R134, -RZ, R124.H1_H1 ;  /* 0x3000007cff867230 */ /* 0x000fe40000004100 */
[----:B------:R-:W-:Y:S01]  /*5770*/  FADD.FTZ R129, -R136, R129 ;  /* 0x0000008188817221 */ /* 0x000fe20000010100 */
[----:B------:R-:W-:Y:S01]  /*5780*/  FADD.FTZ R157, -R157, R130 ;  /* 0x000000829d9d7221 */ /* 0x000fe20000010100 */
[--C-:B------:R-:W-:Y:S02]  /*5790*/  HADD2.F32 R121, -RZ, R126.reuse.H0_H0 ;  /* 0x2000007eff797230 */ /* 0x100fe40000004100 */
[----:B------:R-:W-:Y:S01]  /*57a0*/  FADD.FTZ R131, -R140, R131 ;  /* 0x000000838c837221 */ /* 0x000fe20000010100 */
[----:B------:R-:W-:Y:S02]  /*57b0*/  HADD2.F32 R124, -RZ, R126.H1_H1 ;  /* 0x3000007eff7c7230 */ /* 0x000fe40000004100 */
[C---:B------:R-:W-:Y:S01]  /*57c0*/  FMUL.FTZ R126, R4.reuse, R137 ;  /* 0x00000089047e7220 */ /* 0x040fe20000410000 */
[C---:B------:R-:W-:Y:S01]  /*57d0*/  FMUL.FTZ R128, R4.reuse, R153 ;  /* 0x0000009904807220 */ /* 0x040fe20000410000 */
[C---:B------:R-:W-:Y:S01]  /*57e0*/  FMUL.FTZ R122, R4.reuse, R143 ;  /* 0x0000008f047a7220 */ /* 0x040fe20000410000 */
[C---:B------:R-:W-:Y:S01]  /*57f0*/  FMUL.FTZ R130, R4.reuse, R123 ;  /* 0x0000007b04827220 */ /* 0x040fe20000410000 */
[C---:B------:R-:W-:Y:S01]  /*5800*/  FMUL.FTZ R136, R4.reuse, R155 ;  /* 0x0000009b04887220 */ /* 0x040fe20000410000 */
[C---:B------:R-:W-:Y:S01]  /*5810*/  FMUL.FTZ R138, R4.reuse, R129 ;  /* 0x00000081048a7220 */ /* 0x040fe20000410000 */
[----:B------:R-:W-:Y:S01]  /*5820*/  FMUL.FTZ R140, R4, R157 ;  /* 0x0000009d048c7220 */ /* 0x000fe20000410000 */
[----:B------:R-:W-:-:S02]  /*5830*/  HADD2.F32 R133, -RZ, R125.H0_H0 ;  /* 0x2000007dff857230 */ /* 0x000fc40000004100 */
[----:B------:R-:W-:Y:S01]  /*5840*/  FMUL.FTZ R4, R4, R131 ;  /* 0x0000008304047220 */ /* 0x000fe20000410000 */
[----:B------:R-:W-:Y:S02]  /*5850*/  HADD2.F32 R125, -RZ, R125.H1_H1 ;  /* 0x3000007dff7d7230 */ /* 0x000fe40000004100 */
[-C--:B------:R-:W-:Y:S01]  /*5860*/  FMUL.FTZ R123, R126, R3.reuse ;  /* 0x000000037e7b7220 */ /* 0x080fe20000410000 */
[-C--:B------:R-:W-:Y:S01]  /*5870*/  FMUL.FTZ R128, R128, R3.reuse ;  /* 0x0000000380807220 */ /* 0x080fe20000410000 */
[--C-:B------:R-:W-:Y:S02]  /*5880*/  HADD2.F32 R120, -RZ, R127.reuse.H0_H0 ;  /* 0x2000007fff787230 */ /* 0x100fe40000004100 */
[-C--:B------:R-:W-:Y:S01]  /*5890*/  FMUL.FTZ R122, R122, R3.reuse ;  /* 0x000000037a7a7220 */ /* 0x080fe20000410000 */
[-C--:B------:R-:W-:Y:S01]  /*58a0*/  FMUL.FTZ R130, R130, R3.reuse ;  /* 0x0000000382827220 */ /* 0x080fe20000410000 */
[-C--:B------:R-:W-:Y:S01]  /*58b0*/  FMUL.FTZ R136, R136, R3.reuse ;  /* 0x0000000388887220 */ /* 0x080fe20000410000 */
[-C--:B------:R-:W-:Y:S01]  /*58c0*/  FMUL.FTZ R138, R138, R3.reuse ;  /* 0x000000038a8a7220 */ /* 0x080fe20000410000 */
        /* <DEDUP_REMOVED lines=18> */
[----:B------:R-:W-:Y:S01]  /*59f0*/  F2FP.F16.F32.PACK_AB R120, R123, R122 ;  /* 0x0000007a7b78723e */ /* 0x000fe200000000ff */
[----:B------:R-:W-:Y:S01]  /*5a00*/  FMUL.FTZ R132, R139, R132 ;  /* 0x000000848b847220 */ /* 0x000fe20000410000 */
[----:B------:R-:W-:-:S02]  /*5a10*/  F2FP.F16.F32.PACK_AB R121, R134, R3 ;  /* 0x000000038679723e */ /* 0x000fc400000000ff */
[----:B------:R-:W-:Y:S02]  /*5a20*/  F2FP.F16.F32.PACK_AB R122, R125, R136 ;  /* 0x000000887d7a723e */ /* 0x000fe400000000ff */
[----:B------:R-:W-:-:S07]  /*5a30*/  F2FP.F16.F32.PACK_AB R123, R124, R137 ;  /* 0x000000897c7b723e */ /* 0x000fce00000000ff */
.L_x_9960:
[----:B------:R-:W0:Y:S02]  /*5a40*/  @P1 LDC.64 R124, c[0x0][0x478] ;  /* 0x00011e00ff7c1b82 */ /* 0x000e240000000a00 */
[----:B0-----:R-:W-:-:S04]  /*5a50*/  @P1 IMAD.WIDE.U32 R124, R2, 0x10, R124 ;  /* 0x00000010027c1825 */ /* 0x001fc800078e007c */
[----:B------:R-:W-:Y:S01]  /*5a60*/  IMAD.WIDE.U32 R2, R2, 0x10, R188 ;  /* 0x0000001002027825 */ /* 0x000fe200078e00bc */
[----:B------:R0:W-:Y:S04]  /*5a70*/  @P1 STG.E.128 desc[UR6][R124.64], R100 ;  /* 0x000000647c001986 */ /* 0x0001e8000c101d06 */
[----:B------:R0:W-:Y:S01]  /*5a80*/  STG.E.128 desc[UR6][R2.64], R120 ;  /* 0x0000007802007986 */ /* 0x0001e2000c101d06 */
[----:B------:R-:W-:Y:S05]  /*5a90*/  BRA `(.L_x_9961) ;  /* 0x0000002400687947 */ /* 0x000fea0003800000 */
.L_x_9952:
        /* <DEDUP_REMOVED lines=8> */
[----:B-----5:R-:W-:Y:S02]  /*5b20*/  HADD2.F32 R180, -RZ, R124.H0_H0 ;  /* 0x2000007cffb47230 */ /* 0x020fe40000004100 */
[----:B------:R-:W-:Y:S01]  /*5b30*/  FFMA.FTZ R170, R140, R191, R141 ;  /* 0x000000bf8caa7223 */ /* 0x000fe2000001008d */
[----:B------:R-:W-:Y:S01]  /*5b40*/  FADD.FTZ R203, -R0, R203 ;  /* 0x000000cb00cb7221 */ /* 0x000fe20000010100 */
[----:B------:R-:W-:Y:S02]  /*5b50*/  HADD2.F32 R0, -RZ, R108.H0_H0 ;  /* 0x2000006cff007230 */ /* 0x000fe40000004100 */
[----:B------:R-:W-:Y:S01]  /*5b60*/  FADD.FTZ R202, -R195, R202 ;  /* 0x000000cac3ca7221 */ /* 0x000fe20000010100 */
[----:B------:R-:W-:Y:S02]  /*5b70*/  HADD2.F32 R182, -RZ, R124.H1_H1 ;  /* 0x3000007cffb67230 */ /* 0x000fe40000004100 */
[----:B------:R-:W-:Y:S01]  /*5b80*/  FFMA.FTZ R171, R140, R192, R141 ;  /* 0x000000c08cab7223 */ /* 0x000fe2000001008d */
[----:B------:R-:W-:Y:S01]  /*5b90*/  FADD.FTZ R170, -R170, R198 ;  /* 0x000000c6aaaa7221 */ /* 0x000fe20000010100 */
[----:B------:R-:W-:Y:S01]  /*5ba0*/  FFMA.FTZ R181, R4, R203, R0 ;  /* 0x000000cb04b57223 */ /* 0x000fe20000010000 */
[----:B------:R-:W-:-:S02]  /*5bb0*/  HADD2.F32 R0, -RZ, R108.H1_H1 ;  /* 0x3000006cff007230 */ /* 0x000fc40000004100 */
[----:B------:R-:W-:Y:S01]  /*5bc0*/  FADD.FTZ R171, -R171, R199 ;  /* 0x000000c7abab7221 */ /* 0x000fe20000010100 */
[C-C-:B------:R-:W-:Y:S01]  /*5bd0*/  FFMA.FTZ R194, R140.reuse, R194, R141.reuse ;  /* 0x000000c28cc27223 */ /* 0x140fe2000001008d */
[----:B------:R-:W-:Y:S01]  /*5be0*/  FMUL.FTZ R181, R181, R3 ;  /* 0x00000003b5b57220 */ /* 0x000fe20000410000 */
[--C-:B------:R-:W-:Y:S01]  /*5bf0*/  FFMA.FTZ R193, R140, R193, R141.reuse ;  /* 0x000000c18cc17223 */ /* 0x100fe2000001008d */
[----:B------:R-:W-:Y:S01]  /*5c00*/  FFMA.FTZ R0, R4, R202, R0 ;  /* 0x000000ca04007223 */ /* 0x000fe20000010000 */
[--C-:B------:R-:W-:Y:S01]  /*5c10*/  FFMA.FTZ R186, R140, R189, R141.reuse ;  /* 0x000000bd8cba7223 */ /* 0x100fe2000001008d */
[----:B------:R-:W-:Y:S01]  /*5c20*/  FMUL.FTZ R180, R181, R180 ;  /* 0x000000b4b5b47220 */ /* 0x000fe20000410000 */
[----:B------:R-:W-:Y:S01]  /*5c30*/  FMUL.FTZ R124, R96, R181 ;  /* 0x000000b5607c7220 */ /* 0x000fe20000410000 */
[----:B------:R-:W-:Y:S01]  /*5c40*/  FMUL.FTZ R0, R0, R3 ;  /* 0x0000000300007220 */ /* 0x000fe20000410000 */
[----:B------:R-:W-:Y:S01]  /*5c50*/  FFMA.FTZ R188, R140, R190, R141 ;  /* 0x000000be8cbc7223 */ /* 0x000fe2000001008d */
[----:B------:R-:W-:-:S02]  /*5c60*/  HADD2.F32 R189, -RZ, R109.H0_H0 ;  /* 0x2000006dffbd7230 */ /* 0x000fc40000004100 */
[----:B------:R-:W-:Y:S01]  /*5c70*/  FADD.FTZ R201, -R194, R201 ;  /* 0x000000c9c2c97221 */ /* 0x000fe20000010100 */
[----:B------:R-:W-:Y:S01]  /*5c80*/  FMUL.FTZ R181, R97, R0 ;  /* 0x0000000061b57220 */ /* 0x000fe20000410000 */
[----:B------:R-:W-:Y:S01]  /*5c90*/  FMUL.FTZ R0, R0, R182 ;  /* 0x000000b600007220 */ /* 0x000fe20000410000 */
[--C-:B------:R-:W-:Y:S02]  /*5ca0*/  HADD2.F32 R182, -RZ, R110.reuse.H0_H0 ;  /* 0x2000006effb67230 */ /* 0x100fe40000004100 */
[----:B------:R-:W-:Y:S01]  /*5cb0*/  FADD.FTZ R200, -R193, R200 ;  /* 0x000000c8c1c87221 */ /* 0x000fe20000010100 */
[----:B------:R-:W-:Y:S01]  /*5cc0*/  HADD2.F32 R187, -RZ, R109.H1_H1 ;  /* 0x3000006dffbb7230 */ /* 0x000fe20000004100 */
[----:B------:R-:W-:Y:S01]  /*5cd0*/  F2FP.F16.F32.PACK_AB R124, R181, R124 ;  /* 0x0000007cb57c723e */ /* 0x000fe200000000ff */
[----:B------:R-:W-:Y:S02]  /*5ce0*/  HADD2.F32 R181, -RZ, R110.H1_H1 ;  /* 0x3000006effb57230 */ /* 0x000fe40000004100 */
[----:B------:R-:W-:Y:S01]  /*5cf0*/  FFMA.FTZ R171, R4, R171, R182 ;  /* 0x000000ab04ab7223 */ /* 0x000fe200000100b6 */
[----:B------:R-:W-:Y:S01]  /*5d00*/  FADD.FTZ R186, -R186, R196 ;  /* 0x000000c4baba7221 */ /* 0x000fe20000010100 */
[----:B------:R-:W-:-:S02]  /*5d10*/  HADD2.F32 R182, -RZ, R111.H0_H0 ;  /* 0x2000006fffb67230 */ /* 0x000fc40000004100 */
[----:B------:R-:W-:Y:S01]  /*5d20*/  FADD.FTZ R188, -R188, R197 ;  /* 0x000000c5bcbc7221 */ /* 0x000fe20000010100 */
[C---:B------:R-:W-:Y:S01]  /*5d30*/  FFMA.FTZ R170, R4.reuse, R170, R181 ;  /* 0x000000aa04aa7223 */ /* 0x040fe200000100b5 */
[----:B------:R-:W-:Y:S02]  /*5d40*/  HADD2.F32 R181, -RZ, R111.H1_H1 ;  /* 0x3000006fffb57230 */ /* 0x000fe40000004100 */
[C---:B------:R-:W-:Y:S01]  /*5d50*/  FFMA.FTZ R189, R4.reuse, R201, R189 ;  /* 0x000000c904bd7223 */ /* 0x040fe200000100bd */
[C---:B------:R-:W-:Y:S01]  /*5d60*/  FFMA.FTZ R187, R4.reuse, R200, R187 ;  /* 0x000000c804bb7223 */ /* 0x040fe200000100bb */
[C---:B------:R-:W-:Y:S01]  /*5d70*/  FFMA.FTZ R188, R4.reuse, R188, R182 ;  /* 0x000000bc04bc7223 */ /* 0x040fe200000100b6 */
[----:B------:R-:W-:Y:S02]  /*5d80*/  HADD2.F32 R185, -RZ, R127.H0_H0 ;  /* 0x2000007fffb97230 */ /* 0x000fe40000004100 */
        /* <DEDUP_REMOVED lines=9> */
[----:B------:R-:W-:-:S02]  /*5e20*/  HADD2.F32 R127, -RZ, R127.H1_H1 ;  /* 0x3000007fff7f7230 */ /* 0x000fc40000004100 */
        /* <DEDUP_REMOVED lines=18> */
.L_x_9962:
[C-C-:B------:R-:W-:Y:S01]  /*5f50*/  FFMA.FTZ R195, R140.reuse, R195, R141.reuse ;  /* 0x000000c38cc37223 */ /* 0x140fe2000001008d */
[C-C-:B------:R-:W-:Y:S01]  /*5f60*/  FFMA.FTZ R0, R140.reuse, R0, R141.reuse ;  /* 0x000000008c007223 */ /* 0x140fe2000001008d */
[--C-:B------:R-:W-:Y:S02]  /*5f70*/  HADD2.F32 R103, -RZ, R108.reuse.H1_H1 ;  /* 0x3000006cff677230 */ /* 0x100fe40000004100 */
[C-C-:B------:R-:W-:Y:S01]  /*5f80*/  FFMA.FTZ R194, R140.reuse, R194, R141.reuse ;  /* 0x000000c28cc27223 */ /* 0x140fe2000001008d */
[----:B------:R-:W-:Y:S01]  /*5f90*/  FADD.FTZ R202, -R195, R202 ;  /* 0x000000cac3ca7221 */ /* 0x000fe20000010100 */
        /* <DEDUP_REMOVED lines=8> */
[C---:B------:R-:W-:Y:S01]  /*6020*/  FFMA.FTZ R100, R4.reuse, R203, R101 ;  /* 0x000000cb04647223 */ /* 0x040fe20000010065 */
[C---:B------:R-:W-:Y:S01]  /*6030*/  FFMA.FTZ R101, R4.reuse, R201, R0 ;  /* 0x000000c904657223 */ /* 0x040fe20000010000 */
[--C-:B-----5:R-:W-:Y:S02]  /*6040*/  HADD2.F32 R180, -RZ, R124.reuse.H0_H0 ;  /* 0x2000007cffb47230 */ /* 0x120fe40000004100 */
[----:B------:R-:W-:Y:S01]  /*6050*/  FFMA.FTZ R200, R4, R200, R103 ;  /* 0x000000c804c87223 */ /* 0x000fe20000010067 */
[----:B------:R-:W-:Y:S02]  /*6060*/  HADD2.F32 R0, -RZ, R124.H1_H1 ;  /* 0x3000007cff007230 */ /* 0x000fe40000004100 */
[-C--:B------:R-:W-:Y:S01]  /*6070*/  FMUL.FTZ R124, R100, R3.reuse ;  /* 0x00000003647c7220 */ /* 0x080fe20000410000 */
        /* <DEDUP_REMOVED lines=14> */
[----:B------:R-:W-:Y:S01]  /*6160*/  F2FP.F16.F32.PACK_AB R124, R103, R124 ;  /* 0x0000007c677c723e */ /* 0x000fe200000000ff */
[----:B------:R-:W-:-:S02]  /*6170*/  HADD2.F32 R103, -RZ, R110.H0_H0 ;  /* 0x2000006eff677230 */ /* 0x000fc40000004100 */
[----:B------:R-:W-:Y:S01]  /*6180*/  FADD.FTZ R199, -R192, R199 ;  /* 0x000000c7c0c77221 */ /* 0x000fe20000010100 */
[C-C-:B------:R-:W-:Y:S01]  /*6190*/  FFMA.FTZ R191, R140.reuse, R191, R141.reuse ;  /* 0x000000bf8cbf7223 */ /* 0x140fe2000001008d */
[C-C-:B------:R-:W-:Y:S01]  /*61a0*/  FFMA.FTZ R190, R140.reuse, R190, R141.reuse ;  /* 0x000000be8cbe7223 */ /* 0x140fe2000001008d */
[----:B------:R-:W-:Y:S01]  /*61b0*/  FFMA.FTZ R189, R140, R189, R141 ;  /* 0x000000bd8cbd7223 */ /* 0x000fe2000001008d */
[----:B------:R-:W-:Y:S01]  /*61c0*/  F2FP.F16.F32.PACK_AB R125, R102, R125 ;  /* 0x0000007d667d723e */ /* 0x000fe200000000ff */
[----:B------:R-:W-:Y:S01]  /*61d0*/  FFMA.FTZ R102, R4, R199, R103 ;  /* 0x000000c704667223 */ /* 0x000fe20000010067 */
[----:B------:R-:W-:Y:S02]  /*61e0*/  HADD2.F32 R103, -RZ, R110.H1_H1 ;  /* 0x3000006eff677230 */ /* 0x000fe40000004100 */
[----:B------:R-:W-:Y:S01]  /*61f0*/  FADD.FTZ R198, -R191, R198 ;  /* 0x000000c6bfc67221 */ /* 0x000fe20000010100 */
[--C-:B------:R-:W-:Y:S02]  /*6200*/  HADD2.F32 R170, -RZ, R111.reuse.H0_H0 ;  /* 0x2000006fffaa7230 */ /* 0x100fe40000004100 */
[----:B------:R-:W-:Y:S01]  /*6210*/  FADD.FTZ R197, -R190, R197 ;  /* 0x000000c5bec57221 */ /* 0x000fe20000010100 */
[----:B------:R-:W-:-:S02]  /*6220*/  HADD2.F32 R171, -RZ, R111.H1_H1 ;  /* 0x3000006fffab7230 */ /* 0x000fc40000004100 */
[----:B------:R-:W-:Y:S01]  /*6230*/  FADD.FTZ R196, -R189, R196 ;  /* 0x000000c4bdc47221 */ /* 0x000fe20000010100 */
[C---:B------:R-:W-:Y:S01]  /*6240*/  FFMA.FTZ R198, R4.reuse, R198, R103 ;  /* 0x000000c604c67223 */ /* 0x040fe20000010067 */
[C---:B------:R-:W-:Y:S01]  /*6250*/  FFMA.FTZ R103, R4.reuse, R197, R170 ;  /* 0x000000c504677223 */ /* 0x040fe200000100aa */
[--C-:B------:R-:W-:Y:S02]  /*6260*/  HADD2.F32 R185, -RZ, R127.reuse.H0_H0 ;  /* 0x2000007fffb97230 */ /* 0x100fe40000004100 */
[----:B------:R-:W-:Y:S01]  /*6270*/  FFMA.FTZ R196, R4, R196, R171 ;  /* 0x000000c404c47223 */ /* 0x000fe200000100ab */
[----:B------:R-:W-:Y:S02]  /*6280*/  HADD2.F32 R186, -RZ, R127.H1_H1 ;  /* 0x3000007fffba7230 */ /* 0x000fe40000004100 */
[-C--:B------:R-:W-:Y:S01]  /*6290*/  FMUL.FTZ R170, R102, R3.reuse ;  /* 0x0000000366aa7220 */ /* 0x080fe20000410000 */
[--C-:B------:R-:W-:Y:S02]  /*62a0*/  HADD2.F32 R183, -RZ, R126.reuse.H0_H0 ;  /* 0x2000007effb77230 */ /* 0x100fe40000004100 */
[-C--:B------:R-:W-:Y:S01]  /*62b0*/  FMUL.FTZ R127, R103, R3.reuse ;  /* 0x00000003677f7220 */ /* 0x080fe20000410000 */
[----:B------:R-:W-:Y:S01]  /*62c0*/  HADD2.F32 R126, -RZ, R126.H1_H1 ;  /* 0x3000007eff7e7230 */ /* 0x000fe20000004100 */
[C---:B------:R-:W-:Y:S01]  /*62d0*/  F2FP.F16.F32.PACK_AB R102, R198.reuse, R102 ;  /* 0x00000066c666723e */ /* 0x040fe200000000ff */
[----:B------:R-:W-:Y:S01]  /*62e0*/  FMUL.FTZ R198, R198, R3 ;  /* 0x00000003c6c67220 */ /* 0x000fe20000410000 */
        /* <DEDUP_REMOVED lines=14> */
.L_x_9963:
        /* <DEDUP_REMOVED lines=13> */
[--C-:B------:R-:W-:Y:S02]  /*64a0*/  HADD2.F32 R102, -RZ, R104.reuse.H1_H1 ;  /* 0x30000068ff667230 */ /* 0x100fe40000004100 */
[----:B------:R-:W-:Y:S01]  /*64b0*/  FFMA.FTZ R155, R140, R174, R141 ;  /* 0x000000ae8c9b7223 */ /* 0x000fe2000001008d */
[----:B------:R-:W-:Y:S01]  /*64c0*/  FADD.FTZ R163, -R100, R163 ;  /* 0x000000a364a37221 */ /* 0x000fe20000010100 */
[----:B------:R-:W-:Y:S01]  /*64d0*/  FFMA.FTZ R100, R140, R175, R141 ;  /* 0x000000af8c647223 */ /* 0x000fe2000001008d */
[----:B------:R-:W-:Y:S01]  /*64e0*/  FADD.FTZ R103, -R103, R162 ;  /* 0x000000a267677221 */ /* 0x000fe20000010100 */
[----:B------:R-:W-:Y:S01]  /*64f0*/  FADD.FTZ R155, -R155, R164 ;  /* 0x000000a49b9b7221 */ /* 0x000fe20000010100 */
[----:B------:R-:W-:Y:S01]  /*6500*/  FFMA.FTZ R102, R4, R163, R102 ;  /* 0x000000a304667223 */ /* 0x000fe20000010066 */
[----:B------:R-:W-:Y:S01]  /*6510*/  FADD.FTZ R101, -R100, R165 ;  /* 0x000000a564657221 */ /* 0x000fe20000010100 */
[----:B------:R-:W-:Y:S01]  /*6520*/  FFMA.FTZ R100, R140, R177, R141 ;  /* 0x000000b18c647223 */ /* 0x000fe2000001008d */
[----:B------:R-:W-:-:S02]  /*6530*/  HADD2.F32 R165, -RZ, R104.H0_H0 ;  /* 0x20000068ffa57230 */ /* 0x000fc40000004100 */
[----:B------:R-:W-:Y:S01]  /*6540*/  FMUL.FTZ R162, R102, R3 ;  /* 0x0000000366a27220 */ /* 0x000fe20000410000 */
[--C-:B-----5:R-:W-:Y:S02]  /*6550*/  HADD2.F32 R164, -RZ, R124.reuse.H0_H0 ;  /* 0x2000007cffa47230 */ /* 0x120fe40000004100 */
[----:B------:R-:W-:Y:S01]  /*6560*/  FADD.FTZ R167, -R100, R167 ;  /* 0x000000a764a77221 */ /* 0x000fe20000010100 */
[C-C-:B------:R-:W-:Y:S01]  /*6570*/  FFMA.FTZ R100, R140.reuse, R179, R141.reuse ;  /* 0x000000b38c647223 */ /* 0x140fe2000001008d */
[C-C-:B------:R-:W-:Y:S01]  /*6580*/  FFMA.FTZ R171, R140.reuse, R176, R141.reuse ;  /* 0x000000b08cab7223 */ /* 0x140fe2000001008d */
[----:B------:R-:W-:Y:S01]  /*6590*/  FFMA.FTZ R173, R140, R178, R141 ;  /* 0x000000b28cad7223 */ /* 0x000fe2000001008d */
[----:B------:R-:W-:Y:S02]  /*65a0*/  HADD2.F32 R174, -RZ, R107.H1_H1 ;  /* 0x3000006bffae7230 */ /* 0x000fe40000004100 */
[----:B------:R-:W-:Y:S01]  /*65b0*/  FADD.FTZ R169, -R100, R169 ;  /* 0x000000a964a97221 */ /* 0x000fe20000010100 */
[----:B------:R-:W-:Y:S01]  /*65c0*/  FFMA.FTZ R100, R4, R103, R165 ;  /* 0x0000006704647223 */ /* 0x000fe200000100a5 */
[----:B------:R-:W-:-:S02]  /*65d0*/  HADD2.F32 R165, -RZ, R124.H1_H1 ;  /* 0x3000007cffa57230 */ /* 0x000fc40000004100 */
[----:B------:R-:W-:Y:S01]  /*65e0*/  FADD.FTZ R171, -R171, R166 ;  /* 0x000000a6abab7221 */ /* 0x000fe20000010100 */
[----:B------:R-:W-:Y:S02]  /*65f0*/  HADD2.F32 R166, -RZ, R107.H0_H0 ;  /* 0x2000006bffa67230 */ /* 0x000fe40000004100 */
[----:B------:R-:W-:Y:S01]  /*6600*/  FMUL.FTZ R103, R100, R3 ;  /* 0x0000000364677220 */ /* 0x000fe20000410000 */
[----:B------:R-:W-:Y:S01]  /*6610*/  F2FP.F16.F32.PACK_AB R100, R102, R100 ;  /* 0x000000646664723e */ /* 0x000fe200000000ff */
[----:B------:R-:W-:Y:S02]  /*6620*/  HADD2.F32 R102, -RZ, R105.H1_H1 ;  /* 0x30000069ff667230 */ /* 0x000fe40000004100 */
[----:B------:R-:W-:Y:S01]  /*6630*/  FMUL.FTZ R165, R162, R165 ;  /* 0x000000a5a2a57220 */ /* 0x000fe20000410000 */
[----:B------:R-:W-:Y:S01]  /*6640*/  FMUL.FTZ R164, R103, R164 ;  /* 0x000000a467a47220 */ /* 0x000fe20000410000 */
[----:B------:R-:W-:Y:S01]  /*6650*/  FMUL.FTZ R124, R88, R103 ;  /* 0x00000067587c7220 */ /* 0x000fe20000410000 */
[----:B------:R-:W-:Y:S01]  /*6660*/  FMUL.FTZ R103, R89, R162 ;  /* 0x000000a259677220 */ /* 0x000fe20000410000 */
[----:B------:R-:W-:Y:S01]  /*6670*/  FFMA.FTZ R163, R4, R101, R102 ;  /* 0x0000006504a37223 */ /* 0x000fe20000010066 */
[----:B------:R-:W-:-:S02]  /*6680*/  HADD2.F32 R102, -RZ, R106.H0_H0 ;  /* 0x2000006aff667230 */ /* 0x000fc40000004100 */
[----:B------:R-:W-:Y:S01]  /*6690*/  FADD.FTZ R173, -R173, R168 ;  /* 0x000000a8adad7221 */ /* 0x000fe20000010100 */
[----:B------:R-:W-:Y:S01]  /*66a0*/  HADD2.F32 R162, -RZ, R106.H1_H1 ;  /* 0x3000006affa27230 */ /* 0x000fe20000004100 */
[----:B------:R-:W-:Y:S01]  /*66b0*/  F2FP.F16.F32.PACK_AB R124, R103, R124 ;  /* 0x0000007c677c723e */ /* 0x000fe200000000ff */
[----:B------:R-:W-:Y:S02]  /*66c0*/  HADD2.F32 R103, -RZ, R105.H0_H0 ;  /* 0x20000069ff677230 */ /* 0x000fe40000004100 */
[C---:B------:R-:W-:Y:S01]  /*66d0*/  FFMA.FTZ R102, R4.reuse, R171, R102 ;  /* 0x000000ab04667223 */ /* 0x040fe20000010066 */
[C---:B------:R-:W-:Y:S01]  /*66e0*/  FFMA.FTZ R174, R4.reuse, R169, R174 ;  /* 0x000000a904ae7223 */ /* 0x040fe200000100ae */
[C---:B------:R-:W-:Y:S01]  /*66f0*/  FFMA.FTZ R162, R4.reuse, R167, R162 ;  /* 0x000000a704a27223 */ /* 0x040fe200000100a2 */
[--C-:B------:R-:W-:Y:S02]  /*6700*/  HADD2.F32 R167, -RZ, R125.reuse.H1_H1 ;  /* 0x3000007dffa77230 */ /* 0x100fe40000004100 */
[C---:B------:R-:W-:Y:S01]  /*6710*/  FFMA.FTZ R172, R4.reuse, R155, R103 ;  /* 0x0000009b04ac7223 */ /* 0x040fe20000010067 */
[----:B------:R-:W-:Y:S01]  /*6720*/  FFMA.FTZ R103, R4, R173, R166 ;  /* 0x000000ad04677223 */ /* 0x000fe200000100a6 */
[----:B------:R-:W-:-:S02]  /*6730*/  HADD2.F32 R166, -RZ, R125.H0_H0 ;  /* 0x2000007dffa67230 */ /* 0x000fc40000004100 */
[-C--:B------:R-:W-:Y:S01]  /*6740*/  FMUL.FTZ R155, R172, R3.reuse ;  /* 0x00000003ac9b7220 */ /* 0x080fe20000410000 */
[C---:B------:R-:W-:Y:S01]  /*6750*/  F2FP.F16.F32.PACK_AB R101, R163.reuse, R172 ;  /* 0x000000aca365723e */ /* 0x040fe200000000ff */
[-C--:B------:R-:W-:Y:S01]  /*6760*/  FMUL.FTZ R172, R163, R3.reuse ;  /* 0x00000003a3ac7220 */ /* 0x080fe20000410000 */
[-C--:B------:R-:W-:Y:S01]  /*6770*/  FMUL.FTZ R163, R102, R3.reuse ;  /* 0x0000000366a37220 */ /* 0x080fe20000410000 */
[--C-:B------:R-:W-:Y:S01]  /*6780*/  HADD2.F32 R168, -RZ, R126.reuse.H0_H0 ;  /* 0x2000007effa87230 */ /* 0x100fe20000004100 */
[C---:B------:R-:W-:Y:S01]  /*6790*/  F2FP.F16.F32.PACK_AB R102, R162.reuse, R102 ;  /* 0x00000066a266723e */ /* 0x040fe200000000ff */
[----:B------:R-:W-:Y:S02]  /*67a0*/  HADD2.F32 R169, -RZ, R126.H1_H1 ;  /* 0x3000007effa97230 */ /* 0x000fe40000004100 */
[-C--:B------:R-:W-:Y:S01]  /*67b0*/  FMUL.FTZ R162, R162, R3.reuse ;  /* 0x00000003a2a27220 */ /* 0x080fe20000410000 */
[-C--:B------:R-:W-:Y:S01]  /*67c0*/  FMUL.FTZ R125, R103, R3.reuse ;  /* 0x00000003677d7220 */ /* 0x080fe20000410000 */
[C---:B------:R-:W-:Y:S01]  /*67d0*/  FMUL.FTZ R126, R174.reuse, R3 ;  /* 0x00000003ae7e7220 */ /* 0x040fe20000410000 */
[--C-:B------:R-:W-:Y:S01]  /*67e0*/  HADD2.F32 R170, -RZ, R127.reuse.H0_H0 ;  /* 0x2000007fffaa7230 */ /* 0x100fe20000004100 */
[----:B------:R-:W-:Y:S01]  /*67f0*/  F2FP.F16.F32.PACK_AB R103, R174, R103 ;  /* 0x00000067ae67723e */ /* 0x000fe200000000ff */
        /* <DEDUP_REMOVED lines=17> */
.L_x_9964:
[C-C-:B------:R-:W-:Y:S01]  /*6910*/  FFMA.FTZ R172, R140.reuse, R172, R141.reuse ;  /* 0x000000ac8cac7223 */ /* 0x140fe2000001008d */
[----:B------:R-:W-:-:S03]  /*6920*/  FFMA.FTZ R155, R140, R174, R141 ;  /* 0x000000ae8c9b7223 */ /* 0x000fc6000001008d */
[----:B------:R-:W-:Y:S01]  /*6930*/  FADD.FTZ R172, -R172, R162 ;  /* 0x000000a2acac7221 */ /* 0x000fe20000010100 */
[C-C-:B------:R-:W-:Y:S01]  /*6940*/  FFMA.FTZ R162, R140.reuse, R173, R141.reuse ;  /* 0x000000ad8ca27223 */ /* 0x140fe2000001008d */
[----:B------:R-:W-:Y:S01]  /*6950*/  FADD.FTZ R155, -R155, R164 ;  /* 0x000000a49b9b7221 */ /* 0x000fe20000010100 */
[----:B------:R-:W-:Y:S02]  /*6960*/  FFMA.FTZ R164, R140, R177, R141 ;  /* 0x000000b18ca47223 */ /* 0x000fe4000001008d */
[----:B------:R-:W-:Y:S01]  /*6970*/  FADD.FTZ R163, -R162, R163 ;  /* 0x000000a3a2a37221 */ /* 0x000fe20000010100 */
[----:B------:R-:W-:-:S04]  /*6980*/  FFMA.FTZ R162, R140, R175, R141 ;  /* 0x000000af8ca27223 */ /* 0x000fc8000001008d */
[----:B------:R-:W-:Y:S01]  /*6990*/  FADD.FTZ R162, -R162, R165 ;  /* 0x000000a5a2a27221 */ /* 0x000fe20000010100 */
[----:B------:R-:W-:-:S04]  /*69a0*/  FFMA.FTZ R165, R140, R176, R141 ;  /* 0x000000b08ca57223 */ /* 0x000fc8000001008d */
[----:B------:R-:W-:Y:S01]  /*69b0*/  FADD.FTZ R170, -R165, R166 ;  /* 0x000000a6a5aa7221 */ /* 0x000fe20000010100 */
[----:B------:R-:W-:Y:S01]  /*69c0*/  FADD.FTZ R166, -R164, R167 ;  /* 0x000000a7a4a67221 */ /* 0x000fe20000010100 */
[C-C-:B------:R-:W-:Y:S01]  /*69d0*/  FFMA.FTZ R165, R140.reuse, R178, R141.reuse ;  /* 0x000000b28ca57223 */ /* 0x140fe2000001008d */
[----:B------:R-:W-:Y:S01]  /*69e0*/  FFMA.FTZ R164, R140, R179, R141 ;  /* 0x000000b38ca47223 */ /* 0x000fe2000001008d */
[----:B------:R-:W-:Y:S02]  /*69f0*/  HADD2.F32 R167, -RZ, R105.H0_H0 ;  /* 0x20000069ffa77230 */ /* 0x000fe40000004100 */
[----:B------:R-:W-:Y:S01]  /*6a00*/  FADD.FTZ R168, -R165, R168 ;  /* 0x000000a8a5a87221 */ /* 0x000fe20000010100 */
[----:B------:R-:W-:Y:S01]  /*6a10*/  FADD.FTZ R171, -R164, R169 ;  /* 0x000000a9a4ab7221 */ /* 0x000fe20000010100 */
[--C-:B------:R-:W-:Y:S02]  /*6a20*/  HADD2.F32 R165, -RZ, R104.reuse.H0_H0 ;  /* 0x20000068ffa57230 */ /* 0x100fe40000004100 */
[----:B------:R-:W-:Y:S01]  /*6a30*/  FFMA.FTZ R167, R4, R155, R167 ;  /* 0x0000009b04a77223 */ /* 0x000fe200000100a7 */
[----:B------:R-:W-:-:S02]  /*6a40*/  HADD2.F32 R164, -RZ, R104.H1_H1 ;  /* 0x30000068ffa47230 */ /* 0x000fc40000004100 */
[----:B------:R-:W-:Y:S02]  /*6a50*/  HADD2.F32 R169, -RZ, R105.H1_H1 ;  /* 0x30000069ffa97230 */ /* 0x000fe40000004100 */
[C---:B------:R-:W-:Y:S01]  /*6a60*/  FFMA.FTZ R172, R4.reuse, R172, R165 ;  /* 0x000000ac04ac7223 */ /* 0x040fe200000100a5 */
[--C-:B-----5:R-:W-:Y:S02]  /*6a70*/  HADD2.F32 R165, -RZ, R124.reuse.H1_H1 ;  /* 0x3000007cffa57230 */ /* 0x120fe40000004100 */
[----:B------:R-:W-:Y:S01]  /*6a80*/  FFMA.FTZ R174, R4, R163, R164 ;  /* 0x000000a304ae7223 */ /* 0x000fe200000100a4 */
[----:B------:R-:W-:Y:S02]  /*6a90*/  HADD2.F32 R164, -RZ, R124.H0_H0 ;  /* 0x2000007cffa47230 */ /* 0x000fe40000004100 */
[-C--:B------:R-:W-:Y:S01]  /*6aa0*/  FMUL.FTZ R163, R172, R3.reuse ;  /* 0x00000003aca37220 */ /* 0x080fe20000410000 */
[----:B------:R-:W-:Y:S01]  /*6ab0*/  FFMA.FTZ R169, R4, R162, R169 ;  /* 0x000000a204a97223 */ /* 0x000fe200000100a9 */
[----:B------:R-:W-:Y:S01]  /*6ac0*/  FMUL.FTZ R174, R174, R3 ;  /* 0x00000003aeae7220 */ /* 0x000fe20000410000 */
[----:B------:R-:W-:-:S02]  /*6ad0*/  HADD2.F32 R155, -RZ, R106.H0_H0 ;  /* 0x2000006aff9b7230 */ /* 0x000fc40000004100 */
[----:B------:R-:W-:Y:S01]  /*6ae0*/  FMUL.FTZ R164, R163, R164 ;  /* 0x000000a4a3a47220 */ /* 0x000fe20000410000 */
[----:B------:R-:W-:Y:S01]  /*6af0*/  FMUL.FTZ R124, R88, R163 ;  /* 0x000000a3587c7220 */ /* 0x000fe20000410000 */
[----:B------:R-:W-:Y:S01]  /*6b00*/  FMUL.FTZ R163, R89, R174 ;  /* 0x000000ae59a37220 */ /* 0x000fe20000410000 */
[----:B------:R-:W-:Y:S02]  /*6b10*/  HADD2.F32 R172, -RZ, R107.H1_H1 ;  /* 0x3000006bffac7230 */ /* 0x000fe40000004100 */
[----:B------:R-:W-:Y:S01]  /*6b20*/  FFMA.FTZ R155, R4, R170, R155 ;  /* 0x000000aa049b7223 */ /* 0x000fe2000001009b */
[----:B------:R-:W-:Y:S02]  /*6b30*/  HADD2.F32 R170, -RZ, R127.H0_H0 ;  /* 0x2000007fffaa7230 */ /* 0x000fe40000004100 */
[----:B------:R-:W-:Y:S01]  /*6b40*/  FMUL.FTZ R167, R167, R3 ;  /* 0x00000003a7a77220 */ /* 0x000fe20000410000 */
[----:B------:R-:W-:Y:S01]  /*6b50*/  F2FP.F16.F32.PACK_AB R124, R163, R124 ;  /* 0x0000007ca37c723e */ /* 0x000fe200000000ff */
[----:B------:R-:W-:-:S02]  /*6b60*/  HADD2.F32 R163, -RZ, R106.H1_H1 ;  /* 0x3000006affa37230 */ /* 0x000fc40000004100 */
[C---:B------:R-:W-:Y:S01]  /*6b70*/  FFMA.FTZ R172, R4.reuse, R171, R172 ;  /* 0x000000ab04ac7223 */ /* 0x040fe200000100ac */
[----:B------:R-:W-:Y:S02]  /*6b80*/  HADD2.F32 R127, -RZ, R127.H1_H1 ;  /* 0x3000007fff7f7230 */ /* 0x000fe40000004100 */
[-C--:B------:R-:W-:Y:S01]  /*6b90*/  FMUL.FTZ R169, R169, R3.reuse ;  /* 0x00000003a9a97220 */ /* 0x080fe20000410000 */
[-C--:B------:R-:W-:Y:S01]  /*6ba0*/  FMUL.FTZ R155, R155, R3.reuse ;  /* 0x000000039b9b7220 */ /* 0x080fe20000410000 */
[----:B------:R-:W-:Y:S01]  /*6bb0*/  FFMA.FTZ R162, R4, R166, R163 ;  /* 0x000000a604a27223 */ /* 0x000fe200000100a3 */
[----:B------:R-:W-:Y:S02]  /*6bc0*/  HADD2.F32 R163, -RZ, R107.H0_H0 ;  /* 0x2000006bffa37230 */ /* 0x000fe40000004100 */
[-C--:B------:R-:W-:Y:S01]  /*6bd0*/  FMUL.FTZ R172, R172, R3.reuse ;  /* 0x00000003acac7220 */ /* 0x080fe20000410000 */
[--C-:B------:R-:W-:Y:S02]  /*6be0*/  HADD2.F32 R166, -RZ, R125.reuse.H0_H0 ;  /* 0x2000007dffa67230 */ /* 0x100fe40000004100 */
[----:B------:R-:W-:Y:S01]  /*6bf0*/  FMUL.FTZ R162, R162, R3 ;  /* 0x00000003a2a27220 */ /* 0x000fe20000410000 */
[----:B------:R-:W-:-:S02]  /*6c00*/  HADD2.F32 R125, -RZ, R125.H1_H1 ;  /* 0x3000007dff7d7230 */ /* 0x000fc40000004100 */
[----:B------:R-:W-:Y:S01]  /*6c10*/  FFMA.FTZ R163, R4, R168, R163 ;  /* 0x000000a804a37223 */ /* 0x000fe200000100a3 */
        /* <DEDUP_REMOVED lines=19> */
.L_x_9965:
        /* <DEDUP_REMOVED lines=15> */
[--C-:B------:R-:W-:Y:S02]  /*6e40*/  HADD2.F32 R157, -RZ, R112.reuse.H1_H1 ;  /* 0x30000070ff9d7230 */ /* 0x100fe40000004100 */
[----:B------:R-:W-:Y:S01]  /*6e50*/  FADD.FTZ R101, -R101, R144 ;  /* 0x0000009065657221 */ /* 0x000fe20000010100 */
[----:B------:R-:W-:Y:S01]  /*6e60*/  FADD.FTZ R103, -R100, R145 ;  /* 0x0000009164677221 */ /* 0x000fe20000010100 */
[----:B------:R-:W-:Y:S01]  /*6e70*/  FFMA.FTZ R100, R140, R159, R141 ;  /* 0x0000009f8c647223 */ /* 0x000fe2000001008d */
[----:B------:R-:W-:-:S02]  /*6e80*/  HADD2.F32 R145, -RZ, R112.H0_H0 ;  /* 0x20000070ff917230 */ /* 0x000fc40000004100 */
[----:B------:R-:W-:Y:S01]  /*6e90*/  FFMA.FTZ R157, R4, R102, R157 ;  /* 0x00000066049d7223 */ /* 0x000fe2000001009d */
[--C-:B-----5:R-:W-:Y:S02]  /*6ea0*/  HADD2.F32 R102, -RZ, R124.reuse.H0_H0 ;  /* 0x2000007cff667230 */ /* 0x120fe40000004100 */
[----:B------:R-:W-:Y:S01]  /*6eb0*/  FADD.FTZ R147, -R100, R147 ;  /* 0x0000009364937221 */ /* 0x000fe20000010100 */
[----:B------:R-:W-:Y:S01]  /*6ec0*/  FFMA.FTZ R143, R140, R158, R141 ;  /* 0x0000009e8c8f7223 */ /* 0x000fe2000001008d */
[----:B------:R-:W-:Y:S01]  /*6ed0*/  FFMA.FTZ R100, R4, R155, R145 ;  /* 0x0000009b04647223 */ /* 0x000fe20000010091 */
[----:B------:R-:W-:Y:S01]  /*6ee0*/  FFMA.FTZ R142, R140, R161, R141 ;  /* 0x000000a18c8e7223 */ /* 0x000fe2000001008d */
[-C--:B------:R-:W-:Y:S01]  /*6ef0*/  FMUL.FTZ R144, R157, R3.reuse ;  /* 0x000000039d907220 */ /* 0x080fe20000410000 */
[----:B------:R-:W-:Y:S02]  /*6f00*/  HADD2.F32 R159, -RZ, R124.H1_H1 ;  /* 0x3000007cff9f7230 */ /* 0x000fe40000004100 */
[----:B------:R-:W-:Y:S01]  /*6f10*/  FMUL.FTZ R155, R100, R3 ;  /* 0x00000003649b7220 */ /* 0x000fe20000410000 */
[----:B------:R-:W-:Y:S01]  /*6f20*/  FADD.FTZ R143, -R143, R146 ;  /* 0x000000928f8f7221 */ /* 0x000fe20000010100 */
[----:B------:R-:W-:Y:S01]  /*6f30*/  FADD.FTZ R149, -R142, R149 ;  /* 0x000000958e957221 */ /* 0x000fe20000010100 */
[----:B------:R-:W-:-:S02]  /*6f40*/  HADD2.F32 R142, -RZ, R113.H1_H1 ;  /* 0x30000071ff8e7230 */ /* 0x000fc40000004100 */
[----:B------:R-:W-:Y:S01]  /*6f50*/  FMUL.FTZ R145, R155, R102 ;  /* 0x000000669b917220 */ /* 0x000fe20000410000 */
[----:B------:R-:W-:Y:S01]  /*6f60*/  FMUL.FTZ R124, R80, R155 ;  /* 0x0000009b507c7220 */ /* 0x000fe20000410000 */
[----:B------:R-:W-:Y:S01]  /*6f70*/  FMUL.FTZ R155, R81, R144 ;  /* 0x00000090519b7220 */ /* 0x000fe20000410000 */
[--C-:B------:R-:W-:Y:S02]  /*6f80*/  HADD2.F32 R146, -RZ, R114.reuse.H1_H1 ;  /* 0x30000072ff927230 */ /* 0x100fe40000004100 */
[----:B------:R-:W-:Y:S01]  /*6f90*/  FADD.FTZ R151, -R151, R148 ;  /* 0x0000009497977221 */ /* 0x000fe20000010100 */
[C---:B------:R-:W-:Y:S01]  /*6fa0*/  FFMA.FTZ R103, R4.reuse, R103, R142 ;  /* 0x0000006704677223 */ /* 0x040fe2000001008e */
[----:B------:R-:W-:Y:S01]  /*6fb0*/  HADD2.F32 R142, -RZ, R114.H0_H0 ;  /* 0x20000072ff8e7230 */ /* 0x000fe20000004100 */
[----:B------:R-:W-:Y:S01]  /*6fc0*/  F2FP.F16.F32.PACK_AB R124, R155, R124 ;  /* 0x0000007c9b7c723e */ /* 0x000fe200000000ff */
[----:B------:R-:W-:Y:S02]  /*6fd0*/  HADD2.F32 R155, -RZ, R113.H0_H0 ;  /* 0x20000071ff9b7230 */ /* 0x000fe40000004100 */
[----:B------:R-:W-:Y:S01]  /*6fe0*/  FFMA.FTZ R154, R4, R147, R146 ;  /* 0x00000093049a7223 */ /* 0x000fe20000010092 */
[----:B------:R-:W-:-:S02]  /*6ff0*/  HADD2.F32 R146, -RZ, R115.H0_H0 ;  /* 0x20000073ff927230 */ /* 0x000fc40000004100 */
[C---:B------:R-:W-:Y:S01]  /*7000*/  FFMA.FTZ R142, R4.reuse, R143, R142 ;  /* 0x0000008f048e7223 */ /* 0x040fe2000001008e */
[----:B------:R-:W-:Y:S02]  /*7010*/  HADD2.F32 R148, -RZ, R115.H1_H1 ;  /* 0x30000073ff947230 */ /* 0x000fe40000004100 */
[C---:B------:R-:W-:Y:S01]  /*7020*/  FFMA.FTZ R102, R4.reuse, R101, R155 ;  /* 0x0000006504667223 */ /* 0x040fe2000001009b */
[--C-:B------:R-:W-:Y:S02]  /*7030*/  HADD2.F32 R147, -RZ, R125.reuse.H1_H1 ;  /* 0x3000007dff937230 */ /* 0x100fe40000004100 */
[C---:B------:R-:W-:Y:S01]  /*7040*/  FFMA.FTZ R156, R4.reuse, R151, R146 ;  /* 0x00000097049c7223 */ /* 0x040fe20000010092 */
[----:B------:R-:W-:Y:S02]  /*7050*/  HADD2.F32 R146, -RZ, R125.H0_H0 ;  /* 0x2000007dff927230 */ /* 0x000fe40000004100 */
[----:B------:R-:W-:Y:S01]  /*7060*/  FFMA.FTZ R155, R4, R149, R148 ;  /* 0x00000095049b7223 */ /* 0x000fe20000010094 */
[----:B------:R-:W-:-:S02]  /*7070*/  HADD2.F32 R148, -RZ, R126.H0_H0 ;  /* 0x2000007eff947230 */ /* 0x000fc40000004100 */
[-C--:B------:R-:W-:Y:S01]  /*7080*/  FMUL.FTZ R125, R102, R3.reuse ;  /* 0x00000003667d7220 */ /* 0x080fe20000410000 */
[----:B------:R-:W-:Y:S01]  /*7090*/  HADD2.F32 R149, -RZ, R126.H1_H1 ;  /* 0x3000007eff957230 */ /* 0x000fe20000004100 */
[C---:B------:R-:W-:Y:S01]  /*70a0*/  F2FP.F16.F32.PACK_AB R101, R103.reuse, R102 ;  /* 0x000000666765723e */ /* 0x040fe200000000ff */
[--C-:B------:R-:W-:Y:S02]  /*70b0*/  HADD2.F32 R150, -RZ, R127.reuse.H0_H0 ;  /* 0x2000007fff967230 */ /* 0x100fe40000004100 */
[-C--:B------:R-:W-:Y:S01]  /*70c0*/  FMUL.FTZ R126, R103, R3.reuse ;  /* 0x00000003677e7220 */ /* 0x080fe20000410000 */
[----:B------:R-:W-:Y:S01]  /*70d0*/  HADD2.F32 R127, -RZ, R127.H1_H1 ;  /* 0x3000007fff7f7230 */ /* 0x000fe20000004100 */
[----:B------:R-:W-:Y:S01]  /*70e0*/  F2FP.F16.F32.PACK_AB R102, R154, R142 ;  /* 0x0000008e9a66723e */ /* 0x000fe200000000ff */
[-C--:B------:R-:W-:Y:S01]  /*70f0*/  FMUL.FTZ R151, R156, R3.reuse ;  /* 0x000000039c977220 */ /* 0x080fe20000410000 */
[C---:B------:R-:W-:Y:S01]  /*7100*/  F2FP.F16.F32.PACK_AB R103, R155.reuse, R156 ;  /* 0x0000009c9b67723e */ /* 0x040fe200000000ff */
[-C--:B------:R-:W-:Y:S01]  /*7110*/  FMUL.FTZ R143, R142, R3.reuse ;  /* 0x000000038e8f7220 */ /* 0x080fe20000410000 */
        /* <DEDUP_REMOVED lines=20> */
.L_x_9966:
[C-C-:B------:R-:W-:Y:S01]  /*7260*/  FFMA.FTZ R173, R140.reuse, R150, R141.reuse ;  /* 0x000000968cad7223 */ /* 0x140fe2000001008d */
[C-C-:B------:R-:W-:Y:S01]  /*7270*/  FFMA.FTZ R150, R140.reuse, R151, R141.reuse ;  /* 0x000000978c967223 */ /* 0x140fe2000001008d */
[C-C-:B------:R-:W-:Y:S02]  /*7280*/  FFMA.FTZ R155, R140.reuse, R158, R141.reuse ;  /* 0x0000009e8c9b7223 */ /* 0x140fe4000001008d */
[----:B------:R-:W-:Y:S01]  /*7290*/  FADD.FTZ R173, -R173, R142 ;  /* 0x0000008eadad7221 */ /* 0x000fe20000010100 */
[----:B------:R-:W-:Y:S01]  /*72a0*/  FFMA.FTZ R142, R140, R157, R141 ;  /* 0x0000009d8c8e7223 */ /* 0x000fe2000001008d */
        /* <DEDUP_REMOVED lines=9> */
[C-C-:B------:R-:W-:Y:S01]  /*7340*/  FFMA.FTZ R142, R140.reuse, R161, R141.reuse ;  /* 0x000000a18c8e7223 */ /* 0x140fe2000001008d */
[----:B------:R-:W-:Y:S01]  /*7350*/  FFMA.FTZ R157, R140, R160, R141 ;  /* 0x000000a08c9d7223 */ /* 0x000fe2000001008d */
[----:B------:R-:W-:Y:S02]  /*7360*/  HADD2.F32 R146, -RZ, R113.H1_H1 ;  /* 0x30000071ff927230 */ /* 0x000fe40000004100 */
[----:B------:R-:W-:Y:S01]  /*7370*/  FFMA.FTZ R144, R4, R163, R144 ;  /* 0x000000a304907223 */ /* 0x000fe20000010090 */
[----:B------:R-:W-:Y:S01]  /*7380*/  FADD.FTZ R149, -R142, R149 ;  /* 0x000000958e957221 */ /* 0x000fe20000010100 */
[----:B------:R-:W-:Y:S01]  /*7390*/  FFMA.FTZ R142, R4, R173, R145 ;  /* 0x000000ad048e7223 */ /* 0x000fe20000010091 */
[----:B------:R-:W-:Y:S01]  /*73a0*/  FADD.FTZ R157, -R157, R148 ;  /* 0x000000949d9d7221 */ /* 0x000fe20000010100 */
[----:B------:R-:W-:Y:S01]  /*73b0*/  FMUL.FTZ R144, R144, R3 ;  /* 0x0000000390907220 */ /* 0x000fe20000410000 */
[----:B-----5:R-:W-:-:S02]  /*73c0*/  HADD2.F32 R161, -RZ, R124.H1_H1 ;  /* 0x3000007cffa17230 */ /* 0x020fc40000004100 */
[----:B------:R-:W-:Y:S01]  /*73d0*/  FMUL.FTZ R159, R142, R3 ;  /* 0x000000038e9f7220 */ /* 0x000fe20000410000 */
[----:B------:R-:W-:Y:S02]  /*73e0*/  HADD2.F32 R142, -RZ, R124.H0_H0 ;  /* 0x2000007cff8e7230 */ /* 0x000fe40000004100 */
[----:B------:R-:W-:Y:S01]  /*73f0*/  FFMA.FTZ R148, R4, R151, R146 ;  /* 0x0000009704947223 */ /* 0x000fe20000010092 */
[--C-:B------:R-:W-:Y:S02]  /*7400*/  HADD2.F32 R146, -RZ, R114.reuse.H0_H0 ;  /* 0x20000072ff927230 */ /* 0x100fe40000004100 */
[----:B------:R-:W-:Y:S01]  /*7410*/  FMUL.FTZ R124, R80, R159 ;  /* 0x0000009f507c7220 */ /* 0x000fe20000410000 */
[----:B------:R-:W-:Y:S02]  /*7420*/  HADD2.F32 R150, -RZ, R114.H1_H1 ;  /* 0x30000072ff967230 */ /* 0x000fe40000004100 */
[----:B------:R-:W-:Y:S01]  /*7430*/  FMUL.FTZ R145, R159, R142 ;  /* 0x0000008e9f917220 */ /* 0x000fe20000410000 */
[----:B------:R-:W-:Y:S01]  /*7440*/  FMUL.FTZ R159, R81, R144 ;  /* 0x00000090519f7220 */ /* 0x000fe20000410000 */
[----:B------:R-:W-:Y:S01]  /*7450*/  FFMA.FTZ R154, R4, R155, R146 ;  /* 0x0000009b049a7223 */ /* 0x000fe20000010092 */
[----:B------:R-:W-:-:S02]  /*7460*/  HADD2.F32 R146, -RZ, R115.H0_H0 ;  /* 0x20000073ff927230 */ /* 0x000fc40000004100 */
[C---:B------:R-:W-:Y:S01]  /*7470*/  FFMA.FTZ R158, R4.reuse, R147, R150 ;  /* 0x00000093049e7223 */ /* 0x040fe20000010096 */
[----:B------:R-:W-:Y:S01]  /*7480*/  HADD2.F32 R150, -RZ, R115.H1_H1 ;  /* 0x30000073ff967230 */ /* 0x000fe20000004100 */
[----:B------:R-:W-:Y:S01]  /*7490*/  F2FP.F16.F32.PACK_AB R124, R159, R124 ;  /* 0x0000007c9f7c723e */ /* 0x000fe200000000ff */
[----:B------:R-:W-:Y:S02]  /*74a0*/  HADD2.F32 R159, -RZ, R113.H0_H0 ;  /* 0x20000071ff9f7230 */ /* 0x000fe40000004100 */
[C---:B------:R-:W-:Y:S01]  /*74b0*/  FFMA.FTZ R160, R4.reuse, R157, R146 ;  /* 0x0000009d04a07223 */ /* 0x040fe20000010092 */
[--C-:B------:R-:W-:Y:S02]  /*74c0*/  HADD2.F32 R146, -RZ, R125.reuse.H0_H0 ;  /* 0x2000007dff927230 */ /* 0x100fe40000004100 */
[C---:B------:R-:W-:Y:S01]  /*74d0*/  FFMA.FTZ R162, R4.reuse, R149, R150 ;  /* 0x0000009504a27223 */ /* 0x040fe20000010096 */
[----:B------:R-:W-:Y:S02]  /*74e0*/  HADD2.F32 R147, -RZ, R125.H1_H1 ;  /* 0x3000007dff937230 */ /* 0x000fe40000004100 */
[----:B------:R-:W-:Y:S01]  /*74f0*/  FFMA.FTZ R142, R4, R143, R159 ;  /* 0x0000008f048e7223 */ /* 0x000fe2000001009f */
[----:B------:R-:W-:-:S02]  /*7500*/  HADD2.F32 R150, -RZ, R127.H0_H0 ;  /* 0x2000007fff967230 */ /* 0x000fc40000004100 */
[-C--:B------:R-:W-:Y:S01]  /*7510*/  FMUL.FTZ R148, R148, R3.reuse ;  /* 0x0000000394947220 */ /* 0x080fe20000410000 */
[--C-:B------:R-:W-:Y:S02]  /*7520*/  HADD2.F32 R156, -RZ, R126.reuse.H0_H0 ;  /* 0x2000007eff9c7230 */ /* 0x100fe40000004100 */
[-C--:B------:R-:W-:Y:S01]  /*7530*/  FMUL.FTZ R125, R142, R3.reuse ;  /* 0x000000038e7d7220 */ /* 0x080fe20000410000 */
[----:B------:R-:W-:Y:S02]  /*7540*/  HADD2.F32 R149, -RZ, R126.H1_H1 ;  /* 0x3000007eff957230 */ /* 0x000fe40000004100 */
[-C--:B------:R-:W-:Y:S01]  /*7550*/  FMUL.FTZ R151, R160, R3.reuse ;  /* 0x00000003a0977220 */ /* 0x080fe20000410000 */
[----:B------:R-:W-:Y:S02]  /*7560*/  HADD2.F32 R127, -RZ, R127.H1_H1 ;  /* 0x3000007fff7f7230 */ /* 0x000fe40000004100 */
        /* <DEDUP_REMOVED lines=16> */
[----:B------:R-:W-:-:S02]  /*7670*/  FMUL.FTZ R144, R144, R161 ;  /* 0x000000a190907220 */ /* 0x000fc40000410000 */
[----:B------:R-:W-:Y:S02]  /*7680*/  F2FP.F16.F32.PACK_AB R126, R158, R143 ;  /* 0x0000008f9e7e723e */ /* 0x000fe400000000ff */
[----:B------:R-:W-:-:S07]  /*7690*/  F2FP.F16.F32.PACK_AB R127, R127, R142 ;  /* 0x0000008e7f7f723e */ /* 0x000fce00000000ff */
.L_x_9967:
        /* <DEDUP_REMOVED lines=16> */
[--C-:B-----5:R-:W-:Y:S02]  /*77a0*/  HADD2.F32 R136, -RZ, R124.reuse.H0_H0 ;  /* 0x2000007cff887230 */ /* 0x120fe40000004100 */
[----:B------:R-:W-:Y:S01]  /*77b0*/  FADD.FTZ R100, -R101, R120 ;  /* 0x0000007865647221 */ /* 0x000fe20000010100 */
[----:B------:R-:W-:-:S02]  /*77c0*/  HADD2.F32 R135, -RZ, R124.H1_H1 ;  /* 0x3000007cff877230 */ /* 0x000fc40000004100 */
[----:B------:R-:W-:Y:S01]  /*77d0*/  FADD.FTZ R102, -R102, R121 ;  /* 0x0000007966667221 */ /* 0x000fe20000010100 */
[--C-:B------:R-:W-:Y:S02]  /*77e0*/  HADD2.F32 R134, -RZ, R125.reuse.H0_H0 ;  /* 0x2000007dff867230 */ /* 0x100fe40000004100 */
[----:B------:R-:W-:Y:S01]  /*77f0*/  FADD.FTZ R120, -R140, R131 ;  /* 0x000000838c787221 */ /* 0x000fe20000010100 */
[----:B------:R-:W-:Y:S02]  /*7800*/  HADD2.F32 R133, -RZ, R125.H1_H1 ;  /* 0x3000007dff857230 */ /* 0x000fe40000004100 */
[----:B------:R-:W-:Y:S01]  /*7810*/  FADD.FTZ R143, -R143, R122 ;  /* 0x0000007a8f8f7221 */ /* 0x000fe20000010100 */
[--C-:B------:R-:W-:Y:S02]  /*7820*/  HADD2.F32 R125, -RZ, R126.reuse.H0_H0 ;  /* 0x2000007eff7d7230 */ /* 0x100fe40000004100 */
[----:B------:R-:W-:Y:S01]  /*7830*/  FADD.FTZ R154, -R154, R129 ;  /* 0x000000819a9a7221 */ /* 0x000fe20000010100 */
        /* <DEDUP_REMOVED lines=8> */
[----:B------:R-:W-:-:S02]  /*78c0*/  HADD2.F32 R103, -RZ, R127.H0_H0 ;  /* 0x2000007fff677230 */ /* 0x000fc40000004100 */
[C---:B------:R-:W-:Y:S01]  /*78d0*/  FFMA.FTZ R101, R4.reuse, R102, R121 ;  /* 0x0000006604657223 */ /* 0x040fe20000010079 */
[----:B------:R-:W-:Y:S02]  /*78e0*/  HADD2.F32 R132, -RZ, R127.H1_H1 ;  /* 0x3000007fff847230 */ /* 0x000fe40000004100 */
[----:B------:R-:W-:Y:S01]  /*78f0*/  FFMA.FTZ R120, R4, R120, R123 ;  /* 0x0000007804787223 */ /* 0x000fe2000001007b */
[--C-:B------:R-:W-:Y:S02]  /*7900*/  HADD2.F32 R121, -RZ, R117.reuse.H0_H0 ;  /* 0x20000075ff797230 */ /* 0x100fe40000004100 */
[-C--:B------:R-:W-:Y:S01]  /*7910*/  FMUL.FTZ R122, R101, R3.reuse ;  /* 0x00000003657a7220 */ /* 0x080fe20000410000 */
[----:B------:R-:W-:Y:S02]  /*7920*/  HADD2.F32 R123, -RZ, R117.H1_H1 ;  /* 0x30000075ff7b7230 */ /* 0x000fe40000004100 */
[----:B------:R-:W-:Y:S01]  /*7930*/  FMUL.FTZ R140, R120, R3 ;  /* 0x00000003788c7220 */ /* 0x000fe20000410000 */
[----:B------:R-:W-:-:S02]  /*7940*/  HADD2.F32 R127, -RZ, R118.H0_H0 ;  /* 0x20000076ff7f7230 */ /* 0x000fc40000004100 */
[C---:B------:R-:W-:Y:S01]  /*7950*/  FFMA.FTZ R102, R4.reuse, R143, R121 ;  /* 0x0000008f04667223 */ /* 0x040fe20000010079 */
[----:B------:R-:W-:Y:S02]  /*7960*/  HADD2.F32 R129, -RZ, R118.H1_H1 ;  /* 0x30000076ff817230 */ /* 0x000fe40000004100 */
[C---:B------:R-:W-:Y:S01]  /*7970*/  FFMA.FTZ R126, R4.reuse, R126, R123 ;  /* 0x0000007e047e7223 */ /* 0x040fe2000001007b */
[----:B------:R-:W-:Y:S02]  /*7980*/  HADD2.F32 R131, -RZ, R119.H0_H0 ;  /* 0x20000077ff837230 */ /* 0x000fe40000004100 */
[----:B------:R-:W-:Y:S01]  /*7990*/  FFMA.FTZ R128, R4, R128, R127 ;  /* 0x0000008004807223 */ /* 0x000fe2000001007f */
[-C--:B------:R-:W-:Y:S01]  /*79a0*/  FMUL.FTZ R121, R100, R3.reuse ;  /* 0x0000000364797220 */ /* 0x080fe20000410000 */
[----:B------:R-:W-:Y:S01]  /*79b0*/  FFMA.FTZ R129, R4, R154, R129 ;  /* 0x0000009a04817223 */ /* 0x000fe20000010081 */
[-C--:B------:R-:W-:Y:S01]  /*79c0*/  FMUL.FTZ R123, R102, R3.reuse ;  /* 0x00000003667b7220 */ /* 0x080fe20000410000 */
[----:B------:R-:W-:Y:S01]  /*79d0*/  FFMA.FTZ R138, R4, R138, R131 ;  /* 0x0000008a048a7223 */ /* 0x000fe20000010083 */
[-C--:B------:R-:W-:Y:S01]  /*79e0*/  FMUL.FTZ R130, R126, R3.reuse ;  /* 0x000000037e827220 */ /* 0x080fe20000410000 */
[-C--:B------:R-:W-:Y:S01]  /*79f0*/  FMUL.FTZ R131, R128, R3.reuse ;  /* 0x0000000380837220 */ /* 0x080fe20000410000 */
[----:B------:R-:W-:Y:S01]  /*7a00*/  F2FP.F16.F32.PACK_AB R100, R101, R100 ;  /* 0x000000646564723e */ /* 0x000fe200000000ff */
[-C--:B------:R-:W-:Y:S01]  /*7a10*/  FMUL.FTZ R137, R129, R3.reuse ;  /* 0x0000000381897220 */ /* 0x080fe20000410000 */
[----:B------:R-:W-:Y:S01]  /*7a20*/  FMUL.FTZ R139, R138, R3 ;  /* 0x000000038a8b7220 */ /* 0x000fe20000410000 */
[----:B------:R-:W-:Y:S01]  /*7a30*/  F2FP.F16.F32.PACK_AB R101, R126, R102 ;  /* 0x000000667e65723e */ /* 0x000fe200000000ff */
        /* <DEDUP_REMOVED lines=23> */
.L_x_9968:
        /* <DEDUP_REMOVED lines=10> */
[----:B-----5:R-:W-:-:S02]  /*7c50*/  HADD2.F32 R120, -RZ, R127.H0_H0 ;  /* 0x2000007fff787230 */ /* 0x020fc40000004100 */
[----:B------:R-:W-:Y:S01]  /*7c60*/  FADD.FTZ R131, -R140, R131 ;  /* 0x000000838c837221 */ /* 0x000fe20000010100 */
[----:B------:R-:W-:Y:S02]  /*7c70*/  HADD2.F32 R132, -RZ, R127.H1_H1 ;  /* 0x3000007fff847230 */ /* 0x000fe40000004100 */
[----:B------:R-:W-:Y:S01]  /*7c80*/  FADD.FTZ R127, -R142, R123 ;  /* 0x0000007b8e7f7221 */ /* 0x000fe20000010100 */
[----:B------:R-:W-:Y:S02]  /*7c90*/  HADD2.F32 R123, -RZ, R119.H1_H1 ;  /* 0x30000077ff7b7230 */ /* 0x000fe40000004100 */
[----:B------:R-:W-:Y:S01]  /*7ca0*/  FADD.FTZ R129, -R136, R129 ;  /* 0x0000008188817221 */ /* 0x000fe20000010100 */
[--C-:B------:R-:W-:Y:S02]  /*7cb0*/  HADD2.F32 R135, -RZ, R124.reuse.H0_H0 ;  /* 0x2000007cff877230 */ /* 0x100fe40000004100 */
[----:B------:R-:W-:Y:S01]  /*7cc0*/  FADD.FTZ R153, -R153, R122 ;  /* 0x0000007a99997221 */ /* 0x000fe20000010100 */
[----:B------:R-:W-:-:S02]  /*7cd0*/  HADD2.F32 R134, -RZ, R124.H1_H1 ;  /* 0x3000007cff867230 */ /* 0x000fc40000004100 */
[----:B------:R-:W-:Y:S01]  /*7ce0*/  FFMA.FTZ R142, R4, R131, R123 ;  /* 0x00000083048e7223 */ /* 0x000fe2000001007b */
[--C-:B------:R-:W-:Y:S02]  /*7cf0*/  HADD2.F32 R124, -RZ, R126.reuse.H0_H0 ;  /* 0x2000007eff7c7230 */ /* 0x100fe40000004100 */
[----:B------:R-:W-:Y:S01]  /*7d00*/  FADD.FTZ R155, -R155, R128 ;  /* 0x000000809b9b7221 */ /* 0x000fe20000010100 */
[----:B------:R-:W-:Y:S02]  /*7d10*/  HADD2.F32 R121, -RZ, R126.H1_H1 ;  /* 0x3000007eff797230 */ /* 0x000fe40000004100 */
[----:B------:R-:W-:Y:S01]  /*7d20*/  FADD.FTZ R157, -R157, R130 ;  /* 0x000000829d9d7221 */ /* 0x000fe20000010100 */
[----:B------:R-:W-:Y:S02]  /*7d30*/  HADD2.F32 R136, -RZ, R118.H0_H0 ;  /* 0x20000076ff887230 */ /* 0x000fe40000004100 */
[----:B------:R-:W-:Y:S01]  /*7d40*/  FMUL.FTZ R142, R142, R3 ;  /* 0x000000038e8e7220 */ /* 0x000fe20000410000 */
[----:B------:R-:W-:-:S02]  /*7d50*/  HADD2.F32 R122, -RZ, R116.H0_H0 ;  /* 0x20000074ff7a7230 */ /* 0x000fc40000004100 */
[----:B------:R-:W-:Y:S02]  /*7d60*/  HADD2.F32 R126, -RZ, R116.H1_H1 ;  /* 0x30000074ff7e7230 */ /* 0x000fe40000004100 */
[C---:B------:R-:W-:Y:S01]  /*7d70*/  FFMA.FTZ R136, R4.reuse, R155, R136 ;  /* 0x0000009b04887223 */ /* 0x040fe20000010088 */
[--C-:B------:R-:W-:Y:S02]  /*7d80*/  HADD2.F32 R123, -RZ, R117.reuse.H0_H0 ;  /* 0x20000075ff7b7230 */ /* 0x100fe40000004100 */
[C---:B------:R-:W-:Y:S01]  /*7d90*/  FFMA.FTZ R122, R4.reuse, R143, R122 ;  /* 0x0000008f047a7223 */ /* 0x040fe2000001007a */
[----:B------:R-:W-:Y:S02]  /*7da0*/  HADD2.F32 R130, -RZ, R117.H1_H1 ;  /* 0x30000075ff827230 */ /* 0x000fe40000004100 */
[C---:B------:R-:W-:Y:S01]  /*7db0*/  FFMA.FTZ R126, R4.reuse, R137, R126 ;  /* 0x00000089047e7223 */ /* 0x040fe2000001007e */
[----:B------:R-:W-:Y:S02]  /*7dc0*/  HADD2.F32 R140, -RZ, R119.H0_H0 ;  /* 0x20000077ff8c7230 */ /* 0x000fe40000004100 */
[----:B------:R-:W-:Y:S01]  /*7dd0*/  FFMA.FTZ R128, R4, R153, R123 ;  /* 0x0000009904807223 */ /* 0x000fe2000001007b */
[----:B------:R-:W-:-:S02]  /*7de0*/  HADD2.F32 R138, -RZ, R118.H1_H1 ;  /* 0x30000076ff8a7230 */ /* 0x000fc40000004100 */
[C---:B------:R-:W-:Y:S01]  /*7df0*/  FFMA.FTZ R130, R4.reuse, R127, R130 ;  /* 0x0000007f04827223 */ /* 0x040fe20000010082 */
[--C-:B------:R-:W-:Y:S02]  /*7e00*/  HADD2.F32 R133, -RZ, R125.reuse.H0_H0 ;  /* 0x2000007dff857230 */ /* 0x100fe40000004100 */
[----:B------:R-:W-:Y:S01]  /*7e10*/  FFMA.FTZ R140, R4, R157, R140 ;  /* 0x0000009d048c7223 */ /* 0x000fe2000001008c */
[----:B------:R-:W-:Y:S01]  /*7e20*/  FMUL.FTZ R131, R136, R3 ;  /* 0x0000000388837220 */ /* 0x000fe20000410000 */
[----:B------:R-:W-:Y:S01]  /*7e30*/  FFMA.FTZ R138, R4, R129, R138 ;  /* 0x00000081048a7223 */ /* 0x000fe2000001008a */
[----:B------:R-:W-:Y:S02]  /*7e40*/  HADD2.F32 R125, -RZ, R125.H1_H1 ;  /* 0x3000007dff7d7230 */ /* 0x000fe40000004100 */
[-C--:B------:R-:W-:Y:S01]  /*7e50*/  FMUL.FTZ R122, R122, R3.reuse ;  /* 0x000000037a7a7220 */ /* 0x080fe20000410000 */
[-C--:B------:R-:W-:Y:S01]  /*7e60*/  FMUL.FTZ R123, R126, R3.reuse ;  /* 0x000000037e7b7220 */ /* 0x080fe20000410000 */
[-C--:B------:R-:W-:Y:S01]  /*7e70*/  FMUL.FTZ R128, R128, R3.reuse ;  /* 0x0000000380807220 */ /* 0x080fe20000410000 */
        /* <DEDUP_REMOVED lines=23> */
.L_x_9969:
[----:B------:R-:W0:Y:S02]  /*7ff0*/  @P1 LDC.64 R124, c[0x0][0x478] ;  /* 0x00011e00ff7c1b82 */ /* 0x000e240000000a00 */
[----:B0-----:R-:W-:-:S04]  /*8000*/  @P1 IMAD.WIDE.U32 R124, R2, 0x10, R124 ;  /* 0x00000010027c1825 */ /* 0x001fc800078e007c */
[----:B------:R-:W-:Y:S01]  /*8010*/  IMAD.WIDE.U32 R2, R2, 0x10, R188 ;  /* 0x0000001002027825 */ /* 0x000fe200078e00bc */
[----:B------:R1:W-:Y:S04]  /*8020*/  @P1 STG.E.128 desc[UR6][R124.64], R100 ;  /* 0x000000647c001986 */ /* 0x0003e8000c101d06 */
[----:B------:R1:W-:Y:S02]  /*8030*/  STG.E.128 desc[UR6][R2.64], R120 ;  /* 0x0000007802007986 */ /* 0x0003e4000c101d06 */
.L_x_9961:
        /* <DEDUP_REMOVED lines=101> */
.L_x_9948:
        /* <DEDUP_REMOVED lines=96> */
.L_x_9947:
[----:B------:R-:W-:Y:S05]  /*8c90*/  BSYNC B0 ;  /* 0x0000000000007941 */ /* 0x000fea0003800000 */
.L_x_9946:
        /* <DEDUP_REMOVED lines=272> */
.L_x_9951:
[----:B------:R-:W-:Y:S01]  /*9da0*/  HFMA2 R205, -RZ, RZ, 0, 5.9604644775390625e-08 ;  /* 0x00000001ffcd7431 */ /* 0x000fe200000001ff */
[----:B------:R-:W-:Y:S01]  /*9db0*/  BSSY B2, `(.L_x_9971) ;  /* 0x0000006000027945 */ /* 0x000fe20003800000 */
[----:B------:R-:W-:Y:S02]  /*9dc0*/  MOV R206, 0x1f ;  /* 0x0000001f00ce7802 */ /* 0x000fe40000000f00 */
[----:B------:R-:W-:-:S07]  /*9dd0*/  MOV R207, 0xffffffff ;  /* 0xffffffff00cf7802 */ /* 0x000fce0000000f00 */
[----:B------:R-:W-:Y:S05]  /*9de0*/  WARPSYNC.COLLECTIVE R207, `(.L_x_9972) ;  /* 0x00000000cf087348 */ /* 0x000fea0003c00000 */
[----:B------:R0:W1:Y:S02]  /*9df0*/  SHFL.BFLY P3, R205, R219, R205, R206 ;  /* 0x0c0000cddbcd7389 */ /* 0x00006400000600ce */
[----:B01----:R-:W-:Y:S05]  /*9e00*/  ENDCOLLECTIVE ;  /* 0x000000000000791b */ /* 0x003fea0003800000 */
.L_x_9972:
[----:B------:R-:W-:Y:S05]  /*9e10*/  BSYNC B2 ;  /* 0x0000000000027941 */ /* 0x000fea0003800000 */
.L_x_9971:
        /* <DEDUP_REMOVED lines=11> */
.L_x_9973:
        /* <DEDUP_REMOVED lines=13> */
.L_x_9974:
        /* <DEDUP_REMOVED lines=13> */
.L_x_9975:
        /* <DEDUP_REMOVED lines=13> */
.L_x_9976:
        /* <DEDUP_REMOVED lines=13> */
.L_x_9977:
        /* <DEDUP_REMOVED lines=10> */
.L_x_9978:
[----:B------:R-:W-:Y:S01]  /*a2b0*/  MOV R219, R204 ;  /* 0x000000cc00db7202 */ /* 0x000fe20000000f00 */
[----:B------:R-:W-:Y:S01]  /*a2c0*/  FADD.FTZ R187, R187, R205 ;  /* 0x000000cdbbbb7221 */ /* 0x000fe20000010000 */
[----:B------:R-:W-:-:S07]  /*a2d0*/  HFMA2 R205, -RZ, RZ, 0, 4.76837158203125e-07 ;  /* 0x00000008ffcd7431 */ /* 0x000fce00000001ff */
[----:B------:R-:W-:Y:S05]  /*a2e0*/  WARPSYNC.COLLECTIVE R207, `(.L_x_9979) ;  /* 0x00000000cf087348 */ /* 0x000fea0003c00000 */
[----:B------:R0:W1:Y:S02]  /*a2f0*/  SHFL.BFLY P3, R205, R219, R205, R206 ;  /* 0x0c0000cddbcd7389 */ /* 0x00006400000600ce */
[----:B01----:R-:W-:Y:S05]  /*a300*/  ENDCOLLECTIVE ;  /* 0x000000000000791b */ /* 0x003fea0003800000 */
.L_x_9979:
[----:B------:R-:W-:Y:S01]  /*a310*/  MOV R219, R187 ;  /* 0x000000bb00db7202 */ /* 0x000fe20000000f00 */
[----:B------:R-:W-:Y:S01]  /*a320*/  FADD.FTZ R204, R204, R205 ;  /* 0x000000cdcccc7221 */ /* 0x000fe20000010000 */
[----:B------:R-:W-:-:S07]  /*a330*/  HFMA2 R205, -RZ, RZ, 0, 9.5367431640625e-07 ;  /* 0x00000010ffcd7431 */ /* 0x000fce00000001ff */
[----:B------:R-:W-:Y:S05]  /*a340*/  WARPSYNC.COLLECTIVE R207, `(.L_x_9980) ;  /* 0x00000000cf087348 */ /* 0x000fea0003c00000 */
[----:B------:R0:W1:Y:S02]  /*a350*/  SHFL.BFLY P3, R205, R219, R205, R206 ;  /* 0x0c0000cddbcd7389 */ /* 0x00006400000600ce */
[----:B01----:R-:W-:Y:S05]  /*a360*/  ENDCOLLECTIVE ;  /* 0x000000000000791b */ /* 0x003fea0003800000 */
.L_x_9980:
[----:B------:R-:W-:Y:S02]  /*a370*/  MOV R219, R204 ;  /* 0x000000cc00db7202 */ /* 0x000fe40000000f00 */
[----:B------:R-:W-:Y:S01]  /*a380*/  MOV R124, R205 ;  /* 0x000000cd007c7202 */ /* 0x000fe20000000f00 */
[----:B------:R-:W-:-:S07]  /*a390*/  HFMA2 R205, -RZ, RZ, 0, 9.5367431640625e-07 ;  /* 0x00000010ffcd7431 */ /* 0x000fce00000001ff */
[----:B------:R-:W-:Y:S05]  /*a3a0*/  WARPSYNC.COLLECTIVE R207, `(.L_x_9981) ;  /* 0x00000000cf087348 */ /* 0x000fea0003c00000 */
[----:B------:R0:W1:Y:S02]  /*a3b0*/  SHFL.BFLY P3, R205, R219, R205, R206 ;  /* 0x0c0000cddbcd7389 */ /* 0x00006400000600ce */
[----:B01----:R-:W-:Y:S05]  /*a3c0*/  ENDCOLLECTIVE ;  /* 0x000000000000791b */ /* 0x003fea0003800000 */
.L_x_9981:
[----:B------:R-:W-:Y:S01]  /*a3d0*/  MOV R125, R205 ;  /* 0x000000cd007d7202 */ /* 0x000fe20000000f00 */
[----:B------:R-:W-:Y:S06]  /*a3e0*/  BRA `(.L_x_9982) ;  /* 0xffffff9400307947 */ /* 0x000fec000383ffff */
.L_x_9983:
        /* <DEDUP_REMOVED lines=9> */
.L_x_20051:


//--------------------- .text._ZN10layer_norm13ln_bwd_kernelINS_13Kernel_traitsIf6__halfS2_S2_fjLj1024ELj1ELj4ELj1ELj16ENS_18Kernel_traits_baseILj1024EfS2_S2_S2_fjLj128EEEEELb0ELb1ELb1ELb0EEEvNS_9BwdParamsE --------------------------
	.section	.text._ZN10layer_norm13ln_bwd_kernelINS_13Kernel_traitsIf6__halfS2_S2_fjLj1024ELj1ELj4ELj1ELj16ENS_18Kernel_traits_baseILj1024EfS2_S2_S2_fjLj128EEEEELb0ELb1ELb1ELb0EEEvNS_9BwdParamsE,"ax",@progbits
	.align	128
        .global         _ZN10layer_norm13ln_bwd_kernelINS_13Kernel_traitsIf6__halfS2_S2_fjLj1024ELj1ELj4ELj1ELj16ENS_18Kernel_traits_baseILj1024EfS2_S2_S2_fjLj128EEEEELb0ELb1ELb1ELb0EEEvNS_9BwdParamsE
        .type           _ZN10layer_norm13ln_bwd_kernelINS_13Kernel_traitsIf6__halfS2_S2_fjLj1024ELj1ELj4ELj1ELj16ENS_18Kernel_traits_baseILj1024EfS2_S2_S2_fjLj128EEEEELb0ELb1ELb1ELb0EEEvNS_9BwdParamsE,@function
        .size           _ZN10layer_norm13ln_bwd_kernelINS_13Kernel_traitsIf6__halfS2_S2_fjLj1024ELj1ELj4ELj1ELj16ENS_18Kernel_traits_baseILj1024EfS2_S2_S2_fjLj128EEEEELb0ELb1ELb1ELb0EEEvNS_9BwdParamsE,(.L_x_20052 - _ZN10layer_norm13ln_bwd_kernelINS_13Kernel_traitsIf6__halfS2_S2_fjLj1024ELj1ELj4ELj1ELj16ENS_18Kernel_traits_baseILj1024EfS2_S2_S2_fjLj128EEEEELb0ELb1ELb1ELb0EEEvNS_9BwdParamsE)
        .other          _ZN10layer_norm13ln_bwd_kernelINS_13Kernel_traitsIf6__halfS2_S2_fjLj1024ELj1ELj4ELj1ELj16ENS_18Kernel_traits_baseILj1024EfS2_S2_S2_fjLj128EEEEELb0ELb1ELb1ELb0EEEvNS_9BwdParamsE,@"STO_CUDA_ENTRY STV_DEFAULT"
_ZN10layer_norm13ln_bwd_kernelINS_13Kernel_traitsIf6__halfS2_S2_fjLj1024ELj1ELj4ELj1ELj16ENS_18Kernel_traits_baseILj1024EfS2_S2_S2_fjLj128EEEEELb0ELb1ELb1ELb0EEEvNS_9BwdParamsE:
.text._ZN10layer_norm13ln_bwd_kernelINS_13Kernel_traitsIf6__halfS2_S2_fjLj1024ELj1ELj4ELj1ELj16ENS_18Kernel_traits_baseILj1024EfS2_S2_S2_fjLj128EEEEELb0ELb1ELb1ELb0EEEvNS_9BwdParamsE:
        /* <DEDUP_REMOVED lines=120> */
[----:B------:R-:W-:Y:S04]  /*0780*/  @P0 STL.64 [R1+0x40], R76 ;  /* 0x0000404c01000387 */ /* 0x000fe80000100a00 */
[----:B------:R-:W-:Y:S01]  /*0790*/  @P0 STL.64 [R1+0x48], R78 ;  /* 0x0000484e01000387 */ /* 0x000fe20000100a00 */
[----:B------:R-:W-:-:S03]  /*07a0*/  ISETP.GE.AND P0, PT, R6, UR5, PT ;  /* 0x0000000506007c0c */ /* 0x000fc6000bf06270 */
[----:B------:R0:W-:Y:S01]  /*07b0*/  @P1 STL.64 [R1+0x30], R72 ;  /* 0x0000304801001387 */ /* 0x0001e20000100a00 */
[----:B-1----:R-:W-:-:S03]  /*07c0*/  CS2R R60, SRZ ;  /* 0x00000000003c7805 */ /* 0x002fc6000001ff00 */
[----:B------:R1:W-:Y:S01]  /*07d0*/  @P1 STL.64 [R1+0x38], R74 ;  /* 0x0000384a01001387 */ /* 0x0003e20000100a00 */
[----:B---3--:R-:W-:Y:S02]  /*07e0*/  CS2R R62, SRZ ;  /* 0x00000000003e7805 */ /* 0x008fe4000001ff00 */
[----:B--2---:R-:W-:Y:S01]  /*07f0*/  CS2R R64, SRZ ;  /* 0x0000000000407805 */ /* 0x004fe2000001ff00 */
[----:B------:R2:W-:Y:S01]  /*0800*/  @P1 STL.64 [R1+0x20], R68 ;  /* 0x0000204401001387 */ /* 0x0005e20000100a00 */
[----:B----4-:R-:W-:-:S03]  /*0810*/  CS2R R66, SRZ ;  /* 0x0000000000427805 */ /* 0x010fc6000001ff00 */
[----:B------:R3:W-:Y:S01]  /*0820*/  @P1 STL.64 [R1+0x28], R70 ;  /* 0x0000284601001387 */ /* 0x0007e20000100a00 */
[----:B0-----:R-:W-:Y:S02]  /*0830*/  CS2R R72, SRZ ;  /* 0x0000000000487805 */ /* 0x001fe4000001ff00 */
[----:B-1----:R-:W-:Y:S02]  /*0840*/  CS2R R74, SRZ ;  /* 0x00000000004a7805 */ /* 0x002fe4000001ff00 */
[----:B--2---:R-:W-:Y:S02]  /*0850*/  CS2R R68, SRZ ;  /* 0x0000000000447805 */ /* 0x004fe4000001ff00 */
[----:B---3--:R-:W-:Y:S01]  /*0860*/  CS2R R70, SRZ ;  /* 0x0000000000467805 */ /* 0x008fe2000001ff00 */
        /* <DEDUP_REMOVED lines=49> */
.L_x_10088:
[----:B------:R-:W0:Y:S08]  /*0b80*/  LDC.64 R2, c[0x0][0x3f8] ;  /* 0x0000fe00ff027b82 */ /* 0x000e300000000a00 */
[----:B------:R-:W1:Y:S01]  /*0b90*/  LDC.64 R180, c[0x0][0x3f0] ;  /* 0x0000fc00ffb47b82 */ /* 0x000e620000000a00 */
[----:B0-----:R-:W-:-:S05]  /*0ba0*/  IMAD.WIDE R2, R6, 0x4, R2 ;  /* 0x0000000406027825 */ /* 0x001fca00078e0202 */
[----:B------:R0:W2:Y:S01]  /*0bb0*/  LDG.E R5, desc[UR6][R2.64] ;  /* 0x0000000602057981 */ /* 0x0000a2000c1e1900 */
[----:B-1----:R-:W-:-:S05]  /*0bc0*/  IMAD.WIDE R180, R6, 0x4, R180 ;  /* 0x0000000406b47825 */ /* 0x002fca00078e02b4 */
[----:B-----5:R1:W5:Y:S01]  /*0bd0*/  LDG.E R241, desc[UR6][R180.64] ;  /* 0x00000006b4f17981 */ /* 0x020362000c1e1900 */
[----:B0-----:R-:W0:Y:S02]  /*0be0*/  LDC.64 R2, c[0x0][0x3c8] ;  /* 0x0000f200ff027b82 */ /* 0x001e240000000a00 */
[----:B0-----:R-:W-:-:S05]  /*0bf0*/  IMAD.WIDE R2, R6, 0x4, R2 ;  /* 0x0000000406027825 */ /* 0x001fca00078e0202 */
[----:B------:R1:W5:Y:S01]  /*0c00*/  LDG.E R4, desc[UR6][R2.64] ;  /* 0x0000000602047981 */ /* 0x000362000c1e1900 */
[----:B------:R-:W-:Y:S01]  /*0c10*/  BSSY.RECONVERGENT B1, `(.L_x_9986) ;  /* 0x00001b0000017945 */ /* 0x000fe20003800200 */
[----:B------:R-:W-:Y:S01]  /*0c20*/  HFMA2 R12, -RZ, RZ, 0, 0 ;  /* 0x00000000ff0c7431 */ /* 0x000fe200000001ff */
[----:B------:R-:W-:Y:S02]  /*0c30*/  MOV R11, RZ ;  /* 0x000000ff000b7202 */ /* 0x000fe40000000f00 */
[----:B--2---:R-:W-:-:S13]  /*0c40*/  ISETP.GE.AND P1, PT, R5, 0x1, PT ;  /* 0x000000010500780c */ /* 0x004fda0003f26270 */
[----:B-1----:R-:W-:Y:S05]  /*0c50*/  @!P1 BRA `(.L_x_9987) ;  /* 0x0000001800349947 */ /* 0x002fea0003800000 */
        /* <DEDUP_REMOVED lines=18> */
[----:B------:R-:W-:Y:S02]  /*0d80*/  MOV R12, RZ ;  /* 0x000000ff000c7202 */ /* 0x000fe40000000f00 */
[----:B-1----:R-:W-:-:S04]  /*0d90*/  LOP3.LUT R239, R242, 0x1f, RZ, 0xc0, !PT ;  /* 0x0000001ff2ef7812 */ /* 0x002fc800078ec0ff */
[-C--:B------:R-:W-:Y:S02]  /*0da0*/  LEA.HI.SX32 R240, R11, R239.reuse, 0x1d ;  /* 0x000000ef0bf07211 */ /* 0x080fe400078feaff */
[----:B------:R-:W-:Y:S02]  /*0db0*/  LEA.HI.SX32 R188, R2, R239, 0x1d ;  /* 0x000000ef02bc7211 */ /* 0x000fe400078feaff */
[----:B------:R-:W-:Y:S02]  /*0dc0*/  MOV R11, RZ ;  /* 0x000000ff000b7202 */ /* 0x000fe40000000f00 */
        /* <DEDUP_REMOVED lines=13> */
[----:B------:R-:W4:Y:S04]  /*0ea0*/  LDL R182, [R1+0x4c] ;  /* 0x00004c0001b67983 */ /* 0x000f280000100800 */
        /* <DEDUP_REMOVED lines=15> */
[--C-:B------:R-:W-:Y:S02]  /*0fa0*/  HADD2.F32 R22, -RZ, R10.reuse.H0_H0 ;  /* 0x2000000aff167230 */ /* 0x100fe40000004100 */
[----:B------:R-:W-:Y:S02]  /*0fb0*/  HADD2.F32 R20, -RZ, R10.H1_H1 ;  /* 0x3000000aff147230 */ /* 0x000fe40000004100 */
[----:B------:R-:W-:Y:S01]  /*0fc0*/  FADD.FTZ R8, -R3, R8 ;  /* 0x0000000803087221 */ /* 0x000fe20000010100 */
[----:B------:R-:W-:Y:S02]  /*0fd0*/  HADD2.F32 R10, -RZ, R11.H0_H0 ;  /* 0x2000000bff0a7230 */ /* 0x000fe40000004100 */
[----:B-----5:R-:W-:Y:S01]  /*0fe0*/  FMUL.FTZ R0, R4, R0 ;  /* 0x0000000004007220 */ /* 0x020fe20000410000 */
[----:B---3--:R-:W-:Y:S02]  /*0ff0*/  HADD2.F32 R9, -RZ, R12.H0_H0 ;  /* 0x2000000cff097230 */ /* 0x008fe40000004100 */
[----:B0-----:R-:W-:-:S02]  /*1000*/  HADD2.F32 R17, -RZ, R14.H0_H0 ;  /* 0x2000000eff117230 */ /* 0x001fc40000004100 */
[----:B------:R-:W-:Y:S02]  /*1010*/  HADD2.F32 R19, -RZ, R14.H1_H1 ;  /* 0x3000000eff137230 */ /* 0x000fe40000004100 */
[C---:B------:R-:W-:Y:S01]  /*1020*/  FADD.FTZ R14, -R3.reuse, R18 ;  /* 0x00000012030e7221 */ /* 0x040fe20000010100 */
[--C-:B------:R-:W-:Y:S02]  /*1030*/  HADD2.F32 R21, -RZ, R13.reuse.H0_H0 ;  /* 0x2000000dff157230 */ /* 0x100fe40000004100 */
[C---:B------:R-:W-:Y:S01]  /*1040*/  FADD.FTZ R18, -R3.reuse, R20 ;  /* 0x0000001403127221 */ /* 0x040fe20000010100 */
[----:B------:R-:W-:Y:S02]  /*1050*/  HADD2.F32 R23, -RZ, R12.H1_H1 ;  /* 0x3000000cff177230 */ /* 0x000fe40000004100 */
[----:B------:R-:W-:Y:S01]  /*1060*/  FADD.FTZ R20, -R3, R10 ;  /* 0x0000000a03147221 */ /* 0x000fe20000010100 */
[----:B------:R-:W-:Y:S01]  /*1070*/  FADD.FTZ R92, R92, R9 ;  /* 0x000000095c5c7221 */ /* 0x000fe20000010000 */
[-C--:B------:R-:W-:Y:S01]  /*1080*/  FFMA.FTZ R60, R0, R9.reuse, R60 ;  /* 0x00000009003c7223 */ /* 0x080fe2000001003c */
[C---:B------:R-:W-:Y:S01]  /*1090*/  FMUL.FTZ R8, R4.reuse, R8 ;  /* 0x0000000804087220 */ /* 0x040fe20000410000 */
[----:B------:R-:W-:Y:S01]  /*10a0*/  FMUL.FTZ R10, R4, R14 ;  /* 0x0000000e040a7220 */ /* 0x000fe20000410000 */
[----:B------:R-:W-:Y:S01]  /*10b0*/  FMUL.FTZ R9, R252, R9 ;  /* 0x00000009fc097220 */ /* 0x000fe20000410000 */
[----:B------:R-:W-:-:S02]  /*10c0*/  HADD2.F32 R16, -RZ, R13.H1_H1 ;  /* 0x3000000dff107230 */ /* 0x000fc40000004100 */
[----:B------:R-:W-:Y:S01]  /*10d0*/  FADD.FTZ R13, -R3, R180 ;  /* 0x000000b4030d7221 */ /* 0x000fe20000010100 */
[----:B------:R-:W-:Y:S01]  /*10e0*/  FADD.FTZ R94, R94, R21 ;  /* 0x000000155e5e7221 */ /* 0x000fe20000010000 */
[-C--:B------:R-:W-:Y:S01]  /*10f0*/  FFMA.FTZ R62, R8, R21.reuse, R62 ;  /* 0x00000015083e7223 */ /* 0x080fe2000001003e */
[----:B------:R-:W-:Y:S01]  /*1100*/  FMUL.FTZ R14, R187, R21 ;  /* 0x00000015bb0e7220 */ /* 0x000fe20000410000 */
[----:B------:R-:W-:Y:S01]  /*1110*/  FADD.FTZ R93, R93, R23 ;  /* 0x000000175d5d7221 */ /* 0x000fe20000010000 */
[-C--:B------:R-:W-:Y:S01]  /*1120*/  FFMA.FTZ R61, R10, R23.reuse, R61 ;  /* 0x000000170a3d7223 */ /* 0x080fe2000001003d */
[----:B----4-:R-:W-:Y:S01]  /*1130*/  FMUL.FTZ R237, R243, R23 ;  /* 0x00000017f3ed7220 */ /* 0x010fe20000410000 */
[----:B------:R-:W-:Y:S01]  /*1140*/  FADD.FTZ R21, RZ, R9 ;  /* 0x00000009ff157221 */ /* 0x000fe20000010000 */
[----:B------:R-:W-:Y:S02]  /*1150*/  HADD2.F32 R181, -RZ, R11.H1_H1 ;  /* 0x3000000bffb57230 */ /* 0x000fe40000004100 */
[----:B------:R-:W-:Y:S01]  /*1160*/  FFMA.FTZ R23, R0, R9, RZ ;  /* 0x0000000900177223 */ /* 0x000fe200000100ff */
[----:B------:R-:W-:-:S02]  /*1170*/  HADD2.F32 R12, -RZ, R15.H0_H0 ;  /* 0x2000000fff0c7230 */ /* 0x000fc40000004100 */
[----:B------:R-:W-:Y:S01]  /*1180*/  FMUL.FTZ R13, R4, R13 ;  /* 0x0000000d040d7220 */ /* 0x000fe20000410000 */
[----:B------:R-:W-:Y:S02]  /*1190*/  HADD2.F32 R11, -RZ, R15.H1_H1 ;  /* 0x3000000fff0b7230 */ /* 0x000fe40000004100 */
[----:B------:R-:W-:Y:S01]  /*11a0*/  FADD.FTZ R15, -R3, R22 ;  /* 0x00000016030f7221 */ /* 0x000fe20000010100 */
[----:B------:R-:W-:Y:S01]  /*11b0*/  FADD.FTZ R21, R21, R237 ;  /* 0x000000ed15157221 */ /* 0x000fe20000010000 */
[----:B------:R-:W-:Y:S01]  /*11c0*/  FFMA.FTZ R23, R10, R237, R23 ;  /* 0x000000ed0a177223 */ /* 0x000fe20000010017 */
[----:B------:R-:W-:Y:S01]  /*11d0*/  FADD.FTZ R95, R95, R16 ;  /* 0x000000105f5f7221 */ /* 0x000fe20000010000 */
[----:B------:R-:W-:Y:S01]  /*11e0*/  FMUL.FTZ R15, R4, R15 ;  /* 0x0000000f040f7220 */ /* 0x000fe20000410000 */
[-C--:B------:R-:W-:Y:S01]  /*11f0*/  FFMA.FTZ R63, R13, R16.reuse, R63 ;  /* 0x000000100d3f7223 */ /* 0x080fe2000001003f */
[----:B------:R-:W-:Y:S01]  /*1200*/  FMUL.FTZ R16, R186, R16 ;  /* 0x00000010ba107220 */ /* 0x000fe20000410000 */
        /* <DEDUP_REMOVED lines=28> */
.L_x_9989:
[----:B------:R-:W-:Y:S05]  /*13d0*/  BSYNC.RECONVERGENT B2 ;  /* 0x0000000000027941 */ /* 0x000fea0003800200 */
.L_x_9988:
        /* <DEDUP_REMOVED lines=19> */
[----:B--2---:R-:W-:Y:S02]  /*1510*/  HADD2.F32 R200, -RZ, R183.H0_H0 ;  /* 0x200000b7ffc87230 */ /* 0x004fe40000004100 */
[----:B------:R-:W-:Y:S02]  /*1520*/  HADD2.F32 R199, -RZ, R182.H0_H0 ;  /* 0x200000b6ffc77230 */ /* 0x000fe40000004100 */
[----:B0-----:R-:W-:Y:S02]  /*1530*/  HADD2.F32 R190, -RZ, R180.H0_H0 ;  /* 0x200000b4ffbe7230 */ /* 0x001fe40000004100 */
[--C-:B---3--:R-:W-:Y:S02]  /*1540*/  HADD2.F32 R192, -RZ, R184.reuse.H0_H0 ;  /* 0x200000b8ffc07230 */ /* 0x108fe40000004100 */
[----:B------:R-:W-:Y:S02]  /*1550*/  HADD2.F32 R194, -RZ, R184.H1_H1 ;  /* 0x300000b8ffc27230 */ /* 0x000fe40000004100 */
[----:B------:R-:W-:Y:S01]  /*1560*/  FADD.FTZ R184, -R3, R200 ;  /* 0x000000c803b87221 */ /* 0x000fe20000010100 */
[----:B------:R-:W-:Y:S01]  /*1570*/  HADD2.F32 R193, -RZ, R180.H1_H1 ;  /* 0x300000b4ffc17230 */ /* 0x000fe20000004100 */
[----:B------:R-:W2:Y:S01]  /*1580*/  LDL R200, [R1+0x30] ;  /* 0x0000300001c87983 */ /* 0x000ea20000100800 */
[----:B------:R-:W-:-:S02]  /*1590*/  HADD2.F32 R191, -RZ, R181.H0_H0 ;  /* 0x200000b5ffbf7230 */ /* 0x000fc40000004100 */
[----:B------:R-:W-:Y:S02]  /*15a0*/  HADD2.F32 R195, -RZ, R181.H1_H1 ;  /* 0x300000b5ffc37230 */ /* 0x000fe40000004100 */
[--C-:B------:R-:W-:Y:S02]  /*15b0*/  HADD2.F32 R181, -RZ, R187.reuse.H0_H0 ;  /* 0x200000bbffb57230 */ /* 0x100fe40000004100 */
[----:B------:R-:W-:Y:S02]  /*15c0*/  HADD2.F32 R180, -RZ, R187.H1_H1 ;  /* 0x300000bbffb47230 */ /* 0x000fe40000004100 */
[C---:B------:R-:W-:Y:S02]  /*15d0*/  FADD.FTZ R187, -R3.reuse, R199 ;  /* 0x000000c703bb7221 */ /* 0x040fe40000010100 */
[----:B------:R-:W3:Y:S01]  /*15e0*/  LDL R199, [R1+0x34] ;  /* 0x0000340001c77983 */ /* 0x000ee20000100800 */
[C---:B------:R-:W-:Y:S01]  /*15f0*/  FADD.FTZ R190, -R3.reuse, R190 ;  /* 0x000000be03be7221 */ /* 0x040fe20000010100 */
[----:B------:R-:W-:-:S03]  /*1600*/  FADD.FTZ R197, -R3, R193 ;  /* 0x000000c103c57221 */ /* 0x000fc60000010100 */
[----:B-----5:R-:W-:Y:S01]  /*1610*/  FMUL.FTZ R190, R4, R190 ;  /* 0x000000be04be7220 */ /* 0x020fe20000410000 */
[C---:B------:R-:W-:Y:S01]  /*1620*/  FADD.FTZ R193, -R3.reuse, R191 ;  /* 0x000000bf03c17221 */ /* 0x040fe20000010100 */
[----:B------:R-:W-:Y:S01]  /*1630*/  FADD.FTZ R100, R100, R192 ;  /* 0x000000c064647221 */ /* 0x000fe20000010000 */
[----:B------:R-:W-:Y:S01]  /*1640*/  FMUL.FTZ R191, R4, R197 ;  /* 0x000000c504bf7220 */ /* 0x000fe20000410000 */
[----:B------:R-:W-:Y:S01]  /*1650*/  FFMA.FTZ R68, R190, R192, R68 ;  /* 0x000000c0be447223 */ /* 0x000fe20000010044 */
[--C-:B------:R-:W-:Y:S02]  /*1660*/  HADD2.F32 R196, -RZ, R185.reuse.H0_H0 ;  /* 0x200000b9ffc47230 */ /* 0x100fe40000004100 */
[----:B------:R-:W-:Y:S01]  /*1670*/  FADD.FTZ R195, -R3, R195 ;  /* 0x000000c303c37221 */ /* 0x000fe20000010100 */
[----:B------:R-:W-:Y:S01]  /*1680*/  FADD.FTZ R101, R101, R194 ;  /* 0x000000c265657221 */ /* 0x000fe20000010000 */
[----:B------:R-:W-:Y:S01]  /*1690*/  FMUL.FTZ R193, R4, R193 ;  /* 0x000000c104c17220 */ /* 0x000fe20000410000 */
[----:B------:R-:W-:Y:S01]  /*16a0*/  FFMA.FTZ R69, R191, R194, R69 ;  /* 0x000000c2bf457223 */ /* 0x000fe20000010045 */
[----:B------:R-:W-:-:S02]  /*16b0*/  HADD2.F32 R198, -RZ, R185.H1_H1 ;  /* 0x300000b9ffc67230 */ /* 0x000fc40000004100 */
[----:B------:R-:W-:Y:S01]  /*16c0*/  FADD.FTZ R102, R102, R196 ;  /* 0x000000c466667221 */ /* 0x000fe20000010000 */
[----:B------:R-:W-:Y:S01]  /*16d0*/  FMUL.FTZ R195, R4, R195 ;  /* 0x000000c304c37220 */ /* 0x000fe20000410000 */
[-C--:B------:R-:W-:Y:S01]  /*16e0*/  FFMA.FTZ R70, R193, R196.reuse, R70 ;  /* 0x000000c4c1467223 */ /* 0x080fe20000010046 */
[----:B------:R-:W-:Y:S01]  /*16f0*/  FMUL.FTZ R196, R202, R196 ;  /* 0x000000c4cac47220 */ /* 0x000fe20000410000 */
[----:B------:R-:W-:Y:S02]  /*1700*/  HADD2.F32 R182, -RZ, R182.H1_H1 ;  /* 0x300000b6ffb67230 */ /* 0x000fe40000004100 */
[----:B------:R-:W-:Y:S01]  /*1710*/  FADD.FTZ R103, R103, R198 ;  /* 0x000000c667677221 */ /* 0x000fe20000010000 */
[----:B------:R-:W-:Y:S02]  /*1720*/  HADD2.F32 R185, -RZ, R186.H0_H0 ;  /* 0x200000baffb97230 */ /* 0x000fe40000004100 */
[-C--:B------:R-:W-:Y:S01]  /*1730*/  FFMA.FTZ R71, R195, R198.reuse, R71 ;  /* 0x000000c6c3477223 */ /* 0x080fe20000010047 */
[----:B------:R-:W-:Y:S01]  /*1740*/  FMUL.FTZ R198, R203, R198 ;  /* 0x000000c6cbc67220 */ /* 0x000fe20000410000 */
[----:B------:R-:W-:-:S02]  /*1750*/  HADD2.F32 R201, -RZ, R183.H1_H1 ;  /* 0x300000b7ffc97230 */ /* 0x000fc40000004100 */
[C---:B------:R-:W-:Y:S01]  /*1760*/  FMUL.FTZ R197, R4.reuse, R187 ;  /* 0x000000bb04c57220 */ /* 0x040fe20000410000 */
[----:B------:R-:W-:Y:S02]  /*1770*/  HADD2.F32 R183, -RZ, R186.H1_H1 ;  /* 0x300000baffb77230 */ /* 0x000fe40000004100 */
[C---:B------:R-:W-:Y:S01]  /*1780*/  FADD.FTZ R186, -R3.reuse, R182 ;  /* 0x000000b603ba7221 */ /* 0x040fe20000010100 */
[----:B------:R-:W-:Y:S02]  /*1790*/  FADD.FTZ R182, -R3, R201 ;  /* 0x000000c903b67221 */ /* 0x000fe40000010100 */
[----:B----4-:R-:W-:Y:S01]  /*17a0*/  FMUL.FTZ R201, R205, R183 ;  /* 0x000000b7cdc97220 */ /* 0x010fe20000410000 */
[----:B------:R-:W-:Y:S01]  /*17b0*/  FMUL.FTZ R202, R4, R184 ;  /* 0x000000b804ca7220 */ /* 0x000fe20000410000 */
[----:B------:R-:W-:Y:S01]  /*17c0*/  FMUL.FTZ R203, R252, R181 ;  /* 0x000000b5fccb7220 */ /* 0x000fe20000410000 */
[----:B------:R-:W-:Y:S01]  /*17d0*/  FMUL.FTZ R205, R243, R180 ;  /* 0x000000b4f3cd7220 */ /* 0x000fe20000410000 */
[----:B------:R-:W-:Y:S01]  /*17e0*/  FADD.FTZ R104, R104, R185 ;  /* 0x000000b968687221 */ /* 0x000fe20000010000 */
[----:B------:R-:W-:Y:S01]  /*17f0*/  FFMA.FTZ R72, R197, R185, R72 ;  /* 0x000000b9c5487223 */ /* 0x000fe20000010048 */
[----:B------:R-:W-:Y:S01]  /*1800*/  FADD.FTZ R105, R105, R183 ;  /* 0x000000b769697221 */ /* 0x000fe20000010000 */
[----:B------:R-:W-:Y:S01]  /*1810*/  FADD.FTZ R106, R106, R181 ;  /* 0x000000b56a6a7221 */ /* 0x000fe20000010000 */
[----:B------:R-:W-:Y:S01]  /*1820*/  FFMA.FTZ R74, R202, R181, R74 ;  /* 0x000000b5ca4a7223 */ /* 0x000fe2000001004a */
[----:B------:R-:W-:Y:S01]  /*1830*/  FADD.FTZ R107, R107, R180 ;  /* 0x000000b46b6b7221 */ /* 0x000fe20000010000 */
[----:B------:R-:W-:-:S02]  /*1840*/  IADD3 R188, PT, PT, R188, 0x20, RZ ;  /* 0x00000020bcbc7810 */ /* 0x000fc40007ffe0ff */
[----:B------:R-:W-:Y:S01]  /*1850*/  IADD3 R2, PT, PT, R2, 0x20, RZ ;  /* 0x0000002002027810 */ /* 0x000fe20007ffe0ff */
[----:B--2---:R-:W-:-:S04]  /*1860*/  FMUL.FTZ R192, R200, R192 ;  /* 0x000000c0c8c07220 */ /* 0x004fc80000410000 */
[----:B------:R-:W-:Y:S01]  /*1870*/  FADD.FTZ R12, R12, R192 ;  /* 0x000000c00c0c7221 */ /* 0x000fe20000010000 */
[----:B------:R-:W-:Y:S01]  /*1880*/  FFMA.FTZ R11, R190, R192, R11 ;  /* 0x000000c0be0b7223 */ /* 0x000fe2000001000b */
[----:B---3--:R-:W-:-:S04]  /*1890*/  FMUL.FTZ R194, R199, R194 ;  /* 0x000000c2c7c27220 */ /* 0x008fc80000410000 */
[----:B------:R-:W-:Y:S01]  /*18a0*/  FADD.FTZ R12, R12, R194 ;  /* 0x000000c20c0c7221 */ /* 0x000fe20000010000 */
[----:B------:R-:W-:-:S03]  /*18b0*/  FFMA.FTZ R11, R191, R194, R11 ;  /* 0x000000c2bf0b7223 */ /* 0x000fc6000001000b */
[----:B------:R-:W-:Y:S01]  /*18c0*/  FADD.FTZ R12, R12, R196 ;  /* 0x000000c40c0c7221 */ /* 0x000fe20000010000 */
[----:B------:R-:W-:Y:S01]  /*18d0*/  FFMA.FTZ R11, R193, R196, R11 ;  /* 0x000000c4c10b7223 */ /* 0x000fe2000001000b */
[----:B------:R-:W-:Y:S02]  /*18e0*/  FMUL.FTZ R199, R204, R185 ;  /* 0x000000b9ccc77220 */ /* 0x000fe40000410000 */
[----:B------:R-:W-:Y:S01]  /*18f0*/  FADD.FTZ R12, R12, R198 ;  /* 0x000000c60c0c7221 */ /* 0x000fe20000010000 */
[----:B------:R-:W-:Y:S01]  /*1900*/  FFMA.FTZ R11, R195, R198, R11 ;  /* 0x000000c6c30b7223 */ /* 0x000fe2000001000b */
[----:B------:R-:W-:Y:S02]  /*1910*/  FMUL.FTZ R200, R4, R186 ;  /* 0x000000ba04c87220 */ /* 0x000fe40000410000 */
        /* <DEDUP_REMOVED lines=8> */
[----:B------:R-:W-:Y:S01]  /*19a0*/  FFMA.FTZ R75, R204, R180, R75 ;  /* 0x000000b4cc4b7223 */ /* 0x000fe2000001004b */
[----:B------:R-:W-:Y:S01]  /*19b0*/  FADD.FTZ R12, R12, R205 ;  /* 0x000000cd0c0c7221 */ /* 0x000fe20000010000 */
[----:B------:R-:W-:-:S07]  /*19c0*/  FFMA.FTZ R11, R204, R205, R11 ;  /* 0x000000cdcc0b7223 */ /* 0x000fce000001000b */
.L_x_9991:
[----:B------:R-:W-:Y:S05]  /*19d0*/  BSYNC.RECONVERGENT B2 ;  /* 0x0000000000027941 */ /* 0x000fea0003800200 */
.L_x_9990:
[----:B------:R-:W-:Y:S04]  /*19e0*/  BSSY.RECONVERGENT B2, `(.L_x_9992) ;  /* 0x000005f000027945 */ /* 0x000fe80003800200 */
[----:B------:R-:W-:Y:S05]  /*19f0*/  @!P3 BRA `(.L_x_9993) ;  /* 0x000000040074b947 */ /* 0x000fea0003800000 */
[----:B------:R-:W0:Y:S01]  /*1a00*/  LDC.64 R180, c[0x0][0x3a8] ;  /* 0x0000ea00ffb47b82 */ /* 0x000e220000000a00 */
[----:B------:R-:W2:Y:S04]  /*1a10*/  LDL R218, [R1+0x18] ;  /* 0x0000180001da7983 */ /* 0x000ea80000100800 */
[----:B------:R-:W3:Y:S03]  /*1a20*/  LDL R219, [R1+0x1c] ;  /* 0x00001c0001db7983 */ /* 0x000ee60000100800 */
[----:B------:R-:W1:Y:S01]  /*1a30*/  LDC.64 R184, c[0x0][0x428] ;  /* 0x00010a00ffb87b82 */ /* 0x000e620000000a00 */
[----:B------:R-:W4:Y:S04]  /*1a40*/  LDL R220, [R1] ;  /* 0x0000000001dc7983 */ /* 0x000f280000100800 */
        /* <DEDUP_REMOVED lines=88> */
.L_x_9993:
[----:B------:R-:W-:Y:S05]  /*1fd0*/  BSYNC.RECONVERGENT B2 ;  /* 0x0000000000027941 */ /* 0x000fea0003800200 */
.L_x_9992:
        /* <DEDUP_REMOVED lines=14> */
[--C-:B0-----:R-:W-:Y:S02]  /*20c0*/  HADD2.F32 R188, -RZ, R181.reuse.H0_H0 ;  /* 0x200000b5ffbc7230 */ /* 0x101fe40000004100 */
        /* <DEDUP_REMOVED lines=9> */
[C---:B------:R-:W-:Y:S01]  /*2160*/  FADD.FTZ R183, -R3.reuse, R180 ;  /* 0x000000b403b77221 */ /* 0x040fe20000010100 */
[----:B------:R-:W-:Y:S01]  /*2170*/  FADD.FTZ R180, -R3, R189 ;  /* 0x000000bd03b47221 */ /* 0x000fe20000010100 */
[----:B---3--:R-:W-:-:S02]  /*2180*/  HADD2.F32 R223, -RZ, R184.H0_H0 ;  /* 0x200000b8ffdf7230 */ /* 0x008fc40000004100 */
[C---:B-----5:R-:W-:Y:S01]  /*2190*/  FMUL.FTZ R189, R4.reuse, R181 ;  /* 0x000000b504bd7220 */ /* 0x060fe20000410000 */
[----:B------:R-:W-:Y:S02]  /*21a0*/  HADD2.F32 R225, -RZ, R184.H1_H1 ;  /* 0x300000b8ffe17230 */ /* 0x000fe40000004100 */
[----:B------:R-:W-:Y:S01]  /*21b0*/  FMUL.FTZ R222, R4, R222 ;  /* 0x000000de04de7220 */ /* 0x000fe20000410000 */
[--C-:B------:R-:W-:Y:S02]  /*21c0*/  HADD2.F32 R227, -RZ, R185.reuse.H0_H0 ;  /* 0x200000b9ffe37230 */ /* 0x100fe40000004100 */
[----:B------:R-:W-:Y:S01]  /*21d0*/  FADD.FTZ R112, R112, R223 ;  /* 0x000000df70707221 */ /* 0x000fe20000010000 */
[-C--:B------:R-:W-:Y:S01]  /*21e0*/  FFMA.FTZ R84, R189, R223.reuse, R84 ;  /* 0x000000dfbd547223 */ /* 0x080fe20000010054 */
[----:B------:R-:W-:Y:S01]  /*21f0*/  FMUL.FTZ R223, R248, R223 ;  /* 0x000000dff8df7220 */ /* 0x000fe20000410000 */
[----:B------:R-:W-:Y:S01]  /*2200*/  FADD.FTZ R113, R113, R225 ;  /* 0x000000e171717221 */ /* 0x000fe20000010000 */
[----:B------:R-:W-:Y:S01]  /*2210*/  FMUL.FTZ R224, R4, R224 ;  /* 0x000000e004e07220 */ /* 0x000fe20000410000 */
        /* <DEDUP_REMOVED lines=8> */
[----:B------:R-:W-:Y:S01]  /*22a0*/  FADD.FTZ R12, R12, R225 ;  /* 0x000000e10c0c7221 */ /* 0x000fe20000010000 */
[----:B------:R-:W-:Y:S01]  /*22b0*/  FFMA.FTZ R11, R222, R225, R11 ;  /* 0x000000e1de0b7223 */ /* 0x000fe2000001000b */
[----:B------:R-:W-:Y:S01]  /*22c0*/  FADD.FTZ R2, -R3, R2 ;  /* 0x0000000203027221 */ /* 0x000fe20000010100 */
[--C-:B------:R-:W-:Y:S02]  /*22d0*/  HADD2.F32 R184, -RZ, R186.reuse.H0_H0 ;  /* 0x200000baffb87230 */ /* 0x100fe40000004100 */
[----:B------:R-:W-:Y:S01]  /*22e0*/  FMUL.FTZ R226, R4, R188 ;  /* 0x000000bc04e27220 */ /* 0x000fe20000410000 */
        /* <DEDUP_REMOVED lines=36> */
.L_x_9987:
        /* <DEDUP_REMOVED lines=30> */
.L_x_9994:
[----:B------:R-:W-:Y:S05]  /*2710*/  BSYNC.RECONVERGENT B1 ;  /* 0x0000000000017941 */ /* 0x000fea0003800200 */
.L_x_9986:
        /* <DEDUP_REMOVED lines=21> */
.L_x_10114:
        /* <DEDUP_REMOVED lines=21> */
.L_x_9999:
[----:B------:R-:W-:Y:S05]  /*29c0*/  BSYNC.RECONVERGENT B2 ;  /* 0x0000000000027941 */ /* 0x000fea0003800200 */
.L_x_9998:
        /* <DEDUP_REMOVED lines=13> */
[----:B-----5:R-:W-:Y:S02]  /*2aa0*/  HADD2.F32 R183, -RZ, R80.H0_H0 ;  /* 0x20000050ffb77230 */ /* 0x020fe40000004100 */
[----:B------:R-:W-:-:S04]  /*2ab0*/  FADD.FTZ R182, R9, -R182 ;  /* 0x800000b609b67221 */ /* 0x000fc80000010000 */
[----:B------:R-:W-:-:S05]  /*2ac0*/  FMUL.FTZ R182, R4, R182 ;  /* 0x000000b604b67220 */ /* 0x000fca0000410000 */
[----:B------:R-:W-:-:S05]  /*2ad0*/  FSEL R182, R182, RZ, P0 ;  /* 0x000000ffb6b67208 */ /* 0x000fca0000000000 */
[----:B------:R-:W-:-:S04]  /*2ae0*/  FMUL.FTZ R182, R182, UR12 ;  /* 0x0000000cb6b67c20 */ /* 0x000fc80008410000 */
[----:B------:R-:W-:Y:S01]  /*2af0*/  FFMA.FTZ R120, R182, R183, R120 ;  /* 0x000000b7b6787223 */ /* 0x000fe20000010078 */
[----:B------:R-:W-:-:S05]  /*2b00*/  FMUL.FTZ R182, R28, R182 ;  /* 0x000000b61cb67220 */ /* 0x000fca0000410000 */
[----:B------:R-:W-:-:S04]  /*2b10*/  F2FP.F16.F32.PACK_AB R182, RZ, R182 ;  /* 0x000000b6ffb6723e */ /* 0x000fc800000000ff */
[----:B------:R-:W-:-:S07]  /*2b20*/  PRMT R168, R182, 0x7610, R168 ;  /* 0x00007610b6a87816 */ /* 0x000fce00000000a8 */
.L_x_10004:
[----:B------:R-:W-:Y:S05]  /*2b30*/  BSYNC.RECONVERGENT B3 ;  /* 0x0000000000037941 */ /* 0x000fea0003800200 */
.L_x_10003:
[----:B------:R-:W-:Y:S04]  /*2b40*/  BSSY.RECONVERGENT B3, `(.L_x_10005) ;  /* 0x000000d000037945 */ /* 0x000fe80003800200 */
[----:B------:R-:W-:Y:S05]  /*2b50*/  @!P2 BRA `(.L_x_10006) ;  /* 0x00000000002ca947 */ /* 0x000fea0003800000 */
[----:B------:R-:W-:Y:S01]  /*2b60*/  FFMA.FTZ R182, R10, R181, R180 ;  /* 0x000000b50ab67223 */ /* 0x000fe200000100b4 */
[----:B------:R-:W-:Y:S01]  /*2b70*/  ISETP.GT.AND P0, PT, R5, RZ, PT ;  /* 0x000000ff0500720c */ /* 0x000fe20003f04270 */
[----:B-----5:R-:W-:Y:S02]  /*2b80*/  HADD2.F32 R183, -RZ, R80.H1_H1 ;  /* 0x30000050ffb77230 */ /* 0x020fe40000004100 */
        /* <DEDUP_REMOVED lines=8> */
.L_x_10006:
[----:B------:R-:W-:Y:S05]  /*2c10*/  BSYNC.RECONVERGENT B3 ;  /* 0x0000000000037941 */ /* 0x000fea0003800200 */
.L_x_10005:
        /* <DEDUP_REMOVED lines=13> */
.L_x_10008:
[----:B------:R-:W-:Y:S05]  /*2cf0*/  BSYNC.RECONVERGENT B3 ;  /* 0x0000000000037941 */ /* 0x000fea0003800200 */
.L_x_10007:
        /* <DEDUP_REMOVED lines=13> */
.L_x_10010:
[----:B------:R-:W-:Y:S05]  /*2dd0*/  BSYNC.RECONVERGENT B3 ;  /* 0x0000000000037941 */ /* 0x000fea0003800200 */
.L_x_10009:
        /* <DEDUP_REMOVED lines=13> */
.L_x_10012:
[----:B------:R-:W-:Y:S05]  /*2eb0*/  BSYNC.RECONVERGENT B3 ;  /* 0x0000000000037941 */ /* 0x000fea0003800200 */
.L_x_10011:
        /* <DEDUP_REMOVED lines=13> */
.L_x_10014:
[----:B------:R-:W-:Y:S05]  /*2f90*/  BSYNC.RECONVERGENT B3 ;  /* 0x0000000000037941 */ /* 0x000fea0003800200 */
.L_x_10013:
        /* <DEDUP_REMOVED lines=13> */
.L_x_10016:
[----:B------:R-:W-:Y:S05]  /*3070*/  BSYNC.RECONVERGENT B3 ;  /* 0x0000000000037941 */ /* 0x000fea0003800200 */
.L_x_10015:
        /* <DEDUP_REMOVED lines=11> */
[----:B------:R-:W-:Y:S01]  /*3130*/  PRMT R171, R171, 0x5410, R182 ;  /* 0x00005410abab7816 */ /* 0x000fe200000000b6 */
[----:B------:R-:W-:Y:S06]  /*3140*/  BRA `(.L_x_10017) ;  /* 0x0000001000687947 */ /* 0x000fec0003800000 */
.L_x_10002:
[----:B------:R-:W0:Y:S01]  /*3150*/  @P2 LDC R76, c[0x0][0x40c] ;  /* 0x00010300ff4c2b82 */ /* 0x000e220000000800 */
[----:B------:R-:W-:Y:S01]  /*3160*/  FFMA.FTZ R77, R15, R181, R180 ;  /* 0x000000b50f4d7223 */ /* 0x000fe200000100b4 */
[----:B------:R-:W-:Y:S01]  /*3170*/  ISETP.GT.AND P0, PT, R5, RZ, PT ;  /* 0x000000ff0500720c */ /* 0x000fe20003f04270 */
[----:B-----5:R-:W-:Y:S02]  /*3180*/  @P2 HADD2.F32 R79, -RZ, R82.H1_H1 ;  /* 0x30000052ff4f2230 */ /* 0x020fe40000004100 */
[----:B------:R-:W-:Y:S01]  /*3190*/  FADD.FTZ R77, R17, -R77 ;  /* 0x8000004d114d7221 */ /* 0x000fe20000010000 */
[----:B------:R-:W-:Y:S02]  /*31a0*/  @P2 HADD2.F32 R182, -RZ, R81.H1_H1 ;  /* 0x30000051ffb62230 */ /* 0x000fe40000004100 */
[----:B------:R-:W-:Y:S02]  /*31b0*/  @P2 HADD2.F32 R183, -RZ, R80.H1_H1 ;  /* 0x30000050ffb72230 */ /* 0x000fe40000004100 */
[----:B------:R-:W-:-:S05]  /*31c0*/  FMUL.FTZ R77, R4, R77 ;  /* 0x0000004d044d7220 */ /* 0x000fca0000410000 */
[----:B------:R-:W-:Y:S01]  /*31d0*/  FSEL R78, R77, RZ, P0 ;  /* 0x000000ff4d4e7208 */ /* 0x000fe20000000000 */
[----:B------:R-:W-:-:S04]  /*31e0*/  @P2 HADD2.F32 R77, -RZ, R82.H0_H0 ;  /* 0x20000052ff4d2230 */ /* 0x000fc80000004100 */
[----:B0-----:R-:W-:-:S04]  /*31f0*/  @P2 FMUL.FTZ R76, R76, R78 ;  /* 0x0000004e4c4c2220 */ /* 0x001fc80000410000 */
[-C--:B------:R-:W-:Y:S01]  /*3200*/  @P2 FFMA.FTZ R124, R77, R76.reuse, R124 ;  /* 0x0000004c4d7c2223 */ /* 0x080fe2000001007c */
[----:B------:R-:W-:Y:S01]  /*3210*/  @P2 FMUL.FTZ R76, R32, R76 ;  /* 0x0000004c204c2220 */ /* 0x000fe20000410000 */
[----:B------:R-:W0:Y:S04]  /*3220*/  @P2 LDC R77, c[0x0][0x40c] ;  /* 0x00010300ff4d2b82 */ /* 0x000e280000000800 */
[----:B------:R-:W-:-:S04]  /*3230*/  @P2 F2FP.F16.F32.PACK_AB R76, RZ, R76 ;  /* 0x0000004cff4c223e */ /* 0x000fc800000000ff */
[----:B------:R-:W-:Y:S01]  /*3240*/  @P2 PRMT R170, R76, 0x7610, R170 ;  /* 0x000076104caa2816 */ /* 0x000fe200000000aa */
[----:B------:R-:W-:-:S04]  /*3250*/  FFMA.FTZ R76, R18, R181, R180 ;  /* 0x000000b5124c7223 */ /* 0x000fc800000100b4 */
[----:B------:R-:W-:-:S04]  /*3260*/  FADD.FTZ R76, R19, -R76 ;  /* 0x8000004c134c7221 */ /* 0x000fc80000010000 */
[----:B------:R-:W-:-:S05]  /*3270*/  FMUL.FTZ R76, R4, R76 ;  /* 0x0000004c044c7220 */ /* 0x000fca0000410000 */
[----:B------:R-:W-:-:S04]  /*3280*/  FSEL R76, R76, RZ, P0 ;  /* 0x000000ff4c4c7208 */ /* 0x000fc80000000000 */
[----:B------:R-:W-:Y:S01]  /*3290*/  F2FP.F16.F32.PACK_AB R78, R76, R78 ;  /* 0x0000004e4c4e723e */ /* 0x000fe200000000ff */
[----:B0-----:R-:W-:Y:S02]  /*32a0*/  @P2 FMUL.FTZ R77, R77, R76 ;  /* 0x0000004c4d4d2220 */ /* 0x001fe40000410000 */
[----:B------:R-:W0:Y:S02]  /*32b0*/  @P2 LDC R76, c[0x0][0x40c] ;  /* 0x00010300ff4c2b82 */ /* 0x000e240000000800 */
[-C--:B------:R-:W-:Y:S01]  /*32c0*/  @P2 FFMA.FTZ R125, R79, R77.reuse, R125 ;  /* 0x0000004d4f7d2223 */ /* 0x080fe2000001007d */
[----:B------:R-:W-:-:S05]  /*32d0*/  @P2 FMUL.FTZ R77, R33, R77 ;  /* 0x0000004d214d2220 */ /* 0x000fca0000410000 */
[----:B------:R-:W-:-:S04]  /*32e0*/  @P2 F2FP.F16.F32.PACK_AB R77, RZ, R77 ;  /* 0x0000004dff4d223e */ /* 0x000fc800000000ff */
[----:B------:R-:W-:Y:S01]  /*32f0*/  @P2 PRMT R170, R170, 0x5410, R77 ;  /* 0x00005410aaaa2816 */ /* 0x000fe2000000004d */
[----:B------:R-:W-:-:S04]  /*3300*/  FFMA.FTZ R77, R8, R181, R180 ;  /* 0x000000b5084d7223 */ /* 0x000fc800000100b4 */
[----:B------:R-:W-:-:S04]  /*3310*/  FADD.FTZ R77, R14, -R77 ;  /* 0x8000004d0e4d7221 */ /* 0x000fc80000010000 */
[----:B------:R-:W-:-:S05]  /*3320*/  FMUL.FTZ R77, R4, R77 ;  /* 0x0000004d044d7220 */ /* 0x000fca0000410000 */
[----:B------:R-:W-:Y:S01]  /*3330*/  FSEL R79, R77, RZ, P0 ;  /* 0x000000ff4d4f7208 */ /* 0x000fe20000000000 */
[----:B------:R-:W-:-:S04]  /*3340*/  @P2 HADD2.F32 R77, -RZ, R81.H0_H0 ;  /* 0x20000051ff4d2230 */ /* 0x000fc80000004100 */
[----:B0-----:R-:W-:-:S04]  /*3350*/  @P2 FMUL.FTZ R76, R76, R79 ;  /* 0x0000004f4c4c2220 */ /* 0x001fc80000410000 */
[-C--:B------:R-:W-:Y:S01]  /*3360*/  @P2 FFMA.FTZ R122, R77, R76.reuse, R122 ;  /* 0x0000004c4d7a2223 */ /* 0x080fe2000001007a */
[----:B------:R-:W-:Y:S01]  /*3370*/  @P2 FMUL.FTZ R76, R30, R76 ;  /* 0x0000004c1e4c2220 */ /* 0x000fe20000410000 */
[----:B------:R-:W-:-:S04]  /*3380*/  FFMA.FTZ R77, R13, R181, R180 ;  /* 0x000000b50d4d7223 */ /* 0x000fc800000100b4 */
[----:B------:R-:W-:Y:S01]  /*3390*/  @P2 F2FP.F16.F32.PACK_AB R76, RZ, R76 ;  /* 0x0000004cff4c223e */ /* 0x000fe200000000ff */
[----:B------:R-:W-:-:S03]  /*33a0*/  FADD.FTZ R77, R16, -R77 ;  /* 0x8000004d104d7221 */ /* 0x000fc60000010000 */
[----:B------:R-:W-:Y:S01]  /*33b0*/  @P2 PRMT R169, R76, 0x7610, R169 ;  /* 0x000076104ca92816 */ /* 0x000fe200000000a9 */
[----:B------:R-:W-:Y:S01]  /*33c0*/  FMUL.FTZ R77, R4, R77 ;  /* 0x0000004d044d7220 */ /* 0x000fe20000410000 */
[----:B------:R-:W0:Y:S04]  /*33d0*/  @P2 LDC R76, c[0x0][0x40c] ;  /* 0x00010300ff4c2b82 */ /* 0x000e280000000800 */
[----:B------:R-:W-:-:S05]  /*33e0*/  FSEL R77, R77, RZ, P0 ;  /* 0x000000ff4d4d7208 */ /* 0x000fca0000000000 */
[----:B0-----:R-:W-:Y:S01]  /*33f0*/  @P2 FMUL.FTZ R76, R76, R77 ;  /* 0x0000004d4c4c2220 */ /* 0x001fe20000410000 */
[----:B------:R-:W-:Y:S02]  /*3400*/  F2FP.F16.F32.PACK_AB R77, R77, R79 ;  /* 0x0000004f4d4d723e */ /* 0x000fe400000000ff */
[----:B------:R-:W0:Y:S01]  /*3410*/  @P2 LDC R79, c[0x0][0x40c] ;  /* 0x00010300ff4f2b82 */ /* 0x000e220000000800 */
[-C--:B------:R-:W-:Y:S01]  /*3420*/  @P2 FFMA.FTZ R123, R182, R76.reuse, R123 ;  /* 0x0000004cb67b2223 */ /* 0x080fe2000001007b */
[----:B------:R-:W-:Y:S01]  /*3430*/  @P2 FMUL.FTZ R76, R31, R76 ;  /* 0x0000004c1f4c2220 */ /* 0x000fe20000410000 */
[----:B------:R-:W-:-:S04]  /*3440*/  @P2 HADD2.F32 R182, -RZ, R80.H0_H0 ;  /* 0x20000050ffb62230 */ /* 0x000fc80000004100 */
[----:B------:R-:W-:-:S04]  /*3450*/  @P2 F2FP.F16.F32.PACK_AB R76, RZ, R76 ;  /* 0x0000004cff4c223e */ /* 0x000fc800000000ff */
        /* <DEDUP_REMOVED lines=16> */
[----:B0-----:R-:W-:Y:S01]  /*3560*/  @P2 FMUL.FTZ R182, R182, R79 ;  /* 0x0000004fb6b62220 */ /* 0x001fe20000410000 */
[----:B------:R-:W-:-:S03]  /*3570*/  FFMA.FTZ R79, R20, R181, R180 ;  /* 0x000000b5144f7223 */ /* 0x000fc600000100b4 */
[-C--:B------:R-:W-:Y:S01]  /*3580*/  @P2 FFMA.FTZ R121, R183, R182.reuse, R121 ;  /* 0x000000b6b7792223 */ /* 0x080fe20000010079 */
[----:B------:R-:W-:Y:S01]  /*3590*/  @P2 FMUL.FTZ R182, R29, R182 ;  /* 0x000000b61db62220 */ /* 0x000fe20000410000 */
[----:B------:R-:W-:Y:S01]  /*35a0*/  FADD.FTZ R79, R21, -R79 ;  /* 0x8000004f154f7221 */ /* 0x000fe20000010000 */
[----:B------:R-:W-:-:S03]  /*35b0*/  @P2 HADD2.F32 R183, -RZ, R83.H0_H0 ;  /* 0x20000053ffb72230 */ /* 0x000fc60000004100 */
[----:B------:R-:W-:Y:S01]  /*35c0*/  @P2 F2FP.F16.F32.PACK_AB R182, RZ, R182 ;  /* 0x000000b6ffb6223e */ /* 0x000fe200000000ff */
[----:B------:R-:W-:-:S03]  /*35d0*/  FMUL.FTZ R79, R4, R79 ;  /* 0x0000004f044f7220 */ /* 0x000fc60000410000 */
[----:B------:R-:W-:Y:S02]  /*35e0*/  @P2 PRMT R168, R168, 0x5410, R182 ;  /* 0x00005410a8a82816 */ /* 0x000fe400000000b6 */
[----:B------:R-:W0:Y:S01]  /*35f0*/  @P2 LDC R182, c[0x0][0x40c] ;  /* 0x00010300ffb62b82 */ /* 0x000e220000000800 */
[----:B------:R-:W-:-:S05]  /*3600*/  FSEL R79, R79, RZ, P0 ;  /* 0x000000ff4f4f7208 */ /* 0x000fca0000000000 */
[----:B0-----:R-:W-:-:S04]  /*3610*/  @P2 FMUL.FTZ R182, R182, R79 ;  /* 0x0000004fb6b62220 */ /* 0x001fc80000410000 */
[-C--:B------:R-:W-:Y:S01]  /*3620*/  @P2 FFMA.FTZ R126, R183, R182.reuse, R126 ;  /* 0x000000b6b77e2223 */ /* 0x080fe2000001007e */
[----:B------:R-:W-:-:S05]  /*3630*/  @P2 FMUL.FTZ R182, R34, R182 ;  /* 0x000000b622b62220 */ /* 0x000fca0000410000 */
[----:B------:R-:W-:-:S04]  /*3640*/  @P2 F2FP.F16.F32.PACK_AB R182, RZ, R182 ;  /* 0x000000b6ffb6223e */ /* 0x000fc800000000ff */
[----:B------:R-:W-:Y:S01]  /*3650*/  @P2 PRMT R171, R182, 0x7610, R171 ;  /* 0x00007610b6ab2816 */ /* 0x000fe200000000ab */
[----:B------:R-:W-:-:S04]  /*3660*/  FFMA.FTZ R182, R22, R181, R180 ;  /* 0x000000b516b67223 */ /* 0x000fc800000100b4 */
[----:B------:R-:W-:-:S04]  /*3670*/  FADD.FTZ R182, R23, -R182 ;  /* 0x800000b617b67221 */ /* 0x000fc80000010000 */
[----:B------:R-:W-:-:S05]  /*3680*/  FMUL.FTZ R182, R4, R182 ;  /* 0x000000b604b67220 */ /* 0x000fca0000410000 */
[----:B------:R-:W-:-:S04]  /*3690*/  FSEL R182, R182, RZ, P0 ;  /* 0x000000ffb6b67208 */ /* 0x000fc80000000000 */
[----:B------:R-:W-:Y:S01]  /*36a0*/  F2FP.F16.F32.PACK_AB R79, R182, R79 ;  /* 0x0000004fb64f723e */ /* 0x000fe200000000ff */
[----:B------:R-:W-:Y:S06]  /*36b0*/  @!P2 BRA `(.L_x_10017) ;  /* 0x0000000c000ca947 */ /* 0x000fec0003800000 */
[----:B------:R-:W-:Y:S02]  /*36c0*/  HADD2.F32 R183, -RZ, R83.H1_H1 ;  /* 0x30000053ffb77230 */ /* 0x000fe40000004100 */
[----:B------:R-:W-:-:S04]  /*36d0*/  FMUL.FTZ R182, R182, UR12 ;  /* 0x0000000cb6b67c20 */ /* 0x000fc80008410000 */
[-C--:B------:R-:W-:Y:S01]  /*36e0*/  FFMA.FTZ R127, R183, R182.reuse, R127 ;  /* 0x000000b6b77f7223 */ /* 0x080fe2000001007f */
[----:B------:R-:W-:-:S05]  /*36f0*/  FMUL.FTZ R182, R35, R182 ;  /* 0x000000b623b67220 */ /* 0x000fca0000410000 */
[----:B------:R-:W-:-:S04]  /*3700*/  F2FP.F16.F32.PACK_AB R182, RZ, R182 ;  /* 0x000000b6ffb6723e */ /* 0x000fc800000000ff */
[----:B------:R-:W-:Y:S01]  /*3710*/  PRMT R171, R171, 0x5410, R182 ;  /* 0x00005410abab7816 */ /* 0x000fe200000000b6 */
[----:B------:R-:W-:Y:S06]  /*3720*/  BRA `(.L_x_10017) ;  /* 0x0000000800f07947 */ /* 0x000fec0003800000 */
.L_x_10001:
[----:B0-----:R-:W-:Y:S02]  /*3730*/  MOV R2, UR14 ;  /* 0x0000000e00027c02 */ /* 0x001fe40008000f00 */
[----:B------:R-:W-:Y:S02]  /*3740*/  MOV R3, UR15 ;  /* 0x0000000f00037c02 */ /* 0x000fe40008000f00 */
[----:B------:R-:W-:-:S04]  /*3750*/  ISETP.NE.U32.AND P0, PT, R2, RZ, PT ;  /* 0x000000ff0200720c */ /* 0x000fc80003f05070 */
[----:B------:R-:W-:-:S13]  /*3760*/  ISETP.NE.AND.EX P0, PT, R3, RZ, PT, P0 ;  /* 0x000000ff0300720c */ /* 0x000fda0003f05300 */
[----:B------:R-:W-:Y:S05]  /*3770*/  @P0 BRA `(.L_x_10018) ;  /* 0x0000000400680947 */ /* 0x000fea0003800000 */
[----:B------:R-:W-:Y:S01]  /*3780*/  ISETP.GT.AND P0, PT, R5, RZ, PT ;  /* 0x000000ff0500720c */ /* 0x000fe20003f04270 */
[----:B------:R-:W-:-:S12]  /*3790*/  HADD2.F32 R182, -RZ, R152.H0_H0 ;  /* 0x20000098ffb67230 */ /* 0x000fd80000004100 */
[----:B------:R-:W-:-:S04]  /*37a0*/  @P0 FFMA.FTZ R183, R0, R181, R180 ;  /* 0x000000b500b70223 */ /* 0x000fc800000100b4 */
[----:B------:R-:W-:-:S04]  /*37b0*/  @P0 FADD.FTZ R183, R9, -R183 ;  /* 0x800000b709b70221 */ /* 0x000fc80000010000 */
[----:B------:R-:W-:Y:S02]  /*37c0*/  @P0 FFMA.FTZ R182, R4, R183, R182 ;  /* 0x000000b704b60223 */ /* 0x000fe400000100b6 */
[----:B------:R-:W0:Y:S02]  /*37d0*/  @P2 LDC R183, c[0x0][0x40c] ;  /* 0x00010300ffb72b82 */ /* 0x000e240000000800 */
[----:B0-----:R-:W-:Y:S01]  /*37e0*/  @P2 FMUL.FTZ R183, R182, R183 ;  /* 0x000000b7b6b72220 */ /* 0x001fe20000410000 */
[----:B-----5:R-:W-:-:S05]  /*37f0*/  @P2 HADD2.F32 R182, -RZ, R80.H0_H0 ;  /* 0x20000050ffb62230 */ /* 0x020fca0000004100 */
[-C--:B------:R-:W-:Y:S01]  /*3800*/  @P2 FFMA.FTZ R120, R182, R183.reuse, R120 ;  /* 0x000000b7b6782223 */ /* 0x080fe20000010078 */
[----:B------:R-:W-:Y:S01]  /*3810*/  @P2 FMUL.FTZ R182, R28, R183 ;  /* 0x000000b71cb62220 */ /* 0x000fe20000410000 */
[----:B------:R-:W-:-:S04]  /*3820*/  @P0 FFMA.FTZ R183, R10, R181, R180 ;  /* 0x000000b50ab70223 */ /* 0x000fc800000100b4 */
[----:B------:R-:W-:Y:S01]  /*3830*/  @P2 F2FP.F16.F32.PACK_AB R182, RZ, R182 ;  /* 0x000000b6ffb6223e */ /* 0x000fe200000000ff */
[----:B------:R-:W-:-:S03]  /*3840*/  @P0 FADD.FTZ R183, R237, -R183 ;  /* 0x800000b7edb70221 */ /* 0x000fc60000010000 */
[----:B------:R-:W-:Y:S01]  /*3850*/  @P2 PRMT R168, R182, 0x7610, R168 ;  /* 0x00007610b6a82816 */ /* 0x000fe200000000a8 */
[----:B------:R-:W-:-:S05]  /*3860*/  HADD2.F32 R182, -RZ, R152.H1_H1 ;  /* 0x30000098ffb67230 */ /* 0x000fca0000004100 */
[----:B------:R-:W-:Y:S02]  /*3870*/  @P0 FFMA.FTZ R182, R4, R183, R182 ;  /* 0x000000b704b60223 */ /* 0x000fe400000100b6 */
[----:B------:R-:W0:Y:S02]  /*3880*/  @P2 LDC R183, c[0x0][0x40c] ;  /* 0x00010300ffb72b82 */ /* 0x000e240000000800 */
[----:B0-----:R-:W-:Y:S01]  /*3890*/  @P2 FMUL.FTZ R183, R182, R183 ;  /* 0x000000b7b6b72220 */ /* 0x001fe20000410000 */
[----:B------:R-:W-:-:S05]  /*38a0*/  @P2 HADD2.F32 R182, -RZ, R80.H1_H1 ;  /* 0x30000050ffb62230 */ /* 0x000fca0000004100 */
[-C--:B------:R-:W-:Y:S01]  /*38b0*/  @P2 FFMA.FTZ R121, R182, R183.reuse, R121 ;  /* 0x000000b7b6792223 */ /* 0x080fe20000010079 */
[----:B------:R-:W-:Y:S01]  /*38c0*/  @P2 FMUL.FTZ R182, R29, R183 ;  /* 0x000000b71db62220 */ /* 0x000fe20000410000 */
[----:B------:R-:W-:-:S04]  /*38d0*/  @P0 FFMA.FTZ R183, R8, R181, R180 ;  /* 0x000000b508b70223 */ /* 0x000fc800000100b4 */
[----:B------:R-:W-:Y:S01]  /*38e0*/  @P2 F2FP.F16.F32.PACK_AB R182, RZ, R182 ;  /* 0x000000b6ffb6223e */ /* 0x000fe200000000ff */
[----:B------:R-:W-:-:S03]  /*38f0*/  @P0 FADD.FTZ R183, R14, -R183 ;  /* 0x800000b70eb70221 */ /* 0x000fc60000010000 */
[----:B------:R-:W-:Y:S01]  /*3900*/  @P2 PRMT R168, R168, 0x5410, R182 ;  /* 0x00005410a8a82816 */ /* 0x000fe200000000b6 */
[----:B------:R-:W-:-:S05]  /*3910*/  HADD2.F32 R182, -RZ, R153.H0_H0 ;  /* 0x20000099ffb67230 */ /* 0x000fca0000004100 */
[----:B------:R-:W-:Y:S02]  /*3920*/  @P0 FFMA.FTZ R182, R4, R183, R182 ;  /* 0x000000b704b60223 */ /* 0x000fe400000100b6 */
[----:B------:R-:W0:Y:S02]  /*3930*/  @P2 LDC R183, c[0x0][0x40c] ;  /* 0x00010300ffb72b82 */ /* 0x000e240000000800 */
[----:B0-----:R-:W-:Y:S01]  /*3940*/  @P2 FMUL.FTZ R183, R182, R183 ;  /* 0x000000b7b6b72220 */ /* 0x001fe20000410000 */
[----:B------:R-:W-:-:S05]  /*3950*/  @P2 HADD2.F32 R182, -RZ, R81.H0_H0 ;  /* 0x20000051ffb62230 */ /* 0x000fca0000004100 */
        /* <DEDUP_REMOVED lines=45> */
[----:B------:R-:W-:-:S05]  /*3c30*/  @P2 FMUL.FTZ R182, R34, R183 ;  /* 0x000000b722b62220 */ /* 0x000fca0000410000 */
[----:B------:R-:W-:-:S04]  /*3c40*/  @P2 F2FP.F16.F32.PACK_AB R182, RZ, R182 ;  /* 0x000000b6ffb6223e */ /* 0x000fc800000000ff */
[----:B------:R-:W-:Y:S01]  /*3c50*/  @P2 PRMT R171, R182, 0x7610, R171 ;  /* 0x00007610b6ab2816 */ /* 0x000fe200000000ab */
[----:B------:R-:W-:Y:S06]  /*3c60*/  @!P2 BRA `(.L_x_10017) ;  /* 0x0000000400a0a947 */ /* 0x000fec0003800000 */
[----:B------:R-:W-:Y:S01]  /*3c70*/  @P0 FFMA.FTZ R182, R22, R181, R180 ;  /* 0x000000b516b60223 */ /* 0x000fe200000100b4 */
[----:B------:R-:W-:-:S03]  /*3c80*/  HADD2.F32 R183, -RZ, R155.H1_H1 ;  /* 0x3000009bffb77230 */ /* 0x000fc60000004100 */
[----:B------:R-:W-:-:S04]  /*3c90*/  @P0 FADD.FTZ R182, R23, -R182 ;  /* 0x800000b617b60221 */ /* 0x000fc80000010000 */
[----:B------:R-:W-:Y:S01]  /*3ca0*/  @P0 FFMA.FTZ R183, R4, R182, R183 ;  /* 0x000000b604b70223 */ /* 0x000fe200000100b7 */
[----:B------:R-:W-:-:S03]  /*3cb0*/  HADD2.F32 R182, -RZ, R83.H1_H1 ;  /* 0x30000053ffb67230 */ /* 0x000fc60000004100 */
[----:B------:R-:W-:-:S04]  /*3cc0*/  FMUL.FTZ R183, R183, UR12 ;  /* 0x0000000cb7b77c20 */ /* 0x000fc80008410000 */
[-C--:B------:R-:W-:Y:S01]  /*3cd0*/  FFMA.FTZ R127, R182, R183.reuse, R127 ;  /* 0x000000b7b67f7223 */ /* 0x080fe2000001007f */
[----:B------:R-:W-:-:S05]  /*3ce0*/  FMUL.FTZ R182, R35, R183 ;  /* 0x000000b723b67220 */ /* 0x000fca0000410000 */
[----:B------:R-:W-:-:S04]  /*3cf0*/  F2FP.F16.F32.PACK_AB R182, RZ, R182 ;  /* 0x000000b6ffb6723e */ /* 0x000fc800000000ff */
[----:B------:R-:W-:Y:S01]  /*3d00*/  PRMT R171, R171, 0x5410, R182 ;  /* 0x00005410abab7816 */ /* 0x000fe200000000b6 */
[----:B------:R-:W-:Y:S06]  /*3d10*/  BRA `(.L_x_10017) ;  /* 0x0000000400747947 */ /* 0x000fec0003800000 */
.L_x_10018:
[----:B------:R-:W0:Y:S01]  /*3d20*/  @P2 LDC R79, c[0x0][0x40c] ;  /* 0x00010300ff4f2b82 */ /* 0x000e220000000800 */
[----:B------:R-:W-:Y:S01]  /*3d30*/  ISETP.GT.AND P0, PT, R5, RZ, PT ;  /* 0x000000ff0500720c */ /* 0x000fe20003f04270 */
[----:B------:R-:W-:Y:S01]  /*3d40*/  @P1 FFMA.FTZ R77, R0, R181, R180 ;  /* 0x000000b5004d1223 */ /* 0x000fe200000100b4 */
[--C-:B------:R-:W-:Y:S02]  /*3d50*/  HADD2.F32 R76, -RZ, R152.reuse.H0_H0 ;  /* 0x20000098ff4c7230 */ /* 0x100fe40000004100 */
[----:B------:R-:W-:Y:S02]  /*3d60*/  HADD2.F32 R182, -RZ, R152.H1_H1 ;  /* 0x30000098ffb67230 */ /* 0x000fe40000004100 */
[----:B------:R-:W-:Y:S01]  /*3d70*/  @P1 FADD.FTZ R77, R9, -R77 ;  /* 0x8000004d094d1221 */ /* 0x000fe20000010000 */
[----:B------:R-:W-:Y:S01]  /*3d80*/  HADD2.F32 R183, -RZ, R153.H0_H0 ;  /* 0x20000099ffb77230 */ /* 0x000fe20000004100 */
[----:B------:R-:W1:Y:S01]  /*3d90*/  @P2 LDC R78, c[0x0][0x40c] ;  /* 0x00010300ff4e2b82 */ /* 0x000e620000000800 */
[----:B-----5:R-:W-:-:S02]  /*3da0*/  @P2 HADD2.F32 R185, -RZ, R82.H1_H1 ;  /* 0x30000052ffb92230 */ /* 0x020fc40000004100 */
[----:B------:R-:W-:Y:S01]  /*3db0*/  @P1 FFMA.FTZ R76, R4, R77, R76 ;  /* 0x0000004d044c1223 */ /* 0x000fe2000001004c */
[----:B------:R-:W-:Y:S02]  /*3dc0*/  @P2 HADD2.F32 R186, -RZ, R83.H0_H0 ;  /* 0x20000053ffba2230 */ /* 0x000fe40000004100 */
[----:B------:R-:W-:-:S04]  /*3dd0*/  @P0 FFMA.FTZ R77, R10, R181, R180 ;  /* 0x000000b50a4d0223 */ /* 0x000fc800000100b4 */
[----:B------:R-:W-:-:S04]  /*3de0*/  @P0 FADD.FTZ R77, R237, -R77 ;  /* 0x8000004ded4d0221 */ /* 0x000fc80000010000 */
[----:B------:R-:W-:Y:S01]  /*3df0*/  @P0 FFMA.FTZ R182, R4, R77, R182 ;  /* 0x0000004d04b60223 */ /* 0x000fe200000100b6 */
[----:B------:R-:W-:Y:S02]  /*3e00*/  @P2 HADD2.F32 R77, -RZ, R80.H0_H0 ;  /* 0x20000050ff4d2230 */ /* 0x000fe40000004100 */
[----:B0-----:R-:W-:Y:S02]  /*3e10*/  @P2 FMUL.FTZ R79, R76, R79 ;  /* 0x0000004f4c4f2220 */ /* 0x001fe40000410000 */
[----:B------:R-:W-:Y:S02]  /*3e20*/  F2FP.F16.F32.PACK_AB R76, R182, R76 ;  /* 0x0000004cb64c723e */ /* 0x000fe400000000ff */
[----:B------:R-:W-:Y:S01]  /*3e30*/  @P2 FFMA.FTZ R120, R77, R79, R120 ;  /* 0x0000004f4d782223 */ /* 0x000fe20000010078 */
[----:B------:R-:W-:Y:S01]  /*3e40*/  @P0 FFMA.FTZ R77, R8, R181, R180 ;  /* 0x000000b5084d0223 */ /* 0x000fe200000100b4 */
[----:B------:R-:W-:Y:S01]  /*3e50*/  @P2 FMUL.FTZ R79, R28, R79 ;  /* 0x0000004f1c4f2220 */ /* 0x000fe20000410000 */
[----:B-1----:R-:W-:-:S02]  /*3e60*/  @P2 FMUL.FTZ R78, R182, R78 ;  /* 0x0000004eb64e2220 */ /* 0x002fc40000410000 */
[----:B------:R-:W-:Y:S01]  /*3e70*/  @P0 FADD.FTZ R77, R14, -R77 ;  /* 0x8000004d0e4d0221 */ /* 0x000fe20000010000 */
[----:B------:R-:W0:Y:S01]  /*3e80*/  @P2 LDC R182, c[0x0][0x40c] ;  /* 0x00010300ffb62b82 */ /* 0x000e220000000800 */
[----:B------:R-:W-:Y:S02]  /*3e90*/  @P2 F2FP.F16.F32.PACK_AB R79, RZ, R79 ;  /* 0x0000004fff4f223e */ /* 0x000fe400000000ff */
[----:B------:R-:W-:Y:S02]  /*3ea0*/  @P0 FFMA.FTZ R183, R4, R77, R183 ;  /* 0x0000004d04b70223 */ /* 0x000fe400000100b7 */
[----:B------:R-:W-:Y:S01]  /*3eb0*/  @P2 PRMT R168, R79, 0x7610, R168 ;  /* 0x000076104fa82816 */ /* 0x000fe200000000a8 */
[----:B------:R-:W-:Y:S02]  /*3ec0*/  @P2 HADD2.F32 R79, -RZ, R80.H1_H1 ;  /* 0x30000050ff4f2230 */ /* 0x000fe40000004100 */
[----:B------:R-:W1:Y:S03]  /*3ed0*/  @P2 LDC R77, c[0x0][0x40c] ;  /* 0x00010300ff4d2b82 */ /* 0x000e660000000800 */
[----:B------:R-:W-:Y:S01]  /*3ee0*/  @P2 FFMA.FTZ R121, R79, R78, R121 ;  /* 0x0000004e4f792223 */ /* 0x000fe20000010079 */
[----:B------:R-:W-:-:S02]  /*3ef0*/  @P2 HADD2.F32 R79, -RZ, R81.H0_H0 ;  /* 0x20000051ff4f2230 */ /* 0x000fc40000004100 */
[----:B------:R-:W-:-:S05]  /*3f00*/  @P2 FMUL.FTZ R78, R29, R78 ;  /* 0x0000004e1d4e2220 */ /* 0x000fca0000410000 */
[----:B------:R-:W-:-:S04]  /*3f10*/  @P2 F2FP.F16.F32.PACK_AB R78, RZ, R78 ;  /* 0x0000004eff4e223e */ /* 0x000fc800000000ff */
[----:B------:R-:W-:Y:S01]  /*3f20*/  @P2 PRMT R168, R168, 0x5410, R78 ;  /* 0x00005410a8a82816 */ /* 0x000fe2000000004e */
[----:B-1----:R-:W-:-:S04]  /*3f30*/  @P2 FMUL.FTZ R77, R183, R77 ;  /* 0x0000004db74d2220 */ /* 0x002fc80000410000 */
[-C--:B------:R-:W-:Y:S01]  /*3f40*/  @P2 FFMA.FTZ R122, R79, R77.reuse, R122 ;  /* 0x0000004d4f7a2223 */ /* 0x080fe2000001007a */
[----:B------:R-:W-:Y:S01]  /*3f50*/  @P2 FMUL.FTZ R79, R30, R77 ;  /* 0x0000004d1e4f2220 */ /* 0x000fe20000410000 */
[----:B------:R-:W-:-:S04]  /*3f60*/  @P0 FFMA.FTZ R77, R13, R181, R180 ;  /* 0x000000b50d4d0223 */ /* 0x000fc800000100b4 */
[----:B------:R-:W-:Y:S01]  /*3f70*/  @P0 FADD.FTZ R184, R16, -R77 ;  /* 0x8000004d10b80221 */ /* 0x000fe20000010000 */
[----:B------:R-:W-:Y:S01]  /*3f80*/  HADD2.F32 R77, -RZ, R153.H1_H1 ;  /* 0x30000099ff4d7230 */ /* 0x000fe20000004100 */
[----:B------:R-:W-:-:S04]  /*3f90*/  @P2 F2FP.F16.F32.PACK_AB R79, RZ, R79 ;  /* 0x0000004fff4f223e */ /* 0x000fc800000000ff */
[----:B------:R-:W-:Y:S01]  /*3fa0*/  @P0 FFMA.FTZ R77, R4, R184, R77 ;  /* 0x000000b8044d0223 */ /* 0x000fe2000001004d */
[----:B------:R-:W-:Y:S01]  /*3fb0*/  @P2 PRMT R169, R79, 0x7610, R169 ;  /* 0x000076104fa92816 */ /* 0x000fe200000000a9 */
[----:B------:R-:W1:Y:S01]  /*3fc0*/  @P2 LDC R184, c[0x0][0x40c] ;  /* 0x00010300ffb82b82 */ /* 0x000e620000000800 */
[----:B------:R-:W-:Y:S02]  /*3fd0*/  @P2 HADD2.F32 R79, -RZ, R81.H1_H1 ;  /* 0x30000051ff4f2230 */ /* 0x000fe40000004100 */
[C---:B-1----:R-:W-:Y:S01]  /*3fe0*/  @P2 FMUL.FTZ R78, R77.reuse, R184 ;  /* 0x000000b84d4e2220 */ /* 0x042fe20000410000 */
[----:B------:R-:W-:Y:S01]  /*3ff0*/  @P2 HADD2.F32 R184, -RZ, R82.H0_H0 ;  /* 0x20000052ffb82230 */ /* 0x000fe20000004100 */
[----:B------:R-:W-:Y:S01]  /*4000*/  F2FP.F16.F32.PACK_AB R77, R77, R183 ;  /* 0x000000b74d4d723e */ /* 0x000fe200000000ff */
[-CC-:B------:R-:W-:Y:S01]  /*4010*/  @P0 FFMA.FTZ R183, R22, R181.reuse, R180.reuse ;  /* 0x000000b516b70223 */ /* 0x180fe200000100b4 */
        /* <DEDUP_REMOVED lines=8> */
[----:B------:R-:W1:Y:S02]  /*40a0*/  @P2 LDC R79, c[0x0][0x40c] ;  /* 0x00010300ff4f2b82 */ /* 0x000e640000000800 */
[----:B-1----:R-:W-:-:S04]  /*40b0*/  @P2 FMUL.FTZ R79, R78, R79 ;  /* 0x0000004f4e4f2220 */ /* 0x002fc80000410000 */
[-C--:B------:R-:W-:Y:S01]  /*40c0*/  @P2 FFMA.FTZ R124, R184, R79.reuse, R124 ;  /* 0x0000004fb87c2223 */ /* 0x080fe2000001007c */
[----:B------:R-:W-:Y:S01]  /*40d0*/  @P2 FMUL.FTZ R79, R32, R79 ;  /* 0x0000004f204f2220 */ /* 0x000fe20000410000 */
[----:B------:R-:W-:-:S04]  /*40e0*/  HADD2.F32 R184, -RZ, R154.H1_H1 ;  /* 0x3000009affb87230 */ /* 0x000fc80000004100 */
[----:B------:R-:W-:-:S04]  /*40f0*/  @P2 F2FP.F16.F32.PACK_AB R79, RZ, R79 ;  /* 0x0000004fff4f223e */ /* 0x000fc800000000ff */
[----:B------:R-:W-:Y:S01]  /*4100*/  @P2 PRMT R170, R79, 0x7610, R170 ;  /* 0x000076104faa2816 */ /* 0x000fe200000000aa */
[----:B------:R-:W-:-:S04]  /*4110*/  @P0 FFMA.FTZ R79, R18, R181, R180 ;  /* 0x000000b5124f0223 */ /* 0x000fc800000100b4 */
[----:B------:R-:W-:-:S04]  /*4120*/  @P0 FADD.FTZ R79, R19, -R79 ;  /* 0x8000004f134f0221 */ /* 0x000fc80000010000 */
[----:B------:R-:W-:Y:S02]  /*4130*/  @P0 FFMA.FTZ R184, R4, R79, R184 ;  /* 0x0000004f04b80223 */ /* 0x000fe400000100b8 */
[----:B------:R-:W1:Y:S03]  /*4140*/  @P2 LDC R79, c[0x0][0x40c] ;  /* 0x00010300ff4f2b82 */ /* 0x000e660000000800 */
[C---:B------:R-:W-:Y:S01]  /*4150*/  F2FP.F16.F32.PACK_AB R78, R184.reuse, R78 ;  /* 0x0000004eb84e723e */ /* 0x040fe200000000ff */
[----:B-1----:R-:W-:Y:S01]  /*4160*/  @P2 FMUL.FTZ R79, R184, R79 ;  /* 0x0000004fb84f2220 */ /* 0x002fe20000410000 */
[----:B------:R-:W-:Y:S01]  /*4170*/  @P0 FADD.FTZ R184, R23, -R183 ;  /* 0x800000b717b80221 */ /* 0x000fe20000010000 */
[----:B------:R-:W-:Y:S02]  /*4180*/  HADD2.F32 R183, -RZ, R155.H1_H1 ;  /* 0x3000009bffb77230 */ /* 0x000fe40000004100 */
[-C--:B------:R-:W-:Y:S01]  /*4190*/  @P2 FFMA.FTZ R125, R185, R79.reuse, R125 ;  /* 0x0000004fb97d2223 */ /* 0x080fe2000001007d */
[----:B------:R-:W-:-:S02]  /*41a0*/  @P2 FMUL.FTZ R79, R33, R79 ;  /* 0x0000004f214f2220 */ /* 0x000fc40000410000 */
[----:B------:R-:W-:Y:S01]  /*41b0*/  @P0 FFMA.FTZ R183, R4, R184, R183 ;  /* 0x000000b804b70223 */ /* 0x000fe200000100b7 */
[----:B------:R-:W-:Y:S02]  /*41c0*/  @P2 HADD2.F32 R184, -RZ, R83.H1_H1 ;  /* 0x30000053ffb82230 */ /* 0x000fe40000004100 */
[----:B------:R-:W-:Y:S01]  /*41d0*/  @P2 F2FP.F16.F32.PACK_AB R79, RZ, R79 ;  /* 0x0000004fff4f223e */ /* 0x000fe200000000ff */
[----:B0-----:R-:W-:-:S03]  /*41e0*/  @P2 FMUL.FTZ R182, R183, R182 ;  /* 0x000000b6b7b62220 */ /* 0x001fc60000410000 */
[----:B------:R-:W-:Y:S01]  /*41f0*/  @P2 PRMT R170, R170, 0x5410, R79 ;  /* 0x00005410aaaa2816 */ /* 0x000fe2000000004f */
[----:B------:R-:W-:Y:S01]  /*4200*/  @P0 FFMA.FTZ R79, R20, R181, R180 ;  /* 0x000000b5144f0223 */ /* 0x000fe200000100b4 */
[-C--:B------:R-:W-:Y:S01]  /*4210*/  @P2 FFMA.FTZ R127, R184, R182.reuse, R127 ;  /* 0x000000b6b87f2223 */ /* 0x080fe2000001007f */
[----:B------:R-:W-:Y:S02]  /*4220*/  @P2 FMUL.FTZ R182, R35, R182 ;  /* 0x000000b623b62220 */ /* 0x000fe40000410000 */
[----:B------:R-:W-:Y:S01]  /*4230*/  @P0 FADD.FTZ R185, R21, -R79 ;  /* 0x8000004f15b90221 */ /* 0x000fe20000010000 */
[----:B------:R-:W-:Y:S02]  /*4240*/  HADD2.F32 R79, -RZ, R155.H0_H0 ;  /* 0x2000009bff4f7230 */ /* 0x000fe40000004100 */
[----:B------:R-:W-:-:S03]  /*4250*/  @P2 F2FP.F16.F32.PACK_AB R182, RZ, R182 ;  /* 0x000000b6ffb6223e */ /* 0x000fc600000000ff */
[----:B------:R-:W-:Y:S02]  /*4260*/  @P0 FFMA.FTZ R79, R4, R185, R79 ;  /* 0x000000b9044f0223 */ /* 0x000fe4000001004f */
[----:B------:R-:W0:Y:S02]  /*4270*/  @P2 LDC R185, c[0x0][0x40c] ;  /* 0x00010300ffb92b82 */ /* 0x000e240000000800 */
[----:B0-----:R-:W-:Y:S01]  /*4280*/  @P2 FMUL.FTZ R185, R79, R185 ;  /* 0x000000b94fb92220 */ /* 0x001fe20000410000 */
[----:B------:R-:W-:-:S03]  /*4290*/  F2FP.F16.F32.PACK_AB R79, R183, R79 ;  /* 0x0000004fb74f723e */ /* 0x000fc600000000ff */
[-C--:B------:R-:W-:Y:S01]  /*42a0*/  @P2 FFMA.FTZ R126, R186, R185.reuse, R126 ;  /* 0x000000b9ba7e2223 */ /* 0x080fe2000001007e */
[----:B------:R-:W-:-:S05]  /*42b0*/  @P2 FMUL.FTZ R185, R34, R185 ;  /* 0x000000b922b92220 */ /* 0x000fca0000410000 */
[----:B------:R-:W-:-:S04]  /*42c0*/  @P2 F2FP.F16.F32.PACK_AB R185, RZ, R185 ;  /* 0x000000b9ffb9223e */ /* 0x000fc800000000ff */
[----:B------:R-:W-:-:S04]  /*42d0*/  @P2 PRMT R171, R185, 0x7610, R171 ;  /* 0x00007610b9ab2816 */ /* 0x000fc800000000ab */
[----:B------:R-:W-:-:S07]  /*42e0*/  @P2 PRMT R171, R171, 0x5410, R182 ;  /* 0x00005410abab2816 */ /* 0x000fce00000000b6 */
.L_x_10017:
[----:B------:R-:W-:Y:S05]  /*42f0*/  BSYNC.RECONVERGENT B2 ;  /* 0x0000000000027941 */ /* 0x000fea0003800200 */
.L_x_10000:
        /* <DEDUP_REMOVED lines=10> */
.L_x_9997:
[----:B------:R-:W-:Y:S05]  /*43a0*/  BSYNC.RECONVERGENT B1 ;  /* 0x0000000000017941 */ /* 0x000fea0003800200 */
.L_x_9996:
        /* <DEDUP_REMOVED lines=8> */
.L_x_10022:
[----:B------:R-:W-:Y:S05]  /*4430*/  BSYNC.RECONVERGENT B2 ;  /* 0x0000000000027941 */ /* 0x000fea0003800200 */
.L_x_10021:
        /* <DEDUP_REMOVED lines=10> */
[----:B------:R-:W-:Y:S02]  /*44e0*/  HADD2.F32 R79, -RZ, R157.H0_H0 ;  /* 0x2000009dff4f7230 */ /* 0x000fe40000004100 */
[----:B-----5:R-:W-:Y:S02]  /*44f0*/  @P2 HADD2.F32 R183, -RZ, R82.H1_H1 ;  /* 0x30000052ffb72230 */ /* 0x020fe40000004100 */
[----:B------:R-:W-:-:S07]  /*4500*/  @P2 HADD2.F32 R184, -RZ, R83.H0_H0 ;  /* 0x20000053ffb82230 */ /* 0x000fce0000004100 */
[-CC-:B------:R-:W-:Y:S01]  /*4510*/  @P1 FFMA.FTZ R3, R190, R181.reuse, R180.reuse ;  /* 0x000000b5be031223 */ /* 0x180fe200000100b4 */
[----:B------:R-:W-:-:S03]  /*4520*/  @P1 FFMA.FTZ R77, R191, R181, R180 ;  /* 0x000000b5bf4d1223 */ /* 0x000fc600000100b4 */
[----:B------:R-:W-:Y:S01]  /*4530*/  @P1 FADD.FTZ R76, R192, -R3 ;  /* 0x80000003c04c1221 */ /* 0x000fe20000010000 */
[----:B------:R-:W-:Y:S02]  /*4540*/  HADD2.F32 R3, -RZ, R156.H0_H0 ;  /* 0x2000009cff037230 */ /* 0x000fe40000004100 */
[----:B------:R-:W-:-:S03]  /*4550*/  @P1 FADD.FTZ R77, R194, -R77 ;  /* 0x8000004dc24d1221 */ /* 0x000fc60000010000 */
[----:B------:R-:W-:Y:S01]  /*4560*/  @P1 FFMA.FTZ R3, R4, R76, R3 ;  /* 0x0000004c04031223 */ /* 0x000fe20000010003 */
[----:B------:R-:W-:-:S03]  /*4570*/  HADD2.F32 R76, -RZ, R156.H1_H1 ;  /* 0x3000009cff4c7230 */ /* 0x000fc60000004100 */
[----:B0-----:R-:W-:Y:S01]  /*4580*/  @P2 FMUL.FTZ R78, R3, R2 ;  /* 0x00000002034e2220 */ /* 0x001fe20000410000 */
[----:B------:R-:W-:Y:S02]  /*4590*/  @P2 HADD2.F32 R2, -RZ, R80.H0_H0 ;  /* 0x20000050ff022230 */ /* 0x000fe40000004100 */
[----:B------:R-:W-:-:S03]  /*45a0*/  @P1 FFMA.FTZ R76, R4, R77, R76 ;  /* 0x0000004d044c1223 */ /* 0x000fc6000001004c */
[-C--:B------:R-:W-:Y:S01]  /*45b0*/  @P2 FFMA.FTZ R128, R2, R78.reuse, R128 ;  /* 0x0000004e02802223 */ /* 0x080fe20000010080 */
[----:B------:R-:W-:Y:S01]  /*45c0*/  @P1 FFMA.FTZ R2, R193, R181, R180 ;  /* 0x000000b5c1021223 */ /* 0x000fe200000100b4 */
[----:B------:R-:W-:-:S03]  /*45d0*/  @P2 FMUL.FTZ R78, R36, R78 ;  /* 0x0000004e244e2220 */ /* 0x000fc60000410000 */
[----:B------:R-:W-:Y:S02]  /*45e0*/  @P1 FADD.FTZ R77, R196, -R2 ;  /* 0x80000002c44d1221 */ /* 0x000fe40000010000 */
[----:B------:R-:W0:Y:S01]  /*45f0*/  @P2 LDC R2, c[0x0][0x40c] ;  /* 0x00010300ff022b82 */ /* 0x000e220000000800 */
[----:B------:R-:W-:Y:S01]  /*4600*/  @P2 F2FP.F16.F32.PACK_AB R78, RZ, R78 ;  /* 0x0000004eff4e223e */ /* 0x000fe200000000ff */
[----:B------:R-:W-:-:S03]  /*4610*/  @P1 FFMA.FTZ R79, R4, R77, R79 ;  /* 0x0000004d044f1223 */ /* 0x000fc6000001004f */
[----:B------:R-:W-:Y:S01]  /*4620*/  @P2 PRMT R168, R78, 0x7610, R168 ;  /* 0x000076104ea82816 */ /* 0x000fe200000000a8 */
[----:B------:R-:W-:Y:S02]  /*4630*/  @P2 HADD2.F32 R78, -RZ, R80.H1_H1 ;  /* 0x30000050ff4e2230 */ /* 0x000fe40000004100 */
[----:B------:R-:W1:Y:S01]  /*4640*/  @P2 LDC R77, c[0x0][0x40c] ;  /* 0x00010300ff4d2b82 */ /* 0x000e620000000800 */
[C---:B0-----:R-:W-:Y:S01]  /*4650*/  @P2 FMUL.FTZ R2, R76.reuse, R2 ;  /* 0x000000024c022220 */ /* 0x041fe20000410000 */
[----:B------:R-:W-:-:S03]  /*4660*/  F2FP.F16.F32.PACK_AB R76, R76, R3 ;  /* 0x000000034c4c723e */ /* 0x000fc600000000ff */
[-C--:B------:R-:W-:Y:S01]  /*4670*/  @P2 FFMA.FTZ R129, R78, R2.reuse, R129 ;  /* 0x000000024e812223 */ /* 0x080fe20000010081 */
[----:B------:R-:W-:Y:S02]  /*4680*/  @P2 HADD2.F32 R78, -RZ, R81.H0_H0 ;  /* 0x20000051ff4e2230 */ /* 0x000fe40000004100 */
[----:B------:R-:W-:Y:S01]  /*4690*/  @P2 FMUL.FTZ R2, R37, R2 ;  /* 0x0000000225022220 */ /* 0x000fe20000410000 */
[----:B-1----:R-:W-:-:S04]  /*46a0*/  @P2 FMUL.FTZ R77, R79, R77 ;  /* 0x0000004d4f4d2220 */ /* 0x002fc80000410000 */
[----:B------:R-:W-:Y:S01]  /*46b0*/  @P2 F2FP.F16.F32.PACK_AB R2, RZ, R2 ;  /* 0x00000002ff02223e */ /* 0x000fe200000000ff */
[-C--:B------:R-:W-:Y:S01]  /*46c0*/  @P2 FFMA.FTZ R130, R78, R77.reuse, R130 ;  /* 0x0000004d4e822223 */ /* 0x080fe20000010082 */
[----:B------:R-:W-:Y:S01]  /*46d0*/  @P2 FMUL.FTZ R78, R38, R77 ;  /* 0x0000004d264e2220 */ /* 0x000fe20000410000 */
[----:B------:R-:W-:Y:S01]  /*46e0*/  @P1 FFMA.FTZ R77, R195, R181, R180 ;  /* 0x000000b5c34d1223 */ /* 0x000fe200000100b4 */
[----:B------:R-:W-:-:S03]  /*46f0*/  @P2 PRMT R168, R168, 0x5410, R2 ;  /* 0x00005410a8a82816 */ /* 0x000fc60000000002 */
[----:B------:R-:W-:Y:S01]  /*4700*/  @P1 FADD.FTZ R182, R198, -R77 ;  /* 0x8000004dc6b61221 */ /* 0x000fe20000010000 */
[----:B------:R-:W-:Y:S01]  /*4710*/  HADD2.F32 R77, -RZ, R157.H1_H1 ;  /* 0x3000009dff4d7230 */ /* 0x000fe20000004100 */
[----:B------:R-:W-:-:S04]  /*4720*/  @P2 F2FP.F16.F32.PACK_AB R78, RZ, R78 ;  /* 0x0000004eff4e223e */ /* 0x000fc800000000ff */
[----:B------:R-:W-:Y:S01]  /*4730*/  @P1 FFMA.FTZ R77, R4, R182, R77 ;  /* 0x000000b6044d1223 */ /* 0x000fe2000001004d */
[----:B------:R-:W-:Y:S01]  /*4740*/  @P2 PRMT R169, R78, 0x7610, R169 ;  /* 0x000076104ea92816 */ /* 0x000fe200000000a9 */
[----:B------:R-:W0:Y:S01]  /*4750*/  @P2 LDC R182, c[0x0][0x40c] ;  /* 0x00010300ffb62b82 */ /* 0x000e220000000800 */
[----:B------:R-:W-:Y:S02]  /*4760*/  @P2 HADD2.F32 R78, -RZ, R81.H1_H1 ;  /* 0x30000051ff4e2230 */ /* 0x000fe40000004100 */
[C---:B0-----:R-:W-:Y:S01]  /*4770*/  @P2 FMUL.FTZ R2, R77.reuse, R182 ;  /* 0x000000b64d022220 */ /* 0x041fe20000410000 */
[----:B------:R-:W-:Y:S01]  /*4780*/  HADD2.F32 R182, -RZ, R158.H0_H0 ;  /* 0x2000009effb67230 */ /* 0x000fe20000004100 */
[----:B------:R-:W-:Y:S01]  /*4790*/  F2FP.F16.F32.PACK_AB R77, R77, R79 ;  /* 0x0000004f4d4d723e */ /* 0x000fe200000000ff */
[----:B------:R-:W-:Y:S01]  /*47a0*/  @P1 FFMA.FTZ R79, R204, R181, R180 ;  /* 0x000000b5cc4f1223 */ /* 0x000fe200000100b4 */
[-C--:B------:R-:W-:Y:S01]  /*47b0*/  @P2 FFMA.FTZ R131, R78, R2.reuse, R131 ;  /* 0x000000024e832223 */ /* 0x080fe20000010083 */
[----:B------:R-:W-:Y:S01]  /*47c0*/  @P2 FMUL.FTZ R2, R39, R2 ;  /* 0x0000000227022220 */ /* 0x000fe20000410000 */
[----:B------:R-:W-:-:S02]  /*47d0*/  @P2 HADD2.F32 R78, -RZ, R82.H0_H0 ;  /* 0x20000052ff4e2230 */ /* 0x000fc40000004100 */
[----:B------:R-:W-:Y:S02]  /*47e0*/  @P1 FADD.FTZ R79, R205, -R79 ;  /* 0x8000004fcd4f1221 */ /* 0x000fe40000010000 */
[----:B------:R-:W-:-:S04]  /*47f0*/  @P2 F2FP.F16.F32.PACK_AB R2, RZ, R2 ;  /* 0x00000002ff02223e */ /* 0x000fc800000000ff */
        /* <DEDUP_REMOVED lines=14> */
[----:B------:R-:W0:Y:S02]  /*48e0*/  @P2 LDC R2, c[0x0][0x40c] ;  /* 0x00010300ff022b82 */ /* 0x000e240000000800 */
[C---:B0-----:R-:W-:Y:S01]  /*48f0*/  @P2 FMUL.FTZ R2, R78.reuse, R2 ;  /* 0x000000024e022220 */ /* 0x041fe20000410000 */
[----:B------:R-:W-:Y:S01]  /*4900*/  F2FP.F16.F32.PACK_AB R78, R78, R182 ;  /* 0x000000b64e4e723e */ /* 0x000fe200000000ff */
[----:B------:R-:W-:Y:S02]  /*4910*/  HADD2.F32 R182, -RZ, R159.H1_H1 ;  /* 0x3000009fffb67230 */ /* 0x000fe40000004100 */
[-C--:B------:R-:W-:Y:S01]  /*4920*/  @P2 FFMA.FTZ R133, R183, R2.reuse, R133 ;  /* 0x00000002b7852223 */ /* 0x080fe20000010085 */
[----:B------:R-:W-:Y:S02]  /*4930*/  @P2 FMUL.FTZ R2, R41, R2 ;  /* 0x0000000229022220 */ /* 0x000fe40000410000 */
[----:B------:R-:W-:-:S03]  /*4940*/  @P1 FFMA.FTZ R182, R4, R79, R182 ;  /* 0x0000004f04b61223 */ /* 0x000fc600000100b6 */
[----:B------:R-:W-:-:S04]  /*4950*/  @P2 F2FP.F16.F32.PACK_AB R2, RZ, R2 ;  /* 0x00000002ff02223e */ /* 0x000fc800000000ff */
[----:B------:R-:W-:Y:S01]  /*4960*/  @P2 PRMT R170, R170, 0x5410, R2 ;  /* 0x00005410aaaa2816 */ /* 0x000fe20000000002 */
[----:B------:R-:W-:-:S04]  /*4970*/  @P1 FFMA.FTZ R2, R202, R181, R180 ;  /* 0x000000b5ca021223 */ /* 0x000fc800000100b4 */
[----:B------:R-:W-:Y:S01]  /*4980*/  @P1 FADD.FTZ R183, R203, -R2 ;  /* 0x80000002cbb71221 */ /* 0x000fe20000010000 */
[----:B------:R-:W-:-:S05]  /*4990*/  HADD2.F32 R2, -RZ, R159.H0_H0 ;  /* 0x2000009fff027230 */ /* 0x000fca0000004100 */
[----:B------:R-:W-:Y:S02]  /*49a0*/  @P1 FFMA.FTZ R2, R4, R183, R2 ;  /* 0x000000b704021223 */ /* 0x000fe40000010002 */
[----:B------:R-:W0:Y:S03]  /*49b0*/  @P2 LDC R183, c[0x0][0x40c] ;  /* 0x00010300ffb72b82 */ /* 0x000e260000000800 */
[----:B------:R-:W-:Y:S01]  /*49c0*/  F2FP.F16.F32.PACK_AB R79, R182, R2 ;  /* 0x00000002b64f723e */ /* 0x000fe200000000ff */
[----:B0-----:R-:W-:-:S04]  /*49d0*/  @P2 FMUL.FTZ R183, R2, R183 ;  /* 0x000000b702b72220 */ /* 0x001fc80000410000 */
[-C--:B------:R-:W-:Y:S01]  /*49e0*/  @P2 FFMA.FTZ R134, R184, R183.reuse, R134 ;  /* 0x000000b7b8862223 */ /* 0x080fe20000010086 */
[----:B------:R-:W-:-:S05]  /*49f0*/  @P2 FMUL.FTZ R183, R42, R183 ;  /* 0x000000b72ab72220 */ /* 0x000fca0000410000 */
[----:B------:R-:W-:-:S04]  /*4a00*/  @P2 F2FP.F16.F32.PACK_AB R183, RZ, R183 ;  /* 0x000000b7ffb7223e */ /* 0x000fc800000000ff */
[----:B------:R-:W-:Y:S01]  /*4a10*/  @P2 PRMT R171, R183, 0x7610, R171 ;  /* 0x00007610b7ab2816 */ /* 0x000fe200000000ab */
        /* <DEDUP_REMOVED lines=8> */
.L_x_10025:
[----:B------:R-:W-:Y:S01]  /*4aa0*/  ISETP.GT.AND P1, PT, R5, RZ, PT ;  /* 0x000000ff0500720c */ /* 0x000fe20003f24270 */
[----:B01----:R-:W-:-:S12]  /*4ab0*/  HADD2.F32 R2, -RZ, R156.H0_H0 ;  /* 0x2000009cff027230 */ /* 0x003fd80000004100 */
        /* <DEDUP_REMOVED lines=88> */
.L_x_10024:
[----:B------:R-:W-:-:S04]  /*5040*/  UISETP.NE.U32.AND UP0, UPT, UR14, URZ, UPT ;  /* 0x000000ff0e00728c */ /* 0x000fc8000bf05070 */
[----:B------:R-:W-:-:S06]  /*5050*/  UISETP.NE.AND.EX UP0, UPT, UR15, URZ, UPT, UP0 ;  /* 0x000000ff0f00728c */ /* 0x000fcc000bf05300 */
[----:B------:R-:W-:-:S13]  /*5060*/  PLOP3.LUT P0, PT, PT, PT, UP0, 0x80, 0x8 ;  /* 0x000000000008781c */ /* 0x000fda0003f0f008 */
[----:B------:R-:W-:Y:S05]  /*5070*/  @!P0 BRA `(.L_x_10027) ;  /* 0x0000000400788947 */ /* 0x000fea0003800000 */
[----:B01----:R-:W0:Y:S01]  /*5080*/  @P2 LDC R3, c[0x0][0x40c] ;  /* 0x00010300ff032b82 */ /* 0x003e220000000800 */
[----:B------:R-:W-:Y:S01]  /*5090*/  FFMA.FTZ R2, R197, R181, R180 ;  /* 0x000000b5c5027223 */ /* 0x000fe200000100b4 */
[----:B------:R-:W-:Y:S01]  /*50a0*/  ISETP.GT.AND P1, PT, R5, RZ, PT ;  /* 0x000000ff0500720c */ /* 0x000fe20003f24270 */
[--C-:B-----5:R-:W-:Y:S02]  /*50b0*/  @P2 HADD2.F32 R76, -RZ, R82.reuse.H0_H0 ;  /* 0x20000052ff4c2230 */ /* 0x120fe40000004100 */
[----:B------:R-:W-:Y:S01]  /*50c0*/  FADD.FTZ R2, R199, -R2 ;  /* 0x80000002c7027221 */ /* 0x000fe20000010000 */
[----:B------:R-:W-:Y:S02]  /*50d0*/  @P2 HADD2.F32 R77, -RZ, R82.H1_H1 ;  /* 0x30000052ff4d2230 */ /* 0x000fe40000004100 */
[----:B------:R-:W-:Y:S02]  /*50e0*/  @P2 HADD2.F32 R79, -RZ, R80.H1_H1 ;  /* 0x30000050ff4f2230 */ /* 0x000fe40000004100 */
        /* <DEDUP_REMOVED lines=14> */
[----:B------:R-:W0:Y:S03]  /*51d0*/  @P2 LDC R2, c[0x0][0x40c] ;  /* 0x00010300ff022b82 */ /* 0x000e260000000800 */
[-C--:B------:R-:W-:Y:S01]  /*51e0*/  @P2 FFMA.FTZ R133, R77, R76.reuse, R133 ;  /* 0x0000004c4d852223 */ /* 0x080fe20000010085 */
[----:B------:R-:W-:-:S05]  /*51f0*/  @P2 FMUL.FTZ R76, R41, R76 ;  /* 0x0000004c294c2220 */ /* 0x000fca0000410000 */
[----:B------:R-:W-:Y:S01]  /*5200*/  @P2 F2FP.F16.F32.PACK_AB R3, RZ, R76 ;  /* 0x0000004cff03223e */ /* 0x000fe200000000ff */
[----:B------:R-:W-:-:S03]  /*5210*/  @P2 HADD2.F32 R76, -RZ, R81.H0_H0 ;  /* 0x20000051ff4c2230 */ /* 0x000fc60000004100 */
        /* <DEDUP_REMOVED lines=14> */
[----:B------:R-:W-:Y:S01]  /*5300*/  FSEL R77, R76, RZ, P1 ;  /* 0x000000ff4c4d7208 */ /* 0x000fe20000800000 */
[----:B------:R-:W-:-:S04]  /*5310*/  @P2 HADD2.F32 R76, -RZ, R81.H1_H1 ;  /* 0x30000051ff4c2230 */ /* 0x000fc80000004100 */
        /* <DEDUP_REMOVED lines=25> */
[----:B------:R-:W-:-:S04]  /*54b0*/  @P2 HADD2.F32 R79, -RZ, R83.H0_H0 ;  /* 0x20000053ff4f2230 */ /* 0x000fc80000004100 */
[----:B------:R-:W-:-:S04]  /*54c0*/  @P2 F2FP.F16.F32.PACK_AB R76, RZ, R76 ;  /* 0x0000004cff4c223e */ /* 0x000fc800000000ff */
[----:B------:R-:W-:Y:S02]  /*54d0*/  @P2 PRMT R168, R168, 0x5410, R76 ;  /* 0x00005410a8a82816 */ /* 0x000fe4000000004c */
[----:B------:R-:W-:Y:S01]  /*54e0*/  F2FP.F16.F32.PACK_AB R76, R3, R2 ;  /* 0x00000002034c723e */ /* 0x000fe200000000ff */
        /* <DEDUP_REMOVED lines=23> */
.L_x_10027:
[----:B------:R-:W-:Y:S04]  /*5660*/  BSSY.RECONVERGENT B3, `(.L_x_10028) ;  /* 0x000000d000037945 */ /* 0x000fe80003800200 */
[----:B------:R-:W-:Y:S05]  /*5670*/  @!P2 BRA `(.L_x_10029) ;  /* 0x00000000002ca947 */ /* 0x000fea0003800000 */
[----:B01----:R-:W-:Y:S01]  /*5680*/  FFMA.FTZ R2, R190, R181, R180 ;  /* 0x000000b5be027223 */ /* 0x003fe200000100b4 */
[----:B------:R-:W-:Y:S01]  /*5690*/  ISETP.GT.AND P1, PT, R5, RZ, PT ;  /* 0x000000ff0500720c */ /* 0x000fe20003f24270 */
[----:B-----5:R-:W-:Y:S02]  /*56a0*/  HADD2.F32 R3, -RZ, R80.H0_H0 ;  /* 0x20000050ff037230 */ /* 0x020fe40000004100 */
[----:B------:R-:W-:-:S04]  /*56b0*/  FADD.FTZ R2, R192, -R2 ;  /* 0x80000002c0027221 */ /* 0x000fc80000010000 */
[----:B------:R-:W-:-:S05]  /*56c0*/  FMUL.FTZ R2, R4, R2 ;  /* 0x0000000204027220 */ /* 0x000fca0000410000 */
[----:B------:R-:W-:-:S05]  /*56d0*/  FSEL R2, R2, RZ, P1 ;  /* 0x000000ff02027208 */ /* 0x000fca0000800000 */
[----:B------:R-:W-:-:S04]  /*56e0*/  FMUL.FTZ R2, R2, UR12 ;  /* 0x0000000c02027c20 */ /* 0x000fc80008410000 */
[-C--:B------:R-:W-:Y:S01]  /*56f0*/  FFMA.FTZ R128, R3, R2.reuse, R128 ;  /* 0x0000000203807223 */ /* 0x080fe20000010080 */
[----:B------:R-:W-:-:S05]  /*5700*/  FMUL.FTZ R2, R36, R2 ;  /* 0x0000000224027220 */ /* 0x000fca0000410000 */
[----:B------:R-:W-:-:S04]  /*5710*/  F2FP.F16.F32.PACK_AB R2, RZ, R2 ;  /* 0x00000002ff02723e */ /* 0x000fc800000000ff */
[----:B------:R-:W-:-:S07]  /*5720*/  PRMT R168, R2, 0x7610, R168 ;  /* 0x0000761002a87816 */ /* 0x000fce00000000a8 */
.L_x_10029:
[----:B------:R-:W-:Y:S05]  /*5730*/  BSYNC.RECONVERGENT B3 ;  /* 0x0000000000037941 */ /* 0x000fea0003800200 */
.L_x_10028:
[----:B------:R-:W-:Y:S04]  /*5740*/  BSSY.RECONVERGENT B3, `(.L_x_10030) ;  /* 0x000000d000037945 */ /* 0x000fe80003800200 */
[----:B------:R-:W-:Y:S05]  /*5750*/  @!P2 BRA `(.L_x_10031) ;  /* 0x00000000002ca947 */ /* 0x000fea0003800000 */
[----:B01----:R-:W-:Y:S01]  /*5760*/  FFMA.FTZ R2, R191, R181, R180 ;  /* 0x000000b5bf027223 */ /* 0x003fe200000100b4 */
[----:B------:R-:W-:Y:S01]  /*5770*/  ISETP.GT.AND P1, PT, R5, RZ, PT ;  /* 0x000000ff0500720c */ /* 0x000fe20003f24270 */
[----:B-----5:R-:W-:Y:S02]  /*5780*/  HADD2.F32 R3, -RZ, R80.H1_H1 ;  /* 0x30000050ff037230 */ /* 0x020fe40000004100 */
        /* <DEDUP_REMOVED lines=8> */
.L_x_10031:
[----:B------:R-:W-:Y:S05]  /*5810*/  BSYNC.RECONVERGENT B3 ;  /* 0x0000000000037941 */ /* 0x000fea0003800200 */
.L_x_10030:
        /* <DEDUP_REMOVED lines=13> */
.L_x_10033:
[----:B------:R-:W-:Y:S05]  /*58f0*/  BSYNC.RECONVERGENT B3 ;  /* 0x0000000000037941 */ /* 0x000fea0003800200 */
.L_x_10032:
        /* <DEDUP_REMOVED lines=13> */
.L_x_10035:
[----:B------:R-:W-:Y:S05]  /*59d0*/  BSYNC.RECONVERGENT B3 ;  /* 0x0000000000037941 */ /* 0x000fea0003800200 */
.L_x_10034:
        /* <DEDUP_REMOVED lines=13> */
.L_x_10037:
[----:B------:R-:W-:Y:S05]  /*5ab0*/  BSYNC.RECONVERGENT B3 ;  /* 0x0000000000037941 */ /* 0x000fea0003800200 */
.L_x_10036:
        /* <DEDUP_REMOVED lines=13> */
.L_x_10039:
[----:B------:R-:W-:Y:S05]  /*5b90*/  BSYNC.RECONVERGENT B3 ;  /* 0x0000000000037941 */ /* 0x000fea0003800200 */
.L_x_10038:
        /* <DEDUP_REMOVED lines=13> */
.L_x_10041:
[----:B------:R-:W-:Y:S05]  /*5c70*/  BSYNC.RECONVERGENT B3 ;  /* 0x0000000000037941 */ /* 0x000fea0003800200 */
.L_x_10040:
        /* <DEDUP_REMOVED lines=12> */
.L_x_10026:
[----:B------:R-:W-:Y:S05]  /*5d40*/  BSYNC.RECONVERGENT B2 ;  /* 0x0000000000027941 */ /* 0x000fea0003800200 */
.L_x_10023:
        /* <DEDUP_REMOVED lines=8> */
.L_x_10020:
[----:B------:R-:W-:Y:S05]  /*5dd0*/  BSYNC.RECONVERGENT B1 ;  /* 0x0000000000017941 */ /* 0x000fea0003800200 */
.L_x_10019:
        /* <DEDUP_REMOVED lines=8> */
.L_x_10045:
[----:B------:R-:W-:Y:S05]  /*5e60*/  BSYNC.RECONVERGENT B2 ;  /* 0x0000000000027941 */ /* 0x000fea0003800200 */
.L_x_10044:
        /* <DEDUP_REMOVED lines=102> */
.L_x_10048:
[----:B------:R-:W-:Y:S01]  /*64d0*/  ISETP.GT.AND P1, PT, R5, RZ, PT ;  /* 0x000000ff0500720c */ /* 0x000fe20003f24270 */
[----:B012---:R-:W-:-:S12]  /*64e0*/  HADD2.F32 R2, -RZ, R24.H0_H0 ;  /* 0x20000018ff027230 */ /* 0x007fd80000004100 */
        /* <DEDUP_REMOVED lines=88> */
.L_x_10047:
[----:B------:R-:W-:-:S04]  /*6a70*/  UISETP.NE.U32.AND UP0, UPT, UR14, URZ, UPT ;  /* 0x000000ff0e00728c */ /* 0x000fc8000bf05070 */
[----:B------:R-:W-:-:S06]  /*6a80*/  UISETP.NE.AND.EX UP0, UPT, UR15, URZ, UPT, UP0 ;  /* 0x000000ff0f00728c */ /* 0x000fcc000bf05300 */
[----:B------:R-:W-:-:S13]  /*6a90*/  PLOP3.LUT P0, PT, PT, PT, UP0, 0x80, 0x8 ;  /* 0x000000000008781c */ /* 0x000fda0003f0f008 */
[----:B------:R-:W-:Y:S05]  /*6aa0*/  @!P0 BRA `(.L_x_10050) ;  /* 0x0000000400788947 */ /* 0x000fea0003800000 */
[----:B012---:R-:W0:Y:S01]  /*6ab0*/  @P2 LDC R3, c[0x0][0x40c] ;  /* 0x00010300ff032b82 */ /* 0x007e220000000800 */
        /* <DEDUP_REMOVED lines=93> */
.L_x_10050:
[----:B------:R-:W-:Y:S04]  /*7090*/  BSSY.RECONVERGENT B3, `(.L_x_10051) ;  /* 0x000000d000037945 */ /* 0x000fe80003800200 */
[----:B------:R-:W-:Y:S05]  /*70a0*/  @!P2 BRA `(.L_x_10052) ;  /* 0x00000000002ca947 */ /* 0x000fea0003800000 */
[----:B012---:R-:W-:Y:S01]  /*70b0*/  FFMA.FTZ R2, R206, R181, R180 ;  /* 0x000000b5ce027223 */ /* 0x007fe200000100b4 */
        /* <DEDUP_REMOVED lines=10> */
.L_x_10052:
[----:B------:R-:W-:Y:S05]  /*7160*/  BSYNC.RECONVERGENT B3 ;  /* 0x0000000000037941 */ /* 0x000fea0003800200 */
.L_x_10051:
[----:B------:R-:W-:Y:S04]  /*7170*/  BSSY.RECONVERGENT B3, `(.L_x_10053) ;  /* 0x000000d000037945 */ /* 0x000fe80003800200 */
[----:B------:R-:W-:Y:S05]  /*7180*/  @!P2 BRA `(.L_x_10054) ;  /* 0x00000000002ca947 */ /* 0x000fea0003800000 */
[----:B012---:R-:W-:Y:S01]  /*7190*/  FFMA.FTZ R2, R207, R181, R180 ;  /* 0x000000b5cf027223 */ /* 0x007fe200000100b4 */
        /* <DEDUP_REMOVED lines=10> */
.L_x_10054:
[----:B------:R-:W-:Y:S05]  /*7240*/  BSYNC.RECONVERGENT B3 ;  /* 0x0000000000037941 */ /* 0x000fea0003800200 */
.L_x_10053:
        /* <DEDUP_REMOVED lines=13> */
.L_x_10056:
[----:B------:R-:W-:Y:S05]  /*7320*/  BSYNC.RECONVERGENT B3 ;  /* 0x0000000000037941 */ /* 0x000fea0003800200 */
.L_x_10055:
        /* <DEDUP_REMOVED lines=13> */
.L_x_10058:
[----:B------:R-:W-:Y:S05]  /*7400*/  BSYNC.RECONVERGENT B3 ;  /* 0x0000000000037941 */ /* 0x000fea0003800200 */
.L_x_10057:
        /* <DEDUP_REMOVED lines=13> */
.L_x_10060:
[----:B------:R-:W-:Y:S05]  /*74e0*/  BSYNC.RECONVERGENT B3 ;  /* 0x0000000000037941 */ /* 0x000fea0003800200 */
.L_x_10059:
        /* <DEDUP_REMOVED lines=13> */
.L_x_10062:
[----:B------:R-:W-:Y:S05]  /*75c0*/  BSYNC.RECONVERGENT B3 ;  /* 0x0000000000037941 */ /* 0x000fea0003800200 */
.L_x_10061:
        /* <DEDUP_REMOVED lines=13> */
.L_x_10064:
[----:B------:R-:W-:Y:S05]  /*76a0*/  BSYNC.RECONVERGENT B3 ;  /* 0x0000000000037941 */ /* 0x000fea0003800200 */
.L_x_10063:
        /* <DEDUP_REMOVED lines=12> */
.L_x_10049:
[----:B------:R-:W-:Y:S05]  /*7770*/  BSYNC.RECONVERGENT B2 ;  /* 0x0000000000027941 */ /* 0x000fea0003800200 */
.L_x_10046:
        /* <DEDUP_REMOVED lines=8> */
.L_x_10043:
[----:B------:R-:W-:Y:S05]  /*7800*/  BSYNC.RECONVERGENT B1 ;  /* 0x0000000000017941 */ /* 0x000fea0003800200 */
.L_x_10042:
        /* <DEDUP_REMOVED lines=8> */
.L_x_10068:
[----:B------:R-:W-:Y:S05]  /*7890*/  BSYNC.RECONVERGENT B2 ;  /* 0x0000000000027941 */ /* 0x000fea0003800200 */
.L_x_10067:
        /* <DEDUP_REMOVED lines=10> */
[----:B------:R-:W-:Y:S02]  /*7940*/  HADD2.F32 R5, -RZ, R176.H0_H0 ;  /* 0x200000b0ff057230 */ /* 0x000fe40000004100 */
[----:B------:R-:W-:Y:S02]  /*7950*/  HADD2.F32 R77, -RZ, R177.H0_H0 ;  /* 0x200000b1ff4d7230 */ /* 0x000fe40000004100 */
[----:B-----5:R-:W-:Y:S02]  /*7960*/  @P2 HADD2.F32 R182, -RZ, R82.H1_H1 ;  /* 0x30000052ffb62230 */ /* 0x020fe40000004100 */
[----:B------:R-:W-:-:S05]  /*7970*/  @P2 HADD2.F32 R183, -RZ, R83.H0_H0 ;  /* 0x20000053ffb72230 */ /* 0x000fca0000004100 */
[-CC-:B------:R-:W-:Y:S01]  /*7980*/  @P1 FFMA.FTZ R3, R189, R181.reuse, R180.reuse ;  /* 0x000000b5bd031223 */ /* 0x180fe200000100b4 */
[----:B------:R-:W-:-:S03]  /*7990*/  @P1 FFMA.FTZ R79, R226, R181, R180 ;  /* 0x000000b5e24f1223 */ /* 0x000fc600000100b4 */
[----:B------:R-:W-:Y:S01]  /*79a0*/  @P1 FADD.FTZ R3, R223, -R3 ;  /* 0x80000003df031221 */ /* 0x000fe20000010000 */
[----:B------:R-:W-:-:S03]  /*79b0*/  @P1 FADD.FTZ R79, R229, -R79 ;  /* 0x8000004fe54f1221 */ /* 0x000fc60000010000 */
[----:B------:R-:W-:Y:S01]  /*79c0*/  @P1 FFMA.FTZ R5, R4, R3, R5 ;  /* 0x0000000304051223 */ /* 0x000fe20000010005 */
[----:B------:R-:W-:-:S03]  /*79d0*/  @P1 FFMA.FTZ R3, R222, R181, R180 ;  /* 0x000000b5de031223 */ /* 0x000fc600000100b4 */
[----:B0-----:R-:W-:Y:S01]  /*79e0*/  @P2 FMUL.FTZ R78, R5, R2 ;  /* 0x00000002054e2220 */ /* 0x001fe20000410000 */
[----:B------:R-:W-:Y:S02]  /*79f0*/  @P2 HADD2.F32 R2, -RZ, R80.H0_H0 ;  /* 0x20000050ff022230 */ /* 0x000fe40000004100 */
[----:B------:R-:W-:Y:S01]  /*7a00*/  @P1 FADD.FTZ R76, R225, -R3 ;  /* 0x80000003e14c1221 */ /* 0x000fe20000010000 */
[----:B------:R-:W-:Y:S02]  /*7a10*/  HADD2.F32 R3, -RZ, R176.H1_H1 ;  /* 0x300000b0ff037230 */ /* 0x000fe40000004100 */
[----:B------:R-:W-:Y:S01]  /*7a20*/  @P2 FFMA.FTZ R144, R2, R78, R144 ;  /* 0x0000004e02902223 */ /* 0x000fe20000010090 */
[----:B------:R-:W-:Y:S02]  /*7a30*/  @P1 FFMA.FTZ R2, R224, R181, R180 ;  /* 0x000000b5e0021223 */ /* 0x000fe400000100b4 */
[----:B------:R-:W-:Y:S01]  /*7a40*/  @P1 FFMA.FTZ R3, R4, R76, R3 ;  /* 0x0000004c04031223 */ /* 0x000fe20000010003 */
[----:B------:R-:W-:Y:S01]  /*7a50*/  @P2 FMUL.FTZ R78, R52, R78 ;  /* 0x0000004e344e2220 */ /* 0x000fe20000410000 */
[----:B------:R-:W-:-:S02]  /*7a60*/  @P1 FADD.FTZ R76, R227, -R2 ;  /* 0x80000002e34c1221 */ /* 0x000fc40000010000 */
[----:B------:R-:W0:Y:S02]  /*7a70*/  @P2 LDC R2, c[0x0][0x40c] ;  /* 0x00010300ff022b82 */ /* 0x000e240000000800 */
[----:B------:R-:W-:Y:S01]  /*7a80*/  @P2 F2FP.F16.F32.PACK_AB R78, RZ, R78 ;  /* 0x0000004eff4e223e */ /* 0x000fe200000000ff */
[----:B------:R-:W-:-:S03]  /*7a90*/  @P1 FFMA.FTZ R77, R4, R76, R77 ;  /* 0x0000004c044d1223 */ /* 0x000fc6000001004d */
[----:B------:R-:W-:Y:S01]  /*7aa0*/  @P2 PRMT R168, R78, 0x7610, R168 ;  /* 0x000076104ea82816 */ /* 0x000fe200000000a8 */
[----:B------:R-:W-:Y:S01]  /*7ab0*/  @P2 HADD2.F32 R78, -RZ, R80.H1_H1 ;  /* 0x30000050ff4e2230 */ /* 0x000fe20000004100 */
[----:B------:R-:W1:Y:S01]  /*7ac0*/  @P2 LDC R76, c[0x0][0x40c] ;  /* 0x00010300ff4c2b82 */ /* 0x000e620000000800 */
[----:B0-----:R-:W-:-:S04]  /*7ad0*/  @P2 FMUL.FTZ R2, R3, R2 ;  /* 0x0000000203022220 */ /* 0x001fc80000410000 */
[-C--:B------:R-:W-:Y:S01]  /*7ae0*/  @P2 FFMA.FTZ R145, R78, R2.reuse, R145 ;  /* 0x000000024e912223 */ /* 0x080fe20000010091 */
[----:B------:R-:W-:Y:S02]  /*7af0*/  @P2 HADD2.F32 R78, -RZ, R81.H0_H0 ;  /* 0x20000051ff4e2230 */ /* 0x000fe40000004100 */
[----:B------:R-:W-:Y:S01]  /*7b00*/  @P2 FMUL.FTZ R2, R53, R2 ;  /* 0x0000000235022220 */ /* 0x000fe20000410000 */
[----:B-1----:R-:W-:-:S04]  /*7b10*/  @P2 FMUL.FTZ R76, R77, R76 ;  /* 0x0000004c4d4c2220 */ /* 0x002fc80000410000 */
[-C--:B------:R-:W-:Y:S01]  /*7b20*/  @P2 FFMA.FTZ R146, R78, R76.reuse, R146 ;  /* 0x0000004c4e922223 */ /* 0x080fe20000010092 */
[----:B------:R-:W-:Y:S01]  /*7b30*/  @P2 FMUL.FTZ R76, R54, R76 ;  /* 0x0000004c364c2220 */ /* 0x000fe20000410000 */
[----:B------:R-:W-:-:S04]  /*7b40*/  @P2 F2FP.F16.F32.PACK_AB R78, RZ, R2 ;  /* 0x00000002ff4e223e */ /* 0x000fc800000000ff */
[----:B------:R-:W-:Y:S01]  /*7b50*/  @P2 F2FP.F16.F32.PACK_AB R2, RZ, R76 ;  /* 0x0000004cff02223e */ /* 0x000fe200000000ff */
[----:B------:R-:W-:Y:S01]  /*7b60*/  HADD2.F32 R76, -RZ, R177.H1_H1 ;  /* 0x300000b1ff4c7230 */ /* 0x000fe20000004100 */
[----:B------:R-:W-:Y:S01]  /*7b70*/  @P2 PRMT R168, R168, 0x5410, R78 ;  /* 0x00005410a8a82816 */ /* 0x000fe2000000004e */
[----:B------:R-:W-:Y:S01]  /*7b80*/  @P2 HADD2.F32 R78, -RZ, R81.H1_H1 ;  /* 0x30000051ff4e2230 */ /* 0x000fe20000004100 */
[----:B------:R-:W-:Y:S02]  /*7b90*/  @P2 PRMT R169, R2, 0x7610, R169 ;  /* 0x0000761002a92816 */ /* 0x000fe400000000a9 */
[----:B------:R-:W-:Y:S02]  /*7ba0*/  @P1 FFMA.FTZ R76, R4, R79, R76 ;  /* 0x0000004f044c1223 */ /* 0x000fe4000001004c */
[----:B------:R-:W0:Y:S03]  /*7bb0*/  @P2 LDC R79, c[0x0][0x40c] ;  /* 0x00010300ff4f2b82 */ /* 0x000e260000000800 */
[C---:B------:R-:W-:Y:S01]  /*7bc0*/  F2FP.F16.F32.PACK_AB R77, R76.reuse, R77 ;  /* 0x0000004d4c4d723e */ /* 0x040fe200000000ff */
[----:B0-----:R-:W-:Y:S01]  /*7bd0*/  @P2 FMUL.FTZ R2, R76, R79 ;  /* 0x0000004f4c022220 */ /* 0x001fe20000410000 */
[----:B------:R-:W-:Y:S01]  /*7be0*/  @P2 HADD2.F32 R79, -RZ, R82.H0_H0 ;  /* 0x20000052ff4f2230 */ /* 0x000fe20000004100 */
[----:B------:R-:W-:-:S02]  /*7bf0*/  F2FP.F16.F32.PACK_AB R76, R3, R5 ;  /* 0x00000005034c723e */ /* 0x000fc400000000ff */
[-C--:B------:R-:W-:Y:S01]  /*7c00*/  @P2 FFMA.FTZ R147, R78, R2.reuse, R147 ;  /* 0x000000024e932223 */ /* 0x080fe20000010093 */
[----:B------:R-:W-:Y:S01]  /*7c10*/  @P2 FMUL.FTZ R2, R55, R2 ;  /* 0x0000000237022220 */ /* 0x000fe20000410000 */
[----:B------:R-:W-:-:S04]  /*7c20*/  HADD2.F32 R78, -RZ, R178.H0_H0 ;  /* 0x200000b2ff4e7230 */ /* 0x000fc80000004100 */
        /* <DEDUP_REMOVED lines=15> */
[----:B------:R-:W0:Y:S03]  /*7d20*/  @P2 LDC R2, c[0x0][0x40c] ;  /* 0x00010300ff022b82 */ /* 0x000e260000000800 */
[C---:B------:R-:W-:Y:S01]  /*7d30*/  F2FP.F16.F32.PACK_AB R78, R79.reuse, R78 ;  /* 0x0000004e4f4e723e */ /* 0x040fe200000000ff */
[----:B0-----:R-:W-:-:S04]  /*7d40*/  @P2 FMUL.FTZ R2, R79, R2 ;  /* 0x000000024f022220 */ /* 0x001fc80000410000 */
[-C--:B------:R-:W-:Y:S01]  /*7d50*/  @P2 FFMA.FTZ R149, R182, R2.reuse, R149 ;  /* 0x00000002b6952223 */ /* 0x080fe20000010095 */
[----:B------:R-:W-:-:S05]  /*7d60*/  @P2 FMUL.FTZ R2, R57, R2 ;  /* 0x0000000239022220 */ /* 0x000fca0000410000 */
[----:B------:R-:W-:-:S04]  /*7d70*/  @P2 F2FP.F16.F32.PACK_AB R2, RZ, R2 ;  /* 0x00000002ff02223e */ /* 0x000fc800000000ff */
[----:B------:R-:W-:Y:S01]  /*7d80*/  @P2 PRMT R170, R170, 0x5410, R2 ;  /* 0x00005410aaaa2816 */ /* 0x000fe20000000002 */
[-CC-:B------:R-:W-:Y:S01]  /*7d90*/  @P1 FFMA.FTZ R2, R233, R181.reuse, R180.reuse ;  /* 0x000000b5e9021223 */ /* 0x180fe200000100b4 */
[----:B------:R-:W-:Y:S01]  /*7da0*/  @P1 FFMA.FTZ R181, R235, R181, R180 ;  /* 0x000000b5ebb51223 */ /* 0x000fe200000100b4 */
[--C-:B------:R-:W-:Y:S02]  /*7db0*/  HADD2.F32 R180, -RZ, R179.reuse.H1_H1 ;  /* 0x300000b3ffb47230 */ /* 0x100fe40000004100 */
[----:B------:R-:W-:Y:S01]  /*7dc0*/  @P1 FADD.FTZ R182, R234, -R2 ;  /* 0x80000002eab61221 */ /* 0x000fe20000010000 */
[----:B------:R-:W-:Y:S02]  /*7dd0*/  HADD2.F32 R2, -RZ, R179.H0_H0 ;  /* 0x200000b3ff027230 */ /* 0x000fe40000004100 */
[----:B------:R-:W-:-:S03]  /*7de0*/  @P1 FADD.FTZ R181, R236, -R181 ;  /* 0x800000b5ecb51221 */ /* 0x000fc60000010000 */
[C---:B------:R-:W-:Y:S01]  /*7df0*/  @P1 FFMA.FTZ R2, R4.reuse, R182, R2 ;  /* 0x000000b604021223 */ /* 0x040fe20000010002 */
[----:B------:R-:W-:Y:S01]  /*7e00*/  @P1 FFMA.FTZ R180, R4, R181, R180 ;  /* 0x000000b504b41223 */ /* 0x000fe200000100b4 */
[----:B------:R-:W0:Y:S04]  /*7e10*/  @P2 LDC R182, c[0x0][0x40c] ;  /* 0x00010300ffb62b82 */ /* 0x000e280000000800 */
        /* <DEDUP_REMOVED lines=14> */
.L_x_10071:
[----:B------:R-:W-:Y:S01]  /*7f00*/  ISETP.GT.AND P1, PT, R5, RZ, PT ;  /* 0x000000ff0500720c */ /* 0x000fe20003f24270 */
[----:B0123--:R-:W-:-:S12]  /*7f10*/  HADD2.F32 R2, -RZ, R176.H0_H0 ;  /* 0x200000b0ff027230 */ /* 0x00ffd80000004100 */
        /* <DEDUP_REMOVED lines=88> */
.L_x_10070:
[----:B------:R-:W-:-:S04]  /*84a0*/  UISETP.NE.U32.AND UP0, UPT, UR14, URZ, UPT ;  /* 0x000000ff0e00728c */ /* 0x000fc8000bf05070 */
[----:B------:R-:W-:-:S06]  /*84b0*/  UISETP.NE.AND.EX UP0, UPT, UR15, URZ, UPT, UP0 ;  /* 0x000000ff0f00728c */ /* 0x000fcc000bf05300 */
[----:B------:R-:W-:-:S13]  /*84c0*/  PLOP3.LUT P0, PT, PT, PT, UP0, 0x80, 0x8 ;  /* 0x000000000008781c */ /* 0x000fda0003f0f008 */
[----:B------:R-:W-:Y:S05]  /*84d0*/  @!P0 BRA `(.L_x_10073) ;  /* 0x0000000400788947 */ /* 0x000fea0003800000 */
[----:B0123--:R-:W0:Y:S01]  /*84e0*/  @P2 LDC R2, c[0x0][0x40c] ;  /* 0x00010300ff022b82 */ /* 0x00fe220000000800 */
[-CC-:B------:R-:W-:Y:S01]  /*84f0*/  FFMA.FTZ R3, R189, R181.reuse, R180.reuse ;  /* 0x000000b5bd037223 */ /* 0x180fe200000100b4 */
[----:B------:R-:W-:Y:S01]  /*8500*/  ISETP.GT.AND P1, PT, R5, RZ, PT ;  /* 0x000000ff0500720c */ /* 0x000fe20003f24270 */
[----:B------:R-:W-:Y:S01]  /*8510*/  FFMA.FTZ R78, R224, R181, R180 ;  /* 0x000000b5e04e7223 */ /* 0x000fe200000100b4 */
[----:B-----5:R-:W-:Y:S02]  /*8520*/  @P2 HADD2.F32 R182, -RZ, R82.H1_H1 ;  /* 0x30000052ffb62230 */ /* 0x020fe40000004100 */
[----:B------:R-:W-:Y:S01]  /*8530*/  FADD.FTZ R3, R223, -R3 ;  /* 0x80000003df037221 */ /* 0x000fe20000010000 */
[----:B------:R-:W-:Y:S02]  /*8540*/  @P2 HADD2.F32 R183, -RZ, R83.H0_H0 ;  /* 0x20000053ffb72230 */ /* 0x000fe40000004100 */
[----:B------:R-:W-:Y:S01]  /*8550*/  FADD.FTZ R78, R227, -R78 ;  /* 0x8000004ee34e7221 */ /* 0x000fe20000010000 */
[----:B------:R-:W1:Y:S01]  /*8560*/  @P2 LDC R76, c[0x0][0x40c] ;  /* 0x00010300ff4c2b82 */ /* 0x000e620000000800 */
[----:B------:R-:W-:-:S02]  /*8570*/  FMUL.FTZ R3, R4, R3 ;  /* 0x0000000304037220 */ /* 0x000fc40000410000 */
[----:B------:R-:W-:-:S03]  /*8580*/  FMUL.FTZ R78, R4, R78 ;  /* 0x0000004e044e7220 */ /* 0x000fc60000410000 */
[----:B------:R-:W-:Y:S02]  /*8590*/  FSEL R3, R3, RZ, P1 ;  /* 0x000000ff03037208 */ /* 0x000fe40000800000 */
[----:B------:R-:W2:Y:S03]  /*85a0*/  @P2 LDC R79, c[0x0][0x40c] ;  /* 0x00010300ff4f2b82 */ /* 0x000ea60000000800 */
[----:B0-----:R-:W-:Y:S01]  /*85b0*/  @P2 FMUL.FTZ R77, R2, R3 ;  /* 0x00000003024d2220 */ /* 0x001fe20000410000 */
[----:B------:R-:W-:-:S05]  /*85c0*/  @P2 HADD2.F32 R2, -RZ, R80.H0_H0 ;  /* 0x20000050ff022230 */ /* 0x000fca0000004100 */
[----:B------:R-:W-:Y:S01]  /*85d0*/  @P2 FFMA.FTZ R144, R2, R77, R144 ;  /* 0x0000004d02902223 */ /* 0x000fe20000010090 */
[----:B------:R-:W-:Y:S01]  /*85e0*/  FFMA.FTZ R2, R222, R181, R180 ;  /* 0x000000b5de027223 */ /* 0x000fe200000100b4 */
[----:B------:R-:W-:-:S03]  /*85f0*/  @P2 FMUL.FTZ R77, R52, R77 ;  /* 0x0000004d344d2220 */ /* 0x000fc60000410000 */
[----:B------:R-:W-:Y:S02]  /*8600*/  FADD.FTZ R5, R225, -R2 ;  /* 0x80000002e1057221 */ /* 0x000fe40000010000 */
[----:B------:R-:W0:Y:S01]  /*8610*/  @P2 LDC R2, c[0x0][0x40c] ;  /* 0x00010300ff022b82 */ /* 0x000e220000000800 */
[----:B------:R-:W-:Y:S01]  /*8620*/  @P2 F2FP.F16.F32.PACK_AB R77, RZ, R77 ;  /* 0x0000004dff4d223e */ /* 0x000fe200000000ff */
[----:B------:R-:W-:-:S03]  /*8630*/  FMUL.FTZ R5, R4, R5 ;  /* 0x0000000504057220 */ /* 0x000fc60000410000 */
[----:B------:R-:W-:Y:S02]  /*8640*/  @P2 PRMT R168, R77, 0x7610, R168 ;  /* 0x000076104da82816 */ /* 0x000fe400000000a8 */
[----:B------:R-:W-:Y:S02]  /*8650*/  FSEL R5, R5, RZ, P1 ;  /* 0x000000ff05057208 */ /* 0x000fe40000800000 */
[----:B------:R-:W-:Y:S01]  /*8660*/  FSEL R77, R78, RZ, P1 ;  /* 0x000000ff4e4d7208 */ /* 0x000fe20000800000 */
[----:B------:R-:W-:Y:S02]  /*8670*/  @P2 HADD2.F32 R78, -RZ, R80.H1_H1 ;  /* 0x30000050ff4e2230 */ /* 0x000fe40000004100 */
[----:B-1----:R-:W-:-:S04]  /*8680*/  @P2 FMUL.FTZ R76, R76, R5 ;  /* 0x000000054c4c2220 */ /* 0x002fc80000410000 */
[----:B------:R-:W-:Y:S01]  /*8690*/  @P2 FFMA.FTZ R145, R78, R76, R145 ;  /* 0x0000004c4e912223 */ /* 0x000fe20000010091 */
[----:B0-----:R-:W-:Y:S01]  /*86a0*/  @P2 FMUL.FTZ R78, R2, R77 ;  /* 0x0000004d024e2220 */ /* 0x001fe20000410000 */
[----:B------:R-:W-:-:S05]  /*86b0*/  @P2 HADD2.F32 R2, -RZ, R81.H0_H0 ;  /* 0x20000051ff022230 */ /* 0x000fca0000004100 */
[----:B------:R-:W-:Y:S01]  /*86c0*/  @P2 FFMA.FTZ R146, R2, R78, R146 ;  /* 0x0000004e02922223 */ /* 0x000fe20000010092 */
[----:B------:R-:W-:Y:S01]  /*86d0*/  @P2 FMUL.FTZ R2, R53, R76 ;  /* 0x0000004c35022220 */ /* 0x000fe20000410000 */
[----:B------:R-:W-:Y:S01]  /*86e0*/  FFMA.FTZ R76, R226, R181, R180 ;  /* 0x000000b5e24c7223 */ /* 0x000fe200000100b4 */
[----:B------:R-:W-:-:S03]  /*86f0*/  @P2 FMUL.FTZ R78, R54, R78 ;  /* 0x0000004e364e2220 */ /* 0x000fc60000410000 */
[----:B------:R-:W-:Y:S01]  /*8700*/  FADD.FTZ R76, R229, -R76 ;  /* 0x8000004ce54c7221 */ /* 0x000fe20000010000 */
[----:B------:R-:W-:Y:S02]  /*8710*/  @P2 F2FP.F16.F32.PACK_AB R2, RZ, R2 ;  /* 0x00000002ff02223e */ /* 0x000fe400000000ff */
[----:B------:R-:W-:Y:S01]  /*8720*/  @P2 F2FP.F16.F32.PACK_AB R78, RZ, R78 ;  /* 0x0000004eff4e223e */ /* 0x000fe200000000ff */
[----:B------:R-:W-:Y:S01]  /*8730*/  FMUL.FTZ R76, R4, R76 ;  /* 0x0000004c044c7220 */ /* 0x000fe20000410000 */
[----:B------:R-:W-:Y:S02]  /*8740*/  @P2 PRMT R168, R168, 0x5410, R2 ;  /* 0x00005410a8a82816 */ /* 0x000fe40000000002 */
[----:B------:R-:W-:Y:S01]  /*8750*/  @P2 PRMT R169, R78, 0x7610, R169 ;  /* 0x000076104ea92816 */ /* 0x000fe200000000a9 */
[----:B------:R-:W-:Y:S01]  /*8760*/  @P2 HADD2.F32 R78, -RZ, R81.H1_H1 ;  /* 0x30000051ff4e2230 */ /* 0x000fe20000004100 */
[----:B------:R-:W-:-:S04]  /*8770*/  FSEL R76, R76, RZ, P1 ;  /* 0x000000ff4c4c7208 */ /* 0x000fc80000800000 */
[----:B------:R-:W-:Y:S01]  /*8780*/  F2FP.F16.F32.PACK_AB R77, R76, R77 ;  /* 0x0000004d4c4d723e */ /* 0x000fe200000000ff */
[----:B--2---:R-:W-:Y:S01]  /*8790*/  @P2 FMUL.FTZ R2, R79, R76 ;  /* 0x0000004c4f022220 */ /* 0x004fe20000410000 */
[----:B------:R-:W-:Y:S01]  /*87a0*/  @P2 HADD2.F32 R79, -RZ, R82.H0_H0 ;  /* 0x20000052ff4f2230 */ /* 0x000fe20000004100 */
[----:B------:R-:W-:Y:S02]  /*87b0*/  F2FP.F16.F32.PACK_AB R76, R5, R3 ;  /* 0x00000003054c723e */ /* 0x000fe400000000ff */
[-C--:B------:R-:W-:Y:S01]  /*87c0*/  @P2 FFMA.FTZ R147, R78, R2.reuse, R147 ;  /* 0x000000024e932223 */ /* 0x080fe20000010093 */
[----:B------:R-:W-:-:S05]  /*87d0*/  @P2 FMUL.FTZ R2, R55, R2 ;  /* 0x0000000237022220 */ /* 0x000fca0000410000 */
[----:B------:R-:W-:Y:S02]  /*87e0*/  @P2 F2FP.F16.F32.PACK_AB R78, RZ, R2 ;  /* 0x00000002ff4e223e */ /* 0x000fe400000000ff */
        /* <DEDUP_REMOVED lines=15> */
[----:B------:R-:W-:-:S04]  /*88e0*/  FSEL R79, R79, RZ, P1 ;  /* 0x000000ff4f4f7208 */ /* 0x000fc80000800000 */
[----:B------:R-:W-:Y:S01]  /*88f0*/  F2FP.F16.F32.PACK_AB R78, R79, R78 ;  /* 0x0000004e4f4e723e */ /* 0x000fe200000000ff */
[----:B0-----:R-:W-:-:S04]  /*8900*/  @P2 FMUL.FTZ R2, R2, R79 ;  /* 0x0000004f02022220 */ /* 0x001fc80000410000 */
[-C--:B------:R-:W-:Y:S01]  /*8910*/  @P2 FFMA.FTZ R149, R182, R2.reuse, R149 ;  /* 0x00000002b6952223 */ /* 0x080fe20000010095 */
[----:B------:R-:W-:Y:S01]  /*8920*/  @P2 FMUL.FTZ R2, R57, R2 ;  /* 0x0000000239022220 */ /* 0x000fe20000410000 */
[----:B------:R-:W0:Y:S04]  /*8930*/  @P2 LDC R182, c[0x0][0x40c] ;  /* 0x00010300ffb62b82 */ /* 0x000e280000000800 */
[----:B------:R-:W-:-:S04]  /*8940*/  @P2 F2FP.F16.F32.PACK_AB R2, RZ, R2 ;  /* 0x00000002ff02223e */ /* 0x000fc800000000ff */
        /* <DEDUP_REMOVED lines=10> */
[----:B------:R-:W-:-:S03]  /*89f0*/  F2FP.F16.F32.PACK_AB R79, R4, R2 ;  /* 0x00000002044f723e */ /* 0x000fc600000000ff */
        /* <DEDUP_REMOVED lines=12> */
.L_x_10073:
[----:B------:R-:W-:Y:S04]  /*8ac0*/  BSSY.RECONVERGENT B3, `(.L_x_10074) ;  /* 0x000000d000037945 */ /* 0x000fe80003800200 */
[----:B------:R-:W-:Y:S05]  /*8ad0*/  @!P2 BRA `(.L_x_10075) ;  /* 0x00000000002ca947 */ /* 0x000fea0003800000 */
[----:B0123--:R-:W-:Y:S01]  /*8ae0*/  FFMA.FTZ R2, R189, R181, R180 ;  /* 0x000000b5bd027223 */ /* 0x00ffe200000100b4 */
        /* <DEDUP_REMOVED lines=10> */
.L_x_10075:
[----:B------:R-:W-:Y:S05]  /*8b90*/  BSYNC.RECONVERGENT B3 ;  /* 0x0000000000037941 */ /* 0x000fea0003800200 */
.L_x_10074:
[----:B------:R-:W-:Y:S04]  /*8ba0*/  BSSY.RECONVERGENT B3, `(.L_x_10076) ;  /* 0x000000d000037945 */ /* 0x000fe80003800200 */
[----:B------:R-:W-:Y:S05]  /*8bb0*/  @!P2 BRA `(.L_x_10077) ;  /* 0x00000000002ca947 */ /* 0x000fea0003800000 */
[----:B0123--:R-:W-:Y:S01]  /*8bc0*/  FFMA.FTZ R2, R222, R181, R180 ;  /* 0x000000b5de027223 */ /* 0x00ffe200000100b4 */
        /* <DEDUP_REMOVED lines=10> */
.L_x_10077:
[----:B------:R-:W-:Y:S05]  /*8c70*/  BSYNC.RECONVERGENT B3 ;  /* 0x0000000000037941 */ /* 0x000fea0003800200 */
.L_x_10076:
        /* <DEDUP_REMOVED lines=13> */
.L_x_10079:
[----:B------:R-:W-:Y:S05]  /*8d50*/  BSYNC.RECONVERGENT B3 ;  /* 0x0000000000037941 */ /* 0x000fea0003800200 */
.L_x_10078:
        /* <DEDUP_REMOVED lines=13> */
.L_x_10081:
[----:B------:R-:W-:Y:S05]  /*8e30*/  BSYNC.RECONVERGENT B3 ;  /* 0x0000000000037941 */ /* 0x000fea0003800200 */
.L_x_10080:
        /* <DEDUP_REMOVED lines=13> */
.L_x_10083:
[----:B------:R-:W-:Y:S05]  /*8f10*/  BSYNC.RECONVERGENT B3 ;  /* 0x0000000000037941 */ /* 0x000fea0003800200 */
.L_x_10082:
        /* <DEDUP_REMOVED lines=13> */
.L_x_10085:
[----:B------:R-:W-:Y:S05]  /*8ff0*/  BSYNC.RECONVERGENT B3 ;  /* 0x0000000000037941 */ /* 0x000fea0003800200 */
.L_x_10084:
        /* <DEDUP_REMOVED lines=13> */
.L_x_10087:
[----:B------:R-:W-:Y:S05]  /*90d0*/  BSYNC.RECONVERGENT B3 ;  /* 0x0000000000037941 */ /* 0x000fea0003800200 */
.L_x_10086:
[----:B0123--:R-:W-:Y:S01]  /*90e0*/  FFMA.FTZ R2, R235, R181, R180 ;  /* 0x000000b5eb027223 */ /* 0x00ffe200000100b4 */
[----:B------:R-:W-:-:S03]  /*90f0*/  ISETP.GT.AND P1, PT, R5, RZ, PT ;  /* 0x000000ff0500720c */ /* 0x000fc60003f24270 */
[----:B------:R-:W-:-:S04]  /*9100*/  FADD.FTZ R2, R236, -R2 ;  /* 0x80000002ec027221 */ /* 0x000fc80000010000 */
[----:B------:R-:W-:Y:S02]  /*9110*/  FMUL.FTZ R3, R4, R2 ;  /* 0x0000000204037220 */ /* 0x000fe40000410000 */
[----:B------:R-:W0:Y:S03]  /*9120*/  @P2 LDC R2, c[0x0][0x40c] ;  /* 0x00010300ff022b82 */ /* 0x000e260000000800 */
[----:B------:R-:W-:-:S05]  /*9130*/  FSEL R3, R3, RZ, P1 ;  /* 0x000000ff03037208 */ /* 0x000fca0000800000 */
[----:B0-----:R-:W-:Y:S01]  /*9140*/  @P2 FMUL.FTZ R2, R3, R2 ;  /* 0x0000000203022220 */ /* 0x001fe20000410000 */
[----:B-----5:R-:W-:-:S05]  /*9150*/  @P2 HADD2.F32 R3, -RZ, R83.H1_H1 ;  /* 0x30000053ff032230 */ /* 0x020fca0000004100 */
[-C--:B------:R-:W-:Y:S01]  /*9160*/  @P2 FFMA.FTZ R151, R3, R2.reuse, R151 ;  /* 0x0000000203972223 */ /* 0x080fe20000010097 */
[----:B------:R-:W-:-:S05]  /*9170*/  @P2 FMUL.FTZ R2, R59, R2 ;  /* 0x000000023b022220 */ /* 0x000fca0000410000 */
[----:B------:R-:W-:-:S04]  /*9180*/  @P2 F2FP.F16.F32.PACK_AB R2, RZ, R2 ;  /* 0x00000002ff02223e */ /* 0x000fc800000000ff */
[----:B------:R-:W-:-:S07]  /*9190*/  @P2 PRMT R171, R171, 0x5410, R2 ;  /* 0x00005410abab2816 */ /* 0x000fce0000000002 */
.L_x_10072:
[----:B------:R-:W-:Y:S05]  /*91a0*/  BSYNC.RECONVERGENT B2 ;  /* 0x0000000000027941 */ /* 0x000fea0003800200 */
.L_x_10069:
[----:B------:R-:W0:Y:S02]  /*91b0*/  @P0 LDC.64 R2, c[0x0][0x478] ;  /* 0x00011e00ff020b82 */ /* 0x000e240000000a00 */
[----:B0-----:R-:W-:-:S05]  /*91c0*/  @P0 IMAD.WIDE.U32 R2, R12, 0x10, R2 ;  /* 0x000000100c020825 */ /* 0x001fca00078e0002 */
[----:B------:R0:W-:Y:S02]  /*91d0*/  @P0 STG.E.128 desc[UR6][R2.64], R76 ;  /* 0x0000004c02000986 */ /* 0x0001e4000c101d06 */
[----:B0-----:R-:W0:Y:S02]  /*91e0*/  @P2 LDC.64 R2, c[0x0][0x468] ;  /* 0x00011a00ff022b82 */ /* 0x001e240000000a00 */
[----:B0-----:R-:W-:-:S05]  /*91f0*/  @P2 IMAD.WIDE.U32 R2, R11, 0x10, R2 ;  /* 0x000000100b022825 */ /* 0x001fca00078e0002 */
[----:B------:R3:W-:Y:S02]  /*9200*/  @P2 STG.E.128 desc[UR6][R2.64], R168 ;  /* 0x000000a802002986 */ /* 0x0007e4000c101d06 */
.L_x_10066:
[----:B------:R-:W-:Y:S05]  /*9210*/  BSYNC.RECONVERGENT B1 ;  /* 0x0000000000017941 */ /* 0x000fea0003800200 */
.L_x_10065:
[----:B0123--:R-:W0:Y:S02]  /*9220*/  LDC.64 R2, c[0x0][0x380] ;  /* 0x0000e000ff027b82 */ /* 0x00fe240000000a00 */
[----:B0-----:R-:W-:-:S04]  /*9230*/  LEA R6, R2, R6, 0x2 ;  /* 0x0000000602067211 */ /* 0x001fc800078e10ff */
[----:B------:R-:W-:-:S13]  /*9240*/  ISETP.GE.AND P0, PT, R6, R3, PT ;  /* 0x000000030600720c */ /* 0x000fda0003f06270 */
[----:B------:R-:W-:Y:S05]  /*9250*/  @!P0 BRA `(.L_x_10088) ;  /* 0xffffff7800488947 */ /* 0x000fea000383ffff */
.L_x_9985:
[----:B------:R-:W-:Y:S05]  /*9260*/  BSYNC B0 ;  /* 0x0000000000007941 */ /* 0x000fea0003800000 */
.L_x_9984:
        /* <DEDUP_REMOVED lines=155> */
.L_x_10090:
[----:B------:R-:W-:Y:S05]  /*9c20*/  BSYNC.RECONVERGENT B0 ;  /* 0x0000000000007941 */ /* 0x000fea0003800200 */
.L_x_10089:
        /* <DEDUP_REMOVED lines=129> */
.L_x_10092:
[----:B------:R-:W-:Y:S05]  /*a440*/  BSYNC.RECONVERGENT B0 ;  /* 0x0000000000007941 */ /* 0x000fea0003800200 */
.L_x_10091:
        /* <DEDUP_REMOVED lines=18> */
.L_x_10094:
[----:B------:R-:W-:Y:S05]  /*a570*/  BSYNC.RECONVERGENT B0 ;  /* 0x0000000000007941 */ /* 0x000fea0003800200 */
.L_x_10093:
        /* <DEDUP_REMOVED lines=18> */
.L_x_10096:
[----:B------:R-:W-:Y:S05]  /*a6a0*/  BSYNC.RECONVERGENT B0 ;  /* 0x0000000000007941 */ /* 0x000fea0003800200 */
.L_x_10095:
        /* <DEDUP_REMOVED lines=18> */
.L_x_10098:
[----:B------:R-:W-:Y:S05]  /*a7d0*/  BSYNC.RECONVERGENT B0 ;  /* 0x0000000000007941 */ /* 0x000fea0003800200 */
.L_x_10097:
        /* <DEDUP_REMOVED lines=18> */
.L_x_10100:
[----:B------:R-:W-:Y:S05]  /*a900*/  BSYNC.RECONVERGENT B0 ;  /* 0x0000000000007941 */ /* 0x000fea0003800200 */
.L_x_10099:
        /* <DEDUP_REMOVED lines=18> */
.L_x_10102:
[----:B------:R-:W-:Y:S05]  /*aa30*/  BSYNC.RECONVERGENT B0 ;  /* 0x0000000000007941 */ /* 0x000fea0003800200 */
.L_x_10101:
        /* <DEDUP_REMOVED lines=11> */
.L_x_9995:
[----:B------:R-:W-:Y:S01]  /*aaf0*/  HFMA2 R180, -RZ, RZ, 0, 5.9604644775390625e-08 ;  /* 0x00000001ffb47431 */ /* 0x000fe200000001ff */
[----:B------:R-:W-:Y:S01]  /*ab00*/  BSSY B1, `(.L_x_10103) ;  /* 0x0000006000017945 */ /* 0x000fe20003800000 */
[----:B0-----:R-:W-:Y:S02]  /*ab10*/  MOV R3, 0x1f ;  /* 0x0000001f00037802 */ /* 0x001fe40000000f00 */
[----:B------:R-:W-:-:S07]  /*ab20*/  MOV R2, 0xffffffff ;  /* 0xffffffff00027802 */ /* 0x000fce0000000f00 */
[----:B------:R-:W-:Y:S05]  /*ab30*/  WARPSYNC.COLLECTIVE R2, `(.L_x_10104) ;  /* 0x0000000002087348 */ /* 0x000fea0003c00000 */
[----:B------:R0:W1:Y:S02]  /*ab40*/  SHFL.BFLY P0, R182, R12, R180, R3 ;  /* 0x0c0000b40cb67389 */ /* 0x0000640000000003 */
[----:B01----:R-:W-:Y:S05]  /*ab50*/  ENDCOLLECTIVE ;  /* 0x000000000000791b */ /* 0x003fea0003800000 */
.L_x_10104:
[----:B------:R-:W-:Y:S05]  /*ab60*/  BSYNC B1 ;  /* 0x0000000000017941 */ /* 0x000fea0003800000 */
.L_x_10103:
        /* <DEDUP_REMOVED lines=9> */
.L_x_10105:
        /* <DEDUP_REMOVED lines=8> */
.L_x_10106:
[----:B------:R-:W-:Y:S02]  /*ac80*/  MOV R12, R11 ;  /* 0x0000000b000c7202 */ /* 0x000fe40000000f00 */
[----:B------:R-:W-:-:S05]  /*ac90*/  MOV R2, R182 ;  /* 0x000000b600027202 */ /* 0x000fca0000000f00 */
[----:B------:R-:W-:Y:S01]  /*aca0*/  FADD.FTZ R181, R181, R2 ;  /* 0x00000002b5b57221 */ /* 0x000fe20000010000 */
[----:B------:R-:W-:-:S07]  /*acb0*/  MOV R2, 0xffffffff ;  /* 0xffffffff00027802 */ /* 0x000fce0000000f00 */
[----:B------:R-:W-:Y:S05]  /*acc0*/  WARPSYNC.COLLECTIVE R2, `(.L_x_10107) ;  /* 0x0000000002087348 */ /* 0x000fea0003c00000 */
[----:B------:R0:W1:Y:S02]  /*acd0*/  SHFL.BFLY P0, R182, R12, R180, R3 ;  /* 0x0c0000b40cb67389 */ /* 0x0000640000000003 */
[----:B01----:R-:W-:Y:S05]  /*ace0*/  ENDCOLLECTIVE ;  /* 0x000000000000791b */ /* 0x003fea0003800000 */
.L_x_10107:
        /* <DEDUP_REMOVED lines=8> */
.L_x_10108:
[----:B------:R-:W-:Y:S02]  /*ad70*/  MOV R12, R11 ;  /* 0x0000000b000c7202 */ /* 0x000fe40000000f00 */
[----:B------:R-:W-:-:S05]  /*ad80*/  MOV R2, R182 ;  /* 0x000000b600027202 */ /* 0x000fca0000000f00 */
[----:B------:R-:W-:Y:S01]  /*ad90*/  FADD.FTZ R181, R181, R2 ;  /* 0x00000002b5b57221 */ /* 0x000fe20000010000 */
[----:B------:R-:W-:-:S07]  /*ada0*/  MOV R2, 0xffffffff ;  /* 0xffffffff00027802 */ /* 0x000fce0000000f00 */
[----:B------:R-:W-:Y:S05]  /*adb0*/  WARPSYNC.COLLECTIVE R2, `(.L_x_10109) ;  /* 0x0000000002087348 */ /* 0x000fea0003c00000 */
[----:B------:R0:W1:Y:S02]  /*adc0*/  SHFL.BFLY P0, R182, R12, R180, R3 ;  /* 0x0c0000b40cb67389 */ /* 0x0000640000000003 */
[----:B01----:R-:W-:Y:S05]  /*add0*/  ENDCOLLECTIVE ;  /* 0x000000000000791b */ /* 0x003fea0003800000 */
.L_x_10109:
        /* <DEDUP_REMOVED lines=8> */
.L_x_10110:
[----:B------:R-:W-:Y:S02]  /*ae60*/  MOV R12, R11 ;  /* 0x0000000b000c7202 */ /* 0x000fe40000000f00 */
[----:B------:R-:W-:-:S05]  /*ae70*/  MOV R2, R182 ;  /* 0x000000b600027202 */ /* 0x000fca0000000f00 */
[----:B------:R-:W-:Y:S01]  /*ae80*/  FADD.FTZ R181, R181, R2 ;  /* 0x00000002b5b57221 */ /* 0x000fe20000010000 */
[----:B------:R-:W-:-:S07]  /*ae90*/  MOV R2, 0xffffffff ;  /* 0xffffffff00027802 */ /* 0x000fce0000000f00 */
[----:B------:R-:W-:Y:S05]  /*aea0*/  WARPSYNC.COLLECTIVE R2, `(.L_x_10111) ;  /* 0x0000000002087348 */ /* 0x000fea0003c00000 */
[----:B------:R0:W1:Y:S02]  /*aeb0*/  SHFL.BFLY P0, R182, R12, R180, R3 ;  /* 0x0c0000b40cb67389 */ /* 0x0000640000000003 */
[----:B01----:R-:W-:Y:S05]  /*aec0*/  ENDCOLLECTIVE ;  /* 0x000000000000791b */ /* 0x003fea0003800000 */
.L_x_10111:
        /* <DEDUP_REMOVED lines=8> */
.L_x_10112:
[----:B------:R-:W-:Y:S02]  /*af50*/  MOV R12, R11 ;  /* 0x0000000b000c7202 */ /* 0x000fe40000000f00 */
[----:B------:R-:W-:-:S07]  /*af60*/  MOV R183, R182 ;  /* 0x000000b600b77202 */ /* 0x000fce0000000f00 */
[----:B------:R-:W-:Y:S05]  /*af70*/  WARPSYNC.COLLECTIVE R2, `(.L_x_10113) ;  /* 0x0000000002087348 */ /* 0x000fea0003c00000 */
[----:B------:R0:W1:Y:S02]  /*af80*/  SHFL.BFLY P0, R182, R12, R180, R3 ;  /* 0x0c0000b40cb67389 */ /* 0x0000640000000003 */
[----:B01----:R-:W-:Y:S05]  /*af90*/  ENDCOLLECTIVE ;  /* 0x000000000000791b */ /* 0x003fea0003800000 */
.L_x_10113:
[----:B------:R-:W-:Y:S01]  /*afa0*/  MOV R2, R182 ;  /* 0x000000b600027202 */ /* 0x000fe20000000f00 */
[----:B------:R-:W-:Y:S06]  /*afb0*/  BRA `(.L_x_10114) ;  /* 0xffffff78002c7947 */ /* 0x000fec000383ffff */
.L_x_10115:
        /* <DEDUP_REMOVED lines=12> */
.L_x_20052:


//--------------------- .text._ZN10layer_norm13ln_bwd_kernelINS_13Kernel_traitsIf6__halfS2_S2_fjLj1024ELj1ELj4ELj1ELj16ENS_18Kernel_traits_baseILj1024EfS2_S2_S2_fjLj128EEEEELb0ELb1ELb1ELb1EEEvNS_9BwdParamsE --------------------------
	.section	.text._ZN10layer_norm13ln_bwd_kernelINS_13Kernel_traitsIf6__halfS2_S2_fjLj1024ELj1ELj4ELj1ELj16ENS_18Kernel_traits_baseILj1024EfS2_S2_S2_fjLj128EEEEELb0ELb1ELb1ELb1EEEvNS_9BwdParamsE,"ax",@progbits
	.align	128
        .global         _ZN10layer_norm13ln_bwd_kernelINS_13Kernel_traitsIf6__halfS2_S2_fjLj1024ELj1ELj4ELj1ELj16ENS_18Kernel_traits_baseILj1024EfS2_S2_S2_fjLj128EEEEELb0ELb1ELb1ELb1EEEvNS_9BwdParamsE
        .type           _ZN10layer_norm13ln_bwd_kernelINS_13Kernel_traitsIf6__halfS2_S2_fjLj1024ELj1ELj4ELj1ELj16ENS_18Kernel_traits_baseILj1024EfS2_S2_S2_fjLj128EEEEELb0ELb1ELb1ELb1EEEvNS_9BwdParamsE,@function
        .size           _ZN10layer_norm13ln_bwd_kernelINS_13Kernel_traitsIf6__halfS2_S2_fjLj1024ELj1ELj4ELj1ELj16ENS_18Kernel_traits_baseILj1024EfS2_S2_S2_fjLj128EEEEELb0ELb1ELb1ELb1EEEvNS_9BwdParamsE,(.L_x_20053 - _ZN10layer_norm13ln_bwd_kernelINS_13Kernel_traitsIf6__halfS2_S2_fjLj1024ELj1ELj4ELj1ELj16ENS_18Kernel_traits_baseILj1024EfS2_S2_S2_fjLj128EEEEELb0ELb1ELb1ELb1EEEvNS_9BwdParamsE)
        .other          _ZN10layer_norm13ln_bwd_kernelINS_13Kernel_traitsIf6__halfS2_S2_fjLj1024ELj1ELj4ELj1ELj16ENS_18Kernel_traits_baseILj1024EfS2_S2_S2_fjLj128EEEEELb0ELb1ELb1ELb1EEEvNS_9BwdParamsE,@"STO_CUDA_ENTRY STV_DEFAULT"
_ZN10layer_norm13ln_bwd_kernelINS_13Kernel_traitsIf6__halfS2_S2_fjLj1024ELj1ELj4ELj1ELj16ENS_18Kernel_traits_baseILj1024EfS2_S2_S2_fjLj128EEEEELb0ELb1ELb1ELb1EEEvNS_9BwdParamsE:
.text._ZN10layer_norm13ln_bwd_kernelINS_13Kernel_traitsIf6__halfS2_S2_fjLj1024ELj1ELj4ELj1ELj16ENS_18Kernel_traits_baseILj1024EfS2_S2_S2_fjLj128EEEEELb0ELb1ELb1ELb1EEEvNS_9BwdParamsE:
        /* <DEDUP_REMOVED lines=95> */
.L_x_10204:
        /* <DEDUP_REMOVED lines=19> */
[----:B------:R2:W-:Y:S03]  /*0720*/  STL [R1+0x38], R36 ;  /* 0x0000382401007387 */ /* 0x0005e60000100800 */
[----:B------:R-:W-:Y:S01]  /*0730*/  SHF.R.S32.HI R3, RZ, 0x1f, R0 ;  /* 0x0000001fff037819 */ /* 0x000fe20000011400 */
[----:B------:R-:W-:Y:S01]  /*0740*/  IMAD R8, R8, UR9, RZ ;  /* 0x0000000908087c24 */ /* 0x000fe2000f8e02ff */
[----:B------:R-:W3:Y:S02]  /*0750*/  LDC.64 R4, c[0x0][0x428] ;  /* 0x00010a00ff047b82 */ /* 0x000ee40000000a00 */
[----:B------:R-:W-:-:S02]  /*0760*/  LEA.HI R3, R3, R0, RZ, 0x3 ;  /* 0x0000000003037211 */ /* 0x000fc400078f18ff */
[----:B------:R-:W-:Y:S01]  /*0770*/  LEA R210, P0, R2, UR10, 0x2 ;  /* 0x0000000a02d27c11 */ /* 0x000fe2000f8010ff */
[----:B--2---:R-:W2:Y:S01]  /*0780*/  LDL R36, [R1+0x30] ;  /* 0x0000300001247983 */ /* 0x004ea20000100800 */
[----:B0-----:R-:W-:Y:S02]  /*0790*/  LOP3.LUT R0, R9, 0x1f, RZ, 0xc0, !PT ;  /* 0x0000001f09007812 */ /* 0x001fe400078ec0ff */
[----:B------:R-:W-:Y:S02]  /*07a0*/  SHF.R.S32.HI R9, RZ, 0x1f, R8 ;  /* 0x0000001fff097819 */ /* 0x000fe40000011408 */
[----:B------:R-:W-:Y:S02]  /*07b0*/  LEA.HI.SX32 R216, R3, R0, 0x1d ;  /* 0x0000000003d87211 */ /* 0x000fe400078feaff */
[----:B------:R-:W-:Y:S02]  /*07c0*/  LEA.HI R9, R9, R8, RZ, 0x3 ;  /* 0x0000000809097211 */ /* 0x000fe400078f18ff */
[C---:B------:R-:W-:Y:S01]  /*07d0*/  IADD3 R3, PT, PT, R216.reuse, 0x40, RZ ;  /* 0x00000040d8037810 */ /* 0x040fe20007ffe0ff */
[C---:B-1----:R-:W-:Y:S01]  /*07e0*/  IMAD.WIDE.U32 R12, R216.reuse, 0x10, R6 ;  /* 0x00000010d80c7825 */ /* 0x042fe200078e0006 */
[----:B------:R-:W-:-:S02]  /*07f0*/  IADD3 R209, PT, PT, R216, 0x60, RZ ;  /* 0x00000060d8d17810 */ /* 0x000fc40007ffe0ff */
[----:B------:R-:W-:Y:S01]  /*0800*/  LEA.HI.SX32 R213, R9, R0, 0x1d ;  /* 0x0000000009d57211 */ /* 0x000fe200078feaff */
[----:B------:R-:W-:Y:S01]  /*0810*/  IMAD.WIDE.U32 R200, R3, 0x10, R6 ;  /* 0x0000001003c87825 */ /* 0x000fe200078e0006 */
[----:B------:R-:W-:Y:S01]  /*0820*/  SHF.R.S32.HI R9, RZ, 0x1f, R2 ;  /* 0x0000001fff097819 */ /* 0x000fe20000011402 */
[----:B------:R-:W4:Y:S01]  /*0830*/  LDG.E.128 R12, desc[UR6][R12.64] ;  /* 0x000000060c0c7981 */ /* 0x000f22000c1e1d00 */
[----:B------:R-:W-:Y:S01]  /*0840*/  IADD3 R0, PT, PT, R216, 0x20, RZ ;  /* 0x00000020d8007810 */ /* 0x000fe20007ffe0ff */
[----:B------:R-:W-:Y:S01]  /*0850*/  IMAD.WIDE.U32 R204, R209, 0x10, R6 ;  /* 0x00000010d1cc7825 */ /* 0x000fe200078e0006 */
[----:B------:R-:W-:Y:S01]  /*0860*/  LEA.HI.X R211, R2, UR11, R9, 0x2, P0 ;  /* 0x0000000b02d37c11 */ /* 0x000fe200080f1409 */
[----:B------:R-:W2:Y:S02]  /*0870*/  LDG.E.128 R200, desc[UR6][R200.64] ;  /* 0x00000006c8c87981 */ /* 0x000ea4000c1e1d00 */
[----:B------:R-:W-:Y:S01]  /*0880*/  IMAD.WIDE.U32 R196, R0, 0x10, R6 ;  /* 0x0000001000c47825 */ /* 0x000fe200078e0006 */
[C---:B------:R-:W-:Y:S01]  /*0890*/  IADD3 R9, PT, PT, R213.reuse, 0x20, RZ ;  /* 0x00000020d5097810 */ /* 0x040fe20007ffe0ff */
[----:B------:R-:W4:Y:S01]  /*08a0*/  LDG.E.128 R204, desc[UR6][R204.64] ;  /* 0x00000006cccc7981 */ /* 0x000f22000c1e1d00 */
[----:B------:R-:W-:Y:S01]  /*08b0*/  MOV R246, UR14 ;  /* 0x0000000e00f67c02 */ /* 0x000fe20008000f00 */
[----:B---3--:R-:W-:-:S02]  /*08c0*/  IMAD.WIDE.U32 R16, R213, 0x10, R4 ;  /* 0x00000010d5107825 */ /* 0x008fc400078e0004 */
[----:B------:R0:W3:Y:S02]  /*08d0*/  LDG.E R208, desc[UR6][R210.64] ;  /* 0x00000006d2d07981 */ /* 0x0000e4000c1e1900 */
[----:B------:R-:W-:Y:S02]  /*08e0*/  IMAD.WIDE.U32 R8, R9, 0x10, R4 ;  /* 0x0000001009087825 */ /* 0x000fe400078e0004 */
[----:B------:R-:W3:Y:S04]  /*08f0*/  LDG.E.128 R196, desc[UR6][R196.64] ;  /* 0x00000006c4c47981 */ /* 0x000ee8000c1e1d00 */
[----:B------:R-:W3:Y:S01]  /*0900*/  LDG.E.128 R8, desc[UR6][R8.64] ;  /* 0x0000000608087981 */ /* 0x000ee2000c1e1d00 */
[----:B------:R-:W-:Y:S02]  /*0910*/  MOV R247, UR15 ;  /* 0x0000000f00f77c02 */ /* 0x000fe40008000f00 */
[----:B------:R-:W-:Y:S01]  /*0920*/  ISETP.NE.U32.AND P0, PT, R246, RZ, PT ;  /* 0x000000fff600720c */ /* 0x000fe20003f05070 */
[----:B------:R-:W3:Y:S03]  /*0930*/  LDG.E.128 R16, desc[UR6][R16.64] ;  /* 0x0000000610107981 */ /* 0x000ee6000c1e1d00 */
[----:B------:R-:W-:-:S13]  /*0940*/  ISETP.NE.AND.EX P0, PT, R247, RZ, PT, P0 ;  /* 0x000000fff700720c */ /* 0x000fda0003f05300 */
[----:B------:R-:W1:Y:S08]  /*0950*/  @P0 LDC.64 R220, c[0x0][0x438] ;  /* 0x00010e00ffdc0b82 */ /* 0x000e700000000a00 */
[----:B------:R-:W1:Y:S08]  /*0960*/  @P0 LDC.64 R218, c[0x0][0x438] ;  /* 0x00010e00ffda0b82 */ /* 0x000e700000000a00 */
[----:B0-----:R-:W0:Y:S01]  /*0970*/  @P0 LDC.64 R210, c[0x0][0x438] ;  /* 0x00010e00ffd20b82 */ /* 0x001e220000000a00 */
[----:B------:R-:W-:Y:S01]  /*0980*/  ISETP.NE.AND P1, PT, RZ, UR8, PT ;  /* 0x00000008ff007c0c */ /* 0x000fe2000bf25270 */
[----:B-1----:R-:W-:-:S05]  /*0990*/  @P0 IMAD.WIDE.U32 R216, R216, 0x10, R220 ;  /* 0x00000010d8d80825 */ /* 0x002fca00078e00dc */
[----:B------:R1:W5:Y:S01]  /*09a0*/  @P0 LDG.E.128 R32, desc[UR6][R216.64] ;  /* 0x00000006d8200981 */ /* 0x000362000c1e1d00 */
[----:B------:R-:W-:-:S05]  /*09b0*/  @P0 IMAD.WIDE.U32 R220, R0, 0x10, R218 ;  /* 0x0000001000dc0825 */ /* 0x000fca00078e00da */
[----:B------:R3:W5:Y:S01]  /*09c0*/  @P0 LDG.E.128 R28, desc[UR6][R220.64] ;  /* 0x00000006dc1c0981 */ /* 0x000762000c1e1d00 */
[----:B0-----:R-:W-:Y:S01]  /*09d0*/  @P0 IMAD.WIDE.U32 R210, R209, 0x10, R210 ;  /* 0x00000010d1d20825 */ /* 0x001fe200078e00d2 */
[C---:B------:R-:W-:Y:S02]  /*09e0*/  IADD3 R225, PT, PT, R213.reuse, 0x40, RZ ;  /* 0x00000040d5e17810 */ /* 0x040fe40007ffe0ff */
[----:B------:R-:W-:Y:S02]  /*09f0*/  IADD3 R7, PT, PT, R213, 0x60, RZ ;  /* 0x00000060d5077810 */ /* 0x000fe40007ffe0ff */
[----:B------:R-:W0:Y:S01]  /*0a00*/  @P0 LDC.64 R212, c[0x0][0x438] ;  /* 0x00010e00ffd40b82 */ /* 0x000e220000000a00 */
[--C-:B------:R-:W-:Y:S01]  /*0a10*/  IMAD.WIDE.U32 R224, R225, 0x10, R4.reuse ;  /* 0x00000010e1e07825 */ /* 0x100fe200078e0004 */
[----:B------:R0:W5:Y:S03]  /*0a20*/  @P0 LDG.E.128 R20, desc[UR6][R210.64] ;  /* 0x00000006d2140981 */ /* 0x000166000c1e1d00 */
[----:B------:R-:W-:-:S02]  /*0a30*/  IMAD.WIDE.U32 R4, R7, 0x10, R4 ;  /* 0x0000001007047825 */ /* 0x000fc400078e0004 */
[----:B------:R-:W3:Y:S04]  /*0a40*/  LDG.E.128 R224, desc[UR6][R224.64] ;  /* 0x00000006e0e07981 */ /* 0x000ee8000c1e1d00 */
[----:B------:R-:W3:Y:S01]  /*0a50*/  LDG.E.128 R4, desc[UR6][R4.64] ;  /* 0x0000000604047981 */ /* 0x000ee2000c1e1d00 */
[--C-:B--2---:R-:W-:Y:S02]  /*0a60*/  HADD2.F32 R215, -RZ, R203.reuse.H0_H0 ;  /* 0x200000cbffd77230 */ /* 0x104fe40000004100 */
[----:B------:R-:W-:Y:S02]  /*0a70*/  HADD2.F32 R219, -RZ, R203.H1_H1 ;  /* 0x300000cbffdb7230 */ /* 0x000fe40000004100 */
[--C-:B-1----:R-:W-:Y:S02]  /*0a80*/  HADD2.F32 R216, -RZ, R202.reuse.H0_H0 ;  /* 0x200000caffd87230 */ /* 0x102fe40000004100 */
[----:B------:R-:W-:-:S02]  /*0a90*/  HADD2.F32 R217, -RZ, R202.H1_H1 ;  /* 0x300000caffd97230 */ /* 0x000fc40000004100 */
[--C-:B----4-:R-:W-:Y:S01]  /*0aa0*/  HADD2.F32 R236, -RZ, R206.reuse.H0_H0 ;  /* 0x200000ceffec7230 */ /* 0x110fe20000004100 */
[----:B---3--:R-:W-:Y:S01]  /*0ab0*/  FSEL R202, R208, RZ, !P1 ;  /* 0x000000ffd0ca7208 */ /* 0x008fe20004800000 */
[----:B------:R-:W-:Y:S02]  /*0ac0*/  HADD2.F32 R203, -RZ, R206.H1_H1 ;  /* 0x300000ceffcb7230 */ /* 0x000fe40000004100 */
[--C-:B------:R-:W-:Y:S02]  /*0ad0*/  HADD2.F32 R206, -RZ, R207.reuse.H0_H0 ;  /* 0x200000cfffce7230 */ /* 0x100fe40000004100 */
[----:B------:R-:W-:Y:S02]  /*0ae0*/  HADD2.F32 R207, -RZ, R207.H1_H1 ;  /* 0x300000cfffcf7230 */ /* 0x000fe40000004100 */
[----:B------:R-:W-:Y:S01]  /*0af0*/  FADD.FTZ R251, -R202, R203 ;  /* 0x000000cbcafb7221 */ /* 0x000fe20000010100 */
[----:B------:R-:W-:Y:S02]  /*0b00*/  HADD2.F32 R231, -RZ, R14.H1_H1 ;  /* 0x3000000effe77230 */ /* 0x000fe40000004100 */
[----:B------:R-:W-:-:S02]  /*0b10*/  HADD2.F32 R230, -RZ, R198.H1_H1 ;  /* 0x300000c6ffe67230 */ /* 0x000fc40000004100 */
[C---:B------:R-:W-:Y:S01]  /*0b20*/  FADD.FTZ R203, -R202.reuse, R207 ;  /* 0x000000cfcacb7221 */ /* 0x040fe20000010100 */
[--C-:B------:R-:W-:Y:S02]  /*0b30*/  HADD2.F32 R208, -RZ, R204.reuse.H0_H0 ;  /* 0x200000ccffd07230 */ /* 0x100fe40000004100 */
[----:B------:R-:W-:Y:S02]  /*0b40*/  HADD2.F32 R209, -RZ, R204.H1_H1 ;  /* 0x300000ccffd17230 */ /* 0x000fe40000004100 */
[C---:B------:R-:W-:Y:S01]  /*0b50*/  FADD.FTZ R235, -R202.reuse, R231 ;  /* 0x000000e7caeb7221 */ /* 0x040fe20000010100 */
[--C-:B------:R-:W-:Y:S02]  /*0b60*/  HADD2.F32 R220, -RZ, R199.reuse.H0_H0 ;  /* 0x200000c7ffdc7230 */ /* 0x100fe40000004100 */
[----:B------:R-:W-:Y:S02]  /*0b70*/  HADD2.F32 R221, -RZ, R199.H1_H1 ;  /* 0x300000c7ffdd7230 */ /* 0x000fe40000004100 */
[C---:B------:R-:W-:Y:S01]  /*0b80*/  FADD.FTZ R199, -R202.reuse, R230 ;  /* 0x000000e6cac77221 */ /* 0x040fe20000010100 */
[C---:B------:R-:W-:Y:S01]  /*0b90*/  FADD.FTZ R230, -R202.reuse, R208 ;  /* 0x000000d0cae67221 */ /* 0x040fe20000010100 */
[----:B------:R-:W-:Y:S01]  /*0ba0*/  FADD.FTZ R231, -R202, R209 ;  /* 0x000000d1cae77221 */ /* 0x000fe20000010100 */
[----:B------:R1:W-:Y:S01]  /*0bb0*/  STL [R1], R203 ;  /* 0x000000cb01007387 */ /* 0x0003e20000100800 */
[----:B------:R-:W-:-:S02]  /*0bc0*/  HADD2.F32 R208, -RZ, R11.H0_H0 ;  /* 0x2000000bffd07230 */ /* 0x000fc40000004100 */
[----:B------:R-:W-:Y:S02]  /*0bd0*/  HADD2.F32 R209, -RZ, R11.H1_H1 ;  /* 0x3000000bffd17230 */ /* 0x000fe40000004100 */
[----:B------:R-:W2:Y:S01]  /*0be0*/  LDL R11, [R1+0x2c] ;  /* 0x00002c00010b7983 */ /* 0x000ea20000100800 */
[----:B0-----:R-:W-:-:S04]  /*0bf0*/  @P0 IMAD.WIDE.U32 R212, R3, 0x10, R212 ;  /* 0x0000001003d40825 */ /* 0x001fc800078e00d4 */
[----:B------:R-:W-:Y:S02]  /*0c00*/  HADD2.F32 R3, -RZ, R12.H1_H1 ;  /* 0x3000000cff037230 */ /* 0x000fe40000004100 */
[----:B------:R-:W-:Y:S02]  /*0c10*/  HADD2.F32 R228, -RZ, R16.H1_H1 ;  /* 0x30000010ffe47230 */ /* 0x000fe40000004100 */
[C---:B------:R-:W-:Y:S01]  /*0c20*/  FADD.FTZ R252, -R202.reuse, R206 ;  /* 0x000000cecafc7221 */ /* 0x040fe20000010100 */
[--C-:B------:R-:W-:Y:S02]  /*0c30*/  HADD2.F32 R207, -RZ, R10.reuse.H1_H1 ;  /* 0x3000000affcf7230 */ /* 0x100fe40000004100 */
[----:B------:R-:W-:Y:S01]  /*0c40*/  FADD.FTZ R3, -R202, R3 ;  /* 0x00000003ca037221 */ /* 0x000fe20000010100 */
[----:B------:R-:W-:Y:S02]  /*0c50*/  HADD2.F32 R206, -RZ, R10.H0_H0 ;  /* 0x2000000affce7230 */ /* 0x000fe40000004100 */
[----:B------:R-:W-:Y:S01]  /*0c60*/  FADD.FTZ R121, R121, R228 ;  /* 0x000000e479797221 */ /* 0x000fe20000010000 */
[----:B------:R-:W3:Y:S01]  /*0c70*/  LDL R10, [R1+0x28] ;  /* 0x00002800010a7983 */ /* 0x000ee20000100800 */
[----:B-----5:R-:W-:Y:S01]  /*0c80*/  FMUL.FTZ R3, R214, R3 ;  /* 0x00000003d6037220 */ /* 0x020fe20000410000 */
[----:B------:R-:W-:-:S02]  /*0c90*/  HADD2.F32 R233, -RZ, R13.H0_H0 ;  /* 0x2000000dffe97230 */ /* 0x000fc40000004100 */
[----:B------:R-:W-:Y:S02]  /*0ca0*/  HADD2.F32 R218, -RZ, R15.H1_H1 ;  /* 0x3000000fffda7230 */ /* 0x000fe40000004100 */
[----:B------:R-:W-:Y:S01]  /*0cb0*/  FFMA.FTZ R89, R3, R228, R89 ;  /* 0x000000e403597223 */ /* 0x000fe20000010059 */
[C---:B------:R-:W-:Y:S01]  /*0cc0*/  FADD.FTZ R250, -R202.reuse, R236 ;  /* 0x000000eccafa7221 */ /* 0x040fe20000010100 */
[C---:B------:R-:W-:Y:S01]  /*0cd0*/  FADD.FTZ R245, -R202.reuse, R233 ;  /* 0x000000e9caf57221 */ /* 0x040fe20000010100 */
[----:B------:R-:W-:Y:S02]  /*0ce0*/  HADD2.F32 R0, -RZ, R12.H0_H0 ;  /* 0x2000000cff007230 */ /* 0x000fe40000004100 */
[C---:B------:R-:W-:Y:S01]  /*0cf0*/  FADD.FTZ R233, -R202.reuse, R218 ;  /* 0x000000dacae97221 */ /* 0x040fe20000010100 */
[----:B------:R-:W-:Y:S01]  /*0d00*/  FADD.FTZ R218, -R202, R215 ;  /* 0x000000d7cada7221 */ /* 0x000fe20000010100 */
[----:B------:R-:W-:Y:S01]  /*0d10*/  HADD2.F32 R234, -RZ, R13.H1_H1 ;  /* 0x3000000dffea7230 */ /* 0x000fe20000004100 */
[----:B------:R0:W5:Y:S01]  /*0d20*/  @P0 LDG.E.128 R24, desc[UR6][R212.64] ;  /* 0x00000006d4180981 */ /* 0x000162000c1e1d00 */
[----:B------:R-:W-:-:S02]  /*0d30*/  HADD2.F32 R236, -RZ, R4.H0_H0 ;  /* 0x20000004ffec7230 */ /* 0x000fc40000004100 */
[----:B------:R-:W-:Y:S02]  /*0d40*/  HADD2.F32 R215, -RZ, R4.H1_H1 ;  /* 0x30000004ffd77230 */ /* 0x000fe40000004100 */
[----:B------:R-:W-:Y:S02]  /*0d50*/  FMUL.FTZ R4, R214, R245 ;  /* 0x000000f5d6047220 */ /* 0x000fe40000410000 */
[----:B------:R-:W4:Y:S01]  /*0d60*/  LDL R245, [R1+0x10] ;  /* 0x0000100001f57983 */ /* 0x000f220000100800 */
[----:B--2---:R-:W-:-:S03]  /*0d70*/  FMUL.FTZ R11, R11, R228 ;  /* 0x000000e40b0b7220 */ /* 0x004fc60000410000 */
[----:B------:R-:W2:Y:S01]  /*0d80*/  LDL R228, [R1+0x34] ;  /* 0x0000340001e47983 */ /* 0x000ea20000100800 */
[----:B------:R-:W-:Y:S02]  /*0d90*/  HADD2.F32 R232, -RZ, R14.H0_H0 ;  /* 0x2000000effe87230 */ /* 0x000fe40000004100 */
[----:B------:R-:W-:Y:S02]  /*0da0*/  HADD2.F32 R222, -RZ, R15.H0_H0 ;  /* 0x2000000fffde7230 */ /* 0x000fe40000004100 */
[----:B------:R-:W-:Y:S02]  /*0db0*/  HADD2.F32 R229, -RZ, R16.H0_H0 ;  /* 0x20000010ffe57230 */ /* 0x000fe40000004100 */
[--C-:B------:R-:W-:Y:S02]  /*0dc0*/  HADD2.F32 R12, -RZ, R17.reuse.H0_H0 ;  /* 0x20000011ff0c7230 */ /* 0x100fe40000004100 */
[----:B------:R-:W-:Y:S02]  /*0dd0*/  HADD2.F32 R13, -RZ, R17.H1_H1 ;  /* 0x30000011ff0d7230 */ /* 0x000fe40000004100 */
[----:B------:R-:W-:-:S02]  /*0de0*/  HADD2.F32 R14, -RZ, R18.H0_H0 ;  /* 0x20000012ff0e7230 */ /* 0x000fc40000004100 */
[----:B------:R-:W-:Y:S02]  /*0df0*/  HADD2.F32 R15, -RZ, R18.H1_H1 ;  /* 0x30000012ff0f7230 */ /* 0x000fe40000004100 */
[--C-:B------:R-:W-:Y:S02]  /*0e00*/  HADD2.F32 R16, -RZ, R19.reuse.H0_H0 ;  /* 0x20000013ff107230 */ /* 0x100fe40000004100 */
[----:B------:R-:W-:Y:S02]  /*0e10*/  HADD2.F32 R17, -RZ, R19.H1_H1 ;  /* 0x30000013ff117230 */ /* 0x000fe40000004100 */
[C---:B------:R-:W-:Y:S01]  /*0e20*/  FADD.FTZ R0, -R202.reuse, R0 ;  /* 0x00000000ca007221 */ /* 0x040fe20000010100 */
[--C-:B------:R-:W-:Y:S02]  /*0e30*/  HADD2.F32 R18, -RZ, R196.reuse.H0_H0 ;  /* 0x200000c4ff127230 */ /* 0x100fe40000004100 */
[----:B------:R-:W-:Y:S02]  /*0e40*/  HADD2.F32 R19, -RZ, R196.H1_H1 ;  /* 0x300000c4ff137230 */ /* 0x000fe40000004100 */
[----:B------:R-:W-:Y:S01]  /*0e50*/  FADD.FTZ R242, -R202, R234 ;  /* 0x000000eacaf27221 */ /* 0x000fe20000010100 */
[----:B------:R-:W-:-:S02]  /*0e60*/  HADD2.F32 R196, -RZ, R197.H0_H0 ;  /* 0x200000c5ffc47230 */ /* 0x000fc40000004100 */
[----:B------:R-:W-:Y:S02]  /*0e70*/  HADD2.F32 R204, -RZ, R205.H0_H0 ;  /* 0x200000cdffcc7230 */ /* 0x000fe40000004100 */
[----:B------:R-:W-:Y:S02]  /*0e80*/  HADD2.F32 R197, -RZ, R197.H1_H1 ;  /* 0x300000c5ffc57230 */ /* 0x000fe40000004100 */
[----:B------:R-:W-:Y:S02]  /*0e90*/  HADD2.F32 R223, -RZ, R198.H0_H0 ;  /* 0x200000c6ffdf7230 */ /* 0x000fe40000004100 */
[--C-:B------:R-:W-:Y:S02]  /*0ea0*/  HADD2.F32 R210, -RZ, R200.reuse.H0_H0 ;  /* 0x200000c8ffd27230 */ /* 0x100fe40000004100 */
[----:B------:R-:W-:Y:S02]  /*0eb0*/  HADD2.F32 R211, -RZ, R200.H1_H1 ;  /* 0x300000c8ffd37230 */ /* 0x000fe40000004100 */
[----:B0-----:R-:W-:-:S02]  /*0ec0*/  HADD2.F32 R212, -RZ, R201.H0_H0 ;  /* 0x200000c9ffd47230 */ /* 0x001fc40000004100 */
[----:B------:R-:W-:Y:S02]  /*0ed0*/  HADD2.F32 R213, -RZ, R201.H1_H1 ;  /* 0x300000c9ffd57230 */ /* 0x000fe40000004100 */
[----:B------:R-:W-:Y:S02]  /*0ee0*/  HADD2.F32 R205, -RZ, R205.H1_H1 ;  /* 0x300000cdffcd7230 */ /* 0x000fe40000004100 */
[C---:B------:R-:W-:Y:S01]  /*0ef0*/  FADD.FTZ R237, -R202.reuse, R232 ;  /* 0x000000e8caed7221 */ /* 0x040fe20000010100 */
[----:B------:R-:W-:Y:S01]  /*0f00*/  FADD.FTZ R234, -R202, R222 ;  /* 0x000000decaea7221 */ /* 0x000fe20000010100 */
[--C-:B------:R-:W-:Y:S02]  /*0f10*/  HADD2.F32 R238, -RZ, R5.reuse.H0_H0 ;  /* 0x20000005ffee7230 */ /* 0x100fe40000004100 */
[C---:B------:R-:W-:Y:S01]  /*0f20*/  FMUL.FTZ R0, R214.reuse, R0 ;  /* 0x00000000d6007220 */ /* 0x040fe20000410000 */
        /* <DEDUP_REMOVED lines=19> */
[----:B------:R-:W-:Y:S01]  /*1060*/  FADD.FTZ R120, R120, R229 ;  /* 0x000000e578787221 */ /* 0x000fe20000010000 */
[----:B-1----:R-:W-:Y:S02]  /*1070*/  HADD2.F32 R203, -RZ, R8.H1_H1 ;  /* 0x30000008ffcb7230 */ /* 0x002fe40000004100 */
[----:B------:R-:W-:Y:S01]  /*1080*/  FMUL.FTZ R8, R214, R234 ;  /* 0x000000ead6087220 */ /* 0x000fe20000410000 */
[--C-:B------:R-:W-:Y:S02]  /*1090*/  HADD2.F32 R204, -RZ, R9.reuse.H0_H0 ;  /* 0x20000009ffcc7230 */ /* 0x100fe40000004100 */
[----:B------:R-:W-:Y:S01]  /*10a0*/  FFMA.FTZ R88, R0, R229, R88 ;  /* 0x000000e500587223 */ /* 0x000fe20000010058 */
[----:B------:R-:W-:Y:S02]  /*10b0*/  HADD2.F32 R205, -RZ, R9.H1_H1 ;  /* 0x30000009ffcd7230 */ /* 0x000fe40000004100 */
[----:B------:R-:W-:Y:S01]  /*10c0*/  FMUL.FTZ R9, R214, R233 ;  /* 0x000000e9d6097220 */ /* 0x000fe20000410000 */
[----:B------:R-:W-:-:S02]  /*10d0*/  HADD2.F32 R240, -RZ, R6.H0_H0 ;  /* 0x20000006fff07230 */ /* 0x000fc40000004100 */
[----:B---3--:R-:W-:Y:S01]  /*10e0*/  FMUL.FTZ R10, R10, R229 ;  /* 0x000000e50a0a7220 */ /* 0x008fe20000410000 */
[----:B------:R-:W-:Y:S02]  /*10f0*/  HADD2.F32 R241, -RZ, R6.H1_H1 ;  /* 0x30000006fff17230 */ /* 0x000fe40000004100 */
[----:B------:R-:W-:Y:S01]  /*1100*/  FMUL.FTZ R6, R214, R237 ;  /* 0x000000edd6067220 */ /* 0x000fe20000410000 */
[--C-:B------:R-:W-:Y:S02]  /*1110*/  HADD2.F32 R248, -RZ, R7.reuse.H0_H0 ;  /* 0x20000007fff87230 */ /* 0x100fe40000004100 */
[----:B------:R-:W-:Y:S01]  /*1120*/  FADD.FTZ R122, R122, R12 ;  /* 0x0000000c7a7a7221 */ /* 0x000fe20000010000 */
[----:B------:R-:W-:Y:S02]  /*1130*/  HADD2.F32 R243, -RZ, R7.H1_H1 ;  /* 0x30000007fff37230 */ /* 0x000fe40000004100 */
[----:B------:R-:W-:Y:S01]  /*1140*/  FMUL.FTZ R7, R214, R235 ;  /* 0x000000ebd6077220 */ /* 0x000fe20000410000 */
[-C--:B------:R-:W-:Y:S01]  /*1150*/  FFMA.FTZ R90, R4, R12.reuse, R90 ;  /* 0x0000000c045a7223 */ /* 0x080fe2000001005a */
[----:B------:R-:W3:Y:S01]  /*1160*/  LDL R242, [R1+0xc] ;  /* 0x00000c0001f27983 */ /* 0x000ee20000100800 */
[----:B------:R-:W-:Y:S01]  /*1170*/  FMUL.FTZ R12, R36, R12 ;  /* 0x0000000c240c7220 */ /* 0x000fe20000410000 */
[----:B------:R-:W-:Y:S01]  /*1180*/  FADD.FTZ R123, R123, R13 ;  /* 0x0000000d7b7b7221 */ /* 0x000fe20000010000 */
[----:B------:R-:W-:Y:S01]  /*1190*/  FFMA.FTZ R91, R5, R13, R91 ;  /* 0x0000000d055b7223 */ /* 0x000fe2000001005b */
[----:B------:R-:W3:Y:S04]  /*11a0*/  LDL R237, [R1+0x8] ;  /* 0x0000080001ed7983 */ /* 0x000ee80000100800 */
[----:B------:R-:W3:Y:S04]  /*11b0*/  LDL R235, [R1+0x24] ;  /* 0x0000240001eb7983 */ /* 0x000ee80000100800 */
[----:B------:R-:W3:Y:S04]  /*11c0*/  LDL R234, [R1+0x20] ;  /* 0x0000200001ea7983 */ /* 0x000ee80000100800 */
[----:B------:R-:W3:Y:S04]  /*11d0*/  LDL R233, [R1+0x1c] ;  /* 0x00001c0001e97983 */ /* 0x000ee80000100800 */
[----:B------:R-:W3:Y:S04]  /*11e0*/  LDL R229, [R1+0x18] ;  /* 0x0000180001e57983 */ /* 0x000ee80000100800 */
[----:B------:R0:W5:Y:S01]  /*11f0*/  LDL.LU R36, [R1+0x38] ;  /* 0x0000380001247983 */ /* 0x0001620000300800 */
[----:B------:R-:W-:Y:S01]  /*1200*/  FMUL.FTZ R196, R214, R196 ;  /* 0x000000c4d6c47220 */ /* 0x000fe20000410000 */
[----:B------:R-:W-:-:S03]  /*1210*/  FADD.FTZ R130, R130, R204 ;  /* 0x000000cc82827221 */ /* 0x000fc60000010000 */
[-C--:B------:R-:W-:Y:S01]  /*1220*/  FFMA.FTZ R98, R196, R204.reuse, R98 ;  /* 0x000000ccc4627223 */ /* 0x080fe20000010062 */
[----:B----4-:R-:W-:Y:S01]  /*1230*/  FMUL.FTZ R204, R245, R204 ;  /* 0x000000ccf5cc7220 */ /* 0x010fe20000410000 */
[----:B--2---:R-:W-:Y:S02]  /*1240*/  FMUL.FTZ R13, R228, R13 ;  /* 0x0000000de40d7220 */ /* 0x004fe40000410000 */
[----:B------:R-:W2:Y:S04]  /*1250*/  LDL R228, [R1+0x14] ;  /* 0x0000140001e47983 */ /* 0x000ea80000100800 */
[----:B------:R-:W4:Y:S01]  /*1260*/  LDL.LU R245, [R1] ;  /* 0x0000000001f57983 */ /* 0x000f220000300800 */
        /* <DEDUP_REMOVED lines=13> */
[----:B------:R-:W-:-:S02]  /*1340*/  FADD.FTZ R128, R128, R202 ;  /* 0x000000ca80807221 */ /* 0x000fc40000010000 */
[----:B------:R-:W-:Y:S01]  /*1350*/  FFMA.FTZ R96, R18, R202, R96 ;  /* 0x000000ca12607223 */ /* 0x000fe20000010060 */
[----:B------:R-:W-:Y:S01]  /*1360*/  FADD.FTZ R129, R129, R203 ;  /* 0x000000cb81817221 */ /* 0x000fe20000010000 */
[----:B------:R-:W-:Y:S01]  /*1370*/  FFMA.FTZ R97, R19, R203, R97 ;  /* 0x000000cb13617223 */ /* 0x000fe20000010061 */
[C---:B------:R-:W-:Y:S01]  /*1380*/  FMUL.FTZ R198, R214.reuse, R198 ;  /* 0x000000c6d6c67220 */ /* 0x040fe20000410000 */
[----:B------:R-:W-:Y:S01]  /*1390*/  FMUL.FTZ R199, R214, R199 ;  /* 0x000000c7d6c77220 */ /* 0x000fe20000410000 */
[----:B------:R-:W-:Y:S02]  /*13a0*/  FADD.FTZ R132, R132, R206 ;  /* 0x000000ce84847221 */ /* 0x000fe40000010000 */
[-C--:B------:R-:W-:Y:S01]  /*13b0*/  FFMA.FTZ R100, R198, R206.reuse, R100 ;  /* 0x000000cec6647223 */ /* 0x080fe20000010064 */
[----:B------:R-:W-:Y:S01]  /*13c0*/  FMUL.FTZ R206, R84, R206 ;  /* 0x000000ce54ce7220 */ /* 0x000fe20000410000 */
[C---:B------:R-:W-:Y:S01]  /*13d0*/  FMUL.FTZ R200, R214.reuse, R200 ;  /* 0x000000c8d6c87220 */ /* 0x040fe20000410000 */
[----:B------:R-:W-:Y:S01]  /*13e0*/  FADD.FTZ R133, R133, R207 ;  /* 0x000000cf85857221 */ /* 0x000fe20000010000 */
[-C--:B------:R-:W-:Y:S01]  /*13f0*/  FFMA.FTZ R101, R199, R207.reuse, R101 ;  /* 0x000000cfc7657223 */ /* 0x080fe20000010065 */
[----:B------:R-:W-:Y:S01]  /*1400*/  FMUL.FTZ R207, R85, R207 ;  /* 0x000000cf55cf7220 */ /* 0x000fe20000410000 */
[----:B------:R-:W-:Y:S01]  /*1410*/  FMUL.FTZ R201, R214, R201 ;  /* 0x000000c9d6c97220 */ /* 0x000fe20000410000 */
[----:B------:R-:W-:Y:S01]  /*1420*/  FADD.FTZ R134, R134, R208 ;  /* 0x000000d086867221 */ /* 0x000fe20000010000 */
[-C--:B------:R-:W-:Y:S01]  /*1430*/  FFMA.FTZ R102, R200, R208.reuse, R102 ;  /* 0x000000d0c8667223 */ /* 0x080fe20000010066 */
[----:B------:R-:W-:Y:S01]  /*1440*/  FMUL.FTZ R208, R86, R208 ;  /* 0x000000d056d07220 */ /* 0x000fe20000410000 */
[----:B------:R-:W-:-:S02]  /*1450*/  HADD2.F32 R220, -RZ, R224.H0_H0 ;  /* 0x200000e0ffdc7230 */ /* 0x000fc40000004100 */
[----:B------:R-:W-:Y:S01]  /*1460*/  FADD.FTZ R135, R135, R209 ;  /* 0x000000d187877221 */ /* 0x000fe20000010000 */
[-C--:B------:R-:W-:Y:S01]  /*1470*/  FFMA.FTZ R103, R201, R209.reuse, R103 ;  /* 0x000000d1c9677223 */ /* 0x080fe20000010067 */
[----:B------:R-:W-:Y:S01]  /*1480*/  FMUL.FTZ R210, R214, R210 ;  /* 0x000000d2d6d27220 */ /* 0x000fe20000410000 */
[----:B------:R-:W-:Y:S01]  /*1490*/  FMUL.FTZ R209, R87, R209 ;  /* 0x000000d157d17220 */ /* 0x000fe20000410000 */
[----:B---3--:R-:W-:Y:S01]  /*14a0*/  FMUL.FTZ R14, R229, R14 ;  /* 0x0000000ee50e7220 */ /* 0x008fe20000410000 */
[----:B------:R-:W-:-:S04]  /*14b0*/  FADD.FTZ R229, RZ, R10 ;  /* 0x0000000affe57221 */ /* 0x000fc80000010000 */
[----:B------:R-:W-:-:S04]  /*14c0*/  FADD.FTZ R229, R11, R229 ;  /* 0x000000e50be57221 */ /* 0x000fc80000010000 */
[----:B------:R-:W-:Y:S01]  /*14d0*/  FADD.FTZ R229, R12, R229 ;  /* 0x000000e50ce57221 */ /* 0x000fe20000010000 */
[----:B------:R-:W-:-:S03]  /*14e0*/  FMUL.FTZ R15, R233, R15 ;  /* 0x0000000fe90f7220 */ /* 0x000fc60000410000 */
        /* <DEDUP_REMOVED lines=8> */
[----:B------:R-:W-:-:S04]  /*1570*/  FADD.FTZ R229, R17, R229 ;  /* 0x000000e511e57221 */ /* 0x000fc80000010000 */
[----:B------:R-:W-:-:S04]  /*1580*/  FADD.FTZ R229, R202, R229 ;  /* 0x000000e5cae57221 */ /* 0x000fc80000010000 */
[----:B------:R-:W-:-:S04]  /*1590*/  FADD.FTZ R229, R203, R229 ;  /* 0x000000e5cbe57221 */ /* 0x000fc80000010000 */
[----:B------:R-:W-:Y:S01]  /*15a0*/  FADD.FTZ R229, R204, R229 ;  /* 0x000000e5cce57221 */ /* 0x000fe20000010000 */
[----:B------:R-:W-:Y:S02]  /*15b0*/  HADD2.F32 R221, -RZ, R224.H1_H1 ;  /* 0x300000e0ffdd7230 */ /* 0x000fe40000004100 */
[----:B------:R-:W-:Y:S01]  /*15c0*/  FMUL.FTZ R211, R214, R211 ;  /* 0x000000d3d6d37220 */ /* 0x000fe20000410000 */
[----:B------:R-:W-:Y:S01]  /*15d0*/  FADD.FTZ R136, R136, R220 ;  /* 0x000000dc88887221 */ /* 0x000fe20000010000 */
[-C--:B------:R-:W-:Y:S01]  /*15e0*/  FFMA.FTZ R104, R210, R220.reuse, R104 ;  /* 0x000000dcd2687223 */ /* 0x080fe20000010068 */
[----:B------:R-:W-:Y:S01]  /*15f0*/  FMUL.FTZ R220, R80, R220 ;  /* 0x000000dc50dc7220 */ /* 0x000fe20000410000 */
[--C-:B------:R-:W-:Y:S02]  /*1600*/  HADD2.F32 R222, -RZ, R225.reuse.H0_H0 ;  /* 0x200000e1ffde7230 */ /* 0x100fe40000004100 */
[----:B------:R-:W-:Y:S01]  /*1610*/  FMUL.FTZ R212, R214, R212 ;  /* 0x000000d4d6d47220 */ /* 0x000fe20000410000 */
[----:B------:R-:W-:Y:S01]  /*1620*/  FADD.FTZ R137, R137, R221 ;  /* 0x000000dd89897221 */ /* 0x000fe20000010000 */
[-C--:B------:R-:W-:Y:S01]  /*1630*/  FFMA.FTZ R105, R211, R221.reuse, R105 ;  /* 0x000000ddd3697223 */ /* 0x080fe20000010069 */
[----:B------:R-:W-:Y:S01]  /*1640*/  FMUL.FTZ R221, R81, R221 ;  /* 0x000000dd51dd7220 */ /* 0x000fe20000410000 */
[----:B------:R-:W-:-:S02]  /*1650*/  HADD2.F32 R223, -RZ, R225.H1_H1 ;  /* 0x300000e1ffdf7230 */ /* 0x000fc40000004100 */
        /* <DEDUP_REMOVED lines=23> */
[----:B------:R-:W-:Y:S01]  /*17d0*/  FADD.FTZ R145, R145, R215 ;  /* 0x000000d791917221 */ /* 0x000fe20000010000 */
[----:B------:R-:W-:Y:S01]  /*17e0*/  FMUL.FTZ R226, R78, R226 ;  /* 0x000000e24ee27220 */ /* 0x000fe20000410000 */
[----:B------:R-:W-:Y:S01]  /*17f0*/  FADD.FTZ R143, R143, R227 ;  /* 0x000000e38f8f7221 */ /* 0x000fe20000010000 */
[-C--:B------:R-:W-:Y:S01]  /*1800*/  FFMA.FTZ R111, R219, R227.reuse, R111 ;  /* 0x000000e3db6f7223 */ /* 0x080fe2000001006f */
[----:B------:R-:W-:Y:S01]  /*1810*/  FMUL.FTZ R227, R79, R227 ;  /* 0x000000e34fe37220 */ /* 0x000fe20000410000 */
[----:B------:R-:W-:Y:S01]  /*1820*/  FADD.FTZ R144, R144, R236 ;  /* 0x000000ec90907221 */ /* 0x000fe20000010000 */
[----:B------:R-:W-:Y:S01]  /*1830*/  FADD.FTZ R146, R146, R238 ;  /* 0x000000ee92927221 */ /* 0x000fe20000010000 */
[----:B------:R-:W-:Y:S01]  /*1840*/  FADD.FTZ R147, R147, R239 ;  /* 0x000000ef93937221 */ /* 0x000fe20000010000 */
[----:B------:R-:W-:Y:S01]  /*1850*/  FADD.FTZ R148, R148, R240 ;  /* 0x000000f094947221 */ /* 0x000fe20000010000 */
[----:B------:R-:W-:Y:S01]  /*1860*/  FADD.FTZ R149, R149, R241 ;  /* 0x000000f195957221 */ /* 0x000fe20000010000 */
[----:B--2---:R-:W-:Y:S01]  /*1870*/  FMUL.FTZ R205, R228, R205 ;  /* 0x000000cde4cd7220 */ /* 0x004fe20000410000 */
[----:B------:R-:W-:-:S04]  /*1880*/  FFMA.FTZ R228, R0, R10, RZ ;  /* 0x0000000a00e47223 */ /* 0x000fc800000100ff */
[----:B------:R-:W-:-:S04]  /*1890*/  FFMA.FTZ R228, R3, R11, R228 ;  /* 0x0000000b03e47223 */ /* 0x000fc800000100e4 */
        /* <DEDUP_REMOVED lines=8> */
[----:B------:R-:W-:Y:S01]  /*1920*/  FFMA.FTZ R228, R196, R204, R228 ;  /* 0x000000ccc4e47223 */ /* 0x000fe200000100e4 */
[----:B------:R-:W-:-:S03]  /*1930*/  FADD.FTZ R233, R205, R229 ;  /* 0x000000e5cde97221 */ /* 0x000fc60000010000 */
        /* <DEDUP_REMOVED lines=17> */
[C---:B------:R-:W-:Y:S01]  /*1a50*/  FMUL.FTZ R229, R214.reuse, R231 ;  /* 0x000000e7d6e57220 */ /* 0x040fe20000410000 */
[----:B----4-:R-:W-:Y:S01]  /*1a60*/  FMUL.FTZ R235, R214, R245 ;  /* 0x000000f5d6eb7220 */ /* 0x010fe20000410000 */
        /* <DEDUP_REMOVED lines=16> */
[----:B------:R-:W-:Y:S01]  /*1b70*/  FMUL.FTZ R231, R214, R249 ;  /* 0x000000f9d6e77220 */ /* 0x000fe20000410000 */
[-C--:B------:R-:W-:Y:S01]  /*1b80*/  FFMA.FTZ R114, R230, R238.reuse, R114 ;  /* 0x000000eee6727223 */ /* 0x080fe20000010072 */
[----:B------:R-:W-:Y:S01]  /*1b90*/  FMUL.FTZ R238, R74, R238 ;  /* 0x000000ee4aee7220 */ /* 0x000fe20000410000 */
        /* <DEDUP_REMOVED lines=16> */
[----:B------:R-:W-:Y:S01]  /*1ca0*/  FMUL.FTZ R234, R214, R252 ;  /* 0x000000fcd6ea7220 */ /* 0x000fe20000410000 */
[-C--:B------:R-:W-:Y:S01]  /*1cb0*/  FMUL.FTZ R242, R70, R248.reuse ;  /* 0x000000f846f27220 */ /* 0x080fe20000410000 */
[----:B------:R-:W-:Y:S01]  /*1cc0*/  FFMA.FTZ R215, R233, R241, R215 ;  /* 0x000000f1e9d77223 */ /* 0x000fe200000100d7 */
[----:B------:R-:W-:Y:S01]  /*1cd0*/  FADD.FTZ R245, R245, R241 ;  /* 0x000000f1f5f57221 */ /* 0x000fe20000010000 */
[----:B------:R-:W-:Y:S01]  /*1ce0*/  FADD.FTZ R151, R151, R243 ;  /* 0x000000f397977221 */ /* 0x000fe20000010000 */
[-C--:B------:R-:W-:Y:S01]  /*1cf0*/  FFMA.FTZ R119, R235, R243.reuse, R119 ;  /* 0x000000f3eb777223 */ /* 0x080fe20000010077 */
[----:B------:R-:W-:Y:S01]  /*1d00*/  FADD.FTZ R150, R150, R248 ;  /* 0x000000f896967221 */ /* 0x000fe20000010000 */
[C---:B------:R-:W-:Y:S01]  /*1d10*/  FFMA.FTZ R118, R234.reuse, R248, R118 ;  /* 0x000000f8ea767223 */ /* 0x040fe20000010076 */
[----:B------:R-:W-:Y:S01]  /*1d20*/  FMUL.FTZ R243, R71, R243 ;  /* 0x000000f347f37220 */ /* 0x000fe20000410000 */
[----:B------:R-:W-:Y:S01]  /*1d30*/  FFMA.FTZ R215, R234, R242, R215 ;  /* 0x000000f2ead77223 */ /* 0x000fe200000100d7 */
[----:B------:R-:W-:-:S03]  /*1d40*/  FADD.FTZ R248, R245, R242 ;  /* 0x000000f2f5f87221 */ /* 0x000fc60000010000 */
[----:B------:R-:W-:Y:S01]  /*1d50*/  FFMA.FTZ R245, R235, R243, R215 ;  /* 0x000000f3ebf57223 */ /* 0x000fe200000100d7 */
[----:B------:R-:W-:Y:S01]  /*1d60*/  FADD.FTZ R215, R248, R243 ;  /* 0x000000f3f8d77221 */ /* 0x000fe20000010000 */
[----:B0-----:R-:W-:Y:S06]  /*1d70*/  BRA `(.L_x_10120) ;  /* 0x00000000005c7947 */ /* 0x001fec0003800000 */
.L_x_10119:
        /* <DEDUP_REMOVED lines=23> */
.L_x_10120:
[----:B------:R-:W-:Y:S05]  /*1ef0*/  BSYNC.RECONVERGENT B1 ;  /* 0x0000000000017941 */ /* 0x000fea0003800200 */
.L_x_10118:
        /* <DEDUP_REMOVED lines=23> */
.L_x_10216:
        /* <DEDUP_REMOVED lines=45> */
.L_x_10126:
[----:B------:R-:W-:Y:S05]  /*2340*/  BSYNC.RECONVERGENT B2 ;  /* 0x0000000000027941 */ /* 0x000fea0003800200 */
.L_x_10125:
        /* <DEDUP_REMOVED lines=13> */
.L_x_10128:
[----:B------:R-:W-:Y:S05]  /*2420*/  BSYNC.RECONVERGENT B2 ;  /* 0x0000000000027941 */ /* 0x000fea0003800200 */
.L_x_10127:
        /* <DEDUP_REMOVED lines=13> */
.L_x_10130:
[----:B------:R-:W-:Y:S05]  /*2500*/  BSYNC.RECONVERGENT B2 ;  /* 0x0000000000027941 */ /* 0x000fea0003800200 */
.L_x_10129:
        /* <DEDUP_REMOVED lines=13> */
.L_x_10132:
[----:B------:R-:W-:Y:S05]  /*25e0*/  BSYNC.RECONVERGENT B2 ;  /* 0x0000000000027941 */ /* 0x000fea0003800200 */
.L_x_10131:
        /* <DEDUP_REMOVED lines=13> */
.L_x_10134:
[----:B------:R-:W-:Y:S05]  /*26c0*/  BSYNC.RECONVERGENT B2 ;  /* 0x0000000000027941 */ /* 0x000fea0003800200 */
.L_x_10133:
        /* <DEDUP_REMOVED lines=13> */
.L_x_10136:
[----:B------:R-:W-:Y:S05]  /*27a0*/  BSYNC.RECONVERGENT B2 ;  /* 0x0000000000027941 */ /* 0x000fea0003800200 */
.L_x_10135:
        /* <DEDUP_REMOVED lines=13> */
.L_x_10138:
[----:B------:R-:W-:Y:S05]  /*2880*/  BSYNC.RECONVERGENT B2 ;  /* 0x0000000000027941 */ /* 0x000fea0003800200 */
.L_x_10137:
        /* <DEDUP_REMOVED lines=13> */
.L_x_10124:
[----:B------:R-:W1:Y:S01]  /*2960*/  @P2 LDC R192, c[0x0][0x40c] ;  /* 0x00010300ffc02b82 */ /* 0x000e620000000800 */
        /* <DEDUP_REMOVED lines=9> */
[----:B-1----:R-:W-:-:S04]  /*2a00*/  @P2 FMUL.FTZ R192, R192, R194 ;  /* 0x000000c2c0c02220 */ /* 0x002fc80000410000 */
[-C--:B------:R-:W-:Y:S01]  /*2a10*/  @P2 FFMA.FTZ R176, R193, R192.reuse, R176 ;  /* 0x000000c0c1b02223 */ /* 0x080fe200000100b0 */
[----:B------:R-:W-:Y:S01]  /*2a20*/  @P2 FMUL.FTZ R192, R40, R192 ;  /* 0x000000c028c02220 */ /* 0x000fe20000410000 */
[----:B------:R-:W1:Y:S04]  /*2a30*/  @P2 LDC R193, c[0x0][0x40c] ;  /* 0x00010300ffc12b82 */ /* 0x000e680000000800 */
[----:B------:R-:W-:-:S04]  /*2a40*/  @P2 F2FP.F16.F32.PACK_AB R192, RZ, R192 ;  /* 0x000000c0ffc0223e */ /* 0x000fc800000000ff */
[----:B------:R-:W-:Y:S01]  /*2a50*/  @P2 PRMT R190, R192, 0x7610, R190 ;  /* 0x00007610c0be2816 */ /* 0x000fe200000000be */
[----:B------:R-:W-:-:S04]  /*2a60*/  FFMA.FTZ R192, R7, R246, R247 ;  /* 0x000000f607c07223 */ /* 0x000fc800000100f7 */
[----:B------:R-:W-:-:S04]  /*2a70*/  FADD.FTZ R192, R15, -R192 ;  /* 0x800000c00fc07221 */ /* 0x000fc80000010000 */
[----:B------:R-:W-:-:S05]  /*2a80*/  FMUL.FTZ R192, R214, R192 ;  /* 0x000000c0d6c07220 */ /* 0x000fca0000410000 */
[----:B------:R-:W-:-:S04]  /*2a90*/  FSEL R192, R192, RZ, P1 ;  /* 0x000000ffc0c07208 */ /* 0x000fc80000800000 */
[----:B------:R-:W-:Y:S01]  /*2aa0*/  F2FP.F16.F32.PACK_AB R194, R192, R194 ;  /* 0x000000c2c0c2723e */ /* 0x000fe200000000ff */
[----:B-1----:R-:W-:Y:S02]  /*2ab0*/  @P2 FMUL.FTZ R193, R193, R192 ;  /* 0x000000c0c1c12220 */ /* 0x002fe40000410000 */
[----:B------:R-:W1:Y:S02]  /*2ac0*/  @P2 LDC R192, c[0x0][0x40c] ;  /* 0x00010300ffc02b82 */ /* 0x000e640000000800 */
        /* <DEDUP_REMOVED lines=13> */
[----:B------:R-:W-:Y:S01]  /*2ba0*/  @P2 F2FP.F16.F32.PACK_AB R192, RZ, R192 ;  /* 0x000000c0ffc0223e */ /* 0x000fe200000000ff */
[----:B------:R-:W-:-:S03]  /*2bb0*/  FADD.FTZ R195, R13, -R195 ;  /* 0x800000c30dc37221 */ /* 0x000fc60000010000 */
[----:B------:R-:W-:Y:S01]  /*2bc0*/  @P2 PRMT R189, R192, 0x7610, R189 ;  /* 0x00007610c0bd2816 */ /* 0x000fe200000000bd */
[----:B------:R-:W-:Y:S01]  /*2bd0*/  FMUL.FTZ R195, R214, R195 ;  /* 0x000000c3d6c37220 */ /* 0x000fe20000410000 */
[----:B------:R-:W1:Y:S04]  /*2be0*/  @P2 LDC R192, c[0x0][0x40c] ;  /* 0x00010300ffc02b82 */ /* 0x000e680000000800 */
        /* <DEDUP_REMOVED lines=24> */
[----:B-1----:R-:W-:Y:S01]  /*2d70*/  @P2 FMUL.FTZ R250, R250, R195 ;  /* 0x000000c3fafa2220 */ /* 0x002fe20000410000 */
        /* <DEDUP_REMOVED lines=8> */
[----:B------:R-:W1:Y:S01]  /*2e00*/  @P2 LDC R250, c[0x0][0x40c] ;  /* 0x00010300fffa2b82 */ /* 0x000e620000000800 */
[----:B------:R-:W-:-:S05]  /*2e10*/  FSEL R195, R195, RZ, P1 ;  /* 0x000000ffc3c37208 */ /* 0x000fca0000800000 */
[----:B-1----:R-:W-:-:S04]  /*2e20*/  @P2 FMUL.FTZ R250, R250, R195 ;  /* 0x000000c3fafa2220 */ /* 0x002fc80000410000 */
        /* <DEDUP_REMOVED lines=17> */
.L_x_10123:
[----:B------:R-:W-:Y:S02]  /*2f40*/  MOV R248, UR20 ;  /* 0x0000001400f87c02 */ /* 0x000fe40008000f00 */
[----:B------:R-:W-:Y:S02]  /*2f50*/  MOV R249, UR21 ;  /* 0x0000001500f97c02 */ /* 0x000fe40008000f00 */
[----:B------:R-:W-:-:S04]  /*2f60*/  ISETP.NE.U32.AND P1, PT, R248, RZ, PT ;  /* 0x000000fff800720c */ /* 0x000fc80003f25070 */
[----:B------:R-:W-:-:S13]  /*2f70*/  ISETP.NE.AND.EX P1, PT, R249, RZ, PT, P1 ;  /* 0x000000fff900720c */ /* 0x000fda0003f25310 */
[----:B------:R-:W-:Y:S05]  /*2f80*/  @P1 BRA `(.L_x_10140) ;  /* 0x0000000400681947 */ /* 0x000fea0003800000 */
[----:B------:R-:W-:Y:S01]  /*2f90*/  ISETP.GT.AND P1, PT, R244, RZ, PT ;  /* 0x000000fff400720c */ /* 0x000fe20003f24270 */
[----:B-----5:R-:W-:-:S12]  /*2fa0*/  HADD2.F32 R250, -RZ, R32.H0_H0 ;  /* 0x20000020fffa7230 */ /* 0x020fd80000004100 */
[----:B------:R-:W-:-:S04]  /*2fb0*/  @P1 FFMA.FTZ R251, R0, R246, R247 ;  /* 0x000000f600fb1223 */ /* 0x000fc800000100f7 */
[----:B------:R-:W-:-:S04]  /*2fc0*/  @P1 FADD.FTZ R251, R10, -R251 ;  /* 0x800000fb0afb1221 */ /* 0x000fc80000010000 */
[----:B------:R-:W-:Y:S02]  /*2fd0*/  @P1 FFMA.FTZ R250, R214, R251, R250 ;  /* 0x000000fbd6fa1223 */ /* 0x000fe400000100fa */
[----:B------:R-:W1:Y:S02]  /*2fe0*/  @P2 LDC R251, c[0x0][0x40c] ;  /* 0x00010300fffb2b82 */ /* 0x000e640000000800 */
[----:B-1----:R-:W-:Y:S01]  /*2ff0*/  @P2 FMUL.FTZ R251, R250, R251 ;  /* 0x000000fbfafb2220 */ /* 0x002fe20000410000 */
        /* <DEDUP_REMOVED lines=9> */
[----:B------:R-:W1:Y:S02]  /*3090*/  @P2 LDC R251, c[0x0][0x40c] ;  /* 0x00010300fffb2b82 */ /* 0x000e640000000800 */
[----:B-1----:R-:W-:Y:S01]  /*30a0*/  @P2 FMUL.FTZ R251, R250, R251 ;  /* 0x000000fbfafb2220 */ /* 0x002fe20000410000 */
        /* <DEDUP_REMOVED lines=72> */
.L_x_10140:
[----:B------:R-:W1:Y:S01]  /*3530*/  @P2 LDC R195, c[0x0][0x40c] ;  /* 0x00010300ffc32b82 */ /* 0x000e620000000800 */
[----:B------:R-:W-:Y:S01]  /*3540*/  ISETP.GT.AND P1, PT, R244, RZ, PT ;  /* 0x000000fff400720c */ /* 0x000fe20003f24270 */
[----:B------:R-:W-:Y:S01]  /*3550*/  @P3 FFMA.FTZ R193, R0, R246, R247 ;  /* 0x000000f600c13223 */ /* 0x000fe200000100f7 */
[--C-:B-----5:R-:W-:Y:S01]  /*3560*/  HADD2.F32 R192, -RZ, R32.reuse.H0_H0 ;  /* 0x20000020ffc07230 */ /* 0x120fe20000004100 */
[----:B------:R2:W-:Y:S01]  /*3570*/  STL [R1+0x44], R20 ;  /* 0x0000441401007387 */ /* 0x0005e20000100800 */
[----:B------:R-:W-:Y:S02]  /*3580*/  HADD2.F32 R250, -RZ, R32.H1_H1 ;  /* 0x30000020fffa7230 */ /* 0x000fe40000004100 */
[----:B------:R-:W-:Y:S01]  /*3590*/  @P3 FADD.FTZ R193, R10, -R193 ;  /* 0x800000c10ac13221 */ /* 0x000fe20000010000 */
[----:B------:R-:W-:Y:S01]  /*35a0*/  HADD2.F32 R251, -RZ, R33.H0_H0 ;  /* 0x20000021fffb7230 */ /* 0x000fe20000004100 */
[----:B------:R0:W-:Y:S02]  /*35b0*/  STL [R1+0x40], R19 ;  /* 0x0000401301007387 */ /* 0x0001e40000100800 */
[----:B------:R-:W-:-:S02]  /*35c0*/  @P3 FFMA.FTZ R192, R214, R193, R192 ;  /* 0x000000c1d6c03223 */ /* 0x000fc400000100c0 */
[----:B------:R3:W-:Y:S01]  /*35d0*/  STL [R1+0x3c], R18 ;  /* 0x00003c1201007387 */ /* 0x0007e20000100800 */
[-CC-:B------:R-:W-:Y:S01]  /*35e0*/  @P1 FFMA.FTZ R193, R3, R246.reuse, R247.reuse ;  /* 0x000000f603c11223 */ /* 0x180fe200000100f7 */
[----:B------:R-:W-:Y:S01]  /*35f0*/  @P1 FFMA.FTZ R194, R4, R246, R247 ;  /* 0x000000f604c21223 */ /* 0x000fe200000100f7 */
[----:B--2---:R-:W-:Y:S01]  /*3600*/  @P2 HADD2.F32 R20, -RZ, R186.H1_H1 ;  /* 0x300000baff142230 */ /* 0x004fe20000004100 */
[----:B------:R2:W-:Y:S01]  /*3610*/  STL [R1+0x38], R2 ;  /* 0x0000380201007387 */ /* 0x0005e20000100800 */
[----:B------:R-:W-:Y:S01]  /*3620*/  @P1 FADD.FTZ R193, R11, -R193 ;  /* 0x800000c10bc11221 */ /* 0x000fe20000010000 */
[----:B------:R-:W-:-:S03]  /*3630*/  @P1 FADD.FTZ R194, R12, -R194 ;  /* 0x800000c20cc21221 */ /* 0x000fc60000010000 */
[----:B------:R-:W-:Y:S01]  /*3640*/  @P1 FFMA.FTZ R250, R214, R193, R250 ;  /* 0x000000c1d6fa1223 */ /* 0x000fe200000100fa */
[----:B------:R-:W-:Y:S02]  /*3650*/  @P2 HADD2.F32 R193, -RZ, R184.H0_H0 ;  /* 0x200000b8ffc12230 */ /* 0x000fe40000004100 */
[----:B-1----:R-:W-:Y:S01]  /*3660*/  @P2 FMUL.FTZ R195, R192, R195 ;  /* 0x000000c3c0c32220 */ /* 0x002fe20000410000 */
[----:B------:R-:W-:Y:S02]  /*3670*/  @P1 FFMA.FTZ R251, R214, R194, R251 ;  /* 0x000000c2d6fb1223 */ /* 0x000fe400000100fb */
[----:B------:R-:W1:Y:S01]  /*3680*/  @P2 LDC R194, c[0x0][0x40c] ;  /* 0x00010300ffc22b82 */ /* 0x000e620000000800 */
[-C--:B------:R-:W-:Y:S01]  /*3690*/  @P2 FFMA.FTZ R180, R193, R195.reuse, R180 ;  /* 0x000000c3c1b42223 */ /* 0x080fe200000100b4 */
[----:B------:R-:W-:-:S05]  /*36a0*/  @P2 FMUL.FTZ R195, R36, R195 ;  /* 0x000000c324c32220 */ /* 0x000fca0000410000 */
[----:B------:R-:W-:Y:S01]  /*36b0*/  @P2 F2FP.F16.F32.PACK_AB R195, RZ, R195 ;  /* 0x000000c3ffc3223e */ /* 0x000fe200000000ff */
[----:B------:R-:W4:Y:S03]  /*36c0*/  @P2 LDC R193, c[0x0][0x40c] ;  /* 0x00010300ffc12b82 */ /* 0x000f260000000800 */
[----:B------:R-:W-:Y:S01]  /*36d0*/  @P2 PRMT R188, R195, 0x7610, R188 ;  /* 0x00007610c3bc2816 */ /* 0x000fe200000000bc */
[----:B------:R-:W-:Y:S02]  /*36e0*/  @P2 HADD2.F32 R195, -RZ, R184.H1_H1 ;  /* 0x300000b8ffc32230 */ /* 0x000fe40000004100 */
[----:B-1----:R-:W-:Y:S01]  /*36f0*/  @P2 FMUL.FTZ R194, R251, R194 ;  /* 0x000000c2fbc22220 */ /* 0x002fe20000410000 */
[----:B----4-:R-:W-:-:S04]  /*3700*/  @P2 FMUL.FTZ R193, R250, R193 ;  /* 0x000000c1fac12220 */ /* 0x010fc80000410000 */
[-C--:B------:R-:W-:Y:S01]  /*3710*/  @P2 FFMA.FTZ R181, R195, R193.reuse, R181 ;  /* 0x000000c1c3b52223 */ /* 0x080fe200000100b5 */
[----:B------:R-:W-:Y:S02]  /*3720*/  @P2 HADD2.F32 R195, -RZ, R185.H0_H0 ;  /* 0x200000b9ffc32230 */ /* 0x000fe40000004100 */
[----:B------:R-:W-:-:S03]  /*3730*/  @P2 FMUL.FTZ R193, R37, R193 ;  /* 0x000000c125c12220 */ /* 0x000fc60000410000 */
[-C--:B------:R-:W-:Y:S01]  /*3740*/  @P2 FFMA.FTZ R182, R195, R194.reuse, R182 ;  /* 0x000000c2c3b62223 */ /* 0x080fe200000100b6 */
[----:B------:R-:W-:Y:S01]  /*3750*/  @P2 FMUL.FTZ R195, R38, R194 ;  /* 0x000000c226c32220 */ /* 0x000fe20000410000 */
[----:B------:R-:W-:Y:S01]  /*3760*/  @P2 F2FP.F16.F32.PACK_AB R194, RZ, R193 ;  /* 0x000000c1ffc2223e */ /* 0x000fe200000000ff */
[----:B------:R-:W-:-:S03]  /*3770*/  @P1 FFMA.FTZ R193, R5, R246, R247 ;  /* 0x000000f605c11223 */ /* 0x000fc600000100f7 */
[----:B------:R-:W-:Y:S01]  /*3780*/  @P2 F2FP.F16.F32.PACK_AB R195, RZ, R195 ;  /* 0x000000c3ffc3223e */ /* 0x000fe200000000ff */
[----:B------:R-:W-:Y:S01]  /*3790*/  @P1 FADD.FTZ R252, R13, -R193 ;  /* 0x800000c10dfc1221 */ /* 0x000fe20000010000 */
[----:B------:R-:W-:Y:S01]  /*37a0*/  HADD2.F32 R193, -RZ, R33.H1_H1 ;  /* 0x30000021ffc17230 */ /* 0x000fe20000004100 */
[----:B------:R-:W-:Y:S02]  /*37b0*/  @P2 PRMT R188, R188, 0x5410, R194 ;  /* 0x00005410bcbc2816 */ /* 0x000fe400000000c2 */
[----:B------:R-:W-:Y:S01]  /*37c0*/  @P2 PRMT R189, R195, 0x7610, R189 ;  /* 0x00007610c3bd2816 */ /* 0x000fe200000000bd */
[----:B------:R-:W-:Y:S02]  /*37d0*/  @P2 HADD2.F32 R195, -RZ, R185.H1_H1 ;  /* 0x300000b9ffc32230 */ /* 0x000fe40000004100 */
[----:B------:R-:W-:Y:S02]  /*37e0*/  @P1 FFMA.FTZ R193, R214, R252, R193 ;  /* 0x000000fcd6c11223 */ /* 0x000fe400000100c1 */
[----:B------:R-:W1:Y:S02]  /*37f0*/  @P2 LDC R252, c[0x0][0x40c] ;  /* 0x00010300fffc2b82 */ /* 0x000e640000000800 */
[----:B-1----:R-:W-:Y:S01]  /*3800*/  @P2 FMUL.FTZ R194, R193, R252 ;  /* 0x000000fcc1c22220 */ /* 0x002fe20000410000 */
[----:B------:R-:W-:-:S03]  /*3810*/  @P2 HADD2.F32 R252, -RZ, R186.H0_H0 ;  /* 0x200000bafffc2230 */ /* 0x000fc60000004100 */
        /* <DEDUP_REMOVED lines=22> */
[----:B------:R-:W-:-:S04]  /*3980*/  @P2 HADD2.F32 R20, -RZ, R187.H0_H0 ;  /* 0x200000bbff142230 */ /* 0x000fc80000004100 */
[----:B------:R-:W-:-:S04]  /*3990*/  @P2 F2FP.F16.F32.PACK_AB R195, RZ, R195 ;  /* 0x000000c3ffc3223e */ /* 0x000fc800000000ff */
[----:B------:R-:W-:Y:S01]  /*39a0*/  @P2 PRMT R190, R190, 0x5410, R195 ;  /* 0x00005410bebe2816 */ /* 0x000fe200000000c3 */
[----:B------:R-:W-:-:S04]  /*39b0*/  @P1 FFMA.FTZ R195, R8, R246, R247 ;  /* 0x000000f608c31223 */ /* 0x000fc800000100f7 */
[----:B0-----:R-:W-:Y:S01]  /*39c0*/  @P1 FADD.FTZ R19, R16, -R195 ;  /* 0x800000c310131221 */ /* 0x001fe20000010000 */
[----:B------:R-:W-:-:S05]  /*39d0*/  HADD2.F32 R195, -RZ, R35.H0_H0 ;  /* 0x20000023ffc37230 */ /* 0x000fca0000004100 */
[----:B------:R-:W-:Y:S02]  /*39e0*/  @P1 FFMA.FTZ R195, R214, R19, R195 ;  /* 0x00000013d6c31223 */ /* 0x000fe400000100c3 */
[----:B------:R-:W0:Y:S02]  /*39f0*/  @P2 LDC R19, c[0x0][0x40c] ;  /* 0x00010300ff132b82 */ /* 0x000e240000000800 */
[----:B0-----:R-:W-:-:S04]  /*3a00*/  @P2 FMUL.FTZ R19, R195, R19 ;  /* 0x00000013c3132220 */ /* 0x001fc80000410000 */
[-C--:B------:R-:W-:Y:S01]  /*3a10*/  @P2 FFMA.FTZ R178, R20, R19.reuse, R178 ;  /* 0x0000001314b22223 */ /* 0x080fe200000100b2 */
[----:B------:R-:W-:Y:S01]  /*3a20*/  @P2 FMUL.FTZ R19, R42, R19 ;  /* 0x000000132a132220 */ /* 0x000fe20000410000 */
[----:B------:R1:W5:Y:S04]  /*3a30*/  LDL.LU R20, [R1+0x44] ;  /* 0x0000440001147983 */ /* 0x0003680000300800 */
[----:B---3--:R-:W-:Y:S02]  /*3a40*/  @P2 F2FP.F16.F32.PACK_AB R18, RZ, R19 ;  /* 0x00000013ff12223e */ /* 0x008fe400000000ff */
[----:B------:R1:W5:Y:S02]  /*3a50*/  LDL.LU R19, [R1+0x40] ;  /* 0x0000400001137983 */ /* 0x0003640000300800 */
[----:B--2---:R-:W-:-:S02]  /*3a60*/  PRMT R2, R18, 0x7610, R2 ;  /* 0x0000761012027816 */ /* 0x004fc40000000002 */
[----:B------:R1:W5:Y:S02]  /*3a70*/  LDL.LU R18, [R1+0x3c] ;  /* 0x00003c0001127983 */ /* 0x0003640000300800 */
[----:B------:R-:W-:Y:S02]  /*3a80*/  @P2 PRMT R191, R2, 0x7610, R191 ;  /* 0x0000761002bf2816 */ /* 0x000fe400000000bf */
[----:B------:R1:W5:Y:S01]  /*3a90*/  LDL.LU R2, [R1+0x38] ;  /* 0x0000380001027983 */ /* 0x0003620000300800 */
[----:B------:R-:W-:Y:S02]  /*3aa0*/  F2FP.F16.F32.PACK_AB R192, R250, R192 ;  /* 0x000000c0fac0723e */ /* 0x000fe400000000ff */
[----:B------:R-:W0:Y:S01]  /*3ab0*/  @P2 LDC R250, c[0x0][0x40c] ;  /* 0x00010300fffa2b82 */ /* 0x000e220000000800 */
[----:B------:R-:W-:Y:S01]  /*3ac0*/  F2FP.F16.F32.PACK_AB R193, R193, R251 ;  /* 0x000000fbc1c1723e */ /* 0x000fe200000000ff */
[----:B------:R-:W-:Y:S01]  /*3ad0*/  @P1 FFMA.FTZ R251, R9, R246, R247 ;  /* 0x000000f609fb1223 */ /* 0x000fe200000100f7 */
[----:B------:R-:W-:-:S03]  /*3ae0*/  F2FP.F16.F32.PACK_AB R194, R252, R194 ;  /* 0x000000c2fcc2723e */ /* 0x000fc600000000ff */
[----:B------:R-:W-:Y:S01]  /*3af0*/  @P1 FADD.FTZ R252, R17, -R251 ;  /* 0x800000fb11fc1221 */ /* 0x000fe20000010000 */
[----:B------:R-:W-:-:S05]  /*3b00*/  HADD2.F32 R251, -RZ, R35.H1_H1 ;  /* 0x30000023fffb7230 */ /* 0x000fca0000004100 */
[----:B------:R-:W-:Y:S01]  /*3b10*/  @P1 FFMA.FTZ R251, R214, R252, R251 ;  /* 0x000000fcd6fb1223 */ /* 0x000fe200000100fb */
[----:B------:R-:W-:-:S04]  /*3b20*/  @P2 HADD2.F32 R252, -RZ, R187.H1_H1 ;  /* 0x300000bbfffc2230 */ /* 0x000fc80000004100 */
[C---:B------:R-:W-:Y:S01]  /*3b30*/  F2FP.F16.F32.PACK_AB R195, R251.reuse, R195 ;  /* 0x000000c3fbc3723e */ /* 0x040fe200000000ff */
[----:B0-----:R-:W-:-:S04]  /*3b40*/  @P2 FMUL.FTZ R250, R251, R250 ;  /* 0x000000fafbfa2220 */ /* 0x001fc80000410000 */
[-C--:B------:R-:W-:Y:S01]  /*3b50*/  @P2 FFMA.FTZ R179, R252, R250.reuse, R179 ;  /* 0x000000fafcb32223 */ /* 0x080fe200000100b3 */
[----:B------:R-:W-:-:S05]  /*3b60*/  @P2 FMUL.FTZ R250, R43, R250 ;  /* 0x000000fa2bfa2220 */ /* 0x000fca0000410000 */
[----:B------:R-:W-:-:S04]  /*3b70*/  @P2 F2FP.F16.F32.PACK_AB R250, RZ, R250 ;  /* 0x000000fafffa223e */ /* 0x000fc800000000ff */
[----:B-1----:R-:W-:-:S07]  /*3b80*/  @P2 PRMT R191, R191, 0x5410, R250 ;  /* 0x00005410bfbf2816 */ /* 0x002fce00000000fa */
.L_x_10139:
[----:B------:R-:W-:Y:S05]  /*3b90*/  BSYNC.RECONVERGENT B1 ;  /* 0x0000000000017941 */ /* 0x000fea0003800200 */
.L_x_10122:
        /* <DEDUP_REMOVED lines=14> */
.L_x_10142:
[----:B------:R-:W-:Y:S05]  /*3c80*/  BSYNC.RECONVERGENT B1 ;  /* 0x0000000000017941 */ /* 0x000fea0003800200 */
.L_x_10141:
[----:B------:R-:W-:Y:S04]  /*3c90*/  BSSY.RECONVERGENT B1, `(.L_x_10143) ;  /* 0x0000188000017945 */ /* 0x000fe80003800200 */
[----:B------:R-:W-:Y:S05]  /*3ca0*/  @!P0 BRA `(.L_x_10144) ;  /* 0x0000000800e48947 */ /* 0x000fea0003800000 */
[----:B------:R-:W-:Y:S05]  /*3cb0*/  @!P1 BRA `(.L_x_10145) ;  /* 0x0000000400789947 */ /* 0x000fea0003800000 */
[----:B------:R-:W-:Y:S01]  /*3cc0*/  ISETP.GT.AND P3, PT, R244, RZ, PT ;  /* 0x000000fff400720c */ /* 0x000fe20003f64270 */
[----:B------:R-:W2:Y:S01]  /*3cd0*/  @P2 LDC R195, c[0x0][0x40c] ;  /* 0x00010300ffc32b82 */ /* 0x000ea20000000800 */
[--C-:B-----5:R-:W-:Y:S02]  /*3ce0*/  HADD2.F32 R192, -RZ, R28.reuse.H0_H0 ;  /* 0x2000001cffc07230 */ /* 0x120fe40000004100 */
[----:B-1----:R-:W-:Y:S02]  /*3cf0*/  HADD2.F32 R248, -RZ, R28.H1_H1 ;  /* 0x3000001cfff87230 */ /* 0x002fe40000004100 */
[----:B------:R-:W-:Y:S02]  /*3d00*/  HADD2.F32 R249, -RZ, R29.H0_H0 ;  /* 0x2000001dfff97230 */ /* 0x000fe40000004100 */
[----:B------:R-:W-:Y:S01]  /*3d10*/  @P2 HADD2.F32 R251, -RZ, R186.H1_H1 ;  /* 0x300000bafffb2230 */ /* 0x000fe20000004100 */
[----:B------:R-:W1:Y:S01]  /*3d20*/  @P2 LDC R194, c[0x0][0x40c] ;  /* 0x00010300ffc22b82 */ /* 0x000e620000000800 */
[----:B------:R-:W-:-:S03]  /*3d30*/  @P2 HADD2.F32 R252, -RZ, R187.H0_H0 ;  /* 0x200000bbfffc2230 */ /* 0x000fc60000004100 */
[----:B------:R-:W-:-:S04]  /*3d40*/  @P3 FFMA.FTZ R193, R18, R246, R247 ;  /* 0x000000f612c13223 */ /* 0x000fc800000100f7 */
[----:B------:R-:W-:-:S04]  /*3d50*/  @P3 FADD.FTZ R193, R202, -R193 ;  /* 0x800000c1cac13221 */ /* 0x000fc80000010000 */
[----:B------:R-:W-:Y:S01]  /*3d60*/  @P3 FFMA.FTZ R192, R214, R193, R192 ;  /* 0x000000c1d6c03223 */ /* 0x000fe200000100c0 */
[----:B------:R-:W-:-:S03]  /*3d70*/  @P3 FFMA.FTZ R193, R19, R246, R247 ;  /* 0x000000f613c13223 */ /* 0x000fc600000100f7 */
[----:B--2---:R-:W-:Y:S01]  /*3d80*/  @P2 FMUL.FTZ R195, R192, R195 ;  /* 0x000000c3c0c32220 */ /* 0x004fe20000410000 */
[----:B------:R-:W-:-:S04]  /*3d90*/  @P3 FADD.FTZ R193, R203, -R193 ;  /* 0x800000c1cbc13221 */ /* 0x000fc80000010000 */
[----:B------:R-:W-:Y:S01]  /*3da0*/  @P3 FFMA.FTZ R248, R214, R193, R248 ;  /* 0x000000c1d6f83223 */ /* 0x000fe200000100f8 */
[----:B------:R-:W-:-:S03]  /*3db0*/  @P2 HADD2.F32 R193, -RZ, R184.H0_H0 ;  /* 0x200000b8ffc12230 */ /* 0x000fc60000004100 */
[C---:B-1----:R-:W-:Y:S01]  /*3dc0*/  @P2 FMUL.FTZ R194, R248.reuse, R194 ;  /* 0x000000c2f8c22220 */ /* 0x042fe20000410000 */
[----:B------:R-:W-:Y:S01]  /*3dd0*/  F2FP.F16.F32.PACK_AB R192, R248, R192 ;  /* 0x000000c0f8c0723e */ /* 0x000fe200000000ff */
[-C--:B------:R-:W-:Y:S01]  /*3de0*/  @P2 FFMA.FTZ R172, R193, R195.reuse, R172 ;  /* 0x000000c3c1ac2223 */ /* 0x080fe200000100ac */
[----:B------:R-:W-:Y:S01]  /*3df0*/  @P3 FFMA.FTZ R193, R196, R246, R247 ;  /* 0x000000f6c4c13223 */ /* 0x000fe200000100f7 */
[----:B------:R-:W-:-:S03]  /*3e00*/  @P2 FMUL.FTZ R195, R44, R195 ;  /* 0x000000c32cc32220 */ /* 0x000fc60000410000 */
[----:B------:R-:W-:Y:S02]  /*3e10*/  @P3 FADD.FTZ R193, R204, -R193 ;  /* 0x800000c1ccc13221 */ /* 0x000fe40000010000 */
[----:B------:R-:W-:Y:S02]  /*3e20*/  @P2 F2FP.F16.F32.PACK_AB R195, RZ, R195 ;  /* 0x000000c3ffc3223e */ /* 0x000fe400000000ff */
[----:B------:R-:W-:Y:S02]  /*3e30*/  @P3 FFMA.FTZ R249, R214, R193, R249 ;  /* 0x000000c1d6f93223 */ /* 0x000fe400000100f9 */
[----:B------:R-:W1:Y:S01]  /*3e40*/  @P2 LDC R193, c[0x0][0x40c] ;  /* 0x00010300ffc12b82 */ /* 0x000e620000000800 */
[----:B------:R-:W-:Y:S01]  /*3e50*/  @P2 PRMT R188, R195, 0x7610, R188 ;  /* 0x00007610c3bc2816 */ /* 0x000fe200000000bc */
[----:B------:R-:W-:-:S05]  /*3e60*/  @P2 HADD2.F32 R195, -RZ, R184.H1_H1 ;  /* 0x300000b8ffc32230 */ /* 0x000fca0000004100 */
[-C--:B------:R-:W-:Y:S01]  /*3e70*/  @P2 FFMA.FTZ R173, R195, R194.reuse, R173 ;  /* 0x000000c2c3ad2223 */ /* 0x080fe200000100ad */
[----:B------:R-:W-:Y:S02]  /*3e80*/  @P2 HADD2.F32 R195, -RZ, R185.H0_H0 ;  /* 0x200000b9ffc32230 */ /* 0x000fe40000004100 */
        /* <DEDUP_REMOVED lines=17> */
[----:B------:R-:W-:Y:S02]  /*3fa0*/  HADD2.F32 R249, -RZ, R31.H1_H1 ;  /* 0x3000001ffff97230 */ /* 0x000fe40000004100 */
        /* <DEDUP_REMOVED lines=21> */
[----:B------:R-:W-:-:S03]  /*4100*/  @P3 FFMA.FTZ R250, R201, R246, R247 ;  /* 0x000000f6c9fa3223 */ /* 0x000fc600000100f7 */
[-C--:B------:R-:W-:Y:S01]  /*4110*/  @P2 FFMA.FTZ R169, R251, R195.reuse, R169 ;  /* 0x000000c3fba92223 */ /* 0x080fe200000100a9 */
[----:B------:R-:W-:Y:S01]  /*4120*/  @P2 FMUL.FTZ R195, R49, R195 ;  /* 0x000000c331c32220 */ /* 0x000fe20000410000 */
[----:B------:R-:W-:-:S04]  /*4130*/  @P3 FADD.FTZ R250, R209, -R250 ;  /* 0x800000fad1fa3221 */ /* 0x000fc80000010000 */
[----:B------:R-:W-:Y:S01]  /*4140*/  @P2 F2FP.F16.F32.PACK_AB R195, RZ, R195 ;  /* 0x000000c3ffc3223e */ /* 0x000fe200000000ff */
[----:B------:R-:W-:-:S03]  /*4150*/  @P3 FFMA.FTZ R249, R214, R250, R249 ;  /* 0x000000fad6f93223 */ /* 0x000fc600000100f9 */
[----:B------:R-:W-:Y:S01]  /*4160*/  @P2 PRMT R190, R190, 0x5410, R195 ;  /* 0x00005410bebe2816 */ /* 0x000fe200000000c3 */
[----:B------:R-:W-:-:S04]  /*4170*/  @P3 FFMA.FTZ R195, R200, R246, R247 ;  /* 0x000000f6c8c33223 */ /* 0x000fc800000100f7 */
[----:B------:R-:W-:Y:S01]  /*4180*/  @P3 FADD.FTZ R251, R208, -R195 ;  /* 0x800000c3d0fb3221 */ /* 0x000fe20000010000 */
[----:B------:R-:W-:-:S05]  /*4190*/  HADD2.F32 R195, -RZ, R31.H0_H0 ;  /* 0x2000001fffc37230 */ /* 0x000fca0000004100 */
[----:B------:R-:W-:Y:S02]  /*41a0*/  @P3 FFMA.FTZ R195, R214, R251, R195 ;  /* 0x000000fbd6c33223 */ /* 0x000fe400000100c3 */
[----:B------:R-:W1:Y:S02]  /*41b0*/  @P2 LDC R251, c[0x0][0x40c] ;  /* 0x00010300fffb2b82 */ /* 0x000e640000000800 */
[----:B-1----:R-:W-:Y:S01]  /*41c0*/  @P2 FMUL.FTZ R251, R195, R251 ;  /* 0x000000fbc3fb2220 */ /* 0x002fe20000410000 */
        /* <DEDUP_REMOVED lines=13> */
.L_x_10145:
[----:B------:R-:W-:Y:S01]  /*42a0*/  ISETP.GT.AND P3, PT, R244, RZ, PT ;  /* 0x000000fff400720c */ /* 0x000fe20003f64270 */
[----:B-1---5:R-:W-:-:S12]  /*42b0*/  HADD2.F32 R248, -RZ, R28.H0_H0 ;  /* 0x2000001cfff87230 */ /* 0x022fd80000004100 */
        /* <DEDUP_REMOVED lines=88> */
.L_x_10144:
[----:B------:R-:W-:Y:S05]  /*4840*/  @!P1 BRA `(.L_x_10147) ;  /* 0x0000000400789947 */ /* 0x000fea0003800000 */
[----:B------:R-:W2:Y:S01]  /*4850*/  @P2 LDC R192, c[0x0][0x40c] ;  /* 0x00010300ffc02b82 */ /* 0x000ea20000000800 */
[----:B------:R-:W-:Y:S01]  /*4860*/  FFMA.FTZ R193, R198, R246, R247 ;  /* 0x000000f6c6c17223 */ /* 0x000fe200000100f7 */
[----:B------:R-:W-:Y:S01]  /*4870*/  ISETP.GT.AND P3, PT, R244, RZ, PT ;  /* 0x000000fff400720c */ /* 0x000fe20003f64270 */
[----:B-----5:R-:W-:Y:S02]  /*4880*/  @P2 HADD2.F32 R195, -RZ, R186.H1_H1 ;  /* 0x300000baffc32230 */ /* 0x020fe40000004100 */
[----:B------:R-:W-:Y:S01]  /*4890*/  FADD.FTZ R193, R206, -R193 ;  /* 0x800000c1cec17221 */ /* 0x000fe20000010000 */
[----:B-1----:R-:W-:Y:S02]  /*48a0*/  @P2 HADD2.F32 R248, -RZ, R185.H1_H1 ;  /* 0x300000b9fff82230 */ /* 0x002fe40000004100 */
[----:B------:R-:W-:Y:S02]  /*48b0*/  @P2 HADD2.F32 R249, -RZ, R184.H1_H1 ;  /* 0x300000b8fff92230 */ /* 0x000fe40000004100 */
[----:B------:R-:W-:-:S05]  /*48c0*/  FMUL.FTZ R193, R214, R193 ;  /* 0x000000c1d6c17220 */ /* 0x000fca0000410000 */
[----:B------:R-:W-:Y:S01]  /*48d0*/  FSEL R194, R193, RZ, P3 ;  /* 0x000000ffc1c27208 */ /* 0x000fe20001800000 */
[----:B------:R-:W-:-:S04]  /*48e0*/  @P2 HADD2.F32 R193, -RZ, R186.H0_H0 ;  /* 0x200000baffc12230 */ /* 0x000fc80000004100 */
[----:B--2---:R-:W-:-:S04]  /*48f0*/  @P2 FMUL.FTZ R192, R192, R194 ;  /* 0x000000c2c0c02220 */ /* 0x004fc80000410000 */
        /* <DEDUP_REMOVED lines=30> */
[----:B------:R-:W-:-:S05]  /*4ae0*/  FSEL R193, R193, RZ, P3 ;  /* 0x000000ffc1c17208 */ /* 0x000fca0001800000 */
[----:B-1----:R-:W-:Y:S01]  /*4af0*/  @P2 FMUL.FTZ R192, R192, R193 ;  /* 0x000000c1c0c02220 */ /* 0x002fe20000410000 */
[----:B------:R-:W-:Y:S02]  /*4b00*/  F2FP.F16.F32.PACK_AB R193, R193, R195 ;  /* 0x000000c3c1c1723e */ /* 0x000fe400000000ff */
[----:B------:R-:W1:Y:S01]  /*4b10*/  @P2 LDC R195, c[0x0][0x40c] ;  /* 0x00010300ffc32b82 */ /* 0x000e620000000800 */
        /* <DEDUP_REMOVED lines=49> */
.L_x_10147:
[----:B------:R-:W-:Y:S04]  /*4e30*/  BSSY.RECONVERGENT B2, `(.L_x_10148) ;  /* 0x000000d000027945 */ /* 0x000fe80003800200 */
[----:B------:R-:W-:Y:S05]  /*4e40*/  @!P2 BRA `(.L_x_10149) ;  /* 0x00000000002ca947 */ /* 0x000fea0003800000 */
[----:B-1---5:R-:W-:Y:S01]  /*4e50*/  FFMA.FTZ R248, R18, R246, R247 ;  /* 0x000000f612f87223 */ /* 0x022fe200000100f7 */
[----:B------:R-:W-:Y:S01]  /*4e60*/  ISETP.GT.AND P3, PT, R244, RZ, PT ;  /* 0x000000fff400720c */ /* 0x000fe20003f64270 */
[----:B------:R-:W-:Y:S02]  /*4e70*/  HADD2.F32 R249, -RZ, R184.H0_H0 ;  /* 0x200000b8fff97230 */ /* 0x000fe40000004100 */
        /* <DEDUP_REMOVED lines=8> */
.L_x_10149:
[----:B------:R-:W-:Y:S05]  /*4f00*/  BSYNC.RECONVERGENT B2 ;  /* 0x0000000000027941 */ /* 0x000fea0003800200 */
.L_x_10148:
[----:B------:R-:W-:Y:S04]  /*4f10*/  BSSY.RECONVERGENT B2, `(.L_x_10150) ;  /* 0x000000d000027945 */ /* 0x000fe80003800200 */
[----:B------:R-:W-:Y:S05]  /*4f20*/  @!P2 BRA `(.L_x_10151) ;  /* 0x00000000002ca947 */ /* 0x000fea0003800000 */
[----:B-1---5:R-:W-:Y:S01]  /*4f30*/  FFMA.FTZ R248, R19, R246, R247 ;  /* 0x000000f613f87223 */ /* 0x022fe200000100f7 */
[----:B------:R-:W-:Y:S01]  /*4f40*/  ISETP.GT.AND P3, PT, R244, RZ, PT ;  /* 0x000000fff400720c */ /* 0x000fe20003f64270 */
[----:B------:R-:W-:Y:S02]  /*4f50*/  HADD2.F32 R249, -RZ, R184.H1_H1 ;  /* 0x300000b8fff97230 */ /* 0x000fe40000004100 */
        /* <DEDUP_REMOVED lines=8> */
.L_x_10151:
[----:B------:R-:W-:Y:S05]  /*4fe0*/  BSYNC.RECONVERGENT B2 ;  /* 0x0000000000027941 */ /* 0x000fea0003800200 */
.L_x_10150:
[----:B------:R-:W-:Y:S04]  /*4ff0*/  BSSY.RECONVERGENT B2, `(.L_x_10152) ;  /* 0x000000d000027945 */ /* 0x000fe80003800200 */
[----:B------:R-:W-:Y:S05]  /*5000*/  @!P2 BRA `(.L_x_10153) ;  /* 0x00000000002ca947 */ /* 0x000fea0003800000 */
[----:B-1----:R-:W-:Y:S01]  /*5010*/  FFMA.FTZ R248, R196, R246, R247 ;  /* 0x000000f6c4f87223 */ /* 0x002fe200000100f7 */
        /* <DEDUP_REMOVED lines=10> */
.L_x_10153:
[----:B------:R-:W-:Y:S05]  /*50c0*/  BSYNC.RECONVERGENT B2 ;  /* 0x0000000000027941 */ /* 0x000fea0003800200 */
.L_x_10152:
[----:B------:R-:W-:Y:S04]  /*50d0*/  BSSY.RECONVERGENT B2, `(.L_x_10154) ;  /* 0x000000d000027945 */ /* 0x000fe80003800200 */
[----:B------:R-:W-:Y:S05]  /*50e0*/  @!P2 BRA `(.L_x_10155) ;  /* 0x00000000002ca947 */ /* 0x000fea0003800000 */
[----:B-1----:R-:W-:Y:S01]  /*50f0*/  FFMA.FTZ R248, R197, R246, R247 ;  /* 0x000000f6c5f87223 */ /* 0x002fe200000100f7 */
        /* <DEDUP_REMOVED lines=10> */
.L_x_10155:
[----:B------:R-:W-:Y:S05]  /*51a0*/  BSYNC.RECONVERGENT B2 ;  /* 0x0000000000027941 */ /* 0x000fea0003800200 */
.L_x_10154:
        /* <DEDUP_REMOVED lines=13> */
.L_x_10157:
[----:B------:R-:W-:Y:S05]  /*5280*/  BSYNC.RECONVERGENT B2 ;  /* 0x0000000000027941 */ /* 0x000fea0003800200 */
.L_x_10156:
        /* <DEDUP_REMOVED lines=13> */
.L_x_10159:
[----:B------:R-:W-:Y:S05]  /*5360*/  BSYNC.RECONVERGENT B2 ;  /* 0x0000000000027941 */ /* 0x000fea0003800200 */
.L_x_10158:
        /* <DEDUP_REMOVED lines=13> */
.L_x_10161:
[----:B------:R-:W-:Y:S05]  /*5440*/  BSYNC.RECONVERGENT B2 ;  /* 0x0000000000027941 */ /* 0x000fea0003800200 */
.L_x_10160:
        /* <DEDUP_REMOVED lines=12> */
.L_x_10146:
[----:B------:R-:W-:Y:S05]  /*5510*/  BSYNC.RECONVERGENT B1 ;  /* 0x0000000000017941 */ /* 0x000fea0003800200 */
.L_x_10143:
        /* <DEDUP_REMOVED lines=14> */
.L_x_10163:
[----:B------:R-:W-:Y:S05]  /*5600*/  BSYNC.RECONVERGENT B1 ;  /* 0x0000000000017941 */ /* 0x000fea0003800200 */
.L_x_10162:
        /* <DEDUP_REMOVED lines=97> */
.L_x_10166:
        /* <DEDUP_REMOVED lines=90> */
.L_x_10165:
        /* <DEDUP_REMOVED lines=95> */
.L_x_10168:
        /* <DEDUP_REMOVED lines=13> */
.L_x_10170:
[----:B------:R-:W-:Y:S05]  /*6880*/  BSYNC.RECONVERGENT B2 ;  /* 0x0000000000027941 */ /* 0x000fea0003800200 */
.L_x_10169:
        /* <DEDUP_REMOVED lines=13> */
.L_x_10172:
[----:B------:R-:W-:Y:S05]  /*6960*/  BSYNC.RECONVERGENT B2 ;  /* 0x0000000000027941 */ /* 0x000fea0003800200 */
.L_x_10171:
        /* <DEDUP_REMOVED lines=13> */
.L_x_10174:
[----:B------:R-:W-:Y:S05]  /*6a40*/  BSYNC.RECONVERGENT B2 ;  /* 0x0000000000027941 */ /* 0x000fea0003800200 */
.L_x_10173:
        /* <DEDUP_REMOVED lines=13> */
.L_x_10176:
[----:B------:R-:W-:Y:S05]  /*6b20*/  BSYNC.RECONVERGENT B2 ;  /* 0x0000000000027941 */ /* 0x000fea0003800200 */
.L_x_10175:
        /* <DEDUP_REMOVED lines=13> */
.L_x_10178:
[----:B------:R-:W-:Y:S05]  /*6c00*/  BSYNC.RECONVERGENT B2 ;  /* 0x0000000000027941 */ /* 0x000fea0003800200 */
.L_x_10177:
        /* <DEDUP_REMOVED lines=13> */
.L_x_10180:
[----:B------:R-:W-:Y:S05]  /*6ce0*/  BSYNC.RECONVERGENT B2 ;  /* 0x0000000000027941 */ /* 0x000fea0003800200 */
.L_x_10179:
        /* <DEDUP_REMOVED lines=13> */
.L_x_10182:
[----:B------:R-:W-:Y:S05]  /*6dc0*/  BSYNC.RECONVERGENT B2 ;  /* 0x0000000000027941 */ /* 0x000fea0003800200 */
.L_x_10181:
        /* <DEDUP_REMOVED lines=12> */
.L_x_10167:
[----:B------:R-:W-:Y:S05]  /*6e90*/  BSYNC.RECONVERGENT B1 ;  /* 0x0000000000017941 */ /* 0x000fea0003800200 */
.L_x_10164:
        /* <DEDUP_REMOVED lines=14> */
.L_x_10184:
[----:B------:R-:W-:Y:S05]  /*6f80*/  BSYNC.RECONVERGENT B1 ;  /* 0x0000000000017941 */ /* 0x000fea0003800200 */
.L_x_10183:
[----:B------:R-:W-:Y:S04]  /*6f90*/  BSSY.RECONVERGENT B1, `(.L_x_10185) ;  /* 0x0000188000017945 */ /* 0x000fe80003800200 */
[----:B------:R-:W-:Y:S05]  /*6fa0*/  @!P0 BRA `(.L_x_10186) ;  /* 0x0000000800e48947 */ /* 0x000fea0003800000 */
[----:B------:R-:W-:Y:S05]  /*6fb0*/  @!P1 BRA `(.L_x_10187) ;  /* 0x0000000400789947 */ /* 0x000fea0003800000 */
[----:B------:R-:W-:Y:S01]  /*6fc0*/  ISETP.GT.AND P0, PT, R244, RZ, PT ;  /* 0x000000fff400720c */ /* 0x000fe20003f04270 */
[----:B------:R-:W1:Y:S01]  /*6fd0*/  @P2 LDC R193, c[0x0][0x40c] ;  /* 0x00010300ffc12b82 */ /* 0x000e620000000800 */
[----:B-----5:R-:W-:Y:S02]  /*6fe0*/  HADD2.F32 R215, -RZ, R20.H0_H0 ;  /* 0x20000014ffd77230 */ /* 0x020fe40000004100 */
[----:B------:R-:W-:Y:S02]  /*6ff0*/  HADD2.F32 R249, -RZ, R21.H0_H0 ;  /* 0x20000015fff97230 */ /* 0x000fe40000004100 */
[----:B------:R-:W-:Y:S02]  /*7000*/  HADD2.F32 R250, -RZ, R22.H1_H1 ;  /* 0x30000016fffa7230 */ /* 0x000fe40000004100 */
[----:B------:R-:W-:-:S05]  /*7010*/  @P2 HADD2.F32 R251, -RZ, R187.H0_H0 ;  /* 0x200000bbfffb2230 */ /* 0x000fca0000004100 */
[-CC-:B------:R-:W-:Y:S01]  /*7020*/  @P0 FFMA.FTZ R192, R228, R246.reuse, R247.reuse ;  /* 0x000000f6e4c00223 */ /* 0x180fe200000100f7 */
[-CC-:B------:R-:W-:Y:S01]  /*7030*/  @P0 FFMA.FTZ R194, R229, R246.reuse, R247.reuse ;  /* 0x000000f6e5c20223 */ /* 0x180fe200000100f7 */
[----:B------:R-:W-:Y:S02]  /*7040*/  @P0 FFMA.FTZ R195, R230, R246, R247 ;  /* 0x000000f6e6c30223 */ /* 0x000fe400000100f7 */
[----:B------:R-:W-:Y:S01]  /*7050*/  @P0 FADD.FTZ R192, R236, -R192 ;  /* 0x800000c0ecc00221 */ /* 0x000fe20000010000 */
[----:B------:R-:W-:Y:S01]  /*7060*/  @P0 FADD.FTZ R194, R237, -R194 ;  /* 0x800000c2edc20221 */ /* 0x000fe20000010000 */
[----:B------:R-:W-:Y:S02]  /*7070*/  @P0 FADD.FTZ R195, R238, -R195 ;  /* 0x800000c3eec30221 */ /* 0x000fe40000010000 */
[C---:B------:R-:W-:Y:S01]  /*7080*/  @P0 FFMA.FTZ R215, R214.reuse, R192, R215 ;  /* 0x000000c0d6d70223 */ /* 0x040fe200000100d7 */
[----:B------:R-:W-:Y:S02]  /*7090*/  HADD2.F32 R192, -RZ, R20.H1_H1 ;  /* 0x30000014ffc07230 */ /* 0x000fe40000004100 */
[C---:B------:R-:W-:Y:S01]  /*70a0*/  @P0 FFMA.FTZ R249, R214.reuse, R195, R249 ;  /* 0x000000c3d6f90223 */ /* 0x040fe200000100f9 */
[----:B-1----:R-:W-:Y:S01]  /*70b0*/  @P2 FMUL.FTZ R193, R215, R193 ;  /* 0x000000c1d7c12220 */ /* 0x002fe20000410000 */
[----:B------:R-:W1:Y:S01]  /*70c0*/  @P2 LDC R195, c[0x0][0x40c] ;  /* 0x00010300ffc32b82 */ /* 0x000e620000000800 */
[----:B------:R-:W-:Y:S01]  /*70d0*/  @P0 FFMA.FTZ R192, R214, R194, R192 ;  /* 0x000000c2d6c00223 */ /* 0x000fe200000100c0 */
[----:B------:R-:W-:-:S05]  /*70e0*/  @P2 HADD2.F32 R194, -RZ, R184.H0_H0 ;  /* 0x200000b8ffc22230 */ /* 0x000fca0000004100 */
[-C--:B------:R-:W-:Y:S01]  /*70f0*/  @P2 FFMA.FTZ R156, R194, R193.reuse, R156 ;  /* 0x000000c1c29c2223 */ /* 0x080fe2000001009c */
[----:B------:R-:W-:Y:S01]  /*7100*/  @P2 FMUL.FTZ R193, R60, R193 ;  /* 0x000000c13cc12220 */ /* 0x000fe20000410000 */
[----:B------:R-:W2:Y:S04]  /*7110*/  @P2 LDC R194, c[0x0][0x40c] ;  /* 0x00010300ffc22b82 */ /* 0x000ea80000000800 */
[----:B------:R-:W-:-:S04]  /*7120*/  @P2 F2FP.F16.F32.PACK_AB R193, RZ, R193 ;  /* 0x000000c1ffc1223e */ /* 0x000fc800000000ff */
[----:B------:R-:W-:Y:S01]  /*7130*/  @P2 PRMT R188, R193, 0x7610, R188 ;  /* 0x00007610c1bc2816 */ /* 0x000fe200000000bc */
[----:B------:R-:W-:Y:S02]  /*7140*/  @P2 HADD2.F32 R193, -RZ, R184.H1_H1 ;  /* 0x300000b8ffc12230 */ /* 0x000fe40000004100 */
[----:B-1----:R-:W-:Y:S01]  /*7150*/  @P2 FMUL.FTZ R195, R249, R195 ;  /* 0x000000c3f9c32220 */ /* 0x002fe20000410000 */
[C---:B--2---:R-:W-:Y:S01]  /*7160*/  @P2 FMUL.FTZ R194, R192.reuse, R194 ;  /* 0x000000c2c0c22220 */ /* 0x044fe20000410000 */
[----:B------:R-:W-:-:S03]  /*7170*/  F2FP.F16.F32.PACK_AB R192, R192, R215 ;  /* 0x000000d7c0c0723e */ /* 0x000fc600000000ff */
[-C--:B------:R-:W-:Y:S01]  /*7180*/  @P2 FFMA.FTZ R157, R193, R194.reuse, R157 ;  /* 0x000000c2c19d2223 */ /* 0x080fe2000001009d */
[----:B------:R-:W-:Y:S02]  /*7190*/  @P2 HADD2.F32 R193, -RZ, R185.H0_H0 ;  /* 0x200000b9ffc12230 */ /* 0x000fe40000004100 */
[----:B------:R-:W-:-:S03]  /*71a0*/  @P2 FMUL.FTZ R194, R61, R194 ;  /* 0x000000c23dc22220 */ /* 0x000fc60000410000 */
[-C--:B------:R-:W-:Y:S01]  /*71b0*/  @P2 FFMA.FTZ R158, R193, R195.reuse, R158 ;  /* 0x000000c3c19e2223 */ /* 0x080fe2000001009e */
[----:B------:R-:W-:Y:S01]  /*71c0*/  @P0 FFMA.FTZ R193, R231, R246, R247 ;  /* 0x000000f6e7c10223 */ /* 0x000fe200000100f7 */
[----:B------:R-:W-:Y:S01]  /*71d0*/  @P2 FMUL.FTZ R195, R62, R195 ;  /* 0x000000c33ec32220 */ /* 0x000fe20000410000 */
[----:B------:R-:W-:Y:S02]  /*71e0*/  @P2 F2FP.F16.F32.PACK_AB R194, RZ, R194 ;  /* 0x000000c2ffc2223e */ /* 0x000fe400000000ff */
[----:B------:R-:W-:Y:S01]  /*71f0*/  @P0 FADD.FTZ R244, R239, -R193 ;  /* 0x800000c1eff40221 */ /* 0x000fe20000010000 */
[----:B------:R-:W-:Y:S01]  /*7200*/  HADD2.F32 R193, -RZ, R21.H1_H1 ;  /* 0x30000015ffc17230 */ /* 0x000fe20000004100 */
[----:B------:R-:W-:Y:S02]  /*7210*/  @P2 F2FP.F16.F32.PACK_AB R195, RZ, R195 ;  /* 0x000000c3ffc3223e */ /* 0x000fe400000000ff */
[----:B------:R-:W-:Y:S02]  /*7220*/  @P2 PRMT R188, R188, 0x5410, R194 ;  /* 0x00005410bcbc2816 */ /* 0x000fe400000000c2 */
[----:B------:R-:W-:Y:S01]  /*7230*/  @P0 FFMA.FTZ R193, R214, R244, R193 ;  /* 0x000000f4d6c10223 */ /* 0x000fe200000100c1 */
[----:B------:R-:W-:Y:S01]  /*7240*/  @P2 PRMT R189, R195, 0x7610, R189 ;  /* 0x00007610c3bd2816 */ /* 0x000fe200000000bd */
[----:B------:R-:W1:Y:S01]  /*7250*/  @P2 LDC R244, c[0x0][0x40c] ;  /* 0x00010300fff42b82 */ /* 0x000e620000000800 */
[----:B------:R-:W-:-:S02]  /*7260*/  @P2 HADD2.F32 R195, -RZ, R185.H1_H1 ;  /* 0x300000b9ffc32230 */ /* 0x000fc40000004100 */
[C---:B-1----:R-:W-:Y:S01]  /*7270*/  @P2 FMUL.FTZ R194, R193.reuse, R244 ;  /* 0x000000f4c1c22220 */ /* 0x042fe20000410000 */
[----:B------:R-:W-:Y:S01]  /*7280*/  @P2 HADD2.F32 R244, -RZ, R186.H0_H0 ;  /* 0x200000bafff42230 */ /* 0x000fe20000004100 */
[----:B------:R-:W-:Y:S02]  /*7290*/  F2FP.F16.F32.PACK_AB R193, R193, R249 ;  /* 0x000000f9c1c1723e */ /* 0x000fe400000000ff */
        /* <DEDUP_REMOVED lines=12> */
[----:B------:R-:W-:-:S04]  /*7360*/  @P2 HADD2.F32 R244, -RZ, R186.H1_H1 ;  /* 0x300000bafff42230 */ /* 0x000fc80000004100 */
[----:B------:R-:W-:-:S04]  /*7370*/  @P2 F2FP.F16.F32.PACK_AB R195, RZ, R195 ;  /* 0x000000c3ffc3223e */ /* 0x000fc800000000ff */
[----:B------:R-:W-:Y:S01]  /*7380*/  @P2 PRMT R190, R195, 0x7610, R190 ;  /* 0x00007610c3be2816 */ /* 0x000fe200000000be */
[----:B------:R-:W-:-:S04]  /*7390*/  @P0 FFMA.FTZ R195, R233, R246, R247 ;  /* 0x000000f6e9c30223 */ /* 0x000fc800000100f7 */
[----:B------:R-:W-:-:S04]  /*73a0*/  @P0 FADD.FTZ R195, R241, -R195 ;  /* 0x800000c3f1c30221 */ /* 0x000fc80000010000 */
[----:B------:R-:W-:Y:S02]  /*73b0*/  @P0 FFMA.FTZ R250, R214, R195, R250 ;  /* 0x000000c3d6fa0223 */ /* 0x000fe400000100fa */
[----:B------:R-:W1:Y:S03]  /*73c0*/  @P2 LDC R195, c[0x0][0x40c] ;  /* 0x00010300ffc32b82 */ /* 0x000e660000000800 */
[C---:B------:R-:W-:Y:S01]  /*73d0*/  F2FP.F16.F32.PACK_AB R194, R250.reuse, R194 ;  /* 0x000000c2fac2723e */ /* 0x040fe200000000ff */
[----:B-1----:R-:W-:-:S04]  /*73e0*/  @P2 FMUL.FTZ R195, R250, R195 ;  /* 0x000000c3fac32220 */ /* 0x002fc80000410000 */
[-C--:B------:R-:W-:Y:S01]  /*73f0*/  @P2 FFMA.FTZ R153, R244, R195.reuse, R153 ;  /* 0x000000c3f4992223 */ /* 0x080fe20000010099 */
[----:B------:R-:W-:-:S05]  /*7400*/  @P2 FMUL.FTZ R195, R65, R195 ;  /* 0x000000c341c32220 */ /* 0x000fca0000410000 */
[----:B------:R-:W-:-:S04]  /*7410*/  @P2 F2FP.F16.F32.PACK_AB R195, RZ, R195 ;  /* 0x000000c3ffc3223e */ /* 0x000fc800000000ff */
[----:B------:R-:W-:Y:S01]  /*7420*/  @P2 PRMT R190, R190, 0x5410, R195 ;  /* 0x00005410bebe2816 */ /* 0x000fe200000000c3 */
[-CC-:B------:R-:W-:Y:S01]  /*7430*/  @P0 FFMA.FTZ R195, R234, R246.reuse, R247.reuse ;  /* 0x000000f6eac30223 */ /* 0x180fe200000100f7 */
[----:B------:R-:W-:-:S03]  /*7440*/  @P0 FFMA.FTZ R246, R235, R246, R247 ;  /* 0x000000f6ebf60223 */ /* 0x000fc600000100f7 */
[----:B------:R-:W-:Y:S01]  /*7450*/  @P0 FADD.FTZ R244, R242, -R195 ;  /* 0x800000c3f2f40221 */ /* 0x000fe20000010000 */
[----:B------:R-:W-:Y:S02]  /*7460*/  HADD2.F32 R195, -RZ, R23.H0_H0 ;  /* 0x20000017ffc37230 */ /* 0x000fe40000004100 */
[----:B------:R-:W-:-:S03]  /*7470*/  @P0 FADD.FTZ R246, R243, -R246 ;  /* 0x800000f6f3f60221 */ /* 0x000fc60000010000 */
[----:B------:R-:W-:Y:S02]  /*7480*/  @P0 FFMA.FTZ R195, R214, R244, R195 ;  /* 0x000000f4d6c30223 */ /* 0x000fe400000100c3 */
[----:B------:R-:W1:Y:S02]  /*7490*/  @P2 LDC R244, c[0x0][0x40c] ;  /* 0x00010300fff42b82 */ /* 0x000e640000000800 */
[----:B-1----:R-:W-:-:S04]  /*74a0*/  @P2 FMUL.FTZ R244, R195, R244 ;  /* 0x000000f4c3f42220 */ /* 0x002fc80000410000 */
[-C--:B------:R-:W-:Y:S01]  /*74b0*/  @P2 FFMA.FTZ R154, R251, R244.reuse, R154 ;  /* 0x000000f4fb9a2223 */ /* 0x080fe2000001009a */
[----:B------:R-:W-:-:S05]  /*74c0*/  @P2 FMUL.FTZ R244, R66, R244 ;  /* 0x000000f442f42220 */ /* 0x000fca0000410000 */
[----:B------:R-:W-:-:S04]  /*74d0*/  @P2 F2FP.F16.F32.PACK_AB R244, RZ, R244 ;  /* 0x000000f4fff4223e */ /* 0x000fc800000000ff */
[----:B------:R-:W-:Y:S01]  /*74e0*/  @P2 PRMT R191, R244, 0x7610, R191 ;  /* 0x00007610f4bf2816 */ /* 0x000fe200000000bf */
[----:B------:R-:W-:-:S05]  /*74f0*/  HADD2.F32 R244, -RZ, R23.H1_H1 ;  /* 0x30000017fff47230 */ /* 0x000fca0000004100 */
[----:B------:R-:W-:-:S05]  /*7500*/  @P0 FFMA.FTZ R244, R214, R246, R244 ;  /* 0x000000f6d6f40223 */ /* 0x000fca00000100f4 */
        /* <DEDUP_REMOVED lines=9> */
.L_x_10187:
[----:B------:R-:W-:-:S13]  /*75a0*/  ISETP.GT.AND P0, PT, R244, RZ, PT ;  /* 0x000000fff400720c */ /* 0x000fda0003f04270 */
[----:B------:R-:W-:-:S04]  /*75b0*/  @P0 FFMA.FTZ R215, R228, R246, R247 ;  /* 0x000000f6e4d70223 */ /* 0x000fc800000100f7 */
[----:B------:R-:W-:Y:S01]  /*75c0*/  @P0 FADD.FTZ R244, R236, -R215 ;  /* 0x800000d7ecf40221 */ /* 0x000fe20000010000 */
[----:B-----5:R-:W-:-:S05]  /*75d0*/  HADD2.F32 R215, -RZ, R20.H0_H0 ;  /* 0x20000014ffd77230 */ /* 0x020fca0000004100 */
        /* <DEDUP_REMOVED lines=8> */
[----:B------:R-:W-:-:S04]  /*7660*/  @P0 FFMA.FTZ R215, R229, R246, R247 ;  /* 0x000000f6e5d70223 */ /* 0x000fc800000100f7 */
[----:B------:R-:W-:Y:S01]  /*7670*/  @P0 FADD.FTZ R244, R237, -R215 ;  /* 0x800000d7edf40221 */ /* 0x000fe20000010000 */
[----:B------:R-:W-:-:S05]  /*7680*/  HADD2.F32 R215, -RZ, R20.H1_H1 ;  /* 0x30000014ffd77230 */ /* 0x000fca0000004100 */
[----:B------:R-:W-:Y:S02]  /*7690*/  @P0 FFMA.FTZ R215, R214, R244, R215 ;  /* 0x000000f4d6d70223 */ /* 0x000fe400000100d7 */
[----:B------:R-:W1:Y:S02]  /*76a0*/  @P2 LDC R244, c[0x0][0x40c] ;  /* 0x00010300fff42b82 */ /* 0x000e640000000800 */
[----:B-1----:R-:W-:Y:S01]  /*76b0*/  @P2 FMUL.FTZ R215, R215, R244 ;  /* 0x000000f4d7d72220 */ /* 0x002fe20000410000 */
[----:B------:R-:W-:-:S05]  /*76c0*/  @P2 HADD2.F32 R244, -RZ, R184.H1_H1 ;  /* 0x300000b8fff42230 */ /* 0x000fca0000004100 */
[-C--:B------:R-:W-:Y:S01]  /*76d0*/  @P2 FFMA.FTZ R157, R244, R215.reuse, R157 ;  /* 0x000000d7f49d2223 */ /* 0x080fe2000001009d */
[----:B------:R-:W-:-:S05]  /*76e0*/  @P2 FMUL.FTZ R215, R61, R215 ;  /* 0x000000d73dd72220 */ /* 0x000fca0000410000 */
[----:B------:R-:W-:-:S04]  /*76f0*/  @P2 F2FP.F16.F32.PACK_AB R215, RZ, R215 ;  /* 0x000000d7ffd7223e */ /* 0x000fc800000000ff */
[----:B------:R-:W-:Y:S01]  /*7700*/  @P2 PRMT R188, R188, 0x5410, R215 ;  /* 0x00005410bcbc2816 */ /* 0x000fe200000000d7 */
[----:B------:R-:W-:-:S04]  /*7710*/  @P0 FFMA.FTZ R215, R230, R246, R247 ;  /* 0x000000f6e6d70223 */ /* 0x000fc800000100f7 */
[----:B------:R-:W-:Y:S01]  /*7720*/  @P0 FADD.FTZ R244, R238, -R215 ;  /* 0x800000d7eef40221 */ /* 0x000fe20000010000 */
        /* <DEDUP_REMOVED lines=65> */
.L_x_10186:
[----:B------:R-:W-:Y:S05]  /*7b40*/  @!P1 BRA `(.L_x_10189) ;  /* 0x0000000400789947 */ /* 0x000fea0003800000 */
[----:B------:R-:W1:Y:S01]  /*7b50*/  @P2 LDC R195, c[0x0][0x40c] ;  /* 0x00010300ffc32b82 */ /* 0x000e620000000800 */
[-CC-:B------:R-:W-:Y:S01]  /*7b60*/  FFMA.FTZ R192, R228, R246.reuse, R247.reuse ;  /* 0x000000f6e4c07223 */ /* 0x180fe200000100f7 */
[----:B------:R-:W-:Y:S01]  /*7b70*/  ISETP.GT.AND P0, PT, R244, RZ, PT ;  /* 0x000000fff400720c */ /* 0x000fe20003f04270 */
[----:B------:R-:W-:Y:S01]  /*7b80*/  FFMA.FTZ R244, R230, R246, R247 ;  /* 0x000000f6e6f47223 */ /* 0x000fe200000100f7 */
[----:B-----5:R-:W-:Y:S02]  /*7b90*/  @P2 HADD2.F32 R250, -RZ, R186.H1_H1 ;  /* 0x300000bafffa2230 */ /* 0x020fe40000004100 */
[----:B------:R-:W-:Y:S01]  /*7ba0*/  FADD.FTZ R192, R236, -R192 ;  /* 0x800000c0ecc07221 */ /* 0x000fe20000010000 */
[----:B------:R-:W-:Y:S02]  /*7bb0*/  @P2 HADD2.F32 R251, -RZ, R187.H0_H0 ;  /* 0x200000bbfffb2230 */ /* 0x000fe40000004100 */
[----:B------:R-:W-:Y:S01]  /*7bc0*/  FADD.FTZ R244, R238, -R244 ;  /* 0x800000f4eef47221 */ /* 0x000fe20000010000 */
[----:B------:R-:W2:Y:S01]  /*7bd0*/  @P2 LDC R194, c[0x0][0x40c] ;  /* 0x00010300ffc22b82 */ /* 0x000ea20000000800 */
[----:B------:R-:W-:-:S02]  /*7be0*/  FMUL.FTZ R192, R214, R192 ;  /* 0x000000c0d6c07220 */ /* 0x000fc40000410000 */
[----:B------:R-:W-:-:S03]  /*7bf0*/  FMUL.FTZ R244, R214, R244 ;  /* 0x000000f4d6f47220 */ /* 0x000fc60000410000 */
[----:B------:R-:W-:Y:S01]  /*7c00*/  FSEL R215, R192, RZ, P0 ;  /* 0x000000ffc0d77208 */ /* 0x000fe20000000000 */
[----:B------:R-:W-:Y:S01]  /*7c10*/  @P2 HADD2.F32 R192, -RZ, R184.H0_H0 ;  /* 0x200000b8ffc02230 */ /* 0x000fe20000004100 */
[----:B------:R-:W3:Y:S01]  /*7c20*/  @P2 LDC R193, c[0x0][0x40c] ;  /* 0x00010300ffc12b82 */ /* 0x000ee20000000800 */
[----:B------:R-:W-:Y:S02]  /*7c30*/  FSEL R244, R244, RZ, P0 ;  /* 0x000000fff4f47208 */ /* 0x000fe40000000000 */
[----:B-1----:R-:W-:-:S05]  /*7c40*/  @P2 FMUL.FTZ R195, R195, R215 ;  /* 0x000000d7c3c32220 */ /* 0x002fca0000410000 */
[----:B------:R-:W1:Y:S01]  /*7c50*/  @P2 LDC R249, c[0x0][0x40c] ;  /* 0x00010300fff92b82 */ /* 0x000e620000000800 */
[-C--:B------:R-:W-:Y:S01]  /*7c60*/  @P2 FFMA.FTZ R156, R192, R195.reuse, R156 ;  /* 0x000000c3c09c2223 */ /* 0x080fe2000001009c */
[----:B------:R-:W-:Y:S01]  /*7c70*/  FFMA.FTZ R192, R229, R246, R247 ;  /* 0x000000f6e5c07223 */ /* 0x000fe200000100f7 */
[----:B------:R-:W-:-:S03]  /*7c80*/  @P2 FMUL.FTZ R195, R60, R195 ;  /* 0x000000c33cc32220 */ /* 0x000fc60000410000 */
[----:B------:R-:W-:Y:S02]  /*7c90*/  FADD.FTZ R192, R237, -R192 ;  /* 0x800000c0edc07221 */ /* 0x000fe40000010000 */
[----:B------:R-:W-:Y:S02]  /*7ca0*/  @P2 F2FP.F16.F32.PACK_AB R195, RZ, R195 ;  /* 0x000000c3ffc3223e */ /* 0x000fe400000000ff */
[----:B------:R-:W-:Y:S02]  /*7cb0*/  FMUL.FTZ R192, R214, R192 ;  /* 0x000000c0d6c07220 */ /* 0x000fe40000410000 */
[----:B------:R-:W-:Y:S01]  /*7cc0*/  @P2 PRMT R188, R195, 0x7610, R188 ;  /* 0x00007610c3bc2816 */ /* 0x000fe200000000bc */
[----:B------:R-:W-:Y:S02]  /*7cd0*/  @P2 HADD2.F32 R195, -RZ, R184.H1_H1 ;  /* 0x300000b8ffc32230 */ /* 0x000fe40000004100 */
[----:B---3--:R-:W-:Y:S01]  /*7ce0*/  @P2 FMUL.FTZ R193, R193, R244 ;  /* 0x000000f4c1c12220 */ /* 0x008fe20000410000 */
[----:B------:R-:W-:-:S05]  /*7cf0*/  FSEL R192, R192, RZ, P0 ;  /* 0x000000ffc0c07208 */ /* 0x000fca0000000000 */
[----:B--2---:R-:W-:Y:S01]  /*7d00*/  @P2 FMUL.FTZ R194, R194, R192 ;  /* 0x000000c0c2c22220 */ /* 0x004fe20000410000 */
[----:B------:R-:W-:-:S03]  /*7d10*/  F2FP.F16.F32.PACK_AB R192, R192, R215 ;  /* 0x000000d7c0c0723e */ /* 0x000fc600000000ff */
[-C--:B------:R-:W-:Y:S01]  /*7d20*/  @P2 FFMA.FTZ R157, R195, R194.reuse, R157 ;  /* 0x000000c2c39d2223 */ /* 0x080fe2000001009d */
[----:B------:R-:W-:Y:S02]  /*7d30*/  @P2 HADD2.F32 R195, -RZ, R185.H0_H0 ;  /* 0x200000b9ffc32230 */ /* 0x000fe40000004100 */
[----:B------:R-:W-:-:S03]  /*7d40*/  @P2 FMUL.FTZ R194, R61, R194 ;  /* 0x000000c23dc22220 */ /* 0x000fc60000410000 */
[-C--:B------:R-:W-:Y:S01]  /*7d50*/  @P2 FFMA.FTZ R158, R195, R193.reuse, R158 ;  /* 0x000000c1c39e2223 */ /* 0x080fe2000001009e */
[----:B------:R-:W-:Y:S01]  /*7d60*/  @P2 FMUL.FTZ R195, R62, R193 ;  /* 0x000000c13ec32220 */ /* 0x000fe20000410000 */
[----:B------:R-:W-:Y:S01]  /*7d70*/  FFMA.FTZ R193, R231, R246, R247 ;  /* 0x000000f6e7c17223 */ /* 0x000fe200000100f7 */
[----:B------:R-:W-:-:S03]  /*7d80*/  @P2 F2FP.F16.F32.PACK_AB R194, RZ, R194 ;  /* 0x000000c2ffc2223e */ /* 0x000fc600000000ff */
[----:B------:R-:W-:Y:S01]  /*7d90*/  FADD.FTZ R193, R239, -R193 ;  /* 0x800000c1efc17221 */ /* 0x000fe20000010000 */
[----:B------:R-:W-:Y:S02]  /*7da0*/  @P2 F2FP.F16.F32.PACK_AB R195, RZ, R195 ;  /* 0x000000c3ffc3223e */ /* 0x000fe400000000ff */
[----:B------:R-:W-:Y:S01]  /*7db0*/  @P2 PRMT R188, R188, 0x5410, R194 ;  /* 0x00005410bcbc2816 */ /* 0x000fe200000000c2 */
[----:B------:R-:W-:Y:S01]  /*7dc0*/  FMUL.FTZ R193, R214, R193 ;  /* 0x000000c1d6c17220 */ /* 0x000fe20000410000 */
[----:B------:R-:W-:Y:S01]  /*7dd0*/  @P2 PRMT R189, R195, 0x7610, R189 ;  /* 0x00007610c3bd2816 */ /* 0x000fe200000000bd */
[----:B------:R-:W-:-:S03]  /*7de0*/  @P2 HADD2.F32 R195, -RZ, R185.H1_H1 ;  /* 0x300000b9ffc32230 */ /* 0x000fc60000004100 */
[----:B------:R-:W-:-:S05]  /*7df0*/  FSEL R193, R193, RZ, P0 ;  /* 0x000000ffc1c17208 */ /* 0x000fca0000000000 */
[----:B-1----:R-:W-:Y:S01]  /*7e00*/  @P2 FMUL.FTZ R194, R249, R193 ;  /* 0x000000c1f9c22220 */ /* 0x002fe20000410000 */
[----:B------:R-:W-:Y:S01]  /*7e10*/  @P2 HADD2.F32 R249, -RZ, R186.H0_H0 ;  /* 0x200000bafff92230 */ /* 0x000fe20000004100 */
[----:B------:R-:W-:Y:S02]  /*7e20*/  F2FP.F16.F32.PACK_AB R193, R193, R244 ;  /* 0x000000f4c1c1723e */ /* 0x000fe400000000ff */
        /* <DEDUP_REMOVED lines=20> */
[----:B-1----:R-:W-:-:S04]  /*7f70*/  @P2 FMUL.FTZ R195, R195, R249 ;  /* 0x000000f9c3c32220 */ /* 0x002fc80000410000 */
[-C--:B------:R-:W-:Y:S01]  /*7f80*/  @P2 FFMA.FTZ R153, R250, R195.reuse, R153 ;  /* 0x000000c3fa992223 */ /* 0x080fe20000010099 */
[----:B------:R-:W-:Y:S01]  /*7f90*/  @P2 FMUL.FTZ R195, R65, R195 ;  /* 0x000000c341c32220 */ /* 0x000fe20000410000 */
[----:B------:R-:W1:Y:S04]  /*7fa0*/  @P2 LDC R250, c[0x0][0x40c] ;  /* 0x00010300fffa2b82 */ /* 0x000e680000000800 */
        /* <DEDUP_REMOVED lines=24> */
.L_x_10189:
        /* <DEDUP_REMOVED lines=13> */
.L_x_10191:
[----:B------:R-:W-:Y:S05]  /*8200*/  BSYNC.RECONVERGENT B2 ;  /* 0x0000000000027941 */ /* 0x000fea0003800200 */
.L_x_10190:
        /* <DEDUP_REMOVED lines=13> */
.L_x_10193:
[----:B------:R-:W-:Y:S05]  /*82e0*/  BSYNC.RECONVERGENT B2 ;  /* 0x0000000000027941 */ /* 0x000fea0003800200 */
.L_x_10192:
        /* <DEDUP_REMOVED lines=13> */
.L_x_10195:
[----:B------:R-:W-:Y:S05]  /*83c0*/  BSYNC.RECONVERGENT B2 ;  /* 0x0000000000027941 */ /* 0x000fea0003800200 */
.L_x_10194:
        /* <DEDUP_REMOVED lines=13> */
.L_x_10197:
[----:B------:R-:W-:Y:S05]  /*84a0*/  BSYNC.RECONVERGENT B2 ;  /* 0x0000000000027941 */ /* 0x000fea0003800200 */
.L_x_10196:
        /* <DEDUP_REMOVED lines=13> */
.L_x_10199:
[----:B------:R-:W-:Y:S05]  /*8580*/  BSYNC.RECONVERGENT B2 ;  /* 0x0000000000027941 */ /* 0x000fea0003800200 */
.L_x_10198:
        /* <DEDUP_REMOVED lines=13> */
.L_x_10201:
[----:B------:R-:W-:Y:S05]  /*8660*/  BSYNC.RECONVERGENT B2 ;  /* 0x0000000000027941 */ /* 0x000fea0003800200 */
.L_x_10200:
        /* <DEDUP_REMOVED lines=13> */
.L_x_10203:
[----:B------:R-:W-:Y:S05]  /*8740*/  BSYNC.RECONVERGENT B2 ;  /* 0x0000000000027941 */ /* 0x000fea0003800200 */
.L_x_10202:
[----:B------:R-:W-:Y:S01]  /*8750*/  FFMA.FTZ R215, R235, R246, R247 ;  /* 0x000000f6ebd77223 */ /* 0x000fe200000100f7 */
[----:B------:R-:W-:-:S03]  /*8760*/  ISETP.GT.AND P0, PT, R244, RZ, PT ;  /* 0x000000fff400720c */ /* 0x000fc60003f04270 */
[----:B------:R-:W-:-:S04]  /*8770*/  FADD.FTZ R215, R243, -R215 ;  /* 0x800000d7f3d77221 */ /* 0x000fc80000010000 */
[----:B-----5:R-:W-:Y:S02]  /*8780*/  FMUL.FTZ R215, R214, R215 ;  /* 0x000000d7d6d77220 */ /* 0x020fe40000410000 */
[----:B------:R-:W1:Y:S03]  /*8790*/  @P2 LDC R214, c[0x0][0x40c] ;  /* 0x00010300ffd62b82 */ /* 0x000e660000000800 */
[----:B------:R-:W-:-:S05]  /*87a0*/  FSEL R215, R215, RZ, P0 ;  /* 0x000000ffd7d77208 */ /* 0x000fca0000000000 */
[----:B-1----:R-:W-:Y:S01]  /*87b0*/  @P2 FMUL.FTZ R214, R215, R214 ;  /* 0x000000d6d7d62220 */ /* 0x002fe20000410000 */
[----:B------:R-:W-:-:S05]  /*87c0*/  @P2 HADD2.F32 R215, -RZ, R187.H1_H1 ;  /* 0x300000bbffd72230 */ /* 0x000fca0000004100 */
[-C--:B------:R-:W-:Y:S01]  /*87d0*/  @P2 FFMA.FTZ R155, R215, R214.reuse, R155 ;  /* 0x000000d6d79b2223 */ /* 0x080fe2000001009b */
[----:B------:R-:W-:-:S05]  /*87e0*/  @P2 FMUL.FTZ R214, R67, R214 ;  /* 0x000000d643d62220 */ /* 0x000fca0000410000 */
[----:B------:R-:W-:-:S04]  /*87f0*/  @P2 F2FP.F16.F32.PACK_AB R214, RZ, R214 ;  /* 0x000000d6ffd6223e */ /* 0x000fc800000000ff */
[----:B------:R-:W-:-:S07]  /*8800*/  @P2 PRMT R191, R191, 0x5410, R214 ;  /* 0x00005410bfbf2816 */ /* 0x000fce00000000d6 */
.L_x_10188:
[----:B------:R-:W-:Y:S05]  /*8810*/  BSYNC.RECONVERGENT B1 ;  /* 0x0000000000017941 */ /* 0x000fea0003800200 */
.L_x_10185:
        /* <DEDUP_REMOVED lines=11> */
.L_x_10117:
[----:B------:R-:W-:Y:S05]  /*88d0*/  BSYNC B0 ;  /* 0x0000000000007941 */ /* 0x000fea0003800000 */
.L_x_10116:
        /* <DEDUP_REMOVED lines=272> */
.L_x_10121:
[----:B------:R-:W-:Y:S01]  /*99e0*/  HFMA2 R249, -RZ, RZ, 0, 1.847743988037109375e-06 ;  /* 0x0000001ffff97431 */ /* 0x000fe200000001ff */
[----:B------:R-:W-:Y:S01]  /*99f0*/  BSSY B1, `(.L_x_10205) ;  /* 0x0000006000017945 */ /* 0x000fe20003800000 */
[----:B------:R-:W-:Y:S02]  /*9a00*/  MOV R250, 0x1 ;  /* 0x0000000100fa7802 */ /* 0x000fe40000000f00 */
[----:B------:R-:W-:-:S07]  /*9a10*/  MOV R248, 0xffffffff ;  /* 0xffffffff00f87802 */ /* 0x000fce0000000f00 */
[----:B0----5:R-:W-:Y:S05]  /*9a20*/  WARPSYNC.COLLECTIVE R248, `(.L_x_10206) ;  /* 0x00000000f8087348 */ /* 0x021fea0003c00000 */
[----:B------:R1:W2:Y:S02]  /*9a30*/  SHFL.BFLY P1, R252, R215, R250, R249 ;  /* 0x0c0000fad7fc7389 */ /* 0x0002a400000200f9 */
[----:B012--5:R-:W-:Y:S05]  /*9a40*/  ENDCOLLECTIVE ;  /* 0x000000000000791b */ /* 0x027fea0003800000 */
.L_x_10206:
[----:B------:R-:W-:Y:S05]  /*9a50*/  BSYNC B1 ;  /* 0x0000000000017941 */ /* 0x000fea0003800000 */
.L_x_10205:
        /* <DEDUP_REMOVED lines=9> */
.L_x_10207:
[----:B------:R-:W-:Y:S01]  /*9af0*/  HFMA2 R250, -RZ, RZ, 0, 1.1920928955078125e-07 ;  /* 0x00000002fffa7431 */ /* 0x000fe200000001ff */
[----:B------:R-:W-:-:S05]  /*9b00*/  MOV R215, R252 ;  /* 0x000000fc00d77202 */ /* 0x000fca0000000f00 */
[----:B------:R-:W-:Y:S01]  /*9b10*/  FADD.FTZ R245, R215, R245 ;  /* 0x000000f5d7f57221 */ /* 0x000fe20000010000 */
[----:B------:R-:W-:-:S07]  /*9b20*/  MOV R215, R251 ;  /* 0x000000fb00d77202 */ /* 0x000fce0000000f00 */
[----:B------:R-:W-:Y:S05]  /*9b30*/  WARPSYNC.COLLECTIVE R248, `(.L_x_10208) ;  /* 0x00000000f8087348 */ /* 0x000fea0003c00000 */
[----:B------:R0:W1:Y:S02]  /*9b40*/  SHFL.BFLY P1, R252, R215, R250, R249 ;  /* 0x0c0000fad7fc7389 */ /* 0x00006400000200f9 */
[----:B01----:R-:W-:Y:S05]  /*9b50*/  ENDCOLLECTIVE ;  /* 0x000000000000791b */ /* 0x003fea0003800000 */
.L_x_10208:
[----:B------:R-:W-:-:S05]  /*9b60*/  MOV R215, R252 ;  /* 0x000000fc00d77202 */ /* 0x000fca0000000f00 */
[----:B------:R-:W-:Y:S01]  /*9b70*/  FADD.FTZ R251, R251, R215 ;  /* 0x000000d7fbfb7221 */ /* 0x000fe20000010000 */
[----:B------:R-:W-:-:S07]  /*9b80*/  MOV R215, R245 ;  /* 0x000000f500d77202 */ /* 0x000fce0000000f00 */
[----:B------:R-:W-:Y:S05]  /*9b90*/  WARPSYNC.COLLECTIVE R248, `(.L_x_10209) ;  /* 0x00000000f8087348 */ /* 0x000fea0003c00000 */
[----:B------:R0:W1:Y:S02]  /*9ba0*/  SHFL.BFLY P1, R252, R215, R250, R249 ;  /* 0x0c0000fad7fc7389 */ /* 0x00006400000200f9 */
[----:B01----:R-:W-:Y:S05]  /*9bb0*/  ENDCOLLECTIVE ;  /* 0x000000000000791b */ /* 0x003fea0003800000 */
.L_x_10209:
[----:B------:R-:W-:Y:S01]  /*9bc0*/  HFMA2 R250, -RZ, RZ, 0, 2.384185791015625e-07 ;  /* 0x00000004fffa7431 */ /* 0x000fe200000001ff */
[----:B------:R-:W-:-:S05]  /*9bd0*/  MOV R215, R252 ;  /* 0x000000fc00d77202 */ /* 0x000fca0000000f00 */
[----:B------:R-:W-:Y:S01]  /*9be0*/  FADD.FTZ R245, R245, R215 ;  /* 0x000000d7f5f57221 */ /* 0x000fe20000010000 */
[----:B------:R-:W-:-:S07]  /*9bf0*/  MOV R215, R251 ;  /* 0x000000fb00d77202 */ /* 0x000fce0000000f00 */
[----:B------:R-:W-:Y:S05]  /*9c00*/  WARPSYNC.COLLECTIVE R248, `(.L_x_10210) ;  /* 0x00000000f8087348 */ /* 0x000fea0003c00000 */
[----:B------:R0:W1:Y:S02]  /*9c10*/  SHFL.BFLY P1, R252, R215, R250, R249 ;  /* 0x0c0000fad7fc7389 */ /* 0x00006400000200f9 */
[----:B01----:R-:W-:Y:S05]  /*9c20*/  ENDCOLLECTIVE ;  /* 0x000000000000791b */ /* 0x003fea0003800000 */
.L_x_10210:
[----:B------:R-:W-:-:S05]  /*9c30*/  MOV R215, R252 ;  /* 0x000000fc00d77202 */ /* 0x000fca0000000f00 */
[----:B------:R-:W-:Y:S01]  /*9c40*/  FADD.FTZ R251, R251, R215 ;  /* 0x000000d7fbfb7221 */ /* 0x000fe20000010000 */
[----:B------:R-:W-:-:S07]  /*9c50*/  MOV R215, R245 ;  /* 0x000000f500d77202 */ /* 0x000fce0000000f00 */
[----:B------:R-:W-:Y:S05]  /*9c60*/  WARPSYNC.COLLECTIVE R248, `(.L_x_10211) ;  /* 0x00000000f8087348 */ /* 0x000fea0003c00000 */
[----:B------:R0:W1:Y:S02]  /*9c70*/  SHFL.BFLY P1, R252, R215, R250, R249 ;  /* 0x0c0000fad7fc7389 */ /* 0x00006400000200f9 */
[----:B01----:R-:W-:Y:S05]  /*9c80*/  ENDCOLLECTIVE ;  /* 0x000000000000791b */ /* 0x003fea0003800000 */
.L_x_10211:
[----:B------:R-:W-:Y:S01]  /*9c90*/  HFMA2 R250, -RZ, RZ, 0, 4.76837158203125e-07 ;  /* 0x00000008fffa7431 */ /* 0x000fe200000001ff */
[----:B------:R-:W-:-:S05]  /*9ca0*/  MOV R215, R252 ;  /* 0x000000fc00d77202 */ /* 0x000fca0000000f00 */
[----:B------:R-:W-:Y:S01]  /*9cb0*/  FADD.FTZ R245, R245, R215 ;  /* 0x000000d7f5f57221 */ /* 0x000fe20000010000 */
[----:B------:R-:W-:-:S07]  /*9cc0*/  MOV R215, R251 ;  /* 0x000000fb00d77202 */ /* 0x000fce0000000f00 */
[----:B------:R-:W-:Y:S05]  /*9cd0*/  WARPSYNC.COLLECTIVE R248, `(.L_x_10212) ;  /* 0x00000000f8087348 */ /* 0x000fea0003c00000 */
[----:B------:R0:W1:Y:S02]  /*9ce0*/  SHFL.BFLY P1, R252, R215, R250, R249 ;  /* 0x0c0000fad7fc7389 */ /* 0x00006400000200f9 */
[----:B01----:R-:W-:Y:S05]  /*9cf0*/  ENDCOLLECTIVE ;  /* 0x000000000000791b */ /* 0x003fea0003800000 */
.L_x_10212:
[----:B------:R-:W-:-:S05]  /*9d00*/  MOV R215, R252 ;  /* 0x000000fc00d77202 */ /* 0x000fca0000000f00 */
[----:B------:R-:W-:Y:S01]  /*9d10*/  FADD.FTZ R251, R251, R215 ;  /* 0x000000d7fbfb7221 */ /* 0x000fe20000010000 */
[----:B------:R-:W-:-:S07]  /*9d20*/  MOV R215, R245 ;  /* 0x000000f500d77202 */ /* 0x000fce0000000f00 */
[----:B------:R-:W-:Y:S05]  /*9d30*/  WARPSYNC.COLLECTIVE R248, `(.L_x_10213) ;  /* 0x00000000f8087348 */ /* 0x000fea0003c00000 */
[----:B------:R0:W1:Y:S02]  /*9d40*/  SHFL.BFLY P1, R252, R215, R250, R249 ;  /* 0x0c0000fad7fc7389 */ /* 0x00006400000200f9 */
[----:B01----:R-:W-:Y:S05]  /*9d50*/  ENDCOLLECTIVE ;  /* 0x000000000000791b */ /* 0x003fea0003800000 */
.L_x_10213:
[----:B------:R-:W-:Y:S01]  /*9d60*/  HFMA2 R250, -RZ, RZ, 0, 9.5367431640625e-07 ;  /* 0x00000010fffa7431 */ /* 0x000fe200000001ff */
[----:B------:R-:W-:-:S05]  /*9d70*/  MOV R215, R252 ;  /* 0x000000fc00d77202 */ /* 0x000fca0000000f00 */
[----:B------:R-:W-:Y:S01]  /*9d80*/  FADD.FTZ R245, R245, R215 ;  /* 0x000000d7f5f57221 */ /* 0x000fe20000010000 */
[----:B------:R-:W-:-:S07]  /*9d90*/  MOV R215, R251 ;  /* 0x000000fb00d77202 */ /* 0x000fce0000000f00 */
[----:B------:R-:W-:Y:S05]  /*9da0*/  WARPSYNC.COLLECTIVE R248, `(.L_x_10214) ;  /* 0x00000000f8087348 */ /* 0x000fea0003c00000 */
[----:B------:R0:W1:Y:S02]  /*9db0*/  SHFL.BFLY P1, R252, R215, R250, R249 ;  /* 0x0c0000fad7fc7389 */ /* 0x00006400000200f9 */
[----:B01----:R-:W-:Y:S05]  /*9dc0*/  ENDCOLLECTIVE ;  /* 0x000000000000791b */ /* 0x003fea0003800000 */
.L_x_10214:
[----:B------:R-:W-:Y:S01]  /*9dd0*/  MOV R215, R245 ;  /* 0x000000f500d77202 */ /* 0x000fe20000000f00 */
[----:B------:R0:W-:Y:S06]  /*9de0*/  STL [R1], R252 ;  /* 0x000000fc01007387 */ /* 0x0001ec0000100800 */
[----:B0-----:R-:W-:Y:S05]  /*9df0*/  WARPSYNC.COLLECTIVE R248, `(.L_x_10215) ;  /* 0x00000000f8087348 */ /* 0x001fea0003c00000 */
[----:B0-----:R0:W1:Y:S02]  /*9e00*/  SHFL.BFLY P1, R252, R215, R250, R249 ;  /* 0x0c0000fad7fc7389 */ /* 0x00106400000200f9 */
[----:B01----:R-:W-:Y:S05]  /*9e10*/  ENDCOLLECTIVE ;  /* 0x000000000000791b */ /* 0x003fea0003800000 */
.L_x_10215:
[----:B------:R-:W-:Y:S01]  /*9e20*/  MOV R215, R252 ;  /* 0x000000fc00d77202 */ /* 0x000fe20000000f00 */
[----:B------:R-:W-:Y:S06]  /*9e30*/  BRA `(.L_x_10216) ;  /* 0xffffff80008c7947 */ /* 0x000fec000383ffff */
.L_x_10217:
        /* <DEDUP_REMOVED lines=12> */
.L_x_20053:


//--------------------- .text._ZN10layer_norm13ln_bwd_kernelINS_13Kernel_traitsIf6__halfS2_S2_fjLj1024ELj1ELj4ELj1ELj16ENS_18Kernel_traits_baseILj1024EfS2_S2_S2_fjLj128EEEEELb1ELb0ELb0ELb0EEEvNS_9BwdParamsE --------------------------
	.section	.text._ZN10layer_norm13ln_bwd_kernelINS_13Kernel_traitsIf6__halfS2_S2_fjLj1024ELj1ELj4ELj1ELj16ENS_18Kernel_traits_baseILj1024EfS2_S2_S2_fjLj128EEEEELb1ELb0ELb0ELb0EEEvNS_9BwdParamsE,"ax",@progbits
	.align	128
        .global         _ZN10layer_norm13ln_bwd_kernelINS_13Kernel_traitsIf6__halfS2_S2_fjLj1024ELj1ELj4ELj1ELj16ENS_18Kernel_traits_baseILj1024EfS2_S2_S2_fjLj128EEEEELb1ELb0ELb0ELb0EEEvNS_9BwdParamsE
        .type           _ZN10layer_norm13ln_bwd_kernelINS_13Kernel_traitsIf6__halfS2_S2_fjLj1024ELj1ELj4ELj1ELj16ENS_18Kernel_traits_baseILj1024EfS2_S2_S2_fjLj128EEEEELb1ELb0ELb0ELb0EEEvNS_9BwdParamsE,@function
        .size           _ZN10layer_norm13ln_bwd_kernelINS_13Kernel_traitsIf6__halfS2_S2_fjLj1024ELj1ELj4ELj1ELj16ENS_18Kernel_traits_baseILj1024EfS2_S2_S2_fjLj128EEEEELb1ELb0ELb0ELb0EEEvNS_9BwdParamsE,(.L_x_20054 - _ZN10layer_norm13ln_bwd_kernelINS_13Kernel_traitsIf6__halfS2_S2_fjLj1024ELj1ELj4ELj1ELj16ENS_18Kernel_traits_baseILj1024EfS2_S2_S2_fjLj128EEEEELb1ELb0ELb0ELb0EEEvNS_9BwdParamsE)
        .other          _ZN10layer_norm13ln_bwd_kernelINS_13Kernel_traitsIf6__halfS2_S2_fjLj1024ELj1ELj4ELj1ELj16ENS_18Kernel_traits_baseILj1024EfS2_S2_S2_fjLj128EEEEELb1ELb0ELb0ELb0EEEvNS_9BwdParamsE,@"STO_CUDA_ENTRY STV_DEFAULT"
_ZN10layer_norm13ln_bwd_kernelINS_13Kernel_traitsIf6__halfS2_S2_fjLj1024ELj1ELj4ELj1ELj16ENS_18Kernel_traits_baseILj1024EfS2_S2_S2_fjLj128EEEEELb1ELb0ELb0ELb0EEEvNS_9BwdParamsE:
.text._ZN10layer_norm13ln_bwd_kernelINS_13Kernel_traitsIf6__halfS2_S2_fjLj1024ELj1ELj4ELj1ELj16ENS_18Kernel_traits_baseILj1024EfS2_S2_S2_fjLj128EEEEELb1ELb0ELb0ELb0EEEvNS_9BwdParamsE:
        /* <DEDUP_REMOVED lines=115> */
.L_x_10258:
        /* <DEDUP_REMOVED lines=39> */
[----:B---3--:R-:W-:Y:S02]  /*09a0*/  HADD2.F32 R177, -RZ, R148.H0_H0 ;  /* 0x20000094ffb17230 */ /* 0x008fe40000004100 */
[----:B------:R-:W-:-:S03]  /*09b0*/  HADD2.F32 R189, -RZ, R150.H1_H1 ;  /* 0x30000096ffbd7230 */ /* 0x000fc60000004100 */
[C---:B------:R-:W-:Y:S01]  /*09c0*/  FADD.FTZ R177, -R192.reuse, R177 ;  /* 0x000000b1c0b17221 */ /* 0x040fe20000010100 */
[----:B------:R-:W-:Y:S02]  /*09d0*/  HADD2.F32 R181, -RZ, R149.H0_H0 ;  /* 0x20000095ffb57230 */ /* 0x000fe40000004100 */
[--C-:B----4-:R-:W-:Y:S02]  /*09e0*/  HADD2.F32 R175, -RZ, R155.reuse.H0_H0 ;  /* 0x2000009bffaf7230 */ /* 0x110fe40000004100 */
[----:B------:R-:W-:Y:S02]  /*09f0*/  HADD2.F32 R194, -RZ, R155.H1_H1 ;  /* 0x3000009bffc27230 */ /* 0x000fe40000004100 */
[----:B------:R-:W-:Y:S01]  /*0a00*/  FADD.FTZ R155, -R192, R189 ;  /* 0x000000bdc09b7221 */ /* 0x000fe20000010100 */
[----:B------:R-:W-:Y:S02]  /*0a10*/  HADD2.F32 R149, -RZ, R149.H1_H1 ;  /* 0x30000095ff957230 */ /* 0x000fe40000004100 */
[----:B-----5:R-:W-:Y:S01]  /*0a20*/  FMUL.FTZ R189, R190, R177 ;  /* 0x000000b1bebd7220 */ /* 0x020fe20000410000 */
[----:B------:R-:W-:-:S02]  /*0a30*/  HADD2.F32 R185, -RZ, R150.H0_H0 ;  /* 0x20000096ffb97230 */ /* 0x000fc40000004100 */
[----:B------:R-:W-:Y:S02]  /*0a40*/  HADD2.F32 R187, -RZ, R152.H0_H0 ;  /* 0x20000098ffbb7230 */ /* 0x000fe40000004100 */
[----:B------:R-:W-:Y:S02]  /*0a50*/  HADD2.F32 R179, -RZ, R148.H1_H1 ;  /* 0x30000094ffb37230 */ /* 0x000fe40000004100 */
[C---:B------:R-:W-:Y:S01]  /*0a60*/  FADD.FTZ R181, -R192.reuse, R181 ;  /* 0x000000b5c0b57221 */ /* 0x040fe20000010100 */
[--C-:B------:R-:W-:Y:S02]  /*0a70*/  HADD2.F32 R195, -RZ, R151.reuse.H0_H0 ;  /* 0x20000097ffc37230 */ /* 0x100fe40000004100 */
[C---:B------:R-:W-:Y:S01]  /*0a80*/  FADD.FTZ R149, -R192.reuse, R149 ;  /* 0x00000095c0957221 */ /* 0x040fe20000010100 */
[----:B------:R-:W-:Y:S02]  /*0a90*/  HADD2.F32 R205, -RZ, R151.H1_H1 ;  /* 0x30000097ffcd7230 */ /* 0x000fe40000004100 */
[----:B------:R-:W-:Y:S01]  /*0aa0*/  FADD.FTZ R151, -R192, R185 ;  /* 0x000000b9c0977221 */ /* 0x000fe20000010100 */
[----:B------:R-:W-:-:S02]  /*0ab0*/  HADD2.F32 R152, -RZ, R152.H1_H1 ;  /* 0x30000098ff987230 */ /* 0x000fc40000004100 */
[----:B------:R-:W-:Y:S01]  /*0ac0*/  FADD.FTZ R100, R100, R187 ;  /* 0x000000bb64647221 */ /* 0x000fe20000010000 */
[-C--:B------:R-:W-:Y:S01]  /*0ad0*/  FFMA.FTZ R72, R189, R187.reuse, R72 ;  /* 0x000000bbbd487223 */ /* 0x080fe20000010048 */
[----:B------:R-:W-:Y:S01]  /*0ae0*/  FADD.FTZ R179, -R192, R179 ;  /* 0x000000b3c0b37221 */ /* 0x000fe20000010100 */
[----:B------:R-:W-:Y:S01]  /*0af0*/  FMUL.FTZ R187, R40, R187 ;  /* 0x000000bb28bb7220 */ /* 0x000fe20000410000 */
[--C-:B------:R-:W-:Y:S02]  /*0b00*/  HADD2.F32 R183, -RZ, R153.reuse.H0_H0 ;  /* 0x20000099ffb77230 */ /* 0x100fe40000004100 */
[C---:B------:R-:W-:Y:S01]  /*0b10*/  FMUL.FTZ R185, R190.reuse, R181 ;  /* 0x000000b5beb97220 */ /* 0x040fe20000410000 */
[C---:B------:R-:W-:Y:S01]  /*0b20*/  FMUL.FTZ R184, R190.reuse, R149 ;  /* 0x00000095beb87220 */ /* 0x040fe20000410000 */
[C---:B------:R-:W-:Y:S01]  /*0b30*/  FMUL.FTZ R181, R190.reuse, R151 ;  /* 0x00000097beb57220 */ /* 0x040fe20000410000 */
[----:B------:R-:W-:Y:S01]  /*0b40*/  FMUL.FTZ R188, R190, R179 ;  /* 0x000000b3bebc7220 */ /* 0x000fe20000410000 */
[----:B------:R-:W-:Y:S01]  /*0b50*/  FMUL.FTZ R186, R41, R152 ;  /* 0x0000009829ba7220 */ /* 0x000fe20000410000 */
[----:B------:R-:W-:Y:S01]  /*0b60*/  FADD.FTZ R149, RZ, R187 ;  /* 0x000000bbff957221 */ /* 0x000fe20000010000 */
[----:B------:R-:W-:Y:S01]  /*0b70*/  FFMA.FTZ R151, R189, R187, RZ ;  /* 0x000000bbbd977223 */ /* 0x000fe200000100ff */
[----:B------:R-:W-:-:S02]  /*0b80*/  HADD2.F32 R182, -RZ, R153.H1_H1 ;  /* 0x30000099ffb67230 */ /* 0x000fc40000004100 */
[----:B------:R-:W-:Y:S01]  /*0b90*/  FADD.FTZ R102, R102, R183 ;  /* 0x000000b766667221 */ /* 0x000fe20000010000 */
[-C--:B------:R-:W-:Y:S01]  /*0ba0*/  FFMA.FTZ R74, R185, R183.reuse, R74 ;  /* 0x000000b7b94a7223 */ /* 0x080fe2000001004a */
[----:B------:R-:W-:Y:S01]  /*0bb0*/  FMUL.FTZ R183, R42, R183 ;  /* 0x000000b72ab77220 */ /* 0x000fe20000410000 */
[----:B------:R-:W-:Y:S01]  /*0bc0*/  FADD.FTZ R148, R149, R186 ;  /* 0x000000ba95947221 */ /* 0x000fe20000010000 */
[----:B------:R-:W-:Y:S01]  /*0bd0*/  FFMA.FTZ R150, R188, R186, R151 ;  /* 0x000000babc967223 */ /* 0x000fe20000010097 */
[--C-:B------:R-:W-:Y:S02]  /*0be0*/  HADD2.F32 R153, -RZ, R154.reuse.H0_H0 ;  /* 0x2000009aff997230 */ /* 0x100fe40000004100 */
[----:B------:R-:W-:Y:S01]  /*0bf0*/  FADD.FTZ R103, R103, R182 ;  /* 0x000000b667677221 */ /* 0x000fe20000010000 */
[-C--:B------:R-:W-:Y:S01]  /*0c00*/  FFMA.FTZ R75, R184, R182.reuse, R75 ;  /* 0x000000b6b84b7223 */ /* 0x080fe2000001004b */
[----:B------:R-:W-:Y:S01]  /*0c10*/  FMUL.FTZ R182, R43, R182 ;  /* 0x000000b62bb67220 */ /* 0x000fe20000410000 */
[----:B------:R-:W-:Y:S01]  /*0c20*/  FADD.FTZ R149, R148, R183 ;  /* 0x000000b794957221 */ /* 0x000fe20000010000 */
[----:B------:R-:W-:Y:S01]  /*0c30*/  FFMA.FTZ R151, R185, R183, R150 ;  /* 0x000000b7b9977223 */ /* 0x000fe20000010096 */
[----:B------:R-:W-:-:S02]  /*0c40*/  HADD2.F32 R154, -RZ, R154.H1_H1 ;  /* 0x3000009aff9a7230 */ /* 0x000fc40000004100 */
[----:B------:R-:W-:Y:S01]  /*0c50*/  FADD.FTZ R195, -R192, R195 ;  /* 0x000000c3c0c37221 */ /* 0x000fe20000010100 */
[----:B------:R-:W-:Y:S01]  /*0c60*/  FMUL.FTZ R179, R44, R153 ;  /* 0x000000992cb37220 */ /* 0x000fe20000410000 */
        /* <DEDUP_REMOVED lines=28> */
.L_x_10221:
[----:B------:R-:W-:Y:S05]  /*0e30*/  BSYNC.RECONVERGENT B1 ;  /* 0x0000000000017941 */ /* 0x000fea0003800200 */
.L_x_10220:
        /* <DEDUP_REMOVED lines=16> */
[----:B------:R-:W-:Y:S01]  /*0f40*/  IADD3 R205, PT, PT, R205, 0x20, RZ ;  /* 0x00000020cdcd7810 */ /* 0x000fe20007ffe0ff */
[----:B---3--:R-:W-:Y:S02]  /*0f50*/  HADD2.F32 R163, -RZ, R148.H0_H0 ;  /* 0x20000094ffa37230 */ /* 0x008fe40000004100 */
[----:B------:R-:W-:Y:S02]  /*0f60*/  HADD2.F32 R173, -RZ, R150.H0_H0 ;  /* 0x20000096ffad7230 */ /* 0x000fe40000004100 */
[--C-:B------:R-:W-:Y:S02]  /*0f70*/  HADD2.F32 R167, -RZ, R149.reuse.H0_H0 ;  /* 0x20000095ffa77230 */ /* 0x100fe40000004100 */
[----:B------:R-:W-:Y:S01]  /*0f80*/  FADD.FTZ R163, -R192, R163 ;  /* 0x000000a3c0a37221 */ /* 0x000fe20000010100 */
[----:B------:R-:W-:Y:S02]  /*0f90*/  HADD2.F32 R169, -RZ, R149.H1_H1 ;  /* 0x30000095ffa97230 */ /* 0x000fe40000004100 */
[----:B----4-:R-:W-:-:S02]  /*0fa0*/  HADD2.F32 R149, -RZ, R153.H0_H0 ;  /* 0x20000099ff957230 */ /* 0x010fc40000004100 */
[----:B------:R-:W-:Y:S02]  /*0fb0*/  HADD2.F32 R166, -RZ, R153.H1_H1 ;  /* 0x30000099ffa67230 */ /* 0x000fe40000004100 */
[C---:B------:R-:W-:Y:S01]  /*0fc0*/  FADD.FTZ R153, -R192.reuse, R173 ;  /* 0x000000adc0997221 */ /* 0x040fe20000010100 */
[----:B------:R-:W-:Y:S02]  /*0fd0*/  HADD2.F32 R171, -RZ, R152.H0_H0 ;  /* 0x20000098ffab7230 */ /* 0x000fe40000004100 */
[----:B------:R-:W-:Y:S01]  /*0fe0*/  FADD.FTZ R167, -R192, R167 ;  /* 0x000000a7c0a77221 */ /* 0x000fe20000010100 */
[----:B------:R-:W-:Y:S02]  /*0ff0*/  HADD2.F32 R165, -RZ, R148.H1_H1 ;  /* 0x30000094ffa57230 */ /* 0x000fe40000004100 */
[----:B-----5:R-:W-:Y:S01]  /*1000*/  FMUL.FTZ R173, R190, R163 ;  /* 0x000000a3bead7220 */ /* 0x020fe20000410000 */
[--C-:B------:R-:W-:Y:S02]  /*1010*/  HADD2.F32 R209, -RZ, R151.reuse.H0_H0 ;  /* 0x20000097ffd17230 */ /* 0x100fe40000004100 */
[----:B------:R-:W-:-:S02]  /*1020*/  HADD2.F32 R213, -RZ, R151.H1_H1 ;  /* 0x30000097ffd57230 */ /* 0x000fc40000004100 */
[----:B------:R-:W-:Y:S01]  /*1030*/  FADD.FTZ R151, -R192, R169 ;  /* 0x000000a9c0977221 */ /* 0x000fe20000010100 */
[----:B------:R-:W-:Y:S02]  /*1040*/  HADD2.F32 R152, -RZ, R152.H1_H1 ;  /* 0x30000098ff987230 */ /* 0x000fe40000004100 */
[----:B------:R-:W-:Y:S01]  /*1050*/  FADD.FTZ R124, R124, R171 ;  /* 0x000000ab7c7c7221 */ /* 0x000fe20000010000 */
[----:B------:R-:W-:Y:S01]  /*1060*/  FFMA.FTZ R132, R173, R171, R132 ;  /* 0x000000abad847223 */ /* 0x000fe20000010084 */
[----:B------:R-:W-:Y:S01]  /*1070*/  FMUL.FTZ R169, R190, R167 ;  /* 0x000000a7bea97220 */ /* 0x000fe20000410000 */
[----:B------:R-:W-:Y:S01]  /*1080*/  FADD.FTZ R165, -R192, R165 ;  /* 0x000000a5c0a57221 */ /* 0x000fe20000010100 */
[----:B------:R-:W-:Y:S01]  /*1090*/  FMUL.FTZ R171, R48, R171 ;  /* 0x000000ab30ab7220 */ /* 0x000fe20000410000 */
[----:B------:R-:W-:Y:S01]  /*10a0*/  FADD.FTZ R126, R126, R149 ;  /* 0x000000957e7e7221 */ /* 0x000fe20000010000 */
[-C--:B------:R-:W-:Y:S01]  /*10b0*/  FFMA.FTZ R134, R169, R149.reuse, R134 ;  /* 0x00000095a9867223 */ /* 0x080fe20000010086 */
[----:B------:R-:W-:Y:S01]  /*10c0*/  FMUL.FTZ R167, R50, R149 ;  /* 0x0000009532a77220 */ /* 0x000fe20000410000 */
        /* <DEDUP_REMOVED lines=8> */
[--C-:B0-----:R-:W-:Y:S02]  /*1150*/  HADD2.F32 R159, -RZ, R154.reuse.H0_H0 ;  /* 0x2000009aff9f7230 */ /* 0x101fe40000004100 */
        /* <DEDUP_REMOVED lines=39> */
.L_x_10223:
[----:B------:R-:W-:Y:S05]  /*13d0*/  BSYNC.RECONVERGENT B1 ;  /* 0x0000000000017941 */ /* 0x000fea0003800200 */
.L_x_10222:
        /* <DEDUP_REMOVED lines=16> */
[----:B------:R-:W-:Y:S01]  /*14e0*/  IADD3 R205, PT, PT, R205, 0x20, RZ ;  /* 0x00000020cdcd7810 */ /* 0x000fe20007ffe0ff */
[--C-:B--2---:R-:W-:Y:S02]  /*14f0*/  HADD2.F32 R149, -RZ, R4.reuse.H0_H0 ;  /* 0x20000004ff957230 */ /* 0x104fe40000004100 */
[----:B------:R-:W-:Y:S02]  /*1500*/  HADD2.F32 R151, -RZ, R4.H1_H1 ;  /* 0x30000004ff977230 */ /* 0x000fe40000004100 */
[--C-:B------:R-:W-:Y:S02]  /*1510*/  HADD2.F32 R155, -RZ, R5.reuse.H0_H0 ;  /* 0x20000005ff9b7230 */ /* 0x100fe40000004100 */
[C---:B0-----:R-:W-:Y:S01]  /*1520*/  FADD.FTZ R3, -R192.reuse, R149 ;  /* 0x00000095c0037221 */ /* 0x041fe20000010100 */
[----:B------:R-:W-:Y:S02]  /*1530*/  HADD2.F32 R207, -RZ, R5.H1_H1 ;  /* 0x30000005ffcf7230 */ /* 0x000fe40000004100 */
[----:B------:R-:W-:Y:S01]  /*1540*/  FADD.FTZ R151, -R192, R151 ;  /* 0x00000097c0977221 */ /* 0x000fe20000010100 */
[----:B------:R-:W-:-:S02]  /*1550*/  HADD2.F32 R209, -RZ, R6.H0_H0 ;  /* 0x20000006ffd17230 */ /* 0x000fc40000004100 */
[----:B-----5:R-:W-:Y:S01]  /*1560*/  FMUL.FTZ R3, R190, R3 ;  /* 0x00000003be037220 */ /* 0x020fe20000410000 */
[--C-:B---3--:R-:W-:Y:S02]  /*1570*/  HADD2.F32 R5, -RZ, R8.reuse.H0_H0 ;  /* 0x20000008ff057230 */ /* 0x108fe40000004100 */
[----:B------:R-:W-:Y:S01]  /*1580*/  FADD.FTZ R155, -R192, R155 ;  /* 0x0000009bc09b7221 */ /* 0x000fe20000010100 */
[--C-:B------:R-:W-:Y:S02]  /*1590*/  HADD2.F32 R213, -RZ, R7.reuse.H0_H0 ;  /* 0x20000007ffd57230 */ /* 0x100fe40000004100 */
[----:B------:R-:W-:Y:S02]  /*15a0*/  HADD2.F32 R7, -RZ, R7.H1_H1 ;  /* 0x30000007ff077230 */ /* 0x000fe40000004100 */
[----:B------:R-:W-:Y:S01]  /*15b0*/  FADD.FTZ R108, R108, R5 ;  /* 0x000000056c6c7221 */ /* 0x000fe20000010000 */
[----:B------:R-:W-:Y:S02]  /*15c0*/  HADD2.F32 R8, -RZ, R8.H1_H1 ;  /* 0x30000008ff087230 */ /* 0x000fe40000004100 */
[----:B------:R-:W-:Y:S01]  /*15d0*/  FMUL.FTZ R2, R190, R151 ;  /* 0x00000097be027220 */ /* 0x000fe20000410000 */
[----:B------:R-:W-:-:S02]  /*15e0*/  HADD2.F32 R153, -RZ, R11.H0_H0 ;  /* 0x2000000bff997230 */ /* 0x000fc40000004100 */
[-C--:B------:R-:W-:Y:S01]  /*15f0*/  FFMA.FTZ R84, R3, R5.reuse, R84 ;  /* 0x0000000503547223 */ /* 0x080fe20000010054 */
[----:B------:R-:W-:Y:S02]  /*1600*/  HADD2.F32 R150, -RZ, R11.H1_H1 ;  /* 0x3000000bff967230 */ /* 0x000fe40000004100 */
[----:B------:R-:W-:Y:S01]  /*1610*/  FADD.FTZ R11, -R192, R209 ;  /* 0x000000d1c00b7221 */ /* 0x000fe20000010100 */
[----:B-1----:R-:W-:Y:S02]  /*1620*/  HADD2.F32 R13, -RZ, R9.H0_H0 ;  /* 0x20000009ff0d7230 */ /* 0x002fe40000004100 */
[----:B------:R-:W-:Y:S01]  /*1630*/  FMUL.FTZ R4, R56, R5 ;  /* 0x0000000538047220 */ /* 0x000fe20000410000 */
[----:B------:R-:W-:Y:S01]  /*1640*/  FMUL.FTZ R5, R190, R155 ;  /* 0x0000009bbe057220 */ /* 0x000fe20000410000 */
[--C-:B------:R-:W-:Y:S02]  /*1650*/  HADD2.F32 R15, -RZ, R10.reuse.H0_H0 ;  /* 0x2000000aff0f7230 */ /* 0x100fe40000004100 */
[----:B------:R-:W-:Y:S01]  /*1660*/  FADD.FTZ R209, -R192, R7 ;  /* 0x00000007c0d17221 */ /* 0x000fe20000010100 */
        /* <DEDUP_REMOVED lines=9> */
[----:B------:R-:W-:-:S02]  /*1700*/  HADD2.F32 R18, -RZ, R10.H1_H1 ;  /* 0x3000000aff127230 */ /* 0x000fc40000004100 */
[----:B------:R-:W-:Y:S01]  /*1710*/  FADD.FTZ R207, -R192, R207 ;  /* 0x000000cfc0cf7221 */ /* 0x000fe20000010100 */
[----:B------:R-:W-:Y:S02]  /*1720*/  HADD2.F32 R211, -RZ, R6.H1_H1 ;  /* 0x30000006ffd37230 */ /* 0x000fe40000004100 */
[----:B------:R-:W-:Y:S01]  /*1730*/  FADD.FTZ R112, R112, R15 ;  /* 0x0000000f70707221 */ /* 0x000fe20000010000 */
[-C--:B------:R-:W-:Y:S01]  /*1740*/  FFMA.FTZ R88, R11, R15.reuse, R88 ;  /* 0x0000000f0b587223 */ /* 0x080fe20000010058 */
[----:B------:R-:W-:Y:S01]  /*1750*/  FMUL.FTZ R10, R60, R15 ;  /* 0x0000000f3c0a7220 */ /* 0x000fe20000410000 */
[----:B------:R-:W-:Y:S02]  /*1760*/  HADD2.F32 R12, -RZ, R9.H1_H1 ;  /* 0x30000009ff0c7230 */ /* 0x000fe40000004100 */
[----:B------:R-:W-:Y:S01]  /*1770*/  FADD.FTZ R15, R14, R7 ;  /* 0x000000070e0f7221 */ /* 0x000fe20000010000 */
[----:B------:R-:W-:Y:S01]  /*1780*/  FFMA.FTZ R14, R2, R7, R13 ;  /* 0x00000007020e7223 */ /* 0x000fe2000001000d */
        /* <DEDUP_REMOVED lines=30> */
.L_x_10225:
[----:B------:R-:W-:Y:S05]  /*1970*/  BSYNC.RECONVERGENT B1 ;  /* 0x0000000000017941 */ /* 0x000fea0003800200 */
.L_x_10224:
        /* <DEDUP_REMOVED lines=16> */
[--C-:B---3--:R-:W-:Y:S02]  /*1a80*/  HADD2.F32 R17, -RZ, R24.reuse.H0_H0 ;  /* 0x20000018ff117230 */ /* 0x108fe40000004100 */
[----:B------:R-:W-:Y:S02]  /*1a90*/  HADD2.F32 R19, -RZ, R24.H1_H1 ;  /* 0x30000018ff137230 */ /* 0x000fe40000004100 */
[--C-:B------:R-:W-:Y:S02]  /*1aa0*/  HADD2.F32 R149, -RZ, R25.reuse.H0_H0 ;  /* 0x20000019ff957230 */ /* 0x100fe40000004100 */
[C---:B------:R-:W-:Y:S01]  /*1ab0*/  FADD.FTZ R17, -R192.reuse, R17 ;  /* 0x00000011c0117221 */ /* 0x040fe20000010100 */
[----:B------:R-:W-:Y:S02]  /*1ac0*/  HADD2.F32 R151, -RZ, R25.H1_H1 ;  /* 0x30000019ff977230 */ /* 0x000fe40000004100 */
[----:B------:R-:W-:Y:S01]  /*1ad0*/  FADD.FTZ R25, -R192, R19 ;  /* 0x00000013c0197221 */ /* 0x000fe20000010100 */
[----:B------:R-:W-:-:S02]  /*1ae0*/  HADD2.F32 R205, -RZ, R27.H0_H0 ;  /* 0x2000001bffcd7230 */ /* 0x000fc40000004100 */
[----:B------:R-:W-:Y:S02]  /*1af0*/  HADD2.F32 R27, -RZ, R27.H1_H1 ;  /* 0x3000001bff1b7230 */ /* 0x000fe40000004100 */
[----:B-----5:R-:W-:Y:S01]  /*1b00*/  FMUL.FTZ R17, R190, R17 ;  /* 0x00000011be117220 */ /* 0x020fe20000410000 */
[----:B------:R-:W-:Y:S02]  /*1b10*/  HADD2.F32 R153, -RZ, R26.H0_H0 ;  /* 0x2000001aff997230 */ /* 0x000fe40000004100 */
[--C-:B----4-:R-:W-:Y:S02]  /*1b20*/  HADD2.F32 R19, -RZ, R20.reuse.H0_H0 ;  /* 0x20000014ff137230 */ /* 0x110fe40000004100 */
[----:B------:R-:W-:Y:S01]  /*1b30*/  FADD.FTZ R149, -R192, R149 ;  /* 0x00000095c0957221 */ /* 0x000fe20000010100 */
[----:B------:R-:W-:Y:S02]  /*1b40*/  HADD2.F32 R24, -RZ, R20.H1_H1 ;  /* 0x30000014ff187230 */ /* 0x000fe40000004100 */
[----:B------:R-:W-:Y:S01]  /*1b50*/  FMUL.FTZ R20, R190, R25 ;  /* 0x00000019be147220 */ /* 0x000fe20000410000 */
[C---:B------:R-:W-:Y:S01]  /*1b60*/  FADD.FTZ R151, -R192.reuse, R151 ;  /* 0x00000097c0977221 */ /* 0x040fe20000010100 */
[----:B------:R-:W-:Y:S01]  /*1b70*/  FADD.FTZ R209, -R192, R27 ;  /* 0x0000001bc0d17221 */ /* 0x000fe20000010100 */
[----:B0-----:R-:W-:-:S02]  /*1b80*/  HADD2.F32 R29, -RZ, R22.H0_H0 ;  /* 0x20000016ff1d7230 */ /* 0x001fc40000004100 */
[----:B------:R-:W-:Y:S01]  /*1b90*/  FADD.FTZ R153, -R192, R153 ;  /* 0x00000099c0997221 */ /* 0x000fe20000010100 */
[----:B------:R-:W-:Y:S02]  /*1ba0*/  HADD2.F32 R148, -RZ, R22.H1_H1 ;  /* 0x30000016ff947230 */ /* 0x000fe40000004100 */
[----:B------:R-:W-:Y:S01]  /*1bb0*/  FADD.FTZ R116, R116, R19 ;  /* 0x0000001374747221 */ /* 0x000fe20000010000 */
[--C-:B------:R-:W-:Y:S02]  /*1bc0*/  HADD2.F32 R27, -RZ, R21.reuse.H0_H0 ;  /* 0x20000015ff1b7230 */ /* 0x100fe40000004100 */
[-C--:B------:R-:W-:Y:S01]  /*1bd0*/  FFMA.FTZ R92, R17, R19.reuse, R92 ;  /* 0x00000013115c7223 */ /* 0x080fe2000001005c */
[----:B------:R-:W-:Y:S01]  /*1be0*/  FMUL.FTZ R22, R64, R19 ;  /* 0x0000001340167220 */ /* 0x000fe20000410000 */
[----:B------:R-:W-:Y:S02]  /*1bf0*/  HADD2.F32 R28, -RZ, R21.H1_H1 ;  /* 0x30000015ff1c7230 */ /* 0x000fe40000004100 */
[----:B------:R-:W-:Y:S01]  /*1c00*/  FMUL.FTZ R19, R190, R149 ;  /* 0x00000095be137220 */ /* 0x000fe20000410000 */
[----:B------:R-:W-:Y:S01]  /*1c10*/  FADD.FTZ R117, R117, R24 ;  /* 0x0000001875757221 */ /* 0x000fe20000010000 */
[-C--:B------:R-:W-:Y:S01]  /*1c20*/  FFMA.FTZ R93, R20, R24.reuse, R93 ;  /* 0x00000018145d7223 */ /* 0x080fe2000001005d */
[----:B------:R-:W-:Y:S01]  /*1c30*/  FMUL.FTZ R21, R65, R24 ;  /* 0x0000001841157220 */ /* 0x000fe20000410000 */
[----:B------:R-:W-:Y:S01]  /*1c40*/  FMUL.FTZ R24, R190, R151 ;  /* 0x00000097be187220 */ /* 0x000fe20000410000 */
[----:B------:R-:W-:-:S02]  /*1c50*/  HADD2.F32 R155, -RZ, R26.H1_H1 ;  /* 0x3000001aff9b7230 */ /* 0x000fc40000004100 */
[----:B------:R-:W-:Y:S01]  /*1c60*/  FMUL.FTZ R25, R190, R153 ;  /* 0x00000099be197220 */ /* 0x000fe20000410000 */
[----:B------:R-:W-:Y:S01]  /*1c70*/  FADD.FTZ R118, R118, R27 ;  /* 0x0000001b76767221 */ /* 0x000fe20000010000 */
[-C--:B------:R-:W-:Y:S01]  /*1c80*/  FFMA.FTZ R94, R19, R27.reuse, R94 ;  /* 0x0000001b135e7223 */ /* 0x080fe2000001005e */
[----:B------:R-:W-:Y:S01]  /*1c90*/  FMUL.FTZ R26, R66, R27 ;  /* 0x0000001b421a7220 */ /* 0x000fe20000410000 */
[----:B------:R-:W-:Y:S01]  /*1ca0*/  FADD.FTZ R30, R195, R22 ;  /* 0x00000016c31e7221 */ /* 0x000fe20000010000 */
[--C-:B------:R-:W-:Y:S02]  /*1cb0*/  HADD2.F32 R207, -RZ, R23.reuse.H0_H0 ;  /* 0x20000017ffcf7230 */ /* 0x100fe40000004100 */
[----:B------:R-:W-:Y:S01]  /*1cc0*/  FFMA.FTZ R27, R17, R22, R194 ;  /* 0x00000016111b7223 */ /* 0x000fe200000100c2 */
[----:B------:R-:W-:Y:S02]  /*1cd0*/  HADD2.F32 R152, -RZ, R23.H1_H1 ;  /* 0x30000017ff987230 */ /* 0x000fe40000004100 */
[----:B------:R-:W-:Y:S01]  /*1ce0*/  FADD.FTZ R119, R119, R28 ;  /* 0x0000001c77777221 */ /* 0x000fe20000010000 */
[-C--:B------:R-:W-:Y:S01]  /*1cf0*/  FFMA.FTZ R95, R24, R28.reuse, R95 ;  /* 0x0000001c185f7223 */ /* 0x080fe2000001005f */
[----:B------:R-:W-:Y:S01]  /*1d00*/  FMUL.FTZ R23, R67, R28 ;  /* 0x0000001c43177220 */ /* 0x000fe20000410000 */
        /* <DEDUP_REMOVED lines=11> */
[----:B------:R-:W-:Y:S01]  /*1dc0*/  FADD.FTZ R205, -R192, R205 ;  /* 0x000000cdc0cd7221 */ /* 0x000fe20000010100 */
        /* <DEDUP_REMOVED lines=19> */
.L_x_10227:
[----:B------:R-:W-:Y:S05]  /*1f00*/  BSYNC.RECONVERGENT B1 ;  /* 0x0000000000017941 */ /* 0x000fea0003800200 */
.L_x_10226:
        /* <DEDUP_REMOVED lines=24> */
.L_x_10270:
        /* <DEDUP_REMOVED lines=79> */
.L_x_10233:
[----:B------:R-:W-:Y:S05]  /*2580*/  BSYNC.RECONVERGENT B2 ;  /* 0x0000000000027941 */ /* 0x000fea0003800200 */
.L_x_10232:
[----:B------:R-:W-:Y:S04]  /*2590*/  BSSY.RECONVERGENT B2, `(.L_x_10234) ;  /* 0x0000043000027945 */ /* 0x000fe80003800200 */
[----:B------:R-:W-:Y:S05]  /*25a0*/  @!P4 BRA `(.L_x_10235) ;  /* 0x000000040004c947 */ /* 0x000fea0003800000 */
[-CC-:B-1----:R-:W-:Y:S01]  /*25b0*/  FFMA.FTZ R150, R161, R194.reuse, R193.reuse ;  /* 0x000000c2a1967223 */ /* 0x182fe200000100c1 */
        /* <DEDUP_REMOVED lines=64> */
.L_x_10235:
[----:B------:R-:W-:Y:S05]  /*29c0*/  BSYNC.RECONVERGENT B2 ;  /* 0x0000000000027941 */ /* 0x000fea0003800200 */
.L_x_10234:
        /* <DEDUP_REMOVED lines=67> */
.L_x_10237:
[----:B------:R-:W-:Y:S05]  /*2e00*/  BSYNC.RECONVERGENT B2 ;  /* 0x0000000000027941 */ /* 0x000fea0003800200 */
.L_x_10236:
[----:B------:R-:W-:Y:S05]  /*2e10*/  @!P2 BRA `(.L_x_10238) ;  /* 0x0000003c009ca947 */ /* 0x000fea0003800000 */
[-CC-:B------:R-:W-:Y:S01]  /*2e20*/  FFMA.FTZ R204, R34, R194.reuse, R193.reuse ;  /* 0x000000c222cc7223 */ /* 0x180fe200000100c1 */
[-CC-:B0-----:R-:W-:Y:S01]  /*2e30*/  FFMA.FTZ R155, R29, R194.reuse, R193.reuse ;  /* 0x000000c21d9b7223 */ /* 0x181fe200000100c1 */
        /* <DEDUP_REMOVED lines=63> */
.L_x_10231:
        /* <DEDUP_REMOVED lines=75> */
.L_x_10240:
[----:B------:R-:W-:Y:S05]  /*36e0*/  BSYNC.RECONVERGENT B2 ;  /* 0x0000000000027941 */ /* 0x000fea0003800200 */
.L_x_10239:
        /* <DEDUP_REMOVED lines=16> */
[C---:B------:R-:W-:Y:S01]  /*37f0*/  F2FP.F16.F32.PACK_AB R151, R153.reuse, R151 ;  /* 0x000000979997723e */ /* 0x040fe200000000ff */
        /* <DEDUP_REMOVED lines=14> */
[----:B------:R-:W1:Y:S01]  /*38e0*/  LDC.64 R206, c[0x0][0x478] ;  /* 0x00011e00ffce7b82 */ /* 0x000e620000000a00 */
[----:B------:R-:W-:Y:S01]  /*38f0*/  FADD.FTZ R153, R170, -R153 ;  /* 0x80000099aa997221 */ /* 0x000fe20000010000 */
[----:B------:R-:W-:Y:S01]  /*3900*/  FADD.FTZ R149, R171, -R148 ;  /* 0x80000094ab957221 */ /* 0x000fe20000010000 */
[----:B0-----:R-:W-:Y:S01]  /*3910*/  FADD.FTZ R155, R167, -R150 ;  /* 0x80000096a79b7221 */ /* 0x001fe20000010000 */
[----:B------:R-:W-:Y:S01]  /*3920*/  FADD.FTZ R195, R166, -R195 ;  /* 0x800000c3a6c37221 */ /* 0x000fe20000010000 */
[C---:B------:R-:W-:Y:S01]  /*3930*/  FMUL.FTZ R211, R190.reuse, R211 ;  /* 0x000000d3bed37220 */ /* 0x040fe20000410000 */
[C---:B------:R-:W-:Y:S01]  /*3940*/  FMUL.FTZ R149, R190.reuse, R149 ;  /* 0x00000095be957220 */ /* 0x040fe20000410000 */
[C---:B------:R-:W-:Y:S01]  /*3950*/  FMUL.FTZ R153, R190.reuse, R153 ;  /* 0x00000099be997220 */ /* 0x040fe20000410000 */
[----:B------:R-:W0:Y:S01]  /*3960*/  LDC.64 R204, c[0x0][0x468] ;  /* 0x00011a00ffcc7b82 */ /* 0x000e220000000a00 */
        /* <DEDUP_REMOVED lines=18> */
[----:B-1----:R-:W-:Y:S01]  /*3a90*/  IMAD.WIDE.U32 R206, R191, 0x10, R206 ;  /* 0x00000010bfce7825 */ /* 0x002fe200078e00ce */
[----:B------:R-:W-:-:S02]  /*3aa0*/  LOP3.LUT P4, RZ, R200, 0xff0000, RZ, 0xc0, !PT ;  /* 0x00ff0000c8ff7812 */ /* 0x000fc4000788c0ff */
[C---:B------:R-:W-:Y:S02]  /*3ab0*/  LOP3.LUT P5, RZ, R200.reuse, 0xff, RZ, 0xc0, !PT ;  /* 0x000000ffc8ff7812 */ /* 0x040fe400078ac0ff */
[----:B------:R-:W-:Y:S01]  /*3ac0*/  LOP3.LUT P6, RZ, R200, 0xff00, RZ, 0xc0, !PT ;  /* 0x0000ff00c8ff7812 */ /* 0x000fe200078cc0ff */
[----:B0-----:R-:W-:Y:S01]  /*3ad0*/  IMAD.WIDE.U32 R204, R191, 0x10, R204 ;  /* 0x00000010bfcc7825 */ /* 0x001fe200078e00cc */
[----:B------:R-:W-:Y:S01]  /*3ae0*/  FSEL R209, R195, RZ, P1 ;  /* 0x000000ffc3d17208 */ /* 0x000fe20000800000 */
[----:B------:R2:W-:Y:S01]  /*3af0*/  STG.E.128 desc[UR6][R206.64], R148 ;  /* 0x00000094ce007986 */ /* 0x0005e2000c101d06 */
        /* <DEDUP_REMOVED lines=9> */
.L_x_10242:
[----:B------:R-:W-:Y:S05]  /*3b90*/  BSYNC.RECONVERGENT B2 ;  /* 0x0000000000027941 */ /* 0x000fea0003800200 */
.L_x_10241:
        /* <DEDUP_REMOVED lines=74> */
.L_x_10244:
[----:B------:R-:W-:Y:S05]  /*4040*/  BSYNC.RECONVERGENT B2 ;  /* 0x0000000000027941 */ /* 0x000fea0003800200 */
.L_x_10243:
        /* <DEDUP_REMOVED lines=31> */
[----:B------:R-:W-:Y:S01]  /*4240*/  FMUL.FTZ R209, R209, R192 ;  /* 0x000000c0d1d17220 */ /* 0x000fe20000410000 */
[----:B------:R-:W-:Y:S01]  /*4250*/  ISETP.GE.U32.AND P1, PT, R198, RZ, PT ;  /* 0x000000ffc600720c */ /* 0x000fe20003f26070 */
[----:B0-----:R-:W-:Y:S01]  /*4260*/  IMAD.WIDE.U32 R190, R191, 0x10, R148 ;  /* 0x00000010bfbe7825 */ /* 0x001fe200078e0094 */
[----:B------:R-:W-:-:S03]  /*4270*/  F2FP.F16.F32.PACK_AB R148, R155, R153 ;  /* 0x000000999b94723e */ /* 0x000fc600000000ff */
[-C--:B------:R-:W-:Y:S01]  /*4280*/  FMUL.FTZ R153, R193, R192.reuse ;  /* 0x000000c0c1997220 */ /* 0x080fe20000410000 */
[----:B------:R-:W-:Y:S01]  /*4290*/  F2FP.F16.F32.PACK_AB R149, R205, R193 ;  /* 0x000000c1cd95723e */ /* 0x000fe200000000ff */
        /* <DEDUP_REMOVED lines=28> */
[----:B------:R-:W-:-:S02]  /*4460*/  F2FP.F16.F32.PACK_AB R151, R213, R211 ;  /* 0x000000d3d597723e */ /* 0x000fc400000000ff */
[----:B------:R-:W-:Y:S02]  /*4470*/  F2FP.F16.F32.PACK_AB R155, R207, R204 ;  /* 0x000000cccf9b723e */ /* 0x000fe400000000ff */
[----:B------:R-:W-:Y:S01]  /*4480*/  F2FP.F16.F32.PACK_AB R154, R209, R154 ;  /* 0x0000009ad19a723e */ /* 0x000fe200000000ff */
[----:B------:R0:W-:Y:S01]  /*4490*/  STG.E.128 desc[UR6][R194.64], R148 ;  /* 0x00000094c2007986 */ /* 0x0001e2000c101d06 */
[----:B------:R-:W-:Y:S02]  /*44a0*/  F2FP.F16.F32.PACK_AB R153, R192, R153 ;  /* 0x00000099c099723e */ /* 0x000fe400000000ff */
[----:B------:R-:W-:-:S05]  /*44b0*/  F2FP.F16.F32.PACK_AB R152, R193, R152 ;  /* 0x00000098c198723e */ /* 0x000fca00000000ff */
[----:B------:R0:W-:Y:S01]  /*44c0*/  STG.E.128 desc[UR6][R190.64], R152 ;  /* 0x00000098be007986 */ /* 0x0001e2000c101d06 */
[----:B------:R-:W-:Y:S05]  /*44d0*/  BRA `(.L_x_10238) ;  /* 0x0000002400ec7947 */ /* 0x000fea0003800000 */
.L_x_10230:
        /* <DEDUP_REMOVED lines=79> */
.L_x_10247:
[----:B------:R-:W-:Y:S05]  /*49d0*/  BSYNC.RECONVERGENT B2 ;  /* 0x0000000000027941 */ /* 0x000fea0003800200 */
.L_x_10246:
[----:B------:R-:W-:Y:S04]  /*49e0*/  BSSY.RECONVERGENT B2, `(.L_x_10248) ;  /* 0x000004b000027945 */ /* 0x000fe80003800200 */
[----:B------:R-:W-:Y:S05]  /*49f0*/  @!P4 BRA `(.L_x_10249) ;  /* 0x000000040024c947 */ /* 0x000fea0003800000 */
[-CC-:B-1----:R-:W-:Y:S01]  /*4a00*/  FFMA.FTZ R150, R161, R194.reuse, R193.reuse ;  /* 0x000000c2a1967223 */ /* 0x182fe200000100c1 */
        /* <DEDUP_REMOVED lines=23> */
[----:B------:R-:W-:Y:S01]  /*4b80*/  HADD2.F32 R195, -RZ, R37.H1_H1 ;  /* 0x30000025ffc37230 */ /* 0x000fe20000004100 */
[----:B------:R-:W0:Y:S01]  /*4b90*/  LDC.64 R152, c[0x0][0x468] ;  /* 0x00011a00ff987b82 */ /* 0x000e220000000a00 */
[----:B------:R-:W-:-:S02]  /*4ba0*/  HADD2.F32 R149, -RZ, R36.H0_H0 ;  /* 0x20000024ff957230 */ /* 0x000fc40000004100 */
[----:B------:R-:W-:Y:S01]  /*4bb0*/  FADD.FTZ R154, R166, -R213 ;  /* 0x800000d5a69a7221 */ /* 0x000fe20000010000 */
[----:B------:R-:W-:Y:S02]  /*4bc0*/  HADD2.F32 R151, -RZ, R36.H1_H1 ;  /* 0x30000024ff977230 */ /* 0x000fe40000004100 */
[----:B------:R-:W-:Y:S01]  /*4bd0*/  FADD.FTZ R148, R171, -R148 ;  /* 0x80000094ab947221 */ /* 0x000fe20000010000 */
[-C--:B------:R-:W-:Y:S01]  /*4be0*/  FMUL.FTZ R209, R209, R192.reuse ;  /* 0x000000c0d1d17220 */ /* 0x080fe20000410000 */
        /* <DEDUP_REMOVED lines=42> */
.L_x_10249:
[----:B------:R-:W-:Y:S05]  /*4e90*/  BSYNC.RECONVERGENT B2 ;  /* 0x0000000000027941 */ /* 0x000fea0003800200 */
.L_x_10248:
[----:B------:R-:W-:Y:S04]  /*4ea0*/  BSSY.RECONVERGENT B2, `(.L_x_10250) ;  /* 0x000004b000027945 */ /* 0x000fe80003800200 */
[----:B------:R-:W-:Y:S05]  /*4eb0*/  @!P3 BRA `(.L_x_10251) ;  /* 0x000000040024b947 */ /* 0x000fea0003800000 */
[-CC-:B------:R-:W-:Y:S01]  /*4ec0*/  FFMA.FTZ R205, R15, R194.reuse, R193.reuse ;  /* 0x000000c20fcd7223 */ /* 0x180fe200000100c1 */
[-CC-:B------:R-:W-:Y:S01]  /*4ed0*/  FFMA.FTZ R195, R11, R194.reuse, R193.reuse ;  /* 0x000000c20bc37223 */ /* 0x180fe200000100c1 */
[--C-:B-12---:R-:W-:Y:S02]  /*4ee0*/  HADD2.F32 R153, -RZ, R143.reuse.H0_H0 ;  /* 0x2000008fff997230 */ /* 0x106fe40000004100 */
[----:B------:R-:W-:Y:S01]  /*4ef0*/  FFMA.FTZ R207, R18, R194, R193 ;  /* 0x000000c212cf7223 */ /* 0x000fe200000100c1 */
[--C-:B------:R-:W-:Y:S02]  /*4f00*/  HADD2.F32 R149, -RZ, R142.reuse.H0_H0 ;  /* 0x2000008eff957230 */ /* 0x100fe40000004100 */
[----:B------:R-:W-:Y:S01]  /*4f10*/  FADD.FTZ R205, R14, -R205 ;  /* 0x800000cd0ecd7221 */ /* 0x000fe20000010000 */
[----:B------:R-:W-:Y:S01]  /*4f20*/  FADD.FTZ R148, R10, -R195 ;  /* 0x800000c30a947221 */ /* 0x000fe20000010000 */
[----:B0-----:R-:W-:Y:S02]  /*4f30*/  HADD2.F32 R155, -RZ, R143.H1_H1 ;  /* 0x3000008fff9b7230 */ /* 0x001fe40000004100 */
[----:B------:R-:W-:Y:S01]  /*4f40*/  FADD.FTZ R152, R16, -R207 ;  /* 0x800000cf10987221 */ /* 0x000fe20000010000 */
[C---:B------:R-:W-:Y:S01]  /*4f50*/  FFMA.FTZ R209, R190.reuse, R205, R153 ;  /* 0x000000cdbed17223 */ /* 0x040fe20000010099 */
[----:B------:R-:W-:Y:S01]  /*4f60*/  FFMA.FTZ R205, R190, R148, R149 ;  /* 0x00000094becd7223 */ /* 0x000fe20000010095 */
[-CC-:B------:R-:W-:Y:S01]  /*4f70*/  FFMA.FTZ R150, R12, R194.reuse, R193.reuse ;  /* 0x000000c20c967223 */ /* 0x180fe200000100c1 */
[-CC-:B------:R-:W-:Y:S01]  /*4f80*/  FFMA.FTZ R148, R6, R194.reuse, R193.reuse ;  /* 0x000000c206947223 */ /* 0x180fe200000100c1 */
[----:B------:R-:W-:Y:S01]  /*4f90*/  FFMA.FTZ R213, R5, R194, R193 ;  /* 0x000000c205d57223 */ /* 0x000fe200000100c1 */
[----:B------:R-:W-:-:S02]  /*4fa0*/  HADD2.F32 R151, -RZ, R142.H1_H1 ;  /* 0x3000008eff977230 */ /* 0x000fc40000004100 */
[----:B------:R-:W-:Y:S01]  /*4fb0*/  FFMA.FTZ R211, R190, R152, R155 ;  /* 0x00000098bed37223 */ /* 0x000fe2000001009b */
[----:B------:R-:W-:Y:S01]  /*4fc0*/  FADD.FTZ R150, R13, -R150 ;  /* 0x800000960d967221 */ /* 0x000fe20000010000 */
[--C-:B------:R-:W-:Y:S02]  /*4fd0*/  HADD2.F32 R153, -RZ, R141.reuse.H0_H0 ;  /* 0x2000008dff997230 */ /* 0x100fe40000004100 */
[----:B------:R-:W-:Y:S01]  /*4fe0*/  FFMA.FTZ R155, R3, R194, R193 ;  /* 0x000000c2039b7223 */ /* 0x000fe200000100c1 */
[----:B------:R-:W-:Y:S02]  /*4ff0*/  HADD2.F32 R195, -RZ, R141.H1_H1 ;  /* 0x3000008dffc37230 */ /* 0x000fe40000004100 */
[----:B------:R-:W-:Y:S01]  /*5000*/  FADD.FTZ R152, R9, -R148 ;  /* 0x8000009409987221 */ /* 0x000fe20000010000 */
[----:B------:R-:W-:Y:S01]  /*5010*/  FADD.FTZ R213, R8, -R213 ;  /* 0x800000d508d57221 */ /* 0x000fe20000010000 */
[----:B------:R-:W-:Y:S01]  /*5020*/  FFMA.FTZ R207, R190, R150, R151 ;  /* 0x00000096becf7223 */ /* 0x000fe20000010097 */
[----:B------:R-:W-:Y:S01]  /*5030*/  FADD.FTZ R148, R4, -R155 ;  /* 0x8000009b04947221 */ /* 0x000fe20000010000 */
[----:B------:R-:W-:Y:S01]  /*5040*/  FFMA.FTZ R150, R2, R194, R193 ;  /* 0x000000c202967223 */ /* 0x000fe200000100c1 */
[C---:B------:R-:W-:Y:S01]  /*5050*/  FFMA.FTZ R155, R190.reuse, R213, R153 ;  /* 0x000000d5be9b7223 */ /* 0x040fe20000010099 */
[----:B------:R-:W-:Y:S01]  /*5060*/  FFMA.FTZ R195, R190, R152, R195 ;  /* 0x00000098bec37223 */ /* 0x000fe200000100c3 */
[--C-:B------:R-:W-:Y:S01]  /*5070*/  HADD2.F32 R149, -RZ, R140.reuse.H0_H0 ;  /* 0x2000008cff957230 */ /* 0x100fe20000004100 */
[----:B------:R-:W0:Y:S01]  /*5080*/  LDC.64 R152, c[0x0][0x468] ;  /* 0x00011a00ff987b82 */ /* 0x000e220000000a00 */
[----:B------:R-:W-:-:S02]  /*5090*/  HADD2.F32 R151, -RZ, R140.H1_H1 ;  /* 0x3000008cff977230 */ /* 0x000fc40000004100 */
        /* <DEDUP_REMOVED lines=43> */
.L_x_10251:
[----:B------:R-:W-:Y:S05]  /*5350*/  BSYNC.RECONVERGENT B2 ;  /* 0x0000000000027941 */ /* 0x000fea0003800200 */
.L_x_10250:
[----:B------:R-:W-:Y:S05]  /*5360*/  @!P2 BRA `(.L_x_10238) ;  /* 0x000000180048a947 */ /* 0x000fea0003800000 */
[-CC-:B-123--:R-:W-:Y:S01]  /*5370*/  FFMA.FTZ R150, R34, R194.reuse, R193.reuse ;  /* 0x000000c222967223 */ /* 0x18efe200000100c1 */
[--C-:B------:R-:W-:Y:S02]  /*5380*/  HADD2.F32 R149, -RZ, R147.reuse.H1_H1 ;  /* 0x30000093ff957230 */ /* 0x100fe40000004100 */
[-CC-:B------:R-:W-:Y:S01]  /*5390*/  FFMA.FTZ R148, R30, R194.reuse, R193.reuse ;  /* 0x000000c21e947223 */ /* 0x180fe200000100c1 */
[-CC-:B------:R-:W-:Y:S01]  /*53a0*/  FFMA.FTZ R205, R29, R194.reuse, R193.reuse ;  /* 0x000000c21dcd7223 */ /* 0x180fe200000100c1 */
[----:B------:R-:W-:Y:S01]  /*53b0*/  FADD.FTZ R209, R31, -R150 ;  /* 0x800000961fd17221 */ /* 0x000fe20000010000 */
[----:B------:R-:W-:Y:S01]  /*53c0*/  FFMA.FTZ R195, R25, R194, R193 ;  /* 0x000000c219c37223 */ /* 0x000fe200000100c1 */
[----:B0-----:R-:W-:Y:S01]  /*53d0*/  FADD.FTZ R154, R27, -R148 ;  /* 0x800000941b9a7221 */ /* 0x001fe20000010000 */
[----:B------:R-:W-:Y:S02]  /*53e0*/  HADD2.F32 R155, -RZ, R147.H0_H0 ;  /* 0x20000093ff9b7230 */ /* 0x000fe40000004100 */
[----:B------:R-:W-:Y:S01]  /*53f0*/  FFMA.FTZ R209, R190, R209, R149 ;  /* 0x000000d1bed17223 */ /* 0x000fe20000010095 */
[--C-:B------:R-:W-:Y:S01]  /*5400*/  HADD2.F32 R151, -RZ, R146.reuse.H0_H0 ;  /* 0x20000092ff977230 */ /* 0x100fe20000004100 */
[----:B------:R-:W0:Y:S01]  /*5410*/  LDC.64 R148, c[0x0][0x468] ;  /* 0x00011a00ff947b82 */ /* 0x000e220000000a00 */
[----:B------:R-:W-:-:S02]  /*5420*/  HADD2.F32 R153, -RZ, R146.H1_H1 ;  /* 0x30000092ff997230 */ /* 0x000fc40000004100 */
[----:B------:R-:W-:Y:S01]  /*5430*/  FADD.FTZ R205, R32, -R205 ;  /* 0x800000cd20cd7221 */ /* 0x000fe20000010000 */
        /* <DEDUP_REMOVED lines=60> */
.L_x_10245:
[----:B------:R-:W-:Y:S04]  /*5800*/  BSSY.RECONVERGENT B2, `(.L_x_10252) ;  /* 0x0000052000027945 */ /* 0x000fe80003800200 */
[----:B------:R-:W-:Y:S05]  /*5810*/  @!P5 BRA `(.L_x_10253) ;  /* 0x000000040040d947 */ /* 0x000fea0003800000 */
[-CC-:B------:R-:W-:Y:S01]  /*5820*/  FFMA.FTZ R152, R185, R194.reuse, R193.reuse ;  /* 0x000000c2b9987223 */ /* 0x180fe200000100c1 */
[-CC-:B------:R-:W-:Y:S01]  /*5830*/  FFMA.FTZ R195, R184, R194.reuse, R193.reuse ;  /* 0x000000c2b8c37223 */ /* 0x180fe200000100c1 */
[-CC-:B------:R-:W-:Y:S01]  /*5840*/  FFMA.FTZ R153, R188, R194.reuse, R193.reuse ;  /* 0x000000c2bc997223 */ /* 0x180fe200000100c1 */
[--C-:B0-----:R-:W-:Y:S02]  /*5850*/  HADD2.F32 R154, -RZ, R129.reuse.H0_H0 ;  /* 0x20000081ff9a7230 */ /* 0x101fe40000004100 */
[----:B------:R-:W-:Y:S01]  /*5860*/  FFMA.FTZ R148, R189, R194, R193 ;  /* 0x000000c2bd947223 */ /* 0x000fe200000100c1 */
[----:B------:R-:W-:Y:S02]  /*5870*/  HADD2.F32 R204, -RZ, R129.H1_H1 ;  /* 0x30000081ffcc7230 */ /* 0x000fe40000004100 */
[----:B------:R-:W-:Y:S01]  /*5880*/  FADD.FTZ R155, R183, -R152 ;  /* 0x80000098b79b7221 */ /* 0x000fe20000010000 */
[----:B------:R-:W-:Y:S01]  /*5890*/  FADD.FTZ R195, R182, -R195 ;  /* 0x800000c3b6c37221 */ /* 0x000fe20000010000 */
[----:B------:R-:W-:-:S02]  /*58a0*/  HADD2.F32 R150, -RZ, R128.H1_H1 ;  /* 0x30000080ff967230 */ /* 0x000fc40000004100 */
[-CC-:B------:R-:W-:Y:S01]  /*58b0*/  FFMA.FTZ R152, R177, R194.reuse, R193.reuse ;  /* 0x000000c2b1987223 */ /* 0x180fe200000100c1 */
[-C--:B------:R-:W-:Y:S01]  /*58c0*/  FFMA.FTZ R211, R176, R194.reuse, R193 ;  /* 0x000000c2b0d37223 */ /* 0x080fe200000100c1 */
[----:B------:R-:W-:Y:S02]  /*58d0*/  HADD2.F32 R151, -RZ, R128.H0_H0 ;  /* 0x20000080ff977230 */ /* 0x000fe40000004100 */
[----:B------:R-:W-:Y:S01]  /*58e0*/  FADD.FTZ R153, R186, -R153 ;  /* 0x80000099ba997221 */ /* 0x000fe20000010000 */
[----:B------:R-:W-:Y:S01]  /*58f0*/  FADD.FTZ R149, R187, -R148 ;  /* 0x80000094bb957221 */ /* 0x000fe20000010000 */
        /* <DEDUP_REMOVED lines=8> */
[C---:B------:R-:W-:Y:S01]  /*5980*/  FFMA.FTZ R153, R190.reuse, R153, R150 ;  /* 0x00000099be997223 */ /* 0x040fe20000010096 */
        /* <DEDUP_REMOVED lines=14> */
[----:B------:R-:W-:Y:S01]  /*5a70*/  FMUL.FTZ R154, R154, UR13 ;  /* 0x0000000d9a9a7c20 */ /* 0x000fe20008410000 */
[----:B------:R-:W0:Y:S01]  /*5a80*/  LDC.64 R206, c[0x0][0x478] ;  /* 0x00011e00ffce7b82 */ /* 0x000e220000000a00 */
[C---:B------:R-:W-:Y:S01]  /*5a90*/  LOP3.LUT P5, RZ, R203.reuse, 0xff0000, RZ, 0xc0, !PT ;  /* 0x00ff0000cbff7812 */ /* 0x040fe200078ac0ff */
[----:B------:R-:W-:Y:S01]  /*5aa0*/  FMUL.FTZ R148, R148, UR13 ;  /* 0x0000000d94947c20 */ /* 0x000fe20008410000 */
[----:B------:R-:W-:-:S02]  /*5ab0*/  ISETP.GE.U32.AND.EX P1, PT, R203, 0x1000000, PT, P1 ;  /* 0x01000000cb00780c */ /* 0x000fc40003f26110 */
[----:B------:R-:W-:Y:S02]  /*5ac0*/  LOP3.LUT P6, RZ, R203, 0xff, RZ, 0xc0, !PT ;  /* 0x000000ffcbff7812 */ /* 0x000fe400078cc0ff */
[----:B------:R-:W-:Y:S01]  /*5ad0*/  FSEL R212, R150, RZ, P5 ;  /* 0x000000ff96d47208 */ /* 0x000fe20002800000 */
[----:B------:R-:W1:Y:S01]  /*5ae0*/  LDC.64 R204, c[0x0][0x468] ;  /* 0x00011a00ffcc7b82 */ /* 0x000e620000000a00 */
[----:B------:R-:W-:Y:S01]  /*5af0*/  FSEL R215, R154, RZ, P1 ;  /* 0x000000ff9ad77208 */ /* 0x000fe20000800000 */
[CC--:B------:R-:W-:Y:S01]  /*5b00*/  FMUL.FTZ R154, R152.reuse, R192.reuse ;  /* 0x000000c0989a7220 */ /* 0x0c0fe20000410000 */
[----:B------:R-:W-:Y:S01]  /*5b10*/  F2FP.F16.F32.PACK_AB R150, R152, R151 ;  /* 0x000000979896723e */ /* 0x000fe200000000ff */
[-C--:B------:R-:W-:Y:S01]  /*5b20*/  FMUL.FTZ R152, R155, R192.reuse ;  /* 0x000000c09b987220 */ /* 0x080fe20000410000 */
[----:B------:R-:W-:Y:S01]  /*5b30*/  FSEL R210, R148, RZ, P6 ;  /* 0x000000ff94d27208 */ /* 0x000fe20003000000 */
[-C--:B------:R-:W-:Y:S01]  /*5b40*/  FMUL.FTZ R151, R149, R192.reuse ;  /* 0x000000c095977220 */ /* 0x080fe20000410000 */
[----:B------:R-:W-:Y:S01]  /*5b50*/  F2FP.F16.F32.PACK_AB R148, R153, R149 ;  /* 0x000000959994723e */ /* 0x000fe200000000ff */
[----:B------:R-:W-:Y:S01]  /*5b60*/  FMUL.FTZ R208, R154, UR13 ;  /* 0x0000000d9ad07c20 */ /* 0x000fe20008410000 */
[C---:B------:R-:W-:Y:S01]  /*5b70*/  F2FP.F16.F32.PACK_AB R149, R195.reuse, R155 ;  /* 0x0000009bc395723e */ /* 0x040fe200000000ff */
[-C--:B------:R-:W-:Y:S01]  /*5b80*/  FMUL.FTZ R195, R195, R192.reuse ;  /* 0x000000c0c3c37220 */ /* 0x080fe20000410000 */
[----:B------:R-:W-:Y:S01]  /*5b90*/  LOP3.LUT P5, RZ, R203, 0xff00, RZ, 0xc0, !PT ;  /* 0x0000ff00cbff7812 */ /* 0x000fe200078ac0ff */
[----:B------:R-:W-:Y:S01]  /*5ba0*/  FMUL.FTZ R154, R152, UR13 ;  /* 0x0000000d989a7c20 */ /* 0x000fe20008410000 */
[----:B------:R-:W-:Y:S01]  /*5bb0*/  LOP3.LUT P1, RZ, R202, 0xff0000, RZ, 0xc0, !PT ;  /* 0x00ff0000caff7812 */ /* 0x000fe2000782c0ff */
        /* <DEDUP_REMOVED lines=9> */
[----:B------:R-:W-:Y:S01]  /*5c50*/  LOP3.LUT P1, RZ, R202, 0xff00, RZ, 0xc0, !PT ;  /* 0x0000ff00caff7812 */ /* 0x000fe2000782c0ff */
[----:B-1----:R-:W-:Y:S01]  /*5c60*/  IMAD.WIDE.U32 R204, R191, 0x10, R204 ;  /* 0x00000010bfcc7825 */ /* 0x002fe200078e00cc */
[----:B------:R-:W-:Y:S02]  /*5c70*/  F2FP.F16.F32.PACK_AB R151, R213, R209 ;  /* 0x000000d1d597723e */ /* 0x000fe400000000ff */
[----:B------:R-:W-:Y:S02]  /*5c80*/  FSEL R209, R195, RZ, P6 ;  /* 0x000000ffc3d17208 */ /* 0x000fe40003000000 */
[----:B------:R-:W-:Y:S01]  /*5c90*/  FSEL R152, R152, RZ, P5 ;  /* 0x000000ff98987208 */ /* 0x000fe20002800000 */
[----:B------:R1:W-:Y:S01]  /*5ca0*/  STG.E.128 desc[UR6][R206.64], R148 ;  /* 0x00000094ce007986 */ /* 0x0003e2000c101d06 */
[----:B------:R-:W-:Y:S02]  /*5cb0*/  FSEL R195, R153, RZ, P1 ;  /* 0x000000ff99c37208 */ /* 0x000fe40000800000 */
[----:B------:R-:W-:-:S02]  /*5cc0*/  F2FP.F16.F32.PACK_AB R155, R215, R212 ;  /* 0x000000d4d79b723e */ /* 0x000fc400000000ff */
[----:B------:R-:W-:Y:S02]  /*5cd0*/  F2FP.F16.F32.PACK_AB R154, R211, R210 ;  /* 0x000000d2d39a723e */ /* 0x000fe400000000ff */
[----:B------:R-:W-:Y:S02]  /*5ce0*/  F2FP.F16.F32.PACK_AB R153, R209, R208 ;  /* 0x000000d0d199723e */ /* 0x000fe400000000ff */
[----:B------:R-:W-:Y:S02]  /*5cf0*/  F2FP.F16.F32.PACK_AB R152, R195, R152 ;  /* 0x00000098c398723e */ /* 0x000fe400000000ff */
[----:B------:R-:W-:-:S03]  /*5d00*/  IADD3 R191, PT, PT, R191, 0x20, RZ ;  /* 0x00000020bfbf7810 */ /* 0x000fc60007ffe0ff */
[----:B------:R1:W-:Y:S04]  /*5d10*/  STG.E.128 desc[UR6][R204.64], R152 ;  /* 0x00000098cc007986 */ /* 0x0003e8000c101d06 */
.L_x_10253:
[----:B------:R-:W-:Y:S05]  /*5d20*/  BSYNC.RECONVERGENT B2 ;  /* 0x0000000000027941 */ /* 0x000fea0003800200 */
.L_x_10252:
[----:B------:R-:W-:Y:S04]  /*5d30*/  BSSY.RECONVERGENT B2, `(.L_x_10254) ;  /* 0x0000052000027945 */ /* 0x000fe80003800200 */
[----:B------:R-:W-:Y:S05]  /*5d40*/  @!P4 BRA `(.L_x_10255) ;  /* 0x000000040040c947 */ /* 0x000fea0003800000 */
[-CC-:B-1----:R-:W-:Y:S01]  /*5d50*/  FFMA.FTZ R152, R169, R194.reuse, R193.reuse ;  /* 0x000000c2a9987223 */ /* 0x182fe200000100c1 */
[-CC-:B------:R-:W-:Y:S01]  /*5d60*/  FFMA.FTZ R153, R172, R194.reuse, R193.reuse ;  /* 0x000000c2ac997223 */ /* 0x180fe200000100c1 */
[-CC-:B------:R-:W-:Y:S01]  /*5d70*/  FFMA.FTZ R148, R173, R194.reuse, R193.reuse ;  /* 0x000000c2ad947223 */ /* 0x180fe200000100c1 */
[----:B0-----:R-:W-:Y:S02]  /*5d80*/  HADD2.F32 R154, -RZ, R37.H0_H0 ;  /* 0x20000025ff9a7230 */ /* 0x001fe40000004100 */
[----:B------:R-:W-:Y:S01]  /*5d90*/  FFMA.FTZ R195, R168, R194, R193 ;  /* 0x000000c2a8c37223 */ /* 0x000fe200000100c1 */
[----:B------:R-:W-:Y:S01]  /*5da0*/  FADD.FTZ R155, R167, -R152 ;  /* 0x80000098a79b7221 */ /* 0x000fe20000010000 */
[--C-:B------:R-:W-:Y:S02]  /*5db0*/  HADD2.F32 R150, -RZ, R36.reuse.H1_H1 ;  /* 0x30000024ff967230 */ /* 0x100fe40000004100 */
[----:B------:R-:W-:Y:S01]  /*5dc0*/  FADD.FTZ R153, R170, -R153 ;  /* 0x80000099aa997221 */ /* 0x000fe20000010000 */
[----:B------:R-:W-:-:S02]  /*5dd0*/  HADD2.F32 R151, -RZ, R36.H0_H0 ;  /* 0x20000024ff977230 */ /* 0x000fc40000004100 */
[----:B------:R-:W-:Y:S01]  /*5de0*/  FADD.FTZ R149, R171, -R148 ;  /* 0x80000094ab957221 */ /* 0x000fe20000010000 */
[----:B------:R-:W-:Y:S02]  /*5df0*/  HADD2.F32 R204, -RZ, R37.H1_H1 ;  /* 0x30000025ffcc7230 */ /* 0x000fe40000004100 */
[----:B------:R-:W-:Y:S01]  /*5e00*/  FADD.FTZ R195, R166, -R195 ;  /* 0x800000c3a6c37221 */ /* 0x000fe20000010000 */
[----:B------:R-:W-:Y:S01]  /*5e10*/  FFMA.FTZ R155, R190, R155, R154 ;  /* 0x0000009bbe9b7223 */ /* 0x000fe2000001009a */
[-CC-:B------:R-:W-:Y:S01]  /*5e20*/  FFMA.FTZ R148, R165, R194.reuse, R193.reuse ;  /* 0x000000c2a5947223 */ /* 0x180fe200000100c1 */
[-CC-:B------:R-:W-:Y:S01]  /*5e30*/  FFMA.FTZ R154, R161, R194.reuse, R193.reuse ;  /* 0x000000c2a19a7223 */ /* 0x180fe200000100c1 */
[----:B------:R-:W-:Y:S01]  /*5e40*/  FFMA.FTZ R209, R160, R194, R193 ;  /* 0x000000c2a0d17223 */ /* 0x000fe200000100c1 */
[C---:B------:R-:W-:Y:S01]  /*5e50*/  FFMA.FTZ R150, R190.reuse, R153, R150 ;  /* 0x00000099be967223 */ /* 0x040fe20000010096 */
[C---:B------:R-:W-:Y:S01]  /*5e60*/  FFMA.FTZ R149, R190.reuse, R149, R151 ;  /* 0x00000095be957223 */ /* 0x040fe20000010097 */
        /* <DEDUP_REMOVED lines=8> */
[----:B------:R-:W-:Y:S02]  /*5ef0*/  HADD2.F32 R152, -RZ, R38.H1_H1 ;  /* 0x30000026ff987230 */ /* 0x000fe40000004100 */
        /* <DEDUP_REMOVED lines=8> */
[C---:B------:R-:W-:Y:S01]  /*5f80*/  F2FP.F16.F32.PACK_AB R151, R206.reuse, R151 ;  /* 0x00000097ce97723e */ /* 0x040fe200000000ff */
        /* <DEDUP_REMOVED lines=17> */
[----:B------:R-:W-:Y:S01]  /*60a0*/  F2FP.F16.F32.PACK_AB R148, R150, R149 ;  /* 0x000000959694723e */ /* 0x000fe200000000ff */
        /* <DEDUP_REMOVED lines=26> */
.L_x_10255:
[----:B------:R-:W-:Y:S05]  /*6250*/  BSYNC.RECONVERGENT B2 ;  /* 0x0000000000027941 */ /* 0x000fea0003800200 */
.L_x_10254:
[----:B------:R-:W-:Y:S04]  /*6260*/  BSSY.RECONVERGENT B2, `(.L_x_10256) ;  /* 0x0000052000027945 */ /* 0x000fe80003800200 */
[----:B------:R-:W-:Y:S05]  /*6270*/  @!P3 BRA `(.L_x_10257) ;  /* 0x000000040040b947 */ /* 0x000fea0003800000 */
[-CC-:B-12---:R-:W-:Y:S01]  /*6280*/  FFMA.FTZ R149, R3, R194.reuse, R193.reuse ;  /* 0x000000c203957223 */ /* 0x186fe200000100c1 */
[----:B------:R-:W-:Y:S02]  /*6290*/  HADD2.F32 R151, -RZ, R140.H0_H0 ;  /* 0x2000008cff977230 */ /* 0x000fe40000004100 */
[-CC-:B------:R-:W-:Y:S01]  /*62a0*/  FFMA.FTZ R153, R5, R194.reuse, R193.reuse ;  /* 0x000000c205997223 */ /* 0x180fe200000100c1 */
[-C--:B0-----:R-:W-:Y:S01]  /*62b0*/  FFMA.FTZ R154, R6, R194.reuse, R193 ;  /* 0x000000c2069a7223 */ /* 0x081fe200000100c1 */
[----:B------:R-:W-:Y:S01]  /*62c0*/  FADD.FTZ R149, R4, -R149 ;  /* 0x8000009504957221 */ /* 0x000fe20000010000 */
[--C-:B------:R-:W-:Y:S02]  /*62d0*/  HADD2.F32 R152, -RZ, R141.reuse.H0_H0 ;  /* 0x2000008dff987230 */ /* 0x100fe40000004100 */
[-C--:B------:R-:W-:Y:S01]  /*62e0*/  FFMA.FTZ R148, R2, R194.reuse, R193 ;  /* 0x000000c202947223 */ /* 0x080fe200000100c1 */
[----:B------:R-:W-:Y:S02]  /*62f0*/  HADD2.F32 R204, -RZ, R141.H1_H1 ;  /* 0x3000008dffcc7230 */ /* 0x000fe40000004100 */
[----:B------:R-:W-:Y:S01]  /*6300*/  FADD.FTZ R195, R8, -R153 ;  /* 0x8000009908c37221 */ /* 0x000fe20000010000 */
[----:B------:R-:W-:Y:S01]  /*6310*/  FADD.FTZ R205, R9, -R154 ;  /* 0x8000009a09cd7221 */ /* 0x000fe20000010000 */
[----:B------:R-:W-:Y:S01]  /*6320*/  FFMA.FTZ R153, R190, R149, R151 ;  /* 0x00000095be997223 */ /* 0x000fe20000010097 */
[-CC-:B------:R-:W-:Y:S01]  /*6330*/  FFMA.FTZ R151, R11, R194.reuse, R193.reuse ;  /* 0x000000c20b977223 */ /* 0x180fe200000100c1 */
[-CC-:B------:R-:W-:Y:S01]  /*6340*/  FFMA.FTZ R207, R15, R194.reuse, R193.reuse ;  /* 0x000000c20fcf7223 */ /* 0x180fe200000100c1 */
[----:B------:R-:W-:Y:S01]  /*6350*/  FFMA.FTZ R209, R18, R194, R193 ;  /* 0x000000c212d17223 */ /* 0x000fe200000100c1 */
[----:B------:R-:W-:Y:S01]  /*6360*/  FADD.FTZ R155, R7, -R148 ;  /* 0x80000094079b7221 */ /* 0x000fe20000010000 */
        /* <DEDUP_REMOVED lines=9> */
[----:B------:R-:W-:Y:S02]  /*6400*/  HADD2.F32 R150, -RZ, R140.H1_H1 ;  /* 0x3000008cff967230 */ /* 0x000fe40000004100 */
[C---:B------:R-:W-:Y:S01]  /*6410*/  FFMA.FTZ R151, R190.reuse, R207, R154 ;  /* 0x000000cfbe977223 */ /* 0x040fe2000001009a */
[----:B------:R-:W-:Y:S01]  /*6420*/  FFMA.FTZ R204, R190, R211, R204 ;  /* 0x000000d3becc7223 */ /* 0x000fe200000100cc */
[----:B------:R-:W-:Y:S01]  /*6430*/  ISETP.GE.U32.AND P1, PT, R196, RZ, PT ;  /* 0x000000ffc400720c */ /* 0x000fe20003f26070 */
[----:B------:R-:W-:-:S02]  /*6440*/  HADD2.F32 R152, -RZ, R142.H1_H1 ;  /* 0x3000008eff987230 */ /* 0x000fc40000004100 */
[----:B------:R-:W-:Y:S01]  /*6450*/  FMUL.FTZ R154, R151, R192 ;  /* 0x000000c0979a7220 */ /* 0x000fe20000410000 */
[----:B------:R-:W-:Y:S01]  /*6460*/  FFMA.FTZ R155, R190, R155, R150 ;  /* 0x0000009bbe9b7223 */ /* 0x000fe20000010096 */
[----:B------:R-:W-:Y:S01]  /*6470*/  F2FP.F16.F32.PACK_AB R151, R204, R151 ;  /* 0x00000097cc97723e */ /* 0x000fe200000000ff */
[----:B------:R-:W-:Y:S01]  /*6480*/  FFMA.FTZ R150, R12, R194, R193 ;  /* 0x000000c20c967223 */ /* 0x000fe200000100c1 */
[-C--:B------:R-:W-:Y:S01]  /*6490*/  FMUL.FTZ R204, R204, R192.reuse ;  /* 0x000000c0cccc7220 */ /* 0x080fe20000410000 */
[----:B------:R-:W-:Y:S01]  /*64a0*/  ISETP.GE.U32.AND.EX P1, PT, R197, 0x1000000, PT, P1 ;  /* 0x01000000c500780c */ /* 0x000fe20003f26110 */
[----:B------:R-:W0:Y:S01]  /*64b0*/  LDC.64 R206, c[0x0][0x478] ;  /* 0x00011e00ffce7b82 */ /* 0x000e220000000a00 */
[----:B------:R-:W-:Y:S01]  /*64c0*/  FADD.FTZ R205, R13, -R150 ;  /* 0x800000960dcd7221 */ /* 0x000fe20000010000 */
[----:B------:R-:W-:Y:S01]  /*64d0*/  FMUL.FTZ R204, R204, UR13 ;  /* 0x0000000dcccc7c20 */ /* 0x000fe20008410000 */
[-C--:B------:R-:W-:Y:S01]  /*64e0*/  FMUL.FTZ R150, R209, R192.reuse ;  /* 0x000000c0d1967220 */ /* 0x080fe20000410000 */
[----:B------:R-:W-:Y:S01]  /*64f0*/  FMUL.FTZ R154, R154, UR13 ;  /* 0x0000000d9a9a7c20 */ /* 0x000fe20008410000 */
[----:B------:R-:W-:Y:S01]  /*6500*/  FFMA.FTZ R152, R190, R205, R152 ;  /* 0x000000cdbe987223 */ /* 0x000fe20000010098 */
[C---:B------:R-:W-:Y:S01]  /*6510*/  LOP3.LUT P3, RZ, R197.reuse, 0xff0000, RZ, 0xc0, !PT ;  /* 0x00ff0000c5ff7812 */ /* 0x040fe2000786c0ff */
[----:B------:R-:W-:Y:S01]  /*6520*/  FMUL.FTZ R150, R150, UR13 ;  /* 0x0000000d96967c20 */ /* 0x000fe20008410000 */
[----:B------:R-:W-:Y:S01]  /*6530*/  FSEL R212, R204, RZ, P1 ;  /* 0x000000ffccd47208 */ /* 0x000fe20000800000 */
[-C--:B------:R-:W-:Y:S01]  /*6540*/  FMUL.FTZ R195, R148, R192.reuse ;  /* 0x000000c094c37220 */ /* 0x080fe20000410000 */
[----:B------:R-:W1:Y:S01]  /*6550*/  LDC.64 R204, c[0x0][0x468] ;  /* 0x00011a00ffcc7b82 */ /* 0x000e620000000a00 */
[----:B------:R-:W-:Y:S01]  /*6560*/  LOP3.LUT P4, RZ, R197, 0xff, RZ, 0xc0, !PT ;  /* 0x000000ffc5ff7812 */ /* 0x000fe2000788c0ff */
[-C--:B------:R-:W-:Y:S01]  /*6570*/  FMUL.FTZ R208, R152, R192.reuse ;  /* 0x000000c098d07220 */ /* 0x080fe20000410000 */
[----:B------:R-:W-:Y:S01]  /*6580*/  FSEL R211, R154, RZ, P3 ;  /* 0x000000ff9ad37208 */ /* 0x000fe20001800000 */
[-C--:B------:R-:W-:Y:S01]  /*6590*/  FMUL.FTZ R154, R149, R192.reuse ;  /* 0x000000c0959a7220 */ /* 0x080fe20000410000 */
[----:B------:R-:W-:Y:S01]  /*65a0*/  FSEL R210, R150, RZ, P4 ;  /* 0x000000ff96d27208 */ /* 0x000fe20002000000 */
[----:B------:R-:W-:Y:S01]  /*65b0*/  FMUL.FTZ R208, R208, UR13 ;  /* 0x0000000dd0d07c20 */ /* 0x000fe20008410000 */
[----:B------:R-:W-:Y:S01]  /*65c0*/  F2FP.F16.F32.PACK_AB R149, R148, R149 ;  /* 0x000000959495723e */ /* 0x000fe200000000ff */
[----:B------:R-:W-:Y:S01]  /*65d0*/  FMUL.FTZ R195, R195, UR13 ;  /* 0x0000000dc3c37c20 */ /* 0x000fe20008410000 */
        /* <DEDUP_REMOVED lines=26> */
.L_x_10257:
[----:B------:R-:W-:Y:S05]  /*6780*/  BSYNC.RECONVERGENT B2 ;  /* 0x0000000000027941 */ /* 0x000fea0003800200 */
.L_x_10256:
[----:B------:R-:W-:Y:S05]  /*6790*/  @!P2 BRA `(.L_x_10238) ;  /* 0x00000004003ca947 */ /* 0x000fea0003800000 */
[-CC-:B------:R-:W-:Y:S01]  /*67a0*/  FFMA.FTZ R210, R34, R194.reuse, R193.reuse ;  /* 0x000000c222d27223 */ /* 0x180fe200000100c1 */
[-CC-:B-123--:R-:W-:Y:S01]  /*67b0*/  FFMA.FTZ R151, R17, R194.reuse, R193.reuse ;  /* 0x000000c211977223 */ /* 0x18efe200000100c1 */
[-CC-:B------:R-:W-:Y:S01]  /*67c0*/  FFMA.FTZ R152, R20, R194.reuse, R193.reuse ;  /* 0x000000c214987223 */ /* 0x180fe200000100c1 */
[-CC-:B0-----:R-:W-:Y:S01]  /*67d0*/  FFMA.FTZ R155, R19, R194.reuse, R193.reuse ;  /* 0x000000c2139b7223 */ /* 0x181fe200000100c1 */
[-CC-:B------:R-:W-:Y:S01]  /*67e0*/  FFMA.FTZ R206, R24, R194.reuse, R193.reuse ;  /* 0x000000c218ce7223 */ /* 0x180fe200000100c1 */
[-CC-:B------:R-:W-:Y:S01]  /*67f0*/  FFMA.FTZ R207, R25, R194.reuse, R193.reuse ;  /* 0x000000c219cf7223 */ /* 0x180fe200000100c1 */
[-CC-:B------:R-:W-:Y:S01]  /*6800*/  FFMA.FTZ R208, R30, R194.reuse, R193.reuse ;  /* 0x000000c21ed07223 */ /* 0x180fe200000100c1 */
[----:B------:R-:W-:Y:S01]  /*6810*/  FFMA.FTZ R211, R29, R194, R193 ;  /* 0x000000c21dd37223 */ /* 0x000fe200000100c1 */
[----:B------:R-:W0:Y:S01]  /*6820*/  LDC.64 R148, c[0x0][0x468] ;  /* 0x00011a00ff947b82 */ /* 0x000e220000000a00 */
[----:B------:R-:W-:Y:S02]  /*6830*/  HADD2.F32 R205, -RZ, R147.H1_H1 ;  /* 0x30000093ffcd7230 */ /* 0x000fe40000004100 */
[----:B------:R-:W-:Y:S01]  /*6840*/  FADD.FTZ R193, R31, -R210 ;  /* 0x800000d21fc17221 */ /* 0x000fe20000010000 */
[----:B------:R-:W-:-:S02]  /*6850*/  HADD2.F32 R150, -RZ, R144.H0_H0 ;  /* 0x20000090ff967230 */ /* 0x000fc40000004100 */
[----:B------:R-:W-:Y:S01]  /*6860*/  FADD.FTZ R151, R22, -R151 ;  /* 0x8000009716977221 */ /* 0x000fe20000010000 */
[----:B------:R-:W-:Y:S02]  /*6870*/  HADD2.F32 R154, -RZ, R144.H1_H1 ;  /* 0x30000090ff9a7230 */ /* 0x000fe40000004100 */
[----:B------:R-:W-:Y:S01]  /*6880*/  FADD.FTZ R153, R21, -R152 ;  /* 0x8000009815997221 */ /* 0x000fe20000010000 */
[C---:B------:R-:W-:Y:S01]  /*6890*/  FFMA.FTZ R210, R190.reuse, R193, R205 ;  /* 0x000000c1bed27223 */ /* 0x040fe200000100cd */
[----:B------:R-:W1:Y:S01]  /*68a0*/  LDC.64 R194, c[0x0][0x478] ;  /* 0x00011e00ffc27b82 */ /* 0x000e620000000a00 */
        /* <DEDUP_REMOVED lines=9> */
[----:B------:R-:W-:Y:S01]  /*6940*/  FFMA.FTZ R153, R190, R153, R154 ;  /* 0x00000099be997223 */ /* 0x000fe2000001009a */
[----:B------:R-:W-:Y:S02]  /*6950*/  HADD2.F32 R154, -RZ, R147.H0_H0 ;  /* 0x20000093ff9a7230 */ /* 0x000fe40000004100 */
        /* <DEDUP_REMOVED lines=9> */
[C---:B------:R-:W-:Y:S01]  /*69f0*/  F2FP.F16.F32.PACK_AB R150, R209.reuse, R207 ;  /* 0x000000cfd196723e */ /* 0x040fe200000000ff */
[----:B------:R-:W-:Y:S01]  /*6a00*/  FMUL.FTZ R209, R209, R192 ;  /* 0x000000c0d1d17220 */ /* 0x000fe20000410000 */
[----:B------:R-:W-:Y:S01]  /*6a10*/  ISETP.GE.U32.AND P1, PT, R198, RZ, PT ;  /* 0x000000ffc600720c */ /* 0x000fe20003f26070 */
[----:B-1----:R-:W-:-:S04]  /*6a20*/  IMAD.WIDE.U32 R194, R191, 0x10, R194 ;  /* 0x00000010bfc27825 */ /* 0x002fc800078e00c2 */
[----:B------:R-:W-:Y:S01]  /*6a30*/  FMUL.FTZ R204, R204, UR13 ;  /* 0x0000000dcccc7c20 */ /* 0x000fe20008410000 */
[----:B------:R-:W-:Y:S01]  /*6a40*/  LOP3.LUT P5, RZ, R199, 0xff0000, RZ, 0xc0, !PT ;  /* 0x00ff0000c7ff7812 */ /* 0x000fe200078ac0ff */
[----:B------:R-:W-:Y:S01]  /*6a50*/  FMUL.FTZ R152, R152, UR13 ;  /* 0x0000000d98987c20 */ /* 0x000fe20008410000 */
[----:B0-----:R-:W-:Y:S01]  /*6a60*/  IMAD.WIDE.U32 R190, R191, 0x10, R148 ;  /* 0x00000010bfbe7825 */ /* 0x001fe200078e0094 */
[----:B------:R-:W-:-:S03]  /*6a70*/  F2FP.F16.F32.PACK_AB R148, R153, R151 ;  /* 0x000000979994723e */ /* 0x000fc600000000ff */
[-C--:B------:R-:W-:Y:S01]  /*6a80*/  FMUL.FTZ R153, R153, R192.reuse ;  /* 0x000000c099997220 */ /* 0x080fe20000410000 */
[C---:B------:R-:W-:Y:S01]  /*6a90*/  F2FP.F16.F32.PACK_AB R149, R193.reuse, R155 ;  /* 0x0000009bc195723e */ /* 0x040fe200000000ff */
[-C--:B------:R-:W-:Y:S01]  /*6aa0*/  FMUL.FTZ R193, R193, R192.reuse ;  /* 0x000000c0c1c17220 */ /* 0x080fe20000410000 */
[-C--:B------:R-:W-:Y:S01]  /*6ab0*/  FMUL.FTZ R155, R207, R192.reuse ;  /* 0x000000c0cf9b7220 */ /* 0x080fe20000410000 */
[----:B------:R-:W-:Y:S01]  /*6ac0*/  FMUL.FTZ R192, R211, R192 ;  /* 0x000000c0d3c07220 */ /* 0x000fe20000410000 */
[----:B------:R-:W-:Y:S01]  /*6ad0*/  ISETP.GE.U32.AND.EX P1, PT, R199, 0x1000000, PT, P1 ;  /* 0x01000000c700780c */ /* 0x000fe20003f26110 */
[----:B------:R-:W-:Y:S01]  /*6ae0*/  FMUL.FTZ R193, R193, UR13 ;  /* 0x0000000dc1c17c20 */ /* 0x000fe20008410000 */
[----:B------:R-:W-:Y:S01]  /*6af0*/  LOP3.LUT P6, RZ, R198, 0xff000000, RZ, 0xc0, !PT ;  /* 0xff000000c6ff7812 */ /* 0x000fe200078cc0ff */
[----:B------:R-:W-:Y:S01]  /*6b00*/  FMUL.FTZ R192, R192, UR13 ;  /* 0x0000000dc0c07c20 */ /* 0x000fe20008410000 */
[----:B------:R-:W-:Y:S01]  /*6b10*/  FSEL R207, R204, RZ, P1 ;  /* 0x000000ffcccf7208 */ /* 0x000fe20000800000 */
[----:B------:R-:W-:Y:S01]  /*6b20*/  FMUL.FTZ R155, R155, UR13 ;  /* 0x0000000d9b9b7c20 */ /* 0x000fe20008410000 */
[----:B------:R-:W-:Y:S01]  /*6b30*/  FMUL.FTZ R209, R209, UR13 ;  /* 0x0000000dd1d17c20 */ /* 0x000fe20008410000 */
        /* <DEDUP_REMOVED lines=21> */
.L_x_10238:
[----:B------:R-:W-:Y:S05]  /*6c90*/  BSYNC.RECONVERGENT B1 ;  /* 0x0000000000017941 */ /* 0x000fea0003800200 */
.L_x_10229:
[----:B01234-:R-:W0:Y:S02]  /*6ca0*/  LDC.64 R148, c[0x0][0x380] ;  /* 0x0000e000ff947b82 */ /* 0x01fe240000000a00 */
[----:B0-----:R-:W-:-:S04]  /*6cb0*/  LEA R156, R148, R156, 0x2 ;  /* 0x0000009c949c7211 */ /* 0x001fc800078e10ff */
[----:B------:R-:W-:-:S13]  /*6cc0*/  ISETP.GE.AND P1, PT, R156, R149, PT ;  /* 0x000000959c00720c */ /* 0x000fda0003f26270 */
[----:B------:R-:W-:Y:S05]  /*6cd0*/  @!P1 BRA `(.L_x_10258) ;  /* 0xffffff9800949947 */ /* 0x000fea000383ffff */
.L_x_10219:
[----:B------:R-:W-:Y:S05]  /*6ce0*/  BSYNC B0 ;  /* 0x0000000000007941 */ /* 0x000fea0003800000 */
.L_x_10218:
        /* <DEDUP_REMOVED lines=254> */
.L_x_10228:
        /* <DEDUP_REMOVED lines=8> */
.L_x_10260:
[----:B------:R-:W-:Y:S05]  /*7d50*/  BSYNC B1 ;  /* 0x0000000000017941 */ /* 0x000fea0003800000 */
.L_x_10259:
        /* <DEDUP_REMOVED lines=8> */
.L_x_10261:
[----:B------:R-:W-:-:S05]  /*7de0*/  FADD.FTZ R148, R148, R195 ;  /* 0x000000c394947221 */ /* 0x000fca0000010000 */
[----:B------:R-:W-:Y:S01]  /*7df0*/  MOV R206, R148 ;  /* 0x0000009400ce7202 */ /* 0x000fe20000000f00 */
[----:B------:R-:W-:Y:S01]  /*7e00*/  HFMA2 R205, -RZ, RZ, 0, 1.1920928955078125e-07 ;  /* 0x00000002ffcd7431 */ /* 0x000fe200000001ff */
[----:B------:R-:W-:-:S07]  /*7e10*/  MOV R149, R204 ;  /* 0x000000cc00957202 */ /* 0x000fce0000000f00 */
[----:B------:R-:W-:Y:S05]  /*7e20*/  WARPSYNC.COLLECTIVE R193, `(.L_x_10262) ;  /* 0x00000000c1087348 */ /* 0x000fea0003c00000 */
[----:B------:R0:W1:Y:S02]  /*7e30*/  SHFL.BFLY P6, R204, R206, R205, R208 ;  /* 0x0c0000cdcecc7389 */ /* 0x00006400000c00d0 */
[----:B01----:R-:W-:Y:S05]  /*7e40*/  ENDCOLLECTIVE ;  /* 0x000000000000791b */ /* 0x003fea0003800000 */
.L_x_10262:
[----:B------:R-:W-:-:S05]  /*7e50*/  FADD.FTZ R149, R149, R194 ;  /* 0x000000c295957221 */ /* 0x000fca0000010000 */
[----:B------:R-:W-:Y:S02]  /*7e60*/  MOV R206, R149 ;  /* 0x0000009500ce7202 */ /* 0x000fe40000000f00 */
[----:B------:R-:W-:-:S07]  /*7e70*/  MOV R151, R204 ;  /* 0x000000cc00977202 */ /* 0x000fce0000000f00 */
[----:B------:R-:W-:Y:S05]  /*7e80*/  WARPSYNC.COLLECTIVE R193, `(.L_x_10263) ;  /* 0x00000000c1087348 */ /* 0x000fea0003c00000 */
[----:B------:R0:W1:Y:S02]  /*7e90*/  SHFL.BFLY P6, R204, R206, R205, R208 ;  /* 0x0c0000cdcecc7389 */ /* 0x00006400000c00d0 */
[----:B01----:R-:W-:Y:S05]  /*7ea0*/  ENDCOLLECTIVE ;  /* 0x000000000000791b */ /* 0x003fea0003800000 */
.L_x_10263:
[----:B------:R-:W-:-:S05]  /*7eb0*/  FADD.FTZ R151, R148, R151 ;  /* 0x0000009794977221 */ /* 0x000fca0000010000 */
[----:B------:R-:W-:Y:S01]  /*7ec0*/  MOV R206, R151 ;  /* 0x0000009700ce7202 */ /* 0x000fe20000000f00 */
[----:B------:R-:W-:Y:S01]  /*7ed0*/  HFMA2 R205, -RZ, RZ, 0, 2.384185791015625e-07 ;  /* 0x00000004ffcd7431 */ /* 0x000fe200000001ff */
[----:B------:R-:W-:-:S07]  /*7ee0*/  MOV R150, R204 ;  /* 0x000000cc00967202 */ /* 0x000fce0000000f00 */
[----:B------:R-:W-:Y:S05]  /*7ef0*/  WARPSYNC.COLLECTIVE R193, `(.L_x_10264) ;  /* 0x00000000c1087348 */ /* 0x000fea0003c00000 */
[----:B------:R0:W1:Y:S02]  /*7f00*/  SHFL.BFLY P6, R204, R206, R205, R208 ;  /* 0x0c0000cdcecc7389 */ /* 0x00006400000c00d0 */
[----:B01----:R-:W-:Y:S05]  /*7f10*/  ENDCOLLECTIVE ;  /* 0x000000000000791b */ /* 0x003fea0003800000 */
.L_x_10264:
[----:B------:R-:W-:-:S05]  /*7f20*/  FADD.FTZ R150, R149, R150 ;  /* 0x0000009695967221 */ /* 0x000fca0000010000 */
[----:B------:R-:W-:Y:S02]  /*7f30*/  MOV R206, R150 ;  /* 0x0000009600ce7202 */ /* 0x000fe40000000f00 */
[----:B------:R-:W-:-:S07]  /*7f40*/  MOV R152, R204 ;  /* 0x000000cc00987202 */ /* 0x000fce0000000f00 */
[----:B------:R-:W-:Y:S05]  /*7f50*/  WARPSYNC.COLLECTIVE R193, `(.L_x_10265) ;  /* 0x00000000c1087348 */ /* 0x000fea0003c00000 */
[----:B------:R0:W1:Y:S02]  /*7f60*/  SHFL.BFLY P6, R204, R206, R205, R208 ;  /* 0x0c0000cdcecc7389 */ /* 0x00006400000c00d0 */
[----:B01----:R-:W-:Y:S05]  /*7f70*/  ENDCOLLECTIVE ;  /* 0x000000000000791b */ /* 0x003fea0003800000 */
.L_x_10265:
[----:B------:R-:W-:-:S05]  /*7f80*/  FADD.FTZ R152, R151, R152 ;  /* 0x0000009897987221 */ /* 0x000fca0000010000 */
[----:B------:R-:W-:Y:S01]  /*7f90*/  MOV R206, R152 ;  /* 0x0000009800ce7202 */ /* 0x000fe20000000f00 */
[----:B------:R-:W-:Y:S01]  /*7fa0*/  HFMA2 R205, -RZ, RZ, 0, 4.76837158203125e-07 ;  /* 0x00000008ffcd7431 */ /* 0x000fe200000001ff */
[----:B------:R-:W-:-:S07]  /*7fb0*/  MOV R153, R204 ;  /* 0x000000cc00997202 */ /* 0x000fce0000000f00 */
[----:B------:R-:W-:Y:S05]  /*7fc0*/  WARPSYNC.COLLECTIVE R193, `(.L_x_10266) ;  /* 0x00000000c1087348 */ /* 0x000fea0003c00000 */
[----:B------:R0:W1:Y:S02]  /*7fd0*/  SHFL.BFLY P6, R204, R206, R205, R208 ;  /* 0x0c0000cdcecc7389 */ /* 0x00006400000c00d0 */
[----:B01----:R-:W-:Y:S05]  /*7fe0*/  ENDCOLLECTIVE ;  /* 0x000000000000791b */ /* 0x003fea0003800000 */
.L_x_10266:
[----:B------:R-:W-:-:S05]  /*7ff0*/  FADD.FTZ R153, R150, R153 ;  /* 0x0000009996997221 */ /* 0x000fca0000010000 */
[----:B------:R-:W-:Y:S02]  /*8000*/  MOV R206, R153 ;  /* 0x0000009900ce7202 */ /* 0x000fe40000000f00 */
[----:B------:R-:W-:-:S07]  /*8010*/  MOV R155, R204 ;  /* 0x000000cc009b7202 */ /* 0x000fce0000000f00 */
[----:B------:R-:W-:Y:S05]  /*8020*/  WARPSYNC.COLLECTIVE R193, `(.L_x_10267) ;  /* 0x00000000c1087348 */ /* 0x000fea0003c00000 */
[----:B------:R0:W1:Y:S02]  /*8030*/  SHFL.BFLY P6, R204, R206, R205, R208 ;  /* 0x0c0000cdcecc7389 */ /* 0x00006400000c00d0 */
[----:B01----:R-:W-:Y:S05]  /*8040*/  ENDCOLLECTIVE ;  /* 0x000000000000791b */ /* 0x003fea0003800000 */
.L_x_10267:
[----:B------:R-:W-:-:S05]  /*8050*/  FADD.FTZ R155, R152, R155 ;  /* 0x0000009b989b7221 */ /* 0x000fca0000010000 */
[----:B------:R-:W-:Y:S01]  /*8060*/  MOV R206, R155 ;  /* 0x0000009b00ce7202 */ /* 0x000fe20000000f00 */
[----:B------:R-:W-:Y:S01]  /*8070*/  HFMA2 R205, -RZ, RZ, 0, 9.5367431640625e-07 ;  /* 0x00000010ffcd7431 */ /* 0x000fe200000001ff */
[----:B------:R-:W-:-:S07]  /*8080*/  MOV R154, R204 ;  /* 0x000000cc009a7202 */ /* 0x000fce0000000f00 */
[----:B------:R-:W-:Y:S05]  /*8090*/  WARPSYNC.COLLECTIVE R193, `(.L_x_10268) ;  /* 0x00000000c1087348 */ /* 0x000fea0003c00000 */
[----:B------:R0:W1:Y:S02]  /*80a0*/  SHFL.BFLY P6, R204, R206, R205, R208 ;  /* 0x0c0000cdcecc7389 */ /* 0x00006400000c00d0 */
[----:B01----:R-:W-:Y:S05]  /*80b0*/  ENDCOLLECTIVE ;  /* 0x000000000000791b */ /* 0x003fea0003800000 */
.L_x_10268:
[----:B------:R-:W-:-:S05]  /*80c0*/  FADD.FTZ R154, R153, R154 ;  /* 0x0000009a999a7221 */ /* 0x000fca0000010000 */
[----:B------:R-:W-:Y:S02]  /*80d0*/  MOV R206, R154 ;  /* 0x0000009a00ce7202 */ /* 0x000fe40000000f00 */
[----:B------:R-:W-:-:S07]  /*80e0*/  MOV R148, R204 ;  /* 0x000000cc00947202 */ /* 0x000fce0000000f00 */
[----:B------:R-:W-:Y:S05]  /*80f0*/  WARPSYNC.COLLECTIVE R193, `(.L_x_10269) ;  /* 0x00000000c1087348 */ /* 0x000fea0003c00000 */
[----:B------:R0:W1:Y:S02]  /*8100*/  SHFL.BFLY P6, R204, R206, R205, R208 ;  /* 0x0c0000cdcecc7389 */ /* 0x00006400000c00d0 */
[----:B01----:R-:W-:Y:S05]  /*8110*/  ENDCOLLECTIVE ;  /* 0x000000000000791b */ /* 0x003fea0003800000 */
.L_x_10269:
[----:B------:R-:W-:Y:S01]  /*8120*/  MOV R149, R204 ;  /* 0x000000cc00957202 */ /* 0x000fe20000000f00 */
[----:B------:R-:W-:Y:S06]  /*8130*/  BRA `(.L_x_10270) ;  /* 0xffffff9c00d47947 */ /* 0x000fec000383ffff */
.L_x_10271:
        /* <DEDUP_REMOVED lines=12> */
.L_x_20054:


//--------------------- .text._ZN10layer_norm13ln_bwd_kernelINS_13Kernel_traitsIf6__halfS2_S2_fjLj1024ELj1ELj4ELj1ELj16ENS_18Kernel_traits_baseILj1024EfS2_S2_S2_fjLj128EEEEELb1ELb0ELb0ELb1EEEvNS_9BwdParamsE --------------------------
	.section	.text._ZN10layer_norm13ln_bwd_kernelINS_13Kernel_traitsIf6__halfS2_S2_fjLj1024ELj1ELj4ELj1ELj16ENS_18Kernel_traits_baseILj1024EfS2_S2_S2_fjLj128EEEEELb1ELb0ELb0ELb1EEEvNS_9BwdParamsE,"ax",@progbits
	.align	128
        .global         _ZN10layer_norm13ln_bwd_kernelINS_13Kernel_traitsIf6__halfS2_S2_fjLj1024ELj1ELj4ELj1ELj16ENS_18Kernel_traits_baseILj1024EfS2_S2_S2_fjLj128EEEEELb1ELb0ELb0ELb1EEEvNS_9BwdParamsE
        .type           _ZN10layer_norm13ln_bwd_kernelINS_13Kernel_traitsIf6__halfS2_S2_fjLj1024ELj1ELj4ELj1ELj16ENS_18Kernel_traits_baseILj1024EfS2_S2_S2_fjLj128EEEEELb1ELb0ELb0ELb1EEEvNS_9BwdParamsE,@function
        .size           _ZN10layer_norm13ln_bwd_kernelINS_13Kernel_traitsIf6__halfS2_S2_fjLj1024ELj1ELj4ELj1ELj16ENS_18Kernel_traits_baseILj1024EfS2_S2_S2_fjLj128EEEEELb1ELb0ELb0ELb1EEEvNS_9BwdParamsE,(.L_x_20055 - _ZN10layer_norm13ln_bwd_kernelINS_13Kernel_traitsIf6__halfS2_S2_fjLj1024ELj1ELj4ELj1ELj16ENS_18Kernel_traits_baseILj1024EfS2_S2_S2_fjLj128EEEEELb1ELb0ELb0ELb1EEEvNS_9BwdParamsE)
        .other          _ZN10layer_norm13ln_bwd_kernelINS_13Kernel_traitsIf6__halfS2_S2_fjLj1024ELj1ELj4ELj1ELj16ENS_18Kernel_traits_baseILj1024EfS2_S2_S2_fjLj128EEEEELb1ELb0ELb0ELb1EEEvNS_9BwdParamsE,@"STO_CUDA_ENTRY STV_DEFAULT"
_ZN10layer_norm13ln_bwd_kernelINS_13Kernel_traitsIf6__halfS2_S2_fjLj1024ELj1ELj4ELj1ELj16ENS_18Kernel_traits_baseILj1024EfS2_S2_S2_fjLj128EEEEELb1ELb0ELb0ELb1EEEvNS_9BwdParamsE:
.text._ZN10layer_norm13ln_bwd_kernelINS_13Kernel_traitsIf6__halfS2_S2_fjLj1024ELj1ELj4ELj1ELj16ENS_18Kernel_traits_baseILj1024EfS2_S2_S2_fjLj128EEEEELb1ELb0ELb0ELb1EEEvNS_9BwdParamsE:
        /* <DEDUP_REMOVED lines=102> */
.L_x_10289:
        /* <DEDUP_REMOVED lines=29> */
[----:B------:R-:W-:Y:S02]  /*0830*/  IMAD.WIDE.U32 R104, R144, 0x10, R108 ;  /* 0x0000001090687825 */ /* 0x000fe400078e006c */
[----:B------:R-:W3:Y:S02]  /*0840*/  LDG.E.128 R96, desc[UR6][R96.64] ;  /* 0x0000000660607981 */ /* 0x000ee4000c1e1d00 */
[----:B-1----:R-:W-:Y:S02]  /*0850*/  IMAD.WIDE.U32 R112, R150, 0x10, R124 ;  /* 0x0000001096707825 */ /* 0x002fe400078e007c */
[----:B------:R-:W4:Y:S02]  /*0860*/  LDG.E.128 R104, desc[UR6][R104.64] ;  /* 0x0000000668687981 */ /* 0x000f24000c1e1d00 */
[--C-:B------:R-:W-:Y:S02]  /*0870*/  IMAD.WIDE.U32 R100, R145, 0x10, R108.reuse ;  /* 0x0000001091647825 */ /* 0x100fe400078e006c */
[----:B------:R-:W4:Y:S02]  /*0880*/  LDG.E.128 R112, desc[UR6][R112.64] ;  /* 0x0000000670707981 */ /* 0x000f24000c1e1d00 */
[----:B------:R-:W-:-:S02]  /*0890*/  IMAD.WIDE.U32 R108, R142, 0x10, R108 ;  /* 0x000000108e6c7825 */ /* 0x000fc400078e006c */
        /* <DEDUP_REMOVED lines=16> */
[----:B---3--:R-:W-:-:S02]  /*09a0*/  HADD2.F32 R157, -RZ, R96.H0_H0 ;  /* 0x20000060ff9d7230 */ /* 0x008fc40000004100 */
[----:B------:R-:W-:Y:S02]  /*09b0*/  HADD2.F32 R159, -RZ, R96.H1_H1 ;  /* 0x30000060ff9f7230 */ /* 0x000fe40000004100 */
[--C-:B------:R-:W-:Y:S02]  /*09c0*/  HADD2.F32 R161, -RZ, R97.reuse.H0_H0 ;  /* 0x20000061ffa17230 */ /* 0x100fe40000004100 */
[----:B------:R-:W-:Y:S01]  /*09d0*/  FADD.FTZ R0, -R158, R157 ;  /* 0x0000009d9e007221 */ /* 0x000fe20000010100 */
[----:B------:R-:W-:Y:S02]  /*09e0*/  HADD2.F32 R97, -RZ, R97.H1_H1 ;  /* 0x30000061ff617230 */ /* 0x000fe40000004100 */
[----:B----4-:R-:W-:Y:S02]  /*09f0*/  HADD2.F32 R96, -RZ, R112.H0_H0 ;  /* 0x20000070ff607230 */ /* 0x010fe40000004100 */
[----:B------:R-:W-:Y:S02]  /*0a00*/  HADD2.F32 R191, -RZ, R107.H0_H0 ;  /* 0x2000006bffbf7230 */ /* 0x000fe40000004100 */
[----:B------:R-:W-:-:S02]  /*0a10*/  HADD2.F32 R175, -RZ, R102.H0_H0 ;  /* 0x20000066ffaf7230 */ /* 0x000fc40000004100 */
[----:B------:R-:W-:Y:S02]  /*0a20*/  HADD2.F32 R107, -RZ, R107.H1_H1 ;  /* 0x3000006bff6b7230 */ /* 0x000fe40000004100 */
[----:B------:R-:W-:Y:S01]  /*0a30*/  FMUL.FTZ R241, R72, R96 ;  /* 0x0000006048f17220 */ /* 0x000fe20000410000 */
[----:B------:R-:W-:Y:S02]  /*0a40*/  HADD2.F32 R112, -RZ, R112.H1_H1 ;  /* 0x30000070ff707230 */ /* 0x000fe40000004100 */
[C---:B------:R-:W-:Y:S01]  /*0a50*/  FADD.FTZ R164, -R158.reuse, R159 ;  /* 0x0000009f9ea47221 */ /* 0x040fe20000010100 */
[--C-:B------:R-:W-:Y:S02]  /*0a60*/  HADD2.F32 R187, -RZ, R106.reuse.H0_H0 ;  /* 0x2000006affbb7230 */ /* 0x100fe40000004100 */
[----:B-----5:R-:W-:Y:S01]  /*0a70*/  FMUL.FTZ R0, R151, R0 ;  /* 0x0000000097007220 */ /* 0x020fe20000410000 */
[----:B------:R-:W-:Y:S02]  /*0a80*/  HADD2.F32 R189, -RZ, R106.H1_H1 ;  /* 0x3000006affbd7230 */ /* 0x000fe40000004100 */
[----:B------:R-:W-:Y:S01]  /*0a90*/  FADD.FTZ R106, -R158, R97 ;  /* 0x000000619e6a7221 */ /* 0x000fe20000010100 */
[----:B------:R-:W-:-:S02]  /*0aa0*/  HADD2.F32 R195, -RZ, R108.H1_H1 ;  /* 0x3000006cffc37230 */ /* 0x000fc40000004100 */
[C---:B------:R-:W-:Y:S01]  /*0ab0*/  FADD.FTZ R180, -R158.reuse, R175 ;  /* 0x000000af9eb47221 */ /* 0x040fe20000010100 */
[C---:B------:R-:W-:Y:S01]  /*0ac0*/  FADD.FTZ R174, -R158.reuse, R107 ;  /* 0x0000006b9eae7221 */ /* 0x040fe20000010100 */
[----:B------:R-:W-:Y:S02]  /*0ad0*/  HADD2.F32 R97, -RZ, R113.H0_H0 ;  /* 0x20000071ff617230 */ /* 0x000fe40000004100 */
[----:B------:R-:W-:Y:S01]  /*0ae0*/  FMUL.FTZ R240, R73, R112 ;  /* 0x0000007049f07220 */ /* 0x000fe20000410000 */
[--C-:B------:R-:W-:Y:S02]  /*0af0*/  HADD2.F32 R175, -RZ, R122.reuse.H0_H0 ;  /* 0x2000007affaf7230 */ /* 0x100fe40000004100 */
[----:B------:R-:W-:Y:S01]  /*0b00*/  FADD.FTZ R107, RZ, R241 ;  /* 0x000000f1ff6b7221 */ /* 0x000fe20000010000 */
[----:B------:R-:W-:Y:S02]  /*0b10*/  HADD2.F32 R194, -RZ, R122.H1_H1 ;  /* 0x3000007affc27230 */ /* 0x000fe40000004100 */
[----:B------:R-:W-:Y:S01]  /*0b20*/  FADD.FTZ R232, -R158, R161 ;  /* 0x000000a19ee87221 */ /* 0x000fe20000010100 */
[----:B------:R-:W-:-:S02]  /*0b30*/  HADD2.F32 R197, -RZ, R109.H0_H0 ;  /* 0x2000006dffc57230 */ /* 0x000fc40000004100 */
[----:B------:R-:W-:Y:S01]  /*0b40*/  FMUL.FTZ R233, R151, R164 ;  /* 0x000000a497e97220 */ /* 0x000fe20000410000 */
[----:B------:R-:W-:Y:S01]  /*0b50*/  FFMA.FTZ R122, R0, R241, RZ ;  /* 0x000000f1007a7223 */ /* 0x000fe200000100ff */
[----:B------:R-:W-:Y:S02]  /*0b60*/  HADD2.F32 R109, -RZ, R109.H1_H1 ;  /* 0x3000006dff6d7230 */ /* 0x000fe40000004100 */
[----:B------:R-:W-:Y:S01]  /*0b70*/  FADD.FTZ R212, -R158, R195 ;  /* 0x000000c39ed47221 */ /* 0x000fe20000010100 */
[----:B------:R-:W-:Y:S02]  /*0b80*/  HADD2.F32 R113, -RZ, R113.H1_H1 ;  /* 0x30000071ff717230 */ /* 0x000fe40000004100 */
[----:B------:R-:W-:Y:S01]  /*0b90*/  FMUL.FTZ R239, R74, R97 ;  /* 0x000000614aef7220 */ /* 0x000fe20000410000 */
[--C-:B------:R-:W-:Y:S02]  /*0ba0*/  HADD2.F32 R195, -RZ, R124.reuse.H0_H0 ;  /* 0x2000007cffc37230 */ /* 0x100fe40000004100 */
[----:B------:R-:W-:-:S02]  /*0bb0*/  HADD2.F32 R198, -RZ, R124.H1_H1 ;  /* 0x3000007cffc67230 */ /* 0x000fc40000004100 */
[----:B------:R-:W-:Y:S01]  /*0bc0*/  FADD.FTZ R124, R107, R240 ;  /* 0x000000f06b7c7221 */ /* 0x000fe20000010000 */
[--C-:B------:R-:W-:Y:S02]  /*0bd0*/  HADD2.F32 R163, -RZ, R98.reuse.H0_H0 ;  /* 0x20000062ffa37230 */ /* 0x100fe40000004100 */
[----:B------:R-:W-:Y:S01]  /*0be0*/  FMUL.FTZ R232, R151, R232 ;  /* 0x000000e897e87220 */ /* 0x000fe20000410000 */
[----:B------:R-:W-:Y:S01]  /*0bf0*/  FFMA.FTZ R107, R233, R240, R122 ;  /* 0x000000f0e96b7223 */ /* 0x000fe2000001007a */
[----:B------:R-:W-:Y:S02]  /*0c00*/  HADD2.F32 R165, -RZ, R98.H1_H1 ;  /* 0x30000062ffa57230 */ /* 0x000fe40000004100 */
[----:B------:R-:W-:Y:S01]  /*0c10*/  FADD.FTZ R208, -R158, R109 ;  /* 0x0000006d9ed07221 */ /* 0x000fe20000010100 */
[----:B------:R-:W-:Y:S02]  /*0c20*/  HADD2.F32 R98, -RZ, R114.H0_H0 ;  /* 0x20000072ff627230 */ /* 0x000fe40000004100 */
[----:B------:R-:W-:Y:S01]  /*0c30*/  FMUL.FTZ R238, R75, R113 ;  /* 0x000000714bee7220 */ /* 0x000fe20000410000 */
[----:B------:R-:W-:-:S02]  /*0c40*/  HADD2.F32 R167, -RZ, R99.H0_H0 ;  /* 0x20000063ffa77230 */ /* 0x000fc40000004100 */
[----:B------:R-:W-:Y:S01]  /*0c50*/  FMUL.FTZ R231, R151, R106 ;  /* 0x0000006a97e77220 */ /* 0x000fe20000410000 */
[----:B------:R-:W-:Y:S01]  /*0c60*/  FADD.FTZ R109, R124, R239 ;  /* 0x000000ef7c6d7221 */ /* 0x000fe20000010000 */
[----:B------:R-:W-:Y:S02]  /*0c70*/  HADD2.F32 R99, -RZ, R99.H1_H1 ;  /* 0x30000063ff637230 */ /* 0x000fe40000004100 */
[----:B------:R-:W-:Y:S01]  /*0c80*/  FADD.FTZ R230, -R158, R163 ;  /* 0x000000a39ee67221 */ /* 0x000fe20000010100 */
[----:B------:R-:W-:Y:S01]  /*0c90*/  FFMA.FTZ R106, R232, R239, R107 ;  /* 0x000000efe86a7223 */ /* 0x000fe2000001006b */
[----:B------:R-:W-:Y:S02]  /*0ca0*/  HADD2.F32 R193, -RZ, R108.H0_H0 ;  /* 0x2000006cffc17230 */ /* 0x000fe40000004100 */
[----:B------:R-:W-:Y:S01]  /*0cb0*/  FADD.FTZ R108, -R158, R165 ;  /* 0x000000a59e6c7221 */ /* 0x000fe20000010100 */
[----:B------:R-:W-:Y:S02]  /*0cc0*/  HADD2.F32 R114, -RZ, R114.H1_H1 ;  /* 0x30000072ff727230 */ /* 0x000fe40000004100 */
[----:B------:R-:W-:Y:S01]  /*0cd0*/  FMUL.FTZ R237, R68, R98 ;  /* 0x0000006244ed7220 */ /* 0x000fe20000410000 */
[----:B------:R-:W-:Y:S01]  /*0ce0*/  FADD.FTZ R122, R109, R238 ;  /* 0x000000ee6d7a7221 */ /* 0x000fe20000010000 */
[----:B------:R-:W-:-:S02]  /*0cf0*/  HADD2.F32 R199, -RZ, R110.H0_H0 ;  /* 0x2000006effc77230 */ /* 0x000fc40000004100 */
[----:B------:R-:W-:Y:S01]  /*0d00*/  FMUL.FTZ R230, R151, R230 ;  /* 0x000000e697e67220 */ /* 0x000fe20000410000 */
[----:B------:R-:W-:Y:S02]  /*0d10*/  HADD2.F32 R201, -RZ, R110.H1_H1 ;  /* 0x3000006effc97230 */ /* 0x000fe40000004100 */
[----:B------:R-:W-:Y:S01]  /*0d20*/  FFMA.FTZ R107, R231, R238, R106 ;  /* 0x000000eee76b7223 */ /* 0x000fe2000001006a */
[----:B------:R-:W-:Y:S01]  /*0d30*/  FADD.FTZ R110, -R158, R99 ;  /* 0x000000639e6e7221 */ /* 0x000fe20000010100 */
[----:B------:R-:W-:Y:S02]  /*0d40*/  HADD2.F32 R99, -RZ, R115.H0_H0 ;  /* 0x20000073ff637230 */ /* 0x000fe40000004100 */
[----:B------:R-:W-:Y:S01]  /*0d50*/  FMUL.FTZ R236, R69, R114 ;  /* 0x0000007245ec7220 */ /* 0x000fe20000410000 */
[----:B------:R-:W-:Y:S02]  /*0d60*/  HADD2.F32 R173, -RZ, R101.H0_H0 ;  /* 0x20000065ffad7230 */ /* 0x000fe40000004100 */
[----:B------:R-:W-:Y:S01]  /*0d70*/  FMUL.FTZ R229, R151, R108 ;  /* 0x0000006c97e57220 */ /* 0x000fe20000410000 */
[----:B------:R-:W-:-:S02]  /*0d80*/  HADD2.F32 R179, -RZ, R103.H0_H0 ;  /* 0x20000067ffb37230 */ /* 0x000fc40000004100 */
[----:B------:R-:W-:Y:S01]  /*0d90*/  FADD.FTZ R109, R122, R237 ;  /* 0x000000ed7a6d7221 */ /* 0x000fe20000010000 */
[----:B------:R-:W-:Y:S02]  /*0da0*/  HADD2.F32 R185, -RZ, R105.H0_H0 ;  /* 0x20000069ffb97230 */ /* 0x000fe40000004100 */
[----:B------:R-:W-:Y:S01]  /*0db0*/  FADD.FTZ R228, -R158, R167 ;  /* 0x000000a79ee47221 */ /* 0x000fe20000010100 */
[--C-:B------:R-:W-:Y:S02]  /*0dc0*/  HADD2.F32 R169, -RZ, R100.reuse.H0_H0 ;  /* 0x20000064ffa97230 */ /* 0x100fe40000004100 */
[----:B------:R-:W-:Y:S01]  /*0dd0*/  FFMA.FTZ R108, R230, R237, R107 ;  /* 0x000000ede66c7223 */ /* 0x000fe2000001006b */
[----:B------:R-:W-:Y:S02]  /*0de0*/  HADD2.F32 R171, -RZ, R100.H1_H1 ;  /* 0x30000064ffab7230 */ /* 0x000fe40000004100 */
[----:B------:R-:W-:Y:S02]  /*0df0*/  HADD2.F32 R101, -RZ, R101.H1_H1 ;  /* 0x30000065ff657230 */ /* 0x000fe40000004100 */
[----:B------:R-:W-:-:S02]  /*0e00*/  HADD2.F32 R177, -RZ, R102.H1_H1 ;  /* 0x30000066ffb17230 */ /* 0x000fc40000004100 */
[----:B------:R-:W-:Y:S02]  /*0e10*/  HADD2.F32 R103, -RZ, R103.H1_H1 ;  /* 0x30000067ff677230 */ /* 0x000fe40000004100 */
[--C-:B------:R-:W-:Y:S02]  /*0e20*/  HADD2.F32 R181, -RZ, R104.reuse.H0_H0 ;  /* 0x20000068ffb57230 */ /* 0x100fe40000004100 */
[----:B------:R-:W-:Y:S02]  /*0e30*/  HADD2.F32 R183, -RZ, R104.H1_H1 ;  /* 0x30000068ffb77230 */ /* 0x000fe40000004100 */
[----:B------:R-:W-:Y:S02]  /*0e40*/  HADD2.F32 R105, -RZ, R105.H1_H1 ;  /* 0x30000069ff697230 */ /* 0x000fe40000004100 */
[--C-:B------:R-:W-:Y:S02]  /*0e50*/  HADD2.F32 R203, -RZ, R111.reuse.H0_H0 ;  /* 0x2000006fffcb7230 */ /* 0x100fe40000004100 */
[----:B------:R-:W-:-:S02]  /*0e60*/  HADD2.F32 R111, -RZ, R111.H1_H1 ;  /* 0x3000006fff6f7230 */ /* 0x000fc40000004100 */
        /* <DEDUP_REMOVED lines=32> */
[--C-:B------:R-:W-:Y:S02]  /*1070*/  HADD2.F32 R105, -RZ, R121.reuse.H0_H0 ;  /* 0x20000079ff697230 */ /* 0x100fe40000004100 */
[----:B------:R-:W-:Y:S01]  /*1080*/  FADD.FTZ R111, R111, R234 ;  /* 0x000000ea6f6f7221 */ /* 0x000fe20000010000 */
[----:B------:R-:W-:-:S02]  /*1090*/  HADD2.F32 R176, -RZ, R121.H1_H1 ;  /* 0x30000079ffb07230 */ /* 0x000fc40000004100 */
[----:B------:R-:W-:Y:S01]  /*10a0*/  FMUL.FTZ R184, R151, R184 ;  /* 0x000000b897b87220 */ /* 0x000fe20000410000 */
[----:B------:R-:W-:Y:S01]  /*10b0*/  FFMA.FTZ R121, R227, R234, R110 ;  /* 0x000000eae3797223 */ /* 0x000fe2000001006e */
[--C-:B------:R-:W-:Y:S02]  /*10c0*/  HADD2.F32 R101, -RZ, R117.reuse.H0_H0 ;  /* 0x20000075ff657230 */ /* 0x100fe40000004100 */
[----:B------:R-:W-:Y:S01]  /*10d0*/  FMUL.FTZ R191, R65, R116 ;  /* 0x0000007441bf7220 */ /* 0x000fe20000410000 */
[----:B------:R-:W-:Y:S01]  /*10e0*/  FADD.FTZ R122, R111, R192 ;  /* 0x000000c06f7a7221 */ /* 0x000fe20000010000 */
[----:B------:R-:W-:Y:S01]  /*10f0*/  FMUL.FTZ R183, R151, R246 ;  /* 0x000000f697b77220 */ /* 0x000fe20000410000 */
[----:B------:R-:W-:Y:S01]  /*1100*/  FFMA.FTZ R124, R184, R192, R121 ;  /* 0x000000c0b87c7223 */ /* 0x000fe20000010079 */
[----:B------:R-:W-:Y:S02]  /*1110*/  HADD2.F32 R117, -RZ, R117.H1_H1 ;  /* 0x30000075ff757230 */ /* 0x000fe40000004100 */
[----:B------:R-:W-:Y:S01]  /*1120*/  FMUL.FTZ R190, R66, R101 ;  /* 0x0000006542be7220 */ /* 0x000fe20000410000 */
[----:B------:R-:W-:-:S02]  /*1130*/  HADD2.F32 R193, -RZ, R123.H0_H0 ;  /* 0x2000007bffc17230 */ /* 0x000fc40000004100 */
[----:B------:R-:W-:Y:S02]  /*1140*/  HADD2.F32 R196, -RZ, R123.H1_H1 ;  /* 0x3000007bffc47230 */ /* 0x000fe40000004100 */
[----:B------:R-:W-:Y:S01]  /*1150*/  FADD.FTZ R123, R122, R191 ;  /* 0x000000bf7a7b7221 */ /* 0x000fe20000010000 */
[--C-:B------:R-:W-:Y:S02]  /*1160*/  HADD2.F32 R197, -RZ, R125.reuse.H0_H0 ;  /* 0x2000007dffc57230 */ /* 0x100fe40000004100 */
[----:B------:R-:W-:Y:S01]  /*1170*/  FMUL.FTZ R182, R151, R182 ;  /* 0x000000b697b67220 */ /* 0x000fe20000410000 */
[----:B------:R-:W-:Y:S02]  /*1180*/  HADD2.F32 R200, -RZ, R125.H1_H1 ;  /* 0x3000007dffc87230 */ /* 0x000fe40000004100 */
[----:B------:R-:W-:Y:S01]  /*1190*/  FFMA.FTZ R125, R183, R191, R124 ;  /* 0x000000bfb77d7223 */ /* 0x000fe2000001007c */
[----:B------:R-:W-:Y:S02]  /*11a0*/  HADD2.F32 R102, -RZ, R118.H0_H0 ;  /* 0x20000076ff667230 */ /* 0x000fe40000004100 */
[----:B------:R-:W-:Y:S01]  /*11b0*/  FMUL.FTZ R189, R67, R117 ;  /* 0x0000007543bd7220 */ /* 0x000fe20000410000 */
[----:B------:R-:W-:-:S02]  /*11c0*/  HADD2.F32 R199, -RZ, R126.H0_H0 ;  /* 0x2000007effc77230 */ /* 0x000fc40000004100 */
[----:B------:R-:W-:Y:S01]  /*11d0*/  FADD.FTZ R124, R123, R190 ;  /* 0x000000be7b7c7221 */ /* 0x000fe20000010000 */
[----:B------:R-:W-:Y:S02]  /*11e0*/  HADD2.F32 R202, -RZ, R126.H1_H1 ;  /* 0x3000007effca7230 */ /* 0x000fe40000004100 */
[C---:B------:R-:W-:Y:S01]  /*11f0*/  FMUL.FTZ R181, R151.reuse, R244 ;  /* 0x000000f497b57220 */ /* 0x040fe20000410000 */
        /* <DEDUP_REMOVED lines=41> */
[C---:B------:R-:W-:Y:S01]  /*1490*/  FMUL.FTZ R127, R151.reuse, R206 ;  /* 0x000000ce977f7220 */ /* 0x040fe20000410000 */
        /* <DEDUP_REMOVED lines=19> */
[----:B------:R-:W-:-:S02]  /*15d0*/  FADD.FTZ R203, R203, R166 ;  /* 0x000000a6cbcb7221 */ /* 0x000fc40000010000 */
        /* <DEDUP_REMOVED lines=61> */
.L_x_10275:
        /* <DEDUP_REMOVED lines=20> */
[----:B------:R-:W-:Y:S02]  /*1af0*/  IMAD.WIDE.U32 R116, R145, 0x10, R76 ;  /* 0x0000001091747825 */ /* 0x000fe400078e004c */
[----:B------:R-:W4:Y:S04]  /*1b00*/  LDG.E.128 R124, desc[UR6][R124.64] ;  /* 0x000000067c7c7981 */ /* 0x000f28000c1e1d00 */
[----:B------:R-:W4:Y:S01]  /*1b10*/  LDG.E.128 R116, desc[UR6][R116.64] ;  /* 0x0000000674747981 */ /* 0x000f22000c1e1d00 */
[----:B-1----:R-:W-:-:S04]  /*1b20*/  IMAD.WIDE.U32 R76, R150, 0x10, R80 ;  /* 0x00000010964c7825 */ /* 0x002fc800078e0050 */
[----:B------:R-:W-:-:S04]  /*1b30*/  IMAD.WIDE.U32 R84, R145, 0x10, R80 ;  /* 0x0000001091547825 */ /* 0x000fc800078e0050 */
[----:B------:R-:W-:Y:S02]  /*1b40*/  IMAD.WIDE.U32 R92, R144, 0x10, R80 ;  /* 0x00000010905c7825 */ /* 0x000fe400078e0050 */
[----:B------:R-:W5:Y:S02]  /*1b50*/  LDG.E.128 R84, desc[UR6][R84.64] ;  /* 0x0000000654547981 */ /* 0x000f64000c1e1d00 */
[--C-:B--2---:R-:W-:Y:S02]  /*1b60*/  IMAD.WIDE.U32 R154, R150, 0x8, R78.reuse ;  /* 0x00000008969a7825 */ /* 0x104fe400078e004e */
[----:B------:R-:W5:Y:S02]  /*1b70*/  LDG.E.128 R92, desc[UR6][R92.64] ;  /* 0x000000065c5c7981 */ /* 0x000f64000c1e1d00 */
[--C-:B------:R-:W-:Y:S02]  /*1b80*/  IMAD.WIDE.U32 R152, R145, 0x8, R78.reuse ;  /* 0x0000000891987825 */ /* 0x100fe400078e004e */
[----:B------:R-:W5:Y:S02]  /*1b90*/  LDG.E.64 R154, desc[UR6][R154.64] ;  /* 0x000000069a9a7981 */ /* 0x000f64000c1e1b00 */
[----:B------:R-:W-:-:S02]  /*1ba0*/  IMAD.WIDE.U32 R148, R144, 0x8, R78 ;  /* 0x0000000890947825 */ /* 0x000fc400078e004e */
[----:B------:R-:W5:Y:S02]  /*1bb0*/  LDG.E.64 R152, desc[UR6][R152.64] ;  /* 0x0000000698987981 */ /* 0x000f64000c1e1b00 */
[C---:B------:R-:W-:Y:S02]  /*1bc0*/  IMAD.WIDE.U32 R146, R142.reuse, 0x8, R78 ;  /* 0x000000088e927825 */ /* 0x040fe400078e004e */
[----:B------:R-:W5:Y:S02]  /*1bd0*/  LDG.E.64 R148, desc[UR6][R148.64] ;  /* 0x0000000694947981 */ /* 0x000f64000c1e1b00 */
[----:B------:R-:W-:Y:S02]  /*1be0*/  IMAD.WIDE.U32 R80, R142, 0x10, R80 ;  /* 0x000000108e507825 */ /* 0x000fe400078e0050 */
[----:B------:R-:W5:Y:S04]  /*1bf0*/  LDG.E.64 R146, desc[UR6][R146.64] ;  /* 0x0000000692927981 */ /* 0x000f68000c1e1b00 */
[----:B------:R-:W5:Y:S04]  /*1c00*/  LDG.E.128 R76, desc[UR6][R76.64] ;  /* 0x000000064c4c7981 */ /* 0x000f68000c1e1d00 */
[----:B------:R-:W5:Y:S01]  /*1c10*/  LDG.E.128 R80, desc[UR6][R80.64] ;  /* 0x0000000650507981 */ /* 0x000f62000c1e1d00 */
[----:B---3--:R-:W-:-:S02]  /*1c20*/  HADD2.F32 R157, -RZ, R96.H0_H0 ;  /* 0x20000060ff9d7230 */ /* 0x008fc40000004100 */
[----:B------:R-:W-:Y:S02]  /*1c30*/  HADD2.F32 R159, -RZ, R96.H1_H1 ;  /* 0x30000060ff9f7230 */ /* 0x000fe40000004100 */
[--C-:B------:R-:W-:Y:S02]  /*1c40*/  HADD2.F32 R161, -RZ, R97.reuse.H0_H0 ;  /* 0x20000061ffa17230 */ /* 0x100fe40000004100 */
[----:B------:R-:W-:Y:S01]  /*1c50*/  FADD.FTZ R0, -R158, R157 ;  /* 0x0000009d9e007221 */ /* 0x000fe20000010100 */
[----:B------:R-:W-:Y:S02]  /*1c60*/  HADD2.F32 R97, -RZ, R97.H1_H1 ;  /* 0x30000061ff617230 */ /* 0x000fe40000004100 */
[----:B----4-:R-:W-:Y:S02]  /*1c70*/  HADD2.F32 R175, -RZ, R102.H0_H0 ;  /* 0x20000066ffaf7230 */ /* 0x010fe40000004100 */
[--C-:B------:R-:W-:Y:S02]  /*1c80*/  HADD2.F32 R191, -RZ, R107.reuse.H0_H0 ;  /* 0x2000006bffbf7230 */ /* 0x100fe40000004100 */
[----:B------:R-:W-:-:S02]  /*1c90*/  HADD2.F32 R107, -RZ, R107.H1_H1 ;  /* 0x3000006bff6b7230 */ /* 0x000fc40000004100 */
[C---:B------:R-:W-:Y:S01]  /*1ca0*/  FADD.FTZ R164, -R158.reuse, R159 ;  /* 0x0000009f9ea47221 */ /* 0x040fe20000010100 */
[--C-:B------:R-:W-:Y:S02]  /*1cb0*/  HADD2.F32 R187, -RZ, R106.reuse.H0_H0 ;  /* 0x2000006affbb7230 */ /* 0x100fe40000004100 */
[----:B-----5:R-:W-:Y:S01]  /*1cc0*/  FMUL.FTZ R0, R151, R0 ;  /* 0x0000000097007220 */ /* 0x020fe20000410000 */
[----:B------:R-:W-:Y:S02]  /*1cd0*/  HADD2.F32 R189, -RZ, R106.H1_H1 ;  /* 0x3000006affbd7230 */ /* 0x000fe40000004100 */
[C---:B------:R-:W-:Y:S01]  /*1ce0*/  FADD.FTZ R106, -R158.reuse, R97 ;  /* 0x000000619e6a7221 */ /* 0x040fe20000010100 */
[----:B------:R-:W-:Y:S02]  /*1cf0*/  HADD2.F32 R195, -RZ, R108.H1_H1 ;  /* 0x3000006cffc37230 */ /* 0x000fe40000004100 */
[C---:B------:R-:W-:Y:S01]  /*1d00*/  FADD.FTZ R180, -R158.reuse, R175 ;  /* 0x000000af9eb47221 */ /* 0x040fe20000010100 */
[----:B------:R-:W-:Y:S01]  /*1d10*/  FADD.FTZ R174, -R158, R107 ;  /* 0x0000006b9eae7221 */ /* 0x000fe20000010100 */
[----:B------:R-:W-:-:S02]  /*1d20*/  HADD2.F32 R197, -RZ, R109.H0_H0 ;  /* 0x2000006dffc57230 */ /* 0x000fc40000004100 */
[C---:B------:R-:W-:Y:S01]  /*1d30*/  FADD.FTZ R232, -R158.reuse, R161 ;  /* 0x000000a19ee87221 */ /* 0x040fe20000010100 */
[----:B------:R-:W-:Y:S01]  /*1d40*/  FMUL.FTZ R233, R151, R164 ;  /* 0x000000a497e97220 */ /* 0x000fe20000410000 */
[----:B------:R-:W-:Y:S02]  /*1d50*/  HADD2.F32 R109, -RZ, R109.H1_H1 ;  /* 0x3000006dff6d7230 */ /* 0x000fe40000004100 */
[----:B------:R-:W-:Y:S01]  /*1d60*/  FADD.FTZ R212, -R158, R195 ;  /* 0x000000c39ed47221 */ /* 0x000fe20000010100 */
[--C-:B------:R-:W-:Y:S02]  /*1d70*/  HADD2.F32 R96, -RZ, R112.reuse.H0_H0 ;  /* 0x20000070ff607230 */ /* 0x100fe40000004100 */
[----:B------:R-:W-:-:S03]  /*1d80*/  HADD2.F32 R112, -RZ, R112.H1_H1 ;  /* 0x30000070ff707230 */ /* 0x000fc60000004100 */
[----:B------:R-:W-:Y:S01]  /*1d90*/  FMUL.FTZ R241, R72, R96 ;  /* 0x0000006048f17220 */ /* 0x000fe20000410000 */
[--C-:B------:R-:W-:Y:S02]  /*1da0*/  HADD2.F32 R97, -RZ, R113.reuse.H0_H0 ;  /* 0x20000071ff617230 */ /* 0x100fe40000004100 */
[----:B------:R-:W-:Y:S01]  /*1db0*/  FMUL.FTZ R240, R73, R112 ;  /* 0x0000007049f07220 */ /* 0x000fe20000410000 */
[--C-:B------:R-:W-:Y:S02]  /*1dc0*/  HADD2.F32 R175, -RZ, R122.reuse.H0_H0 ;  /* 0x2000007affaf7230 */ /* 0x100fe40000004100 */
[----:B------:R-:W-:Y:S01]  /*1dd0*/  FADD.FTZ R107, RZ, R241 ;  /* 0x000000f1ff6b7221 */ /* 0x000fe20000010000 */
[----:B------:R-:W-:Y:S02]  /*1de0*/  HADD2.F32 R194, -RZ, R122.H1_H1 ;  /* 0x3000007affc27230 */ /* 0x000fe40000004100 */
[----:B------:R-:W-:Y:S01]  /*1df0*/  FFMA.FTZ R122, R0, R241, RZ ;  /* 0x000000f1007a7223 */ /* 0x000fe200000100ff */
[----:B------:R-:W-:-:S02]  /*1e00*/  HADD2.F32 R113, -RZ, R113.H1_H1 ;  /* 0x30000071ff717230 */ /* 0x000fc40000004100 */
[----:B------:R-:W-:Y:S01]  /*1e10*/  FMUL.FTZ R239, R74, R97 ;  /* 0x000000614aef7220 */ /* 0x000fe20000410000 */
[--C-:B------:R-:W-:Y:S02]  /*1e20*/  HADD2.F32 R195, -RZ, R124.reuse.H0_H0 ;  /* 0x2000007cffc37230 */ /* 0x100fe40000004100 */
[----:B------:R-:W-:Y:S02]  /*1e30*/  HADD2.F32 R198, -RZ, R124.H1_H1 ;  /* 0x3000007cffc67230 */ /* 0x000fe40000004100 */
[----:B------:R-:W-:Y:S01]  /*1e40*/  FADD.FTZ R124, R107, R240 ;  /* 0x000000f06b7c7221 */ /* 0x000fe20000010000 */
[--C-:B------:R-:W-:Y:S02]  /*1e50*/  HADD2.F32 R163, -RZ, R98.reuse.H0_H0 ;  /* 0x20000062ffa37230 */ /* 0x100fe40000004100 */
[----:B------:R-:W-:Y:S01]  /*1e60*/  FMUL.FTZ R232, R151, R232 ;  /* 0x000000e897e87220 */ /* 0x000fe20000410000 */
[----:B------:R-:W-:Y:S01]  /*1e70*/  FFMA.FTZ R107, R233, R240, R122 ;  /* 0x000000f0e96b7223 */ /* 0x000fe2000001007a */
[----:B------:R-:W-:-:S02]  /*1e80*/  HADD2.F32 R165, -RZ, R98.H1_H1 ;  /* 0x30000062ffa57230 */ /* 0x000fc40000004100 */
[----:B------:R-:W-:Y:S01]  /*1e90*/  FADD.FTZ R208, -R158, R109 ;  /* 0x0000006d9ed07221 */ /* 0x000fe20000010100 */
[----:B------:R-:W-:Y:S02]  /*1ea0*/  HADD2.F32 R98, -RZ, R114.H0_H0 ;  /* 0x20000072ff627230 */ /* 0x000fe40000004100 */
[----:B------:R-:W-:Y:S01]  /*1eb0*/  FMUL.FTZ R238, R75, R113 ;  /* 0x000000714bee7220 */ /* 0x000fe20000410000 */
[--C-:B------:R-:W-:Y:S02]  /*1ec0*/  HADD2.F32 R167, -RZ, R99.reuse.H0_H0 ;  /* 0x20000063ffa77230 */ /* 0x100fe40000004100 */
[----:B------:R-:W-:Y:S01]  /*1ed0*/  FMUL.FTZ R231, R151, R106 ;  /* 0x0000006a97e77220 */ /* 0x000fe20000410000 */
[----:B------:R-:W-:Y:S01]  /*1ee0*/  FADD.FTZ R109, R124, R239 ;  /* 0x000000ef7c6d7221 */ /* 0x000fe20000010000 */
[----:B------:R-:W-:Y:S02]  /*1ef0*/  HADD2.F32 R99, -RZ, R99.H1_H1 ;  /* 0x30000063ff637230 */ /* 0x000fe40000004100 */
[----:B------:R-:W-:Y:S01]  /*1f00*/  FADD.FTZ R230, -R158, R163 ;  /* 0x000000a39ee67221 */ /* 0x000fe20000010100 */
[----:B------:R-:W-:Y:S01]  /*1f10*/  FFMA.FTZ R106, R232, R239, R107 ;  /* 0x000000efe86a7223 */ /* 0x000fe2000001006b */
[----:B------:R-:W-:-:S02]  /*1f20*/  HADD2.F32 R193, -RZ, R108.H0_H0 ;  /* 0x2000006cffc17230 */ /* 0x000fc40000004100 */
[----:B------:R-:W-:Y:S01]  /*1f30*/  FADD.FTZ R108, -R158, R165 ;  /* 0x000000a59e6c7221 */ /* 0x000fe20000010100 */
[----:B------:R-:W-:Y:S02]  /*1f40*/  HADD2.F32 R114, -RZ, R114.H1_H1 ;  /* 0x30000072ff727230 */ /* 0x000fe40000004100 */
[----:B------:R-:W-:Y:S01]  /*1f50*/  FMUL.FTZ R237, R68, R98 ;  /* 0x0000006244ed7220 */ /* 0x000fe20000410000 */
[----:B------:R-:W-:Y:S01]  /*1f60*/  FADD.FTZ R122, R109, R238 ;  /* 0x000000ee6d7a7221 */ /* 0x000fe20000010000 */
[--C-:B------:R-:W-:Y:S02]  /*1f70*/  HADD2.F32 R199, -RZ, R110.reuse.H0_H0 ;  /* 0x2000006effc77230 */ /* 0x100fe40000004100 */
[----:B------:R-:W-:Y:S01]  /*1f80*/  FMUL.FTZ R230, R151, R230 ;  /* 0x000000e697e67220 */ /* 0x000fe20000410000 */
[----:B------:R-:W-:Y:S02]  /*1f90*/  HADD2.F32 R201, -RZ, R110.H1_H1 ;  /* 0x3000006effc97230 */ /* 0x000fe40000004100 */
[----:B------:R-:W-:Y:S01]  /*1fa0*/  FFMA.FTZ R107, R231, R238, R106 ;  /* 0x000000eee76b7223 */ /* 0x000fe2000001006a */
[----:B------:R-:W-:Y:S01]  /*1fb0*/  FADD.FTZ R110, -R158, R99 ;  /* 0x000000639e6e7221 */ /* 0x000fe20000010100 */
[----:B------:R-:W-:-:S02]  /*1fc0*/  HADD2.F32 R99, -RZ, R115.H0_H0 ;  /* 0x20000073ff637230 */ /* 0x000fc40000004100 */
[----:B------:R-:W-:Y:S01]  /*1fd0*/  FMUL.FTZ R236, R69, R114 ;  /* 0x0000007245ec7220 */ /* 0x000fe20000410000 */
[----:B------:R-:W-:Y:S02]  /*1fe0*/  HADD2.F32 R173, -RZ, R101.H0_H0 ;  /* 0x20000065ffad7230 */ /* 0x000fe40000004100 */
[----:B------:R-:W-:Y:S01]  /*1ff0*/  FMUL.FTZ R229, R151, R108 ;  /* 0x0000006c97e57220 */ /* 0x000fe20000410000 */
[----:B------:R-:W-:Y:S02]  /*2000*/  HADD2.F32 R179, -RZ, R103.H0_H0 ;  /* 0x20000067ffb37230 */ /* 0x000fe40000004100 */
[----:B------:R-:W-:Y:S01]  /*2010*/  FADD.FTZ R109, R122, R237 ;  /* 0x000000ed7a6d7221 */ /* 0x000fe20000010000 */
[----:B------:R-:W-:Y:S02]  /*2020*/  HADD2.F32 R185, -RZ, R105.H0_H0 ;  /* 0x20000069ffb97230 */ /* 0x000fe40000004100 */
[----:B------:R-:W-:Y:S01]  /*2030*/  FADD.FTZ R228, -R158, R167 ;  /* 0x000000a79ee47221 */ /* 0x000fe20000010100 */
[----:B------:R-:W-:-:S02]  /*2040*/  HADD2.F32 R169, -RZ, R100.H0_H0 ;  /* 0x20000064ffa97230 */ /* 0x000fc40000004100 */
[----:B------:R-:W-:Y:S01]  /*2050*/  FFMA.FTZ R108, R230, R237, R107 ;  /* 0x000000ede66c7223 */ /* 0x000fe2000001006b */
[----:B------:R-:W-:Y:S02]  /*2060*/  HADD2.F32 R171, -RZ, R100.H1_H1 ;  /* 0x30000064ffab7230 */ /* 0x000fe40000004100 */
[----:B------:R-:W-:Y:S02]  /*2070*/  HADD2.F32 R101, -RZ, R101.H1_H1 ;  /* 0x30000065ff657230 */ /* 0x000fe40000004100 */
[----:B------:R-:W-:Y:S02]  /*2080*/  HADD2.F32 R177, -RZ, R102.H1_H1 ;  /* 0x30000066ffb17230 */ /* 0x000fe40000004100 */
[----:B------:R-:W-:Y:S02]  /*2090*/  HADD2.F32 R103, -RZ, R103.H1_H1 ;  /* 0x30000067ff677230 */ /* 0x000fe40000004100 */
[--C-:B------:R-:W-:Y:S02]  /*20a0*/  HADD2.F32 R181, -RZ, R104.reuse.H0_H0 ;  /* 0x20000068ffb57230 */ /* 0x100fe40000004100 */
[----:B------:R-:W-:-:S02]  /*20b0*/  HADD2.F32 R183, -RZ, R104.H1_H1 ;  /* 0x30000068ffb77230 */ /* 0x000fc40000004100 */
[----:B------:R-:W-:Y:S02]  /*20c0*/  HADD2.F32 R105, -RZ, R105.H1_H1 ;  /* 0x30000069ff697230 */ /* 0x000fe40000004100 */
[--C-:B------:R-:W-:Y:S02]  /*20d0*/  HADD2.F32 R203, -RZ, R111.reuse.H0_H0 ;  /* 0x2000006fffcb7230 */ /* 0x100fe40000004100 */
        /* <DEDUP_REMOVED lines=180> */
.L_x_10276:
        /* <DEDUP_REMOVED lines=104> */
.L_x_10301:
        /* <DEDUP_REMOVED lines=10> */
[C-C-:B------:R-:W-:Y:S01]  /*3340*/  FFMA.FTZ R233, R113.reuse, R233, R112.reuse ;  /* 0x000000e971e97223 */ /* 0x140fe20000010070 */
[--C-:B------:R-:W-:Y:S02]  /*3350*/  HADD2.F32 R96, -RZ, R76.reuse.H0_H0 ;  /* 0x2000004cff607230 */ /* 0x100fe40000004100 */
[----:B------:R-:W-:Y:S01]  /*3360*/  FFMA.FTZ R232, R113, R232, R112 ;  /* 0x000000e871e87223 */ /* 0x000fe20000010070 */
[----:B------:R-:W-:Y:S02]  /*3370*/  HADD2.F32 R120, -RZ, R76.H1_H1 ;  /* 0x3000004cff787230 */ /* 0x000fe40000004100 */
[----:B------:R-:W-:Y:S01]  /*3380*/  FADD.FTZ R0, -R0, R241 ;  /* 0x000000f100007221 */ /* 0x000fe20000010100 */
[----:B------:R-:W-:Y:S01]  /*3390*/  FADD.FTZ R240, -R233, R240 ;  /* 0x000000f0e9f07221 */ /* 0x000fe20000010100 */
[C-C-:B------:R-:W-:Y:S01]  /*33a0*/  FFMA.FTZ R231, R113.reuse, R231, R112.reuse ;  /* 0x000000e771e77223 */ /* 0x140fe20000010070 */
[----:B------:R-:W-:Y:S01]  /*33b0*/  FFMA.FTZ R230, R113, R230, R112 ;  /* 0x000000e671e67223 */ /* 0x000fe20000010070 */
[C---:B------:R-:W-:Y:S01]  /*33c0*/  FFMA.FTZ R118, R151.reuse, R0, R96 ;  /* 0x0000000097767223 */ /* 0x040fe20000010060 */
[----:B------:R-:W-:Y:S01]  /*33d0*/  FFMA.FTZ R120, R151, R240, R120 ;  /* 0x000000f097787223 */ /* 0x000fe20000010078 */
[C-C-:B------:R-:W-:Y:S01]  /*33e0*/  FFMA.FTZ R229, R113.reuse, R229, R112.reuse ;  /* 0x000000e571e57223 */ /* 0x140fe20000010070 */
[C-C-:B------:R-:W-:Y:S01]  /*33f0*/  FFMA.FTZ R228, R113.reuse, R228, R112.reuse ;  /* 0x000000e471e47223 */ /* 0x140fe20000010070 */
[-C--:B------:R-:W-:Y:S01]  /*3400*/  FMUL.FTZ R118, R118, R143.reuse ;  /* 0x0000008f76767220 */ /* 0x080fe20000410000 */
[----:B------:R-:W-:Y:S01]  /*3410*/  FMUL.FTZ R120, R120, R143 ;  /* 0x0000008f78787220 */ /* 0x000fe20000410000 */
[C-C-:B------:R-:W-:Y:S01]  /*3420*/  FFMA.FTZ R227, R113.reuse, R227, R112.reuse ;  /* 0x000000e371e37223 */ /* 0x140fe20000010070 */
[C-C-:B------:R-:W-:Y:S01]  /*3430*/  FFMA.FTZ R175, R113.reuse, R184, R112.reuse ;  /* 0x000000b871af7223 */ /* 0x140fe20000010070 */
[C-C-:B------:R-:W-:Y:S01]  /*3440*/  FFMA.FTZ R176, R113.reuse, R183, R112.reuse ;  /* 0x000000b771b07223 */ /* 0x140fe20000010070 */
[C-C-:B------:R-:W-:Y:S01]  /*3450*/  FFMA.FTZ R97, R113.reuse, R182, R112.reuse ;  /* 0x000000b671617223 */ /* 0x140fe20000010070 */
[C-C-:B------:R-:W-:Y:S01]  /*3460*/  FFMA.FTZ R96, R113.reuse, R181, R112.reuse ;  /* 0x000000b571607223 */ /* 0x140fe20000010070 */
[C-C-:B0-----:R-:W-:Y:S01]  /*3470*/  FFMA.FTZ R101, R113.reuse, R180, R112.reuse ;  /* 0x000000b471657223 */ /* 0x141fe20000010070 */
        /* <DEDUP_REMOVED lines=19> */
[----:B------:R-:W-:Y:S01]  /*35b0*/  FMUL.FTZ R112, R118, UR5 ;  /* 0x0000000576707c20 */ /* 0x000fe20008410000 */
[----:B------:R-:W-:Y:S01]  /*35c0*/  FMUL.FTZ R113, R120, UR5 ;  /* 0x0000000578717c20 */ /* 0x000fe20008410000 */
[C---:B------:R-:W-:Y:S01]  /*35d0*/  LOP3.LUT P3, RZ, R154.reuse, 0xff, RZ, 0xc0, !PT ;  /* 0x000000ff9aff7812 */ /* 0x040fe2000786c0ff */
[----:B------:R-:W-:Y:S01]  /*35e0*/  HADD2.F32 R157, -RZ, R78.H0_H0 ;  /* 0x2000004eff9d7230 */ /* 0x000fe20000004100 */
[----:B------:R-:W-:Y:S01]  /*35f0*/  LOP3.LUT P4, RZ, R154, 0xff00, RZ, 0xc0, !PT ;  /* 0x0000ff009aff7812 */ /* 0x000fe2000788c0ff */
[----:B------:R-:W-:Y:S01]  /*3600*/  FADD.FTZ R230, -R230, R237 ;  /* 0x000000ede6e67221 */ /* 0x000fe20000010100 */
[----:B------:R-:W-:Y:S01]  /*3610*/  ISETP.GE.U32.AND P1, PT, R154, RZ, PT ;  /* 0x000000ff9a00720c */ /* 0x000fe20003f26070 */
[----:B------:R-:W-:Y:S01]  /*3620*/  FADD.FTZ R158, -R96, R189 ;  /* 0x000000bd609e7221 */ /* 0x000fe20000010100 */
[----:B------:R-:W-:Y:S01]  /*3630*/  FSEL R112, R112, RZ, P3 ;  /* 0x000000ff70707208 */ /* 0x000fe20001800000 */
[----:B------:R-:W-:Y:S01]  /*3640*/  FADD.FTZ R238, -R231, R238 ;  /* 0x000000eee7ee7221 */ /* 0x000fe20000010100 */
[----:B------:R-:W-:Y:S01]  /*3650*/  FSEL R113, R113, RZ, P4 ;  /* 0x000000ff71717208 */ /* 0x000fe20002000000 */
[----:B------:R-:W-:Y:S01]  /*3660*/  HADD2.F32 R118, -RZ, R77.H0_H0 ;  /* 0x2000004dff767230 */ /* 0x000fe20000004100 */
[----:B------:R-:W-:Y:S01]  /*3670*/  LOP3.LUT P6, RZ, R155, 0xff, RZ, 0xc0, !PT ;  /* 0x000000ff9bff7812 */ /* 0x000fe200078cc0ff */
[----:B------:R-:W-:Y:S01]  /*3680*/  FFMA.FTZ R230, R151, R230, R157 ;  /* 0x000000e697e67223 */ /* 0x000fe2000001009d */
[C---:B------:R-:W-:Y:S01]  /*3690*/  LOP3.LUT P3, RZ, R155.reuse, 0xff00, RZ, 0xc0, !PT ;  /* 0x0000ff009bff7812 */ /* 0x040fe2000786c0ff */
[----:B------:R-:W-:Y:S01]  /*36a0*/  HADD2.F32 R96, -RZ, R85.H0_H0 ;  /* 0x20000055ff607230 */ /* 0x000fe20000004100 */
[C---:B------:R-:W-:Y:S01]  /*36b0*/  LOP3.LUT P4, RZ, R155.reuse, 0xff0000, RZ, 0xc0, !PT ;  /* 0x00ff00009bff7812 */ /* 0x040fe2000788c0ff */
[----:B------:R-:W-:Y:S01]  /*36c0*/  FADD.FTZ R232, -R232, R239 ;  /* 0x000000efe8e87221 */ /* 0x000fe20000010100 */
[----:B------:R-:W-:Y:S01]  /*36d0*/  ISETP.GE.U32.AND.EX P1, PT, R155, 0x1000000, PT, P1 ;  /* 0x010000009b00780c */ /* 0x000fe20003f26110 */
[----:B------:R-:W-:-:S02]  /*36e0*/  HADD2.F32 R155, -RZ, R77.H1_H1 ;  /* 0x3000004dff9b7230 */ /* 0x000fc40000004100 */
[----:B------:R-:W-:Y:S01]  /*36f0*/  FADD.FTZ R190, -R97, R190 ;  /* 0x000000be61be7221 */ /* 0x000fe20000010100 */
[----:B------:R-:W-:Y:S02]  /*3700*/  HADD2.F32 R120, -RZ, R79.H1_H1 ;  /* 0x3000004fff787230 */ /* 0x000fe40000004100 */
[----:B------:R-:W-:Y:S01]  /*3710*/  FADD.FTZ R234, -R227, R234 ;  /* 0x000000eae3ea7221 */ /* 0x000fe20000010100 */
[----:B------:R-:W-:Y:S02]  /*3720*/  HADD2.F32 R167, -RZ, R78.H1_H1 ;  /* 0x3000004effa77230 */ /* 0x000fe40000004100 */
[----:B------:R-:W-:Y:S01]  /*3730*/  FADD.FTZ R236, -R229, R236 ;  /* 0x000000ece5ec7221 */ /* 0x000fe20000010100 */
[C---:B------:R-:W-:Y:S01]  /*3740*/  FFMA.FTZ R238, R151.reuse, R238, R155 ;  /* 0x000000ee97ee7223 */ /* 0x040fe2000001009b */
[----:B------:R-:W-:Y:S01]  /*3750*/  FMUL.FTZ R230, R230, R143 ;  /* 0x0000008fe6e67220 */ /* 0x000fe20000410000 */
[----:B------:R-:W-:Y:S01]  /*3760*/  FFMA.FTZ R118, R151, R232, R118 ;  /* 0x000000e897767223 */ /* 0x000fe20000010076 */
[----:B------:R-:W-:-:S02]  /*3770*/  HADD2.F32 R155, -RZ, R84.H0_H0 ;  /* 0x20000054ff9b7230 */ /* 0x000fc40000004100 */
[----:B------:R-:W-:Y:S01]  /*3780*/  FADD.FTZ R188, -R101, R188 ;  /* 0x000000bc65bc7221 */ /* 0x000fe20000010100 */
[----:B------:R-:W-:Y:S01]  /*3790*/  FFMA.FTZ R96, R151, R190, R96 ;  /* 0x000000be97607223 */ /* 0x000fe20000010060 */
[----:B------:R-:W-:Y:S01]  /*37a0*/  FADD.FTZ R192, -R175, R192 ;  /* 0x000000c0afc07221 */ /* 0x000fe20000010100 */
[----:B------:R-:W-:Y:S02]  /*37b0*/  HADD2.F32 R101, -RZ, R86.H0_H0 ;  /* 0x20000056ff657230 */ /* 0x000fe40000004100 */
[C---:B------:R-:W-:Y:S01]  /*37c0*/  FFMA.FTZ R234, R151.reuse, R234, R120 ;  /* 0x000000ea97ea7223 */ /* 0x040fe20000010078 */
[----:B------:R-:W-:Y:S01]  /*37d0*/  FFMA.FTZ R236, R151, R236, R167 ;  /* 0x000000ec97ec7223 */ /* 0x000fe200000100a7 */
[----:B------:R-:W-:Y:S01]  /*37e0*/  FMUL.FTZ R120, R230, UR5 ;  /* 0x00000005e6787c20 */ /* 0x000fe20008410000 */
[-C--:B------:R-:W-:Y:S01]  /*37f0*/  FMUL.FTZ R118, R118, R143.reuse ;  /* 0x0000008f76767220 */ /* 0x080fe20000410000 */
[----:B------:R-:W-:Y:S01]  /*3800*/  FADD.FTZ R186, -R105, R186 ;  /* 0x000000ba69ba7221 */ /* 0x000fe20000010100 */
[----:B------:R-:W-:Y:S01]  /*3810*/  FMUL.FTZ R96, R96, R143 ;  /* 0x0000008f60607220 */ /* 0x000fe20000410000 */
[----:B------:R-:W-:-:S02]  /*3820*/  HADD2.F32 R169, -RZ, R79.H0_H0 ;  /* 0x2000004fffa97230 */ /* 0x000fc40000004100 */
[C---:B------:R-:W-:Y:S01]  /*3830*/  FFMA.FTZ R192, R151.reuse, R192, R155 ;  /* 0x000000c097c07223 */ /* 0x040fe2000001009b */
[----:B------:R-:W-:Y:S02]  /*3840*/  HADD2.F32 R157, -RZ, R84.H1_H1 ;  /* 0x30000054ff9d7230 */ /* 0x000fe40000004100 */
[----:B------:R-:W-:Y:S01]  /*3850*/  FADD.FTZ R228, -R228, R235 ;  /* 0x000000ebe4e47221 */ /* 0x000fe20000010100 */
[----:B------:R-:W-:Y:S02]  /*3860*/  HADD2.F32 R105, -RZ, R86.H1_H1 ;  /* 0x30000056ff697230 */ /* 0x000fe40000004100 */
[----:B------:R-:W-:Y:S01]  /*3870*/  FADD.FTZ R176, -R176, R191 ;  /* 0x000000bfb0b07221 */ /* 0x000fe20000010100 */
[----:B------:R-:W-:Y:S01]  /*3880*/  FADD.FTZ R100, -R100, R187 ;  /* 0x000000bb64647221 */ /* 0x000fe20000010100 */
[----:B------:R-:W-:Y:S01]  /*3890*/  FFMA.FTZ R188, R151, R188, R101 ;  /* 0x000000bc97bc7223 */ /* 0x000fe20000010065 */
[-C--:B------:R-:W-:Y:S01]  /*38a0*/  FMUL.FTZ R238, R238, R143.reuse ;  /* 0x0000008feeee7220 */ /* 0x080fe20000410000 */
[-C--:B------:R-:W-:Y:S01]  /*38b0*/  FMUL.FTZ R236, R236, R143.reuse ;  /* 0x0000008fecec7220 */ /* 0x080fe20000410000 */
[----:B------:R-:W-:Y:S01]  /*38c0*/  FMUL.FTZ R234, R234, R143 ;  /* 0x0000008feaea7220 */ /* 0x000fe20000410000 */
[----:B------:R-:W-:-:S02]  /*38d0*/  HADD2.F32 R101, -RZ, R92.H1_H1 ;  /* 0x3000005cff657230 */ /* 0x000fc40000004100 */
[----:B------:R-:W-:Y:S01]  /*38e0*/  FMUL.FTZ R118, R118, UR5 ;  /* 0x0000000576767c20 */ /* 0x000fe20008410000 */
[----:B------:R-:W-:Y:S01]  /*38f0*/  FSEL R120, R120, RZ, P6 ;  /* 0x000000ff78787208 */ /* 0x000fe20003000000 */
[----:B------:R-:W-:Y:S01]  /*3900*/  FADD.FTZ R160, -R117, R160 ;  /* 0x000000a075a07221 */ /* 0x000fe20000010100 */
[----:B------:R-:W-:Y:S01]  /*3910*/  FMUL.FTZ R96, R96, UR5 ;  /* 0x0000000560607c20 */ /* 0x000fe20008410000 */
[----:B------:R-:W-:Y:S01]  /*3920*/  LOP3.LUT P5, RZ, R154, 0xff0000, RZ, 0xc0, !PT ;  /* 0x00ff00009aff7812 */ /* 0x000fe200078ac0ff */
[-C--:B------:R-:W-:Y:S01]  /*3930*/  FMUL.FTZ R192, R192, R143.reuse ;  /* 0x0000008fc0c07220 */ /* 0x080fe20000410000 */
[----:B------:R-:W-:Y:S01]  /*3940*/  LOP3.LUT P6, RZ, R152, 0xff0000, RZ, 0xc0, !PT ;  /* 0x00ff000098ff7812 */ /* 0x000fe200078cc0ff */
[----:B------:R-:W-:Y:S01]  /*3950*/  FADD.FTZ R168, -R104, R185 ;  /* 0x000000b968a87221 */ /* 0x000fe20000010100 */
[C---:B------:R-:W-:Y:S01]  /*3960*/  FFMA.FTZ R228, R151.reuse, R228, R169 ;  /* 0x000000e497e47223 */ /* 0x040fe200000100a9 */
[C---:B------:R-:W-:Y:S01]  /*3970*/  FFMA.FTZ R176, R151.reuse, R176, R157 ;  /* 0x000000b097b07223 */ /* 0x040fe2000001009d */
[C---:B------:R-:W-:Y:S01]  /*3980*/  FFMA.FTZ R104, R151.reuse, R100, R105 ;  /* 0x0000006497687223 */ /* 0x040fe20000010069 */
[----:B------:R-:W-:Y:S01]  /*3990*/  FMUL.FTZ R155, R238, UR5 ;  /* 0x00000005ee9b7c20 */ /* 0x000fe20008410000 */
[----:B------:R-:W-:Y:S01]  /*39a0*/  FMUL.FTZ R157, R236, UR5 ;  /* 0x00000005ec9d7c20 */ /* 0x000fe20008410000 */
[----:B------:R-:W-:Y:S01]  /*39b0*/  FMUL.FTZ R169, R234, UR5 ;  /* 0x00000005eaa97c20 */ /* 0x000fe20008410000 */
[----:B------:R-:W-:Y:S01]  /*39c0*/  HADD2.F32 R97, -RZ, R85.H1_H1 ;  /* 0x30000055ff617230 */ /* 0x000fe20000004100 */
[----:B------:R-:W-:Y:S01]  /*39d0*/  LOP3.LUT P2, RZ, R154, 0xff000000, RZ, 0xc0, !PT ;  /* 0xff0000009aff7812 */ /* 0x000fe2000784c0ff */
[C---:B------:R-:W-:Y:S01]  /*39e0*/  FFMA.FTZ R160, R151.reuse, R160, R101 ;  /* 0x000000a097a07223 */ /* 0x040fe20000010065 */
[----:B------:R-:W-:Y:S01]  /*39f0*/  FSEL R118, R118, RZ, P5 ;  /* 0x000000ff76767208 */ /* 0x000fe20002800000 */
[----:B------:R-:W-:Y:S01]  /*3a00*/  FMUL.FTZ R192, R192, UR5 ;  /* 0x00000005c0c07c20 */ /* 0x000fe20008410000 */
[----:B------:R-:W-:Y:S01]  /*3a10*/  FSEL R101, R96, RZ, P6 ;  /* 0x000000ff60657208 */ /* 0x000fe20003000000 */
[-C--:B------:R-:W-:Y:S01]  /*3a20*/  FMUL.FTZ R96, R104, R143.reuse ;  /* 0x0000008f68607220 */ /* 0x080fe20000410000 */
[----:B------:R-:W-:Y:S01]  /*3a30*/  LOP3.LUT P5, RZ, R152, 0xff, RZ, 0xc0, !PT ;  /* 0x000000ff98ff7812 */ /* 0x000fe200078ac0ff */
[----:B------:R-:W-:Y:S01]  /*3a40*/  FFMA.FTZ R158, R151, R158, R97 ;  /* 0x0000009e979e7223 */ /* 0x000fe20000010061 */
[----:B------:R-:W-:Y:S01]  /*3a50*/  FSEL R155, R155, RZ, P2 ;  /* 0x000000ff9b9b7208 */ /* 0x000fe20001000000 */
[----:B------:R-:W-:Y:S01]  /*3a60*/  HADD2.F32 R97, -RZ, R92.H0_H0 ;  /* 0x2000005cff617230 */ /* 0x000fe20000004100 */
[----:B------:R-:W-:Y:S01]  /*3a70*/  FSEL R157, R157, RZ, P3 ;  /* 0x000000ff9d9d7208 */ /* 0x000fe20001800000 */
[----:B------:R-:W-:Y:S01]  /*3a80*/  FADD.FTZ R114, -R114, R159 ;  /* 0x0000009f72727221 */ /* 0x000fe20000010100 */
[----:B------:R-:W-:Y:S01]  /*3a90*/  FSEL R169, R169, RZ, P1 ;  /* 0x000000ffa9a97208 */ /* 0x000fe20000800000 */
[----:B------:R-:W-:Y:S01]  /*3aa0*/  FMUL.FTZ R96, R96, UR5 ;  /* 0x0000000560607c20 */ /* 0x000fe20008410000 */
[C---:B------:R-:W-:Y:S01]  /*3ab0*/  LOP3.LUT P2, RZ, R152.reuse, 0xff00, RZ, 0xc0, !PT ;  /* 0x0000ff0098ff7812 */ /* 0x040fe2000784c0ff */
[--C-:B------:R-:W-:Y:S01]  /*3ac0*/  HADD2.F32 R100, -RZ, R87.reuse.H1_H1 ;  /* 0x30000057ff647230 */ /* 0x100fe20000004100 */
[C---:B------:R-:W-:Y:S01]  /*3ad0*/  LOP3.LUT P3, RZ, R152.reuse, 0xff000000, RZ, 0xc0, !PT ;  /* 0xff00000098ff7812 */ /* 0x040fe2000786c0ff */
[----:B------:R-:W-:Y:S01]  /*3ae0*/  FFMA.FTZ R114, R151, R114, R97 ;  /* 0x0000007297727223 */ /* 0x000fe20000010061 */
[----:B------:R-:W-:Y:S01]  /*3af0*/  ISETP.GE.U32.AND P1, PT, R152, RZ, PT ;  /* 0x000000ff9800720c */ /* 0x000fe20003f26070 */
[----:B------:R-:W-:Y:S01]  /*3b00*/  HADD2.F32 R117, -RZ, R87.H0_H0 ;  /* 0x20000057ff757230 */ /* 0x000fe20000004100 */
[----:B------:R-:W-:Y:S01]  /*3b10*/  FSEL R152, R192, RZ, P5 ;  /* 0x000000ffc0987208 */ /* 0x000fe20002800000 */
[----:B------:R-:W-:Y:S01]  /*3b20*/  FADD.FTZ R0, -R0, R161 ;  /* 0x000000a100007221 */ /* 0x000fe20000010100 */
[----:B------:R-:W-:Y:S01]  /*3b30*/  LOP3.LUT P5, RZ, R153, 0xff00, RZ, 0xc0, !PT ;  /* 0x0000ff0099ff7812 */ /* 0x000fe200078ac0ff */
[-C--:B------:R-:W-:Y:S01]  /*3b40*/  FMUL.FTZ R228, R228, R143.reuse ;  /* 0x0000008fe4e47220 */ /* 0x080fe20000410000 */
[----:B------:R-:W-:Y:S01]  /*3b50*/  FFMA.FTZ R168, R151, R168, R100 ;  /* 0x000000a897a87223 */ /* 0x000fe20000010064 */
[----:B------:R-:W-:Y:S01]  /*3b60*/  FMUL.FTZ R114, R114, R143 ;  /* 0x0000008f72727220 */ /* 0x000fe20000410000 */
[----:B------:R-:W-:Y:S01]  /*3b70*/  FSEL R105, R96, RZ, P5 ;  /* 0x000000ff60697208 */ /* 0x000fe20002800000 */
[----:B------:R-:W-:-:S02]  /*3b80*/  HADD2.F32 R96, -RZ, R93.H0_H0 ;  /* 0x2000005dff607230 */ /* 0x000fc40000004100 */
[-C--:B------:R-:W-:Y:S01]  /*3b90*/  FMUL.FTZ R176, R176, R143.reuse ;  /* 0x0000008fb0b07220 */ /* 0x080fe20000410000 */
[----:B------:R-:W-:Y:S02]  /*3ba0*/  HADD2.F32 R97, -RZ, R93.H1_H1 ;  /* 0x3000005dff617230 */ /* 0x000fe40000004100 */
[----:B------:R-:W-:Y:S01]  /*3bb0*/  FADD.FTZ R162, -R99, R162 ;  /* 0x000000a263a27221 */ /* 0x000fe20000010100 */
[-C--:B------:R-:W-:Y:S01]  /*3bc0*/  FMUL.FTZ R158, R158, R143.reuse ;  /* 0x0000008f9e9e7220 */ /* 0x080fe20000410000 */
[----:B------:R-:W-:Y:S01]  /*3bd0*/  FADD.FTZ R164, -R103, R164 ;  /* 0x000000a467a47221 */ /* 0x000fe20000010100 */
[C---:B------:R-:W-:Y:S01]  /*3be0*/  FFMA.FTZ R0, R151.reuse, R0, R96 ;  /* 0x0000000097007223 */ /* 0x040fe20000010060 */
[----:B------:R-:W-:Y:S01]  /*3bf0*/  FMUL.FTZ R154, R228, UR5 ;  /* 0x00000005e49a7c20 */ /* 0x000fe20008410000 */
[----:B------:R-:W-:Y:S01]  /*3c00*/  FFMA.FTZ R186, R151, R186, R117 ;  /* 0x000000ba97ba7223 */ /* 0x000fe20000010075 */
[----:B------:R-:W-:Y:S01]  /*3c10*/  FMUL.FTZ R168, R168, R143 ;  /* 0x0000008fa8a87220 */ /* 0x000fe20000410000 */
[----:B------:R-:W-:Y:S01]  /*3c20*/  FMUL.FTZ R114, R114, UR5 ;  /* 0x0000000572727c20 */ /* 0x000fe20008410000 */
[----:B------:R-:W-:-:S02]  /*3c30*/  HADD2.F32 R99, -RZ, R94.H0_H0 ;  /* 0x2000005eff637230 */ /* 0x000fc40000004100 */
[----:B------:R-:W-:Y:S01]  /*3c40*/  FMUL.FTZ R167, R176, UR5 ;  /* 0x00000005b0a77c20 */ /* 0x000fe20008410000 */
[----:B------:R-:W-:Y:S02]  /*3c50*/  HADD2.F32 R103, -RZ, R94.H1_H1 ;  /* 0x3000005eff677230 */ /* 0x000fe40000004100 */
[-C--:B------:R-:W-:Y:S01]  /*3c60*/  FMUL.FTZ R188, R188, R143.reuse ;  /* 0x0000008fbcbc7220 */ /* 0x080fe20000410000 */
[----:B------:R-:W-:Y:S01]  /*3c70*/  HADD2.F32 R96, -RZ, R95.H1_H1 ;  /* 0x3000005fff607230 */ /* 0x000fe20000004100 */
[----:B------:R-:W-:Y:S01]  /*3c80*/  LOP3.LUT P6, RZ, R148, 0xff, RZ, 0xc0, !PT ;  /* 0x000000ff94ff7812 */ /* 0x000fe200078cc0ff */
[----:B------:R-:W-:Y:S01]  /*3c90*/  FADD.FTZ R98, -R98, R163 ;  /* 0x000000a362627221 */ /* 0x000fe20000010100 */
[----:B------:R-:W-:Y:S01]  /*3ca0*/  FADD.FTZ R166, -R115, R166 ;  /* 0x000000a673a67221 */ /* 0x000fe20000010100 */
[----:B------:R-:W-:Y:S01]  /*3cb0*/  FFMA.FTZ R162, R151, R162, R97 ;  /* 0x000000a297a27223 */ /* 0x000fe20000010061 */
[----:B------:R-:W-:Y:S02]  /*3cc0*/  HADD2.F32 R97, -RZ, R80.H0_H0 ;  /* 0x20000050ff617230 */ /* 0x000fe40000004100 */
[----:B------:R-:W-:Y:S01]  /*3cd0*/  FMUL.FTZ R100, R158, UR5 ;  /* 0x000000059e647c20 */ /* 0x000fe20008410000 */
[----:B------:R-:W-:Y:S01]  /*3ce0*/  FADD.FTZ R106, -R123, R106 ;  /* 0x0000006a7b6a7221 */ /* 0x000fe20000010100 */
[-C--:B------:R-:W-:Y:S01]  /*3cf0*/  FMUL.FTZ R186, R186, R143.reuse ;  /* 0x0000008fbaba7220 */ /* 0x080fe20000410000 */
[----:B------:R-:W-:Y:S01]  /*3d00*/  FMUL.FTZ R158, R168, UR5 ;  /* 0x00000005a89e7c20 */ /* 0x000fe20008410000 */
[----:B------:R-:W-:Y:S01]  /*3d10*/  FSEL R154, R154, RZ, P4 ;  /* 0x000000ff9a9a7208 */ /* 0x000fe20002000000 */
[----:B------:R-:W-:Y:S01]  /*3d20*/  FMUL.FTZ R104, R188, UR5 ;  /* 0x00000005bc687c20 */ /* 0x000fe20008410000 */
[----:B------:R-:W-:Y:S01]  /*3d30*/  ISETP.GE.U32.AND.EX P1, PT, R153, 0x1000000, PT, P1 ;  /* 0x010000009900780c */ /* 0x000fe20003f26110 */
[C---:B------:R-:W-:Y:S01]  /*3d40*/  FFMA.FTZ R98, R151.reuse, R98, R99 ;  /* 0x0000006297627223 */ /* 0x040fe20000010063 */
[----:B------:R-:W-:Y:S01]  /*3d50*/  FSEL R117, R114, RZ, P6 ;  /* 0x000000ff72757208 */ /* 0x000fe20003000000 */
[C---:B------:R-:W-:Y:S01]  /*3d60*/  FFMA.FTZ R164, R151.reuse, R164, R103 ;  /* 0x000000a497a47223 */ /* 0x040fe20000010067 */
[----:B------:R-:W-:Y:S01]  /*3d70*/  FFMA.FTZ R96, R151, R166, R96 ;  /* 0x000000a697607223 */ /* 0x000fe20000010060 */
[----:B------:R-:W-:Y:S01]  /*3d80*/  LOP3.LUT P4, RZ, R153, 0xff, RZ, 0xc0, !PT ;  /* 0x000000ff99ff7812 */ /* 0x000fe2000788c0ff */
[----:B------:R-:W-:Y:S01]  /*3d90*/  FADD.FTZ R114, -R125, R108 ;  /* 0x0000006c7d727221 */ /* 0x000fe20000010100 */
[----:B------:R-:W-:Y:S01]  /*3da0*/  FSEL R167, R167, RZ, P2 ;  /* 0x000000ffa7a77208 */ /* 0x000fe20001000000 */
[-C--:B------:R-:W-:Y:S01]  /*3db0*/  FMUL.FTZ R0, R0, R143.reuse ;  /* 0x0000008f00007220 */ /* 0x080fe20000410000 */
[----:B------:R-:W-:Y:S01]  /*3dc0*/  LOP3.LUT P2, RZ, R153, 0xff0000, RZ, 0xc0, !PT ;  /* 0x00ff000099ff7812 */ /* 0x000fe2000784c0ff */
[-C--:B------:R-:W-:Y:S01]  /*3dd0*/  FMUL.FTZ R160, R160, R143.reuse ;  /* 0x0000008fa0a07220 */ /* 0x080fe20000410000 */
[----:B------:R-:W-:Y:S01]  /*3de0*/  FFMA.FTZ R108, R151, R106, R97 ;  /* 0x0000006a976c7223 */ /* 0x000fe20000010061 */
[----:B------:R-:W-:Y:S01]  /*3df0*/  FMUL.FTZ R153, R186, UR5 ;  /* 0x00000005ba997c20 */ /* 0x000fe20008410000 */
[----:B------:R-:W-:Y:S01]  /*3e00*/  FSEL R158, R158, RZ, P1 ;  /* 0x000000ff9e9e7208 */ /* 0x000fe20000800000 */
[-C--:B------:R-:W-:Y:S01]  /*3e10*/  FMUL.FTZ R162, R162, R143.reuse ;  /* 0x0000008fa2a27220 */ /* 0x080fe20000410000 */
[-C--:B------:R-:W-:Y:S01]  /*3e20*/  FMUL.FTZ R98, R98, R143.reuse ;  /* 0x0000008f62627220 */ /* 0x080fe20000410000 */
[-C--:B------:R-:W-:Y:S01]  /*3e30*/  FMUL.FTZ R164, R164, R143.reuse ;  /* 0x0000008fa4a47220 */ /* 0x080fe20000410000 */
[-C--:B------:R-:W-:Y:S01]  /*3e40*/  FMUL.FTZ R96, R96, R143.reuse ;  /* 0x0000008f60607220 */ /* 0x080fe20000410000 */
[----:B------:R-:W-:Y:S01]  /*3e50*/  FSEL R104, R104, RZ, P4 ;  /* 0x000000ff68687208 */ /* 0x000fe20002000000 */
[----:B------:R-:W-:Y:S01]  /*3e60*/  FMUL.FTZ R0, R0, UR5 ;  /* 0x0000000500007c20 */ /* 0x000fe20008410000 */
[----:B------:R-:W-:Y:S01]  /*3e70*/  ISETP.GE.U32.AND P1, PT, R148, RZ, PT ;  /* 0x000000ff9400720c */ /* 0x000fe20003f26070 */
[----:B------:R-:W-:Y:S01]  /*3e80*/  FMUL.FTZ R160, R160, UR5 ;  /* 0x00000005a0a07c20 */ /* 0x000fe20008410000 */
[----:B------:R-:W-:Y:S01]  /*3e90*/  FSEL R100, R100, RZ, P3 ;  /* 0x000000ff64647208 */ /* 0x000fe20001800000 */
[-C--:B------:R-:W-:Y:S01]  /*3ea0*/  FMUL.FTZ R108, R108, R143.reuse ;  /* 0x0000008f6c6c7220 */ /* 0x080fe20000410000 */
[----:B------:R-:W-:Y:S01]  /*3eb0*/  LOP3.LUT P4, RZ, R148, 0xff0000, RZ, 0xc0, !PT ;  /* 0x00ff000094ff7812 */ /* 0x000fe2000788c0ff */
[----:B------:R-:W-:Y:S01]  /*3ec0*/  FMUL.FTZ R162, R162, UR5 ;  /* 0x00000005a2a27c20 */ /* 0x000fe20008410000 */
[----:B------:R-:W-:Y:S01]  /*3ed0*/  LOP3.LUT P3, RZ, R148, 0xff00, RZ, 0xc0, !PT ;  /* 0x0000ff0094ff7812 */ /* 0x000fe2000786c0ff */
[----:B------:R-:W-:Y:S01]  /*3ee0*/  FMUL.FTZ R98, R98, UR5 ;  /* 0x0000000562627c20 */ /* 0x000fe20008410000 */
[----:B------:R-:W-:Y:S01]  /*3ef0*/  FSEL R153, R153, RZ, P2 ;  /* 0x000000ff99997208 */ /* 0x000fe20001000000 */
[----:B------:R-:W-:Y:S01]  /*3f00*/  FMUL.FTZ R164, R164, UR5 ;  /* 0x00000005a4a47c20 */ /* 0x000fe20008410000 */
[----:B------:R-:W-:Y:S01]  /*3f10*/  FMUL.FTZ R96, R96, UR5 ;  /* 0x0000000560607c20 */ /* 0x000fe20008410000 */
[----:B------:R-:W-:Y:S01]  /*3f20*/  LOP3.LUT P5, RZ, R148, 0xff000000, RZ, 0xc0, !PT ;  /* 0xff00000094ff7812 */ /* 0x000fe200078ac0ff */
[----:B------:R-:W-:Y:S01]  /*3f30*/  FMUL.FTZ R97, R108, UR5 ;  /* 0x000000056c617c20 */ /* 0x000fe20008410000 */
[C---:B------:R-:W-:Y:S01]  /*3f40*/  LOP3.LUT P2, RZ, R149.reuse, 0xff, RZ, 0xc0, !PT ;  /* 0x000000ff95ff7812 */ /* 0x040fe2000784c0ff */
[----:B------:R-:W-:Y:S01]  /*3f50*/  HADD2.F32 R99, -RZ, R81.H0_H0 ;  /* 0x20000051ff637230 */ /* 0x000fe20000004100 */
[C---:B------:R-:W-:Y:S01]  /*3f60*/  LOP3.LUT P6, RZ, R149.reuse, 0xff00, RZ, 0xc0, !PT ;  /* 0x0000ff0095ff7812 */ /* 0x040fe200078cc0ff */
[----:B------:R-:W-:Y:S01]  /*3f70*/  HADD2.F32 R115, -RZ, R95.H0_H0 ;  /* 0x2000005fff737230 */ /* 0x000fe20000004100 */
[----:B------:R-:W-:Y:S01]  /*3f80*/  ISETP.GE.U32.AND.EX P1, PT, R149, 0x1000000, PT, P1 ;  /* 0x010000009500780c */ /* 0x000fe20003f26110 */
[----:B------:R-:W-:Y:S01]  /*3f90*/  FADD.FTZ R122, -R119, R122 ;  /* 0x0000007a777a7221 */ /* 0x000fe20000010100 */
[----:B------:R-:W-:Y:S01]  /*3fa0*/  FSEL R0, R0, RZ, P4 ;  /* 0x000000ff00007208 */ /* 0x000fe20002000000 */
[----:B------:R-:W-:Y:S01]  /*3fb0*/  FADD.FTZ R102, -R102, R165 ;  /* 0x000000a566667221 */ /* 0x000fe20000010100 */
[----:B------:R-:W-:Y:S01]  /*3fc0*/  FSEL R148, R160, RZ, P3 ;  /* 0x000000ffa0947208 */ /* 0x000fe20001800000 */
[----:B------:R-:W-:Y:S01]  /*3fd0*/  FFMA.FTZ R114, R151, R114, R99 ;  /* 0x0000007297727223 */ /* 0x000fe20000010063 */
        /* <DEDUP_REMOVED lines=9> */
[----:B------:R-:W-:Y:S01]  /*4070*/  HADD2.F32 R99, -RZ, R81.H1_H1 ;  /* 0x30000051ff637230 */ /* 0x000fe20000004100 */
[----:B------:R-:W-:Y:S01]  /*4080*/  FSEL R149, R96, RZ, P1 ;  /* 0x000000ff60957208 */ /* 0x000fe20000800000 */
[----:B------:R-:W-:Y:S01]  /*4090*/  HADD2.F32 R103, -RZ, R82.H0_H0 ;  /* 0x20000052ff677230 */ /* 0x000fe20000004100 */
[C---:B------:R-:W-:Y:S01]  /*40a0*/  LOP3.LUT P5, RZ, R146.reuse, 0xff00, RZ, 0xc0, !PT ;  /* 0x0000ff0092ff7812 */ /* 0x040fe200078ac0ff */
[----:B------:R-:W-:Y:S01]  /*40b0*/  FFMA.FTZ R122, R151, R122, R98 ;  /* 0x0000007a977a7223 */ /* 0x000fe20000010062 */
[C---:B------:R-:W-:Y:S01]  /*40c0*/  LOP3.LUT P2, RZ, R146.reuse, 0xff0000, RZ, 0xc0, !PT ;  /* 0x00ff000092ff7812 */ /* 0x040fe2000784c0ff */
[----:B------:R-:W-:Y:S01]  /*40d0*/  HADD2.F32 R98, -RZ, R80.H1_H1 ;  /* 0x30000050ff627230 */ /* 0x000fe20000004100 */
[C---:B------:R-:W-:Y:S01]  /*40e0*/  LOP3.LUT P6, RZ, R146.reuse, 0xff000000, RZ, 0xc0, !PT ;  /* 0xff00000092ff7812 */ /* 0x040fe200078cc0ff */
[----:B------:R-:W-:Y:S01]  /*40f0*/  HADD2.F32 R107, -RZ, R82.H1_H1 ;  /* 0x30000052ff6b7230 */ /* 0x000fe20000004100 */
[----:B------:R-:W-:Y:S01]  /*4100*/  ISETP.GE.U32.AND P1, PT, R146, RZ, PT ;  /* 0x000000ff9200720c */ /* 0x000fe20003f26070 */
[----:B------:R-:W-:Y:S01]  /*4110*/  HADD2.F32 R109, -RZ, R83.H0_H0 ;  /* 0x20000053ff6d7230 */ /* 0x000fe20000004100 */
[----:B------:R-:W-:Y:S01]  /*4120*/  FSEL R146, R97, RZ, P4 ;  /* 0x000000ff61927208 */ /* 0x000fe20002000000 */
[----:B------:R-:W-:Y:S01]  /*4130*/  FADD.FTZ R110, -R127, R110 ;  /* 0x0000006e7f6e7221 */ /* 0x000fe20000010100 */
[----:B------:R-:W0:Y:S01]  /*4140*/  LDC.64 R96, c[0x0][0x468] ;  /* 0x00011a00ff607b82 */ /* 0x000e220000000a00 */
[----:B------:R-:W-:Y:S01]  /*4150*/  FADD.FTZ R156, -R156, R111 ;  /* 0x0000006f9c9c7221 */ /* 0x000fe20000010100 */
[----:B------:R-:W-:Y:S01]  /*4160*/  FADD.FTZ R116, -R116, R121 ;  /* 0x0000007974747221 */ /* 0x000fe20000010100 */
[-C--:B------:R-:W-:Y:S01]  /*4170*/  FMUL.FTZ R102, R102, R143.reuse ;  /* 0x0000008f66667220 */ /* 0x080fe20000410000 */
[-C--:B------:R-:W-:Y:S01]  /*4180*/  FMUL.FTZ R114, R114, R143.reuse ;  /* 0x0000008f72727220 */ /* 0x080fe20000410000 */
[C---:B------:R-:W-:Y:S01]  /*4190*/  FFMA.FTZ R98, R151.reuse, R124, R98 ;  /* 0x0000007c97627223 */ /* 0x040fe20000010062 */
[C---:B------:R-:W-:Y:S01]  /*41a0*/  FFMA.FTZ R126, R151.reuse, R126, R99 ;  /* 0x0000007e977e7223 */ /* 0x040fe20000010063 */
[C---:B------:R-:W-:Y:S01]  /*41b0*/  FFMA.FTZ R110, R151.reuse, R110, R103 ;  /* 0x0000006e976e7223 */ /* 0x040fe20000010067 */
[C---:B------:R-:W-:Y:S01]  /*41c0*/  FFMA.FTZ R156, R151.reuse, R156, R107 ;  /* 0x0000009c979c7223 */ /* 0x040fe2000001006b */
[----:B------:R-:W-:Y:S01]  /*41d0*/  FFMA.FTZ R116, R151, R116, R109 ;  /* 0x0000007497747223 */ /* 0x000fe2000001006d */
[----:B------:R-:W-:Y:S01]  /*41e0*/  FMUL.FTZ R102, R102, UR5 ;  /* 0x0000000566667c20 */ /* 0x000fe20008410000 */
[----:B------:R-:W-:Y:S01]  /*41f0*/  FMUL.FTZ R114, R114, UR5 ;  /* 0x0000000572727c20 */ /* 0x000fe20008410000 */
[-C--:B------:R-:W-:Y:S01]  /*4200*/  FMUL.FTZ R122, R122, R143.reuse ;  /* 0x0000008f7a7a7220 */ /* 0x080fe20000410000 */
[-C--:B------:R-:W-:Y:S01]  /*4210*/  FMUL.FTZ R109, R98, R143.reuse ;  /* 0x0000008f626d7220 */ /* 0x080fe20000410000 */
        /* <DEDUP_REMOVED lines=16> */
[--C-:B------:R-:W-:Y:S01]  /*4320*/  IMAD.WIDE.U32 R150, R150, 0x10, R96.reuse ;  /* 0x0000001096967825 */ /* 0x100fe200078e0060 */
[----:B------:R-:W-:Y:S02]  /*4330*/  ISETP.GE.U32.AND.EX P1, PT, R147, 0x1000000, PT, P1 ;  /* 0x010000009300780c */ /* 0x000fe40003f26110 */
[----:B------:R-:W-:Y:S01]  /*4340*/  F2FP.F16.F32.PACK_AB R102, R105, R104 ;  /* 0x000000686966723e */ /* 0x000fe200000000ff */
[--C-:B------:R-:W-:Y:S01]  /*4350*/  IMAD.WIDE.U32 R144, R144, 0x10, R96.reuse ;  /* 0x0000001090907825 */ /* 0x100fe200078e0060 */
[----:B------:R-:W-:Y:S02]  /*4360*/  F2FP.F16.F32.PACK_AB R104, R148, R117 ;  /* 0x000000759468723e */ /* 0x000fe400000000ff */
[----:B------:R-:W-:Y:S01]  /*4370*/  FSEL R110, R110, RZ, P3 ;  /* 0x000000ff6e6e7208 */ /* 0x000fe20001800000 */
[----:B------:R-:W-:Y:S01]  /*4380*/  IMAD.WIDE.U32 R142, R142, 0x10, R96 ;  /* 0x000000108e8e7825 */ /* 0x000fe200078e0060 */
        /* <DEDUP_REMOVED lines=9> */
[----:B------:R-:W-:Y:S02]  /*4420*/  F2FP.F16.F32.PACK_AB R101, R100, R101 ;  /* 0x000000656465723e */ /* 0x000fe400000000ff */
[----:B------:R-:W-:Y:S01]  /*4430*/  F2FP.F16.F32.PACK_AB R103, R158, R153 ;  /* 0x000000999e67723e */ /* 0x000fe200000000ff */
[----:B------:R2:W-:Y:S01]  /*4440*/  STG.E.128 desc[UR6][R150.64], R96 ;  /* 0x0000006096007986 */ /* 0x0005e2000c101d06 */
[----:B------:R-:W-:Y:S02]  /*4450*/  F2FP.F16.F32.PACK_AB R100, R167, R152 ;  /* 0x00000098a764723e */ /* 0x000fe400000000ff */
        /* <DEDUP_REMOVED lines=8> */
[----:B------:R-:W-:-:S05]  /*44e0*/  F2FP.F16.F32.PACK_AB R108, R113, R146 ;  /* 0x00000092716c723e */ /* 0x000fca00000000ff */
[----:B------:R2:W-:Y:S01]  /*44f0*/  STG.E.128 desc[UR6][R142.64], R108 ;  /* 0x0000006c8e007986 */ /* 0x0005e2000c101d06 */
[----:B------:R-:W-:Y:S05]  /*4500*/  BRA `(.L_x_10280) ;  /* 0x0000003400387947 */ /* 0x000fea0003800000 */
.L_x_10279:
[C-C-:B------:R-:W-:Y:S01]  /*4510*/  FFMA.FTZ R228, R113.reuse, R228, R112.reuse ;  /* 0x000000e471e47223 */ /* 0x140fe20000010070 */
[----:B------:R-:W-:Y:S01]  /*4520*/  FFMA.FTZ R227, R113, R227, R112 ;  /* 0x000000e371e37223 */ /* 0x000fe20000010070 */
[--C-:B------:R-:W-:Y:S01]  /*4530*/  HADD2.F32 R90, -RZ, R79.reuse.H0_H0 ;  /* 0x2000004fff5a7230 */ /* 0x100fe20000004100 */
[----:B------:R-:W-:Y:S01]  /*4540*/  ISETP.GE.U32.AND P5, PT, R154, RZ, PT ;  /* 0x000000ff9a00720c */ /* 0x000fe20003fa6070 */
[----:B------:R-:W-:Y:S01]  /*4550*/  FADD.FTZ R88, -R228, R235 ;  /* 0x000000ebe4587221 */ /* 0x000fe20000010100 */
[----:B------:R-:W-:Y:S02]  /*4560*/  HADD2.F32 R91, -RZ, R79.H1_H1 ;  /* 0x3000004fff5b7230 */ /* 0x000fe40000004100 */
[----:B------:R-:W-:Y:S01]  /*4570*/  FADD.FTZ R234, -R227, R234 ;  /* 0x000000eae3ea7221 */ /* 0x000fe20000010100 */
[----:B------:R-:W-:Y:S01]  /*4580*/  LOP3.LUT P3, RZ, R155, 0xff0000, RZ, 0xc0, !PT ;  /* 0x00ff00009bff7812 */ /* 0x000fe2000786c0ff */
[----:B------:R-:W-:Y:S01]  /*4590*/  FFMA.FTZ R88, R151, R88, R90 ;  /* 0x0000005897587223 */ /* 0x000fe2000001005a */
[----:B------:R-:W-:Y:S01]  /*45a0*/  ISETP.GE.U32.AND.EX P5, PT, R155, 0x1000000, PT, P5 ;  /* 0x010000009b00780c */ /* 0x000fe20003fa6150 */
[----:B------:R-:W-:Y:S01]  /*45b0*/  FFMA.FTZ R91, R151, R234, R91 ;  /* 0x000000ea975b7223 */ /* 0x000fe2000001005b */
[C-C-:B------:R-:W-:Y:S01]  /*45c0*/  FFMA.FTZ R230, R113.reuse, R230, R112.reuse ;  /* 0x000000e671e67223 */ /* 0x140fe20000010070 */
[-C--:B------:R-:W-:Y:S01]  /*45d0*/  FMUL.FTZ R89, R88, R143.reuse ;  /* 0x0000008f58597220 */ /* 0x080fe20000410000 */
[----:B------:R-:W-:Y:S01]  /*45e0*/  FFMA.FTZ R0, R113, R0, R112 ;  /* 0x0000000071007223 */ /* 0x000fe20000010070 */
[----:B------:R-:W-:Y:S01]  /*45f0*/  FMUL.FTZ R90, R91, R143 ;  /* 0x0000008f5b5a7220 */ /* 0x000fe20000410000 */
[----:B------:R-:W-:-:S02]  /*4600*/  HADD2.F32 R96, -RZ, R78.H0_H0 ;  /* 0x2000004eff607230 */ /* 0x000fc40000004100 */
[----:B------:R-:W-:Y:S01]  /*4610*/  FMUL.FTZ R89, R89, UR5 ;  /* 0x0000000559597c20 */ /* 0x000fe20008410000 */
[C-C-:B------:R-:W-:Y:S01]  /*4620*/  FFMA.FTZ R229, R113.reuse, R229, R112.reuse ;  /* 0x000000e571e57223 */ /* 0x140fe20000010070 */
[----:B------:R-:W-:Y:S01]  /*4630*/  FMUL.FTZ R90, R90, UR5 ;  /* 0x000000055a5a7c20 */ /* 0x000fe20008410000 */
[--C-:B------:R-:W-:Y:S01]  /*4640*/  FFMA.FTZ R232, R113, R232, R112.reuse ;  /* 0x000000e871e87223 */ /* 0x100fe20000010070 */
[----:B------:R-:W-:Y:S01]  /*4650*/  HADD2.F32 R97, -RZ, R76.H0_H0 ;  /* 0x2000004cff617230 */ /* 0x000fe20000004100 */
[----:B------:R-:W-:Y:S01]  /*4660*/  FSEL R105, R89, RZ, P3 ;  /* 0x000000ff59697208 */ /* 0x000fe20001800000 */
[----:B------:R-:W-:Y:S01]  /*4670*/  FFMA.FTZ R89, R113, R178, R112 ;  /* 0x000000b271597223 */ /* 0x000fe20000010070 */
[----:B------:R-:W-:Y:S01]  /*4680*/  FSEL R104, R90, RZ, P5 ;  /* 0x000000ff5a687208 */ /* 0x000fe20002800000 */
[----:B------:R-:W-:Y:S01]  /*4690*/  FADD.FTZ R90, -R230, R237 ;  /* 0x000000ede65a7221 */ /* 0x000fe20000010100 */
[----:B------:R-:W-:Y:S01]  /*46a0*/  FADD.FTZ R0, -R0, R241 ;  /* 0x000000f100007221 */ /* 0x000fe20000010100 */
[----:B0-----:R-:W-:Y:S01]  /*46b0*/  FADD.FTZ R102, -R89, R186 ;  /* 0x000000ba59667221 */ /* 0x001fe20000010100 */
[----:B------:R-:W-:-:S02]  /*46c0*/  HADD2.F32 R89, -RZ, R78.H1_H1 ;  /* 0x3000004eff597230 */ /* 0x000fc40000004100 */
[----:B------:R-:W-:Y:S01]  /*46d0*/  FADD.FTZ R236, -R229, R236 ;  /* 0x000000ece5ec7221 */ /* 0x000fe20000010100 */
[--C-:B------:R-:W-:Y:S02]  /*46e0*/  HADD2.F32 R99, -RZ, R77.reuse.H0_H0 ;  /* 0x2000004dff637230 */ /* 0x100fe40000004100 */
[----:B------:R-:W-:Y:S01]  /*46f0*/  FFMA.FTZ R90, R151, R90, R96 ;  /* 0x0000005a975a7223 */ /* 0x000fe20000010060 */
[----:B------:R-:W-:Y:S01]  /*4700*/  FFMA.FTZ R231, R113, R231, R112 ;  /* 0x000000e771e77223 */ /* 0x000fe20000010070 */
[----:B------:R-:W-:Y:S01]  /*4710*/  FADD.FTZ R100, -R232, R239 ;  /* 0x000000efe8647221 */ /* 0x000fe20000010100 */
[C---:B------:R-:W-:Y:S01]  /*4720*/  FFMA.FTZ R116, R151.reuse, R0, R97 ;  /* 0x0000000097747223 */ /* 0x040fe20000010061 */
[----:B------:R-:W-:Y:S02]  /*4730*/  HADD2.F32 R101, -RZ, R77.H1_H1 ;  /* 0x3000004dff657230 */ /* 0x000fe40000004100 */
[----:B------:R-:W-:Y:S01]  /*4740*/  FFMA.FTZ R89, R151, R236, R89 ;  /* 0x000000ec97597223 */ /* 0x000fe20000010059 */
[----:B------:R-:W-:Y:S01]  /*4750*/  FMUL.FTZ R0, R90, R143 ;  /* 0x0000008f5a007220 */ /* 0x000fe20000410000 */
[----:B------:R-:W-:Y:S01]  /*4760*/  FADD.FTZ R238, -R231, R238 ;  /* 0x000000eee7ee7221 */ /* 0x000fe20000010100 */
[----:B------:R-:W-:Y:S01]  /*4770*/  FFMA.FTZ R100, R151, R100, R99 ;  /* 0x0000006497647223 */ /* 0x000fe20000010063 */
[C-C-:B------:R-:W-:Y:S01]  /*4780*/  FFMA.FTZ R233, R113.reuse, R233, R112.reuse ;  /* 0x000000e971e97223 */ /* 0x140fe20000010070 */
[----:B------:R-:W-:Y:S01]  /*4790*/  FFMA.FTZ R98, R113, R177, R112 ;  /* 0x000000b171627223 */ /* 0x000fe20000010070 */
[----:B------:R-:W-:Y:S01]  /*47a0*/  FMUL.FTZ R96, R89, R143 ;  /* 0x0000008f59607220 */ /* 0x000fe20000410000 */
[----:B------:R-:W-:Y:S01]  /*47b0*/  FMUL.FTZ R114, R0, UR5 ;  /* 0x0000000500727c20 */ /* 0x000fe20008410000 */
[----:B------:R-:W-:Y:S01]  /*47c0*/  FFMA.FTZ R101, R151, R238, R101 ;  /* 0x000000ee97657223 */ /* 0x000fe20000010065 */
[----:B------:R-:W-:-:S02]  /*47d0*/  HADD2.F32 R99, -RZ, R76.H1_H1 ;  /* 0x3000004cff637230 */ /* 0x000fc40000004100 */
[-C--:B------:R-:W-:Y:S01]  /*47e0*/  FMUL.FTZ R0, R100, R143.reuse ;  /* 0x0000008f64007220 */ /* 0x080fe20000410000 */
[----:B------:R-:W-:Y:S01]  /*47f0*/  FADD.FTZ R118, -R233, R240 ;  /* 0x000000f0e9767221 */ /* 0x000fe20000010100 */
[--C-:B------:R-:W-:Y:S02]  /*4800*/  HADD2.F32 R103, -RZ, R87.reuse.H0_H0 ;  /* 0x20000057ff677230 */ /* 0x100fe40000004100 */
[----:B------:R-:W-:Y:S01]  /*4810*/  FADD.FTZ R98, -R98, R185 ;  /* 0x000000b962627221 */ /* 0x000fe20000010100 */
[----:B------:R-:W-:Y:S02]  /*4820*/  HADD2.F32 R97, -RZ, R87.H1_H1 ;  /* 0x30000057ff617230 */ /* 0x000fe40000004100 */
[----:B------:R-:W-:Y:S01]  /*4830*/  FMUL.FTZ R115, R96, UR5 ;  /* 0x0000000560737c20 */ /* 0x000fe20008410000 */
[-C--:B------:R-:W-:Y:S01]  /*4840*/  FMUL.FTZ R96, R101, R143.reuse ;  /* 0x0000008f65607220 */ /* 0x080fe20000410000 */
[----:B------:R-:W-:Y:S01]  /*4850*/  FMUL.FTZ R117, R0, UR5 ;  /* 0x0000000500757c20 */ /* 0x000fe20008410000 */
[C---:B------:R-:W-:Y:S01]  /*4860*/  FFMA.FTZ R118, R151.reuse, R118, R99 ;  /* 0x0000007697767223 */ /* 0x040fe20000010063 */
[-C--:B------:R-:W-:Y:S01]  /*4870*/  FMUL.FTZ R0, R116, R143.reuse ;  /* 0x0000008f74007220 */ /* 0x080fe20000410000 */
[C---:B------:R-:W-:Y:S01]  /*4880*/  FFMA.FTZ R102, R151.reuse, R102, R103 ;  /* 0x0000006697667223 */ /* 0x040fe20000010067 */
[----:B------:R-:W-:Y:S01]  /*4890*/  FFMA.FTZ R103, R151, R98, R97 ;  /* 0x0000006297677223 */ /* 0x000fe20000010061 */
[----:B------:R-:W-:Y:S01]  /*48a0*/  FMUL.FTZ R120, R96, UR5 ;  /* 0x0000000560787c20 */ /* 0x000fe20008410000 */
[-C--:B------:R-:W-:Y:S01]  /*48b0*/  FMUL.FTZ R96, R118, R143.reuse ;  /* 0x0000008f76607220 */ /* 0x080fe20000410000 */
[----:B------:R-:W-:Y:S01]  /*48c0*/  FMUL.FTZ R0, R0, UR5 ;  /* 0x0000000500007c20 */ /* 0x000fe20008410000 */
[----:B------:R-:W-:Y:S01]  /*48d0*/  LOP3.LUT P6, RZ, R154, 0xff, RZ, 0xc0, !PT ;  /* 0x000000ff9aff7812 */ /* 0x000fe200078cc0ff */
[-C--:B------:R-:W-:Y:S01]  /*48e0*/  FMUL.FTZ R99, R103, R143.reuse ;  /* 0x0000008f67637220 */ /* 0x080fe20000410000 */
[--C-:B------:R-:W-:Y:S01]  /*48f0*/  FFMA.FTZ R97, R113, R184, R112.reuse ;  /* 0x000000b871617223 */ /* 0x100fe20000010070 */
[----:B------:R-:W-:Y:S01]  /*4900*/  FMUL.FTZ R96, R96, UR5 ;  /* 0x0000000560607c20 */ /* 0x000fe20008410000 */
[----:B------:R-:W-:Y:S01]  /*4910*/  LOP3.LUT P2, RZ, R154, 0xff00, RZ, 0xc0, !PT ;  /* 0x0000ff009aff7812 */ /* 0x000fe2000784c0ff */
[----:B------:R-:W-:Y:S01]  /*4920*/  FMUL.FTZ R98, R102, R143 ;  /* 0x0000008f66627220 */ /* 0x000fe20000410000 */
[C---:B------:R-:W-:Y:S01]  /*4930*/  LOP3.LUT P4, RZ, R154.reuse, 0xff0000, RZ, 0xc0, !PT ;  /* 0x00ff00009aff7812 */ /* 0x040fe2000788c0ff */
[----:B------:R-:W-:Y:S01]  /*4940*/  HADD2.F32 R177, -RZ, R95.H1_H1 ;  /* 0x3000005fffb17230 */ /* 0x000fe20000004100 */
[----:B------:R-:W-:Y:S01]  /*4950*/  LOP3.LUT P1, RZ, R154, 0xff000000, RZ, 0xc0, !PT ;  /* 0xff0000009aff7812 */ /* 0x000fe2000782c0ff */
[----:B------:R-:W-:Y:S01]  /*4960*/  FMUL.FTZ R98, R98, UR5 ;  /* 0x0000000562627c20 */ /* 0x000fe20008410000 */
[----:B------:R-:W-:Y:S01]  /*4970*/  LOP3.LUT P3, RZ, R155, 0xff, RZ, 0xc0, !PT ;  /* 0x000000ff9bff7812 */ /* 0x000fe2000786c0ff */
[--C-:B------:R-:W-:Y:S01]  /*4980*/  FFMA.FTZ R176, R113, R173, R112.reuse ;  /* 0x000000ad71b07223 */ /* 0x100fe20000010070 */
[----:B------:R-:W-:Y:S01]  /*4990*/  LOP3.LUT P5, RZ, R155, 0xff00, RZ, 0xc0, !PT ;  /* 0x0000ff009bff7812 */ /* 0x000fe200078ac0ff */
[--C-:B------:R-:W-:Y:S01]  /*49a0*/  FFMA.FTZ R123, R113, R123, R112.reuse ;  /* 0x0000007b717b7223 */ /* 0x100fe20000010070 */
[----:B------:R-:W-:Y:S01]  /*49b0*/  FSEL R119, R0, RZ, P6 ;  /* 0x000000ff00777208 */ /* 0x000fe20003000000 */
[----:B------:R-:W-:Y:S01]  /*49c0*/  FMUL.FTZ R0, R99, UR5 ;  /* 0x0000000563007c20 */ /* 0x000fe20008410000 */
[----:B------:R-:W-:Y:S01]  /*49d0*/  FFMA.FTZ R99, R113, R182, R112 ;  /* 0x000000b671637223 */ /* 0x000fe20000010070 */
[----:B------:R-:W-:Y:S01]  /*49e0*/  FADD.FTZ R182, -R97, R192 ;  /* 0x000000c061b67221 */ /* 0x000fe20000010100 */
[----:B------:R-:W-:Y:S01]  /*49f0*/  FSEL R114, R114, RZ, P3 ;  /* 0x000000ff72727208 */ /* 0x000fe20001800000 */
[----:B------:R-:W-:Y:S01]  /*4a00*/  FFMA.FTZ R97, R113, R180, R112 ;  /* 0x000000b471617223 */ /* 0x000fe20000010070 */
[----:B------:R-:W-:Y:S01]  /*4a10*/  FSEL R115, R115, RZ, P5 ;  /* 0x000000ff73737208 */ /* 0x000fe20002800000 */
[----:B------:R-:W-:Y:S01]  /*4a20*/  FADD.FTZ R190, -R99, R190 ;  /* 0x000000be63be7221 */ /* 0x000fe20000010100 */
[----:B------:R-:W-:Y:S01]  /*4a30*/  FSEL R117, R117, RZ, P4 ;  /* 0x000000ff75757208 */ /* 0x000fe20002000000 */
[----:B------:R-:W-:Y:S01]  /*4a40*/  FADD.FTZ R178, -R97, R188 ;  /* 0x000000bc61b27221 */ /* 0x000fe20000010100 */
[----:B------:R-:W-:Y:S01]  /*4a50*/  FSEL R120, R120, RZ, P1 ;  /* 0x000000ff78787208 */ /* 0x000fe20000800000 */
[C-C-:B------:R-:W-:Y:S01]  /*4a60*/  FFMA.FTZ R97, R113.reuse, R174, R112.reuse ;  /* 0x000000ae71617223 */ /* 0x140fe20000010070 */
[----:B------:R-:W-:Y:S01]  /*4a70*/  FSEL R154, R96, RZ, P2 ;  /* 0x000000ff609a7208 */ /* 0x000fe20001000000 */
[----:B------:R-:W-:Y:S01]  /*4a80*/  FFMA.FTZ R96, R113, R183, R112 ;  /* 0x000000b771607223 */ /* 0x000fe20000010070 */
[C---:B------:R-:W-:Y:S01]  /*4a90*/  LOP3.LUT P3, RZ, R152.reuse, 0xff, RZ, 0xc0, !PT ;  /* 0x000000ff98ff7812 */ /* 0x040fe2000786c0ff */
[----:B------:R-:W-:Y:S01]  /*4aa0*/  FADD.FTZ R166, -R97, R166 ;  /* 0x000000a661a67221 */ /* 0x000fe20000010100 */
[C---:B------:R-:W-:Y:S01]  /*4ab0*/  LOP3.LUT P5, RZ, R152.reuse, 0xff00, RZ, 0xc0, !PT ;  /* 0x0000ff0098ff7812 */ /* 0x040fe200078ac0ff */
[----:B------:R-:W-:Y:S01]  /*4ac0*/  HADD2.F32 R97, -RZ, R84.H0_H0 ;  /* 0x20000054ff617230 */ /* 0x000fe20000004100 */
[C---:B------:R-:W-:Y:S01]  /*4ad0*/  LOP3.LUT P4, RZ, R152.reuse, 0xff0000, RZ, 0xc0, !PT ;  /* 0x00ff000098ff7812 */ /* 0x040fe2000788c0ff */
[----:B------:R-:W-:Y:S01]  /*4ae0*/  HADD2.F32 R99, -RZ, R85.H0_H0 ;  /* 0x20000055ff637230 */ /* 0x000fe20000004100 */
[----:B------:R-:W-:Y:S01]  /*4af0*/  ISETP.GE.U32.AND P1, PT, R152, RZ, PT ;  /* 0x000000ff9800720c */ /* 0x000fe20003f26070 */
[----:B------:R-:W-:Y:S01]  /*4b00*/  FADD.FTZ R96, -R96, R191 ;  /* 0x000000bf60607221 */ /* 0x000fe20000010100 */
[----:B------:R-:W-:Y:S01]  /*4b10*/  LOP3.LUT P2, RZ, R152, 0xff000000, RZ, 0xc0, !PT ;  /* 0xff00000098ff7812 */ /* 0x000fe2000784c0ff */
[----:B------:R-:W-:Y:S01]  /*4b20*/  FFMA.FTZ R152, R113, R179, R112 ;  /* 0x000000b371987223 */ /* 0x000fe20000010070 */
[----:B------:R-:W-:Y:S01]  /*4b30*/  LOP3.LUT P6, RZ, R153, 0xff0000, RZ, 0xc0, !PT ;  /* 0x00ff000099ff7812 */ /* 0x000fe200078cc0ff */
[----:B------:R-:W-:Y:S01]  /*4b40*/  FFMA.FTZ R182, R151, R182, R97 ;  /* 0x000000b697b67223 */ /* 0x000fe20000010061 */
[----:B------:R-:W-:-:S02]  /*4b50*/  HADD2.F32 R179, -RZ, R86.H1_H1 ;  /* 0x30000056ffb37230 */ /* 0x000fc40000004100 */
[----:B------:R-:W-:Y:S01]  /*4b60*/  FADD.FTZ R174, -R152, R187 ;  /* 0x000000bb98ae7221 */ /* 0x000fe20000010100 */
[----:B------:R-:W-:Y:S01]  /*4b70*/  HADD2.F32 R152, -RZ, R86.H0_H0 ;  /* 0x20000056ff987230 */ /* 0x000fe20000004100 */
[----:B------:R-:W-:Y:S01]  /*4b80*/  FSEL R155, R98, RZ, P6 ;  /* 0x000000ff629b7208 */ /* 0x000fe20003000000 */
[----:B------:R-:W-:Y:S01]  /*4b90*/  FFMA.FTZ R98, R113, R181, R112 ;  /* 0x000000b571627223 */ /* 0x000fe20000010070 */
[----:B------:R-:W-:Y:S01]  /*4ba0*/  HADD2.F32 R181, -RZ, R85.H1_H1 ;  /* 0x30000055ffb57230 */ /* 0x000fe20000004100 */
[----:B------:R-:W-:Y:S01]  /*4bb0*/  LOP3.LUT P6, RZ, R153, 0xff, RZ, 0xc0, !PT ;  /* 0x000000ff99ff7812 */ /* 0x000fe200078cc0ff */
[C---:B------:R-:W-:Y:S01]  /*4bc0*/  FFMA.FTZ R178, R151.reuse, R178, R152 ;  /* 0x000000b297b27223 */ /* 0x040fe20000010098 */
[----:B------:R-:W-:Y:S01]  /*4bd0*/  FADD.FTZ R98, -R98, R189 ;  /* 0x000000bd62627221 */ /* 0x000fe20000010100 */
[C---:B------:R-:W-:Y:S01]  /*4be0*/  FFMA.FTZ R179, R151.reuse, R174, R179 ;  /* 0x000000ae97b37223 */ /* 0x040fe200000100b3 */
[C---:B------:R-:W-:Y:S01]  /*4bf0*/  FFMA.FTZ R180, R151.reuse, R190, R99 ;  /* 0x000000be97b47223 */ /* 0x040fe20000010063 */
[----:B------:R-:W-:Y:S01]  /*4c00*/  FMUL.FTZ R97, R178, R143 ;  /* 0x0000008fb2617220 */ /* 0x000fe20000410000 */
[----:B------:R-:W-:Y:S01]  /*4c10*/  FFMA.FTZ R181, R151, R98, R181 ;  /* 0x0000006297b57223 */ /* 0x000fe200000100b5 */
[----:B------:R-:W-:Y:S01]  /*4c20*/  HADD2.F32 R98, -RZ, R84.H1_H1 ;  /* 0x30000054ff627230 */ /* 0x000fe20000004100 */
[----:B------:R-:W-:Y:S01]  /*4c30*/  ISETP.GE.U32.AND.EX P1, PT, R153, 0x1000000, PT, P1 ;  /* 0x010000009900780c */ /* 0x000fe20003f26110 */
[----:B------:R-:W-:Y:S01]  /*4c40*/  FMUL.FTZ R97, R97, UR5 ;  /* 0x0000000561617c20 */ /* 0x000fe20008410000 */
[----:B------:R-:W-:-:S02]  /*4c50*/  HADD2.F32 R99, -RZ, R95.H0_H0 ;  /* 0x2000005fff637230 */ /* 0x000fc40000004100 */
[----:B------:R-:W-:Y:S01]  /*4c60*/  FADD.FTZ R176, -R176, R165 ;  /* 0x000000a5b0b07221 */ /* 0x000fe20000010100 */
[----:B------:R-:W-:Y:S01]  /*4c70*/  FFMA.FTZ R183, R151, R96, R98 ;  /* 0x0000006097b77223 */ /* 0x000fe20000010062 */
[-C--:B------:R-:W-:Y:S01]  /*4c80*/  FMUL.FTZ R98, R179, R143.reuse ;  /* 0x0000008fb3627220 */ /* 0x080fe20000410000 */
[----:B------:R-:W-:Y:S01]  /*4c90*/  FSEL R152, R97, RZ, P6 ;  /* 0x000000ff61987208 */ /* 0x000fe20003000000 */
[-C--:B------:R-:W-:Y:S01]  /*4ca0*/  FMUL.FTZ R97, R181, R143.reuse ;  /* 0x0000008fb5617220 */ /* 0x080fe20000410000 */
[-C--:B------:R-:W-:Y:S01]  /*4cb0*/  FMUL.FTZ R96, R180, R143.reuse ;  /* 0x0000008fb4607220 */ /* 0x080fe20000410000 */
[----:B------:R-:W-:Y:S01]  /*4cc0*/  FFMA.FTZ R177, R151, R166, R177 ;  /* 0x000000a697b17223 */ /* 0x000fe200000100b1 */
[----:B------:R-:W-:Y:S01]  /*4cd0*/  FSEL R0, R0, RZ, P1 ;  /* 0x000000ff00007208 */ /* 0x000fe20000800000 */
[----:B------:R-:W-:Y:S01]  /*4ce0*/  FMUL.FTZ R166, R97, UR5 ;  /* 0x0000000561a67c20 */ /* 0x000fe20008410000 */
[----:B------:R-:W-:Y:S01]  /*4cf0*/  FMUL.FTZ R98, R98, UR5 ;  /* 0x0000000562627c20 */ /* 0x000fe20008410000 */
[----:B------:R-:W-:Y:S01]  /*4d00*/  FMUL.FTZ R165, R96, UR5 ;  /* 0x0000000560a57c20 */ /* 0x000fe20008410000 */
[----:B------:R-:W-:Y:S01]  /*4d10*/  LOP3.LUT P1, RZ, R153, 0xff00, RZ, 0xc0, !PT ;  /* 0x0000ff0099ff7812 */ /* 0x000fe2000782c0ff */
[-C--:B------:R-:W-:Y:S01]  /*4d20*/  FMUL.FTZ R96, R182, R143.reuse ;  /* 0x0000008fb6607220 */ /* 0x080fe20000410000 */
[----:B------:R-:W-:Y:S01]  /*4d30*/  FFMA.FTZ R176, R151, R176, R99 ;  /* 0x000000b097b07223 */ /* 0x000fe20000010063 */
[-C--:B------:R-:W-:Y:S01]  /*4d40*/  FMUL.FTZ R97, R183, R143.reuse ;  /* 0x0000008fb7617220 */ /* 0x080fe20000410000 */
[----:B------:R-:W-:Y:S01]  /*4d50*/  FSEL R166, R166, RZ, P2 ;  /* 0x000000ffa6a67208 */ /* 0x000fe20001000000 */
[-C--:B------:R-:W-:Y:S01]  /*4d60*/  FMUL.FTZ R99, R177, R143.reuse ;  /* 0x0000008fb1637220 */ /* 0x080fe20000410000 */
[----:B------:R-:W-:Y:S01]  /*4d70*/  FSEL R153, R98, RZ, P1 ;  /* 0x000000ff62997208 */ /* 0x000fe20000800000 */
[----:B------:R-:W-:Y:S01]  /*4d80*/  FMUL.FTZ R96, R96, UR5 ;  /* 0x0000000560607c20 */ /* 0x000fe20008410000 */
[----:B------:R-:W-:Y:S01]  /*4d90*/  ISETP.GE.U32.AND P2, PT, R148, RZ, PT ;  /* 0x000000ff9400720c */ /* 0x000fe20003f46070 */
[----:B------:R-:W-:Y:S01]  /*4da0*/  FMUL.FTZ R98, R176, R143 ;  /* 0x0000008fb0627220 */ /* 0x000fe20000410000 */
[----:B------:R-:W-:Y:S01]  /*4db0*/  FMUL.FTZ R97, R97, UR5 ;  /* 0x0000000561617c20 */ /* 0x000fe20008410000 */
[----:B------:R-:W-:Y:S01]  /*4dc0*/  FMUL.FTZ R99, R99, UR5 ;  /* 0x0000000563637c20 */ /* 0x000fe20008410000 */
[----:B------:R-:W-:Y:S01]  /*4dd0*/  ISETP.GE.U32.AND.EX P2, PT, R149, 0x1000000, PT, P2 ;  /* 0x010000009500780c */ /* 0x000fe20003f46120 */
[----:B------:R-:W-:Y:S01]  /*4de0*/  FMUL.FTZ R98, R98, UR5 ;  /* 0x0000000562627c20 */ /* 0x000fe20008410000 */
[----:B------:R-:W-:Y:S01]  /*4df0*/  FSEL R174, R96, RZ, P3 ;  /* 0x000000ff60ae7208 */ /* 0x000fe20001800000 */
[--C-:B------:R-:W-:Y:S01]  /*4e00*/  FFMA.FTZ R96, R113, R167, R112.reuse ;  /* 0x000000a771607223 */ /* 0x100fe20000010070 */
[----:B------:R-:W-:Y:S01]  /*4e10*/  FSEL R165, R165, RZ, P4 ;  /* 0x000000ffa5a57208 */ /* 0x000fe20002000000 */
[--C-:B------:R-:W-:Y:S01]  /*4e20*/  FFMA.FTZ R186, R113, R156, R112.reuse ;  /* 0x0000009c71ba7223 */ /* 0x100fe20000010070 */
[----:B------:R-:W-:Y:S01]  /*4e30*/  LOP3.LUT P3, RZ, R149, 0xff0000, RZ, 0xc0, !PT ;  /* 0x00ff000095ff7812 */ /* 0x000fe2000786c0ff */
[----:B------:R-:W-:Y:S01]  /*4e40*/  FADD.FTZ R96, -R96, R159 ;  /* 0x0000009f60607221 */ /* 0x000fe20000010100 */
[----:B------:R-:W-:Y:S01]  /*4e50*/  FSEL R175, R97, RZ, P5 ;  /* 0x000000ff61af7208 */ /* 0x000fe20002800000 */
[C-C-:B------:R-:W-:Y:S01]  /*4e60*/  FFMA.FTZ R97, R113.reuse, R168, R112.reuse ;  /* 0x000000a871617223 */ /* 0x140fe20000010070 */
[C---:B------:R-:W-:Y:S01]  /*4e70*/  LOP3.LUT P6, RZ, R148.reuse, 0xff, RZ, 0xc0, !PT ;  /* 0x000000ff94ff7812 */ /* 0x040fe200078cc0ff */
[C-C-:B------:R-:W-:Y:S01]  /*4e80*/  FFMA.FTZ R168, R113.reuse, R169, R112.reuse ;  /* 0x000000a971a87223 */ /* 0x140fe20000010070 */
[C---:B------:R-:W-:Y:S01]  /*4e90*/  LOP3.LUT P1, RZ, R148.reuse, 0xff00, RZ, 0xc0, !PT ;  /* 0x0000ff0094ff7812 */ /* 0x040fe2000782c0ff */
[C-C-:B------:R-:W-:Y:S01]  /*4ea0*/  FFMA.FTZ R125, R113.reuse, R125, R112.reuse ;  /* 0x0000007d717d7223 */ /* 0x140fe20000010070 */
[----:B------:R-:W-:Y:S01]  /*4eb0*/  LOP3.LUT P4, RZ, R148, 0xff0000, RZ, 0xc0, !PT ;  /* 0x00ff000094ff7812 */ /* 0x000fe2000788c0ff */
[----:B------:R-:W-:Y:S01]  /*4ec0*/  FADD.FTZ R156, -R168, R161 ;  /* 0x000000a1a89c7221 */ /* 0x000fe20000010100 */
        /* <DEDUP_REMOVED lines=9> */
[C-C-:B------:R-:W-:Y:S01]  /*4f60*/  FFMA.FTZ R149, R113.reuse, R172, R112.reuse ;  /* 0x000000ac71957223 */ /* 0x140fe20000010070 */
[----:B------:R-:W-:Y:S01]  /*4f70*/  FFMA.FTZ R172, R113, R124, R112 ;  /* 0x0000007c71ac7223 */ /* 0x000fe20000010070 */
[----:B------:R-:W-:Y:S01]  /*4f80*/  FADD.FTZ R124, -R170, R163 ;  /* 0x000000a3aa7c7221 */ /* 0x000fe20000010100 */
[----:B------:R-:W-:Y:S01]  /*4f90*/  FADD.FTZ R170, -R123, R106 ;  /* 0x0000006a7baa7221 */ /* 0x000fe20000010100 */
[----:B------:R-:W-:-:S02]  /*4fa0*/  HADD2.F32 R106, -RZ, R94.H0_H0 ;  /* 0x2000005eff6a7230 */ /* 0x000fc40000004100 */
[----:B------:R-:W-:Y:S01]  /*4fb0*/  FADD.FTZ R164, -R149, R164 ;  /* 0x000000a495a47221 */ /* 0x000fe20000010100 */
[----:B------:R-:W-:Y:S02]  /*4fc0*/  HADD2.F32 R123, -RZ, R94.H1_H1 ;  /* 0x3000005eff7b7230 */ /* 0x000fe40000004100 */
[----:B------:R-:W-:Y:S01]  /*4fd0*/  FADD.FTZ R162, -R99, R162 ;  /* 0x000000a263a27221 */ /* 0x000fe20000010100 */
[----:B------:R-:W-:Y:S02]  /*4fe0*/  HADD2.F32 R97, -RZ, R92.H0_H0 ;  /* 0x2000005cff617230 */ /* 0x000fe40000004100 */
[C---:B------:R-:W-:Y:S01]  /*4ff0*/  FFMA.FTZ R124, R151.reuse, R124, R106 ;  /* 0x0000007c977c7223 */ /* 0x040fe2000001006a */
[--C-:B------:R-:W-:Y:S02]  /*5000*/  HADD2.F32 R99, -RZ, R93.reuse.H0_H0 ;  /* 0x2000005dff637230 */ /* 0x100fe40000004100 */
[----:B------:R-:W-:Y:S01]  /*5010*/  FFMA.FTZ R123, R151, R164, R123 ;  /* 0x000000a4977b7223 */ /* 0x000fe2000001007b */
[----:B------:R-:W-:-:S02]  /*5020*/  HADD2.F32 R149, -RZ, R93.H1_H1 ;  /* 0x3000005dff957230 */ /* 0x000fc40000004100 */
[----:B------:R-:W-:Y:S01]  /*5030*/  FFMA.FTZ R160, R151, R96, R97 ;  /* 0x0000006097a07223 */ /* 0x000fe20000010061 */
[-C--:B------:R-:W-:Y:S01]  /*5040*/  FMUL.FTZ R96, R124, R143.reuse ;  /* 0x0000008f7c607220 */ /* 0x080fe20000410000 */
[----:B------:R-:W-:Y:S01]  /*5050*/  FMUL.FTZ R97, R123, R143 ;  /* 0x0000008f7b617220 */ /* 0x000fe20000410000 */
[C---:B------:R-:W-:Y:S01]  /*5060*/  FFMA.FTZ R156, R151.reuse, R156, R99 ;  /* 0x0000009c979c7223 */ /* 0x040fe20000010063 */
[----:B------:R-:W-:Y:S01]  /*5070*/  FFMA.FTZ R149, R151, R162, R149 ;  /* 0x000000a297957223 */ /* 0x000fe20000010095 */
[----:B------:R-:W-:Y:S02]  /*5080*/  HADD2.F32 R106, -RZ, R92.H1_H1 ;  /* 0x3000005cff6a7230 */ /* 0x000fe40000004100 */
[C-C-:B------:R-:W-:Y:S01]  /*5090*/  FFMA.FTZ R167, R113.reuse, R127, R112.reuse ;  /* 0x0000007f71a77223 */ /* 0x140fe20000010070 */
[C-C-:B------:R-:W-:Y:S01]  /*50a0*/  FFMA.FTZ R188, R113.reuse, R157, R112.reuse ;  /* 0x0000009d71bc7223 */ /* 0x140fe20000010070 */
[----:B------:R-:W-:Y:S01]  /*50b0*/  FFMA.FTZ R169, R113, R158, R112 ;  /* 0x0000009e71a97223 */ /* 0x000fe20000010070 */
[----:B------:R-:W-:Y:S01]  /*50c0*/  FADD.FTZ R108, -R125, R108 ;  /* 0x0000006c7d6c7221 */ /* 0x000fe20000010100 */
[----:B------:R-:W-:-:S02]  /*50d0*/  HADD2.F32 R99, -RZ, R80.H0_H0 ;  /* 0x20000050ff637230 */ /* 0x000fc40000004100 */
[----:B------:R-:W-:Y:S01]  /*50e0*/  FMUL.FTZ R125, R96, UR5 ;  /* 0x00000005607d7c20 */ /* 0x000fe20008410000 */
[----:B------:R-:W-:Y:S02]  /*50f0*/  HADD2.F32 R113, -RZ, R81.H0_H0 ;  /* 0x20000051ff717230 */ /* 0x000fe40000004100 */
[----:B------:R-:W-:Y:S01]  /*5100*/  FMUL.FTZ R158, R97, UR5 ;  /* 0x00000005619e7c20 */ /* 0x000fe20008410000 */
[-C--:B------:R-:W-:Y:S01]  /*5110*/  FMUL.FTZ R96, R156, R143.reuse ;  /* 0x0000008f9c607220 */ /* 0x080fe20000410000 */
[-C--:B------:R-:W-:Y:S01]  /*5120*/  FMUL.FTZ R97, R149, R143.reuse ;  /* 0x0000008f95617220 */ /* 0x080fe20000410000 */
        /* <DEDUP_REMOVED lines=13> */
[----:B------:R-:W-:Y:S01]  /*5200*/  FSEL R157, R157, RZ, P4 ;  /* 0x000000ff9d9d7208 */ /* 0x000fe20002000000 */
[----:B------:R-:W-:Y:S01]  /*5210*/  FMUL.FTZ R99, R99, UR5 ;  /* 0x0000000563637c20 */ /* 0x000fe20008410000 */
        /* <DEDUP_REMOVED lines=8> */
[----:B------:R-:W0:Y:S01]  /*52a0*/  LDC.64 R96, c[0x0][0x478] ;  /* 0x00011e00ff607b82 */ /* 0x000e220000000a00 */
[----:B------:R-:W-:Y:S01]  /*52b0*/  FSEL R126, R98, RZ, P3 ;  /* 0x000000ff627e7208 */ /* 0x000fe20001800000 */
[----:B------:R-:W-:Y:S01]  /*52c0*/  HADD2.F32 R98, -RZ, R83.H1_H1 ;  /* 0x30000053ff627230 */ /* 0x000fe20000004100 */
[----:B------:R-:W-:Y:S01]  /*52d0*/  FSEL R127, R99, RZ, P4 ;  /* 0x000000ff637f7208 */ /* 0x000fe20002000000 */
[----:B------:R-:W-:Y:S01]  /*52e0*/  HADD2.F32 R99, -RZ, R80.H1_H1 ;  /* 0x30000050ff637230 */ /* 0x000fe20000004100 */
[----:B------:R-:W-:Y:S01]  /*52f0*/  F2FP.F16.F32.PACK_AB R90, R89, R90 ;  /* 0x0000005a595a723e */ /* 0x000fe200000000ff */
[----:B------:R-:W-:-:S02]  /*5300*/  HADD2.F32 R107, -RZ, R82.H1_H1 ;  /* 0x30000052ff6b7230 */ /* 0x000fc40000004100 */
[----:B------:R-:W-:Y:S01]  /*5310*/  FFMA.FTZ R121, R151, R122, R98 ;  /* 0x0000007a97797223 */ /* 0x000fe20000010062 */
[----:B------:R-:W-:Y:S01]  /*5320*/  F2FP.F16.F32.PACK_AB R89, R101, R100 ;  /* 0x000000646559723e */ /* 0x000fe200000000ff */
[----:B------:R-:W-:Y:S01]  /*5330*/  FFMA.FTZ R172, R151, R172, R99 ;  /* 0x000000ac97ac7223 */ /* 0x000fe20000010063 */
[----:B------:R-:W-:Y:S01]  /*5340*/  HADD2.F32 R100, -RZ, R81.H1_H1 ;  /* 0x30000051ff647230 */ /* 0x000fe20000004100 */
[----:B------:R-:W1:Y:S01]  /*5350*/  LDC.64 R98, c[0x0][0x468] ;  /* 0x00011a00ff627b82 */ /* 0x000e620000000a00 */
[----:B------:R-:W-:Y:S02]  /*5360*/  HADD2.F32 R101, -RZ, R82.H0_H0 ;  /* 0x20000052ff657230 */ /* 0x000fe40000004100 */
[----:B------:R-:W-:Y:S01]  /*5370*/  FADD.FTZ R184, -R184, R109 ;  /* 0x0000006db8b87221 */ /* 0x000fe20000010100 */
[----:B------:R-:W-:Y:S01]  /*5380*/  FADD.FTZ R110, -R167, R110 ;  /* 0x0000006ea76e7221 */ /* 0x000fe20000010100 */
[----:B------:R-:W-:Y:S01]  /*5390*/  HADD2.F32 R111, -RZ, R83.H0_H0 ;  /* 0x20000053ff6f7230 */ /* 0x000fe20000004100 */
[----:B------:R-:W-:Y:S01]  /*53a0*/  F2FP.F16.F32.PACK_AB R91, R91, R88 ;  /* 0x000000585b5b723e */ /* 0x000fe200000000ff */
[C---:B------:R-:W-:Y:S01]  /*53b0*/  FFMA.FTZ R184, R151.reuse, R184, R100 ;  /* 0x000000b897b87223 */ /* 0x040fe20000010064 */
[----:B------:R-:W-:Y:S01]  /*53c0*/  F2FP.F16.F32.PACK_AB R88, R118, R116 ;  /* 0x000000747658723e */ /* 0x000fe200000000ff */
[C---:B------:R-:W-:Y:S01]  /*53d0*/  FFMA.FTZ R122, R151.reuse, R110, R101 ;  /* 0x0000006e977a7223 */ /* 0x040fe20000010065 */
[C---:B------:R-:W-:Y:S01]  /*53e0*/  FFMA.FTZ R186, R151.reuse, R186, R107 ;  /* 0x000000ba97ba7223 */ /* 0x040fe2000001006b */
[----:B------:R-:W-:Y:S01]  /*53f0*/  FFMA.FTZ R188, R151, R188, R111 ;  /* 0x000000bc97bc7223 */ /* 0x000fe2000001006f */
[----:B------:R-:W-:Y:S01]  /*5400*/  F2FP.F16.F32.PACK_AB R107, R104, R105 ;  /* 0x00000069686b723e */ /* 0x000fe200000000ff */
[----:B0-----:R-:W-:Y:S01]  /*5410*/  IMAD.WIDE.U32 R108, R150, 0x10, R96 ;  /* 0x00000010966c7825 */ /* 0x001fe200078e0060 */
[----:B------:R-:W-:-:S02]  /*5420*/  F2FP.F16.F32.PACK_AB R103, R103, R102 ;  /* 0x000000666767723e */ /* 0x000fc400000000ff */
[----:B------:R-:W-:Y:S01]  /*5430*/  F2FP.F16.F32.PACK_AB R106, R115, R114 ;  /* 0x00000072736a723e */ /* 0x000fe200000000ff */
[--C-:B------:R-:W-:Y:S01]  /*5440*/  IMAD.WIDE.U32 R110, R145, 0x10, R96.reuse ;  /* 0x00000010916e7825 */ /* 0x100fe200078e0060 */
[----:B------:R0:W-:Y:S01]  /*5450*/  STG.E.128 desc[UR6][R108.64], R88 ;  /* 0x000000586c007986 */ /* 0x0001e2000c101d06 */
[----:B------:R-:W-:Y:S02]  /*5460*/  F2FP.F16.F32.PACK_AB R105, R120, R117 ;  /* 0x000000757869723e */ /* 0x000fe400000000ff */
[----:B------:R-:W-:Y:S01]  /*5470*/  F2FP.F16.F32.PACK_AB R104, R154, R119 ;  /* 0x000000779a68723e */ /* 0x000fe200000000ff */
[----:B------:R-:W-:Y:S01]  /*5480*/  IMAD.WIDE.U32 R112, R144, 0x10, R96 ;  /* 0x0000001090707825 */ /* 0x000fe200078e0060 */
[----:B------:R-:W-:Y:S02]  /*5490*/  ISETP.GE.U32.AND P1, PT, R146, RZ, PT ;  /* 0x000000ff9200720c */ /* 0x000fe40003f26070 */
[----:B------:R-:W-:Y:S01]  /*54a0*/  F2FP.F16.F32.PACK_AB R102, R179, R178 ;  /* 0x000000b2b366723e */ /* 0x000fe200000000ff */
[----:B-1----:R-:W-:Y:S01]  /*54b0*/  IMAD.WIDE.U32 R150, R150, 0x10, R98 ;  /* 0x0000001096967825 */ /* 0x002fe200078e0062 */
[----:B------:R-:W-:-:S02]  /*54c0*/  F2FP.F16.F32.PACK_AB R101, R181, R180 ;  /* 0x000000b4b565723e */ /* 0x000fc400000000ff */
[----:B------:R-:W-:Y:S01]  /*54d0*/  F2FP.F16.F32.PACK_AB R100, R183, R182 ;  /* 0x000000b6b764723e */ /* 0x000fe200000000ff */
[----:B------:R-:W-:Y:S01]  /*54e0*/  IMAD.WIDE.U32 R116, R145, 0x10, R98 ;  /* 0x0000001091747825 */ /* 0x000fe200078e0062 */
[----:B------:R-:W-:Y:S01]  /*54f0*/  LOP3.LUT P4, RZ, R147, 0xff0000, RZ, 0xc0, !PT ;  /* 0x00ff000093ff7812 */ /* 0x000fe2000788c0ff */
[----:B------:R-:W-:Y:S01]  /*5500*/  STG.E.128 desc[UR6][R150.64], R104 ;  /* 0x0000006896007986 */ /* 0x000fe2000c101d06 */
[----:B------:R-:W-:Y:S01]  /*5510*/  FSEL R158, R158, RZ, P2 ;  /* 0x000000ff9e9e7208 */ /* 0x000fe20001000000 */
[----:B------:R-:W-:Y:S01]  /*5520*/  IMAD.WIDE.U32 R114, R142, 0x10, R96 ;  /* 0x000000108e727825 */ /* 0x000fe200078e0060 */
[----:B------:R-:W-:-:S03]  /*5530*/  FSEL R162, R162, RZ, P5 ;  /* 0x000000ffa2a27208 */ /* 0x000fc60002800000 */
[-C--:B0-----:R-:W-:Y:S01]  /*5540*/  FMUL.FTZ R109, R188, R143.reuse ;  /* 0x0000008fbc6d7220 */ /* 0x081fe20000410000 */
[C---:B------:R-:W-:Y:S01]  /*5550*/  F2FP.F16.F32.PACK_AB R88, R172.reuse, R170 ;  /* 0x000000aaac58723e */ /* 0x040fe200000000ff */
[-C--:B------:R-:W-:Y:S01]  /*5560*/  FMUL.FTZ R172, R172, R143.reuse ;  /* 0x0000008facac7220 */ /* 0x080fe20000410000 */
[C---:B------:R-:W-:Y:S01]  /*5570*/  F2FP.F16.F32.PACK_AB R89, R184.reuse, R164 ;  /* 0x000000a4b859723e */ /* 0x040fe200000000ff */
[-C--:B------:R-:W-:Y:S01]  /*5580*/  FMUL.FTZ R184, R184, R143.reuse ;  /* 0x0000008fb8b87220 */ /* 0x080fe20000410000 */
[----:B------:R-:W-:Y:S01]  /*5590*/  F2FP.F16.F32.PACK_AB R90, R186, R122 ;  /* 0x0000007aba5a723e */ /* 0x000fe200000000ff */
[-C--:B------:R-:W-:Y:S01]  /*55a0*/  FMUL.FTZ R108, R122, R143.reuse ;  /* 0x0000008f7a6c7220 */ /* 0x080fe20000410000 */
[-C--:B------:R-:W-:Y:S01]  /*55b0*/  FMUL.FTZ R186, R186, R143.reuse ;  /* 0x0000008fbaba7220 */ /* 0x080fe20000410000 */
[----:B------:R-:W-:Y:S01]  /*55c0*/  FMUL.FTZ R143, R121, R143 ;  /* 0x0000008f798f7220 */ /* 0x000fe20000410000 */
[----:B------:R-:W-:Y:S01]  /*55d0*/  FMUL.FTZ R109, R109, UR5 ;  /* 0x000000056d6d7c20 */ /* 0x000fe20008410000 */
[----:B------:R-:W-:Y:S01]  /*55e0*/  FMUL.FTZ R108, R108, UR5 ;  /* 0x000000056c6c7c20 */ /* 0x000fe20008410000 */
[----:B------:R-:W-:Y:S01]  /*55f0*/  FMUL.FTZ R186, R186, UR5 ;  /* 0x00000005baba7c20 */ /* 0x000fe20008410000 */
[C---:B------:R-:W-:Y:S01]  /*5600*/  LOP3.LUT P6, RZ, R147.reuse, 0xff, RZ, 0xc0, !PT ;  /* 0x000000ff93ff7812 */ /* 0x040fe200078cc0ff */
[----:B------:R-:W-:Y:S01]  /*5610*/  FMUL.FTZ R172, R172, UR5 ;  /* 0x00000005acac7c20 */ /* 0x000fe20008410000 */
[----:B------:R-:W-:Y:S01]  /*5620*/  LOP3.LUT P3, RZ, R147, 0xff00, RZ, 0xc0, !PT ;  /* 0x0000ff0093ff7812 */ /* 0x000fe2000786c0ff */
[----:B------:R-:W-:Y:S01]  /*5630*/  FMUL.FTZ R143, R143, UR5 ;  /* 0x000000058f8f7c20 */ /* 0x000fe20008410000 */
[----:B------:R-:W-:Y:S01]  /*5640*/  FMUL.FTZ R184, R184, UR5 ;  /* 0x00000005b8b87c20 */ /* 0x000fe20008410000 */
[C---:B------:R-:W-:Y:S01]  /*5650*/  LOP3.LUT P2, RZ, R146.reuse, 0xff00, RZ, 0xc0, !PT ;  /* 0x0000ff0092ff7812 */ /* 0x040fe2000784c0ff */
[----:B------:R0:W-:Y:S01]  /*5660*/  STG.E.128 desc[UR6][R110.64], R100 ;  /* 0x000000646e007986 */ /* 0x0001e2000c101d06 */
[----:B------:R-:W-:Y:S01]  /*5670*/  LOP3.LUT P5, RZ, R146, 0xff000000, RZ, 0xc0, !PT ;  /* 0xff00000092ff7812 */ /* 0x000fe200078ac0ff */
[----:B------:R-:W-:Y:S01]  /*5680*/  IMAD.WIDE.U32 R144, R144, 0x10, R98 ;  /* 0x0000001090907825 */ /* 0x000fe200078e0062 */
[----:B------:R-:W-:-:S02]  /*5690*/  ISETP.GE.U32.AND.EX P1, PT, R147, 0x1000000, PT, P1 ;  /* 0x010000009300780c */ /* 0x000fc40003f26110 */
[----:B------:R-:W-:Y:S01]  /*56a0*/  F2FP.F16.F32.PACK_AB R91, R121, R188 ;  /* 0x000000bc795b723e */ /* 0x000fe200000000ff */
[----:B------:R-:W-:Y:S01]  /*56b0*/  IMAD.WIDE.U32 R118, R142, 0x10, R98 ;  /* 0x000000108e767825 */ /* 0x000fe200078e0062 */
[----:B------:R-:W-:Y:S02]  /*56c0*/  FSEL R108, R108, RZ, P6 ;  /* 0x000000ff6c6c7208 */ /* 0x000fe40003000000 */
[----:B------:R-:W-:Y:S02]  /*56d0*/  FSEL R184, R184, RZ, P5 ;  /* 0x000000ffb8b87208 */ /* 0x000fe40002800000 */
[----:B------:R-:W-:Y:S02]  /*56e0*/  FSEL R121, R172, RZ, P2 ;  /* 0x000000ffac797208 */ /* 0x000fe40001000000 */
[----:B------:R-:W-:Y:S02]  /*56f0*/  F2FP.F16.F32.PACK_AB R99, R177, R176 ;  /* 0x000000b0b163723e */ /* 0x000fe400000000ff */
[----:B------:R-:W-:-:S02]  /*5700*/  F2FP.F16.F32.PACK_AB R98, R123, R124 ;  /* 0x0000007c7b62723e */ /* 0x000fc400000000ff */
[----:B------:R-:W-:Y:S02]  /*5710*/  F2FP.F16.F32.PACK_AB R97, R149, R156 ;  /* 0x0000009c9561723e */ /* 0x000fe400000000ff */
[----:B0-----:R-:W-:Y:S02]  /*5720*/  FSEL R111, R109, RZ, P4 ;  /* 0x000000ff6d6f7208 */ /* 0x001fe40002000000 */
[----:B------:R-:W-:Y:S02]  /*5730*/  F2FP.F16.F32.PACK_AB R103, R0, R155 ;  /* 0x0000009b0067723e */ /* 0x000fe400000000ff */
[----:B------:R-:W-:Y:S02]  /*5740*/  FSEL R109, R186, RZ, P3 ;  /* 0x000000ffba6d7208 */ /* 0x000fe40001800000 */
[----:B------:R-:W-:Y:S02]  /*5750*/  F2FP.F16.F32.PACK_AB R102, R153, R152 ;  /* 0x000000989966723e */ /* 0x000fe400000000ff */
[----:B------:R-:W-:-:S02]  /*5760*/  F2FP.F16.F32.PACK_AB R101, R166, R165 ;  /* 0x000000a5a665723e */ /* 0x000fc400000000ff */
[----:B------:R-:W-:Y:S02]  /*5770*/  F2FP.F16.F32.PACK_AB R100, R175, R174 ;  /* 0x000000aeaf64723e */ /* 0x000fe400000000ff */
[----:B------:R-:W-:Y:S02]  /*5780*/  FSEL R0, R143, RZ, P1 ;  /* 0x000000ff8f007208 */ /* 0x000fe40000800000 */
[----:B------:R-:W-:Y:S01]  /*5790*/  F2FP.F16.F32.PACK_AB R96, R161, R160 ;  /* 0x000000a0a160723e */ /* 0x000fe200000000ff */
[----:B------:R1:W-:Y:S01]  /*57a0*/  STG.E.128 desc[UR6][R116.64], R100 ;  /* 0x0000006474007986 */ /* 0x0003e2000c101d06 */
[----:B------:R-:W-:Y:S02]  /*57b0*/  F2FP.F16.F32.PACK_AB R107, R148, R173 ;  /* 0x000000ad946b723e */ /* 0x000fe400000000ff */
[----:B------:R-:W-:Y:S01]  /*57c0*/  F2FP.F16.F32.PACK_AB R106, R158, R125 ;  /* 0x0000007d9e6a723e */ /* 0x000fe200000000ff */
[----:B------:R1:W-:Y:S01]  /*57d0*/  STG.E.128 desc[UR6][R112.64], R96 ;  /* 0x0000006070007986 */ /* 0x0003e2000c101d06 */
[----:B------:R-:W-:-:S02]  /*57e0*/  F2FP.F16.F32.PACK_AB R105, R162, R157 ;  /* 0x0000009da269723e */ /* 0x000fc400000000ff */
[----:B------:R-:W-:Y:S02]  /*57f0*/  F2FP.F16.F32.PACK_AB R104, R168, R159 ;  /* 0x0000009fa868723e */ /* 0x000fe400000000ff */
[----:B------:R-:W-:Y:S02]  /*5800*/  F2FP.F16.F32.PACK_AB R110, R109, R108 ;  /* 0x0000006c6d6e723e */ /* 0x000fe400000000ff */
[----:B------:R-:W-:Y:S01]  /*5810*/  F2FP.F16.F32.PACK_AB R111, R0, R111 ;  /* 0x0000006f006f723e */ /* 0x000fe200000000ff */
[----:B------:R1:W-:Y:S01]  /*5820*/  STG.E.128 desc[UR6][R144.64], R104 ;  /* 0x0000006890007986 */ /* 0x0003e2000c101d06 */
[----:B------:R-:W-:Y:S02]  /*5830*/  F2FP.F16.F32.PACK_AB R109, R184, R127 ;  /* 0x0000007fb86d723e */ /* 0x000fe400000000ff */
[----:B------:R-:W-:Y:S01]  /*5840*/  F2FP.F16.F32.PACK_AB R108, R121, R126 ;  /* 0x0000007e796c723e */ /* 0x000fe200000000ff */
[----:B------:R1:W-:Y:S04]  /*5850*/  STG.E.128 desc[UR6][R114.64], R88 ;  /* 0x0000005872007986 */ /* 0x0003e8000c101d06 */
[----:B------:R1:W-:Y:S01]  /*5860*/  STG.E.128 desc[UR6][R118.64], R108 ;  /* 0x0000006c76007986 */ /* 0x0003e2000c101d06 */
[----:B------:R-:W-:Y:S05]  /*5870*/  BRA `(.L_x_10280) ;  /* 0x00000020005c7947 */ /* 0x000fea0003800000 */
.L_x_10278:
[----:B------:R-:W-:-:S04]  /*5880*/  ISETP.NE.U32.AND P1, PT, RZ, UR16, PT ;  /* 0x00000010ff007c0c */ /* 0x000fc8000bf25070 */
[----:B------:R-:W-:-:S13]  /*5890*/  ISETP.NE.AND.EX P1, PT, RZ, UR17, PT, P1 ;  /* 0x00000011ff007c0c */ /* 0x000fda000bf25310 */
[----:B------:R-:W-:Y:S05]  /*58a0*/  @P1 BRA `(.L_x_10281) ;  /* 0x0000000000f81947 */ /* 0x000fea0003800000 */
[C-C-:B------:R-:W-:Y:S01]  /*58b0*/  FFMA.FTZ R233, R113.reuse, R233, R112.reuse ;  /* 0x000000e971e97223 */ /* 0x140fe20000010070 */
        /* <DEDUP_REMOVED lines=19> */
[C-C-:B------:R-:W-:Y:S01]  /*59f0*/  FFMA.FTZ R228, R113.reuse, R228, R112.reuse ;  /* 0x000000e471e47223 */ /* 0x140fe20000010070 */
[C-C-:B------:R-:W-:Y:S01]  /*5a00*/  FFMA.FTZ R227, R113.reuse, R227, R112.reuse ;  /* 0x000000e371e37223 */ /* 0x140fe20000010070 */
[----:B------:R-:W-:Y:S01]  /*5a10*/  FFMA.FTZ R0, R113, R0, R112 ;  /* 0x0000000071007223 */ /* 0x000fe20000010070 */
[----:B0-----:R-:W-:Y:S01]  /*5a20*/  FSEL R101, R96, RZ, P2 ;  /* 0x000000ff60657208 */ /* 0x001fe20001000000 */
[----:B------:R-:W-:Y:S01]  /*5a30*/  FADD.FTZ R96, -R231, R238 ;  /* 0x000000eee7607221 */ /* 0x000fe20000010100 */
[----:B------:R-:W-:Y:S01]  /*5a40*/  FSEL R97, R98, RZ, P6 ;  /* 0x000000ff62617208 */ /* 0x000fe20003000000 */
[----:B------:R-:W-:Y:S01]  /*5a50*/  FADD.FTZ R102, -R228, R235 ;  /* 0x000000ebe4667221 */ /* 0x000fe20000010100 */
[----:B------:R-:W-:Y:S01]  /*5a60*/  FSEL R98, R100, RZ, P3 ;  /* 0x000000ff64627208 */ /* 0x000fe20001800000 */
[----:B------:R-:W-:Y:S01]  /*5a70*/  FADD.FTZ R100, -R229, R236 ;  /* 0x000000ece5647221 */ /* 0x000fe20000010100 */
[----:B------:R-:W-:Y:S01]  /*5a80*/  FADD.FTZ R104, -R227, R234 ;  /* 0x000000eae3687221 */ /* 0x000fe20000010100 */
[----:B------:R-:W-:Y:S01]  /*5a90*/  FADD.FTZ R0, -R0, R241 ;  /* 0x000000f100007221 */ /* 0x000fe20000010100 */
        /* <DEDUP_REMOVED lines=31> */
.L_x_10281:
        /* <DEDUP_REMOVED lines=12> */
[----:B------:R-:W-:Y:S01]  /*5d50*/  FMUL.FTZ R88, R90, R143 ;  /* 0x0000008f5a587220 */ /* 0x000fe20000410000 */
[C-C-:B------:R-:W-:Y:S01]  /*5d60*/  FFMA.FTZ R231, R113.reuse, R231, R112.reuse ;  /* 0x000000e771e77223 */ /* 0x140fe20000010070 */
[----:B------:R-:W-:Y:S01]  /*5d70*/  FFMA.FTZ R0, R113, R0, R112 ;  /* 0x0000000071007223 */ /* 0x000fe20000010070 */
[-C--:B------:R-:W-:Y:S01]  /*5d80*/  FMUL.FTZ R96, R91, R143.reuse ;  /* 0x0000008f5b607220 */ /* 0x080fe20000410000 */
[----:B------:R-:W-:Y:S01]  /*5d90*/  FMUL.FTZ R88, R88, UR5 ;  /* 0x0000000558587c20 */ /* 0x000fe20008410000 */
[----:B------:R-:W-:Y:S01]  /*5da0*/  LOP3.LUT P5, RZ, R155, 0xff, RZ, 0xc0, !PT ;  /* 0x000000ff9bff7812 */ /* 0x000fe200078ac0ff */
[-C--:B------:R-:W-:Y:S01]  /*5db0*/  FMUL.FTZ R89, R228, R143.reuse ;  /* 0x0000008fe4597220 */ /* 0x080fe20000410000 */
[----:B------:R-:W-:Y:S01]  /*5dc0*/  ISETP.GE.U32.AND P2, PT, R154, RZ, PT ;  /* 0x000000ff9a00720c */ /* 0x000fe20003f46070 */
[----:B------:R-:W-:Y:S01]  /*5dd0*/  FADD.FTZ R240, -R233, R240 ;  /* 0x000000f0e9f07221 */ /* 0x000fe20000010100 */
[----:B------:R-:W-:Y:S01]  /*5de0*/  FADD.FTZ R232, -R232, R239 ;  /* 0x000000efe8e87221 */ /* 0x000fe20000010100 */
[----:B------:R-:W-:Y:S01]  /*5df0*/  FADD.FTZ R236, -R229, R236 ;  /* 0x000000ece5ec7221 */ /* 0x000fe20000010100 */
[----:B------:R-:W-:Y:S01]  /*5e00*/  FADD.FTZ R238, -R231, R238 ;  /* 0x000000eee7ee7221 */ /* 0x000fe20000010100 */
[----:B------:R-:W-:Y:S01]  /*5e10*/  FADD.FTZ R0, -R0, R241 ;  /* 0x000000f100007221 */ /* 0x000fe20000010100 */
[----:B------:R-:W-:Y:S01]  /*5e20*/  FMUL.FTZ R96, R96, UR5 ;  /* 0x0000000560607c20 */ /* 0x000fe20008410000 */
[----:B------:R-:W-:Y:S01]  /*5e30*/  FMUL.FTZ R89, R89, UR5 ;  /* 0x0000000559597c20 */ /* 0x000fe20008410000 */
[----:B------:R-:W-:Y:S01]  /*5e40*/  ISETP.GE.U32.AND.EX P2, PT, R155, 0x1000000, PT, P2 ;  /* 0x010000009b00780c */ /* 0x000fe20003f46120 */
[C---:B------:R-:W-:Y:S01]  /*5e50*/  FMUL.FTZ R236, R151.reuse, R236 ;  /* 0x000000ec97ec7220 */ /* 0x040fe20000410000 */
[----:B------:R-:W-:Y:S01]  /*5e60*/  FSEL R98, R88, RZ, P5 ;  /* 0x000000ff58627208 */ /* 0x000fe20002800000 */
[----:B------:R-:W-:Y:S01]  /*5e70*/  FMUL.FTZ R88, R151, R240 ;  /* 0x000000f097587220 */ /* 0x000fe20000410000 */
[----:B------:R-:W-:Y:S01]  /*5e80*/  LOP3.LUT P6, RZ, R155, 0xff0000, RZ, 0xc0, !PT ;  /* 0x00ff00009bff7812 */ /* 0x000fe200078cc0ff */
[C---:B------:R-:W-:Y:S01]  /*5e90*/  FMUL.FTZ R232, R151.reuse, R232 ;  /* 0x000000e897e87220 */ /* 0x040fe20000410000 */
[C---:B------:R-:W-:Y:S01]  /*5ea0*/  FMUL.FTZ R238, R151.reuse, R238 ;  /* 0x000000ee97ee7220 */ /* 0x040fe20000410000 */
[----:B------:R-:W-:Y:S01]  /*5eb0*/  FMUL.FTZ R0, R151, R0 ;  /* 0x0000000097007220 */ /* 0x000fe20000410000 */
[----:B------:R-:W-:Y:S01]  /*5ec0*/  FSEL R100, R96, RZ, P2 ;  /* 0x000000ff60647208 */ /* 0x000fe20001000000 */
[-C--:B------:R-:W-:Y:S01]  /*5ed0*/  FMUL.FTZ R96, R88, R143.reuse ;  /* 0x0000008f58607220 */ /* 0x080fe20000410000 */
[----:B------:R-:W-:Y:S01]  /*5ee0*/  FSEL R99, R89, RZ, P6 ;  /* 0x000000ff59637208 */ /* 0x000fe20003000000 */
[-C--:B------:R-:W-:Y:S01]  /*5ef0*/  FMUL.FTZ R97, R232, R143.reuse ;  /* 0x0000008fe8617220 */ /* 0x080fe20000410000 */
[C---:B------:R-:W-:Y:S01]  /*5f00*/  F2FP.F16.F32.PACK_AB R90, R236.reuse, R90 ;  /* 0x0000005aec5a723e */ /* 0x040fe200000000ff */
[-C--:B------:R-:W-:Y:S01]  /*5f10*/  FMUL.FTZ R236, R236, R143.reuse ;  /* 0x0000008fecec7220 */ /* 0x080fe20000410000 */
[C---:B------:R-:W-:Y:S01]  /*5f20*/  F2FP.F16.F32.PACK_AB R89, R238.reuse, R232 ;  /* 0x000000e8ee59723e */ /* 0x040fe200000000ff */
[-C--:B------:R-:W-:Y:S01]  /*5f30*/  FMUL.FTZ R238, R238, R143.reuse ;  /* 0x0000008feeee7220 */ /* 0x080fe20000410000 */
[----:B------:R-:W-:Y:S01]  /*5f40*/  F2FP.F16.F32.PACK_AB R88, R88, R0 ;  /* 0x000000005858723e */ /* 0x000fe200000000ff */
        /* <DEDUP_REMOVED lines=14> */
[----:B0-----:R-:W-:Y:S02]  /*6030*/  FSEL R101, R96, RZ, P4 ;  /* 0x000000ff60657208 */ /* 0x001fe40002000000 */
[----:B------:R-:W-:Y:S02]  /*6040*/  FSEL R0, R0, RZ, P3 ;  /* 0x000000ff00007208 */ /* 0x000fe40001800000 */
[----:B------:R-:W-:Y:S02]  /*6050*/  F2FP.F16.F32.PACK_AB R91, R91, R228 ;  /* 0x000000e45b5b723e */ /* 0x000fe400000000ff */
[----:B------:R-:W-:Y:S02]  /*6060*/  F2FP.F16.F32.PACK_AB R99, R100, R99 ;  /* 0x000000636463723e */ /* 0x000fe400000000ff */
[----:B------:R-:W-:-:S02]  /*6070*/  F2FP.F16.F32.PACK_AB R98, R103, R98 ;  /* 0x000000626762723e */ /* 0x000fc400000000ff */
[----:B------:R-:W-:Y:S02]  /*6080*/  F2FP.F16.F32.PACK_AB R97, R238, R97 ;  /* 0x00000061ee61723e */ /* 0x000fe400000000ff */
[----:B------:R-:W-:-:S07]  /*6090*/  F2FP.F16.F32.PACK_AB R96, R101, R0 ;  /* 0x000000006560723e */ /* 0x000fce00000000ff */
.L_x_10282:
        /* <DEDUP_REMOVED lines=14> */
[----:B------:R-:W-:Y:S01]  /*6180*/  ISETP.GE.U32.AND P2, PT, R152, RZ, PT ;  /* 0x000000ff9800720c */ /* 0x000fe20003f46070 */
[C---:B------:R-:W-:Y:S01]  /*6190*/  FMUL.FTZ R90, R151.reuse, R90 ;  /* 0x0000005a975a7220 */ /* 0x040fe20000410000 */
[C---:B------:R-:W-:Y:S01]  /*61a0*/  FMUL.FTZ R88, R151.reuse, R88 ;  /* 0x0000005897587220 */ /* 0x040fe20000410000 */
[----:B------:R-:W-:Y:S01]  /*61b0*/  FMUL.FTZ R91, R151, R0 ;  /* 0x00000000975b7220 */ /* 0x000fe20000410000 */
[----:B------:R-:W-:Y:S01]  /*61c0*/  LOP3.LUT P6, RZ, R153, 0xff0000, RZ, 0xc0, !PT ;  /* 0x00ff000099ff7812 */ /* 0x000fe200078cc0ff */
[-C--:B------:R-:W-:Y:S01]  /*61d0*/  FMUL.FTZ R0, R90, R143.reuse ;  /* 0x0000008f5a007220 */ /* 0x080fe20000410000 */
[-C--:B------:R-:W-:Y:S01]  /*61e0*/  FMUL.FTZ R89, R88, R143.reuse ;  /* 0x0000008f58597220 */ /* 0x080fe20000410000 */
[----:B------:R-:W-:Y:S01]  /*61f0*/  FMUL.FTZ R96, R91, R143 ;  /* 0x0000008f5b607220 */ /* 0x000fe20000410000 */
[--C-:B------:R-:W-:Y:S01]  /*6200*/  FFMA.FTZ R98, R113, R183, R112.reuse ;  /* 0x000000b771627223 */ /* 0x100fe20000010070 */
[----:B------:R-:W-:Y:S01]  /*6210*/  FMUL.FTZ R0, R0, UR5 ;  /* 0x0000000500007c20 */ /* 0x000fe20008410000 */
[----:B------:R-:W-:Y:S01]  /*6220*/  FMUL.FTZ R89, R89, UR5 ;  /* 0x0000000559597c20 */ /* 0x000fe20008410000 */
[----:B------:R-:W-:Y:S01]  /*6230*/  FMUL.FTZ R96, R96, UR5 ;  /* 0x0000000560607c20 */ /* 0x000fe20008410000 */
[----:B------:R-:W-:Y:S01]  /*6240*/  ISETP.GE.U32.AND.EX P2, PT, R153, 0x1000000, PT, P2 ;  /* 0x010000009900780c */ /* 0x000fe20003f46120 */
[C-C-:B------:R-:W-:Y:S01]  /*6250*/  FFMA.FTZ R100, R113.reuse, R179, R112.reuse ;  /* 0x000000b371647223 */ /* 0x140fe20000010070 */
[----:B------:R-:W-:Y:S01]  /*6260*/  FSEL R102, R0, RZ, P5 ;  /* 0x000000ff00667208 */ /* 0x000fe20002800000 */
[C-C-:B------:R-:W-:Y:S01]  /*6270*/  FFMA.FTZ R97, R113.reuse, R182, R112.reuse ;  /* 0x000000b671617223 */ /* 0x140fe20000010070 */
[--C-:B------:R-:W-:Y:S01]  /*6280*/  FFMA.FTZ R0, R113, R181, R112.reuse ;  /* 0x000000b571007223 */ /* 0x100fe20000010070 */
[----:B------:R-:W-:Y:S01]  /*6290*/  FSEL R114, R89, RZ, P6 ;  /* 0x000000ff59727208 */ /* 0x000fe20003000000 */
[----:B------:R-:W-:Y:S01]  /*62a0*/  FFMA.FTZ R89, R113, R184, R112 ;  /* 0x000000b871597223 */ /* 0x000fe20000010070 */
[----:B------:R-:W-:Y:S01]  /*62b0*/  FSEL R115, R96, RZ, P2 ;  /* 0x000000ff60737208 */ /* 0x000fe20001000000 */
[----:B------:R-:W-:Y:S01]  /*62c0*/  FADD.FTZ R98, -R98, R191 ;  /* 0x000000bf62627221 */ /* 0x000fe20000010100 */
[----:B------:R-:W-:Y:S01]  /*62d0*/  FADD.FTZ R116, -R100, R187 ;  /* 0x000000bb64747221 */ /* 0x000fe20000010100 */
[----:B------:R-:W-:Y:S01]  /*62e0*/  FADD.FTZ R96, -R97, R190 ;  /* 0x000000be61607221 */ /* 0x000fe20000010100 */
[----:B------:R-:W-:Y:S01]  /*62f0*/  FADD.FTZ R100, -R0, R189 ;  /* 0x000000bd00647221 */ /* 0x000fe20000010100 */
[----:B------:R-:W-:Y:S01]  /*6300*/  FADD.FTZ R0, -R89, R192 ;  /* 0x000000c059007221 */ /* 0x000fe20000010100 */
[----:B------:R-:W-:Y:S01]  /*6310*/  F2FP.F16.F32.PACK_AB R91, R91, R88 ;  /* 0x000000585b5b723e */ /* 0x000fe200000000ff */
[C---:B------:R-:W-:Y:S01]  /*6320*/  FMUL.FTZ R89, R151.reuse, R116 ;  /* 0x0000007497597220 */ /* 0x040fe20000410000 */
[C---:B------:R-:W-:Y:S01]  /*6330*/  FMUL.FTZ R88, R151.reuse, R98 ;  /* 0x0000006297587220 */ /* 0x040fe20000410000 */
[C---:B------:R-:W-:Y:S01]  /*6340*/  FMUL.FTZ R96, R151.reuse, R96 ;  /* 0x0000006097607220 */ /* 0x040fe20000410000 */
[C---:B------:R-:W-:Y:S01]  /*6350*/  FMUL.FTZ R98, R151.reuse, R100 ;  /* 0x0000006497627220 */ /* 0x040fe20000410000 */
[----:B------:R-:W-:Y:S01]  /*6360*/  FMUL.FTZ R0, R151, R0 ;  /* 0x0000000097007220 */ /* 0x000fe20000410000 */
[C---:B------:R-:W-:Y:S01]  /*6370*/  F2FP.F16.F32.PACK_AB R90, R89.reuse, R90 ;  /* 0x0000005a595a723e */ /* 0x040fe200000000ff */
[-C--:B------:R-:W-:Y:S01]  /*6380*/  FMUL.FTZ R99, R89, R143.reuse ;  /* 0x0000008f59637220 */ /* 0x080fe20000410000 */
[-C--:B------:R-:W-:Y:S01]  /*6390*/  FMUL.FTZ R97, R96, R143.reuse ;  /* 0x0000008f60617220 */ /* 0x080fe20000410000 */
[----:B------:R-:W-:Y:S01]  /*63a0*/  F2FP.F16.F32.PACK_AB R89, R98, R96 ;  /* 0x000000606259723e */ /* 0x000fe200000000ff */
[CC--:B------:R-:W-:Y:S01]  /*63b0*/  FMUL.FTZ R96, R88.reuse, R143.reuse ;  /* 0x0000008f58607220 */ /* 0x0c0fe20000410000 */
        /* <DEDUP_REMOVED lines=21> */
[----:B------:R-:W-:Y:S01]  /*6510*/  F2FP.F16.F32.PACK_AB R96, R101, R0 ;  /* 0x000000006560723e */ /* 0x000fe200000000ff */
[----:B------:R-:W-:Y:S06]  /*6520*/  BRA `(.L_x_10284) ;  /* 0x0000000000f47947 */ /* 0x000fec0003800000 */
.L_x_10283:
[C-C-:B------:R-:W-:Y:S01]  /*6530*/  FFMA.FTZ R0, R113.reuse, R183, R112.reuse ;  /* 0x000000b771007223 */ /* 0x140fe20000010070 */
[C-C-:B0-----:R-:W-:Y:S01]  /*6540*/  FFMA.FTZ R97, R113.reuse, R182, R112.reuse ;  /* 0x000000b671617223 */ /* 0x141fe20000010070 */
[----:B------:R-:W-:Y:S01]  /*6550*/  FFMA.FTZ R99, R113, R180, R112 ;  /* 0x000000b471637223 */ /* 0x000fe20000010070 */
[----:B------:R-:W-:Y:S01]  /*6560*/  LOP3.LUT P2, RZ, R152, 0xff00, RZ, 0xc0, !PT ;  /* 0x0000ff0098ff7812 */ /* 0x000fe2000784c0ff */
        /* <DEDUP_REMOVED lines=8> */
[-C--:B------:R-:W-:Y:S01]  /*65f0*/  FMUL.FTZ R0, R0, R143.reuse ;  /* 0x0000008f00007220 */ /* 0x080fe20000410000 */
[C---:B------:R-:W-:Y:S01]  /*6600*/  FMUL.FTZ R190, R151.reuse, R190 ;  /* 0x000000be97be7220 */ /* 0x040fe20000410000 */
[----:B------:R-:W-:Y:S01]  /*6610*/  FMUL.FTZ R188, R151, R188 ;  /* 0x000000bc97bc7220 */ /* 0x000fe20000410000 */
[----:B------:R-:W-:Y:S01]  /*6620*/  FADD.FTZ R96, -R96, R189 ;  /* 0x000000bd60607221 */ /* 0x000fe20000010100 */
[----:B------:R-:W-:Y:S01]  /*6630*/  FMUL.FTZ R0, R0, UR5 ;  /* 0x0000000500007c20 */ /* 0x000fe20008410000 */
[----:B------:R-:W-:Y:S01]  /*6640*/  FADD.FTZ R186, -R99, R186 ;  /* 0x000000ba63ba7221 */ /* 0x000fe20000010100 */
[----:B------:R-:W-:Y:S01]  /*6650*/  FADD.FTZ R100, -R100, R185 ;  /* 0x000000b964647221 */ /* 0x000fe20000010100 */
[----:B------:R-:W-:Y:S01]  /*6660*/  FADD.FTZ R192, -R97, R192 ;  /* 0x000000c061c07221 */ /* 0x000fe20000010100 */
[----:B------:R-:W-:Y:S01]  /*6670*/  FMUL.FTZ R190, R190, R143 ;  /* 0x0000008fbebe7220 */ /* 0x000fe20000410000 */
[----:B------:R-:W-:Y:S01]  /*6680*/  FSEL R101, R0, RZ, P2 ;  /* 0x000000ff00657208 */ /* 0x000fe20001000000 */
[----:B------:R-:W-:Y:S01]  /*6690*/  FFMA.FTZ R0, R113, R179, R112 ;  /* 0x000000b371007223 */ /* 0x000fe20000010070 */
[-C--:B------:R-:W-:Y:S01]  /*66a0*/  FMUL.FTZ R188, R188, R143.reuse ;  /* 0x0000008fbcbc7220 */ /* 0x080fe20000410000 */
[C---:B------:R-:W-:Y:S01]  /*66b0*/  FMUL.FTZ R96, R151.reuse, R96 ;  /* 0x0000006097607220 */ /* 0x040fe20000410000 */
[C---:B------:R-:W-:Y:S01]  /*66c0*/  FMUL.FTZ R186, R151.reuse, R186 ;  /* 0x000000ba97ba7220 */ /* 0x040fe20000410000 */
[----:B------:R-:W-:Y:S01]  /*66d0*/  FADD.FTZ R0, -R0, R187 ;  /* 0x000000bb00007221 */ /* 0x000fe20000010100 */
[C---:B------:R-:W-:Y:S01]  /*66e0*/  FMUL.FTZ R100, R151.reuse, R100 ;  /* 0x0000006497647220 */ /* 0x040fe20000410000 */
[C---:B------:R-:W-:Y:S01]  /*66f0*/  FMUL.FTZ R192, R151.reuse, R192 ;  /* 0x000000c097c07220 */ /* 0x040fe20000410000 */
[----:B------:R-:W-:Y:S01]  /*6700*/  FMUL.FTZ R190, R190, UR5 ;  /* 0x00000005bebe7c20 */ /* 0x000fe20008410000 */
[----:B------:R-:W-:Y:S01]  /*6710*/  FMUL.FTZ R0, R151, R0 ;  /* 0x0000000097007220 */ /* 0x000fe20000410000 */
[----:B------:R-:W-:Y:S01]  /*6720*/  FMUL.FTZ R188, R188, UR5 ;  /* 0x00000005bcbc7c20 */ /* 0x000fe20008410000 */
[-C--:B------:R-:W-:Y:S01]  /*6730*/  FMUL.FTZ R96, R96, R143.reuse ;  /* 0x0000008f60607220 */ /* 0x080fe20000410000 */
[----:B------:R-:W-:Y:S01]  /*6740*/  LOP3.LUT P6, RZ, R152, 0xff0000, RZ, 0xc0, !PT ;  /* 0x00ff000098ff7812 */ /* 0x000fe200078cc0ff */
[-C--:B------:R-:W-:Y:S01]  /*6750*/  FMUL.FTZ R186, R186, R143.reuse ;  /* 0x0000008fbaba7220 */ /* 0x080fe20000410000 */
[C---:B------:R-:W-:Y:S01]  /*6760*/  LOP3.LUT P3, RZ, R153.reuse, 0xff, RZ, 0xc0, !PT ;  /* 0x000000ff99ff7812 */ /* 0x040fe2000786c0ff */
        /* <DEDUP_REMOVED lines=24> */
[----:B------:R-:W-:-:S07]  /*68f0*/  F2FP.F16.F32.PACK_AB R96, R101, R96 ;  /* 0x000000606560723e */ /* 0x000fce00000000ff */
.L_x_10284:
        /* <DEDUP_REMOVED lines=13> */
[----:B------:R-:W-:Y:S01]  /*69d0*/  FFMA.FTZ R97, R113, R168, R112 ;  /* 0x000000a871617223 */ /* 0x000fe20000010070 */
        /* <DEDUP_REMOVED lines=12> */
[----:B------:R-:W-:Y:S01]  /*6aa0*/  FADD.FTZ R160, -R97, R160 ;  /* 0x000000a061a07221 */ /* 0x000fe20000010100 */
[----:B------:R-:W-:Y:S01]  /*6ab0*/  FSEL R114, R89, RZ, P6 ;  /* 0x000000ff59727208 */ /* 0x000fe20003000000 */
[C-C-:B------:R-:W-:Y:S01]  /*6ac0*/  FFMA.FTZ R97, R113.reuse, R172, R112.reuse ;  /* 0x000000ac71617223 */ /* 0x140fe20000010070 */
[----:B------:R-:W-:Y:S01]  /*6ad0*/  FSEL R115, R96, RZ, P2 ;  /* 0x000000ff60737208 */ /* 0x000fe20001000000 */
[C-C-:B------:R-:W-:Y:S01]  /*6ae0*/  FFMA.FTZ R96, R113.reuse, R169, R112.reuse ;  /* 0x000000a971607223 */ /* 0x140fe20000010070 */
[C-C-:B------:R-:W-:Y:S01]  /*6af0*/  FFMA.FTZ R89, R113.reuse, R170, R112.reuse ;  /* 0x000000aa71597223 */ /* 0x140fe20000010070 */
[----:B------:R-:W-:Y:S01]  /*6b00*/  FSEL R102, R0, RZ, P5 ;  /* 0x000000ff00667208 */ /* 0x000fe20002800000 */
[----:B------:R-:W-:Y:S01]  /*6b10*/  FFMA.FTZ R0, R113, R167, R112 ;  /* 0x000000a771007223 */ /* 0x000fe20000010070 */
[----:B------:R-:W-:Y:S01]  /*6b20*/  FADD.FTZ R164, -R97, R164 ;  /* 0x000000a461a47221 */ /* 0x000fe20000010100 */
[----:B------:R-:W-:Y:S01]  /*6b30*/  FADD.FTZ R96, -R96, R161 ;  /* 0x000000a160607221 */ /* 0x000fe20000010100 */
[----:B------:R-:W-:Y:S01]  /*6b40*/  FADD.FTZ R98, -R89, R162 ;  /* 0x000000a259627221 */ /* 0x000fe20000010100 */
[----:B------:R-:W-:Y:S01]  /*6b50*/  FADD.FTZ R0, -R0, R159 ;  /* 0x0000009f00007221 */ /* 0x000fe20000010100 */
[C---:B------:R-:W-:Y:S01]  /*6b60*/  FMUL.FTZ R89, R151.reuse, R164 ;  /* 0x000000a497597220 */ /* 0x040fe20000410000 */
[C---:B------:R-:W-:Y:S01]  /*6b70*/  FMUL.FTZ R96, R151.reuse, R96 ;  /* 0x0000006097607220 */ /* 0x040fe20000410000 */
[----:B------:R-:W-:Y:S01]  /*6b80*/  FMUL.FTZ R98, R151, R98 ;  /* 0x0000006297627220 */ /* 0x000fe20000410000 */
[----:B------:R-:W-:Y:S01]  /*6b90*/  F2FP.F16.F32.PACK_AB R91, R91, R88 ;  /* 0x000000585b5b723e */ /* 0x000fe200000000ff */
        /* <DEDUP_REMOVED lines=30> */
.L_x_10285:
[C-C-:B------:R-:W-:Y:S01]  /*6d80*/  FFMA.FTZ R0, R113.reuse, R169, R112.reuse ;  /* 0x000000a971007223 */ /* 0x140fe20000010070 */
[C-C-:B0-----:R-:W-:Y:S01]  /*6d90*/  FFMA.FTZ R97, R113.reuse, R168, R112.reuse ;  /* 0x000000a871617223 */ /* 0x141fe20000010070 */
[C-C-:B------:R-:W-:Y:S01]  /*6da0*/  FFMA.FTZ R99, R113.reuse, R170, R112.reuse ;  /* 0x000000aa71637223 */ /* 0x140fe20000010070 */
[----:B------:R-:W-:Y:S01]  /*6db0*/  FFMA.FTZ R96, R113, R171, R112 ;  /* 0x000000ab71607223 */ /* 0x000fe20000010070 */
[----:B------:R-:W-:Y:S01]  /*6dc0*/  FADD.FTZ R0, -R0, R161 ;  /* 0x000000a100007221 */ /* 0x000fe20000010100 */
[----:B------:R-:W-:Y:S01]  /*6dd0*/  FADD.FTZ R160, -R97, R160 ;  /* 0x000000a061a07221 */ /* 0x000fe20000010100 */
[----:B------:R-:W-:Y:S01]  /*6de0*/  LOP3.LUT P6, RZ, R148, 0xff0000, RZ, 0xc0, !PT ;  /* 0x00ff000094ff7812 */ /* 0x000fe200078cc0ff */
[----:B------:R-:W-:Y:S01]  /*6df0*/  FADD.FTZ R162, -R99, R162 ;  /* 0x000000a263a27221 */ /* 0x000fe20000010100 */
[C---:B------:R-:W-:Y:S01]  /*6e00*/  FMUL.FTZ R0, R151.reuse, R0 ;  /* 0x0000000097007220 */ /* 0x040fe20000410000 */
[----:B------:R-:W-:Y:S01]  /*6e10*/  FMUL.FTZ R160, R151, R160 ;  /* 0x000000a097a07220 */ /* 0x000fe20000410000 */
[C-C-:B------:R-:W-:Y:S01]  /*6e20*/  FFMA.FTZ R98, R113.reuse, R173, R112.reuse ;  /* 0x000000ad71627223 */ /* 0x140fe20000010070 */
[C-C-:B------:R-:W-:Y:S01]  /*6e30*/  FFMA.FTZ R103, R113.reuse, R174, R112.reuse ;  /* 0x000000ae71677223 */ /* 0x140fe20000010070 */
[-C--:B------:R-:W-:Y:S01]  /*6e40*/  FMUL.FTZ R0, R0, R143.reuse ;  /* 0x0000008f00007220 */ /* 0x080fe20000410000 */
[----:B------:R-:W-:Y:S01]  /*6e50*/  FADD.FTZ R96, -R96, R163 ;  /* 0x000000a360607221 */ /* 0x000fe20000010100 */
[----:B------:R-:W-:Y:S01]  /*6e60*/  FFMA.FTZ R99, R113, R172, R112 ;  /* 0x000000ac71637223 */ /* 0x000fe20000010070 */
[----:B------:R-:W-:Y:S01]  /*6e70*/  FMUL.FTZ R160, R160, R143 ;  /* 0x0000008fa0a07220 */ /* 0x000fe20000410000 */
[----:B------:R-:W-:Y:S01]  /*6e80*/  FMUL.FTZ R0, R0, UR5 ;  /* 0x0000000500007c20 */ /* 0x000fe20008410000 */
[----:B------:R-:W-:Y:S01]  /*6e90*/  FADD.FTZ R98, -R98, R165 ;  /* 0x000000a562627221 */ /* 0x000fe20000010100 */
[----:B------:R-:W-:Y:S01]  /*6ea0*/  FADD.FTZ R166, -R103, R166 ;  /* 0x000000a667a67221 */ /* 0x000fe20000010100 */
[----:B------:R-:W-:Y:S01]  /*6eb0*/  FMUL.FTZ R96, R151, R96 ;  /* 0x0000006097607220 */ /* 0x000fe20000410000 */
[----:B------:R-:W-:Y:S01]  /*6ec0*/  FADD.FTZ R164, -R99, R164 ;  /* 0x000000a463a47221 */ /* 0x000fe20000010100 */
[----:B------:R-:W-:Y:S01]  /*6ed0*/  FSEL R97, R0, RZ, P6 ;  /* 0x000000ff00617208 */ /* 0x000fe20003000000 */
[----:B------:R-:W-:Y:S01]  /*6ee0*/  FFMA.FTZ R0, R113, R167, R112 ;  /* 0x000000a771007223 */ /* 0x000fe20000010070 */
[----:B------:R-:W-:Y:S01]  /*6ef0*/  FMUL.FTZ R160, R160, UR5 ;  /* 0x00000005a0a07c20 */ /* 0x000fe20008410000 */
[----:B------:R-:W-:Y:S01]  /*6f00*/  LOP3.LUT P2, RZ, R148, 0xff00, RZ, 0xc0, !PT ;  /* 0x0000ff0094ff7812 */ /* 0x000fe2000784c0ff */
[C---:B------:R-:W-:Y:S01]  /*6f10*/  FMUL.FTZ R98, R151.reuse, R98 ;  /* 0x0000006297627220 */ /* 0x040fe20000410000 */
[----:B------:R-:W-:Y:S01]  /*6f20*/  FADD.FTZ R0, -R0, R159 ;  /* 0x0000009f00007221 */ /* 0x000fe20000010100 */
[C---:B------:R-:W-:Y:S01]  /*6f30*/  FMUL.FTZ R166, R151.reuse, R166 ;  /* 0x000000a697a67220 */ /* 0x040fe20000410000 */
[-C--:B------:R-:W-:Y:S01]  /*6f40*/  FMUL.FTZ R96, R96, R143.reuse ;  /* 0x0000008f60607220 */ /* 0x080fe20000410000 */
[C---:B------:R-:W-:Y:S01]  /*6f50*/  FMUL.FTZ R164, R151.reuse, R164 ;  /* 0x000000a497a47220 */ /* 0x040fe20000410000 */
[C---:B------:R-:W-:Y:S01]  /*6f60*/  FMUL.FTZ R162, R151.reuse, R162 ;  /* 0x000000a297a27220 */ /* 0x040fe20000410000 */
[----:B------:R-:W-:Y:S01]  /*6f70*/  FMUL.FTZ R0, R151, R0 ;  /* 0x0000000097007220 */ /* 0x000fe20000410000 */
[----:B------:R-:W-:Y:S01]  /*6f80*/  FSEL R101, R160, RZ, P2 ;  /* 0x000000ffa0657208 */ /* 0x000fe20001000000 */
[-C--:B------:R-:W-:Y:S01]  /*6f90*/  FMUL.FTZ R98, R98, R143.reuse ;  /* 0x0000008f62627220 */ /* 0x080fe20000410000 */
[-C--:B------:R-:W-:Y:S01]  /*6fa0*/  FMUL.FTZ R166, R166, R143.reuse ;  /* 0x0000008fa6a67220 */ /* 0x080fe20000410000 */
[----:B------:R-:W-:Y:S01]  /*6fb0*/  FMUL.FTZ R96, R96, UR5 ;  /* 0x0000000560607c20 */ /* 0x000fe20008410000 */
[----:B------:R-:W-:Y:S01]  /*6fc0*/  ISETP.GE.U32.AND P2, PT, R148, RZ, PT ;  /* 0x000000ff9400720c */ /* 0x000fe20003f46070 */
[-C--:B------:R-:W-:Y:S01]  /*6fd0*/  FMUL.FTZ R164, R164, R143.reuse ;  /* 0x0000008fa4a47220 */ /* 0x080fe20000410000 */
[C---:B------:R-:W-:Y:S01]  /*6fe0*/  LOP3.LUT P3, RZ, R149.reuse, 0xff, RZ, 0xc0, !PT ;  /* 0x000000ff95ff7812 */ /* 0x040fe2000786c0ff */
[-C--:B------:R-:W-:Y:S01]  /*6ff0*/  FMUL.FTZ R162, R162, R143.reuse ;  /* 0x0000008fa2a27220 */ /* 0x080fe20000410000 */
[----:B------:R-:W-:Y:S01]  /*7000*/  FMUL.FTZ R0, R0, R143 ;  /* 0x0000008f00007220 */ /* 0x000fe20000410000 */
[----:B------:R-:W-:Y:S01]  /*7010*/  FMUL.FTZ R98, R98, UR5 ;  /* 0x0000000562627c20 */ /* 0x000fe20008410000 */
[----:B------:R-:W-:Y:S01]  /*7020*/  FMUL.FTZ R166, R166, UR5 ;  /* 0x00000005a6a67c20 */ /* 0x000fe20008410000 */
[C---:B------:R-:W-:Y:S01]  /*7030*/  LOP3.LUT P6, RZ, R149.reuse, 0xff0000, RZ, 0xc0, !PT ;  /* 0x00ff000095ff7812 */ /* 0x040fe200078cc0ff */
[----:B------:R-:W-:Y:S01]  /*7040*/  FMUL.FTZ R164, R164, UR5 ;  /* 0x00000005a4a47c20 */ /* 0x000fe20008410000 */
[C---:B------:R-:W-:Y:S01]  /*7050*/  ISETP.GE.U32.AND.EX P2, PT, R149.reuse, 0x1000000, PT, P2 ;  /* 0x010000009500780c */ /* 0x040fe20003f46120 */
[----:B------:R-:W-:Y:S01]  /*7060*/  FMUL.FTZ R162, R162, UR5 ;  /* 0x00000005a2a27c20 */ /* 0x000fe20008410000 */
[----:B------:R-:W-:Y:S01]  /*7070*/  LOP3.LUT P5, RZ, R149, 0xff00, RZ, 0xc0, !PT ;  /* 0x0000ff0095ff7812 */ /* 0x000fe200078ac0ff */
[----:B------:R-:W-:Y:S01]  /*7080*/  FMUL.FTZ R0, R0, UR5 ;  /* 0x0000000500007c20 */ /* 0x000fe20008410000 */
[----:B------:R-:W-:-:S02]  /*7090*/  FSEL R96, R96, RZ, P3 ;  /* 0x000000ff60607208 */ /* 0x000fc40001800000 */
        /* <DEDUP_REMOVED lines=10> */
[----:B------:R-:W-:-:S07]  /*7140*/  F2FP.F16.F32.PACK_AB R96, R101, R0 ;  /* 0x000000006560723e */ /* 0x000fce00000000ff */
.L_x_10286:
[----:B------:R-:W0:Y:S02]  /*7150*/  @P1 LDC.64 R100, c[0x0][0x478] ;  /* 0x00011e00ff641b82 */ /* 0x000e240000000a00 */
[----:B0-----:R-:W-:-:S04]  /*7160*/  @P1 IMAD.WIDE.U32 R100, R144, 0x10, R100 ;  /* 0x0000001090641825 */ /* 0x001fc800078e0064 */
[----:B------:R-:W-:Y:S01]  /*7170*/  IMAD.WIDE.U32 R144, R144, 0x10, R104 ;  /* 0x0000001090907825 */ /* 0x000fe200078e0068 */
        /* <DEDUP_REMOVED lines=14> */
[C-C-:B------:R-:W-:Y:S01]  /*7260*/  FFMA.FTZ R96, R113.reuse, R157, R112.reuse ;  /* 0x0000009d71607223 */ /* 0x140fe20000010070 */
[-C--:B------:R-:W-:Y:S01]  /*7270*/  FMUL.FTZ R88, R0, R143.reuse ;  /* 0x0000008f00587220 */ /* 0x080fe20000410000 */
[-C--:B------:R-:W-:Y:S01]  /*7280*/  FMUL.FTZ R91, R98, R143.reuse ;  /* 0x0000008f625b7220 */ /* 0x080fe20000410000 */
[--C-:B------:R-:W-:Y:S01]  /*7290*/  FFMA.FTZ R99, R113, R158, R112.reuse ;  /* 0x0000009e71637223 */ /* 0x100fe20000010070 */
[----:B------:R-:W-:Y:S01]  /*72a0*/  LOP3.LUT P2, RZ, R146, 0xff00, RZ, 0xc0, !PT ;  /* 0x0000ff0092ff7812 */ /* 0x000fe2000784c0ff */
[----:B------:R-:W-:Y:S01]  /*72b0*/  FMUL.FTZ R88, R88, UR5 ;  /* 0x0000000558587c20 */ /* 0x000fe20008410000 */
[----:B------:R-:W-:Y:S01]  /*72c0*/  FMUL.FTZ R91, R91, UR5 ;  /* 0x000000055b5b7c20 */ /* 0x000fe20008410000 */
[----:B------:R-:W-:Y:S01]  /*72d0*/  FMUL.FTZ R89, R90, R143 ;  /* 0x0000008f5a597220 */ /* 0x000fe20000410000 */
[----:B------:R-:W-:Y:S01]  /*72e0*/  LOP3.LUT P6, RZ, R147, 0xff, RZ, 0xc0, !PT ;  /* 0x000000ff93ff7812 */ /* 0x000fe200078cc0ff */
[----:B------:R-:W-:Y:S01]  /*72f0*/  FFMA.FTZ R113, R113, R123, R112 ;  /* 0x0000007b71717223 */ /* 0x000fe20000010070 */
[----:B------:R-:W-:Y:S01]  /*7300*/  FADD.FTZ R126, -R126, R109 ;  /* 0x0000006d7e7e7221 */ /* 0x000fe20000010100 */
[----:B------:R-:W-:Y:S01]  /*7310*/  FADD.FTZ R156, -R156, R111 ;  /* 0x0000006f9c9c7221 */ /* 0x000fe20000010100 */
[----:B------:R-:W-:Y:S01]  /*7320*/  FADD.FTZ R96, -R96, R121 ;  /* 0x0000007960607221 */ /* 0x000fe20000010100 */
[----:B------:R-:W-:Y:S01]  /*7330*/  FADD.FTZ R122, -R99, R122 ;  /* 0x0000007a637a7221 */ /* 0x000fe20000010100 */
[----:B------:R-:W-:Y:S01]  /*7340*/  FMUL.FTZ R89, R89, UR5 ;  /* 0x0000000559597c20 */ /* 0x000fe20008410000 */
[----:B------:R-:W-:Y:S01]  /*7350*/  FSEL R101, R88, RZ, P2 ;  /* 0x000000ff58657208 */ /* 0x000fe20001000000 */
[----:B------:R-:W-:Y:S01]  /*7360*/  FADD.FTZ R88, -R113, R106 ;  /* 0x0000006a71587221 */ /* 0x000fe20000010100 */
[----:B------:R-:W-:Y:S01]  /*7370*/  FSEL R100, R91, RZ, P6 ;  /* 0x000000ff5b647208 */ /* 0x000fe20003000000 */
[C---:B------:R-:W-:Y:S01]  /*7380*/  FMUL.FTZ R91, R151.reuse, R126 ;  /* 0x0000007e975b7220 */ /* 0x040fe20000410000 */
[----:B------:R-:W-:Y:S01]  /*7390*/  LOP3.LUT P5, RZ, R146, 0xff0000, RZ, 0xc0, !PT ;  /* 0x00ff000092ff7812 */ /* 0x000fe200078ac0ff */
[C---:B------:R-:W-:Y:S01]  /*73a0*/  FMUL.FTZ R99, R151.reuse, R156 ;  /* 0x0000009c97637220 */ /* 0x040fe20000410000 */
[C---:B------:R-:W-:Y:S01]  /*73b0*/  FMUL.FTZ R102, R151.reuse, R96 ;  /* 0x0000006097667220 */ /* 0x040fe20000410000 */
[----:B------:R-:W-:Y:S01]  /*73c0*/  FMUL.FTZ R103, R151, R122 ;  /* 0x0000007a97677220 */ /* 0x000fe20000410000 */
[----:B------:R-:W-:Y:S01]  /*73d0*/  FSEL R97, R89, RZ, P5 ;  /* 0x000000ff59617208 */ /* 0x000fe20002800000 */
[----:B------:R-:W-:Y:S01]  /*73e0*/  FMUL.FTZ R88, R151, R88 ;  /* 0x0000005897587220 */ /* 0x000fe20000410000 */
[C---:B------:R-:W-:Y:S01]  /*73f0*/  F2FP.F16.F32.PACK_AB R89, R91.reuse, R90 ;  /* 0x0000005a5b59723e */ /* 0x040fe200000000ff */
[-C--:B------:R-:W-:Y:S01]  /*7400*/  FMUL.FTZ R96, R91, R143.reuse ;  /* 0x0000008f5b607220 */ /* 0x080fe20000410000 */
[C---:B------:R-:W-:Y:S01]  /*7410*/  F2FP.F16.F32.PACK_AB R90, R99.reuse, R98 ;  /* 0x00000062635a723e */ /* 0x040fe200000000ff */
[-C--:B------:R-:W-:Y:S01]  /*7420*/  FMUL.FTZ R99, R99, R143.reuse ;  /* 0x0000008f63637220 */ /* 0x080fe20000410000 */
[C---:B------:R-:W-:Y:S01]  /*7430*/  F2FP.F16.F32.PACK_AB R91, R103.reuse, R102 ;  /* 0x00000066675b723e */ /* 0x040fe200000000ff */
        /* <DEDUP_REMOVED lines=14> */
[----:B------:R-:W-:Y:S02]  /*7520*/  F2FP.F16.F32.PACK_AB R88, R0, R88 ;  /* 0x000000580058723e */ /* 0x000fe400000000ff */
        /* <DEDUP_REMOVED lines=10> */
.L_x_10287:
[C-C-:B------:R-:W-:Y:S01]  /*75d0*/  FFMA.FTZ R124, R113.reuse, R124, R112.reuse ;  /* 0x0000007c717c7223 */ /* 0x140fe20000010070 */
[C-C-:B------:R-:W-:Y:S01]  /*75e0*/  FFMA.FTZ R125, R113.reuse, R125, R112.reuse ;  /* 0x0000007d717d7223 */ /* 0x140fe20000010070 */
[C-C-:B------:R-:W-:Y:S01]  /*75f0*/  FFMA.FTZ R127, R113.reuse, R127, R112.reuse ;  /* 0x0000007f717f7223 */ /* 0x140fe20000010070 */
[C-C-:B------:R-:W-:Y:S01]  /*7600*/  FFMA.FTZ R126, R113.reuse, R126, R112.reuse ;  /* 0x0000007e717e7223 */ /* 0x140fe20000010070 */
[----:B------:R-:W-:Y:S01]  /*7610*/  FADD.FTZ R124, -R124, R107 ;  /* 0x0000006b7c7c7221 */ /* 0x000fe20000010100 */
[C-C-:B------:R-:W-:Y:S01]  /*7620*/  FFMA.FTZ R156, R113.reuse, R156, R112.reuse ;  /* 0x0000009c719c7223 */ /* 0x140fe20000010070 */
[C-C-:B------:R-:W-:Y:S01]  /*7630*/  FFMA.FTZ R0, R113.reuse, R157, R112.reuse ;  /* 0x0000009d71007223 */ /* 0x140fe20000010070 */
[----:B0-----:R-:W-:Y:S01]  /*7640*/  FFMA.FTZ R99, R113, R158, R112 ;  /* 0x0000009e71637223 */ /* 0x001fe20000010070 */
[----:B------:R-:W-:Y:S01]  /*7650*/  FADD.FTZ R108, -R125, R108 ;  /* 0x0000006c7d6c7221 */ /* 0x000fe20000010100 */
[----:B------:R-:W-:Y:S01]  /*7660*/  FADD.FTZ R110, -R127, R110 ;  /* 0x0000006e7f6e7221 */ /* 0x000fe20000010100 */
[----:B------:R-:W-:Y:S01]  /*7670*/  FMUL.FTZ R124, R151, R124 ;  /* 0x0000007c977c7220 */ /* 0x000fe20000410000 */
        /* <DEDUP_REMOVED lines=24> */
[----:B------:R-:W-:Y:S01]  /*7800*/  FSEL R101, R124, RZ, P2 ;  /* 0x000000ff7c657208 */ /* 0x000fe20001000000 */
[-C--:B------:R-:W-:Y:S01]  /*7810*/  FMUL.FTZ R122, R122, R143.reuse ;  /* 0x0000008f7a7a7220 */ /* 0x080fe20000410000 */
[-C--:B------:R-:W-:Y:S01]  /*7820*/  FMUL.FTZ R156, R156, R143.reuse ;  /* 0x0000008f9c9c7220 */ /* 0x080fe20000410000 */
[----:B------:R-:W-:Y:S01]  /*7830*/  FMUL.FTZ R106, R106, R143 ;  /* 0x0000008f6a6a7220 */ /* 0x000fe20000410000 */
[----:B------:R-:W-:Y:S01]  /*7840*/  ISETP.GE.U32.AND P2, PT, R146, RZ, PT ;  /* 0x000000ff9200720c */ /* 0x000fe20003f46070 */
[----:B------:R-:W-:Y:S01]  /*7850*/  FMUL.FTZ R0, R0, UR5 ;  /* 0x0000000500007c20 */ /* 0x000fe20008410000 */
[----:B------:R-:W-:Y:S01]  /*7860*/  FSEL R97, R108, RZ, P6 ;  /* 0x000000ff6c617208 */ /* 0x000fe20003000000 */
        /* <DEDUP_REMOVED lines=19> */
.L_x_10288:
[----:B------:R-:W0:Y:S01]  /*79a0*/  @P1 LDC.64 R100, c[0x0][0x478] ;  /* 0x00011e00ff641b82 */ /* 0x000e220000000a00 */
[----:B------:R-:W-:-:S04]  /*79b0*/  IMAD.WIDE.U32 R104, R142, 0x10, R104 ;  /* 0x000000108e687825 */ /* 0x000fc800078e0068 */
[----:B0-----:R-:W-:-:S05]  /*79c0*/  @P1 IMAD.WIDE.U32 R100, R142, 0x10, R100 ;  /* 0x000000108e641825 */ /* 0x001fca00078e0064 */
[----:B------:R0:W-:Y:S04]  /*79d0*/  @P1 STG.E.128 desc[UR6][R100.64], R88 ;  /* 0x0000005864001986 */ /* 0x0001e8000c101d06 */
[----:B------:R0:W-:Y:S02]  /*79e0*/  STG.E.128 desc[UR6][R104.64], R96 ;  /* 0x0000006068007986 */ /* 0x0001e4000c101d06 */
.L_x_10280:
[----:B012---:R-:W0:Y:S02]  /*79f0*/  LDC.64 R96, c[0x0][0x380] ;  /* 0x0000e000ff607b82 */ /* 0x007e240000000a00 */
[----:B0-----:R-:W-:-:S04]  /*7a00*/  LEA R141, R96, R141, 0x2 ;  /* 0x0000008d608d7211 */ /* 0x001fc800078e10ff */
[----:B------:R-:W-:-:S13]  /*7a10*/  ISETP.GE.AND P1, PT, R141, R97, PT ;  /* 0x000000618d00720c */ /* 0x000fda0003f26270 */
[----:B------:R-:W-:Y:S05]  /*7a20*/  @!P1 BRA `(.L_x_10289) ;  /* 0xffffff8c000c9947 */ /* 0x000fea000383ffff */
[----:B------:R-:W-:Y:S05]  /*7a30*/  BSYNC B1 ;  /* 0x0000000000017941 */ /* 0x000fea0003800000 */
.L_x_10274:
        /* <DEDUP_REMOVED lines=64> */
.L_x_10273:
[----:B------:R-:W-:Y:S05]  /*7e40*/  BSYNC B0 ;  /* 0x0000000000007941 */ /* 0x000fea0003800000 */
.L_x_10272:
        /* <DEDUP_REMOVED lines=187> */
.L_x_10277:
        /* <DEDUP_REMOVED lines=8> */
.L_x_10291:
[----:B------:R-:W-:Y:S05]  /*8a80*/  BSYNC B2 ;  /* 0x0000000000027941 */ /* 0x000fea0003800000 */
.L_x_10290:
        /* <DEDUP_REMOVED lines=10> */
.L_x_10292:
        /* <DEDUP_REMOVED lines=13> */
.L_x_10293:
[----:B------:R0:W-:Y:S01]  /*8c00*/  STL [R1+0x20], R96 ;  /* 0x0000206001007387 */ /* 0x0001e20000100800 */
[----:B------:R-:W-:Y:S02]  /*8c10*/  MOV R116, R118 ;  /* 0x0000007600747202 */ /* 0x000fe40000000f00 */
[----:B------:R-:W-:-:S07]  /*8c20*/  MOV R101, R117 ;  /* 0x0000007500657202 */ /* 0x000fce0000000f00 */
[----:B0-----:R-:W-:Y:S05]  /*8c30*/  WARPSYNC.COLLECTIVE R103, `(.L_x_10294) ;  /* 0x0000000067087348 */ /* 0x001fea0003c00000 */
[----:B------:R1:W2:Y:S02]  /*8c40*/  SHFL.BFLY P3, R117, R116, R105, R104 ;  /* 0x0c00006974757389 */ /* 0x0002a40000060068 */
[----:B012---:R-:W-:Y:S05]  /*8c50*/  ENDCOLLECTIVE ;  /* 0x000000000000791b */ /* 0x007fea0003800000 */
.L_x_10294:
[----:B------:R-:W-:-:S05]  /*8c60*/  FADD.FTZ R119, R102, R101 ;  /* 0x0000006566777221 */ /* 0x000fca0000010000 */
[----:B------:R-:W-:Y:S01]  /*8c70*/  MOV R116, R119 ;  /* 0x0000007700747202 */ /* 0x000fe20000000f00 */
[----:B------:R-:W-:Y:S02]  /*8c80*/  HFMA2 R105, -RZ, RZ, 0, 2.384185791015625e-07 ;  /* 0x00000004ff697431 */ /* 0x000fe400000001ff */
[----:B------:R-:W-:-:S07]  /*8c90*/  FADD.FTZ R120, R118, R117 ;  /* 0x0000007576787221 */ /* 0x000fce0000010000 */
[----:B------:R-:W-:Y:S05]  /*8ca0*/  WARPSYNC.COLLECTIVE R103, `(.L_x_10295) ;  /* 0x0000000067087348 */ /* 0x000fea0003c00000 */
[----:B------:R0:W1:Y:S02]  /*8cb0*/  SHFL.BFLY P3, R117, R116, R105, R104 ;  /* 0x0c00006974757389 */ /* 0x0000640000060068 */
[----:B01----:R-:W-:Y:S05]  /*8cc0*/  ENDCOLLECTIVE ;  /* 0x000000000000791b */ /* 0x003fea0003800000 */
.L_x_10295:
[----:B------:R-:W-:Y:S02]  /*8cd0*/  MOV R116, R120 ;  /* 0x0000007800747202 */ /* 0x000fe40000000f00 */
[----:B------:R-:W-:-:S07]  /*8ce0*/  MOV R176, R117 ;  /* 0x0000007500b07202 */ /* 0x000fce0000000f00 */
[----:B------:R-:W-:Y:S05]  /*8cf0*/  WARPSYNC.COLLECTIVE R103, `(.L_x_10296) ;  /* 0x0000000067087348 */ /* 0x000fea0003c00000 */
[----:B------:R0:W1:Y:S02]  /*8d00*/  SHFL.BFLY P3, R117, R116, R105, R104 ;  /* 0x0c00006974757389 */ /* 0x0000640000060068 */
[----:B01----:R-:W-:Y:S05]  /*8d10*/  ENDCOLLECTIVE ;  /* 0x000000000000791b */ /* 0x003fea0003800000 */
.L_x_10296:
[----:B------:R-:W-:-:S05]  /*8d20*/  FADD.FTZ R176, R119, R176 ;  /* 0x000000b077b07221 */ /* 0x000fca0000010000 */
[----:B------:R-:W-:Y:S01]  /*8d30*/  MOV R116, R176 ;  /* 0x000000b000747202 */ /* 0x000fe20000000f00 */
[----:B------:R-:W-:Y:S02]  /*8d40*/  HFMA2 R105, -RZ, RZ, 0, 4.76837158203125e-07 ;  /* 0x00000008ff697431 */ /* 0x000fe400000001ff */
[----:B------:R-:W-:-:S07]  /*8d50*/  FADD.FTZ R175, R120, R117 ;  /* 0x0000007578af7221 */ /* 0x000fce0000010000 */
[----:B------:R-:W-:Y:S05]  /*8d60*/  WARPSYNC.COLLECTIVE R103, `(.L_x_10297) ;  /* 0x0000000067087348 */ /* 0x000fea0003c00000 */
[----:B------:R0:W1:Y:S02]  /*8d70*/  SHFL.BFLY P3, R117, R116, R105, R104 ;  /* 0x0c00006974757389 */ /* 0x0000640000060068 */
[----:B01----:R-:W-:Y:S05]  /*8d80*/  ENDCOLLECTIVE ;  /* 0x000000000000791b */ /* 0x003fea0003800000 */
.L_x_10297:
[----:B------:R-:W-:Y:S02]  /*8d90*/  MOV R116, R175 ;  /* 0x000000af00747202 */ /* 0x000fe40000000f00 */
[----:B------:R-:W-:-:S07]  /*8da0*/  MOV R101, R117 ;  /* 0x0000007500657202 */ /* 0x000fce0000000f00 */
[----:B------:R-:W-:Y:S05]  /*8db0*/  WARPSYNC.COLLECTIVE R103, `(.L_x_10298) ;  /* 0x0000000067087348 */ /* 0x000fea0003c00000 */
[----:B------:R0:W1:Y:S02]  /*8dc0*/  SHFL.BFLY P3, R117, R116, R105, R104 ;  /* 0x0c00006974757389 */ /* 0x0000640000060068 */
[----:B01----:R-:W-:Y:S05]  /*8dd0*/  ENDCOLLECTIVE ;  /* 0x000000000000791b */ /* 0x003fea0003800000 */
.L_x_10298:
[----:B------:R-:W-:-:S05]  /*8de0*/  FADD.FTZ R101, R176, R101 ;  /* 0x00000065b0657221 */ /* 0x000fca0000010000 */
[----:B------:R-:W-:Y:S01]  /*8df0*/  MOV R116, R101 ;  /* 0x0000006500747202 */ /* 0x000fe20000000f00 */
[----:B------:R-:W-:Y:S02]  /*8e00*/  HFMA2 R105, -RZ, RZ, 0, 9.5367431640625e-07 ;  /* 0x00000010ff697431 */ /* 0x000fe400000001ff */
[----:B------:R-:W-:-:S07]  /*8e10*/  FADD.FTZ R102, R175, R117 ;  /* 0x00000075af667221 */ /* 0x000fce0000010000 */
[----:B------:R-:W-:Y:S05]  /*8e20*/  WARPSYNC.COLLECTIVE R103, `(.L_x_10299) ;  /* 0x0000000067087348 */ /* 0x000fea0003c00000 */
[----:B------:R0:W1:Y:S02]  /*8e30*/  SHFL.BFLY P3, R117, R116, R105, R104 ;  /* 0x0c00006974757389 */ /* 0x0000640000060068 */
[----:B01----:R-:W-:Y:S05]  /*8e40*/  ENDCOLLECTIVE ;  /* 0x000000000000791b */ /* 0x003fea0003800000 */
.L_x_10299:
[----:B------:R-:W-:Y:S02]  /*8e50*/  MOV R116, R102 ;  /* 0x0000006600747202 */ /* 0x000fe40000000f00 */
[----:B------:R-:W-:-:S07]  /*8e60*/  MOV R118, R117 ;  /* 0x0000007500767202 */ /* 0x000fce0000000f00 */
[----:B------:R-:W-:Y:S05]  /*8e70*/  WARPSYNC.COLLECTIVE R103, `(.L_x_10300) ;  /* 0x0000000067087348 */ /* 0x000fea0003c00000 */
[----:B------:R0:W1:Y:S02]  /*8e80*/  SHFL.BFLY P3, R117, R116, R105, R104 ;  /* 0x0c00006974757389 */ /* 0x0000640000060068 */
[----:B01----:R-:W-:Y:S05]  /*8e90*/  ENDCOLLECTIVE ;  /* 0x000000000000791b */ /* 0x003fea0003800000 */
.L_x_10300:
[----:B------:R-:W-:Y:S05]  /*8ea0*/  BRA `(.L_x_10301) ;  /* 0xffffffa000fc7947 */ /* 0x000fea000383ffff */
.L_x_10302:
        /* <DEDUP_REMOVED lines=13> */
.L_x_20055:


//--------------------- .text._ZN10layer_norm22ln_bwd_finalize_kernelINS_22Kernel_traits_finalizeILj1024Ef6__halfS2_S2_fjLb0ELj1024ELj4ENS_18Kernel_traits_baseILj1024EfS2_S2_S2_fjLj1024EEEEELb0ELb0EEEvNS_9BwdParamsE --------------------------
	.section	.text._ZN10layer_norm22ln_bwd_finalize_kernelINS_22Kernel_traits_finalizeILj1024Ef6__halfS2_S2_fjLb0ELj1024ELj4ENS_18Kernel_traits_baseILj1024EfS2_S2_S2_fjLj1024EEEEELb0ELb0EEEvNS_9BwdParamsE,"ax",@progbits
	.align	128
        .global         _ZN10layer_norm22ln_bwd_finalize_kernelINS_22Kernel_traits_finalizeILj1024Ef6__halfS2_S2_fjLb0ELj1024ELj4ENS_18Kernel_traits_baseILj1024EfS2_S2_S2_fjLj1024EEEEELb0ELb0EEEvNS_9BwdParamsE
        .type           _ZN10layer_norm22ln_bwd_finalize_kernelINS_22Kernel_traits_finalizeILj1024Ef6__halfS2_S2_fjLb0ELj1024ELj4ENS_18Kernel_traits_baseILj1024EfS2_S2_S2_fjLj1024EEEEELb0ELb0EEEvNS_9BwdParamsE,@function
        .size           _ZN10layer_norm22ln_bwd_finalize_kernelINS_22Kernel_traits_finalizeILj1024Ef6__halfS2_S2_fjLb0ELj1024ELj4ENS_18Kernel_traits_baseILj1024EfS2_S2_S2_fjLj1024EEEEELb0ELb0EEEvNS_9BwdParamsE,(.L_x_20056 - _ZN10layer_norm22ln_bwd_finalize_kernelINS_22Kernel_traits_finalizeILj1024Ef6__halfS2_S2_fjLb0ELj1024ELj4ENS_18Kernel_traits_baseILj1024EfS2_S2_S2_fjLj1024EEEEELb0ELb0EEEvNS_9BwdParamsE)
        .other          _ZN10layer_norm22ln_bwd_finalize_kernelINS_22Kernel_traits_finalizeILj1024Ef6__halfS2_S2_fjLb0ELj1024ELj4ENS_18Kernel_traits_baseILj1024EfS2_S2_S2_fjLj1024EEEEELb0ELb0EEEvNS_9BwdParamsE,@"STO_CUDA_ENTRY STV_DEFAULT"
_ZN10layer_norm22ln_bwd_finalize_kernelINS_22Kernel_traits_finalizeILj1024Ef6__halfS2_S2_fjLb0ELj1024ELj4ENS_18Kernel_traits_baseILj1024EfS2_S2_S2_fjLj1024EEEEELb0ELb0EEEvNS_9BwdParamsE:
.text._ZN10layer_norm22ln_bwd_finalize_kernelINS_22Kernel_traits_finalizeILj1024Ef6__halfS2_S2_fjLb0ELj1024ELj4ENS_18Kernel_traits_baseILj1024EfS2_S2_S2_fjLj1024EEEEELb0ELb0EEEvNS_9BwdParamsE:
        /* <DEDUP_REMOVED lines=82> */
.L_x_10307:
        /* <DEDUP_REMOVED lines=118> */
.L_x_10306:
[----:B------:R-:W-:Y:S05]  /*0c80*/  BSYNC.RECONVERGENT B1 ;  /* 0x0000000000017941 */ /* 0x000fea0003800200 */
.L_x_10305:
        /* <DEDUP_REMOVED lines=75> */
.L_x_10309:
[----:B------:R-:W-:Y:S05]  /*1140*/  BSYNC.RECONVERGENT B1 ;  /* 0x0000000000017941 */ /* 0x000fea0003800200 */
.L_x_10308:
        /* <DEDUP_REMOVED lines=37> */
.L_x_10311:
[----:B------:R-:W-:Y:S05]  /*13a0*/  BSYNC.RECONVERGENT B1 ;  /* 0x0000000000017941 */ /* 0x000fea0003800200 */
.L_x_10310:
[----:B------:R-:W-:Y:S05]  /*13b0*/  @!P1 BRA `(.L_x_10304) ;  /* 0x0000000000409947 */ /* 0x000fea0003800000 */
[----:B------:R-:W0:Y:S01]  /*13c0*/  LDC.64 R6, c[0x0][0x440] ;  /* 0x00011000ff067b82 */ /* 0x000e220000000a00 */
[----:B------:R-:W-:Y:S01]  /*13d0*/  IMAD R59, R2, R56, R59 ;  /* 0x00000038023b7224 */ /* 0x000fe200078e023b */
[----:B------:R-:W-:Y:S02]  /*13e0*/  LOP3.LUT R8, R8, 0x1f, RZ, 0xc0, !PT ;  /* 0x0000001f08087812 */ /* 0x000fe400078ec0ff */
[----:B------:R-:W-:Y:S02]  /*13f0*/  IADD3 R9, PT, PT, -R9, RZ, RZ ;  /* 0x000000ff09097210 */ /* 0x000fe40007ffe1ff */
[----:B------:R-:W-:Y:S02]  /*1400*/  IADD3 R59, PT, PT, R8, R59, RZ ;  /* 0x0000003b083b7210 */ /* 0x000fe40007ffe0ff */
[----:B------:R-:W1:Y:S05]  /*1410*/  LDC.64 R10, c[0x0][0x448] ;  /* 0x00011200ff0a7b82 */ /* 0x000e6a0000000a00 */
.L_x_10312:
        /* <DEDUP_REMOVED lines=10> */
.L_x_10304:
[----:B------:R-:W-:Y:S05]  /*14c0*/  BSYNC.RECONVERGENT B0 ;  /* 0x0000000000007941 */ /* 0x000fea0003800200 */
.L_x_10303:
        /* <DEDUP_REMOVED lines=57> */
.L_x_10313:
        /* <DEDUP_REMOVED lines=10> */
.L_x_20056:


//--------------------- .text._ZN10layer_norm13ln_bwd_kernelINS_13Kernel_traitsIf6__halfS2_S2_fjLj1024ELj1ELj4ELj1ELj16ENS_18Kernel_traits_baseILj1024EfS2_S2_S2_fjLj128EEEEELb1ELb0ELb1ELb0EEEvNS_9BwdParamsE --------------------------
	.section	.text._ZN10layer_norm13ln_bwd_kernelINS_13Kernel_traitsIf6__halfS2_S2_fjLj1024ELj1ELj4ELj1ELj16ENS_18Kernel_traits_baseILj1024EfS2_S2_S2_fjLj128EEEEELb1ELb0ELb1ELb0EEEvNS_9BwdParamsE,"ax",@progbits
	.align	128
        .global         _ZN10layer_norm13ln_bwd_kernelINS_13Kernel_traitsIf6__halfS2_S2_fjLj1024ELj1ELj4ELj1ELj16ENS_18Kernel_traits_baseILj1024EfS2_S2_S2_fjLj128EEEEELb1ELb0ELb1ELb0EEEvNS_9BwdParamsE
        .type           _ZN10layer_norm13ln_bwd_kernelINS_13Kernel_traitsIf6__halfS2_S2_fjLj1024ELj1ELj4ELj1ELj16ENS_18Kernel_traits_baseILj1024EfS2_S2_S2_fjLj128EEEEELb1ELb0ELb1ELb0EEEvNS_9BwdParamsE,@function
        .size           _ZN10layer_norm13ln_bwd_kernelINS_13Kernel_traitsIf6__halfS2_S2_fjLj1024ELj1ELj4ELj1ELj16ENS_18Kernel_traits_baseILj1024EfS2_S2_S2_fjLj128EEEEELb1ELb0ELb1ELb0EEEvNS_9BwdParamsE,(.L_x_20057 - _ZN10layer_norm13ln_bwd_kernelINS_13Kernel_traitsIf6__halfS2_S2_fjLj1024ELj1ELj4ELj1ELj16ENS_18Kernel_traits_baseILj1024EfS2_S2_S2_fjLj128EEEEELb1ELb0ELb1ELb0EEEvNS_9BwdParamsE)
        .other          _ZN10layer_norm13ln_bwd_kernelINS_13Kernel_traitsIf6__halfS2_S2_fjLj1024ELj1ELj4ELj1ELj16ENS_18Kernel_traits_baseILj1024EfS2_S2_S2_fjLj128EEEEELb1ELb0ELb1ELb0EEEvNS_9BwdParamsE,@"STO_CUDA_ENTRY STV_DEFAULT"
_ZN10layer_norm13ln_bwd_kernelINS_13Kernel_traitsIf6__halfS2_S2_fjLj1024ELj1ELj4ELj1ELj16ENS_18Kernel_traits_baseILj1024EfS2_S2_S2_fjLj128EEEEELb1ELb0ELb1ELb0EEEvNS_9BwdParamsE:
.text._ZN10layer_norm13ln_bwd_kernelINS_13Kernel_traitsIf6__halfS2_S2_fjLj1024ELj1ELj4ELj1ELj16ENS_18Kernel_traits_baseILj1024EfS2_S2_S2_fjLj128EEEEELb1ELb0ELb1ELb0EEEvNS_9BwdParamsE:
        /* <DEDUP_REMOVED lines=112> */
.L_x_10411:
        /* <DEDUP_REMOVED lines=52> */
[----:B--2---:R-:W-:-:S12]  /*0a40*/  IMAD.WIDE.U32 R166, R194, 0x8, R166 ;  /* 0x00000008c2a67825 */ /* 0x004fd800078e00a6 */
[----:B------:R-:W0:Y:S02]  /*0a50*/  @P0 LDC.64 R182, c[0x0][0x438] ;  /* 0x00010e00ffb60b82 */ /* 0x000e240000000a00 */
[----:B0-----:R-:W-:Y:S02]  /*0a60*/  @P0 IMAD.WIDE.U32 R198, R195, 0x10, R182 ;  /* 0x00000010c3c60825 */ /* 0x001fe400078e00b6 */
[----:B------:R-:W5:Y:S04]  /*0a70*/  LDG.E.64 R182, desc[UR6][R166.64] ;  /* 0x00000006a6b67981 */ /* 0x000f68000c1e1b00 */
[----:B------:R0:W5:Y:S01]  /*0a80*/  @P0 LDG.E.128 R128, desc[UR6][R198.64] ;  /* 0x00000006c6800981 */ /* 0x000162000c1e1d00 */
[----:B------:R-:W-:Y:S02]  /*0a90*/  IADD3 R197, PT, PT, R197, 0x20, RZ ;  /* 0x00000020c5c57810 */ /* 0x000fe40007ffe0ff */
[----:B------:R-:W-:-:S02]  /*0aa0*/  IADD3 R194, PT, PT, R194, 0x20, RZ ;  /* 0x00000020c2c27810 */ /* 0x000fc40007ffe0ff */
[----:B------:R-:W-:Y:S01]  /*0ab0*/  IADD3 R195, PT, PT, R195, 0x20, RZ ;  /* 0x00000020c3c37810 */ /* 0x000fe20007ffe0ff */
        /* <DEDUP_REMOVED lines=8> */
[----:B------:R-:W-:Y:S01]  /*0b40*/  FMUL.FTZ R209, R4, R191 ;  /* 0x000000bf04d17220 */ /* 0x000fe20000410000 */
[----:B------:R-:W-:-:S02]  /*0b50*/  HADD2.F32 R207, -RZ, R156.H0_H0 ;  /* 0x2000009cffcf7230 */ /* 0x000fc40000004100 */
[----:B------:R-:W-:Y:S02]  /*0b60*/  HADD2.F32 R205, -RZ, R154.H0_H0 ;  /* 0x2000009affcd7230 */ /* 0x000fe40000004100 */
[----:B------:R-:W-:Y:S02]  /*0b70*/  HADD2.F32 R193, -RZ, R152.H1_H1 ;  /* 0x30000098ffc17230 */ /* 0x000fe40000004100 */
[C---:B------:R-:W-:Y:S01]  /*0b80*/  FADD.FTZ R201, -R196.reuse, R201 ;  /* 0x000000c9c4c97221 */ /* 0x040fe20000010100 */
[--C-:B------:R-:W-:Y:S02]  /*0b90*/  HADD2.F32 R211, -RZ, R155.reuse.H0_H0 ;  /* 0x2000009bffd37230 */ /* 0x100fe40000004100 */
[----:B------:R-:W-:Y:S01]  /*0ba0*/  FADD.FTZ R153, -R196, R153 ;  /* 0x00000099c4997221 */ /* 0x000fe20000010100 */
[----:B------:R-:W-:Y:S02]  /*0bb0*/  HADD2.F32 R215, -RZ, R155.H1_H1 ;  /* 0x3000009bffd77230 */ /* 0x000fe40000004100 */
[----:B------:R-:W-:Y:S01]  /*0bc0*/  FADD.FTZ R100, R100, R207 ;  /* 0x000000cf64647221 */ /* 0x000fe20000010000 */
[----:B------:R-:W-:-:S02]  /*0bd0*/  HADD2.F32 R156, -RZ, R156.H1_H1 ;  /* 0x3000009cff9c7230 */ /* 0x000fc40000004100 */
[-C--:B------:R-:W-:Y:S01]  /*0be0*/  FFMA.FTZ R68, R209, R207.reuse, R68 ;  /* 0x000000cfd1447223 */ /* 0x080fe20000010044 */
[----:B------:R-:W-:Y:S01]  /*0bf0*/  FADD.FTZ R155, -R196, R205 ;  /* 0x000000cdc49b7221 */ /* 0x000fe20000010100 */
[----:B------:R-:W-:Y:S01]  /*0c00*/  FMUL.FTZ R207, R36, R207 ;  /* 0x000000cf24cf7220 */ /* 0x000fe20000410000 */
[----:B------:R-:W-:Y:S01]  /*0c10*/  FADD.FTZ R193, -R196, R193 ;  /* 0x000000c1c4c17221 */ /* 0x000fe20000010100 */
[C---:B------:R-:W-:Y:S01]  /*0c20*/  FMUL.FTZ R205, R4.reuse, R201 ;  /* 0x000000c904cd7220 */ /* 0x040fe20000410000 */
[C---:B------:R-:W-:Y:S01]  /*0c30*/  FMUL.FTZ R202, R4.reuse, R153 ;  /* 0x0000009904ca7220 */ /* 0x040fe20000410000 */
[----:B------:R-:W-:Y:S01]  /*0c40*/  FMUL.FTZ R204, R37, R156 ;  /* 0x0000009c25cc7220 */ /* 0x000fe20000410000 */
[C---:B------:R-:W-:Y:S01]  /*0c50*/  FMUL.FTZ R201, R4.reuse, R155 ;  /* 0x0000009b04c97220 */ /* 0x040fe20000410000 */
[----:B------:R-:W-:Y:S01]  /*0c60*/  FADD.FTZ R153, RZ, R207 ;  /* 0x000000cfff997221 */ /* 0x000fe20000010000 */
[----:B------:R-:W-:Y:S01]  /*0c70*/  FMUL.FTZ R206, R4, R193 ;  /* 0x000000c104ce7220 */ /* 0x000fe20000410000 */
[----:B------:R-:W-:Y:S01]  /*0c80*/  FFMA.FTZ R155, R209, R207, RZ ;  /* 0x000000cfd19b7223 */ /* 0x000fe200000100ff */
[----:B------:R-:W-:Y:S01]  /*0c90*/  FADD.FTZ R102, R102, R203 ;  /* 0x000000cb66667221 */ /* 0x000fe20000010000 */
[-C--:B------:R-:W-:Y:S01]  /*0ca0*/  FFMA.FTZ R70, R205, R203.reuse, R70 ;  /* 0x000000cbcd467223 */ /* 0x080fe20000010046 */
[----:B------:R-:W-:Y:S01]  /*0cb0*/  FMUL.FTZ R203, R38, R203 ;  /* 0x000000cb26cb7220 */ /* 0x000fe20000410000 */
[----:B------:R-:W-:Y:S01]  /*0cc0*/  FADD.FTZ R152, R153, R204 ;  /* 0x000000cc99987221 */ /* 0x000fe20000010000 */
[----:B------:R-:W-:Y:S01]  /*0cd0*/  FFMA.FTZ R154, R206, R204, R155 ;  /* 0x000000ccce9a7223 */ /* 0x000fe2000001009b */
[----:B0-----:R-:W-:-:S02]  /*0ce0*/  HADD2.F32 R199, -RZ, R158.H0_H0 ;  /* 0x2000009effc77230 */ /* 0x001fc40000004100 */
[----:B------:R-:W-:Y:S01]  /*0cf0*/  FADD.FTZ R103, R103, R200 ;  /* 0x000000c867677221 */ /* 0x000fe20000010000 */
[-C--:B------:R-:W-:Y:S01]  /*0d00*/  FFMA.FTZ R71, R202, R200.reuse, R71 ;  /* 0x000000c8ca477223 */ /* 0x080fe20000010047 */
[----:B------:R-:W-:Y:S01]  /*0d10*/  FMUL.FTZ R200, R39, R200 ;  /* 0x000000c827c87220 */ /* 0x000fe20000410000 */
[----:B------:R-:W-:Y:S01]  /*0d20*/  FADD.FTZ R153, R152, R203 ;  /* 0x000000cb98997221 */ /* 0x000fe20000010000 */
[----:B------:R-:W-:Y:S01]  /*0d30*/  FFMA.FTZ R155, R205, R203, R154 ;  /* 0x000000cbcd9b7223 */ /* 0x000fe2000001009a */
[----:B------:R-:W-:Y:S02]  /*0d40*/  HADD2.F32 R158, -RZ, R158.H1_H1 ;  /* 0x3000009eff9e7230 */ /* 0x000fe40000004100 */
[----:B------:R-:W-:Y:S01]  /*0d50*/  FADD.FTZ R104, R104, R199 ;  /* 0x000000c768687221 */ /* 0x000fe20000010000 */
[-C--:B------:R-:W-:Y:S01]  /*0d60*/  FFMA.FTZ R72, R201, R199.reuse, R72 ;  /* 0x000000c7c9487223 */ /* 0x080fe20000010048 */
[----:B------:R-:W-:Y:S01]  /*0d70*/  FMUL.FTZ R199, R40, R199 ;  /* 0x000000c728c77220 */ /* 0x000fe20000410000 */
[----:B------:R-:W-:Y:S01]  /*0d80*/  FADD.FTZ R152, R153, R200 ;  /* 0x000000c899987221 */ /* 0x000fe20000010000 */
[----:B------:R-:W-:Y:S01]  /*0d90*/  FFMA.FTZ R154, R202, R200, R155 ;  /* 0x000000c8ca9a7223 */ /* 0x000fe2000001009b */
[----:B------:R-:W-:-:S02]  /*0da0*/  HADD2.F32 R167, -RZ, R159.H0_H0 ;  /* 0x2000009fffa77230 */ /* 0x000fc40000004100 */
[----:B------:R-:W-:Y:S01]  /*0db0*/  FADD.FTZ R211, -R196, R211 ;  /* 0x000000d3c4d37221 */ /* 0x000fe20000010100 */
[----:B------:R-:W-:Y:S01]  /*0dc0*/  FMUL.FTZ R193, R41, R158 ;  /* 0x0000009e29c17220 */ /* 0x000fe20000410000 */
[----:B------:R-:W-:Y:S01]  /*0dd0*/  FADD.FTZ R152, R152, R199 ;  /* 0x000000c798987221 */ /* 0x000fe20000010000 */
[----:B------:R-:W-:Y:S01]  /*0de0*/  FMUL.FTZ R198, R4, R157 ;  /* 0x0000009d04c67220 */ /* 0x000fe20000410000 */
[----:B------:R-:W-:Y:S01]  /*0df0*/  FFMA.FTZ R153, R201, R199, R154 ;  /* 0x000000c7c9997223 */ /* 0x000fe2000001009a */
[----:B------:R-:W-:Y:S02]  /*0e00*/  HADD2.F32 R208, -RZ, R159.H1_H1 ;  /* 0x3000009fffd07230 */ /* 0x000fe40000004100 */
[----:B------:R-:W-:Y:S01]  /*0e10*/  FADD.FTZ R215, -R196, R215 ;  /* 0x000000d7c4d77221 */ /* 0x000fe20000010100 */
        /* <DEDUP_REMOVED lines=18> */
.L_x_10319:
[----:B------:R-:W-:Y:S05]  /*0f40*/  BSYNC.RECONVERGENT B2 ;  /* 0x0000000000027941 */ /* 0x000fea0003800200 */
.L_x_10318:
        /* <DEDUP_REMOVED lines=17> */
[----:B------:R-:W-:Y:S02]  /*1060*/  IADD3 R194, PT, PT, R194, 0x20, RZ ;  /* 0x00000020c2c27810 */ /* 0x000fe40007ffe0ff */
[----:B------:R-:W-:Y:S01]  /*1070*/  IADD3 R195, PT, PT, R195, 0x20, RZ ;  /* 0x00000020c3c37810 */ /* 0x000fe20007ffe0ff */
[--C-:B---3--:R-:W-:Y:S02]  /*1080*/  HADD2.F32 R5, -RZ, R8.reuse.H0_H0 ;  /* 0x20000008ff057230 */ /* 0x108fe40000004100 */
[----:B------:R-:W-:Y:S02]  /*1090*/  HADD2.F32 R19, -RZ, R8.H1_H1 ;  /* 0x30000008ff137230 */ /* 0x000fe40000004100 */
[----:B------:R-:W-:-:S02]  /*10a0*/  HADD2.F32 R153, -RZ, R9.H0_H0 ;  /* 0x20000009ff997230 */ /* 0x000fc40000004100 */
[C---:B------:R-:W-:Y:S01]  /*10b0*/  FADD.FTZ R5, -R196.reuse, R5 ;  /* 0x00000005c4057221 */ /* 0x040fe20000010100 */
[----:B------:R-:W-:Y:S02]  /*10c0*/  HADD2.F32 R157, -RZ, R9.H1_H1 ;  /* 0x30000009ff9d7230 */ /* 0x000fe40000004100 */
[C---:B------:R-:W-:Y:S01]  /*10d0*/  FADD.FTZ R19, -R196.reuse, R19 ;  /* 0x00000013c4137221 */ /* 0x040fe20000010100 */
[----:B------:R-:W-:Y:S02]  /*10e0*/  HADD2.F32 R159, -RZ, R10.H0_H0 ;  /* 0x2000000aff9f7230 */ /* 0x000fe40000004100 */
[----:B0-----:R-:W-:Y:S01]  /*10f0*/  FADD.FTZ R7, -R196, R153 ;  /* 0x00000099c4077221 */ /* 0x001fe20000010100 */
[----:B----4-:R-:W-:Y:S02]  /*1100*/  HADD2.F32 R9, -RZ, R12.H0_H0 ;  /* 0x2000000cff097230 */ /* 0x010fe40000004100 */
[----:B------:R-:W-:Y:S01]  /*1110*/  FMUL.FTZ R5, R4, R5 ;  /* 0x0000000504057220 */ /* 0x000fe20000410000 */
[----:B------:R-:W-:-:S02]  /*1120*/  HADD2.F32 R215, -RZ, R11.H0_H0 ;  /* 0x2000000bffd77230 */ /* 0x000fc40000004100 */
[----:B------:R-:W-:Y:S01]  /*1130*/  FMUL.FTZ R6, R4, R19 ;  /* 0x0000001304067220 */ /* 0x000fe20000410000 */
[----:B------:R-:W-:Y:S02]  /*1140*/  HADD2.F32 R219, -RZ, R11.H1_H1 ;  /* 0x3000000bffdb7230 */ /* 0x000fe40000004100 */
[----:B------:R-:W-:Y:S02]  /*1150*/  HADD2.F32 R12, -RZ, R12.H1_H1 ;  /* 0x3000000cff0c7230 */ /* 0x000fe40000004100 */
[----:B------:R-:W-:Y:S01]  /*1160*/  FADD.FTZ R157, -R196, R157 ;  /* 0x0000009dc49d7221 */ /* 0x000fe20000010100 */
[--C-:B------:R-:W-:Y:S02]  /*1170*/  HADD2.F32 R11, -RZ, R13.reuse.H0_H0 ;  /* 0x2000000dff0b7230 */ /* 0x100fe40000004100 */
[----:B------:R-:W-:Y:S01]  /*1180*/  FMUL.FTZ R7, R4, R7 ;  /* 0x0000000704077220 */ /* 0x000fe20000410000 */
[----:B------:R-:W-:Y:S02]  /*1190*/  HADD2.F32 R211, -RZ, R10.H1_H1 ;  /* 0x3000000affd37230 */ /* 0x000fe40000004100 */
[----:B------:R-:W-:Y:S01]  /*11a0*/  FADD.FTZ R159, -R196, R159 ;  /* 0x0000009fc49f7221 */ /* 0x000fe20000010100 */
[----:B------:R-:W-:Y:S01]  /*11b0*/  FADD.FTZ R108, R108, R9 ;  /* 0x000000096c6c7221 */ /* 0x000fe20000010000 */
[-C--:B------:R-:W-:Y:S01]  /*11c0*/  FFMA.FTZ R76, R5, R9.reuse, R76 ;  /* 0x00000009054c7223 */ /* 0x080fe2000001004c */
[----:B------:R-:W-:Y:S01]  /*11d0*/  FMUL.FTZ R8, R44, R9 ;  /* 0x000000092c087220 */ /* 0x000fe20000410000 */
[----:B------:R-:W-:-:S02]  /*11e0*/  HADD2.F32 R16, -RZ, R13.H1_H1 ;  /* 0x3000000dff107230 */ /* 0x000fc40000004100 */
[----:B------:R-:W-:Y:S01]  /*11f0*/  FADD.FTZ R109, R109, R12 ;  /* 0x0000000c6d6d7221 */ /* 0x000fe20000010000 */
[-C--:B------:R-:W-:Y:S01]  /*1200*/  FFMA.FTZ R77, R6, R12.reuse, R77 ;  /* 0x0000000c064d7223 */ /* 0x080fe2000001004d */
[----:B------:R-:W-:Y:S01]  /*1210*/  FMUL.FTZ R9, R45, R12 ;  /* 0x0000000c2d097220 */ /* 0x000fe20000410000 */
[----:B------:R-:W-:Y:S02]  /*1220*/  HADD2.F32 R17, -RZ, R14.H0_H0 ;  /* 0x2000000eff117230 */ /* 0x000fe40000004100 */
[----:B------:R-:W-:Y:S01]  /*1230*/  FADD.FTZ R110, R110, R11 ;  /* 0x0000000b6e6e7221 */ /* 0x000fe20000010000 */
[----:B------:R-:W-:Y:S01]  /*1240*/  FMUL.FTZ R10, R4, R157 ;  /* 0x0000009d040a7220 */ /* 0x000fe20000410000 */
[-C--:B------:R-:W-:Y:S01]  /*1250*/  FFMA.FTZ R78, R7, R11.reuse, R78 ;  /* 0x0000000b074e7223 */ /* 0x080fe2000001004e */
[----:B------:R-:W-:Y:S01]  /*1260*/  FMUL.FTZ R12, R46, R11 ;  /* 0x0000000b2e0c7220 */ /* 0x000fe20000410000 */
[----:B------:R-:W-:Y:S01]  /*1270*/  FADD.FTZ R211, -R196, R211 ;  /* 0x000000d3c4d37221 */ /* 0x000fe20000010100 */
[----:B------:R-:W-:Y:S01]  /*1280*/  FMUL.FTZ R11, R4, R159 ;  /* 0x0000009f040b7220 */ /* 0x000fe20000410000 */
[----:B------:R-:W-:-:S02]  /*1290*/  HADD2.F32 R155, -RZ, R15.H0_H0 ;  /* 0x2000000fff9b7230 */ /* 0x000fc40000004100 */
[----:B------:R-:W-:Y:S01]  /*12a0*/  FADD.FTZ R18, R217, R8 ;  /* 0x00000008d9127221 */ /* 0x000fe20000010000 */
[----:B------:R-:W-:Y:S02]  /*12b0*/  HADD2.F32 R154, -RZ, R15.H1_H1 ;  /* 0x3000000fff9a7230 */ /* 0x000fe40000004100 */
        /* <DEDUP_REMOVED lines=36> */
.L_x_10321:
[----:B------:R-:W-:Y:S05]  /*1500*/  BSYNC.RECONVERGENT B2 ;  /* 0x0000000000027941 */ /* 0x000fea0003800200 */
.L_x_10320:
        /* <DEDUP_REMOVED lines=16> */
[----:B------:R-:W-:Y:S02]  /*1610*/  IADD3 R197, PT, PT, R197, 0x20, RZ ;  /* 0x00000020c5c57810 */ /* 0x000fe40007ffe0ff */
[----:B------:R-:W-:Y:S02]  /*1620*/  IADD3 R194, PT, PT, R194, 0x20, RZ ;  /* 0x00000020c2c27810 */ /* 0x000fe40007ffe0ff */
[----:B------:R-:W-:Y:S01]  /*1630*/  IADD3 R195, PT, PT, R195, 0x20, RZ ;  /* 0x00000020c3c37810 */ /* 0x000fe20007ffe0ff */
[--C-:B---3--:R-:W-:Y:S02]  /*1640*/  HADD2.F32 R21, -RZ, R24.reuse.H0_H0 ;  /* 0x20000018ff157230 */ /* 0x108fe40000004100 */
[----:B------:R-:W-:Y:S02]  /*1650*/  HADD2.F32 R155, -RZ, R24.H1_H1 ;  /* 0x30000018ff9b7230 */ /* 0x000fe40000004100 */
[----:B------:R-:W-:-:S02]  /*1660*/  HADD2.F32 R159, -RZ, R25.H0_H0 ;  /* 0x20000019ff9f7230 */ /* 0x000fc40000004100 */
[----:B------:R-:W-:Y:S02]  /*1670*/  HADD2.F32 R161, -RZ, R25.H1_H1 ;  /* 0x30000019ffa17230 */ /* 0x000fe40000004100 */
[C---:B------:R-:W-:Y:S01]  /*1680*/  FADD.FTZ R21, -R196.reuse, R21 ;  /* 0x00000015c4157221 */ /* 0x040fe20000010100 */
[C---:B------:R-:W-:Y:S01]  /*1690*/  FADD.FTZ R155, -R196.reuse, R155 ;  /* 0x0000009bc49b7221 */ /* 0x040fe20000010100 */
[----:B------:R-:W-:Y:S02]  /*16a0*/  HADD2.F32 R163, -RZ, R26.H0_H0 ;  /* 0x2000001affa37230 */ /* 0x000fe40000004100 */
[C---:B0-----:R-:W-:Y:S01]  /*16b0*/  FADD.FTZ R23, -R196.reuse, R159 ;  /* 0x0000009fc4177221 */ /* 0x041fe20000010100 */
[----:B----4-:R-:W-:Y:S02]  /*16c0*/  HADD2.F32 R25, -RZ, R28.H0_H0 ;  /* 0x2000001cff197230 */ /* 0x010fe40000004100 */
[----:B------:R-:W-:Y:S01]  /*16d0*/  FADD.FTZ R161, -R196, R161 ;  /* 0x000000a1c4a17221 */ /* 0x000fe20000010100 */
[----:B------:R-:W-:-:S02]  /*16e0*/  HADD2.F32 R215, -RZ, R27.H0_H0 ;  /* 0x2000001bffd77230 */ /* 0x000fc40000004100 */
[C---:B------:R-:W-:Y:S01]  /*16f0*/  FMUL.FTZ R21, R4.reuse, R21 ;  /* 0x0000001504157220 */ /* 0x040fe20000410000 */
[----:B------:R-:W-:Y:S02]  /*1700*/  HADD2.F32 R219, -RZ, R27.H1_H1 ;  /* 0x3000001bffdb7230 */ /* 0x000fe40000004100 */
[C---:B------:R-:W-:Y:S01]  /*1710*/  FMUL.FTZ R22, R4.reuse, R155 ;  /* 0x0000009b04167220 */ /* 0x040fe20000410000 */
[----:B------:R-:W-:Y:S02]  /*1720*/  HADD2.F32 R28, -RZ, R28.H1_H1 ;  /* 0x3000001cff1c7230 */ /* 0x000fe40000004100 */
[----:B------:R-:W-:Y:S01]  /*1730*/  FMUL.FTZ R23, R4, R23 ;  /* 0x0000001704177220 */ /* 0x000fe20000410000 */
[----:B------:R-:W-:Y:S02]  /*1740*/  HADD2.F32 R27, -RZ, R29.H0_H0 ;  /* 0x2000001dff1b7230 */ /* 0x000fe40000004100 */
[----:B------:R-:W-:Y:S01]  /*1750*/  FADD.FTZ R163, -R196, R163 ;  /* 0x000000a3c4a37221 */ /* 0x000fe20000010100 */
[----:B------:R-:W-:-:S02]  /*1760*/  HADD2.F32 R211, -RZ, R26.H1_H1 ;  /* 0x3000001affd37230 */ /* 0x000fc40000004100 */
[----:B------:R-:W-:Y:S01]  /*1770*/  FMUL.FTZ R26, R4, R161 ;  /* 0x000000a1041a7220 */ /* 0x000fe20000410000 */
[----:B-1----:R-:W-:Y:S02]  /*1780*/  HADD2.F32 R152, -RZ, R29.H1_H1 ;  /* 0x3000001dff987230 */ /* 0x002fe40000004100 */
[----:B------:R-:W-:Y:S01]  /*1790*/  FADD.FTZ R116, R116, R25 ;  /* 0x0000001974747221 */ /* 0x000fe20000010000 */
[-C--:B------:R-:W-:Y:S01]  /*17a0*/  FFMA.FTZ R84, R21, R25.reuse, R84 ;  /* 0x0000001915547223 */ /* 0x080fe20000010054 */
[----:B------:R-:W-:Y:S01]  /*17b0*/  FMUL.FTZ R24, R52, R25 ;  /* 0x0000001934187220 */ /* 0x000fe20000410000 */
[----:B------:R-:W-:Y:S01]  /*17c0*/  FADD.FTZ R117, R117, R28 ;  /* 0x0000001c75757221 */ /* 0x000fe20000010000 */
[-C--:B------:R-:W-:Y:S01]  /*17d0*/  FFMA.FTZ R85, R22, R28.reuse, R85 ;  /* 0x0000001c16557223 */ /* 0x080fe20000010055 */
[----:B------:R-:W-:Y:S01]  /*17e0*/  FMUL.FTZ R25, R53, R28 ;  /* 0x0000001c35197220 */ /* 0x000fe20000410000 */
[----:B------:R-:W-:Y:S02]  /*17f0*/  HADD2.F32 R153, -RZ, R30.H0_H0 ;  /* 0x2000001eff997230 */ /* 0x000fe40000004100 */
[----:B------:R-:W-:Y:S01]  /*1800*/  FADD.FTZ R118, R118, R27 ;  /* 0x0000001b76767221 */ /* 0x000fe20000010000 */
[-C--:B------:R-:W-:Y:S01]  /*1810*/  FFMA.FTZ R86, R23, R27.reuse, R86 ;  /* 0x0000001b17567223 */ /* 0x080fe20000010056 */
[----:B------:R-:W-:Y:S01]  /*1820*/  FMUL.FTZ R28, R54, R27 ;  /* 0x0000001b361c7220 */ /* 0x000fe20000410000 */
[----:B------:R-:W-:Y:S01]  /*1830*/  FADD.FTZ R211, -R196, R211 ;  /* 0x000000d3c4d37221 */ /* 0x000fe20000010100 */
[----:B------:R-:W-:Y:S01]  /*1840*/  FADD.FTZ R119, R119, R152 ;  /* 0x0000009877777221 */ /* 0x000fe20000010000 */
[----:B------:R-:W-:Y:S01]  /*1850*/  FMUL.FTZ R27, R4, R163 ;  /* 0x000000a3041b7220 */ /* 0x000fe20000410000 */
[-C--:B------:R-:W-:Y:S01]  /*1860*/  FFMA.FTZ R87, R26, R152.reuse, R87 ;  /* 0x000000981a577223 */ /* 0x080fe20000010057 */
        /* <DEDUP_REMOVED lines=19> */
[C---:B------:R-:W-:Y:S02]  /*19a0*/  FADD.FTZ R215, -R196.reuse, R215 ;  /* 0x000000d7c4d77221 */ /* 0x040fe40000010100 */
        /* <DEDUP_REMOVED lines=17> */
.L_x_10323:
[----:B------:R-:W-:Y:S05]  /*1ac0*/  BSYNC.RECONVERGENT B2 ;  /* 0x0000000000027941 */ /* 0x000fea0003800200 */
.L_x_10322:
        /* <DEDUP_REMOVED lines=15> */
[--C-:B---3--:R-:W-:Y:S02]  /*1bc0*/  HADD2.F32 R175, -RZ, R153.reuse.H0_H0 ;  /* 0x20000099ffaf7230 */ /* 0x108fe40000004100 */
[----:B------:R-:W-:Y:S02]  /*1bd0*/  HADD2.F32 R153, -RZ, R153.H1_H1 ;  /* 0x30000099ff997230 */ /* 0x000fe40000004100 */
[--C-:B------:R-:W-:Y:S02]  /*1be0*/  HADD2.F32 R165, -RZ, R152.reuse.H0_H0 ;  /* 0x20000098ffa57230 */ /* 0x100fe40000004100 */
[----:B------:R-:W-:Y:S02]  /*1bf0*/  HADD2.F32 R169, -RZ, R152.H1_H1 ;  /* 0x30000098ffa97230 */ /* 0x000fe40000004100 */
[----:B0-----:R-:W-:Y:S01]  /*1c00*/  FADD.FTZ R173, -R196, R153 ;  /* 0x00000099c4ad7221 */ /* 0x001fe20000010100 */
[----:B------:R-:W-:-:S02]  /*1c10*/  HADD2.F32 R189, -RZ, R155.H0_H0 ;  /* 0x2000009bffbd7230 */ /* 0x000fc40000004100 */
[C---:B------:R-:W-:Y:S01]  /*1c20*/  FADD.FTZ R165, -R196.reuse, R165 ;  /* 0x000000a5c4a57221 */ /* 0x040fe20000010100 */
[--C-:B----4-:R-:W-:Y:S02]  /*1c30*/  HADD2.F32 R153, -RZ, R156.reuse.H0_H0 ;  /* 0x2000009cff997230 */ /* 0x110fe40000004100 */
[----:B------:R-:W-:Y:S02]  /*1c40*/  HADD2.F32 R155, -RZ, R155.H1_H1 ;  /* 0x3000009bff9b7230 */ /* 0x000fe40000004100 */
[C---:B------:R-:W-:Y:S01]  /*1c50*/  FADD.FTZ R169, -R196.reuse, R169 ;  /* 0x000000a9c4a97221 */ /* 0x040fe20000010100 */
[--C-:B------:R-:W-:Y:S02]  /*1c60*/  HADD2.F32 R152, -RZ, R157.reuse.H1_H1 ;  /* 0x3000009dff987230 */ /* 0x100fe40000004100 */
[----:B------:R-:W-:Y:S01]  /*1c70*/  FADD.FTZ R175, -R196, R175 ;  /* 0x000000afc4af7221 */ /* 0x000fe20000010100 */
[----:B------:R-:W-:Y:S02]  /*1c80*/  HADD2.F32 R156, -RZ, R156.H1_H1 ;  /* 0x3000009cff9c7230 */ /* 0x000fe40000004100 */
[C---:B------:R-:W-:Y:S01]  /*1c90*/  FMUL.FTZ R174, R4.reuse, R173 ;  /* 0x000000ad04ae7220 */ /* 0x040fe20000410000 */
[----:B------:R-:W-:Y:S01]  /*1ca0*/  FMUL.FTZ R165, R4, R165 ;  /* 0x000000a504a57220 */ /* 0x000fe20000410000 */
[----:B------:R-:W-:Y:S01]  /*1cb0*/  FMUL.FTZ R172, R60, R153 ;  /* 0x000000993cac7220 */ /* 0x000fe20000410000 */
[----:B------:R-:W-:Y:S01]  /*1cc0*/  FADD.FTZ R197, -R196, R155 ;  /* 0x0000009bc4c57221 */ /* 0x000fe20000010100 */
[----:B------:R-:W-:-:S02]  /*1cd0*/  HADD2.F32 R155, -RZ, R157.H0_H0 ;  /* 0x2000009dff9b7230 */ /* 0x000fc40000004100 */
[C---:B-1----:R-:W-:Y:S01]  /*1ce0*/  FMUL.FTZ R170, R4.reuse, R169 ;  /* 0x000000a904aa7220 */ /* 0x042fe20000410000 */
        /* <DEDUP_REMOVED lines=16> */
[--C-:B------:R-:W-:Y:S02]  /*1df0*/  HADD2.F32 R157, -RZ, R158.reuse.H0_H0 ;  /* 0x2000009eff9d7230 */ /* 0x100fe40000004100 */
[C---:B------:R-:W-:Y:S01]  /*1e00*/  FADD.FTZ R185, -R196.reuse, R185 ;  /* 0x000000b9c4b97221 */ /* 0x040fe20000010100 */
        /* <DEDUP_REMOVED lines=10> */
[C---:B------:R-:W-:Y:S01]  /*1eb0*/  FMUL.FTZ R188, R4.reuse, R187 ;  /* 0x000000bb04bc7220 */ /* 0x040fe20000410000 */
        /* <DEDUP_REMOVED lines=25> */
.L_x_10317:
        /* <DEDUP_REMOVED lines=39> */
.L_x_10325:
        /* <DEDUP_REMOVED lines=36> */
.L_x_10324:
[----:B------:R-:W-:Y:S05]  /*2500*/  BSYNC.RECONVERGENT B1 ;  /* 0x0000000000017941 */ /* 0x000fea0003800200 */
.L_x_10316:
        /* <DEDUP_REMOVED lines=20> */
.L_x_10423:
        /* <DEDUP_REMOVED lines=38> */
.L_x_10333:
[----:B------:R-:W-:Y:S05]  /*28b0*/  BSYNC.RECONVERGENT B3 ;  /* 0x0000000000037941 */ /* 0x000fea0003800200 */
.L_x_10332:
        /* <DEDUP_REMOVED lines=13> */
.L_x_10335:
[----:B------:R-:W-:Y:S05]  /*2990*/  BSYNC.RECONVERGENT B3 ;  /* 0x0000000000037941 */ /* 0x000fea0003800200 */
.L_x_10334:
        /* <DEDUP_REMOVED lines=13> */
.L_x_10337:
[----:B------:R-:W-:Y:S05]  /*2a70*/  BSYNC.RECONVERGENT B3 ;  /* 0x0000000000037941 */ /* 0x000fea0003800200 */
.L_x_10336:
        /* <DEDUP_REMOVED lines=13> */
.L_x_10339:
[----:B------:R-:W-:Y:S05]  /*2b50*/  BSYNC.RECONVERGENT B3 ;  /* 0x0000000000037941 */ /* 0x000fea0003800200 */
.L_x_10338:
        /* <DEDUP_REMOVED lines=13> */
.L_x_10341:
[----:B------:R-:W-:Y:S05]  /*2c30*/  BSYNC.RECONVERGENT B3 ;  /* 0x0000000000037941 */ /* 0x000fea0003800200 */
.L_x_10340:
        /* <DEDUP_REMOVED lines=13> */
.L_x_10343:
[----:B------:R-:W-:Y:S05]  /*2d10*/  BSYNC.RECONVERGENT B3 ;  /* 0x0000000000037941 */ /* 0x000fea0003800200 */
.L_x_10342:
        /* <DEDUP_REMOVED lines=13> */
.L_x_10345:
[----:B------:R-:W-:Y:S05]  /*2df0*/  BSYNC.RECONVERGENT B3 ;  /* 0x0000000000037941 */ /* 0x000fea0003800200 */
.L_x_10344:
        /* <DEDUP_REMOVED lines=14> */
.L_x_10331:
        /* <DEDUP_REMOVED lines=26> */
[----:B-----5:R-:W-:Y:S01]  /*3080*/  @P1 LOP3.LUT P6, RZ, R183, 0xff0000, RZ, 0xc0, !PT ;  /* 0x00ff0000b7ff1812 */ /* 0x020fe200078cc0ff */
        /* <DEDUP_REMOVED lines=16> */
[----:B------:R-:W-:Y:S01]  /*3190*/  @P1 F2FP.F16.F32.PACK_AB R159, RZ, R159 ;  /* 0x0000009fff9f123e */ /* 0x000fe200000000ff */
        /* <DEDUP_REMOVED lines=9> */
[----:B------:R-:W-:-:S02]  /*3230*/  F2FP.F16.F32.PACK_AB R196, RZ, R196 ;  /* 0x000000c4ffc4723e */ /* 0x000fc400000000ff */
[----:B------:R-:W-:Y:S01]  /*3240*/  @P1 FSEL R92, R92, RZ, P6 ;  /* 0x000000ff5c5c1208 */ /* 0x000fe20003000000 */
[----:B------:R-:W-:Y:S01]  /*3250*/  @P1 FMUL.FTZ R94, R95, R94 ;  /* 0x0000005e5f5e1220 */ /* 0x000fe20000410000 */
[----:B------:R-:W-:Y:S02]  /*3260*/  @P1 LOP3.LUT P6, RZ, R182, 0xff0000, RZ, 0xc0, !PT ;  /* 0x00ff0000b6ff1812 */ /* 0x000fe400078cc0ff */
[----:B------:R-:W-:Y:S01]  /*3270*/  @P1 F2FP.F16.F32.PACK_AB R92, RZ, R92 ;  /* 0x0000005cff5c123e */ /* 0x000fe200000000ff */
        /* <DEDUP_REMOVED lines=13> */
[----:B------:R-:W-:Y:S02]  /*3350*/  @P1 F2FP.F16.F32.PACK_AB R94, RZ, R94 ;  /* 0x0000005eff5e123e */ /* 0x000fe400000000ff */
[----:B------:R-:W-:Y:S02]  /*3360*/  @P1 FSEL R156, R156, RZ, P5 ;  /* 0x000000ff9c9c1208 */ /* 0x000fe40002800000 */
[----:B------:R-:W-:-:S02]  /*3370*/  @P1 F2FP.F16.F32.PACK_AB R154, RZ, R154 ;  /* 0x0000009aff9a123e */ /* 0x000fc400000000ff */
[----:B------:R-:W-:Y:S02]  /*3380*/  F2FP.F16.F32.PACK_AB R216, RZ, R216 ;  /* 0x000000d8ffd8723e */ /* 0x000fe400000000ff */
[----:B------:R-:W-:Y:S02]  /*3390*/  F2FP.F16.F32.PACK_AB R220, RZ, R220 ;  /* 0x000000dcffdc723e */ /* 0x000fe400000000ff */
[----:B------:R-:W-:Y:S02]  /*33a0*/  F2FP.F16.F32.PACK_AB R222, RZ, R222 ;  /* 0x000000deffde723e */ /* 0x000fe400000000ff */
[----:B------:R-:W-:Y:S02]  /*33b0*/  @P1 F2FP.F16.F32.PACK_AB R194, RZ, R194 ;  /* 0x000000c2ffc2123e */ /* 0x000fe400000000ff */
[----:B------:R-:W-:Y:S02]  /*33c0*/  F2FP.F16.F32.PACK_AB R224, RZ, R224 ;  /* 0x000000e0ffe0723e */ /* 0x000fe400000000ff */
[----:B------:R-:W-:-:S02]  /*33d0*/  F2FP.F16.F32.PACK_AB R226, RZ, R226 ;  /* 0x000000e2ffe2723e */ /* 0x000fc400000000ff */
[----:B------:R-:W-:Y:S02]  /*33e0*/  @P1 F2FP.F16.F32.PACK_AB R152, RZ, R152 ;  /* 0x00000098ff98123e */ /* 0x000fe400000000ff */
[----:B------:R-:W-:Y:S02]  /*33f0*/  @P1 F2FP.F16.F32.PACK_AB R156, RZ, R156 ;  /* 0x0000009cff9c123e */ /* 0x000fe400000000ff */
[----:B------:R-:W-:Y:S02]  /*3400*/  @P1 PRMT R141, R94, 0x7610, R141 ;  /* 0x000076105e8d1816 */ /* 0x000fe4000000008d */
[----:B------:R-:W-:Y:S02]  /*3410*/  FSEL R153, R93, RZ, P0 ;  /* 0x000000ff5d997208 */ /* 0x000fe40000000000 */
        /* <DEDUP_REMOVED lines=17> */
.L_x_10330:
[----:B------:R-:W-:Y:S02]  /*3530*/  MOV R218, UR20 ;  /* 0x0000001400da7c02 */ /* 0x000fe40008000f00 */
[----:B------:R-:W-:Y:S02]  /*3540*/  MOV R219, UR21 ;  /* 0x0000001500db7c02 */ /* 0x000fe40008000f00 */
[----:B------:R-:W-:-:S04]  /*3550*/  ISETP.NE.U32.AND P0, PT, R218, RZ, PT ;  /* 0x000000ffda00720c */ /* 0x000fc80003f05070 */
[----:B------:R-:W-:-:S13]  /*3560*/  ISETP.NE.AND.EX P0, PT, R219, RZ, PT, P0 ;  /* 0x000000ffdb00720c */ /* 0x000fda0003f05300 */
[----:B------:R-:W-:Y:S05]  /*3570*/  @P0 BRA `(.L_x_10347) ;  /* 0x00000004006c0947 */ /* 0x000fea0003800000 */
[----:B------:R-:W-:Y:S01]  /*3580*/  ISETP.GT.AND P0, PT, R213, RZ, PT ;  /* 0x000000ffd500720c */ /* 0x000fe20003f04270 */
[----:B------:R-:W1:Y:S01]  /*3590*/  @P1 LDC.64 R194, c[0x0][0x408] ;  /* 0x00010200ffc21b82 */ /* 0x000e620000000a00 */
[--C-:B-----5:R-:W-:Y:S01]  /*35a0*/  HADD2.F32 R155, -RZ, R128.reuse.H0_H0 ;  /* 0x20000080ff9b7230 */ /* 0x120fe20000004100 */
[C---:B------:R-:W-:Y:S01]  /*35b0*/  @P1 LOP3.LUT P5, RZ, R182.reuse, 0xff, RZ, 0xc0, !PT ;  /* 0x000000ffb6ff1812 */ /* 0x040fe200078ac0ff */
[----:B------:R-:W-:Y:S01]  /*35c0*/  HADD2.F32 R217, -RZ, R128.H1_H1 ;  /* 0x30000080ffd97230 */ /* 0x000fe20000004100 */
        /* <DEDUP_REMOVED lines=12> */
[----:B------:R-:W-:Y:S01]  /*3690*/  @P0 FADD.FTZ R153, R203, -R156 ;  /* 0x8000009ccb990221 */ /* 0x000fe20000010000 */
[----:B0-----:R-:W-:Y:S01]  /*36a0*/  @P0 FADD.FTZ R158, R200, -R157 ;  /* 0x8000009dc89e0221 */ /* 0x001fe20000010000 */
[C---:B------:R-:W-:Y:S01]  /*36b0*/  @P0 FFMA.FTZ R155, R4.reuse, R152, R155 ;  /* 0x00000098049b0223 */ /* 0x040fe2000001009b */
[C---:B------:R-:W-:Y:S01]  /*36c0*/  @P0 FFMA.FTZ R217, R4.reuse, R154, R217 ;  /* 0x0000009a04d90223 */ /* 0x040fe200000100d9 */
[C---:B------:R-:W-:Y:S01]  /*36d0*/  @P0 FFMA.FTZ R220, R4.reuse, R153, R220 ;  /* 0x0000009904dc0223 */ /* 0x040fe200000100dc */
[----:B------:R-:W-:Y:S01]  /*36e0*/  @P0 FFMA.FTZ R221, R4, R158, R221 ;  /* 0x0000009e04dd0223 */ /* 0x000fe200000100dd */
[----:B-1----:R-:W-:Y:S01]  /*36f0*/  @P1 FMUL.FTZ R195, R155, R195 ;  /* 0x000000c39bc31220 */ /* 0x002fe20000410000 */
[----:B------:R-:W0:Y:S01]  /*3700*/  @P1 LDC.64 R152, c[0x0][0x408] ;  /* 0x00010200ff981b82 */ /* 0x000e220000000a00 */
[-CC-:B------:R-:W-:Y:S01]  /*3710*/  @P0 FFMA.FTZ R226, R201, R215.reuse, R214.reuse ;  /* 0x000000d7c9e20223 */ /* 0x180fe200000100d6 */
[-CC-:B------:R-:W-:Y:S01]  /*3720*/  @P0 FFMA.FTZ R228, R198, R215.reuse, R214.reuse ;  /* 0x000000d7c6e40223 */ /* 0x180fe200000100d6 */
[----:B------:R-:W-:Y:S01]  /*3730*/  @P1 FMUL.FTZ R216, R195, R194 ;  /* 0x000000c2c3d81220 */ /* 0x000fe20000410000 */
[----:B------:R-:W-:Y:S01]  /*3740*/  @P0 FFMA.FTZ R227, R191, R215, R214 ;  /* 0x000000d7bfe30223 */ /* 0x000fe200000100d6 */
[----:B------:R-:W-:Y:S01]  /*3750*/  @P0 FADD.FTZ R226, R199, -R226 ;  /* 0x800000e2c7e20221 */ /* 0x000fe20000010000 */
[----:B------:R-:W-:-:S02]  /*3760*/  HADD2.F32 R224, -RZ, R131.H0_H0 ;  /* 0x20000083ffe07230 */ /* 0x000fc40000004100 */
[----:B------:R-:W-:Y:S01]  /*3770*/  @P0 FADD.FTZ R225, R193, -R228 ;  /* 0x800000e4c1e10221 */ /* 0x000fe20000010000 */
[----:B------:R-:W1:Y:S01]  /*3780*/  @P1 LDC.64 R154, c[0x0][0x408] ;  /* 0x00010200ff9a1b82 */ /* 0x000e620000000a00 */
[----:B------:R-:W-:Y:S01]  /*3790*/  @P0 FFMA.FTZ R223, R4, R226, R223 ;  /* 0x000000e204df0223 */ /* 0x000fe200000100df */
[----:B------:R-:W-:Y:S01]  /*37a0*/  @P0 FADD.FTZ R227, R166, -R227 ;  /* 0x800000e3a6e30221 */ /* 0x000fe20000010000 */
[----:B------:R-:W-:Y:S01]  /*37b0*/  @P1 FSEL R216, R216, RZ, P5 ;  /* 0x000000ffd8d81208 */ /* 0x000fe20002800000 */
[----:B------:R-:W-:Y:S01]  /*37c0*/  @P0 FFMA.FTZ R222, R4, R225, R222 ;  /* 0x000000e104de0223 */ /* 0x000fe200000100de */
[----:B------:R-:W-:Y:S01]  /*37d0*/  @P1 LOP3.LUT P5, RZ, R182, 0xff00, RZ, 0xc0, !PT ;  /* 0x0000ff00b6ff1812 */ /* 0x000fe200078ac0ff */
[----:B------:R-:W-:Y:S01]  /*37e0*/  @P0 FFMA.FTZ R224, R4, R227, R224 ;  /* 0x000000e304e00223 */ /* 0x000fe200000100e0 */
[----:B------:R-:W-:Y:S01]  /*37f0*/  @P1 F2FP.F16.F32.PACK_AB R216, RZ, R216 ;  /* 0x000000d8ffd8123e */ /* 0x000fe200000000ff */
[----:B------:R-:W3:Y:S02]  /*3800*/  @P1 LDC.64 R156, c[0x0][0x408] ;  /* 0x00010200ff9c1b82 */ /* 0x000ee40000000a00 */
[----:B--2---:R-:W-:Y:S01]  /*3810*/  @P1 FMUL.FTZ R197, R224, R197 ;  /* 0x000000c5e0c51220 */ /* 0x004fe20000410000 */
[----:B------:R-:W-:-:S03]  /*3820*/  @P1 PRMT R140, R216, 0x7610, R140 ;  /* 0x00007610d88c1816 */ /* 0x000fc6000000008c */
[----:B------:R-:W-:Y:S02]  /*3830*/  @P1 FMUL.FTZ R196, R197, R196 ;  /* 0x000000c4c5c41220 */ /* 0x000fe40000410000 */
[----:B------:R-:W2:Y:S01]  /*3840*/  @P1 LDC.64 R158, c[0x0][0x408] ;  /* 0x00010200ff9e1b82 */ /* 0x000ea20000000a00 */
[----:B0-----:R-:W-:-:S04]  /*3850*/  @P1 FMUL.FTZ R153, R217, R153 ;  /* 0x00000099d9991220 */ /* 0x001fc80000410000 */
[----:B------:R-:W-:-:S03]  /*3860*/  @P1 FMUL.FTZ R152, R153, R152 ;  /* 0x0000009899981220 */ /* 0x000fc60000410000 */
[----:B------:R-:W0:Y:S01]  /*3870*/  @P1 LDC.64 R194, c[0x0][0x408] ;  /* 0x00010200ffc21b82 */ /* 0x000e220000000a00 */
[----:B-1----:R-:W-:Y:S01]  /*3880*/  @P1 FMUL.FTZ R155, R220, R155 ;  /* 0x0000009bdc9b1220 */ /* 0x002fe20000410000 */
        /* <DEDUP_REMOVED lines=42> */
.L_x_10347:
[----:B------:R-:W-:Y:S01]  /*3b30*/  ISETP.GT.AND P0, PT, R213, RZ, PT ;  /* 0x000000ffd500720c */ /* 0x000fe20003f04270 */
[--C-:B-----5:R-:W-:Y:S02]  /*3b40*/  HADD2.F32 R221, -RZ, R129.reuse.H1_H1 ;  /* 0x30000081ffdd7230 */ /* 0x120fe40000004100 */
[----:B------:R-:W-:Y:S01]  /*3b50*/  @P5 FFMA.FTZ R92, R209, R215, R214 ;  /* 0x000000d7d15c5223 */ /* 0x000fe200000100d6 */
[----:B------:R-:W-:Y:S01]  /*3b60*/  HADD2.F32 R220, -RZ, R130.H0_H0 ;  /* 0x20000082ffdc7230 */ /* 0x000fe20000004100 */
        /* <DEDUP_REMOVED lines=45> */
[----:B------:R-:W-:-:S03]  /*3e40*/  @P1 FMUL.FTZ R152, R153, R152 ;  /* 0x0000009899981220 */ /* 0x000fc60000410000 */
        /* <DEDUP_REMOVED lines=13> */
[----:B------:R-:W-:Y:S02]  /*3f20*/  @P1 FSEL R156, R156, RZ, P5 ;  /* 0x000000ff9c9c1208 */ /* 0x000fe40002800000 */
[----:B------:R-:W-:Y:S01]  /*3f30*/  @P1 FSEL R92, R92, RZ, P0 ;  /* 0x000000ff5c5c1208 */ /* 0x000fe20000000000 */
[----:B------:R-:W-:Y:S01]  /*3f40*/  @P1 FMUL.FTZ R196, R197, R196 ;  /* 0x000000c4c5c41220 */ /* 0x000fe20000410000 */
[C---:B------:R-:W-:Y:S02]  /*3f50*/  @P1 ISETP.GE.U32.AND P0, PT, R182.reuse, RZ, PT ;  /* 0x000000ffb600120c */ /* 0x040fe40003f06070 */
[----:B------:R-:W-:Y:S01]  /*3f60*/  @P1 LOP3.LUT P5, RZ, R182, 0xff, RZ, 0xc0, !PT ;  /* 0x000000ffb6ff1812 */ /* 0x000fe200078ac0ff */
[----:B0-----:R-:W-:Y:S01]  /*3f70*/  @P1 FMUL.FTZ R159, R224, R159 ;  /* 0x0000009fe09f1220 */ /* 0x001fe20000410000 */
[----:B------:R-:W-:-:S02]  /*3f80*/  @P1 LOP3.LUT P6, RZ, R182, 0xff00, RZ, 0xc0, !PT ;  /* 0x0000ff00b6ff1812 */ /* 0x000fc400078cc0ff */
[----:B------:R-:W-:Y:S01]  /*3f90*/  @P1 ISETP.GE.U32.AND.EX P0, PT, R183, 0x1000000, PT, P0 ;  /* 0x01000000b700180c */ /* 0x000fe20003f06100 */
[----:B------:R-:W-:Y:S01]  /*3fa0*/  @P1 FMUL.FTZ R158, R159, R158 ;  /* 0x0000009e9f9e1220 */ /* 0x000fe20000410000 */
[----:B------:R-:W-:Y:S02]  /*3fb0*/  @P1 FSEL R196, R196, RZ, P5 ;  /* 0x000000ffc4c41208 */ /* 0x000fe40002800000 */
[----:B------:R-:W-:Y:S01]  /*3fc0*/  @P1 F2FP.F16.F32.PACK_AB R92, RZ, R92 ;  /* 0x0000005cff5c123e */ /* 0x000fe200000000ff */
[----:B---3--:R-:W-:Y:S01]  /*3fd0*/  @P1 FMUL.FTZ R195, R216, R195 ;  /* 0x000000c3d8c31220 */ /* 0x008fe20000410000 */
[----:B------:R-:W-:Y:S02]  /*3fe0*/  @P1 FSEL R158, R158, RZ, P6 ;  /* 0x000000ff9e9e1208 */ /* 0x000fe40003000000 */
[----:B------:R-:W-:Y:S01]  /*3ff0*/  @P1 F2FP.F16.F32.PACK_AB R156, RZ, R156 ;  /* 0x0000009cff9c123e */ /* 0x000fe200000000ff */
        /* <DEDUP_REMOVED lines=16> */
[----:B------:R-:W-:Y:S02]  /*4100*/  F2FP.F16.F32.PACK_AB R95, R216, R217 ;  /* 0x000000d9d85f723e */ /* 0x000fe400000000ff */
[----:B------:R-:W-:Y:S02]  /*4110*/  @P1 PRMT R142, R142, 0x5410, R154 ;  /* 0x000054108e8e1816 */ /* 0x000fe4000000009a */
[----:B------:R-:W-:Y:S02]  /*4120*/  @P1 PRMT R143, R143, 0x5410, R194 ;  /* 0x000054108f8f1816 */ /* 0x000fe400000000c2 */
[----:B------:R-:W-:-:S02]  /*4130*/  @P1 PRMT R140, R140, 0x5410, R158 ;  /* 0x000054108c8c1816 */ /* 0x000fc4000000009e */
[----:B------:R-:W-:Y:S02]  /*4140*/  PRMT R94, R220, 0x5410, R225 ;  /* 0x00005410dc5e7816 */ /* 0x000fe400000000e1 */
[----:B------:R-:W-:Y:S02]  /*4150*/  PRMT R93, R93, 0x5410, R221 ;  /* 0x000054105d5d7816 */ /* 0x000fe400000000dd */
[----:B------:R-:W-:-:S07]  /*4160*/  PRMT R92, R223, 0x5410, R224 ;  /* 0x00005410df5c7816 */ /* 0x000fce00000000e0 */
.L_x_10346:
[----:B------:R-:W-:Y:S05]  /*4170*/  BSYNC.RECONVERGENT B1 ;  /* 0x0000000000017941 */ /* 0x000fea0003800200 */
.L_x_10329:
        /* <DEDUP_REMOVED lines=10> */
.L_x_10328:
[----:B------:R-:W-:Y:S05]  /*4220*/  BSYNC.RECONVERGENT B2 ;  /* 0x0000000000027941 */ /* 0x000fea0003800200 */
.L_x_10327:
        /* <DEDUP_REMOVED lines=13> */
[--C-:B------:R-:W-:Y:S01]  /*4300*/  HADD2.F32 R217, -RZ, R132.reuse.H0_H0 ;  /* 0x20000084ffd97230 */ /* 0x100fe20000004100 */
[----:B------:R-:W-:Y:S01]  /*4310*/  @P1 LOP3.LUT P6, RZ, R180, 0xff00, RZ, 0xc0, !PT ;  /* 0x0000ff00b4ff1812 */ /* 0x000fe200078cc0ff */
[----:B------:R-:W-:Y:S01]  /*4320*/  HADD2.F32 R216, -RZ, R132.H1_H1 ;  /* 0x30000084ffd87230 */ /* 0x000fe20000004100 */
[----:B------:R-:W-:Y:S01]  /*4330*/  @P1 LOP3.LUT P5, RZ, R181, 0xff0000, RZ, 0xc0, !PT ;  /* 0x00ff0000b5ff1812 */ /* 0x000fe200078ac0ff */
[--C-:B------:R-:W-:Y:S02]  /*4340*/  HADD2.F32 R219, -RZ, R133.reuse.H0_H0 ;  /* 0x20000085ffdb7230 */ /* 0x100fe40000004100 */
[----:B------:R-:W-:Y:S01]  /*4350*/  HADD2.F32 R218, -RZ, R133.H1_H1 ;  /* 0x30000085ffda7230 */ /* 0x000fe20000004100 */
[----:B------:R-:W2:Y:S01]  /*4360*/  @P1 LDC.64 R154, c[0x0][0x408] ;  /* 0x00010200ff9a1b82 */ /* 0x000ea20000000a00 */
        /* <DEDUP_REMOVED lines=11> */
[----:B------:R-:W3:Y:S01]  /*4420*/  @P1 LDC.64 R94, c[0x0][0x408] ;  /* 0x00010200ff5e1b82 */ /* 0x000ee20000000a00 */
[----:B------:R-:W-:Y:S01]  /*4430*/  @P0 FFMA.FTZ R216, R4, R93, R216 ;  /* 0x0000005d04d80223 */ /* 0x000fe200000100d8 */
[-CC-:B------:R-:W-:Y:S01]  /*4440*/  @P0 FFMA.FTZ R196, R10, R215.reuse, R214.reuse ;  /* 0x000000d70ac40223 */ /* 0x180fe200000100d6 */
[----:B------:R-:W-:Y:S01]  /*4450*/  @P0 FFMA.FTZ R219, R4, R194, R219 ;  /* 0x000000c204db0223 */ /* 0x000fe200000100db */
[-CC-:B------:R-:W-:Y:S01]  /*4460*/  @P0 FFMA.FTZ R223, R11, R215.reuse, R214.reuse ;  /* 0x000000d70bdf0223 */ /* 0x180fe200000100d6 */
[-C--:B------:R-:W-:Y:S01]  /*4470*/  @P0 FFMA.FTZ R222, R20, R215.reuse, R214 ;  /* 0x000000d714de0223 */ /* 0x080fe200000100d6 */
[----:B------:R-:W-:Y:S01]  /*4480*/  @P0 FADD.FTZ R221, R13, -R196 ;  /* 0x800000c40ddd0221 */ /* 0x000fe20000010000 */
[----:B------:R-:W-:Y:S01]  /*4490*/  @P0 FFMA.FTZ R196, R16, R215, R214 ;  /* 0x000000d710c40223 */ /* 0x000fe200000100d6 */
[----:B------:R-:W4:Y:S01]  /*44a0*/  @P1 LDC.64 R92, c[0x0][0x408] ;  /* 0x00010200ff5c1b82 */ /* 0x000f220000000a00 */
[----:B------:R-:W-:Y:S01]  /*44b0*/  @P0 FADD.FTZ R223, R14, -R223 ;  /* 0x800000df0edf0221 */ /* 0x000fe20000010000 */
[----:B------:R-:W-:Y:S01]  /*44c0*/  @P0 FFMA.FTZ R218, R4, R221, R218 ;  /* 0x000000dd04da0223 */ /* 0x000fe200000100da */
[----:B------:R-:W-:-:S02]  /*44d0*/  HADD2.F32 R221, -RZ, R134.H0_H0 ;  /* 0x20000086ffdd7230 */ /* 0x000fc40000004100 */
[----:B------:R-:W-:Y:S01]  /*44e0*/  @P0 FADD.FTZ R225, R15, -R196 ;  /* 0x800000c40fe10221 */ /* 0x000fe20000010000 */
[----:B------:R-:W-:Y:S02]  /*44f0*/  HADD2.F32 R196, -RZ, R135.H1_H1 ;  /* 0x30000087ffc47230 */ /* 0x000fe40000004100 */
[----:B-1----:R-:W-:Y:S01]  /*4500*/  @P1 FMUL.FTZ R153, R216, R153 ;  /* 0x00000099d8991220 */ /* 0x002fe20000410000 */
[----:B--2---:R-:W-:Y:S01]  /*4510*/  @P1 FMUL.FTZ R155, R219, R155 ;  /* 0x0000009bdb9b1220 */ /* 0x004fe20000410000 */
[----:B0-----:R-:W0:Y:S01]  /*4520*/  @P1 LDC.64 R158, c[0x0][0x408] ;  /* 0x00010200ff9e1b82 */ /* 0x001e220000000a00 */
[C---:B------:R-:W-:Y:S01]  /*4530*/  @P0 FFMA.FTZ R221, R4.reuse, R223, R221 ;  /* 0x000000df04dd0223 */ /* 0x040fe200000100dd */
[----:B------:R-:W-:Y:S01]  /*4540*/  @P0 FADD.FTZ R223, R19, -R222 ;  /* 0x800000de13df0221 */ /* 0x000fe20000010000 */
[C---:B------:R-:W-:Y:S01]  /*4550*/  @P0 FFMA.FTZ R220, R4.reuse, R225, R220 ;  /* 0x000000e104dc0223 */ /* 0x040fe200000100dc */
[----:B------:R-:W-:Y:S01]  /*4560*/  @P1 FMUL.FTZ R152, R153, R152 ;  /* 0x0000009899981220 */ /* 0x000fe20000410000 */
[----:B------:R-:W-:Y:S01]  /*4570*/  @P1 FMUL.FTZ R154, R155, R154 ;  /* 0x0000009a9b9a1220 */ /* 0x000fe20000410000 */
[----:B------:R-:W-:Y:S01]  /*4580*/  @P0 FFMA.FTZ R196, R4, R223, R196 ;  /* 0x000000df04c40223 */ /* 0x000fe200000100c4 */
[----:B------:R-:W-:Y:S01]  /*4590*/  @P1 LOP3.LUT P0, RZ, R180, 0xff, RZ, 0xc0, !PT ;  /* 0x000000ffb4ff1812 */ /* 0x000fe2000780c0ff */
[----:B------:R-:W1:Y:S01]  /*45a0*/  @P1 LDC.64 R156, c[0x0][0x408] ;  /* 0x00010200ff9c1b82 */ /* 0x000e620000000a00 */
[----:B---3--:R-:W-:Y:S01]  /*45b0*/  @P1 FMUL.FTZ R95, R217, R95 ;  /* 0x0000005fd95f1220 */ /* 0x008fe20000410000 */
[----:B------:R-:W-:-:S02]  /*45c0*/  @P1 FSEL R152, R152, RZ, P6 ;  /* 0x000000ff98981208 */ /* 0x000fc40003000000 */
[----:B------:R-:W-:Y:S01]  /*45d0*/  @P1 LOP3.LUT P6, RZ, R181, 0xff, RZ, 0xc0, !PT ;  /* 0x000000ffb5ff1812 */ /* 0x000fe200078cc0ff */
[----:B------:R-:W-:Y:S01]  /*45e0*/  @P1 FMUL.FTZ R94, R95, R94 ;  /* 0x0000005e5f5e1220 */ /* 0x000fe20000410000 */
[----:B------:R-:W-:Y:S02]  /*45f0*/  F2FP.F16.F32.PACK_AB R217, RZ, R217 ;  /* 0x000000d9ffd9723e */ /* 0x000fe400000000ff */
        /* <DEDUP_REMOVED lines=50> */
.L_x_10352:
        /* <DEDUP_REMOVED lines=91> */
.L_x_10351:
        /* <DEDUP_REMOVED lines=105> */
.L_x_10354:
        /* <DEDUP_REMOVED lines=13> */
.L_x_10356:
[----:B------:R-:W-:Y:S05]  /*5630*/  BSYNC.RECONVERGENT B3 ;  /* 0x0000000000037941 */ /* 0x000fea0003800200 */
.L_x_10355:
        /* <DEDUP_REMOVED lines=13> */
.L_x_10358:
[----:B------:R-:W-:Y:S05]  /*5710*/  BSYNC.RECONVERGENT B3 ;  /* 0x0000000000037941 */ /* 0x000fea0003800200 */
.L_x_10357:
        /* <DEDUP_REMOVED lines=13> */
.L_x_10360:
[----:B------:R-:W-:Y:S05]  /*57f0*/  BSYNC.RECONVERGENT B3 ;  /* 0x0000000000037941 */ /* 0x000fea0003800200 */
.L_x_10359:
        /* <DEDUP_REMOVED lines=13> */
.L_x_10362:
[----:B------:R-:W-:Y:S05]  /*58d0*/  BSYNC.RECONVERGENT B3 ;  /* 0x0000000000037941 */ /* 0x000fea0003800200 */
.L_x_10361:
        /* <DEDUP_REMOVED lines=13> */
.L_x_10364:
[----:B------:R-:W-:Y:S05]  /*59b0*/  BSYNC.RECONVERGENT B3 ;  /* 0x0000000000037941 */ /* 0x000fea0003800200 */
.L_x_10363:
        /* <DEDUP_REMOVED lines=13> */
.L_x_10366:
[----:B------:R-:W-:Y:S05]  /*5a90*/  BSYNC.RECONVERGENT B3 ;  /* 0x0000000000037941 */ /* 0x000fea0003800200 */
.L_x_10365:
        /* <DEDUP_REMOVED lines=13> */
.L_x_10368:
[----:B------:R-:W-:Y:S05]  /*5b70*/  BSYNC.RECONVERGENT B3 ;  /* 0x0000000000037941 */ /* 0x000fea0003800200 */
.L_x_10367:
        /* <DEDUP_REMOVED lines=13> */
.L_x_10353:
[----:B------:R-:W-:Y:S05]  /*5c50*/  BSYNC.RECONVERGENT B1 ;  /* 0x0000000000017941 */ /* 0x000fea0003800200 */
.L_x_10350:
        /* <DEDUP_REMOVED lines=8> */
.L_x_10349:
[----:B------:R-:W-:Y:S05]  /*5ce0*/  BSYNC.RECONVERGENT B2 ;  /* 0x0000000000027941 */ /* 0x000fea0003800200 */
.L_x_10348:
        /* <DEDUP_REMOVED lines=19> */
[----:B------:R-:W-:Y:S01]  /*5e20*/  HADD2.F32 R221, -RZ, R137.H1_H1 ;  /* 0x30000089ffdd7230 */ /* 0x000fe20000004100 */
[----:B0-----:R-:W0:Y:S01]  /*5e30*/  @P1 LDC.64 R158, c[0x0][0x408] ;  /* 0x00010200ff9e1b82 */ /* 0x001e220000000a00 */
        /* <DEDUP_REMOVED lines=9> */
[C---:B------:R-:W-:Y:S01]  /*5ed0*/  @P0 FFMA.FTZ R197, R4.reuse, R95, R197 ;  /* 0x0000005f04c50223 */ /* 0x040fe200000100c5 */
[----:B------:R-:W-:Y:S01]  /*5ee0*/  @P0 FFMA.FTZ R95, R23, R215, R214 ;  /* 0x000000d7175f0223 */ /* 0x000fe200000100d6 */
[C---:B------:R-:W-:Y:S01]  /*5ef0*/  @P0 FFMA.FTZ R196, R4.reuse, R93, R196 ;  /* 0x0000005d04c40223 */ /* 0x040fe200000100c4 */
[----:B------:R-:W-:Y:S01]  /*5f00*/  @P0 FFMA.FTZ R219, R4, R154, R219 ;  /* 0x0000009a04db0223 */ /* 0x000fe200000100db */
[----:B------:R-:W-:Y:S01]  /*5f10*/  @P0 FFMA.FTZ R217, R27, R215, R214 ;  /* 0x000000d71bd90223 */ /* 0x000fe200000100d6 */
[----:B------:R-:W-:Y:S01]  /*5f20*/  @P0 FADD.FTZ R155, R28, -R95 ;  /* 0x8000005f1c9b0221 */ /* 0x000fe20000010000 */
[----:B------:R-:W-:Y:S01]  /*5f30*/  @P0 FADD.FTZ R218, R29, -R218 ;  /* 0x800000da1dda0221 */ /* 0x000fe20000010000 */
[----:B------:R-:W3:Y:S01]  /*5f40*/  @P1 LDC.64 R94, c[0x0][0x408] ;  /* 0x00010200ff5e1b82 */ /* 0x000ee20000000a00 */
[----:B------:R-:W-:Y:S01]  /*5f50*/  @P0 FADD.FTZ R217, R30, -R217 ;  /* 0x800000d91ed90221 */ /* 0x000fe20000010000 */
[C---:B------:R-:W-:Y:S01]  /*5f60*/  @P0 FFMA.FTZ R216, R4.reuse, R155, R216 ;  /* 0x0000009b04d80223 */ /* 0x040fe200000100d8 */
[----:B------:R-:W-:Y:S01]  /*5f70*/  @P0 FFMA.FTZ R221, R4, R218, R221 ;  /* 0x000000da04dd0223 */ /* 0x000fe200000100dd */
[-CC-:B------:R-:W-:Y:S01]  /*5f80*/  @P0 FFMA.FTZ R224, R160, R215.reuse, R214.reuse ;  /* 0x000000d7a0e00223 */ /* 0x180fe200000100d6 */
[----:B------:R-:W-:Y:S01]  /*5f90*/  @P0 FFMA.FTZ R218, R164, R215, R214 ;  /* 0x000000d7a4da0223 */ /* 0x000fe200000100d6 */
[----:B------:R-:W-:Y:S01]  /*5fa0*/  @P0 FFMA.FTZ R220, R4, R217, R220 ;  /* 0x000000d904dc0223 */ /* 0x000fe200000100dc */
[----:B------:R-:W-:Y:S01]  /*5fb0*/  HADD2.F32 R222, -RZ, R138.H1_H1 ;  /* 0x3000008affde7230 */ /* 0x000fe20000004100 */
[----:B------:R-:W4:Y:S01]  /*5fc0*/  @P1 LDC.64 R92, c[0x0][0x408] ;  /* 0x00010200ff5c1b82 */ /* 0x000f220000000a00 */
[----:B------:R-:W-:-:S02]  /*5fd0*/  HADD2.F32 R217, -RZ, R139.H1_H1 ;  /* 0x3000008bffd97230 */ /* 0x000fc40000004100 */
[----:B------:R-:W-:Y:S01]  /*5fe0*/  @P0 FADD.FTZ R223, R31, -R224 ;  /* 0x800000e01fdf0221 */ /* 0x000fe20000010000 */
[----:B------:R-:W-:Y:S01]  /*5ff0*/  @P0 FADD.FTZ R218, R163, -R218 ;  /* 0x800000daa3da0221 */ /* 0x000fe20000010000 */
[----:B-1----:R-:W-:Y:S01]  /*6000*/  @P1 FMUL.FTZ R153, R219, R153 ;  /* 0x00000099db991220 */ /* 0x002fe20000410000 */
[----:B0-----:R-:W-:Y:S01]  /*6010*/  @P1 FMUL.FTZ R159, R220, R159 ;  /* 0x0000009fdc9f1220 */ /* 0x001fe20000410000 */
[C---:B------:R-:W-:Y:S01]  /*6020*/  @P0 FFMA.FTZ R222, R4.reuse, R223, R222 ;  /* 0x000000df04de0223 */ /* 0x040fe200000100de */
[----:B------:R-:W-:Y:S01]  /*6030*/  @P0 FFMA.FTZ R217, R4, R218, R217 ;  /* 0x000000da04d90223 */ /* 0x000fe200000100d9 */
        /* <DEDUP_REMOVED lines=9> */
[----:B------:R-:W-:Y:S02]  /*60d0*/  @P1 FSEL R158, R158, RZ, P5 ;  /* 0x000000ff9e9e1208 */ /* 0x000fe40002800000 */
[----:B------:R-:W-:Y:S01]  /*60e0*/  F2FP.F16.F32.PACK_AB R196, RZ, R196 ;  /* 0x000000c4ffc4723e */ /* 0x000fe200000000ff */
[----:B------:R-:W-:Y:S01]  /*60f0*/  @P1 FMUL.FTZ R94, R95, R94 ;  /* 0x0000005e5f5e1220 */ /* 0x000fe20000410000 */
[----:B------:R-:W-:Y:S01]  /*6100*/  @P1 F2FP.F16.F32.PACK_AB R158, RZ, R158 ;  /* 0x0000009eff9e123e */ /* 0x000fe200000000ff */
[----:B----4-:R-:W-:Y:S01]  /*6110*/  @P1 FMUL.FTZ R93, R197, R93 ;  /* 0x0000005dc55d1220 */ /* 0x010fe20000410000 */
[----:B------:R-:W-:Y:S02]  /*6120*/  F2FP.F16.F32.PACK_AB R221, RZ, R221 ;  /* 0x000000ddffdd723e */ /* 0x000fe400000000ff */
[----:B------:R-:W-:Y:S01]  /*6130*/  @P1 FSEL R94, R94, RZ, P0 ;  /* 0x000000ff5e5e1208 */ /* 0x000fe20000000000 */
[----:B------:R-:W-:Y:S01]  /*6140*/  @P1 FMUL.FTZ R92, R93, R92 ;  /* 0x0000005c5d5c1220 */ /* 0x000fe20000410000 */
[----:B------:R-:W-:-:S02]  /*6150*/  @P1 LOP3.LUT P0, RZ, R178, 0xff00, RZ, 0xc0, !PT ;  /* 0x0000ff00b2ff1812 */ /* 0x000fc4000780c0ff */
[----:B------:R-:W-:Y:S01]  /*6160*/  @P1 F2FP.F16.F32.PACK_AB R94, RZ, R94 ;  /* 0x0000005eff5e123e */ /* 0x000fe200000000ff */
[----:B0-----:R-:W-:Y:S01]  /*6170*/  @P1 FMUL.FTZ R155, R216, R155 ;  /* 0x0000009bd89b1220 */ /* 0x001fe20000410000 */
[----:B------:R-:W-:Y:S02]  /*6180*/  @P1 FSEL R152, R152, RZ, P0 ;  /* 0x000000ff98981208 */ /* 0x000fe40000000000 */
[----:B------:R-:W-:Y:S01]  /*6190*/  @P1 LOP3.LUT P0, RZ, R178, 0xff0000, RZ, 0xc0, !PT ;  /* 0x00ff0000b2ff1812 */ /* 0x000fe2000780c0ff */
[----:B------:R-:W-:Y:S01]  /*61a0*/  @P1 FMUL.FTZ R154, R155, R154 ;  /* 0x0000009a9b9a1220 */ /* 0x000fe20000410000 */
[----:B------:R-:W-:Y:S02]  /*61b0*/  @P1 FSEL R92, R92, RZ, P3 ;  /* 0x000000ff5c5c1208 */ /* 0x000fe40001800000 */
[----:B------:R-:W-:Y:S01]  /*61c0*/  @P1 LOP3.LUT P3, RZ, R178, 0xff000000, RZ, 0xc0, !PT ;  /* 0xff000000b2ff1812 */ /* 0x000fe2000786c0ff */
[----:B-1----:R-:W-:Y:S01]  /*61d0*/  @P1 FMUL.FTZ R195, R222, R195 ;  /* 0x000000c3dec31220 */ /* 0x002fe20000410000 */
[----:B------:R-:W-:-:S02]  /*61e0*/  @P1 FSEL R154, R154, RZ, P0 ;  /* 0x000000ff9a9a1208 */ /* 0x000fc40000000000 */
[----:B------:R-:W-:Y:S01]  /*61f0*/  @P1 FSEL R156, R156, RZ, P3 ;  /* 0x000000ff9c9c1208 */ /* 0x000fe20001800000 */
[----:B------:R-:W-:Y:S01]  /*6200*/  @P1 FMUL.FTZ R194, R195, R194 ;  /* 0x000000c2c3c21220 */ /* 0x000fe20000410000 */
[----:B------:R-:W-:Y:S02]  /*6210*/  @P1 F2FP.F16.F32.PACK_AB R154, RZ, R154 ;  /* 0x0000009aff9a123e */ /* 0x000fe400000000ff */
[----:B------:R-:W-:Y:S02]  /*6220*/  @P1 F2FP.F16.F32.PACK_AB R92, RZ, R92 ;  /* 0x0000005cff5c123e */ /* 0x000fe400000000ff */
[----:B------:R-:W-:Y:S02]  /*6230*/  @P1 FSEL R194, R194, RZ, P6 ;  /* 0x000000ffc2c21208 */ /* 0x000fe40003000000 */
[----:B------:R-:W-:Y:S02]  /*6240*/  F2FP.F16.F32.PACK_AB R93, RZ, R216 ;  /* 0x000000d8ff5d723e */ /* 0x000fe400000000ff */
[----:B------:R-:W-:-:S02]  /*6250*/  F2FP.F16.F32.PACK_AB R220, RZ, R220 ;  /* 0x000000dcffdc723e */ /* 0x000fc400000000ff */
[----:B------:R-:W-:Y:S02]  /*6260*/  F2FP.F16.F32.PACK_AB R222, RZ, R222 ;  /* 0x000000deffde723e */ /* 0x000fe400000000ff */
[----:B------:R-:W-:Y:S02]  /*6270*/  @P1 PRMT R140, R94, 0x7610, R140 ;  /* 0x000076105e8c1816 */ /* 0x000fe4000000008c */
[----:B------:R-:W-:Y:S02]  /*6280*/  @P1 F2FP.F16.F32.PACK_AB R152, RZ, R152 ;  /* 0x00000098ff98123e */ /* 0x000fe400000000ff */
[----:B------:R-:W-:Y:S02]  /*6290*/  @P1 F2FP.F16.F32.PACK_AB R156, RZ, R156 ;  /* 0x0000009cff9c123e */ /* 0x000fe400000000ff */
[----:B------:R-:W-:Y:S02]  /*62a0*/  @P1 F2FP.F16.F32.PACK_AB R194, RZ, R194 ;  /* 0x000000c2ffc2123e */ /* 0x000fe400000000ff */
[----:B------:R-:W-:-:S02]  /*62b0*/  @P1 PRMT R141, R154, 0x7610, R141 ;  /* 0x000076109a8d1816 */ /* 0x000fc4000000008d */
[----:B------:R-:W-:Y:S02]  /*62c0*/  @P1 PRMT R142, R158, 0x7610, R142 ;  /* 0x000076109e8e1816 */ /* 0x000fe4000000008e */
[----:B------:R-:W-:Y:S02]  /*62d0*/  @P1 PRMT R143, R92, 0x7610, R143 ;  /* 0x000076105c8f1816 */ /* 0x000fe4000000008f */
[----:B------:R-:W-:Y:S02]  /*62e0*/  @P1 PRMT R140, R140, 0x5410, R152 ;  /* 0x000054108c8c1816 */ /* 0x000fe40000000098 */
[----:B------:R-:W-:Y:S02]  /*62f0*/  @P1 PRMT R141, R141, 0x5410, R156 ;  /* 0x000054108d8d1816 */ /* 0x000fe4000000009c */
[----:B------:R-:W-:Y:S02]  /*6300*/  @P1 PRMT R142, R142, 0x5410, R194 ;  /* 0x000054108e8e1816 */ /* 0x000fe400000000c2 */
[----:B------:R-:W-:-:S02]  /*6310*/  F2FP.F16.F32.PACK_AB R95, R217, R197 ;  /* 0x000000c5d95f723e */ /* 0x000fc400000000ff */
        /* <DEDUP_REMOVED lines=12> */
.L_x_10373:
        /* <DEDUP_REMOVED lines=91> */
.L_x_10372:
        /* <DEDUP_REMOVED lines=48> */
[----:B------:R-:W-:Y:S02]  /*6c90*/  @P1 F2FP.F16.F32.PACK_AB R159, RZ, R159 ;  /* 0x0000009fff9f123e */ /* 0x000fe400000000ff */
[----:B------:R-:W3:Y:S01]  /*6ca0*/  @P1 LDC.64 R156, c[0x0][0x408] ;  /* 0x00010200ff9c1b82 */ /* 0x000ee20000000a00 */
[----:B------:R-:W-:Y:S01]  /*6cb0*/  @P1 FSEL R92, R92, RZ, P5 ;  /* 0x000000ff5c5c1208 */ /* 0x000fe20002800000 */
[----:B-1----:R-:W-:Y:S01]  /*6cc0*/  @P1 FMUL.FTZ R155, R196, R155 ;  /* 0x0000009bc49b1220 */ /* 0x002fe20000410000 */
[----:B------:R-:W-:-:S02]  /*6cd0*/  @P1 PRMT R140, R159, 0x7610, R140 ;  /* 0x000076109f8c1816 */ /* 0x000fc4000000008c */
[----:B------:R-:W-:Y:S01]  /*6ce0*/  @P1 F2FP.F16.F32.PACK_AB R92, RZ, R92 ;  /* 0x0000005cff5c123e */ /* 0x000fe200000000ff */
        /* <DEDUP_REMOVED lines=18> */
[----:B------:R-:W-:Y:S02]  /*6e10*/  @P1 F2FP.F16.F32.PACK_AB R94, RZ, R94 ;  /* 0x0000005eff5e123e */ /* 0x000fe400000000ff */
[----:B------:R-:W-:Y:S01]  /*6e20*/  @P1 FSEL R152, R152, RZ, P3 ;  /* 0x000000ff98981208 */ /* 0x000fe20001800000 */
[----:B------:R-:W-:Y:S01]  /*6e30*/  @P1 FMUL.FTZ R156, R157, R156 ;  /* 0x0000009c9d9c1220 */ /* 0x000fe20000410000 */
[----:B------:R-:W-:Y:S02]  /*6e40*/  @P1 F2FP.F16.F32.PACK_AB R154, RZ, R154 ;  /* 0x0000009aff9a123e */ /* 0x000fe400000000ff */
[----:B------:R-:W-:Y:S02]  /*6e50*/  F2FP.F16.F32.PACK_AB R218, RZ, R218 ;  /* 0x000000daffda723e */ /* 0x000fe400000000ff */
[----:B------:R-:W-:-:S02]  /*6e60*/  @P1 FSEL R156, R156, RZ, P6 ;  /* 0x000000ff9c9c1208 */ /* 0x000fc40003000000 */
[----:B------:R-:W-:Y:S02]  /*6e70*/  F2FP.F16.F32.PACK_AB R220, RZ, R220 ;  /* 0x000000dcffdc723e */ /* 0x000fe400000000ff */
[----:B------:R-:W-:Y:S02]  /*6e80*/  F2FP.F16.F32.PACK_AB R93, RZ, R222 ;  /* 0x000000deff5d723e */ /* 0x000fe400000000ff */
[----:B------:R-:W-:Y:S02]  /*6e90*/  F2FP.F16.F32.PACK_AB R194, RZ, R194 ;  /* 0x000000c2ffc2723e */ /* 0x000fe400000000ff */
[----:B------:R-:W-:Y:S02]  /*6ea0*/  F2FP.F16.F32.PACK_AB R196, RZ, R196 ;  /* 0x000000c4ffc4723e */ /* 0x000fe400000000ff */
[----:B------:R-:W-:Y:S02]  /*6eb0*/  @P1 F2FP.F16.F32.PACK_AB R216, RZ, R216 ;  /* 0x000000d8ffd8123e */ /* 0x000fe400000000ff */
        /* <DEDUP_REMOVED lines=22> */
.L_x_10375:
        /* <DEDUP_REMOVED lines=13> */
.L_x_10377:
[----:B------:R-:W-:Y:S05]  /*70f0*/  BSYNC.RECONVERGENT B3 ;  /* 0x0000000000037941 */ /* 0x000fea0003800200 */
.L_x_10376:
        /* <DEDUP_REMOVED lines=13> */
.L_x_10379:
[----:B------:R-:W-:Y:S05]  /*71d0*/  BSYNC.RECONVERGENT B3 ;  /* 0x0000000000037941 */ /* 0x000fea0003800200 */
.L_x_10378:
        /* <DEDUP_REMOVED lines=13> */
.L_x_10381:
[----:B------:R-:W-:Y:S05]  /*72b0*/  BSYNC.RECONVERGENT B3 ;  /* 0x0000000000037941 */ /* 0x000fea0003800200 */
.L_x_10380:
        /* <DEDUP_REMOVED lines=13> */
.L_x_10383:
[----:B------:R-:W-:Y:S05]  /*7390*/  BSYNC.RECONVERGENT B3 ;  /* 0x0000000000037941 */ /* 0x000fea0003800200 */
.L_x_10382:
        /* <DEDUP_REMOVED lines=13> */
.L_x_10385:
[----:B------:R-:W-:Y:S05]  /*7470*/  BSYNC.RECONVERGENT B3 ;  /* 0x0000000000037941 */ /* 0x000fea0003800200 */
.L_x_10384:
        /* <DEDUP_REMOVED lines=13> */
.L_x_10387:
[----:B------:R-:W-:Y:S05]  /*7550*/  BSYNC.RECONVERGENT B3 ;  /* 0x0000000000037941 */ /* 0x000fea0003800200 */
.L_x_10386:
        /* <DEDUP_REMOVED lines=13> */
.L_x_10389:
[----:B------:R-:W-:Y:S05]  /*7630*/  BSYNC.RECONVERGENT B3 ;  /* 0x0000000000037941 */ /* 0x000fea0003800200 */
.L_x_10388:
        /* <DEDUP_REMOVED lines=13> */
.L_x_10374:
[----:B------:R-:W-:Y:S05]  /*7710*/  BSYNC.RECONVERGENT B1 ;  /* 0x0000000000017941 */ /* 0x000fea0003800200 */
.L_x_10371:
        /* <DEDUP_REMOVED lines=8> */
.L_x_10370:
[----:B------:R-:W-:Y:S05]  /*77a0*/  BSYNC.RECONVERGENT B2 ;  /* 0x0000000000027941 */ /* 0x000fea0003800200 */
.L_x_10369:
        /* <DEDUP_REMOVED lines=13> */
[----:B------:R-:W-:Y:S01]  /*7880*/  HADD2.F32 R197, -RZ, R32.H1_H1 ;  /* 0x30000020ffc57230 */ /* 0x000fe20000004100 */
[C---:B------:R-:W-:Y:S01]  /*7890*/  @P1 LOP3.LUT P3, RZ, R176.reuse, 0xff00, RZ, 0xc0, !PT ;  /* 0x0000ff00b0ff1812 */ /* 0x040fe2000786c0ff */
[----:B------:R-:W-:Y:S01]  /*78a0*/  HADD2.F32 R196, -RZ, R33.H0_H0 ;  /* 0x20000021ffc47230 */ /* 0x000fe20000004100 */
[----:B------:R-:W-:Y:S01]  /*78b0*/  @P1 LOP3.LUT P4, RZ, R176, 0xff0000, RZ, 0xc0, !PT ;  /* 0x00ff0000b0ff1812 */ /* 0x000fe2000788c0ff */
[----:B------:R-:W-:Y:S01]  /*78c0*/  HADD2.F32 R217, -RZ, R34.H1_H1 ;  /* 0x30000022ffd97230 */ /* 0x000fe20000004100 */
[----:B------:R-:W-:Y:S01]  /*78d0*/  @P1 LOP3.LUT P5, RZ, R177, 0xff0000, RZ, 0xc0, !PT ;  /* 0x00ff0000b1ff1812 */ /* 0x000fe200078ac0ff */
[----:B------:R-:W-:Y:S01]  /*78e0*/  HADD2.F32 R221, -RZ, R35.H0_H0 ;  /* 0x20000023ffdd7230 */ /* 0x000fe20000004100 */
[----:B------:R-:W2:Y:S03]  /*78f0*/  @P1 LDC.64 R92, c[0x0][0x408] ;  /* 0x00010200ff5c1b82 */ /* 0x000ea60000000a00 */
        /* <DEDUP_REMOVED lines=8> */
[-CC-:B------:R-:W-:Y:S01]  /*7980*/  @P0 FFMA.FTZ R218, R192, R215.reuse, R214.reuse ;  /* 0x000000d7c0da0223 */ /* 0x180fe200000100d6 */
[----:B------:R-:W-:Y:S01]  /*7990*/  @P0 FFMA.FTZ R223, R187, R215, R214 ;  /* 0x000000d7bbdf0223 */ /* 0x000fe200000100d6 */
[----:B------:R-:W-:Y:S01]  /*79a0*/  @P0 FADD.FTZ R155, R184, -R155 ;  /* 0x8000009bb89b0221 */ /* 0x000fe20000010000 */
        /* <DEDUP_REMOVED lines=9> */
[----:B-1----:R-:W-:Y:S01]  /*7a40*/  @P1 FMUL.FTZ R95, R197, R95 ;  /* 0x0000005fc55f1220 */ /* 0x002fe20000410000 */
[----:B------:R-:W-:Y:S01]  /*7a50*/  @P0 FADD.FTZ R216, R185, -R216 ;  /* 0x800000d8b9d80221 */ /* 0x000fe20000010000 */
[----:B------:R-:W-:Y:S01]  /*7a60*/  @P0 FADD.FTZ R223, R190, -R223 ;  /* 0x800000dfbedf0221 */ /* 0x000fe20000010000 */
[----:B------:R-:W1:Y:S01]  /*7a70*/  @P1 LDC.64 R156, c[0x0][0x408] ;  /* 0x00010200ff9c1b82 */ /* 0x000e620000000a00 */
[----:B------:R-:W-:Y:S01]  /*7a80*/  @P0 FFMA.FTZ R214, R4, R219, R214 ;  /* 0x000000db04d60223 */ /* 0x000fe200000100d6 */
[----:B------:R-:W-:-:S02]  /*7a90*/  HADD2.F32 R219, -RZ, R35.H1_H1 ;  /* 0x30000023ffdb7230 */ /* 0x000fc40000004100 */
[----:B------:R-:W-:Y:S01]  /*7aa0*/  @P0 FADD.FTZ R218, R189, -R218 ;  /* 0x800000dabdda0221 */ /* 0x000fe20000010000 */
[----:B--2---:R-:W-:Y:S01]  /*7ab0*/  @P1 FMUL.FTZ R93, R213, R93 ;  /* 0x0000005dd55d1220 */ /* 0x004fe20000410000 */
[----:B------:R-:W-:Y:S01]  /*7ac0*/  @P1 FMUL.FTZ R94, R95, R94 ;  /* 0x0000005e5f5e1220 */ /* 0x000fe20000410000 */
[C---:B------:R-:W-:Y:S01]  /*7ad0*/  @P0 FFMA.FTZ R217, R4.reuse, R216, R217 ;  /* 0x000000d804d90223 */ /* 0x040fe200000100d9 */
[C---:B------:R-:W-:Y:S01]  /*7ae0*/  @P0 FFMA.FTZ R221, R4.reuse, R223, R221 ;  /* 0x000000df04dd0223 */ /* 0x040fe200000100dd */
[----:B------:R-:W2:Y:S01]  /*7af0*/  @P1 LDC.64 R154, c[0x0][0x408] ;  /* 0x00010200ff9a1b82 */ /* 0x000ea20000000a00 */
[----:B------:R-:W-:Y:S01]  /*7b00*/  @P0 FFMA.FTZ R219, R4, R218, R219 ;  /* 0x000000da04db0223 */ /* 0x000fe200000100db */
[----:B------:R-:W-:Y:S01]  /*7b10*/  @P1 FMUL.FTZ R92, R93, R92 ;  /* 0x0000005c5d5c1220 */ /* 0x000fe20000410000 */
[----:B------:R-:W-:Y:S02]  /*7b20*/  @P1 LOP3.LUT P0, RZ, R176, 0xff, RZ, 0xc0, !PT ;  /* 0x000000ffb0ff1812 */ /* 0x000fe4000780c0ff */
[----:B------:R-:W-:-:S02]  /*7b30*/  @P1 FSEL R94, R94, RZ, P3 ;  /* 0x000000ff5e5e1208 */ /* 0x000fc40001800000 */
[----:B------:R-:W-:Y:S01]  /*7b40*/  @P1 LOP3.LUT P3, RZ, R177, 0xff, RZ, 0xc0, !PT ;  /* 0x000000ffb1ff1812 */ /* 0x000fe2000786c0ff */
[----:B0-----:R-:W0:Y:S01]  /*7b50*/  @P1 LDC.64 R158, c[0x0][0x408] ;  /* 0x00010200ff9e1b82 */ /* 0x001e220000000a00 */
[----:B---3--:R-:W-:Y:S01]  /*7b60*/  @P1 FMUL.FTZ R153, R196, R153 ;  /* 0x00000099c4991220 */ /* 0x008fe20000410000 */
        /* <DEDUP_REMOVED lines=14> */
[----:B------:R-:W-:Y:S02]  /*7c50*/  @P1 PRMT R140, R4, 0x7610, R140 ;  /* 0x00007610048c1816 */ /* 0x000fe4000000008c */
        /* <DEDUP_REMOVED lines=12> */
[----:B------:R-:W-:Y:S02]  /*7d20*/  F2FP.F16.F32.PACK_AB R92, R197, R213 ;  /* 0x000000d5c55c723e */ /* 0x000fe400000000ff */
[----:B------:R-:W-:Y:S02]  /*7d30*/  @P1 FSEL R194, R194, RZ, P5 ;  /* 0x000000ffc2c21208 */ /* 0x000fe40002800000 */
        /* <DEDUP_REMOVED lines=16> */
.L_x_10394:
        /* <DEDUP_REMOVED lines=91> */
.L_x_10393:
        /* <DEDUP_REMOVED lines=99> */
.L_x_10396:
        /* <DEDUP_REMOVED lines=24> */
.L_x_10398:
[----:B------:R-:W-:Y:S05]  /*8ba0*/  BSYNC.RECONVERGENT B3 ;  /* 0x0000000000037941 */ /* 0x000fea0003800200 */
.L_x_10397:
        /* <DEDUP_REMOVED lines=13> */
.L_x_10400:
[----:B------:R-:W-:Y:S05]  /*8c80*/  BSYNC.RECONVERGENT B3 ;  /* 0x0000000000037941 */ /* 0x000fea0003800200 */
.L_x_10399:
        /* <DEDUP_REMOVED lines=13> */
.L_x_10402:
[----:B------:R-:W-:Y:S05]  /*8d60*/  BSYNC.RECONVERGENT B3 ;  /* 0x0000000000037941 */ /* 0x000fea0003800200 */
.L_x_10401:
        /* <DEDUP_REMOVED lines=13> */
.L_x_10404:
[----:B------:R-:W-:Y:S05]  /*8e40*/  BSYNC.RECONVERGENT B3 ;  /* 0x0000000000037941 */ /* 0x000fea0003800200 */
.L_x_10403:
        /* <DEDUP_REMOVED lines=13> */
.L_x_10406:
[----:B------:R-:W-:Y:S05]  /*8f20*/  BSYNC.RECONVERGENT B3 ;  /* 0x0000000000037941 */ /* 0x000fea0003800200 */
.L_x_10405:
        /* <DEDUP_REMOVED lines=13> */
.L_x_10408:
[----:B------:R-:W-:Y:S05]  /*9000*/  BSYNC.RECONVERGENT B3 ;  /* 0x0000000000037941 */ /* 0x000fea0003800200 */
.L_x_10407:
        /* <DEDUP_REMOVED lines=13> */
.L_x_10410:
[----:B------:R-:W-:Y:S05]  /*90e0*/  BSYNC.RECONVERGENT B3 ;  /* 0x0000000000037941 */ /* 0x000fea0003800200 */
.L_x_10409:
[----:B------:R-:W-:-:S04]  /*90f0*/  @P1 F2FP.F16.F32.PACK_AB R152, RZ, R152 ;  /* 0x00000098ff98123e */ /* 0x000fc800000000ff */
[----:B------:R-:W-:-:S07]  /*9100*/  @P1 PRMT R143, R143, 0x5410, R152 ;  /* 0x000054108f8f1816 */ /* 0x000fce0000000098 */
.L_x_10395:
[----:B------:R-:W-:Y:S05]  /*9110*/  BSYNC.RECONVERGENT B1 ;  /* 0x0000000000017941 */ /* 0x000fea0003800200 */
.L_x_10392:
[----:B------:R-:W1:Y:S08]  /*9120*/  @P2 LDC.64 R154, c[0x0][0x478] ;  /* 0x00011e00ff9a2b82 */ /* 0x000e700000000a00 */
[----:B------:R-:W2:Y:S01]  /*9130*/  @P1 LDC.64 R152, c[0x0][0x468] ;  /* 0x00011a00ff981b82 */ /* 0x000ea20000000a00 */
[----:B-1----:R-:W-:-:S05]  /*9140*/  @P2 IMAD.WIDE.U32 R154, R212, 0x10, R154 ;  /* 0x00000010d49a2825 */ /* 0x002fca00078e009a */
[----:B------:R1:W-:Y:S01]  /*9150*/  @P2 STG.E.128 desc[UR6][R154.64], R92 ;  /* 0x0000005c9a002986 */ /* 0x0003e2000c101d06 */
[----:B--2---:R-:W-:-:S05]  /*9160*/  @P1 IMAD.WIDE.U32 R152, R211, 0x10, R152 ;  /* 0x00000010d3981825 */ /* 0x004fca00078e0098 */
[----:B------:R1:W-:Y:S02]  /*9170*/  @P1 STG.E.128 desc[UR6][R152.64], R140 ;  /* 0x0000008c98001986 */ /* 0x0003e4000c101d06 */
.L_x_10391:
[----:B------:R-:W-:Y:S05]  /*9180*/  BSYNC.RECONVERGENT B2 ;  /* 0x0000000000027941 */ /* 0x000fea0003800200 */
.L_x_10390:
[----:B-1-34-:R-:W1:Y:S02]  /*9190*/  LDC.64 R152, c[0x0][0x380] ;  /* 0x0000e000ff987b82 */ /* 0x01ae640000000a00 */
[----:B-1----:R-:W-:-:S04]  /*91a0*/  LEA R3, R152, R3, 0x2 ;  /* 0x0000000398037211 */ /* 0x002fc800078e10ff */
[----:B------:R-:W-:-:S13]  /*91b0*/  ISETP.GE.AND P0, PT, R3, R153, PT ;  /* 0x000000990300720c */ /* 0x000fda0003f06270 */
[----:B------:R-:W-:Y:S05]  /*91c0*/  @!P0 BRA `(.L_x_10411) ;  /* 0xffffff74004c8947 */ /* 0x000fea000383ffff */
.L_x_10315:
[----:B------:R-:W-:Y:S05]  /*91d0*/  BSYNC B0 ;  /* 0x0000000000007941 */ /* 0x000fea0003800000 */
.L_x_10314:
        /* <DEDUP_REMOVED lines=256> */
.L_x_10326:
        /* <DEDUP_REMOVED lines=8> */
.L_x_10413:
[----:B------:R-:W-:Y:S05]  /*a260*/  BSYNC B1 ;  /* 0x0000000000017941 */ /* 0x000fea0003800000 */
.L_x_10412:
        /* <DEDUP_REMOVED lines=8> */
.L_x_10414:
[----:B------:R-:W-:-:S05]  /*a2f0*/  FADD.FTZ R152, R152, R217 ;  /* 0x000000d998987221 */ /* 0x000fca0000010000 */
[----:B------:R-:W-:Y:S01]  /*a300*/  MOV R197, R152 ;  /* 0x0000009800c57202 */ /* 0x000fe20000000f00 */
[----:B------:R-:W-:Y:S01]  /*a310*/  HFMA2 R196, -RZ, RZ, 0, 1.1920928955078125e-07 ;  /* 0x00000002ffc47431 */ /* 0x000fe200000001ff */
[----:B------:R-:W-:-:S07]  /*a320*/  MOV R153, R195 ;  /* 0x000000c300997202 */ /* 0x000fce0000000f00 */
[----:B------:R-:W-:Y:S05]  /*a330*/  WARPSYNC.COLLECTIVE R194, `(.L_x_10415) ;  /* 0x00000000c2087348 */ /* 0x000fea0003c00000 */
[----:B------:R0:W1:Y:S02]  /*a340*/  SHFL.BFLY P0, R195, R197, R196, R211 ;  /* 0x0c0000c4c5c37389 */ /* 0x00006400000000d3 */
[----:B01----:R-:W-:Y:S05]  /*a350*/  ENDCOLLECTIVE ;  /* 0x000000000000791b */ /* 0x003fea0003800000 */
.L_x_10415:
[----:B------:R-:W-:-:S05]  /*a360*/  FADD.FTZ R153, R153, R208 ;  /* 0x000000d099997221 */ /* 0x000fca0000010000 */
[----:B------:R-:W-:Y:S02]  /*a370*/  MOV R197, R153 ;  /* 0x0000009900c57202 */ /* 0x000fe40000000f00 */
[----:B------:R-:W-:-:S07]  /*a380*/  MOV R155, R195 ;  /* 0x000000c3009b7202 */ /* 0x000fce0000000f00 */
[----:B------:R-:W-:Y:S05]  /*a390*/  WARPSYNC.COLLECTIVE R194, `(.L_x_10416) ;  /* 0x00000000c2087348 */ /* 0x000fea0003c00000 */
[----:B------:R0:W1:Y:S02]  /*a3a0*/  SHFL.BFLY P0, R195, R197, R196, R211 ;  /* 0x0c0000c4c5c37389 */ /* 0x00006400000000d3 */
[----:B01----:R-:W-:Y:S05]  /*a3b0*/  ENDCOLLECTIVE ;  /* 0x000000000000791b */ /* 0x003fea0003800000 */
.L_x_10416:
[----:B------:R-:W-:-:S05]  /*a3c0*/  FADD.FTZ R155, R152, R155 ;  /* 0x0000009b989b7221 */ /* 0x000fca0000010000 */
[----:B------:R-:W-:Y:S01]  /*a3d0*/  MOV R197, R155 ;  /* 0x0000009b00c57202 */ /* 0x000fe20000000f00 */
[----:B------:R-:W-:Y:S01]  /*a3e0*/  HFMA2 R196, -RZ, RZ, 0, 2.384185791015625e-07 ;  /* 0x00000004ffc47431 */ /* 0x000fe200000001ff */
[----:B------:R-:W-:-:S07]  /*a3f0*/  MOV R154, R195 ;  /* 0x000000c3009a7202 */ /* 0x000fce0000000f00 */
[----:B------:R-:W-:Y:S05]  /*a400*/  WARPSYNC.COLLECTIVE R194, `(.L_x_10417) ;  /* 0x00000000c2087348 */ /* 0x000fea0003c00000 */
[----:B------:R0:W1:Y:S02]  /*a410*/  SHFL.BFLY P0, R195, R197, R196, R211 ;  /* 0x0c0000c4c5c37389 */ /* 0x00006400000000d3 */
[----:B01----:R-:W-:Y:S05]  /*a420*/  ENDCOLLECTIVE ;  /* 0x000000000000791b */ /* 0x003fea0003800000 */
.L_x_10417:
[----:B------:R-:W-:-:S05]  /*a430*/  FADD.FTZ R154, R153, R154 ;  /* 0x0000009a999a7221 */ /* 0x000fca0000010000 */
[----:B------:R-:W-:Y:S02]  /*a440*/  MOV R197, R154 ;  /* 0x0000009a00c57202 */ /* 0x000fe40000000f00 */
[----:B------:R-:W-:-:S07]  /*a450*/  MOV R156, R195 ;  /* 0x000000c3009c7202 */ /* 0x000fce0000000f00 */
[----:B------:R-:W-:Y:S05]  /*a460*/  WARPSYNC.COLLECTIVE R194, `(.L_x_10418) ;  /* 0x00000000c2087348 */ /* 0x000fea0003c00000 */
[----:B------:R0:W1:Y:S02]  /*a470*/  SHFL.BFLY P0, R195, R197, R196, R211 ;  /* 0x0c0000c4c5c37389 */ /* 0x00006400000000d3 */
[----:B01----:R-:W-:Y:S05]  /*a480*/  ENDCOLLECTIVE ;  /* 0x000000000000791b */ /* 0x003fea0003800000 */
.L_x_10418:
[----:B------:R-:W-:-:S05]  /*a490*/  FADD.FTZ R156, R155, R156 ;  /* 0x0000009c9b9c7221 */ /* 0x000fca0000010000 */
[----:B------:R-:W-:Y:S01]  /*a4a0*/  MOV R197, R156 ;  /* 0x0000009c00c57202 */ /* 0x000fe20000000f00 */
[----:B------:R-:W-:Y:S01]  /*a4b0*/  HFMA2 R196, -RZ, RZ, 0, 4.76837158203125e-07 ;  /* 0x00000008ffc47431 */ /* 0x000fe200000001ff */
[----:B------:R-:W-:-:S07]  /*a4c0*/  MOV R157, R195 ;  /* 0x000000c3009d7202 */ /* 0x000fce0000000f00 */
[----:B------:R-:W-:Y:S05]  /*a4d0*/  WARPSYNC.COLLECTIVE R194, `(.L_x_10419) ;  /* 0x00000000c2087348 */ /* 0x000fea0003c00000 */
[----:B------:R0:W1:Y:S02]  /*a4e0*/  SHFL.BFLY P0, R195, R197, R196, R211 ;  /* 0x0c0000c4c5c37389 */ /* 0x00006400000000d3 */
[----:B01----:R-:W-:Y:S05]  /*a4f0*/  ENDCOLLECTIVE ;  /* 0x000000000000791b */ /* 0x003fea0003800000 */
.L_x_10419:
[----:B------:R-:W-:-:S05]  /*a500*/  FADD.FTZ R157, R154, R157 ;  /* 0x0000009d9a9d7221 */ /* 0x000fca0000010000 */
[----:B------:R-:W-:Y:S02]  /*a510*/  MOV R197, R157 ;  /* 0x0000009d00c57202 */ /* 0x000fe40000000f00 */
[----:B------:R-:W-:-:S07]  /*a520*/  MOV R159, R195 ;  /* 0x000000c3009f7202 */ /* 0x000fce0000000f00 */
[----:B------:R-:W-:Y:S05]  /*a530*/  WARPSYNC.COLLECTIVE R194, `(.L_x_10420) ;  /* 0x00000000c2087348 */ /* 0x000fea0003c00000 */
[----:B------:R0:W1:Y:S02]  /*a540*/  SHFL.BFLY P0, R195, R197, R196, R211 ;  /* 0x0c0000c4c5c37389 */ /* 0x00006400000000d3 */
[----:B01----:R-:W-:Y:S05]  /*a550*/  ENDCOLLECTIVE ;  /* 0x000000000000791b */ /* 0x003fea0003800000 */
.L_x_10420:
[----:B------:R-:W-:-:S05]  /*a560*/  FADD.FTZ R159, R156, R159 ;  /* 0x0000009f9c9f7221 */ /* 0x000fca0000010000 */
[----:B------:R-:W-:Y:S01]  /*a570*/  MOV R197, R159 ;  /* 0x0000009f00c57202 */ /* 0x000fe20000000f00 */
[----:B------:R-:W-:Y:S01]  /*a580*/  HFMA2 R196, -RZ, RZ, 0, 9.5367431640625e-07 ;  /* 0x00000010ffc47431 */ /* 0x000fe200000001ff */
[----:B------:R-:W-:-:S07]  /*a590*/  MOV R158, R195 ;  /* 0x000000c3009e7202 */ /* 0x000fce0000000f00 */
[----:B------:R-:W-:Y:S05]  /*a5a0*/  WARPSYNC.COLLECTIVE R194, `(.L_x_10421) ;  /* 0x00000000c2087348 */ /* 0x000fea0003c00000 */
[----:B------:R0:W1:Y:S02]  /*a5b0*/  SHFL.BFLY P0, R195, R197, R196, R211 ;  /* 0x0c0000c4c5c37389 */ /* 0x00006400000000d3 */
[----:B01----:R-:W-:Y:S05]  /*a5c0*/  ENDCOLLECTIVE ;  /* 0x000000000000791b */ /* 0x003fea0003800000 */
.L_x_10421:
[----:B------:R-:W-:-:S05]  /*a5d0*/  FADD.FTZ R158, R157, R158 ;  /* 0x0000009e9d9e7221 */ /* 0x000fca0000010000 */
[----:B------:R-:W-:Y:S02]  /*a5e0*/  MOV R197, R158 ;  /* 0x0000009e00c57202 */ /* 0x000fe40000000f00 */
[----:B------:R-:W-:-:S07]  /*a5f0*/  MOV R152, R195 ;  /* 0x000000c300987202 */ /* 0x000fce0000000f00 */
[----:B------:R-:W-:Y:S05]  /*a600*/  WARPSYNC.COLLECTIVE R194, `(.L_x_10422) ;  /* 0x00000000c2087348 */ /* 0x000fea0003c00000 */
[----:B------:R0:W1:Y:S02]  /*a610*/  SHFL.BFLY P0, R195, R197, R196, R211 ;  /* 0x0c0000c4c5c37389 */ /* 0x00006400000000d3 */
[----:B01----:R-:W-:Y:S05]  /*a620*/  ENDCOLLECTIVE ;  /* 0x000000000000791b */ /* 0x003fea0003800000 */
.L_x_10422:
[----:B------:R-:W-:Y:S01]  /*a630*/  MOV R153, R195 ;  /* 0x000000c300997202 */ /* 0x000fe20000000f00 */
[----:B------:R-:W-:Y:S06]  /*a640*/  BRA `(.L_x_10423) ;  /* 0xffffff8000007947 */ /* 0x000fec000383ffff */
.L_x_10424:
        /* <DEDUP_REMOVED lines=11> */
.L_x_20057:


//--------------------- .text._ZN10layer_norm22ln_bwd_finalize_kernelINS_22Kernel_traits_finalizeILj1024Ef6__halfS2_S2_fjLb0ELj1024ELj4ENS_18Kernel_traits_baseILj1024EfS2_S2_S2_fjLj1024EEEEELb0ELb1EEEvNS_9BwdParamsE --------------------------
	.section	.text._ZN10layer_norm22ln_bwd_finalize_kernelINS_22Kernel_traits_finalizeILj1024Ef6__halfS2_S2_fjLb0ELj1024ELj4ENS_18Kernel_traits_baseILj1024EfS2_S2_S2_fjLj1024EEEEELb0ELb1EEEvNS_9BwdParamsE,"ax",@progbits
	.align	128
        .global         _ZN10layer_norm22ln_bwd_finalize_kernelINS_22Kernel_traits_finalizeILj1024Ef6__halfS2_S2_fjLb0ELj1024ELj4ENS_18Kernel_traits_baseILj1024EfS2_S2_S2_fjLj1024EEEEELb0ELb1EEEvNS_9BwdParamsE
        .type           _ZN10layer_norm22ln_bwd_finalize_kernelINS_22Kernel_traits_finalizeILj1024Ef6__halfS2_S2_fjLb0ELj1024ELj4ENS_18Kernel_traits_baseILj1024EfS2_S2_S2_fjLj1024EEEEELb0ELb1EEEvNS_9BwdParamsE,@function
        .size           _ZN10layer_norm22ln_bwd_finalize_kernelINS_22Kernel_traits_finalizeILj1024Ef6__halfS2_S2_fjLb0ELj1024ELj4ENS_18Kernel_traits_baseILj1024EfS2_S2_S2_fjLj1024EEEEELb0ELb1EEEvNS_9BwdParamsE,(.L_x_20058 - _ZN10layer_norm22ln_bwd_finalize_kernelINS_22Kernel_traits_finalizeILj1024Ef6__halfS2_S2_fjLb0ELj1024ELj4ENS_18Kernel_traits_baseILj1024EfS2_S2_S2_fjLj1024EEEEELb0ELb1EEEvNS_9BwdParamsE)
        .other          _ZN10layer_norm22ln_bwd_finalize_kernelINS_22Kernel_traits_finalizeILj1024Ef6__halfS2_S2_fjLb0ELj1024ELj4ENS_18Kernel_traits_baseILj1024EfS2_S2_S2_fjLj1024EEEEELb0ELb1EEEvNS_9BwdParamsE,@"STO_CUDA_ENTRY STV_DEFAULT"
_ZN10layer_norm22ln_bwd_finalize_kernelINS_22Kernel_traits_finalizeILj1024Ef6__halfS2_S2_fjLb0ELj1024ELj4ENS_18Kernel_traits_baseILj1024EfS2_S2_S2_fjLj1024EEEEELb0ELb1EEEvNS_9BwdParamsE:
.text._ZN10layer_norm22ln_bwd_finalize_kernelINS_22Kernel_traits_finalizeILj1024Ef6__halfS2_S2_fjLb0ELj1024ELj4ENS_18Kernel_traits_baseILj1024EfS2_S2_S2_fjLj1024EEEEELb0ELb1EEEvNS_9BwdParamsE:
        /* <DEDUP_REMOVED lines=81> */
.L_x_10429:
        /* <DEDUP_REMOVED lines=118> */
.L_x_10428:
[----:B------:R-:W-:Y:S05]  /*0c70*/  BSYNC.RECONVERGENT B1 ;  /* 0x0000000000017941 */ /* 0x000fea0003800200 */
.L_x_10427:
        /* <DEDUP_REMOVED lines=77> */
.L_x_10431:
[----:B------:R-:W-:Y:S05]  /*1150*/  BSYNC.RECONVERGENT B1 ;  /* 0x0000000000017941 */ /* 0x000fea0003800200 */
.L_x_10430:
        /* <DEDUP_REMOVED lines=38> */
.L_x_10433:
[----:B------:R-:W-:Y:S05]  /*13c0*/  BSYNC.RECONVERGENT B1 ;  /* 0x0000000000017941 */ /* 0x000fea0003800200 */
.L_x_10432:
        /* <DEDUP_REMOVED lines=8> */
.L_x_10434:
        /* <DEDUP_REMOVED lines=10> */
.L_x_10426:
[----:B------:R-:W-:Y:S05]  /*14f0*/  BSYNC.RECONVERGENT B0 ;  /* 0x0000000000007941 */ /* 0x000fea0003800200 */
.L_x_10425:
        /* <DEDUP_REMOVED lines=55> */
.L_x_10435:
        /* <DEDUP_REMOVED lines=9> */
.L_x_20058:


//--------------------- .text._ZN10layer_norm13ln_bwd_kernelINS_13Kernel_traitsIf6__halfS2_S2_fjLj1024ELj1ELj4ELj1ELj16ENS_18Kernel_traits_baseILj1024EfS2_S2_S2_fjLj128EEEEELb1ELb0ELb1ELb1EEEvNS_9BwdParamsE --------------------------
	.section	.text._ZN10layer_norm13ln_bwd_kernelINS_13Kernel_traitsIf6__halfS2_S2_fjLj1024ELj1ELj4ELj1ELj16ENS_18Kernel_traits_baseILj1024EfS2_S2_S2_fjLj128EEEEELb1ELb0ELb1ELb1EEEvNS_9BwdParamsE,"ax",@progbits
	.align	128
        .global         _ZN10layer_norm13ln_bwd_kernelINS_13Kernel_traitsIf6__halfS2_S2_fjLj1024ELj1ELj4ELj1ELj16ENS_18Kernel_traits_baseILj1024EfS2_S2_S2_fjLj128EEEEELb1ELb0ELb1ELb1EEEvNS_9BwdParamsE
        .type           _ZN10layer_norm13ln_bwd_kernelINS_13Kernel_traitsIf6__halfS2_S2_fjLj1024ELj1ELj4ELj1ELj16ENS_18Kernel_traits_baseILj1024EfS2_S2_S2_fjLj128EEEEELb1ELb0ELb1ELb1EEEvNS_9BwdParamsE,@function
        .size           _ZN10layer_norm13ln_bwd_kernelINS_13Kernel_traitsIf6__halfS2_S2_fjLj1024ELj1ELj4ELj1ELj16ENS_18Kernel_traits_baseILj1024EfS2_S2_S2_fjLj128EEEEELb1ELb0ELb1ELb1EEEvNS_9BwdParamsE,(.L_x_20059 - _ZN10layer_norm13ln_bwd_kernelINS_13Kernel_traitsIf6__halfS2_S2_fjLj1024ELj1ELj4ELj1ELj16ENS_18Kernel_traits_baseILj1024EfS2_S2_S2_fjLj128EEEEELb1ELb0ELb1ELb1EEEvNS_9BwdParamsE)
        .other          _ZN10layer_norm13ln_bwd_kernelINS_13Kernel_traitsIf6__halfS2_S2_fjLj1024ELj1ELj4ELj1ELj16ENS_18Kernel_traits_baseILj1024EfS2_S2_S2_fjLj128EEEEELb1ELb0ELb1ELb1EEEvNS_9BwdParamsE,@"STO_CUDA_ENTRY STV_DEFAULT"
_ZN10layer_norm13ln_bwd_kernelINS_13Kernel_traitsIf6__halfS2_S2_fjLj1024ELj1ELj4ELj1ELj16ENS_18Kernel_traits_baseILj1024EfS2_S2_S2_fjLj128EEEEELb1ELb0ELb1ELb1EEEvNS_9BwdParamsE:
.text._ZN10layer_norm13ln_bwd_kernelINS_13Kernel_traitsIf6__halfS2_S2_fjLj1024ELj1ELj4ELj1ELj16ENS_18Kernel_traits_baseILj1024EfS2_S2_S2_fjLj128EEEEELb1ELb0ELb1ELb1EEEvNS_9BwdParamsE:
        /* <DEDUP_REMOVED lines=61> */
.L_x_10519:
        /* <DEDUP_REMOVED lines=21> */
[-C--:B------:R-:W-:Y:S02]  /*0520*/  LEA.HI.SX32 R165, R0, R201.reuse, 0x1d ;  /* 0x000000c900a57211 */ /* 0x080fe400078feaff */
[----:B------:R-:W-:Y:S01]  /*0530*/  LEA.HI R2, R3, R2, RZ, 0x3 ;  /* 0x0000000203027211 */ /* 0x000fe200078f18ff */
[----:B------:R-:W-:Y:S01]  /*0540*/  IMAD.WIDE R182, R200, 0x4, R182 ;  /* 0x00000004c8b67825 */ /* 0x000fe200078e02b6 */
[----:B------:R-:W-:Y:S01]  /*0550*/  IADD3 R169, PT, PT, R165, 0x40, RZ ;  /* 0x00000040a5a97810 */ /* 0x000fe20007ffe0ff */
[----:B------:R-:W2:Y:S01]  /*0560*/  LDC.64 R206, c[0x0][0x3b0] ;  /* 0x0000ec00ffce7b82 */ /* 0x000ea20000000a00 */
[----:B------:R-:W-:-:S02]  /*0570*/  LEA.HI.SX32 R3, R2, R201, 0x1d ;  /* 0x000000c902037211 */ /* 0x000fc400078feaff */
[----:B------:R-:W-:Y:S01]  /*0580*/  IADD3 R167, PT, PT, R165, 0x20, RZ ;  /* 0x00000020a5a77810 */ /* 0x000fe20007ffe0ff */
[----:B------:R-:W3:Y:S01]  /*0590*/  LDG.E R0, desc[UR6][R182.64] ;  /* 0x00000006b6007981 */ /* 0x000ee2000c1e1900 */
[----:B-1----:R-:W-:Y:S01]  /*05a0*/  IMAD.WIDE.U32 R16, R169, 0x10, R12 ;  /* 0x00000010a9107825 */ /* 0x002fe200078e000c */
[----:B------:R-:W-:-:S03]  /*05b0*/  IADD3 R9, PT, PT, R3, 0x40, RZ ;  /* 0x0000004003097810 */ /* 0x000fc60007ffe0ff */
[C---:B------:R-:W-:Y:S01]  /*05c0*/  IMAD.WIDE.U32 R32, R165.reuse, 0x10, R12 ;  /* 0x00000010a5207825 */ /* 0x040fe200078e000c */
[----:B------:R-:W-:Y:S01]  /*05d0*/  IADD3 R171, PT, PT, R165, 0x60, RZ ;  /* 0x00000060a5ab7810 */ /* 0x000fe20007ffe0ff */
[----:B------:R-:W4:Y:S01]  /*05e0*/  LDG.E.128 R16, desc[UR6][R16.64] ;  /* 0x0000000610107981 */ /* 0x000f22000c1e1d00 */
[C---:B------:R-:W-:Y:S01]  /*05f0*/  IADD3 R21, PT, PT, R3.reuse, 0x20, RZ ;  /* 0x0000002003157810 */ /* 0x040fe20007ffe0ff */
[C---:B0-----:R-:W-:Y:S01]  /*0600*/  IMAD.WIDE.U32 R28, R3.reuse, 0x10, R4 ;  /* 0x00000010031c7825 */ /* 0x041fe200078e0004 */
[----:B------:R-:W-:Y:S01]  /*0610*/  IADD3 R3, PT, PT, R3, 0x60, RZ ;  /* 0x0000006003037810 */ /* 0x000fe20007ffe0ff */
[----:B------:R-:W3:Y:S02]  /*0620*/  LDG.E.128 R32, desc[UR6][R32.64] ;  /* 0x0000000620207981 */ /* 0x000ee4000c1e1d00 */
[----:B------:R-:W-:Y:S02]  /*0630*/  IMAD.WIDE.U32 R24, R167, 0x10, R12 ;  /* 0x00000010a7187825 */ /* 0x000fe400078e000c */
[----:B------:R-:W3:Y:S02]  /*0640*/  LDG.E.128 R28, desc[UR6][R28.64] ;  /* 0x000000061c1c7981 */ /* 0x000ee4000c1e1d00 */
[----:B------:R-:W-:-:S02]  /*0650*/  IMAD.WIDE.U32 R8, R9, 0x10, R4 ;  /* 0x0000001009087825 */ /* 0x000fc400078e0004 */
[----:B------:R-:W3:Y:S02]  /*0660*/  LDG.E.128 R24, desc[UR6][R24.64] ;  /* 0x0000000618187981 */ /* 0x000ee4000c1e1d00 */
[----:B------:R-:W-:Y:S02]  /*0670*/  IMAD.WIDE.U32 R12, R171, 0x10, R12 ;  /* 0x00000010ab0c7825 */ /* 0x000fe400078e000c */
[----:B------:R-:W3:Y:S02]  /*0680*/  LDG.E.128 R8, desc[UR6][R8.64] ;  /* 0x0000000608087981 */ /* 0x000ee4000c1e1d00 */
[--C-:B------:R-:W-:Y:S02]  /*0690*/  IMAD.WIDE.U32 R20, R21, 0x10, R4.reuse ;  /* 0x0000001015147825 */ /* 0x100fe400078e0004 */
[----:B------:R-:W3:Y:S02]  /*06a0*/  LDG.E.128 R12, desc[UR6][R12.64] ;  /* 0x000000060c0c7981 */ /* 0x000ee4000c1e1d00 */
[----:B------:R-:W-:-:S02]  /*06b0*/  IMAD.WIDE.U32 R4, R3, 0x10, R4 ;  /* 0x0000001003047825 */ /* 0x000fc400078e0004 */
[----:B------:R-:W3:Y:S04]  /*06c0*/  LDG.E.128 R20, desc[UR6][R20.64] ;  /* 0x0000000614147981 */ /* 0x000ee8000c1e1d00 */
[----:B------:R-:W3:Y:S01]  /*06d0*/  LDG.E.128 R4, desc[UR6][R4.64] ;  /* 0x0000000604047981 */ /* 0x000ee2000c1e1d00 */
        /* <DEDUP_REMOVED lines=27> */
[----:B------:R-:W5:Y:S01]  /*0890*/  @P0 LDG.E.128 R48, desc[UR6][R2.64] ;  /* 0x0000000602300981 */ /* 0x000f62000c1e1d00 */
[----:B-1----:R-:W-:-:S05]  /*08a0*/  @P0 IMAD.WIDE.U32 R156, R167, 0x10, R156 ;  /* 0x00000010a79c0825 */ /* 0x002fca00078e009c */
[----:B------:R-:W5:Y:S01]  /*08b0*/  @P0 LDG.E.128 R44, desc[UR6][R156.64] ;  /* 0x000000069c2c0981 */ /* 0x000f62000c1e1d00 */
[----:B--2---:R-:W-:-:S05]  /*08c0*/  @P0 IMAD.WIDE.U32 R158, R169, 0x10, R158 ;  /* 0x00000010a99e0825 */ /* 0x004fca00078e009e */
[----:B------:R-:W5:Y:S01]  /*08d0*/  @P0 LDG.E.128 R40, desc[UR6][R158.64] ;  /* 0x000000069e280981 */ /* 0x000f62000c1e1d00 */
[----:B------:R-:W-:-:S05]  /*08e0*/  @P0 IMAD.WIDE.U32 R160, R171, 0x10, R160 ;  /* 0x00000010aba00825 */ /* 0x000fca00078e00a0 */
[----:B------:R0:W5:Y:S01]  /*08f0*/  @P0 LDG.E.128 R36, desc[UR6][R160.64] ;  /* 0x00000006a0240981 */ /* 0x000162000c1e1d00 */
[----:B------:R-:W-:Y:S01]  /*0900*/  ISETP.NE.AND P0, PT, RZ, UR9, PT ;  /* 0x00000009ff007c0c */ /* 0x000fe2000bf05270 */
[--C-:B----4-:R-:W-:Y:S02]  /*0910*/  HADD2.F32 R201, -RZ, R18.reuse.H0_H0 ;  /* 0x20000012ffc97230 */ /* 0x110fe40000004100 */
[----:B------:R-:W-:Y:S01]  /*0920*/  HADD2.F32 R203, -RZ, R18.H1_H1 ;  /* 0x30000012ffcb7230 */ /* 0x000fe20000004100 */
[----:B---3--:R-:W-:Y:S01]  /*0930*/  FSEL R18, R0, RZ, !P0 ;  /* 0x000000ff00127208 */ /* 0x008fe20004000000 */
[--C-:B------:R-:W-:Y:S02]  /*0940*/  HADD2.F32 R165, -RZ, R32.reuse.H0_H0 ;  /* 0x20000020ffa57230 */ /* 0x100fe40000004100 */
[----:B------:R-:W-:Y:S02]  /*0950*/  HADD2.F32 R166, -RZ, R32.H1_H1 ;  /* 0x30000020ffa67230 */ /* 0x000fe40000004100 */
[----:B------:R-:W-:-:S02]  /*0960*/  HADD2.F32 R170, -RZ, R35.H0_H0 ;  /* 0x20000023ffaa7230 */ /* 0x000fc40000004100 */
[----:B------:R-:W-:Y:S01]  /*0970*/  FADD.FTZ R197, -R18, R165 ;  /* 0x000000a512c57221 */ /* 0x000fe20000010100 */
[----:B------:R-:W-:Y:S02]  /*0980*/  HADD2.F32 R168, -RZ, R34.H0_H0 ;  /* 0x20000022ffa87230 */ /* 0x000fe40000004100 */
[--C-:B------:R-:W-:Y:S02]  /*0990*/  HADD2.F32 R174, -RZ, R25.reuse.H0_H0 ;  /* 0x20000019ffae7230 */ /* 0x100fe40000004100 */
[----:B------:R-:W-:Y:S02]  /*09a0*/  HADD2.F32 R175, -RZ, R25.H1_H1 ;  /* 0x30000019ffaf7230 */ /* 0x000fe40000004100 */
[--C-:B0-----:R-:W-:Y:S02]  /*09b0*/  HADD2.F32 R161, -RZ, R10.reuse.H0_H0 ;  /* 0x2000000affa17230 */ /* 0x101fe40000004100 */
[----:B------:R-:W-:Y:S02]  /*09c0*/  HADD2.F32 R162, -RZ, R10.H1_H1 ;  /* 0x3000000affa27230 */ /* 0x000fe40000004100 */
[----:B------:R-:W-:-:S02]  /*09d0*/  HADD2.F32 R0, -RZ, R12.H0_H0 ;  /* 0x2000000cff007230 */ /* 0x000fc40000004100 */
[----:B------:R-:W-:Y:S02]  /*09e0*/  HADD2.F32 R187, -RZ, R12.H1_H1 ;  /* 0x3000000cffbb7230 */ /* 0x000fe40000004100 */
[--C-:B------:R-:W-:Y:S02]  /*09f0*/  HADD2.F32 R10, -RZ, R14.reuse.H0_H0 ;  /* 0x2000000eff0a7230 */ /* 0x100fe40000004100 */
[----:B------:R-:W-:Y:S02]  /*0a00*/  HADD2.F32 R183, -RZ, R14.H1_H1 ;  /* 0x3000000effb77230 */ /* 0x000fe40000004100 */
[----:B------:R-:W-:Y:S01]  /*0a10*/  FADD.FTZ R3, -R18, R166 ;  /* 0x000000a612037221 */ /* 0x000fe20000010100 */
[----:B------:R-:W-:Y:S02]  /*0a20*/  HADD2.F32 R167, -RZ, R33.H0_H0 ;  /* 0x20000021ffa77230 */ /* 0x000fe40000004100 */
[----:B------:R-:W-:Y:S01]  /*0a30*/  FMUL.FTZ R197, R202, R197 ;  /* 0x000000c5cac57220 */ /* 0x000fe20000410000 */
[----:B------:R-:W-:-:S02]  /*0a40*/  HADD2.F32 R195, -RZ, R28.H0_H0 ;  /* 0x2000001cffc37230 */ /* 0x000fc40000004100 */
[--C-:B------:R-:W-:Y:S02]  /*0a50*/  HADD2.F32 R12, -RZ, R15.reuse.H0_H0 ;  /* 0x2000000fff0c7230 */ /* 0x100fe40000004100 */
[----:B------:R-:W-:Y:S02]  /*0a60*/  HADD2.F32 R14, -RZ, R15.H1_H1 ;  /* 0x3000000fff0e7230 */ /* 0x000fe40000004100 */
[----:B------:R-:W-:Y:S01]  /*0a70*/  FADD.FTZ R15, -R18, R170 ;  /* 0x000000aa120f7221 */ /* 0x000fe20000010100 */
[----:B------:R-:W-:Y:S02]  /*0a80*/  HADD2.F32 R169, -RZ, R34.H1_H1 ;  /* 0x30000022ffa97230 */ /* 0x000fe40000004100 */
[----:B------:R-:W-:Y:S02]  /*0a90*/  HADD2.F32 R194, -RZ, R28.H1_H1 ;  /* 0x3000001cffc27230 */ /* 0x000fe40000004100 */
[--C-:B------:R-:W-:Y:S02]  /*0aa0*/  HADD2.F32 R178, -RZ, R27.reuse.H0_H0 ;  /* 0x2000001bffb27230 */ /* 0x100fe40000004100 */
[----:B------:R-:W-:-:S02]  /*0ab0*/  HADD2.F32 R179, -RZ, R27.H1_H1 ;  /* 0x3000001bffb37230 */ /* 0x000fc40000004100 */
[--C-:B------:R-:W-:Y:S02]  /*0ac0*/  HADD2.F32 R163, -RZ, R11.reuse.H0_H0 ;  /* 0x2000000bffa37230 */ /* 0x100fe40000004100 */
[----:B------:R-:W-:Y:S02]  /*0ad0*/  HADD2.F32 R164, -RZ, R11.H1_H1 ;  /* 0x3000000bffa47230 */ /* 0x000fe40000004100 */
[C---:B------:R-:W-:Y:S01]  /*0ae0*/  FADD.FTZ R11, -R18.reuse, R168 ;  /* 0x000000a8120b7221 */ /* 0x040fe20000010100 */
[--C-:B------:R-:W-:Y:S02]  /*0af0*/  HADD2.F32 R27, -RZ, R23.reuse.H0_H0 ;  /* 0x20000017ff1b7230 */ /* 0x100fe40000004100 */
[C---:B------:R-:W-:Y:S01]  /*0b00*/  FADD.FTZ R217, -R18.reuse, R175 ;  /* 0x000000af12d97221 */ /* 0x040fe20000010100 */
[----:B------:R-:W-:Y:S02]  /*0b10*/  HADD2.F32 R28, -RZ, R23.H1_H1 ;  /* 0x30000017ff1c7230 */ /* 0x000fe40000004100 */
[----:B------:R-:W-:Y:S01]  /*0b20*/  FADD.FTZ R23, -R18, R174 ;  /* 0x000000ae12177221 */ /* 0x000fe20000010100 */
[----:B------:R-:W-:-:S02]  /*0b30*/  HADD2.F32 R2, -RZ, R33.H1_H1 ;  /* 0x30000021ff027230 */ /* 0x000fc40000004100 */
[--C-:B------:R-:W-:Y:S02]  /*0b40*/  HADD2.F32 R157, -RZ, R8.reuse.H0_H0 ;  /* 0x20000008ff9d7230 */ /* 0x100fe40000004100 */
[----:B------:R-:W-:Y:S02]  /*0b50*/  HADD2.F32 R158, -RZ, R8.H1_H1 ;  /* 0x30000008ff9e7230 */ /* 0x000fe40000004100 */
[----:B------:R-:W-:Y:S01]  /*0b60*/  FADD.FTZ R193, -R18, R167 ;  /* 0x000000a712c17221 */ /* 0x000fe20000010100 */
[----:B------:R-:W-:Y:S02]  /*0b70*/  HADD2.F32 R171, -RZ, R35.H1_H1 ;  /* 0x30000023ffab7230 */ /* 0x000fe40000004100 */
[----:B------:R-:W-:Y:S01]  /*0b80*/  FMUL.FTZ R196, R202, R3 ;  /* 0x00000003cac47220 */ /* 0x000fe20000410000 */
[----:B------:R-:W-:Y:S02]  /*0b90*/  HADD2.F32 R33, -RZ, R31.H0_H0 ;  /* 0x2000001fff217230 */ /* 0x000fe40000004100 */
[----:B------:R-:W-:Y:S01]  /*0ba0*/  FADD.FTZ R144, R144, R195 ;  /* 0x000000c390907221 */ /* 0x000fe20000010000 */
[----:B------:R-:W-:-:S02]  /*0bb0*/  HADD2.F32 R8, -RZ, R13.H0_H0 ;  /* 0x2000000dff087230 */ /* 0x000fc40000004100 */
[----:B------:R-:W-:Y:S01]  /*0bc0*/  FFMA.FTZ R84, R197, R195, R84 ;  /* 0x000000c3c5547223 */ /* 0x000fe20000010054 */
[--C-:B------:R-:W-:Y:S02]  /*0bd0*/  HADD2.F32 R175, -RZ, R5.reuse.H0_H0 ;  /* 0x20000005ffaf7230 */ /* 0x100fe40000004100 */
[----:B------:R-:W-:Y:S02]  /*0be0*/  HADD2.F32 R174, -RZ, R5.H1_H1 ;  /* 0x30000005ffae7230 */ /* 0x000fe40000004100 */
        /* <DEDUP_REMOVED lines=9> */
[----:B------:R-:W-:Y:S02]  /*0c80*/  HADD2.F32 R189, -RZ, R29.H0_H0 ;  /* 0x2000001dffbd7230 */ /* 0x000fe40000004100 */
[----:B------:R-:W-:Y:S01]  /*0c90*/  FADD.FTZ R167, -R18, R8 ;  /* 0x0000000812a77221 */ /* 0x000fe20000010100 */
[--C-:B------:R-:W-:Y:S02]  /*0ca0*/  HADD2.F32 R159, -RZ, R9.reuse.H0_H0 ;  /* 0x20000009ff9f7230 */ /* 0x100fe40000004100 */
[----:B------:R-:W-:Y:S01]  /*0cb0*/  FMUL.FTZ R193, R202, R193 ;  /* 0x000000c1cac17220 */ /* 0x000fe20000410000 */
[----:B------:R-:W-:-:S02]  /*0cc0*/  HADD2.F32 R160, -RZ, R9.H1_H1 ;  /* 0x30000009ffa07230 */ /* 0x000fc40000004100 */
[----:B------:R-:W-:Y:S01]  /*0cd0*/  FADD.FTZ R9, -R18, R2 ;  /* 0x0000000212097221 */ /* 0x000fe20000010100 */
[----:B------:R-:W-:Y:S02]  /*0ce0*/  HADD2.F32 R34, -RZ, R30.H1_H1 ;  /* 0x3000001eff227230 */ /* 0x000fe40000004100 */
[----:B------:R-:W-:Y:S01]  /*0cf0*/  FADD.FTZ R145, R145, R194 ;  /* 0x000000c291917221 */ /* 0x000fe20000010000 */
[-C--:B------:R-:W-:Y:S01]  /*0d00*/  FFMA.FTZ R85, R196, R194.reuse, R85 ;  /* 0x000000c2c4557223 */ /* 0x080fe20000010055 */
[----:B------:R-:W-:Y:S01]  /*0d10*/  FADD.FTZ R142, R142, R33 ;  /* 0x000000218e8e7221 */ /* 0x000fe20000010000 */
[-C--:B------:R-:W-:Y:S01]  /*0d20*/  FFMA.FTZ R90, R5, R33.reuse, R90 ;  /* 0x00000021055a7223 */ /* 0x080fe2000001005a */
[----:B------:R-:W-:Y:S01]  /*0d30*/  FMUL.FTZ R10, R78, R33 ;  /* 0x000000214e0a7220 */ /* 0x000fe20000410000 */
[----:B------:R-:W-:Y:S02]  /*0d40*/  HADD2.F32 R181, -RZ, R17.H1_H1 ;  /* 0x30000011ffb57230 */ /* 0x000fe40000004100 */
[----:B------:R-:W-:Y:S01]  /*0d50*/  FMUL.FTZ R2, R202, R13 ;  /* 0x0000000dca027220 */ /* 0x000fe20000410000 */
[----:B------:R-:W-:Y:S01]  /*0d60*/  FMUL.FTZ R194, R81, R194 ;  /* 0x000000c251c27220 */ /* 0x000fe20000410000 */
[----:B------:R-:W-:Y:S01]  /*0d70*/  FADD.FTZ R140, R140, R35 ;  /* 0x000000238c8c7221 */ /* 0x000fe20000010000 */
[-C--:B------:R-:W-:Y:S01]  /*0d80*/  FFMA.FTZ R88, R3, R35.reuse, R88 ;  /* 0x0000002303587223 */ /* 0x080fe20000010058 */
[----:B------:R-:W-:Y:S01]  /*0d90*/  FMUL.FTZ R8, R76, R35 ;  /* 0x000000234c087220 */ /* 0x000fe20000410000 */
[----:B------:R-:W-:Y:S01]  /*0da0*/  FADD.FTZ R33, RZ, R195 ;  /* 0x000000c3ff217221 */ /* 0x000fe20000010000 */
[C---:B------:R-:W-:Y:S01]  /*0db0*/  FADD.FTZ R219, -R18.reuse, R176 ;  /* 0x000000b012db7221 */ /* 0x040fe20000010100 */
[----:B------:R-:W-:Y:S01]  /*0dc0*/  FADD.FTZ R221, -R18, R177 ;  /* 0x000000b112dd7221 */ /* 0x000fe20000010100 */
[----:B------:R-:W-:Y:S01]  /*0dd0*/  FFMA.FTZ R35, R197, R195, RZ ;  /* 0x000000c3c5237223 */ /* 0x000fe200000100ff */
[----:B------:R-:W-:-:S02]  /*0de0*/  HADD2.F32 R156, -RZ, R29.H1_H1 ;  /* 0x3000001dff9c7230 */ /* 0x000fc40000004100 */
[----:B------:R-:W-:Y:S01]  /*0df0*/  FADD.FTZ R165, -R18, R0 ;  /* 0x0000000012a57221 */ /* 0x000fe20000010100 */
[----:B------:R-:W-:Y:S02]  /*0e00*/  HADD2.F32 R191, -RZ, R19.H0_H0 ;  /* 0x20000013ffbf7230 */ /* 0x000fe40000004100 */
[----:B------:R-:W-:Y:S01]  /*0e10*/  FMUL.FTZ R0, R202, R9 ;  /* 0x00000009ca007220 */ /* 0x000fe20000410000 */
[--C-:B------:R-:W-:Y:S02]  /*0e20*/  HADD2.F32 R177, -RZ, R6.reuse.H0_H0 ;  /* 0x20000006ffb17230 */ /* 0x100fe40000004100 */
[----:B------:R-:W-:Y:S01]  /*0e30*/  FADD.FTZ R146, R146, R189 ;  /* 0x000000bd92927221 */ /* 0x000fe20000010000 */
[----:B------:R-:W-:Y:S02]  /*0e40*/  HADD2.F32 R176, -RZ, R6.H1_H1 ;  /* 0x30000006ffb07230 */ /* 0x000fe40000004100 */
[----:B------:R-:W-:Y:S01]  /*0e50*/  FFMA.FTZ R86, R193, R189, R86 ;  /* 0x000000bdc1567223 */ /* 0x000fe20000010056 */
[----:B------:R-:W-:-:S02]  /*0e60*/  HADD2.F32 R32, -RZ, R31.H1_H1 ;  /* 0x3000001fff207230 */ /* 0x000fc40000004100 */
[----:B------:R-:W-:Y:S01]  /*0e70*/  FMUL.FTZ R6, R82, R189 ;  /* 0x000000bd52067220 */ /* 0x000fe20000410000 */
[--C-:B------:R-:W-:Y:S02]  /*0e80*/  HADD2.F32 R172, -RZ, R24.reuse.H0_H0 ;  /* 0x20000018ffac7230 */ /* 0x100fe40000004100 */
[----:B------:R-:W-:Y:S01]  /*0e90*/  FADD.FTZ R141, R141, R34 ;  /* 0x000000228d8d7221 */ /* 0x000fe20000010000 */
[----:B------:R-:W-:Y:S02]  /*0ea0*/  HADD2.F32 R173, -RZ, R24.H1_H1 ;  /* 0x30000018ffad7230 */ /* 0x000fe40000004100 */
[-C--:B------:R-:W-:Y:S01]  /*0eb0*/  FFMA.FTZ R89, R2, R34.reuse, R89 ;  /* 0x0000002202597223 */ /* 0x080fe20000010059 */
[--C-:B------:R-:W-:Y:S02]  /*0ec0*/  HADD2.F32 R31, -RZ, R20.reuse.H0_H0 ;  /* 0x20000014ff1f7230 */ /* 0x100fe40000004100 */
[----:B------:R-:W-:Y:S01]  /*0ed0*/  FMUL.FTZ R9, R77, R34 ;  /* 0x000000224d097220 */ /* 0x000fe20000410000 */
[----:B------:R-:W-:-:S02]  /*0ee0*/  HADD2.F32 R30, -RZ, R20.H1_H1 ;  /* 0x30000014ff1e7230 */ /* 0x000fc40000004100 */
[----:B------:R-:W-:Y:S01]  /*0ef0*/  FADD.FTZ R189, R33, R194 ;  /* 0x000000c221bd7221 */ /* 0x000fe20000010000 */
[--C-:B------:R-:W-:Y:S02]  /*0f00*/  HADD2.F32 R25, -RZ, R22.reuse.H0_H0 ;  /* 0x20000016ff197230 */ /* 0x100fe40000004100 */
[----:B------:R-:W-:Y:S01]  /*0f10*/  FADD.FTZ R233, -R18, R181 ;  /* 0x000000b512e97221 */ /* 0x000fe20000010100 */
[----:B------:R-:W-:Y:S02]  /*0f20*/  HADD2.F32 R26, -RZ, R22.H1_H1 ;  /* 0x30000016ff1a7230 */ /* 0x000fe40000004100 */
[----:B------:R-:W-:Y:S01]  /*0f30*/  FFMA.FTZ R34, R196, R194, R35 ;  /* 0x000000c2c4227223 */ /* 0x000fe20000010023 */
[--C-:B------:R-:W-:Y:S02]  /*0f40*/  HADD2.F32 R20, -RZ, R16.reuse.H0_H0 ;  /* 0x20000010ff147230 */ /* 0x100fe40000004100 */
        /* <DEDUP_REMOVED lines=8> */
[--C-:B------:R-:W-:Y:S02]  /*0fd0*/  HADD2.F32 R29, -RZ, R21.reuse.H0_H0 ;  /* 0x20000015ff1d7230 */ /* 0x100fe40000004100 */
[----:B------:R-:W-:Y:S01]  /*0fe0*/  FMUL.FTZ R7, R83, R156 ;  /* 0x0000009c53077220 */ /* 0x000fe20000410000 */
[----:B------:R-:W-:-:S02]  /*0ff0*/  HADD2.F32 R24, -RZ, R21.H1_H1 ;  /* 0x30000015ff187230 */ /* 0x000fc40000004100 */
[C---:B------:R-:W-:Y:S01]  /*1000*/  FADD.FTZ R21, -R18.reuse, R173 ;  /* 0x000000ad12157221 */ /* 0x040fe20000010100 */
[----:B------:R-:W-:Y:S02]  /*1010*/  HADD2.F32 R199, -RZ, R19.H1_H1 ;  /* 0x30000013ffc77230 */ /* 0x000fe40000004100 */
[C---:B------:R-:W-:Y:S01]  /*1020*/  FADD.FTZ R19, -R18.reuse, R172 ;  /* 0x000000ac12137221 */ /* 0x040fe20000010100 */
[C---:B------:R-:W-:Y:S01]  /*1030*/  FADD.FTZ R225, -R18.reuse, R179 ;  /* 0x000000b312e17221 */ /* 0x040fe20000010100 */
[----:B------:R-:W-:Y:S01]  /*1040*/  FADD.FTZ R156, R189, R6 ;  /* 0x00000006bd9c7221 */ /* 0x000fe20000010000 */
[C---:B------:R-:W-:Y:S01]  /*1050*/  FADD.FTZ R223, -R18.reuse, R178 ;  /* 0x000000b212df7221 */ /* 0x040fe20000010100 */
[----:B------:R-:W-:Y:S01]  /*1060*/  FADD.FTZ R179, -R18, R14 ;  /* 0x0000000e12b37221 */ /* 0x000fe20000010100 */
[--C-:B------:R-:W-:Y:S02]  /*1070*/  HADD2.F32 R173, -RZ, R4.reuse.H0_H0 ;  /* 0x20000004ffad7230 */ /* 0x100fe40000004100 */
[----:B------:R-:W-:Y:S01]  /*1080*/  FFMA.FTZ R189, R193, R6, R34 ;  /* 0x00000006c1bd7223 */ /* 0x000fe20000010022 */
[----:B------:R-:W-:-:S02]  /*1090*/  HADD2.F32 R172, -RZ, R4.H1_H1 ;  /* 0x30000004ffac7230 */ /* 0x000fc40000004100 */
[C---:B------:R-:W-:Y:S01]  /*10a0*/  FMUL.FTZ R4, R202.reuse, R17 ;  /* 0x00000011ca047220 */ /* 0x040fe20000410000 */
[----:B------:R-:W-:Y:S01]  /*10b0*/  FMUL.FTZ R14, R202, R217 ;  /* 0x000000d9ca0e7220 */ /* 0x000fe20000410000 */
[----:B------:R-:W-:Y:S01]  /*10c0*/  FADD.FTZ R229, -R18, R16 ;  /* 0x0000001012e57221 */ /* 0x000fe20000010100 */
[C---:B------:R-:W-:Y:S01]  /*10d0*/  FMUL.FTZ R17, R202.reuse, R219 ;  /* 0x000000dbca117220 */ /* 0x040fe20000410000 */
[C---:B------:R-:W-:Y:S01]  /*10e0*/  FMUL.FTZ R35, R202.reuse, R191 ;  /* 0x000000bfca237220 */ /* 0x040fe20000410000 */
[C---:B------:R-:W-:Y:S01]  /*10f0*/  FMUL.FTZ R13, R202.reuse, R19 ;  /* 0x00000013ca0d7220 */ /* 0x040fe20000410000 */
[----:B------:R-:W-:Y:S01]  /*1100*/  FMUL.FTZ R16, R202, R221 ;  /* 0x000000ddca107220 */ /* 0x000fe20000410000 */
        /* <DEDUP_REMOVED lines=10> */
[C---:B------:R-:W-:Y:S01]  /*11b0*/  FMUL.FTZ R15, R202.reuse, R23 ;  /* 0x00000017ca0f7220 */ /* 0x040fe20000410000 */
[----:B------:R-:W-:Y:S01]  /*11c0*/  FMUL.FTZ R19, R202, R223 ;  /* 0x000000dfca137220 */ /* 0x000fe20000410000 */
[----:B------:R-:W-:Y:S01]  /*11d0*/  FFMA.FTZ R156, R0, R7, R189 ;  /* 0x00000007009c7223 */ /* 0x000fe200000100bd */
        /* <DEDUP_REMOVED lines=14> */
[----:B------:R-:W-:Y:S01]  /*12c0*/  FADD.FTZ R134, R134, R27 ;  /* 0x0000001b86867221 */ /* 0x000fe20000010000 */
[-C--:B------:R-:W-:Y:S01]  /*12d0*/  FFMA.FTZ R98, R19, R27.reuse, R98 ;  /* 0x0000001b13627223 */ /* 0x080fe20000010062 */
[----:B------:R-:W-:Y:S01]  /*12e0*/  FMUL.FTZ R26, R70, R27 ;  /* 0x0000001b461a7220 */ /* 0x000fe20000410000 */
[----:B------:R-:W-:Y:S01]  /*12f0*/  FFMA.FTZ R189, R3, R8, R156 ;  /* 0x0000000803bd7223 */ /* 0x000fe2000001009c */
[----:B------:R-:W-:Y:S01]  /*1300*/  FADD.FTZ R135, R135, R28 ;  /* 0x0000001c87877221 */ /* 0x000fe20000010000 */
[-C--:B------:R-:W-:Y:S01]  /*1310*/  FFMA.FTZ R99, R18, R28.reuse, R99 ;  /* 0x0000001c12637223 */ /* 0x080fe20000010063 */
[----:B------:R-:W-:Y:S01]  /*1320*/  FMUL.FTZ R27, R71, R28 ;  /* 0x0000001c471b7220 */ /* 0x000fe20000410000 */
        /* <DEDUP_REMOVED lines=34> */
[----:B------:R-:W-:-:S02]  /*1550*/  FADD.FTZ R143, R143, R32 ;  /* 0x000000208f8f7221 */ /* 0x000fc40000010000 */
[----:B------:R-:W-:Y:S01]  /*1560*/  FADD.FTZ R166, R191, R22 ;  /* 0x00000016bfa67221 */ /* 0x000fe20000010000 */
[----:B------:R-:W-:Y:S01]  /*1570*/  FFMA.FTZ R189, R15, R22, R160 ;  /* 0x000000160fbd7223 */ /* 0x000fe200000100a0 */
        /* <DEDUP_REMOVED lines=26> */
[C---:B------:R-:W-:Y:S01]  /*1720*/  FMUL.FTZ R164, R202.reuse, R187 ;  /* 0x000000bbcaa47220 */ /* 0x040fe20000410000 */
[----:B------:R-:W-:Y:S01]  /*1730*/  FADD.FTZ R168, R191, R156 ;  /* 0x0000009cbfa87221 */ /* 0x000fe20000010000 */
[----:B------:R-:W-:Y:S01]  /*1740*/  FFMA.FTZ R187, R29, R156, R166 ;  /* 0x0000009c1dbb7223 */ /* 0x000fe200000100a6 */
[----:B------:R-:W-:-:S02]  /*1750*/  FMUL.FTZ R166, R202, R185 ;  /* 0x000000b9caa67220 */ /* 0x000fc40000410000 */
[----:B------:R-:W-:Y:S01]  /*1760*/  FADD.FTZ R185, R168, R157 ;  /* 0x0000009da8b97221 */ /* 0x000fe20000010000 */
[----:B------:R-:W-:Y:S01]  /*1770*/  FFMA.FTZ R170, R28, R157, R187 ;  /* 0x0000009d1caa7223 */ /* 0x000fe200000100bb */
[C---:B------:R-:W-:Y:S02]  /*1780*/  FMUL.FTZ R168, R202.reuse, R183 ;  /* 0x000000b7caa87220 */ /* 0x040fe40000410000 */
        /* <DEDUP_REMOVED lines=58> */
.L_x_10439:
        /* <DEDUP_REMOVED lines=13> */
[----:B------:R-:W-:Y:S01]  /*1c00*/  HFMA2 R182, -RZ, RZ, 0, 0 ;  /* 0x00000000ffb67431 */ /* 0x000fe200000001ff */
        /* <DEDUP_REMOVED lines=14> */
.L_x_10441:
        /* <DEDUP_REMOVED lines=28> */
.L_x_10440:
[----:B------:R-:W-:Y:S05]  /*1eb0*/  BSYNC.RECONVERGENT B1 ;  /* 0x0000000000017941 */ /* 0x000fea0003800200 */
.L_x_10438:
        /* <DEDUP_REMOVED lines=20> */
.L_x_10531:
        /* <DEDUP_REMOVED lines=40> */
.L_x_10447:
[----:B------:R-:W-:Y:S05]  /*2280*/  BSYNC.RECONVERGENT B2 ;  /* 0x0000000000027941 */ /* 0x000fea0003800200 */
.L_x_10446:
        /* <DEDUP_REMOVED lines=13> */
.L_x_10449:
[----:B------:R-:W-:Y:S05]  /*2360*/  BSYNC.RECONVERGENT B2 ;  /* 0x0000000000027941 */ /* 0x000fea0003800200 */
.L_x_10448:
        /* <DEDUP_REMOVED lines=13> */
.L_x_10451:
[----:B------:R-:W-:Y:S05]  /*2440*/  BSYNC.RECONVERGENT B2 ;  /* 0x0000000000027941 */ /* 0x000fea0003800200 */
.L_x_10450:
        /* <DEDUP_REMOVED lines=13> */
.L_x_10453:
[----:B------:R-:W-:Y:S05]  /*2520*/  BSYNC.RECONVERGENT B2 ;  /* 0x0000000000027941 */ /* 0x000fea0003800200 */
.L_x_10452:
        /* <DEDUP_REMOVED lines=13> */
.L_x_10455:
[----:B------:R-:W-:Y:S05]  /*2600*/  BSYNC.RECONVERGENT B2 ;  /* 0x0000000000027941 */ /* 0x000fea0003800200 */
.L_x_10454:
        /* <DEDUP_REMOVED lines=13> */
.L_x_10457:
[----:B------:R-:W-:Y:S05]  /*26e0*/  BSYNC.RECONVERGENT B2 ;  /* 0x0000000000027941 */ /* 0x000fea0003800200 */
.L_x_10456:
        /* <DEDUP_REMOVED lines=13> */
.L_x_10459:
[----:B------:R-:W-:Y:S05]  /*27c0*/  BSYNC.RECONVERGENT B2 ;  /* 0x0000000000027941 */ /* 0x000fea0003800200 */
.L_x_10458:
        /* <DEDUP_REMOVED lines=14> */
.L_x_10445:
        /* <DEDUP_REMOVED lines=29> */
[----:B-----5:R-:W-:Y:S01]  /*2a80*/  @P2 LOP3.LUT P1, RZ, R212, 0xff, RZ, 0xc0, !PT ;  /* 0x000000ffd4ff2812 */ /* 0x020fe2000782c0ff */
        /* <DEDUP_REMOVED lines=25> */
[----:B------:R-:W-:Y:S02]  /*2c20*/  @P2 F2FP.F16.F32.PACK_AB R152, RZ, R152 ;  /* 0x00000098ff98223e */ /* 0x000fe400000000ff */
[----:B------:R-:W-:Y:S01]  /*2c30*/  @P2 F2FP.F16.F32.PACK_AB R187, RZ, R187 ;  /* 0x000000bbffbb223e */ /* 0x000fe200000000ff */
[----:B----4-:R-:W-:Y:S01]  /*2c40*/  @P2 FMUL.FTZ R181, R224, R181 ;  /* 0x000000b5e0b52220 */ /* 0x010fe20000410000 */
[----:B------:R-:W-:-:S02]  /*2c50*/  @P2 FSEL R154, R154, RZ, P1 ;  /* 0x000000ff9a9a2208 */ /* 0x000fc40000800000 */
[----:B------:R-:W-:Y:S01]  /*2c60*/  @P2 LOP3.LUT P1, RZ, R213, 0xff, RZ, 0xc0, !PT ;  /* 0x000000ffd5ff2812 */ /* 0x000fe2000782c0ff */
[----:B------:R-:W-:Y:S01]  /*2c70*/  @P2 FMUL.FTZ R180, R181, R180 ;  /* 0x000000b4b5b42220 */ /* 0x000fe20000410000 */
[----:B------:R-:W-:Y:S01]  /*2c80*/  @P2 F2FP.F16.F32.PACK_AB R153, RZ, R154 ;  /* 0x0000009aff99223e */ /* 0x000fe200000000ff */
[----:B------:R-:W-:Y:S01]  /*2c90*/  FFMA.FTZ R154, R4, R204, R203 ;  /* 0x000000cc049a7223 */ /* 0x000fe200000100cb */
[----:B------:R-:W-:Y:S01]  /*2ca0*/  @P2 FSEL R182, R182, RZ, P3 ;  /* 0x000000ffb6b62208 */ /* 0x000fe20001800000 */
[----:B---3--:R-:W-:Y:S01]  /*2cb0*/  @P2 FMUL.FTZ R185, R186, R185 ;  /* 0x000000b9bab92220 */ /* 0x008fe20000410000 */
        /* <DEDUP_REMOVED lines=34> */
.L_x_10444:
        /* <DEDUP_REMOVED lines=11> */
[--C-:B------:R-:W-:Y:S01]  /*2f90*/  HADD2.F32 R216, -RZ, R49.reuse.H0_H0 ;  /* 0x20000031ffd87230 */ /* 0x100fe20000004100 */
[C---:B------:R-:W-:Y:S01]  /*2fa0*/  @P2 LOP3.LUT P4, RZ, R213.reuse, 0xff00, RZ, 0xc0, !PT ;  /* 0x0000ff00d5ff2812 */ /* 0x040fe2000788c0ff */
[--C-:B------:R-:W-:Y:S01]  /*2fb0*/  HADD2.F32 R218, -RZ, R50.reuse.H0_H0 ;  /* 0x20000032ffda7230 */ /* 0x100fe20000004100 */
[----:B------:R-:W2:Y:S01]  /*2fc0*/  @P2 LDC.64 R186, c[0x0][0x408] ;  /* 0x00010200ffba2b82 */ /* 0x000ea20000000a00 */
        /* <DEDUP_REMOVED lines=23> */
[----:B--2---:R-:W-:Y:S01]  /*3140*/  @P2 FMUL.FTZ R187, R188, R187 ;  /* 0x000000bbbcbb2220 */ /* 0x004fe20000410000 */
[----:B------:R-:W-:-:S02]  /*3150*/  HADD2.F32 R222, -RZ, R51.H0_H0 ;  /* 0x20000033ffde7230 */ /* 0x000fc40000004100 */
[----:B------:R-:W-:Y:S01]  /*3160*/  @P0 FADD.FTZ R224, R9, -R224 ;  /* 0x800000e009e00221 */ /* 0x000fe20000010000 */
[----:B------:R-:W2:Y:S01]  /*3170*/  @P2 LDC.64 R184, c[0x0][0x408] ;  /* 0x00010200ffb82b82 */ /* 0x000ea20000000a00 */
[----:B------:R-:W-:Y:S01]  /*3180*/  @P2 FMUL.FTZ R191, R187, R186 ;  /* 0x000000babbbf2220 */ /* 0x000fe20000410000 */
[----:B------:R-:W-:Y:S01]  /*3190*/  @P0 FADD.FTZ R223, R10, -R223 ;  /* 0x800000df0adf0221 */ /* 0x000fe20000010000 */
[----:B------:R-:W-:Y:S01]  /*31a0*/  @P0 FFMA.FTZ R221, R202, R224, R221 ;  /* 0x000000e0cadd0223 */ /* 0x000fe200000100dd */
[----:B------:R-:W-:Y:S02]  /*31b0*/  @P2 FSEL R190, R190, RZ, P1 ;  /* 0x000000ffbebe2208 */ /* 0x000fe40000800000 */
[----:B------:R-:W-:Y:S01]  /*31c0*/  @P0 FFMA.FTZ R222, R202, R223, R222 ;  /* 0x000000dfcade0223 */ /* 0x000fe200000100de */
[----:B------:R-:W-:Y:S01]  /*31d0*/  @P2 FSEL R191, R191, RZ, P3 ;  /* 0x000000ffbfbf2208 */ /* 0x000fe20001800000 */
[----:B------:R-:W3:Y:S01]  /*31e0*/  @P2 LDC.64 R182, c[0x0][0x408] ;  /* 0x00010200ffb62b82 */ /* 0x000ee20000000a00 */
[----:B------:R-:W-:-:S02]  /*31f0*/  @P2 LOP3.LUT P1, RZ, R212, 0xff0000, RZ, 0xc0, !PT ;  /* 0x00ff0000d4ff2812 */ /* 0x000fc4000782c0ff */
[----:B------:R-:W-:Y:S02]  /*3200*/  @P2 LOP3.LUT P3, RZ, R213, 0xff, RZ, 0xc0, !PT ;  /* 0x000000ffd5ff2812 */ /* 0x000fe4000786c0ff */
[----:B------:R-:W-:Y:S02]  /*3210*/  @P2 F2FP.F16.F32.PACK_AB R190, RZ, R190 ;  /* 0x000000beffbe223e */ /* 0x000fe400000000ff */
[----:B------:R-:W-:Y:S01]  /*3220*/  @P2 F2FP.F16.F32.PACK_AB R191, RZ, R191 ;  /* 0x000000bfffbf223e */ /* 0x000fe200000000ff */
[----:B------:R-:W4:Y:S01]  /*3230*/  @P2 LDC.64 R186, c[0x0][0x408] ;  /* 0x00010200ffba2b82 */ /* 0x000f220000000a00 */
[----:B-1----:R-:W-:Y:S01]  /*3240*/  @P2 FMUL.FTZ R181, R216, R181 ;  /* 0x000000b5d8b52220 */ /* 0x002fe20000410000 */
[----:B------:R-:W-:-:S03]  /*3250*/  @P2 PRMT R148, R190, 0x7610, R148 ;  /* 0x00007610be942816 */ /* 0x000fc60000000094 */
[----:B------:R-:W-:Y:S01]  /*3260*/  @P2 FMUL.FTZ R180, R181, R180 ;  /* 0x000000b4b5b42220 */ /* 0x000fe20000410000 */
[----:B------:R-:W-:Y:S02]  /*3270*/  @P2 PRMT R148, R148, 0x5410, R191 ;  /* 0x0000541094942816 */ /* 0x000fe400000000bf */
[----:B------:R-:W1:Y:S01]  /*3280*/  @P2 LDC.64 R188, c[0x0][0x408] ;  /* 0x00010200ffbc2b82 */ /* 0x000e620000000a00 */
        /* <DEDUP_REMOVED lines=8> */
[----:B------:R-:W-:Y:S02]  /*3310*/  @P2 PRMT R149, R180, 0x7610, R149 ;  /* 0x00007610b4952816 */ /* 0x000fe40000000095 */
[----:B------:R-:W-:Y:S01]  /*3320*/  @P2 F2FP.F16.F32.PACK_AB R184, RZ, R184 ;  /* 0x000000b8ffb8223e */ /* 0x000fe200000000ff */
[----:B----4-:R-:W-:Y:S01]  /*3330*/  @P2 FMUL.FTZ R187, R221, R187 ;  /* 0x000000bbddbb2220 */ /* 0x010fe20000410000 */
        /* <DEDUP_REMOVED lines=26> */
.L_x_10461:
[----:B------:R-:W-:Y:S01]  /*34e0*/  ISETP.GT.AND P0, PT, R205, RZ, PT ;  /* 0x000000ffcd00720c */ /* 0x000fe20003f04270 */
[----:B------:R-:W-:Y:S01]  /*34f0*/  @P1 FFMA.FTZ R152, R197, R204, R203 ;  /* 0x000000ccc5981223 */ /* 0x000fe200000100cb */
[--C-:B-----5:R-:W-:Y:S01]  /*3500*/  HADD2.F32 R223, -RZ, R48.reuse.H0_H0 ;  /* 0x20000030ffdf7230 */ /* 0x120fe20000004100 */
[----:B------:R-:W1:Y:S01]  /*3510*/  @P2 LDC.64 R154, c[0x0][0x408] ;  /* 0x00010200ff9a2b82 */ /* 0x000e620000000a00 */
[----:B------:R-:W-:Y:S02]  /*3520*/  HADD2.F32 R222, -RZ, R48.H1_H1 ;  /* 0x30000030ffde7230 */ /* 0x000fe40000004100 */
[----:B------:R-:W-:Y:S01]  /*3530*/  @P1 FADD.FTZ R152, R195, -R152 ;  /* 0x80000098c3981221 */ /* 0x000fe20000010000 */
[--C-:B------:R-:W-:Y:S01]  /*3540*/  HADD2.F32 R225, -RZ, R49.reuse.H0_H0 ;  /* 0x20000031ffe17230 */ /* 0x100fe20000004100 */
[----:B------:R-:W-:Y:S01]  /*3550*/  @P2 LOP3.LUT P6, RZ, R212, 0xff0000, RZ, 0xc0, !PT ;  /* 0x00ff0000d4ff2812 */ /* 0x000fe200078cc0ff */
[--C-:B------:R-:W-:Y:S02]  /*3560*/  HADD2.F32 R221, -RZ, R50.reuse.H0_H0 ;  /* 0x20000032ffdd7230 */ /* 0x100fe40000004100 */
[----:B------:R-:W-:Y:S01]  /*3570*/  @P1 FFMA.FTZ R223, R202, R152, R223 ;  /* 0x00000098cadf1223 */ /* 0x000fe200000100df */
[----:B------:R-:W-:Y:S01]  /*3580*/  HADD2.F32 R218, -RZ, R50.H1_H1 ;  /* 0x30000032ffda7230 */ /* 0x000fe20000004100 */
[----:B------:R-:W2:Y:S01]  /*3590*/  @P2 LDC.64 R188, c[0x0][0x408] ;  /* 0x00010200ffbc2b82 */ /* 0x000ea20000000a00 */
        /* <DEDUP_REMOVED lines=11> */
[----:B------:R-:W-:Y:S01]  /*3650*/  @P0 FADD.FTZ R185, R9, -R182 ;  /* 0x800000b609b90221 */ /* 0x000fe20000010000 */
[----:B------:R-:W3:Y:S01]  /*3660*/  @P2 LDC.64 R152, c[0x0][0x408] ;  /* 0x00010200ff982b82 */ /* 0x000ee20000000a00 */
[C---:B------:R-:W-:Y:S01]  /*3670*/  @P0 FFMA.FTZ R221, R202.reuse, R180, R221 ;  /* 0x000000b4cadd0223 */ /* 0x040fe200000100dd */
[C---:B------:R-:W-:Y:S01]  /*3680*/  @P0 FFMA.FTZ R225, R202.reuse, R181, R225 ;  /* 0x000000b5cae10223 */ /* 0x040fe200000100e1 */
[C---:B------:R-:W-:Y:S01]  /*3690*/  @P0 FFMA.FTZ R218, R202.reuse, R185, R218 ;  /* 0x000000b9cada0223 */ /* 0x040fe200000100da */
[----:B------:R-:W-:Y:S01]  /*36a0*/  @P0 FFMA.FTZ R224, R202, R183, R224 ;  /* 0x000000b7cae00223 */ /* 0x000fe200000100e0 */
[----:B------:R-:W-:Y:S01]  /*36b0*/  @P0 FFMA.FTZ R227, R5, R204, R203 ;  /* 0x000000cc05e30223 */ /* 0x000fe200000100cb */
[----:B------:R-:W-:-:S02]  /*36c0*/  HADD2.F32 R217, -RZ, R51.H0_H0 ;  /* 0x20000033ffd97230 */ /* 0x000fc40000004100 */
[----:B------:R-:W-:Y:S01]  /*36d0*/  @P0 FFMA.FTZ R226, R4, R204, R203 ;  /* 0x000000cc04e20223 */ /* 0x000fe200000100cb */
[----:B------:R-:W4:Y:S01]  /*36e0*/  @P2 LDC.64 R180, c[0x0][0x408] ;  /* 0x00010200ffb42b82 */ /* 0x000f220000000a00 */
[----:B------:R-:W-:Y:S01]  /*36f0*/  @P0 FADD.FTZ R227, R10, -R227 ;  /* 0x800000e30ae30221 */ /* 0x000fe20000010000 */
[----:B------:R-:W-:Y:S02]  /*3700*/  HADD2.F32 R216, -RZ, R51.H1_H1 ;  /* 0x30000033ffd87230 */ /* 0x000fe40000004100 */
[----:B------:R-:W-:Y:S01]  /*3710*/  @P0 FADD.FTZ R229, R11, -R226 ;  /* 0x800000e20be50221 */ /* 0x000fe20000010000 */
[----:B-1----:R-:W-:Y:S01]  /*3720*/  @P2 FMUL.FTZ R155, R222, R155 ;  /* 0x0000009bde9b2220 */ /* 0x002fe20000410000 */
[----:B------:R-:W-:Y:S01]  /*3730*/  @P0 FFMA.FTZ R217, R202, R227, R217 ;  /* 0x000000e3cad90223 */ /* 0x000fe200000100d9 */
[----:B------:R-:W-:Y:S01]  /*3740*/  @P2 LOP3.LUT P1, RZ, R212, 0xff00, RZ, 0xc0, !PT ;  /* 0x0000ff00d4ff2812 */ /* 0x000fe2000782c0ff */
[----:B------:R-:W-:Y:S01]  /*3750*/  @P0 FFMA.FTZ R216, R202, R229, R216 ;  /* 0x000000e5cad80223 */ /* 0x000fe200000100d8 */
[----:B------:R-:W1:Y:S01]  /*3760*/  @P2 LDC.64 R184, c[0x0][0x408] ;  /* 0x00010200ffb82b82 */ /* 0x000e620000000a00 */
[----:B------:R-:W-:Y:S01]  /*3770*/  @P2 FMUL.FTZ R154, R155, R154 ;  /* 0x0000009a9b9a2220 */ /* 0x000fe20000410000 */
[----:B------:R-:W-:Y:S01]  /*3780*/  @P2 LOP3.LUT P0, RZ, R212, 0xff, RZ, 0xc0, !PT ;  /* 0x000000ffd4ff2812 */ /* 0x000fe2000780c0ff */
[----:B--2---:R-:W-:Y:S01]  /*3790*/  @P2 FMUL.FTZ R189, R217, R189 ;  /* 0x000000bdd9bd2220 */ /* 0x004fe20000410000 */
[----:B------:R-:W-:-:S02]  /*37a0*/  @P2 LOP3.LUT P4, RZ, R213, 0xff, RZ, 0xc0, !PT ;  /* 0x000000ffd5ff2812 */ /* 0x000fc4000788c0ff */
[----:B------:R-:W-:Y:S01]  /*37b0*/  @P2 FSEL R154, R154, RZ, P1 ;  /* 0x000000ff9a9a2208 */ /* 0x000fe20000800000 */
[----:B------:R-:W-:Y:S01]  /*37c0*/  @P2 FMUL.FTZ R188, R189, R188 ;  /* 0x000000bcbdbc2220 */ /* 0x000fe20000410000 */
[----:B------:R-:W2:Y:S01]  /*37d0*/  @P2 LDC.64 R182, c[0x0][0x408] ;  /* 0x00010200ffb62b82 */ /* 0x000ea20000000a00 */
[----:B---3--:R-:W-:Y:S01]  /*37e0*/  @P2 FMUL.FTZ R153, R223, R153 ;  /* 0x00000099df992220 */ /* 0x008fe20000410000 */
[----:B------:R-:W-:Y:S02]  /*37f0*/  @P2 LOP3.LUT P1, RZ, R213, 0xff0000, RZ, 0xc0, !PT ;  /* 0x00ff0000d5ff2812 */ /* 0x000fe4000782c0ff */
[----:B------:R-:W-:Y:S01]  /*3800*/  @P2 LOP3.LUT P5, RZ, R212, 0xff000000, RZ, 0xc0, !PT ;  /* 0xff000000d4ff2812 */ /* 0x000fe200078ac0ff */
[----:B------:R-:W-:Y:S01]  /*3810*/  @P2 FMUL.FTZ R152, R153, R152 ;  /* 0x0000009899982220 */ /* 0x000fe20000410000 */
[----:B------:R-:W-:Y:S02]  /*3820*/  @P2 LOP3.LUT P3, RZ, R213, 0xff00, RZ, 0xc0, !PT ;  /* 0x0000ff00d5ff2812 */ /* 0x000fe4000786c0ff */
[----:B------:R-:W3:Y:S01]  /*3830*/  @P2 LDC.64 R186, c[0x0][0x408] ;  /* 0x00010200ffba2b82 */ /* 0x000ee20000000a00 */
[----:B----4-:R-:W-:Y:S01]  /*3840*/  @P2 FMUL.FTZ R181, R225, R181 ;  /* 0x000000b5e1b52220 */ /* 0x010fe20000410000 */
[----:B------:R-:W-:-:S02]  /*3850*/  @P2 FSEL R152, R152, RZ, P0 ;  /* 0x000000ff98982208 */ /* 0x000fc40000000000 */
[----:B------:R-:W-:Y:S01]  /*3860*/  @P2 ISETP.GE.U32.AND P0, PT, R212, RZ, PT ;  /* 0x000000ffd400220c */ /* 0x000fe20003f06070 */
[----:B------:R-:W-:Y:S01]  /*3870*/  @P2 FMUL.FTZ R180, R181, R180 ;  /* 0x000000b4b5b42220 */ /* 0x000fe20000410000 */
[----:B------:R-:W-:Y:S02]  /*3880*/  @P2 FSEL R188, R188, RZ, P1 ;  /* 0x000000ffbcbc2208 */ /* 0x000fe40000800000 */
[----:B------:R-:W4:Y:S01]  /*3890*/  @P2 LDC.64 R190, c[0x0][0x408] ;  /* 0x00010200ffbe2b82 */ /* 0x000f220000000a00 */
[----:B-1----:R-:W-:Y:S01]  /*38a0*/  @P2 FMUL.FTZ R185, R221, R185 ;  /* 0x000000b9ddb92220 */ /* 0x002fe20000410000 */
[----:B------:R-:W-:Y:S02]  /*38b0*/  @P2 ISETP.GE.U32.AND.EX P0, PT, R213, 0x1000000, PT, P0 ;  /* 0x01000000d500280c */ /* 0x000fe40003f06100 */
[----:B------:R-:W-:Y:S01]  /*38c0*/  @P2 FSEL R180, R180, RZ, P6 ;  /* 0x000000ffb4b42208 */ /* 0x000fe20003000000 */
[----:B------:R-:W-:Y:S01]  /*38d0*/  @P2 FMUL.FTZ R184, R185, R184 ;  /* 0x000000b8b9b82220 */ /* 0x000fe20000410000 */
[----:B------:R-:W-:Y:S01]  /*38e0*/  @P2 F2FP.F16.F32.PACK_AB R152, RZ, R152 ;  /* 0x00000098ff98223e */ /* 0x000fe200000000ff */
[----:B--2---:R-:W-:Y:S01]  /*38f0*/  @P2 FMUL.FTZ R183, R224, R183 ;  /* 0x000000b7e0b72220 */ /* 0x004fe20000410000 */
[----:B------:R-:W-:-:S02]  /*3900*/  @P2 F2FP.F16.F32.PACK_AB R180, RZ, R180 ;  /* 0x000000b4ffb4223e */ /* 0x000fc400000000ff */
[----:B------:R-:W-:Y:S01]  /*3910*/  @P2 FSEL R184, R184, RZ, P4 ;  /* 0x000000ffb8b82208 */ /* 0x000fe20002000000 */
[----:B------:R-:W-:Y:S01]  /*3920*/  @P2 FMUL.FTZ R182, R183, R182 ;  /* 0x000000b6b7b62220 */ /* 0x000fe20000410000 */
[----:B------:R-:W-:Y:S02]  /*3930*/  @P2 F2FP.F16.F32.PACK_AB R188, RZ, R188 ;  /* 0x000000bcffbc223e */ /* 0x000fe400000000ff */
[----:B------:R-:W-:Y:S01]  /*3940*/  @P2 F2FP.F16.F32.PACK_AB R184, RZ, R184 ;  /* 0x000000b8ffb8223e */ /* 0x000fe200000000ff */
[----:B---3--:R-:W-:Y:S01]  /*3950*/  @P2 FMUL.FTZ R187, R218, R187 ;  /* 0x000000bbdabb2220 */ /* 0x008fe20000410000 */
[----:B------:R-:W-:Y:S02]  /*3960*/  @P2 FSEL R182, R182, RZ, P5 ;  /* 0x000000ffb6b62208 */ /* 0x000fe40002800000 */
[----:B------:R-:W-:Y:S01]  /*3970*/  @P2 F2FP.F16.F32.PACK_AB R153, RZ, R154 ;  /* 0x0000009aff99223e */ /* 0x000fe200000000ff */
[----:B------:R-:W-:Y:S01]  /*3980*/  @P2 FMUL.FTZ R186, R187, R186 ;  /* 0x000000babbba2220 */ /* 0x000fe20000410000 */
[----:B------:R-:W-:-:S02]  /*3990*/  @P2 PRMT R148, R152, 0x7610, R148 ;  /* 0x0000761098942816 */ /* 0x000fc40000000094 */
[----:B------:R-:W-:Y:S01]  /*39a0*/  F2FP.F16.F32.PACK_AB R223, RZ, R223 ;  /* 0x000000dfffdf723e */ /* 0x000fe200000000ff */
[----:B----4-:R-:W-:Y:S01]  /*39b0*/  @P2 FMUL.FTZ R191, R216, R191 ;  /* 0x000000bfd8bf2220 */ /* 0x010fe20000410000 */
[----:B------:R-:W-:Y:S02]  /*39c0*/  @P2 FSEL R186, R186, RZ, P3 ;  /* 0x000000ffbaba2208 */ /* 0x000fe40001800000 */
[----:B------:R-:W-:Y:S01]  /*39d0*/  F2FP.F16.F32.PACK_AB R222, RZ, R222 ;  /* 0x000000deffde723e */ /* 0x000fe200000000ff */
[----:B------:R-:W-:Y:S01]  /*39e0*/  @P2 FMUL.FTZ R190, R191, R190 ;  /* 0x000000bebfbe2220 */ /* 0x000fe20000410000 */
[----:B------:R-:W-:Y:S02]  /*39f0*/  F2FP.F16.F32.PACK_AB R225, RZ, R225 ;  /* 0x000000e1ffe1723e */ /* 0x000fe400000000ff */
[----:B------:R-:W-:Y:S02]  /*3a00*/  F2FP.F16.F32.PACK_AB R224, RZ, R224 ;  /* 0x000000e0ffe0723e */ /* 0x000fe400000000ff */
[----:B------:R-:W-:-:S02]  /*3a10*/  @P2 FSEL R190, R190, RZ, P0 ;  /* 0x000000ffbebe2208 */ /* 0x000fc40000000000 */
[----:B------:R-:W-:Y:S02]  /*3a20*/  @P2 F2FP.F16.F32.PACK_AB R182, RZ, R182 ;  /* 0x000000b6ffb6223e */ /* 0x000fe400000000ff */
[----:B------:R-:W-:Y:S02]  /*3a30*/  @P2 F2FP.F16.F32.PACK_AB R186, RZ, R186 ;  /* 0x000000baffba223e */ /* 0x000fe400000000ff */
[----:B------:R-:W-:Y:S02]  /*3a40*/  @P2 F2FP.F16.F32.PACK_AB R190, RZ, R190 ;  /* 0x000000beffbe223e */ /* 0x000fe400000000ff */
[----:B------:R-:W-:Y:S02]  /*3a50*/  @P2 PRMT R149, R180, 0x7610, R149 ;  /* 0x00007610b4952816 */ /* 0x000fe40000000095 */
[----:B------:R-:W-:Y:S02]  /*3a60*/  @P2 PRMT R150, R184, 0x7610, R150 ;  /* 0x00007610b8962816 */ /* 0x000fe40000000096 */
[----:B------:R-:W-:-:S02]  /*3a70*/  @P2 PRMT R151, R188, 0x7610, R151 ;  /* 0x00007610bc972816 */ /* 0x000fc40000000097 */
[----:B------:R-:W-:Y:S02]  /*3a80*/  @P2 PRMT R148, R148, 0x5410, R153 ;  /* 0x0000541094942816 */ /* 0x000fe40000000099 */
[----:B------:R-:W-:Y:S02]  /*3a90*/  F2FP.F16.F32.PACK_AB R154, R218, R221 ;  /* 0x000000ddda9a723e */ /* 0x000fe400000000ff */
[----:B------:R-:W-:Y:S02]  /*3aa0*/  F2FP.F16.F32.PACK_AB R155, R216, R217 ;  /* 0x000000d9d89b723e */ /* 0x000fe400000000ff */
[----:B------:R-:W-:Y:S02]  /*3ab0*/  @P2 PRMT R149, R149, 0x5410, R182 ;  /* 0x0000541095952816 */ /* 0x000fe400000000b6 */
[----:B------:R-:W-:Y:S02]  /*3ac0*/  @P2 PRMT R150, R150, 0x5410, R186 ;  /* 0x0000541096962816 */ /* 0x000fe400000000ba */
[----:B------:R-:W-:-:S02]  /*3ad0*/  @P2 PRMT R151, R151, 0x5410, R190 ;  /* 0x0000541097972816 */ /* 0x000fc400000000be */
[----:B------:R-:W-:Y:S02]  /*3ae0*/  PRMT R153, R225, 0x5410, R224 ;  /* 0x00005410e1997816 */ /* 0x000fe400000000e0 */
[----:B------:R-:W-:-:S07]  /*3af0*/  PRMT R152, R223, 0x5410, R222 ;  /* 0x00005410df987816 */ /* 0x000fce00000000de */
.L_x_10460:
[----:B------:R-:W-:Y:S05]  /*3b00*/  BSYNC.RECONVERGENT B1 ;  /* 0x0000000000017941 */ /* 0x000fea0003800200 */
.L_x_10443:
        /* <DEDUP_REMOVED lines=14> */
[--C-:B-----5:R-:W-:Y:S01]  /*3bf0*/  HADD2.F32 R212, -RZ, R44.reuse.H1_H1 ;  /* 0x3000002cffd47230 */ /* 0x120fe20000004100 */
[----:B-1----:R-:W1:Y:S01]  /*3c00*/  @P2 LDC.64 R180, c[0x0][0x408] ;  /* 0x00010200ffb42b82 */ /* 0x002e620000000a00 */
[----:B------:R-:W-:Y:S01]  /*3c10*/  HADD2.F32 R217, -RZ, R44.H0_H0 ;  /* 0x2000002cffd97230 */ /* 0x000fe20000004100 */
[C---:B------:R-:W-:Y:S01]  /*3c20*/  @P2 LOP3.LUT P4, RZ, R210.reuse, 0xff00, RZ, 0xc0, !PT ;  /* 0x0000ff00d2ff2812 */ /* 0x040fe2000788c0ff */
[--C-:B------:R-:W-:Y:S01]  /*3c30*/  HADD2.F32 R219, -RZ, R45.reuse.H0_H0 ;  /* 0x2000002dffdb7230 */ /* 0x100fe20000004100 */
[----:B------:R-:W-:Y:S01]  /*3c40*/  @P2 LOP3.LUT P5, RZ, R210, 0xff000000, RZ, 0xc0, !PT ;  /* 0xff000000d2ff2812 */ /* 0x000fe200078ac0ff */
[----:B------:R-:W-:Y:S02]  /*3c50*/  HADD2.F32 R214, -RZ, R45.H1_H1 ;  /* 0x3000002dffd67230 */ /* 0x000fe40000004100 */
[--C-:B------:R-:W-:Y:S01]  /*3c60*/  HADD2.F32 R213, -RZ, R46.reuse.H0_H0 ;  /* 0x2000002effd57230 */ /* 0x100fe20000004100 */
[----:B------:R-:W2:Y:S01]  /*3c70*/  @P2 LDC.64 R184, c[0x0][0x408] ;  /* 0x00010200ffb82b82 */ /* 0x000ea20000000a00 */
        /* <DEDUP_REMOVED lines=8> */
[----:B------:R-:W3:Y:S01]  /*3d00*/  @P2 LDC.64 R186, c[0x0][0x408] ;  /* 0x00010200ffba2b82 */ /* 0x000ee20000000a00 */
[C---:B------:R-:W-:Y:S01]  /*3d10*/  @P3 FFMA.FTZ R212, R202.reuse, R155, R212 ;  /* 0x0000009bcad43223 */ /* 0x040fe200000100d4 */
[-C--:B------:R-:W-:Y:S01]  /*3d20*/  @P3 FFMA.FTZ R155, R15, R204.reuse, R203 ;  /* 0x000000cc0f9b3223 */ /* 0x080fe200000100cb */
[C---:B------:R-:W-:Y:S01]  /*3d30*/  @P3 FFMA.FTZ R217, R202.reuse, R153, R217 ;  /* 0x00000099cad93223 */ /* 0x040fe200000100d9 */
[----:B------:R-:W-:Y:S01]  /*3d40*/  @P3 FFMA.FTZ R214, R202, R183, R214 ;  /* 0x000000b7cad63223 */ /* 0x000fe200000100d6 */
[----:B------:R-:W-:Y:S01]  /*3d50*/  @P3 FADD.FTZ R215, R24, -R215 ;  /* 0x800000d718d73221 */ /* 0x000fe20000010000 */
[----:B------:R-:W-:Y:S01]  /*3d60*/  @P3 FADD.FTZ R182, R22, -R155 ;  /* 0x8000009b16b63221 */ /* 0x000fe20000010000 */
[-CC-:B------:R-:W-:Y:S01]  /*3d70*/  @P3 FFMA.FTZ R216, R16, R204.reuse, R203.reuse ;  /* 0x000000cc10d83223 */ /* 0x180fe200000100cb */
[----:B------:R-:W4:Y:S01]  /*3d80*/  @P2 LDC.64 R154, c[0x0][0x408] ;  /* 0x00010200ff9a2b82 */ /* 0x000f220000000a00 */
[----:B------:R-:W-:Y:S01]  /*3d90*/  @P3 FFMA.FTZ R221, R19, R204, R203 ;  /* 0x000000cc13dd3223 */ /* 0x000fe200000100cb */
[----:B------:R-:W-:Y:S01]  /*3da0*/  @P3 FFMA.FTZ R219, R202, R182, R219 ;  /* 0x000000b6cadb3223 */ /* 0x000fe200000100db */
[----:B------:R-:W-:Y:S01]  /*3db0*/  @P3 FFMA.FTZ R218, R18, R204, R203 ;  /* 0x000000cc12da3223 */ /* 0x000fe200000100cb */
[----:B------:R-:W-:Y:S01]  /*3dc0*/  @P3 FFMA.FTZ R213, R202, R215, R213 ;  /* 0x000000d7cad53223 */ /* 0x000fe200000100d5 */
[----:B------:R-:W-:-:S02]  /*3dd0*/  HADD2.F32 R190, -RZ, R47.H0_H0 ;  /* 0x2000002fffbe7230 */ /* 0x000fc40000004100 */
[----:B------:R-:W-:Y:S01]  /*3de0*/  @P3 FADD.FTZ R216, R25, -R216 ;  /* 0x800000d819d83221 */ /* 0x000fe20000010000 */
[----:B------:R-:W-:Y:S01]  /*3df0*/  HADD2.F32 R215, -RZ, R47.H1_H1 ;  /* 0x3000002fffd77230 */ /* 0x000fe20000004100 */
[----:B------:R-:W0:Y:S01]  /*3e00*/  @P2 LDC.64 R152, c[0x0][0x408] ;  /* 0x00010200ff982b82 */ /* 0x000e220000000a00 */
[----:B------:R-:W-:Y:S01]  /*3e10*/  @P3 FADD.FTZ R221, R26, -R221 ;  /* 0x800000dd1add3221 */ /* 0x000fe20000010000 */
[----:B------:R-:W-:Y:S01]  /*3e20*/  @P3 FADD.FTZ R218, R27, -R218 ;  /* 0x800000da1bda3221 */ /* 0x000fe20000010000 */
[C---:B------:R-:W-:Y:S01]  /*3e30*/  @P3 FFMA.FTZ R191, R202.reuse, R216, R191 ;  /* 0x000000d8cabf3223 */ /* 0x040fe200000100bf */
[----:B-1----:R-:W-:Y:S01]  /*3e40*/  @P2 FMUL.FTZ R181, R219, R181 ;  /* 0x000000b5dbb52220 */ /* 0x002fe20000410000 */
[C---:B------:R-:W-:Y:S01]  /*3e50*/  @P3 FFMA.FTZ R190, R202.reuse, R221, R190 ;  /* 0x000000ddcabe3223 */ /* 0x040fe200000100be */
[----:B------:R-:W-:Y:S01]  /*3e60*/  @P3 FFMA.FTZ R215, R202, R218, R215 ;  /* 0x000000dacad73223 */ /* 0x000fe200000100d7 */
[----:B--2---:R-:W-:Y:S01]  /*3e70*/  @P2 FMUL.FTZ R185, R213, R185 ;  /* 0x000000b9d5b92220 */ /* 0x004fe20000410000 */
[----:B------:R-:W1:Y:S01]  /*3e80*/  @P2 LDC.64 R182, c[0x0][0x408] ;  /* 0x00010200ffb62b82 */ /* 0x000e620000000a00 */
[----:B------:R-:W-:Y:S01]  /*3e90*/  @P2 LOP3.LUT P3, RZ, R210, 0xff, RZ, 0xc0, !PT ;  /* 0x000000ffd2ff2812 */ /* 0x000fe2000786c0ff */
[----:B------:R-:W-:Y:S01]  /*3ea0*/  @P2 FMUL.FTZ R180, R181, R180 ;  /* 0x000000b4b5b42220 */ /* 0x000fe20000410000 */
[----:B---3--:R-:W-:Y:S01]  /*3eb0*/  @P2 FMUL.FTZ R187, R191, R187 ;  /* 0x000000bbbfbb2220 */ /* 0x008fe20000410000 */
[----:B------:R-:W-:Y:S01]  /*3ec0*/  @P2 FMUL.FTZ R184, R185, R184 ;  /* 0x000000b8b9b82220 */ /* 0x000fe20000410000 */
[----:B------:R-:W-:-:S02]  /*3ed0*/  F2FP.F16.F32.PACK_AB R219, RZ, R219 ;  /* 0x000000dbffdb723e */ /* 0x000fc400000000ff */
[----:B------:R-:W-:Y:S01]  /*3ee0*/  @P2 FMUL.FTZ R186, R187, R186 ;  /* 0x000000babbba2220 */ /* 0x000fe20000410000 */
[----:B------:R-:W2:Y:S01]  /*3ef0*/  @P2 LDC.64 R188, c[0x0][0x408] ;  /* 0x00010200ffbc2b82 */ /* 0x000ea20000000a00 */
[----:B----4-:R-:W-:Y:S01]  /*3f00*/  @P2 FMUL.FTZ R155, R212, R155 ;  /* 0x0000009bd49b2220 */ /* 0x010fe20000410000 */
[----:B------:R-:W-:-:S03]  /*3f10*/  F2FP.F16.F32.PACK_AB R212, RZ, R212 ;  /* 0x000000d4ffd4723e */ /* 0x000fc600000000ff */
[----:B------:R-:W-:Y:S01]  /*3f20*/  @P2 FMUL.FTZ R154, R155, R154 ;  /* 0x0000009a9b9a2220 */ /* 0x000fe20000410000 */
[----:B------:R-:W-:Y:S01]  /*3f30*/  F2FP.F16.F32.PACK_AB R155, R215, R190 ;  /* 0x000000bed79b723e */ /* 0x000fe200000000ff */
[----:B0-----:R-:W-:Y:S01]  /*3f40*/  @P2 FMUL.FTZ R153, R217, R153 ;  /* 0x00000099d9992220 */ /* 0x001fe20000410000 */
[----:B------:R-:W-:Y:S02]  /*3f50*/  F2FP.F16.F32.PACK_AB R217, RZ, R217 ;  /* 0x000000d9ffd9723e */ /* 0x000fe400000000ff */
[----:B------:R-:W-:Y:S01]  /*3f60*/  @P2 FSEL R154, R154, RZ, P4 ;  /* 0x000000ff9a9a2208 */ /* 0x000fe20002000000 */
[----:B------:R-:W-:Y:S01]  /*3f70*/  @P2 FMUL.FTZ R152, R153, R152 ;  /* 0x0000009899982220 */ /* 0x000fe20000410000 */
[----:B------:R-:W-:Y:S02]  /*3f80*/  @P2 LOP3.LUT P4, RZ, R210, 0xff0000, RZ, 0xc0, !PT ;  /* 0x00ff0000d2ff2812 */ /* 0x000fe4000788c0ff */
[----:B------:R-:W-:Y:S01]  /*3f90*/  @P2 F2FP.F16.F32.PACK_AB R153, RZ, R154 ;  /* 0x0000009aff99223e */ /* 0x000fe200000000ff */
[----:B-1----:R-:W-:Y:S01]  /*3fa0*/  @P2 FMUL.FTZ R183, R214, R183 ;  /* 0x000000b7d6b72220 */ /* 0x002fe20000410000 */
[----:B------:R-:W-:-:S02]  /*3fb0*/  @P2 FSEL R152, R152, RZ, P3 ;  /* 0x000000ff98982208 */ /* 0x000fc40001800000 */
[----:B------:R-:W-:Y:S01]  /*3fc0*/  @P2 LOP3.LUT P3, RZ, R211, 0xff, RZ, 0xc0, !PT ;  /* 0x000000ffd3ff2812 */ /* 0x000fe2000786c0ff */
[----:B------:R-:W-:Y:S01]  /*3fd0*/  @P2 FMUL.FTZ R182, R183, R182 ;  /* 0x000000b6b7b62220 */ /* 0x000fe20000410000 */
[----:B------:R-:W-:Y:S02]  /*3fe0*/  @P2 FSEL R180, R180, RZ, P4 ;  /* 0x000000ffb4b42208 */ /* 0x000fe40002000000 */
[C---:B------:R-:W-:Y:S01]  /*3ff0*/  @P2 LOP3.LUT P4, RZ, R211.reuse, 0xff00, RZ, 0xc0, !PT ;  /* 0x0000ff00d3ff2812 */ /* 0x040fe2000788c0ff */
[----:B--2---:R-:W-:Y:S01]  /*4000*/  @P2 FMUL.FTZ R189, R190, R189 ;  /* 0x000000bdbebd2220 */ /* 0x004fe20000410000 */
        /* <DEDUP_REMOVED lines=32> */
.L_x_10464:
[----:B------:R-:W-:Y:S01]  /*4210*/  ISETP.GT.AND P3, PT, R205, RZ, PT ;  /* 0x000000ffcd00720c */ /* 0x000fe20003f64270 */
[----:B------:R-:W2:Y:S01]  /*4220*/  @P2 LDC.64 R190, c[0x0][0x408] ;  /* 0x00010200ffbe2b82 */ /* 0x000ea20000000a00 */
[--C-:B-1---5:R-:W-:Y:S01]  /*4230*/  HADD2.F32 R181, -RZ, R44.reuse.H0_H0 ;  /* 0x2000002cffb57230 */ /* 0x122fe20000004100 */
        /* <DEDUP_REMOVED lines=21> */
[----:B--2---:R-:W-:Y:S01]  /*4390*/  @P2 FMUL.FTZ R191, R181, R191 ;  /* 0x000000bfb5bf2220 */ /* 0x004fe20000410000 */
[----:B------:R-:W-:Y:S01]  /*43a0*/  @P3 FADD.FTZ R183, R22, -R183 ;  /* 0x800000b716b73221 */ /* 0x000fe20000010000 */
[----:B------:R-:W2:Y:S01]  /*43b0*/  @P2 LDC.64 R186, c[0x0][0x408] ;  /* 0x00010200ffba2b82 */ /* 0x000ea20000000a00 */
        /* <DEDUP_REMOVED lines=14> */
[----:B------:R-:W3:Y:S01]  /*44a0*/  @P2 LDC.64 R182, c[0x0][0x408] ;  /* 0x00010200ffb62b82 */ /* 0x000ee20000000a00 */
[----:B------:R-:W-:Y:S01]  /*44b0*/  @P3 FFMA.FTZ R213, R202, R218, R213 ;  /* 0x000000dacad53223 */ /* 0x000fe200000100d5 */
[----:B------:R-:W-:Y:S02]  /*44c0*/  @P2 FSEL R188, R188, RZ, P5 ;  /* 0x000000ffbcbc2208 */ /* 0x000fe40002800000 */
[----:B------:R-:W-:Y:S02]  /*44d0*/  @P2 LOP3.LUT P5, RZ, R211, 0xff, RZ, 0xc0, !PT ;  /* 0x000000ffd3ff2812 */ /* 0x000fe400078ac0ff */
[----:B------:R-:W-:Y:S02]  /*44e0*/  @P2 F2FP.F16.F32.PACK_AB R189, RZ, R189 ;  /* 0x000000bdffbd223e */ /* 0x000fe400000000ff */
[----:B------:R-:W4:Y:S01]  /*44f0*/  @P2 LDC.64 R180, c[0x0][0x408] ;  /* 0x00010200ffb42b82 */ /* 0x000f220000000a00 */
[----:B--2---:R-:W-:Y:S01]  /*4500*/  @P2 FMUL.FTZ R187, R215, R187 ;  /* 0x000000bbd7bb2220 */ /* 0x004fe20000410000 */
[----:B------:R-:W-:-:S02]  /*4510*/  @P2 F2FP.F16.F32.PACK_AB R188, RZ, R188 ;  /* 0x000000bcffbc223e */ /* 0x000fc400000000ff */
[----:B------:R-:W-:Y:S01]  /*4520*/  @P2 PRMT R148, R189, 0x7610, R148 ;  /* 0x00007610bd942816 */ /* 0x000fe20000000094 */
[----:B------:R-:W-:-:S03]  /*4530*/  @P2 FMUL.FTZ R186, R187, R186 ;  /* 0x000000babbba2220 */ /* 0x000fc60000410000 */
[----:B------:R-:W2:Y:S01]  /*4540*/  @P2 LDC.64 R190, c[0x0][0x408] ;  /* 0x00010200ffbe2b82 */ /* 0x000ea20000000a00 */
[----:B-1----:R-:W-:Y:S01]  /*4550*/  @P2 FMUL.FTZ R185, R212, R185 ;  /* 0x000000b9d4b92220 */ /* 0x002fe20000410000 */
[----:B------:R-:W-:Y:S02]  /*4560*/  @P2 FSEL R186, R186, RZ, P6 ;  /* 0x000000ffbaba2208 */ /* 0x000fe40003000000 */
[----:B------:R-:W-:Y:S01]  /*4570*/  @P2 LOP3.LUT P6, RZ, R211, 0xff00, RZ, 0xc0, !PT ;  /* 0x0000ff00d3ff2812 */ /* 0x000fe200078cc0ff */
[----:B------:R-:W-:Y:S01]  /*4580*/  @P2 FMUL.FTZ R184, R185, R184 ;  /* 0x000000b8b9b82220 */ /* 0x000fe20000410000 */
[----:B------:R-:W-:Y:S01]  /*4590*/  @P2 F2FP.F16.F32.PACK_AB R186, RZ, R186 ;  /* 0x000000baffba223e */ /* 0x000fe200000000ff */
[----:B---3--:R-:W-:Y:S01]  /*45a0*/  @P2 FMUL.FTZ R183, R214, R183 ;  /* 0x000000b7d6b72220 */ /* 0x008fe20000410000 */
[----:B------:R-:W-:Y:S02]  /*45b0*/  @P2 PRMT R148, R148, 0x5410, R188 ;  /* 0x0000541094942816 */ /* 0x000fe400000000bc */
[----:B------:R-:W-:Y:S01]  /*45c0*/  @P2 FSEL R184, R184, RZ, P4 ;  /* 0x000000ffb8b82208 */ /* 0x000fe20002000000 */
[----:B------:R-:W-:Y:S01]  /*45d0*/  @P2 FMUL.FTZ R182, R183, R182 ;  /* 0x000000b6b7b62220 */ /* 0x000fe20000410000 */
[----:B------:R-:W-:-:S02]  /*45e0*/  @P2 LOP3.LUT P4, RZ, R211, 0xff0000, RZ, 0xc0, !PT ;  /* 0x00ff0000d3ff2812 */ /* 0x000fc4000788c0ff */
[----:B------:R-:W-:Y:S01]  /*45f0*/  @P2 F2FP.F16.F32.PACK_AB R184, RZ, R184 ;  /* 0x000000b8ffb8223e */ /* 0x000fe200000000ff */
[----:B----4-:R-:W-:Y:S01]  /*4600*/  @P2 FMUL.FTZ R181, R213, R181 ;  /* 0x000000b5d5b52220 */ /* 0x010fe20000410000 */
[----:B------:R-:W-:Y:S02]  /*4610*/  @P2 FSEL R182, R182, RZ, P5 ;  /* 0x000000ffb6b62208 */ /* 0x000fe40002800000 */
[----:B------:R-:W-:Y:S01]  /*4620*/  @P2 PRMT R149, R186, 0x7610, R149 ;  /* 0x00007610ba952816 */ /* 0x000fe20000000095 */
[----:B------:R-:W-:Y:S01]  /*4630*/  @P2 FMUL.FTZ R180, R181, R180 ;  /* 0x000000b4b5b42220 */ /* 0x000fe20000410000 */
[----:B------:R-:W-:Y:S02]  /*4640*/  @P2 F2FP.F16.F32.PACK_AB R182, RZ, R182 ;  /* 0x000000b6ffb6223e */ /* 0x000fe400000000ff */
[----:B------:R-:W-:Y:S01]  /*4650*/  @P2 PRMT R149, R149, 0x5410, R184 ;  /* 0x0000541095952816 */ /* 0x000fe200000000b8 */
[----:B--2---:R-:W-:Y:S01]  /*4660*/  @P2 FMUL.FTZ R191, R216, R191 ;  /* 0x000000bfd8bf2220 */ /* 0x004fe20000410000 */
        /* <DEDUP_REMOVED lines=21> */
.L_x_10463:
        /* <DEDUP_REMOVED lines=13> */
[----:B-----5:R-:W-:Y:S01]  /*4890*/  FADD.FTZ R213, R23, -R190 ;  /* 0x800000be17d57221 */ /* 0x020fe20000010000 */
        /* <DEDUP_REMOVED lines=41> */
[----:B------:R-:W-:Y:S01]  /*4b30*/  @P2 F2FP.F16.F32.PACK_AB R155, RZ, R152 ;  /* 0x00000098ff9b223e */ /* 0x000fe200000000ff */
[----:B------:R-:W-:Y:S01]  /*4b40*/  FFMA.FTZ R152, R18, R204, R203 ;  /* 0x000000cc12987223 */ /* 0x000fe200000100cb */
[----:B------:R-:W-:Y:S01]  /*4b50*/  @P2 LOP3.LUT P5, RZ, R211, 0xff00, RZ, 0xc0, !PT ;  /* 0x0000ff00d3ff2812 */ /* 0x000fe200078ac0ff */
[----:B----4-:R-:W-:Y:S01]  /*4b60*/  @P2 FMUL.FTZ R181, R212, R181 ;  /* 0x000000b5d4b52220 */ /* 0x010fe20000410000 */
[----:B------:R-:W-:Y:S01]  /*4b70*/  @P2 FSEL R154, R154, RZ, P6 ;  /* 0x000000ff9a9a2208 */ /* 0x000fe20003000000 */
[----:B------:R-:W-:Y:S01]  /*4b80*/  FADD.FTZ R183, R27, -R152 ;  /* 0x800000981bb77221 */ /* 0x000fe20000010000 */
[----:B------:R-:W-:Y:S01]  /*4b90*/  @P2 LOP3.LUT P6, RZ, R211, 0xff0000, RZ, 0xc0, !PT ;  /* 0x00ff0000d3ff2812 */ /* 0x000fe200078cc0ff */
[----:B------:R-:W-:Y:S01]  /*4ba0*/  @P2 FMUL.FTZ R181, R181, R180 ;  /* 0x000000b4b5b52220 */ /* 0x000fe20000410000 */
[----:B------:R-:W-:Y:S01]  /*4bb0*/  @P2 F2FP.F16.F32.PACK_AB R188, RZ, R188 ;  /* 0x000000bcffbc223e */ /* 0x000fe200000000ff */
[----:B------:R-:W-:Y:S01]  /*4bc0*/  FMUL.FTZ R183, R202, R183 ;  /* 0x000000b7cab77220 */ /* 0x000fe20000410000 */
[----:B------:R-:W-:Y:S01]  /*4bd0*/  @P2 FSEL R182, R182, RZ, P5 ;  /* 0x000000ffb6b62208 */ /* 0x000fe20002800000 */
[----:B---3--:R-:W-:Y:S01]  /*4be0*/  @P2 FMUL.FTZ R185, R216, R185 ;  /* 0x000000b9d8b92220 */ /* 0x008fe20000410000 */
[----:B------:R-:W-:-:S02]  /*4bf0*/  @P2 FSEL R181, R181, RZ, P4 ;  /* 0x000000ffb5b52208 */ /* 0x000fc40002000000 */
[----:B------:R-:W-:Y:S01]  /*4c00*/  @P2 F2FP.F16.F32.PACK_AB R189, RZ, R189 ;  /* 0x000000bdffbd223e */ /* 0x000fe200000000ff */
[----:B------:R-:W-:Y:S01]  /*4c10*/  @P2 FMUL.FTZ R184, R185, R184 ;  /* 0x000000b8b9b82220 */ /* 0x000fe20000410000 */
[----:B------:R-:W-:Y:S02]  /*4c20*/  @P2 F2FP.F16.F32.PACK_AB R181, RZ, R181 ;  /* 0x000000b5ffb5223e */ /* 0x000fe400000000ff */
[----:B------:R-:W-:Y:S02]  /*4c30*/  @P2 F2FP.F16.F32.PACK_AB R180, RZ, R154 ;  /* 0x0000009affb4223e */ /* 0x000fe400000000ff */
[----:B------:R-:W-:Y:S02]  /*4c40*/  @P2 FSEL R184, R184, RZ, P6 ;  /* 0x000000ffb8b82208 */ /* 0x000fe40003000000 */
[----:B------:R-:W-:Y:S02]  /*4c50*/  @P2 F2FP.F16.F32.PACK_AB R182, RZ, R182 ;  /* 0x000000b6ffb6223e */ /* 0x000fe400000000ff */
[----:B------:R-:W-:-:S02]  /*4c60*/  @P2 F2FP.F16.F32.PACK_AB R184, RZ, R184 ;  /* 0x000000b8ffb8223e */ /* 0x000fc400000000ff */
[----:B------:R-:W-:Y:S02]  /*4c70*/  @P2 PRMT R148, R188, 0x7610, R148 ;  /* 0x00007610bc942816 */ /* 0x000fe40000000094 */
[----:B------:R-:W-:Y:S02]  /*4c80*/  FSEL R183, R183, RZ, P3 ;  /* 0x000000ffb7b77208 */ /* 0x000fe40001800000 */
[----:B------:R-:W-:Y:S02]  /*4c90*/  @P2 PRMT R149, R155, 0x7610, R149 ;  /* 0x000076109b952816 */ /* 0x000fe40000000095 */
[----:B------:R-:W-:Y:S02]  /*4ca0*/  @P2 PRMT R150, R181, 0x7610, R150 ;  /* 0x00007610b5962816 */ /* 0x000fe40000000096 */
[----:B------:R-:W-:Y:S02]  /*4cb0*/  F2FP.F16.F32.PACK_AB R152, R187, R186 ;  /* 0x000000babb98723e */ /* 0x000fe400000000ff */
[----:B------:R-:W-:-:S02]  /*4cc0*/  F2FP.F16.F32.PACK_AB R153, R191, R214 ;  /* 0x000000d6bf99723e */ /* 0x000fc400000000ff */
[----:B------:R-:W-:Y:S02]  /*4cd0*/  F2FP.F16.F32.PACK_AB R154, R190, R212 ;  /* 0x000000d4be9a723e */ /* 0x000fe400000000ff */
        /* <DEDUP_REMOVED lines=14> */
.L_x_10466:
        /* <DEDUP_REMOVED lines=13> */
.L_x_10468:
[----:B------:R-:W-:Y:S05]  /*4e90*/  BSYNC.RECONVERGENT B2 ;  /* 0x0000000000027941 */ /* 0x000fea0003800200 */
.L_x_10467:
        /* <DEDUP_REMOVED lines=13> */
.L_x_10470:
[----:B------:R-:W-:Y:S05]  /*4f70*/  BSYNC.RECONVERGENT B2 ;  /* 0x0000000000027941 */ /* 0x000fea0003800200 */
.L_x_10469:
        /* <DEDUP_REMOVED lines=13> */
.L_x_10472:
[----:B------:R-:W-:Y:S05]  /*5050*/  BSYNC.RECONVERGENT B2 ;  /* 0x0000000000027941 */ /* 0x000fea0003800200 */
.L_x_10471:
        /* <DEDUP_REMOVED lines=13> */
.L_x_10474:
[----:B------:R-:W-:Y:S05]  /*5130*/  BSYNC.RECONVERGENT B2 ;  /* 0x0000000000027941 */ /* 0x000fea0003800200 */
.L_x_10473:
        /* <DEDUP_REMOVED lines=13> */
.L_x_10476:
[----:B------:R-:W-:Y:S05]  /*5210*/  BSYNC.RECONVERGENT B2 ;  /* 0x0000000000027941 */ /* 0x000fea0003800200 */
.L_x_10475:
        /* <DEDUP_REMOVED lines=13> */
.L_x_10478:
[----:B------:R-:W-:Y:S05]  /*52f0*/  BSYNC.RECONVERGENT B2 ;  /* 0x0000000000027941 */ /* 0x000fea0003800200 */
.L_x_10477:
        /* <DEDUP_REMOVED lines=13> */
.L_x_10480:
[----:B------:R-:W-:Y:S05]  /*53d0*/  BSYNC.RECONVERGENT B2 ;  /* 0x0000000000027941 */ /* 0x000fea0003800200 */
.L_x_10479:
        /* <DEDUP_REMOVED lines=13> */
.L_x_10465:
[----:B------:R-:W-:Y:S05]  /*54b0*/  BSYNC.RECONVERGENT B1 ;  /* 0x0000000000017941 */ /* 0x000fea0003800200 */
.L_x_10462:
        /* <DEDUP_REMOVED lines=12> */
[--C-:B-----5:R-:W-:Y:S01]  /*5580*/  HADD2.F32 R211, -RZ, R40.reuse.H0_H0 ;  /* 0x20000028ffd37230 */ /* 0x120fe20000004100 */
[----:B-1----:R-:W1:Y:S01]  /*5590*/  @P2 LDC.64 R154, c[0x0][0x408] ;  /* 0x00010200ff9a2b82 */ /* 0x002e620000000a00 */
[----:B------:R-:W-:Y:S01]  /*55a0*/  HADD2.F32 R213, -RZ, R40.H1_H1 ;  /* 0x30000028ffd57230 */ /* 0x000fe20000004100 */
        /* <DEDUP_REMOVED lines=23> */
[-CC-:B------:R-:W-:Y:S01]  /*5720*/  @P3 FFMA.FTZ R212, R32, R204.reuse, R203.reuse ;  /* 0x000000cc20d43223 */ /* 0x180fe200000100cb */
[-CC-:B------:R-:W-:Y:S01]  /*5730*/  @P3 FFMA.FTZ R219, R35, R204.reuse, R203.reuse ;  /* 0x000000cc23db3223 */ /* 0x180fe200000100cb */
[----:B------:R-:W4:Y:S01]  /*5740*/  @P2 LDC.64 R182, c[0x0][0x408] ;  /* 0x00010200ffb62b82 */ /* 0x000f220000000a00 */
[----:B------:R-:W-:Y:S01]  /*5750*/  @P3 FFMA.FTZ R216, R34, R204, R203 ;  /* 0x000000cc22d83223 */ /* 0x000fe200000100cb */
[----:B------:R-:W-:-:S02]  /*5760*/  HADD2.F32 R214, -RZ, R43.H0_H0 ;  /* 0x2000002bffd67230 */ /* 0x000fc40000004100 */
[----:B-1----:R-:W-:Y:S01]  /*5770*/  @P2 FMUL.FTZ R155, R213, R155 ;  /* 0x0000009bd59b2220 */ /* 0x002fe20000410000 */
[----:B------:R-:W-:Y:S02]  /*5780*/  HADD2.F32 R215, -RZ, R43.H1_H1 ;  /* 0x3000002bffd77230 */ /* 0x000fe40000004100 */
[----:B------:R-:W-:Y:S01]  /*5790*/  @P3 FADD.FTZ R212, R161, -R212 ;  /* 0x800000d4a1d43221 */ /* 0x000fe20000010000 */
[----:B------:R-:W-:Y:S01]  /*57a0*/  @P3 FADD.FTZ R219, R162, -R219 ;  /* 0x800000dba2db3221 */ /* 0x000fe20000010000 */
[----:B------:R-:W-:Y:S01]  /*57b0*/  @P3 FADD.FTZ R216, R163, -R216 ;  /* 0x800000d8a3d83221 */ /* 0x000fe20000010000 */
[----:B------:R-:W1:Y:S01]  /*57c0*/  @P2 LDC.64 R184, c[0x0][0x408] ;  /* 0x00010200ffb82b82 */ /* 0x000e620000000a00 */
[----:B------:R-:W-:Y:S01]  /*57d0*/  @P2 FMUL.FTZ R154, R155, R154 ;  /* 0x0000009a9b9a2220 */ /* 0x000fe20000410000 */
[C---:B------:R-:W-:Y:S01]  /*57e0*/  @P3 FFMA.FTZ R217, R202.reuse, R212, R217 ;  /* 0x000000d4cad93223 */ /* 0x040fe200000100d9 */
[C---:B------:R-:W-:Y:S01]  /*57f0*/  @P3 FFMA.FTZ R214, R202.reuse, R219, R214 ;  /* 0x000000dbcad63223 */ /* 0x040fe200000100d6 */
[----:B------:R-:W-:Y:S01]  /*5800*/  @P3 FFMA.FTZ R215, R202, R216, R215 ;  /* 0x000000d8cad73223 */ /* 0x000fe200000100d7 */
[----:B--2---:R-:W-:Y:S01]  /*5810*/  @P2 FMUL.FTZ R181, R191, R181 ;  /* 0x000000b5bfb52220 */ /* 0x004fe20000410000 */
[----:B------:R-:W-:-:S02]  /*5820*/  @P2 LOP3.LUT P3, RZ, R208, 0xff, RZ, 0xc0, !PT ;  /* 0x000000ffd0ff2812 */ /* 0x000fc4000786c0ff */
[----:B------:R-:W2:Y:S01]  /*5830*/  @P2 LDC.64 R186, c[0x0][0x408] ;  /* 0x00010200ffba2b82 */ /* 0x000ea20000000a00 */
[----:B---3--:R-:W-:Y:S01]  /*5840*/  @P2 FMUL.FTZ R153, R211, R153 ;  /* 0x00000099d3992220 */ /* 0x008fe20000410000 */
[----:B------:R-:W-:Y:S01]  /*5850*/  @P2 FMUL.FTZ R181, R181, R180 ;  /* 0x000000b4b5b52220 */ /* 0x000fe20000410000 */
[----:B------:R-:W-:Y:S02]  /*5860*/  @P2 FSEL R154, R154, RZ, P4 ;  /* 0x000000ff9a9a2208 */ /* 0x000fe40002000000 */
[----:B------:R-:W-:Y:S01]  /*5870*/  @P2 FMUL.FTZ R152, R153, R152 ;  /* 0x0000009899982220 */ /* 0x000fe20000410000 */
[----:B------:R-:W-:Y:S02]  /*5880*/  @P2 LOP3.LUT P4, RZ, R208, 0xff0000, RZ, 0xc0, !PT ;  /* 0x00ff0000d0ff2812 */ /* 0x000fe4000788c0ff */
[----:B------:R-:W3:Y:S01]  /*5890*/  @P2 LDC.64 R188, c[0x0][0x408] ;  /* 0x00010200ffbc2b82 */ /* 0x000ee20000000a00 */
[----:B----4-:R-:W-:Y:S01]  /*58a0*/  @P2 FMUL.FTZ R183, R210, R183 ;  /* 0x000000b7d2b72220 */ /* 0x010fe20000410000 */
[----:B------:R-:W-:-:S02]  /*58b0*/  @P2 FSEL R152, R152, RZ, P3 ;  /* 0x000000ff98982208 */ /* 0x000fc40001800000 */
[----:B------:R-:W-:Y:S01]  /*58c0*/  @P2 LOP3.LUT P3, RZ, R209, 0xff, RZ, 0xc0, !PT ;  /* 0x000000ffd1ff2812 */ /* 0x000fe2000786c0ff */
[----:B------:R-:W-:Y:S01]  /*58d0*/  @P2 FMUL.FTZ R182, R183, R182 ;  /* 0x000000b6b7b62220 */ /* 0x000fe20000410000 */
[----:B------:R-:W-:Y:S01]  /*58e0*/  @P2 FSEL R181, R181, RZ, P4 ;  /* 0x000000ffb5b52208 */ /* 0x000fe20002000000 */
[----:B-1----:R-:W-:Y:S01]  /*58f0*/  @P2 FMUL.FTZ R185, R190, R185 ;  /* 0x000000b9beb92220 */ /* 0x002fe20000410000 */
[----:B------:R-:W-:Y:S02]  /*5900*/  @P2 LOP3.LUT P4, RZ, R209, 0xff00, RZ, 0xc0, !PT ;  /* 0x0000ff00d1ff2812 */ /* 0x000fe4000788c0ff */
[----:B------:R-:W-:Y:S01]  /*5910*/  @P2 FSEL R182, R182, RZ, P5 ;  /* 0x000000ffb6b62208 */ /* 0x000fe20002800000 */
[----:B------:R-:W-:Y:S01]  /*5920*/  @P2 FMUL.FTZ R184, R185, R184 ;  /* 0x000000b8b9b82220 */ /* 0x000fe20000410000 */
[----:B------:R-:W-:Y:S02]  /*5930*/  @P2 LOP3.LUT P5, RZ, R209, 0xff0000, RZ, 0xc0, !PT ;  /* 0x00ff0000d1ff2812 */ /* 0x000fe400078ac0ff */
[----:B------:R-:W-:Y:S01]  /*5940*/  @P2 F2FP.F16.F32.PACK_AB R155, RZ, R152 ;  /* 0x00000098ff9b223e */ /* 0x000fe200000000ff */
[----:B--2---:R-:W-:Y:S01]  /*5950*/  @P2 FMUL.FTZ R187, R217, R187 ;  /* 0x000000bbd9bb2220 */ /* 0x004fe20000410000 */
[----:B------:R-:W-:-:S02]  /*5960*/  @P2 FSEL R184, R184, RZ, P3 ;  /* 0x000000ffb8b82208 */ /* 0x000fc40001800000 */
[----:B------:R-:W-:Y:S01]  /*5970*/  @P2 F2FP.F16.F32.PACK_AB R181, RZ, R181 ;  /* 0x000000b5ffb5223e */ /* 0x000fe200000000ff */
[----:B------:R-:W-:Y:S01]  /*5980*/  @P2 FMUL.FTZ R186, R187, R186 ;  /* 0x000000babbba2220 */ /* 0x000fe20000410000 */
[----:B------:R-:W-:Y:S02]  /*5990*/  @P2 F2FP.F16.F32.PACK_AB R184, RZ, R184 ;  /* 0x000000b8ffb8223e */ /* 0x000fe400000000ff */
[----:B------:R-:W-:Y:S01]  /*59a0*/  @P2 F2FP.F16.F32.PACK_AB R180, RZ, R154 ;  /* 0x0000009affb4223e */ /* 0x000fe200000000ff */
[----:B---3--:R-:W-:Y:S01]  /*59b0*/  @P2 FMUL.FTZ R189, R214, R189 ;  /* 0x000000bdd6bd2220 */ /* 0x008fe20000410000 */
        /* <DEDUP_REMOVED lines=26> */
.L_x_10483:
        /* <DEDUP_REMOVED lines=91> */
.L_x_10482:
        /* <DEDUP_REMOVED lines=96> */
.L_x_10485:
        /* <DEDUP_REMOVED lines=13> */
.L_x_10487:
[----:B------:R-:W-:Y:S05]  /*67e0*/  BSYNC.RECONVERGENT B2 ;  /* 0x0000000000027941 */ /* 0x000fea0003800200 */
.L_x_10486:
        /* <DEDUP_REMOVED lines=13> */
.L_x_10489:
[----:B------:R-:W-:Y:S05]  /*68c0*/  BSYNC.RECONVERGENT B2 ;  /* 0x0000000000027941 */ /* 0x000fea0003800200 */
.L_x_10488:
        /* <DEDUP_REMOVED lines=13> */
.L_x_10491:
[----:B------:R-:W-:Y:S05]  /*69a0*/  BSYNC.RECONVERGENT B2 ;  /* 0x0000000000027941 */ /* 0x000fea0003800200 */
.L_x_10490:
        /* <DEDUP_REMOVED lines=13> */
.L_x_10493:
[----:B------:R-:W-:Y:S05]  /*6a80*/  BSYNC.RECONVERGENT B2 ;  /* 0x0000000000027941 */ /* 0x000fea0003800200 */
.L_x_10492:
        /* <DEDUP_REMOVED lines=13> */
.L_x_10495:
[----:B------:R-:W-:Y:S05]  /*6b60*/  BSYNC.RECONVERGENT B2 ;  /* 0x0000000000027941 */ /* 0x000fea0003800200 */
.L_x_10494:
        /* <DEDUP_REMOVED lines=13> */
.L_x_10497:
[----:B------:R-:W-:Y:S05]  /*6c40*/  BSYNC.RECONVERGENT B2 ;  /* 0x0000000000027941 */ /* 0x000fea0003800200 */
.L_x_10496:
        /* <DEDUP_REMOVED lines=13> */
.L_x_10499:
[----:B------:R-:W-:Y:S05]  /*6d20*/  BSYNC.RECONVERGENT B2 ;  /* 0x0000000000027941 */ /* 0x000fea0003800200 */
.L_x_10498:
        /* <DEDUP_REMOVED lines=13> */
.L_x_10484:
[----:B------:R-:W-:Y:S05]  /*6e00*/  BSYNC.RECONVERGENT B1 ;  /* 0x0000000000017941 */ /* 0x000fea0003800200 */
.L_x_10481:
        /* <DEDUP_REMOVED lines=32> */
[----:B------:R-:W-:Y:S01]  /*7010*/  @P1 FFMA.FTZ R191, R202, R181, R191 ;  /* 0x000000b5cabf1223 */ /* 0x000fe200000100bf */
[----:B------:R-:W-:-:S02]  /*7020*/  HADD2.F32 R203, -RZ, R37.H1_H1 ;  /* 0x30000025ffcb7230 */ /* 0x000fc40000004100 */
[----:B------:R-:W-:Y:S01]  /*7030*/  @P1 FADD.FTZ R188, R175, -R188 ;  /* 0x800000bcafbc1221 */ /* 0x000fe20000010000 */
[C---:B------:R-:W-:Y:S01]  /*7040*/  @P1 FFMA.FTZ R190, R202.reuse, R185, R190 ;  /* 0x000000b9cabe1223 */ /* 0x040fe200000100be */
        /* <DEDUP_REMOVED lines=11> */
[C---:B------:R-:W-:Y:S01]  /*7100*/  @P1 FFMA.FTZ R209, R202.reuse, R210, R209 ;  /* 0x000000d2cad11223 */ /* 0x040fe200000100d1 */
        /* <DEDUP_REMOVED lines=10> */
[----:B------:R-:W4:Y:S01]  /*71b0*/  @P2 LDC.64 R186, c[0x0][0x408] ;  /* 0x00010200ffba2b82 */ /* 0x000f220000000a00 */
        /* <DEDUP_REMOVED lines=17> */
[----:B----4-:R-:W-:Y:S01]  /*72d0*/  @P2 FMUL.FTZ R187, R209, R187 ;  /* 0x000000bbd1bb2220 */ /* 0x010fe20000410000 */
        /* <DEDUP_REMOVED lines=29> */
.L_x_10502:
[----:B------:R-:W-:Y:S01]  /*74b0*/  ISETP.GT.AND P1, PT, R205, RZ, PT ;  /* 0x000000ffcd00720c */ /* 0x000fe20003f24270 */
[----:B------:R-:W2:Y:S01]  /*74c0*/  @P2 LDC.64 R184, c[0x0][0x408] ;  /* 0x00010200ffb82b82 */ /* 0x000ea20000000a00 */
[--C-:B-1---5:R-:W-:Y:S01]  /*74d0*/  HADD2.F32 R181, -RZ, R36.reuse.H0_H0 ;  /* 0x20000024ffb57230 */ /* 0x122fe20000004100 */
        /* <DEDUP_REMOVED lines=22> */
[----:B--2---:R-:W-:Y:S01]  /*7640*/  @P2 FMUL.FTZ R185, R181, R185 ;  /* 0x000000b9b5b92220 */ /* 0x004fe20000410000 */
[----:B------:R-:W-:Y:S01]  /*7650*/  @P1 FADD.FTZ R189, R175, -R182 ;  /* 0x800000b6afbd1221 */ /* 0x000fe20000010000 */
[----:B------:R-:W-:Y:S01]  /*7660*/  @P1 FADD.FTZ R191, R174, -R183 ;  /* 0x800000b7aebf1221 */ /* 0x000fe20000010000 */
[----:B------:R-:W2:Y:S01]  /*7670*/  @P2 LDC.64 R180, c[0x0][0x408] ;  /* 0x00010200ffb42b82 */ /* 0x000ea20000000a00 */
        /* <DEDUP_REMOVED lines=20> */
[----:B--2---:R-:W-:Y:S01]  /*77c0*/  @P2 FMUL.FTZ R181, R205, R181 ;  /* 0x000000b5cdb52220 */ /* 0x004fe20000410000 */
[----:B------:R-:W-:-:S03]  /*77d0*/  @P2 PRMT R148, R190, 0x7610, R148 ;  /* 0x00007610be942816 */ /* 0x000fc60000000094 */
[----:B------:R-:W-:Y:S01]  /*77e0*/  @P2 FMUL.FTZ R180, R181, R180 ;  /* 0x000000b4b5b42220 */ /* 0x000fe20000410000 */
[----:B------:R-:W-:Y:S02]  /*77f0*/  @P2 PRMT R148, R148, 0x5410, R191 ;  /* 0x0000541094942816 */ /* 0x000fe400000000bf */
[----:B------:R-:W2:Y:S01]  /*7800*/  @P2 LDC.64 R188, c[0x0][0x408] ;  /* 0x00010200ffbc2b82 */ /* 0x000ea20000000a00 */
        /* <DEDUP_REMOVED lines=15> */
[----:B--2---:R-:W-:-:S03]  /*7900*/  @P2 FMUL.FTZ R189, R210, R189 ;  /* 0x000000bdd2bd2220 */ /* 0x004fc60000410000 */
        /* <DEDUP_REMOVED lines=21> */
.L_x_10501:
[----:B------:R-:W-:Y:S05]  /*7a60*/  @!P0 BRA `(.L_x_10504) ;  /* 0x00000004007c8947 */ /* 0x000fea0003800000 */
[----:B-1----:R-:W1:Y:S01]  /*7a70*/  @P2 LDC.64 R154, c[0x0][0x408] ;  /* 0x00010200ff9a2b82 */ /* 0x002e620000000a00 */
[-CC-:B------:R-:W-:Y:S01]  /*7a80*/  FFMA.FTZ R191, R165, R204.reuse, R203.reuse ;  /* 0x000000cca5bf7223 */ /* 0x180fe200000100cb */
[-CC-:B------:R-:W-:Y:S01]  /*7a90*/  FFMA.FTZ R190, R164, R204.reuse, R203.reuse ;  /* 0x000000cca4be7223 */ /* 0x180fe200000100cb */
[----:B------:R-:W-:Y:S01]  /*7aa0*/  ISETP.GT.AND P1, PT, R205, RZ, PT ;  /* 0x000000ffcd00720c */ /* 0x000fe20003f24270 */
[-CC-:B------:R-:W-:Y:S01]  /*7ab0*/  FFMA.FTZ R205, R167, R204.reuse, R203.reuse ;  /* 0x000000cca7cd7223 */ /* 0x180fe200000100cb */
[-CC-:B-----5:R-:W-:Y:S01]  /*7ac0*/  FFMA.FTZ R208, R166, R204.reuse, R203.reuse ;  /* 0x000000cca6d07223 */ /* 0x1a0fe200000100cb */
        /* <DEDUP_REMOVED lines=55> */
[----:B------:R-:W-:Y:S01]  /*7e40*/  @P2 F2FP.F16.F32.PACK_AB R155, RZ, R152 ;  /* 0x00000098ff9b223e */ /* 0x000fe200000000ff */
[----:B------:R-:W-:Y:S01]  /*7e50*/  @P2 FMUL.FTZ R186, R187, R186 ;  /* 0x000000babbba2220 */ /* 0x000fe20000410000 */
[----:B------:R-:W-:Y:S02]  /*7e60*/  @P2 F2FP.F16.F32.PACK_AB R181, RZ, R153 ;  /* 0x00000099ffb5223e */ /* 0x000fe400000000ff */
        /* <DEDUP_REMOVED lines=31> */
.L_x_10504:
        /* <DEDUP_REMOVED lines=24> */
.L_x_10506:
[----:B------:R-:W-:Y:S05]  /*81e0*/  BSYNC.RECONVERGENT B2 ;  /* 0x0000000000027941 */ /* 0x000fea0003800200 */
.L_x_10505:
        /* <DEDUP_REMOVED lines=13> */
.L_x_10508:
[----:B------:R-:W-:Y:S05]  /*82c0*/  BSYNC.RECONVERGENT B2 ;  /* 0x0000000000027941 */ /* 0x000fea0003800200 */
.L_x_10507:
        /* <DEDUP_REMOVED lines=13> */
.L_x_10510:
[----:B------:R-:W-:Y:S05]  /*83a0*/  BSYNC.RECONVERGENT B2 ;  /* 0x0000000000027941 */ /* 0x000fea0003800200 */
.L_x_10509:
        /* <DEDUP_REMOVED lines=13> */
.L_x_10512:
[----:B------:R-:W-:Y:S05]  /*8480*/  BSYNC.RECONVERGENT B2 ;  /* 0x0000000000027941 */ /* 0x000fea0003800200 */
.L_x_10511:
        /* <DEDUP_REMOVED lines=13> */
.L_x_10514:
[----:B------:R-:W-:Y:S05]  /*8560*/  BSYNC.RECONVERGENT B2 ;  /* 0x0000000000027941 */ /* 0x000fea0003800200 */
.L_x_10513:
        /* <DEDUP_REMOVED lines=13> */
.L_x_10516:
[----:B------:R-:W-:Y:S05]  /*8640*/  BSYNC.RECONVERGENT B2 ;  /* 0x0000000000027941 */ /* 0x000fea0003800200 */
.L_x_10515:
        /* <DEDUP_REMOVED lines=13> */
.L_x_10518:
[----:B------:R-:W-:Y:S05]  /*8720*/  BSYNC.RECONVERGENT B2 ;  /* 0x0000000000027941 */ /* 0x000fea0003800200 */
.L_x_10517:
[----:B------:R-:W-:-:S04]  /*8730*/  @P2 F2FP.F16.F32.PACK_AB R180, RZ, R180 ;  /* 0x000000b4ffb4223e */ /* 0x000fc800000000ff */
[----:B------:R-:W-:-:S07]  /*8740*/  @P2 PRMT R151, R151, 0x5410, R180 ;  /* 0x0000541097972816 */ /* 0x000fce00000000b4 */
.L_x_10503:
[----:B------:R-:W-:Y:S05]  /*8750*/  BSYNC.RECONVERGENT B1 ;  /* 0x0000000000017941 */ /* 0x000fea0003800200 */
.L_x_10500:
        /* <DEDUP_REMOVED lines=12> */
.L_x_10437:
[----:B------:R-:W-:Y:S05]  /*8820*/  BSYNC B0 ;  /* 0x0000000000007941 */ /* 0x000fea0003800000 */
.L_x_10436:
        /* <DEDUP_REMOVED lines=186> */
.L_x_10442:
        /* <DEDUP_REMOVED lines=8> */
.L_x_10521:
[----:B------:R-:W-:Y:S05]  /*9450*/  BSYNC B1 ;  /* 0x0000000000017941 */ /* 0x000fea0003800000 */
.L_x_10520:
        /* <DEDUP_REMOVED lines=8> */
.L_x_10522:
[----:B------:R-:W-:-:S05]  /*94e0*/  FADD.FTZ R184, R184, R181 ;  /* 0x000000b5b8b87221 */ /* 0x000fca0000010000 */
[----:B------:R-:W-:Y:S01]  /*94f0*/  MOV R192, R184 ;  /* 0x000000b800c07202 */ /* 0x000fe20000000f00 */
[----:B------:R-:W-:Y:S01]  /*9500*/  HFMA2 R191, -RZ, RZ, 0, 1.1920928955078125e-07 ;  /* 0x00000002ffbf7431 */ /* 0x000fe200000001ff */
[----:B------:R-:W-:-:S07]  /*9510*/  MOV R183, R190 ;  /* 0x000000be00b77202 */ /* 0x000fce0000000f00 */
[----:B------:R-:W-:Y:S05]  /*9520*/  WARPSYNC.COLLECTIVE R189, `(.L_x_10523) ;  /* 0x00000000bd087348 */ /* 0x000fea0003c00000 */
[----:B------:R0:W1:Y:S02]  /*9530*/  SHFL.BFLY P0, R190, R192, R191, R198 ;  /* 0x0c0000bfc0be7389 */ /* 0x00006400000000c6 */
[----:B01----:R-:W-:Y:S05]  /*9540*/  ENDCOLLECTIVE ;  /* 0x000000000000791b */ /* 0x003fea0003800000 */
.L_x_10523:
[----:B------:R-:W-:-:S05]  /*9550*/  FADD.FTZ R183, R183, R182 ;  /* 0x000000b6b7b77221 */ /* 0x000fca0000010000 */
[----:B------:R-:W-:Y:S02]  /*9560*/  MOV R192, R183 ;  /* 0x000000b700c07202 */ /* 0x000fe40000000f00 */
[----:B------:R-:W-:-:S07]  /*9570*/  MOV R185, R190 ;  /* 0x000000be00b97202 */ /* 0x000fce0000000f00 */
[----:B------:R-:W-:Y:S05]  /*9580*/  WARPSYNC.COLLECTIVE R189, `(.L_x_10524) ;  /* 0x00000000bd087348 */ /* 0x000fea0003c00000 */
[----:B------:R0:W1:Y:S02]  /*9590*/  SHFL.BFLY P0, R190, R192, R191, R198 ;  /* 0x0c0000bfc0be7389 */ /* 0x00006400000000c6 */
[----:B01----:R-:W-:Y:S05]  /*95a0*/  ENDCOLLECTIVE ;  /* 0x000000000000791b */ /* 0x003fea0003800000 */
.L_x_10524:
[----:B------:R-:W-:-:S05]  /*95b0*/  FADD.FTZ R185, R184, R185 ;  /* 0x000000b9b8b97221 */ /* 0x000fca0000010000 */
[----:B------:R-:W-:Y:S01]  /*95c0*/  MOV R192, R185 ;  /* 0x000000b900c07202 */ /* 0x000fe20000000f00 */
[----:B------:R-:W-:Y:S01]  /*95d0*/  HFMA2 R191, -RZ, RZ, 0, 2.384185791015625e-07 ;  /* 0x00000004ffbf7431 */ /* 0x000fe200000001ff */
[----:B------:R-:W-:-:S07]  /*95e0*/  MOV R186, R190 ;  /* 0x000000be00ba7202 */ /* 0x000fce0000000f00 */
[----:B------:R-:W-:Y:S05]  /*95f0*/  WARPSYNC.COLLECTIVE R189, `(.L_x_10525) ;  /* 0x00000000bd087348 */ /* 0x000fea0003c00000 */
[----:B------:R0:W1:Y:S02]  /*9600*/  SHFL.BFLY P0, R190, R192, R191, R198 ;  /* 0x0c0000bfc0be7389 */ /* 0x00006400000000c6 */
[----:B01----:R-:W-:Y:S05]  /*9610*/  ENDCOLLECTIVE ;  /* 0x000000000000791b */ /* 0x003fea0003800000 */
.L_x_10525:
[----:B------:R-:W-:-:S05]  /*9620*/  FADD.FTZ R186, R183, R186 ;  /* 0x000000bab7ba7221 */ /* 0x000fca0000010000 */
[----:B------:R-:W-:Y:S02]  /*9630*/  MOV R192, R186 ;  /* 0x000000ba00c07202 */ /* 0x000fe40000000f00 */
[----:B------:R-:W-:-:S07]  /*9640*/  MOV R188, R190 ;  /* 0x000000be00bc7202 */ /* 0x000fce0000000f00 */
[----:B------:R-:W-:Y:S05]  /*9650*/  WARPSYNC.COLLECTIVE R189, `(.L_x_10526) ;  /* 0x00000000bd087348 */ /* 0x000fea0003c00000 */
[----:B------:R0:W1:Y:S02]  /*9660*/  SHFL.BFLY P0, R190, R192, R191, R198 ;  /* 0x0c0000bfc0be7389 */ /* 0x00006400000000c6 */
[----:B01----:R-:W-:Y:S05]  /*9670*/  ENDCOLLECTIVE ;  /* 0x000000000000791b */ /* 0x003fea0003800000 */
.L_x_10526:
[----:B------:R-:W-:-:S05]  /*9680*/  FADD.FTZ R188, R185, R188 ;  /* 0x000000bcb9bc7221 */ /* 0x000fca0000010000 */
[----:B------:R-:W-:Y:S01]  /*9690*/  MOV R192, R188 ;  /* 0x000000bc00c07202 */ /* 0x000fe20000000f00 */
[----:B------:R-:W-:Y:S01]  /*96a0*/  HFMA2 R191, -RZ, RZ, 0, 4.76837158203125e-07 ;  /* 0x00000008ffbf7431 */ /* 0x000fe200000001ff */
[----:B------:R-:W-:-:S07]  /*96b0*/  MOV R187, R190 ;  /* 0x000000be00bb7202 */ /* 0x000fce0000000f00 */
[----:B------:R-:W-:Y:S05]  /*96c0*/  WARPSYNC.COLLECTIVE R189, `(.L_x_10527) ;  /* 0x00000000bd087348 */ /* 0x000fea0003c00000 */
[----:B------:R0:W1:Y:S02]  /*96d0*/  SHFL.BFLY P0, R190, R192, R191, R198 ;  /* 0x0c0000bfc0be7389 */ /* 0x00006400000000c6 */
[----:B01----:R-:W-:Y:S05]  /*96e0*/  ENDCOLLECTIVE ;  /* 0x000000000000791b */ /* 0x003fea0003800000 */
.L_x_10527:
[----:B------:R-:W-:-:S05]  /*96f0*/  FADD.FTZ R187, R186, R187 ;  /* 0x000000bbbabb7221 */ /* 0x000fca0000010000 */
[----:B------:R-:W-:Y:S02]  /*9700*/  MOV R192, R187 ;  /* 0x000000bb00c07202 */ /* 0x000fe40000000f00 */
[----:B------:R-:W-:-:S07]  /*9710*/  MOV R181, R190 ;  /* 0x000000be00b57202 */ /* 0x000fce0000000f00 */
[----:B------:R-:W-:Y:S05]  /*9720*/  WARPSYNC.COLLECTIVE R189, `(.L_x_10528) ;  /* 0x00000000bd087348 */ /* 0x000fea0003c00000 */
[----:B------:R0:W1:Y:S02]  /*9730*/  SHFL.BFLY P0, R190, R192, R191, R198 ;  /* 0x0c0000bfc0be7389 */ /* 0x00006400000000c6 */
[----:B01----:R-:W-:Y:S05]  /*9740*/  ENDCOLLECTIVE ;  /* 0x000000000000791b */ /* 0x003fea0003800000 */
.L_x_10528:
[----:B------:R-:W-:-:S05]  /*9750*/  FADD.FTZ R181, R188, R181 ;  /* 0x000000b5bcb57221 */ /* 0x000fca0000010000 */
[----:B------:R-:W-:Y:S01]  /*9760*/  MOV R192, R181 ;  /* 0x000000b500c07202 */ /* 0x000fe20000000f00 */
[----:B------:R-:W-:Y:S01]  /*9770*/  HFMA2 R191, -RZ, RZ, 0, 9.5367431640625e-07 ;  /* 0x00000010ffbf7431 */ /* 0x000fe200000001ff */
[----:B------:R-:W-:-:S07]  /*9780*/  MOV R182, R190 ;  /* 0x000000be00b67202 */ /* 0x000fce0000000f00 */
[----:B------:R-:W-:Y:S05]  /*9790*/  WARPSYNC.COLLECTIVE R189, `(.L_x_10529) ;  /* 0x00000000bd087348 */ /* 0x000fea0003c00000 */
[----:B------:R0:W1:Y:S02]  /*97a0*/  SHFL.BFLY P0, R190, R192, R191, R198 ;  /* 0x0c0000bfc0be7389 */ /* 0x00006400000000c6 */
[----:B01----:R-:W-:Y:S05]  /*97b0*/  ENDCOLLECTIVE ;  /* 0x000000000000791b */ /* 0x003fea0003800000 */
.L_x_10529:
[----:B------:R-:W-:-:S05]  /*97c0*/  FADD.FTZ R182, R187, R182 ;  /* 0x000000b6bbb67221 */ /* 0x000fca0000010000 */
[----:B------:R-:W-:Y:S02]  /*97d0*/  MOV R192, R182 ;  /* 0x000000b600c07202 */ /* 0x000fe40000000f00 */
[----:B------:R-:W-:-:S07]  /*97e0*/  MOV R184, R190 ;  /* 0x000000be00b87202 */ /* 0x000fce0000000f00 */
[----:B------:R-:W-:Y:S05]  /*97f0*/  WARPSYNC.COLLECTIVE R189, `(.L_x_10530) ;  /* 0x00000000bd087348 */ /* 0x000fea0003c00000 */
[----:B------:R0:W1:Y:S02]  /*9800*/  SHFL.BFLY P0, R190, R192, R191, R198 ;  /* 0x0c0000bfc0be7389 */ /* 0x00006400000000c6 */
[----:B01----:R-:W-:Y:S05]  /*9810*/  ENDCOLLECTIVE ;  /* 0x000000000000791b */ /* 0x003fea0003800000 */
.L_x_10530:
[----:B------:R-:W-:Y:S01]  /*9820*/  MOV R183, R190 ;  /* 0x000000be00b77202 */ /* 0x000fe20000000f00 */
[----:B------:R-:W-:Y:S06]  /*9830*/  BRA `(.L_x_10531) ;  /* 0xffffff8400f07947 */ /* 0x000fec000383ffff */
.L_x_10532:
        /* <DEDUP_REMOVED lines=12> */
.L_x_20059:


//--------------------- .text._ZN10layer_norm13ln_bwd_kernelINS_13Kernel_traitsIf6__halfS2_S2_fjLj1024ELj1ELj4ELj1ELj16ENS_18Kernel_traits_baseILj1024EfS2_S2_S2_fjLj128EEEEELb1ELb1ELb0ELb0EEEvNS_9BwdParamsE --------------------------
	.section	.text._ZN10layer_norm13ln_bwd_kernelINS_13Kernel_traitsIf6__halfS2_S2_fjLj1024ELj1ELj4ELj1ELj16ENS_18Kernel_traits_baseILj1024EfS2_S2_S2_fjLj128EEEEELb1ELb1ELb0ELb0EEEvNS_9BwdParamsE,"ax",@progbits
	.align	128
        .global         _ZN10layer_norm13ln_bwd_kernelINS_13Kernel_traitsIf6__halfS2_S2_fjLj1024ELj1ELj4ELj1ELj16ENS_18Kernel_traits_baseILj1024EfS2_S2_S2_fjLj128EEEEELb1ELb1ELb0ELb0EEEvNS_9BwdParamsE
        .type           _ZN10layer_norm13ln_bwd_kernelINS_13Kernel_traitsIf6__halfS2_S2_fjLj1024ELj1ELj4ELj1ELj16ENS_18Kernel_traits_baseILj1024EfS2_S2_S2_fjLj128EEEEELb1ELb1ELb0ELb0EEEvNS_9BwdParamsE,@function
        .size           _ZN10layer_norm13ln_bwd_kernelINS_13Kernel_traitsIf6__halfS2_S2_fjLj1024ELj1ELj4ELj1ELj16ENS_18Kernel_traits_baseILj1024EfS2_S2_S2_fjLj128EEEEELb1ELb1ELb0ELb0EEEvNS_9BwdParamsE,(.L_x_20060 - _ZN10layer_norm13ln_bwd_kernelINS_13Kernel_traitsIf6__halfS2_S2_fjLj1024ELj1ELj4ELj1ELj16ENS_18Kernel_traits_baseILj1024EfS2_S2_S2_fjLj128EEEEELb1ELb1ELb0ELb0EEEvNS_9BwdParamsE)
        .other          _ZN10layer_norm13ln_bwd_kernelINS_13Kernel_traitsIf6__halfS2_S2_fjLj1024ELj1ELj4ELj1ELj16ENS_18Kernel_traits_baseILj1024EfS2_S2_S2_fjLj128EEEEELb1ELb1ELb0ELb0EEEvNS_9BwdParamsE,@"STO_CUDA_ENTRY STV_DEFAULT"
_ZN10layer_norm13ln_bwd_kernelINS_13Kernel_traitsIf6__halfS2_S2_fjLj1024ELj1ELj4ELj1ELj16ENS_18Kernel_traits_baseILj1024EfS2_S2_S2_fjLj128EEEEELb1ELb1ELb0ELb0EEEvNS_9BwdParamsE:
.text._ZN10layer_norm13ln_bwd_kernelINS_13Kernel_traitsIf6__halfS2_S2_fjLj1024ELj1ELj4ELj1ELj16ENS_18Kernel_traits_baseILj1024EfS2_S2_S2_fjLj128EEEEELb1ELb1ELb0ELb0EEEvNS_9BwdParamsE:
        /* <DEDUP_REMOVED lines=184> */
.L_x_10574:
[----:B0-----:R-:W0:Y:S08]  /*0b80*/  @P0 LDC.64 R16, c[0x0][0x3e0] ;  /* 0x0000f800ff100b82 */ /* 0x001e300000000a00 */
[----:B-1---5:R-:W1:Y:S01]  /*0b90*/  LDC.64 R18, c[0x0][0x3c8] ;  /* 0x0000f200ff127b82 */ /* 0x022e620000000a00 */
[----:B0-----:R-:W-:-:S05]  /*0ba0*/  @P0 IMAD.WIDE R16, R203, 0x2, R16 ;  /* 0x00000002cb100825 */ /* 0x001fca00078e0210 */
[----:B--2---:R0:W2:Y:S02]  /*0bb0*/  @P0 LDG.E.U16 R20, desc[UR6][R16.64] ;  /* 0x0000000610140981 */ /* 0x0040a4000c1e1500 */
[----:B0-----:R-:W0:Y:S02]  /*0bc0*/  LDC.64 R16, c[0x0][0x3c0] ;  /* 0x0000f000ff107b82 */ /* 0x001e240000000a00 */
[----:B0-----:R-:W-:-:S05]  /*0bd0*/  IMAD.WIDE R16, R203, 0x4, R16 ;  /* 0x00000004cb107825 */ /* 0x001fca00078e0210 */
[----:B------:R0:W3:Y:S01]  /*0be0*/  LDG.E R176, desc[UR6][R16.64] ;  /* 0x0000000610b07981 */ /* 0x0000e2000c1e1900 */
[----:B------:R-:W4:Y:S01]  /*0bf0*/  S2R R177, SR_TID.X ;  /* 0x0000000000b17919 */ /* 0x000f220000002100 */
[----:B------:R-:W-:Y:S01]  /*0c00*/  MOV R178, UR15 ;  /* 0x0000000f00b27c02 */ /* 0x000fe20008000f00 */
[----:B-1----:R-:W-:-:S04]  /*0c10*/  IMAD.WIDE R18, R203, 0x4, R18 ;  /* 0x00000004cb127825 */ /* 0x002fc800078e0212 */
[----:B------:R1:W-:Y:S01]  /*0c20*/  STL [R1+0x50], R178 ;  /* 0x000050b201007387 */ /* 0x0003e20000100800 */
[----:B0-----:R-:W-:Y:S01]  /*0c30*/  IMAD R16, R203, R178, RZ ;  /* 0x000000b2cb107224 */ /* 0x001fe200078e02ff */
[C---:B------:R-:W-:Y:S02]  /*0c40*/  ISETP.GE.U32.AND P5, PT, R237.reuse, 0x20, PT ;  /* 0x00000020ed00780c */ /* 0x040fe40003fa6070 */
[----:B-----5:R0:W5:Y:S01]  /*0c50*/  LDG.E R18, desc[UR6][R18.64] ;  /* 0x0000000612127981 */ /* 0x020162000c1e1900 */
[----:B------:R-:W-:Y:S01]  /*0c60*/  HFMA2 R17, -RZ, RZ, 1.875, 0 ;  /* 0x3f800000ff117431 */ /* 0x000fe200000001ff */
[----:B------:R-:W-:Y:S01]  /*0c70*/  ISETP.NE.AND P4, PT, RZ, UR8, PT ;  /* 0x00000008ff007c0c */ /* 0x000fe2000bf85270 */
[----:B------:R-:W-:Y:S01]  /*0c80*/  BSSY.RECONVERGENT B1, `(.L_x_10535) ;  /* 0x000006d000017945 */ /* 0x000fe20003800200 */
[C---:B------:R-:W-:Y:S02]  /*0c90*/  ISETP.GE.U32.AND P1, PT, R237.reuse, 0x40, PT ;  /* 0x00000040ed00780c */ /* 0x040fe40003f26070 */
[----:B------:R-:W-:-:S02]  /*0ca0*/  ISETP.GE.U32.AND P2, PT, R237, 0x60, PT ;  /* 0x00000060ed00780c */ /* 0x000fc40003f46070 */
[----:B------:R-:W-:Y:S02]  /*0cb0*/  ISETP.GE.U32.AND P3, PT, R237, 0x80, PT ;  /* 0x00000080ed00780c */ /* 0x000fe40003f66070 */
[----:B0-----:R-:W-:Y:S02]  /*0cc0*/  SHF.R.S32.HI R19, RZ, 0x1f, R16 ;  /* 0x0000001fff137819 */ /* 0x001fe40000011410 */
[----:B------:R-:W-:Y:S02]  /*0cd0*/  MOV R236, RZ ;  /* 0x000000ff00ec7202 */ /* 0x000fe40000000f00 */
[----:B------:R-:W-:Y:S02]  /*0ce0*/  LEA.HI R16, R19, R16, RZ, 0x3 ;  /* 0x0000001013107211 */ /* 0x000fe400078f18ff */
[----:B----4-:R-:W-:-:S04]  /*0cf0*/  LOP3.LUT R19, R177, 0x1f, RZ, 0xc0, !PT ;  /* 0x0000001fb1137812 */ /* 0x010fc800078ec0ff */
[----:B------:R-:W-:-:S04]  /*0d00*/  LEA.HI.SX32 R16, R16, R19, 0x1d ;  /* 0x0000001310107211 */ /* 0x000fc800078feaff */
[----:B------:R-:W-:Y:S01]  /*0d10*/  MOV R235, R16 ;  /* 0x0000001000eb7202 */ /* 0x000fe20000000f00 */
[----:B--2---:R-:W-:Y:S02]  /*0d20*/  @P0 HADD2.F32 R17, -RZ, R20.H0_H0 ;  /* 0x20000014ff110230 */ /* 0x004fe40000004100 */
[----:B------:R-:W-:Y:S01]  /*0d30*/  HFMA2 R20, -RZ, RZ, 0, 0 ;  /* 0x00000000ff147431 */ /* 0x000fe200000001ff */
        /* <DEDUP_REMOVED lines=24> */
[----:B------:R-:W-:Y:S01]  /*0ec0*/  IADD3 R235, PT, PT, R16, 0x20, RZ ;  /* 0x0000002010eb7810 */ /* 0x000fe20007ffe0ff */
[----:B--2---:R-:W-:Y:S02]  /*0ed0*/  HADD2.F32 R196, -RZ, R176.H1_H1 ;  /* 0x300000b0ffc47230 */ /* 0x004fe40000004100 */
[--C-:B------:R-:W-:Y:S02]  /*0ee0*/  HADD2.F32 R195, -RZ, R177.reuse.H0_H0 ;  /* 0x200000b1ffc37230 */ /* 0x100fe40000004100 */
[----:B------:R-:W-:Y:S02]  /*0ef0*/  HADD2.F32 R228, -RZ, R177.H1_H1 ;  /* 0x300000b1ffe47230 */ /* 0x000fe40000004100 */
[----:B------:R-:W-:Y:S02]  /*0f00*/  HADD2.F32 R202, -RZ, R178.H0_H0 ;  /* 0x200000b2ffca7230 */ /* 0x000fe40000004100 */
[----:B------:R-:W-:Y:S01]  /*0f10*/  FADD.FTZ R229, -R19, R196 ;  /* 0x000000c413e57221 */ /* 0x000fe20000010100 */
[----:B------:R-:W-:-:S02]  /*0f20*/  HADD2.F32 R0, -RZ, R176.H0_H0 ;  /* 0x200000b0ff007230 */ /* 0x000fc40000004100 */
[--C-:B------:R-:W-:Y:S02]  /*0f30*/  HADD2.F32 R197, -RZ, R179.reuse.H0_H0 ;  /* 0x200000b3ffc57230 */ /* 0x100fe40000004100 */
[C---:B------:R-:W-:Y:S01]  /*0f40*/  FADD.FTZ R196, -R19.reuse, R195 ;  /* 0x000000c313c47221 */ /* 0x040fe20000010100 */
[----:B------:R-:W-:Y:S01]  /*0f50*/  FADD.FTZ R195, -R19, R228 ;  /* 0x000000e413c37221 */ /* 0x000fe20000010100 */
[----:B------:R-:W-:Y:S02]  /*0f60*/  HADD2.F32 R177, -RZ, R179.H1_H1 ;  /* 0x300000b3ffb17230 */ /* 0x000fe40000004100 */
[----:B---3--:R-:W-:Y:S02]  /*0f70*/  HADD2.F32 R194, -RZ, R180.H0_H0 ;  /* 0x200000b4ffc27230 */ /* 0x008fe40000004100 */
[--C-:B------:R-:W-:Y:S02]  /*0f80*/  HADD2.F32 R176, -RZ, R183.reuse.H0_H0 ;  /* 0x200000b7ffb07230 */ /* 0x100fe40000004100 */
[----:B------:R-:W-:-:S02]  /*0f90*/  HADD2.F32 R20, -RZ, R183.H1_H1 ;  /* 0x300000b7ff147230 */ /* 0x000fc40000004100 */
[C---:B------:R-:W-:Y:S01]  /*0fa0*/  FADD.FTZ R183, -R19.reuse, R202 ;  /* 0x000000ca13b77221 */ /* 0x040fe20000010100 */
[----:B------:R-:W-:Y:S02]  /*0fb0*/  HADD2.F32 R188, -RZ, R180.H1_H1 ;  /* 0x300000b4ffbc7230 */ /* 0x000fe40000004100 */
[C---:B------:R-:W-:Y:S01]  /*0fc0*/  FADD.FTZ R0, -R19.reuse, R0 ;  /* 0x0000000013007221 */ /* 0x040fe20000010100 */
[--C-:B------:R-:W-:Y:S02]  /*0fd0*/  HADD2.F32 R187, -RZ, R181.reuse.H0_H0 ;  /* 0x200000b5ffbb7230 */ /* 0x100fe40000004100 */
[----:B------:R-:W-:Y:S01]  /*0fe0*/  FADD.FTZ R179, -R19, R197 ;  /* 0x000000c513b37221 */ /* 0x000fe20000010100 */
[----:B------:R-:W-:Y:S02]  /*0ff0*/  HADD2.F32 R198, -RZ, R178.H1_H1 ;  /* 0x300000b2ffc67230 */ /* 0x000fe40000004100 */
[----:B-----5:R-:W-:Y:S01]  /*1000*/  FMUL.FTZ R197, R18, R196 ;  /* 0x000000c412c57220 */ /* 0x020fe20000410000 */
[----:B------:R-:W-:-:S02]  /*1010*/  HADD2.F32 R181, -RZ, R181.H1_H1 ;  /* 0x300000b5ffb57230 */ /* 0x000fc40000004100 */
[----:B------:R-:W-:Y:S01]  /*1020*/  FMUL.FTZ R196, R18, R195 ;  /* 0x000000c312c47220 */ /* 0x000fe20000410000 */
[--C-:B------:R-:W-:Y:S02]  /*1030*/  HADD2.F32 R180, -RZ, R182.reuse.H0_H0 ;  /* 0x200000b6ffb47230 */ /* 0x100fe40000004100 */
[----:B------:R-:W-:Y:S01]  /*1040*/  FMUL.FTZ R202, R234, R194 ;  /* 0x000000c2eaca7220 */ /* 0x000fe20000410000 */
[C---:B------:R-:W-:Y:S01]  /*1050*/  FMUL.FTZ R195, R18.reuse, R183 ;  /* 0x000000b712c37220 */ /* 0x040fe20000410000 */
[----:B------:R-:W-:Y:S01]  /*1060*/  FMUL.FTZ R0, R18, R0 ;  /* 0x0000000012007220 */ /* 0x000fe20000410000 */
[----:B------:R-:W-:Y:S01]  /*1070*/  FMUL.FTZ R234, R233, R188 ;  /* 0x000000bce9ea7220 */ /* 0x000fe20000410000 */
[----:B------:R-:W-:Y:S02]  /*1080*/  HADD2.F32 R178, -RZ, R182.H1_H1 ;  /* 0x300000b6ffb27230 */ /* 0x000fe40000004100 */
[----:B----4-:R-:W-:Y:S01]  /*1090*/  FMUL.FTZ R233, R232, R187 ;  /* 0x000000bbe8e97220 */ /* 0x010fe20000410000 */
        /* <DEDUP_REMOVED lines=8> */
[----:B------:R-:W-:Y:S01]  /*1120*/  FMUL.FTZ R198, R18, R229 ;  /* 0x000000e512c67220 */ /* 0x000fe20000410000 */
[----:B------:R-:W-:Y:S01]  /*1130*/  FFMA.FTZ R180, R0, R202, RZ ;  /* 0x000000ca00b47223 */ /* 0x000fe200000100ff */
        /* <DEDUP_REMOVED lines=15> */
[----:B------:R-:W-:-:S02]  /*1230*/  FADD.FTZ R177, -R19, R177 ;  /* 0x000000b113b17221 */ /* 0x000fc40000010100 */
        /* <DEDUP_REMOVED lines=9> */
[CC--:B------:R-:W-:Y:S01]  /*12d0*/  FFMA.FTZ R135, R187.reuse, R20.reuse, R135 ;  /* 0x00000014bb877223 */ /* 0x0c0fe20000010087 */
[----:B------:R-:W-:Y:S01]  /*12e0*/  FMUL.FTZ R228, R238, R20 ;  /* 0x00000014eee47220 */ /* 0x000fe20000410000 */
[----:B------:R-:W-:Y:S01]  /*12f0*/  FADD.FTZ R20, R178, R229 ;  /* 0x000000e5b2147221 */ /* 0x000fe20000010000 */
[----:B------:R-:W-:Y:S01]  /*1300*/  FFMA.FTZ R179, R188, R229, R179 ;  /* 0x000000e5bcb37223 */ /* 0x000fe200000100b3 */
[----:B------:R-:W-:Y:S01]  /*1310*/  FADD.FTZ R102, R102, R176 ;  /* 0x000000b066667221 */ /* 0x000fe20000010000 */
[----:B------:R-:W-:Y:S01]  /*1320*/  FFMA.FTZ R134, R188, R176, R134 ;  /* 0x000000b0bc867223 */ /* 0x000fe20000010086 */
[----:B------:R-:W-:Y:S01]  /*1330*/  FADD.FTZ R236, R20, R228 ;  /* 0x000000e414ec7221 */ /* 0x000fe20000010000 */
[----:B------:R-:W-:-:S07]  /*1340*/  FFMA.FTZ R20, R187, R228, R179 ;  /* 0x000000e4bb147223 */ /* 0x000fce00000100b3 */
.L_x_10536:
[----:B------:R-:W-:Y:S05]  /*1350*/  BSYNC.RECONVERGENT B1 ;  /* 0x0000000000017941 */ /* 0x000fea0003800200 */
.L_x_10535:
        /* <DEDUP_REMOVED lines=12> */
[----:B0-----:R-:W-:-:S05]  /*1420*/  IMAD.WIDE.U32 R24, R235, 0x10, R24 ;  /* 0x00000010eb187825 */ /* 0x001fca00078e0018 */
[----:B------:R0:W2:Y:S01]  /*1430*/  LDG.E.128 R176, desc[UR6][R24.64] ;  /* 0x0000000618b07981 */ /* 0x0000a2000c1e1d00 */
[----:B-1----:R-:W-:-:S06]  /*1440*/  IMAD.WIDE.U32 R180, R235, 0x10, R180 ;  /* 0x00000010ebb47825 */ /* 0x002fcc00078e00b4 */
[----:B------:R-:W3:Y:S01]  /*1450*/  LDG.E.128 R180, desc[UR6][R180.64] ;  /* 0x00000006b4b47981 */ /* 0x000ee2000c1e1d00 */
[----:B------:R-:W-:-:S13]  /*1460*/  ISETP.NE.AND.EX P4, PT, RZ, UR11, PT, P4 ;  /* 0x0000000bff007c0c */ /* 0x000fda000bf85340 */
[----:B0-----:R-:W0:Y:S02]  /*1470*/  @P4 LDC.64 R24, c[0x0][0x438] ;  /* 0x00010e00ff184b82 */ /* 0x001e240000000a00 */
[----:B0-----:R-:W-:-:S05]  /*1480*/  @P4 IMAD.WIDE.U32 R24, R235, 0x10, R24 ;  /* 0x00000010eb184825 */ /* 0x001fca00078e0018 */
[----:B------:R0:W5:Y:S02]  /*1490*/  @P4 LDG.E.128 R36, desc[UR6][R24.64] ;  /* 0x0000000618244981 */ /* 0x000164000c1e1d00 */
[----:B0-----:R-:W-:-:S06]  /*14a0*/  IMAD.WIDE.U32 R24, R235, 0x8, R190 ;  /* 0x00000008eb187825 */ /* 0x001fcc00078e00be */
[----:B------:R-:W5:Y:S01]  /*14b0*/  LDG.E.64 R24, desc[UR6][R24.64] ;  /* 0x0000000618187981 */ /* 0x000f62000c1e1b00 */
[----:B--2---:R-:W-:Y:S02]  /*14c0*/  HADD2.F32 R222, -RZ, R177.H1_H1 ;  /* 0x300000b1ffde7230 */ /* 0x004fe40000004100 */
[--C-:B------:R-:W-:Y:S02]  /*14d0*/  HADD2.F32 R191, -RZ, R176.reuse.H0_H0 ;  /* 0x200000b0ffbf7230 */ /* 0x100fe40000004100 */
[----:B------:R-:W-:Y:S02]  /*14e0*/  HADD2.F32 R193, -RZ, R176.H1_H1 ;  /* 0x300000b0ffc17230 */ /* 0x000fe40000004100 */
[--C-:B---3--:R-:W-:Y:S02]  /*14f0*/  HADD2.F32 R2, -RZ, R183.reuse.H0_H0 ;  /* 0x200000b7ff027230 */ /* 0x108fe40000004100 */
[----:B------:R-:W-:Y:S02]  /*1500*/  HADD2.F32 R176, -RZ, R183.H1_H1 ;  /* 0x300000b7ffb07230 */ /* 0x000fe40000004100 */
[----:B------:R-:W-:-:S02]  /*1510*/  FADD.FTZ R183, -R19, R222 ;  /* 0x000000de13b77221 */ /* 0x000fc40000010100 */
[----:B------:R-:W2:Y:S01]  /*1520*/  LDL R222, [R1+0x10] ;  /* 0x0000100001de7983 */ /* 0x000ea20000100800 */
[--C-:B------:R-:W-:Y:S02]  /*1530*/  HADD2.F32 R220, -RZ, R178.reuse.H0_H0 ;  /* 0x200000b2ffdc7230 */ /* 0x100fe40000004100 */
[----:B------:R-:W-:Y:S02]  /*1540*/  HADD2.F32 R192, -RZ, R177.H0_H0 ;  /* 0x200000b1ffc07230 */ /* 0x000fe40000004100 */
[----:B------:R-:W-:Y:S02]  /*1550*/  HADD2.F32 R221, -RZ, R178.H1_H1 ;  /* 0x300000b2ffdd7230 */ /* 0x000fe40000004100 */
[--C-:B------:R-:W-:Y:S02]  /*1560*/  HADD2.F32 R178, -RZ, R179.reuse.H0_H0 ;  /* 0x200000b3ffb27230 */ /* 0x100fe40000004100 */
[----:B------:R-:W-:Y:S02]  /*1570*/  HADD2.F32 R177, -RZ, R179.H1_H1 ;  /* 0x300000b3ffb17230 */ /* 0x000fe40000004100 */
[----:B------:R-:W-:-:S02]  /*1580*/  HADD2.F32 R179, -RZ, R182.H0_H0 ;  /* 0x200000b6ffb37230 */ /* 0x000fc40000004100 */
[----:B------:R-:W-:Y:S02]  /*1590*/  HADD2.F32 R21, -RZ, R182.H1_H1 ;  /* 0x300000b6ff157230 */ /* 0x000fe40000004100 */
[C---:B------:R-:W-:Y:S02]  /*15a0*/  FADD.FTZ R182, -R19.reuse, R220 ;  /* 0x000000dc13b67221 */ /* 0x040fe40000010100 */
[----:B------:R-:W3:Y:S01]  /*15b0*/  LDL R220, [R1+0x2c] ;  /* 0x00002c0001dc7983 */ /* 0x000ee20000100800 */
[C---:B------:R-:W-:Y:S01]  /*15c0*/  FADD.FTZ R223, -R19.reuse, R193 ;  /* 0x000000c113df7221 */ /* 0x040fe20000010100 */
[C---:B------:R-:W-:Y:S01]  /*15d0*/  FADD.FTZ R224, -R19.reuse, R191 ;  /* 0x000000bf13e07221 */ /* 0x040fe20000010100 */
[--C-:B------:R-:W-:Y:S02]  /*15e0*/  HADD2.F32 R189, -RZ, R180.reuse.H1_H1 ;  /* 0x300000b4ffbd7230 */ /* 0x100fe40000004100 */
[----:B------:R-:W-:Y:S01]  /*15f0*/  FADD.FTZ R191, -R19, R192 ;  /* 0x000000c013bf7221 */ /* 0x000fe20000010100 */
[----:B-----5:R-:W-:Y:S01]  /*1600*/  FMUL.FTZ R192, R18, R223 ;  /* 0x000000df12c07220 */ /* 0x020fe20000410000 */
[----:B------:R-:W-:-:S02]  /*1610*/  HADD2.F32 R190, -RZ, R180.H0_H0 ;  /* 0x200000b4ffbe7230 */ /* 0x000fc40000004100 */
[----:B------:R-:W-:Y:S01]  /*1620*/  FADD.FTZ R97, R97, R189 ;  /* 0x000000bd61617221 */ /* 0x000fe20000010000 */
[-C--:B------:R-:W-:Y:S01]  /*1630*/  FFMA.FTZ R129, R192, R189.reuse, R129 ;  /* 0x000000bdc0817223 */ /* 0x080fe20000010081 */
[----:B------:R-:W-:Y:S01]  /*1640*/  FMUL.FTZ R226, R226, R189 ;  /* 0x000000bde2e27220 */ /* 0x000fe20000410000 */
[C---:B------:R-:W-:Y:S01]  /*1650*/  FMUL.FTZ R189, R18.reuse, R182 ;  /* 0x000000b612bd7220 */ /* 0x040fe20000410000 */
[----:B------:R-:W-:Y:S01]  /*1660*/  FMUL.FTZ R193, R18, R224 ;  /* 0x000000e012c17220 */ /* 0x000fe20000410000 */
[----:B------:R-:W-:Y:S01]  /*1670*/  FMUL.FTZ R227, R227, R190 ;  /* 0x000000bee3e37220 */ /* 0x000fe20000410000 */
[--C-:B------:R-:W-:Y:S02]  /*1680*/  HADD2.F32 R186, -RZ, R181.reuse.H0_H0 ;  /* 0x200000b5ffba7230 */ /* 0x100fe40000004100 */
[----:B------:R-:W-:Y:S01]  /*1690*/  FADD.FTZ R92, R92, R179 ;  /* 0x000000b35c5c7221 */ /* 0x000fe20000010000 */
[----:B------:R-:W-:Y:S01]  /*16a0*/  FFMA.FTZ R124, R189, R179, R124 ;  /* 0x000000b3bd7c7223 */ /* 0x000fe2000001007c */
[----:B------:R-:W-:Y:S01]  /*16b0*/  FFMA.FTZ R20, R193, R227, R20 ;  /* 0x000000e3c1147223 */ /* 0x000fe20000010014 */
[----:B------:R-:W-:-:S02]  /*16c0*/  HADD2.F32 R181, -RZ, R181.H1_H1 ;  /* 0x300000b5ffb57230 */ /* 0x000fc40000004100 */
[----:B------:R-:W-:Y:S01]  /*16d0*/  FMUL.FTZ R191, R18, R191 ;  /* 0x000000bf12bf7220 */ /* 0x000fe20000410000 */
[----:B----4-:R-:W-:Y:S01]  /*16e0*/  FMUL.FTZ R225, R225, R186 ;  /* 0x000000bae1e17220 */ /* 0x010fe20000410000 */
[----:B------:R-:W-:Y:S01]  /*16f0*/  FFMA.FTZ R20, R192, R226, R20 ;  /* 0x000000e2c0147223 */ /* 0x000fe20000010014 */
[----:B------:R-:W-:Y:S01]  /*1700*/  FADD.FTZ R96, R96, R190 ;  /* 0x000000be60607221 */ /* 0x000fe20000010000 */
[----:B------:R-:W-:Y:S01]  /*1710*/  FFMA.FTZ R128, R193, R190, R128 ;  /* 0x000000bec1807223 */ /* 0x000fe20000010080 */
[----:B------:R-:W-:Y:S01]  /*1720*/  FMUL.FTZ R190, R18, R183 ;  /* 0x000000b712be7220 */ /* 0x000fe20000410000 */
[----:B------:R-:W-:Y:S01]  /*1730*/  FFMA.FTZ R20, R191, R225, R20 ;  /* 0x000000e1bf147223 */ /* 0x000fe20000010014 */
[----:B------:R-:W-:Y:S01]  /*1740*/  FADD.FTZ R180, -R19, R221 ;  /* 0x000000dd13b47221 */ /* 0x000fe20000010100 */
[----:B------:R-:W-:Y:S01]  /*1750*/  FADD.FTZ R98, R98, R186 ;  /* 0x000000ba62627221 */ /* 0x000fe20000010000 */
[----:B------:R-:W-:Y:S01]  /*1760*/  FFMA.FTZ R130, R191, R186, R130 ;  /* 0x000000babf827223 */ /* 0x000fe20000010082 */
[----:B------:R-:W-:Y:S01]  /*1770*/  FADD.FTZ R178, -R19, R178 ;  /* 0x000000b213b27221 */ /* 0x000fe20000010100 */
[----:B------:R-:W-:Y:S01]  /*1780*/  FMUL.FTZ R186, R18, R180 ;  /* 0x000000b412ba7220 */ /* 0x000fe20000410000 */
[----:B------:R-:W-:Y:S01]  /*1790*/  FADD.FTZ R93, R93, R21 ;  /* 0x000000155d5d7221 */ /* 0x000fe20000010000 */
[----:B------:R-:W-:-:S02]  /*17a0*/  FADD.FTZ R177, -R19, R177 ;  /* 0x000000b113b17221 */ /* 0x000fc40000010100 */
[----:B------:R-:W-:Y:S01]  /*17b0*/  FFMA.FTZ R125, R186, R21, R125 ;  /* 0x00000015ba7d7223 */ /* 0x000fe2000001007d */
[----:B------:R-:W-:Y:S01]  /*17c0*/  FMUL.FTZ R221, R239, R2 ;  /* 0x00000002efdd7220 */ /* 0x000fe20000410000 */
[----:B------:R-:W-:Y:S01]  /*17d0*/  FADD.FTZ R94, R94, R2 ;  /* 0x000000025e5e7221 */ /* 0x000fe20000010000 */
[----:B------:R-:W-:Y:S01]  /*17e0*/  FADD.FTZ R99, R99, R181 ;  /* 0x000000b563637221 */ /* 0x000fe20000010000 */
[----:B------:R-:W-:Y:S01]  /*17f0*/  FFMA.FTZ R131, R190, R181, R131 ;  /* 0x000000b5be837223 */ /* 0x000fe20000010083 */
[----:B------:R-:W-:Y:S01]  /*1800*/  FADD.FTZ R95, R95, R176 ;  /* 0x000000b05f5f7221 */ /* 0x000fe20000010000 */
[----:B------:R-:W-:Y:S01]  /*1810*/  IADD3 R235, PT, PT, R235, 0x20, RZ ;  /* 0x00000020ebeb7810 */ /* 0x000fe20007ffe0ff */
[----:B--2---:R-:W-:Y:S01]  /*1820*/  FMUL.FTZ R223, R222, R179 ;  /* 0x000000b3dedf7220 */ /* 0x004fe20000410000 */
[----:B------:R-:W-:-:S04]  /*1830*/  FADD.FTZ R179, R236, R227 ;  /* 0x000000e3ecb37221 */ /* 0x000fc80000010000 */
[----:B------:R-:W-:-:S04]  /*1840*/  FADD.FTZ R179, R179, R226 ;  /* 0x000000e2b3b37221 */ /* 0x000fc80000010000 */
[----:B------:R-:W-:Y:S01]  /*1850*/  FADD.FTZ R179, R179, R225 ;  /* 0x000000e1b3b37221 */ /* 0x000fe20000010000 */
[----:B---3--:R-:W-:-:S04]  /*1860*/  FMUL.FTZ R224, R220, R181 ;  /* 0x000000b5dce07220 */ /* 0x008fc80000410000 */
        /* <DEDUP_REMOVED lines=8> */
[----:B------:R-:W-:Y:S01]  /*18f0*/  FFMA.FTZ R126, R21, R2, R126 ;  /* 0x00000002157e7223 */ /* 0x000fe2000001007e */
[----:B------:R-:W-:Y:S01]  /*1900*/  FMUL.FTZ R2, R18, R177 ;  /* 0x000000b112027220 */ /* 0x000fe20000410000 */
[-C--:B------:R-:W-:Y:S01]  /*1910*/  FMUL.FTZ R220, R238, R176.reuse ;  /* 0x000000b0eedc7220 */ /* 0x080fe20000410000 */
[----:B------:R-:W-:Y:S01]  /*1920*/  FADD.FTZ R179, R179, R221 ;  /* 0x000000ddb3b37221 */ /* 0x000fe20000010000 */
[----:B------:R-:W-:Y:S01]  /*1930*/  FFMA.FTZ R20, R21, R221, R20 ;  /* 0x000000dd15147223 */ /* 0x000fe20000010014 */
[----:B------:R-:W-:-:S02]  /*1940*/  FFMA.FTZ R127, R2, R176, R127 ;  /* 0x000000b0027f7223 */ /* 0x000fc4000001007f */
[----:B------:R-:W-:Y:S01]  /*1950*/  FADD.FTZ R236, R179, R220 ;  /* 0x000000dcb3ec7221 */ /* 0x000fe20000010000 */
[----:B------:R-:W-:-:S07]  /*1960*/  FFMA.FTZ R20, R2, R220, R20 ;  /* 0x000000dc02147223 */ /* 0x000fce0000010014 */
.L_x_10538:
[----:B------:R-:W-:Y:S05]  /*1970*/  BSYNC.RECONVERGENT B1 ;  /* 0x0000000000017941 */ /* 0x000fea0003800200 */
.L_x_10537:
        /* <DEDUP_REMOVED lines=20> */
[----:B------:R-:W-:Y:S01]  /*1ac0*/  IADD3 R235, PT, PT, R235, 0x20, RZ ;  /* 0x00000020ebeb7810 */ /* 0x000fe20007ffe0ff */
[--C-:B--2---:R-:W-:Y:S02]  /*1ad0*/  HADD2.F32 R3, -RZ, R4.reuse.H0_H0 ;  /* 0x20000004ff037230 */ /* 0x104fe40000004100 */
[----:B------:R-:W-:Y:S02]  /*1ae0*/  HADD2.F32 R183, -RZ, R4.H1_H1 ;  /* 0x30000004ffb77230 */ /* 0x000fe40000004100 */
[----:B------:R-:W-:Y:S02]  /*1af0*/  HADD2.F32 R181, -RZ, R5.H0_H0 ;  /* 0x20000005ffb57230 */ /* 0x000fe40000004100 */
[C---:B------:R-:W-:Y:S01]  /*1b00*/  FADD.FTZ R3, -R19.reuse, R3 ;  /* 0x0000000313037221 */ /* 0x040fe20000010100 */
[----:B------:R-:W-:Y:S02]  /*1b10*/  HADD2.F32 R4, -RZ, R7.H1_H1 ;  /* 0x30000007ff047230 */ /* 0x000fe40000004100 */
[----:B------:R-:W-:Y:S01]  /*1b20*/  FADD.FTZ R216, -R19, R183 ;  /* 0x000000b713d87221 */ /* 0x000fe20000010100 */
[----:B------:R-:W-:-:S02]  /*1b30*/  HADD2.F32 R214, -RZ, R5.H1_H1 ;  /* 0x30000005ffd67230 */ /* 0x000fc40000004100 */
[C---:B-----5:R-:W-:Y:S01]  /*1b40*/  FMUL.FTZ R3, R18.reuse, R3 ;  /* 0x0000000312037220 */ /* 0x060fe20000410000 */
[--C-:B------:R-:W-:Y:S02]  /*1b50*/  HADD2.F32 R212, -RZ, R6.reuse.H0_H0 ;  /* 0x20000006ffd47230 */ /* 0x100fe40000004100 */
[----:B------:R-:W-:Y:S02]  /*1b60*/  HADD2.F32 R213, -RZ, R6.H1_H1 ;  /* 0x30000006ffd57230 */ /* 0x000fe40000004100 */
[--C-:B---3--:R-:W-:Y:S02]  /*1b70*/  HADD2.F32 R5, -RZ, R176.reuse.H0_H0 ;  /* 0x200000b0ff057230 */ /* 0x108fe40000004100 */
[C---:B------:R-:W-:Y:S01]  /*1b80*/  FADD.FTZ R215, -R19.reuse, R181 ;  /* 0x000000b513d77221 */ /* 0x040fe20000010100 */
[----:B------:R-:W-:Y:S02]  /*1b90*/  HADD2.F32 R6, -RZ, R176.H1_H1 ;  /* 0x300000b0ff067230 */ /* 0x000fe40000004100 */
[----:B------:R-:W-:Y:S01]  /*1ba0*/  FADD.FTZ R176, -R19, R4 ;  /* 0x0000000413b07221 */ /* 0x000fe20000010100 */
[----:B------:R-:W-:Y:S01]  /*1bb0*/  FMUL.FTZ R4, R18, R216 ;  /* 0x000000d812047220 */ /* 0x000fe20000410000 */
[----:B------:R-:W-:-:S02]  /*1bc0*/  HADD2.F32 R182, -RZ, R7.H0_H0 ;  /* 0x20000007ffb67230 */ /* 0x000fc40000004100 */
[----:B------:R-:W-:Y:S01]  /*1bd0*/  FADD.FTZ R183, -R19, R214 ;  /* 0x000000d613b77221 */ /* 0x000fe20000010100 */
[--C-:B------:R-:W-:Y:S02]  /*1be0*/  HADD2.F32 R7, -RZ, R177.reuse.H0_H0 ;  /* 0x200000b1ff077230 */ /* 0x100fe40000004100 */
[----:B------:R-:W-:Y:S01]  /*1bf0*/  FADD.FTZ R88, R88, R5 ;  /* 0x0000000558587221 */ /* 0x000fe20000010000 */
[-C--:B------:R-:W-:Y:S01]  /*1c00*/  FFMA.FTZ R120, R3, R5.reuse, R120 ;  /* 0x0000000503787223 */ /* 0x080fe20000010078 */
[----:B------:R-:W-:Y:S01]  /*1c10*/  FMUL.FTZ R219, R217, R5 ;  /* 0x00000005d9db7220 */ /* 0x000fe20000410000 */
[----:B------:R-:W-:Y:S01]  /*1c20*/  FMUL.FTZ R5, R18, R215 ;  /* 0x000000d712057220 */ /* 0x000fe20000410000 */
[----:B------:R-:W-:Y:S02]  /*1c30*/  HADD2.F32 R180, -RZ, R177.H1_H1 ;  /* 0x300000b1ffb47230 */ /* 0x000fe40000004100 */
[----:B------:R-:W-:Y:S01]  /*1c40*/  FADD.FTZ R181, -R19, R212 ;  /* 0x000000d413b57221 */ /* 0x000fe20000010100 */
[----:B------:R-:W-:Y:S01]  /*1c50*/  FADD.FTZ R89, R89, R6 ;  /* 0x0000000659597221 */ /* 0x000fe20000010000 */
[-C--:B------:R-:W-:Y:S01]  /*1c60*/  FFMA.FTZ R121, R4, R6.reuse, R121 ;  /* 0x0000000604797223 */ /* 0x080fe20000010079 */
[----:B------:R-:W-:Y:S01]  /*1c70*/  FMUL.FTZ R218, R252, R6 ;  /* 0x00000006fcda7220 */ /* 0x000fe20000410000 */
[----:B------:R-:W-:Y:S01]  /*1c80*/  FMUL.FTZ R6, R18, R183 ;  /* 0x000000b712067220 */ /* 0x000fe20000410000 */
[----:B0-----:R-:W-:-:S02]  /*1c90*/  HADD2.F32 R8, -RZ, R178.H0_H0 ;  /* 0x200000b2ff087230 */ /* 0x001fc40000004100 */
[----:B------:R-:W-:Y:S01]  /*1ca0*/  FADD.FTZ R90, R90, R7 ;  /* 0x000000075a5a7221 */ /* 0x000fe20000010000 */
[-C--:B------:R-:W-:Y:S01]  /*1cb0*/  FFMA.FTZ R122, R5, R7.reuse, R122 ;  /* 0x00000007057a7223 */ /* 0x080fe2000001007a */
[----:B----4-:R-:W-:Y:S01]  /*1cc0*/  FMUL.FTZ R217, R239, R7 ;  /* 0x00000007efd97220 */ /* 0x010fe20000410000 */
[----:B------:R-:W-:Y:S02]  /*1cd0*/  HADD2.F32 R9, -RZ, R178.H1_H1 ;  /* 0x300000b2ff097230 */ /* 0x000fe40000004100 */
[----:B------:R-:W-:Y:S01]  /*1ce0*/  FMUL.FTZ R7, R18, R181 ;  /* 0x000000b512077220 */ /* 0x000fe20000410000 */
[----:B------:R-:W-:Y:S01]  /*1cf0*/  FADD.FTZ R178, -R19, R213 ;  /* 0x000000d513b27221 */ /* 0x000fe20000010100 */
        /* <DEDUP_REMOVED lines=17> */
[----:B------:R-:W-:Y:S01]  /*1e10*/  FMUL.FTZ R214, R249, R9 ;  /* 0x00000009f9d67220 */ /* 0x000fe20000410000 */
[----:B------:R-:W-:Y:S01]  /*1e20*/  FADD.FTZ R178, R178, R215 ;  /* 0x000000d7b2b27221 */ /* 0x000fe20000010000 */
        /* <DEDUP_REMOVED lines=18> */
.L_x_10540:
[----:B------:R-:W-:Y:S05]  /*1f50*/  BSYNC.RECONVERGENT B1 ;  /* 0x0000000000017941 */ /* 0x000fea0003800200 */
.L_x_10539:
        /* <DEDUP_REMOVED lines=13> */
[----:B------:R-:W0:Y:S02]  /*2030*/  @P4 LDC.64 R182, c[0x0][0x438] ;  /* 0x00010e00ffb64b82 */ /* 0x000e240000000a00 */
[----:B0-----:R-:W-:-:S05]  /*2040*/  @P4 IMAD.WIDE.U32 R182, R235, 0x10, R182 ;  /* 0x00000010ebb64825 */ /* 0x001fca00078e00b6 */
[----:B------:R0:W5:Y:S01]  /*2050*/  @P4 LDG.E.128 R28, desc[UR6][R182.64] ;  /* 0x00000006b61c4981 */ /* 0x000162000c1e1d00 */
[--C-:B---3--:R-:W-:Y:S02]  /*2060*/  HADD2.F32 R181, -RZ, R12.reuse.H0_H0 ;  /* 0x2000000cffb57230 */ /* 0x108fe40000004100 */
[----:B0-----:R-:W-:Y:S02]  /*2070*/  HADD2.F32 R182, -RZ, R12.H1_H1 ;  /* 0x3000000cffb67230 */ /* 0x001fe40000004100 */
[--C-:B------:R-:W-:Y:S02]  /*2080*/  HADD2.F32 R11, -RZ, R13.reuse.H0_H0 ;  /* 0x2000000dff0b7230 */ /* 0x100fe40000004100 */
[----:B------:R-:W-:Y:S02]  /*2090*/  HADD2.F32 R12, -RZ, R13.H1_H1 ;  /* 0x3000000dff0c7230 */ /* 0x000fe40000004100 */
[----:B------:R-:W-:Y:S02]  /*20a0*/  HADD2.F32 R13, -RZ, R14.H0_H0 ;  /* 0x2000000eff0d7230 */ /* 0x000fe40000004100 */
[----:B------:R-:W-:Y:S01]  /*20b0*/  FADD.FTZ R199, -R19, R181 ;  /* 0x000000b513c77221 */ /* 0x000fe20000010100 */
[----:B----4-:R-:W-:-:S02]  /*20c0*/  HADD2.F32 R200, -RZ, R176.H0_H0 ;  /* 0x200000b0ffc87230 */ /* 0x010fc40000004100 */
[C---:B------:R-:W-:Y:S01]  /*20d0*/  FADD.FTZ R201, -R19.reuse, R182 ;  /* 0x000000b613c97221 */ /* 0x040fe20000010100 */
[----:B------:R-:W-:Y:S01]  /*20e0*/  FADD.FTZ R13, -R19, R13 ;  /* 0x0000000d130d7221 */ /* 0x000fe20000010100 */
[--C-:B------:R-:W-:Y:S02]  /*20f0*/  HADD2.F32 R182, -RZ, R177.reuse.H0_H0 ;  /* 0x200000b1ffb67230 */ /* 0x100fe40000004100 */
[----:B------:R-:W-:Y:S02]  /*2100*/  HADD2.F32 R181, -RZ, R177.H1_H1 ;  /* 0x300000b1ffb57230 */ /* 0x000fe40000004100 */
[C---:B-----5:R-:W-:Y:S01]  /*2110*/  FMUL.FTZ R13, R18.reuse, R13 ;  /* 0x0000000d120d7220 */ /* 0x060fe20000410000 */
[----:B------:R-:W-:Y:S02]  /*2120*/  HADD2.F32 R177, -RZ, R178.H0_H0 ;  /* 0x200000b2ffb17230 */ /* 0x000fe40000004100 */
[----:B------:R-:W-:Y:S01]  /*2130*/  FMUL.FTZ R199, R18, R199 ;  /* 0x000000c712c77220 */ /* 0x000fe20000410000 */
[----:B------:R-:W-:-:S02]  /*2140*/  HADD2.F32 R183, -RZ, R176.H1_H1 ;  /* 0x300000b0ffb77230 */ /* 0x000fc40000004100 */
[----:B------:R-:W-:Y:S01]  /*2150*/  FMUL.FTZ R211, R244, R200 ;  /* 0x000000c8f4d37220 */ /* 0x000fe20000410000 */
[----:B------:R-:W-:Y:S01]  /*2160*/  FADD.FTZ R11, -R19, R11 ;  /* 0x0000000b130b7221 */ /* 0x000fe20000010100 */
[----:B------:R-:W-:Y:S01]  /*2170*/  FADD.FTZ R76, R76, R177 ;  /* 0x000000b14c4c7221 */ /* 0x000fe20000010000 */
[-C--:B------:R-:W-:Y:S01]  /*2180*/  FFMA.FTZ R108, R13, R177.reuse, R108 ;  /* 0x000000b10d6c7223 */ /* 0x080fe2000001006c */
[----:B------:R-:W-:Y:S01]  /*2190*/  FMUL.FTZ R207, R240, R177 ;  /* 0x000000b1f0cf7220 */ /* 0x000fe20000410000 */
        /* <DEDUP_REMOVED lines=15> */
[----:B------:R-:W-:Y:S02]  /*2290*/  HADD2.F32 R15, -RZ, R15.H1_H1 ;  /* 0x3000000fff0f7230 */ /* 0x000fe40000004100 */
[----:B------:R-:W-:Y:S01]  /*22a0*/  FADD.FTZ R14, -R19, R14 ;  /* 0x0000000e130e7221 */ /* 0x000fe20000010100 */
[----:B------:R-:W-:Y:S02]  /*22b0*/  HADD2.F32 R178, -RZ, R178.H1_H1 ;  /* 0x300000b2ffb27230 */ /* 0x000fe40000004100 */
[----:B------:R-:W-:Y:S01]  /*22c0*/  FADD.FTZ R177, R177, R208 ;  /* 0x000000d0b1b17221 */ /* 0x000fe20000010000 */
[----:B------:R-:W-:Y:S01]  /*22d0*/  FFMA.FTZ R20, R12, R208, R20 ;  /* 0x000000d00c147223 */ /* 0x000fe20000010014 */
[----:B------:R-:W-:Y:S01]  /*22e0*/  FADD.FTZ R15, -R19, R15 ;  /* 0x0000000f130f7221 */ /* 0x000fe20000010100 */
[----:B------:R-:W-:-:S02]  /*22f0*/  HADD2.F32 R176, -RZ, R179.H0_H0 ;  /* 0x200000b3ffb07230 */ /* 0x000fc40000004100 */
[----:B------:R-:W-:Y:S01]  /*2300*/  FADD.FTZ R180, -R19, R180 ;  /* 0x000000b413b47221 */ /* 0x000fe20000010100 */
[----:B------:R-:W-:Y:S01]  /*2310*/  FMUL.FTZ R14, R18, R14 ;  /* 0x0000000e120e7220 */ /* 0x000fe20000410000 */
        /* <DEDUP_REMOVED lines=28> */
.L_x_10542:
[----:B------:R-:W-:Y:S05]  /*24e0*/  BSYNC.RECONVERGENT B1 ;  /* 0x0000000000017941 */ /* 0x000fea0003800200 */
.L_x_10541:
        /* <DEDUP_REMOVED lines=22> */
.L_x_10600:
[----:B-1----:R-:W-:Y:S01]  /*2650*/  FADD.FTZ R179, R179, R181 ;  /* 0x000000b5b3b37221 */ /* 0x002fe20000010000 */
[----:B0-----:R-:W-:Y:S01]  /*2660*/  FADD.FTZ R19, R20, R19 ;  /* 0x0000001314137221 */ /* 0x001fe20000010000 */
[----:B------:R-:W-:Y:S01]  /*2670*/  ISETP.NE.AND P6, PT, RZ, UR8, PT ;  /* 0x00000008ff007c0c */ /* 0x000fe2000bfc5270 */
[----:B------:R-:W-:Y:S01]  /*2680*/  BSSY.RECONVERGENT B1, `(.L_x_10544) ;  /* 0x000076a000017945 */ /* 0x000fe20003800200 */
[----:B------:R-:W-:Y:S01]  /*2690*/  FMUL.FTZ R20, R179, UR9 ;  /* 0x00000009b3147c20 */ /* 0x000fe20008410000 */
        /* <DEDUP_REMOVED lines=17> */
[----:B------:R-:W-:Y:S02]  /*27b0*/  @P5 HADD2.F32 R182, -RZ, R177.H0_H0 ;  /* 0x200000b1ffb65230 */ /* 0x000fe40000004100 */
[----:B------:R-:W-:Y:S01]  /*27c0*/  FMUL.FTZ R181, R180, UR14 ;  /* 0x0000000eb4b57c20 */ /* 0x000fe20008410000 */
[----:B------:R-:W-:Y:S02]  /*27d0*/  HFMA2 R180, -RZ, RZ, 0, 0 ;  /* 0x00000000ffb47431 */ /* 0x000fe400000001ff */
[----:B------:R-:W-:Y:S02]  /*27e0*/  @P6 HADD2.F32 R235, -RZ, R179.H0_H0 ;  /* 0x200000b3ffeb6230 */ /* 0x000fe40000004100 */
[----:B------:R-:W-:Y:S01]  /*27f0*/  @P5 FMUL.FTZ R180, R182, R181 ;  /* 0x000000b5b6b45220 */ /* 0x000fe20000410000 */
[----:B------:R-:W-:-:S03]  /*2800*/  LOP3.LUT P5, RZ, R22, 0xff000000, RZ, 0xc0, !PT ;  /* 0xff00000016ff7812 */ /* 0x000fc600078ac0ff */
[----:B------:R-:W-:Y:S01]  /*2810*/  FADD.FTZ R74, R74, R180 ;  /* 0x000000b44a4a7221 */ /* 0x000fe20000010000 */
[----:B------:R-:W-:-:S04]  /*2820*/  FFMA.FTZ R180, R196, R19, R20 ;  /* 0x00000013c4b47223 */ /* 0x000fc80000010014 */
[----:B------:R-:W-:-:S04]  /*2830*/  FADD.FTZ R180, R232, -R180 ;  /* 0x800000b4e8b47221 */ /* 0x000fc80000010000 */
[----:B------:R-:W-:Y:S01]  /*2840*/  FMUL.FTZ R180, R18, R180 ;  /* 0x000000b412b47220 */ /* 0x000fe20000410000 */
[----:B------:R-:W-:-:S03]  /*2850*/  @P5 HADD2.F32 R177, -RZ, R177.H1_H1 ;  /* 0x300000b1ffb15230 */ /* 0x000fc60000004100 */
[----:B------:R-:W-:Y:S01]  /*2860*/  FMUL.FTZ R182, R180, R17 ;  /* 0x00000011b4b67220 */ /* 0x000fe20000410000 */
[----:B------:R-:W-:-:S03]  /*2870*/  MOV R180, RZ ;  /* 0x000000ff00b47202 */ /* 0x000fc60000000f00 */
[----:B------:R-:W-:-:S04]  /*2880*/  FMUL.FTZ R182, R182, UR14 ;  /* 0x0000000eb6b67c20 */ /* 0x000fc80008410000 */
[-C--:B------:R-:W-:Y:S01]  /*2890*/  @P5 FMUL.FTZ R180, R177, R182.reuse ;  /* 0x000000b6b1b45220 */ /* 0x080fe20000410000 */
[----:B------:R-:W-:Y:S01]  /*28a0*/  FFMA.FTZ R177, R195, R19, R20 ;  /* 0x00000013c3b17223 */ /* 0x000fe20000010014 */
[----:B------:R-:W-:Y:S01]  /*28b0*/  LOP3.LUT P5, RZ, R23, 0xff, RZ, 0xc0, !PT ;  /* 0x000000ff17ff7812 */ /* 0x000fe200078ac0ff */
[----:B------:R-:W-:Y:S01]  /*28c0*/  FMUL.FTZ R182, R171, R182 ;  /* 0x000000b6abb67220 */ /* 0x000fe20000410000 */
[----:B------:R-:W-:Y:S01]  /*28d0*/  FADD.FTZ R75, R75, R180 ;  /* 0x000000b44b4b7221 */ /* 0x000fe20000010000 */
[----:B------:R-:W-:-:S04]  /*28e0*/  FADD.FTZ R177, R231, -R177 ;  /* 0x800000b1e7b17221 */ /* 0x000fc80000010000 */
[----:B------:R-:W-:-:S04]  /*28f0*/  FMUL.FTZ R177, R18, R177 ;  /* 0x000000b112b17220 */ /* 0x000fc80000410000 */
[----:B------:R-:W-:Y:S02]  /*2900*/  FMUL.FTZ R177, R177, R17 ;  /* 0x00000011b1b17220 */ /* 0x000fe40000410000 */
[----:B------:R-:W-:Y:S02]  /*2910*/  @P5 HADD2.F32 R183, -RZ, R178.H0_H0 ;  /* 0x200000b2ffb75230 */ /* 0x000fe40000004100 */
        /* <DEDUP_REMOVED lines=10> */
[----:B------:R-:W-:Y:S01]  /*29c0*/  FMUL.FTZ R183, R180, R17 ;  /* 0x00000011b4b77220 */ /* 0x000fe20000410000 */
[----:B------:R-:W-:-:S03]  /*29d0*/  MOV R180, RZ ;  /* 0x000000ff00b47202 */ /* 0x000fc60000000f00 */
[----:B------:R-:W-:Y:S02]  /*29e0*/  FMUL.FTZ R183, R183, UR14 ;  /* 0x0000000eb7b77c20 */ /* 0x000fe40008410000 */
[----:B------:R-:W-:-:S05]  /*29f0*/  @P5 HADD2.F32 R178, -RZ, R178.H1_H1 ;  /* 0x300000b2ffb25230 */ /* 0x000fca0000004100 */
        /* <DEDUP_REMOVED lines=20> */
[----:B------:R-:W-:-:S05]  /*2b40*/  @P6 HADD2.F32 R179, -RZ, R179.H1_H1 ;  /* 0x300000b3ffb36230 */ /* 0x000fca0000004100 */
[----:B------:R-:W-:-:S04]  /*2b50*/  @P6 FMUL.FTZ R235, R179, R70 ;  /* 0x00000046b3eb6220 */ /* 0x000fc80000410000 */
[----:B------:R-:W-:Y:S01]  /*2b60*/  FADD.FTZ R179, R71, R235 ;  /* 0x000000eb47b37221 */ /* 0x000fe20000010000 */
[----:B------:R-:W-:Y:S01]  /*2b70*/  FMUL.FTZ R71, R167, R70 ;  /* 0x00000046a7477220 */ /* 0x000fe20000410000 */
[----:B------:R-:W-:-:S04]  /*2b80*/  FMUL.FTZ R70, R165, R183 ;  /* 0x000000b7a5467220 */ /* 0x000fc80000410000 */
[----:B------:R-:W-:Y:S02]  /*2b90*/  FSEL R71, R71, RZ, P6 ;  /* 0x000000ff47477208 */ /* 0x000fe40003000000 */
[----:B------:R-:W-:Y:S02]  /*2ba0*/  FSEL R70, R70, RZ, P5 ;  /* 0x000000ff46467208 */ /* 0x000fe40002800000 */
[----:B------:R-:W-:Y:S01]  /*2bb0*/  F2FP.F16.F32.PACK_AB R71, R71, R69 ;  /* 0x000000454747723e */ /* 0x000fe200000000ff */
[----:B------:R-:W-:Y:S01]  /*2bc0*/  FMUL.FTZ R69, R170, R181 ;  /* 0x000000b5aa457220 */ /* 0x000fe20000410000 */
[----:B------:R-:W-:Y:S01]  /*2bd0*/  F2FP.F16.F32.PACK_AB R70, R70, R68 ;  /* 0x000000444646723e */ /* 0x000fe200000000ff */
[----:B------:R-:W-:Y:S01]  /*2be0*/  FFMA.FTZ R68, R0, R19, R20 ;  /* 0x0000001300447223 */ /* 0x000fe20000010014 */
[C---:B------:R-:W-:Y:S01]  /*2bf0*/  LOP3.LUT P6, RZ, R22.reuse, 0xff0000, RZ, 0xc0, !PT ;  /* 0x00ff000016ff7812 */ /* 0x040fe200078cc0ff */
[----:B------:R-:W-:Y:S01]  /*2c00*/  HFMA2 R181, -RZ, RZ, 0, 0 ;  /* 0x00000000ffb57431 */ /* 0x000fe200000001ff */
[----:B------:R-:W-:Y:S01]  /*2c10*/  LOP3.LUT P5, RZ, R22, 0xff, RZ, 0xc0, !PT ;  /* 0x000000ff16ff7812 */ /* 0x000fe200078ac0ff */
[----:B------:R-:W-:Y:S01]  /*2c20*/  FADD.FTZ R68, R202, -R68 ;  /* 0x80000044ca447221 */ /* 0x000fe20000010000 */
[----:B------:R-:W-:-:S02]  /*2c30*/  FSEL R69, R69, RZ, P6 ;  /* 0x000000ff45457208 */ /* 0x000fc40003000000 */
[----:B------:R-:W-:Y:S01]  /*2c40*/  LOP3.LUT P6, RZ, R22, 0xff000000, RZ, 0xc0, !PT ;  /* 0xff00000016ff7812 */ /* 0x000fe200078cc0ff */
[----:B------:R-:W-:-:S03]  /*2c50*/  FMUL.FTZ R68, R18, R68 ;  /* 0x0000004412447220 */ /* 0x000fc60000410000 */
[----:B------:R-:W-:Y:S01]  /*2c60*/  FSEL R182, R182, RZ, P6 ;  /* 0x000000ffb6b67208 */ /* 0x000fe20003000000 */
[----:B------:R-:W-:Y:S01]  /*2c70*/  FMUL.FTZ R68, R68, R17 ;  /* 0x0000001144447220 */ /* 0x000fe20000410000 */
[----:B------:R-:W-:Y:S02]  /*2c80*/  LOP3.LUT P6, RZ, R22, 0xff00, RZ, 0xc0, !PT ;  /* 0x0000ff0016ff7812 */ /* 0x000fe400078cc0ff */
[----:B------:R-:W-:Y:S01]  /*2c90*/  F2FP.F16.F32.PACK_AB R69, R182, R69 ;  /* 0x00000045b645723e */ /* 0x000fe200000000ff */
[----:B------:R-:W-:Y:S02]  /*2ca0*/  @P5 HADD2.F32 R182, -RZ, R176.H0_H0 ;  /* 0x200000b0ffb65230 */ /* 0x000fe40000004100 */
[----:B------:R-:W-:-:S04]  /*2cb0*/  FMUL.FTZ R68, R68, UR14 ;  /* 0x0000000e44447c20 */ /* 0x000fc80008410000 */
[-C--:B------:R-:W-:Y:S01]  /*2cc0*/  @P5 FMUL.FTZ R181, R182, R68.reuse ;  /* 0x00000044b6b55220 */ /* 0x080fe20000410000 */
[----:B------:R-:W-:-:S03]  /*2cd0*/  FMUL.FTZ R68, R168, R68 ;  /* 0x00000044a8447220 */ /* 0x000fc60000410000 */
[----:B------:R-:W-:Y:S01]  /*2ce0*/  FADD.FTZ R181, R72, R181 ;  /* 0x000000b548b57221 */ /* 0x000fe20000010000 */
[----:B------:R-:W-:Y:S01]  /*2cf0*/  FFMA.FTZ R72, R198, R19, R20 ;  /* 0x00000013c6487223 */ /* 0x000fe20000010014 */
[----:B------:R-:W-:Y:S01]  /*2d00*/  @P6 HADD2.F32 R176, -RZ, R176.H1_H1 ;  /* 0x300000b0ffb06230 */ /* 0x000fe20000004100 */
[----:B------:R-:W-:Y:S02]  /*2d10*/  FSEL R68, R68, RZ, P5 ;  /* 0x000000ff44447208 */ /* 0x000fe40002800000 */
        /* <DEDUP_REMOVED lines=9> */
[----:B------:R-:W-:Y:S01]  /*2db0*/  F2FP.F16.F32.PACK_AB R68, R182, R68 ;  /* 0x00000044b644723e */ /* 0x000fe200000000ff */
[----:B------:R-:W-:Y:S06]  /*2dc0*/  BRA `(.L_x_10549) ;  /* 0x0000000400a47947 */ /* 0x000fec0003800000 */
.L_x_10548:
[-CC-:B------:R-:W-:Y:S01]  /*2dd0*/  FFMA.FTZ R172, R197, R19.reuse, R20.reuse ;  /* 0x00000013c5ac7223 */ /* 0x180fe20000010014 */
[----:B------:R-:W-:Y:S01]  /*2de0*/  LOP3.LUT P6, RZ, R22, 0xff0000, RZ, 0xc0, !PT ;  /* 0x00ff000016ff7812 */ /* 0x000fe200078cc0ff */
[----:B------:R-:W-:Y:S01]  /*2df0*/  FFMA.FTZ R173, R196, R19, R20 ;  /* 0x00000013c4ad7223 */ /* 0x000fe20000010014 */
[----:B------:R-:W-:Y:S01]  /*2e00*/  LOP3.LUT P5, RZ, R22, 0xff000000, RZ, 0xc0, !PT ;  /* 0xff00000016ff7812 */ /* 0x000fe200078ac0ff */
[----:B------:R-:W-:Y:S01]  /*2e10*/  FADD.FTZ R172, R233, -R172 ;  /* 0x800000ace9ac7221 */ /* 0x000fe20000010000 */
[----:B------:R-:W-:Y:S02]  /*2e20*/  HFMA2 R180, -RZ, RZ, 0, 0 ;  /* 0x00000000ffb47431 */ /* 0x000fe400000001ff */
[----:B------:R-:W-:Y:S01]  /*2e30*/  FADD.FTZ R173, R232, -R173 ;  /* 0x800000ade8ad7221 */ /* 0x000fe20000010000 */
[----:B------:R-:W-:Y:S02]  /*2e40*/  HFMA2 R235, -RZ, RZ, 0, 0 ;  /* 0x00000000ffeb7431 */ /* 0x000fe400000001ff */
[C---:B-----5:R-:W-:Y:S01]  /*2e50*/  FMUL.FTZ R172, R18.reuse, R172 ;  /* 0x000000ac12ac7220 */ /* 0x060fe20000410000 */
[----:B------:R-:W-:Y:S01]  /*2e60*/  MOV R238, RZ ;  /* 0x000000ff00ee7202 */ /* 0x000fe20000000f00 */
[----:B------:R-:W-:-:S02]  /*2e70*/  FMUL.FTZ R173, R18, R173 ;  /* 0x000000ad12ad7220 */ /* 0x000fc40000410000 */
[----:B------:R-:W-:Y:S01]  /*2e80*/  FMUL.FTZ R175, R172, R17 ;  /* 0x00000011acaf7220 */ /* 0x000fe20000410000 */
[----:B------:R-:W-:-:S03]  /*2e90*/  @P6 HADD2.F32 R174, -RZ, R177.H0_H0 ;  /* 0x200000b1ffae6230 */ /* 0x000fc60000004100 */
[----:B------:R-:W-:Y:S01]  /*2ea0*/  FMUL.FTZ R175, R175, UR14 ;  /* 0x0000000eafaf7c20 */ /* 0x000fe20008410000 */
[----:B------:R-:W-:Y:S01]  /*2eb0*/  @P5 HADD2.F32 R181, -RZ, R177.H1_H1 ;  /* 0x300000b1ffb55230 */ /* 0x000fe20000004100 */
[----:B------:R-:W-:Y:S02]  /*2ec0*/  MOV R177, RZ ;  /* 0x000000ff00b17202 */ /* 0x000fe40000000f00 */
[----:B------:R-:W-:Y:S01]  /*2ed0*/  @P6 FMUL.FTZ R180, R174, R175 ;  /* 0x000000afaeb46220 */ /* 0x000fe20000410000 */
[C---:B------:R-:W-:Y:S01]  /*2ee0*/  FMUL.FTZ R174, R173.reuse, R17 ;  /* 0x00000011adae7220 */ /* 0x040fe20000410000 */
[----:B------:R-:W-:Y:S01]  /*2ef0*/  F2FP.F16.F32.PACK_AB R173, R173, R172 ;  /* 0x000000acadad723e */ /* 0x000fe200000000ff */
[----:B------:R-:W-:Y:S02]  /*2f00*/  HFMA2 R172, -RZ, RZ, 0, 0 ;  /* 0x00000000ffac7431 */ /* 0x000fe400000001ff */
[----:B------:R-:W-:Y:S01]  /*2f10*/  FADD.FTZ R74, R74, R180 ;  /* 0x000000b44a4a7221 */ /* 0x000fe20000010000 */
[----:B------:R-:W-:Y:S01]  /*2f20*/  FMUL.FTZ R174, R174, UR14 ;  /* 0x0000000eaeae7c20 */ /* 0x000fe20008410000 */
[----:B------:R-:W-:-:S03]  /*2f30*/  FFMA.FTZ R180, R194, R19, R20 ;  /* 0x00000013c2b47223 */ /* 0x000fc60000010014 */
[-C--:B------:R-:W-:Y:S01]  /*2f40*/  @P5 FMUL.FTZ R177, R181, R174.reuse ;  /* 0x000000aeb5b15220 */ /* 0x080fe20000410000 */
[----:B------:R-:W-:Y:S01]  /*2f50*/  FMUL.FTZ R174, R171, R174 ;  /* 0x000000aeabae7220 */ /* 0x000fe20000410000 */
[----:B------:R-:W-:Y:S02]  /*2f60*/  FADD.FTZ R180, R230, -R180 ;  /* 0x800000b4e6b47221 */ /* 0x000fe40000010000 */
[----:B------:R-:W-:Y:S01]  /*2f70*/  FADD.FTZ R75, R75, R177 ;  /* 0x000000b14b4b7221 */ /* 0x000fe20000010000 */
[----:B------:R-:W-:Y:S01]  /*2f80*/  FMUL.FTZ R177, R170, R175 ;  /* 0x000000afaab17220 */ /* 0x000fe20000410000 */
[----:B------:R-:W-:Y:S01]  /*2f90*/  FFMA.FTZ R175, R195, R19, R20 ;  /* 0x00000013c3af7223 */ /* 0x000fe20000010014 */
[----:B------:R-:W-:Y:S02]  /*2fa0*/  FSEL R183, R174, RZ, P5 ;  /* 0x000000ffaeb77208 */ /* 0x000fe40002800000 */
[----:B------:R-:W-:Y:S01]  /*2fb0*/  LOP3.LUT P5, RZ, R23, 0xff00, RZ, 0xc0, !PT ;  /* 0x0000ff0017ff7812 */ /* 0x000fe200078ac0ff */
[----:B------:R-:W-:Y:S01]  /*2fc0*/  FADD.FTZ R175, R231, -R175 ;  /* 0x800000afe7af7221 */ /* 0x000fe20000010000 */
[----:B------:R-:W-:Y:S01]  /*2fd0*/  FSEL R182, R177, RZ, P6 ;  /* 0x000000ffb1b67208 */ /* 0x000fe20003000000 */
[----:B------:R-:W-:Y:S01]  /*2fe0*/  HFMA2 R177, -RZ, RZ, 0, 0 ;  /* 0x00000000ffb17431 */ /* 0x000fe200000001ff */
[----:B------:R-:W-:Y:S01]  /*2ff0*/  LOP3.LUT P6, RZ, R23, 0xff, RZ, 0xc0, !PT ;  /* 0x000000ff17ff7812 */ /* 0x000fe200078cc0ff */
[----:B------:R-:W-:-:S04]  /*3000*/  FMUL.FTZ R181, R18, R175 ;  /* 0x000000af12b57220 */ /* 0x000fc80000410000 */
[----:B------:R-:W-:-:S04]  /*3010*/  FMUL.FTZ R175, R181, R17 ;  /* 0x00000011b5af7220 */ /* 0x000fc80000410000 */
[----:B------:R-:W-:-:S04]  /*3020*/  FMUL.FTZ R175, R175, UR14 ;  /* 0x0000000eafaf7c20 */ /* 0x000fc80008410000 */
[----:B------:R-:W-:-:S05]  /*3030*/  @P6 HADD2.F32 R174, -RZ, R178.H0_H0 ;  /* 0x200000b2ffae6230 */ /* 0x000fca0000004100 */
[----:B------:R-:W-:Y:S01]  /*3040*/  @P6 FMUL.FTZ R177, R174, R175 ;  /* 0x000000afaeb16220 */ /* 0x000fe20000410000 */
[----:B------:R-:W-:-:S03]  /*3050*/  FMUL.FTZ R174, R18, R180 ;  /* 0x000000b412ae7220 */ /* 0x000fc60000410000 */
[----:B------:R-:W-:Y:S01]  /*3060*/  FADD.FTZ R177, R68, R177 ;  /* 0x000000b144b17221 */ /* 0x000fe20000010000 */
[C---:B------:R-:W-:Y:S01]  /*3070*/  FMUL.FTZ R180, R174.reuse, R17 ;  /* 0x00000011aeb47220 */ /* 0x040fe20000410000 */
[----:B------:R-:W-:Y:S01]  /*3080*/  @P5 HADD2.F32 R68, -RZ, R178.H1_H1 ;  /* 0x300000b2ff445230 */ /* 0x000fe20000004100 */
[----:B------:R-:W-:Y:S02]  /*3090*/  F2FP.F16.F32.PACK_AB R174, R174, R181 ;  /* 0x000000b5aeae723e */ /* 0x000fe400000000ff */
[----:B------:R-:W-:Y:S01]  /*30a0*/  FMUL.FTZ R178, R180, UR14 ;  /* 0x0000000eb4b27c20 */ /* 0x000fe20008410000 */
[----:B------:R-:W-:-:S03]  /*30b0*/  MOV R180, RZ ;  /* 0x000000ff00b47202 */ /* 0x000fc60000000f00 */
        /* <DEDUP_REMOVED lines=10> */
[----:B------:R-:W-:-:S05]  /*3160*/  @P6 HADD2.F32 R236, -RZ, R179.H0_H0 ;  /* 0x200000b3ffec6230 */ /* 0x000fca0000004100 */
[----:B------:R-:W-:Y:S01]  /*3170*/  @P6 FMUL.FTZ R235, R236, R69 ;  /* 0x00000045eceb6220 */ /* 0x000fe20000410000 */
[----:B------:R-:W-:-:S03]  /*3180*/  FMUL.FTZ R236, R165, R178 ;  /* 0x000000b2a5ec7220 */ /* 0x000fc60000410000 */
[----:B------:R-:W-:Y:S01]  /*3190*/  FADD.FTZ R178, R70, R235 ;  /* 0x000000eb46b27221 */ /* 0x000fe20000010000 */
[----:B------:R-:W-:Y:S01]  /*31a0*/  FFMA.FTZ R235, R187, R19, R20 ;  /* 0x00000013bbeb7223 */ /* 0x000fe20000010014 */
[----:B------:R-:W-:Y:S02]  /*31b0*/  FSEL R70, R236, RZ, P5 ;  /* 0x000000ffec467208 */ /* 0x000fe40002800000 */
[----:B------:R-:W-:Y:S01]  /*31c0*/  ISETP.GE.U32.AND P5, PT, R22, RZ, PT ;  /* 0x000000ff1600720c */ /* 0x000fe20003fa6070 */
[----:B------:R-:W-:Y:S01]  /*31d0*/  FADD.FTZ R235, R228, -R235 ;  /* 0x800000ebe4eb7221 */ /* 0x000fe20000010000 */
[----:B------:R-:W-:Y:S02]  /*31e0*/  F2FP.F16.F32.PACK_AB R70, R70, R68 ;  /* 0x000000444646723e */ /* 0x000fe400000000ff */
[----:B------:R-:W-:Y:S01]  /*31f0*/  ISETP.GE.U32.AND.EX P5, PT, R23, 0x1000000, PT, P5 ;  /* 0x010000001700780c */ /* 0x000fe20003fa6150 */
[----:B------:R-:W-:-:S04]  /*3200*/  FMUL.FTZ R236, R18, R235 ;  /* 0x000000eb12ec7220 */ /* 0x000fc80000410000 */
[C---:B------:R-:W-:Y:S01]  /*3210*/  FMUL.FTZ R235, R236.reuse, R17 ;  /* 0x00000011eceb7220 */ /* 0x040fe20000410000 */
[----:B------:R-:W-:-:S03]  /*3220*/  F2FP.F16.F32.PACK_AB R175, R236, R175 ;  /* 0x000000afecaf723e */ /* 0x000fc600000000ff */
[----:B------:R-:W-:-:S04]  /*3230*/  FMUL.FTZ R235, R235, UR14 ;  /* 0x0000000eebeb7c20 */ /* 0x000fc80008410000 */
[----:B------:R-:W-:-:S05]  /*3240*/  @P5 HADD2.F32 R179, -RZ, R179.H1_H1 ;  /* 0x300000b3ffb35230 */ /* 0x000fca0000004100 */
        /* <DEDUP_REMOVED lines=10> */
[----:B------:R-:W-:-:S05]  /*32f0*/  @P6 HADD2.F32 R181, -RZ, R176.H0_H0 ;  /* 0x200000b0ffb56230 */ /* 0x000fca0000004100 */
[-C--:B------:R-:W-:Y:S01]  /*3300*/  @P6 FMUL.FTZ R172, R181, R69.reuse ;  /* 0x00000045b5ac6220 */ /* 0x080fe20000410000 */
[----:B------:R-:W-:-:S03]  /*3310*/  FMUL.FTZ R69, R168, R69 ;  /* 0x00000045a8457220 */ /* 0x000fc60000410000 */
[----:B------:R-:W-:Y:S01]  /*3320*/  FADD.FTZ R181, R72, R172 ;  /* 0x000000ac48b57221 */ /* 0x000fe20000010000 */
[----:B------:R-:W-:Y:S01]  /*3330*/  FFMA.FTZ R172, R198, R19, R20 ;  /* 0x00000013c6ac7223 */ /* 0x000fe20000010014 */
[----:B------:R-:W-:Y:S01]  /*3340*/  FMUL.FTZ R72, R167, R235 ;  /* 0x000000eba7487220 */ /* 0x000fe20000410000 */
[----:B------:R-:W-:Y:S02]  /*3350*/  FSEL R68, R69, RZ, P6 ;  /* 0x000000ff45447208 */ /* 0x000fe40003000000 */
[----:B------:R-:W-:Y:S01]  /*3360*/  FADD.FTZ R172, R234, -R172 ;  /* 0x800000aceaac7221 */ /* 0x000fe20000010000 */
[----:B------:R-:W-:Y:S02]  /*3370*/  F2FP.F16.F32.PACK_AB R69, R183, R182 ;  /* 0x000000b6b745723e */ /* 0x000fe400000000ff */
[----:B------:R-:W-:Y:S01]  /*3380*/  FSEL R72, R72, RZ, P5 ;  /* 0x000000ff48487208 */ /* 0x000fe20002800000 */
[----:B------:R-:W-:Y:S01]  /*3390*/  FMUL.FTZ R235, R18, R172 ;  /* 0x000000ac12eb7220 */ /* 0x000fe20000410000 */
[----:B------:R-:W-:-:S02]  /*33a0*/  LOP3.LUT P5, RZ, R22, 0xff00, RZ, 0xc0, !PT ;  /* 0x0000ff0016ff7812 */ /* 0x000fc400078ac0ff */
[----:B------:R-:W-:Y:S02]  /*33b0*/  F2FP.F16.F32.PACK_AB R71, R72, R71 ;  /* 0x000000474847723e */ /* 0x000fe400000000ff */
[C---:B------:R-:W-:Y:S01]  /*33c0*/  F2FP.F16.F32.PACK_AB R172, R235.reuse, R236 ;  /* 0x000000ecebac723e */ /* 0x040fe200000000ff */
[----:B------:R-:W-:Y:S01]  /*33d0*/  FMUL.FTZ R235, R235, R17 ;  /* 0x00000011ebeb7220 */ /* 0x000fe20000410000 */
[----:B------:R-:W-:-:S03]  /*33e0*/  MOV R236, RZ ;  /* 0x000000ff00ec7202 */ /* 0x000fc60000000f00 */
[----:B------:R-:W-:-:S04]  /*33f0*/  FMUL.FTZ R235, R235, UR14 ;  /* 0x0000000eebeb7c20 */ /* 0x000fc80008410000 */
[----:B------:R-:W-:Y:S02]  /*3400*/  @P5 HADD2.F32 R176, -RZ, R176.H1_H1 ;  /* 0x300000b0ffb05230 */ /* 0x000fe40000004100 */
[----:B------:R-:W-:-:S03]  /*3410*/  FMUL.FTZ R72, R169, R235 ;  /* 0x000000eba9487220 */ /* 0x000fc60000410000 */
[----:B------:R-:W-:Y:S02]  /*3420*/  @P5 FMUL.FTZ R236, R176, R235 ;  /* 0x000000ebb0ec5220 */ /* 0x000fe40000410000 */
[----:B------:R-:W-:Y:S02]  /*3430*/  FSEL R72, R72, RZ, P5 ;  /* 0x000000ff48487208 */ /* 0x000fe40002800000 */
[----:B------:R-:W-:Y:S02]  /*3440*/  FADD.FTZ R176, R73, R236 ;  /* 0x000000ec49b07221 */ /* 0x000fe40000010000 */
[----:B------:R-:W-:-:S07]  /*3450*/  F2FP.F16.F32.PACK_AB R68, R72, R68 ;  /* 0x000000444844723e */ /* 0x000fce00000000ff */
.L_x_10549:
        /* <DEDUP_REMOVED lines=13> */
.L_x_10547:
[----:B------:R-:W-:Y:S05]  /*3530*/  BSYNC.RECONVERGENT B2 ;  /* 0x0000000000027941 */ /* 0x000fea0003800200 */
.L_x_10546:
        /* <DEDUP_REMOVED lines=8> */
[-C--:B------:R-:W-:Y:S01]  /*35c0*/  FFMA.FTZ R172, R191, R19.reuse, R20 ;  /* 0x00000013bfac7223 */ /* 0x080fe20000010014 */
[C---:B------:R-:W-:Y:S01]  /*35d0*/  LOP3.LUT P4, RZ, R24.reuse, 0xff0000, RZ, 0xc0, !PT ;  /* 0x00ff000018ff7812 */ /* 0x040fe2000788c0ff */
[----:B------:R-:W-:Y:S01]  /*35e0*/  HFMA2 R175, -RZ, RZ, 0, 0 ;  /* 0x00000000ffaf7431 */ /* 0x000fe200000001ff */
[----:B------:R-:W-:Y:S01]  /*35f0*/  LOP3.LUT P5, RZ, R24, 0xff000000, RZ, 0xc0, !PT ;  /* 0xff00000018ff7812 */ /* 0x000fe200078ac0ff */
[----:B------:R-:W-:Y:S01]  /*3600*/  FADD.FTZ R172, R225, -R172 ;  /* 0x800000ace1ac7221 */ /* 0x000fe20000010000 */
[----:B------:R-:W-:Y:S02]  /*3610*/  LOP3.LUT P6, RZ, R25, 0xff, RZ, 0xc0, !PT ;  /* 0x000000ff19ff7812 */ /* 0x000fe400078cc0ff */
[----:B------:R-:W-:Y:S01]  /*3620*/  MOV R238, RZ ;  /* 0x000000ff00ee7202 */ /* 0x000fe20000000f00 */
[----:B-----5:R-:W-:Y:S01]  /*3630*/  FMUL.FTZ R173, R18, R172 ;  /* 0x000000ac12ad7220 */ /* 0x020fe20000410000 */
[----:B------:R-:W-:-:S03]  /*3640*/  FFMA.FTZ R172, R190, R19, R20 ;  /* 0x00000013beac7223 */ /* 0x000fc60000010014 */
[----:B------:R-:W-:Y:S01]  /*3650*/  FMUL.FTZ R174, R17, R173 ;  /* 0x000000ad11ae7220 */ /* 0x000fe20000410000 */
[----:B------:R-:W-:Y:S01]  /*3660*/  FADD.FTZ R172, R224, -R172 ;  /* 0x800000ace0ac7221 */ /* 0x000fe20000010000 */
[----:B------:R-:W-:Y:S02]  /*3670*/  @P4 HADD2.F32 R180, -RZ, R177.H0_H0 ;  /* 0x200000b1ffb44230 */ /* 0x000fe40000004100 */
[----:B------:R-:W-:Y:S01]  /*3680*/  FMUL.FTZ R174, R174, UR14 ;  /* 0x0000000eaeae7c20 */ /* 0x000fe20008410000 */
[----:B------:R-:W-:-:S03]  /*3690*/  FMUL.FTZ R172, R18, R172 ;  /* 0x000000ac12ac7220 */ /* 0x000fc60000410000 */
[----:B------:R-:W-:Y:S01]  /*36a0*/  @P4 FMUL.FTZ R175, R180, R174 ;  /* 0x000000aeb4af4220 */ /* 0x000fe20000410000 */
[----:B------:R-:W-:Y:S01]  /*36b0*/  FMUL.FTZ R181, R17, R172 ;  /* 0x000000ac11b57220 */ /* 0x000fe20000410000 */
[----:B------:R-:W-:Y:S02]  /*36c0*/  @P5 HADD2.F32 R180, -RZ, R177.H1_H1 ;  /* 0x300000b1ffb45230 */ /* 0x000fe40000004100 */
[----:B------:R-:W-:Y:S01]  /*36d0*/  FMUL.FTZ R174, R162, R174 ;  /* 0x000000aea2ae7220 */ /* 0x000fe20000410000 */
[----:B------:R-:W-:Y:S01]  /*36e0*/  FADD.FTZ R66, R66, R175 ;  /* 0x000000af42427221 */ /* 0x000fe20000010000 */
[--C-:B------:R-:W-:Y:S01]  /*36f0*/  FFMA.FTZ R175, R189, R19, R20.reuse ;  /* 0x00000013bdaf7223 */ /* 0x100fe20000010014 */
[----:B------:R-:W-:Y:S01]  /*3700*/  FMUL.FTZ R181, R181, UR14 ;  /* 0x0000000eb5b57c20 */ /* 0x000fe20008410000 */
[----:B------:R-:W-:Y:S02]  /*3710*/  MOV R177, RZ ;  /* 0x000000ff00b17202 */ /* 0x000fe40000000f00 */
[----:B------:R-:W-:Y:S01]  /*3720*/  FADD.FTZ R175, R223, -R175 ;  /* 0x800000afdfaf7221 */ /* 0x000fe20000010000 */
[----:B------:R-:W-:Y:S01]  /*3730*/  @P5 FMUL.FTZ R177, R180, R181 ;  /* 0x000000b5b4b15220 */ /* 0x000fe20000410000 */
[----:B------:R-:W-:Y:S01]  /*3740*/  FFMA.FTZ R180, R186, R19, R20 ;  /* 0x00000013bab47223 */ /* 0x000fe20000010014 */
[----:B------:R-:W-:Y:S01]  /*3750*/  FSEL R183, R174, RZ, P4 ;  /* 0x000000ffaeb77208 */ /* 0x000fe20002000000 */
[----:B------:R-:W-:Y:S01]  /*3760*/  FMUL.FTZ R182, R18, R175 ;  /* 0x000000af12b67220 */ /* 0x000fe20000410000 */
[----:B------:R-:W-:Y:S01]  /*3770*/  LOP3.LUT P4, RZ, R25, 0xff00, RZ, 0xc0, !PT ;  /* 0x0000ff0019ff7812 */ /* 0x000fe2000788c0ff */
[----:B------:R-:W-:-:S02]  /*3780*/  @P6 HADD2.F32 R174, -RZ, R178.H0_H0 ;  /* 0x200000b2ffae6230 */ /* 0x000fc40000004100 */
[----:B------:R-:W-:Y:S01]  /*3790*/  FADD.FTZ R180, R222, -R180 ;  /* 0x800000b4deb47221 */ /* 0x000fe20000010000 */
[----:B------:R-:W-:Y:S01]  /*37a0*/  FMUL.FTZ R175, R17, R182 ;  /* 0x000000b611af7220 */ /* 0x000fe20000410000 */
[----:B------:R-:W-:Y:S01]  /*37b0*/  FADD.FTZ R67, R67, R177 ;  /* 0x000000b143437221 */ /* 0x000fe20000010000 */
[----:B------:R-:W-:Y:S01]  /*37c0*/  HFMA2 R177, -RZ, RZ, 0, 0 ;  /* 0x00000000ffb17431 */ /* 0x000fe200000001ff */
[----:B------:R-:W-:Y:S01]  /*37d0*/  F2FP.F16.F32.PACK_AB R173, R172, R173 ;  /* 0x000000adacad723e */ /* 0x000fe200000000ff */
[----:B------:R-:W-:-:S04]  /*37e0*/  FMUL.FTZ R175, R175, UR14 ;  /* 0x0000000eafaf7c20 */ /* 0x000fc80008410000 */
[----:B------:R-:W-:Y:S01]  /*37f0*/  @P6 FMUL.FTZ R177, R174, R175 ;  /* 0x000000afaeb16220 */ /* 0x000fe20000410000 */
[----:B------:R-:W-:-:S03]  /*3800*/  FMUL.FTZ R174, R18, R180 ;  /* 0x000000b412ae7220 */ /* 0x000fc60000410000 */
[----:B------:R-:W-:Y:S01]  /*3810*/  FADD.FTZ R177, R60, R177 ;  /* 0x000000b13cb17221 */ /* 0x000fe20000010000 */
[----:B------:R-:W-:Y:S01]  /*3820*/  FMUL.FTZ R180, R17, R174 ;  /* 0x000000ae11b47220 */ /* 0x000fe20000410000 */
[----:B------:R-:W-:Y:S01]  /*3830*/  @P4 HADD2.F32 R60, -RZ, R178.H1_H1 ;  /* 0x300000b2ff3c4230 */ /* 0x000fe20000004100 */
[----:B------:R-:W-:Y:S01]  /*3840*/  F2FP.F16.F32.PACK_AB R174, R174, R182 ;  /* 0x000000b6aeae723e */ /* 0x000fe200000000ff */
[----:B------:R-:W-:Y:S01]  /*3850*/  FFMA.FTZ R182, R193, R19, R20 ;  /* 0x00000013c1b67223 */ /* 0x000fe20000010014 */
[----:B------:R-:W-:Y:S01]  /*3860*/  FMUL.FTZ R178, R180, UR14 ;  /* 0x0000000eb4b27c20 */ /* 0x000fe20008410000 */
[----:B------:R-:W-:Y:S02]  /*3870*/  MOV R180, RZ ;  /* 0x000000ff00b47202 */ /* 0x000fe40000000f00 */
[----:B------:R-:W-:Y:S01]  /*3880*/  FADD.FTZ R182, R227, -R182 ;  /* 0x800000b6e3b67221 */ /* 0x000fe20000010000 */
[----:B------:R-:W-:Y:S01]  /*3890*/  @P4 FMUL.FTZ R180, R60, R178 ;  /* 0x000000b23cb44220 */ /* 0x000fe20000410000 */
[----:B------:R-:W-:Y:S01]  /*38a0*/  FMUL.FTZ R60, R156, R175 ;  /* 0x000000af9c3c7220 */ /* 0x000fe20000410000 */
[----:B------:R-:W-:-:S02]  /*38b0*/  FFMA.FTZ R175, R21, R19, R20 ;  /* 0x0000001315af7223 */ /* 0x000fc40000010014 */
[----:B------:R-:W-:Y:S02]  /*38c0*/  FADD.FTZ R180, R61, R180 ;  /* 0x000000b43db47221 */ /* 0x000fe40000010000 */
[----:B------:R-:W-:Y:S01]  /*38d0*/  FSEL R60, R60, RZ, P6 ;  /* 0x000000ff3c3c7208 */ /* 0x000fe20003000000 */
[----:B------:R-:W-:Y:S01]  /*38e0*/  FADD.FTZ R175, R221, -R175 ;  /* 0x800000afddaf7221 */ /* 0x000fe20000010000 */
[----:B------:R-:W-:-:S03]  /*38f0*/  LOP3.LUT P6, RZ, R25, 0xff0000, RZ, 0xc0, !PT ;  /* 0x00ff000019ff7812 */ /* 0x000fc600078cc0ff */
[----:B------:R-:W-:-:S04]  /*3900*/  FMUL.FTZ R175, R18, R175 ;  /* 0x000000af12af7220 */ /* 0x000fc80000410000 */
[----:B------:R-:W-:-:S04]  /*3910*/  FMUL.FTZ R61, R17, R175 ;  /* 0x000000af113d7220 */ /* 0x000fc80000410000 */
[----:B------:R-:W-:Y:S01]  /*3920*/  FMUL.FTZ R235, R61, UR14 ;  /* 0x0000000e3deb7c20 */ /* 0x000fe20008410000 */
[----:B------:R-:W-:Y:S02]  /*3930*/  HFMA2 R61, -RZ, RZ, 0, 0 ;  /* 0x00000000ff3d7431 */ /* 0x000fe400000001ff */
        /* <DEDUP_REMOVED lines=8> */
[----:B------:R-:W-:Y:S01]  /*39c0*/  F2FP.F16.F32.PACK_AB R62, R62, R60 ;  /* 0x0000003c3e3e723e */ /* 0x000fe200000000ff */
[----:B------:R-:W-:Y:S01]  /*39d0*/  FMUL.FTZ R60, R163, R181 ;  /* 0x000000b5a33c7220 */ /* 0x000fe20000410000 */
[----:B------:R-:W-:Y:S01]  /*39e0*/  ISETP.GE.U32.AND.EX P4, PT, R25, 0x1000000, PT, P4 ;  /* 0x010000001900780c */ /* 0x000fe20003f86140 */
[----:B------:R-:W-:-:S03]  /*39f0*/  FMUL.FTZ R236, R18, R61 ;  /* 0x0000003d12ec7220 */ /* 0x000fc60000410000 */
[----:B------:R-:W-:Y:S01]  /*3a00*/  FSEL R60, R60, RZ, P5 ;  /* 0x000000ff3c3c7208 */ /* 0x000fe20002800000 */
[----:B------:R-:W-:Y:S01]  /*3a10*/  FMUL.FTZ R61, R17, R236 ;  /* 0x000000ec113d7220 */ /* 0x000fe20000410000 */
[----:B------:R-:W-:Y:S01]  /*3a20*/  F2FP.F16.F32.PACK_AB R175, R236, R175 ;  /* 0x000000afecaf723e */ /* 0x000fe200000000ff */
[----:B------:R-:W-:Y:S02]  /*3a30*/  FMUL.FTZ R236, R18, R182 ;  /* 0x000000b612ec7220 */ /* 0x000fe40000410000 */
[----:B------:R-:W-:Y:S02]  /*3a40*/  FMUL.FTZ R61, R61, UR14 ;  /* 0x0000000e3d3d7c20 */ /* 0x000fe40008410000 */
[----:B------:R-:W-:Y:S02]  /*3a50*/  FMUL.FTZ R172, R17, R236 ;  /* 0x000000ec11ac7220 */ /* 0x000fe40000410000 */
[----:B------:R-:W-:-:S05]  /*3a60*/  @P4 HADD2.F32 R179, -RZ, R179.H1_H1 ;  /* 0x300000b3ffb34230 */ /* 0x000fca0000004100 */
[-C--:B------:R-:W-:Y:S01]  /*3a70*/  @P4 FMUL.FTZ R238, R179, R61.reuse ;  /* 0x0000003db3ee4220 */ /* 0x080fe20000410000 */
[----:B------:R-:W-:-:S03]  /*3a80*/  FMUL.FTZ R61, R159, R61 ;  /* 0x0000003d9f3d7220 */ /* 0x000fc60000410000 */
[----:B------:R-:W-:Y:S01]  /*3a90*/  FADD.FTZ R179, R63, R238 ;  /* 0x000000ee3fb37221 */ /* 0x000fe20000010000 */
[----:B------:R-:W-:Y:S01]  /*3aa0*/  FMUL.FTZ R63, R158, R235 ;  /* 0x000000eb9e3f7220 */ /* 0x000fe20000410000 */
[----:B------:R-:W-:Y:S01]  /*3ab0*/  FMUL.FTZ R235, R172, UR14 ;  /* 0x0000000eaceb7c20 */ /* 0x000fe20008410000 */
[----:B------:R-:W-:Y:S01]  /*3ac0*/  HFMA2 R172, -RZ, RZ, 0, 0 ;  /* 0x00000000ffac7431 */ /* 0x000fe200000001ff */
[----:B------:R-:W-:Y:S02]  /*3ad0*/  FSEL R61, R61, RZ, P4 ;  /* 0x000000ff3d3d7208 */ /* 0x000fe40002000000 */
[----:B------:R-:W-:Y:S02]  /*3ae0*/  FSEL R63, R63, RZ, P6 ;  /* 0x000000ff3f3f7208 */ /* 0x000fe40003000000 */
[C---:B------:R-:W-:Y:S02]  /*3af0*/  LOP3.LUT P6, RZ, R24.reuse, 0xff, RZ, 0xc0, !PT ;  /* 0x000000ff18ff7812 */ /* 0x040fe400078cc0ff */
[----:B------:R-:W-:-:S02]  /*3b00*/  LOP3.LUT P4, RZ, R24, 0xff00, RZ, 0xc0, !PT ;  /* 0x0000ff0018ff7812 */ /* 0x000fc4000788c0ff */
[----:B------:R-:W-:Y:S01]  /*3b10*/  F2FP.F16.F32.PACK_AB R63, R61, R63 ;  /* 0x0000003f3d3f723e */ /* 0x000fe200000000ff */
[----:B------:R-:W-:-:S08]  /*3b20*/  FMUL.FTZ R61, R160, R235 ;  /* 0x000000eba03d7220 */ /* 0x000fd00000410000 */
[--C-:B------:R-:W-:Y:S02]  /*3b30*/  @P6 HADD2.F32 R182, -RZ, R176.reuse.H0_H0 ;  /* 0x200000b0ffb66230 */ /* 0x100fe40000004100 */
[----:B------:R-:W-:-:S03]  /*3b40*/  @P4 HADD2.F32 R176, -RZ, R176.H1_H1 ;  /* 0x300000b0ffb04230 */ /* 0x000fc60000004100 */
[----:B------:R-:W-:-:S04]  /*3b50*/  @P6 FMUL.FTZ R172, R182, R235 ;  /* 0x000000ebb6ac6220 */ /* 0x000fc80000410000 */
[----:B------:R-:W-:Y:S01]  /*3b60*/  FADD.FTZ R182, R64, R172 ;  /* 0x000000ac40b67221 */ /* 0x000fe20000010000 */
[----:B------:R-:W-:-:S04]  /*3b70*/  FFMA.FTZ R64, R192, R19, R20 ;  /* 0x00000013c0407223 */ /* 0x000fc80000010014 */
[----:B------:R-:W-:-:S04]  /*3b80*/  FADD.FTZ R64, R226, -R64 ;  /* 0x80000040e2407221 */ /* 0x000fc80000010000 */
[----:B------:R-:W-:-:S05]  /*3b90*/  FMUL.FTZ R64, R18, R64 ;  /* 0x0000004012407220 */ /* 0x000fca0000410000 */
[----:B------:R-:W-:Y:S01]  /*3ba0*/  F2FP.F16.F32.PACK_AB R172, R64, R236 ;  /* 0x000000ec40ac723e */ /* 0x000fe200000000ff */
[----:B------:R-:W-:-:S04]  /*3bb0*/  FMUL.FTZ R64, R17, R64 ;  /* 0x0000004011407220 */ /* 0x000fc80000410000 */
[----:B------:R-:W-:Y:S01]  /*3bc0*/  FMUL.FTZ R236, R64, UR14 ;  /* 0x0000000e40ec7c20 */ /* 0x000fe20008410000 */
[----:B------:R-:W-:-:S03]  /*3bd0*/  MOV R64, RZ ;  /* 0x000000ff00407202 */ /* 0x000fc60000000f00 */
[----:B------:R-:W-:-:S04]  /*3be0*/  @P4 FMUL.FTZ R64, R176, R236 ;  /* 0x000000ecb0404220 */ /* 0x000fc80000410000 */
[----:B------:R-:W-:Y:S01]  /*3bf0*/  FADD.FTZ R176, R65, R64 ;  /* 0x0000004041b07221 */ /* 0x000fe20000010000 */
[----:B------:R-:W-:Y:S01]  /*3c00*/  FMUL.FTZ R64, R161, R236 ;  /* 0x000000eca1407220 */ /* 0x000fe20000410000 */
[----:B------:R-:W-:Y:S02]  /*3c10*/  FSEL R65, R61, RZ, P6 ;  /* 0x000000ff3d417208 */ /* 0x000fe40003000000 */
[----:B------:R-:W-:Y:S02]  /*3c20*/  F2FP.F16.F32.PACK_AB R61, R60, R183 ;  /* 0x000000b73c3d723e */ /* 0x000fe400000000ff */
[----:B------:R-:W-:-:S04]  /*3c30*/  FSEL R64, R64, RZ, P4 ;  /* 0x000000ff40407208 */ /* 0x000fc80002000000 */
[----:B------:R-:W-:Y:S01]  /*3c40*/  F2FP.F16.F32.PACK_AB R60, R64, R65 ;  /* 0x00000041403c723e */ /* 0x000fe200000000ff */
[----:B------:R-:W-:Y:S06]  /*3c50*/  BRA `(.L_x_10553) ;  /* 0x0000000400947947 */ /* 0x000fec0003800000 */
.L_x_10552:
[----:B------:R-:W-:Y:S01]  /*3c60*/  FFMA.FTZ R180, R191, R19, R20 ;  /* 0x00000013bfb47223 */ /* 0x000fe20000010014 */
[C---:B------:R-:W-:Y:S02]  /*3c70*/  LOP3.LUT P5, RZ, R24.reuse, 0xff0000, RZ, 0xc0, !PT ;  /* 0x00ff000018ff7812 */ /* 0x040fe400078ac0ff */
[----:B------:R-:W-:Y:S01]  /*3c80*/  LOP3.LUT P6, RZ, R24, 0xff000000, RZ, 0xc0, !PT ;  /* 0xff00000018ff7812 */ /* 0x000fe200078cc0ff */
[----:B------:R-:W-:Y:S01]  /*3c90*/  FADD.FTZ R180, R225, -R180 ;  /* 0x800000b4e1b47221 */ /* 0x000fe20000010000 */
[----:B------:R-:W-:-:S03]  /*3ca0*/  LOP3.LUT P4, RZ, R25, 0xff, RZ, 0xc0, !PT ;  /* 0x000000ff19ff7812 */ /* 0x000fc6000788c0ff */
[----:B-----5:R-:W-:-:S04]  /*3cb0*/  FMUL.FTZ R180, R18, R180 ;  /* 0x000000b412b47220 */ /* 0x020fc80000410000 */
[----:B------:R-:W-:Y:S02]  /*3cc0*/  FMUL.FTZ R180, R17, R180 ;  /* 0x000000b411b47220 */ /* 0x000fe40000410000 */
[--C-:B------:R-:W-:Y:S02]  /*3cd0*/  @P5 HADD2.F32 R181, -RZ, R177.reuse.H0_H0 ;  /* 0x200000b1ffb55230 */ /* 0x100fe40000004100 */
[----:B------:R-:W-:Y:S01]  /*3ce0*/  FMUL.FTZ R182, R180, UR14 ;  /* 0x0000000eb4b67c20 */ /* 0x000fe20008410000 */
[----:B------:R-:W-:Y:S02]  /*3cf0*/  HFMA2 R180, -RZ, RZ, 0, 0 ;  /* 0x00000000ffb47431 */ /* 0x000fe400000001ff */
[----:B------:R-:W-:Y:S02]  /*3d00*/  @P6 HADD2.F32 R177, -RZ, R177.H1_H1 ;  /* 0x300000b1ffb16230 */ /* 0x000fe40000004100 */
[----:B------:R-:W-:Y:S01]  /*3d10*/  @P5 FMUL.FTZ R180, R181, R182 ;  /* 0x000000b6b5b45220 */ /* 0x000fe20000410000 */
[----:B------:R-:W-:-:S03]  /*3d20*/  @P4 HADD2.F32 R183, -RZ, R178.H0_H0 ;  /* 0x200000b2ffb74230 */ /* 0x000fc60000004100 */
[----:B------:R-:W-:Y:S01]  /*3d30*/  FADD.FTZ R66, R66, R180 ;  /* 0x000000b442427221 */ /* 0x000fe20000010000 */
[----:B------:R-:W-:-:S04]  /*3d40*/  FFMA.FTZ R180, R190, R19, R20 ;  /* 0x00000013beb47223 */ /* 0x000fc80000010014 */
[----:B------:R-:W-:-:S04]  /*3d50*/  FADD.FTZ R180, R224, -R180 ;  /* 0x800000b4e0b47221 */ /* 0x000fc80000010000 */
[----:B------:R-:W-:-:S04]  /*3d60*/  FMUL.FTZ R180, R18, R180 ;  /* 0x000000b412b47220 */ /* 0x000fc80000410000 */
[----:B------:R-:W-:Y:S01]  /*3d70*/  FMUL.FTZ R181, R17, R180 ;  /* 0x000000b411b57220 */ /* 0x000fe20000410000 */
[----:B------:R-:W-:-:S03]  /*3d80*/  MOV R180, RZ ;  /* 0x000000ff00b47202 */ /* 0x000fc60000000f00 */
[----:B------:R-:W-:-:S04]  /*3d90*/  FMUL.FTZ R181, R181, UR14 ;  /* 0x0000000eb5b57c20 */ /* 0x000fc80008410000 */
        /* <DEDUP_REMOVED lines=19> */
[----:B------:R-:W-:Y:S02]  /*3ed0*/  @P4 HADD2.F32 R180, -RZ, R178.H1_H1 ;  /* 0x300000b2ffb44230 */ /* 0x000fe40000004100 */
        /* <DEDUP_REMOVED lines=26> */
[----:B------:R-:W-:-:S05]  /*4080*/  @P4 HADD2.F32 R179, -RZ, R179.H1_H1 ;  /* 0x300000b3ffb34230 */ /* 0x000fca0000004100 */
[----:B------:R-:W-:-:S04]  /*4090*/  @P4 FMUL.FTZ R235, R179, R183 ;  /* 0x000000b7b3eb4220 */ /* 0x000fc80000410000 */
[----:B------:R-:W-:Y:S01]  /*40a0*/  FADD.FTZ R179, R63, R235 ;  /* 0x000000eb3fb37221 */ /* 0x000fe20000010000 */
[----:B------:R-:W-:-:S05]  /*40b0*/  FMUL.FTZ R63, R159, R183 ;  /* 0x000000b79f3f7220 */ /* 0x000fca0000410000 */
[----:B------:R-:W-:Y:S02]  /*40c0*/  FSEL R63, R63, RZ, P4 ;  /* 0x000000ff3f3f7208 */ /* 0x000fe40002000000 */
[----:B------:R-:W-:Y:S02]  /*40d0*/  LOP3.LUT P4, RZ, R24, 0xff, RZ, 0xc0, !PT ;  /* 0x000000ff18ff7812 */ /* 0x000fe4000788c0ff */
[----:B------:R-:W-:Y:S02]  /*40e0*/  F2FP.F16.F32.PACK_AB R63, R63, R62 ;  /* 0x0000003e3f3f723e */ /* 0x000fe400000000ff */
[----:B------:R-:W-:Y:S01]  /*40f0*/  F2FP.F16.F32.PACK_AB R62, R61, R60 ;  /* 0x0000003c3d3e723e */ /* 0x000fe200000000ff */
[----:B------:R-:W-:Y:S01]  /*4100*/  FFMA.FTZ R60, R193, R19, R20 ;  /* 0x00000013c13c7223 */ /* 0x000fe20000010014 */
[----:B------:R-:W-:Y:S01]  /*4110*/  FMUL.FTZ R61, R162, R182 ;  /* 0x000000b6a23d7220 */ /* 0x000fe20000410000 */
[----:B------:R-:W-:Y:S02]  /*4120*/  HFMA2 R182, -RZ, RZ, 0, 0 ;  /* 0x00000000ffb67431 */ /* 0x000fe400000001ff */
[----:B------:R-:W-:-:S02]  /*4130*/  FADD.FTZ R60, R227, -R60 ;  /* 0x8000003ce33c7221 */ /* 0x000fc40000010000 */
[----:B------:R-:W-:Y:S02]  /*4140*/  FSEL R61, R61, RZ, P5 ;  /* 0x000000ff3d3d7208 */ /* 0x000fe40002800000 */
[----:B------:R-:W-:Y:S01]  /*4150*/  FMUL.FTZ R60, R18, R60 ;  /* 0x0000003c123c7220 */ /* 0x000fe20000410000 */
[----:B------:R-:W-:Y:S02]  /*4160*/  LOP3.LUT P5, RZ, R24, 0xff00, RZ, 0xc0, !PT ;  /* 0x0000ff0018ff7812 */ /* 0x000fe400078ac0ff */
[----:B------:R-:W-:Y:S01]  /*4170*/  F2FP.F16.F32.PACK_AB R61, R181, R61 ;  /* 0x0000003db53d723e */ /* 0x000fe200000000ff */
[----:B------:R-:W-:Y:S01]  /*4180*/  FMUL.FTZ R60, R17, R60 ;  /* 0x0000003c113c7220 */ /* 0x000fe20000410000 */
[----:B------:R-:W-:-:S03]  /*4190*/  @P4 HADD2.F32 R181, -RZ, R176.H0_H0 ;  /* 0x200000b0ffb54230 */ /* 0x000fc60000004100 */
[----:B------:R-:W-:-:S04]  /*41a0*/  FMUL.FTZ R60, R60, UR14 ;  /* 0x0000000e3c3c7c20 */ /* 0x000fc80008410000 */
[-C--:B------:R-:W-:Y:S01]  /*41b0*/  @P4 FMUL.FTZ R182, R181, R60.reuse ;  /* 0x0000003cb5b64220 */ /* 0x080fe20000410000 */
[----:B------:R-:W-:Y:S01]  /*41c0*/  FMUL.FTZ R60, R160, R60 ;  /* 0x0000003ca03c7220 */ /* 0x000fe20000410000 */
[----:B------:R-:W-:Y:S02]  /*41d0*/  @P5 HADD2.F32 R176, -RZ, R176.H1_H1 ;  /* 0x300000b0ffb05230 */ /* 0x000fe40000004100 */
[----:B------:R-:W-:Y:S01]  /*41e0*/  FADD.FTZ R182, R64, R182 ;  /* 0x000000b640b67221 */ /* 0x000fe20000010000 */
[----:B------:R-:W-:Y:S01]  /*41f0*/  FFMA.FTZ R64, R192, R19, R20 ;  /* 0x00000013c0407223 */ /* 0x000fe20000010014 */
[----:B------:R-:W-:-:S03]  /*4200*/  FSEL R60, R60, RZ, P4 ;  /* 0x000000ff3c3c7208 */ /* 0x000fc60002000000 */
        /* <DEDUP_REMOVED lines=9> */
[----:B------:R-:W-:-:S07]  /*42a0*/  F2FP.F16.F32.PACK_AB R60, R181, R60 ;  /* 0x0000003cb53c723e */ /* 0x000fce00000000ff */
.L_x_10553:
        /* <DEDUP_REMOVED lines=13> */
.L_x_10551:
[----:B------:R-:W-:Y:S05]  /*4380*/  BSYNC.RECONVERGENT B2 ;  /* 0x0000000000027941 */ /* 0x000fea0003800200 */
.L_x_10550:
        /* <DEDUP_REMOVED lines=9> */
[----:B------:R-:W-:Y:S01]  /*4420*/  LOP3.LUT P4, RZ, R26, 0xff0000, RZ, 0xc0, !PT ;  /* 0x00ff00001aff7812 */ /* 0x000fe2000788c0ff */
[-C--:B------:R-:W-:Y:S01]  /*4430*/  FFMA.FTZ R183, R8, R19.reuse, R20 ;  /* 0x0000001308b77223 */ /* 0x080fe20000010014 */
[----:B------:R-:W-:Y:S01]  /*4440*/  LOP3.LUT P6, RZ, R26, 0xff000000, RZ, 0xc0, !PT ;  /* 0xff0000001aff7812 */ /* 0x000fe200078cc0ff */
[----:B------:R-:W-:Y:S01]  /*4450*/  FADD.FTZ R172, R217, -R172 ;  /* 0x800000acd9ac7221 */ /* 0x000fe20000010000 */
[C---:B------:R-:W-:Y:S01]  /*4460*/  LOP3.LUT P5, RZ, R27.reuse, 0xff, RZ, 0xc0, !PT ;  /* 0x000000ff1bff7812 */ /* 0x040fe200078ac0ff */
[----:B------:R-:W-:Y:S01]  /*4470*/  FADD.FTZ R183, R214, -R183 ;  /* 0x800000b7d6b77221 */ /* 0x000fe20000010000 */
[----:B------:R-:W-:Y:S01]  /*4480*/  LOP3.LUT P2, RZ, R27, 0xff00, RZ, 0xc0, !PT ;  /* 0x0000ff001bff7812 */ /* 0x000fe2000784c0ff */
[----:B-----5:R-:W-:Y:S01]  /*4490*/  FMUL.FTZ R173, R18, R172 ;  /* 0x000000ac12ad7220 */ /* 0x020fe20000410000 */
[----:B------:R-:W-:Y:S01]  /*44a0*/  FFMA.FTZ R172, R6, R19, R20 ;  /* 0x0000001306ac7223 */ /* 0x000fe20000010014 */
[----:B------:R-:W-:Y:S01]  /*44b0*/  FMUL.FTZ R183, R18, R183 ;  /* 0x000000b712b77220 */ /* 0x000fe20000410000 */
[----:B------:R-:W-:Y:S01]  /*44c0*/  MOV R238, RZ ;  /* 0x000000ff00ee7202 */ /* 0x000fe20000000f00 */
[----:B------:R-:W-:Y:S01]  /*44d0*/  FMUL.FTZ R174, R17, R173 ;  /* 0x000000ad11ae7220 */ /* 0x000fe20000410000 */
[----:B------:R-:W-:Y:S01]  /*44e0*/  FADD.FTZ R172, R216, -R172 ;  /* 0x800000acd8ac7221 */ /* 0x000fe20000010000 */
[----:B------:R-:W-:-:S02]  /*44f0*/  @P4 HADD2.F32 R175, -RZ, R177.H0_H0 ;  /* 0x200000b1ffaf4230 */ /* 0x000fc40000004100 */
[----:B------:R-:W-:Y:S01]  /*4500*/  FMUL.FTZ R181, R174, UR14 ;  /* 0x0000000eaeb57c20 */ /* 0x000fe20008410000 */
[----:B------:R-:W-:Y:S02]  /*4510*/  HFMA2 R174, -RZ, RZ, 0, 0 ;  /* 0x00000000ffae7431 */ /* 0x000fe400000001ff */
[----:B------:R-:W-:Y:S01]  /*4520*/  FMUL.FTZ R172, R18, R172 ;  /* 0x000000ac12ac7220 */ /* 0x000fe20000410000 */
[----:B------:R-:W-:Y:S02]  /*4530*/  @P6 HADD2.F32 R177, -RZ, R177.H1_H1 ;  /* 0x300000b1ffb16230 */ /* 0x000fe40000004100 */
[----:B------:R-:W-:Y:S01]  /*4540*/  @P4 FMUL.FTZ R174, R175, R181 ;  /* 0x000000b5afae4220 */ /* 0x000fe20000410000 */
[----:B------:R-:W-:Y:S02]  /*4550*/  @P5 HADD2.F32 R180, -RZ, R178.H0_H0 ;  /* 0x200000b2ffb45230 */ /* 0x000fe40000004100 */
[----:B------:R-:W-:Y:S01]  /*4560*/  FMUL.FTZ R175, R17, R172 ;  /* 0x000000ac11af7220 */ /* 0x000fe20000410000 */
[----:B------:R-:W-:Y:S01]  /*4570*/  F2FP.F16.F32.PACK_AB R173, R172, R173 ;  /* 0x000000adacad723e */ /* 0x000fe200000000ff */
[----:B------:R-:W-:Y:S01]  /*4580*/  FADD.FTZ R58, R58, R174 ;  /* 0x000000ae3a3a7221 */ /* 0x000fe20000010000 */
[----:B------:R-:W-:Y:S01]  /*4590*/  FFMA.FTZ R174, R7, R19, R20 ;  /* 0x0000001307ae7223 */ /* 0x000fe20000010014 */
[----:B------:R-:W-:Y:S01]  /*45a0*/  FMUL.FTZ R182, R175, UR14 ;  /* 0x0000000eafb67c20 */ /* 0x000fe20008410000 */
[----:B------:R-:W-:-:S02]  /*45b0*/  MOV R175, RZ ;  /* 0x000000ff00af7202 */ /* 0x000fc40000000f00 */
[----:B------:R-:W-:Y:S01]  /*45c0*/  FADD.FTZ R174, R215, -R174 ;  /* 0x800000aed7ae7221 */ /* 0x000fe20000010000 */
[----:B------:R-:W-:Y:S01]  /*45d0*/  @P6 FMUL.FTZ R175, R177, R182 ;  /* 0x000000b6b1af6220 */ /* 0x000fe20000410000 */
[----:B------:R-:W-:Y:S02]  /*45e0*/  HFMA2 R177, -RZ, RZ, 0, 0 ;  /* 0x00000000ffb17431 */ /* 0x000fe400000001ff */
[----:B------:R-:W-:Y:S01]  /*45f0*/  FMUL.FTZ R174, R18, R174 ;  /* 0x000000ae12ae7220 */ /* 0x000fe20000410000 */
[----:B------:R-:W-:-:S03]  /*4600*/  FADD.FTZ R59, R59, R175 ;  /* 0x000000af3b3b7221 */ /* 0x000fc60000010000 */
[-C--:B------:R-:W-:Y:S01]  /*4610*/  FMUL.FTZ R175, R17, R174.reuse ;  /* 0x000000ae11af7220 */ /* 0x080fe20000410000 */
[----:B------:R-:W-:-:S03]  /*4620*/  F2FP.F16.F32.PACK_AB R174, R183, R174 ;  /* 0x000000aeb7ae723e */ /* 0x000fc600000000ff */
[----:B------:R-:W-:-:S04]  /*4630*/  FMUL.FTZ R175, R175, UR14 ;  /* 0x0000000eafaf7c20 */ /* 0x000fc80008410000 */
[----:B------:R-:W-:Y:S01]  /*4640*/  @P5 FMUL.FTZ R177, R180, R175 ;  /* 0x000000afb4b15220 */ /* 0x000fe20000410000 */
[----:B------:R-:W-:Y:S01]  /*4650*/  FMUL.FTZ R180, R17, R183 ;  /* 0x000000b711b47220 */ /* 0x000fe20000410000 */
[--C-:B------:R-:W-:Y:S02]  /*4660*/  FFMA.FTZ R183, R3, R19, R20.reuse ;  /* 0x0000001303b77223 */ /* 0x100fe40000010014 */
[----:B------:R-:W-:Y:S01]  /*4670*/  FADD.FTZ R177, R52, R177 ;  /* 0x000000b134b17221 */ /* 0x000fe20000010000 */
[----:B------:R-:W-:Y:S02]  /*4680*/  @P2 HADD2.F32 R52, -RZ, R178.H1_H1 ;  /* 0x300000b2ff342230 */ /* 0x000fe40000004100 */
[----:B------:R-:W-:Y:S01]  /*4690*/  FMUL.FTZ R178, R180, UR14 ;  /* 0x0000000eb4b27c20 */ /* 0x000fe20008410000 */
[----:B------:R-:W-:Y:S01]  /*46a0*/  MOV R180, RZ ;  /* 0x000000ff00b47202 */ /* 0x000fe20000000f00 */
[----:B------:R-:W-:Y:S02]  /*46b0*/  FADD.FTZ R183, R219, -R183 ;  /* 0x800000b7dbb77221 */ /* 0x000fe40000010000 */
        /* <DEDUP_REMOVED lines=41> */
[----:B------:R-:W-:-:S05]  /*4950*/  FMUL.FTZ R53, R155, R182 ;  /* 0x000000b69b357220 */ /* 0x000fca0000410000 */
[----:B------:R-:W-:-:S03]  /*4960*/  FSEL R53, R53, RZ, P6 ;  /* 0x000000ff35357208 */ /* 0x000fc60003000000 */
[--C-:B------:R-:W-:Y:S01]  /*4970*/  @P5 HADD2.F32 R183, -RZ, R176.reuse.H0_H0 ;  /* 0x200000b0ffb75230 */ /* 0x100fe20000004100 */
[----:B------:R-:W-:Y:S01]  /*4980*/  F2FP.F16.F32.PACK_AB R53, R53, R52 ;  /* 0x000000343535723e */ /* 0x000fe200000000ff */
        /* <DEDUP_REMOVED lines=13> */
[----:B------:R-:W-:-:S04]  /*4a60*/  FMUL.FTZ R57, R153, R236 ;  /* 0x000000ec99397220 */ /* 0x000fc80000410000 */
[----:B------:R-:W-:Y:S02]  /*4a70*/  FSEL R56, R56, RZ, P5 ;  /* 0x000000ff38387208 */ /* 0x000fe40002800000 */
[----:B------:R-:W-:-:S04]  /*4a80*/  FSEL R57, R57, RZ, P2 ;  /* 0x000000ff39397208 */ /* 0x000fc80001000000 */
[----:B------:R-:W-:Y:S01]  /*4a90*/  F2FP.F16.F32.PACK_AB R52, R57, R56 ;  /* 0x000000383934723e */ /* 0x000fe200000000ff */
[----:B------:R-:W-:Y:S06]  /*4aa0*/  BRA `(.L_x_10557) ;  /* 0x0000000400947947 */ /* 0x000fec0003800000 */
.L_x_10556:
        /* <DEDUP_REMOVED lines=8> */
[--C-:B------:R-:W-:Y:S02]  /*4b30*/  @P4 HADD2.F32 R181, -RZ, R177.reuse.H0_H0 ;  /* 0x200000b1ffb54230 */ /* 0x100fe40000004100 */
[----:B------:R-:W-:Y:S01]  /*4b40*/  FMUL.FTZ R182, R180, UR14 ;  /* 0x0000000eb4b67c20 */ /* 0x000fe20008410000 */
[----:B------:R-:W-:Y:S02]  /*4b50*/  HFMA2 R180, -RZ, RZ, 0, 0 ;  /* 0x00000000ffb47431 */ /* 0x000fe400000001ff */
[----:B------:R-:W-:Y:S02]  /*4b60*/  @P5 HADD2.F32 R177, -RZ, R177.H1_H1 ;  /* 0x300000b1ffb15230 */ /* 0x000fe40000004100 */
[----:B------:R-:W-:-:S04]  /*4b70*/  @P4 FMUL.FTZ R180, R181, R182 ;  /* 0x000000b6b5b44220 */ /* 0x000fc80000410000 */
        /* <DEDUP_REMOVED lines=11> */
[----:B------:R-:W-:Y:S01]  /*4c30*/  FADD.FTZ R177, R215, -R177 ;  /* 0x800000b1d7b17221 */ /* 0x000fe20000010000 */
[--C-:B------:R-:W-:Y:S01]  /*4c40*/  @P2 HADD2.F32 R180, -RZ, R178.reuse.H0_H0 ;  /* 0x200000b2ffb42230 */ /* 0x100fe20000004100 */
[----:B------:R-:W-:Y:S01]  /*4c50*/  FSEL R181, R181, RZ, P5 ;  /* 0x000000ffb5b57208 */ /* 0x000fe20002800000 */
[----:B------:R-:W-:Y:S02]  /*4c60*/  @P6 HADD2.F32 R178, -RZ, R178.H1_H1 ;  /* 0x300000b2ffb26230 */ /* 0x000fe40000004100 */
[----:B------:R-:W-:-:S04]  /*4c70*/  FMUL.FTZ R177, R18, R177 ;  /* 0x000000b112b17220 */ /* 0x000fc80000410000 */
        /* <DEDUP_REMOVED lines=40> */
[----:B------:R-:W-:Y:S01]  /*4f00*/  FMUL.FTZ R55, R151, R183 ;  /* 0x000000b797377220 */ /* 0x000fe20000410000 */
[----:B------:R-:W-:-:S04]  /*4f10*/  HFMA2 R183, -RZ, RZ, 0, 0 ;  /* 0x00000000ffb77431 */ /* 0x000fc800000001ff */
[----:B------:R-:W-:Y:S02]  /*4f20*/  FSEL R55, R55, RZ, P2 ;  /* 0x000000ff37377208 */ /* 0x000fe40001000000 */
[----:B------:R-:W-:Y:S02]  /*4f30*/  LOP3.LUT P2, RZ, R26, 0xff, RZ, 0xc0, !PT ;  /* 0x000000ff1aff7812 */ /* 0x000fe4000784c0ff */
[----:B------:R-:W-:Y:S02]  /*4f40*/  F2FP.F16.F32.PACK_AB R55, R55, R54 ;  /* 0x000000363737723e */ /* 0x000fe400000000ff */
[----:B------:R-:W-:Y:S01]  /*4f50*/  F2FP.F16.F32.PACK_AB R54, R52, R53 ;  /* 0x000000353436723e */ /* 0x000fe200000000ff */
[----:B------:R-:W-:Y:S01]  /*4f60*/  FFMA.FTZ R52, R3, R19, R20 ;  /* 0x0000001303347223 */ /* 0x000fe20000010014 */
[----:B------:R-:W-:-:S03]  /*4f70*/  FMUL.FTZ R53, R154, R182 ;  /* 0x000000b69a357220 */ /* 0x000fc60000410000 */
[----:B------:R-:W-:Y:S02]  /*4f80*/  FADD.FTZ R52, R219, -R52 ;  /* 0x80000034db347221 */ /* 0x000fe40000010000 */
        /* <DEDUP_REMOVED lines=23> */
.L_x_10557:
        /* <DEDUP_REMOVED lines=13> */
.L_x_10555:
[----:B------:R-:W-:Y:S05]  /*51d0*/  BSYNC.RECONVERGENT B2 ;  /* 0x0000000000027941 */ /* 0x000fea0003800200 */
.L_x_10554:
        /* <DEDUP_REMOVED lines=14> */
[C---:B------:R-:W-:Y:S01]  /*52c0*/  LOP3.LUT P3, RZ, R185.reuse, 0xff00, RZ, 0xc0, !PT ;  /* 0x0000ff00b9ff7812 */ /* 0x040fe2000786c0ff */
[----:B-----5:R-:W-:Y:S01]  /*52d0*/  FMUL.FTZ R173, R18, R172 ;  /* 0x000000ac12ad7220 */ /* 0x020fe20000410000 */
[----:B------:R-:W-:Y:S01]  /*52e0*/  FFMA.FTZ R172, R12, R19, R20 ;  /* 0x000000130cac7223 */ /* 0x000fe20000010014 */
[----:B------:R-:W-:Y:S01]  /*52f0*/  FMUL.FTZ R183, R18, R180 ;  /* 0x000000b412b77220 */ /* 0x000fe20000410000 */
[----:B------:R-:W-:Y:S01]  /*5300*/  LOP3.LUT P4, RZ, R185, 0xff0000, RZ, 0xc0, !PT ;  /* 0x00ff0000b9ff7812 */ /* 0x000fe2000788c0ff */
        /* <DEDUP_REMOVED lines=8> */
[----:B------:R-:W-:Y:S01]  /*5390*/  FMUL.FTZ R175, R17, R172 ;  /* 0x000000ac11af7220 */ /* 0x000fe20000410000 */
[----:B------:R-:W-:Y:S02]  /*53a0*/  F2FP.F16.F32.PACK_AB R173, R172, R173 ;  /* 0x000000adacad723e */ /* 0x000fe400000000ff */
[----:B------:R-:W-:Y:S01]  /*53b0*/  FADD.FTZ R50, R50, R174 ;  /* 0x000000ae32327221 */ /* 0x000fe20000010000 */
[----:B------:R-:W-:Y:S01]  /*53c0*/  FFMA.FTZ R174, R13, R19, R20 ;  /* 0x000000130dae7223 */ /* 0x000fe20000010014 */
[----:B------:R-:W-:Y:S01]  /*53d0*/  FMUL.FTZ R182, R175, UR14 ;  /* 0x0000000eafb67c20 */ /* 0x000fe20008410000 */
[----:B------:R-:W-:-:S02]  /*53e0*/  MOV R175, RZ ;  /* 0x000000ff00af7202 */ /* 0x000fc40000000f00 */
[----:B------:R-:W-:Y:S01]  /*53f0*/  FADD.FTZ R174, R207, -R174 ;  /* 0x800000aecfae7221 */ /* 0x000fe20000010000 */
[----:B------:R-:W-:Y:S01]  /*5400*/  @P5 FMUL.FTZ R175, R177, R182 ;  /* 0x000000b6b1af5220 */ /* 0x000fe20000410000 */
[----:B------:R-:W-:Y:S02]  /*5410*/  @P2 HADD2.F32 R177, -RZ, R178.H0_H0 ;  /* 0x200000b2ffb12230 */ /* 0x000fe40000004100 */
[----:B------:R-:W-:Y:S01]  /*5420*/  FMUL.FTZ R174, R18, R174 ;  /* 0x000000ae12ae7220 */ /* 0x000fe20000410000 */
[----:B------:R-:W-:-:S03]  /*5430*/  FADD.FTZ R51, R51, R175 ;  /* 0x000000af33337221 */ /* 0x000fc60000010000 */
[-C--:B------:R-:W-:Y:S01]  /*5440*/  FMUL.FTZ R175, R17, R174.reuse ;  /* 0x000000ae11af7220 */ /* 0x080fe20000410000 */
[----:B------:R-:W-:-:S03]  /*5450*/  F2FP.F16.F32.PACK_AB R174, R183, R174 ;  /* 0x000000aeb7ae723e */ /* 0x000fc600000000ff */
[----:B------:R-:W-:Y:S01]  /*5460*/  FMUL.FTZ R236, R175, UR14 ;  /* 0x0000000eafec7c20 */ /* 0x000fe20008410000 */
[----:B------:R-:W-:-:S03]  /*5470*/  HFMA2 R175, -RZ, RZ, 0, 0 ;  /* 0x00000000ffaf7431 */ /* 0x000fc600000001ff */
[-C--:B------:R-:W-:Y:S01]  /*5480*/  @P2 FMUL.FTZ R175, R177, R236.reuse ;  /* 0x000000ecb1af2220 */ /* 0x080fe20000410000 */
[----:B------:R-:W-:-:S03]  /*5490*/  FMUL.FTZ R239, R140, R236 ;  /* 0x000000ec8cef7220 */ /* 0x000fc60000410000 */
[----:B------:R-:W-:Y:S01]  /*54a0*/  FADD.FTZ R177, R44, R175 ;  /* 0x000000af2cb17221 */ /* 0x000fe20000010000 */
[----:B------:R-:W-:Y:S01]  /*54b0*/  FMUL.FTZ R44, R17, R183 ;  /* 0x000000b7112c7220 */ /* 0x000fe20000410000 */
[----:B------:R-:W-:Y:S01]  /*54c0*/  @P3 HADD2.F32 R175, -RZ, R178.H1_H1 ;  /* 0x300000b2ffaf3230 */ /* 0x000fe20000004100 */
[----:B------:R-:W-:Y:S02]  /*54d0*/  MOV R178, RZ ;  /* 0x000000ff00b27202 */ /* 0x000fe40000000f00 */
[----:B------:R-:W-:Y:S01]  /*54e0*/  FMUL.FTZ R44, R44, UR14 ;  /* 0x0000000e2c2c7c20 */ /* 0x000fe20008410000 */
[----:B------:R-:W-:Y:S02]  /*54f0*/  FSEL R239, R239, RZ, P2 ;  /* 0x000000ffefef7208 */ /* 0x000fe40001000000 */
[----:B------:R-:W-:Y:S01]  /*5500*/  ISETP.GE.U32.AND P2, PT, R184, RZ, PT ;  /* 0x000000ffb800720c */ /* 0x000fe20003f46070 */
[-C--:B------:R-:W-:Y:S01]  /*5510*/  @P3 FMUL.FTZ R178, R175, R44.reuse ;  /* 0x0000002cafb23220 */ /* 0x080fe20000410000 */
[----:B------:R-:W-:Y:S01]  /*5520*/  FFMA.FTZ R175, R200, R19, R20 ;  /* 0x00000013c8af7223 */ /* 0x000fe20000010014 */
[----:B------:R-:W-:Y:S01]  /*5530*/  FMUL.FTZ R44, R141, R44 ;  /* 0x0000002c8d2c7220 */ /* 0x000fe20000410000 */
[----:B------:R-:W-:Y:S01]  /*5540*/  ISETP.GE.U32.AND.EX P2, PT, R185, 0x1000000, PT, P2 ;  /* 0x01000000b900780c */ /* 0x000fe20003f46120 */
[----:B------:R-:W-:Y:S01]  /*5550*/  FADD.FTZ R180, R45, R178 ;  /* 0x000000b22db47221 */ /* 0x000fe20000010000 */
[----:B------:R-:W-:Y:S01]  /*5560*/  FADD.FTZ R175, R205, -R175 ;  /* 0x800000afcdaf7221 */ /* 0x000fe20000010000 */
[----:B------:R-:W-:Y:S01]  /*5570*/  @P4 HADD2.F32 R178, -RZ, R179.H0_H0 ;  /* 0x200000b3ffb24230 */ /* 0x000fe20000004100 */
[----:B------:R-:W-:-:S02]  /*5580*/  FSEL R238, R44, RZ, P3 ;  /* 0x000000ff2cee7208 */ /* 0x000fc40001800000 */
[----:B------:R-:W-:Y:S01]  /*5590*/  FMUL.FTZ R175, R18, R175 ;  /* 0x000000af12af7220 */ /* 0x000fe20000410000 */
[----:B------:R-:W-:-:S03]  /*55a0*/  LOP3.LUT P3, RZ, R184, 0xff, RZ, 0xc0, !PT ;  /* 0x000000ffb8ff7812 */ /* 0x000fc6000786c0ff */
[----:B------:R-:W-:-:S04]  /*55b0*/  FMUL.FTZ R45, R17, R175 ;  /* 0x000000af112d7220 */ /* 0x000fc80000410000 */
[----:B------:R-:W-:Y:S01]  /*55c0*/  FMUL.FTZ R235, R45, UR14 ;  /* 0x0000000e2deb7c20 */ /* 0x000fe20008410000 */
[----:B------:R-:W-:-:S03]  /*55d0*/  HFMA2 R45, -RZ, RZ, 0, 0 ;  /* 0x00000000ff2d7431 */ /* 0x000fc600000001ff */
[----:B------:R-:W-:Y:S02]  /*55e0*/  @P4 FMUL.FTZ R45, R178, R235 ;  /* 0x000000ebb22d4220 */ /* 0x000fe40000410000 */
[----:B------:R-:W-:Y:S02]  /*55f0*/  @P3 HADD2.F32 R252, -RZ, R176.H0_H0 ;  /* 0x200000b0fffc3230 */ /* 0x000fe40000004100 */
[----:B------:R-:W-:Y:S01]  /*5600*/  FADD.FTZ R178, R46, R45 ;  /* 0x0000002d2eb27221 */ /* 0x000fe20000010000 */
[----:B------:R-:W-:-:S04]  /*5610*/  FFMA.FTZ R45, R15, R19, R20 ;  /* 0x000000130f2d7223 */ /* 0x000fc80000010014 */
[----:B------:R-:W-:-:S04]  /*5620*/  FADD.FTZ R45, R204, -R45 ;  /* 0x8000002dcc2d7221 */ /* 0x000fc80000010000 */
[----:B------:R-:W-:Y:S01]  /*5630*/  FMUL.FTZ R236, R18, R45 ;  /* 0x0000002d12ec7220 */ /* 0x000fe20000410000 */
[----:B------:R-:W-:Y:S01]  /*5640*/  @P2 HADD2.F32 R45, -RZ, R179.H1_H1 ;  /* 0x300000b3ff2d2230 */ /* 0x000fe20000004100 */
[----:B------:R-:W-:Y:S02]  /*5650*/  MOV R179, RZ ;  /* 0x000000ff00b37202 */ /* 0x000fe40000000f00 */
[C---:B------:R-:W-:Y:S01]  /*5660*/  FMUL.FTZ R46, R236.reuse, R17 ;  /* 0x00000011ec2e7220 */ /* 0x040fe20000410000 */
[----:B------:R-:W-:-:S03]  /*5670*/  F2FP.F16.F32.PACK_AB R175, R236, R175 ;  /* 0x000000afecaf723e */ /* 0x000fc600000000ff */
[----:B------:R-:W-:-:S04]  /*5680*/  FMUL.FTZ R46, R46, UR14 ;  /* 0x0000000e2e2e7c20 */ /* 0x000fc80008410000 */
[----:B------:R-:W-:Y:S01]  /*5690*/  @P2 FMUL.FTZ R179, R46, R45 ;  /* 0x0000002d2eb32220 */ /* 0x000fe20000410000 */
[-CC-:B------:R-:W-:Y:S01]  /*56a0*/  FFMA.FTZ R45, R199, R19.reuse, R20.reuse ;  /* 0x00000013c72d7223 */ /* 0x180fe20000010014 */
[----:B------:R-:W-:Y:S01]  /*56b0*/  FFMA.FTZ R19, R201, R19, R20 ;  /* 0x00000013c9137223 */ /* 0x000fe20000010014 */
[----:B------:R-:W-:Y:S01]  /*56c0*/  FMUL.FTZ R20, R142, R235 ;  /* 0x000000eb8e147220 */ /* 0x000fe20000410000 */
[----:B------:R-:W-:Y:S01]  /*56d0*/  FADD.FTZ R179, R47, R179 ;  /* 0x000000b32fb37221 */ /* 0x000fe20000010000 */
[----:B------:R-:W-:Y:S01]  /*56e0*/  FADD.FTZ R45, R211, -R45 ;  /* 0x8000002dd32d7221 */ /* 0x000fe20000010000 */
[----:B------:R-:W-:Y:S01]  /*56f0*/  FADD.FTZ R19, R210, -R19 ;  /* 0x80000013d2137221 */ /* 0x000fe20000010000 */
[----:B------:R-:W-:Y:S02]  /*5700*/  HFMA2 R47, -RZ, RZ, 0, 0 ;  /* 0x00000000ff2f7431 */ /* 0x000fe400000001ff */
[C---:B------:R-:W-:Y:S01]  /*5710*/  FMUL.FTZ R45, R18.reuse, R45 ;  /* 0x0000002d122d7220 */ /* 0x040fe20000410000 */
[----:B------:R-:W-:Y:S01]  /*5720*/  FMUL.FTZ R19, R18, R19 ;  /* 0x0000001312137220 */ /* 0x000fe20000410000 */
[----:B------:R-:W-:-:S02]  /*5730*/  FSEL R18, R20, RZ, P4 ;  /* 0x000000ff14127208 */ /* 0x000fc40002000000 */
[----:B------:R-:W-:Y:S01]  /*5740*/  LOP3.LUT P4, RZ, R184, 0xff00, RZ, 0xc0, !PT ;  /* 0x0000ff00b8ff7812 */ /* 0x000fe2000788c0ff */
[C---:B------:R-:W-:Y:S01]  /*5750*/  FMUL.FTZ R44, R17.reuse, R45 ;  /* 0x0000002d112c7220 */ /* 0x040fe20000410000 */
[----:B------:R-:W-:Y:S01]  /*5760*/  FMUL.FTZ R17, R17, R19 ;  /* 0x0000001311117220 */ /* 0x000fe20000410000 */
[----:B------:R-:W-:Y:S02]  /*5770*/  F2FP.F16.F32.PACK_AB R172, R19, R45 ;  /* 0x0000002d13ac723e */ /* 0x000fe400000000ff */
[----:B------:R-:W-:-:S04]  /*5780*/  FMUL.FTZ R44, R44, UR14 ;  /* 0x0000000e2c2c7c20 */ /* 0x000fc80008410000 */
[-C--:B------:R-:W-:Y:S01]  /*5790*/  @P3 FMUL.FTZ R47, R252, R44.reuse ;  /* 0x0000002cfc2f3220 */ /* 0x080fe20000410000 */
[----:B------:R-:W-:-:S03]  /*57a0*/  FMUL.FTZ R19, R144, R44 ;  /* 0x0000002c90137220 */ /* 0x000fc60000410000 */
[----:B------:R-:W-:Y:S02]  /*57b0*/  @P4 HADD2.F32 R20, -RZ, R176.H1_H1 ;  /* 0x300000b0ff144230 */ /* 0x000fe40000004100 */
[----:B------:R-:W-:Y:S01]  /*57c0*/  FMUL.FTZ R176, R17, UR14 ;  /* 0x0000000e11b07c20 */ /* 0x000fe20008410000 */
[----:B------:R-:W-:Y:S01]  /*57d0*/  MOV R17, RZ ;  /* 0x000000ff00117202 */ /* 0x000fe20000000f00 */
[----:B------:R-:W-:Y:S01]  /*57e0*/  FADD.FTZ R48, R48, R47 ;  /* 0x0000002f30307221 */ /* 0x000fe20000010000 */
[----:B------:R-:W-:Y:S01]  /*57f0*/  FSEL R19, R19, RZ, P3 ;  /* 0x000000ff13137208 */ /* 0x000fe20001800000 */
[-C--:B------:R-:W-:Y:S01]  /*5800*/  @P4 FMUL.FTZ R17, R20, R176.reuse ;  /* 0x000000b014114220 */ /* 0x080fe20000410000 */
[----:B------:R-:W-:-:S03]  /*5810*/  FMUL.FTZ R44, R145, R176 ;  /* 0x000000b0912c7220 */ /* 0x000fc60000410000 */
[----:B------:R-:W-:Y:S01]  /*5820*/  FADD.FTZ R20, R49, R17 ;  /* 0x0000001131147221 */ /* 0x000fe20000010000 */
[----:B------:R-:W-:Y:S01]  /*5830*/  FMUL.FTZ R17, R143, R46 ;  /* 0x0000002e8f117220 */ /* 0x000fe20000410000 */
[----:B------:R-:W-:Y:S02]  /*5840*/  FSEL R44, R44, RZ, P4 ;  /* 0x000000ff2c2c7208 */ /* 0x000fe40002000000 */
[----:B------:R-:W-:Y:S02]  /*5850*/  F2FP.F16.F32.PACK_AB R46, R238, R239 ;  /* 0x000000efee2e723e */ /* 0x000fe400000000ff */
[----:B------:R-:W-:Y:S02]  /*5860*/  FSEL R17, R17, RZ, P2 ;  /* 0x000000ff11117208 */ /* 0x000fe40001000000 */
[----:B------:R-:W-:Y:S02]  /*5870*/  F2FP.F16.F32.PACK_AB R44, R44, R19 ;  /* 0x000000132c2c723e */ /* 0x000fe400000000ff */
[----:B------:R-:W-:Y:S01]  /*5880*/  F2FP.F16.F32.PACK_AB R47, R17, R18 ;  /* 0x00000012112f723e */ /* 0x000fe200000000ff */
[----:B------:R-:W-:Y:S01]  /*5890*/  FMUL.FTZ R17, R146, R181 ;  /* 0x000000b592117220 */ /* 0x000fe20000410000 */
[----:B------:R-:W-:-:S04]  /*58a0*/  FMUL.FTZ R18, R147, R182 ;  /* 0x000000b693127220 */ /* 0x000fc80000410000 */
[----:B------:R-:W-:Y:S02]  /*58b0*/  FSEL R17, R17, RZ, P6 ;  /* 0x000000ff11117208 */ /* 0x000fe40003000000 */
[----:B------:R-:W-:-:S04]  /*58c0*/  FSEL R18, R18, RZ, P5 ;  /* 0x000000ff12127208 */ /* 0x000fc80002800000 */
[----:B------:R-:W-:Y:S01]  /*58d0*/  F2FP.F16.F32.PACK_AB R45, R18, R17 ;  /* 0x00000011122d723e */ /* 0x000fe200000000ff */
[----:B------:R-:W-:Y:S06]  /*58e0*/  BRA `(.L_x_10560) ;  /* 0x0000000400947947 */ /* 0x000fec0003800000 */
.L_x_10559:
        /* <DEDUP_REMOVED lines=23> */
[----:B------:R-:W-:-:S03]  /*5a60*/  FFMA.FTZ R177, R13, R19, R20 ;  /* 0x000000130db17223 */ /* 0x000fc60000010014 */
[----:B------:R-:W-:Y:S01]  /*5a70*/  FADD.FTZ R51, R51, R180 ;  /* 0x000000b433337221 */ /* 0x000fe20000010000 */
[----:B------:R-:W-:Y:S01]  /*5a80*/  FADD.FTZ R177, R207, -R177 ;  /* 0x800000b1cfb17221 */ /* 0x000fe20000010000 */
[--C-:B------:R-:W-:Y:S02]  /*5a90*/  @P6 HADD2.F32 R180, -RZ, R178.reuse.H0_H0 ;  /* 0x200000b2ffb46230 */ /* 0x100fe40000004100 */
        /* <DEDUP_REMOVED lines=40> */
[----:B------:R-:W-:Y:S02]  /*5d20*/  LOP3.LUT P2, RZ, R184, 0xff, RZ, 0xc0, !PT ;  /* 0x000000ffb8ff7812 */ /* 0x000fe4000784c0ff */
[----:B------:R-:W-:Y:S02]  /*5d30*/  F2FP.F16.F32.PACK_AB R47, R47, R45 ;  /* 0x0000002d2f2f723e */ /* 0x000fe400000000ff */
[----:B------:R-:W-:Y:S01]  /*5d40*/  FSEL R45, R44, RZ, P5 ;  /* 0x000000ff2c2d7208 */ /* 0x000fe20002800000 */
[-CC-:B------:R-:W-:Y:S01]  /*5d50*/  FFMA.FTZ R44, R199, R19.reuse, R20.reuse ;  /* 0x00000013c72c7223 */ /* 0x180fe20000010014 */
[----:B------:R-:W-:Y:S01]  /*5d60*/  FFMA.FTZ R19, R201, R19, R20 ;  /* 0x00000013c9137223 */ /* 0x000fe20000010014 */
[----:B------:R-:W-:Y:S02]  /*5d70*/  FSEL R46, R46, RZ, P6 ;  /* 0x000000ff2e2e7208 */ /* 0x000fe40003000000 */
[----:B------:R-:W-:Y:S01]  /*5d80*/  FADD.FTZ R20, R211, -R44 ;  /* 0x8000002cd3147221 */ /* 0x000fe20000010000 */
[----:B------:R-:W-:Y:S01]  /*5d90*/  FMUL.FTZ R44, R146, R183 ;  /* 0x000000b7922c7220 */ /* 0x000fe20000410000 */
[----:B------:R-:W-:Y:S01]  /*5da0*/  FADD.FTZ R19, R210, -R19 ;  /* 0x80000013d2137221 */ /* 0x000fe20000010000 */
[----:B------:R-:W-:Y:S01]  /*5db0*/  F2FP.F16.F32.PACK_AB R46, R45, R46 ;  /* 0x0000002e2d2e723e */ /* 0x000fe200000000ff */
        /* <DEDUP_REMOVED lines=8> */
[----:B------:R-:W-:Y:S01]  /*5e40*/  MOV R17, RZ ;  /* 0x000000ff00117202 */ /* 0x000fe20000000f00 */
[----:B------:R-:W-:Y:S01]  /*5e50*/  FMUL.FTZ R20, R20, UR14 ;  /* 0x0000000e14147c20 */ /* 0x000fe20008410000 */
[----:B------:R-:W-:-:S02]  /*5e60*/  @P2 HADD2.F32 R181, -RZ, R176.H0_H0 ;  /* 0x200000b0ffb52230 */ /* 0x000fc40000004100 */
[----:B------:R-:W-:Y:S01]  /*5e70*/  FMUL.FTZ R19, R19, UR14 ;  /* 0x0000000e13137c20 */ /* 0x000fe20008410000 */
[----:B------:R-:W-:Y:S01]  /*5e80*/  F2FP.F16.F32.PACK_AB R45, R45, R44 ;  /* 0x0000002c2d2d723e */ /* 0x000fe200000000ff */
[----:B------:R-:W-:Y:S02]  /*5e90*/  HFMA2 R44, -RZ, RZ, 0, 0 ;  /* 0x00000000ff2c7431 */ /* 0x000fe400000001ff */
[----:B------:R-:W-:Y:S01]  /*5ea0*/  @P2 FMUL.FTZ R44, R181, R20 ;  /* 0x00000014b52c2220 */ /* 0x000fe20000410000 */
[----:B------:R-:W-:-:S03]  /*5eb0*/  @P3 HADD2.F32 R18, -RZ, R176.H1_H1 ;  /* 0x300000b0ff123230 */ /* 0x000fc60000004100 */
[----:B------:R-:W-:Y:S02]  /*5ec0*/  FADD.FTZ R48, R48, R44 ;  /* 0x0000002c30307221 */ /* 0x000fe40000010000 */
[-C--:B------:R-:W-:Y:S01]  /*5ed0*/  @P3 FMUL.FTZ R17, R18, R19.reuse ;  /* 0x0000001312113220 */ /* 0x080fe20000410000 */
[----:B------:R-:W-:Y:S01]  /*5ee0*/  FMUL.FTZ R18, R144, R20 ;  /* 0x0000001490127220 */ /* 0x000fe20000410000 */
[----:B------:R-:W-:Y:S02]  /*5ef0*/  FMUL.FTZ R19, R145, R19 ;  /* 0x0000001391137220 */ /* 0x000fe40000410000 */
[----:B------:R-:W-:Y:S02]  /*5f00*/  FADD.FTZ R20, R49, R17 ;  /* 0x0000001131147221 */ /* 0x000fe40000010000 */
[----:B------:R-:W-:Y:S02]  /*5f10*/  FSEL R18, R18, RZ, P2 ;  /* 0x000000ff12127208 */ /* 0x000fe40001000000 */
[----:B------:R-:W-:-:S04]  /*5f20*/  FSEL R19, R19, RZ, P3 ;  /* 0x000000ff13137208 */ /* 0x000fc80001800000 */
[----:B------:R-:W-:-:S07]  /*5f30*/  F2FP.F16.F32.PACK_AB R44, R19, R18 ;  /* 0x00000012132c723e */ /* 0x000fce00000000ff */
.L_x_10560:
        /* <DEDUP_REMOVED lines=12> */
.L_x_10545:
[----:B------:R-:W-:-:S04]  /*6000*/  UISETP.NE.U32.AND UP0, UPT, UR12, URZ, UPT ;  /* 0x000000ff0c00728c */ /* 0x000fc8000bf05070 */
[----:B------:R-:W-:-:S09]  /*6010*/  UISETP.NE.AND.EX UP0, UPT, UR13, URZ, UPT, UP0 ;  /* 0x000000ff0d00728c */ /* 0x000fd2000bf05300 */
[----:B------:R-:W-:Y:S05]  /*6020*/  BRA.U UP0, `(.L_x_10561) ;  /* 0x0000001d00687547 */ /* 0x000fea000b800000 */
[----:B------:R-:W-:Y:S04]  /*6030*/  BSSY.RECONVERGENT B2, `(.L_x_10562) ;  /* 0x0000076000027945 */ /* 0x000fe80003800200 */
[----:B------:R-:W-:Y:S05]  /*6040*/  @!P5 BRA `(.L_x_10563) ;  /* 0x0000000400d0d947 */ /* 0x000fea0003800000 */
[----:B------:R-:W0:Y:S01]  /*6050*/  LDC.64 R176, c[0x0][0x390] ;  /* 0x0000e400ffb07b82 */ /* 0x000e220000000a00 */
[----:B------:R-:W-:Y:S01]  /*6060*/  FFMA.FTZ R178, R0, R19, R20 ;  /* 0x0000001300b27223 */ /* 0x000fe20000010014 */
[----:B------:R-:W-:-:S03]  /*6070*/  HADD2.F32 R179, -RZ, R40.H0_H0 ;  /* 0x20000028ffb37230 */ /* 0x000fc60000004100 */
        /* <DEDUP_REMOVED lines=9> */
[----:B--2---:R-:W-:-:S03]  /*6110*/  @P4 HADD2.F32 R182, -RZ, R176.H0_H0 ;  /* 0x200000b0ffb64230 */ /* 0x004fc60000004100 */
[----:B------:R-:W-:Y:S02]  /*6120*/  @P5 HADD2.F32 R176, -RZ, R176.H1_H1 ;  /* 0x300000b0ffb05230 */ /* 0x000fe40000004100 */
[----:B------:R-:W-:Y:S01]  /*6130*/  @P4 FMUL.FTZ R181, R180, R182 ;  /* 0x000000b6b4b54220 */ /* 0x000fe20000410000 */
[----:B------:R-:W-:-:S03]  /*6140*/  HADD2.F32 R182, -RZ, R40.H1_H1 ;  /* 0x30000028ffb67230 */ /* 0x000fc60000004100 */
[----:B------:R-:W-:Y:S01]  /*6150*/  FADD.FTZ R72, R72, R181 ;  /* 0x000000b548487221 */ /* 0x000fe20000010000 */
[----:B------:R-:W-:-:S04]  /*6160*/  FFMA.FTZ R181, R198, R19, R20 ;  /* 0x00000013c6b57223 */ /* 0x000fc80000010014 */
        /* <DEDUP_REMOVED lines=14> */
[----:B------:R-:W-:Y:S01]  /*6250*/  F2FP.F16.F32.PACK_AB R176, R181, R176 ;  /* 0x000000b0b5b0723e */ /* 0x000fe200000000ff */
[----:B------:R-:W-:Y:S01]  /*6260*/  HADD2.F32 R181, -RZ, R41.H0_H0 ;  /* 0x20000029ffb57230 */ /* 0x000fe20000004100 */
[----:B------:R-:W-:-:S04]  /*6270*/  LOP3.LUT P5, RZ, R22, 0xff000000, RZ, 0xc0, !PT ;  /* 0xff00000016ff7812 */ /* 0x000fc800078ac0ff */
[----:B------:R-:W-:Y:S01]  /*6280*/  FFMA.FTZ R180, R18, R180, R181 ;  /* 0x000000b412b47223 */ /* 0x000fe200000100b5 */
[----:B------:R-:W-:-:S03]  /*6290*/  HFMA2 R181, -RZ, RZ, 0, 0 ;  /* 0x00000000ffb57431 */ /* 0x000fc600000001ff */
[----:B------:R-:W-:Y:S01]  /*62a0*/  FMUL.FTZ R180, R180, R17 ;  /* 0x00000011b4b47220 */ /* 0x000fe20000410000 */
[----:B------:R-:W-:-:S03]  /*62b0*/  @P4 HADD2.F32 R182, -RZ, R177.H0_H0 ;  /* 0x200000b1ffb64230 */ /* 0x000fc60000004100 */
[----:B------:R-:W-:Y:S01]  /*62c0*/  FMUL.FTZ R180, R180, UR14 ;  /* 0x0000000eb4b47c20 */ /* 0x000fe20008410000 */
[----:B------:R-:W-:-:S03]  /*62d0*/  @P5 HADD2.F32 R177, -RZ, R177.H1_H1 ;  /* 0x300000b1ffb15230 */ /* 0x000fc60000004100 */
        /* <DEDUP_REMOVED lines=47> */
[----:B------:R-:W-:-:S04]  /*65d0*/  ISETP.GE.U32.AND P4, PT, R22, RZ, PT ;  /* 0x000000ff1600720c */ /* 0x000fc80003f86070 */
[----:B------:R-:W-:Y:S01]  /*65e0*/  FFMA.FTZ R180, R18, R180, R181 ;  /* 0x000000b412b47223 */ /* 0x000fe200000100b5 */
[----:B------:R-:W-:Y:S01]  /*65f0*/  HFMA2 R181, -RZ, RZ, 0, 0 ;  /* 0x00000000ffb57431 */ /* 0x000fe200000001ff */
[----:B------:R-:W-:Y:S02]  /*6600*/  ISETP.GE.U32.AND.EX P4, PT, R23, 0x1000000, PT, P4 ;  /* 0x010000001700780c */ /* 0x000fe40003f86140 */
[----:B------:R-:W-:Y:S01]  /*6610*/  FMUL.FTZ R180, R180, R17 ;  /* 0x00000011b4b47220 */ /* 0x000fe20000410000 */
[----:B------:R-:W-:-:S03]  /*6620*/  @P5 HADD2.F32 R182, -RZ, R179.H0_H0 ;  /* 0x200000b3ffb65230 */ /* 0x000fc60000004100 */
[----:B------:R-:W-:-:S04]  /*6630*/  FMUL.FTZ R180, R180, UR14 ;  /* 0x0000000eb4b47c20 */ /* 0x000fc80008410000 */
[----:B------:R-:W-:Y:S01]  /*6640*/  @P5 FMUL.FTZ R181, R180, R182 ;  /* 0x000000b6b4b55220 */ /* 0x000fe20000410000 */
[----:B------:R-:W-:Y:S02]  /*6650*/  HADD2.F32 R182, -RZ, R43.H1_H1 ;  /* 0x3000002bffb67230 */ /* 0x000fe40000004100 */
[----:B------:R-:W-:Y:S02]  /*6660*/  @P4 HADD2.F32 R179, -RZ, R179.H1_H1 ;  /* 0x300000b3ffb34230 */ /* 0x000fe40000004100 */
        /* <DEDUP_REMOVED lines=13> */
[----:B------:R-:W-:Y:S02]  /*6740*/  F2FP.F16.F32.PACK_AB R179, R181, R179 ;  /* 0x000000b3b5b3723e */ /* 0x000fe400000000ff */
[----:B------:R-:W0:Y:S02]  /*6750*/  LDC.64 R180, c[0x0][0x468] ;  /* 0x00011a00ffb47b82 */ /* 0x000e240000000a00 */
[C---:B0-----:R-:W-:Y:S01]  /*6760*/  IMAD.WIDE.U32 R180, R16.reuse, 0x10, R180 ;  /* 0x0000001010b47825 */ /* 0x041fe200078e00b4 */
[----:B------:R-:W-:-:S04]  /*6770*/  IADD3 R16, PT, PT, R16, 0x20, RZ ;  /* 0x0000002010107810 */ /* 0x000fc80007ffe0ff */
[----:B------:R0:W-:Y:S03]  /*6780*/  STG.E.128 desc[UR6][R180.64], R176 ;  /* 0x000000b0b4007986 */ /* 0x0001e6000c101d06 */
.L_x_10563:
[----:B------:R-:W-:Y:S05]  /*6790*/  BSYNC.RECONVERGENT B2 ;  /* 0x0000000000027941 */ /* 0x000fea0003800200 */
.L_x_10562:
[----:B------:R-:W-:Y:S04]  /*67a0*/  BSSY.RECONVERGENT B2, `(.L_x_10564) ;  /* 0x0000076000027945 */ /* 0x000fe80003800200 */
[----:B------:R-:W-:Y:S05]  /*67b0*/  @!P1 BRA `(.L_x_10565) ;  /* 0x0000000400d09947 */ /* 0x000fea0003800000 */
[----:B0-----:R-:W0:Y:S01]  /*67c0*/  LDC.64 R176, c[0x0][0x390] ;  /* 0x0000e400ffb07b82 */ /* 0x001e220000000a00 */
        /* <DEDUP_REMOVED lines=115> */
.L_x_10565:
[----:B------:R-:W-:Y:S05]  /*6f00*/  BSYNC.RECONVERGENT B2 ;  /* 0x0000000000027941 */ /* 0x000fea0003800200 */
.L_x_10564:
[----:B------:R-:W-:Y:S04]  /*6f10*/  BSSY.RECONVERGENT B2, `(.L_x_10566) ;  /* 0x0000076000027945 */ /* 0x000fe80003800200 */
[----:B------:R-:W-:Y:S05]  /*6f20*/  @!P2 BRA `(.L_x_10567) ;  /* 0x0000000400d0a947 */ /* 0x000fea0003800000 */
[----:B01----:R-:W0:Y:S01]  /*6f30*/  LDC.64 R176, c[0x0][0x390] ;  /* 0x0000e400ffb07b82 */ /* 0x003e220000000a00 */
        /* <DEDUP_REMOVED lines=115> */
.L_x_10567:
[----:B------:R-:W-:Y:S05]  /*7670*/  BSYNC.RECONVERGENT B2 ;  /* 0x0000000000027941 */ /* 0x000fea0003800200 */
.L_x_10566:
[----:B------:R-:W-:Y:S05]  /*7680*/  @!P3 BRA `(.L_x_10558) ;  /* 0x0000002400a4b947 */ /* 0x000fea0003800000 */
[----:B012---:R-:W0:Y:S01]  /*7690*/  LDC.64 R180, c[0x0][0x390] ;  /* 0x0000e400ffb47b82 */ /* 0x007e220000000a00 */
[-CC-:B------:R-:W-:Y:S01]  /*76a0*/  FFMA.FTZ R176, R15, R19.reuse, R20.reuse ;  /* 0x000000130fb07223 */ /* 0x180fe20000010014 */
[----:B------:R-:W-:Y:S01]  /*76b0*/  FFMA.FTZ R178, R199, R19, R20 ;  /* 0x00000013c7b27223 */ /* 0x000fe20000010014 */
[----:B------:R-:W-:Y:S02]  /*76c0*/  HADD2.F32 R179, -RZ, R28.H0_H0 ;  /* 0x2000001cffb37230 */ /* 0x000fe40000004100 */
[----:B------:R-:W-:Y:S01]  /*76d0*/  FADD.FTZ R182, R204, -R176 ;  /* 0x800000b0ccb67221 */ /* 0x000fe20000010000 */
[----:B------:R-:W-:Y:S01]  /*76e0*/  FADD.FTZ R178, R211, -R178 ;  /* 0x800000b2d3b27221 */ /* 0x000fe20000010000 */
[----:B0-----:R-:W-:-:S04]  /*76f0*/  IMAD.WIDE.U32 R176, R16, 0x10, R180 ;  /* 0x0000001010b07825 */ /* 0x001fc800078e00b4 */
[----:B------:R-:W-:-:S05]  /*7700*/  HADD2.F32 R180, -RZ, R31.H1_H1 ;  /* 0x3000001fffb47230 */ /* 0x000fca0000004100 */
[C---:B-----5:R-:W-:Y:S01]  /*7710*/  FFMA.FTZ R182, R18.reuse, R182, R180 ;  /* 0x000000b612b67223 */ /* 0x060fe200000100b4 */
        /* <DEDUP_REMOVED lines=24> */
[----:B------:R-:W-:Y:S01]  /*78a0*/  FSEL R180, R181, RZ, P2 ;  /* 0x000000ffb5b47208 */ /* 0x000fe20001000000 */
[----:B------:R-:W-:Y:S01]  /*78b0*/  HADD2.F32 R181, -RZ, R29.H0_H0 ;  /* 0x2000001dffb57230 */ /* 0x000fe20000004100 */
[----:B------:R-:W-:-:S02]  /*78c0*/  LOP3.LUT P1, RZ, R184, 0xff0000, RZ, 0xc0, !PT ;  /* 0x00ff0000b8ff7812 */ /* 0x000fc4000782c0ff */
[----:B------:R-:W-:Y:S01]  /*78d0*/  F2FP.F16.F32.PACK_AB R180, R180, R176 ;  /* 0x000000b0b4b4723e */ /* 0x000fe200000000ff */
[----:B------:R-:W-:Y:S01]  /*78e0*/  FFMA.FTZ R176, R11, R19, R20 ;  /* 0x000000130bb07223 */ /* 0x000fe20000010014 */
[----:B------:R-:W-:-:S03]  /*78f0*/  LOP3.LUT P2, RZ, R184, 0xff000000, RZ, 0xc0, !PT ;  /* 0xff000000b8ff7812 */ /* 0x000fc6000784c0ff */
[----:B------:R-:W-:-:S04]  /*7900*/  FADD.FTZ R176, R209, -R176 ;  /* 0x800000b0d1b07221 */ /* 0x000fc80000010000 */
[----:B------:R-:W-:Y:S01]  /*7910*/  FFMA.FTZ R176, R18, R176, R181 ;  /* 0x000000b012b07223 */ /* 0x000fe200000100b5 */
[----:B------:R-:W-:Y:S02]  /*7920*/  HFMA2 R181, -RZ, RZ, 0, 0 ;  /* 0x00000000ffb57431 */ /* 0x000fe400000001ff */
[--C-:B------:R-:W-:Y:S02]  /*7930*/  @P1 HADD2.F32 R183, -RZ, R177.reuse.H0_H0 ;  /* 0x200000b1ffb71230 */ /* 0x100fe40000004100 */
[----:B------:R-:W-:Y:S01]  /*7940*/  FMUL.FTZ R176, R176, R17 ;  /* 0x00000011b0b07220 */ /* 0x000fe20000410000 */
[----:B------:R-:W-:-:S03]  /*7950*/  @P2 HADD2.F32 R177, -RZ, R177.H1_H1 ;  /* 0x300000b1ffb12230 */ /* 0x000fc60000004100 */
[----:B------:R-:W-:-:S04]  /*7960*/  FMUL.FTZ R176, R176, UR14 ;  /* 0x0000000eb0b07c20 */ /* 0x000fc80008410000 */
[----:B------:R-:W-:Y:S01]  /*7970*/  @P1 FMUL.FTZ R181, R176, R183 ;  /* 0x000000b7b0b51220 */ /* 0x000fe20000410000 */
[----:B------:R-:W-:Y:S02]  /*7980*/  HADD2.F32 R183, -RZ, R29.H1_H1 ;  /* 0x3000001dffb77230 */ /* 0x000fe40000004100 */
[----:B------:R-:W-:Y:S01]  /*7990*/  FMUL.FTZ R176, R146, R176 ;  /* 0x000000b092b07220 */ /* 0x000fe20000410000 */
[----:B------:R-:W-:Y:S01]  /*79a0*/  FADD.FTZ R50, R50, R181 ;  /* 0x000000b532327221 */ /* 0x000fe20000010000 */
[----:B------:R-:W-:-:S03]  /*79b0*/  FFMA.FTZ R181, R12, R19, R20 ;  /* 0x000000130cb57223 */ /* 0x000fc60000010014 */
[----:B------:R-:W-:Y:S01]  /*79c0*/  FSEL R176, R176, RZ, P1 ;  /* 0x000000ffb0b07208 */ /* 0x000fe20000800000 */
[----:B------:R-:W-:Y:S01]  /*79d0*/  FADD.FTZ R181, R208, -R181 ;  /* 0x800000b5d0b57221 */ /* 0x000fe20000010000 */
[----:B------:R-:W-:-:S03]  /*79e0*/  LOP3.LUT P1, RZ, R185, 0xff, RZ, 0xc0, !PT ;  /* 0x000000ffb9ff7812 */ /* 0x000fc6000782c0ff */
[----:B------:R-:W-:Y:S01]  /*79f0*/  FFMA.FTZ R181, R18, R181, R183 ;  /* 0x000000b512b57223 */ /* 0x000fe200000100b7 */
[----:B------:R-:W-:-:S03]  /*7a00*/  MOV R183, RZ ;  /* 0x000000ff00b77202 */ /* 0x000fc60000000f00 */
[----:B------:R-:W-:-:S04]  /*7a10*/  FMUL.FTZ R181, R181, R17 ;  /* 0x00000011b5b57220 */ /* 0x000fc80000410000 */
[----:B------:R-:W-:-:S04]  /*7a20*/  FMUL.FTZ R181, R181, UR14 ;  /* 0x0000000eb5b57c20 */ /* 0x000fc80008410000 */
[----:B------:R-:W-:Y:S01]  /*7a30*/  @P2 FMUL.FTZ R183, R181, R177 ;  /* 0x000000b1b5b72220 */ /* 0x000fe20000410000 */
[----:B------:R-:W-:-:S03]  /*7a40*/  FMUL.FTZ R177, R147, R181 ;  /* 0x000000b593b17220 */ /* 0x000fc60000410000 */
[----:B------:R-:W-:Y:S01]  /*7a50*/  FADD.FTZ R51, R51, R183 ;  /* 0x000000b733337221 */ /* 0x000fe20000010000 */
[----:B------:R-:W-:Y:S01]  /*7a60*/  @P1 HADD2.F32 R183, -RZ, R178.H0_H0 ;  /* 0x200000b2ffb71230 */ /* 0x000fe20000004100 */
[----:B------:R-:W-:Y:S02]  /*7a70*/  FSEL R177, R177, RZ, P2 ;  /* 0x000000ffb1b17208 */ /* 0x000fe40001000000 */
[----:B------:R-:W-:Y:S02]  /*7a80*/  LOP3.LUT P2, RZ, R185, 0xff00, RZ, 0xc0, !PT ;  /* 0x0000ff00b9ff7812 */ /* 0x000fe4000784c0ff */
[----:B------:R-:W-:Y:S01]  /*7a90*/  F2FP.F16.F32.PACK_AB R181, R177, R176 ;  /* 0x000000b0b1b5723e */ /* 0x000fe200000000ff */
[----:B------:R-:W-:Y:S01]  /*7aa0*/  FFMA.FTZ R176, R13, R19, R20 ;  /* 0x000000130db07223 */ /* 0x000fe20000010014 */
[----:B------:R-:W-:-:S03]  /*7ab0*/  HADD2.F32 R177, -RZ, R30.H0_H0 ;  /* 0x2000001effb17230 */ /* 0x000fc60000004100 */
[----:B------:R-:W-:-:S04]  /*7ac0*/  FADD.FTZ R176, R207, -R176 ;  /* 0x800000b0cfb07221 */ /* 0x000fc80000010000 */
[----:B------:R-:W-:Y:S01]  /*7ad0*/  FFMA.FTZ R176, R18, R176, R177 ;  /* 0x000000b012b07223 */ /* 0x000fe200000100b1 */
[----:B------:R-:W-:-:S03]  /*7ae0*/  HFMA2 R177, -RZ, RZ, 0, 0 ;  /* 0x00000000ffb17431 */ /* 0x000fc600000001ff */
[----:B------:R-:W-:-:S04]  /*7af0*/  FMUL.FTZ R176, R176, R17 ;  /* 0x00000011b0b07220 */ /* 0x000fc80000410000 */
[----:B------:R-:W-:-:S04]  /*7b00*/  FMUL.FTZ R176, R176, UR14 ;  /* 0x0000000eb0b07c20 */ /* 0x000fc80008410000 */
[----:B------:R-:W-:Y:S01]  /*7b10*/  @P1 FMUL.FTZ R177, R176, R183 ;  /* 0x000000b7b0b11220 */ /* 0x000fe20000410000 */
[----:B------:R-:W-:-:S03]  /*7b20*/  HADD2.F32 R183, -RZ, R30.H1_H1 ;  /* 0x3000001effb77230 */ /* 0x000fc60000004100 */
[----:B------:R-:W-:Y:S01]  /*7b30*/  FADD.FTZ R44, R44, R177 ;  /* 0x000000b12c2c7221 */ /* 0x000fe20000010000 */
[-CC-:B------:R-:W-:Y:S01]  /*7b40*/  FFMA.FTZ R177, R14, R19.reuse, R20.reuse ;  /* 0x000000130eb17223 */ /* 0x180fe20000010014 */
[----:B------:R-:W-:Y:S01]  /*7b50*/  FFMA.FTZ R19, R200, R19, R20 ;  /* 0x00000013c8137223 */ /* 0x000fe20000010014 */
[----:B------:R-:W-:Y:S02]  /*7b60*/  HADD2.F32 R20, -RZ, R31.H0_H0 ;  /* 0x2000001fff147230 */ /* 0x000fe40000004100 */
[----:B------:R-:W-:Y:S01]  /*7b70*/  FADD.FTZ R177, R206, -R177 ;  /* 0x800000b1ceb17221 */ /* 0x000fe20000010000 */
[----:B------:R-:W-:-:S03]  /*7b80*/  FADD.FTZ R19, R205, -R19 ;  /* 0x80000013cd137221 */ /* 0x000fc60000010000 */
[C---:B------:R-:W-:Y:S01]  /*7b90*/  FFMA.FTZ R177, R18.reuse, R177, R183 ;  /* 0x000000b112b17223 */ /* 0x040fe200000100b7 */
[----:B------:R-:W-:Y:S02]  /*7ba0*/  @P2 HADD2.F32 R183, -RZ, R178.H1_H1 ;  /* 0x300000b2ffb72230 */ /* 0x000fe40000004100 */
[----:B------:R-:W-:Y:S01]  /*7bb0*/  FFMA.FTZ R19, R18, R19, R20 ;  /* 0x0000001312137223 */ /* 0x000fe20000010014 */
[-C--:B------:R-:W-:Y:S01]  /*7bc0*/  FMUL.FTZ R18, R182, R17.reuse ;  /* 0x00000011b6127220 */ /* 0x080fe20000410000 */
[-C--:B------:R-:W-:Y:S02]  /*7bd0*/  FMUL.FTZ R177, R177, R17.reuse ;  /* 0x00000011b1b17220 */ /* 0x080fe40000410000 */
[----:B------:R-:W-:Y:S01]  /*7be0*/  FMUL.FTZ R19, R19, R17 ;  /* 0x0000001113137220 */ /* 0x000fe20000410000 */
[----:B------:R-:W-:Y:S01]  /*7bf0*/  FMUL.FTZ R17, R140, R176 ;  /* 0x000000b08c117220 */ /* 0x000fe20000410000 */
[----:B------:R-:W-:Y:S01]  /*7c00*/  FMUL.FTZ R178, R177, UR14 ;  /* 0x0000000eb1b27c20 */ /* 0x000fe20008410000 */
[----:B------:R-:W-:Y:S01]  /*7c10*/  MOV R177, RZ ;  /* 0x000000ff00b17202 */ /* 0x000fe20000000f00 */
[----:B------:R-:W-:-:S02]  /*7c20*/  FMUL.FTZ R18, R18, UR14 ;  /* 0x0000000e12127c20 */ /* 0x000fc40008410000 */
[----:B------:R-:W-:Y:S01]  /*7c30*/  @P2 FMUL.FTZ R177, R178, R183 ;  /* 0x000000b7b2b12220 */ /* 0x000fe20000410000 */
[----:B------:R-:W-:Y:S01]  /*7c40*/  FMUL.FTZ R20, R141, R178 ;  /* 0x000000b28d147220 */ /* 0x000fe20000410000 */
[----:B------:R-:W-:Y:S02]  /*7c50*/  FSEL R17, R17, RZ, P1 ;  /* 0x000000ff11117208 */ /* 0x000fe40000800000 */
[----:B------:R-:W-:Y:S01]  /*7c60*/  FADD.FTZ R45, R45, R177 ;  /* 0x000000b12d2d7221 */ /* 0x000fe20000010000 */
[----:B------:R-:W-:Y:S01]  /*7c70*/  ISETP.GE.U32.AND P1, PT, R184, RZ, PT ;  /* 0x000000ffb800720c */ /* 0x000fe20003f26070 */
[----:B------:R-:W0:Y:S01]  /*7c80*/  LDC.64 R176, c[0x0][0x468] ;  /* 0x00011a00ffb07b82 */ /* 0x000e220000000a00 */
[----:B------:R-:W-:Y:S02]  /*7c90*/  FSEL R20, R20, RZ, P2 ;  /* 0x000000ff14147208 */ /* 0x000fe40001000000 */
[----:B------:R-:W-:Y:S02]  /*7ca0*/  ISETP.GE.U32.AND.EX P1, PT, R185, 0x1000000, PT, P1 ;  /* 0x01000000b900780c */ /* 0x000fe40003f26110 */
[----:B------:R-:W-:Y:S01]  /*7cb0*/  F2FP.F16.F32.PACK_AB R182, R20, R17 ;  /* 0x0000001114b6723e */ /* 0x000fe200000000ff */
[----:B------:R-:W-:-:S02]  /*7cc0*/  @P3 HADD2.F32 R20, -RZ, R179.H0_H0 ;  /* 0x200000b3ff143230 */ /* 0x000fc40000004100 */
[----:B------:R-:W-:Y:S01]  /*7cd0*/  FMUL.FTZ R17, R19, UR14 ;  /* 0x0000000e13117c20 */ /* 0x000fe20008410000 */
[----:B------:R-:W-:-:S03]  /*7ce0*/  HFMA2 R19, -RZ, RZ, 0, 0 ;  /* 0x00000000ff137431 */ /* 0x000fc600000001ff */
[----:B------:R-:W-:Y:S01]  /*7cf0*/  @P3 FMUL.FTZ R19, R17, R20 ;  /* 0x0000001411133220 */ /* 0x000fe20000410000 */
[----:B------:R-:W-:Y:S01]  /*7d00*/  FMUL.FTZ R20, R142, R17 ;  /* 0x000000118e147220 */ /* 0x000fe20000410000 */
[----:B------:R-:W-:Y:S02]  /*7d10*/  FMUL.FTZ R17, R143, R18 ;  /* 0x000000128f117220 */ /* 0x000fe40000410000 */
[----:B------:R-:W-:Y:S02]  /*7d20*/  FADD.FTZ R46, R46, R19 ;  /* 0x000000132e2e7221 */ /* 0x000fe40000010000 */
[----:B------:R-:W-:Y:S02]  /*7d30*/  FSEL R20, R20, RZ, P3 ;  /* 0x000000ff14147208 */ /* 0x000fe40001800000 */
[----:B------:R-:W-:-:S04]  /*7d40*/  FSEL R17, R17, RZ, P1 ;  /* 0x000000ff11117208 */ /* 0x000fc80000800000 */
[----:B------:R-:W-:Y:S01]  /*7d50*/  F2FP.F16.F32.PACK_AB R183, R17, R20 ;  /* 0x0000001411b7723e */ /* 0x000fe200000000ff */
[----:B0-----:R-:W-:-:S05]  /*7d60*/  IMAD.WIDE.U32 R16, R16, 0x10, R176 ;  /* 0x0000001010107825 */ /* 0x001fca00078e00b0 */
[----:B------:R0:W-:Y:S02]  /*7d70*/  STG.E.128 desc[UR6][R16.64], R180 ;  /* 0x000000b410007986 */ /* 0x0001e4000c101d06 */
[----:B0-----:R-:W-:Y:S01]  /*7d80*/  @P1 HADD2.F32 R16, -RZ, R179.H1_H1 ;  /* 0x300000b3ff101230 */ /* 0x001fe20000004100 */
[----:B------:R-:W-:-:S04]  /*7d90*/  MOV R17, RZ ;  /* 0x000000ff00117202 */ /* 0x000fc80000000f00 */
[----:B------:R-:W-:-:S04]  /*7da0*/  @P1 FMUL.FTZ R17, R18, R16 ;  /* 0x0000001012111220 */ /* 0x000fc80000410000 */
[----:B------:R-:W-:Y:S01]  /*7db0*/  FADD.FTZ R47, R47, R17 ;  /* 0x000000112f2f7221 */ /* 0x000fe20000010000 */
[----:B------:R-:W-:Y:S06]  /*7dc0*/  BRA `(.L_x_10558) ;  /* 0x0000001c00d47947 */ /* 0x000fec0003800000 */
.L_x_10561:
[----:B------:R-:W-:Y:S04]  /*7dd0*/  BSSY.RECONVERGENT B2, `(.L_x_10568) ;  /* 0x000007d000027945 */ /* 0x000fe80003800200 */
[----:B------:R-:W-:Y:S05]  /*7de0*/  @!P5 BRA `(.L_x_10569) ;  /* 0x0000000400ecd947 */ /* 0x000fea0003800000 */
[----:B------:R-:W0:Y:S02]  /*7df0*/  LDC.64 R172, c[0x0][0x390] ;  /* 0x0000e400ffac7b82 */ /* 0x000e240000000a00 */
[----:B0-----:R-:W-:-:S05]  /*7e00*/  IMAD.WIDE.U32 R172, R16, 0x10, R172 ;  /* 0x0000001010ac7825 */ /* 0x001fca00078e00ac */
[----:B------:R0:W2:Y:S01]  /*7e10*/  LDG.E.128 R176, desc[UR6][R172.64] ;  /* 0x00000006acb07981 */ /* 0x0000a2000c1e1d00 */
[C---:B------:R-:W-:Y:S01]  /*7e20*/  LOP3.LUT P6, RZ, R22.reuse, 0xff, RZ, 0xc0, !PT ;  /* 0x000000ff16ff7812 */ /* 0x040fe200078cc0ff */
[----:B------:R-:W-:Y:S01]  /*7e30*/  HFMA2 R175, -RZ, RZ, 0, 0 ;  /* 0x00000000ffaf7431 */ /* 0x000fe200000001ff */
[C---:B------:R-:W-:Y:S01]  /*7e40*/  LOP3.LUT P4, RZ, R22.reuse, 0xff00, RZ, 0xc0, !PT ;  /* 0x0000ff0016ff7812 */ /* 0x040fe2000788c0ff */
[--C-:B------:R-:W-:Y:S01]  /*7e50*/  HADD2.F32 R180, -RZ, R40.reuse.H1_H1 ;  /* 0x30000028ffb47230 */ /* 0x100fe20000004100 */
[----:B------:R-:W-:Y:S01]  /*7e60*/  LOP3.LUT P5, RZ, R22, 0xff0000, RZ, 0xc0, !PT ;  /* 0x00ff000016ff7812 */ /* 0x000fe200078ac0ff */
[----:B------:R-:W-:Y:S02]  /*7e70*/  HADD2.F32 R181, -RZ, R41.H0_H0 ;  /* 0x20000029ffb57230 */ /* 0x000fe40000004100 */
[----:B0-----:R-:W-:Y:S01]  /*7e80*/  FFMA.FTZ R172, R0, R19, R20 ;  /* 0x0000001300ac7223 */ /* 0x001fe20000010014 */
[----:B------:R-:W-:-:S03]  /*7e90*/  HADD2.F32 R173, -RZ, R40.H0_H0 ;  /* 0x20000028ffad7230 */ /* 0x000fc60000004100 */
[----:B------:R-:W-:-:S04]  /*7ea0*/  FADD.FTZ R172, R202, -R172 ;  /* 0x800000accaac7221 */ /* 0x000fc80000010000 */
[----:B-----5:R-:W-:-:S04]  /*7eb0*/  FFMA.FTZ R172, R18, R172, R173 ;  /* 0x000000ac12ac7223 */ /* 0x020fc800000100ad */
[----:B------:R-:W-:-:S04]  /*7ec0*/  FMUL.FTZ R174, R172, R17 ;  /* 0x00000011acae7220 */ /* 0x000fc80000410000 */
[----:B------:R-:W-:Y:S01]  /*7ed0*/  FMUL.FTZ R174, R174, UR14 ;  /* 0x0000000eaeae7c20 */ /* 0x000fe20008410000 */
[----:B--2---:R-:W-:-:S05]  /*7ee0*/  @P6 HADD2.F32 R173, -RZ, R176.H0_H0 ;  /* 0x200000b0ffad6230 */ /* 0x004fca0000004100 */
[----:B------:R-:W-:Y:S01]  /*7ef0*/  @P6 FMUL.FTZ R175, R174, R173 ;  /* 0x000000adaeaf6220 */ /* 0x000fe20000410000 */
[----:B------:R-:W-:-:S03]  /*7f00*/  FFMA.FTZ R173, R198, R19, R20 ;  /* 0x00000013c6ad7223 */ /* 0x000fc60000010014 */
[----:B------:R-:W-:Y:S01]  /*7f10*/  FADD.FTZ R72, R72, R175 ;  /* 0x000000af48487221 */ /* 0x000fe20000010000 */
[----:B------:R-:W-:-:S04]  /*7f20*/  FADD.FTZ R173, R234, -R173 ;  /* 0x800000adeaad7221 */ /* 0x000fc80000010000 */
[----:B------:R-:W-:-:S04]  /*7f30*/  FFMA.FTZ R173, R18, R173, R180 ;  /* 0x000000ad12ad7223 */ /* 0x000fc800000100b4 */
[C---:B------:R-:W-:Y:S01]  /*7f40*/  FMUL.FTZ R180, R173.reuse, R17 ;  /* 0x00000011adb47220 */ /* 0x040fe20000410000 */
[----:B------:R-:W-:Y:S01]  /*7f50*/  F2FP.F16.F32.PACK_AB R172, R173, R172 ;  /* 0x000000acadac723e */ /* 0x000fe200000000ff */
[----:B------:R-:W-:Y:S01]  /*7f60*/  @P4 HADD2.F32 R173, -RZ, R176.H1_H1 ;  /* 0x300000b0ffad4230 */ /* 0x000fe20000004100 */
[----:B------:R-:W-:Y:S01]  /*7f70*/  MOV R176, RZ ;  /* 0x000000ff00b07202 */ /* 0x000fe20000000f00 */
[----:B------:R-:W-:-:S04]  /*7f80*/  FMUL.FTZ R180, R180, UR14 ;  /* 0x0000000eb4b47c20 */ /* 0x000fc80008410000 */
[----:B------:R-:W-:Y:S01]  /*7f90*/  @P4 FMUL.FTZ R176, R180, R173 ;  /* 0x000000adb4b04220 */ /* 0x000fe20000410000 */
[----:B------:R-:W-:Y:S01]  /*7fa0*/  FFMA.FTZ R173, R197, R19, R20 ;  /* 0x00000013c5ad7223 */ /* 0x000fe20000010014 */
[----:B------:R-:W-:Y:S02]  /*7fb0*/  FMUL.FTZ R180, R169, R180 ;  /* 0x000000b4a9b47220 */ /* 0x000fe40000410000 */
[----:B------:R-:W-:Y:S01]  /*7fc0*/  FADD.FTZ R73, R73, R176 ;  /* 0x000000b049497221 */ /* 0x000fe20000010000 */
[----:B------:R-:W-:Y:S01]  /*7fd0*/  FADD.FTZ R173, R233, -R173 ;  /* 0x800000ade9ad7221 */ /* 0x000fe20000010000 */
[----:B------:R-:W-:Y:S01]  /*7fe0*/  HFMA2 R176, -RZ, RZ, 0, 0 ;  /* 0x00000000ffb07431 */ /* 0x000fe200000001ff */
[----:B------:R-:W-:Y:S02]  /*7ff0*/  FSEL R180, R180, RZ, P4 ;  /* 0x000000ffb4b47208 */ /* 0x000fe40002000000 */
[----:B------:R-:W-:Y:S01]  /*8000*/  FFMA.FTZ R173, R18, R173, R181 ;  /* 0x000000ad12ad7223 */ /* 0x000fe200000100b5 */
[----:B------:R-:W-:Y:S01]  /*8010*/  @P5 HADD2.F32 R181, -RZ, R177.H0_H0 ;  /* 0x200000b1ffb55230 */ /* 0x000fe20000004100 */
[----:B------:R-:W-:-:S02]  /*8020*/  LOP3.LUT P4, RZ, R23, 0xff, RZ, 0xc0, !PT ;  /* 0x000000ff17ff7812 */ /* 0x000fc4000788c0ff */
[----:B------:R-:W-:-:S04]  /*8030*/  FMUL.FTZ R175, R173, R17 ;  /* 0x00000011adaf7220 */ /* 0x000fc80000410000 */
[----:B------:R-:W-:-:S04]  /*8040*/  FMUL.FTZ R175, R175, UR14 ;  /* 0x0000000eafaf7c20 */ /* 0x000fc80008410000 */
[----:B------:R-:W-:Y:S01]  /*8050*/  @P5 FMUL.FTZ R176, R175, R181 ;  /* 0x000000b5afb05220 */ /* 0x000fe20000410000 */
[----:B------:R-:W-:Y:S01]  /*8060*/  FMUL.FTZ R181, R168, R174 ;  /* 0x000000aea8b57220 */ /* 0x000fe20000410000 */
        /* <DEDUP_REMOVED lines=8> */
[----:B------:R-:W-:Y:S02]  /*80f0*/  FSEL R176, R181, RZ, P6 ;  /* 0x000000ffb5b07208 */ /* 0x000fe40003000000 */
[----:B------:R-:W-:Y:S02]  /*8100*/  LOP3.LUT P6, RZ, R22, 0xff000000, RZ, 0xc0, !PT ;  /* 0xff00000016ff7812 */ /* 0x000fe400078cc0ff */
[C---:B------:R-:W-:Y:S01]  /*8110*/  F2FP.F16.F32.PACK_AB R173, R174.reuse, R173 ;  /* 0x000000adaead723e */ /* 0x040fe200000000ff */
[----:B------:R-:W-:Y:S01]  /*8120*/  FMUL.FTZ R174, R174, R17 ;  /* 0x00000011aeae7220 */ /* 0x000fe20000410000 */
[----:B------:R-:W-:Y:S01]  /*8130*/  F2FP.F16.F32.PACK_AB R176, R180, R176 ;  /* 0x000000b0b4b0723e */ /* 0x000fe200000000ff */
[----:B------:R-:W-:Y:S02]  /*8140*/  FFMA.FTZ R180, R195, R19, R20 ;  /* 0x00000013c3b47223 */ /* 0x000fe40000010014 */
[----:B------:R-:W-:-:S02]  /*8150*/  @P5 HADD2.F32 R182, -RZ, R179.H0_H0 ;  /* 0x200000b3ffb65230 */ /* 0x000fc40000004100 */
[----:B------:R-:W-:-:S04]  /*8160*/  FADD.FTZ R180, R231, -R180 ;  /* 0x800000b4e7b47221 */ /* 0x000fc80000010000 */
[----:B------:R-:W-:Y:S02]  /*8170*/  @P6 HADD2.F32 R181, -RZ, R177.H1_H1 ;  /* 0x300000b1ffb56230 */ /* 0x000fe40000004100 */
[----:B------:R-:W-:Y:S01]  /*8180*/  FMUL.FTZ R177, R174, UR14 ;  /* 0x0000000eaeb17c20 */ /* 0x000fe20008410000 */
[----:B------:R-:W-:-:S03]  /*8190*/  MOV R174, RZ ;  /* 0x000000ff00ae7202 */ /* 0x000fc60000000f00 */
[----:B------:R-:W-:Y:S01]  /*81a0*/  @P6 FMUL.FTZ R174, R177, R181 ;  /* 0x000000b5b1ae6220 */ /* 0x000fe20000410000 */
[----:B------:R-:W-:Y:S01]  /*81b0*/  FMUL.FTZ R177, R171, R177 ;  /* 0x000000b1abb17220 */ /* 0x000fe20000410000 */
[----:B------:R-:W-:Y:S02]  /*81c0*/  HADD2.F32 R181, -RZ, R42.H0_H0 ;  /* 0x2000002affb57230 */ /* 0x000fe40000004100 */
[----:B------:R-:W-:Y:S01]  /*81d0*/  FADD.FTZ R75, R75, R174 ;  /* 0x000000ae4b4b7221 */ /* 0x000fe20000010000 */
[----:B------:R-:W-:Y:S01]  /*81e0*/  HFMA2 R174, -RZ, RZ, 0, 0 ;  /* 0x00000000ffae7431 */ /* 0x000fe200000001ff */
[----:B------:R-:W-:Y:S01]  /*81f0*/  FSEL R177, R177, RZ, P6 ;  /* 0x000000ffb1b17208 */ /* 0x000fe20003000000 */
[----:B------:R-:W-:Y:S01]  /*8200*/  FFMA.FTZ R180, R18, R180, R181 ;  /* 0x000000b412b47223 */ /* 0x000fe200000100b5 */
[----:B------:R-:W-:Y:S01]  /*8210*/  @P4 HADD2.F32 R181, -RZ, R178.H0_H0 ;  /* 0x200000b2ffb54230 */ /* 0x000fe20000004100 */
[----:B------:R-:W-:Y:S02]  /*8220*/  LOP3.LUT P6, RZ, R23, 0xff00, RZ, 0xc0, !PT ;  /* 0x0000ff0017ff7812 */ /* 0x000fe400078cc0ff */
[----:B------:R-:W-:Y:S01]  /*8230*/  F2FP.F16.F32.PACK_AB R177, R177, R175 ;  /* 0x000000afb1b1723e */ /* 0x000fe200000000ff */
[----:B------:R-:W-:-:S04]  /*8240*/  FMUL.FTZ R175, R180, R17 ;  /* 0x00000011b4af7220 */ /* 0x000fc80000410000 */
        /* <DEDUP_REMOVED lines=8> */
[----:B------:R-:W-:-:S03]  /*82d0*/  ISETP.GE.U32.AND P4, PT, R22, RZ, PT ;  /* 0x000000ff1600720c */ /* 0x000fc60003f86070 */
[----:B------:R-:W-:Y:S01]  /*82e0*/  FFMA.FTZ R181, R18, R174, R181 ;  /* 0x000000ae12b57223 */ /* 0x000fe200000100b5 */
[----:B------:R-:W-:-:S04]  /*82f0*/  ISETP.GE.U32.AND.EX P4, PT, R23, 0x1000000, PT, P4 ;  /* 0x010000001700780c */ /* 0x000fc80003f86140 */
[C---:B------:R-:W-:Y:S01]  /*8300*/  F2FP.F16.F32.PACK_AB R174, R181.reuse, R180 ;  /* 0x000000b4b5ae723e */ /* 0x040fe200000000ff */
[----:B------:R-:W-:Y:S01]  /*8310*/  FMUL.FTZ R181, R181, R17 ;  /* 0x00000011b5b57220 */ /* 0x000fe20000410000 */
[----:B------:R-:W-:-:S03]  /*8320*/  @P6 HADD2.F32 R180, -RZ, R178.H1_H1 ;  /* 0x300000b2ffb46230 */ /* 0x000fc60000004100 */
[----:B------:R-:W-:Y:S01]  /*8330*/  FMUL.FTZ R178, R181, UR14 ;  /* 0x0000000eb5b27c20 */ /* 0x000fe20008410000 */
[----:B------:R-:W-:-:S03]  /*8340*/  MOV R181, RZ ;  /* 0x000000ff00b57202 */ /* 0x000fc60000000f00 */
[----:B------:R-:W-:Y:S01]  /*8350*/  @P6 FMUL.FTZ R181, R178, R180 ;  /* 0x000000b4b2b56220 */ /* 0x000fe20000410000 */
[----:B------:R-:W-:Y:S01]  /*8360*/  FFMA.FTZ R180, R188, R19, R20 ;  /* 0x00000013bcb47223 */ /* 0x000fe20000010014 */
[----:B------:R-:W-:Y:S01]  /*8370*/  FMUL.FTZ R178, R165, R178 ;  /* 0x000000b2a5b27220 */ /* 0x000fe20000410000 */
[----:B------:R-:W-:Y:S02]  /*8380*/  @P4 HADD2.F32 R179, -RZ, R179.H1_H1 ;  /* 0x300000b3ffb34230 */ /* 0x000fe40000004100 */
[----:B------:R-:W-:Y:S01]  /*8390*/  FADD.FTZ R69, R69, R181 ;  /* 0x000000b545457221 */ /* 0x000fe20000010000 */
[----:B------:R-:W-:Y:S02]  /*83a0*/  HADD2.F32 R181, -RZ, R43.H0_H0 ;  /* 0x2000002bffb57230 */ /* 0x000fe40000004100 */
[----:B------:R-:W-:Y:S01]  /*83b0*/  FADD.FTZ R180, R229, -R180 ;  /* 0x800000b4e5b47221 */ /* 0x000fe20000010000 */
[----:B------:R-:W-:-:S03]  /*83c0*/  FSEL R178, R178, RZ, P6 ;  /* 0x000000ffb2b27208 */ /* 0x000fc60003000000 */
[----:B------:R-:W-:Y:S01]  /*83d0*/  FFMA.FTZ R180, R18, R180, R181 ;  /* 0x000000b412b47223 */ /* 0x000fe200000100b5 */
[----:B------:R-:W-:-:S03]  /*83e0*/  F2FP.F16.F32.PACK_AB R178, R178, R175 ;  /* 0x000000afb2b2723e */ /* 0x000fc600000000ff */
[----:B------:R-:W-:-:S04]  /*83f0*/  FMUL.FTZ R175, R180, R17 ;  /* 0x00000011b4af7220 */ /* 0x000fc80000410000 */
[----:B------:R-:W-:Y:S01]  /*8400*/  FMUL.FTZ R181, R175, UR14 ;  /* 0x0000000eafb57c20 */ /* 0x000fe20008410000 */
[----:B------:R-:W-:-:S03]  /*8410*/  HFMA2 R175, -RZ, RZ, 0, 0 ;  /* 0x00000000ffaf7431 */ /* 0x000fc600000001ff */
[----:B------:R-:W-:Y:S01]  /*8420*/  @P5 FMUL.FTZ R175, R181, R182 ;  /* 0x000000b6b5af5220 */ /* 0x000fe20000410000 */
[----:B------:R-:W-:-:S03]  /*8430*/  HADD2.F32 R182, -RZ, R43.H1_H1 ;  /* 0x3000002bffb67230 */ /* 0x000fc60000004100 */
[----:B------:R-:W-:Y:S01]  /*8440*/  FADD.FTZ R70, R70, R175 ;  /* 0x000000af46467221 */ /* 0x000fe20000010000 */
[----:B------:R-:W-:-:S04]  /*8450*/  FFMA.FTZ R175, R187, R19, R20 ;  /* 0x00000013bbaf7223 */ /* 0x000fc80000010014 */
[----:B------:R-:W-:-:S04]  /*8460*/  FADD.FTZ R175, R228, -R175 ;  /* 0x800000afe4af7221 */ /* 0x000fc80000010000 */
[----:B------:R-:W-:-:S05]  /*8470*/  FFMA.FTZ R182, R18, R175, R182 ;  /* 0x000000af12b67223 */ /* 0x000fca00000100b6 */
[C---:B------:R-:W-:Y:S01]  /*8480*/  F2FP.F16.F32.PACK_AB R175, R182.reuse, R180 ;  /* 0x000000b4b6af723e */ /* 0x040fe200000000ff */
        /* <DEDUP_REMOVED lines=10> */
[----:B------:R-:W-:Y:S01]  /*8530*/  F2FP.F16.F32.PACK_AB R179, R182, R179 ;  /* 0x000000b3b6b3723e */ /* 0x000fe200000000ff */
[----:B0-----:R-:W-:-:S05]  /*8540*/  IMAD.WIDE.U32 R180, R16, 0x10, R180 ;  /* 0x0000001010b47825 */ /* 0x001fca00078e00b4 */
[----:B------:R0:W-:Y:S02]  /*8550*/  STG.E.128 desc[UR6][R180.64], R172 ;  /* 0x000000acb4007986 */ /* 0x0001e4000c101d06 */
[----:B0-----:R-:W0:Y:S02]  /*8560*/  LDC.64 R180, c[0x0][0x468] ;  /* 0x00011a00ffb47b82 */ /* 0x001e240000000a00 */
[C---:B0-----:R-:W-:Y:S01]  /*8570*/  IMAD.WIDE.U32 R180, R16.reuse, 0x10, R180 ;  /* 0x0000001010b47825 */ /* 0x041fe200078e00b4 */
[----:B------:R-:W-:-:S04]  /*8580*/  IADD3 R16, PT, PT, R16, 0x20, RZ ;  /* 0x0000002010107810 */ /* 0x000fc80007ffe0ff */
[----:B------:R0:W-:Y:S03]  /*8590*/  STG.E.128 desc[UR6][R180.64], R176 ;  /* 0x000000b0b4007986 */ /* 0x0001e6000c101d06 */
.L_x_10569:
[----:B------:R-:W-:Y:S05]  /*85a0*/  BSYNC.RECONVERGENT B2 ;  /* 0x0000000000027941 */ /* 0x000fea0003800200 */
.L_x_10568:
[----:B------:R-:W-:Y:S04]  /*85b0*/  BSSY.RECONVERGENT B2, `(.L_x_10570) ;  /* 0x000007d000027945 */ /* 0x000fe80003800200 */
[----:B------:R-:W-:Y:S05]  /*85c0*/  @!P1 BRA `(.L_x_10571) ;  /* 0x0000000400ec9947 */ /* 0x000fea0003800000 */
[----:B------:R-:W1:Y:S02]  /*85d0*/  LDC.64 R172, c[0x0][0x390] ;  /* 0x0000e400ffac7b82 */ /* 0x000e640000000a00 */
[----:B-1----:R-:W-:-:S05]  /*85e0*/  IMAD.WIDE.U32 R172, R16, 0x10, R172 ;  /* 0x0000001010ac7825 */ /* 0x002fca00078e00ac */
[----:B0-----:R0:W2:Y:S01]  /*85f0*/  LDG.E.128 R176, desc[UR6][R172.64] ;  /* 0x00000006acb07981 */ /* 0x0010a2000c1e1d00 */
[C---:B------:R-:W-:Y:S01]  /*8600*/  LOP3.LUT P5, RZ, R24.reuse, 0xff, RZ, 0xc0, !PT ;  /* 0x000000ff18ff7812 */ /* 0x040fe200078ac0ff */
[----:B------:R-:W-:Y:S01]  /*8610*/  HFMA2 R175, -RZ, RZ, 0, 0 ;  /* 0x00000000ffaf7431 */ /* 0x000fe200000001ff */
[C---:B------:R-:W-:Y:S01]  /*8620*/  LOP3.LUT P6, RZ, R24.reuse, 0xff00, RZ, 0xc0, !PT ;  /* 0x0000ff0018ff7812 */ /* 0x040fe200078cc0ff */
[--C-:B------:R-:W-:Y:S01]  /*8630*/  HADD2.F32 R180, -RZ, R36.reuse.H1_H1 ;  /* 0x30000024ffb47230 */ /* 0x100fe20000004100 */
[C---:B------:R-:W-:Y:S01]  /*8640*/  LOP3.LUT P1, RZ, R24.reuse, 0xff0000, RZ, 0xc0, !PT ;  /* 0x00ff000018ff7812 */ /* 0x040fe2000782c0ff */
[----:B------:R-:W-:Y:S01]  /*8650*/  HADD2.F32 R181, -RZ, R37.H0_H0 ;  /* 0x20000025ffb57230 */ /* 0x000fe20000004100 */
[----:B------:R-:W-:Y:S01]  /*8660*/  LOP3.LUT P4, RZ, R24, 0xff000000, RZ, 0xc0, !PT ;  /* 0xff00000018ff7812 */ /* 0x000fe2000788c0ff */
        /* <DEDUP_REMOVED lines=8> */
[----:B------:R-:W-:Y:S01]  /*86f0*/  FFMA.FTZ R173, R192, R19, R20 ;  /* 0x00000013c0ad7223 */ /* 0x000fe20000010014 */
[----:B------:R-:W-:Y:S02]  /*8700*/  FMUL.FTZ R174, R160, R174 ;  /* 0x000000aea0ae7220 */ /* 0x000fe40000410000 */
        /* <DEDUP_REMOVED lines=16> */
[----:B------:R-:W-:-:S03]  /*8810*/  @P1 HADD2.F32 R181, -RZ, R177.H0_H0 ;  /* 0x200000b1ffb51230 */ /* 0x000fc60000004100 */
        /* <DEDUP_REMOVED lines=10> */
[----:B------:R-:W-:-:S04]  /*88c0*/  FFMA.FTZ R176, R18, R176, R181 ;  /* 0x000000b012b07223 */ /* 0x000fc800000100b5 */
[C---:B------:R-:W-:Y:S01]  /*88d0*/  FMUL.FTZ R181, R176.reuse, R17 ;  /* 0x00000011b0b57220 */ /* 0x040fe20000410000 */
[----:B------:R-:W-:Y:S01]  /*88e0*/  F2FP.F16.F32.PACK_AB R173, R176, R173 ;  /* 0x000000adb0ad723e */ /* 0x000fe200000000ff */
[----:B------:R-:W-:Y:S02]  /*88f0*/  @P4 HADD2.F32 R176, -RZ, R177.H1_H1 ;  /* 0x300000b1ffb04230 */ /* 0x000fe40000004100 */
[----:B------:R-:W-:Y:S01]  /*8900*/  FMUL.FTZ R177, R181, UR14 ;  /* 0x0000000eb5b17c20 */ /* 0x000fe20008410000 */
[----:B------:R-:W-:Y:S02]  /*8910*/  FSEL R181, R174, RZ, P5 ;  /* 0x000000ffaeb57208 */ /* 0x000fe40002800000 */
[----:B------:R-:W-:Y:S01]  /*8920*/  MOV R174, RZ ;  /* 0x000000ff00ae7202 */ /* 0x000fe20000000f00 */
[----:B------:R-:W-:Y:S01]  /*8930*/  @P4 FMUL.FTZ R174, R177, R176 ;  /* 0x000000b0b1ae4220 */ /* 0x000fe20000410000 */
[----:B------:R-:W-:Y:S01]  /*8940*/  F2FP.F16.F32.PACK_AB R176, R180, R181 ;  /* 0x000000b5b4b0723e */ /* 0x000fe200000000ff */
[----:B------:R-:W-:Y:S01]  /*8950*/  FFMA.FTZ R180, R189, R19, R20 ;  /* 0x00000013bdb47223 */ /* 0x000fe20000010014 */
[----:B------:R-:W-:Y:S01]  /*8960*/  FMUL.FTZ R177, R163, R177 ;  /* 0x000000b1a3b17220 */ /* 0x000fe20000410000 */
[----:B------:R-:W-:Y:S01]  /*8970*/  LOP3.LUT P5, RZ, R25, 0xff, RZ, 0xc0, !PT ;  /* 0x000000ff19ff7812 */ /* 0x000fe200078ac0ff */
[----:B------:R-:W-:-:S02]  /*8980*/  HADD2.F32 R181, -RZ, R38.H0_H0 ;  /* 0x20000026ffb57230 */ /* 0x000fc40000004100 */
[----:B------:R-:W-:Y:S01]  /*8990*/  FADD.FTZ R180, R223, -R180 ;  /* 0x800000b4dfb47221 */ /* 0x000fe20000010000 */
[----:B------:R-:W-:Y:S01]  /*89a0*/  FADD.FTZ R67, R67, R174 ;  /* 0x000000ae43437221 */ /* 0x000fe20000010000 */
[----:B------:R-:W-:Y:S01]  /*89b0*/  FSEL R177, R177, RZ, P4 ;  /* 0x000000ffb1b17208 */ /* 0x000fe20002000000 */
[----:B------:R-:W-:Y:S02]  /*89c0*/  HFMA2 R174, -RZ, RZ, 0, 0 ;  /* 0x00000000ffae7431 */ /* 0x000fe400000001ff */
[----:B------:R-:W-:Y:S01]  /*89d0*/  FFMA.FTZ R180, R18, R180, R181 ;  /* 0x000000b412b47223 */ /* 0x000fe200000100b5 */
[----:B------:R-:W-:Y:S02]  /*89e0*/  LOP3.LUT P4, RZ, R25, 0xff0000, RZ, 0xc0, !PT ;  /* 0x00ff000019ff7812 */ /* 0x000fe4000788c0ff */
[----:B------:R-:W-:Y:S01]  /*89f0*/  F2FP.F16.F32.PACK_AB R177, R177, R175 ;  /* 0x000000afb1b1723e */ /* 0x000fe200000000ff */
[----:B------:R-:W-:Y:S01]  /*8a00*/  FMUL.FTZ R175, R180, R17 ;  /* 0x00000011b4af7220 */ /* 0x000fe20000410000 */
[----:B------:R-:W-:-:S03]  /*8a10*/  @P5 HADD2.F32 R181, -RZ, R178.H0_H0 ;  /* 0x200000b2ffb55230 */ /* 0x000fc60000004100 */
[----:B------:R-:W-:-:S04]  /*8a20*/  FMUL.FTZ R175, R175, UR14 ;  /* 0x0000000eafaf7c20 */ /* 0x000fc80008410000 */
[----:B------:R-:W-:Y:S01]  /*8a30*/  @P5 FMUL.FTZ R174, R175, R181 ;  /* 0x000000b5afae5220 */ /* 0x000fe20000410000 */
[----:B------:R-:W-:Y:S02]  /*8a40*/  HADD2.F32 R181, -RZ, R38.H1_H1 ;  /* 0x30000026ffb57230 */ /* 0x000fe40000004100 */
[----:B------:R-:W-:Y:S01]  /*8a50*/  FMUL.FTZ R175, R156, R175 ;  /* 0x000000af9caf7220 */ /* 0x000fe20000410000 */
[----:B------:R-:W-:Y:S02]  /*8a60*/  @P4 HADD2.F32 R182, -RZ, R179.H0_H0 ;  /* 0x200000b3ffb64230 */ /* 0x000fe40000004100 */
[----:B------:R-:W-:Y:S01]  /*8a70*/  FADD.FTZ R60, R60, R174 ;  /* 0x000000ae3c3c7221 */ /* 0x000fe20000010000 */
[----:B------:R-:W-:Y:S01]  /*8a80*/  FFMA.FTZ R174, R186, R19, R20 ;  /* 0x00000013baae7223 */ /* 0x000fe20000010014 */
[----:B------:R-:W-:-:S03]  /*8a90*/  FSEL R175, R175, RZ, P5 ;  /* 0x000000ffafaf7208 */ /* 0x000fc60002800000 */
[----:B------:R-:W-:-:S04]  /*8aa0*/  FADD.FTZ R174, R222, -R174 ;  /* 0x800000aedeae7221 */ /* 0x000fc80000010000 */
[----:B------:R-:W-:-:S05]  /*8ab0*/  FFMA.FTZ R181, R18, R174, R181 ;  /* 0x000000ae12b57223 */ /* 0x000fca00000100b5 */
[C---:B------:R-:W-:Y:S01]  /*8ac0*/  F2FP.F16.F32.PACK_AB R174, R181.reuse, R180 ;  /* 0x000000b4b5ae723e */ /* 0x040fe200000000ff */
[----:B------:R-:W-:Y:S01]  /*8ad0*/  FMUL.FTZ R181, R181, R17 ;  /* 0x00000011b5b57220 */ /* 0x000fe20000410000 */
[----:B------:R-:W-:-:S03]  /*8ae0*/  @P1 HADD2.F32 R180, -RZ, R178.H1_H1 ;  /* 0x300000b2ffb41230 */ /* 0x000fc60000004100 */
[----:B------:R-:W-:Y:S01]  /*8af0*/  FMUL.FTZ R178, R181, UR14 ;  /* 0x0000000eb5b27c20 */ /* 0x000fe20008410000 */
[----:B------:R-:W-:-:S03]  /*8b00*/  MOV R181, RZ ;  /* 0x000000ff00b57202 */ /* 0x000fc60000000f00 */
[----:B------:R-:W-:Y:S01]  /*8b10*/  @P1 FMUL.FTZ R181, R178, R180 ;  /* 0x000000b4b2b51220 */ /* 0x000fe20000410000 */
[----:B------:R-:W-:Y:S01]  /*8b20*/  FFMA.FTZ R180, R21, R19, R20 ;  /* 0x0000001315b47223 */ /* 0x000fe20000010014 */
[----:B------:R-:W-:Y:S02]  /*8b30*/  FMUL.FTZ R178, R157, R178 ;  /* 0x000000b29db27220 */ /* 0x000fe40000410000 */
[----:B------:R-:W-:Y:S01]  /*8b40*/  FADD.FTZ R61, R61, R181 ;  /* 0x000000b53d3d7221 */ /* 0x000fe20000010000 */
[----:B------:R-:W-:Y:S02]  /*8b50*/  HADD2.F32 R181, -RZ, R39.H0_H0 ;  /* 0x20000027ffb57230 */ /* 0x000fe40000004100 */
[----:B------:R-:W-:Y:S01]  /*8b60*/  FADD.FTZ R180, R221, -R180 ;  /* 0x800000b4ddb47221 */ /* 0x000fe20000010000 */
[----:B------:R-:W-:Y:S02]  /*8b70*/  FSEL R178, R178, RZ, P1 ;  /* 0x000000ffb2b27208 */ /* 0x000fe40000800000 */
[----:B------:R-:W-:Y:S01]  /*8b80*/  ISETP.GE.U32.AND P1, PT, R24, RZ, PT ;  /* 0x000000ff1800720c */ /* 0x000fe20003f26070 */
[----:B------:R-:W-:Y:S01]  /*8b90*/  FFMA.FTZ R180, R18, R180, R181 ;  /* 0x000000b412b47223 */ /* 0x000fe200000100b5 */
[----:B------:R-:W-:-:S02]  /*8ba0*/  F2FP.F16.F32.PACK_AB R178, R178, R175 ;  /* 0x000000afb2b2723e */ /* 0x000fc400000000ff */
[----:B------:R-:W-:Y:S01]  /*8bb0*/  ISETP.GE.U32.AND.EX P1, PT, R25, 0x1000000, PT, P1 ;  /* 0x010000001900780c */ /* 0x000fe20003f26110 */
[----:B------:R-:W-:-:S04]  /*8bc0*/  FMUL.FTZ R175, R180, R17 ;  /* 0x00000011b4af7220 */ /* 0x000fc80000410000 */
[----:B------:R-:W-:Y:S01]  /*8bd0*/  FMUL.FTZ R181, R175, UR14 ;  /* 0x0000000eafb57c20 */ /* 0x000fe20008410000 */
[----:B------:R-:W-:-:S03]  /*8be0*/  HFMA2 R175, -RZ, RZ, 0, 0 ;  /* 0x00000000ffaf7431 */ /* 0x000fc600000001ff */
[----:B------:R-:W-:Y:S01]  /*8bf0*/  @P4 FMUL.FTZ R175, R181, R182 ;  /* 0x000000b6b5af4220 */ /* 0x000fe20000410000 */
[----:B------:R-:W-:-:S03]  /*8c00*/  HADD2.F32 R182, -RZ, R39.H1_H1 ;  /* 0x30000027ffb67230 */ /* 0x000fc60000004100 */
[----:B------:R-:W-:Y:S01]  /*8c10*/  FADD.FTZ R62, R62, R175 ;  /* 0x000000af3e3e7221 */ /* 0x000fe20000010000 */
[----:B------:R-:W-:Y:S01]  /*8c20*/  FFMA.FTZ R175, R2, R19, R20 ;  /* 0x0000001302af7223 */ /* 0x000fe20000010014 */
[----:B------:R-:W-:-:S03]  /*8c30*/  @P1 HADD2.F32 R179, -RZ, R179.H1_H1 ;  /* 0x300000b3ffb31230 */ /* 0x000fc60000004100 */
        /* <DEDUP_REMOVED lines=20> */
.L_x_10571:
[----:B------:R-:W-:Y:S05]  /*8d80*/  BSYNC.RECONVERGENT B2 ;  /* 0x0000000000027941 */ /* 0x000fea0003800200 */
.L_x_10570:
[----:B------:R-:W-:Y:S04]  /*8d90*/  BSSY.RECONVERGENT B2, `(.L_x_10572) ;  /* 0x000007d000027945 */ /* 0x000fe80003800200 */
[----:B------:R-:W-:Y:S05]  /*8da0*/  @!P2 BRA `(.L_x_10573) ;  /* 0x0000000400eca947 */ /* 0x000fea0003800000 */
[----:B------:R-:W2:Y:S02]  /*8db0*/  LDC.64 R172, c[0x0][0x390] ;  /* 0x0000e400ffac7b82 */ /* 0x000ea40000000a00 */
[----:B--2---:R-:W-:-:S05]  /*8dc0*/  IMAD.WIDE.U32 R172, R16, 0x10, R172 ;  /* 0x0000001010ac7825 */ /* 0x004fca00078e00ac */
[----:B01----:R0:W2:Y:S01]  /*8dd0*/  LDG.E.128 R176, desc[UR6][R172.64] ;  /* 0x00000006acb07981 */ /* 0x0030a2000c1e1d00 */
        /* <DEDUP_REMOVED lines=50> */
[----:B------:R-:W-:Y:S01]  /*9100*/  FSEL R181, R174, RZ, P1 ;  /* 0x000000ffaeb57208 */ /* 0x000fe20000800000 */
[----:B------:R-:W-:Y:S01]  /*9110*/  @P4 HADD2.F32 R182, -RZ, R179.H0_H0 ;  /* 0x200000b3ffb64230 */ /* 0x000fe20000004100 */
        /* <DEDUP_REMOVED lines=12> */
[----:B------:R-:W-:-:S03]  /*91e0*/  F2FP.F16.F32.PACK_AB R177, R177, R175 ;  /* 0x000000afb1b1723e */ /* 0x000fc600000000ff */
[----:B------:R-:W-:Y:S01]  /*91f0*/  FMUL.FTZ R175, R180, R17 ;  /* 0x00000011b4af7220 */ /* 0x000fe20000410000 */
[----:B------:R-:W-:-:S03]  /*9200*/  @P1 HADD2.F32 R181, -RZ, R178.H0_H0 ;  /* 0x200000b2ffb51230 */ /* 0x000fc60000004100 */
        /* <DEDUP_REMOVED lines=53> */
.L_x_10573:
[----:B------:R-:W-:Y:S05]  /*9560*/  BSYNC.RECONVERGENT B2 ;  /* 0x0000000000027941 */ /* 0x000fea0003800200 */
.L_x_10572:
[----:B------:R-:W-:Y:S05]  /*9570*/  @!P3 BRA `(.L_x_10558) ;  /* 0x0000000400e8b947 */ /* 0x000fea0003800000 */
[----:B------:R-:W3:Y:S02]  /*9580*/  LDC.64 R172, c[0x0][0x390] ;  /* 0x0000e400ffac7b82 */ /* 0x000ee40000000a00 */
[----:B---3--:R-:W-:-:S05]  /*9590*/  IMAD.WIDE.U32 R172, R16, 0x10, R172 ;  /* 0x0000001010ac7825 */ /* 0x008fca00078e00ac */
[----:B012---:R0:W2:Y:S01]  /*95a0*/  LDG.E.128 R176, desc[UR6][R172.64] ;  /* 0x00000006acb07981 */ /* 0x0070a2000c1e1d00 */
[C---:B------:R-:W-:Y:S01]  /*95b0*/  LOP3.LUT P1, RZ, R184.reuse, 0xff, RZ, 0xc0, !PT ;  /* 0x000000ffb8ff7812 */ /* 0x040fe2000782c0ff */
[----:B------:R-:W-:Y:S01]  /*95c0*/  HADD2.F32 R174, -RZ, R31.H1_H1 ;  /* 0x3000001fffae7230 */ /* 0x000fe20000004100 */
[C---:B------:R-:W-:Y:S02]  /*95d0*/  LOP3.LUT P2, RZ, R184.reuse, 0xff00, RZ, 0xc0, !PT ;  /* 0x0000ff00b8ff7812 */ /* 0x040fe4000784c0ff */
[----:B------:R-:W-:Y:S02]  /*95e0*/  LOP3.LUT P3, RZ, R184, 0xff0000, RZ, 0xc0, !PT ;  /* 0x00ff0000b8ff7812 */ /* 0x000fe4000786c0ff */
[----:B------:R-:W-:Y:S01]  /*95f0*/  LOP3.LUT P4, RZ, R185, 0xff0000, RZ, 0xc0, !PT ;  /* 0x00ff0000b9ff7812 */ /* 0x000fe2000788c0ff */
[----:B0-----:R-:W-:Y:S01]  /*9600*/  FFMA.FTZ R172, R199, R19, R20 ;  /* 0x00000013c7ac7223 */ /* 0x001fe20000010014 */
[----:B------:R-:W-:-:S03]  /*9610*/  HADD2.F32 R173, -RZ, R28.H0_H0 ;  /* 0x2000001cffad7230 */ /* 0x000fc60000004100 */
        /* <DEDUP_REMOVED lines=8> */
[--C-:B--2---:R-:W-:Y:S02]  /*96a0*/  @P1 HADD2.F32 R175, -RZ, R176.reuse.H0_H0 ;  /* 0x200000b0ffaf1230 */ /* 0x104fe40000004100 */
[----:B------:R-:W-:-:S03]  /*96b0*/  @P2 HADD2.F32 R176, -RZ, R176.H1_H1 ;  /* 0x300000b0ffb02230 */ /* 0x000fc60000004100 */
        /* <DEDUP_REMOVED lines=10> */
[C---:B------:R-:W-:Y:S01]  /*9760*/  FMUL.FTZ R175, R181.reuse, R17 ;  /* 0x00000011b5af7220 */ /* 0x040fe20000410000 */
[----:B------:R-:W-:Y:S01]  /*9770*/  F2FP.F16.F32.PACK_AB R172, R181, R172 ;  /* 0x000000acb5ac723e */ /* 0x000fe200000000ff */
[----:B------:R-:W-:Y:S02]  /*9780*/  HADD2.F32 R181, -RZ, R29.H0_H0 ;  /* 0x2000001dffb57230 */ /* 0x000fe40000004100 */
        /* <DEDUP_REMOVED lines=9> */
[----:B------:R-:W-:-:S02]  /*9820*/  LOP3.LUT P2, RZ, R185, 0xff, RZ, 0xc0, !PT ;  /* 0x000000ffb9ff7812 */ /* 0x000fc4000784c0ff */
[----:B------:R-:W-:Y:S01]  /*9830*/  F2FP.F16.F32.PACK_AB R176, R175, R174 ;  /* 0x000000aeafb0723e */ /* 0x000fe200000000ff */
[----:B------:R-:W-:Y:S01]  /*9840*/  FMUL.FTZ R174, R181, R17 ;  /* 0x00000011b5ae7220 */ /* 0x000fe20000410000 */
[--C-:B------:R-:W-:Y:S02]  /*9850*/  @P3 HADD2.F32 R175, -RZ, R177.reuse.H0_H0 ;  /* 0x200000b1ffaf3230 */ /* 0x100fe40000004100 */
[----:B------:R-:W-:Y:S02]  /*9860*/  @P1 HADD2.F32 R177, -RZ, R177.H1_H1 ;  /* 0x300000b1ffb11230 */ /* 0x000fe40000004100 */
        /* <DEDUP_REMOVED lines=9> */
[----:B------:R-:W-:-:S05]  /*9900*/  FFMA.FTZ R175, R18, R173, R175 ;  /* 0x000000ad12af7223 */ /* 0x000fca00000100af */
[C---:B------:R-:W-:Y:S01]  /*9910*/  F2FP.F16.F32.PACK_AB R173, R175.reuse, R181 ;  /* 0x000000b5afad723e */ /* 0x040fe200000000ff */
[----:B------:R-:W-:Y:S01]  /*9920*/  FMUL.FTZ R175, R175, R17 ;  /* 0x00000011afaf7220 */ /* 0x000fe20000410000 */
[----:B------:R-:W-:-:S03]  /*9930*/  MOV R181, RZ ;  /* 0x000000ff00b57202 */ /* 0x000fc60000000f00 */
[----:B------:R-:W-:-:S04]  /*9940*/  FMUL.FTZ R175, R175, UR14 ;  /* 0x0000000eafaf7c20 */ /* 0x000fc80008410000 */
[----:B------:R-:W-:Y:S01]  /*9950*/  @P1 FMUL.FTZ R181, R175, R177 ;  /* 0x000000b1afb51220 */ /* 0x000fe20000410000 */
[----:B------:R-:W-:Y:S01]  /*9960*/  FFMA.FTZ R177, R13, R19, R20 ;  /* 0x000000130db17223 */ /* 0x000fe20000010014 */
[----:B------:R-:W-:Y:S02]  /*9970*/  FMUL.FTZ R182, R147, R175 ;  /* 0x000000af93b67220 */ /* 0x000fe40000410000 */
[----:B------:R-:W-:Y:S01]  /*9980*/  FADD.FTZ R51, R51, R181 ;  /* 0x000000b533337221 */ /* 0x000fe20000010000 */
[----:B------:R-:W-:Y:S02]  /*9990*/  HADD2.F32 R181, -RZ, R30.H0_H0 ;  /* 0x2000001effb57230 */ /* 0x000fe40000004100 */
[----:B------:R-:W-:-:S04]  /*99a0*/  FADD.FTZ R177, R207, -R177 ;  /* 0x800000b1cfb17221 */ /* 0x000fc80000010000 */
[----:B------:R-:W-:Y:S01]  /*99b0*/  FFMA.FTZ R175, R18, R177, R181 ;  /* 0x000000b112af7223 */ /* 0x000fe200000100b5 */
[----:B------:R-:W-:Y:S01]  /*99c0*/  FSEL R177, R182, RZ, P1 ;  /* 0x000000ffb6b17208 */ /* 0x000fe20000800000 */
[----:B------:R-:W-:Y:S01]  /*99d0*/  @P2 HADD2.F32 R182, -RZ, R178.H0_H0 ;  /* 0x200000b2ffb62230 */ /* 0x000fe20000004100 */
[----:B------:R-:W-:Y:S02]  /*99e0*/  ISETP.GE.U32.AND P1, PT, R184, RZ, PT ;  /* 0x000000ffb800720c */ /* 0x000fe40003f26070 */
[----:B------:R-:W-:Y:S01]  /*99f0*/  F2FP.F16.F32.PACK_AB R177, R177, R174 ;  /* 0x000000aeb1b1723e */ /* 0x000fe200000000ff */
[----:B------:R-:W-:Y:S01]  /*9a00*/  FMUL.FTZ R174, R175, R17 ;  /* 0x00000011afae7220 */ /* 0x000fe20000410000 */
[----:B------:R-:W-:-:S03]  /*9a10*/  ISETP.GE.U32.AND.EX P1, PT, R185, 0x1000000, PT, P1 ;  /* 0x01000000b900780c */ /* 0x000fc60003f26110 */
[----:B------:R-:W-:Y:S01]  /*9a20*/  FMUL.FTZ R181, R174, UR14 ;  /* 0x0000000eaeb57c20 */ /* 0x000fe20008410000 */
[----:B------:R-:W-:-:S03]  /*9a30*/  HFMA2 R174, -RZ, RZ, 0, 0 ;  /* 0x00000000ffae7431 */ /* 0x000fc600000001ff */
        /* <DEDUP_REMOVED lines=9> */
[----:B------:R-:W-:Y:S02]  /*9ad0*/  FFMA.FTZ R20, R18, R19, R20 ;  /* 0x0000001312147223 */ /* 0x000fe40000010014 */
[----:B------:R-:W0:Y:S02]  /*9ae0*/  LDC.64 R18, c[0x0][0x478] ;  /* 0x00011e00ff127b82 */ /* 0x000e240000000a00 */
[C---:B------:R-:W-:Y:S01]  /*9af0*/  F2FP.F16.F32.PACK_AB R174, R182.reuse, R175 ;  /* 0x000000afb6ae723e */ /* 0x040fe200000000ff */
[----:B------:R-:W-:Y:S01]  /*9b00*/  FMUL.FTZ R182, R182, R17 ;  /* 0x00000011b6b67220 */ /* 0x000fe20000410000 */
[----:B------:R-:W-:-:S03]  /*9b10*/  @P3 HADD2.F32 R175, -RZ, R178.H1_H1 ;  /* 0x300000b2ffaf3230 */ /* 0x000fc60000004100 */
[----:B------:R-:W-:Y:S01]  /*9b20*/  FMUL.FTZ R178, R182, UR14 ;  /* 0x0000000eb6b27c20 */ /* 0x000fe20008410000 */
[----:B------:R-:W-:-:S03]  /*9b30*/  MOV R182, RZ ;  /* 0x000000ff00b67202 */ /* 0x000fc60000000f00 */
[----:B------:R-:W-:Y:S01]  /*9b40*/  @P3 FMUL.FTZ R182, R178, R175 ;  /* 0x000000afb2b63220 */ /* 0x000fe20000410000 */
[----:B------:R-:W-:Y:S01]  /*9b50*/  F2FP.F16.F32.PACK_AB R175, R180, R20 ;  /* 0x00000014b4af723e */ /* 0x000fe200000000ff */
[----:B------:R-:W-:Y:S02]  /*9b60*/  FMUL.FTZ R178, R141, R178 ;  /* 0x000000b28db27220 */ /* 0x000fe40000410000 */
[----:B------:R-:W-:Y:S02]  /*9b70*/  FADD.FTZ R45, R45, R182 ;  /* 0x000000b62d2d7221 */ /* 0x000fe40000010000 */
[----:B------:R-:W1:Y:S01]  /*9b80*/  LDC.64 R182, c[0x0][0x468] ;  /* 0x00011a00ffb67b82 */ /* 0x000e620000000a00 */
[----:B------:R-:W-:Y:S01]  /*9b90*/  FSEL R178, R178, RZ, P3 ;  /* 0x000000ffb2b27208 */ /* 0x000fe20001800000 */
[----:B0-----:R-:W-:-:S05]  /*9ba0*/  IMAD.WIDE.U32 R18, R16, 0x10, R18 ;  /* 0x0000001010127825 */ /* 0x001fca00078e0012 */
[----:B------:R0:W-:Y:S02]  /*9bb0*/  STG.E.128 desc[UR6][R18.64], R172 ;  /* 0x000000ac12007986 */ /* 0x0001e4000c101d06 */
[-C--:B0-----:R-:W-:Y:S01]  /*9bc0*/  FMUL.FTZ R19, R180, R17.reuse ;  /* 0x00000011b4137220 */ /* 0x081fe20000410000 */
[----:B------:R-:W-:Y:S01]  /*9bd0*/  FMUL.FTZ R17, R20, R17 ;  /* 0x0000001114117220 */ /* 0x000fe20000410000 */
[--C-:B------:R-:W-:Y:S02]  /*9be0*/  @P4 HADD2.F32 R20, -RZ, R179.reuse.H0_H0 ;  /* 0x200000b3ff144230 */ /* 0x100fe40000004100 */
[----:B------:R-:W-:Y:S02]  /*9bf0*/  HFMA2 R18, -RZ, RZ, 0, 0 ;  /* 0x00000000ff127431 */ /* 0x000fe400000001ff */
[----:B------:R-:W-:Y:S01]  /*9c00*/  FMUL.FTZ R180, R19, UR14 ;  /* 0x0000000e13b47c20 */ /* 0x000fe20008410000 */
[----:B------:R-:W-:Y:S01]  /*9c10*/  FMUL.FTZ R17, R17, UR14 ;  /* 0x0000000e11117c20 */ /* 0x000fe20008410000 */
[----:B------:R-:W-:Y:S01]  /*9c20*/  @P1 HADD2.F32 R179, -RZ, R179.H1_H1 ;  /* 0x300000b3ffb31230 */ /* 0x000fe20000004100 */
[----:B------:R-:W-:-:S02]  /*9c30*/  MOV R19, RZ ;  /* 0x000000ff00137202 */ /* 0x000fc40000000f00 */
[----:B------:R-:W-:Y:S01]  /*9c40*/  @P4 FMUL.FTZ R18, R17, R20 ;  /* 0x0000001411124220 */ /* 0x000fe20000410000 */
[----:B------:R-:W-:Y:S01]  /*9c50*/  FMUL.FTZ R20, R140, R181 ;  /* 0x000000b58c147220 */ /* 0x000fe20000410000 */
[----:B------:R-:W-:Y:S01]  /*9c60*/  FMUL.FTZ R17, R142, R17 ;  /* 0x000000118e117220 */ /* 0x000fe20000410000 */
[----:B------:R-:W-:Y:S01]  /*9c70*/  @P1 FMUL.FTZ R19, R180, R179 ;  /* 0x000000b3b4131220 */ /* 0x000fe20000410000 */
[----:B------:R-:W-:Y:S02]  /*9c80*/  FADD.FTZ R46, R46, R18 ;  /* 0x000000122e2e7221 */ /* 0x000fe40000010000 */
[----:B------:R-:W-:Y:S01]  /*9c90*/  FSEL R20, R20, RZ, P2 ;  /* 0x000000ff14147208 */ /* 0x000fe20001000000 */
[----:B------:R-:W-:Y:S01]  /*9ca0*/  FADD.FTZ R47, R47, R19 ;  /* 0x000000132f2f7221 */ /* 0x000fe20000010000 */
[----:B------:R-:W-:Y:S02]  /*9cb0*/  FSEL R17, R17, RZ, P4 ;  /* 0x000000ff11117208 */ /* 0x000fe40002000000 */
[----:B------:R-:W-:Y:S01]  /*9cc0*/  F2FP.F16.F32.PACK_AB R178, R178, R20 ;  /* 0x00000014b2b2723e */ /* 0x000fe200000000ff */
[----:B------:R-:W-:-:S05]  /*9cd0*/  FMUL.FTZ R20, R143, R180 ;  /* 0x000000b48f147220 */ /* 0x000fca0000410000 */
[----:B------:R-:W-:-:S04]  /*9ce0*/  FSEL R20, R20, RZ, P1 ;  /* 0x000000ff14147208 */ /* 0x000fc80000800000 */
[----:B------:R-:W-:Y:S01]  /*9cf0*/  F2FP.F16.F32.PACK_AB R179, R20, R17 ;  /* 0x0000001114b3723e */ /* 0x000fe200000000ff */
[----:B-1----:R-:W-:-:S05]  /*9d00*/  IMAD.WIDE.U32 R16, R16, 0x10, R182 ;  /* 0x0000001010107825 */ /* 0x002fca00078e00b6 */
[----:B------:R3:W-:Y:S02]  /*9d10*/  STG.E.128 desc[UR6][R16.64], R176 ;  /* 0x000000b010007986 */ /* 0x0007e4000c101d06 */
.L_x_10558:
[----:B------:R-:W-:Y:S05]  /*9d20*/  BSYNC.RECONVERGENT B1 ;  /* 0x0000000000017941 */ /* 0x000fea0003800200 */
.L_x_10544:
[----:B---3--:R-:W3:Y:S02]  /*9d30*/  LDC.64 R16, c[0x0][0x380] ;  /* 0x0000e000ff107b82 */ /* 0x008ee40000000a00 */
[----:B---3--:R-:W-:-:S04]  /*9d40*/  LEA R203, R16, R203, 0x2 ;  /* 0x000000cb10cb7211 */ /* 0x008fc800078e10ff */
[----:B------:R-:W-:-:S13]  /*9d50*/  ISETP.GE.AND P1, PT, R203, R17, PT ;  /* 0x00000011cb00720c */ /* 0x000fda0003f26270 */
[----:B------:R-:W-:Y:S05]  /*9d60*/  @!P1 BRA `(.L_x_10574) ;  /* 0xffffff6c00849947 */ /* 0x000fea000383ffff */
.L_x_10534:
[----:B------:R-:W-:Y:S05]  /*9d70*/  BSYNC B0 ;  /* 0x0000000000007941 */ /* 0x000fea0003800000 */
.L_x_10533:
[----:B------:R-:W3:Y:S01]  /*9d80*/  LDL.LU R16, [R1+0x50] ;  /* 0x0000500001107983 */ /* 0x000ee20000300800 */
[----:B------:R-:W-:Y:S01]  /*9d90*/  MOV R4, 0x400 ;  /* 0x0000040000047802 */ /* 0x000fe20000000f00 */
[----:B------:R-:W-:Y:S05]  /*9da0*/  WARPSYNC.ALL ;  /* 0x0000000000007948 */ /* 0x000fea0003800000 */
[----:B012---:R-:W0:Y:S01]  /*9db0*/  S2R R177, SR_TID.X ;  /* 0x0000000000b17919 */ /* 0x007e220000002100 */
[----:B------:R-:W1:Y:S01]  /*9dc0*/  S2UR UR4, SR_CTAID.X ;  /* 0x00000000000479c3 */ /* 0x000e620000002500 */
[----:B------:R-:W2:Y:S01]  /*9dd0*/  LDCU.128 UR16, c[0x0][0x440] ;  /* 0x00008800ff1077ac */ /* 0x000ea20008000c00 */
[----:B------:R-:W-:Y:S01]  /*9de0*/  BSSY.RECONVERGENT B0, `(.L_x_10575) ;  /* 0x0000098000007945 */ /* 0x000fe20003800200 */
[----:B------:R-:W4:Y:S01]  /*9df0*/  S2R R5, SR_CgaCtaId ;  /* 0x0000000000057919 */ /* 0x000f220000008800 */
[----:B0-----:R-:W-:-:S02]  /*9e00*/  SHF.L.U32 R2, R177, 0x7, RZ ;  /* 0x00000007b1027819 */ /* 0x001fc400000006ff */
        /* <DEDUP_REMOVED lines=49> */
[----:B---3--:R-:W-:-:S03]  /*a120*/  MOV R176, R16 ;  /* 0x0000001000b07202 */ /* 0x008fc60000000f00 */
        /* <DEDUP_REMOVED lines=62> */
[----:B------:R-:W-:Y:S02]  /*a510*/  IADD3.X R55, PT, PT, RZ, RZ, RZ, P0, !PT ;  /* 0x000000ffff377210 */ /* 0x000fe400007fe4ff */
[C---:B----4-:R-:W-:Y:S02]  /*a520*/  SHF.L.U32 R44, R52.reuse, 0x2, RZ ;  /* 0x00000002342c7819 */ /* 0x050fe400000006ff */
[----:B------:R-:W-:Y:S02]  /*a530*/  SHF.L.U64.HI R55, R52, 0x2, R55 ;  /* 0x0000000234377819 */ /* 0x000fe40000010237 */
[----:B--2---:R-:W-:-:S02]  /*a540*/  IADD3 R50, P0, PT, R44, UR18, RZ ;  /* 0x000000122c327c10 */ /* 0x004fc4000ff1e0ff */
        /* <DEDUP_REMOVED lines=33> */
.L_x_10576:
[----:B------:R-:W-:Y:S05]  /*a760*/  BSYNC.RECONVERGENT B0 ;  /* 0x0000000000007941 */ /* 0x000fea0003800200 */
.L_x_10575:
        /* <DEDUP_REMOVED lines=129> */
.L_x_10578:
[----:B------:R-:W-:Y:S05]  /*af80*/  BSYNC.RECONVERGENT B0 ;  /* 0x0000000000007941 */ /* 0x000fea0003800200 */
.L_x_10577:
        /* <DEDUP_REMOVED lines=18> */
.L_x_10580:
[----:B------:R-:W-:Y:S05]  /*b0b0*/  BSYNC.RECONVERGENT B0 ;  /* 0x0000000000007941 */ /* 0x000fea0003800200 */
.L_x_10579:
        /* <DEDUP_REMOVED lines=18> */
.L_x_10582:
[----:B------:R-:W-:Y:S05]  /*b1e0*/  BSYNC.RECONVERGENT B0 ;  /* 0x0000000000007941 */ /* 0x000fea0003800200 */
.L_x_10581:
        /* <DEDUP_REMOVED lines=18> */
.L_x_10584:
[----:B------:R-:W-:Y:S05]  /*b310*/  BSYNC.RECONVERGENT B0 ;  /* 0x0000000000007941 */ /* 0x000fea0003800200 */
.L_x_10583:
        /* <DEDUP_REMOVED lines=18> */
.L_x_10586:
[----:B------:R-:W-:Y:S05]  /*b440*/  BSYNC.RECONVERGENT B0 ;  /* 0x0000000000007941 */ /* 0x000fea0003800200 */
.L_x_10585:
        /* <DEDUP_REMOVED lines=18> */
.L_x_10588:
[----:B------:R-:W-:Y:S05]  /*b570*/  BSYNC.RECONVERGENT B0 ;  /* 0x0000000000007941 */ /* 0x000fea0003800200 */
.L_x_10587:
        /* <DEDUP_REMOVED lines=11> */
.L_x_10543:
        /* <DEDUP_REMOVED lines=8> */
.L_x_10590:
[----:B------:R-:W-:Y:S05]  /*b6b0*/  BSYNC B1 ;  /* 0x0000000000017941 */ /* 0x000fea0003800000 */
.L_x_10589:
        /* <DEDUP_REMOVED lines=9> */
.L_x_10591:
        /* <DEDUP_REMOVED lines=8> */
.L_x_10592:
[----:B------:R-:W-:Y:S02]  /*b7d0*/  MOV R178, R20 ;  /* 0x0000001400b27202 */ /* 0x000fe40000000f00 */
[----:B------:R-:W-:-:S05]  /*b7e0*/  MOV R19, R180 ;  /* 0x000000b400137202 */ /* 0x000fca0000000f00 */
[----:B------:R-:W-:Y:S01]  /*b7f0*/  FADD.FTZ R179, R179, R19 ;  /* 0x00000013b3b37221 */ /* 0x000fe20000010000 */
[----:B------:R-:W-:-:S07]  /*b800*/  MOV R19, 0xffffffff ;  /* 0xffffffff00137802 */ /* 0x000fce0000000f00 */
[----:B------:R-:W-:Y:S05]  /*b810*/  WARPSYNC.COLLECTIVE R19, `(.L_x_10593) ;  /* 0x0000000013087348 */ /* 0x000fea0003c00000 */
[----:B------:R0:W1:Y:S02]  /*b820*/  SHFL.BFLY P6, R180, R178, R177, R176 ;  /* 0x0c0000b1b2b47389 */ /* 0x00006400000c00b0 */
[----:B01----:R-:W-:Y:S05]  /*b830*/  ENDCOLLECTIVE ;  /* 0x000000000000791b */ /* 0x003fea0003800000 */
.L_x_10593:
        /* <DEDUP_REMOVED lines=8> */
.L_x_10594:
[----:B------:R-:W-:Y:S02]  /*b8c0*/  MOV R178, R20 ;  /* 0x0000001400b27202 */ /* 0x000fe40000000f00 */
[----:B------:R-:W-:-:S05]  /*b8d0*/  MOV R19, R180 ;  /* 0x000000b400137202 */ /* 0x000fca0000000f00 */
[----:B------:R-:W-:Y:S01]  /*b8e0*/  FADD.FTZ R179, R179, R19 ;  /* 0x00000013b3b37221 */ /* 0x000fe20000010000 */
[----:B------:R-:W-:-:S07]  /*b8f0*/  MOV R19, 0xffffffff ;  /* 0xffffffff00137802 */ /* 0x000fce0000000f00 */
[----:B------:R-:W-:Y:S05]  /*b900*/  WARPSYNC.COLLECTIVE R19, `(.L_x_10595) ;  /* 0x0000000013087348 */ /* 0x000fea0003c00000 */
[----:B------:R0:W1:Y:S02]  /*b910*/  SHFL.BFLY P6, R180, R178, R177, R176 ;  /* 0x0c0000b1b2b47389 */ /* 0x00006400000c00b0 */
[----:B01----:R-:W-:Y:S05]  /*b920*/  ENDCOLLECTIVE ;  /* 0x000000000000791b */ /* 0x003fea0003800000 */
.L_x_10595:
        /* <DEDUP_REMOVED lines=8> */
.L_x_10596:
[----:B------:R-:W-:Y:S02]  /*b9b0*/  MOV R178, R20 ;  /* 0x0000001400b27202 */ /* 0x000fe40000000f00 */
[----:B------:R-:W-:-:S05]  /*b9c0*/  MOV R19, R180 ;  /* 0x000000b400137202 */ /* 0x000fca0000000f00 */
[----:B------:R-:W-:Y:S01]  /*b9d0*/  FADD.FTZ R179, R179, R19 ;  /* 0x00000013b3b37221 */ /* 0x000fe20000010000 */
[----:B------:R-:W-:-:S07]  /*b9e0*/  MOV R19, 0xffffffff ;  /* 0xffffffff00137802 */ /* 0x000fce0000000f00 */
[----:B------:R-:W-:Y:S05]  /*b9f0*/  WARPSYNC.COLLECTIVE R19, `(.L_x_10597) ;  /* 0x0000000013087348 */ /* 0x000fea0003c00000 */
[----:B------:R0:W1:Y:S02]  /*ba00*/  SHFL.BFLY P6, R180, R178, R177, R176 ;  /* 0x0c0000b1b2b47389 */ /* 0x00006400000c00b0 */
[----:B01----:R-:W-:Y:S05]  /*ba10*/  ENDCOLLECTIVE ;  /* 0x000000000000791b */ /* 0x003fea0003800000 */
.L_x_10597:
        /* <DEDUP_REMOVED lines=8> */
.L_x_10598:
[----:B------:R-:W-:Y:S02]  /*baa0*/  MOV R178, R20 ;  /* 0x0000001400b27202 */ /* 0x000fe40000000f00 */
[----:B------:R-:W-:-:S07]  /*bab0*/  MOV R181, R180 ;  /* 0x000000b400b57202 */ /* 0x000fce0000000f00 */
[----:B------:R-:W-:Y:S05]  /*bac0*/  WARPSYNC.COLLECTIVE R19, `(.L_x_10599) ;  /* 0x0000000013087348 */ /* 0x000fea0003c00000 */
[----:B------:R0:W1:Y:S02]  /*bad0*/  SHFL.BFLY P6, R180, R178, R177, R176 ;  /* 0x0c0000b1b2b47389 */ /* 0x00006400000c00b0 */
[----:B01----:R-:W-:Y:S05]  /*bae0*/  ENDCOLLECTIVE ;  /* 0x000000000000791b */ /* 0x003fea0003800000 */
.L_x_10599:
[----:B------:R-:W-:Y:S01]  /*baf0*/  MOV R19, R180 ;  /* 0x000000b400137202 */ /* 0x000fe20000000f00 */
[----:B------:R-:W-:Y:S06]  /*bb00*/  BRA `(.L_x_10600) ;  /* 0xffffff6800d07947 */ /* 0x000fec000383ffff */
.L_x_10601:
        /* <DEDUP_REMOVED lines=15> */
.L_x_20060:


//--------------------- .text._ZN10layer_norm13ln_bwd_kernelINS_13Kernel_traitsIf6__halfS2_S2_fjLj1024ELj1ELj4ELj1ELj16ENS_18Kernel_traits_baseILj1024EfS2_S2_S2_fjLj128EEEEELb1ELb1ELb0ELb1EEEvNS_9BwdParamsE --------------------------
	.section	.text._ZN10layer_norm13ln_bwd_kernelINS_13Kernel_traitsIf6__halfS2_S2_fjLj1024ELj1ELj4ELj1ELj16ENS_18Kernel_traits_baseILj1024EfS2_S2_S2_fjLj128EEEEELb1ELb1ELb0ELb1EEEvNS_9BwdParamsE,"ax",@progbits
	.align	128
        .global         _ZN10layer_norm13ln_bwd_kernelINS_13Kernel_traitsIf6__halfS2_S2_fjLj1024ELj1ELj4ELj1ELj16ENS_18Kernel_traits_baseILj1024EfS2_S2_S2_fjLj128EEEEELb1ELb1ELb0ELb1EEEvNS_9BwdParamsE
        .type           _ZN10layer_norm13ln_bwd_kernelINS_13Kernel_traitsIf6__halfS2_S2_fjLj1024ELj1ELj4ELj1ELj16ENS_18Kernel_traits_baseILj1024EfS2_S2_S2_fjLj128EEEEELb1ELb1ELb0ELb1EEEvNS_9BwdParamsE,@function
        .size           _ZN10layer_norm13ln_bwd_kernelINS_13Kernel_traitsIf6__halfS2_S2_fjLj1024ELj1ELj4ELj1ELj16ENS_18Kernel_traits_baseILj1024EfS2_S2_S2_fjLj128EEEEELb1ELb1ELb0ELb1EEEvNS_9BwdParamsE,(.L_x_20061 - _ZN10layer_norm13ln_bwd_kernelINS_13Kernel_traitsIf6__halfS2_S2_fjLj1024ELj1ELj4ELj1ELj16ENS_18Kernel_traits_baseILj1024EfS2_S2_S2_fjLj128EEEEELb1ELb1ELb0ELb1EEEvNS_9BwdParamsE)
        .other          _ZN10layer_norm13ln_bwd_kernelINS_13Kernel_traitsIf6__halfS2_S2_fjLj1024ELj1ELj4ELj1ELj16ENS_18Kernel_traits_baseILj1024EfS2_S2_S2_fjLj128EEEEELb1ELb1ELb0ELb1EEEvNS_9BwdParamsE,@"STO_CUDA_ENTRY STV_DEFAULT"
_ZN10layer_norm13ln_bwd_kernelINS_13Kernel_traitsIf6__halfS2_S2_fjLj1024ELj1ELj4ELj1ELj16ENS_18Kernel_traits_baseILj1024EfS2_S2_S2_fjLj128EEEEELb1ELb1ELb0ELb1EEEvNS_9BwdParamsE:
.text._ZN10layer_norm13ln_bwd_kernelINS_13Kernel_traitsIf6__halfS2_S2_fjLj1024ELj1ELj4ELj1ELj16ENS_18Kernel_traits_baseILj1024EfS2_S2_S2_fjLj128EEEEELb1ELb1ELb0ELb1EEEvNS_9BwdParamsE:
        /* <DEDUP_REMOVED lines=179> */
.L_x_10626:
        /* <DEDUP_REMOVED lines=20> */
[----:B------:R-:W-:Y:S01]  /*0c70*/  LEA.HI.SX32 R43, R32, R43, 0x1d ;  /* 0x0000002b202b7211 */ /* 0x000fe200078feaff */
[----:B--2---:R-:W-:Y:S01]  /*0c80*/  @P2 HADD2.F32 R3, -RZ, R0.H0_H0 ;  /* 0x20000000ff032230 */ /* 0x004fe20000004100 */
        /* <DEDUP_REMOVED lines=33> */
[--C-:B----4-:R-:W-:Y:S02]  /*0ea0*/  HADD2.F32 R180, -RZ, R39.reuse.H0_H0 ;  /* 0x20000027ffb47230 */ /* 0x110fe40000004100 */
[----:B------:R-:W-:Y:S02]  /*0eb0*/  HADD2.F32 R181, -RZ, R39.H1_H1 ;  /* 0x30000027ffb57230 */ /* 0x000fe40000004100 */
[----:B------:R-:W-:Y:S02]  /*0ec0*/  HADD2.F32 R202, -RZ, R32.H1_H1 ;  /* 0x30000020ffca7230 */ /* 0x000fe40000004100 */
[--C-:B------:R-:W-:Y:S02]  /*0ed0*/  HADD2.F32 R39, -RZ, R140.reuse.H0_H0 ;  /* 0x2000008cff277230 */ /* 0x100fe40000004100 */
        /* <DEDUP_REMOVED lines=8> */
[--C-:B------:R-:W-:Y:S02]  /*0f60*/  HADD2.F32 R190, -RZ, R34.reuse.H0_H0 ;  /* 0x20000022ffbe7230 */ /* 0x100fe40000004100 */
        /* <DEDUP_REMOVED lines=17> */
[----:B------:R-:W-:Y:S02]  /*1080*/  HADD2.F32 R143, -RZ, R143.H1_H1 ;  /* 0x3000008fff8f7230 */ /* 0x000fe40000004100 */
[C---:B------:R-:W-:Y:S01]  /*1090*/  FADD.FTZ R31, -R0.reuse, R31 ;  /* 0x0000001f001f7221 */ /* 0x040fe20000010100 */
[--C-:B------:R-:W-:Y:S02]  /*10a0*/  HADD2.F32 R128, -RZ, R144.reuse.H0_H0 ;  /* 0x20000090ff807230 */ /* 0x100fe40000004100 */
        /* <DEDUP_REMOVED lines=32> */
[----:B------:R-:W-:Y:S01]  /*12b0*/  FMUL.FTZ R195, R96, R128 ;  /* 0x0000008060c37220 */ /* 0x000fe20000410000 */
[C---:B-----5:R-:W-:Y:S01]  /*12c0*/  FMUL.FTZ R0, R4.reuse, R31 ;  /* 0x0000001f04007220 */ /* 0x060fe20000410000 */
[----:B------:R-:W-:Y:S02]  /*12d0*/  HADD2.F32 R129, -RZ, R145.H0_H0 ;  /* 0x20000091ff817230 */ /* 0x000fe40000004100 */
[----:B------:R-:W-:Y:S01]  /*12e0*/  FMUL.FTZ R202, R4, R202 ;  /* 0x000000ca04ca7220 */ /* 0x000fe20000410000 */
[--C-:B------:R-:W-:Y:S02]  /*12f0*/  HADD2.F32 R216, -RZ, R159.reuse.H0_H0 ;  /* 0x2000009fffd87230 */ /* 0x100fe40000004100 */
[----:B------:R-:W-:Y:S01]  /*1300*/  FMUL.FTZ R203, R97, R144 ;  /* 0x0000009061cb7220 */ /* 0x000fe20000410000 */
[----:B------:R-:W-:Y:S02]  /*1310*/  HADD2.F32 R220, -RZ, R159.H1_H1 ;  /* 0x3000009fffdc7230 */ /* 0x000fe40000004100 */
[----:B------:R-:W-:Y:S01]  /*1320*/  FADD.FTZ R159, RZ, R195 ;  /* 0x000000c3ff9f7221 */ /* 0x000fe20000010000 */
[----:B------:R-:W-:Y:S01]  /*1330*/  FFMA.FTZ R221, R0, R195, RZ ;  /* 0x000000c300dd7223 */ /* 0x000fe200000100ff */
        /* <DEDUP_REMOVED lines=22> */
[C---:B------:R-:W-:Y:S01]  /*14a0*/  FMUL.FTZ R186, R4.reuse, R186 ;  /* 0x000000ba04ba7220 */ /* 0x040fe20000410000 */
        /* <DEDUP_REMOVED lines=42> */
[----:B------:R-:W-:Y:S02]  /*1750*/  HADD2.F32 R200, -RZ, R152.H0_H0 ;  /* 0x20000098ffc87230 */ /* 0x000fe40000004100 */
[----:B------:R-:W-:Y:S01]  /*1760*/  FMUL.FTZ R166, R111, R201 ;  /* 0x000000c96fa67220 */ /* 0x000fe20000410000 */
[----:B------:R-:W-:Y:S01]  /*1770*/  FMUL.FTZ R181, R4, R181 ;  /* 0x000000b504b57220 */ /* 0x000fe20000410000 */
[----:B------:R-:W-:Y:S01]  /*1780*/  FADD.FTZ R159, R159, R167 ;  /* 0x000000a79f9f7221 */ /* 0x000fe20000010000 */
[----:B------:R-:W-:Y:S01]  /*1790*/  FFMA.FTZ R221, R180, R167, R221 ;  /* 0x000000a7b4dd7223 */ /* 0x000fe200000100dd */
[----:B------:R-:W-:-:S02]  /*17a0*/  HADD2.F32 R214, -RZ, R158.H0_H0 ;  /* 0x2000009effd67230 */ /* 0x000fc40000004100 */
[----:B------:R-:W-:Y:S02]  /*17b0*/  HADD2.F32 R217, -RZ, R158.H1_H1 ;  /* 0x3000009effd97230 */ /* 0x000fe40000004100 */
[----:B------:R-:W-:Y:S01]  /*17c0*/  FMUL.FTZ R158, R4, R219 ;  /* 0x000000db049e7220 */ /* 0x000fe20000410000 */
[----:B------:R-:W-:Y:S02]  /*17d0*/  HADD2.F32 R205, -RZ, R152.H1_H1 ;  /* 0x30000098ffcd7230 */ /* 0x000fe40000004100 */
[----:B------:R-:W-:Y:S01]  /*17e0*/  FADD.FTZ R219, R159, R166 ;  /* 0x000000a69fdb7221 */ /* 0x000fe20000010000 */
[--C-:B------:R-:W-:Y:S02]  /*17f0*/  HADD2.F32 R208, -RZ, R155.reuse.H0_H0 ;  /* 0x2000009bffd07230 */ /* 0x100fe40000004100 */
[----:B------:R-:W-:Y:S01]  /*1800*/  FFMA.FTZ R221, R181, R166, R221 ;  /* 0x000000a6b5dd7223 */ /* 0x000fe200000100dd */
[----:B------:R-:W-:Y:S02]  /*1810*/  HADD2.F32 R211, -RZ, R155.H1_H1 ;  /* 0x3000009bffd37230 */ /* 0x000fe40000004100 */
[----:B------:R-:W-:Y:S01]  /*1820*/  FMUL.FTZ R155, R112, R200 ;  /* 0x000000c8709b7220 */ /* 0x000fe20000410000 */
[----:B------:R-:W-:-:S02]  /*1830*/  HADD2.F32 R204, -RZ, R153.H0_H0 ;  /* 0x20000099ffcc7230 */ /* 0x000fc40000004100 */
[----:B------:R-:W-:Y:S01]  /*1840*/  FMUL.FTZ R159, R4, R218 ;  /* 0x000000da049f7220 */ /* 0x000fe20000410000 */
[--C-:B------:R-:W-:Y:S02]  /*1850*/  HADD2.F32 R206, -RZ, R154.reuse.H0_H0 ;  /* 0x2000009affce7230 */ /* 0x100fe40000004100 */
[----:B------:R-:W-:Y:S01]  /*1860*/  FADD.FTZ R219, R219, R155 ;  /* 0x0000009bdbdb7221 */ /* 0x000fe20000010000 */
[----:B------:R-:W-:Y:S02]  /*1870*/  HADD2.F32 R209, -RZ, R154.H1_H1 ;  /* 0x3000009affd17230 */ /* 0x000fe40000004100 */
[----:B------:R-:W-:Y:S01]  /*1880*/  FMUL.FTZ R154, R113, R205 ;  /* 0x000000cd719a7220 */ /* 0x000fe20000410000 */
        /* <DEDUP_REMOVED lines=20> */
[----:B------:R-:W-:Y:S02]  /*19d0*/  HADD2.F32 R213, -RZ, R156.H1_H1 ;  /* 0x3000009cffd57230 */ /* 0x000fe40000004100 */
[----:B------:R-:W-:Y:S01]  /*19e0*/  FMUL.FTZ R156, R118, R208 ;  /* 0x000000d0769c7220 */ /* 0x000fe20000410000 */
[----:B------:R-:W-:Y:S01]  /*19f0*/  FADD.FTZ R219, R219, R150 ;  /* 0x00000096dbdb7221 */ /* 0x000fe20000010000 */
[----:B------:R-:W-:Y:S01]  /*1a00*/  FFMA.FTZ R218, R163, R150, R218 ;  /* 0x00000096a3da7223 */ /* 0x000fe200000100da */
[--C-:B------:R-:W-:Y:S02]  /*1a10*/  HADD2.F32 R212, -RZ, R157.reuse.H0_H0 ;  /* 0x2000009dffd47230 */ /* 0x100fe40000004100 */
[----:B------:R-:W-:Y:S01]  /*1a20*/  FMUL.FTZ R165, R4, R165 ;  /* 0x000000a504a57220 */ /* 0x000fe20000410000 */
[----:B------:R-:W-:Y:S02]  /*1a30*/  HADD2.F32 R215, -RZ, R157.H1_H1 ;  /* 0x3000009dffd77230 */ /* 0x000fe40000004100 */
        /* <DEDUP_REMOVED lines=70> */
.L_x_10605:
        /* <DEDUP_REMOVED lines=39> */
[--C-:B---3--:R-:W-:Y:S02]  /*2110*/  HADD2.F32 R31, -RZ, R32.reuse.H0_H0 ;  /* 0x20000020ff1f7230 */ /* 0x108fe40000004100 */
[--C-:B----4-:R-:W-:Y:S02]  /*2120*/  HADD2.F32 R180, -RZ, R39.reuse.H0_H0 ;  /* 0x20000027ffb47230 */ /* 0x110fe40000004100 */
        /* <DEDUP_REMOVED lines=254> */
.L_x_10606:
        /* <DEDUP_REMOVED lines=166> */
.L_x_10638:
        /* <DEDUP_REMOVED lines=14> */
[----:B------:R-:W-:Y:S01]  /*3c50*/  FFMA.FTZ R196, R144, R196, R145 ;  /* 0x000000c490c47223 */ /* 0x000fe20000010091 */
[----:B------:R-:W-:Y:S01]  /*3c60*/  UMOV UR4, UR5 ;  /* 0x0000000500047c82 */ /* 0x000fe20008000000 */
[----:B------:R-:W-:Y:S01]  /*3c70*/  FADD.FTZ R197, -R197, R199 ;  /* 0x000000c7c5c57221 */ /* 0x000fe20000010100 */
[----:B------:R-:W-:Y:S01]  /*3c80*/  LOP3.LUT P4, RZ, R138, 0xff000000, RZ, 0xc0, !PT ;  /* 0xff0000008aff7812 */ /* 0x000fe2000788c0ff */
[----:B------:R-:W-:Y:S01]  /*3c90*/  FADD.FTZ R198, -R196, R198 ;  /* 0x000000c6c4c67221 */ /* 0x000fe20000010100 */
[----:B------:R-:W-:Y:S02]  /*3ca0*/  HFMA2 R146, -RZ, RZ, 0, 0 ;  /* 0x00000000ff927431 */ /* 0x000fe400000001ff */
[----:B------:R-:W-:Y:S01]  /*3cb0*/  FMUL.FTZ R197, R4, R197 ;  /* 0x000000c504c57220 */ /* 0x000fe20000410000 */
[C-C-:B------:R-:W-:Y:S01]  /*3cc0*/  FFMA.FTZ R190, R144.reuse, R190, R145.reuse ;  /* 0x000000be90be7223 */ /* 0x140fe20000010091 */
[----:B------:R-:W-:Y:S01]  /*3cd0*/  LOP3.LUT P0, RZ, R139, 0xff, RZ, 0xc0, !PT ;  /* 0x000000ff8bff7812 */ /* 0x000fe2000780c0ff */
[----:B------:R-:W-:Y:S01]  /*3ce0*/  FFMA.FTZ R189, R144, R189, R145 ;  /* 0x000000bd90bd7223 */ /* 0x000fe20000010091 */
[----:B------:R-:W-:Y:S01]  /*3cf0*/  FMUL.FTZ R193, R197, R3 ;  /* 0x00000003c5c17220 */ /* 0x000fe20000410000 */
[----:B------:R-:W-:Y:S01]  /*3d00*/  LOP3.LUT P2, RZ, R139, 0xff00, RZ, 0xc0, !PT ;  /* 0x0000ff008bff7812 */ /* 0x000fe2000784c0ff */
[----:B-----5:R-:W-:-:S02]  /*3d10*/  @P5 HADD2.F32 R147, -RZ, R129.H0_H0 ;  /* 0x20000081ff935230 */ /* 0x020fc40000004100 */
[----:B------:R-:W-:Y:S01]  /*3d20*/  FADD.FTZ R191, -R189, R191 ;  /* 0x000000bfbdbf7221 */ /* 0x000fe20000010100 */
[----:B------:R-:W-:Y:S01]  /*3d30*/  FMUL.FTZ R193, R193, UR4 ;  /* 0x00000004c1c17c20 */ /* 0x000fe20008410000 */
[C-C-:B------:R-:W-:Y:S01]  /*3d40*/  FFMA.FTZ R186, R144.reuse, R186, R145.reuse ;  /* 0x000000ba90ba7223 */ /* 0x140fe20000010091 */
[----:B------:R-:W-:Y:S02]  /*3d50*/  @P4 HADD2.F32 R148, -RZ, R129.H1_H1 ;  /* 0x30000081ff944230 */ /* 0x000fe40000004100 */
[----:B------:R-:W-:Y:S01]  /*3d60*/  FFMA.FTZ R185, R144, R185, R145 ;  /* 0x000000b990b97223 */ /* 0x000fe20000010091 */
[----:B------:R-:W-:Y:S01]  /*3d70*/  @P5 FMUL.FTZ R146, R193, R147 ;  /* 0x00000093c1925220 */ /* 0x000fe20000410000 */
[----:B------:R-:W-:Y:S01]  /*3d80*/  FMUL.FTZ R147, R4, R198 ;  /* 0x000000c604937220 */ /* 0x000fe20000410000 */
[----:B------:R-:W-:Y:S01]  /*3d90*/  LOP3.LUT P3, RZ, R139, 0xff0000, RZ, 0xc0, !PT ;  /* 0x00ff00008bff7812 */ /* 0x000fe2000786c0ff */
[--C-:B------:R-:W-:Y:S02]  /*3da0*/  @P0 HADD2.F32 R182, -RZ, R130.reuse.H0_H0 ;  /* 0x20000082ffb60230 */ /* 0x100fe40000004100 */
[----:B------:R-:W-:Y:S01]  /*3db0*/  FADD.FTZ R187, -R185, R187 ;  /* 0x000000bbb9bb7221 */ /* 0x000fe20000010100 */
[----:B------:R-:W-:Y:S01]  /*3dc0*/  FMUL.FTZ R147, R147, R3 ;  /* 0x0000000393937220 */ /* 0x000fe20000410000 */
[----:B------:R-:W-:-:S02]  /*3dd0*/  @P2 HADD2.F32 R183, -RZ, R130.H1_H1 ;  /* 0x30000082ffb72230 */ /* 0x000fc40000004100 */
[----:B------:R-:W-:Y:S01]  /*3de0*/  FFMA.FTZ R0, R144, R0, R145 ;  /* 0x0000000090007223 */ /* 0x000fe20000010091 */
[----:B------:R-:W-:Y:S01]  /*3df0*/  FMUL.FTZ R187, R4, R187 ;  /* 0x000000bb04bb7220 */ /* 0x000fe20000410000 */
[----:B------:R-:W-:Y:S01]  /*3e00*/  FMUL.FTZ R129, R147, UR4 ;  /* 0x0000000493817c20 */ /* 0x000fe20008410000 */
[----:B------:R-:W-:Y:S01]  /*3e10*/  MOV R147, RZ ;  /* 0x000000ff00937202 */ /* 0x000fe20000000f00 */
[----:B------:R-:W-:Y:S01]  /*3e20*/  FADD.FTZ R195, -R0, R195 ;  /* 0x000000c300c37221 */ /* 0x000fe20000010100 */
[----:B------:R-:W-:Y:S01]  /*3e30*/  FFMA.FTZ R202, R144, R202, R145 ;  /* 0x000000ca90ca7223 */ /* 0x000fe20000010091 */
[----:B------:R-:W-:Y:S01]  /*3e40*/  @P4 FMUL.FTZ R147, R129, R148 ;  /* 0x0000009481934220 */ /* 0x000fe20000410000 */
[----:B------:R-:W-:Y:S01]  /*3e50*/  FADD.FTZ R148, -R190, R192 ;  /* 0x000000c0be947221 */ /* 0x000fe20000010100 */
[----:B------:R-:W-:Y:S01]  /*3e60*/  FMUL.FTZ R195, R4, R195 ;  /* 0x000000c304c37220 */ /* 0x000fe20000410000 */
[----:B------:R-:W-:Y:S01]  /*3e70*/  FMUL.FTZ R187, R187, R3 ;  /* 0x00000003bbbb7220 */ /* 0x000fe20000410000 */
[----:B------:R-:W-:Y:S01]  /*3e80*/  FADD.FTZ R203, -R202, R203 ;  /* 0x000000cbcacb7221 */ /* 0x000fe20000010100 */
[----:B------:R-:W-:Y:S01]  /*3e90*/  FMUL.FTZ R148, R4, R148 ;  /* 0x0000009404947220 */ /* 0x000fe20000410000 */
[----:B------:R-:W-:Y:S01]  /*3ea0*/  FMUL.FTZ R193, R66, R193 ;  /* 0x000000c142c17220 */ /* 0x000fe20000410000 */
[----:B------:R-:W-:Y:S01]  /*3eb0*/  FMUL.FTZ R129, R67, R129 ;  /* 0x0000008143817220 */ /* 0x000fe20000410000 */
[----:B------:R-:W-:Y:S01]  /*3ec0*/  FMUL.FTZ R203, R4, R203 ;  /* 0x000000cb04cb7220 */ /* 0x000fe20000410000 */
[----:B------:R-:W-:-:S02]  /*3ed0*/  FMUL.FTZ R148, R148, R3 ;  /* 0x0000000394947220 */ /* 0x000fc40000410000 */
[----:B------:R-:W-:Y:S02]  /*3ee0*/  FSEL R193, R193, RZ, P5 ;  /* 0x000000ffc1c17208 */ /* 0x000fe40002800000 */
[----:B------:R-:W-:Y:S01]  /*3ef0*/  FMUL.FTZ R149, R148, UR4 ;  /* 0x0000000494957c20 */ /* 0x000fe20008410000 */
[----:B------:R-:W-:Y:S01]  /*3f00*/  HFMA2 R148, -RZ, RZ, 0, 0 ;  /* 0x00000000ff947431 */ /* 0x000fe200000001ff */
[----:B------:R-:W-:Y:S02]  /*3f10*/  FSEL R129, R129, RZ, P4 ;  /* 0x000000ff81817208 */ /* 0x000fe40002000000 */
[----:B------:R-:W-:Y:S01]  /*3f20*/  @P0 FMUL.FTZ R148, R149, R182 ;  /* 0x000000b695940220 */ /* 0x000fe20000410000 */
[----:B------:R-:W-:Y:S01]  /*3f30*/  FMUL.FTZ R182, R4, R191 ;  /* 0x000000bf04b67220 */ /* 0x000fe20000410000 */
[----:B------:R-:W-:Y:S01]  /*3f40*/  FMUL.FTZ R185, R68, R149 ;  /* 0x0000009544b97220 */ /* 0x000fe20000410000 */
[----:B------:R-:W-:Y:S01]  /*3f50*/  @P3 HADD2.F32 R149, -RZ, R131.H0_H0 ;  /* 0x20000083ff953230 */ /* 0x000fe20000004100 */
[----:B------:R-:W-:Y:S01]  /*3f60*/  F2FP.F16.F32.PACK_AB R129, R129, R193 ;  /* 0x000000c18181723e */ /* 0x000fe200000000ff */
[----:B------:R-:W-:-:S02]  /*3f70*/  FMUL.FTZ R182, R182, R3 ;  /* 0x00000003b6b67220 */ /* 0x000fc40000410000 */
[----:B------:R-:W-:Y:S02]  /*3f80*/  FSEL R185, R185, RZ, P0 ;  /* 0x000000ffb9b97208 */ /* 0x000fe40000000000 */
[----:B------:R-:W-:Y:S01]  /*3f90*/  FMUL.FTZ R130, R182, UR4 ;  /* 0x00000004b6827c20 */ /* 0x000fe20008410000 */
[----:B------:R-:W-:Y:S02]  /*3fa0*/  MOV R182, RZ ;  /* 0x000000ff00b67202 */ /* 0x000fe40000000f00 */
[----:B------:R-:W-:Y:S01]  /*3fb0*/  ISETP.GE.U32.AND P0, PT, R138, RZ, PT ;  /* 0x000000ff8a00720c */ /* 0x000fe20003f06070 */
[----:B------:R-:W-:Y:S01]  /*3fc0*/  @P2 FMUL.FTZ R182, R130, R183 ;  /* 0x000000b782b62220 */ /* 0x000fe20000410000 */
[----:B------:R-:W-:Y:S01]  /*3fd0*/  FADD.FTZ R183, -R186, R188 ;  /* 0x000000bcbab77221 */ /* 0x000fe20000010100 */
[----:B------:R-:W-:Y:S01]  /*3fe0*/  FMUL.FTZ R130, R69, R130 ;  /* 0x0000008245827220 */ /* 0x000fe20000410000 */
[----:B------:R-:W-:Y:S02]  /*3ff0*/  ISETP.GE.U32.AND.EX P0, PT, R139, 0x1000000, PT, P0 ;  /* 0x010000008b00780c */ /* 0x000fe40003f06100 */
[----:B------:R-:W-:-:S02]  /*4000*/  FMUL.FTZ R183, R4, R183 ;  /* 0x000000b704b77220 */ /* 0x000fc40000410000 */
[----:B------:R-:W-:Y:S02]  /*4010*/  FSEL R130, R130, RZ, P2 ;  /* 0x000000ff82827208 */ /* 0x000fe40001000000 */
[----:B------:R-:W-:Y:S01]  /*4020*/  FMUL.FTZ R183, R183, R3 ;  /* 0x00000003b7b77220 */ /* 0x000fe20000410000 */
[----:B------:R-:W-:Y:S02]  /*4030*/  LOP3.LUT P2, RZ, R138, 0xff, RZ, 0xc0, !PT ;  /* 0x000000ff8aff7812 */ /* 0x000fe4000784c0ff */
[----:B------:R-:W-:Y:S01]  /*4040*/  F2FP.F16.F32.PACK_AB R130, R130, R185 ;  /* 0x000000b98282723e */ /* 0x000fe200000000ff */
[----:B------:R-:W-:Y:S01]  /*4050*/  FMUL.FTZ R184, R183, UR4 ;  /* 0x00000004b7b87c20 */ /* 0x000fe20008410000 */
[----:B------:R-:W-:Y:S02]  /*4060*/  HFMA2 R183, -RZ, RZ, 0, 0 ;  /* 0x00000000ffb77431 */ /* 0x000fe400000001ff */
[----:B------:R-:W-:Y:S02]  /*4070*/  @P0 HADD2.F32 R0, -RZ, R131.H1_H1 ;  /* 0x30000083ff000230 */ /* 0x000fe40000004100 */
[----:B------:R-:W-:Y:S01]  /*4080*/  @P3 FMUL.FTZ R183, R184, R149 ;  /* 0x00000095b8b73220 */ /* 0x000fe20000410000 */
[----:B------:R-:W-:Y:S01]  /*4090*/  FMUL.FTZ R184, R70, R184 ;  /* 0x000000b846b87220 */ /* 0x000fe20000410000 */
[----:B------:R-:W-:-:S04]  /*40a0*/  FMUL.FTZ R131, R187, UR4 ;  /* 0x00000004bb837c20 */ /* 0x000fc80008410000 */
[----:B------:R-:W-:Y:S01]  /*40b0*/  FSEL R139, R184, RZ, P3 ;  /* 0x000000ffb88b7208 */ /* 0x000fe20001800000 */
[----:B------:R-:W-:Y:S01]  /*40c0*/  @P2 HADD2.F32 R149, -RZ, R128.H0_H0 ;  /* 0x20000080ff952230 */ /* 0x000fe20000004100 */
[----:B------:R-:W-:Y:S01]  /*40d0*/  LOP3.LUT P3, RZ, R138, 0xff00, RZ, 0xc0, !PT ;  /* 0x0000ff008aff7812 */ /* 0x000fe2000786c0ff */
[----:B------:R-:W-:Y:S01]  /*40e0*/  FMUL.FTZ R138, R195, R3 ;  /* 0x00000003c38a7220 */ /* 0x000fe20000410000 */
[----:B------:R-:W-:Y:S01]  /*40f0*/  MOV R184, RZ ;  /* 0x000000ff00b87202 */ /* 0x000fe20000000f00 */
[----:B------:R-:W-:Y:S01]  /*4100*/  @P0 FMUL.FTZ R184, R131, R0 ;  /* 0x0000000083b80220 */ /* 0x000fe20000410000 */
[----:B------:R-:W-:Y:S02]  /*4110*/  HFMA2 R0, -RZ, RZ, 0, 0 ;  /* 0x00000000ff007431 */ /* 0x000fe400000001ff */
[----:B------:R-:W-:Y:S01]  /*4120*/  FMUL.FTZ R138, R138, UR4 ;  /* 0x000000048a8a7c20 */ /* 0x000fe20008410000 */
[----:B------:R-:W-:-:S03]  /*4130*/  FMUL.FTZ R131, R71, R131 ;  /* 0x0000008347837220 */ /* 0x000fc60000410000 */
[----:B------:R-:W-:Y:S01]  /*4140*/  @P2 FMUL.FTZ R0, R138, R149 ;  /* 0x000000958a002220 */ /* 0x000fe20000410000 */
[----:B------:R-:W-:Y:S01]  /*4150*/  FMUL.FTZ R149, R203, R3 ;  /* 0x00000003cb957220 */ /* 0x000fe20000410000 */
[----:B------:R-:W-:Y:S01]  /*4160*/  FMUL.FTZ R138, R64, R138 ;  /* 0x0000008a408a7220 */ /* 0x000fe20000410000 */
[----:B------:R-:W-:Y:S01]  /*4170*/  FSEL R131, R131, RZ, P0 ;  /* 0x000000ff83837208 */ /* 0x000fe20000000000 */
[----:B------:R-:W-:Y:S02]  /*4180*/  @P3 HADD2.F32 R186, -RZ, R128.H1_H1 ;  /* 0x30000080ffba3230 */ /* 0x000fe40000004100 */
[----:B------:R-:W-:Y:S01]  /*4190*/  FMUL.FTZ R128, R149, UR4 ;  /* 0x0000000495807c20 */ /* 0x000fe20008410000 */
[----:B------:R-:W-:Y:S02]  /*41a0*/  MOV R149, RZ ;  /* 0x000000ff00957202 */ /* 0x000fe40000000f00 */
[----:B------:R-:W-:Y:S01]  /*41b0*/  FSEL R138, R138, RZ, P2 ;  /* 0x000000ff8a8a7208 */ /* 0x000fe20001000000 */
[----:B------:R-:W-:Y:S01]  /*41c0*/  @P3 FMUL.FTZ R149, R128, R186 ;  /* 0x000000ba80953220 */ /* 0x000fe20000410000 */
[----:B------:R-:W-:Y:S01]  /*41d0*/  FMUL.FTZ R128, R65, R128 ;  /* 0x0000008041807220 */ /* 0x000fe20000410000 */
[----:B------:R-:W-:-:S04]  /*41e0*/  F2FP.F16.F32.PACK_AB R131, R131, R139 ;  /* 0x0000008b8383723e */ /* 0x000fc800000000ff */
[----:B------:R-:W-:-:S04]  /*41f0*/  FSEL R128, R128, RZ, P3 ;  /* 0x000000ff80807208 */ /* 0x000fc80001800000 */
[----:B------:R-:W-:Y:S01]  /*4200*/  F2FP.F16.F32.PACK_AB R128, R128, R138 ;  /* 0x0000008a8080723e */ /* 0x000fe200000000ff */
[----:B------:R-:W-:Y:S06]  /*4210*/  BRA `(.L_x_10610) ;  /* 0x0000000400847947 */ /* 0x000fec0003800000 */
.L_x_10609:
[--C-:B------:R-:W-:Y:S01]  /*4220*/  FFMA.FTZ R197, R144, R197, R145.reuse ;  /* 0x000000c590c57223 */ /* 0x100fe20000010091 */
[----:B------:R-:W-:Y:S01]  /*4230*/  LOP3.LUT P2, RZ, R138, 0xff0000, RZ, 0xc0, !PT ;  /* 0x00ff00008aff7812 */ /* 0x000fe2000784c0ff */
[----:B------:R-:W-:Y:S01]  /*4240*/  FFMA.FTZ R44, R144, R196, R145 ;  /* 0x000000c4902c7223 */ /* 0x000fe20000010091 */
        /* <DEDUP_REMOVED lines=10> */
[----:B------:R-:W-:Y:S01]  /*42f0*/  FFMA.FTZ R149, R144, R189, R145 ;  /* 0x000000bd90957223 */ /* 0x000fe20000010091 */
[----:B-----5:R-:W-:-:S02]  /*4300*/  @P2 HADD2.F32 R46, -RZ, R129.H0_H0 ;  /* 0x20000081ff2e2230 */ /* 0x020fc40000004100 */
[----:B------:R-:W-:Y:S01]  /*4310*/  FMUL.FTZ R47, R44, R3 ;  /* 0x000000032c2f7220 */ /* 0x000fe20000410000 */
[----:B------:R-:W-:Y:S01]  /*4320*/  FMUL.FTZ R193, R193, UR4 ;  /* 0x00000004c1c17c20 */ /* 0x000fe20008410000 */
[----:B------:R-:W-:Y:S01]  /*4330*/  LOP3.LUT P5, RZ, R139, 0xff00, RZ, 0xc0, !PT ;  /* 0x0000ff008bff7812 */ /* 0x000fe200078ac0ff */
[----:B------:R-:W-:Y:S01]  /*4340*/  FADD.FTZ R149, -R149, R191 ;  /* 0x000000bf95957221 */ /* 0x000fe20000010100 */
[----:B------:R-:W-:Y:S02]  /*4350*/  HFMA2 R148, -RZ, RZ, 0, 0 ;  /* 0x00000000ff947431 */ /* 0x000fe400000001ff */
[----:B------:R-:W-:Y:S01]  /*4360*/  @P2 FMUL.FTZ R146, R193, R46 ;  /* 0x0000002ec1922220 */ /* 0x000fe20000410000 */
[----:B------:R-:W-:Y:S02]  /*4370*/  @P3 HADD2.F32 R46, -RZ, R129.H1_H1 ;  /* 0x30000081ff2e3230 */ /* 0x000fe40000004100 */
[----:B------:R-:W-:Y:S01]  /*4380*/  FMUL.FTZ R129, R47, UR4 ;  /* 0x000000042f817c20 */ /* 0x000fe20008410000 */
[----:B------:R-:W-:Y:S01]  /*4390*/  FMUL.FTZ R149, R4, R149 ;  /* 0x0000009504957220 */ /* 0x000fe20000410000 */
[----:B------:R-:W-:-:S02]  /*43a0*/  @P4 HADD2.F32 R182, -RZ, R130.H0_H0 ;  /* 0x20000082ffb64230 */ /* 0x000fc40000004100 */
[--C-:B------:R-:W-:Y:S01]  /*43b0*/  FFMA.FTZ R186, R144, R186, R145.reuse ;  /* 0x000000ba90ba7223 */ /* 0x100fe20000010091 */
[----:B------:R-:W-:Y:S01]  /*43c0*/  @P3 FMUL.FTZ R147, R129, R46 ;  /* 0x0000002e81933220 */ /* 0x000fe20000410000 */
[----:B------:R-:W-:Y:S01]  /*43d0*/  FADD.FTZ R46, -R190, R192 ;  /* 0x000000c0be2e7221 */ /* 0x000fe20000010100 */
[----:B------:R-:W-:Y:S01]  /*43e0*/  FFMA.FTZ R185, R144, R185, R145 ;  /* 0x000000b990b97223 */ /* 0x000fe20000010091 */
[----:B------:R-:W-:Y:S01]  /*43f0*/  LOP3.LUT P6, RZ, R139, 0xff0000, RZ, 0xc0, !PT ;  /* 0x00ff00008bff7812 */ /* 0x000fe200078cc0ff */
[----:B------:R-:W-:Y:S02]  /*4400*/  @P5 HADD2.F32 R183, -RZ, R130.H1_H1 ;  /* 0x30000082ffb75230 */ /* 0x000fe40000004100 */
[----:B------:R-:W-:Y:S01]  /*4410*/  FMUL.FTZ R46, R4, R46 ;  /* 0x0000002e042e7220 */ /* 0x000fe20000410000 */
[----:B------:R-:W-:Y:S01]  /*4420*/  FADD.FTZ R188, -R186, R188 ;  /* 0x000000bcbabc7221 */ /* 0x000fe20000010100 */
[----:B------:R-:W-:Y:S01]  /*4430*/  FADD.FTZ R187, -R185, R187 ;  /* 0x000000bbb9bb7221 */ /* 0x000fe20000010100 */
[----:B------:R-:W-:Y:S01]  /*4440*/  ISETP.GE.U32.AND P0, PT, R138, RZ, PT ;  /* 0x000000ff8a00720c */ /* 0x000fe20003f06070 */
[----:B------:R-:W-:Y:S01]  /*4450*/  FMUL.FTZ R47, R46, R3 ;  /* 0x000000032e2f7220 */ /* 0x000fe20000410000 */
[----:B------:R-:W-:Y:S01]  /*4460*/  FFMA.FTZ R186, R144, R0, R145 ;  /* 0x0000000090ba7223 */ /* 0x000fe20000010091 */
[----:B------:R-:W-:Y:S01]  /*4470*/  FMUL.FTZ R187, R4, R187 ;  /* 0x000000bb04bb7220 */ /* 0x000fe20000410000 */
[----:B------:R-:W-:Y:S01]  /*4480*/  ISETP.GE.U32.AND.EX P0, PT, R139, 0x1000000, PT, P0 ;  /* 0x010000008b00780c */ /* 0x000fe20003f06100 */
[----:B------:R-:W-:Y:S01]  /*4490*/  FMUL.FTZ R47, R47, UR4 ;  /* 0x000000042f2f7c20 */ /* 0x000fe20008410000 */
[----:B------:R-:W-:Y:S01]  /*44a0*/  FADD.FTZ R186, -R186, R195 ;  /* 0x000000c3baba7221 */ /* 0x000fe20000010100 */
[----:B------:R-:W-:Y:S01]  /*44b0*/  FMUL.FTZ R184, R187, R3 ;  /* 0x00000003bbb87220 */ /* 0x000fe20000410000 */
[----:B------:R-:W-:-:S02]  /*44c0*/  @P6 HADD2.F32 R139, -RZ, R131.H0_H0 ;  /* 0x20000083ff8b6230 */ /* 0x000fc40000004100 */
[----:B------:R-:W-:Y:S01]  /*44d0*/  @P4 FMUL.FTZ R148, R47, R182 ;  /* 0x000000b62f944220 */ /* 0x000fe20000410000 */
[----:B------:R-:W-:Y:S01]  /*44e0*/  FMUL.FTZ R182, R149, R3 ;  /* 0x0000000395b67220 */ /* 0x000fe20000410000 */
[----:B------:R-:W-:Y:S01]  /*44f0*/  FMUL.FTZ R47, R68, R47 ;  /* 0x0000002f442f7220 */ /* 0x000fe20000410000 */
[----:B------:R-:W-:Y:S01]  /*4500*/  FMUL.FTZ R186, R4, R186 ;  /* 0x000000ba04ba7220 */ /* 0x000fe20000410000 */
[----:B------:R-:W-:Y:S01]  /*4510*/  FFMA.FTZ R202, R144, R202, R145 ;  /* 0x000000ca90ca7223 */ /* 0x000fe20000010091 */
[----:B------:R-:W-:Y:S01]  /*4520*/  FMUL.FTZ R130, R182, UR4 ;  /* 0x00000004b6827c20 */ /* 0x000fe20008410000 */
[----:B------:R-:W-:Y:S01]  /*4530*/  MOV R182, RZ ;  /* 0x000000ff00b67202 */ /* 0x000fe20000000f00 */
[----:B------:R-:W-:Y:S02]  /*4540*/  HFMA2 R0, -RZ, RZ, 0, 0 ;  /* 0x00000000ff007431 */ /* 0x000fe400000001ff */
[----:B------:R-:W-:Y:S01]  /*4550*/  FADD.FTZ R203, -R202, R203 ;  /* 0x000000cbcacb7221 */ /* 0x000fe20000010100 */
[----:B------:R-:W-:Y:S01]  /*4560*/  FMUL.FTZ R185, R69, R130 ;  /* 0x0000008245b97220 */ /* 0x000fe20000410000 */
[----:B------:R-:W-:Y:S01]  /*4570*/  @P5 FMUL.FTZ R182, R130, R183 ;  /* 0x000000b782b65220 */ /* 0x000fe20000410000 */
[----:B------:R-:W-:Y:S01]  /*4580*/  FSEL R130, R47, RZ, P4 ;  /* 0x000000ff2f827208 */ /* 0x000fe20002000000 */
[----:B------:R-:W-:Y:S01]  /*4590*/  FMUL.FTZ R47, R4, R188 ;  /* 0x000000bc042f7220 */ /* 0x000fe20000410000 */
[----:B------:R-:W-:Y:S01]  /*45a0*/  LOP3.LUT P4, RZ, R138, 0xff, RZ, 0xc0, !PT ;  /* 0x000000ff8aff7812 */ /* 0x000fe2000788c0ff */
[----:B------:R-:W-:Y:S01]  /*45b0*/  HFMA2 R183, -RZ, RZ, 0, 0 ;  /* 0x00000000ffb77431 */ /* 0x000fe200000001ff */
[----:B------:R-:W-:Y:S01]  /*45c0*/  FSEL R185, R185, RZ, P5 ;  /* 0x000000ffb9b97208 */ /* 0x000fe20002800000 */
[----:B------:R-:W-:Y:S01]  /*45d0*/  FMUL.FTZ R193, R66, R193 ;  /* 0x000000c142c17220 */ /* 0x000fe20000410000 */
[----:B------:R-:W-:Y:S01]  /*45e0*/  LOP3.LUT P5, RZ, R138, 0xff00, RZ, 0xc0, !PT ;  /* 0x0000ff008aff7812 */ /* 0x000fe200078ac0ff */
[----:B------:R-:W-:Y:S01]  /*45f0*/  FMUL.FTZ R138, R47, R3 ;  /* 0x000000032f8a7220 */ /* 0x000fe20000410000 */
[----:B------:R-:W-:Y:S01]  /*4600*/  F2FP.F16.F32.PACK_AB R46, R149, R46 ;  /* 0x0000002e952e723e */ /* 0x000fe200000000ff */
[----:B------:R-:W-:Y:S01]  /*4610*/  FMUL.FTZ R129, R67, R129 ;  /* 0x0000008143817220 */ /* 0x000fe20000410000 */
[----:B------:R-:W-:Y:S01]  /*4620*/  F2FP.F16.F32.PACK_AB R45, R44, R45 ;  /* 0x0000002d2c2d723e */ /* 0x000fe200000000ff */
[----:B------:R-:W-:Y:S01]  /*4630*/  FMUL.FTZ R138, R138, UR4 ;  /* 0x000000048a8a7c20 */ /* 0x000fe20008410000 */
[----:B------:R-:W-:Y:S01]  /*4640*/  FMUL.FTZ R44, R4, R203 ;  /* 0x000000cb042c7220 */ /* 0x000fe20000410000 */
[----:B------:R-:W-:-:S02]  /*4650*/  F2FP.F16.F32.PACK_AB R47, R187, R47 ;  /* 0x0000002fbb2f723e */ /* 0x000fc400000000ff */
[----:B------:R-:W-:Y:S01]  /*4660*/  @P6 FMUL.FTZ R183, R138, R139 ;  /* 0x0000008b8ab76220 */ /* 0x000fe20000410000 */
[----:B------:R-:W-:Y:S02]  /*4670*/  @P0 HADD2.F32 R139, -RZ, R131.H1_H1 ;  /* 0x30000083ff8b0230 */ /* 0x000fe40000004100 */
[----:B------:R-:W-:Y:S01]  /*4680*/  FMUL.FTZ R131, R184, UR4 ;  /* 0x00000004b8837c20 */ /* 0x000fe20008410000 */
[----:B------:R-:W-:Y:S01]  /*4690*/  MOV R184, RZ ;  /* 0x000000ff00b87202 */ /* 0x000fe20000000f00 */
[--C-:B------:R-:W-:Y:S02]  /*46a0*/  @P4 HADD2.F32 R149, -RZ, R128.reuse.H0_H0 ;  /* 0x20000080ff954230 */ /* 0x100fe40000004100 */
[----:B------:R-:W-:Y:S01]  /*46b0*/  FMUL.FTZ R138, R70, R138 ;  /* 0x0000008a468a7220 */ /* 0x000fe20000410000 */
[----:B------:R-:W-:Y:S01]  /*46c0*/  @P0 FMUL.FTZ R184, R131, R139 ;  /* 0x0000008b83b80220 */ /* 0x000fe20000410000 */
[----:B------:R-:W-:Y:S01]  /*46d0*/  FMUL.FTZ R139, R186, R3 ;  /* 0x00000003ba8b7220 */ /* 0x000fe20000410000 */
[----:B------:R-:W-:-:S02]  /*46e0*/  @P5 HADD2.F32 R187, -RZ, R128.H1_H1 ;  /* 0x30000080ffbb5230 */ /* 0x000fc40000004100 */
[----:B------:R-:W-:Y:S01]  /*46f0*/  FMUL.FTZ R131, R71, R131 ;  /* 0x0000008347837220 */ /* 0x000fe20000410000 */
[----:B------:R-:W-:Y:S01]  /*4700*/  FSEL R138, R138, RZ, P6 ;  /* 0x000000ff8a8a7208 */ /* 0x000fe20003000000 */
[----:B------:R-:W-:Y:S01]  /*4710*/  FMUL.FTZ R139, R139, UR4 ;  /* 0x000000048b8b7c20 */ /* 0x000fe20008410000 */
[----:B------:R-:W-:Y:S02]  /*4720*/  FSEL R193, R193, RZ, P2 ;  /* 0x000000ffc1c17208 */ /* 0x000fe40001000000 */
[----:B------:R-:W-:Y:S01]  /*4730*/  FSEL R131, R131, RZ, P0 ;  /* 0x000000ff83837208 */ /* 0x000fe20000000000 */
[----:B------:R-:W-:Y:S01]  /*4740*/  @P4 FMUL.FTZ R0, R139, R149 ;  /* 0x000000958b004220 */ /* 0x000fe20000410000 */
[----:B------:R-:W-:Y:S01]  /*4750*/  FMUL.FTZ R149, R44, R3 ;  /* 0x000000032c957220 */ /* 0x000fe20000410000 */
[----:B------:R-:W-:Y:S01]  /*4760*/  FMUL.FTZ R139, R64, R139 ;  /* 0x0000008b408b7220 */ /* 0x000fe20000410000 */
[----:B------:R-:W-:Y:S02]  /*4770*/  FSEL R129, R129, RZ, P3 ;  /* 0x000000ff81817208 */ /* 0x000fe40001800000 */
[----:B------:R-:W-:Y:S01]  /*4780*/  FMUL.FTZ R128, R149, UR4 ;  /* 0x0000000495807c20 */ /* 0x000fe20008410000 */
[----:B------:R-:W-:-:S02]  /*4790*/  MOV R149, RZ ;  /* 0x000000ff00957202 */ /* 0x000fc40000000f00 */
[----:B------:R-:W-:Y:S01]  /*47a0*/  FSEL R139, R139, RZ, P4 ;  /* 0x000000ff8b8b7208 */ /* 0x000fe20002000000 */
[----:B------:R-:W-:Y:S01]  /*47b0*/  @P5 FMUL.FTZ R149, R128, R187 ;  /* 0x000000bb80955220 */ /* 0x000fe20000410000 */
[----:B------:R-:W-:Y:S01]  /*47c0*/  FMUL.FTZ R128, R65, R128 ;  /* 0x0000008041807220 */ /* 0x000fe20000410000 */
[----:B------:R-:W-:Y:S02]  /*47d0*/  F2FP.F16.F32.PACK_AB R44, R44, R186 ;  /* 0x000000ba2c2c723e */ /* 0x000fe400000000ff */
[----:B------:R-:W-:Y:S02]  /*47e0*/  F2FP.F16.F32.PACK_AB R131, R131, R138 ;  /* 0x0000008a8383723e */ /* 0x000fe400000000ff */
[----:B------:R-:W-:Y:S02]  /*47f0*/  FSEL R128, R128, RZ, P5 ;  /* 0x000000ff80807208 */ /* 0x000fe40002800000 */
[----:B------:R-:W-:Y:S02]  /*4800*/  F2FP.F16.F32.PACK_AB R130, R185, R130 ;  /* 0x00000082b982723e */ /* 0x000fe400000000ff */
[----:B------:R-:W-:-:S02]  /*4810*/  F2FP.F16.F32.PACK_AB R129, R129, R193 ;  /* 0x000000c18181723e */ /* 0x000fc400000000ff */
[----:B------:R-:W-:-:S07]  /*4820*/  F2FP.F16.F32.PACK_AB R128, R128, R139 ;  /* 0x0000008b8080723e */ /* 0x000fce00000000ff */
.L_x_10610:
        /* <DEDUP_REMOVED lines=16> */
[----:B------:R-:W-:Y:S01]  /*4930*/  FFMA.FTZ R178, R144, R178, R145 ;  /* 0x000000b290b27223 */ /* 0x000fe20000010091 */
[C---:B------:R-:W-:Y:S01]  /*4940*/  FMUL.FTZ R45, R4.reuse, R45 ;  /* 0x0000002d042d7220 */ /* 0x040fe20000410000 */
[----:B------:R-:W-:Y:S01]  /*4950*/  CS2R R138, SRZ ;  /* 0x00000000008a7805 */ /* 0x000fe2000001ff00 */
[----:B------:R-:W-:Y:S01]  /*4960*/  FMUL.FTZ R44, R4, R44 ;  /* 0x0000002c042c7220 */ /* 0x000fe20000410000 */
[----:B------:R-:W-:Y:S01]  /*4970*/  LOP3.LUT P4, RZ, R137, 0xff, RZ, 0xc0, !PT ;  /* 0x000000ff89ff7812 */ /* 0x000fe2000788c0ff */
[----:B------:R-:W-:Y:S01]  /*4980*/  FMUL.FTZ R171, R45, R3 ;  /* 0x000000032dab7220 */ /* 0x000fe20000410000 */
[----:B------:R-:W-:Y:S01]  /*4990*/  LOP3.LUT P5, RZ, R137, 0xff00, RZ, 0xc0, !PT ;  /* 0x0000ff0089ff7812 */ /* 0x000fe200078ac0ff */
[----:B-----5:R-:W-:-:S02]  /*49a0*/  @P2 HADD2.F32 R46, -RZ, R129.H0_H0 ;  /* 0x20000081ff2e2230 */ /* 0x020fc40000004100 */
[----:B------:R-:W-:Y:S01]  /*49b0*/  FMUL.FTZ R47, R44, R3 ;  /* 0x000000032c2f7220 */ /* 0x000fe20000410000 */
[----:B------:R-:W-:Y:S01]  /*49c0*/  FMUL.FTZ R171, R171, UR4 ;  /* 0x00000004abab7c20 */ /* 0x000fe20008410000 */
[C-C-:B------:R-:W-:Y:S01]  /*49d0*/  FFMA.FTZ R175, R144.reuse, R175, R145.reuse ;  /* 0x000000af90af7223 */ /* 0x140fe20000010091 */
[----:B------:R-:W-:Y:S01]  /*49e0*/  FFMA.FTZ R180, R144, R180, R145 ;  /* 0x000000b490b47223 */ /* 0x000fe20000010091 */
[----:B------:R-:W-:Y:S01]  /*49f0*/  LOP3.LUT P6, RZ, R137, 0xff0000, RZ, 0xc0, !PT ;  /* 0x00ff000089ff7812 */ /* 0x000fe200078cc0ff */
[----:B------:R-:W-:Y:S01]  /*4a00*/  @P2 FMUL.FTZ R43, R171, R46 ;  /* 0x0000002eab2b2220 */ /* 0x000fe20000410000 */
[----:B------:R-:W-:Y:S02]  /*4a10*/  @P3 HADD2.F32 R46, -RZ, R129.H1_H1 ;  /* 0x30000081ff2e3230 */ /* 0x000fe40000004100 */
[----:B------:R-:W-:Y:S01]  /*4a20*/  FMUL.FTZ R129, R47, UR4 ;  /* 0x000000042f817c20 */ /* 0x000fe20008410000 */
[----:B------:R-:W-:Y:S01]  /*4a30*/  FADD.FTZ R172, -R175, R172 ;  /* 0x000000acafac7221 */ /* 0x000fe20000010100 */
[----:B------:R-:W-:Y:S01]  /*4a40*/  FADD.FTZ R167, -R180, R167 ;  /* 0x000000a7b4a77221 */ /* 0x000fe20000010100 */
[----:B------:R-:W-:Y:S01]  /*4a50*/  ISETP.GE.U32.AND P0, PT, R136, RZ, PT ;  /* 0x000000ff8800720c */ /* 0x000fe20003f06070 */
[----:B------:R-:W-:Y:S01]  /*4a60*/  @P3 FMUL.FTZ R138, R129, R46 ;  /* 0x0000002e818a3220 */ /* 0x000fe20000410000 */
[----:B------:R-:W-:Y:S01]  /*4a70*/  FADD.FTZ R46, -R178, R169 ;  /* 0x000000a9b22e7221 */ /* 0x000fe20000010100 */
[----:B------:R-:W-:Y:S01]  /*4a80*/  FFMA.FTZ R169, R144, R179, R145 ;  /* 0x000000b390a97223 */ /* 0x000fe20000010091 */
[----:B------:R-:W-:-:S02]  /*4a90*/  @P5 HADD2.F32 R170, -RZ, R130.H1_H1 ;  /* 0x30000082ffaa5230 */ /* 0x000fc40000004100 */
[--C-:B------:R-:W-:Y:S01]  /*4aa0*/  FFMA.FTZ R181, R144, R181, R145.reuse ;  /* 0x000000b590b57223 */ /* 0x100fe20000010091 */
[----:B------:R-:W-:Y:S01]  /*4ab0*/  FMUL.FTZ R46, R4, R46 ;  /* 0x0000002e042e7220 */ /* 0x000fe20000410000 */
[----:B------:R-:W-:Y:S01]  /*4ac0*/  FADD.FTZ R169, -R169, R168 ;  /* 0x000000a8a9a97221 */ /* 0x000fe20000010100 */
[----:B------:R-:W-:Y:S01]  /*4ad0*/  @P4 HADD2.F32 R168, -RZ, R130.H0_H0 ;  /* 0x20000082ffa84230 */ /* 0x000fe20000004100 */
[----:B------:R-:W-:Y:S01]  /*4ae0*/  ISETP.GE.U32.AND.EX P0, PT, R137, 0x1000000, PT, P0 ;  /* 0x010000008900780c */ /* 0x000fe20003f06100 */
[----:B------:R-:W-:Y:S01]  /*4af0*/  FMUL.FTZ R47, R46, R3 ;  /* 0x000000032e2f7220 */ /* 0x000fe20000410000 */
[----:B------:R-:W-:Y:S01]  /*4b00*/  FMUL.FTZ R169, R4, R169 ;  /* 0x000000a904a97220 */ /* 0x000fe20000410000 */
[----:B------:R-:W-:Y:S02]  /*4b10*/  @P6 HADD2.F32 R137, -RZ, R131.H0_H0 ;  /* 0x20000083ff896230 */ /* 0x000fe40000004100 */
[----:B------:R-:W-:Y:S01]  /*4b20*/  FADD.FTZ R166, -R181, R166 ;  /* 0x000000a6b5a67221 */ /* 0x000fe20000010100 */
[----:B------:R-:W-:Y:S01]  /*4b30*/  FMUL.FTZ R47, R47, UR4 ;  /* 0x000000042f2f7c20 */ /* 0x000fe20008410000 */
[----:B------:R-:W-:Y:S01]  /*4b40*/  FFMA.FTZ R174, R144, R174, R145 ;  /* 0x000000ae90ae7223 */ /* 0x000fe20000010091 */
[----:B------:R-:W-:Y:S01]  /*4b50*/  F2FP.F16.F32.PACK_AB R45, R44, R45 ;  /* 0x0000002d2c2d723e */ /* 0x000fe200000000ff */
[----:B------:R-:W-:Y:S01]  /*4b60*/  FMUL.FTZ R44, R4, R172 ;  /* 0x000000ac042c7220 */ /* 0x000fe20000410000 */
[----:B------:R-:W-:Y:S01]  /*4b70*/  @P4 FMUL.FTZ R139, R47, R168 ;  /* 0x000000a82f8b4220 */ /* 0x000fe20000410000 */
[C---:B------:R-:W-:Y:S01]  /*4b80*/  FMUL.FTZ R168, R169.reuse, R3 ;  /* 0x00000003a9a87220 */ /* 0x040fe20000410000 */
[----:B------:R-:W-:Y:S01]  /*4b90*/  FMUL.FTZ R47, R76, R47 ;  /* 0x0000002f4c2f7220 */ /* 0x000fe20000410000 */
[----:B------:R-:W-:Y:S01]  /*4ba0*/  FADD.FTZ R173, -R174, R173 ;  /* 0x000000adaead7221 */ /* 0x000fe20000010100 */
[----:B------:R-:W-:Y:S01]  /*4bb0*/  F2FP.F16.F32.PACK_AB R46, R169, R46 ;  /* 0x0000002ea92e723e */ /* 0x000fe200000000ff */
[----:B------:R-:W-:Y:S01]  /*4bc0*/  FMUL.FTZ R130, R168, UR4 ;  /* 0x00000004a8827c20 */ /* 0x000fe20008410000 */
[----:B------:R-:W-:Y:S01]  /*4bd0*/  MOV R168, RZ ;  /* 0x000000ff00a87202 */ /* 0x000fe20000000f00 */
[----:B------:R-:W-:Y:S01]  /*4be0*/  FMUL.FTZ R173, R4, R173 ;  /* 0x000000ad04ad7220 */ /* 0x000fe20000410000 */
[----:B------:R-:W-:-:S02]  /*4bf0*/  HFMA2 R169, -RZ, RZ, 0, 0 ;  /* 0x00000000ffa97431 */ /* 0x000fc400000001ff */
[----:B------:R-:W-:Y:S01]  /*4c00*/  FMUL.FTZ R175, R77, R130 ;  /* 0x000000824daf7220 */ /* 0x000fe20000410000 */
[----:B------:R-:W-:Y:S01]  /*4c10*/  @P5 FMUL.FTZ R168, R130, R170 ;  /* 0x000000aa82a85220 */ /* 0x000fe20000410000 */
[----:B------:R-:W-:Y:S01]  /*4c20*/  FSEL R130, R47, RZ, P4 ;  /* 0x000000ff2f827208 */ /* 0x000fe20002000000 */
[----:B------:R-:W-:Y:S01]  /*4c30*/  FMUL.FTZ R47, R4, R167 ;  /* 0x000000a7042f7220 */ /* 0x000fe20000410000 */
[C---:B------:R-:W-:Y:S01]  /*4c40*/  LOP3.LUT P4, RZ, R136.reuse, 0xff, RZ, 0xc0, !PT ;  /* 0x000000ff88ff7812 */ /* 0x040fe2000788c0ff */
[----:B------:R-:W-:Y:S01]  /*4c50*/  HFMA2 R167, -RZ, RZ, 0, 0 ;  /* 0x00000000ffa77431 */ /* 0x000fe200000001ff */
[----:B------:R-:W-:Y:S01]  /*4c60*/  FSEL R175, R175, RZ, P5 ;  /* 0x000000ffafaf7208 */ /* 0x000fe20002800000 */
[----:B------:R-:W-:Y:S01]  /*4c70*/  @P0 HADD2.F32 R170, -RZ, R131.H1_H1 ;  /* 0x30000083ffaa0230 */ /* 0x000fe20000004100 */
[----:B------:R-:W-:Y:S01]  /*4c80*/  LOP3.LUT P5, RZ, R136, 0xff00, RZ, 0xc0, !PT ;  /* 0x0000ff0088ff7812 */ /* 0x000fe200078ac0ff */
[----:B------:R-:W-:Y:S01]  /*4c90*/  FMUL.FTZ R136, R47, R3 ;  /* 0x000000032f887220 */ /* 0x000fe20000410000 */
[----:B------:R-:W-:Y:S01]  /*4ca0*/  FMUL.FTZ R171, R74, R171 ;  /* 0x000000ab4aab7220 */ /* 0x000fe20000410000 */
[----:B------:R-:W-:Y:S01]  /*4cb0*/  FMUL.FTZ R129, R75, R129 ;  /* 0x000000814b817220 */ /* 0x000fe20000410000 */
[----:B------:R-:W-:Y:S01]  /*4cc0*/  F2FP.F16.F32.PACK_AB R130, R175, R130 ;  /* 0x00000082af82723e */ /* 0x000fe200000000ff */
[----:B------:R-:W-:-:S02]  /*4cd0*/  FMUL.FTZ R136, R136, UR4 ;  /* 0x0000000488887c20 */ /* 0x000fc40008410000 */
[----:B------:R-:W-:Y:S02]  /*4ce0*/  FSEL R171, R171, RZ, P2 ;  /* 0x000000ffabab7208 */ /* 0x000fe40001000000 */
[----:B------:R-:W-:Y:S01]  /*4cf0*/  @P6 FMUL.FTZ R167, R136, R137 ;  /* 0x0000008988a76220 */ /* 0x000fe20000410000 */
[----:B------:R-:W-:Y:S01]  /*4d00*/  FMUL.FTZ R137, R4, R166 ;  /* 0x000000a604897220 */ /* 0x000fe20000410000 */
[----:B------:R-:W-:Y:S01]  /*4d10*/  FMUL.FTZ R136, R78, R136 ;  /* 0x000000884e887220 */ /* 0x000fe20000410000 */
[----:B------:R-:W-:Y:S01]  /*4d20*/  FSEL R129, R129, RZ, P3 ;  /* 0x000000ff81817208 */ /* 0x000fe20001800000 */
[--C-:B------:R-:W-:Y:S02]  /*4d30*/  @P5 HADD2.F32 R172, -RZ, R128.reuse.H1_H1 ;  /* 0x30000080ffac5230 */ /* 0x100fe40000004100 */
[C---:B------:R-:W-:Y:S01]  /*4d40*/  FMUL.FTZ R166, R137.reuse, R3 ;  /* 0x0000000389a67220 */ /* 0x040fe20000410000 */
[----:B------:R-:W-:Y:S01]  /*4d50*/  F2FP.F16.F32.PACK_AB R47, R137, R47 ;  /* 0x0000002f892f723e */ /* 0x000fe200000000ff */
[----:B------:R-:W-:Y:S01]  /*4d60*/  FMUL.FTZ R137, R173, R3 ;  /* 0x00000003ad897220 */ /* 0x000fe20000410000 */
[----:B------:R-:W-:Y:S01]  /*4d70*/  FSEL R136, R136, RZ, P6 ;  /* 0x000000ff88887208 */ /* 0x000fe20003000000 */
[----:B------:R-:W-:Y:S01]  /*4d80*/  FMUL.FTZ R131, R166, UR4 ;  /* 0x00000004a6837c20 */ /* 0x000fe20008410000 */
[----:B------:R-:W-:Y:S01]  /*4d90*/  MOV R166, RZ ;  /* 0x000000ff00a67202 */ /* 0x000fe20000000f00 */
[----:B------:R-:W-:Y:S01]  /*4da0*/  FMUL.FTZ R137, R137, UR4 ;  /* 0x0000000489897c20 */ /* 0x000fe20008410000 */
[----:B------:R-:W-:Y:S01]  /*4db0*/  F2FP.F16.F32.PACK_AB R129, R129, R171 ;  /* 0x000000ab8181723e */ /* 0x000fe200000000ff */
[----:B------:R-:W-:Y:S01]  /*4dc0*/  @P0 FMUL.FTZ R166, R131, R170 ;  /* 0x000000aa83a60220 */ /* 0x000fe20000410000 */
[----:B------:R-:W-:-:S02]  /*4dd0*/  @P4 HADD2.F32 R170, -RZ, R128.H0_H0 ;  /* 0x20000080ffaa4230 */ /* 0x000fc40000004100 */
[----:B------:R-:W-:-:S03]  /*4de0*/  FMUL.FTZ R131, R79, R131 ;  /* 0x000000834f837220 */ /* 0x000fc60000410000 */
[----:B------:R-:W-:Y:S01]  /*4df0*/  @P4 FMUL.FTZ R169, R137, R170 ;  /* 0x000000aa89a94220 */ /* 0x000fe20000410000 */
[----:B------:R-:W-:Y:S01]  /*4e00*/  FMUL.FTZ R170, R44, R3 ;  /* 0x000000032caa7220 */ /* 0x000fe20000410000 */
[----:B------:R-:W-:Y:S01]  /*4e10*/  FMUL.FTZ R137, R72, R137 ;  /* 0x0000008948897220 */ /* 0x000fe20000410000 */
[----:B------:R-:W-:Y:S02]  /*4e20*/  FSEL R131, R131, RZ, P0 ;  /* 0x000000ff83837208 */ /* 0x000fe40000000000 */
[----:B------:R-:W-:Y:S01]  /*4e30*/  FMUL.FTZ R128, R170, UR4 ;  /* 0x00000004aa807c20 */ /* 0x000fe20008410000 */
[----:B------:R-:W-:Y:S02]  /*4e40*/  MOV R170, RZ ;  /* 0x000000ff00aa7202 */ /* 0x000fe40000000f00 */
[----:B------:R-:W-:Y:S01]  /*4e50*/  FSEL R137, R137, RZ, P4 ;  /* 0x000000ff89897208 */ /* 0x000fe20002000000 */
[----:B------:R-:W-:Y:S01]  /*4e60*/  @P5 FMUL.FTZ R170, R128, R172 ;  /* 0x000000ac80aa5220 */ /* 0x000fe20000410000 */
[----:B------:R-:W-:Y:S01]  /*4e70*/  FMUL.FTZ R128, R73, R128 ;  /* 0x0000008049807220 */ /* 0x000fe20000410000 */
[----:B------:R-:W-:-:S02]  /*4e80*/  F2FP.F16.F32.PACK_AB R44, R44, R173 ;  /* 0x000000ad2c2c723e */ /* 0x000fc400000000ff */
[----:B------:R-:W-:Y:S02]  /*4e90*/  F2FP.F16.F32.PACK_AB R131, R131, R136 ;  /* 0x000000888383723e */ /* 0x000fe400000000ff */
[----:B------:R-:W-:-:S04]  /*4ea0*/  FSEL R128, R128, RZ, P5 ;  /* 0x000000ff80807208 */ /* 0x000fc80002800000 */
[----:B------:R-:W-:Y:S01]  /*4eb0*/  F2FP.F16.F32.PACK_AB R128, R128, R137 ;  /* 0x000000898080723e */ /* 0x000fe200000000ff */
[----:B------:R-:W-:Y:S06]  /*4ec0*/  BRA `(.L_x_10612) ;  /* 0x0000000400747947 */ /* 0x000fec0003800000 */
.L_x_10611:
        /* <DEDUP_REMOVED lines=8> */
[----:B------:R-:W-:Y:S01]  /*4f50*/  FMUL.FTZ R176, R4, R176 ;  /* 0x000000b004b07220 */ /* 0x000fe20000410000 */
[C---:B------:R-:W-:Y:S01]  /*4f60*/  LOP3.LUT P0, RZ, R137.reuse, 0xff, RZ, 0xc0, !PT ;  /* 0x000000ff89ff7812 */ /* 0x040fe2000780c0ff */
[C-C-:B------:R-:W-:Y:S01]  /*4f70*/  FFMA.FTZ R179, R144.reuse, R179, R145.reuse ;  /* 0x000000b390b37223 */ /* 0x140fe20000010091 */
[----:B------:R-:W-:Y:S01]  /*4f80*/  LOP3.LUT P2, RZ, R137, 0xff00, RZ, 0xc0, !PT ;  /* 0x0000ff0089ff7812 */ /* 0x000fe2000784c0ff */
[----:B------:R-:W-:Y:S01]  /*4f90*/  FMUL.FTZ R171, R3, R176 ;  /* 0x000000b003ab7220 */ /* 0x000fe20000410000 */
[----:B------:R-:W-:Y:S01]  /*4fa0*/  FFMA.FTZ R175, R144, R175, R145 ;  /* 0x000000af90af7223 */ /* 0x000fe20000010091 */
[----:B-----5:R-:W-:-:S02]  /*4fb0*/  @P5 HADD2.F32 R138, -RZ, R129.H0_H0 ;  /* 0x20000081ff8a5230 */ /* 0x020fc40000004100 */
[----:B------:R-:W-:Y:S01]  /*4fc0*/  FADD.FTZ R168, -R179, R168 ;  /* 0x000000a8b3a87221 */ /* 0x000fe20000010100 */
[----:B------:R-:W-:Y:S01]  /*4fd0*/  FMUL.FTZ R171, R171, UR4 ;  /* 0x00000004abab7c20 */ /* 0x000fe20008410000 */
[----:B------:R-:W-:Y:S02]  /*4fe0*/  @P4 HADD2.F32 R139, -RZ, R129.H1_H1 ;  /* 0x30000081ff8b4230 */ /* 0x000fe40000004100 */
[----:B------:R-:W-:Y:S01]  /*4ff0*/  FFMA.FTZ R180, R144, R180, R145 ;  /* 0x000000b490b47223 */ /* 0x000fe20000010091 */
[----:B------:R-:W-:Y:S01]  /*5000*/  FMUL.FTZ R168, R4, R168 ;  /* 0x000000a804a87220 */ /* 0x000fe20000410000 */
[----:B------:R-:W-:Y:S01]  /*5010*/  @P5 FMUL.FTZ R43, R138, R171 ;  /* 0x000000ab8a2b5220 */ /* 0x000fe20000410000 */
[----:B------:R-:W-:Y:S01]  /*5020*/  FMUL.FTZ R138, R4, R170 ;  /* 0x000000aa048a7220 */ /* 0x000fe20000410000 */
[----:B------:R-:W-:Y:S01]  /*5030*/  @P0 HADD2.F32 R170, -RZ, R130.H0_H0 ;  /* 0x20000082ffaa0230 */ /* 0x000fe20000004100 */
[----:B------:R-:W-:Y:S01]  /*5040*/  LOP3.LUT P3, RZ, R137, 0xff0000, RZ, 0xc0, !PT ;  /* 0x00ff000089ff7812 */ /* 0x000fe2000786c0ff */
[----:B------:R-:W-:Y:S01]  /*5050*/  FADD.FTZ R172, -R175, R172 ;  /* 0x000000acafac7221 */ /* 0x000fe20000010100 */
[C---:B------:R-:W-:Y:S01]  /*5060*/  FMUL.FTZ R138, R3.reuse, R138 ;  /* 0x0000008a038a7220 */ /* 0x040fe20000410000 */
[----:B------:R-:W-:Y:S01]  /*5070*/  FADD.FTZ R167, -R180, R167 ;  /* 0x000000a7b4a77221 */ /* 0x000fe20000010100 */
[----:B------:R-:W-:Y:S01]  /*5080*/  FMUL.FTZ R168, R3, R168 ;  /* 0x000000a803a87220 */ /* 0x000fe20000410000 */
[----:B------:R-:W-:Y:S01]  /*5090*/  FFMA.FTZ R181, R144, R181, R145 ;  /* 0x000000b590b57223 */ /* 0x000fe20000010091 */
[----:B------:R-:W-:Y:S01]  /*50a0*/  FMUL.FTZ R129, R138, UR4 ;  /* 0x000000048a817c20 */ /* 0x000fe20008410000 */
[----:B------:R-:W-:Y:S01]  /*50b0*/  MOV R138, RZ ;  /* 0x000000ff008a7202 */ /* 0x000fe20000000f00 */
[----:B------:R-:W-:Y:S01]  /*50c0*/  FMUL.FTZ R167, R4, R167 ;  /* 0x000000a704a77220 */ /* 0x000fe20000410000 */
[----:B------:R-:W-:Y:S01]  /*50d0*/  FADD.FTZ R166, -R181, R166 ;  /* 0x000000a6b5a67221 */ /* 0x000fe20000010100 */
[----:B------:R-:W-:Y:S01]  /*50e0*/  @P4 FMUL.FTZ R138, R139, R129 ;  /* 0x000000818b8a4220 */ /* 0x000fe20000410000 */
[----:B------:R-:W-:Y:S01]  /*50f0*/  FADD.FTZ R139, -R178, R169 ;  /* 0x000000a9b28b7221 */ /* 0x000fe20000010100 */
[C---:B------:R-:W-:Y:S01]  /*5100*/  FMUL.FTZ R167, R3.reuse, R167 ;  /* 0x000000a703a77220 */ /* 0x040fe20000410000 */
[----:B------:R-:W-:Y:S01]  /*5110*/  FFMA.FTZ R174, R144, R174, R145 ;  /* 0x000000ae90ae7223 */ /* 0x000fe20000010091 */
[C---:B------:R-:W-:Y:S01]  /*5120*/  FMUL.FTZ R166, R4.reuse, R166 ;  /* 0x000000a604a67220 */ /* 0x040fe20000410000 */
[C---:B------:R-:W-:Y:S01]  /*5130*/  FMUL.FTZ R139, R4.reuse, R139 ;  /* 0x0000008b048b7220 */ /* 0x040fe20000410000 */
[----:B------:R-:W-:Y:S01]  /*5140*/  FMUL.FTZ R172, R4, R172 ;  /* 0x000000ac04ac7220 */ /* 0x000fe20000410000 */
[----:B------:R-:W-:Y:S01]  /*5150*/  FADD.FTZ R174, -R174, R173 ;  /* 0x000000adaeae7221 */ /* 0x000fe20000010100 */
[C---:B------:R-:W-:Y:S01]  /*5160*/  FMUL.FTZ R166, R3.reuse, R166 ;  /* 0x000000a603a67220 */ /* 0x040fe20000410000 */
[----:B------:R-:W-:Y:S01]  /*5170*/  FMUL.FTZ R139, R3, R139 ;  /* 0x0000008b038b7220 */ /* 0x000fe20000410000 */
[----:B------:R-:W-:Y:S01]  /*5180*/  FMUL.FTZ R171, R74, R171 ;  /* 0x000000ab4aab7220 */ /* 0x000fe20000410000 */
[----:B------:R-:W-:Y:S01]  /*5190*/  FMUL.FTZ R174, R4, R174 ;  /* 0x000000ae04ae7220 */ /* 0x000fe20000410000 */
[----:B------:R-:W-:Y:S01]  /*51a0*/  FMUL.FTZ R129, R75, R129 ;  /* 0x000000814b817220 */ /* 0x000fe20000410000 */
[----:B------:R-:W-:Y:S01]  /*51b0*/  FMUL.FTZ R169, R139, UR4 ;  /* 0x000000048ba97c20 */ /* 0x000fe20008410000 */
[----:B------:R-:W-:-:S02]  /*51c0*/  HFMA2 R139, -RZ, RZ, 0, 0 ;  /* 0x00000000ff8b7431 */ /* 0x000fc400000001ff */
[----:B------:R-:W-:Y:S01]  /*51d0*/  FMUL.FTZ R174, R3, R174 ;  /* 0x000000ae03ae7220 */ /* 0x000fe20000410000 */
[----:B------:R-:W-:Y:S01]  /*51e0*/  FSEL R171, R171, RZ, P5 ;  /* 0x000000ffabab7208 */ /* 0x000fe20002800000 */
[-C--:B------:R-:W-:Y:S01]  /*51f0*/  FMUL.FTZ R175, R76, R169.reuse ;  /* 0x000000a94caf7220 */ /* 0x080fe20000410000 */
[----:B------:R-:W-:Y:S01]  /*5200*/  @P0 FMUL.FTZ R139, R170, R169 ;  /* 0x000000a9aa8b0220 */ /* 0x000fe20000410000 */
[----:B------:R-:W-:Y:S02]  /*5210*/  @P2 HADD2.F32 R170, -RZ, R130.H1_H1 ;  /* 0x30000082ffaa2230 */ /* 0x000fe40000004100 */
[----:B------:R-:W-:Y:S01]  /*5220*/  FMUL.FTZ R130, R168, UR4 ;  /* 0x00000004a8827c20 */ /* 0x000fe20008410000 */
[----:B------:R-:W-:Y:S01]  /*5230*/  MOV R168, RZ ;  /* 0x000000ff00a87202 */ /* 0x000fe20000000f00 */
[----:B------:R-:W-:Y:S01]  /*5240*/  @P3 HADD2.F32 R169, -RZ, R131.H0_H0 ;  /* 0x20000083ffa93230 */ /* 0x000fe20000004100 */
[----:B------:R-:W-:Y:S01]  /*5250*/  FSEL R175, R175, RZ, P0 ;  /* 0x000000ffafaf7208 */ /* 0x000fe20000000000 */
[-C--:B------:R-:W-:Y:S01]  /*5260*/  @P2 FMUL.FTZ R168, R170, R130.reuse ;  /* 0x00000082aaa82220 */ /* 0x080fe20000410000 */
[----:B------:R-:W-:Y:S01]  /*5270*/  ISETP.GE.U32.AND P0, PT, R136, RZ, PT ;  /* 0x000000ff8800720c */ /* 0x000fe20003f06070 */
[----:B------:R-:W-:Y:S01]  /*5280*/  FMUL.FTZ R130, R77, R130 ;  /* 0x000000824d827220 */ /* 0x000fe20000410000 */
[----:B------:R-:W-:Y:S01]  /*5290*/  FMUL.FTZ R170, R167, UR4 ;  /* 0x00000004a7aa7c20 */ /* 0x000fe20008410000 */
[----:B------:R-:W-:Y:S01]  /*52a0*/  HFMA2 R167, -RZ, RZ, 0, 0 ;  /* 0x00000000ffa77431 */ /* 0x000fe200000001ff */
[----:B------:R-:W-:-:S02]  /*52b0*/  ISETP.GE.U32.AND.EX P0, PT, R137, 0x1000000, PT, P0 ;  /* 0x010000008900780c */ /* 0x000fc40003f06100 */
[----:B------:R-:W-:Y:S01]  /*52c0*/  FSEL R130, R130, RZ, P2 ;  /* 0x000000ff82827208 */ /* 0x000fe20001000000 */
[-C--:B------:R-:W-:Y:S01]  /*52d0*/  @P3 FMUL.FTZ R167, R169, R170.reuse ;  /* 0x000000aaa9a73220 */ /* 0x080fe20000410000 */
[----:B------:R-:W-:Y:S01]  /*52e0*/  LOP3.LUT P2, RZ, R136, 0xff, RZ, 0xc0, !PT ;  /* 0x000000ff88ff7812 */ /* 0x000fe2000784c0ff */
[----:B------:R-:W-:Y:S01]  /*52f0*/  FMUL.FTZ R170, R78, R170 ;  /* 0x000000aa4eaa7220 */ /* 0x000fe20000410000 */
[----:B------:R-:W-:Y:S01]  /*5300*/  HFMA2 R169, -RZ, RZ, 0, 0 ;  /* 0x00000000ffa97431 */ /* 0x000fe200000001ff */
[----:B------:R-:W-:Y:S02]  /*5310*/  FSEL R129, R129, RZ, P4 ;  /* 0x000000ff81817208 */ /* 0x000fe40002000000 */
[----:B------:R-:W-:Y:S02]  /*5320*/  F2FP.F16.F32.PACK_AB R130, R130, R175 ;  /* 0x000000af8282723e */ /* 0x000fe400000000ff */
[----:B------:R-:W-:Y:S02]  /*5330*/  FSEL R137, R170, RZ, P3 ;  /* 0x000000ffaa897208 */ /* 0x000fe40001800000 */
[----:B------:R-:W-:Y:S01]  /*5340*/  LOP3.LUT P3, RZ, R136, 0xff00, RZ, 0xc0, !PT ;  /* 0x0000ff0088ff7812 */ /* 0x000fe2000786c0ff */
[----:B------:R-:W-:-:S02]  /*5350*/  @P0 HADD2.F32 R136, -RZ, R131.H1_H1 ;  /* 0x30000083ff880230 */ /* 0x000fc40000004100 */
[----:B------:R-:W-:Y:S01]  /*5360*/  FMUL.FTZ R131, R166, UR4 ;  /* 0x00000004a6837c20 */ /* 0x000fe20008410000 */
[----:B------:R-:W-:Y:S01]  /*5370*/  MOV R166, RZ ;  /* 0x000000ff00a67202 */ /* 0x000fe20000000f00 */
[----:B------:R-:W-:Y:S01]  /*5380*/  @P2 HADD2.F32 R170, -RZ, R128.H0_H0 ;  /* 0x20000080ffaa2230 */ /* 0x000fe20000004100 */
[----:B------:R-:W-:Y:S01]  /*5390*/  F2FP.F16.F32.PACK_AB R129, R129, R171 ;  /* 0x000000ab8181723e */ /* 0x000fe200000000ff */
[-C--:B------:R-:W-:Y:S01]  /*53a0*/  @P0 FMUL.FTZ R166, R136, R131.reuse ;  /* 0x0000008388a60220 */ /* 0x080fe20000410000 */
[----:B------:R-:W-:Y:S01]  /*53b0*/  FMUL.FTZ R136, R174, UR4 ;  /* 0x00000004ae887c20 */ /* 0x000fe20008410000 */
[----:B------:R-:W-:-:S03]  /*53c0*/  FMUL.FTZ R131, R79, R131 ;  /* 0x000000834f837220 */ /* 0x000fc60000410000 */
[----:B------:R-:W-:Y:S01]  /*53d0*/  @P2 FMUL.FTZ R169, R170, R136 ;  /* 0x00000088aaa92220 */ /* 0x000fe20000410000 */
[----:B------:R-:W-:Y:S01]  /*53e0*/  FMUL.FTZ R170, R3, R172 ;  /* 0x000000ac03aa7220 */ /* 0x000fe20000410000 */
[----:B------:R-:W-:Y:S02]  /*53f0*/  @P3 HADD2.F32 R172, -RZ, R128.H1_H1 ;  /* 0x30000080ffac3230 */ /* 0x000fe40000004100 */
[----:B------:R-:W-:Y:S01]  /*5400*/  FMUL.FTZ R136, R72, R136 ;  /* 0x0000008848887220 */ /* 0x000fe20000410000 */
[----:B------:R-:W-:Y:S01]  /*5410*/  FSEL R131, R131, RZ, P0 ;  /* 0x000000ff83837208 */ /* 0x000fe20000000000 */
[----:B------:R-:W-:Y:S01]  /*5420*/  FMUL.FTZ R128, R170, UR4 ;  /* 0x00000004aa807c20 */ /* 0x000fe20008410000 */
[----:B------:R-:W-:Y:S02]  /*5430*/  MOV R170, RZ ;  /* 0x000000ff00aa7202 */ /* 0x000fe40000000f00 */
[----:B------:R-:W-:Y:S01]  /*5440*/  FSEL R136, R136, RZ, P2 ;  /* 0x000000ff88887208 */ /* 0x000fe20001000000 */
[-C--:B------:R-:W-:Y:S01]  /*5450*/  @P3 FMUL.FTZ R170, R172, R128.reuse ;  /* 0x00000080acaa3220 */ /* 0x080fe20000410000 */
[----:B------:R-:W-:Y:S01]  /*5460*/  FMUL.FTZ R128, R73, R128 ;  /* 0x0000008049807220 */ /* 0x000fe20000410000 */
[----:B------:R-:W-:-:S04]  /*5470*/  F2FP.F16.F32.PACK_AB R131, R131, R137 ;  /* 0x000000898383723e */ /* 0x000fc800000000ff */
[----:B------:R-:W-:-:S04]  /*5480*/  FSEL R128, R128, RZ, P3 ;  /* 0x000000ff80807208 */ /* 0x000fc80001800000 */
[----:B------:R-:W-:-:S07]  /*5490*/  F2FP.F16.F32.PACK_AB R128, R128, R136 ;  /* 0x000000888080723e */ /* 0x000fce00000000ff */
.L_x_10612:
        /* <DEDUP_REMOVED lines=10> */
[----:B------:R-:W-:Y:S01]  /*5540*/  FFMA.FTZ R45, R144, R164, R145 ;  /* 0x000000a4902d7223 */ /* 0x000fe20000010091 */
[----:B------:R-:W-:Y:S01]  /*5550*/  LOP3.LUT P0, RZ, R135, 0xff, RZ, 0xc0, !PT ;  /* 0x000000ff87ff7812 */ /* 0x000fe2000780c0ff */
[----:B------:R-:W-:Y:S01]  /*5560*/  FADD.FTZ R163, -R163, R150 ;  /* 0x00000096a3a37221 */ /* 0x000fe20000010100 */
[----:B------:R-:W-:Y:S01]  /*5570*/  FADD.FTZ R151, -R162, R151 ;  /* 0x00000097a2977221 */ /* 0x000fe20000010100 */
[----:B------:R-:W-:Y:S01]  /*5580*/  FADD.FTZ R137, -R45, R156 ;  /* 0x0000009c2d897221 */ /* 0x000fe20000010100 */
[C---:B------:R-:W-:Y:S01]  /*5590*/  LOP3.LUT P3, RZ, R135.reuse, 0xff00, RZ, 0xc0, !PT ;  /* 0x0000ff0087ff7812 */ /* 0x040fe2000786c0ff */
[C---:B------:R-:W-:Y:S01]  /*55a0*/  FMUL.FTZ R44, R4.reuse, R163 ;  /* 0x000000a3042c7220 */ /* 0x040fe20000410000 */
[----:B------:R-:W-:Y:S01]  /*55b0*/  LOP3.LUT P2, RZ, R135, 0xff0000, RZ, 0xc0, !PT ;  /* 0x00ff000087ff7812 */ /* 0x000fe2000784c0ff */
[C---:B------:R-:W-:Y:S01]  /*55c0*/  FMUL.FTZ R46, R4.reuse, R151 ;  /* 0x00000097042e7220 */ /* 0x040fe20000410000 */
[----:B------:R-:W-:Y:S01]  /*55d0*/  FMUL.FTZ R164, R4, R137 ;  /* 0x0000008904a47220 */ /* 0x000fe20000410000 */
[----:B------:R-:W-:Y:S01]  /*55e0*/  FMUL.FTZ R47, R44, R3 ;  /* 0x000000032c2f7220 */ /* 0x000fe20000410000 */
[----:B------:R-:W-:-:S02]  /*55f0*/  HFMA2 R30, -RZ, RZ, 0, 0 ;  /* 0x00000000ff1e7431 */ /* 0x000fc400000001ff */
[-C--:B------:R-:W-:Y:S01]  /*5600*/  FMUL.FTZ R45, R46, R3.reuse ;  /* 0x000000032e2d7220 */ /* 0x080fe20000410000 */
[----:B------:R-:W-:Y:S02]  /*5610*/  HFMA2 R137, -RZ, RZ, 0, 0 ;  /* 0x00000000ff897431 */ /* 0x000fe400000001ff */
[----:B------:R-:W-:Y:S01]  /*5620*/  FMUL.FTZ R150, R47, UR4 ;  /* 0x000000042f967c20 */ /* 0x000fe20008410000 */
[----:B------:R-:W-:Y:S01]  /*5630*/  FMUL.FTZ R47, R164, R3 ;  /* 0x00000003a42f7220 */ /* 0x000fe20000410000 */
[--C-:B-----5:R-:W-:Y:S02]  /*5640*/  @P0 HADD2.F32 R136, -RZ, R130.reuse.H0_H0 ;  /* 0x20000082ff880230 */ /* 0x120fe40000004100 */
[----:B------:R-:W-:Y:S01]  /*5650*/  FMUL.FTZ R45, R45, UR4 ;  /* 0x000000042d2d7c20 */ /* 0x000fe20008410000 */
[----:B------:R-:W-:Y:S02]  /*5660*/  @P3 HADD2.F32 R130, -RZ, R130.H1_H1 ;  /* 0x30000082ff823230 */ /* 0x000fe40000004100 */
[----:B------:R-:W-:Y:S01]  /*5670*/  FMUL.FTZ R162, R47, UR4 ;  /* 0x000000042fa27c20 */ /* 0x000fe20008410000 */
[----:B------:R-:W-:-:S02]  /*5680*/  @P2 HADD2.F32 R47, -RZ, R131.H0_H0 ;  /* 0x20000083ff2f2230 */ /* 0x000fc40000004100 */
[----:B------:R-:W-:Y:S01]  /*5690*/  @P0 FMUL.FTZ R30, R45, R136 ;  /* 0x000000882d1e0220 */ /* 0x000fe20000410000 */
[----:B------:R-:W-:Y:S01]  /*56a0*/  MOV R136, RZ ;  /* 0x000000ff00887202 */ /* 0x000fe20000000f00 */
[----:B------:R-:W-:Y:S01]  /*56b0*/  @P3 FMUL.FTZ R136, R150, R130 ;  /* 0x0000008296883220 */ /* 0x000fe20000410000 */
[----:B------:R-:W-:Y:S01]  /*56c0*/  FMUL.FTZ R156, R84, R45 ;  /* 0x0000002d549c7220 */ /* 0x000fe20000410000 */
[----:B------:R-:W-:Y:S01]  /*56d0*/  @P2 FMUL.FTZ R137, R162, R47 ;  /* 0x0000002fa2892220 */ /* 0x000fe20000410000 */
[----:B------:R-:W-:Y:S01]  /*56e0*/  FMUL.FTZ R130, R85, R150 ;  /* 0x0000009655827220 */ /* 0x000fe20000410000 */
[----:B------:R-:W-:Y:S01]  /*56f0*/  FMUL.FTZ R162, R86, R162 ;  /* 0x000000a256a27220 */ /* 0x000fe20000410000 */
[--C-:B------:R-:W-:Y:S01]  /*5700*/  FFMA.FTZ R160, R144, R160, R145.reuse ;  /* 0x000000a090a07223 */ /* 0x100fe20000010091 */
[----:B------:R-:W-:Y:S01]  /*5710*/  FSEL R156, R156, RZ, P0 ;  /* 0x000000ff9c9c7208 */ /* 0x000fe20000000000 */
[----:B------:R-:W-:Y:S01]  /*5720*/  FFMA.FTZ R161, R144, R161, R145 ;  /* 0x000000a190a17223 */ /* 0x000fe20000010091 */
[----:B------:R-:W-:Y:S01]  /*5730*/  FSEL R130, R130, RZ, P3 ;  /* 0x000000ff82827208 */ /* 0x000fe20001800000 */
[----:B------:R-:W-:Y:S01]  /*5740*/  FADD.FTZ R153, -R160, R153 ;  /* 0x00000099a0997221 */ /* 0x000fe20000010100 */
[----:B------:R-:W-:Y:S01]  /*5750*/  FSEL R162, R162, RZ, P2 ;  /* 0x000000ffa2a27208 */ /* 0x000fe20001000000 */
[----:B------:R-:W-:Y:S01]  /*5760*/  FADD.FTZ R161, -R161, R152 ;  /* 0x00000098a1a17221 */ /* 0x000fe20000010100 */
[----:B------:R-:W-:-:S02]  /*5770*/  LOP3.LUT P5, RZ, R134, 0xff0000, RZ, 0xc0, !PT ;  /* 0x00ff000086ff7812 */ /* 0x000fc400078ac0ff */
[----:B------:R-:W-:Y:S02]  /*5780*/  CS2R R150, SRZ ;  /* 0x0000000000967805 */ /* 0x000fe4000001ff00 */
[----:B------:R-:W-:Y:S01]  /*5790*/  LOP3.LUT P4, RZ, R134, 0xff000000, RZ, 0xc0, !PT ;  /* 0xff00000086ff7812 */ /* 0x000fe2000788c0ff */
[--C-:B------:R-:W-:Y:S01]  /*57a0*/  FFMA.FTZ R45, R144, R159, R145.reuse ;  /* 0x0000009f902d7223 */ /* 0x100fe20000010091 */
[C---:B------:R-:W-:Y:S02]  /*57b0*/  ISETP.GE.U32.AND P0, PT, R134.reuse, RZ, PT ;  /* 0x000000ff8600720c */ /* 0x040fe40003f06070 */
[C---:B------:R-:W-:Y:S01]  /*57c0*/  LOP3.LUT P3, RZ, R134.reuse, 0xff, RZ, 0xc0, !PT ;  /* 0x000000ff86ff7812 */ /* 0x040fe2000786c0ff */
[----:B------:R-:W-:Y:S01]  /*57d0*/  FADD.FTZ R45, -R45, R154 ;  /* 0x0000009a2d2d7221 */ /* 0x000fe20000010100 */
[----:B------:R-:W-:Y:S01]  /*57e0*/  LOP3.LUT P2, RZ, R134, 0xff00, RZ, 0xc0, !PT ;  /* 0x0000ff0086ff7812 */ /* 0x000fe2000784c0ff */
[----:B------:R-:W-:Y:S01]  /*57f0*/  FFMA.FTZ R134, R144, R165, R145 ;  /* 0x000000a590867223 */ /* 0x000fe20000010091 */
[----:B------:R-:W-:-:S02]  /*5800*/  ISETP.GE.U32.AND.EX P0, PT, R135, 0x1000000, PT, P0 ;  /* 0x010000008700780c */ /* 0x000fc40003f06100 */
[----:B------:R-:W-:Y:S01]  /*5810*/  MOV R152, RZ ;  /* 0x000000ff00987202 */ /* 0x000fe20000000f00 */
[----:B------:R-:W-:Y:S01]  /*5820*/  FADD.FTZ R47, -R134, R157 ;  /* 0x0000009d862f7221 */ /* 0x000fe20000010100 */
[----:B------:R-:W-:Y:S01]  /*5830*/  FFMA.FTZ R134, R144, R158, R145 ;  /* 0x0000009e90867223 */ /* 0x000fe20000010091 */
[----:B------:R-:W-:Y:S01]  /*5840*/  FMUL.FTZ R158, R4, R153 ;  /* 0x00000099049e7220 */ /* 0x000fe20000410000 */
[----:B------:R-:W-:Y:S01]  /*5850*/  F2FP.F16.F32.PACK_AB R46, R44, R46 ;  /* 0x0000002e2c2e723e */ /* 0x000fe200000000ff */
[----:B------:R-:W-:Y:S01]  /*5860*/  FMUL.FTZ R47, R4, R47 ;  /* 0x0000002f042f7220 */ /* 0x000fe20000410000 */
[----:B------:R-:W-:Y:S01]  /*5870*/  FADD.FTZ R153, -R134, R155 ;  /* 0x0000009b86997221 */ /* 0x000fe20000010100 */
[----:B------:R-:W-:Y:S01]  /*5880*/  FMUL.FTZ R135, R158, R3 ;  /* 0x000000039e877220 */ /* 0x000fe20000410000 */
[----:B------:R-:W-:Y:S02]  /*5890*/  @P5 HADD2.F32 R134, -RZ, R129.H0_H0 ;  /* 0x20000081ff865230 */ /* 0x000fe40000004100 */
[----:B------:R-:W-:Y:S01]  /*58a0*/  FMUL.FTZ R155, R4, R161 ;  /* 0x000000a1049b7220 */ /* 0x000fe20000410000 */
[----:B------:R-:W-:Y:S01]  /*58b0*/  FMUL.FTZ R172, R47, R3 ;  /* 0x000000032fac7220 */ /* 0x000fe20000410000 */
[----:B------:R-:W-:Y:S01]  /*58c0*/  FMUL.FTZ R135, R135, UR4 ;  /* 0x0000000487877c20 */ /* 0x000fe20008410000 */
[----:B------:R-:W-:-:S02]  /*58d0*/  @P0 HADD2.F32 R131, -RZ, R131.H1_H1 ;  /* 0x30000083ff830230 */ /* 0x000fc40000004100 */
[----:B------:R-:W-:Y:S01]  /*58e0*/  FMUL.FTZ R160, R4, R153 ;  /* 0x0000009904a07220 */ /* 0x000fe20000410000 */
[----:B------:R-:W-:Y:S01]  /*58f0*/  FMUL.FTZ R172, R172, UR4 ;  /* 0x00000004acac7c20 */ /* 0x000fe20008410000 */
[----:B------:R-:W-:Y:S01]  /*5900*/  @P5 FMUL.FTZ R150, R135, R134 ;  /* 0x0000008687965220 */ /* 0x000fe20000410000 */
[----:B------:R-:W-:Y:S01]  /*5910*/  FMUL.FTZ R134, R155, R3 ;  /* 0x000000039b867220 */ /* 0x000fe20000410000 */
[----:B------:R-:W-:Y:S02]  /*5920*/  @P4 HADD2.F32 R129, -RZ, R129.H1_H1 ;  /* 0x30000081ff814230 */ /* 0x000fe40000004100 */
[----:B------:R-:W-:Y:S01]  /*5930*/  @P0 FMUL.FTZ R152, R172, R131 ;  /* 0x00000083ac980220 */ /* 0x000fe20000410000 */
[----:B------:R-:W-:Y:S01]  /*5940*/  FMUL.FTZ R131, R4, R45 ;  /* 0x0000002d04837220 */ /* 0x000fe20000410000 */
[----:B------:R-:W-:Y:S01]  /*5950*/  FMUL.FTZ R134, R134, UR4 ;  /* 0x0000000486867c20 */ /* 0x000fe20008410000 */
[--C-:B------:R-:W-:Y:S02]  /*5960*/  @P3 HADD2.F32 R154, -RZ, R128.reuse.H0_H0 ;  /* 0x20000080ff9a3230 */ /* 0x100fe40000004100 */
[----:B------:R-:W-:Y:S01]  /*5970*/  FMUL.FTZ R172, R87, R172 ;  /* 0x000000ac57ac7220 */ /* 0x000fe20000410000 */
[----:B------:R-:W-:Y:S01]  /*5980*/  FMUL.FTZ R45, R131, R3 ;  /* 0x00000003832d7220 */ /* 0x000fe20000410000 */
[----:B------:R-:W-:Y:S01]  /*5990*/  @P4 FMUL.FTZ R151, R134, R129 ;  /* 0x0000008186974220 */ /* 0x000fe20000410000 */
[----:B------:R-:W-:Y:S01]  /*59a0*/  FMUL.FTZ R129, R160, R3 ;  /* 0x00000003a0817220 */ /* 0x000fe20000410000 */
[----:B------:R-:W-:-:S02]  /*59b0*/  @P2 HADD2.F32 R157, -RZ, R128.H1_H1 ;  /* 0x30000080ff9d2230 */ /* 0x000fc40000004100 */
[----:B------:R-:W-:Y:S01]  /*59c0*/  FMUL.FTZ R128, R45, UR4 ;  /* 0x000000042d807c20 */ /* 0x000fe20008410000 */
[----:B------:R-:W-:Y:S02]  /*59d0*/  HFMA2 R153, -RZ, RZ, 0, 0 ;  /* 0x00000000ff997431 */ /* 0x000fe400000001ff */
[----:B------:R-:W-:Y:S01]  /*59e0*/  FMUL.FTZ R129, R129, UR4 ;  /* 0x0000000481817c20 */ /* 0x000fe20008410000 */
[----:B------:R-:W-:Y:S01]  /*59f0*/  F2FP.F16.F32.PACK_AB R45, R155, R158 ;  /* 0x0000009e9b2d723e */ /* 0x000fe200000000ff */
[----:B------:R-:W-:Y:S01]  /*5a00*/  FMUL.FTZ R135, R82, R135 ;  /* 0x0000008752877220 */ /* 0x000fe20000410000 */
[----:B------:R-:W-:Y:S01]  /*5a10*/  FSEL R155, R172, RZ, P0 ;  /* 0x000000ffac9b7208 */ /* 0x000fe20000000000 */
[----:B------:R-:W-:Y:S01]  /*5a20*/  @P3 FMUL.FTZ R153, R129, R154 ;  /* 0x0000009a81993220 */ /* 0x000fe20000410000 */
[----:B------:R-:W-:Y:S01]  /*5a30*/  MOV R154, RZ ;  /* 0x000000ff009a7202 */ /* 0x000fe20000000f00 */
[----:B------:R-:W-:Y:S01]  /*5a40*/  @P2 FMUL.FTZ R154, R128, R157 ;  /* 0x0000009d809a2220 */ /* 0x000fe20000410000 */
[----:B------:R-:W-:Y:S01]  /*5a50*/  FMUL.FTZ R134, R83, R134 ;  /* 0x0000008653867220 */ /* 0x000fe20000410000 */
[----:B------:R-:W-:Y:S01]  /*5a60*/  FMUL.FTZ R129, R80, R129 ;  /* 0x0000008150817220 */ /* 0x000fe20000410000 */
[----:B------:R-:W-:Y:S01]  /*5a70*/  FMUL.FTZ R128, R81, R128 ;  /* 0x0000008051807220 */ /* 0x000fe20000410000 */
[----:B------:R-:W-:-:S02]  /*5a80*/  F2FP.F16.F32.PACK_AB R44, R131, R160 ;  /* 0x000000a0832c723e */ /* 0x000fc400000000ff */
[----:B------:R-:W-:Y:S02]  /*5a90*/  F2FP.F16.F32.PACK_AB R131, R155, R162 ;  /* 0x000000a29b83723e */ /* 0x000fe400000000ff */
[----:B------:R-:W-:Y:S02]  /*5aa0*/  F2FP.F16.F32.PACK_AB R130, R130, R156 ;  /* 0x0000009c8282723e */ /* 0x000fe400000000ff */
[----:B------:R-:W-:Y:S02]  /*5ab0*/  FSEL R155, R135, RZ, P5 ;  /* 0x000000ff879b7208 */ /* 0x000fe40002800000 */
[----:B------:R-:W-:Y:S02]  /*5ac0*/  FSEL R156, R134, RZ, P4 ;  /* 0x000000ff869c7208 */ /* 0x000fe40002000000 */
[----:B------:R-:W-:Y:S02]  /*5ad0*/  FSEL R134, R129, RZ, P3 ;  /* 0x000000ff81867208 */ /* 0x000fe40001800000 */
[----:B------:R-:W-:-:S02]  /*5ae0*/  FSEL R135, R128, RZ, P2 ;  /* 0x000000ff80877208 */ /* 0x000fc40001000000 */
[----:B------:R-:W-:Y:S02]  /*5af0*/  F2FP.F16.F32.PACK_AB R47, R47, R164 ;  /* 0x000000a42f2f723e */ /* 0x000fe400000000ff */
[----:B------:R-:W-:Y:S02]  /*5b00*/  F2FP.F16.F32.PACK_AB R129, R156, R155 ;  /* 0x0000009b9c81723e */ /* 0x000fe400000000ff */
[----:B------:R-:W-:Y:S01]  /*5b10*/  F2FP.F16.F32.PACK_AB R128, R135, R134 ;  /* 0x000000868780723e */ /* 0x000fe200000000ff */
[----:B------:R-:W-:Y:S06]  /*5b20*/  BRA `(.L_x_10614) ;  /* 0x00000004006c7947 */ /* 0x000fec0003800000 */
.L_x_10613:
[C-C-:B------:R-:W-:Y:S01]  /*5b30*/  FFMA.FTZ R162, R144.reuse, R162, R145.reuse ;  /* 0x000000a290a27223 */ /* 0x140fe20000010091 */
[C---:B------:R-:W-:Y:S01]  /*5b40*/  LOP3.LUT P0, RZ, R135.reuse, 0xff, RZ, 0xc0, !PT ;  /* 0x000000ff87ff7812 */ /* 0x040fe2000780c0ff */
[C-C-:B------:R-:W-:Y:S01]  /*5b50*/  FFMA.FTZ R137, R144.reuse, R163, R145.reuse ;  /* 0x000000a390897223 */ /* 0x140fe20000010091 */
[----:B------:R-:W-:Y:S01]  /*5b60*/  FFMA.FTZ R163, R144, R164, R145 ;  /* 0x000000a490a37223 */ /* 0x000fe20000010091 */
[----:B------:R-:W-:Y:S01]  /*5b70*/  FADD.FTZ R151, -R162, R151 ;  /* 0x00000097a2977221 */ /* 0x000fe20000010100 */
[----:B------:R-:W-:Y:S01]  /*5b80*/  LOP3.LUT P3, RZ, R135, 0xff00, RZ, 0xc0, !PT ;  /* 0x0000ff0087ff7812 */ /* 0x000fe2000786c0ff */
[----:B------:R-:W-:Y:S01]  /*5b90*/  FADD.FTZ R137, -R137, R150 ;  /* 0x0000009689897221 */ /* 0x000fe20000010100 */
[----:B------:R-:W-:Y:S01]  /*5ba0*/  FADD.FTZ R163, -R163, R156 ;  /* 0x0000009ca3a37221 */ /* 0x000fe20000010100 */
[C---:B------:R-:W-:Y:S01]  /*5bb0*/  FMUL.FTZ R30, R4.reuse, R151 ;  /* 0x00000097041e7220 */ /* 0x040fe20000410000 */
[----:B------:R-:W-:Y:S01]  /*5bc0*/  LOP3.LUT P2, RZ, R135, 0xff0000, RZ, 0xc0, !PT ;  /* 0x00ff000087ff7812 */ /* 0x000fe2000784c0ff */
[----:B------:R-:W-:Y:S01]  /*5bd0*/  FMUL.FTZ R150, R4, R137 ;  /* 0x0000008904967220 */ /* 0x000fe20000410000 */
[----:B------:R-:W-:Y:S01]  /*5be0*/  FFMA.FTZ R160, R144, R160, R145 ;  /* 0x000000a090a07223 */ /* 0x000fe20000010091 */
[----:B------:R-:W-:Y:S01]  /*5bf0*/  FMUL.FTZ R151, R3, R30 ;  /* 0x0000001e03977220 */ /* 0x000fe20000410000 */
[----:B------:R-:W-:-:S02]  /*5c00*/  HFMA2 R30, -RZ, RZ, 0, 0 ;  /* 0x00000000ff1e7431 */ /* 0x000fc400000001ff */
[--C-:B-----5:R-:W-:Y:S01]  /*5c10*/  @P0 HADD2.F32 R136, -RZ, R130.reuse.H0_H0 ;  /* 0x20000082ff880230 */ /* 0x120fe20000004100 */
[C---:B------:R-:W-:Y:S01]  /*5c20*/  LOP3.LUT P5, RZ, R134.reuse, 0xff0000, RZ, 0xc0, !PT ;  /* 0x00ff000086ff7812 */ /* 0x040fe200078ac0ff */
[----:B------:R-:W-:Y:S01]  /*5c30*/  FMUL.FTZ R151, R151, UR4 ;  /* 0x0000000497977c20 */ /* 0x000fe20008410000 */
[----:B------:R-:W-:Y:S01]  /*5c40*/  LOP3.LUT P4, RZ, R134, 0xff000000, RZ, 0xc0, !PT ;  /* 0xff00000086ff7812 */ /* 0x000fe2000788c0ff */
[----:B------:R-:W-:Y:S02]  /*5c50*/  @P3 HADD2.F32 R171, -RZ, R130.H1_H1 ;  /* 0x30000082ffab3230 */ /* 0x000fe40000004100 */
[----:B------:R-:W-:Y:S01]  /*5c60*/  FADD.FTZ R153, -R160, R153 ;  /* 0x00000099a0997221 */ /* 0x000fe20000010100 */
[----:B------:R-:W-:Y:S01]  /*5c70*/  @P0 FMUL.FTZ R30, R136, R151 ;  /* 0x00000097881e0220 */ /* 0x000fe20000410000 */
[C---:B------:R-:W-:Y:S01]  /*5c80*/  FMUL.FTZ R136, R3.reuse, R150 ;  /* 0x0000009603887220 */ /* 0x040fe20000410000 */
[----:B------:R-:W-:Y:S01]  /*5c90*/  FMUL.FTZ R150, R4, R163 ;  /* 0x000000a304967220 */ /* 0x000fe20000410000 */
[----:B------:R-:W-:Y:S01]  /*5ca0*/  FMUL.FTZ R156, R84, R151 ;  /* 0x00000097549c7220 */ /* 0x000fe20000410000 */
[----:B------:R-:W-:Y:S01]  /*5cb0*/  FFMA.FTZ R161, R144, R161, R145 ;  /* 0x000000a190a17223 */ /* 0x000fe20000010091 */
[----:B------:R-:W-:Y:S01]  /*5cc0*/  FMUL.FTZ R130, R136, UR4 ;  /* 0x0000000488827c20 */ /* 0x000fe20008410000 */
[----:B------:R-:W-:Y:S01]  /*5cd0*/  FMUL.FTZ R137, R3, R150 ;  /* 0x0000009603897220 */ /* 0x000fe20000410000 */
[----:B------:R-:W-:Y:S01]  /*5ce0*/  MOV R136, RZ ;  /* 0x000000ff00887202 */ /* 0x000fe20000000f00 */
[----:B------:R-:W-:-:S02]  /*5cf0*/  @P2 HADD2.F32 R150, -RZ, R131.H0_H0 ;  /* 0x20000083ff962230 */ /* 0x000fc40000004100 */
[-C--:B------:R-:W-:Y:S01]  /*5d00*/  @P3 FMUL.FTZ R136, R171, R130.reuse ;  /* 0x00000082ab883220 */ /* 0x080fe20000410000 */
[----:B------:R-:W-:Y:S01]  /*5d10*/  FMUL.FTZ R163, R137, UR4 ;  /* 0x0000000489a37c20 */ /* 0x000fe20008410000 */
[----:B------:R-:W-:Y:S01]  /*5d20*/  FMUL.FTZ R130, R85, R130 ;  /* 0x0000008255827220 */ /* 0x000fe20000410000 */
[----:B------:R-:W-:Y:S01]  /*5d30*/  HFMA2 R137, -RZ, RZ, 0, 0 ;  /* 0x00000000ff897431 */ /* 0x000fe200000001ff */
[----:B------:R-:W-:Y:S01]  /*5d40*/  FSEL R156, R156, RZ, P0 ;  /* 0x000000ff9c9c7208 */ /* 0x000fe20000000000 */
[-C--:B------:R-:W-:Y:S01]  /*5d50*/  FMUL.FTZ R162, R86, R163.reuse ;  /* 0x000000a356a27220 */ /* 0x080fe20000410000 */
[----:B------:R-:W-:Y:S01]  /*5d60*/  @P2 FMUL.FTZ R137, R150, R163 ;  /* 0x000000a396892220 */ /* 0x000fe20000410000 */
[----:B------:R-:W-:Y:S01]  /*5d70*/  FSEL R130, R130, RZ, P3 ;  /* 0x000000ff82827208 */ /* 0x000fe20001800000 */
[----:B------:R-:W-:Y:S01]  /*5d80*/  FFMA.FTZ R158, R144, R158, R145 ;  /* 0x0000009e909e7223 */ /* 0x000fe20000010091 */
[----:B------:R-:W-:Y:S01]  /*5d90*/  ISETP.GE.U32.AND P0, PT, R134, RZ, PT ;  /* 0x000000ff8600720c */ /* 0x000fe20003f06070 */
[----:B------:R-:W-:Y:S01]  /*5da0*/  FADD.FTZ R161, -R161, R152 ;  /* 0x00000098a1a17221 */ /* 0x000fe20000010100 */
[----:B------:R-:W-:Y:S01]  /*5db0*/  FSEL R162, R162, RZ, P2 ;  /* 0x000000ffa2a27208 */ /* 0x000fe20001000000 */
[----:B------:R-:W-:Y:S01]  /*5dc0*/  @P5 HADD2.F32 R152, -RZ, R129.H0_H0 ;  /* 0x20000081ff985230 */ /* 0x000fe20000004100 */
[----:B------:R-:W-:-:S02]  /*5dd0*/  LOP3.LUT P3, RZ, R134, 0xff, RZ, 0xc0, !PT ;  /* 0x000000ff86ff7812 */ /* 0x000fc4000786c0ff */
[----:B------:R-:W-:Y:S02]  /*5de0*/  CS2R R150, SRZ ;  /* 0x0000000000967805 */ /* 0x000fe4000001ff00 */
[----:B------:R-:W-:Y:S01]  /*5df0*/  LOP3.LUT P2, RZ, R134, 0xff00, RZ, 0xc0, !PT ;  /* 0x0000ff0086ff7812 */ /* 0x000fe2000784c0ff */
[C-C-:B------:R-:W-:Y:S01]  /*5e00*/  FFMA.FTZ R134, R144.reuse, R165, R145.reuse ;  /* 0x000000a590867223 */ /* 0x140fe20000010091 */
[----:B------:R-:W-:Y:S01]  /*5e10*/  ISETP.GE.U32.AND.EX P0, PT, R135, 0x1000000, PT, P0 ;  /* 0x010000008700780c */ /* 0x000fe20003f06100 */
[----:B------:R-:W-:Y:S02]  /*5e20*/  @P4 HADD2.F32 R129, -RZ, R129.H1_H1 ;  /* 0x30000081ff814230 */ /* 0x000fe40000004100 */
[----:B------:R-:W-:Y:S01]  /*5e30*/  FFMA.FTZ R135, R144, R159, R145 ;  /* 0x0000009f90877223 */ /* 0x000fe20000010091 */
[----:B------:R-:W-:Y:S01]  /*5e40*/  FADD.FTZ R157, -R134, R157 ;  /* 0x0000009d869d7221 */ /* 0x000fe20000010100 */
[----:B------:R-:W-:Y:S01]  /*5e50*/  FMUL.FTZ R134, R4, R153 ;  /* 0x0000009904867220 */ /* 0x000fe20000410000 */
[----:B------:R-:W-:Y:S01]  /*5e60*/  FADD.FTZ R153, -R158, R155 ;  /* 0x0000009b9e997221 */ /* 0x000fe20000010100 */
[----:B------:R-:W-:Y:S01]  /*5e70*/  FADD.FTZ R135, -R135, R154 ;  /* 0x0000009a87877221 */ /* 0x000fe20000010100 */
[----:B------:R-:W-:Y:S01]  /*5e80*/  F2FP.F16.F32.PACK_AB R130, R130, R156 ;  /* 0x0000009c8282723e */ /* 0x000fe200000000ff */
[----:B------:R-:W-:Y:S01]  /*5e90*/  FMUL.FTZ R155, R3, R134 ;  /* 0x00000086039b7220 */ /* 0x000fe20000410000 */
[C---:B------:R-:W-:Y:S01]  /*5ea0*/  FMUL.FTZ R134, R4.reuse, R161 ;  /* 0x000000a104867220 */ /* 0x040fe20000410000 */
[C---:B------:R-:W-:Y:S01]  /*5eb0*/  FMUL.FTZ R158, R4.reuse, R153 ;  /* 0x00000099049e7220 */ /* 0x040fe20000410000 */
[----:B------:R-:W-:Y:S01]  /*5ec0*/  FMUL.FTZ R160, R4, R135 ;  /* 0x0000008704a07220 */ /* 0x000fe20000410000 */
[----:B------:R-:W-:Y:S01]  /*5ed0*/  FMUL.FTZ R155, R155, UR4 ;  /* 0x000000049b9b7c20 */ /* 0x000fe20008410000 */
[----:B------:R-:W-:Y:S01]  /*5ee0*/  FMUL.FTZ R134, R3, R134 ;  /* 0x0000008603867220 */ /* 0x000fe20000410000 */
[----:B------:R-:W-:-:S02]  /*5ef0*/  @P0 HADD2.F32 R131, -RZ, R131.H1_H1 ;  /* 0x30000083ff830230 */ /* 0x000fc40000004100 */
[----:B------:R-:W-:Y:S01]  /*5f00*/  @P5 FMUL.FTZ R150, R152, R155 ;  /* 0x0000009b98965220 */ /* 0x000fe20000410000 */
[----:B------:R-:W-:Y:S01]  /*5f10*/  FMUL.FTZ R134, R134, UR4 ;  /* 0x0000000486867c20 */ /* 0x000fe20008410000 */
[----:B------:R-:W-:Y:S01]  /*5f20*/  FMUL.FTZ R152, R4, R157 ;  /* 0x0000009d04987220 */ /* 0x000fe20000410000 */
[--C-:B------:R-:W-:Y:S02]  /*5f30*/  @P2 HADD2.F32 R157, -RZ, R128.reuse.H1_H1 ;  /* 0x30000080ff9d2230 */ /* 0x100fe40000004100 */
[----:B------:R-:W-:Y:S01]  /*5f40*/  FMUL.FTZ R155, R82, R155 ;  /* 0x0000009b529b7220 */ /* 0x000fe20000410000 */
[----:B------:R-:W-:Y:S01]  /*5f50*/  @P4 FMUL.FTZ R151, R129, R134 ;  /* 0x0000008681974220 */ /* 0x000fe20000410000 */
[----:B------:R-:W-:Y:S01]  /*5f60*/  FMUL.FTZ R129, R3, R152 ;  /* 0x0000009803817220 */ /* 0x000fe20000410000 */
[----:B------:R-:W-:Y:S01]  /*5f70*/  CS2R R152, SRZ ;  /* 0x0000000000987805 */ /* 0x000fe2000001ff00 */
[----:B------:R-:W-:Y:S01]  /*5f80*/  FMUL.FTZ R134, R83, R134 ;  /* 0x0000008653867220 */ /* 0x000fe20000410000 */
[----:B------:R-:W-:Y:S01]  /*5f90*/  FSEL R155, R155, RZ, P5 ;  /* 0x000000ff9b9b7208 */ /* 0x000fe20002800000 */
[----:B------:R-:W-:Y:S01]  /*5fa0*/  FMUL.FTZ R154, R129, UR4 ;  /* 0x00000004819a7c20 */ /* 0x000fe20008410000 */
[----:B------:R-:W-:Y:S01]  /*5fb0*/  FMUL.FTZ R129, R3, R158 ;  /* 0x0000009e03817220 */ /* 0x000fe20000410000 */
[----:B------:R-:W-:Y:S01]  /*5fc0*/  @P3 HADD2.F32 R158, -RZ, R128.H0_H0 ;  /* 0x20000080ff9e3230 */ /* 0x000fe20000004100 */
[----:B------:R-:W-:Y:S01]  /*5fd0*/  FSEL R156, R134, RZ, P4 ;  /* 0x000000ff869c7208 */ /* 0x000fe20002000000 */
[----:B------:R-:W-:Y:S01]  /*5fe0*/  @P0 FMUL.FTZ R152, R131, R154 ;  /* 0x0000009a83980220 */ /* 0x000fe20000410000 */
[----:B------:R-:W-:Y:S01]  /*5ff0*/  FMUL.FTZ R131, R3, R160 ;  /* 0x000000a003837220 */ /* 0x000fe20000410000 */
[----:B------:R-:W-:Y:S01]  /*6000*/  FMUL.FTZ R129, R129, UR4 ;  /* 0x0000000481817c20 */ /* 0x000fe20008410000 */
[----:B------:R-:W-:Y:S01]  /*6010*/  FMUL.FTZ R135, R87, R154 ;  /* 0x0000009a57877220 */ /* 0x000fe20000410000 */
[----:B------:R-:W-:Y:S01]  /*6020*/  MOV R154, RZ ;  /* 0x000000ff009a7202 */ /* 0x000fe20000000f00 */
[----:B------:R-:W-:Y:S01]  /*6030*/  FMUL.FTZ R128, R131, UR4 ;  /* 0x0000000483807c20 */ /* 0x000fe20008410000 */
[-C--:B------:R-:W-:Y:S01]  /*6040*/  @P3 FMUL.FTZ R153, R158, R129.reuse ;  /* 0x000000819e993220 */ /* 0x080fe20000410000 */
[----:B------:R-:W-:Y:S01]  /*6050*/  FMUL.FTZ R129, R80, R129 ;  /* 0x0000008150817220 */ /* 0x000fe20000410000 */
[----:B------:R-:W-:Y:S01]  /*6060*/  FSEL R131, R135, RZ, P0 ;  /* 0x000000ff87837208 */ /* 0x000fe20000000000 */
[-C--:B------:R-:W-:Y:S01]  /*6070*/  @P2 FMUL.FTZ R154, R157, R128.reuse ;  /* 0x000000809d9a2220 */ /* 0x080fe20000410000 */
[----:B------:R-:W-:-:S02]  /*6080*/  FMUL.FTZ R128, R81, R128 ;  /* 0x0000008051807220 */ /* 0x000fc40000410000 */
[----:B------:R-:W-:Y:S02]  /*6090*/  FSEL R134, R129, RZ, P3 ;  /* 0x000000ff81867208 */ /* 0x000fe40001800000 */
[----:B------:R-:W-:Y:S02]  /*60a0*/  F2FP.F16.F32.PACK_AB R131, R131, R162 ;  /* 0x000000a28383723e */ /* 0x000fe400000000ff */
[----:B------:R-:W-:Y:S02]  /*60b0*/  FSEL R135, R128, RZ, P2 ;  /* 0x000000ff80877208 */ /* 0x000fe40001000000 */
[----:B------:R-:W-:Y:S02]  /*60c0*/  F2FP.F16.F32.PACK_AB R129, R156, R155 ;  /* 0x0000009b9c81723e */ /* 0x000fe400000000ff */
[----:B------:R-:W-:-:S07]  /*60d0*/  F2FP.F16.F32.PACK_AB R128, R135, R134 ;  /* 0x000000868780723e */ /* 0x000fce00000000ff */
.L_x_10614:
        /* <DEDUP_REMOVED lines=12> */
[----:B------:R-:W-:Y:S01]  /*61a0*/  LOP3.LUT P0, RZ, R132, 0xff0000, RZ, 0xc0, !PT ;  /* 0x00ff000084ff7812 */ /* 0x000fe2000780c0ff */
[----:B------:R-:W-:Y:S01]  /*61b0*/  FADD.FTZ R41, -R41, R34 ;  /* 0x0000002229297221 */ /* 0x000fe20000010100 */
[----:B------:R-:W-:Y:S01]  /*61c0*/  FADD.FTZ R45, -R40, R33 ;  /* 0x00000021282d7221 */ /* 0x000fe20000010100 */
[----:B------:R-:W-:Y:S01]  /*61d0*/  LOP3.LUT P5, RZ, R133, 0xff, RZ, 0xc0, !PT ;  /* 0x000000ff85ff7812 */ /* 0x000fe200078ac0ff */
[----:B------:R-:W-:Y:S01]  /*61e0*/  FADD.FTZ R33, -R29, R32 ;  /* 0x000000201d217221 */ /* 0x000fe20000010100 */
[----:B------:R-:W-:Y:S01]  /*61f0*/  LOP3.LUT P2, RZ, R132, 0xff000000, RZ, 0xc0, !PT ;  /* 0xff00000084ff7812 */ /* 0x000fe2000784c0ff */
[C---:B------:R-:W-:Y:S01]  /*6200*/  FMUL.FTZ R32, R4.reuse, R41 ;  /* 0x0000002904207220 */ /* 0x040fe20000410000 */
[C---:B------:R-:W-:Y:S01]  /*6210*/  FMUL.FTZ R45, R4.reuse, R45 ;  /* 0x0000002d042d7220 */ /* 0x040fe20000410000 */
[----:B------:R-:W-:Y:S01]  /*6220*/  FMUL.FTZ R46, R4, R33 ;  /* 0x00000021042e7220 */ /* 0x000fe20000410000 */
[----:B------:R-:W-:Y:S01]  /*6230*/  FFMA.FTZ R42, R144, R141, R145 ;  /* 0x0000008d902a7223 */ /* 0x000fe20000010091 */
[-C--:B------:R-:W-:Y:S01]  /*6240*/  FMUL.FTZ R33, R32, R3.reuse ;  /* 0x0000000320217220 */ /* 0x080fe20000410000 */
[-C--:B------:R-:W-:Y:S01]  /*6250*/  FMUL.FTZ R41, R45, R3.reuse ;  /* 0x000000032d297220 */ /* 0x080fe20000410000 */
[----:B------:R-:W-:Y:S01]  /*6260*/  FMUL.FTZ R47, R46, R3 ;  /* 0x000000032e2f7220 */ /* 0x000fe20000410000 */
[----:B-----5:R-:W-:-:S02]  /*6270*/  @P0 HADD2.F32 R34, -RZ, R129.H0_H0 ;  /* 0x20000081ff220230 */ /* 0x020fc40000004100 */
[----:B------:R-:W-:Y:S01]  /*6280*/  FMUL.FTZ R135, R33, UR4 ;  /* 0x0000000421877c20 */ /* 0x000fe20008410000 */
[C-C-:B------:R-:W-:Y:S01]  /*6290*/  FFMA.FTZ R142, R144.reuse, R142, R145.reuse ;  /* 0x0000008e908e7223 */ /* 0x140fe20000010091 */
[----:B------:R-:W-:Y:S02]  /*62a0*/  @P5 HADD2.F32 R33, -RZ, R130.H0_H0 ;  /* 0x20000082ff215230 */ /* 0x000fe40000004100 */
[----:B------:R-:W-:Y:S01]  /*62b0*/  FMUL.FTZ R47, R47, UR4 ;  /* 0x000000042f2f7c20 */ /* 0x000fe20008410000 */
[C-C-:B------:R-:W-:Y:S01]  /*62c0*/  FFMA.FTZ R143, R144.reuse, R143, R145.reuse ;  /* 0x0000008f908f7223 */ /* 0x140fe20000010091 */
[----:B------:R-:W-:Y:S02]  /*62d0*/  HFMA2 R29, -RZ, RZ, 0, 0 ;  /* 0x00000000ff1d7431 */ /* 0x000fe400000001ff */
[----:B------:R-:W-:Y:S02]  /*62e0*/  @P2 HADD2.F32 R129, -RZ, R129.H1_H1 ;  /* 0x30000081ff812230 */ /* 0x000fe40000004100 */
[----:B------:R-:W-:Y:S01]  /*62f0*/  FFMA.FTZ R145, R144, R39, R145 ;  /* 0x0000002790917223 */ /* 0x000fe20000010091 */
[----:B------:R-:W-:Y:S01]  /*6300*/  FMUL.FTZ R134, R41, UR4 ;  /* 0x0000000429867c20 */ /* 0x000fe20008410000 */
[----:B------:R-:W-:Y:S01]  /*6310*/  @P0 FMUL.FTZ R29, R135, R34 ;  /* 0x00000022871d0220 */ /* 0x000fe20000410000 */
[----:B------:R-:W-:-:S02]  /*6320*/  HFMA2 R39, -RZ, RZ, 0, 0 ;  /* 0x00000000ff277431 */ /* 0x000fc400000001ff */
[----:B------:R-:W-:Y:S01]  /*6330*/  FMUL.FTZ R34, R92, R47 ;  /* 0x0000002f5c227220 */ /* 0x000fe20000410000 */
[----:B------:R-:W-:Y:S01]  /*6340*/  @P5 FMUL.FTZ R39, R47, R33 ;  /* 0x000000212f275220 */ /* 0x000fe20000410000 */
[----:B------:R-:W-:Y:S01]  /*6350*/  MOV R40, RZ ;  /* 0x000000ff00287202 */ /* 0x000fe20000000f00 */
[----:B------:R-:W-:Y:S01]  /*6360*/  FMUL.FTZ R33, R90, R135 ;  /* 0x000000875a217220 */ /* 0x000fe20000410000 */
[----:B------:R-:W-:Y:S01]  /*6370*/  LOP3.LUT P4, RZ, R133, 0xff00, RZ, 0xc0, !PT ;  /* 0x0000ff0085ff7812 */ /* 0x000fe2000788c0ff */
[----:B------:R-:W-:Y:S01]  /*6380*/  @P2 FMUL.FTZ R40, R134, R129 ;  /* 0x0000008186282220 */ /* 0x000fe20000410000 */
[----:B------:R-:W-:Y:S01]  /*6390*/  FMUL.FTZ R134, R91, R134 ;  /* 0x000000865b867220 */ /* 0x000fe20000410000 */
[----:B------:R-:W-:Y:S01]  /*63a0*/  FADD.FTZ R31, -R42, R31 ;  /* 0x0000001f2a1f7221 */ /* 0x000fe20000010100 */
[----:B------:R-:W-:Y:S01]  /*63b0*/  LOP3.LUT P3, RZ, R132, 0xff, RZ, 0xc0, !PT ;  /* 0x000000ff84ff7812 */ /* 0x000fe2000786c0ff */
[----:B------:R-:W-:Y:S01]  /*63c0*/  FADD.FTZ R145, -R145, R36 ;  /* 0x0000002491917221 */ /* 0x000fe20000010100 */
[----:B------:R-:W-:Y:S01]  /*63d0*/  FSEL R34, R34, RZ, P5 ;  /* 0x000000ff22227208 */ /* 0x000fe20002800000 */
[----:B------:R-:W-:Y:S01]  /*63e0*/  FADD.FTZ R37, -R142, R37 ;  /* 0x000000258e257221 */ /* 0x000fe20000010100 */
[----:B------:R-:W-:Y:S01]  /*63f0*/  LOP3.LUT P5, RZ, R133, 0xff0000, RZ, 0xc0, !PT ;  /* 0x00ff000085ff7812 */ /* 0x000fe200078ac0ff */
[----:B------:R-:W-:Y:S01]  /*6400*/  FADD.FTZ R143, -R143, R38 ;  /* 0x000000268f8f7221 */ /* 0x000fe20000010100 */
[----:B------:R-:W-:Y:S01]  /*6410*/  FSEL R33, R33, RZ, P0 ;  /* 0x000000ff21217208 */ /* 0x000fe20000000000 */
[----:B------:R-:W-:Y:S01]  /*6420*/  FMUL.FTZ R135, R4, R31 ;  /* 0x0000001f04877220 */ /* 0x000fe20000410000 */
[----:B------:R-:W-:Y:S01]  /*6430*/  ISETP.GE.U32.AND P0, PT, R132, RZ, PT ;  /* 0x000000ff8400720c */ /* 0x000fe20003f06070 */
[----:B------:R-:W-:Y:S01]  /*6440*/  FADD.FTZ R35, -R44, R35 ;  /* 0x000000232c237221 */ /* 0x000fe20000010100 */
[----:B------:R-:W-:Y:S01]  /*6450*/  FSEL R134, R134, RZ, P2 ;  /* 0x000000ff86867208 */ /* 0x000fe20001000000 */
[----:B------:R-:W-:Y:S01]  /*6460*/  FMUL.FTZ R142, R4, R37 ;  /* 0x00000025048e7220 */ /* 0x000fe20000410000 */
[----:B------:R-:W-:Y:S01]  /*6470*/  LOP3.LUT P2, RZ, R132, 0xff00, RZ, 0xc0, !PT ;  /* 0x0000ff0084ff7812 */ /* 0x000fe2000784c0ff */
[C---:B------:R-:W-:Y:S01]  /*6480*/  FMUL.FTZ R132, R4.reuse, R145 ;  /* 0x0000009104847220 */ /* 0x040fe20000410000 */
[----:B------:R-:W-:Y:S01]  /*6490*/  ISETP.GE.U32.AND.EX P0, PT, R133, 0x1000000, PT, P0 ;  /* 0x010000008500780c */ /* 0x000fe20003f06100 */
[C---:B------:R-:W-:Y:S01]  /*64a0*/  FMUL.FTZ R143, R4.reuse, R143 ;  /* 0x0000008f048f7220 */ /* 0x040fe20000410000 */
[----:B------:R-:W-:Y:S01]  /*64b0*/  FMUL.FTZ R31, R135, R3 ;  /* 0x00000003871f7220 */ /* 0x000fe20000410000 */
[----:B------:R-:W-:Y:S01]  /*64c0*/  FMUL.FTZ R133, R4, R35 ;  /* 0x0000002304857220 */ /* 0x000fe20000410000 */
[----:B------:R-:W-:-:S02]  /*64d0*/  @P4 HADD2.F32 R130, -RZ, R130.H1_H1 ;  /* 0x30000082ff824230 */ /* 0x000fc40000004100 */
[-C--:B------:R-:W-:Y:S01]  /*64e0*/  FMUL.FTZ R35, R132, R3.reuse ;  /* 0x0000000384237220 */ /* 0x080fe20000410000 */
[----:B------:R-:W-:Y:S01]  /*64f0*/  FMUL.FTZ R140, R31, UR4 ;  /* 0x000000041f8c7c20 */ /* 0x000fe20008410000 */
[-C--:B------:R-:W-:Y:S01]  /*6500*/  FMUL.FTZ R37, R142, R3.reuse ;  /* 0x000000038e257220 */ /* 0x080fe20000410000 */
[-C--:B------:R-:W-:Y:S01]  /*6510*/  FMUL.FTZ R47, R143, R3.reuse ;  /* 0x000000038f2f7220 */ /* 0x080fe20000410000 */
[----:B------:R-:W-:Y:S01]  /*6520*/  FMUL.FTZ R3, R133, R3 ;  /* 0x0000000385037220 */ /* 0x000fe20000410000 */
[----:B------:R-:W-:Y:S01]  /*6530*/  @P3 HADD2.F32 R36, -RZ, R128.H0_H0 ;  /* 0x20000080ff243230 */ /* 0x000fe20000004100 */
[----:B------:R-:W-:Y:S01]  /*6540*/  MOV R4, RZ ;  /* 0x000000ff00047202 */ /* 0x000fe20000000f00 */
[----:B------:R-:W-:Y:S02]  /*6550*/  @P5 HADD2.F32 R44, -RZ, R131.H0_H0 ;  /* 0x20000083ff2c5230 */ /* 0x000fe40000004100 */
[----:B------:R-:W-:Y:S01]  /*6560*/  FMUL.FTZ R129, R35, UR4 ;  /* 0x0000000423817c20 */ /* 0x000fe20008410000 */
[----:B------:R-:W-:Y:S01]  /*6570*/  @P4 FMUL.FTZ R4, R140, R130 ;  /* 0x000000828c044220 */ /* 0x000fe20000410000 */
[----:B------:R-:W-:Y:S01]  /*6580*/  FMUL.FTZ R37, R37, UR4 ;  /* 0x0000000425257c20 */ /* 0x000fe20008410000 */
[----:B------:R-:W-:Y:S01]  /*6590*/  FMUL.FTZ R144, R47, UR4 ;  /* 0x000000042f907c20 */ /* 0x000fe20008410000 */
[----:B------:R-:W-:Y:S01]  /*65a0*/  FMUL.FTZ R130, R3, UR4 ;  /* 0x0000000403827c20 */ /* 0x000fe20008410000 */
[----:B------:R-:W-:-:S02]  /*65b0*/  HFMA2 R38, -RZ, RZ, 0, 0 ;  /* 0x00000000ff267431 */ /* 0x000fc400000001ff */
[----:B------:R-:W-:Y:S01]  /*65c0*/  @P3 FMUL.FTZ R38, R129, R36 ;  /* 0x0000002481263220 */ /* 0x000fe20000410000 */
[----:B------:R-:W-:Y:S02]  /*65d0*/  HFMA2 R42, -RZ, RZ, 0, 0 ;  /* 0x00000000ff2a7431 */ /* 0x000fe400000001ff */
[----:B------:R-:W-:Y:S01]  /*65e0*/  @P5 FMUL.FTZ R42, R37, R44 ;  /* 0x0000002c252a5220 */ /* 0x000fe20000410000 */
[----:B------:R-:W-:Y:S01]  /*65f0*/  F2FP.F16.F32.PACK_AB R45, R45, R32 ;  /* 0x000000202d2d723e */ /* 0x000fe200000000ff */
[----:B------:R-:W-:Y:S01]  /*6600*/  FMUL.FTZ R36, R94, R37 ;  /* 0x000000255e247220 */ /* 0x000fe20000410000 */
[----:B------:R-:W-:Y:S01]  /*6610*/  FMUL.FTZ R37, R95, R144 ;  /* 0x000000905f257220 */ /* 0x000fe20000410000 */
[----:B------:R-:W-:Y:S01]  /*6620*/  FMUL.FTZ R35, R93, R140 ;  /* 0x0000008c5d237220 */ /* 0x000fe20000410000 */
[----:B------:R-:W-:Y:S01]  /*6630*/  FMUL.FTZ R3, R88, R129 ;  /* 0x0000008158037220 */ /* 0x000fe20000410000 */
[----:B------:R-:W-:Y:S01]  /*6640*/  FMUL.FTZ R32, R89, R130 ;  /* 0x0000008259207220 */ /* 0x000fe20000410000 */
[----:B------:R-:W-:Y:S01]  /*6650*/  @P2 HADD2.F32 R128, -RZ, R128.H1_H1 ;  /* 0x30000080ff802230 */ /* 0x000fe20000004100 */
[----:B------:R-:W-:Y:S01]  /*6660*/  FSEL R36, R36, RZ, P5 ;  /* 0x000000ff24247208 */ /* 0x000fe20002800000 */
[----:B------:R-:W-:Y:S01]  /*6670*/  @P0 HADD2.F32 R131, -RZ, R131.H1_H1 ;  /* 0x30000083ff830230 */ /* 0x000fe20000004100 */
[----:B------:R-:W-:-:S02]  /*6680*/  FSEL R37, R37, RZ, P0 ;  /* 0x000000ff25257208 */ /* 0x000fc40000000000 */
[----:B------:R-:W-:Y:S02]  /*6690*/  FSEL R129, R35, RZ, P4 ;  /* 0x000000ff23817208 */ /* 0x000fe40002000000 */
[----:B------:R-:W-:Y:S02]  /*66a0*/  FSEL R3, R3, RZ, P3 ;  /* 0x000000ff03037208 */ /* 0x000fe40001800000 */
[----:B------:R-:W-:Y:S02]  /*66b0*/  FSEL R32, R32, RZ, P2 ;  /* 0x000000ff20207208 */ /* 0x000fe40001000000 */
[----:B------:R-:W-:Y:S01]  /*66c0*/  MOV R41, RZ ;  /* 0x000000ff00297202 */ /* 0x000fe20000000f00 */
[----:B------:R-:W-:Y:S01]  /*66d0*/  @P0 FMUL.FTZ R41, R144, R131 ;  /* 0x0000008390290220 */ /* 0x000fe20000410000 */
[----:B------:R-:W-:Y:S01]  /*66e0*/  MOV R31, RZ ;  /* 0x000000ff001f7202 */ /* 0x000fe20000000f00 */
[----:B------:R-:W-:Y:S01]  /*66f0*/  @P2 FMUL.FTZ R31, R130, R128 ;  /* 0x00000080821f2220 */ /* 0x000fe20000410000 */
        /* <DEDUP_REMOVED lines=8> */
.L_x_10615:
[--C-:B------:R-:W-:Y:S01]  /*6780*/  FFMA.FTZ R41, R144, R41, R145.reuse ;  /* 0x0000002990297223 */ /* 0x100fe20000010091 */
[----:B------:R-:W-:Y:S01]  /*6790*/  LOP3.LUT P0, RZ, R132, 0xff0000, RZ, 0xc0, !PT ;  /* 0x00ff000084ff7812 */ /* 0x000fe2000780c0ff */
[C-C-:B------:R-:W-:Y:S01]  /*67a0*/  FFMA.FTZ R134, R144.reuse, R40, R145.reuse ;  /* 0x0000002890867223 */ /* 0x140fe20000010091 */
[C-C-:B------:R-:W-:Y:S01]  /*67b0*/  FFMA.FTZ R40, R144.reuse, R42, R145.reuse ;  /* 0x0000002a90287223 */ /* 0x140fe20000010091 */
[----:B------:R-:W-:Y:S01]  /*67c0*/  FADD.FTZ R41, -R41, R34 ;  /* 0x0000002229297221 */ /* 0x000fe20000010100 */
[C-C-:B------:R-:W-:Y:S01]  /*67d0*/  FFMA.FTZ R135, R144.reuse, R140, R145.reuse ;  /* 0x0000008c90877223 */ /* 0x140fe20000010091 */
[C-C-:B------:R-:W-:Y:S01]  /*67e0*/  FFMA.FTZ R42, R144.reuse, R141, R145.reuse ;  /* 0x0000008d902a7223 */ /* 0x140fe20000010091 */
[--C-:B------:R-:W-:Y:S01]  /*67f0*/  FFMA.FTZ R142, R144, R142, R145.reuse ;  /* 0x0000008e908e7223 */ /* 0x100fe20000010091 */
[----:B------:R-:W-:Y:S01]  /*6800*/  FMUL.FTZ R34, R4, R41 ;  /* 0x0000002904227220 */ /* 0x000fe20000410000 */
[C-C-:B------:R-:W-:Y:S01]  /*6810*/  FFMA.FTZ R143, R144.reuse, R143, R145.reuse ;  /* 0x0000008f908f7223 */ /* 0x140fe20000010091 */
[----:B------:R-:W-:Y:S01]  /*6820*/  FFMA.FTZ R145, R144, R39, R145 ;  /* 0x0000002790917223 */ /* 0x000fe20000010091 */
[----:B------:R-:W-:Y:S01]  /*6830*/  FADD.FTZ R39, -R40, R33 ;  /* 0x0000002128277221 */ /* 0x000fe20000010100 */
[----:B------:R-:W-:Y:S01]  /*6840*/  FMUL.FTZ R33, R3, R34 ;  /* 0x0000002203217220 */ /* 0x000fe20000410000 */
[----:B------:R-:W-:Y:S01]  /*6850*/  LOP3.LUT P2, RZ, R132, 0xff000000, RZ, 0xc0, !PT ;  /* 0xff00000084ff7812 */ /* 0x000fe2000784c0ff */
[----:B-----5:R-:W-:Y:S01]  /*6860*/  @P0 HADD2.F32 R34, -RZ, R129.H0_H0 ;  /* 0x20000081ff220230 */ /* 0x020fe20000004100 */
[----:B------:R-:W-:Y:S01]  /*6870*/  LOP3.LUT P5, RZ, R133, 0xff, RZ, 0xc0, !PT ;  /* 0x000000ff85ff7812 */ /* 0x000fe200078ac0ff */
[----:B------:R-:W-:Y:S01]  /*6880*/  FMUL.FTZ R41, R33, UR4 ;  /* 0x0000000421297c20 */ /* 0x000fe20008410000 */
[----:B------:R-:W-:Y:S01]  /*6890*/  FADD.FTZ R135, -R135, R32 ;  /* 0x0000002087877221 */ /* 0x000fe20000010100 */
[----:B------:R-:W-:-:S02]  /*68a0*/  HFMA2 R29, -RZ, RZ, 0, 0 ;  /* 0x00000000ff1d7431 */ /* 0x000fc400000001ff */
[----:B------:R-:W-:Y:S01]  /*68b0*/  FMUL.FTZ R32, R4, R39 ;  /* 0x0000002704207220 */ /* 0x000fe20000410000 */
[----:B------:R-:W-:Y:S01]  /*68c0*/  @P0 FMUL.FTZ R29, R34, R41 ;  /* 0x00000029221d0220 */ /* 0x000fe20000410000 */
[----:B------:R-:W-:Y:S01]  /*68d0*/  FMUL.FTZ R34, R4, R135 ;  /* 0x0000008704227220 */ /* 0x000fe20000410000 */
[----:B------:R-:W-:Y:S02]  /*68e0*/  HFMA2 R39, -RZ, RZ, 0, 0 ;  /* 0x00000000ff277431 */ /* 0x000fe400000001ff */
[C---:B------:R-:W-:Y:S01]  /*68f0*/  FMUL.FTZ R32, R3.reuse, R32 ;  /* 0x0000002003207220 */ /* 0x040fe20000410000 */
[----:B------:R-:W-:Y:S01]  /*6900*/  MOV R40, RZ ;  /* 0x000000ff00287202 */ /* 0x000fe20000000f00 */
[----:B------:R-:W-:Y:S01]  /*6910*/  FMUL.FTZ R33, R3, R34 ;  /* 0x0000002203217220 */ /* 0x000fe20000410000 */
[----:B------:R-:W-:Y:S02]  /*6920*/  @P2 HADD2.F32 R135, -RZ, R129.H1_H1 ;  /* 0x30000081ff872230 */ /* 0x000fe40000004100 */
[----:B------:R-:W-:Y:S01]  /*6930*/  FMUL.FTZ R32, R32, UR4 ;  /* 0x0000000420207c20 */ /* 0x000fe20008410000 */
[----:B------:R-:W-:-:S02]  /*6940*/  @P5 HADD2.F32 R34, -RZ, R130.H0_H0 ;  /* 0x20000082ff225230 */ /* 0x000fc40000004100 */
[----:B------:R-:W-:Y:S01]  /*6950*/  FMUL.FTZ R129, R33, UR4 ;  /* 0x0000000421817c20 */ /* 0x000fe20008410000 */
[----:B------:R-:W-:Y:S01]  /*6960*/  FMUL.FTZ R33, R90, R41 ;  /* 0x000000295a217220 */ /* 0x000fe20000410000 */
[-C--:B------:R-:W-:Y:S01]  /*6970*/  @P2 FMUL.FTZ R40, R135, R32.reuse ;  /* 0x0000002087282220 */ /* 0x080fe20000410000 */
[----:B------:R-:W-:Y:S01]  /*6980*/  FMUL.FTZ R32, R91, R32 ;  /* 0x000000205b207220 */ /* 0x000fe20000410000 */
[-C--:B------:R-:W-:Y:S01]  /*6990*/  @P5 FMUL.FTZ R39, R34, R129.reuse ;  /* 0x0000008122275220 */ /* 0x080fe20000410000 */
        /* <DEDUP_REMOVED lines=9> */
[----:B------:R-:W-:Y:S01]  /*6a30*/  FSEL R32, R32, RZ, P2 ;  /* 0x000000ff20207208 */ /* 0x000fe20001000000 */
[----:B------:R-:W-:Y:S01]  /*6a40*/  FADD.FTZ R145, -R145, R36 ;  /* 0x0000002491917221 */ /* 0x000fe20000010100 */
[C---:B------:R-:W-:Y:S01]  /*6a50*/  LOP3.LUT P5, RZ, R133.reuse, 0xff0000, RZ, 0xc0, !PT ;  /* 0x00ff000085ff7812 */ /* 0x040fe200078ac0ff */
[----:B------:R-:W-:Y:S01]  /*6a60*/  FMUL.FTZ R36, R4, R35 ;  /* 0x0000002304247220 */ /* 0x000fe20000410000 */
[----:B------:R-:W-:Y:S01]  /*6a70*/  LOP3.LUT P3, RZ, R132, 0xff, RZ, 0xc0, !PT ;  /* 0x000000ff84ff7812 */ /* 0x000fe2000786c0ff */
[----:B------:R-:W-:Y:S01]  /*6a80*/  FMUL.FTZ R42, R4, R31 ;  /* 0x0000001f042a7220 */ /* 0x000fe20000410000 */
[----:B------:R-:W-:Y:S01]  /*6a90*/  LOP3.LUT P2, RZ, R132, 0xff00, RZ, 0xc0, !PT ;  /* 0x0000ff0084ff7812 */ /* 0x000fe2000784c0ff */
[C---:B------:R-:W-:Y:S01]  /*6aa0*/  FMUL.FTZ R140, R4.reuse, R37 ;  /* 0x00000025048c7220 */ /* 0x040fe20000410000 */
[----:B------:R-:W-:Y:S01]  /*6ab0*/  ISETP.GE.U32.AND.EX P0, PT, R133, 0x1000000, PT, P0 ;  /* 0x010000008500780c */ /* 0x000fe20003f06100 */
[C---:B------:R-:W-:Y:S01]  /*6ac0*/  FMUL.FTZ R144, R4.reuse, R143 ;  /* 0x0000008f04907220 */ /* 0x040fe20000410000 */
[----:B------:R-:W-:Y:S01]  /*6ad0*/  FMUL.FTZ R38, R4, R145 ;  /* 0x0000009104267220 */ /* 0x000fe20000410000 */
[C---:B------:R-:W-:Y:S01]  /*6ae0*/  FMUL.FTZ R31, R3.reuse, R42 ;  /* 0x0000002a031f7220 */ /* 0x040fe20000410000 */
[C---:B------:R-:W-:Y:S01]  /*6af0*/  FMUL.FTZ R35, R3.reuse, R36 ;  /* 0x0000002403237220 */ /* 0x040fe20000410000 */
[C---:B------:R-:W-:Y:S01]  /*6b00*/  FMUL.FTZ R36, R3.reuse, R140 ;  /* 0x0000008c03247220 */ /* 0x040fe20000410000 */
[C---:B------:R-:W-:Y:S01]  /*6b10*/  FMUL.FTZ R37, R3.reuse, R144 ;  /* 0x0000009003257220 */ /* 0x040fe20000410000 */
[----:B------:R-:W-:Y:S01]  /*6b20*/  FMUL.FTZ R3, R3, R38 ;  /* 0x0000002603037220 */ /* 0x000fe20000410000 */
[----:B------:R-:W-:-:S02]  /*6b30*/  @P4 HADD2.F32 R41, -RZ, R130.H1_H1 ;  /* 0x30000082ff294230 */ /* 0x000fc40000004100 */
[----:B------:R-:W-:Y:S01]  /*6b40*/  FMUL.FTZ R132, R31, UR4 ;  /* 0x000000041f847c20 */ /* 0x000fe20008410000 */
[--C-:B------:R-:W-:Y:S02]  /*6b50*/  @P5 HADD2.F32 R142, -RZ, R131.reuse.H0_H0 ;  /* 0x20000083ff8e5230 */ /* 0x100fe40000004100 */
[----:B------:R-:W-:Y:S01]  /*6b60*/  FMUL.FTZ R129, R36, UR4 ;  /* 0x0000000424817c20 */ /* 0x000fe20008410000 */
[--C-:B------:R-:W-:Y:S02]  /*6b70*/  @P3 HADD2.F32 R134, -RZ, R128.reuse.H0_H0 ;  /* 0x20000080ff863230 */ /* 0x100fe40000004100 */
[----:B------:R-:W-:Y:S01]  /*6b80*/  FMUL.FTZ R3, R3, UR4 ;  /* 0x0000000403037c20 */ /* 0x000fe20008410000 */
[----:B------:R-:W-:Y:S02]  /*6b90*/  @P2 HADD2.F32 R133, -RZ, R128.H1_H1 ;  /* 0x30000080ff852230 */ /* 0x000fe40000004100 */
[----:B------:R-:W-:Y:S01]  /*6ba0*/  FMUL.FTZ R128, R37, UR4 ;  /* 0x0000000425807c20 */ /* 0x000fe20008410000 */
[----:B------:R-:W-:Y:S01]  /*6bb0*/  @P0 HADD2.F32 R131, -RZ, R131.H1_H1 ;  /* 0x30000083ff830230 */ /* 0x000fe20000004100 */
[----:B------:R-:W-:Y:S01]  /*6bc0*/  MOV R4, RZ ;  /* 0x000000ff00047202 */ /* 0x000fe20000000f00 */
[----:B------:R-:W-:Y:S01]  /*6bd0*/  FMUL.FTZ R130, R35, UR4 ;  /* 0x0000000423827c20 */ /* 0x000fe20008410000 */
[----:B------:R-:W-:Y:S01]  /*6be0*/  @P4 FMUL.FTZ R4, R41, R132 ;  /* 0x0000008429044220 */ /* 0x000fe20000410000 */
[----:B------:R-:W-:Y:S01]  /*6bf0*/  MOV R41, RZ ;  /* 0x000000ff00297202 */ /* 0x000fe20000000f00 */
[----:B------:R-:W-:-:S02]  /*6c00*/  HFMA2 R38, -RZ, RZ, 0, 0 ;  /* 0x00000000ff267431 */ /* 0x000fc400000001ff */
[----:B------:R-:W-:Y:S01]  /*6c10*/  FMUL.FTZ R37, R94, R129 ;  /* 0x000000815e257220 */ /* 0x000fe20000410000 */
[----:B------:R-:W-:Y:S01]  /*6c20*/  @P0 FMUL.FTZ R41, R131, R128 ;  /* 0x0000008083290220 */ /* 0x000fe20000410000 */
[-C--:B------:R-:W-:Y:S01]  /*6c30*/  @P3 FMUL.FTZ R38, R134, R3.reuse ;  /* 0x0000000386263220 */ /* 0x080fe20000410000 */
[----:B------:R-:W-:Y:S01]  /*6c40*/  FMUL.FTZ R36, R93, R132 ;  /* 0x000000845d247220 */ /* 0x000fe20000410000 */
[----:B------:R-:W-:Y:S01]  /*6c50*/  FMUL.FTZ R128, R95, R128 ;  /* 0x000000805f807220 */ /* 0x000fe20000410000 */
[----:B------:R-:W-:Y:S01]  /*6c60*/  FMUL.FTZ R3, R88, R3 ;  /* 0x0000000358037220 */ /* 0x000fe20000410000 */
[----:B------:R-:W-:Y:S01]  /*6c70*/  FMUL.FTZ R35, R89, R130 ;  /* 0x0000008259237220 */ /* 0x000fe20000410000 */
[----:B------:R-:W-:Y:S02]  /*6c80*/  HFMA2 R42, -RZ, RZ, 0, 0 ;  /* 0x00000000ff2a7431 */ /* 0x000fe400000001ff */
[----:B------:R-:W-:Y:S01]  /*6c90*/  @P5 FMUL.FTZ R42, R142, R129 ;  /* 0x000000818e2a5220 */ /* 0x000fe20000410000 */
[----:B------:R-:W-:-:S02]  /*6ca0*/  FSEL R129, R37, RZ, P5 ;  /* 0x000000ff25817208 */ /* 0x000fc40002800000 */
[----:B------:R-:W-:Y:S02]  /*6cb0*/  FSEL R37, R36, RZ, P4 ;  /* 0x000000ff24257208 */ /* 0x000fe40002000000 */
[----:B------:R-:W-:Y:S02]  /*6cc0*/  FSEL R128, R128, RZ, P0 ;  /* 0x000000ff80807208 */ /* 0x000fe40000000000 */
[----:B------:R-:W-:Y:S02]  /*6cd0*/  FSEL R3, R3, RZ, P3 ;  /* 0x000000ff03037208 */ /* 0x000fe40001800000 */
[----:B------:R-:W-:Y:S02]  /*6ce0*/  FSEL R36, R35, RZ, P2 ;  /* 0x000000ff23247208 */ /* 0x000fe40001000000 */
[----:B------:R-:W-:Y:S01]  /*6cf0*/  MOV R31, RZ ;  /* 0x000000ff001f7202 */ /* 0x000fe20000000f00 */
[----:B------:R-:W-:Y:S01]  /*6d00*/  @P2 FMUL.FTZ R31, R133, R130 ;  /* 0x00000082851f2220 */ /* 0x000fe20000410000 */
[----:B------:R-:W-:-:S02]  /*6d10*/  F2FP.F16.F32.PACK_AB R33, R32, R33 ;  /* 0x000000212021723e */ /* 0x000fc400000000ff */
[----:B------:R-:W-:Y:S02]  /*6d20*/  F2FP.F16.F32.PACK_AB R35, R128, R129 ;  /* 0x000000818023723e */ /* 0x000fe400000000ff */
[----:B------:R-:W-:Y:S02]  /*6d30*/  F2FP.F16.F32.PACK_AB R34, R37, R34 ;  /* 0x000000222522723e */ /* 0x000fe400000000ff */
[----:B------:R-:W-:-:S07]  /*6d40*/  F2FP.F16.F32.PACK_AB R32, R36, R3 ;  /* 0x000000032420723e */ /* 0x000fce00000000ff */
.L_x_10616:
[----:B------:R-:W0:Y:S02]  /*6d50*/  @P1 LDC.64 R36, c[0x0][0x478] ;  /* 0x00011e00ff241b82 */ /* 0x000e240000000a00 */
[----:B0-----:R-:W-:-:S04]  /*6d60*/  @P1 IMAD.WIDE.U32 R36, R2, 0x10, R36 ;  /* 0x0000001002241825 */ /* 0x001fc800078e0024 */
[----:B------:R-:W-:Y:S01]  /*6d70*/  IMAD.WIDE.U32 R2, R2, 0x10, R186 ;  /* 0x0000001002027825 */ /* 0x000fe200078e00ba */
[----:B------:R0:W-:Y:S04]  /*6d80*/  @P1 STG.E.128 desc[UR6][R36.64], R44 ;  /* 0x0000002c24001986 */ /* 0x0001e8000c101d06 */
[----:B------:R0:W-:Y:S01]  /*6d90*/  STG.E.128 desc[UR6][R2.64], R32 ;  /* 0x0000002002007986 */ /* 0x0001e2000c101d06 */
[----:B------:R-:W-:Y:S05]  /*6da0*/  BRA `(.L_x_10617) ;  /* 0x0000003400807947 */ /* 0x000fea0003800000 */
.L_x_10608:
[----:B-1----:R-:W0:Y:S02]  /*6db0*/  LDC.64 R200, c[0x0][0x390] ;  /* 0x0000e400ffc87b82 */ /* 0x002e240000000a00 */
[----:B0-----:R-:W-:-:S06]  /*6dc0*/  IMAD.WIDE.U32 R128, R43, 0x10, R200 ;  /* 0x000000102b807825 */ /* 0x001fcc00078e00c8 */
[----:B------:R-:W5:Y:S01]  /*6dd0*/  LDG.E.128 R128, desc[UR6][R128.64] ;  /* 0x0000000680807981 */ /* 0x000f62000c1e1d00 */
[----:B------:R-:W-:-:S04]  /*6de0*/  UISETP.NE.U32.AND UP0, UPT, UR16, URZ, UPT ;  /* 0x000000ff1000728c */ /* 0x000fc8000bf05070 */
[----:B------:R-:W-:-:S09]  /*6df0*/  UISETP.NE.AND.EX UP0, UPT, UR17, URZ, UPT, UP0 ;  /* 0x000000ff1100728c */ /* 0x000fd2000bf05300 */
[----:B------:R-:W-:Y:S05]  /*6e00*/  BRA.U UP0, `(.L_x_10618) ;  /* 0x00000005009c7547 */ /* 0x000fea000b800000 */
[----:B------:R-:W-:Y:S01]  /*6e10*/  FFMA.FTZ R0, R144, R0, R145 ;  /* 0x0000000090007223 */ /* 0x000fe20000010091 */
[----:B------:R-:W-:Y:S01]  /*6e20*/  LOP3.LUT P4, RZ, R138, 0xff, RZ, 0xc0, !PT ;  /* 0x000000ff8aff7812 */ /* 0x000fe2000788c0ff */
[----:B------:R-:W-:Y:S01]  /*6e30*/  HADD2.F32 R146, -RZ, R60.H0_H0 ;  /* 0x2000003cff927230 */ /* 0x000fe20000004100 */
[----:B------:R-:W-:Y:S01]  /*6e40*/  UMOV UR4, UR5 ;  /* 0x0000000500047c82 */ /* 0x000fe20008000000 */
[----:B------:R-:W-:Y:S01]  /*6e50*/  FADD.FTZ R0, -R0, R195 ;  /* 0x000000c300007221 */ /* 0x000fe20000010100 */
[--C-:B------:R-:W-:Y:S01]  /*6e60*/  FFMA.FTZ R202, R144, R202, R145.reuse ;  /* 0x000000ca90ca7223 */ /* 0x100fe20000010091 */
[----:B------:R-:W-:Y:S01]  /*6e70*/  LOP3.LUT P1, RZ, R138, 0xff00, RZ, 0xc0, !PT ;  /* 0x0000ff008aff7812 */ /* 0x000fe2000782c0ff */
[----:B------:R-:W-:Y:S01]  /*6e80*/  FFMA.FTZ R197, R144, R197, R145 ;  /* 0x000000c590c57223 */ /* 0x000fe20000010091 */
[----:B------:R-:W-:Y:S01]  /*6e90*/  FFMA.FTZ R0, R4, R0, R146 ;  /* 0x0000000004007223 */ /* 0x000fe20000010092 */
[----:B------:R-:W-:Y:S01]  /*6ea0*/  FADD.FTZ R203, -R202, R203 ;  /* 0x000000cbcacb7221 */ /* 0x000fe20000010100 */
[----:B------:R-:W-:Y:S01]  /*6eb0*/  MOV R149, RZ ;  /* 0x000000ff00957202 */ /* 0x000fe20000000f00 */
[----:B------:R-:W-:Y:S01]  /*6ec0*/  FADD.FTZ R197, -R197, R199 ;  /* 0x000000c7c5c57221 */ /* 0x000fe20000010100 */
[----:B------:R-:W-:Y:S01]  /*6ed0*/  FMUL.FTZ R0, R0, R3 ;  /* 0x0000000300007220 */ /* 0x000fe20000410000 */
[----:B------:R-:W-:Y:S01]  /*6ee0*/  LOP3.LUT P3, RZ, R138, 0xff0000, RZ, 0xc0, !PT ;  /* 0x00ff00008aff7812 */ /* 0x000fe2000786c0ff */
[----:B-----5:R-:W-:-:S02]  /*6ef0*/  @P4 HADD2.F32 R146, -RZ, R128.H0_H0 ;  /* 0x20000080ff924230 */ /* 0x020fc40000004100 */
[--C-:B------:R-:W-:Y:S01]  /*6f00*/  FFMA.FTZ R196, R144, R196, R145.reuse ;  /* 0x000000c490c47223 */ /* 0x100fe20000010091 */
[----:B------:R-:W-:Y:S01]  /*6f10*/  FMUL.FTZ R193, R0, UR4 ;  /* 0x0000000400c17c20 */ /* 0x000fe20008410000 */
[----:B------:R-:W-:Y:S01]  /*6f20*/  HFMA2 R0, -RZ, RZ, 0, 0 ;  /* 0x00000000ff007431 */ /* 0x000fe200000001ff */
[----:B------:R-:W-:Y:S01]  /*6f30*/  LOP3.LUT P2, RZ, R138, 0xff000000, RZ, 0xc0, !PT ;  /* 0xff0000008aff7812 */ /* 0x000fe2000784c0ff */
[----:B------:R-:W-:Y:S01]  /*6f40*/  FADD.FTZ R198, -R196, R198 ;  /* 0x000000c6c4c67221 */ /* 0x000fe20000010100 */
[----:B------:R-:W-:Y:S01]  /*6f50*/  @P4 FMUL.FTZ R0, R193, R146 ;  /* 0x00000092c1004220 */ /* 0x000fe20000410000 */
[----:B------:R-:W-:Y:S02]  /*6f60*/  HADD2.F32 R146, -RZ, R60.H1_H1 ;  /* 0x3000003cff927230 */ /* 0x000fe40000004100 */
[C-C-:B------:R-:W-:Y:S01]  /*6f70*/  FFMA.FTZ R190, R144.reuse, R190, R145.reuse ;  /* 0x000000be90be7223 */ /* 0x140fe20000010091 */
[C---:B------:R-:W-:Y:S01]  /*6f80*/  LOP3.LUT P0, RZ, R139.reuse, 0xff, RZ, 0xc0, !PT ;  /* 0x000000ff8bff7812 */ /* 0x040fe2000780c0ff */
[C-C-:B------:R-:W-:Y:S01]  /*6f90*/  FFMA.FTZ R189, R144.reuse, R189, R145.reuse ;  /* 0x000000bd90bd7223 */ /* 0x140fe20000010091 */
[----:B------:R-:W-:Y:S01]  /*6fa0*/  FFMA.FTZ R186, R144, R186, R145 ;  /* 0x000000ba90ba7223 */ /* 0x000fe20000010091 */
[----:B------:R-:W-:Y:S01]  /*6fb0*/  FFMA.FTZ R146, R4, R203, R146 ;  /* 0x000000cb04927223 */ /* 0x000fe20000010092 */
[----:B------:R-:W-:Y:S01]  /*6fc0*/  FADD.FTZ R190, -R190, R192 ;  /* 0x000000c0bebe7221 */ /* 0x000fe20000010100 */
[----:B------:R-:W-:Y:S01]  /*6fd0*/  LOP3.LUT P5, RZ, R139, 0xff00, RZ, 0xc0, !PT ;  /* 0x0000ff008bff7812 */ /* 0x000fe200078ac0ff */
[----:B------:R-:W-:Y:S01]  /*6fe0*/  FADD.FTZ R191, -R189, R191 ;  /* 0x000000bfbdbf7221 */ /* 0x000fe20000010100 */
[----:B------:R-:W-:Y:S01]  /*6ff0*/  FMUL.FTZ R147, R146, R3 ;  /* 0x0000000392937220 */ /* 0x000fe20000410000 */
[----:B------:R-:W-:-:S02]  /*7000*/  @P1 HADD2.F32 R146, -RZ, R128.H1_H1 ;  /* 0x30000080ff921230 */ /* 0x000fc40000004100 */
[----:B------:R-:W-:Y:S01]  /*7010*/  FADD.FTZ R188, -R186, R188 ;  /* 0x000000bcbabc7221 */ /* 0x000fe20000010100 */
[--C-:B------:R-:W-:Y:S02]  /*7020*/  @P2 HADD2.F32 R148, -RZ, R129.reuse.H1_H1 ;  /* 0x30000081ff942230 */ /* 0x100fe40000004100 */
[----:B------:R-:W-:Y:S01]  /*7030*/  FMUL.FTZ R128, R147, UR4 ;  /* 0x0000000493807c20 */ /* 0x000fe20008410000 */
[----:B------:R-:W-:Y:S02]  /*7040*/  @P3 HADD2.F32 R147, -RZ, R129.H0_H0 ;  /* 0x20000081ff933230 */ /* 0x000fe40000004100 */
[----:B------:R-:W-:Y:S01]  /*7050*/  FFMA.FTZ R185, R144, R185, R145 ;  /* 0x000000b990b97223 */ /* 0x000fe20000010091 */
[----:B------:R-:W-:Y:S02]  /*7060*/  @P0 HADD2.F32 R182, -RZ, R130.H0_H0 ;  /* 0x20000082ffb60230 */ /* 0x000fe40000004100 */
[----:B------:R-:W-:Y:S01]  /*7070*/  @P1 FMUL.FTZ R149, R128, R146 ;  /* 0x0000009280951220 */ /* 0x000fe20000410000 */
[----:B------:R-:W-:-:S02]  /*7080*/  HADD2.F32 R146, -RZ, R61.H0_H0 ;  /* 0x2000003dff927230 */ /* 0x000fc40000004100 */
[----:B------:R-:W-:Y:S01]  /*7090*/  FADD.FTZ R185, -R185, R187 ;  /* 0x000000bbb9b97221 */ /* 0x000fe20000010100 */
[----:B------:R-:W-:Y:S02]  /*70a0*/  @P5 HADD2.F32 R184, -RZ, R130.H1_H1 ;  /* 0x30000082ffb85230 */ /* 0x000fe40000004100 */
[----:B------:R-:W-:Y:S01]  /*70b0*/  FMUL.FTZ R193, R64, R193 ;  /* 0x000000c140c17220 */ /* 0x000fe20000410000 */
[----:B------:R-:W-:Y:S01]  /*70c0*/  FMUL.FTZ R128, R65, R128 ;  /* 0x0000008041807220 */ /* 0x000fe20000410000 */
[----:B------:R-:W-:-:S03]  /*70d0*/  FFMA.FTZ R146, R4, R197, R146 ;  /* 0x000000c504927223 */ /* 0x000fc60000010092 */
[----:B------:R-:W-:Y:S01]  /*70e0*/  FSEL R193, R193, RZ, P4 ;  /* 0x000000ffc1c17208 */ /* 0x000fe20002000000 */
[----:B------:R-:W-:Y:S01]  /*70f0*/  FMUL.FTZ R146, R146, R3 ;  /* 0x0000000392927220 */ /* 0x000fe20000410000 */
[----:B------:R-:W-:-:S03]  /*7100*/  FSEL R128, R128, RZ, P1 ;  /* 0x000000ff80807208 */ /* 0x000fc60000800000 */
[----:B------:R-:W-:Y:S01]  /*7110*/  FMUL.FTZ R194, R146, UR4 ;  /* 0x0000000492c27c20 */ /* 0x000fe20008410000 */
[----:B------:R-:W-:Y:S01]  /*7120*/  HFMA2 R146, -RZ, RZ, 0, 0 ;  /* 0x00000000ff927431 */ /* 0x000fe200000001ff */
[----:B------:R-:W-:Y:S02]  /*7130*/  F2FP.F16.F32.PACK_AB R128, R128, R193 ;  /* 0x000000c18080723e */ /* 0x000fe400000000ff */
[----:B------:R-:W-:Y:S01]  /*7140*/  @P3 FMUL.FTZ R146, R194, R147 ;  /* 0x00000093c2923220 */ /* 0x000fe20000410000 */
[----:B------:R-:W-:Y:S02]  /*7150*/  HADD2.F32 R147, -RZ, R61.H1_H1 ;  /* 0x3000003dff937230 */ /* 0x000fe40000004100 */
[----:B------:R-:W-:-:S03]  /*7160*/  FMUL.FTZ R194, R66, R194 ;  /* 0x000000c242c27220 */ /* 0x000fc60000410000 */
[----:B------:R-:W-:Y:S02]  /*7170*/  FFMA.FTZ R147, R4, R198, R147 ;  /* 0x000000c604937223 */ /* 0x000fe40000010093 */
[----:B------:R-:W-:Y:S02]  /*7180*/  FSEL R194, R194, RZ, P3 ;  /* 0x000000ffc2c27208 */ /* 0x000fe40001800000 */
[----:B------:R-:W-:-:S04]  /*7190*/  FMUL.FTZ R147, R147, R3 ;  /* 0x0000000393937220 */ /* 0x000fc80000410000 */
[----:B------:R-:W-:Y:S01]  /*71a0*/  FMUL.FTZ R129, R147, UR4 ;  /* 0x0000000493817c20 */ /* 0x000fe20008410000 */
[----:B------:R-:W-:-:S03]  /*71b0*/  MOV R147, RZ ;  /* 0x000000ff00937202 */ /* 0x000fc60000000f00 */
[----:B------:R-:W-:Y:S01]  /*71c0*/  @P2 FMUL.FTZ R147, R129, R148 ;  /* 0x0000009481932220 */ /* 0x000fe20000410000 */
[----:B------:R-:W-:Y:S02]  /*71d0*/  HADD2.F32 R148, -RZ, R62.H0_H0 ;  /* 0x2000003eff947230 */ /* 0x000fe40000004100 */
[----:B------:R-:W-:-:S03]  /*71e0*/  FMUL.FTZ R129, R67, R129 ;  /* 0x0000008143817220 */ /* 0x000fc60000410000 */
[----:B------:R-:W-:Y:S02]  /*71f0*/  FFMA.FTZ R148, R4, R190, R148 ;  /* 0x000000be04947223 */ /* 0x000fe40000010094 */
[----:B------:R-:W-:Y:S02]  /*7200*/  FSEL R129, R129, RZ, P2 ;  /* 0x000000ff81817208 */ /* 0x000fe40001000000 */
[----:B------:R-:W-:Y:S02]  /*7210*/  FMUL.FTZ R148, R148, R3 ;  /* 0x0000000394947220 */ /* 0x000fe40000410000 */
[----:B------:R-:W-:Y:S02]  /*7220*/  F2FP.F16.F32.PACK_AB R129, R129, R194 ;  /* 0x000000c28181723e */ /* 0x000fe400000000ff */
[----:B------:R-:W-:Y:S01]  /*7230*/  FMUL.FTZ R183, R148, UR4 ;  /* 0x0000000494b77c20 */ /* 0x000fe20008410000 */
[----:B------:R-:W-:-:S03]  /*7240*/  HFMA2 R148, -RZ, RZ, 0, 0 ;  /* 0x00000000ff947431 */ /* 0x000fc600000001ff */
[----:B------:R-:W-:Y:S01]  /*7250*/  @P0 FMUL.FTZ R148, R183, R182 ;  /* 0x000000b6b7940220 */ /* 0x000fe20000410000 */
[----:B------:R-:W-:Y:S01]  /*7260*/  FMUL.FTZ R183, R68, R183 ;  /* 0x000000b744b77220 */ /* 0x000fe20000410000 */
[----:B------:R-:W-:-:S04]  /*7270*/  HADD2.F32 R182, -RZ, R62.H1_H1 ;  /* 0x3000003effb67230 */ /* 0x000fc80000004100 */
[----:B------:R-:W-:Y:S01]  /*7280*/  FSEL R186, R183, RZ, P0 ;  /* 0x000000ffb7ba7208 */ /* 0x000fe20000000000 */
[----:B------:R-:W-:Y:S01]  /*7290*/  FFMA.FTZ R182, R4, R191, R182 ;  /* 0x000000bf04b67223 */ /* 0x000fe200000100b6 */
[----:B------:R-:W-:Y:S01]  /*72a0*/  LOP3.LUT P0, RZ, R139, 0xff0000, RZ, 0xc0, !PT ;  /* 0x00ff00008bff7812 */ /* 0x000fe2000780c0ff */
[----:B------:R-:W-:Y:S02]  /*72b0*/  HADD2.F32 R183, -RZ, R63.H0_H0 ;  /* 0x2000003fffb77230 */ /* 0x000fe40000004100 */
[----:B------:R-:W-:-:S03]  /*72c0*/  FMUL.FTZ R182, R182, R3 ;  /* 0x00000003b6b67220 */ /* 0x000fc60000410000 */
[----:B------:R-:W-:Y:S01]  /*72d0*/  FFMA.FTZ R183, R4, R188, R183 ;  /* 0x000000bc04b77223 */ /* 0x000fe200000100b7 */
[----:B------:R-:W-:Y:S01]  /*72e0*/  FMUL.FTZ R130, R182, UR4 ;  /* 0x00000004b6827c20 */ /* 0x000fe20008410000 */
[----:B------:R-:W-:Y:S02]  /*72f0*/  MOV R182, RZ ;  /* 0x000000ff00b67202 */ /* 0x000fe40000000f00 */
[----:B------:R-:W-:Y:S01]  /*7300*/  FMUL.FTZ R183, R183, R3 ;  /* 0x00000003b7b77220 */ /* 0x000fe20000410000 */
[----:B------:R-:W-:Y:S01]  /*7310*/  @P5 FMUL.FTZ R182, R130, R184 ;  /* 0x000000b882b65220 */ /* 0x000fe20000410000 */
[----:B------:R-:W-:Y:S01]  /*7320*/  FMUL.FTZ R130, R69, R130 ;  /* 0x0000008245827220 */ /* 0x000fe20000410000 */
[----:B------:R-:W-:Y:S02]  /*7330*/  @P0 HADD2.F32 R188, -RZ, R131.H0_H0 ;  /* 0x20000083ffbc0230 */ /* 0x000fe40000004100 */
[----:B------:R-:W-:Y:S01]  /*7340*/  FMUL.FTZ R184, R183, UR4 ;  /* 0x00000004b7b87c20 */ /* 0x000fe20008410000 */
[----:B------:R-:W-:Y:S01]  /*7350*/  HFMA2 R183, -RZ, RZ, 0, 0 ;  /* 0x00000000ffb77431 */ /* 0x000fe200000001ff */
[----:B------:R-:W-:-:S02]  /*7360*/  FSEL R130, R130, RZ, P5 ;  /* 0x000000ff82827208 */ /* 0x000fc40002800000 */
[----:B------:R-:W-:Y:S01]  /*7370*/  @P0 FMUL.FTZ R183, R184, R188 ;  /* 0x000000bcb8b70220 */ /* 0x000fe20000410000 */
[----:B------:R-:W-:Y:S01]  /*7380*/  FMUL.FTZ R188, R70, R184 ;  /* 0x000000b846bc7220 */ /* 0x000fe20000410000 */
[----:B------:R-:W-:Y:S02]  /*7390*/  MOV R184, RZ ;  /* 0x000000ff00b87202 */ /* 0x000fe40000000f00 */
[----:B------:R-:W-:Y:S02]  /*73a0*/  F2FP.F16.F32.PACK_AB R130, R130, R186 ;  /* 0x000000ba8282723e */ /* 0x000fe400000000ff */
[----:B------:R-:W-:Y:S02]  /*73b0*/  FSEL R188, R188, RZ, P0 ;  /* 0x000000ffbcbc7208 */ /* 0x000fe40000000000 */
[----:B------:R-:W-:Y:S01]  /*73c0*/  ISETP.GE.U32.AND P0, PT, R138, RZ, PT ;  /* 0x000000ff8a00720c */ /* 0x000fe20003f06070 */
[----:B------:R-:W-:-:S03]  /*73d0*/  HADD2.F32 R138, -RZ, R63.H1_H1 ;  /* 0x3000003fff8a7230 */ /* 0x000fc60000004100 */
[----:B------:R-:W-:Y:S02]  /*73e0*/  ISETP.GE.U32.AND.EX P0, PT, R139, 0x1000000, PT, P0 ;  /* 0x010000008b00780c */ /* 0x000fe40003f06100 */
[----:B------:R-:W-:-:S04]  /*73f0*/  FFMA.FTZ R138, R4, R185, R138 ;  /* 0x000000b9048a7223 */ /* 0x000fc8000001008a */
[----:B------:R-:W-:-:S04]  /*7400*/  FMUL.FTZ R138, R138, R3 ;  /* 0x000000038a8a7220 */ /* 0x000fc80000410000 */
[----:B------:R-:W-:-:S03]  /*7410*/  FMUL.FTZ R138, R138, UR4 ;  /* 0x000000048a8a7c20 */ /* 0x000fc60008410000 */
[----:B------:R-:W-:-:S05]  /*7420*/  @P0 HADD2.F32 R131, -RZ, R131.H1_H1 ;  /* 0x30000083ff830230 */ /* 0x000fca0000004100 */
[----:B------:R-:W-:Y:S01]  /*7430*/  @P0 FMUL.FTZ R184, R138, R131 ;  /* 0x000000838ab80220 */ /* 0x000fe20000410000 */
[----:B------:R-:W-:-:S05]  /*7440*/  FMUL.FTZ R138, R71, R138 ;  /* 0x0000008a478a7220 */ /* 0x000fca0000410000 */
[----:B------:R-:W-:-:S04]  /*7450*/  FSEL R131, R138, RZ, P0 ;  /* 0x000000ff8a837208 */ /* 0x000fc80000000000 */
[----:B------:R-:W-:Y:S01]  /*7460*/  F2FP.F16.F32.PACK_AB R131, R131, R188 ;  /* 0x000000bc8383723e */ /* 0x000fe200000000ff */
[----:B------:R-:W-:Y:S06]  /*7470*/  BRA `(.L_x_10619) ;  /* 0x0000000400a47947 */ /* 0x000fec0003800000 */
.L_x_10618:
[----:B------:R-:W-:Y:S01]  /*7480*/  FFMA.FTZ R197, R144, R197, R145 ;  /* 0x000000c590c57223 */ /* 0x000fe20000010091 */
[C---:B------:R-:W-:Y:S01]  /*7490*/  LOP3.LUT P1, RZ, R138.reuse, 0xff0000, RZ, 0xc0, !PT ;  /* 0x00ff00008aff7812 */ /* 0x040fe2000782c0ff */
[----:B------:R-:W-:Y:S01]  /*74a0*/  HADD2.F32 R44, -RZ, R61.H0_H0 ;  /* 0x2000003dff2c7230 */ /* 0x000fe20000004100 */
[----:B------:R-:W-:Y:S01]  /*74b0*/  UMOV UR4, UR5 ;  /* 0x0000000500047c82 */ /* 0x000fe20008000000 */
[----:B------:R-:W-:Y:S01]  /*74c0*/  FADD.FTZ R45, -R197, R199 ;  /* 0x000000c7c52d7221 */ /* 0x000fe20000010100 */
[----:B------:R-:W-:Y:S02]  /*74d0*/  CS2R R146, SRZ ;  /* 0x0000000000927805 */ /* 0x000fe4000001ff00 */
[----:B------:R-:W-:Y:S01]  /*74e0*/  LOP3.LUT P2, RZ, R138, 0xff000000, RZ, 0xc0, !PT ;  /* 0xff0000008aff7812 */ /* 0x000fe2000784c0ff */
[--C-:B------:R-:W-:Y:S01]  /*74f0*/  FFMA.FTZ R190, R144, R190, R145.reuse ;  /* 0x000000be90be7223 */ /* 0x100fe20000010091 */
[----:B------:R-:W-:Y:S01]  /*7500*/  FFMA.FTZ R45, R4, R45, R44 ;  /* 0x0000002d042d7223 */ /* 0x000fe2000001002c */
[C-C-:B------:R-:W-:Y:S01]  /*7510*/  FFMA.FTZ R44, R144.reuse, R196, R145.reuse ;  /* 0x000000c4902c7223 */ /* 0x140fe20000010091 */
[----:B------:R-:W-:Y:S01]  /*7520*/  LOP3.LUT P5, RZ, R139, 0xff, RZ, 0xc0, !PT ;  /* 0x000000ff8bff7812 */ /* 0x000fe200078ac0ff */
[----:B------:R-:W-:Y:S01]  /*7530*/  FFMA.FTZ R149, R144, R189, R145 ;  /* 0x000000bd90957223 */ /* 0x000fe20000010091 */
[----:B------:R-:W-:Y:S01]  /*7540*/  FMUL.FTZ R193, R45, R3 ;  /* 0x000000032dc17220 */ /* 0x000fe20000410000 */
[----:B------:R-:W-:Y:S01]  /*7550*/  FADD.FTZ R44, -R44, R198 ;  /* 0x000000c62c2c7221 */ /* 0x000fe20000010100 */
[----:B-----5:R-:W-:-:S02]  /*7560*/  @P1 HADD2.F32 R46, -RZ, R129.H0_H0 ;  /* 0x20000081ff2e1230 */ /* 0x020fc40000004100 */
[----:B------:R-:W-:Y:S02]  /*7570*/  HFMA2 R148, -RZ, RZ, 0, 0 ;  /* 0x00000000ff947431 */ /* 0x000fe400000001ff */
[----:B------:R-:W-:Y:S01]  /*7580*/  FMUL.FTZ R193, R193, UR4 ;  /* 0x00000004c1c17c20 */ /* 0x000fe20008410000 */
[----:B------:R-:W-:Y:S01]  /*7590*/  LOP3.LUT P3, RZ, R139, 0xff00, RZ, 0xc0, !PT ;  /* 0x0000ff008bff7812 */ /* 0x000fe2000786c0ff */
[----:B------:R-:W-:Y:S01]  /*75a0*/  FADD.FTZ R149, -R149, R191 ;  /* 0x000000bf95957221 */ /* 0x000fe20000010100 */
[--C-:B------:R-:W-:Y:S01]  /*75b0*/  FFMA.FTZ R186, R144, R186, R145.reuse ;  /* 0x000000ba90ba7223 */ /* 0x100fe20000010091 */
[----:B------:R-:W-:Y:S01]  /*75c0*/  @P1 FMUL.FTZ R146, R46, R193 ;  /* 0x000000c12e921220 */ /* 0x000fe20000410000 */
[----:B------:R-:W-:Y:S02]  /*75d0*/  HADD2.F32 R46, -RZ, R61.H1_H1 ;  /* 0x3000003dff2e7230 */ /* 0x000fe40000004100 */
[----:B------:R-:W-:Y:S01]  /*75e0*/  FFMA.FTZ R185, R144, R185, R145 ;  /* 0x000000b990b97223 */ /* 0x000fe20000010091 */
[----:B------:R-:W-:Y:S01]  /*75f0*/  @P5 HADD2.F32 R182, -RZ, R130.H0_H0 ;  /* 0x20000082ffb65230 */ /* 0x000fe20000004100 */
[----:B------:R-:W-:Y:S01]  /*7600*/  LOP3.LUT P6, RZ, R139, 0xff0000, RZ, 0xc0, !PT ;  /* 0x00ff00008bff7812 */ /* 0x000fe200078cc0ff */
[----:B------:R-:W-:Y:S01]  /*7610*/  FADD.FTZ R188, -R186, R188 ;  /* 0x000000bcbabc7221 */ /* 0x000fe20000010100 */
[----:B------:R-:W-:Y:S01]  /*7620*/  FFMA.FTZ R44, R4, R44, R46 ;  /* 0x0000002c042c7223 */ /* 0x000fe2000001002e */
[----:B------:R-:W-:-:S02]  /*7630*/  @P2 HADD2.F32 R46, -RZ, R129.H1_H1 ;  /* 0x30000081ff2e2230 */ /* 0x000fc40000004100 */
[----:B------:R-:W-:Y:S01]  /*7640*/  FADD.FTZ R187, -R185, R187 ;  /* 0x000000bbb9bb7221 */ /* 0x000fe20000010100 */
[----:B------:R-:W-:Y:S01]  /*7650*/  ISETP.GE.U32.AND P0, PT, R138, RZ, PT ;  /* 0x000000ff8a00720c */ /* 0x000fe20003f06070 */
[----:B------:R-:W-:Y:S01]  /*7660*/  FMUL.FTZ R47, R44, R3 ;  /* 0x000000032c2f7220 */ /* 0x000fe20000410000 */
[----:B------:R-:W-:Y:S01]  /*7670*/  @P3 HADD2.F32 R183, -RZ, R130.H1_H1 ;  /* 0x30000082ffb73230 */ /* 0x000fe20000004100 */
[----:B------:R-:W-:Y:S01]  /*7680*/  LOP3.LUT P4, RZ, R138, 0xff, RZ, 0xc0, !PT ;  /* 0x000000ff8aff7812 */ /* 0x000fe2000788c0ff */
[----:B------:R-:W-:Y:S01]  /*7690*/  FFMA.FTZ R0, R144, R0, R145 ;  /* 0x0000000090007223 */ /* 0x000fe20000010091 */
[----:B------:R-:W-:Y:S01]  /*76a0*/  FMUL.FTZ R129, R47, UR4 ;  /* 0x000000042f817c20 */ /* 0x000fe20008410000 */
[----:B------:R-:W-:Y:S01]  /*76b0*/  HADD2.F32 R47, -RZ, R62.H0_H0 ;  /* 0x2000003eff2f7230 */ /* 0x000fe20000004100 */
[----:B------:R-:W-:Y:S01]  /*76c0*/  ISETP.GE.U32.AND.EX P0, PT, R139, 0x1000000, PT, P0 ;  /* 0x010000008b00780c */ /* 0x000fe20003f06100 */
[----:B------:R-:W-:Y:S02]  /*76d0*/  @P6 HADD2.F32 R139, -RZ, R131.H0_H0 ;  /* 0x20000083ff8b6230 */ /* 0x000fe40000004100 */
[----:B------:R-:W-:Y:S01]  /*76e0*/  @P2 FMUL.FTZ R147, R46, R129 ;  /* 0x000000812e932220 */ /* 0x000fe20000410000 */
[----:B------:R-:W-:Y:S01]  /*76f0*/  FADD.FTZ R46, -R190, R192 ;  /* 0x000000c0be2e7221 */ /* 0x000fe20000010100 */
[----:B------:R-:W-:Y:S01]  /*7700*/  F2FP.F16.F32.PACK_AB R45, R44, R45 ;  /* 0x0000002d2c2d723e */ /* 0x000fe200000000ff */
[----:B------:R-:W-:-:S02]  /*7710*/  HADD2.F32 R44, -RZ, R60.H0_H0 ;  /* 0x2000003cff2c7230 */ /* 0x000fc40000004100 */
[----:B------:R-:W-:Y:S01]  /*7720*/  FADD.FTZ R195, -R0, R195 ;  /* 0x000000c300c37221 */ /* 0x000fe20000010100 */
[----:B------:R-:W-:Y:S01]  /*7730*/  FFMA.FTZ R46, R4, R46, R47 ;  /* 0x0000002e042e7223 */ /* 0x000fe2000001002f */
[----:B------:R-:W-:Y:S01]  /*7740*/  FFMA.FTZ R202, R144, R202, R145 ;  /* 0x000000ca90ca7223 */ /* 0x000fe20000010091 */
[----:B------:R-:W-:Y:S02]  /*7750*/  HADD2.F32 R0, -RZ, R60.H1_H1 ;  /* 0x3000003cff007230 */ /* 0x000fe40000004100 */
[----:B------:R-:W-:Y:S01]  /*7760*/  FFMA.FTZ R44, R4, R195, R44 ;  /* 0x000000c3042c7223 */ /* 0x000fe2000001002c */
[----:B------:R-:W-:Y:S01]  /*7770*/  FMUL.FTZ R47, R46, R3 ;  /* 0x000000032e2f7220 */ /* 0x000fe20000410000 */
[----:B------:R-:W-:Y:S01]  /*7780*/  FADD.FTZ R203, -R202, R203 ;  /* 0x000000cbcacb7221 */ /* 0x000fe20000010100 */
[----:B------:R-:W-:Y:S01]  /*7790*/  FMUL.FTZ R193, R66, R193 ;  /* 0x000000c142c17220 */ /* 0x000fe20000410000 */
[----:B------:R-:W-:Y:S01]  /*77a0*/  FMUL.FTZ R129, R67, R129 ;  /* 0x0000008143817220 */ /* 0x000fe20000410000 */
[----:B------:R-:W-:Y:S01]  /*77b0*/  FMUL.FTZ R47, R47, UR4 ;  /* 0x000000042f2f7c20 */ /* 0x000fe20008410000 */
[----:B------:R-:W-:Y:S01]  /*77c0*/  FFMA.FTZ R203, R4, R203, R0 ;  /* 0x000000cb04cb7223 */ /* 0x000fe20000010000 */
[----:B------:R-:W-:Y:S01]  /*77d0*/  HFMA2 R0, -RZ, RZ, 0, 0 ;  /* 0x00000000ff007431 */ /* 0x000fe200000001ff */
[----:B------:R-:W-:Y:S01]  /*77e0*/  FSEL R193, R193, RZ, P1 ;  /* 0x000000ffc1c17208 */ /* 0x000fe20000800000 */
[----:B------:R-:W-:Y:S01]  /*77f0*/  @P5 FMUL.FTZ R148, R182, R47 ;  /* 0x0000002fb6945220 */ /* 0x000fe20000410000 */
[----:B------:R-:W-:-:S02]  /*7800*/  HADD2.F32 R182, -RZ, R62.H1_H1 ;  /* 0x3000003effb67230 */ /* 0x000fc40000004100 */
[----:B------:R-:W-:Y:S01]  /*7810*/  FMUL.FTZ R185, R68, R47 ;  /* 0x0000002f44b97220 */ /* 0x000fe20000410000 */
[----:B------:R-:W-:Y:S02]  /*7820*/  FSEL R129, R129, RZ, P2 ;  /* 0x000000ff81817208 */ /* 0x000fe40001000000 */
[----:B------:R-:W-:Y:S02]  /*7830*/  FFMA.FTZ R149, R4, R149, R182 ;  /* 0x0000009504957223 */ /* 0x000fe400000100b6 */
[----:B------:R-:W-:Y:S02]  /*7840*/  FSEL R185, R185, RZ, P5 ;  /* 0x000000ffb9b97208 */ /* 0x000fe40002800000 */
[----:B------:R-:W-:Y:S01]  /*7850*/  LOP3.LUT P5, RZ, R138, 0xff00, RZ, 0xc0, !PT ;  /* 0x0000ff008aff7812 */ /* 0x000fe200078ac0ff */
[C---:B------:R-:W-:Y:S01]  /*7860*/  FMUL.FTZ R182, R149.reuse, R3 ;  /* 0x0000000395b67220 */ /* 0x040fe20000410000 */
[----:B------:R-:W-:Y:S01]  /*7870*/  F2FP.F16.F32.PACK_AB R46, R149, R46 ;  /* 0x0000002e952e723e */ /* 0x000fe200000000ff */
[----:B------:R-:W-:Y:S01]  /*7880*/  @P4 HADD2.F32 R149, -RZ, R128.H0_H0 ;  /* 0x20000080ff954230 */ /* 0x000fe20000004100 */
[----:B------:R-:W-:Y:S01]  /*7890*/  F2FP.F16.F32.PACK_AB R129, R129, R193 ;  /* 0x000000c18181723e */ /* 0x000fe200000000ff */
[----:B------:R-:W-:Y:S01]  /*78a0*/  FMUL.FTZ R130, R182, UR4 ;  /* 0x00000004b6827c20 */ /* 0x000fe20008410000 */
[----:B------:R-:W-:-:S03]  /*78b0*/  MOV R182, RZ ;  /* 0x000000ff00b67202 */ /* 0x000fc60000000f00 */
[-C--:B------:R-:W-:Y:S01]  /*78c0*/  @P3 FMUL.FTZ R182, R183, R130.reuse ;  /* 0x00000082b7b63220 */ /* 0x080fe20000410000 */
[----:B------:R-:W-:Y:S02]  /*78d0*/  HADD2.F32 R183, -RZ, R63.H0_H0 ;  /* 0x2000003fffb77230 */ /* 0x000fe40000004100 */
[----:B------:R-:W-:Y:S01]  /*78e0*/  FMUL.FTZ R130, R69, R130 ;  /* 0x0000008245827220 */ /* 0x000fe20000410000 */
[----:B------:R-:W-:Y:S02]  /*78f0*/  @P5 HADD2.F32 R186, -RZ, R128.H1_H1 ;  /* 0x30000080ffba5230 */ /* 0x000fe40000004100 */
[----:B------:R-:W-:Y:S01]  /*7900*/  FFMA.FTZ R47, R4, R188, R183 ;  /* 0x000000bc042f7223 */ /* 0x000fe200000100b7 */
[----:B------:R-:W-:Y:S01]  /*7910*/  HFMA2 R183, -RZ, RZ, 0, 0 ;  /* 0x00000000ffb77431 */ /* 0x000fe200000001ff */
[----:B------:R-:W-:Y:S02]  /*7920*/  FSEL R130, R130, RZ, P3 ;  /* 0x000000ff82827208 */ /* 0x000fe40001800000 */
[----:B------:R-:W-:-:S02]  /*7930*/  FMUL.FTZ R138, R47, R3 ;  /* 0x000000032f8a7220 */ /* 0x000fc40000410000 */
[----:B------:R-:W-:Y:S02]  /*7940*/  F2FP.F16.F32.PACK_AB R130, R130, R185 ;  /* 0x000000b98282723e */ /* 0x000fe400000000ff */
[----:B------:R-:W-:-:S04]  /*7950*/  FMUL.FTZ R138, R138, UR4 ;  /* 0x000000048a8a7c20 */ /* 0x000fc80008410000 */
[-C--:B------:R-:W-:Y:S01]  /*7960*/  @P6 FMUL.FTZ R183, R139, R138.reuse ;  /* 0x0000008a8bb76220 */ /* 0x080fe20000410000 */
[----:B------:R-:W-:Y:S02]  /*7970*/  HADD2.F32 R139, -RZ, R63.H1_H1 ;  /* 0x3000003fff8b7230 */ /* 0x000fe40000004100 */
[----:B------:R-:W-:-:S03]  /*7980*/  FMUL.FTZ R138, R70, R138 ;  /* 0x0000008a468a7220 */ /* 0x000fc60000410000 */
[----:B------:R-:W-:Y:S01]  /*7990*/  FFMA.FTZ R187, R4, R187, R139 ;  /* 0x000000bb04bb7223 */ /* 0x000fe2000001008b */
[----:B------:R-:W-:Y:S01]  /*79a0*/  @P0 HADD2.F32 R139, -RZ, R131.H1_H1 ;  /* 0x30000083ff8b0230 */ /* 0x000fe20000004100 */
[----:B------:R-:W-:Y:S02]  /*79b0*/  FSEL R138, R138, RZ, P6 ;  /* 0x000000ff8a8a7208 */ /* 0x000fe40003000000 */
[C---:B------:R-:W-:Y:S01]  /*79c0*/  FMUL.FTZ R184, R187.reuse, R3 ;  /* 0x00000003bbb87220 */ /* 0x040fe20000410000 */
[----:B------:R-:W-:-:S03]  /*79d0*/  F2FP.F16.F32.PACK_AB R47, R187, R47 ;  /* 0x0000002fbb2f723e */ /* 0x000fc600000000ff */
[----:B------:R-:W-:Y:S01]  /*79e0*/  FMUL.FTZ R131, R184, UR4 ;  /* 0x00000004b8837c20 */ /* 0x000fe20008410000 */
[----:B------:R-:W-:-:S03]  /*79f0*/  MOV R184, RZ ;  /* 0x000000ff00b87202 */ /* 0x000fc60000000f00 */
[----:B------:R-:W-:Y:S01]  /*7a00*/  @P0 FMUL.FTZ R184, R139, R131 ;  /* 0x000000838bb80220 */ /* 0x000fe20000410000 */
[----:B------:R-:W-:Y:S01]  /*7a10*/  FMUL.FTZ R139, R44, R3 ;  /* 0x000000032c8b7220 */ /* 0x000fe20000410000 */
[----:B------:R-:W-:Y:S01]  /*7a20*/  FMUL.FTZ R131, R71, R131 ;  /* 0x0000008347837220 */ /* 0x000fe20000410000 */
[----:B------:R-:W-:Y:S02]  /*7a30*/  F2FP.F16.F32.PACK_AB R44, R203, R44 ;  /* 0x0000002ccb2c723e */ /* 0x000fe400000000ff */
[----:B------:R-:W-:Y:S02]  /*7a40*/  FMUL.FTZ R139, R139, UR4 ;  /* 0x000000048b8b7c20 */ /* 0x000fe40008410000 */
[----:B------:R-:W-:Y:S02]  /*7a50*/  FSEL R131, R131, RZ, P0 ;  /* 0x000000ff83837208 */ /* 0x000fe40000000000 */
[----:B------:R-:W-:Y:S01]  /*7a60*/  @P4 FMUL.FTZ R0, R149, R139 ;  /* 0x0000008b95004220 */ /* 0x000fe20000410000 */
[----:B------:R-:W-:Y:S01]  /*7a70*/  FMUL.FTZ R149, R203, R3 ;  /* 0x00000003cb957220 */ /* 0x000fe20000410000 */
[----:B------:R-:W-:Y:S01]  /*7a80*/  FMUL.FTZ R139, R64, R139 ;  /* 0x0000008b408b7220 */ /* 0x000fe20000410000 */
[----:B------:R-:W-:-:S02]  /*7a90*/  F2FP.F16.F32.PACK_AB R131, R131, R138 ;  /* 0x0000008a8383723e */ /* 0x000fc400000000ff */
[----:B------:R-:W-:Y:S01]  /*7aa0*/  FMUL.FTZ R128, R149, UR4 ;  /* 0x0000000495807c20 */ /* 0x000fe20008410000 */
[----:B------:R-:W-:Y:S02]  /*7ab0*/  MOV R149, RZ ;  /* 0x000000ff00957202 */ /* 0x000fe40000000f00 */
[----:B------:R-:W-:Y:S01]  /*7ac0*/  FSEL R139, R139, RZ, P4 ;  /* 0x000000ff8b8b7208 */ /* 0x000fe20002000000 */
[-C--:B------:R-:W-:Y:S01]  /*7ad0*/  @P5 FMUL.FTZ R149, R186, R128.reuse ;  /* 0x00000080ba955220 */ /* 0x080fe20000410000 */
[----:B------:R-:W-:-:S05]  /*7ae0*/  FMUL.FTZ R128, R65, R128 ;  /* 0x0000008041807220 */ /* 0x000fca0000410000 */
[----:B------:R-:W-:-:S04]  /*7af0*/  FSEL R128, R128, RZ, P5 ;  /* 0x000000ff80807208 */ /* 0x000fc80002800000 */
[----:B------:R-:W-:-:S07]  /*7b00*/  F2FP.F16.F32.PACK_AB R128, R128, R139 ;  /* 0x0000008b8080723e */ /* 0x000fce00000000ff */
.L_x_10619:
        /* <DEDUP_REMOVED lines=13> */
[----:B------:R-:W-:Y:S02]  /*7be0*/  HADD2.F32 R43, -RZ, R57.H0_H0 ;  /* 0x20000039ff2b7230 */ /* 0x000fe40000004100 */
[----:B------:R-:W-:Y:S01]  /*7bf0*/  FFMA.FTZ R44, R144, R177, R145 ;  /* 0x000000b1902c7223 */ /* 0x000fe20000010091 */
[----:B------:R-:W-:Y:S01]  /*7c00*/  FADD.FTZ R45, -R176, R171 ;  /* 0x000000abb02d7221 */ /* 0x000fe20000010100 */
[----:B------:R-:W-:Y:S01]  /*7c10*/  LOP3.LUT P3, RZ, R136, 0xff000000, RZ, 0xc0, !PT ;  /* 0xff00000088ff7812 */ /* 0x000fe2000786c0ff */
[----:B------:R-:W-:Y:S01]  /*7c20*/  FFMA.FTZ R178, R144, R178, R145 ;  /* 0x000000b290b27223 */ /* 0x000fe20000010091 */
[----:B------:R-:W-:Y:S01]  /*7c30*/  FADD.FTZ R44, -R44, R170 ;  /* 0x000000aa2c2c7221 */ /* 0x000fe20000010100 */
[----:B------:R-:W-:Y:S01]  /*7c40*/  FFMA.FTZ R45, R4, R45, R43 ;  /* 0x0000002d042d7223 */ /* 0x000fe2000001002b */
[----:B------:R-:W-:Y:S01]  /*7c50*/  HFMA2 R43, -RZ, RZ, 0, 0 ;  /* 0x00000000ff2b7431 */ /* 0x000fe200000001ff */
[----:B------:R-:W-:-:S02]  /*7c60*/  CS2R R138, SRZ ;  /* 0x00000000008a7805 */ /* 0x000fc4000001ff00 */
[----:B------:R-:W-:Y:S01]  /*7c70*/  LOP3.LUT P4, RZ, R137, 0xff, RZ, 0xc0, !PT ;  /* 0x000000ff89ff7812 */ /* 0x000fe2000788c0ff */
[----:B------:R-:W-:Y:S01]  /*7c80*/  FMUL.FTZ R171, R45, R3 ;  /* 0x000000032dab7220 */ /* 0x000fe20000410000 */
[C---:B------:R-:W-:Y:S01]  /*7c90*/  LOP3.LUT P5, RZ, R137.reuse, 0xff00, RZ, 0xc0, !PT ;  /* 0x0000ff0089ff7812 */ /* 0x040fe200078ac0ff */
[----:B-----5:R-:W-:Y:S01]  /*7ca0*/  @P2 HADD2.F32 R46, -RZ, R129.H0_H0 ;  /* 0x20000081ff2e2230 */ /* 0x020fe20000004100 */
[----:B------:R-:W-:Y:S01]  /*7cb0*/  LOP3.LUT P6, RZ, R137, 0xff0000, RZ, 0xc0, !PT ;  /* 0x00ff000089ff7812 */ /* 0x000fe200078cc0ff */
[----:B------:R-:W-:Y:S01]  /*7cc0*/  FMUL.FTZ R171, R171, UR4 ;  /* 0x00000004abab7c20 */ /* 0x000fe20008410000 */
[--C-:B------:R-:W-:Y:S01]  /*7cd0*/  FFMA.FTZ R175, R144, R175, R145.reuse ;  /* 0x000000af90af7223 */ /* 0x100fe20000010091 */
[----:B------:R-:W-:Y:S01]  /*7ce0*/  ISETP.GE.U32.AND P1, PT, R136, RZ, PT ;  /* 0x000000ff8800720c */ /* 0x000fe20003f26070 */
[----:B------:R-:W-:Y:S01]  /*7cf0*/  FFMA.FTZ R181, R144, R181, R145 ;  /* 0x000000b590b57223 */ /* 0x000fe20000010091 */
[----:B------:R-:W-:Y:S01]  /*7d00*/  @P2 FMUL.FTZ R43, R171, R46 ;  /* 0x0000002eab2b2220 */ /* 0x000fe20000410000 */
[----:B------:R-:W-:-:S02]  /*7d10*/  HADD2.F32 R46, -RZ, R57.H1_H1 ;  /* 0x30000039ff2e7230 */ /* 0x000fc40000004100 */
[----:B------:R-:W-:Y:S01]  /*7d20*/  FADD.FTZ R172, -R175, R172 ;  /* 0x000000acafac7221 */ /* 0x000fe20000010100 */
[----:B------:R-:W-:Y:S01]  /*7d30*/  ISETP.GE.U32.AND.EX P1, PT, R137, 0x1000000, PT, P1 ;  /* 0x010000008900780c */ /* 0x000fe20003f26110 */
[----:B------:R-:W-:Y:S01]  /*7d40*/  FADD.FTZ R166, -R181, R166 ;  /* 0x000000a6b5a67221 */ /* 0x000fe20000010100 */
[----:B------:R-:W-:Y:S01]  /*7d50*/  FFMA.FTZ R174, R144, R174, R145 ;  /* 0x000000ae90ae7223 */ /* 0x000fe20000010091 */
[----:B------:R-:W-:Y:S01]  /*7d60*/  FFMA.FTZ R44, R4, R44, R46 ;  /* 0x0000002c042c7223 */ /* 0x000fe2000001002e */
[----:B------:R-:W-:Y:S02]  /*7d70*/  @P3 HADD2.F32 R46, -RZ, R129.H1_H1 ;  /* 0x30000081ff2e3230 */ /* 0x000fe40000004100 */
[----:B------:R-:W-:Y:S01]  /*7d80*/  FMUL.FTZ R171, R74, R171 ;  /* 0x000000ab4aab7220 */ /* 0x000fe20000410000 */
[----:B------:R-:W-:Y:S02]  /*7d90*/  @P5 HADD2.F32 R170, -RZ, R130.H1_H1 ;  /* 0x30000082ffaa5230 */ /* 0x000fe40000004100 */
[C---:B------:R-:W-:Y:S01]  /*7da0*/  FMUL.FTZ R47, R44.reuse, R3 ;  /* 0x000000032c2f7220 */ /* 0x040fe20000410000 */
[----:B------:R-:W-:Y:S01]  /*7db0*/  F2FP.F16.F32.PACK_AB R45, R44, R45 ;  /* 0x0000002d2c2d723e */ /* 0x000fe200000000ff */
[----:B------:R-:W-:-:S02]  /*7dc0*/  HADD2.F32 R44, -RZ, R56.H0_H0 ;  /* 0x20000038ff2c7230 */ /* 0x000fc40000004100 */
[----:B------:R-:W-:Y:S01]  /*7dd0*/  FADD.FTZ R173, -R174, R173 ;  /* 0x000000adaead7221 */ /* 0x000fe20000010100 */
[----:B------:R-:W-:Y:S01]  /*7de0*/  FMUL.FTZ R129, R47, UR4 ;  /* 0x000000042f817c20 */ /* 0x000fe20008410000 */
[----:B------:R-:W-:Y:S01]  /*7df0*/  HADD2.F32 R47, -RZ, R58.H0_H0 ;  /* 0x2000003aff2f7230 */ /* 0x000fe20000004100 */
[----:B------:R-:W-:Y:S01]  /*7e00*/  FSEL R171, R171, RZ, P2 ;  /* 0x000000ffabab7208 */ /* 0x000fe20001000000 */
[----:B------:R-:W-:Y:S02]  /*7e10*/  @P1 HADD2.F32 R137, -RZ, R131.H1_H1 ;  /* 0x30000083ff891230 */ /* 0x000fe40000004100 */
[----:B------:R-:W-:Y:S01]  /*7e20*/  @P3 FMUL.FTZ R138, R129, R46 ;  /* 0x0000002e818a3220 */ /* 0x000fe20000410000 */
[----:B------:R-:W-:Y:S01]  /*7e30*/  FADD.FTZ R46, -R178, R169 ;  /* 0x000000a9b22e7221 */ /* 0x000fe20000010100 */
[----:B------:R-:W-:Y:S01]  /*7e40*/  FFMA.FTZ R169, R144, R179, R145 ;  /* 0x000000b390a97223 */ /* 0x000fe20000010091 */
[C---:B------:R-:W-:Y:S01]  /*7e50*/  FFMA.FTZ R44, R4.reuse, R173, R44 ;  /* 0x000000ad042c7223 */ /* 0x040fe2000001002c */
[----:B------:R-:W-:Y:S01]  /*7e60*/  FMUL.FTZ R129, R75, R129 ;  /* 0x000000814b817220 */ /* 0x000fe20000410000 */
[----:B------:R-:W-:Y:S01]  /*7e70*/  FFMA.FTZ R46, R4, R46, R47 ;  /* 0x0000002e042e7223 */ /* 0x000fe2000001002f */
[----:B------:R-:W-:Y:S01]  /*7e80*/  FADD.FTZ R169, -R169, R168 ;  /* 0x000000a8a9a97221 */ /* 0x000fe20000010100 */
[----:B------:R-:W-:-:S02]  /*7e90*/  @P4 HADD2.F32 R168, -RZ, R130.H0_H0 ;  /* 0x20000082ffa84230 */ /* 0x000fc40000004100 */
[----:B------:R-:W-:Y:S01]  /*7ea0*/  FMUL.FTZ R47, R46, R3 ;  /* 0x000000032e2f7220 */ /* 0x000fe20000410000 */
[----:B------:R-:W-:-:S03]  /*7eb0*/  FSEL R129, R129, RZ, P3 ;  /* 0x000000ff81817208 */ /* 0x000fc60001800000 */
[----:B------:R-:W-:Y:S01]  /*7ec0*/  FMUL.FTZ R47, R47, UR4 ;  /* 0x000000042f2f7c20 */ /* 0x000fe20008410000 */
[----:B------:R-:W-:-:S03]  /*7ed0*/  F2FP.F16.F32.PACK_AB R129, R129, R171 ;  /* 0x000000ab8181723e */ /* 0x000fc600000000ff */
[----:B------:R-:W-:Y:S01]  /*7ee0*/  @P4 FMUL.FTZ R139, R47, R168 ;  /* 0x000000a82f8b4220 */ /* 0x000fe20000410000 */
[----:B------:R-:W-:Y:S02]  /*7ef0*/  HADD2.F32 R168, -RZ, R58.H1_H1 ;  /* 0x3000003affa87230 */ /* 0x000fe40000004100 */
[----:B------:R-:W-:-:S03]  /*7f00*/  FMUL.FTZ R47, R76, R47 ;  /* 0x0000002f4c2f7220 */ /* 0x000fc60000410000 */
[----:B------:R-:W-:-:S04]  /*7f10*/  FFMA.FTZ R169, R4, R169, R168 ;  /* 0x000000a904a97223 */ /* 0x000fc800000100a8 */
[C---:B------:R-:W-:Y:S01]  /*7f20*/  FMUL.FTZ R168, R169.reuse, R3 ;  /* 0x00000003a9a87220 */ /* 0x040fe20000410000 */
[----:B------:R-:W-:Y:S01]  /*7f30*/  F2FP.F16.F32.PACK_AB R46, R169, R46 ;  /* 0x0000002ea92e723e */ /* 0x000fe200000000ff */
[----:B------:R-:W-:Y:S02]  /*7f40*/  HFMA2 R169, -RZ, RZ, 0, 0 ;  /* 0x00000000ffa97431 */ /* 0x000fe400000001ff */
[----:B------:R-:W-:Y:S01]  /*7f50*/  FMUL.FTZ R130, R168, UR4 ;  /* 0x00000004a8827c20 */ /* 0x000fe20008410000 */
[----:B------:R-:W-:-:S03]  /*7f60*/  MOV R168, RZ ;  /* 0x000000ff00a87202 */ /* 0x000fc60000000f00 */
[----:B------:R-:W-:Y:S01]  /*7f70*/  @P5 FMUL.FTZ R168, R130, R170 ;  /* 0x000000aa82a85220 */ /* 0x000fe20000410000 */
[----:B------:R-:W-:Y:S01]  /*7f80*/  FFMA.FTZ R170, R144, R180, R145 ;  /* 0x000000b490aa7223 */ /* 0x000fe20000010091 */
[----:B------:R-:W-:Y:S01]  /*7f90*/  FMUL.FTZ R175, R77, R130 ;  /* 0x000000824daf7220 */ /* 0x000fe20000410000 */
[----:B------:R-:W-:Y:S02]  /*7fa0*/  FSEL R130, R47, RZ, P4 ;  /* 0x000000ff2f827208 */ /* 0x000fe40002000000 */
[----:B------:R-:W-:Y:S01]  /*7fb0*/  FADD.FTZ R170, -R170, R167 ;  /* 0x000000a7aaaa7221 */ /* 0x000fe20000010100 */
[----:B------:R-:W-:Y:S01]  /*7fc0*/  HADD2.F32 R167, -RZ, R59.H0_H0 ;  /* 0x2000003bffa77230 */ /* 0x000fe20000004100 */
[----:B------:R-:W-:Y:S02]  /*7fd0*/  FSEL R175, R175, RZ, P5 ;  /* 0x000000ffafaf7208 */ /* 0x000fe40002800000 */
[----:B------:R-:W-:Y:S02]  /*7fe0*/  LOP3.LUT P4, RZ, R136, 0xff, RZ, 0xc0, !PT ;  /* 0x000000ff88ff7812 */ /* 0x000fe4000788c0ff */
[----:B------:R-:W-:Y:S01]  /*7ff0*/  FFMA.FTZ R170, R4, R170, R167 ;  /* 0x000000aa04aa7223 */ /* 0x000fe200000100a7 */
[----:B------:R-:W-:Y:S01]  /*8000*/  LOP3.LUT P5, RZ, R136, 0xff00, RZ, 0xc0, !PT ;  /* 0x0000ff0088ff7812 */ /* 0x000fe200078ac0ff */
[----:B------:R-:W-:-:S02]  /*8010*/  @P6 HADD2.F32 R136, -RZ, R131.H0_H0 ;  /* 0x20000083ff886230 */ /* 0x000fc40000004100 */
[----:B------:R-:W-:Y:S02]  /*8020*/  HFMA2 R167, -RZ, RZ, 0, 0 ;  /* 0x00000000ffa77431 */ /* 0x000fe400000001ff */
[----:B------:R-:W-:Y:S01]  /*8030*/  FMUL.FTZ R47, R170, R3 ;  /* 0x00000003aa2f7220 */ /* 0x000fe20000410000 */
[----:B------:R-:W-:-:S03]  /*8040*/  F2FP.F16.F32.PACK_AB R130, R175, R130 ;  /* 0x00000082af82723e */ /* 0x000fc600000000ff */
[----:B------:R-:W-:-:S04]  /*8050*/  FMUL.FTZ R47, R47, UR4 ;  /* 0x000000042f2f7c20 */ /* 0x000fc80008410000 */
[----:B------:R-:W-:Y:S01]  /*8060*/  @P6 FMUL.FTZ R167, R47, R136 ;  /* 0x000000882fa76220 */ /* 0x000fe20000410000 */
[----:B------:R-:W-:Y:S01]  /*8070*/  FMUL.FTZ R136, R78, R47 ;  /* 0x0000002f4e887220 */ /* 0x000fe20000410000 */
[----:B------:R-:W-:Y:S02]  /*8080*/  HADD2.F32 R47, -RZ, R59.H1_H1 ;  /* 0x3000003bff2f7230 */ /* 0x000fe40000004100 */
[----:B------:R-:W-:Y:S02]  /*8090*/  @P5 HADD2.F32 R173, -RZ, R128.H1_H1 ;  /* 0x30000080ffad5230 */ /* 0x000fe40000004100 */
[----:B------:R-:W-:Y:S01]  /*80a0*/  FSEL R136, R136, RZ, P6 ;  /* 0x000000ff88887208 */ /* 0x000fe20003000000 */
[----:B------:R-:W-:-:S04]  /*80b0*/  FFMA.FTZ R47, R4, R166, R47 ;  /* 0x000000a6042f7223 */ /* 0x000fc8000001002f */
[C---:B------:R-:W-:Y:S01]  /*80c0*/  FMUL.FTZ R166, R47.reuse, R3 ;  /* 0x000000032fa67220 */ /* 0x040fe20000410000 */
[----:B------:R-:W-:Y:S01]  /*80d0*/  F2FP.F16.F32.PACK_AB R47, R47, R170 ;  /* 0x000000aa2f2f723e */ /* 0x000fe200000000ff */
[----:B------:R-:W-:Y:S02]  /*80e0*/  @P4 HADD2.F32 R170, -RZ, R128.H0_H0 ;  /* 0x20000080ffaa4230 */ /* 0x000fe40000004100 */
[----:B------:R-:W-:Y:S01]  /*80f0*/  FMUL.FTZ R131, R166, UR4 ;  /* 0x00000004a6837c20 */ /* 0x000fe20008410000 */
[----:B------:R-:W-:-:S03]  /*8100*/  MOV R166, RZ ;  /* 0x000000ff00a67202 */ /* 0x000fc60000000f00 */
[----:B------:R-:W-:Y:S01]  /*8110*/  @P1 FMUL.FTZ R166, R131, R137 ;  /* 0x0000008983a61220 */ /* 0x000fe20000410000 */
[----:B------:R-:W-:Y:S02]  /*8120*/  HADD2.F32 R137, -RZ, R56.H1_H1 ;  /* 0x30000038ff897230 */ /* 0x000fe40000004100 */
[----:B------:R-:W-:-:S03]  /*8130*/  FMUL.FTZ R131, R79, R131 ;  /* 0x000000834f837220 */ /* 0x000fc60000410000 */
[----:B------:R-:W-:Y:S01]  /*8140*/  FFMA.FTZ R172, R4, R172, R137 ;  /* 0x000000ac04ac7223 */ /* 0x000fe20000010089 */
[----:B------:R-:W-:Y:S01]  /*8150*/  FMUL.FTZ R137, R44, R3 ;  /* 0x000000032c897220 */ /* 0x000fe20000410000 */
[----:B------:R-:W-:-:S03]  /*8160*/  FSEL R131, R131, RZ, P1 ;  /* 0x000000ff83837208 */ /* 0x000fc60000800000 */
[----:B------:R-:W-:Y:S01]  /*8170*/  FMUL.FTZ R137, R137, UR4 ;  /* 0x0000000489897c20 */ /* 0x000fe20008410000 */
[C---:B------:R-:W-:Y:S02]  /*8180*/  F2FP.F16.F32.PACK_AB R44, R172.reuse, R44 ;  /* 0x0000002cac2c723e */ /* 0x040fe400000000ff */
[----:B------:R-:W-:Y:S01]  /*8190*/  F2FP.F16.F32.PACK_AB R131, R131, R136 ;  /* 0x000000888383723e */ /* 0x000fe200000000ff */
[----:B------:R-:W-:Y:S01]  /*81a0*/  @P4 FMUL.FTZ R169, R137, R170 ;  /* 0x000000aa89a94220 */ /* 0x000fe20000410000 */
[----:B------:R-:W-:Y:S01]  /*81b0*/  FMUL.FTZ R170, R172, R3 ;  /* 0x00000003acaa7220 */ /* 0x000fe20000410000 */
[----:B------:R-:W-:-:S03]  /*81c0*/  FMUL.FTZ R137, R72, R137 ;  /* 0x0000008948897220 */ /* 0x000fc60000410000 */
[----:B------:R-:W-:Y:S01]  /*81d0*/  FMUL.FTZ R128, R170, UR4 ;  /* 0x00000004aa807c20 */ /* 0x000fe20008410000 */
[----:B------:R-:W-:Y:S02]  /*81e0*/  MOV R170, RZ ;  /* 0x000000ff00aa7202 */ /* 0x000fe40000000f00 */
[----:B------:R-:W-:Y:S01]  /*81f0*/  FSEL R137, R137, RZ, P4 ;  /* 0x000000ff89897208 */ /* 0x000fe20002000000 */
[----:B------:R-:W-:Y:S01]  /*8200*/  @P5 FMUL.FTZ R170, R128, R173 ;  /* 0x000000ad80aa5220 */ /* 0x000fe20000410000 */
[----:B------:R-:W-:-:S05]  /*8210*/  FMUL.FTZ R128, R73, R128 ;  /* 0x0000008049807220 */ /* 0x000fca0000410000 */
[----:B------:R-:W-:-:S04]  /*8220*/  FSEL R128, R128, RZ, P5 ;  /* 0x000000ff80807208 */ /* 0x000fc80002800000 */
[----:B------:R-:W-:Y:S01]  /*8230*/  F2FP.F16.F32.PACK_AB R128, R128, R137 ;  /* 0x000000898080723e */ /* 0x000fe200000000ff */
[----:B------:R-:W-:Y:S06]  /*8240*/  BRA `(.L_x_10621) ;  /* 0x0000000400947947 */ /* 0x000fec0003800000 */
.L_x_10620:
        /* <DEDUP_REMOVED lines=9> */
[----:B------:R-:W-:Y:S01]  /*82e0*/  LOP3.LUT P1, RZ, R137, 0xff, RZ, 0xc0, !PT ;  /* 0x000000ff89ff7812 */ /* 0x000fe2000782c0ff */
[----:B------:R-:W-:Y:S01]  /*82f0*/  FADD.FTZ R178, -R178, R169 ;  /* 0x000000a9b2b27221 */ /* 0x000fe20000010100 */
[----:B------:R-:W-:Y:S01]  /*8300*/  FFMA.FTZ R179, R144, R179, R145 ;  /* 0x000000b390b37223 */ /* 0x000fe20000010091 */
[----:B------:R-:W-:Y:S01]  /*8310*/  FMUL.FTZ R43, R3, R43 ;  /* 0x0000002b032b7220 */ /* 0x000fe20000410000 */
[----:B------:R-:W-:Y:S01]  /*8320*/  LOP3.LUT P3, RZ, R137, 0xff00, RZ, 0xc0, !PT ;  /* 0x0000ff0089ff7812 */ /* 0x000fe2000786c0ff */
[----:B-----5:R-:W-:-:S02]  /*8330*/  @P5 HADD2.F32 R138, -RZ, R129.H0_H0 ;  /* 0x20000081ff8a5230 */ /* 0x020fc40000004100 */
[----:B------:R-:W-:Y:S01]  /*8340*/  FFMA.FTZ R180, R144, R180, R145 ;  /* 0x000000b490b47223 */ /* 0x000fe20000010091 */
[----:B------:R-:W-:Y:S01]  /*8350*/  FMUL.FTZ R171, R43, UR4 ;  /* 0x000000042bab7c20 */ /* 0x000fe20008410000 */
[----:B------:R-:W-:Y:S02]  /*8360*/  HFMA2 R43, -RZ, RZ, 0, 0 ;  /* 0x00000000ff2b7431 */ /* 0x000fe400000001ff */
[----:B------:R-:W-:Y:S02]  /*8370*/  @P4 HADD2.F32 R139, -RZ, R129.H1_H1 ;  /* 0x30000081ff8b4230 */ /* 0x000fe40000004100 */
[----:B------:R-:W-:Y:S01]  /*8380*/  FADD.FTZ R168, -R179, R168 ;  /* 0x000000a8b3a87221 */ /* 0x000fe20000010100 */
[----:B------:R-:W-:Y:S01]  /*8390*/  @P5 FMUL.FTZ R43, R138, R171 ;  /* 0x000000ab8a2b5220 */ /* 0x000fe20000410000 */
[----:B------:R-:W-:Y:S02]  /*83a0*/  HADD2.F32 R138, -RZ, R57.H1_H1 ;  /* 0x30000039ff8a7230 */ /* 0x000fe40000004100 */
[----:B------:R-:W-:Y:S01]  /*83b0*/  FADD.FTZ R180, -R180, R167 ;  /* 0x000000a7b4b47221 */ /* 0x000fe20000010100 */
[----:B------:R-:W-:Y:S01]  /*83c0*/  LOP3.LUT P2, RZ, R137, 0xff0000, RZ, 0xc0, !PT ;  /* 0x00ff000089ff7812 */ /* 0x000fe2000784c0ff */
[----:B------:R-:W-:-:S02]  /*83d0*/  HADD2.F32 R167, -RZ, R59.H0_H0 ;  /* 0x2000003bffa77230 */ /* 0x000fc40000004100 */
[--C-:B------:R-:W-:Y:S01]  /*83e0*/  FFMA.FTZ R175, R144, R175, R145.reuse ;  /* 0x000000af90af7223 */ /* 0x100fe20000010091 */
[----:B------:R-:W-:Y:S01]  /*83f0*/  FFMA.FTZ R138, R4, R170, R138 ;  /* 0x000000aa048a7223 */ /* 0x000fe2000001008a */
[----:B------:R-:W-:Y:S02]  /*8400*/  @P1 HADD2.F32 R170, -RZ, R130.H0_H0 ;  /* 0x20000082ffaa1230 */ /* 0x000fe40000004100 */
[----:B------:R-:W-:Y:S01]  /*8410*/  FFMA.FTZ R181, R144, R181, R145 ;  /* 0x000000b590b57223 */ /* 0x000fe20000010091 */
[----:B------:R-:W-:Y:S01]  /*8420*/  FFMA.FTZ R167, R4, R180, R167 ;  /* 0x000000b404a77223 */ /* 0x000fe200000100a7 */
[----:B------:R-:W-:Y:S01]  /*8430*/  FMUL.FTZ R138, R3, R138 ;  /* 0x0000008a038a7220 */ /* 0x000fe20000410000 */
[----:B------:R-:W-:Y:S01]  /*8440*/  FADD.FTZ R172, -R175, R172 ;  /* 0x000000acafac7221 */ /* 0x000fe20000010100 */
[----:B------:R-:W-:Y:S01]  /*8450*/  FFMA.FTZ R174, R144, R174, R145 ;  /* 0x000000ae90ae7223 */ /* 0x000fe20000010091 */
[----:B------:R-:W-:Y:S01]  /*8460*/  FMUL.FTZ R167, R3, R167 ;  /* 0x000000a703a77220 */ /* 0x000fe20000410000 */
[----:B------:R-:W-:Y:S01]  /*8470*/  FMUL.FTZ R129, R138, UR4 ;  /* 0x000000048a817c20 */ /* 0x000fe20008410000 */
[----:B------:R-:W-:Y:S01]  /*8480*/  MOV R138, RZ ;  /* 0x000000ff008a7202 */ /* 0x000fe20000000f00 */
[----:B------:R-:W-:-:S02]  /*8490*/  @P2 HADD2.F32 R175, -RZ, R131.H0_H0 ;  /* 0x20000083ffaf2230 */ /* 0x000fc40000004100 */
[----:B------:R-:W-:Y:S01]  /*84a0*/  FADD.FTZ R173, -R174, R173 ;  /* 0x000000adaead7221 */ /* 0x000fe20000010100 */
[----:B------:R-:W-:Y:S01]  /*84b0*/  @P4 FMUL.FTZ R138, R139, R129 ;  /* 0x000000818b8a4220 */ /* 0x000fe20000410000 */
[----:B------:R-:W-:Y:S02]  /*84c0*/  HADD2.F32 R139, -RZ, R58.H0_H0 ;  /* 0x2000003aff8b7230 */ /* 0x000fe40000004100 */
[----:B------:R-:W-:Y:S01]  /*84d0*/  FMUL.FTZ R171, R74, R171 ;  /* 0x000000ab4aab7220 */ /* 0x000fe20000410000 */
[----:B------:R-:W-:Y:S02]  /*84e0*/  FMUL.FTZ R129, R75, R129 ;  /* 0x000000814b817220 */ /* 0x000fe40000410000 */
[----:B------:R-:W-:Y:S02]  /*84f0*/  FFMA.FTZ R139, R4, R178, R139 ;  /* 0x000000b2048b7223 */ /* 0x000fe4000001008b */
[----:B------:R-:W-:Y:S02]  /*8500*/  FSEL R171, R171, RZ, P5 ;  /* 0x000000ffabab7208 */ /* 0x000fe40002800000 */
[----:B------:R-:W-:Y:S01]  /*8510*/  FSEL R129, R129, RZ, P4 ;  /* 0x000000ff81817208 */ /* 0x000fe20002000000 */
[----:B------:R-:W-:-:S03]  /*8520*/  FMUL.FTZ R139, R3, R139 ;  /* 0x0000008b038b7220 */ /* 0x000fc60000410000 */
[----:B------:R-:W-:Y:S01]  /*8530*/  F2FP.F16.F32.PACK_AB R129, R129, R171 ;  /* 0x000000ab8181723e */ /* 0x000fe200000000ff */
[----:B------:R-:W-:Y:S01]  /*8540*/  FMUL.FTZ R169, R139, UR4 ;  /* 0x000000048ba97c20 */ /* 0x000fe20008410000 */
[----:B------:R-:W-:-:S03]  /*8550*/  HFMA2 R139, -RZ, RZ, 0, 0 ;  /* 0x00000000ff8b7431 */ /* 0x000fc600000001ff */
[----:B------:R-:W-:Y:S01]  /*8560*/  @P1 FMUL.FTZ R139, R170, R169 ;  /* 0x000000a9aa8b1220 */ /* 0x000fe20000410000 */
[----:B------:R-:W-:-:S05]  /*8570*/  HADD2.F32 R170, -RZ, R58.H1_H1 ;  /* 0x3000003affaa7230 */ /* 0x000fca0000004100 */
[----:B------:R-:W-:Y:S01]  /*8580*/  FFMA.FTZ R168, R4, R168, R170 ;  /* 0x000000a804a87223 */ /* 0x000fe200000100aa */
[----:B------:R-:W-:-:S03]  /*8590*/  @P3 HADD2.F32 R170, -RZ, R130.H1_H1 ;  /* 0x30000082ffaa3230 */ /* 0x000fc60000004100 */
[----:B------:R-:W-:-:S04]  /*85a0*/  FMUL.FTZ R168, R3, R168 ;  /* 0x000000a803a87220 */ /* 0x000fc80000410000 */
[----:B------:R-:W-:Y:S01]  /*85b0*/  FMUL.FTZ R130, R168, UR4 ;  /* 0x00000004a8827c20 */ /* 0x000fe20008410000 */
[----:B------:R-:W-:-:S03]  /*85c0*/  MOV R168, RZ ;  /* 0x000000ff00a87202 */ /* 0x000fc60000000f00 */
[-C--:B------:R-:W-:Y:S01]  /*85d0*/  @P3 FMUL.FTZ R168, R170, R130.reuse ;  /* 0x00000082aaa83220 */ /* 0x080fe20000410000 */
[----:B------:R-:W-:Y:S01]  /*85e0*/  FMUL.FTZ R170, R167, UR4 ;  /* 0x00000004a7aa7c20 */ /* 0x000fe20008410000 */
[----:B------:R-:W-:Y:S02]  /*85f0*/  HFMA2 R167, -RZ, RZ, 0, 0 ;  /* 0x00000000ffa77431 */ /* 0x000fe400000001ff */
[----:B------:R-:W-:Y:S01]  /*8600*/  FMUL.FTZ R130, R77, R130 ;  /* 0x000000824d827220 */ /* 0x000fe20000410000 */
[-C--:B------:R-:W-:Y:S01]  /*8610*/  @P2 FMUL.FTZ R167, R175, R170.reuse ;  /* 0x000000aaafa72220 */ /* 0x080fe20000410000 */
[----:B------:R-:W-:Y:S01]  /*8620*/  FMUL.FTZ R175, R76, R169 ;  /* 0x000000a94caf7220 */ /* 0x000fe20000410000 */
[----:B------:R-:W-:Y:S02]  /*8630*/  FMUL.FTZ R176, R78, R170 ;  /* 0x000000aa4eb07220 */ /* 0x000fe40000410000 */
[----:B------:R-:W-:Y:S01]  /*8640*/  FSEL R130, R130, RZ, P3 ;  /* 0x000000ff82827208 */ /* 0x000fe20001800000 */
[----:B------:R-:W-:Y:S01]  /*8650*/  HADD2.F32 R170, -RZ, R56.H1_H1 ;  /* 0x30000038ffaa7230 */ /* 0x000fe20000004100 */
[----:B------:R-:W-:Y:S01]  /*8660*/  LOP3.LUT P3, RZ, R136, 0xff, RZ, 0xc0, !PT ;  /* 0x000000ff88ff7812 */ /* 0x000fe2000786c0ff */
[----:B------:R-:W-:Y:S01]  /*8670*/  HFMA2 R169, -RZ, RZ, 0, 0 ;  /* 0x00000000ffa97431 */ /* 0x000fe200000001ff */
[----:B------:R-:W-:-:S02]  /*8680*/  FSEL R175, R175, RZ, P1 ;  /* 0x000000ffafaf7208 */ /* 0x000fc40000800000 */
[----:B------:R-:W-:Y:S01]  /*8690*/  ISETP.GE.U32.AND P1, PT, R136, RZ, PT ;  /* 0x000000ff8800720c */ /* 0x000fe20003f26070 */
[----:B------:R-:W-:Y:S01]  /*86a0*/  FFMA.FTZ R170, R4, R172, R170 ;  /* 0x000000ac04aa7223 */ /* 0x000fe200000100aa */
[----:B------:R-:W-:Y:S02]  /*86b0*/  FSEL R176, R176, RZ, P2 ;  /* 0x000000ffb0b07208 */ /* 0x000fe40001000000 */
[----:B------:R-:W-:Y:S01]  /*86c0*/  ISETP.GE.U32.AND.EX P1, PT, R137, 0x1000000, PT, P1 ;  /* 0x010000008900780c */ /* 0x000fe20003f26110 */
[----:B------:R-:W-:Y:S01]  /*86d0*/  HADD2.F32 R137, -RZ, R59.H1_H1 ;  /* 0x3000003bff897230 */ /* 0x000fe20000004100 */
[----:B------:R-:W-:Y:S01]  /*86e0*/  LOP3.LUT P2, RZ, R136, 0xff00, RZ, 0xc0, !PT ;  /* 0x0000ff0088ff7812 */ /* 0x000fe2000784c0ff */
[----:B------:R-:W-:Y:S01]  /*86f0*/  FADD.FTZ R136, -R181, R166 ;  /* 0x000000a6b5887221 */ /* 0x000fe20000010100 */
[----:B------:R-:W-:Y:S01]  /*8700*/  MOV R166, RZ ;  /* 0x000000ff00a67202 */ /* 0x000fe20000000f00 */
[----:B------:R-:W-:Y:S01]  /*8710*/  FMUL.FTZ R170, R3, R170 ;  /* 0x000000aa03aa7220 */ /* 0x000fe20000410000 */
[----:B------:R-:W-:Y:S01]  /*8720*/  F2FP.F16.F32.PACK_AB R130, R130, R175 ;  /* 0x000000af8282723e */ /* 0x000fe200000000ff */
[----:B------:R-:W-:-:S04]  /*8730*/  FFMA.FTZ R136, R4, R136, R137 ;  /* 0x0000008804887223 */ /* 0x000fc80000010089 */
[----:B------:R-:W-:Y:S02]  /*8740*/  FMUL.FTZ R137, R3, R136 ;  /* 0x0000008803897220 */ /* 0x000fe40000410000 */
[----:B------:R-:W-:Y:S02]  /*8750*/  @P1 HADD2.F32 R136, -RZ, R131.H1_H1 ;  /* 0x30000083ff881230 */ /* 0x000fe40000004100 */
[----:B------:R-:W-:Y:S01]  /*8760*/  FMUL.FTZ R131, R137, UR4 ;  /* 0x0000000489837c20 */ /* 0x000fe20008410000 */
[----:B------:R-:W-:-:S03]  /*8770*/  HADD2.F32 R137, -RZ, R56.H0_H0 ;  /* 0x20000038ff897230 */ /* 0x000fc60000004100 */
[-C--:B------:R-:W-:Y:S01]  /*8780*/  @P1 FMUL.FTZ R166, R136, R131.reuse ;  /* 0x0000008388a61220 */ /* 0x080fe20000410000 */
[----:B------:R-:W-:Y:S01]  /*8790*/  FMUL.FTZ R131, R79, R131 ;  /* 0x000000834f837220 */ /* 0x000fe20000410000 */
[----:B------:R-:W-:-:S04]  /*87a0*/  FFMA.FTZ R137, R4, R173, R137 ;  /* 0x000000ad04897223 */ /* 0x000fc80000010089 */
[----:B------:R-:W-:Y:S01]  /*87b0*/  FMUL.FTZ R136, R3, R137 ;  /* 0x0000008903887220 */ /* 0x000fe20000410000 */
[--C-:B------:R-:W-:Y:S01]  /*87c0*/  @P3 HADD2.F32 R137, -RZ, R128.reuse.H0_H0 ;  /* 0x20000080ff893230 */ /* 0x100fe20000004100 */
[----:B------:R-:W-:Y:S02]  /*87d0*/  FSEL R131, R131, RZ, P1 ;  /* 0x000000ff83837208 */ /* 0x000fe40000800000 */
[----:B------:R-:W-:Y:S02]  /*87e0*/  FMUL.FTZ R136, R136, UR4 ;  /* 0x0000000488887c20 */ /* 0x000fe40008410000 */
[----:B------:R-:W-:Y:S02]  /*87f0*/  F2FP.F16.F32.PACK_AB R131, R131, R176 ;  /* 0x000000b08383723e */ /* 0x000fe400000000ff */
[-C--:B------:R-:W-:Y:S01]  /*8800*/  @P3 FMUL.FTZ R169, R137, R136.reuse ;  /* 0x0000008889a93220 */ /* 0x080fe20000410000 */
[----:B------:R-:W-:Y:S02]  /*8810*/  @P2 HADD2.F32 R137, -RZ, R128.H1_H1 ;  /* 0x30000080ff892230 */ /* 0x000fe40000004100 */
[----:B------:R-:W-:Y:S01]  /*8820*/  FMUL.FTZ R128, R170, UR4 ;  /* 0x00000004aa807c20 */ /* 0x000fe20008410000 */
[----:B------:R-:W-:Y:S01]  /*8830*/  MOV R170, RZ ;  /* 0x000000ff00aa7202 */ /* 0x000fe20000000f00 */
[----:B------:R-:W-:-:S02]  /*8840*/  FMUL.FTZ R136, R72, R136 ;  /* 0x0000008848887220 */ /* 0x000fc40000410000 */
[-C--:B------:R-:W-:Y:S01]  /*8850*/  @P2 FMUL.FTZ R170, R137, R128.reuse ;  /* 0x0000008089aa2220 */ /* 0x080fe20000410000 */
[----:B------:R-:W-:Y:S02]  /*8860*/  FMUL.FTZ R128, R73, R128 ;  /* 0x0000008049807220 */ /* 0x000fe40000410000 */
[----:B------:R-:W-:-:S03]  /*8870*/  FSEL R136, R136, RZ, P3 ;  /* 0x000000ff88887208 */ /* 0x000fc60001800000 */
[----:B------:R-:W-:-:S04]  /*8880*/  FSEL R128, R128, RZ, P2 ;  /* 0x000000ff80807208 */ /* 0x000fc80001000000 */
[----:B------:R-:W-:-:S07]  /*8890*/  F2FP.F16.F32.PACK_AB R128, R128, R136 ;  /* 0x000000888080723e */ /* 0x000fce00000000ff */
.L_x_10621:
        /* <DEDUP_REMOVED lines=10> */
[----:B------:R-:W-:Y:S01]  /*8940*/  LOP3.LUT P1, RZ, R135, 0xff, RZ, 0xc0, !PT ;  /* 0x000000ff87ff7812 */ /* 0x000fe2000782c0ff */
[----:B------:R-:W-:Y:S01]  /*8950*/  FFMA.FTZ R163, R144, R163, R145 ;  /* 0x000000a390a37223 */ /* 0x000fe20000010091 */
[----:B------:R-:W-:Y:S01]  /*8960*/  FADD.FTZ R156, -R45, R156 ;  /* 0x0000009c2d9c7221 */ /* 0x000fe20000010100 */
[----:B------:R-:W-:Y:S02]  /*8970*/  HADD2.F32 R45, -RZ, R54.H0_H0 ;  /* 0x20000036ff2d7230 */ /* 0x000fe40000004100 */
[----:B------:R-:W-:Y:S01]  /*8980*/  FADD.FTZ R46, -R162, R151 ;  /* 0x00000097a22e7221 */ /* 0x000fe20000010100 */
[----:B------:R-:W-:Y:S01]  /*8990*/  FADD.FTZ R44, -R163, R150 ;  /* 0x00000096a32c7221 */ /* 0x000fe20000010100 */
[----:B------:R-:W-:Y:S01]  /*89a0*/  LOP3.LUT P3, RZ, R135, 0xff00, RZ, 0xc0, !PT ;  /* 0x0000ff0087ff7812 */ /* 0x000fe2000786c0ff */
[----:B------:R-:W-:-:S02]  /*89b0*/  HFMA2 R30, -RZ, RZ, 0, 0 ;  /* 0x00000000ff1e7431 */ /* 0x000fc400000001ff */
[----:B------:R-:W-:Y:S01]  /*89c0*/  FFMA.FTZ R46, R4, R46, R45 ;  /* 0x0000002e042e7223 */ /* 0x000fe2000001002d */
[----:B------:R-:W-:Y:S01]  /*89d0*/  HADD2.F32 R45, -RZ, R54.H1_H1 ;  /* 0x30000036ff2d7230 */ /* 0x000fe20000004100 */
[----:B------:R-:W-:Y:S01]  /*89e0*/  LOP3.LUT P2, RZ, R135, 0xff0000, RZ, 0xc0, !PT ;  /* 0x00ff000087ff7812 */ /* 0x000fe2000784c0ff */
[----:B------:R-:W-:Y:S02]  /*89f0*/  HADD2.F32 R47, -RZ, R55.H0_H0 ;  /* 0x20000037ff2f7230 */ /* 0x000fe40000004100 */
[----:B------:R-:W-:Y:S01]  /*8a00*/  FFMA.FTZ R160, R144, R160, R145 ;  /* 0x000000a090a07223 */ /* 0x000fe20000010091 */
[--C-:B-----5:R-:W-:Y:S02]  /*8a10*/  @P1 HADD2.F32 R136, -RZ, R130.reuse.H0_H0 ;  /* 0x20000082ff881230 */ /* 0x120fe40000004100 */
[----:B------:R-:W-:Y:S01]  /*8a20*/  FFMA.FTZ R44, R4, R44, R45 ;  /* 0x0000002c042c7223 */ /* 0x000fe2000001002d */
[-C--:B------:R-:W-:Y:S01]  /*8a30*/  FMUL.FTZ R45, R46, R3.reuse ;  /* 0x000000032e2d7220 */ /* 0x080fe20000410000 */
[----:B------:R-:W-:Y:S01]  /*8a40*/  FFMA.FTZ R47, R4, R156, R47 ;  /* 0x0000009c042f7223 */ /* 0x000fe2000001002f */
[----:B------:R-:W-:Y:S01]  /*8a50*/  FFMA.FTZ R158, R144, R158, R145 ;  /* 0x0000009e909e7223 */ /* 0x000fe20000010091 */
[----:B------:R-:W-:Y:S01]  /*8a60*/  FADD.FTZ R160, -R160, R153 ;  /* 0x00000099a0a07221 */ /* 0x000fe20000010100 */
[----:B------:R-:W-:Y:S01]  /*8a70*/  FMUL.FTZ R45, R45, UR4 ;  /* 0x000000042d2d7c20 */ /* 0x000fe20008410000 */
[----:B------:R-:W-:Y:S01]  /*8a80*/  @P3 HADD2.F32 R130, -RZ, R130.H1_H1 ;  /* 0x30000082ff823230 */ /* 0x000fe20000004100 */
[----:B------:R-:W-:Y:S01]  /*8a90*/  LOP3.LUT P5, RZ, R134, 0xff0000, RZ, 0xc0, !PT ;  /* 0x00ff000086ff7812 */ /* 0x000fe200078ac0ff */
[----:B------:R-:W-:Y:S01]  /*8aa0*/  FADD.FTZ R153, -R158, R155 ;  /* 0x0000009b9e997221 */ /* 0x000fe20000010100 */
[----:B------:R-:W-:Y:S01]  /*8ab0*/  @P1 FMUL.FTZ R30, R45, R136 ;  /* 0x000000882d1e1220 */ /* 0x000fe20000410000 */
[----:B------:R-:W-:Y:S01]  /*8ac0*/  FMUL.FTZ R136, R44, R3 ;  /* 0x000000032c887220 */ /* 0x000fe20000410000 */
[----:B------:R-:W-:Y:S01]  /*8ad0*/  FMUL.FTZ R156, R84, R45 ;  /* 0x0000002d549c7220 */ /* 0x000fe20000410000 */
[----:B------:R-:W-:Y:S01]  /*8ae0*/  FFMA.FTZ R161, R144, R161, R145 ;  /* 0x000000a190a17223 */ /* 0x000fe20000010091 */
[----:B------:R-:W-:-:S02]  /*8af0*/  HADD2.F32 R155, -RZ, R53.H0_H0 ;  /* 0x20000035ff9b7230 */ /* 0x000fc40000004100 */
[----:B------:R-:W-:Y:S01]  /*8b00*/  FMUL.FTZ R150, R136, UR4 ;  /* 0x0000000488967c20 */ /* 0x000fe20008410000 */
[----:B------:R-:W-:Y:S02]  /*8b10*/  CS2R R136, SRZ ;  /* 0x0000000000887805 */ /* 0x000fe4000001ff00 */
[----:B------:R-:W-:Y:S01]  /*8b20*/  FSEL R156, R156, RZ, P1 ;  /* 0x000000ff9c9c7208 */ /* 0x000fe20000800000 */
[----:B------:R-:W-:Y:S01]  /*8b30*/  FADD.FTZ R152, -R161, R152 ;  /* 0x00000098a1987221 */ /* 0x000fe20000010100 */
[----:B------:R-:W-:Y:S01]  /*8b40*/  @P3 FMUL.FTZ R136, R150, R130 ;  /* 0x0000008296883220 */ /* 0x000fe20000410000 */
[----:B------:R-:W-:Y:S01]  /*8b50*/  FMUL.FTZ R130, R47, R3 ;  /* 0x000000032f827220 */ /* 0x000fe20000410000 */
[----:B------:R-:W-:Y:S01]  /*8b60*/  ISETP.GE.U32.AND P1, PT, R134, RZ, PT ;  /* 0x000000ff8600720c */ /* 0x000fe20003f26070 */
[----:B------:R-:W-:Y:S01]  /*8b70*/  FFMA.FTZ R155, R4, R160, R155 ;  /* 0x000000a0049b7223 */ /* 0x000fe2000001009b */
[----:B------:R-:W-:Y:S01]  /*8b80*/  LOP3.LUT P4, RZ, R134, 0xff000000, RZ, 0xc0, !PT ;  /* 0xff00000086ff7812 */ /* 0x000fe2000788c0ff */
[----:B------:R-:W-:Y:S01]  /*8b90*/  FMUL.FTZ R151, R130, UR4 ;  /* 0x0000000482977c20 */ /* 0x000fe20008410000 */
[----:B------:R-:W-:Y:S01]  /*8ba0*/  @P2 HADD2.F32 R130, -RZ, R131.H0_H0 ;  /* 0x20000083ff822230 */ /* 0x000fe20000004100 */
[----:B------:R-:W-:Y:S01]  /*8bb0*/  ISETP.GE.U32.AND.EX P1, PT, R135, 0x1000000, PT, P1 ;  /* 0x010000008700780c */ /* 0x000fe20003f26110 */
[----:B------:R-:W-:-:S02]  /*8bc0*/  HADD2.F32 R135, -RZ, R53.H1_H1 ;  /* 0x30000035ff877230 */ /* 0x000fc40000004100 */
[----:B------:R-:W-:Y:S01]  /*8bd0*/  FMUL.FTZ R162, R86, R151 ;  /* 0x0000009756a27220 */ /* 0x000fe20000410000 */
[----:B------:R-:W-:Y:S01]  /*8be0*/  FFMA.FTZ R45, R144, R159, R145 ;  /* 0x0000009f902d7223 */ /* 0x000fe20000010091 */
[----:B------:R-:W-:Y:S01]  /*8bf0*/  @P2 FMUL.FTZ R137, R151, R130 ;  /* 0x0000008297892220 */ /* 0x000fe20000410000 */
[----:B------:R-:W-:Y:S01]  /*8c00*/  FMUL.FTZ R130, R85, R150 ;  /* 0x0000009655827220 */ /* 0x000fe20000410000 */
[----:B------:R-:W-:Y:S01]  /*8c10*/  FFMA.FTZ R158, R4, R152, R135 ;  /* 0x00000098049e7223 */ /* 0x000fe20000010087 */
[----:B------:R-:W-:Y:S01]  /*8c20*/  FSEL R162, R162, RZ, P2 ;  /* 0x000000ffa2a27208 */ /* 0x000fe20001000000 */
[----:B------:R-:W-:Y:S01]  /*8c30*/  FMUL.FTZ R135, R155, R3 ;  /* 0x000000039b877220 */ /* 0x000fe20000410000 */
[----:B------:R-:W-:Y:S01]  /*8c40*/  LOP3.LUT P2, RZ, R134, 0xff00, RZ, 0xc0, !PT ;  /* 0x0000ff0086ff7812 */ /* 0x000fe2000784c0ff */
[----:B------:R-:W-:Y:S01]  /*8c50*/  HADD2.F32 R151, -RZ, R55.H1_H1 ;  /* 0x30000037ff977230 */ /* 0x000fe20000004100 */
[----:B------:R-:W-:Y:S01]  /*8c60*/  FSEL R130, R130, RZ, P3 ;  /* 0x000000ff82827208 */ /* 0x000fe20001800000 */
[----:B------:R-:W-:Y:S01]  /*8c70*/  FMUL.FTZ R135, R135, UR4 ;  /* 0x0000000487877c20 */ /* 0x000fe20008410000 */
[----:B------:R-:W-:Y:S01]  /*8c80*/  LOP3.LUT P3, RZ, R134, 0xff, RZ, 0xc0, !PT ;  /* 0x000000ff86ff7812 */ /* 0x000fe2000786c0ff */
[----:B------:R-:W-:Y:S01]  /*8c90*/  FFMA.FTZ R134, R144, R165, R145 ;  /* 0x000000a590867223 */ /* 0x000fe20000010091 */
[----:B------:R-:W-:Y:S01]  /*8ca0*/  MOV R150, RZ ;  /* 0x000000ff00967202 */ /* 0x000fe20000000f00 */
[----:B------:R-:W-:Y:S01]  /*8cb0*/  FADD.FTZ R45, -R45, R154 ;  /* 0x0000009a2d2d7221 */ /* 0x000fe20000010100 */
[----:B------:R-:W-:-:S02]  /*8cc0*/  @P1 HADD2.F32 R131, -RZ, R131.H1_H1 ;  /* 0x30000083ff831230 */ /* 0x000fc40000004100 */
[----:B------:R-:W-:Y:S01]  /*8cd0*/  FADD.FTZ R157, -R134, R157 ;  /* 0x0000009d869d7221 */ /* 0x000fe20000010100 */
[--C-:B------:R-:W-:Y:S01]  /*8ce0*/  @P5 HADD2.F32 R134, -RZ, R129.reuse.H0_H0 ;  /* 0x20000081ff865230 */ /* 0x100fe20000004100 */
[----:B------:R-:W-:Y:S01]  /*8cf0*/  MOV R152, RZ ;  /* 0x000000ff00987202 */ /* 0x000fe20000000f00 */
[----:B------:R-:W-:Y:S02]  /*8d00*/  @P4 HADD2.F32 R129, -RZ, R129.H1_H1 ;  /* 0x30000081ff814230 */ /* 0x000fe40000004100 */
[----:B------:R-:W-:Y:S01]  /*8d10*/  FFMA.FTZ R160, R4, R157, R151 ;  /* 0x0000009d04a07223 */ /* 0x000fe20000010097 */
[----:B------:R-:W-:Y:S02]  /*8d20*/  HFMA2 R151, -RZ, RZ, 0, 0 ;  /* 0x00000000ff977431 */ /* 0x000fe400000001ff */
[----:B------:R-:W-:Y:S01]  /*8d30*/  @P5 FMUL.FTZ R150, R135, R134 ;  /* 0x0000008687965220 */ /* 0x000fe20000410000 */
[-C--:B------:R-:W-:Y:S01]  /*8d40*/  FMUL.FTZ R134, R158, R3.reuse ;  /* 0x000000039e867220 */ /* 0x080fe20000410000 */
[----:B------:R-:W-:Y:S01]  /*8d50*/  FMUL.FTZ R164, R160, R3 ;  /* 0x00000003a0a47220 */ /* 0x000fe20000410000 */
[----:B------:R-:W-:-:S02]  /*8d60*/  HADD2.F32 R154, -RZ, R52.H1_H1 ;  /* 0x30000034ff9a7230 */ /* 0x000fc40000004100 */
[----:B------:R-:W-:Y:S01]  /*8d70*/  FMUL.FTZ R135, R82, R135 ;  /* 0x0000008752877220 */ /* 0x000fe20000410000 */
[----:B------:R-:W-:Y:S01]  /*8d80*/  FMUL.FTZ R134, R134, UR4 ;  /* 0x0000000486867c20 */ /* 0x000fe20008410000 */
[----:B------:R-:W-:Y:S01]  /*8d90*/  FMUL.FTZ R164, R164, UR4 ;  /* 0x00000004a4a47c20 */ /* 0x000fe20008410000 */
[----:B------:R-:W-:Y:S01]  /*8da0*/  @P2 HADD2.F32 R157, -RZ, R128.H1_H1 ;  /* 0x30000080ff9d2230 */ /* 0x000fe20000004100 */
[----:B------:R-:W-:Y:S01]  /*8db0*/  F2FP.F16.F32.PACK_AB R46, R44, R46 ;  /* 0x0000002e2c2e723e */ /* 0x000fe200000000ff */
[----:B------:R-:W-:Y:S01]  /*8dc0*/  @P4 FMUL.FTZ R151, R134, R129 ;  /* 0x0000008186974220 */ /* 0x000fe20000410000 */
[----:B------:R-:W-:Y:S02]  /*8dd0*/  HADD2.F32 R129, -RZ, R52.H0_H0 ;  /* 0x20000034ff817230 */ /* 0x000fe40000004100 */
[----:B------:R-:W-:Y:S01]  /*8de0*/  @P1 FMUL.FTZ R152, R164, R131 ;  /* 0x00000083a4981220 */ /* 0x000fe20000410000 */
[----:B------:R-:W-:Y:S01]  /*8df0*/  FFMA.FTZ R131, R4, R45, R154 ;  /* 0x0000002d04837223 */ /* 0x000fe2000001009a */
[----:B------:R-:W-:-:S02]  /*8e00*/  @P3 HADD2.F32 R154, -RZ, R128.H0_H0 ;  /* 0x20000080ff9a3230 */ /* 0x000fc40000004100 */
[----:B------:R-:W-:Y:S01]  /*8e10*/  FMUL.FTZ R164, R87, R164 ;  /* 0x000000a457a47220 */ /* 0x000fe20000410000 */
[----:B------:R-:W-:Y:S01]  /*8e20*/  FFMA.FTZ R172, R4, R153, R129 ;  /* 0x0000009904ac7223 */ /* 0x000fe20000010081 */
[-C--:B------:R-:W-:Y:S01]  /*8e30*/  FMUL.FTZ R45, R131, R3.reuse ;  /* 0x00000003832d7220 */ /* 0x080fe20000410000 */
[----:B------:R-:W-:Y:S02]  /*8e40*/  HFMA2 R153, -RZ, RZ, 0, 0 ;  /* 0x00000000ff997431 */ /* 0x000fe400000001ff */
[----:B------:R-:W-:Y:S01]  /*8e50*/  FMUL.FTZ R134, R83, R134 ;  /* 0x0000008653867220 */ /* 0x000fe20000410000 */
[----:B------:R-:W-:Y:S01]  /*8e60*/  FMUL.FTZ R129, R172, R3 ;  /* 0x00000003ac817220 */ /* 0x000fe20000410000 */
[----:B------:R-:W-:Y:S01]  /*8e70*/  FMUL.FTZ R128, R45, UR4 ;  /* 0x000000042d807c20 */ /* 0x000fe20008410000 */
[----:B------:R-:W-:Y:S02]  /*8e80*/  F2FP.F16.F32.PACK_AB R45, R158, R155 ;  /* 0x0000009b9e2d723e */ /* 0x000fe400000000ff */
[----:B------:R-:W-:Y:S01]  /*8e90*/  FMUL.FTZ R129, R129, UR4 ;  /* 0x0000000481817c20 */ /* 0x000fe20008410000 */
[----:B------:R-:W-:-:S02]  /*8ea0*/  FSEL R155, R164, RZ, P1 ;  /* 0x000000ffa49b7208 */ /* 0x000fc40000800000 */
[----:B------:R-:W-:Y:S01]  /*8eb0*/  F2FP.F16.F32.PACK_AB R44, R131, R172 ;  /* 0x000000ac832c723e */ /* 0x000fe200000000ff */
[----:B------:R-:W-:Y:S01]  /*8ec0*/  @P3 FMUL.FTZ R153, R129, R154 ;  /* 0x0000009a81993220 */ /* 0x000fe20000410000 */
[----:B------:R-:W-:Y:S01]  /*8ed0*/  MOV R154, RZ ;  /* 0x000000ff009a7202 */ /* 0x000fe20000000f00 */
[----:B------:R-:W-:Y:S01]  /*8ee0*/  @P2 FMUL.FTZ R154, R128, R157 ;  /* 0x0000009d809a2220 */ /* 0x000fe20000410000 */
[----:B------:R-:W-:Y:S01]  /*8ef0*/  FMUL.FTZ R129, R80, R129 ;  /* 0x0000008150817220 */ /* 0x000fe20000410000 */
[----:B------:R-:W-:Y:S01]  /*8f00*/  FMUL.FTZ R128, R81, R128 ;  /* 0x0000008051807220 */ /* 0x000fe20000410000 */
[----:B------:R-:W-:Y:S02]  /*8f10*/  F2FP.F16.F32.PACK_AB R131, R155, R162 ;  /* 0x000000a29b83723e */ /* 0x000fe400000000ff */
[----:B------:R-:W-:Y:S02]  /*8f20*/  F2FP.F16.F32.PACK_AB R130, R130, R156 ;  /* 0x0000009c8282723e */ /* 0x000fe400000000ff */
[----:B------:R-:W-:-:S02]  /*8f30*/  FSEL R155, R135, RZ, P5 ;  /* 0x000000ff879b7208 */ /* 0x000fc40002800000 */
[----:B------:R-:W-:Y:S02]  /*8f40*/  FSEL R156, R134, RZ, P4 ;  /* 0x000000ff869c7208 */ /* 0x000fe40002000000 */
[----:B------:R-:W-:Y:S02]  /*8f50*/  FSEL R134, R129, RZ, P3 ;  /* 0x000000ff81867208 */ /* 0x000fe40001800000 */
[----:B------:R-:W-:Y:S02]  /*8f60*/  FSEL R135, R128, RZ, P2 ;  /* 0x000000ff80877208 */ /* 0x000fe40001000000 */
[----:B------:R-:W-:Y:S02]  /*8f70*/  F2FP.F16.F32.PACK_AB R47, R160, R47 ;  /* 0x0000002fa02f723e */ /* 0x000fe400000000ff */
[----:B------:R-:W-:Y:S02]  /*8f80*/  F2FP.F16.F32.PACK_AB R129, R156, R155 ;  /* 0x0000009b9c81723e */ /* 0x000fe400000000ff */
[----:B------:R-:W-:Y:S01]  /*8f90*/  F2FP.F16.F32.PACK_AB R128, R135, R134 ;  /* 0x000000868780723e */ /* 0x000fe200000000ff */
[----:B------:R-:W-:Y:S06]  /*8fa0*/  BRA `(.L_x_10623) ;  /* 0x0000000400907947 */ /* 0x000fec0003800000 */
.L_x_10622:
[C-C-:B------:R-:W-:Y:S01]  /*8fb0*/  FFMA.FTZ R137, R144.reuse, R163, R145.reuse ;  /* 0x000000a390897223 */ /* 0x140fe20000010091 */
[C-C-:B------:R-:W-:Y:S01]  /*8fc0*/  FFMA.FTZ R163, R144.reuse, R164, R145.reuse ;  /* 0x000000a490a37223 */ /* 0x140fe20000010091 */
[----:B------:R-:W-:Y:S01]  /*8fd0*/  FFMA.FTZ R162, R144, R162, R145 ;  /* 0x000000a290a27223 */ /* 0x000fe20000010091 */
[----:B------:R-:W-:Y:S01]  /*8fe0*/  LOP3.LUT P1, RZ, R135, 0xff, RZ, 0xc0, !PT ;  /* 0x000000ff87ff7812 */ /* 0x000fe2000782c0ff */
[----:B------:R-:W-:Y:S01]  /*8ff0*/  FADD.FTZ R137, -R137, R150 ;  /* 0x0000009689897221 */ /* 0x000fe20000010100 */
[----:B------:R-:W-:Y:S01]  /*9000*/  FADD.FTZ R171, -R163, R156 ;  /* 0x0000009ca3ab7221 */ /* 0x000fe20000010100 */
[--C-:B------:R-:W-:Y:S02]  /*9010*/  HADD2.F32 R163, -RZ, R54.reuse.H0_H0 ;  /* 0x20000036ffa37230 */ /* 0x100fe40000004100 */
[----:B------:R-:W-:Y:S01]  /*9020*/  FADD.FTZ R151, -R162, R151 ;  /* 0x00000097a2977221 */ /* 0x000fe20000010100 */
[C---:B------:R-:W-:Y:S01]  /*9030*/  LOP3.LUT P3, RZ, R135.reuse, 0xff00, RZ, 0xc0, !PT ;  /* 0x0000ff0087ff7812 */ /* 0x040fe2000786c0ff */
[----:B------:R-:W-:Y:S01]  /*9040*/  HADD2.F32 R150, -RZ, R55.H0_H0 ;  /* 0x20000037ff967230 */ /* 0x000fe20000004100 */
[----:B------:R-:W-:Y:S01]  /*9050*/  LOP3.LUT P2, RZ, R135, 0xff0000, RZ, 0xc0, !PT ;  /* 0x00ff000087ff7812 */ /* 0x000fe2000784c0ff */
[----:B------:R-:W-:Y:S01]  /*9060*/  FFMA.FTZ R30, R4, R151, R163 ;  /* 0x00000097041e7223 */ /* 0x000fe200000100a3 */
[----:B------:R-:W-:-:S02]  /*9070*/  HADD2.F32 R163, -RZ, R54.H1_H1 ;  /* 0x30000036ffa37230 */ /* 0x000fc40000004100 */
[----:B------:R-:W-:Y:S01]  /*9080*/  FFMA.FTZ R160, R144, R160, R145 ;  /* 0x000000a090a07223 */ /* 0x000fe20000010091 */
[C---:B------:R-:W-:Y:S01]  /*9090*/  FFMA.FTZ R150, R4.reuse, R171, R150 ;  /* 0x000000ab04967223 */ /* 0x040fe20000010096 */
[C---:B------:R-:W-:Y:S01]  /*90a0*/  FMUL.FTZ R151, R3.reuse, R30 ;  /* 0x0000001e03977220 */ /* 0x040fe20000410000 */
[--C-:B-----5:R-:W-:Y:S02]  /*90b0*/  @P1 HADD2.F32 R156, -RZ, R130.reuse.H0_H0 ;  /* 0x20000082ff9c1230 */ /* 0x120fe40000004100 */
[----:B------:R-:W-:Y:S01]  /*90c0*/  FFMA.FTZ R136, R4, R137, R163 ;  /* 0x0000008904887223 */ /* 0x000fe200000100a3 */
[----:B------:R-:W-:Y:S01]  /*90d0*/  FMUL.FTZ R150, R3, R150 ;  /* 0x0000009603967220 */ /* 0x000fe20000410000 */
[----:B------:R-:W-:Y:S01]  /*90e0*/  FMUL.FTZ R151, R151, UR4 ;  /* 0x0000000497977c20 */ /* 0x000fe20008410000 */
[----:B------:R-:W-:Y:S02]  /*90f0*/  HFMA2 R30, -RZ, RZ, 0, 0 ;  /* 0x00000000ff1e7431 */ /* 0x000fe400000001ff */
[----:B------:R-:W-:Y:S01]  /*9100*/  FMUL.FTZ R136, R3, R136 ;  /* 0x0000008803887220 */ /* 0x000fe20000410000 */
[----:B------:R-:W-:-:S02]  /*9110*/  @P3 HADD2.F32 R137, -RZ, R130.H1_H1 ;  /* 0x30000082ff893230 */ /* 0x000fc40000004100 */
[----:B------:R-:W-:Y:S01]  /*9120*/  FMUL.FTZ R163, R150, UR4 ;  /* 0x0000000496a37c20 */ /* 0x000fe20008410000 */
[-C--:B------:R-:W-:Y:S01]  /*9130*/  @P1 FMUL.FTZ R30, R156, R151.reuse ;  /* 0x000000979c1e1220 */ /* 0x080fe20000410000 */
[----:B------:R-:W-:Y:S01]  /*9140*/  FMUL.FTZ R130, R136, UR4 ;  /* 0x0000000488827c20 */ /* 0x000fe20008410000 */
[----:B------:R-:W-:Y:S01]  /*9150*/  MOV R136, RZ ;  /* 0x000000ff00887202 */ /* 0x000fe20000000f00 */
[----:B------:R-:W-:Y:S02]  /*9160*/  @P2 HADD2.F32 R150, -RZ, R131.H0_H0 ;  /* 0x20000083ff962230 */ /* 0x000fe40000004100 */
[----:B------:R-:W-:Y:S01]  /*9170*/  FMUL.FTZ R156, R84, R151 ;  /* 0x00000097549c7220 */ /* 0x000fe20000410000 */
[-C--:B------:R-:W-:Y:S01]  /*9180*/  @P3 FMUL.FTZ R136, R137, R130.reuse ;  /* 0x0000008289883220 */ /* 0x080fe20000410000 */
[----:B------:R-:W-:Y:S01]  /*9190*/  FMUL.FTZ R130, R85, R130 ;  /* 0x0000008255827220 */ /* 0x000fe20000410000 */
[----:B------:R-:W-:Y:S01]  /*91a0*/  FMUL.FTZ R162, R86, R163 ;  /* 0x000000a356a27220 */ /* 0x000fe20000410000 */
[----:B------:R-:W-:Y:S01]  /*91b0*/  FFMA.FTZ R158, R144, R158, R145 ;  /* 0x0000009e909e7223 */ /* 0x000fe20000010091 */
[----:B------:R-:W-:-:S02]  /*91c0*/  HFMA2 R137, -RZ, RZ, 0, 0 ;  /* 0x00000000ff897431 */ /* 0x000fc400000001ff */
[----:B------:R-:W-:Y:S01]  /*91d0*/  @P2 FMUL.FTZ R137, R150, R163 ;  /* 0x000000a396892220 */ /* 0x000fe20000410000 */
[----:B------:R-:W-:Y:S01]  /*91e0*/  FSEL R156, R156, RZ, P1 ;  /* 0x000000ff9c9c7208 */ /* 0x000fe20000800000 */
        /* <DEDUP_REMOVED lines=8> */
[----:B------:R-:W-:Y:S01]  /*9270*/  HADD2.F32 R150, -RZ, R55.H1_H1 ;  /* 0x30000037ff967230 */ /* 0x000fe20000004100 */
[C---:B------:R-:W-:Y:S01]  /*9280*/  ISETP.GE.U32.AND P1, PT, R134.reuse, RZ, PT ;  /* 0x000000ff8600720c */ /* 0x040fe20003f26070 */
[----:B------:R-:W-:Y:S01]  /*9290*/  FADD.FTZ R161, -R161, R152 ;  /* 0x00000098a1a17221 */ /* 0x000fe20000010100 */
[----:B------:R-:W-:-:S02]  /*92a0*/  LOP3.LUT P3, RZ, R134, 0xff, RZ, 0xc0, !PT ;  /* 0x000000ff86ff7812 */ /* 0x000fc4000786c0ff */
[----:B------:R-:W-:Y:S01]  /*92b0*/  LOP3.LUT P2, RZ, R134, 0xff00, RZ, 0xc0, !PT ;  /* 0x0000ff0086ff7812 */ /* 0x000fe2000784c0ff */
[C-C-:B------:R-:W-:Y:S01]  /*92c0*/  FFMA.FTZ R134, R144.reuse, R165, R145.reuse ;  /* 0x000000a590867223 */ /* 0x140fe20000010091 */
[----:B------:R-:W-:Y:S01]  /*92d0*/  ISETP.GE.U32.AND.EX P1, PT, R135, 0x1000000, PT, P1 ;  /* 0x010000008700780c */ /* 0x000fe20003f26110 */
[----:B------:R-:W-:Y:S01]  /*92e0*/  FFMA.FTZ R135, R144, R159, R145 ;  /* 0x0000009f90877223 */ /* 0x000fe20000010091 */
[----:B------:R-:W-:Y:S01]  /*92f0*/  F2FP.F16.F32.PACK_AB R130, R130, R156 ;  /* 0x0000009c8282723e */ /* 0x000fe200000000ff */
[----:B------:R-:W-:Y:S01]  /*9300*/  FADD.FTZ R157, -R134, R157 ;  /* 0x0000009d869d7221 */ /* 0x000fe20000010100 */
[----:B------:R-:W-:Y:S01]  /*9310*/  FFMA.FTZ R134, R4, R151, R155 ;  /* 0x0000009704867223 */ /* 0x000fe2000001009b */
[----:B------:R-:W-:Y:S02]  /*9320*/  HADD2.F32 R151, -RZ, R53.H1_H1 ;  /* 0x30000035ff977230 */ /* 0x000fe40000004100 */
[----:B------:R-:W-:Y:S01]  /*9330*/  FADD.FTZ R135, -R135, R154 ;  /* 0x0000009a87877221 */ /* 0x000fe20000010100 */
[----:B------:R-:W-:-:S02]  /*9340*/  @P5 HADD2.F32 R152, -RZ, R129.H0_H0 ;  /* 0x20000081ff985230 */ /* 0x000fc40000004100 */
[----:B------:R-:W-:Y:S01]  /*9350*/  FMUL.FTZ R155, R3, R134 ;  /* 0x00000086039b7220 */ /* 0x000fe20000410000 */
[----:B------:R-:W-:Y:S02]  /*9360*/  @P4 HADD2.F32 R129, -RZ, R129.H1_H1 ;  /* 0x30000081ff814230 */ /* 0x000fe40000004100 */
[C---:B------:R-:W-:Y:S01]  /*9370*/  FFMA.FTZ R134, R4.reuse, R161, R151 ;  /* 0x000000a104867223 */ /* 0x040fe20000010097 */
[----:B------:R-:W-:Y:S01]  /*9380*/  FFMA.FTZ R154, R4, R157, R150 ;  /* 0x0000009d049a7223 */ /* 0x000fe20000010096 */
[----:B------:R-:W-:Y:S01]  /*9390*/  CS2R R150, SRZ ;  /* 0x0000000000967805 */ /* 0x000fe2000001ff00 */
[----:B------:R-:W-:Y:S01]  /*93a0*/  FMUL.FTZ R155, R155, UR4 ;  /* 0x000000049b9b7c20 */ /* 0x000fe20008410000 */
[----:B------:R-:W-:Y:S01]  /*93b0*/  FMUL.FTZ R134, R3, R134 ;  /* 0x0000008603867220 */ /* 0x000fe20000410000 */
[----:B------:R-:W-:Y:S02]  /*93c0*/  @P1 HADD2.F32 R131, -RZ, R131.H1_H1 ;  /* 0x30000083ff831230 */ /* 0x000fe40000004100 */
[----:B------:R-:W-:Y:S01]  /*93d0*/  @P5 FMUL.FTZ R150, R152, R155 ;  /* 0x0000009b98965220 */ /* 0x000fe20000410000 */
[----:B------:R-:W-:Y:S01]  /*93e0*/  FMUL.FTZ R134, R134, UR4 ;  /* 0x0000000486867c20 */ /* 0x000fe20008410000 */
[----:B------:R-:W-:Y:S01]  /*93f0*/  MOV R152, RZ ;  /* 0x000000ff00987202 */ /* 0x000fe20000000f00 */
[----:B------:R-:W-:-:S02]  /*9400*/  @P2 HADD2.F32 R157, -RZ, R128.H1_H1 ;  /* 0x30000080ff9d2230 */ /* 0x000fc40000004100 */
[----:B------:R-:W-:Y:S01]  /*9410*/  FMUL.FTZ R155, R82, R155 ;  /* 0x0000009b529b7220 */ /* 0x000fe20000410000 */
[----:B------:R-:W-:Y:S01]  /*9420*/  @P4 FMUL.FTZ R151, R129, R134 ;  /* 0x0000008681974220 */ /* 0x000fe20000410000 */
[----:B------:R-:W-:Y:S01]  /*9430*/  FMUL.FTZ R129, R3, R154 ;  /* 0x0000009a03817220 */ /* 0x000fe20000410000 */
[----:B------:R-:W-:Y:S02]  /*9440*/  FMUL.FTZ R134, R83, R134 ;  /* 0x0000008653867220 */ /* 0x000fe40000410000 */
[----:B------:R-:W-:Y:S01]  /*9450*/  FSEL R155, R155, RZ, P5 ;  /* 0x000000ff9b9b7208 */ /* 0x000fe20002800000 */
[----:B------:R-:W-:Y:S01]  /*9460*/  FMUL.FTZ R154, R129, UR4 ;  /* 0x00000004819a7c20 */ /* 0x000fe20008410000 */
[--C-:B------:R-:W-:Y:S01]  /*9470*/  HADD2.F32 R129, -RZ, R52.reuse.H0_H0 ;  /* 0x20000034ff817230 */ /* 0x100fe20000004100 */
[----:B------:R-:W-:Y:S02]  /*9480*/  FSEL R156, R134, RZ, P4 ;  /* 0x000000ff869c7208 */ /* 0x000fe40002000000 */
[----:B------:R-:W-:Y:S01]  /*9490*/  @P1 FMUL.FTZ R152, R131, R154 ;  /* 0x0000009a83981220 */ /* 0x000fe20000410000 */
[----:B------:R-:W-:-:S02]  /*94a0*/  HADD2.F32 R131, -RZ, R52.H1_H1 ;  /* 0x30000034ff837230 */ /* 0x000fc40000004100 */
[C---:B------:R-:W-:Y:S01]  /*94b0*/  FFMA.FTZ R158, R4.reuse, R153, R129 ;  /* 0x00000099049e7223 */ /* 0x040fe20000010081 */
[----:B------:R-:W-:Y:S02]  /*94c0*/  HFMA2 R153, -RZ, RZ, 0, 0 ;  /* 0x00000000ff997431 */ /* 0x000fe400000001ff */
[----:B------:R-:W-:Y:S01]  /*94d0*/  FFMA.FTZ R160, R4, R135, R131 ;  /* 0x0000008704a07223 */ /* 0x000fe20000010083 */
[----:B------:R-:W-:Y:S01]  /*94e0*/  FMUL.FTZ R129, R3, R158 ;  /* 0x0000009e03817220 */ /* 0x000fe20000410000 */
[----:B------:R-:W-:Y:S02]  /*94f0*/  @P3 HADD2.F32 R158, -RZ, R128.H0_H0 ;  /* 0x20000080ff9e3230 */ /* 0x000fe40000004100 */
[----:B------:R-:W-:Y:S01]  /*9500*/  FMUL.FTZ R135, R87, R154 ;  /* 0x0000009a57877220 */ /* 0x000fe20000410000 */
[----:B------:R-:W-:Y:S01]  /*9510*/  FMUL.FTZ R131, R3, R160 ;  /* 0x000000a003837220 */ /* 0x000fe20000410000 */
[----:B------:R-:W-:Y:S01]  /*9520*/  FMUL.FTZ R129, R129, UR4 ;  /* 0x0000000481817c20 */ /* 0x000fe20008410000 */
[----:B------:R-:W-:-:S02]  /*9530*/  MOV R154, RZ ;  /* 0x000000ff009a7202 */ /* 0x000fc40000000f00 */
[----:B------:R-:W-:Y:S01]  /*9540*/  FMUL.FTZ R128, R131, UR4 ;  /* 0x0000000483807c20 */ /* 0x000fe20008410000 */
[-C--:B------:R-:W-:Y:S01]  /*9550*/  @P3 FMUL.FTZ R153, R158, R129.reuse ;  /* 0x000000819e993220 */ /* 0x080fe20000410000 */
[----:B------:R-:W-:Y:S01]  /*9560*/  FMUL.FTZ R129, R80, R129 ;  /* 0x0000008150817220 */ /* 0x000fe20000410000 */
[----:B------:R-:W-:Y:S01]  /*9570*/  FSEL R131, R135, RZ, P1 ;  /* 0x000000ff87837208 */ /* 0x000fe20000800000 */
[-C--:B------:R-:W-:Y:S01]  /*9580*/  @P2 FMUL.FTZ R154, R157, R128.reuse ;  /* 0x000000809d9a2220 */ /* 0x080fe20000410000 */
[----:B------:R-:W-:Y:S02]  /*9590*/  FMUL.FTZ R128, R81, R128 ;  /* 0x0000008051807220 */ /* 0x000fe40000410000 */
[----:B------:R-:W-:Y:S02]  /*95a0*/  FSEL R134, R129, RZ, P3 ;  /* 0x000000ff81867208 */ /* 0x000fe40001800000 */
[----:B------:R-:W-:Y:S02]  /*95b0*/  F2FP.F16.F32.PACK_AB R131, R131, R162 ;  /* 0x000000a28383723e */ /* 0x000fe400000000ff */
[----:B------:R-:W-:-:S02]  /*95c0*/  FSEL R135, R128, RZ, P2 ;  /* 0x000000ff80877208 */ /* 0x000fc40001000000 */
[----:B------:R-:W-:Y:S02]  /*95d0*/  F2FP.F16.F32.PACK_AB R129, R156, R155 ;  /* 0x0000009b9c81723e */ /* 0x000fe400000000ff */
[----:B------:R-:W-:-:S07]  /*95e0*/  F2FP.F16.F32.PACK_AB R128, R135, R134 ;  /* 0x000000868780723e */ /* 0x000fce00000000ff */
.L_x_10623:
        /* <DEDUP_REMOVED lines=13> */
[--C-:B------:R-:W-:Y:S02]  /*96c0*/  HADD2.F32 R29, -RZ, R49.reuse.H0_H0 ;  /* 0x20000031ff1d7230 */ /* 0x100fe40000004100 */
[----:B------:R-:W-:Y:S01]  /*96d0*/  FADD.FTZ R41, -R41, R34 ;  /* 0x0000002229297221 */ /* 0x000fe20000010100 */
[----:B------:R-:W-:Y:S01]  /*96e0*/  FADD.FTZ R40, -R40, R33 ;  /* 0x0000002128287221 */ /* 0x000fe20000010100 */
[----:B------:R-:W-:Y:S01]  /*96f0*/  LOP3.LUT P2, RZ, R132, 0xff000000, RZ, 0xc0, !PT ;  /* 0xff00000084ff7812 */ /* 0x000fe2000784c0ff */
[----:B------:R-:W-:Y:S01]  /*9700*/  HADD2.F32 R45, -RZ, R49.H1_H1 ;  /* 0x30000031ff2d7230 */ /* 0x000fe20000004100 */
[----:B------:R-:W-:Y:S01]  /*9710*/  LOP3.LUT P5, RZ, R133, 0xff, RZ, 0xc0, !PT ;  /* 0x000000ff85ff7812 */ /* 0x000fe200078ac0ff */
[----:B------:R-:W-:-:S02]  /*9720*/  HADD2.F32 R33, -RZ, R50.H0_H0 ;  /* 0x20000032ff217230 */ /* 0x000fc40000004100 */
[----:B------:R-:W-:Y:S01]  /*9730*/  FADD.FTZ R46, -R47, R32 ;  /* 0x000000202f2e7221 */ /* 0x000fe20000010100 */
[C---:B------:R-:W-:Y:S01]  /*9740*/  FFMA.FTZ R32, R4.reuse, R41, R29 ;  /* 0x0000002904207223 */ /* 0x040fe2000001001d */
[----:B------:R-:W-:Y:S01]  /*9750*/  FFMA.FTZ R45, R4, R40, R45 ;  /* 0x00000028042d7223 */ /* 0x000fe2000001002d */
[----:B------:R-:W-:Y:S01]  /*9760*/  FFMA.FTZ R42, R144, R141, R145 ;  /* 0x0000008d902a7223 */ /* 0x000fe20000010091 */
[----:B------:R-:W-:Y:S01]  /*9770*/  FFMA.FTZ R46, R4, R46, R33 ;  /* 0x0000002e042e7223 */ /* 0x000fe20000010021 */
[-C--:B------:R-:W-:Y:S01]  /*9780*/  FMUL.FTZ R33, R32, R3.reuse ;  /* 0x0000000320217220 */ /* 0x080fe20000410000 */
[-C--:B------:R-:W-:Y:S01]  /*9790*/  FMUL.FTZ R41, R45, R3.reuse ;  /* 0x000000032d297220 */ /* 0x080fe20000410000 */
[--C-:B-----5:R-:W-:Y:S02]  /*97a0*/  @P1 HADD2.F32 R34, -RZ, R129.reuse.H0_H0 ;  /* 0x20000081ff221230 */ /* 0x120fe40000004100 */
[----:B------:R-:W-:Y:S01]  /*97b0*/  FMUL.FTZ R47, R46, R3 ;  /* 0x000000032e2f7220 */ /* 0x000fe20000410000 */
[----:B------:R-:W-:Y:S01]  /*97c0*/  FMUL.FTZ R135, R33, UR4 ;  /* 0x0000000421877c20 */ /* 0x000fe20008410000 */
[----:B------:R-:W-:-:S02]  /*97d0*/  @P2 HADD2.F32 R129, -RZ, R129.H1_H1 ;  /* 0x30000081ff812230 */ /* 0x000fc40000004100 */
[----:B------:R-:W-:Y:S01]  /*97e0*/  FMUL.FTZ R134, R41, UR4 ;  /* 0x0000000429867c20 */ /* 0x000fe20008410000 */
[----:B------:R-:W-:Y:S02]  /*97f0*/  @P5 HADD2.F32 R33, -RZ, R130.H0_H0 ;  /* 0x20000082ff215230 */ /* 0x000fe40000004100 */
[----:B------:R-:W-:Y:S01]  /*9800*/  FMUL.FTZ R47, R47, UR4 ;  /* 0x000000042f2f7c20 */ /* 0x000fe20008410000 */
[C-C-:B------:R-:W-:Y:S01]  /*9810*/  FFMA.FTZ R142, R144.reuse, R142, R145.reuse ;  /* 0x0000008e908e7223 */ /* 0x140fe20000010091 */
[C-C-:B------:R-:W-:Y:S01]  /*9820*/  FFMA.FTZ R143, R144.reuse, R143, R145.reuse ;  /* 0x0000008f908f7223 */ /* 0x140fe20000010091 */
[----:B------:R-:W-:Y:S01]  /*9830*/  FFMA.FTZ R145, R144, R39, R145 ;  /* 0x0000002790917223 */ /* 0x000fe20000010091 */
[----:B------:R-:W-:Y:S01]  /*9840*/  MOV R40, RZ ;  /* 0x000000ff00287202 */ /* 0x000fe20000000f00 */
[----:B------:R-:W-:Y:S02]  /*9850*/  HFMA2 R39, -RZ, RZ, 0, 0 ;  /* 0x00000000ff277431 */ /* 0x000fe400000001ff */
[----:B------:R-:W-:Y:S01]  /*9860*/  @P2 FMUL.FTZ R40, R134, R129 ;  /* 0x0000008186282220 */ /* 0x000fe20000410000 */
[----:B------:R-:W-:Y:S01]  /*9870*/  @P5 FMUL.FTZ R39, R47, R33 ;  /* 0x000000212f275220 */ /* 0x000fe20000410000 */
[----:B------:R-:W-:Y:S01]  /*9880*/  FMUL.FTZ R33, R90, R135 ;  /* 0x000000875a217220 */ /* 0x000fe20000410000 */
[----:B------:R-:W-:Y:S01]  /*9890*/  FMUL.FTZ R134, R91, R134 ;  /* 0x000000865b867220 */ /* 0x000fe20000410000 */
[----:B------:R-:W-:Y:S01]  /*98a0*/  LOP3.LUT P4, RZ, R133, 0xff00, RZ, 0xc0, !PT ;  /* 0x0000ff0085ff7812 */ /* 0x000fe2000788c0ff */
[----:B------:R-:W-:Y:S01]  /*98b0*/  FADD.FTZ R44, -R44, R35 ;  /* 0x000000232c2c7221 */ /* 0x000fe20000010100 */
[----:B------:R-:W-:-:S02]  /*98c0*/  HFMA2 R29, -RZ, RZ, 0, 0 ;  /* 0x00000000ff1d7431 */ /* 0x000fc400000001ff */
[----:B------:R-:W-:Y:S02]  /*98d0*/  HADD2.F32 R35, -RZ, R50.H1_H1 ;  /* 0x30000032ff237230 */ /* 0x000fe40000004100 */
[----:B------:R-:W-:Y:S01]  /*98e0*/  @P1 FMUL.FTZ R29, R135, R34 ;  /* 0x00000022871d1220 */ /* 0x000fe20000410000 */
[----:B------:R-:W-:Y:S01]  /*98f0*/  FADD.FTZ R42, -R42, R31 ;  /* 0x0000001f2a2a7221 */ /* 0x000fe20000010100 */
[----:B------:R-:W-:Y:S01]  /*9900*/  FMUL.FTZ R34, R92, R47 ;  /* 0x0000002f5c227220 */ /* 0x000fe20000410000 */
[----:B------:R-:W-:Y:S01]  /*9910*/  FSEL R33, R33, RZ, P1 ;  /* 0x000000ff21217208 */ /* 0x000fe20000800000 */
[----:B------:R-:W-:Y:S01]  /*9920*/  FADD.FTZ R140, -R142, R37 ;  /* 0x000000258e8c7221 */ /* 0x000fe20000010100 */
[----:B------:R-:W-:Y:S01]  /*9930*/  FSEL R134, R134, RZ, P2 ;  /* 0x000000ff86867208 */ /* 0x000fe20001000000 */
[--C-:B------:R-:W-:Y:S01]  /*9940*/  HADD2.F32 R47, -RZ, R51.reuse.H1_H1 ;  /* 0x30000033ff2f7230 */ /* 0x100fe20000004100 */
[C---:B------:R-:W-:Y:S01]  /*9950*/  LOP3.LUT P3, RZ, R132.reuse, 0xff, RZ, 0xc0, !PT ;  /* 0x000000ff84ff7812 */ /* 0x040fe2000786c0ff */
[----:B------:R-:W-:Y:S01]  /*9960*/  HADD2.F32 R31, -RZ, R48.H0_H0 ;  /* 0x20000030ff1f7230 */ /* 0x000fe20000004100 */
[C---:B------:R-:W-:Y:S01]  /*9970*/  ISETP.GE.U32.AND P1, PT, R132.reuse, RZ, PT ;  /* 0x000000ff8400720c */ /* 0x040fe20003f26070 */
[----:B------:R-:W-:Y:S01]  /*9980*/  FADD.FTZ R142, -R143, R38 ;  /* 0x000000268f8e7221 */ /* 0x000fe20000010100 */
[----:B------:R-:W-:Y:S01]  /*9990*/  LOP3.LUT P2, RZ, R132, 0xff00, RZ, 0xc0, !PT ;  /* 0x0000ff0084ff7812 */ /* 0x000fe2000784c0ff */
[----:B------:R-:W-:Y:S01]  /*99a0*/  FADD.FTZ R132, -R145, R36 ;  /* 0x0000002491847221 */ /* 0x000fe20000010100 */
[----:B------:R-:W-:-:S02]  /*99b0*/  HADD2.F32 R41, -RZ, R51.H0_H0 ;  /* 0x20000033ff297230 */ /* 0x000fc40000004100 */
[----:B------:R-:W-:Y:S01]  /*99c0*/  FFMA.FTZ R35, R4, R42, R35 ;  /* 0x0000002a04237223 */ /* 0x000fe20000010023 */
[----:B------:R-:W-:Y:S01]  /*99d0*/  HADD2.F32 R37, -RZ, R48.H1_H1 ;  /* 0x30000030ff257230 */ /* 0x000fe20000004100 */
[----:B------:R-:W-:Y:S01]  /*99e0*/  FSEL R34, R34, RZ, P5 ;  /* 0x000000ff22227208 */ /* 0x000fe20002800000 */
[C---:B------:R-:W-:Y:S01]  /*99f0*/  FFMA.FTZ R142, R4.reuse, R142, R47 ;  /* 0x0000008e048e7223 */ /* 0x040fe2000001002f */
[C---:B------:R-:W-:Y:S01]  /*9a00*/  FFMA.FTZ R132, R4.reuse, R132, R31 ;  /* 0x0000008404847223 */ /* 0x040fe2000001001f */
[C---:B------:R-:W-:Y:S01]  /*9a10*/  LOP3.LUT P5, RZ, R133.reuse, 0xff0000, RZ, 0xc0, !PT ;  /* 0x00ff000085ff7812 */ /* 0x040fe200078ac0ff */
[C---:B------:R-:W-:Y:S01]  /*9a20*/  FFMA.FTZ R140, R4.reuse, R140, R41 ;  /* 0x0000008c048c7223 */ /* 0x040fe20000010029 */
[----:B------:R-:W-:Y:S01]  /*9a30*/  ISETP.GE.U32.AND.EX P1, PT, R133, 0x1000000, PT, P1 ;  /* 0x010000008500780c */ /* 0x000fe20003f26110 */
[----:B------:R-:W-:Y:S01]  /*9a40*/  FMUL.FTZ R31, R35, R3 ;  /* 0x00000003231f7220 */ /* 0x000fe20000410000 */
[----:B------:R-:W-:Y:S01]  /*9a50*/  FFMA.FTZ R133, R4, R44, R37 ;  /* 0x0000002c04857223 */ /* 0x000fe20000010025 */
[----:B------:R-:W-:-:S02]  /*9a60*/  @P4 HADD2.F32 R130, -RZ, R130.H1_H1 ;  /* 0x30000082ff824230 */ /* 0x000fc40000004100 */
[-C--:B------:R-:W-:Y:S01]  /*9a70*/  FMUL.FTZ R129, R142, R3.reuse ;  /* 0x000000038e817220 */ /* 0x080fe20000410000 */
[----:B------:R-:W-:Y:S01]  /*9a80*/  FMUL.FTZ R135, R31, UR4 ;  /* 0x000000041f877c20 */ /* 0x000fe20008410000 */
[-C--:B------:R-:W-:Y:S01]  /*9a90*/  FMUL.FTZ R44, R140, R3.reuse ;  /* 0x000000038c2c7220 */ /* 0x080fe20000410000 */
[-C--:B------:R-:W-:Y:S01]  /*9aa0*/  FMUL.FTZ R36, R132, R3.reuse ;  /* 0x0000000384247220 */ /* 0x080fe20000410000 */
[----:B------:R-:W-:Y:S01]  /*9ab0*/  FMUL.FTZ R3, R133, R3 ;  /* 0x0000000385037220 */ /* 0x000fe20000410000 */
        /* <DEDUP_REMOVED lines=9> */
[----:B------:R-:W-:Y:S01]  /*9b50*/  F2FP.F16.F32.PACK_AB R46, R35, R46 ;  /* 0x0000002e232e723e */ /* 0x000fe200000000ff */
[----:B------:R-:W-:Y:S01]  /*9b60*/  FMUL.FTZ R36, R94, R141 ;  /* 0x0000008d5e247220 */ /* 0x000fe20000410000 */
[----:B------:R-:W-:Y:S01]  /*9b70*/  F2FP.F16.F32.PACK_AB R45, R45, R32 ;  /* 0x000000202d2d723e */ /* 0x000fe200000000ff */
[----:B------:R-:W-:Y:S01]  /*9b80*/  FMUL.FTZ R37, R95, R144 ;  /* 0x000000905f257220 */ /* 0x000fe20000410000 */
[----:B------:R-:W-:Y:S01]  /*9b90*/  FMUL.FTZ R35, R93, R135 ;  /* 0x000000875d237220 */ /* 0x000fe20000410000 */
[----:B------:R-:W-:Y:S01]  /*9ba0*/  FMUL.FTZ R3, R88, R129 ;  /* 0x0000008158037220 */ /* 0x000fe20000410000 */
[----:B------:R-:W-:Y:S01]  /*9bb0*/  FMUL.FTZ R32, R89, R130 ;  /* 0x0000008259207220 */ /* 0x000fe20000410000 */
[--C-:B------:R-:W-:Y:S01]  /*9bc0*/  @P5 HADD2.F32 R47, -RZ, R131.reuse.H0_H0 ;  /* 0x20000083ff2f5230 */ /* 0x100fe20000004100 */
[----:B------:R-:W-:Y:S01]  /*9bd0*/  FSEL R36, R36, RZ, P5 ;  /* 0x000000ff24247208 */ /* 0x000fe20002800000 */
[----:B------:R-:W-:Y:S01]  /*9be0*/  @P2 HADD2.F32 R128, -RZ, R128.H1_H1 ;  /* 0x30000080ff802230 */ /* 0x000fe20000004100 */
[----:B------:R-:W-:Y:S01]  /*9bf0*/  FSEL R37, R37, RZ, P1 ;  /* 0x000000ff25257208 */ /* 0x000fe20000800000 */
[----:B------:R-:W-:Y:S01]  /*9c00*/  @P1 HADD2.F32 R131, -RZ, R131.H1_H1 ;  /* 0x30000083ff831230 */ /* 0x000fe20000004100 */
[----:B------:R-:W-:Y:S01]  /*9c10*/  FSEL R129, R35, RZ, P4 ;  /* 0x000000ff23817208 */ /* 0x000fe20002000000 */
[----:B------:R-:W-:Y:S01]  /*9c20*/  HFMA2 R42, -RZ, RZ, 0, 0 ;  /* 0x00000000ff2a7431 */ /* 0x000fe200000001ff */
[----:B------:R-:W-:Y:S01]  /*9c30*/  FSEL R3, R3, RZ, P3 ;  /* 0x000000ff03037208 */ /* 0x000fe20001800000 */
[----:B------:R-:W-:Y:S01]  /*9c40*/  @P5 FMUL.FTZ R42, R141, R47 ;  /* 0x0000002f8d2a5220 */ /* 0x000fe20000410000 */
[----:B------:R-:W-:-:S02]  /*9c50*/  FSEL R32, R32, RZ, P2 ;  /* 0x000000ff20207208 */ /* 0x000fc40001000000 */
[----:B------:R-:W-:Y:S01]  /*9c60*/  MOV R41, RZ ;  /* 0x000000ff00297202 */ /* 0x000fe20000000f00 */
[----:B------:R-:W-:Y:S01]  /*9c70*/  @P1 FMUL.FTZ R41, R144, R131 ;  /* 0x0000008390291220 */ /* 0x000fe20000410000 */
[----:B------:R-:W-:Y:S01]  /*9c80*/  MOV R31, RZ ;  /* 0x000000ff001f7202 */ /* 0x000fe20000000f00 */
[----:B------:R-:W-:Y:S01]  /*9c90*/  @P2 FMUL.FTZ R31, R130, R128 ;  /* 0x00000080821f2220 */ /* 0x000fe20000410000 */
[----:B------:R-:W-:Y:S02]  /*9ca0*/  F2FP.F16.F32.PACK_AB R47, R142, R140 ;  /* 0x0000008c8e2f723e */ /* 0x000fe400000000ff */
[----:B------:R-:W-:Y:S02]  /*9cb0*/  F2FP.F16.F32.PACK_AB R44, R133, R132 ;  /* 0x00000084852c723e */ /* 0x000fe400000000ff */
[----:B------:R-:W-:Y:S02]  /*9cc0*/  F2FP.F16.F32.PACK_AB R35, R37, R36 ;  /* 0x000000242523723e */ /* 0x000fe400000000ff */
[----:B------:R-:W-:-:S02]  /*9cd0*/  F2FP.F16.F32.PACK_AB R34, R129, R34 ;  /* 0x000000228122723e */ /* 0x000fc400000000ff */
[----:B------:R-:W-:Y:S02]  /*9ce0*/  F2FP.F16.F32.PACK_AB R33, R134, R33 ;  /* 0x000000218621723e */ /* 0x000fe400000000ff */
[----:B------:R-:W-:Y:S01]  /*9cf0*/  F2FP.F16.F32.PACK_AB R32, R32, R3 ;  /* 0x000000032020723e */ /* 0x000fe200000000ff */
[----:B------:R-:W-:Y:S06]  /*9d00*/  BRA `(.L_x_10625) ;  /* 0x0000000400947947 */ /* 0x000fec0003800000 */
.L_x_10624:
[C-C-:B------:R-:W-:Y:S01]  /*9d10*/  FFMA.FTZ R41, R144.reuse, R41, R145.reuse ;  /* 0x0000002990297223 */ /* 0x140fe20000010091 */
[--C-:B------:R-:W-:Y:S01]  /*9d20*/  FFMA.FTZ R135, R144, R140, R145.reuse ;  /* 0x0000008c90877223 */ /* 0x100fe20000010091 */
[----:B------:R-:W-:Y:S01]  /*9d30*/  HADD2.F32 R29, -RZ, R49.H0_H0 ;  /* 0x20000031ff1d7230 */ /* 0x000fe20000004100 */
[----:B------:R-:W-:Y:S01]  /*9d40*/  LOP3.LUT P1, RZ, R132, 0xff0000, RZ, 0xc0, !PT ;  /* 0x00ff000084ff7812 */ /* 0x000fe2000782c0ff */
[----:B------:R-:W-:Y:S01]  /*9d50*/  FADD.FTZ R41, -R41, R34 ;  /* 0x0000002229297221 */ /* 0x000fe20000010100 */
[C-C-:B------:R-:W-:Y:S01]  /*9d60*/  FFMA.FTZ R134, R144.reuse, R40, R145.reuse ;  /* 0x0000002890867223 */ /* 0x140fe20000010091 */
[----:B------:R-:W-:Y:S01]  /*9d70*/  FFMA.FTZ R40, R144, R42, R145 ;  /* 0x0000002a90287223 */ /* 0x000fe20000010091 */
[----:B------:R-:W-:Y:S01]  /*9d80*/  FADD.FTZ R135, -R135, R32 ;  /* 0x0000002087877221 */ /* 0x000fe20000010100 */
[----:B------:R-:W-:Y:S01]  /*9d90*/  FFMA.FTZ R32, R4, R41, R29 ;  /* 0x0000002904207223 */ /* 0x000fe2000001001d */
[C-C-:B------:R-:W-:Y:S01]  /*9da0*/  FFMA.FTZ R42, R144.reuse, R141, R145.reuse ;  /* 0x0000008d902a7223 */ /* 0x140fe20000010091 */
[C-C-:B------:R-:W-:Y:S01]  /*9db0*/  FFMA.FTZ R142, R144.reuse, R142, R145.reuse ;  /* 0x0000008e908e7223 */ /* 0x140fe20000010091 */
[----:B------:R-:W-:Y:S01]  /*9dc0*/  FFMA.FTZ R143, R144, R143, R145 ;  /* 0x0000008f908f7223 */ /* 0x000fe20000010091 */
[----:B------:R-:W-:Y:S01]  /*9dd0*/  FADD.FTZ R33, -R40, R33 ;  /* 0x0000002128217221 */ /* 0x000fe20000010100 */
[----:B------:R-:W-:Y:S01]  /*9de0*/  LOP3.LUT P2, RZ, R132, 0xff000000, RZ, 0xc0, !PT ;  /* 0xff00000084ff7812 */ /* 0x000fe2000784c0ff */
[----:B------:R-:W-:Y:S01]  /*9df0*/  FFMA.FTZ R145, R144, R39, R145 ;  /* 0x0000002790917223 */ /* 0x000fe20000010091 */
[----:B------:R-:W-:Y:S01]  /*9e00*/  LOP3.LUT P5, RZ, R133, 0xff, RZ, 0xc0, !PT ;  /* 0x000000ff85ff7812 */ /* 0x000fe200078ac0ff */
[----:B------:R-:W-:-:S02]  /*9e10*/  HADD2.F32 R40, -RZ, R50.H0_H0 ;  /* 0x20000032ff287230 */ /* 0x000fc40000004100 */
[----:B------:R-:W-:Y:S01]  /*9e20*/  FMUL.FTZ R32, R3, R32 ;  /* 0x0000002003207220 */ /* 0x000fe20000410000 */
[----:B------:R-:W-:Y:S02]  /*9e30*/  HADD2.F32 R39, -RZ, R49.H1_H1 ;  /* 0x30000031ff277230 */ /* 0x000fe40000004100 */
[----:B------:R-:W-:Y:S02]  /*9e40*/  HFMA2 R29, -RZ, RZ, 0, 0 ;  /* 0x00000000ff1d7431 */ /* 0x000fe400000001ff */
[----:B-----5:R-:W-:Y:S02]  /*9e50*/  @P1 HADD2.F32 R34, -RZ, R129.H0_H0 ;  /* 0x20000081ff221230 */ /* 0x020fe40000004100 */
[----:B------:R-:W-:Y:S01]  /*9e60*/  FMUL.FTZ R41, R32, UR4 ;  /* 0x0000000420297c20 */ /* 0x000fe20008410000 */
[C---:B------:R-:W-:Y:S01]  /*9e70*/  FFMA.FTZ R140, R4.reuse, R135, R40 ;  /* 0x00000087048c7223 */ /* 0x040fe20000010028 */
[----:B------:R-:W-:Y:S01]  /*9e80*/  FFMA.FTZ R32, R4, R33, R39 ;  /* 0x0000002104207223 */ /* 0x000fe20000010027 */
[----:B------:R-:W-:-:S02]  /*9e90*/  HFMA2 R39, -RZ, RZ, 0, 0 ;  /* 0x00000000ff277431 */ /* 0x000fc400000001ff */
[-C--:B------:R-:W-:Y:S01]  /*9ea0*/  @P1 FMUL.FTZ R29, R34, R41.reuse ;  /* 0x00000029221d1220 */ /* 0x080fe20000410000 */
[C---:B------:R-:W-:Y:S01]  /*9eb0*/  FMUL.FTZ R33, R3.reuse, R140 ;  /* 0x0000008c03217220 */ /* 0x040fe20000410000 */
[----:B------:R-:W-:Y:S01]  /*9ec0*/  FMUL.FTZ R32, R3, R32 ;  /* 0x0000002003207220 */ /* 0x000fe20000410000 */
[----:B------:R-:W-:Y:S01]  /*9ed0*/  @P2 HADD2.F32 R135, -RZ, R129.H1_H1 ;  /* 0x30000081ff872230 */ /* 0x000fe20000004100 */
[----:B------:R-:W-:Y:S01]  /*9ee0*/  MOV R40, RZ ;  /* 0x000000ff00287202 */ /* 0x000fe20000000f00 */
[----:B------:R-:W-:Y:S02]  /*9ef0*/  @P5 HADD2.F32 R34, -RZ, R130.H0_H0 ;  /* 0x20000082ff225230 */ /* 0x000fe40000004100 */
[----:B------:R-:W-:Y:S01]  /*9f00*/  FMUL.FTZ R129, R33, UR4 ;  /* 0x0000000421817c20 */ /* 0x000fe20008410000 */
[----:B------:R-:W-:Y:S01]  /*9f10*/  FMUL.FTZ R32, R32, UR4 ;  /* 0x0000000420207c20 */ /* 0x000fe20008410000 */
[----:B------:R-:W-:Y:S01]  /*9f20*/  FMUL.FTZ R33, R90, R41 ;  /* 0x000000295a217220 */ /* 0x000fe20000410000 */
[----:B------:R-:W-:Y:S01]  /*9f30*/  LOP3.LUT P4, RZ, R133, 0xff00, RZ, 0xc0, !PT ;  /* 0x0000ff0085ff7812 */ /* 0x000fe2000788c0ff */
        /* <DEDUP_REMOVED lines=8> */
[----:B------:R-:W-:Y:S01]  /*9fc0*/  FSEL R34, R34, RZ, P5 ;  /* 0x000000ff22227208 */ /* 0x000fe20002800000 */
[----:B------:R-:W-:Y:S01]  /*9fd0*/  HADD2.F32 R37, -RZ, R50.H1_H1 ;  /* 0x30000032ff257230 */ /* 0x000fe20000004100 */
[----:B------:R-:W-:Y:S01]  /*9fe0*/  FSEL R32, R32, RZ, P2 ;  /* 0x000000ff20207208 */ /* 0x000fe20001000000 */
[----:B------:R-:W-:Y:S01]  /*9ff0*/  FADD.FTZ R35, -R134, R35 ;  /* 0x0000002386237221 */ /* 0x000fe20000010100 */
[----:B------:R-:W-:Y:S01]  /*a000*/  LOP3.LUT P5, RZ, R133, 0xff0000, RZ, 0xc0, !PT ;  /* 0x00ff000085ff7812 */ /* 0x000fe200078ac0ff */
[----:B------:R-:W-:Y:S01]  /*a010*/  FADD.FTZ R31, -R42, R31 ;  /* 0x0000001f2a1f7221 */ /* 0x000fe20000010100 */
[C---:B------:R-:W-:Y:S01]  /*a020*/  LOP3.LUT P3, RZ, R132.reuse, 0xff, RZ, 0xc0, !PT ;  /* 0x000000ff84ff7812 */ /* 0x040fe2000786c0ff */
[----:B------:R-:W-:Y:S01]  /*a030*/  FADD.FTZ R145, -R145, R36 ;  /* 0x0000002491917221 */ /* 0x000fe20000010100 */
[----:B------:R-:W-:Y:S01]  /*a040*/  LOP3.LUT P2, RZ, R132, 0xff00, RZ, 0xc0, !PT ;  /* 0x0000ff0084ff7812 */ /* 0x000fe2000784c0ff */
[--C-:B------:R-:W-:Y:S01]  /*a050*/  HADD2.F32 R38, -RZ, R51.reuse.H0_H0 ;  /* 0x20000033ff267230 */ /* 0x100fe20000004100 */
[----:B------:R-:W-:Y:S01]  /*a060*/  ISETP.GE.U32.AND.EX P1, PT, R133, 0x1000000, PT, P1 ;  /* 0x010000008500780c */ /* 0x000fe20003f26110 */
[----:B------:R-:W-:-:S02]  /*a070*/  HADD2.F32 R134, -RZ, R51.H1_H1 ;  /* 0x30000033ff867230 */ /* 0x000fc40000004100 */
[C---:B------:R-:W-:Y:S01]  /*a080*/  FFMA.FTZ R132, R4.reuse, R31, R37 ;  /* 0x0000001f04847223 */ /* 0x040fe20000010025 */
[--C-:B------:R-:W-:Y:S02]  /*a090*/  HADD2.F32 R36, -RZ, R48.reuse.H0_H0 ;  /* 0x20000030ff247230 */ /* 0x100fe40000004100 */
[C---:B------:R-:W-:Y:S01]  /*a0a0*/  FFMA.FTZ R140, R4.reuse, R41, R38 ;  /* 0x00000029048c7223 */ /* 0x040fe20000010026 */
[----:B------:R-:W-:Y:S02]  /*a0b0*/  HADD2.F32 R42, -RZ, R48.H1_H1 ;  /* 0x30000030ff2a7230 */ /* 0x000fe40000004100 */
[C---:B------:R-:W-:Y:S01]  /*a0c0*/  FFMA.FTZ R144, R4.reuse, R143, R134 ;  /* 0x0000008f04907223 */ /* 0x040fe20000010086 */
[C---:B------:R-:W-:Y:S01]  /*a0d0*/  FMUL.FTZ R31, R3.reuse, R132 ;  /* 0x00000084031f7220 */ /* 0x040fe20000410000 */
[C---:B------:R-:W-:Y:S01]  /*a0e0*/  FFMA.FTZ R38, R4.reuse, R145, R36 ;  /* 0x0000009104267223 */ /* 0x040fe20000010024 */
[C---:B------:R-:W-:Y:S01]  /*a0f0*/  FMUL.FTZ R36, R3.reuse, R140 ;  /* 0x0000008c03247220 */ /* 0x040fe20000410000 */
[----:B------:R-:W-:Y:S01]  /*a100*/  FFMA.FTZ R42, R4, R35, R42 ;  /* 0x00000023042a7223 */ /* 0x000fe2000001002a */
[C---:B------:R-:W-:Y:S01]  /*a110*/  FMUL.FTZ R37, R3.reuse, R144 ;  /* 0x0000009003257220 */ /* 0x040fe20000410000 */
[----:B------:R-:W-:Y:S01]  /*a120*/  FMUL.FTZ R35, R3, R38 ;  /* 0x0000002603237220 */ /* 0x000fe20000410000 */
[----:B------:R-:W-:-:S02]  /*a130*/  @P4 HADD2.F32 R41, -RZ, R130.H1_H1 ;  /* 0x30000082ff294230 */ /* 0x000fc40000004100 */
[----:B------:R-:W-:Y:S01]  /*a140*/  FMUL.FTZ R3, R3, R42 ;  /* 0x0000002a03037220 */ /* 0x000fe20000410000 */
[--C-:B------:R-:W-:Y:S02]  /*a150*/  @P5 HADD2.F32 R142, -RZ, R131.reuse.H0_H0 ;  /* 0x20000083ff8e5230 */ /* 0x100fe40000004100 */
[----:B------:R-:W-:Y:S01]  /*a160*/  FMUL.FTZ R132, R31, UR4 ;  /* 0x000000041f847c20 */ /* 0x000fe20008410000 */
[--C-:B------:R-:W-:Y:S02]  /*a170*/  @P3 HADD2.F32 R134, -RZ, R128.reuse.H0_H0 ;  /* 0x20000080ff863230 */ /* 0x100fe40000004100 */
[----:B------:R-:W-:Y:S01]  /*a180*/  FMUL.FTZ R129, R36, UR4 ;  /* 0x0000000424817c20 */ /* 0x000fe20008410000 */
[----:B------:R-:W-:Y:S02]  /*a190*/  @P2 HADD2.F32 R133, -RZ, R128.H1_H1 ;  /* 0x30000080ff852230 */ /* 0x000fe40000004100 */
[----:B------:R-:W-:Y:S01]  /*a1a0*/  FMUL.FTZ R128, R37, UR4 ;  /* 0x0000000425807c20 */ /* 0x000fe20008410000 */
[----:B------:R-:W-:-:S02]  /*a1b0*/  @P1 HADD2.F32 R131, -RZ, R131.H1_H1 ;  /* 0x30000083ff831230 */ /* 0x000fc40000004100 */
[----:B------:R-:W-:Y:S01]  /*a1c0*/  FMUL.FTZ R35, R35, UR4 ;  /* 0x0000000423237c20 */ /* 0x000fe20008410000 */
[----:B------:R-:W-:Y:S01]  /*a1d0*/  MOV R4, RZ ;  /* 0x000000ff00047202 */ /* 0x000fe20000000f00 */
[----:B------:R-:W-:Y:S01]  /*a1e0*/  FMUL.FTZ R130, R3, UR4 ;  /* 0x0000000403827c20 */ /* 0x000fe20008410000 */
[----:B------:R-:W-:Y:S01]  /*a1f0*/  @P4 FMUL.FTZ R4, R41, R132 ;  /* 0x0000008429044220 */ /* 0x000fe20000410000 */
[----:B------:R-:W-:Y:S01]  /*a200*/  MOV R41, RZ ;  /* 0x000000ff00297202 */ /* 0x000fe20000000f00 */
[----:B------:R-:W-:Y:S02]  /*a210*/  HFMA2 R38, -RZ, RZ, 0, 0 ;  /* 0x00000000ff267431 */ /* 0x000fe400000001ff */
[----:B------:R-:W-:Y:S01]  /*a220*/  FMUL.FTZ R37, R94, R129 ;  /* 0x000000815e257220 */ /* 0x000fe20000410000 */
[----:B------:R-:W-:Y:S01]  /*a230*/  @P1 FMUL.FTZ R41, R131, R128 ;  /* 0x0000008083291220 */ /* 0x000fe20000410000 */
[-C--:B------:R-:W-:Y:S01]  /*a240*/  @P3 FMUL.FTZ R38, R134, R35.reuse ;  /* 0x0000002386263220 */ /* 0x080fe20000410000 */
[----:B------:R-:W-:Y:S01]  /*a250*/  FMUL.FTZ R36, R93, R132 ;  /* 0x000000845d247220 */ /* 0x000fe20000410000 */
[----:B------:R-:W-:Y:S01]  /*a260*/  FMUL.FTZ R3, R88, R35 ;  /* 0x0000002358037220 */ /* 0x000fe20000410000 */
[----:B------:R-:W-:Y:S01]  /*a270*/  FMUL.FTZ R128, R95, R128 ;  /* 0x000000805f807220 */ /* 0x000fe20000410000 */
[----:B------:R-:W-:Y:S01]  /*a280*/  FMUL.FTZ R35, R89, R130 ;  /* 0x0000008259237220 */ /* 0x000fe20000410000 */
[----:B------:R-:W-:-:S02]  /*a290*/  HFMA2 R42, -RZ, RZ, 0, 0 ;  /* 0x00000000ff2a7431 */ /* 0x000fc400000001ff */
[----:B------:R-:W-:Y:S01]  /*a2a0*/  @P5 FMUL.FTZ R42, R142, R129 ;  /* 0x000000818e2a5220 */ /* 0x000fe20000410000 */
[----:B------:R-:W-:Y:S02]  /*a2b0*/  FSEL R129, R37, RZ, P5 ;  /* 0x000000ff25817208 */ /* 0x000fe40002800000 */
        /* <DEDUP_REMOVED lines=10> */
.L_x_10625:
[----:B------:R-:W0:Y:S02]  /*a360*/  @P0 LDC.64 R36, c[0x0][0x478] ;  /* 0x00011e00ff240b82 */ /* 0x000e240000000a00 */
[----:B0-----:R-:W-:-:S04]  /*a370*/  @P0 IMAD.WIDE.U32 R36, R2, 0x10, R36 ;  /* 0x0000001002240825 */ /* 0x001fc800078e0024 */
[----:B------:R-:W-:Y:S01]  /*a380*/  IMAD.WIDE.U32 R2, R2, 0x10, R186 ;  /* 0x0000001002027825 */ /* 0x000fe200078e00ba */
[----:B------:R1:W-:Y:S04]  /*a390*/  @P0 STG.E.128 desc[UR6][R36.64], R44 ;  /* 0x0000002c24000986 */ /* 0x0003e8000c101d06 */
[----:B------:R1:W-:Y:S02]  /*a3a0*/  STG.E.128 desc[UR6][R2.64], R32 ;  /* 0x0000002002007986 */ /* 0x0003e4000c101d06 */
.L_x_10617:
        /* <DEDUP_REMOVED lines=101> */
.L_x_10604:
        /* <DEDUP_REMOVED lines=90> */
.L_x_10603:
[----:B------:R-:W-:Y:S05]  /*afa0*/  BSYNC B0 ;  /* 0x0000000000007941 */ /* 0x000fea0003800000 */
.L_x_10602:
        /* <DEDUP_REMOVED lines=272> */
.L_x_10607:
[----:B------:R-:W-:Y:S01]  /*c0b0*/  HFMA2 R205, -RZ, RZ, 0, 5.9604644775390625e-08 ;  /* 0x00000001ffcd7431 */ /* 0x000fe200000001ff */
[----:B------:R-:W-:Y:S01]  /*c0c0*/  BSSY B2, `(.L_x_10627) ;  /* 0x0000006000027945 */ /* 0x000fe20003800000 */
[----:B------:R-:W-:Y:S02]  /*c0d0*/  MOV R206, 0x1f ;  /* 0x0000001f00ce7802 */ /* 0x000fe40000000f00 */
[----:B------:R-:W-:-:S07]  /*c0e0*/  MOV R207, 0xffffffff ;  /* 0xffffffff00cf7802 */ /* 0x000fce0000000f00 */
[----:B------:R-:W-:Y:S05]  /*c0f0*/  WARPSYNC.COLLECTIVE R207, `(.L_x_10628) ;  /* 0x00000000cf087348 */ /* 0x000fea0003c00000 */
[----:B------:R0:W1:Y:S02]  /*c100*/  SHFL.BFLY P2, R205, R219, R205, R206 ;  /* 0x0c0000cddbcd7389 */ /* 0x00006400000400ce */
[----:B01----:R-:W-:Y:S05]  /*c110*/  ENDCOLLECTIVE ;  /* 0x000000000000791b */ /* 0x003fea0003800000 */
.L_x_10628:
[----:B------:R-:W-:Y:S05]  /*c120*/  BSYNC B2 ;  /* 0x0000000000027941 */ /* 0x000fea0003800000 */
.L_x_10627:
        /* <DEDUP_REMOVED lines=11> */
.L_x_10629:
        /* <DEDUP_REMOVED lines=13> */
.L_x_10630:
        /* <DEDUP_REMOVED lines=13> */
.L_x_10631:
        /* <DEDUP_REMOVED lines=13> */
.L_x_10632:
        /* <DEDUP_REMOVED lines=13> */
.L_x_10633:
        /* <DEDUP_REMOVED lines=14> */
.L_x_10634:
        /* <DEDUP_REMOVED lines=10> */
.L_x_10635:
[----:B------:R-:W-:Y:S01]  /*c6a0*/  MOV R219, R200 ;  /* 0x000000c800db7202 */ /* 0x000fe20000000f00 */
[----:B------:R-:W-:Y:S01]  /*c6b0*/  FADD.FTZ R204, R204, R205 ;  /* 0x000000cdcccc7221 */ /* 0x000fe20000010000 */
[----:B------:R-:W-:-:S07]  /*c6c0*/  HFMA2 R205, -RZ, RZ, 0, 9.5367431640625e-07 ;  /* 0x00000010ffcd7431 */ /* 0x000fce00000001ff */
[----:B------:R-:W-:Y:S05]  /*c6d0*/  WARPSYNC.COLLECTIVE R207, `(.L_x_10636) ;  /* 0x00000000cf087348 */ /* 0x000fea0003c00000 */
[----:B------:R0:W1:Y:S02]  /*c6e0*/  SHFL.BFLY P2, R205, R219, R205, R206 ;  /* 0x0c0000cddbcd7389 */ /* 0x00006400000400ce */
[----:B01----:R-:W-:Y:S05]  /*c6f0*/  ENDCOLLECTIVE ;  /* 0x000000000000791b */ /* 0x003fea0003800000 */
.L_x_10636:
[----:B------:R-:W-:Y:S02]  /*c700*/  MOV R219, R204 ;  /* 0x000000cc00db7202 */ /* 0x000fe40000000f00 */
[----:B------:R-:W-:Y:S01]  /*c710*/  MOV R128, R205 ;  /* 0x000000cd00807202 */ /* 0x000fe20000000f00 */
[----:B------:R-:W-:-:S07]  /*c720*/  HFMA2 R205, -RZ, RZ, 0, 9.5367431640625e-07 ;  /* 0x00000010ffcd7431 */ /* 0x000fce00000001ff */
[----:B------:R-:W-:Y:S05]  /*c730*/  WARPSYNC.COLLECTIVE R207, `(.L_x_10637) ;  /* 0x00000000cf087348 */ /* 0x000fea0003c00000 */
[----:B------:R0:W1:Y:S02]  /*c740*/  SHFL.BFLY P2, R205, R219, R205, R206 ;  /* 0x0c0000cddbcd7389 */ /* 0x00006400000400ce */
[----:B01----:R-:W-:Y:S05]  /*c750*/  ENDCOLLECTIVE ;  /* 0x000000000000791b */ /* 0x003fea0003800000 */
.L_x_10637:
[----:B------:R-:W-:Y:S01]  /*c760*/  MOV R129, R205 ;  /* 0x000000cd00817202 */ /* 0x000fe20000000f00 */
[----:B------:R-:W-:Y:S06]  /*c770*/  BRA `(.L_x_10638) ;  /* 0xffffff7000fc7947 */ /* 0x000fec000383ffff */
.L_x_10639:
        /* <DEDUP_REMOVED lines=16> */
.L_x_20061:


//--------------------- .text._ZN10layer_norm22ln_bwd_finalize_kernelINS_22Kernel_traits_finalizeILj1024Ef6__halfS2_S2_fjLb1ELj1024ELj4ENS_18Kernel_traits_baseILj1024EfS2_S2_S2_fjLj1024EEEEELb1ELb0EEEvNS_9BwdParamsE --------------------------
	.section	.text._ZN10layer_norm22ln_bwd_finalize_kernelINS_22Kernel_traits_finalizeILj1024Ef6__halfS2_S2_fjLb1ELj1024ELj4ENS_18Kernel_traits_baseILj1024EfS2_S2_S2_fjLj1024EEEEELb1ELb0EEEvNS_9BwdParamsE,"ax",@progbits
	.align	128
        .global         _ZN10layer_norm22ln_bwd_finalize_kernelINS_22Kernel_traits_finalizeILj1024Ef6__halfS2_S2_fjLb1ELj1024ELj4ENS_18Kernel_traits_baseILj1024EfS2_S2_S2_fjLj1024EEEEELb1ELb0EEEvNS_9BwdParamsE
        .type           _ZN10layer_norm22ln_bwd_finalize_kernelINS_22Kernel_traits_finalizeILj1024Ef6__halfS2_S2_fjLb1ELj1024ELj4ENS_18Kernel_traits_baseILj1024EfS2_S2_S2_fjLj1024EEEEELb1ELb0EEEvNS_9BwdParamsE,@function
        .size           _ZN10layer_norm22ln_bwd_finalize_kernelINS_22Kernel_traits_finalizeILj1024Ef6__halfS2_S2_fjLb1ELj1024ELj4ENS_18Kernel_traits_baseILj1024EfS2_S2_S2_fjLj1024EEEEELb1ELb0EEEvNS_9BwdParamsE,(.L_x_20062 - _ZN10layer_norm22ln_bwd_finalize_kernelINS_22Kernel_traits_finalizeILj1024Ef6__halfS2_S2_fjLb1ELj1024ELj4ENS_18Kernel_traits_baseILj1024EfS2_S2_S2_fjLj1024EEEEELb1ELb0EEEvNS_9BwdParamsE)
        .other          _ZN10layer_norm22ln_bwd_finalize_kernelINS_22Kernel_traits_finalizeILj1024Ef6__halfS2_S2_fjLb1ELj1024ELj4ENS_18Kernel_traits_baseILj1024EfS2_S2_S2_fjLj1024EEEEELb1ELb0EEEvNS_9BwdParamsE,@"STO_CUDA_ENTRY STV_DEFAULT"
_ZN10layer_norm22ln_bwd_finalize_kernelINS_22Kernel_traits_finalizeILj1024Ef6__halfS2_S2_fjLb1ELj1024ELj4ENS_18Kernel_traits_baseILj1024EfS2_S2_S2_fjLj1024EEEEELb1ELb0EEEvNS_9BwdParamsE:
.text._ZN10layer_norm22ln_bwd_finalize_kernelINS_22Kernel_traits_finalizeILj1024Ef6__halfS2_S2_fjLb1ELj1024ELj4ENS_18Kernel_traits_baseILj1024EfS2_S2_S2_fjLj1024EEEEELb1ELb0EEEvNS_9BwdParamsE:
        /* <DEDUP_REMOVED lines=60> */
.L_x_10644:
        /* <DEDUP_REMOVED lines=87> */
.L_x_10643:
[----:B------:R-:W-:Y:S05]  /*0930*/  BSYNC.RECONVERGENT B1 ;  /* 0x0000000000017941 */ /* 0x000fea0003800200 */
.L_x_10642:
        /* <DEDUP_REMOVED lines=49> */
.L_x_10646:
[----:B------:R-:W-:Y:S05]  /*0c50*/  BSYNC.RECONVERGENT B1 ;  /* 0x0000000000017941 */ /* 0x000fea0003800200 */
.L_x_10645:
        /* <DEDUP_REMOVED lines=29> */
.L_x_10648:
[----:B------:R-:W-:Y:S05]  /*0e30*/  BSYNC.RECONVERGENT B1 ;  /* 0x0000000000017941 */ /* 0x000fea0003800200 */
.L_x_10647:
        /* <DEDUP_REMOVED lines=14> */
.L_x_10641:
[----:B------:R-:W-:Y:S05]  /*0f20*/  BSYNC.RECONVERGENT B0 ;  /* 0x0000000000007941 */ /* 0x000fea0003800200 */
.L_x_10640:
        /* <DEDUP_REMOVED lines=72> */
.L_x_10649:
        /* <DEDUP_REMOVED lines=13> */
.L_x_20062:


//--------------------- .text._ZN10layer_norm13ln_bwd_kernelINS_13Kernel_traitsIf6__halfS2_S2_fjLj1024ELj1ELj4ELj1ELj16ENS_18Kernel_traits_baseILj1024EfS2_S2_S2_fjLj128EEEEELb1ELb1ELb1ELb0EEEvNS_9BwdParamsE --------------------------
	.section	.text._ZN10layer_norm13ln_bwd_kernelINS_13Kernel_traitsIf6__halfS2_S2_fjLj1024ELj1ELj4ELj1ELj16ENS_18Kernel_traits_baseILj1024EfS2_S2_S2_fjLj128EEEEELb1ELb1ELb1ELb0EEEvNS_9BwdParamsE,"ax",@progbits
	.align	128
        .global         _ZN10layer_norm13ln_bwd_kernelINS_13Kernel_traitsIf6__halfS2_S2_fjLj1024ELj1ELj4ELj1ELj16ENS_18Kernel_traits_baseILj1024EfS2_S2_S2_fjLj128EEEEELb1ELb1ELb1ELb0EEEvNS_9BwdParamsE
        .type           _ZN10layer_norm13ln_bwd_kernelINS_13Kernel_traitsIf6__halfS2_S2_fjLj1024ELj1ELj4ELj1ELj16ENS_18Kernel_traits_baseILj1024EfS2_S2_S2_fjLj128EEEEELb1ELb1ELb1ELb0EEEvNS_9BwdParamsE,@function
        .size           _ZN10layer_norm13ln_bwd_kernelINS_13Kernel_traitsIf6__halfS2_S2_fjLj1024ELj1ELj4ELj1ELj16ENS_18Kernel_traits_baseILj1024EfS2_S2_S2_fjLj128EEEEELb1ELb1ELb1ELb0EEEvNS_9BwdParamsE,(.L_x_20063 - _ZN10layer_norm13ln_bwd_kernelINS_13Kernel_traitsIf6__halfS2_S2_fjLj1024ELj1ELj4ELj1ELj16ENS_18Kernel_traits_baseILj1024EfS2_S2_S2_fjLj128EEEEELb1ELb1ELb1ELb0EEEvNS_9BwdParamsE)
        .other          _ZN10layer_norm13ln_bwd_kernelINS_13Kernel_traitsIf6__halfS2_S2_fjLj1024ELj1ELj4ELj1ELj16ENS_18Kernel_traits_baseILj1024EfS2_S2_S2_fjLj128EEEEELb1ELb1ELb1ELb0EEEvNS_9BwdParamsE,@"STO_CUDA_ENTRY STV_DEFAULT"
_ZN10layer_norm13ln_bwd_kernelINS_13Kernel_traitsIf6__halfS2_S2_fjLj1024ELj1ELj4ELj1ELj16ENS_18Kernel_traits_baseILj1024EfS2_S2_S2_fjLj128EEEEELb1ELb1ELb1ELb0EEEvNS_9BwdParamsE:
.text._ZN10layer_norm13ln_bwd_kernelINS_13Kernel_traitsIf6__halfS2_S2_fjLj1024ELj1ELj4ELj1ELj16ENS_18Kernel_traits_baseILj1024EfS2_S2_S2_fjLj128EEEEELb1ELb1ELb1ELb0EEEvNS_9BwdParamsE:
        /* <DEDUP_REMOVED lines=192> */
.L_x_10985:
        /* <DEDUP_REMOVED lines=20> */
[----:B------:R-:W-:Y:S01]  /*0d40*/  ISETP.NE.AND P0, PT, RZ, UR8, PT ;  /* 0x00000008ff007c0c */ /* 0x000fe2000bf05270 */
[----:B------:R-:W-:Y:S01]  /*0d50*/  IMAD R21, R7, R9, RZ ;  /* 0x0000000907157224 */ /* 0x000fe200078e02ff */
[----:B------:R-:W-:Y:S02]  /*0d60*/  ISETP.GE.U32.AND P2, PT, R8, 0x40, PT ;  /* 0x000000400800780c */ /* 0x000fe40003f46070 */
[----:B0-----:R-:W-:-:S02]  /*0d70*/  IADD3 R2, PT, PT, R6, -0x1, RZ ;  /* 0xffffffff06027810 */ /* 0x001fc40007ffe0ff */
[----:B------:R-:W-:Y:S02]  /*0d80*/  SHF.R.S32.HI R22, RZ, 0x1f, R21 ;  /* 0x0000001fff167819 */ /* 0x000fe40000011415 */
[----:B------:R-:W-:Y:S01]  /*0d90*/  @P1 IADD3 R4, PT, PT, R249, -0x1, RZ ;  /* 0xfffffffff9041810 */ /* 0x000fe20007ffe0ff */
[----:B------:R-:W-:Y:S01]  /*0da0*/  IMAD R2, R2, R9, RZ ;  /* 0x0000000902027224 */ /* 0x000fe200078e02ff */
[----:B------:R-:W-:Y:S02]  /*0db0*/  LEA.HI R21, R22, R21, RZ, 0x3 ;  /* 0x0000001516157211 */ /* 0x000fe400078f18ff */
[----:B------:R-:W-:Y:S01]  /*0dc0*/  ISETP.GE.U32.AND P3, PT, R8, 0x60, PT ;  /* 0x000000600800780c */ /* 0x000fe20003f66070 */
[----:B------:R-:W-:Y:S01]  /*0dd0*/  @P1 IMAD R4, R4, R9, RZ ;  /* 0x0000000904041224 */ /* 0x000fe200078e02ff */
[----:B------:R-:W-:Y:S02]  /*0de0*/  SHF.R.S32.HI R22, RZ, 0x1f, R2 ;  /* 0x0000001fff167819 */ /* 0x000fe40000011402 */
[----:B------:R-:W-:-:S02]  /*0df0*/  ISETP.GE.U32.AND P4, PT, R8, 0x80, PT ;  /* 0x000000800800780c */ /* 0x000fc40003f86070 */
[----:B------:R-:W-:Y:S02]  /*0e00*/  LEA.HI R2, R22, R2, RZ, 0x3 ;  /* 0x0000000216027211 */ /* 0x000fe400078f18ff */
[----:B------:R-:W-:-:S04]  /*0e10*/  @P1 SHF.R.S32.HI R22, RZ, 0x1f, R4 ;  /* 0x0000001fff161819 */ /* 0x000fc80000011404 */
[----:B------:R-:W-:Y:S01]  /*0e20*/  @P1 LEA.HI R22, R22, R4, RZ, 0x3 ;  /* 0x0000000416161211 */ /* 0x000fe200078f18ff */
[----:B------:R-:W-:Y:S01]  /*0e30*/  HFMA2 R4, -RZ, RZ, 0, 0 ;  /* 0x00000000ff047431 */ /* 0x000fe200000001ff */
[----:B-1----:R-:W-:-:S04]  /*0e40*/  LOP3.LUT R246, R251, 0x1f, RZ, 0xc0, !PT ;  /* 0x0000001ffbf67812 */ /* 0x002fc800078ec0ff */
[-C--:B------:R-:W-:Y:S01]  /*0e50*/  LEA.HI.SX32 R250, R21, R246.reuse, 0x1d ;  /* 0x000000f615fa7211 */ /* 0x080fe200078feaff */
[----:B------:R-:W-:Y:S01]  /*0e60*/  HFMA2 R21, -RZ, RZ, 0, 0 ;  /* 0x00000000ff157431 */ /* 0x000fe200000001ff */
[-C--:B------:R-:W-:Y:S02]  /*0e70*/  @P1 LEA.HI.SX32 R4, R22, R246.reuse, 0x1d ;  /* 0x000000f616041211 */ /* 0x080fe400078feaff */
        /* <DEDUP_REMOVED lines=25> */
[--C-:B--2---:R-:W-:Y:S02]  /*1010*/  HADD2.F32 R184, -RZ, R18.reuse.H0_H0 ;  /* 0x20000012ffb87230 */ /* 0x104fe40000004100 */
[----:B------:R-:W-:Y:S02]  /*1020*/  HADD2.F32 R18, -RZ, R18.H1_H1 ;  /* 0x30000012ff127230 */ /* 0x000fe40000004100 */
[--C-:B---3--:R-:W-:Y:S02]  /*1030*/  HADD2.F32 R15, -RZ, R182.reuse.H0_H0 ;  /* 0x200000b6ff0f7230 */ /* 0x108fe40000004100 */
[----:B------:R-:W-:Y:S02]  /*1040*/  HADD2.F32 R14, -RZ, R182.H1_H1 ;  /* 0x300000b6ff0e7230 */ /* 0x000fe40000004100 */
[----:B------:R-:W-:Y:S02]  /*1050*/  FADD.FTZ R182, -R3, R18 ;  /* 0x0000001203b67221 */ /* 0x000fe40000010100 */
[----:B------:R-:W2:Y:S01]  /*1060*/  LDL R18, [R1+0x70] ;  /* 0x0000700001127983 */ /* 0x000ea20000100800 */
[----:B------:R-:W-:-:S02]  /*1070*/  HADD2.F32 R13, -RZ, R183.H0_H0 ;  /* 0x200000b7ff0d7230 */ /* 0x000fc40000004100 */
[----:B------:R-:W-:Y:S02]  /*1080*/  HADD2.F32 R21, -RZ, R183.H1_H1 ;  /* 0x300000b7ff157230 */ /* 0x000fe40000004100 */
[----:B------:R-:W-:Y:S02]  /*1090*/  FADD.FTZ R183, -R3, R184 ;  /* 0x000000b803b77221 */ /* 0x000fe40000010100 */
[----:B------:R-:W3:Y:S01]  /*10a0*/  LDL R184, [R1+0x68] ;  /* 0x0000680001b87983 */ /* 0x000ee20000100800 */
[----:B------:R-:W-:Y:S02]  /*10b0*/  HADD2.F32 R0, -RZ, R16.H0_H0 ;  /* 0x20000010ff007230 */ /* 0x000fe40000004100 */
[----:B------:R-:W-:-:S03]  /*10c0*/  HADD2.F32 R20, -RZ, R17.H0_H0 ;  /* 0x20000011ff147230 */ /* 0x000fc60000004100 */
[----:B------:R-:W-:Y:S01]  /*10d0*/  FADD.FTZ R0, -R3, R0 ;  /* 0x0000000003007221 */ /* 0x000fe20000010100 */
[----:B------:R-:W-:Y:S02]  /*10e0*/  HADD2.F32 R22, -RZ, R16.H1_H1 ;  /* 0x30000010ff167230 */ /* 0x000fe40000004100 */
[--C-:B------:R-:W-:Y:S02]  /*10f0*/  HADD2.F32 R239, -RZ, R19.reuse.H0_H0 ;  /* 0x20000013ffef7230 */ /* 0x100fe40000004100 */
[----:B------:R-:W-:Y:S02]  /*1100*/  HADD2.F32 R240, -RZ, R19.H1_H1 ;  /* 0x30000013fff07230 */ /* 0x000fe40000004100 */
[----:B------:R-:W-:Y:S01]  /*1110*/  FMUL.FTZ R0, R5, R0 ;  /* 0x0000000005007220 */ /* 0x000fe20000410000 */
[----:B------:R-:W-:Y:S02]  /*1120*/  HADD2.F32 R19, -RZ, R180.H0_H0 ;  /* 0x200000b4ff137230 */ /* 0x000fe40000004100 */
[----:B------:R-:W-:Y:S01]  /*1130*/  FADD.FTZ R186, -R3, R20 ;  /* 0x0000001403ba7221 */ /* 0x000fe20000010100 */
[----:B------:R-:W-:-:S02]  /*1140*/  HADD2.F32 R185, -RZ, R17.H1_H1 ;  /* 0x30000011ffb97230 */ /* 0x000fc40000004100 */
[----:B------:R-:W-:Y:S01]  /*1150*/  FADD.FTZ R187, -R3, R22 ;  /* 0x0000001603bb7221 */ /* 0x000fe20000010100 */
[--C-:B------:R-:W-:Y:S02]  /*1160*/  HADD2.F32 R16, -RZ, R181.reuse.H0_H0 ;  /* 0x200000b5ff107230 */ /* 0x100fe40000004100 */
[----:B------:R-:W-:Y:S01]  /*1170*/  FADD.FTZ R88, R88, R19 ;  /* 0x0000001358587221 */ /* 0x000fe20000010000 */
[----:B------:R-:W-:Y:S01]  /*1180*/  FFMA.FTZ R60, R0, R19, R60 ;  /* 0x00000013003c7223 */ /* 0x000fe2000001003c */
[----:B------:R-:W-:Y:S02]  /*1190*/  HADD2.F32 R17, -RZ, R180.H1_H1 ;  /* 0x300000b4ff117230 */ /* 0x000fe40000004100 */
[----:B------:R-:W-:Y:S01]  /*11a0*/  FMUL.FTZ R20, R5, R187 ;  /* 0x000000bb05147220 */ /* 0x000fe20000410000 */
[----:B------:R-:W-:Y:S01]  /*11b0*/  FADD.FTZ R185, -R3, R185 ;  /* 0x000000b903b97221 */ /* 0x000fe20000010100 */
[----:B------:R-:W-:Y:S01]  /*11c0*/  FADD.FTZ R90, R90, R16 ;  /* 0x000000105a5a7221 */ /* 0x000fe20000010000 */
[----:B------:R-:W-:Y:S01]  /*11d0*/  FMUL.FTZ R244, R244, R16 ;  /* 0x00000010f4f47220 */ /* 0x000fe20000410000 */
[----:B------:R-:W-:-:S02]  /*11e0*/  HADD2.F32 R181, -RZ, R181.H1_H1 ;  /* 0x300000b5ffb57230 */ /* 0x000fc40000004100 */
[----:B------:R-:W-:Y:S01]  /*11f0*/  FADD.FTZ R89, R89, R17 ;  /* 0x0000001159597221 */ /* 0x000fe20000010000 */
[-C--:B------:R-:W-:Y:S01]  /*1200*/  FFMA.FTZ R61, R20, R17.reuse, R61 ;  /* 0x00000011143d7223 */ /* 0x080fe2000001003d */
[----:B------:R-:W-:Y:S01]  /*1210*/  FMUL.FTZ R245, R245, R17 ;  /* 0x00000011f5f57220 */ /* 0x000fe20000410000 */
[----:B------:R-:W-:Y:S01]  /*1220*/  FMUL.FTZ R17, R5, R185 ;  /* 0x000000b905117220 */ /* 0x000fe20000410000 */
[----:B------:R-:W-:Y:S01]  /*1230*/  FADD.FTZ R92, R92, R15 ;  /* 0x0000000f5c5c7221 */ /* 0x000fe20000010000 */
[----:B----4-:R-:W-:Y:S01]  /*1240*/  FMUL.FTZ R242, R242, R15 ;  /* 0x0000000ff2f27220 */ /* 0x010fe20000410000 */
[----:B------:R-:W-:Y:S01]  /*1250*/  FADD.FTZ R91, R91, R181 ;  /* 0x000000b55b5b7221 */ /* 0x000fe20000010000 */
[-C--:B------:R-:W-:Y:S01]  /*1260*/  FFMA.FTZ R63, R17, R181.reuse, R63 ;  /* 0x000000b5113f7223 */ /* 0x080fe2000001003f */
[----:B------:R-:W-:Y:S01]  /*1270*/  FMUL.FTZ R243, R243, R181 ;  /* 0x000000b5f3f37220 */ /* 0x000fe20000410000 */
[----:B------:R-:W-:Y:S01]  /*1280*/  FADD.FTZ R180, -R3, R239 ;  /* 0x000000ef03b47221 */ /* 0x000fe20000010100 */
[----:B------:R-:W-:Y:S01]  /*1290*/  FADD.FTZ R93, R93, R14 ;  /* 0x0000000e5d5d7221 */ /* 0x000fe20000010000 */
[----:B------:R-:W-:Y:S01]  /*12a0*/  FMUL.FTZ R241, R241, R14 ;  /* 0x0000000ef1f17220 */ /* 0x000fe20000410000 */
[----:B------:R-:W-:Y:S01]  /*12b0*/  FADD.FTZ R22, -R3, R240 ;  /* 0x000000f003167221 */ /* 0x000fe20000010100 */
[----:B------:R-:W-:Y:S01]  /*12c0*/  FADD.FTZ R94, R94, R13 ;  /* 0x0000000d5e5e7221 */ /* 0x000fe20000010000 */
[----:B------:R-:W-:Y:S01]  /*12d0*/  FADD.FTZ R95, R95, R21 ;  /* 0x000000155f5f7221 */ /* 0x000fe20000010000 */
[----:B------:R-:W-:Y:S01]  /*12e0*/  FMUL.FTZ R239, R252, R21 ;  /* 0x00000015fcef7220 */ /* 0x000fe20000410000 */
[----:B------:R-:W-:-:S02]  /*12f0*/  IADD3 R191, PT, PT, R191, 0x20, RZ ;  /* 0x00000020bfbf7810 */ /* 0x000fc40007ffe0ff */
[----:B------:R-:W-:Y:S02]  /*1300*/  IADD3 R4, PT, PT, R4, 0x20, RZ ;  /* 0x0000002004047810 */ /* 0x000fe40007ffe0ff */
[----:B------:R-:W-:Y:S01]  /*1310*/  IADD3 R2, PT, PT, R2, 0x20, RZ ;  /* 0x0000002002027810 */ /* 0x000fe20007ffe0ff */
[----:B--2---:R-:W-:Y:S01]  /*1320*/  FMUL.FTZ R19, R18, R19 ;  /* 0x0000001312137220 */ /* 0x004fe20000410000 */
[----:B------:R-:W-:-:S04]  /*1330*/  FMUL.FTZ R18, R5, R186 ;  /* 0x000000ba05127220 */ /* 0x000fc80000410000 */
[----:B------:R-:W-:Y:S01]  /*1340*/  FFMA.FTZ R62, R18, R16, R62 ;  /* 0x00000010123e7223 */ /* 0x000fe2000001003e */
[----:B------:R-:W-:Y:S01]  /*1350*/  FMUL.FTZ R16, R5, R183 ;  /* 0x000000b705107220 */ /* 0x000fe20000410000 */
[----:B------:R-:W-:-:S03]  /*1360*/  FADD.FTZ R181, RZ, R19 ;  /* 0x00000013ffb57221 */ /* 0x000fc60000010000 */
[----:B------:R-:W-:Y:S01]  /*1370*/  FFMA.FTZ R64, R16, R15, R64 ;  /* 0x0000000f10407223 */ /* 0x000fe20000010040 */
[----:B------:R-:W-:Y:S01]  /*1380*/  FMUL.FTZ R15, R5, R182 ;  /* 0x000000b6050f7220 */ /* 0x000fe20000410000 */
[----:B------:R-:W-:Y:S01]  /*1390*/  FFMA.FTZ R182, R0, R19, RZ ;  /* 0x0000001300b67223 */ /* 0x000fe200000100ff */
[----:B------:R-:W-:-:S03]  /*13a0*/  FADD.FTZ R181, R181, R245 ;  /* 0x000000f5b5b57221 */ /* 0x000fc60000010000 */
[----:B------:R-:W-:Y:S01]  /*13b0*/  FFMA.FTZ R182, R20, R245, R182 ;  /* 0x000000f514b67223 */ /* 0x000fe200000100b6 */
[----:B------:R-:W-:-:S03]  /*13c0*/  FADD.FTZ R181, R181, R244 ;  /* 0x000000f4b5b57221 */ /* 0x000fc60000010000 */
[----:B------:R-:W-:Y:S01]  /*13d0*/  FFMA.FTZ R182, R18, R244, R182 ;  /* 0x000000f412b67223 */ /* 0x000fe200000100b6 */
[----:B------:R-:W-:Y:S01]  /*13e0*/  FADD.FTZ R181, R181, R243 ;  /* 0x000000f3b5b57221 */ /* 0x000fe20000010000 */
[----:B------:R-:W-:Y:S02]  /*13f0*/  FFMA.FTZ R65, R15, R14, R65 ;  /* 0x0000000e0f417223 */ /* 0x000fe40000010041 */
[----:B------:R-:W-:Y:S01]  /*1400*/  FFMA.FTZ R182, R17, R243, R182 ;  /* 0x000000f311b67223 */ /* 0x000fe200000100b6 */
[----:B------:R-:W-:Y:S01]  /*1410*/  FMUL.FTZ R14, R5, R180 ;  /* 0x000000b4050e7220 */ /* 0x000fe20000410000 */
[----:B------:R-:W-:Y:S02]  /*1420*/  FADD.FTZ R181, R181, R242 ;  /* 0x000000f2b5b57221 */ /* 0x000fe40000010000 */
[----:B------:R-:W-:Y:S01]  /*1430*/  FFMA.FTZ R182, R16, R242, R182 ;  /* 0x000000f210b67223 */ /* 0x000fe200000100b6 */
[-C--:B------:R-:W-:Y:S01]  /*1440*/  FFMA.FTZ R66, R14, R13.reuse, R66 ;  /* 0x0000000d0e427223 */ /* 0x080fe20000010042 */
[----:B---3--:R-:W-:Y:S01]  /*1450*/  FMUL.FTZ R240, R184, R13 ;  /* 0x0000000db8f07220 */ /* 0x008fe20000410000 */
[----:B------:R-:W-:Y:S01]  /*1460*/  FMUL.FTZ R13, R5, R22 ;  /* 0x00000016050d7220 */ /* 0x000fe20000410000 */
[----:B------:R-:W-:Y:S01]  /*1470*/  FADD.FTZ R22, R181, R241 ;  /* 0x000000f1b5167221 */ /* 0x000fe20000010000 */
[----:B------:R-:W-:-:S02]  /*1480*/  FFMA.FTZ R182, R15, R241, R182 ;  /* 0x000000f10fb67223 */ /* 0x000fc400000100b6 */
[----:B------:R-:W-:Y:S01]  /*1490*/  FFMA.FTZ R67, R13, R21, R67 ;  /* 0x000000150d437223 */ /* 0x000fe20000010043 */
[----:B------:R-:W-:Y:S01]  /*14a0*/  FADD.FTZ R22, R22, R240 ;  /* 0x000000f016167221 */ /* 0x000fe20000010000 */
[----:B------:R-:W-:-:S03]  /*14b0*/  FFMA.FTZ R21, R14, R240, R182 ;  /* 0x000000f00e157223 */ /* 0x000fc600000100b6 */
[----:B------:R-:W-:Y:S01]  /*14c0*/  FADD.FTZ R22, R22, R239 ;  /* 0x000000ef16167221 */ /* 0x000fe20000010000 */
[----:B------:R-:W-:-:S07]  /*14d0*/  FFMA.FTZ R21, R13, R239, R21 ;  /* 0x000000ef0d157223 */ /* 0x000fce0000010015 */
.L_x_10655:
[----:B------:R-:W-:Y:S05]  /*14e0*/  BSYNC.RECONVERGENT B2 ;  /* 0x0000000000027941 */ /* 0x000fea0003800200 */
.L_x_10654:
        /* <DEDUP_REMOVED lines=9> */
[----:B------:R-:W1:Y:S01]  /*1580*/  LDC.64 R188, c[0x0][0x3b0] ;  /* 0x0000ec00ffbc7b82 */ /* 0x000e620000000a00 */
        /* <DEDUP_REMOVED lines=8> */
[----:B0-----:R-:W-:-:S05]  /*1610*/  IMAD.WIDE.U32 R10, R4, 0x8, R188 ;  /* 0x00000008040a7825 */ /* 0x001fca00078e00bc */
[----:B------:R0:W5:Y:S01]  /*1620*/  LDG.E.64 R196, desc[UR6][R10.64] ;  /* 0x000000060ac47981 */ /* 0x000162000c1e1b00 */
[----:B--2---:R-:W-:Y:S02]  /*1630*/  HADD2.F32 R205, -RZ, R183.H0_H0 ;  /* 0x200000b7ffcd7230 */ /* 0x004fe40000004100 */
[----:B------:R-:W-:Y:S02]  /*1640*/  HADD2.F32 R203, -RZ, R182.H1_H1 ;  /* 0x300000b6ffcb7230 */ /* 0x000fe40000004100 */
[--C-:B0-----:R-:W-:Y:S02]  /*1650*/  HADD2.F32 R11, -RZ, R180.reuse.H0_H0 ;  /* 0x200000b4ff0b7230 */ /* 0x101fe40000004100 */
[----:B------:R-:W-:Y:S02]  /*1660*/  HADD2.F32 R189, -RZ, R180.H1_H1 ;  /* 0x300000b4ffbd7230 */ /* 0x000fe40000004100 */
[--C-:B---3--:R-:W-:Y:S02]  /*1670*/  HADD2.F32 R10, -RZ, R184.reuse.H0_H0 ;  /* 0x200000b8ff0a7230 */ /* 0x108fe40000004100 */
[----:B------:R-:W-:-:S02]  /*1680*/  HADD2.F32 R23, -RZ, R184.H1_H1 ;  /* 0x300000b8ff177230 */ /* 0x000fc40000004100 */
[----:B------:R-:W-:Y:S01]  /*1690*/  FADD.FTZ R184, -R3, R205 ;  /* 0x000000cd03b87221 */ /* 0x000fe20000010100 */
[----:B------:R-:W-:Y:S01]  /*16a0*/  HADD2.F32 R206, -RZ, R183.H1_H1 ;  /* 0x300000b7ffce7230 */ /* 0x000fe20000004100 */
[----:B------:R-:W2:Y:S01]  /*16b0*/  LDL R205, [R1+0x58] ;  /* 0x0000580001cd7983 */ /* 0x000ea20000100800 */
[--C-:B------:R-:W-:Y:S02]  /*16c0*/  HADD2.F32 R188, -RZ, R185.reuse.H0_H0 ;  /* 0x200000b9ffbc7230 */ /* 0x100fe40000004100 */
[----:B------:R-:W-:Y:S02]  /*16d0*/  HADD2.F32 R190, -RZ, R185.H1_H1 ;  /* 0x300000b9ffbe7230 */ /* 0x000fe40000004100 */
[----:B------:R-:W-:Y:S02]  /*16e0*/  HADD2.F32 R193, -RZ, R181.H1_H1 ;  /* 0x300000b5ffc17230 */ /* 0x000fe40000004100 */
[--C-:B------:R-:W-:Y:S02]  /*16f0*/  HADD2.F32 R185, -RZ, R186.reuse.H0_H0 ;  /* 0x200000baffb97230 */ /* 0x100fe40000004100 */
[----:B------:R-:W-:-:S02]  /*1700*/  HADD2.F32 R183, -RZ, R186.H1_H1 ;  /* 0x300000baffb77230 */ /* 0x000fc40000004100 */
[C---:B------:R-:W-:Y:S01]  /*1710*/  FADD.FTZ R186, -R3.reuse, R203 ;  /* 0x000000cb03ba7221 */ /* 0x040fe20000010100 */
[----:B------:R-:W-:Y:S01]  /*1720*/  HADD2.F32 R204, -RZ, R182.H0_H0 ;  /* 0x200000b6ffcc7230 */ /* 0x000fe20000004100 */
[----:B------:R-:W3:Y:S01]  /*1730*/  LDL R203, [R1+0x5c] ;  /* 0x00005c0001cb7983 */ /* 0x000ee20000100800 */
[C---:B------:R-:W-:Y:S01]  /*1740*/  FADD.FTZ R182, -R3.reuse, R11 ;  /* 0x0000000b03b67221 */ /* 0x040fe20000010100 */
[C---:B------:R-:W-:Y:S01]  /*1750*/  FADD.FTZ R11, -R3.reuse, R189 ;  /* 0x000000bd030b7221 */ /* 0x040fe20000010100 */
[----:B------:R-:W-:Y:S01]  /*1760*/  FADD.FTZ R189, -R3, R193 ;  /* 0x000000c103bd7221 */ /* 0x000fe20000010100 */
[----:B------:R-:W-:Y:S01]  /*1770*/  HADD2.F32 R12, -RZ, R181.H0_H0 ;  /* 0x200000b5ff0c7230 */ /* 0x000fe20000004100 */
[----:B------:R-:W4:Y:S01]  /*1780*/  LDL R193, [R1+0x40] ;  /* 0x0000400001c17983 */ /* 0x000f220000100800 */
[--C-:B------:R-:W-:Y:S02]  /*1790*/  HADD2.F32 R181, -RZ, R187.reuse.H0_H0 ;  /* 0x200000bbffb57230 */ /* 0x100fe40000004100 */
[----:B------:R-:W-:-:S02]  /*17a0*/  HADD2.F32 R180, -RZ, R187.H1_H1 ;  /* 0x300000bbffb47230 */ /* 0x000fc40000004100 */
[C---:B------:R-:W-:Y:S02]  /*17b0*/  FADD.FTZ R187, -R3.reuse, R204 ;  /* 0x000000cc03bb7221 */ /* 0x040fe40000010100 */
[----:B------:R-:W4:Y:S01]  /*17c0*/  LDL R204, [R1+0x44] ;  /* 0x0000440001cc7983 */ /* 0x000f220000100800 */
[----:B------:R-:W-:Y:S01]  /*17d0*/  FADD.FTZ R202, -R3, R12 ;  /* 0x0000000c03ca7221 */ /* 0x000fe20000010100 */
[C---:B------:R-:W-:Y:S01]  /*17e0*/  FMUL.FTZ R12, R5.reuse, R182 ;  /* 0x000000b6050c7220 */ /* 0x040fe20000410000 */
[-C--:B------:R-:W-:Y:S01]  /*17f0*/  FMUL.FTZ R238, R238, R10.reuse ;  /* 0x0000000aeeee7220 */ /* 0x080fe20000410000 */
[----:B------:R-:W-:Y:S01]  /*1800*/  FADD.FTZ R96, R96, R10 ;  /* 0x0000000a60607221 */ /* 0x000fe20000010000 */
[C---:B------:R-:W-:Y:S01]  /*1810*/  FMUL.FTZ R11, R5.reuse, R11 ;  /* 0x0000000b050b7220 */ /* 0x040fe20000410000 */
        /* <DEDUP_REMOVED lines=8> */
[----:B------:R-:W-:Y:S01]  /*18a0*/  FMUL.FTZ R23, R5, R189 ;  /* 0x000000bd05177220 */ /* 0x000fe20000410000 */
[----:B------:R-:W-:Y:S01]  /*18b0*/  FFMA.FTZ R70, R10, R188, R70 ;  /* 0x000000bc0a467223 */ /* 0x000fe20000010046 */
[----:B------:R-:W-:Y:S01]  /*18c0*/  FADD.FTZ R22, R22, R237 ;  /* 0x000000ed16167221 */ /* 0x000fe20000010000 */
[----:B------:R-:W-:Y:S01]  /*18d0*/  FFMA.FTZ R21, R11, R237, R21 ;  /* 0x000000ed0b157223 */ /* 0x000fe20000010015 */
[----:B------:R-:W-:Y:S01]  /*18e0*/  FADD.FTZ R99, R99, R190 ;  /* 0x000000be63637221 */ /* 0x000fe20000010000 */
[----:B------:R-:W-:Y:S01]  /*18f0*/  FFMA.FTZ R71, R23, R190, R71 ;  /* 0x000000be17477223 */ /* 0x000fe20000010047 */
[C---:B------:R-:W-:Y:S01]  /*1900*/  FMUL.FTZ R189, R5.reuse, R187 ;  /* 0x000000bb05bd7220 */ /* 0x040fe20000410000 */
[----:B------:R-:W-:Y:S01]  /*1910*/  FMUL.FTZ R202, R5, R186 ;  /* 0x000000ba05ca7220 */ /* 0x000fe20000410000 */
[----:B------:R-:W-:-:S04]  /*1920*/  FADD.FTZ R182, -R3, R206 ;  /* 0x000000ce03b67221 */ /* 0x000fc80000010100 */
[----:B------:R-:W-:Y:S01]  /*1930*/  FMUL.FTZ R206, R5, R182 ;  /* 0x000000b605ce7220 */ /* 0x000fe20000410000 */
[----:B------:R-:W-:Y:S01]  /*1940*/  IADD3 R191, PT, PT, R191, 0x20, RZ ;  /* 0x00000020bfbf7810 */ /* 0x000fe20007ffe0ff */
[----:B------:R-:W-:Y:S01]  /*1950*/  FADD.FTZ R100, R100, R185 ;  /* 0x000000b964647221 */ /* 0x000fe20000010000 */
[----:B------:R-:W-:Y:S01]  /*1960*/  FFMA.FTZ R72, R189, R185, R72 ;  /* 0x000000b9bd487223 */ /* 0x000fe20000010048 */
[----:B------:R-:W-:Y:S01]  /*1970*/  FADD.FTZ R101, R101, R183 ;  /* 0x000000b765657221 */ /* 0x000fe20000010000 */
[----:B------:R-:W-:Y:S01]  /*1980*/  FFMA.FTZ R73, R202, R183, R73 ;  /* 0x000000b7ca497223 */ /* 0x000fe20000010049 */
[----:B------:R-:W-:Y:S01]  /*1990*/  FADD.FTZ R102, R102, R181 ;  /* 0x000000b566667221 */ /* 0x000fe20000010000 */
[----:B------:R-:W-:Y:S01]  /*19a0*/  FADD.FTZ R103, R103, R180 ;  /* 0x000000b467677221 */ /* 0x000fe20000010000 */
[----:B------:R-:W-:Y:S01]  /*19b0*/  FFMA.FTZ R75, R206, R180, R75 ;  /* 0x000000b4ce4b7223 */ /* 0x000fe2000001004b */
[----:B------:R-:W-:Y:S02]  /*19c0*/  IADD3 R4, PT, PT, R4, 0x20, RZ ;  /* 0x0000002004047810 */ /* 0x000fe40007ffe0ff */
[----:B------:R-:W-:Y:S01]  /*19d0*/  IADD3 R2, PT, PT, R2, 0x20, RZ ;  /* 0x0000002002027810 */ /* 0x000fe20007ffe0ff */
[----:B--2---:R-:W-:-:S04]  /*19e0*/  FMUL.FTZ R188, R205, R188 ;  /* 0x000000bccdbc7220 */ /* 0x004fc80000410000 */
[----:B------:R-:W-:Y:S01]  /*19f0*/  FADD.FTZ R22, R22, R188 ;  /* 0x000000bc16167221 */ /* 0x000fe20000010000 */
[----:B------:R-:W-:Y:S01]  /*1a00*/  FFMA.FTZ R21, R10, R188, R21 ;  /* 0x000000bc0a157223 */ /* 0x000fe20000010015 */
[----:B---3--:R-:W-:-:S04]  /*1a10*/  FMUL.FTZ R190, R203, R190 ;  /* 0x000000becbbe7220 */ /* 0x008fc80000410000 */
[----:B------:R-:W-:Y:S01]  /*1a20*/  FADD.FTZ R22, R22, R190 ;  /* 0x000000be16167221 */ /* 0x000fe20000010000 */
[----:B----4-:R-:W-:Y:S01]  /*1a30*/  FMUL.FTZ R193, R193, R185 ;  /* 0x000000b9c1c17220 */ /* 0x010fe20000410000 */
[----:B------:R-:W-:-:S03]  /*1a40*/  FFMA.FTZ R21, R23, R190, R21 ;  /* 0x000000be17157223 */ /* 0x000fc60000010015 */
[----:B------:R-:W-:Y:S01]  /*1a50*/  FADD.FTZ R22, R22, R193 ;  /* 0x000000c116167221 */ /* 0x000fe20000010000 */
[----:B------:R-:W-:Y:S01]  /*1a60*/  FFMA.FTZ R21, R189, R193, R21 ;  /* 0x000000c1bd157223 */ /* 0x000fe20000010015 */
[----:B------:R-:W-:Y:S01]  /*1a70*/  FMUL.FTZ R203, R204, R183 ;  /* 0x000000b7cccb7220 */ /* 0x000fe20000410000 */
[----:B------:R-:W-:Y:S01]  /*1a80*/  FMUL.FTZ R204, R5, R184 ;  /* 0x000000b805cc7220 */ /* 0x000fe20000410000 */
[----:B------:R-:W-:Y:S02]  /*1a90*/  FMUL.FTZ R205, R207, R181 ;  /* 0x000000b5cfcd7220 */ /* 0x000fe40000410000 */
[----:B------:R-:W-:Y:S01]  /*1aa0*/  FADD.FTZ R22, R22, R203 ;  /* 0x000000cb16167221 */ /* 0x000fe20000010000 */
[----:B------:R-:W-:Y:S01]  /*1ab0*/  FFMA.FTZ R21, R202, R203, R21 ;  /* 0x000000cbca157223 */ /* 0x000fe20000010015 */
[----:B------:R-:W-:Y:S02]  /*1ac0*/  FMUL.FTZ R207, R252, R180 ;  /* 0x000000b4fccf7220 */ /* 0x000fe40000410000 */
[----:B------:R-:W-:Y:S01]  /*1ad0*/  FADD.FTZ R22, R22, R205 ;  /* 0x000000cd16167221 */ /* 0x000fe20000010000 */
[C---:B------:R-:W-:Y:S01]  /*1ae0*/  FFMA.FTZ R21, R204.reuse, R205, R21 ;  /* 0x000000cdcc157223 */ /* 0x040fe20000010015 */
[----:B------:R-:W-:-:S02]  /*1af0*/  FFMA.FTZ R74, R204, R181, R74 ;  /* 0x000000b5cc4a7223 */ /* 0x000fc4000001004a */
[----:B------:R-:W-:Y:S01]  /*1b00*/  FADD.FTZ R22, R22, R207 ;  /* 0x000000cf16167221 */ /* 0x000fe20000010000 */
[----:B------:R-:W-:-:S07]  /*1b10*/  FFMA.FTZ R21, R206, R207, R21 ;  /* 0x000000cfce157223 */ /* 0x000fce0000010015 */
.L_x_10657:
[----:B------:R-:W-:Y:S05]  /*1b20*/  BSYNC.RECONVERGENT B2 ;  /* 0x0000000000027941 */ /* 0x000fea0003800200 */
.L_x_10656:
        /* <DEDUP_REMOVED lines=20> */
[----:B--2---:R-:W-:Y:S02]  /*1c70*/  HADD2.F32 R208, -RZ, R180.H0_H0 ;  /* 0x200000b4ffd07230 */ /* 0x004fe40000004100 */
[--C-:B------:R-:W-:Y:S02]  /*1c80*/  HADD2.F32 R218, -RZ, R182.reuse.H0_H0 ;  /* 0x200000b6ffda7230 */ /* 0x100fe40000004100 */
[----:B------:R-:W-:Y:S02]  /*1c90*/  HADD2.F32 R217, -RZ, R182.H1_H1 ;  /* 0x300000b6ffd97230 */ /* 0x000fe40000004100 */
[----:B------:R-:W-:Y:S01]  /*1ca0*/  FADD.FTZ R182, -R3, R208 ;  /* 0x000000d003b67221 */ /* 0x000fe20000010100 */
[--C-:B------:R-:W-:Y:S02]  /*1cb0*/  HADD2.F32 R220, -RZ, R183.reuse.H1_H1 ;  /* 0x300000b7ffdc7230 */ /* 0x100fe40000004100 */
[----:B------:R-:W-:-:S02]  /*1cc0*/  HADD2.F32 R219, -RZ, R183.H0_H0 ;  /* 0x200000b7ffdb7230 */ /* 0x000fc40000004100 */
[----:B------:R-:W-:Y:S01]  /*1cd0*/  FMUL.FTZ R208, R5, R182 ;  /* 0x000000b605d07220 */ /* 0x000fe20000410000 */
[C---:B------:R-:W-:Y:S02]  /*1ce0*/  FADD.FTZ R182, -R3.reuse, R220 ;  /* 0x000000dc03b67221 */ /* 0x040fe40000010100 */
[----:B------:R-:W2:Y:S01]  /*1cf0*/  LDL R220, [R1+0x30] ;  /* 0x0000300001dc7983 */ /* 0x000ea20000100800 */
[--C-:B---3--:R-:W-:Y:S02]  /*1d00*/  HADD2.F32 R210, -RZ, R184.reuse.H0_H0 ;  /* 0x200000b8ffd27230 */ /* 0x108fe40000004100 */
[----:B------:R-:W-:Y:S02]  /*1d10*/  HADD2.F32 R212, -RZ, R184.H1_H1 ;  /* 0x300000b8ffd47230 */ /* 0x000fe40000004100 */
[----:B------:R-:W-:Y:S01]  /*1d20*/  FADD.FTZ R184, -R3, R219 ;  /* 0x000000db03b87221 */ /* 0x000fe20000010100 */
[--C-:B------:R-:W-:Y:S01]  /*1d30*/  HADD2.F32 R214, -RZ, R185.reuse.H0_H0 ;  /* 0x200000b9ffd67230 */ /* 0x100fe20000004100 */
[----:B------:R-:W3:Y:S01]  /*1d40*/  LDL R219, [R1+0x34] ;  /* 0x0000340001db7983 */ /* 0x000ee20000100800 */
[----:B------:R-:W-:-:S02]  /*1d50*/  HADD2.F32 R216, -RZ, R185.H1_H1 ;  /* 0x300000b9ffd87230 */ /* 0x000fc40000004100 */
[--C-:B------:R-:W-:Y:S02]  /*1d60*/  HADD2.F32 R185, -RZ, R186.reuse.H0_H0 ;  /* 0x200000baffb97230 */ /* 0x100fe40000004100 */
[----:B------:R-:W-:Y:S02]  /*1d70*/  HADD2.F32 R183, -RZ, R186.H1_H1 ;  /* 0x300000baffb77230 */ /* 0x000fe40000004100 */
[----:B------:R-:W-:Y:S01]  /*1d80*/  FADD.FTZ R186, -R3, R217 ;  /* 0x000000d903ba7221 */ /* 0x000fe20000010100 */
[----:B------:R-:W-:Y:S01]  /*1d90*/  HADD2.F32 R211, -RZ, R180.H1_H1 ;  /* 0x300000b4ffd37230 */ /* 0x000fe20000004100 */
[----:B------:R-:W4:Y:S01]  /*1da0*/  LDL R217, [R1+0x38] ;  /* 0x0000380001d97983 */ /* 0x000f220000100800 */
[--C-:B------:R-:W-:Y:S02]  /*1db0*/  HADD2.F32 R209, -RZ, R181.reuse.H0_H0 ;  /* 0x200000b5ffd17230 */ /* 0x100fe40000004100 */
[----:B------:R-:W-:Y:S02]  /*1dc0*/  HADD2.F32 R213, -RZ, R181.H1_H1 ;  /* 0x300000b5ffd57230 */ /* 0x000fe40000004100 */
[----:B------:R-:W-:-:S02]  /*1dd0*/  HADD2.F32 R181, -RZ, R187.H0_H0 ;  /* 0x200000bbffb57230 */ /* 0x000fc40000004100 */
[----:B------:R-:W-:Y:S02]  /*1de0*/  HADD2.F32 R180, -RZ, R187.H1_H1 ;  /* 0x300000bbffb47230 */ /* 0x000fe40000004100 */
[C---:B------:R-:W-:Y:S02]  /*1df0*/  FADD.FTZ R187, -R3.reuse, R218 ;  /* 0x000000da03bb7221 */ /* 0x040fe40000010100 */
[----:B------:R-:W4:Y:S01]  /*1e00*/  LDL R218, [R1+0x3c] ;  /* 0x00003c0001da7983 */ /* 0x000f220000100800 */
[C---:B------:R-:W-:Y:S01]  /*1e10*/  FADD.FTZ R215, -R3.reuse, R211 ;  /* 0x000000d303d77221 */ /* 0x040fe20000010100 */
[----:B------:R-:W-:Y:S01]  /*1e20*/  FADD.FTZ R211, -R3, R209 ;  /* 0x000000d103d37221 */ /* 0x000fe20000010100 */
        /* <DEDUP_REMOVED lines=8> */
[----:B------:R-:W-:Y:S01]  /*1eb0*/  FMUL.FTZ R213, R5, R213 ;  /* 0x000000d505d57220 */ /* 0x000fe20000410000 */
[----:B------:R-:W-:Y:S01]  /*1ec0*/  FFMA.FTZ R78, R211, R214, R78 ;  /* 0x000000d6d34e7223 */ /* 0x000fe2000001004e */
[----:B------:R-:W-:-:S02]  /*1ed0*/  FADD.FTZ R107, R107, R216 ;  /* 0x000000d86b6b7221 */ /* 0x000fc40000010000 */
[----:B------:R-:W-:Y:S01]  /*1ee0*/  FFMA.FTZ R79, R213, R216, R79 ;  /* 0x000000d8d54f7223 */ /* 0x000fe2000001004f */
        /* <DEDUP_REMOVED lines=9> */
[----:B--2---:R-:W-:-:S04]  /*1f80*/  FMUL.FTZ R210, R220, R210 ;  /* 0x000000d2dcd27220 */ /* 0x004fc80000410000 */
[----:B------:R-:W-:Y:S01]  /*1f90*/  FADD.FTZ R22, R22, R210 ;  /* 0x000000d216167221 */ /* 0x000fe20000010000 */
[----:B------:R-:W-:Y:S01]  /*1fa0*/  FFMA.FTZ R21, R208, R210, R21 ;  /* 0x000000d2d0157223 */ /* 0x000fe20000010015 */
[----:B---3--:R-:W-:-:S04]  /*1fb0*/  FMUL.FTZ R212, R219, R212 ;  /* 0x000000d4dbd47220 */ /* 0x008fc80000410000 */
[----:B------:R-:W-:Y:S01]  /*1fc0*/  FADD.FTZ R22, R22, R212 ;  /* 0x000000d416167221 */ /* 0x000fe20000010000 */
[----:B------:R-:W-:Y:S01]  /*1fd0*/  FFMA.FTZ R21, R209, R212, R21 ;  /* 0x000000d4d1157223 */ /* 0x000fe20000010015 */
[----:B----4-:R-:W-:-:S04]  /*1fe0*/  FMUL.FTZ R214, R217, R214 ;  /* 0x000000d6d9d67220 */ /* 0x010fc80000410000 */
[----:B------:R-:W-:Y:S01]  /*1ff0*/  FADD.FTZ R22, R22, R214 ;  /* 0x000000d616167221 */ /* 0x000fe20000010000 */
[----:B------:R-:W-:Y:S01]  /*2000*/  FFMA.FTZ R21, R211, R214, R21 ;  /* 0x000000d6d3157223 */ /* 0x000fe20000010015 */
[----:B------:R-:W-:Y:S01]  /*2010*/  FMUL.FTZ R217, R221, R185 ;  /* 0x000000b9ddd97220 */ /* 0x000fe20000410000 */
[----:B------:R-:W-:-:S04]  /*2020*/  FMUL.FTZ R216, R218, R216 ;  /* 0x000000d8dad87220 */ /* 0x000fc80000410000 */
        /* <DEDUP_REMOVED lines=15> */
[----:B------:R-:W-:Y:S01]  /*2120*/  FFMA.FTZ R82, R220, R181, R82 ;  /* 0x000000b5dc527223 */ /* 0x000fe20000010052 */
[----:B------:R-:W-:Y:S01]  /*2130*/  FFMA.FTZ R83, R222, R180, R83 ;  /* 0x000000b4de537223 */ /* 0x000fe20000010053 */
[----:B------:R-:W-:Y:S01]  /*2140*/  FADD.FTZ R22, R22, R223 ;  /* 0x000000df16167221 */ /* 0x000fe20000010000 */
[----:B------:R-:W-:-:S07]  /*2150*/  FFMA.FTZ R21, R222, R223, R21 ;  /* 0x000000dfde157223 */ /* 0x000fce0000010015 */
.L_x_10659:
[----:B------:R-:W-:Y:S05]  /*2160*/  BSYNC.RECONVERGENT B2 ;  /* 0x0000000000027941 */ /* 0x000fea0003800200 */
.L_x_10658:
        /* <DEDUP_REMOVED lines=9> */
[----:B------:R-:W4:Y:S04]  /*2200*/  LDL R236, [R1] ;  /* 0x0000000001ec7983 */ /* 0x000f280000100800 */
[----:B------:R-:W4:Y:S01]  /*2210*/  LDL R248, [R1+0x4] ;  /* 0x0000040001f87983 */ /* 0x000f220000100800 */
[----:B0-----:R-:W-:-:S03]  /*2220*/  IMAD.WIDE.U32 R180, R2, 0x10, R180 ;  /* 0x0000001002b47825 */ /* 0x001fc600078e00b4 */
[----:B------:R-:W4:Y:S04]  /*2230*/  LDL R247, [R1+0x8] ;  /* 0x0000080001f77983 */ /* 0x000f280000100800 */
[----:B------:R-:W2:Y:S01]  /*2240*/  LDG.E.128 R180, desc[UR6][R180.64] ;  /* 0x00000006b4b47981 */ /* 0x000ea2000c1e1d00 */
[----:B-1----:R-:W-:Y:S01]  /*2250*/  IMAD.WIDE.U32 R184, R191, 0x10, R184 ;  /* 0x00000010bfb87825 */ /* 0x002fe200078e00b8 */
[----:B------:R-:W-:Y:S02]  /*2260*/  ISETP.NE.AND.EX P0, PT, RZ, UR11, PT, P0 ;  /* 0x0000000bff007c0c */ /* 0x000fe4000bf05300 */
[----:B------:R-:W4:Y:S04]  /*2270*/  LDL R252, [R1+0xc] ;  /* 0x00000c0001fc7983 */ /* 0x000f280000100800 */
[----:B------:R-:W3:Y:S07]  /*2280*/  LDG.E.128 R184, desc[UR6][R184.64] ;  /* 0x00000006b8b87981 */ /* 0x000eee000c1e1d00 */
[----:B------:R-:W0:Y:S02]  /*2290*/  @P0 LDC.64 R200, c[0x0][0x438] ;  /* 0x00010e00ffc80b82 */ /* 0x000e240000000a00 */
[----:B0-----:R-:W-:-:S04]  /*22a0*/  @P0 IMAD.WIDE.U32 R224, R2, 0x10, R200 ;  /* 0x0000001002e00825 */ /* 0x001fc800078e00c8 */
[----:B------:R-:W-:Y:S01]  /*22b0*/  IMAD.WIDE.U32 R200, R4, 0x8, R226 ;  /* 0x0000000804c87825 */ /* 0x000fe200078e00e2 */
[----:B------:R2:W5:Y:S05]  /*22c0*/  @P0 LDG.E.128 R24, desc[UR6][R224.64] ;  /* 0x00000006e0180981 */ /* 0x00056a000c1e1d00 */
[----:B------:R-:W5:Y:S01]  /*22d0*/  LDG.E.64 R200, desc[UR6][R200.64] ;  /* 0x00000006c8c87981 */ /* 0x000f62000c1e1b00 */
[--C-:B--2---:R-:W-:Y:S02]  /*22e0*/  HADD2.F32 R224, -RZ, R180.reuse.H0_H0 ;  /* 0x200000b4ffe07230 */ /* 0x104fe40000004100 */
[----:B------:R-:W-:Y:S02]  /*22f0*/  HADD2.F32 R225, -RZ, R180.H1_H1 ;  /* 0x300000b4ffe17230 */ /* 0x000fe40000004100 */
[----:B------:R-:W-:-:S02]  /*2300*/  HADD2.F32 R191, -RZ, R181.H0_H0 ;  /* 0x200000b5ffbf7230 */ /* 0x000fc40000004100 */
[----:B------:R-:W-:Y:S02]  /*2310*/  HADD2.F32 R192, -RZ, R181.H1_H1 ;  /* 0x300000b5ffc07230 */ /* 0x000fe40000004100 */
[C---:B------:R-:W-:Y:S01]  /*2320*/  FADD.FTZ R180, -R3.reuse, R224 ;  /* 0x000000e003b47221 */ /* 0x040fe20000010100 */
[C---:B------:R-:W-:Y:S01]  /*2330*/  FADD.FTZ R224, -R3.reuse, R225 ;  /* 0x000000e103e07221 */ /* 0x040fe20000010100 */
[C---:B------:R-:W-:Y:S01]  /*2340*/  FADD.FTZ R226, -R3.reuse, R191 ;  /* 0x000000bf03e27221 */ /* 0x040fe20000010100 */
[----:B---3--:R-:W-:Y:S02]  /*2350*/  HADD2.F32 R225, -RZ, R184.H0_H0 ;  /* 0x200000b8ffe17230 */ /* 0x008fe40000004100 */
[----:B------:R-:W-:Y:S01]  /*2360*/  FADD.FTZ R191, -R3, R192 ;  /* 0x000000c003bf7221 */ /* 0x000fe20000010100 */
[C---:B------:R-:W-:Y:S01]  /*2370*/  FMUL.FTZ R192, R5.reuse, R180 ;  /* 0x000000b405c07220 */ /* 0x040fe20000410000 */
        /* <DEDUP_REMOVED lines=8> */
[----:B------:R-:W-:Y:S02]  /*2400*/  HADD2.F32 R229, -RZ, R185.H0_H0 ;  /* 0x200000b9ffe57230 */ /* 0x000fe40000004100 */
[----:B------:R-:W-:Y:S01]  /*2410*/  FADD.FTZ R4, -R3, R181 ;  /* 0x000000b503047221 */ /* 0x000fe20000010100 */
[----:B------:R-:W-:Y:S01]  /*2420*/  FADD.FTZ R85, R85, R227 ;  /* 0x000000e355557221 */ /* 0x000fe20000010000 */
[----:B------:R-:W-:Y:S01]  /*2430*/  FMUL.FTZ R226, R5, R226 ;  /* 0x000000e205e27220 */ /* 0x000fe20000410000 */
[-C--:B------:R-:W-:Y:S01]  /*2440*/  FFMA.FTZ R169, R224, R227.reuse, R169 ;  /* 0x000000e3e0a97223 */ /* 0x080fe200000100a9 */
[----:B------:R-:W-:Y:S01]  /*2450*/  FMUL.FTZ R227, R233, R227 ;  /* 0x000000e3e9e37220 */ /* 0x000fe20000410000 */
[----:B------:R-:W-:Y:S01]  /*2460*/  FADD.FTZ R22, R22, R225 ;  /* 0x000000e116167221 */ /* 0x000fe20000010000 */
[----:B------:R-:W-:Y:S01]  /*2470*/  FFMA.FTZ R21, R192, R225, R21 ;  /* 0x000000e1c0157223 */ /* 0x000fe20000010015 */
[----:B------:R-:W-:-:S02]  /*2480*/  HADD2.F32 R2, -RZ, R183.H0_H0 ;  /* 0x200000b7ff027230 */ /* 0x000fc40000004100 */
[----:B------:R-:W-:Y:S01]  /*2490*/  FADD.FTZ R86, R86, R229 ;  /* 0x000000e556567221 */ /* 0x000fe20000010000 */
[----:B------:R-:W-:Y:S02]  /*24a0*/  HADD2.F32 R185, -RZ, R185.H1_H1 ;  /* 0x300000b9ffb97230 */ /* 0x000fe40000004100 */
[-C--:B------:R-:W-:Y:S01]  /*24b0*/  FFMA.FTZ R170, R226, R229.reuse, R170 ;  /* 0x000000e5e2aa7223 */ /* 0x080fe200000100aa */
[----:B------:R-:W-:Y:S01]  /*24c0*/  FMUL.FTZ R233, R5, R4 ;  /* 0x0000000405e97220 */ /* 0x000fe20000410000 */
[----:B----4-:R-:W-:Y:S01]  /*24d0*/  FMUL.FTZ R229, R234, R229 ;  /* 0x000000e5eae57220 */ /* 0x010fe20000410000 */
[----:B------:R-:W-:Y:S01]  /*24e0*/  FADD.FTZ R4, R22, R227 ;  /* 0x000000e316047221 */ /* 0x000fe20000010000 */
[----:B------:R-:W-:Y:S01]  /*24f0*/  FFMA.FTZ R21, R224, R227, R21 ;  /* 0x000000e3e0157223 */ /* 0x000fe20000010015 */
[----:B------:R-:W-:Y:S02]  /*2500*/  HADD2.F32 R183, -RZ, R183.H1_H1 ;  /* 0x300000b7ffb77230 */ /* 0x000fe40000004100 */
[----:B------:R-:W-:Y:S01]  /*2510*/  FADD.FTZ R2, -R3, R2 ;  /* 0x0000000203027221 */ /* 0x000fe20000010100 */
[----:B------:R-:W-:-:S02]  /*2520*/  HADD2.F32 R184, -RZ, R186.H0_H0 ;  /* 0x200000baffb87230 */ /* 0x000fc40000004100 */
[----:B------:R-:W-:Y:S01]  /*2530*/  FMUL.FTZ R231, R235, R185 ;  /* 0x000000b9ebe77220 */ /* 0x000fe20000410000 */
[----:B------:R-:W-:Y:S01]  /*2540*/  FADD.FTZ R4, R4, R229 ;  /* 0x000000e504047221 */ /* 0x000fe20000010000 */
[----:B------:R-:W-:Y:S01]  /*2550*/  FMUL.FTZ R228, R5, R191 ;  /* 0x000000bf05e47220 */ /* 0x000fe20000410000 */
[----:B------:R-:W-:Y:S01]  /*2560*/  FFMA.FTZ R21, R226, R229, R21 ;  /* 0x000000e5e2157223 */ /* 0x000fe20000010015 */
[----:B------:R-:W-:Y:S01]  /*2570*/  FADD.FTZ R3, -R3, R183 ;  /* 0x000000b703037221 */ /* 0x000fe20000010100 */
[C---:B------:R-:W-:Y:S01]  /*2580*/  FMUL.FTZ R235, R5.reuse, R2 ;  /* 0x0000000205eb7220 */ /* 0x040fe20000410000 */
[----:B------:R-:W-:Y:S02]  /*2590*/  HADD2.F32 R183, -RZ, R186.H1_H1 ;  /* 0x300000baffb77230 */ /* 0x000fe40000004100 */
[----:B------:R-:W-:Y:S01]  /*25a0*/  FADD.FTZ R2, R4, R231 ;  /* 0x000000e704027221 */ /* 0x000fe20000010000 */
[----:B------:R-:W-:Y:S01]  /*25b0*/  FMUL.FTZ R230, R5, R182 ;  /* 0x000000b605e67220 */ /* 0x000fe20000410000 */
[----:B------:R-:W-:Y:S01]  /*25c0*/  FMUL.FTZ R232, R236, R184 ;  /* 0x000000b8ece87220 */ /* 0x000fe20000410000 */
[----:B------:R-:W-:Y:S01]  /*25d0*/  FFMA.FTZ R4, R228, R231, R21 ;  /* 0x000000e7e4047223 */ /* 0x000fe20000010015 */
[----:B------:R-:W-:-:S02]  /*25e0*/  HADD2.F32 R181, -RZ, R187.H0_H0 ;  /* 0x200000bbffb57230 */ /* 0x000fc40000004100 */
        /* <DEDUP_REMOVED lines=24> */
.L_x_10653:
        /* <DEDUP_REMOVED lines=38> */
[----:B0-----:R-:W-:-:S05]  /*29d0*/  IMAD.WIDE.U32 R2, R4, 0x8, R2 ;  /* 0x0000000804027825 */ /* 0x001fca00078e0002 */
[----:B------:R1:W5:Y:S01]  /*29e0*/  LDG.E.64 R200, desc[UR6][R2.64] ;  /* 0x0000000602c87981 */ /* 0x000362000c1e1b00 */
[----:B------:R-:W-:Y:S05]  /*29f0*/  BRA `(.L_x_10660) ;  /* 0x0000000000907947 */ /* 0x000fea0003800000 */
.L_x_10661:
        /* <DEDUP_REMOVED lines=36> */
.L_x_10660:
[----:B------:R-:W-:Y:S05]  /*2c40*/  BSYNC.RECONVERGENT B1 ;  /* 0x0000000000017941 */ /* 0x000fea0003800200 */
.L_x_10652:
        /* <DEDUP_REMOVED lines=20> */
.L_x_11011:
[----:B------:R-:W-:Y:S01]  /*2d90*/  @P1 IADD3 R4, PT, PT, R249, -0x1, RZ ;  /* 0xfffffffff9041810 */ /* 0x000fe20007ffe0ff */
[----:B0-----:R-:W-:Y:S01]  /*2da0*/  FADD.FTZ R2, R21, R2 ;  /* 0x0000000215027221 */ /* 0x001fe20000010000 */
[----:B------:R-:W-:Y:S01]  /*2db0*/  FADD.FTZ R3, R180, R182 ;  /* 0x000000b6b4037221 */ /* 0x000fe20000010000 */
[----:B------:R-:W-:Y:S01]  /*2dc0*/  ISETP.NE.AND P0, PT, RZ, UR8, PT ;  /* 0x00000008ff007c0c */ /* 0x000fe2000bf05270 */
[----:B------:R-:W-:Y:S01]  /*2dd0*/  BSSY.RECONVERGENT B1, `(.L_x_10663) ;  /* 0x00002cc000017945 */ /* 0x000fe20003800200 */
[----:B------:R-:W-:Y:S02]  /*2de0*/  @P1 IMAD R4, R4, R9, RZ ;  /* 0x0000000904041224 */ /* 0x000fe400078e02ff */
[----:B------:R-:W-:Y:S01]  /*2df0*/  FMUL.FTZ R3, R3, UR9 ;  /* 0x0000000903037c20 */ /* 0x000fe20008410000 */
[----:B------:R-:W-:Y:S02]  /*2e00*/  FMUL.FTZ R181, R2, UR9 ;  /* 0x0000000902b57c20 */ /* 0x000fe40008410000 */
[----:B-1----:R-:W-:-:S02]  /*2e10*/  @P1 SHF.R.S32.HI R21, RZ, 0x1f, R4 ;  /* 0x0000001fff151819 */ /* 0x002fc40000011404 */
        /* <DEDUP_REMOVED lines=11> */
.L_x_10666:
[----:B------:R-:W-:Y:S05]  /*2ed0*/  BSYNC.RECONVERGENT B2 ;  /* 0x0000000000027941 */ /* 0x000fea0003800200 */
.L_x_10665:
        /* <DEDUP_REMOVED lines=24> */
.L_x_10673:
[----:B------:R-:W-:Y:S05]  /*3060*/  BSYNC.RECONVERGENT B4 ;  /* 0x0000000000047941 */ /* 0x000fea0003800200 */
.L_x_10672:
        /* <DEDUP_REMOVED lines=10> */
[----:B------:R-:W-:-:S04]  /*3110*/  F2FP.F16.F32.PACK_AB R180, RZ, R180 ;  /* 0x000000b4ffb4723e */ /* 0x000fc800000000ff */
[----:B------:R-:W-:-:S07]  /*3120*/  PRMT R160, R180, 0x7610, R160 ;  /* 0x00007610b4a07816 */ /* 0x000fce00000000a0 */
.L_x_10671:
[----:B------:R-:W-:Y:S05]  /*3130*/  BSYNC.RECONVERGENT B3 ;  /* 0x0000000000037941 */ /* 0x000fea0003800200 */
.L_x_10670:
        /* <DEDUP_REMOVED lines=15> */
.L_x_10677:
[----:B------:R-:W-:Y:S05]  /*3230*/  BSYNC.RECONVERGENT B4 ;  /* 0x0000000000047941 */ /* 0x000fea0003800200 */
.L_x_10676:
        /* <DEDUP_REMOVED lines=12> */
.L_x_10675:
[----:B------:R-:W-:Y:S05]  /*3300*/  BSYNC.RECONVERGENT B3 ;  /* 0x0000000000037941 */ /* 0x000fea0003800200 */
.L_x_10674:
        /* <DEDUP_REMOVED lines=15> */
.L_x_10681:
[----:B------:R-:W-:Y:S05]  /*3400*/  BSYNC.RECONVERGENT B4 ;  /* 0x0000000000047941 */ /* 0x000fea0003800200 */
.L_x_10680:
        /* <DEDUP_REMOVED lines=12> */
.L_x_10679:
[----:B------:R-:W-:Y:S05]  /*34d0*/  BSYNC.RECONVERGENT B3 ;  /* 0x0000000000037941 */ /* 0x000fea0003800200 */
.L_x_10678:
        /* <DEDUP_REMOVED lines=15> */
.L_x_10685:
[----:B------:R-:W-:Y:S05]  /*35d0*/  BSYNC.RECONVERGENT B4 ;  /* 0x0000000000047941 */ /* 0x000fea0003800200 */
.L_x_10684:
        /* <DEDUP_REMOVED lines=12> */
.L_x_10683:
[----:B------:R-:W-:Y:S05]  /*36a0*/  BSYNC.RECONVERGENT B3 ;  /* 0x0000000000037941 */ /* 0x000fea0003800200 */
.L_x_10682:
        /* <DEDUP_REMOVED lines=15> */
.L_x_10689:
[----:B------:R-:W-:Y:S05]  /*37a0*/  BSYNC.RECONVERGENT B4 ;  /* 0x0000000000047941 */ /* 0x000fea0003800200 */
.L_x_10688:
        /* <DEDUP_REMOVED lines=12> */
.L_x_10687:
[----:B------:R-:W-:Y:S05]  /*3870*/  BSYNC.RECONVERGENT B3 ;  /* 0x0000000000037941 */ /* 0x000fea0003800200 */
.L_x_10686:
        /* <DEDUP_REMOVED lines=15> */
.L_x_10693:
[----:B------:R-:W-:Y:S05]  /*3970*/  BSYNC.RECONVERGENT B4 ;  /* 0x0000000000047941 */ /* 0x000fea0003800200 */
.L_x_10692:
        /* <DEDUP_REMOVED lines=12> */
.L_x_10691:
[----:B------:R-:W-:Y:S05]  /*3a40*/  BSYNC.RECONVERGENT B3 ;  /* 0x0000000000037941 */ /* 0x000fea0003800200 */
.L_x_10690:
        /* <DEDUP_REMOVED lines=15> */
.L_x_10697:
[----:B------:R-:W-:Y:S05]  /*3b40*/  BSYNC.RECONVERGENT B4 ;  /* 0x0000000000047941 */ /* 0x000fea0003800200 */
.L_x_10696:
        /* <DEDUP_REMOVED lines=12> */
.L_x_10695:
[----:B------:R-:W-:Y:S05]  /*3c10*/  BSYNC.RECONVERGENT B3 ;  /* 0x0000000000037941 */ /* 0x000fea0003800200 */
.L_x_10694:
[----:B------:R-:W-:Y:S05]  /*3c20*/  @!P1 BRA `(.L_x_10698) ;  /* 0x0000001c006c9947 */ /* 0x000fea0003800000 */
[----:B-----5:R-:W-:Y:S01]  /*3c30*/  ISETP.GE.U32.AND P0, PT, R194, RZ, PT ;  /* 0x000000ffc200720c */ /* 0x020fe20003f06070 */
[----:B------:R-:W-:Y:S01]  /*3c40*/  BSSY.RECONVERGENT B3, `(.L_x_10699) ;  /* 0x000000d000037945 */ /* 0x000fe20003800200 */
[----:B------:R-:W-:Y:S02]  /*3c50*/  MOV R180, RZ ;  /* 0x000000ff00b47202 */ /* 0x000fe40000000f00 */
        /* <DEDUP_REMOVED lines=11> */
.L_x_10700:
[----:B------:R-:W-:Y:S05]  /*3d10*/  BSYNC.RECONVERGENT B3 ;  /* 0x0000000000037941 */ /* 0x000fea0003800200 */
.L_x_10699:
        /* <DEDUP_REMOVED lines=11> */
[----:B------:R-:W-:Y:S01]  /*3dd0*/  PRMT R163, R163, 0x5410, R180 ;  /* 0x00005410a3a37816 */ /* 0x000fe200000000b4 */
[----:B------:R-:W-:Y:S06]  /*3de0*/  BRA `(.L_x_10698) ;  /* 0x0000001800fc7947 */ /* 0x000fec0003800000 */
.L_x_10669:
        /* <DEDUP_REMOVED lines=11> */
[----:B------:R-:W-:-:S05]  /*3ea0*/  @P5 HADD2.F32 R167, -RZ, R176.H0_H0 ;  /* 0x200000b0ffa75230 */ /* 0x000fca0000004100 */
[-C--:B------:R-:W-:Y:S01]  /*3eb0*/  @P5 FMUL.FTZ R166, R167, R165.reuse ;  /* 0x000000a5a7a65220 */ /* 0x080fe20000410000 */
[----:B------:R-:W-:-:S03]  /*3ec0*/  FMUL.FTZ R165, R28, R165 ;  /* 0x000000a51ca57220 */ /* 0x000fc60000410000 */
[----:B------:R-:W-:Y:S02]  /*3ed0*/  FADD.FTZ R116, R116, R166 ;  /* 0x000000a674747221 */ /* 0x000fe40000010000 */
[----:B------:R-:W-:-:S04]  /*3ee0*/  FSEL R165, R165, RZ, P5 ;  /* 0x000000ffa5a57208 */ /* 0x000fc80002800000 */
[----:B------:R-:W-:-:S04]  /*3ef0*/  F2FP.F16.F32.PACK_AB R165, RZ, R165 ;  /* 0x000000a5ffa5723e */ /* 0x000fc800000000ff */
[----:B------:R-:W-:-:S07]  /*3f00*/  PRMT R160, R165, 0x7610, R160 ;  /* 0x00007610a5a07816 */ /* 0x000fce00000000a0 */
.L_x_10702:
[----:B------:R-:W-:Y:S05]  /*3f10*/  BSYNC.RECONVERGENT B3 ;  /* 0x0000000000037941 */ /* 0x000fea0003800200 */
.L_x_10701:
        /* <DEDUP_REMOVED lines=10> */
[----:B------:R-:W-:-:S05]  /*3fc0*/  @P5 HADD2.F32 R180, -RZ, R176.H1_H1 ;  /* 0x300000b0ffb45230 */ /* 0x000fca0000004100 */
[-C--:B------:R-:W-:Y:S01]  /*3fd0*/  @P5 FMUL.FTZ R166, R180, R165.reuse ;  /* 0x000000a5b4a65220 */ /* 0x080fe20000410000 */
[----:B------:R-:W-:-:S03]  /*3fe0*/  FMUL.FTZ R165, R29, R165 ;  /* 0x000000a51da57220 */ /* 0x000fc60000410000 */
[----:B------:R-:W-:Y:S02]  /*3ff0*/  FADD.FTZ R117, R117, R166 ;  /* 0x000000a675757221 */ /* 0x000fe40000010000 */
[----:B------:R-:W-:-:S04]  /*4000*/  FSEL R165, R165, RZ, P5 ;  /* 0x000000ffa5a57208 */ /* 0x000fc80002800000 */
[----:B------:R-:W-:-:S04]  /*4010*/  F2FP.F16.F32.PACK_AB R165, RZ, R165 ;  /* 0x000000a5ffa5723e */ /* 0x000fc800000000ff */
[----:B------:R-:W-:-:S07]  /*4020*/  PRMT R160, R160, 0x5410, R165 ;  /* 0x00005410a0a07816 */ /* 0x000fce00000000a5 */
.L_x_10704:
[----:B------:R-:W-:Y:S05]  /*4030*/  BSYNC.RECONVERGENT B3 ;  /* 0x0000000000037941 */ /* 0x000fea0003800200 */
.L_x_10703:
        /* <DEDUP_REMOVED lines=17> */
.L_x_10706:
[----:B------:R-:W-:Y:S05]  /*4150*/  BSYNC.RECONVERGENT B3 ;  /* 0x0000000000037941 */ /* 0x000fea0003800200 */
.L_x_10705:
        /* <DEDUP_REMOVED lines=17> */
.L_x_10708:
[----:B------:R-:W-:Y:S05]  /*4270*/  BSYNC.RECONVERGENT B3 ;  /* 0x0000000000037941 */ /* 0x000fea0003800200 */
.L_x_10707:
        /* <DEDUP_REMOVED lines=17> */
.L_x_10710:
[----:B------:R-:W-:Y:S05]  /*4390*/  BSYNC.RECONVERGENT B3 ;  /* 0x0000000000037941 */ /* 0x000fea0003800200 */
.L_x_10709:
        /* <DEDUP_REMOVED lines=17> */
.L_x_10712:
[----:B------:R-:W-:Y:S05]  /*44b0*/  BSYNC.RECONVERGENT B3 ;  /* 0x0000000000037941 */ /* 0x000fea0003800200 */
.L_x_10711:
[----:B------:R-:W-:Y:S01]  /*44c0*/  F2FP.F16.F32.PACK_AB R165, R180, R165 ;  /* 0x000000a5b4a5723e */ /* 0x000fe200000000ff */
[-CC-:B------:R-:W-:Y:S01]  /*44d0*/  FFMA.FTZ R180, R13, R181.reuse, R22.reuse ;  /* 0x000000b50db47223 */ /* 0x180fe20000010016 */
[----:B------:R-:W-:Y:S01]  /*44e0*/  F2FP.F16.F32.PACK_AB R164, R167, R164 ;  /* 0x000000a4a7a4723e */ /* 0x000fe200000000ff */
[----:B------:R-:W-:Y:S01]  /*44f0*/  FFMA.FTZ R167, R14, R181, R22 ;  /* 0x000000b50ea77223 */ /* 0x000fe20000010016 */
[----:B------:R-:W-:Y:S01]  /*4500*/  BSSY.RECONVERGENT B3, `(.L_x_10713) ;  /* 0x0000014000037945 */ /* 0x000fe20003800200 */
[----:B------:R-:W-:Y:S01]  /*4510*/  FADD.FTZ R180, R239, -R180 ;  /* 0x800000b4efb47221 */ /* 0x000fe20000010000 */
[----:B------:R-:W-:Y:S01]  /*4520*/  F2FP.F16.F32.PACK_AB R166, R182, R166 ;  /* 0x000000a6b6a6723e */ /* 0x000fe200000000ff */
        /* <DEDUP_REMOVED lines=17> */
.L_x_10714:
[----:B------:R-:W-:Y:S05]  /*4640*/  BSYNC.RECONVERGENT B3 ;  /* 0x0000000000037941 */ /* 0x000fea0003800200 */
.L_x_10713:
[----:B------:R-:W-:Y:S01]  /*4650*/  F2FP.F16.F32.PACK_AB R167, R180, R167 ;  /* 0x000000a7b4a7723e */ /* 0x000fe200000000ff */
[----:B------:R-:W-:Y:S06]  /*4660*/  @!P1 BRA `(.L_x_10698) ;  /* 0x0000001000dc9947 */ /* 0x000fec0003800000 */
[----:B-----5:R-:W-:Y:S01]  /*4670*/  ISETP.GE.U32.AND P0, PT, R194, RZ, PT ;  /* 0x000000ffc200720c */ /* 0x020fe20003f06070 */
[----:B------:R-:W-:Y:S01]  /*4680*/  FMUL.FTZ R180, R180, UR13 ;  /* 0x0000000db4b47c20 */ /* 0x000fe20008410000 */
[----:B------:R-:W-:Y:S02]  /*4690*/  MOV R182, RZ ;  /* 0x000000ff00b67202 */ /* 0x000fe40000000f00 */
[----:B------:R-:W-:Y:S01]  /*46a0*/  ISETP.GE.U32.AND.EX P0, PT, R195, 0x1000000, PT, P0 ;  /* 0x01000000c300780c */ /* 0x000fe20003f06100 */
[----:B------:R-:W-:-:S12]  /*46b0*/  FMUL.FTZ R180, R180, UR12 ;  /* 0x0000000cb4b47c20 */ /* 0x000fd80008410000 */
[----:B------:R-:W-:-:S05]  /*46c0*/  @P0 HADD2.F32 R183, -RZ, R179.H1_H1 ;  /* 0x300000b3ffb70230 */ /* 0x000fca0000004100 */
[-C--:B------:R-:W-:Y:S01]  /*46d0*/  @P0 FMUL.FTZ R182, R183, R180.reuse ;  /* 0x000000b4b7b60220 */ /* 0x080fe20000410000 */
[----:B------:R-:W-:-:S03]  /*46e0*/  FMUL.FTZ R180, R35, R180 ;  /* 0x000000b423b47220 */ /* 0x000fc60000410000 */
[----:B------:R-:W-:Y:S02]  /*46f0*/  FADD.FTZ R123, R123, R182 ;  /* 0x000000b67b7b7221 */ /* 0x000fe40000010000 */
[----:B------:R-:W-:-:S04]  /*4700*/  FSEL R180, R180, RZ, P0 ;  /* 0x000000ffb4b47208 */ /* 0x000fc80000000000 */
[----:B------:R-:W-:-:S04]  /*4710*/  F2FP.F16.F32.PACK_AB R180, RZ, R180 ;  /* 0x000000b4ffb4723e */ /* 0x000fc800000000ff */
[----:B------:R-:W-:Y:S01]  /*4720*/  PRMT R163, R163, 0x5410, R180 ;  /* 0x00005410a3a37816 */ /* 0x000fe200000000b4 */
[----:B------:R-:W-:Y:S06]  /*4730*/  BRA `(.L_x_10698) ;  /* 0x0000001000a87947 */ /* 0x000fec0003800000 */
.L_x_10668:
        /* <DEDUP_REMOVED lines=13> */
[----:B------:R-:W-:Y:S01]  /*4810*/  FMUL.FTZ R180, R182, UR13 ;  /* 0x0000000db6b47c20 */ /* 0x000fe20008410000 */
[----:B------:R-:W-:Y:S02]  /*4820*/  HFMA2 R182, -RZ, RZ, 0, 0 ;  /* 0x00000000ffb67431 */ /* 0x000fe400000001ff */
[----:B------:R-:W-:Y:S02]  /*4830*/  @P0 HADD2.F32 R183, -RZ, R176.H0_H0 ;  /* 0x200000b0ffb70230 */ /* 0x000fe40000004100 */
[----:B------:R-:W-:-:S04]  /*4840*/  FMUL.FTZ R180, R180, UR12 ;  /* 0x0000000cb4b47c20 */ /* 0x000fc80008410000 */
[-C--:B------:R-:W-:Y:S01]  /*4850*/  @P0 FMUL.FTZ R182, R183, R180.reuse ;  /* 0x000000b4b7b60220 */ /* 0x080fe20000410000 */
[----:B------:R-:W-:-:S03]  /*4860*/  FMUL.FTZ R180, R28, R180 ;  /* 0x000000b41cb47220 */ /* 0x000fc60000410000 */
[----:B------:R-:W-:Y:S02]  /*4870*/  FADD.FTZ R116, R116, R182 ;  /* 0x000000b674747221 */ /* 0x000fe40000010000 */
[----:B------:R-:W-:-:S04]  /*4880*/  FSEL R180, R180, RZ, P0 ;  /* 0x000000ffb4b47208 */ /* 0x000fc80000000000 */
[----:B------:R-:W-:-:S04]  /*4890*/  F2FP.F16.F32.PACK_AB R180, RZ, R180 ;  /* 0x000000b4ffb4723e */ /* 0x000fc800000000ff */
[----:B------:R-:W-:-:S07]  /*48a0*/  PRMT R160, R180, 0x7610, R160 ;  /* 0x00007610b4a07816 */ /* 0x000fce00000000a0 */
.L_x_10717:
[----:B------:R-:W-:Y:S05]  /*48b0*/  BSYNC.RECONVERGENT B3 ;  /* 0x0000000000037941 */ /* 0x000fea0003800200 */
.L_x_10716:
[----:B------:R-:W-:Y:S04]  /*48c0*/  BSSY.RECONVERGENT B3, `(.L_x_10718) ;  /* 0x0000011000037945 */ /* 0x000fe80003800200 */
[----:B------:R-:W-:Y:S05]  /*48d0*/  @!P1 BRA `(.L_x_10719) ;  /* 0x00000000003c9947 */ /* 0x000fea0003800000 */
[----:B------:R-:W-:Y:S01]  /*48e0*/  @P5 FFMA.FTZ R180, R20, R181, R22 ;  /* 0x000000b514b45223 */ /* 0x000fe20000010016 */
[----:B-----5:R-:W-:Y:S01]  /*48f0*/  LOP3.LUT P0, RZ, R194, 0xff00, RZ, 0xc0, !PT ;  /* 0x0000ff00c2ff7812 */ /* 0x020fe2000780c0ff */
[----:B------:R-:W-:Y:S02]  /*4900*/  HADD2.F32 R182, -RZ, R148.H1_H1 ;  /* 0x30000094ffb67230 */ /* 0x000fe40000004100 */
[----:B------:R-:W-:-:S04]  /*4910*/  @P5 FADD.FTZ R180, R245, -R180 ;  /* 0x800000b4f5b45221 */ /* 0x000fc80000010000 */
[----:B------:R-:W-:-:S04]  /*4920*/  @P5 FFMA.FTZ R182, R5, R180, R182 ;  /* 0x000000b405b65223 */ /* 0x000fc800000100b6 */
[----:B------:R-:W-:Y:S01]  /*4930*/  FMUL.FTZ R180, R182, UR13 ;  /* 0x0000000db6b47c20 */ /* 0x000fe20008410000 */
[----:B------:R-:W-:Y:S01]  /*4940*/  MOV R182, RZ ;  /* 0x000000ff00b67202 */ /* 0x000fe20000000f00 */
[----:B------:R-:W-:Y:S02]  /*4950*/  @P0 HADD2.F32 R183, -RZ, R176.H1_H1 ;  /* 0x300000b0ffb70230 */ /* 0x000fe40000004100 */
[----:B------:R-:W-:-:S04]  /*4960*/  FMUL.FTZ R180, R180, UR12 ;  /* 0x0000000cb4b47c20 */ /* 0x000fc80008410000 */
[-C--:B------:R-:W-:Y:S01]  /*4970*/  @P0 FMUL.FTZ R182, R183, R180.reuse ;  /* 0x000000b4b7b60220 */ /* 0x080fe20000410000 */
[----:B------:R-:W-:-:S03]  /*4980*/  FMUL.FTZ R180, R29, R180 ;  /* 0x000000b41db47220 */ /* 0x000fc60000410000 */
[----:B------:R-:W-:Y:S02]  /*4990*/  FADD.FTZ R117, R117, R182 ;  /* 0x000000b675757221 */ /* 0x000fe40000010000 */
[----:B------:R-:W-:-:S04]  /*49a0*/  FSEL R180, R180, RZ, P0 ;  /* 0x000000ffb4b47208 */ /* 0x000fc80000000000 */
[----:B------:R-:W-:-:S04]  /*49b0*/  F2FP.F16.F32.PACK_AB R180, RZ, R180 ;  /* 0x000000b4ffb4723e */ /* 0x000fc800000000ff */
[----:B------:R-:W-:-:S07]  /*49c0*/  PRMT R160, R160, 0x5410, R180 ;  /* 0x00005410a0a07816 */ /* 0x000fce00000000b4 */
.L_x_10719:
[----:B------:R-:W-:Y:S05]  /*49d0*/  BSYNC.RECONVERGENT B3 ;  /* 0x0000000000037941 */ /* 0x000fea0003800200 */
.L_x_10718:
[----:B------:R-:W-:Y:S04]  /*49e0*/  BSSY.RECONVERGENT B3, `(.L_x_10720) ;  /* 0x0000011000037945 */ /* 0x000fe80003800200 */
[----:B------:R-:W-:Y:S05]  /*49f0*/  @!P1 BRA `(.L_x_10721) ;  /* 0x00000000003c9947 */ /* 0x000fea0003800000 */
        /* <DEDUP_REMOVED lines=15> */
.L_x_10721:
[----:B------:R-:W-:Y:S05]  /*4af0*/  BSYNC.RECONVERGENT B3 ;  /* 0x0000000000037941 */ /* 0x000fea0003800200 */
.L_x_10720:
        /* <DEDUP_REMOVED lines=17> */
.L_x_10723:
[----:B------:R-:W-:Y:S05]  /*4c10*/  BSYNC.RECONVERGENT B3 ;  /* 0x0000000000037941 */ /* 0x000fea0003800200 */
.L_x_10722:
        /* <DEDUP_REMOVED lines=17> */
.L_x_10725:
[----:B------:R-:W-:Y:S05]  /*4d30*/  BSYNC.RECONVERGENT B3 ;  /* 0x0000000000037941 */ /* 0x000fea0003800200 */
.L_x_10724:
        /* <DEDUP_REMOVED lines=17> */
.L_x_10727:
[----:B------:R-:W-:Y:S05]  /*4e50*/  BSYNC.RECONVERGENT B3 ;  /* 0x0000000000037941 */ /* 0x000fea0003800200 */
.L_x_10726:
        /* <DEDUP_REMOVED lines=17> */
.L_x_10729:
[----:B------:R-:W-:Y:S05]  /*4f70*/  BSYNC.RECONVERGENT B3 ;  /* 0x0000000000037941 */ /* 0x000fea0003800200 */
.L_x_10728:
[----:B------:R-:W-:Y:S05]  /*4f80*/  @!P1 BRA `(.L_x_10698) ;  /* 0x0000000800949947 */ /* 0x000fea0003800000 */
[----:B-----5:R-:W-:Y:S01]  /*4f90*/  ISETP.GE.U32.AND P0, PT, R194, RZ, PT ;  /* 0x000000ffc200720c */ /* 0x020fe20003f06070 */
[----:B------:R-:W-:Y:S01]  /*4fa0*/  @P5 FFMA.FTZ R180, R13, R181, R22 ;  /* 0x000000b50db45223 */ /* 0x000fe20000010016 */
[----:B------:R-:W-:Y:S02]  /*4fb0*/  HADD2.F32 R182, -RZ, R151.H1_H1 ;  /* 0x30000097ffb67230 */ /* 0x000fe40000004100 */
[----:B------:R-:W-:Y:S01]  /*4fc0*/  ISETP.GE.U32.AND.EX P0, PT, R195, 0x1000000, PT, P0 ;  /* 0x01000000c300780c */ /* 0x000fe20003f06100 */
[----:B------:R-:W-:-:S04]  /*4fd0*/  @P5 FADD.FTZ R180, R239, -R180 ;  /* 0x800000b4efb45221 */ /* 0x000fc80000010000 */
[----:B------:R-:W-:-:S04]  /*4fe0*/  @P5 FFMA.FTZ R182, R5, R180, R182 ;  /* 0x000000b405b65223 */ /* 0x000fc800000100b6 */
[----:B------:R-:W-:Y:S01]  /*4ff0*/  FMUL.FTZ R180, R182, UR13 ;  /* 0x0000000db6b47c20 */ /* 0x000fe20008410000 */
[----:B------:R-:W-:-:S03]  /*5000*/  MOV R182, RZ ;  /* 0x000000ff00b67202 */ /* 0x000fc60000000f00 */
[----:B------:R-:W-:Y:S02]  /*5010*/  @P0 HADD2.F32 R183, -RZ, R179.H1_H1 ;  /* 0x300000b3ffb70230 */ /* 0x000fe40000004100 */
[----:B------:R-:W-:-:S04]  /*5020*/  FMUL.FTZ R180, R180, UR12 ;  /* 0x0000000cb4b47c20 */ /* 0x000fc80008410000 */
[-C--:B------:R-:W-:Y:S01]  /*5030*/  @P0 FMUL.FTZ R182, R183, R180.reuse ;  /* 0x000000b4b7b60220 */ /* 0x080fe20000410000 */
[----:B------:R-:W-:-:S03]  /*5040*/  FMUL.FTZ R180, R35, R180 ;  /* 0x000000b423b47220 */ /* 0x000fc60000410000 */
[----:B------:R-:W-:Y:S02]  /*5050*/  FADD.FTZ R123, R123, R182 ;  /* 0x000000b67b7b7221 */ /* 0x000fe40000010000 */
[----:B------:R-:W-:-:S04]  /*5060*/  FSEL R180, R180, RZ, P0 ;  /* 0x000000ffb4b47208 */ /* 0x000fc80000000000 */
[----:B------:R-:W-:-:S04]  /*5070*/  F2FP.F16.F32.PACK_AB R180, RZ, R180 ;  /* 0x000000b4ffb4723e */ /* 0x000fc800000000ff */
[----:B------:R-:W-:Y:S01]  /*5080*/  PRMT R163, R163, 0x5410, R180 ;  /* 0x00005410a3a37816 */ /* 0x000fe200000000b4 */
[----:B------:R-:W-:Y:S06]  /*5090*/  BRA `(.L_x_10698) ;  /* 0x0000000800507947 */ /* 0x000fec0003800000 */
.L_x_10715:
[----:B------:R-:W-:Y:S01]  /*50a0*/  ISETP.GT.AND P0, PT, R6, RZ, PT ;  /* 0x000000ff0600720c */ /* 0x000fe20003f04270 */
[--C-:B-----5:R-:W-:Y:S01]  /*50b0*/  HADD2.F32 R164, -RZ, R148.reuse.H1_H1 ;  /* 0x30000094ffa47230 */ /* 0x120fe20000004100 */
[----:B------:R-:W-:Y:S01]  /*50c0*/  BSSY.RECONVERGENT B3, `(.L_x_10730) ;  /* 0x0000014000037945 */ /* 0x000fe20003800200 */
[----:B------:R-:W-:-:S10]  /*50d0*/  HADD2.F32 R180, -RZ, R148.H0_H0 ;  /* 0x20000094ffb47230 */ /* 0x000fd40000004100 */
        /* <DEDUP_REMOVED lines=18> */
.L_x_10731:
[----:B------:R-:W-:Y:S05]  /*5200*/  BSYNC.RECONVERGENT B3 ;  /* 0x0000000000037941 */ /* 0x000fea0003800200 */
.L_x_10730:
[----:B------:R-:W-:Y:S04]  /*5210*/  BSSY.RECONVERGENT B3, `(.L_x_10732) ;  /* 0x000000d000037945 */ /* 0x000fe80003800200 */
[----:B------:R-:W-:Y:S05]  /*5220*/  @!P1 BRA `(.L_x_10733) ;  /* 0x00000000002c9947 */ /* 0x000fea0003800000 */
[----:B------:R-:W-:Y:S01]  /*5230*/  LOP3.LUT P5, RZ, R194, 0xff00, RZ, 0xc0, !PT ;  /* 0x0000ff00c2ff7812 */ /* 0x000fe200078ac0ff */
        /* <DEDUP_REMOVED lines=10> */
.L_x_10733:
[----:B------:R-:W-:Y:S05]  /*52e0*/  BSYNC.RECONVERGENT B3 ;  /* 0x0000000000037941 */ /* 0x000fea0003800200 */
.L_x_10732:
[----:B------:R-:W-:Y:S01]  /*52f0*/  @P0 FFMA.FTZ R166, R18, R181, R22 ;  /* 0x000000b512a60223 */ /* 0x000fe20000010016 */
[----:B------:R-:W-:Y:S01]  /*5300*/  HADD2.F32 R165, -RZ, R149.H0_H0 ;  /* 0x20000095ffa57230 */ /* 0x000fe20000004100 */
        /* <DEDUP_REMOVED lines=15> */
.L_x_10735:
[----:B------:R-:W-:Y:S05]  /*5400*/  BSYNC.RECONVERGENT B3 ;  /* 0x0000000000037941 */ /* 0x000fea0003800200 */
.L_x_10734:
[----:B------:R-:W-:Y:S01]  /*5410*/  @P0 FFMA.FTZ R166, R17, R181, R22 ;  /* 0x000000b511a60223 */ /* 0x000fe20000010016 */
[----:B------:R-:W-:Y:S01]  /*5420*/  HADD2.F32 R182, -RZ, R149.H1_H1 ;  /* 0x30000095ffb67230 */ /* 0x000fe20000004100 */
        /* <DEDUP_REMOVED lines=15> */
.L_x_10737:
[----:B------:R-:W-:Y:S05]  /*5520*/  BSYNC.RECONVERGENT B3 ;  /* 0x0000000000037941 */ /* 0x000fea0003800200 */
.L_x_10736:
        /* <DEDUP_REMOVED lines=17> */
.L_x_10739:
[----:B------:R-:W-:Y:S05]  /*5640*/  BSYNC.RECONVERGENT B3 ;  /* 0x0000000000037941 */ /* 0x000fea0003800200 */
.L_x_10738:
        /* <DEDUP_REMOVED lines=17> */
.L_x_10741:
[----:B------:R-:W-:Y:S05]  /*5760*/  BSYNC.RECONVERGENT B3 ;  /* 0x0000000000037941 */ /* 0x000fea0003800200 */
.L_x_10740:
[--C-:B------:R-:W-:Y:S01]  /*5770*/  @P0 FFMA.FTZ R167, R14, R181, R22.reuse ;  /* 0x000000b50ea70223 */ /* 0x100fe20000010016 */
[----:B------:R-:W-:Y:S01]  /*5780*/  F2FP.F16.F32.PACK_AB R165, R182, R165 ;  /* 0x000000a5b6a5723e */ /* 0x000fe200000000ff */
[----:B------:R-:W-:Y:S01]  /*5790*/  @P0 FFMA.FTZ R182, R13, R181, R22 ;  /* 0x000000b50db60223 */ /* 0x000fe20000010016 */
[----:B------:R-:W-:Y:S01]  /*57a0*/  F2FP.F16.F32.PACK_AB R164, R164, R180 ;  /* 0x000000b4a4a4723e */ /* 0x000fe200000000ff */
[----:B------:R-:W-:Y:S01]  /*57b0*/  @P0 FADD.FTZ R184, R240, -R167 ;  /* 0x800000a7f0b80221 */ /* 0x000fe20000010000 */
[--C-:B------:R-:W-:Y:S02]  /*57c0*/  HADD2.F32 R167, -RZ, R151.reuse.H0_H0 ;  /* 0x20000097ffa77230 */ /* 0x100fe40000004100 */
[----:B------:R-:W-:Y:S01]  /*57d0*/  @P0 FADD.FTZ R182, R239, -R182 ;  /* 0x800000b6efb60221 */ /* 0x000fe20000010000 */
[----:B------:R-:W-:Y:S01]  /*57e0*/  HADD2.F32 R180, -RZ, R151.H1_H1 ;  /* 0x30000097ffb47230 */ /* 0x000fe20000004100 */
[----:B------:R-:W-:Y:S01]  /*57f0*/  BSSY.RECONVERGENT B3, `(.L_x_10742) ;  /* 0x0000010000037945 */ /* 0x000fe20003800200 */
[----:B------:R-:W-:Y:S01]  /*5800*/  F2FP.F16.F32.PACK_AB R166, R166, R183 ;  /* 0x000000b7a6a6723e */ /* 0x000fe200000000ff */
[----:B------:R-:W-:-:S02]  /*5810*/  @P0 FFMA.FTZ R167, R5, R184, R167 ;  /* 0x000000b805a70223 */ /* 0x000fc400000100a7 */
        /* <DEDUP_REMOVED lines=13> */
.L_x_10743:
[----:B------:R-:W-:Y:S05]  /*58f0*/  BSYNC.RECONVERGENT B3 ;  /* 0x0000000000037941 */ /* 0x000fea0003800200 */
.L_x_10742:
[----:B------:R-:W-:Y:S01]  /*5900*/  F2FP.F16.F32.PACK_AB R167, R180, R167 ;  /* 0x000000a7b4a7723e */ /* 0x000fe200000000ff */
[----:B------:R-:W-:Y:S06]  /*5910*/  @!P1 BRA `(.L_x_10698) ;  /* 0x0000000000309947 */ /* 0x000fec0003800000 */
[----:B------:R-:W-:Y:S01]  /*5920*/  ISETP.GE.U32.AND P0, PT, R194, RZ, PT ;  /* 0x000000ffc200720c */ /* 0x000fe20003f06070 */
        /* <DEDUP_REMOVED lines=10> */
[----:B------:R-:W-:-:S07]  /*59d0*/  PRMT R163, R163, 0x5410, R180 ;  /* 0x00005410a3a37816 */ /* 0x000fce00000000b4 */
.L_x_10698:
[----:B------:R-:W-:Y:S05]  /*59e0*/  BSYNC.RECONVERGENT B2 ;  /* 0x0000000000027941 */ /* 0x000fea0003800200 */
.L_x_10667:
        /* <DEDUP_REMOVED lines=10> */
.L_x_10664:
[----:B------:R-:W-:Y:S05]  /*5a90*/  BSYNC.RECONVERGENT B1 ;  /* 0x0000000000017941 */ /* 0x000fea0003800200 */
.L_x_10663:
[----:B------:R-:W-:Y:S04]  /*5aa0*/  BSSY.RECONVERGENT B1, `(.L_x_10744) ;  /* 0x00002bf000017945 */ /* 0x000fe80003800200 */
[----:B------:R-:W-:Y:S05]  /*5ab0*/  @!P2 BRA `(.L_x_10745) ;  /* 0x0000002800f4a947 */ /* 0x000fea0003800000 */
[----:B------:R-:W-:Y:S04]  /*5ac0*/  BSSY.RECONVERGENT B2, `(.L_x_10746) ;  /* 0x0000005000027945 */ /* 0x000fe80003800200 */
[----:B------:R-:W-:Y:S05]  /*5ad0*/  @!P1 BRA `(.L_x_10747) ;  /* 0x00000000000c9947 */ /* 0x000fea0003800000 */
[----:B0-----:R-:W0:Y:S02]  /*5ae0*/  LDC.64 R2, c[0x0][0x390] ;  /* 0x0000e400ff027b82 */ /* 0x001e240000000a00 */
[----:B0-----:R-:W-:-:S05]  /*5af0*/  IMAD.WIDE.U32 R2, R4, 0x10, R2 ;  /* 0x0000001004027825 */ /* 0x001fca00078e0002 */
[----:B-----5:R1:W5:Y:S02]  /*5b00*/  LDG.E.128 R176, desc[UR6][R2.64] ;  /* 0x0000000602b07981 */ /* 0x020364000c1e1d00 */
.L_x_10747:
[----:B------:R-:W-:Y:S05]  /*5b10*/  BSYNC.RECONVERGENT B2 ;  /* 0x0000000000027941 */ /* 0x000fea0003800200 */
.L_x_10746:
        /* <DEDUP_REMOVED lines=9> */
[--C-:B01---5:R-:W-:Y:S01]  /*5bb0*/  HADD2.F32 R3, -RZ, R152.reuse.H1_H1 ;  /* 0x30000098ff037230 */ /* 0x123fe20000004100 */
        /* <DEDUP_REMOVED lines=20> */
.L_x_10752:
[----:B------:R-:W-:Y:S05]  /*5d00*/  BSYNC.RECONVERGENT B3 ;  /* 0x0000000000037941 */ /* 0x000fea0003800200 */
.L_x_10751:
        /* <DEDUP_REMOVED lines=13> */
.L_x_10754:
[----:B------:R-:W-:Y:S05]  /*5de0*/  BSYNC.RECONVERGENT B3 ;  /* 0x0000000000037941 */ /* 0x000fea0003800200 */
.L_x_10753:
        /* <DEDUP_REMOVED lines=17> */
.L_x_10756:
[----:B------:R-:W-:Y:S05]  /*5f00*/  BSYNC.RECONVERGENT B3 ;  /* 0x0000000000037941 */ /* 0x000fea0003800200 */
.L_x_10755:
        /* <DEDUP_REMOVED lines=17> */
.L_x_10758:
[----:B------:R-:W-:Y:S05]  /*6020*/  BSYNC.RECONVERGENT B3 ;  /* 0x0000000000037941 */ /* 0x000fea0003800200 */
.L_x_10757:
        /* <DEDUP_REMOVED lines=17> */
.L_x_10760:
[----:B------:R-:W-:Y:S05]  /*6140*/  BSYNC.RECONVERGENT B3 ;  /* 0x0000000000037941 */ /* 0x000fea0003800200 */
.L_x_10759:
        /* <DEDUP_REMOVED lines=17> */
.L_x_10762:
[----:B------:R-:W-:Y:S05]  /*6260*/  BSYNC.RECONVERGENT B3 ;  /* 0x0000000000037941 */ /* 0x000fea0003800200 */
.L_x_10761:
[----:B------:R-:W-:Y:S01]  /*6270*/  F2FP.F16.F32.PACK_AB R164, R3, R164 ;  /* 0x000000a403a4723e */ /* 0x000fe200000000ff */
[-CC-:B------:R-:W-:Y:S01]  /*6280*/  @P0 FFMA.FTZ R2, R204, R181.reuse, R22.reuse ;  /* 0x000000b5cc020223 */ /* 0x180fe20000010016 */
[----:B------:R-:W-:Y:S01]  /*6290*/  @P0 FFMA.FTZ R3, R206, R181, R22 ;  /* 0x000000b5ce030223 */ /* 0x000fe20000010016 */
[----:B------:R-:W-:Y:S01]  /*62a0*/  F2FP.F16.F32.PACK_AB R165, R167, R165 ;  /* 0x000000a5a7a5723e */ /* 0x000fe200000000ff */
[----:B------:R-:W-:Y:S01]  /*62b0*/  BSSY.RECONVERGENT B3, `(.L_x_10763) ;  /* 0x0000014000037945 */ /* 0x000fe20003800200 */
[----:B------:R-:W-:Y:S01]  /*62c0*/  @P0 FADD.FTZ R182, R205, -R2 ;  /* 0x80000002cdb60221 */ /* 0x000fe20000010000 */
[----:B------:R-:W-:Y:S01]  /*62d0*/  @P0 FADD.FTZ R167, R207, -R3 ;  /* 0x80000003cfa70221 */ /* 0x000fe20000010000 */
[--C-:B------:R-:W-:Y:S01]  /*62e0*/  HADD2.F32 R2, -RZ, R155.reuse.H0_H0 ;  /* 0x2000009bff027230 */ /* 0x100fe20000004100 */
[----:B------:R-:W-:Y:S01]  /*62f0*/  F2FP.F16.F32.PACK_AB R166, R180, R166 ;  /* 0x000000a6b4a6723e */ /* 0x000fe200000000ff */
[----:B------:R-:W-:-:S03]  /*6300*/  HADD2.F32 R3, -RZ, R155.H1_H1 ;  /* 0x3000009bff037230 */ /* 0x000fc60000004100 */
[C---:B------:R-:W-:Y:S02]  /*6310*/  @P0 FFMA.FTZ R2, R5.reuse, R182, R2 ;  /* 0x000000b605020223 */ /* 0x040fe40000010002 */
        /* <DEDUP_REMOVED lines=13> */
.L_x_10764:
[----:B------:R-:W-:Y:S05]  /*63f0*/  BSYNC.RECONVERGENT B3 ;  /* 0x0000000000037941 */ /* 0x000fea0003800200 */
.L_x_10763:
        /* <DEDUP_REMOVED lines=15> */
.L_x_10750:
        /* <DEDUP_REMOVED lines=18> */
.L_x_10767:
[----:B------:R-:W-:Y:S05]  /*6610*/  BSYNC.RECONVERGENT B3 ;  /* 0x0000000000037941 */ /* 0x000fea0003800200 */
.L_x_10766:
[----:B------:R-:W-:Y:S04]  /*6620*/  BSSY.RECONVERGENT B3, `(.L_x_10768) ;  /* 0x0000011000037945 */ /* 0x000fe80003800200 */
[----:B------:R-:W-:Y:S05]  /*6630*/  @!P1 BRA `(.L_x_10769) ;  /* 0x00000000003c9947 */ /* 0x000fea0003800000 */
[----:B01----:R-:W-:Y:S01]  /*6640*/  @P5 FFMA.FTZ R2, R11, R181, R22 ;  /* 0x000000b50b025223 */ /* 0x003fe20000010016 */
        /* <DEDUP_REMOVED lines=14> */
.L_x_10769:
[----:B------:R-:W-:Y:S05]  /*6730*/  BSYNC.RECONVERGENT B3 ;  /* 0x0000000000037941 */ /* 0x000fea0003800200 */
.L_x_10768:
[----:B------:R-:W-:Y:S04]  /*6740*/  BSSY.RECONVERGENT B3, `(.L_x_10770) ;  /* 0x0000011000037945 */ /* 0x000fe80003800200 */
[----:B------:R-:W-:Y:S05]  /*6750*/  @!P1 BRA `(.L_x_10771) ;  /* 0x00000000003c9947 */ /* 0x000fea0003800000 */
        /* <DEDUP_REMOVED lines=15> */
.L_x_10771:
[----:B------:R-:W-:Y:S05]  /*6850*/  BSYNC.RECONVERGENT B3 ;  /* 0x0000000000037941 */ /* 0x000fea0003800200 */
.L_x_10770:
        /* <DEDUP_REMOVED lines=17> */
.L_x_10773:
[----:B------:R-:W-:Y:S05]  /*6970*/  BSYNC.RECONVERGENT B3 ;  /* 0x0000000000037941 */ /* 0x000fea0003800200 */
.L_x_10772:
        /* <DEDUP_REMOVED lines=17> */
.L_x_10775:
[----:B------:R-:W-:Y:S05]  /*6a90*/  BSYNC.RECONVERGENT B3 ;  /* 0x0000000000037941 */ /* 0x000fea0003800200 */
.L_x_10774:
        /* <DEDUP_REMOVED lines=17> */
.L_x_10777:
[----:B------:R-:W-:Y:S05]  /*6bb0*/  BSYNC.RECONVERGENT B3 ;  /* 0x0000000000037941 */ /* 0x000fea0003800200 */
.L_x_10776:
        /* <DEDUP_REMOVED lines=17> */
.L_x_10779:
[----:B------:R-:W-:Y:S05]  /*6cd0*/  BSYNC.RECONVERGENT B3 ;  /* 0x0000000000037941 */ /* 0x000fea0003800200 */
.L_x_10778:
[----:B------:R-:W-:Y:S05]  /*6ce0*/  @!P1 BRA `(.L_x_10765) ;  /* 0x0000001800449947 */ /* 0x000fea0003800000 */
[----:B-----5:R-:W-:Y:S01]  /*6cf0*/  ISETP.GE.U32.AND P0, PT, R196, RZ, PT ;  /* 0x000000ffc400720c */ /* 0x020fe20003f06070 */
[----:B01----:R-:W-:Y:S01]  /*6d00*/  @P5 FFMA.FTZ R2, R206, R181, R22 ;  /* 0x000000b5ce025223 */ /* 0x003fe20000010016 */
        /* <DEDUP_REMOVED lines=15> */
.L_x_10749:
        /* <DEDUP_REMOVED lines=22> */
.L_x_10782:
[----:B------:R-:W-:Y:S05]  /*6f60*/  BSYNC.RECONVERGENT B3 ;  /* 0x0000000000037941 */ /* 0x000fea0003800200 */
.L_x_10781:
        /* <DEDUP_REMOVED lines=17> */
.L_x_10784:
[----:B------:R-:W-:Y:S05]  /*7080*/  BSYNC.RECONVERGENT B3 ;  /* 0x0000000000037941 */ /* 0x000fea0003800200 */
.L_x_10783:
        /* <DEDUP_REMOVED lines=17> */
.L_x_10786:
[----:B------:R-:W-:Y:S05]  /*71a0*/  BSYNC.RECONVERGENT B3 ;  /* 0x0000000000037941 */ /* 0x000fea0003800200 */
.L_x_10785:
        /* <DEDUP_REMOVED lines=17> */
.L_x_10788:
[----:B------:R-:W-:Y:S05]  /*72c0*/  BSYNC.RECONVERGENT B3 ;  /* 0x0000000000037941 */ /* 0x000fea0003800200 */
.L_x_10787:
        /* <DEDUP_REMOVED lines=17> */
.L_x_10790:
[----:B------:R-:W-:Y:S05]  /*73e0*/  BSYNC.RECONVERGENT B3 ;  /* 0x0000000000037941 */ /* 0x000fea0003800200 */
.L_x_10789:
        /* <DEDUP_REMOVED lines=17> */
.L_x_10792:
[----:B------:R-:W-:Y:S05]  /*7500*/  BSYNC.RECONVERGENT B3 ;  /* 0x0000000000037941 */ /* 0x000fea0003800200 */
.L_x_10791:
[----:B------:R-:W-:Y:S01]  /*7510*/  F2FP.F16.F32.PACK_AB R165, R164, R165 ;  /* 0x000000a5a4a5723e */ /* 0x000fe200000000ff */
[----:B------:R-:W-:Y:S01]  /*7520*/  BSSY.RECONVERGENT B3, `(.L_x_10793) ;  /* 0x0000017000037945 */ /* 0x000fe20003800200 */
[----:B------:R-:W-:Y:S01]  /*7530*/  F2FP.F16.F32.PACK_AB R164, R3, R2 ;  /* 0x0000000203a4723e */ /* 0x000fe200000000ff */
[-CC-:B------:R-:W-:Y:S01]  /*7540*/  FFMA.FTZ R2, R206, R181.reuse, R22.reuse ;  /* 0x000000b5ce027223 */ /* 0x180fe20000010016 */
[----:B------:R-:W-:Y:S01]  /*7550*/  FFMA.FTZ R3, R204, R181, R22 ;  /* 0x000000b5cc037223 */ /* 0x000fe20000010016 */
[----:B------:R-:W-:Y:S02]  /*7560*/  F2FP.F16.F32.PACK_AB R166, R167, R166 ;  /* 0x000000a6a7a6723e */ /* 0x000fe400000000ff */
        /* <DEDUP_REMOVED lines=18> */
.L_x_10794:
[----:B------:R-:W-:Y:S05]  /*7690*/  BSYNC.RECONVERGENT B3 ;  /* 0x0000000000037941 */ /* 0x000fea0003800200 */
.L_x_10793:
        /* <DEDUP_REMOVED lines=15> */
.L_x_10780:
        /* <DEDUP_REMOVED lines=15> */
.L_x_10798:
[----:B------:R-:W-:Y:S05]  /*7880*/  BSYNC.RECONVERGENT B4 ;  /* 0x0000000000047941 */ /* 0x000fea0003800200 */
.L_x_10797:
        /* <DEDUP_REMOVED lines=12> */
.L_x_10796:
[----:B------:R-:W-:Y:S05]  /*7950*/  BSYNC.RECONVERGENT B3 ;  /* 0x0000000000037941 */ /* 0x000fea0003800200 */
.L_x_10795:
[----:B------:R-:W-:Y:S04]  /*7960*/  BSSY.RECONVERGENT B3, `(.L_x_10799) ;  /* 0x000001c000037945 */ /* 0x000fe80003800200 */
[----:B------:R-:W-:Y:S05]  /*7970*/  @!P1 BRA `(.L_x_10800) ;  /* 0x0000000000689947 */ /* 0x000fea0003800000 */
[----:B-----5:R-:W-:Y:S01]  /*7980*/  LOP3.LUT P0, RZ, R196, 0xff00, RZ, 0xc0, !PT ;  /* 0x0000ff00c4ff7812 */ /* 0x020fe2000780c0ff */
[----:B------:R-:W-:Y:S01]  /*7990*/  BSSY.RECONVERGENT B4, `(.L_x_10801) ;  /* 0x000000c000047945 */ /* 0x000fe20003800200 */
[----:B01----:R-:W-:-:S11]  /*79a0*/  MOV R2, RZ ;  /* 0x000000ff00027202 */ /* 0x003fd60000000f00 */
        /* <DEDUP_REMOVED lines=10> */
.L_x_10802:
[----:B------:R-:W-:Y:S05]  /*7a50*/  BSYNC.RECONVERGENT B4 ;  /* 0x0000000000047941 */ /* 0x000fea0003800200 */
.L_x_10801:
        /* <DEDUP_REMOVED lines=12> */
.L_x_10800:
[----:B------:R-:W-:Y:S05]  /*7b20*/  BSYNC.RECONVERGENT B3 ;  /* 0x0000000000037941 */ /* 0x000fea0003800200 */
.L_x_10799:
        /* <DEDUP_REMOVED lines=15> */
.L_x_10806:
[----:B------:R-:W-:Y:S05]  /*7c20*/  BSYNC.RECONVERGENT B4 ;  /* 0x0000000000047941 */ /* 0x000fea0003800200 */
.L_x_10805:
        /* <DEDUP_REMOVED lines=12> */
.L_x_10804:
[----:B------:R-:W-:Y:S05]  /*7cf0*/  BSYNC.RECONVERGENT B3 ;  /* 0x0000000000037941 */ /* 0x000fea0003800200 */
.L_x_10803:
        /* <DEDUP_REMOVED lines=15> */
.L_x_10810:
[----:B------:R-:W-:Y:S05]  /*7df0*/  BSYNC.RECONVERGENT B4 ;  /* 0x0000000000047941 */ /* 0x000fea0003800200 */
.L_x_10809:
        /* <DEDUP_REMOVED lines=12> */
.L_x_10808:
[----:B------:R-:W-:Y:S05]  /*7ec0*/  BSYNC.RECONVERGENT B3 ;  /* 0x0000000000037941 */ /* 0x000fea0003800200 */
.L_x_10807:
        /* <DEDUP_REMOVED lines=15> */
.L_x_10814:
[----:B------:R-:W-:Y:S05]  /*7fc0*/  BSYNC.RECONVERGENT B4 ;  /* 0x0000000000047941 */ /* 0x000fea0003800200 */
.L_x_10813:
        /* <DEDUP_REMOVED lines=12> */
.L_x_10812:
[----:B------:R-:W-:Y:S05]  /*8090*/  BSYNC.RECONVERGENT B3 ;  /* 0x0000000000037941 */ /* 0x000fea0003800200 */
.L_x_10811:
        /* <DEDUP_REMOVED lines=15> */
.L_x_10818:
[----:B------:R-:W-:Y:S05]  /*8190*/  BSYNC.RECONVERGENT B4 ;  /* 0x0000000000047941 */ /* 0x000fea0003800200 */
.L_x_10817:
        /* <DEDUP_REMOVED lines=12> */
.L_x_10816:
[----:B------:R-:W-:Y:S05]  /*8260*/  BSYNC.RECONVERGENT B3 ;  /* 0x0000000000037941 */ /* 0x000fea0003800200 */
.L_x_10815:
        /* <DEDUP_REMOVED lines=15> */
.L_x_10822:
[----:B------:R-:W-:Y:S05]  /*8360*/  BSYNC.RECONVERGENT B4 ;  /* 0x0000000000047941 */ /* 0x000fea0003800200 */
.L_x_10821:
        /* <DEDUP_REMOVED lines=12> */
.L_x_10820:
[----:B------:R-:W-:Y:S05]  /*8430*/  BSYNC.RECONVERGENT B3 ;  /* 0x0000000000037941 */ /* 0x000fea0003800200 */
.L_x_10819:
[----:B------:R-:W-:Y:S05]  /*8440*/  @!P1 BRA `(.L_x_10765) ;  /* 0x00000000006c9947 */ /* 0x000fea0003800000 */
[----:B-----5:R-:W-:Y:S01]  /*8450*/  ISETP.GE.U32.AND P0, PT, R196, RZ, PT ;  /* 0x000000ffc400720c */ /* 0x020fe20003f06070 */
[----:B------:R-:W-:Y:S01]  /*8460*/  BSSY.RECONVERGENT B3, `(.L_x_10823) ;  /* 0x000000d000037945 */ /* 0x000fe20003800200 */
[----:B01----:R-:W-:Y:S02]  /*8470*/  MOV R2, RZ ;  /* 0x000000ff00027202 */ /* 0x003fe40000000f00 */
        /* <DEDUP_REMOVED lines=11> */
.L_x_10824:
[----:B------:R-:W-:Y:S05]  /*8530*/  BSYNC.RECONVERGENT B3 ;  /* 0x0000000000037941 */ /* 0x000fea0003800200 */
.L_x_10823:
        /* <DEDUP_REMOVED lines=12> */
.L_x_10765:
[----:B------:R-:W-:Y:S05]  /*8600*/  BSYNC.RECONVERGENT B2 ;  /* 0x0000000000027941 */ /* 0x000fea0003800200 */
.L_x_10748:
        /* <DEDUP_REMOVED lines=8> */
.L_x_10745:
[----:B------:R-:W-:Y:S05]  /*8690*/  BSYNC.RECONVERGENT B1 ;  /* 0x0000000000017941 */ /* 0x000fea0003800200 */
.L_x_10744:
[----:B------:R-:W-:Y:S04]  /*86a0*/  BSSY.RECONVERGENT B1, `(.L_x_10825) ;  /* 0x00002bf000017945 */ /* 0x000fe80003800200 */
[----:B------:R-:W-:Y:S05]  /*86b0*/  @!P3 BRA `(.L_x_10826) ;  /* 0x0000002800f4b947 */ /* 0x000fea0003800000 */
[----:B------:R-:W-:Y:S04]  /*86c0*/  BSSY.RECONVERGENT B2, `(.L_x_10827) ;  /* 0x0000005000027945 */ /* 0x000fe80003800200 */
[----:B------:R-:W-:Y:S05]  /*86d0*/  @!P1 BRA `(.L_x_10828) ;  /* 0x00000000000c9947 */ /* 0x000fea0003800000 */
[----:B01----:R-:W0:Y:S02]  /*86e0*/  LDC.64 R2, c[0x0][0x390] ;  /* 0x0000e400ff027b82 */ /* 0x003e240000000a00 */
[----:B0-----:R-:W-:-:S05]  /*86f0*/  IMAD.WIDE.U32 R2, R4, 0x10, R2 ;  /* 0x0000001004027825 */ /* 0x001fca00078e0002 */
[----:B-----5:R2:W5:Y:S02]  /*8700*/  LDG.E.128 R176, desc[UR6][R2.64] ;  /* 0x0000000602b07981 */ /* 0x020564000c1e1d00 */
.L_x_10828:
[----:B------:R-:W-:Y:S05]  /*8710*/  BSYNC.RECONVERGENT B2 ;  /* 0x0000000000027941 */ /* 0x000fea0003800200 */
.L_x_10827:
        /* <DEDUP_REMOVED lines=9> */
[--C-:B012--5:R-:W-:Y:S01]  /*87b0*/  HADD2.F32 R3, -RZ, R156.reuse.H1_H1 ;  /* 0x3000009cff037230 */ /* 0x127fe20000004100 */
        /* <DEDUP_REMOVED lines=20> */
.L_x_10833:
[----:B------:R-:W-:Y:S05]  /*8900*/  BSYNC.RECONVERGENT B3 ;  /* 0x0000000000037941 */ /* 0x000fea0003800200 */
.L_x_10832:
        /* <DEDUP_REMOVED lines=13> */
.L_x_10835:
[----:B------:R-:W-:Y:S05]  /*89e0*/  BSYNC.RECONVERGENT B3 ;  /* 0x0000000000037941 */ /* 0x000fea0003800200 */
.L_x_10834:
        /* <DEDUP_REMOVED lines=17> */
.L_x_10837:
[----:B------:R-:W-:Y:S05]  /*8b00*/  BSYNC.RECONVERGENT B3 ;  /* 0x0000000000037941 */ /* 0x000fea0003800200 */
.L_x_10836:
        /* <DEDUP_REMOVED lines=17> */
.L_x_10839:
[----:B------:R-:W-:Y:S05]  /*8c20*/  BSYNC.RECONVERGENT B3 ;  /* 0x0000000000037941 */ /* 0x000fea0003800200 */
.L_x_10838:
        /* <DEDUP_REMOVED lines=17> */
.L_x_10841:
[----:B------:R-:W-:Y:S05]  /*8d40*/  BSYNC.RECONVERGENT B3 ;  /* 0x0000000000037941 */ /* 0x000fea0003800200 */
.L_x_10840:
        /* <DEDUP_REMOVED lines=17> */
.L_x_10843:
[----:B------:R-:W-:Y:S05]  /*8e60*/  BSYNC.RECONVERGENT B3 ;  /* 0x0000000000037941 */ /* 0x000fea0003800200 */
.L_x_10842:
        /* <DEDUP_REMOVED lines=24> */
.L_x_10845:
[----:B------:R-:W-:Y:S05]  /*8ff0*/  BSYNC.RECONVERGENT B3 ;  /* 0x0000000000037941 */ /* 0x000fea0003800200 */
.L_x_10844:
        /* <DEDUP_REMOVED lines=15> */
.L_x_10831:
        /* <DEDUP_REMOVED lines=18> */
.L_x_10848:
[----:B------:R-:W-:Y:S05]  /*9210*/  BSYNC.RECONVERGENT B3 ;  /* 0x0000000000037941 */ /* 0x000fea0003800200 */
.L_x_10847:
[----:B------:R-:W-:Y:S04]  /*9220*/  BSSY.RECONVERGENT B3, `(.L_x_10849) ;  /* 0x0000011000037945 */ /* 0x000fe80003800200 */
[----:B------:R-:W-:Y:S05]  /*9230*/  @!P1 BRA `(.L_x_10850) ;  /* 0x00000000003c9947 */ /* 0x000fea0003800000 */
[----:B012---:R-:W-:Y:S01]  /*9240*/  @P3 FFMA.FTZ R2, R209, R181, R22 ;  /* 0x000000b5d1023223 */ /* 0x007fe20000010016 */
        /* <DEDUP_REMOVED lines=14> */
.L_x_10850:
[----:B------:R-:W-:Y:S05]  /*9330*/  BSYNC.RECONVERGENT B3 ;  /* 0x0000000000037941 */ /* 0x000fea0003800200 */
.L_x_10849:
[----:B------:R-:W-:Y:S04]  /*9340*/  BSSY.RECONVERGENT B3, `(.L_x_10851) ;  /* 0x0000011000037945 */ /* 0x000fe80003800200 */
[----:B------:R-:W-:Y:S05]  /*9350*/  @!P1 BRA `(.L_x_10852) ;  /* 0x00000000003c9947 */ /* 0x000fea0003800000 */
        /* <DEDUP_REMOVED lines=15> */
.L_x_10852:
[----:B------:R-:W-:Y:S05]  /*9450*/  BSYNC.RECONVERGENT B3 ;  /* 0x0000000000037941 */ /* 0x000fea0003800200 */
.L_x_10851:
        /* <DEDUP_REMOVED lines=17> */
.L_x_10854:
[----:B------:R-:W-:Y:S05]  /*9570*/  BSYNC.RECONVERGENT B3 ;  /* 0x0000000000037941 */ /* 0x000fea0003800200 */
.L_x_10853:
        /* <DEDUP_REMOVED lines=17> */
.L_x_10856:
[----:B------:R-:W-:Y:S05]  /*9690*/  BSYNC.RECONVERGENT B3 ;  /* 0x0000000000037941 */ /* 0x000fea0003800200 */
.L_x_10855:
        /* <DEDUP_REMOVED lines=17> */
.L_x_10858:
[----:B------:R-:W-:Y:S05]  /*97b0*/  BSYNC.RECONVERGENT B3 ;  /* 0x0000000000037941 */ /* 0x000fea0003800200 */
.L_x_10857:
        /* <DEDUP_REMOVED lines=17> */
.L_x_10860:
[----:B------:R-:W-:Y:S05]  /*98d0*/  BSYNC.RECONVERGENT B3 ;  /* 0x0000000000037941 */ /* 0x000fea0003800200 */
.L_x_10859:
[----:B------:R-:W-:Y:S05]  /*98e0*/  @!P1 BRA `(.L_x_10846) ;  /* 0x0000001800449947 */ /* 0x000fea0003800000 */
[----:B-----5:R-:W-:Y:S01]  /*98f0*/  ISETP.GE.U32.AND P0, PT, R198, RZ, PT ;  /* 0x000000ffc600720c */ /* 0x020fe20003f06070 */
[----:B012---:R-:W-:Y:S01]  /*9900*/  @P3 FFMA.FTZ R2, R222, R181, R22 ;  /* 0x000000b5de023223 */ /* 0x007fe20000010016 */
        /* <DEDUP_REMOVED lines=15> */
.L_x_10830:
        /* <DEDUP_REMOVED lines=22> */
.L_x_10863:
[----:B------:R-:W-:Y:S05]  /*9b60*/  BSYNC.RECONVERGENT B3 ;  /* 0x0000000000037941 */ /* 0x000fea0003800200 */
.L_x_10862:
        /* <DEDUP_REMOVED lines=17> */
.L_x_10865:
[----:B------:R-:W-:Y:S05]  /*9c80*/  BSYNC.RECONVERGENT B3 ;  /* 0x0000000000037941 */ /* 0x000fea0003800200 */
.L_x_10864:
        /* <DEDUP_REMOVED lines=17> */
.L_x_10867:
[----:B------:R-:W-:Y:S05]  /*9da0*/  BSYNC.RECONVERGENT B3 ;  /* 0x0000000000037941 */ /* 0x000fea0003800200 */
.L_x_10866:
        /* <DEDUP_REMOVED lines=17> */
.L_x_10869:
[----:B------:R-:W-:Y:S05]  /*9ec0*/  BSYNC.RECONVERGENT B3 ;  /* 0x0000000000037941 */ /* 0x000fea0003800200 */
.L_x_10868:
        /* <DEDUP_REMOVED lines=17> */
.L_x_10871:
[----:B------:R-:W-:Y:S05]  /*9fe0*/  BSYNC.RECONVERGENT B3 ;  /* 0x0000000000037941 */ /* 0x000fea0003800200 */
.L_x_10870:
        /* <DEDUP_REMOVED lines=17> */
.L_x_10873:
[----:B------:R-:W-:Y:S05]  /*a100*/  BSYNC.RECONVERGENT B3 ;  /* 0x0000000000037941 */ /* 0x000fea0003800200 */
.L_x_10872:
        /* <DEDUP_REMOVED lines=24> */
.L_x_10875:
[----:B------:R-:W-:Y:S05]  /*a290*/  BSYNC.RECONVERGENT B3 ;  /* 0x0000000000037941 */ /* 0x000fea0003800200 */
.L_x_10874:
        /* <DEDUP_REMOVED lines=15> */
.L_x_10861:
        /* <DEDUP_REMOVED lines=15> */
.L_x_10879:
[----:B------:R-:W-:Y:S05]  /*a480*/  BSYNC.RECONVERGENT B4 ;  /* 0x0000000000047941 */ /* 0x000fea0003800200 */
.L_x_10878:
        /* <DEDUP_REMOVED lines=12> */
.L_x_10877:
[----:B------:R-:W-:Y:S05]  /*a550*/  BSYNC.RECONVERGENT B3 ;  /* 0x0000000000037941 */ /* 0x000fea0003800200 */
.L_x_10876:
[----:B------:R-:W-:Y:S04]  /*a560*/  BSSY.RECONVERGENT B3, `(.L_x_10880) ;  /* 0x000001c000037945 */ /* 0x000fe80003800200 */
[----:B------:R-:W-:Y:S05]  /*a570*/  @!P1 BRA `(.L_x_10881) ;  /* 0x0000000000689947 */ /* 0x000fea0003800000 */
[----:B-----5:R-:W-:Y:S01]  /*a580*/  LOP3.LUT P0, RZ, R198, 0xff00, RZ, 0xc0, !PT ;  /* 0x0000ff00c6ff7812 */ /* 0x020fe2000780c0ff */
[----:B------:R-:W-:Y:S01]  /*a590*/  BSSY.RECONVERGENT B4, `(.L_x_10882) ;  /* 0x000000c000047945 */ /* 0x000fe20003800200 */
[----:B012---:R-:W-:-:S11]  /*a5a0*/  MOV R2, RZ ;  /* 0x000000ff00027202 */ /* 0x007fd60000000f00 */
        /* <DEDUP_REMOVED lines=10> */
.L_x_10883:
[----:B------:R-:W-:Y:S05]  /*a650*/  BSYNC.RECONVERGENT B4 ;  /* 0x0000000000047941 */ /* 0x000fea0003800200 */
.L_x_10882:
        /* <DEDUP_REMOVED lines=12> */
.L_x_10881:
[----:B------:R-:W-:Y:S05]  /*a720*/  BSYNC.RECONVERGENT B3 ;  /* 0x0000000000037941 */ /* 0x000fea0003800200 */
.L_x_10880:
        /* <DEDUP_REMOVED lines=15> */
.L_x_10887:
[----:B------:R-:W-:Y:S05]  /*a820*/  BSYNC.RECONVERGENT B4 ;  /* 0x0000000000047941 */ /* 0x000fea0003800200 */
.L_x_10886:
        /* <DEDUP_REMOVED lines=12> */
.L_x_10885:
[----:B------:R-:W-:Y:S05]  /*a8f0*/  BSYNC.RECONVERGENT B3 ;  /* 0x0000000000037941 */ /* 0x000fea0003800200 */
.L_x_10884:
        /* <DEDUP_REMOVED lines=15> */
.L_x_10891:
[----:B------:R-:W-:Y:S05]  /*a9f0*/  BSYNC.RECONVERGENT B4 ;  /* 0x0000000000047941 */ /* 0x000fea0003800200 */
.L_x_10890:
        /* <DEDUP_REMOVED lines=12> */
.L_x_10889:
[----:B------:R-:W-:Y:S05]  /*aac0*/  BSYNC.RECONVERGENT B3 ;  /* 0x0000000000037941 */ /* 0x000fea0003800200 */
.L_x_10888:
        /* <DEDUP_REMOVED lines=15> */
.L_x_10895:
[----:B------:R-:W-:Y:S05]  /*abc0*/  BSYNC.RECONVERGENT B4 ;  /* 0x0000000000047941 */ /* 0x000fea0003800200 */
.L_x_10894:
        /* <DEDUP_REMOVED lines=12> */
.L_x_10893:
[----:B------:R-:W-:Y:S05]  /*ac90*/  BSYNC.RECONVERGENT B3 ;  /* 0x0000000000037941 */ /* 0x000fea0003800200 */
.L_x_10892:
        /* <DEDUP_REMOVED lines=15> */
.L_x_10899:
[----:B------:R-:W-:Y:S05]  /*ad90*/  BSYNC.RECONVERGENT B4 ;  /* 0x0000000000047941 */ /* 0x000fea0003800200 */
.L_x_10898:
        /* <DEDUP_REMOVED lines=12> */
.L_x_10897:
[----:B------:R-:W-:Y:S05]  /*ae60*/  BSYNC.RECONVERGENT B3 ;  /* 0x0000000000037941 */ /* 0x000fea0003800200 */
.L_x_10896:
        /* <DEDUP_REMOVED lines=15> */
.L_x_10903:
[----:B------:R-:W-:Y:S05]  /*af60*/  BSYNC.RECONVERGENT B4 ;  /* 0x0000000000047941 */ /* 0x000fea0003800200 */
.L_x_10902:
        /* <DEDUP_REMOVED lines=12> */
.L_x_10901:
[----:B------:R-:W-:Y:S05]  /*b030*/  BSYNC.RECONVERGENT B3 ;  /* 0x0000000000037941 */ /* 0x000fea0003800200 */
.L_x_10900:
[----:B------:R-:W-:Y:S05]  /*b040*/  @!P1 BRA `(.L_x_10846) ;  /* 0x00000000006c9947 */ /* 0x000fea0003800000 */
[----:B-----5:R-:W-:Y:S01]  /*b050*/  ISETP.GE.U32.AND P0, PT, R198, RZ, PT ;  /* 0x000000ffc600720c */ /* 0x020fe20003f06070 */
[----:B------:R-:W-:Y:S01]  /*b060*/  BSSY.RECONVERGENT B3, `(.L_x_10904) ;  /* 0x000000d000037945 */ /* 0x000fe20003800200 */
[----:B012---:R-:W-:Y:S02]  /*b070*/  MOV R2, RZ ;  /* 0x000000ff00027202 */ /* 0x007fe40000000f00 */
        /* <DEDUP_REMOVED lines=11> */
.L_x_10905:
[----:B------:R-:W-:Y:S05]  /*b130*/  BSYNC.RECONVERGENT B3 ;  /* 0x0000000000037941 */ /* 0x000fea0003800200 */
.L_x_10904:
        /* <DEDUP_REMOVED lines=12> */
.L_x_10846:
[----:B------:R-:W-:Y:S05]  /*b200*/  BSYNC.RECONVERGENT B2 ;  /* 0x0000000000027941 */ /* 0x000fea0003800200 */
.L_x_10829:
        /* <DEDUP_REMOVED lines=8> */
.L_x_10826:
[----:B------:R-:W-:Y:S05]  /*b290*/  BSYNC.RECONVERGENT B1 ;  /* 0x0000000000017941 */ /* 0x000fea0003800200 */
.L_x_10825:
[----:B------:R-:W-:Y:S04]  /*b2a0*/  BSSY.RECONVERGENT B1, `(.L_x_10906) ;  /* 0x00002b3000017945 */ /* 0x000fe80003800200 */
[----:B------:R-:W-:Y:S05]  /*b2b0*/  @!P4 BRA `(.L_x_10907) ;  /* 0x0000002800c4c947 */ /* 0x000fea0003800000 */
[----:B------:R-:W-:Y:S04]  /*b2c0*/  BSSY.RECONVERGENT B2, `(.L_x_10908) ;  /* 0x0000005000027945 */ /* 0x000fe80003800200 */
[----:B------:R-:W-:Y:S05]  /*b2d0*/  @!P1 BRA `(.L_x_10909) ;  /* 0x00000000000c9947 */ /* 0x000fea0003800000 */
[----:B012---:R-:W0:Y:S02]  /*b2e0*/  LDC.64 R2, c[0x0][0x390] ;  /* 0x0000e400ff027b82 */ /* 0x007e240000000a00 */
[----:B0-----:R-:W-:-:S05]  /*b2f0*/  IMAD.WIDE.U32 R2, R4, 0x10, R2 ;  /* 0x0000001004027825 */ /* 0x001fca00078e0002 */
[----:B-----5:R3:W5:Y:S02]  /*b300*/  LDG.E.128 R176, desc[UR6][R2.64] ;  /* 0x0000000602b07981 */ /* 0x020764000c1e1d00 */
.L_x_10909:
[----:B------:R-:W-:Y:S05]  /*b310*/  BSYNC.RECONVERGENT B2 ;  /* 0x0000000000027941 */ /* 0x000fea0003800200 */
.L_x_10908:
        /* <DEDUP_REMOVED lines=9> */
[--C-:B-----5:R-:W-:Y:S01]  /*b3b0*/  HADD2.F32 R6, -RZ, R24.reuse.H1_H1 ;  /* 0x30000018ff067230 */ /* 0x120fe20000004100 */
[----:B------:R-:W-:Y:S01]  /*b3c0*/  BSSY.RECONVERGENT B3, `(.L_x_10913) ;  /* 0x0000014000037945 */ /* 0x000fe20003800200 */
[----:B0123--:R-:W-:-:S10]  /*b3d0*/  HADD2.F32 R3, -RZ, R24.H0_H0 ;  /* 0x20000018ff037230 */ /* 0x00ffd40000004100 */
        /* <DEDUP_REMOVED lines=18> */
.L_x_10914:
[----:B------:R-:W-:Y:S05]  /*b500*/  BSYNC.RECONVERGENT B3 ;  /* 0x0000000000037941 */ /* 0x000fea0003800200 */
.L_x_10913:
        /* <DEDUP_REMOVED lines=13> */
.L_x_10916:
[----:B------:R-:W-:Y:S05]  /*b5e0*/  BSYNC.RECONVERGENT B3 ;  /* 0x0000000000037941 */ /* 0x000fea0003800200 */
.L_x_10915:
        /* <DEDUP_REMOVED lines=17> */
.L_x_10918:
[----:B------:R-:W-:Y:S05]  /*b700*/  BSYNC.RECONVERGENT B3 ;  /* 0x0000000000037941 */ /* 0x000fea0003800200 */
.L_x_10917:
        /* <DEDUP_REMOVED lines=17> */
.L_x_10920:
[----:B------:R-:W-:Y:S05]  /*b820*/  BSYNC.RECONVERGENT B3 ;  /* 0x0000000000037941 */ /* 0x000fea0003800200 */
.L_x_10919:
[----:B------:R-:W-:Y:S01]  /*b830*/  @P3 FFMA.FTZ R2, R230, R181, R22 ;  /* 0x000000b5e6023223 */ /* 0x000fe20000010016 */
[--C-:B------:R-:W-:Y:S01]  /*b840*/  HADD2.F32 R166, -RZ, R26.reuse.H0_H0 ;  /* 0x2000001affa67230 */ /* 0x100fe20000004100 */
[----:B------:R-:W-:Y:S01]  /*b850*/  BSSY.RECONVERGENT B3, `(.L_x_10921) ;  /* 0x000001b000037945 */ /* 0x000fe20003800200 */
[----:B------:R-:W-:Y:S02]  /*b860*/  HADD2.F32 R167, -RZ, R26.H1_H1 ;  /* 0x3000001affa77230 */ /* 0x000fe40000004100 */
[----:B------:R-:W-:-:S04]  /*b870*/  @P3 FADD.FTZ R2, R232, -R2 ;  /* 0x80000002e8023221 */ /* 0x000fc80000010000 */
[----:B------:R-:W-:Y:S01]  /*b880*/  @P3 FFMA.FTZ R166, R5, R2, R166 ;  /* 0x0000000205a63223 */ /* 0x000fe200000100a6 */
[----:B------:R-:W-:-:S04]  /*b890*/  @P3 FFMA.FTZ R2, R233, R181, R22 ;  /* 0x000000b5e9023223 */ /* 0x000fc80000010016 */
[----:B------:R-:W-:-:S04]  /*b8a0*/  @P3 FADD.FTZ R2, R234, -R2 ;  /* 0x80000002ea023221 */ /* 0x000fc80000010000 */
[----:B------:R-:W-:Y:S01]  /*b8b0*/  @P3 FFMA.FTZ R167, R5, R2, R167 ;  /* 0x0000000205a73223 */ /* 0x000fe200000100a7 */
[-CC-:B------:R-:W-:Y:S01]  /*b8c0*/  @P3 FFMA.FTZ R2, R235, R181.reuse, R22.reuse ;  /* 0x000000b5eb023223 */ /* 0x180fe20000010016 */
[----:B------:R-:W-:-:S03]  /*b8d0*/  @P3 FFMA.FTZ R22, R248, R181, R22 ;  /* 0x000000b5f8163223 */ /* 0x000fc60000010016 */
[----:B------:R-:W-:Y:S01]  /*b8e0*/  @P3 FADD.FTZ R180, R236, -R2 ;  /* 0x80000002ecb43221 */ /* 0x000fe20000010000 */
[----:B------:R-:W-:-:S05]  /*b8f0*/  HADD2.F32 R2, -RZ, R27.H0_H0 ;  /* 0x2000001bff027230 */ /* 0x000fca0000004100 */
[----:B------:R-:W-:Y:S01]  /*b900*/  @P3 FFMA.FTZ R2, R5, R180, R2 ;  /* 0x000000b405023223 */ /* 0x000fe20000010002 */
[----:B------:R-:W-:Y:S01]  /*b910*/  @P3 FADD.FTZ R180, R247, -R22 ;  /* 0x80000016f7b43221 */ /* 0x000fe20000010000 */
[----:B------:R-:W-:-:S05]  /*b920*/  HADD2.F32 R22, -RZ, R27.H1_H1 ;  /* 0x3000001bff167230 */ /* 0x000fca0000004100 */
        /* <DEDUP_REMOVED lines=13> */
.L_x_10922:
[----:B------:R-:W-:Y:S05]  /*ba00*/  BSYNC.RECONVERGENT B3 ;  /* 0x0000000000037941 */ /* 0x000fea0003800200 */
.L_x_10921:
        /* <DEDUP_REMOVED lines=13> */
.L_x_10924:
[----:B------:R-:W-:Y:S05]  /*bae0*/  BSYNC.RECONVERGENT B3 ;  /* 0x0000000000037941 */ /* 0x000fea0003800200 */
.L_x_10923:
[----:B------:R-:W-:Y:S01]  /*baf0*/  BSSY.RECONVERGENT B3, `(.L_x_10925) ;  /* 0x0000010000037945 */ /* 0x000fe20003800200 */
[----:B------:R-:W-:Y:S02]  /*bb00*/  F2FP.F16.F32.PACK_AB R165, R165, R164 ;  /* 0x000000a4a5a5723e */ /* 0x000fe400000000ff */
[----:B------:R-:W-:Y:S02]  /*bb10*/  F2FP.F16.F32.PACK_AB R166, R167, R166 ;  /* 0x000000a6a7a6723e */ /* 0x000fe400000000ff */
[----:B------:R-:W-:Y:S01]  /*bb20*/  F2FP.F16.F32.PACK_AB R164, R6, R3 ;  /* 0x0000000306a4723e */ /* 0x000fe200000000ff */
        /* <DEDUP_REMOVED lines=12> */
.L_x_10926:
[----:B------:R-:W-:Y:S05]  /*bbf0*/  BSYNC.RECONVERGENT B3 ;  /* 0x0000000000037941 */ /* 0x000fea0003800200 */
.L_x_10925:
        /* <DEDUP_REMOVED lines=15> */
.L_x_10912:
[----:B------:R-:W-:Y:S01]  /*bcf0*/  BSSY.RECONVERGENT B3, `(.L_x_10928) ;  /* 0x0000012000037945 */ /* 0x000fe20003800200 */
[----:B------:R-:W-:-:S03]  /*bd00*/  ISETP.GT.AND P0, PT, R6, RZ, PT ;  /* 0x000000ff0600720c */ /* 0x000fc60003f04270 */
[----:B------:R-:W-:Y:S10]  /*bd10*/  @!P1 BRA `(.L_x_10929) ;  /* 0x00000000003c9947 */ /* 0x000ff40003800000 */
[----:B0123--:R-:W-:Y:S01]  /*bd20*/  @P0 FFMA.FTZ R2, R192, R181, R22 ;  /* 0x000000b5c0020223 */ /* 0x00ffe20000010016 */
        /* <DEDUP_REMOVED lines=14> */
.L_x_10929:
[----:B------:R-:W-:Y:S05]  /*be10*/  BSYNC.RECONVERGENT B3 ;  /* 0x0000000000037941 */ /* 0x000fea0003800200 */
.L_x_10928:
[----:B------:R-:W-:Y:S04]  /*be20*/  BSSY.RECONVERGENT B3, `(.L_x_10930) ;  /* 0x0000011000037945 */ /* 0x000fe80003800200 */
[----:B------:R-:W-:Y:S05]  /*be30*/  @!P1 BRA `(.L_x_10931) ;  /* 0x00000000003c9947 */ /* 0x000fea0003800000 */
[----:B0123--:R-:W-:Y:S01]  /*be40*/  @P0 FFMA.FTZ R2, R224, R181, R22 ;  /* 0x000000b5e0020223 */ /* 0x00ffe20000010016 */
        /* <DEDUP_REMOVED lines=14> */
.L_x_10931:
[----:B------:R-:W-:Y:S05]  /*bf30*/  BSYNC.RECONVERGENT B3 ;  /* 0x0000000000037941 */ /* 0x000fea0003800200 */
.L_x_10930:
[----:B------:R-:W-:Y:S04]  /*bf40*/  BSSY.RECONVERGENT B3, `(.L_x_10932) ;  /* 0x0000011000037945 */ /* 0x000fe80003800200 */
[----:B------:R-:W-:Y:S05]  /*bf50*/  @!P1 BRA `(.L_x_10933) ;  /* 0x00000000003c9947 */ /* 0x000fea0003800000 */
        /* <DEDUP_REMOVED lines=15> */
.L_x_10933:
[----:B------:R-:W-:Y:S05]  /*c050*/  BSYNC.RECONVERGENT B3 ;  /* 0x0000000000037941 */ /* 0x000fea0003800200 */
.L_x_10932:
        /* <DEDUP_REMOVED lines=17> */
.L_x_10935:
[----:B------:R-:W-:Y:S05]  /*c170*/  BSYNC.RECONVERGENT B3 ;  /* 0x0000000000037941 */ /* 0x000fea0003800200 */
.L_x_10934:
        /* <DEDUP_REMOVED lines=17> */
.L_x_10937:
[----:B------:R-:W-:Y:S05]  /*c290*/  BSYNC.RECONVERGENT B3 ;  /* 0x0000000000037941 */ /* 0x000fea0003800200 */
.L_x_10936:
        /* <DEDUP_REMOVED lines=17> */
.L_x_10939:
[----:B------:R-:W-:Y:S05]  /*c3b0*/  BSYNC.RECONVERGENT B3 ;  /* 0x0000000000037941 */ /* 0x000fea0003800200 */
.L_x_10938:
        /* <DEDUP_REMOVED lines=17> */
.L_x_10941:
[----:B------:R-:W-:Y:S05]  /*c4d0*/  BSYNC.RECONVERGENT B3 ;  /* 0x0000000000037941 */ /* 0x000fea0003800200 */
.L_x_10940:
[----:B------:R-:W-:Y:S05]  /*c4e0*/  @!P1 BRA `(.L_x_10927) ;  /* 0x00000018001c9947 */ /* 0x000fea0003800000 */
[----:B0123--:R-:W-:Y:S01]  /*c4f0*/  @P0 FFMA.FTZ R2, R248, R181, R22 ;  /* 0x000000b5f8020223 */ /* 0x00ffe20000010016 */
[----:B-----5:R-:W-:-:S03]  /*c500*/  HADD2.F32 R3, -RZ, R27.H1_H1 ;  /* 0x3000001bff037230 */ /* 0x020fc60000004100 */
[----:B------:R-:W-:-:S04]  /*c510*/  @P0 FADD.FTZ R2, R247, -R2 ;  /* 0x80000002f7020221 */ /* 0x000fc80000010000 */
[----:B------:R-:W-:Y:S01]  /*c520*/  @P0 FFMA.FTZ R3, R5, R2, R3 ;  /* 0x0000000205030223 */ /* 0x000fe20000010003 */
[----:B------:R-:W-:-:S03]  /*c530*/  ISETP.GE.U32.AND P0, PT, R200, RZ, PT ;  /* 0x000000ffc800720c */ /* 0x000fc60003f06070 */
[----:B------:R-:W-:Y:S01]  /*c540*/  FMUL.FTZ R2, R3, UR13 ;  /* 0x0000000d03027c20 */ /* 0x000fe20008410000 */
[----:B------:R-:W-:Y:S02]  /*c550*/  ISETP.GE.U32.AND.EX P0, PT, R201, 0x1000000, PT, P0 ;  /* 0x01000000c900780c */ /* 0x000fe40003f06100 */
[----:B------:R-:W-:Y:S01]  /*c560*/  MOV R3, RZ ;  /* 0x000000ff00037202 */ /* 0x000fe20000000f00 */
[----:B------:R-:W-:-:S10]  /*c570*/  FMUL.FTZ R2, R2, UR12 ;  /* 0x0000000c02027c20 */ /* 0x000fd40008410000 */
        /* <DEDUP_REMOVED lines=8> */
.L_x_10911:
        /* <DEDUP_REMOVED lines=22> */
.L_x_10944:
[----:B------:R-:W-:Y:S05]  /*c760*/  BSYNC.RECONVERGENT B3 ;  /* 0x0000000000037941 */ /* 0x000fea0003800200 */
.L_x_10943:
        /* <DEDUP_REMOVED lines=17> */
.L_x_10946:
[----:B------:R-:W-:Y:S05]  /*c880*/  BSYNC.RECONVERGENT B3 ;  /* 0x0000000000037941 */ /* 0x000fea0003800200 */
.L_x_10945:
        /* <DEDUP_REMOVED lines=17> */
.L_x_10948:
[----:B------:R-:W-:Y:S05]  /*c9a0*/  BSYNC.RECONVERGENT B3 ;  /* 0x0000000000037941 */ /* 0x000fea0003800200 */
.L_x_10947:
        /* <DEDUP_REMOVED lines=17> */
.L_x_10950:
[----:B------:R-:W-:Y:S05]  /*cac0*/  BSYNC.RECONVERGENT B3 ;  /* 0x0000000000037941 */ /* 0x000fea0003800200 */
.L_x_10949:
        /* <DEDUP_REMOVED lines=17> */
.L_x_10952:
[----:B------:R-:W-:Y:S05]  /*cbe0*/  BSYNC.RECONVERGENT B3 ;  /* 0x0000000000037941 */ /* 0x000fea0003800200 */
.L_x_10951:
        /* <DEDUP_REMOVED lines=17> */
.L_x_10954:
[----:B------:R-:W-:Y:S05]  /*cd00*/  BSYNC.RECONVERGENT B3 ;  /* 0x0000000000037941 */ /* 0x000fea0003800200 */
.L_x_10953:
[----:B------:R-:W-:Y:S01]  /*cd10*/  F2FP.F16.F32.PACK_AB R166, R164, R166 ;  /* 0x000000a6a4a6723e */ /* 0x000fe200000000ff */
[-CC-:B------:R-:W-:Y:S01]  /*cd20*/  FFMA.FTZ R164, R235, R181.reuse, R22.reuse ;  /* 0x000000b5eba47223 */ /* 0x180fe20000010016 */
[----:B------:R-:W-:Y:S01]  /*cd30*/  FFMA.FTZ R22, R248, R181, R22 ;  /* 0x000000b5f8167223 */ /* 0x000fe20000010016 */
[----:B------:R-:W-:Y:S01]  /*cd40*/  BSSY.RECONVERGENT B3, `(.L_x_10955) ;  /* 0x0000015000037945 */ /* 0x000fe20003800200 */
[----:B------:R-:W-:Y:S01]  /*cd50*/  F2FP.F16.F32.PACK_AB R165, R165, R6 ;  /* 0x00000006a5a5723e */ /* 0x000fe200000000ff */
        /* <DEDUP_REMOVED lines=19> */
.L_x_10956:
[----:B------:R-:W-:Y:S05]  /*ce90*/  BSYNC.RECONVERGENT B3 ;  /* 0x0000000000037941 */ /* 0x000fea0003800200 */
.L_x_10955:
        /* <DEDUP_REMOVED lines=15> */
.L_x_10942:
[----:B------:R-:W-:Y:S04]  /*cf90*/  BSSY.RECONVERGENT B3, `(.L_x_10957) ;  /* 0x000001c000037945 */ /* 0x000fe80003800200 */
[----:B------:R-:W-:Y:S05]  /*cfa0*/  @!P1 BRA `(.L_x_10958) ;  /* 0x0000000000689947 */ /* 0x000fea0003800000 */
[----:B-----5:R-:W-:Y:S01]  /*cfb0*/  LOP3.LUT P0, RZ, R200, 0xff, RZ, 0xc0, !PT ;  /* 0x000000ffc8ff7812 */ /* 0x020fe2000780c0ff */
[----:B------:R-:W-:Y:S01]  /*cfc0*/  BSSY.RECONVERGENT B4, `(.L_x_10959) ;  /* 0x000000c000047945 */ /* 0x000fe20003800200 */
[----:B0123--:R-:W-:-:S11]  /*cfd0*/  HFMA2 R2, -RZ, RZ, 0, 0 ;  /* 0x00000000ff027431 */ /* 0x00ffd600000001ff */
        /* <DEDUP_REMOVED lines=10> */
.L_x_10960:
[----:B------:R-:W-:Y:S05]  /*d080*/  BSYNC.RECONVERGENT B4 ;  /* 0x0000000000047941 */ /* 0x000fea0003800200 */
.L_x_10959:
        /* <DEDUP_REMOVED lines=12> */
.L_x_10958:
[----:B------:R-:W-:Y:S05]  /*d150*/  BSYNC.RECONVERGENT B3 ;  /* 0x0000000000037941 */ /* 0x000fea0003800200 */
.L_x_10957:
[----:B------:R-:W-:Y:S04]  /*d160*/  BSSY.RECONVERGENT B3, `(.L_x_10961) ;  /* 0x000001c000037945 */ /* 0x000fe80003800200 */
[----:B------:R-:W-:Y:S05]  /*d170*/  @!P1 BRA `(.L_x_10962) ;  /* 0x0000000000689947 */ /* 0x000fea0003800000 */
[----:B-----5:R-:W-:Y:S01]  /*d180*/  LOP3.LUT P0, RZ, R200, 0xff00, RZ, 0xc0, !PT ;  /* 0x0000ff00c8ff7812 */ /* 0x020fe2000780c0ff */
[----:B------:R-:W-:Y:S01]  /*d190*/  BSSY.RECONVERGENT B4, `(.L_x_10963) ;  /* 0x000000c000047945 */ /* 0x000fe20003800200 */
[----:B0123--:R-:W-:-:S11]  /*d1a0*/  MOV R2, RZ ;  /* 0x000000ff00027202 */ /* 0x00ffd60000000f00 */
        /* <DEDUP_REMOVED lines=10> */
.L_x_10964:
[----:B------:R-:W-:Y:S05]  /*d250*/  BSYNC.RECONVERGENT B4 ;  /* 0x0000000000047941 */ /* 0x000fea0003800200 */
.L_x_10963:
        /* <DEDUP_REMOVED lines=12> */
.L_x_10962:
[----:B------:R-:W-:Y:S05]  /*d320*/  BSYNC.RECONVERGENT B3 ;  /* 0x0000000000037941 */ /* 0x000fea0003800200 */
.L_x_10961:
        /* <DEDUP_REMOVED lines=15> */
.L_x_10968:
[----:B------:R-:W-:Y:S05]  /*d420*/  BSYNC.RECONVERGENT B4 ;  /* 0x0000000000047941 */ /* 0x000fea0003800200 */
.L_x_10967:
        /* <DEDUP_REMOVED lines=12> */
.L_x_10966:
[----:B------:R-:W-:Y:S05]  /*d4f0*/  BSYNC.RECONVERGENT B3 ;  /* 0x0000000000037941 */ /* 0x000fea0003800200 */
.L_x_10965:
        /* <DEDUP_REMOVED lines=15> */
.L_x_10972:
[----:B------:R-:W-:Y:S05]  /*d5f0*/  BSYNC.RECONVERGENT B4 ;  /* 0x0000000000047941 */ /* 0x000fea0003800200 */
.L_x_10971:
        /* <DEDUP_REMOVED lines=12> */
.L_x_10970:
[----:B------:R-:W-:Y:S05]  /*d6c0*/  BSYNC.RECONVERGENT B3 ;  /* 0x0000000000037941 */ /* 0x000fea0003800200 */
.L_x_10969:
        /* <DEDUP_REMOVED lines=15> */
.L_x_10976:
[----:B------:R-:W-:Y:S05]  /*d7c0*/  BSYNC.RECONVERGENT B4 ;  /* 0x0000000000047941 */ /* 0x000fea0003800200 */
.L_x_10975:
        /* <DEDUP_REMOVED lines=12> */
.L_x_10974:
[----:B------:R-:W-:Y:S05]  /*d890*/  BSYNC.RECONVERGENT B3 ;  /* 0x0000000000037941 */ /* 0x000fea0003800200 */
.L_x_10973:
        /* <DEDUP_REMOVED lines=15> */
.L_x_10980:
[----:B------:R-:W-:Y:S05]  /*d990*/  BSYNC.RECONVERGENT B4 ;  /* 0x0000000000047941 */ /* 0x000fea0003800200 */
.L_x_10979:
        /* <DEDUP_REMOVED lines=12> */
.L_x_10978:
[----:B------:R-:W-:Y:S05]  /*da60*/  BSYNC.RECONVERGENT B3 ;  /* 0x0000000000037941 */ /* 0x000fea0003800200 */
.L_x_10977:
        /* <DEDUP_REMOVED lines=15> */
.L_x_10984:
[----:B------:R-:W-:Y:S05]  /*db60*/  BSYNC.RECONVERGENT B4 ;  /* 0x0000000000047941 */ /* 0x000fea0003800200 */
.L_x_10983:
        /* <DEDUP_REMOVED lines=12> */
.L_x_10982:
[----:B------:R-:W-:Y:S05]  /*dc30*/  BSYNC.RECONVERGENT B3 ;  /* 0x0000000000037941 */ /* 0x000fea0003800200 */
.L_x_10981:
[----:B------:R-:W-:Y:S05]  /*dc40*/  @!P1 BRA `(.L_x_10927) ;  /* 0x0000000000449947 */ /* 0x000fea0003800000 */
[----:B0123--:R-:W-:Y:S01]  /*dc50*/  FFMA.FTZ R2, R248, R181, R22 ;  /* 0x000000b5f8027223 */ /* 0x00ffe20000010016 */
[----:B-----5:R-:W-:Y:S02]  /*dc60*/  ISETP.GE.U32.AND P0, PT, R200, RZ, PT ;  /* 0x000000ffc800720c */ /* 0x020fe40003f06070 */
[----:B------:R-:W-:Y:S01]  /*dc70*/  ISETP.GT.AND P3, PT, R6, RZ, PT ;  /* 0x000000ff0600720c */ /* 0x000fe20003f64270 */
[----:B------:R-:W-:Y:S01]  /*dc80*/  FADD.FTZ R2, R247, -R2 ;  /* 0x80000002f7027221 */ /* 0x000fe20000010000 */
[----:B------:R-:W-:Y:S02]  /*dc90*/  ISETP.GE.U32.AND.EX P0, PT, R201, 0x1000000, PT, P0 ;  /* 0x01000000c900780c */ /* 0x000fe40003f06100 */
[----:B------:R-:W-:Y:S01]  /*dca0*/  MOV R3, RZ ;  /* 0x000000ff00037202 */ /* 0x000fe20000000f00 */
[----:B------:R-:W-:-:S05]  /*dcb0*/  FMUL.FTZ R2, R5, R2 ;  /* 0x0000000205027220 */ /* 0x000fca0000410000 */
[----:B------:R-:W-:-:S05]  /*dcc0*/  FSEL R2, R2, RZ, P3 ;  /* 0x000000ff02027208 */ /* 0x000fca0001800000 */
[----:B------:R-:W-:Y:S01]  /*dcd0*/  FMUL.FTZ R2, R2, UR13 ;  /* 0x0000000d02027c20 */ /* 0x000fe20008410000 */
[----:B------:R-:W-:-:S03]  /*dce0*/  @P0 HADD2.F32 R5, -RZ, R179.H1_H1 ;  /* 0x300000b3ff050230 */ /* 0x000fc60000004100 */
[----:B------:R-:W-:-:S04]  /*dcf0*/  FMUL.FTZ R2, R2, UR12 ;  /* 0x0000000c02027c20 */ /* 0x000fc80008410000 */
[-C--:B------:R-:W-:Y:S01]  /*dd00*/  @P0 FMUL.FTZ R3, R5, R2.reuse ;  /* 0x0000000205030220 */ /* 0x080fe20000410000 */
[----:B------:R-:W-:-:S03]  /*dd10*/  FMUL.FTZ R2, R59, R2 ;  /* 0x000000023b027220 */ /* 0x000fc60000410000 */
[----:B------:R-:W-:Y:S02]  /*dd20*/  FADD.FTZ R147, R147, R3 ;  /* 0x0000000393937221 */ /* 0x000fe40000010000 */
[----:B------:R-:W-:-:S04]  /*dd30*/  FSEL R2, R2, RZ, P0 ;  /* 0x000000ff02027208 */ /* 0x000fc80000000000 */
[----:B------:R-:W-:-:S04]  /*dd40*/  F2FP.F16.F32.PACK_AB R2, RZ, R2 ;  /* 0x00000002ff02723e */ /* 0x000fc800000000ff */
[----:B------:R-:W-:-:S07]  /*dd50*/  PRMT R163, R163, 0x5410, R2 ;  /* 0x00005410a3a37816 */ /* 0x000fce0000000002 */
.L_x_10927:
[----:B------:R-:W-:Y:S05]  /*dd60*/  BSYNC.RECONVERGENT B2 ;  /* 0x0000000000027941 */ /* 0x000fea0003800200 */
.L_x_10910:
[----:B0123--:R-:W0:Y:S02]  /*dd70*/  @P2 LDC.64 R2, c[0x0][0x478] ;  /* 0x00011e00ff022b82 */ /* 0x00fe240000000a00 */
[----:B0-----:R-:W-:-:S05]  /*dd80*/  @P2 IMAD.WIDE.U32 R2, R21, 0x10, R2 ;  /* 0x0000001015022825 */ /* 0x001fca00078e0002 */
[----:B------:R0:W-:Y:S02]  /*dd90*/  @P2 STG.E.128 desc[UR6][R2.64], R164 ;  /* 0x000000a402002986 */ /* 0x0001e4000c101d06 */
[----:B0-----:R-:W0:Y:S02]  /*dda0*/  @P1 LDC.64 R2, c[0x0][0x468] ;  /* 0x00011a00ff021b82 */ /* 0x001e240000000a00 */
[----:B0-----:R-:W-:-:S05]  /*ddb0*/  @P1 IMAD.WIDE.U32 R2, R4, 0x10, R2 ;  /* 0x0000001004021825 */ /* 0x001fca00078e0002 */
[----:B------:R3:W-:Y:S02]  /*ddc0*/  @P1 STG.E.128 desc[UR6][R2.64], R160 ;  /* 0x000000a002001986 */ /* 0x0007e4000c101d06 */
.L_x_10907:
[----:B------:R-:W-:Y:S05]  /*ddd0*/  BSYNC.RECONVERGENT B1 ;  /* 0x0000000000017941 */ /* 0x000fea0003800200 */
.L_x_10906:
[----:B0123--:R-:W0:Y:S02]  /*dde0*/  LDC.64 R2, c[0x0][0x380] ;  /* 0x0000e000ff027b82 */ /* 0x00fe240000000a00 */
[----:B0-----:R-:W-:-:S04]  /*ddf0*/  LEA R7, R2, R7, 0x2 ;  /* 0x0000000702077211 */ /* 0x001fc800078e10ff */
[----:B------:R-:W-:-:S13]  /*de00*/  ISETP.GE.AND P0, PT, R7, R3, PT ;  /* 0x000000030700720c */ /* 0x000fda0003f06270 */
[----:B------:R-:W-:Y:S05]  /*de10*/  @!P0 BRA `(.L_x_10985) ;  /* 0xffffff2c00788947 */ /* 0x000fea000383ffff */
.L_x_10651:
[----:B------:R-:W-:Y:S05]  /*de20*/  BSYNC B0 ;  /* 0x0000000000007941 */ /* 0x000fea0003800000 */
.L_x_10650:
        /* <DEDUP_REMOVED lines=155> */
.L_x_10987:
[----:B------:R-:W-:Y:S05]  /*e7e0*/  BSYNC.RECONVERGENT B0 ;  /* 0x0000000000007941 */ /* 0x000fea0003800200 */
.L_x_10986:
        /* <DEDUP_REMOVED lines=129> */
.L_x_10989:
[----:B------:R-:W-:Y:S05]  /*f000*/  BSYNC.RECONVERGENT B0 ;  /* 0x0000000000007941 */ /* 0x000fea0003800200 */
.L_x_10988:
        /* <DEDUP_REMOVED lines=18> */
.L_x_10991:
[----:B------:R-:W-:Y:S05]  /*f130*/  BSYNC.RECONVERGENT B0 ;  /* 0x0000000000007941 */ /* 0x000fea0003800200 */
.L_x_10990:
        /* <DEDUP_REMOVED lines=18> */
.L_x_10993:
[----:B------:R-:W-:Y:S05]  /*f260*/  BSYNC.RECONVERGENT B0 ;  /* 0x0000000000007941 */ /* 0x000fea0003800200 */
.L_x_10992:
        /* <DEDUP_REMOVED lines=18> */
.L_x_10995:
[----:B------:R-:W-:Y:S05]  /*f390*/  BSYNC.RECONVERGENT B0 ;  /* 0x0000000000007941 */ /* 0x000fea0003800200 */
.L_x_10994:
        /* <DEDUP_REMOVED lines=18> */
.L_x_10997:
[----:B------:R-:W-:Y:S05]  /*f4c0*/  BSYNC.RECONVERGENT B0 ;  /* 0x0000000000007941 */ /* 0x000fea0003800200 */
.L_x_10996:
        /* <DEDUP_REMOVED lines=18> */
.L_x_10999:
[----:B------:R-:W-:Y:S05]  /*f5f0*/  BSYNC.RECONVERGENT B0 ;  /* 0x0000000000007941 */ /* 0x000fea0003800200 */
.L_x_10998:
        /* <DEDUP_REMOVED lines=11> */
.L_x_10662:
[----:B------:R-:W-:Y:S01]  /*f6b0*/  HFMA2 R4, -RZ, RZ, 0, 5.9604644775390625e-08 ;  /* 0x00000001ff047431 */ /* 0x000fe200000001ff */
[----:B------:R-:W-:Y:S01]  /*f6c0*/  BSSY B1, `(.L_x_11000) ;  /* 0x0000006000017945 */ /* 0x000fe20003800000 */
[----:B01----:R-:W-:Y:S02]  /*f6d0*/  MOV R3, 0x1f ;  /* 0x0000001f00037802 */ /* 0x003fe40000000f00 */
[----:B------:R-:W-:-:S07]  /*f6e0*/  MOV R2, 0xffffffff ;  /* 0xffffffff00027802 */ /* 0x000fce0000000f00 */
[----:B-----5:R-:W-:Y:S05]  /*f6f0*/  WARPSYNC.COLLECTIVE R2, `(.L_x_11001) ;  /* 0x0000000002087348 */ /* 0x020fea0003c00000 */
[----:B------:R0:W1:Y:S02]  /*f700*/  SHFL.BFLY P0, R181, R22, R4, R3 ;  /* 0x0c00000416b57389 */ /* 0x0000640000000003 */
[----:B01---5:R-:W-:Y:S05]  /*f710*/  ENDCOLLECTIVE ;  /* 0x000000000000791b */ /* 0x023fea0003800000 */
.L_x_11001:
[----:B------:R-:W-:Y:S05]  /*f720*/  BSYNC B1 ;  /* 0x0000000000017941 */ /* 0x000fea0003800000 */
.L_x_11000:
        /* <DEDUP_REMOVED lines=9> */
.L_x_11002:
        /* <DEDUP_REMOVED lines=8> */
.L_x_11003:
[----:B------:R-:W-:Y:S02]  /*f840*/  MOV R22, R21 ;  /* 0x0000001500167202 */ /* 0x000fe40000000f00 */
[----:B------:R-:W-:-:S05]  /*f850*/  MOV R2, R181 ;  /* 0x000000b500027202 */ /* 0x000fca0000000f00 */
[----:B------:R-:W-:Y:S01]  /*f860*/  FADD.FTZ R180, R180, R2 ;  /* 0x00000002b4b47221 */ /* 0x000fe20000010000 */
[----:B------:R-:W-:-:S07]  /*f870*/  MOV R2, 0xffffffff ;  /* 0xffffffff00027802 */ /* 0x000fce0000000f00 */
[----:B------:R-:W-:Y:S05]  /*f880*/  WARPSYNC.COLLECTIVE R2, `(.L_x_11004) ;  /* 0x0000000002087348 */ /* 0x000fea0003c00000 */
[----:B------:R0:W1:Y:S02]  /*f890*/  SHFL.BFLY P0, R181, R22, R4, R3 ;  /* 0x0c00000416b57389 */ /* 0x0000640000000003 */
[----:B01----:R-:W-:Y:S05]  /*f8a0*/  ENDCOLLECTIVE ;  /* 0x000000000000791b */ /* 0x003fea0003800000 */
.L_x_11004:
        /* <DEDUP_REMOVED lines=8> */
.L_x_11005:
[----:B------:R-:W-:Y:S02]  /*f930*/  MOV R22, R21 ;  /* 0x0000001500167202 */ /* 0x000fe40000000f00 */
[----:B------:R-:W-:-:S05]  /*f940*/  MOV R2, R181 ;  /* 0x000000b500027202 */ /* 0x000fca0000000f00 */
[----:B------:R-:W-:Y:S01]  /*f950*/  FADD.FTZ R180, R180, R2 ;  /* 0x00000002b4b47221 */ /* 0x000fe20000010000 */
[----:B------:R-:W-:-:S07]  /*f960*/  MOV R2, 0xffffffff ;  /* 0xffffffff00027802 */ /* 0x000fce0000000f00 */
[----:B------:R-:W-:Y:S05]  /*f970*/  WARPSYNC.COLLECTIVE R2, `(.L_x_11006) ;  /* 0x0000000002087348 */ /* 0x000fea0003c00000 */
[----:B------:R0:W1:Y:S02]  /*f980*/  SHFL.BFLY P0, R181, R22, R4, R3 ;  /* 0x0c00000416b57389 */ /* 0x0000640000000003 */
[----:B01----:R-:W-:Y:S05]  /*f990*/  ENDCOLLECTIVE ;  /* 0x000000000000791b */ /* 0x003fea0003800000 */
.L_x_11006:
        /* <DEDUP_REMOVED lines=8> */
.L_x_11007:
[----:B------:R-:W-:Y:S02]  /*fa20*/  MOV R22, R21 ;  /* 0x0000001500167202 */ /* 0x000fe40000000f00 */
[----:B------:R-:W-:-:S05]  /*fa30*/  MOV R2, R181 ;  /* 0x000000b500027202 */ /* 0x000fca0000000f00 */
[----:B------:R-:W-:Y:S01]  /*fa40*/  FADD.FTZ R180, R180, R2 ;  /* 0x00000002b4b47221 */ /* 0x000fe20000010000 */
[----:B------:R-:W-:-:S07]  /*fa50*/  MOV R2, 0xffffffff ;  /* 0xffffffff00027802 */ /* 0x000fce0000000f00 */
[----:B------:R-:W-:Y:S05]  /*fa60*/  WARPSYNC.COLLECTIVE R2, `(.L_x_11008) ;  /* 0x0000000002087348 */ /* 0x000fea0003c00000 */
[----:B------:R0:W1:Y:S02]  /*fa70*/  SHFL.BFLY P0, R181, R22, R4, R3 ;  /* 0x0c00000416b57389 */ /* 0x0000640000000003 */
[----:B01----:R-:W-:Y:S05]  /*fa80*/  ENDCOLLECTIVE ;  /* 0x000000000000791b */ /* 0x003fea0003800000 */
.L_x_11008:
        /* <DEDUP_REMOVED lines=8> */
.L_x_11009:
[----:B------:R-:W-:Y:S02]  /*fb10*/  MOV R22, R21 ;  /* 0x0000001500167202 */ /* 0x000fe40000000f00 */
[----:B------:R-:W-:-:S07]  /*fb20*/  MOV R182, R181 ;  /* 0x000000b500b67202 */ /* 0x000fce0000000f00 */
[----:B------:R-:W-:Y:S05]  /*fb30*/  WARPSYNC.COLLECTIVE R2, `(.L_x_11010) ;  /* 0x0000000002087348 */ /* 0x000fea0003c00000 */
[----:B------:R0:W1:Y:S02]  /*fb40*/  SHFL.BFLY P0, R181, R22, R4, R3 ;  /* 0x0c00000416b57389 */ /* 0x0000640000000003 */
[----:B01----:R-:W-:Y:S05]  /*fb50*/  ENDCOLLECTIVE ;  /* 0x000000000000791b */ /* 0x003fea0003800000 */
.L_x_11010:
[----:B------:R-:W-:Y:S01]  /*fb60*/  MOV R2, R181 ;  /* 0x000000b500027202 */ /* 0x000fe20000000f00 */
[----:B------:R-:W-:Y:S06]  /*fb70*/  BRA `(.L_x_11011) ;  /* 0xffffff3000847947 */ /* 0x000fec000383ffff */
.L_x_11012:
        /* <DEDUP_REMOVED lines=16> */
.L_x_20063:


//--------------------- .text._ZN10layer_norm22ln_bwd_finalize_kernelINS_22Kernel_traits_finalizeILj1024Ef6__halfS2_S2_fjLb1ELj1024ELj4ENS_18Kernel_traits_baseILj1024EfS2_S2_S2_fjLj1024EEEEELb1ELb1EEEvNS_9BwdParamsE --------------------------
	.section	.text._ZN10layer_norm22ln_bwd_finalize_kernelINS_22Kernel_traits_finalizeILj1024Ef6__halfS2_S2_fjLb1ELj1024ELj4ENS_18Kernel_traits_baseILj1024EfS2_S2_S2_fjLj1024EEEEELb1ELb1EEEvNS_9BwdParamsE,"ax",@progbits
	.align	128
        .global         _ZN10layer_norm22ln_bwd_finalize_kernelINS_22Kernel_traits_finalizeILj1024Ef6__halfS2_S2_fjLb1ELj1024ELj4ENS_18Kernel_traits_baseILj1024EfS2_S2_S2_fjLj1024EEEEELb1ELb1EEEvNS_9BwdParamsE
        .type           _ZN10layer_norm22ln_bwd_finalize_kernelINS_22Kernel_traits_finalizeILj1024Ef6__halfS2_S2_fjLb1ELj1024ELj4ENS_18Kernel_traits_baseILj1024EfS2_S2_S2_fjLj1024EEEEELb1ELb1EEEvNS_9BwdParamsE,@function
        .size           _ZN10layer_norm22ln_bwd_finalize_kernelINS_22Kernel_traits_finalizeILj1024Ef6__halfS2_S2_fjLb1ELj1024ELj4ENS_18Kernel_traits_baseILj1024EfS2_S2_S2_fjLj1024EEEEELb1ELb1EEEvNS_9BwdParamsE,(.L_x_20064 - _ZN10layer_norm22ln_bwd_finalize_kernelINS_22Kernel_traits_finalizeILj1024Ef6__halfS2_S2_fjLb1ELj1024ELj4ENS_18Kernel_traits_baseILj1024EfS2_S2_S2_fjLj1024EEEEELb1ELb1EEEvNS_9BwdParamsE)
        .other          _ZN10layer_norm22ln_bwd_finalize_kernelINS_22Kernel_traits_finalizeILj1024Ef6__halfS2_S2_fjLb1ELj1024ELj4ENS_18Kernel_traits_baseILj1024EfS2_S2_S2_fjLj1024EEEEELb1ELb1EEEvNS_9BwdParamsE,@"STO_CUDA_ENTRY STV_DEFAULT"
_ZN10layer_norm22ln_bwd_finalize_kernelINS_22Kernel_traits_finalizeILj1024Ef6__halfS2_S2_fjLb1ELj1024ELj4ENS_18Kernel_traits_baseILj1024EfS2_S2_S2_fjLj1024EEEEELb1ELb1EEEvNS_9BwdParamsE:
.text._ZN10layer_norm22ln_bwd_finalize_kernelINS_22Kernel_traits_finalizeILj1024Ef6__halfS2_S2_fjLb1ELj1024ELj4ENS_18Kernel_traits_baseILj1024EfS2_S2_S2_fjLj1024EEEEELb1ELb1EEEvNS_9BwdParamsE:
        /* <DEDUP_REMOVED lines=60> */
.L_x_11017:
        /* <DEDUP_REMOVED lines=87> */
.L_x_11016:
[----:B------:R-:W-:Y:S05]  /*0930*/  BSYNC.RECONVERGENT B1 ;  /* 0x0000000000017941 */ /* 0x000fea0003800200 */
.L_x_11015:
        /* <DEDUP_REMOVED lines=50> */
.L_x_11019:
[----:B------:R-:W-:Y:S05]  /*0c60*/  BSYNC.RECONVERGENT B1 ;  /* 0x0000000000017941 */ /* 0x000fea0003800200 */
.L_x_11018:
        /* <DEDUP_REMOVED lines=30> */
.L_x_11021:
[----:B------:R-:W-:Y:S05]  /*0e50*/  BSYNC.RECONVERGENT B1 ;  /* 0x0000000000017941 */ /* 0x000fea0003800200 */
.L_x_11020:
        /* <DEDUP_REMOVED lines=15> */
.L_x_11014:
[----:B------:R-:W-:Y:S05]  /*0f50*/  BSYNC.RECONVERGENT B0 ;  /* 0x0000000000007941 */ /* 0x000fea0003800200 */
.L_x_11013:
        /* <DEDUP_REMOVED lines=70> */
.L_x_11022:
        /* <DEDUP_REMOVED lines=12> */
.L_x_20064:


//--------------------- .text._ZN10layer_norm13ln_bwd_kernelINS_13Kernel_traitsIf6__halfS2_S2_fjLj1024ELj1ELj4ELj1ELj16ENS_18Kernel_traits_baseILj1024EfS2_S2_S2_fjLj128EEEEELb1ELb1ELb1ELb1EEEvNS_9BwdParamsE --------------------------
	.section	.text._ZN10layer_norm13ln_bwd_kernelINS_13Kernel_traitsIf6__halfS2_S2_fjLj1024ELj1ELj4ELj1ELj16ENS_18Kernel_traits_baseILj1024EfS2_S2_S2_fjLj128EEEEELb1ELb1ELb1ELb1EEEvNS_9BwdParamsE,"ax",@progbits
	.align	128
        .global         _ZN10layer_norm13ln_bwd_kernelINS_13Kernel_traitsIf6__halfS2_S2_fjLj1024ELj1ELj4ELj1ELj16ENS_18Kernel_traits_baseILj1024EfS2_S2_S2_fjLj128EEEEELb1ELb1ELb1ELb1EEEvNS_9BwdParamsE
        .type           _ZN10layer_norm13ln_bwd_kernelINS_13Kernel_traitsIf6__halfS2_S2_fjLj1024ELj1ELj4ELj1ELj16ENS_18Kernel_traits_baseILj1024EfS2_S2_S2_fjLj128EEEEELb1ELb1ELb1ELb1EEEvNS_9BwdParamsE,@function
        .size           _ZN10layer_norm13ln_bwd_kernelINS_13Kernel_traitsIf6__halfS2_S2_fjLj1024ELj1ELj4ELj1ELj16ENS_18Kernel_traits_baseILj1024EfS2_S2_S2_fjLj128EEEEELb1ELb1ELb1ELb1EEEvNS_9BwdParamsE,(.L_x_20065 - _ZN10layer_norm13ln_bwd_kernelINS_13Kernel_traitsIf6__halfS2_S2_fjLj1024ELj1ELj4ELj1ELj16ENS_18Kernel_traits_baseILj1024EfS2_S2_S2_fjLj128EEEEELb1ELb1ELb1ELb1EEEvNS_9BwdParamsE)
        .other          _ZN10layer_norm13ln_bwd_kernelINS_13Kernel_traitsIf6__halfS2_S2_fjLj1024ELj1ELj4ELj1ELj16ENS_18Kernel_traits_baseILj1024EfS2_S2_S2_fjLj128EEEEELb1ELb1ELb1ELb1EEEvNS_9BwdParamsE,@"STO_CUDA_ENTRY STV_DEFAULT"
_ZN10layer_norm13ln_bwd_kernelINS_13Kernel_traitsIf6__halfS2_S2_fjLj1024ELj1ELj4ELj1ELj16ENS_18Kernel_traits_baseILj1024EfS2_S2_S2_fjLj128EEEEELb1ELb1ELb1ELb1EEEvNS_9BwdParamsE:
.text._ZN10layer_norm13ln_bwd_kernelINS_13Kernel_traitsIf6__halfS2_S2_fjLj1024ELj1ELj4ELj1ELj16ENS_18Kernel_traits_baseILj1024EfS2_S2_S2_fjLj128EEEEELb1ELb1ELb1ELb1EEEvNS_9BwdParamsE:
        /* <DEDUP_REMOVED lines=100> */
.L_x_11342:
[----:B------:R-:W1:Y:S08]  /*0640*/  LDC.64 R204, c[0x0][0x3f8] ;  /* 0x0000fe00ffcc7b82 */ /* 0x000e700000000a00 */
[----:B------:R-:W2:Y:S01]  /*0650*/  LDC.64 R206, c[0x0][0x3f0] ;  /* 0x0000fc00ffce7b82 */ /* 0x000ea20000000a00 */
[----:B-1----:R-:W-:-:S05]  /*0660*/  IMAD.WIDE R204, R2, 0x4, R204 ;  /* 0x0000000402cc7825 */ /* 0x002fca00078e02cc */
[----:B------:R1:W3:Y:S01]  /*0670*/  LDG.E R238, desc[UR6][R204.64] ;  /* 0x00000006ccee7981 */ /* 0x0002e2000c1e1900 */
[----:B--2---:R-:W-:-:S05]  /*0680*/  IMAD.WIDE R206, R2, 0x4, R206 ;  /* 0x0000000402ce7825 */ /* 0x004fca00078e02ce */
[----:B-----5:R-:W5:Y:S01]  /*0690*/  LDG.E R240, desc[UR6][R206.64] ;  /* 0x00000006cef07981 */ /* 0x020f62000c1e1900 */
[----:B-1----:R-:W1:Y:S01]  /*06a0*/  LDC.64 R204, c[0x0][0x3c8] ;  /* 0x0000f200ffcc7b82 */ /* 0x002e620000000a00 */
[----:B------:R-:W-:Y:S01]  /*06b0*/  BSSY.RECONVERGENT B1, `(.L_x_11025) ;  /* 0x00001c9000017945 */ /* 0x000fe20003800200 */
[----:B-1----:R-:W-:-:S05]  /*06c0*/  IMAD.WIDE R204, R2, 0x4, R204 ;  /* 0x0000000402cc7825 */ /* 0x002fca00078e02cc */
[----:B------:R1:W5:Y:S02]  /*06d0*/  LDG.E R239, desc[UR6][R204.64] ;  /* 0x00000006ccef7981 */ /* 0x000364000c1e1900 */
[----:B-1----:R-:W1:Y:S01]  /*06e0*/  LDC.64 R204, c[0x0][0x3c0] ;  /* 0x0000f000ffcc7b82 */ /* 0x002e620000000a00 */
[----:B---3--:R-:W-:-:S13]  /*06f0*/  ISETP.GE.AND P1, PT, R238, 0x1, PT ;  /* 0x00000001ee00780c */ /* 0x008fda0003f26270 */
        /* <DEDUP_REMOVED lines=9> */
[----:B------:R-:W-:Y:S01]  /*0790*/  LEA.HI R3, R3, R0, RZ, 0x3 ;  /* 0x0000000003037211 */ /* 0x000fe200078f18ff */
[----:B------:R-:W-:-:S05]  /*07a0*/  IMAD.WIDE R204, R2, 0x4, R204 ;  /* 0x0000000402cc7825 */ /* 0x000fca00078e02cc */
[----:B------:R4:W2:Y:S01]  /*07b0*/  LDG.E R230, desc[UR6][R204.64] ;  /* 0x00000006cce67981 */ /* 0x0008a2000c1e1900 */
[----:B------:R-:W-:Y:S02]  /*07c0*/  MOV R242, UR14 ;  /* 0x0000000e00f27c02 */ /* 0x000fe40008000f00 */
[----:B0-----:R-:W-:Y:S01]  /*07d0*/  LOP3.LUT R0, R9, 0x1f, RZ, 0xc0, !PT ;  /* 0x0000001f09007812 */ /* 0x001fe200078ec0ff */
[----:B----4-:R-:W0:Y:S01]  /*07e0*/  LDC.64 R204, c[0x0][0x3b0] ;  /* 0x0000ec00ffcc7b82 */ /* 0x010e220000000a00 */
[----:B------:R-:W-:Y:S02]  /*07f0*/  SHF.R.S32.HI R9, RZ, 0x1f, R8 ;  /* 0x0000001fff097819 */ /* 0x000fe40000011408 */
[----:B------:R-:W-:Y:S02]  /*0800*/  LEA.HI.SX32 R211, R3, R0, 0x1d ;  /* 0x0000000003d37211 */ /* 0x000fe400078feaff */
[----:B------:R-:W-:Y:S02]  /*0810*/  LEA.HI R9, R9, R8, RZ, 0x3 ;  /* 0x0000000809097211 */ /* 0x000fe400078f18ff */
[C---:B------:R-:W-:Y:S01]  /*0820*/  IADD3 R207, PT, PT, R211.reuse, 0x40, RZ ;  /* 0x00000040d3cf7810 */ /* 0x040fe20007ffe0ff */
[C---:B-1----:R-:W-:Y:S01]  /*0830*/  IMAD.WIDE.U32 R16, R211.reuse, 0x10, R6 ;  /* 0x00000010d3107825 */ /* 0x042fe200078e0006 */
[----:B------:R-:W-:-:S02]  /*0840*/  IADD3 R3, PT, PT, R211, 0x60, RZ ;  /* 0x00000060d3037810 */ /* 0x000fc40007ffe0ff */
[----:B------:R-:W-:Y:S01]  /*0850*/  IADD3 R209, PT, PT, R211, 0x20, RZ ;  /* 0x00000020d3d17810 */ /* 0x000fe20007ffe0ff */
[--C-:B------:R-:W-:Y:S01]  /*0860*/  IMAD.WIDE.U32 R188, R207, 0x10, R6.reuse ;  /* 0x00000010cfbc7825 */ /* 0x100fe200078e0006 */
[----:B------:R-:W-:Y:S01]  /*0870*/  LEA.HI.SX32 R11, R9, R0, 0x1d ;  /* 0x00000000090b7211 */ /* 0x000fe200078feaff */
[----:B------:R-:W4:Y:S02]  /*0880*/  LDG.E.128 R16, desc[UR6][R16.64] ;  /* 0x0000000610107981 */ /* 0x000f24000c1e1d00 */
[--C-:B------:R-:W-:Y:S02]  /*0890*/  IMAD.WIDE.U32 R192, R3, 0x10, R6.reuse ;  /* 0x0000001003c07825 */ /* 0x100fe400078e0006 */
[----:B------:R-:W2:Y:S01]  /*08a0*/  LDG.E.128 R188, desc[UR6][R188.64] ;  /* 0x00000006bcbc7981 */ /* 0x000ea2000c1e1d00 */
[----:B------:R-:W-:Y:S01]  /*08b0*/  IADD3 R9, PT, PT, R11, 0x40, RZ ;  /* 0x000000400b097810 */ /* 0x000fe20007ffe0ff */
[----:B------:R-:W-:Y:S02]  /*08c0*/  IMAD.WIDE.U32 R20, R209, 0x10, R6 ;  /* 0x00000010d1147825 */ /* 0x000fe400078e0006 */
[----:B------:R-:W4:Y:S02]  /*08d0*/  LDG.E.128 R192, desc[UR6][R192.64] ;  /* 0x00000006c0c07981 */ /* 0x000f24000c1e1d00 */
[----:B---3--:R-:W-:-:S02]  /*08e0*/  IMAD.WIDE.U32 R8, R9, 0x10, R4 ;  /* 0x0000001009087825 */ /* 0x008fc400078e0004 */
[----:B------:R-:W3:Y:S01]  /*08f0*/  LDG.E.128 R20, desc[UR6][R20.64] ;  /* 0x0000000614147981 */ /* 0x000ee2000c1e1d00 */
[C---:B------:R-:W-:Y:S01]  /*0900*/  IADD3 R13, PT, PT, R11.reuse, 0x20, RZ ;  /* 0x000000200b0d7810 */ /* 0x040fe20007ffe0ff */
[C-C-:B------:R-:W-:Y:S01]  /*0910*/  IMAD.WIDE.U32 R196, R11.reuse, 0x10, R4.reuse ;  /* 0x000000100bc47825 */ /* 0x140fe200078e0004 */
[----:B------:R-:W-:Y:S02]  /*0920*/  IADD3 R7, PT, PT, R11, 0x60, RZ ;  /* 0x000000600b077810 */ /* 0x000fe40007ffe0ff */
[----:B------:R-:W3:Y:S01]  /*0930*/  LDG.E.128 R8, desc[UR6][R8.64] ;  /* 0x0000000608087981 */ /* 0x000ee2000c1e1d00 */
[----:B------:R-:W-:Y:S02]  /*0940*/  MOV R241, UR15 ;  /* 0x0000000f00f17c02 */ /* 0x000fe40008000f00 */
[----:B------:R-:W-:Y:S01]  /*0950*/  ISETP.NE.U32.AND P0, PT, R242, RZ, PT ;  /* 0x000000fff200720c */ /* 0x000fe20003f05070 */
[----:B------:R-:W3:Y:S03]  /*0960*/  LDG.E.128 R196, desc[UR6][R196.64] ;  /* 0x00000006c4c47981 */ /* 0x000ee6000c1e1d00 */
[----:B------:R-:W-:Y:S01]  /*0970*/  ISETP.NE.AND.EX P0, PT, R241, RZ, PT, P0 ;  /* 0x000000fff100720c */ /* 0x000fe20003f05300 */
[----:B------:R-:W-:-:S06]  /*0980*/  IMAD.WIDE.U32 R12, R13, 0x10, R4 ;  /* 0x000000100d0c7825 */ /* 0x000fcc00078e0004 */
[----:B------:R-:W3:Y:S06]  /*0990*/  LDG.E.128 R12, desc[UR6][R12.64] ;  /* 0x000000060c0c7981 */ /* 0x000eec000c1e1d00 */
[----:B------:R-:W1:Y:S08]  /*09a0*/  @P0 LDC.64 R200, c[0x0][0x438] ;  /* 0x00010e00ffc80b82 */ /* 0x000e700000000a00 */
[----:B------:R-:W0:Y:S08]  /*09b0*/  @P0 LDC.64 R202, c[0x0][0x438] ;  /* 0x00010e00ffca0b82 */ /* 0x000e300000000a00 */
[----:B------:R-:W0:Y:S08]  /*09c0*/  @P0 LDC.64 R212, c[0x0][0x438] ;  /* 0x00010e00ffd40b82 */ /* 0x000e300000000a00 */
[----:B------:R-:W0:Y:S01]  /*09d0*/  @P0 LDC.64 R214, c[0x0][0x438] ;  /* 0x00010e00ffd60b82 */ /* 0x000e220000000a00 */
[----:B-----5:R-:W-:Y:S01]  /*09e0*/  ISETP.GE.AND P3, PT, R240, 0x1, PT ;  /* 0x00000001f000780c */ /* 0x020fe20003f66270 */
[----:B-1----:R-:W-:-:S05]  /*09f0*/  @P0 IMAD.WIDE.U32 R200, R211, 0x10, R200 ;  /* 0x00000010d3c80825 */ /* 0x002fca00078e00c8 */
[----:B------:R-:W5:Y:S01]  /*0a00*/  @P0 LDG.E.128 R36, desc[UR6][R200.64] ;  /* 0x00000006c8240981 */ /* 0x000f62000c1e1d00 */
[----:B0-----:R-:W-:-:S05]  /*0a10*/  @P0 IMAD.WIDE.U32 R202, R209, 0x10, R202 ;  /* 0x00000010d1ca0825 */ /* 0x001fca00078e00ca */
[----:B------:R2:W5:Y:S01]  /*0a20*/  @P0 LDG.E.128 R32, desc[UR6][R202.64] ;  /* 0x00000006ca200981 */ /* 0x000562000c1e1d00 */
[----:B------:R-:W-:Y:S01]  /*0a30*/  @P3 IADD3 R206, PT, PT, R240, -0x1, RZ ;  /* 0xfffffffff0ce3810 */ /* 0x000fe20007ffe0ff */
[----:B------:R-:W-:-:S04]  /*0a40*/  @P0 IMAD.WIDE.U32 R212, R207, 0x10, R212 ;  /* 0x00000010cfd40825 */ /* 0x000fc800078e00d4 */
[----:B------:R-:W-:Y:S01]  /*0a50*/  @P3 IMAD R206, R206, UR8, RZ ;  /* 0x00000008cece3c24 */ /* 0x000fe2000f8e02ff */
[----:B------:R0:W5:Y:S01]  /*0a60*/  @P0 LDG.E.128 R28, desc[UR6][R212.64] ;  /* 0x00000006d41c0981 */ /* 0x000162000c1e1d00 */
[----:B------:R-:W-:-:S03]  /*0a70*/  @P0 IMAD.WIDE.U32 R214, R3, 0x10, R214 ;  /* 0x0000001003d60825 */ /* 0x000fc600078e00d6 */
[----:B------:R-:W-:Y:S02]  /*0a80*/  @P3 SHF.R.S32.HI R217, RZ, 0x1f, R206 ;  /* 0x0000001fffd93819 */ /* 0x000fe400000114ce */
[----:B------:R1:W5:Y:S01]  /*0a90*/  @P0 LDG.E.128 R24, desc[UR6][R214.64] ;  /* 0x00000006d6180981 */ /* 0x000362000c1e1d00 */
[----:B------:R-:W-:Y:S02]  /*0aa0*/  ISETP.NE.AND P0, PT, RZ, UR9, PT ;  /* 0x00000009ff007c0c */ /* 0x000fe4000bf05270 */
[----:B------:R-:W-:Y:S02]  /*0ab0*/  @P3 LEA.HI R219, R217, R206, RZ, 0x3 ;  /* 0x000000ced9db3211 */ /* 0x000fe400078f18ff */
[----:B------:R-:W-:Y:S02]  /*0ac0*/  MOV R217, RZ ;  /* 0x000000ff00d97202 */ /* 0x000fe40000000f00 */
[----:B------:R-:W-:-:S04]  /*0ad0*/  @P3 LEA.HI.SX32 R217, R219, R0, 0x1d ;  /* 0x00000000dbd93211 */ /* 0x000fc800078feaff */
[C---:B------:R-:W-:Y:S02]  /*0ae0*/  IADD3 R209, PT, PT, R217.reuse, 0x20, RZ ;  /* 0x00000020d9d17810 */ /* 0x040fe40007ffe0ff */
[C---:B------:R-:W-:Y:S02]  /*0af0*/  IADD3 R207, PT, PT, R217.reuse, 0x40, RZ ;  /* 0x00000040d9cf7810 */ /* 0x040fe40007ffe0ff */
[C---:B------:R-:W-:Y:S01]  /*0b00*/  IADD3 R219, PT, PT, R217.reuse, 0x60, RZ ;  /* 0x00000060d9db7810 */ /* 0x040fe20007ffe0ff */
[----:B------:R-:W-:-:S04]  /*0b10*/  IMAD.WIDE.U32 R210, R217, 0x8, R204 ;  /* 0x00000008d9d27825 */ /* 0x000fc800078e00cc */
[--C-:B------:R-:W-:Y:S02]  /*0b20*/  IMAD.WIDE.U32 R208, R209, 0x8, R204.reuse ;  /* 0x00000008d1d07825 */ /* 0x100fe400078e00cc */
[----:B------:R-:W5:Y:S02]  /*0b30*/  LDG.E.64 R210, desc[UR6][R210.64] ;  /* 0x00000006d2d27981 */ /* 0x000f64000c1e1b00 */
[--C-:B------:R-:W-:Y:S02]  /*0b40*/  IMAD.WIDE.U32 R206, R207, 0x8, R204.reuse ;  /* 0x00000008cfce7825 */ /* 0x100fe400078e00cc */
[----:B------:R-:W5:Y:S02]  /*0b50*/  LDG.E.64 R208, desc[UR6][R208.64] ;  /* 0x00000006d0d07981 */ /* 0x000f64000c1e1b00 */
[----:B------:R-:W-:Y:S02]  /*0b60*/  IMAD.WIDE.U32 R204, R219, 0x8, R204 ;  /* 0x00000008dbcc7825 */ /* 0x000fe400078e00cc */
[----:B------:R-:W5:Y:S02]  /*0b70*/  LDG.E.64 R206, desc[UR6][R206.64] ;  /* 0x00000006cece7981 */ /* 0x000f64000c1e1b00 */
[----:B------:R-:W-:-:S02]  /*0b80*/  IMAD.WIDE.U32 R4, R7, 0x10, R4 ;  /* 0x0000001007047825 */ /* 0x000fc400078e0004 */
[----:B------:R-:W5:Y:S04]  /*0b90*/  LDG.E.64 R204, desc[UR6][R204.64] ;  /* 0x00000006cccc7981 */ /* 0x000f68000c1e1b00 */
[----:B------:R-:W3:Y:S01]  /*0ba0*/  LDG.E.128 R4, desc[UR6][R4.64] ;  /* 0x0000000604047981 */ /* 0x000ee2000c1e1d00 */
[--C-:B--2---:R-:W-:Y:S02]  /*0bb0*/  HADD2.F32 R202, -RZ, R190.reuse.H0_H0 ;  /* 0x200000beffca7230 */ /* 0x104fe40000004100 */
[----:B------:R-:W-:Y:S01]  /*0bc0*/  HADD2.F32 R203, -RZ, R190.H1_H1 ;  /* 0x300000beffcb7230 */ /* 0x000fe20000004100 */
[----:B------:R-:W-:Y:S01]  /*0bd0*/  FSEL R190, R230, RZ, !P0 ;  /* 0x000000ffe6be7208 */ /* 0x000fe20004000000 */
[--C-:B0-----:R-:W-:Y:S02]  /*0be0*/  HADD2.F32 R212, -RZ, R191.reuse.H0_H0 ;  /* 0x200000bfffd47230 */ /* 0x101fe40000004100 */
[----:B------:R-:W-:-:S02]  /*0bf0*/  HADD2.F32 R213, -RZ, R191.H1_H1 ;  /* 0x300000bfffd57230 */ /* 0x000fc40000004100 */
[--C-:B----4-:R-:W-:Y:S02]  /*0c00*/  HADD2.F32 R230, -RZ, R194.reuse.H0_H0 ;  /* 0x200000c2ffe67230 */ /* 0x110fe40000004100 */
[----:B------:R-:W-:Y:S02]  /*0c10*/  HADD2.F32 R191, -RZ, R194.H1_H1 ;  /* 0x300000c2ffbf7230 */ /* 0x000fe40000004100 */
[----:B------:R-:W-:Y:S02]  /*0c20*/  HADD2.F32 R194, -RZ, R195.H0_H0 ;  /* 0x200000c3ffc27230 */ /* 0x000fe40000004100 */
[--C-:B---3--:R-:W-:Y:S02]  /*0c30*/  HADD2.F32 R220, -RZ, R22.reuse.H0_H0 ;  /* 0x20000016ffdc7230 */ /* 0x108fe40000004100 */
[C---:B------:R-:W-:Y:S01]  /*0c40*/  FADD.FTZ R252, -R190.reuse, R191 ;  /* 0x000000bfbefc7221 */ /* 0x040fe20000010100 */
[----:B------:R-:W-:Y:S02]  /*0c50*/  HADD2.F32 R221, -RZ, R22.H1_H1 ;  /* 0x30000016ffdd7230 */ /* 0x000fe40000004100 */
[----:B------:R-:W-:Y:S01]  /*0c60*/  FADD.FTZ R191, -R190, R194 ;  /* 0x000000c2bebf7221 */ /* 0x000fe20000010100 */
[----:B-1----:R-:W-:-:S02]  /*0c70*/  HADD2.F32 R215, -RZ, R23.H0_H0 ;  /* 0x20000017ffd77230 */ /* 0x002fc40000004100 */
[C---:B------:R-:W-:Y:S01]  /*0c80*/  FADD.FTZ R22, -R190.reuse, R220 ;  /* 0x000000dcbe167221 */ /* 0x040fe20000010100 */
[----:B------:R-:W-:Y:S02]  /*0c90*/  HADD2.F32 R216, -RZ, R23.H1_H1 ;  /* 0x30000017ffd87230 */ /* 0x000fe40000004100 */
[----:B------:R-:W-:Y:S01]  /*0ca0*/  FADD.FTZ R23, -R190, R221 ;  /* 0x000000ddbe177221 */ /* 0x000fe20000010100 */
[----:B------:R0:W-:Y:S01]  /*0cb0*/  STL [R1+0x10], R191 ;  /* 0x000010bf01007387 */ /* 0x0001e20000100800 */
[--C-:B------:R-:W-:Y:S02]  /*0cc0*/  HADD2.F32 R220, -RZ, R11.reuse.H0_H0 ;  /* 0x2000000bffdc7230 */ /* 0x100fe40000004100 */
[----:B------:R-:W-:Y:S02]  /*0cd0*/  HADD2.F32 R221, -RZ, R11.H1_H1 ;  /* 0x3000000bffdd7230 */ /* 0x000fe40000004100 */
[----:B------:R-:W2:Y:S01]  /*0ce0*/  LDL R11, [R1+0x5c] ;  /* 0x00005c00010b7983 */ /* 0x000ea20000100800 */
[----:B------:R-:W-:-:S02]  /*0cf0*/  HADD2.F32 R218, -RZ, R18.H0_H0 ;  /* 0x20000012ffda7230 */ /* 0x000fc40000004100 */
[----:B------:R-:W-:-:S03]  /*0d00*/  HADD2.F32 R219, -RZ, R18.H1_H1 ;  /* 0x30000012ffdb7230 */ /* 0x000fc60000004100 */
[C---:B------:R-:W-:Y:S01]  /*0d10*/  FADD.FTZ R246, -R190.reuse, R218 ;  /* 0x000000dabef67221 */ /* 0x040fe20000010100 */
[--C-:B------:R-:W-:Y:S02]  /*0d20*/  HADD2.F32 R218, -RZ, R10.reuse.H0_H0 ;  /* 0x2000000affda7230 */ /* 0x100fe40000004100 */
[----:B------:R-:W-:Y:S01]  /*0d30*/  FADD.FTZ R245, -R190, R219 ;  /* 0x000000dbbef57221 */ /* 0x000fe20000010100 */
[----:B------:R-:W-:Y:S02]  /*0d40*/  HADD2.F32 R219, -RZ, R10.H1_H1 ;  /* 0x3000000affdb7230 */ /* 0x000fe40000004100 */
[----:B------:R-:W3:Y:S01]  /*0d50*/  LDL R10, [R1+0x58] ;  /* 0x00005800010a7983 */ /* 0x000ee20000100800 */
        /* <DEDUP_REMOVED lines=15> */
[--C-:B------:R-:W-:Y:S02]  /*0e50*/  HADD2.F32 R19, -RZ, R198.reuse.H0_H0 ;  /* 0x200000c6ff137230 */ /* 0x100fe40000004100 */
[----:B------:R-:W-:Y:S02]  /*0e60*/  HADD2.F32 R18, -RZ, R198.H1_H1 ;  /* 0x300000c6ff127230 */ /* 0x000fe40000004100 */
[--C-:B------:R-:W-:Y:S02]  /*0e70*/  HADD2.F32 R16, -RZ, R199.reuse.H0_H0 ;  /* 0x200000c7ff107230 */ /* 0x100fe40000004100 */
[----:B------:R-:W-:Y:S02]  /*0e80*/  HADD2.F32 R17, -RZ, R199.H1_H1 ;  /* 0x300000c7ff117230 */ /* 0x000fe40000004100 */
[----:B------:R-:W-:Y:S02]  /*0e90*/  HADD2.F32 R20, -RZ, R21.H0_H0 ;  /* 0x20000015ff147230 */ /* 0x000fe40000004100 */
[----:B------:R-:W-:-:S02]  /*0ea0*/  HADD2.F32 R193, -RZ, R193.H1_H1 ;  /* 0x300000c1ffc17230 */ /* 0x000fc40000004100 */
[----:B------:R-:W-:Y:S02]  /*0eb0*/  HADD2.F32 R21, -RZ, R21.H1_H1 ;  /* 0x30000015ff157230 */ /* 0x000fe40000004100 */
[--C-:B------:R-:W-:Y:S02]  /*0ec0*/  HADD2.F32 R198, -RZ, R188.reuse.H0_H0 ;  /* 0x200000bcffc67230 */ /* 0x100fe40000004100 */
[----:B------:R-:W-:Y:S02]  /*0ed0*/  HADD2.F32 R199, -RZ, R188.H1_H1 ;  /* 0x300000bcffc77230 */ /* 0x000fe40000004100 */
[--C-:B------:R-:W-:Y:S02]  /*0ee0*/  HADD2.F32 R200, -RZ, R189.reuse.H0_H0 ;  /* 0x200000bdffc87230 */ /* 0x100fe40000004100 */
[----:B------:R-:W-:Y:S02]  /*0ef0*/  HADD2.F32 R201, -RZ, R189.H1_H1 ;  /* 0x300000bdffc97230 */ /* 0x000fe40000004100 */
        /* <DEDUP_REMOVED lines=29> */
[--C-:B------:R-:W-:Y:S01]  /*10d0*/  HADD2.F32 R190, -RZ, R12.reuse.H0_H0 ;  /* 0x2000000cffbe7230 */ /* 0x100fe20000004100 */
[----:B------:R-:W4:Y:S01]  /*10e0*/  LDL R13, [R1+0x64] ;  /* 0x00006400010d7983 */ /* 0x000f220000100800 */
[----:B0-----:R-:W-:-:S03]  /*10f0*/  HADD2.F32 R191, -RZ, R12.H1_H1 ;  /* 0x3000000cffbf7230 */ /* 0x001fc60000004100 */
[----:B------:R-:W4:Y:S01]  /*1100*/  LDL R12, [R1+0x60] ;  /* 0x00006000010c7983 */ /* 0x000f220000100800 */
[----:B------:R-:W-:Y:S01]  /*1110*/  FMUL.FTZ R3, R239, R3 ;  /* 0x00000003ef037220 */ /* 0x000fe20000410000 */
[----:B------:R-:W-:-:S03]  /*1120*/  FADD.FTZ R113, R113, R224 ;  /* 0x000000e071717221 */ /* 0x000fc60000010000 */
[----:B------:R-:W-:Y:S01]  /*1130*/  FFMA.FTZ R81, R3, R224, R81 ;  /* 0x000000e003517223 */ /* 0x000fe20000010051 */
[----:B------:R-:W-:Y:S01]  /*1140*/  FMUL.FTZ R0, R239, R0 ;  /* 0x00000000ef007220 */ /* 0x000fe20000410000 */
[----:B------:R-:W-:-:S03]  /*1150*/  FADD.FTZ R112, R112, R225 ;  /* 0x000000e170707221 */ /* 0x000fc60000010000 */
[----:B------:R-:W-:Y:S01]  /*1160*/  FFMA.FTZ R80, R0, R225, R80 ;  /* 0x000000e100507223 */ /* 0x000fe20000010050 */
[--C-:B------:R-:W-:Y:S02]  /*1170*/  HADD2.F32 R194, -RZ, R14.reuse.H0_H0 ;  /* 0x2000000effc27230 */ /* 0x100fe40000004100 */
[----:B------:R-:W-:Y:S02]  /*1180*/  HADD2.F32 R195, -RZ, R14.H1_H1 ;  /* 0x3000000effc37230 */ /* 0x000fe40000004100 */
[--C-:B------:R-:W-:Y:S01]  /*1190*/  HADD2.F32 R196, -RZ, R15.reuse.H0_H0 ;  /* 0x2000000fffc47230 */ /* 0x100fe20000004100 */
[----:B------:R-:W4:Y:S01]  /*11a0*/  LDL R14, [R1+0x48] ;  /* 0x00004800010e7983 */ /* 0x000f220000100800 */
[----:B------:R-:W-:Y:S02]  /*11b0*/  HADD2.F32 R197, -RZ, R15.H1_H1 ;  /* 0x3000000fffc57230 */ /* 0x000fe40000004100 */
[--C-:B------:R-:W-:Y:S01]  /*11c0*/  HADD2.F32 R234, -RZ, R6.reuse.H0_H0 ;  /* 0x20000006ffea7230 */ /* 0x100fe20000004100 */
[----:B------:R-:W4:Y:S01]  /*11d0*/  LDL R15, [R1+0x4c] ;  /* 0x00004c00010f7983 */ /* 0x000f220000100800 */
[----:B------:R-:W-:-:S02]  /*11e0*/  HADD2.F32 R235, -RZ, R6.H1_H1 ;  /* 0x30000006ffeb7230 */ /* 0x000fc40000004100 */
[C---:B------:R-:W-:Y:S02]  /*11f0*/  FMUL.FTZ R6, R239.reuse, R246 ;  /* 0x000000f6ef067220 */ /* 0x040fe40000410000 */
[----:B------:R-:W4:Y:S01]  /*1200*/  LDL R246, [R1+0x50] ;  /* 0x0000500001f67983 */ /* 0x000f220000100800 */
[--C-:B------:R-:W-:Y:S02]  /*1210*/  HADD2.F32 R249, -RZ, R7.reuse.H0_H0 ;  /* 0x20000007fff97230 */ /* 0x100fe40000004100 */
[----:B------:R-:W-:Y:S02]  /*1220*/  HADD2.F32 R237, -RZ, R7.H1_H1 ;  /* 0x30000007ffed7230 */ /* 0x000fe40000004100 */
[----:B------:R-:W-:Y:S01]  /*1230*/  FMUL.FTZ R7, R239, R245 ;  /* 0x000000f5ef077220 */ /* 0x000fe20000410000 */
[--C-:B------:R-:W-:Y:S01]  /*1240*/  HADD2.F32 R216, -RZ, R9.reuse.H0_H0 ;  /* 0x20000009ffd87230 */ /* 0x100fe20000004100 */
[----:B------:R-:W4:Y:S01]  /*1250*/  LDL R245, [R1+0x3c] ;  /* 0x00003c0001f57983 */ /* 0x000f220000100800 */
[----:B------:R-:W-:-:S02]  /*1260*/  HADD2.F32 R217, -RZ, R9.H1_H1 ;  /* 0x30000009ffd97230 */ /* 0x000fc40000004100 */
[----:B------:R-:W-:Y:S02]  /*1270*/  FMUL.FTZ R9, R239, R243 ;  /* 0x000000f3ef097220 */ /* 0x000fe40000410000 */
[----:B------:R-:W4:Y:S01]  /*1280*/  LDL R243, [R1+0x44] ;  /* 0x0000440001f37983 */ /* 0x000f220000100800 */
[----:B--2---:R-:W-:-:S03]  /*1290*/  FMUL.FTZ R11, R11, R224 ;  /* 0x000000e00b0b7220 */ /* 0x004fc60000410000 */
[----:B------:R-:W2:Y:S01]  /*12a0*/  LDL R224, [R1+0x2c] ;  /* 0x00002c0001e07983 */ /* 0x000ea20000100800 */
[----:B---3--:R-:W-:-:S03]  /*12b0*/  FMUL.FTZ R10, R10, R225 ;  /* 0x000000e10a0a7220 */ /* 0x008fc60000410000 */
[----:B------:R-:W3:Y:S01]  /*12c0*/  LDL R225, [R1+0x28] ;  /* 0x0000280001e17983 */ /* 0x000ee20000100800 */
[--C-:B------:R-:W-:Y:S02]  /*12d0*/  HADD2.F32 R232, -RZ, R5.reuse.H0_H0 ;  /* 0x20000005ffe87230 */ /* 0x100fe40000004100 */
[----:B------:R-:W-:Y:S02]  /*12e0*/  HADD2.F32 R233, -RZ, R5.H1_H1 ;  /* 0x30000005ffe97230 */ /* 0x000fe40000004100 */
[C---:B------:R-:W-:Y:S01]  /*12f0*/  FMUL.FTZ R5, R239.reuse, R247 ;  /* 0x000000f7ef057220 */ /* 0x040fe20000410000 */
[--C-:B------:R-:W-:Y:S02]  /*1300*/  HADD2.F32 R230, -RZ, R4.reuse.H0_H0 ;  /* 0x20000004ffe67230 */ /* 0x100fe40000004100 */
[----:B------:R-:W-:Y:S02]  /*1310*/  HADD2.F32 R231, -RZ, R4.H1_H1 ;  /* 0x30000004ffe77230 */ /* 0x000fe40000004100 */
[----:B------:R-:W-:Y:S01]  /*1320*/  FMUL.FTZ R4, R239, R248 ;  /* 0x000000f8ef047220 */ /* 0x000fe20000410000 */
[----:B------:R-:W-:Y:S01]  /*1330*/  FADD.FTZ R115, R115, R222 ;  /* 0x000000de73737221 */ /* 0x000fe20000010000 */
[----:B------:R-:W-:Y:S01]  /*1340*/  FFMA.FTZ R83, R5, R222, R83 ;  /* 0x000000de05537223 */ /* 0x000fe20000010053 */
[----:B------:R-:W-:Y:S01]  /*1350*/  FADD.FTZ R114, R114, R223 ;  /* 0x000000df72727221 */ /* 0x000fe20000010000 */
[----:B------:R-:W-:Y:S01]  /*1360*/  FFMA.FTZ R82, R4, R223, R82 ;  /* 0x000000df04527223 */ /* 0x000fe20000010052 */
[--C-:B------:R-:W-:Y:S01]  /*1370*/  HADD2.F32 R214, -RZ, R8.reuse.H0_H0 ;  /* 0x20000008ffd67230 */ /* 0x100fe20000004100 */
[----:B------:R-:W3:Y:S01]  /*1380*/  LDL R247, [R1+0x54] ;  /* 0x0000540001f77983 */ /* 0x000ee20000100800 */
[----:B------:R-:W-:-:S02]  /*1390*/  HADD2.F32 R215, -RZ, R8.H1_H1 ;  /* 0x30000008ffd77230 */ /* 0x000fc40000004100 */
[C---:B------:R-:W-:Y:S02]  /*13a0*/  FMUL.FTZ R8, R239.reuse, R244 ;  /* 0x000000f4ef087220 */ /* 0x040fe40000410000 */
[----:B------:R-:W3:Y:S04]  /*13b0*/  LDL R244, [R1+0x40] ;  /* 0x0000400001f47983 */ /* 0x000ee80000100800 */
[----:B------:R-:W3:Y:S01]  /*13c0*/  LDL R248, [R1+0x38] ;  /* 0x0000380001f87983 */ /* 0x000ee20000100800 */
[----:B------:R-:W-:Y:S01]  /*13d0*/  FMUL.FTZ R23, R239, R23 ;  /* 0x00000017ef177220 */ /* 0x000fe20000410000 */
[----:B------:R-:W-:-:S03]  /*13e0*/  FADD.FTZ R125, R125, R195 ;  /* 0x000000c37d7d7221 */ /* 0x000fc60000010000 */
[----:B------:R-:W-:Y:S01]  /*13f0*/  FFMA.FTZ R93, R23, R195, R93 ;  /* 0x000000c3175d7223 */ /* 0x000fe2000001005d */
[----:B------:R-:W-:Y:S01]  /*1400*/  FMUL.FTZ R22, R239, R22 ;  /* 0x00000016ef167220 */ /* 0x000fe20000410000 */
[----:B----4-:R-:W-:Y:S02]  /*1410*/  FMUL.FTZ R13, R13, R222 ;  /* 0x000000de0d0d7220 */ /* 0x010fe40000410000 */
[----:B------:R-:W4:Y:S01]  /*1420*/  LDL R222, [R1+0x34] ;  /* 0x0000340001de7983 */ /* 0x000f220000100800 */
[----:B------:R-:W-:-:S03]  /*1430*/  FMUL.FTZ R12, R12, R223 ;  /* 0x000000df0c0c7220 */ /* 0x000fc60000410000 */
[----:B------:R-:W4:Y:S01]  /*1440*/  LDL R223, [R1+0x30] ;  /* 0x0000300001df7983 */ /* 0x000f220000100800 */
        /* <DEDUP_REMOVED lines=11> */
[----:B------:R-:W-:Y:S01]  /*1500*/  FMUL.FTZ R15, R15, R18 ;  /* 0x000000120f0f7220 */ /* 0x000fe20000410000 */
[----:B------:R-:W-:Y:S01]  /*1510*/  FMUL.FTZ R18, R239, R227 ;  /* 0x000000e3ef127220 */ /* 0x000fe20000410000 */
[----:B------:R-:W-:Y:S01]  /*1520*/  FMUL.FTZ R16, R246, R16 ;  /* 0x00000010f6107220 */ /* 0x000fe20000410000 */
[----:B------:R-:W4:Y:S01]  /*1530*/  LDL R227, [R1] ;  /* 0x0000000001e37983 */ /* 0x000f220000100800 */
[----:B------:R-:W-:Y:S01]  /*1540*/  FADD.FTZ R121, R121, R191 ;  /* 0x000000bf79797221 */ /* 0x000fe20000010000 */
[----:B------:R-:W-:-:S02]  /*1550*/  FFMA.FTZ R89, R19, R191, R89 ;  /* 0x000000bf13597223 */ /* 0x000fc40000010059 */
[----:B------:R-:W4:Y:S01]  /*1560*/  LDL R246, [R1+0x18] ;  /* 0x0000180001f67983 */ /* 0x000f220000100800 */
[----:B------:R-:W-:Y:S01]  /*1570*/  FMUL.FTZ R191, R245, R191 ;  /* 0x000000bff5bf7220 */ /* 0x000fe20000410000 */
[----:B------:R-:W-:Y:S01]  /*1580*/  FADD.FTZ R123, R123, R193 ;  /* 0x000000c17b7b7221 */ /* 0x000fe20000010000 */
[-C--:B------:R-:W-:Y:S01]  /*1590*/  FFMA.FTZ R91, R21, R193.reuse, R91 ;  /* 0x000000c1155b7223 */ /* 0x080fe2000001005b */
[----:B------:R-:W4:Y:S01]  /*15a0*/  LDL R245, [R1+0x1c] ;  /* 0x00001c0001f57983 */ /* 0x000f220000100800 */
[----:B------:R-:W-:-:S03]  /*15b0*/  FMUL.FTZ R193, R243, R193 ;  /* 0x000000c1f3c17220 */ /* 0x000fc60000410000 */
[----:B------:R-:W4:Y:S01]  /*15c0*/  LDL R243, [R1+0x24] ;  /* 0x0000240001f37983 */ /* 0x000f220000100800 */
[C---:B------:R-:W-:Y:S01]  /*15d0*/  FMUL.FTZ R189, R239.reuse, R189 ;  /* 0x000000bdefbd7220 */ /* 0x040fe20000410000 */
[----:B------:R-:W-:Y:S01]  /*15e0*/  FMUL.FTZ R188, R239, R188 ;  /* 0x000000bcefbc7220 */ /* 0x000fe20000410000 */
[----:B------:R-:W-:Y:S01]  /*15f0*/  FADD.FTZ R127, R127, R197 ;  /* 0x000000c57f7f7221 */ /* 0x000fe20000010000 */
[----:B------:R-:W-:Y:S01]  /*1600*/  FADD.FTZ R126, R126, R196 ;  /* 0x000000c47e7e7221 */ /* 0x000fe20000010000 */
[----:B--2---:R-:W-:Y:S01]  /*1610*/  FMUL.FTZ R195, R224, R195 ;  /* 0x000000c3e0c37220 */ /* 0x004fe20000410000 */
[----:B------:R-:W2:Y:S04]  /*1620*/  LDL R226, [R1+0x8] ;  /* 0x0000080001e27983 */ /* 0x000ea80000100800 */
[----:B------:R-:W2:Y:S01]  /*1630*/  LDL R224, [R1+0x4] ;  /* 0x0000040001e07983 */ /* 0x000ea20000100800 */
[----:B---3--:R-:W-:-:S03]  /*1640*/  FMUL.FTZ R194, R225, R194 ;  /* 0x000000c2e1c27220 */ /* 0x008fc60000410000 */
[----:B------:R-:W3:Y:S01]  /*1650*/  LDL R225, [R1+0xc] ;  /* 0x00000c0001e17983 */ /* 0x000ee20000100800 */
[----:B------:R-:W-:Y:S01]  /*1660*/  FFMA.FTZ R95, R189, R197, R95 ;  /* 0x000000c5bd5f7223 */ /* 0x000fe2000001005f */
[----:B------:R-:W-:Y:S01]  /*1670*/  FFMA.FTZ R94, R188, R196, R94 ;  /* 0x000000c4bc5e7223 */ /* 0x000fe2000001005e */
[----:B------:R-:W-:Y:S01]  /*1680*/  FMUL.FTZ R20, R239, R20 ;  /* 0x00000014ef147220 */ /* 0x000fe20000410000 */
[----:B------:R-:W-:-:S03]  /*1690*/  FADD.FTZ R122, R122, R192 ;  /* 0x000000c07a7a7221 */ /* 0x000fc60000010000 */
[-C--:B------:R-:W-:Y:S01]  /*16a0*/  FFMA.FTZ R90, R20, R192.reuse, R90 ;  /* 0x000000c0145a7223 */ /* 0x080fe2000001005a */
[----:B------:R-:W-:Y:S02]  /*16b0*/  FMUL.FTZ R192, R244, R192 ;  /* 0x000000c0f4c07220 */ /* 0x000fe40000410000 */
[----:B------:R-:W3:Y:S01]  /*16c0*/  LDL R244, [R1+0x20] ;  /* 0x0000200001f47983 */ /* 0x000ee20000100800 */
        /* <DEDUP_REMOVED lines=8> */
[C---:B------:R-:W-:Y:S01]  /*1750*/  FMUL.FTZ R213, R239.reuse, R213 ;  /* 0x000000d5efd57220 */ /* 0x040fe20000410000 */
[----:B------:R-:W-:Y:S01]  /*1760*/  FMUL.FTZ R202, R239, R202 ;  /* 0x000000caefca7220 */ /* 0x000fe20000410000 */
[----:B------:R-:W-:Y:S01]  /*1770*/  FFMA.FTZ R101, R203, R219, R101 ;  /* 0x000000dbcb657223 */ /* 0x000fe20000010065 */
[----:B------:R-:W-:Y:S01]  /*1780*/  FADD.FTZ R135, R135, R221 ;  /* 0x000000dd87877221 */ /* 0x000fe20000010000 */
[----:B----4-:R-:W-:Y:S01]  /*1790*/  FMUL.FTZ R197, R222, R197 ;  /* 0x000000c5dec57220 */ /* 0x010fe20000410000 */
[----:B------:R-:W-:Y:S01]  /*17a0*/  FFMA.FTZ R222, R0, R10, RZ ;  /* 0x0000000a00de7223 */ /* 0x000fe200000100ff */
[----:B------:R-:W-:Y:S01]  /*17b0*/  FMUL.FTZ R198, R239, R198 ;  /* 0x000000c6efc67220 */ /* 0x000fe20000410000 */
[----:B------:R-:W4:Y:S01]  /*17c0*/  LDL.LU R248, [R1+0x10] ;  /* 0x0000100001f87983 */ /* 0x000f220000300800 */
        /* <DEDUP_REMOVED lines=25> */
[----:B------:R-:W-:Y:S01]  /*1960*/  FFMA.FTZ R100, R202, R218, R100 ;  /* 0x000000daca647223 */ /* 0x000fe20000010064 */
[----:B------:R-:W-:Y:S01]  /*1970*/  FMUL.FTZ R199, R239, R199 ;  /* 0x000000c7efc77220 */ /* 0x000fe20000410000 */
        /* <DEDUP_REMOVED lines=11> */
[----:B--2---:R-:W-:Y:S01]  /*1a30*/  FMUL.FTZ R219, R224, R219 ;  /* 0x000000dbe0db7220 */ /* 0x004fe20000410000 */
[----:B------:R-:W-:Y:S01]  /*1a40*/  FADD.FTZ R224, R193, R223 ;  /* 0x000000dfc1e07221 */ /* 0x000fe20000010000 */
[----:B------:R-:W-:-:S03]  /*1a50*/  FFMA.FTZ R223, R22, R194, R222 ;  /* 0x000000c216df7223 */ /* 0x000fc600000100de */
[----:B------:R-:W-:-:S04]  /*1a60*/  FADD.FTZ R222, R194, R224 ;  /* 0x000000e0c2de7221 */ /* 0x000fc80000010000 */
[----:B------:R-:W-:Y:S01]  /*1a70*/  FADD.FTZ R222, R195, R222 ;  /* 0x000000dec3de7221 */ /* 0x000fe20000010000 */
[----:B---3--:R-:W-:Y:S01]  /*1a80*/  FMUL.FTZ R221, R225, R221 ;  /* 0x000000dde1dd7220 */ /* 0x008fe20000410000 */
[----:B------:R-:W-:Y:S02]  /*1a90*/  FFMA.FTZ R223, R23, R195, R223 ;  /* 0x000000c317df7223 */ /* 0x000fe400000100df */
[----:B------:R-:W-:Y:S02]  /*1aa0*/  FADD.FTZ R225, R196, R222 ;  /* 0x000000dec4e17221 */ /* 0x000fe40000010000 */
[----:B------:R-:W-:Y:S02]  /*1ab0*/  FFMA.FTZ R224, R188, R196, R223 ;  /* 0x000000c4bce07223 */ /* 0x000fe400000100df */
[----:B------:R-:W-:Y:S01]  /*1ac0*/  FADD.FTZ R227, R197, R225 ;  /* 0x000000e1c5e37221 */ /* 0x000fe20000010000 */
[----:B------:R-:W-:-:S03]  /*1ad0*/  FMUL.FTZ R223, R239, R229 ;  /* 0x000000e5efdf7220 */ /* 0x000fc60000410000 */
[----:B------:R-:W-:-:S04]  /*1ae0*/  FADD.FTZ R229, R214, R227 ;  /* 0x000000e3d6e57221 */ /* 0x000fc80000010000 */
[----:B------:R-:W-:Y:S01]  /*1af0*/  FADD.FTZ R243, R215, R229 ;  /* 0x000000e5d7f37221 */ /* 0x000fe20000010000 */
[C---:B------:R-:W-:Y:S02]  /*1b00*/  FMUL.FTZ R229, R239.reuse, R40 ;  /* 0x00000028efe57220 */ /* 0x040fe40000410000 */
[----:B------:R0:W5:Y:S01]  /*1b10*/  LDL.LU R40, [R1+0x68] ;  /* 0x0000680001287983 */ /* 0x0001620000300800 */
[----:B------:R-:W-:Y:S01]  /*1b20*/  FMUL.FTZ R212, R239, R212 ;  /* 0x000000d4efd47220 */ /* 0x000fe20000410000 */
[----:B------:R-:W-:-:S03]  /*1b30*/  FADD.FTZ R134, R134, R220 ;  /* 0x000000dc86867221 */ /* 0x000fc60000010000 */
[-C--:B------:R-:W-:Y:S01]  /*1b40*/  FFMA.FTZ R102, R212, R220.reuse, R102 ;  /* 0x000000dcd4667223 */ /* 0x080fe20000010066 */
[----:B------:R-:W-:Y:S01]  /*1b50*/  FMUL.FTZ R220, R226, R220 ;  /* 0x000000dce2dc7220 */ /* 0x000fe20000410000 */
[----:B------:R-:W-:Y:S01]  /*1b60*/  FFMA.FTZ R226, R189, R197, R224 ;  /* 0x000000c5bde27223 */ /* 0x000fe200000100e0 */
[C---:B------:R-:W-:Y:S01]  /*1b70*/  FMUL.FTZ R200, R239.reuse, R200 ;  /* 0x000000c8efc87220 */ /* 0x040fe20000410000 */
[C---:B------:R-:W-:Y:S02]  /*1b80*/  FMUL.FTZ R222, R239.reuse, R228 ;  /* 0x000000e4efde7220 */ /* 0x040fe40000410000 */
[----:B------:R-:W-:Y:S01]  /*1b90*/  FFMA.FTZ R228, R198, R214, R226 ;  /* 0x000000d6c6e47223 */ /* 0x000fe200000100e2 */
[----:B------:R-:W-:Y:S01]  /*1ba0*/  FADD.FTZ R130, R130, R216 ;  /* 0x000000d882827221 */ /* 0x000fe20000010000 */
[----:B------:R-:W-:Y:S01]  /*1bb0*/  FFMA.FTZ R98, R200, R216, R98 ;  /* 0x000000d8c8627223 */ /* 0x000fe20000010062 */
[----:B------:R-:W-:Y:S01]  /*1bc0*/  FMUL.FTZ R224, R239, R236 ;  /* 0x000000ecefe07220 */ /* 0x000fe20000410000 */
[----:B------:R-:W-:Y:S01]  /*1bd0*/  FMUL.FTZ R216, R244, R216 ;  /* 0x000000d8f4d87220 */ /* 0x000fe20000410000 */
        /* <DEDUP_REMOVED lines=9> */
[----:B------:R-:W-:Y:S02]  /*1c70*/  FADD.FTZ R136, R136, R230 ;  /* 0x000000e688887221 */ /* 0x000fe40000010000 */
[----:B------:R-:W-:Y:S01]  /*1c80*/  FADD.FTZ R243, R220, R243 ;  /* 0x000000f3dcf37221 */ /* 0x000fe20000010000 */
[----:B------:R-:W-:Y:S01]  /*1c90*/  FFMA.FTZ R236, R212, R220, R236 ;  /* 0x000000dcd4ec7223 */ /* 0x000fe200000100ec */
[-C--:B------:R-:W-:Y:S01]  /*1ca0*/  FFMA.FTZ R104, R222, R230.reuse, R104 ;  /* 0x000000e6de687223 */ /* 0x080fe20000010068 */
[----:B------:R-:W-:Y:S01]  /*1cb0*/  FMUL.FTZ R230, R76, R230 ;  /* 0x000000e64ce67220 */ /* 0x000fe20000410000 */
[----:B------:R-:W-:Y:S01]  /*1cc0*/  FADD.FTZ R243, R221, R243 ;  /* 0x000000f3ddf37221 */ /* 0x000fe20000010000 */
[----:B------:R-:W-:Y:S01]  /*1cd0*/  FFMA.FTZ R236, R213, R221, R236 ;  /* 0x000000ddd5ec7223 */ /* 0x000fe200000100ec */
[----:B------:R-:W-:Y:S01]  /*1ce0*/  FADD.FTZ R137, R137, R231 ;  /* 0x000000e789897221 */ /* 0x000fe20000010000 */
[-C--:B------:R-:W-:Y:S01]  /*1cf0*/  FFMA.FTZ R105, R223, R231.reuse, R105 ;  /* 0x000000e7df697223 */ /* 0x080fe20000010069 */
        /* <DEDUP_REMOVED lines=26> */
[----:B----4-:R-:W-:Y:S01]  /*1ea0*/  FMUL.FTZ R228, R239, R248 ;  /* 0x000000f8efe47220 */ /* 0x010fe20000410000 */
        /* <DEDUP_REMOVED lines=8> */
[----:B------:R-:W-:Y:S01]  /*1f30*/  FADD.FTZ R142, R142, R249 ;  /* 0x000000f98e8e7221 */ /* 0x000fe20000010000 */
[----:B------:R-:W-:Y:S01]  /*1f40*/  FFMA.FTZ R110, R228, R249, R110 ;  /* 0x000000f9e46e7223 */ /* 0x000fe2000001006e */
[----:B------:R-:W-:Y:S01]  /*1f50*/  FFMA.FTZ R244, R229, R237, R243 ;  /* 0x000000ede5f47223 */ /* 0x000fe200000100f3 */
[----:B------:R-:W-:Y:S01]  /*1f60*/  FADD.FTZ R243, R245, R237 ;  /* 0x000000edf5f37221 */ /* 0x000fe20000010000 */
[----:B0-----:R-:W-:Y:S06]  /*1f70*/  BRA `(.L_x_11027) ;  /* 0x0000000000f07947 */ /* 0x001fec0003800000 */
.L_x_11026:
        /* <DEDUP_REMOVED lines=30> */
.L_x_11028:
        /* <DEDUP_REMOVED lines=30> */
.L_x_11027:
[----:B------:R-:W-:Y:S05]  /*2340*/  BSYNC.RECONVERGENT B1 ;  /* 0x0000000000017941 */ /* 0x000fea0003800200 */
.L_x_11025:
        /* <DEDUP_REMOVED lines=20> */
.L_x_11354:
[----:B-1----:R-:W1:Y:S01]  /*2490*/  S2R R247, SR_TID.X ;  /* 0x0000000000f77919 */ /* 0x002e620000002100 */
[----:B------:R-:W-:Y:S01]  /*24a0*/  @P3 IADD3 R246, PT, PT, R240, -0x1, RZ ;  /* 0xfffffffff0f63810 */ /* 0x000fe20007ffe0ff */
[----:B------:R-:W-:Y:S02]  /*24b0*/  IMAD R240, R2, UR8, RZ ;  /* 0x0000000802f07c24 */ /* 0x000fe4000f8e02ff */
[----:B--23--:R-:W-:Y:S01]  /*24c0*/  FADD.FTZ R244, R244, R245 ;  /* 0x000000f5f4f47221 */ /* 0x00cfe20000010000 */
[----:B------:R-:W-:Y:S01]  /*24d0*/  FADD.FTZ R243, R248, R250 ;  /* 0x000000faf8f37221 */ /* 0x000fe20000010000 */
[----:B------:R-:W-:Y:S01]  /*24e0*/  @P3 IMAD R246, R246, UR8, RZ ;  /* 0x00000008f6f63c24 */ /* 0x000fe2000f8e02ff */
[----:B------:R-:W-:-:S04]  /*24f0*/  SHF.R.S32.HI R245, RZ, 0x1f, R240 ;  /* 0x0000001ffff57819 */ /* 0x000fc800000114f0 */
        /* <DEDUP_REMOVED lines=38> */
.L_x_11036:
[----:B------:R-:W-:Y:S05]  /*2760*/  BSYNC.RECONVERGENT B3 ;  /* 0x0000000000037941 */ /* 0x000fea0003800200 */
.L_x_11035:
        /* <DEDUP_REMOVED lines=12> */
.L_x_11034:
[----:B------:R-:W-:Y:S05]  /*2830*/  BSYNC.RECONVERGENT B2 ;  /* 0x0000000000027941 */ /* 0x000fea0003800200 */
.L_x_11033:
        /* <DEDUP_REMOVED lines=15> */
.L_x_11040:
[----:B------:R-:W-:Y:S05]  /*2930*/  BSYNC.RECONVERGENT B3 ;  /* 0x0000000000037941 */ /* 0x000fea0003800200 */
.L_x_11039:
        /* <DEDUP_REMOVED lines=12> */
.L_x_11038:
[----:B------:R-:W-:Y:S05]  /*2a00*/  BSYNC.RECONVERGENT B2 ;  /* 0x0000000000027941 */ /* 0x000fea0003800200 */
.L_x_11037:
        /* <DEDUP_REMOVED lines=15> */
.L_x_11044:
[----:B------:R-:W-:Y:S05]  /*2b00*/  BSYNC.RECONVERGENT B3 ;  /* 0x0000000000037941 */ /* 0x000fea0003800200 */
.L_x_11043:
        /* <DEDUP_REMOVED lines=12> */
.L_x_11042:
[----:B------:R-:W-:Y:S05]  /*2bd0*/  BSYNC.RECONVERGENT B2 ;  /* 0x0000000000027941 */ /* 0x000fea0003800200 */
.L_x_11041:
        /* <DEDUP_REMOVED lines=15> */
.L_x_11048:
[----:B------:R-:W-:Y:S05]  /*2cd0*/  BSYNC.RECONVERGENT B3 ;  /* 0x0000000000037941 */ /* 0x000fea0003800200 */
.L_x_11047:
        /* <DEDUP_REMOVED lines=12> */
.L_x_11046:
[----:B------:R-:W-:Y:S05]  /*2da0*/  BSYNC.RECONVERGENT B2 ;  /* 0x0000000000027941 */ /* 0x000fea0003800200 */
.L_x_11045:
        /* <DEDUP_REMOVED lines=15> */
.L_x_11052:
[----:B------:R-:W-:Y:S05]  /*2ea0*/  BSYNC.RECONVERGENT B3 ;  /* 0x0000000000037941 */ /* 0x000fea0003800200 */
.L_x_11051:
        /* <DEDUP_REMOVED lines=12> */
.L_x_11050:
[----:B------:R-:W-:Y:S05]  /*2f70*/  BSYNC.RECONVERGENT B2 ;  /* 0x0000000000027941 */ /* 0x000fea0003800200 */
.L_x_11049:
        /* <DEDUP_REMOVED lines=15> */
.L_x_11056:
[----:B------:R-:W-:Y:S05]  /*3070*/  BSYNC.RECONVERGENT B3 ;  /* 0x0000000000037941 */ /* 0x000fea0003800200 */
.L_x_11055:
        /* <DEDUP_REMOVED lines=12> */
.L_x_11054:
[----:B------:R-:W-:Y:S05]  /*3140*/  BSYNC.RECONVERGENT B2 ;  /* 0x0000000000027941 */ /* 0x000fea0003800200 */
.L_x_11053:
        /* <DEDUP_REMOVED lines=15> */
.L_x_11060:
[----:B------:R-:W-:Y:S05]  /*3240*/  BSYNC.RECONVERGENT B3 ;  /* 0x0000000000037941 */ /* 0x000fea0003800200 */
.L_x_11059:
        /* <DEDUP_REMOVED lines=12> */
.L_x_11058:
[----:B------:R-:W-:Y:S05]  /*3310*/  BSYNC.RECONVERGENT B2 ;  /* 0x0000000000027941 */ /* 0x000fea0003800200 */
.L_x_11057:
[----:B------:R-:W-:Y:S05]  /*3320*/  @!P3 BRA `(.L_x_11061) ;  /* 0x0000001c006cb947 */ /* 0x000fea0003800000 */
[----:B-----5:R-:W-:Y:S01]  /*3330*/  ISETP.GE.U32.AND P0, PT, R210, RZ, PT ;  /* 0x000000ffd200720c */ /* 0x020fe20003f06070 */
[----:B------:R-:W-:Y:S01]  /*3340*/  BSSY.RECONVERGENT B2, `(.L_x_11062) ;  /* 0x000000d000027945 */ /* 0x000fe20003800200 */
[----:B------:R-:W-:Y:S02]  /*3350*/  HFMA2 R210, -RZ, RZ, 0, 0 ;  /* 0x00000000ffd27431 */ /* 0x000fe400000001ff */
        /* <DEDUP_REMOVED lines=11> */
.L_x_11063:
[----:B------:R-:W-:Y:S05]  /*3410*/  BSYNC.RECONVERGENT B2 ;  /* 0x0000000000027941 */ /* 0x000fea0003800200 */
.L_x_11062:
        /* <DEDUP_REMOVED lines=13> */
.L_x_11032:
        /* <DEDUP_REMOVED lines=18> */
.L_x_11065:
[----:B------:R-:W-:Y:S05]  /*3610*/  BSYNC.RECONVERGENT B2 ;  /* 0x0000000000027941 */ /* 0x000fea0003800200 */
.L_x_11064:
        /* <DEDUP_REMOVED lines=17> */
.L_x_11067:
[----:B------:R-:W-:Y:S05]  /*3730*/  BSYNC.RECONVERGENT B2 ;  /* 0x0000000000027941 */ /* 0x000fea0003800200 */
.L_x_11066:
        /* <DEDUP_REMOVED lines=17> */
.L_x_11069:
[----:B------:R-:W-:Y:S05]  /*3850*/  BSYNC.RECONVERGENT B2 ;  /* 0x0000000000027941 */ /* 0x000fea0003800200 */
.L_x_11068:
        /* <DEDUP_REMOVED lines=17> */
.L_x_11071:
[----:B------:R-:W-:Y:S05]  /*3970*/  BSYNC.RECONVERGENT B2 ;  /* 0x0000000000027941 */ /* 0x000fea0003800200 */
.L_x_11070:
        /* <DEDUP_REMOVED lines=17> */
.L_x_11073:
[----:B------:R-:W-:Y:S05]  /*3a90*/  BSYNC.RECONVERGENT B2 ;  /* 0x0000000000027941 */ /* 0x000fea0003800200 */
.L_x_11072:
        /* <DEDUP_REMOVED lines=17> */
.L_x_11075:
[----:B------:R-:W-:Y:S05]  /*3bb0*/  BSYNC.RECONVERGENT B2 ;  /* 0x0000000000027941 */ /* 0x000fea0003800200 */
.L_x_11074:
        /* <DEDUP_REMOVED lines=24> */
.L_x_11077:
[----:B------:R-:W-:Y:S05]  /*3d40*/  BSYNC.RECONVERGENT B2 ;  /* 0x0000000000027941 */ /* 0x000fea0003800200 */
.L_x_11076:
[----:B------:R-:W-:Y:S01]  /*3d50*/  F2FP.F16.F32.PACK_AB R187, R248, R187 ;  /* 0x000000bbf8bb723e */ /* 0x000fe200000000ff */
[----:B------:R-:W-:Y:S06]  /*3d60*/  @!P3 BRA `(.L_x_11061) ;  /* 0x0000001000dcb947 */ /* 0x000fec0003800000 */
[----:B-----5:R-:W-:Y:S01]  /*3d70*/  ISETP.GE.U32.AND P0, PT, R210, RZ, PT ;  /* 0x000000ffd200720c */ /* 0x020fe20003f06070 */
[----:B------:R-:W-:-:S03]  /*3d80*/  FMUL.FTZ R210, R248, UR13 ;  /* 0x0000000df8d27c20 */ /* 0x000fc60008410000 */
[----:B------:R-:W-:Y:S01]  /*3d90*/  ISETP.GE.U32.AND.EX P0, PT, R211, 0x1000000, PT, P0 ;  /* 0x01000000d300780c */ /* 0x000fe20003f06100 */
[----:B------:R-:W-:Y:S01]  /*3da0*/  FMUL.FTZ R210, R210, UR12 ;  /* 0x0000000cd2d27c20 */ /* 0x000fe20008410000 */
[----:B------:R-:W-:-:S11]  /*3db0*/  HFMA2 R211, -RZ, RZ, 0, 0 ;  /* 0x00000000ffd37431 */ /* 0x000fd600000001ff */
        /* <DEDUP_REMOVED lines=8> */
.L_x_11031:
        /* <DEDUP_REMOVED lines=12> */
[----:B------:R-:W-:Y:S01]  /*3f00*/  @P1 FFMA.FTZ R249, R239, R248, R249 ;  /* 0x000000f8eff91223 */ /* 0x000fe200000100f9 */
[----:B------:R-:W-:-:S03]  /*3f10*/  MOV R248, RZ ;  /* 0x000000ff00f87202 */ /* 0x000fc60000000f00 */
[----:B------:R-:W-:Y:S02]  /*3f20*/  FMUL.FTZ R250, R249, UR13 ;  /* 0x0000000df9fa7c20 */ /* 0x000fe40008410000 */
        /* <DEDUP_REMOVED lines=8> */
.L_x_11080:
[----:B------:R-:W-:Y:S05]  /*3fb0*/  BSYNC.RECONVERGENT B2 ;  /* 0x0000000000027941 */ /* 0x000fea0003800200 */
.L_x_11079:
[----:B------:R-:W-:Y:S04]  /*3fc0*/  BSSY.RECONVERGENT B2, `(.L_x_11081) ;  /* 0x0000011000027945 */ /* 0x000fe80003800200 */
[----:B------:R-:W-:Y:S05]  /*3fd0*/  @!P3 BRA `(.L_x_11082) ;  /* 0x00000000003cb947 */ /* 0x000fea0003800000 */
[----:B------:R-:W-:Y:S01]  /*3fe0*/  @P1 FFMA.FTZ R248, R3, R243, R244 ;  /* 0x000000f303f81223 */ /* 0x000fe200000100f4 */
[----:B-----5:R-:W-:Y:S01]  /*3ff0*/  LOP3.LUT P0, RZ, R210, 0xff00, RZ, 0xc0, !PT ;  /* 0x0000ff00d2ff7812 */ /* 0x020fe2000780c0ff */
[----:B------:R-:W-:Y:S02]  /*4000*/  HADD2.F32 R249, -RZ, R36.H1_H1 ;  /* 0x30000024fff97230 */ /* 0x000fe40000004100 */
[----:B------:R-:W-:-:S04]  /*4010*/  @P1 FADD.FTZ R248, R11, -R248 ;  /* 0x800000f80bf81221 */ /* 0x000fc80000010000 */
[----:B------:R-:W-:Y:S01]  /*4020*/  @P1 FFMA.FTZ R249, R239, R248, R249 ;  /* 0x000000f8eff91223 */ /* 0x000fe200000100f9 */
[----:B------:R-:W-:-:S03]  /*4030*/  HFMA2 R248, -RZ, RZ, 0, 0 ;  /* 0x00000000fff87431 */ /* 0x000fc600000001ff */
[----:B------:R-:W-:Y:S02]  /*4040*/  FMUL.FTZ R250, R249, UR13 ;  /* 0x0000000df9fa7c20 */ /* 0x000fe40008410000 */
        /* <DEDUP_REMOVED lines=8> */
.L_x_11082:
[----:B------:R-:W-:Y:S05]  /*40d0*/  BSYNC.RECONVERGENT B2 ;  /* 0x0000000000027941 */ /* 0x000fea0003800200 */
.L_x_11081:
[----:B------:R-:W-:Y:S04]  /*40e0*/  BSSY.RECONVERGENT B2, `(.L_x_11083) ;  /* 0x0000011000027945 */ /* 0x000fe80003800200 */
[----:B------:R-:W-:Y:S05]  /*40f0*/  @!P3 BRA `(.L_x_11084) ;  /* 0x00000000003cb947 */ /* 0x000fea0003800000 */
        /* <DEDUP_REMOVED lines=15> */
.L_x_11084:
[----:B------:R-:W-:Y:S05]  /*41f0*/  BSYNC.RECONVERGENT B2 ;  /* 0x0000000000027941 */ /* 0x000fea0003800200 */
.L_x_11083:
        /* <DEDUP_REMOVED lines=17> */
.L_x_11086:
[----:B------:R-:W-:Y:S05]  /*4310*/  BSYNC.RECONVERGENT B2 ;  /* 0x0000000000027941 */ /* 0x000fea0003800200 */
.L_x_11085:
        /* <DEDUP_REMOVED lines=17> */
.L_x_11088:
[----:B------:R-:W-:Y:S05]  /*4430*/  BSYNC.RECONVERGENT B2 ;  /* 0x0000000000027941 */ /* 0x000fea0003800200 */
.L_x_11087:
        /* <DEDUP_REMOVED lines=17> */
.L_x_11090:
[----:B------:R-:W-:Y:S05]  /*4550*/  BSYNC.RECONVERGENT B2 ;  /* 0x0000000000027941 */ /* 0x000fea0003800200 */
.L_x_11089:
        /* <DEDUP_REMOVED lines=17> */
.L_x_11092:
[----:B------:R-:W-:Y:S05]  /*4670*/  BSYNC.RECONVERGENT B2 ;  /* 0x0000000000027941 */ /* 0x000fea0003800200 */
.L_x_11091:
[----:B------:R-:W-:Y:S05]  /*4680*/  @!P3 BRA `(.L_x_11061) ;  /* 0x000000080094b947 */ /* 0x000fea0003800000 */
[----:B-----5:R-:W-:Y:S01]  /*4690*/  ISETP.GE.U32.AND P0, PT, R210, RZ, PT ;  /* 0x000000ffd200720c */ /* 0x020fe20003f06070 */
[----:B------:R-:W-:-:S03]  /*46a0*/  @P1 FFMA.FTZ R210, R9, R243, R244 ;  /* 0x000000f309d21223 */ /* 0x000fc600000100f4 */
[----:B------:R-:W-:Y:S01]  /*46b0*/  ISETP.GE.U32.AND.EX P0, PT, R211, 0x1000000, PT, P0 ;  /* 0x01000000d300780c */ /* 0x000fe20003f06100 */
[----:B------:R-:W-:Y:S02]  /*46c0*/  HADD2.F32 R211, -RZ, R39.H1_H1 ;  /* 0x30000027ffd37230 */ /* 0x000fe40000004100 */
[----:B------:R-:W-:-:S04]  /*46d0*/  @P1 FADD.FTZ R210, R17, -R210 ;  /* 0x800000d211d21221 */ /* 0x000fc80000010000 */
[----:B------:R-:W-:-:S04]  /*46e0*/  @P1 FFMA.FTZ R211, R239, R210, R211 ;  /* 0x000000d2efd31223 */ /* 0x000fc800000100d3 */
[----:B------:R-:W-:Y:S01]  /*46f0*/  FMUL.FTZ R210, R211, UR13 ;  /* 0x0000000dd3d27c20 */ /* 0x000fe20008410000 */
[----:B------:R-:W-:Y:S02]  /*4700*/  HFMA2 R211, -RZ, RZ, 0, 0 ;  /* 0x00000000ffd37431 */ /* 0x000fe400000001ff */
        /* <DEDUP_REMOVED lines=9> */
.L_x_11078:
        /* <DEDUP_REMOVED lines=22> */
.L_x_11094:
[----:B------:R-:W-:Y:S05]  /*4900*/  BSYNC.RECONVERGENT B2 ;  /* 0x0000000000027941 */ /* 0x000fea0003800200 */
.L_x_11093:
[----:B------:R-:W-:Y:S04]  /*4910*/  BSSY.RECONVERGENT B2, `(.L_x_11095) ;  /* 0x000000d000027945 */ /* 0x000fe80003800200 */
[----:B------:R-:W-:Y:S05]  /*4920*/  @!P3 BRA `(.L_x_11096) ;  /* 0x00000000002cb947 */ /* 0x000fea0003800000 */
[----:B------:R-:W-:Y:S01]  /*4930*/  LOP3.LUT P1, RZ, R210, 0xff00, RZ, 0xc0, !PT ;  /* 0x0000ff00d2ff7812 */ /* 0x000fe2000782c0ff */
        /* <DEDUP_REMOVED lines=10> */
.L_x_11096:
[----:B------:R-:W-:Y:S05]  /*49e0*/  BSYNC.RECONVERGENT B2 ;  /* 0x0000000000027941 */ /* 0x000fea0003800200 */
.L_x_11095:
        /* <DEDUP_REMOVED lines=17> */
.L_x_11098:
[----:B------:R-:W-:Y:S05]  /*4b00*/  BSYNC.RECONVERGENT B2 ;  /* 0x0000000000027941 */ /* 0x000fea0003800200 */
.L_x_11097:
        /* <DEDUP_REMOVED lines=17> */
.L_x_11100:
[----:B------:R-:W-:Y:S05]  /*4c20*/  BSYNC.RECONVERGENT B2 ;  /* 0x0000000000027941 */ /* 0x000fea0003800200 */
.L_x_11099:
        /* <DEDUP_REMOVED lines=17> */
.L_x_11102:
[----:B------:R-:W-:Y:S05]  /*4d40*/  BSYNC.RECONVERGENT B2 ;  /* 0x0000000000027941 */ /* 0x000fea0003800200 */
.L_x_11101:
        /* <DEDUP_REMOVED lines=17> */
.L_x_11104:
[----:B------:R-:W-:Y:S05]  /*4e60*/  BSYNC.RECONVERGENT B2 ;  /* 0x0000000000027941 */ /* 0x000fea0003800200 */
.L_x_11103:
        /* <DEDUP_REMOVED lines=24> */
.L_x_11106:
[----:B------:R-:W-:Y:S05]  /*4ff0*/  BSYNC.RECONVERGENT B2 ;  /* 0x0000000000027941 */ /* 0x000fea0003800200 */
.L_x_11105:
[----:B------:R-:W-:Y:S01]  /*5000*/  F2FP.F16.F32.PACK_AB R187, R248, R187 ;  /* 0x000000bbf8bb723e */ /* 0x000fe200000000ff */
[----:B------:R-:W-:Y:S06]  /*5010*/  @!P3 BRA `(.L_x_11061) ;  /* 0x000000000030b947 */ /* 0x000fec0003800000 */
[----:B------:R-:W-:Y:S01]  /*5020*/  ISETP.GE.U32.AND P0, PT, R210, RZ, PT ;  /* 0x000000ffd200720c */ /* 0x000fe20003f06070 */
        /* <DEDUP_REMOVED lines=10> */
[----:B------:R-:W-:-:S07]  /*50d0*/  PRMT R183, R183, 0x5410, R210 ;  /* 0x00005410b7b77816 */ /* 0x000fce00000000d2 */
.L_x_11061:
[----:B------:R-:W-:Y:S05]  /*50e0*/  BSYNC.RECONVERGENT B1 ;  /* 0x0000000000017941 */ /* 0x000fea0003800200 */
.L_x_11030:
        /* <DEDUP_REMOVED lines=16> */
.L_x_11108:
[----:B------:R-:W-:Y:S05]  /*51f0*/  BSYNC.RECONVERGENT B1 ;  /* 0x0000000000017941 */ /* 0x000fea0003800200 */
.L_x_11107:
[----:B------:R-:W-:Y:S04]  /*5200*/  BSSY.RECONVERGENT B1, `(.L_x_11109) ;  /* 0x00002a6000017945 */ /* 0x000fe80003800200 */
[----:B------:R-:W-:Y:S05]  /*5210*/  @!P1 BRA `(.L_x_11110) ;  /* 0x00000010009c9947 */ /* 0x000fea0003800000 */
[----:B------:R-:W-:Y:S05]  /*5220*/  @!P0 BRA `(.L_x_11111) ;  /* 0x0000000800548947 */ /* 0x000fea0003800000 */
[----:B------:R-:W-:Y:S01]  /*5230*/  ISETP.GT.AND P2, PT, R238, RZ, PT ;  /* 0x000000ffee00720c */ /* 0x000fe20003f44270 */
[--C-:B------:R-:W-:Y:S01]  /*5240*/  HADD2.F32 R184, -RZ, R32.reuse.H1_H1 ;  /* 0x30000020ffb87230 */ /* 0x100fe20000004100 */
[----:B------:R-:W-:Y:S01]  /*5250*/  BSSY.RECONVERGENT B2, `(.L_x_11112) ;  /* 0x0000014000027945 */ /* 0x000fe20003800200 */
[----:B-1----:R-:W-:-:S10]  /*5260*/  HADD2.F32 R210, -RZ, R32.H0_H0 ;  /* 0x20000020ffd27230 */ /* 0x002fd40000004100 */
        /* <DEDUP_REMOVED lines=11> */
[----:B-----5:R-:W-:-:S05]  /*5320*/  @P4 HADD2.F32 R187, -RZ, R176.H0_H0 ;  /* 0x200000b0ffbb4230 */ /* 0x020fca0000004100 */
[-C--:B------:R-:W-:Y:S01]  /*5330*/  @P4 FMUL.FTZ R186, R187, R185.reuse ;  /* 0x000000b9bbba4220 */ /* 0x080fe20000410000 */
[----:B------:R-:W-:-:S03]  /*5340*/  FMUL.FTZ R185, R48, R185 ;  /* 0x000000b930b97220 */ /* 0x000fc60000410000 */
[----:B------:R-:W-:Y:S02]  /*5350*/  FADD.FTZ R164, R164, R186 ;  /* 0x000000baa4a47221 */ /* 0x000fe40000010000 */
[----:B------:R-:W-:-:S04]  /*5360*/  FSEL R185, R185, RZ, P4 ;  /* 0x000000ffb9b97208 */ /* 0x000fc80002000000 */
[----:B------:R-:W-:-:S04]  /*5370*/  F2FP.F16.F32.PACK_AB R185, RZ, R185 ;  /* 0x000000b9ffb9723e */ /* 0x000fc800000000ff */
[----:B------:R-:W-:-:S07]  /*5380*/  PRMT R180, R185, 0x7610, R180 ;  /* 0x00007610b9b47816 */ /* 0x000fce00000000b4 */
.L_x_11113:
[----:B------:R-:W-:Y:S05]  /*5390*/  BSYNC.RECONVERGENT B2 ;  /* 0x0000000000027941 */ /* 0x000fea0003800200 */
.L_x_11112:
[----:B------:R-:W-:Y:S04]  /*53a0*/  BSSY.RECONVERGENT B2, `(.L_x_11114) ;  /* 0x000000d000027945 */ /* 0x000fe80003800200 */
[----:B------:R-:W-:Y:S05]  /*53b0*/  @!P3 BRA `(.L_x_11115) ;  /* 0x00000000002cb947 */ /* 0x000fea0003800000 */
[----:B------:R-:W-:Y:S01]  /*53c0*/  LOP3.LUT P4, RZ, R208, 0xff00, RZ, 0xc0, !PT ;  /* 0x0000ff00d0ff7812 */ /* 0x000fe2000788c0ff */
[----:B------:R-:W-:Y:S01]  /*53d0*/  FMUL.FTZ R185, R184, UR13 ;  /* 0x0000000db8b97c20 */ /* 0x000fe20008410000 */
[----:B------:R-:W-:-:S03]  /*53e0*/  HFMA2 R186, -RZ, RZ, 0, 0 ;  /* 0x00000000ffba7431 */ /* 0x000fc600000001ff */
[----:B------:R-:W-:-:S08]  /*53f0*/  FMUL.FTZ R185, R185, UR12 ;  /* 0x0000000cb9b97c20 */ /* 0x000fd00008410000 */
[----:B-----5:R-:W-:-:S05]  /*5400*/  @P4 HADD2.F32 R187, -RZ, R176.H1_H1 ;  /* 0x300000b0ffbb4230 */ /* 0x020fca0000004100 */
[-C--:B------:R-:W-:Y:S01]  /*5410*/  @P4 FMUL.FTZ R186, R187, R185.reuse ;  /* 0x000000b9bbba4220 */ /* 0x080fe20000410000 */
[----:B------:R-:W-:-:S03]  /*5420*/  FMUL.FTZ R185, R49, R185 ;  /* 0x000000b931b97220 */ /* 0x000fc60000410000 */
[----:B------:R-:W-:Y:S02]  /*5430*/  FADD.FTZ R165, R165, R186 ;  /* 0x000000baa5a57221 */ /* 0x000fe40000010000 */
[----:B------:R-:W-:-:S04]  /*5440*/  FSEL R185, R185, RZ, P4 ;  /* 0x000000ffb9b97208 */ /* 0x000fc80002000000 */
[----:B------:R-:W-:-:S04]  /*5450*/  F2FP.F16.F32.PACK_AB R185, RZ, R185 ;  /* 0x000000b9ffb9723e */ /* 0x000fc800000000ff */
[----:B------:R-:W-:-:S07]  /*5460*/  PRMT R180, R180, 0x5410, R185 ;  /* 0x00005410b4b47816 */ /* 0x000fce00000000b9 */
.L_x_11115:
[----:B------:R-:W-:Y:S05]  /*5470*/  BSYNC.RECONVERGENT B2 ;  /* 0x0000000000027941 */ /* 0x000fea0003800200 */
.L_x_11114:
        /* <DEDUP_REMOVED lines=17> */
.L_x_11117:
[----:B------:R-:W-:Y:S05]  /*5590*/  BSYNC.RECONVERGENT B2 ;  /* 0x0000000000027941 */ /* 0x000fea0003800200 */
.L_x_11116:
        /* <DEDUP_REMOVED lines=17> */
.L_x_11119:
[----:B------:R-:W-:Y:S05]  /*56b0*/  BSYNC.RECONVERGENT B2 ;  /* 0x0000000000027941 */ /* 0x000fea0003800200 */
.L_x_11118:
        /* <DEDUP_REMOVED lines=17> */
.L_x_11121:
[----:B------:R-:W-:Y:S05]  /*57d0*/  BSYNC.RECONVERGENT B2 ;  /* 0x0000000000027941 */ /* 0x000fea0003800200 */
.L_x_11120:
        /* <DEDUP_REMOVED lines=17> */
.L_x_11123:
[----:B------:R-:W-:Y:S05]  /*58f0*/  BSYNC.RECONVERGENT B2 ;  /* 0x0000000000027941 */ /* 0x000fea0003800200 */
.L_x_11122:
        /* <DEDUP_REMOVED lines=24> */
.L_x_11125:
[----:B------:R-:W-:Y:S05]  /*5a80*/  BSYNC.RECONVERGENT B2 ;  /* 0x0000000000027941 */ /* 0x000fea0003800200 */
.L_x_11124:
[----:B------:R-:W-:Y:S01]  /*5a90*/  F2FP.F16.F32.PACK_AB R187, R210, R187 ;  /* 0x000000bbd2bb723e */ /* 0x000fe200000000ff */
[----:B------:R-:W-:Y:S06]  /*5aa0*/  @!P3 BRA `(.L_x_11126) ;  /* 0x00000020006cb947 */ /* 0x000fec0003800000 */
[----:B------:R-:W-:Y:S01]  /*5ab0*/  ISETP.GE.U32.AND P2, PT, R208, RZ, PT ;  /* 0x000000ffd000720c */ /* 0x000fe20003f46070 */
[----:B------:R-:W-:-:S03]  /*5ac0*/  FMUL.FTZ R208, R210, UR13 ;  /* 0x0000000dd2d07c20 */ /* 0x000fc60008410000 */
[----:B------:R-:W-:Y:S01]  /*5ad0*/  ISETP.GE.U32.AND.EX P2, PT, R209, 0x1000000, PT, P2 ;  /* 0x01000000d100780c */ /* 0x000fe20003f46120 */
[----:B------:R-:W-:Y:S01]  /*5ae0*/  FMUL.FTZ R208, R208, UR12 ;  /* 0x0000000cd0d07c20 */ /* 0x000fe20008410000 */
[----:B------:R-:W-:-:S11]  /*5af0*/  HFMA2 R209, -RZ, RZ, 0, 0 ;  /* 0x00000000ffd17431 */ /* 0x000fd600000001ff */
[----:B-----5:R-:W-:-:S05]  /*5b00*/  @P2 HADD2.F32 R210, -RZ, R179.H1_H1 ;  /* 0x300000b3ffd22230 */ /* 0x020fca0000004100 */
[-C--:B------:R-:W-:Y:S01]  /*5b10*/  @P2 FMUL.FTZ R209, R210, R208.reuse ;  /* 0x000000d0d2d12220 */ /* 0x080fe20000410000 */
[----:B------:R-:W-:-:S03]  /*5b20*/  FMUL.FTZ R208, R55, R208 ;  /* 0x000000d037d07220 */ /* 0x000fc60000410000 */
[----:B------:R-:W-:Y:S02]  /*5b30*/  FADD.FTZ R163, R163, R209 ;  /* 0x000000d1a3a37221 */ /* 0x000fe40000010000 */
[----:B------:R-:W-:-:S04]  /*5b40*/  FSEL R208, R208, RZ, P2 ;  /* 0x000000ffd0d07208 */ /* 0x000fc80001000000 */
[----:B------:R-:W-:-:S04]  /*5b50*/  F2FP.F16.F32.PACK_AB R208, RZ, R208 ;  /* 0x000000d0ffd0723e */ /* 0x000fc800000000ff */
[----:B------:R-:W-:Y:S01]  /*5b60*/  PRMT R183, R183, 0x5410, R208 ;  /* 0x00005410b7b77816 */ /* 0x000fe200000000d0 */
[----:B------:R-:W-:Y:S06]  /*5b70*/  BRA `(.L_x_11126) ;  /* 0x0000002000387947 */ /* 0x000fec0003800000 */
.L_x_11111:
[----:B------:R-:W-:Y:S01]  /*5b80*/  BSSY.RECONVERGENT B2, `(.L_x_11127) ;  /* 0x0000012000027945 */ /* 0x000fe20003800200 */
[----:B------:R-:W-:-:S03]  /*5b90*/  ISETP.GT.AND P4, PT, R238, RZ, PT ;  /* 0x000000ffee00720c */ /* 0x000fc60003f84270 */
[----:B------:R-:W-:Y:S10]  /*5ba0*/  @!P3 BRA `(.L_x_11128) ;  /* 0x00000000003cb947 */ /* 0x000ff40003800000 */
[----:B-1----:R-:W-:Y:S01]  /*5bb0*/  @P4 FFMA.FTZ R210, R18, R243, R244 ;  /* 0x000000f312d24223 */ /* 0x002fe200000100f4 */
[----:B------:R-:W-:Y:S01]  /*5bc0*/  LOP3.LUT P2, RZ, R208, 0xff, RZ, 0xc0, !PT ;  /* 0x000000ffd0ff7812 */ /* 0x000fe2000784c0ff */
[----:B------:R-:W-:Y:S02]  /*5bd0*/  HADD2.F32 R211, -RZ, R32.H0_H0 ;  /* 0x20000020ffd37230 */ /* 0x000fe40000004100 */
[----:B------:R-:W-:-:S04]  /*5be0*/  @P4 FADD.FTZ R210, R190, -R210 ;  /* 0x800000d2bed24221 */ /* 0x000fc80000010000 */
[----:B------:R-:W-:-:S04]  /*5bf0*/  @P4 FFMA.FTZ R211, R239, R210, R211 ;  /* 0x000000d2efd34223 */ /* 0x000fc800000100d3 */
[----:B------:R-:W-:Y:S01]  /*5c00*/  FMUL.FTZ R210, R211, UR13 ;  /* 0x0000000dd3d27c20 */ /* 0x000fe20008410000 */
[----:B------:R-:W-:Y:S01]  /*5c10*/  MOV R211, RZ ;  /* 0x000000ff00d37202 */ /* 0x000fe20000000f00 */
[----:B-----5:R-:W-:Y:S02]  /*5c20*/  @P2 HADD2.F32 R241, -RZ, R176.H0_H0 ;  /* 0x200000b0fff12230 */ /* 0x020fe40000004100 */
[----:B------:R-:W-:-:S04]  /*5c30*/  FMUL.FTZ R210, R210, UR12 ;  /* 0x0000000cd2d27c20 */ /* 0x000fc80008410000 */
[-C--:B------:R-:W-:Y:S01]  /*5c40*/  @P2 FMUL.FTZ R211, R241, R210.reuse ;  /* 0x000000d2f1d32220 */ /* 0x080fe20000410000 */
[----:B------:R-:W-:-:S03]  /*5c50*/  FMUL.FTZ R210, R48, R210 ;  /* 0x000000d230d27220 */ /* 0x000fc60000410000 */
[----:B------:R-:W-:Y:S02]  /*5c60*/  FADD.FTZ R164, R164, R211 ;  /* 0x000000d3a4a47221 */ /* 0x000fe40000010000 */
[----:B------:R-:W-:-:S04]  /*5c70*/  FSEL R210, R210, RZ, P2 ;  /* 0x000000ffd2d27208 */ /* 0x000fc80001000000 */
[----:B------:R-:W-:-:S04]  /*5c80*/  F2FP.F16.F32.PACK_AB R210, RZ, R210 ;  /* 0x000000d2ffd2723e */ /* 0x000fc800000000ff */
[----:B------:R-:W-:-:S07]  /*5c90*/  PRMT R180, R210, 0x7610, R180 ;  /* 0x00007610d2b47816 */ /* 0x000fce00000000b4 */
.L_x_11128:
[----:B------:R-:W-:Y:S05]  /*5ca0*/  BSYNC.RECONVERGENT B2 ;  /* 0x0000000000027941 */ /* 0x000fea0003800200 */
.L_x_11127:
[----:B------:R-:W-:Y:S04]  /*5cb0*/  BSSY.RECONVERGENT B2, `(.L_x_11129) ;  /* 0x0000011000027945 */ /* 0x000fe80003800200 */
[----:B------:R-:W-:Y:S05]  /*5cc0*/  @!P3 BRA `(.L_x_11130) ;  /* 0x00000000003cb947 */ /* 0x000fea0003800000 */
[----:B-1----:R-:W-:Y:S01]  /*5cd0*/  @P4 FFMA.FTZ R210, R19, R243, R244 ;  /* 0x000000f313d24223 */ /* 0x002fe200000100f4 */
[----:B------:R-:W-:Y:S01]  /*5ce0*/  LOP3.LUT P2, RZ, R208, 0xff00, RZ, 0xc0, !PT ;  /* 0x0000ff00d0ff7812 */ /* 0x000fe2000784c0ff */
[----:B------:R-:W-:Y:S02]  /*5cf0*/  HADD2.F32 R211, -RZ, R32.H1_H1 ;  /* 0x30000020ffd37230 */ /* 0x000fe40000004100 */
[----:B------:R-:W-:-:S04]  /*5d00*/  @P4 FADD.FTZ R210, R191, -R210 ;  /* 0x800000d2bfd24221 */ /* 0x000fc80000010000 */
[----:B------:R-:W-:-:S04]  /*5d10*/  @P4 FFMA.FTZ R211, R239, R210, R211 ;  /* 0x000000d2efd34223 */ /* 0x000fc800000100d3 */
[----:B------:R-:W-:Y:S01]  /*5d20*/  FMUL.FTZ R210, R211, UR13 ;  /* 0x0000000dd3d27c20 */ /* 0x000fe20008410000 */
[----:B------:R-:W-:Y:S02]  /*5d30*/  HFMA2 R211, -RZ, RZ, 0, 0 ;  /* 0x00000000ffd37431 */ /* 0x000fe400000001ff */
[----:B-----5:R-:W-:Y:S02]  /*5d40*/  @P2 HADD2.F32 R241, -RZ, R176.H1_H1 ;  /* 0x300000b0fff12230 */ /* 0x020fe40000004100 */
[----:B------:R-:W-:-:S04]  /*5d50*/  FMUL.FTZ R210, R210, UR12 ;  /* 0x0000000cd2d27c20 */ /* 0x000fc80008410000 */
[-C--:B------:R-:W-:Y:S01]  /*5d60*/  @P2 FMUL.FTZ R211, R241, R210.reuse ;  /* 0x000000d2f1d32220 */ /* 0x080fe20000410000 */
[----:B------:R-:W-:-:S03]  /*5d70*/  FMUL.FTZ R210, R49, R210 ;  /* 0x000000d231d27220 */ /* 0x000fc60000410000 */
[----:B------:R-:W-:Y:S02]  /*5d80*/  FADD.FTZ R165, R165, R211 ;  /* 0x000000d3a5a57221 */ /* 0x000fe40000010000 */
[----:B------:R-:W-:-:S04]  /*5d90*/  FSEL R210, R210, RZ, P2 ;  /* 0x000000ffd2d27208 */ /* 0x000fc80001000000 */
[----:B------:R-:W-:-:S04]  /*5da0*/  F2FP.F16.F32.PACK_AB R210, RZ, R210 ;  /* 0x000000d2ffd2723e */ /* 0x000fc800000000ff */
[----:B------:R-:W-:-:S07]  /*5db0*/  PRMT R180, R180, 0x5410, R210 ;  /* 0x00005410b4b47816 */ /* 0x000fce00000000d2 */
.L_x_11130:
[----:B------:R-:W-:Y:S05]  /*5dc0*/  BSYNC.RECONVERGENT B2 ;  /* 0x0000000000027941 */ /* 0x000fea0003800200 */
.L_x_11129:
[----:B------:R-:W-:Y:S04]  /*5dd0*/  BSSY.RECONVERGENT B2, `(.L_x_11131) ;  /* 0x0000011000027945 */ /* 0x000fe80003800200 */
[----:B------:R-:W-:Y:S05]  /*5de0*/  @!P3 BRA `(.L_x_11132) ;  /* 0x00000000003cb947 */ /* 0x000fea0003800000 */
        /* <DEDUP_REMOVED lines=15> */
.L_x_11132:
[----:B------:R-:W-:Y:S05]  /*5ee0*/  BSYNC.RECONVERGENT B2 ;  /* 0x0000000000027941 */ /* 0x000fea0003800200 */
.L_x_11131:
        /* <DEDUP_REMOVED lines=17> */
.L_x_11134:
[----:B------:R-:W-:Y:S05]  /*6000*/  BSYNC.RECONVERGENT B2 ;  /* 0x0000000000027941 */ /* 0x000fea0003800200 */
.L_x_11133:
        /* <DEDUP_REMOVED lines=17> */
.L_x_11136:
[----:B------:R-:W-:Y:S05]  /*6120*/  BSYNC.RECONVERGENT B2 ;  /* 0x0000000000027941 */ /* 0x000fea0003800200 */
.L_x_11135:
        /* <DEDUP_REMOVED lines=17> */
.L_x_11138:
[----:B------:R-:W-:Y:S05]  /*6240*/  BSYNC.RECONVERGENT B2 ;  /* 0x0000000000027941 */ /* 0x000fea0003800200 */
.L_x_11137:
        /* <DEDUP_REMOVED lines=17> */
.L_x_11140:
[----:B------:R-:W-:Y:S05]  /*6360*/  BSYNC.RECONVERGENT B2 ;  /* 0x0000000000027941 */ /* 0x000fea0003800200 */
.L_x_11139:
[----:B------:R-:W-:Y:S05]  /*6370*/  @!P3 BRA `(.L_x_11126) ;  /* 0x000000180038b947 */ /* 0x000fea0003800000 */
[----:B------:R-:W-:Y:S01]  /*6380*/  ISETP.GE.U32.AND P2, PT, R208, RZ, PT ;  /* 0x000000ffd000720c */ /* 0x000fe20003f46070 */
[----:B------:R-:W-:-:S03]  /*6390*/  @P4 FFMA.FTZ R208, R189, R243, R244 ;  /* 0x000000f3bdd04223 */ /* 0x000fc600000100f4 */
[----:B------:R-:W-:Y:S01]  /*63a0*/  ISETP.GE.U32.AND.EX P2, PT, R209, 0x1000000, PT, P2 ;  /* 0x01000000d100780c */ /* 0x000fe20003f46120 */
[----:B------:R-:W-:Y:S02]  /*63b0*/  HADD2.F32 R209, -RZ, R35.H1_H1 ;  /* 0x30000023ffd17230 */ /* 0x000fe40000004100 */
[----:B------:R-:W-:-:S04]  /*63c0*/  @P4 FADD.FTZ R208, R197, -R208 ;  /* 0x800000d0c5d04221 */ /* 0x000fc80000010000 */
[----:B------:R-:W-:-:S04]  /*63d0*/  @P4 FFMA.FTZ R209, R239, R208, R209 ;  /* 0x000000d0efd14223 */ /* 0x000fc800000100d1 */
[----:B------:R-:W-:Y:S01]  /*63e0*/  FMUL.FTZ R208, R209, UR13 ;  /* 0x0000000dd1d07c20 */ /* 0x000fe20008410000 */
[----:B------:R-:W-:Y:S02]  /*63f0*/  HFMA2 R209, -RZ, RZ, 0, 0 ;  /* 0x00000000ffd17431 */ /* 0x000fe400000001ff */
[----:B-1---5:R-:W-:Y:S02]  /*6400*/  @P2 HADD2.F32 R210, -RZ, R179.H1_H1 ;  /* 0x300000b3ffd22230 */ /* 0x022fe40000004100 */
        /* <DEDUP_REMOVED lines=8> */
.L_x_11110:
        /* <DEDUP_REMOVED lines=18> */
[----:B-1----:R-:W-:-:S07]  /*65b0*/  PRMT R180, R185, 0x7610, R180 ;  /* 0x00007610b9b47816 */ /* 0x002fce00000000b4 */
.L_x_11143:
[----:B------:R-:W-:Y:S05]  /*65c0*/  BSYNC.RECONVERGENT B2 ;  /* 0x0000000000027941 */ /* 0x000fea0003800200 */
.L_x_11142:
        /* <DEDUP_REMOVED lines=10> */
[----:B-1---5:R-:W-:-:S05]  /*6670*/  @P4 HADD2.F32 R210, -RZ, R176.H1_H1 ;  /* 0x300000b0ffd24230 */ /* 0x022fca0000004100 */
[-C--:B------:R-:W-:Y:S01]  /*6680*/  @P4 FMUL.FTZ R186, R210, R185.reuse ;  /* 0x000000b9d2ba4220 */ /* 0x080fe20000410000 */
[----:B------:R-:W-:-:S03]  /*6690*/  FMUL.FTZ R185, R49, R185 ;  /* 0x000000b931b97220 */ /* 0x000fc60000410000 */
[----:B------:R-:W-:Y:S02]  /*66a0*/  FADD.FTZ R165, R165, R186 ;  /* 0x000000baa5a57221 */ /* 0x000fe40000010000 */
[----:B------:R-:W-:-:S04]  /*66b0*/  FSEL R185, R185, RZ, P4 ;  /* 0x000000ffb9b97208 */ /* 0x000fc80002000000 */
[----:B------:R-:W-:-:S04]  /*66c0*/  F2FP.F16.F32.PACK_AB R185, RZ, R185 ;  /* 0x000000b9ffb9723e */ /* 0x000fc800000000ff */
[----:B------:R-:W-:-:S07]  /*66d0*/  PRMT R180, R180, 0x5410, R185 ;  /* 0x00005410b4b47816 */ /* 0x000fce00000000b9 */
.L_x_11145:
[----:B------:R-:W-:Y:S05]  /*66e0*/  BSYNC.RECONVERGENT B2 ;  /* 0x0000000000027941 */ /* 0x000fea0003800200 */
.L_x_11144:
        /* <DEDUP_REMOVED lines=17> */
.L_x_11147:
[----:B------:R-:W-:Y:S05]  /*6800*/  BSYNC.RECONVERGENT B2 ;  /* 0x0000000000027941 */ /* 0x000fea0003800200 */
.L_x_11146:
        /* <DEDUP_REMOVED lines=17> */
.L_x_11149:
[----:B------:R-:W-:Y:S05]  /*6920*/  BSYNC.RECONVERGENT B2 ;  /* 0x0000000000027941 */ /* 0x000fea0003800200 */
.L_x_11148:
        /* <DEDUP_REMOVED lines=17> */
.L_x_11151:
[----:B------:R-:W-:Y:S05]  /*6a40*/  BSYNC.RECONVERGENT B2 ;  /* 0x0000000000027941 */ /* 0x000fea0003800200 */
.L_x_11150:
        /* <DEDUP_REMOVED lines=17> */
.L_x_11153:
[----:B------:R-:W-:Y:S05]  /*6b60*/  BSYNC.RECONVERGENT B2 ;  /* 0x0000000000027941 */ /* 0x000fea0003800200 */
.L_x_11152:
        /* <DEDUP_REMOVED lines=24> */
.L_x_11155:
[----:B------:R-:W-:Y:S05]  /*6cf0*/  BSYNC.RECONVERGENT B2 ;  /* 0x0000000000027941 */ /* 0x000fea0003800200 */
.L_x_11154:
        /* <DEDUP_REMOVED lines=15> */
.L_x_11141:
[----:B------:R-:W-:Y:S04]  /*6df0*/  BSSY.RECONVERGENT B2, `(.L_x_11156) ;  /* 0x000001c000027945 */ /* 0x000fe80003800200 */
[----:B------:R-:W-:Y:S05]  /*6e00*/  @!P3 BRA `(.L_x_11157) ;  /* 0x000000000068b947 */ /* 0x000fea0003800000 */
[----:B------:R-:W-:Y:S01]  /*6e10*/  LOP3.LUT P2, RZ, R208, 0xff, RZ, 0xc0, !PT ;  /* 0x000000ffd0ff7812 */ /* 0x000fe2000784c0ff */
[----:B------:R-:W-:Y:S01]  /*6e20*/  BSSY.RECONVERGENT B3, `(.L_x_11158) ;  /* 0x000000c000037945 */ /* 0x000fe20003800200 */
[----:B-1----:R-:W-:-:S11]  /*6e30*/  MOV R210, RZ ;  /* 0x000000ff00d27202 */ /* 0x002fd60000000f00 */
        /* <DEDUP_REMOVED lines=8> */
[----:B------:R-:W-:-:S04]  /*6ec0*/  FMUL.FTZ R210, R210, UR12 ;  /* 0x0000000cd2d27c20 */ /* 0x000fc80008410000 */
[----:B------:R-:W-:-:S07]  /*6ed0*/  FMUL.FTZ R210, R211, R210 ;  /* 0x000000d2d3d27220 */ /* 0x000fce0000410000 */
.L_x_11159:
[----:B------:R-:W-:Y:S05]  /*6ee0*/  BSYNC.RECONVERGENT B3 ;  /* 0x0000000000037941 */ /* 0x000fea0003800200 */
.L_x_11158:
        /* <DEDUP_REMOVED lines=12> */
.L_x_11157:
[----:B------:R-:W-:Y:S05]  /*6fb0*/  BSYNC.RECONVERGENT B2 ;  /* 0x0000000000027941 */ /* 0x000fea0003800200 */
.L_x_11156:
[----:B------:R-:W-:Y:S04]  /*6fc0*/  BSSY.RECONVERGENT B2, `(.L_x_11160) ;  /* 0x000001c000027945 */ /* 0x000fe80003800200 */
[----:B------:R-:W-:Y:S05]  /*6fd0*/  @!P3 BRA `(.L_x_11161) ;  /* 0x000000000068b947 */ /* 0x000fea0003800000 */
[----:B------:R-:W-:Y:S01]  /*6fe0*/  LOP3.LUT P2, RZ, R208, 0xff00, RZ, 0xc0, !PT ;  /* 0x0000ff00d0ff7812 */ /* 0x000fe2000784c0ff */
[----:B------:R-:W-:Y:S01]  /*6ff0*/  BSSY.RECONVERGENT B3, `(.L_x_11162) ;  /* 0x000000c000037945 */ /* 0x000fe20003800200 */
[----:B-1----:R-:W-:-:S11]  /*7000*/  HFMA2 R210, -RZ, RZ, 0, 0 ;  /* 0x00000000ffd27431 */ /* 0x002fd600000001ff */
        /* <DEDUP_REMOVED lines=8> */
[----:B------:R-:W-:-:S04]  /*7090*/  FMUL.FTZ R210, R210, UR12 ;  /* 0x0000000cd2d27c20 */ /* 0x000fc80008410000 */
[----:B------:R-:W-:-:S07]  /*70a0*/  FMUL.FTZ R210, R211, R210 ;  /* 0x000000d2d3d27220 */ /* 0x000fce0000410000 */
.L_x_11163:
[----:B------:R-:W-:Y:S05]  /*70b0*/  BSYNC.RECONVERGENT B3 ;  /* 0x0000000000037941 */ /* 0x000fea0003800200 */
.L_x_11162:
        /* <DEDUP_REMOVED lines=12> */
.L_x_11161:
[----:B------:R-:W-:Y:S05]  /*7180*/  BSYNC.RECONVERGENT B2 ;  /* 0x0000000000027941 */ /* 0x000fea0003800200 */
.L_x_11160:
        /* <DEDUP_REMOVED lines=15> */
.L_x_11167:
[----:B------:R-:W-:Y:S05]  /*7280*/  BSYNC.RECONVERGENT B3 ;  /* 0x0000000000037941 */ /* 0x000fea0003800200 */
.L_x_11166:
        /* <DEDUP_REMOVED lines=12> */
.L_x_11165:
[----:B------:R-:W-:Y:S05]  /*7350*/  BSYNC.RECONVERGENT B2 ;  /* 0x0000000000027941 */ /* 0x000fea0003800200 */
.L_x_11164:
        /* <DEDUP_REMOVED lines=15> */
.L_x_11171:
[----:B------:R-:W-:Y:S05]  /*7450*/  BSYNC.RECONVERGENT B3 ;  /* 0x0000000000037941 */ /* 0x000fea0003800200 */
.L_x_11170:
        /* <DEDUP_REMOVED lines=12> */
.L_x_11169:
[----:B------:R-:W-:Y:S05]  /*7520*/  BSYNC.RECONVERGENT B2 ;  /* 0x0000000000027941 */ /* 0x000fea0003800200 */
.L_x_11168:
        /* <DEDUP_REMOVED lines=15> */
.L_x_11175:
[----:B------:R-:W-:Y:S05]  /*7620*/  BSYNC.RECONVERGENT B3 ;  /* 0x0000000000037941 */ /* 0x000fea0003800200 */
.L_x_11174:
        /* <DEDUP_REMOVED lines=12> */
.L_x_11173:
[----:B------:R-:W-:Y:S05]  /*76f0*/  BSYNC.RECONVERGENT B2 ;  /* 0x0000000000027941 */ /* 0x000fea0003800200 */
.L_x_11172:
        /* <DEDUP_REMOVED lines=15> */
.L_x_11179:
[----:B------:R-:W-:Y:S05]  /*77f0*/  BSYNC.RECONVERGENT B3 ;  /* 0x0000000000037941 */ /* 0x000fea0003800200 */
.L_x_11178:
        /* <DEDUP_REMOVED lines=12> */
.L_x_11177:
[----:B------:R-:W-:Y:S05]  /*78c0*/  BSYNC.RECONVERGENT B2 ;  /* 0x0000000000027941 */ /* 0x000fea0003800200 */
.L_x_11176:
        /* <DEDUP_REMOVED lines=15> */
.L_x_11183:
[----:B------:R-:W-:Y:S05]  /*79c0*/  BSYNC.RECONVERGENT B3 ;  /* 0x0000000000037941 */ /* 0x000fea0003800200 */
.L_x_11182:
        /* <DEDUP_REMOVED lines=12> */
.L_x_11181:
[----:B------:R-:W-:Y:S05]  /*7a90*/  BSYNC.RECONVERGENT B2 ;  /* 0x0000000000027941 */ /* 0x000fea0003800200 */
.L_x_11180:
[----:B------:R-:W-:Y:S05]  /*7aa0*/  @!P3 BRA `(.L_x_11126) ;  /* 0x00000000006cb947 */ /* 0x000fea0003800000 */
[----:B------:R-:W-:Y:S01]  /*7ab0*/  ISETP.GE.U32.AND P2, PT, R208, RZ, PT ;  /* 0x000000ffd000720c */ /* 0x000fe20003f46070 */
[----:B------:R-:W-:Y:S01]  /*7ac0*/  BSSY.RECONVERGENT B2, `(.L_x_11184) ;  /* 0x000000d000027945 */ /* 0x000fe20003800200 */
[----:B------:R-:W-:Y:S02]  /*7ad0*/  HFMA2 R208, -RZ, RZ, 0, 0 ;  /* 0x00000000ffd07431 */ /* 0x000fe400000001ff */
[----:B------:R-:W-:-:S13]  /*7ae0*/  ISETP.GE.U32.AND.EX P2, PT, R209, 0x1000000, PT, P2 ;  /* 0x01000000d100780c */ /* 0x000fda0003f46120 */
        /* <DEDUP_REMOVED lines=10> */
.L_x_11185:
[----:B------:R-:W-:Y:S05]  /*7b90*/  BSYNC.RECONVERGENT B2 ;  /* 0x0000000000027941 */ /* 0x000fea0003800200 */
.L_x_11184:
        /* <DEDUP_REMOVED lines=11> */
[----:B-1----:R-:W-:-:S07]  /*7c50*/  PRMT R183, R183, 0x5410, R208 ;  /* 0x00005410b7b77816 */ /* 0x002fce00000000d0 */
.L_x_11126:
[----:B------:R-:W-:Y:S05]  /*7c60*/  BSYNC.RECONVERGENT B1 ;  /* 0x0000000000017941 */ /* 0x000fea0003800200 */
.L_x_11109:
        /* <DEDUP_REMOVED lines=14> */
.L_x_11187:
[----:B------:R-:W-:Y:S05]  /*7d50*/  BSYNC.RECONVERGENT B1 ;  /* 0x0000000000017941 */ /* 0x000fea0003800200 */
.L_x_11186:
        /* <DEDUP_REMOVED lines=25> */
.L_x_11192:
[----:B------:R-:W-:Y:S05]  /*7ef0*/  BSYNC.RECONVERGENT B2 ;  /* 0x0000000000027941 */ /* 0x000fea0003800200 */
.L_x_11191:
        /* <DEDUP_REMOVED lines=13> */
.L_x_11194:
[----:B------:R-:W-:Y:S05]  /*7fd0*/  BSYNC.RECONVERGENT B2 ;  /* 0x0000000000027941 */ /* 0x000fea0003800200 */
.L_x_11193:
        /* <DEDUP_REMOVED lines=17> */
.L_x_11196:
[----:B------:R-:W-:Y:S05]  /*80f0*/  BSYNC.RECONVERGENT B2 ;  /* 0x0000000000027941 */ /* 0x000fea0003800200 */
.L_x_11195:
        /* <DEDUP_REMOVED lines=17> */
.L_x_11198:
[----:B------:R-:W-:Y:S05]  /*8210*/  BSYNC.RECONVERGENT B2 ;  /* 0x0000000000027941 */ /* 0x000fea0003800200 */
.L_x_11197:
        /* <DEDUP_REMOVED lines=17> */
.L_x_11200:
[----:B------:R-:W-:Y:S05]  /*8330*/  BSYNC.RECONVERGENT B2 ;  /* 0x0000000000027941 */ /* 0x000fea0003800200 */
.L_x_11199:
        /* <DEDUP_REMOVED lines=17> */
.L_x_11202:
[----:B------:R-:W-:Y:S05]  /*8450*/  BSYNC.RECONVERGENT B2 ;  /* 0x0000000000027941 */ /* 0x000fea0003800200 */
.L_x_11201:
        /* <DEDUP_REMOVED lines=24> */
.L_x_11204:
[----:B------:R-:W-:Y:S05]  /*85e0*/  BSYNC.RECONVERGENT B2 ;  /* 0x0000000000027941 */ /* 0x000fea0003800200 */
.L_x_11203:
        /* <DEDUP_REMOVED lines=15> */
.L_x_11190:
        /* <DEDUP_REMOVED lines=18> */
.L_x_11207:
[----:B------:R-:W-:Y:S05]  /*8800*/  BSYNC.RECONVERGENT B2 ;  /* 0x0000000000027941 */ /* 0x000fea0003800200 */
.L_x_11206:
        /* <DEDUP_REMOVED lines=17> */
.L_x_11209:
[----:B------:R-:W-:Y:S05]  /*8920*/  BSYNC.RECONVERGENT B2 ;  /* 0x0000000000027941 */ /* 0x000fea0003800200 */
.L_x_11208:
        /* <DEDUP_REMOVED lines=17> */
.L_x_11211:
[----:B------:R-:W-:Y:S05]  /*8a40*/  BSYNC.RECONVERGENT B2 ;  /* 0x0000000000027941 */ /* 0x000fea0003800200 */
.L_x_11210:
        /* <DEDUP_REMOVED lines=17> */
.L_x_11213:
[----:B------:R-:W-:Y:S05]  /*8b60*/  BSYNC.RECONVERGENT B2 ;  /* 0x0000000000027941 */ /* 0x000fea0003800200 */
.L_x_11212:
        /* <DEDUP_REMOVED lines=17> */
.L_x_11215:
[----:B------:R-:W-:Y:S05]  /*8c80*/  BSYNC.RECONVERGENT B2 ;  /* 0x0000000000027941 */ /* 0x000fea0003800200 */
.L_x_11214:
        /* <DEDUP_REMOVED lines=17> */
.L_x_11217:
[----:B------:R-:W-:Y:S05]  /*8da0*/  BSYNC.RECONVERGENT B2 ;  /* 0x0000000000027941 */ /* 0x000fea0003800200 */
.L_x_11216:
        /* <DEDUP_REMOVED lines=17> */
.L_x_11219:
[----:B------:R-:W-:Y:S05]  /*8ec0*/  BSYNC.RECONVERGENT B2 ;  /* 0x0000000000027941 */ /* 0x000fea0003800200 */
.L_x_11218:
        /* <DEDUP_REMOVED lines=18> */
.L_x_11189:
        /* <DEDUP_REMOVED lines=19> */
.L_x_11222:
[----:B------:R-:W-:Y:S05]  /*9120*/  BSYNC.RECONVERGENT B2 ;  /* 0x0000000000027941 */ /* 0x000fea0003800200 */
.L_x_11221:
        /* <DEDUP_REMOVED lines=17> */
.L_x_11224:
[----:B------:R-:W-:Y:S05]  /*9240*/  BSYNC.RECONVERGENT B2 ;  /* 0x0000000000027941 */ /* 0x000fea0003800200 */
.L_x_11223:
        /* <DEDUP_REMOVED lines=17> */
.L_x_11226:
[----:B------:R-:W-:Y:S05]  /*9360*/  BSYNC.RECONVERGENT B2 ;  /* 0x0000000000027941 */ /* 0x000fea0003800200 */
.L_x_11225:
        /* <DEDUP_REMOVED lines=17> */
.L_x_11228:
[----:B------:R-:W-:Y:S05]  /*9480*/  BSYNC.RECONVERGENT B2 ;  /* 0x0000000000027941 */ /* 0x000fea0003800200 */
.L_x_11227:
        /* <DEDUP_REMOVED lines=17> */
.L_x_11230:
[----:B------:R-:W-:Y:S05]  /*95a0*/  BSYNC.RECONVERGENT B2 ;  /* 0x0000000000027941 */ /* 0x000fea0003800200 */
.L_x_11229:
        /* <DEDUP_REMOVED lines=17> */
.L_x_11232:
[----:B------:R-:W-:Y:S05]  /*96c0*/  BSYNC.RECONVERGENT B2 ;  /* 0x0000000000027941 */ /* 0x000fea0003800200 */
.L_x_11231:
        /* <DEDUP_REMOVED lines=24> */
.L_x_11234:
[----:B------:R-:W-:Y:S05]  /*9850*/  BSYNC.RECONVERGENT B2 ;  /* 0x0000000000027941 */ /* 0x000fea0003800200 */
.L_x_11233:
        /* <DEDUP_REMOVED lines=15> */
.L_x_11220:
        /* <DEDUP_REMOVED lines=15> */
.L_x_11238:
[----:B------:R-:W-:Y:S05]  /*9a40*/  BSYNC.RECONVERGENT B3 ;  /* 0x0000000000037941 */ /* 0x000fea0003800200 */
.L_x_11237:
        /* <DEDUP_REMOVED lines=12> */
.L_x_11236:
[----:B------:R-:W-:Y:S05]  /*9b10*/  BSYNC.RECONVERGENT B2 ;  /* 0x0000000000027941 */ /* 0x000fea0003800200 */
.L_x_11235:
        /* <DEDUP_REMOVED lines=15> */
.L_x_11242:
[----:B------:R-:W-:Y:S05]  /*9c10*/  BSYNC.RECONVERGENT B3 ;  /* 0x0000000000037941 */ /* 0x000fea0003800200 */
.L_x_11241:
        /* <DEDUP_REMOVED lines=12> */
.L_x_11240:
[----:B------:R-:W-:Y:S05]  /*9ce0*/  BSYNC.RECONVERGENT B2 ;  /* 0x0000000000027941 */ /* 0x000fea0003800200 */
.L_x_11239:
        /* <DEDUP_REMOVED lines=15> */
.L_x_11246:
[----:B------:R-:W-:Y:S05]  /*9de0*/  BSYNC.RECONVERGENT B3 ;  /* 0x0000000000037941 */ /* 0x000fea0003800200 */
.L_x_11245:
        /* <DEDUP_REMOVED lines=12> */
.L_x_11244:
[----:B------:R-:W-:Y:S05]  /*9eb0*/  BSYNC.RECONVERGENT B2 ;  /* 0x0000000000027941 */ /* 0x000fea0003800200 */
.L_x_11243:
        /* <DEDUP_REMOVED lines=15> */
.L_x_11250:
[----:B------:R-:W-:Y:S05]  /*9fb0*/  BSYNC.RECONVERGENT B3 ;  /* 0x0000000000037941 */ /* 0x000fea0003800200 */
.L_x_11249:
        /* <DEDUP_REMOVED lines=12> */
.L_x_11248:
[----:B------:R-:W-:Y:S05]  /*a080*/  BSYNC.RECONVERGENT B2 ;  /* 0x0000000000027941 */ /* 0x000fea0003800200 */
.L_x_11247:
        /* <DEDUP_REMOVED lines=15> */
.L_x_11254:
[----:B------:R-:W-:Y:S05]  /*a180*/  BSYNC.RECONVERGENT B3 ;  /* 0x0000000000037941 */ /* 0x000fea0003800200 */
.L_x_11253:
        /* <DEDUP_REMOVED lines=12> */
.L_x_11252:
[----:B------:R-:W-:Y:S05]  /*a250*/  BSYNC.RECONVERGENT B2 ;  /* 0x0000000000027941 */ /* 0x000fea0003800200 */
.L_x_11251:
        /* <DEDUP_REMOVED lines=15> */
.L_x_11258:
[----:B------:R-:W-:Y:S05]  /*a350*/  BSYNC.RECONVERGENT B3 ;  /* 0x0000000000037941 */ /* 0x000fea0003800200 */
.L_x_11257:
        /* <DEDUP_REMOVED lines=12> */
.L_x_11256:
[----:B------:R-:W-:Y:S05]  /*a420*/  BSYNC.RECONVERGENT B2 ;  /* 0x0000000000027941 */ /* 0x000fea0003800200 */
.L_x_11255:
        /* <DEDUP_REMOVED lines=15> */
.L_x_11262:
[----:B------:R-:W-:Y:S05]  /*a520*/  BSYNC.RECONVERGENT B3 ;  /* 0x0000000000037941 */ /* 0x000fea0003800200 */
.L_x_11261:
        /* <DEDUP_REMOVED lines=12> */
.L_x_11260:
[----:B------:R-:W-:Y:S05]  /*a5f0*/  BSYNC.RECONVERGENT B2 ;  /* 0x0000000000027941 */ /* 0x000fea0003800200 */
.L_x_11259:
        /* <DEDUP_REMOVED lines=15> */
.L_x_11264:
[----:B------:R-:W-:Y:S05]  /*a6f0*/  BSYNC.RECONVERGENT B2 ;  /* 0x0000000000027941 */ /* 0x000fea0003800200 */
.L_x_11263:
        /* <DEDUP_REMOVED lines=12> */
.L_x_11205:
[----:B------:R-:W-:Y:S05]  /*a7c0*/  BSYNC.RECONVERGENT B1 ;  /* 0x0000000000017941 */ /* 0x000fea0003800200 */
.L_x_11188:
        /* <DEDUP_REMOVED lines=14> */
.L_x_11266:
[----:B------:R-:W-:Y:S05]  /*a8b0*/  BSYNC.RECONVERGENT B1 ;  /* 0x0000000000017941 */ /* 0x000fea0003800200 */
.L_x_11265:
[----:B------:R-:W-:Y:S04]  /*a8c0*/  BSSY.RECONVERGENT B1, `(.L_x_11267) ;  /* 0x000029c000017945 */ /* 0x000fe80003800200 */
[----:B------:R-:W-:Y:S05]  /*a8d0*/  @!P1 BRA `(.L_x_11268) ;  /* 0x00000010009c9947 */ /* 0x000fea0003800000 */
[----:B------:R-:W-:Y:S05]  /*a8e0*/  @!P0 BRA `(.L_x_11269) ;  /* 0x0000000800548947 */ /* 0x000fea0003800000 */
[----:B------:R-:W-:Y:S01]  /*a8f0*/  ISETP.GT.AND P1, PT, R238, RZ, PT ;  /* 0x000000ffee00720c */ /* 0x000fe20003f24270 */
[----:B------:R-:W-:Y:S01]  /*a900*/  HADD2.F32 R207, -RZ, R24.H1_H1 ;  /* 0x30000018ffcf7230 */ /* 0x000fe20000004100 */
[----:B------:R-:W-:Y:S11]  /*a910*/  BSSY.RECONVERGENT B2, `(.L_x_11270) ;  /* 0x0000014000027945 */ /* 0x000ff60003800200 */
[-CC-:B------:R-:W-:Y:S01]  /*a920*/  @P1 FFMA.FTZ R184, R223, R243.reuse, R244.reuse ;  /* 0x000000f3dfb81223 */ /* 0x180fe200000100f4 */
[----:B------:R-:W-:-:S03]  /*a930*/  @P1 FFMA.FTZ R185, R222, R243, R244 ;  /* 0x000000f3deb91223 */ /* 0x000fc600000100f4 */
[----:B------:R-:W-:Y:S01]  /*a940*/  @P1 FADD.FTZ R184, R231, -R184 ;  /* 0x800000b8e7b81221 */ /* 0x000fe20000010000 */
[----:B------:R-:W-:-:S03]  /*a950*/  @P1 FADD.FTZ R185, R230, -R185 ;  /* 0x800000b9e6b91221 */ /* 0x000fc60000010000 */
[----:B------:R-:W-:Y:S01]  /*a960*/  @P1 FFMA.FTZ R207, R239, R184, R207 ;  /* 0x000000b8efcf1223 */ /* 0x000fe200000100cf */
[----:B------:R-:W-:-:S05]  /*a970*/  HADD2.F32 R184, -RZ, R24.H0_H0 ;  /* 0x20000018ffb87230 */ /* 0x000fca0000004100 */
        /* <DEDUP_REMOVED lines=13> */
.L_x_11271:
[----:B------:R-:W-:Y:S05]  /*aa50*/  BSYNC.RECONVERGENT B2 ;  /* 0x0000000000027941 */ /* 0x000fea0003800200 */
.L_x_11270:
        /* <DEDUP_REMOVED lines=13> */
.L_x_11273:
[----:B------:R-:W-:Y:S05]  /*ab30*/  BSYNC.RECONVERGENT B2 ;  /* 0x0000000000027941 */ /* 0x000fea0003800200 */
.L_x_11272:
        /* <DEDUP_REMOVED lines=17> */
.L_x_11275:
[----:B------:R-:W-:Y:S05]  /*ac50*/  BSYNC.RECONVERGENT B2 ;  /* 0x0000000000027941 */ /* 0x000fea0003800200 */
.L_x_11274:
        /* <DEDUP_REMOVED lines=17> */
.L_x_11277:
[----:B------:R-:W-:Y:S05]  /*ad70*/  BSYNC.RECONVERGENT B2 ;  /* 0x0000000000027941 */ /* 0x000fea0003800200 */
.L_x_11276:
[-CC-:B------:R-:W-:Y:S01]  /*ad80*/  @P1 FFMA.FTZ R187, R226, R243.reuse, R244.reuse ;  /* 0x000000f3e2bb1223 */ /* 0x180fe200000100f4 */
[--C-:B------:R-:W-:Y:S02]  /*ad90*/  HADD2.F32 R186, -RZ, R26.reuse.H0_H0 ;  /* 0x2000001affba7230 */ /* 0x100fe40000004100 */
[----:B------:R-:W-:Y:S01]  /*ada0*/  @P1 FFMA.FTZ R211, R229, R243, R244 ;  /* 0x000000f3e5d31223 */ /* 0x000fe200000100f4 */
[----:B------:R-:W-:Y:S02]  /*adb0*/  HADD2.F32 R210, -RZ, R26.H1_H1 ;  /* 0x3000001affd27230 */ /* 0x000fe40000004100 */
[----:B------:R-:W-:Y:S01]  /*adc0*/  @P1 FADD.FTZ R187, R234, -R187 ;  /* 0x800000bbeabb1221 */ /* 0x000fe20000010000 */
[----:B------:R-:W-:Y:S01]  /*add0*/  BSSY.RECONVERGENT B2, `(.L_x_11278) ;  /* 0x0000018000027945 */ /* 0x000fe20003800200 */
[----:B------:R-:W-:Y:S02]  /*ade0*/  @P1 FADD.FTZ R211, R237, -R211 ;  /* 0x800000d3edd31221 */ /* 0x000fe40000010000 */
[----:B------:R-:W-:Y:S01]  /*adf0*/  @P1 FFMA.FTZ R186, R239, R187, R186 ;  /* 0x000000bbefba1223 */ /* 0x000fe200000100ba */
[----:B------:R-:W-:-:S04]  /*ae00*/  @P1 FFMA.FTZ R187, R227, R243, R244 ;  /* 0x000000f3e3bb1223 */ /* 0x000fc800000100f4 */
[----:B------:R-:W-:-:S04]  /*ae10*/  @P1 FADD.FTZ R187, R235, -R187 ;  /* 0x800000bbebbb1221 */ /* 0x000fc80000010000 */
[----:B------:R-:W-:Y:S01]  /*ae20*/  @P1 FFMA.FTZ R210, R239, R187, R210 ;  /* 0x000000bbefd21223 */ /* 0x000fe200000100d2 */
[----:B------:R-:W-:-:S04]  /*ae30*/  @P1 FFMA.FTZ R187, R228, R243, R244 ;  /* 0x000000f3e4bb1223 */ /* 0x000fc800000100f4 */
[----:B------:R-:W-:Y:S01]  /*ae40*/  @P1 FADD.FTZ R208, R236, -R187 ;  /* 0x800000bbecd01221 */ /* 0x000fe20000010000 */
[----:B------:R-:W-:-:S05]  /*ae50*/  HADD2.F32 R187, -RZ, R27.H0_H0 ;  /* 0x2000001bffbb7230 */ /* 0x000fca0000004100 */
[----:B------:R-:W-:Y:S01]  /*ae60*/  @P1 FFMA.FTZ R187, R239, R208, R187 ;  /* 0x000000d0efbb1223 */ /* 0x000fe200000100bb */
[----:B------:R-:W-:-:S05]  /*ae70*/  HADD2.F32 R208, -RZ, R27.H1_H1 ;  /* 0x3000001bffd07230 */ /* 0x000fca0000004100 */
        /* <DEDUP_REMOVED lines=13> */
.L_x_11279:
[----:B------:R-:W-:Y:S05]  /*af50*/  BSYNC.RECONVERGENT B2 ;  /* 0x0000000000027941 */ /* 0x000fea0003800200 */
.L_x_11278:
        /* <DEDUP_REMOVED lines=13> */
.L_x_11281:
[----:B------:R-:W-:Y:S05]  /*b030*/  BSYNC.RECONVERGENT B2 ;  /* 0x0000000000027941 */ /* 0x000fea0003800200 */
.L_x_11280:
[----:B------:R-:W-:Y:S01]  /*b040*/  BSSY.RECONVERGENT B2, `(.L_x_11282) ;  /* 0x0000010000027945 */ /* 0x000fe20003800200 */
[----:B------:R-:W-:Y:S02]  /*b050*/  F2FP.F16.F32.PACK_AB R186, R210, R186 ;  /* 0x000000bad2ba723e */ /* 0x000fe400000000ff */
[----:B------:R-:W-:Y:S02]  /*b060*/  F2FP.F16.F32.PACK_AB R185, R185, R209 ;  /* 0x000000d1b9b9723e */ /* 0x000fe400000000ff */
[----:B------:R-:W-:Y:S01]  /*b070*/  F2FP.F16.F32.PACK_AB R184, R207, R184 ;  /* 0x000000b8cfb8723e */ /* 0x000fe200000000ff */
        /* <DEDUP_REMOVED lines=12> */
.L_x_11283:
[----:B------:R-:W-:Y:S05]  /*b140*/  BSYNC.RECONVERGENT B2 ;  /* 0x0000000000027941 */ /* 0x000fea0003800200 */
.L_x_11282:
        /* <DEDUP_REMOVED lines=15> */
.L_x_11269:
[----:B------:R-:W-:Y:S01]  /*b240*/  BSSY.RECONVERGENT B2, `(.L_x_11285) ;  /* 0x0000012000027945 */ /* 0x000fe20003800200 */
[----:B------:R-:W-:-:S03]  /*b250*/  ISETP.GT.AND P1, PT, R238, RZ, PT ;  /* 0x000000ffee00720c */ /* 0x000fc60003f24270 */
[----:B------:R-:W-:Y:S10]  /*b260*/  @!P3 BRA `(.L_x_11286) ;  /* 0x00000000003cb947 */ /* 0x000ff40003800000 */
[----:B------:R-:W-:Y:S01]  /*b270*/  @P1 FFMA.FTZ R207, R222, R243, R244 ;  /* 0x000000f3decf1223 */ /* 0x000fe200000100f4 */
        /* <DEDUP_REMOVED lines=14> */
.L_x_11286:
[----:B------:R-:W-:Y:S05]  /*b360*/  BSYNC.RECONVERGENT B2 ;  /* 0x0000000000027941 */ /* 0x000fea0003800200 */
.L_x_11285:
[----:B------:R-:W-:Y:S04]  /*b370*/  BSSY.RECONVERGENT B2, `(.L_x_11287) ;  /* 0x0000011000027945 */ /* 0x000fe80003800200 */
[----:B------:R-:W-:Y:S05]  /*b380*/  @!P3 BRA `(.L_x_11288) ;  /* 0x00000000003cb947 */ /* 0x000fea0003800000 */
[----:B------:R-:W-:Y:S01]  /*b390*/  @P1 FFMA.FTZ R207, R223, R243, R244 ;  /* 0x000000f3dfcf1223 */ /* 0x000fe200000100f4 */
        /* <DEDUP_REMOVED lines=14> */
.L_x_11288:
[----:B------:R-:W-:Y:S05]  /*b480*/  BSYNC.RECONVERGENT B2 ;  /* 0x0000000000027941 */ /* 0x000fea0003800200 */
.L_x_11287:
[----:B------:R-:W-:Y:S04]  /*b490*/  BSSY.RECONVERGENT B2, `(.L_x_11289) ;  /* 0x0000011000027945 */ /* 0x000fe80003800200 */
[----:B------:R-:W-:Y:S05]  /*b4a0*/  @!P3 BRA `(.L_x_11290) ;  /* 0x00000000003cb947 */ /* 0x000fea0003800000 */
        /* <DEDUP_REMOVED lines=15> */
.L_x_11290:
[----:B------:R-:W-:Y:S05]  /*b5a0*/  BSYNC.RECONVERGENT B2 ;  /* 0x0000000000027941 */ /* 0x000fea0003800200 */
.L_x_11289:
        /* <DEDUP_REMOVED lines=17> */
.L_x_11292:
[----:B------:R-:W-:Y:S05]  /*b6c0*/  BSYNC.RECONVERGENT B2 ;  /* 0x0000000000027941 */ /* 0x000fea0003800200 */
.L_x_11291:
        /* <DEDUP_REMOVED lines=17> */
.L_x_11294:
[----:B------:R-:W-:Y:S05]  /*b7e0*/  BSYNC.RECONVERGENT B2 ;  /* 0x0000000000027941 */ /* 0x000fea0003800200 */
.L_x_11293:
        /* <DEDUP_REMOVED lines=17> */
.L_x_11296:
[----:B------:R-:W-:Y:S05]  /*b900*/  BSYNC.RECONVERGENT B2 ;  /* 0x0000000000027941 */ /* 0x000fea0003800200 */
.L_x_11295:
        /* <DEDUP_REMOVED lines=17> */
.L_x_11298:
[----:B------:R-:W-:Y:S05]  /*ba20*/  BSYNC.RECONVERGENT B2 ;  /* 0x0000000000027941 */ /* 0x000fea0003800200 */
.L_x_11297:
[----:B------:R-:W-:Y:S05]  /*ba30*/  @!P3 BRA `(.L_x_11284) ;  /* 0x000000180010b947 */ /* 0x000fea0003800000 */
[----:B------:R-:W-:Y:S01]  /*ba40*/  @P1 FFMA.FTZ R207, R229, R243, R244 ;  /* 0x000000f3e5cf1223 */ /* 0x000fe200000100f4 */
[----:B------:R-:W-:-:S03]  /*ba50*/  HADD2.F32 R208, -RZ, R27.H1_H1 ;  /* 0x3000001bffd07230 */ /* 0x000fc60000004100 */
[----:B------:R-:W-:-:S04]  /*ba60*/  @P1 FADD.FTZ R207, R237, -R207 ;  /* 0x800000cfedcf1221 */ /* 0x000fc80000010000 */
[----:B------:R-:W-:Y:S01]  /*ba70*/  @P1 FFMA.FTZ R208, R239, R207, R208 ;  /* 0x000000cfefd01223 */ /* 0x000fe200000100d0 */
[----:B------:R-:W-:Y:S01]  /*ba80*/  ISETP.GE.U32.AND P1, PT, R204, RZ, PT ;  /* 0x000000ffcc00720c */ /* 0x000fe20003f26070 */
[----:B------:R-:W-:-:S03]  /*ba90*/  HFMA2 R204, -RZ, RZ, 0, 0 ;  /* 0x00000000ffcc7431 */ /* 0x000fc600000001ff */
[----:B------:R-:W-:Y:S01]  /*baa0*/  ISETP.GE.U32.AND.EX P1, PT, R205, 0x1000000, PT, P1 ;  /* 0x01000000cd00780c */ /* 0x000fe20003f26110 */
[----:B------:R-:W-:-:S04]  /*bab0*/  FMUL.FTZ R205, R208, UR13 ;  /* 0x0000000dd0cd7c20 */ /* 0x000fc80008410000 */
[----:B------:R-:W-:-:S08]  /*bac0*/  FMUL.FTZ R205, R205, UR12 ;  /* 0x0000000ccdcd7c20 */ /* 0x000fd00008410000 */
        /* <DEDUP_REMOVED lines=8> */
.L_x_11268:
        /* <DEDUP_REMOVED lines=19> */
.L_x_11301:
[----:B------:R-:W-:Y:S05]  /*bc80*/  BSYNC.RECONVERGENT B2 ;  /* 0x0000000000027941 */ /* 0x000fea0003800200 */
.L_x_11300:
        /* <DEDUP_REMOVED lines=17> */
.L_x_11303:
[----:B------:R-:W-:Y:S05]  /*bda0*/  BSYNC.RECONVERGENT B2 ;  /* 0x0000000000027941 */ /* 0x000fea0003800200 */
.L_x_11302:
        /* <DEDUP_REMOVED lines=17> */
.L_x_11305:
[----:B------:R-:W-:Y:S05]  /*bec0*/  BSYNC.RECONVERGENT B2 ;  /* 0x0000000000027941 */ /* 0x000fea0003800200 */
.L_x_11304:
        /* <DEDUP_REMOVED lines=17> */
.L_x_11307:
[----:B------:R-:W-:Y:S05]  /*bfe0*/  BSYNC.RECONVERGENT B2 ;  /* 0x0000000000027941 */ /* 0x000fea0003800200 */
.L_x_11306:
        /* <DEDUP_REMOVED lines=17> */
.L_x_11309:
[----:B------:R-:W-:Y:S05]  /*c100*/  BSYNC.RECONVERGENT B2 ;  /* 0x0000000000027941 */ /* 0x000fea0003800200 */
.L_x_11308:
        /* <DEDUP_REMOVED lines=17> */
.L_x_11311:
[----:B------:R-:W-:Y:S05]  /*c220*/  BSYNC.RECONVERGENT B2 ;  /* 0x0000000000027941 */ /* 0x000fea0003800200 */
.L_x_11310:
[----:B------:R-:W-:Y:S01]  /*c230*/  F2FP.F16.F32.PACK_AB R186, R208, R186 ;  /* 0x000000bad0ba723e */ /* 0x000fe200000000ff */
[-CC-:B------:R-:W-:Y:S01]  /*c240*/  FFMA.FTZ R208, R228, R243.reuse, R244.reuse ;  /* 0x000000f3e4d07223 */ /* 0x180fe200000100f4 */
[----:B------:R-:W-:Y:S01]  /*c250*/  FFMA.FTZ R209, R229, R243, R244 ;  /* 0x000000f3e5d17223 */ /* 0x000fe200000100f4 */
[----:B------:R-:W-:Y:S01]  /*c260*/  BSSY.RECONVERGENT B2, `(.L_x_11312) ;  /* 0x0000015000027945 */ /* 0x000fe20003800200 */
[----:B------:R-:W-:Y:S01]  /*c270*/  F2FP.F16.F32.PACK_AB R185, R207, R185 ;  /* 0x000000b9cfb9723e */ /* 0x000fe200000000ff */
[----:B------:R-:W-:Y:S01]  /*c280*/  FADD.FTZ R208, R236, -R208 ;  /* 0x800000d0ecd07221 */ /* 0x000fe20000010000 */
[----:B------:R-:W-:Y:S01]  /*c290*/  FADD.FTZ R209, R237, -R209 ;  /* 0x800000d1edd17221 */ /* 0x000fe20000010000 */
[----:B------:R-:W-:Y:S02]  /*c2a0*/  F2FP.F16.F32.PACK_AB R184, R187, R184 ;  /* 0x000000b8bbb8723e */ /* 0x000fe400000000ff */
        /* <DEDUP_REMOVED lines=16> */
.L_x_11313:
[----:B------:R-:W-:Y:S05]  /*c3b0*/  BSYNC.RECONVERGENT B2 ;  /* 0x0000000000027941 */ /* 0x000fea0003800200 */
.L_x_11312:
        /* <DEDUP_REMOVED lines=15> */
.L_x_11299:
[----:B------:R-:W-:Y:S04]  /*c4b0*/  BSSY.RECONVERGENT B2, `(.L_x_11314) ;  /* 0x000001c000027945 */ /* 0x000fe80003800200 */
[----:B------:R-:W-:Y:S05]  /*c4c0*/  @!P3 BRA `(.L_x_11315) ;  /* 0x000000000068b947 */ /* 0x000fea0003800000 */
[----:B------:R-:W-:Y:S01]  /*c4d0*/  LOP3.LUT P1, RZ, R204, 0xff, RZ, 0xc0, !PT ;  /* 0x000000ffccff7812 */ /* 0x000fe2000782c0ff */
[----:B------:R-:W-:Y:S01]  /*c4e0*/  BSSY.RECONVERGENT B3, `(.L_x_11316) ;  /* 0x000000c000037945 */ /* 0x000fe20003800200 */
[----:B------:R-:W-:-:S11]  /*c4f0*/  MOV R207, RZ ;  /* 0x000000ff00cf7202 */ /* 0x000fd60000000f00 */
        /* <DEDUP_REMOVED lines=10> */
.L_x_11317:
[----:B------:R-:W-:Y:S05]  /*c5a0*/  BSYNC.RECONVERGENT B3 ;  /* 0x0000000000037941 */ /* 0x000fea0003800200 */
.L_x_11316:
        /* <DEDUP_REMOVED lines=12> */
.L_x_11315:
[----:B------:R-:W-:Y:S05]  /*c670*/  BSYNC.RECONVERGENT B2 ;  /* 0x0000000000027941 */ /* 0x000fea0003800200 */
.L_x_11314:
[----:B------:R-:W-:Y:S04]  /*c680*/  BSSY.RECONVERGENT B2, `(.L_x_11318) ;  /* 0x000001c000027945 */ /* 0x000fe80003800200 */
[----:B------:R-:W-:Y:S05]  /*c690*/  @!P3 BRA `(.L_x_11319) ;  /* 0x000000000068b947 */ /* 0x000fea0003800000 */
[----:B------:R-:W-:Y:S01]  /*c6a0*/  LOP3.LUT P1, RZ, R204, 0xff00, RZ, 0xc0, !PT ;  /* 0x0000ff00ccff7812 */ /* 0x000fe2000782c0ff */
[----:B------:R-:W-:Y:S01]  /*c6b0*/  BSSY.RECONVERGENT B3, `(.L_x_11320) ;  /* 0x000000c000037945 */ /* 0x000fe20003800200 */
[----:B------:R-:W-:-:S11]  /*c6c0*/  HFMA2 R207, -RZ, RZ, 0, 0 ;  /* 0x00000000ffcf7431 */ /* 0x000fd600000001ff */
        /* <DEDUP_REMOVED lines=10> */
.L_x_11321:
[----:B------:R-:W-:Y:S05]  /*c770*/  BSYNC.RECONVERGENT B3 ;  /* 0x0000000000037941 */ /* 0x000fea0003800200 */
.L_x_11320:
        /* <DEDUP_REMOVED lines=12> */
.L_x_11319:
[----:B------:R-:W-:Y:S05]  /*c840*/  BSYNC.RECONVERGENT B2 ;  /* 0x0000000000027941 */ /* 0x000fea0003800200 */
.L_x_11318:
        /* <DEDUP_REMOVED lines=15> */
.L_x_11325:
[----:B------:R-:W-:Y:S05]  /*c940*/  BSYNC.RECONVERGENT B3 ;  /* 0x0000000000037941 */ /* 0x000fea0003800200 */
.L_x_11324:
        /* <DEDUP_REMOVED lines=12> */
.L_x_11323:
[----:B------:R-:W-:Y:S05]  /*ca10*/  BSYNC.RECONVERGENT B2 ;  /* 0x0000000000027941 */ /* 0x000fea0003800200 */
.L_x_11322:
        /* <DEDUP_REMOVED lines=15> */
.L_x_11329:
[----:B------:R-:W-:Y:S05]  /*cb10*/  BSYNC.RECONVERGENT B3 ;  /* 0x0000000000037941 */ /* 0x000fea0003800200 */
.L_x_11328:
        /* <DEDUP_REMOVED lines=12> */
.L_x_11327:
[----:B------:R-:W-:Y:S05]  /*cbe0*/  BSYNC.RECONVERGENT B2 ;  /* 0x0000000000027941 */ /* 0x000fea0003800200 */
.L_x_11326:
        /* <DEDUP_REMOVED lines=15> */
.L_x_11333:
[----:B------:R-:W-:Y:S05]  /*cce0*/  BSYNC.RECONVERGENT B3 ;  /* 0x0000000000037941 */ /* 0x000fea0003800200 */
.L_x_11332:
        /* <DEDUP_REMOVED lines=12> */
.L_x_11331:
[----:B------:R-:W-:Y:S05]  /*cdb0*/  BSYNC.RECONVERGENT B2 ;  /* 0x0000000000027941 */ /* 0x000fea0003800200 */
.L_x_11330:
        /* <DEDUP_REMOVED lines=15> */
.L_x_11337:
[----:B------:R-:W-:Y:S05]  /*ceb0*/  BSYNC.RECONVERGENT B3 ;  /* 0x0000000000037941 */ /* 0x000fea0003800200 */
.L_x_11336:
        /* <DEDUP_REMOVED lines=12> */
.L_x_11335:
[----:B------:R-:W-:Y:S05]  /*cf80*/  BSYNC.RECONVERGENT B2 ;  /* 0x0000000000027941 */ /* 0x000fea0003800200 */
.L_x_11334:
        /* <DEDUP_REMOVED lines=15> */
.L_x_11341:
[----:B------:R-:W-:Y:S05]  /*d080*/  BSYNC.RECONVERGENT B3 ;  /* 0x0000000000037941 */ /* 0x000fea0003800200 */
.L_x_11340:
        /* <DEDUP_REMOVED lines=12> */
.L_x_11339:
[----:B------:R-:W-:Y:S05]  /*d150*/  BSYNC.RECONVERGENT B2 ;  /* 0x0000000000027941 */ /* 0x000fea0003800200 */
.L_x_11338:
        /* <DEDUP_REMOVED lines=9> */
[----:B------:R-:W-:Y:S01]  /*d1f0*/  FMUL.FTZ R205, R207, UR13 ;  /* 0x0000000dcfcd7c20 */ /* 0x000fe20008410000 */
[----:B-----5:R-:W-:-:S03]  /*d200*/  @P1 HADD2.F32 R207, -RZ, R179.H1_H1 ;  /* 0x300000b3ffcf1230 */ /* 0x020fc60000004100 */
[----:B------:R-:W-:-:S04]  /*d210*/  FMUL.FTZ R205, R205, UR12 ;  /* 0x0000000ccdcd7c20 */ /* 0x000fc80008410000 */
[-C--:B------:R-:W-:Y:S01]  /*d220*/  @P1 FMUL.FTZ R204, R207, R205.reuse ;  /* 0x000000cdcfcc1220 */ /* 0x080fe20000410000 */
[----:B------:R-:W-:-:S03]  /*d230*/  FMUL.FTZ R205, R71, R205 ;  /* 0x000000cd47cd7220 */ /* 0x000fc60000410000 */
[----:B------:R-:W-:Y:S02]  /*d240*/  FADD.FTZ R147, R147, R204 ;  /* 0x000000cc93937221 */ /* 0x000fe40000010000 */
[----:B------:R-:W-:-:S04]  /*d250*/  FSEL R205, R205, RZ, P1 ;  /* 0x000000ffcdcd7208 */ /* 0x000fc80000800000 */
[----:B------:R-:W-:-:S04]  /*d260*/  F2FP.F16.F32.PACK_AB R205, RZ, R205 ;  /* 0x000000cdffcd723e */ /* 0x000fc800000000ff */
[----:B------:R-:W-:-:S07]  /*d270*/  PRMT R183, R183, 0x5410, R205 ;  /* 0x00005410b7b77816 */ /* 0x000fce00000000cd */
.L_x_11284:
[----:B------:R-:W-:Y:S05]  /*d280*/  BSYNC.RECONVERGENT B1 ;  /* 0x0000000000017941 */ /* 0x000fea0003800200 */
.L_x_11267:
        /* <DEDUP_REMOVED lines=11> */
.L_x_11024:
[----:B------:R-:W-:Y:S05]  /*d340*/  BSYNC B0 ;  /* 0x0000000000007941 */ /* 0x000fea0003800000 */
.L_x_11023:
        /* <DEDUP_REMOVED lines=272> */
.L_x_11029:
[----:B-12---:R-:W-:Y:S01]  /*e450*/  HFMA2 R246, -RZ, RZ, 0, 1.847743988037109375e-06 ;  /* 0x0000001ffff67431 */ /* 0x006fe200000001ff */
[----:B------:R-:W-:Y:S01]  /*e460*/  BSSY B1, `(.L_x_11343) ;  /* 0x0000006000017945 */ /* 0x000fe20003800000 */
[----:B------:R-:W-:Y:S02]  /*e470*/  MOV R247, 0x1 ;  /* 0x0000000100f77802 */ /* 0x000fe40000000f00 */
[----:B------:R-:W-:-:S07]  /*e480*/  MOV R245, 0xffffffff ;  /* 0xffffffff00f57802 */ /* 0x000fce0000000f00 */
[----:B0----5:R-:W-:Y:S05]  /*e490*/  WARPSYNC.COLLECTIVE R245, `(.L_x_11344) ;  /* 0x00000000f5087348 */ /* 0x021fea0003c00000 */
[----:B------:R1:W2:Y:S02]  /*e4a0*/  SHFL.BFLY P0, R249, R243, R247, R246 ;  /* 0x0c0000f7f3f97389 */ /* 0x0002a400000000f6 */
[----:B012--5:R-:W-:Y:S05]  /*e4b0*/  ENDCOLLECTIVE ;  /* 0x000000000000791b */ /* 0x027fea0003800000 */
.L_x_11344:
[----:B------:R-:W-:Y:S05]  /*e4c0*/  BSYNC B1 ;  /* 0x0000000000017941 */ /* 0x000fea0003800000 */
.L_x_11343:
        /* <DEDUP_REMOVED lines=9> */
.L_x_11345:
[----:B------:R-:W-:Y:S01]  /*e560*/  HFMA2 R247, -RZ, RZ, 0, 1.1920928955078125e-07 ;  /* 0x00000002fff77431 */ /* 0x000fe200000001ff */
[----:B------:R-:W-:-:S05]  /*e570*/  MOV R243, R249 ;  /* 0x000000f900f37202 */ /* 0x000fca0000000f00 */
[----:B------:R-:W-:Y:S01]  /*e580*/  FADD.FTZ R244, R243, R244 ;  /* 0x000000f4f3f47221 */ /* 0x000fe20000010000 */
[----:B------:R-:W-:-:S07]  /*e590*/  MOV R243, R248 ;  /* 0x000000f800f37202 */ /* 0x000fce0000000f00 */
[----:B------:R-:W-:Y:S05]  /*e5a0*/  WARPSYNC.COLLECTIVE R245, `(.L_x_11346) ;  /* 0x00000000f5087348 */ /* 0x000fea0003c00000 */
[----:B------:R0:W1:Y:S02]  /*e5b0*/  SHFL.BFLY P0, R249, R243, R247, R246 ;  /* 0x0c0000f7f3f97389 */ /* 0x00006400000000f6 */
[----:B01----:R-:W-:Y:S05]  /*e5c0*/  ENDCOLLECTIVE ;  /* 0x000000000000791b */ /* 0x003fea0003800000 */
.L_x_11346:
[----:B------:R-:W-:-:S05]  /*e5d0*/  MOV R243, R249 ;  /* 0x000000f900f37202 */ /* 0x000fca0000000f00 */
[----:B------:R-:W-:Y:S01]  /*e5e0*/  FADD.FTZ R248, R248, R243 ;  /* 0x000000f3f8f87221 */ /* 0x000fe20000010000 */
[----:B------:R-:W-:-:S07]  /*e5f0*/  MOV R243, R244 ;  /* 0x000000f400f37202 */ /* 0x000fce0000000f00 */
[----:B------:R-:W-:Y:S05]  /*e600*/  WARPSYNC.COLLECTIVE R245, `(.L_x_11347) ;  /* 0x00000000f5087348 */ /* 0x000fea0003c00000 */
[----:B------:R0:W1:Y:S02]  /*e610*/  SHFL.BFLY P0, R249, R243, R247, R246 ;  /* 0x0c0000f7f3f97389 */ /* 0x00006400000000f6 */
[----:B01----:R-:W-:Y:S05]  /*e620*/  ENDCOLLECTIVE ;  /* 0x000000000000791b */ /* 0x003fea0003800000 */
.L_x_11347:
[----:B------:R-:W-:Y:S01]  /*e630*/  HFMA2 R247, -RZ, RZ, 0, 2.384185791015625e-07 ;  /* 0x00000004fff77431 */ /* 0x000fe200000001ff */
[----:B------:R-:W-:-:S05]  /*e640*/  MOV R243, R249 ;  /* 0x000000f900f37202 */ /* 0x000fca0000000f00 */
[----:B------:R-:W-:Y:S01]  /*e650*/  FADD.FTZ R244, R244, R243 ;  /* 0x000000f3f4f47221 */ /* 0x000fe20000010000 */
[----:B------:R-:W-:-:S07]  /*e660*/  MOV R243, R248 ;  /* 0x000000f800f37202 */ /* 0x000fce0000000f00 */
[----:B------:R-:W-:Y:S05]  /*e670*/  WARPSYNC.COLLECTIVE R245, `(.L_x_11348) ;  /* 0x00000000f5087348 */ /* 0x000fea0003c00000 */
[----:B------:R0:W1:Y:S02]  /*e680*/  SHFL.BFLY P0, R249, R243, R247, R246 ;  /* 0x0c0000f7f3f97389 */ /* 0x00006400000000f6 */
[----:B01----:R-:W-:Y:S05]  /*e690*/  ENDCOLLECTIVE ;  /* 0x000000000000791b */ /* 0x003fea0003800000 */
.L_x_11348:
[----:B------:R-:W-:-:S05]  /*e6a0*/  MOV R243, R249 ;  /* 0x000000f900f37202 */ /* 0x000fca0000000f00 */
[----:B------:R-:W-:Y:S01]  /*e6b0*/  FADD.FTZ R248, R248, R243 ;  /* 0x000000f3f8f87221 */ /* 0x000fe20000010000 */
[----:B------:R-:W-:-:S07]  /*e6c0*/  MOV R243, R244 ;  /* 0x000000f400f37202 */ /* 0x000fce0000000f00 */
[----:B------:R-:W-:Y:S05]  /*e6d0*/  WARPSYNC.COLLECTIVE R245, `(.L_x_11349) ;  /* 0x00000000f5087348 */ /* 0x000fea0003c00000 */
[----:B------:R0:W1:Y:S02]  /*e6e0*/  SHFL.BFLY P0, R249, R243, R247, R246 ;  /* 0x0c0000f7f3f97389 */ /* 0x00006400000000f6 */
[----:B01----:R-:W-:Y:S05]  /*e6f0*/  ENDCOLLECTIVE ;  /* 0x000000000000791b */ /* 0x003fea0003800000 */
.L_x_11349:
[----:B------:R-:W-:Y:S01]  /*e700*/  HFMA2 R247, -RZ, RZ, 0, 4.76837158203125e-07 ;  /* 0x00000008fff77431 */ /* 0x000fe200000001ff */
[----:B------:R-:W-:-:S05]  /*e710*/  MOV R243, R249 ;  /* 0x000000f900f37202 */ /* 0x000fca0000000f00 */
[----:B------:R-:W-:Y:S01]  /*e720*/  FADD.FTZ R244, R244, R243 ;  /* 0x000000f3f4f47221 */ /* 0x000fe20000010000 */
[----:B------:R-:W-:-:S07]  /*e730*/  MOV R243, R248 ;  /* 0x000000f800f37202 */ /* 0x000fce0000000f00 */
[----:B------:R-:W-:Y:S05]  /*e740*/  WARPSYNC.COLLECTIVE R245, `(.L_x_11350) ;  /* 0x00000000f5087348 */ /* 0x000fea0003c00000 */
[----:B------:R0:W1:Y:S02]  /*e750*/  SHFL.BFLY P0, R249, R243, R247, R246 ;  /* 0x0c0000f7f3f97389 */ /* 0x00006400000000f6 */
[----:B01----:R-:W-:Y:S05]  /*e760*/  ENDCOLLECTIVE ;  /* 0x000000000000791b */ /* 0x003fea0003800000 */
.L_x_11350:
[----:B------:R-:W-:-:S05]  /*e770*/  MOV R243, R249 ;  /* 0x000000f900f37202 */ /* 0x000fca0000000f00 */
[----:B------:R-:W-:Y:S01]  /*e780*/  FADD.FTZ R248, R248, R243 ;  /* 0x000000f3f8f87221 */ /* 0x000fe20000010000 */
[----:B------:R-:W-:-:S07]  /*e790*/  MOV R243, R244 ;  /* 0x000000f400f37202 */ /* 0x000fce0000000f00 */
[----:B------:R-:W-:Y:S05]  /*e7a0*/  WARPSYNC.COLLECTIVE R245, `(.L_x_11351) ;  /* 0x00000000f5087348 */ /* 0x000fea0003c00000 */
[----:B------:R0:W1:Y:S02]  /*e7b0*/  SHFL.BFLY P0, R249, R243, R247, R246 ;  /* 0x0c0000f7f3f97389 */ /* 0x00006400000000f6 */
[----:B01----:R-:W-:Y:S05]  /*e7c0*/  ENDCOLLECTIVE ;  /* 0x000000000000791b */ /* 0x003fea0003800000 */
.L_x_11351:
[----:B------:R-:W-:Y:S01]  /*e7d0*/  HFMA2 R247, -RZ, RZ, 0, 9.5367431640625e-07 ;  /* 0x00000010fff77431 */ /* 0x000fe200000001ff */
[----:B------:R-:W-:-:S05]  /*e7e0*/  MOV R243, R249 ;  /* 0x000000f900f37202 */ /* 0x000fca0000000f00 */
[----:B------:R-:W-:Y:S01]  /*e7f0*/  FADD.FTZ R244, R244, R243 ;  /* 0x000000f3f4f47221 */ /* 0x000fe20000010000 */
[----:B------:R-:W-:-:S07]  /*e800*/  MOV R243, R248 ;  /* 0x000000f800f37202 */ /* 0x000fce0000000f00 */
[----:B------:R-:W-:Y:S05]  /*e810*/  WARPSYNC.COLLECTIVE R245, `(.L_x_11352) ;  /* 0x00000000f5087348 */ /* 0x000fea0003c00000 */
[----:B------:R0:W1:Y:S02]  /*e820*/  SHFL.BFLY P0, R249, R243, R247, R246 ;  /* 0x0c0000f7f3f97389 */ /* 0x00006400000000f6 */
[----:B01----:R-:W-:Y:S05]  /*e830*/  ENDCOLLECTIVE ;  /* 0x000000000000791b */ /* 0x003fea0003800000 */
.L_x_11352:
[----:B------:R-:W-:Y:S02]  /*e840*/  MOV R243, R244 ;  /* 0x000000f400f37202 */ /* 0x000fe40000000f00 */
[----:B------:R-:W-:-:S07]  /*e850*/  MOV R250, R249 ;  /* 0x000000f900fa7202 */ /* 0x000fce0000000f00 */
[----:B------:R-:W-:Y:S05]  /*e860*/  WARPSYNC.COLLECTIVE R245, `(.L_x_11353) ;  /* 0x00000000f5087348 */ /* 0x000fea0003c00000 */
[----:B------:R0:W1:Y:S02]  /*e870*/  SHFL.BFLY P0, R249, R243, R247, R246 ;  /* 0x0c0000f7f3f97389 */ /* 0x00006400000000f6 */
[----:B01----:R-:W-:Y:S05]  /*e880*/  ENDCOLLECTIVE ;  /* 0x000000000000791b */ /* 0x003fea0003800000 */
.L_x_11353:
[----:B------:R-:W-:Y:S01]  /*e890*/  MOV R245, R249 ;  /* 0x000000f900f57202 */ /* 0x000fe20000000f00 */
[----:B------:R-:W-:Y:S06]  /*e8a0*/  BRA `(.L_x_11354) ;  /* 0xffffff3800f87947 */ /* 0x000fec000383ffff */
.L_x_11355:
        /* <DEDUP_REMOVED lines=13> */
.L_x_20065:


//--------------------- .text._ZN10layer_norm13ln_bwd_kernelINS_13Kernel_traitsI6__halfS2_fS2_fjLj1024ELj1ELj4ELj1ELj16ENS_18Kernel_traits_baseILj1024ES2_S2_fS2_fjLj128EEEEELb0ELb0ELb0ELb0EEEvNS_9BwdParamsE --------------------------
	.section	.text._ZN10layer_norm13ln_bwd_kernelINS_13Kernel_traitsI6__halfS2_fS2_fjLj1024ELj1ELj4ELj1ELj16ENS_18Kernel_traits_baseILj1024ES2_S2_fS2_fjLj128EEEEELb0ELb0ELb0ELb0EEEvNS_9BwdParamsE,"ax",@progbits
	.align	128
        .global         _ZN10layer_norm13ln_bwd_kernelINS_13Kernel_traitsI6__halfS2_fS2_fjLj1024ELj1ELj4ELj1ELj16ENS_18Kernel_traits_baseILj1024ES2_S2_fS2_fjLj128EEEEELb0ELb0ELb0ELb0EEEvNS_9BwdParamsE
        .type           _ZN10layer_norm13ln_bwd_kernelINS_13Kernel_traitsI6__halfS2_fS2_fjLj1024ELj1ELj4ELj1ELj16ENS_18Kernel_traits_baseILj1024ES2_S2_fS2_fjLj128EEEEELb0ELb0ELb0ELb0EEEvNS_9BwdParamsE,@function
        .size           _ZN10layer_norm13ln_bwd_kernelINS_13Kernel_traitsI6__halfS2_fS2_fjLj1024ELj1ELj4ELj1ELj16ENS_18Kernel_traits_baseILj1024ES2_S2_fS2_fjLj128EEEEELb0ELb0ELb0ELb0EEEvNS_9BwdParamsE,(.L_x_20066 - _ZN10layer_norm13ln_bwd_kernelINS_13Kernel_traitsI6__halfS2_fS2_fjLj1024ELj1ELj4ELj1ELj16ENS_18Kernel_traits_baseILj1024ES2_S2_fS2_fjLj128EEEEELb0ELb0ELb0ELb0EEEvNS_9BwdParamsE)
        .other          _ZN10layer_norm13ln_bwd_kernelINS_13Kernel_traitsI6__halfS2_fS2_fjLj1024ELj1ELj4ELj1ELj16ENS_18Kernel_traits_baseILj1024ES2_S2_fS2_fjLj128EEEEELb0ELb0ELb0ELb0EEEvNS_9BwdParamsE,@"STO_CUDA_ENTRY STV_DEFAULT"
_ZN10layer_norm13ln_bwd_kernelINS_13Kernel_traitsI6__halfS2_fS2_fjLj1024ELj1ELj4ELj1ELj16ENS_18Kernel_traits_baseILj1024ES2_S2_fS2_fjLj128EEEEELb0ELb0ELb0ELb0EEEvNS_9BwdParamsE:
.text._ZN10layer_norm13ln_bwd_kernelINS_13Kernel_traitsI6__halfS2_fS2_fjLj1024ELj1ELj4ELj1ELj16ENS_18Kernel_traits_baseILj1024ES2_S2_fS2_fjLj128EEEEELb0ELb0ELb0ELb0EEEvNS_9BwdParamsE:
        /* <DEDUP_REMOVED lines=109> */
.L_x_11397:
[----:B------:R-:W0:Y:S08]  /*06d0*/  @P0 LDC.64 R152, c[0x0][0x3e0] ;  /* 0x0000f800ff980b82 */ /* 0x000e300000000a00 */
[----:B------:R-:W1:Y:S01]  /*06e0*/  LDC.64 R154, c[0x0][0x3c0] ;  /* 0x0000f000ff9a7b82 */ /* 0x000e620000000a00 */
[----:B0-----:R-:W-:-:S07]  /*06f0*/  @P0 IMAD.WIDE R156, R5, 0x2, R152 ;  /* 0x00000002059c0825 */ /* 0x001fce00078e0298 */
[----:B------:R-:W0:Y:S01]  /*0700*/  LDC.64 R152, c[0x0][0x3c8] ;  /* 0x0000f200ff987b82 */ /* 0x000e220000000a00 */
[----:B-----5:R-:W5:Y:S01]  /*0710*/  @P0 LDG.E.U16 R202, desc[UR6][R156.64] ;  /* 0x000000069cca0981 */ /* 0x020f62000c1e1500 */
[----:B-1----:R-:W-:-:S06]  /*0720*/  IMAD.WIDE R154, R5, 0x4, R154 ;  /* 0x00000004059a7825 */ /* 0x002fcc00078e029a */
[----:B------:R1:W2:Y:S01]  /*0730*/  LDG.E R154, desc[UR6][R154.64] ;  /* 0x000000069a9a7981 */ /* 0x0002a2000c1e1900 */
[----:B0-----:R-:W-:-:S05]  /*0740*/  IMAD.WIDE R152, R5, 0x4, R152 ;  /* 0x0000000405987825 */ /* 0x001fca00078e0298 */
[----:B------:R0:W5:Y:S01]  /*0750*/  LDG.E R203, desc[UR6][R152.64] ;  /* 0x0000000698cb7981 */ /* 0x000162000c1e1900 */
[----:B------:R-:W1:Y:S01]  /*0760*/  S2R R0, SR_TID.X ;  /* 0x0000000000007919 */ /* 0x000e620000002100 */
[----:B------:R-:W-:Y:S02]  /*0770*/  MOV R2, UR14 ;  /* 0x0000000e00027c02 */ /* 0x000fe40008000f00 */
[----:B------:R-:W-:-:S03]  /*0780*/  ISETP.GE.U32.AND P5, PT, R3, 0x20, PT ;  /* 0x000000200300780c */ /* 0x000fc60003fa6070 */
[----:B------:R-:W-:-:S05]  /*0790*/  IMAD R4, R5, R2, RZ ;  /* 0x0000000205047224 */ /* 0x000fca00078e02ff */
[----:B------:R-:W-:-:S04]  /*07a0*/  SHF.R.S32.HI R159, RZ, 0x1f, R4 ;  /* 0x0000001fff9f7819 */ /* 0x000fc80000011404 */
[----:B------:R-:W-:Y:S01]  /*07b0*/  LEA.HI R4, R159, R4, RZ, 0x3 ;  /* 0x000000049f047211 */ /* 0x000fe200078f18ff */
[----:B------:R-:W-:Y:S01]  /*07c0*/  BSSY.RECONVERGENT B1, `(.L_x_11358) ;  /* 0x0000062000017945 */ /* 0x000fe20003800200 */
[----:B------:R-:W-:Y:S01]  /*07d0*/  ISETP.NE.AND P1, PT, RZ, UR8, PT ;  /* 0x00000008ff007c0c */ /* 0x000fe2000bf25270 */
[----:B------:R-:W-:Y:S01]  /*07e0*/  HFMA2 R205, -RZ, RZ, 0, 0 ;  /* 0x00000000ffcd7431 */ /* 0x000fe200000001ff */
[C---:B------:R-:W-:Y:S02]  /*07f0*/  ISETP.GE.U32.AND P4, PT, R3.reuse, 0x40, PT ;  /* 0x000000400300780c */ /* 0x040fe40003f86070 */
[C---:B------:R-:W-:Y:S02]  /*0800*/  ISETP.GE.U32.AND P3, PT, R3.reuse, 0x60, PT ;  /* 0x000000600300780c */ /* 0x040fe40003f66070 */
[----:B------:R-:W-:Y:S02]  /*0810*/  ISETP.GE.U32.AND P2, PT, R3, 0x80, PT ;  /* 0x000000800300780c */ /* 0x000fe40003f46070 */
[----:B-1----:R-:W-:-:S04]  /*0820*/  LOP3.LUT R155, R0, 0x1f, RZ, 0xc0, !PT ;  /* 0x0000001f009b7812 */ /* 0x002fc800078ec0ff */
[----:B------:R-:W-:Y:S02]  /*0830*/  LEA.HI.SX32 R4, R4, R155, 0x1d ;  /* 0x0000009b04047211 */ /* 0x000fe400078feaff */
[----:B------:R-:W-:Y:S02]  /*0840*/  MOV R206, RZ ;  /* 0x000000ff00ce7202 */ /* 0x000fe40000000f00 */
[----:B------:R-:W-:Y:S02]  /*0850*/  MOV R207, R4 ;  /* 0x0000000400cf7202 */ /* 0x000fe40000000f00 */
[----:B--2---:R-:W-:Y:S01]  /*0860*/  FSEL R204, R154, RZ, !P1 ;  /* 0x000000ff9acc7208 */ /* 0x004fe20004800000 */
        /* <DEDUP_REMOVED lines=9> */
[----:B------:R-:W-:Y:S01]  /*0900*/  ISETP.NE.AND.EX P1, PT, RZ, UR11, PT, P1 ;  /* 0x0000000bff007c0c */ /* 0x000fe2000bf25310 */
[----:B------:R-:W-:Y:S02]  /*0910*/  HADD2.F32 R199, -RZ, R40.H0_H0 ;  /* 0x20000028ffc77230 */ /* 0x000fe40000004100 */
[----:B------:R-:W-:-:S10]  /*0920*/  HADD2.F32 R195, -RZ, R41.H0_H0 ;  /* 0x20000029ffc37230 */ /* 0x000fd40000004100 */
[----:B------:R-:W0:Y:S01]  /*0930*/  @P1 LDC.64 R186, c[0x0][0x438] ;  /* 0x00010e00ffba1b82 */ /* 0x000e220000000a00 */
[----:B------:R-:W-:Y:S02]  /*0940*/  HADD2.F32 R198, -RZ, R40.H1_H1 ;  /* 0x30000028ffc67230 */ /* 0x000fe40000004100 */
[----:B------:R-:W-:Y:S02]  /*0950*/  HADD2.F32 R194, -RZ, R41.H1_H1 ;  /* 0x30000029ffc27230 */ /* 0x000fe40000004100 */
[--C-:B------:R-:W-:Y:S02]  /*0960*/  HADD2.F32 R191, -RZ, R42.reuse.H0_H0 ;  /* 0x2000002affbf7230 */ /* 0x100fe40000004100 */
[----:B------:R-:W-:Y:S02]  /*0970*/  HADD2.F32 R190, -RZ, R42.H1_H1 ;  /* 0x3000002affbe7230 */ /* 0x000fe40000004100 */
[----:B0-----:R-:W-:-:S05]  /*0980*/  @P1 IMAD.WIDE.U32 R186, R4, 0x20, R186 ;  /* 0x0000002004ba1825 */ /* 0x001fca00078e00ba */
[----:B------:R-:W5:Y:S04]  /*0990*/  @P1 LDG.E.128 R112, desc[UR6][R186.64] ;  /* 0x00000006ba701981 */ /* 0x000f68000c1e1d00 */
[----:B------:R0:W5:Y:S02]  /*09a0*/  @P1 LDG.E.128 R116, desc[UR6][R186.64+0x10] ;  /* 0x00001006ba741981 */ /* 0x000164000c1e1d00 */
[----:B0-----:R-:W-:Y:S01]  /*09b0*/  HADD2.F32 R187, -RZ, R43.H0_H0 ;  /* 0x2000002bffbb7230 */ /* 0x001fe20000004100 */
[----:B------:R-:W-:Y:S01]  /*09c0*/  IADD3 R207, PT, PT, R4, 0x20, RZ ;  /* 0x0000002004cf7810 */ /* 0x000fe20007ffe0ff */
[C---:B--2---:R-:W-:Y:S01]  /*09d0*/  FADD.FTZ R200, -R204.reuse, R153 ;  /* 0x00000099ccc87221 */ /* 0x044fe20000010100 */
[C---:B------:R-:W-:Y:S01]  /*09e0*/  FADD.FTZ R152, -R204.reuse, R152 ;  /* 0x00000098cc987221 */ /* 0x040fe20000010100 */
[C---:B------:R-:W-:Y:S01]  /*09f0*/  FADD.FTZ R154, -R204.reuse, R154 ;  /* 0x0000009acc9a7221 */ /* 0x040fe20000010100 */
[----:B------:R-:W-:-:S02]  /*0a00*/  FADD.FTZ R196, -R204, R155 ;  /* 0x0000009bccc47221 */ /* 0x000fc40000010100 */
[C---:B-----5:R-:W-:Y:S01]  /*0a10*/  FMUL.FTZ R201, R203.reuse, R152 ;  /* 0x00000098cbc97220 */ /* 0x060fe20000410000 */
[--C-:B----4-:R-:W-:Y:S02]  /*0a20*/  HADD2.F32 R153, -RZ, R156.reuse.H0_H0 ;  /* 0x2000009cff997230 */ /* 0x110fe40000004100 */
[----:B------:R-:W-:Y:S01]  /*0a30*/  FMUL.FTZ R197, R203, R154 ;  /* 0x0000009acbc57220 */ /* 0x000fe20000410000 */
[--C-:B------:R-:W-:Y:S02]  /*0a40*/  HADD2.F32 R155, -RZ, R157.reuse.H0_H0 ;  /* 0x2000009dff9b7230 */ /* 0x100fe40000004100 */
[----:B------:R-:W-:Y:S02]  /*0a50*/  HADD2.F32 R156, -RZ, R156.H1_H1 ;  /* 0x3000009cff9c7230 */ /* 0x000fe40000004100 */
[-C--:B------:R-:W-:Y:S01]  /*0a60*/  FMUL.FTZ R199, R199, R153.reuse ;  /* 0x00000099c7c77220 */ /* 0x080fe20000410000 */
[----:B------:R-:W-:Y:S01]  /*0a70*/  FADD.FTZ R80, R80, R153 ;  /* 0x0000009950507221 */ /* 0x000fe20000010000 */
[----:B------:R-:W-:Y:S01]  /*0a80*/  FFMA.FTZ R56, R201, R153, R56 ;  /* 0x00000099c9387223 */ /* 0x000fe20000010038 */
[-C--:B------:R-:W-:Y:S01]  /*0a90*/  FMUL.FTZ R195, R195, R155.reuse ;  /* 0x0000009bc3c37220 */ /* 0x080fe20000410000 */
[----:B------:R-:W-:Y:S01]  /*0aa0*/  FADD.FTZ R82, R82, R155 ;  /* 0x0000009b52527221 */ /* 0x000fe20000010000 */
[----:B------:R-:W-:Y:S01]  /*0ab0*/  FFMA.FTZ R58, R197, R155, R58 ;  /* 0x0000009bc53a7223 */ /* 0x000fe2000001003a */
[----:B------:R-:W-:Y:S01]  /*0ac0*/  FMUL.FTZ R200, R203, R200 ;  /* 0x000000c8cbc87220 */ /* 0x000fe20000410000 */
[----:B------:R-:W-:Y:S01]  /*0ad0*/  FMUL.FTZ R198, R198, R156 ;  /* 0x0000009cc6c67220 */ /* 0x000fe20000410000 */
[----:B------:R-:W-:Y:S01]  /*0ae0*/  FADD.FTZ R153, RZ, R199 ;  /* 0x000000c7ff997221 */ /* 0x000fe20000010000 */
[----:B------:R-:W-:Y:S01]  /*0af0*/  FFMA.FTZ R155, R201, R199, RZ ;  /* 0x000000c7c99b7223 */ /* 0x000fe200000100ff */
[----:B------:R-:W-:-:S02]  /*0b00*/  HADD2.F32 R157, -RZ, R157.H1_H1 ;  /* 0x3000009dff9d7230 */ /* 0x000fc40000004100 */
[----:B------:R-:W-:Y:S01]  /*0b10*/  FADD.FTZ R152, R153, R198 ;  /* 0x000000c699987221 */ /* 0x000fe20000010000 */
[----:B------:R-:W-:Y:S01]  /*0b20*/  FFMA.FTZ R154, R200, R198, R155 ;  /* 0x000000c6c89a7223 */ /* 0x000fe2000001009b */
[--C-:B------:R-:W-:Y:S02]  /*0b30*/  HADD2.F32 R188, -RZ, R158.reuse.H0_H0 ;  /* 0x2000009effbc7230 */ /* 0x100fe40000004100 */
[----:B---3--:R-:W-:Y:S01]  /*0b40*/  FADD.FTZ R160, -R204, R160 ;  /* 0x000000a0cca07221 */ /* 0x008fe20000010100 */
        /* <DEDUP_REMOVED lines=41> */
.L_x_11359:
[----:B------:R-:W-:Y:S05]  /*0de0*/  BSYNC.RECONVERGENT B1 ;  /* 0x0000000000017941 */ /* 0x000fea0003800200 */
.L_x_11358:
        /* <DEDUP_REMOVED lines=12> */
[--C-:B------:R-:W-:Y:S02]  /*0eb0*/  HADD2.F32 R183, -RZ, R44.reuse.H0_H0 ;  /* 0x2000002cffb77230 */ /* 0x100fe40000004100 */
[----:B------:R-:W-:Y:S02]  /*0ec0*/  HADD2.F32 R182, -RZ, R44.H1_H1 ;  /* 0x3000002cffb67230 */ /* 0x000fe40000004100 */
[----:B0-----:R-:W-:-:S05]  /*0ed0*/  @P1 IMAD.WIDE.U32 R6, R207, 0x20, R6 ;  /* 0x00000020cf061825 */ /* 0x001fca00078e0006 */
[----:B------:R-:W5:Y:S04]  /*0ee0*/  @P1 LDG.E.128 R120, desc[UR6][R6.64] ;  /* 0x0000000606781981 */ /* 0x000f68000c1e1d00 */
[----:B------:R0:W5:Y:S02]  /*0ef0*/  @P1 LDG.E.128 R124, desc[UR6][R6.64+0x10] ;  /* 0x00001006067c1981 */ /* 0x000164000c1e1d00 */
[--C-:B0-----:R-:W-:Y:S02]  /*0f00*/  HADD2.F32 R6, -RZ, R45.reuse.H0_H0 ;  /* 0x2000002dff067230 */ /* 0x101fe40000004100 */
[----:B------:R-:W-:Y:S01]  /*0f10*/  HADD2.F32 R7, -RZ, R45.H1_H1 ;  /* 0x3000002dff077230 */ /* 0x000fe20000004100 */
[----:B------:R-:W-:Y:S01]  /*0f20*/  IADD3 R207, PT, PT, R207, 0x20, RZ ;  /* 0x00000020cfcf7810 */ /* 0x000fe20007ffe0ff */
[C---:B--2---:R-:W-:Y:S01]  /*0f30*/  FADD.FTZ R8, -R204.reuse, R8 ;  /* 0x00000008cc087221 */ /* 0x044fe20000010100 */
[C---:B------:R-:W-:Y:S01]  /*0f40*/  FADD.FTZ R184, -R204.reuse, R9 ;  /* 0x00000009ccb87221 */ /* 0x040fe20000010100 */
[----:B------:R-:W-:-:S02]  /*0f50*/  FADD.FTZ R10, -R204, R10 ;  /* 0x0000000acc0a7221 */ /* 0x000fc40000010100 */
[C---:B-----5:R-:W-:Y:S01]  /*0f60*/  FMUL.FTZ R185, R203.reuse, R8 ;  /* 0x00000008cbb97220 */ /* 0x060fe20000410000 */
[C---:B---3--:R-:W-:Y:S01]  /*0f70*/  FADD.FTZ R152, -R204.reuse, R152 ;  /* 0x00000098cc987221 */ /* 0x048fe20000010100 */
[----:B------:R-:W-:Y:S01]  /*0f80*/  FADD.FTZ R16, -R204, R11 ;  /* 0x0000000bcc107221 */ /* 0x000fe20000010100 */
[--C-:B----4-:R-:W-:Y:S02]  /*0f90*/  HADD2.F32 R9, -RZ, R12.reuse.H0_H0 ;  /* 0x2000000cff097230 */ /* 0x110fe40000004100 */
[----:B------:R-:W-:Y:S01]  /*0fa0*/  FMUL.FTZ R181, R203, R10 ;  /* 0x0000000acbb57220 */ /* 0x000fe20000410000 */
[--C-:B------:R-:W-:Y:S02]  /*0fb0*/  HADD2.F32 R11, -RZ, R13.reuse.H0_H0 ;  /* 0x2000000dff0b7230 */ /* 0x100fe40000004100 */
[----:B------:R-:W-:Y:S02]  /*0fc0*/  HADD2.F32 R156, -RZ, R13.H1_H1 ;  /* 0x3000000dff9c7230 */ /* 0x000fe40000004100 */
[----:B------:R-:W-:Y:S01]  /*0fd0*/  FMUL.FTZ R183, R183, R9 ;  /* 0x00000009b7b77220 */ /* 0x000fe20000410000 */
[----:B------:R-:W-:-:S02]  /*0fe0*/  HADD2.F32 R12, -RZ, R12.H1_H1 ;  /* 0x3000000cff0c7230 */ /* 0x000fc40000004100 */
[----:B------:R-:W-:Y:S01]  /*0ff0*/  FADD.FTZ R88, R88, R9 ;  /* 0x0000000958587221 */ /* 0x000fe20000010000 */
[----:B------:R-:W-:Y:S02]  /*1000*/  HADD2.F32 R13, -RZ, R14.H0_H0 ;  /* 0x2000000eff0d7230 */ /* 0x000fe40000004100 */
[----:B------:R-:W-:Y:S01]  /*1010*/  FFMA.FTZ R64, R185, R9, R64 ;  /* 0x00000009b9407223 */ /* 0x000fe20000010040 */
[----:B------:R-:W-:Y:S02]  /*1020*/  HADD2.F32 R10, -RZ, R46.H0_H0 ;  /* 0x2000002eff0a7230 */ /* 0x000fe40000004100 */
[C---:B------:R-:W-:Y:S01]  /*1030*/  FMUL.FTZ R9, R203.reuse, R152 ;  /* 0x00000098cb097220 */ /* 0x040fe20000410000 */
[----:B------:R-:W-:Y:S02]  /*1040*/  HADD2.F32 R158, -RZ, R14.H1_H1 ;  /* 0x3000000eff9e7230 */ /* 0x000fe40000004100 */
[----:B------:R-:W-:Y:S01]  /*1050*/  FMUL.FTZ R184, R203, R184 ;  /* 0x000000b8cbb87220 */ /* 0x000fe20000410000 */
[----:B------:R-:W-:Y:S01]  /*1060*/  FADD.FTZ R14, -R204, R153 ;  /* 0x00000099cc0e7221 */ /* 0x000fe20000010100 */
[-C--:B------:R-:W-:Y:S01]  /*1070*/  FMUL.FTZ R182, R182, R12.reuse ;  /* 0x0000000cb6b67220 */ /* 0x080fe20000410000 */
[-C--:B------:R-:W-:Y:S01]  /*1080*/  FMUL.FTZ R10, R10, R13.reuse ;  /* 0x0000000d0a0a7220 */ /* 0x080fe20000410000 */
        /* <DEDUP_REMOVED lines=12> */
[----:B------:R-:W-:Y:S01]  /*1150*/  FMUL.FTZ R7, R7, R156 ;  /* 0x0000009c07077220 */ /* 0x000fe20000410000 */
[----:B------:R-:W-:Y:S02]  /*1160*/  HADD2.F32 R162, -RZ, R15.H1_H1 ;  /* 0x3000000fffa27230 */ /* 0x000fe40000004100 */
[----:B------:R-:W-:Y:S01]  /*1170*/  FADD.FTZ R16, R205, R6 ;  /* 0x00000006cd107221 */ /* 0x000fe20000010000 */
[C---:B------:R-:W-:Y:S01]  /*1180*/  FFMA.FTZ R15, R181.reuse, R6, R14 ;  /* 0x00000006b50f7223 */ /* 0x040fe2000001000e */
[----:B------:R-:W-:Y:S01]  /*1190*/  FADD.FTZ R90, R90, R11 ;  /* 0x0000000b5a5a7221 */ /* 0x000fe20000010000 */
[----:B------:R-:W-:Y:S01]  /*11a0*/  FFMA.FTZ R66, R181, R11, R66 ;  /* 0x0000000bb5427223 */ /* 0x000fe20000010042 */
[----:B------:R-:W-:Y:S02]  /*11b0*/  HADD2.F32 R11, -RZ, R46.H1_H1 ;  /* 0x3000002eff0b7230 */ /* 0x000fe40000004100 */
[----:B------:R-:W-:Y:S01]  /*11c0*/  FADD.FTZ R153, R16, R7 ;  /* 0x0000000710997221 */ /* 0x000fe20000010000 */
[----:B------:R-:W-:Y:S01]  /*11d0*/  FFMA.FTZ R14, R8, R7, R15 ;  /* 0x00000007080e7223 */ /* 0x000fe2000001000f */
[----:B------:R-:W-:-:S02]  /*11e0*/  HADD2.F32 R152, -RZ, R47.H0_H0 ;  /* 0x2000002fff987230 */ /* 0x000fc40000004100 */
[C---:B------:R-:W-:Y:S01]  /*11f0*/  FADD.FTZ R154, -R204.reuse, R154 ;  /* 0x0000009acc9a7221 */ /* 0x040fe20000010100 */
[----:B------:R-:W-:Y:S01]  /*1200*/  FADD.FTZ R16, R153, R10 ;  /* 0x0000000a99107221 */ /* 0x000fe20000010000 */
[----:B------:R-:W-:Y:S01]  /*1210*/  FMUL.FTZ R11, R11, R158 ;  /* 0x0000009e0b0b7220 */ /* 0x000fe20000410000 */
[----:B------:R-:W-:Y:S01]  /*1220*/  FFMA.FTZ R153, R9, R10, R14 ;  /* 0x0000000a09997223 */ /* 0x000fe2000001000e */
[----:B------:R-:W-:Y:S01]  /*1230*/  FADD.FTZ R160, -R204, R155 ;  /* 0x0000009bcca07221 */ /* 0x000fe20000010100 */
        /* <DEDUP_REMOVED lines=19> */
.L_x_11361:
[----:B------:R-:W-:Y:S05]  /*1370*/  BSYNC.RECONVERGENT B1 ;  /* 0x0000000000017941 */ /* 0x000fea0003800200 */
.L_x_11360:
        /* <DEDUP_REMOVED lines=21> */
[----:B-----5:R-:W-:Y:S01]  /*14d0*/  FMUL.FTZ R17, R203, R20 ;  /* 0x00000014cb117220 */ /* 0x020fe20000410000 */
[----:B------:R-:W-:Y:S01]  /*14e0*/  FADD.FTZ R162, -R204, R23 ;  /* 0x00000017cca27221 */ /* 0x000fe20000010100 */
[----:B----4-:R-:W-:Y:S02]  /*14f0*/  HADD2.F32 R21, -RZ, R24.H0_H0 ;  /* 0x20000018ff157230 */ /* 0x010fe40000004100 */
[--C-:B------:R-:W-:Y:S02]  /*1500*/  HADD2.F32 R23, -RZ, R25.reuse.H0_H0 ;  /* 0x20000019ff177230 */ /* 0x100fe40000004100 */
[----:B------:R-:W-:Y:S02]  /*1510*/  HADD2.F32 R152, -RZ, R25.H1_H1 ;  /* 0x30000019ff987230 */ /* 0x000fe40000004100 */
[-C--:B------:R-:W-:Y:S01]  /*1520*/  FMUL.FTZ R18, R18, R21.reuse ;  /* 0x0000001512127220 */ /* 0x080fe20000410000 */
[----:B------:R-:W-:Y:S01]  /*1530*/  FADD.FTZ R96, R96, R21 ;  /* 0x0000001560607221 */ /* 0x000fe20000010000 */
[----:B------:R-:W-:Y:S01]  /*1540*/  FFMA.FTZ R72, R17, R21, R72 ;  /* 0x0000001511487223 */ /* 0x000fe20000010048 */
[----:B------:R-:W-:-:S02]  /*1550*/  HADD2.F32 R22, -RZ, R49.H0_H0 ;  /* 0x20000031ff167230 */ /* 0x000fc40000004100 */
[C---:B------:R-:W-:Y:S01]  /*1560*/  FMUL.FTZ R21, R203.reuse, R160 ;  /* 0x000000a0cb157220 */ /* 0x040fe20000410000 */
[----:B------:R-:W-:Y:S02]  /*1570*/  HADD2.F32 R24, -RZ, R24.H1_H1 ;  /* 0x30000018ff187230 */ /* 0x000fe40000004100 */
[----:B------:R-:W-:Y:S02]  /*1580*/  HADD2.F32 R25, -RZ, R49.H1_H1 ;  /* 0x30000031ff197230 */ /* 0x000fe40000004100 */
[C---:B---3--:R-:W-:Y:S01]  /*1590*/  FADD.FTZ R28, -R204.reuse, R28 ;  /* 0x0000001ccc1c7221 */ /* 0x048fe20000010100 */
[----:B------:R-:W-:Y:S01]  /*15a0*/  FMUL.FTZ R20, R203, R158 ;  /* 0x0000009ecb147220 */ /* 0x000fe20000410000 */
[--C-:B------:R-:W-:Y:S02]  /*15b0*/  HADD2.F32 R153, -RZ, R26.reuse.H0_H0 ;  /* 0x2000001aff997230 */ /* 0x100fe40000004100 */
[----:B------:R-:W-:Y:S01]  /*15c0*/  FADD.FTZ R208, -R204, R30 ;  /* 0x0000001eccd07221 */ /* 0x000fe20000010100 */
[----:B------:R-:W-:-:S02]  /*15d0*/  HADD2.F32 R154, -RZ, R26.H1_H1 ;  /* 0x3000001aff9a7230 */ /* 0x000fc40000004100 */
[-C--:B------:R-:W-:Y:S01]  /*15e0*/  FMUL.FTZ R22, R22, R23.reuse ;  /* 0x0000001716167220 */ /* 0x080fe20000410000 */
[----:B------:R-:W-:Y:S01]  /*15f0*/  FADD.FTZ R98, R98, R23 ;  /* 0x0000001762627221 */ /* 0x000fe20000010000 */
[----:B------:R-:W-:Y:S01]  /*1600*/  FFMA.FTZ R74, R21, R23, R74 ;  /* 0x00000017154a7223 */ /* 0x000fe2000001004a */
[----:B------:R-:W-:Y:S01]  /*1610*/  FADD.FTZ R164, -R204, R29 ;  /* 0x0000001dcca47221 */ /* 0x000fe20000010100 */
[----:B------:R-:W-:Y:S01]  /*1620*/  FMUL.FTZ R19, R19, R24 ;  /* 0x0000001813137220 */ /* 0x000fe20000410000 */
[----:B------:R-:W-:Y:S02]  /*1630*/  HADD2.F32 R26, -RZ, R50.H0_H0 ;  /* 0x20000032ff1a7230 */ /* 0x000fe40000004100 */
[----:B------:R-:W-:Y:S01]  /*1640*/  FMUL.FTZ R23, R25, R152 ;  /* 0x0000009819177220 */ /* 0x000fe20000410000 */
[----:B------:R-:W-:Y:S01]  /*1650*/  FADD.FTZ R30, R205, R18 ;  /* 0x00000012cd1e7221 */ /* 0x000fe20000010000 */
[----:B------:R-:W-:Y:S01]  /*1660*/  FMUL.FTZ R25, R203, R28 ;  /* 0x0000001ccb197220 */ /* 0x000fe20000410000 */
[----:B------:R-:W-:Y:S01]  /*1670*/  FFMA.FTZ R29, R17, R18, R206 ;  /* 0x00000012111d7223 */ /* 0x000fe200000100ce */
[----:B------:R-:W-:Y:S01]  /*1680*/  FADD.FTZ R97, R97, R24 ;  /* 0x0000001861617221 */ /* 0x000fe20000010000 */
[----:B------:R-:W-:Y:S01]  /*1690*/  FFMA.FTZ R73, R20, R24, R73 ;  /* 0x0000001814497223 */ /* 0x000fe20000010049 */
[----:B------:R-:W-:Y:S01]  /*16a0*/  FADD.FTZ R210, -R204, R31 ;  /* 0x0000001fccd27221 */ /* 0x000fe20000010100 */
[----:B------:R-:W-:Y:S01]  /*16b0*/  FMUL.FTZ R24, R203, R162 ;  /* 0x000000a2cb187220 */ /* 0x000fe20000410000 */
[----:B------:R-:W-:Y:S01]  /*16c0*/  FADD.FTZ R31, R30, R19 ;  /* 0x000000131e1f7221 */ /* 0x000fe20000010000 */
[-C--:B------:R-:W-:Y:S01]  /*16d0*/  FMUL.FTZ R26, R26, R153.reuse ;  /* 0x000000991a1a7220 */ /* 0x080fe20000410000 */
[----:B------:R-:W-:Y:S01]  /*16e0*/  FADD.FTZ R100, R100, R153 ;  /* 0x0000009964647221 */ /* 0x000fe20000010000 */
[----:B------:R-:W-:Y:S01]  /*16f0*/  FFMA.FTZ R76, R25, R153, R76 ;  /* 0x00000099194c7223 */ /* 0x000fe2000001004c */
[----:B------:R-:W-:Y:S01]  /*1700*/  FFMA.FTZ R30, R20, R19, R29 ;  /* 0x00000013141e7223 */ /* 0x000fe2000001001d */
[----:B------:R-:W-:-:S02]  /*1710*/  HADD2.F32 R155, -RZ, R27.H0_H0 ;  /* 0x2000001bff9b7230 */ /* 0x000fc40000004100 */
[----:B------:R-:W-:Y:S01]  /*1720*/  FADD.FTZ R99, R99, R152 ;  /* 0x0000009863637221 */ /* 0x000fe20000010000 */
[----:B------:R-:W-:Y:S02]  /*1730*/  HADD2.F32 R153, -RZ, R51.H0_H0 ;  /* 0x20000033ff997230 */ /* 0x000fe40000004100 */
[----:B------:R-:W-:Y:S01]  /*1740*/  FFMA.FTZ R75, R24, R152, R75 ;  /* 0x00000098184b7223 */ /* 0x000fe2000001004b */
[----:B------:R-:W-:Y:S02]  /*1750*/  HADD2.F32 R156, -RZ, R27.H1_H1 ;  /* 0x3000001bff9c7230 */ /* 0x000fe40000004100 */
[----:B------:R-:W-:Y:S01]  /*1760*/  FADD.FTZ R152, R31, R22 ;  /* 0x000000161f987221 */ /* 0x000fe20000010000 */
[----:B------:R-:W-:Y:S02]  /*1770*/  HADD2.F32 R27, -RZ, R50.H1_H1 ;  /* 0x30000032ff1b7230 */ /* 0x000fe40000004100 */
        /* <DEDUP_REMOVED lines=8> */
[----:B------:R-:W-:-:S02]  /*1800*/  HADD2.F32 R154, -RZ, R51.H1_H1 ;  /* 0x30000033ff9a7230 */ /* 0x000fc40000004100 */
[----:B------:R-:W-:Y:S01]  /*1810*/  FADD.FTZ R152, R153, R26 ;  /* 0x0000001a99987221 */ /* 0x000fe20000010000 */
[----:B------:R-:W-:Y:S01]  /*1820*/  FFMA.FTZ R153, R25, R26, R30 ;  /* 0x0000001a19997223 */ /* 0x000fe2000001001e */
[C---:B------:R-:W-:Y:S01]  /*1830*/  FMUL.FTZ R31, R203.reuse, R208 ;  /* 0x000000d0cb1f7220 */ /* 0x040fe20000410000 */
[----:B------:R-:W-:Y:S01]  /*1840*/  FMUL.FTZ R30, R154, R156 ;  /* 0x0000009c9a1e7220 */ /* 0x000fe20000410000 */
[----:B------:R-:W-:Y:S01]  /*1850*/  FADD.FTZ R152, R152, R27 ;  /* 0x0000001b98987221 */ /* 0x000fe20000010000 */
[----:B------:R-:W-:Y:S01]  /*1860*/  FFMA.FTZ R154, R28, R27, R153 ;  /* 0x0000001b1c9a7223 */ /* 0x000fe20000010099 */
[----:B------:R-:W-:Y:S02]  /*1870*/  FMUL.FTZ R164, R203, R210 ;  /* 0x000000d2cba47220 */ /* 0x000fe40000410000 */
        /* <DEDUP_REMOVED lines=8> */
.L_x_11363:
[----:B------:R-:W-:Y:S05]  /*1900*/  BSYNC.RECONVERGENT B1 ;  /* 0x0000000000017941 */ /* 0x000fea0003800200 */
.L_x_11362:
        /* <DEDUP_REMOVED lines=12> */
[----:B------:R-:W-:Y:S02]  /*19d0*/  HADD2.F32 R171, -RZ, R53.H1_H1 ;  /* 0x30000035ffab7230 */ /* 0x000fe40000004100 */
[----:B0-----:R-:W-:-:S05]  /*19e0*/  @P1 IMAD.WIDE.U32 R166, R207, 0x20, R166 ;  /* 0x00000020cfa61825 */ /* 0x001fca00078e00a6 */
[----:B------:R-:W5:Y:S04]  /*19f0*/  @P1 LDG.E.128 R36, desc[UR6][R166.64] ;  /* 0x00000006a6241981 */ /* 0x000f68000c1e1d00 */
[----:B------:R0:W5:Y:S01]  /*1a00*/  @P1 LDG.E.128 R32, desc[UR6][R166.64+0x10] ;  /* 0x00001006a6201981 */ /* 0x000162000c1e1d00 */
[----:B------:R-:W-:Y:S02]  /*1a10*/  HADD2.F32 R175, -RZ, R54.H1_H1 ;  /* 0x30000036ffaf7230 */ /* 0x000fe40000004100 */
[----:B------:R-:W-:Y:S02]  /*1a20*/  HADD2.F32 R179, -RZ, R55.H1_H1 ;  /* 0x30000037ffb37230 */ /* 0x000fe40000004100 */
[--C-:B0-----:R-:W-:Y:S02]  /*1a30*/  HADD2.F32 R167, -RZ, R52.reuse.H1_H1 ;  /* 0x30000034ffa77230 */ /* 0x101fe40000004100 */
[C---:B--2---:R-:W-:Y:S01]  /*1a40*/  FADD.FTZ R170, -R204.reuse, R153 ;  /* 0x00000099ccaa7221 */ /* 0x044fe20000010100 */
[----:B------:R-:W-:Y:S01]  /*1a50*/  FADD.FTZ R172, -R204, R154 ;  /* 0x0000009accac7221 */ /* 0x000fe20000010100 */
[----:B------:R-:W-:-:S02]  /*1a60*/  HADD2.F32 R153, -RZ, R52.H0_H0 ;  /* 0x20000034ff997230 */ /* 0x000fc40000004100 */
[C---:B------:R-:W-:Y:S01]  /*1a70*/  FADD.FTZ R152, -R204.reuse, R152 ;  /* 0x00000098cc987221 */ /* 0x040fe20000010100 */
[C---:B------:R-:W-:Y:S01]  /*1a80*/  FADD.FTZ R174, -R204.reuse, R155 ;  /* 0x0000009bccae7221 */ /* 0x040fe20000010100 */
[C---:B-----5:R-:W-:Y:S01]  /*1a90*/  FMUL.FTZ R168, R203.reuse, R170 ;  /* 0x000000aacba87220 */ /* 0x060fe20000410000 */
[----:B------:R-:W-:Y:S02]  /*1aa0*/  HADD2.F32 R170, -RZ, R53.H0_H0 ;  /* 0x20000035ffaa7230 */ /* 0x000fe40000004100 */
[C---:B------:R-:W-:Y:S01]  /*1ab0*/  FMUL.FTZ R165, R203.reuse, R152 ;  /* 0x00000098cba57220 */ /* 0x040fe20000410000 */
[----:B------:R-:W-:Y:S01]  /*1ac0*/  FMUL.FTZ R169, R203, R172 ;  /* 0x000000accba97220 */ /* 0x000fe20000410000 */
[--C-:B----4-:R-:W-:Y:S02]  /*1ad0*/  HADD2.F32 R154, -RZ, R160.reuse.H0_H0 ;  /* 0x200000a0ff9a7230 */ /* 0x110fe40000004100 */
[----:B---3--:R-:W-:Y:S01]  /*1ae0*/  FADD.FTZ R176, -R204, R156 ;  /* 0x0000009cccb07221 */ /* 0x008fe20000010100 */
[----:B------:R-:W-:-:S02]  /*1af0*/  HADD2.F32 R160, -RZ, R160.H1_H1 ;  /* 0x300000a0ffa07230 */ /* 0x000fc40000004100 */
[----:B------:R-:W-:Y:S01]  /*1b00*/  FADD.FTZ R178, -R204, R157 ;  /* 0x0000009dccb27221 */ /* 0x000fe20000010100 */
[--C-:B------:R-:W-:Y:S02]  /*1b10*/  HADD2.F32 R155, -RZ, R161.reuse.H0_H0 ;  /* 0x200000a1ff9b7230 */ /* 0x100fe40000004100 */
[----:B------:R-:W-:Y:S01]  /*1b20*/  FMUL.FTZ R166, R153, R154 ;  /* 0x0000009a99a67220 */ /* 0x000fe20000410000 */
        /* <DEDUP_REMOVED lines=13> */
[----:B------:R-:W-:Y:S02]  /*1c00*/  HADD2.F32 R174, -RZ, R54.H0_H0 ;  /* 0x20000036ffae7230 */ /* 0x000fe40000004100 */
        /* <DEDUP_REMOVED lines=8> */
[----:B------:R-:W-:Y:S01]  /*1c90*/  FADD.FTZ R180, -R204, R159 ;  /* 0x0000009fccb47221 */ /* 0x000fe20000010100 */
[----:B------:R-:W-:Y:S01]  /*1ca0*/  FMUL.FTZ R176, R203, R178 ;  /* 0x000000b2cbb07220 */ /* 0x000fe20000410000 */
[----:B------:R-:W-:-:S02]  /*1cb0*/  HADD2.F32 R159, -RZ, R163.H0_H0 ;  /* 0x200000a3ff9f7230 */ /* 0x000fc40000004100 */
[----:B------:R-:W-:Y:S01]  /*1cc0*/  FADD.FTZ R158, -R204, R158 ;  /* 0x0000009ecc9e7221 */ /* 0x000fe20000010100 */
        /* <DEDUP_REMOVED lines=27> */
.L_x_11365:
[----:B------:R-:W-:Y:S05]  /*1e80*/  BSYNC.RECONVERGENT B1 ;  /* 0x0000000000017941 */ /* 0x000fea0003800200 */
.L_x_11364:
        /* <DEDUP_REMOVED lines=24> */
.L_x_11409:
        /* <DEDUP_REMOVED lines=50> */
.L_x_11371:
        /* <DEDUP_REMOVED lines=36> */
.L_x_11372:
        /* <DEDUP_REMOVED lines=8> */
.L_x_11370:
[----:B------:R-:W-:Y:S05]  /*25f0*/  BSYNC.RECONVERGENT B2 ;  /* 0x0000000000027941 */ /* 0x000fea0003800200 */
.L_x_11369:
        /* <DEDUP_REMOVED lines=42> */
.L_x_11375:
        /* <DEDUP_REMOVED lines=36> */
.L_x_11376:
        /* <DEDUP_REMOVED lines=8> */
.L_x_11374:
[----:B------:R-:W-:Y:S05]  /*2b60*/  BSYNC.RECONVERGENT B2 ;  /* 0x0000000000027941 */ /* 0x000fea0003800200 */
.L_x_11373:
        /* <DEDUP_REMOVED lines=42> */
.L_x_11379:
        /* <DEDUP_REMOVED lines=36> */
.L_x_11380:
        /* <DEDUP_REMOVED lines=8> */
.L_x_11378:
[----:B------:R-:W-:Y:S05]  /*30d0*/  BSYNC.RECONVERGENT B2 ;  /* 0x0000000000027941 */ /* 0x000fea0003800200 */
.L_x_11377:
        /* <DEDUP_REMOVED lines=41> */
.L_x_11382:
        /* <DEDUP_REMOVED lines=36> */
.L_x_11383:
        /* <DEDUP_REMOVED lines=8> */
.L_x_11368:
        /* <DEDUP_REMOVED lines=40> */
[----:B-1----:R-:W-:Y:S01]  /*38b0*/  IMAD.WIDE.U32 R156, R4, 0x10, R156 ;  /* 0x00000010049c7825 */ /* 0x002fe200078e009c */
[----:B------:R-:W-:-:S02]  /*38c0*/  F2FP.F16.F32.PACK_AB R153, R154, R153 ;  /* 0x000000999a99723e */ /* 0x000fc400000000ff */
[----:B------:R-:W-:Y:S02]  /*38d0*/  F2FP.F16.F32.PACK_AB R154, R158, R205 ;  /* 0x000000cd9e9a723e */ /* 0x000fe400000000ff */
[----:B------:R-:W-:Y:S02]  /*38e0*/  F2FP.F16.F32.PACK_AB R155, R202, R209 ;  /* 0x000000d1ca9b723e */ /* 0x000fe400000000ff */
[----:B------:R-:W-:-:S03]  /*38f0*/  IADD3 R4, PT, PT, R4, 0x20, RZ ;  /* 0x0000002004047810 */ /* 0x000fc60007ffe0ff */
[----:B------:R1:W-:Y:S04]  /*3900*/  STG.E.128 desc[UR6][R156.64], R152 ;  /* 0x000000989c007986 */ /* 0x0003e8000c101d06 */
.L_x_11386:
[----:B------:R-:W-:Y:S05]  /*3910*/  BSYNC.RECONVERGENT B2 ;  /* 0x0000000000027941 */ /* 0x000fea0003800200 */
.L_x_11385:
[----:B------:R-:W-:Y:S04]  /*3920*/  BSSY.RECONVERGENT B2, `(.L_x_11387) ;  /* 0x000002a000027945 */ /* 0x000fe80003800200 */
[----:B------:R-:W-:Y:S05]  /*3930*/  @!P4 BRA `(.L_x_11388) ;  /* 0x0000000000a0c947 */ /* 0x000fea0003800000 */
[----:B-1----:R-:W1:Y:S01]  /*3940*/  LDC.64 R156, c[0x0][0x468] ;  /* 0x00011a00ff9c7b82 */ /* 0x002e620000000a00 */
        /* <DEDUP_REMOVED lines=39> */
.L_x_11388:
[----:B------:R-:W-:Y:S05]  /*3bc0*/  BSYNC.RECONVERGENT B2 ;  /* 0x0000000000027941 */ /* 0x000fea0003800200 */
.L_x_11387:
        /* <DEDUP_REMOVED lines=42> */
.L_x_11390:
[----:B------:R-:W-:Y:S05]  /*3e70*/  BSYNC.RECONVERGENT B2 ;  /* 0x0000000000027941 */ /* 0x000fea0003800200 */
.L_x_11389:
        /* <DEDUP_REMOVED lines=41> */
.L_x_11384:
        /* <DEDUP_REMOVED lines=39> */
[----:B-1----:R-:W-:Y:S01]  /*4380*/  IMAD.WIDE.U32 R156, R4, 0x10, R156 ;  /* 0x00000010049c7825 */ /* 0x002fe200078e009c */
[----:B------:R-:W-:Y:S01]  /*4390*/  F2FP.F16.F32.PACK_AB R153, R202, R153 ;  /* 0x00000099ca99723e */ /* 0x000fe200000000ff */
[----:B------:R1:W-:Y:S01]  /*43a0*/  STG.E.128 desc[UR6][R158.64], R140 ;  /* 0x0000008c9e007986 */ /* 0x0003e2000c101d06 */
[----:B------:R-:W-:Y:S02]  /*43b0*/  F2FP.F16.F32.PACK_AB R152, R163, R152 ;  /* 0x00000098a398723e */ /* 0x000fe400000000ff */
[----:B------:R-:W-:Y:S01]  /*43c0*/  IADD3 R4, PT, PT, R4, 0x20, RZ ;  /* 0x0000002004047810 */ /* 0x000fe20007ffe0ff */
[----:B------:R1:W-:Y:S04]  /*43d0*/  STG.E.128 desc[UR6][R158.64+0x10], R148 ;  /* 0x000010949e007986 */ /* 0x0003e8000c101d06 */
[----:B------:R1:W-:Y:S02]  /*43e0*/  STG.E.128 desc[UR6][R156.64], R152 ;  /* 0x000000989c007986 */ /* 0x0003e4000c101d06 */
.L_x_11392:
[----:B------:R-:W-:Y:S05]  /*43f0*/  BSYNC.RECONVERGENT B2 ;  /* 0x0000000000027941 */ /* 0x000fea0003800200 */
.L_x_11391:
        /* <DEDUP_REMOVED lines=46> */
.L_x_11394:
[----:B------:R-:W-:Y:S05]  /*46e0*/  BSYNC.RECONVERGENT B2 ;  /* 0x0000000000027941 */ /* 0x000fea0003800200 */
.L_x_11393:
        /* <DEDUP_REMOVED lines=46> */
.L_x_11396:
[----:B------:R-:W-:Y:S05]  /*49d0*/  BSYNC.RECONVERGENT B2 ;  /* 0x0000000000027941 */ /* 0x000fea0003800200 */
.L_x_11395:
        /* <DEDUP_REMOVED lines=37> */
[----:B------:R-:W-:Y:S01]  /*4c30*/  F2FP.F16.F32.PACK_AB R155, R204, R203 ;  /* 0x000000cbcc9b723e */ /* 0x000fe200000000ff */
[----:B------:R0:W-:Y:S01]  /*4c40*/  STG.E.128 desc[UR6][R156.64], R140 ;  /* 0x0000008c9c007986 */ /* 0x0001e2000c101d06 */
[----:B------:R-:W-:-:S02]  /*4c50*/  F2FP.F16.F32.PACK_AB R154, R202, R163 ;  /* 0x000000a3ca9a723e */ /* 0x000fc400000000ff */
[----:B------:R-:W-:Y:S01]  /*4c60*/  F2FP.F16.F32.PACK_AB R153, R162, R153 ;  /* 0x00000099a299723e */ /* 0x000fe200000000ff */
[----:B------:R0:W-:Y:S01]  /*4c70*/  STG.E.128 desc[UR6][R156.64+0x10], R148 ;  /* 0x000010949c007986 */ /* 0x0001e2000c101d06 */
[----:B------:R-:W-:-:S05]  /*4c80*/  F2FP.F16.F32.PACK_AB R152, R161, R152 ;  /* 0x00000098a198723e */ /* 0x000fca00000000ff */
[----:B------:R0:W-:Y:S02]  /*4c90*/  STG.E.128 desc[UR6][R158.64], R152 ;  /* 0x000000989e007986 */ /* 0x0001e4000c101d06 */
.L_x_11381:
[----:B------:R-:W-:Y:S05]  /*4ca0*/  BSYNC.RECONVERGENT B1 ;  /* 0x0000000000017941 */ /* 0x000fea0003800200 */
.L_x_11367:
[----:B01234-:R-:W0:Y:S02]  /*4cb0*/  LDC.64 R152, c[0x0][0x380] ;  /* 0x0000e000ff987b82 */ /* 0x01fe240000000a00 */
[----:B0-----:R-:W-:-:S04]  /*4cc0*/  LEA R5, R152, R5, 0x2 ;  /* 0x0000000598057211 */ /* 0x001fc800078e10ff */
[----:B------:R-:W-:-:S13]  /*4cd0*/  ISETP.GE.AND P1, PT, R5, R153, PT ;  /* 0x000000990500720c */ /* 0x000fda0003f26270 */
[----:B------:R-:W-:Y:S05]  /*4ce0*/  @!P1 BRA `(.L_x_11397) ;  /* 0xffffffb800789947 */ /* 0x000fea000383ffff */
.L_x_11357:
[----:B------:R-:W-:Y:S05]  /*4cf0*/  BSYNC B0 ;  /* 0x0000000000007941 */ /* 0x000fea0003800000 */
.L_x_11356:
        /* <DEDUP_REMOVED lines=256> */
.L_x_11366:
        /* <DEDUP_REMOVED lines=8> */
.L_x_11399:
[----:B------:R-:W-:Y:S05]  /*5d80*/  BSYNC B1 ;  /* 0x0000000000017941 */ /* 0x000fea0003800000 */
.L_x_11398:
        /* <DEDUP_REMOVED lines=8> */
.L_x_11400:
[----:B------:R-:W-:-:S05]  /*5e10*/  FADD.FTZ R152, R152, R205 ;  /* 0x000000cd98987221 */ /* 0x000fca0000010000 */
[----:B------:R-:W-:Y:S01]  /*5e20*/  MOV R202, R152 ;  /* 0x0000009800ca7202 */ /* 0x000fe20000000f00 */
[----:B------:R-:W-:Y:S01]  /*5e30*/  HFMA2 R163, -RZ, RZ, 0, 1.1920928955078125e-07 ;  /* 0x00000002ffa37431 */ /* 0x000fe200000001ff */
[----:B------:R-:W-:-:S07]  /*5e40*/  MOV R153, R162 ;  /* 0x000000a200997202 */ /* 0x000fce0000000f00 */
[----:B------:R-:W-:Y:S05]  /*5e50*/  WARPSYNC.COLLECTIVE R161, `(.L_x_11401) ;  /* 0x00000000a1087348 */ /* 0x000fea0003c00000 */
[----:B------:R0:W1:Y:S02]  /*5e60*/  SHFL.BFLY P6, R162, R202, R163, R204 ;  /* 0x0c0000a3caa27389 */ /* 0x00006400000c00cc */
[----:B01----:R-:W-:Y:S05]  /*5e70*/  ENDCOLLECTIVE ;  /* 0x000000000000791b */ /* 0x003fea0003800000 */
.L_x_11401:
[----:B------:R-:W-:-:S05]  /*5e80*/  FADD.FTZ R153, R153, R206 ;  /* 0x000000ce99997221 */ /* 0x000fca0000010000 */
[----:B------:R-:W-:Y:S02]  /*5e90*/  MOV R202, R153 ;  /* 0x0000009900ca7202 */ /* 0x000fe40000000f00 */
[----:B------:R-:W-:-:S07]  /*5ea0*/  MOV R155, R162 ;  /* 0x000000a2009b7202 */ /* 0x000fce0000000f00 */
[----:B------:R-:W-:Y:S05]  /*5eb0*/  WARPSYNC.COLLECTIVE R161, `(.L_x_11402) ;  /* 0x00000000a1087348 */ /* 0x000fea0003c00000 */
[----:B------:R0:W1:Y:S02]  /*5ec0*/  SHFL.BFLY P6, R162, R202, R163, R204 ;  /* 0x0c0000a3caa27389 */ /* 0x00006400000c00cc */
[----:B01----:R-:W-:Y:S05]  /*5ed0*/  ENDCOLLECTIVE ;  /* 0x000000000000791b */ /* 0x003fea0003800000 */
.L_x_11402:
[----:B------:R-:W-:-:S05]  /*5ee0*/  FADD.FTZ R155, R152, R155 ;  /* 0x0000009b989b7221 */ /* 0x000fca0000010000 */
[----:B------:R-:W-:Y:S01]  /*5ef0*/  MOV R202, R155 ;  /* 0x0000009b00ca7202 */ /* 0x000fe20000000f00 */
[----:B------:R-:W-:Y:S01]  /*5f00*/  HFMA2 R163, -RZ, RZ, 0, 2.384185791015625e-07 ;  /* 0x00000004ffa37431 */ /* 0x000fe200000001ff */
[----:B------:R-:W-:-:S07]  /*5f10*/  MOV R154, R162 ;  /* 0x000000a2009a7202 */ /* 0x000fce0000000f00 */
[----:B------:R-:W-:Y:S05]  /*5f20*/  WARPSYNC.COLLECTIVE R161, `(.L_x_11403) ;  /* 0x00000000a1087348 */ /* 0x000fea0003c00000 */
[----:B------:R0:W1:Y:S02]  /*5f30*/  SHFL.BFLY P6, R162, R202, R163, R204 ;  /* 0x0c0000a3caa27389 */ /* 0x00006400000c00cc */
[----:B01----:R-:W-:Y:S05]  /*5f40*/  ENDCOLLECTIVE ;  /* 0x000000000000791b */ /* 0x003fea0003800000 */
.L_x_11403:
[----:B------:R-:W-:-:S05]  /*5f50*/  FADD.FTZ R154, R153, R154 ;  /* 0x0000009a999a7221 */ /* 0x000fca0000010000 */
[----:B------:R-:W-:Y:S02]  /*5f60*/  MOV R202, R154 ;  /* 0x0000009a00ca7202 */ /* 0x000fe40000000f00 */
[----:B------:R-:W-:-:S07]  /*5f70*/  MOV R156, R162 ;  /* 0x000000a2009c7202 */ /* 0x000fce0000000f00 */
[----:B------:R-:W-:Y:S05]  /*5f80*/  WARPSYNC.COLLECTIVE R161, `(.L_x_11404) ;  /* 0x00000000a1087348 */ /* 0x000fea0003c00000 */
[----:B------:R0:W1:Y:S02]  /*5f90*/  SHFL.BFLY P6, R162, R202, R163, R204 ;  /* 0x0c0000a3caa27389 */ /* 0x00006400000c00cc */
[----:B01----:R-:W-:Y:S05]  /*5fa0*/  ENDCOLLECTIVE ;  /* 0x000000000000791b */ /* 0x003fea0003800000 */
.L_x_11404:
[----:B------:R-:W-:-:S05]  /*5fb0*/  FADD.FTZ R156, R155, R156 ;  /* 0x0000009c9b9c7221 */ /* 0x000fca0000010000 */
[----:B------:R-:W-:Y:S01]  /*5fc0*/  MOV R202, R156 ;  /* 0x0000009c00ca7202 */ /* 0x000fe20000000f00 */
[----:B------:R-:W-:Y:S01]  /*5fd0*/  HFMA2 R163, -RZ, RZ, 0, 4.76837158203125e-07 ;  /* 0x00000008ffa37431 */ /* 0x000fe200000001ff */
[----:B------:R-:W-:-:S07]  /*5fe0*/  MOV R157, R162 ;  /* 0x000000a2009d7202 */ /* 0x000fce0000000f00 */
[----:B------:R-:W-:Y:S05]  /*5ff0*/  WARPSYNC.COLLECTIVE R161, `(.L_x_11405) ;  /* 0x00000000a1087348 */ /* 0x000fea0003c00000 */
[----:B------:R0:W1:Y:S02]  /*6000*/  SHFL.BFLY P6, R162, R202, R163, R204 ;  /* 0x0c0000a3caa27389 */ /* 0x00006400000c00cc */
[----:B01----:R-:W-:Y:S05]  /*6010*/  ENDCOLLECTIVE ;  /* 0x000000000000791b */ /* 0x003fea0003800000 */
.L_x_11405:
[----:B------:R-:W-:-:S05]  /*6020*/  FADD.FTZ R157, R154, R157 ;  /* 0x0000009d9a9d7221 */ /* 0x000fca0000010000 */
[----:B------:R-:W-:Y:S02]  /*6030*/  MOV R202, R157 ;  /* 0x0000009d00ca7202 */ /* 0x000fe40000000f00 */
[----:B------:R-:W-:-:S07]  /*6040*/  MOV R159, R162 ;  /* 0x000000a2009f7202 */ /* 0x000fce0000000f00 */
[----:B------:R-:W-:Y:S05]  /*6050*/  WARPSYNC.COLLECTIVE R161, `(.L_x_11406) ;  /* 0x00000000a1087348 */ /* 0x000fea0003c00000 */
[----:B------:R0:W1:Y:S02]  /*6060*/  SHFL.BFLY P6, R162, R202, R163, R204 ;  /* 0x0c0000a3caa27389 */ /* 0x00006400000c00cc */
[----:B01----:R-:W-:Y:S05]  /*6070*/  ENDCOLLECTIVE ;  /* 0x000000000000791b */ /* 0x003fea0003800000 */
.L_x_11406:
[----:B------:R-:W-:-:S05]  /*6080*/  FADD.FTZ R159, R156, R159 ;  /* 0x0000009f9c9f7221 */ /* 0x000fca0000010000 */
[----:B------:R-:W-:Y:S01]  /*6090*/  MOV R202, R159 ;  /* 0x0000009f00ca7202 */ /* 0x000fe20000000f00 */
[----:B------:R-:W-:Y:S01]  /*60a0*/  HFMA2 R163, -RZ, RZ, 0, 9.5367431640625e-07 ;  /* 0x00000010ffa37431 */ /* 0x000fe200000001ff */
[----:B------:R-:W-:-:S07]  /*60b0*/  MOV R158, R162 ;  /* 0x000000a2009e7202 */ /* 0x000fce0000000f00 */
[----:B------:R-:W-:Y:S05]  /*60c0*/  WARPSYNC.COLLECTIVE R161, `(.L_x_11407) ;  /* 0x00000000a1087348 */ /* 0x000fea0003c00000 */
[----:B------:R0:W1:Y:S02]  /*60d0*/  SHFL.BFLY P6, R162, R202, R163, R204 ;  /* 0x0c0000a3caa27389 */ /* 0x00006400000c00cc */
[----:B01----:R-:W-:Y:S05]  /*60e0*/  ENDCOLLECTIVE ;  /* 0x000000000000791b */ /* 0x003fea0003800000 */
.L_x_11407:
[----:B------:R-:W-:-:S05]  /*60f0*/  FADD.FTZ R158, R157, R158 ;  /* 0x0000009e9d9e7221 */ /* 0x000fca0000010000 */
[----:B------:R-:W-:Y:S02]  /*6100*/  MOV R202, R158 ;  /* 0x0000009e00ca7202 */ /* 0x000fe40000000f00 */
[----:B------:R-:W-:-:S07]  /*6110*/  MOV R152, R162 ;  /* 0x000000a200987202 */ /* 0x000fce0000000f00 */
[----:B------:R-:W-:Y:S05]  /*6120*/  WARPSYNC.COLLECTIVE R161, `(.L_x_11408) ;  /* 0x00000000a1087348 */ /* 0x000fea0003c00000 */
[----:B------:R0:W1:Y:S02]  /*6130*/  SHFL.BFLY P6, R162, R202, R163, R204 ;  /* 0x0c0000a3caa27389 */ /* 0x00006400000c00cc */
[----:B01----:R-:W-:Y:S05]  /*6140*/  ENDCOLLECTIVE ;  /* 0x000000000000791b */ /* 0x003fea0003800000 */
.L_x_11408:
[----:B------:R-:W-:Y:S01]  /*6150*/  MOV R153, R162 ;  /* 0x000000a200997202 */ /* 0x000fe20000000f00 */
[----:B------:R-:W-:Y:S06]  /*6160*/  BRA `(.L_x_11409) ;  /* 0xffffffbc00a87947 */ /* 0x000fec000383ffff */
.L_x_11410:
        /* <DEDUP_REMOVED lines=9> */
.L_x_20066:


//--------------------- .text._ZN10layer_norm13ln_bwd_kernelINS_13Kernel_traitsI6__halfS2_fS2_fjLj1024ELj1ELj4ELj1ELj16ENS_18Kernel_traits_baseILj1024ES2_S2_fS2_fjLj128EEEEELb0ELb0ELb0ELb1EEEvNS_9BwdParamsE --------------------------
	.section	.text._ZN10layer_norm13ln_bwd_kernelINS_13Kernel_traitsI6__halfS2_fS2_fjLj1024ELj1ELj4ELj1ELj16ENS_18Kernel_traits_baseILj1024ES2_S2_fS2_fjLj128EEEEELb0ELb0ELb0ELb1EEEvNS_9BwdParamsE,"ax",@progbits
	.align	128
        .global         _ZN10layer_norm13ln_bwd_kernelINS_13Kernel_traitsI6__halfS2_fS2_fjLj1024ELj1ELj4ELj1ELj16ENS_18Kernel_traits_baseILj1024ES2_S2_fS2_fjLj128EEEEELb0ELb0ELb0ELb1EEEvNS_9BwdParamsE
        .type           _ZN10layer_norm13ln_bwd_kernelINS_13Kernel_traitsI6__halfS2_fS2_fjLj1024ELj1ELj4ELj1ELj16ENS_18Kernel_traits_baseILj1024ES2_S2_fS2_fjLj128EEEEELb0ELb0ELb0ELb1EEEvNS_9BwdParamsE,@function
        .size           _ZN10layer_norm13ln_bwd_kernelINS_13Kernel_traitsI6__halfS2_fS2_fjLj1024ELj1ELj4ELj1ELj16ENS_18Kernel_traits_baseILj1024ES2_S2_fS2_fjLj128EEEEELb0ELb0ELb0ELb1EEEvNS_9BwdParamsE,(.L_x_20067 - _ZN10layer_norm13ln_bwd_kernelINS_13Kernel_traitsI6__halfS2_fS2_fjLj1024ELj1ELj4ELj1ELj16ENS_18Kernel_traits_baseILj1024ES2_S2_fS2_fjLj128EEEEELb0ELb0ELb0ELb1EEEvNS_9BwdParamsE)
        .other          _ZN10layer_norm13ln_bwd_kernelINS_13Kernel_traitsI6__halfS2_fS2_fjLj1024ELj1ELj4ELj1ELj16ENS_18Kernel_traits_baseILj1024ES2_S2_fS2_fjLj128EEEEELb0ELb0ELb0ELb1EEEvNS_9BwdParamsE,@"STO_CUDA_ENTRY STV_DEFAULT"
_ZN10layer_norm13ln_bwd_kernelINS_13Kernel_traitsI6__halfS2_fS2_fjLj1024ELj1ELj4ELj1ELj16ENS_18Kernel_traits_baseILj1024ES2_S2_fS2_fjLj128EEEEELb0ELb0ELb0ELb1EEEvNS_9BwdParamsE:
.text._ZN10layer_norm13ln_bwd_kernelINS_13Kernel_traitsI6__halfS2_fS2_fjLj1024ELj1ELj4ELj1ELj16ENS_18Kernel_traits_baseILj1024ES2_S2_fS2_fjLj128EEEEELb0ELb0ELb0ELb1EEEvNS_9BwdParamsE:
        /* <DEDUP_REMOVED lines=90> */
[----:B------:R-:W-:Y:S01]  /*05a0*/  MOV R180, RZ ;  /* 0x000000ff00b47202 */ /* 0x000fe20000000f00 */
[--C-:B--2---:R-:W-:Y:S02]  /*05b0*/  HADD2.F32 R185, -RZ, R152.reuse.H0_H0 ;  /* 0x20000098ffb97230 */ /* 0x104fe40000004100 */
[----:B------:R-:W-:Y:S02]  /*05c0*/  HADD2.F32 R184, -RZ, R152.H1_H1 ;  /* 0x30000098ffb87230 */ /* 0x000fe40000004100 */
[----:B------:R-:W-:Y:S02]  /*05d0*/  HFMA2 R152, -RZ, RZ, 0, 0 ;  /* 0x00000000ff987431 */ /* 0x000fe400000001ff */
[--C-:B------:R-:W-:Y:S02]  /*05e0*/  HADD2.F32 R183, -RZ, R153.reuse.H0_H0 ;  /* 0x20000099ffb77230 */ /* 0x100fe40000004100 */
[----:B------:R-:W-:-:S02]  /*05f0*/  HADD2.F32 R182, -RZ, R153.H1_H1 ;  /* 0x30000099ffb67230 */ /* 0x000fc40000004100 */
[--C-:B---3--:R-:W-:Y:S02]  /*0600*/  HADD2.F32 R156, -RZ, R160.reuse.H0_H0 ;  /* 0x200000a0ff9c7230 */ /* 0x108fe40000004100 */
[----:B------:R-:W-:Y:S02]  /*0610*/  HADD2.F32 R157, -RZ, R160.H1_H1 ;  /* 0x300000a0ff9d7230 */ /* 0x000fe40000004100 */
[--C-:B------:R-:W-:Y:S02]  /*0620*/  HADD2.F32 R158, -RZ, R161.reuse.H0_H0 ;  /* 0x200000a1ff9e7230 */ /* 0x100fe40000004100 */
[----:B------:R-:W-:Y:S02]  /*0630*/  HADD2.F32 R159, -RZ, R161.H1_H1 ;  /* 0x300000a1ff9f7230 */ /* 0x000fe40000004100 */
[--C-:B----4-:R-:W-:Y:S02]  /*0640*/  HADD2.F32 R164, -RZ, R168.reuse.H0_H0 ;  /* 0x200000a8ffa47230 */ /* 0x110fe40000004100 */
[----:B------:R-:W-:-:S02]  /*0650*/  HADD2.F32 R165, -RZ, R168.H1_H1 ;  /* 0x300000a8ffa57230 */ /* 0x000fc40000004100 */
[--C-:B------:R-:W-:Y:S02]  /*0660*/  HADD2.F32 R166, -RZ, R169.reuse.H0_H0 ;  /* 0x200000a9ffa67230 */ /* 0x100fe40000004100 */
[----:B------:R-:W-:Y:S02]  /*0670*/  HADD2.F32 R167, -RZ, R169.H1_H1 ;  /* 0x300000a9ffa77230 */ /* 0x000fe40000004100 */
[--C-:B-----5:R-:W-:Y:S02]  /*0680*/  HADD2.F32 R172, -RZ, R176.reuse.H0_H0 ;  /* 0x200000b0ffac7230 */ /* 0x120fe40000004100 */
        /* <DEDUP_REMOVED lines=11> */
[----:B------:R-:W-:Y:S02]  /*0740*/  HADD2.F32 R154, -RZ, R155.H0_H0 ;  /* 0x2000009bff9a7230 */ /* 0x000fe40000004100 */
[----:B------:R-:W-:Y:S02]  /*0750*/  HADD2.F32 R162, -RZ, R163.H0_H0 ;  /* 0x200000a3ffa27230 */ /* 0x000fe40000004100 */
[----:B------:R-:W-:Y:S02]  /*0760*/  HADD2.F32 R170, -RZ, R171.H0_H0 ;  /* 0x200000abffaa7230 */ /* 0x000fe40000004100 */
[----:B------:R-:W-:-:S02]  /*0770*/  HADD2.F32 R178, -RZ, R179.H0_H0 ;  /* 0x200000b3ffb27230 */ /* 0x000fc40000004100 */
[----:B------:R-:W-:Y:S02]  /*0780*/  HADD2.F32 R155, -RZ, R155.H1_H1 ;  /* 0x3000009bff9b7230 */ /* 0x000fe40000004100 */
[----:B------:R-:W-:Y:S02]  /*0790*/  HADD2.F32 R163, -RZ, R163.H1_H1 ;  /* 0x300000a3ffa37230 */ /* 0x000fe40000004100 */
[----:B------:R-:W-:Y:S02]  /*07a0*/  HADD2.F32 R171, -RZ, R171.H1_H1 ;  /* 0x300000abffab7230 */ /* 0x000fe40000004100 */
[----:B------:R-:W-:-:S07]  /*07b0*/  HADD2.F32 R179, -RZ, R179.H1_H1 ;  /* 0x300000b3ffb37230 */ /* 0x000fce0000004100 */
.L_x_11426:
        /* <DEDUP_REMOVED lines=25> */
[--C-:B------:R-:W-:Y:S02]  /*0950*/  IMAD.WIDE.U32 R190, R201, 0x20, R198.reuse ;  /* 0x00000020c9be7825 */ /* 0x100fe400078e00c6 */
[----:B------:R-:W4:Y:S02]  /*0960*/  @P0 LDG.E.U16 R200, desc[UR6][R104.64] ;  /* 0x0000000668c80981 */ /* 0x000f24000c1e1500 */
[----:B------:R-:W-:-:S02]  /*0970*/  IMAD.WIDE.U32 R198, R187, 0x20, R198 ;  /* 0x00000020bbc67825 */ /* 0x000fc400078e00c6 */
[----:B------:R-:W4:Y:S04]  /*0980*/  LDG.E.128 R96, desc[UR6][R130.64] ;  /* 0x0000000682607981 */ /* 0x000f28000c1e1d00 */
[----:B------:R-:W4:Y:S01]  /*0990*/  LDG.E.128 R120, desc[UR6][R198.64] ;  /* 0x00000006c6787981 */ /* 0x000f22000c1e1d00 */
[----:B------:R-:W-:-:S03]  /*09a0*/  IMAD.WIDE.U32 R100, R203, 0x10, R128 ;  /* 0x00000010cb647825 */ /* 0x000fc600078e0080 */
[----:B------:R-:W4:Y:S01]  /*09b0*/  LDG.E.128 R104, desc[UR6][R130.64+0x10] ;  /* 0x0000100682687981 */ /* 0x000f22000c1e1d00 */
[----:B------:R-:W-:-:S03]  /*09c0*/  IMAD.WIDE.U32 R112, R201, 0x10, R128 ;  /* 0x00000010c9707825 */ /* 0x000fc600078e0080 */
[----:B------:R-:W4:Y:S04]  /*09d0*/  LDG.E.128 R100, desc[UR6][R100.64] ;  /* 0x0000000664647981 */ /* 0x000f28000c1e1d00 */
[----:B------:R-:W4:Y:S04]  /*09e0*/  LDG.E.128 R108, desc[UR6][R190.64] ;  /* 0x00000006be6c7981 */ /* 0x000f28000c1e1d00 */
[----:B------:R0:W4:Y:S04]  /*09f0*/  LDG.E.128 R116, desc[UR6][R190.64+0x10] ;  /* 0x00001006be747981 */ /* 0x000128000c1e1d00 */
[----:B------:R-:W4:Y:S04]  /*0a00*/  LDG.E.128 R124, desc[UR6][R198.64+0x10] ;  /* 0x00001006c67c7981 */ /* 0x000f28000c1e1d00 */
[----:B------:R-:W4:Y:S01]  /*0a10*/  LDG.E.128 R112, desc[UR6][R112.64] ;  /* 0x0000000670707981 */ /* 0x000f22000c1e1d00 */
[----:B------:R-:W-:-:S06]  /*0a20*/  IMAD.WIDE.U32 R128, R187, 0x10, R128 ;  /* 0x00000010bb807825 */ /* 0x000fcc00078e0080 */
[----:B------:R-:W4:Y:S01]  /*0a30*/  LDG.E.128 R128, desc[UR6][R128.64] ;  /* 0x0000000680807981 */ /* 0x000f22000c1e1d00 */
        /* <DEDUP_REMOVED lines=19> */
[----:B------:R-:W-:Y:S01]  /*0b70*/  MOV R196, 0x3f800000 ;  /* 0x3f80000000c47802 */ /* 0x000fe20000000f00 */
[----:B------:R-:W-:Y:S01]  /*0b80*/  UMOV UR4, 0xffffffff ;  /* 0xffffffff00047882 */ /* 0x000fe20000000000 */
[----:B------:R-:W-:-:S05]  /*0b90*/  FSEL R230, R202, RZ, !P2 ;  /* 0x000000ffcae67208 */ /* 0x000fca0005000000 */
[C---:B--2---:R-:W-:Y:S01]  /*0ba0*/  FADD.FTZ R92, -R230.reuse, R92 ;  /* 0x0000005ce65c7221 */ /* 0x044fe20000010100 */
[C---:B0-----:R-:W-:Y:S01]  /*0bb0*/  FADD.FTZ R190, -R230.reuse, R93 ;  /* 0x0000005de6be7221 */ /* 0x041fe20000010100 */
[C---:B------:R-:W-:Y:S01]  /*0bc0*/  FADD.FTZ R94, -R230.reuse, R94 ;  /* 0x0000005ee65e7221 */ /* 0x040fe20000010100 */
[----:B---3--:R-:W-:Y:S02]  /*0bd0*/  HADD2.F32 R191, -RZ, R88.H1_H1 ;  /* 0x30000058ffbf7230 */ /* 0x008fe40000004100 */
[----:B-1----:R-:W-:Y:S02]  /*0be0*/  HADD2.F32 R188, -RZ, R90.H0_H0 ;  /* 0x2000005affbc7230 */ /* 0x002fe40000004100 */
[C---:B----4-:R-:W-:Y:S01]  /*0bf0*/  FADD.FTZ R194, -R230.reuse, R84 ;  /* 0x00000054e6c27221 */ /* 0x050fe20000010100 */
[C---:B------:R-:W-:Y:S01]  /*0c00*/  FADD.FTZ R86, -R230.reuse, R86 ;  /* 0x00000056e6567221 */ /* 0x040fe20000010100 */
[C---:B------:R-:W-:Y:S01]  /*0c10*/  FADD.FTZ R192, -R230.reuse, R87 ;  /* 0x00000057e6c07221 */ /* 0x040fe20000010100 */
[----:B------:R-:W-:Y:S01]  /*0c20*/  FADD.FTZ R84, -R230, R85 ;  /* 0x00000055e6547221 */ /* 0x000fe20000010100 */
[----:B------:R-:W-:-:S02]  /*0c30*/  HADD2.F32 R87, -RZ, R88.H0_H0 ;  /* 0x20000058ff577230 */ /* 0x000fc40000004100 */
[C---:B------:R-:W-:Y:S01]  /*0c40*/  FMUL.FTZ R85, R197.reuse, R194 ;  /* 0x000000c2c5557220 */ /* 0x040fe20000410000 */
[----:B------:R-:W-:Y:S02]  /*0c50*/  HADD2.F32 R88, -RZ, R89.H0_H0 ;  /* 0x20000059ff587230 */ /* 0x000fe40000004100 */
[C---:B------:R-:W-:Y:S01]  /*0c60*/  FMUL.FTZ R86, R197.reuse, R86 ;  /* 0x00000056c5567220 */ /* 0x040fe20000410000 */
[----:B------:R-:W-:Y:S02]  /*0c70*/  HADD2.F32 R189, -RZ, R90.H1_H1 ;  /* 0x3000005affbd7230 */ /* 0x000fe40000004100 */
[C---:B------:R-:W-:Y:S01]  /*0c80*/  FMUL.FTZ R92, R197.reuse, R92 ;  /* 0x0000005cc55c7220 */ /* 0x040fe20000410000 */
[C---:B------:R-:W-:Y:S01]  /*0c90*/  FADD.FTZ R198, -R230.reuse, R95 ;  /* 0x0000005fe6c67221 */ /* 0x040fe20000010100 */
[C---:B------:R-:W-:Y:S01]  /*0ca0*/  FADD.FTZ R224, -R230.reuse, R121 ;  /* 0x00000079e6e07221 */ /* 0x040fe20000010100 */
[----:B------:R-:W-:Y:S01]  /*0cb0*/  FMUL.FTZ R121, R197, R190 ;  /* 0x000000bec5797220 */ /* 0x000fe20000410000 */
[----:B------:R-:W-:Y:S01]  /*0cc0*/  FADD.FTZ R226, -R230, R123 ;  /* 0x0000007be6e27221 */ /* 0x000fe20000010100 */
[----:B------:R-:W-:Y:S01]  /*0cd0*/  FADD.FTZ R152, R87, R152 ;  /* 0x0000009857987221 */ /* 0x000fe20000010000 */
[-C--:B------:R-:W-:Y:S01]  /*0ce0*/  FFMA.FTZ R180, R85, R87.reuse, R180 ;  /* 0x0000005755b47223 */ /* 0x080fe200000100b4 */
[----:B------:R-:W-:Y:S01]  /*0cf0*/  FMUL.FTZ R194, R185, R87 ;  /* 0x00000057b9c27220 */ /* 0x000fe20000410000 */
[----:B------:R-:W-:-:S02]  /*0d00*/  HADD2.F32 R90, -RZ, R91.H0_H0 ;  /* 0x2000005bff5a7230 */ /* 0x000fc40000004100 */
[----:B------:R-:W-:Y:S01]  /*0d10*/  FADD.FTZ R148, R88, R148 ;  /* 0x0000009458947221 */ /* 0x000fe20000010000 */
[-C--:B------:R-:W-:Y:S01]  /*0d20*/  FFMA.FTZ R149, R86, R88.reuse, R149 ;  /* 0x0000005856957223 */ /* 0x080fe20000010095 */
[----:B------:R-:W-:Y:S01]  /*0d30*/  FMUL.FTZ R87, R183, R88 ;  /* 0x00000058b7577220 */ /* 0x000fe20000410000 */
[----:B------:R-:W-:Y:S01]  /*0d40*/  FADD.FTZ R29, R188, R29 ;  /* 0x0000001dbc1d7221 */ /* 0x000fe20000010000 */
[-C--:B------:R-:W-:Y:S01]  /*0d50*/  FFMA.FTZ R145, R92, R188.reuse, R145 ;  /* 0x000000bc5c917223 */ /* 0x080fe20000010091 */
[----:B------:R-:W-:Y:S01]  /*0d60*/  FMUL.FTZ R123, R181, R188 ;  /* 0x000000bcb57b7220 */ /* 0x000fe20000410000 */
[----:B------:R-:W-:Y:S02]  /*0d70*/  HADD2.F32 R91, -RZ, R91.H1_H1 ;  /* 0x3000005bff5b7230 */ /* 0x000fe40000004100 */
[----:B------:R-:W-:Y:S01]  /*0d80*/  FADD.FTZ R28, R189, R28 ;  /* 0x0000001cbd1c7221 */ /* 0x000fe20000010000 */
[----:B------:R-:W-:Y:S01]  /*0d90*/  FMUL.FTZ R88, R197, R94 ;  /* 0x0000005ec5587220 */ /* 0x000fe20000410000 */
[-C--:B------:R-:W-:Y:S01]  /*0da0*/  FFMA.FTZ R144, R121, R189.reuse, R144 ;  /* 0x000000bd79907223 */ /* 0x080fe20000010090 */
[----:B------:R-:W-:Y:S01]  /*0db0*/  FMUL.FTZ R188, R153, R189 ;  /* 0x000000bd99bc7220 */ /* 0x000fe20000410000 */
[C---:B------:R-:W-:Y:S01]  /*0dc0*/  FMUL.FTZ R84, R197.reuse, R84 ;  /* 0x00000054c5547220 */ /* 0x040fe20000410000 */
        /* <DEDUP_REMOVED lines=10> */
[----:B------:R-:W-:Y:S01]  /*0e70*/  FFMA.FTZ R91, R85, R194, RZ ;  /* 0x000000c2555b7223 */ /* 0x000fe200000100ff */
[----:B------:R-:W-:Y:S01]  /*0e80*/  FADD.FTZ R198, RZ, R194 ;  /* 0x000000c2ffc67221 */ /* 0x000fe20000010000 */
[----:B------:R-:W-:-:S02]  /*0e90*/  HADD2.F32 R89, -RZ, R89.H1_H1 ;  /* 0x30000059ff597230 */ /* 0x000fc40000004100 */
[----:B------:R-:W-:Y:S01]  /*0ea0*/  FMUL.FTZ R192, R197, R192 ;  /* 0x000000c0c5c07220 */ /* 0x000fe20000410000 */
[----:B------:R-:W-:Y:S01]  /*0eb0*/  FFMA.FTZ R91, R84, R191, R91 ;  /* 0x000000bf545b7223 */ /* 0x000fe2000001005b */
[----:B------:R-:W-:Y:S01]  /*0ec0*/  FADD.FTZ R198, R191, R198 ;  /* 0x000000c6bfc67221 */ /* 0x000fe20000010000 */
[----:B------:R-:W-:Y:S02]  /*0ed0*/  @P0 HADD2.F32 R196, -RZ, R200.H0_H0 ;  /* 0x200000c8ffc40230 */ /* 0x000fe40000004100 */
[C---:B------:R-:W-:Y:S01]  /*0ee0*/  FADD.FTZ R200, -R230.reuse, R96 ;  /* 0x00000060e6c87221 */ /* 0x040fe20000010100 */
[----:B------:R-:W-:Y:S01]  /*0ef0*/  FADD.FTZ R106, -R230, R106 ;  /* 0x0000006ae66a7221 */ /* 0x000fe20000010100 */
[----:B------:R-:W-:Y:S01]  /*0f00*/  FADD.FTZ R146, R89, R146 ;  /* 0x0000009259927221 */ /* 0x000fe20000010000 */
[----:B------:R-:W-:Y:S01]  /*0f10*/  FFMA.FTZ R147, R192, R89, R147 ;  /* 0x00000059c0937223 */ /* 0x000fe20000010093 */
[----:B------:R-:W-:Y:S01]  /*0f20*/  FADD.FTZ R202, -R230, R97 ;  /* 0x00000061e6ca7221 */ /* 0x000fe20000010100 */
[----:B------:R-:W-:-:S02]  /*0f30*/  HADD2.F32 R96, -RZ, R100.H0_H0 ;  /* 0x20000064ff607230 */ /* 0x000fc40000004100 */
[----:B------:R-:W-:Y:S01]  /*0f40*/  FADD.FTZ R104, -R230, R104 ;  /* 0x00000068e6687221 */ /* 0x000fe20000010100 */
[----:B------:R-:W-:Y:S02]  /*0f50*/  HADD2.F32 R93, -RZ, R100.H1_H1 ;  /* 0x30000064ff5d7230 */ /* 0x000fe40000004100 */
[----:B------:R-:W-:Y:S01]  /*0f60*/  FMUL.FTZ R89, R182, R89 ;  /* 0x00000059b6597220 */ /* 0x000fe20000410000 */
[----:B------:R-:W-:Y:S01]  /*0f70*/  FFMA.FTZ R91, R86, R87, R91 ;  /* 0x00000057565b7223 */ /* 0x000fe2000001005b */
[--C-:B------:R-:W-:Y:S02]  /*0f80*/  HADD2.F32 R100, -RZ, R102.reuse.H0_H0 ;  /* 0x20000066ff647230 */ /* 0x100fe40000004100 */
[----:B------:R-:W-:Y:S01]  /*0f90*/  FADD.FTZ R208, -R230, R105 ;  /* 0x00000069e6d07221 */ /* 0x000fe20000010100 */
[----:B------:R-:W-:Y:S02]  /*0fa0*/  HADD2.F32 R95, -RZ, R102.H1_H1 ;  /* 0x30000066ff5f7230 */ /* 0x000fe40000004100 */
[----:B------:R-:W-:Y:S01]  /*0fb0*/  FADD.FTZ R198, R87, R198 ;  /* 0x000000c657c67221 */ /* 0x000fe20000010000 */
[----:B------:R-:W-:-:S02]  /*0fc0*/  HADD2.F32 R102, -RZ, R103.H0_H0 ;  /* 0x20000067ff667230 */ /* 0x000fc40000004100 */
        /* <DEDUP_REMOVED lines=16> */
[C---:B------:R-:W-:Y:S01]  /*10d0*/  FMUL.FTZ R106, R197.reuse, R106 ;  /* 0x0000006ac56a7220 */ /* 0x040fe20000410000 */
[----:B------:R-:W-:Y:S01]  /*10e0*/  FADD.FTZ R230, -R230, R127 ;  /* 0x0000007fe6e67221 */ /* 0x000fe20000010100 */
[C---:B------:R-:W-:Y:S01]  /*10f0*/  FMUL.FTZ R109, R197.reuse, R202 ;  /* 0x000000cac56d7220 */ /* 0x040fe20000410000 */
[C---:B------:R-:W-:Y:S01]  /*1100*/  FMUL.FTZ R104, R197.reuse, R104 ;  /* 0x00000068c5687220 */ /* 0x040fe20000410000 */
[----:B------:R-:W-:Y:S01]  /*1110*/  FFMA.FTZ R91, R192, R89, R91 ;  /* 0x00000059c05b7223 */ /* 0x000fe2000001005b */
[----:B------:R-:W-:Y:S01]  /*1120*/  FMUL.FTZ R127, R197, R208 ;  /* 0x000000d0c57f7220 */ /* 0x000fe20000410000 */
[----:B------:R-:W-:Y:S01]  /*1130*/  FADD.FTZ R198, R89, R198 ;  /* 0x000000c659c67221 */ /* 0x000fe20000010000 */
        /* <DEDUP_REMOVED lines=10> */
[----:B------:R-:W-:Y:S01]  /*11e0*/  FFMA.FTZ R102, R92, R123, R91 ;  /* 0x0000007b5c667223 */ /* 0x000fe2000001005b */
[--C-:B------:R-:W-:Y:S02]  /*11f0*/  HADD2.F32 R216, -RZ, R112.reuse.H0_H0 ;  /* 0x20000070ffd87230 */ /* 0x100fe40000004100 */
[----:B------:R-:W-:Y:S01]  /*1200*/  FMUL.FTZ R204, R197, R204 ;  /* 0x000000ccc5cc7220 */ /* 0x000fe20000410000 */
[----:B------:R-:W-:-:S02]  /*1210*/  HADD2.F32 R97, -RZ, R112.H1_H1 ;  /* 0x30000070ff617230 */ /* 0x000fc40000004100 */
[----:B------:R-:W-:Y:S01]  /*1220*/  FADD.FTZ R20, R95, R20 ;  /* 0x000000145f147221 */ /* 0x000fe20000010000 */
[-C--:B------:R-:W-:Y:S01]  /*1230*/  FFMA.FTZ R136, R127, R95.reuse, R136 ;  /* 0x0000005f7f887223 */ /* 0x080fe20000010088 */
[----:B------:R-:W-:Y:S01]  /*1240*/  FMUL.FTZ R100, R161, R95 ;  /* 0x0000005fa1647220 */ /* 0x000fe20000410000 */
[----:B------:R-:W-:Y:S01]  /*1250*/  FADD.FTZ R93, R123, R198 ;  /* 0x000000c67b5d7221 */ /* 0x000fe20000010000 */
[----:B------:R-:W-:Y:S02]  /*1260*/  HADD2.F32 R112, -RZ, R113.H0_H0 ;  /* 0x20000071ff707230 */ /* 0x000fe40000004100 */
[C---:B------:R-:W-:Y:S01]  /*1270*/  FMUL.FTZ R95, R197.reuse, R212 ;  /* 0x000000d4c55f7220 */ /* 0x040fe20000410000 */
[----:B------:R-:W-:Y:S01]  /*1280*/  FMUL.FTZ R110, R197, R110 ;  /* 0x0000006ec56e7220 */ /* 0x000fe20000410000 */
[----:B------:R-:W-:Y:S01]  /*1290*/  FFMA.FTZ R91, R121, R188, R102 ;  /* 0x000000bc795b7223 */ /* 0x000fe20000010066 */
        /* <DEDUP_REMOVED lines=12> */
[----:B------:R-:W-:Y:S01]  /*1360*/  FMUL.FTZ R200, R197, R200 ;  /* 0x000000c8c5c87220 */ /* 0x000fe20000410000 */
        /* <DEDUP_REMOVED lines=8> */
[----:B------:R-:W-:Y:S01]  /*13f0*/  FADD.FTZ R25, R96, R25 ;  /* 0x0000001960197221 */ /* 0x000fe20000010000 */
[----:B------:R-:W-:Y:S01]  /*1400*/  FFMA.FTZ R141, R200, R96, R141 ;  /* 0x00000060c88d7223 */ /* 0x000fe2000001008d */
[----:B------:R-:W-:Y:S01]  /*1410*/  FMUL.FTZ R111, R197, R206 ;  /* 0x000000cec56f7220 */ /* 0x000fe20000410000 */
[----:B------:R-:W-:Y:S01]  /*1420*/  FMUL.FTZ R96, R159, R101 ;  /* 0x000000659f607220 */ /* 0x000fe20000410000 */
        /* <DEDUP_REMOVED lines=24> */
[--C-:B------:R-:W-:Y:S02]  /*15b0*/  HADD2.F32 R218, -RZ, R114.reuse.H0_H0 ;  /* 0x20000072ffda7230 */ /* 0x100fe40000004100 */
[----:B------:R-:W-:Y:S01]  /*15c0*/  FADD.FTZ R18, R103, R18 ;  /* 0x0000001267127221 */ /* 0x000fe20000010000 */
[----:B------:R-:W-:Y:S01]  /*15d0*/  FFMA.FTZ R134, R199, R103, R134 ;  /* 0x00000067c7867223 */ /* 0x000fe20000010086 */
[C---:B------:R-:W-:Y:S01]  /*15e0*/  FMUL.FTZ R116, R197.reuse, R116 ;  /* 0x00000074c5747220 */ /* 0x040fe20000410000 */
[----:B------:R-:W-:Y:S01]  /*15f0*/  FMUL.FTZ R103, R197, R214 ;  /* 0x000000d6c5677220 */ /* 0x000fe20000410000 */
[----:B------:R-:W-:Y:S01]  /*1600*/  FMUL.FTZ R102, R167, R113 ;  /* 0x00000071a7667220 */ /* 0x000fe20000410000 */
[----:B------:R-:W-:Y:S01]  /*1610*/  FFMA.FTZ R198, R110, R97, R91 ;  /* 0x000000616ec67223 */ /* 0x000fe2000001005b */
[----:B------:R-:W-:Y:S01]  /*1620*/  FADD.FTZ R93, R97, R206 ;  /* 0x000000ce615d7221 */ /* 0x000fe20000010000 */
[----:B------:R-:W-:-:S02]  /*1630*/  HADD2.F32 R99, -RZ, R114.H1_H1 ;  /* 0x30000072ff637230 */ /* 0x000fc40000004100 */
[----:B------:R-:W-:Y:S01]  /*1640*/  FADD.FTZ R13, R218, R13 ;  /* 0x0000000dda0d7221 */ /* 0x000fe20000010000 */
[-C--:B------:R-:W-:Y:S01]  /*1650*/  FFMA.FTZ R41, R116, R218.reuse, R41 ;  /* 0x000000da74297223 */ /* 0x080fe20000010029 */
[----:B------:R-:W-:Y:S01]  /*1660*/  FMUL.FTZ R218, R168, R218 ;  /* 0x000000daa8da7220 */ /* 0x000fe20000410000 */
[----:B------:R-:W-:Y:S01]  /*1670*/  FFMA.FTZ R91, R103, R102, R198 ;  /* 0x00000066675b7223 */ /* 0x000fe200000100c6 */
[----:B------:R-:W-:Y:S01]  /*1680*/  FADD.FTZ R93, R102, R93 ;  /* 0x0000005d665d7221 */ /* 0x000fe20000010000 */
[--C-:B------:R-:W-:Y:S02]  /*1690*/  HADD2.F32 R114, -RZ, R115.reuse.H0_H0 ;  /* 0x20000073ff727230 */ /* 0x100fe40000004100 */
        /* <DEDUP_REMOVED lines=12> */
[----:B------:R-:W-:Y:S01]  /*1760*/  FMUL.FTZ R213, R197, R222 ;  /* 0x000000dec5d57220 */ /* 0x000fe20000410000 */
[----:B------:R-:W-:Y:S02]  /*1770*/  HADD2.F32 R105, -RZ, R128.H1_H1 ;  /* 0x30000080ff697230 */ /* 0x000fe40000004100 */
[----:B------:R-:W-:Y:S01]  /*1780*/  FMUL.FTZ R202, R171, R115 ;  /* 0x00000073abca7220 */ /* 0x000fe20000410000 */
[----:B------:R-:W-:-:S02]  /*1790*/  HADD2.F32 R128, -RZ, R129.H0_H0 ;  /* 0x20000081ff807230 */ /* 0x000fc40000004100 */
[----:B------:R-:W-:Y:S01]  /*17a0*/  FMUL.FTZ R122, R197, R122 ;  /* 0x0000007ac57a7220 */ /* 0x000fe20000410000 */
[----:B------:R-:W-:Y:S01]  /*17b0*/  FFMA.FTZ R206, R118, R114, R91 ;  /* 0x0000007276ce7223 */ /* 0x000fe2000001005b */
[----:B------:R-:W-:Y:S01]  /*17c0*/  FADD.FTZ R93, R114, R93 ;  /* 0x0000005d725d7221 */ /* 0x000fe20000010000 */
[----:B------:R-:W-:Y:S01]  /*17d0*/  FADD.FTZ R10, R115, R10 ;  /* 0x0000000a730a7221 */ /* 0x000fe20000010000 */
[----:B------:R-:W-:Y:S01]  /*17e0*/  FFMA.FTZ R38, R213, R115, R38 ;  /* 0x00000073d5267223 */ /* 0x000fe20000010026 */
[----:B------:R-:W-:Y:S01]  /*17f0*/  FMUL.FTZ R120, R197, R120 ;  /* 0x00000078c5787220 */ /* 0x000fe20000410000 */
[----:B------:R-:W-:Y:S01]  /*1800*/  FMUL.FTZ R115, R172, R232 ;  /* 0x000000e8ac737220 */ /* 0x000fe20000410000 */
[----:B------:R-:W-:Y:S01]  /*1810*/  FADD.FTZ R7, R128, R7 ;  /* 0x0000000780077221 */ /* 0x000fe20000010000 */
[-C--:B------:R-:W-:Y:S01]  /*1820*/  FFMA.FTZ R35, R122, R128.reuse, R35 ;  /* 0x000000807a237223 */ /* 0x080fe20000010023 */
        /* <DEDUP_REMOVED lines=9> */
[----:B------:R-:W-:-:S02]  /*18c0*/  HADD2.F32 R129, -RZ, R129.H1_H1 ;  /* 0x30000081ff817230 */ /* 0x000fc40000004100 */
[----:B------:R-:W-:Y:S01]  /*18d0*/  FFMA.FTZ R93, R99, R198, R206 ;  /* 0x000000c6635d7223 */ /* 0x000fe200000100ce */
[----:B------:R-:W-:Y:S01]  /*18e0*/  FADD.FTZ R206, R91, R198 ;  /* 0x000000c65bce7221 */ /* 0x000fe20000010000 */
[----:B------:R-:W-:Y:S01]  /*18f0*/  FADD.FTZ R14, R113, R14 ;  /* 0x0000000e710e7221 */ /* 0x000fe20000010000 */
[----:B------:R-:W-:Y:S01]  /*1900*/  FFMA.FTZ R42, R103, R113, R42 ;  /* 0x00000071672a7223 */ /* 0x000fe2000001002a */
[--C-:B------:R-:W-:Y:S02]  /*1910*/  HADD2.F32 R234, -RZ, R130.reuse.H0_H0 ;  /* 0x20000082ffea7230 */ /* 0x100fe40000004100 */
[----:B------:R-:W-:Y:S01]  /*1920*/  FMUL.FTZ R113, R197, R226 ;  /* 0x000000e2c5717220 */ /* 0x000fe20000410000 */
[----:B------:R-:W-:Y:S01]  /*1930*/  FMUL.FTZ R128, R175, R129 ;  /* 0x00000081af807220 */ /* 0x000fe20000410000 */
[----:B------:R-:W-:Y:S01]  /*1940*/  FFMA.FTZ R208, R122, R211, R93 ;  /* 0x000000d37ad07223 */ /* 0x000fe2000001005d */
[----:B------:R-:W-:Y:S01]  /*1950*/  FADD.FTZ R91, R206, R211 ;  /* 0x000000d3ce5b7221 */ /* 0x000fe20000010000 */
[----:B------:R-:W-:-:S02]  /*1960*/  HADD2.F32 R107, -RZ, R130.H1_H1 ;  /* 0x30000082ff6b7230 */ /* 0x000fc40000004100 */
[----:B------:R-:W-:Y:S01]  /*1970*/  FADD.FTZ R6, R129, R6 ;  /* 0x0000000681067221 */ /* 0x000fe20000010000 */
[C---:B------:R-:W-:Y:S01]  /*1980*/  FFMA.FTZ R34, R113.reuse, R129, R34 ;  /* 0x0000008171227223 */ /* 0x040fe20000010022 */
[----:B------:R-:W-:Y:S01]  /*1990*/  FFMA.FTZ R93, R113, R128, R208 ;  /* 0x00000080715d7223 */ /* 0x000fe200000100d0 */
[----:B------:R-:W-:Y:S01]  /*19a0*/  FMUL.FTZ R124, R197, R124 ;  /* 0x0000007cc57c7220 */ /* 0x000fe20000410000 */
[----:B------:R-:W-:Y:S01]  /*19b0*/  FMUL.FTZ R129, R176, R234 ;  /* 0x000000eab0817220 */ /* 0x000fe20000410000 */
        /* <DEDUP_REMOVED lines=13> */
[----:B------:R-:W-:Y:S01]  /*1a90*/  FADD.FTZ R8, R105, R8 ;  /* 0x0000000869087221 */ /* 0x000fe20000010000 */
[----:B------:R-:W-:Y:S01]  /*1aa0*/  FFMA.FTZ R36, R99, R105, R36 ;  /* 0x0000006963247223 */ /* 0x000fe20000010024 */
[----:B------:R-:W-:Y:S01]  /*1ab0*/  FADD.FTZ R4, R107, R4 ;  /* 0x000000046b047221 */ /* 0x000fe20000010000 */
[----:B------:R-:W-:Y:S01]  /*1ac0*/  FFMA.FTZ R32, R209, R107, R32 ;  /* 0x0000006bd1207223 */ /* 0x000fe20000010020 */
        /* <DEDUP_REMOVED lines=33> */
.L_x_11438:
        /* <DEDUP_REMOVED lines=163> */
.L_x_11416:
        /* <DEDUP_REMOVED lines=61> */
[-C--:B------:R-:W-:Y:S01]  /*2ae0*/  FMUL.FTZ R86, R80, R196.reuse ;  /* 0x000000c450567220 */ /* 0x080fe20000410000 */
[-C--:B------:R-:W-:Y:S01]  /*2af0*/  FMUL.FTZ R93, R81, R196.reuse ;  /* 0x000000c4515d7220 */ /* 0x080fe20000410000 */
[-C--:B------:R-:W-:Y:S01]  /*2b00*/  FMUL.FTZ R87, R82, R196.reuse ;  /* 0x000000c452577220 */ /* 0x080fe20000410000 */
[-C--:B------:R-:W-:Y:S01]  /*2b10*/  FMUL.FTZ R114, R83, R196.reuse ;  /* 0x000000c453727220 */ /* 0x080fe20000410000 */
[----:B------:R-:W-:Y:S01]  /*2b20*/  FADD.FTZ R117, R117, -R204 ;  /* 0x800000cc75757221 */ /* 0x000fe20000010000 */
[----:B------:R-:W-:Y:S01]  /*2b30*/  FADD.FTZ R195, R195, -R106 ;  /* 0x8000006ac3c37221 */ /* 0x000fe20000010000 */
[----:B------:R-:W-:Y:S01]  /*2b40*/  FADD.FTZ R190, R190, -R199 ;  /* 0x800000c7bebe7221 */ /* 0x000fe20000010000 */
[----:B------:R0:W-:Y:S01]  /*2b50*/  STG.E.128 desc[UR6][R84.64], R76 ;  /* 0x0000004c54007986 */ /* 0x0001e2000c101d06 */
[-C--:B------:R-:W-:Y:S01]  /*2b60*/  FMUL.FTZ R88, R76, R196.reuse ;  /* 0x000000c44c587220 */ /* 0x080fe20000410000 */
[-C--:B------:R-:W-:Y:S01]  /*2b70*/  FMUL.FTZ R89, R77, R196.reuse ;  /* 0x000000c44d597220 */ /* 0x080fe20000410000 */
[-C--:B------:R-:W-:Y:S01]  /*2b80*/  FMUL.FTZ R90, R78, R196.reuse ;  /* 0x000000c44e5a7220 */ /* 0x080fe20000410000 */
[----:B------:R-:W-:Y:S01]  /*2b90*/  FMUL.FTZ R91, R79, R196 ;  /* 0x000000c44f5b7220 */ /* 0x000fe20000410000 */
[----:B------:R2:W-:Y:S01]  /*2ba0*/  STG.E.128 desc[UR6][R84.64+0x10], R80 ;  /* 0x0000105054007986 */ /* 0x0005e2000c101d06 */
[----:B------:R-:W-:Y:S01]  /*2bb0*/  F2FP.F16.F32.PACK_AB R87, R114, R87 ;  /* 0x000000577257723e */ /* 0x000fe200000000ff */
[----:B------:R-:W-:Y:S01]  /*2bc0*/  FADD.FTZ R94, R98, -R95 ;  /* 0x8000005f625e7221 */ /* 0x000fe20000010000 */
[----:B------:R-:W-:Y:S01]  /*2bd0*/  F2FP.F16.F32.PACK_AB R86, R93, R86 ;  /* 0x000000565d56723e */ /* 0x000fe200000000ff */
[----:B------:R-:W-:Y:S01]  /*2be0*/  FADD.FTZ R198, R198, -R99 ;  /* 0x80000063c6c67221 */ /* 0x000fe20000010000 */
[----:B-1----:R-:W-:-:S04]  /*2bf0*/  IMAD.WIDE.U32 R98, R205, 0x10, R100 ;  /* 0x00000010cd627825 */ /* 0x002fc800078e0064 */
[----:B------:R-:W-:Y:S01]  /*2c00*/  FADD.FTZ R97, R97, -R110 ;  /* 0x8000006e61617221 */ /* 0x000fe20000010000 */
[----:B------:R-:W-:Y:S01]  /*2c10*/  FADD.FTZ R112, R112, -R207 ;  /* 0x800000cf70707221 */ /* 0x000fe20000010000 */
[----:B------:R-:W-:Y:S01]  /*2c20*/  FADD.FTZ R202, R202, -R213 ;  /* 0x800000d5caca7221 */ /* 0x000fe20000010000 */
[----:B------:R-:W-:Y:S01]  /*2c30*/  FADD.FTZ R116, R102, -R103 ;  /* 0x8000006766747221 */ /* 0x000fe20000010000 */
[----:B------:R-:W-:-:S04]  /*2c40*/  IMAD.WIDE.U32 R110, R203, 0x20, R104 ;  /* 0x00000020cb6e7825 */ /* 0x000fc800078e0068 */
[----:B------:R-:W-:Y:S01]  /*2c50*/  FADD.FTZ R211, R211, -R208 ;  /* 0x800000d0d3d37221 */ /* 0x000fe20000010000 */
[----:B------:R-:W-:Y:S01]  /*2c60*/  FADD.FTZ R129, R129, -R124 ;  /* 0x8000007c81817221 */ /* 0x000fe20000010000 */
        /* <DEDUP_REMOVED lines=10> */
[----:B------:R-:W-:Y:S01]  /*2d10*/  F2FP.F16.F32.PACK_AB R85, R91, R90 ;  /* 0x0000005a5b55723e */ /* 0x000fe200000000ff */
[----:B------:R-:W-:Y:S01]  /*2d20*/  FMUL.FTZ R95, R78, R196 ;  /* 0x000000c44e5f7220 */ /* 0x000fe20000410000 */
[----:B------:R-:W-:Y:S01]  /*2d30*/  F2FP.F16.F32.PACK_AB R84, R89, R88 ;  /* 0x000000585954723e */ /* 0x000fe200000000ff */
[-C--:B------:R-:W-:Y:S01]  /*2d40*/  FMUL.FTZ R90, R80, R196.reuse ;  /* 0x000000c4505a7220 */ /* 0x080fe20000410000 */
[-C--:B------:R-:W-:Y:S01]  /*2d50*/  FMUL.FTZ R91, R82, R196.reuse ;  /* 0x000000c4525b7220 */ /* 0x080fe20000410000 */
[-C--:B------:R-:W-:Y:S01]  /*2d60*/  FMUL.FTZ R120, R83, R196.reuse ;  /* 0x000000c453787220 */ /* 0x080fe20000410000 */
[-C--:B------:R-:W-:Y:S01]  /*2d70*/  FMUL.FTZ R117, R81, R196.reuse ;  /* 0x000000c451757220 */ /* 0x080fe20000410000 */
[----:B------:R-:W-:Y:S01]  /*2d80*/  FMUL.FTZ R118, R79, R196 ;  /* 0x000000c44f767220 */ /* 0x000fe20000410000 */
[----:B------:R-:W-:Y:S01]  /*2d90*/  F2FP.F16.F32.PACK_AB R88, R114, R93 ;  /* 0x0000005d7258723e */ /* 0x000fe200000000ff */
[----:B------:R-:W-:Y:S01]  /*2da0*/  FFMA.FTZ R93, R197, R94, R61 ;  /* 0x0000005ec55d7223 */ /* 0x000fe2000001003d */
[----:B------:R-:W-:Y:S01]  /*2db0*/  FADD.FTZ R206, R206, -R209 ;  /* 0x800000d1cece7221 */ /* 0x000fe20000010000 */
[----:B------:R-:W-:Y:S01]  /*2dc0*/  FADD.FTZ R215, R215, -R126 ;  /* 0x8000007ed7d77221 */ /* 0x000fe20000010000 */
[----:B------:R-:W-:Y:S01]  /*2dd0*/  FADD.FTZ R130, R107, -R130 ;  /* 0x800000826b827221 */ /* 0x000fe20000010000 */
[----:B------:R-:W-:Y:S01]  /*2de0*/  FFMA.FTZ R94, R197, R97, R62 ;  /* 0x00000061c55e7223 */ /* 0x000fe2000001003e */
[----:B------:R0:W-:Y:S01]  /*2df0*/  STG.E.128 desc[UR6][R98.64], R84 ;  /* 0x0000005462007986 */ /* 0x0001e2000c101d06 */
[----:B------:R-:W-:Y:S01]  /*2e00*/  IMAD.WIDE.U32 R108, R203, 0x10, R100 ;  /* 0x00000010cb6c7825 */ /* 0x000fe200078e0064 */
[----:B------:R-:W-:-:S03]  /*2e10*/  F2FP.F16.F32.PACK_AB R91, R120, R91 ;  /* 0x0000005b785b723e */ /* 0x000fc600000000ff */
[----:B------:R-:W-:Y:S01]  /*2e20*/  FFMA.FTZ R96, R197, R96, R64 ;  /* 0x00000060c5607223 */ /* 0x000fe20000010040 */
[----:B------:R-:W-:Y:S01]  /*2e30*/  F2FP.F16.F32.PACK_AB R90, R117, R90 ;  /* 0x0000005a755a723e */ /* 0x000fe200000000ff */
[----:B------:R-:W-:Y:S01]  /*2e40*/  FFMA.FTZ R97, R197, R112, R65 ;  /* 0x00000070c5617223 */ /* 0x000fe20000010041 */
[----:B------:R-:W-:Y:S01]  /*2e50*/  F2FP.F16.F32.PACK_AB R89, R118, R95 ;  /* 0x0000005f7659723e */ /* 0x000fe200000000ff */
        /* <DEDUP_REMOVED lines=18> */
[----:B------:R-:W-:-:S03]  /*2f80*/  F2FP.F16.F32.PACK_AB R86, R85, R86 ;  /* 0x000000565556723e */ /* 0x000fc600000000ff */
        /* <DEDUP_REMOVED lines=9> */
[----:B------:R-:W-:Y:S01]  /*3020*/  F2FP.F16.F32.PACK_AB R87, R84, R87 ;  /* 0x000000575457723e */ /* 0x000fe200000000ff */
[----:B------:R-:W-:Y:S01]  /*3030*/  IMAD.WIDE.U32 R100, R187, 0x10, R100 ;  /* 0x00000010bb647825 */ /* 0x000fe200078e0064 */
[----:B------:R-:W-:Y:S01]  /*3040*/  F2FP.F16.F32.PACK_AB R85, R119, R116 ;  /* 0x000000747755723e */ /* 0x000fe200000000ff */
[----:B------:R2:W-:Y:S01]  /*3050*/  STG.E.128 desc[UR6][R106.64+0x10], R96 ;  /* 0x000010606a007986 */ /* 0x0005e2000c101d06 */
[----:B------:R-:W-:Y:S01]  /*3060*/  F2FP.F16.F32.PACK_AB R84, R117, R114 ;  /* 0x000000727554723e */ /* 0x000fe200000000ff */
        /* <DEDUP_REMOVED lines=11> */
[----:B------:R-:W-:-:S02]  /*3120*/  F2FP.F16.F32.PACK_AB R91, R94, R91 ;  /* 0x0000005b5e5b723e */ /* 0x000fc400000000ff */
[----:B------:R-:W-:Y:S02]  /*3130*/  F2FP.F16.F32.PACK_AB R90, R95, R90 ;  /* 0x0000005a5f5a723e */ /* 0x000fe400000000ff */
[----:B------:R-:W-:Y:S02]  /*3140*/  F2FP.F16.F32.PACK_AB R89, R92, R89 ;  /* 0x000000595c59723e */ /* 0x000fe400000000ff */
[----:B------:R-:W-:-:S05]  /*3150*/  F2FP.F16.F32.PACK_AB R88, R93, R88 ;  /* 0x000000585d58723e */ /* 0x000fca00000000ff */
[----:B------:R2:W-:Y:S01]  /*3160*/  STG.E.128 desc[UR6][R100.64], R88 ;  /* 0x0000005864007986 */ /* 0x0005e2000c101d06 */
[----:B------:R-:W-:Y:S05]  /*3170*/  BRA `(.L_x_11417) ;  /* 0x00000014000c7947 */ /* 0x000fea0003800000 */
.L_x_11415:
        /* <DEDUP_REMOVED lines=35> */
[----:B------:R-:W-:Y:S02]  /*33b0*/  F2FP.F16.F32.PACK_AB R87, R90, R123 ;  /* 0x0000007b5a57723e */ /* 0x000fe400000000ff */
[----:B------:R-:W-:Y:S02]  /*33c0*/  F2FP.F16.F32.PACK_AB R86, R121, R86 ;  /* 0x000000567956723e */ /* 0x000fe400000000ff */
[----:B------:R-:W-:Y:S02]  /*33d0*/  F2FP.F16.F32.PACK_AB R85, R88, R85 ;  /* 0x000000555855723e */ /* 0x000fe400000000ff */
[----:B------:R-:W-:Y:S01]  /*33e0*/  F2FP.F16.F32.PACK_AB R84, R89, R84 ;  /* 0x000000545954723e */ /* 0x000fe200000000ff */
[----:B------:R-:W-:Y:S06]  /*33f0*/  BRA `(.L_x_11419) ;  /* 0x0000000000907947 */ /* 0x000fec0003800000 */
.L_x_11418:
        /* <DEDUP_REMOVED lines=36> */
.L_x_11419:
        /* <DEDUP_REMOVED lines=45> */
.L_x_11420:
        /* <DEDUP_REMOVED lines=35> */
[----:B------:R-:W-:-:S07]  /*3b40*/  F2FP.F16.F32.PACK_AB R84, R91, R84 ;  /* 0x000000545b54723e */ /* 0x000fce00000000ff */
.L_x_11421:
        /* <DEDUP_REMOVED lines=44> */
.L_x_11422:
        /* <DEDUP_REMOVED lines=36> */
.L_x_11423:
        /* <DEDUP_REMOVED lines=44> */
.L_x_11424:
        /* <DEDUP_REMOVED lines=36> */
.L_x_11425:
[----:B------:R-:W0:Y:S01]  /*4550*/  @P1 LDC.64 R90, c[0x0][0x478] ;  /* 0x00011e00ff5a1b82 */ /* 0x000e220000000a00 */
[----:B------:R-:W-:-:S04]  /*4560*/  IMAD.WIDE.U32 R88, R187, 0x10, R88 ;  /* 0x00000010bb587825 */ /* 0x000fc800078e0058 */
[----:B0-----:R-:W-:-:S05]  /*4570*/  @P1 IMAD.WIDE.U32 R90, R187, 0x20, R90 ;  /* 0x00000020bb5a1825 */ /* 0x001fca00078e005a */
[----:B------:R0:W-:Y:S04]  /*4580*/  @P1 STG.E.128 desc[UR6][R90.64], R76 ;  /* 0x0000004c5a001986 */ /* 0x0001e8000c101d06 */
[----:B------:R0:W-:Y:S04]  /*4590*/  @P1 STG.E.128 desc[UR6][R90.64+0x10], R80 ;  /* 0x000010505a001986 */ /* 0x0001e8000c101d06 */
[----:B------:R0:W-:Y:S02]  /*45a0*/  STG.E.128 desc[UR6][R88.64], R84 ;  /* 0x0000005458007986 */ /* 0x0001e4000c101d06 */
.L_x_11417:
[----:B012---:R-:W0:Y:S02]  /*45b0*/  LDC.64 R84, c[0x0][0x380] ;  /* 0x0000e000ff547b82 */ /* 0x007e240000000a00 */
[----:B0-----:R-:W-:-:S04]  /*45c0*/  LEA R186, R84, R186, 0x2 ;  /* 0x000000ba54ba7211 */ /* 0x001fc800078e10ff */
[----:B------:R-:W-:-:S13]  /*45d0*/  ISETP.GE.AND P1, PT, R186, R85, PT ;  /* 0x00000055ba00720c */ /* 0x000fda0003f26270 */
[----:B------:R-:W-:Y:S05]  /*45e0*/  @!P1 BRA `(.L_x_11426) ;  /* 0xffffffc000749947 */ /* 0x000fea000383ffff */
[----:B------:R-:W-:Y:S05]  /*45f0*/  BSYNC B1 ;  /* 0x0000000000017941 */ /* 0x000fea0003800000 */
.L_x_11413:
[----:B------:R-:W-:Y:S02]  /*4600*/  MOV R76, R17 ;  /* 0x00000011004c7202 */ /* 0x000fe40000000f00 */
[----:B------:R-:W-:Y:S02]  /*4610*/  MOV R77, R16 ;  /* 0x00000010004d7202 */ /* 0x000fe40000000f00 */
[----:B-----5:R-:W-:Y:S02]  /*4620*/  MOV R66, R23 ;  /* 0x0000001700427202 */ /* 0x020fe40000000f00 */
        /* <DEDUP_REMOVED lines=61> */
.L_x_11412:
[----:B------:R-:W-:Y:S05]  /*4a00*/  BSYNC B0 ;  /* 0x0000000000007941 */ /* 0x000fea0003800000 */
.L_x_11411:
        /* <DEDUP_REMOVED lines=92> */
[----:B------:R-:W-:Y:S08]  /*4fd0*/  BAR.SYNC.DEFER_BLOCKING 0x0 ;  /* 0x0000000000007b1d */ /* 0x000ff00000010000 */
[----:B0-----:R-:W0:Y:S01]  /*4fe0*/  LDC R12, c[0x0][0x388] ;  /* 0x0000e200ff0c7b82 */ /* 0x001e220000000800 */
[----:B-1----:R-:W-:Y:S01]  /*4ff0*/  FADD.FTZ R9, R3, R64 ;  /* 0x0000004003097221 */ /* 0x002fe20000010000 */
        /* <DEDUP_REMOVED lines=20> */
[----:B---3--:R-:W-:-:S03]  /*5140*/  FADD.FTZ R25, R32, R25 ;  /* 0x0000001920197221 */ /* 0x008fc60000010000 */
[----:B------:R-:W3:Y:S01]  /*5150*/  LDS R20, [R6+0x3200] ;  /* 0x0032000006147984 */ /* 0x000ee20000000800 */
[----:B0-----:R-:W-:-:S03]  /*5160*/  FADD.FTZ R21, R44, R21 ;  /* 0x000000152c157221 */ /* 0x001fc60000010000 */
[----:B------:R-:W0:Y:S01]  /*5170*/  LDS R27, [R6+0x2400] ;  /* 0x00240000061b7984 */ /* 0x000e220000000800 */
[----:B----4-:R-:W-:-:S03]  /*5180*/  FADD.FTZ R2, R25, R2 ;  /* 0x0000000219027221 */ /* 0x010fc60000010000 */
[----:B------:R-:W-:Y:S01]  /*5190*/  LDS R19, [R6+0x1800] ;  /* 0x0018000006137984 */ /* 0x000fe20000000800 */
[----:B-----5:R-:W-:-:S03]  /*51a0*/  FADD.FTZ R5, R21, R10 ;  /* 0x0000000a15057221 */ /* 0x020fc60000010000 */
[----:B------:R-:W4:Y:S01]  /*51b0*/  LDS R25, [R6+0x2600] ;  /* 0x0026000006197984 */ /* 0x000f220000000800 */
        /* <DEDUP_REMOVED lines=12> */
[----:B-1----:R-:W-:-:S03]  /*5280*/  FADD.FTZ R8, R8, R17 ;  /* 0x0000001108087221 */ /* 0x002fc60000010000 */
[----:B------:R-:W1:Y:S01]  /*5290*/  LDS R33, [R6+0x2800] ;  /* 0x0028000006217984 */ /* 0x000e620000000800 */
[----:B--2---:R-:W-:-:S03]  /*52a0*/  FADD.FTZ R12, RZ, R12 ;  /* 0x0000000cff0c7221 */ /* 0x004fc60000010000 */
[----:B------:R-:W2:Y:S01]  /*52b0*/  LDS R16, [R6+0x1c00] ;  /* 0x001c000006107984 */ /* 0x000ea20000000800 */
[----:B---3--:R-:W-:Y:S01]  /*52c0*/  FADD.FTZ R41, R5, R20 ;  /* 0x0000001405297221 */ /* 0x008fe20000010000 */
[----:B------:R-:W-:Y:S02]  /*52d0*/  IADD3.X R5, PT, PT, R24, UR17, RZ, P1, !PT ;  /* 0x0000001118057c10 */ /* 0x000fe40008ffe4ff */
[----:B------:R-:W3:Y:S01]  /*52e0*/  LDS R45, [R6+0x3600] ;  /* 0x00360000062d7984 */ /* 0x000ee20000000800 */
[----:B0-----:R-:W-:-:S03]  /*52f0*/  FADD.FTZ R0, R0, R27 ;  /* 0x0000001b00007221 */ /* 0x001fc60000010000 */
[----:B------:R-:W0:Y:S04]  /*5300*/  LDS R35, [R6+0x2a00] ;  /* 0x002a000006237984 */ /* 0x000e280000000800 */
[----:B------:R-:W0:Y:S01]  /*5310*/  LDS R23, [R6+0x1e00] ;  /* 0x001e000006177984 */ /* 0x000e220000000800 */
[----:B----4-:R-:W-:-:S03]  /*5320*/  FADD.FTZ R8, R8, R25 ;  /* 0x0000001908087221 */ /* 0x010fc60000010000 */
[----:B------:R-:W4:Y:S01]  /*5330*/  LDS R47, [R6+0x3800] ;  /* 0x00380000062f7984 */ /* 0x000f220000000800 */
[----:B-----5:R-:W-:-:S03]  /*5340*/  FADD.FTZ R10, RZ, R10 ;  /* 0x0000000aff0a7221 */ /* 0x020fc60000010000 */
[----:B------:R-:W5:Y:S01]  /*5350*/  LDS R18, [R6+0x2c00] ;  /* 0x002c000006127984 */ /* 0x000f620000000800 */
[----:B------:R-:W-:Y:S01]  /*5360*/  FADD.FTZ R10, R10, R19 ;  /* 0x000000130a0a7221 */ /* 0x000fe20000010000 */
[----:B------:R-:W-:Y:S02]  /*5370*/  FADD.FTZ R13, RZ, R13 ;  /* 0x0000000dff0d7221 */ /* 0x000fe40000010000 */
        /* <DEDUP_REMOVED lines=14> */
[----:B------:R-:W-:-:S03]  /*5460*/  FADD.FTZ R14, R14, R23 ;  /* 0x000000170e0e7221 */ /* 0x000fc60000010000 */
        /* <DEDUP_REMOVED lines=20> */
.L_x_11414:
        /* <DEDUP_REMOVED lines=8> */
.L_x_11428:
[----:B------:R-:W-:Y:S05]  /*5630*/  BSYNC B2 ;  /* 0x0000000000027941 */ /* 0x000fea0003800000 */
.L_x_11427:
        /* <DEDUP_REMOVED lines=8> */
.L_x_11429:
[----:B------:R-:W-:-:S05]  /*56c0*/  FADD.FTZ R91, R130, R91 ;  /* 0x0000005b825b7221 */ /* 0x000fca0000010000 */
[----:B------:R-:W-:Y:S01]  /*56d0*/  MOV R219, R91 ;  /* 0x0000005b00db7202 */ /* 0x000fe20000000f00 */
[----:B------:R-:W-:Y:S01]  /*56e0*/  HFMA2 R220, -RZ, RZ, 0, 1.1920928955078125e-07 ;  /* 0x00000002ffdc7431 */ /* 0x000fe200000001ff */
[----:B------:R-:W-:-:S07]  /*56f0*/  MOV R93, R216 ;  /* 0x000000d8005d7202 */ /* 0x000fce0000000f00 */
[----:B------:R-:W-:Y:S05]  /*5700*/  WARPSYNC.COLLECTIVE R214, `(.L_x_11430) ;  /* 0x00000000d6087348 */ /* 0x000fea0003c00000 */
[----:B------:R0:W1:Y:S02]  /*5710*/  SHFL.BFLY P3, R216, R219, R220, R221 ;  /* 0x0c0000dcdbd87389 */ /* 0x00006400000600dd */
[----:B01----:R-:W-:Y:S05]  /*5720*/  ENDCOLLECTIVE ;  /* 0x000000000000791b */ /* 0x003fea0003800000 */
.L_x_11430:
[----:B------:R-:W-:-:S05]  /*5730*/  FADD.FTZ R93, R208, R93 ;  /* 0x0000005dd05d7221 */ /* 0x000fca0000010000 */
[----:B------:R-:W-:Y:S02]  /*5740*/  MOV R219, R93 ;  /* 0x0000005d00db7202 */ /* 0x000fe40000000f00 */
[----:B------:R-:W-:-:S07]  /*5750*/  MOV R210, R216 ;  /* 0x000000d800d27202 */ /* 0x000fce0000000f00 */
[----:B------:R-:W-:Y:S05]  /*5760*/  WARPSYNC.COLLECTIVE R214, `(.L_x_11431) ;  /* 0x00000000d6087348 */ /* 0x000fea0003c00000 */
[----:B------:R0:W1:Y:S02]  /*5770*/  SHFL.BFLY P3, R216, R219, R220, R221 ;  /* 0x0c0000dcdbd87389 */ /* 0x00006400000600dd */
[----:B01----:R-:W-:Y:S05]  /*5780*/  ENDCOLLECTIVE ;  /* 0x000000000000791b */ /* 0x003fea0003800000 */
.L_x_11431:
[----:B------:R-:W-:-:S05]  /*5790*/  FADD.FTZ R210, R91, R210 ;  /* 0x000000d25bd27221 */ /* 0x000fca0000010000 */
[----:B------:R-:W-:Y:S01]  /*57a0*/  MOV R219, R210 ;  /* 0x000000d200db7202 */ /* 0x000fe20000000f00 */
[----:B------:R-:W-:Y:S01]  /*57b0*/  HFMA2 R220, -RZ, RZ, 0, 2.384185791015625e-07 ;  /* 0x00000004ffdc7431 */ /* 0x000fe200000001ff */
[----:B------:R-:W-:-:S07]  /*57c0*/  MOV R212, R216 ;  /* 0x000000d800d47202 */ /* 0x000fce0000000f00 */
[----:B------:R-:W-:Y:S05]  /*57d0*/  WARPSYNC.COLLECTIVE R214, `(.L_x_11432) ;  /* 0x00000000d6087348 */ /* 0x000fea0003c00000 */
[----:B------:R0:W1:Y:S02]  /*57e0*/  SHFL.BFLY P3, R216, R219, R220, R221 ;  /* 0x0c0000dcdbd87389 */ /* 0x00006400000600dd */
[----:B01----:R-:W-:Y:S05]  /*57f0*/  ENDCOLLECTIVE ;  /* 0x000000000000791b */ /* 0x003fea0003800000 */
.L_x_11432:
[----:B------:R-:W-:-:S05]  /*5800*/  FADD.FTZ R212, R93, R212 ;  /* 0x000000d45dd47221 */ /* 0x000fca0000010000 */
[----:B------:R-:W-:Y:S02]  /*5810*/  MOV R219, R212 ;  /* 0x000000d400db7202 */ /* 0x000fe40000000f00 */
[----:B------:R-:W-:-:S07]  /*5820*/  MOV R131, R216 ;  /* 0x000000d800837202 */ /* 0x000fce0000000f00 */
[----:B------:R-:W-:Y:S05]  /*5830*/  WARPSYNC.COLLECTIVE R214, `(.L_x_11433) ;  /* 0x00000000d6087348 */ /* 0x000fea0003c00000 */
[----:B------:R0:W1:Y:S02]  /*5840*/  SHFL.BFLY P3, R216, R219, R220, R221 ;  /* 0x0c0000dcdbd87389 */ /* 0x00006400000600dd */
[----:B01----:R-:W-:Y:S05]  /*5850*/  ENDCOLLECTIVE ;  /* 0x000000000000791b */ /* 0x003fea0003800000 */
.L_x_11433:
[----:B------:R-:W-:-:S05]  /*5860*/  FADD.FTZ R131, R210, R131 ;  /* 0x00000083d2837221 */ /* 0x000fca0000010000 */
[----:B------:R-:W-:Y:S01]  /*5870*/  MOV R219, R131 ;  /* 0x0000008300db7202 */ /* 0x000fe20000000f00 */
[----:B------:R-:W-:Y:S01]  /*5880*/  HFMA2 R220, -RZ, RZ, 0, 4.76837158203125e-07 ;  /* 0x00000008ffdc7431 */ /* 0x000fe200000001ff */
[----:B------:R-:W-:-:S07]  /*5890*/  MOV R217, R216 ;  /* 0x000000d800d97202 */ /* 0x000fce0000000f00 */
[----:B------:R-:W-:Y:S05]  /*58a0*/  WARPSYNC.COLLECTIVE R214, `(.L_x_11434) ;  /* 0x00000000d6087348 */ /* 0x000fea0003c00000 */
[----:B------:R0:W1:Y:S02]  /*58b0*/  SHFL.BFLY P3, R216, R219, R220, R221 ;  /* 0x0c0000dcdbd87389 */ /* 0x00006400000600dd */
[----:B01----:R-:W-:Y:S05]  /*58c0*/  ENDCOLLECTIVE ;  /* 0x000000000000791b */ /* 0x003fea0003800000 */
.L_x_11434:
[----:B------:R-:W-:-:S05]  /*58d0*/  FADD.FTZ R217, R212, R217 ;  /* 0x000000d9d4d97221 */ /* 0x000fca0000010000 */
[----:B------:R-:W-:Y:S02]  /*58e0*/  MOV R219, R217 ;  /* 0x000000d900db7202 */ /* 0x000fe40000000f00 */
[----:B------:R-:W-:-:S07]  /*58f0*/  MOV R130, R216 ;  /* 0x000000d800827202 */ /* 0x000fce0000000f00 */
[----:B------:R-:W-:Y:S05]  /*5900*/  WARPSYNC.COLLECTIVE R214, `(.L_x_11435) ;  /* 0x00000000d6087348 */ /* 0x000fea0003c00000 */
[----:B------:R0:W1:Y:S02]  /*5910*/  SHFL.BFLY P3, R216, R219, R220, R221 ;  /* 0x0c0000dcdbd87389 */ /* 0x00006400000600dd */
[----:B01----:R-:W-:Y:S05]  /*5920*/  ENDCOLLECTIVE ;  /* 0x000000000000791b */ /* 0x003fea0003800000 */
.L_x_11435:
[----:B------:R-:W-:-:S05]  /*5930*/  FADD.FTZ R130, R131, R130 ;  /* 0x0000008283827221 */ /* 0x000fca0000010000 */
[----:B------:R-:W-:Y:S01]  /*5940*/  MOV R219, R130 ;  /* 0x0000008200db7202 */ /* 0x000fe20000000f00 */
[----:B------:R-:W-:Y:S01]  /*5950*/  HFMA2 R220, -RZ, RZ, 0, 9.5367431640625e-07 ;  /* 0x00000010ffdc7431 */ /* 0x000fe200000001ff */
[----:B------:R-:W-:-:S07]  /*5960*/  MOV R208, R216 ;  /* 0x000000d800d07202 */ /* 0x000fce0000000f00 */
[----:B------:R-:W-:Y:S05]  /*5970*/  WARPSYNC.COLLECTIVE R214, `(.L_x_11436) ;  /* 0x00000000d6087348 */ /* 0x000fea0003c00000 */
[----:B------:R0:W1:Y:S02]  /*5980*/  SHFL.BFLY P3, R216, R219, R220, R221 ;  /* 0x0c0000dcdbd87389 */ /* 0x00006400000600dd */
[----:B01----:R-:W-:Y:S05]  /*5990*/  ENDCOLLECTIVE ;  /* 0x000000000000791b */ /* 0x003fea0003800000 */
.L_x_11436:
[----:B------:R-:W-:-:S05]  /*59a0*/  FADD.FTZ R208, R217, R208 ;  /* 0x000000d0d9d07221 */ /* 0x000fca0000010000 */
[----:B------:R-:W-:Y:S02]  /*59b0*/  MOV R219, R208 ;  /* 0x000000d000db7202 */ /* 0x000fe40000000f00 */
[----:B------:R-:W-:-:S07]  /*59c0*/  MOV R91, R216 ;  /* 0x000000d8005b7202 */ /* 0x000fce0000000f00 */
[----:B------:R-:W-:Y:S05]  /*59d0*/  WARPSYNC.COLLECTIVE R214, `(.L_x_11437) ;  /* 0x00000000d6087348 */ /* 0x000fea0003c00000 */
[----:B------:R0:W1:Y:S02]  /*59e0*/  SHFL.BFLY P3, R216, R219, R220, R221 ;  /* 0x0c0000dcdbd87389 */ /* 0x00006400000600dd */
[----:B01----:R-:W-:Y:S05]  /*59f0*/  ENDCOLLECTIVE ;  /* 0x000000000000791b */ /* 0x003fea0003800000 */
.L_x_11437:
[----:B------:R-:W-:Y:S01]  /*5a00*/  MOV R93, R216 ;  /* 0x000000d8005d7202 */ /* 0x000fe20000000f00 */
[----:B------:R-:W-:Y:S06]  /*5a10*/  BRA `(.L_x_11438) ;  /* 0xffffffc000b07947 */ /* 0x000fec000383ffff */
.L_x_11439:
        /* <DEDUP_REMOVED lines=14> */
.L_x_20067:


//--------------------- .text._ZN10layer_norm13ln_bwd_kernelINS_13Kernel_traitsI6__halfS2_fS2_fjLj1024ELj1ELj4ELj1ELj16ENS_18Kernel_traits_baseILj1024ES2_S2_fS2_fjLj128EEEEELb0ELb0ELb1ELb0EEEvNS_9BwdParamsE --------------------------
	.section	.text._ZN10layer_norm13ln_bwd_kernelINS_13Kernel_traitsI6__halfS2_fS2_fjLj1024ELj1ELj4ELj1ELj16ENS_18Kernel_traits_baseILj1024ES2_S2_fS2_fjLj128EEEEELb0ELb0ELb1ELb0EEEvNS_9BwdParamsE,"ax",@progbits
	.align	128
        .global         _ZN10layer_norm13ln_bwd_kernelINS_13Kernel_traitsI6__halfS2_fS2_fjLj1024ELj1ELj4ELj1ELj16ENS_18Kernel_traits_baseILj1024ES2_S2_fS2_fjLj128EEEEELb0ELb0ELb1ELb0EEEvNS_9BwdParamsE
        .type           _ZN10layer_norm13ln_bwd_kernelINS_13Kernel_traitsI6__halfS2_fS2_fjLj1024ELj1ELj4ELj1ELj16ENS_18Kernel_traits_baseILj1024ES2_S2_fS2_fjLj128EEEEELb0ELb0ELb1ELb0EEEvNS_9BwdParamsE,@function
        .size           _ZN10layer_norm13ln_bwd_kernelINS_13Kernel_traitsI6__halfS2_fS2_fjLj1024ELj1ELj4ELj1ELj16ENS_18Kernel_traits_baseILj1024ES2_S2_fS2_fjLj128EEEEELb0ELb0ELb1ELb0EEEvNS_9BwdParamsE,(.L_x_20068 - _ZN10layer_norm13ln_bwd_kernelINS_13Kernel_traitsI6__halfS2_fS2_fjLj1024ELj1ELj4ELj1ELj16ENS_18Kernel_traits_baseILj1024ES2_S2_fS2_fjLj128EEEEELb0ELb0ELb1ELb0EEEvNS_9BwdParamsE)
        .other          _ZN10layer_norm13ln_bwd_kernelINS_13Kernel_traitsI6__halfS2_fS2_fjLj1024ELj1ELj4ELj1ELj16ENS_18Kernel_traits_baseILj1024ES2_S2_fS2_fjLj128EEEEELb0ELb0ELb1ELb0EEEvNS_9BwdParamsE,@"STO_CUDA_ENTRY STV_DEFAULT"
_ZN10layer_norm13ln_bwd_kernelINS_13Kernel_traitsI6__halfS2_fS2_fjLj1024ELj1ELj4ELj1ELj16ENS_18Kernel_traits_baseILj1024ES2_S2_fS2_fjLj128EEEEELb0ELb0ELb1ELb0EEEvNS_9BwdParamsE:
.text._ZN10layer_norm13ln_bwd_kernelINS_13Kernel_traitsI6__halfS2_fS2_fjLj1024ELj1ELj4ELj1ELj16ENS_18Kernel_traits_baseILj1024ES2_S2_fS2_fjLj128EEEEELb0ELb0ELb1ELb0EEEvNS_9BwdParamsE:
        /* <DEDUP_REMOVED lines=27> */
[----:B------:R-:W5:Y:S01]  /*01b0*/  @P0 LDG.E.128 R40, desc[UR6][R2.64] ;  /* 0x0000000602280981 */ /* 0x000f62000c1e1d00 */
[C---:B---3--:R-:W-:Y:S01]  /*01c0*/  @P1 IMAD.WIDE.U32 R6, R11.reuse, 0x10, R4 ;  /* 0x000000100b061825 */ /* 0x048fe200078e0004 */
[----:B------:R-:W-:Y:S01]  /*01d0*/  @P1 IADD3 R11, PT, PT, R11, 0x20, RZ ;  /* 0x000000200b0b1810 */ /* 0x000fe20007ffe0ff */
[----:B------:R-:W2:Y:S03]  /*01e0*/  S2UR UR4, SR_CTAID.X ;  /* 0x00000000000479c3 */ /* 0x000ea60000002500 */
[----:B------:R3:W5:Y:S01]  /*01f0*/  @P1 LDG.E.128 R44, desc[UR6][R6.64] ;  /* 0x00000006062c1981 */ /* 0x000762000c1e1d00 */
[C---:B----4-:R-:W-:Y:S01]  /*0200*/  @P2 IMAD.WIDE.U32 R12, R11.reuse, 0x10, R12 ;  /* 0x000000100b0c2825 */ /* 0x050fe200078e000c */
[----:B------:R-:W-:-:S04]  /*0210*/  @P2 IADD3 R11, PT, PT, R11, 0x20, RZ ;  /* 0x000000200b0b2810 */ /* 0x000fc80007ffe0ff */
[----:B------:R4:W5:Y:S01]  /*0220*/  @P2 LDG.E.128 R48, desc[UR6][R12.64] ;  /* 0x000000060c302981 */ /* 0x000962000c1e1d00 */
[----:B-1----:R-:W-:-:S05]  /*0230*/  @P3 IMAD.WIDE.U32 R4, R11, 0x10, R14 ;  /* 0x000000100b043825 */ /* 0x002fca00078e000e */
[----:B------:R4:W5:Y:S01]  /*0240*/  @P3 LDG.E.128 R52, desc[UR6][R4.64] ;  /* 0x0000000604343981 */ /* 0x000962000c1e1d00 */
[----:B---3--:R-:W-:Y:S01]  /*0250*/  SHF.R.U32.HI R7, RZ, 0x5, R9 ;  /* 0x00000005ff077819 */ /* 0x008fe20000011609 */
        /* <DEDUP_REMOVED lines=36> */
[----:B0---4-:R-:W-:Y:S06]  /*04a0*/  @P0 BRA `(.L_x_11441) ;  /* 0x0000007800340947 */ /* 0x011fec0003800000 */
        /* <DEDUP_REMOVED lines=32> */
.L_x_11592:
[----:B0-----:R-:W0:Y:S08]  /*06b0*/  LDC.64 R4, c[0x0][0x3f8] ;  /* 0x0000fe00ff047b82 */ /* 0x001e300000000a00 */
[----:B--23--:R-:W1:Y:S08]  /*06c0*/  LDC.64 R158, c[0x0][0x3c8] ;  /* 0x0000f200ff9e7b82 */ /* 0x00ce700000000a00 */
        /* <DEDUP_REMOVED lines=14> */
[----:B------:R-:W2:Y:S01]  /*07b0*/  LDG.E R156, desc[UR6][R156.64] ;  /* 0x000000069c9c7981 */ /* 0x000ea2000c1e1900 */
[----:B------:R-:W-:Y:S01]  /*07c0*/  MOV R10, UR13 ;  /* 0x0000000d000a7c02 */ /* 0x000fe20008000f00 */
[----:B------:R-:W-:Y:S01]  /*07d0*/  BSSY.RECONVERGENT B2, `(.L_x_11444) ;  /* 0x000006d000027945 */ /* 0x000fe20003800200 */
[----:B------:R-:W-:Y:S01]  /*07e0*/  IADD3 R159, PT, PT, R6, -0x1, RZ ;  /* 0xffffffff069f7810 */ /* 0x000fe20007ffe0ff */
[----:B------:R-:W0:Y:S01]  /*07f0*/  S2R R9, SR_TID.X ;  /* 0x0000000000097919 */ /* 0x000e220000002100 */
        /* <DEDUP_REMOVED lines=13> */
[----:B0-----:R-:W-:-:S04]  /*08d0*/  LOP3.LUT R2, R9, 0x1f, RZ, 0xc0, !PT ;  /* 0x0000001f09027812 */ /* 0x001fc800078ec0ff */
[-C--:B------:R-:W-:Y:S02]  /*08e0*/  LEA.HI.SX32 R0, R159, R2.reuse, 0x1d ;  /* 0x000000029f007211 */ /* 0x080fe400078feaff */
        /* <DEDUP_REMOVED lines=14> */
[----:B------:R-:W-:Y:S02]  /*09d0*/  HADD2.F32 R11, -RZ, R40.H0_H0 ;  /* 0x20000028ff0b7230 */ /* 0x000fe40000004100 */
[----:B-1----:R-:W-:-:S05]  /*09e0*/  @P0 IMAD.WIDE.U32 R156, R213, 0x20, R156 ;  /* 0x00000020d59c0825 */ /* 0x002fca00078e009c */
        /* <DEDUP_REMOVED lines=8> */
[----:B------:R-:W-:-:S02]  /*0a70*/  HADD2.F32 R15, -RZ, R40.H1_H1 ;  /* 0x30000028ff0f7230 */ /* 0x000fc40000004100 */
[----:B-----5:R-:W-:Y:S01]  /*0a80*/  FMUL.FTZ R14, R5, R24 ;  /* 0x00000018050e7220 */ /* 0x020fe20000410000 */
[--C-:B----4-:R-:W-:Y:S02]  /*0a90*/  HADD2.F32 R13, -RZ, R16.reuse.H0_H0 ;  /* 0x20000010ff0d7230 */ /* 0x110fe40000004100 */
[----:B------:R-:W-:Y:S02]  /*0aa0*/  HADD2.F32 R16, -RZ, R16.H1_H1 ;  /* 0x30000010ff107230 */ /* 0x000fe40000004100 */
[--C-:B0-----:R-:W-:Y:S02]  /*0ab0*/  HADD2.F32 R158, -RZ, R17.reuse.H0_H0 ;  /* 0x20000011ff9e7230 */ /* 0x101fe40000004100 */
[----:B------:R-:W-:Y:S02]  /*0ac0*/  HADD2.F32 R162, -RZ, R17.H1_H1 ;  /* 0x30000011ffa27230 */ /* 0x000fe40000004100 */
[----:B------:R-:W-:Y:S02]  /*0ad0*/  HADD2.F32 R17, -RZ, R41.H0_H0 ;  /* 0x20000029ff117230 */ /* 0x000fe40000004100 */
[----:B---3--:R-:W-:Y:S01]  /*0ae0*/  FADD.FTZ R20, -R211, R20 ;  /* 0x00000014d3147221 */ /* 0x008fe20000010100 */
[----:B------:R-:W-:-:S02]  /*0af0*/  HADD2.F32 R161, -RZ, R19.H0_H0 ;  /* 0x20000013ffa17230 */ /* 0x000fc40000004100 */
[----:B-1----:R-:W-:Y:S01]  /*0b00*/  FADD.FTZ R156, -R211, R21 ;  /* 0x00000015d39c7221 */ /* 0x002fe20000010100 */
[----:B------:R-:W-:Y:S02]  /*0b10*/  HADD2.F32 R163, -RZ, R19.H1_H1 ;  /* 0x30000013ffa37230 */ /* 0x000fe40000004100 */
[----:B------:R-:W-:Y:S01]  /*0b20*/  FMUL.FTZ R3, R5, R12 ;  /* 0x0000000c05037220 */ /* 0x000fe20000410000 */
[----:B------:R-:W-:Y:S02]  /*0b30*/  HADD2.F32 R159, -RZ, R18.H0_H0 ;  /* 0x20000012ff9f7230 */ /* 0x000fe40000004100 */
[----:B------:R-:W-:Y:S01]  /*0b40*/  FMUL.FTZ R12, R11, R13 ;  /* 0x0000000d0b0c7220 */ /* 0x000fe20000410000 */
[----:B------:R-:W-:Y:S02]  /*0b50*/  HADD2.F32 R19, -RZ, R42.H0_H0 ;  /* 0x2000002aff137230 */ /* 0x000fe40000004100 */
[----:B------:R-:W-:Y:S01]  /*0b60*/  FMUL.FTZ R11, R15, R16 ;  /* 0x000000100f0b7220 */ /* 0x000fe20000410000 */
[----:B------:R-:W-:-:S02]  /*0b70*/  HADD2.F32 R164, -RZ, R18.H1_H1 ;  /* 0x30000012ffa47230 */ /* 0x000fc40000004100 */
[----:B------:R-:W-:Y:S01]  /*0b80*/  FADD.FTZ R81, R81, R16 ;  /* 0x0000001051517221 */ /* 0x000fe20000010000 */
[----:B------:R-:W-:Y:S02]  /*0b90*/  HADD2.F32 R21, -RZ, R42.H1_H1 ;  /* 0x3000002aff157230 */ /* 0x000fe40000004100 */
[----:B------:R-:W-:Y:S01]  /*0ba0*/  FFMA.FTZ R57, R14, R16, R57 ;  /* 0x000000100e397223 */ /* 0x000fe20000010039 */
[----:B------:R-:W-:Y:S01]  /*0bb0*/  FMUL.FTZ R16, R17, R158 ;  /* 0x0000009e11107220 */ /* 0x000fe20000410000 */
[----:B------:R-:W-:Y:S01]  /*0bc0*/  FMUL.FTZ R17, R5, R20 ;  /* 0x0000001405117220 */ /* 0x000fe20000410000 */
[----:B------:R-:W-:Y:S01]  /*0bd0*/  FMUL.FTZ R20, R19, R159 ;  /* 0x0000009f13147220 */ /* 0x000fe20000410000 */
[----:B------:R-:W-:Y:S01]  /*0be0*/  FMUL.FTZ R19, R21, R164 ;  /* 0x000000a415137220 */ /* 0x000fe20000410000 */
[----:B------:R-:W-:Y:S01]  /*0bf0*/  FADD.FTZ R24, RZ, R12 ;  /* 0x0000000cff187221 */ /* 0x000fe20000010000 */
[----:B------:R-:W-:Y:S01]  /*0c00*/  FFMA.FTZ R21, R3, R12, RZ ;  /* 0x0000000c03157223 */ /* 0x000fe200000100ff */
[----:B------:R-:W-:Y:S01]  /*0c10*/  FADD.FTZ R212, -R211, R23 ;  /* 0x00000017d3d47221 */ /* 0x000fe20000010100 */
[----:B------:R-:W-:Y:S01]  /*0c20*/  FADD.FTZ R80, R80, R13 ;  /* 0x0000000d50507221 */ /* 0x000fe20000010000 */
[----:B------:R-:W-:Y:S01]  /*0c30*/  FFMA.FTZ R56, R3, R13, R56 ;  /* 0x0000000d03387223 */ /* 0x000fe20000010038 */
[----:B------:R-:W-:-:S02]  /*0c40*/  HADD2.F32 R15, -RZ, R41.H1_H1 ;  /* 0x30000029ff0f7230 */ /* 0x000fc40000004100 */
        /* <DEDUP_REMOVED lines=13> */
[----:B------:R-:W-:Y:S01]  /*0d20*/  FADD.FTZ R166, -R211, R22 ;  /* 0x00000016d3a67221 */ /* 0x000fe20000010100 */
        /* <DEDUP_REMOVED lines=23> */
.L_x_11445:
[----:B------:R-:W-:Y:S05]  /*0ea0*/  BSYNC.RECONVERGENT B2 ;  /* 0x0000000000027941 */ /* 0x000fea0003800200 */
.L_x_11444:
        /* <DEDUP_REMOVED lines=13> */
[----:B------:R-:W-:Y:S02]  /*0f80*/  HADD2.F32 R173, -RZ, R47.H0_H0 ;  /* 0x2000002fffad7230 */ /* 0x000fe40000004100 */
[----:B0-----:R-:W-:-:S05]  /*0f90*/  @P0 IMAD.WIDE.U32 R164, R213, 0x20, R164 ;  /* 0x00000020d5a40825 */ /* 0x001fca00078e00a4 */
[----:B------:R-:W5:Y:S04]  /*0fa0*/  @P0 LDG.E.128 R120, desc[UR6][R164.64] ;  /* 0x00000006a4780981 */ /* 0x000f68000c1e1d00 */
[----:B------:R0:W5:Y:S01]  /*0fb0*/  @P0 LDG.E.128 R124, desc[UR6][R164.64+0x10] ;  /* 0x00001006a47c0981 */ /* 0x000162000c1e1d00 */
[----:B------:R-:W-:Y:S01]  /*0fc0*/  HADD2.F32 R176, -RZ, R47.H1_H1 ;  /* 0x3000002fffb07230 */ /* 0x000fe20000004100 */
[----:B------:R-:W-:Y:S02]  /*0fd0*/  IADD3 R214, PT, PT, R214, 0x20, RZ ;  /* 0x00000020d6d67810 */ /* 0x000fe40007ffe0ff */
[----:B------:R-:W-:Y:S01]  /*0fe0*/  IADD3 R213, PT, PT, R213, 0x20, RZ ;  /* 0x00000020d5d57810 */ /* 0x000fe20007ffe0ff */
[C---:B--2---:R-:W-:Y:S01]  /*0ff0*/  FADD.FTZ R168, -R211.reuse, R28 ;  /* 0x0000001cd3a87221 */ /* 0x044fe20000010100 */
[----:B------:R-:W-:Y:S01]  /*1000*/  FADD.FTZ R170, -R211, R29 ;  /* 0x0000001dd3aa7221 */ /* 0x000fe20000010100 */
[----:B------:R-:W-:-:S02]  /*1010*/  HADD2.F32 R28, -RZ, R44.H0_H0 ;  /* 0x2000002cff1c7230 */ /* 0x000fc40000004100 */
[----:B------:R-:W-:Y:S01]  /*1020*/  FADD.FTZ R172, -R211, R30 ;  /* 0x0000001ed3ac7221 */ /* 0x000fe20000010100 */
[C---:B-----5:R-:W-:Y:S01]  /*1030*/  FMUL.FTZ R25, R5.reuse, R168 ;  /* 0x000000a805197220 */ /* 0x060fe20000410000 */
[----:B------:R-:W-:Y:S02]  /*1040*/  HADD2.F32 R29, -RZ, R44.H1_H1 ;  /* 0x3000002cff1d7230 */ /* 0x000fe40000004100 */
[----:B------:R-:W-:Y:S01]  /*1050*/  FMUL.FTZ R30, R5, R170 ;  /* 0x000000aa051e7220 */ /* 0x000fe20000410000 */
[--C-:B----4-:R-:W-:Y:S02]  /*1060*/  HADD2.F32 R27, -RZ, R156.reuse.H0_H0 ;  /* 0x2000009cff1b7230 */ /* 0x110fe40000004100 */
[----:B------:R-:W-:Y:S02]  /*1070*/  HADD2.F32 R156, -RZ, R156.H1_H1 ;  /* 0x3000009cff9c7230 */ /* 0x000fe40000004100 */
[----:B------:R-:W-:Y:S01]  /*1080*/  FADD.FTZ R174, -R211, R31 ;  /* 0x0000001fd3ae7221 */ /* 0x000fe20000010100 */
[----:B------:R-:W-:-:S02]  /*1090*/  HADD2.F32 R31, -RZ, R157.H0_H0 ;  /* 0x2000009dff1f7230 */ /* 0x000fc40000004100 */
[-C--:B------:R-:W-:Y:S01]  /*10a0*/  FMUL.FTZ R28, R28, R27.reuse ;  /* 0x0000001b1c1c7220 */ /* 0x080fe20000410000 */
[----:B------:R-:W-:Y:S01]  /*10b0*/  FADD.FTZ R88, R88, R27 ;  /* 0x0000001b58587221 */ /* 0x000fe20000010000 */
[----:B------:R-:W-:Y:S01]  /*10c0*/  FFMA.FTZ R64, R25, R27, R64 ;  /* 0x0000001b19407223 */ /* 0x000fe20000010040 */
[----:B------:R-:W-:Y:S02]  /*10d0*/  HADD2.F32 R168, -RZ, R45.H0_H0 ;  /* 0x2000002dffa87230 */ /* 0x000fe40000004100 */
[-C--:B------:R-:W-:Y:S01]  /*10e0*/  FMUL.FTZ R27, R29, R156.reuse ;  /* 0x0000009c1d1b7220 */ /* 0x080fe20000410000 */
[----:B------:R-:W-:Y:S01]  /*10f0*/  FADD.FTZ R89, R89, R156 ;  /* 0x0000009c59597221 */ /* 0x000fe20000010000 */
[----:B------:R-:W-:Y:S01]  /*1100*/  FFMA.FTZ R65, R30, R156, R65 ;  /* 0x0000009c1e417223 */ /* 0x000fe20000010041 */
[----:B------:R-:W-:Y:S02]  /*1110*/  HADD2.F32 R157, -RZ, R157.H1_H1 ;  /* 0x3000009dff9d7230 */ /* 0x000fe40000004100 */
[----:B------:R-:W-:Y:S01]  /*1120*/  FMUL.FTZ R29, R5, R172 ;  /* 0x000000ac051d7220 */ /* 0x000fe20000410000 */
[----:B------:R-:W-:-:S02]  /*1130*/  HADD2.F32 R156, -RZ, R45.H1_H1 ;  /* 0x3000002dff9c7230 */ /* 0x000fc40000004100 */
[----:B------:R-:W-:Y:S01]  /*1140*/  FMUL.FTZ R170, R5, R174 ;  /* 0x000000ae05aa7220 */ /* 0x000fe20000410000 */
[-C--:B------:R-:W-:Y:S01]  /*1150*/  FMUL.FTZ R168, R168, R31.reuse ;  /* 0x0000001fa8a87220 */ /* 0x080fe20000410000 */
[----:B------:R-:W-:Y:S01]  /*1160*/  FADD.FTZ R90, R90, R31 ;  /* 0x0000001f5a5a7221 */ /* 0x000fe20000010000 */
[----:B------:R-:W-:Y:S01]  /*1170*/  FFMA.FTZ R66, R29, R31, R66 ;  /* 0x0000001f1d427223 */ /* 0x000fe20000010042 */
[-C--:B------:R-:W-:Y:S01]  /*1180*/  FMUL.FTZ R31, R156, R157.reuse ;  /* 0x0000009d9c1f7220 */ /* 0x080fe20000410000 */
[----:B---3--:R-:W-:Y:S01]  /*1190*/  FADD.FTZ R166, -R211, R161 ;  /* 0x000000a1d3a67221 */ /* 0x008fe20000010100 */
[----:B------:R-:W-:Y:S01]  /*11a0*/  FADD.FTZ R91, R91, R157 ;  /* 0x0000009d5b5b7221 */ /* 0x000fe20000010000 */
[----:B------:R-:W-:Y:S01]  /*11b0*/  FFMA.FTZ R67, R170, R157, R67 ;  /* 0x0000009daa437223 */ /* 0x000fe20000010043 */
[----:B------:R-:W-:Y:S01]  /*11c0*/  FADD.FTZ R156, R209, R28 ;  /* 0x0000001cd19c7221 */ /* 0x000fe20000010000 */
[----:B------:R-:W-:Y:S01]  /*11d0*/  FFMA.FTZ R157, R25, R28, R212 ;  /* 0x0000001c199d7223 */ /* 0x000fe200000100d4 */
[----:B------:R-:W-:-:S02]  /*11e0*/  HADD2.F32 R167, -RZ, R158.H0_H0 ;  /* 0x2000009effa77230 */ /* 0x000fc40000004100 */
[----:B------:R-:W-:Y:S01]  /*11f0*/  FMUL.FTZ R174, R5, R166 ;  /* 0x000000a605ae7220 */ /* 0x000fe20000410000 */
[----:B------:R-:W-:Y:S02]  /*1200*/  HADD2.F32 R158, -RZ, R158.H1_H1 ;  /* 0x3000009eff9e7230 */ /* 0x000fe40000004100 */
[--C-:B0-----:R-:W-:Y:S02]  /*1210*/  HADD2.F32 R164, -RZ, R159.reuse.H0_H0 ;  /* 0x2000009fffa47230 */ /* 0x101fe40000004100 */
[----:B------:R-:W-:Y:S02]  /*1220*/  HADD2.F32 R165, -RZ, R159.H1_H1 ;  /* 0x3000009fffa57230 */ /* 0x000fe40000004100 */
[----:B------:R-:W-:Y:S01]  /*1230*/  FADD.FTZ R159, R156, R27 ;  /* 0x0000001b9c9f7221 */ /* 0x000fe20000010000 */
[----:B------:R-:W-:Y:S01]  /*1240*/  FFMA.FTZ R156, R30, R27, R157 ;  /* 0x0000001b1e9c7223 */ /* 0x000fe2000001009d */
[----:B------:R-:W-:Y:S02]  /*1250*/  HADD2.F32 R172, -RZ, R46.H0_H0 ;  /* 0x2000002effac7230 */ /* 0x000fe40000004100 */
        /* <DEDUP_REMOVED lines=30> */
.L_x_11447:
[----:B------:R-:W-:Y:S05]  /*1440*/  BSYNC.RECONVERGENT B2 ;  /* 0x0000000000027941 */ /* 0x000fea0003800200 */
.L_x_11446:
        /* <DEDUP_REMOVED lines=12> */
[----:B0-----:R-:W-:Y:S02]  /*1510*/  HADD2.F32 R183, -RZ, R49.H1_H1 ;  /* 0x30000031ffb77230 */ /* 0x001fe40000004100 */
[----:B------:R-:W-:Y:S02]  /*1520*/  HADD2.F32 R179, -RZ, R48.H1_H1 ;  /* 0x30000030ffb37230 */ /* 0x000fe40000004100 */
[----:B-1----:R-:W-:-:S05]  /*1530*/  @P0 IMAD.WIDE.U32 R180, R213, 0x20, R180 ;  /* 0x00000020d5b40825 */ /* 0x002fca00078e00b4 */
[----:B------:R-:W5:Y:S04]  /*1540*/  @P0 LDG.E.128 R128, desc[UR6][R180.64] ;  /* 0x00000006b4800981 */ /* 0x000f68000c1e1d00 */
[----:B------:R0:W5:Y:S02]  /*1550*/  @P0 LDG.E.128 R132, desc[UR6][R180.64+0x10] ;  /* 0x00001006b4840981 */ /* 0x000164000c1e1d00 */
[----:B0-----:R-:W-:Y:S02]  /*1560*/  HADD2.F32 R180, -RZ, R48.H0_H0 ;  /* 0x20000030ffb47230 */ /* 0x001fe40000004100 */
[----:B------:R-:W-:Y:S02]  /*1570*/  HADD2.F32 R187, -RZ, R50.H1_H1 ;  /* 0x30000032ffbb7230 */ /* 0x000fe40000004100 */
[----:B------:R-:W-:Y:S01]  /*1580*/  HADD2.F32 R189, -RZ, R51.H0_H0 ;  /* 0x20000033ffbd7230 */ /* 0x000fe20000004100 */
[----:B------:R-:W-:-:S02]  /*1590*/  IADD3 R214, PT, PT, R214, 0x20, RZ ;  /* 0x00000020d6d67810 */ /* 0x000fc40007ffe0ff */
[----:B------:R-:W-:Y:S01]  /*15a0*/  IADD3 R213, PT, PT, R213, 0x20, RZ ;  /* 0x00000020d5d57810 */ /* 0x000fe20007ffe0ff */
[C---:B--2---:R-:W-:Y:S01]  /*15b0*/  FADD.FTZ R186, -R211.reuse, R157 ;  /* 0x0000009dd3ba7221 */ /* 0x044fe20000010100 */
[C---:B------:R-:W-:Y:S01]  /*15c0*/  FADD.FTZ R188, -R211.reuse, R159 ;  /* 0x0000009fd3bc7221 */ /* 0x040fe20000010100 */
[C---:B------:R-:W-:Y:S01]  /*15d0*/  FADD.FTZ R184, -R211.reuse, R156 ;  /* 0x0000009cd3b87221 */ /* 0x040fe20000010100 */
[----:B------:R-:W-:Y:S01]  /*15e0*/  FADD.FTZ R158, -R211, R158 ;  /* 0x0000009ed39e7221 */ /* 0x000fe20000010100 */
[C---:B-----5:R-:W-:Y:S01]  /*15f0*/  FMUL.FTZ R182, R5.reuse, R186 ;  /* 0x000000ba05b67220 */ /* 0x060fe20000410000 */
[C---:B------:R-:W-:Y:S01]  /*1600*/  FMUL.FTZ R186, R5.reuse, R188 ;  /* 0x000000bc05ba7220 */ /* 0x040fe20000410000 */
[--C-:B----4-:R-:W-:Y:S02]  /*1610*/  HADD2.F32 R157, -RZ, R160.reuse.H0_H0 ;  /* 0x200000a0ff9d7230 */ /* 0x110fe40000004100 */
[----:B------:R-:W-:Y:S02]  /*1620*/  HADD2.F32 R156, -RZ, R161.H1_H1 ;  /* 0x300000a1ff9c7230 */ /* 0x000fe40000004100 */
[----:B------:R-:W-:Y:S01]  /*1630*/  FMUL.FTZ R177, R5, R184 ;  /* 0x000000b805b17220 */ /* 0x000fe20000410000 */
[----:B------:R-:W-:-:S02]  /*1640*/  HADD2.F32 R160, -RZ, R160.H1_H1 ;  /* 0x300000a0ffa07230 */ /* 0x000fc40000004100 */
[-C--:B------:R-:W-:Y:S01]  /*1650*/  FMUL.FTZ R180, R180, R157.reuse ;  /* 0x0000009db4b47220 */ /* 0x080fe20000410000 */
[----:B------:R-:W-:Y:S02]  /*1660*/  HADD2.F32 R159, -RZ, R161.H0_H0 ;  /* 0x200000a1ff9f7230 */ /* 0x000fe40000004100 */
[----:B------:R-:W-:Y:S01]  /*1670*/  FMUL.FTZ R181, R5, R158 ;  /* 0x0000009e05b57220 */ /* 0x000fe20000410000 */
[----:B------:R-:W-:Y:S02]  /*1680*/  HADD2.F32 R184, -RZ, R49.H0_H0 ;  /* 0x20000031ffb87230 */ /* 0x000fe40000004100 */
        /* <DEDUP_REMOVED lines=14> */
[----:B---3--:R-:W-:Y:S01]  /*1770*/  FADD.FTZ R164, -R211, R164 ;  /* 0x000000a4d3a47221 */ /* 0x008fe20000010100 */
[----:B------:R-:W-:Y:S02]  /*1780*/  HADD2.F32 R188, -RZ, R50.H0_H0 ;  /* 0x20000032ffbc7230 */ /* 0x000fe40000004100 */
        /* <DEDUP_REMOVED lines=37> */
.L_x_11449:
[----:B------:R-:W-:Y:S05]  /*19e0*/  BSYNC.RECONVERGENT B2 ;  /* 0x0000000000027941 */ /* 0x000fea0003800200 */
.L_x_11448:
        /* <DEDUP_REMOVED lines=11> */
[----:B------:R-:W-:Y:S02]  /*1aa0*/  HADD2.F32 R195, -RZ, R52.H1_H1 ;  /* 0x30000034ffc37230 */ /* 0x000fe40000004100 */
[----:B0-----:R-:W-:Y:S02]  /*1ab0*/  HADD2.F32 R199, -RZ, R53.H1_H1 ;  /* 0x30000035ffc77230 */ /* 0x001fe40000004100 */
[----:B-1----:R-:W-:-:S05]  /*1ac0*/  @P0 IMAD.WIDE.U32 R196, R213, 0x20, R196 ;  /* 0x00000020d5c40825 */ /* 0x002fca00078e00c4 */
[----:B------:R-:W5:Y:S04]  /*1ad0*/  @P0 LDG.E.128 R36, desc[UR6][R196.64] ;  /* 0x00000006c4240981 */ /* 0x000f68000c1e1d00 */
[----:B------:R0:W5:Y:S01]  /*1ae0*/  @P0 LDG.E.128 R32, desc[UR6][R196.64+0x10] ;  /* 0x00001006c4200981 */ /* 0x000162000c1e1d00 */
[----:B------:R-:W-:Y:S02]  /*1af0*/  HADD2.F32 R203, -RZ, R54.H1_H1 ;  /* 0x30000036ffcb7230 */ /* 0x000fe40000004100 */
[----:B------:R-:W-:Y:S02]  /*1b00*/  HADD2.F32 R207, -RZ, R55.H1_H1 ;  /* 0x30000037ffcf7230 */ /* 0x000fe40000004100 */
[C---:B--2---:R-:W-:Y:S01]  /*1b10*/  FADD.FTZ R200, -R211.reuse, R157 ;  /* 0x0000009dd3c87221 */ /* 0x044fe20000010100 */
[----:B------:R-:W-:Y:S01]  /*1b20*/  FADD.FTZ R202, -R211, R158 ;  /* 0x0000009ed3ca7221 */ /* 0x000fe20000010100 */
[----:B------:R-:W-:-:S02]  /*1b30*/  HADD2.F32 R157, -RZ, R52.H0_H0 ;  /* 0x20000034ff9d7230 */ /* 0x000fc40000004100 */
[C---:B------:R-:W-:Y:S01]  /*1b40*/  FADD.FTZ R156, -R211.reuse, R156 ;  /* 0x0000009cd39c7221 */ /* 0x040fe20000010100 */
[----:B------:R-:W-:Y:S01]  /*1b50*/  FADD.FTZ R204, -R211, R159 ;  /* 0x0000009fd3cc7221 */ /* 0x000fe20000010100 */
[C---:B-----5:R-:W-:Y:S01]  /*1b60*/  FMUL.FTZ R198, R5.reuse, R200 ;  /* 0x000000c805c67220 */ /* 0x060fe20000410000 */
[----:B------:R-:W-:Y:S02]  /*1b70*/  HADD2.F32 R200, -RZ, R53.H0_H0 ;  /* 0x20000035ffc87230 */ /* 0x000fe40000004100 */
[C---:B------:R-:W-:Y:S01]  /*1b80*/  FMUL.FTZ R193, R5.reuse, R156 ;  /* 0x0000009c05c17220 */ /* 0x040fe20000410000 */
[----:B0-----:R-:W-:Y:S01]  /*1b90*/  FMUL.FTZ R197, R5, R202 ;  /* 0x000000ca05c57220 */ /* 0x001fe20000410000 */
        /* <DEDUP_REMOVED lines=60> */
.L_x_11443:
        /* <DEDUP_REMOVED lines=34> */
.L_x_11450:
[----:B------:R-:W-:Y:S05]  /*2180*/  BSYNC.RECONVERGENT B1 ;  /* 0x0000000000017941 */ /* 0x000fea0003800200 */
.L_x_11442:
        /* <DEDUP_REMOVED lines=21> */
.L_x_11604:
        /* <DEDUP_REMOVED lines=8> */
[----:B------:R-:W-:Y:S01]  /*2360*/  HFMA2 R161, -RZ, RZ, 0, 0 ;  /* 0x00000000ffa17431 */ /* 0x000fe200000001ff */
[----:B------:R-:W-:-:S02]  /*2370*/  @P2 SHF.R.S32.HI R4, RZ, 0x1f, R159 ;  /* 0x0000001fff042819 */ /* 0x000fc4000001149f */
[----:B------:R-:W-:Y:S02]  /*2380*/  FSEL R163, R163, RZ, !P0 ;  /* 0x000000ffa3a37208 */ /* 0x000fe40004000000 */
[----:B------:R-:W-:-:S04]  /*2390*/  @P2 LEA.HI R159, R4, R159, RZ, 0x3 ;  /* 0x0000009f049f2211 */ /* 0x000fc800078f18ff */
[----:B------:R-:W-:Y:S01]  /*23a0*/  @P2 LEA.HI.SX32 R161, R159, R2, 0x1d ;  /* 0x000000029fa12211 */ /* 0x000fe200078feaff */
[----:B------:R-:W-:Y:S01]  /*23b0*/  FMUL.FTZ R2, R157, UR9 ;  /* 0x000000099d027c20 */ /* 0x000fe20008410000 */
        /* <DEDUP_REMOVED lines=18> */
[----:B------:R-:W-:-:S04]  /*24e0*/  F2FP.F16.F32.PACK_AB R4, RZ, R4 ;  /* 0x00000004ff04723e */ /* 0x000fc800000000ff */
[----:B------:R-:W-:-:S07]  /*24f0*/  PRMT R152, R4, 0x7610, R152 ;  /* 0x0000761004987816 */ /* 0x000fce0000000098 */
.L_x_11458:
[----:B------:R-:W-:Y:S05]  /*2500*/  BSYNC.RECONVERGENT B3 ;  /* 0x0000000000037941 */ /* 0x000fea0003800200 */
.L_x_11457:
        /* <DEDUP_REMOVED lines=10> */
.L_x_11460:
[----:B------:R-:W-:Y:S05]  /*25b0*/  BSYNC.RECONVERGENT B3 ;  /* 0x0000000000037941 */ /* 0x000fea0003800200 */
.L_x_11459:
        /* <DEDUP_REMOVED lines=10> */
.L_x_11462:
[----:B------:R-:W-:Y:S05]  /*2660*/  BSYNC.RECONVERGENT B3 ;  /* 0x0000000000037941 */ /* 0x000fea0003800200 */
.L_x_11461:
        /* <DEDUP_REMOVED lines=10> */
.L_x_11464:
[----:B------:R-:W-:Y:S05]  /*2710*/  BSYNC.RECONVERGENT B3 ;  /* 0x0000000000037941 */ /* 0x000fea0003800200 */
.L_x_11463:
        /* <DEDUP_REMOVED lines=10> */
.L_x_11466:
[----:B------:R-:W-:Y:S05]  /*27c0*/  BSYNC.RECONVERGENT B3 ;  /* 0x0000000000037941 */ /* 0x000fea0003800200 */
.L_x_11465:
        /* <DEDUP_REMOVED lines=10> */
.L_x_11468:
[----:B------:R-:W-:Y:S05]  /*2870*/  BSYNC.RECONVERGENT B3 ;  /* 0x0000000000037941 */ /* 0x000fea0003800200 */
.L_x_11467:
        /* <DEDUP_REMOVED lines=10> */
.L_x_11470:
[----:B------:R-:W-:Y:S05]  /*2920*/  BSYNC.RECONVERGENT B3 ;  /* 0x0000000000037941 */ /* 0x000fea0003800200 */
.L_x_11469:
        /* <DEDUP_REMOVED lines=10> */
.L_x_11456:
        /* <DEDUP_REMOVED lines=43> */
.L_x_11473:
[----:B------:R-:W-:Y:S05]  /*2c80*/  BSYNC.RECONVERGENT B3 ;  /* 0x0000000000037941 */ /* 0x000fea0003800200 */
.L_x_11472:
        /* <DEDUP_REMOVED lines=10> */
.L_x_11475:
[----:B------:R-:W-:Y:S05]  /*2d30*/  BSYNC.RECONVERGENT B3 ;  /* 0x0000000000037941 */ /* 0x000fea0003800200 */
.L_x_11474:
        /* <DEDUP_REMOVED lines=10> */
.L_x_11477:
[----:B------:R-:W-:Y:S05]  /*2de0*/  BSYNC.RECONVERGENT B3 ;  /* 0x0000000000037941 */ /* 0x000fea0003800200 */
.L_x_11476:
        /* <DEDUP_REMOVED lines=10> */
.L_x_11479:
[----:B------:R-:W-:Y:S05]  /*2e90*/  BSYNC.RECONVERGENT B3 ;  /* 0x0000000000037941 */ /* 0x000fea0003800200 */
.L_x_11478:
        /* <DEDUP_REMOVED lines=10> */
.L_x_11481:
[----:B------:R-:W-:Y:S05]  /*2f40*/  BSYNC.RECONVERGENT B3 ;  /* 0x0000000000037941 */ /* 0x000fea0003800200 */
.L_x_11480:
        /* <DEDUP_REMOVED lines=10> */
.L_x_11483:
[----:B------:R-:W-:Y:S05]  /*2ff0*/  BSYNC.RECONVERGENT B3 ;  /* 0x0000000000037941 */ /* 0x000fea0003800200 */
.L_x_11482:
        /* <DEDUP_REMOVED lines=10> */
.L_x_11485:
[----:B------:R-:W-:Y:S05]  /*30a0*/  BSYNC.RECONVERGENT B3 ;  /* 0x0000000000037941 */ /* 0x000fea0003800200 */
.L_x_11484:
[----:B------:R-:W-:Y:S05]  /*30b0*/  @!P2 BRA `(.L_x_11471) ;  /* 0x00000008002ca947 */ /* 0x000fea0003800000 */
[----:B------:R-:W-:-:S05]  /*30c0*/  FMUL.FTZ R4, R151, UR12 ;  /* 0x0000000c97047c20 */ /* 0x000fca0008410000 */
[----:B------:R-:W-:-:S04]  /*30d0*/  F2FP.F16.F32.PACK_AB R4, RZ, R4 ;  /* 0x00000004ff04723e */ /* 0x000fc800000000ff */
[----:B------:R-:W-:Y:S01]  /*30e0*/  PRMT R155, R155, 0x5410, R4 ;  /* 0x000054109b9b7816 */ /* 0x000fe20000000004 */
[----:B------:R-:W-:Y:S06]  /*30f0*/  BRA `(.L_x_11471) ;  /* 0x00000008001c7947 */ /* 0x000fec0003800000 */
.L_x_11455:
[----:B------:R-:W-:Y:S02]  /*3100*/  MOV R156, UR14 ;  /* 0x0000000e009c7c02 */ /* 0x000fe40008000f00 */
[----:B------:R-:W-:Y:S02]  /*3110*/  MOV R158, UR15 ;  /* 0x0000000f009e7c02 */ /* 0x000fe40008000f00 */
[----:B------:R-:W-:-:S04]  /*3120*/  ISETP.NE.U32.AND P0, PT, R156, RZ, PT ;  /* 0x000000ff9c00720c */ /* 0x000fc80003f05070 */
[----:B------:R-:W-:-:S13]  /*3130*/  ISETP.NE.AND.EX P0, PT, R158, RZ, PT, P0 ;  /* 0x000000ff9e00720c */ /* 0x000fda0003f05300 */
[----:B------:R-:W-:Y:S05]  /*3140*/  @P0 BRA `(.L_x_11486) ;  /* 0x0000000400040947 */ /* 0x000fea0003800000 */
[----:B------:R-:W0:Y:S01]  /*3150*/  @P2 LDC R165, c[0x0][0x40c] ;  /* 0x00010300ffa52b82 */ /* 0x000e220000000800 */
[--C-:B------:R-:W-:Y:S01]  /*3160*/  @P1 FFMA.FTZ R157, R3, R2, R163.reuse ;  /* 0x00000002039d1223 */ /* 0x100fe200000100a3 */
[----:B------:R-:W-:Y:S01]  /*3170*/  MOV R4, R112 ;  /* 0x0000007000047202 */ /* 0x000fe20000000f00 */
[-CC-:B------:R-:W-:Y:S01]  /*3180*/  @P1 FFMA.FTZ R160, R14, R2.reuse, R163.reuse ;  /* 0x000000020ea01223 */ /* 0x180fe200000100a3 */
[-C--:B------:R-:W-:Y:S01]  /*3190*/  @P1 FFMA.FTZ R209, R17, R2.reuse, R163 ;  /* 0x0000000211d11223 */ /* 0x080fe200000100a3 */
[----:B------:R-:W-:Y:S01]  /*31a0*/  @P1 FADD.FTZ R159, R12, -R157 ;  /* 0x8000009d0c9f1221 */ /* 0x000fe20000010000 */
[----:B------:R-:W-:Y:S01]  /*31b0*/  MOV R157, R113 ;  /* 0x00000071009d7202 */ /* 0x000fe20000000f00 */
[----:B------:R-:W-:Y:S01]  /*31c0*/  @P1 FADD.FTZ R160, R11, -R160 ;  /* 0x800000a00ba01221 */ /* 0x000fe20000010000 */
[----:B------:R-:W1:Y:S01]  /*31d0*/  @P2 LDC R162, c[0x0][0x40c] ;  /* 0x00010300ffa22b82 */ /* 0x000e620000000800 */
[C---:B------:R-:W-:Y:S01]  /*31e0*/  @P1 FFMA.FTZ R4, R5.reuse, R159, R112 ;  /* 0x0000009f05041223 */ /* 0x040fe20000010070 */
[----:B------:R-:W-:Y:S01]  /*31f0*/  @P1 FFMA.FTZ R164, R18, R2, R163 ;  /* 0x0000000212a41223 */ /* 0x000fe200000100a3 */
        /* <DEDUP_REMOVED lines=17> */
[----:B------:R-:W-:Y:S01]  /*3310*/  @P2 F2FP.F16.F32.PACK_AB R4, RZ, R4 ;  /* 0x00000004ff04223e */ /* 0x000fe200000000ff */
[----:B------:R-:W0:Y:S01]  /*3320*/  @P2 LDC R167, c[0x0][0x40c] ;  /* 0x00010300ffa72b82 */ /* 0x000e220000000800 */
[----:B-1----:R-:W-:Y:S01]  /*3330*/  @P2 FMUL.FTZ R157, R157, R162 ;  /* 0x000000a29d9d2220 */ /* 0x002fe20000410000 */
[C---:B------:R-:W-:Y:S01]  /*3340*/  @P1 FFMA.FTZ R159, R5.reuse, R165, R114 ;  /* 0x000000a5059f1223 */ /* 0x040fe20000010072 */
[----:B------:R-:W-:Y:S01]  /*3350*/  MOV R162, R116 ;  /* 0x0000007400a27202 */ /* 0x000fe20000000f00 */
[----:B------:R-:W-:Y:S01]  /*3360*/  @P1 FFMA.FTZ R162, R5, R209, R116 ;  /* 0x000000d105a21223 */ /* 0x000fe20000010074 */
[----:B------:R-:W-:Y:S02]  /*3370*/  @P2 PRMT R152, R4, 0x7610, R152 ;  /* 0x0000761004982816 */ /* 0x000fe40000000098 */
[----:B------:R-:W-:Y:S01]  /*3380*/  @P2 F2FP.F16.F32.PACK_AB R157, RZ, R157 ;  /* 0x0000009dff9d223e */ /* 0x000fe200000000ff */
[----:B------:R-:W1:Y:S01]  /*3390*/  @P2 LDC R213, c[0x0][0x40c] ;  /* 0x00010300ffd52b82 */ /* 0x000e620000000800 */
[----:B------:R-:W-:Y:S01]  /*33a0*/  MOV R165, R118 ;  /* 0x0000007600a57202 */ /* 0x000fe20000000f00 */
[----:B--2---:R-:W-:Y:S01]  /*33b0*/  @P2 FMUL.FTZ R4, R159, R166 ;  /* 0x000000a69f042220 */ /* 0x004fe20000410000 */
[----:B------:R-:W-:Y:S01]  /*33c0*/  @P1 FFMA.FTZ R165, R5, R215, R118 ;  /* 0x000000d705a51223 */ /* 0x000fe20000010076 */
[----:B------:R-:W-:-:S03]  /*33d0*/  @P2 PRMT R152, R152, 0x5410, R157 ;  /* 0x0000541098982816 */ /* 0x000fc6000000009d */
[----:B------:R-:W-:Y:S01]  /*33e0*/  @P2 F2FP.F16.F32.PACK_AB R4, RZ, R4 ;  /* 0x00000004ff04223e */ /* 0x000fe200000000ff */
[----:B------:R-:W2:Y:S01]  /*33f0*/  @P2 LDC R216, c[0x0][0x40c] ;  /* 0x00010300ffd82b82 */ /* 0x000ea20000000800 */
[----:B---3--:R-:W-:Y:S02]  /*3400*/  @P2 FMUL.FTZ R159, R162, R211 ;  /* 0x000000d3a29f2220 */ /* 0x008fe40000410000 */
[----:B------:R-:W-:-:S03]  /*3410*/  @P2 PRMT R153, R4, 0x7610, R153 ;  /* 0x0000761004992816 */ /* 0x000fc60000000099 */
[----:B------:R-:W-:Y:S01]  /*3420*/  @P2 F2FP.F16.F32.PACK_AB R159, RZ, R159 ;  /* 0x0000009fff9f223e */ /* 0x000fe200000000ff */
[----:B0-----:R-:W-:-:S03]  /*3430*/  @P2 FMUL.FTZ R157, R160, R167 ;  /* 0x000000a7a09d2220 */ /* 0x001fc60000410000 */
[----:B------:R-:W-:Y:S02]  /*3440*/  @P2 PRMT R154, R159, 0x7610, R154 ;  /* 0x000076109f9a2816 */ /* 0x000fe4000000009a */
[----:B------:R-:W-:Y:S01]  /*3450*/  @P2 F2FP.F16.F32.PACK_AB R157, RZ, R157 ;  /* 0x0000009dff9d223e */ /* 0x000fe200000000ff */
[----:B-1----:R-:W-:-:S03]  /*3460*/  @P2 FMUL.FTZ R160, R164, R213 ;  /* 0x000000d5a4a02220 */ /* 0x002fc60000410000 */
        /* <DEDUP_REMOVED lines=8> */
[----:B------:R-:W-:-:S03]  /*34f0*/  MOV R4, R119 ;  /* 0x0000007700047202 */ /* 0x000fc60000000f00 */
[----:B------:R-:W-:-:S04]  /*3500*/  @P1 FADD.FTZ R160, R24, -R157 ;  /* 0x8000009d18a01221 */ /* 0x000fc80000010000 */
[----:B------:R-:W-:-:S04]  /*3510*/  @P1 FFMA.FTZ R4, R5, R160, R119 ;  /* 0x000000a005041223 */ /* 0x000fc80000010077 */
[----:B------:R-:W-:-:S05]  /*3520*/  FMUL.FTZ R4, R4, UR12 ;  /* 0x0000000c04047c20 */ /* 0x000fca0008410000 */
[----:B------:R-:W-:-:S04]  /*3530*/  F2FP.F16.F32.PACK_AB R4, RZ, R4 ;  /* 0x00000004ff04723e */ /* 0x000fc800000000ff */
[----:B------:R-:W-:Y:S01]  /*3540*/  PRMT R155, R155, 0x5410, R4 ;  /* 0x000054109b9b7816 */ /* 0x000fe20000000004 */
[----:B------:R-:W-:Y:S06]  /*3550*/  BRA `(.L_x_11471) ;  /* 0x0000000400047947 */ /* 0x000fec0003800000 */
.L_x_11486:
        /* <DEDUP_REMOVED lines=19> */
[----:B------:R-:W-:Y:S01]  /*3690*/  MOV R140, R112 ;  /* 0x00000070008c7202 */ /* 0x000fe20000000f00 */
[----:B------:R-:W-:Y:S01]  /*36a0*/  @P1 FFMA.FTZ R140, R5, R143, R112 ;  /* 0x0000008f058c1223 */ /* 0x000fe20000010070 */
[----:B------:R-:W-:Y:S01]  /*36b0*/  MOV R148, R116 ;  /* 0x0000007400947202 */ /* 0x000fe20000000f00 */
[----:B------:R-:W-:Y:S01]  /*36c0*/  @P1 FADD.FTZ R162, R15, -R162 ;  /* 0x800000a20fa21221 */ /* 0x000fe20000010000 */
[----:B------:R-:W-:Y:S01]  /*36d0*/  @P1 FADD.FTZ R212, R19, -R212 ;  /* 0x800000d413d41221 */ /* 0x000fe20000010000 */
[----:B------:R-:W3:Y:S01]  /*36e0*/  @P2 LDC R159, c[0x0][0x40c] ;  /* 0x00010300ff9f2b82 */ /* 0x000ee20000000800 */
[----:B0-----:R-:W-:Y:S01]  /*36f0*/  @P2 FMUL.FTZ R4, R150, R141 ;  /* 0x0000008d96042220 */ /* 0x001fe20000410000 */
[C---:B------:R-:W-:Y:S01]  /*3700*/  @P1 FFMA.FTZ R148, R5.reuse, R167, R116 ;  /* 0x000000a705941223 */ /* 0x040fe20000010074 */
[----:B------:R-:W-:Y:S01]  /*3710*/  MOV R143, R115 ;  /* 0x00000073008f7202 */ /* 0x000fe20000000f00 */
[----:B------:R-:W-:-:S02]  /*3720*/  @P1 FFMA.FTZ R143, R5, R162, R115 ;  /* 0x000000a2058f1223 */ /* 0x000fc40000010073 */
[----:B------:R-:W-:Y:S02]  /*3730*/  @P2 F2FP.F16.F32.PACK_AB R151, RZ, R4 ;  /* 0x00000004ff97223e */ /* 0x000fe400000000ff */
[----:B------:R-:W0:Y:S01]  /*3740*/  @P2 LDC R209, c[0x0][0x40c] ;  /* 0x00010300ffd12b82 */ /* 0x000e220000000800 */
[----:B-1----:R-:W-:Y:S01]  /*3750*/  @P2 FMUL.FTZ R141, R165, R142 ;  /* 0x0000008ea58d2220 */ /* 0x002fe20000410000 */
[----:B------:R-:W-:Y:S01]  /*3760*/  @P1 FFMA.FTZ R142, R14, R2, R163 ;  /* 0x000000020e8e1223 */ /* 0x000fe200000100a3 */
[----:B------:R-:W-:-:S03]  /*3770*/  @P2 PRMT R155, R151, 0x7610, R155 ;  /* 0x00007610979b2816 */ /* 0x000fc6000000009b */
[----:B------:R-:W-:Y:S01]  /*3780*/  @P1 FADD.FTZ R142, R11, -R142 ;  /* 0x8000008e0b8e1221 */ /* 0x000fe20000010000 */
[----:B------:R-:W-:Y:S01]  /*3790*/  @P2 F2FP.F16.F32.PACK_AB R166, RZ, R141 ;  /* 0x0000008dffa6223e */ /* 0x000fe200000000ff */
[----:B------:R-:W1:Y:S01]  /*37a0*/  @P2 LDC R160, c[0x0][0x40c] ;  /* 0x00010300ffa02b82 */ /* 0x000e620000000800 */
[----:B------:R-:W-:Y:S01]  /*37b0*/  MOV R141, R113 ;  /* 0x00000071008d7202 */ /* 0x000fe20000000f00 */
[C---:B------:R-:W-:Y:S01]  /*37c0*/  @P1 FFMA.FTZ R141, R5.reuse, R142, R113 ;  /* 0x0000008e058d1223 */ /* 0x040fe20000010071 */
[----:B------:R-:W-:Y:S01]  /*37d0*/  MOV R142, R114 ;  /* 0x00000072008e7202 */ /* 0x000fe20000000f00 */
[C---:B------:R-:W-:Y:S01]  /*37e0*/  @P1 FFMA.FTZ R142, R5.reuse, R157, R114 ;  /* 0x0000009d058e1223 */ /* 0x040fe20000010072 */
[----:B--2---:R-:W-:Y:S01]  /*37f0*/  @P2 FMUL.FTZ R4, R140, R149 ;  /* 0x000000958c042220 */ /* 0x004fe20000410000 */
[----:B------:R-:W-:Y:S01]  /*3800*/  MOV R149, R117 ;  /* 0x0000007500957202 */ /* 0x000fe20000000f00 */
[----:B------:R-:W-:Y:S01]  /*3810*/  @P1 FFMA.FTZ R149, R5, R212, R117 ;  /* 0x000000d405951223 */ /* 0x000fe20000010075 */
[----:B------:R-:W2:Y:S01]  /*3820*/  @P2 LDC R164, c[0x0][0x40c] ;  /* 0x00010300ffa42b82 */ /* 0x000ea20000000800 */
[----:B---3--:R-:W-:Y:S01]  /*3830*/  @P2 FMUL.FTZ R159, R142, R159 ;  /* 0x0000009f8e9f2220 */ /* 0x008fe20000410000 */
[----:B------:R-:W-:-:S02]  /*3840*/  @P2 F2FP.F16.F32.PACK_AB R4, RZ, R4 ;  /* 0x00000004ff04223e */ /* 0x000fc400000000ff */
[----:B------:R-:W-:Y:S02]  /*3850*/  @P2 PRMT R155, R155, 0x5410, R166 ;  /* 0x000054109b9b2816 */ /* 0x000fe400000000a6 */
[----:B------:R-:W-:Y:S02]  /*3860*/  @P2 F2FP.F16.F32.PACK_AB R159, RZ, R159 ;  /* 0x0000009fff9f223e */ /* 0x000fe400000000ff */
[----:B------:R-:W3:Y:S01]  /*3870*/  @P2 LDC R214, c[0x0][0x40c] ;  /* 0x00010300ffd62b82 */ /* 0x000ee20000000800 */
[----:B0-----:R-:W-:Y:S01]  /*3880*/  @P2 FMUL.FTZ R162, R148, R209 ;  /* 0x000000d194a22220 */ /* 0x001fe20000410000 */
[----:B------:R-:W-:Y:S02]  /*3890*/  @P2 PRMT R152, R4, 0x7610, R152 ;  /* 0x0000761004982816 */ /* 0x000fe40000000098 */
[----:B------:R-:W-:Y:S02]  /*38a0*/  @P2 PRMT R153, R159, 0x7610, R153 ;  /* 0x000076109f992816 */ /* 0x000fe40000000099 */
[----:B------:R-:W-:Y:S01]  /*38b0*/  @P2 F2FP.F16.F32.PACK_AB R162, RZ, R162 ;  /* 0x000000a2ffa2223e */ /* 0x000fe200000000ff */
[----:B-1----:R-:W-:-:S03]  /*38c0*/  @P2 FMUL.FTZ R151, R141, R160 ;  /* 0x000000a08d972220 */ /* 0x002fc60000410000 */
[----:B------:R-:W-:Y:S02]  /*38d0*/  @P2 PRMT R154, R162, 0x7610, R154 ;  /* 0x00007610a29a2816 */ /* 0x000fe4000000009a */
[----:B------:R-:W-:Y:S02]  /*38e0*/  @P2 F2FP.F16.F32.PACK_AB R157, RZ, R151 ;  /* 0x00000097ff9d223e */ /* 0x000fe400000000ff */
[----:B------:R-:W-:Y:S01]  /*38f0*/  MOV R151, R165 ;  /* 0x000000a500977202 */ /* 0x000fe20000000f00 */
[----:B--2---:R-:W-:Y:S01]  /*3900*/  @P2 FMUL.FTZ R160, R143, R164 ;  /* 0x000000a48fa02220 */ /* 0x004fe20000410000 */
[----:B------:R-:W-:-:S04]  /*3910*/  @P2 PRMT R152, R152, 0x5410, R157 ;  /* 0x0000541098982816 */ /* 0x000fc8000000009d */
[----:B------:R-:W-:Y:S01]  /*3920*/  @P2 F2FP.F16.F32.PACK_AB R160, RZ, R160 ;  /* 0x000000a0ffa0223e */ /* 0x000fe200000000ff */
[----:B---3--:R-:W-:-:S03]  /*3930*/  @P2 FMUL.FTZ R164, R149, R214 ;  /* 0x000000d695a42220 */ /* 0x008fc60000410000 */
[----:B------:R-:W-:Y:S02]  /*3940*/  @P2 PRMT R153, R153, 0x5410, R160 ;  /* 0x0000541099992816 */ /* 0x000fe400000000a0 */
[----:B------:R-:W-:-:S04]  /*3950*/  @P2 F2FP.F16.F32.PACK_AB R164, RZ, R164 ;  /* 0x000000a4ffa4223e */ /* 0x000fc800000000ff */
[----:B------:R-:W-:-:S07]  /*3960*/  @P2 PRMT R154, R154, 0x5410, R164 ;  /* 0x000054109a9a2816 */ /* 0x000fce00000000a4 */
.L_x_11471:
[----:B------:R-:W-:Y:S05]  /*3970*/  BSYNC.RECONVERGENT B1 ;  /* 0x0000000000017941 */ /* 0x000fea0003800200 */
.L_x_11454:
        /* <DEDUP_REMOVED lines=9> */
[----:B------:R0:W-:Y:S04]  /*3a10*/  @P0 STG.E.128 desc[UR6][R158.64+0x10], R148 ;  /* 0x000010949e000986 */ /* 0x0001e8000c101d06 */
[----:B------:R0:W-:Y:S02]  /*3a20*/  @P2 STG.E.128 desc[UR6][R156.64], R152 ;  /* 0x000000989c002986 */ /* 0x0001e4000c101d06 */
.L_x_11453:
[----:B------:R-:W-:Y:S05]  /*3a30*/  BSYNC.RECONVERGENT B2 ;  /* 0x0000000000027941 */ /* 0x000fea0003800200 */
.L_x_11452:
        /* <DEDUP_REMOVED lines=39> */
[----:B------:R-:W-:-:S02]  /*3cb0*/  @P1 FFMA.FTZ R148, R5, R157, R124 ;  /* 0x0000009d05941223 */ /* 0x000fc4000001007c */
[----:B------:R-:W-:Y:S01]  /*3cc0*/  @P2 F2FP.F16.F32.PACK_AB R4, RZ, R4 ;  /* 0x00000004ff04223e */ /* 0x000fe200000000ff */
[----:B------:R-:W-:Y:S01]  /*3cd0*/  @P1 FADD.FTZ R149, R168, -R149 ;  /* 0x80000095a8951221 */ /* 0x000fe20000010000 */
[----:B------:R-:W0:Y:S01]  /*3ce0*/  @P2 LDC R164, c[0x0][0x40c] ;  /* 0x00010300ffa42b82 */ /* 0x000e220000000800 */
[----:B-1----:R-:W-:Y:S01]  /*3cf0*/  @P2 FMUL.FTZ R143, R141, R150 ;  /* 0x000000968d8f2220 */ /* 0x002fe20000410000 */
[----:B------:R-:W-:Y:S01]  /*3d00*/  @P2 PRMT R152, R4, 0x7610, R152 ;  /* 0x0000761004982816 */ /* 0x000fe20000000098 */
[C---:B------:R-:W-:Y:S01]  /*3d10*/  @P1 FFMA.FTZ R142, R5.reuse, R149, R122 ;  /* 0x00000095058e1223 */ /* 0x040fe2000001007a */
[----:B------:R-:W-:Y:S01]  /*3d20*/  MOV R149, R125 ;  /* 0x0000007d00957202 */ /* 0x000fe20000000f00 */
[C---:B------:R-:W-:Y:S01]  /*3d30*/  @P1 FFMA.FTZ R149, R5.reuse, R158, R125 ;  /* 0x0000009e05951223 */ /* 0x040fe2000001007d */
[----:B------:R-:W-:Y:S02]  /*3d40*/  @P2 F2FP.F16.F32.PACK_AB R151, RZ, R143 ;  /* 0x0000008fff97223e */ /* 0x000fe400000000ff */
[----:B------:R-:W1:Y:S01]  /*3d50*/  @P2 LDC R166, c[0x0][0x40c] ;  /* 0x00010300ffa62b82 */ /* 0x000e620000000800 */
[----:B------:R-:W-:Y:S01]  /*3d60*/  MOV R143, R123 ;  /* 0x0000007b008f7202 */ /* 0x000fe20000000f00 */
[C---:B------:R-:W-:Y:S01]  /*3d70*/  @P1 FFMA.FTZ R143, R5.reuse, R156, R123 ;  /* 0x0000009c058f1223 */ /* 0x040fe2000001007b */
[----:B------:R-:W-:Y:S01]  /*3d80*/  MOV R150, R126 ;  /* 0x0000007e00967202 */ /* 0x000fe20000000f00 */
[----:B------:R-:W-:Y:S01]  /*3d90*/  @P1 FFMA.FTZ R150, R5, R159, R126 ;  /* 0x0000009f05961223 */ /* 0x000fe2000001007e */
[----:B------:R-:W-:Y:S01]  /*3da0*/  @P2 PRMT R152, R152, 0x5410, R151 ;  /* 0x0000541098982816 */ /* 0x000fe20000000097 */
[----:B--2---:R-:W-:-:S02]  /*3db0*/  @P2 FMUL.FTZ R156, R142, R165 ;  /* 0x000000a58e9c2220 */ /* 0x004fc40000410000 */
[----:B------:R-:W2:Y:S01]  /*3dc0*/  @P2 LDC R209, c[0x0][0x40c] ;  /* 0x00010300ffd12b82 */ /* 0x000ea20000000800 */
[----:B---3--:R-:W-:Y:S02]  /*3dd0*/  @P2 FMUL.FTZ R151, R148, R167 ;  /* 0x000000a794972220 */ /* 0x008fe40000410000 */
[----:B------:R-:W-:-:S03]  /*3de0*/  @P2 F2FP.F16.F32.PACK_AB R156, RZ, R156 ;  /* 0x0000009cff9c223e */ /* 0x000fc600000000ff */
[----:B------:R-:W-:Y:S01]  /*3df0*/  @P2 F2FP.F16.F32.PACK_AB R151, RZ, R151 ;  /* 0x00000097ff97223e */ /* 0x000fe200000000ff */
[----:B0-----:R-:W-:Y:S01]  /*3e00*/  @P2 FMUL.FTZ R4, R143, R164 ;  /* 0x000000a48f042220 */ /* 0x001fe20000410000 */
[----:B------:R-:W-:Y:S02]  /*3e10*/  @P2 PRMT R153, R156, 0x7610, R153 ;  /* 0x000076109c992816 */ /* 0x000fe40000000099 */
[----:B------:R-:W-:Y:S02]  /*3e20*/  @P2 PRMT R154, R151, 0x7610, R154 ;  /* 0x00007610979a2816 */ /* 0x000fe4000000009a */
[----:B------:R-:W-:Y:S02]  /*3e30*/  @P2 F2FP.F16.F32.PACK_AB R4, RZ, R4 ;  /* 0x00000004ff04223e */ /* 0x000fe400000000ff */
[----:B------:R-:W-:Y:S01]  /*3e40*/  MOV R151, R162 ;  /* 0x000000a200977202 */ /* 0x000fe20000000f00 */
[----:B-1----:R-:W-:Y:S01]  /*3e50*/  @P2 FMUL.FTZ R157, R149, R166 ;  /* 0x000000a6959d2220 */ /* 0x002fe20000410000 */
[----:B------:R-:W-:-:S04]  /*3e60*/  @P2 PRMT R153, R153, 0x5410, R4 ;  /* 0x0000541099992816 */ /* 0x000fc80000000004 */
[----:B------:R-:W-:Y:S01]  /*3e70*/  @P2 F2FP.F16.F32.PACK_AB R157, RZ, R157 ;  /* 0x0000009dff9d223e */ /* 0x000fe200000000ff */
[----:B--2---:R-:W-:-:S03]  /*3e80*/  @P2 FMUL.FTZ R158, R150, R209 ;  /* 0x000000d1969e2220 */ /* 0x004fc60000410000 */
        /* <DEDUP_REMOVED lines=8> */
.L_x_11491:
        /* <DEDUP_REMOVED lines=12> */
[----:B------:R-:W-:Y:S01]  /*3fd0*/  @P1 FFMA.FTZ R214, R175, R2, R163 ;  /* 0x00000002afd61223 */ /* 0x000fe200000100a3 */
[----:B------:R-:W-:Y:S01]  /*3fe0*/  MOV R157, R122 ;  /* 0x0000007a009d7202 */ /* 0x000fe20000000f00 */
[----:B------:R-:W-:Y:S01]  /*3ff0*/  @P1 FADD.FTZ R160, R31, -R160 ;  /* 0x800000a01fa01221 */ /* 0x000fe20000010000 */
[----:B------:R-:W-:Y:S01]  /*4000*/  @P1 FADD.FTZ R212, R171, -R212 ;  /* 0x800000d4abd41221 */ /* 0x000fe20000010000 */
[----:B------:R-:W2:Y:S01]  /*4010*/  @P2 LDC R164, c[0x0][0x40c] ;  /* 0x00010300ffa42b82 */ /* 0x000ea20000000800 */
[----:B------:R-:W-:Y:S01]  /*4020*/  @P1 FADD.FTZ R211, R173, -R214 ;  /* 0x800000d6add31221 */ /* 0x000fe20000010000 */
[----:B------:R-:W-:Y:S01]  /*4030*/  MOV R158, R123 ;  /* 0x0000007b009e7202 */ /* 0x000fe20000000f00 */
[C---:B------:R-:W-:Y:S01]  /*4040*/  @P1 FFMA.FTZ R158, R5.reuse, R160, R123 ;  /* 0x000000a0059e1223 */ /* 0x040fe2000001007b */
        /* <DEDUP_REMOVED lines=11> */
[----:B------:R-:W-:Y:S01]  /*4100*/  @P1 FFMA.FTZ R165, R169, R2, R163 ;  /* 0x00000002a9a51223 */ /* 0x000fe200000100a3 */
[C---:B------:R-:W-:Y:S01]  /*4110*/  @P1 FFMA.FTZ R157, R5.reuse, R159, R122 ;  /* 0x0000009f059d1223 */ /* 0x040fe2000001007a */
[----:B------:R-:W-:Y:S02]  /*4120*/  MOV R159, R124 ;  /* 0x0000007c009f7202 */ /* 0x000fe40000000f00 */
[----:B------:R-:W-:Y:S01]  /*4130*/  @P1 FADD.FTZ R165, R172, -R165 ;  /* 0x800000a5aca51221 */ /* 0x000fe20000010000 */
[----:B------:R-:W-:Y:S01]  /*4140*/  @P2 F2FP.F16.F32.PACK_AB R156, RZ, R156 ;  /* 0x0000009cff9c223e */ /* 0x000fe200000000ff */
[----:B------:R-:W1:Y:S01]  /*4150*/  @P2 LDC R209, c[0x0][0x40c] ;  /* 0x00010300ffd12b82 */ /* 0x000e620000000800 */
[----:B------:R-:W-:Y:S01]  /*4160*/  @P2 PRMT R152, R4, 0x7610, R152 ;  /* 0x0000761004982816 */ /* 0x000fe20000000098 */
[----:B------:R-:W-:Y:S01]  /*4170*/  @P1 FFMA.FTZ R159, R5, R165, R124 ;  /* 0x000000a5059f1223 */ /* 0x000fe2000001007c */
[----:B--2---:R-:W-:-:S02]  /*4180*/  @P2 FMUL.FTZ R4, R157, R164 ;  /* 0x000000a49d042220 */ /* 0x004fc40000410000 */
[----:B------:R-:W-:-:S03]  /*4190*/  @P2 PRMT R152, R152, 0x5410, R156 ;  /* 0x0000541098982816 */ /* 0x000fc6000000009c */
[----:B------:R-:W2:Y:S01]  /*41a0*/  @P2 LDC R213, c[0x0][0x40c] ;  /* 0x00010300ffd52b82 */ /* 0x000ea20000000800 */
[----:B---3--:R-:W-:Y:S01]  /*41b0*/  @P2 FMUL.FTZ R157, R159, R166 ;  /* 0x000000a69f9d2220 */ /* 0x008fe20000410000 */
[----:B------:R-:W-:-:S04]  /*41c0*/  @P2 F2FP.F16.F32.PACK_AB R4, RZ, R4 ;  /* 0x00000004ff04223e */ /* 0x000fc800000000ff */
[----:B------:R-:W-:Y:S01]  /*41d0*/  @P2 F2FP.F16.F32.PACK_AB R157, RZ, R157 ;  /* 0x0000009dff9d223e */ /* 0x000fe200000000ff */
[----:B0-----:R-:W-:Y:S01]  /*41e0*/  @P2 FMUL.FTZ R156, R158, R167 ;  /* 0x000000a79e9c2220 */ /* 0x001fe20000410000 */
        /* <DEDUP_REMOVED lines=19> */
.L_x_11490:
[----:B------:R-:W-:-:S04]  /*4320*/  UISETP.NE.U32.AND UP0, UPT, UR14, URZ, UPT ;  /* 0x000000ff0e00728c */ /* 0x000fc8000bf05070 */
[----:B------:R-:W-:-:S06]  /*4330*/  UISETP.NE.AND.EX UP0, UPT, UR15, URZ, UPT, UP0 ;  /* 0x000000ff0f00728c */ /* 0x000fcc000bf05300 */
[----:B------:R-:W-:-:S13]  /*4340*/  PLOP3.LUT P0, PT, PT, PT, UP0, 0x80, 0x8 ;  /* 0x000000000008781c */ /* 0x000fda0003f0f008 */
[----:B------:R-:W-:Y:S05]  /*4350*/  @!P0 BRA `(.L_x_11493) ;  /* 0x0000000400cc8947 */ /* 0x000fea0003800000 */
        /* <DEDUP_REMOVED lines=43> */
.L_x_11495:
[----:B------:R-:W-:Y:S05]  /*4610*/  BSYNC.RECONVERGENT B3 ;  /* 0x0000000000037941 */ /* 0x000fea0003800200 */
.L_x_11494:
        /* <DEDUP_REMOVED lines=10> */
.L_x_11497:
[----:B------:R-:W-:Y:S05]  /*46c0*/  BSYNC.RECONVERGENT B3 ;  /* 0x0000000000037941 */ /* 0x000fea0003800200 */
.L_x_11496:
        /* <DEDUP_REMOVED lines=10> */
.L_x_11499:
[----:B------:R-:W-:Y:S05]  /*4770*/  BSYNC.RECONVERGENT B3 ;  /* 0x0000000000037941 */ /* 0x000fea0003800200 */
.L_x_11498:
        /* <DEDUP_REMOVED lines=10> */
.L_x_11501:
[----:B------:R-:W-:Y:S05]  /*4820*/  BSYNC.RECONVERGENT B3 ;  /* 0x0000000000037941 */ /* 0x000fea0003800200 */
.L_x_11500:
        /* <DEDUP_REMOVED lines=10> */
.L_x_11503:
[----:B------:R-:W-:Y:S05]  /*48d0*/  BSYNC.RECONVERGENT B3 ;  /* 0x0000000000037941 */ /* 0x000fea0003800200 */
.L_x_11502:
        /* <DEDUP_REMOVED lines=10> */
.L_x_11505:
[----:B------:R-:W-:Y:S05]  /*4980*/  BSYNC.RECONVERGENT B3 ;  /* 0x0000000000037941 */ /* 0x000fea0003800200 */
.L_x_11504:
        /* <DEDUP_REMOVED lines=10> */
.L_x_11507:
[----:B------:R-:W-:Y:S05]  /*4a30*/  BSYNC.RECONVERGENT B3 ;  /* 0x0000000000037941 */ /* 0x000fea0003800200 */
.L_x_11506:
[----:B------:R-:W-:Y:S05]  /*4a40*/  @!P2 BRA `(.L_x_11492) ;  /* 0x000000040068a947 */ /* 0x000fea0003800000 */
[----:B------:R-:W-:-:S05]  /*4a50*/  FMUL.FTZ R4, R151, UR12 ;  /* 0x0000000c97047c20 */ /* 0x000fca0008410000 */
[----:B------:R-:W-:-:S04]  /*4a60*/  F2FP.F16.F32.PACK_AB R4, RZ, R4 ;  /* 0x00000004ff04723e */ /* 0x000fc800000000ff */
[----:B------:R-:W-:Y:S01]  /*4a70*/  PRMT R155, R155, 0x5410, R4 ;  /* 0x000054109b9b7816 */ /* 0x000fe20000000004 */
[----:B------:R-:W-:Y:S06]  /*4a80*/  BRA `(.L_x_11492) ;  /* 0x0000000400587947 */ /* 0x000fec0003800000 */
.L_x_11493:
        /* <DEDUP_REMOVED lines=8> */
[----:B------:R-:W-:-:S04]  /*4b10*/  F2FP.F16.F32.PACK_AB R4, RZ, R4 ;  /* 0x00000004ff04723e */ /* 0x000fc800000000ff */
[----:B------:R-:W-:-:S07]  /*4b20*/  PRMT R152, R4, 0x7610, R152 ;  /* 0x0000761004987816 */ /* 0x000fce0000000098 */
.L_x_11509:
[----:B------:R-:W-:Y:S05]  /*4b30*/  BSYNC.RECONVERGENT B3 ;  /* 0x0000000000037941 */ /* 0x000fea0003800200 */
.L_x_11508:
        /* <DEDUP_REMOVED lines=9> */
[----:B0-----:R-:W-:-:S07]  /*4bd0*/  PRMT R152, R152, 0x5410, R4 ;  /* 0x0000541098987816 */ /* 0x001fce0000000004 */
.L_x_11511:
[----:B------:R-:W-:Y:S05]  /*4be0*/  BSYNC.RECONVERGENT B3 ;  /* 0x0000000000037941 */ /* 0x000fea0003800200 */
.L_x_11510:
        /* <DEDUP_REMOVED lines=10> */
.L_x_11513:
[----:B------:R-:W-:Y:S05]  /*4c90*/  BSYNC.RECONVERGENT B3 ;  /* 0x0000000000037941 */ /* 0x000fea0003800200 */
.L_x_11512:
        /* <DEDUP_REMOVED lines=10> */
.L_x_11515:
[----:B------:R-:W-:Y:S05]  /*4d40*/  BSYNC.RECONVERGENT B3 ;  /* 0x0000000000037941 */ /* 0x000fea0003800200 */
.L_x_11514:
        /* <DEDUP_REMOVED lines=10> */
.L_x_11517:
[----:B------:R-:W-:Y:S05]  /*4df0*/  BSYNC.RECONVERGENT B3 ;  /* 0x0000000000037941 */ /* 0x000fea0003800200 */
.L_x_11516:
        /* <DEDUP_REMOVED lines=10> */
.L_x_11519:
[----:B------:R-:W-:Y:S05]  /*4ea0*/  BSYNC.RECONVERGENT B3 ;  /* 0x0000000000037941 */ /* 0x000fea0003800200 */
.L_x_11518:
        /* <DEDUP_REMOVED lines=10> */
.L_x_11521:
[----:B------:R-:W-:Y:S05]  /*4f50*/  BSYNC.RECONVERGENT B3 ;  /* 0x0000000000037941 */ /* 0x000fea0003800200 */
.L_x_11520:
        /* <DEDUP_REMOVED lines=9> */
.L_x_11492:
[----:B------:R-:W-:Y:S05]  /*4ff0*/  BSYNC.RECONVERGENT B1 ;  /* 0x0000000000017941 */ /* 0x000fea0003800200 */
.L_x_11489:
[----:B0-----:R-:W0:Y:S08]  /*5000*/  @P0 LDC.64 R158, c[0x0][0x478] ;  /* 0x00011e00ff9e0b82 */ /* 0x001e300000000a00 */
[----:B------:R-:W1:Y:S01]  /*5010*/  @P2 LDC.64 R156, c[0x0][0x468] ;  /* 0x00011a00ff9c2b82 */ /* 0x000e620000000a00 */
[C---:B0-----:R-:W-:Y:S01]  /*5020*/  @P0 IMAD.WIDE.U32 R158, R0.reuse, 0x20, R158 ;  /* 0x00000020009e0825 */ /* 0x041fe200078e009e */
[----:B------:R-:W-:-:S04]  /*5030*/  IADD3 R0, PT, PT, R0, 0x20, RZ ;  /* 0x0000002000007810 */ /* 0x000fc80007ffe0ff */
[----:B------:R2:W-:Y:S01]  /*5040*/  @P0 STG.E.128 desc[UR6][R158.64], R140 ;  /* 0x0000008c9e000986 */ /* 0x0005e2000c101d06 */
[----:B-1----:R-:W-:-:S03]  /*5050*/  @P2 IMAD.WIDE.U32 R156, R161, 0x10, R156 ;  /* 0x00000010a19c2825 */ /* 0x002fc600078e009c */
[----:B------:R2:W-:Y:S01]  /*5060*/  @P0 STG.E.128 desc[UR6][R158.64+0x10], R148 ;  /* 0x000010949e000986 */ /* 0x0005e2000c101d06 */
[----:B------:R-:W-:-:S03]  /*5070*/  IADD3 R161, PT, PT, R161, 0x20, RZ ;  /* 0x00000020a1a17810 */ /* 0x000fc60007ffe0ff */
[----:B------:R2:W-:Y:S04]  /*5080*/  @P2 STG.E.128 desc[UR6][R156.64], R152 ;  /* 0x000000989c002986 */ /* 0x0005e8000c101d06 */
.L_x_11488:
[----:B------:R-:W-:Y:S05]  /*5090*/  BSYNC.RECONVERGENT B2 ;  /* 0x0000000000027941 */ /* 0x000fea0003800200 */
.L_x_11487:
        /* <DEDUP_REMOVED lines=11> */
[----:B0-2---:R-:W0:Y:S01]  /*5150*/  @P2 LDC R149, c[0x0][0x40c] ;  /* 0x00010300ff952b82 */ /* 0x005e220000000800 */
        /* <DEDUP_REMOVED lines=65> */
.L_x_11526:
        /* <DEDUP_REMOVED lines=65> */
.L_x_11525:
[----:B------:R-:W-:-:S04]  /*5980*/  UISETP.NE.U32.AND UP0, UPT, UR14, URZ, UPT ;  /* 0x000000ff0e00728c */ /* 0x000fc8000bf05070 */
[----:B------:R-:W-:-:S06]  /*5990*/  UISETP.NE.AND.EX UP0, UPT, UR15, URZ, UPT, UP0 ;  /* 0x000000ff0f00728c */ /* 0x000fcc000bf05300 */
[----:B------:R-:W-:-:S13]  /*59a0*/  PLOP3.LUT P0, PT, PT, PT, UP0, 0x80, 0x8 ;  /* 0x000000000008781c */ /* 0x000fda0003f0f008 */
[----:B------:R-:W-:Y:S05]  /*59b0*/  @!P0 BRA `(.L_x_11528) ;  /* 0x0000000400cc8947 */ /* 0x000fea0003800000 */
[-CC-:B------:R-:W-:Y:S01]  /*59c0*/  FFMA.FTZ R4, R191, R2.reuse, R163.reuse ;  /* 0x00000002bf047223 */ /* 0x180fe200000100a3 */
[-CC-:B0-2---:R-:W-:Y:S01]  /*59d0*/  FFMA.FTZ R140, R190, R2.reuse, R163.reuse ;  /* 0x00000002be8c7223 */ /* 0x185fe200000100a3 */
        /* <DEDUP_REMOVED lines=41> */
.L_x_11530:
[----:B------:R-:W-:Y:S05]  /*5c70*/  BSYNC.RECONVERGENT B3 ;  /* 0x0000000000037941 */ /* 0x000fea0003800200 */
.L_x_11529:
        /* <DEDUP_REMOVED lines=10> */
.L_x_11532:
[----:B------:R-:W-:Y:S05]  /*5d20*/  BSYNC.RECONVERGENT B3 ;  /* 0x0000000000037941 */ /* 0x000fea0003800200 */
.L_x_11531:
        /* <DEDUP_REMOVED lines=10> */
.L_x_11534:
[----:B------:R-:W-:Y:S05]  /*5dd0*/  BSYNC.RECONVERGENT B3 ;  /* 0x0000000000037941 */ /* 0x000fea0003800200 */
.L_x_11533:
        /* <DEDUP_REMOVED lines=10> */
.L_x_11536:
[----:B------:R-:W-:Y:S05]  /*5e80*/  BSYNC.RECONVERGENT B3 ;  /* 0x0000000000037941 */ /* 0x000fea0003800200 */
.L_x_11535:
        /* <DEDUP_REMOVED lines=10> */
.L_x_11538:
[----:B------:R-:W-:Y:S05]  /*5f30*/  BSYNC.RECONVERGENT B3 ;  /* 0x0000000000037941 */ /* 0x000fea0003800200 */
.L_x_11537:
        /* <DEDUP_REMOVED lines=10> */
.L_x_11540:
[----:B------:R-:W-:Y:S05]  /*5fe0*/  BSYNC.RECONVERGENT B3 ;  /* 0x0000000000037941 */ /* 0x000fea0003800200 */
.L_x_11539:
        /* <DEDUP_REMOVED lines=10> */
.L_x_11542:
[----:B------:R-:W-:Y:S05]  /*6090*/  BSYNC.RECONVERGENT B3 ;  /* 0x0000000000037941 */ /* 0x000fea0003800200 */
.L_x_11541:
[----:B------:R-:W-:Y:S05]  /*60a0*/  @!P2 BRA `(.L_x_11527) ;  /* 0x000000040068a947 */ /* 0x000fea0003800000 */
[----:B------:R-:W-:-:S05]  /*60b0*/  FMUL.FTZ R4, R151, UR12 ;  /* 0x0000000c97047c20 */ /* 0x000fca0008410000 */
[----:B------:R-:W-:-:S04]  /*60c0*/  F2FP.F16.F32.PACK_AB R4, RZ, R4 ;  /* 0x00000004ff04723e */ /* 0x000fc800000000ff */
[----:B------:R-:W-:Y:S01]  /*60d0*/  PRMT R155, R155, 0x5410, R4 ;  /* 0x000054109b9b7816 */ /* 0x000fe20000000004 */
[----:B------:R-:W-:Y:S06]  /*60e0*/  BRA `(.L_x_11527) ;  /* 0x0000000400587947 */ /* 0x000fec0003800000 */
.L_x_11528:
[----:B------:R-:W-:Y:S04]  /*60f0*/  BSSY.RECONVERGENT B3, `(.L_x_11543) ;  /* 0x000000a000037945 */ /* 0x000fe80003800200 */
[----:B------:R-:W-:Y:S05]  /*6100*/  @!P2 BRA `(.L_x_11544) ;  /* 0x000000000020a947 */ /* 0x000fea0003800000 */
[----:B0-2---:R-:W-:Y:S01]  /*6110*/  FFMA.FTZ R157, R177, R2, R163 ;  /* 0x00000002b19d7223 */ /* 0x005fe200000100a3 */
[----:B------:R-:W-:-:S03]  /*6120*/  ISETP.GT.AND P3, PT, R6, RZ, PT ;  /* 0x000000ff0600720c */ /* 0x000fc60003f64270 */
[----:B------:R-:W-:-:S04]  /*6130*/  FADD.FTZ R4, R180, -R157 ;  /* 0x8000009db4047221 */ /* 0x000fc80000010000 */
[----:B------:R-:W-:-:S05]  /*6140*/  FMUL.FTZ R4, R5, R4 ;  /* 0x0000000405047220 */ /* 0x000fca0000410000 */
[----:B------:R-:W-:-:S05]  /*6150*/  FSEL R4, R4, RZ, P3 ;  /* 0x000000ff04047208 */ /* 0x000fca0001800000 */
[----:B------:R-:W-:-:S05]  /*6160*/  FMUL.FTZ R4, R4, UR12 ;  /* 0x0000000c04047c20 */ /* 0x000fca0008410000 */
[----:B------:R-:W-:-:S04]  /*6170*/  F2FP.F16.F32.PACK_AB R4, RZ, R4 ;  /* 0x00000004ff04723e */ /* 0x000fc800000000ff */
[----:B------:R-:W-:-:S07]  /*6180*/  PRMT R152, R4, 0x7610, R152 ;  /* 0x0000761004987816 */ /* 0x000fce0000000098 */
.L_x_11544:
[----:B------:R-:W-:Y:S05]  /*6190*/  BSYNC.RECONVERGENT B3 ;  /* 0x0000000000037941 */ /* 0x000fea0003800200 */
.L_x_11543:
        /* <DEDUP_REMOVED lines=9> */
[----:B0-2---:R-:W-:-:S07]  /*6230*/  PRMT R152, R152, 0x5410, R4 ;  /* 0x0000541098987816 */ /* 0x005fce0000000004 */
.L_x_11546:
[----:B------:R-:W-:Y:S05]  /*6240*/  BSYNC.RECONVERGENT B3 ;  /* 0x0000000000037941 */ /* 0x000fea0003800200 */
.L_x_11545:
        /* <DEDUP_REMOVED lines=10> */
.L_x_11548:
[----:B------:R-:W-:Y:S05]  /*62f0*/  BSYNC.RECONVERGENT B3 ;  /* 0x0000000000037941 */ /* 0x000fea0003800200 */
.L_x_11547:
        /* <DEDUP_REMOVED lines=10> */
.L_x_11550:
[----:B------:R-:W-:Y:S05]  /*63a0*/  BSYNC.RECONVERGENT B3 ;  /* 0x0000000000037941 */ /* 0x000fea0003800200 */
.L_x_11549:
        /* <DEDUP_REMOVED lines=10> */
.L_x_11552:
[----:B------:R-:W-:Y:S05]  /*6450*/  BSYNC.RECONVERGENT B3 ;  /* 0x0000000000037941 */ /* 0x000fea0003800200 */
.L_x_11551:
        /* <DEDUP_REMOVED lines=10> */
.L_x_11554:
[----:B------:R-:W-:Y:S05]  /*6500*/  BSYNC.RECONVERGENT B3 ;  /* 0x0000000000037941 */ /* 0x000fea0003800200 */
.L_x_11553:
        /* <DEDUP_REMOVED lines=10> */
.L_x_11556:
[----:B------:R-:W-:Y:S05]  /*65b0*/  BSYNC.RECONVERGENT B3 ;  /* 0x0000000000037941 */ /* 0x000fea0003800200 */
.L_x_11555:
        /* <DEDUP_REMOVED lines=9> */
.L_x_11527:
[----:B------:R-:W-:Y:S05]  /*6650*/  BSYNC.RECONVERGENT B1 ;  /* 0x0000000000017941 */ /* 0x000fea0003800200 */
.L_x_11524:
[----:B0-2---:R-:W0:Y:S08]  /*6660*/  @P0 LDC.64 R158, c[0x0][0x478] ;  /* 0x00011e00ff9e0b82 */ /* 0x005e300000000a00 */
        /* <DEDUP_REMOVED lines=8> */
.L_x_11523:
[----:B------:R-:W-:Y:S05]  /*66f0*/  BSYNC.RECONVERGENT B2 ;  /* 0x0000000000027941 */ /* 0x000fea0003800200 */
.L_x_11522:
        /* <DEDUP_REMOVED lines=11> */
[----:B0-23--:R-:W0:Y:S01]  /*67b0*/  @P2 LDC R159, c[0x0][0x40c] ;  /* 0x00010300ff9f2b82 */ /* 0x00de220000000800 */
[-CC-:B------:R-:W-:Y:S01]  /*67c0*/  @P1 FFMA.FTZ R143, R193, R2.reuse, R163.reuse ;  /* 0x00000002c18f1223 */ /* 0x180fe200000100a3 */
[--C-:B------:R-:W-:Y:S01]  /*67d0*/  @P1 FFMA.FTZ R4, R198, R2, R163.reuse ;  /* 0x00000002c6041223 */ /* 0x100fe200000100a3 */
[----:B------:R-:W-:Y:S01]  /*67e0*/  MOV R140, R36 ;  /* 0x00000024008c7202 */ /* 0x000fe20000000f00 */
[-C--:B------:R-:W-:Y:S01]  /*67f0*/  @P1 FFMA.FTZ R142, R210, R2.reuse, R163 ;  /* 0x00000002d28e1223 */ /* 0x080fe200000100a3 */
[----:B------:R-:W-:Y:S01]  /*6800*/  @P1 FADD.FTZ R143, R196, -R143 ;  /* 0x8000008fc48f1221 */ /* 0x000fe20000010000 */
[----:B------:R-:W-:Y:S01]  /*6810*/  @P1 FADD.FTZ R4, R195, -R4 ;  /* 0x80000004c3041221 */ /* 0x000fe20000010000 */
[-CC-:B------:R-:W-:Y:S01]  /*6820*/  @P1 FFMA.FTZ R149, R197, R2.reuse, R163.reuse ;  /* 0x00000002c5951223 */ /* 0x180fe200000100a3 */
[----:B------:R-:W1:Y:S01]  /*6830*/  @P2 LDC R150, c[0x0][0x40c] ;  /* 0x00010300ff962b82 */ /* 0x000e620000000800 */
[----:B------:R-:W-:Y:S01]  /*6840*/  @P1 FFMA.FTZ R140, R5, R143, R36 ;  /* 0x0000008f058c1223 */ /* 0x000fe20000010024 */
[-CC-:B------:R-:W-:Y:S01]  /*6850*/  @P1 FFMA.FTZ R6, R202, R2.reuse, R163.reuse ;  /* 0x00000002ca061223 */ /* 0x180fe200000100a3 */
[-CC-:B------:R-:W-:Y:S01]  /*6860*/  @P1 FFMA.FTZ R151, R201, R2.reuse, R163.reuse ;  /* 0x00000002c9971223 */ /* 0x180fe200000100a3 */
[-CC-:B------:R-:W-:Y:S01]  /*6870*/  @P1 FFMA.FTZ R156, R206, R2.reuse, R163.reuse ;  /* 0x00000002ce9c1223 */ /* 0x180fe200000100a3 */
[----:B------:R-:W-:Y:S01]  /*6880*/  MOV R141, R37 ;  /* 0x00000025008d7202 */ /* 0x000fe20000000f00 */
[----:B------:R-:W-:Y:S01]  /*6890*/  @P1 FFMA.FTZ R163, R205, R2, R163 ;  /* 0x00000002cda31223 */ /* 0x000fe200000100a3 */
        /* <DEDUP_REMOVED lines=11> */
[----:B------:R-:W-:Y:S01]  /*6950*/  @P1 FADD.FTZ R156, R203, -R156 ;  /* 0x8000009ccb9c1221 */ /* 0x000fe20000010000 */
[----:B------:R-:W-:Y:S01]  /*6960*/  @P1 FADD.FTZ R163, R208, -R163 ;  /* 0x800000a3d0a31221 */ /* 0x000fe20000010000 */
[C---:B------:R-:W-:Y:S01]  /*6970*/  @P1 FFMA.FTZ R142, R5.reuse, R149, R38 ;  /* 0x00000095058e1223 */ /* 0x040fe20000010026 */
[----:B------:R-:W-:Y:S01]  /*6980*/  MOV R148, R32 ;  /* 0x0000002000947202 */ /* 0x000fe20000000f00 */
[----:B------:R-:W-:Y:S01]  /*6990*/  @P1 FFMA.FTZ R148, R5, R151, R32 ;  /* 0x0000009705941223 */ /* 0x000fe20000010020 */
[----:B------:R-:W-:Y:S01]  /*69a0*/  @P2 F2FP.F16.F32.PACK_AB R2, RZ, R2 ;  /* 0x00000002ff02223e */ /* 0x000fe200000000ff */
[----:B------:R-:W0:Y:S01]  /*69b0*/  @P2 LDC R158, c[0x0][0x40c] ;  /* 0x00010300ff9e2b82 */ /* 0x000e220000000800 */
[----:B-1----:R-:W-:Y:S01]  /*69c0*/  @P2 FMUL.FTZ R4, R141, R150 ;  /* 0x000000968d042220 */ /* 0x002fe20000410000 */
[----:B------:R-:W-:Y:S01]  /*69d0*/  MOV R143, R39 ;  /* 0x00000027008f7202 */ /* 0x000fe20000000f00 */
[----:B------:R-:W-:Y:S01]  /*69e0*/  @P1 FFMA.FTZ R143, R5, R6, R39 ;  /* 0x00000006058f1223 */ /* 0x000fe20000010027 */
[----:B------:R-:W-:-:S02]  /*69f0*/  @P2 PRMT R152, R2, 0x7610, R152 ;  /* 0x0000761002982816 */ /* 0x000fc40000000098 */
[----:B------:R-:W-:Y:S02]  /*6a00*/  @P2 F2FP.F16.F32.PACK_AB R4, RZ, R4 ;  /* 0x00000004ff04223e */ /* 0x000fe400000000ff */
[----:B------:R-:W1:Y:S01]  /*6a10*/  @P2 LDC R160, c[0x0][0x40c] ;  /* 0x00010300ffa02b82 */ /* 0x000e620000000800 */
[----:B------:R-:W-:Y:S01]  /*6a20*/  MOV R149, R33 ;  /* 0x0000002100957202 */ /* 0x000fe20000000f00 */
[C---:B------:R-:W-:Y:S01]  /*6a30*/  @P1 FFMA.FTZ R149, R5.reuse, R156, R33 ;  /* 0x0000009c05951223 */ /* 0x040fe20000010021 */
[----:B------:R-:W-:Y:S01]  /*6a40*/  MOV R150, R34 ;  /* 0x0000002200967202 */ /* 0x000fe20000000f00 */
[----:B------:R-:W-:Y:S01]  /*6a50*/  @P1 FFMA.FTZ R150, R5, R163, R34 ;  /* 0x000000a305961223 */ /* 0x000fe20000010022 */
[----:B--2---:R-:W-:Y:S01]  /*6a60*/  @P2 FMUL.FTZ R5, R142, R165 ;  /* 0x000000a58e052220 */ /* 0x004fe20000410000 */
[----:B------:R-:W-:Y:S02]  /*6a70*/  @P2 PRMT R152, R152, 0x5410, R4 ;  /* 0x0000541098982816 */ /* 0x000fe40000000004 */
        /* <DEDUP_REMOVED lines=13> */
[----:B------:R-:W-:Y:S02]  /*6b50*/  @P2 F2FP.F16.F32.PACK_AB R5, RZ, R151 ;  /* 0x00000097ff05223e */ /* 0x000fe400000000ff */
[----:B------:R-:W-:Y:S02]  /*6b60*/  MOV R151, R157 ;  /* 0x0000009d00977202 */ /* 0x000fe40000000f00 */
[----:B------:R-:W-:Y:S01]  /*6b70*/  @P2 PRMT R155, R5, 0x7610, R155 ;  /* 0x00007610059b2816 */ /* 0x000fe2000000009b */
[----:B------:R-:W-:Y:S06]  /*6b80*/  @!P2 BRA `(.L_x_11562) ;  /* 0x000000100048a947 */ /* 0x000fec0003800000 */
[----:B------:R-:W-:-:S05]  /*6b90*/  FMUL.FTZ R2, R157, UR12 ;  /* 0x0000000c9d027c20 */ /* 0x000fca0008410000 */
[----:B------:R-:W-:-:S04]  /*6ba0*/  F2FP.F16.F32.PACK_AB R2, RZ, R2 ;  /* 0x00000002ff02723e */ /* 0x000fc800000000ff */
[----:B------:R-:W-:Y:S01]  /*6bb0*/  PRMT R155, R155, 0x5410, R2 ;  /* 0x000054109b9b7816 */ /* 0x000fe20000000002 */
[----:B------:R-:W-:Y:S06]  /*6bc0*/  BRA `(.L_x_11562) ;  /* 0x0000001000387947 */ /* 0x000fec0003800000 */
.L_x_11561:
[----:B0-23--:R-:W0:Y:S01]  /*6bd0*/  @P2 LDC R159, c[0x0][0x40c] ;  /* 0x00010300ff9f2b82 */ /* 0x00de220000000800 */
        /* <DEDUP_REMOVED lines=12> */
[----:B------:R-:W-:Y:S01]  /*6ca0*/  @P1 FFMA.FTZ R211, R205, R2, R163 ;  /* 0x00000002cdd31223 */ /* 0x000fe200000100a3 */
[----:B------:R-:W-:Y:S01]  /*6cb0*/  MOV R157, R39 ;  /* 0x00000027009d7202 */ /* 0x000fe20000000f00 */
[----:B------:R-:W-:Y:S01]  /*6cc0*/  @P1 FFMA.FTZ R157, R5, R158, R39 ;  /* 0x0000009e059d1223 */ /* 0x000fe20000010027 */
[----:B------:R-:W2:Y:S01]  /*6cd0*/  @P2 LDC R167, c[0x0][0x40c] ;  /* 0x00010300ffa72b82 */ /* 0x000ea20000000800 */
[----:B------:R-:W-:Y:S01]  /*6ce0*/  MOV R156, R38 ;  /* 0x00000026009c7202 */ /* 0x000fe20000000f00 */
[----:B------:R-:W-:Y:S01]  /*6cf0*/  @P1 FADD.FTZ R164, R203, -R164 ;  /* 0x800000a4cba41221 */ /* 0x000fe20000010000 */
[----:B------:R-:W-:Y:S01]  /*6d00*/  MOV R158, R32 ;  /* 0x00000020009e7202 */ /* 0x000fe20000000f00 */
[----:B------:R-:W-:Y:S01]  /*6d10*/  @P1 FADD.FTZ R211, R208, -R211 ;  /* 0x800000d3d0d31221 */ /* 0x000fe20000010000 */
[----:B------:R-:W-:-:S03]  /*6d20*/  MOV R160, R34 ;  /* 0x0000002200a07202 */ /* 0x000fc60000000f00 */
[----:B------:R-:W3:Y:S01]  /*6d30*/  @P2 LDC R209, c[0x0][0x40c] ;  /* 0x00010300ffd12b82 */ /* 0x000ee20000000800 */
[----:B0-----:R-:W-:Y:S01]  /*6d40*/  @P2 FMUL.FTZ R4, R4, R159 ;  /* 0x0000009f04042220 */ /* 0x001fe20000410000 */
[----:B------:R-:W-:Y:S01]  /*6d50*/  @P1 FFMA.FTZ R159, R197, R2, R163 ;  /* 0x00000002c59f1223 */ /* 0x000fe200000100a3 */
[----:B------:R-:W-:-:S03]  /*6d60*/  @P1 FFMA.FTZ R160, R5, R211, R34 ;  /* 0x000000d305a01223 */ /* 0x000fc60000010022 */
[----:B------:R-:W-:Y:S01]  /*6d70*/  @P1 FADD.FTZ R159, R200, -R159 ;  /* 0x8000009fc89f1221 */ /* 0x000fe20000010000 */
[----:B------:R-:W-:Y:S01]  /*6d80*/  @P2 F2FP.F16.F32.PACK_AB R4, RZ, R4 ;  /* 0x00000004ff04223e */ /* 0x000fe200000000ff */
[----:B------:R-:W0:Y:S01]  /*6d90*/  @P2 LDC R162, c[0x0][0x40c] ;  /* 0x00010300ffa22b82 */ /* 0x000e220000000800 */
[----:B-1----:R-:W-:Y:S01]  /*6da0*/  @P2 FMUL.FTZ R6, R6, R165 ;  /* 0x000000a506062220 */ /* 0x002fe20000410000 */
[----:B------:R-:W-:Y:S01]  /*6db0*/  @P1 FFMA.FTZ R165, R201, R2, R163 ;  /* 0x00000002c9a51223 */ /* 0x000fe200000100a3 */
[C---:B------:R-:W-:Y:S01]  /*6dc0*/  @P1 FFMA.FTZ R156, R5.reuse, R159, R38 ;  /* 0x0000009f059c1223 */ /* 0x040fe20000010026 */
[----:B------:R-:W-:Y:S02]  /*6dd0*/  @P2 PRMT R152, R4, 0x7610, R152 ;  /* 0x0000761004982816 */ /* 0x000fe40000000098 */
[----:B------:R-:W-:Y:S01]  /*6de0*/  @P1 FADD.FTZ R165, R204, -R165 ;  /* 0x800000a5cca51221 */ /* 0x000fe20000010000 */
[----:B------:R-:W-:Y:S01]  /*6df0*/  @P2 F2FP.F16.F32.PACK_AB R6, RZ, R6 ;  /* 0x00000006ff06223e */ /* 0x000fe200000000ff */
[----:B------:R-:W1:Y:S01]  /*6e00*/  @P2 LDC R166, c[0x0][0x40c] ;  /* 0x00010300ffa62b82 */ /* 0x000e620000000800 */
[----:B------:R-:W-:Y:S01]  /*6e10*/  MOV R159, R33 ;  /* 0x00000021009f7202 */ /* 0x000fe20000000f00 */
[C---:B------:R-:W-:Y:S01]  /*6e20*/  @P1 FFMA.FTZ R158, R5.reuse, R165, R32 ;  /* 0x000000a5059e1223 */ /* 0x040fe20000010020 */
[----:B--2---:R-:W-:Y:S01]  /*6e30*/  @P2 FMUL.FTZ R4, R156, R167 ;  /* 0x000000a79c042220 */ /* 0x004fe20000410000 */
[----:B------:R-:W-:Y:S01]  /*6e40*/  @P1 FFMA.FTZ R159, R5, R164, R33 ;  /* 0x000000a4059f1223 */ /* 0x000fe20000010021 */
        /* <DEDUP_REMOVED lines=25> */
.L_x_11560:
[----:B------:R-:W-:-:S04]  /*6fe0*/  UISETP.NE.U32.AND UP0, UPT, UR14, URZ, UPT ;  /* 0x000000ff0e00728c */ /* 0x000fc8000bf05070 */
[----:B------:R-:W-:-:S06]  /*6ff0*/  UISETP.NE.AND.EX UP0, UPT, UR15, URZ, UPT, UP0 ;  /* 0x000000ff0f00728c */ /* 0x000fcc000bf05300 */
[----:B------:R-:W-:-:S13]  /*7000*/  PLOP3.LUT P0, PT, PT, PT, UP0, 0x80, 0x8 ;  /* 0x000000000008781c */ /* 0x000fda0003f0f008 */
[----:B------:R-:W-:Y:S05]  /*7010*/  @!P0 BRA `(.L_x_11563) ;  /* 0x0000000400cc8947 */ /* 0x000fea0003800000 */
[-CC-:B------:R-:W-:Y:S01]  /*7020*/  FFMA.FTZ R4, R210, R2.reuse, R163.reuse ;  /* 0x00000002d2047223 */ /* 0x180fe200000100a3 */
[-CC-:B0-23--:R-:W-:Y:S01]  /*7030*/  FFMA.FTZ R141, R205, R2.reuse, R163.reuse ;  /* 0x00000002cd8d7223 */ /* 0x18dfe200000100a3 */
        /* <DEDUP_REMOVED lines=15> */
[----:B------:R-:W-:Y:S01]  /*7130*/  ISETP.GT.AND P1, PT, R6, RZ, PT ;  /* 0x000000ff0600720c */ /* 0x000fe20003f24270 */
        /* <DEDUP_REMOVED lines=17> */
.L_x_11565:
[----:B------:R-:W-:Y:S05]  /*7250*/  BSYNC.RECONVERGENT B3 ;  /* 0x0000000000037941 */ /* 0x000fea0003800200 */
.L_x_11564:
        /* <DEDUP_REMOVED lines=10> */
.L_x_11567:
[----:B------:R-:W-:Y:S05]  /*7300*/  BSYNC.RECONVERGENT B3 ;  /* 0x0000000000037941 */ /* 0x000fea0003800200 */
.L_x_11566:
        /* <DEDUP_REMOVED lines=10> */
.L_x_11569:
[----:B------:R-:W-:Y:S05]  /*73b0*/  BSYNC.RECONVERGENT B3 ;  /* 0x0000000000037941 */ /* 0x000fea0003800200 */
.L_x_11568:
        /* <DEDUP_REMOVED lines=10> */
.L_x_11571:
[----:B------:R-:W-:Y:S05]  /*7460*/  BSYNC.RECONVERGENT B3 ;  /* 0x0000000000037941 */ /* 0x000fea0003800200 */
.L_x_11570:
        /* <DEDUP_REMOVED lines=10> */
.L_x_11573:
[----:B------:R-:W-:Y:S05]  /*7510*/  BSYNC.RECONVERGENT B3 ;  /* 0x0000000000037941 */ /* 0x000fea0003800200 */
.L_x_11572:
        /* <DEDUP_REMOVED lines=10> */
.L_x_11575:
[----:B------:R-:W-:Y:S05]  /*75c0*/  BSYNC.RECONVERGENT B3 ;  /* 0x0000000000037941 */ /* 0x000fea0003800200 */
.L_x_11574:
        /* <DEDUP_REMOVED lines=10> */
.L_x_11577:
[----:B------:R-:W-:Y:S05]  /*7670*/  BSYNC.RECONVERGENT B3 ;  /* 0x0000000000037941 */ /* 0x000fea0003800200 */
.L_x_11576:
        /* <DEDUP_REMOVED lines=10> */
[----:B------:R-:W-:-:S04]  /*7720*/  F2FP.F16.F32.PACK_AB R2, RZ, R2 ;  /* 0x00000002ff02723e */ /* 0x000fc800000000ff */
[----:B------:R-:W-:Y:S01]  /*7730*/  PRMT R155, R155, 0x5410, R2 ;  /* 0x000054109b9b7816 */ /* 0x000fe20000000002 */
[----:B------:R-:W-:Y:S06]  /*7740*/  BRA `(.L_x_11562) ;  /* 0x0000000400587947 */ /* 0x000fec0003800000 */
.L_x_11563:
[----:B0-23--:R-:W0:Y:S01]  /*7750*/  @P2 LDC R157, c[0x0][0x40c] ;  /* 0x00010300ff9d2b82 */ /* 0x00de220000000800 */
        /* <DEDUP_REMOVED lines=16> */
.L_x_11579:
[----:B------:R-:W-:Y:S05]  /*7860*/  BSYNC.RECONVERGENT B3 ;  /* 0x0000000000037941 */ /* 0x000fea0003800200 */
.L_x_11578:
        /* <DEDUP_REMOVED lines=10> */
.L_x_11581:
[----:B------:R-:W-:Y:S05]  /*7910*/  BSYNC.RECONVERGENT B3 ;  /* 0x0000000000037941 */ /* 0x000fea0003800200 */
.L_x_11580:
        /* <DEDUP_REMOVED lines=10> */
.L_x_11583:
[----:B------:R-:W-:Y:S05]  /*79c0*/  BSYNC.RECONVERGENT B3 ;  /* 0x0000000000037941 */ /* 0x000fea0003800200 */
.L_x_11582:
        /* <DEDUP_REMOVED lines=10> */
.L_x_11585:
[----:B------:R-:W-:Y:S05]  /*7a70*/  BSYNC.RECONVERGENT B3 ;  /* 0x0000000000037941 */ /* 0x000fea0003800200 */
.L_x_11584:
        /* <DEDUP_REMOVED lines=10> */
.L_x_11587:
[----:B------:R-:W-:Y:S05]  /*7b20*/  BSYNC.RECONVERGENT B3 ;  /* 0x0000000000037941 */ /* 0x000fea0003800200 */
.L_x_11586:
        /* <DEDUP_REMOVED lines=10> */
.L_x_11589:
[----:B------:R-:W-:Y:S05]  /*7bd0*/  BSYNC.RECONVERGENT B3 ;  /* 0x0000000000037941 */ /* 0x000fea0003800200 */
.L_x_11588:
        /* <DEDUP_REMOVED lines=10> */
.L_x_11591:
[----:B------:R-:W-:Y:S05]  /*7c80*/  BSYNC.RECONVERGENT B3 ;  /* 0x0000000000037941 */ /* 0x000fea0003800200 */
.L_x_11590:
[----:B------:R-:W-:-:S04]  /*7c90*/  @P2 F2FP.F16.F32.PACK_AB R4, RZ, R4 ;  /* 0x00000004ff04223e */ /* 0x000fc800000000ff */
[----:B------:R-:W-:-:S07]  /*7ca0*/  @P2 PRMT R155, R155, 0x5410, R4 ;  /* 0x000054109b9b2816 */ /* 0x000fce0000000004 */
.L_x_11562:
[----:B------:R-:W-:Y:S05]  /*7cb0*/  BSYNC.RECONVERGENT B1 ;  /* 0x0000000000017941 */ /* 0x000fea0003800200 */
.L_x_11559:
[----:B------:R-:W0:Y:S08]  /*7cc0*/  @P0 LDC.64 R156, c[0x0][0x478] ;  /* 0x00011e00ff9c0b82 */ /* 0x000e300000000a00 */
[----:B------:R-:W1:Y:S01]  /*7cd0*/  @P2 LDC.64 R4, c[0x0][0x468] ;  /* 0x00011a00ff042b82 */ /* 0x000e620000000a00 */
[----:B0-----:R-:W-:-:S05]  /*7ce0*/  @P0 IMAD.WIDE.U32 R156, R0, 0x20, R156 ;  /* 0x00000020009c0825 */ /* 0x001fca00078e009c */
[----:B------:R4:W-:Y:S01]  /*7cf0*/  @P0 STG.E.128 desc[UR6][R156.64], R140 ;  /* 0x0000008c9c000986 */ /* 0x0009e2000c101d06 */
[----:B-1----:R-:W-:-:S03]  /*7d00*/  @P2 IMAD.WIDE.U32 R4, R161, 0x10, R4 ;  /* 0x00000010a1042825 */ /* 0x002fc600078e0004 */
[----:B------:R4:W-:Y:S04]  /*7d10*/  @P0 STG.E.128 desc[UR6][R156.64+0x10], R148 ;  /* 0x000010949c000986 */ /* 0x0009e8000c101d06 */
[----:B------:R4:W-:Y:S02]  /*7d20*/  @P2 STG.E.128 desc[UR6][R4.64], R152 ;  /* 0x0000009804002986 */ /* 0x0009e4000c101d06 */
.L_x_11558:
[----:B------:R-:W-:Y:S05]  /*7d30*/  BSYNC.RECONVERGENT B2 ;  /* 0x0000000000027941 */ /* 0x000fea0003800200 */
.L_x_11557:
[----:B----4-:R-:W1:Y:S02]  /*7d40*/  LDC.64 R4, c[0x0][0x380] ;  /* 0x0000e000ff047b82 */ /* 0x010e640000000a00 */
[----:B-1----:R-:W-:-:S04]  /*7d50*/  LEA R7, R4, R7, 0x2 ;  /* 0x0000000704077211 */ /* 0x002fc800078e10ff */
[----:B------:R-:W-:-:S13]  /*7d60*/  ISETP.GE.AND P0, PT, R7, R5, PT ;  /* 0x000000050700720c */ /* 0x000fda0003f06270 */
[----:B------:R-:W-:Y:S05]  /*7d70*/  @!P0 BRA `(.L_x_11592) ;  /* 0xffffff88004c8947 */ /* 0x000fea000383ffff */
.L_x_11441:
[----:B------:R-:W-:Y:S05]  /*7d80*/  BSYNC B0 ;  /* 0x0000000000007941 */ /* 0x000fea0003800000 */
.L_x_11440:
[----:B------:R-:W1:Y:S01]  /*7d90*/  S2R R5, SR_CgaCtaId ;  /* 0x0000000000057919 */ /* 0x000e620000008800 */
[C---:B------:R-:W-:Y:S01]  /*7da0*/  SHF.L.U32 R2, R9.reuse, 0x7, RZ ;  /* 0x0000000709027819 */ /* 0x040fe200000006ff */
[----:B------:R-:W-:Y:S05]  /*7db0*/  WARPSYNC.ALL ;  /* 0x0000000000007948 */ /* 0x000fea0003800000 */
[----:B------:R-:W-:Y:S01]  /*7dc0*/  SHF.L.U32 R0, R9, 0x5, RZ ;  /* 0x0000000509007819 */ /* 0x000fe200000006ff */
[----:B------:R-:W4:Y:S01]  /*7dd0*/  S2UR UR4, SR_CTAID.X ;  /* 0x00000000000479c3 */ /* 0x000f220000002500 */
[----:B------:R-:W-:Y:S01]  /*7de0*/  MOV R4, 0x400 ;  /* 0x0000040000047802 */ /* 0x000fe20000000f00 */
[----:B------:R-:W0:Y:S01]  /*7df0*/  LDCU.128 UR16, c[0x0][0x440] ;  /* 0x00008800ff1077ac */ /* 0x000e220008000c00 */
        /* <DEDUP_REMOVED lines=9> */
[----:B----4-:R-:W-:-:S03]  /*7e90*/  IMAD R40, R10, UR4, RZ ;  /* 0x000000040a287c24 */ /* 0x010fc6000f8e02ff */
        /* <DEDUP_REMOVED lines=14> */
[----:B------:R-:W4:Y:S04]  /*7f80*/  LDS R3, [R6+0x1000] ;  /* 0x0010000006037984 */ /* 0x000f280000000800 */
[----:B------:R-:W2:Y:S04]  /*7f90*/  LDS R7, [R6+0x200] ;  /* 0x0002000006077984 */ /* 0x000ea80000000800 */
[----:B------:R-:W3:Y:S04]  /*7fa0*/  LDS R16, [R6+0x1200] ;  /* 0x0012000006107984 */ /* 0x000ee80000000800 */
        /* <DEDUP_REMOVED lines=9> */
[----:B----4-:R-:W-:-:S03]  /*8040*/  FADD.FTZ R2, R2, R3 ;  /* 0x0000000302027221 */ /* 0x010fc60000010000 */
[----:B------:R-:W4:Y:S01]  /*8050*/  LDS R14, [R6+0xc00] ;  /* 0x000c0000060e7984 */ /* 0x000f220000000800 */
[----:B--2---:R-:W-:-:S03]  /*8060*/  FADD.FTZ R7, RZ, R7 ;  /* 0x00000007ff077221 */ /* 0x004fc60000010000 */
[----:B------:R-:W2:Y:S01]  /*8070*/  LDS R21, [R6+0x1c00] ;  /* 0x001c000006157984 */ /* 0x000ea20000000800 */
[----:B---3--:R-:W-:-:S03]  /*8080*/  FADD.FTZ R7, R7, R16 ;  /* 0x0000001007077221 */ /* 0x008fc60000010000 */
[----:B------:R-:W3:Y:S01]  /*8090*/  LDS R15, [R6+0xe00] ;  /* 0x000e0000060f7984 */ /* 0x000ee20000000800 */
        /* <DEDUP_REMOVED lines=16> */
[----:B----4-:R-:W-:-:S03]  /*81a0*/  FADD.FTZ R14, RZ, R14 ;  /* 0x0000000eff0e7221 */ /* 0x010fc60000010000 */
[----:B------:R-:W4:Y:S01]  /*81b0*/  LDS R30, [R6+0x2e00] ;  /* 0x002e0000061e7984 */ /* 0x000f220000000800 */
[----:B--2---:R-:W-:-:S03]  /*81c0*/  FADD.FTZ R14, R14, R21 ;  /* 0x000000150e0e7221 */ /* 0x004fc60000010000 */
[----:B------:R-:W2:Y:S01]  /*81d0*/  LDS R29, [R6+0x3000] ;  /* 0x00300000061d7984 */ /* 0x000ea20000000800 */
[----:B---3--:R-:W-:-:S03]  /*81e0*/  FADD.FTZ R15, RZ, R15 ;  /* 0x0000000fff0f7221 */ /* 0x008fc60000010000 */
[----:B------:R-:W3:Y:S01]  /*81f0*/  LDS R32, [R6+0x3200] ;  /* 0x0032000006207984 */ /* 0x000ee20000000800 */
        /* <DEDUP_REMOVED lines=15> */
[----:B----4-:R-:W-:Y:S01]  /*82f0*/  FADD.FTZ R15, R15, R30 ;  /* 0x0000001e0f0f7221 */ /* 0x010fe20000010000 */
[----:B--2---:R-:W-:Y:S01]  /*8300*/  FADD.FTZ R29, R2, R29 ;  /* 0x0000001d021d7221 */ /* 0x004fe20000010000 */
[----:B---3--:R-:W-:Y:S01]  /*8310*/  FADD.FTZ R7, R7, R32 ;  /* 0x0000002007077221 */ /* 0x008fe20000010000 */
        /* <DEDUP_REMOVED lines=57> */
[----:B------:R-:W2:Y:S02]  /*86b0*/  LDS R27, [R6+0x3800] ;  /* 0x00380000061b7984 */ /* 0x000ea40000000800 */
[----:B------:R-:W-:Y:S01]  /*86c0*/  FADD.FTZ R10, R10, R17 ;  /* 0x000000110a0a7221 */ /* 0x000fe20000010000 */
[----:B------:R-:W-:Y:S01]  /*86d0*/  @P5 IADD3.X R45, PT, PT, RZ, R45, RZ, P6, !PT ;  /* 0x0000002dff2d5210 */ /* 0x000fe200037fe4ff */
[----:B------:R1:W-:Y:S01]  /*86e0*/  @P5 STG.E desc[UR6][R2.64], R29 ;  /* 0x0000001d02005986 */ /* 0x0003e2000c101906 */
[----:B------:R-:W-:-:S02]  /*86f0*/  @P0 MOV R4, R44 ;  /* 0x0000002c00040202 */ /* 0x000fc40000000f00 */
        /* <DEDUP_REMOVED lines=10> */
[----:B------:R-:W-:Y:S01]  /*87a0*/  LDS R25, [R6+0x2a00] ;  /* 0x002a000006197984 */ /* 0x000fe20000000800 */
[----:B------:R-:W-:Y:S02]  /*87b0*/  @P0 IADD3.X R47, PT, PT, RZ, R47, RZ, P6, !PT ;  /* 0x0000002fff2f0210 */ /* 0x000fe400037fe4ff */
[----:B------:R-:W-:Y:S01]  /*87c0*/  @P0 IADD3 R44, P6, PT, R44, 0x200, RZ ;  /* 0x000002002c2c0810 */ /* 0x000fe20007fde0ff */
[----:B------:R-:W1:Y:S01]  /*87d0*/  LDS R17, [R6+0x1c00] ;  /* 0x001c000006117984 */ /* 0x000e620000000800 */
[----:B---3--:R-:W-:Y:S02]  /*87e0*/  FADD.FTZ R41, R42, R41 ;  /* 0x000000292a297221 */ /* 0x008fe40000010000 */
[----:B------:R-:W-:Y:S01]  /*87f0*/  @P0 IADD3.X R45, PT, PT, RZ, R45, RZ, P6, !PT ;  /* 0x0000002dff2d0210 */ /* 0x000fe200037fe4ff */
[----:B------:R-:W3:Y:S01]  /*8800*/  LDS R21, [R6+0x2c00] ;  /* 0x002c000006157984 */ /* 0x000ee20000000800 */
[----:B------:R-:W-:Y:S01]  /*8810*/  ISETP.GE.U32.AND P6, PT, R43, 0x400, PT ;  /* 0x000004002b00780c */ /* 0x000fe20003fc6070 */
[----:B----4-:R-:W-:-:S02]  /*8820*/  FADD.FTZ R16, R16, R19 ;  /* 0x0000001310107221 */ /* 0x010fc40000010000 */
[----:B------:R-:W4:Y:S02]  /*8830*/  LDS R43, [R6+0x3600] ;  /* 0x00360000062b7984 */ /* 0x000f240000000800 */
[----:B--2---:R-:W-:Y:S02]  /*8840*/  FADD.FTZ R16, R16, R23 ;  /* 0x0000001710107221 */ /* 0x004fe40000010000 */
[----:B------:R-:W-:Y:S02]  /*8850*/  LDS R19, [R6+0x2e00] ;  /* 0x002e000006137984 */ /* 0x000fe40000000800 */
[----:B------:R-:W-:Y:S02]  /*8860*/  FADD.FTZ R27, R16, R27 ;  /* 0x0000001b101b7221 */ /* 0x000fe40000010000 */
[----:B------:R-:W-:Y:S01]  /*8870*/  LDS R23, [R6+0x3e00] ;  /* 0x003e000006177984 */ /* 0x000fe20000000800 */
[----:B------:R-:W-:-:S03]  /*8880*/  FADD.FTZ R0, R0, R29 ;  /* 0x0000001d00007221 */ /* 0x000fc60000010000 */
[----:B------:R-:W-:Y:S01]  /*8890*/  LDS R29, [R6+0x3a00] ;  /* 0x003a0000061d7984 */ /* 0x000fe20000000800 */
[----:B------:R-:W-:-:S03]  /*88a0*/  FADD.FTZ R0, R0, R37 ;  /* 0x0000002500007221 */ /* 0x000fc60000010000 */
[----:B------:R-:W2:Y:S01]  /*88b0*/  LDS R37, [R6+0x3c00] ;  /* 0x003c000006257984 */ /* 0x000ea20000000800 */
[----:B------:R-:W-:Y:S01]  /*88c0*/  FADD.FTZ R39, R0, R39 ;  /* 0x0000002700277221 */ /* 0x000fe20000010000 */
[----:B0-----:R-:W-:Y:S02]  /*88d0*/  FADD.FTZ R8, RZ, R8 ;  /* 0x00000008ff087221 */ /* 0x001fe40000010000 */
[----:B------:R-:W0:Y:S04]  /*88e0*/  LDS R0, [R6+0xa00] ;  /* 0x000a000006007984 */ /* 0x000e280000000800 */
[----:B------:R4:W-:Y:S01]  /*88f0*/  @P0 STG.E desc[UR6][R2.64], R39 ;  /* 0x0000002702000986 */ /* 0x0009e2000c101906 */
[----:B-1----:R-:W-:-:S03]  /*8900*/  FADD.FTZ R8, R8, R17 ;  /* 0x0000001108087221 */ /* 0x002fc60000010000 */
[----:B------:R-:W-:Y:S01]  /*8910*/  @P0 STG.E desc[UR6][R4.64], R7 ;  /* 0x0000000704000986 */ /* 0x000fe2000c101906 */
[----:B---3--:R-:W-:-:S03]  /*8920*/  FADD.FTZ R8, R8, R21 ;  /* 0x0000001508087221 */ /* 0x008fc60000010000 */
[----:B------:R-:W1:Y:S01]  /*8930*/  LDS R7, [R6+0xe00] ;  /* 0x000e000006077984 */ /* 0x000e620000000800 */
[----:B----4-:R-:W-:Y:S01]  /*8940*/  FADD.FTZ R43, R10, R43 ;  /* 0x0000002b0a2b7221 */ /* 0x010fe20000010000 */
[----:B------:R-:W-:Y:S02]  /*8950*/  @P4 MOV R2, R46 ;  /* 0x0000002e00024202 */ /* 0x000fe40000000f00 */
[----:B------:R-:W3:Y:S01]  /*8960*/  LDS R10, [R6+0x1e00] ;  /* 0x001e0000060a7984 */ /* 0x000ee20000000800 */
[----:B------:R-:W-:Y:S02]  /*8970*/  @P4 MOV R3, R47 ;  /* 0x0000002f00034202 */ /* 0x000fe40000000f00 */
[----:B------:R-:W-:-:S03]  /*8980*/  @P4 IADD3 R46, P0, PT, R46, 0x200, RZ ;  /* 0x000002002e2e4810 */ /* 0x000fc60007f1e0ff */
[----:B------:R4:W-:Y:S01]  /*8990*/  @P4 STG.E desc[UR6][R2.64], R41 ;  /* 0x0000002902004986 */ /* 0x0009e2000c101906 */
[----:B------:R-:W-:Y:S02]  /*89a0*/  @P4 IADD3.X R47, PT, PT, RZ, R47, RZ, P0, !PT ;  /* 0x0000002fff2f4210 */ /* 0x000fe400007fe4ff */
[----:B----4-:R-:W-:Y:S01]  /*89b0*/  @P4 MOV R2, R44 ;  /* 0x0000002c00024202 */ /* 0x010fe20000000f00 */
[----:B--2---:R-:W-:Y:S01]  /*89c0*/  FADD.FTZ R37, R8, R37 ;  /* 0x0000002508257221 */ /* 0x004fe20000010000 */
[-C--:B------:R-:W-:Y:S02]  /*89d0*/  @P4 MOV R3, R45.reuse ;  /* 0x0000002d00034202 */ /* 0x080fe40000000f00 */
[----:B------:R-:W-:Y:S01]  /*89e0*/  @P4 IADD3 R44, P0, PT, R44, 0x200, RZ ;  /* 0x000002002c2c4810 */ /* 0x000fe20007f1e0ff */
[----:B0-----:R-:W-:Y:S02]  /*89f0*/  FADD.FTZ R0, RZ, R0 ;  /* 0x00000000ff007221 */ /* 0x001fe40000010000 */
[----:B------:R0:W-:Y:S01]  /*8a00*/  @P4 STG.E desc[UR6][R2.64], R31 ;  /* 0x0000001f02004986 */ /* 0x0001e2000c101906 */
[----:B------:R-:W-:Y:S01]  /*8a10*/  @P4 IADD3.X R45, PT, PT, RZ, R45, RZ, P0, !PT ;  /* 0x0000002dff2d4210 */ /* 0x000fe200007fe4ff */
[----:B------:R-:W-:-:S04]  /*8a20*/  FADD.FTZ R0, R0, R9 ;  /* 0x0000000900007221 */ /* 0x000fc80000010000 */
[----:B------:R-:W-:-:S04]  /*8a30*/  FADD.FTZ R0, R0, R25 ;  /* 0x0000001900007221 */ /* 0x000fc80000010000 */
[----:B------:R-:W-:Y:S01]  /*8a40*/  FADD.FTZ R29, R0, R29 ;  /* 0x0000001d001d7221 */ /* 0x000fe20000010000 */
[----:B-1----:R-:W-:Y:S01]  /*8a50*/  FADD.FTZ R7, RZ, R7 ;  /* 0x00000007ff077221 */ /* 0x002fe20000010000 */
[----:B0-----:R-:W-:Y:S02]  /*8a60*/  @P3 MOV R2, R46 ;  /* 0x0000002e00023202 */ /* 0x001fe40000000f00 */
[----:B------:R-:W-:Y:S01]  /*8a70*/  @P3 MOV R3, R47 ;  /* 0x0000002f00033202 */ /* 0x000fe20000000f00 */
[----:B---3--:R-:W-:Y:S01]  /*8a80*/  FADD.FTZ R10, R7, R10 ;  /* 0x0000000a070a7221 */ /* 0x008fe20000010000 */
[----:B------:R-:W-:-:S03]  /*8a90*/  @P3 IADD3 R46, P0, PT, R46, 0x200, RZ ;  /* 0x000002002e2e3810 */ /* 0x000fc60007f1e0ff */
        /* <DEDUP_REMOVED lines=47> */
.L_x_11451:
        /* <DEDUP_REMOVED lines=8> */
.L_x_11594:
[----:B------:R-:W-:Y:S05]  /*8e10*/  BSYNC B1 ;  /* 0x0000000000017941 */ /* 0x000fea0003800000 */
.L_x_11593:
        /* <DEDUP_REMOVED lines=8> */
.L_x_11595:
[----:B------:R-:W-:-:S05]  /*8ea0*/  FADD.FTZ R156, R156, R209 ;  /* 0x000000d19c9c7221 */ /* 0x000fca0000010000 */
[----:B------:R-:W-:Y:S01]  /*8eb0*/  MOV R167, R156 ;  /* 0x0000009c00a77202 */ /* 0x000fe20000000f00 */
[----:B------:R-:W-:Y:S01]  /*8ec0*/  HFMA2 R166, -RZ, RZ, 0, 1.1920928955078125e-07 ;  /* 0x00000002ffa67431 */ /* 0x000fe200000001ff */
[----:B------:R-:W-:-:S07]  /*8ed0*/  MOV R157, R165 ;  /* 0x000000a5009d7202 */ /* 0x000fce0000000f00 */
[----:B------:R-:W-:Y:S05]  /*8ee0*/  WARPSYNC.COLLECTIVE R164, `(.L_x_11596) ;  /* 0x00000000a4087348 */ /* 0x000fea0003c00000 */
[----:B------:R0:W1:Y:S02]  /*8ef0*/  SHFL.BFLY P0, R165, R167, R166, R211 ;  /* 0x0c0000a6a7a57389 */ /* 0x00006400000000d3 */
[----:B01----:R-:W-:Y:S05]  /*8f00*/  ENDCOLLECTIVE ;  /* 0x000000000000791b */ /* 0x003fea0003800000 */
.L_x_11596:
[----:B------:R-:W-:-:S05]  /*8f10*/  FADD.FTZ R157, R157, R212 ;  /* 0x000000d49d9d7221 */ /* 0x000fca0000010000 */
[----:B------:R-:W-:Y:S02]  /*8f20*/  MOV R167, R157 ;  /* 0x0000009d00a77202 */ /* 0x000fe40000000f00 */
[----:B------:R-:W-:-:S07]  /*8f30*/  MOV R159, R165 ;  /* 0x000000a5009f7202 */ /* 0x000fce0000000f00 */
[----:B------:R-:W-:Y:S05]  /*8f40*/  WARPSYNC.COLLECTIVE R164, `(.L_x_11597) ;  /* 0x00000000a4087348 */ /* 0x000fea0003c00000 */
[----:B------:R0:W1:Y:S02]  /*8f50*/  SHFL.BFLY P0, R165, R167, R166, R211 ;  /* 0x0c0000a6a7a57389 */ /* 0x00006400000000d3 */
[----:B01----:R-:W-:Y:S05]  /*8f60*/  ENDCOLLECTIVE ;  /* 0x000000000000791b */ /* 0x003fea0003800000 */
.L_x_11597:
[----:B------:R-:W-:-:S05]  /*8f70*/  FADD.FTZ R159, R156, R159 ;  /* 0x0000009f9c9f7221 */ /* 0x000fca0000010000 */
[----:B------:R-:W-:Y:S01]  /*8f80*/  MOV R167, R159 ;  /* 0x0000009f00a77202 */ /* 0x000fe20000000f00 */
[----:B------:R-:W-:Y:S01]  /*8f90*/  HFMA2 R166, -RZ, RZ, 0, 2.384185791015625e-07 ;  /* 0x00000004ffa67431 */ /* 0x000fe200000001ff */
[----:B------:R-:W-:-:S07]  /*8fa0*/  MOV R158, R165 ;  /* 0x000000a5009e7202 */ /* 0x000fce0000000f00 */
[----:B------:R-:W-:Y:S05]  /*8fb0*/  WARPSYNC.COLLECTIVE R164, `(.L_x_11598) ;  /* 0x00000000a4087348 */ /* 0x000fea0003c00000 */
[----:B------:R0:W1:Y:S02]  /*8fc0*/  SHFL.BFLY P0, R165, R167, R166, R211 ;  /* 0x0c0000a6a7a57389 */ /* 0x00006400000000d3 */
[----:B01----:R-:W-:Y:S05]  /*8fd0*/  ENDCOLLECTIVE ;  /* 0x000000000000791b */ /* 0x003fea0003800000 */
.L_x_11598:
[----:B------:R-:W-:-:S05]  /*8fe0*/  FADD.FTZ R158, R157, R158 ;  /* 0x0000009e9d9e7221 */ /* 0x000fca0000010000 */
[----:B------:R-:W-:Y:S02]  /*8ff0*/  MOV R167, R158 ;  /* 0x0000009e00a77202 */ /* 0x000fe40000000f00 */
[----:B------:R-:W-:-:S07]  /*9000*/  MOV R160, R165 ;  /* 0x000000a500a07202 */ /* 0x000fce0000000f00 */
[----:B------:R-:W-:Y:S05]  /*9010*/  WARPSYNC.COLLECTIVE R164, `(.L_x_11599) ;  /* 0x00000000a4087348 */ /* 0x000fea0003c00000 */
[----:B------:R0:W1:Y:S02]  /*9020*/  SHFL.BFLY P0, R165, R167, R166, R211 ;  /* 0x0c0000a6a7a57389 */ /* 0x00006400000000d3 */
[----:B01----:R-:W-:Y:S05]  /*9030*/  ENDCOLLECTIVE ;  /* 0x000000000000791b */ /* 0x003fea0003800000 */
.L_x_11599:
[----:B------:R-:W-:-:S05]  /*9040*/  FADD.FTZ R160, R159, R160 ;  /* 0x000000a09fa07221 */ /* 0x000fca0000010000 */
[----:B------:R-:W-:Y:S01]  /*9050*/  MOV R167, R160 ;  /* 0x000000a000a77202 */ /* 0x000fe20000000f00 */
[----:B------:R-:W-:Y:S01]  /*9060*/  HFMA2 R166, -RZ, RZ, 0, 4.76837158203125e-07 ;  /* 0x00000008ffa67431 */ /* 0x000fe200000001ff */
[----:B------:R-:W-:-:S07]  /*9070*/  MOV R161, R165 ;  /* 0x000000a500a17202 */ /* 0x000fce0000000f00 */
[----:B------:R-:W-:Y:S05]  /*9080*/  WARPSYNC.COLLECTIVE R164, `(.L_x_11600) ;  /* 0x00000000a4087348 */ /* 0x000fea0003c00000 */
[----:B------:R0:W1:Y:S02]  /*9090*/  SHFL.BFLY P0, R165, R167, R166, R211 ;  /* 0x0c0000a6a7a57389 */ /* 0x00006400000000d3 */
[----:B01----:R-:W-:Y:S05]  /*90a0*/  ENDCOLLECTIVE ;  /* 0x000000000000791b */ /* 0x003fea0003800000 */
.L_x_11600:
[----:B------:R-:W-:-:S05]  /*90b0*/  FADD.FTZ R161, R158, R161 ;  /* 0x000000a19ea17221 */ /* 0x000fca0000010000 */
[----:B------:R-:W-:Y:S02]  /*90c0*/  MOV R167, R161 ;  /* 0x000000a100a77202 */ /* 0x000fe40000000f00 */
[----:B------:R-:W-:-:S07]  /*90d0*/  MOV R163, R165 ;  /* 0x000000a500a37202 */ /* 0x000fce0000000f00 */
[----:B------:R-:W-:Y:S05]  /*90e0*/  WARPSYNC.COLLECTIVE R164, `(.L_x_11601) ;  /* 0x00000000a4087348 */ /* 0x000fea0003c00000 */
[----:B------:R0:W1:Y:S02]  /*90f0*/  SHFL.BFLY P0, R165, R167, R166, R211 ;  /* 0x0c0000a6a7a57389 */ /* 0x00006400000000d3 */
[----:B01----:R-:W-:Y:S05]  /*9100*/  ENDCOLLECTIVE ;  /* 0x000000000000791b */ /* 0x003fea0003800000 */
.L_x_11601:
[----:B------:R-:W-:-:S05]  /*9110*/  FADD.FTZ R163, R160, R163 ;  /* 0x000000a3a0a37221 */ /* 0x000fca0000010000 */
[----:B------:R-:W-:Y:S01]  /*9120*/  MOV R167, R163 ;  /* 0x000000a300a77202 */ /* 0x000fe20000000f00 */
[----:B------:R-:W-:Y:S01]  /*9130*/  HFMA2 R166, -RZ, RZ, 0, 9.5367431640625e-07 ;  /* 0x00000010ffa67431 */ /* 0x000fe200000001ff */
[----:B------:R-:W-:-:S07]  /*9140*/  MOV R162, R165 ;  /* 0x000000a500a27202 */ /* 0x000fce0000000f00 */
[----:B------:R-:W-:Y:S05]  /*9150*/  WARPSYNC.COLLECTIVE R164, `(.L_x_11602) ;  /* 0x00000000a4087348 */ /* 0x000fea0003c00000 */
[----:B------:R0:W1:Y:S02]  /*9160*/  SHFL.BFLY P0, R165, R167, R166, R211 ;  /* 0x0c0000a6a7a57389 */ /* 0x00006400000000d3 */
[----:B01----:R-:W-:Y:S05]  /*9170*/  ENDCOLLECTIVE ;  /* 0x000000000000791b */ /* 0x003fea0003800000 */
.L_x_11602:
[----:B------:R-:W-:-:S05]  /*9180*/  FADD.FTZ R162, R161, R162 ;  /* 0x000000a2a1a27221 */ /* 0x000fca0000010000 */
[----:B------:R-:W-:Y:S02]  /*9190*/  MOV R167, R162 ;  /* 0x000000a200a77202 */ /* 0x000fe40000000f00 */
[----:B------:R-:W-:-:S07]  /*91a0*/  MOV R156, R165 ;  /* 0x000000a5009c7202 */ /* 0x000fce0000000f00 */
[----:B------:R-:W-:Y:S05]  /*91b0*/  WARPSYNC.COLLECTIVE R164, `(.L_x_11603) ;  /* 0x00000000a4087348 */ /* 0x000fea0003c00000 */
[----:B------:R0:W1:Y:S02]  /*91c0*/  SHFL.BFLY P0, R165, R167, R166, R211 ;  /* 0x0c0000a6a7a57389 */ /* 0x00006400000000d3 */
[----:B01----:R-:W-:Y:S05]  /*91d0*/  ENDCOLLECTIVE ;  /* 0x000000000000791b */ /* 0x003fea0003800000 */
.L_x_11603:
[----:B------:R-:W-:Y:S01]  /*91e0*/  MOV R157, R165 ;  /* 0x000000a5009d7202 */ /* 0x000fe20000000f00 */
[----:B------:R-:W-:Y:S06]  /*91f0*/  BRA `(.L_x_11604) ;  /* 0xffffff9000387947 */ /* 0x000fec000383ffff */
.L_x_11605:
        /* <DEDUP_REMOVED lines=16> */
.L_x_20068:


//--------------------- .text._ZN10layer_norm13ln_bwd_kernelINS_13Kernel_traitsI6__halfS2_fS2_fjLj1024ELj1ELj4ELj1ELj16ENS_18Kernel_traits_baseILj1024ES2_S2_fS2_fjLj128EEEEELb0ELb0ELb1ELb1EEEvNS_9BwdParamsE --------------------------
	.section	.text._ZN10layer_norm13ln_bwd_kernelINS_13Kernel_traitsI6__halfS2_fS2_fjLj1024ELj1ELj4ELj1ELj16ENS_18Kernel_traits_baseILj1024ES2_S2_fS2_fjLj128EEEEELb0ELb0ELb1ELb1EEEvNS_9BwdParamsE,"ax",@progbits
	.align	128
        .global         _ZN10layer_norm13ln_bwd_kernelINS_13Kernel_traitsI6__halfS2_fS2_fjLj1024ELj1ELj4ELj1ELj16ENS_18Kernel_traits_baseILj1024ES2_S2_fS2_fjLj128EEEEELb0ELb0ELb1ELb1EEEvNS_9BwdParamsE
        .type           _ZN10layer_norm13ln_bwd_kernelINS_13Kernel_traitsI6__halfS2_fS2_fjLj1024ELj1ELj4ELj1ELj16ENS_18Kernel_traits_baseILj1024ES2_S2_fS2_fjLj128EEEEELb0ELb0ELb1ELb1EEEvNS_9BwdParamsE,@function
        .size           _ZN10layer_norm13ln_bwd_kernelINS_13Kernel_traitsI6__halfS2_fS2_fjLj1024ELj1ELj4ELj1ELj16ENS_18Kernel_traits_baseILj1024ES2_S2_fS2_fjLj128EEEEELb0ELb0ELb1ELb1EEEvNS_9BwdParamsE,(.L_x_20069 - _ZN10layer_norm13ln_bwd_kernelINS_13Kernel_traitsI6__halfS2_fS2_fjLj1024ELj1ELj4ELj1ELj16ENS_18Kernel_traits_baseILj1024ES2_S2_fS2_fjLj128EEEEELb0ELb0ELb1ELb1EEEvNS_9BwdParamsE)
        .other          _ZN10layer_norm13ln_bwd_kernelINS_13Kernel_traitsI6__halfS2_fS2_fjLj1024ELj1ELj4ELj1ELj16ENS_18Kernel_traits_baseILj1024ES2_S2_fS2_fjLj128EEEEELb0ELb0ELb1ELb1EEEvNS_9BwdParamsE,@"STO_CUDA_ENTRY STV_DEFAULT"
_ZN10layer_norm13ln_bwd_kernelINS_13Kernel_traitsI6__halfS2_fS2_fjLj1024ELj1ELj4ELj1ELj16ENS_18Kernel_traits_baseILj1024ES2_S2_fS2_fjLj128EEEEELb0ELb0ELb1ELb1EEEvNS_9BwdParamsE:
.text._ZN10layer_norm13ln_bwd_kernelINS_13Kernel_traitsI6__halfS2_fS2_fjLj1024ELj1ELj4ELj1ELj16ENS_18Kernel_traits_baseILj1024ES2_S2_fS2_fjLj128EEEEELb0ELb0ELb1ELb1EEEvNS_9BwdParamsE:
        /* <DEDUP_REMOVED lines=57> */
.L_x_11744:
        /* <DEDUP_REMOVED lines=14> */
[----:B------:R-:W0:Y:S01]  /*0470*/  S2R R130, SR_TID.X ;  /* 0x0000000000827919 */ /* 0x000e220000002100 */
        /* <DEDUP_REMOVED lines=9> */
[----:B------:R-:W3:Y:S01]  /*0510*/  LDC.64 R140, c[0x0][0x428] ;  /* 0x00010a00ff8c7b82 */ /* 0x000ee20000000a00 */
[----:B-1----:R-:W-:-:S05]  /*0520*/  IMAD.WIDE R124, R129, 0x4, R124 ;  /* 0x00000004817c7825 */ /* 0x002fca00078e027c */
[----:B------:R1:W4:Y:S01]  /*0530*/  LDG.E R3, desc[UR6][R124.64] ;  /* 0x000000067c037981 */ /* 0x000322000c1e1900 */
[----:B0-----:R-:W-:-:S04]  /*0540*/  LOP3.LUT R143, R130, 0x1f, RZ, 0xc0, !PT ;  /* 0x0000001f828f7812 */ /* 0x001fc800078ec0ff */
[-C--:B------:R-:W-:Y:S02]  /*0550*/  LEA.HI.SX32 R199, R126, R143.reuse, 0x1d ;  /* 0x0000008f7ec77211 */ /* 0x080fe400078feaff */
[----:B------:R-:W-:-:S04]  /*0560*/  LEA.HI.SX32 R143, R128, R143, 0x1d ;  /* 0x0000008f808f7211 */ /* 0x000fc800078feaff */
[----:B-1----:R-:W-:Y:S01]  /*0570*/  IADD3 R125, PT, PT, R143, 0x60, RZ ;  /* 0x000000608f7d7810 */ /* 0x002fe20007ffe0ff */
[C---:B--2---:R-:W-:Y:S01]  /*0580*/  IMAD.WIDE.U32 R126, R199.reuse, 0x20, R184 ;  /* 0x00000020c77e7825 */ /* 0x044fe200078e00b8 */
[----:B------:R-:W-:-:S03]  /*0590*/  IADD3 R195, PT, PT, R199, 0x20, RZ ;  /* 0x00000020c7c37810 */ /* 0x000fc60007ffe0ff */
[--C-:B---3--:R-:W-:Y:S01]  /*05a0*/  IMAD.WIDE.U32 R124, R125, 0x10, R140.reuse ;  /* 0x000000107d7c7825 */ /* 0x108fe200078e008c */
[C---:B------:R-:W-:Y:S01]  /*05b0*/  IADD3 R165, PT, PT, R143.reuse, 0x20, RZ ;  /* 0x000000208fa57810 */ /* 0x040fe20007ffe0ff */
[----:B------:R-:W2:Y:S02]  /*05c0*/  LDG.E.128 R180, desc[UR6][R126.64] ;  /* 0x000000067eb47981 */ /* 0x000ea4000c1e1d00 */
[----:B------:R-:W-:Y:S02]  /*05d0*/  IMAD.WIDE.U32 R172, R143, 0x10, R140 ;  /* 0x000000108fac7825 */ /* 0x000fe400078e008c */
[----:B------:R-:W3:Y:S01]  /*05e0*/  LDG.E.128 R176, desc[UR6][R126.64+0x10] ;  /* 0x000010067eb07981 */ /* 0x000ee2000c1e1d00 */
[----:B------:R-:W-:Y:S01]  /*05f0*/  IADD3 R197, PT, PT, R199, 0x40, RZ ;  /* 0x00000040c7c57810 */ /* 0x000fe20007ffe0ff */
[----:B------:R-:W-:Y:S02]  /*0600*/  IMAD.WIDE.U32 R130, R195, 0x20, R184 ;  /* 0x00000020c3827825 */ /* 0x000fe400078e00b8 */
[----:B------:R-:W2:Y:S02]  /*0610*/  LDG.E.128 R172, desc[UR6][R172.64] ;  /* 0x00000006acac7981 */ /* 0x000ea4000c1e1d00 */
[----:B------:R-:W-:Y:S01]  /*0620*/  IMAD.WIDE.U32 R164, R165, 0x10, R140 ;  /* 0x00000010a5a47825 */ /* 0x000fe200078e008c */
[----:B------:R-:W-:Y:S01]  /*0630*/  IADD3 R153, PT, PT, R143, 0x40, RZ ;  /* 0x000000408f997810 */ /* 0x000fe20007ffe0ff */
[----:B------:R-:W3:Y:S04]  /*0640*/  LDG.E.128 R168, desc[UR6][R130.64] ;  /* 0x0000000682a87981 */ /* 0x000ee8000c1e1d00 */
[----:B------:R-:W3:Y:S01]  /*0650*/  LDG.E.128 R124, desc[UR6][R124.64] ;  /* 0x000000067c7c7981 */ /* 0x000ee2000c1e1d00 */
[----:B------:R-:W-:Y:S01]  /*0660*/  IMAD.WIDE.U32 R134, R197, 0x20, R184 ;  /* 0x00000020c5867825 */ /* 0x000fe200078e00b8 */
[----:B------:R-:W-:-:S02]  /*0670*/  IADD3 R201, PT, PT, R199, 0x60, RZ ;  /* 0x00000060c7c97810 */ /* 0x000fc40007ffe0ff */
[----:B------:R-:W3:Y:S01]  /*0680*/  LDG.E.128 R164, desc[UR6][R164.64] ;  /* 0x00000006a4a47981 */ /* 0x000ee2000c1e1d00 */
[----:B------:R-:W-:-:S03]  /*0690*/  IMAD.WIDE.U32 R152, R153, 0x10, R140 ;  /* 0x0000001099987825 */ /* 0x000fc600078e008c */
[----:B------:R-:W3:Y:S01]  /*06a0*/  LDG.E.128 R156, desc[UR6][R134.64] ;  /* 0x00000006869c7981 */ /* 0x000ee2000c1e1d00 */
[----:B------:R-:W-:-:S03]  /*06b0*/  IMAD.WIDE.U32 R184, R201, 0x20, R184 ;  /* 0x00000020c9b87825 */ /* 0x000fc600078e00b8 */
[----:B------:R-:W3:Y:S04]  /*06c0*/  LDG.E.128 R152, desc[UR6][R152.64] ;  /* 0x0000000698987981 */ /* 0x000ee8000c1e1d00 */
[----:B------:R-:W3:Y:S04]  /*06d0*/  LDG.E.128 R140, desc[UR6][R184.64+0x10] ;  /* 0x00001006b88c7981 */ /* 0x000ee8000c1e1d00 */
[----:B------:R0:W3:Y:S04]  /*06e0*/  LDG.E.128 R160, desc[UR6][R130.64+0x10] ;  /* 0x0000100682a07981 */ /* 0x0000e8000c1e1d00 */
[----:B------:R1:W3:Y:S04]  /*06f0*/  LDG.E.128 R148, desc[UR6][R134.64+0x10] ;  /* 0x0000100686947981 */ /* 0x0002e8000c1e1d00 */
[----:B------:R1:W3:Y:S01]  /*0700*/  LDG.E.128 R144, desc[UR6][R184.64] ;  /* 0x00000006b8907981 */ /* 0x0002e2000c1e1d00 */
[----:B------:R-:W-:-:S02]  /*0710*/  MOV R128, UR16 ;  /* 0x0000001000807c02 */ /* 0x000fc40008000f00 */
[----:B0-----:R-:W-:Y:S02]  /*0720*/  MOV R130, UR17 ;  /* 0x0000001100827c02 */ /* 0x001fe40008000f00 */
[----:B------:R-:W-:-:S04]  /*0730*/  ISETP.NE.U32.AND P0, PT, R128, RZ, PT ;  /* 0x000000ff8000720c */ /* 0x000fc80003f05070 */
[----:B------:R-:W-:-:S13]  /*0740*/  ISETP.NE.AND.EX P0, PT, R130, RZ, PT, P0 ;  /* 0x000000ff8200720c */ /* 0x000fda0003f05300 */
[----:B------:R-:W1:Y:S08]  /*0750*/  @P0 LDC.64 R186, c[0x0][0x438] ;  /* 0x00010e00ffba0b82 */ /* 0x000e700000000a00 */
[----:B------:R-:W0:Y:S08]  /*0760*/  @P0 LDC.64 R188, c[0x0][0x438] ;  /* 0x00010e00ffbc0b82 */ /* 0x000e300000000a00 */
[----:B------:R-:W0:Y:S08]  /*0770*/  @P0 LDC.64 R190, c[0x0][0x438] ;  /* 0x00010e00ffbe0b82 */ /* 0x000e300000000a00 */
[----:B------:R-:W0:Y:S01]  /*0780*/  @P0 LDC.64 R192, c[0x0][0x438] ;  /* 0x00010e00ffc00b82 */ /* 0x000e220000000a00 */
[----:B------:R-:W-:Y:S01]  /*0790*/  ISETP.NE.AND P1, PT, RZ, UR8, PT ;  /* 0x00000008ff007c0c */ /* 0x000fe2000bf25270 */
[----:B-1----:R-:W-:-:S05]  /*07a0*/  @P0 IMAD.WIDE.U32 R134, R199, 0x20, R186 ;  /* 0x00000020c7860825 */ /* 0x002fca00078e00ba */
[----:B------:R-:W5:Y:S01]  /*07b0*/  @P0 LDG.E.128 R80, desc[UR6][R134.64] ;  /* 0x0000000686500981 */ /* 0x000f62000c1e1d00 */
[----:B0-----:R-:W-:-:S03]  /*07c0*/  @P0 IMAD.WIDE.U32 R184, R195, 0x20, R188 ;  /* 0x00000020c3b80825 */ /* 0x001fc600078e00bc */
[----:B------:R0:W5:Y:S04]  /*07d0*/  @P0 LDG.E.128 R84, desc[UR6][R134.64+0x10] ;  /* 0x0000100686540981 */ /* 0x000168000c1e1d00 */
        /* <DEDUP_REMOVED lines=8> */
[----:B----4-:R-:W-:Y:S01]  /*0860*/  FSEL R3, R3, RZ, !P1 ;  /* 0x000000ff03037208 */ /* 0x010fe20004800000 */
[----:B--2---:R-:W-:-:S02]  /*0870*/  HADD2.F32 R234, -RZ, R174.H1_H1 ;  /* 0x300000aeffea7230 */ /* 0x004fc40000004100 */
[--C-:B---3--:R-:W-:Y:S02]  /*0880*/  HADD2.F32 R193, -RZ, R124.reuse.H0_H0 ;  /* 0x2000007cffc17230 */ /* 0x108fe40000004100 */
[----:B------:R-:W-:Y:S02]  /*0890*/  HADD2.F32 R226, -RZ, R124.H1_H1 ;  /* 0x3000007cffe27230 */ /* 0x000fe40000004100 */
[--C-:B------:R-:W-:Y:S02]  /*08a0*/  HADD2.F32 R191, -RZ, R125.reuse.H0_H0 ;  /* 0x2000007dffbf7230 */ /* 0x100fe40000004100 */
[----:B------:R-:W-:Y:S02]  /*08b0*/  HADD2.F32 R208, -RZ, R125.H1_H1 ;  /* 0x3000007dffd07230 */ /* 0x000fe40000004100 */
[--C-:B------:R-:W-:Y:S02]  /*08c0*/  HADD2.F32 R125, -RZ, R127.reuse.H0_H0 ;  /* 0x2000007fff7d7230 */ /* 0x100fe40000004100 */
[----:B------:R-:W-:-:S02]  /*08d0*/  HADD2.F32 R124, -RZ, R127.H1_H1 ;  /* 0x3000007fff7c7230 */ /* 0x000fc40000004100 */
[----:B------:R-:W-:Y:S02]  /*08e0*/  HADD2.F32 R127, -RZ, R6.H1_H1 ;  /* 0x30000006ff7f7230 */ /* 0x000fe40000004100 */
[----:B------:R-:W-:Y:S01]  /*08f0*/  FADD.FTZ R236, -R3, R170 ;  /* 0x000000aa03ec7221 */ /* 0x000fe20000010100 */
[----:B------:R-:W-:Y:S02]  /*0900*/  HADD2.F32 R228, -RZ, R165.H1_H1 ;  /* 0x300000a5ffe47230 */ /* 0x000fe40000004100 */
[----:B------:R-:W-:Y:S01]  /*0910*/  FMUL.FTZ R170, R127, R234 ;  /* 0x000000ea7faa7220 */ /* 0x000fe20000410000 */
[----:B------:R-:W-:Y:S02]  /*0920*/  HADD2.F32 R127, -RZ, R9.H1_H1 ;  /* 0x30000009ff7f7230 */ /* 0x000fe40000004100 */
[----:B------:R-:W-:Y:S01]  /*0930*/  FADD.FTZ R222, -R3, R158 ;  /* 0x0000009e03de7221 */ /* 0x000fe20000010100 */
[----:B------:R-:W-:Y:S02]  /*0940*/  HADD2.F32 R210, -RZ, R166.H1_H1 ;  /* 0x300000a6ffd27230 */ /* 0x000fe40000004100 */
[----:B------:R-:W-:Y:S01]  /*0950*/  FMUL.FTZ R158, R127, R228 ;  /* 0x000000e47f9e7220 */ /* 0x000fe20000410000 */
[----:B------:R-:W-:-:S02]  /*0960*/  HADD2.F32 R127, -RZ, R10.H1_H1 ;  /* 0x3000000aff7f7230 */ /* 0x000fc40000004100 */
[C---:B------:R-:W-:Y:S01]  /*0970*/  FADD.FTZ R194, -R3.reuse, R140 ;  /* 0x0000008c03c27221 */ /* 0x040fe20000010100 */
[--C-:B0-----:R-:W-:Y:S02]  /*0980*/  HADD2.F32 R135, -RZ, R154.reuse.H0_H0 ;  /* 0x2000009aff877230 */ /* 0x101fe40000004100 */
[----:B------:R-:W-:Y:S01]  /*0990*/  FADD.FTZ R180, -R3, R180 ;  /* 0x000000b403b47221 */ /* 0x000fe20000010100 */
[----:B-1----:R-:W-:Y:S02]  /*09a0*/  HADD2.F32 R184, -RZ, R154.H1_H1 ;  /* 0x3000009affb87230 */ /* 0x002fe40000004100 */
[----:B------:R-:W-:Y:S01]  /*09b0*/  FMUL.FTZ R154, R127, R210 ;  /* 0x000000d27f9a7220 */ /* 0x000fe20000410000 */
[----:B------:R-:W-:Y:S02]  /*09c0*/  HADD2.F32 R203, -RZ, R172.H0_H0 ;  /* 0x200000acffcb7230 */ /* 0x000fe40000004100 */
[----:B------:R-:W-:Y:S02]  /*09d0*/  HADD2.F32 R140, -RZ, R4.H0_H0 ;  /* 0x20000004ff8c7230 */ /* 0x000fe40000004100 */
        /* <DEDUP_REMOVED lines=33> */
[C---:B-----5:R-:W-:Y:S01]  /*0bf0*/  FMUL.FTZ R3, R133.reuse, R180 ;  /* 0x000000b485037220 */ /* 0x060fe20000410000 */
[----:B------:R-:W-:Y:S02]  /*0c00*/  HADD2.F32 R201, -RZ, R174.H0_H0 ;  /* 0x200000aeffc97230 */ /* 0x000fe40000004100 */
        /* <DEDUP_REMOVED lines=8> */
[----:B------:R-:W-:Y:S02]  /*0c90*/  HADD2.F32 R140, -RZ, R6.H0_H0 ;  /* 0x20000006ff8c7230 */ /* 0x000fe40000004100 */
[----:B------:R-:W-:Y:S02]  /*0ca0*/  HADD2.F32 R127, -RZ, R12.H1_H1 ;  /* 0x3000000cff7f7230 */ /* 0x000fe40000004100 */
[----:B------:R-:W-:Y:S02]  /*0cb0*/  HADD2.F32 R172, -RZ, R172.H1_H1 ;  /* 0x300000acffac7230 */ /* 0x000fe40000004100 */
[----:B------:R-:W-:Y:S02]  /*0cc0*/  HADD2.F32 R179, -RZ, R4.H1_H1 ;  /* 0x30000004ffb37230 */ /* 0x000fe40000004100 */
[-C--:B------:R-:W-:Y:S01]  /*0cd0*/  FMUL.FTZ R174, R174, R173.reuse ;  /* 0x000000adaeae7220 */ /* 0x080fe20000410000 */
[----:B------:R-:W-:Y:S01]  /*0ce0*/  FFMA.FTZ R19, R178, R173, R19 ;  /* 0x000000adb2137223 */ /* 0x000fe20000010013 */
[----:B------:R-:W-:Y:S01]  /*0cf0*/  FADD.FTZ R63, R63, R173 ;  /* 0x000000ad3f3f7221 */ /* 0x000fe20000010000 */
        /* <DEDUP_REMOVED lines=8> */
[----:B------:R-:W-:Y:S02]  /*0d80*/  HADD2.F32 R176, -RZ, R5.H0_H0 ;  /* 0x20000005ffb07230 */ /* 0x000fe40000004100 */
[----:B------:R-:W-:Y:S01]  /*0d90*/  FMUL.FTZ R179, R179, R172 ;  /* 0x000000acb3b37220 */ /* 0x000fe20000410000 */
[----:B------:R-:W-:-:S02]  /*0da0*/  HADD2.F32 R140, -RZ, R7.H0_H0 ;  /* 0x20000007ff8c7230 */ /* 0x000fc40000004100 */
[----:B------:R-:W-:Y:S01]  /*0db0*/  FMUL.FTZ R144, R133, R134 ;  /* 0x0000008685907220 */ /* 0x000fe20000410000 */
[----:B------:R-:W-:Y:S02]  /*0dc0*/  HADD2.F32 R141, -RZ, R13.H1_H1 ;  /* 0x3000000dff8d7230 */ /* 0x000fe40000004100 */
[----:B------:R-:W-:Y:S01]  /*0dd0*/  FFMA.FTZ R127, R3, R180, RZ ;  /* 0x000000b4037f7223 */ /* 0x000fe200000100ff */
[----:B------:R-:W-:Y:S01]  /*0de0*/  FADD.FTZ R134, RZ, R180 ;  /* 0x000000b4ff867221 */ /* 0x000fe20000010000 */
[----:B------:R-:W-:Y:S01]  /*0df0*/  FMUL.FTZ R145, R132, R183 ;  /* 0x000000b784917220 */ /* 0x000fe20000410000 */
[C---:B------:R-:W-:Y:S01]  /*0e00*/  FMUL.FTZ R177, R133.reuse, R207 ;  /* 0x000000cf85b17220 */ /* 0x040fe20000410000 */
[----:B------:R-:W-:Y:S01]  /*0e10*/  FMUL.FTZ R176, R176, R209 ;  /* 0x000000d1b0b07220 */ /* 0x000fe20000410000 */
[----:B------:R-:W-:Y:S01]  /*0e20*/  FMUL.FTZ R169, R140, R187 ;  /* 0x000000bb8ca97220 */ /* 0x000fe20000410000 */
[----:B------:R-:W-:Y:S01]  /*0e30*/  FMUL.FTZ R147, R133, R222 ;  /* 0x000000de85937220 */ /* 0x000fe20000410000 */
[----:B------:R-:W-:Y:S01]  /*0e40*/  FMUL.FTZ R142, R141, R204 ;  /* 0x000000cc8d8e7220 */ /* 0x000fe20000410000 */
[----:B------:R-:W-:Y:S01]  /*0e50*/  FFMA.FTZ R132, R182, R179, R127 ;  /* 0x000000b3b6847223 */ /* 0x000fe2000001007f */
[----:B------:R-:W-:-:S02]  /*0e60*/  HADD2.F32 R185, -RZ, R166.H0_H0 ;  /* 0x200000a6ffb97230 */ /* 0x000fc40000004100 */
[----:B------:R-:W-:Y:S01]  /*0e70*/  FADD.FTZ R141, R179, R134 ;  /* 0x00000086b38d7221 */ /* 0x000fe20000010000 */
[----:B------:R-:W-:Y:S02]  /*0e80*/  HADD2.F32 R140, -RZ, R10.H0_H0 ;  /* 0x2000000aff8c7230 */ /* 0x000fe40000004100 */
[----:B------:R-:W-:Y:S01]  /*0e90*/  FFMA.FTZ R78, R147, R183, R78 ;  /* 0x000000b7934e7223 */ /* 0x000fe2000001004e */
[----:B------:R-:W-:Y:S02]  /*0ea0*/  HADD2.F32 R134, -RZ, R14.H0_H0 ;  /* 0x2000000eff867230 */ /* 0x000fe40000004100 */
[----:B------:R-:W-:Y:S01]  /*0eb0*/  FADD.FTZ R46, R46, R183 ;  /* 0x000000b72e2e7221 */ /* 0x000fe20000010000 */
[----:B------:R-:W-:Y:S01]  /*0ec0*/  FFMA.FTZ R127, R177, R176, R132 ;  /* 0x000000b0b17f7223 */ /* 0x000fe20000010084 */
[----:B------:R-:W-:Y:S01]  /*0ed0*/  FADD.FTZ R183, R176, R141 ;  /* 0x0000008db0b77221 */ /* 0x000fe20000010000 */
[----:B------:R-:W-:Y:S01]  /*0ee0*/  FMUL.FTZ R157, R140, R185 ;  /* 0x000000b98c9d7220 */ /* 0x000fe20000410000 */
[----:B------:R-:W-:-:S02]  /*0ef0*/  HADD2.F32 R181, -RZ, R167.H0_H0 ;  /* 0x200000a7ffb57230 */ /* 0x000fc40000004100 */
[C---:B------:R-:W-:Y:S01]  /*0f00*/  FMUL.FTZ R175, R133.reuse, R175 ;  /* 0x000000af85af7220 */ /* 0x040fe20000410000 */
[----:B------:R-:W-:Y:S02]  /*0f10*/  HADD2.F32 R140, -RZ, R11.H0_H0 ;  /* 0x2000000bff8c7230 */ /* 0x000fe40000004100 */
[----:B------:R-:W-:Y:S01]  /*0f20*/  FMUL.FTZ R143, R133, R224 ;  /* 0x000000e0858f7220 */ /* 0x000fe20000410000 */
[----:B------:R-:W-:Y:S01]  /*0f30*/  FMUL.FTZ R141, R134, R135 ;  /* 0x00000087868d7220 */ /* 0x000fe20000410000 */
[----:B------:R-:W-:Y:S01]  /*0f40*/  FFMA.FTZ R132, R178, R174, R127 ;  /* 0x000000aeb2847223 */ /* 0x000fe2000001007f */
[----:B------:R-:W-:Y:S01]  /*0f50*/  FADD.FTZ R134, R174, R183 ;  /* 0x000000b7ae867221 */ /* 0x000fe20000010000 */
[----:B------:R-:W-:Y:S01]  /*0f60*/  FFMA.FTZ R17, R182, R172, R17 ;  /* 0x000000acb6117223 */ /* 0x000fe20000010011 */
[----:B------:R-:W-:Y:S01]  /*0f70*/  FADD.FTZ R61, R61, R172 ;  /* 0x000000ac3d3d7221 */ /* 0x000fe20000010000 */
[--C-:B------:R-:W-:Y:S02]  /*0f80*/  HADD2.F32 R131, -RZ, R155.reuse.H0_H0 ;  /* 0x2000009bff837230 */ /* 0x100fe40000004100 */
[----:B------:R-:W-:Y:S01]  /*0f90*/  FMUL.FTZ R172, R133, R213 ;  /* 0x000000d585ac7220 */ /* 0x000fe20000410000 */
[----:B------:R-:W-:-:S02]  /*0fa0*/  HADD2.F32 R186, -RZ, R155.H1_H1 ;  /* 0x3000009bffba7230 */ /* 0x000fc40000004100 */
[----:B------:R-:W-:Y:S01]  /*0fb0*/  FMUL.FTZ R153, R140, R181 ;  /* 0x000000b58c997220 */ /* 0x000fe20000410000 */
[----:B------:R-:W-:Y:S01]  /*0fc0*/  FADD.FTZ R40, R40, R135 ;  /* 0x0000008728287221 */ /* 0x000fe20000010000 */
[----:B------:R-:W-:Y:S01]  /*0fd0*/  FFMA.FTZ R72, R143, R135, R72 ;  /* 0x000000878f487223 */ /* 0x000fe20000010048 */
[----:B------:R-:W-:Y:S01]  /*0fe0*/  FFMA.FTZ R127, R175, R173, R132 ;  /* 0x000000adaf7f7223 */ /* 0x000fe20000010084 */
[----:B------:R-:W-:Y:S01]  /*0ff0*/  FMUL.FTZ R155, R133, R240 ;  /* 0x000000f0859b7220 */ /* 0x000fe20000410000 */
[----:B------:R-:W-:Y:S02]  /*1000*/  HADD2.F32 R140, -RZ, R12.H0_H0 ;  /* 0x2000000cff8c7230 */ /* 0x000fe40000004100 */
[----:B------:R-:W-:Y:S01]  /*1010*/  FADD.FTZ R135, R173, R134 ;  /* 0x00000086ad877221 */ /* 0x000fe20000010000 */
[----:B------:R-:W-:Y:S02]  /*1020*/  HADD2.F32 R167, -RZ, R7.H1_H1 ;  /* 0x30000007ffa77230 */ /* 0x000fe40000004100 */
[----:B------:R-:W-:Y:S01]  /*1030*/  FMUL.FTZ R171, R133, R215 ;  /* 0x000000d785ab7220 */ /* 0x000fe20000410000 */
[----:B------:R-:W-:Y:S01]  /*1040*/  FFMA.FTZ R79, R144, R204, R79 ;  /* 0x000000cc904f7223 */ /* 0x000fe2000001004f */
[----:B------:R-:W-:Y:S01]  /*1050*/  FADD.FTZ R47, R47, R204 ;  /* 0x000000cc2f2f7221 */ /* 0x000fe20000010000 */
[----:B------:R-:W-:Y:S01]  /*1060*/  FFMA.FTZ R132, R172, R170, R127 ;  /* 0x000000aaac847223 */ /* 0x000fe2000001007f */
[----:B------:R-:W-:Y:S01]  /*1070*/  FADD.FTZ R50, R50, R181 ;  /* 0x000000b532327221 */ /* 0x000fe20000010000 */
[----:B------:R-:W-:Y:S01]  /*1080*/  FFMA.FTZ R30, R155, R181, R30 ;  /* 0x000000b59b1e7223 */ /* 0x000fe2000001001e */
[----:B------:R-:W-:Y:S01]  /*1090*/  FADD.FTZ R204, R170, R135 ;  /* 0x00000087aacc7221 */ /* 0x000fe20000010000 */
[----:B------:R-:W-:-:S02]  /*10a0*/  HADD2.F32 R199, -RZ, R164.H0_H0 ;  /* 0x200000a4ffc77230 */ /* 0x000fc40000004100 */
[----:B------:R-:W-:Y:S01]  /*10b0*/  FMUL.FTZ R149, R140, R189 ;  /* 0x000000bd8c957220 */ /* 0x000fe20000410000 */
[----:B------:R-:W-:Y:S02]  /*10c0*/  HADD2.F32 R246, -RZ, R164.H1_H1 ;  /* 0x300000a4fff67230 */ /* 0x000fe40000004100 */
[C---:B------:R-:W-:Y:S01]  /*10d0*/  FMUL.FTZ R140, R133.reuse, R216 ;  /* 0x000000d8858c7220 */ /* 0x040fe20000410000 */
[----:B------:R-:W-:Y:S02]  /*10e0*/  HADD2.F32 R181, -RZ, R14.H1_H1 ;  /* 0x3000000effb57230 */ /* 0x000fe40000004100 */
[----:B------:R-:W-:Y:S01]  /*10f0*/  FMUL.FTZ R168, R133, R252 ;  /* 0x000000fc85a87220 */ /* 0x000fe20000410000 */
[----:B------:R-:W-:Y:S02]  /*1100*/  HADD2.F32 R164, -RZ, R8.H0_H0 ;  /* 0x20000008ffa47230 */ /* 0x000fe40000004100 */
[----:B------:R-:W-:Y:S01]  /*1110*/  FMUL.FTZ R167, R167, R220 ;  /* 0x000000dca7a77220 */ /* 0x000fe20000410000 */
[----:B------:R-:W-:Y:S01]  /*1120*/  FFMA.FTZ R127, R171, R169, R132 ;  /* 0x000000a9ab7f7223 */ /* 0x000fe20000010084 */
[----:B------:R-:W-:Y:S01]  /*1130*/  FADD.FTZ R204, R169, R204 ;  /* 0x000000cca9cc7221 */ /* 0x000fe20000010000 */
[----:B------:R-:W-:-:S02]  /*1140*/  HADD2.F32 R197, -RZ, R165.H0_H0 ;  /* 0x200000a5ffc57230 */ /* 0x000fc40000004100 */
[-C--:B------:R-:W-:Y:S01]  /*1150*/  FMUL.FTZ R134, R181, R184.reuse ;  /* 0x000000b8b5867220 */ /* 0x080fe20000410000 */
[----:B------:R-:W-:Y:S02]  /*1160*/  HADD2.F32 R163, -RZ, R8.H1_H1 ;  /* 0x30000008ffa37230 */ /* 0x000fe40000004100 */
[----:B------:R-:W-:Y:S01]  /*1170*/  FADD.FTZ R41, R41, R184 ;  /* 0x000000b829297221 */ /* 0x000fe20000010000 */
[----:B------:R-:W-:Y:S01]  /*1180*/  FFMA.FTZ R73, R140, R184, R73 ;  /* 0x000000b88c497223 */ /* 0x000fe20000010049 */
[----:B------:R-:W-:Y:S01]  /*1190*/  FMUL.FTZ R165, R133, R248 ;  /* 0x000000f885a57220 */ /* 0x000fe20000410000 */
[----:B------:R-:W-:Y:S01]  /*11a0*/  FMUL.FTZ R164, R164, R199 ;  /* 0x000000c7a4a47220 */ /* 0x000fe20000410000 */
[----:B------:R-:W-:Y:S01]  /*11b0*/  FFMA.FTZ R184, R168, R167, R127 ;  /* 0x000000a7a8b87223 */ /* 0x000fe2000001007f */
[----:B------:R-:W-:Y:S01]  /*11c0*/  FADD.FTZ R183, R167, R204 ;  /* 0x000000cca7b77221 */ /* 0x000fe20000010000 */
[----:B------:R-:W-:Y:S02]  /*11d0*/  HADD2.F32 R160, -RZ, R9.H0_H0 ;  /* 0x20000009ffa07230 */ /* 0x000fe40000004100 */
[----:B------:R-:W-:Y:S01]  /*11e0*/  FMUL.FTZ R166, R133, R250 ;  /* 0x000000fa85a67220 */ /* 0x000fe20000410000 */
[----:B------:R-:W-:-:S02]  /*11f0*/  HADD2.F32 R132, -RZ, R15.H0_H0 ;  /* 0x2000000fff847230 */ /* 0x000fc40000004100 */
[----:B------:R-:W-:Y:S01]  /*1200*/  FMUL.FTZ R163, R163, R246 ;  /* 0x000000f6a3a37220 */ /* 0x000fe20000410000 */
[----:B------:R-:W-:Y:S01]  /*1210*/  FMUL.FTZ R135, R133, R212 ;  /* 0x000000d485877220 */ /* 0x000fe20000410000 */
[----:B------:R-:W-:Y:S01]  /*1220*/  FFMA.FTZ R127, R165, R164, R184 ;  /* 0x000000a4a57f7223 */ /* 0x000fe200000100b8 */
[----:B------:R-:W-:Y:S01]  /*1230*/  FADD.FTZ R184, R164, R183 ;  /* 0x000000b7a4b87221 */ /* 0x000fe20000010000 */
[----:B------:R-:W-:Y:S01]  /*1240*/  FMUL.FTZ R161, R133, R236 ;  /* 0x000000ec85a17220 */ /* 0x000fe20000410000 */
[----:B------:R-:W-:Y:S01]  /*1250*/  FMUL.FTZ R160, R160, R197 ;  /* 0x000000c5a0a07220 */ /* 0x000fe20000410000 */
[-C--:B------:R-:W-:Y:S01]  /*1260*/  FMUL.FTZ R132, R132, R131.reuse ;  /* 0x0000008384847220 */ /* 0x080fe20000410000 */
[----:B------:R-:W-:Y:S01]  /*1270*/  FADD.FTZ R42, R42, R131 ;  /* 0x000000832a2a7221 */ /* 0x000fe20000010000 */
[----:B------:R-:W-:Y:S01]  /*1280*/  FFMA.FTZ R74, R135, R131, R74 ;  /* 0x00000083874a7223 */ /* 0x000fe2000001004a */
[----:B------:R-:W-:Y:S01]  /*1290*/  FFMA.FTZ R204, R166, R163, R127 ;  /* 0x000000a3a6cc7223 */ /* 0x000fe2000001007f */
[----:B------:R-:W-:Y:S01]  /*12a0*/  FADD.FTZ R131, R163, R184 ;  /* 0x000000b8a3837221 */ /* 0x000fe20000010000 */
[----:B------:R-:W-:-:S02]  /*12b0*/  HADD2.F32 R181, -RZ, R15.H1_H1 ;  /* 0x3000000fffb57230 */ /* 0x000fc40000004100 */
[C---:B------:R-:W-:Y:S01]  /*12c0*/  FMUL.FTZ R184, R133.reuse, R206 ;  /* 0x000000ce85b87220 */ /* 0x040fe20000410000 */
[----:B------:R-:W-:Y:S01]  /*12d0*/  FMUL.FTZ R162, R133, R238 ;  /* 0x000000ee85a27220 */ /* 0x000fe20000410000 */
[----:B------:R-:W-:Y:S01]  /*12e0*/  FFMA.FTZ R127, R161, R160, R204 ;  /* 0x000000a0a17f7223 */ /* 0x000fe200000100cc */
[----:B------:R-:W-:Y:S01]  /*12f0*/  FADD.FTZ R131, R160, R131 ;  /* 0x00000083a0837221 */ /* 0x000fe20000010000 */
[-C--:B------:R-:W-:Y:S01]  /*1300*/  FMUL.FTZ R181, R181, R186.reuse ;  /* 0x000000bab5b57220 */ /* 0x080fe20000410000 */
[----:B------:R-:W-:Y:S01]  /*1310*/  FADD.FTZ R43, R43, R186 ;  /* 0x000000ba2b2b7221 */ /* 0x000fe20000010000 */
[----:B------:R-:W-:Y:S01]  /*1320*/  FFMA.FTZ R75, R184, R186, R75 ;  /* 0x000000bab84b7223 */ /* 0x000fe2000001004b */
[C---:B------:R-:W-:Y:S01]  /*1330*/  FMUL.FTZ R159, R133.reuse, R244 ;  /* 0x000000f4859f7220 */ /* 0x040fe20000410000 */
[----:B------:R-:W-:Y:S01]  /*1340*/  FFMA.FTZ R186, R162, R158, R127 ;  /* 0x0000009ea2ba7223 */ /* 0x000fe2000001007f */
[----:B------:R-:W-:Y:S01]  /*1350*/  FADD.FTZ R206, R158, R131 ;  /* 0x000000839ece7221 */ /* 0x000fe20000010000 */
[C---:B------:R-:W-:Y:S01]  /*1360*/  FMUL.FTZ R151, R133.reuse, R230 ;  /* 0x000000e685977220 */ /* 0x040fe20000410000 */
[----:B------:R-:W-:Y:S01]  /*1370*/  FMUL.FTZ R156, R133, R242 ;  /* 0x000000f2859c7220 */ /* 0x000fe20000410000 */
[----:B------:R-:W-:Y:S01]  /*1380*/  FFMA.FTZ R127, R159, R157, R186 ;  /* 0x0000009d9f7f7223 */ /* 0x000fe200000100ba */
[----:B------:R-:W-:Y:S01]  /*1390*/  FADD.FTZ R131, R157, R206 ;  /* 0x000000ce9d837221 */ /* 0x000fe20000010000 */
[----:B------:R-:W-:Y:S01]  /*13a0*/  FFMA.FTZ R76, R151, R189, R76 ;  /* 0x000000bd974c7223 */ /* 0x000fe2000001004c */
[----:B------:R-:W-:Y:S01]  /*13b0*/  FADD.FTZ R44, R44, R189 ;  /* 0x000000bd2c2c7221 */ /* 0x000fe20000010000 */
[----:B------:R-:W-:Y:S01]  /*13c0*/  FMUL.FTZ R189, R133, R200 ;  /* 0x000000c885bd7220 */ /* 0x000fe20000410000 */
[----:B------:R-:W-:Y:S01]  /*13d0*/  FFMA.FTZ R186, R156, R154, R127 ;  /* 0x0000009a9cba7223 */ /* 0x000fe2000001007f */
[----:B------:R-:W-:Y:S01]  /*13e0*/  FADD.FTZ R200, R154, R131 ;  /* 0x000000839ac87221 */ /* 0x000fe20000010000 */
[----:B------:R-:W-:-:S02]  /*13f0*/  HADD2.F32 R204, -RZ, R136.H0_H0 ;  /* 0x20000088ffcc7230 */ /* 0x000fc40000004100 */
[----:B------:R-:W-:Y:S01]  /*1400*/  FFMA.FTZ R127, R155, R153, R186 ;  /* 0x000000999b7f7223 */ /* 0x000fe200000100ba */
[----:B------:R-:W-:Y:S01]  /*1410*/  FADD.FTZ R131, R153, R200 ;  /* 0x000000c899837221 */ /* 0x000fe20000010000 */
        /* <DEDUP_REMOVED lines=16> */
[----:B------:R-:W-:Y:S01]  /*1520*/  FFMA.FTZ R68, R189, R193, R68 ;  /* 0x000000c1bd447223 */ /* 0x000fe20000010044 */
[----:B------:R-:W-:Y:S01]  /*1530*/  FADD.FTZ R36, R36, R193 ;  /* 0x000000c124247221 */ /* 0x000fe20000010000 */
[----:B------:R-:W-:Y:S01]  /*1540*/  FFMA.FTZ R200, R140, R134, R127 ;  /* 0x000000868cc87223 */ /* 0x000fe2000001007f */
[----:B------:R-:W-:Y:S01]  /*1550*/  FADD.FTZ R131, R134, R131 ;  /* 0x0000008386837221 */ /* 0x000fe20000010000 */
[----:B------:R-:W-:Y:S02]  /*1560*/  HADD2.F32 R193, -RZ, R137.H1_H1 ;  /* 0x30000089ffc17230 */ /* 0x000fe40000004100 */
[----:B------:R-:W-:Y:S01]  /*1570*/  FADD.FTZ R48, R48, R185 ;  /* 0x000000b930307221 */ /* 0x000fe20000010000 */
[----:B------:R-:W-:Y:S01]  /*1580*/  FFMA.FTZ R127, R135, R132, R200 ;  /* 0x00000084877f7223 */ /* 0x000fe200000100c8 */
[----:B------:R-:W-:Y:S01]  /*1590*/  FFMA.FTZ R28, R159, R185, R28 ;  /* 0x000000b99f1c7223 */ /* 0x000fe2000001001c */
[----:B------:R-:W-:Y:S01]  /*15a0*/  FADD.FTZ R200, R132, R131 ;  /* 0x0000008384c87221 */ /* 0x000fe20000010000 */
[----:B------:R-:W-:Y:S01]  /*15b0*/  FMUL.FTZ R185, R133, R190 ;  /* 0x000000be85b97220 */ /* 0x000fe20000410000 */
[----:B------:R-:W-:Y:S01]  /*15c0*/  FMUL.FTZ R190, R193, R208 ;  /* 0x000000d0c1be7220 */ /* 0x000fe20000410000 */
[----:B------:R-:W-:-:S02]  /*15d0*/  HADD2.F32 R183, -RZ, R136.H1_H1 ;  /* 0x30000088ffb77230 */ /* 0x000fc40000004100 */
[----:B------:R-:W-:Y:S01]  /*15e0*/  FMUL.FTZ R193, R133, R194 ;  /* 0x000000c285c17220 */ /* 0x000fe20000410000 */
[----:B------:R-:W-:Y:S01]  /*15f0*/  FFMA.FTZ R194, R184, R181, R127 ;  /* 0x000000b5b8c27223 */ /* 0x000fe2000001007f */
[----:B------:R-:W-:Y:S01]  /*1600*/  FADD.FTZ R200, R181, R200 ;  /* 0x000000c8b5c87221 */ /* 0x000fe20000010000 */
[----:B------:R-:W-:Y:S02]  /*1610*/  HADD2.F32 R206, -RZ, R137.H0_H0 ;  /* 0x20000089ffce7230 */ /* 0x000fe40000004100 */
[----:B------:R-:W-:Y:S02]  /*1620*/  HADD2.F32 R195, -RZ, R126.H0_H0 ;  /* 0x2000007effc37230 */ /* 0x000fe40000004100 */
[----:B------:R-:W-:Y:S02]  /*1630*/  HADD2.F32 R204, -RZ, R138.H0_H0 ;  /* 0x2000008affcc7230 */ /* 0x000fe40000004100 */
[----:B------:R-:W-:Y:S01]  /*1640*/  FMUL.FTZ R188, R133, R188 ;  /* 0x000000bc85bc7220 */ /* 0x000fe20000410000 */
[----:B------:R-:W-:Y:S01]  /*1650*/  FMUL.FTZ R186, R183, R226 ;  /* 0x000000e2b7ba7220 */ /* 0x000fe20000410000 */
[----:B------:R-:W-:Y:S01]  /*1660*/  FFMA.FTZ R131, R189, R187, R194 ;  /* 0x000000bbbd837223 */ /* 0x000fe200000100c2 */
[----:B------:R-:W-:Y:S01]  /*1670*/  FADD.FTZ R127, R187, R200 ;  /* 0x000000c8bb7f7221 */ /* 0x000fe20000010000 */
[-C--:B------:R-:W-:Y:S01]  /*1680*/  FMUL.FTZ R183, R206, R191.reuse ;  /* 0x000000bfceb77220 */ /* 0x080fe20000410000 */
[----:B------:R-:W-:Y:S01]  /*1690*/  FFMA.FTZ R70, R185, R191, R70 ;  /* 0x000000bfb9467223 */ /* 0x000fe20000010046 */
[----:B------:R-:W-:Y:S01]  /*16a0*/  FADD.FTZ R38, R38, R191 ;  /* 0x000000bf26267221 */ /* 0x000fe20000010000 */
[----:B------:R-:W-:Y:S01]  /*16b0*/  FMUL.FTZ R191, R204, R195 ;  /* 0x000000c3ccbf7220 */ /* 0x000fe20000410000 */
[----:B------:R-:W-:Y:S01]  /*16c0*/  FFMA.FTZ R204, R188, R186, R131 ;  /* 0x000000babccc7223 */ /* 0x000fe20000010083 */
[----:B------:R-:W-:Y:S01]  /*16d0*/  FADD.FTZ R200, R127, R186 ;  /* 0x000000ba7fc87221 */ /* 0x000fe20000010000 */
[----:B------:R-:W-:Y:S01]  /*16e0*/  FFMA.FTZ R26, R161, R197, R26 ;  /* 0x000000c5a11a7223 */ /* 0x000fe2000001001a */
[----:B------:R-:W-:Y:S01]  /*16f0*/  FADD.FTZ R54, R54, R197 ;  /* 0x000000c536367221 */ /* 0x000fe20000010000 */
[----:B------:R-:W-:-:S02]  /*1700*/  HADD2.F32 R126, -RZ, R126.H1_H1 ;  /* 0x3000007eff7e7230 */ /* 0x000fc40000004100 */
[C---:B------:R-:W-:Y:S01]  /*1710*/  FMUL.FTZ R196, R133.reuse, R196 ;  /* 0x000000c485c47220 */ /* 0x040fe20000410000 */
[----:B------:R-:W-:Y:S02]  /*1720*/  HADD2.F32 R197, -RZ, R138.H1_H1 ;  /* 0x3000008affc57230 */ /* 0x000fe40000004100 */
        /* <DEDUP_REMOVED lines=8> */
[----:B------:R-:W-:-:S02]  /*17b0*/  HADD2.F32 R204, -RZ, R139.H0_H0 ;  /* 0x2000008bffcc7230 */ /* 0x000fc40000004100 */
[----:B------:R-:W-:Y:S01]  /*17c0*/  FFMA.FTZ R131, R193, R191, R200 ;  /* 0x000000bfc1837223 */ /* 0x000fe200000100c8 */
[----:B------:R-:W-:Y:S01]  /*17d0*/  FADD.FTZ R127, R126, R191 ;  /* 0x000000bf7e7f7221 */ /* 0x000fe20000010000 */
[----:B------:R-:W-:Y:S01]  /*17e0*/  FFMA.FTZ R24, R165, R199, R24 ;  /* 0x000000c7a5187223 */ /* 0x000fe20000010018 */
[----:B------:R-:W-:Y:S01]  /*17f0*/  FADD.FTZ R52, R52, R199 ;  /* 0x000000c734347221 */ /* 0x000fe20000010000 */
[----:B------:R-:W-:Y:S01]  /*1800*/  FFMA.FTZ R64, R193, R195, R64 ;  /* 0x000000c3c1407223 */ /* 0x000fe20000010040 */
[----:B------:R-:W-:Y:S01]  /*1810*/  FADD.FTZ R32, R32, R195 ;  /* 0x000000c320207221 */ /* 0x000fe20000010000 */
[----:B------:R-:W-:Y:S02]  /*1820*/  HADD2.F32 R199, -RZ, R139.H1_H1 ;  /* 0x3000008bffc77230 */ /* 0x000fe40000004100 */
[----:B------:R-:W-:Y:S01]  /*1830*/  FMUL.FTZ R197, R133, R198 ;  /* 0x000000c685c57220 */ /* 0x000fe20000410000 */
[----:B------:R-:W-:Y:S01]  /*1840*/  FMUL.FTZ R195, R204, R125 ;  /* 0x0000007dccc37220 */ /* 0x000fe20000410000 */
[----:B------:R-:W-:Y:S01]  /*1850*/  FFMA.FTZ R198, R196, R194, R131 ;  /* 0x000000c2c4c67223 */ /* 0x000fe20000010083 */
[----:B------:R-:W-:Y:S01]  /*1860*/  FADD.FTZ R126, R127, R194 ;  /* 0x000000c27f7e7221 */ /* 0x000fe20000010000 */
        /* <DEDUP_REMOVED lines=33> */
.L_x_11609:
        /* <DEDUP_REMOVED lines=27> */
.L_x_11610:
[----:B------:R-:W-:Y:S05]  /*1c30*/  BSYNC.RECONVERGENT B1 ;  /* 0x0000000000017941 */ /* 0x000fea0003800200 */
.L_x_11608:
        /* <DEDUP_REMOVED lines=21> */
.L_x_11756:
[----:B------:R-:W3:Y:S01]  /*1d90*/  S2R R198, SR_TID.X ;  /* 0x0000000000c67919 */ /* 0x000ee20000002100 */
[----:B------:R-:W-:Y:S01]  /*1da0*/  @P3 IADD3 R2, PT, PT, R2, -0x1, RZ ;  /* 0xffffffff02023810 */ /* 0x000fe20007ffe0ff */
[----:B------:R-:W-:Y:S01]  /*1db0*/  IMAD R127, R129, UR9, RZ ;  /* 0x00000009817f7c24 */ /* 0x000fe2000f8e02ff */
[----:B------:R-:W-:Y:S01]  /*1dc0*/  ISETP.NE.U32.AND P1, PT, R128, RZ, PT ;  /* 0x000000ff8000720c */ /* 0x000fe20003f25070 */
[----:B01----:R-:W-:Y:S01]  /*1dd0*/  FADD.FTZ R131, R131, R124 ;  /* 0x0000007c83837221 */ /* 0x003fe20000010000 */
[----:B------:R-:W-:Y:S01]  /*1de0*/  ISETP.NE.AND P4, PT, RZ, UR8, PT ;  /* 0x00000008ff007c0c */ /* 0x000fe2000bf85270 */
[----:B------:R-:W-:Y:S01]  /*1df0*/  @P3 IMAD R125, R2, UR9, RZ ;  /* 0x00000009027d3c24 */ /* 0x000fe2000f8e02ff */
[----:B------:R-:W-:Y:S01]  /*1e00*/  ISETP.NE.AND.EX P1, PT, R130, RZ, PT, P1 ;  /* 0x000000ff8200720c */ /* 0x000fe20003f25310 */
[----:B------:R-:W-:Y:S01]  /*1e10*/  FMUL.FTZ R131, R131, UR10 ;  /* 0x0000000a83837c20 */ /* 0x000fe20008410000 */
[----:B------:R-:W-:Y:S01]  /*1e20*/  SHF.R.S32.HI R128, RZ, 0x1f, R127 ;  /* 0x0000001fff807819 */ /* 0x000fe2000001147f */
[----:B--2---:R-:W-:Y:S01]  /*1e30*/  FADD.FTZ R2, R199, R126 ;  /* 0x0000007ec7027221 */ /* 0x004fe20000010000 */
[----:B------:R-:W-:Y:S01]  /*1e40*/  @P3 SHF.R.S32.HI R124, RZ, 0x1f, R125 ;  /* 0x0000001fff7c3819 */ /* 0x000fe2000001147d */
[----:B------:R-:W-:Y:S01]  /*1e50*/  BSSY.RECONVERGENT B1, `(.L_x_11612) ;  /* 0x0000160000017945 */ /* 0x000fe20003800200 */
[----:B------:R-:W-:Y:S01]  /*1e60*/  LEA.HI R128, R128, R127, RZ, 0x3 ;  /* 0x0000007f80807211 */ /* 0x000fe200078f18ff */
[----:B------:R-:W-:Y:S01]  /*1e70*/  HFMA2 R199, -RZ, RZ, 0, 0 ;  /* 0x00000000ffc77431 */ /* 0x000fe200000001ff */
[----:B------:R-:W-:Y:S01]  /*1e80*/  @P3 LEA.HI R124, R124, R125, RZ, 0x3 ;  /* 0x0000007d7c7c3211 */ /* 0x000fe200078f18ff */
[----:B------:R-:W-:Y:S01]  /*1e90*/  FMUL.FTZ R2, R2, UR10 ;  /* 0x0000000a02027c20 */ /* 0x000fe20008410000 */
[----:B------:R-:W-:-:S02]  /*1ea0*/  FSEL R131, R131, RZ, !P4 ;  /* 0x000000ff83837208 */ /* 0x000fc40006000000 */
        /* <DEDUP_REMOVED lines=19> */
.L_x_11616:
[----:B------:R-:W-:Y:S05]  /*1fe0*/  BSYNC.RECONVERGENT B2 ;  /* 0x0000000000027941 */ /* 0x000fea0003800200 */
.L_x_11615:
        /* <DEDUP_REMOVED lines=10> */
.L_x_11618:
[----:B------:R-:W-:Y:S05]  /*2090*/  BSYNC.RECONVERGENT B2 ;  /* 0x0000000000027941 */ /* 0x000fea0003800200 */
.L_x_11617:
        /* <DEDUP_REMOVED lines=10> */
.L_x_11620:
[----:B------:R-:W-:Y:S05]  /*2140*/  BSYNC.RECONVERGENT B2 ;  /* 0x0000000000027941 */ /* 0x000fea0003800200 */
.L_x_11619:
        /* <DEDUP_REMOVED lines=10> */
.L_x_11622:
[----:B------:R-:W-:Y:S05]  /*21f0*/  BSYNC.RECONVERGENT B2 ;  /* 0x0000000000027941 */ /* 0x000fea0003800200 */
.L_x_11621:
        /* <DEDUP_REMOVED lines=10> */
.L_x_11624:
[----:B------:R-:W-:Y:S05]  /*22a0*/  BSYNC.RECONVERGENT B2 ;  /* 0x0000000000027941 */ /* 0x000fea0003800200 */
.L_x_11623:
        /* <DEDUP_REMOVED lines=10> */
.L_x_11626:
[----:B------:R-:W-:Y:S05]  /*2350*/  BSYNC.RECONVERGENT B2 ;  /* 0x0000000000027941 */ /* 0x000fea0003800200 */
.L_x_11625:
        /* <DEDUP_REMOVED lines=10> */
.L_x_11628:
[----:B------:R-:W-:Y:S05]  /*2400*/  BSYNC.RECONVERGENT B2 ;  /* 0x0000000000027941 */ /* 0x000fea0003800200 */
.L_x_11627:
        /* <DEDUP_REMOVED lines=10> */
.L_x_11614:
        /* <DEDUP_REMOVED lines=43> */
.L_x_11631:
[----:B------:R-:W-:Y:S05]  /*2760*/  BSYNC.RECONVERGENT B2 ;  /* 0x0000000000027941 */ /* 0x000fea0003800200 */
.L_x_11630:
        /* <DEDUP_REMOVED lines=10> */
.L_x_11633:
[----:B------:R-:W-:Y:S05]  /*2810*/  BSYNC.RECONVERGENT B2 ;  /* 0x0000000000027941 */ /* 0x000fea0003800200 */
.L_x_11632:
        /* <DEDUP_REMOVED lines=10> */
.L_x_11635:
[----:B------:R-:W-:Y:S05]  /*28c0*/  BSYNC.RECONVERGENT B2 ;  /* 0x0000000000027941 */ /* 0x000fea0003800200 */
.L_x_11634:
        /* <DEDUP_REMOVED lines=10> */
.L_x_11637:
[----:B------:R-:W-:Y:S05]  /*2970*/  BSYNC.RECONVERGENT B2 ;  /* 0x0000000000027941 */ /* 0x000fea0003800200 */
.L_x_11636:
        /* <DEDUP_REMOVED lines=10> */
.L_x_11639:
[----:B------:R-:W-:Y:S05]  /*2a20*/  BSYNC.RECONVERGENT B2 ;  /* 0x0000000000027941 */ /* 0x000fea0003800200 */
.L_x_11638:
        /* <DEDUP_REMOVED lines=10> */
.L_x_11641:
[----:B------:R-:W-:Y:S05]  /*2ad0*/  BSYNC.RECONVERGENT B2 ;  /* 0x0000000000027941 */ /* 0x000fea0003800200 */
.L_x_11640:
        /* <DEDUP_REMOVED lines=10> */
.L_x_11643:
[----:B------:R-:W-:Y:S05]  /*2b80*/  BSYNC.RECONVERGENT B2 ;  /* 0x0000000000027941 */ /* 0x000fea0003800200 */
.L_x_11642:
[----:B------:R-:W-:Y:S05]  /*2b90*/  @!P3 BRA `(.L_x_11629) ;  /* 0x00000008002cb947 */ /* 0x000fea0003800000 */
[----:B------:R-:W-:-:S05]  /*2ba0*/  FMUL.FTZ R124, R111, UR11 ;  /* 0x0000000b6f7c7c20 */ /* 0x000fca0008410000 */
[----:B------:R-:W-:-:S04]  /*2bb0*/  F2FP.F16.F32.PACK_AB R124, RZ, R124 ;  /* 0x0000007cff7c723e */ /* 0x000fc800000000ff */
[----:B------:R-:W-:Y:S01]  /*2bc0*/  PRMT R103, R103, 0x5410, R124 ;  /* 0x0000541067677816 */ /* 0x000fe2000000007c */
[----:B------:R-:W-:Y:S06]  /*2bd0*/  BRA `(.L_x_11629) ;  /* 0x00000008001c7947 */ /* 0x000fec0003800000 */
.L_x_11613:
[----:B------:R-:W-:Y:S02]  /*2be0*/  MOV R127, UR18 ;  /* 0x00000012007f7c02 */ /* 0x000fe40008000f00 */
[----:B------:R-:W-:Y:S02]  /*2bf0*/  MOV R126, UR19 ;  /* 0x00000013007e7c02 */ /* 0x000fe40008000f00 */
[----:B------:R-:W-:-:S04]  /*2c00*/  ISETP.NE.U32.AND P1, PT, R127, RZ, PT ;  /* 0x000000ff7f00720c */ /* 0x000fc80003f25070 */
[----:B------:R-:W-:-:S13]  /*2c10*/  ISETP.NE.AND.EX P1, PT, R126, RZ, PT, P1 ;  /* 0x000000ff7e00720c */ /* 0x000fda0003f25310 */
[----:B------:R-:W-:Y:S05]  /*2c20*/  @P1 BRA `(.L_x_11644) ;  /* 0x0000000400041947 */ /* 0x000fea0003800000 */
[----:B------:R-:W0:Y:S01]  /*2c30*/  @P3 LDC R203, c[0x0][0x40c] ;  /* 0x00010300ffcb3b82 */ /* 0x000e220000000800 */
        /* <DEDUP_REMOVED lines=10> */
[C---:B------:R-:W-:Y:S01]  /*2ce0*/  @P2 FFMA.FTZ R125, R133.reuse, R130, R81 ;  /* 0x00000082857d2223 */ /* 0x040fe20000010051 */
[----:B------:R-:W-:Y:S01]  /*2cf0*/  MOV R130, R83 ;  /* 0x0000005300827202 */ /* 0x000fe20000000f00 */
[----:B------:R-:W-:Y:S01]  /*2d00*/  @P2 FFMA.FTZ R130, R133, R206, R83 ;  /* 0x000000ce85822223 */ /* 0x000fe20000010053 */
[-CC-:B------:R-:W-:Y:S01]  /*2d10*/  @P2 FFMA.FTZ R206, R175, R2.reuse, R131.reuse ;  /* 0x00000002afce2223 */ /* 0x180fe20000010083 */
        /* <DEDUP_REMOVED lines=16> */
[C---:B------:R-:W-:Y:S01]  /*2e20*/  @P2 FFMA.FTZ R128, R133.reuse, R203, R82 ;  /* 0x000000cb85802223 */ /* 0x040fe20000010052 */
[----:B------:R-:W-:Y:S01]  /*2e30*/  MOV R203, R84 ;  /* 0x0000005400cb7202 */ /* 0x000fe20000000f00 */
[C---:B------:R-:W-:Y:S01]  /*2e40*/  @P2 FFMA.FTZ R203, R133.reuse, R206, R84 ;  /* 0x000000ce85cb2223 */ /* 0x040fe20000010054 */
        /* <DEDUP_REMOVED lines=31> */
.L_x_11644:
        /* <DEDUP_REMOVED lines=17> */
[-C--:B------:R-:W-:Y:S01]  /*3150*/  @P2 FFMA.FTZ R208, R175, R2.reuse, R131 ;  /* 0x00000002afd02223 */ /* 0x080fe20000010083 */
[----:B------:R-:W-:Y:S01]  /*3160*/  @P2 FADD.FTZ R125, R176, -R125 ;  /* 0x8000007db07d2221 */ /* 0x000fe20000010000 */
[----:B------:R-:W-:Y:S01]  /*3170*/  @P2 FADD.FTZ R130, R174, -R207 ;  /* 0x800000cfae822221 */ /* 0x000fe20000010000 */
[----:B------:R-:W-:Y:S01]  /*3180*/  @P2 FFMA.FTZ R211, R172, R2, R131 ;  /* 0x00000002acd32223 */ /* 0x000fe20000010083 */
[----:B------:R-:W-:Y:S01]  /*3190*/  @P2 FADD.FTZ R207, R173, -R208 ;  /* 0x800000d0adcf2221 */ /* 0x000fe20000010000 */
[----:B------:R-:W-:Y:S01]  /*31a0*/  MOV R107, R83 ;  /* 0x00000053006b7202 */ /* 0x000fe20000000f00 */
[----:B------:R-:W-:Y:S01]  /*31b0*/  @P2 FFMA.FTZ R107, R133, R130, R83 ;  /* 0x00000082856b2223 */ /* 0x000fe20000010053 */
[----:B------:R-:W3:Y:S01]  /*31c0*/  @P3 LDC R128, c[0x0][0x40c] ;  /* 0x00010300ff803b82 */ /* 0x000ee20000000800 */
[----:B0-----:R-:W-:Y:S01]  /*31d0*/  @P3 FMUL.FTZ R106, R205, R108 ;  /* 0x0000006ccd6a3220 */ /* 0x001fe20000410000 */
[----:B------:R-:W-:Y:S01]  /*31e0*/  @P2 FFMA.FTZ R108, R182, R2, R131 ;  /* 0x00000002b66c2223 */ /* 0x000fe20000010083 */
[----:B------:R-:W-:-:S03]  /*31f0*/  @P2 FADD.FTZ R208, R170, -R211 ;  /* 0x800000d3aad02221 */ /* 0x000fc60000010000 */
[----:B------:R-:W-:Y:S01]  /*3200*/  @P3 F2FP.F16.F32.PACK_AB R206, RZ, R106 ;  /* 0x0000006affce323e */ /* 0x000fe200000000ff */
[----:B------:R-:W-:Y:S01]  /*3210*/  @P2 FADD.FTZ R108, R179, -R108 ;  /* 0x8000006cb36c2221 */ /* 0x000fe20000010000 */
[----:B------:R-:W0:Y:S01]  /*3220*/  @P3 LDC R203, c[0x0][0x40c] ;  /* 0x00010300ffcb3b82 */ /* 0x000e220000000800 */
[----:B-1----:R-:W-:-:S05]  /*3230*/  @P3 FMUL.FTZ R105, R110, R105 ;  /* 0x000000696e693220 */ /* 0x002fca0000410000 */
[----:B------:R-:W-:Y:S02]  /*3240*/  @P3 F2FP.F16.F32.PACK_AB R111, RZ, R105 ;  /* 0x00000069ff6f323e */ /* 0x000fe400000000ff */
[----:B------:R-:W1:Y:S01]  /*3250*/  @P3 LDC R209, c[0x0][0x40c] ;  /* 0x00010300ffd13b82 */ /* 0x000e620000000800 */
[----:B--2---:R-:W-:Y:S01]  /*3260*/  @P3 FMUL.FTZ R106, R104, R109 ;  /* 0x0000006d686a3220 */ /* 0x004fe20000410000 */
[----:B------:R-:W-:Y:S01]  /*3270*/  MOV R105, R81 ;  /* 0x0000005100697202 */ /* 0x000fe20000000f00 */
[C---:B------:R-:W-:Y:S01]  /*3280*/  @P2 FFMA.FTZ R105, R133.reuse, R108, R81 ;  /* 0x0000006c85692223 */ /* 0x040fe20000010051 */
[----:B------:R-:W-:Y:S01]  /*3290*/  MOV R108, R84 ;  /* 0x00000054006c7202 */ /* 0x000fe20000000f00 */
[C---:B------:R-:W-:Y:S01]  /*32a0*/  @P2 FFMA.FTZ R108, R133.reuse, R207, R84 ;  /* 0x000000cf856c2223 */ /* 0x040fe20000010054 */
[----:B------:R-:W-:Y:S02]  /*32b0*/  @P3 F2FP.F16.F32.PACK_AB R124, RZ, R106 ;  /* 0x0000006aff7c323e */ /* 0x000fe400000000ff */
[----:B------:R-:W2:Y:S01]  /*32c0*/  @P3 LDC R204, c[0x0][0x40c] ;  /* 0x00010300ffcc3b82 */ /* 0x000ea20000000800 */
[----:B------:R-:W-:Y:S01]  /*32d0*/  MOV R106, R82 ;  /* 0x00000052006a7202 */ /* 0x000fe20000000f00 */
[----:B------:R-:W-:Y:S01]  /*32e0*/  @P2 FFMA.FTZ R106, R133, R125, R82 ;  /* 0x0000007d856a2223 */ /* 0x000fe20000010052 */
[----:B------:R-:W-:Y:S01]  /*32f0*/  @P3 PRMT R103, R111, 0x7610, R103 ;  /* 0x000076106f673816 */ /* 0x000fe20000000067 */
[----:B---3--:R-:W-:Y:S01]  /*3300*/  @P3 FMUL.FTZ R111, R105, R128 ;  /* 0x00000080696f3220 */ /* 0x008fe20000410000 */
[----:B------:R-:W-:Y:S01]  /*3310*/  MOV R109, R85 ;  /* 0x00000055006d7202 */ /* 0x000fe20000000f00 */
[----:B------:R-:W-:Y:S01]  /*3320*/  @P2 FFMA.FTZ R109, R133, R208, R85 ;  /* 0x000000d0856d2223 */ /* 0x000fe20000010055 */
[----:B------:R-:W-:Y:S01]  /*3330*/  @P3 PRMT R100, R124, 0x7610, R100 ;  /* 0x000076107c643816 */ /* 0x000fe20000000064 */
[----:B------:R-:W3:Y:S01]  /*3340*/  @P3 LDC R210, c[0x0][0x40c] ;  /* 0x00010300ffd23b82 */ /* 0x000ee20000000800 */
[----:B0-----:R-:W-:Y:S01]  /*3350*/  @P3 FMUL.FTZ R128, R106, R203 ;  /* 0x000000cb6a803220 */ /* 0x001fe20000410000 */
[----:B------:R-:W-:-:S02]  /*3360*/  @P3 F2FP.F16.F32.PACK_AB R125, RZ, R111 ;  /* 0x0000006fff7d323e */ /* 0x000fc400000000ff */
[----:B------:R-:W-:Y:S02]  /*3370*/  MOV R111, R205 ;  /* 0x000000cd006f7202 */ /* 0x000fe40000000f00 */
[----:B------:R-:W-:Y:S01]  /*3380*/  @P3 F2FP.F16.F32.PACK_AB R128, RZ, R128 ;  /* 0x00000080ff80323e */ /* 0x000fe200000000ff */
[----:B-1----:R-:W-:Y:S01]  /*3390*/  @P3 FMUL.FTZ R203, R108, R209 ;  /* 0x000000d16ccb3220 */ /* 0x002fe20000410000 */
[----:B------:R-:W-:Y:S02]  /*33a0*/  @P3 PRMT R103, R103, 0x5410, R206 ;  /* 0x0000541067673816 */ /* 0x000fe400000000ce */
[----:B------:R-:W-:Y:S02]  /*33b0*/  @P3 PRMT R101, R128, 0x7610, R101 ;  /* 0x0000761080653816 */ /* 0x000fe40000000065 */
[----:B------:R-:W-:Y:S02]  /*33c0*/  @P3 F2FP.F16.F32.PACK_AB R203, RZ, R203 ;  /* 0x000000cbffcb323e */ /* 0x000fe400000000ff */
[----:B------:R-:W-:Y:S01]  /*33d0*/  @P3 PRMT R100, R100, 0x5410, R125 ;  /* 0x0000541064643816 */ /* 0x000fe2000000007d */
[----:B--2---:R-:W-:Y:S01]  /*33e0*/  @P3 FMUL.FTZ R130, R107, R204 ;  /* 0x000000cc6b823220 */ /* 0x004fe20000410000 */
[----:B------:R-:W-:-:S04]  /*33f0*/  @P3 PRMT R102, R203, 0x7610, R102 ;  /* 0x00007610cb663816 */ /* 0x000fc80000000066 */
[----:B------:R-:W-:Y:S01]  /*3400*/  @P3 F2FP.F16.F32.PACK_AB R130, RZ, R130 ;  /* 0x00000082ff82323e */ /* 0x000fe200000000ff */
[----:B---3--:R-:W-:-:S03]  /*3410*/  @P3 FMUL.FTZ R204, R109, R210 ;  /* 0x000000d26dcc3220 */ /* 0x008fc60000410000 */
[----:B------:R-:W-:Y:S02]  /*3420*/  @P3 PRMT R101, R101, 0x5410, R130 ;  /* 0x0000541065653816 */ /* 0x000fe40000000082 */
[----:B------:R-:W-:-:S04]  /*3430*/  @P3 F2FP.F16.F32.PACK_AB R204, RZ, R204 ;  /* 0x000000ccffcc323e */ /* 0x000fc800000000ff */
[----:B------:R-:W-:-:S07]  /*3440*/  @P3 PRMT R102, R102, 0x5410, R204 ;  /* 0x0000541066663816 */ /* 0x000fce00000000cc */
.L_x_11629:
[----:B------:R-:W-:Y:S05]  /*3450*/  BSYNC.RECONVERGENT B1 ;  /* 0x0000000000017941 */ /* 0x000fea0003800200 */
.L_x_11612:
        /* <DEDUP_REMOVED lines=26> */
[-C--:B------:R-:W-:Y:S01]  /*3600*/  @P2 FFMA.FTZ R127, R156, R2.reuse, R131 ;  /* 0x000000029c7f2223 */ /* 0x080fe20000010083 */
[----:B------:R-:W-:Y:S01]  /*3610*/  @P2 FADD.FTZ R126, R158, -R125 ;  /* 0x8000007d9e7e2221 */ /* 0x000fe20000010000 */
[----:B------:R-:W2:Y:S01]  /*3620*/  @P3 LDC R205, c[0x0][0x40c] ;  /* 0x00010300ffcd3b82 */ /* 0x000ea20000000800 */
[----:B------:R-:W-:Y:S01]  /*3630*/  @P2 FFMA.FTZ R130, R155, R2, R131 ;  /* 0x000000029b822223 */ /* 0x000fe20000010083 */
[----:B------:R-:W-:Y:S01]  /*3640*/  @P2 FADD.FTZ R125, R157, -R128 ;  /* 0x800000809d7d2221 */ /* 0x000fe20000010000 */
[----:B------:R-:W-:Y:S01]  /*3650*/  MOV R108, R92 ;  /* 0x0000005c006c7202 */ /* 0x000fe20000000f00 */
[----:B------:R-:W-:Y:S01]  /*3660*/  @P2 FADD.FTZ R128, R154, -R127 ;  /* 0x8000007f9a802221 */ /* 0x000fe20000010000 */
[----:B------:R-:W-:Y:S01]  /*3670*/  @P2 FADD.FTZ R127, R153, -R130 ;  /* 0x80000082997f2221 */ /* 0x000fe20000010000 */
[----:B------:R-:W-:Y:S01]  /*3680*/  @P2 FFMA.FTZ R108, R133, R125, R92 ;  /* 0x0000007d856c2223 */ /* 0x000fe2000001005c */
[----:B------:R-:W-:Y:S01]  /*3690*/  MOV R203, R95 ;  /* 0x0000005f00cb7202 */ /* 0x000fe20000000f00 */
[----:B------:R-:W3:Y:S01]  /*36a0*/  @P3 LDC R207, c[0x0][0x40c] ;  /* 0x00010300ffcf3b82 */ /* 0x000ee20000000800 */
[----:B0-----:R-:W-:Y:S01]  /*36b0*/  @P3 FMUL.FTZ R106, R104, R109 ;  /* 0x0000006d686a3220 */ /* 0x001fe20000410000 */
[----:B------:R-:W-:Y:S01]  /*36c0*/  @P2 FFMA.FTZ R109, R161, R2, R131 ;  /* 0x00000002a16d2223 */ /* 0x000fe20000010083 */
[C---:B------:R-:W-:Y:S01]  /*36d0*/  @P2 FFMA.FTZ R203, R133.reuse, R110, R95 ;  /* 0x0000006e85cb2223 */ /* 0x040fe2000001005f */
[----:B------:R-:W-:Y:S01]  /*36e0*/  MOV R110, R94 ;  /* 0x0000005e006e7202 */ /* 0x000fe20000000f00 */
[----:B------:R-:W-:Y:S01]  /*36f0*/  @P2 FFMA.FTZ R110, R133, R127, R94 ;  /* 0x0000007f856e2223 */ /* 0x000fe2000001005e */
[----:B------:R-:W-:Y:S01]  /*3700*/  @P3 F2FP.F16.F32.PACK_AB R111, RZ, R106 ;  /* 0x0000006aff6f323e */ /* 0x000fe200000000ff */
[----:B------:R-:W-:Y:S01]  /*3710*/  @P2 FADD.FTZ R109, R160, -R109 ;  /* 0x8000006da06d2221 */ /* 0x000fe20000010000 */
        /* <DEDUP_REMOVED lines=10> */
[----:B--2---:R-:W-:Y:S01]  /*37c0*/  @P3 FMUL.FTZ R125, R106, R205 ;  /* 0x000000cd6a7d3220 */ /* 0x004fe20000410000 */
[----:B------:R-:W-:Y:S01]  /*37d0*/  @P3 PRMT R100, R100, 0x5410, R124 ;  /* 0x0000541064643816 */ /* 0x000fe2000000007c */
[----:B------:R-:W-:Y:S02]  /*37e0*/  @P2 FFMA.FTZ R109, R133, R128, R93 ;  /* 0x00000080856d2223 */ /* 0x000fe4000001005d */
        /* <DEDUP_REMOVED lines=10> */
[----:B------:R-:W-:Y:S02]  /*3890*/  MOV R111, R203 ;  /* 0x000000cb006f7202 */ /* 0x000fe40000000f00 */
        /* <DEDUP_REMOVED lines=10> */
.L_x_11647:
[----:B0-----:R-:W0:Y:S01]  /*3940*/  @P3 LDC R127, c[0x0][0x40c] ;  /* 0x00010300ff7f3b82 */ /* 0x001e220000000800 */
[-CC-:B------:R-:W-:Y:S01]  /*3950*/  @P2 FFMA.FTZ R125, R165, R2.reuse, R131.reuse ;  /* 0x00000002a57d2223 */ /* 0x180fe20000010083 */
[--C-:B------:R-:W-:Y:S01]  /*3960*/  @P2 FFMA.FTZ R128, R166, R2, R131.reuse ;  /* 0x00000002a6802223 */ /* 0x100fe20000010083 */
[----:B------:R-:W-:Y:S01]  /*3970*/  MOV R124, R88 ;  /* 0x00000058007c7202 */ /* 0x000fe20000000f00 */
[-C--:B------:R-:W-:Y:S01]  /*3980*/  @P2 FFMA.FTZ R207, R162, R2.reuse, R131 ;  /* 0x00000002a2cf2223 */ /* 0x080fe20000010083 */
[----:B------:R-:W-:Y:S01]  /*3990*/  @P2 FADD.FTZ R126, R164, -R125 ;  /* 0x8000007da47e2221 */ /* 0x000fe20000010000 */
[----:B------:R-:W-:Y:S01]  /*39a0*/  @P2 FADD.FTZ R128, R163, -R128 ;  /* 0x80000080a3802221 */ /* 0x000fe20000010000 */
[--C-:B------:R-:W-:Y:S01]  /*39b0*/  @P2 FFMA.FTZ R203, R161, R2, R131.reuse ;  /* 0x00000002a1cb2223 */ /* 0x100fe20000010083 */
[----:B------:R-:W1:Y:S01]  /*39c0*/  @P3 LDC R130, c[0x0][0x40c] ;  /* 0x00010300ff823b82 */ /* 0x000e620000000800 */
[----:B------:R-:W-:Y:S01]  /*39d0*/  @P2 FFMA.FTZ R124, R133, R126, R88 ;  /* 0x0000007e857c2223 */ /* 0x000fe20000010058 */
[----:B------:R-:W-:Y:S01]  /*39e0*/  MOV R125, R89 ;  /* 0x00000059007d7202 */ /* 0x000fe20000000f00 */
[----:B------:R-:W-:Y:S01]  /*39f0*/  @P2 FFMA.FTZ R206, R159, R2, R131 ;  /* 0x000000029fce2223 */ /* 0x000fe20000010083 */
[----:B------:R-:W-:Y:S01]  /*3a00*/  @P2 FFMA.FTZ R125, R133, R128, R89 ;  /* 0x00000080857d2223 */ /* 0x000fe20000010059 */
[----:B------:R-:W-:Y:S01]  /*3a10*/  @P2 FADD.FTZ R128, R158, -R207 ;  /* 0x800000cf9e802221 */ /* 0x000fe20000010000 */
[----:B------:R-:W-:Y:S01]  /*3a20*/  @P2 FADD.FTZ R203, R160, -R203 ;  /* 0x800000cba0cb2221 */ /* 0x000fe20000010000 */
[-CC-:B------:R-:W-:Y:S01]  /*3a30*/  @P2 FFMA.FTZ R207, R156, R2.reuse, R131.reuse ;  /* 0x000000029ccf2223 */ /* 0x180fe20000010083 */
        /* <DEDUP_REMOVED lines=14> */
[----:B------:R-:W-:Y:S01]  /*3b20*/  @P3 F2FP.F16.F32.PACK_AB R124, RZ, R124 ;  /* 0x0000007cff7c323e */ /* 0x000fe200000000ff */
[----:B------:R-:W-:Y:S01]  /*3b30*/  @P2 FFMA.FTZ R203, R133, R207, R94 ;  /* 0x000000cf85cb2223 */ /* 0x000fe2000001005e */
[----:B------:R-:W0:Y:S01]  /*3b40*/  @P3 LDC R204, c[0x0][0x40c] ;  /* 0x00010300ffcc3b82 */ /* 0x000e220000000800 */
[----:B-1----:R-:W-:Y:S01]  /*3b50*/  @P3 FMUL.FTZ R125, R125, R130 ;  /* 0x000000827d7d3220 */ /* 0x002fe20000410000 */
[----:B------:R-:W-:-:S02]  /*3b60*/  @P3 PRMT R100, R124, 0x7610, R100 ;  /* 0x000076107c643816 */ /* 0x000fc40000000064 */
[----:B------:R-:W-:Y:S01]  /*3b70*/  MOV R130, R93 ;  /* 0x0000005d00827202 */ /* 0x000fe20000000f00 */
[----:B------:R-:W-:Y:S01]  /*3b80*/  @P2 FFMA.FTZ R130, R133, R208, R93 ;  /* 0x000000d085822223 */ /* 0x000fe2000001005d */
[----:B------:R-:W-:Y:S02]  /*3b90*/  @P3 F2FP.F16.F32.PACK_AB R125, RZ, R125 ;  /* 0x0000007dff7d323e */ /* 0x000fe400000000ff */
[----:B------:R-:W1:Y:S01]  /*3ba0*/  @P3 LDC R211, c[0x0][0x40c] ;  /* 0x00010300ffd33b82 */ /* 0x000e620000000800 */
[----:B--2---:R-:W-:Y:S01]  /*3bb0*/  @P3 FMUL.FTZ R124, R126, R205 ;  /* 0x000000cd7e7c3220 */ /* 0x004fe20000410000 */
[----:B------:R-:W-:-:S04]  /*3bc0*/  @P3 PRMT R100, R100, 0x5410, R125 ;  /* 0x0000541064643816 */ /* 0x000fc8000000007d */
[----:B------:R-:W-:Y:S02]  /*3bd0*/  @P3 F2FP.F16.F32.PACK_AB R124, RZ, R124 ;  /* 0x0000007cff7c323e */ /* 0x000fe400000000ff */
[----:B------:R-:W2:Y:S01]  /*3be0*/  @P3 LDC R212, c[0x0][0x40c] ;  /* 0x00010300ffd43b82 */ /* 0x000ea20000000800 */
[----:B---3--:R-:W-:Y:S01]  /*3bf0*/  @P3 FMUL.FTZ R126, R128, R209 ;  /* 0x000000d1807e3220 */ /* 0x008fe20000410000 */
[----:B------:R-:W-:-:S04]  /*3c00*/  @P3 PRMT R101, R124, 0x7610, R101 ;  /* 0x000076107c653816 */ /* 0x000fc80000000065 */
        /* <DEDUP_REMOVED lines=20> */
.L_x_11646:
        /* <DEDUP_REMOVED lines=44> */
.L_x_11651:
[----:B------:R-:W-:Y:S05]  /*4010*/  BSYNC.RECONVERGENT B2 ;  /* 0x0000000000027941 */ /* 0x000fea0003800200 */
.L_x_11650:
        /* <DEDUP_REMOVED lines=10> */
.L_x_11653:
[----:B------:R-:W-:Y:S05]  /*40c0*/  BSYNC.RECONVERGENT B2 ;  /* 0x0000000000027941 */ /* 0x000fea0003800200 */
.L_x_11652:
        /* <DEDUP_REMOVED lines=10> */
.L_x_11655:
[----:B------:R-:W-:Y:S05]  /*4170*/  BSYNC.RECONVERGENT B2 ;  /* 0x0000000000027941 */ /* 0x000fea0003800200 */
.L_x_11654:
        /* <DEDUP_REMOVED lines=10> */
.L_x_11657:
[----:B------:R-:W-:Y:S05]  /*4220*/  BSYNC.RECONVERGENT B2 ;  /* 0x0000000000027941 */ /* 0x000fea0003800200 */
.L_x_11656:
        /* <DEDUP_REMOVED lines=10> */
.L_x_11659:
[----:B------:R-:W-:Y:S05]  /*42d0*/  BSYNC.RECONVERGENT B2 ;  /* 0x0000000000027941 */ /* 0x000fea0003800200 */
.L_x_11658:
        /* <DEDUP_REMOVED lines=10> */
.L_x_11661:
[----:B------:R-:W-:Y:S05]  /*4380*/  BSYNC.RECONVERGENT B2 ;  /* 0x0000000000027941 */ /* 0x000fea0003800200 */
.L_x_11660:
        /* <DEDUP_REMOVED lines=10> */
.L_x_11663:
[----:B------:R-:W-:Y:S05]  /*4430*/  BSYNC.RECONVERGENT B2 ;  /* 0x0000000000027941 */ /* 0x000fea0003800200 */
.L_x_11662:
[----:B------:R-:W-:Y:S01]  /*4440*/  MOV R104, R124 ;  /* 0x0000007c00687202 */ /* 0x000fe20000000f00 */
[----:B------:R-:W-:Y:S06]  /*4450*/  @!P3 BRA `(.L_x_11648) ;  /* 0x00000004006cb947 */ /* 0x000fec0003800000 */
[----:B------:R-:W-:-:S05]  /*4460*/  FMUL.FTZ R104, R111, UR11 ;  /* 0x0000000b6f687c20 */ /* 0x000fca0008410000 */
[----:B------:R-:W-:Y:S02]  /*4470*/  F2FP.F16.F32.PACK_AB R125, RZ, R104 ;  /* 0x00000068ff7d723e */ /* 0x000fe400000000ff */
[----:B------:R-:W-:Y:S02]  /*4480*/  MOV R104, R124 ;  /* 0x0000007c00687202 */ /* 0x000fe40000000f00 */
[----:B------:R-:W-:Y:S01]  /*4490*/  PRMT R103, R103, 0x5410, R125 ;  /* 0x0000541067677816 */ /* 0x000fe2000000007d */
[----:B------:R-:W-:Y:S06]  /*44a0*/  BRA `(.L_x_11648) ;  /* 0x0000000400587947 */ /* 0x000fec0003800000 */
.L_x_11649:
        /* <DEDUP_REMOVED lines=10> */
.L_x_11665:
[----:B------:R-:W-:Y:S05]  /*4550*/  BSYNC.RECONVERGENT B2 ;  /* 0x0000000000027941 */ /* 0x000fea0003800200 */
.L_x_11664:
        /* <DEDUP_REMOVED lines=10> */
.L_x_11667:
[----:B------:R-:W-:Y:S05]  /*4600*/  BSYNC.RECONVERGENT B2 ;  /* 0x0000000000027941 */ /* 0x000fea0003800200 */
.L_x_11666:
        /* <DEDUP_REMOVED lines=10> */
.L_x_11669:
[----:B------:R-:W-:Y:S05]  /*46b0*/  BSYNC.RECONVERGENT B2 ;  /* 0x0000000000027941 */ /* 0x000fea0003800200 */
.L_x_11668:
        /* <DEDUP_REMOVED lines=10> */
.L_x_11671:
[----:B------:R-:W-:Y:S05]  /*4760*/  BSYNC.RECONVERGENT B2 ;  /* 0x0000000000027941 */ /* 0x000fea0003800200 */
.L_x_11670:
        /* <DEDUP_REMOVED lines=10> */
.L_x_11673:
[----:B------:R-:W-:Y:S05]  /*4810*/  BSYNC.RECONVERGENT B2 ;  /* 0x0000000000027941 */ /* 0x000fea0003800200 */
.L_x_11672:
        /* <DEDUP_REMOVED lines=10> */
.L_x_11675:
[----:B------:R-:W-:Y:S05]  /*48c0*/  BSYNC.RECONVERGENT B2 ;  /* 0x0000000000027941 */ /* 0x000fea0003800200 */
.L_x_11674:
        /* <DEDUP_REMOVED lines=10> */
.L_x_11677:
[----:B------:R-:W-:Y:S05]  /*4970*/  BSYNC.RECONVERGENT B2 ;  /* 0x0000000000027941 */ /* 0x000fea0003800200 */
.L_x_11676:
        /* <DEDUP_REMOVED lines=9> */
.L_x_11648:
[----:B------:R-:W-:Y:S05]  /*4a10*/  BSYNC.RECONVERGENT B1 ;  /* 0x0000000000017941 */ /* 0x000fea0003800200 */
.L_x_11645:
        /* <DEDUP_REMOVED lines=25> */
[-C--:B------:R-:W-:Y:S01]  /*4bb0*/  @P2 FFMA.FTZ R110, R184, R2.reuse, R131 ;  /* 0x00000002b86e2223 */ /* 0x080fe20000010083 */
[----:B------:R-:W-:Y:S01]  /*4bc0*/  @P2 FADD.FTZ R126, R142, -R125 ;  /* 0x8000007d8e7e2221 */ /* 0x000fe20000010000 */
[----:B------:R-:W-:Y:S01]  /*4bd0*/  @P2 FADD.FTZ R108, R145, -R108 ;  /* 0x8000006c916c2221 */ /* 0x000fe20000010000 */
        /* <DEDUP_REMOVED lines=10> */
[C---:B------:R-:W-:Y:S01]  /*4c80*/  @P2 FFMA.FTZ R130, R133.reuse, R110, R119 ;  /* 0x0000006e85822223 */ /* 0x040fe20000010077 */
[----:B------:R-:W-:Y:S01]  /*4c90*/  MOV R109, R117 ;  /* 0x00000075006d7202 */ /* 0x000fe20000000f00 */
[C---:B------:R-:W-:Y:S01]  /*4ca0*/  @P2 FFMA.FTZ R109, R133.reuse, R128, R117 ;  /* 0x00000080856d2223 */ /* 0x040fe20000010075 */
[----:B------:R-:W-:Y:S01]  /*4cb0*/  MOV R110, R118 ;  /* 0x00000076006e7202 */ /* 0x000fe20000000f00 */
[----:B------:R-:W-:Y:S01]  /*4cc0*/  @P2 FFMA.FTZ R110, R133, R203, R118 ;  /* 0x000000cb856e2223 */ /* 0x000fe20000010076 */
[----:B------:R-:W-:Y:S01]  /*4cd0*/  @P3 F2FP.F16.F32.PACK_AB R111, RZ, R106 ;  /* 0x0000006aff6f323e */ /* 0x000fe200000000ff */
[----:B------:R-:W0:Y:S01]  /*4ce0*/  @P3 LDC R204, c[0x0][0x40c] ;  /* 0x00010300ffcc3b82 */ /* 0x000e220000000800 */
[----:B-1----:R-:W-:Y:S01]  /*4cf0*/  @P3 FMUL.FTZ R107, R105, R124 ;  /* 0x0000007c696b3220 */ /* 0x002fe20000410000 */
[----:B------:R-:W-:Y:S01]  /*4d00*/  MOV R106, R98 ;  /* 0x00000062006a7202 */ /* 0x000fe20000000f00 */
[C---:B------:R-:W-:Y:S01]  /*4d10*/  @P2 FFMA.FTZ R106, R133.reuse, R108, R98 ;  /* 0x0000006c856a2223 */ /* 0x040fe20000010062 */
[----:B------:R-:W-:Y:S01]  /*4d20*/  MOV R108, R116 ;  /* 0x00000074006c7202 */ /* 0x000fe20000000f00 */
[----:B------:R-:W-:Y:S01]  /*4d30*/  @P2 FFMA.FTZ R108, R133, R125, R116 ;  /* 0x0000007d856c2223 */ /* 0x000fe20000010074 */
[----:B------:R-:W-:-:S02]  /*4d40*/  @P3 F2FP.F16.F32.PACK_AB R124, RZ, R107 ;  /* 0x0000006bff7c323e */ /* 0x000fc400000000ff */
[----:B------:R-:W1:Y:S01]  /*4d50*/  @P3 LDC R206, c[0x0][0x40c] ;  /* 0x00010300ffce3b82 */ /* 0x000e620000000800 */
[----:B------:R-:W-:Y:S01]  /*4d60*/  @P3 PRMT R100, R111, 0x7610, R100 ;  /* 0x000076106f643816 */ /* 0x000fe20000000064 */
[----:B--2---:R-:W-:Y:S01]  /*4d70*/  @P3 FMUL.FTZ R125, R106, R205 ;  /* 0x000000cd6a7d3220 */ /* 0x004fe20000410000 */
[----:B------:R-:W-:Y:S01]  /*4d80*/  MOV R107, R99 ;  /* 0x00000063006b7202 */ /* 0x000fe20000000f00 */
[----:B------:R-:W-:Y:S01]  /*4d90*/  @P2 FFMA.FTZ R107, R133, R126, R99 ;  /* 0x0000007e856b2223 */ /* 0x000fe20000010063 */
[----:B------:R-:W-:Y:S02]  /*4da0*/  @P3 PRMT R100, R100, 0x5410, R124 ;  /* 0x0000541064643816 */ /* 0x000fe4000000007c */
        /* <DEDUP_REMOVED lines=21> */
.L_x_11680:
[----:B0-----:R-:W0:Y:S01]  /*4f00*/  @P3 LDC R127, c[0x0][0x40c] ;  /* 0x00010300ff7f3b82 */ /* 0x001e220000000800 */
[-CC-:B------:R-:W-:Y:S01]  /*4f10*/  @P2 FFMA.FTZ R126, R151, R2.reuse, R131.reuse ;  /* 0x00000002977e2223 */ /* 0x180fe20000010083 */
[--C-:B------:R-:W-:Y:S01]  /*4f20*/  @P2 FFMA.FTZ R203, R148, R2, R131.reuse ;  /* 0x0000000294cb2223 */ /* 0x100fe20000010083 */
[----:B------:R-:W-:Y:S01]  /*4f30*/  MOV R124, R96 ;  /* 0x00000060007c7202 */ /* 0x000fe20000000f00 */
[-C--:B------:R-:W-:Y:S01]  /*4f40*/  @P2 FFMA.FTZ R209, R140, R2.reuse, R131 ;  /* 0x000000028cd12223 */ /* 0x080fe20000010083 */
[----:B------:R-:W-:Y:S01]  /*4f50*/  @P2 FADD.FTZ R126, R149, -R126 ;  /* 0x8000007e957e2221 */ /* 0x000fe20000010000 */
[----:B------:R-:W-:Y:S01]  /*4f60*/  @P2 FADD.FTZ R128, R146, -R203 ;  /* 0x800000cb92802221 */ /* 0x000fe20000010000 */
[----:B------:R-:W-:Y:S01]  /*4f70*/  @P2 FFMA.FTZ R203, R144, R2, R131 ;  /* 0x0000000290cb2223 */ /* 0x000fe20000010083 */
[----:B------:R-:W1:Y:S01]  /*4f80*/  @P3 LDC R130, c[0x0][0x40c] ;  /* 0x00010300ff823b82 */ /* 0x000e620000000800 */
[C---:B------:R-:W-:Y:S01]  /*4f90*/  @P2 FFMA.FTZ R124, R133.reuse, R126, R96 ;  /* 0x0000007e857c2223 */ /* 0x040fe20000010060 */
[----:B------:R-:W-:Y:S01]  /*4fa0*/  MOV R125, R97 ;  /* 0x00000061007d7202 */ /* 0x000fe20000000f00 */
[----:B------:R-:W-:Y:S01]  /*4fb0*/  @P2 FADD.FTZ R204, R142, -R203 ;  /* 0x800000cb8ecc2221 */ /* 0x000fe20000010000 */
[----:B------:R-:W-:Y:S01]  /*4fc0*/  @P2 FFMA.FTZ R125, R133, R128, R97 ;  /* 0x00000080857d2223 */ /* 0x000fe20000010061 */
[-CC-:B------:R-:W-:Y:S01]  /*4fd0*/  @P2 FFMA.FTZ R128, R147, R2.reuse, R131.reuse ;  /* 0x0000000293802223 */ /* 0x180fe20000010083 */
[----:B------:R-:W-:Y:S01]  /*4fe0*/  @P2 FFMA.FTZ R213, R135, R2, R131 ;  /* 0x0000000287d52223 */ /* 0x000fe20000010083 */
        /* <DEDUP_REMOVED lines=8> */
[C---:B------:R-:W-:Y:S01]  /*5070*/  @P2 FFMA.FTZ R203, R133.reuse, R213, R118 ;  /* 0x000000d585cb2223 */ /* 0x040fe20000010076 */
[----:B------:R-:W3:Y:S01]  /*5080*/  @P3 LDC R207, c[0x0][0x40c] ;  /* 0x00010300ffcf3b82 */ /* 0x000ee20000000800 */
[----:B0-----:R-:W-:Y:S01]  /*5090*/  @P3 FMUL.FTZ R124, R124, R127 ;  /* 0x0000007f7c7c3220 */ /* 0x001fe20000410000 */
[----:B------:R-:W-:Y:S01]  /*50a0*/  MOV R127, R99 ;  /* 0x00000063007f7202 */ /* 0x000fe20000000f00 */
[----:B------:R-:W-:Y:S01]  /*50b0*/  @P2 FFMA.FTZ R127, R133, R204, R99 ;  /* 0x000000cc857f2223 */ /* 0x000fe20000010063 */
[----:B------:R-:W-:-:S02]  /*50c0*/  @P2 FFMA.FTZ R204, R143, R2, R131 ;  /* 0x000000028fcc2223 */ /* 0x000fc40000010083 */
[----:B------:R-:W-:Y:S02]  /*50d0*/  @P3 F2FP.F16.F32.PACK_AB R124, RZ, R124 ;  /* 0x0000007cff7c323e */ /* 0x000fe400000000ff */
[----:B------:R-:W0:Y:S01]  /*50e0*/  @P3 LDC R206, c[0x0][0x40c] ;  /* 0x00010300ffce3b82 */ /* 0x000e220000000800 */
[----:B------:R-:W-:Y:S01]  /*50f0*/  @P2 FADD.FTZ R204, R141, -R204 ;  /* 0x800000cc8dcc2221 */ /* 0x000fe20000010000 */
[----:B-1----:R-:W-:Y:S01]  /*5100*/  @P3 FMUL.FTZ R125, R125, R130 ;  /* 0x000000827d7d3220 */ /* 0x002fe20000410000 */
[----:B------:R-:W-:Y:S02]  /*5110*/  @P3 PRMT R100, R124, 0x7610, R100 ;  /* 0x000076107c643816 */ /* 0x000fe40000000064 */
[C---:B------:R-:W-:Y:S01]  /*5120*/  @P2 FFMA.FTZ R128, R133.reuse, R204, R116 ;  /* 0x000000cc85802223 */ /* 0x040fe20000010074 */
[----:B------:R-:W-:Y:S01]  /*5130*/  MOV R130, R117 ;  /* 0x0000007500827202 */ /* 0x000fe20000000f00 */
[----:B------:R-:W-:Y:S01]  /*5140*/  @P2 FFMA.FTZ R130, R133, R208, R117 ;  /* 0x000000d085822223 */ /* 0x000fe20000010075 */
[----:B------:R-:W1:Y:S01]  /*5150*/  @P3 LDC R211, c[0x0][0x40c] ;  /* 0x00010300ffd33b82 */ /* 0x000e620000000800 */
[----:B------:R-:W-:Y:S01]  /*5160*/  @P3 F2FP.F16.F32.PACK_AB R125, RZ, R125 ;  /* 0x0000007dff7d323e */ /* 0x000fe200000000ff */
[----:B--2---:R-:W-:-:S03]  /*5170*/  @P3 FMUL.FTZ R124, R126, R205 ;  /* 0x000000cd7e7c3220 */ /* 0x004fc60000410000 */
        /* <DEDUP_REMOVED lines=25> */
.L_x_11679:
        /* <DEDUP_REMOVED lines=44> */
.L_x_11684:
[----:B------:R-:W-:Y:S05]  /*55d0*/  BSYNC.RECONVERGENT B2 ;  /* 0x0000000000027941 */ /* 0x000fea0003800200 */
.L_x_11683:
        /* <DEDUP_REMOVED lines=10> */
.L_x_11686:
[----:B------:R-:W-:Y:S05]  /*5680*/  BSYNC.RECONVERGENT B2 ;  /* 0x0000000000027941 */ /* 0x000fea0003800200 */
.L_x_11685:
        /* <DEDUP_REMOVED lines=10> */
.L_x_11688:
[----:B------:R-:W-:Y:S05]  /*5730*/  BSYNC.RECONVERGENT B2 ;  /* 0x0000000000027941 */ /* 0x000fea0003800200 */
.L_x_11687:
        /* <DEDUP_REMOVED lines=10> */
.L_x_11690:
[----:B------:R-:W-:Y:S05]  /*57e0*/  BSYNC.RECONVERGENT B2 ;  /* 0x0000000000027941 */ /* 0x000fea0003800200 */
.L_x_11689:
        /* <DEDUP_REMOVED lines=10> */
.L_x_11692:
[----:B------:R-:W-:Y:S05]  /*5890*/  BSYNC.RECONVERGENT B2 ;  /* 0x0000000000027941 */ /* 0x000fea0003800200 */
.L_x_11691:
        /* <DEDUP_REMOVED lines=10> */
.L_x_11694:
[----:B------:R-:W-:Y:S05]  /*5940*/  BSYNC.RECONVERGENT B2 ;  /* 0x0000000000027941 */ /* 0x000fea0003800200 */
.L_x_11693:
        /* <DEDUP_REMOVED lines=10> */
.L_x_11696:
[----:B------:R-:W-:Y:S05]  /*59f0*/  BSYNC.RECONVERGENT B2 ;  /* 0x0000000000027941 */ /* 0x000fea0003800200 */
.L_x_11695:
[----:B------:R-:W-:Y:S01]  /*5a00*/  MOV R104, R124 ;  /* 0x0000007c00687202 */ /* 0x000fe20000000f00 */
[----:B------:R-:W-:Y:S06]  /*5a10*/  @!P3 BRA `(.L_x_11681) ;  /* 0x00000004006cb947 */ /* 0x000fec0003800000 */
[----:B------:R-:W-:-:S05]  /*5a20*/  FMUL.FTZ R104, R111, UR11 ;  /* 0x0000000b6f687c20 */ /* 0x000fca0008410000 */
[----:B------:R-:W-:Y:S02]  /*5a30*/  F2FP.F16.F32.PACK_AB R125, RZ, R104 ;  /* 0x00000068ff7d723e */ /* 0x000fe400000000ff */
[----:B------:R-:W-:Y:S02]  /*5a40*/  MOV R104, R124 ;  /* 0x0000007c00687202 */ /* 0x000fe40000000f00 */
[----:B------:R-:W-:Y:S01]  /*5a50*/  PRMT R103, R103, 0x5410, R125 ;  /* 0x0000541067677816 */ /* 0x000fe2000000007d */
[----:B------:R-:W-:Y:S06]  /*5a60*/  BRA `(.L_x_11681) ;  /* 0x0000000400587947 */ /* 0x000fec0003800000 */
.L_x_11682:
        /* <DEDUP_REMOVED lines=10> */
.L_x_11698:
[----:B------:R-:W-:Y:S05]  /*5b10*/  BSYNC.RECONVERGENT B2 ;  /* 0x0000000000027941 */ /* 0x000fea0003800200 */
.L_x_11697:
        /* <DEDUP_REMOVED lines=10> */
.L_x_11700:
[----:B------:R-:W-:Y:S05]  /*5bc0*/  BSYNC.RECONVERGENT B2 ;  /* 0x0000000000027941 */ /* 0x000fea0003800200 */
.L_x_11699:
        /* <DEDUP_REMOVED lines=10> */
.L_x_11702:
[----:B------:R-:W-:Y:S05]  /*5c70*/  BSYNC.RECONVERGENT B2 ;  /* 0x0000000000027941 */ /* 0x000fea0003800200 */
.L_x_11701:
        /* <DEDUP_REMOVED lines=10> */
.L_x_11704:
[----:B------:R-:W-:Y:S05]  /*5d20*/  BSYNC.RECONVERGENT B2 ;  /* 0x0000000000027941 */ /* 0x000fea0003800200 */
.L_x_11703:
        /* <DEDUP_REMOVED lines=10> */
.L_x_11706:
[----:B------:R-:W-:Y:S05]  /*5dd0*/  BSYNC.RECONVERGENT B2 ;  /* 0x0000000000027941 */ /* 0x000fea0003800200 */
.L_x_11705:
        /* <DEDUP_REMOVED lines=10> */
.L_x_11708:
[----:B------:R-:W-:Y:S05]  /*5e80*/  BSYNC.RECONVERGENT B2 ;  /* 0x0000000000027941 */ /* 0x000fea0003800200 */
.L_x_11707:
        /* <DEDUP_REMOVED lines=10> */
.L_x_11710:
[----:B------:R-:W-:Y:S05]  /*5f30*/  BSYNC.RECONVERGENT B2 ;  /* 0x0000000000027941 */ /* 0x000fea0003800200 */
.L_x_11709:
        /* <DEDUP_REMOVED lines=9> */
.L_x_11681:
[----:B------:R-:W-:Y:S05]  /*5fd0*/  BSYNC.RECONVERGENT B1 ;  /* 0x0000000000017941 */ /* 0x000fea0003800200 */
.L_x_11678:
        /* <DEDUP_REMOVED lines=12> */
[----:B------:R-:W1:Y:S01]  /*60a0*/  @P3 LDC R203, c[0x0][0x40c] ;  /* 0x00010300ffcb3b82 */ /* 0x000e620000000800 */
[-CC-:B------:R-:W-:Y:S01]  /*60b0*/  @P2 FFMA.FTZ R0, R189, R2.reuse, R131.reuse ;  /* 0x00000002bd002223 */ /* 0x180fe20000010083 */
[-CC-:B0-----:R-:W-:Y:S01]  /*60c0*/  @P2 FFMA.FTZ R109, R202, R2.reuse, R131.reuse ;  /* 0x00000002ca6d2223 */ /* 0x181fe20000010083 */
[-CC-:B------:R-:W-:Y:S01]  /*60d0*/  @P2 FFMA.FTZ R107, R188, R2.reuse, R131.reuse ;  /* 0x00000002bc6b2223 */ /* 0x180fe20000010083 */
[-CC-:B------:R-:W-:Y:S01]  /*60e0*/  @P2 FFMA.FTZ R108, R185, R2.reuse, R131.reuse ;  /* 0x00000002b96c2223 */ /* 0x180fe20000010083 */
[-CC-:B------:R-:W-:Y:S01]  /*60f0*/  @P2 FFMA.FTZ R111, R192, R2.reuse, R131.reuse ;  /* 0x00000002c06f2223 */ /* 0x180fe20000010083 */
[-CC-:B------:R-:W-:Y:S01]  /*6100*/  @P2 FFMA.FTZ R126, R193, R2.reuse, R131.reuse ;  /* 0x00000002c17e2223 */ /* 0x180fe20000010083 */
[-CC-:B------:R-:W-:Y:S01]  /*6110*/  @P2 FFMA.FTZ R125, R196, R2.reuse, R131.reuse ;  /* 0x00000002c47d2223 */ /* 0x180fe20000010083 */
[----:B------:R-:W0:Y:S01]  /*6120*/  @P3 LDC R124, c[0x0][0x40c] ;  /* 0x00010300ff7c3b82 */ /* 0x000e220000000800 */
[----:B------:R-:W-:Y:S01]  /*6130*/  @P2 FFMA.FTZ R128, R197, R2, R131 ;  /* 0x00000002c5802223 */ /* 0x000fe20000010083 */
[----:B------:R-:W-:Y:S01]  /*6140*/  @P2 FADD.FTZ R0, R187, -R0 ;  /* 0x80000000bb002221 */ /* 0x000fe20000010000 */
[----:B------:R-:W-:Y:S01]  /*6150*/  MOV R104, R112 ;  /* 0x0000007000687202 */ /* 0x000fe20000000f00 */
[----:B------:R-:W-:Y:S01]  /*6160*/  @P2 FADD.FTZ R106, R186, -R107 ;  /* 0x8000006bba6a2221 */ /* 0x000fe20000010000 */
[----:B------:R-:W-:Y:S01]  /*6170*/  MOV R105, R113 ;  /* 0x0000007100697202 */ /* 0x000fe20000000f00 */
[----:B------:R-:W-:Y:S01]  /*6180*/  @P2 FFMA.FTZ R104, R133, R0, R112 ;  /* 0x0000000085682223 */ /* 0x000fe20000010070 */
[----:B------:R-:W-:Y:S01]  /*6190*/  @P2 FADD.FTZ R107, R183, -R108 ;  /* 0x8000006cb76b2221 */ /* 0x000fe20000010000 */
[----:B------:R-:W2:Y:S01]  /*61a0*/  @P3 LDC R131, c[0x0][0x40c] ;  /* 0x00010300ff833b82 */ /* 0x000ea20000000800 */
[C---:B------:R-:W-:Y:S01]  /*61b0*/  @P2 FFMA.FTZ R105, R133.reuse, R106, R113 ;  /* 0x0000006a85692223 */ /* 0x040fe20000010071 */
[----:B------:R-:W-:Y:S01]  /*61c0*/  @P2 FADD.FTZ R110, R200, -R109 ;  /* 0x8000006dc86e2221 */ /* 0x000fe20000010000 */
[----:B------:R-:W-:Y:S01]  /*61d0*/  MOV R106, R114 ;  /* 0x00000072006a7202 */ /* 0x000fe20000000f00 */
[----:B------:R-:W-:Y:S01]  /*61e0*/  @P2 FFMA.FTZ R106, R133, R107, R114 ;  /* 0x0000006b856a2223 */ /* 0x000fe20000010072 */
[----:B------:R-:W-:-:S02]  /*61f0*/  MOV R108, R120 ;  /* 0x00000078006c7202 */ /* 0x000fc40000000f00 */
[----:B------:R-:W-:Y:S01]  /*6200*/  MOV R127, R123 ;  /* 0x0000007b007f7202 */ /* 0x000fe20000000f00 */
[----:B------:R-:W3:Y:S01]  /*6210*/  @P3 LDC R205, c[0x0][0x40c] ;  /* 0x00010300ffcd3b82 */ /* 0x000ee20000000800 */
[----:B-1----:R-:W-:Y:S01]  /*6220*/  @P3 FMUL.FTZ R0, R104, R203 ;  /* 0x000000cb68003220 */ /* 0x002fe20000410000 */
[----:B------:R-:W-:Y:S01]  /*6230*/  @P2 FFMA.FTZ R127, R133, R110, R123 ;  /* 0x0000006e857f2223 */ /* 0x000fe2000001007b */
[----:B------:R-:W-:Y:S02]  /*6240*/  MOV R107, R115 ;  /* 0x00000073006b7202 */ /* 0x000fe40000000f00 */
[----:B------:R-:W-:Y:S02]  /*6250*/  MOV R109, R121 ;  /* 0x00000079006d7202 */ /* 0x000fe40000000f00 */
[----:B------:R-:W-:Y:S01]  /*6260*/  @P3 F2FP.F16.F32.PACK_AB R0, RZ, R0 ;  /* 0x00000000ff00323e */ /* 0x000fe200000000ff */
[----:B------:R-:W1:Y:S01]  /*6270*/  @P3 LDC R130, c[0x0][0x40c] ;  /* 0x00010300ff823b82 */ /* 0x000e620000000800 */
[----:B0-----:R-:W-:Y:S01]  /*6280*/  @P3 FMUL.FTZ R2, R105, R124 ;  /* 0x0000007c69023220 */ /* 0x001fe20000410000 */
[----:B------:R-:W-:Y:S01]  /*6290*/  @P2 FADD.FTZ R124, R190, -R111 ;  /* 0x8000006fbe7c2221 */ /* 0x000fe20000010000 */
[----:B------:R-:W-:Y:S01]  /*62a0*/  @P2 FADD.FTZ R111, R191, -R126 ;  /* 0x8000007ebf6f2221 */ /* 0x000fe20000010000 */
[----:B------:R-:W-:Y:S01]  /*62b0*/  @P2 FADD.FTZ R126, R194, -R125 ;  /* 0x8000007dc27e2221 */ /* 0x000fe20000010000 */
[----:B------:R-:W-:Y:S01]  /*62c0*/  @P3 PRMT R100, R0, 0x7610, R100 ;  /* 0x0000761000643816 */ /* 0x000fe20000000064 */
[----:B------:R-:W-:Y:S01]  /*62d0*/  @P2 FADD.FTZ R125, R195, -R128 ;  /* 0x80000080c37d2221 */ /* 0x000fe20000010000 */
[----:B------:R-:W-:Y:S01]  /*62e0*/  @P3 F2FP.F16.F32.PACK_AB R2, RZ, R2 ;  /* 0x00000002ff02323e */ /* 0x000fe200000000ff */
[----:B------:R-:W0:Y:S01]  /*62f0*/  @P3 LDC R204, c[0x0][0x40c] ;  /* 0x00010300ffcc3b82 */ /* 0x000e220000000800 */
[C---:B------:R-:W-:Y:S01]  /*6300*/  @P2 FFMA.FTZ R108, R133.reuse, R111, R120 ;  /* 0x0000006f856c2223 */ /* 0x040fe20000010078 */
[----:B------:R-:W-:Y:S01]  /*6310*/  MOV R110, R122 ;  /* 0x0000007a006e7202 */ /* 0x000fe20000000f00 */
[C---:B------:R-:W-:Y:S01]  /*6320*/  @P2 FFMA.FTZ R107, R133.reuse, R124, R115 ;  /* 0x0000007c856b2223 */ /* 0x040fe20000010073 */
[----:B------:R-:W-:Y:S01]  /*6330*/  @P3 PRMT R100, R100, 0x5410, R2 ;  /* 0x0000541064643816 */ /* 0x000fe20000000002 */
[C---:B------:R-:W-:Y:S01]  /*6340*/  @P2 FFMA.FTZ R109, R133.reuse, R126, R121 ;  /* 0x0000007e856d2223 */ /* 0x040fe20000010079 */
[----:B------:R-:W-:Y:S01]  /*6350*/  @P2 FFMA.FTZ R110, R133, R125, R122 ;  /* 0x0000007d856e2223 */ /* 0x000fe2000001007a */
[----:B--2---:R-:W-:Y:S01]  /*6360*/  @P3 FMUL.FTZ R111, R106, R131 ;  /* 0x000000836a6f3220 */ /* 0x004fe20000410000 */
[----:B------:R-:W2:Y:S01]  /*6370*/  @P3 LDC R207, c[0x0][0x40c] ;  /* 0x00010300ffcf3b82 */ /* 0x000ea20000000800 */
[----:B---3--:R-:W-:-:S03]  /*6380*/  @P3 FMUL.FTZ R2, R108, R205 ;  /* 0x000000cd6c023220 */ /* 0x008fc60000410000 */
[----:B------:R-:W-:Y:S02]  /*6390*/  @P3 F2FP.F16.F32.PACK_AB R111, RZ, R111 ;  /* 0x0000006fff6f323e */ /* 0x000fe400000000ff */
[----:B------:R-:W-:Y:S01]  /*63a0*/  @P3 F2FP.F16.F32.PACK_AB R2, RZ, R2 ;  /* 0x00000002ff02323e */ /* 0x000fe200000000ff */
[----:B-1----:R-:W-:Y:S01]  /*63b0*/  @P3 FMUL.FTZ R0, R107, R130 ;  /* 0x000000826b003220 */ /* 0x002fe20000410000 */
[----:B------:R-:W-:Y:S02]  /*63c0*/  @P3 PRMT R101, R111, 0x7610, R101 ;  /* 0x000076106f653816 */ /* 0x000fe40000000065 */
[----:B------:R-:W-:Y:S02]  /*63d0*/  @P3 PRMT R102, R2, 0x7610, R102 ;  /* 0x0000761002663816 */ /* 0x000fe40000000066 */
[----:B------:R-:W-:Y:S02]  /*63e0*/  @P3 F2FP.F16.F32.PACK_AB R0, RZ, R0 ;  /* 0x00000000ff00323e */ /* 0x000fe400000000ff */
[----:B------:R-:W-:Y:S01]  /*63f0*/  MOV R111, R127 ;  /* 0x0000007f006f7202 */ /* 0x000fe20000000f00 */
[----:B0-----:R-:W-:Y:S01]  /*6400*/  @P3 FMUL.FTZ R124, R109, R204 ;  /* 0x000000cc6d7c3220 */ /* 0x001fe20000410000 */
        /* <DEDUP_REMOVED lines=11> */
.L_x_11713:
        /* <DEDUP_REMOVED lines=12> */
[----:B------:R-:W-:Y:S01]  /*6580*/  @P2 FADD.FTZ R128, R183, -R128 ;  /* 0x80000080b7802221 */ /* 0x000fe20000010000 */
[----:B------:R-:W-:Y:S01]  /*6590*/  @P2 FFMA.FTZ R212, R197, R2, R131 ;  /* 0x00000002c5d42223 */ /* 0x000fe20000010083 */
[----:B------:R-:W-:Y:S01]  /*65a0*/  MOV R125, R114 ;  /* 0x00000072007d7202 */ /* 0x000fe20000000f00 */
[----:B------:R-:W-:Y:S01]  /*65b0*/  @P2 FADD.FTZ R206, R191, -R206 ;  /* 0x800000cebfce2221 */ /* 0x000fe20000010000 */
[----:B------:R-:W2:Y:S01]  /*65c0*/  @P3 LDC R204, c[0x0][0x40c] ;  /* 0x00010300ffcc3b82 */ /* 0x000ea20000000800 */
[----:B------:R-:W-:Y:S01]  /*65d0*/  @P2 FFMA.FTZ R125, R133, R128, R114 ;  /* 0x00000080857d2223 */ /* 0x000fe20000010072 */
[----:B------:R-:W-:-:S02]  /*65e0*/  MOV R126, R115 ;  /* 0x00000073007e7202 */ /* 0x000fc40000000f00 */
[----:B------:R-:W-:-:S04]  /*65f0*/  MOV R128, R121 ;  /* 0x0000007900807202 */ /* 0x000fc80000000f00 */
        /* <DEDUP_REMOVED lines=8> */
[----:B------:R-:W-:Y:S01]  /*6680*/  MOV R127, R120 ;  /* 0x00000078007f7202 */ /* 0x000fe20000000f00 */
[C---:B------:R-:W-:Y:S01]  /*6690*/  @P2 FFMA.FTZ R127, R133.reuse, R206, R120 ;  /* 0x000000ce857f2223 */ /* 0x040fe20000010078 */
[----:B------:R-:W-:Y:S01]  /*66a0*/  @P2 FFMA.FTZ R126, R133, R130, R115 ;  /* 0x00000082857e2223 */ /* 0x000fe20000010073 */
[----:B------:R-:W-:Y:S01]  /*66b0*/  @P2 FADD.FTZ R210, R194, -R205 ;  /* 0x800000cdc2d22221 */ /* 0x000fe20000010000 */
[----:B------:R-:W-:Y:S01]  /*66c0*/  @P2 FADD.FTZ R205, R195, -R212 ;  /* 0x800000d4c3cd2221 */ /* 0x000fe20000010000 */
[----:B------:R-:W1:Y:S01]  /*66d0*/  @P3 LDC R207, c[0x0][0x40c] ;  /* 0x00010300ffcf3b82 */ /* 0x000e620000000800 */
[----:B------:R-:W-:Y:S01]  /*66e0*/  @P3 F2FP.F16.F32.PACK_AB R124, RZ, R124 ;  /* 0x0000007cff7c323e */ /* 0x000fe200000000ff */
[----:B------:R-:W-:Y:S01]  /*66f0*/  @P2 FFMA.FTZ R128, R133, R210, R121 ;  /* 0x000000d285802223 */ /* 0x000fe20000010079 */
[----:B------:R-:W-:Y:S01]  /*6700*/  @P3 PRMT R100, R0, 0x7610, R100 ;  /* 0x0000761000643816 */ /* 0x000fe20000000064 */
[----:B--2---:R-:W-:Y:S01]  /*6710*/  @P3 FMUL.FTZ R0, R125, R204 ;  /* 0x000000cc7d003220 */ /* 0x004fe20000410000 */
[----:B------:R-:W-:Y:S01]  /*6720*/  MOV R130, R122 ;  /* 0x0000007a00827202 */ /* 0x000fe20000000f00 */
[----:B------:R-:W-:Y:S01]  /*6730*/  @P2 FFMA.FTZ R130, R133, R205, R122 ;  /* 0x000000cd85822223 */ /* 0x000fe2000001007a */
[----:B------:R-:W-:Y:S01]  /*6740*/  @P3 PRMT R100, R100, 0x5410, R124 ;  /* 0x0000541064643816 */ /* 0x000fe2000000007c */
        /* <DEDUP_REMOVED lines=24> */
.L_x_11712:
        /* <DEDUP_REMOVED lines=36> */
.L_x_11717:
[----:B------:R-:W-:Y:S05]  /*6b10*/  BSYNC.RECONVERGENT B2 ;  /* 0x0000000000027941 */ /* 0x000fea0003800200 */
.L_x_11716:
        /* <DEDUP_REMOVED lines=10> */
.L_x_11719:
[----:B------:R-:W-:Y:S05]  /*6bc0*/  BSYNC.RECONVERGENT B2 ;  /* 0x0000000000027941 */ /* 0x000fea0003800200 */
.L_x_11718:
        /* <DEDUP_REMOVED lines=10> */
.L_x_11721:
[----:B------:R-:W-:Y:S05]  /*6c70*/  BSYNC.RECONVERGENT B2 ;  /* 0x0000000000027941 */ /* 0x000fea0003800200 */
.L_x_11720:
        /* <DEDUP_REMOVED lines=10> */
.L_x_11723:
[----:B------:R-:W-:Y:S05]  /*6d20*/  BSYNC.RECONVERGENT B2 ;  /* 0x0000000000027941 */ /* 0x000fea0003800200 */
.L_x_11722:
        /* <DEDUP_REMOVED lines=10> */
.L_x_11725:
[----:B------:R-:W-:Y:S05]  /*6dd0*/  BSYNC.RECONVERGENT B2 ;  /* 0x0000000000027941 */ /* 0x000fea0003800200 */
.L_x_11724:
        /* <DEDUP_REMOVED lines=10> */
.L_x_11727:
[----:B------:R-:W-:Y:S05]  /*6e80*/  BSYNC.RECONVERGENT B2 ;  /* 0x0000000000027941 */ /* 0x000fea0003800200 */
.L_x_11726:
        /* <DEDUP_REMOVED lines=10> */
.L_x_11729:
[----:B------:R-:W-:Y:S05]  /*6f30*/  BSYNC.RECONVERGENT B2 ;  /* 0x0000000000027941 */ /* 0x000fea0003800200 */
.L_x_11728:
        /* <DEDUP_REMOVED lines=13> */
.L_x_11715:
        /* <DEDUP_REMOVED lines=17> */
.L_x_11731:
[----:B------:R-:W-:Y:S05]  /*7120*/  BSYNC.RECONVERGENT B2 ;  /* 0x0000000000027941 */ /* 0x000fea0003800200 */
.L_x_11730:
        /* <DEDUP_REMOVED lines=10> */
.L_x_11733:
[----:B------:R-:W-:Y:S05]  /*71d0*/  BSYNC.RECONVERGENT B2 ;  /* 0x0000000000027941 */ /* 0x000fea0003800200 */
.L_x_11732:
        /* <DEDUP_REMOVED lines=10> */
.L_x_11735:
[----:B------:R-:W-:Y:S05]  /*7280*/  BSYNC.RECONVERGENT B2 ;  /* 0x0000000000027941 */ /* 0x000fea0003800200 */
.L_x_11734:
        /* <DEDUP_REMOVED lines=10> */
.L_x_11737:
[----:B------:R-:W-:Y:S05]  /*7330*/  BSYNC.RECONVERGENT B2 ;  /* 0x0000000000027941 */ /* 0x000fea0003800200 */
.L_x_11736:
        /* <DEDUP_REMOVED lines=10> */
.L_x_11739:
[----:B------:R-:W-:Y:S05]  /*73e0*/  BSYNC.RECONVERGENT B2 ;  /* 0x0000000000027941 */ /* 0x000fea0003800200 */
.L_x_11738:
        /* <DEDUP_REMOVED lines=10> */
.L_x_11741:
[----:B------:R-:W-:Y:S05]  /*7490*/  BSYNC.RECONVERGENT B2 ;  /* 0x0000000000027941 */ /* 0x000fea0003800200 */
.L_x_11740:
        /* <DEDUP_REMOVED lines=10> */
.L_x_11743:
[----:B------:R-:W-:Y:S05]  /*7540*/  BSYNC.RECONVERGENT B2 ;  /* 0x0000000000027941 */ /* 0x000fea0003800200 */
.L_x_11742:
[----:B------:R-:W-:-:S04]  /*7550*/  @P3 F2FP.F16.F32.PACK_AB R124, RZ, R124 ;  /* 0x0000007cff7c323e */ /* 0x000fc800000000ff */
[----:B------:R-:W-:-:S07]  /*7560*/  @P3 PRMT R103, R103, 0x5410, R124 ;  /* 0x0000541067673816 */ /* 0x000fce000000007c */
.L_x_11714:
[----:B------:R-:W-:Y:S05]  /*7570*/  BSYNC.RECONVERGENT B1 ;  /* 0x0000000000017941 */ /* 0x000fea0003800200 */
.L_x_11711:
        /* <DEDUP_REMOVED lines=12> */
[----:B---3--:R-:W-:Y:S05]  /*7640*/  @!P0 BRA `(.L_x_11744) ;  /* 0xffffff8c00508947 */ /* 0x008fea000383ffff */
.L_x_11607:
[----:B------:R-:W-:Y:S05]  /*7650*/  BSYNC B0 ;  /* 0x0000000000007941 */ /* 0x000fea0003800000 */
.L_x_11606:
        /* <DEDUP_REMOVED lines=186> */
.L_x_11611:
[----:B------:R-:W-:Y:S01]  /*8200*/  HFMA2 R207, -RZ, RZ, 0, 5.9604644775390625e-08 ;  /* 0x00000001ffcf7431 */ /* 0x000fe200000001ff */
[----:B------:R-:W-:Y:S01]  /*8210*/  BSSY B1, `(.L_x_11745) ;  /* 0x0000007000017945 */ /* 0x000fe20003800000 */
[----:B------:R-:W-:Y:S02]  /*8220*/  MOV R208, R201 ;  /* 0x000000c900d07202 */ /* 0x000fe40000000f00 */
[----:B------:R-:W-:Y:S02]  /*8230*/  MOV R210, 0x1f ;  /* 0x0000001f00d27802 */ /* 0x000fe40000000f00 */
[----:B0-----:R-:W-:-:S07]  /*8240*/  MOV R205, 0xffffffff ;  /* 0xffffffff00cd7802 */ /* 0x001fce0000000f00 */
[----:B------:R-:W-:Y:S05]  /*8250*/  WARPSYNC.COLLECTIVE R205, `(.L_x_11746) ;  /* 0x00000000cd087348 */ /* 0x000fea0003c00000 */
[----:B------:R0:W1:Y:S02]  /*8260*/  SHFL.BFLY P1, R206, R208, R207, R210 ;  /* 0x0c0000cfd0ce7389 */ /* 0x00006400000200d2 */
[----:B01----:R-:W-:Y:S05]  /*8270*/  ENDCOLLECTIVE ;  /* 0x000000000000791b */ /* 0x003fea0003800000 */
.L_x_11746:
[----:B------:R-:W-:Y:S05]  /*8280*/  BSYNC B1 ;  /* 0x0000000000017941 */ /* 0x000fea0003800000 */
.L_x_11745:
        /* <DEDUP_REMOVED lines=8> */
.L_x_11747:
[----:B------:R-:W-:-:S05]  /*8310*/  FADD.FTZ R124, R124, R201 ;  /* 0x000000c97c7c7221 */ /* 0x000fca0000010000 */
[----:B------:R-:W-:Y:S01]  /*8320*/  MOV R208, R124 ;  /* 0x0000007c00d07202 */ /* 0x000fe20000000f00 */
[----:B------:R-:W-:Y:S01]  /*8330*/  HFMA2 R207, -RZ, RZ, 0, 1.1920928955078125e-07 ;  /* 0x00000002ffcf7431 */ /* 0x000fe200000001ff */
[----:B------:R-:W-:-:S07]  /*8340*/  MOV R126, R206 ;  /* 0x000000ce007e7202 */ /* 0x000fce0000000f00 */
[----:B------:R-:W-:Y:S05]  /*8350*/  WARPSYNC.COLLECTIVE R205, `(.L_x_11748) ;  /* 0x00000000cd087348 */ /* 0x000fea0003c00000 */
[----:B------:R0:W1:Y:S02]  /*8360*/  SHFL.BFLY P1, R206, R208, R207, R210 ;  /* 0x0c0000cfd0ce7389 */ /* 0x00006400000200d2 */
[----:B01----:R-:W-:Y:S05]  /*8370*/  ENDCOLLECTIVE ;  /* 0x000000000000791b */ /* 0x003fea0003800000 */
.L_x_11748:
[----:B------:R-:W-:-:S05]  /*8380*/  FADD.FTZ R126, R126, R203 ;  /* 0x000000cb7e7e7221 */ /* 0x000fca0000010000 */
[----:B------:R-:W-:Y:S02]  /*8390*/  MOV R208, R126 ;  /* 0x0000007e00d07202 */ /* 0x000fe40000000f00 */
[----:B------:R-:W-:-:S07]  /*83a0*/  MOV R125, R206 ;  /* 0x000000ce007d7202 */ /* 0x000fce0000000f00 */
[----:B------:R-:W-:Y:S05]  /*83b0*/  WARPSYNC.COLLECTIVE R205, `(.L_x_11749) ;  /* 0x00000000cd087348 */ /* 0x000fea0003c00000 */
[----:B------:R0:W1:Y:S02]  /*83c0*/  SHFL.BFLY P1, R206, R208, R207, R210 ;  /* 0x0c0000cfd0ce7389 */ /* 0x00006400000200d2 */
[----:B01----:R-:W-:Y:S05]  /*83d0*/  ENDCOLLECTIVE ;  /* 0x000000000000791b */ /* 0x003fea0003800000 */
.L_x_11749:
[----:B------:R-:W-:-:S05]  /*83e0*/  FADD.FTZ R125, R124, R125 ;  /* 0x0000007d7c7d7221 */ /* 0x000fca0000010000 */
[----:B------:R-:W-:Y:S01]  /*83f0*/  MOV R208, R125 ;  /* 0x0000007d00d07202 */ /* 0x000fe20000000f00 */
[----:B------:R-:W-:Y:S01]  /*8400*/  HFMA2 R207, -RZ, RZ, 0, 2.384185791015625e-07 ;  /* 0x00000004ffcf7431 */ /* 0x000fe200000001ff */
[----:B------:R-:W-:-:S07]  /*8410*/  MOV R127, R206 ;  /* 0x000000ce007f7202 */ /* 0x000fce0000000f00 */
[----:B------:R-:W-:Y:S05]  /*8420*/  WARPSYNC.COLLECTIVE R205, `(.L_x_11750) ;  /* 0x00000000cd087348 */ /* 0x000fea0003c00000 */
[----:B------:R0:W1:Y:S02]  /*8430*/  SHFL.BFLY P1, R206, R208, R207, R210 ;  /* 0x0c0000cfd0ce7389 */ /* 0x00006400000200d2 */
[----:B01----:R-:W-:Y:S05]  /*8440*/  ENDCOLLECTIVE ;  /* 0x000000000000791b */ /* 0x003fea0003800000 */
.L_x_11750:
[----:B------:R-:W-:-:S05]  /*8450*/  FADD.FTZ R127, R126, R127 ;  /* 0x0000007f7e7f7221 */ /* 0x000fca0000010000 */
[----:B------:R-:W-:Y:S02]  /*8460*/  MOV R208, R127 ;  /* 0x0000007f00d07202 */ /* 0x000fe40000000f00 */
[----:B------:R-:W-:-:S07]  /*8470*/  MOV R198, R206 ;  /* 0x000000ce00c67202 */ /* 0x000fce0000000f00 */
[----:B------:R-:W-:Y:S05]  /*8480*/  WARPSYNC.COLLECTIVE R205, `(.L_x_11751) ;  /* 0x00000000cd087348 */ /* 0x000fea0003c00000 */
[----:B------:R0:W1:Y:S02]  /*8490*/  SHFL.BFLY P1, R206, R208, R207, R210 ;  /* 0x0c0000cfd0ce7389 */ /* 0x00006400000200d2 */
[----:B01----:R-:W-:Y:S05]  /*84a0*/  ENDCOLLECTIVE ;  /* 0x000000000000791b */ /* 0x003fea0003800000 */
.L_x_11751:
[----:B------:R-:W-:-:S05]  /*84b0*/  FADD.FTZ R198, R125, R198 ;  /* 0x000000c67dc67221 */ /* 0x000fca0000010000 */
[----:B------:R-:W-:Y:S01]  /*84c0*/  MOV R208, R198 ;  /* 0x000000c600d07202 */ /* 0x000fe20000000f00 */
[----:B------:R-:W-:Y:S01]  /*84d0*/  HFMA2 R207, -RZ, RZ, 0, 4.76837158203125e-07 ;  /* 0x00000008ffcf7431 */ /* 0x000fe200000001ff */
[----:B------:R-:W-:-:S07]  /*84e0*/  MOV R204, R206 ;  /* 0x000000ce00cc7202 */ /* 0x000fce0000000f00 */
[----:B------:R-:W-:Y:S05]  /*84f0*/  WARPSYNC.COLLECTIVE R205, `(.L_x_11752) ;  /* 0x00000000cd087348 */ /* 0x000fea0003c00000 */
[----:B------:R0:W1:Y:S02]  /*8500*/  SHFL.BFLY P1, R206, R208, R207, R210 ;  /* 0x0c0000cfd0ce7389 */ /* 0x00006400000200d2 */
[----:B01----:R-:W-:Y:S05]  /*8510*/  ENDCOLLECTIVE ;  /* 0x000000000000791b */ /* 0x003fea0003800000 */
.L_x_11752:
[----:B------:R-:W-:-:S05]  /*8520*/  FADD.FTZ R204, R127, R204 ;  /* 0x000000cc7fcc7221 */ /* 0x000fca0000010000 */
[----:B------:R-:W-:Y:S02]  /*8530*/  MOV R208, R204 ;  /* 0x000000cc00d07202 */ /* 0x000fe40000000f00 */
[----:B------:R-:W-:-:S07]  /*8540*/  MOV R131, R206 ;  /* 0x000000ce00837202 */ /* 0x000fce0000000f00 */
[----:B------:R-:W-:Y:S05]  /*8550*/  WARPSYNC.COLLECTIVE R205, `(.L_x_11753) ;  /* 0x00000000cd087348 */ /* 0x000fea0003c00000 */
[----:B------:R0:W1:Y:S02]  /*8560*/  SHFL.BFLY P1, R206, R208, R207, R210 ;  /* 0x0c0000cfd0ce7389 */ /* 0x00006400000200d2 */
[----:B01----:R-:W-:Y:S05]  /*8570*/  ENDCOLLECTIVE ;  /* 0x000000000000791b */ /* 0x003fea0003800000 */
.L_x_11753:
[----:B------:R-:W-:-:S05]  /*8580*/  FADD.FTZ R131, R198, R131 ;  /* 0x00000083c6837221 */ /* 0x000fca0000010000 */
[----:B------:R-:W-:Y:S01]  /*8590*/  MOV R208, R131 ;  /* 0x0000008300d07202 */ /* 0x000fe20000000f00 */
[----:B------:R-:W-:Y:S01]  /*85a0*/  HFMA2 R207, -RZ, RZ, 0, 9.5367431640625e-07 ;  /* 0x00000010ffcf7431 */ /* 0x000fe200000001ff */
[----:B------:R-:W-:-:S07]  /*85b0*/  MOV R199, R206 ;  /* 0x000000ce00c77202 */ /* 0x000fce0000000f00 */
[----:B------:R-:W-:Y:S05]  /*85c0*/  WARPSYNC.COLLECTIVE R205, `(.L_x_11754) ;  /* 0x00000000cd087348 */ /* 0x000fea0003c00000 */
[----:B------:R0:W1:Y:S02]  /*85d0*/  SHFL.BFLY P1, R206, R208, R207, R210 ;  /* 0x0c0000cfd0ce7389 */ /* 0x00006400000200d2 */
[----:B01----:R-:W-:Y:S05]  /*85e0*/  ENDCOLLECTIVE ;  /* 0x000000000000791b */ /* 0x003fea0003800000 */
.L_x_11754:
[----:B------:R-:W-:-:S05]  /*85f0*/  FADD.FTZ R199, R204, R199 ;  /* 0x000000c7ccc77221 */ /* 0x000fca0000010000 */
[----:B------:R-:W-:Y:S02]  /*8600*/  MOV R208, R199 ;  /* 0x000000c700d07202 */ /* 0x000fe40000000f00 */
[----:B------:R-:W-:-:S07]  /*8610*/  MOV R124, R206 ;  /* 0x000000ce007c7202 */ /* 0x000fce0000000f00 */
[----:B------:R-:W-:Y:S05]  /*8620*/  WARPSYNC.COLLECTIVE R205, `(.L_x_11755) ;  /* 0x00000000cd087348 */ /* 0x000fea0003c00000 */
[----:B------:R0:W1:Y:S02]  /*8630*/  SHFL.BFLY P1, R206, R208, R207, R210 ;  /* 0x0c0000cfd0ce7389 */ /* 0x00006400000200d2 */
[----:B01----:R-:W-:Y:S05]  /*8640*/  ENDCOLLECTIVE ;  /* 0x000000000000791b */ /* 0x003fea0003800000 */
.L_x_11755:
[----:B------:R-:W-:Y:S01]  /*8650*/  MOV R126, R206 ;  /* 0x000000ce007e7202 */ /* 0x000fe20000000f00 */
[----:B------:R-:W-:Y:S06]  /*8660*/  BRA `(.L_x_11756) ;  /* 0xffffff9400c87947 */ /* 0x000fec000383ffff */
.L_x_11757:
        /* <DEDUP_REMOVED lines=9> */
.L_x_20069:


//--------------------- .text._ZN10layer_norm13ln_bwd_kernelINS_13Kernel_traitsI6__halfS2_fS2_fjLj1024ELj1ELj4ELj1ELj16ENS_18Kernel_traits_baseILj1024ES2_S2_fS2_fjLj128EEEEELb0ELb1ELb0ELb0EEEvNS_9BwdParamsE --------------------------
	.section	.text._ZN10layer_norm13ln_bwd_kernelINS_13Kernel_traitsI6__halfS2_fS2_fjLj1024ELj1ELj4ELj1ELj16ENS_18Kernel_traits_baseILj1024ES2_S2_fS2_fjLj128EEEEELb0ELb1ELb0ELb0EEEvNS_9BwdParamsE,"ax",@progbits
	.align	128
        .global         _ZN10layer_norm13ln_bwd_kernelINS_13Kernel_traitsI6__halfS2_fS2_fjLj1024ELj1ELj4ELj1ELj16ENS_18Kernel_traits_baseILj1024ES2_S2_fS2_fjLj128EEEEELb0ELb1ELb0ELb0EEEvNS_9BwdParamsE
        .type           _ZN10layer_norm13ln_bwd_kernelINS_13Kernel_traitsI6__halfS2_fS2_fjLj1024ELj1ELj4ELj1ELj16ENS_18Kernel_traits_baseILj1024ES2_S2_fS2_fjLj128EEEEELb0ELb1ELb0ELb0EEEvNS_9BwdParamsE,@function
        .size           _ZN10layer_norm13ln_bwd_kernelINS_13Kernel_traitsI6__halfS2_fS2_fjLj1024ELj1ELj4ELj1ELj16ENS_18Kernel_traits_baseILj1024ES2_S2_fS2_fjLj128EEEEELb0ELb1ELb0ELb0EEEvNS_9BwdParamsE,(.L_x_20070 - _ZN10layer_norm13ln_bwd_kernelINS_13Kernel_traitsI6__halfS2_fS2_fjLj1024ELj1ELj4ELj1ELj16ENS_18Kernel_traits_baseILj1024ES2_S2_fS2_fjLj128EEEEELb0ELb1ELb0ELb0EEEvNS_9BwdParamsE)
        .other          _ZN10layer_norm13ln_bwd_kernelINS_13Kernel_traitsI6__halfS2_fS2_fjLj1024ELj1ELj4ELj1ELj16ENS_18Kernel_traits_baseILj1024ES2_S2_fS2_fjLj128EEEEELb0ELb1ELb0ELb0EEEvNS_9BwdParamsE,@"STO_CUDA_ENTRY STV_DEFAULT"
_ZN10layer_norm13ln_bwd_kernelINS_13Kernel_traitsI6__halfS2_fS2_fjLj1024ELj1ELj4ELj1ELj16ENS_18Kernel_traits_baseILj1024ES2_S2_fS2_fjLj128EEEEELb0ELb1ELb0ELb0EEEvNS_9BwdParamsE:
.text._ZN10layer_norm13ln_bwd_kernelINS_13Kernel_traitsI6__halfS2_fS2_fjLj1024ELj1ELj4ELj1ELj16ENS_18Kernel_traits_baseILj1024ES2_S2_fS2_fjLj128EEEEELb0ELb1ELb0ELb0EEEvNS_9BwdParamsE:
        /* <DEDUP_REMOVED lines=21> */
[C---:B------:R-:W-:Y:S02]  /*0150*/  ISETP.GE.U32.AND P2, PT, R6.reuse, 0x60, PT ;  /* 0x000000600600780c */ /* 0x040fe40003f46070 */
[----:B------:R-:W-:-:S07]  /*0160*/  ISETP.GE.U32.AND P3, PT, R6, 0x80, PT ;  /* 0x000000800600780c */ /* 0x000fce0003f66070 */
[----:B---3--:R-:W3:Y:S08]  /*0170*/  @P0 LDC.64 R2, c[0x0][0x3d0] ;  /* 0x0000f400ff020b82 */ /* 0x008ef00000000a00 */
[----:B------:R-:W4:Y:S08]  /*0180*/  @P0 LDC.64 R4, c[0x0][0x3e8] ;  /* 0x0000fa00ff040b82 */ /* 0x000f300000000a00 */
[----:B-1----:R-:W1:Y:S08]  /*0190*/  @P1 LDC.64 R6, c[0x0][0x3d0] ;  /* 0x0000f400ff061b82 */ /* 0x002e700000000a00 */
[----:B------:R-:W2:Y:S01]  /*01a0*/  @P1 LDC.64 R8, c[0x0][0x3e8] ;  /* 0x0000fa00ff081b82 */ /* 0x000ea20000000a00 */
        /* <DEDUP_REMOVED lines=8> */
[----:B-1----:R-:W-:-:S05]  /*0230*/  @P1 IMAD.WIDE.U32 R10, R23, 0x10, R6 ;  /* 0x00000010170a1825 */ /* 0x002fca00078e0006 */
[----:B------:R0:W5:Y:S02]  /*0240*/  @P1 LDG.E.128 R152, desc[UR6][R10.64] ;  /* 0x000000060a981981 */ /* 0x000164000c1e1d00 */
[----:B------:R-:W1:Y:S01]  /*0250*/  @P3 LDC.64 R18, c[0x0][0x3d0] ;  /* 0x0000f400ff123b82 */ /* 0x000e620000000a00 */
[C---:B--2---:R-:W-:Y:S01]  /*0260*/  @P1 IMAD.WIDE.U32 R12, R23.reuse, 0x10, R8 ;  /* 0x00000010170c1825 */ /* 0x044fe200078e0008 */
[----:B------:R-:W-:-:S04]  /*0270*/  @P1 IADD3 R23, PT, PT, R23, 0x20, RZ ;  /* 0x0000002017171810 */ /* 0x000fc80007ffe0ff */
[----:B------:R0:W5:Y:S02]  /*0280*/  @P1 LDG.E.128 R148, desc[UR6][R12.64] ;  /* 0x000000060c941981 */ /* 0x000164000c1e1d00 */
[----:B------:R-:W2:Y:S01]  /*0290*/  @P3 LDC.64 R20, c[0x0][0x3e8] ;  /* 0x0000fa00ff143b82 */ /* 0x000ea20000000a00 */
[----:B---3--:R-:W-:-:S05]  /*02a0*/  @P2 IMAD.WIDE.U32 R14, R23, 0x10, R14 ;  /* 0x00000010170e2825 */ /* 0x008fca00078e000e */
        /* <DEDUP_REMOVED lines=113> */
.L_x_11800:
[----:B0-----:R-:W0:Y:S01]  /*09c0*/  @P0 LDC.64 R2, c[0x0][0x3e0] ;  /* 0x0000f800ff020b82 */ /* 0x001e220000000a00 */
[----:B------:R-:W2:Y:S01]  /*09d0*/  LDL R191, [R1+0x4] ;  /* 0x0000040001bf7983 */ /* 0x000ea20000100800 */
[----:B0-----:R-:W-:-:S05]  /*09e0*/  @P0 IMAD.WIDE R2, R242, 0x2, R2 ;  /* 0x00000002f2020825 */ /* 0x001fca00078e0202 */
[----:B------:R0:W3:Y:S02]  /*09f0*/  @P0 LDG.E.U16 R188, desc[UR6][R2.64] ;  /* 0x0000000602bc0981 */ /* 0x0000e4000c1e1500 */
[----:B0-----:R-:W0:Y:S02]  /*0a00*/  LDC.64 R2, c[0x0][0x3c0] ;  /* 0x0000f000ff027b82 */ /* 0x001e240000000a00 */
[----:B0-----:R-:W-:-:S05]  /*0a10*/  IMAD.WIDE R2, R242, 0x4, R2 ;  /* 0x00000004f2027825 */ /* 0x001fca00078e0202 */
[----:B------:R0:W4:Y:S02]  /*0a20*/  LDG.E R218, desc[UR6][R2.64] ;  /* 0x0000000602da7981 */ /* 0x000124000c1e1900 */
[----:B0-----:R-:W0:Y:S01]  /*0a30*/  LDC.64 R2, c[0x0][0x3c8] ;  /* 0x0000f200ff027b82 */ /* 0x001e220000000a00 */
[----:B------:R-:W1:Y:S01]  /*0a40*/  S2R R190, SR_TID.X ;  /* 0x0000000000be7919 */ /* 0x000e620000002100 */
[----:B------:R-:W-:-:S05]  /*0a50*/  MOV R189, UR14 ;  /* 0x0000000e00bd7c02 */ /* 0x000fca0008000f00 */
[----:B------:R3:W-:Y:S01]  /*0a60*/  STL [R1+0x8], R189 ;  /* 0x000008bd01007387 */ /* 0x0007e20000100800 */
[----:B0-----:R-:W-:-:S05]  /*0a70*/  IMAD.WIDE R2, R242, 0x4, R2 ;  /* 0x00000004f2027825 */ /* 0x001fca00078e0202 */
[----:B-----5:R0:W5:Y:S01]  /*0a80*/  LDG.E R0, desc[UR6][R2.64] ;  /* 0x0000000602007981 */ /* 0x020162000c1e1900 */
[----:B------:R-:W-:Y:S01]  /*0a90*/  ISETP.NE.AND P1, PT, RZ, UR8, PT ;  /* 0x00000008ff007c0c */ /* 0x000fe2000bf25270 */
[----:B------:R-:W-:Y:S01]  /*0aa0*/  BSSY.RECONVERGENT B1, `(.L_x_11760) ;  /* 0x0000066000017945 */ /* 0x000fe20003800200 */
[----:B------:R-:W-:Y:S01]  /*0ab0*/  CS2R R224, SRZ ;  /* 0x0000000000e07805 */ /* 0x000fe2000001ff00 */
[----:B0-----:R-:W-:Y:S01]  /*0ac0*/  HFMA2 R2, -RZ, RZ, 1.875, 0 ;  /* 0x3f800000ff027431 */ /* 0x001fe200000001ff */
[C---:B--2---:R-:W-:Y:S02]  /*0ad0*/  ISETP.GE.U32.AND P2, PT, R191.reuse, 0x20, PT ;  /* 0x00000020bf00780c */ /* 0x044fe40003f46070 */
[C---:B------:R-:W-:Y:S02]  /*0ae0*/  ISETP.GE.U32.AND P3, PT, R191.reuse, 0x40, PT ;  /* 0x00000040bf00780c */ /* 0x040fe40003f66070 */
[C---:B------:R-:W-:Y:S02]  /*0af0*/  ISETP.GE.U32.AND P4, PT, R191.reuse, 0x60, PT ;  /* 0x00000060bf00780c */ /* 0x040fe40003f86070 */
[----:B------:R-:W-:Y:S01]  /*0b00*/  ISETP.GE.U32.AND P5, PT, R191, 0x80, PT ;  /* 0x00000080bf00780c */ /* 0x000fe20003fa6070 */
[----:B---3--:R-:W-:-:S02]  /*0b10*/  @P0 HADD2.F32 R2, -RZ, R188.H0_H0 ;  /* 0x200000bcff020230 */ /* 0x008fc40000004100 */
        /* <DEDUP_REMOVED lines=8> */
[----:B------:R-:W0:Y:S08]  /*0ba0*/  LDC.64 R192, c[0x0][0x3a8] ;  /* 0x0000ea00ffc07b82 */ /* 0x000e300000000a00 */
[----:B------:R-:W1:Y:S01]  /*0bb0*/  LDC.64 R188, c[0x0][0x428] ;  /* 0x00010a00ffbc7b82 */ /* 0x000e620000000a00 */
[----:B0-----:R-:W-:-:S05]  /*0bc0*/  IMAD.WIDE.U32 R192, R3, 0x20, R192 ;  /* 0x0000002003c07825 */ /* 0x001fca00078e00c0 */
[----:B------:R-:W2:Y:S01]  /*0bd0*/  LDG.E.128 R204, desc[UR6][R192.64] ;  /* 0x00000006c0cc7981 */ /* 0x000ea2000c1e1d00 */
[----:B-1----:R-:W-:-:S06]  /*0be0*/  IMAD.WIDE.U32 R188, R3, 0x10, R188 ;  /* 0x0000001003bc7825 */ /* 0x002fcc00078e00bc */
[----:B------:R-:W3:Y:S04]  /*0bf0*/  LDG.E.128 R188, desc[UR6][R188.64] ;  /* 0x00000006bcbc7981 */ /* 0x000ee8000c1e1d00 */
[----:B------:R-:W4:Y:S01]  /*0c00*/  LDG.E.128 R192, desc[UR6][R192.64+0x10] ;  /* 0x00001006c0c07981 */ /* 0x000f22000c1e1d00 */
[----:B------:R-:W-:-:S04]  /*0c10*/  ISETP.NE.U32.AND P1, PT, RZ, UR10, PT ;  /* 0x0000000aff007c0c */ /* 0x000fc8000bf25070 */
[----:B------:R-:W-:-:S13]  /*0c20*/  ISETP.NE.AND.EX P1, PT, RZ, UR11, PT, P1 ;  /* 0x0000000bff007c0c */ /* 0x000fda000bf25310 */
[----:B------:R-:W0:Y:S01]  /*0c30*/  @P1 LDC.64 R208, c[0x0][0x438] ;  /* 0x00010e00ffd01b82 */ /* 0x000e220000000a00 */
[----:B------:R-:W-:Y:S02]  /*0c40*/  HADD2.F32 R235, -RZ, R160.H0_H0 ;  /* 0x200000a0ffeb7230 */ /* 0x000fe40000004100 */
[--C-:B------:R-:W-:Y:S02]  /*0c50*/  HADD2.F32 R248, -RZ, R161.reuse.H0_H0 ;  /* 0x200000a1fff87230 */ /* 0x100fe40000004100 */
[----:B------:R-:W-:Y:S02]  /*0c60*/  HADD2.F32 R245, -RZ, R161.H1_H1 ;  /* 0x300000a1fff57230 */ /* 0x000fe40000004100 */
[----:B0-----:R-:W-:-:S05]  /*0c70*/  @P1 IMAD.WIDE.U32 R208, R3, 0x20, R208 ;  /* 0x0000002003d01825 */ /* 0x001fca00078e00d0 */
[----:B------:R-:W5:Y:S04]  /*0c80*/  @P1 LDG.E.128 R32, desc[UR6][R208.64] ;  /* 0x00000006d0201981 */ /* 0x000f68000c1e1d00 */
[----:B------:R0:W5:Y:S01]  /*0c90*/  @P1 LDG.E.128 R28, desc[UR6][R208.64+0x10] ;  /* 0x00001006d01c1981 */ /* 0x000162000c1e1d00 */
[----:B------:R-:W-:Y:S02]  /*0ca0*/  HADD2.F32 R241, -RZ, R162.H0_H0 ;  /* 0x200000a2fff17230 */ /* 0x000fe40000004100 */
[----:B------:R-:W-:Y:S02]  /*0cb0*/  HADD2.F32 R251, -RZ, R160.H1_H1 ;  /* 0x300000a0fffb7230 */ /* 0x000fe40000004100 */
[----:B------:R-:W-:Y:S02]  /*0cc0*/  HADD2.F32 R229, -RZ, R162.H1_H1 ;  /* 0x300000a2ffe57230 */ /* 0x000fe40000004100 */
[----:B------:R-:W-:-:S02]  /*0cd0*/  HADD2.F32 R228, -RZ, R163.H0_H0 ;  /* 0x200000a3ffe47230 */ /* 0x000fc40000004100 */
[----:B------:R-:W-:Y:S01]  /*0ce0*/  HADD2.F32 R227, -RZ, R163.H1_H1 ;  /* 0x300000a3ffe37230 */ /* 0x000fe20000004100 */
[----:B------:R-:W-:Y:S01]  /*0cf0*/  IADD3 R223, PT, PT, R3, 0x20, RZ ;  /* 0x0000002003df7810 */ /* 0x000fe20007ffe0ff */
[----:B--2---:R-:W-:-:S04]  /*0d00*/  FADD.FTZ R13, -R218, R204 ;  /* 0x000000ccda0d7221 */ /* 0x004fc80000010100 */
[----:B0----5:R-:W-:Y:S01]  /*0d10*/  FMUL.FTZ R208, R0, R13 ;  /* 0x0000000d00d07220 */ /* 0x021fe20000410000 */
[----:B------:R-:W-:Y:S01]  /*0d20*/  FADD.FTZ R209, -R218, R206 ;  /* 0x000000cedad17221 */ /* 0x000fe20000010100 */
[----:B---3--:R-:W-:-:S03]  /*0d30*/  HADD2.F32 R13, -RZ, R188.H0_H0 ;  /* 0x200000bcff0d7230 */ /* 0x008fc60000004100 */
[----:B------:R-:W-:Y:S01]  /*0d40*/  FMUL.FTZ R209, R0, R209 ;  /* 0x000000d100d17220 */ /* 0x000fe20000410000 */
[----:B------:R-:W-:Y:S01]  /*0d50*/  FADD.FTZ R207, -R218, R207 ;  /* 0x000000cfdacf7221 */ /* 0x000fe20000010100 */
[----:B------:R-:W-:Y:S01]  /*0d60*/  FADD.FTZ R96, R96, R13 ;  /* 0x0000000d60607221 */ /* 0x000fe20000010000 */
[-C--:B------:R-:W-:Y:S01]  /*0d70*/  FFMA.FTZ R128, R208, R13.reuse, R128 ;  /* 0x0000000dd0807223 */ /* 0x080fe20000010080 */
[----:B------:R-:W-:Y:S01]  /*0d80*/  FMUL.FTZ R235, R235, R13 ;  /* 0x0000000debeb7220 */ /* 0x000fe20000410000 */
[--C-:B------:R-:W-:Y:S02]  /*0d90*/  HADD2.F32 R13, -RZ, R189.reuse.H0_H0 ;  /* 0x200000bdff0d7230 */ /* 0x100fe40000004100 */
[----:B------:R-:W-:Y:S01]  /*0da0*/  FMUL.FTZ R6, R0, R207 ;  /* 0x000000cf00067220 */ /* 0x000fe20000410000 */
[----:B------:R-:W-:Y:S02]  /*0db0*/  HADD2.F32 R10, -RZ, R189.H1_H1 ;  /* 0x300000bdff0a7230 */ /* 0x000fe40000004100 */
[----:B------:R-:W-:Y:S01]  /*0dc0*/  FADD.FTZ R98, R98, R13 ;  /* 0x0000000d62627221 */ /* 0x000fe20000010000 */
[-C--:B------:R-:W-:Y:S01]  /*0dd0*/  FFMA.FTZ R130, R209, R13.reuse, R130 ;  /* 0x0000000dd1827223 */ /* 0x080fe20000010082 */
[----:B------:R-:W-:Y:S01]  /*0de0*/  FMUL.FTZ R248, R248, R13 ;  /* 0x0000000df8f87220 */ /* 0x000fe20000410000 */
[----:B----4-:R-:W-:Y:S01]  /*0df0*/  FADD.FTZ R13, -R218, R192 ;  /* 0x000000c0da0d7221 */ /* 0x010fe20000010100 */
[----:B------:R-:W-:Y:S01]  /*0e00*/  FADD.FTZ R99, R99, R10 ;  /* 0x0000000a63637221 */ /* 0x000fe20000010000 */
[-C--:B------:R-:W-:Y:S01]  /*0e10*/  FFMA.FTZ R131, R6, R10.reuse, R131 ;  /* 0x0000000a06837223 */ /* 0x080fe20000010083 */
[----:B------:R-:W-:Y:S01]  /*0e20*/  FMUL.FTZ R245, R245, R10 ;  /* 0x0000000af5f57220 */ /* 0x000fe20000410000 */
[----:B------:R-:W-:Y:S01]  /*0e30*/  FMUL.FTZ R10, R0, R13 ;  /* 0x0000000d000a7220 */ /* 0x000fe20000410000 */
[----:B------:R-:W-:-:S02]  /*0e40*/  HADD2.F32 R13, -RZ, R190.H0_H0 ;  /* 0x200000beff0d7230 */ /* 0x000fc40000004100 */
[C---:B------:R-:W-:Y:S01]  /*0e50*/  FADD.FTZ R205, -R218.reuse, R205 ;  /* 0x000000cddacd7221 */ /* 0x040fe20000010100 */
[C---:B------:R-:W-:Y:S01]  /*0e60*/  FADD.FTZ R193, -R218.reuse, R193 ;  /* 0x000000c1dac17221 */ /* 0x040fe20000010100 */
[----:B------:R-:W-:Y:S01]  /*0e70*/  FADD.FTZ R19, -R218, R194 ;  /* 0x000000c2da137221 */ /* 0x000fe20000010100 */
[----:B------:R-:W-:Y:S02]  /*0e80*/  HADD2.F32 R188, -RZ, R188.H1_H1 ;  /* 0x300000bcffbc7230 */ /* 0x000fe40000004100 */
[----:B------:R-:W-:Y:S01]  /*0e90*/  FMUL.FTZ R211, R0, R205 ;  /* 0x000000cd00d37220 */ /* 0x000fe20000410000 */
[----:B------:R-:W-:Y:S01]  /*0ea0*/  FADD.FTZ R92, R92, R13 ;  /* 0x0000000d5c5c7221 */ /* 0x000fe20000010000 */
[-C--:B------:R-:W-:Y:S01]  /*0eb0*/  FFMA.FTZ R124, R10, R13.reuse, R124 ;  /* 0x0000000d0a7c7223 */ /* 0x080fe2000001007c */
[----:B------:R-:W-:Y:S01]  /*0ec0*/  FMUL.FTZ R241, R241, R13 ;  /* 0x0000000df1f17220 */ /* 0x000fe20000410000 */
[----:B------:R-:W-:Y:S02]  /*0ed0*/  HADD2.F32 R190, -RZ, R190.H1_H1 ;  /* 0x300000beffbe7230 */ /* 0x000fe40000004100 */
[C---:B------:R-:W-:Y:S01]  /*0ee0*/  FMUL.FTZ R13, R0.reuse, R193 ;  /* 0x000000c1000d7220 */ /* 0x040fe20000410000 */
        /* <DEDUP_REMOVED lines=8> */
[----:B------:R-:W-:Y:S01]  /*0f70*/  FADD.FTZ R188, RZ, R235 ;  /* 0x000000ebffbc7221 */ /* 0x000fe20000010000 */
[----:B------:R-:W-:Y:S01]  /*0f80*/  FFMA.FTZ R190, R208, R235, RZ ;  /* 0x000000ebd0be7223 */ /* 0x000fe200000100ff */
        /* <DEDUP_REMOVED lines=9> */
[----:B------:R-:W-:Y:S02]  /*1020*/  FADD.FTZ R195, -R218, R195 ;  /* 0x000000c3dac37221 */ /* 0x000fe40000010100 */
[----:B------:R-:W-:Y:S01]  /*1030*/  FADD.FTZ R192, R192, R241 ;  /* 0x000000f1c0c07221 */ /* 0x000fe20000010000 */
[----:B------:R-:W-:Y:S01]  /*1040*/  FFMA.FTZ R190, R10, R241, R189 ;  /* 0x000000f10abe7223 */ /* 0x000fe200000100bd */
[----:B------:R-:W-:Y:S02]  /*1050*/  HADD2.F32 R188, -RZ, R191.H1_H1 ;  /* 0x300000bfffbc7230 */ /* 0x000fe40000004100 */
        /* <DEDUP_REMOVED lines=10> */
.L_x_11761:
[----:B------:R-:W-:Y:S05]  /*1100*/  BSYNC.RECONVERGENT B1 ;  /* 0x0000000000017941 */ /* 0x000fea0003800200 */
.L_x_11760:
[----:B------:R-:W-:Y:S04]  /*1110*/  BSSY.RECONVERGENT B1, `(.L_x_11762) ;  /* 0x0000059000017945 */ /* 0x000fe80003800200 */
[----:B------:R-:W-:Y:S05]  /*1120*/  @!P3 BRA `(.L_x_11763) ;  /* 0x00000004005cb947 */ /* 0x000fea0003800000 */
[----:B------:R-:W0:Y:S08]  /*1130*/  LDC.64 R192, c[0x0][0x3a8] ;  /* 0x0000ea00ffc07b82 */ /* 0x000e300000000a00 */
[----:B------:R-:W1:Y:S01]  /*1140*/  LDC.64 R188, c[0x0][0x428] ;  /* 0x00010a00ffbc7b82 */ /* 0x000e620000000a00 */
[----:B------:R-:W-:Y:S01]  /*1150*/  ISETP.NE.U32.AND P1, PT, RZ, UR10, PT ;  /* 0x0000000aff007c0c */ /* 0x000fe2000bf25070 */
[----:B0-----:R-:W-:-:S05]  /*1160*/  IMAD.WIDE.U32 R192, R223, 0x20, R192 ;  /* 0x00000020dfc07825 */ /* 0x001fca00078e00c0 */
[----:B------:R-:W2:Y:S01]  /*1170*/  LDG.E.128 R200, desc[UR6][R192.64] ;  /* 0x00000006c0c87981 */ /* 0x000ea2000c1e1d00 */
[----:B-1----:R-:W-:-:S06]  /*1180*/  IMAD.WIDE.U32 R188, R223, 0x10, R188 ;  /* 0x00000010dfbc7825 */ /* 0x002fcc00078e00bc */
[----:B------:R-:W3:Y:S04]  /*1190*/  LDG.E.128 R188, desc[UR6][R188.64] ;  /* 0x00000006bcbc7981 */ /* 0x000ee8000c1e1d00 */
[----:B------:R-:W4:Y:S01]  /*11a0*/  LDG.E.128 R192, desc[UR6][R192.64+0x10] ;  /* 0x00001006c0c07981 */ /* 0x000f22000c1e1d00 */
[----:B------:R-:W-:-:S13]  /*11b0*/  ISETP.NE.AND.EX P1, PT, RZ, UR11, PT, P1 ;  /* 0x0000000bff007c0c */ /* 0x000fda000bf25310 */
[----:B------:R-:W0:Y:S02]  /*11c0*/  @P1 LDC.64 R204, c[0x0][0x438] ;  /* 0x00010e00ffcc1b82 */ /* 0x000e240000000a00 */
[----:B0-----:R-:W-:-:S05]  /*11d0*/  @P1 IMAD.WIDE.U32 R204, R223, 0x20, R204 ;  /* 0x00000020dfcc1825 */ /* 0x001fca00078e00cc */
[----:B------:R0:W5:Y:S04]  /*11e0*/  @P1 LDG.E.128 R24, desc[UR6][R204.64] ;  /* 0x00000006cc181981 */ /* 0x000168000c1e1d00 */
[----:B------:R0:W5:Y:S01]  /*11f0*/  @P1 LDG.E.128 R20, desc[UR6][R204.64+0x10] ;  /* 0x00001006cc141981 */ /* 0x000162000c1e1d00 */
[----:B------:R-:W-:Y:S02]  /*1200*/  HADD2.F32 R7, -RZ, R152.H0_H0 ;  /* 0x20000098ff077230 */ /* 0x000fe40000004100 */
[----:B------:R-:W-:Y:S02]  /*1210*/  HADD2.F32 R240, -RZ, R154.H0_H0 ;  /* 0x2000009afff07230 */ /* 0x000fe40000004100 */
[----:B------:R-:W-:Y:S02]  /*1220*/  HADD2.F32 R247, -RZ, R153.H0_H0 ;  /* 0x20000099fff77230 */ /* 0x000fe40000004100 */
[----:B------:R-:W-:-:S02]  /*1230*/  HADD2.F32 R250, -RZ, R152.H1_H1 ;  /* 0x30000098fffa7230 */ /* 0x000fc40000004100 */
[----:B------:R-:W-:Y:S02]  /*1240*/  HADD2.F32 R244, -RZ, R153.H1_H1 ;  /* 0x30000099fff47230 */ /* 0x000fe40000004100 */
[----:B------:R-:W-:Y:S01]  /*1250*/  HADD2.F32 R236, -RZ, R154.H1_H1 ;  /* 0x3000009affec7230 */ /* 0x000fe20000004100 */
[----:B------:R-:W-:Y:S01]  /*1260*/  IADD3 R223, PT, PT, R223, 0x20, RZ ;  /* 0x00000020dfdf7810 */ /* 0x000fe20007ffe0ff */
[----:B--2---:R-:W-:-:S04]  /*1270*/  FADD.FTZ R213, -R218, R200 ;  /* 0x000000c8dad57221 */ /* 0x004fc80000010100 */
[----:B-----5:R-:W-:Y:S01]  /*1280*/  FMUL.FTZ R213, R0, R213 ;  /* 0x000000d500d57220 */ /* 0x020fe20000410000 */
[----:B---3--:R-:W-:-:S05]  /*1290*/  HADD2.F32 R9, -RZ, R188.H0_H0 ;  /* 0x200000bcff097230 */ /* 0x008fca0000004100 */
[----:B------:R-:W-:Y:S01]  /*12a0*/  FADD.FTZ R88, R88, R9 ;  /* 0x0000000958587221 */ /* 0x000fe20000010000 */
[-C--:B------:R-:W-:Y:S01]  /*12b0*/  FFMA.FTZ R120, R213, R9.reuse, R120 ;  /* 0x00000009d5787223 */ /* 0x080fe20000010078 */
[----:B------:R-:W-:Y:S01]  /*12c0*/  FMUL.FTZ R199, R7, R9 ;  /* 0x0000000907c77220 */ /* 0x000fe20000410000 */
[C---:B------:R-:W-:Y:S01]  /*12d0*/  FADD.FTZ R7, -R218.reuse, R202 ;  /* 0x000000cada077221 */ /* 0x040fe20000010100 */
[----:B----4-:R-:W-:Y:S01]  /*12e0*/  FADD.FTZ R9, -R218, R192 ;  /* 0x000000c0da097221 */ /* 0x010fe20000010100 */
[----:B------:R-:W-:Y:S02]  /*12f0*/  HADD2.F32 R15, -RZ, R190.H0_H0 ;  /* 0x200000beff0f7230 */ /* 0x000fe40000004100 */
[C---:B------:R-:W-:Y:S01]  /*1300*/  FMUL.FTZ R200, R0.reuse, R7 ;  /* 0x0000000700c87220 */ /* 0x040fe20000410000 */
[----:B------:R-:W-:Y:S01]  /*1310*/  FMUL.FTZ R9, R0, R9 ;  /* 0x0000000900097220 */ /* 0x000fe20000410000 */
[----:B------:R-:W-:Y:S02]  /*1320*/  HADD2.F32 R7, -RZ, R189.H0_H0 ;  /* 0x200000bdff077230 */ /* 0x000fe40000004100 */
[----:B------:R-:W-:Y:S01]  /*1330*/  FADD.FTZ R203, -R218, R203 ;  /* 0x000000cbdacb7221 */ /* 0x000fe20000010100 */
[----:B------:R-:W-:Y:S01]  /*1340*/  FADD.FTZ R84, R84, R15 ;  /* 0x0000000f54547221 */ /* 0x000fe20000010000 */
[-C--:B------:R-:W-:Y:S01]  /*1350*/  FFMA.FTZ R116, R9, R15.reuse, R116 ;  /* 0x0000000f09747223 */ /* 0x080fe20000010074 */
[----:B------:R-:W-:Y:S01]  /*1360*/  FMUL.FTZ R240, R240, R15 ;  /* 0x0000000ff0f07220 */ /* 0x000fe20000410000 */
[----:B------:R-:W-:-:S02]  /*1370*/  HADD2.F32 R188, -RZ, R188.H1_H1 ;  /* 0x300000bcffbc7230 */ /* 0x000fc40000004100 */
[----:B------:R-:W-:Y:S01]  /*1380*/  FADD.FTZ R15, -R218, R194 ;  /* 0x000000c2da0f7221 */ /* 0x000fe20000010100 */
[----:B------:R-:W-:Y:S01]  /*1390*/  FADD.FTZ R90, R90, R7 ;  /* 0x000000075a5a7221 */ /* 0x000fe20000010000 */
[-C--:B------:R-:W-:Y:S01]  /*13a0*/  FFMA.FTZ R122, R200, R7.reuse, R122 ;  /* 0x00000007c87a7223 */ /* 0x080fe2000001007a */
[----:B------:R-:W-:Y:S01]  /*13b0*/  FMUL.FTZ R247, R247, R7 ;  /* 0x00000007f7f77220 */ /* 0x000fe20000410000 */
[----:B------:R-:W-:Y:S01]  /*13c0*/  FADD.FTZ R201, -R218, R201 ;  /* 0x000000c9dac97221 */ /* 0x000fe20000010100 */
[C---:B------:R-:W-:Y:S01]  /*13d0*/  FMUL.FTZ R7, R0.reuse, R203 ;  /* 0x000000cb00077220 */ /* 0x040fe20000410000 */
[----:B------:R-:W-:Y:S02]  /*13e0*/  HADD2.F32 R18, -RZ, R191.H0_H0 ;  /* 0x200000bfff127230 */ /* 0x000fe40000004100 */
[----:B------:R-:W-:Y:S01]  /*13f0*/  FMUL.FTZ R15, R0, R15 ;  /* 0x0000000f000f7220 */ /* 0x000fe20000410000 */
[----:B------:R-:W-:Y:S02]  /*1400*/  HADD2.F32 R203, -RZ, R155.H0_H0 ;  /* 0x2000009bffcb7230 */ /* 0x000fe40000004100 */
[----:B------:R-:W-:Y:S01]  /*1410*/  FMUL.FTZ R250, R250, R188 ;  /* 0x000000bcfafa7220 */ /* 0x000fe20000410000 */
[----:B------:R-:W-:Y:S01]  /*1420*/  FADD.FTZ R225, R225, R199 ;  /* 0x000000c7e1e17221 */ /* 0x000fe20000010000 */
[----:B------:R-:W-:Y:S01]  /*1430*/  FMUL.FTZ R201, R0, R201 ;  /* 0x000000c900c97220 */ /* 0x000fe20000410000 */
[----:B------:R-:W-:Y:S01]  /*1440*/  FFMA.FTZ R224, R213, R199, R224 ;  /* 0x000000c7d5e07223 */ /* 0x000fe200000100e0 */
[----:B------:R-:W-:Y:S01]  /*1450*/  FADD.FTZ R86, R86, R18 ;  /* 0x0000001256567221 */ /* 0x000fe20000010000 */
[-C--:B------:R-:W-:Y:S01]  /*1460*/  FFMA.FTZ R118, R15, R18.reuse, R118 ;  /* 0x000000120f767223 */ /* 0x080fe20000010076 */
[----:B------:R-:W-:Y:S01]  /*1470*/  FMUL.FTZ R203, R203, R18 ;  /* 0x00000012cbcb7220 */ /* 0x000fe20000410000 */
[----:B------:R-:W-:-:S02]  /*1480*/  HADD2.F32 R12, -RZ, R189.H1_H1 ;  /* 0x300000bdff0c7230 */ /* 0x000fc40000004100 */
[----:B------:R-:W-:Y:S01]  /*1490*/  FADD.FTZ R18, R225, R250 ;  /* 0x000000fae1127221 */ /* 0x000fe20000010000 */
[----:B------:R-:W-:Y:S01]  /*14a0*/  FFMA.FTZ R189, R201, R250, R224 ;  /* 0x000000fac9bd7223 */ /* 0x000fe200000100e0 */
[----:B------:R-:W-:Y:S01]  /*14b0*/  HADD2.F32 R202, -RZ, R191.H1_H1 ;  /* 0x300000bfffca7230 */ /* 0x000fe20000004100 */
[----:B------:R0:W-:Y:S01]  /*14c0*/  STL [R1], R199 ;  /* 0x000000c701007387 */ /* 0x0001e20000100800 */
[----:B------:R-:W-:Y:S01]  /*14d0*/  FADD.FTZ R191, R18, R247 ;  /* 0x000000f712bf7221 */ /* 0x000fe20000010000 */
[----:B------:R-:W-:Y:S01]  /*14e0*/  FMUL.FTZ R244, R244, R12 ;  /* 0x0000000cf4f47220 */ /* 0x000fe20000410000 */
[----:B------:R-:W-:Y:S01]  /*14f0*/  FFMA.FTZ R18, R200, R247, R189 ;  /* 0x000000f7c8127223 */ /* 0x000fe200000100bd */
[----:B------:R-:W-:Y:S01]  /*1500*/  FADD.FTZ R89, R89, R188 ;  /* 0x000000bc59597221 */ /* 0x000fe20000010000 */
[----:B------:R-:W-:Y:S01]  /*1510*/  FFMA.FTZ R121, R201, R188, R121 ;  /* 0x000000bcc9797223 */ /* 0x000fe20000010079 */
[----:B------:R-:W-:Y:S01]  /*1520*/  FADD.FTZ R193, -R218, R193 ;  /* 0x000000c1dac17221 */ /* 0x000fe20000010100 */
[----:B------:R-:W-:-:S02]  /*1530*/  HADD2.F32 R190, -RZ, R190.H1_H1 ;  /* 0x300000beffbe7230 */ /* 0x000fc40000004100 */
[----:B------:R-:W-:Y:S01]  /*1540*/  FADD.FTZ R191, R191, R244 ;  /* 0x000000f4bfbf7221 */ /* 0x000fe20000010000 */
[----:B------:R-:W-:Y:S01]  /*1550*/  FFMA.FTZ R188, R7, R244, R18 ;  /* 0x000000f407bc7223 */ /* 0x000fe20000010012 */
        /* <DEDUP_REMOVED lines=19> */
[----:B0-----:R-:W-:-:S07]  /*1690*/  FFMA.FTZ R224, R18, R202, R189 ;  /* 0x000000ca12e07223 */ /* 0x001fce00000100bd */
.L_x_11763:
[----:B------:R-:W-:Y:S05]  /*16a0*/  BSYNC.RECONVERGENT B1 ;  /* 0x0000000000017941 */ /* 0x000fea0003800200 */
.L_x_11762:
[----:B------:R-:W-:Y:S04]  /*16b0*/  BSSY.RECONVERGENT B1, `(.L_x_11764) ;  /* 0x0000058000017945 */ /* 0x000fe80003800200 */
[----:B------:R-:W-:Y:S05]  /*16c0*/  @!P4 BRA `(.L_x_11765) ;  /* 0x000000040058c947 */ /* 0x000fea0003800000 */
        /* <DEDUP_REMOVED lines=10> */
[--C-:B------:R-:W-:Y:S02]  /*1770*/  HADD2.F32 R246, -RZ, R145.reuse.H0_H0 ;  /* 0x20000091fff67230 */ /* 0x100fe40000004100 */
[----:B------:R-:W-:Y:S02]  /*1780*/  HADD2.F32 R252, -RZ, R144.H0_H0 ;  /* 0x20000090fffc7230 */ /* 0x000fe40000004100 */
[----:B------:R-:W-:Y:S02]  /*1790*/  HADD2.F32 R243, -RZ, R145.H1_H1 ;  /* 0x30000091fff37230 */ /* 0x000fe40000004100 */
[----:B0-----:R-:W-:-:S05]  /*17a0*/  @P1 IMAD.WIDE.U32 R4, R223, 0x20, R4 ;  /* 0x00000020df041825 */ /* 0x001fca00078e0004 */
[----:B------:R-:W5:Y:S04]  /*17b0*/  @P1 LDG.E.128 R164, desc[UR6][R4.64] ;  /* 0x0000000604a41981 */ /* 0x000f68000c1e1d00 */
[----:B------:R2:W5:Y:S01]  /*17c0*/  @P1 LDG.E.128 R168, desc[UR6][R4.64+0x10] ;  /* 0x0000100604a81981 */ /* 0x000562000c1e1d00 */
[----:B------:R-:W-:Y:S02]  /*17d0*/  HADD2.F32 R249, -RZ, R144.H1_H1 ;  /* 0x30000090fff97230 */ /* 0x000fe40000004100 */
[--C-:B------:R-:W-:Y:S02]  /*17e0*/  HADD2.F32 R239, -RZ, R146.reuse.H0_H0 ;  /* 0x20000092ffef7230 */ /* 0x100fe40000004100 */
[----:B------:R-:W-:Y:S02]  /*17f0*/  HADD2.F32 R222, -RZ, R147.H0_H0 ;  /* 0x20000093ffde7230 */ /* 0x000fe40000004100 */
[----:B------:R-:W-:Y:S01]  /*1800*/  HADD2.F32 R234, -RZ, R146.H1_H1 ;  /* 0x30000092ffea7230 */ /* 0x000fe20000004100 */
[----:B------:R-:W-:Y:S01]  /*1810*/  IADD3 R223, PT, PT, R223, 0x20, RZ ;  /* 0x00000020dfdf7810 */ /* 0x000fe20007ffe0ff */
[C---:B--2---:R-:W-:Y:S01]  /*1820*/  FADD.FTZ R5, -R218.reuse, R206 ;  /* 0x000000ceda057221 */ /* 0x044fe20000010100 */
[----:B------:R-:W-:-:S03]  /*1830*/  FADD.FTZ R11, -R218, R204 ;  /* 0x000000ccda0b7221 */ /* 0x000fc60000010100 */
[C---:B-----5:R-:W-:Y:S01]  /*1840*/  FMUL.FTZ R4, R0.reuse, R5 ;  /* 0x0000000500047220 */ /* 0x060fe20000410000 */
[----:B------:R-:W-:Y:S01]  /*1850*/  FMUL.FTZ R212, R0, R11 ;  /* 0x0000000b00d47220 */ /* 0x000fe20000410000 */
[C---:B------:R-:W-:Y:S01]  /*1860*/  FADD.FTZ R207, -R218.reuse, R207 ;  /* 0x000000cfdacf7221 */ /* 0x040fe20000010100 */
[--C-:B---3--:R-:W-:Y:S02]  /*1870*/  HADD2.F32 R5, -RZ, R189.reuse.H0_H0 ;  /* 0x200000bdff057230 */ /* 0x108fe40000004100 */
[--C-:B------:R-:W-:Y:S02]  /*1880*/  HADD2.F32 R11, -RZ, R188.reuse.H0_H0 ;  /* 0x200000bcff0b7230 */ /* 0x100fe40000004100 */
[----:B------:R-:W-:Y:S01]  /*1890*/  FADD.FTZ R205, -R218, R205 ;  /* 0x000000cddacd7221 */ /* 0x000fe20000010100 */
        /* <DEDUP_REMOVED lines=8> */
[----:B----4-:R-:W-:Y:S01]  /*1920*/  FADD.FTZ R11, -R218, R192 ;  /* 0x000000c0da0b7221 */ /* 0x010fe20000010100 */
[----:B------:R-:W-:-:S02]  /*1930*/  HADD2.F32 R188, -RZ, R188.H1_H1 ;  /* 0x300000bcffbc7230 */ /* 0x000fc40000004100 */
[----:B------:R-:W-:Y:S01]  /*1940*/  FMUL.FTZ R210, R0, R205 ;  /* 0x000000cd00d27220 */ /* 0x000fe20000410000 */
[----:B------:R-:W-:Y:S01]  /*1950*/  FADD.FTZ R17, -R218, R194 ;  /* 0x000000c2da117221 */ /* 0x000fe20000010100 */
[----:B------:R-:W-:Y:S01]  /*1960*/  FADD.FTZ R83, R83, R8 ;  /* 0x0000000853537221 */ /* 0x000fe20000010000 */
[-C--:B------:R-:W-:Y:S01]  /*1970*/  FFMA.FTZ R115, R5, R8.reuse, R115 ;  /* 0x0000000805737223 */ /* 0x080fe20000010073 */
[----:B------:R-:W-:Y:S01]  /*1980*/  FMUL.FTZ R243, R243, R8 ;  /* 0x00000008f3f37220 */ /* 0x000fe20000410000 */
[----:B------:R-:W-:Y:S01]  /*1990*/  FMUL.FTZ R8, R0, R11 ;  /* 0x0000000b00087220 */ /* 0x000fe20000410000 */
[--C-:B------:R-:W-:Y:S02]  /*19a0*/  HADD2.F32 R11, -RZ, R190.reuse.H0_H0 ;  /* 0x200000beff0b7230 */ /* 0x100fe40000004100 */
[----:B------:R-:W-:Y:S01]  /*19b0*/  FADD.FTZ R81, R81, R188 ;  /* 0x000000bc51517221 */ /* 0x000fe20000010000 */
[----:B------:R-:W-:Y:S02]  /*19c0*/  HADD2.F32 R189, -RZ, R191.H0_H0 ;  /* 0x200000bfffbd7230 */ /* 0x000fe40000004100 */
[-C--:B------:R-:W-:Y:S01]  /*19d0*/  FFMA.FTZ R113, R210, R188.reuse, R113 ;  /* 0x000000bcd2717223 */ /* 0x080fe20000010071 */
[----:B------:R-:W-:Y:S01]  /*19e0*/  FMUL.FTZ R249, R249, R188 ;  /* 0x000000bcf9f97220 */ /* 0x000fe20000410000 */
[----:B------:R-:W-:Y:S01]  /*19f0*/  FMUL.FTZ R14, R0, R17 ;  /* 0x00000011000e7220 */ /* 0x000fe20000410000 */
[----:B------:R-:W-:Y:S01]  /*1a00*/  FADD.FTZ R193, -R218, R193 ;  /* 0x000000c1dac17221 */ /* 0x000fe20000010100 */
[----:B------:R-:W-:Y:S01]  /*1a10*/  FADD.FTZ R188, R225, R252 ;  /* 0x000000fce1bc7221 */ /* 0x000fe20000010000 */
[----:B------:R-:W-:Y:S01]  /*1a20*/  FFMA.FTZ R17, R212, R252, R224 ;  /* 0x000000fcd4117223 */ /* 0x000fe200000100e0 */
[----:B------:R-:W-:Y:S01]  /*1a30*/  FADD.FTZ R76, R76, R11 ;  /* 0x0000000b4c4c7221 */ /* 0x000fe20000010000 */
[-C--:B------:R-:W-:Y:S01]  /*1a40*/  FFMA.FTZ R108, R8, R11.reuse, R108 ;  /* 0x0000000b086c7223 */ /* 0x080fe2000001006c */
[----:B------:R-:W-:Y:S01]  /*1a50*/  FMUL.FTZ R239, R239, R11 ;  /* 0x0000000befef7220 */ /* 0x000fe20000410000 */
        /* <DEDUP_REMOVED lines=29> */
.L_x_11765:
[----:B------:R-:W-:Y:S05]  /*1c30*/  BSYNC.RECONVERGENT B1 ;  /* 0x0000000000017941 */ /* 0x000fea0003800200 */
.L_x_11764:
        /* <DEDUP_REMOVED lines=13> */
[----:B------:R-:W-:Y:S02]  /*1d10*/  HADD2.F32 R232, -RZ, R136.H1_H1 ;  /* 0x30000088ffe87230 */ /* 0x000fe40000004100 */
[--C-:B------:R-:W-:Y:S02]  /*1d20*/  HADD2.F32 R230, -RZ, R137.reuse.H0_H0 ;  /* 0x20000089ffe67230 */ /* 0x100fe40000004100 */
[----:B------:R-:W-:Y:S02]  /*1d30*/  HADD2.F32 R221, -RZ, R137.H1_H1 ;  /* 0x30000089ffdd7230 */ /* 0x000fe40000004100 */
[----:B------:R-:W-:Y:S02]  /*1d40*/  HADD2.F32 R219, -RZ, R138.H0_H0 ;  /* 0x2000008affdb7230 */ /* 0x000fe40000004100 */
[----:B0-----:R-:W-:-:S05]  /*1d50*/  @P1 IMAD.WIDE.U32 R204, R223, 0x20, R204 ;  /* 0x00000020dfcc1825 */ /* 0x001fca00078e00cc */
[----:B------:R-:W5:Y:S04]  /*1d60*/  @P1 LDG.E.128 R172, desc[UR6][R204.64] ;  /* 0x00000006ccac1981 */ /* 0x000f68000c1e1d00 */
[----:B------:R0:W5:Y:S01]  /*1d70*/  @P1 LDG.E.128 R176, desc[UR6][R204.64+0x10] ;  /* 0x00001006ccb01981 */ /* 0x000162000c1e1d00 */
[----:B------:R-:W-:Y:S02]  /*1d80*/  HADD2.F32 R216, -RZ, R138.H1_H1 ;  /* 0x3000008affd87230 */ /* 0x000fe40000004100 */
[----:B--2---:R-:W-:-:S04]  /*1d90*/  FADD.FTZ R215, -R218, R188 ;  /* 0x000000bcdad77221 */ /* 0x004fc80000010100 */
[----:B-----5:R-:W-:Y:S01]  /*1da0*/  FMUL.FTZ R238, R0, R215 ;  /* 0x000000d700ee7220 */ /* 0x020fe20000410000 */
[--C-:B---3--:R-:W-:Y:S02]  /*1db0*/  HADD2.F32 R215, -RZ, R196.reuse.H0_H0 ;  /* 0x200000c4ffd77230 */ /* 0x108fe40000004100 */
[----:B------:R-:W-:Y:S02]  /*1dc0*/  HADD2.F32 R196, -RZ, R196.H1_H1 ;  /* 0x300000c4ffc47230 */ /* 0x000fe40000004100 */
[C---:B------:R-:W-:Y:S01]  /*1dd0*/  FADD.FTZ R233, -R218.reuse, R189 ;  /* 0x000000bddae97221 */ /* 0x040fe20000010100 */
[----:B------:R-:W-:Y:S01]  /*1de0*/  FMUL.FTZ R237, R237, R215 ;  /* 0x000000d7eded7220 */ /* 0x000fe20000410000 */
[C---:B------:R-:W-:Y:S01]  /*1df0*/  FADD.FTZ R207, -R218.reuse, R191 ;  /* 0x000000bfdacf7221 */ /* 0x040fe20000010100 */
[----:B----4-:R-:W-:Y:S01]  /*1e00*/  FADD.FTZ R191, -R218, R192 ;  /* 0x000000c0dabf7221 */ /* 0x010fe20000010100 */
[--C-:B0-----:R-:W-:Y:S02]  /*1e10*/  HADD2.F32 R205, -RZ, R197.reuse.H0_H0 ;  /* 0x200000c5ffcd7230 */ /* 0x101fe40000004100 */
[----:B------:R-:W-:Y:S01]  /*1e20*/  FMUL.FTZ R232, R232, R196 ;  /* 0x000000c4e8e87220 */ /* 0x000fe20000410000 */
[----:B------:R-:W-:Y:S01]  /*1e30*/  FADD.FTZ R225, R225, R237 ;  /* 0x000000ede1e17221 */ /* 0x000fe20000010000 */
[----:B------:R-:W-:Y:S01]  /*1e40*/  FADD.FTZ R231, -R218, R190 ;  /* 0x000000bedae77221 */ /* 0x000fe20000010100 */
[----:B------:R-:W-:Y:S01]  /*1e50*/  FMUL.FTZ R233, R0, R233 ;  /* 0x000000e900e97220 */ /* 0x000fe20000410000 */
[----:B------:R-:W-:Y:S01]  /*1e60*/  FFMA.FTZ R224, R238, R237, R224 ;  /* 0x000000edeee07223 */ /* 0x000fe200000100e0 */
[----:B------:R-:W-:-:S02]  /*1e70*/  HADD2.F32 R188, -RZ, R197.H1_H1 ;  /* 0x300000c5ffbc7230 */ /* 0x000fc40000004100 */
[C---:B------:R-:W-:Y:S01]  /*1e80*/  FMUL.FTZ R226, R0.reuse, R207 ;  /* 0x000000cf00e27220 */ /* 0x040fe20000410000 */
[----:B------:R-:W-:Y:S01]  /*1e90*/  FMUL.FTZ R220, R0, R191 ;  /* 0x000000bf00dc7220 */ /* 0x000fe20000410000 */
[----:B------:R-:W-:Y:S01]  /*1ea0*/  FADD.FTZ R189, -R218, R194 ;  /* 0x000000c2dabd7221 */ /* 0x000fe20000010100 */
[----:B------:R-:W-:Y:S01]  /*1eb0*/  FMUL.FTZ R230, R230, R205 ;  /* 0x000000cde6e67220 */ /* 0x000fe20000410000 */
[----:B------:R-:W-:Y:S02]  /*1ec0*/  HADD2.F32 R191, -RZ, R198.H0_H0 ;  /* 0x200000c6ffbf7230 */ /* 0x000fe40000004100 */
[----:B------:R-:W-:Y:S01]  /*1ed0*/  FADD.FTZ R225, R225, R232 ;  /* 0x000000e8e1e17221 */ /* 0x000fe20000010000 */
[----:B------:R-:W-:Y:S01]  /*1ee0*/  FMUL.FTZ R231, R0, R231 ;  /* 0x000000e700e77220 */ /* 0x000fe20000410000 */
        /* <DEDUP_REMOVED lines=8> */
[----:B------:R-:W-:Y:S01]  /*1f70*/  FADD.FTZ R72, R72, R215 ;  /* 0x000000d748487221 */ /* 0x000fe20000010000 */
[----:B------:R-:W-:Y:S01]  /*1f80*/  FFMA.FTZ R104, R238, R215, R104 ;  /* 0x000000d7ee687223 */ /* 0x000fe20000010068 */
[----:B------:R-:W-:Y:S01]  /*1f90*/  FADD.FTZ R68, R68, R191 ;  /* 0x000000bf44447221 */ /* 0x000fe20000010000 */
[-C--:B------:R-:W-:Y:S01]  /*1fa0*/  FFMA.FTZ R100, R220, R191.reuse, R100 ;  /* 0x000000bfdc647223 */ /* 0x080fe20000010064 */
[----:B------:R-:W-:Y:S01]  /*1fb0*/  FMUL.FTZ R219, R219, R191 ;  /* 0x000000bfdbdb7220 */ /* 0x000fe20000410000 */
[----:B------:R-:W-:Y:S01]  /*1fc0*/  FFMA.FTZ R189, R231, R230, R224 ;  /* 0x000000e6e7bd7223 */ /* 0x000fe200000100e0 */
[----:B------:R-:W-:-:S02]  /*1fd0*/  HADD2.F32 R191, -RZ, R199.H0_H0 ;  /* 0x200000c7ffbf7230 */ /* 0x000fc40000004100 */
[----:B------:R-:W-:Y:S01]  /*1fe0*/  FADD.FTZ R193, -R218, R193 ;  /* 0x000000c1dac17221 */ /* 0x000fe20000010100 */
[----:B------:R-:W-:Y:S02]  /*1ff0*/  HADD2.F32 R215, -RZ, R139.H0_H0 ;  /* 0x2000008bffd77230 */ /* 0x000fe40000004100 */
[----:B------:R-:W-:Y:S01]  /*2000*/  FADD.FTZ R188, R188, R221 ;  /* 0x000000ddbcbc7221 */ /* 0x000fe20000010000 */
[----:B------:R-:W-:Y:S02]  /*2010*/  HADD2.F32 R198, -RZ, R198.H1_H1 ;  /* 0x300000c6ffc67230 */ /* 0x000fe40000004100 */
[----:B------:R-:W-:Y:S01]  /*2020*/  FFMA.FTZ R189, R226, R221, R189 ;  /* 0x000000dde2bd7223 */ /* 0x000fe200000100bd */
[----:B------:R-:W-:Y:S01]  /*2030*/  FMUL.FTZ R217, R0, R193 ;  /* 0x000000c100d97220 */ /* 0x000fe20000410000 */
[----:B------:R-:W-:Y:S01]  /*2040*/  FADD.FTZ R70, R70, R191 ;  /* 0x000000bf46467221 */ /* 0x000fe20000010000 */
[-C--:B------:R-:W-:Y:S01]  /*2050*/  FFMA.FTZ R102, R196, R191.reuse, R102 ;  /* 0x000000bfc4667223 */ /* 0x080fe20000010066 */
[----:B------:R-:W-:Y:S01]  /*2060*/  FMUL.FTZ R215, R215, R191 ;  /* 0x000000bfd7d77220 */ /* 0x000fe20000410000 */
[----:B------:R-:W-:Y:S01]  /*2070*/  FADD.FTZ R191, R188, R219 ;  /* 0x000000dbbcbf7221 */ /* 0x000fe20000010000 */
[-C--:B------:R-:W-:Y:S01]  /*2080*/  FMUL.FTZ R216, R216, R198.reuse ;  /* 0x000000c6d8d87220 */ /* 0x080fe20000410000 */
[----:B------:R-:W-:Y:S01]  /*2090*/  FFMA.FTZ R188, R220, R219, R189 ;  /* 0x000000dbdcbc7223 */ /* 0x000fe200000100bd */
[----:B------:R-:W-:Y:S01]  /*20a0*/  FADD.FTZ R69, R69, R198 ;  /* 0x000000c645457221 */ /* 0x000fe20000010000 */
[----:B------:R-:W-:Y:S01]  /*20b0*/  FFMA.FTZ R101, R217, R198, R101 ;  /* 0x000000c6d9657223 */ /* 0x000fe20000010065 */
[----:B------:R-:W-:-:S02]  /*20c0*/  HADD2.F32 R192, -RZ, R199.H1_H1 ;  /* 0x300000c7ffc07230 */ /* 0x000fc40000004100 */
[----:B------:R-:W-:Y:S01]  /*20d0*/  FADD.FTZ R195, -R218, R195 ;  /* 0x000000c3dac37221 */ /* 0x000fe20000010100 */
[----:B------:R-:W-:Y:S02]  /*20e0*/  HADD2.F32 R198, -RZ, R139.H1_H1 ;  /* 0x3000008bffc67230 */ /* 0x000fe40000004100 */
        /* <DEDUP_REMOVED lines=12> */
.L_x_11767:
[----:B------:R-:W-:Y:S05]  /*21b0*/  BSYNC.RECONVERGENT B1 ;  /* 0x0000000000017941 */ /* 0x000fea0003800200 */
.L_x_11766:
        /* <DEDUP_REMOVED lines=22> */
.L_x_11826:
        /* <DEDUP_REMOVED lines=10> */
[----:B------:R-:W1:Y:S02]  /*23c0*/  LDC.64 R188, c[0x0][0x390] ;  /* 0x0000e400ffbc7b82 */ /* 0x000e640000000a00 */
[----:B-1----:R-:W-:-:S06]  /*23d0*/  IMAD.WIDE.U32 R188, R3, 0x10, R188 ;  /* 0x0000001003bc7825 */ /* 0x002fcc00078e00bc */
[----:B------:R-:W5:Y:S01]  /*23e0*/  LDG.E.128 R188, desc[UR6][R188.64] ;  /* 0x00000006bcbc7981 */ /* 0x000f62000c1e1d00 */
[----:B------:R-:W-:-:S04]  /*23f0*/  ISETP.NE.U32.AND P1, PT, RZ, UR12, PT ;  /* 0x0000000cff007c0c */ /* 0x000fc8000bf25070 */
[----:B------:R-:W-:-:S13]  /*2400*/  ISETP.NE.AND.EX P1, PT, RZ, UR13, PT, P1 ;  /* 0x0000000dff007c0c */ /* 0x000fda000bf25310 */
[----:B------:R-:W-:Y:S05]  /*2410*/  @P1 BRA `(.L_x_11773) ;  /* 0x0000000400141947 */ /* 0x000fea0003800000 */
[----:B------:R-:W-:Y:S01]  /*2420*/  FFMA.FTZ R195, R16, R192, R193 ;  /* 0x000000c010c37223 */ /* 0x000fe200000100c1 */
[--C-:B-----5:R-:W-:Y:S02]  /*2430*/  HADD2.F32 R194, -RZ, R191.reuse.H0_H0 ;  /* 0x200000bfffc27230 */ /* 0x120fe40000004100 */
[----:B------:R-:W-:Y:S02]  /*2440*/  HADD2.F32 R191, -RZ, R191.H1_H1 ;  /* 0x300000bfffbf7230 */ /* 0x000fe40000004100 */
[----:B------:R-:W-:Y:S01]  /*2450*/  FADD.FTZ R195, R228, -R195 ;  /* 0x800000c3e4c37221 */ /* 0x000fe20000010000 */
[----:B------:R-:W-:Y:S02]  /*2460*/  HADD2.F32 R204, -RZ, R189.H0_H0 ;  /* 0x200000bdffcc7230 */ /* 0x000fe40000004100 */
[----:B0-----:R-:W-:Y:S02]  /*2470*/  HADD2.F32 R206, -RZ, R157.H0_H0 ;  /* 0x2000009dffce7230 */ /* 0x001fe40000004100 */
[----:B------:R-:W-:-:S04]  /*2480*/  FMUL.FTZ R195, R0, R195 ;  /* 0x000000c300c37220 */ /* 0x000fc80000410000 */
[----:B------:R-:W-:-:S04]  /*2490*/  FMUL.FTZ R199, R195, R2 ;  /* 0x00000002c3c77220 */ /* 0x000fc80000410000 */
[----:B------:R-:W-:Y:S01]  /*24a0*/  FFMA.FTZ R194, R199, R194, R62 ;  /* 0x000000c2c7c27223 */ /* 0x000fe2000001003e */
[----:B------:R-:W-:-:S04]  /*24b0*/  FFMA.FTZ R62, R19, R192, R193 ;  /* 0x000000c0133e7223 */ /* 0x000fc800000100c1 */
[----:B------:R-:W-:Y:S01]  /*24c0*/  FADD.FTZ R195, R227, -R62 ;  /* 0x8000003ee3c37221 */ /* 0x000fe20000010000 */
[----:B------:R-:W-:-:S03]  /*24d0*/  FFMA.FTZ R62, R10, R192, R193 ;  /* 0x000000c00a3e7223 */ /* 0x000fc600000100c1 */
[----:B------:R-:W-:Y:S01]  /*24e0*/  FMUL.FTZ R205, R0, R195 ;  /* 0x000000c300cd7220 */ /* 0x000fe20000410000 */
[----:B------:R-:W-:-:S03]  /*24f0*/  FADD.FTZ R195, R241, -R62 ;  /* 0x8000003ef1c37221 */ /* 0x000fc60000010000 */
[----:B------:R-:W-:Y:S01]  /*2500*/  FMUL.FTZ R62, R205, R2 ;  /* 0x00000002cd3e7220 */ /* 0x000fe20000410000 */
[----:B------:R-:W-:Y:S01]  /*2510*/  FMUL.FTZ R195, R0, R195 ;  /* 0x000000c300c37220 */ /* 0x000fe20000410000 */
[----:B------:R-:W-:Y:S02]  /*2520*/  FFMA.FTZ R205, R209, R192, R193 ;  /* 0x000000c0d1cd7223 */ /* 0x000fe400000100c1 */
[----:B------:R-:W-:Y:S01]  /*2530*/  FFMA.FTZ R191, R62, R191, R63 ;  /* 0x000000bf3ebf7223 */ /* 0x000fe2000001003f */
[----:B------:R-:W-:Y:S01]  /*2540*/  FMUL.FTZ R63, R195, R2 ;  /* 0x00000002c33f7220 */ /* 0x000fe20000410000 */
[--C-:B------:R-:W-:Y:S02]  /*2550*/  HADD2.F32 R195, -RZ, R190.reuse.H0_H0 ;  /* 0x200000beffc37230 */ /* 0x100fe40000004100 */
[----:B------:R-:W-:Y:S01]  /*2560*/  FADD.FTZ R205, R248, -R205 ;  /* 0x800000cdf8cd7221 */ /* 0x000fe20000010000 */
[----:B------:R-:W-:Y:S02]  /*2570*/  HADD2.F32 R190, -RZ, R190.H1_H1 ;  /* 0x300000beffbe7230 */ /* 0x000fe40000004100 */
[----:B------:R-:W-:Y:S01]  /*2580*/  FFMA.FTZ R195, R63, R195, R60 ;  /* 0x000000c33fc37223 */ /* 0x000fe2000001003c */
[----:B------:R-:W-:Y:S01]  /*2590*/  FFMA.FTZ R60, R13, R192, R193 ;  /* 0x000000c00d3c7223 */ /* 0x000fe200000100c1 */
[----:B------:R-:W-:-:S03]  /*25a0*/  FMUL.FTZ R205, R0, R205 ;  /* 0x000000cd00cd7220 */ /* 0x000fc60000410000 */
[----:B------:R-:W-:-:S04]  /*25b0*/  FADD.FTZ R207, R229, -R60 ;  /* 0x8000003ce5cf7221 */ /* 0x000fc80000010000 */
[----:B------:R-:W-:-:S04]  /*25c0*/  FMUL.FTZ R207, R0, R207 ;  /* 0x000000cf00cf7220 */ /* 0x000fc80000410000 */
[----:B------:R-:W-:-:S04]  /*25d0*/  FMUL.FTZ R60, R207, R2 ;  /* 0x00000002cf3c7220 */ /* 0x000fc80000410000 */
[----:B------:R-:W-:Y:S01]  /*25e0*/  FFMA.FTZ R190, R60, R190, R61 ;  /* 0x000000be3cbe7223 */ /* 0x000fe2000001003d */
[----:B------:R-:W-:-:S04]  /*25f0*/  FMUL.FTZ R61, R205, R2 ;  /* 0x00000002cd3d7220 */ /* 0x000fc80000410000 */
[----:B------:R-:W-:Y:S01]  /*2600*/  FFMA.FTZ R66, R61, R204, R66 ;  /* 0x000000cc3d427223 */ /* 0x000fe20000010042 */
[----:B------:R-:W-:-:S04]  /*2610*/  FFMA.FTZ R204, R6, R192, R193 ;  /* 0x000000c006cc7223 */ /* 0x000fc800000100c1 */
[----:B------:R-:W-:Y:S01]  /*2620*/  FADD.FTZ R205, R245, -R204 ;  /* 0x800000ccf5cd7221 */ /* 0x000fe20000010000 */
[----:B------:R-:W-:-:S03]  /*2630*/  HADD2.F32 R204, -RZ, R189.H1_H1 ;  /* 0x300000bdffcc7230 */ /* 0x000fc60000004100 */
[----:B------:R-:W-:-:S04]  /*2640*/  FMUL.FTZ R205, R0, R205 ;  /* 0x000000cd00cd7220 */ /* 0x000fc80000410000 */
[----:B------:R-:W-:Y:S01]  /*2650*/  FMUL.FTZ R189, R205, R2 ;  /* 0x00000002cdbd7220 */ /* 0x000fe20000410000 */
[----:B------:R-:W-:-:S03]  /*2660*/  HADD2.F32 R205, -RZ, R159.H1_H1 ;  /* 0x3000009fffcd7230 */ /* 0x000fc60000004100 */
[----:B------:R-:W-:Y:S01]  /*2670*/  FFMA.FTZ R67, R189, R204, R67 ;  /* 0x000000ccbd437223 */ /* 0x000fe20000010043 */
[----:B------:R-:W-:Y:S02]  /*2680*/  HADD2.F32 R204, -RZ, R159.H0_H0 ;  /* 0x2000009fffcc7230 */ /* 0x000fe40000004100 */
[----:B------:R-:W-:Y:S01]  /*2690*/  FMUL.FTZ R62, R62, R205 ;  /* 0x000000cd3e3e7220 */ /* 0x000fe20000410000 */
[----:B------:R-:W-:Y:S01]  /*26a0*/  FMUL.FTZ R205, R61, R206 ;  /* 0x000000ce3dcd7220 */ /* 0x000fe20000410000 */
[----:B------:R-:W-:Y:S02]  /*26b0*/  HADD2.F32 R206, -RZ, R157.H1_H1 ;  /* 0x3000009dffce7230 */ /* 0x000fe40000004100 */
[----:B------:R-:W-:Y:S01]  /*26c0*/  FMUL.FTZ R199, R199, R204 ;  /* 0x000000ccc7c77220 */ /* 0x000fe20000410000 */
[----:B------:R-:W-:Y:S02]  /*26d0*/  HADD2.F32 R204, -RZ, R158.H0_H0 ;  /* 0x2000009effcc7230 */ /* 0x000fe40000004100 */
[----:B------:R-:W-:Y:S01]  /*26e0*/  FMUL.FTZ R61, R189, R206 ;  /* 0x000000cebd3d7220 */ /* 0x000fe20000410000 */
[----:B------:R-:W-:Y:S01]  /*26f0*/  FFMA.FTZ R206, R208, R192, R193 ;  /* 0x000000c0d0ce7223 */ /* 0x000fe200000100c1 */
[----:B------:R-:W-:-:S02]  /*2700*/  HADD2.F32 R189, -RZ, R188.H0_H0 ;  /* 0x200000bcffbd7230 */ /* 0x000fc40000004100 */
[----:B------:R-:W-:Y:S01]  /*2710*/  FMUL.FTZ R204, R63, R204 ;  /* 0x000000cc3fcc7220 */ /* 0x000fe20000410000 */
[----:B------:R-:W-:Y:S01]  /*2720*/  HADD2.F32 R63, -RZ, R158.H1_H1 ;  /* 0x3000009eff3f7230 */ /* 0x000fe20000004100 */
[----:B------:R-:W-:Y:S01]  /*2730*/  F2FP.F16.F32.PACK_AB R61, R61, R205 ;  /* 0x000000cd3d3d723e */ /* 0x000fe200000000ff */
[----:B------:R-:W-:-:S03]  /*2740*/  HADD2.F32 R188, -RZ, R188.H1_H1 ;  /* 0x300000bcffbc7230 */ /* 0x000fc60000004100 */
[----:B------:R-:W-:Y:S01]  /*2750*/  FMUL.FTZ R60, R60, R63 ;  /* 0x0000003f3c3c7220 */ /* 0x000fe20000410000 */
[----:B------:R-:W-:Y:S01]  /*2760*/  FADD.FTZ R63, R235, -R206 ;  /* 0x800000ceeb3f7221 */ /* 0x000fe20000010000 */
[----:B------:R-:W-:-:S03]  /*2770*/  FFMA.FTZ R206, R211, R192, R193 ;  /* 0x000000c0d3ce7223 */ /* 0x000fc600000100c1 */
[----:B------:R-:W-:-:S04]  /*2780*/  FMUL.FTZ R63, R0, R63 ;  /* 0x0000003f003f7220 */ /* 0x000fc80000410000 */
[----:B------:R-:W-:-:S04]  /*2790*/  FMUL.FTZ R63, R63, R2 ;  /* 0x000000023f3f7220 */ /* 0x000fc80000410000 */
[----:B------:R-:W-:Y:S01]  /*27a0*/  FFMA.FTZ R189, R63, R189, R64 ;  /* 0x000000bd3fbd7223 */ /* 0x000fe20000010040 */
[----:B------:R-:W-:-:S05]  /*27b0*/  HADD2.F32 R64, -RZ, R156.H0_H0 ;  /* 0x2000009cff407230 */ /* 0x000fca0000004100 */
[----:B------:R-:W-:Y:S01]  /*27c0*/  FMUL.FTZ R64, R63, R64 ;  /* 0x000000403f407220 */ /* 0x000fe20000410000 */
[----:B------:R-:W-:-:S04]  /*27d0*/  FADD.FTZ R63, R251, -R206 ;  /* 0x800000cefb3f7221 */ /* 0x000fc80000010000 */
[----:B------:R-:W-:-:S04]  /*27e0*/  FMUL.FTZ R63, R0, R63 ;  /* 0x0000003f003f7220 */ /* 0x000fc80000410000 */
[----:B------:R-:W-:Y:S01]  /*27f0*/  FMUL.FTZ R206, R63, R2 ;  /* 0x000000023fce7220 */ /* 0x000fe20000410000 */
[----:B------:R-:W-:-:S03]  /*2800*/  HADD2.F32 R63, -RZ, R156.H1_H1 ;  /* 0x3000009cff3f7230 */ /* 0x000fc60000004100 */
[C---:B------:R-:W-:Y:S02]  /*2810*/  FFMA.FTZ R188, R206.reuse, R188, R65 ;  /* 0x000000bccebc7223 */ /* 0x040fe40000010041 */
[----:B------:R-:W-:Y:S01]  /*2820*/  FMUL.FTZ R65, R206, R63 ;  /* 0x0000003fce417220 */ /* 0x000fe20000410000 */
[----:B------:R-:W-:Y:S02]  /*2830*/  F2FP.F16.F32.PACK_AB R63, R62, R199 ;  /* 0x000000c73e3f723e */ /* 0x000fe400000000ff */
[----:B------:R-:W-:Y:S02]  /*2840*/  F2FP.F16.F32.PACK_AB R62, R60, R204 ;  /* 0x000000cc3c3e723e */ /* 0x000fe400000000ff */
[----:B------:R-:W-:Y:S01]  /*2850*/  F2FP.F16.F32.PACK_AB R60, R65, R64 ;  /* 0x00000040413c723e */ /* 0x000fe200000000ff */
[----:B------:R-:W-:Y:S06]  /*2860*/  BRA `(.L_x_11774) ;  /* 0x0000000400107947 */ /* 0x000fec0003800000 */
.L_x_11773:
[-CC-:B------:R-:W-:Y:S01]  /*2870*/  FFMA.FTZ R181, R16, R192.reuse, R193.reuse ;  /* 0x000000c010b57223 */ /* 0x180fe200000100c1 */
[--C-:B-----5:R-:W-:Y:S02]  /*2880*/  HADD2.F32 R194, -RZ, R191.reuse.H0_H0 ;  /* 0x200000bfffc27230 */ /* 0x120fe40000004100 */
[-C--:B------:R-:W-:Y:S01]  /*2890*/  FFMA.FTZ R180, R10, R192.reuse, R193 ;  /* 0x000000c00ab47223 */ /* 0x080fe200000100c1 */
[----:B------:R-:W-:Y:S02]  /*28a0*/  HADD2.F32 R191, -RZ, R191.H1_H1 ;  /* 0x300000bfffbf7230 */ /* 0x000fe40000004100 */
[----:B------:R-:W-:Y:S01]  /*28b0*/  FADD.FTZ R181, R228, -R181 ;  /* 0x800000b5e4b57221 */ /* 0x000fe20000010000 */
[--C-:B------:R-:W-:Y:S02]  /*28c0*/  HADD2.F32 R195, -RZ, R190.reuse.H0_H0 ;  /* 0x200000beffc37230 */ /* 0x100fe40000004100 */
[----:B0-----:R-:W-:Y:S01]  /*28d0*/  FFMA.FTZ R206, R211, R192, R193 ;  /* 0x000000c0d3ce7223 */ /* 0x001fe200000100c1 */
[----:B------:R-:W-:-:S02]  /*28e0*/  HADD2.F32 R190, -RZ, R190.H1_H1 ;  /* 0x300000beffbe7230 */ /* 0x000fc40000004100 */
[----:B------:R-:W-:-:S04]  /*28f0*/  FMUL.FTZ R182, R0, R181 ;  /* 0x000000b500b67220 */ /* 0x000fc80000410000 */
[----:B------:R-:W-:-:S04]  /*2900*/  FMUL.FTZ R181, R182, R2 ;  /* 0x00000002b6b57220 */ /* 0x000fc80000410000 */
[----:B------:R-:W-:Y:S01]  /*2910*/  FFMA.FTZ R194, R181, R194, R62 ;  /* 0x000000c2b5c27223 */ /* 0x000fe2000001003e */
[----:B------:R-:W-:-:S04]  /*2920*/  FFMA.FTZ R62, R19, R192, R193 ;  /* 0x000000c0133e7223 */ /* 0x000fc800000100c1 */
[----:B------:R-:W-:Y:S01]  /*2930*/  FADD.FTZ R183, R227, -R62 ;  /* 0x8000003ee3b77221 */ /* 0x000fe20000010000 */
[----:B------:R-:W-:-:S03]  /*2940*/  HADD2.F32 R62, -RZ, R159.H0_H0 ;  /* 0x2000009fff3e7230 */ /* 0x000fc60000004100 */
[----:B------:R-:W-:Y:S02]  /*2950*/  FMUL.FTZ R183, R0, R183 ;  /* 0x000000b700b77220 */ /* 0x000fe40000410000 */
[----:B------:R-:W-:Y:S01]  /*2960*/  FMUL.FTZ R62, R181, R62 ;  /* 0x0000003eb53e7220 */ /* 0x000fe20000410000 */
[----:B------:R-:W-:Y:S02]  /*2970*/  HADD2.F32 R181, -RZ, R159.H1_H1 ;  /* 0x3000009fffb57230 */ /* 0x000fe40000004100 */
[----:B------:R-:W-:-:S04]  /*2980*/  FMUL.FTZ R184, R183, R2 ;  /* 0x00000002b7b87220 */ /* 0x000fc80000410000 */
[----:B------:R-:W-:Y:S01]  /*2990*/  FFMA.FTZ R191, R184, R191, R63 ;  /* 0x000000bfb8bf7223 */ /* 0x000fe2000001003f */
[----:B------:R-:W-:-:S04]  /*29a0*/  FADD.FTZ R63, R241, -R180 ;  /* 0x800000b4f13f7221 */ /* 0x000fc80000010000 */
[----:B------:R-:W-:Y:S01]  /*29b0*/  FMUL.FTZ R180, R0, R63 ;  /* 0x0000003f00b47220 */ /* 0x000fe20000410000 */
[----:B------:R-:W-:-:S03]  /*29c0*/  FMUL.FTZ R63, R184, R181 ;  /* 0x000000b5b83f7220 */ /* 0x000fc60000410000 */
[----:B------:R-:W-:Y:S02]  /*29d0*/  FMUL.FTZ R185, R180, R2 ;  /* 0x00000002b4b97220 */ /* 0x000fe40000410000 */
[----:B------:R-:W-:Y:S02]  /*29e0*/  F2FP.F16.F32.PACK_AB R63, R63, R62 ;  /* 0x0000003e3f3f723e */ /* 0x000fe400000000ff */
        /* <DEDUP_REMOVED lines=9> */
[----:B------:R-:W-:-:S04]  /*2a80*/  FFMA.FTZ R61, R209, R192, R193 ;  /* 0x000000c0d13d7223 */ /* 0x000fc800000100c1 */
[----:B------:R-:W-:-:S04]  /*2a90*/  FADD.FTZ R61, R248, -R61 ;  /* 0x8000003df83d7221 */ /* 0x000fc80000010000 */
[----:B------:R-:W-:Y:S01]  /*2aa0*/  FMUL.FTZ R186, R0, R61 ;  /* 0x0000003d00ba7220 */ /* 0x000fe20000410000 */
[----:B------:R-:W-:Y:S01]  /*2ab0*/  FMUL.FTZ R61, R184, R185 ;  /* 0x000000b9b83d7220 */ /* 0x000fe20000410000 */
[--C-:B------:R-:W-:Y:S02]  /*2ac0*/  HADD2.F32 R184, -RZ, R189.reuse.H0_H0 ;  /* 0x200000bdffb87230 */ /* 0x100fe40000004100 */
[----:B------:R-:W-:Y:S01]  /*2ad0*/  FMUL.FTZ R199, R186, R2 ;  /* 0x00000002bac77220 */ /* 0x000fe20000410000 */
[----:B------:R-:W-:Y:S01]  /*2ae0*/  HADD2.F32 R189, -RZ, R189.H1_H1 ;  /* 0x300000bdffbd7230 */ /* 0x000fe20000004100 */
[----:B------:R-:W-:Y:S02]  /*2af0*/  F2FP.F16.F32.PACK_AB R62, R61, R60 ;  /* 0x0000003c3d3e723e */ /* 0x000fe400000000ff */
[----:B------:R-:W-:Y:S01]  /*2b00*/  FFMA.FTZ R66, R199, R184, R66 ;  /* 0x000000b8c7427223 */ /* 0x000fe20000010042 */
[----:B------:R-:W-:-:S04]  /*2b10*/  FFMA.FTZ R184, R6, R192, R193 ;  /* 0x000000c006b87223 */ /* 0x000fc800000100c1 */
[----:B------:R-:W-:Y:S01]  /*2b20*/  FADD.FTZ R187, R245, -R184 ;  /* 0x800000b8f5bb7221 */ /* 0x000fe20000010000 */
[----:B------:R-:W-:-:S03]  /*2b30*/  HADD2.F32 R184, -RZ, R157.H0_H0 ;  /* 0x2000009dffb87230 */ /* 0x000fc60000004100 */
[----:B------:R-:W-:Y:S02]  /*2b40*/  FMUL.FTZ R187, R0, R187 ;  /* 0x000000bb00bb7220 */ /* 0x000fe40000410000 */
[----:B------:R-:W-:Y:S01]  /*2b50*/  FMUL.FTZ R199, R199, R184 ;  /* 0x000000b8c7c77220 */ /* 0x000fe20000410000 */
[----:B------:R-:W-:Y:S01]  /*2b60*/  FFMA.FTZ R184, R208, R192, R193 ;  /* 0x000000c0d0b87223 */ /* 0x000fe200000100c1 */
[----:B------:R-:W-:-:S03]  /*2b70*/  FMUL.FTZ R204, R187, R2 ;  /* 0x00000002bbcc7220 */ /* 0x000fc60000410000 */
[----:B------:R-:W-:Y:S01]  /*2b80*/  FADD.FTZ R185, R235, -R184 ;  /* 0x800000b8ebb97221 */ /* 0x000fe20000010000 */
[----:B------:R-:W-:Y:S01]  /*2b90*/  FFMA.FTZ R67, R204, R189, R67 ;  /* 0x000000bdcc437223 */ /* 0x000fe20000010043 */
[----:B------:R-:W-:Y:S02]  /*2ba0*/  HADD2.F32 R189, -RZ, R157.H1_H1 ;  /* 0x3000009dffbd7230 */ /* 0x000fe40000004100 */
[----:B------:R-:W-:-:S03]  /*2bb0*/  FMUL.FTZ R184, R0, R185 ;  /* 0x000000b900b87220 */ /* 0x000fc60000410000 */
[----:B------:R-:W-:Y:S01]  /*2bc0*/  FMUL.FTZ R204, R204, R189 ;  /* 0x000000bdcccc7220 */ /* 0x000fe20000410000 */
[--C-:B------:R-:W-:Y:S02]  /*2bd0*/  HADD2.F32 R189, -RZ, R188.reuse.H0_H0 ;  /* 0x200000bcffbd7230 */ /* 0x100fe40000004100 */
[----:B------:R-:W-:Y:S01]  /*2be0*/  FMUL.FTZ R185, R184, R2 ;  /* 0x00000002b8b97220 */ /* 0x000fe20000410000 */
[----:B------:R-:W-:Y:S01]  /*2bf0*/  HADD2.F32 R188, -RZ, R188.H1_H1 ;  /* 0x300000bcffbc7230 */ /* 0x000fe20000004100 */
[----:B------:R-:W-:Y:S02]  /*2c00*/  F2FP.F16.F32.PACK_AB R61, R204, R199 ;  /* 0x000000c7cc3d723e */ /* 0x000fe400000000ff */
[----:B------:R-:W-:Y:S01]  /*2c10*/  FFMA.FTZ R189, R185, R189, R64 ;  /* 0x000000bdb9bd7223 */ /* 0x000fe20000010040 */
[----:B------:R-:W-:-:S05]  /*2c20*/  HADD2.F32 R64, -RZ, R156.H0_H0 ;  /* 0x2000009cff407230 */ /* 0x000fca0000004100 */
[----:B------:R-:W-:Y:S01]  /*2c30*/  FMUL.FTZ R64, R185, R64 ;  /* 0x00000040b9407220 */ /* 0x000fe20000410000 */
[----:B------:R-:W-:-:S04]  /*2c40*/  FADD.FTZ R185, R251, -R206 ;  /* 0x800000cefbb97221 */ /* 0x000fc80000010000 */
[----:B------:R-:W-:-:S04]  /*2c50*/  FMUL.FTZ R185, R0, R185 ;  /* 0x000000b900b97220 */ /* 0x000fc80000410000 */
[----:B------:R-:W-:-:S04]  /*2c60*/  FMUL.FTZ R206, R185, R2 ;  /* 0x00000002b9ce7220 */ /* 0x000fc80000410000 */
[----:B------:R-:W-:Y:S01]  /*2c70*/  FFMA.FTZ R188, R206, R188, R65 ;  /* 0x000000bccebc7223 */ /* 0x000fe20000010041 */
[----:B------:R-:W-:-:S05]  /*2c80*/  HADD2.F32 R65, -RZ, R156.H1_H1 ;  /* 0x3000009cff417230 */ /* 0x000fca0000004100 */
[----:B------:R-:W-:-:S05]  /*2c90*/  FMUL.FTZ R65, R206, R65 ;  /* 0x00000041ce417220 */ /* 0x000fca0000410000 */
[----:B------:R-:W-:-:S07]  /*2ca0*/  F2FP.F16.F32.PACK_AB R60, R65, R64 ;  /* 0x00000040413c723e */ /* 0x000fce00000000ff */
.L_x_11774:
[----:B------:R-:W0:Y:S08]  /*2cb0*/  @P1 LDC.64 R64, c[0x0][0x478] ;  /* 0x00011e00ff401b82 */ /* 0x000e300000000a00 */
[----:B------:R-:W1:Y:S01]  /*2cc0*/  LDC.64 R204, c[0x0][0x468] ;  /* 0x00011a00ffcc7b82 */ /* 0x000e620000000a00 */
[----:B0-----:R-:W-:-:S05]  /*2cd0*/  @P1 IMAD.WIDE.U32 R64, R3, 0x20, R64 ;  /* 0x0000002003401825 */ /* 0x001fca00078e0040 */
[----:B------:R-:W-:Y:S04]  /*2ce0*/  @P1 STG.E.128 desc[UR6][R64.64], R184 ;  /* 0x000000b840001986 */ /* 0x000fe8000c101d06 */
[----:B------:R1:W-:Y:S02]  /*2cf0*/  @P1 STG.E.128 desc[UR6][R64.64+0x10], R180 ;  /* 0x000010b440001986 */ /* 0x0003e4000c101d06 */
[C---:B-1----:R-:W-:Y:S01]  /*2d00*/  IMAD.WIDE.U32 R64, R3.reuse, 0x10, R204 ;  /* 0x0000001003407825 */ /* 0x042fe200078e00cc */
        /* <DEDUP_REMOVED lines=8> */
.L_x_11772:
[----:B------:R-:W-:Y:S05]  /*2d90*/  BSYNC.RECONVERGENT B2 ;  /* 0x0000000000027941 */ /* 0x000fea0003800200 */
.L_x_11771:
[----:B------:R-:W-:Y:S04]  /*2da0*/  BSSY.RECONVERGENT B2, `(.L_x_11775) ;  /* 0x00000a0000027945 */ /* 0x000fe80003800200 */
[----:B------:R-:W-:Y:S05]  /*2db0*/  @!P3 BRA `(.L_x_11776) ;  /* 0x000000080078b947 */ /* 0x000fea0003800000 */
[----:B------:R-:W1:Y:S01]  /*2dc0*/  LDC.64 R188, c[0x0][0x390] ;  /* 0x0000e400ffbc7b82 */ /* 0x000e620000000a00 */
[----:B------:R2:W5:Y:S01]  /*2dd0*/  LDL R218, [R1] ;  /* 0x0000000001da7983 */ /* 0x0005620000100800 */
[----:B-1----:R-:W-:-:S06]  /*2de0*/  IMAD.WIDE.U32 R188, R3, 0x10, R188 ;  /* 0x0000001003bc7825 */ /* 0x002fcc00078e00bc */
[----:B------:R-:W5:Y:S01]  /*2df0*/  LDG.E.128 R188, desc[UR6][R188.64] ;  /* 0x00000006bcbc7981 */ /* 0x000f62000c1e1d00 */
[----:B------:R-:W-:-:S04]  /*2e00*/  ISETP.NE.U32.AND P1, PT, RZ, UR12, PT ;  /* 0x0000000cff007c0c */ /* 0x000fc8000bf25070 */
[----:B------:R-:W-:-:S13]  /*2e10*/  ISETP.NE.AND.EX P1, PT, RZ, UR13, PT, P1 ;  /* 0x0000000dff007c0c */ /* 0x000fda000bf25310 */
[----:B--2---:R-:W-:Y:S05]  /*2e20*/  @!P1 BRA `(.L_x_11777) ;  /* 0x0000000400149947 */ /* 0x004fea0003800000 */
[-CC-:B------:R-:W-:Y:S01]  /*2e30*/  FFMA.FTZ R180, R15, R192.reuse, R193.reuse ;  /* 0x000000c00fb47223 */ /* 0x180fe200000100c1 */
[----:B------:R-:W-:Y:S01]  /*2e40*/  FFMA.FTZ R183, R18, R192, R193 ;  /* 0x000000c012b77223 */ /* 0x000fe200000100c1 */
[--C-:B-----5:R-:W-:Y:S02]  /*2e50*/  HADD2.F32 R194, -RZ, R191.reuse.H0_H0 ;  /* 0x200000bfffc27230 */ /* 0x120fe40000004100 */
[----:B------:R-:W-:Y:S01]  /*2e60*/  FADD.FTZ R181, R203, -R180 ;  /* 0x800000b4cbb57221 */ /* 0x000fe20000010000 */
[----:B------:R-:W-:Y:S01]  /*2e70*/  FADD.FTZ R183, R202, -R183 ;  /* 0x800000b7cab77221 */ /* 0x000fe20000010000 */
[----:B------:R-:W-:Y:S02]  /*2e80*/  HADD2.F32 R191, -RZ, R191.H1_H1 ;  /* 0x300000bfffbf7230 */ /* 0x000fe40000004100 */
[C---:B------:R-:W-:Y:S01]  /*2e90*/  FMUL.FTZ R182, R0.reuse, R181 ;  /* 0x000000b500b67220 */ /* 0x040fe20000410000 */
[----:B------:R-:W-:Y:S01]  /*2ea0*/  FMUL.FTZ R183, R0, R183 ;  /* 0x000000b700b77220 */ /* 0x000fe20000410000 */
[----:B------:R-:W-:-:S02]  /*2eb0*/  HADD2.F32 R195, -RZ, R190.H0_H0 ;  /* 0x200000beffc37230 */ /* 0x000fc40000004100 */
[-C--:B------:R-:W-:Y:S01]  /*2ec0*/  FMUL.FTZ R181, R182, R2.reuse ;  /* 0x00000002b6b57220 */ /* 0x080fe20000410000 */
[----:B------:R-:W-:Y:S01]  /*2ed0*/  FMUL.FTZ R184, R183, R2 ;  /* 0x00000002b7b87220 */ /* 0x000fe20000410000 */
[----:B------:R-:W-:Y:S02]  /*2ee0*/  HADD2.F32 R190, -RZ, R190.H1_H1 ;  /* 0x300000beffbe7230 */ /* 0x000fe40000004100 */
[----:B------:R-:W-:Y:S01]  /*2ef0*/  FFMA.FTZ R194, R181, R194, R54 ;  /* 0x000000c2b5c27223 */ /* 0x000fe20000010036 */
[----:B------:R-:W-:Y:S02]  /*2f00*/  HADD2.F32 R54, -RZ, R151.H0_H0 ;  /* 0x20000097ff367230 */ /* 0x000fe40000004100 */
[----:B------:R-:W-:Y:S01]  /*2f10*/  FFMA.FTZ R191, R184, R191, R55 ;  /* 0x000000bfb8bf7223 */ /* 0x000fe20000010037 */
[----:B------:R-:W-:Y:S02]  /*2f20*/  FFMA.FTZ R55, R9, R192, R193 ;  /* 0x000000c009377223 */ /* 0x000fe400000100c1 */
[----:B------:R-:W-:-:S02]  /*2f30*/  FMUL.FTZ R54, R181, R54 ;  /* 0x00000036b5367220 */ /* 0x000fc40000410000 */
[----:B------:R-:W-:Y:S01]  /*2f40*/  FADD.FTZ R55, R240, -R55 ;  /* 0x80000037f0377221 */ /* 0x000fe20000010000 */
[----:B------:R-:W-:-:S03]  /*2f50*/  HADD2.F32 R181, -RZ, R151.H1_H1 ;  /* 0x30000097ffb57230 */ /* 0x000fc60000004100 */
[----:B------:R-:W-:Y:S02]  /*2f60*/  FMUL.FTZ R180, R0, R55 ;  /* 0x0000003700b47220 */ /* 0x000fe40000410000 */
[----:B------:R-:W-:Y:S01]  /*2f70*/  FMUL.FTZ R55, R184, R181 ;  /* 0x000000b5b8377220 */ /* 0x000fe20000410000 */
[--C-:B------:R-:W-:Y:S01]  /*2f80*/  FFMA.FTZ R181, R12, R192, R193.reuse ;  /* 0x000000c00cb57223 */ /* 0x100fe200000100c1 */
[----:B------:R-:W-:Y:S01]  /*2f90*/  FMUL.FTZ R185, R180, R2 ;  /* 0x00000002b4b97220 */ /* 0x000fe20000410000 */
[----:B------:R-:W-:Y:S02]  /*2fa0*/  FFMA.FTZ R184, R200, R192, R193 ;  /* 0x000000c0c8b87223 */ /* 0x000fe400000100c1 */
[----:B------:R-:W-:Y:S01]  /*2fb0*/  FADD.FTZ R181, R236, -R181 ;  /* 0x800000b5ecb57221 */ /* 0x000fe20000010000 */
[----:B------:R-:W-:Y:S01]  /*2fc0*/  FFMA.FTZ R195, R185, R195, R52 ;  /* 0x000000c3b9c37223 */ /* 0x000fe20000010034 */
[----:B------:R-:W-:Y:S01]  /*2fd0*/  HADD2.F32 R52, -RZ, R150.H0_H0 ;  /* 0x20000096ff347230 */ /* 0x000fe20000004100 */
[----:B------:R-:W-:Y:S01]  /*2fe0*/  F2FP.F16.F32.PACK_AB R55, R55, R54 ;  /* 0x000000363737723e */ /* 0x000fe200000000ff */
[----:B------:R-:W-:-:S03]  /*2ff0*/  FMUL.FTZ R181, R0, R181 ;  /* 0x000000b500b57220 */ /* 0x000fc60000410000 */
[----:B------:R-:W-:Y:S01]  /*3000*/  FMUL.FTZ R52, R185, R52 ;  /* 0x00000034b9347220 */ /* 0x000fe20000410000 */
[----:B------:R-:W-:Y:S01]  /*3010*/  FMUL.FTZ R204, R181, R2 ;  /* 0x00000002b5cc7220 */ /* 0x000fe20000410000 */
[----:B------:R-:W-:-:S03]  /*3020*/  HADD2.F32 R185, -RZ, R150.H1_H1 ;  /* 0x30000096ffb97230 */ /* 0x000fc60000004100 */
[----:B------:R-:W-:Y:S01]  /*3030*/  FFMA.FTZ R190, R204, R190, R53 ;  /* 0x000000beccbe7223 */ /* 0x000fe20000010035 */
[----:B------:R-:W-:Y:S01]  /*3040*/  FADD.FTZ R53, R247, -R184 ;  /* 0x800000b8f7357221 */ /* 0x000fe20000010000 */
[--C-:B------:R-:W-:Y:S02]  /*3050*/  HADD2.F32 R184, -RZ, R189.reuse.H0_H0 ;  /* 0x200000bdffb87230 */ /* 0x100fe40000004100 */
[----:B------:R-:W-:Y:S02]  /*3060*/  HADD2.F32 R189, -RZ, R189.H1_H1 ;  /* 0x300000bdffbd7230 */ /* 0x000fe40000004100 */
[----:B------:R-:W-:Y:S01]  /*3070*/  FMUL.FTZ R186, R0, R53 ;  /* 0x0000003500ba7220 */ /* 0x000fe20000410000 */
[----:B------:R-:W-:Y:S01]  /*3080*/  FMUL.FTZ R53, R204, R185 ;  /* 0x000000b9cc357220 */ /* 0x000fe20000410000 */
[----:B------:R-:W-:Y:S02]  /*3090*/  FFMA.FTZ R185, R7, R192, R193 ;  /* 0x000000c007b97223 */ /* 0x000fe400000100c1 */
[----:B0-----:R-:W-:-:S02]  /*30a0*/  FMUL.FTZ R199, R186, R2 ;  /* 0x00000002bac77220 */ /* 0x001fc40000410000 */
[----:B------:R-:W-:Y:S01]  /*30b0*/  FADD.FTZ R185, R244, -R185 ;  /* 0x800000b9f4b97221 */ /* 0x000fe20000010000 */
[----:B------:R-:W-:Y:S01]  /*30c0*/  F2FP.F16.F32.PACK_AB R54, R53, R52 ;  /* 0x000000343536723e */ /* 0x000fe200000000ff */
[----:B------:R-:W-:Y:S01]  /*30d0*/  FFMA.FTZ R58, R199, R184, R58 ;  /* 0x000000b8c73a7223 */ /* 0x000fe2000001003a */
[----:B------:R-:W-:Y:S02]  /*30e0*/  HADD2.F32 R184, -RZ, R149.H0_H0 ;  /* 0x20000095ffb87230 */ /* 0x000fe40000004100 */
[----:B------:R-:W-:-:S03]  /*30f0*/  FMUL.FTZ R187, R0, R185 ;  /* 0x000000b900bb7220 */ /* 0x000fc60000410000 */
[----:B------:R-:W-:Y:S01]  /*3100*/  FMUL.FTZ R199, R199, R184 ;  /* 0x000000b8c7c77220 */ /* 0x000fe20000410000 */
[----:B------:R-:W-:Y:S01]  /*3110*/  FMUL.FTZ R204, R187, R2 ;  /* 0x00000002bbcc7220 */ /* 0x000fe20000410000 */
[----:B------:R-:W-:-:S03]  /*3120*/  FFMA.FTZ R184, R213, R192, R193 ;  /* 0x000000c0d5b87223 */ /* 0x000fc600000100c1 */
[----:B------:R-:W-:Y:S01]  /*3130*/  FFMA.FTZ R59, R204, R189, R59 ;  /* 0x000000bdcc3b7223 */ /* 0x000fe2000001003b */
[----:B------:R-:W-:Y:S01]  /*3140*/  FADD.FTZ R185, R218, -R184 ;  /* 0x800000b8dab97221 */ /* 0x000fe20000010000 */
[----:B------:R-:W-:-:S03]  /*3150*/  HADD2.F32 R189, -RZ, R149.H1_H1 ;  /* 0x30000095ffbd7230 */ /* 0x000fc60000004100 */
[----:B------:R-:W-:Y:S02]  /*3160*/  FMUL.FTZ R184, R0, R185 ;  /* 0x000000b900b87220 */ /* 0x000fe40000410000 */
        /* <DEDUP_REMOVED lines=8> */
[----:B------:R-:W-:-:S04]  /*31f0*/  FFMA.FTZ R185, R201, R192, R193 ;  /* 0x000000c0c9b97223 */ /* 0x000fc800000100c1 */
[----:B------:R-:W-:-:S04]  /*3200*/  FADD.FTZ R185, R250, -R185 ;  /* 0x800000b9fab97221 */ /* 0x000fc80000010000 */
[----:B------:R-:W-:-:S04]  /*3210*/  FMUL.FTZ R185, R0, R185 ;  /* 0x000000b900b97220 */ /* 0x000fc80000410000 */
[----:B------:R-:W-:-:S04]  /*3220*/  FMUL.FTZ R206, R185, R2 ;  /* 0x00000002b9ce7220 */ /* 0x000fc80000410000 */
[----:B------:R-:W-:Y:S01]  /*3230*/  FFMA.FTZ R188, R206, R188, R57 ;  /* 0x000000bccebc7223 */ /* 0x000fe20000010039 */
[----:B------:R-:W-:-:S05]  /*3240*/  HADD2.F32 R57, -RZ, R148.H1_H1 ;  /* 0x30000094ff397230 */ /* 0x000fca0000004100 */
[----:B------:R-:W-:-:S05]  /*3250*/  FMUL.FTZ R57, R206, R57 ;  /* 0x00000039ce397220 */ /* 0x000fca0000410000 */
[----:B------:R-:W-:Y:S01]  /*3260*/  F2FP.F16.F32.PACK_AB R52, R57, R56 ;  /* 0x000000383934723e */ /* 0x000fe200000000ff */
[----:B------:R-:W-:Y:S06]  /*3270*/  BRA `(.L_x_11778) ;  /* 0x0000000400107947 */ /* 0x000fec0003800000 */
.L_x_11777:
[----:B------:R-:W-:Y:S01]  /*3280*/  FFMA.FTZ R194, R15, R192, R193 ;  /* 0x000000c00fc27223 */ /* 0x000fe200000100c1 */
[----:B-----5:R-:W-:Y:S02]  /*3290*/  HADD2.F32 R204, -RZ, R189.H0_H0 ;  /* 0x200000bdffcc7230 */ /* 0x020fe40000004100 */
[----:B0-----:R-:W-:Y:S02]  /*32a0*/  HADD2.F32 R206, -RZ, R149.H0_H0 ;  /* 0x20000095ffce7230 */ /* 0x001fe40000004100 */
[----:B------:R-:W-:Y:S01]  /*32b0*/  FADD.FTZ R195, R203, -R194 ;  /* 0x800000c2cbc37221 */ /* 0x000fe20000010000 */
[--C-:B------:R-:W-:Y:S02]  /*32c0*/  HADD2.F32 R194, -RZ, R191.reuse.H0_H0 ;  /* 0x200000bfffc27230 */ /* 0x100fe40000004100 */
[----:B------:R-:W-:Y:S02]  /*32d0*/  HADD2.F32 R191, -RZ, R191.H1_H1 ;  /* 0x300000bfffbf7230 */ /* 0x000fe40000004100 */
[----:B------:R-:W-:-:S04]  /*32e0*/  FMUL.FTZ R195, R0, R195 ;  /* 0x000000c300c37220 */ /* 0x000fc80000410000 */
[----:B------:R-:W-:Y:S01]  /*32f0*/  FMUL.FTZ R199, R195, R2 ;  /* 0x00000002c3c77220 */ /* 0x000fe20000410000 */
[----:B------:R-:W-:-:S03]  /*3300*/  FFMA.FTZ R195, R18, R192, R193 ;  /* 0x000000c012c37223 */ /* 0x000fc600000100c1 */
[----:B------:R-:W-:Y:S01]  /*3310*/  FFMA.FTZ R194, R199, R194, R54 ;  /* 0x000000c2c7c27223 */ /* 0x000fe20000010036 */
        /* <DEDUP_REMOVED lines=15> */
[----:B------:R-:W-:Y:S01]  /*3410*/  FADD.FTZ R205, R247, -R52 ;  /* 0x80000034f7cd7221 */ /* 0x000fe20000010000 */
[----:B------:R-:W-:-:S03]  /*3420*/  FMUL.FTZ R52, R207, R2 ;  /* 0x00000002cf347220 */ /* 0x000fc60000410000 */
[----:B------:R-:W-:Y:S01]  /*3430*/  FMUL.FTZ R205, R0, R205 ;  /* 0x000000cd00cd7220 */ /* 0x000fe20000410000 */
[----:B------:R-:W-:-:S03]  /*3440*/  FFMA.FTZ R190, R52, R190, R53 ;  /* 0x000000be34be7223 */ /* 0x000fc60000010035 */
[----:B------:R-:W-:Y:S01]  /*3450*/  FMUL.FTZ R53, R205, R2 ;  /* 0x00000002cd357220 */ /* 0x000fe20000410000 */
[----:B------:R-:W-:-:S03]  /*3460*/  FFMA.FTZ R205, R7, R192, R193 ;  /* 0x000000c007cd7223 */ /* 0x000fc600000100c1 */
[----:B------:R-:W-:Y:S01]  /*3470*/  FFMA.FTZ R58, R53, R204, R58 ;  /* 0x000000cc353a7223 */ /* 0x000fe2000001003a */
        /* <DEDUP_REMOVED lines=13> */
[----:B------:R-:W-:-:S02]  /*3550*/  HADD2.F32 R189, -RZ, R188.H0_H0 ;  /* 0x200000bcffbd7230 */ /* 0x000fc40000004100 */
[----:B------:R-:W-:Y:S01]  /*3560*/  FMUL.FTZ R204, R55, R204 ;  /* 0x000000cc37cc7220 */ /* 0x000fe20000410000 */
[----:B------:R-:W-:Y:S01]  /*3570*/  HADD2.F32 R55, -RZ, R150.H1_H1 ;  /* 0x30000096ff377230 */ /* 0x000fe20000004100 */
[----:B------:R-:W-:Y:S01]  /*3580*/  F2FP.F16.F32.PACK_AB R53, R53, R205 ;  /* 0x000000cd3535723e */ /* 0x000fe200000000ff */
[----:B------:R-:W-:-:S03]  /*3590*/  HADD2.F32 R188, -RZ, R188.H1_H1 ;  /* 0x300000bcffbc7230 */ /* 0x000fc60000004100 */
[----:B------:R-:W-:Y:S01]  /*35a0*/  FMUL.FTZ R52, R52, R55 ;  /* 0x0000003734347220 */ /* 0x000fe20000410000 */
[----:B------:R-:W-:-:S04]  /*35b0*/  FFMA.FTZ R55, R213, R192, R193 ;  /* 0x000000c0d5377223 */ /* 0x000fc800000100c1 */
[----:B------:R-:W-:-:S04]  /*35c0*/  FADD.FTZ R55, R218, -R55 ;  /* 0x80000037da377221 */ /* 0x000fc80000010000 */
[----:B------:R-:W-:-:S04]  /*35d0*/  FMUL.FTZ R55, R0, R55 ;  /* 0x0000003700377220 */ /* 0x000fc80000410000 */
[----:B------:R-:W-:-:S04]  /*35e0*/  FMUL.FTZ R55, R55, R2 ;  /* 0x0000000237377220 */ /* 0x000fc80000410000 */
[----:B------:R-:W-:Y:S01]  /*35f0*/  FFMA.FTZ R189, R55, R189, R56 ;  /* 0x000000bd37bd7223 */ /* 0x000fe20000010038 */
[----:B------:R-:W-:-:S05]  /*3600*/  HADD2.F32 R56, -RZ, R148.H0_H0 ;  /* 0x20000094ff387230 */ /* 0x000fca0000004100 */
[----:B------:R-:W-:Y:S01]  /*3610*/  FMUL.FTZ R56, R55, R56 ;  /* 0x0000003837387220 */ /* 0x000fe20000410000 */
[----:B------:R-:W-:-:S04]  /*3620*/  FFMA.FTZ R55, R201, R192, R193 ;  /* 0x000000c0c9377223 */ /* 0x000fc800000100c1 */
        /* <DEDUP_REMOVED lines=8> */
[----:B------:R-:W-:-:S07]  /*36b0*/  F2FP.F16.F32.PACK_AB R52, R57, R56 ;  /* 0x000000383934723e */ /* 0x000fce00000000ff */
.L_x_11778:
        /* <DEDUP_REMOVED lines=14> */
.L_x_11776:
[----:B------:R-:W-:Y:S05]  /*37a0*/  BSYNC.RECONVERGENT B2 ;  /* 0x0000000000027941 */ /* 0x000fea0003800200 */
.L_x_11775:
[----:B------:R-:W-:Y:S04]  /*37b0*/  BSSY.RECONVERGENT B2, `(.L_x_11779) ;  /* 0x000009f000027945 */ /* 0x000fe80003800200 */
[----:B------:R-:W-:Y:S05]  /*37c0*/  @!P4 BRA `(.L_x_11780) ;  /* 0x000000080074c947 */ /* 0x000fea0003800000 */
[----:B------:R-:W1:Y:S02]  /*37d0*/  LDC.64 R188, c[0x0][0x390] ;  /* 0x0000e400ffbc7b82 */ /* 0x000e640000000a00 */
[----:B-1----:R-:W-:-:S06]  /*37e0*/  IMAD.WIDE.U32 R188, R3, 0x10, R188 ;  /* 0x0000001003bc7825 */ /* 0x002fcc00078e00bc */
[----:B------:R-:W5:Y:S01]  /*37f0*/  LDG.E.128 R188, desc[UR6][R188.64] ;  /* 0x00000006bcbc7981 */ /* 0x000f62000c1e1d00 */
[----:B------:R-:W-:-:S04]  /*3800*/  ISETP.NE.U32.AND P1, PT, RZ, UR12, PT ;  /* 0x0000000cff007c0c */ /* 0x000fc8000bf25070 */
[----:B------:R-:W-:-:S13]  /*3810*/  ISETP.NE.AND.EX P1, PT, RZ, UR13, PT, P1 ;  /* 0x0000000dff007c0c */ /* 0x000fda000bf25310 */
[----:B------:R-:W-:Y:S05]  /*3820*/  @!P1 BRA `(.L_x_11781) ;  /* 0x0000000400149947 */ /* 0x000fea0003800000 */
[-CC-:B------:R-:W-:Y:S01]  /*3830*/  FFMA.FTZ R181, R14, R192.reuse, R193.reuse ;  /* 0x000000c00eb57223 */ /* 0x180fe200000100c1 */
[-CC-:B------:R-:W-:Y:S01]  /*3840*/  FFMA.FTZ R183, R17, R192.reuse, R193.reuse ;  /* 0x000000c011b77223 */ /* 0x180fe200000100c1 */
[--C-:B-----5:R-:W-:Y:S02]  /*3850*/  HADD2.F32 R194, -RZ, R191.reuse.H0_H0 ;  /* 0x200000bfffc27230 */ /* 0x120fe40000004100 */
[-C--:B------:R-:W-:Y:S01]  /*3860*/  FFMA.FTZ R180, R8, R192.reuse, R193 ;  /* 0x000000c008b47223 */ /* 0x080fe200000100c1 */
[----:B------:R-:W-:Y:S01]  /*3870*/  FADD.FTZ R181, R222, -R181 ;  /* 0x800000b5deb57221 */ /* 0x000fe20000010000 */
[----:B------:R-:W-:Y:S01]  /*3880*/  FADD.FTZ R183, R214, -R183 ;  /* 0x800000b7d6b77221 */ /* 0x000fe20000010000 */
[----:B------:R-:W-:Y:S02]  /*3890*/  HADD2.F32 R191, -RZ, R191.H1_H1 ;  /* 0x300000bfffbf7230 */ /* 0x000fe40000004100 */
[----:B0-----:R-:W-:Y:S01]  /*38a0*/  FFMA.FTZ R206, R210, R192, R193 ;  /* 0x000000c0d2ce7223 */ /* 0x001fe200000100c1 */
[C---:B------:R-:W-:Y:S01]  /*38b0*/  FMUL.FTZ R182, R0.reuse, R181 ;  /* 0x000000b500b67220 */ /* 0x040fe20000410000 */
[----:B------:R-:W-:Y:S01]  /*38c0*/  FMUL.FTZ R183, R0, R183 ;  /* 0x000000b700b77220 */ /* 0x000fe20000410000 */
[----:B------:R-:W-:-:S02]  /*38d0*/  HADD2.F32 R195, -RZ, R190.H0_H0 ;  /* 0x200000beffc37230 */ /* 0x000fc40000004100 */
[-C--:B------:R-:W-:Y:S01]  /*38e0*/  FMUL.FTZ R181, R182, R2.reuse ;  /* 0x00000002b6b57220 */ /* 0x080fe20000410000 */
[----:B------:R-:W-:Y:S01]  /*38f0*/  FMUL.FTZ R184, R183, R2 ;  /* 0x00000002b7b87220 */ /* 0x000fe20000410000 */
[----:B------:R-:W-:Y:S02]  /*3900*/  HADD2.F32 R190, -RZ, R190.H1_H1 ;  /* 0x300000beffbe7230 */ /* 0x000fe40000004100 */
[----:B------:R-:W-:Y:S01]  /*3910*/  FFMA.FTZ R194, R181, R194, R46 ;  /* 0x000000c2b5c27223 */ /* 0x000fe2000001002e */
[--C-:B------:R-:W-:Y:S02]  /*3920*/  HADD2.F32 R46, -RZ, R143.reuse.H0_H0 ;  /* 0x2000008fff2e7230 */ /* 0x100fe40000004100 */
[----:B------:R-:W-:Y:S01]  /*3930*/  FFMA.FTZ R191, R184, R191, R47 ;  /* 0x000000bfb8bf7223 */ /* 0x000fe2000001002f */
[----:B------:R-:W-:Y:S02]  /*3940*/  FADD.FTZ R47, R239, -R180 ;  /* 0x800000b4ef2f7221 */ /* 0x000fe40000010000 */
[----:B------:R-:W-:Y:S01]  /*3950*/  FMUL.FTZ R46, R181, R46 ;  /* 0x0000002eb52e7220 */ /* 0x000fe20000410000 */
[----:B------:R-:W-:-:S02]  /*3960*/  HADD2.F32 R181, -RZ, R143.H1_H1 ;  /* 0x3000008fffb57230 */ /* 0x000fc40000004100 */
[----:B------:R-:W-:-:S03]  /*3970*/  FMUL.FTZ R180, R0, R47 ;  /* 0x0000002f00b47220 */ /* 0x000fc60000410000 */
[----:B------:R-:W-:Y:S01]  /*3980*/  FMUL.FTZ R47, R184, R181 ;  /* 0x000000b5b82f7220 */ /* 0x000fe20000410000 */
[----:B------:R-:W-:Y:S01]  /*3990*/  FFMA.FTZ R181, R11, R192, R193 ;  /* 0x000000c00bb57223 */ /* 0x000fe200000100c1 */
[----:B------:R-:W-:-:S03]  /*39a0*/  FMUL.FTZ R185, R180, R2 ;  /* 0x00000002b4b97220 */ /* 0x000fc60000410000 */
        /* <DEDUP_REMOVED lines=9> */
[----:B------:R-:W-:-:S04]  /*3a40*/  FFMA.FTZ R45, R4, R192, R193 ;  /* 0x000000c0042d7223 */ /* 0x000fc800000100c1 */
[----:B------:R-:W-:-:S04]  /*3a50*/  FADD.FTZ R45, R246, -R45 ;  /* 0x8000002df62d7221 */ /* 0x000fc80000010000 */
[----:B------:R-:W-:Y:S01]  /*3a60*/  FMUL.FTZ R186, R0, R45 ;  /* 0x0000002d00ba7220 */ /* 0x000fe20000410000 */
[----:B------:R-:W-:Y:S01]  /*3a70*/  FMUL.FTZ R45, R184, R185 ;  /* 0x000000b9b82d7220 */ /* 0x000fe20000410000 */
[--C-:B------:R-:W-:Y:S02]  /*3a80*/  HADD2.F32 R184, -RZ, R189.reuse.H0_H0 ;  /* 0x200000bdffb87230 */ /* 0x100fe40000004100 */
[----:B------:R-:W-:Y:S01]  /*3a90*/  FFMA.FTZ R185, R212, R192, R193 ;  /* 0x000000c0d4b97223 */ /* 0x000fe200000100c1 */
[----:B------:R-:W-:Y:S01]  /*3aa0*/  FMUL.FTZ R199, R186, R2 ;  /* 0x00000002bac77220 */ /* 0x000fe20000410000 */
[----:B------:R-:W-:Y:S01]  /*3ab0*/  HADD2.F32 R189, -RZ, R189.H1_H1 ;  /* 0x300000bdffbd7230 */ /* 0x000fe20000004100 */
[----:B------:R-:W-:Y:S01]  /*3ac0*/  F2FP.F16.F32.PACK_AB R46, R45, R44 ;  /* 0x0000002c2d2e723e */ /* 0x000fe200000000ff */
[----:B------:R-:W-:Y:S01]  /*3ad0*/  FADD.FTZ R185, R252, -R185 ;  /* 0x800000b9fcb97221 */ /* 0x000fe20000010000 */
[----:B------:R-:W-:Y:S01]  /*3ae0*/  FFMA.FTZ R50, R199, R184, R50 ;  /* 0x000000b8c7327223 */ /* 0x000fe20000010032 */
[----:B------:R-:W-:-:S04]  /*3af0*/  FFMA.FTZ R184, R5, R192, R193 ;  /* 0x000000c005b87223 */ /* 0x000fc800000100c1 */
[----:B------:R-:W-:Y:S01]  /*3b00*/  FADD.FTZ R187, R243, -R184 ;  /* 0x800000b8f3bb7221 */ /* 0x000fe20000010000 */
[----:B------:R-:W-:-:S03]  /*3b10*/  HADD2.F32 R184, -RZ, R141.H0_H0 ;  /* 0x2000008dffb87230 */ /* 0x000fc60000004100 */
[C---:B------:R-:W-:Y:S02]  /*3b20*/  FMUL.FTZ R187, R0.reuse, R187 ;  /* 0x000000bb00bb7220 */ /* 0x040fe40000410000 */
[----:B------:R-:W-:Y:S01]  /*3b30*/  FMUL.FTZ R199, R199, R184 ;  /* 0x000000b8c7c77220 */ /* 0x000fe20000410000 */
[----:B------:R-:W-:Y:S01]  /*3b40*/  FMUL.FTZ R184, R0, R185 ;  /* 0x000000b900b87220 */ /* 0x000fe20000410000 */
[----:B------:R-:W-:-:S03]  /*3b50*/  FMUL.FTZ R204, R187, R2 ;  /* 0x00000002bbcc7220 */ /* 0x000fc60000410000 */
[----:B------:R-:W-:Y:S01]  /*3b60*/  FMUL.FTZ R185, R184, R2 ;  /* 0x00000002b8b97220 */ /* 0x000fe20000410000 */
[----:B------:R-:W-:Y:S01]  /*3b70*/  FFMA.FTZ R51, R204, R189, R51 ;  /* 0x000000bdcc337223 */ /* 0x000fe20000010033 */
[----:B------:R-:W-:-:S05]  /*3b80*/  HADD2.F32 R189, -RZ, R141.H1_H1 ;  /* 0x3000008dffbd7230 */ /* 0x000fca0000004100 */
[----:B------:R-:W-:Y:S01]  /*3b90*/  FMUL.FTZ R204, R204, R189 ;  /* 0x000000bdcccc7220 */ /* 0x000fe20000410000 */
[--C-:B------:R-:W-:Y:S02]  /*3ba0*/  HADD2.F32 R189, -RZ, R188.reuse.H0_H0 ;  /* 0x200000bcffbd7230 */ /* 0x100fe40000004100 */
[----:B------:R-:W-:Y:S02]  /*3bb0*/  HADD2.F32 R188, -RZ, R188.H1_H1 ;  /* 0x300000bcffbc7230 */ /* 0x000fe40000004100 */
[----:B------:R-:W-:Y:S01]  /*3bc0*/  F2FP.F16.F32.PACK_AB R45, R204, R199 ;  /* 0x000000c7cc2d723e */ /* 0x000fe200000000ff */
        /* <DEDUP_REMOVED lines=11> */
.L_x_11781:
[----:B------:R-:W-:Y:S01]  /*3c80*/  FFMA.FTZ R195, R14, R192, R193 ;  /* 0x000000c00ec37223 */ /* 0x000fe200000100c1 */
[--C-:B-----5:R-:W-:Y:S02]  /*3c90*/  HADD2.F32 R194, -RZ, R191.reuse.H0_H0 ;  /* 0x200000bfffc27230 */ /* 0x120fe40000004100 */
[----:B------:R-:W-:Y:S02]  /*3ca0*/  HADD2.F32 R191, -RZ, R191.H1_H1 ;  /* 0x300000bfffbf7230 */ /* 0x000fe40000004100 */
[----:B------:R-:W-:Y:S01]  /*3cb0*/  FADD.FTZ R195, R222, -R195 ;  /* 0x800000c3dec37221 */ /* 0x000fe20000010000 */
[----:B------:R-:W-:Y:S02]  /*3cc0*/  HADD2.F32 R204, -RZ, R189.H0_H0 ;  /* 0x200000bdffcc7230 */ /* 0x000fe40000004100 */
[----:B0-----:R-:W-:Y:S02]  /*3cd0*/  HADD2.F32 R206, -RZ, R141.H0_H0 ;  /* 0x2000008dffce7230 */ /* 0x001fe40000004100 */
        /* <DEDUP_REMOVED lines=9> */
[----:B------:R-:W-:Y:S01]  /*3d70*/  FFMA.FTZ R205, R11, R192, R193 ;  /* 0x000000c00bcd7223 */ /* 0x000fe200000100c1 */
[----:B------:R-:W-:Y:S02]  /*3d80*/  FMUL.FTZ R195, R0, R195 ;  /* 0x000000c300c37220 */ /* 0x000fe40000410000 */
[----:B------:R-:W-:Y:S01]  /*3d90*/  FFMA.FTZ R191, R46, R191, R47 ;  /* 0x000000bf2ebf7223 */ /* 0x000fe2000001002f */
[----:B------:R-:W-:Y:S01]  /*3da0*/  FADD.FTZ R207, R234, -R205 ;  /* 0x800000cdeacf7221 */ /* 0x000fe20000010000 */
[----:B------:R-:W-:Y:S01]  /*3db0*/  FMUL.FTZ R47, R195, R2 ;  /* 0x00000002c32f7220 */ /* 0x000fe20000410000 */
[----:B------:R-:W-:Y:S01]  /*3dc0*/  FFMA.FTZ R205, R4, R192, R193 ;  /* 0x000000c004cd7223 */ /* 0x000fe200000100c1 */
[--C-:B------:R-:W-:Y:S02]  /*3dd0*/  HADD2.F32 R195, -RZ, R190.reuse.H0_H0 ;  /* 0x200000beffc37230 */ /* 0x100fe40000004100 */
[----:B------:R-:W-:Y:S01]  /*3de0*/  FMUL.FTZ R207, R0, R207 ;  /* 0x000000cf00cf7220 */ /* 0x000fe20000410000 */
[----:B------:R-:W-:-:S02]  /*3df0*/  HADD2.F32 R190, -RZ, R190.H1_H1 ;  /* 0x300000beffbe7230 */ /* 0x000fc40000004100 */
[----:B------:R-:W-:Y:S01]  /*3e00*/  FADD.FTZ R205, R246, -R205 ;  /* 0x800000cdf6cd7221 */ /* 0x000fe20000010000 */
[----:B------:R-:W-:Y:S01]  /*3e10*/  FFMA.FTZ R195, R47, R195, R44 ;  /* 0x000000c32fc37223 */ /* 0x000fe2000001002c */
[----:B------:R-:W-:Y:S02]  /*3e20*/  FMUL.FTZ R44, R207, R2 ;  /* 0x00000002cf2c7220 */ /* 0x000fe40000410000 */
[----:B------:R-:W-:Y:S02]  /*3e30*/  FMUL.FTZ R205, R0, R205 ;  /* 0x000000cd00cd7220 */ /* 0x000fe40000410000 */
[----:B------:R-:W-:Y:S02]  /*3e40*/  FFMA.FTZ R190, R44, R190, R45 ;  /* 0x000000be2cbe7223 */ /* 0x000fe4000001002d */
        /* <DEDUP_REMOVED lines=17> */
[----:B------:R-:W-:Y:S01]  /*3f60*/  FFMA.FTZ R206, R210, R192, R193 ;  /* 0x000000c0d2ce7223 */ /* 0x000fe200000100c1 */
        /* <DEDUP_REMOVED lines=21> */
.L_x_11782:
        /* <DEDUP_REMOVED lines=14> */
.L_x_11780:
[----:B------:R-:W-:Y:S05]  /*41a0*/  BSYNC.RECONVERGENT B2 ;  /* 0x0000000000027941 */ /* 0x000fea0003800200 */
.L_x_11779:
        /* <DEDUP_REMOVED lines=18> */
[----:B------:R-:W-:Y:S01]  /*42d0*/  FADD.FTZ R207, R215, -R186 ;  /* 0x800000bad7cf7221 */ /* 0x000fe20000010000 */
[----:B0-----:R-:W-:Y:S01]  /*42e0*/  FADD.FTZ R199, R219, -R184 ;  /* 0x800000b8dbc77221 */ /* 0x001fe20000010000 */
[----:B------:R-:W-:Y:S01]  /*42f0*/  FADD.FTZ R187, R230, -R181 ;  /* 0x800000b5e6bb7221 */ /* 0x000fe20000010000 */
[----:B------:R-:W-:Y:S01]  /*4300*/  FADD.FTZ R185, R237, -R180 ;  /* 0x800000b4edb97221 */ /* 0x000fe20000010000 */
[----:B------:R-:W-:Y:S01]  /*4310*/  FADD.FTZ R195, R221, -R182 ;  /* 0x800000b6ddc37221 */ /* 0x000fe20000010000 */
[----:B------:R-:W-:Y:S01]  /*4320*/  FADD.FTZ R193, R232, -R193 ;  /* 0x800000c1e8c17221 */ /* 0x000fe20000010000 */
[----:B------:R-:W-:-:S02]  /*4330*/  HADD2.F32 R194, -RZ, R191.H1_H1 ;  /* 0x300000bfffc27230 */ /* 0x000fc40000004100 */
[----:B------:R-:W-:Y:S01]  /*4340*/  FMUL.FTZ R204, R183, R2 ;  /* 0x00000002b7cc7220 */ /* 0x000fe20000410000 */
[C---:B------:R-:W-:Y:S01]  /*4350*/  FMUL.FTZ R182, R0.reuse, R207 ;  /* 0x000000cf00b67220 */ /* 0x040fe20000410000 */
[C---:B------:R-:W-:Y:S01]  /*4360*/  FMUL.FTZ R180, R0.reuse, R199 ;  /* 0x000000c700b47220 */ /* 0x040fe20000410000 */
[C---:B------:R-:W-:Y:S01]  /*4370*/  FMUL.FTZ R186, R0.reuse, R187 ;  /* 0x000000bb00ba7220 */ /* 0x040fe20000410000 */
[C---:B------:R-:W-:Y:S01]  /*4380*/  FMUL.FTZ R184, R0.reuse, R185 ;  /* 0x000000b900b87220 */ /* 0x040fe20000410000 */
[C---:B------:R-:W-:Y:S01]  /*4390*/  FMUL.FTZ R181, R0.reuse, R205 ;  /* 0x000000cd00b57220 */ /* 0x040fe20000410000 */
[C---:B------:R-:W-:Y:S01]  /*43a0*/  FMUL.FTZ R187, R0.reuse, R195 ;  /* 0x000000c300bb7220 */ /* 0x040fe20000410000 */
[----:B------:R-:W-:Y:S01]  /*43b0*/  FMUL.FTZ R185, R0, R193 ;  /* 0x000000c100b97220 */ /* 0x000fe20000410000 */
[----:B------:R-:W-:Y:S01]  /*43c0*/  FFMA.FTZ R194, R204, R194, R39 ;  /* 0x000000c2ccc27223 */ /* 0x000fe20000010027 */
[----:B------:R-:W-:Y:S02]  /*43d0*/  HADD2.F32 R191, -RZ, R191.H0_H0 ;  /* 0x200000bfffbf7230 */ /* 0x000fe40000004100 */
[----:B------:R-:W-:Y:S01]  /*43e0*/  FMUL.FTZ R39, R182, R2 ;  /* 0x00000002b6277220 */ /* 0x000fe20000410000 */
[----:B------:R-:W-:-:S02]  /*43f0*/  HADD2.F32 R0, -RZ, R190.H0_H0 ;  /* 0x200000beff007230 */ /* 0x000fc40000004100 */
[----:B------:R-:W-:Y:S01]  /*4400*/  FMUL.FTZ R195, R180, R2 ;  /* 0x00000002b4c37220 */ /* 0x000fe20000410000 */
[--C-:B------:R-:W-:Y:S02]  /*4410*/  HADD2.F32 R192, -RZ, R189.reuse.H0_H0 ;  /* 0x200000bdffc07230 */ /* 0x100fe40000004100 */
[----:B------:R-:W-:Y:S01]  /*4420*/  FFMA.FTZ R191, R39, R191, R38 ;  /* 0x000000bf27bf7223 */ /* 0x000fe20000010026 */
[----:B------:R-:W-:Y:S02]  /*4430*/  HADD2.F32 R190, -RZ, R190.H1_H1 ;  /* 0x300000beffbe7230 */ /* 0x000fe40000004100 */
[----:B------:R-:W-:Y:S01]  /*4440*/  FFMA.FTZ R0, R195, R0, R36 ;  /* 0x00000000c3007223 */ /* 0x000fe20000010024 */
[----:B------:R-:W-:Y:S02]  /*4450*/  HADD2.F32 R189, -RZ, R189.H1_H1 ;  /* 0x300000bdffbd7230 */ /* 0x000fe40000004100 */
[-C--:B------:R-:W-:Y:S01]  /*4460*/  FMUL.FTZ R36, R181, R2.reuse ;  /* 0x00000002b5247220 */ /* 0x080fe20000410000 */
[----:B------:R-:W-:Y:S01]  /*4470*/  FMUL.FTZ R38, R187, R2 ;  /* 0x00000002bb267220 */ /* 0x000fe20000410000 */
[----:B------:R-:W-:-:S02]  /*4480*/  HADD2.F32 R193, -RZ, R188.H0_H0 ;  /* 0x200000bcffc17230 */ /* 0x000fc40000004100 */
[----:B------:R-:W-:Y:S01]  /*4490*/  FFMA.FTZ R190, R36, R190, R37 ;  /* 0x000000be24be7223 */ /* 0x000fe20000010025 */
[----:B------:R-:W-:Y:S01]  /*44a0*/  FFMA.FTZ R189, R38, R189, R43 ;  /* 0x000000bd26bd7223 */ /* 0x000fe2000001002b */
[-C--:B------:R-:W-:Y:S01]  /*44b0*/  FMUL.FTZ R37, R186, R2.reuse ;  /* 0x00000002ba257220 */ /* 0x080fe20000410000 */
[----:B------:R-:W-:Y:S02]  /*44c0*/  HADD2.F32 R188, -RZ, R188.H1_H1 ;  /* 0x300000bcffbc7230 */ /* 0x000fe40000004100 */
[-C--:B------:R-:W-:Y:S01]  /*44d0*/  FMUL.FTZ R43, R184, R2.reuse ;  /* 0x00000002b82b7220 */ /* 0x080fe20000410000 */
[----:B------:R-:W-:Y:S01]  /*44e0*/  FMUL.FTZ R2, R185, R2 ;  /* 0x00000002b9027220 */ /* 0x000fe20000410000 */
[----:B------:R-:W-:Y:S02]  /*44f0*/  FFMA.FTZ R192, R37, R192, R42 ;  /* 0x000000c025c07223 */ /* 0x000fe4000001002a */
[----:B------:R-:W-:Y:S01]  /*4500*/  FFMA.FTZ R193, R43, R193, R40 ;  /* 0x000000c12bc17223 */ /* 0x000fe20000010028 */
[----:B------:R-:W-:Y:S01]  /*4510*/  FFMA.FTZ R188, R2, R188, R41 ;  /* 0x000000bc02bc7223 */ /* 0x000fe20000010029 */
[----:B------:R-:W-:-:S02]  /*4520*/  HADD2.F32 R40, -RZ, R135.H0_H0 ;  /* 0x20000087ff287230 */ /* 0x000fc40000004100 */
[----:B------:R-:W-:-:S03]  /*4530*/  HADD2.F32 R41, -RZ, R135.H1_H1 ;  /* 0x30000087ff297230 */ /* 0x000fc60000004100 */
[----:B------:R-:W-:Y:S01]  /*4540*/  FMUL.FTZ R39, R39, R40 ;  /* 0x0000002827277220 */ /* 0x000fe20000410000 */
[--C-:B------:R-:W-:Y:S02]  /*4550*/  HADD2.F32 R40, -RZ, R134.reuse.H0_H0 ;  /* 0x20000086ff287230 */ /* 0x100fe40000004100 */
[----:B------:R-:W-:Y:S01]  /*4560*/  FMUL.FTZ R204, R204, R41 ;  /* 0x00000029cccc7220 */ /* 0x000fe20000410000 */
[----:B------:R-:W-:Y:S02]  /*4570*/  HADD2.F32 R41, -RZ, R134.H1_H1 ;  /* 0x30000086ff297230 */ /* 0x000fe40000004100 */
[----:B------:R-:W-:Y:S01]  /*4580*/  FMUL.FTZ R195, R195, R40 ;  /* 0x00000028c3c37220 */ /* 0x000fe20000410000 */
[--C-:B------:R-:W-:Y:S02]  /*4590*/  HADD2.F32 R40, -RZ, R133.reuse.H0_H0 ;  /* 0x20000085ff287230 */ /* 0x100fe40000004100 */
[----:B------:R-:W-:Y:S01]  /*45a0*/  FMUL.FTZ R36, R36, R41 ;  /* 0x0000002924247220 */ /* 0x000fe20000410000 */
[----:B------:R-:W-:Y:S01]  /*45b0*/  HADD2.F32 R41, -RZ, R133.H1_H1 ;  /* 0x30000085ff297230 */ /* 0x000fe20000004100 */
[----:B------:R-:W-:Y:S01]  /*45c0*/  F2FP.F16.F32.PACK_AB R39, R204, R39 ;  /* 0x00000027cc27723e */ /* 0x000fe200000000ff */
[----:B------:R-:W-:-:S03]  /*45d0*/  FMUL.FTZ R37, R37, R40 ;  /* 0x0000002825257220 */ /* 0x000fc60000410000 */
[----:B------:R-:W-:Y:S01]  /*45e0*/  FMUL.FTZ R40, R38, R41 ;  /* 0x0000002926287220 */ /* 0x000fe20000410000 */
[--C-:B------:R-:W-:Y:S02]  /*45f0*/  HADD2.F32 R38, -RZ, R132.reuse.H0_H0 ;  /* 0x20000084ff267230 */ /* 0x100fe40000004100 */
[----:B------:R-:W-:Y:S02]  /*4600*/  HADD2.F32 R41, -RZ, R132.H1_H1 ;  /* 0x30000084ff297230 */ /* 0x000fe40000004100 */
[----:B------:R-:W-:Y:S01]  /*4610*/  F2FP.F16.F32.PACK_AB R37, R40, R37 ;  /* 0x000000252825723e */ /* 0x000fe200000000ff */
[----:B------:R-:W-:Y:S01]  /*4620*/  FMUL.FTZ R43, R43, R38 ;  /* 0x000000262b2b7220 */ /* 0x000fe20000410000 */
[----:B------:R-:W-:Y:S01]  /*4630*/  F2FP.F16.F32.PACK_AB R38, R36, R195 ;  /* 0x000000c32426723e */ /* 0x000fe200000000ff */
[----:B------:R-:W-:-:S05]  /*4640*/  FMUL.FTZ R2, R2, R41 ;  /* 0x0000002902027220 */ /* 0x000fca0000410000 */
[----:B------:R-:W-:Y:S01]  /*4650*/  F2FP.F16.F32.PACK_AB R36, R2, R43 ;  /* 0x0000002b0224723e */ /* 0x000fe200000000ff */
[----:B------:R-:W-:Y:S06]  /*4660*/  BRA `(.L_x_11785) ;  /* 0x0000000400107947 */ /* 0x000fec0003800000 */
.L_x_11784:
[-CC-:B------:R-:W-:Y:S01]  /*4670*/  FFMA.FTZ R195, R197, R192.reuse, R193.reuse ;  /* 0x000000c0c5c37223 */ /* 0x180fe200000100c1 */
[-CC-:B------:R-:W-:Y:S01]  /*4680*/  FFMA.FTZ R194, R196, R192.reuse, R193.reuse ;  /* 0x000000c0c4c27223 */ /* 0x180fe200000100c1 */
[--C-:B-----5:R-:W-:Y:S02]  /*4690*/  HADD2.F32 R204, -RZ, R191.reuse.H0_H0 ;  /* 0x200000bfffcc7230 */ /* 0x120fe40000004100 */
[-C--:B0-----:R-:W-:Y:S01]  /*46a0*/  FFMA.FTZ R206, R220, R192.reuse, R193 ;  /* 0x000000c0dcce7223 */ /* 0x081fe200000100c1 */
[----:B------:R-:W-:Y:S01]  /*46b0*/  FADD.FTZ R199, R198, -R195 ;  /* 0x800000c3c6c77221 */ /* 0x000fe20000010000 */
[----:B------:R-:W-:Y:S01]  /*46c0*/  FADD.FTZ R195, R215, -R194 ;  /* 0x800000c2d7c37221 */ /* 0x000fe20000010000 */
[----:B------:R-:W-:Y:S02]  /*46d0*/  HADD2.F32 R194, -RZ, R191.H1_H1 ;  /* 0x300000bfffc27230 */ /* 0x000fe40000004100 */
[----:B------:R-:W-:Y:S01]  /*46e0*/  FFMA.FTZ R223, R233, R192, R193 ;  /* 0x000000c0e9df7223 */ /* 0x000fe200000100c1 */
[C---:B------:R-:W-:Y:S01]  /*46f0*/  FMUL.FTZ R205, R0.reuse, R199 ;  /* 0x000000c700cd7220 */ /* 0x040fe20000410000 */
[----:B------:R-:W-:-:S02]  /*4700*/  FMUL.FTZ R199, R0, R195 ;  /* 0x000000c300c77220 */ /* 0x000fc40000410000 */
[----:B------:R-:W-:Y:S01]  /*4710*/  FADD.FTZ R223, R232, -R223 ;  /* 0x800000dfe8df7221 */ /* 0x000fe20000010000 */
[-C--:B------:R-:W-:Y:S01]  /*4720*/  FMUL.FTZ R195, R205, R2.reuse ;  /* 0x00000002cdc37220 */ /* 0x080fe20000410000 */
[----:B------:R-:W-:Y:S01]  /*4730*/  FMUL.FTZ R199, R199, R2 ;  /* 0x00000002c7c77220 */ /* 0x000fe20000410000 */
[----:B------:R-:W-:Y:S01]  /*4740*/  FFMA.FTZ R205, R231, R192, R193 ;  /* 0x000000c0e7cd7223 */ /* 0x000fe200000100c1 */
[----:B------:R-:W-:Y:S01]  /*4750*/  FMUL.FTZ R223, R0, R223 ;  /* 0x000000df00df7220 */ /* 0x000fe20000410000 */
[----:B------:R-:W-:Y:S01]  /*4760*/  FFMA.FTZ R194, R195, R194, R39 ;  /* 0x000000c2c3c27223 */ /* 0x000fe20000010027 */
[----:B------:R-:W-:Y:S01]  /*4770*/  FFMA.FTZ R191, R199, R204, R38 ;  /* 0x000000ccc7bf7223 */ /* 0x000fe20000010026 */
[-CC-:B------:R-:W-:Y:S01]  /*4780*/  FFMA.FTZ R39, R217, R192.reuse, R193.reuse ;  /* 0x000000c0d9277223 */ /* 0x180fe200000100c1 */
[-CC-:B------:R-:W-:Y:S01]  /*4790*/  FFMA.FTZ R204, R226, R192.reuse, R193.reuse ;  /* 0x000000c0e2cc7223 */ /* 0x180fe200000100c1 */
[----:B------:R-:W-:Y:S01]  /*47a0*/  FFMA.FTZ R38, R238, R192, R193 ;  /* 0x000000c0ee267223 */ /* 0x000fe200000100c1 */
[----:B------:R-:W-:Y:S01]  /*47b0*/  FADD.FTZ R193, R219, -R206 ;  /* 0x800000cedbc17221 */ /* 0x000fe20000010000 */
[----:B------:R-:W-:Y:S01]  /*47c0*/  FADD.FTZ R39, R216, -R39 ;  /* 0x80000027d8277221 */ /* 0x000fe20000010000 */
[----:B------:R-:W-:Y:S01]  /*47d0*/  FADD.FTZ R205, R230, -R205 ;  /* 0x800000cde6cd7221 */ /* 0x000fe20000010000 */
[----:B------:R-:W-:Y:S01]  /*47e0*/  FADD.FTZ R207, R237, -R38 ;  /* 0x80000026edcf7221 */ /* 0x000fe20000010000 */
[----:B------:R-:W-:Y:S01]  /*47f0*/  FMUL.FTZ R206, R0, R193 ;  /* 0x000000c100ce7220 */ /* 0x000fe20000410000 */
[----:B------:R-:W-:Y:S01]  /*4800*/  FADD.FTZ R225, R221, -R204 ;  /* 0x800000ccdde17221 */ /* 0x000fe20000010000 */
[----:B------:R-:W-:-:S02]  /*4810*/  HADD2.F32 R193, -RZ, R190.H0_H0 ;  /* 0x200000beffc17230 */ /* 0x000fc40000004100 */
[----:B------:R-:W-:Y:S01]  /*4820*/  FMUL.FTZ R207, R0, R207 ;  /* 0x000000cf00cf7220 */ /* 0x000fe20000410000 */
[-C--:B------:R-:W-:Y:S01]  /*4830*/  FMUL.FTZ R206, R206, R2.reuse ;  /* 0x00000002cece7220 */ /* 0x080fe20000410000 */
[C---:B------:R-:W-:Y:S01]  /*4840*/  FMUL.FTZ R39, R0.reuse, R39 ;  /* 0x0000002700277220 */ /* 0x040fe20000410000 */
[C---:B------:R-:W-:Y:S01]  /*4850*/  FMUL.FTZ R205, R0.reuse, R205 ;  /* 0x000000cd00cd7220 */ /* 0x040fe20000410000 */
[----:B------:R-:W-:Y:S01]  /*4860*/  FMUL.FTZ R225, R0, R225 ;  /* 0x000000e100e17220 */ /* 0x000fe20000410000 */
[----:B------:R-:W-:Y:S01]  /*4870*/  FFMA.FTZ R0, R206, R193, R36 ;  /* 0x000000c1ce007223 */ /* 0x000fe20000010024 */
[----:B------:R-:W-:Y:S02]  /*4880*/  HADD2.F32 R193, -RZ, R188.H0_H0 ;  /* 0x200000bcffc17230 */ /* 0x000fe40000004100 */
[-C--:B------:R-:W-:Y:S01]  /*4890*/  FMUL.FTZ R204, R207, R2.reuse ;  /* 0x00000002cfcc7220 */ /* 0x080fe20000410000 */
[----:B------:R-:W-:Y:S02]  /*48a0*/  HADD2.F32 R190, -RZ, R190.H1_H1 ;  /* 0x300000beffbe7230 */ /* 0x000fe40000004100 */
[----:B------:R-:W-:Y:S01]  /*48b0*/  FMUL.FTZ R39, R39, R2 ;  /* 0x0000000227277220 */ /* 0x000fe20000410000 */
[----:B------:R-:W-:-:S02]  /*48c0*/  HADD2.F32 R36, -RZ, R135.H0_H0 ;  /* 0x20000087ff247230 */ /* 0x000fc40000004100 */
[----:B------:R-:W-:Y:S01]  /*48d0*/  FFMA.FTZ R193, R204, R193, R40 ;  /* 0x000000c1ccc17223 */ /* 0x000fe20000010028 */
[----:B------:R-:W-:Y:S02]  /*48e0*/  HADD2.F32 R40, -RZ, R135.H1_H1 ;  /* 0x30000087ff287230 */ /* 0x000fe40000004100 */
[----:B------:R-:W-:Y:S01]  /*48f0*/  FFMA.FTZ R190, R39, R190, R37 ;  /* 0x000000be27be7223 */ /* 0x000fe20000010025 */
[--C-:B------:R-:W-:Y:S02]  /*4900*/  HADD2.F32 R37, -RZ, R134.reuse.H0_H0 ;  /* 0x20000086ff257230 */ /* 0x100fe40000004100 */
[----:B------:R-:W-:Y:S01]  /*4910*/  FMUL.FTZ R199, R199, R36 ;  /* 0x00000024c7c77220 */ /* 0x000fe20000410000 */
[----:B------:R-:W-:Y:S02]  /*4920*/  HADD2.F32 R192, -RZ, R189.H0_H0 ;  /* 0x200000bdffc07230 */ /* 0x000fe40000004100 */
[----:B------:R-:W-:Y:S01]  /*4930*/  FMUL.FTZ R36, R195, R40 ;  /* 0x00000028c3247220 */ /* 0x000fe20000410000 */
[----:B------:R-:W-:-:S02]  /*4940*/  HADD2.F32 R40, -RZ, R134.H1_H1 ;  /* 0x30000086ff287230 */ /* 0x000fc40000004100 */
[----:B------:R-:W-:Y:S01]  /*4950*/  FMUL.FTZ R206, R206, R37 ;  /* 0x00000025cece7220 */ /* 0x000fe20000410000 */
[-C--:B------:R-:W-:Y:S01]  /*4960*/  FMUL.FTZ R205, R205, R2.reuse ;  /* 0x00000002cdcd7220 */ /* 0x080fe20000410000 */
[----:B------:R-:W-:Y:S01]  /*4970*/  FMUL.FTZ R38, R225, R2 ;  /* 0x00000002e1267220 */ /* 0x000fe20000410000 */
[----:B------:R-:W-:Y:S02]  /*4980*/  HADD2.F32 R188, -RZ, R188.H1_H1 ;  /* 0x300000bcffbc7230 */ /* 0x000fe40000004100 */
[----:B------:R-:W-:Y:S01]  /*4990*/  FMUL.FTZ R37, R39, R40 ;  /* 0x0000002827257220 */ /* 0x000fe20000410000 */
[--C-:B------:R-:W-:Y:S02]  /*49a0*/  HADD2.F32 R40, -RZ, R133.reuse.H0_H0 ;  /* 0x20000085ff287230 */ /* 0x100fe40000004100 */
[----:B------:R-:W-:Y:S01]  /*49b0*/  FMUL.FTZ R2, R223, R2 ;  /* 0x00000002df027220 */ /* 0x000fe20000410000 */
[----:B------:R-:W-:Y:S02]  /*49c0*/  HADD2.F32 R39, -RZ, R133.H1_H1 ;  /* 0x30000085ff277230 */ /* 0x000fe40000004100 */
[----:B------:R-:W-:Y:S01]  /*49d0*/  FFMA.FTZ R192, R205, R192, R42 ;  /* 0x000000c0cdc07223 */ /* 0x000fe2000001002a */
[----:B------:R-:W-:-:S02]  /*49e0*/  HADD2.F32 R189, -RZ, R189.H1_H1 ;  /* 0x300000bdffbd7230 */ /* 0x000fc40000004100 */
[----:B------:R-:W-:Y:S01]  /*49f0*/  FMUL.FTZ R205, R205, R40 ;  /* 0x00000028cdcd7220 */ /* 0x000fe20000410000 */
[----:B------:R-:W-:Y:S01]  /*4a00*/  FFMA.FTZ R188, R2, R188, R41 ;  /* 0x000000bc02bc7223 */ /* 0x000fe20000010029 */
[C---:B------:R-:W-:Y:S01]  /*4a10*/  FMUL.FTZ R40, R38.reuse, R39 ;  /* 0x0000002726287220 */ /* 0x040fe20000410000 */
[--C-:B------:R-:W-:Y:S02]  /*4a20*/  HADD2.F32 R39, -RZ, R132.reuse.H0_H0 ;  /* 0x20000084ff277230 */ /* 0x100fe40000004100 */
[----:B------:R-:W-:Y:S01]  /*4a30*/  FFMA.FTZ R189, R38, R189, R43 ;  /* 0x000000bd26bd7223 */ /* 0x000fe2000001002b */
[----:B------:R-:W-:Y:S01]  /*4a40*/  HADD2.F32 R41, -RZ, R132.H1_H1 ;  /* 0x30000084ff297230 */ /* 0x000fe20000004100 */
[----:B------:R-:W-:Y:S01]  /*4a50*/  F2FP.F16.F32.PACK_AB R38, R37, R206 ;  /* 0x000000ce2526723e */ /* 0x000fe200000000ff */
[----:B------:R-:W-:Y:S01]  /*4a60*/  FMUL.FTZ R204, R204, R39 ;  /* 0x00000027cccc7220 */ /* 0x000fe20000410000 */
[----:B------:R-:W-:Y:S02]  /*4a70*/  F2FP.F16.F32.PACK_AB R39, R36, R199 ;  /* 0x000000c72427723e */ /* 0x000fe400000000ff */
[----:B------:R-:W-:Y:S01]  /*4a80*/  FMUL.FTZ R41, R2, R41 ;  /* 0x0000002902297220 */ /* 0x000fe20000410000 */
[----:B------:R-:W-:-:S04]  /*4a90*/  F2FP.F16.F32.PACK_AB R37, R40, R205 ;  /* 0x000000cd2825723e */ /* 0x000fc800000000ff */
[----:B------:R-:W-:-:S07]  /*4aa0*/  F2FP.F16.F32.PACK_AB R36, R41, R204 ;  /* 0x000000cc2924723e */ /* 0x000fce00000000ff */
.L_x_11785:
[----:B------:R-:W0:Y:S08]  /*4ab0*/  @P1 LDC.64 R40, c[0x0][0x478] ;  /* 0x00011e00ff281b82 */ /* 0x000e300000000a00 */
[----:B------:R-:W1:Y:S01]  /*4ac0*/  LDC.64 R42, c[0x0][0x468] ;  /* 0x00011a00ff2a7b82 */ /* 0x000e620000000a00 */
[----:B0-----:R-:W-:-:S05]  /*4ad0*/  @P1 IMAD.WIDE.U32 R40, R3, 0x20, R40 ;  /* 0x0000002003281825 */ /* 0x001fca00078e0028 */
[----:B------:R-:W-:Y:S01]  /*4ae0*/  @P1 STG.E.128 desc[UR6][R40.64], R184 ;  /* 0x000000b828001986 */ /* 0x000fe2000c101d06 */
[----:B-1----:R-:W-:-:S03]  /*4af0*/  IMAD.WIDE.U32 R2, R3, 0x10, R42 ;  /* 0x0000001003027825 */ /* 0x002fc600078e002a */
[----:B------:R0:W-:Y:S01]  /*4b00*/  @P1 STG.E.128 desc[UR6][R40.64+0x10], R180 ;  /* 0x000010b428001986 */ /* 0x0001e2000c101d06 */
[----:B------:R-:W-:Y:S02]  /*4b10*/  MOV R42, R192 ;  /* 0x000000c0002a7202 */ /* 0x000fe40000000f00 */
[----:B------:R-:W-:Y:S01]  /*4b20*/  MOV R43, R189 ;  /* 0x000000bd002b7202 */ /* 0x000fe20000000f00 */
[----:B------:R1:W-:Y:S01]  /*4b30*/  STG.E.128 desc[UR6][R2.64], R36 ;  /* 0x0000002402007986 */ /* 0x0003e2000c101d06 */
[----:B0-----:R-:W-:Y:S02]  /*4b40*/  MOV R40, R193 ;  /* 0x000000c100287202 */ /* 0x001fe40000000f00 */
[----:B------:R-:W-:Y:S02]  /*4b50*/  MOV R41, R188 ;  /* 0x000000bc00297202 */ /* 0x000fe40000000f00 */
[----:B-1----:R-:W-:Y:S02]  /*4b60*/  MOV R36, R0 ;  /* 0x0000000000247202 */ /* 0x002fe40000000f00 */
[----:B------:R-:W-:-:S02]  /*4b70*/  MOV R37, R190 ;  /* 0x000000be00257202 */ /* 0x000fc40000000f00 */
[----:B------:R-:W-:Y:S02]  /*4b80*/  MOV R38, R191 ;  /* 0x000000bf00267202 */ /* 0x000fe40000000f00 */
[----:B------:R-:W-:Y:S01]  /*4b90*/  MOV R39, R194 ;  /* 0x000000c200277202 */ /* 0x000fe20000000f00 */
[----:B------:R-:W-:Y:S06]  /*4ba0*/  BRA `(.L_x_11783) ;  /* 0x0000002800087947 */ /* 0x000fec0003800000 */
.L_x_11770:
[----:B------:R-:W-:Y:S04]  /*4bb0*/  BSSY.RECONVERGENT B2, `(.L_x_11786) ;  /* 0x00000a1000027945 */ /* 0x000fe80003800200 */
[----:B------:R-:W-:Y:S05]  /*4bc0*/  @!P2 BRA `(.L_x_11787) ;  /* 0x00000008007ca947 */ /* 0x000fea0003800000 */
[----:B------:R-:W1:Y:S02]  /*4bd0*/  LDC.64 R188, c[0x0][0x390] ;  /* 0x0000e400ffbc7b82 */ /* 0x000e640000000a00 */
[----:B-1----:R-:W-:-:S06]  /*4be0*/  IMAD.WIDE.U32 R188, R3, 0x10, R188 ;  /* 0x0000001003bc7825 */ /* 0x002fcc00078e00bc */
[----:B------:R-:W5:Y:S01]  /*4bf0*/  LDG.E.128 R188, desc[UR6][R188.64] ;  /* 0x00000006bcbc7981 */ /* 0x000f62000c1e1d00 */
[----:B------:R-:W-:-:S04]  /*4c00*/  UISETP.NE.U32.AND UP0, UPT, UR12, URZ, UPT ;  /* 0x000000ff0c00728c */ /* 0x000fc8000bf05070 */
[----:B------:R-:W-:-:S09]  /*4c10*/  UISETP.NE.AND.EX UP0, UPT, UR13, URZ, UPT, UP0 ;  /* 0x000000ff0d00728c */ /* 0x000fd2000bf05300 */
[----:B------:R-:W-:Y:S05]  /*4c20*/  BRA.U UP0, `(.L_x_11788) ;  /* 0x0000000500147547 */ /* 0x000fea000b800000 */
[-CC-:B------:R-:W-:Y:S01]  /*4c30*/  FFMA.FTZ R195, R16, R192.reuse, R193.reuse ;  /* 0x000000c010c37223 */ /* 0x180fe200000100c1 */
[--C-:B-----5:R-:W-:Y:S02]  /*4c40*/  HADD2.F32 R194, -RZ, R191.reuse.H0_H0 ;  /* 0x200000bfffc27230 */ /* 0x120fe40000004100 */
[----:B------:R-:W-:Y:S01]  /*4c50*/  FFMA.FTZ R207, R209, R192, R193 ;  /* 0x000000c0d1cf7223 */ /* 0x000fe200000100c1 */
[----:B------:R-:W-:Y:S02]  /*4c60*/  HADD2.F32 R191, -RZ, R191.H1_H1 ;  /* 0x300000bfffbf7230 */ /* 0x000fe40000004100 */
[----:B------:R-:W-:Y:S01]  /*4c70*/  FADD.FTZ R195, R228, -R195 ;  /* 0x800000c3e4c37221 */ /* 0x000fe20000010000 */
[----:B------:R-:W-:Y:S02]  /*4c80*/  HADD2.F32 R204, -RZ, R189.H0_H0 ;  /* 0x200000bdffcc7230 */ /* 0x000fe40000004100 */
[----:B------:R-:W-:Y:S01]  /*4c90*/  FADD.FTZ R207, R248, -R207 ;  /* 0x800000cff8cf7221 */ /* 0x000fe20000010000 */
[----:B0-----:R-:W-:-:S02]  /*4ca0*/  HADD2.F32 R206, -RZ, R157.H0_H0 ;  /* 0x2000009dffce7230 */ /* 0x001fc40000004100 */
[----:B------:R-:W-:-:S04]  /*4cb0*/  FFMA.FTZ R199, R0, R195, R30 ;  /* 0x000000c300c77223 */ /* 0x000fc8000001001e */
[----:B------:R-:W-:-:S04]  /*4cc0*/  FMUL.FTZ R199, R199, R2 ;  /* 0x00000002c7c77220 */ /* 0x000fc80000410000 */
[----:B------:R-:W-:Y:S01]  /*4cd0*/  FFMA.FTZ R194, R199, R194, R62 ;  /* 0x000000c2c7c27223 */ /* 0x000fe2000001003e */
[----:B------:R-:W-:-:S04]  /*4ce0*/  FFMA.FTZ R62, R19, R192, R193 ;  /* 0x000000c0133e7223 */ /* 0x000fc800000100c1 */
[----:B------:R-:W-:Y:S01]  /*4cf0*/  FADD.FTZ R195, R227, -R62 ;  /* 0x8000003ee3c37221 */ /* 0x000fe20000010000 */
[----:B------:R-:W-:-:S03]  /*4d00*/  FFMA.FTZ R62, R10, R192, R193 ;  /* 0x000000c00a3e7223 */ /* 0x000fc600000100c1 */
[----:B------:R-:W-:Y:S01]  /*4d10*/  FFMA.FTZ R195, R0, R195, R31 ;  /* 0x000000c300c37223 */ /* 0x000fe2000001001f */
[----:B------:R-:W-:-:S03]  /*4d20*/  FADD.FTZ R205, R241, -R62 ;  /* 0x8000003ef1cd7221 */ /* 0x000fc60000010000 */
[----:B------:R-:W-:Y:S01]  /*4d30*/  FMUL.FTZ R62, R195, R2 ;  /* 0x00000002c33e7220 */ /* 0x000fe20000410000 */
[----:B------:R-:W-:-:S03]  /*4d40*/  FFMA.FTZ R195, R0, R205, R28 ;  /* 0x000000cd00c37223 */ /* 0x000fc6000001001c */
[----:B------:R-:W-:Y:S01]  /*4d50*/  FFMA.FTZ R191, R62, R191, R63 ;  /* 0x000000bf3ebf7223 */ /* 0x000fe2000001003f */
[----:B------:R-:W-:Y:S01]  /*4d60*/  FMUL.FTZ R63, R195, R2 ;  /* 0x00000002c33f7220 */ /* 0x000fe20000410000 */
[--C-:B------:R-:W-:Y:S02]  /*4d70*/  HADD2.F32 R195, -RZ, R190.reuse.H0_H0 ;  /* 0x200000beffc37230 */ /* 0x100fe40000004100 */
[----:B------:R-:W-:-:S03]  /*4d80*/  HADD2.F32 R190, -RZ, R190.H1_H1 ;  /* 0x300000beffbe7230 */ /* 0x000fc60000004100 */
[----:B------:R-:W-:Y:S01]  /*4d90*/  FFMA.FTZ R195, R63, R195, R60 ;  /* 0x000000c33fc37223 */ /* 0x000fe2000001003c */
[----:B------:R-:W-:-:S04]  /*4da0*/  FFMA.FTZ R60, R13, R192, R193 ;  /* 0x000000c00d3c7223 */ /* 0x000fc800000100c1 */
[----:B------:R-:W-:-:S04]  /*4db0*/  FADD.FTZ R60, R229, -R60 ;  /* 0x8000003ce53c7221 */ /* 0x000fc80000010000 */
[----:B------:R-:W-:-:S04]  /*4dc0*/  FFMA.FTZ R205, R0, R60, R29 ;  /* 0x0000003c00cd7223 */ /* 0x000fc8000001001d */
[----:B------:R-:W-:Y:S01]  /*4dd0*/  FMUL.FTZ R60, R205, R2 ;  /* 0x00000002cd3c7220 */ /* 0x000fe20000410000 */
[----:B------:R-:W-:-:S03]  /*4de0*/  FFMA.FTZ R205, R0, R207, R34 ;  /* 0x000000cf00cd7223 */ /* 0x000fc60000010022 */
[----:B------:R-:W-:Y:S01]  /*4df0*/  FFMA.FTZ R190, R60, R190, R61 ;  /* 0x000000be3cbe7223 */ /* 0x000fe2000001003d */
[----:B------:R-:W-:-:S04]  /*4e00*/  FMUL.FTZ R61, R205, R2 ;  /* 0x00000002cd3d7220 */ /* 0x000fc80000410000 */
[----:B------:R-:W-:Y:S01]  /*4e10*/  FFMA.FTZ R66, R61, R204, R66 ;  /* 0x000000cc3d427223 */ /* 0x000fe20000010042 */
[----:B------:R-:W-:-:S04]  /*4e20*/  FFMA.FTZ R204, R6, R192, R193 ;  /* 0x000000c006cc7223 */ /* 0x000fc800000100c1 */
[----:B------:R-:W-:-:S04]  /*4e30*/  FADD.FTZ R204, R245, -R204 ;  /* 0x800000ccf5cc7221 */ /* 0x000fc80000010000 */
[----:B------:R-:W-:Y:S01]  /*4e40*/  FFMA.FTZ R205, R0, R204, R35 ;  /* 0x000000cc00cd7223 */ /* 0x000fe20000010023 */
[----:B------:R-:W-:-:S03]  /*4e50*/  HADD2.F32 R204, -RZ, R189.H1_H1 ;  /* 0x300000bdffcc7230 */ /* 0x000fc60000004100 */
        /* <DEDUP_REMOVED lines=19> */
[----:B------:R-:W-:-:S04]  /*4f90*/  FFMA.FTZ R63, R0, R63, R32 ;  /* 0x0000003f003f7223 */ /* 0x000fc80000010020 */
[----:B------:R-:W-:-:S04]  /*4fa0*/  FMUL.FTZ R63, R63, R2 ;  /* 0x000000023f3f7220 */ /* 0x000fc80000410000 */
[----:B------:R-:W-:Y:S01]  /*4fb0*/  FFMA.FTZ R189, R63, R189, R64 ;  /* 0x000000bd3fbd7223 */ /* 0x000fe20000010040 */
[----:B------:R-:W-:-:S05]  /*4fc0*/  HADD2.F32 R64, -RZ, R156.H0_H0 ;  /* 0x2000009cff407230 */ /* 0x000fca0000004100 */
[----:B------:R-:W-:Y:S01]  /*4fd0*/  FMUL.FTZ R64, R64, R63 ;  /* 0x0000003f40407220 */ /* 0x000fe20000410000 */
[----:B------:R-:W-:-:S04]  /*4fe0*/  FADD.FTZ R63, R251, -R206 ;  /* 0x800000cefb3f7221 */ /* 0x000fc80000010000 */
[----:B------:R-:W-:-:S04]  /*4ff0*/  FFMA.FTZ R63, R0, R63, R33 ;  /* 0x0000003f003f7223 */ /* 0x000fc80000010021 */
[----:B------:R-:W-:Y:S01]  /*5000*/  FMUL.FTZ R206, R63, R2 ;  /* 0x000000023fce7220 */ /* 0x000fe20000410000 */
[----:B------:R-:W-:Y:S02]  /*5010*/  F2FP.F16.F32.PACK_AB R63, R62, R199 ;  /* 0x000000c73e3f723e */ /* 0x000fe400000000ff */
[----:B------:R-:W-:Y:S01]  /*5020*/  F2FP.F16.F32.PACK_AB R62, R60, R204 ;  /* 0x000000cc3c3e723e */ /* 0x000fe200000000ff */
[----:B------:R-:W-:Y:S01]  /*5030*/  FFMA.FTZ R188, R206, R188, R65 ;  /* 0x000000bccebc7223 */ /* 0x000fe20000010041 */
[----:B------:R-:W-:-:S05]  /*5040*/  HADD2.F32 R65, -RZ, R156.H1_H1 ;  /* 0x3000009cff417230 */ /* 0x000fca0000004100 */
[----:B------:R-:W-:-:S05]  /*5050*/  FMUL.FTZ R65, R65, R206 ;  /* 0x000000ce41417220 */ /* 0x000fca0000410000 */
[----:B------:R-:W-:Y:S01]  /*5060*/  F2FP.F16.F32.PACK_AB R60, R65, R64 ;  /* 0x00000040413c723e */ /* 0x000fe200000000ff */
[----:B------:R-:W-:Y:S06]  /*5070*/  BRA `(.L_x_11789) ;  /* 0x0000000400107947 */ /* 0x000fec0003800000 */
.L_x_11788:
        /* <DEDUP_REMOVED lines=8> */
[----:B------:R-:W-:Y:S01]  /*5100*/  FFMA.FTZ R182, R0, R181, R30 ;  /* 0x000000b500b67223 */ /* 0x000fe2000001001e */
[----:B------:R-:W-:-:S03]  /*5110*/  FADD.FTZ R206, R251, -R206 ;  /* 0x800000cefbce7221 */ /* 0x000fc60000010000 */
[----:B------:R-:W-:-:S04]  /*5120*/  FMUL.FTZ R181, R182, R2 ;  /* 0x00000002b6b57220 */ /* 0x000fc80000410000 */
[----:B------:R-:W-:Y:S01]  /*5130*/  FFMA.FTZ R194, R181, R194, R62 ;  /* 0x000000c2b5c27223 */ /* 0x000fe2000001003e */
[----:B------:R-:W-:-:S04]  /*5140*/  FFMA.FTZ R62, R19, R192, R193 ;  /* 0x000000c0133e7223 */ /* 0x000fc800000100c1 */
[----:B------:R-:W-:Y:S01]  /*5150*/  FADD.FTZ R183, R227, -R62 ;  /* 0x8000003ee3b77221 */ /* 0x000fe20000010000 */
[----:B------:R-:W-:-:S03]  /*5160*/  HADD2.F32 R62, -RZ, R159.H0_H0 ;  /* 0x2000009fff3e7230 */ /* 0x000fc60000004100 */
[----:B------:R-:W-:Y:S02]  /*5170*/  FFMA.FTZ R183, R0, R183, R31 ;  /* 0x000000b700b77223 */ /* 0x000fe4000001001f */
[----:B------:R-:W-:Y:S01]  /*5180*/  FMUL.FTZ R62, R62, R181 ;  /* 0x000000b53e3e7220 */ /* 0x000fe20000410000 */
[----:B------:R-:W-:Y:S02]  /*5190*/  HADD2.F32 R181, -RZ, R159.H1_H1 ;  /* 0x3000009fffb57230 */ /* 0x000fe40000004100 */
[----:B------:R-:W-:-:S04]  /*51a0*/  FMUL.FTZ R184, R183, R2 ;  /* 0x00000002b7b87220 */ /* 0x000fc80000410000 */
[----:B------:R-:W-:Y:S01]  /*51b0*/  FFMA.FTZ R191, R184, R191, R63 ;  /* 0x000000bfb8bf7223 */ /* 0x000fe2000001003f */
[----:B------:R-:W-:-:S04]  /*51c0*/  FADD.FTZ R63, R241, -R180 ;  /* 0x800000b4f13f7221 */ /* 0x000fc80000010000 */
[----:B------:R-:W-:Y:S01]  /*51d0*/  FFMA.FTZ R180, R0, R63, R28 ;  /* 0x0000003f00b47223 */ /* 0x000fe2000001001c */
[----:B------:R-:W-:-:S03]  /*51e0*/  FMUL.FTZ R63, R181, R184 ;  /* 0x000000b8b53f7220 */ /* 0x000fc60000410000 */
[----:B------:R-:W-:Y:S02]  /*51f0*/  FMUL.FTZ R185, R180, R2 ;  /* 0x00000002b4b97220 */ /* 0x000fe40000410000 */
[----:B------:R-:W-:Y:S02]  /*5200*/  F2FP.F16.F32.PACK_AB R63, R63, R62 ;  /* 0x0000003e3f3f723e */ /* 0x000fe400000000ff */
        /* <DEDUP_REMOVED lines=9> */
[----:B------:R-:W-:-:S04]  /*52a0*/  FFMA.FTZ R61, R209, R192, R193 ;  /* 0x000000c0d13d7223 */ /* 0x000fc800000100c1 */
[----:B------:R-:W-:-:S04]  /*52b0*/  FADD.FTZ R61, R248, -R61 ;  /* 0x8000003df83d7221 */ /* 0x000fc80000010000 */
[----:B------:R-:W-:Y:S01]  /*52c0*/  FFMA.FTZ R186, R0, R61, R34 ;  /* 0x0000003d00ba7223 */ /* 0x000fe20000010022 */
        /* <DEDUP_REMOVED lines=9> */
[----:B------:R-:W-:Y:S02]  /*5360*/  FFMA.FTZ R187, R0, R187, R35 ;  /* 0x000000bb00bb7223 */ /* 0x000fe40000010023 */
[----:B------:R-:W-:Y:S01]  /*5370*/  FMUL.FTZ R199, R184, R199 ;  /* 0x000000c7b8c77220 */ /* 0x000fe20000410000 */
[----:B------:R-:W-:Y:S01]  /*5380*/  FFMA.FTZ R184, R208, R192, R193 ;  /* 0x000000c0d0b87223 */ /* 0x000fe200000100c1 */
[----:B------:R-:W-:-:S03]  /*5390*/  FMUL.FTZ R204, R187, R2 ;  /* 0x00000002bbcc7220 */ /* 0x000fc60000410000 */
[----:B------:R-:W-:Y:S01]  /*53a0*/  FADD.FTZ R185, R235, -R184 ;  /* 0x800000b8ebb97221 */ /* 0x000fe20000010000 */
[----:B------:R-:W-:Y:S01]  /*53b0*/  FFMA.FTZ R67, R204, R189, R67 ;  /* 0x000000bdcc437223 */ /* 0x000fe20000010043 */
[----:B------:R-:W-:Y:S02]  /*53c0*/  HADD2.F32 R189, -RZ, R157.H1_H1 ;  /* 0x3000009dffbd7230 */ /* 0x000fe40000004100 */
[----:B------:R-:W-:-:S03]  /*53d0*/  FFMA.FTZ R184, R0, R185, R32 ;  /* 0x000000b900b87223 */ /* 0x000fc60000010020 */
        /* <DEDUP_REMOVED lines=9> */
[----:B------:R-:W-:-:S04]  /*5470*/  FMUL.FTZ R206, R185, R2 ;  /* 0x00000002b9ce7220 */ /* 0x000fc80000410000 */
[----:B------:R-:W-:Y:S01]  /*5480*/  FFMA.FTZ R188, R206, R188, R65 ;  /* 0x000000bccebc7223 */ /* 0x000fe20000010041 */
[----:B------:R-:W-:-:S05]  /*5490*/  HADD2.F32 R65, -RZ, R156.H1_H1 ;  /* 0x3000009cff417230 */ /* 0x000fca0000004100 */
[----:B------:R-:W-:-:S05]  /*54a0*/  FMUL.FTZ R65, R65, R206 ;  /* 0x000000ce41417220 */ /* 0x000fca0000410000 */
[----:B------:R-:W-:-:S07]  /*54b0*/  F2FP.F16.F32.PACK_AB R60, R65, R64 ;  /* 0x00000040413c723e */ /* 0x000fce00000000ff */
.L_x_11789:
[----:B------:R-:W-:Y:S01]  /*54c0*/  ISETP.NE.U32.AND P1, PT, RZ, UR12, PT ;  /* 0x0000000cff007c0c */ /* 0x000fe2000bf25070 */
[----:B------:R-:W0:Y:S03]  /*54d0*/  LDC.64 R204, c[0x0][0x468] ;  /* 0x00011a00ffcc7b82 */ /* 0x000e260000000a00 */
[----:B------:R-:W-:-:S13]  /*54e0*/  ISETP.NE.AND.EX P1, PT, RZ, UR13, PT, P1 ;  /* 0x0000000dff007c0c */ /* 0x000fda000bf25310 */
[----:B------:R-:W1:Y:S02]  /*54f0*/  @P1 LDC.64 R64, c[0x0][0x478] ;  /* 0x00011e00ff401b82 */ /* 0x000e640000000a00 */
[----:B-1----:R-:W-:-:S05]  /*5500*/  @P1 IMAD.WIDE.U32 R64, R3, 0x20, R64 ;  /* 0x0000002003401825 */ /* 0x002fca00078e0040 */
[----:B------:R-:W-:Y:S04]  /*5510*/  @P1 STG.E.128 desc[UR6][R64.64], R184 ;  /* 0x000000b840001986 */ /* 0x000fe8000c101d06 */
[----:B------:R0:W-:Y:S02]  /*5520*/  @P1 STG.E.128 desc[UR6][R64.64+0x10], R180 ;  /* 0x000010b440001986 */ /* 0x0001e4000c101d06 */
        /* <DEDUP_REMOVED lines=9> */
.L_x_11787:
[----:B------:R-:W-:Y:S05]  /*55c0*/  BSYNC.RECONVERGENT B2 ;  /* 0x0000000000027941 */ /* 0x000fea0003800200 */
.L_x_11786:
        /* <DEDUP_REMOVED lines=10> */
[-CC-:B------:R-:W-:Y:S01]  /*5670*/  FFMA.FTZ R183, R18, R192.reuse, R193.reuse ;  /* 0x000000c012b77223 */ /* 0x180fe200000100c1 */
[--C-:B-----5:R-:W-:Y:S02]  /*5680*/  HADD2.F32 R194, -RZ, R191.reuse.H0_H0 ;  /* 0x200000bfffc27230 */ /* 0x120fe40000004100 */
[----:B------:R-:W-:Y:S01]  /*5690*/  FFMA.FTZ R186, R200, R192, R193 ;  /* 0x000000c0c8ba7223 */ /* 0x000fe200000100c1 */
[----:B------:R-:W-:Y:S01]  /*56a0*/  FADD.FTZ R181, R203, -R180 ;  /* 0x800000b4cbb57221 */ /* 0x000fe20000010000 */
[----:B------:R-:W-:Y:S01]  /*56b0*/  FADD.FTZ R183, R202, -R183 ;  /* 0x800000b7cab77221 */ /* 0x000fe20000010000 */
[----:B------:R-:W-:Y:S02]  /*56c0*/  HADD2.F32 R191, -RZ, R191.H1_H1 ;  /* 0x300000bfffbf7230 */ /* 0x000fe40000004100 */
[C---:B------:R-:W-:Y:S01]  /*56d0*/  FFMA.FTZ R182, R0.reuse, R181, R22 ;  /* 0x000000b500b67223 */ /* 0x040fe20000010016 */
[----:B------:R-:W-:Y:S01]  /*56e0*/  FFMA.FTZ R183, R0, R183, R23 ;  /* 0x000000b700b77223 */ /* 0x000fe20000010017 */
        /* <DEDUP_REMOVED lines=11> */
[----:B------:R-:W-:Y:S02]  /*57a0*/  FFMA.FTZ R180, R0, R55, R20 ;  /* 0x0000003700b47223 */ /* 0x000fe40000010014 */
[----:B------:R-:W-:Y:S01]  /*57b0*/  FMUL.FTZ R55, R181, R184 ;  /* 0x000000b8b5377220 */ /* 0x000fe20000410000 */
[----:B------:R-:W-:Y:S01]  /*57c0*/  FFMA.FTZ R181, R12, R192, R193 ;  /* 0x000000c00cb57223 */ /* 0x000fe200000100c1 */
[----:B------:R-:W-:-:S03]  /*57d0*/  FMUL.FTZ R185, R180, R2 ;  /* 0x00000002b4b97220 */ /* 0x000fc60000410000 */
[----:B------:R-:W-:Y:S01]  /*57e0*/  FADD.FTZ R181, R236, -R181 ;  /* 0x800000b5ecb57221 */ /* 0x000fe20000010000 */
[----:B------:R-:W-:Y:S01]  /*57f0*/  FFMA.FTZ R195, R185, R195, R52 ;  /* 0x000000c3b9c37223 */ /* 0x000fe20000010034 */
[----:B------:R-:W-:Y:S01]  /*5800*/  HADD2.F32 R52, -RZ, R150.H0_H0 ;  /* 0x20000096ff347230 */ /* 0x000fe20000004100 */
[----:B------:R-:W-:Y:S01]  /*5810*/  F2FP.F16.F32.PACK_AB R55, R55, R54 ;  /* 0x000000363737723e */ /* 0x000fe200000000ff */
[----:B------:R-:W-:-:S03]  /*5820*/  FFMA.FTZ R181, R0, R181, R21 ;  /* 0x000000b500b57223 */ /* 0x000fc60000010015 */
[----:B------:R-:W-:Y:S01]  /*5830*/  FMUL.FTZ R52, R52, R185 ;  /* 0x000000b934347220 */ /* 0x000fe20000410000 */
[----:B------:R-:W-:Y:S01]  /*5840*/  FMUL.FTZ R184, R181, R2 ;  /* 0x00000002b5b87220 */ /* 0x000fe20000410000 */
[----:B------:R-:W-:-:S03]  /*5850*/  HADD2.F32 R185, -RZ, R150.H1_H1 ;  /* 0x30000096ffb97230 */ /* 0x000fc60000004100 */
[----:B------:R-:W-:Y:S01]  /*5860*/  FFMA.FTZ R190, R184, R190, R53 ;  /* 0x000000beb8be7223 */ /* 0x000fe20000010035 */
[----:B------:R-:W-:-:S04]  /*5870*/  FADD.FTZ R53, R247, -R186 ;  /* 0x800000baf7357221 */ /* 0x000fc80000010000 */
[----:B------:R-:W-:Y:S01]  /*5880*/  FFMA.FTZ R186, R0, R53, R26 ;  /* 0x0000003500ba7223 */ /* 0x000fe2000001001a */
[----:B------:R-:W-:Y:S01]  /*5890*/  FMUL.FTZ R53, R185, R184 ;  /* 0x000000b8b9357220 */ /* 0x000fe20000410000 */
[--C-:B------:R-:W-:Y:S02]  /*58a0*/  HADD2.F32 R184, -RZ, R189.reuse.H0_H0 ;  /* 0x200000bdffb87230 */ /* 0x100fe40000004100 */
[----:B------:R-:W-:Y:S01]  /*58b0*/  FFMA.FTZ R185, R7, R192, R193 ;  /* 0x000000c007b97223 */ /* 0x000fe200000100c1 */
[----:B0-----:R-:W-:Y:S01]  /*58c0*/  FMUL.FTZ R199, R186, R2 ;  /* 0x00000002bac77220 */ /* 0x001fe20000410000 */
[----:B------:R-:W-:Y:S01]  /*58d0*/  HADD2.F32 R189, -RZ, R189.H1_H1 ;  /* 0x300000bdffbd7230 */ /* 0x000fe20000004100 */
[----:B------:R-:W-:Y:S01]  /*58e0*/  F2FP.F16.F32.PACK_AB R54, R53, R52 ;  /* 0x000000343536723e */ /* 0x000fe200000000ff */
[----:B------:R-:W-:Y:S01]  /*58f0*/  FADD.FTZ R185, R244, -R185 ;  /* 0x800000b9f4b97221 */ /* 0x000fe20000010000 */
[----:B------:R-:W-:Y:S01]  /*5900*/  FFMA.FTZ R58, R199, R184, R58 ;  /* 0x000000b8c73a7223 */ /* 0x000fe2000001003a */
[----:B------:R-:W-:-:S02]  /*5910*/  HADD2.F32 R184, -RZ, R149.H0_H0 ;  /* 0x20000095ffb87230 */ /* 0x000fc40000004100 */
[----:B------:R-:W-:-:S03]  /*5920*/  FFMA.FTZ R187, R0, R185, R27 ;  /* 0x000000b900bb7223 */ /* 0x000fc6000001001b */
[----:B------:R-:W-:Y:S01]  /*5930*/  FMUL.FTZ R199, R184, R199 ;  /* 0x000000c7b8c77220 */ /* 0x000fe20000410000 */
[----:B------:R-:W-:Y:S01]  /*5940*/  FMUL.FTZ R204, R187, R2 ;  /* 0x00000002bbcc7220 */ /* 0x000fe20000410000 */
[----:B------:R-:W-:-:S03]  /*5950*/  FFMA.FTZ R184, R213, R192, R193 ;  /* 0x000000c0d5b87223 */ /* 0x000fc600000100c1 */
[----:B------:R-:W-:Y:S01]  /*5960*/  FFMA.FTZ R59, R204, R189, R59 ;  /* 0x000000bdcc3b7223 */ /* 0x000fe2000001003b */
[----:B------:R-:W-:Y:S01]  /*5970*/  FADD.FTZ R185, R218, -R184 ;  /* 0x800000b8dab97221 */ /* 0x000fe20000010000 */
[----:B------:R-:W-:-:S03]  /*5980*/  HADD2.F32 R189, -RZ, R149.H1_H1 ;  /* 0x30000095ffbd7230 */ /* 0x000fc60000004100 */
[----:B------:R-:W-:Y:S02]  /*5990*/  FFMA.FTZ R184, R0, R185, R24 ;  /* 0x000000b900b87223 */ /* 0x000fe40000010018 */
        /* <DEDUP_REMOVED lines=10> */
[----:B------:R-:W-:-:S04]  /*5a40*/  FFMA.FTZ R185, R0, R185, R25 ;  /* 0x000000b900b97223 */ /* 0x000fc80000010019 */
[----:B------:R-:W-:-:S04]  /*5a50*/  FMUL.FTZ R206, R185, R2 ;  /* 0x00000002b9ce7220 */ /* 0x000fc80000410000 */
[----:B------:R-:W-:Y:S01]  /*5a60*/  FFMA.FTZ R188, R206, R188, R57 ;  /* 0x000000bccebc7223 */ /* 0x000fe20000010039 */
[----:B------:R-:W-:-:S05]  /*5a70*/  HADD2.F32 R57, -RZ, R148.H1_H1 ;  /* 0x30000094ff397230 */ /* 0x000fca0000004100 */
[----:B------:R-:W-:-:S05]  /*5a80*/  FMUL.FTZ R57, R57, R206 ;  /* 0x000000ce39397220 */ /* 0x000fca0000410000 */
[----:B------:R-:W-:Y:S01]  /*5a90*/  F2FP.F16.F32.PACK_AB R52, R57, R56 ;  /* 0x000000383934723e */ /* 0x000fe200000000ff */
[----:B------:R-:W-:Y:S06]  /*5aa0*/  BRA `(.L_x_11793) ;  /* 0x0000000400107947 */ /* 0x000fec0003800000 */
.L_x_11792:
[----:B------:R-:W-:Y:S01]  /*5ab0*/  FFMA.FTZ R194, R15, R192, R193 ;  /* 0x000000c00fc27223 */ /* 0x000fe200000100c1 */
[----:B-----5:R-:W-:Y:S02]  /*5ac0*/  HADD2.F32 R204, -RZ, R189.H0_H0 ;  /* 0x200000bdffcc7230 */ /* 0x020fe40000004100 */
[----:B0-----:R-:W-:Y:S02]  /*5ad0*/  HADD2.F32 R206, -RZ, R149.H0_H0 ;  /* 0x20000095ffce7230 */ /* 0x001fe40000004100 */
[----:B------:R-:W-:Y:S01]  /*5ae0*/  FADD.FTZ R195, R203, -R194 ;  /* 0x800000c2cbc37221 */ /* 0x000fe20000010000 */
[--C-:B------:R-:W-:Y:S02]  /*5af0*/  HADD2.F32 R194, -RZ, R191.reuse.H0_H0 ;  /* 0x200000bfffc27230 */ /* 0x100fe40000004100 */
[----:B------:R-:W-:Y:S02]  /*5b00*/  HADD2.F32 R191, -RZ, R191.H1_H1 ;  /* 0x300000bfffbf7230 */ /* 0x000fe40000004100 */
[----:B------:R-:W-:-:S04]  /*5b10*/  FFMA.FTZ R195, R0, R195, R22 ;  /* 0x000000c300c37223 */ /* 0x000fc80000010016 */
[----:B------:R-:W-:Y:S01]  /*5b20*/  FMUL.FTZ R199, R195, R2 ;  /* 0x00000002c3c77220 */ /* 0x000fe20000410000 */
[----:B------:R-:W-:-:S03]  /*5b30*/  FFMA.FTZ R195, R18, R192, R193 ;  /* 0x000000c012c37223 */ /* 0x000fc600000100c1 */
[----:B------:R-:W-:Y:S01]  /*5b40*/  FFMA.FTZ R194, R199, R194, R54 ;  /* 0x000000c2c7c27223 */ /* 0x000fe20000010036 */
[----:B------:R-:W-:Y:S01]  /*5b50*/  FADD.FTZ R54, R202, -R195 ;  /* 0x800000c3ca367221 */ /* 0x000fe20000010000 */
[----:B------:R-:W-:-:S03]  /*5b60*/  FFMA.FTZ R195, R9, R192, R193 ;  /* 0x000000c009c37223 */ /* 0x000fc600000100c1 */
[----:B------:R-:W-:Y:S01]  /*5b70*/  FFMA.FTZ R205, R0, R54, R23 ;  /* 0x0000003600cd7223 */ /* 0x000fe20000010017 */
[----:B------:R-:W-:-:S03]  /*5b80*/  FADD.FTZ R195, R240, -R195 ;  /* 0x800000c3f0c37221 */ /* 0x000fc60000010000 */
[----:B------:R-:W-:Y:S01]  /*5b90*/  FMUL.FTZ R54, R205, R2 ;  /* 0x00000002cd367220 */ /* 0x000fe20000410000 */
[----:B------:R-:W-:Y:S01]  /*5ba0*/  FFMA.FTZ R195, R0, R195, R20 ;  /* 0x000000c300c37223 */ /* 0x000fe20000010014 */
        /* <DEDUP_REMOVED lines=8> */
[----:B------:R-:W-:-:S03]  /*5c30*/  FFMA.FTZ R207, R0, R205, R21 ;  /* 0x000000cd00cf7223 */ /* 0x000fc60000010015 */
[----:B------:R-:W-:Y:S01]  /*5c40*/  FADD.FTZ R205, R247, -R52 ;  /* 0x80000034f7cd7221 */ /* 0x000fe20000010000 */
[----:B------:R-:W-:-:S03]  /*5c50*/  FMUL.FTZ R52, R207, R2 ;  /* 0x00000002cf347220 */ /* 0x000fc60000410000 */
[----:B------:R-:W-:Y:S01]  /*5c60*/  FFMA.FTZ R205, R0, R205, R26 ;  /* 0x000000cd00cd7223 */ /* 0x000fe2000001001a */
[----:B------:R-:W-:-:S03]  /*5c70*/  FFMA.FTZ R190, R52, R190, R53 ;  /* 0x000000be34be7223 */ /* 0x000fc60000010035 */
[----:B------:R-:W-:Y:S01]  /*5c80*/  FMUL.FTZ R53, R205, R2 ;  /* 0x00000002cd357220 */ /* 0x000fe20000410000 */
[----:B------:R-:W-:-:S03]  /*5c90*/  FFMA.FTZ R205, R7, R192, R193 ;  /* 0x000000c007cd7223 */ /* 0x000fc600000100c1 */
[----:B------:R-:W-:Y:S01]  /*5ca0*/  FFMA.FTZ R58, R53, R204, R58 ;  /* 0x000000cc353a7223 */ /* 0x000fe2000001003a */
[----:B------:R-:W-:Y:S01]  /*5cb0*/  FADD.FTZ R205, R244, -R205 ;  /* 0x800000cdf4cd7221 */ /* 0x000fe20000010000 */
[----:B------:R-:W-:-:S03]  /*5cc0*/  HADD2.F32 R204, -RZ, R189.H1_H1 ;  /* 0x300000bdffcc7230 */ /* 0x000fc60000004100 */
[----:B------:R-:W-:-:S04]  /*5cd0*/  FFMA.FTZ R205, R0, R205, R27 ;  /* 0x000000cd00cd7223 */ /* 0x000fc8000001001b */
        /* <DEDUP_REMOVED lines=18> */
[----:B------:R-:W-:-:S04]  /*5e00*/  FFMA.FTZ R55, R0, R55, R24 ;  /* 0x0000003700377223 */ /* 0x000fc80000010018 */
[----:B------:R-:W-:-:S04]  /*5e10*/  FMUL.FTZ R55, R55, R2 ;  /* 0x0000000237377220 */ /* 0x000fc80000410000 */
[----:B------:R-:W-:Y:S01]  /*5e20*/  FFMA.FTZ R189, R55, R189, R56 ;  /* 0x000000bd37bd7223 */ /* 0x000fe20000010038 */
[----:B------:R-:W-:-:S05]  /*5e30*/  HADD2.F32 R56, -RZ, R148.H0_H0 ;  /* 0x20000094ff387230 */ /* 0x000fca0000004100 */
[----:B------:R-:W-:Y:S01]  /*5e40*/  FMUL.FTZ R56, R56, R55 ;  /* 0x0000003738387220 */ /* 0x000fe20000410000 */
[----:B------:R-:W-:-:S04]  /*5e50*/  FFMA.FTZ R55, R201, R192, R193 ;  /* 0x000000c0c9377223 */ /* 0x000fc800000100c1 */
[----:B------:R-:W-:-:S04]  /*5e60*/  FADD.FTZ R55, R250, -R55 ;  /* 0x80000037fa377221 */ /* 0x000fc80000010000 */
[----:B------:R-:W-:-:S04]  /*5e70*/  FFMA.FTZ R55, R0, R55, R25 ;  /* 0x0000003700377223 */ /* 0x000fc80000010019 */
[----:B------:R-:W-:Y:S01]  /*5e80*/  FMUL.FTZ R206, R55, R2 ;  /* 0x0000000237ce7220 */ /* 0x000fe20000410000 */
[----:B------:R-:W-:-:S03]  /*5e90*/  HADD2.F32 R55, -RZ, R148.H1_H1 ;  /* 0x30000094ff377230 */ /* 0x000fc60000004100 */
[----:B------:R-:W-:Y:S02]  /*5ea0*/  FFMA.FTZ R188, R206, R188, R57 ;  /* 0x000000bccebc7223 */ /* 0x000fe40000010039 */
[----:B------:R-:W-:Y:S01]  /*5eb0*/  FMUL.FTZ R57, R55, R206 ;  /* 0x000000ce37397220 */ /* 0x000fe20000410000 */
[----:B------:R-:W-:Y:S02]  /*5ec0*/  F2FP.F16.F32.PACK_AB R55, R54, R199 ;  /* 0x000000c73637723e */ /* 0x000fe400000000ff */
[----:B------:R-:W-:Y:S02]  /*5ed0*/  F2FP.F16.F32.PACK_AB R54, R52, R204 ;  /* 0x000000cc3436723e */ /* 0x000fe400000000ff */
[----:B------:R-:W-:-:S07]  /*5ee0*/  F2FP.F16.F32.PACK_AB R52, R57, R56 ;  /* 0x000000383934723e */ /* 0x000fce00000000ff */
.L_x_11793:
        /* <DEDUP_REMOVED lines=14> */
.L_x_11791:
[----:B------:R-:W-:Y:S05]  /*5fd0*/  BSYNC.RECONVERGENT B2 ;  /* 0x0000000000027941 */ /* 0x000fea0003800200 */
.L_x_11790:
        /* <DEDUP_REMOVED lines=16> */
[C---:B------:R-:W-:Y:S01]  /*60e0*/  FFMA.FTZ R182, R0.reuse, R181, R170 ;  /* 0x000000b500b67223 */ /* 0x040fe200000100aa */
[----:B------:R-:W-:Y:S01]  /*60f0*/  FFMA.FTZ R183, R0, R183, R171 ;  /* 0x000000b700b77223 */ /* 0x000fe200000100ab */
[----:B------:R-:W-:-:S02]  /*6100*/  HADD2.F32 R195, -RZ, R190.H0_H0 ;  /* 0x200000beffc37230 */ /* 0x000fc40000004100 */
[----:B------:R-:W-:Y:S01]  /*6110*/  FADD.FTZ R206, R249, -R206 ;  /* 0x800000cef9ce7221 */ /* 0x000fe20000010000 */
        /* <DEDUP_REMOVED lines=9> */
[----:B------:R-:W-:-:S03]  /*61b0*/  FFMA.FTZ R180, R0, R47, R168 ;  /* 0x0000002f00b47223 */ /* 0x000fc600000100a8 */
        /* <DEDUP_REMOVED lines=12> */
[----:B------:R-:W-:-:S04]  /*6280*/  FFMA.FTZ R45, R4, R192, R193 ;  /* 0x000000c0042d7223 */ /* 0x000fc800000100c1 */
[----:B------:R-:W-:-:S04]  /*6290*/  FADD.FTZ R45, R246, -R45 ;  /* 0x8000002df62d7221 */ /* 0x000fc80000010000 */
[----:B------:R-:W-:Y:S01]  /*62a0*/  FFMA.FTZ R186, R0, R45, R166 ;  /* 0x0000002d00ba7223 */ /* 0x000fe200000100a6 */
        /* <DEDUP_REMOVED lines=30> */
[----:B------:R-:W-:Y:S01]  /*6490*/  F2FP.F16.F32.PACK_AB R44, R49, R48 ;  /* 0x00000030312c723e */ /* 0x000fe200000000ff */
[----:B------:R-:W-:Y:S06]  /*64a0*/  BRA `(.L_x_11797) ;  /* 0x0000000400107947 */ /* 0x000fec0003800000 */
.L_x_11796:
[----:B------:R-:W-:Y:S01]  /*64b0*/  FFMA.FTZ R195, R14, R192, R193 ;  /* 0x000000c00ec37223 */ /* 0x000fe200000100c1 */
[--C-:B-----5:R-:W-:Y:S02]  /*64c0*/  HADD2.F32 R194, -RZ, R191.reuse.H0_H0 ;  /* 0x200000bfffc27230 */ /* 0x120fe40000004100 */
[----:B------:R-:W-:Y:S02]  /*64d0*/  HADD2.F32 R191, -RZ, R191.H1_H1 ;  /* 0x300000bfffbf7230 */ /* 0x000fe40000004100 */
[----:B------:R-:W-:Y:S01]  /*64e0*/  FADD.FTZ R195, R222, -R195 ;  /* 0x800000c3dec37221 */ /* 0x000fe20000010000 */
[----:B------:R-:W-:Y:S02]  /*64f0*/  HADD2.F32 R204, -RZ, R189.H0_H0 ;  /* 0x200000bdffcc7230 */ /* 0x000fe40000004100 */
[----:B0-----:R-:W-:Y:S02]  /*6500*/  HADD2.F32 R206, -RZ, R141.H0_H0 ;  /* 0x2000008dffce7230 */ /* 0x001fe40000004100 */
        /* <DEDUP_REMOVED lines=14> */
[----:B------:R-:W-:-:S03]  /*65f0*/  HADD2.F32 R190, -RZ, R190.H1_H1 ;  /* 0x300000beffbe7230 */ /* 0x000fc60000004100 */
[----:B------:R-:W-:Y:S01]  /*6600*/  FFMA.FTZ R195, R47, R195, R44 ;  /* 0x000000c32fc37223 */ /* 0x000fe2000001002c */
[----:B------:R-:W-:Y:S01]  /*6610*/  FADD.FTZ R44, R234, -R205 ;  /* 0x800000cdea2c7221 */ /* 0x000fe20000010000 */
[----:B------:R-:W-:-:S03]  /*6620*/  FFMA.FTZ R205, R4, R192, R193 ;  /* 0x000000c004cd7223 */ /* 0x000fc600000100c1 */
[----:B------:R-:W-:Y:S01]  /*6630*/  FFMA.FTZ R207, R0, R44, R169 ;  /* 0x0000002c00cf7223 */ /* 0x000fe200000100a9 */
[----:B------:R-:W-:-:S03]  /*6640*/  FADD.FTZ R205, R246, -R205 ;  /* 0x800000cdf6cd7221 */ /* 0x000fc60000010000 */
        /* <DEDUP_REMOVED lines=20> */
[--C-:B------:R-:W-:Y:S01]  /*6790*/  FFMA.FTZ R206, R210, R192, R193.reuse ;  /* 0x000000c0d2ce7223 */ /* 0x100fe200000100c1 */
[----:B------:R-:W-:Y:S01]  /*67a0*/  FMUL.FTZ R204, R204, R47 ;  /* 0x0000002fcccc7220 */ /* 0x000fe20000410000 */
[----:B------:R-:W-:Y:S01]  /*67b0*/  HADD2.F32 R47, -RZ, R142.H1_H1 ;  /* 0x3000008eff2f7230 */ /* 0x000fe20000004100 */
[----:B------:R-:W-:Y:S01]  /*67c0*/  F2FP.F16.F32.PACK_AB R45, R45, R205 ;  /* 0x000000cd2d2d723e */ /* 0x000fe200000000ff */
[----:B------:R-:W-:Y:S01]  /*67d0*/  FADD.FTZ R206, R249, -R206 ;  /* 0x800000cef9ce7221 */ /* 0x000fe20000010000 */
[----:B------:R-:W-:Y:S02]  /*67e0*/  HADD2.F32 R188, -RZ, R188.H1_H1 ;  /* 0x300000bcffbc7230 */ /* 0x000fe40000004100 */
        /* <DEDUP_REMOVED lines=16> */
.L_x_11797:
        /* <DEDUP_REMOVED lines=14> */
.L_x_11795:
[----:B------:R-:W-:Y:S05]  /*69d0*/  BSYNC.RECONVERGENT B2 ;  /* 0x0000000000027941 */ /* 0x000fea0003800200 */
.L_x_11794:
        /* <DEDUP_REMOVED lines=11> */
[-C--:B------:R-:W-:Y:S01]  /*6a90*/  FFMA.FTZ R181, R231, R192.reuse, R193 ;  /* 0x000000c0e7b57223 */ /* 0x080fe200000100c1 */
[----:B------:R-:W-:Y:S01]  /*6aa0*/  FADD.FTZ R194, R198, -R185 ;  /* 0x800000b9c6c27221 */ /* 0x000fe20000010000 */
[-CC-:B------:R-:W-:Y:S01]  /*6ab0*/  FFMA.FTZ R182, R226, R192.reuse, R193.reuse ;  /* 0x000000c0e2b67223 */ /* 0x180fe200000100c1 */
[-CC-:B------:R-:W-:Y:S01]  /*6ac0*/  FFMA.FTZ R180, R238, R192.reuse, R193.reuse ;  /* 0x000000c0eeb47223 */ /* 0x180fe200000100c1 */
[----:B0-----:R-:W-:Y:S01]  /*6ad0*/  FADD.FTZ R199, R215, -R186 ;  /* 0x800000bad7c77221 */ /* 0x001fe20000010000 */
[----:B------:R-:W-:Y:S01]  /*6ae0*/  FFMA.FTZ R193, R233, R192, R193 ;  /* 0x000000c0e9c17223 */ /* 0x000fe200000100c1 */
[----:B------:R-:W-:Y:S01]  /*6af0*/  FADD.FTZ R186, R216, -R183 ;  /* 0x800000b7d8ba7221 */ /* 0x000fe20000010000 */
[----:B------:R-:W-:Y:S01]  /*6b00*/  FADD.FTZ R195, R219, -R184 ;  /* 0x800000b8dbc37221 */ /* 0x000fe20000010000 */
[----:B------:R-:W-:Y:S01]  /*6b10*/  FADD.FTZ R187, R230, -R181 ;  /* 0x800000b5e6bb7221 */ /* 0x000fe20000010000 */
[----:B-----5:R-:W-:Y:S01]  /*6b20*/  FFMA.FTZ R183, R0, R194, R179 ;  /* 0x000000c200b77223 */ /* 0x020fe200000100b3 */
[----:B------:R-:W-:Y:S01]  /*6b30*/  FADD.FTZ R184, R221, -R182 ;  /* 0x800000b6ddb87221 */ /* 0x000fe20000010000 */
[----:B------:R-:W-:Y:S01]  /*6b40*/  FADD.FTZ R185, R237, -R180 ;  /* 0x800000b4edb97221 */ /* 0x000fe20000010000 */
[----:B------:R-:W-:Y:S01]  /*6b50*/  FADD.FTZ R192, R232, -R193 ;  /* 0x800000c1e8c07221 */ /* 0x000fe20000010000 */
[----:B------:R-:W-:Y:S01]  /*6b60*/  FFMA.FTZ R181, R0, R186, R177 ;  /* 0x000000ba00b57223 */ /* 0x000fe200000100b1 */
[----:B------:R-:W-:-:S02]  /*6b70*/  HADD2.F32 R194, -RZ, R191.H1_H1 ;  /* 0x300000bfffc27230 */ /* 0x000fc40000004100 */
[C---:B------:R-:W-:Y:S01]  /*6b80*/  FFMA.FTZ R186, R0.reuse, R187, R174 ;  /* 0x000000bb00ba7223 */ /* 0x040fe200000100ae */
[----:B------:R-:W-:Y:S01]  /*6b90*/  FMUL.FTZ R204, R183, R2 ;  /* 0x00000002b7cc7220 */ /* 0x000fe20000410000 */
[C---:B------:R-:W-:Y:S01]  /*6ba0*/  FFMA.FTZ R182, R0.reuse, R199, R178 ;  /* 0x000000c700b67223 */ /* 0x040fe200000100b2 */
[C---:B------:R-:W-:Y:S01]  /*6bb0*/  FFMA.FTZ R180, R0.reuse, R195, R176 ;  /* 0x000000c300b47223 */ /* 0x040fe200000100b0 */
[C---:B------:R-:W-:Y:S01]  /*6bc0*/  FFMA.FTZ R187, R0.reuse, R184, R175 ;  /* 0x000000b800bb7223 */ /* 0x040fe200000100af */
[C---:B------:R-:W-:Y:S01]  /*6bd0*/  FFMA.FTZ R184, R0.reuse, R185, R172 ;  /* 0x000000b900b87223 */ /* 0x040fe200000100ac */
[----:B------:R-:W-:Y:S01]  /*6be0*/  FFMA.FTZ R185, R0, R192, R173 ;  /* 0x000000c000b97223 */ /* 0x000fe200000100ad */
        /* <DEDUP_REMOVED lines=43> */
.L_x_11798:
        /* <DEDUP_REMOVED lines=8> */
[C---:B------:R-:W-:Y:S01]  /*6f20*/  FFMA.FTZ R205, R0.reuse, R199, R179 ;  /* 0x000000c700cd7223 */ /* 0x040fe200000100b3 */
[----:B------:R-:W-:-:S02]  /*6f30*/  FFMA.FTZ R199, R0, R195, R178 ;  /* 0x000000c300c77223 */ /* 0x000fc400000100b2 */
[----:B------:R-:W-:Y:S01]  /*6f40*/  FADD.FTZ R223, R230, -R223 ;  /* 0x800000dfe6df7221 */ /* 0x000fe20000010000 */
[-C--:B------:R-:W-:Y:S01]  /*6f50*/  FMUL.FTZ R195, R205, R2.reuse ;  /* 0x00000002cdc37220 */ /* 0x080fe20000410000 */
[----:B------:R-:W-:Y:S01]  /*6f60*/  FMUL.FTZ R199, R199, R2 ;  /* 0x00000002c7c77220 */ /* 0x000fe20000410000 */
[----:B------:R-:W-:Y:S01]  /*6f70*/  FFMA.FTZ R205, R233, R192, R193 ;  /* 0x000000c0e9cd7223 */ /* 0x000fe200000100c1 */
[----:B------:R-:W-:Y:S01]  /*6f80*/  FFMA.FTZ R223, R0, R223, R174 ;  /* 0x000000df00df7223 */ /* 0x000fe200000100ae */
[----:B------:R-:W-:Y:S01]  /*6f90*/  FFMA.FTZ R194, R195, R194, R39 ;  /* 0x000000c2c3c27223 */ /* 0x000fe20000010027 */
[--C-:B------:R-:W-:Y:S01]  /*6fa0*/  FFMA.FTZ R39, R217, R192, R193.reuse ;  /* 0x000000c0d9277223 */ /* 0x100fe200000100c1 */
[----:B------:R-:W-:Y:S01]  /*6fb0*/  FFMA.FTZ R191, R199, R204, R38 ;  /* 0x000000ccc7bf7223 */ /* 0x000fe20000010026 */
[-CC-:B------:R-:W-:Y:S01]  /*6fc0*/  FFMA.FTZ R204, R226, R192.reuse, R193.reuse ;  /* 0x000000c0e2cc7223 */ /* 0x180fe200000100c1 */
[----:B------:R-:W-:Y:S01]  /*6fd0*/  FFMA.FTZ R38, R238, R192, R193 ;  /* 0x000000c0ee267223 */ /* 0x000fe200000100c1 */
[----:B------:R-:W-:Y:S01]  /*6fe0*/  FADD.FTZ R193, R219, -R206 ;  /* 0x800000cedbc17221 */ /* 0x000fe20000010000 */
[----:B------:R-:W-:Y:S01]  /*6ff0*/  FADD.FTZ R206, R216, -R39 ;  /* 0x80000027d8ce7221 */ /* 0x000fe20000010000 */
[----:B------:R-:W-:Y:S01]  /*7000*/  FADD.FTZ R192, R221, -R204 ;  /* 0x800000ccddc07221 */ /* 0x000fe20000010000 */
[----:B------:R-:W-:Y:S01]  /*7010*/  FADD.FTZ R39, R237, -R38 ;  /* 0x80000026ed277221 */ /* 0x000fe20000010000 */
[C---:B------:R-:W-:Y:S01]  /*7020*/  FFMA.FTZ R204, R0.reuse, R193, R176 ;  /* 0x000000c100cc7223 */ /* 0x040fe200000100b0 */
[----:B------:R-:W-:Y:S01]  /*7030*/  FFMA.FTZ R225, R0, R206, R177 ;  /* 0x000000ce00e17223 */ /* 0x000fe200000100b1 */
[----:B------:R-:W-:-:S02]  /*7040*/  HADD2.F32 R193, -RZ, R190.H0_H0 ;  /* 0x200000beffc17230 */ /* 0x000fc40000004100 */
[----:B------:R-:W-:Y:S01]  /*7050*/  FADD.FTZ R38, R232, -R205 ;  /* 0x800000cde8267221 */ /* 0x000fe20000010000 */
[----:B------:R-:W-:Y:S02]  /*7060*/  HADD2.F32 R190, -RZ, R190.H1_H1 ;  /* 0x300000beffbe7230 */ /* 0x000fe40000004100 */
[-C--:B------:R-:W-:Y:S01]  /*7070*/  FMUL.FTZ R204, R204, R2.reuse ;  /* 0x00000002cccc7220 */ /* 0x080fe20000410000 */
[----:B------:R-:W-:Y:S01]  /*7080*/  FMUL.FTZ R206, R225, R2 ;  /* 0x00000002e1ce7220 */ /* 0x000fe20000410000 */
[C---:B------:R-:W-:Y:S01]  /*7090*/  FFMA.FTZ R205, R0.reuse, R192, R175 ;  /* 0x000000c000cd7223 */ /* 0x040fe200000100af */
[C---:B------:R-:W-:Y:S01]  /*70a0*/  FFMA.FTZ R39, R0.reuse, R39, R172 ;  /* 0x0000002700277223 */ /* 0x040fe200000100ac */
[----:B------:R-:W-:Y:S01]  /*70b0*/  FFMA.FTZ R207, R0, R38, R173 ;  /* 0x0000002600cf7223 */ /* 0x000fe200000100ad */
[----:B------:R-:W-:Y:S01]  /*70c0*/  FFMA.FTZ R0, R204, R193, R36 ;  /* 0x000000c1cc007223 */ /* 0x000fe20000010024 */
[----:B------:R-:W-:Y:S01]  /*70d0*/  FFMA.FTZ R190, R206, R190, R37 ;  /* 0x000000becebe7223 */ /* 0x000fe20000010025 */
[----:B------:R-:W-:-:S02]  /*70e0*/  HADD2.F32 R37, -RZ, R189.H0_H0 ;  /* 0x200000bdff257230 */ /* 0x000fc40000004100 */
[-C--:B------:R-:W-:Y:S01]  /*70f0*/  FMUL.FTZ R38, R223, R2.reuse ;  /* 0x00000002df267220 */ /* 0x080fe20000410000 */
[--C-:B------:R-:W-:Y:S02]  /*7100*/  HADD2.F32 R193, -RZ, R188.reuse.H0_H0 ;  /* 0x200000bcffc17230 */ /* 0x100fe40000004100 */
[-C--:B------:R-:W-:Y:S01]  /*7110*/  FMUL.FTZ R205, R205, R2.reuse ;  /* 0x00000002cdcd7220 */ /* 0x080fe20000410000 */
[-C--:B------:R-:W-:Y:S01]  /*7120*/  FMUL.FTZ R39, R39, R2.reuse ;  /* 0x0000000227277220 */ /* 0x080fe20000410000 */
[----:B------:R-:W-:Y:S02]  /*7130*/  HADD2.F32 R188, -RZ, R188.H1_H1 ;  /* 0x300000bcffbc7230 */ /* 0x000fe40000004100 */
[----:B------:R-:W-:Y:S01]  /*7140*/  FMUL.FTZ R2, R207, R2 ;  /* 0x00000002cf027220 */ /* 0x000fe20000410000 */
[----:B------:R-:W-:Y:S01]  /*7150*/  FFMA.FTZ R192, R38, R37, R42 ;  /* 0x0000002526c07223 */ /* 0x000fe2000001002a */
[----:B------:R-:W-:Y:S02]  /*7160*/  HADD2.F32 R36, -RZ, R189.H1_H1 ;  /* 0x300000bdff247230 */ /* 0x000fe40000004100 */
[----:B------:R-:W-:Y:S01]  /*7170*/  FFMA.FTZ R193, R39, R193, R40 ;  /* 0x000000c127c17223 */ /* 0x000fe20000010028 */
[----:B------:R-:W-:Y:S01]  /*7180*/  FFMA.FTZ R188, R2, R188, R41 ;  /* 0x000000bc02bc7223 */ /* 0x000fe20000010029 */
[----:B------:R-:W-:-:S02]  /*7190*/  HADD2.F32 R37, -RZ, R134.H0_H0 ;  /* 0x20000086ff257230 */ /* 0x000fc40000004100 */
[----:B------:R-:W-:Y:S02]  /*71a0*/  HADD2.F32 R41, -RZ, R134.H1_H1 ;  /* 0x30000086ff297230 */ /* 0x000fe40000004100 */
[----:B------:R-:W-:Y:S01]  /*71b0*/  FFMA.FTZ R189, R205, R36, R43 ;  /* 0x00000024cdbd7223 */ /* 0x000fe2000001002b */
        /* <DEDUP_REMOVED lines=8> */
[--C-:B------:R-:W-:Y:S02]  /*7240*/  HADD2.F32 R43, -RZ, R132.reuse.H1_H1 ;  /* 0x30000084ff2b7230 */ /* 0x100fe40000004100 */
[----:B------:R-:W-:Y:S01]  /*7250*/  FMUL.FTZ R40, R41, R38 ;  /* 0x0000002629287220 */ /* 0x000fe20000410000 */
[----:B------:R-:W-:Y:S02]  /*7260*/  HADD2.F32 R38, -RZ, R132.H0_H0 ;  /* 0x20000084ff267230 */ /* 0x000fe40000004100 */
[----:B------:R-:W-:Y:S01]  /*7270*/  FMUL.FTZ R205, R42, R205 ;  /* 0x000000cd2acd7220 */ /* 0x000fe20000410000 */
[----:B------:R-:W-:Y:S02]  /*7280*/  FMUL.FTZ R2, R43, R2 ;  /* 0x000000022b027220 */ /* 0x000fe40000410000 */
[----:B------:R-:W-:Y:S01]  /*7290*/  FMUL.FTZ R41, R38, R39 ;  /* 0x0000002726297220 */ /* 0x000fe20000410000 */
[----:B------:R-:W-:-:S02]  /*72a0*/  F2FP.F16.F32.PACK_AB R39, R36, R199 ;  /* 0x000000c72427723e */ /* 0x000fc400000000ff */
[----:B------:R-:W-:Y:S02]  /*72b0*/  F2FP.F16.F32.PACK_AB R38, R37, R204 ;  /* 0x000000cc2526723e */ /* 0x000fe400000000ff */
[----:B------:R-:W-:Y:S02]  /*72c0*/  F2FP.F16.F32.PACK_AB R37, R205, R40 ;  /* 0x00000028cd25723e */ /* 0x000fe400000000ff */
[----:B------:R-:W-:-:S07]  /*72d0*/  F2FP.F16.F32.PACK_AB R36, R2, R41 ;  /* 0x000000290224723e */ /* 0x000fce00000000ff */
.L_x_11799:
        /* <DEDUP_REMOVED lines=14> */
[----:B------:R-:W-:-:S07]  /*73c0*/  MOV R39, R194 ;  /* 0x000000c200277202 */ /* 0x000fce0000000f00 */
.L_x_11783:
[----:B------:R-:W-:Y:S05]  /*73d0*/  BSYNC.RECONVERGENT B1 ;  /* 0x0000000000017941 */ /* 0x000fea0003800200 */
.L_x_11769:
[----:B------:R-:W1:Y:S02]  /*73e0*/  LDC.64 R2, c[0x0][0x380] ;  /* 0x0000e000ff027b82 */ /* 0x000e640000000a00 */
[----:B-1----:R-:W-:-:S04]  /*73f0*/  LEA R242, R2, R242, 0x2 ;  /* 0x000000f202f27211 */ /* 0x002fc800078e10ff */
[----:B------:R-:W-:-:S13]  /*7400*/  ISETP.GE.AND P1, PT, R242, R3, PT ;  /* 0x00000003f200720c */ /* 0x000fda0003f26270 */
[----:B------:R-:W-:Y:S05]  /*7410*/  @!P1 BRA `(.L_x_11800) ;  /* 0xffffff9400689947 */ /* 0x000fea000383ffff */
.L_x_11759:
[----:B------:R-:W-:Y:S05]  /*7420*/  BSYNC B0 ;  /* 0x0000000000007941 */ /* 0x000fea0003800000 */
.L_x_11758:
[----:B-----5:R-:W2:Y:S01]  /*7430*/  LDL.LU R0, [R1+0x8] ;  /* 0x0000080001007983 */ /* 0x020ea20000300800 */
[----:B------:R-:W-:Y:S01]  /*7440*/  MOV R4, 0x400 ;  /* 0x0000040000047802 */ /* 0x000fe20000000f00 */
[----:B------:R-:W-:Y:S05]  /*7450*/  WARPSYNC.ALL ;  /* 0x0000000000007948 */ /* 0x000fea0003800000 */
[----:B------:R-:W1:Y:S01]  /*7460*/  S2R R189, SR_TID.X ;  /* 0x0000000000bd7919 */ /* 0x000e620000002100 */
[----:B------:R-:W3:Y:S01]  /*7470*/  S2UR UR4, SR_CTAID.X ;  /* 0x00000000000479c3 */ /* 0x000ee20000002500 */
[----:B------:R-:W4:Y:S01]  /*7480*/  LDCU.128 UR16, c[0x0][0x440] ;  /* 0x00008800ff1077ac */ /* 0x000f220008000c00 */
[----:B------:R-:W-:Y:S01]  /*7490*/  BSSY.RECONVERGENT B0, `(.L_x_11801) ;  /* 0x0000098000007945 */ /* 0x000fe20003800200 */
[----:B------:R-:W0:Y:S01]  /*74a0*/  S2R R5, SR_CgaCtaId ;  /* 0x0000000000057919 */ /* 0x000e220000008800 */
[----:B-1----:R-:W-:-:S04]  /*74b0*/  SHF.L.U32 R2, R189, 0x7, RZ ;  /* 0x00000007bd027819 */ /* 0x002fc800000006ff */
[----:B------:R-:W-:Y:S02]  /*74c0*/  LOP3.LUT R3, R2, 0x3000, RZ, 0xc0, !PT ;  /* 0x0000300002037812 */ /* 0x000fe400078ec0ff */
[----:B0-----:R-:W-:-:S04]  /*74d0*/  LEA R5, R5, R4, 0x18 ;  /* 0x0000000405057211 */ /* 0x001fc800078ec0ff */
[C---:B------:R-:W-:Y:S02]  /*74e0*/  LEA R8, R189.reuse, R5, 0x2 ;  /* 0x00000005bd087211 */ /* 0x040fe400078e10ff */
[----:B--2---:R-:W-:Y:S02]  /*74f0*/  MOV R188, R0 ;  /* 0x0000000000bc7202 */ /* 0x004fe40000000f00 */
[----:B------:R-:W-:-:S04]  /*7500*/  SHF.L.U32 R0, R189, 0x5, RZ ;  /* 0x00000005bd007819 */ /* 0x000fc800000006ff */
        /* <DEDUP_REMOVED lines=103> */
[----:B---3--:R-:W-:-:S05]  /*7b80*/  IMAD R48, R188, UR4, RZ ;  /* 0x00000004bc307c24 */ /* 0x008fca000f8e02ff */
[----:B------:R-:W3:Y:S01]  /*7b90*/  LDCU.64 UR4, c[0x0][0x460] ;  /* 0x00008c00ff0477ac */ /* 0x000ee20008000a00 */
[----:B0-----:R-:W-:Y:S02]  /*7ba0*/  IADD3 R44, P0, PT, R48, R189, RZ ;  /* 0x000000bd302c7210 */ /* 0x001fe40007f1e0ff */
[----:B-1----:R-:W-:Y:S02]  /*7bb0*/  LOP3.LUT R40, R189, 0x7f, RZ, 0x3c, !PT ;  /* 0x0000007fbd287812 */ /* 0x002fe400078e3cff */
[----:B------:R-:W-:Y:S02]  /*7bc0*/  IADD3.X R47, PT, PT, RZ, RZ, RZ, P0, !PT ;  /* 0x000000ffff2f7210 */ /* 0x000fe400007fe4ff */
[C---:B--2---:R-:W-:Y:S02]  /*7bd0*/  SHF.L.U32 R36, R44.reuse, 0x2, RZ ;  /* 0x000000022c247819 */ /* 0x044fe400000006ff */
[----:B------:R-:W-:Y:S02]  /*7be0*/  SHF.L.U64.HI R47, R44, 0x2, R47 ;  /* 0x000000022c2f7819 */ /* 0x000fe4000001022f */
[----:B----4-:R-:W-:-:S02]  /*7bf0*/  IADD3 R42, P0, PT, R36, UR18, RZ ;  /* 0x00000012242a7c10 */ /* 0x010fc4000ff1e0ff */
[----:B------:R-:W-:Y:S02]  /*7c00*/  IADD3 R38, P1, PT, R36, UR16, RZ ;  /* 0x0000001024267c10 */ /* 0x000fe4000ff3e0ff */
[C---:B------:R-:W-:Y:S02]  /*7c10*/  IADD3.X R51, PT, PT, R47.reuse, UR19, RZ, P0, !PT ;  /* 0x000000132f337c10 */ /* 0x040fe400087fe4ff */
[----:B------:R-:W-:Y:S01]  /*7c20*/  IADD3 R40, PT, PT, R40, R188, RZ ;  /* 0x000000bc28287210 */ /* 0x000fe20007ffe0ff */
[----:B------:R-:W0:Y:S01]  /*7c30*/  LDS R6, [R8] ;  /* 0x0000000008067984 */ /* 0x000e220000000800 */
[----:B---3--:R-:W-:Y:S02]  /*7c40*/  IADD3 R36, P0, PT, R36, UR4, RZ ;  /* 0x0000000424247c10 */ /* 0x008fe4000ff1e0ff */
        /* <DEDUP_REMOVED lines=28> */
.L_x_11802:
[----:B------:R-:W-:Y:S05]  /*7e10*/  BSYNC.RECONVERGENT B0 ;  /* 0x0000000000007941 */ /* 0x000fea0003800200 */
.L_x_11801:
        /* <DEDUP_REMOVED lines=129> */
.L_x_11804:
[----:B------:R-:W-:Y:S05]  /*8630*/  BSYNC.RECONVERGENT B0 ;  /* 0x0000000000007941 */ /* 0x000fea0003800200 */
.L_x_11803:
        /* <DEDUP_REMOVED lines=18> */
.L_x_11806:
[----:B------:R-:W-:Y:S05]  /*8760*/  BSYNC.RECONVERGENT B0 ;  /* 0x0000000000007941 */ /* 0x000fea0003800200 */
.L_x_11805:
        /* <DEDUP_REMOVED lines=18> */
.L_x_11808:
[----:B------:R-:W-:Y:S05]  /*8890*/  BSYNC.RECONVERGENT B0 ;  /* 0x0000000000007941 */ /* 0x000fea0003800200 */
.L_x_11807:
        /* <DEDUP_REMOVED lines=18> */
.L_x_11810:
[----:B------:R-:W-:Y:S05]  /*89c0*/  BSYNC.RECONVERGENT B0 ;  /* 0x0000000000007941 */ /* 0x000fea0003800200 */
.L_x_11809:
        /* <DEDUP_REMOVED lines=18> */
.L_x_11812:
[----:B------:R-:W-:Y:S05]  /*8af0*/  BSYNC.RECONVERGENT B0 ;  /* 0x0000000000007941 */ /* 0x000fea0003800200 */
.L_x_11811:
        /* <DEDUP_REMOVED lines=18> */
.L_x_11814:
[----:B------:R-:W-:Y:S05]  /*8c20*/  BSYNC.RECONVERGENT B0 ;  /* 0x0000000000007941 */ /* 0x000fea0003800200 */
.L_x_11813:
        /* <DEDUP_REMOVED lines=11> */
.L_x_11768:
[----:B------:R-:W-:Y:S01]  /*8ce0*/  HFMA2 R190, -RZ, RZ, 0, 5.9604644775390625e-08 ;  /* 0x00000001ffbe7431 */ /* 0x000fe200000001ff */
[----:B------:R-:W-:Y:S01]  /*8cf0*/  BSSY B1, `(.L_x_11815) ;  /* 0x0000006000017945 */ /* 0x000fe20003800000 */
[----:B------:R-:W-:Y:S02]  /*8d00*/  MOV R189, 0x1f ;  /* 0x0000001f00bd7802 */ /* 0x000fe40000000f00 */
[----:B------:R-:W-:-:S07]  /*8d10*/  MOV R188, 0xffffffff ;  /* 0xffffffff00bc7802 */ /* 0x000fce0000000f00 */
[----:B-----5:R-:W-:Y:S05]  /*8d20*/  WARPSYNC.COLLECTIVE R188, `(.L_x_11816) ;  /* 0x00000000bc087348 */ /* 0x020fea0003c00000 */
[----:B------:R0:W1:Y:S02]  /*8d30*/  SHFL.BFLY P6, R205, R225, R190, R189 ;  /* 0x0c0000bee1cd7389 */ /* 0x00006400000c00bd */
[----:B01---5:R-:W-:Y:S05]  /*8d40*/  ENDCOLLECTIVE ;  /* 0x000000000000791b */ /* 0x023fea0003800000 */
.L_x_11816:
[----:B------:R-:W-:Y:S05]  /*8d50*/  BSYNC B1 ;  /* 0x0000000000017941 */ /* 0x000fea0003800000 */
.L_x_11815:
        /* <DEDUP_REMOVED lines=9> */
.L_x_11817:
[----:B------:R-:W-:Y:S01]  /*8df0*/  MOV R225, R192 ;  /* 0x000000c000e17202 */ /* 0x000fe20000000f00 */
[----:B------:R-:W-:Y:S01]  /*8e00*/  HFMA2 R190, -RZ, RZ, 0, 1.1920928955078125e-07 ;  /* 0x00000002ffbe7431 */ /* 0x000fe200000001ff */
[----:B------:R-:W-:-:S07]  /*8e10*/  MOV R191, R205 ;  /* 0x000000cd00bf7202 */ /* 0x000fce0000000f00 */
[----:B------:R-:W-:Y:S05]  /*8e20*/  WARPSYNC.COLLECTIVE R188, `(.L_x_11818) ;  /* 0x00000000bc087348 */ /* 0x000fea0003c00000 */
[----:B------:R0:W1:Y:S02]  /*8e30*/  SHFL.BFLY P6, R205, R225, R190, R189 ;  /* 0x0c0000bee1cd7389 */ /* 0x00006400000c00bd */
[----:B01----:R-:W-:Y:S05]  /*8e40*/  ENDCOLLECTIVE ;  /* 0x000000000000791b */ /* 0x003fea0003800000 */
.L_x_11818:
[----:B------:R-:W-:-:S05]  /*8e50*/  FADD.FTZ R191, R191, R224 ;  /* 0x000000e0bfbf7221 */ /* 0x000fca0000010000 */
[----:B------:R-:W-:Y:S02]  /*8e60*/  MOV R225, R191 ;  /* 0x000000bf00e17202 */ /* 0x000fe40000000f00 */
[----:B------:R-:W-:-:S07]  /*8e70*/  MOV R193, R205 ;  /* 0x000000cd00c17202 */ /* 0x000fce0000000f00 */
[----:B------:R-:W-:Y:S05]  /*8e80*/  WARPSYNC.COLLECTIVE R188, `(.L_x_11819) ;  /* 0x00000000bc087348 */ /* 0x000fea0003c00000 */
[----:B------:R0:W1:Y:S02]  /*8e90*/  SHFL.BFLY P6, R205, R225, R190, R189 ;  /* 0x0c0000bee1cd7389 */ /* 0x00006400000c00bd */
[----:B01----:R-:W-:Y:S05]  /*8ea0*/  ENDCOLLECTIVE ;  /* 0x000000000000791b */ /* 0x003fea0003800000 */
.L_x_11819:
[----:B------:R-:W-:-:S05]  /*8eb0*/  FADD.FTZ R193, R192, R193 ;  /* 0x000000c1c0c17221 */ /* 0x000fca0000010000 */
[----:B------:R-:W-:Y:S01]  /*8ec0*/  MOV R225, R193 ;  /* 0x000000c100e17202 */ /* 0x000fe20000000f00 */
[----:B------:R-:W-:Y:S01]  /*8ed0*/  HFMA2 R190, -RZ, RZ, 0, 2.384185791015625e-07 ;  /* 0x00000004ffbe7431 */ /* 0x000fe200000001ff */
[----:B------:R-:W-:-:S07]  /*8ee0*/  MOV R194, R205 ;  /* 0x000000cd00c27202 */ /* 0x000fce0000000f00 */
[----:B------:R-:W-:Y:S05]  /*8ef0*/  WARPSYNC.COLLECTIVE R188, `(.L_x_11820) ;  /* 0x00000000bc087348 */ /* 0x000fea0003c00000 */
[----:B------:R0:W1:Y:S02]  /*8f00*/  SHFL.BFLY P6, R205, R225, R190, R189 ;  /* 0x0c0000bee1cd7389 */ /* 0x00006400000c00bd */
[----:B01----:R-:W-:Y:S05]  /*8f10*/  ENDCOLLECTIVE ;  /* 0x000000000000791b */ /* 0x003fea0003800000 */
.L_x_11820:
[----:B------:R-:W-:-:S05]  /*8f20*/  FADD.FTZ R194, R191, R194 ;  /* 0x000000c2bfc27221 */ /* 0x000fca0000010000 */
[----:B------:R-:W-:Y:S02]  /*8f30*/  MOV R225, R194 ;  /* 0x000000c200e17202 */ /* 0x000fe40000000f00 */
[----:B------:R-:W-:-:S07]  /*8f40*/  MOV R204, R205 ;  /* 0x000000cd00cc7202 */ /* 0x000fce0000000f00 */
[----:B------:R-:W-:Y:S05]  /*8f50*/  WARPSYNC.COLLECTIVE R188, `(.L_x_11821) ;  /* 0x00000000bc087348 */ /* 0x000fea0003c00000 */
[----:B------:R0:W1:Y:S02]  /*8f60*/  SHFL.BFLY P6, R205, R225, R190, R189 ;  /* 0x0c0000bee1cd7389 */ /* 0x00006400000c00bd */
[----:B01----:R-:W-:Y:S05]  /*8f70*/  ENDCOLLECTIVE ;  /* 0x000000000000791b */ /* 0x003fea0003800000 */
.L_x_11821:
[----:B------:R-:W-:-:S05]  /*8f80*/  FADD.FTZ R204, R193, R204 ;  /* 0x000000ccc1cc7221 */ /* 0x000fca0000010000 */
[----:B------:R-:W-:Y:S01]  /*8f90*/  MOV R225, R204 ;  /* 0x000000cc00e17202 */ /* 0x000fe20000000f00 */
[----:B------:R-:W-:Y:S01]  /*8fa0*/  HFMA2 R190, -RZ, RZ, 0, 4.76837158203125e-07 ;  /* 0x00000008ffbe7431 */ /* 0x000fe200000001ff */
[----:B------:R-:W-:-:S07]  /*8fb0*/  MOV R195, R205 ;  /* 0x000000cd00c37202 */ /* 0x000fce0000000f00 */
[----:B------:R-:W-:Y:S05]  /*8fc0*/  WARPSYNC.COLLECTIVE R188, `(.L_x_11822) ;  /* 0x00000000bc087348 */ /* 0x000fea0003c00000 */
[----:B------:R0:W1:Y:S02]  /*8fd0*/  SHFL.BFLY P6, R205, R225, R190, R189 ;  /* 0x0c0000bee1cd7389 */ /* 0x00006400000c00bd */
[----:B01----:R-:W-:Y:S05]  /*8fe0*/  ENDCOLLECTIVE ;  /* 0x000000000000791b */ /* 0x003fea0003800000 */
.L_x_11822:
[----:B------:R-:W-:-:S05]  /*8ff0*/  FADD.FTZ R195, R194, R195 ;  /* 0x000000c3c2c37221 */ /* 0x000fca0000010000 */
[----:B------:R-:W-:Y:S02]  /*9000*/  MOV R225, R195 ;  /* 0x000000c300e17202 */ /* 0x000fe40000000f00 */
[----:B------:R-:W-:-:S07]  /*9010*/  MOV R199, R205 ;  /* 0x000000cd00c77202 */ /* 0x000fce0000000f00 */
[----:B------:R-:W-:Y:S05]  /*9020*/  WARPSYNC.COLLECTIVE R188, `(.L_x_11823) ;  /* 0x00000000bc087348 */ /* 0x000fea0003c00000 */
[----:B------:R0:W1:Y:S02]  /*9030*/  SHFL.BFLY P6, R205, R225, R190, R189 ;  /* 0x0c0000bee1cd7389 */ /* 0x00006400000c00bd */
[----:B01----:R-:W-:Y:S05]  /*9040*/  ENDCOLLECTIVE ;  /* 0x000000000000791b */ /* 0x003fea0003800000 */
.L_x_11823:
[----:B------:R-:W-:-:S05]  /*9050*/  FADD.FTZ R199, R204, R199 ;  /* 0x000000c7ccc77221 */ /* 0x000fca0000010000 */
[----:B------:R-:W-:Y:S01]  /*9060*/  MOV R225, R199 ;  /* 0x000000c700e17202 */ /* 0x000fe20000000f00 */
[----:B------:R-:W-:Y:S01]  /*9070*/  HFMA2 R190, -RZ, RZ, 0, 9.5367431640625e-07 ;  /* 0x00000010ffbe7431 */ /* 0x000fe200000001ff */
[----:B------:R-:W-:-:S07]  /*9080*/  MOV R206, R205 ;  /* 0x000000cd00ce7202 */ /* 0x000fce0000000f00 */
[----:B------:R-:W-:Y:S05]  /*9090*/  WARPSYNC.COLLECTIVE R188, `(.L_x_11824) ;  /* 0x00000000bc087348 */ /* 0x000fea0003c00000 */
[----:B------:R0:W1:Y:S02]  /*90a0*/  SHFL.BFLY P6, R205, R225, R190, R189 ;  /* 0x0c0000bee1cd7389 */ /* 0x00006400000c00bd */
[----:B01----:R-:W-:Y:S05]  /*90b0*/  ENDCOLLECTIVE ;  /* 0x000000000000791b */ /* 0x003fea0003800000 */
.L_x_11824:
[----:B------:R-:W-:-:S05]  /*90c0*/  FADD.FTZ R206, R195, R206 ;  /* 0x000000cec3ce7221 */ /* 0x000fca0000010000 */
[----:B------:R-:W-:Y:S02]  /*90d0*/  MOV R225, R206 ;  /* 0x000000ce00e17202 */ /* 0x000fe40000000f00 */
[----:B------:R-:W-:-:S07]  /*90e0*/  MOV R192, R205 ;  /* 0x000000cd00c07202 */ /* 0x000fce0000000f00 */
[----:B------:R-:W-:Y:S05]  /*90f0*/  WARPSYNC.COLLECTIVE R188, `(.L_x_11825) ;  /* 0x00000000bc087348 */ /* 0x000fea0003c00000 */
[----:B------:R0:W1:Y:S02]  /*9100*/  SHFL.BFLY P6, R205, R225, R190, R189 ;  /* 0x0c0000bee1cd7389 */ /* 0x00006400000c00bd */
[----:B01----:R-:W-:Y:S05]  /*9110*/  ENDCOLLECTIVE ;  /* 0x000000000000791b */ /* 0x003fea0003800000 */
.L_x_11825:
[----:B------:R-:W-:Y:S01]  /*9120*/  MOV R191, R205 ;  /* 0x000000cd00bf7202 */ /* 0x000fe20000000f00 */
[----:B------:R-:W-:Y:S06]  /*9130*/  BRA `(.L_x_11826) ;  /* 0xffffff9000787947 */ /* 0x000fec000383ffff */
.L_x_11827:
        /* <DEDUP_REMOVED lines=12> */
.L_x_20070:


//--------------------- .text._ZN10layer_norm13ln_bwd_kernelINS_13Kernel_traitsI6__halfS2_fS2_fjLj1024ELj1ELj4ELj1ELj16ENS_18Kernel_traits_baseILj1024ES2_S2_fS2_fjLj128EEEEELb0ELb1ELb0ELb1EEEvNS_9BwdParamsE --------------------------
	.section	.text._ZN10layer_norm13ln_bwd_kernelINS_13Kernel_traitsI6__halfS2_fS2_fjLj1024ELj1ELj4ELj1ELj16ENS_18Kernel_traits_baseILj1024ES2_S2_fS2_fjLj128EEEEELb0ELb1ELb0ELb1EEEvNS_9BwdParamsE,"ax",@progbits
	.align	128
        .global         _ZN10layer_norm13ln_bwd_kernelINS_13Kernel_traitsI6__halfS2_fS2_fjLj1024ELj1ELj4ELj1ELj16ENS_18Kernel_traits_baseILj1024ES2_S2_fS2_fjLj128EEEEELb0ELb1ELb0ELb1EEEvNS_9BwdParamsE
        .type           _ZN10layer_norm13ln_bwd_kernelINS_13Kernel_traitsI6__halfS2_fS2_fjLj1024ELj1ELj4ELj1ELj16ENS_18Kernel_traits_baseILj1024ES2_S2_fS2_fjLj128EEEEELb0ELb1ELb0ELb1EEEvNS_9BwdParamsE,@function
        .size           _ZN10layer_norm13ln_bwd_kernelINS_13Kernel_traitsI6__halfS2_fS2_fjLj1024ELj1ELj4ELj1ELj16ENS_18Kernel_traits_baseILj1024ES2_S2_fS2_fjLj128EEEEELb0ELb1ELb0ELb1EEEvNS_9BwdParamsE,(.L_x_20071 - _ZN10layer_norm13ln_bwd_kernelINS_13Kernel_traitsI6__halfS2_fS2_fjLj1024ELj1ELj4ELj1ELj16ENS_18Kernel_traits_baseILj1024ES2_S2_fS2_fjLj128EEEEELb0ELb1ELb0ELb1EEEvNS_9BwdParamsE)
        .other          _ZN10layer_norm13ln_bwd_kernelINS_13Kernel_traitsI6__halfS2_fS2_fjLj1024ELj1ELj4ELj1ELj16ENS_18Kernel_traits_baseILj1024ES2_S2_fS2_fjLj128EEEEELb0ELb1ELb0ELb1EEEvNS_9BwdParamsE,@"STO_CUDA_ENTRY STV_DEFAULT"
_ZN10layer_norm13ln_bwd_kernelINS_13Kernel_traitsI6__halfS2_fS2_fjLj1024ELj1ELj4ELj1ELj16ENS_18Kernel_traits_baseILj1024ES2_S2_fS2_fjLj128EEEEELb0ELb1ELb0ELb1EEEvNS_9BwdParamsE:
.text._ZN10layer_norm13ln_bwd_kernelINS_13Kernel_traitsI6__halfS2_fS2_fjLj1024ELj1ELj4ELj1ELj16ENS_18Kernel_traits_baseILj1024ES2_S2_fS2_fjLj128EEEEELb0ELb1ELb0ELb1EEEvNS_9BwdParamsE:
        /* <DEDUP_REMOVED lines=70> */
[----:B------:R-:W3:Y:S04]  /*0460*/  LDG.E.128 R20, desc[UR6][R2.64] ;  /* 0x0000000602147981 */ /* 0x000ee8000c1e1d00 */
[----:B------:R-:W4:Y:S04]  /*0470*/  LDG.E.128 R16, desc[UR6][R2.64+0x200] ;  /* 0x0002000602107981 */ /* 0x000f28000c1e1d00 */
[----:B------:R-:W4:Y:S04]  /*0480*/  LDG.E.128 R12, desc[UR6][R2.64+0x400] ;  /* 0x00040006020c7981 */ /* 0x000f28000c1e1d00 */
[----:B------:R-:W4:Y:S01]  /*0490*/  LDG.E.128 R8, desc[UR6][R2.64+0x600] ;  /* 0x0006000602087981 */ /* 0x000f22000c1e1d00 */
[----:B--2---:R-:W-:Y:S01]  /*04a0*/  IMAD.WIDE.U32 R4, R7, 0x10, R4 ;  /* 0x0000001007047825 */ /* 0x004fe200078e0004 */
[----:B-1----:R-:W-:-:S03]  /*04b0*/  ISETP.NE.U32.AND P0, PT, RZ, UR4, PT ;  /* 0x00000004ff007c0c */ /* 0x002fc6000bf05070 */
[----:B------:R-:W-:Y:S01]  /*04c0*/  HFMA2 R194, -RZ, RZ, 0, 0 ;  /* 0x00000000ffc27431 */ /* 0x000fe200000001ff */
[----:B------:R-:W-:Y:S01]  /*04d0*/  BSSY B1, `(.L_x_11830) ;  /* 0x0000693000017945 */ /* 0x000fe20003800000 */
[----:B------:R-:W-:Y:S01]  /*04e0*/  HFMA2 R235, -RZ, RZ, 0, 0 ;  /* 0x00000000ffeb7431 */ /* 0x000fe200000001ff */
[----:B------:R-:W5:Y:S01]  /*04f0*/  LDG.E.128 R52, desc[UR6][R4.64+0x600] ;  /* 0x0006000604347981 */ /* 0x000f62000c1e1d00 */
[----:B------:R-:W-:Y:S01]  /*0500*/  HFMA2 R226, -RZ, RZ, 0, 0 ;  /* 0x00000000ffe27431 */ /* 0x000fe200000001ff */
[----:B------:R-:W-:Y:S02]  /*0510*/  ISETP.NE.AND.EX P0, PT, RZ, UR5, PT, P0 ;  /* 0x00000005ff007c0c */ /* 0x000fe4000bf05300 */
[----:B------:R-:W-:Y:S01]  /*0520*/  CS2R R200, SRZ ;  /* 0x0000000000c87805 */ /* 0x000fe2000001ff00 */
        /* <DEDUP_REMOVED lines=8> */
[----:B------:R0:W5:Y:S01]  /*05b0*/  LDG.E.128 R40, desc[UR6][R4.64] ;  /* 0x0000000604287981 */ /* 0x000162000c1e1d00 */
        /* <DEDUP_REMOVED lines=14> */
[----:B------:R-:W-:Y:S02]  /*06a0*/  MOV R228, RZ ;  /* 0x000000ff00e47202 */ /* 0x000fe40000000f00 */
        /* <DEDUP_REMOVED lines=16> */
[----:B0-----:R-:W-:Y:S01]  /*07b0*/  CS2R R4, SRZ ;  /* 0x0000000000047805 */ /* 0x001fe2000001ff00 */
[----:B---3--:R-:W-:-:S02]  /*07c0*/  HADD2.F32 R2, -RZ, R20.H0_H0 ;  /* 0x20000014ff027230 */ /* 0x008fc40000004100 */
[----:B------:R-:W-:Y:S02]  /*07d0*/  HADD2.F32 R0, -RZ, R20.H1_H1 ;  /* 0x30000014ff007230 */ /* 0x000fe40000004100 */
[----:B------:R-:W-:Y:S01]  /*07e0*/  HADD2.F32 R3, -RZ, R21.H0_H0 ;  /* 0x20000015ff037230 */ /* 0x000fe20000004100 */
[----:B------:R0:W-:Y:S01]  /*07f0*/  STL [R1+0x40], R2 ;  /* 0x0000400201007387 */ /* 0x0001e20000100800 */
[----:B----4-:R-:W-:-:S03]  /*0800*/  HADD2.F32 R252, -RZ, R12.H1_H1 ;  /* 0x3000000cfffc7230 */ /* 0x010fc60000004100 */
[----:B------:R1:W-:Y:S01]  /*0810*/  STL [R1+0x3c], R0 ;  /* 0x00003c0001007387 */ /* 0x0003e20000100800 */
[--C-:B------:R-:W-:Y:S02]  /*0820*/  HADD2.F32 R251, -RZ, R13.reuse.H0_H0 ;  /* 0x2000000dfffb7230 */ /* 0x100fe40000004100 */
[----:B------:R-:W-:Y:S01]  /*0830*/  HADD2.F32 R250, -RZ, R13.H1_H1 ;  /* 0x3000000dfffa7230 */ /* 0x000fe20000004100 */
[----:B------:R2:W-:Y:S01]  /*0840*/  STL [R1+0x38], R3 ;  /* 0x0000380301007387 */ /* 0x0005e20000100800 */
[--C-:B------:R-:W-:Y:S02]  /*0850*/  HADD2.F32 R249, -RZ, R14.reuse.H0_H0 ;  /* 0x2000000efff97230 */ /* 0x100fe40000004100 */
[----:B0-----:R-:W-:Y:S01]  /*0860*/  HADD2.F32 R2, -RZ, R21.H1_H1 ;  /* 0x30000015ff027230 */ /* 0x001fe20000004100 */
[----:B------:R-:W-:Y:S01]  /*0870*/  CS2R R20, SRZ ;  /* 0x0000000000147805 */ /* 0x000fe2000001ff00 */
[----:B------:R-:W-:Y:S02]  /*0880*/  HADD2.F32 R248, -RZ, R14.H1_H1 ;  /* 0x3000000efff87230 */ /* 0x000fe40000004100 */
[----:B-1----:R-:W-:Y:S01]  /*0890*/  HADD2.F32 R0, -RZ, R22.H0_H0 ;  /* 0x20000016ff007230 */ /* 0x002fe20000004100 */
[----:B------:R0:W-:Y:S01]  /*08a0*/  STL [R1+0x34], R2 ;  /* 0x0000340201007387 */ /* 0x0001e20000100800 */
[----:B------:R-:W-:-:S02]  /*08b0*/  HADD2.F32 R247, -RZ, R15.H0_H0 ;  /* 0x2000000ffff77230 */ /* 0x000fc40000004100 */
[----:B--2---:R-:W-:Y:S01]  /*08c0*/  HADD2.F32 R3, -RZ, R22.H1_H1 ;  /* 0x30000016ff037230 */ /* 0x004fe20000004100 */
[----:B------:R1:W-:Y:S01]  /*08d0*/  STL [R1+0x30], R0 ;  /* 0x0000300001007387 */ /* 0x0003e20000100800 */
[----:B------:R-:W-:Y:S01]  /*08e0*/  HADD2.F32 R246, -RZ, R15.H1_H1 ;  /* 0x3000000ffff67230 */ /* 0x000fe20000004100 */
[----:B------:R-:W-:Y:S01]  /*08f0*/  CS2R R14, SRZ ;  /* 0x00000000000e7805 */ /* 0x000fe2000001ff00 */
[--C-:B------:R-:W-:Y:S01]  /*0900*/  HADD2.F32 R245, -RZ, R8.reuse.H0_H0 ;  /* 0x20000008fff57230 */ /* 0x100fe20000004100 */
[----:B------:R2:W-:Y:S01]  /*0910*/  STL [R1+0x2c], R3 ;  /* 0x00002c0301007387 */ /* 0x0005e20000100800 */
[----:B------:R-:W-:Y:S02]  /*0920*/  HADD2.F32 R244, -RZ, R8.H1_H1 ;  /* 0x30000008fff47230 */ /* 0x000fe40000004100 */
[----:B0-----:R-:W-:Y:S02]  /*0930*/  HADD2.F32 R2, -RZ, R23.H0_H0 ;  /* 0x20000017ff027230 */ /* 0x001fe40000004100 */
[----:B------:R-:W-:-:S02]  /*0940*/  HADD2.F32 R243, -RZ, R9.H0_H0 ;  /* 0x20000009fff37230 */ /* 0x000fc40000004100 */
[----:B-1----:R-:W-:Y:S01]  /*0950*/  HADD2.F32 R0, -RZ, R23.H1_H1 ;  /* 0x30000017ff007230 */ /* 0x002fe20000004100 */
[----:B------:R0:W-:Y:S01]  /*0960*/  STL [R1+0x28], R2 ;  /* 0x0000280201007387 */ /* 0x0001e20000100800 */
[----:B------:R-:W-:Y:S01]  /*0970*/  HADD2.F32 R242, -RZ, R9.H1_H1 ;  /* 0x30000009fff27230 */ /* 0x000fe20000004100 */
[----:B------:R-:W-:Y:S01]  /*0980*/  CS2R R22, SRZ ;  /* 0x0000000000167805 */ /* 0x000fe2000001ff00 */
[----:B--2---:R-:W-:Y:S01]  /*0990*/  HADD2.F32 R3, -RZ, R16.H0_H0 ;  /* 0x20000010ff037230 */ /* 0x004fe20000004100 */
[----:B------:R1:W-:Y:S01]  /*09a0*/  STL [R1+0x24], R0 ;  /* 0x0000240001007387 */ /* 0x0003e20000100800 */
[--C-:B------:R-:W-:Y:S01]  /*09b0*/  HADD2.F32 R241, -RZ, R10.reuse.H0_H0 ;  /* 0x2000000afff17230 */ /* 0x100fe20000004100 */
[----:B------:R-:W-:Y:S01]  /*09c0*/  CS2R R8, SRZ ;  /* 0x0000000000087805 */ /* 0x000fe2000001ff00 */
[----:B------:R-:W-:Y:S01]  /*09d0*/  HADD2.F32 R240, -RZ, R10.H1_H1 ;  /* 0x3000000afff07230 */ /* 0x000fe20000004100 */
[----:B------:R2:W-:Y:S01]  /*09e0*/  STL [R1+0x20], R3 ;  /* 0x0000200301007387 */ /* 0x0005e20000100800 */
[----:B------:R-:W-:-:S02]  /*09f0*/  HADD2.F32 R239, -RZ, R11.H0_H0 ;  /* 0x2000000bffef7230 */ /* 0x000fc40000004100 */
[----:B0-----:R-:W-:Y:S02]  /*0a00*/  HADD2.F32 R2, -RZ, R16.H1_H1 ;  /* 0x30000010ff027230 */ /* 0x001fe40000004100 */
[----:B------:R-:W-:Y:S01]  /*0a10*/  HADD2.F32 R238, -RZ, R11.H1_H1 ;  /* 0x3000000bffee7230 */ /* 0x000fe20000004100 */
[----:B------:R-:W-:Y:S01]  /*0a20*/  CS2R R10, SRZ ;  /* 0x00000000000a7805 */ /* 0x000fe2000001ff00 */
[--C-:B-1----:R-:W-:Y:S01]  /*0a30*/  HADD2.F32 R0, -RZ, R17.reuse.H0_H0 ;  /* 0x20000011ff007230 */ /* 0x102fe20000004100 */
[----:B------:R0:W-:Y:S01]  /*0a40*/  STL [R1+0x1c], R2 ;  /* 0x00001c0201007387 */ /* 0x0001e20000100800 */
[----:B--2---:R-:W-:Y:S01]  /*0a50*/  HADD2.F32 R3, -RZ, R17.H1_H1 ;  /* 0x30000011ff037230 */ /* 0x004fe20000004100 */
[----:B------:R-:W-:Y:S02]  /*0a60*/  CS2R R16, SRZ ;  /* 0x0000000000107805 */ /* 0x000fe4000001ff00 */
[----:B------:R1:W-:Y:S04]  /*0a70*/  STL [R1+0x18], R0 ;  /* 0x0000180001007387 */ /* 0x0003e80000100800 */
[----:B------:R2:W-:Y:S01]  /*0a80*/  STL [R1+0x14], R3 ;  /* 0x0000140301007387 */ /* 0x0005e20000100800 */
[----:B0-----:R-:W-:-:S02]  /*0a90*/  HADD2.F32 R2, -RZ, R18.H0_H0 ;  /* 0x20000012ff027230 */ /* 0x001fc40000004100 */
[----:B-1----:R-:W-:-:S03]  /*0aa0*/  HADD2.F32 R0, -RZ, R18.H1_H1 ;  /* 0x30000012ff007230 */ /* 0x002fc60000004100 */
[----:B------:R0:W-:Y:S01]  /*0ab0*/  STL [R1+0x10], R2 ;  /* 0x0000100201007387 */ /* 0x0001e20000100800 */
[----:B--2---:R-:W-:-:S03]  /*0ac0*/  HADD2.F32 R3, -RZ, R19.H0_H0 ;  /* 0x20000013ff037230 */ /* 0x004fc60000004100 */
[----:B------:R1:W-:Y:S04]  /*0ad0*/  STL [R1+0xc], R0 ;  /* 0x00000c0001007387 */ /* 0x0003e80000100800 */
[----:B------:R-:W-:Y:S01]  /*0ae0*/  STL [R1+0x8], R3 ;  /* 0x0000080301007387 */ /* 0x000fe20000100800 */
[----:B0-----:R-:W-:Y:S01]  /*0af0*/  HADD2.F32 R2, -RZ, R19.H1_H1 ;  /* 0x30000013ff027230 */ /* 0x001fe20000004100 */
[----:B------:R-:W-:Y:S01]  /*0b00*/  CS2R R18, SRZ ;  /* 0x0000000000127805 */ /* 0x000fe2000001ff00 */
[----:B-1----:R-:W-:-:S03]  /*0b10*/  HADD2.F32 R0, -RZ, R12.H0_H0 ;  /* 0x2000000cff007230 */ /* 0x002fc60000004100 */
[----:B------:R0:W-:Y:S01]  /*0b20*/  STL [R1+0x4], R2 ;  /* 0x0000040201007387 */ /* 0x0001e20000100800 */
[----:B------:R-:W-:-:S03]  /*0b30*/  CS2R R12, SRZ ;  /* 0x00000000000c7805 */ /* 0x000fc6000001ff00 */
[----:B------:R1:W-:Y:S01]  /*0b40*/  STL [R1], R0 ;  /* 0x0000000001007387 */ /* 0x0003e20000100800 */
[----:B0-----:R-:W-:-:S07]  /*0b50*/  CS2R R2, SRZ ;  /* 0x0000000000027805 */ /* 0x001fce000001ff00 */
.L_x_11850:
[----:B------:R-:W0:Y:S01]  /*0b60*/  S2R R100, SR_TID.X ;  /* 0x0000000000647919 */ /* 0x000e220000002100 */
[----:B------:R-:W2:Y:S01]  /*0b70*/  LDC.64 R98, c[0x0][0x3c0] ;  /* 0x0000f000ff627b82 */ /* 0x000ea20000000a00 */
[----:B-1----:R-:W-:-:S05]  /*0b80*/  IMAD R0, R184, UR9, RZ ;  /* 0x00000009b8007c24 */ /* 0x002fca000f8e02ff */
[----:B------:R-:W-:Y:S02]  /*0b90*/  SHF.R.S32.HI R101, RZ, 0x1f, R0 ;  /* 0x0000001fff657819 */ /* 0x000fe40000011400 */
[----:B------:R-:W1:Y:S02]  /*0ba0*/  @P0 LDC.64 R96, c[0x0][0x3e0] ;  /* 0x0000f800ff600b82 */ /* 0x000e640000000a00 */
[----:B------:R-:W-:-:S06]  /*0bb0*/  LEA.HI R101, R101, R0, RZ, 0x3 ;  /* 0x0000000065657211 */ /* 0x000fcc00078f18ff */
[----:B------:R-:W3:Y:S08]  /*0bc0*/  LDC.64 R140, c[0x0][0x428] ;  /* 0x00010a00ff8c7b82 */ /* 0x000ef00000000a00 */
[----:B------:R-:W4:Y:S01]  /*0bd0*/  LDC.64 R128, c[0x0][0x3a8] ;  /* 0x0000ea00ff807b82 */ /* 0x000f220000000a00 */
[----:B--2---:R-:W-:-:S05]  /*0be0*/  IMAD.WIDE R98, R184, 0x4, R98 ;  /* 0x00000004b8627825 */ /* 0x004fca00078e0262 */
[----:B------:R-:W2:Y:S01]  /*0bf0*/  LDG.E R227, desc[UR6][R98.64] ;  /* 0x0000000662e37981 */ /* 0x000ea2000c1e1900 */
[----:B0-----:R-:W-:Y:S01]  /*0c00*/  LOP3.LUT R0, R100, 0x1f, RZ, 0xc0, !PT ;  /* 0x0000001f64007812 */ /* 0x001fe200078ec0ff */
[----:B-1----:R-:W-:Y:S01]  /*0c10*/  @P0 IMAD.WIDE R96, R184, 0x2, R96 ;  /* 0x00000002b8600825 */ /* 0x002fe200078e0260 */
[----:B------:R-:W0:Y:S02]  /*0c20*/  LDC.64 R176, c[0x0][0x3c8] ;  /* 0x0000f200ffb07b82 */ /* 0x000e240000000a00 */
[----:B------:R-:W-:Y:S02]  /*0c30*/  LEA.HI.SX32 R189, R101, R0, 0x1d ;  /* 0x0000000065bd7211 */ /* 0x000fe400078feaff */
[----:B------:R-:W2:Y:S02]  /*0c40*/  @P0 LDG.E.U16 R193, desc[UR6][R96.64] ;  /* 0x0000000660c10981 */ /* 0x000ea4000c1e1500 */
[C---:B------:R-:W-:Y:S02]  /*0c50*/  IADD3 R188, PT, PT, R189.reuse, 0x20, RZ ;  /* 0x00000020bdbc7810 */ /* 0x040fe40007ffe0ff */
[----:B------:R-:W-:-:S02]  /*0c60*/  IADD3 R186, PT, PT, R189, 0x40, RZ ;  /* 0x00000040bdba7810 */ /* 0x000fc40007ffe0ff */
[C---:B------:R-:W-:Y:S01]  /*0c70*/  IADD3 R0, PT, PT, R189.reuse, 0x60, RZ ;  /* 0x00000060bd007810 */ /* 0x040fe20007ffe0ff */
[----:B---3--:R-:W-:-:S04]  /*0c80*/  IMAD.WIDE.U32 R100, R189, 0x10, R140 ;  /* 0x00000010bd647825 */ /* 0x008fc800078e008c */
[--C-:B----4-:R-:W-:Y:S02]  /*0c90*/  IMAD.WIDE.U32 R104, R189, 0x20, R128.reuse ;  /* 0x00000020bd687825 */ /* 0x110fe400078e0080 */
[----:B------:R-:W3:Y:S02]  /*0ca0*/  LDG.E.128 R100, desc[UR6][R100.64] ;  /* 0x0000000664647981 */ /* 0x000ee4000c1e1d00 */
[--C-:B------:R-:W-:Y:S02]  /*0cb0*/  IMAD.WIDE.U32 R112, R188, 0x20, R128.reuse ;  /* 0x00000020bc707825 */ /* 0x100fe400078e0080 */
[----:B------:R-:W4:Y:S02]  /*0cc0*/  LDG.E.128 R96, desc[UR6][R104.64] ;  /* 0x0000000668607981 */ /* 0x000f24000c1e1d00 */
[--C-:B------:R-:W-:Y:S02]  /*0cd0*/  IMAD.WIDE.U32 R120, R186, 0x20, R128.reuse ;  /* 0x00000020ba787825 */ /* 0x100fe400078e0080 */
        /* <DEDUP_REMOVED lines=8> */
[----:B------:R-:W4:Y:S04]  /*0d60*/  LDG.E.128 R120, desc[UR6][R120.64+0x10] ;  /* 0x0000100678787981 */ /* 0x000f28000c1e1d00 */
[----:B------:R-:W4:Y:S04]  /*0d70*/  LDG.E.128 R132, desc[UR6][R132.64] ;  /* 0x0000000684847981 */ /* 0x000f28000c1e1d00 */
[----:B------:R-:W4:Y:S04]  /*0d80*/  LDG.E.128 R128, desc[UR6][R128.64+0x10] ;  /* 0x0000100680807981 */ /* 0x000f28000c1e1d00 */
[----:B------:R-:W4:Y:S01]  /*0d90*/  LDG.E.128 R136, desc[UR6][R136.64] ;  /* 0x0000000688887981 */ /* 0x000f22000c1e1d00 */
[----:B------:R-:W-:-:S04]  /*0da0*/  ISETP.NE.U32.AND P1, PT, RZ, UR10, PT ;  /* 0x0000000aff007c0c */ /* 0x000fc8000bf25070 */
[----:B------:R-:W-:Y:S01]  /*0db0*/  ISETP.NE.AND.EX P1, PT, RZ, UR11, PT, P1 ;  /* 0x0000000bff007c0c */ /* 0x000fe2000bf25310 */
[----:B0-----:R-:W-:-:S05]  /*0dc0*/  IMAD.WIDE R176, R184, 0x4, R176 ;  /* 0x00000004b8b07825 */ /* 0x001fca00078e02b0 */
[----:B------:R0:W4:Y:S07]  /*0dd0*/  LDG.E R185, desc[UR6][R176.64] ;  /* 0x00000006b0b97981 */ /* 0x00012e000c1e1900 */
[----:B------:R-:W1:Y:S08]  /*0de0*/  @P1 LDC.64 R178, c[0x0][0x438] ;  /* 0x00010e00ffb21b82 */ /* 0x000e700000000a00 */
[----:B0-----:R-:W0:Y:S08]  /*0df0*/  @P1 LDC.64 R176, c[0x0][0x438] ;  /* 0x00010e00ffb01b82 */ /* 0x001e300000000a00 */
[----:B------:R-:W1:Y:S08]  /*0e00*/  @P1 LDC.64 R180, c[0x0][0x438] ;  /* 0x00010e00ffb41b82 */ /* 0x000e700000000a00 */
[----:B------:R-:W1:Y:S01]  /*0e10*/  @P1 LDC.64 R210, c[0x0][0x438] ;  /* 0x00010e00ffd21b82 */ /* 0x000e620000000a00 */
[----:B------:R-:W-:Y:S01]  /*0e20*/  ISETP.NE.AND P2, PT, RZ, UR8, PT ;  /* 0x00000008ff007c0c */ /* 0x000fe2000bf45270 */
[----:B0-----:R-:W-:-:S05]  /*0e30*/  @P1 IMAD.WIDE.U32 R176, R189, 0x20, R176 ;  /* 0x00000020bdb01825 */ /* 0x001fca00078e00b0 */
[----:B-----5:R-:W5:Y:S04]  /*0e40*/  @P1 LDG.E.128 R56, desc[UR6][R176.64] ;  /* 0x00000006b0381981 */ /* 0x020f68000c1e1d00 */
[----:B------:R1:W5:Y:S01]  /*0e50*/  @P1 LDG.E.128 R60, desc[UR6][R176.64+0x10] ;  /* 0x00001006b03c1981 */ /* 0x000362000c1e1d00 */
[----:B------:R-:W-:Y:S01]  /*0e60*/  MOV R187, 0x3f800000 ;  /* 0x3f80000000bb7802 */ /* 0x000fe20000000f00 */
[----:B-1----:R-:W-:-:S04]  /*0e70*/  @P1 IMAD.WIDE.U32 R176, R188, 0x20, R178 ;  /* 0x00000020bcb01825 */ /* 0x002fc800078e00b2 */
[----:B------:R-:W-:Y:S01]  /*0e80*/  @P1 IMAD.WIDE.U32 R178, R186, 0x20, R180 ;  /* 0x00000020bab21825 */ /* 0x000fe200078e00b4 */
[----:B------:R-:W5:Y:S03]  /*0e90*/  @P1 LDG.E.128 R64, desc[UR6][R176.64] ;  /* 0x00000006b0401981 */ /* 0x000f66000c1e1d00 */
[----:B------:R-:W-:Y:S01]  /*0ea0*/  @P1 IMAD.WIDE.U32 R180, R0, 0x20, R210 ;  /* 0x0000002000b41825 */ /* 0x000fe200078e00d2 */
[----:B------:R-:W5:Y:S04]  /*0eb0*/  @P1 LDG.E.128 R72, desc[UR6][R178.64] ;  /* 0x00000006b2481981 */ /* 0x000f68000c1e1d00 */
[----:B------:R-:W5:Y:S04]  /*0ec0*/  @P1 LDG.E.128 R76, desc[UR6][R178.64+0x10] ;  /* 0x00001006b24c1981 */ /* 0x000f68000c1e1d00 */
[----:B------:R-:W5:Y:S04]  /*0ed0*/  @P1 LDG.E.128 R80, desc[UR6][R180.64] ;  /* 0x00000006b4501981 */ /* 0x000f68000c1e1d00 */
[----:B------:R0:W5:Y:S04]  /*0ee0*/  @P1 LDG.E.128 R84, desc[UR6][R180.64+0x10] ;  /* 0x00001006b4541981 */ /* 0x000168000c1e1d00 */
[----:B------:R1:W5:Y:S01]  /*0ef0*/  @P1 LDG.E.128 R68, desc[UR6][R176.64+0x10] ;  /* 0x00001006b0441981 */ /* 0x000362000c1e1d00 */
[----:B--2---:R-:W-:Y:S01]  /*0f00*/  FSEL R227, R227, RZ, !P2 ;  /* 0x000000ffe3e37208 */ /* 0x004fe20005000000 */
[----:B------:R-:W-:-:S02]  /*0f10*/  @P0 HADD2.F32 R187, -RZ, R193.H0_H0 ;  /* 0x200000c1ffbb0230 */ /* 0x000fc40000004100 */
[--C-:B---3--:R-:W-:Y:S02]  /*0f20*/  HADD2.F32 R217, -RZ, R101.reuse.H0_H0 ;  /* 0x20000065ffd97230 */ /* 0x108fe40000004100 */
[----:B------:R-:W-:Y:S02]  /*0f30*/  HADD2.F32 R213, -RZ, R101.H1_H1 ;  /* 0x30000065ffd57230 */ /* 0x000fe40000004100 */
[--C-:B0-----:R-:W-:Y:S02]  /*0f40*/  HADD2.F32 R180, -RZ, R102.reuse.H0_H0 ;  /* 0x20000066ffb47230 */ /* 0x101fe40000004100 */
[----:B------:R-:W-:Y:S02]  /*0f50*/  HADD2.F32 R179, -RZ, R102.H1_H1 ;  /* 0x30000066ffb37230 */ /* 0x000fe40000004100 */
[--C-:B------:R-:W-:Y:S02]  /*0f60*/  HADD2.F32 R102, -RZ, R103.reuse.H0_H0 ;  /* 0x20000067ff667230 */ /* 0x100fe40000004100 */
[----:B----4-:R-:W-:Y:S01]  /*0f70*/  FADD.FTZ R181, -R227, R108 ;  /* 0x0000006ce3b57221 */ /* 0x010fe20000010100 */
        /* <DEDUP_REMOVED lines=32> */
[--C-:B------:R-:W-:Y:S01]  /*1180*/  HADD2.F32 R230, -RZ, R134.reuse.H0_H0 ;  /* 0x20000086ffe67230 */ /* 0x100fe20000004100 */
[----:B------:R-:W2:Y:S01]  /*1190*/  LDL R127, [R1+0x3c] ;  /* 0x00003c00017f7983 */ /* 0x000ea20000100800 */
[----:B------:R-:W-:-:S02]  /*11a0*/  HADD2.F32 R229, -RZ, R134.H1_H1 ;  /* 0x30000086ffe57230 */ /* 0x000fc40000004100 */
[--C-:B------:R-:W-:Y:S01]  /*11b0*/  HADD2.F32 R134, -RZ, R135.reuse.H0_H0 ;  /* 0x20000087ff867230 */ /* 0x100fe20000004100 */
[----:B------:R-:W3:Y:S01]  /*11c0*/  LDL R106, [R1+0x30] ;  /* 0x00003000016a7983 */ /* 0x000ee20000100800 */
[----:B------:R-:W-:Y:S02]  /*11d0*/  HADD2.F32 R227, -RZ, R135.H1_H1 ;  /* 0x30000087ffe37230 */ /* 0x000fe40000004100 */
[--C-:B------:R-:W-:Y:S01]  /*11e0*/  HADD2.F32 R125, -RZ, R137.reuse.H0_H0 ;  /* 0x20000089ff7d7230 */ /* 0x100fe20000004100 */
[----:B------:R-:W4:Y:S01]  /*11f0*/  LDL R129, [R1+0x28] ;  /* 0x0000280001817983 */ /* 0x000f220000100800 */
[----:B------:R-:W-:Y:S02]  /*1200*/  HADD2.F32 R126, -RZ, R137.H1_H1 ;  /* 0x30000089ff7e7230 */ /* 0x000fe40000004100 */
[--C-:B------:R-:W-:Y:S01]  /*1210*/  HADD2.F32 R137, -RZ, R138.reuse.H0_H0 ;  /* 0x2000008aff897230 */ /* 0x100fe20000004100 */
[----:B------:R-:W4:Y:S01]  /*1220*/  LDL R117, [R1+0x38] ;  /* 0x0000380001757983 */ /* 0x000f220000100800 */
[----:B------:R-:W-:-:S03]  /*1230*/  HADD2.F32 R135, -RZ, R138.H1_H1 ;  /* 0x3000008aff877230 */ /* 0x000fc60000004100 */
[----:B------:R-:W2:Y:S01]  /*1240*/  LDL R138, [R1+0x40] ;  /* 0x00004000018a7983 */ /* 0x000ea20000100800 */
[--C-:B------:R-:W-:Y:S02]  /*1250*/  HADD2.F32 R219, -RZ, R100.reuse.H0_H0 ;  /* 0x20000064ffdb7230 */ /* 0x100fe40000004100 */
[----:B------:R-:W-:Y:S02]  /*1260*/  HADD2.F32 R218, -RZ, R100.H1_H1 ;  /* 0x30000064ffda7230 */ /* 0x000fe40000004100 */
[----:B------:R-:W-:Y:S01]  /*1270*/  FMUL.FTZ R100, R185, R215 ;  /* 0x000000d7b9647220 */ /* 0x000fe20000410000 */
[----:B------:R-:W-:-:S04]  /*1280*/  IMAD.WIDE.U32 R140, R0, 0x10, R140 ;  /* 0x00000010008c7825 */ /* 0x000fc800078e008c */
[----:B------:R-:W-:Y:S01]  /*1290*/  FADD.FTZ R34, R219, R34 ;  /* 0x00000022db227221 */ /* 0x000fe20000010000 */
[----:B------:R-:W4:Y:S01]  /*12a0*/  LDL R116, [R1+0x34] ;  /* 0x0000340001747983 */ /* 0x000f220000100800 */
[----:B------:R-:W-:-:S03]  /*12b0*/  FFMA.FTZ R2, R100, R219, R2 ;  /* 0x000000db64027223 */ /* 0x000fc60000010002 */
[----:B------:R-:W4:Y:S01]  /*12c0*/  LDG.E.128 R140, desc[UR6][R140.64] ;  /* 0x000000068c8c7981 */ /* 0x000f22000c1e1d00 */
[--C-:B------:R-:W-:Y:S02]  /*12d0*/  HADD2.F32 R232, -RZ, R133.reuse.H0_H0 ;  /* 0x20000085ffe87230 */ /* 0x100fe40000004100 */
[----:B------:R-:W-:Y:S02]  /*12e0*/  HADD2.F32 R231, -RZ, R133.H1_H1 ;  /* 0x30000085ffe77230 */ /* 0x000fe40000004100 */
[----:B------:R-:W-:Y:S01]  /*12f0*/  FMUL.FTZ R222, R185, R222 ;  /* 0x000000deb9de7220 */ /* 0x000fe20000410000 */
[--C-:B------:R-:W-:Y:S02]  /*1300*/  HADD2.F32 R133, -RZ, R139.reuse.H0_H0 ;  /* 0x2000008bff857230 */ /* 0x100fe40000004100 */
[----:B------:R-:W-:Y:S02]  /*1310*/  HADD2.F32 R233, -RZ, R132.H0_H0 ;  /* 0x20000084ffe97230 */ /* 0x000fe40000004100 */
[----:B------:R-:W-:Y:S01]  /*1320*/  FADD.FTZ R38, R180, R38 ;  /* 0x00000026b4267221 */ /* 0x000fe20000010000 */
[----:B------:R-:W-:-:S02]  /*1330*/  HADD2.F32 R131, -RZ, R139.H1_H1 ;  /* 0x3000008bff837230 */ /* 0x000fc40000004100 */
[C---:B------:R-:W-:Y:S01]  /*1340*/  FMUL.FTZ R105, R185.reuse, R105 ;  /* 0x00000069b9697220 */ /* 0x040fe20000410000 */
[----:B------:R-:W4:Y:S01]  /*1350*/  LDL R139, [R1+0x18] ;  /* 0x00001800018b7983 */ /* 0x000f220000100800 */
[C---:B------:R-:W-:Y:S01]  /*1360*/  FMUL.FTZ R221, R185.reuse, R221 ;  /* 0x000000ddb9dd7220 */ /* 0x040fe20000410000 */
[----:B------:R-:W-:Y:S01]  /*1370*/  FADD.FTZ R144, R102, R144 ;  /* 0x0000009066907221 */ /* 0x000fe20000010000 */
[----:B------:R-:W-:Y:S01]  /*1380*/  FMUL.FTZ R220, R185, R220 ;  /* 0x000000dcb9dc7220 */ /* 0x000fe20000410000 */
[----:B------:R-:W4:Y:S01]  /*1390*/  LDL R130, [R1+0x2c] ;  /* 0x00002c0001827983 */ /* 0x000f220000100800 */
[----:B------:R-:W-:Y:S01]  /*13a0*/  FADD.FTZ R36, R217, R36 ;  /* 0x00000024d9247221 */ /* 0x000fe20000010000 */
[----:B------:R-:W-:Y:S02]  /*13b0*/  FADD.FTZ R37, R213, R37 ;  /* 0x00000025d5257221 */ /* 0x000fe40000010000 */
[----:B------:R-:W4:Y:S01]  /*13c0*/  LDL R128, [R1+0x24] ;  /* 0x0000240001807983 */ /* 0x000f220000100800 */
[----:B--2---:R-:W-:-:S03]  /*13d0*/  FMUL.FTZ R219, R138, R219 ;  /* 0x000000db8adb7220 */ /* 0x004fc60000410000 */
[----:B------:R-:W2:Y:S01]  /*13e0*/  LDL R138, [R1+0x20] ;  /* 0x00002000018a7983 */ /* 0x000ea20000100800 */
[----:B------:R-:W-:Y:S01]  /*13f0*/  FADD.FTZ R35, R218, R35 ;  /* 0x00000023da237221 */ /* 0x000fe20000010000 */
[-C--:B------:R-:W-:Y:S01]  /*1400*/  FFMA.FTZ R3, R222, R218.reuse, R3 ;  /* 0x000000dade037223 */ /* 0x080fe20000010003 */
[----:B------:R-:W-:Y:S01]  /*1410*/  FMUL.FTZ R218, R127, R218 ;  /* 0x000000da7fda7220 */ /* 0x000fe20000410000 */
[----:B------:R-:W-:Y:S01]  /*1420*/  FMUL.FTZ R127, R185, R216 ;  /* 0x000000d8b97f7220 */ /* 0x000fe20000410000 */
[----:B---3--:R-:W-:-:S03]  /*1430*/  FMUL.FTZ R106, R106, R180 ;  /* 0x000000b46a6a7220 */ /* 0x008fc60000410000 */
[----:B------:R-:W-:Y:S01]  /*1440*/  FFMA.FTZ R6, R127, R180, R6 ;  /* 0x000000b47f067223 */ /* 0x000fe20000010006 */
[--C-:B----4-:R-:W-:Y:S02]  /*1450*/  HADD2.F32 R115, -RZ, R140.reuse.H0_H0 ;  /* 0x2000008cff737230 */ /* 0x110fe40000004100 */
[----:B------:R-:W-:Y:S02]  /*1460*/  HADD2.F32 R118, -RZ, R140.H1_H1 ;  /* 0x3000008cff767230 */ /* 0x000fe40000004100 */
[----:B------:R-:W3:Y:S01]  /*1470*/  LDL R140, [R1+0x8] ;  /* 0x00000800018c7983 */ /* 0x000ee20000100800 */
[-C--:B------:R-:W-:Y:S01]  /*1480*/  FFMA.FTZ R8, R105, R102.reuse, R8 ;  /* 0x0000006669087223 */ /* 0x080fe20000010008 */
[----:B------:R-:W-:Y:S01]  /*1490*/  FMUL.FTZ R102, R129, R102 ;  /* 0x0000006681667220 */ /* 0x000fe20000410000 */
[--C-:B------:R-:W-:Y:S02]  /*14a0*/  HADD2.F32 R97, -RZ, R142.reuse.H0_H0 ;  /* 0x2000008eff617230 */ /* 0x100fe40000004100 */
[----:B------:R-:W-:Y:S01]  /*14b0*/  FMUL.FTZ R129, R185, R193 ;  /* 0x000000c1b9817220 */ /* 0x000fe20000410000 */
[----:B------:R-:W-:-:S02]  /*14c0*/  HADD2.F32 R98, -RZ, R142.H1_H1 ;  /* 0x3000008eff627230 */ /* 0x000fc40000004100 */
[-C--:B------:R-:W-:Y:S01]  /*14d0*/  FFMA.FTZ R4, R221, R217.reuse, R4 ;  /* 0x000000d9dd047223 */ /* 0x080fe20000010004 */
[----:B------:R-:W4:Y:S01]  /*14e0*/  LDL R142, [R1+0x10] ;  /* 0x00001000018e7983 */ /* 0x000f220000100800 */
[----:B------:R-:W-:Y:S01]  /*14f0*/  FMUL.FTZ R193, R139, R232 ;  /* 0x000000e88bc17220 */ /* 0x000fe20000410000 */
[----:B------:R-:W-:Y:S02]  /*1500*/  FMUL.FTZ R217, R117, R217 ;  /* 0x000000d975d97220 */ /* 0x000fe40000410000 */
[----:B------:R-:W4:Y:S01]  /*1510*/  LDL R139, [R1] ;  /* 0x00000000018b7983 */ /* 0x000f220000100800 */
[-C--:B------:R-:W-:Y:S01]  /*1520*/  FFMA.FTZ R5, R220, R213.reuse, R5 ;  /* 0x000000d5dc057223 */ /* 0x080fe20000010005 */
[----:B------:R-:W-:Y:S01]  /*1530*/  FMUL.FTZ R117, R116, R213 ;  /* 0x000000d574757220 */ /* 0x000fe20000410000 */
[--C-:B------:R-:W-:Y:S01]  /*1540*/  HADD2.F32 R119, -RZ, R141.reuse.H0_H0 ;  /* 0x2000008dff777230 */ /* 0x100fe20000004100 */
[----:B------:R-:W4:Y:S01]  /*1550*/  LDL R213, [R1+0x1c] ;  /* 0x00001c0001d57983 */ /* 0x000f220000100800 */
[----:B------:R-:W-:-:S03]  /*1560*/  HADD2.F32 R99, -RZ, R141.H1_H1 ;  /* 0x3000008dff637230 */ /* 0x000fc60000004100 */
[----:B------:R-:W4:Y:S01]  /*1570*/  LDL R141, [R1+0xc] ;  /* 0x00000c00018d7983 */ /* 0x000f220000100800 */
[--C-:B------:R-:W-:Y:S02]  /*1580*/  HADD2.F32 R96, -RZ, R143.reuse.H0_H0 ;  /* 0x2000008fff607230 */ /* 0x100fe40000004100 */
[----:B------:R-:W-:Y:S02]  /*1590*/  HADD2.F32 R124, -RZ, R143.H1_H1 ;  /* 0x3000008fff7c7230 */ /* 0x000fe40000004100 */
[----:B------:R-:W4:Y:S01]  /*15a0*/  LDL R143, [R1+0x14] ;  /* 0x00001400018f7983 */ /* 0x000f220000100800 */
[----:B--2---:R-:W-:-:S03]  /*15b0*/  FMUL.FTZ R180, R138, R233 ;  /* 0x000000e98ab47220 */ /* 0x004fc60000410000 */
[----:B------:R-:W2:Y:S01]  /*15c0*/  LDL R138, [R1+0x4] ;  /* 0x00000400018a7983 */ /* 0x000ea20000100800 */
[C---:B------:R-:W-:Y:S01]  /*15d0*/  FMUL.FTZ R212, R185.reuse, R212 ;  /* 0x000000d4b9d47220 */ /* 0x040fe20000410000 */
[C---:B------:R-:W-:Y:S01]  /*15e0*/  FMUL.FTZ R116, R185.reuse, R104 ;  /* 0x00000068b9747220 */ /* 0x040fe20000410000 */
[----:B------:R-:W-:Y:S01]  /*15f0*/  FADD.FTZ R152, R134, R152 ;  /* 0x0000009886987221 */ /* 0x000fe20000010000 */
[----:B------:R-:W-:Y:S02]  /*1600*/  HADD2.F32 R234, -RZ, R132.H1_H1 ;  /* 0x30000084ffea7230 */ /* 0x000fe40000004100 */
[----:B------:R-:W-:Y:S01]  /*1610*/  FFMA.FTZ R16, R212, R134, R16 ;  /* 0x00000086d4107223 */ /* 0x000fe20000010010 */
[--C-:B------:R-:W-:Y:S02]  /*1620*/  HADD2.F32 R132, -RZ, R136.reuse.H0_H0 ;  /* 0x20000088ff847230 */ /* 0x100fe40000004100 */
[C---:B------:R-:W-:Y:S01]  /*1630*/  FMUL.FTZ R103, R185.reuse, R103 ;  /* 0x00000067b9677220 */ /* 0x040fe20000410000 */
[----:B------:R-:W-:Y:S01]  /*1640*/  FMUL.FTZ R178, R185, R178 ;  /* 0x000000b2b9b27220 */ /* 0x000fe20000410000 */
[----:B---3--:R-:W-:Y:S01]  /*1650*/  FMUL.FTZ R215, R140, R134 ;  /* 0x000000868cd77220 */ /* 0x008fe20000410000 */
[----:B------:R-:W-:Y:S01]  /*1660*/  FADD.FTZ R134, RZ, R219 ;  /* 0x000000dbff867221 */ /* 0x000fe20000010000 */
[----:B------:R-:W-:Y:S01]  /*1670*/  FADD.FTZ R39, R179, R39 ;  /* 0x00000027b3277221 */ /* 0x000fe20000010000 */
[-C--:B------:R-:W-:Y:S01]  /*1680*/  FFMA.FTZ R7, R116, R179.reuse, R7 ;  /* 0x000000b374077223 */ /* 0x080fe20000010007 */
[----:B------:R-:W-:Y:S01]  /*1690*/  FMUL.FTZ R104, R130, R179 ;  /* 0x000000b382687220 */ /* 0x000fe20000410000 */
[----:B------:R-:W-:Y:S01]  /*16a0*/  FMUL.FTZ R179, R185, R211 ;  /* 0x000000d3b9b37220 */ /* 0x000fe20000410000 */
[----:B------:R-:W-:Y:S01]  /*16b0*/  FADD.FTZ R134, R218, R134 ;  /* 0x00000086da867221 */ /* 0x000fe20000010000 */
[----:B----4-:R-:W-:Y:S01]  /*16c0*/  FMUL.FTZ R211, R142, R230 ;  /* 0x000000e68ed37220 */ /* 0x010fe20000410000 */
[----:B------:R-:W-:-:S02]  /*16d0*/  HADD2.F32 R136, -RZ, R136.H1_H1 ;  /* 0x30000088ff887230 */ /* 0x000fc40000004100 */
[----:B------:R-:W-:Y:S01]  /*16e0*/  FADD.FTZ R145, R101, R145 ;  /* 0x0000009165917221 */ /* 0x000fe20000010000 */
[-C--:B------:R-:W-:Y:S01]  /*16f0*/  FFMA.FTZ R9, R103, R101.reuse, R9 ;  /* 0x0000006567097223 */ /* 0x080fe20000010009 */
[----:B------:R-:W-:Y:S01]  /*1700*/  FADD.FTZ R208, R132, R208 ;  /* 0x000000d084d07221 */ /* 0x000fe20000010000 */
[-C--:B------:R-:W-:Y:S01]  /*1710*/  FFMA.FTZ R18, R178, R132.reuse, R18 ;  /* 0x00000084b2127223 */ /* 0x080fe20000010012 */
[----:B------:R-:W-:Y:S01]  /*1720*/  FMUL.FTZ R142, R139, R132 ;  /* 0x000000848b8e7220 */ /* 0x000fe20000410000 */
[----:B------:R-:W-:Y:S01]  /*1730*/  FMUL.FTZ R101, R128, R101 ;  /* 0x0000006580657220 */ /* 0x000fe20000410000 */
[C---:B------:R-:W-:Y:S01]  /*1740*/  FMUL.FTZ R177, R185.reuse, R177 ;  /* 0x000000b1b9b17220 */ /* 0x040fe20000410000 */
[----:B------:R-:W-:Y:S01]  /*1750*/  FMUL.FTZ R128, R185, R181 ;  /* 0x000000b5b9807220 */ /* 0x000fe20000410000 */
[----:B------:R-:W-:Y:S01]  /*1760*/  FADD.FTZ R134, R217, R134 ;  /* 0x00000086d9867221 */ /* 0x000fe20000010000 */
[----:B------:R-:W-:Y:S01]  /*1770*/  FMUL.FTZ R181, R213, R234 ;  /* 0x000000ead5b57220 */ /* 0x000fe20000410000 */
[----:B------:R-:W-:Y:S01]  /*1780*/  FMUL.FTZ R213, R141, R229 ;  /* 0x000000e58dd57220 */ /* 0x000fe20000410000 */
[----:B------:R-:W-:Y:S01]  /*1790*/  FADD.FTZ R224, R136, R224 ;  /* 0x000000e088e07221 */ /* 0x000fe20000010000 */
[-C--:B------:R-:W-:Y:S01]  /*17a0*/  FFMA.FTZ R19, R177, R136.reuse, R19 ;  /* 0x00000088b1137223 */ /* 0x080fe20000010013 */
[----:B------:R-:W-:Y:S01]  /*17b0*/  FMUL.FTZ R141, R252, R136 ;  /* 0x00000088fc8d7220 */ /* 0x000fe20000410000 */
[----:B------:R-:W-:Y:S01]  /*17c0*/  FADD.FTZ R136, R117, R134 ;  /* 0x0000008675887221 */ /* 0x000fe20000010000 */
[C---:B------:R-:W-:Y:S01]  /*17d0*/  FMUL.FTZ R176, R185.reuse, R176 ;  /* 0x000000b0b9b07220 */ /* 0x040fe20000410000 */
        /* <DEDUP_REMOVED lines=9> */
[C---:B------:R-:W-:Y:S01]  /*1870*/  FMUL.FTZ R195, R185.reuse, R195 ;  /* 0x000000c3b9c37220 */ /* 0x040fe20000410000 */
[C---:B------:R-:W-:Y:S01]  /*1880*/  FMUL.FTZ R210, R185.reuse, R210 ;  /* 0x000000d2b9d27220 */ /* 0x040fe20000410000 */
[----:B------:R-:W-:Y:S01]  /*1890*/  FMUL.FTZ R214, R185, R214 ;  /* 0x000000d6b9d67220 */ /* 0x000fe20000410000 */
[----:B------:R-:W-:Y:S01]  /*18a0*/  FADD.FTZ R228, R137, R228 ;  /* 0x000000e489e47221 */ /* 0x000fe20000010000 */
[----:B------:R-:W-:Y:S01]  /*18b0*/  FADD.FTZ R235, R135, R235 ;  /* 0x000000eb87eb7221 */ /* 0x000fe20000010000 */
[----:B------:R-:W-:Y:S01]  /*18c0*/  FADD.FTZ R236, R133, R236 ;  /* 0x000000ec85ec7221 */ /* 0x000fe20000010000 */
[----:B------:R-:W-:Y:S01]  /*18d0*/  FADD.FTZ R237, R131, R237 ;  /* 0x000000ed83ed7221 */ /* 0x000fe20000010000 */
[C---:B------:R-:W-:Y:S01]  /*18e0*/  FMUL.FTZ R107, R185.reuse, R107 ;  /* 0x0000006bb96b7220 */ /* 0x040fe20000410000 */
[----:B------:R-:W-:Y:S01]  /*18f0*/  FMUL.FTZ R108, R185, R108 ;  /* 0x0000006cb96c7220 */ /* 0x000fe20000410000 */
[----:B------:R-:W-:-:S02]  /*1900*/  FADD.FTZ R154, R115, R154 ;  /* 0x0000009a739a7221 */ /* 0x000fc40000010000 */
[-C--:B------:R-:W-:Y:S01]  /*1910*/  FFMA.FTZ R26, R107, R115.reuse, R26 ;  /* 0x000000736b1a7223 */ /* 0x080fe2000001001a */
[----:B------:R-:W-:Y:S01]  /*1920*/  FMUL.FTZ R115, R245, R115 ;  /* 0x00000073f5737220 */ /* 0x000fe20000410000 */
[C---:B------:R-:W-:Y:S01]  /*1930*/  FMUL.FTZ R109, R185.reuse, R109 ;  /* 0x0000006db96d7220 */ /* 0x040fe20000410000 */
[C---:B------:R-:W-:Y:S01]  /*1940*/  FMUL.FTZ R110, R185.reuse, R110 ;  /* 0x0000006eb96e7220 */ /* 0x040fe20000410000 */
        /* <DEDUP_REMOVED lines=11> */
[C---:B------:R-:W-:Y:S01]  /*1a00*/  FMUL.FTZ R112, R185.reuse, R112 ;  /* 0x00000070b9707220 */ /* 0x040fe20000410000 */
[C---:B------:R-:W-:Y:S01]  /*1a10*/  FMUL.FTZ R113, R185.reuse, R113 ;  /* 0x00000071b9717220 */ /* 0x040fe20000410000 */
[----:B------:R-:W-:Y:S01]  /*1a20*/  FMUL.FTZ R114, R185, R114 ;  /* 0x00000072b9727220 */ /* 0x000fe20000410000 */
[----:B------:R-:W-:Y:S01]  /*1a30*/  FADD.FTZ R160, R96, R160 ;  /* 0x000000a060a07221 */ /* 0x000fe20000010000 */
[----:B------:R-:W-:Y:S01]  /*1a40*/  FADD.FTZ R161, R124, R161 ;  /* 0x000000a17ca17221 */ /* 0x000fe20000010000 */
[----:B------:R-:W-:Y:S01]  /*1a50*/  FFMA.FTZ R32, R113, R96, R32 ;  /* 0x0000006071207223 */ /* 0x000fe20000010020 */
[-C--:B------:R-:W-:Y:S01]  /*1a60*/  FFMA.FTZ R33, R114, R124.reuse, R33 ;  /* 0x0000007c72217223 */ /* 0x080fe20000010021 */
[----:B------:R-:W-:Y:S01]  /*1a70*/  UMOV UR4, 0xffffffff ;  /* 0xffffffff00047882 */ /* 0x000fe20000000000 */
[----:B------:R-:W-:Y:S01]  /*1a80*/  ISETP.NE.U32.AND P1, PT, RZ, UR10, PT ;  /* 0x0000000aff007c0c */ /* 0x000fe2000bf25070 */
[----:B------:R-:W-:Y:S01]  /*1a90*/  FMUL.FTZ R124, R238, R124 ;  /* 0x0000007cee7c7220 */ /* 0x000fe20000410000 */
[----:B------:R-:W-:Y:S01]  /*1aa0*/  FADD.FTZ R146, R233, R146 ;  /* 0x00000092e9927221 */ /* 0x000fe20000010000 */
[----:B------:R-:W-:Y:S01]  /*1ab0*/  FFMA.FTZ R10, R128, R233, R10 ;  /* 0x000000e9800a7223 */ /* 0x000fe2000001000a */
[----:B------:R-:W-:Y:S01]  /*1ac0*/  ISETP.NE.AND.EX P1, PT, RZ, UR11, PT, P1 ;  /* 0x0000000bff007c0c */ /* 0x000fe2000bf25310 */
        /* <DEDUP_REMOVED lines=11> */
[-C--:B------:R-:W-:Y:S01]  /*1b80*/  FFMA.FTZ R17, R214, R227.reuse, R17 ;  /* 0x000000e3d6117223 */ /* 0x080fe20000010011 */
[----:B------:R-:W-:Y:S01]  /*1b90*/  FADD.FTZ R159, R98, R159 ;  /* 0x0000009f629f7221 */ /* 0x000fe20000010000 */
[----:B------:R-:W-:Y:S01]  /*1ba0*/  FFMA.FTZ R31, R112, R98, R31 ;  /* 0x00000062701f7223 */ /* 0x000fe2000001001f */
[----:B--2---:R-:W-:Y:S01]  /*1bb0*/  FMUL.FTZ R216, R138, R227 ;  /* 0x000000e38ad87220 */ /* 0x004fe20000410000 */
        /* <DEDUP_REMOVED lines=42> */
[----:B------:R-:W-:Y:S01]  /*1e60*/  FMUL.FTZ R135, R248, R135 ;  /* 0x00000087f8877220 */ /* 0x000fe20000410000 */
[----:B------:R-:W-:Y:S01]  /*1e70*/  FFMA.FTZ R121, R138, R137, R121 ;  /* 0x000000898a797223 */ /* 0x000fe20000010079 */
[----:B------:R-:W-:Y:S01]  /*1e80*/  FADD.FTZ R120, R137, R120 ;  /* 0x0000007889787221 */ /* 0x000fe20000010000 */
[----:B------:R-:W-:Y:S01]  /*1e90*/  FFMA.FTZ R24, R134, R133, R24 ;  /* 0x0000008586187223 */ /* 0x000fe20000010018 */
[----:B------:R-:W-:Y:S01]  /*1ea0*/  FMUL.FTZ R132, R185, R123 ;  /* 0x0000007bb9847220 */ /* 0x000fe20000410000 */
[----:B------:R-:W-:Y:S01]  /*1eb0*/  FMUL.FTZ R133, R247, R133 ;  /* 0x00000085f7857220 */ /* 0x000fe20000410000 */
        /* <DEDUP_REMOVED lines=47> */
.L_x_11862:
[----:B------:R-:W-:Y:S01]  /*21b0*/  FADD.FTZ R98, R96, R98 ;  /* 0x0000006260627221 */ /* 0x000fe20000010000 */
[----:B0-----:R-:W-:-:S03]  /*21c0*/  FADD.FTZ R99, R97, R99 ;  /* 0x0000006361637221 */ /* 0x001fc60000010000 */
[----:B------:R-:W-:Y:S01]  /*21d0*/  FMUL.FTZ R98, R98, UR12 ;  /* 0x0000000c62627c20 */ /* 0x000fe20008410000 */
[----:B------:R-:W-:-:S04]  /*21e0*/  FMUL.FTZ R125, R99, UR12 ;  /* 0x0000000c637d7c20 */ /* 0x000fc80008410000 */
[----:B------:R-:W-:Y:S01]  /*21f0*/  FSEL R126, R98, RZ, !P2 ;  /* 0x000000ff627e7208 */ /* 0x000fe20005000000 */
[----:B------:R-:W-:Y:S06]  /*2200*/  @P1 BRA `(.L_x_11832) ;  /* 0x0000002400341947 */ /* 0x000fec0003800000 */
[----:B------:R-:W1:Y:S02]  /*2210*/  LDC.64 R230, c[0x0][0x390] ;  /* 0x0000e400ffe67b82 */ /* 0x000e640000000a00 */
[----:B-1----:R-:W-:-:S06]  /*2220*/  IMAD.WIDE.U32 R96, R189, 0x10, R230 ;  /* 0x00000010bd607825 */ /* 0x002fcc00078e00e6 */
[----:B------:R-:W5:Y:S01]  /*2230*/  LDG.E.128 R96, desc[UR6][R96.64] ;  /* 0x0000000660607981 */ /* 0x000f62000c1e1d00 */
[----:B------:R-:W-:-:S04]  /*2240*/  ISETP.NE.U32.AND P1, PT, RZ, UR14, PT ;  /* 0x0000000eff007c0c */ /* 0x000fc8000bf25070 */
[----:B------:R-:W-:-:S13]  /*2250*/  ISETP.NE.AND.EX P1, PT, RZ, UR15, PT, P1 ;  /* 0x0000000fff007c0c */ /* 0x000fda000bf25310 */
[----:B------:R-:W-:Y:S05]  /*2260*/  @P1 BRA `(.L_x_11833) ;  /* 0x0000000400141947 */ /* 0x000fea0003800000 */
[-CC-:B------:R-:W-:Y:S01]  /*2270*/  FFMA.FTZ R105, R105, R125.reuse, R126.reuse ;  /* 0x0000007d69697223 */ /* 0x180fe2000001007e */
[-CC-:B------:R-:W-:Y:S01]  /*2280*/  FFMA.FTZ R100, R100, R125.reuse, R126.reuse ;  /* 0x0000007d64647223 */ /* 0x180fe2000001007e */
        /* <DEDUP_REMOVED lines=8> */
[----:B-----5:R-:W-:-:S02]  /*2310*/  HADD2.F32 R100, -RZ, R99.H0_H0 ;  /* 0x20000063ff647230 */ /* 0x020fc40000004100 */
[----:B------:R-:W-:Y:S01]  /*2320*/  FADD.FTZ R106, R106, -R127 ;  /* 0x8000007f6a6a7221 */ /* 0x000fe20000010000 */
[----:B------:R-:W-:Y:S01]  /*2330*/  FMUL.FTZ R220, R105, R187 ;  /* 0x000000bb69dc7220 */ /* 0x000fe20000410000 */
[----:B------:R-:W-:Y:S02]  /*2340*/  HADD2.F32 R101, -RZ, R43.H0_H0 ;  /* 0x2000002bff657230 */ /* 0x000fe40000004100 */
[C---:B------:R-:W-:Y:S01]  /*2350*/  FMUL.FTZ R102, R185.reuse, R102 ;  /* 0x00000066b9667220 */ /* 0x040fe20000410000 */
[----:B------:R-:W-:Y:S01]  /*2360*/  FFMA.FTZ R116, R116, R125, R126 ;  /* 0x0000007d74747223 */ /* 0x000fe2000001007e */
[C---:B------:R-:W-:Y:S01]  /*2370*/  FMUL.FTZ R100, R220.reuse, R100 ;  /* 0x00000064dc647220 */ /* 0x040fe20000410000 */
[----:B------:R-:W-:Y:S01]  /*2380*/  FMUL.FTZ R106, R185, R106 ;  /* 0x0000006ab96a7220 */ /* 0x000fe20000410000 */
[----:B------:R-:W-:Y:S01]  /*2390*/  FMUL.FTZ R220, R220, R101 ;  /* 0x00000065dcdc7220 */ /* 0x000fe20000410000 */
[----:B------:R-:W-:Y:S02]  /*23a0*/  HADD2.F32 R101, -RZ, R99.H1_H1 ;  /* 0x30000063ff657230 */ /* 0x000fe40000004100 */
[----:B------:R-:W-:Y:S01]  /*23b0*/  FMUL.FTZ R99, R102, R187 ;  /* 0x000000bb66637220 */ /* 0x000fe20000410000 */
[----:B------:R-:W-:-:S02]  /*23c0*/  HADD2.F32 R102, -RZ, R43.H1_H1 ;  /* 0x3000002bff667230 */ /* 0x000fc40000004100 */
[----:B------:R-:W-:Y:S01]  /*23d0*/  FADD.FTZ R104, R104, -R116 ;  /* 0x8000007468687221 */ /* 0x000fe20000010000 */
[----:B------:R-:W-:Y:S01]  /*23e0*/  FMUL.FTZ R116, R106, R187 ;  /* 0x000000bb6a747220 */ /* 0x000fe20000410000 */
[C---:B------:R-:W-:Y:S01]  /*23f0*/  FMUL.FTZ R101, R99.reuse, R101 ;  /* 0x0000006563657220 */ /* 0x040fe20000410000 */
[----:B------:R-:W-:Y:S02]  /*2400*/  HADD2.F32 R103, -RZ, R42.H0_H0 ;  /* 0x2000002aff677230 */ /* 0x000fe40000004100 */
[----:B------:R-:W-:Y:S01]  /*2410*/  FMUL.FTZ R99, R99, R102 ;  /* 0x0000006663637220 */ /* 0x000fe20000410000 */
[----:B------:R-:W-:Y:S02]  /*2420*/  HADD2.F32 R102, -RZ, R98.H0_H0 ;  /* 0x20000062ff667230 */ /* 0x000fe40000004100 */
[----:B------:R-:W-:Y:S01]  /*2430*/  FFMA.FTZ R221, R221, R125, R126 ;  /* 0x0000007ddddd7223 */ /* 0x000fe2000001007e */
[----:B------:R-:W-:Y:S01]  /*2440*/  FMUL.FTZ R104, R185, R104 ;  /* 0x00000068b9687220 */ /* 0x000fe20000410000 */
[----:B------:R-:W-:-:S02]  /*2450*/  HADD2.F32 R127, -RZ, R41.H0_H0 ;  /* 0x20000029ff7f7230 */ /* 0x000fc40000004100 */
[----:B------:R-:W-:Y:S01]  /*2460*/  FMUL.FTZ R106, R185, R117 ;  /* 0x00000075b96a7220 */ /* 0x000fe20000410000 */
[C---:B------:R-:W-:Y:S01]  /*2470*/  FMUL.FTZ R102, R116.reuse, R102 ;  /* 0x0000006674667220 */ /* 0x040fe20000410000 */
[----:B------:R-:W-:Y:S01]  /*2480*/  FMUL.FTZ R116, R116, R103 ;  /* 0x0000006774747220 */ /* 0x000fe20000410000 */
[----:B------:R-:W-:Y:S02]  /*2490*/  HADD2.F32 R103, -RZ, R98.H1_H1 ;  /* 0x30000062ff677230 */ /* 0x000fe40000004100 */
[----:B------:R-:W-:Y:S01]  /*24a0*/  FADD.FTZ R217, R217, -R221 ;  /* 0x800000ddd9d97221 */ /* 0x000fe20000010000 */
[----:B------:R-:W-:Y:S01]  /*24b0*/  FMUL.FTZ R98, R104, R187 ;  /* 0x000000bb68627220 */ /* 0x000fe20000410000 */
[----:B------:R-:W-:Y:S02]  /*24c0*/  HADD2.F32 R104, -RZ, R42.H1_H1 ;  /* 0x3000002aff687230 */ /* 0x000fe40000004100 */
[----:B------:R-:W-:Y:S01]  /*24d0*/  FFMA.FTZ R222, R222, R125, R126 ;  /* 0x0000007ddede7223 */ /* 0x000fe2000001007e */
[C---:B------:R-:W-:Y:S01]  /*24e0*/  FMUL.FTZ R105, R185.reuse, R217 ;  /* 0x000000d9b9697220 */ /* 0x040fe20000410000 */
[C---:B------:R-:W-:Y:S01]  /*24f0*/  FMUL.FTZ R103, R98.reuse, R103 ;  /* 0x0000006762677220 */ /* 0x040fe20000410000 */
[----:B------:R-:W-:Y:S01]  /*2500*/  FMUL.FTZ R217, R185, R219 ;  /* 0x000000dbb9d97220 */ /* 0x000fe20000410000 */
[----:B------:R-:W-:Y:S01]  /*2510*/  FMUL.FTZ R98, R98, R104 ;  /* 0x0000006862627220 */ /* 0x000fe20000410000 */
[----:B------:R-:W-:-:S02]  /*2520*/  HADD2.F32 R104, -RZ, R97.H0_H0 ;  /* 0x20000061ff687230 */ /* 0x000fc40000004100 */
[-C--:B------:R-:W-:Y:S01]  /*2530*/  FMUL.FTZ R105, R105, R187.reuse ;  /* 0x000000bb69697220 */ /* 0x080fe20000410000 */
[----:B------:R-:W-:Y:S01]  /*2540*/  FADD.FTZ R218, R218, -R222 ;  /* 0x800000dedada7221 */ /* 0x000fe20000010000 */
[----:B------:R-:W-:Y:S01]  /*2550*/  FMUL.FTZ R217, R217, R187 ;  /* 0x000000bbd9d97220 */ /* 0x000fe20000410000 */
[----:B------:R-:W-:Y:S01]  /*2560*/  F2FP.F16.F32.PACK_AB R99, R99, R220 ;  /* 0x000000dc6363723e */ /* 0x000fe200000000ff */
[C---:B------:R-:W-:Y:S01]  /*2570*/  FMUL.FTZ R104, R105.reuse, R104 ;  /* 0x0000006869687220 */ /* 0x040fe20000410000 */
[----:B------:R-:W-:Y:S01]  /*2580*/  FMUL.FTZ R117, R105, R127 ;  /* 0x0000007f69757220 */ /* 0x000fe20000410000 */
[----:B------:R-:W-:Y:S02]  /*2590*/  HADD2.F32 R105, -RZ, R97.H1_H1 ;  /* 0x30000061ff697230 */ /* 0x000fe40000004100 */
[----:B------:R-:W-:Y:S01]  /*25a0*/  FMUL.FTZ R97, R106, R187 ;  /* 0x000000bb6a617220 */ /* 0x000fe20000410000 */
[----:B------:R-:W-:Y:S02]  /*25b0*/  HADD2.F32 R106, -RZ, R41.H1_H1 ;  /* 0x30000029ff6a7230 */ /* 0x000fe40000004100 */
[----:B------:R-:W-:Y:S01]  /*25c0*/  FMUL.FTZ R218, R185, R218 ;  /* 0x000000dab9da7220 */ /* 0x000fe20000410000 */
[----:B------:R-:W-:-:S02]  /*25d0*/  HADD2.F32 R127, -RZ, R40.H0_H0 ;  /* 0x20000028ff7f7230 */ /* 0x000fc40000004100 */
[C---:B------:R-:W-:Y:S01]  /*25e0*/  FMUL.FTZ R105, R97.reuse, R105 ;  /* 0x0000006961697220 */ /* 0x040fe20000410000 */
[----:B------:R-:W-:Y:S01]  /*25f0*/  F2FP.F16.F32.PACK_AB R98, R98, R116 ;  /* 0x000000746262723e */ /* 0x000fe200000000ff */
[----:B------:R-:W-:Y:S01]  /*2600*/  FMUL.FTZ R97, R97, R106 ;  /* 0x0000006a61617220 */ /* 0x000fe20000410000 */
[--C-:B------:R-:W-:Y:S02]  /*2610*/  HADD2.F32 R106, -RZ, R96.reuse.H0_H0 ;  /* 0x20000060ff6a7230 */ /* 0x100fe40000004100 */
[----:B------:R-:W-:Y:S02]  /*2620*/  FMUL.FTZ R218, R218, R187 ;  /* 0x000000bbdada7220 */ /* 0x000fe40000410000 */
[----:B------:R-:W-:Y:S01]  /*2630*/  F2FP.F16.F32.PACK_AB R97, R97, R117 ;  /* 0x000000756161723e */ /* 0x000fe200000000ff */
[C---:B------:R-:W-:Y:S01]  /*2640*/  FMUL.FTZ R106, R217.reuse, R106 ;  /* 0x0000006ad96a7220 */ /* 0x040fe20000410000 */
[----:B------:R-:W-:Y:S01]  /*2650*/  FMUL.FTZ R217, R217, R127 ;  /* 0x0000007fd9d97220 */ /* 0x000fe20000410000 */
[----:B------:R-:W-:-:S02]  /*2660*/  HADD2.F32 R127, -RZ, R96.H1_H1 ;  /* 0x30000060ff7f7230 */ /* 0x000fc40000004100 */
[----:B------:R-:W-:-:S03]  /*2670*/  HADD2.F32 R96, -RZ, R40.H1_H1 ;  /* 0x30000028ff607230 */ /* 0x000fc60000004100 */
[C---:B------:R-:W-:Y:S02]  /*2680*/  FMUL.FTZ R127, R218.reuse, R127 ;  /* 0x0000007fda7f7220 */ /* 0x040fe40000410000 */
[----:B------:R-:W-:-:S05]  /*2690*/  FMUL.FTZ R96, R218, R96 ;  /* 0x00000060da607220 */ /* 0x000fca0000410000 */
[----:B------:R-:W-:Y:S01]  /*26a0*/  F2FP.F16.F32.PACK_AB R96, R96, R217 ;  /* 0x000000d96060723e */ /* 0x000fe200000000ff */
[----:B------:R-:W-:Y:S06]  /*26b0*/  BRA `(.L_x_11834) ;  /* 0x0000000400107947 */ /* 0x000fec0003800000 */
.L_x_11833:
[-CC-:B------:R-:W-:Y:S01]  /*26c0*/  FFMA.FTZ R105, R105, R125.reuse, R126.reuse ;  /* 0x0000007d69697223 */ /* 0x180fe2000001007e */
[-CC-:B------:R-:W-:Y:S01]  /*26d0*/  FFMA.FTZ R89, R116, R125.reuse, R126.reuse ;  /* 0x0000007d74597223 */ /* 0x180fe2000001007e */
[----:B-----5:R-:W-:Y:S02]  /*26e0*/  HADD2.F32 R91, -RZ, R99.H0_H0 ;  /* 0x20000063ff5b7230 */ /* 0x020fe40000004100 */
[-CC-:B------:R-:W-:Y:S01]  /*26f0*/  FFMA.FTZ R92, R100, R125.reuse, R126.reuse ;  /* 0x0000007d645c7223 */ /* 0x180fe2000001007e */
[----:B------:R-:W-:Y:S01]  /*2700*/  FADD.FTZ R90, R102, -R105 ;  /* 0x80000069665a7221 */ /* 0x000fe20000010000 */
[-CC-:B------:R-:W-:Y:S01]  /*2710*/  FFMA.FTZ R102, R103, R125.reuse, R126.reuse ;  /* 0x0000007d67667223 */ /* 0x180fe2000001007e */
[----:B------:R-:W-:Y:S01]  /*2720*/  FADD.FTZ R89, R104, -R89 ;  /* 0x8000005968597221 */ /* 0x000fe20000010000 */
[----:B------:R-:W-:Y:S01]  /*2730*/  FFMA.FTZ R88, R127, R125, R126 ;  /* 0x0000007d7f587223 */ /* 0x000fe2000001007e */
[----:B------:R-:W-:Y:S01]  /*2740*/  FMUL.FTZ R90, R185, R90 ;  /* 0x0000005ab95a7220 */ /* 0x000fe20000410000 */
[----:B------:R-:W-:Y:S01]  /*2750*/  FADD.FTZ R102, R101, -R102 ;  /* 0x8000006665667221 */ /* 0x000fe20000010000 */
[----:B------:R-:W-:-:S02]  /*2760*/  HADD2.F32 R101, -RZ, R43.H0_H0 ;  /* 0x2000002bff657230 */ /* 0x000fc40000004100 */
[----:B------:R-:W-:Y:S01]  /*2770*/  FADD.FTZ R88, R106, -R88 ;  /* 0x800000586a587221 */ /* 0x000fe20000010000 */
[----:B------:R-:W-:Y:S01]  /*2780*/  FMUL.FTZ R104, R90, R187 ;  /* 0x000000bb5a687220 */ /* 0x000fe20000410000 */
[----:B------:R-:W-:Y:S02]  /*2790*/  HADD2.F32 R105, -RZ, R42.H0_H0 ;  /* 0x2000002aff697230 */ /* 0x000fe40000004100 */
[C---:B------:R-:W-:Y:S01]  /*27a0*/  FMUL.FTZ R89, R185.reuse, R89 ;  /* 0x00000059b9597220 */ /* 0x040fe20000410000 */
[C---:B------:R-:W-:Y:S01]  /*27b0*/  FMUL.FTZ R88, R185.reuse, R88 ;  /* 0x00000058b9587220 */ /* 0x040fe20000410000 */
[C---:B------:R-:W-:Y:S01]  /*27c0*/  FMUL.FTZ R100, R104.reuse, R91 ;  /* 0x0000005b68647220 */ /* 0x040fe20000410000 */
[----:B------:R-:W-:Y:S01]  /*27d0*/  FMUL.FTZ R91, R185, R102 ;  /* 0x00000066b95b7220 */ /* 0x000fe20000410000 */
[----:B------:R-:W-:Y:S01]  /*27e0*/  FMUL.FTZ R104, R104, R101 ;  /* 0x0000006568687220 */ /* 0x000fe20000410000 */
[----:B------:R-:W-:Y:S02]  /*27f0*/  HADD2.F32 R101, -RZ, R99.H1_H1 ;  /* 0x30000063ff657230 */ /* 0x000fe40000004100 */
[----:B------:R-:W-:Y:S01]  /*2800*/  FMUL.FTZ R103, R88, R187 ;  /* 0x000000bb58677220 */ /* 0x000fe20000410000 */
[----:B------:R-:W-:-:S02]  /*2810*/  HADD2.F32 R99, -RZ, R43.H1_H1 ;  /* 0x3000002bff637230 */ /* 0x000fc40000004100 */
[----:B------:R-:W-:Y:S01]  /*2820*/  FMUL.FTZ R102, R91, R187 ;  /* 0x000000bb5b667220 */ /* 0x000fe20000410000 */
[----:B------:R-:W-:Y:S01]  /*2830*/  FFMA.FTZ R94, R221, R125, R126 ;  /* 0x0000007ddd5e7223 */ /* 0x000fe2000001007e */
[----:B------:R-:W-:Y:S01]  /*2840*/  FMUL.FTZ R105, R103, R105 ;  /* 0x0000006967697220 */ /* 0x000fe20000410000 */
[----:B------:R-:W-:Y:S02]  /*2850*/  HADD2.F32 R106, -RZ, R42.H1_H1 ;  /* 0x3000002aff6a7230 */ /* 0x000fe40000004100 */
[C---:B------:R-:W-:Y:S01]  /*2860*/  FMUL.FTZ R101, R102.reuse, R101 ;  /* 0x0000006566657220 */ /* 0x040fe20000410000 */
[----:B------:R-:W-:Y:S01]  /*2870*/  FMUL.FTZ R99, R102, R99 ;  /* 0x0000006366637220 */ /* 0x000fe20000410000 */
[--C-:B------:R-:W-:Y:S02]  /*2880*/  HADD2.F32 R102, -RZ, R98.reuse.H0_H0 ;  /* 0x20000062ff667230 */ /* 0x100fe40000004100 */
[----:B------:R-:W-:Y:S01]  /*2890*/  FADD.FTZ R94, R217, -R94 ;  /* 0x8000005ed95e7221 */ /* 0x000fe20000010000 */
[----:B------:R-:W-:-:S02]  /*28a0*/  HADD2.F32 R116, -RZ, R98.H1_H1 ;  /* 0x30000062ff747230 */ /* 0x000fc40000004100 */
[----:B------:R-:W-:Y:S01]  /*28b0*/  FFMA.FTZ R95, R220, R125, R126 ;  /* 0x0000007ddc5f7223 */ /* 0x000fe2000001007e */
[----:B------:R-:W-:Y:S01]  /*28c0*/  F2FP.F16.F32.PACK_AB R99, R99, R104 ;  /* 0x000000686363723e */ /* 0x000fe200000000ff */
[----:B------:R-:W-:Y:S01]  /*28d0*/  FMUL.FTZ R102, R103, R102 ;  /* 0x0000006667667220 */ /* 0x000fe20000410000 */
[----:B------:R-:W-:Y:S01]  /*28e0*/  FMUL.FTZ R103, R89, R187 ;  /* 0x000000bb59677220 */ /* 0x000fe20000410000 */
[----:B------:R-:W-:Y:S01]  /*28f0*/  FMUL.FTZ R94, R185, R94 ;  /* 0x0000005eb95e7220 */ /* 0x000fe20000410000 */
[----:B------:R-:W-:Y:S01]  /*2900*/  FADD.FTZ R95, R117, -R95 ;  /* 0x8000005f755f7221 */ /* 0x000fe20000010000 */
[----:B------:R-:W-:Y:S02]  /*2910*/  HADD2.F32 R104, -RZ, R97.H0_H0 ;  /* 0x20000061ff687230 */ /* 0x000fe40000004100 */
[----:B------:R-:W-:Y:S01]  /*2920*/  FMUL.FTZ R98, R103, R106 ;  /* 0x0000006a67627220 */ /* 0x000fe20000410000 */
[----:B------:R-:W-:Y:S02]  /*2930*/  HADD2.F32 R106, -RZ, R41.H0_H0 ;  /* 0x20000029ff6a7230 */ /* 0x000fe40000004100 */
[----:B------:R-:W-:Y:S01]  /*2940*/  FMUL.FTZ R95, R185, R95 ;  /* 0x0000005fb95f7220 */ /* 0x000fe20000410000 */
[----:B------:R-:W-:Y:S01]  /*2950*/  FMUL.FTZ R103, R103, R116 ;  /* 0x0000007467677220 */ /* 0x000fe20000410000 */
[----:B------:R-:W-:Y:S01]  /*2960*/  FADD.FTZ R92, R219, -R92 ;  /* 0x8000005cdb5c7221 */ /* 0x000fe20000010000 */
[----:B------:R-:W-:Y:S01]  /*2970*/  F2FP.F16.F32.PACK_AB R98, R98, R105 ;  /* 0x000000696262723e */ /* 0x000fe200000000ff */
[-C--:B------:R-:W-:Y:S01]  /*2980*/  FMUL.FTZ R105, R94, R187.reuse ;  /* 0x000000bb5e697220 */ /* 0x080fe20000410000 */
[----:B------:R-:W-:Y:S01]  /*2990*/  FMUL.FTZ R116, R95, R187 ;  /* 0x000000bb5f747220 */ /* 0x000fe20000410000 */
[----:B------:R-:W-:Y:S01]  /*29a0*/  FFMA.FTZ R93, R222, R125, R126 ;  /* 0x0000007dde5d7223 */ /* 0x000fe2000001007e */
[----:B------:R-:W-:Y:S01]  /*29b0*/  FMUL.FTZ R92, R185, R92 ;  /* 0x0000005cb95c7220 */ /* 0x000fe20000410000 */
[C---:B------:R-:W-:Y:S01]  /*29c0*/  FMUL.FTZ R104, R105.reuse, R104 ;  /* 0x0000006869687220 */ /* 0x040fe20000410000 */
[----:B------:R-:W-:Y:S01]  /*29d0*/  FMUL.FTZ R106, R105, R106 ;  /* 0x0000006a696a7220 */ /* 0x000fe20000410000 */
[----:B------:R-:W-:-:S02]  /*29e0*/  HADD2.F32 R105, -RZ, R97.H1_H1 ;  /* 0x30000061ff697230 */ /* 0x000fc40000004100 */
[----:B------:R-:W-:Y:S01]  /*29f0*/  FADD.FTZ R93, R218, -R93 ;  /* 0x8000005dda5d7221 */ /* 0x000fe20000010000 */
[----:B------:R-:W-:Y:S02]  /*2a00*/  HADD2.F32 R97, -RZ, R41.H1_H1 ;  /* 0x30000029ff617230 */ /* 0x000fe40000004100 */
[----:B------:R-:W-:Y:S01]  /*2a10*/  FMUL.FTZ R117, R92, R187 ;  /* 0x000000bb5c757220 */ /* 0x000fe20000410000 */
[----:B------:R-:W-:Y:S02]  /*2a20*/  HADD2.F32 R127, -RZ, R96.H1_H1 ;  /* 0x30000060ff7f7230 */ /* 0x000fe40000004100 */
[C---:B------:R-:W-:Y:S01]  /*2a30*/  FMUL.FTZ R105, R116.reuse, R105 ;  /* 0x0000006974697220 */ /* 0x040fe20000410000 */
[----:B------:R-:W-:Y:S01]  /*2a40*/  FMUL.FTZ R93, R185, R93 ;  /* 0x0000005db95d7220 */ /* 0x000fe20000410000 */
[----:B------:R-:W-:Y:S01]  /*2a50*/  FMUL.FTZ R97, R116, R97 ;  /* 0x0000006174617220 */ /* 0x000fe20000410000 */
[----:B------:R-:W-:-:S04]  /*2a60*/  HADD2.F32 R116, -RZ, R40.H0_H0 ;  /* 0x20000028ff747230 */ /* 0x000fc80000004100 */
[----:B------:R-:W-:Y:S01]  /*2a70*/  F2FP.F16.F32.PACK_AB R97, R97, R106 ;  /* 0x0000006a6161723e */ /* 0x000fe200000000ff */
[----:B------:R-:W-:Y:S02]  /*2a80*/  HADD2.F32 R106, -RZ, R96.H0_H0 ;  /* 0x20000060ff6a7230 */ /* 0x000fe40000004100 */
[C---:B------:R-:W-:Y:S01]  /*2a90*/  FMUL.FTZ R116, R117.reuse, R116 ;  /* 0x0000007475747220 */ /* 0x040fe20000410000 */
[----:B------:R-:W-:Y:S02]  /*2aa0*/  HADD2.F32 R96, -RZ, R40.H1_H1 ;  /* 0x30000028ff607230 */ /* 0x000fe40000004100 */
[----:B------:R-:W-:Y:S01]  /*2ab0*/  FMUL.FTZ R106, R117, R106 ;  /* 0x0000006a756a7220 */ /* 0x000fe20000410000 */
[----:B------:R-:W-:-:S04]  /*2ac0*/  FMUL.FTZ R117, R93, R187 ;  /* 0x000000bb5d757220 */ /* 0x000fc80000410000 */
[C---:B------:R-:W-:Y:S01]  /*2ad0*/  FMUL.FTZ R96, R117.reuse, R96 ;  /* 0x0000006075607220 */ /* 0x040fe20000410000 */
[----:B------:R-:W-:-:S04]  /*2ae0*/  FMUL.FTZ R127, R117, R127 ;  /* 0x0000007f757f7220 */ /* 0x000fc80000410000 */
[----:B------:R-:W-:-:S07]  /*2af0*/  F2FP.F16.F32.PACK_AB R96, R96, R116 ;  /* 0x000000746060723e */ /* 0x000fce00000000ff */
.L_x_11834:
[----:B------:R-:W0:Y:S08]  /*2b00*/  @P1 LDC.64 R116, c[0x0][0x478] ;  /* 0x00011e00ff741b82 */ /* 0x000e300000000a00 */
[----:B------:R-:W1:Y:S01]  /*2b10*/  LDC.64 R218, c[0x0][0x468] ;  /* 0x00011a00ffda7b82 */ /* 0x000e620000000a00 */
[----:B0-----:R-:W-:-:S05]  /*2b20*/  @P1 IMAD.WIDE.U32 R116, R189, 0x20, R116 ;  /* 0x00000020bd741825 */ /* 0x001fca00078e0074 */
[----:B------:R-:W-:Y:S04]  /*2b30*/  @P1 STG.E.128 desc[UR6][R116.64], R92 ;  /* 0x0000005c74001986 */ /* 0x000fe8000c101d06 */
[----:B------:R1:W-:Y:S02]  /*2b40*/  @P1 STG.E.128 desc[UR6][R116.64+0x10], R88 ;  /* 0x0000105874001986 */ /* 0x0003e4000c101d06 */
[----:B-1----:R-:W-:-:S05]  /*2b50*/  IMAD.WIDE.U32 R116, R189, 0x10, R218 ;  /* 0x00000010bd747825 */ /* 0x002fca00078e00da */
[----:B------:R0:W-:Y:S02]  /*2b60*/  STG.E.128 desc[UR6][R116.64], R96 ;  /* 0x0000006074007986 */ /* 0x0001e4000c101d06 */
[----:B0-----:R-:W-:-:S06]  /*2b70*/  IMAD.WIDE.U32 R96, R188, 0x10, R230 ;  /* 0x00000010bc607825 */ /* 0x001fcc00078e00e6 */
[----:B------:R-:W5:Y:S01]  /*2b80*/  LDG.E.128 R96, desc[UR6][R96.64] ;  /* 0x0000000660607981 */ /* 0x000f62000c1e1d00 */
[----:B------:R-:W-:Y:S05]  /*2b90*/  @!P1 BRA `(.L_x_11835) ;  /* 0x0000000400149947 */ /* 0x000fea0003800000 */
        /* <DEDUP_REMOVED lines=10> */
[----:B------:R-:W-:-:S02]  /*2c40*/  HADD2.F32 R117, -RZ, R47.H0_H0 ;  /* 0x2000002fff757230 */ /* 0x000fc40000004100 */
[----:B------:R-:W-:Y:S01]  /*2c50*/  FMUL.FTZ R90, R185, R212 ;  /* 0x000000d4b95a7220 */ /* 0x000fe20000410000 */
[----:B------:R-:W-:Y:S01]  /*2c60*/  FADD.FTZ R95, R209, -R88 ;  /* 0x80000058d15f7221 */ /* 0x000fe20000010000 */
[----:B------:R-:W-:Y:S01]  /*2c70*/  FMUL.FTZ R91, R185, R216 ;  /* 0x000000d8b95b7220 */ /* 0x000fe20000410000 */
[----:B------:R-:W-:Y:S01]  /*2c80*/  FFMA.FTZ R88, R195, R125, R126 ;  /* 0x0000007dc3587223 */ /* 0x000fe2000001007e */
[----:B------:R-:W-:Y:S02]  /*2c90*/  HADD2.F32 R179, -RZ, R47.H1_H1 ;  /* 0x3000002fffb37230 */ /* 0x000fe40000004100 */
[-C--:B------:R-:W-:Y:S01]  /*2ca0*/  FMUL.FTZ R128, R90, R187.reuse ;  /* 0x000000bb5a807220 */ /* 0x080fe20000410000 */
[----:B------:R-:W-:Y:S01]  /*2cb0*/  FMUL.FTZ R130, R91, R187 ;  /* 0x000000bb5b827220 */ /* 0x000fe20000410000 */
[----:B------:R-:W-:Y:S01]  /*2cc0*/  FADD.FTZ R88, R211, -R88 ;  /* 0x80000058d3587221 */ /* 0x000fe20000010000 */
[--C-:B-----5:R-:W-:Y:S02]  /*2cd0*/  HADD2.F32 R89, -RZ, R99.reuse.H0_H0 ;  /* 0x20000063ff597230 */ /* 0x120fe40000004100 */
[----:B------:R-:W-:Y:S01]  /*2ce0*/  FFMA.FTZ R180, R210, R125, R126 ;  /* 0x0000007dd2b47223 */ /* 0x000fe2000001007e */
[----:B------:R-:W-:-:S02]  /*2cf0*/  HADD2.F32 R129, -RZ, R99.H1_H1 ;  /* 0x30000063ff817230 */ /* 0x000fc40000004100 */
[----:B------:R-:W-:Y:S01]  /*2d00*/  FMUL.FTZ R99, R128, R117 ;  /* 0x0000007580637220 */ /* 0x000fe20000410000 */
[----:B------:R-:W-:Y:S01]  /*2d10*/  FMUL.FTZ R116, R130, R179 ;  /* 0x000000b382747220 */ /* 0x000fe20000410000 */
[----:B------:R-:W-:Y:S01]  /*2d20*/  FMUL.FTZ R88, R185, R88 ;  /* 0x00000058b9587220 */ /* 0x000fe20000410000 */
[----:B------:R-:W-:Y:S01]  /*2d30*/  FMUL.FTZ R128, R128, R89 ;  /* 0x0000005980807220 */ /* 0x000fe20000410000 */
[----:B------:R-:W-:Y:S01]  /*2d40*/  FMUL.FTZ R130, R130, R129 ;  /* 0x0000008182827220 */ /* 0x000fe20000410000 */
[----:B------:R-:W-:Y:S01]  /*2d50*/  HADD2.F32 R129, -RZ, R98.H0_H0 ;  /* 0x20000062ff817230 */ /* 0x000fe20000004100 */
[----:B------:R-:W-:Y:S01]  /*2d60*/  F2FP.F16.F32.PACK_AB R99, R116, R99 ;  /* 0x000000637463723e */ /* 0x000fe200000000ff */
[----:B------:R-:W-:Y:S02]  /*2d70*/  HADD2.F32 R89, -RZ, R46.H0_H0 ;  /* 0x2000002eff597230 */ /* 0x000fe40000004100 */
[----:B------:R-:W-:Y:S01]  /*2d80*/  FMUL.FTZ R116, R88, R187 ;  /* 0x000000bb58747220 */ /* 0x000fe20000410000 */
[----:B------:R-:W-:Y:S01]  /*2d90*/  FADD.FTZ R180, R213, -R180 ;  /* 0x800000b4d5b47221 */ /* 0x000fe20000010000 */
[----:B------:R-:W-:Y:S01]  /*2da0*/  FADD.FTZ R94, R193, -R94 ;  /* 0x8000005ec15e7221 */ /* 0x000fe20000010000 */
[----:B------:R-:W-:-:S02]  /*2db0*/  HADD2.F32 R98, -RZ, R98.H1_H1 ;  /* 0x30000062ff627230 */ /* 0x000fc40000004100 */
[C---:B------:R-:W-:Y:S01]  /*2dc0*/  FMUL.FTZ R129, R116.reuse, R129 ;  /* 0x0000008174817220 */ /* 0x040fe20000410000 */
[----:B------:R-:W-:Y:S01]  /*2dd0*/  FMUL.FTZ R116, R116, R89 ;  /* 0x0000005974747220 */ /* 0x000fe20000410000 */
[C---:B------:R-:W-:Y:S01]  /*2de0*/  FMUL.FTZ R89, R185.reuse, R180 ;  /* 0x000000b4b9597220 */ /* 0x040fe20000410000 */
[C---:B------:R-:W-:Y:S01]  /*2df0*/  FMUL.FTZ R94, R185.reuse, R94 ;  /* 0x0000005eb95e7220 */ /* 0x040fe20000410000 */
[----:B------:R-:W-:Y:S02]  /*2e00*/  HADD2.F32 R210, -RZ, R46.H1_H1 ;  /* 0x3000002effd27230 */ /* 0x000fe40000004100 */
[----:B------:R-:W-:Y:S01]  /*2e10*/  FMUL.FTZ R95, R185, R95 ;  /* 0x0000005fb95f7220 */ /* 0x000fe20000410000 */
[-C--:B------:R-:W-:Y:S01]  /*2e20*/  FMUL.FTZ R117, R89, R187.reuse ;  /* 0x000000bb59757220 */ /* 0x080fe20000410000 */
[----:B------:R-:W-:Y:S01]  /*2e30*/  FMUL.FTZ R189, R94, R187 ;  /* 0x000000bb5ebd7220 */ /* 0x000fe20000410000 */
[----:B------:R-:W-:Y:S01]  /*2e40*/  FMUL.FTZ R92, R185, R92 ;  /* 0x0000005cb95c7220 */ /* 0x000fe20000410000 */
[----:B------:R-:W-:-:S02]  /*2e50*/  HADD2.F32 R193, -RZ, R96.H0_H0 ;  /* 0x20000060ffc17230 */ /* 0x000fc40000004100 */
[C---:B------:R-:W-:Y:S01]  /*2e60*/  FMUL.FTZ R180, R117.reuse, R98 ;  /* 0x0000006275b47220 */ /* 0x040fe20000410000 */
[----:B------:R-:W-:Y:S02]  /*2e70*/  HADD2.F32 R98, -RZ, R97.H0_H0 ;  /* 0x20000061ff627230 */ /* 0x000fe40000004100 */
[----:B------:R-:W-:Y:S01]  /*2e80*/  FMUL.FTZ R117, R117, R210 ;  /* 0x000000d275757220 */ /* 0x000fe20000410000 */
[----:B------:R-:W-:Y:S02]  /*2e90*/  HADD2.F32 R210, -RZ, R45.H0_H0 ;  /* 0x2000002dffd27230 */ /* 0x000fe40000004100 */
[----:B------:R-:W-:Y:S01]  /*2ea0*/  FMUL.FTZ R93, R185, R93 ;  /* 0x0000005db95d7220 */ /* 0x000fe20000410000 */
[----:B------:R-:W-:Y:S02]  /*2eb0*/  HADD2.F32 R195, -RZ, R96.H1_H1 ;  /* 0x30000060ffc37230 */ /* 0x000fe40000004100 */
[----:B------:R-:W-:Y:S01]  /*2ec0*/  FMUL.FTZ R179, R189, R98 ;  /* 0x00000062bdb37220 */ /* 0x000fe20000410000 */
[----:B------:R-:W-:-:S02]  /*2ed0*/  HADD2.F32 R98, -RZ, R97.H1_H1 ;  /* 0x30000061ff627230 */ /* 0x000fc40000004100 */
[-C--:B------:R-:W-:Y:S01]  /*2ee0*/  FMUL.FTZ R97, R95, R187.reuse ;  /* 0x000000bb5f617220 */ /* 0x080fe20000410000 */
[----:B------:R-:W-:Y:S01]  /*2ef0*/  FMUL.FTZ R189, R189, R210 ;  /* 0x000000d2bdbd7220 */ /* 0x000fe20000410000 */
[----:B------:R-:W-:Y:S02]  /*2f00*/  HADD2.F32 R210, -RZ, R45.H1_H1 ;  /* 0x3000002dffd27230 */ /* 0x000fe40000004100 */
[-C--:B------:R-:W-:Y:S01]  /*2f10*/  FMUL.FTZ R96, R93, R187.reuse ;  /* 0x000000bb5d607220 */ /* 0x080fe20000410000 */
[----:B------:R-:W-:Y:S01]  /*2f20*/  FMUL.FTZ R181, R97, R98 ;  /* 0x0000006261b57220 */ /* 0x000fe20000410000 */
[----:B------:R-:W-:Y:S01]  /*2f30*/  F2FP.F16.F32.PACK_AB R98, R117, R116 ;  /* 0x000000747562723e */ /* 0x000fe200000000ff */
[----:B------:R-:W-:Y:S02]  /*2f40*/  HADD2.F32 R117, -RZ, R44.H0_H0 ;  /* 0x2000002cff757230 */ /* 0x000fe40000004100 */
[----:B------:R-:W-:Y:S01]  /*2f50*/  FMUL.FTZ R116, R92, R187 ;  /* 0x000000bb5c747220 */ /* 0x000fe20000410000 */
[----:B------:R-:W-:Y:S01]  /*2f60*/  FMUL.FTZ R210, R97, R210 ;  /* 0x000000d261d27220 */ /* 0x000fe20000410000 */
[----:B------:R-:W-:-:S02]  /*2f70*/  FMUL.FTZ R195, R96, R195 ;  /* 0x000000c360c37220 */ /* 0x000fc40000410000 */
[C---:B------:R-:W-:Y:S01]  /*2f80*/  FMUL.FTZ R193, R116.reuse, R193 ;  /* 0x000000c174c17220 */ /* 0x040fe20000410000 */
[----:B------:R-:W-:Y:S01]  /*2f90*/  FMUL.FTZ R116, R116, R117 ;  /* 0x0000007574747220 */ /* 0x000fe20000410000 */
[----:B------:R-:W-:Y:S01]  /*2fa0*/  HADD2.F32 R117, -RZ, R44.H1_H1 ;  /* 0x3000002cff757230 */ /* 0x000fe20000004100 */
[----:B------:R-:W-:-:S04]  /*2fb0*/  F2FP.F16.F32.PACK_AB R97, R210, R189 ;  /* 0x000000bdd261723e */ /* 0x000fc800000000ff */
[----:B------:R-:W-:-:S05]  /*2fc0*/  FMUL.FTZ R117, R96, R117 ;  /* 0x0000007560757220 */ /* 0x000fca0000410000 */
[----:B------:R-:W-:Y:S01]  /*2fd0*/  F2FP.F16.F32.PACK_AB R96, R117, R116 ;  /* 0x000000747560723e */ /* 0x000fe200000000ff */
[----:B------:R-:W-:Y:S06]  /*2fe0*/  BRA `(.L_x_11836) ;  /* 0x0000000400107947 */ /* 0x000fec0003800000 */
.L_x_11835:
[-CC-:B------:R-:W-:Y:S01]  /*2ff0*/  FFMA.FTZ R212, R212, R125.reuse, R126.reuse ;  /* 0x0000007dd4d47223 */ /* 0x180fe2000001007e */
[-CC-:B------:R-:W-:Y:S01]  /*3000*/  FFMA.FTZ R116, R128, R125.reuse, R126.reuse ;  /* 0x0000007d80747223 */ /* 0x180fe2000001007e */
[-CC-:B------:R-:W-:Y:S01]  /*3010*/  FFMA.FTZ R117, R129, R125.reuse, R126.reuse ;  /* 0x0000007d81757223 */ /* 0x180fe2000001007e */
[-C--:B------:R-:W-:Y:S01]  /*3020*/  FFMA.FTZ R130, R130, R125.reuse, R126 ;  /* 0x0000007d82827223 */ /* 0x080fe2000001007e */
[----:B------:R-:W-:Y:S01]  /*3030*/  FADD.FTZ R212, R215, -R212 ;  /* 0x800000d4d7d47221 */ /* 0x000fe20000010000 */
[-CC-:B------:R-:W-:Y:S01]  /*3040*/  FFMA.FTZ R129, R214, R125.reuse, R126.reuse ;  /* 0x0000007dd6817223 */ /* 0x180fe2000001007e */
[----:B------:R-:W-:Y:S01]  /*3050*/  FFMA.FTZ R195, R195, R125, R126 ;  /* 0x0000007dc3c37223 */ /* 0x000fe2000001007e */
[----:B------:R-:W-:Y:S01]  /*3060*/  FADD.FTZ R116, R180, -R116 ;  /* 0x80000074b4747221 */ /* 0x000fe20000010000 */
[----:B------:R-:W-:Y:S01]  /*3070*/  FMUL.FTZ R212, R185, R212 ;  /* 0x000000d4b9d47220 */ /* 0x000fe20000410000 */
[----:B------:R-:W-:Y:S01]  /*3080*/  FADD.FTZ R193, R193, -R130 ;  /* 0x80000082c1c17221 */ /* 0x000fe20000010000 */
[----:B------:R-:W-:Y:S01]  /*3090*/  FADD.FTZ R180, R216, -R129 ;  /* 0x80000081d8b47221 */ /* 0x000fe20000010000 */
[----:B-----5:R-:W-:-:S02]  /*30a0*/  HADD2.F32 R128, -RZ, R99.H0_H0 ;  /* 0x20000063ff807230 */ /* 0x020fc40000004100 */
[--C-:B------:R-:W-:Y:S01]  /*30b0*/  FFMA.FTZ R210, R210, R125, R126.reuse ;  /* 0x0000007dd2d27223 */ /* 0x100fe2000001007e */
[----:B------:R-:W-:Y:S01]  /*30c0*/  FMUL.FTZ R189, R212, R187 ;  /* 0x000000bbd4bd7220 */ /* 0x000fe20000410000 */
[----:B------:R-:W-:Y:S02]  /*30d0*/  HADD2.F32 R130, -RZ, R47.H0_H0 ;  /* 0x2000002fff827230 */ /* 0x000fe40000004100 */
[----:B------:R-:W-:Y:S01]  /*30e0*/  FADD.FTZ R195, R211, -R195 ;  /* 0x800000c3d3c37221 */ /* 0x000fe20000010000 */
[----:B------:R-:W-:Y:S01]  /*30f0*/  FMUL.FTZ R180, R185, R180 ;  /* 0x000000b4b9b47220 */ /* 0x000fe20000410000 */
[----:B------:R-:W-:Y:S01]  /*3100*/  FFMA.FTZ R179, R179, R125, R126 ;  /* 0x0000007db3b37223 */ /* 0x000fe2000001007e */
[----:B------:R-:W-:Y:S01]  /*3110*/  FADD.FTZ R213, R213, -R210 ;  /* 0x800000d2d5d57221 */ /* 0x000fe20000010000 */
[C---:B------:R-:W-:Y:S01]  /*3120*/  FMUL.FTZ R128, R189.reuse, R128 ;  /* 0x00000080bd807220 */ /* 0x040fe20000410000 */
[----:B------:R-:W-:Y:S01]  /*3130*/  FMUL.FTZ R189, R189, R130 ;  /* 0x00000082bdbd7220 */ /* 0x000fe20000410000 */
[----:B------:R-:W-:Y:S01]  /*3140*/  FMUL.FTZ R210, R185, R195 ;  /* 0x000000c3b9d27220 */ /* 0x000fe20000410000 */
[----:B------:R-:W-:-:S02]  /*3150*/  HADD2.F32 R130, -RZ, R99.H1_H1 ;  /* 0x30000063ff827230 */ /* 0x000fc40000004100 */
[-C--:B------:R-:W-:Y:S01]  /*3160*/  FMUL.FTZ R99, R180, R187.reuse ;  /* 0x000000bbb4637220 */ /* 0x080fe20000410000 */
[----:B------:R-:W-:Y:S01]  /*3170*/  FADD.FTZ R209, R209, -R179 ;  /* 0x800000b3d1d17221 */ /* 0x000fe20000010000 */
[----:B------:R-:W-:Y:S02]  /*3180*/  HADD2.F32 R180, -RZ, R47.H1_H1 ;  /* 0x3000002fffb47230 */ /* 0x000fe40000004100 */
[----:B------:R-:W-:Y:S01]  /*3190*/  FMUL.FTZ R210, R210, R187 ;  /* 0x000000bbd2d27220 */ /* 0x000fe20000410000 */
[----:B------:R-:W-:Y:S02]  /*31a0*/  HADD2.F32 R129, -RZ, R98.H0_H0 ;  /* 0x20000062ff817230 */ /* 0x000fe40000004100 */
[----:B------:R-:W-:Y:S01]  /*31b0*/  FMUL.FTZ R213, R185, R213 ;  /* 0x000000d5b9d57220 */ /* 0x000fe20000410000 */
[----:B------:R-:W-:Y:S02]  /*31c0*/  HADD2.F32 R179, -RZ, R46.H0_H0 ;  /* 0x2000002effb37230 */ /* 0x000fe40000004100 */
[C---:B------:R-:W-:Y:S01]  /*31d0*/  FMUL.FTZ R130, R99.reuse, R130 ;  /* 0x0000008263827220 */ /* 0x040fe20000410000 */
[----:B------:R-:W-:Y:S01]  /*31e0*/  FMUL.FTZ R99, R99, R180 ;  /* 0x000000b463637220 */ /* 0x000fe20000410000 */
[----:B------:R-:W-:Y:S01]  /*31f0*/  FMUL.FTZ R129, R210, R129 ;  /* 0x00000081d2817220 */ /* 0x000fe20000410000 */
[----:B------:R-:W-:-:S02]  /*3200*/  HADD2.F32 R180, -RZ, R98.H1_H1 ;  /* 0x30000062ffb47230 */ /* 0x000fc40000004100 */
[----:B------:R-:W-:Y:S01]  /*3210*/  FMUL.FTZ R210, R210, R179 ;  /* 0x000000b3d2d27220 */ /* 0x000fe20000410000 */
[----:B------:R-:W-:Y:S01]  /*3220*/  FMUL.FTZ R98, R213, R187 ;  /* 0x000000bbd5627220 */ /* 0x000fe20000410000 */
[----:B------:R-:W-:Y:S02]  /*3230*/  HADD2.F32 R179, -RZ, R46.H1_H1 ;  /* 0x3000002effb37230 */ /* 0x000fe40000004100 */
[----:B------:R-:W-:Y:S01]  /*3240*/  FADD.FTZ R117, R181, -R117 ;  /* 0x80000075b5757221 */ /* 0x000fe20000010000 */
[----:B------:R-:W-:Y:S01]  /*3250*/  FMUL.FTZ R181, R185, R193 ;  /* 0x000000c1b9b57220 */ /* 0x000fe20000410000 */
[C---:B------:R-:W-:Y:S01]  /*3260*/  FMUL.FTZ R180, R98.reuse, R180 ;  /* 0x000000b462b47220 */ /* 0x040fe20000410000 */
[----:B------:R-:W-:Y:S02]  /*3270*/  HADD2.F32 R195, -RZ, R45.H0_H0 ;  /* 0x2000002dffc37230 */ /* 0x000fe40000004100 */
[----:B------:R-:W-:Y:S01]  /*3280*/  FMUL.FTZ R98, R98, R179 ;  /* 0x000000b362627220 */ /* 0x000fe20000410000 */
[----:B------:R-:W-:-:S02]  /*3290*/  HADD2.F32 R179, -RZ, R97.H0_H0 ;  /* 0x20000061ffb37230 */ /* 0x000fc40000004100 */
[----:B------:R-:W-:Y:S01]  /*32a0*/  FMUL.FTZ R181, R181, R187 ;  /* 0x000000bbb5b57220 */ /* 0x000fe20000410000 */
[C---:B------:R-:W-:Y:S01]  /*32b0*/  FMUL.FTZ R193, R185.reuse, R209 ;  /* 0x000000d1b9c17220 */ /* 0x040fe20000410000 */
[C---:B------:R-:W-:Y:S01]  /*32c0*/  FMUL.FTZ R116, R185.reuse, R116 ;  /* 0x00000074b9747220 */ /* 0x040fe20000410000 */
[----:B------:R-:W-:Y:S01]  /*32d0*/  FMUL.FTZ R117, R185, R117 ;  /* 0x00000075b9757220 */ /* 0x000fe20000410000 */
[C---:B------:R-:W-:Y:S01]  /*32e0*/  FMUL.FTZ R179, R181.reuse, R179 ;  /* 0x000000b3b5b37220 */ /* 0x040fe20000410000 */
[----:B------:R-:W-:Y:S01]  /*32f0*/  FMUL.FTZ R209, R181, R195 ;  /* 0x000000c3b5d17220 */ /* 0x000fe20000410000 */
        /* <DEDUP_REMOVED lines=8> */
[--C-:B------:R-:W-:Y:S01]  /*3380*/  HADD2.F32 R193, -RZ, R96.reuse.H0_H0 ;  /* 0x20000060ffc17230 */ /* 0x100fe20000004100 */
[----:B------:R-:W-:Y:S02]  /*3390*/  F2FP.F16.F32.PACK_AB R99, R99, R189 ;  /* 0x000000bd6363723e */ /* 0x000fe400000000ff */
[----:B------:R-:W-:Y:S02]  /*33a0*/  F2FP.F16.F32.PACK_AB R98, R98, R210 ;  /* 0x000000d26262723e */ /* 0x000fe400000000ff */
[C---:B------:R-:W-:Y:S01]  /*33b0*/  FMUL.FTZ R193, R116.reuse, R193 ;  /* 0x000000c174c17220 */ /* 0x040fe20000410000 */
[----:B------:R-:W-:Y:S01]  /*33c0*/  FMUL.FTZ R116, R116, R195 ;  /* 0x000000c374747220 */ /* 0x000fe20000410000 */
[----:B------:R-:W-:Y:S01]  /*33d0*/  HADD2.F32 R195, -RZ, R96.H1_H1 ;  /* 0x30000060ffc37230 */ /* 0x000fe20000004100 */
[----:B------:R-:W-:Y:S01]  /*33e0*/  F2FP.F16.F32.PACK_AB R97, R97, R209 ;  /* 0x000000d16161723e */ /* 0x000fe200000000ff */
[----:B------:R-:W-:-:S03]  /*33f0*/  HADD2.F32 R96, -RZ, R44.H1_H1 ;  /* 0x3000002cff607230 */ /* 0x000fc60000004100 */
[C---:B------:R-:W-:Y:S02]  /*3400*/  FMUL.FTZ R195, R117.reuse, R195 ;  /* 0x000000c375c37220 */ /* 0x040fe40000410000 */
[----:B------:R-:W-:-:S05]  /*3410*/  FMUL.FTZ R96, R117, R96 ;  /* 0x0000006075607220 */ /* 0x000fca0000410000 */
[----:B------:R-:W-:-:S07]  /*3420*/  F2FP.F16.F32.PACK_AB R96, R96, R116 ;  /* 0x000000746060723e */ /* 0x000fce00000000ff */
.L_x_11836:
        /* <DEDUP_REMOVED lines=13> */
[----:B------:R-:W-:Y:S01]  /*3500*/  FADD.FTZ R134, R133, -R134 ;  /* 0x8000008685867221 */ /* 0x000fe20000010000 */
[--C-:B-----5:R-:W-:Y:S02]  /*3510*/  HADD2.F32 R88, -RZ, R99.reuse.H0_H0 ;  /* 0x20000063ff587230 */ /* 0x120fe40000004100 */
[----:B------:R-:W-:Y:S01]  /*3520*/  FADD.FTZ R92, R142, -R89 ;  /* 0x800000598e5c7221 */ /* 0x000fe20000010000 */
[-C--:B------:R-:W-:Y:S01]  /*3530*/  FFMA.FTZ R89, R176, R125.reuse, R126 ;  /* 0x0000007db0597223 */ /* 0x080fe2000001007e */
[----:B------:R-:W-:Y:S01]  /*3540*/  FMUL.FTZ R90, R185, R134 ;  /* 0x00000086b95a7220 */ /* 0x000fe20000410000 */
[----:B------:R-:W-:Y:S01]  /*3550*/  FADD.FTZ R134, R131, -R132 ;  /* 0x8000008483867221 */ /* 0x000fe20000010000 */
[----:B------:R-:W-:Y:S01]  /*3560*/  FFMA.FTZ R136, R136, R125, R126 ;  /* 0x0000007d88887223 */ /* 0x000fe2000001007e */
[----:B------:R-:W-:Y:S01]  /*3570*/  FADD.FTZ R94, R140, -R89 ;  /* 0x800000598c5e7221 */ /* 0x000fe20000010000 */
[----:B------:R-:W-:Y:S01]  /*3580*/  FMUL.FTZ R117, R90, R187 ;  /* 0x000000bb5a757220 */ /* 0x000fe20000410000 */
[----:B------:R-:W-:Y:S01]  /*3590*/  FMUL.FTZ R91, R185, R134 ;  /* 0x00000086b95b7220 */ /* 0x000fe20000410000 */
[----:B------:R-:W-:Y:S01]  /*35a0*/  FADD.FTZ R138, R137, -R138 ;  /* 0x8000008a898a7221 */ /* 0x000fe20000010000 */
[----:B------:R-:W-:-:S02]  /*35b0*/  HADD2.F32 R99, -RZ, R99.H1_H1 ;  /* 0x30000063ff637230 */ /* 0x000fc40000004100 */
[----:B------:R-:W-:Y:S01]  /*35c0*/  FFMA.FTZ R142, R143, R125, R126 ;  /* 0x0000007d8f8e7223 */ /* 0x000fe2000001007e */
[--C-:B------:R-:W-:Y:S02]  /*35d0*/  HADD2.F32 R132, -RZ, R51.reuse.H0_H0 ;  /* 0x20000033ff847230 */ /* 0x100fe40000004100 */
[----:B------:R-:W-:Y:S01]  /*35e0*/  FMUL.FTZ R140, R91, R187 ;  /* 0x000000bb5b8c7220 */ /* 0x000fe20000410000 */
[----:B------:R-:W-:Y:S02]  /*35f0*/  HADD2.F32 R89, -RZ, R51.H1_H1 ;  /* 0x30000033ff597230 */ /* 0x000fe40000004100 */
[----:B------:R-:W-:Y:S01]  /*3600*/  FADD.FTZ R136, R135, -R136 ;  /* 0x8000008887887221 */ /* 0x000fe20000010000 */
[----:B------:R-:W-:Y:S01]  /*3610*/  FMUL.FTZ R131, R117, R88 ;  /* 0x0000005875837220 */ /* 0x000fe20000410000 */
[----:B------:R-:W-:Y:S01]  /*3620*/  FMUL.FTZ R88, R185, R138 ;  /* 0x0000008ab9587220 */ /* 0x000fe20000410000 */
[C---:B------:R-:W-:Y:S01]  /*3630*/  FMUL.FTZ R133, R140.reuse, R99 ;  /* 0x000000638c857220 */ /* 0x040fe20000410000 */
[----:B------:R-:W-:Y:S01]  /*3640*/  FMUL.FTZ R117, R117, R132 ;  /* 0x0000008475757220 */ /* 0x000fe20000410000 */
[----:B------:R-:W-:Y:S01]  /*3650*/  FMUL.FTZ R140, R140, R89 ;  /* 0x000000598c8c7220 */ /* 0x000fe20000410000 */
[----:B------:R-:W-:Y:S01]  /*3660*/  FADD.FTZ R142, R139, -R142 ;  /* 0x8000008e8b8e7221 */ /* 0x000fe20000010000 */
[----:B------:R-:W-:-:S02]  /*3670*/  HADD2.F32 R132, -RZ, R98.H0_H0 ;  /* 0x20000062ff847230 */ /* 0x000fc40000004100 */
[----:B------:R-:W-:Y:S01]  /*3680*/  FMUL.FTZ R89, R185, R136 ;  /* 0x00000088b9597220 */ /* 0x000fe20000410000 */
[----:B------:R-:W-:Y:S02]  /*3690*/  HADD2.F32 R134, -RZ, R50.H0_H0 ;  /* 0x20000032ff867230 */ /* 0x000fe40000004100 */
[----:B------:R-:W-:Y:S01]  /*36a0*/  FMUL.FTZ R139, R88, R187 ;  /* 0x000000bb588b7220 */ /* 0x000fe20000410000 */
[----:B------:R-:W-:Y:S01]  /*36b0*/  FFMA.FTZ R116, R177, R125, R126 ;  /* 0x0000007db1747223 */ /* 0x000fe2000001007e */
[----:B------:R-:W-:Y:S02]  /*36c0*/  HADD2.F32 R135, -RZ, R98.H1_H1 ;  /* 0x30000062ff877230 */ /* 0x000fe40000004100 */
[----:B------:R-:W-:Y:S01]  /*36d0*/  FMUL.FTZ R98, R89, R187 ;  /* 0x000000bb59627220 */ /* 0x000fe20000410000 */
[----:B------:R-:W-:Y:S02]  /*36e0*/  HADD2.F32 R93, -RZ, R50.H1_H1 ;  /* 0x30000032ff5d7230 */ /* 0x000fe40000004100 */
        /* <DEDUP_REMOVED lines=9> */
[----:B------:R-:W-:Y:S01]  /*3780*/  FMUL.FTZ R98, R98, R93 ;  /* 0x0000005d62627220 */ /* 0x000fe20000410000 */
[----:B------:R-:W-:Y:S02]  /*3790*/  HADD2.F32 R97, -RZ, R97.H1_H1 ;  /* 0x30000061ff617230 */ /* 0x000fe40000004100 */
[----:B------:R-:W-:Y:S01]  /*37a0*/  FMUL.FTZ R142, R95, R187 ;  /* 0x000000bb5f8e7220 */ /* 0x000fe20000410000 */
[----:B------:R-:W-:Y:S02]  /*37b0*/  HADD2.F32 R93, -RZ, R49.H1_H1 ;  /* 0x30000031ff5d7230 */ /* 0x000fe40000004100 */
[----:B------:R-:W-:Y:S01]  /*37c0*/  FMUL.FTZ R134, R141, R134 ;  /* 0x000000868d867220 */ /* 0x000fe20000410000 */
[----:B------:R-:W-:Y:S01]  /*37d0*/  FMUL.FTZ R92, R185, R92 ;  /* 0x0000005cb95c7220 */ /* 0x000fe20000410000 */
[----:B------:R-:W-:Y:S01]  /*37e0*/  FMUL.FTZ R141, R141, R136 ;  /* 0x000000888d8d7220 */ /* 0x000fe20000410000 */
[C---:B------:R-:W-:Y:S01]  /*37f0*/  FMUL.FTZ R136, R142.reuse, R97 ;  /* 0x000000618e887220 */ /* 0x040fe20000410000 */
[----:B------:R-:W-:Y:S01]  /*3800*/  FMUL.FTZ R142, R142, R93 ;  /* 0x0000005d8e8e7220 */ /* 0x000fe20000410000 */
[----:B------:R-:W-:-:S02]  /*3810*/  HADD2.F32 R138, -RZ, R96.H0_H0 ;  /* 0x20000060ff8a7230 */ /* 0x000fc40000004100 */
[----:B------:R-:W-:Y:S01]  /*3820*/  FMUL.FTZ R93, R92, R187 ;  /* 0x000000bb5c5d7220 */ /* 0x000fe20000410000 */
[--C-:B------:R-:W-:Y:S01]  /*3830*/  HADD2.F32 R176, -RZ, R48.reuse.H0_H0 ;  /* 0x20000030ffb07230 */ /* 0x100fe20000004100 */
[----:B------:R-:W-:Y:S01]  /*3840*/  F2FP.F16.F32.PACK_AB R98, R98, R139 ;  /* 0x0000008b6262723e */ /* 0x000fe200000000ff */
[----:B------:R-:W-:Y:S02]  /*3850*/  HADD2.F32 R99, -RZ, R48.H1_H1 ;  /* 0x30000030ff637230 */ /* 0x000fe40000004100 */
[C---:B------:R-:W-:Y:S01]  /*3860*/  FMUL.FTZ R137, R93.reuse, R138 ;  /* 0x0000008a5d897220 */ /* 0x040fe20000410000 */
[----:B------:R-:W-:Y:S02]  /*3870*/  HADD2.F32 R97, -RZ, R96.H1_H1 ;  /* 0x30000060ff617230 */ /* 0x000fe40000004100 */
[----:B------:R-:W-:Y:S01]  /*3880*/  FMUL.FTZ R176, R93, R176 ;  /* 0x000000b05db07220 */ /* 0x000fe20000410000 */
[----:B------:R-:W-:-:S04]  /*3890*/  FMUL.FTZ R93, R185, R116 ;  /* 0x00000074b95d7220 */ /* 0x000fc80000410000 */
[----:B------:R-:W-:-:S04]  /*38a0*/  FMUL.FTZ R138, R93, R187 ;  /* 0x000000bb5d8a7220 */ /* 0x000fc80000410000 */
[C---:B------:R-:W-:Y:S01]  /*38b0*/  FMUL.FTZ R143, R138.reuse, R99 ;  /* 0x000000638a8f7220 */ /* 0x040fe20000410000 */
[----:B------:R-:W-:Y:S01]  /*38c0*/  FMUL.FTZ R138, R138, R97 ;  /* 0x000000618a8a7220 */ /* 0x000fe20000410000 */
[----:B------:R-:W-:Y:S02]  /*38d0*/  F2FP.F16.F32.PACK_AB R99, R140, R117 ;  /* 0x000000758c63723e */ /* 0x000fe400000000ff */
[----:B------:R-:W-:Y:S02]  /*38e0*/  F2FP.F16.F32.PACK_AB R97, R142, R141 ;  /* 0x0000008d8e61723e */ /* 0x000fe400000000ff */
[----:B------:R-:W-:Y:S01]  /*38f0*/  F2FP.F16.F32.PACK_AB R96, R143, R176 ;  /* 0x000000b08f60723e */ /* 0x000fe200000000ff */
[----:B------:R-:W-:Y:S06]  /*3900*/  BRA `(.L_x_11838) ;  /* 0x0000000400107947 */ /* 0x000fec0003800000 */
.L_x_11837:
[-CC-:B------:R-:W-:Y:S01]  /*3910*/  FFMA.FTZ R132, R132, R125.reuse, R126.reuse ;  /* 0x0000007d84847223 */ /* 0x180fe2000001007e */
[-CC-:B------:R-:W-:Y:S01]  /*3920*/  FFMA.FTZ R138, R138, R125.reuse, R126.reuse ;  /* 0x0000007d8a8a7223 */ /* 0x180fe2000001007e */
[-CC-:B------:R-:W-:Y:S01]  /*3930*/  FFMA.FTZ R117, R178, R125.reuse, R126.reuse ;  /* 0x0000007db2757223 */ /* 0x180fe2000001007e */
[-C--:B------:R-:W-:Y:S01]  /*3940*/  FFMA.FTZ R178, R134, R125.reuse, R126 ;  /* 0x0000007d86b27223 */ /* 0x080fe2000001007e */
[----:B------:R-:W-:Y:S01]  /*3950*/  FADD.FTZ R132, R131, -R132 ;  /* 0x8000008483847221 */ /* 0x000fe20000010000 */
[----:B------:R-:W-:Y:S01]  /*3960*/  FADD.FTZ R138, R137, -R138 ;  /* 0x8000008a898a7221 */ /* 0x000fe20000010000 */
[--C-:B-----5:R-:W-:Y:S02]  /*3970*/  HADD2.F32 R131, -RZ, R99.reuse.H0_H0 ;  /* 0x20000063ff837230 */ /* 0x120fe40000004100 */
[----:B------:R-:W-:Y:S01]  /*3980*/  FFMA.FTZ R136, R136, R125, R126 ;  /* 0x0000007d88887223 */ /* 0x000fe2000001007e */
[----:B------:R-:W-:Y:S01]  /*3990*/  FMUL.FTZ R132, R185, R132 ;  /* 0x00000084b9847220 */ /* 0x000fe20000410000 */
[----:B------:R-:W-:-:S02]  /*39a0*/  HADD2.F32 R99, -RZ, R99.H1_H1 ;  /* 0x30000063ff637230 */ /* 0x000fc40000004100 */
[----:B------:R-:W-:Y:S01]  /*39b0*/  FADD.FTZ R142, R142, -R117 ;  /* 0x800000758e8e7221 */ /* 0x000fe20000010000 */
[----:B------:R-:W-:Y:S01]  /*39c0*/  FMUL.FTZ R138, R185, R138 ;  /* 0x0000008ab98a7220 */ /* 0x000fe20000410000 */
[----:B------:R-:W-:Y:S01]  /*39d0*/  FMUL.FTZ R132, R132, R187 ;  /* 0x000000bb84847220 */ /* 0x000fe20000410000 */
[-C--:B------:R-:W-:Y:S01]  /*39e0*/  FFMA.FTZ R117, R176, R125.reuse, R126 ;  /* 0x0000007db0757223 */ /* 0x080fe2000001007e */
[----:B------:R-:W-:Y:S01]  /*39f0*/  FADD.FTZ R178, R133, -R178 ;  /* 0x800000b285b27221 */ /* 0x000fe20000010000 */
[----:B------:R-:W-:Y:S01]  /*3a00*/  FADD.FTZ R136, R135, -R136 ;  /* 0x8000008887887221 */ /* 0x000fe20000010000 */
[----:B------:R-:W-:Y:S01]  /*3a10*/  FFMA.FTZ R176, R143, R125, R126 ;  /* 0x0000007d8fb07223 */ /* 0x000fe2000001007e */
[----:B------:R-:W-:Y:S02]  /*3a20*/  HADD2.F32 R135, -RZ, R51.H1_H1 ;  /* 0x30000033ff877230 */ /* 0x000fe40000004100 */
[----:B------:R-:W-:Y:S01]  /*3a30*/  FMUL.FTZ R133, R132, R99 ;  /* 0x0000006384857220 */ /* 0x000fe20000410000 */
[----:B------:R-:W-:-:S02]  /*3a40*/  HADD2.F32 R99, -RZ, R98.H0_H0 ;  /* 0x20000062ff637230 */ /* 0x000fc40000004100 */
[----:B------:R-:W-:Y:S01]  /*3a50*/  FMUL.FTZ R138, R138, R187 ;  /* 0x000000bb8a8a7220 */ /* 0x000fe20000410000 */
[----:B------:R-:W-:Y:S01]  /*3a60*/  FADD.FTZ R134, R139, -R176 ;  /* 0x800000b08b867221 */ /* 0x000fe20000010000 */
[----:B------:R-:W-:Y:S01]  /*3a70*/  FMUL.FTZ R136, R185, R136 ;  /* 0x00000088b9887220 */ /* 0x000fe20000410000 */
[----:B------:R-:W-:Y:S01]  /*3a80*/  FMUL.FTZ R176, R132, R135 ;  /* 0x0000008784b07220 */ /* 0x000fe20000410000 */
[----:B------:R-:W-:Y:S01]  /*3a90*/  FADD.FTZ R140, R140, -R117 ;  /* 0x800000758c8c7221 */ /* 0x000fe20000010000 */
[----:B------:R-:W-:Y:S01]  /*3aa0*/  FMUL.FTZ R132, R138, R99 ;  /* 0x000000638a847220 */ /* 0x000fe20000410000 */
[----:B------:R-:W-:Y:S02]  /*3ab0*/  HADD2.F32 R99, -RZ, R50.H1_H1 ;  /* 0x30000032ff637230 */ /* 0x000fe40000004100 */
[----:B------:R-:W-:Y:S01]  /*3ac0*/  FFMA.FTZ R116, R177, R125, R126 ;  /* 0x0000007db1747223 */ /* 0x000fe2000001007e */
[----:B------:R-:W-:Y:S01]  /*3ad0*/  FMUL.FTZ R136, R136, R187 ;  /* 0x000000bb88887220 */ /* 0x000fe20000410000 */
[----:B------:R-:W-:-:S02]  /*3ae0*/  HADD2.F32 R135, -RZ, R98.H1_H1 ;  /* 0x30000062ff877230 */ /* 0x000fc40000004100 */
[C---:B------:R-:W-:Y:S01]  /*3af0*/  FMUL.FTZ R178, R185.reuse, R178 ;  /* 0x000000b2b9b27220 */ /* 0x040fe20000410000 */
[----:B------:R-:W-:Y:S01]  /*3b00*/  FMUL.FTZ R140, R185, R140 ;  /* 0x0000008cb98c7220 */ /* 0x000fe20000410000 */
[----:B------:R-:W-:Y:S01]  /*3b10*/  FADD.FTZ R116, R141, -R116 ;  /* 0x800000748d747221 */ /* 0x000fe20000010000 */
[----:B------:R-:W-:Y:S02]  /*3b20*/  HADD2.F32 R139, -RZ, R50.H0_H0 ;  /* 0x20000032ff8b7230 */ /* 0x000fe40000004100 */
[----:B------:R-:W-:Y:S01]  /*3b30*/  FMUL.FTZ R98, R136, R99 ;  /* 0x0000006388627220 */ /* 0x000fe20000410000 */
[----:B------:R-:W-:Y:S02]  /*3b40*/  HADD2.F32 R117, -RZ, R51.H0_H0 ;  /* 0x20000033ff757230 */ /* 0x000fe40000004100 */
[----:B------:R-:W-:Y:S01]  /*3b50*/  FMUL.FTZ R178, R178, R187 ;  /* 0x000000bbb2b27220 */ /* 0x000fe20000410000 */
[----:B------:R-:W-:Y:S02]  /*3b60*/  HADD2.F32 R99, -RZ, R97.H0_H0 ;  /* 0x20000061ff637230 */ /* 0x000fe40000004100 */
[----:B------:R-:W-:Y:S01]  /*3b70*/  FMUL.FTZ R135, R136, R135 ;  /* 0x0000008788877220 */ /* 0x000fe20000410000 */
[----:B------:R-:W-:Y:S01]  /*3b80*/  FMUL.FTZ R140, R140, R187 ;  /* 0x000000bb8c8c7220 */ /* 0x000fe20000410000 */
[C---:B------:R-:W-:Y:S01]  /*3b90*/  FMUL.FTZ R136, R185.reuse, R134 ;  /* 0x00000086b9887220 */ /* 0x040fe20000410000 */
[C---:B------:R-:W-:Y:S01]  /*3ba0*/  FMUL.FTZ R142, R185.reuse, R142 ;  /* 0x0000008eb98e7220 */ /* 0x040fe20000410000 */
[----:B------:R-:W-:Y:S01]  /*3bb0*/  FMUL.FTZ R116, R185, R116 ;  /* 0x00000074b9747220 */ /* 0x000fe20000410000 */
[----:B------:R-:W-:Y:S01]  /*3bc0*/  FMUL.FTZ R139, R138, R139 ;  /* 0x0000008b8a8b7220 */ /* 0x000fe20000410000 */
[----:B------:R-:W-:-:S02]  /*3bd0*/  HADD2.F32 R137, -RZ, R49.H0_H0 ;  /* 0x20000031ff897230 */ /* 0x000fc40000004100 */
[C---:B------:R-:W-:Y:S01]  /*3be0*/  FMUL.FTZ R131, R178.reuse, R131 ;  /* 0x00000083b2837220 */ /* 0x040fe20000410000 */
[----:B------:R-:W-:Y:S01]  /*3bf0*/  FMUL.FTZ R117, R178, R117 ;  /* 0x00000075b2757220 */ /* 0x000fe20000410000 */
[----:B------:R-:W-:Y:S01]  /*3c00*/  FMUL.FTZ R134, R140, R99 ;  /* 0x000000638c867220 */ /* 0x000fe20000410000 */
[----:B------:R-:W-:Y:S02]  /*3c10*/  HADD2.F32 R138, -RZ, R97.H1_H1 ;  /* 0x30000061ff8a7230 */ /* 0x000fe40000004100 */
[-C--:B------:R-:W-:Y:S01]  /*3c20*/  FMUL.FTZ R97, R136, R187.reuse ;  /* 0x000000bb88617220 */ /* 0x080fe20000410000 */
[----:B------:R-:W-:Y:S02]  /*3c30*/  HADD2.F32 R178, -RZ, R49.H1_H1 ;  /* 0x30000031ffb27230 */ /* 0x000fe40000004100 */
[-C--:B------:R-:W-:Y:S01]  /*3c40*/  FMUL.FTZ R142, R142, R187.reuse ;  /* 0x000000bb8e8e7220 */ /* 0x080fe20000410000 */
[--C-:B------:R-:W-:Y:S02]  /*3c50*/  HADD2.F32 R99, -RZ, R48.reuse.H0_H0 ;  /* 0x20000030ff637230 */ /* 0x100fe40000004100 */
[----:B------:R-:W-:Y:S01]  /*3c60*/  FMUL.FTZ R116, R116, R187 ;  /* 0x000000bb74747220 */ /* 0x000fe20000410000 */
[----:B------:R-:W-:-:S02]  /*3c70*/  HADD2.F32 R143, -RZ, R48.H1_H1 ;  /* 0x30000030ff8f7230 */ /* 0x000fc40000004100 */
[----:B------:R-:W-:Y:S01]  /*3c80*/  FMUL.FTZ R140, R140, R137 ;  /* 0x000000898c8c7220 */ /* 0x000fe20000410000 */
[C---:B------:R-:W-:Y:S01]  /*3c90*/  FMUL.FTZ R136, R97.reuse, R138 ;  /* 0x0000008a61887220 */ /* 0x040fe20000410000 */
[--C-:B------:R-:W-:Y:S02]  /*3ca0*/  HADD2.F32 R137, -RZ, R96.reuse.H0_H0 ;  /* 0x20000060ff897230 */ /* 0x100fe40000004100 */
[----:B------:R-:W-:Y:S01]  /*3cb0*/  FMUL.FTZ R97, R97, R178 ;  /* 0x000000b261617220 */ /* 0x000fe20000410000 */
[----:B------:R-:W-:Y:S02]  /*3cc0*/  HADD2.F32 R141, -RZ, R96.H1_H1 ;  /* 0x30000060ff8d7230 */ /* 0x000fe40000004100 */
        /* <DEDUP_REMOVED lines=8> */
.L_x_11838:
        /* <DEDUP_REMOVED lines=13> */
[-CC-:B------:R-:W-:Y:S01]  /*3e20*/  FFMA.FTZ R90, R109, R125.reuse, R126.reuse ;  /* 0x0000007d6d5a7223 */ /* 0x180fe2000001007e */
[-CC-:B------:R-:W-:Y:S01]  /*3e30*/  FFMA.FTZ R110, R111, R125.reuse, R126.reuse ;  /* 0x0000007d6f6e7223 */ /* 0x180fe2000001007e */
[-C--:B------:R-:W-:Y:S01]  /*3e40*/  FFMA.FTZ R93, R112, R125.reuse, R126 ;  /* 0x0000007d705d7223 */ /* 0x080fe2000001007e */
[----:B------:R-:W-:Y:S01]  /*3e50*/  FADD.FTZ R108, R115, -R88 ;  /* 0x80000058736c7221 */ /* 0x000fe20000010000 */
[----:B------:R-:W-:Y:S01]  /*3e60*/  FFMA.FTZ R125, R114, R125, R126 ;  /* 0x0000007d727d7223 */ /* 0x000fe2000001007e */
[----:B------:R-:W-:Y:S01]  /*3e70*/  FADD.FTZ R88, R123, -R94 ;  /* 0x8000005e7b587221 */ /* 0x000fe20000010000 */
[----:B------:R-:W-:Y:S01]  /*3e80*/  FADD.FTZ R94, R119, -R90 ;  /* 0x8000005a775e7221 */ /* 0x000fe20000010000 */
[----:B-----5:R-:W-:-:S02]  /*3e90*/  HADD2.F32 R114, -RZ, R99.H0_H0 ;  /* 0x20000063ff727230 */ /* 0x020fc40000004100 */
[----:B------:R-:W-:Y:S01]  /*3ea0*/  FADD.FTZ R124, R124, -R125 ;  /* 0x8000007d7c7c7221 */ /* 0x000fe20000010000 */
[C---:B------:R-:W-:Y:S01]  /*3eb0*/  FMUL.FTZ R90, R185.reuse, R88 ;  /* 0x00000058b95a7220 */ /* 0x040fe20000410000 */
[----:B------:R-:W-:Y:S02]  /*3ec0*/  HADD2.F32 R95, -RZ, R99.H1_H1 ;  /* 0x30000063ff5f7230 */ /* 0x000fe40000004100 */
[----:B------:R-:W-:Y:S01]  /*3ed0*/  FADD.FTZ R120, R120, -R91 ;  /* 0x8000005b78787221 */ /* 0x000fe20000010000 */
[----:B------:R-:W-:Y:S01]  /*3ee0*/  FMUL.FTZ R91, R185, R124 ;  /* 0x0000007cb95b7220 */ /* 0x000fe20000410000 */
[----:B------:R-:W-:Y:S02]  /*3ef0*/  HADD2.F32 R88, -RZ, R55.H0_H0 ;  /* 0x20000037ff587230 */ /* 0x000fe40000004100 */
[----:B------:R-:W-:Y:S01]  /*3f00*/  FMUL.FTZ R99, R90, R187 ;  /* 0x000000bb5a637220 */ /* 0x000fe20000410000 */
[----:B------:R-:W-:Y:S01]  /*3f10*/  FADD.FTZ R110, R121, -R110 ;  /* 0x8000006e796e7221 */ /* 0x000fe20000010000 */
[----:B------:R-:W-:-:S02]  /*3f20*/  HADD2.F32 R107, -RZ, R98.H0_H0 ;  /* 0x20000062ff6b7230 */ /* 0x000fc40000004100 */
[----:B------:R-:W-:Y:S01]  /*3f30*/  FADD.FTZ R118, R118, -R89 ;  /* 0x8000005976767221 */ /* 0x000fe20000010000 */
[----:B------:R-:W-:Y:S02]  /*3f40*/  HADD2.F32 R112, -RZ, R98.H1_H1 ;  /* 0x30000062ff707230 */ /* 0x000fe40000004100 */
[----:B------:R-:W-:Y:S01]  /*3f50*/  FMUL.FTZ R98, R91, R187 ;  /* 0x000000bb5b627220 */ /* 0x000fe20000410000 */
[----:B------:R-:W-:Y:S02]  /*3f60*/  HADD2.F32 R89, -RZ, R55.H1_H1 ;  /* 0x30000037ff597230 */ /* 0x000fe40000004100 */
[C---:B------:R-:W-:Y:S01]  /*3f70*/  FMUL.FTZ R113, R99.reuse, R114 ;  /* 0x0000007263717220 */ /* 0x040fe20000410000 */
[----:B------:R-:W-:Y:S01]  /*3f80*/  FMUL.FTZ R99, R99, R88 ;  /* 0x0000005863637220 */ /* 0x000fe20000410000 */
[----:B------:R-:W-:Y:S01]  /*3f90*/  FADD.FTZ R122, R122, -R93 ;  /* 0x8000005d7a7a7221 */ /* 0x000fe20000010000 */
[C---:B------:R-:W-:Y:S01]  /*3fa0*/  FMUL.FTZ R88, R185.reuse, R110 ;  /* 0x0000006eb9587220 */ /* 0x040fe20000410000 */
[----:B------:R-:W-:Y:S01]  /*3fb0*/  FMUL.FTZ R94, R185, R94 ;  /* 0x0000005eb95e7220 */ /* 0x000fe20000410000 */
[C---:B------:R-:W-:Y:S01]  /*3fc0*/  FMUL.FTZ R114, R98.reuse, R95 ;  /* 0x0000005f62727220 */ /* 0x040fe20000410000 */
[----:B------:R-:W-:Y:S01]  /*3fd0*/  FMUL.FTZ R98, R98, R89 ;  /* 0x0000005962627220 */ /* 0x000fe20000410000 */
[----:B------:R-:W-:-:S02]  /*3fe0*/  HADD2.F32 R95, -RZ, R54.H0_H0 ;  /* 0x20000036ff5f7230 */ /* 0x000fc40000004100 */
[----:B------:R-:W-:Y:S01]  /*3ff0*/  FMUL.FTZ R89, R185, R122 ;  /* 0x0000007ab9597220 */ /* 0x000fe20000410000 */
[----:B------:R-:W-:Y:S02]  /*4000*/  HADD2.F32 R92, -RZ, R97.H0_H0 ;  /* 0x20000061ff5c7230 */ /* 0x000fe40000004100 */
[-C--:B------:R-:W-:Y:S01]  /*4010*/  FMUL.FTZ R116, R88, R187.reuse ;  /* 0x000000bb58747220 */ /* 0x080fe20000410000 */
[----:B------:R-:W-:Y:S02]  /*4020*/  HADD2.F32 R110, -RZ, R53.H0_H0 ;  /* 0x20000035ff6e7230 */ /* 0x000fe40000004100 */
[-C--:B------:R-:W-:Y:S01]  /*4030*/  FMUL.FTZ R93, R94, R187.reuse ;  /* 0x000000bb5e5d7220 */ /* 0x080fe20000410000 */
[----:B------:R-:W-:Y:S02]  /*4040*/  HADD2.F32 R124, -RZ, R54.H1_H1 ;  /* 0x30000036ff7c7230 */ /* 0x000fe40000004100 */
[----:B------:R-:W-:Y:S01]  /*4050*/  FMUL.FTZ R109, R89, R187 ;  /* 0x000000bb596d7220 */ /* 0x000fe20000410000 */
[----:B------:R-:W-:Y:S01]  /*4060*/  FMUL.FTZ R122, R116, R95 ;  /* 0x0000005f747a7220 */ /* 0x000fe20000410000 */
[C---:B------:R-:W-:Y:S01]  /*4070*/  FMUL.FTZ R115, R93.reuse, R92 ;  /* 0x0000005c5d737220 */ /* 0x040fe20000410000 */
[----:B------:R-:W-:Y:S01]  /*4080*/  FMUL.FTZ R111, R93, R110 ;  /* 0x0000006e5d6f7220 */ /* 0x000fe20000410000 */
[C---:B------:R-:W-:Y:S01]  /*4090*/  FMUL.FTZ R95, R185.reuse, R120 ;  /* 0x00000078b95f7220 */ /* 0x040fe20000410000 */
[C---:B------:R-:W-:Y:S01]  /*40a0*/  FMUL.FTZ R92, R185.reuse, R108 ;  /* 0x0000006cb95c7220 */ /* 0x040fe20000410000 */
[----:B------:R-:W-:Y:S01]  /*40b0*/  FMUL.FTZ R93, R185, R118 ;  /* 0x00000076b95d7220 */ /* 0x000fe20000410000 */
[----:B------:R-:W-:-:S02]  /*40c0*/  HADD2.F32 R97, -RZ, R97.H1_H1 ;  /* 0x30000061ff617230 */ /* 0x000fc40000004100 */
[C---:B------:R-:W-:Y:S01]  /*40d0*/  FMUL.FTZ R112, R109.reuse, R112 ;  /* 0x000000706d707220 */ /* 0x040fe20000410000 */
        /* <DEDUP_REMOVED lines=8> */
[----:B------:R-:W-:Y:S01]  /*4160*/  FMUL.FTZ R107, R116, R107 ;  /* 0x0000006b746b7220 */ /* 0x000fe20000410000 */
[----:B------:R-:W-:Y:S02]  /*4170*/  HADD2.F32 R96, -RZ, R96.H1_H1 ;  /* 0x30000060ff607230 */ /* 0x000fe40000004100 */
[C---:B------:R-:W-:Y:S01]  /*4180*/  FMUL.FTZ R116, R118.reuse, R97 ;  /* 0x0000006176747220 */ /* 0x040fe20000410000 */
[----:B------:R-:W-:Y:S01]  /*4190*/  FMUL.FTZ R118, R118, R121 ;  /* 0x0000007976767220 */ /* 0x000fe20000410000 */
[----:B------:R-:W-:Y:S01]  /*41a0*/  FMUL.FTZ R109, R108, R109 ;  /* 0x0000006d6c6d7220 */ /* 0x000fe20000410000 */
[C---:B------:R-:W-:Y:S01]  /*41b0*/  FMUL.FTZ R110, R119.reuse, R110 ;  /* 0x0000006e776e7220 */ /* 0x040fe20000410000 */
[----:B------:R-:W-:Y:S01]  /*41c0*/  FMUL.FTZ R119, R119, R96 ;  /* 0x0000006077777220 */ /* 0x000fe20000410000 */
[----:B------:R-:W-:Y:S01]  /*41d0*/  F2FP.F16.F32.PACK_AB R99, R98, R99 ;  /* 0x000000636263723e */ /* 0x000fe200000000ff */
[----:B------:R-:W-:Y:S01]  /*41e0*/  FMUL.FTZ R117, R108, R117 ;  /* 0x000000756c757220 */ /* 0x000fe20000410000 */
[----:B------:R-:W-:-:S02]  /*41f0*/  F2FP.F16.F32.PACK_AB R98, R123, R122 ;  /* 0x0000007a7b62723e */ /* 0x000fc400000000ff */
[----:B------:R-:W-:Y:S02]  /*4200*/  F2FP.F16.F32.PACK_AB R97, R118, R111 ;  /* 0x0000006f7661723e */ /* 0x000fe400000000ff */
[----:B------:R-:W-:Y:S01]  /*4210*/  F2FP.F16.F32.PACK_AB R96, R110, R109 ;  /* 0x0000006d6e60723e */ /* 0x000fe200000000ff */
[----:B------:R-:W-:Y:S06]  /*4220*/  BRA `(.L_x_11840) ;  /* 0x0000000400107947 */ /* 0x000fec0003800000 */
.L_x_11839:
        /* <DEDUP_REMOVED lines=14> */
[----:B------:R-:W-:Y:S01]  /*4310*/  FMUL.FTZ R112, R185, R112 ;  /* 0x00000070b9707220 */ /* 0x000fe20000410000 */
[----:B------:R-:W-:Y:S01]  /*4320*/  FADD.FTZ R140, R121, -R140 ;  /* 0x8000008c798c7221 */ /* 0x000fe20000010000 */
[C---:B------:R-:W-:Y:S01]  /*4330*/  FMUL.FTZ R124, R185.reuse, R124 ;  /* 0x0000007cb97c7220 */ /* 0x040fe20000410000 */
[----:B------:R-:W-:Y:S01]  /*4340*/  FADD.FTZ R122, R122, -R111 ;  /* 0x8000006f7a7a7221 */ /* 0x000fe20000010000 */
[----:B------:R-:W-:Y:S01]  /*4350*/  FMUL.FTZ R110, R185, R110 ;  /* 0x0000006eb96e7220 */ /* 0x000fe20000410000 */
[----:B-----5:R-:W-:-:S02]  /*4360*/  HADD2.F32 R113, -RZ, R99.H0_H0 ;  /* 0x20000063ff717230 */ /* 0x020fc40000004100 */
[C---:B------:R-:W-:Y:S01]  /*4370*/  FMUL.FTZ R120, R185.reuse, R120 ;  /* 0x00000078b9787220 */ /* 0x040fe20000410000 */
[----:B------:R-:W-:Y:S02]  /*4380*/  HADD2.F32 R109, -RZ, R55.H0_H0 ;  /* 0x20000037ff6d7230 */ /* 0x000fe40000004100 */
[C---:B------:R-:W-:Y:S01]  /*4390*/  FMUL.FTZ R118, R185.reuse, R118 ;  /* 0x00000076b9767220 */ /* 0x040fe20000410000 */
[----:B------:R-:W-:Y:S02]  /*43a0*/  HADD2.F32 R99, -RZ, R99.H1_H1 ;  /* 0x30000063ff637230 */ /* 0x000fe40000004100 */
[-C--:B------:R-:W-:Y:S01]  /*43b0*/  FMUL.FTZ R112, R112, R187.reuse ;  /* 0x000000bb70707220 */ /* 0x080fe20000410000 */
[C---:B------:R-:W-:Y:S01]  /*43c0*/  FMUL.FTZ R108, R185.reuse, R116 ;  /* 0x00000074b96c7220 */ /* 0x040fe20000410000 */
[C---:B------:R-:W-:Y:S01]  /*43d0*/  FMUL.FTZ R140, R185.reuse, R140 ;  /* 0x0000008cb98c7220 */ /* 0x040fe20000410000 */
[-C--:B------:R-:W-:Y:S01]  /*43e0*/  FMUL.FTZ R124, R124, R187.reuse ;  /* 0x000000bb7c7c7220 */ /* 0x080fe20000410000 */
[----:B------:R-:W-:Y:S01]  /*43f0*/  FMUL.FTZ R122, R185, R122 ;  /* 0x0000007ab97a7220 */ /* 0x000fe20000410000 */
[-C--:B------:R-:W-:Y:S01]  /*4400*/  FMUL.FTZ R116, R110, R187.reuse ;  /* 0x000000bb6e747220 */ /* 0x080fe20000410000 */
        /* <DEDUP_REMOVED lines=11> */
[----:B------:R-:W-:Y:S02]  /*44c0*/  HADD2.F32 R99, -RZ, R53.H0_H0 ;  /* 0x20000035ff637230 */ /* 0x000fe40000004100 */
[----:B------:R-:W-:Y:S01]  /*44d0*/  FMUL.FTZ R113, R112, R113 ;  /* 0x0000007170717220 */ /* 0x000fe20000410000 */
[--C-:B------:R-:W-:Y:S02]  /*44e0*/  HADD2.F32 R115, -RZ, R97.reuse.H0_H0 ;  /* 0x20000061ff737230 */ /* 0x100fe40000004100 */
[----:B------:R-:W-:Y:S01]  /*44f0*/  FMUL.FTZ R123, R124, R121 ;  /* 0x000000797c7b7220 */ /* 0x000fe20000410000 */
[C---:B------:R-:W-:Y:S01]  /*4500*/  FMUL.FTZ R107, R140.reuse, R107 ;  /* 0x0000006b8c6b7220 */ /* 0x040fe20000410000 */
[----:B------:R-:W-:Y:S02]  /*4510*/  HADD2.F32 R97, -RZ, R97.H1_H1 ;  /* 0x30000061ff617230 */ /* 0x000fe40000004100 */
[----:B------:R-:W-:Y:S01]  /*4520*/  FMUL.FTZ R140, R140, R109 ;  /* 0x0000006d8c8c7220 */ /* 0x000fe20000410000 */
[C---:B------:R-:W-:Y:S01]  /*4530*/  FMUL.FTZ R112, R111.reuse, R98 ;  /* 0x000000626f707220 */ /* 0x040fe20000410000 */
[----:B------:R-:W-:Y:S01]  /*4540*/  FMUL.FTZ R121, R111, R118 ;  /* 0x000000766f797220 */ /* 0x000fe20000410000 */
[----:B------:R-:W-:-:S02]  /*4550*/  HADD2.F32 R117, -RZ, R96.H0_H0 ;  /* 0x20000060ff757230 */ /* 0x000fc40000004100 */
[----:B------:R-:W-:Y:S01]  /*4560*/  FMUL.FTZ R111, R116, R99 ;  /* 0x00000063746f7220 */ /* 0x000fe20000410000 */
[----:B------:R-:W-:Y:S02]  /*4570*/  HADD2.F32 R109, -RZ, R53.H1_H1 ;  /* 0x30000035ff6d7230 */ /* 0x000fe40000004100 */
[----:B------:R-:W-:Y:S01]  /*4580*/  FMUL.FTZ R108, R108, R187 ;  /* 0x000000bb6c6c7220 */ /* 0x000fe20000410000 */
[--C-:B------:R-:W-:Y:S02]  /*4590*/  HADD2.F32 R99, -RZ, R52.reuse.H0_H0 ;  /* 0x20000034ff637230 */ /* 0x100fe40000004100 */
[----:B------:R-:W-:Y:S01]  /*45a0*/  FMUL.FTZ R115, R116, R115 ;  /* 0x0000007374737220 */ /* 0x000fe20000410000 */
[----:B------:R-:W-:Y:S02]  /*45b0*/  HADD2.F32 R98, -RZ, R52.H1_H1 ;  /* 0x30000034ff627230 */ /* 0x000fe40000004100 */
[----:B------:R-:W-:Y:S01]  /*45c0*/  FMUL.FTZ R116, R110, R97 ;  /* 0x000000616e747220 */ /* 0x000fe20000410000 */
[----:B------:R-:W-:-:S02]  /*45d0*/  HADD2.F32 R96, -RZ, R96.H1_H1 ;  /* 0x30000060ff607230 */ /* 0x000fc40000004100 */
[----:B------:R-:W-:Y:S01]  /*45e0*/  FMUL.FTZ R110, R110, R109 ;  /* 0x0000006d6e6e7220 */ /* 0x000fe20000410000 */
[C---:B------:R-:W-:Y:S01]  /*45f0*/  FMUL.FTZ R117, R108.reuse, R117 ;  /* 0x000000756c757220 */ /* 0x040fe20000410000 */
[----:B------:R-:W-:Y:S01]  /*4600*/  FMUL.FTZ R108, R108, R99 ;  /* 0x000000636c6c7220 */ /* 0x000fe20000410000 */
[C---:B------:R-:W-:Y:S01]  /*4610*/  FMUL.FTZ R109, R119.reuse, R98 ;  /* 0x00000062776d7220 */ /* 0x040fe20000410000 */
[----:B------:R-:W-:Y:S01]  /*4620*/  FMUL.FTZ R119, R119, R96 ;  /* 0x0000006077777220 */ /* 0x000fe20000410000 */
[----:B------:R-:W-:Y:S02]  /*4630*/  F2FP.F16.F32.PACK_AB R99, R123, R120 ;  /* 0x000000787b63723e */ /* 0x000fe400000000ff */
[----:B------:R-:W-:Y:S02]  /*4640*/  F2FP.F16.F32.PACK_AB R98, R121, R140 ;  /* 0x0000008c7962723e */ /* 0x000fe400000000ff */
[----:B------:R-:W-:Y:S02]  /*4650*/  F2FP.F16.F32.PACK_AB R97, R110, R111 ;  /* 0x0000006f6e61723e */ /* 0x000fe400000000ff */
[----:B------:R-:W-:-:S07]  /*4660*/  F2FP.F16.F32.PACK_AB R96, R109, R108 ;  /* 0x0000006c6d60723e */ /* 0x000fce00000000ff */
.L_x_11840:
[----:B------:R-:W0:Y:S01]  /*4670*/  @P1 LDC.64 R108, c[0x0][0x478] ;  /* 0x00011e00ff6c1b82 */ /* 0x000e220000000a00 */
[----:B------:R-:W-:-:S04]  /*4680*/  IMAD.WIDE.U32 R110, R0, 0x10, R218 ;  /* 0x00000010006e7825 */ /* 0x000fc800078e00da */
[----:B0-----:R-:W-:-:S05]  /*4690*/  @P1 IMAD.WIDE.U32 R108, R0, 0x20, R108 ;  /* 0x00000020006c1825 */ /* 0x001fca00078e006c */
[----:B------:R1:W-:Y:S04]  /*46a0*/  @P1 STG.E.128 desc[UR6][R108.64], R92 ;  /* 0x0000005c6c001986 */ /* 0x0003e8000c101d06 */
[----:B------:R1:W-:Y:S04]  /*46b0*/  @P1 STG.E.128 desc[UR6][R108.64+0x10], R88 ;  /* 0x000010586c001986 */ /* 0x0003e8000c101d06 */
[----:B------:R1:W-:Y:S01]  /*46c0*/  STG.E.128 desc[UR6][R110.64], R96 ;  /* 0x000000606e007986 */ /* 0x0003e2000c101d06 */
[----:B------:R-:W-:Y:S05]  /*46d0*/  BRA `(.L_x_11841) ;  /* 0x0000002400387947 */ /* 0x000fea0003800000 */
.L_x_11832:
[----:B------:R-:W1:Y:S02]  /*46e0*/  LDC.64 R230, c[0x0][0x390] ;  /* 0x0000e400ffe67b82 */ /* 0x000e640000000a00 */
[----:B-1----:R-:W-:-:S06]  /*46f0*/  IMAD.WIDE.U32 R96, R189, 0x10, R230 ;  /* 0x00000010bd607825 */ /* 0x002fcc00078e00e6 */
[----:B------:R-:W5:Y:S01]  /*4700*/  LDG.E.128 R96, desc[UR6][R96.64] ;  /* 0x0000000660607981 */ /* 0x000f62000c1e1d00 */
[----:B------:R-:W-:-:S04]  /*4710*/  UISETP.NE.U32.AND UP0, UPT, UR14, URZ, UPT ;  /* 0x000000ff0e00728c */ /* 0x000fc8000bf05070 */
[----:B------:R-:W-:-:S09]  /*4720*/  UISETP.NE.AND.EX UP0, UPT, UR15, URZ, UPT, UP0 ;  /* 0x000000ff0f00728c */ /* 0x000fd2000bf05300 */
[----:B------:R-:W-:Y:S05]  /*4730*/  BRA.U UP0, `(.L_x_11842) ;  /* 0x0000000500147547 */ /* 0x000fea000b800000 */
        /* <DEDUP_REMOVED lines=8> */
[----:B-----5:R-:W-:Y:S01]  /*47c0*/  FFMA.FTZ R105, R185, R105, R62 ;  /* 0x00000069b9697223 */ /* 0x020fe2000001003e */
[----:B------:R-:W-:Y:S01]  /*47d0*/  FADD.FTZ R102, R101, -R102 ;  /* 0x8000006665667221 */ /* 0x000fe20000010000 */
[----:B------:R-:W-:-:S02]  /*47e0*/  HADD2.F32 R100, -RZ, R99.H0_H0 ;  /* 0x20000063ff647230 */ /* 0x000fc40000004100 */
[----:B------:R-:W-:Y:S01]  /*47f0*/  FADD.FTZ R106, R106, -R127 ;  /* 0x8000007f6a6a7221 */ /* 0x000fe20000010000 */
[----:B------:R-:W-:Y:S01]  /*4800*/  FMUL.FTZ R220, R105, R187 ;  /* 0x000000bb69dc7220 */ /* 0x000fe20000410000 */
[----:B------:R-:W-:Y:S02]  /*4810*/  HADD2.F32 R101, -RZ, R43.H0_H0 ;  /* 0x2000002bff657230 */ /* 0x000fe40000004100 */
[C---:B------:R-:W-:Y:S01]  /*4820*/  FFMA.FTZ R102, R185.reuse, R102, R63 ;  /* 0x00000066b9667223 */ /* 0x040fe2000001003f */
[----:B------:R-:W-:Y:S01]  /*4830*/  FFMA.FTZ R116, R116, R125, R126 ;  /* 0x0000007d74747223 */ /* 0x000fe2000001007e */
[----:B------:R-:W-:Y:S01]  /*4840*/  FMUL.FTZ R100, R220, R100 ;  /* 0x00000064dc647220 */ /* 0x000fe20000410000 */
[----:B------:R-:W-:Y:S01]  /*4850*/  FFMA.FTZ R106, R185, R106, R60 ;  /* 0x0000006ab96a7223 */ /* 0x000fe2000001003c */
[----:B------:R-:W-:Y:S01]  /*4860*/  FMUL.FTZ R220, R101, R220 ;  /* 0x000000dc65dc7220 */ /* 0x000fe20000410000 */
[----:B------:R-:W-:Y:S02]  /*4870*/  HADD2.F32 R101, -RZ, R99.H1_H1 ;  /* 0x30000063ff657230 */ /* 0x000fe40000004100 */
[----:B------:R-:W-:Y:S01]  /*4880*/  FMUL.FTZ R99, R102, R187 ;  /* 0x000000bb66637220 */ /* 0x000fe20000410000 */
[----:B------:R-:W-:-:S02]  /*4890*/  HADD2.F32 R102, -RZ, R43.H1_H1 ;  /* 0x3000002bff667230 */ /* 0x000fc40000004100 */
[----:B------:R-:W-:Y:S01]  /*48a0*/  FADD.FTZ R104, R104, -R116 ;  /* 0x8000007468687221 */ /* 0x000fe20000010000 */
[----:B------:R-:W-:Y:S01]  /*48b0*/  FMUL.FTZ R116, R106, R187 ;  /* 0x000000bb6a747220 */ /* 0x000fe20000410000 */
[----:B------:R-:W-:Y:S01]  /*48c0*/  FMUL.FTZ R101, R99, R101 ;  /* 0x0000006563657220 */ /* 0x000fe20000410000 */
[----:B------:R-:W-:Y:S02]  /*48d0*/  HADD2.F32 R103, -RZ, R42.H0_H0 ;  /* 0x2000002aff677230 */ /* 0x000fe40000004100 */
[----:B------:R-:W-:Y:S01]  /*48e0*/  FMUL.FTZ R99, R102, R99 ;  /* 0x0000006366637220 */ /* 0x000fe20000410000 */
[----:B------:R-:W-:Y:S02]  /*48f0*/  HADD2.F32 R102, -RZ, R98.H0_H0 ;  /* 0x20000062ff667230 */ /* 0x000fe40000004100 */
[----:B------:R-:W-:Y:S01]  /*4900*/  FFMA.FTZ R221, R221, R125, R126 ;  /* 0x0000007ddddd7223 */ /* 0x000fe2000001007e */
[----:B------:R-:W-:Y:S01]  /*4910*/  FFMA.FTZ R104, R185, R104, R61 ;  /* 0x00000068b9687223 */ /* 0x000fe2000001003d */
[----:B------:R-:W-:-:S02]  /*4920*/  HADD2.F32 R127, -RZ, R41.H0_H0 ;  /* 0x20000029ff7f7230 */ /* 0x000fc40000004100 */
[----:B------:R-:W-:Y:S01]  /*4930*/  FFMA.FTZ R106, R185, R117, R59 ;  /* 0x00000075b96a7223 */ /* 0x000fe2000001003b */
[----:B------:R-:W-:Y:S01]  /*4940*/  FMUL.FTZ R102, R116, R102 ;  /* 0x0000006674667220 */ /* 0x000fe20000410000 */
[----:B------:R-:W-:Y:S01]  /*4950*/  FMUL.FTZ R116, R103, R116 ;  /* 0x0000007467747220 */ /* 0x000fe20000410000 */
[----:B------:R-:W-:Y:S02]  /*4960*/  HADD2.F32 R103, -RZ, R98.H1_H1 ;  /* 0x30000062ff677230 */ /* 0x000fe40000004100 */
[----:B------:R-:W-:Y:S01]  /*4970*/  FADD.FTZ R217, R217, -R221 ;  /* 0x800000ddd9d97221 */ /* 0x000fe20000010000 */
[----:B------:R-:W-:Y:S01]  /*4980*/  FMUL.FTZ R98, R104, R187 ;  /* 0x000000bb68627220 */ /* 0x000fe20000410000 */
[----:B------:R-:W-:Y:S02]  /*4990*/  HADD2.F32 R104, -RZ, R42.H1_H1 ;  /* 0x3000002aff687230 */ /* 0x000fe40000004100 */
[----:B------:R-:W-:Y:S01]  /*49a0*/  FFMA.FTZ R222, R222, R125, R126 ;  /* 0x0000007ddede7223 */ /* 0x000fe2000001007e */
[C---:B------:R-:W-:Y:S01]  /*49b0*/  FFMA.FTZ R105, R185.reuse, R217, R58 ;  /* 0x000000d9b9697223 */ /* 0x040fe2000001003a */
[----:B------:R-:W-:Y:S01]  /*49c0*/  FMUL.FTZ R103, R98, R103 ;  /* 0x0000006762677220 */ /* 0x000fe20000410000 */
[----:B------:R-:W-:Y:S01]  /*49d0*/  FFMA.FTZ R217, R185, R219, R56 ;  /* 0x000000dbb9d97223 */ /* 0x000fe20000010038 */
[----:B------:R-:W-:Y:S01]  /*49e0*/  FMUL.FTZ R98, R104, R98 ;  /* 0x0000006268627220 */ /* 0x000fe20000410000 */
[----:B------:R-:W-:-:S02]  /*49f0*/  HADD2.F32 R104, -RZ, R97.H0_H0 ;  /* 0x20000061ff687230 */ /* 0x000fc40000004100 */
[-C--:B------:R-:W-:Y:S01]  /*4a00*/  FMUL.FTZ R105, R105, R187.reuse ;  /* 0x000000bb69697220 */ /* 0x080fe20000410000 */
[----:B------:R-:W-:Y:S01]  /*4a10*/  FADD.FTZ R218, R218, -R222 ;  /* 0x800000dedada7221 */ /* 0x000fe20000010000 */
[----:B------:R-:W-:Y:S01]  /*4a20*/  FMUL.FTZ R217, R217, R187 ;  /* 0x000000bbd9d97220 */ /* 0x000fe20000410000 */
[----:B------:R-:W-:Y:S01]  /*4a30*/  F2FP.F16.F32.PACK_AB R99, R99, R220 ;  /* 0x000000dc6363723e */ /* 0x000fe200000000ff */
[----:B------:R-:W-:Y:S01]  /*4a40*/  FMUL.FTZ R104, R105, R104 ;  /* 0x0000006869687220 */ /* 0x000fe20000410000 */
[----:B------:R-:W-:Y:S01]  /*4a50*/  FMUL.FTZ R117, R127, R105 ;  /* 0x000000697f757220 */ /* 0x000fe20000410000 */
[----:B------:R-:W-:Y:S02]  /*4a60*/  HADD2.F32 R105, -RZ, R97.H1_H1 ;  /* 0x30000061ff697230 */ /* 0x000fe40000004100 */
[----:B------:R-:W-:Y:S01]  /*4a70*/  FMUL.FTZ R97, R106, R187 ;  /* 0x000000bb6a617220 */ /* 0x000fe20000410000 */
[----:B------:R-:W-:Y:S02]  /*4a80*/  HADD2.F32 R106, -RZ, R41.H1_H1 ;  /* 0x30000029ff6a7230 */ /* 0x000fe40000004100 */
[----:B------:R-:W-:Y:S01]  /*4a90*/  FFMA.FTZ R218, R185, R218, R57 ;  /* 0x000000dab9da7223 */ /* 0x000fe20000010039 */
[----:B------:R-:W-:-:S02]  /*4aa0*/  HADD2.F32 R127, -RZ, R40.H0_H0 ;  /* 0x20000028ff7f7230 */ /* 0x000fc40000004100 */
[----:B------:R-:W-:Y:S01]  /*4ab0*/  FMUL.FTZ R105, R97, R105 ;  /* 0x0000006961697220 */ /* 0x000fe20000410000 */
[----:B------:R-:W-:Y:S01]  /*4ac0*/  F2FP.F16.F32.PACK_AB R98, R98, R116 ;  /* 0x000000746262723e */ /* 0x000fe200000000ff */
[----:B------:R-:W-:Y:S01]  /*4ad0*/  FMUL.FTZ R97, R106, R97 ;  /* 0x000000616a617220 */ /* 0x000fe20000410000 */
[--C-:B------:R-:W-:Y:S02]  /*4ae0*/  HADD2.F32 R106, -RZ, R96.reuse.H0_H0 ;  /* 0x20000060ff6a7230 */ /* 0x100fe40000004100 */
[----:B------:R-:W-:Y:S02]  /*4af0*/  FMUL.FTZ R218, R218, R187 ;  /* 0x000000bbdada7220 */ /* 0x000fe40000410000 */
[----:B------:R-:W-:Y:S01]  /*4b00*/  F2FP.F16.F32.PACK_AB R97, R97, R117 ;  /* 0x000000756161723e */ /* 0x000fe200000000ff */
[----:B------:R-:W-:Y:S01]  /*4b10*/  FMUL.FTZ R106, R217, R106 ;  /* 0x0000006ad96a7220 */ /* 0x000fe20000410000 */
[----:B------:R-:W-:Y:S01]  /*4b20*/  FMUL.FTZ R217, R127, R217 ;  /* 0x000000d97fd97220 */ /* 0x000fe20000410000 */
[----:B------:R-:W-:-:S02]  /*4b30*/  HADD2.F32 R127, -RZ, R96.H1_H1 ;  /* 0x30000060ff7f7230 */ /* 0x000fc40000004100 */
[----:B------:R-:W-:-:S03]  /*4b40*/  HADD2.F32 R96, -RZ, R40.H1_H1 ;  /* 0x30000028ff607230 */ /* 0x000fc60000004100 */
[----:B------:R-:W-:Y:S02]  /*4b50*/  FMUL.FTZ R127, R218, R127 ;  /* 0x0000007fda7f7220 */ /* 0x000fe40000410000 */
[----:B------:R-:W-:-:S05]  /*4b60*/  FMUL.FTZ R96, R96, R218 ;  /* 0x000000da60607220 */ /* 0x000fca0000410000 */
[----:B------:R-:W-:Y:S01]  /*4b70*/  F2FP.F16.F32.PACK_AB R96, R96, R217 ;  /* 0x000000d96060723e */ /* 0x000fe200000000ff */
[----:B------:R-:W-:Y:S06]  /*4b80*/  BRA `(.L_x_11843) ;  /* 0x0000000400107947 */ /* 0x000fec0003800000 */
.L_x_11842:
        /* <DEDUP_REMOVED lines=8> */
[----:B------:R-:W-:Y:S01]  /*4c10*/  FFMA.FTZ R90, R185, R105, R62 ;  /* 0x00000069b95a7223 */ /* 0x000fe2000001003e */
[----:B------:R-:W-:Y:S01]  /*4c20*/  FADD.FTZ R102, R101, -R102 ;  /* 0x8000006665667221 */ /* 0x000fe20000010000 */
[----:B------:R-:W-:-:S02]  /*4c30*/  HADD2.F32 R101, -RZ, R43.H0_H0 ;  /* 0x2000002bff657230 */ /* 0x000fc40000004100 */
[----:B------:R-:W-:Y:S01]  /*4c40*/  FADD.FTZ R88, R106, -R88 ;  /* 0x800000586a587221 */ /* 0x000fe20000010000 */
[----:B------:R-:W-:Y:S01]  /*4c50*/  FMUL.FTZ R104, R90, R187 ;  /* 0x000000bb5a687220 */ /* 0x000fe20000410000 */
[----:B------:R-:W-:Y:S02]  /*4c60*/  HADD2.F32 R105, -RZ, R42.H0_H0 ;  /* 0x2000002aff697230 */ /* 0x000fe40000004100 */
[C---:B------:R-:W-:Y:S01]  /*4c70*/  FFMA.FTZ R89, R185.reuse, R89, R61 ;  /* 0x00000059b9597223 */ /* 0x040fe2000001003d */
[C---:B------:R-:W-:Y:S01]  /*4c80*/  FFMA.FTZ R88, R185.reuse, R88, R60 ;  /* 0x00000058b9587223 */ /* 0x040fe2000001003c */
[----:B------:R-:W-:Y:S01]  /*4c90*/  FMUL.FTZ R100, R104, R91 ;  /* 0x0000005b68647220 */ /* 0x000fe20000410000 */
[----:B------:R-:W-:Y:S01]  /*4ca0*/  FFMA.FTZ R91, R185, R102, R63 ;  /* 0x00000066b95b7223 */ /* 0x000fe2000001003f */
        /* <DEDUP_REMOVED lines=8> */
[----:B------:R-:W-:Y:S01]  /*4d30*/  FMUL.FTZ R101, R102, R101 ;  /* 0x0000006566657220 */ /* 0x000fe20000410000 */
        /* <DEDUP_REMOVED lines=8> */
[----:B------:R-:W-:Y:S01]  /*4dc0*/  FFMA.FTZ R94, R185, R94, R58 ;  /* 0x0000005eb95e7223 */ /* 0x000fe2000001003a */
[----:B------:R-:W-:Y:S01]  /*4dd0*/  FADD.FTZ R95, R117, -R95 ;  /* 0x8000005f755f7221 */ /* 0x000fe20000010000 */
[----:B------:R-:W-:Y:S02]  /*4de0*/  HADD2.F32 R104, -RZ, R97.H0_H0 ;  /* 0x20000061ff687230 */ /* 0x000fe40000004100 */
[----:B------:R-:W-:Y:S01]  /*4df0*/  FMUL.FTZ R98, R106, R103 ;  /* 0x000000676a627220 */ /* 0x000fe20000410000 */
[----:B------:R-:W-:Y:S02]  /*4e00*/  HADD2.F32 R106, -RZ, R41.H0_H0 ;  /* 0x20000029ff6a7230 */ /* 0x000fe40000004100 */
[----:B------:R-:W-:Y:S01]  /*4e10*/  FFMA.FTZ R95, R185, R95, R59 ;  /* 0x0000005fb95f7223 */ /* 0x000fe2000001003b */
[----:B------:R-:W-:Y:S01]  /*4e20*/  FMUL.FTZ R103, R103, R116 ;  /* 0x0000007467677220 */ /* 0x000fe20000410000 */
[----:B------:R-:W-:Y:S01]  /*4e30*/  FADD.FTZ R92, R219, -R92 ;  /* 0x8000005cdb5c7221 */ /* 0x000fe20000010000 */
[----:B------:R-:W-:Y:S01]  /*4e40*/  F2FP.F16.F32.PACK_AB R98, R98, R105 ;  /* 0x000000696262723e */ /* 0x000fe200000000ff */
[-C--:B------:R-:W-:Y:S01]  /*4e50*/  FMUL.FTZ R105, R94, R187.reuse ;  /* 0x000000bb5e697220 */ /* 0x080fe20000410000 */
[----:B------:R-:W-:Y:S01]  /*4e60*/  FMUL.FTZ R116, R95, R187 ;  /* 0x000000bb5f747220 */ /* 0x000fe20000410000 */
[----:B------:R-:W-:Y:S01]  /*4e70*/  FFMA.FTZ R93, R222, R125, R126 ;  /* 0x0000007dde5d7223 */ /* 0x000fe2000001007e */
[----:B------:R-:W-:Y:S01]  /*4e80*/  FFMA.FTZ R92, R185, R92, R56 ;  /* 0x0000005cb95c7223 */ /* 0x000fe20000010038 */
[----:B------:R-:W-:Y:S01]  /*4e90*/  FMUL.FTZ R104, R105, R104 ;  /* 0x0000006869687220 */ /* 0x000fe20000410000 */
[----:B------:R-:W-:Y:S01]  /*4ea0*/  FMUL.FTZ R106, R106, R105 ;  /* 0x000000696a6a7220 */ /* 0x000fe20000410000 */
[----:B------:R-:W-:-:S02]  /*4eb0*/  HADD2.F32 R105, -RZ, R97.H1_H1 ;  /* 0x30000061ff697230 */ /* 0x000fc40000004100 */
[----:B------:R-:W-:Y:S01]  /*4ec0*/  FADD.FTZ R93, R218, -R93 ;  /* 0x8000005dda5d7221 */ /* 0x000fe20000010000 */
[----:B------:R-:W-:Y:S02]  /*4ed0*/  HADD2.F32 R97, -RZ, R41.H1_H1 ;  /* 0x30000029ff617230 */ /* 0x000fe40000004100 */
[----:B------:R-:W-:Y:S01]  /*4ee0*/  FMUL.FTZ R117, R92, R187 ;  /* 0x000000bb5c757220 */ /* 0x000fe20000410000 */
[----:B------:R-:W-:Y:S02]  /*4ef0*/  HADD2.F32 R127, -RZ, R96.H1_H1 ;  /* 0x30000060ff7f7230 */ /* 0x000fe40000004100 */
[----:B------:R-:W-:Y:S01]  /*4f00*/  FMUL.FTZ R105, R116, R105 ;  /* 0x0000006974697220 */ /* 0x000fe20000410000 */
[----:B------:R-:W-:Y:S01]  /*4f10*/  FFMA.FTZ R93, R185, R93, R57 ;  /* 0x0000005db95d7223 */ /* 0x000fe20000010039 */
[----:B------:R-:W-:Y:S01]  /*4f20*/  FMUL.FTZ R97, R97, R116 ;  /* 0x0000007461617220 */ /* 0x000fe20000410000 */
[----:B------:R-:W-:-:S04]  /*4f30*/  HADD2.F32 R116, -RZ, R40.H0_H0 ;  /* 0x20000028ff747230 */ /* 0x000fc80000004100 */
[----:B------:R-:W-:Y:S01]  /*4f40*/  F2FP.F16.F32.PACK_AB R97, R97, R106 ;  /* 0x0000006a6161723e */ /* 0x000fe200000000ff */
[----:B------:R-:W-:Y:S02]  /*4f50*/  HADD2.F32 R106, -RZ, R96.H0_H0 ;  /* 0x20000060ff6a7230 */ /* 0x000fe40000004100 */
[----:B------:R-:W-:Y:S01]  /*4f60*/  FMUL.FTZ R116, R116, R117 ;  /* 0x0000007574747220 */ /* 0x000fe20000410000 */
[----:B------:R-:W-:Y:S02]  /*4f70*/  HADD2.F32 R96, -RZ, R40.H1_H1 ;  /* 0x30000028ff607230 */ /* 0x000fe40000004100 */
[----:B------:R-:W-:Y:S01]  /*4f80*/  FMUL.FTZ R106, R117, R106 ;  /* 0x0000006a756a7220 */ /* 0x000fe20000410000 */
[----:B------:R-:W-:-:S04]  /*4f90*/  FMUL.FTZ R117, R93, R187 ;  /* 0x000000bb5d757220 */ /* 0x000fc80000410000 */
[----:B------:R-:W-:Y:S01]  /*4fa0*/  FMUL.FTZ R96, R96, R117 ;  /* 0x0000007560607220 */ /* 0x000fe20000410000 */
[----:B------:R-:W-:-:S04]  /*4fb0*/  FMUL.FTZ R127, R117, R127 ;  /* 0x0000007f757f7220 */ /* 0x000fc80000410000 */
[----:B------:R-:W-:-:S07]  /*4fc0*/  F2FP.F16.F32.PACK_AB R96, R96, R116 ;  /* 0x000000746060723e */ /* 0x000fce00000000ff */
.L_x_11843:
[----:B------:R-:W-:Y:S01]  /*4fd0*/  ISETP.NE.U32.AND P1, PT, RZ, UR14, PT ;  /* 0x0000000eff007c0c */ /* 0x000fe2000bf25070 */
[----:B------:R-:W0:Y:S03]  /*4fe0*/  LDC.64 R218, c[0x0][0x468] ;  /* 0x00011a00ffda7b82 */ /* 0x000e260000000a00 */
[----:B------:R-:W-:-:S13]  /*4ff0*/  ISETP.NE.AND.EX P1, PT, RZ, UR15, PT, P1 ;  /* 0x0000000fff007c0c */ /* 0x000fda000bf25310 */
[----:B------:R-:W1:Y:S02]  /*5000*/  @P1 LDC.64 R116, c[0x0][0x478] ;  /* 0x00011e00ff741b82 */ /* 0x000e640000000a00 */
[----:B-1----:R-:W-:-:S05]  /*5010*/  @P1 IMAD.WIDE.U32 R116, R189, 0x20, R116 ;  /* 0x00000020bd741825 */ /* 0x002fca00078e0074 */
        /* <DEDUP_REMOVED lines=18> */
[----:B------:R-:W-:Y:S01]  /*5140*/  FFMA.FTZ R90, R185, R212, R70 ;  /* 0x000000d4b95a7223 */ /* 0x000fe20000010046 */
[----:B------:R-:W-:Y:S01]  /*5150*/  FADD.FTZ R95, R209, -R88 ;  /* 0x80000058d15f7221 */ /* 0x000fe20000010000 */
[----:B------:R-:W-:Y:S01]  /*5160*/  FFMA.FTZ R91, R185, R216, R71 ;  /* 0x000000d8b95b7223 */ /* 0x000fe20000010047 */
        /* <DEDUP_REMOVED lines=10> */
[----:B------:R-:W-:Y:S01]  /*5210*/  FFMA.FTZ R88, R185, R88, R68 ;  /* 0x00000058b9587223 */ /* 0x000fe20000010044 */
[----:B------:R-:W-:Y:S01]  /*5220*/  FMUL.FTZ R128, R128, R89 ;  /* 0x0000005980807220 */ /* 0x000fe20000410000 */
[----:B------:R-:W-:Y:S02]  /*5230*/  HADD2.F32 R129, -RZ, R98.H0_H0 ;  /* 0x20000062ff817230 */ /* 0x000fe40000004100 */
[----:B------:R-:W-:Y:S01]  /*5240*/  FADD.FTZ R180, R213, -R180 ;  /* 0x800000b4d5b47221 */ /* 0x000fe20000010000 */
[----:B------:R-:W-:Y:S01]  /*5250*/  F2FP.F16.F32.PACK_AB R99, R116, R99 ;  /* 0x000000637463723e */ /* 0x000fe200000000ff */
[----:B------:R-:W-:Y:S02]  /*5260*/  HADD2.F32 R89, -RZ, R46.H0_H0 ;  /* 0x2000002eff597230 */ /* 0x000fe40000004100 */
[----:B------:R-:W-:Y:S01]  /*5270*/  FMUL.FTZ R116, R88, R187 ;  /* 0x000000bb58747220 */ /* 0x000fe20000410000 */
[----:B------:R-:W-:Y:S01]  /*5280*/  FADD.FTZ R94, R193, -R94 ;  /* 0x8000005ec15e7221 */ /* 0x000fe20000010000 */
[----:B------:R-:W-:Y:S01]  /*5290*/  FMUL.FTZ R130, R130, R117 ;  /* 0x0000007582827220 */ /* 0x000fe20000410000 */
[----:B------:R-:W-:-:S02]  /*52a0*/  HADD2.F32 R98, -RZ, R98.H1_H1 ;  /* 0x30000062ff627230 */ /* 0x000fc40000004100 */
[----:B------:R-:W-:Y:S01]  /*52b0*/  FMUL.FTZ R129, R116, R129 ;  /* 0x0000008174817220 */ /* 0x000fe20000410000 */
[----:B------:R-:W-:Y:S01]  /*52c0*/  FMUL.FTZ R116, R89, R116 ;  /* 0x0000007459747220 */ /* 0x000fe20000410000 */
[C---:B------:R-:W-:Y:S01]  /*52d0*/  FFMA.FTZ R89, R185.reuse, R180, R69 ;  /* 0x000000b4b9597223 */ /* 0x040fe20000010045 */
[C---:B------:R-:W-:Y:S01]  /*52e0*/  FFMA.FTZ R94, R185.reuse, R94, R66 ;  /* 0x0000005eb95e7223 */ /* 0x040fe20000010042 */
[----:B------:R-:W-:Y:S02]  /*52f0*/  HADD2.F32 R210, -RZ, R46.H1_H1 ;  /* 0x3000002effd27230 */ /* 0x000fe40000004100 */
[----:B------:R-:W-:Y:S01]  /*5300*/  FFMA.FTZ R95, R185, R95, R67 ;  /* 0x0000005fb95f7223 */ /* 0x000fe20000010043 */
[-C--:B------:R-:W-:Y:S01]  /*5310*/  FMUL.FTZ R117, R89, R187.reuse ;  /* 0x000000bb59757220 */ /* 0x080fe20000410000 */
[----:B------:R-:W-:Y:S01]  /*5320*/  FMUL.FTZ R189, R94, R187 ;  /* 0x000000bb5ebd7220 */ /* 0x000fe20000410000 */
[----:B------:R-:W-:Y:S01]  /*5330*/  FFMA.FTZ R92, R185, R92, R64 ;  /* 0x0000005cb95c7223 */ /* 0x000fe20000010040 */
[----:B------:R-:W-:-:S02]  /*5340*/  HADD2.F32 R193, -RZ, R96.H0_H0 ;  /* 0x20000060ffc17230 */ /* 0x000fc40000004100 */
[----:B------:R-:W-:Y:S01]  /*5350*/  FMUL.FTZ R180, R117, R98 ;  /* 0x0000006275b47220 */ /* 0x000fe20000410000 */
[----:B------:R-:W-:Y:S02]  /*5360*/  HADD2.F32 R98, -RZ, R97.H0_H0 ;  /* 0x20000061ff627230 */ /* 0x000fe40000004100 */
[----:B------:R-:W-:Y:S01]  /*5370*/  FMUL.FTZ R117, R210, R117 ;  /* 0x00000075d2757220 */ /* 0x000fe20000410000 */
[----:B------:R-:W-:Y:S02]  /*5380*/  HADD2.F32 R210, -RZ, R45.H0_H0 ;  /* 0x2000002dffd27230 */ /* 0x000fe40000004100 */
[----:B------:R-:W-:Y:S01]  /*5390*/  FFMA.FTZ R93, R185, R93, R65 ;  /* 0x0000005db95d7223 */ /* 0x000fe20000010041 */
[----:B------:R-:W-:Y:S02]  /*53a0*/  HADD2.F32 R195, -RZ, R96.H1_H1 ;  /* 0x30000060ffc37230 */ /* 0x000fe40000004100 */
[----:B------:R-:W-:Y:S01]  /*53b0*/  FMUL.FTZ R179, R189, R98 ;  /* 0x00000062bdb37220 */ /* 0x000fe20000410000 */
[----:B------:R-:W-:-:S02]  /*53c0*/  HADD2.F32 R98, -RZ, R97.H1_H1 ;  /* 0x30000061ff627230 */ /* 0x000fc40000004100 */
[----:B------:R-:W-:Y:S01]  /*53d0*/  FMUL.FTZ R97, R95, R187 ;  /* 0x000000bb5f617220 */ /* 0x000fe20000410000 */
        /* <DEDUP_REMOVED lines=9> */
[----:B------:R-:W-:Y:S01]  /*5470*/  FMUL.FTZ R193, R116, R193 ;  /* 0x000000c174c17220 */ /* 0x000fe20000410000 */
[----:B------:R-:W-:Y:S01]  /*5480*/  FMUL.FTZ R116, R117, R116 ;  /* 0x0000007475747220 */ /* 0x000fe20000410000 */
[----:B------:R-:W-:Y:S01]  /*5490*/  HADD2.F32 R117, -RZ, R44.H1_H1 ;  /* 0x3000002cff757230 */ /* 0x000fe20000004100 */
[----:B------:R-:W-:-:S04]  /*54a0*/  F2FP.F16.F32.PACK_AB R97, R210, R189 ;  /* 0x000000bdd261723e */ /* 0x000fc800000000ff */
[----:B------:R-:W-:-:S05]  /*54b0*/  FMUL.FTZ R117, R117, R96 ;  /* 0x0000006075757220 */ /* 0x000fca0000410000 */
[----:B------:R-:W-:Y:S01]  /*54c0*/  F2FP.F16.F32.PACK_AB R96, R117, R116 ;  /* 0x000000747560723e */ /* 0x000fe200000000ff */
[----:B------:R-:W-:Y:S06]  /*54d0*/  BRA `(.L_x_11845) ;  /* 0x0000000400107947 */ /* 0x000fec0003800000 */
.L_x_11844:
        /* <DEDUP_REMOVED lines=8> */
[----:B------:R-:W-:Y:S01]  /*5560*/  FFMA.FTZ R212, R185, R212, R70 ;  /* 0x000000d4b9d47223 */ /* 0x000fe20000010046 */
[----:B------:R-:W-:Y:S01]  /*5570*/  FADD.FTZ R193, R193, -R130 ;  /* 0x80000082c1c17221 */ /* 0x000fe20000010000 */
[----:B------:R-:W-:Y:S01]  /*5580*/  FADD.FTZ R180, R216, -R129 ;  /* 0x80000081d8b47221 */ /* 0x000fe20000010000 */
[----:B-----5:R-:W-:-:S02]  /*5590*/  HADD2.F32 R128, -RZ, R99.H0_H0 ;  /* 0x20000063ff807230 */ /* 0x020fc40000004100 */
[--C-:B------:R-:W-:Y:S01]  /*55a0*/  FFMA.FTZ R210, R210, R125, R126.reuse ;  /* 0x0000007dd2d27223 */ /* 0x100fe2000001007e */
[----:B------:R-:W-:Y:S01]  /*55b0*/  FMUL.FTZ R189, R212, R187 ;  /* 0x000000bbd4bd7220 */ /* 0x000fe20000410000 */
[----:B------:R-:W-:Y:S02]  /*55c0*/  HADD2.F32 R130, -RZ, R47.H0_H0 ;  /* 0x2000002fff827230 */ /* 0x000fe40000004100 */
[----:B------:R-:W-:Y:S01]  /*55d0*/  FADD.FTZ R195, R211, -R195 ;  /* 0x800000c3d3c37221 */ /* 0x000fe20000010000 */
[----:B------:R-:W-:Y:S01]  /*55e0*/  FFMA.FTZ R180, R185, R180, R71 ;  /* 0x000000b4b9b47223 */ /* 0x000fe20000010047 */
[----:B------:R-:W-:Y:S01]  /*55f0*/  FFMA.FTZ R179, R179, R125, R126 ;  /* 0x0000007db3b37223 */ /* 0x000fe2000001007e */
[----:B------:R-:W-:Y:S01]  /*5600*/  FADD.FTZ R213, R213, -R210 ;  /* 0x800000d2d5d57221 */ /* 0x000fe20000010000 */
[----:B------:R-:W-:Y:S01]  /*5610*/  FMUL.FTZ R128, R189, R128 ;  /* 0x00000080bd807220 */ /* 0x000fe20000410000 */
[----:B------:R-:W-:Y:S01]  /*5620*/  FMUL.FTZ R189, R130, R189 ;  /* 0x000000bd82bd7220 */ /* 0x000fe20000410000 */
[----:B------:R-:W-:Y:S01]  /*5630*/  FFMA.FTZ R210, R185, R195, R68 ;  /* 0x000000c3b9d27223 */ /* 0x000fe20000010044 */
[----:B------:R-:W-:-:S02]  /*5640*/  HADD2.F32 R130, -RZ, R99.H1_H1 ;  /* 0x30000063ff827230 */ /* 0x000fc40000004100 */
[-C--:B------:R-:W-:Y:S01]  /*5650*/  FMUL.FTZ R99, R180, R187.reuse ;  /* 0x000000bbb4637220 */ /* 0x080fe20000410000 */
[----:B------:R-:W-:Y:S01]  /*5660*/  FADD.FTZ R209, R209, -R179 ;  /* 0x800000b3d1d17221 */ /* 0x000fe20000010000 */
[----:B------:R-:W-:Y:S02]  /*5670*/  HADD2.F32 R180, -RZ, R47.H1_H1 ;  /* 0x3000002fffb47230 */ /* 0x000fe40000004100 */
[----:B------:R-:W-:Y:S01]  /*5680*/  FMUL.FTZ R210, R210, R187 ;  /* 0x000000bbd2d27220 */ /* 0x000fe20000410000 */
[----:B------:R-:W-:Y:S02]  /*5690*/  HADD2.F32 R129, -RZ, R98.H0_H0 ;  /* 0x20000062ff817230 */ /* 0x000fe40000004100 */
[----:B------:R-:W-:Y:S01]  /*56a0*/  FFMA.FTZ R213, R185, R213, R69 ;  /* 0x000000d5b9d57223 */ /* 0x000fe20000010045 */
[----:B------:R-:W-:Y:S02]  /*56b0*/  HADD2.F32 R179, -RZ, R46.H0_H0 ;  /* 0x2000002effb37230 */ /* 0x000fe40000004100 */
[----:B------:R-:W-:Y:S01]  /*56c0*/  FMUL.FTZ R130, R99, R130 ;  /* 0x0000008263827220 */ /* 0x000fe20000410000 */
[----:B------:R-:W-:Y:S01]  /*56d0*/  FMUL.FTZ R99, R180, R99 ;  /* 0x00000063b4637220 */ /* 0x000fe20000410000 */
[----:B------:R-:W-:Y:S01]  /*56e0*/  FMUL.FTZ R129, R210, R129 ;  /* 0x00000081d2817220 */ /* 0x000fe20000410000 */
[----:B------:R-:W-:-:S02]  /*56f0*/  HADD2.F32 R180, -RZ, R98.H1_H1 ;  /* 0x30000062ffb47230 */ /* 0x000fc40000004100 */
[----:B------:R-:W-:Y:S01]  /*5700*/  FMUL.FTZ R210, R179, R210 ;  /* 0x000000d2b3d27220 */ /* 0x000fe20000410000 */
[----:B------:R-:W-:Y:S01]  /*5710*/  FMUL.FTZ R98, R213, R187 ;  /* 0x000000bbd5627220 */ /* 0x000fe20000410000 */
[----:B------:R-:W-:Y:S02]  /*5720*/  HADD2.F32 R179, -RZ, R46.H1_H1 ;  /* 0x3000002effb37230 */ /* 0x000fe40000004100 */
[----:B------:R-:W-:Y:S01]  /*5730*/  FADD.FTZ R117, R181, -R117 ;  /* 0x80000075b5757221 */ /* 0x000fe20000010000 */
[----:B------:R-:W-:Y:S01]  /*5740*/  FFMA.FTZ R181, R185, R193, R66 ;  /* 0x000000c1b9b57223 */ /* 0x000fe20000010042 */
[----:B------:R-:W-:Y:S01]  /*5750*/  FMUL.FTZ R180, R98, R180 ;  /* 0x000000b462b47220 */ /* 0x000fe20000410000 */
[----:B------:R-:W-:Y:S02]  /*5760*/  HADD2.F32 R195, -RZ, R45.H0_H0 ;  /* 0x2000002dffc37230 */ /* 0x000fe40000004100 */
[----:B------:R-:W-:Y:S01]  /*5770*/  FMUL.FTZ R98, R179, R98 ;  /* 0x00000062b3627220 */ /* 0x000fe20000410000 */
[----:B------:R-:W-:-:S02]  /*5780*/  HADD2.F32 R179, -RZ, R97.H0_H0 ;  /* 0x20000061ffb37230 */ /* 0x000fc40000004100 */
[----:B------:R-:W-:Y:S01]  /*5790*/  FMUL.FTZ R181, R181, R187 ;  /* 0x000000bbb5b57220 */ /* 0x000fe20000410000 */
[C---:B------:R-:W-:Y:S01]  /*57a0*/  FFMA.FTZ R193, R185.reuse, R209, R67 ;  /* 0x000000d1b9c17223 */ /* 0x040fe20000010043 */
[C---:B------:R-:W-:Y:S01]  /*57b0*/  FFMA.FTZ R116, R185.reuse, R116, R64 ;  /* 0x00000074b9747223 */ /* 0x040fe20000010040 */
[----:B------:R-:W-:Y:S01]  /*57c0*/  FFMA.FTZ R117, R185, R117, R65 ;  /* 0x00000075b9757223 */ /* 0x000fe20000010041 */
[----:B------:R-:W-:Y:S01]  /*57d0*/  FMUL.FTZ R179, R181, R179 ;  /* 0x000000b3b5b37220 */ /* 0x000fe20000410000 */
        /* <DEDUP_REMOVED lines=12> */
[----:B------:R-:W-:Y:S01]  /*58a0*/  FMUL.FTZ R193, R116, R193 ;  /* 0x000000c174c17220 */ /* 0x000fe20000410000 */
[----:B------:R-:W-:Y:S01]  /*58b0*/  FMUL.FTZ R116, R195, R116 ;  /* 0x00000074c3747220 */ /* 0x000fe20000410000 */
[----:B------:R-:W-:Y:S01]  /*58c0*/  HADD2.F32 R195, -RZ, R96.H1_H1 ;  /* 0x30000060ffc37230 */ /* 0x000fe20000004100 */
[----:B------:R-:W-:Y:S01]  /*58d0*/  F2FP.F16.F32.PACK_AB R97, R97, R209 ;  /* 0x000000d16161723e */ /* 0x000fe200000000ff */
[----:B------:R-:W-:-:S03]  /*58e0*/  HADD2.F32 R96, -RZ, R44.H1_H1 ;  /* 0x3000002cff607230 */ /* 0x000fc60000004100 */
[----:B------:R-:W-:Y:S02]  /*58f0*/  FMUL.FTZ R195, R117, R195 ;  /* 0x000000c375c37220 */ /* 0x000fe40000410000 */
[----:B------:R-:W-:-:S05]  /*5900*/  FMUL.FTZ R96, R96, R117 ;  /* 0x0000007560607220 */ /* 0x000fca0000410000 */
[----:B------:R-:W-:-:S07]  /*5910*/  F2FP.F16.F32.PACK_AB R96, R96, R116 ;  /* 0x000000746060723e */ /* 0x000fce00000000ff */
.L_x_11845:
        /* <DEDUP_REMOVED lines=17> */
[----:B------:R-:W-:Y:S01]  /*5a30*/  FFMA.FTZ R90, R185, R134, R78 ;  /* 0x00000086b95a7223 */ /* 0x000fe2000001004e */
[----:B------:R-:W-:Y:S01]  /*5a40*/  FADD.FTZ R134, R131, -R132 ;  /* 0x8000008483867221 */ /* 0x000fe20000010000 */
[----:B------:R-:W-:Y:S01]  /*5a50*/  FFMA.FTZ R136, R136, R125, R126 ;  /* 0x0000007d88887223 */ /* 0x000fe2000001007e */
[----:B------:R-:W-:Y:S01]  /*5a60*/  FADD.FTZ R94, R140, -R89 ;  /* 0x800000598c5e7221 */ /* 0x000fe20000010000 */
[----:B------:R-:W-:Y:S01]  /*5a70*/  FMUL.FTZ R117, R90, R187 ;  /* 0x000000bb5a757220 */ /* 0x000fe20000410000 */
[----:B------:R-:W-:Y:S01]  /*5a80*/  FFMA.FTZ R91, R185, R134, R79 ;  /* 0x00000086b95b7223 */ /* 0x000fe2000001004f */
        /* <DEDUP_REMOVED lines=8> */
[----:B------:R-:W-:Y:S01]  /*5b10*/  FFMA.FTZ R88, R185, R138, R76 ;  /* 0x0000008ab9587223 */ /* 0x000fe2000001004c */
[----:B------:R-:W-:Y:S01]  /*5b20*/  FMUL.FTZ R133, R140, R99 ;  /* 0x000000638c857220 */ /* 0x000fe20000410000 */
[----:B------:R-:W-:Y:S01]  /*5b30*/  FMUL.FTZ R117, R132, R117 ;  /* 0x0000007584757220 */ /* 0x000fe20000410000 */
[----:B------:R-:W-:Y:S01]  /*5b40*/  FMUL.FTZ R140, R89, R140 ;  /* 0x0000008c598c7220 */ /* 0x000fe20000410000 */
[----:B------:R-:W-:Y:S01]  /*5b50*/  FADD.FTZ R142, R139, -R142 ;  /* 0x8000008e8b8e7221 */ /* 0x000fe20000010000 */
[----:B------:R-:W-:-:S02]  /*5b60*/  HADD2.F32 R132, -RZ, R98.H0_H0 ;  /* 0x20000062ff847230 */ /* 0x000fc40000004100 */
[----:B------:R-:W-:Y:S01]  /*5b70*/  FFMA.FTZ R89, R185, R136, R77 ;  /* 0x00000088b9597223 */ /* 0x000fe2000001004d */
[----:B------:R-:W-:Y:S02]  /*5b80*/  HADD2.F32 R134, -RZ, R50.H0_H0 ;  /* 0x20000032ff867230 */ /* 0x000fe40000004100 */
[----:B------:R-:W-:Y:S01]  /*5b90*/  FMUL.FTZ R139, R88, R187 ;  /* 0x000000bb588b7220 */ /* 0x000fe20000410000 */
[----:B------:R-:W-:Y:S01]  /*5ba0*/  FFMA.FTZ R116, R177, R125, R126 ;  /* 0x0000007db1747223 */ /* 0x000fe2000001007e */
[----:B------:R-:W-:Y:S02]  /*5bb0*/  HADD2.F32 R135, -RZ, R98.H1_H1 ;  /* 0x30000062ff877230 */ /* 0x000fe40000004100 */
[----:B------:R-:W-:Y:S01]  /*5bc0*/  FMUL.FTZ R98, R89, R187 ;  /* 0x000000bb59627220 */ /* 0x000fe20000410000 */
[----:B------:R-:W-:Y:S02]  /*5bd0*/  HADD2.F32 R93, -RZ, R50.H1_H1 ;  /* 0x30000032ff5d7230 */ /* 0x000fe40000004100 */
[----:B------:R-:W-:Y:S01]  /*5be0*/  FFMA.FTZ R94, R185, R94, R74 ;  /* 0x0000005eb95e7223 */ /* 0x000fe2000001004a */
[----:B------:R-:W-:Y:S01]  /*5bf0*/  FMUL.FTZ R132, R139, R132 ;  /* 0x000000848b847220 */ /* 0x000fe20000410000 */
[----:B------:R-:W-:Y:S01]  /*5c00*/  FMUL.FTZ R139, R134, R139 ;  /* 0x0000008b868b7220 */ /* 0x000fe20000410000 */
[----:B------:R-:W-:Y:S01]  /*5c10*/  FFMA.FTZ R95, R185, R142, R75 ;  /* 0x0000008eb95f7223 */ /* 0x000fe2000001004b */
[----:B------:R-:W-:Y:S01]  /*5c20*/  FADD.FTZ R116, R141, -R116 ;  /* 0x800000748d747221 */ /* 0x000fe20000010000 */
[----:B------:R-:W-:-:S02]  /*5c30*/  HADD2.F32 R134, -RZ, R97.H0_H0 ;  /* 0x20000061ff867230 */ /* 0x000fc40000004100 */
[----:B------:R-:W-:Y:S01]  /*5c40*/  FMUL.FTZ R135, R98, R135 ;  /* 0x0000008762877220 */ /* 0x000fe20000410000 */
[----:B------:R-:W-:Y:S02]  /*5c50*/  HADD2.F32 R136, -RZ, R49.H0_H0 ;  /* 0x20000031ff887230 */ /* 0x000fe40000004100 */
[-C--:B------:R-:W-:Y:S01]  /*5c60*/  FMUL.FTZ R141, R94, R187.reuse ;  /* 0x000000bb5e8d7220 */ /* 0x080fe20000410000 */
[----:B------:R-:W-:Y:S01]  /*5c70*/  FMUL.FTZ R98, R93, R98 ;  /* 0x000000625d627220 */ /* 0x000fe20000410000 */
[----:B------:R-:W-:Y:S02]  /*5c80*/  HADD2.F32 R97, -RZ, R97.H1_H1 ;  /* 0x30000061ff617230 */ /* 0x000fe40000004100 */
[----:B------:R-:W-:Y:S01]  /*5c90*/  FMUL.FTZ R142, R95, R187 ;  /* 0x000000bb5f8e7220 */ /* 0x000fe20000410000 */
[----:B------:R-:W-:Y:S02]  /*5ca0*/  HADD2.F32 R93, -RZ, R49.H1_H1 ;  /* 0x30000031ff5d7230 */ /* 0x000fe40000004100 */
[----:B------:R-:W-:Y:S01]  /*5cb0*/  FMUL.FTZ R134, R141, R134 ;  /* 0x000000868d867220 */ /* 0x000fe20000410000 */
[----:B------:R-:W-:Y:S01]  /*5cc0*/  FFMA.FTZ R92, R185, R92, R72 ;  /* 0x0000005cb95c7223 */ /* 0x000fe20000010048 */
[----:B------:R-:W-:Y:S01]  /*5cd0*/  FMUL.FTZ R141, R136, R141 ;  /* 0x0000008d888d7220 */ /* 0x000fe20000410000 */
[----:B------:R-:W-:Y:S01]  /*5ce0*/  FMUL.FTZ R136, R142, R97 ;  /* 0x000000618e887220 */ /* 0x000fe20000410000 */
[----:B------:R-:W-:Y:S01]  /*5cf0*/  FMUL.FTZ R142, R93, R142 ;  /* 0x0000008e5d8e7220 */ /* 0x000fe20000410000 */
[----:B------:R-:W-:-:S02]  /*5d00*/  HADD2.F32 R138, -RZ, R96.H0_H0 ;  /* 0x20000060ff8a7230 */ /* 0x000fc40000004100 */
[----:B------:R-:W-:Y:S01]  /*5d10*/  FMUL.FTZ R93, R92, R187 ;  /* 0x000000bb5c5d7220 */ /* 0x000fe20000410000 */
[--C-:B------:R-:W-:Y:S01]  /*5d20*/  HADD2.F32 R176, -RZ, R48.reuse.H0_H0 ;  /* 0x20000030ffb07230 */ /* 0x100fe20000004100 */
[----:B------:R-:W-:Y:S01]  /*5d30*/  F2FP.F16.F32.PACK_AB R98, R98, R139 ;  /* 0x0000008b6262723e */ /* 0x000fe200000000ff */
[----:B------:R-:W-:Y:S02]  /*5d40*/  HADD2.F32 R99, -RZ, R48.H1_H1 ;  /* 0x30000030ff637230 */ /* 0x000fe40000004100 */
[----:B------:R-:W-:Y:S01]  /*5d50*/  FMUL.FTZ R137, R93, R138 ;  /* 0x0000008a5d897220 */ /* 0x000fe20000410000 */
[----:B------:R-:W-:Y:S02]  /*5d60*/  HADD2.F32 R97, -RZ, R96.H1_H1 ;  /* 0x30000060ff617230 */ /* 0x000fe40000004100 */
[----:B------:R-:W-:Y:S01]  /*5d70*/  FMUL.FTZ R143, R176, R93 ;  /* 0x0000005db08f7220 */ /* 0x000fe20000410000 */
[----:B------:R-:W-:-:S04]  /*5d80*/  FFMA.FTZ R93, R185, R116, R73 ;  /* 0x00000074b95d7223 */ /* 0x000fc80000010049 */
[----:B------:R-:W-:-:S04]  /*5d90*/  FMUL.FTZ R138, R93, R187 ;  /* 0x000000bb5d8a7220 */ /* 0x000fc80000410000 */
[----:B------:R-:W-:Y:S01]  /*5da0*/  FMUL.FTZ R96, R99, R138 ;  /* 0x0000008a63607220 */ /* 0x000fe20000410000 */
[----:B------:R-:W-:Y:S01]  /*5db0*/  FMUL.FTZ R138, R138, R97 ;  /* 0x000000618a8a7220 */ /* 0x000fe20000410000 */
[----:B------:R-:W-:Y:S02]  /*5dc0*/  F2FP.F16.F32.PACK_AB R99, R140, R117 ;  /* 0x000000758c63723e */ /* 0x000fe400000000ff */
[----:B------:R-:W-:Y:S02]  /*5dd0*/  F2FP.F16.F32.PACK_AB R97, R142, R141 ;  /* 0x0000008d8e61723e */ /* 0x000fe400000000ff */
[----:B------:R-:W-:Y:S01]  /*5de0*/  F2FP.F16.F32.PACK_AB R96, R96, R143 ;  /* 0x0000008f6060723e */ /* 0x000fe200000000ff */
[----:B------:R-:W-:Y:S06]  /*5df0*/  BRA `(.L_x_11847) ;  /* 0x0000000400107947 */ /* 0x000fec0003800000 */
.L_x_11846:
        /* <DEDUP_REMOVED lines=9> */
[----:B------:R-:W-:Y:S01]  /*5e90*/  FFMA.FTZ R178, R134, R125, R126 ;  /* 0x0000007d86b27223 */ /* 0x000fe2000001007e */
[----:B------:R-:W-:Y:S01]  /*5ea0*/  FADD.FTZ R136, R135, -R136 ;  /* 0x8000008887887221 */ /* 0x000fe20000010000 */
[----:B-----5:R-:W-:-:S02]  /*5eb0*/  HADD2.F32 R131, -RZ, R99.H0_H0 ;  /* 0x20000063ff837230 */ /* 0x020fc40000004100 */
[----:B------:R-:W-:Y:S01]  /*5ec0*/  FADD.FTZ R134, R139, -R176 ;  /* 0x800000b08b867221 */ /* 0x000fe20000010000 */
[----:B------:R-:W-:Y:S02]  /*5ed0*/  HADD2.F32 R99, -RZ, R99.H1_H1 ;  /* 0x30000063ff637230 */ /* 0x000fe40000004100 */
[----:B------:R-:W-:Y:S01]  /*5ee0*/  FADD.FTZ R137, R137, -R138 ;  /* 0x8000008a89897221 */ /* 0x000fe20000010000 */
[----:B------:R-:W-:Y:S01]  /*5ef0*/  FMUL.FTZ R176, R132, R187 ;  /* 0x000000bb84b07220 */ /* 0x000fe20000410000 */
[----:B------:R-:W-:Y:S02]  /*5f00*/  HADD2.F32 R135, -RZ, R51.H1_H1 ;  /* 0x30000033ff877230 */ /* 0x000fe40000004100 */
[----:B------:R-:W-:Y:S01]  /*5f10*/  FFMA.FTZ R136, R185, R136, R77 ;  /* 0x00000088b9887223 */ /* 0x000fe2000001004d */
[----:B------:R-:W-:Y:S01]  /*5f20*/  FADD.FTZ R178, R133, -R178 ;  /* 0x800000b285b27221 */ /* 0x000fe20000010000 */
[----:B------:R-:W-:Y:S01]  /*5f30*/  FADD.FTZ R140, R140, -R117 ;  /* 0x800000758c8c7221 */ /* 0x000fe20000010000 */
[----:B------:R-:W-:Y:S01]  /*5f40*/  FFMA.FTZ R132, R185, R137, R76 ;  /* 0x00000089b9847223 */ /* 0x000fe2000001004c */
[----:B------:R-:W-:Y:S01]  /*5f50*/  FMUL.FTZ R133, R176, R99 ;  /* 0x00000063b0857220 */ /* 0x000fe20000410000 */
[----:B------:R-:W-:-:S02]  /*5f60*/  HADD2.F32 R99, -RZ, R50.H1_H1 ;  /* 0x30000032ff637230 */ /* 0x000fc40000004100 */
[----:B------:R-:W-:Y:S01]  /*5f70*/  FFMA.FTZ R116, R177, R125, R126 ;  /* 0x0000007db1747223 */ /* 0x000fe2000001007e */
[----:B------:R-:W-:Y:S01]  /*5f80*/  FMUL.FTZ R176, R135, R176 ;  /* 0x000000b087b07220 */ /* 0x000fe20000410000 */
[-C--:B------:R-:W-:Y:S01]  /*5f90*/  FMUL.FTZ R136, R136, R187.reuse ;  /* 0x000000bb88887220 */ /* 0x080fe20000410000 */
[--C-:B------:R-:W-:Y:S02]  /*5fa0*/  HADD2.F32 R135, -RZ, R98.reuse.H1_H1 ;  /* 0x30000062ff877230 */ /* 0x100fe40000004100 */
[C---:B------:R-:W-:Y:S01]  /*5fb0*/  FFMA.FTZ R178, R185.reuse, R178, R78 ;  /* 0x000000b2b9b27223 */ /* 0x040fe2000001004e */
[----:B------:R-:W-:Y:S01]  /*5fc0*/  FMUL.FTZ R139, R132, R187 ;  /* 0x000000bb848b7220 */ /* 0x000fe20000410000 */
[----:B------:R-:W-:Y:S01]  /*5fd0*/  FFMA.FTZ R140, R185, R140, R74 ;  /* 0x0000008cb98c7223 */ /* 0x000fe2000001004a */
[----:B------:R-:W-:Y:S02]  /*5fe0*/  HADD2.F32 R132, -RZ, R98.H0_H0 ;  /* 0x20000062ff847230 */ /* 0x000fe40000004100 */
[----:B------:R-:W-:Y:S01]  /*5ff0*/  FADD.FTZ R116, R141, -R116 ;  /* 0x800000748d747221 */ /* 0x000fe20000010000 */
[----:B------:R-:W-:-:S02]  /*6000*/  HADD2.F32 R138, -RZ, R50.H0_H0 ;  /* 0x20000032ff8a7230 */ /* 0x000fc40000004100 */
[----:B------:R-:W-:Y:S01]  /*6010*/  FMUL.FTZ R98, R99, R136 ;  /* 0x0000008863627220 */ /* 0x000fe20000410000 */
[----:B------:R-:W-:Y:S02]  /*6020*/  HADD2.F32 R117, -RZ, R51.H0_H0 ;  /* 0x20000033ff757230 */ /* 0x000fe40000004100 */
[----:B------:R-:W-:Y:S01]  /*6030*/  FMUL.FTZ R178, R178, R187 ;  /* 0x000000bbb2b27220 */ /* 0x000fe20000410000 */
[----:B------:R-:W-:Y:S02]  /*6040*/  HADD2.F32 R99, -RZ, R97.H0_H0 ;  /* 0x20000061ff637230 */ /* 0x000fe40000004100 */
[----:B------:R-:W-:Y:S01]  /*6050*/  FMUL.FTZ R135, R136, R135 ;  /* 0x0000008788877220 */ /* 0x000fe20000410000 */
[----:B------:R-:W-:Y:S01]  /*6060*/  FMUL.FTZ R140, R140, R187 ;  /* 0x000000bb8c8c7220 */ /* 0x000fe20000410000 */
[----:B------:R-:W-:Y:S01]  /*6070*/  FFMA.FTZ R136, R185, R134, R75 ;  /* 0x00000086b9887223 */ /* 0x000fe2000001004b */
[----:B------:R-:W-:Y:S01]  /*6080*/  FMUL.FTZ R132, R139, R132 ;  /* 0x000000848b847220 */ /* 0x000fe20000410000 */
[C---:B------:R-:W-:Y:S01]  /*6090*/  FFMA.FTZ R142, R185.reuse, R142, R72 ;  /* 0x0000008eb98e7223 */ /* 0x040fe20000010048 */
[----:B------:R-:W-:Y:S01]  /*60a0*/  FFMA.FTZ R116, R185, R116, R73 ;  /* 0x00000074b9747223 */ /* 0x000fe20000010049 */
[----:B------:R-:W-:Y:S01]  /*60b0*/  FMUL.FTZ R139, R138, R139 ;  /* 0x0000008b8a8b7220 */ /* 0x000fe20000410000 */
[----:B------:R-:W-:-:S02]  /*60c0*/  HADD2.F32 R137, -RZ, R49.H0_H0 ;  /* 0x20000031ff897230 */ /* 0x000fc40000004100 */
[----:B------:R-:W-:Y:S01]  /*60d0*/  FMUL.FTZ R131, R178, R131 ;  /* 0x00000083b2837220 */ /* 0x000fe20000410000 */
        /* <DEDUP_REMOVED lines=10> */
[----:B------:R-:W-:Y:S01]  /*6180*/  FMUL.FTZ R136, R97, R138 ;  /* 0x0000008a61887220 */ /* 0x000fe20000410000 */
        /* <DEDUP_REMOVED lines=11> */
.L_x_11847:
        /* <DEDUP_REMOVED lines=19> */
[----:B-----5:R-:W-:-:S02]  /*6370*/  HADD2.F32 R88, -RZ, R99.H0_H0 ;  /* 0x20000063ff587230 */ /* 0x020fc40000004100 */
[----:B------:R-:W-:Y:S01]  /*6380*/  FADD.FTZ R124, R124, -R125 ;  /* 0x8000007d7c7c7221 */ /* 0x000fe20000010000 */
[----:B------:R-:W-:Y:S01]  /*6390*/  FFMA.FTZ R90, R185, R110, R86 ;  /* 0x0000006eb95a7223 */ /* 0x000fe20000010056 */
[----:B------:R-:W-:Y:S02]  /*63a0*/  HADD2.F32 R89, -RZ, R99.H1_H1 ;  /* 0x30000063ff597230 */ /* 0x000fe40000004100 */
[----:B------:R-:W-:Y:S01]  /*63b0*/  FADD.FTZ R118, R118, -R91 ;  /* 0x8000005b76767221 */ /* 0x000fe20000010000 */
[----:B------:R-:W-:Y:S01]  /*63c0*/  FADD.FTZ R119, R119, -R94 ;  /* 0x8000005e77777221 */ /* 0x000fe20000010000 */
[----:B------:R-:W-:Y:S01]  /*63d0*/  FFMA.FTZ R91, R185, R124, R87 ;  /* 0x0000007cb95b7223 */ /* 0x000fe20000010057 */
[--C-:B------:R-:W-:Y:S02]  /*63e0*/  HADD2.F32 R94, -RZ, R55.reuse.H0_H0 ;  /* 0x20000037ff5e7230 */ /* 0x100fe40000004100 */
[----:B------:R-:W-:Y:S01]  /*63f0*/  FMUL.FTZ R99, R90, R187 ;  /* 0x000000bb5a637220 */ /* 0x000fe20000410000 */
[----:B------:R-:W-:Y:S01]  /*6400*/  FADD.FTZ R121, R121, -R108 ;  /* 0x8000006c79797221 */ /* 0x000fe20000010000 */
[----:B------:R-:W-:Y:S01]  /*6410*/  FADD.FTZ R120, R120, -R95 ;  /* 0x8000005f78787221 */ /* 0x000fe20000010000 */
[----:B------:R-:W-:-:S02]  /*6420*/  HADD2.F32 R95, -RZ, R55.H1_H1 ;  /* 0x30000037ff5f7230 */ /* 0x000fc40000004100 */
[----:B------:R-:W-:Y:S01]  /*6430*/  FMUL.FTZ R108, R91, R187 ;  /* 0x000000bb5b6c7220 */ /* 0x000fe20000410000 */
[----:B------:R-:W-:Y:S01]  /*6440*/  FMUL.FTZ R113, R99, R88 ;  /* 0x0000005863717220 */ /* 0x000fe20000410000 */
[----:B------:R-:W-:Y:S01]  /*6450*/  FMUL.FTZ R99, R94, R99 ;  /* 0x000000635e637220 */ /* 0x000fe20000410000 */
[C---:B------:R-:W-:Y:S01]  /*6460*/  FFMA.FTZ R88, R185.reuse, R121, R84 ;  /* 0x00000079b9587223 */ /* 0x040fe20000010054 */
[----:B------:R-:W-:Y:S01]  /*6470*/  FADD.FTZ R122, R122, -R109 ;  /* 0x8000006d7a7a7221 */ /* 0x000fe20000010000 */
[----:B------:R-:W-:Y:S01]  /*6480*/  FFMA.FTZ R94, R185, R119, R82 ;  /* 0x00000077b95e7223 */ /* 0x000fe20000010052 */
[----:B------:R-:W-:Y:S01]  /*6490*/  FMUL.FTZ R114, R108, R89 ;  /* 0x000000596c727220 */ /* 0x000fe20000410000 */
[----:B------:R-:W-:Y:S02]  /*64a0*/  HADD2.F32 R111, -RZ, R54.H0_H0 ;  /* 0x20000036ff6f7230 */ /* 0x000fe40000004100 */
[----:B------:R-:W-:Y:S01]  /*64b0*/  FMUL.FTZ R108, R95, R108 ;  /* 0x0000006c5f6c7220 */ /* 0x000fe20000410000 */
[----:B------:R-:W-:-:S02]  /*64c0*/  HADD2.F32 R92, -RZ, R97.H0_H0 ;  /* 0x20000061ff5c7230 */ /* 0x000fc40000004100 */
[-C--:B------:R-:W-:Y:S01]  /*64d0*/  FMUL.FTZ R110, R88, R187.reuse ;  /* 0x000000bb586e7220 */ /* 0x080fe20000410000 */
[----:B------:R-:W-:Y:S02]  /*64e0*/  HADD2.F32 R116, -RZ, R53.H0_H0 ;  /* 0x20000035ff747230 */ /* 0x000fe40000004100 */
[----:B------:R-:W-:Y:S01]  /*64f0*/  FFMA.FTZ R89, R185, R122, R85 ;  /* 0x0000007ab9597223 */ /* 0x000fe20000010055 */
[-C--:B------:R-:W-:Y:S01]  /*6500*/  FMUL.FTZ R95, R94, R187.reuse ;  /* 0x000000bb5e5f7220 */ /* 0x080fe20000410000 */
[--C-:B------:R-:W-:Y:S02]  /*6510*/  HADD2.F32 R107, -RZ, R98.reuse.H0_H0 ;  /* 0x20000062ff6b7230 */ /* 0x100fe40000004100 */
[----:B------:R-:W-:Y:S01]  /*6520*/  FMUL.FTZ R121, R111, R110 ;  /* 0x0000006e6f797220 */ /* 0x000fe20000410000 */
[----:B------:R-:W-:Y:S02]  /*6530*/  HADD2.F32 R98, -RZ, R98.H1_H1 ;  /* 0x30000062ff627230 */ /* 0x000fe40000004100 */
[----:B------:R-:W-:Y:S01]  /*6540*/  FMUL.FTZ R109, R89, R187 ;  /* 0x000000bb596d7220 */ /* 0x000fe20000410000 */
[----:B------:R-:W-:-:S02]  /*6550*/  HADD2.F32 R124, -RZ, R54.H1_H1 ;  /* 0x30000036ff7c7230 */ /* 0x000fc40000004100 */
[----:B------:R-:W-:Y:S01]  /*6560*/  FMUL.FTZ R115, R95, R92 ;  /* 0x0000005c5f737220 */ /* 0x000fe20000410000 */
[----:B------:R-:W-:Y:S01]  /*6570*/  FMUL.FTZ R111, R116, R95 ;  /* 0x0000005f746f7220 */ /* 0x000fe20000410000 */
[C---:B------:R-:W-:Y:S01]  /*6580*/  FFMA.FTZ R92, R185.reuse, R93, R80 ;  /* 0x0000005db95c7223 */ /* 0x040fe20000010050 */
[C---:B------:R-:W-:Y:S01]  /*6590*/  FFMA.FTZ R95, R185.reuse, R120, R83 ;  /* 0x00000078b95f7223 */ /* 0x040fe20000010053 */
[----:B------:R-:W-:Y:S01]  /*65a0*/  FFMA.FTZ R93, R185, R118, R81 ;  /* 0x00000076b95d7223 */ /* 0x000fe20000010051 */
[----:B------:R-:W-:Y:S02]  /*65b0*/  HADD2.F32 R97, -RZ, R97.H1_H1 ;  /* 0x30000061ff617230 */ /* 0x000fe40000004100 */
[----:B------:R-:W-:Y:S01]  /*65c0*/  FMUL.FTZ R107, R110, R107 ;  /* 0x0000006b6e6b7220 */ /* 0x000fe20000410000 */
        /* <DEDUP_REMOVED lines=19> */
[----:B------:R-:W-:Y:S01]  /*6700*/  F2FP.F16.F32.PACK_AB R96, R110, R109 ;  /* 0x0000006d6e60723e */ /* 0x000fe200000000ff */
[----:B------:R-:W-:Y:S06]  /*6710*/  BRA `(.L_x_11849) ;  /* 0x0000000400107947 */ /* 0x000fec0003800000 */
.L_x_11848:
        /* <DEDUP_REMOVED lines=14> */
[C---:B------:R-:W-:Y:S01]  /*6800*/  FFMA.FTZ R114, R185.reuse, R123, R86 ;  /* 0x0000007bb9727223 */ /* 0x040fe20000010056 */
[----:B------:R-:W-:Y:S01]  /*6810*/  FFMA.FTZ R124, R185, R124, R87 ;  /* 0x0000007cb97c7223 */ /* 0x000fe20000010057 */
[----:B------:R-:W-:Y:S01]  /*6820*/  FADD.FTZ R116, R115, -R116 ;  /* 0x8000007473747221 */ /* 0x000fe20000010000 */
[----:B------:R-:W-:Y:S01]  /*6830*/  FFMA.FTZ R122, R185, R122, R85 ;  /* 0x0000007ab97a7223 */ /* 0x000fe20000010055 */
[----:B------:R-:W-:-:S02]  /*6840*/  HADD2.F32 R109, -RZ, R55.H0_H0 ;  /* 0x20000037ff6d7230 */ /* 0x000fc40000004100 */
[C---:B------:R-:W-:Y:S01]  /*6850*/  FFMA.FTZ R110, R185.reuse, R119, R82 ;  /* 0x00000077b96e7223 */ /* 0x040fe20000010052 */
[--C-:B-----5:R-:W-:Y:S02]  /*6860*/  HADD2.F32 R113, -RZ, R99.reuse.H0_H0 ;  /* 0x20000063ff717230 */ /* 0x120fe40000004100 */
[----:B------:R-:W-:Y:S01]  /*6870*/  FMUL.FTZ R114, R114, R187 ;  /* 0x000000bb72727220 */ /* 0x000fe20000410000 */
[----:B------:R-:W-:Y:S01]  /*6880*/  FADD.FTZ R118, R118, -R107 ;  /* 0x8000006b76767221 */ /* 0x000fe20000010000 */
[----:B------:R-:W-:Y:S02]  /*6890*/  HADD2.F32 R99, -RZ, R99.H1_H1 ;  /* 0x30000063ff637230 */ /* 0x000fe40000004100 */
[C---:B------:R-:W-:Y:S01]  /*68a0*/  FFMA.FTZ R120, R185.reuse, R120, R83 ;  /* 0x00000078b9787223 */ /* 0x040fe20000010053 */
[C---:B------:R-:W-:Y:S01]  /*68b0*/  FFMA.FTZ R112, R185.reuse, R121, R84 ;  /* 0x00000079b9707223 */ /* 0x040fe20000010054 */
[-C--:B------:R-:W-:Y:S01]  /*68c0*/  FMUL.FTZ R124, R124, R187.reuse ;  /* 0x000000bb7c7c7220 */ /* 0x080fe20000410000 */
[----:B------:R-:W-:Y:S01]  /*68d0*/  FFMA.FTZ R108, R185, R116, R80 ;  /* 0x00000074b96c7223 */ /* 0x000fe20000010050 */
[-C--:B------:R-:W-:Y:S01]  /*68e0*/  FMUL.FTZ R111, R122, R187.reuse ;  /* 0x000000bb7a6f7220 */ /* 0x080fe20000410000 */
[----:B------:R-:W-:Y:S01]  /*68f0*/  FMUL.FTZ R116, R110, R187 ;  /* 0x000000bb6e747220 */ /* 0x000fe20000410000 */
[----:B------:R-:W-:Y:S01]  /*6900*/  FMUL.FTZ R122, R109, R114 ;  /* 0x000000726d7a7220 */ /* 0x000fe20000410000 */
[----:B------:R-:W-:-:S02]  /*6910*/  HADD2.F32 R107, -RZ, R98.H0_H0 ;  /* 0x20000062ff6b7230 */ /* 0x000fc40000004100 */
[----:B------:R-:W-:Y:S01]  /*6920*/  FFMA.FTZ R118, R185, R118, R81 ;  /* 0x00000076b9767223 */ /* 0x000fe20000010051 */
[----:B------:R-:W-:Y:S01]  /*6930*/  FMUL.FTZ R110, R120, R187 ;  /* 0x000000bb786e7220 */ /* 0x000fe20000410000 */
        /* <DEDUP_REMOVED lines=8> */
[----:B------:R-:W-:Y:S02]  /*69c0*/  HADD2.F32 R99, -RZ, R53.H0_H0 ;  /* 0x20000035ff637230 */ /* 0x000fe40000004100 */
[----:B------:R-:W-:Y:S01]  /*69d0*/  FMUL.FTZ R123, R121, R124 ;  /* 0x0000007c797b7220 */ /* 0x000fe20000410000 */
[--C-:B------:R-:W-:Y:S02]  /*69e0*/  HADD2.F32 R115, -RZ, R97.reuse.H0_H0 ;  /* 0x20000061ff737230 */ /* 0x100fe40000004100 */
[----:B------:R-:W-:Y:S01]  /*69f0*/  FMUL.FTZ R107, R112, R107 ;  /* 0x0000006b706b7220 */ /* 0x000fe20000410000 */
[----:B------:R-:W-:Y:S01]  /*6a00*/  FMUL.FTZ R118, R109, R112 ;  /* 0x000000706d767220 */ /* 0x000fe20000410000 */
[----:B------:R-:W-:Y:S02]  /*6a10*/  HADD2.F32 R97, -RZ, R97.H1_H1 ;  /* 0x30000061ff617230 */ /* 0x000fe40000004100 */
[----:B------:R-:W-:Y:S01]  /*6a20*/  FMUL.FTZ R112, R111, R98 ;  /* 0x000000626f707220 */ /* 0x000fe20000410000 */
        /* <DEDUP_REMOVED lines=19> */
.L_x_11849:
[----:B------:R-:W0:Y:S01]  /*6b60*/  @P1 LDC.64 R108, c[0x0][0x478] ;  /* 0x00011e00ff6c1b82 */ /* 0x000e220000000a00 */
[----:B------:R-:W-:-:S04]  /*6b70*/  IMAD.WIDE.U32 R110, R0, 0x10, R218 ;  /* 0x00000010006e7825 */ /* 0x000fc800078e00da */
[----:B0-----:R-:W-:-:S05]  /*6b80*/  @P1 IMAD.WIDE.U32 R108, R0, 0x20, R108 ;  /* 0x00000020006c1825 */ /* 0x001fca00078e006c */
[----:B------:R0:W-:Y:S04]  /*6b90*/  @P1 STG.E.128 desc[UR6][R108.64], R92 ;  /* 0x0000005c6c001986 */ /* 0x0001e8000c101d06 */
[----:B------:R0:W-:Y:S04]  /*6ba0*/  @P1 STG.E.128 desc[UR6][R108.64+0x10], R88 ;  /* 0x000010586c001986 */ /* 0x0001e8000c101d06 */
[----:B------:R0:W-:Y:S02]  /*6bb0*/  STG.E.128 desc[UR6][R110.64], R96 ;  /* 0x000000606e007986 */ /* 0x0001e4000c101d06 */
.L_x_11841:
        /* <DEDUP_REMOVED lines=37> */
.L_x_11830:
        /* <DEDUP_REMOVED lines=77> */
.L_x_11829:
[----:B------:R-:W-:Y:S05]  /*72e0*/  BSYNC B0 ;  /* 0x0000000000007941 */ /* 0x000fea0003800000 */
.L_x_11828:
        /* <DEDUP_REMOVED lines=272> */
.L_x_11831:
        /* <DEDUP_REMOVED lines=8> */
.L_x_11852:
[----:B------:R-:W-:Y:S05]  /*8470*/  BSYNC B2 ;  /* 0x0000000000027941 */ /* 0x000fea0003800000 */
.L_x_11851:
        /* <DEDUP_REMOVED lines=8> */
.L_x_11853:
[----:B------:R-:W-:Y:S01]  /*8500*/  MOV R223, R96 ;  /* 0x0000006000df7202 */ /* 0x000fe20000000f00 */
[----:B------:R-:W-:Y:S02]  /*8510*/  HFMA2 R126, -RZ, RZ, 0, 1.1920928955078125e-07 ;  /* 0x00000002ff7e7431 */ /* 0x000fe400000001ff */
[----:B------:R-:W-:-:S07]  /*8520*/  FADD.FTZ R97, R97, R227 ;  /* 0x000000e361617221 */ /* 0x000fce0000010000 */
[----:B------:R-:W-:Y:S05]  /*8530*/  WARPSYNC.COLLECTIVE R99, `(.L_x_11854) ;  /* 0x0000000063087348 */ /* 0x000fea0003c00000 */
[----:B------:R0:W1:Y:S02]  /*8540*/  SHFL.BFLY P3, R227, R223, R126, R125 ;  /* 0x0c00007edfe37389 */ /* 0x000064000006007d */
[----:B01----:R-:W-:Y:S05]  /*8550*/  ENDCOLLECTIVE ;  /* 0x000000000000791b */ /* 0x003fea0003800000 */
.L_x_11854:
[----:B------:R-:W-:Y:S01]  /*8560*/  MOV R223, R97 ;  /* 0x0000006100df7202 */ /* 0x000fe20000000f00 */
[----:B------:R-:W-:-:S07]  /*8570*/  FADD.FTZ R96, R96, R227 ;  /* 0x000000e360607221 */ /* 0x000fce0000010000 */
[----:B------:R-:W-:Y:S05]  /*8580*/  WARPSYNC.COLLECTIVE R99, `(.L_x_11855) ;  /* 0x0000000063087348 */ /* 0x000fea0003c00000 */
[----:B------:R0:W1:Y:S02]  /*8590*/  SHFL.BFLY P3, R227, R223, R126, R125 ;  /* 0x0c00007edfe37389 */ /* 0x000064000006007d */
[----:B01----:R-:W-:Y:S05]  /*85a0*/  ENDCOLLECTIVE ;  /* 0x000000000000791b */ /* 0x003fea0003800000 */
.L_x_11855:
[----:B------:R-:W-:Y:S01]  /*85b0*/  MOV R223, R96 ;  /* 0x0000006000df7202 */ /* 0x000fe20000000f00 */
[----:B------:R-:W-:Y:S02]  /*85c0*/  HFMA2 R126, -RZ, RZ, 0, 2.384185791015625e-07 ;  /* 0x00000004ff7e7431 */ /* 0x000fe400000001ff */
[----:B------:R-:W-:-:S07]  /*85d0*/  FADD.FTZ R97, R97, R227 ;  /* 0x000000e361617221 */ /* 0x000fce0000010000 */
[----:B------:R-:W-:Y:S05]  /*85e0*/  WARPSYNC.COLLECTIVE R99, `(.L_x_11856) ;  /* 0x0000000063087348 */ /* 0x000fea0003c00000 */
[----:B------:R0:W1:Y:S02]  /*85f0*/  SHFL.BFLY P3, R227, R223, R126, R125 ;  /* 0x0c00007edfe37389 */ /* 0x000064000006007d */
[----:B01----:R-:W-:Y:S05]  /*8600*/  ENDCOLLECTIVE ;  /* 0x000000000000791b */ /* 0x003fea0003800000 */
.L_x_11856:
[----:B------:R-:W-:Y:S01]  /*8610*/  MOV R223, R97 ;  /* 0x0000006100df7202 */ /* 0x000fe20000000f00 */
[----:B------:R-:W-:-:S07]  /*8620*/  FADD.FTZ R96, R96, R227 ;  /* 0x000000e360607221 */ /* 0x000fce0000010000 */
[----:B------:R-:W-:Y:S05]  /*8630*/  WARPSYNC.COLLECTIVE R99, `(.L_x_11857) ;  /* 0x0000000063087348 */ /* 0x000fea0003c00000 */
[----:B------:R0:W1:Y:S02]  /*8640*/  SHFL.BFLY P3, R227, R223, R126, R125 ;  /* 0x0c00007edfe37389 */ /* 0x000064000006007d */
[----:B01----:R-:W-:Y:S05]  /*8650*/  ENDCOLLECTIVE ;  /* 0x000000000000791b */ /* 0x003fea0003800000 */
.L_x_11857:
[----:B------:R-:W-:Y:S01]  /*8660*/  MOV R223, R96 ;  /* 0x0000006000df7202 */ /* 0x000fe20000000f00 */
[----:B------:R-:W-:Y:S02]  /*8670*/  HFMA2 R126, -RZ, RZ, 0, 4.76837158203125e-07 ;  /* 0x00000008ff7e7431 */ /* 0x000fe400000001ff */
[----:B------:R-:W-:-:S07]  /*8680*/  FADD.FTZ R97, R97, R227 ;  /* 0x000000e361617221 */ /* 0x000fce0000010000 */
[----:B------:R-:W-:Y:S05]  /*8690*/  WARPSYNC.COLLECTIVE R99, `(.L_x_11858) ;  /* 0x0000000063087348 */ /* 0x000fea0003c00000 */
[----:B------:R0:W1:Y:S02]  /*86a0*/  SHFL.BFLY P3, R227, R223, R126, R125 ;  /* 0x0c00007edfe37389 */ /* 0x000064000006007d */
[----:B01----:R-:W-:Y:S05]  /*86b0*/  ENDCOLLECTIVE ;  /* 0x000000000000791b */ /* 0x003fea0003800000 */
.L_x_11858:
[----:B------:R-:W-:Y:S01]  /*86c0*/  MOV R223, R97 ;  /* 0x0000006100df7202 */ /* 0x000fe20000000f00 */
[----:B------:R-:W-:-:S07]  /*86d0*/  FADD.FTZ R96, R96, R227 ;  /* 0x000000e360607221 */ /* 0x000fce0000010000 */
[----:B------:R-:W-:Y:S05]  /*86e0*/  WARPSYNC.COLLECTIVE R99, `(.L_x_11859) ;  /* 0x0000000063087348 */ /* 0x000fea0003c00000 */
[----:B------:R0:W1:Y:S02]  /*86f0*/  SHFL.BFLY P3, R227, R223, R126, R125 ;  /* 0x0c00007edfe37389 */ /* 0x000064000006007d */
[----:B01----:R-:W-:Y:S05]  /*8700*/  ENDCOLLECTIVE ;  /* 0x000000000000791b */ /* 0x003fea0003800000 */
.L_x_11859:
[----:B------:R-:W-:Y:S01]  /*8710*/  MOV R223, R96 ;  /* 0x0000006000df7202 */ /* 0x000fe20000000f00 */
[----:B------:R-:W-:Y:S02]  /*8720*/  HFMA2 R126, -RZ, RZ, 0, 9.5367431640625e-07 ;  /* 0x00000010ff7e7431 */ /* 0x000fe400000001ff */
[----:B------:R-:W-:-:S07]  /*8730*/  FADD.FTZ R97, R97, R227 ;  /* 0x000000e361617221 */ /* 0x000fce0000010000 */
[----:B------:R-:W-:Y:S05]  /*8740*/  WARPSYNC.COLLECTIVE R99, `(.L_x_11860) ;  /* 0x0000000063087348 */ /* 0x000fea0003c00000 */
[----:B------:R0:W1:Y:S02]  /*8750*/  SHFL.BFLY P3, R227, R223, R126, R125 ;  /* 0x0c00007edfe37389 */ /* 0x000064000006007d */
[----:B01----:R-:W-:Y:S05]  /*8760*/  ENDCOLLECTIVE ;  /* 0x000000000000791b */ /* 0x003fea0003800000 */
.L_x_11860:
[----:B------:R-:W-:Y:S02]  /*8770*/  MOV R223, R97 ;  /* 0x0000006100df7202 */ /* 0x000fe40000000f00 */
[----:B------:R-:W-:-:S07]  /*8780*/  MOV R98, R227 ;  /* 0x000000e300627202 */ /* 0x000fce0000000f00 */
[----:B------:R-:W-:Y:S05]  /*8790*/  WARPSYNC.COLLECTIVE R99, `(.L_x_11861) ;  /* 0x0000000063087348 */ /* 0x000fea0003c00000 */
[----:B------:R0:W1:Y:S02]  /*87a0*/  SHFL.BFLY P3, R227, R223, R126, R125 ;  /* 0x0c00007edfe37389 */ /* 0x000064000006007d */
[----:B01----:R-:W-:Y:S05]  /*87b0*/  ENDCOLLECTIVE ;  /* 0x000000000000791b */ /* 0x003fea0003800000 */
.L_x_11861:
[----:B------:R-:W-:Y:S01]  /*87c0*/  MOV R99, R227 ;  /* 0x000000e300637202 */ /* 0x000fe20000000f00 */
[----:B------:R-:W-:Y:S06]  /*87d0*/  BRA `(.L_x_11862) ;  /* 0xffffff9800747947 */ /* 0x000fec000383ffff */
.L_x_11863:
        /* <DEDUP_REMOVED lines=10> */
.L_x_20071:


//--------------------- .text._ZN10layer_norm13ln_bwd_kernelINS_13Kernel_traitsI6__halfS2_fS2_fjLj1024ELj1ELj4ELj1ELj16ENS_18Kernel_traits_baseILj1024ES2_S2_fS2_fjLj128EEEEELb0ELb1ELb1ELb0EEEvNS_9BwdParamsE --------------------------
	.section	.text._ZN10layer_norm13ln_bwd_kernelINS_13Kernel_traitsI6__halfS2_fS2_fjLj1024ELj1ELj4ELj1ELj16ENS_18Kernel_traits_baseILj1024ES2_S2_fS2_fjLj128EEEEELb0ELb1ELb1ELb0EEEvNS_9BwdParamsE,"ax",@progbits
	.align	128
        .global         _ZN10layer_norm13ln_bwd_kernelINS_13Kernel_traitsI6__halfS2_fS2_fjLj1024ELj1ELj4ELj1ELj16ENS_18Kernel_traits_baseILj1024ES2_S2_fS2_fjLj128EEEEELb0ELb1ELb1ELb0EEEvNS_9BwdParamsE
        .type           _ZN10layer_norm13ln_bwd_kernelINS_13Kernel_traitsI6__halfS2_fS2_fjLj1024ELj1ELj4ELj1ELj16ENS_18Kernel_traits_baseILj1024ES2_S2_fS2_fjLj128EEEEELb0ELb1ELb1ELb0EEEvNS_9BwdParamsE,@function
        .size           _ZN10layer_norm13ln_bwd_kernelINS_13Kernel_traitsI6__halfS2_fS2_fjLj1024ELj1ELj4ELj1ELj16ENS_18Kernel_traits_baseILj1024ES2_S2_fS2_fjLj128EEEEELb0ELb1ELb1ELb0EEEvNS_9BwdParamsE,(.L_x_20072 - _ZN10layer_norm13ln_bwd_kernelINS_13Kernel_traitsI6__halfS2_fS2_fjLj1024ELj1ELj4ELj1ELj16ENS_18Kernel_traits_baseILj1024ES2_S2_fS2_fjLj128EEEEELb0ELb1ELb1ELb0EEEvNS_9BwdParamsE)
        .other          _ZN10layer_norm13ln_bwd_kernelINS_13Kernel_traitsI6__halfS2_fS2_fjLj1024ELj1ELj4ELj1ELj16ENS_18Kernel_traits_baseILj1024ES2_S2_fS2_fjLj128EEEEELb0ELb1ELb1ELb0EEEvNS_9BwdParamsE,@"STO_CUDA_ENTRY STV_DEFAULT"
_ZN10layer_norm13ln_bwd_kernelINS_13Kernel_traitsI6__halfS2_fS2_fjLj1024ELj1ELj4ELj1ELj16ENS_18Kernel_traits_baseILj1024ES2_S2_fS2_fjLj128EEEEELb0ELb1ELb1ELb0EEEvNS_9BwdParamsE:
.text._ZN10layer_norm13ln_bwd_kernelINS_13Kernel_traitsI6__halfS2_fS2_fjLj1024ELj1ELj4ELj1ELj16ENS_18Kernel_traits_baseILj1024ES2_S2_fS2_fjLj128EEEEELb0ELb1ELb1ELb0EEEvNS_9BwdParamsE:
        /* <DEDUP_REMOVED lines=31> */
[----:B0-----:R0:W5:Y:S01]  /*01f0*/  @P0 LDG.E.128 R24, desc[UR6][R2.64] ;  /* 0x0000000602180981 */ /* 0x001162000c1e1d00 */
[----:B------:R-:W-:-:S03]  /*0200*/  SHF.R.U32.HI R6, RZ, 0x5, R6 ;  /* 0x00000005ff067819 */ /* 0x000fc60000011606 */
[----:B------:R0:W5:Y:S01]  /*0210*/  @P0 LDG.E.128 R28, desc[UR6][R4.64] ;  /* 0x00000006041c0981 */ /* 0x000162000c1e1d00 */
[----:B------:R-:W4:Y:S01]  /*0220*/  @P2 LDC.64 R16, c[0x0][0x3d0] ;  /* 0x0000f400ff102b82 */ /* 0x000f220000000a00 */
[----:B--2---:R-:W-:-:S05]  /*0230*/  @P1 IMAD.WIDE.U32 R12, R57, 0x10, R8 ;  /* 0x00000010390c1825 */ /* 0x004fca00078e0008 */
[----:B------:R0:W5:Y:S02]  /*0240*/  @P1 LDG.E.128 R32, desc[UR6][R12.64] ;  /* 0x000000060c201981 */ /* 0x000164000c1e1d00 */
[----:B------:R-:W2:Y:S01]  /*0250*/  @P2 LDC.64 R18, c[0x0][0x3e8] ;  /* 0x0000fa00ff122b82 */ /* 0x000ea20000000a00 */
[C---:B-1----:R-:W-:Y:S01]  /*0260*/  @P1 IMAD.WIDE.U32 R14, R57.reuse, 0x10, R10 ;  /* 0x00000010390e1825 */ /* 0x042fe200078e000a */
[----:B------:R-:W-:-:S04]  /*0270*/  @P1 IADD3 R57, PT, PT, R57, 0x20, RZ ;  /* 0x0000002039391810 */ /* 0x000fc80007ffe0ff */
[----:B------:R0:W5:Y:S02]  /*0280*/  @P1 LDG.E.128 R36, desc[UR6][R14.64] ;  /* 0x000000060e241981 */ /* 0x000164000c1e1d00 */
[----:B------:R-:W1:Y:S08]  /*0290*/  @P3 LDC.64 R20, c[0x0][0x3d0] ;  /* 0x0000f400ff143b82 */ /* 0x000e700000000a00 */
[----:B------:R-:W3:Y:S01]  /*02a0*/  @P3 LDC.64 R22, c[0x0][0x3e8] ;  /* 0x0000fa00ff163b82 */ /* 0x000ee20000000a00 */
[----:B----4-:R-:W-:-:S05]  /*02b0*/  @P2 IMAD.WIDE.U32 R16, R57, 0x10, R16 ;  /* 0x0000001039102825 */ /* 0x010fca00078e0010 */
[----:B------:R0:W5:Y:S01]  /*02c0*/  @P2 LDG.E.128 R40, desc[UR6][R16.64] ;  /* 0x0000000610282981 */ /* 0x000162000c1e1d00 */
[C---:B--2---:R-:W-:Y:S01]  /*02d0*/  @P2 IMAD.WIDE.U32 R18, R57.reuse, 0x10, R18 ;  /* 0x0000001039122825 */ /* 0x044fe200078e0012 */
[----:B------:R-:W-:-:S04]  /*02e0*/  @P2 IADD3 R57, PT, PT, R57, 0x20, RZ ;  /* 0x0000002039392810 */ /* 0x000fc80007ffe0ff */
[----:B------:R0:W5:Y:S01]  /*02f0*/  @P2 LDG.E.128 R44, desc[UR6][R18.64] ;  /* 0x00000006122c2981 */ /* 0x000162000c1e1d00 */
[----:B-1----:R-:W-:-:S05]  /*0300*/  @P3 IMAD.WIDE.U32 R8, R57, 0x10, R20 ;  /* 0x0000001039083825 */ /* 0x002fca00078e0014 */
[----:B------:R0:W5:Y:S01]  /*0310*/  @P3 LDG.E.128 R48, desc[UR6][R8.64] ;  /* 0x0000000608303981 */ /* 0x000162000c1e1d00 */
[----:B---3--:R-:W-:-:S05]  /*0320*/  @P3 IMAD.WIDE.U32 R10, R57, 0x10, R22 ;  /* 0x00000010390a3825 */ /* 0x008fca00078e0016 */
        /* <DEDUP_REMOVED lines=102> */
.L_x_12024:
[----:B------:R-:W0:Y:S08]  /*0990*/  LDC.64 R2, c[0x0][0x3f8] ;  /* 0x0000fe00ff027b82 */ /* 0x000e300000000a00 */
[----:B------:R-:W1:Y:S08]  /*09a0*/  LDC.64 R192, c[0x0][0x3c8] ;  /* 0x0000f200ffc07b82 */ /* 0x000e700000000a00 */
[----:B------:R-:W2:Y:S01]  /*09b0*/  LDC.64 R194, c[0x0][0x3f0] ;  /* 0x0000fc00ffc27b82 */ /* 0x000ea20000000a00 */
[----:B0-----:R-:W-:-:S05]  /*09c0*/  IMAD.WIDE R2, R6, 0x4, R2 ;  /* 0x0000000406027825 */ /* 0x001fca00078e0202 */
[----:B------:R1:W3:Y:S02]  /*09d0*/  LDG.E R5, desc[UR6][R2.64] ;  /* 0x0000000602057981 */ /* 0x0002e4000c1e1900 */
[----:B-1----:R-:W-:-:S04]  /*09e0*/  IMAD.WIDE R2, R6, 0x4, R192 ;  /* 0x0000000406027825 */ /* 0x002fc800078e02c0 */
[----:B--2---:R-:W-:Y:S01]  /*09f0*/  IMAD.WIDE R192, R6, 0x4, R194 ;  /* 0x0000000406c07825 */ /* 0x004fe200078e02c2 */
[----:B-----5:R0:W5:Y:S04]  /*0a00*/  LDG.E R4, desc[UR6][R2.64] ;  /* 0x0000000602047981 */ /* 0x020168000c1e1900 */
[----:B------:R-:W2:Y:S01]  /*0a10*/  LDG.E R2, desc[UR6][R192.64] ;  /* 0x00000006c0027981 */ /* 0x000ea2000c1e1900 */
[----:B------:R-:W-:Y:S01]  /*0a20*/  BSSY.RECONVERGENT B1, `(.L_x_11866) ;  /* 0x00001b7000017945 */ /* 0x000fe20003800200 */
[----:B------:R-:W-:Y:S01]  /*0a30*/  HFMA2 R228, -RZ, RZ, 0, 0 ;  /* 0x00000000ffe47431 */ /* 0x000fe200000001ff */
[----:B------:R-:W-:Y:S02]  /*0a40*/  MOV R227, RZ ;  /* 0x000000ff00e37202 */ /* 0x000fe40000000f00 */
[----:B---3--:R-:W-:Y:S01]  /*0a50*/  ISETP.GE.AND P1, PT, R5, 0x1, PT ;  /* 0x000000010500780c */ /* 0x008fe20003f26270 */
[----:B--2---:R0:W-:-:S12]  /*0a60*/  STL [R1+0x30], R2 ;  /* 0x0000300201007387 */ /* 0x0041d80000100800 */
[----:B------:R-:W-:Y:S05]  /*0a70*/  @!P1 BRA `(.L_x_11867) ;  /* 0x0000001800349947 */ /* 0x000fea0003800000 */
[----:B0-----:R-:W0:Y:S02]  /*0a80*/  LDC.64 R2, c[0x0][0x3c0] ;  /* 0x0000f000ff027b82 */ /* 0x001e240000000a00 */
        /* <DEDUP_REMOVED lines=9> */
[----:B------:R3:W-:Y:S01]  /*0b20*/  STL [R1+0x24], R193 ;  /* 0x000024c101007387 */ /* 0x0007e20000100800 */
[----:B------:R-:W-:Y:S01]  /*0b30*/  IMAD R226, R226, R193, RZ ;  /* 0x000000c1e2e27224 */ /* 0x000fe200078e02ff */
[----:B------:R-:W-:-:S02]  /*0b40*/  ISETP.GE.U32.AND P4, PT, R7, 0x40, PT ;  /* 0x000000400700780c */ /* 0x000fc40003f86070 */
[C---:B------:R-:W-:Y:S02]  /*0b50*/  ISETP.GE.U32.AND P3, PT, R7.reuse, 0x60, PT ;  /* 0x000000600700780c */ /* 0x040fe40003f66070 */
[----:B------:R-:W-:Y:S02]  /*0b60*/  ISETP.GE.U32.AND P2, PT, R7, 0x80, PT ;  /* 0x000000800700780c */ /* 0x000fe40003f46070 */
[----:B------:R-:W-:Y:S02]  /*0b70*/  MOV R228, RZ ;  /* 0x000000ff00e47202 */ /* 0x000fe40000000f00 */
[----:B---3--:R-:W-:Y:S02]  /*0b80*/  SHF.R.S32.HI R193, RZ, 0x1f, R192 ;  /* 0x0000001fffc17819 */ /* 0x008fe400000114c0 */
[----:B------:R-:W-:Y:S02]  /*0b90*/  MOV R227, RZ ;  /* 0x000000ff00e37202 */ /* 0x000fe40000000f00 */
[----:B------:R-:W-:-:S02]  /*0ba0*/  LEA.HI R192, R193, R192, RZ, 0x3 ;  /* 0x000000c0c1c07211 */ /* 0x000fc400078f18ff */
[----:B------:R-:W-:-:S04]  /*0bb0*/  SHF.R.S32.HI R193, RZ, 0x1f, R226 ;  /* 0x0000001fffc17819 */ /* 0x000fc800000114e2 */
[----:B------:R-:W-:Y:S02]  /*0bc0*/  LEA.HI R226, R193, R226, RZ, 0x3 ;  /* 0x000000e2c1e27211 */ /* 0x000fe400078f18ff */
[----:B-1----:R-:W-:-:S04]  /*0bd0*/  LOP3.LUT R194, R194, 0x1f, RZ, 0xc0, !PT ;  /* 0x0000001fc2c27812 */ /* 0x002fc800078ec0ff */
[-C--:B0-----:R-:W-:Y:S01]  /*0be0*/  LEA.HI.SX32 R2, R192, R194.reuse, 0x1d ;  /* 0x000000c2c0027211 */ /* 0x081fe200078feaff */
[----:B------:R0:W-:Y:S01]  /*0bf0*/  STL [R1+0x28], R194 ;  /* 0x000028c201007387 */ /* 0x0001e20000100800 */
[----:B------:R-:W-:-:S03]  /*0c00*/  LEA.HI.SX32 R226, R226, R194, 0x1d ;  /* 0x000000c2e2e27211 */ /* 0x000fc600078feaff */
[----:B------:R0:W-:Y:S01]  /*0c10*/  STL [R1+0x2c], R2 ;  /* 0x00002c0201007387 */ /* 0x0001e20000100800 */
[----:B--2---:R-:W-:Y:S01]  /*0c20*/  FSEL R3, R3, RZ, !P0 ;  /* 0x000000ff03037208 */ /* 0x004fe20004000000 */
[----:B0-----:R-:W-:Y:S06]  /*0c30*/  @!P5 BRA `(.L_x_11869) ;  /* 0x000000040064d947 */ /* 0x001fec0003800000 */
        /* <DEDUP_REMOVED lines=12> */
[----:B------:R-:W-:Y:S02]  /*0d00*/  HADD2.F32 R248, -RZ, R25.H0_H0 ;  /* 0x20000019fff87230 */ /* 0x000fe40000004100 */
[----:B0-----:R-:W-:-:S05]  /*0d10*/  @P0 IMAD.WIDE.U32 R232, R2, 0x20, R232 ;  /* 0x0000002002e80825 */ /* 0x001fca00078e00e8 */
[----:B------:R-:W5:Y:S04]  /*0d20*/  @P0 LDG.E.128 R160, desc[UR6][R232.64] ;  /* 0x00000006e8a00981 */ /* 0x000f68000c1e1d00 */
[----:B------:R0:W5:Y:S02]  /*0d30*/  @P0 LDG.E.128 R164, desc[UR6][R232.64+0x10] ;  /* 0x00001006e8a40981 */ /* 0x000164000c1e1d00 */
[----:B0-----:R-:W-:Y:S01]  /*0d40*/  HADD2.F32 R233, -RZ, R26.H1_H1 ;  /* 0x3000001affe97230 */ /* 0x001fe20000004100 */
[----:B------:R-:W-:Y:S02]  /*0d50*/  IADD3 R226, PT, PT, R226, 0x20, RZ ;  /* 0x00000020e2e27810 */ /* 0x000fe40007ffe0ff */
[----:B------:R-:W-:Y:S01]  /*0d60*/  IADD3 R2, PT, PT, R2, 0x20, RZ ;  /* 0x0000002002027810 */ /* 0x000fe20007ffe0ff */
[----:B--2---:R-:W-:-:S04]  /*0d70*/  FADD.FTZ R209, -R3, R192 ;  /* 0x000000c003d17221 */ /* 0x004fc80000010100 */
[----:B-----5:R-:W-:Y:S01]  /*0d80*/  FMUL.FTZ R0, R4, R209 ;  /* 0x000000d104007220 */ /* 0x020fe20000410000 */
[----:B---3--:R-:W-:-:S05]  /*0d90*/  HADD2.F32 R209, -RZ, R196.H0_H0 ;  /* 0x200000c4ffd17230 */ /* 0x008fca0000004100 */
[----:B------:R-:W-:Y:S01]  /*0da0*/  FADD.FTZ R96, R96, R209 ;  /* 0x000000d160607221 */ /* 0x000fe20000010000 */
[-C--:B------:R-:W-:Y:S01]  /*0db0*/  FFMA.FTZ R56, R0, R209.reuse, R56 ;  /* 0x000000d100387223 */ /* 0x080fe20000010038 */
[----:B------:R-:W-:Y:S01]  /*0dc0*/  FMUL.FTZ R245, R245, R209 ;  /* 0x000000d1f5f57220 */ /* 0x000fe20000410000 */
[C---:B----4-:R-:W-:Y:S01]  /*0dd0*/  FADD.FTZ R209, -R3.reuse, R200 ;  /* 0x000000c803d17221 */ /* 0x050fe20000010100 */
[----:B------:R-:W-:Y:S02]  /*0de0*/  HADD2.F32 R241, -RZ, R198.H0_H0 ;  /* 0x200000c6fff17230 */ /* 0x000fe40000004100 */
[C---:B------:R-:W-:Y:S01]  /*0df0*/  FADD.FTZ R193, -R3.reuse, R193 ;  /* 0x000000c103c17221 */ /* 0x040fe20000010100 */
[----:B------:R-:W-:Y:S02]  /*0e00*/  HADD2.F32 R192, -RZ, R26.H0_H0 ;  /* 0x2000001affc07230 */ /* 0x000fe40000004100 */
[----:B------:R-:W-:Y:S01]  /*0e10*/  FMUL.FTZ R209, R4, R209 ;  /* 0x000000d104d17220 */ /* 0x000fe20000410000 */
[----:B------:R-:W-:Y:S01]  /*0e20*/  FADD.FTZ R202, -R3, R202 ;  /* 0x000000ca03ca7221 */ /* 0x000fe20000010100 */
[----:B------:R-:W-:Y:S01]  /*0e30*/  FADD.FTZ R100, R100, R241 ;  /* 0x000000f164647221 */ /* 0x000fe20000010000 */
[----:B------:R-:W-:Y:S01]  /*0e40*/  FMUL.FTZ R12, R4, R193 ;  /* 0x000000c1040c7220 */ /* 0x000fe20000410000 */
[-C--:B------:R-:W-:Y:S01]  /*0e50*/  FFMA.FTZ R60, R209, R241.reuse, R60 ;  /* 0x000000f1d13c7223 */ /* 0x080fe2000001003c */
[----:B------:R-:W-:Y:S01]  /*0e60*/  FMUL.FTZ R241, R192, R241 ;  /* 0x000000f1c0f17220 */ /* 0x000fe20000410000 */
[----:B------:R-:W-:-:S02]  /*0e70*/  HADD2.F32 R232, -RZ, R199.H0_H0 ;  /* 0x200000c7ffe87230 */ /* 0x000fc40000004100 */
[----:B------:R-:W-:Y:S01]  /*0e80*/  FADD.FTZ R193, -R3, R194 ;  /* 0x000000c203c17221 */ /* 0x000fe20000010100 */
[C---:B------:R-:W-:Y:S01]  /*0e90*/  FMUL.FTZ R216, R4.reuse, R202 ;  /* 0x000000ca04d87220 */ /* 0x040fe20000410000 */
[----:B------:R-:W-:Y:S02]  /*0ea0*/  HADD2.F32 R192, -RZ, R27.H0_H0 ;  /* 0x2000001bffc07230 */ /* 0x000fe40000004100 */
[----:B------:R-:W-:Y:S02]  /*0eb0*/  HADD2.F32 R196, -RZ, R196.H1_H1 ;  /* 0x300000c4ffc47230 */ /* 0x000fe40000004100 */
[----:B------:R-:W-:Y:S01]  /*0ec0*/  FMUL.FTZ R204, R4, R193 ;  /* 0x000000c104cc7220 */ /* 0x000fe20000410000 */
[----:B------:R-:W-:Y:S01]  /*0ed0*/  FADD.FTZ R102, R102, R232 ;  /* 0x000000e866667221 */ /* 0x000fe20000010000 */
[-C--:B------:R-:W-:Y:S01]  /*0ee0*/  FFMA.FTZ R62, R216, R232.reuse, R62 ;  /* 0x000000e8d83e7223 */ /* 0x080fe2000001003e */
[----:B------:R-:W-:Y:S02]  /*0ef0*/  HADD2.F32 R193, -RZ, R197.H0_H0 ;  /* 0x200000c5ffc17230 */ /* 0x000fe40000004100 */
[----:B------:R-:W-:Y:S01]  /*0f00*/  FMUL.FTZ R232, R192, R232 ;  /* 0x000000e8c0e87220 */ /* 0x000fe20000410000 */
[----:B------:R-:W-:-:S02]  /*0f10*/  HADD2.F32 R199, -RZ, R199.H1_H1 ;  /* 0x300000c7ffc77230 */ /* 0x000fc40000004100 */
[C---:B------:R-:W-:Y:S01]  /*0f20*/  FADD.FTZ R203, -R3.reuse, R203 ;  /* 0x000000cb03cb7221 */ /* 0x040fe20000010100 */
[----:B------:R-:W-:Y:S02]  /*0f30*/  HADD2.F32 R192, -RZ, R27.H1_H1 ;  /* 0x3000001bffc07230 */ /* 0x000fe40000004100 */
[----:B------:R-:W-:Y:S01]  /*0f40*/  FADD.FTZ R195, -R3, R195 ;  /* 0x000000c303c37221 */ /* 0x000fe20000010100 */
[-C--:B------:R-:W-:Y:S01]  /*0f50*/  FMUL.FTZ R251, R251, R196.reuse ;  /* 0x000000c4fbfb7220 */ /* 0x080fe20000410000 */
[----:B------:R-:W-:Y:S01]  /*0f60*/  FADD.FTZ R228, RZ, R245 ;  /* 0x000000f5ffe47221 */ /* 0x000fe20000010000 */
[----:B------:R-:W-:Y:S01]  /*0f70*/  FFMA.FTZ R227, R0, R245, RZ ;  /* 0x000000f500e37223 */ /* 0x000fe200000100ff */
[----:B------:R-:W-:Y:S01]  /*0f80*/  FADD.FTZ R97, R97, R196 ;  /* 0x000000c461617221 */ /* 0x000fe20000010000 */
[----:B------:R-:W-:Y:S01]  /*0f90*/  FFMA.FTZ R57, R12, R196, R57 ;  /* 0x000000c40c397223 */ /* 0x000fe20000010039 */
[----:B------:R-:W-:Y:S01]  /*0fa0*/  FADD.FTZ R98, R98, R193 ;  /* 0x000000c162627221 */ /* 0x000fe20000010000 */
[-C--:B------:R-:W-:Y:S01]  /*0fb0*/  FFMA.FTZ R58, R204, R193.reuse, R58 ;  /* 0x000000c1cc3a7223 */ /* 0x080fe2000001003a */
[----:B------:R-:W-:Y:S01]  /*0fc0*/  FMUL.FTZ R248, R248, R193 ;  /* 0x000000c1f8f87220 */ /* 0x000fe20000410000 */
[----:B------:R-:W-:-:S02]  /*0fd0*/  HADD2.F32 R244, -RZ, R197.H1_H1 ;  /* 0x300000c5fff47230 */ /* 0x000fc40000004100 */
[C---:B------:R-:W-:Y:S01]  /*0fe0*/  FMUL.FTZ R194, R4.reuse, R203 ;  /* 0x000000cb04c27220 */ /* 0x040fe20000410000 */
[----:B------:R-:W-:Y:S01]  /*0ff0*/  FMUL.FTZ R206, R4, R195 ;  /* 0x000000c304ce7220 */ /* 0x000fe20000410000 */
[----:B------:R-:W-:Y:S02]  /*1000*/  HADD2.F32 R193, -RZ, R25.H1_H1 ;  /* 0x30000019ffc17230 */ /* 0x000fe40000004100 */
[----:B------:R-:W-:Y:S01]  /*1010*/  FMUL.FTZ R196, R192, R199 ;  /* 0x000000c7c0c47220 */ /* 0x000fe20000410000 */
[----:B------:R-:W-:Y:S01]  /*1020*/  FADD.FTZ R228, R228, R251 ;  /* 0x000000fbe4e47221 */ /* 0x000fe20000010000 */
[----:B------:R-:W-:Y:S01]  /*1030*/  FFMA.FTZ R227, R12, R251, R227 ;  /* 0x000000fb0ce37223 */ /* 0x000fe200000100e3 */
[----:B------:R-:W-:Y:S01]  /*1040*/  FADD.FTZ R99, R99, R244 ;  /* 0x000000f463637221 */ /* 0x000fe20000010000 */
[-C--:B------:R-:W-:Y:S01]  /*1050*/  FFMA.FTZ R59, R206, R244.reuse, R59 ;  /* 0x000000f4ce3b7223 */ /* 0x080fe2000001003b */
[----:B------:R0:W-:Y:S01]  /*1060*/  STL [R1+0xc], R194 ;  /* 0x00000cc201007387 */ /* 0x0001e20000100800 */
[----:B------:R-:W-:Y:S01]  /*1070*/  FMUL.FTZ R244, R193, R244 ;  /* 0x000000f4c1f47220 */ /* 0x000fe20000410000 */
[----:B------:R-:W-:Y:S01]  /*1080*/  FADD.FTZ R228, R228, R248 ;  /* 0x000000f8e4e47221 */ /* 0x000fe20000010000 */
[----:B------:R-:W-:Y:S01]  /*1090*/  FFMA.FTZ R227, R204, R248, R227 ;  /* 0x000000f8cce37223 */ /* 0x000fe200000100e3 */
[----:B------:R0:W-:Y:S01]  /*10a0*/  STL [R1+0x20], R196 ;  /* 0x000020c401007387 */ /* 0x0001e20000100800 */
[----:B------:R-:W-:-:S02]  /*10b0*/  HADD2.F32 R198, -RZ, R198.H1_H1 ;  /* 0x300000c6ffc67230 */ /* 0x000fc40000004100 */
[----:B------:R-:W-:Y:S01]  /*10c0*/  FADD.FTZ R201, -R3, R201 ;  /* 0x000000c903c97221 */ /* 0x000fe20000010100 */
[----:B------:R-:W-:Y:S01]  /*10d0*/  FADD.FTZ R228, R228, R244 ;  /* 0x000000f4e4e47221 */ /* 0x000fe20000010000 */
[----:B------:R-:W-:Y:S02]  /*10e0*/  FFMA.FTZ R227, R206, R244, R227 ;  /* 0x000000f4cee37223 */ /* 0x000fe400000100e3 */
        /* <DEDUP_REMOVED lines=14> */
.L_x_11869:
[----:B------:R-:W-:Y:S05]  /*11d0*/  BSYNC.RECONVERGENT B2 ;  /* 0x0000000000027941 */ /* 0x000fea0003800200 */
.L_x_11868:
[----:B------:R-:W-:Y:S04]  /*11e0*/  BSSY.RECONVERGENT B2, `(.L_x_11870) ;  /* 0x000005f000027945 */ /* 0x000fe80003800200 */
[----:B------:R-:W-:Y:S05]  /*11f0*/  @!P4 BRA `(.L_x_11871) ;  /* 0x000000040074c947 */ /* 0x000fea0003800000 */
[----:B------:R-:W0:Y:S01]  /*1200*/  LDC.64 R196, c[0x0][0x428] ;  /* 0x00010a00ffc47b82 */ /* 0x000e220000000a00 */
[----:B------:R1:W-:Y:S07]  /*1210*/  STL.64 [R1+0x38], R6 ;  /* 0x0000380601007387 */ /* 0x0003ee0000100a00 */
[----:B------:R-:W2:Y:S01]  /*1220*/  LDC.64 R200, c[0x0][0x3a8] ;  /* 0x0000ea00ffc87b82 */ /* 0x000ea20000000a00 */
[----:B0-----:R-:W-:-:S06]  /*1230*/  IMAD.WIDE.U32 R196, R226, 0x10, R196 ;  /* 0x00000010e2c47825 */ /* 0x001fcc00078e00c4 */
[----:B------:R-:W3:Y:S01]  /*1240*/  LDG.E.128 R196, desc[UR6][R196.64] ;  /* 0x00000006c4c47981 */ /* 0x000ee2000c1e1d00 */
[----:B--2---:R-:W-:-:S05]  /*1250*/  IMAD.WIDE.U32 R200, R2, 0x20, R200 ;  /* 0x0000002002c87825 */ /* 0x004fca00078e00c8 */
[----:B------:R-:W2:Y:S04]  /*1260*/  LDG.E.128 R192, desc[UR6][R200.64] ;  /* 0x00000006c8c07981 */ /* 0x000ea8000c1e1d00 */
[----:B------:R-:W4:Y:S01]  /*1270*/  LDG.E.128 R200, desc[UR6][R200.64+0x10] ;  /* 0x00001006c8c87981 */ /* 0x000f22000c1e1d00 */
[----:B------:R-:W-:-:S04]  /*1280*/  ISETP.NE.U32.AND P0, PT, RZ, UR10, PT ;  /* 0x0000000aff007c0c */ /* 0x000fc8000bf05070 */
[----:B------:R-:W-:Y:S01]  /*1290*/  ISETP.NE.AND.EX P0, PT, RZ, UR11, PT, P0 ;  /* 0x0000000bff007c0c */ /* 0x000fe2000bf05300 */
[----:B------:R-:W-:-:S12]  /*12a0*/  HADD2.F32 R14, -RZ, R32.H0_H0 ;  /* 0x20000020ff0e7230 */ /* 0x000fd80000004100 */
[----:B-1----:R-:W0:Y:S01]  /*12b0*/  @P0 LDC.64 R6, c[0x0][0x438] ;  /* 0x00010e00ff060b82 */ /* 0x002e220000000a00 */
[----:B------:R-:W-:Y:S02]  /*12c0*/  HADD2.F32 R247, -RZ, R33.H0_H0 ;  /* 0x20000021fff77230 */ /* 0x000fe40000004100 */
[----:B------:R-:W-:Y:S02]  /*12d0*/  HADD2.F32 R231, -RZ, R35.H0_H0 ;  /* 0x20000023ffe77230 */ /* 0x000fe40000004100 */
[----:B------:R-:W-:Y:S02]  /*12e0*/  HADD2.F32 R240, -RZ, R34.H0_H0 ;  /* 0x20000022fff07230 */ /* 0x000fe40000004100 */
[----:B------:R-:W-:Y:S02]  /*12f0*/  HADD2.F32 R250, -RZ, R32.H1_H1 ;  /* 0x30000020fffa7230 */ /* 0x000fe40000004100 */
[----:B------:R-:W-:Y:S02]  /*1300*/  HADD2.F32 R243, -RZ, R33.H1_H1 ;  /* 0x30000021fff37230 */ /* 0x000fe40000004100 */
[----:B0-----:R-:W-:-:S05]  /*1310*/  @P0 IMAD.WIDE.U32 R6, R2, 0x20, R6 ;  /* 0x0000002002060825 */ /* 0x001fca00078e0006 */
[----:B------:R0:W5:Y:S04]  /*1320*/  @P0 LDG.E.128 R20, desc[UR6][R6.64] ;  /* 0x0000000606140981 */ /* 0x000168000c1e1d00 */
[----:B------:R0:W5:Y:S04]  /*1330*/  @P0 LDG.E.128 R16, desc[UR6][R6.64+0x10] ;  /* 0x0000100606100981 */ /* 0x000168000c1e1d00 */
[----:B------:R0:W5:Y:S01]  /*1340*/  LDL.LU.64 R6, [R1+0x38] ;  /* 0x0000380001067983 */ /* 0x0001620000300a00 */
[----:B------:R-:W-:Y:S01]  /*1350*/  HADD2.F32 R237, -RZ, R34.H1_H1 ;  /* 0x30000022ffed7230 */ /* 0x000fe20000004100 */
[----:B------:R-:W-:-:S02]  /*1360*/  IADD3 R226, PT, PT, R226, 0x20, RZ ;  /* 0x00000020e2e27810 */ /* 0x000fc40007ffe0ff */
[----:B------:R-:W-:Y:S01]  /*1370*/  IADD3 R2, PT, PT, R2, 0x20, RZ ;  /* 0x0000002002027810 */ /* 0x000fe20007ffe0ff */
[----:B---3--:R-:W-:-:S05]  /*1380*/  HADD2.F32 R11, -RZ, R196.H0_H0 ;  /* 0x200000c4ff0b7230 */ /* 0x008fca0000004100 */
[----:B------:R-:W-:Y:S01]  /*1390*/  FMUL.FTZ R205, R14, R11 ;  /* 0x0000000b0ecd7220 */ /* 0x000fe20000410000 */
[C---:B--2---:R-:W-:Y:S01]  /*13a0*/  FADD.FTZ R9, -R3.reuse, R192 ;  /* 0x000000c003097221 */ /* 0x044fe20000010100 */
[C---:B------:R-:W-:Y:S01]  /*13b0*/  FADD.FTZ R14, -R3.reuse, R194 ;  /* 0x000000c2030e7221 */ /* 0x040fe20000010100 */
[----:B------:R-:W-:Y:S02]  /*13c0*/  FADD.FTZ R193, -R3, R193 ;  /* 0x000000c103c17221 */ /* 0x000fe40000010100 */
[C---:B-----5:R-:W-:Y:S01]  /*13d0*/  FMUL.FTZ R9, R4.reuse, R9 ;  /* 0x0000000904097220 */ /* 0x060fe20000410000 */
[----:B------:R-:W-:Y:S02]  /*13e0*/  HADD2.F32 R192, -RZ, R197.H0_H0 ;  /* 0x200000c5ffc07230 */ /* 0x000fe40000004100 */
[----:B------:R-:W-:Y:S01]  /*13f0*/  FMUL.FTZ R14, R4, R14 ;  /* 0x0000000e040e7220 */ /* 0x000fe20000410000 */
[----:B------:R-:W-:Y:S01]  /*1400*/  FADD.FTZ R64, R64, R11 ;  /* 0x0000000b40407221 */ /* 0x000fe20000010000 */
[----:B------:R-:W-:Y:S01]  /*1410*/  FFMA.FTZ R104, R9, R11, R104 ;  /* 0x0000000b09687223 */ /* 0x000fe20000010068 */
[C---:B----4-:R-:W-:Y:S01]  /*1420*/  FADD.FTZ R202, -R3.reuse, R202 ;  /* 0x000000ca03ca7221 */ /* 0x050fe20000010100 */
[----:B------:R-:W-:Y:S01]  /*1430*/  FMUL.FTZ R11, R4, R193 ;  /* 0x000000c1040b7220 */ /* 0x000fe20000410000 */
[----:B------:R-:W-:Y:S01]  /*1440*/  FADD.FTZ R200, -R3, R200 ;  /* 0x000000c803c87221 */ /* 0x000fe20000010100 */
[----:B------:R-:W-:-:S02]  /*1450*/  HADD2.F32 R193, -RZ, R199.H0_H0 ;  /* 0x200000c7ffc17230 */ /* 0x000fc40000004100 */
[----:B------:R-:W-:Y:S01]  /*1460*/  FADD.FTZ R66, R66, R192 ;  /* 0x000000c042427221 */ /* 0x000fe20000010000 */
[-C--:B------:R-:W-:Y:S01]  /*1470*/  FFMA.FTZ R106, R14, R192.reuse, R106 ;  /* 0x000000c00e6a7223 */ /* 0x080fe2000001006a */
[----:B------:R-:W-:Y:S01]  /*1480*/  FMUL.FTZ R247, R247, R192 ;  /* 0x000000c0f7f77220 */ /* 0x000fe20000410000 */
[C---:B------:R-:W-:Y:S01]  /*1490*/  FMUL.FTZ R217, R4.reuse, R202 ;  /* 0x000000ca04d97220 */ /* 0x040fe20000410000 */
[----:B------:R-:W-:Y:S01]  /*14a0*/  HADD2.F32 R192, -RZ, R198.H0_H0 ;  /* 0x200000c6ffc07230 */ /* 0x000fe20000004100 */
[----:B------:R-:W-:Y:S01]  /*14b0*/  MOV R194, R205 ;  /* 0x000000cd00c27202 */ /* 0x000fe20000000f00 */
[----:B------:R-:W-:Y:S02]  /*14c0*/  HADD2.F32 R196, -RZ, R196.H1_H1 ;  /* 0x300000c4ffc47230 */ /* 0x000fe40000004100 */
[----:B------:R-:W-:Y:S01]  /*14d0*/  FMUL.FTZ R208, R4, R200 ;  /* 0x000000c804d07220 */ /* 0x000fe20000410000 */
[----:B------:R-:W-:Y:S01]  /*14e0*/  FADD.FTZ R74, R74, R193 ;  /* 0x000000c14a4a7221 */ /* 0x000fe20000010000 */
[-C--:B------:R-:W-:Y:S01]  /*14f0*/  FFMA.FTZ R110, R217, R193.reuse, R110 ;  /* 0x000000c1d96e7223 */ /* 0x080fe2000001006e */
[----:B------:R-:W-:Y:S01]  /*1500*/  FMUL.FTZ R231, R231, R193 ;  /* 0x000000c1e7e77220 */ /* 0x000fe20000410000 */
[----:B------:R-:W-:Y:S01]  /*1510*/  FADD.FTZ R195, -R3, R195 ;  /* 0x000000c303c37221 */ /* 0x000fe20000010100 */
[----:B------:R-:W-:-:S02]  /*1520*/  HADD2.F32 R199, -RZ, R199.H1_H1 ;  /* 0x300000c7ffc77230 */ /* 0x000fc40000004100 */
[----:B------:R-:W-:Y:S01]  /*1530*/  FADD.FTZ R203, -R3, R203 ;  /* 0x000000cb03cb7221 */ /* 0x000fe20000010100 */
[----:B------:R-:W-:Y:S02]  /*1540*/  HADD2.F32 R193, -RZ, R35.H1_H1 ;  /* 0x30000023ffc17230 */ /* 0x000fe40000004100 */
[----:B------:R-:W-:Y:S01]  /*1550*/  FADD.FTZ R72, R72, R192 ;  /* 0x000000c048487221 */ /* 0x000fe20000010000 */
[-C--:B------:R-:W-:Y:S01]  /*1560*/  FFMA.FTZ R108, R208, R192.reuse, R108 ;  /* 0x000000c0d06c7223 */ /* 0x080fe2000001006c */
[----:B------:R-:W-:Y:S01]  /*1570*/  FMUL.FTZ R240, R240, R192 ;  /* 0x000000c0f0f07220 */ /* 0x000fe20000410000 */
[----:B------:R-:W-:Y:S01]  /*1580*/  FMUL.FTZ R250, R250, R196 ;  /* 0x000000c4fafa7220 */ /* 0x000fe20000410000 */
[----:B------:R-:W-:Y:S01]  /*1590*/  FADD.FTZ R192, R228, R194 ;  /* 0x000000c2e4c07221 */ /* 0x000fe20000010000 */
[----:B------:R-:W-:Y:S01]  /*15a0*/  FFMA.FTZ R227, R9, R194, R227 ;  /* 0x000000c209e37223 */ /* 0x000fe200000100e3 */
[----:B------:R1:W-:Y:S01]  /*15b0*/  STL [R1], R205 ;  /* 0x000000cd01007387 */ /* 0x0003e20000100800 */
[----:B------:R-:W-:Y:S01]  /*15c0*/  FMUL.FTZ R194, R4, R203 ;  /* 0x000000cb04c27220 */ /* 0x000fe20000410000 */
[----:B------:R-:W-:-:S02]  /*15d0*/  HADD2.F32 R197, -RZ, R197.H1_H1 ;  /* 0x300000c5ffc57230 */ /* 0x000fc40000004100 */
[----:B------:R-:W-:Y:S01]  /*15e0*/  FADD.FTZ R192, R192, R250 ;  /* 0x000000fac0c07221 */ /* 0x000fe20000010000 */
[----:B------:R-:W-:Y:S01]  /*15f0*/  FFMA.FTZ R227, R11, R250, R227 ;  /* 0x000000fa0be37223 */ /* 0x000fe200000100e3 */
[----:B-1----:R-:W-:Y:S01]  /*1600*/  FMUL.FTZ R205, R4, R195 ;  /* 0x000000c304cd7220 */ /* 0x002fe20000410000 */
[----:B------:R-:W-:Y:S01]  /*1610*/  FMUL.FTZ R195, R193, R199 ;  /* 0x000000c7c1c37220 */ /* 0x000fe20000410000 */
[----:B------:R0:W-:Y:S01]  /*1620*/  STL [R1+0x8], R194 ;  /* 0x000008c201007387 */ /* 0x0001e20000100800 */
[----:B------:R-:W-:Y:S01]  /*1630*/  FMUL.FTZ R243, R243, R197 ;  /* 0x000000c5f3f37220 */ /* 0x000fe20000410000 */
[----:B------:R-:W-:Y:S01]  /*1640*/  FADD.FTZ R192, R192, R247 ;  /* 0x000000f7c0c07221 */ /* 0x000fe20000010000 */
[----:B------:R-:W-:Y:S01]  /*1650*/  FFMA.FTZ R227, R14, R247, R227 ;  /* 0x000000f70ee37223 */ /* 0x000fe200000100e3 */
[----:B------:R0:W-:Y:S01]  /*1660*/  STL [R1+0x1c], R195 ;  /* 0x00001cc301007387 */ /* 0x0001e20000100800 */
[----:B------:R-:W-:Y:S02]  /*1670*/  HADD2.F32 R198, -RZ, R198.H1_H1 ;  /* 0x300000c6ffc67230 */ /* 0x000fe40000004100 */
        /* <DEDUP_REMOVED lines=21> */
.L_x_11871:
[----:B------:R-:W-:Y:S05]  /*17d0*/  BSYNC.RECONVERGENT B2 ;  /* 0x0000000000027941 */ /* 0x000fea0003800200 */
.L_x_11870:
[----:B------:R-:W-:Y:S04]  /*17e0*/  BSSY.RECONVERGENT B2, `(.L_x_11872) ;  /* 0x000005d000027945 */ /* 0x000fe80003800200 */
[----:B------:R-:W-:Y:S05]  /*17f0*/  @!P3 BRA `(.L_x_11873) ;  /* 0x00000004006cb947 */ /* 0x000fea0003800000 */
[----:B------:R-:W0:Y:S01]  /*1800*/  LDC.64 R196, c[0x0][0x3a8] ;  /* 0x0000ea00ffc47b82 */ /* 0x000e220000000a00 */
[----:B------:R1:W-:Y:S07]  /*1810*/  STL.64 [R1+0x38], R6 ;  /* 0x0000380601007387 */ /* 0x0003ee0000100a00 */
[----:B------:R-:W2:Y:S01]  /*1820*/  LDC.64 R192, c[0x0][0x428] ;  /* 0x00010a00ffc07b82 */ /* 0x000ea20000000a00 */
[----:B0-----:R-:W-:-:S05]  /*1830*/  IMAD.WIDE.U32 R196, R2, 0x20, R196 ;  /* 0x0000002002c47825 */ /* 0x001fca00078e00c4 */
[----:B------:R-:W3:Y:S01]  /*1840*/  LDG.E.128 R200, desc[UR6][R196.64] ;  /* 0x00000006c4c87981 */ /* 0x000ee2000c1e1d00 */
[----:B--2---:R-:W-:-:S06]  /*1850*/  IMAD.WIDE.U32 R192, R226, 0x10, R192 ;  /* 0x00000010e2c07825 */ /* 0x004fcc00078e00c0 */
[----:B------:R-:W2:Y:S04]  /*1860*/  LDG.E.128 R192, desc[UR6][R192.64] ;  /* 0x00000006c0c07981 */ /* 0x000ea8000c1e1d00 */
[----:B------:R-:W4:Y:S01]  /*1870*/  LDG.E.128 R196, desc[UR6][R196.64+0x10] ;  /* 0x00001006c4c47981 */ /* 0x000f22000c1e1d00 */
[----:B------:R-:W-:-:S04]  /*1880*/  ISETP.NE.U32.AND P0, PT, RZ, UR10, PT ;  /* 0x0000000aff007c0c */ /* 0x000fc8000bf05070 */
[----:B------:R-:W-:Y:S01]  /*1890*/  ISETP.NE.AND.EX P0, PT, RZ, UR11, PT, P0 ;  /* 0x0000000bff007c0c */ /* 0x000fe2000bf05300 */
[--C-:B------:R-:W-:Y:S02]  /*18a0*/  HADD2.F32 R10, -RZ, R40.reuse.H0_H0 ;  /* 0x20000028ff0a7230 */ /* 0x100fe40000004100 */
[----:B------:R-:W-:-:S10]  /*18b0*/  HADD2.F32 R249, -RZ, R40.H1_H1 ;  /* 0x30000028fff97230 */ /* 0x000fd40000004100 */
[----:B-1----:R-:W0:Y:S01]  /*18c0*/  @P0 LDC.64 R6, c[0x0][0x438] ;  /* 0x00010e00ff060b82 */ /* 0x002e220000000a00 */
[--C-:B------:R-:W-:Y:S02]  /*18d0*/  HADD2.F32 R242, -RZ, R41.reuse.H1_H1 ;  /* 0x30000029fff27230 */ /* 0x100fe40000004100 */
[----:B------:R-:W-:Y:S02]  /*18e0*/  HADD2.F32 R246, -RZ, R41.H0_H0 ;  /* 0x20000029fff67230 */ /* 0x000fe40000004100 */
[----:B------:R-:W-:Y:S02]  /*18f0*/  HADD2.F32 R230, -RZ, R43.H0_H0 ;  /* 0x2000002bffe67230 */ /* 0x000fe40000004100 */
[--C-:B------:R-:W-:Y:S02]  /*1900*/  HADD2.F32 R239, -RZ, R42.reuse.H0_H0 ;  /* 0x2000002affef7230 */ /* 0x100fe40000004100 */
[----:B------:R-:W-:Y:S02]  /*1910*/  HADD2.F32 R236, -RZ, R42.H1_H1 ;  /* 0x3000002affec7230 */ /* 0x000fe40000004100 */
[----:B0-----:R-:W-:-:S05]  /*1920*/  @P0 IMAD.WIDE.U32 R6, R2, 0x20, R6 ;  /* 0x0000002002060825 */ /* 0x001fca00078e0006 */
[----:B------:R0:W5:Y:S04]  /*1930*/  @P0 LDG.E.128 R168, desc[UR6][R6.64] ;  /* 0x0000000606a80981 */ /* 0x000168000c1e1d00 */
[----:B------:R0:W5:Y:S04]  /*1940*/  @P0 LDG.E.128 R172, desc[UR6][R6.64+0x10] ;  /* 0x0000100606ac0981 */ /* 0x000168000c1e1d00 */
[----:B------:R0:W5:Y:S01]  /*1950*/  LDL.LU.64 R6, [R1+0x38] ;  /* 0x0000380001067983 */ /* 0x0001620000300a00 */
[----:B------:R-:W-:Y:S02]  /*1960*/  IADD3 R226, PT, PT, R226, 0x20, RZ ;  /* 0x00000020e2e27810 */ /* 0x000fe40007ffe0ff */
[----:B------:R-:W-:Y:S01]  /*1970*/  IADD3 R2, PT, PT, R2, 0x20, RZ ;  /* 0x0000002002027810 */ /* 0x000fe20007ffe0ff */
[C---:B---3--:R-:W-:Y:S01]  /*1980*/  FADD.FTZ R13, -R3.reuse, R200 ;  /* 0x000000c8030d7221 */ /* 0x048fe20000010100 */
[----:B------:R-:W-:-:S03]  /*1990*/  FADD.FTZ R201, -R3, R201 ;  /* 0x000000c903c97221 */ /* 0x000fc60000010100 */
[----:B-----5:R-:W-:Y:S01]  /*19a0*/  FMUL.FTZ R8, R4, R13 ;  /* 0x0000000d04087220 */ /* 0x020fe20000410000 */
[--C-:B--2---:R-:W-:Y:S02]  /*19b0*/  HADD2.F32 R252, -RZ, R192.reuse.H0_H0 ;  /* 0x200000c0fffc7230 */ /* 0x104fe40000004100 */
[----:B------:R-:W-:-:S03]  /*19c0*/  HADD2.F32 R192, -RZ, R192.H1_H1 ;  /* 0x300000c0ffc07230 */ /* 0x000fc60000004100 */
[----:B------:R-:W-:Y:S01]  /*19d0*/  FADD.FTZ R112, R112, R252 ;  /* 0x000000fc70707221 */ /* 0x000fe20000010000 */
[-C--:B------:R-:W-:Y:S01]  /*19e0*/  FFMA.FTZ R80, R8, R252.reuse, R80 ;  /* 0x000000fc08507223 */ /* 0x080fe20000010050 */
[----:B------:R-:W-:Y:S01]  /*19f0*/  FMUL.FTZ R252, R10, R252 ;  /* 0x000000fc0afc7220 */ /* 0x000fe20000410000 */
[----:B------:R-:W-:Y:S01]  /*1a00*/  FMUL.FTZ R10, R4, R201 ;  /* 0x000000c9040a7220 */ /* 0x000fe20000410000 */
[----:B------:R-:W-:Y:S01]  /*1a10*/  FADD.FTZ R15, -R3, R203 ;  /* 0x000000cb030f7221 */ /* 0x000fe20000010100 */
[----:B------:R-:W-:Y:S01]  /*1a20*/  FADD.FTZ R113, R113, R192 ;  /* 0x000000c071717221 */ /* 0x000fe20000010000 */
[-C--:B------:R-:W-:Y:S01]  /*1a30*/  FMUL.FTZ R249, R249, R192.reuse ;  /* 0x000000c0f9f97220 */ /* 0x080fe20000410000 */
[----:B------:R-:W-:Y:S01]  /*1a40*/  FFMA.FTZ R81, R10, R192, R81 ;  /* 0x000000c00a517223 */ /* 0x000fe20000010051 */
[----:B------:R-:W-:Y:S01]  /*1a50*/  FADD.FTZ R13, -R3, R202 ;  /* 0x000000ca030d7221 */ /* 0x000fe20000010100 */
[--C-:B------:R-:W-:Y:S02]  /*1a60*/  HADD2.F32 R192, -RZ, R193.reuse.H0_H0 ;  /* 0x200000c1ffc07230 */ /* 0x100fe40000004100 */
[----:B------:R-:W-:Y:S01]  /*1a70*/  FMUL.FTZ R15, R4, R15 ;  /* 0x0000000f040f7220 */ /* 0x000fe20000410000 */
[----:B------:R-:W-:-:S02]  /*1a80*/  HADD2.F32 R193, -RZ, R193.H1_H1 ;  /* 0x300000c1ffc17230 */ /* 0x000fc40000004100 */
[----:B------:R-:W-:Y:S01]  /*1a90*/  FMUL.FTZ R13, R4, R13 ;  /* 0x0000000d040d7220 */ /* 0x000fe20000410000 */
[C---:B----4-:R-:W-:Y:S01]  /*1aa0*/  FADD.FTZ R198, -R3.reuse, R198 ;  /* 0x000000c603c67221 */ /* 0x050fe20000010100 */
[----:B------:R-:W-:Y:S01]  /*1ab0*/  FADD.FTZ R196, -R3, R196 ;  /* 0x000000c403c47221 */ /* 0x000fe20000010100 */
[----:B------:R-:W-:Y:S01]  /*1ac0*/  FADD.FTZ R115, R115, R193 ;  /* 0x000000c173737221 */ /* 0x000fe20000010000 */
[-C--:B------:R-:W-:Y:S01]  /*1ad0*/  FFMA.FTZ R83, R15, R193.reuse, R83 ;  /* 0x000000c10f537223 */ /* 0x080fe20000010053 */
[----:B------:R-:W-:Y:S01]  /*1ae0*/  FMUL.FTZ R242, R242, R193 ;  /* 0x000000c1f2f27220 */ /* 0x000fe20000410000 */
[----:B------:R-:W-:Y:S02]  /*1af0*/  HADD2.F32 R193, -RZ, R195.H0_H0 ;  /* 0x200000c3ffc17230 */ /* 0x000fe40000004100 */
[----:B------:R-:W-:Y:S01]  /*1b00*/  FADD.FTZ R114, R114, R192 ;  /* 0x000000c072727221 */ /* 0x000fe20000010000 */
[-C--:B------:R-:W-:Y:S01]  /*1b10*/  FFMA.FTZ R82, R13, R192.reuse, R82 ;  /* 0x000000c00d527223 */ /* 0x080fe20000010052 */
[----:B------:R-:W-:Y:S01]  /*1b20*/  FMUL.FTZ R246, R246, R192 ;  /* 0x000000c0f6f67220 */ /* 0x000fe20000410000 */
[----:B------:R-:W-:Y:S01]  /*1b30*/  FMUL.FTZ R218, R4, R198 ;  /* 0x000000c604da7220 */ /* 0x000fe20000410000 */
[----:B------:R-:W-:-:S02]  /*1b40*/  HADD2.F32 R192, -RZ, R194.H0_H0 ;  /* 0x200000c2ffc07230 */ /* 0x000fc40000004100 */
[----:B------:R-:W-:Y:S01]  /*1b50*/  FMUL.FTZ R207, R4, R196 ;  /* 0x000000c404cf7220 */ /* 0x000fe20000410000 */
[----:B------:R-:W-:Y:S01]  /*1b60*/  FADD.FTZ R118, R118, R193 ;  /* 0x000000c176767221 */ /* 0x000fe20000010000 */
[-C--:B------:R-:W-:Y:S01]  /*1b70*/  FFMA.FTZ R86, R218, R193.reuse, R86 ;  /* 0x000000c1da567223 */ /* 0x080fe20000010056 */
[----:B------:R-:W-:Y:S01]  /*1b80*/  FMUL.FTZ R230, R230, R193 ;  /* 0x000000c1e6e67220 */ /* 0x000fe20000410000 */
[----:B------:R-:W-:Y:S02]  /*1b90*/  HADD2.F32 R195, -RZ, R195.H1_H1 ;  /* 0x300000c3ffc37230 */ /* 0x000fe40000004100 */
[----:B------:R-:W-:Y:S01]  /*1ba0*/  FADD.FTZ R199, -R3, R199 ;  /* 0x000000c703c77221 */ /* 0x000fe20000010100 */
[----:B------:R-:W-:Y:S02]  /*1bb0*/  HADD2.F32 R193, -RZ, R43.H1_H1 ;  /* 0x3000002bffc17230 */ /* 0x000fe40000004100 */
        /* <DEDUP_REMOVED lines=8> */
[----:B------:R-:W-:-:S02]  /*1c40*/  FFMA.FTZ R227, R10, R249, R227 ;  /* 0x000000f90ae37223 */ /* 0x000fc400000100e3 */
[----:B------:R0:W-:Y:S01]  /*1c50*/  STL [R1+0x4], R200 ;  /* 0x000004c801007387 */ /* 0x0001e20000100800 */
[----:B------:R-:W-:Y:S01]  /*1c60*/  FADD.FTZ R192, R192, R246 ;  /* 0x000000f6c0c07221 */ /* 0x000fe20000010000 */
[----:B------:R-:W-:Y:S02]  /*1c70*/  FFMA.FTZ R227, R13, R246, R227 ;  /* 0x000000f60de37223 */ /* 0x000fe400000100e3 */
[----:B------:R0:W-:Y:S01]  /*1c80*/  STL [R1+0x18], R201 ;  /* 0x000018c901007387 */ /* 0x0001e20000100800 */
[----:B------:R-:W-:Y:S02]  /*1c90*/  HADD2.F32 R194, -RZ, R194.H1_H1 ;  /* 0x300000c2ffc27230 */ /* 0x000fe40000004100 */
        /* <DEDUP_REMOVED lines=17> */
.L_x_11873:
[----:B------:R-:W-:Y:S05]  /*1db0*/  BSYNC.RECONVERGENT B2 ;  /* 0x0000000000027941 */ /* 0x000fea0003800200 */
.L_x_11872:
        /* <DEDUP_REMOVED lines=11> */
[--C-:B------:R-:W-:Y:S02]  /*1e70*/  HADD2.F32 R229, -RZ, R49.reuse.H1_H1 ;  /* 0x30000031ffe57230 */ /* 0x100fe40000004100 */
[--C-:B------:R-:W-:Y:S02]  /*1e80*/  HADD2.F32 R238, -RZ, R48.reuse.H0_H0 ;  /* 0x20000030ffee7230 */ /* 0x100fe40000004100 */
[----:B------:R-:W-:Y:S02]  /*1e90*/  HADD2.F32 R235, -RZ, R48.H1_H1 ;  /* 0x30000030ffeb7230 */ /* 0x000fe40000004100 */
[----:B------:R-:W-:Y:S02]  /*1ea0*/  HADD2.F32 R234, -RZ, R49.H0_H0 ;  /* 0x20000031ffea7230 */ /* 0x000fe40000004100 */
[----:B0-----:R-:W-:-:S05]  /*1eb0*/  @P0 IMAD.WIDE.U32 R214, R2, 0x20, R214 ;  /* 0x0000002002d60825 */ /* 0x001fca00078e00d6 */
[----:B------:R-:W5:Y:S04]  /*1ec0*/  @P0 LDG.E.128 R176, desc[UR6][R214.64] ;  /* 0x00000006d6b00981 */ /* 0x000f68000c1e1d00 */
[----:B------:R0:W5:Y:S01]  /*1ed0*/  @P0 LDG.E.128 R180, desc[UR6][R214.64+0x10] ;  /* 0x00001006d6b40981 */ /* 0x000162000c1e1d00 */
[--C-:B------:R-:W-:Y:S02]  /*1ee0*/  HADD2.F32 R221, -RZ, R50.reuse.H0_H0 ;  /* 0x20000032ffdd7230 */ /* 0x100fe40000004100 */
[----:B------:R-:W-:Y:S02]  /*1ef0*/  HADD2.F32 R223, -RZ, R50.H1_H1 ;  /* 0x30000032ffdf7230 */ /* 0x000fe40000004100 */
[C---:B--2---:R-:W-:Y:S01]  /*1f00*/  FADD.FTZ R195, -R3.reuse, R195 ;  /* 0x000000c303c37221 */ /* 0x044fe20000010100 */
[----:B------:R-:W-:-:S03]  /*1f10*/  FADD.FTZ R192, -R3, R192 ;  /* 0x000000c003c07221 */ /* 0x000fc60000010100 */
[----:B-----5:R-:W-:Y:S01]  /*1f20*/  FMUL.FTZ R219, R4, R195 ;  /* 0x000000c304db7220 */ /* 0x020fe20000410000 */
[C---:B------:R-:W-:Y:S01]  /*1f30*/  FADD.FTZ R193, -R3.reuse, R193 ;  /* 0x000000c103c17221 */ /* 0x040fe20000010100 */
[----:B---3--:R-:W-:Y:S02]  /*1f40*/  HADD2.F32 R2, -RZ, R201.H1_H1 ;  /* 0x300000c9ff027230 */ /* 0x008fe40000004100 */
[C---:B------:R-:W-:Y:S01]  /*1f50*/  FADD.FTZ R194, -R3.reuse, R194 ;  /* 0x000000c203c27221 */ /* 0x040fe20000010100 */
[C---:B----4-:R-:W-:Y:S01]  /*1f60*/  FADD.FTZ R198, -R3.reuse, R198 ;  /* 0x000000c603c67221 */ /* 0x050fe20000010100 */
[C---:B------:R-:W-:Y:S01]  /*1f70*/  FADD.FTZ R196, -R3.reuse, R196 ;  /* 0x000000c403c47221 */ /* 0x040fe20000010100 */
[C---:B------:R-:W-:Y:S01]  /*1f80*/  FADD.FTZ R197, -R3.reuse, R197 ;  /* 0x000000c503c57221 */ /* 0x040fe20000010100 */
[----:B------:R-:W-:Y:S01]  /*1f90*/  FADD.FTZ R199, -R3, R199 ;  /* 0x000000c703c77221 */ /* 0x000fe20000010100 */
[----:B------:R-:W-:Y:S02]  /*1fa0*/  HADD2.F32 R3, -RZ, R200.H0_H0 ;  /* 0x200000c8ff037230 */ /* 0x000fe40000004100 */
[----:B------:R-:W-:Y:S01]  /*1fb0*/  FADD.FTZ R123, R123, R2 ;  /* 0x000000027b7b7221 */ /* 0x000fe20000010000 */
[-C--:B------:R-:W-:Y:S01]  /*1fc0*/  FFMA.FTZ R91, R219, R2.reuse, R91 ;  /* 0x00000002db5b7223 */ /* 0x080fe2000001005b */
[----:B------:R-:W-:Y:S01]  /*1fd0*/  FMUL.FTZ R229, R229, R2 ;  /* 0x00000002e5e57220 */ /* 0x000fe20000410000 */
[----:B------:R-:W-:-:S02]  /*1fe0*/  HADD2.F32 R225, -RZ, R203.H0_H0 ;  /* 0x200000cbffe17230 */ /* 0x000fc40000004100 */
[C---:B------:R-:W-:Y:S01]  /*1ff0*/  FMUL.FTZ R224, R4.reuse, R198 ;  /* 0x000000c604e07220 */ /* 0x040fe20000410000 */
[----:B------:R-:W-:Y:S02]  /*2000*/  HADD2.F32 R2, -RZ, R51.H0_H0 ;  /* 0x20000033ff027230 */ /* 0x000fe40000004100 */
[----:B------:R-:W-:Y:S01]  /*2010*/  FMUL.FTZ R210, R4, R192 ;  /* 0x000000c004d27220 */ /* 0x000fe20000410000 */
[----:B------:R-:W-:Y:S02]  /*2020*/  HADD2.F32 R200, -RZ, R200.H1_H1 ;  /* 0x300000c8ffc87230 */ /* 0x000fe40000004100 */
[----:B------:R-:W-:Y:S01]  /*2030*/  FMUL.FTZ R238, R238, R3 ;  /* 0x00000003eeee7220 */ /* 0x000fe20000410000 */
[----:B------:R-:W-:Y:S01]  /*2040*/  FADD.FTZ R126, R126, R225 ;  /* 0x000000e17e7e7221 */ /* 0x000fe20000010000 */
[-C--:B------:R-:W-:Y:S01]  /*2050*/  FFMA.FTZ R94, R224, R225.reuse, R94 ;  /* 0x000000e1e05e7223 */ /* 0x080fe2000001005e */
[----:B------:R-:W-:Y:S01]  /*2060*/  FMUL.FTZ R225, R2, R225 ;  /* 0x000000e102e17220 */ /* 0x000fe20000410000 */
[----:B------:R-:W-:Y:S01]  /*2070*/  FADD.FTZ R120, R120, R3 ;  /* 0x0000000378787221 */ /* 0x000fe20000010000 */
[----:B------:R-:W-:Y:S01]  /*2080*/  FFMA.FTZ R88, R210, R3, R88 ;  /* 0x00000003d2587223 */ /* 0x000fe20000010058 */
[----:B------:R-:W-:-:S02]  /*2090*/  HADD2.F32 R203, -RZ, R203.H1_H1 ;  /* 0x300000cbffcb7230 */ /* 0x000fc40000004100 */
[----:B------:R-:W-:Y:S02]  /*20a0*/  HADD2.F32 R2, -RZ, R51.H1_H1 ;  /* 0x30000033ff027230 */ /* 0x000fe40000004100 */
[----:B0-----:R-:W-:Y:S01]  /*20b0*/  FMUL.FTZ R214, R4, R193 ;  /* 0x000000c104d67220 */ /* 0x001fe20000410000 */
[----:B------:R-:W-:Y:S02]  /*20c0*/  HADD2.F32 R3, -RZ, R201.H0_H0 ;  /* 0x200000c9ff037230 */ /* 0x000fe40000004100 */
        /* <DEDUP_REMOVED lines=9> */
[----:B------:R-:W-:Y:S01]  /*2160*/  FADD.FTZ R122, R122, R3 ;  /* 0x000000037a7a7221 */ /* 0x000fe20000010000 */
[C---:B------:R-:W-:Y:S01]  /*2170*/  FFMA.FTZ R90, R215.reuse, R3, R90 ;  /* 0x00000003d75a7223 */ /* 0x040fe2000001005a */
[----:B------:R-:W-:Y:S01]  /*2180*/  HADD2.F32 R3, -RZ, R202.H0_H0 ;  /* 0x200000caff037230 */ /* 0x000fe20000004100 */
[----:B------:R0:W-:Y:S01]  /*2190*/  STL [R1+0x14], R226 ;  /* 0x000014e201007387 */ /* 0x0001e20000100800 */
[----:B------:R-:W-:Y:S01]  /*21a0*/  FADD.FTZ R228, R228, R234 ;  /* 0x000000eae4e47221 */ /* 0x000fe20000010000 */
[----:B------:R-:W-:-:S02]  /*21b0*/  FFMA.FTZ R227, R215, R234, R227 ;  /* 0x000000ead7e37223 */ /* 0x000fc400000100e3 */
[----:B------:R0:W-:Y:S01]  /*21c0*/  STL [R1+0x10], R192 ;  /* 0x000010c001007387 */ /* 0x0001e20000100800 */
        /* <DEDUP_REMOVED lines=23> */
[----:B0-----:R-:W-:Y:S06]  /*2340*/  BRA `(.L_x_11874) ;  /* 0x0000000000907947 */ /* 0x001fec0003800000 */
.L_x_11867:
        /* <DEDUP_REMOVED lines=17> */
[----:B0-----:R-:W0:Y:S08]  /*2460*/  @P0 LDC.64 R2, c[0x0][0x438] ;  /* 0x00010e00ff020b82 */ /* 0x001e300000000a00 */
        /* <DEDUP_REMOVED lines=18> */
.L_x_11874:
[----:B------:R-:W-:Y:S05]  /*2590*/  BSYNC.RECONVERGENT B1 ;  /* 0x0000000000017941 */ /* 0x000fea0003800200 */
.L_x_11866:
[----:B------:R-:W2:Y:S01]  /*25a0*/  LDL R196, [R1+0x30] ;  /* 0x0000300001c47983 */ /* 0x000ea20000100800 */
[----:B------:R-:W-:Y:S01]  /*25b0*/  UMOV UR4, 0xffffffff ;  /* 0xffffffff00047882 */ /* 0x000fe20000000000 */
[----:B--2---:R-:W-:Y:S02]  /*25c0*/  ISETP.GE.AND P2, PT, R196, 0x1, PT ;  /* 0x00000001c400780c */ /* 0x004fe40003f46270 */
[----:B------:R-:W-:Y:S11]  /*25d0*/  BRA.DIV UR4, `(.L_x_11875) ;  /* 0x0000009a04147947 */ /* 0x000ff6000b800000 */
[----:B-1----:R-:W1:Y:S02]  /*25e0*/  SHFL.BFLY PT, R194, R228, 0x1, 0x1f ;  /* 0x0c201f00e4c27f89 */ /* 0x002e6400000e0000 */
        /* <DEDUP_REMOVED lines=17> */
.L_x_12050:
[----:B------:R-:W3:Y:S04]  /*2700*/  LDL R192, [R1+0x24] ;  /* 0x0000240001c07983 */ /* 0x000ee80000100800 */
[----:B------:R-:W4:Y:S04]  /*2710*/  LDL.LU R194, [R1+0x28] ;  /* 0x0000280001c27983 */ /* 0x000f280000300800 */
[----:B------:R-:W2:Y:S01]  /*2720*/  LDL.LU R193, [R1+0x2c] ;  /* 0x00002c0001c17983 */ /* 0x000ea20000300800 */
[----:B------:R-:W-:Y:S01]  /*2730*/  @P2 IADD3 R3, PT, PT, R196, -0x1, RZ ;  /* 0xffffffffc4032810 */ /* 0x000fe20007ffe0ff */
[----:B------:R-:W-:Y:S01]  /*2740*/  FADD.FTZ R195, R228, R195 ;  /* 0x000000c3e4c37221 */ /* 0x000fe20000010000 */
[----:B------:R-:W-:Y:S01]  /*2750*/  ISETP.GE.U32.AND P3, PT, R7, 0x20, PT ;  /* 0x000000200700780c */ /* 0x000fe20003f66070 */
[----:B0-----:R-:W-:Y:S01]  /*2760*/  FADD.FTZ R2, R227, R2 ;  /* 0x00000002e3027221 */ /* 0x001fe20000010000 */
[----:B------:R-:W-:Y:S01]  /*2770*/  ISETP.NE.AND P0, PT, RZ, UR8, PT ;  /* 0x00000008ff007c0c */ /* 0x000fe2000bf05270 */
[----:B------:R-:W-:Y:S01]  /*2780*/  BSSY.RECONVERGENT B1, `(.L_x_11876) ;  /* 0x00001fe000017945 */ /* 0x000fe20003800200 */
[----:B---3--:R-:W-:-:S05]  /*2790*/  @P2 IMAD R3, R3, R192, RZ ;  /* 0x000000c003032224 */ /* 0x008fca00078e02ff */
[----:B------:R-:W-:-:S04]  /*27a0*/  @P2 SHF.R.S32.HI R192, RZ, 0x1f, R3 ;  /* 0x0000001fffc02819 */ /* 0x000fc80000011403 */
[----:B------:R-:W-:Y:S01]  /*27b0*/  @P2 LEA.HI R3, R192, R3, RZ, 0x3 ;  /* 0x00000003c0032211 */ /* 0x000fe200078f18ff */
[----:B------:R-:W-:-:S03]  /*27c0*/  HFMA2 R192, -RZ, RZ, 0, 0 ;  /* 0x00000000ffc07431 */ /* 0x000fc600000001ff */
[----:B----4-:R-:W-:Y:S01]  /*27d0*/  @P2 LEA.HI.SX32 R192, R3, R194, 0x1d ;  /* 0x000000c203c02211 */ /* 0x010fe200078feaff */
[----:B------:R-:W-:Y:S01]  /*27e0*/  FMUL.FTZ R194, R195, UR9 ;  /* 0x00000009c3c27c20 */ /* 0x000fe20008410000 */
[----:B--2---:R-:W-:Y:S01]  /*27f0*/  MOV R195, R193 ;  /* 0x000000c100c37202 */ /* 0x004fe20000000f00 */
[----:B------:R-:W-:-:S03]  /*2800*/  FMUL.FTZ R193, R2, UR9 ;  /* 0x0000000902c17c20 */ /* 0x000fc60008410000 */
[----:B------:R-:W-:Y:S01]  /*2810*/  FSEL R194, R194, RZ, !P0 ;  /* 0x000000ffc2c27208 */ /* 0x000fe20004000000 */
[----:B------:R-:W-:Y:S06]  /*2820*/  @!P3 BRA `(.L_x_11877) ;  /* 0x0000001c00ccb947 */ /* 0x000fec0003800000 */
[----:B------:R-:W-:Y:S04]  /*2830*/  BSSY.RECONVERGENT B2, `(.L_x_11878) ;  /* 0x0000005000027945 */ /* 0x000fe80003800200 */
[----:B------:R-:W-:Y:S05]  /*2840*/  @!P2 BRA `(.L_x_11879) ;  /* 0x00000000000ca947 */ /* 0x000fea0003800000 */
[----:B------:R-:W0:Y:S02]  /*2850*/  LDC.64 R184, c[0x0][0x390] ;  /* 0x0000e400ffb87b82 */ /* 0x000e240000000a00 */
[----:B0-----:R-:W-:-:S06]  /*2860*/  IMAD.WIDE.U32 R184, R192, 0x10, R184 ;  /* 0x00000010c0b87825 */ /* 0x001fcc00078e00b8 */
[----:B------:R-:W5:Y:S02]  /*2870*/  LDG.E.128 R184, desc[UR6][R184.64] ;  /* 0x00000006b8b87981 */ /* 0x000f64000c1e1d00 */
.L_x_11879:
[----:B------:R-:W-:Y:S05]  /*2880*/  BSYNC.RECONVERGENT B2 ;  /* 0x0000000000027941 */ /* 0x000fea0003800200 */
.L_x_11878:
        /* <DEDUP_REMOVED lines=19> */
[----:B------:R-:W-:-:S05]  /*29c0*/  HADD2.F32 R197, -RZ, R28.H0_H0 ;  /* 0x2000001cffc57230 */ /* 0x000fca0000004100 */
[----:B------:R-:W-:-:S05]  /*29d0*/  FMUL.FTZ R196, R196, R197 ;  /* 0x000000c5c4c47220 */ /* 0x000fca0000410000 */
[----:B------:R-:W-:-:S04]  /*29e0*/  F2FP.F16.F32.PACK_AB R196, RZ, R196 ;  /* 0x000000c4ffc4723e */ /* 0x000fc800000000ff */
[----:B------:R-:W-:-:S07]  /*29f0*/  PRMT R188, R196, 0x7610, R188 ;  /* 0x00007610c4bc7816 */ /* 0x000fce00000000bc */
.L_x_11884:
[----:B------:R-:W-:Y:S05]  /*2a00*/  BSYNC.RECONVERGENT B3 ;  /* 0x0000000000037941 */ /* 0x000fea0003800200 */
.L_x_11883:
        /* <DEDUP_REMOVED lines=10> */
[----:B------:R-:W-:-:S05]  /*2ab0*/  HADD2.F32 R197, -RZ, R28.H1_H1 ;  /* 0x3000001cffc57230 */ /* 0x000fca0000004100 */
[----:B------:R-:W-:-:S05]  /*2ac0*/  FMUL.FTZ R196, R196, R197 ;  /* 0x000000c5c4c47220 */ /* 0x000fca0000410000 */
[----:B------:R-:W-:-:S04]  /*2ad0*/  F2FP.F16.F32.PACK_AB R196, RZ, R196 ;  /* 0x000000c4ffc4723e */ /* 0x000fc800000000ff */
[----:B------:R-:W-:-:S07]  /*2ae0*/  PRMT R188, R188, 0x5410, R196 ;  /* 0x00005410bcbc7816 */ /* 0x000fce00000000c4 */
.L_x_11886:
[----:B------:R-:W-:Y:S05]  /*2af0*/  BSYNC.RECONVERGENT B3 ;  /* 0x0000000000037941 */ /* 0x000fea0003800200 */
.L_x_11885:
        /* <DEDUP_REMOVED lines=14> */
.L_x_11888:
[----:B------:R-:W-:Y:S05]  /*2be0*/  BSYNC.RECONVERGENT B3 ;  /* 0x0000000000037941 */ /* 0x000fea0003800200 */
.L_x_11887:
        /* <DEDUP_REMOVED lines=14> */
.L_x_11890:
[----:B------:R-:W-:Y:S05]  /*2cd0*/  BSYNC.RECONVERGENT B3 ;  /* 0x0000000000037941 */ /* 0x000fea0003800200 */
.L_x_11889:
        /* <DEDUP_REMOVED lines=14> */
.L_x_11892:
[----:B------:R-:W-:Y:S05]  /*2dc0*/  BSYNC.RECONVERGENT B3 ;  /* 0x0000000000037941 */ /* 0x000fea0003800200 */
.L_x_11891:
        /* <DEDUP_REMOVED lines=14> */
.L_x_11894:
[----:B------:R-:W-:Y:S05]  /*2eb0*/  BSYNC.RECONVERGENT B3 ;  /* 0x0000000000037941 */ /* 0x000fea0003800200 */
.L_x_11893:
        /* <DEDUP_REMOVED lines=14> */
.L_x_11896:
[----:B------:R-:W-:Y:S05]  /*2fa0*/  BSYNC.RECONVERGENT B3 ;  /* 0x0000000000037941 */ /* 0x000fea0003800200 */
.L_x_11895:
[----:B------:R-:W-:Y:S05]  /*2fb0*/  @!P2 BRA `(.L_x_11897) ;  /* 0x0000001400b8a947 */ /* 0x000fea0003800000 */
[----:B------:R-:W2:Y:S04]  /*2fc0*/  LDL R196, [R1+0xc] ;  /* 0x00000c0001c47983 */ /* 0x000ea80000100800 */
[----:B------:R-:W3:Y:S01]  /*2fd0*/  LDL R197, [R1+0x20] ;  /* 0x0000200001c57983 */ /* 0x000ee20000100800 */
[----:B------:R-:W-:Y:S01]  /*2fe0*/  ISETP.GT.AND P0, PT, R5, RZ, PT ;  /* 0x000000ff0500720c */ /* 0x000fe20003f04270 */
[----:B--2---:R-:W-:-:S04]  /*2ff0*/  FFMA.FTZ R196, R196, R193, R194 ;  /* 0x000000c1c4c47223 */ /* 0x004fc800000100c2 */
[----:B---3--:R-:W-:-:S04]  /*3000*/  FADD.FTZ R196, R197, -R196 ;  /* 0x800000c4c5c47221 */ /* 0x008fc80000010000 */
[----:B-----5:R-:W-:Y:S01]  /*3010*/  FMUL.FTZ R196, R4, R196 ;  /* 0x000000c404c47220 */ /* 0x020fe20000410000 */
[----:B------:R-:W-:-:S04]  /*3020*/  HADD2.F32 R197, -RZ, R187.H1_H1 ;  /* 0x300000bbffc57230 */ /* 0x000fc80000004100 */
[----:B------:R-:W-:-:S05]  /*3030*/  FSEL R196, R196, RZ, P0 ;  /* 0x000000ffc4c47208 */ /* 0x000fca0000000000 */
[----:B------:R-:W-:-:S04]  /*3040*/  FMUL.FTZ R196, R196, UR12 ;  /* 0x0000000cc4c47c20 */ /* 0x000fc80008410000 */
[----:B------:R-:W-:Y:S01]  /*3050*/  FFMA.FTZ R135, R196, R197, R135 ;  /* 0x000000c5c4877223 */ /* 0x000fe20000010087 */
[----:B------:R-:W-:-:S05]  /*3060*/  HADD2.F32 R197, -RZ, R31.H1_H1 ;  /* 0x3000001fffc57230 */ /* 0x000fca0000004100 */
[----:B------:R-:W-:-:S05]  /*3070*/  FMUL.FTZ R196, R196, R197 ;  /* 0x000000c5c4c47220 */ /* 0x000fca0000410000 */
[----:B------:R-:W-:-:S04]  /*3080*/  F2FP.F16.F32.PACK_AB R196, RZ, R196 ;  /* 0x000000c4ffc4723e */ /* 0x000fc800000000ff */
[----:B------:R-:W-:Y:S01]  /*3090*/  PRMT R191, R191, 0x5410, R196 ;  /* 0x00005410bfbf7816 */ /* 0x000fe200000000c4 */
[----:B------:R-:W-:Y:S06]  /*30a0*/  BRA `(.L_x_11897) ;  /* 0x00000014007c7947 */ /* 0x000fec0003800000 */
.L_x_11882:
[----:B------:R-:W2:Y:S04]  /*30b0*/  LDL R197, [R1+0xc] ;  /* 0x00000c0001c57983 */ /* 0x000ea80000100800 */
[----:B------:R-:W3:Y:S01]  /*30c0*/  LDL R196, [R1+0x20] ;  /* 0x0000200001c47983 */ /* 0x000ee20000100800 */
[-CC-:B------:R-:W-:Y:S01]  /*30d0*/  FFMA.FTZ R68, R211, R193.reuse, R194.reuse ;  /* 0x000000c1d3447223 */ /* 0x180fe200000100c2 */
[-CC-:B------:R-:W-:Y:S01]  /*30e0*/  FFMA.FTZ R203, R216, R193.reuse, R194.reuse ;  /* 0x000000c1d8cb7223 */ /* 0x180fe200000100c2 */
[-CC-:B------:R-:W-:Y:S01]  /*30f0*/  FFMA.FTZ R79, R206, R193.reuse, R194.reuse ;  /* 0x000000c1ce4f7223 */ /* 0x180fe200000100c2 */
[-C--:B------:R-:W-:Y:S01]  /*3100*/  FFMA.FTZ R199, R204, R193.reuse, R194 ;  /* 0x000000c1ccc77223 */ /* 0x080fe200000100c2 */
[----:B------:R-:W-:Y:S01]  /*3110*/  FADD.FTZ R69, R233, -R68 ;  /* 0x80000044e9457221 */ /* 0x000fe20000010000 */
        /* <DEDUP_REMOVED lines=8> */
[C---:B-----5:R-:W-:Y:S01]  /*31a0*/  FMUL.FTZ R70, R4.reuse, R203 ;  /* 0x000000cb04467220 */ /* 0x060fe20000410000 */
        /* <DEDUP_REMOVED lines=10> */
[----:B------:R-:W-:Y:S01]  /*3250*/  FSEL R77, R77, RZ, P0 ;  /* 0x000000ff4d4d7208 */ /* 0x000fe20000000000 */
[----:B--2---:R-:W-:Y:S01]  /*3260*/  FFMA.FTZ R71, R197, R193, R194 ;  /* 0x000000c1c5477223 */ /* 0x004fe200000100c2 */
[----:B------:R-:W-:Y:S01]  /*3270*/  FADD.FTZ R197, R245, -R68 ;  /* 0x80000044f5c57221 */ /* 0x000fe20000010000 */
[----:B------:R-:W-:Y:S02]  /*3280*/  FMUL.FTZ R68, R4, R201 ;  /* 0x000000c904447220 */ /* 0x000fe40000410000 */
[----:B---3--:R-:W-:Y:S01]  /*3290*/  FADD.FTZ R71, R196, -R71 ;  /* 0x80000047c4477221 */ /* 0x008fe20000010000 */
[----:B------:R-:W-:-:S02]  /*32a0*/  FMUL.FTZ R76, R4, R197 ;  /* 0x000000c5044c7220 */ /* 0x000fc40000410000 */
[----:B------:R-:W-:Y:S01]  /*32b0*/  FSEL R68, R68, RZ, P0 ;  /* 0x000000ff44447208 */ /* 0x000fe20000000000 */
[----:B------:R-:W-:Y:S02]  /*32c0*/  FMUL.FTZ R71, R4, R71 ;  /* 0x0000004704477220 */ /* 0x000fe40000410000 */
[----:B------:R-:W-:-:S03]  /*32d0*/  FSEL R76, R76, RZ, P0 ;  /* 0x000000ff4c4c7208 */ /* 0x000fc60000000000 */
[----:B------:R-:W-:Y:S01]  /*32e0*/  FSEL R71, R71, RZ, P0 ;  /* 0x000000ff47477208 */ /* 0x000fe20000000000 */
[----:B------:R-:W-:Y:S06]  /*32f0*/  @!P2 BRA `(.L_x_11899) ;  /* 0x000000000030a947 */ /* 0x000fec0003800000 */
[----:B------:R-:W-:Y:S01]  /*3300*/  FFMA.FTZ R196, R0, R193, R194 ;  /* 0x000000c100c47223 */ /* 0x000fe200000100c2 */
[----:B------:R-:W-:Y:S01]  /*3310*/  ISETP.GT.AND P0, PT, R5, RZ, PT ;  /* 0x000000ff0500720c */ /* 0x000fe20003f04270 */
[----:B------:R-:W-:Y:S02]  /*3320*/  HADD2.F32 R197, -RZ, R184.H0_H0 ;  /* 0x200000b8ffc57230 */ /* 0x000fe40000004100 */
        /* <DEDUP_REMOVED lines=9> */
.L_x_11899:
[----:B------:R-:W-:Y:S05]  /*33c0*/  BSYNC.RECONVERGENT B3 ;  /* 0x0000000000037941 */ /* 0x000fea0003800200 */
.L_x_11898:
        /* <DEDUP_REMOVED lines=14> */
.L_x_11901:
[----:B------:R-:W-:Y:S05]  /*34b0*/  BSYNC.RECONVERGENT B3 ;  /* 0x0000000000037941 */ /* 0x000fea0003800200 */
.L_x_11900:
        /* <DEDUP_REMOVED lines=14> */
.L_x_11903:
[----:B------:R-:W-:Y:S05]  /*35a0*/  BSYNC.RECONVERGENT B3 ;  /* 0x0000000000037941 */ /* 0x000fea0003800200 */
.L_x_11902:
        /* <DEDUP_REMOVED lines=14> */
.L_x_11905:
[----:B------:R-:W-:Y:S05]  /*3690*/  BSYNC.RECONVERGENT B3 ;  /* 0x0000000000037941 */ /* 0x000fea0003800200 */
.L_x_11904:
        /* <DEDUP_REMOVED lines=14> */
.L_x_11907:
[----:B------:R-:W-:Y:S05]  /*3780*/  BSYNC.RECONVERGENT B3 ;  /* 0x0000000000037941 */ /* 0x000fea0003800200 */
.L_x_11906:
        /* <DEDUP_REMOVED lines=14> */
.L_x_11909:
[----:B------:R-:W-:Y:S05]  /*3870*/  BSYNC.RECONVERGENT B3 ;  /* 0x0000000000037941 */ /* 0x000fea0003800200 */
.L_x_11908:
        /* <DEDUP_REMOVED lines=14> */
.L_x_11911:
[----:B------:R-:W-:Y:S05]  /*3960*/  BSYNC.RECONVERGENT B3 ;  /* 0x0000000000037941 */ /* 0x000fea0003800200 */
.L_x_11910:
[----:B------:R-:W-:Y:S05]  /*3970*/  @!P2 BRA `(.L_x_11897) ;  /* 0x0000000c0048a947 */ /* 0x000fea0003800000 */
[----:B------:R-:W-:Y:S02]  /*3980*/  HADD2.F32 R197, -RZ, R187.H1_H1 ;  /* 0x300000bbffc57230 */ /* 0x000fe40000004100 */
[----:B------:R-:W-:-:S04]  /*3990*/  FMUL.FTZ R196, R71, UR12 ;  /* 0x0000000c47c47c20 */ /* 0x000fc80008410000 */
[----:B------:R-:W-:Y:S01]  /*39a0*/  FFMA.FTZ R135, R197, R196, R135 ;  /* 0x000000c4c5877223 */ /* 0x000fe20000010087 */
[----:B------:R-:W-:-:S05]  /*39b0*/  HADD2.F32 R197, -RZ, R31.H1_H1 ;  /* 0x3000001fffc57230 */ /* 0x000fca0000004100 */
[----:B------:R-:W-:-:S05]  /*39c0*/  FMUL.FTZ R196, R197, R196 ;  /* 0x000000c4c5c47220 */ /* 0x000fca0000410000 */
[----:B------:R-:W-:-:S04]  /*39d0*/  F2FP.F16.F32.PACK_AB R196, RZ, R196 ;  /* 0x000000c4ffc4723e */ /* 0x000fc800000000ff */
[----:B------:R-:W-:Y:S01]  /*39e0*/  PRMT R191, R191, 0x5410, R196 ;  /* 0x00005410bfbf7816 */ /* 0x000fe200000000c4 */
[----:B------:R-:W-:Y:S06]  /*39f0*/  BRA `(.L_x_11897) ;  /* 0x0000000c00287947 */ /* 0x000fec0003800000 */
.L_x_11881:
        /* <DEDUP_REMOVED lines=11> */
[----:B------:R-:W-:-:S05]  /*3ab0*/  @P2 HADD2.F32 R197, -RZ, R184.H0_H0 ;  /* 0x200000b8ffc52230 */ /* 0x000fca0000004100 */
[----:B------:R-:W-:Y:S01]  /*3ac0*/  @P2 FFMA.FTZ R128, R197, R196, R128 ;  /* 0x000000c4c5802223 */ /* 0x000fe20000010080 */
[----:B------:R-:W-:-:S05]  /*3ad0*/  @P2 HADD2.F32 R197, -RZ, R28.H0_H0 ;  /* 0x2000001cffc52230 */ /* 0x000fca0000004100 */
[----:B------:R-:W-:Y:S01]  /*3ae0*/  @P2 FMUL.FTZ R196, R197, R196 ;  /* 0x000000c4c5c42220 */ /* 0x000fe20000410000 */
[----:B------:R-:W-:-:S04]  /*3af0*/  @P1 FFMA.FTZ R197, R12, R193, R194 ;  /* 0x000000c10cc51223 */ /* 0x000fc800000100c2 */
[----:B------:R-:W-:Y:S01]  /*3b00*/  @P2 F2FP.F16.F32.PACK_AB R196, RZ, R196 ;  /* 0x000000c4ffc4223e */ /* 0x000fe200000000ff */
[----:B------:R-:W-:-:S03]  /*3b10*/  @P1 FADD.FTZ R197, R251, -R197 ;  /* 0x800000c5fbc51221 */ /* 0x000fc60000010000 */
[----:B------:R-:W-:Y:S02]  /*3b20*/  @P2 PRMT R188, R196, 0x7610, R188 ;  /* 0x00007610c4bc2816 */ /* 0x000fe400000000bc */
[----:B------:R-:W-:Y:S01]  /*3b30*/  MOV R196, R161 ;  /* 0x000000a100c47202 */ /* 0x000fe20000000f00 */
[----:B------:R-:W-:Y:S02]  /*3b40*/  @P1 FFMA.FTZ R196, R4, R197, R161 ;  /* 0x000000c504c41223 */ /* 0x000fe400000100a1 */
[----:B------:R-:W0:Y:S02]  /*3b50*/  @P2 LDC R197, c[0x0][0x40c] ;  /* 0x00010300ffc52b82 */ /* 0x000e240000000800 */
[----:B0-----:R-:W-:Y:S01]  /*3b60*/  @P2 FMUL.FTZ R196, R196, R197 ;  /* 0x000000c5c4c42220 */ /* 0x001fe20000410000 */
[----:B------:R-:W-:-:S05]  /*3b70*/  @P2 HADD2.F32 R197, -RZ, R184.H1_H1 ;  /* 0x300000b8ffc52230 */ /* 0x000fca0000004100 */
[----:B------:R-:W-:Y:S01]  /*3b80*/  @P2 FFMA.FTZ R129, R197, R196, R129 ;  /* 0x000000c4c5812223 */ /* 0x000fe20000010081 */
[----:B------:R-:W-:-:S05]  /*3b90*/  @P2 HADD2.F32 R197, -RZ, R28.H1_H1 ;  /* 0x3000001cffc52230 */ /* 0x000fca0000004100 */
        /* <DEDUP_REMOVED lines=60> */
[----:B------:R-:W-:-:S05]  /*3f60*/  @P2 FMUL.FTZ R196, R197, R196 ;  /* 0x000000c4c5c42220 */ /* 0x000fca0000410000 */
[----:B------:R-:W-:-:S04]  /*3f70*/  @P2 F2FP.F16.F32.PACK_AB R196, RZ, R196 ;  /* 0x000000c4ffc4223e */ /* 0x000fc800000000ff */
        /* <DEDUP_REMOVED lines=8> */
[----:B------:R-:W-:-:S03]  /*4000*/  HADD2.F32 R197, -RZ, R187.H1_H1 ;  /* 0x300000bbffc57230 */ /* 0x000fc60000004100 */
[----:B------:R-:W-:-:S04]  /*4010*/  FMUL.FTZ R196, R196, UR12 ;  /* 0x0000000cc4c47c20 */ /* 0x000fc80008410000 */
[----:B------:R-:W-:Y:S01]  /*4020*/  FFMA.FTZ R135, R197, R196, R135 ;  /* 0x000000c4c5877223 */ /* 0x000fe20000010087 */
[----:B------:R-:W-:-:S05]  /*4030*/  HADD2.F32 R197, -RZ, R31.H1_H1 ;  /* 0x3000001fffc57230 */ /* 0x000fca0000004100 */
[----:B------:R-:W-:-:S05]  /*4040*/  FMUL.FTZ R196, R197, R196 ;  /* 0x000000c4c5c47220 */ /* 0x000fca0000410000 */
[----:B------:R-:W-:-:S04]  /*4050*/  F2FP.F16.F32.PACK_AB R196, RZ, R196 ;  /* 0x000000c4ffc4723e */ /* 0x000fc800000000ff */
[----:B------:R-:W-:Y:S01]  /*4060*/  PRMT R191, R191, 0x5410, R196 ;  /* 0x00005410bfbf7816 */ /* 0x000fe200000000c4 */
[----:B------:R-:W-:Y:S06]  /*4070*/  BRA `(.L_x_11897) ;  /* 0x0000000400887947 */ /* 0x000fec0003800000 */
.L_x_11912:
[----:B------:R-:W2:Y:S01]  /*4080*/  LDL R198, [R1+0xc] ;  /* 0x00000c0001c67983 */ /* 0x000ea20000100800 */
[----:B------:R-:W0:Y:S03]  /*4090*/  @P2 LDC R71, c[0x0][0x40c] ;  /* 0x00010300ff472b82 */ /* 0x000e260000000800 */
[----:B------:R-:W3:Y:S01]  /*40a0*/  LDL R197, [R1+0x20] ;  /* 0x0000200001c57983 */ /* 0x000ee20000100800 */
[----:B------:R-:W-:-:S04]  /*40b0*/  @P1 FFMA.FTZ R68, R0, R193, R194 ;  /* 0x000000c100441223 */ /* 0x000fc800000100c2 */
[----:B------:R-:W-:Y:S02]  /*40c0*/  @P1 FADD.FTZ R69, R245, -R68 ;  /* 0x80000044f5451221 */ /* 0x000fe40000010000 */
[----:B------:R-:W1:Y:S01]  /*40d0*/  @P2 LDC R68, c[0x0][0x40c] ;  /* 0x00010300ff442b82 */ /* 0x000e620000000800 */
[----:B-----5:R-:W-:Y:S01]  /*40e0*/  MOV R76, R160 ;  /* 0x000000a0004c7202 */ /* 0x020fe20000000f00 */
[----:B------:R-:W-:Y:S01]  /*40f0*/  @P1 FFMA.FTZ R76, R4, R69, R160 ;  /* 0x00000045044c1223 */ /* 0x000fe200000100a0 */
[----:B------:R-:W-:Y:S01]  /*4100*/  @P1 FFMA.FTZ R70, R12, R193, R194 ;  /* 0x000000c10c461223 */ /* 0x000fe200000100c2 */
[----:B------:R-:W-:-:S03]  /*4110*/  MOV R77, R161 ;  /* 0x000000a1004d7202 */ /* 0x000fc60000000f00 */
[----:B------:R-:W-:Y:S01]  /*4120*/  @P1 FADD.FTZ R70, R251, -R70 ;  /* 0x80000046fb461221 */ /* 0x000fe20000010000 */
[----:B0-----:R-:W-:Y:S01]  /*4130*/  @P2 FMUL.FTZ R69, R76, R71 ;  /* 0x000000474c452220 */ /* 0x001fe20000410000 */
[----:B------:R-:W-:Y:S02]  /*4140*/  @P2 HADD2.F32 R71, -RZ, R184.H0_H0 ;  /* 0x200000b8ff472230 */ /* 0x000fe40000004100 */
[----:B------:R-:W-:Y:S01]  /*4150*/  @P1 FFMA.FTZ R77, R4, R70, R161 ;  /* 0x00000046044d1223 */ /* 0x000fe200000100a1 */
[--C-:B------:R-:W-:Y:S02]  /*4160*/  @P2 HADD2.F32 R70, -RZ, R28.reuse.H0_H0 ;  /* 0x2000001cff462230 */ /* 0x100fe40000004100 */
[-C--:B------:R-:W-:Y:S01]  /*4170*/  @P2 FFMA.FTZ R128, R71, R69.reuse, R128 ;  /* 0x0000004547802223 */ /* 0x080fe20000010080 */
[----:B------:R-:W-:Y:S02]  /*4180*/  @P2 HADD2.F32 R71, -RZ, R28.H1_H1 ;  /* 0x3000001cff472230 */ /* 0x000fe40000004100 */
[----:B-1----:R-:W-:Y:S01]  /*4190*/  @P2 FMUL.FTZ R68, R77, R68 ;  /* 0x000000444d442220 */ /* 0x002fe20000410000 */
[----:B------:R-:W-:-:S03]  /*41a0*/  @P2 FMUL.FTZ R69, R70, R69 ;  /* 0x0000004546452220 */ /* 0x000fc60000410000 */
[----:B------:R-:W-:Y:S01]  /*41b0*/  @P2 FMUL.FTZ R70, R71, R68 ;  /* 0x0000004447462220 */ /* 0x000fe20000410000 */
[----:B------:R-:W-:Y:S01]  /*41c0*/  @P1 FFMA.FTZ R71, R204, R193, R194 ;  /* 0x000000c1cc471223 */ /* 0x000fe200000100c2 */
[----:B------:R-:W-:-:S03]  /*41d0*/  @P2 HADD2.F32 R78, -RZ, R184.H1_H1 ;  /* 0x300000b8ff4e2230 */ /* 0x000fc60000004100 */
[----:B------:R-:W-:Y:S01]  /*41e0*/  @P1 FADD.FTZ R71, R248, -R71 ;  /* 0x80000047f8471221 */ /* 0x000fe20000010000 */
[----:B------:R-:W-:Y:S01]  /*41f0*/  @P1 FFMA.FTZ R79, R206, R193, R194 ;  /* 0x000000c1ce4f1223 */ /* 0x000fe200000100c2 */
[----:B------:R-:W-:Y:S01]  /*4200*/  @P2 FFMA.FTZ R129, R78, R68, R129 ;  /* 0x000000444e812223 */ /* 0x000fe20000010081 */
[----:B------:R-:W-:Y:S01]  /*4210*/  MOV R78, R162 ;  /* 0x000000a2004e7202 */ /* 0x000fe20000000f00 */
[----:B------:R-:W-:Y:S01]  /*4220*/  @P1 FFMA.FTZ R78, R4, R71, R162 ;  /* 0x00000047044e1223 */ /* 0x000fe200000100a2 */
[----:B------:R-:W-:Y:S01]  /*4230*/  @P2 F2FP.F16.F32.PACK_AB R68, RZ, R69 ;  /* 0x00000045ff44223e */ /* 0x000fe200000000ff */
[----:B------:R-:W0:Y:S01]  /*4240*/  @P2 LDC R71, c[0x0][0x40c] ;  /* 0x00010300ff472b82 */ /* 0x000e220000000800 */
[----:B------:R-:W-:Y:S01]  /*4250*/  @P2 F2FP.F16.F32.PACK_AB R69, RZ, R70 ;  /* 0x00000046ff45223e */ /* 0x000fe200000000ff */
[----:B------:R-:W-:Y:S01]  /*4260*/  @P1 FADD.FTZ R70, R244, -R79 ;  /* 0x8000004ff4461221 */ /* 0x000fe20000010000 */
[----:B------:R-:W-:-:S03]  /*4270*/  MOV R79, R163 ;  /* 0x000000a3004f7202 */ /* 0x000fc60000000f00 */
[----:B------:R-:W-:Y:S02]  /*4280*/  @P1 FFMA.FTZ R79, R4, R70, R163 ;  /* 0x00000046044f1223 */ /* 0x000fe400000100a3 */
[----:B------:R-:W1:Y:S01]  /*4290*/  @P2 LDC R70, c[0x0][0x40c] ;  /* 0x00010300ff462b82 */ /* 0x000e620000000800 */
[----:B------:R-:W-:Y:S01]  /*42a0*/  @P2 PRMT R188, R68, 0x7610, R188 ;  /* 0x0000761044bc2816 */ /* 0x000fe200000000bc */
[----:B------:R-:W-:-:S03]  /*42b0*/  @P2 HADD2.F32 R68, -RZ, R29.H0_H0 ;  /* 0x2000001dff442230 */ /* 0x000fc60000004100 */
[----:B------:R-:W-:Y:S01]  /*42c0*/  @P2 PRMT R188, R188, 0x5410, R69 ;  /* 0x00005410bcbc2816 */ /* 0x000fe20000000045 */
[----:B------:R-:W-:Y:S02]  /*42d0*/  @P2 HADD2.F32 R69, -RZ, R185.H0_H0 ;  /* 0x200000b9ff452230 */ /* 0x000fe40000004100 */
[----:B0-----:R-:W-:-:S04]  /*42e0*/  @P2 FMUL.FTZ R71, R78, R71 ;  /* 0x000000474e472220 */ /* 0x001fc80000410000 */
[-C--:B------:R-:W-:Y:S01]  /*42f0*/  @P2 FFMA.FTZ R130, R69, R71.reuse, R130 ;  /* 0x0000004745822223 */ /* 0x080fe20000010082 */
[----:B------:R-:W-:Y:S01]  /*4300*/  @P2 FMUL.FTZ R69, R68, R71 ;  /* 0x0000004744452220 */ /* 0x000fe20000410000 */
[----:B------:R-:W-:Y:S02]  /*4310*/  @P2 HADD2.F32 R68, -RZ, R185.H1_H1 ;  /* 0x300000b9ff442230 */ /* 0x000fe40000004100 */
[----:B-1----:R-:W-:Y:S01]  /*4320*/  @P2 FMUL.FTZ R70, R79, R70 ;  /* 0x000000464f462220 */ /* 0x002fe20000410000 */
[----:B------:R-:W-:-:S03]  /*4330*/  @P2 HADD2.F32 R71, -RZ, R29.H1_H1 ;  /* 0x3000001dff472230 */ /* 0x000fc60000004100 */
[-C--:B------:R-:W-:Y:S01]  /*4340*/  @P2 FFMA.FTZ R131, R68, R70.reuse, R131 ;  /* 0x0000004644832223 */ /* 0x080fe20000010083 */
[----:B------:R-:W-:Y:S01]  /*4350*/  @P1 FFMA.FTZ R68, R209, R193, R194 ;  /* 0x000000c1d1441223 */ /* 0x000fe200000100c2 */
[----:B------:R-:W-:-:S03]  /*4360*/  @P2 FMUL.FTZ R70, R71, R70 ;  /* 0x0000004647462220 */ /* 0x000fc60000410000 */
[----:B------:R-:W-:Y:S01]  /*4370*/  @P1 FADD.FTZ R71, R241, -R68 ;  /* 0x80000044f1471221 */ /* 0x000fe20000010000 */
[----:B------:R-:W-:-:S03]  /*4380*/  MOV R68, R164 ;  /* 0x000000a400447202 */ /* 0x000fc60000000f00 */
[----:B------:R-:W-:Y:S02]  /*4390*/  @P1 FFMA.FTZ R68, R4, R71, R164 ;  /* 0x0000004704441223 */ /* 0x000fe400000100a4 */
[----:B------:R-:W0:Y:S01]  /*43a0*/  @P2 LDC R71, c[0x0][0x40c] ;  /* 0x00010300ff472b82 */ /* 0x000e220000000800 */
[----:B------:R-:W-:Y:S02]  /*43b0*/  @P2 F2FP.F16.F32.PACK_AB R69, RZ, R69 ;  /* 0x00000045ff45223e */ /* 0x000fe400000000ff */
[----:B------:R-:W-:Y:S02]  /*43c0*/  @P2 F2FP.F16.F32.PACK_AB R70, RZ, R70 ;  /* 0x00000046ff46223e */ /* 0x000fe400000000ff */
[----:B------:R-:W-:-:S04]  /*43d0*/  @P2 PRMT R189, R69, 0x7610, R189 ;  /* 0x0000761045bd2816 */ /* 0x000fc800000000bd */
[----:B------:R-:W-:Y:S01]  /*43e0*/  @P2 PRMT R189, R189, 0x5410, R70 ;  /* 0x00005410bdbd2816 */ /* 0x000fe20000000046 */
[----:B------:R-:W-:Y:S02]  /*43f0*/  @P2 HADD2.F32 R70, -RZ, R30.H0_H0 ;  /* 0x2000001eff462230 */ /* 0x000fe40000004100 */
[----:B0-----:R-:W-:Y:S01]  /*4400*/  @P2 FMUL.FTZ R69, R68, R71 ;  /* 0x0000004744452220 */ /* 0x001fe20000410000 */
[----:B------:R-:W-:-:S05]  /*4410*/  @P2 HADD2.F32 R71, -RZ, R186.H0_H0 ;  /* 0x200000baff472230 */ /* 0x000fca0000004100 */
[-C--:B------:R-:W-:Y:S01]  /*4420*/  @P2 FFMA.FTZ R132, R71, R69.reuse, R132 ;  /* 0x0000004547842223 */ /* 0x080fe20000010084 */
[----:B------:R-:W-:Y:S01]  /*4430*/  @P2 FMUL.FTZ R69, R70, R69 ;  /* 0x0000004546452220 */ /* 0x000fe20000410000 */
[----:B------:R-:W-:-:S04]  /*4440*/  @P1 FFMA.FTZ R70, R211, R193, R194 ;  /* 0x000000c1d3461223 */ /* 0x000fc800000100c2 */
[----:B------:R-:W-:Y:S01]  /*4450*/  @P2 F2FP.F16.F32.PACK_AB R69, RZ, R69 ;  /* 0x00000045ff45223e */ /* 0x000fe200000000ff */
[----:B------:R-:W-:-:S03]  /*4460*/  @P1 FADD.FTZ R70, R233, -R70 ;  /* 0x80000046e9461221 */ /* 0x000fc60000010000 */
[----:B------:R-:W-:Y:S02]  /*4470*/  @P2 PRMT R190, R69, 0x7610, R190 ;  /* 0x0000761045be2816 */ /* 0x000fe400000000be */
[----:B------:R-:W-:Y:S01]  /*4480*/  MOV R69, R165 ;  /* 0x000000a500457202 */ /* 0x000fe20000000f00 */
[----:B------:R-:W-:Y:S02]  /*4490*/  @P1 FFMA.FTZ R69, R4, R70, R165 ;  /* 0x0000004604451223 */ /* 0x000fe400000100a5 */
[----:B------:R-:W0:Y:S01]  /*44a0*/  @P2 LDC R70, c[0x0][0x40c] ;  /* 0x00010300ff462b82 */ /* 0x000e220000000800 */
[----:B------:R-:W-:Y:S02]  /*44b0*/  @P2 HADD2.F32 R196, -RZ, R186.H1_H1 ;  /* 0x300000baffc42230 */ /* 0x000fe40000004100 */
[----:B------:R-:W-:Y:S02]  /*44c0*/  @P2 HADD2.F32 R71, -RZ, R30.H1_H1 ;  /* 0x3000001eff472230 */ /* 0x000fe40000004100 */
[----:B0-----:R-:W-:-:S04]  /*44d0*/  @P2 FMUL.FTZ R70, R69, R70 ;  /* 0x0000004645462220 */ /* 0x001fc80000410000 */
        /* <DEDUP_REMOVED lines=15> */
[----:B------:R-:W-:Y:S02]  /*45d0*/  @P2 PRMT R191, R71, 0x7610, R191 ;  /* 0x0000761047bf2816 */ /* 0x000fe400000000bf */
[----:B------:R-:W-:Y:S01]  /*45e0*/  MOV R71, R167 ;  /* 0x000000a700477202 */ /* 0x000fe20000000f00 */
[----:B--2---:R-:W-:-:S04]  /*45f0*/  @P1 FFMA.FTZ R196, R198, R193, R194 ;  /* 0x000000c1c6c41223 */ /* 0x004fc800000100c2 */
[----:B---3--:R-:W-:-:S04]  /*4600*/  @P1 FADD.FTZ R196, R197, -R196 ;  /* 0x800000c4c5c41221 */ /* 0x008fc80000010000 */
[----:B------:R-:W-:Y:S02]  /*4610*/  @P1 FFMA.FTZ R71, R4, R196, R167 ;  /* 0x000000c404471223 */ /* 0x000fe400000100a7 */
[----:B------:R-:W0:Y:S01]  /*4620*/  @P2 LDC R196, c[0x0][0x40c] ;  /* 0x00010300ffc42b82 */ /* 0x000e220000000800 */
[----:B------:R-:W-:Y:S02]  /*4630*/  @P2 HADD2.F32 R197, -RZ, R187.H1_H1 ;  /* 0x300000bbffc52230 */ /* 0x000fe40000004100 */
[----:B0-----:R-:W-:-:S04]  /*4640*/  @P2 FMUL.FTZ R196, R71, R196 ;  /* 0x000000c447c42220 */ /* 0x001fc80000410000 */
[----:B------:R-:W-:Y:S01]  /*4650*/  @P2 FFMA.FTZ R135, R197, R196, R135 ;  /* 0x000000c4c5872223 */ /* 0x000fe20000010087 */
[----:B------:R-:W-:-:S05]  /*4660*/  @P2 HADD2.F32 R197, -RZ, R31.H1_H1 ;  /* 0x3000001fffc52230 */ /* 0x000fca0000004100 */
[----:B------:R-:W-:-:S05]  /*4670*/  @P2 FMUL.FTZ R196, R197, R196 ;  /* 0x000000c4c5c42220 */ /* 0x000fca0000410000 */
[----:B------:R-:W-:-:S04]  /*4680*/  @P2 F2FP.F16.F32.PACK_AB R196, RZ, R196 ;  /* 0x000000c4ffc4223e */ /* 0x000fc800000000ff */
[----:B------:R-:W-:-:S07]  /*4690*/  @P2 PRMT R191, R191, 0x5410, R196 ;  /* 0x00005410bfbf2816 */ /* 0x000fce00000000c4 */
.L_x_11897:
[----:B------:R-:W-:Y:S05]  /*46a0*/  BSYNC.RECONVERGENT B2 ;  /* 0x0000000000027941 */ /* 0x000fea0003800200 */
.L_x_11880:
        /* <DEDUP_REMOVED lines=11> */
.L_x_11877:
[----:B------:R-:W-:Y:S05]  /*4760*/  BSYNC.RECONVERGENT B1 ;  /* 0x0000000000017941 */ /* 0x000fea0003800200 */
.L_x_11876:
        /* <DEDUP_REMOVED lines=8> */
.L_x_11916:
[----:B------:R-:W-:Y:S05]  /*47f0*/  BSYNC.RECONVERGENT B2 ;  /* 0x0000000000027941 */ /* 0x000fea0003800200 */
.L_x_11915:
        /* <DEDUP_REMOVED lines=8> */
[----:B0-----:R-:W2:Y:S01]  /*4880*/  LDL R3, [R1] ;  /* 0x0000000001037983 */ /* 0x001ea20000100800 */
[----:B------:R-:W0:Y:S03]  /*4890*/  @P2 LDC R69, c[0x0][0x40c] ;  /* 0x00010300ff452b82 */ /* 0x000e260000000800 */
[----:B------:R-:W3:Y:S04]  /*48a0*/  LDL R197, [R1+0x8] ;  /* 0x0000080001c57983 */ /* 0x000ee80000100800 */
[----:B------:R-:W4:Y:S01]  /*48b0*/  LDL R196, [R1+0x1c] ;  /* 0x00001c0001c47983 */ /* 0x000f220000100800 */
[----:B------:R-:W-:Y:S01]  /*48c0*/  @P1 FFMA.FTZ R2, R9, R193, R194 ;  /* 0x000000c109021223 */ /* 0x000fe200000100c2 */
[----:B------:R-:W1:Y:S01]  /*48d0*/  @P2 LDC R68, c[0x0][0x40c] ;  /* 0x00010300ff442b82 */ /* 0x000e620000000800 */
[----:B-----5:R-:W-:-:S02]  /*48e0*/  MOV R76, R20 ;  /* 0x00000014004c7202 */ /* 0x020fc40000000f00 */
[----:B------:R-:W-:Y:S01]  /*48f0*/  MOV R77, R21 ;  /* 0x00000015004d7202 */ /* 0x000fe20000000f00 */
[----:B------:R-:W-:Y:S01]  /*4900*/  @P2 HADD2.F32 R70, -RZ, R184.H1_H1 ;  /* 0x300000b8ff462230 */ /* 0x000fe20000004100 */
[----:B------:R-:W-:Y:S02]  /*4910*/  MOV R78, R22 ;  /* 0x00000016004e7202 */ /* 0x000fe40000000f00 */
[----:B------:R-:W-:Y:S01]  /*4920*/  MOV R79, R23 ;  /* 0x00000017004f7202 */ /* 0x000fe20000000f00 */
[----:B------:R-:W-:Y:S02]  /*4930*/  @P2 HADD2.F32 R71, -RZ, R187.H0_H0 ;  /* 0x200000bbff472230 */ /* 0x000fe40000004100 */
[----:B--2---:R-:W-:-:S04]  /*4940*/  @P1 FADD.FTZ R3, R3, -R2 ;  /* 0x8000000203031221 */ /* 0x004fc80000010000 */
[----:B------:R-:W-:Y:S01]  /*4950*/  @P1 FFMA.FTZ R76, R4, R3, R20 ;  /* 0x00000003044c1223 */ /* 0x000fe20000010014 */
[----:B------:R-:W-:-:S04]  /*4960*/  @P1 FFMA.FTZ R3, R11, R193, R194 ;  /* 0x000000c10b031223 */ /* 0x000fc800000100c2 */
[----:B------:R-:W-:Y:S01]  /*4970*/  @P1 FADD.FTZ R3, R250, -R3 ;  /* 0x80000003fa031221 */ /* 0x000fe20000010000 */
[----:B------:R-:W-:-:S03]  /*4980*/  @P2 HADD2.F32 R2, -RZ, R36.H0_H0 ;  /* 0x20000024ff022230 */ /* 0x000fc60000004100 */
[----:B------:R-:W-:Y:S01]  /*4990*/  @P1 FFMA.FTZ R77, R4, R3, R21 ;  /* 0x00000003044d1223 */ /* 0x000fe20000010015 */
[----:B0-----:R-:W-:Y:S01]  /*49a0*/  @P2 FMUL.FTZ R3, R76, R69 ;  /* 0x000000454c032220 */ /* 0x001fe20000410000 */
[----:B------:R-:W-:-:S03]  /*49b0*/  @P2 HADD2.F32 R69, -RZ, R184.H0_H0 ;  /* 0x200000b8ff452230 */ /* 0x000fc60000004100 */
[----:B------:R-:W-:Y:S02]  /*49c0*/  @P2 FMUL.FTZ R2, R3, R2 ;  /* 0x0000000203022220 */ /* 0x000fe40000410000 */
[----:B------:R-:W-:Y:S01]  /*49d0*/  @P2 FFMA.FTZ R136, R69, R3, R136 ;  /* 0x0000000345882223 */ /* 0x000fe20000010088 */
[----:B------:R-:W-:Y:S02]  /*49e0*/  @P2 HADD2.F32 R3, -RZ, R36.H1_H1 ;  /* 0x30000024ff032230 */ /* 0x000fe40000004100 */
[----:B-1----:R-:W-:-:S04]  /*49f0*/  @P2 FMUL.FTZ R68, R77, R68 ;  /* 0x000000444d442220 */ /* 0x002fc80000410000 */
[----:B------:R-:W-:Y:S01]  /*4a00*/  @P2 FMUL.FTZ R3, R68, R3 ;  /* 0x0000000344032220 */ /* 0x000fe20000410000 */
[----:B------:R-:W-:Y:S01]  /*4a10*/  @P2 FFMA.FTZ R137, R70, R68, R137 ;  /* 0x0000004446892223 */ /* 0x000fe20000010089 */
[----:B------:R-:W-:-:S04]  /*4a20*/  @P1 FFMA.FTZ R68, R14, R193, R194 ;  /* 0x000000c10e441223 */ /* 0x000fc800000100c2 */
[----:B------:R-:W-:Y:S01]  /*4a30*/  @P1 FADD.FTZ R69, R247, -R68 ;  /* 0x80000044f7451221 */ /* 0x000fe20000010000 */
[----:B------:R-:W-:-:S03]  /*4a40*/  @P1 FFMA.FTZ R68, R205, R193, R194 ;  /* 0x000000c1cd441223 */ /* 0x000fc600000100c2 */
[----:B------:R-:W-:Y:S02]  /*4a50*/  @P1 FFMA.FTZ R78, R4, R69, R22 ;  /* 0x00000045044e1223 */ /* 0x000fe40000010016 */
[----:B------:R-:W0:Y:S01]  /*4a60*/  @P2 LDC R69, c[0x0][0x40c] ;  /* 0x00010300ff452b82 */ /* 0x000e220000000800 */
[----:B------:R-:W-:-:S04]  /*4a70*/  @P1 FADD.FTZ R68, R243, -R68 ;  /* 0x80000044f3441221 */ /* 0x000fc80000010000 */
[----:B------:R-:W-:-:S03]  /*4a80*/  @P1 FFMA.FTZ R79, R4, R68, R23 ;  /* 0x00000044044f1223 */ /* 0x000fc60000010017 */
[----:B------:R-:W1:Y:S01]  /*4a90*/  @P2 LDC R68, c[0x0][0x40c] ;  /* 0x00010300ff442b82 */ /* 0x000e620000000800 */
[----:B------:R-:W-:Y:S02]  /*4aa0*/  @P2 F2FP.F16.F32.PACK_AB R2, RZ, R2 ;  /* 0x00000002ff02223e */ /* 0x000fe400000000ff */
[----:B------:R-:W-:Y:S02]  /*4ab0*/  @P2 F2FP.F16.F32.PACK_AB R3, RZ, R3 ;  /* 0x00000003ff03223e */ /* 0x000fe400000000ff */
[----:B------:R-:W-:-:S04]  /*4ac0*/  @P2 PRMT R188, R2, 0x7610, R188 ;  /* 0x0000761002bc2816 */ /* 0x000fc800000000bc */
[----:B------:R-:W-:Y:S01]  /*4ad0*/  @P2 PRMT R188, R188, 0x5410, R3 ;  /* 0x00005410bcbc2816 */ /* 0x000fe20000000003 */
[----:B------:R-:W-:Y:S02]  /*4ae0*/  @P2 HADD2.F32 R2, -RZ, R37.H0_H0 ;  /* 0x20000025ff022230 */ /* 0x000fe40000004100 */
[----:B0-----:R-:W-:Y:S01]  /*4af0*/  @P2 FMUL.FTZ R3, R78, R69 ;  /* 0x000000454e032220 */ /* 0x001fe20000410000 */
[--C-:B------:R-:W-:Y:S02]  /*4b00*/  @P2 HADD2.F32 R69, -RZ, R185.reuse.H0_H0 ;  /* 0x200000b9ff452230 */ /* 0x100fe40000004100 */
[----:B------:R-:W-:Y:S02]  /*4b10*/  @P2 HADD2.F32 R70, -RZ, R185.H1_H1 ;  /* 0x300000b9ff462230 */ /* 0x000fe40000004100 */
[----:B------:R-:W-:Y:S01]  /*4b20*/  @P2 FMUL.FTZ R2, R3, R2 ;  /* 0x0000000203022220 */ /* 0x000fe20000410000 */
[----:B------:R-:W-:Y:S01]  /*4b30*/  @P2 FFMA.FTZ R138, R69, R3, R138 ;  /* 0x00000003458a2223 */ /* 0x000fe2000001008a */
[----:B------:R-:W-:Y:S01]  /*4b40*/  @P1 FFMA.FTZ R69, R208, R193, R194 ;  /* 0x000000c1d0451223 */ /* 0x000fe200000100c2 */
[----:B------:R-:W-:-:S02]  /*4b50*/  @P2 HADD2.F32 R3, -RZ, R37.H1_H1 ;  /* 0x30000025ff032230 */ /* 0x000fc40000004100 */
[----:B-1----:R-:W-:Y:S01]  /*4b60*/  @P2 FMUL.FTZ R68, R79, R68 ;  /* 0x000000444f442220 */ /* 0x002fe20000410000 */
[----:B------:R-:W-:-:S03]  /*4b70*/  @P1 FADD.FTZ R69, R240, -R69 ;  /* 0x80000045f0451221 */ /* 0x000fc60000010000 */
[----:B------:R-:W-:Y:S01]  /*4b80*/  @P2 FFMA.FTZ R139, R70, R68, R139 ;  /* 0x00000044468b2223 */ /* 0x000fe2000001008b */
[----:B------:R-:W-:Y:S01]  /*4b90*/  @P2 FMUL.FTZ R3, R68, R3 ;  /* 0x0000000344032220 */ /* 0x000fe20000410000 */
[----:B------:R-:W-:Y:S01]  /*4ba0*/  MOV R68, R16 ;  /* 0x0000001000447202 */ /* 0x000fe20000000f00 */
[----:B------:R-:W-:Y:S02]  /*4bb0*/  @P1 FFMA.FTZ R68, R4, R69, R16 ;  /* 0x0000004504441223 */ /* 0x000fe40000010010 */
[----:B------:R-:W0:Y:S01]  /*4bc0*/  @P2 LDC R69, c[0x0][0x40c] ;  /* 0x00010300ff452b82 */ /* 0x000e220000000800 */
[----:B------:R-:W-:Y:S02]  /*4bd0*/  @P2 F2FP.F16.F32.PACK_AB R2, RZ, R2 ;  /* 0x00000002ff02223e */ /* 0x000fe400000000ff */
[----:B------:R-:W-:Y:S02]  /*4be0*/  @P2 F2FP.F16.F32.PACK_AB R3, RZ, R3 ;  /* 0x00000003ff03223e */ /* 0x000fe400000000ff */
[----:B------:R-:W-:Y:S01]  /*4bf0*/  @P2 PRMT R189, R2, 0x7610, R189 ;  /* 0x0000761002bd2816 */ /* 0x000fe200000000bd */
[----:B------:R-:W-:-:S03]  /*4c00*/  @P2 HADD2.F32 R2, -RZ, R38.H0_H0 ;  /* 0x20000026ff022230 */ /* 0x000fc60000004100 */
[----:B------:R-:W-:Y:S01]  /*4c10*/  @P2 PRMT R189, R189, 0x5410, R3 ;  /* 0x00005410bdbd2816 */ /* 0x000fe20000000003 */
[----:B0-----:R-:W-:-:S04]  /*4c20*/  @P2 FMUL.FTZ R3, R68, R69 ;  /* 0x0000004544032220 */ /* 0x001fc80000410000 */
[----:B------:R-:W-:-:S05]  /*4c30*/  @P2 FMUL.FTZ R2, R3, R2 ;  /* 0x0000000203022220 */ /* 0x000fca0000410000 */
[----:B------:R-:W-:Y:S01]  /*4c40*/  @P2 F2FP.F16.F32.PACK_AB R2, RZ, R2 ;  /* 0x00000002ff02223e */ /* 0x000fe200000000ff */
[----:B------:R-:W-:-:S03]  /*4c50*/  @P2 HADD2.F32 R69, -RZ, R186.H0_H0 ;  /* 0x200000baff452230 */ /* 0x000fc60000004100 */
[----:B------:R-:W-:Y:S01]  /*4c60*/  @P2 PRMT R190, R2, 0x7610, R190 ;  /* 0x0000761002be2816 */ /* 0x000fe200000000be */
[----:B------:R-:W-:Y:S01]  /*4c70*/  @P1 FFMA.FTZ R2, R212, R193, R194 ;  /* 0x000000c1d4021223 */ /* 0x000fe200000100c2 */
[----:B------:R-:W-:-:S03]  /*4c80*/  @P2 FFMA.FTZ R140, R69, R3, R140 ;  /* 0x00000003458c2223 */ /* 0x000fc6000001008c */
[----:B------:R-:W-:Y:S01]  /*4c90*/  @P1 FADD.FTZ R2, R237, -R2 ;  /* 0x80000002ed021221 */ /* 0x000fe20000010000 */
[----:B------:R-:W-:-:S03]  /*4ca0*/  MOV R69, R17 ;  /* 0x0000001100457202 */ /* 0x000fc60000000f00 */
[----:B------:R-:W-:Y:S02]  /*4cb0*/  @P1 FFMA.FTZ R69, R4, R2, R17 ;  /* 0x0000000204451223 */ /* 0x000fe40000010011 */
[----:B------:R-:W0:Y:S01]  /*4cc0*/  @P2 LDC R2, c[0x0][0x40c] ;  /* 0x00010300ff022b82 */ /* 0x000e220000000800 */
[----:B------:R-:W-:Y:S02]  /*4cd0*/  @P2 HADD2.F32 R3, -RZ, R38.H1_H1 ;  /* 0x30000026ff032230 */ /* 0x000fe40000004100 */
[----:B------:R-:W-:Y:S02]  /*4ce0*/  @P2 HADD2.F32 R70, -RZ, R186.H1_H1 ;  /* 0x300000baff462230 */ /* 0x000fe40000004100 */
[----:B0-----:R-:W-:-:S04]  /*4cf0*/  @P2 FMUL.FTZ R2, R69, R2 ;  /* 0x0000000245022220 */ /* 0x001fc80000410000 */
[----:B------:R-:W-:Y:S01]  /*4d00*/  @P2 FMUL.FTZ R3, R2, R3 ;  /* 0x0000000302032220 */ /* 0x000fe20000410000 */
[----:B------:R-:W-:Y:S01]  /*4d10*/  @P2 FFMA.FTZ R141, R70, R2, R141 ;  /* 0x00000002468d2223 */ /* 0x000fe2000001008d */
[----:B------:R-:W-:-:S03]  /*4d20*/  @P1 FFMA.FTZ R2, R217, R193, R194 ;  /* 0x000000c1d9021223 */ /* 0x000fc600000100c2 */
[----:B------:R-:W-:-:S04]  /*4d30*/  @P2 F2FP.F16.F32.PACK_AB R3, RZ, R3 ;  /* 0x00000003ff03223e */ /* 0x000fc800000000ff */
[----:B------:R-:W-:Y:S01]  /*4d40*/  @P2 PRMT R190, R190, 0x5410, R3 ;  /* 0x00005410bebe2816 */ /* 0x000fe20000000003 */
[----:B------:R-:W-:Y:S01]  /*4d50*/  @P1 FADD.FTZ R3, R231, -R2 ;  /* 0x80000002e7031221 */ /* 0x000fe20000010000 */
[----:B------:R-:W-:-:S03]  /*4d60*/  MOV R70, R18 ;  /* 0x0000001200467202 */ /* 0x000fc60000000f00 */
[----:B------:R-:W-:Y:S02]  /*4d70*/  @P1 FFMA.FTZ R70, R4, R3, R18 ;  /* 0x0000000304461223 */ /* 0x000fe40000010012 */
[----:B------:R-:W0:Y:S01]  /*4d80*/  @P2 LDC R3, c[0x0][0x40c] ;  /* 0x00010300ff032b82 */ /* 0x000e220000000800 */
[----:B------:R-:W-:Y:S02]  /*4d90*/  @P2 HADD2.F32 R2, -RZ, R39.H0_H0 ;  /* 0x20000027ff022230 */ /* 0x000fe40000004100 */
[----:B0-----:R-:W-:-:S04]  /*4da0*/  @P2 FMUL.FTZ R3, R70, R3 ;  /* 0x0000000346032220 */ /* 0x001fc80000410000 */
[----:B------:R-:W-:-:S05]  /*4db0*/  @P2 FMUL.FTZ R2, R3, R2 ;  /* 0x0000000203022220 */ /* 0x000fca0000410000 */
[----:B------:R-:W-:-:S04]  /*4dc0*/  @P2 F2FP.F16.F32.PACK_AB R2, RZ, R2 ;  /* 0x00000002ff02223e */ /* 0x000fc800000000ff */
[----:B------:R-:W-:Y:S01]  /*4dd0*/  @P2 PRMT R191, R2, 0x7610, R191 ;  /* 0x0000761002bf2816 */ /* 0x000fe200000000bf */
[----:B---3--:R-:W-:Y:S01]  /*4de0*/  @P1 FFMA.FTZ R2, R197, R193, R194 ;  /* 0x000000c1c5021223 */ /* 0x008fe200000100c2 */
[----:B------:R-:W-:-:S03]  /*4df0*/  @P2 FFMA.FTZ R142, R71, R3, R142 ;  /* 0x00000003478e2223 */ /* 0x000fc6000001008e */
[----:B----4-:R-:W-:Y:S01]  /*4e00*/  @P1 FADD.FTZ R2, R196, -R2 ;  /* 0x80000002c4021221 */ /* 0x010fe20000010000 */
[----:B------:R-:W-:-:S03]  /*4e10*/  MOV R71, R19 ;  /* 0x0000001300477202 */ /* 0x000fc60000000f00 */
[----:B------:R-:W-:Y:S01]  /*4e20*/  @P1 FFMA.FTZ R71, R4, R2, R19 ;  /* 0x0000000204471223 */ /* 0x000fe20000010013 */
        /* <DEDUP_REMOVED lines=9> */
.L_x_11919:
[----:B0-----:R-:W2:Y:S01]  /*4ec0*/  LDL R3, [R1] ;  /* 0x0000000001037983 */ /* 0x001ea20000100800 */
[----:B------:R-:W-:Y:S01]  /*4ed0*/  @P1 FFMA.FTZ R2, R9, R193, R194 ;  /* 0x000000c109021223 */ /* 0x000fe200000100c2 */
[--C-:B-----5:R-:W-:Y:S02]  /*4ee0*/  @P2 HADD2.F32 R197, -RZ, R184.reuse.H0_H0 ;  /* 0x200000b8ffc52230 */ /* 0x120fe40000004100 */
[----:B------:R-:W-:Y:S02]  /*4ef0*/  @P2 HADD2.F32 R196, -RZ, R184.H1_H1 ;  /* 0x300000b8ffc42230 */ /* 0x000fe40000004100 */
[----:B--2---:R-:W-:Y:S01]  /*4f00*/  @P1 FADD.FTZ R3, R3, -R2 ;  /* 0x8000000203031221 */ /* 0x004fe20000010000 */
[----:B------:R-:W-:-:S03]  /*4f10*/  MOV R2, R20 ;  /* 0x0000001400027202 */ /* 0x000fc60000000f00 */
[----:B------:R-:W-:Y:S02]  /*4f20*/  @P1 FFMA.FTZ R2, R4, R3, R20 ;  /* 0x0000000304021223 */ /* 0x000fe40000010014 */
[----:B------:R-:W0:Y:S02]  /*4f30*/  @P2 LDC R3, c[0x0][0x40c] ;  /* 0x00010300ff032b82 */ /* 0x000e240000000800 */
[----:B0-----:R-:W-:Y:S01]  /*4f40*/  @P2 FMUL.FTZ R3, R2, R3 ;  /* 0x0000000302032220 */ /* 0x001fe20000410000 */
[----:B------:R-:W-:-:S03]  /*4f50*/  @P2 HADD2.F32 R2, -RZ, R36.H0_H0 ;  /* 0x20000024ff022230 */ /* 0x000fc60000004100 */
[-C--:B------:R-:W-:Y:S01]  /*4f60*/  @P2 FFMA.FTZ R136, R197, R3.reuse, R136 ;  /* 0x00000003c5882223 */ /* 0x080fe20000010088 */
[----:B------:R-:W-:Y:S02]  /*4f70*/  @P2 HADD2.F32 R197, -RZ, R185.H0_H0 ;  /* 0x200000b9ffc52230 */ /* 0x000fe40000004100 */
[----:B------:R-:W-:Y:S01]  /*4f80*/  @P2 FMUL.FTZ R3, R2, R3 ;  /* 0x0000000302032220 */ /* 0x000fe20000410000 */
[----:B------:R-:W-:-:S04]  /*4f90*/  MOV R2, R21 ;  /* 0x0000001500027202 */ /* 0x000fc80000000f00 */
[----:B------:R-:W-:-:S04]  /*4fa0*/  @P2 F2FP.F16.F32.PACK_AB R3, RZ, R3 ;  /* 0x00000003ff03223e */ /* 0x000fc800000000ff */
[----:B------:R-:W-:Y:S01]  /*4fb0*/  @P2 PRMT R188, R3, 0x7610, R188 ;  /* 0x0000761003bc2816 */ /* 0x000fe200000000bc */
[----:B------:R-:W-:-:S04]  /*4fc0*/  @P1 FFMA.FTZ R3, R11, R193, R194 ;  /* 0x000000c10b031223 */ /* 0x000fc800000100c2 */
[----:B------:R-:W-:-:S04]  /*4fd0*/  @P1 FADD.FTZ R3, R250, -R3 ;  /* 0x80000003fa031221 */ /* 0x000fc80000010000 */
[----:B------:R-:W-:Y:S02]  /*4fe0*/  @P1 FFMA.FTZ R2, R4, R3, R21 ;  /* 0x0000000304021223 */ /* 0x000fe40000010015 */
[----:B------:R-:W0:Y:S02]  /*4ff0*/  @P2 LDC R3, c[0x0][0x40c] ;  /* 0x00010300ff032b82 */ /* 0x000e240000000800 */
[----:B0-----:R-:W-:Y:S01]  /*5000*/  @P2 FMUL.FTZ R2, R2, R3 ;  /* 0x0000000302022220 */ /* 0x001fe20000410000 */
[----:B------:R-:W-:-:S03]  /*5010*/  @P2 HADD2.F32 R3, -RZ, R36.H1_H1 ;  /* 0x30000024ff032230 */ /* 0x000fc60000004100 */
[-C--:B------:R-:W-:Y:S01]  /*5020*/  @P2 FFMA.FTZ R137, R196, R2.reuse, R137 ;  /* 0x00000002c4892223 */ /* 0x080fe20000010089 */
[----:B------:R-:W-:Y:S02]  /*5030*/  @P2 HADD2.F32 R196, -RZ, R185.H1_H1 ;  /* 0x300000b9ffc42230 */ /* 0x000fe40000004100 */
[----:B------:R-:W-:-:S05]  /*5040*/  @P2 FMUL.FTZ R2, R3, R2 ;  /* 0x0000000203022220 */ /* 0x000fca0000410000 */
[----:B------:R-:W-:-:S04]  /*5050*/  @P2 F2FP.F16.F32.PACK_AB R2, RZ, R2 ;  /* 0x00000002ff02223e */ /* 0x000fc800000000ff */
[----:B------:R-:W-:Y:S01]  /*5060*/  @P2 PRMT R188, R188, 0x5410, R2 ;  /* 0x00005410bcbc2816 */ /* 0x000fe20000000002 */
[----:B------:R-:W-:-:S04]  /*5070*/  @P1 FFMA.FTZ R2, R14, R193, R194 ;  /* 0x000000c10e021223 */ /* 0x000fc800000100c2 */
[----:B------:R-:W-:Y:S01]  /*5080*/  @P1 FADD.FTZ R3, R247, -R2 ;  /* 0x80000002f7031221 */ /* 0x000fe20000010000 */
        /* <DEDUP_REMOVED lines=8> */
[----:B------:R-:W-:-:S04]  /*5110*/  @P1 FFMA.FTZ R2, R205, R193, R194 ;  /* 0x000000c1cd021223 */ /* 0x000fc800000100c2 */
[----:B------:R-:W-:-:S04]  /*5120*/  @P2 F2FP.F16.F32.PACK_AB R3, RZ, R3 ;  /* 0x00000003ff03223e */ /* 0x000fc800000000ff */
[----:B------:R-:W-:Y:S01]  /*5130*/  @P2 PRMT R189, R3, 0x7610, R189 ;  /* 0x0000761003bd2816 */ /* 0x000fe200000000bd */
[----:B------:R-:W-:Y:S01]  /*5140*/  @P1 FADD.FTZ R3, R243, -R2 ;  /* 0x80000002f3031221 */ /* 0x000fe20000010000 */
[----:B------:R-:W-:-:S03]  /*5150*/  MOV R2, R23 ;  /* 0x0000001700027202 */ /* 0x000fc60000000f00 */
[----:B------:R-:W-:Y:S02]  /*5160*/  @P1 FFMA.FTZ R2, R4, R3, R23 ;  /* 0x0000000304021223 */ /* 0x000fe40000010017 */
[----:B------:R-:W0:Y:S02]  /*5170*/  @P2 LDC R3, c[0x0][0x40c] ;  /* 0x00010300ff032b82 */ /* 0x000e240000000800 */
[----:B0-----:R-:W-:Y:S01]  /*5180*/  @P2 FMUL.FTZ R2, R2, R3 ;  /* 0x0000000302022220 */ /* 0x001fe20000410000 */
[----:B------:R-:W-:-:S03]  /*5190*/  @P2 HADD2.F32 R3, -RZ, R37.H1_H1 ;  /* 0x30000025ff032230 */ /* 0x000fc60000004100 */
[-C--:B------:R-:W-:Y:S01]  /*51a0*/  @P2 FFMA.FTZ R139, R196, R2.reuse, R139 ;  /* 0x00000002c48b2223 */ /* 0x080fe2000001008b */
[----:B------:R-:W-:Y:S02]  /*51b0*/  @P2 HADD2.F32 R196, -RZ, R186.H1_H1 ;  /* 0x300000baffc42230 */ /* 0x000fe40000004100 */
        /* <DEDUP_REMOVED lines=22> */
[-C--:B------:R-:W-:Y:S02]  /*5320*/  @P2 FFMA.FTZ R141, R196, R2.reuse, R141 ;  /* 0x00000002c48d2223 */ /* 0x080fe4000001008d */
        /* <DEDUP_REMOVED lines=10> */
[-C--:B------:R-:W-:Y:S02]  /*53d0*/  @P2 FFMA.FTZ R142, R197, R3.reuse, R142 ;  /* 0x00000003c58e2223 */ /* 0x080fe4000001008e */
[----:B------:R-:W-:-:S05]  /*53e0*/  @P2 FMUL.FTZ R3, R2, R3 ;  /* 0x0000000302032220 */ /* 0x000fca0000410000 */
[----:B------:R-:W-:-:S04]  /*53f0*/  @P2 F2FP.F16.F32.PACK_AB R3, RZ, R3 ;  /* 0x00000003ff03223e */ /* 0x000fc800000000ff */
[----:B------:R-:W-:Y:S01]  /*5400*/  @P2 PRMT R191, R3, 0x7610, R191 ;  /* 0x0000761003bf2816 */ /* 0x000fe200000000bf */
[----:B------:R-:W-:Y:S06]  /*5410*/  @!P2 BRA `(.L_x_11920) ;  /* 0x000000100084a947 */ /* 0x000fec0003800000 */
[----:B------:R-:W2:Y:S04]  /*5420*/  LDL R199, [R1+0x8] ;  /* 0x0000080001c77983 */ /* 0x000ea80000100800 */
[----:B------:R-:W3:Y:S01]  /*5430*/  LDL R198, [R1+0x1c] ;  /* 0x00001c0001c67983 */ /* 0x000ee20000100800 */
[----:B------:R-:W-:Y:S02]  /*5440*/  HADD2.F32 R196, -RZ, R187.H1_H1 ;  /* 0x300000bbffc47230 */ /* 0x000fe40000004100 */
[----:B--2---:R-:W-:-:S04]  /*5450*/  @P1 FFMA.FTZ R2, R199, R193, R194 ;  /* 0x000000c1c7021223 */ /* 0x004fc800000100c2 */
[----:B---3--:R-:W-:Y:S01]  /*5460*/  @P1 FADD.FTZ R3, R198, -R2 ;  /* 0x80000002c6031221 */ /* 0x008fe20000010000 */
[----:B------:R-:W-:-:S03]  /*5470*/  MOV R2, R19 ;  /* 0x0000001300027202 */ /* 0x000fc60000000f00 */
        /* <DEDUP_REMOVED lines=8> */
.L_x_11918:
[----:B------:R-:W-:-:S04]  /*5500*/  UISETP.NE.U32.AND UP0, UPT, UR14, URZ, UPT ;  /* 0x000000ff0e00728c */ /* 0x000fc8000bf05070 */
[----:B------:R-:W-:-:S06]  /*5510*/  UISETP.NE.AND.EX UP0, UPT, UR15, URZ, UPT, UP0 ;  /* 0x000000ff0f00728c */ /* 0x000fcc000bf05300 */
[----:B------:R-:W-:-:S13]  /*5520*/  PLOP3.LUT P0, PT, PT, PT, UP0, 0x80, 0x8 ;  /* 0x000000000008781c */ /* 0x000fda0003f0f008 */
[----:B------:R-:W-:Y:S05]  /*5530*/  @!P0 BRA `(.L_x_11921) ;  /* 0x0000000800588947 */ /* 0x000fea0003800000 */
[----:B------:R-:W2:Y:S04]  /*5540*/  LDL R200, [R1+0x8] ;  /* 0x0000080001c87983 */ /* 0x000ea80000100800 */
[----:B------:R-:W3:Y:S04]  /*5550*/  LDL R198, [R1+0x1c] ;  /* 0x00001c0001c67983 */ /* 0x000ee80000100800 */
[----:B------:R-:W4:Y:S01]  /*5560*/  LDL R196, [R1] ;  /* 0x0000000001c47983 */ /* 0x000f220000100800 */
        /* <DEDUP_REMOVED lines=41> */
[----:B------:R-:W-:Y:S01]  /*5800*/  FMUL.FTZ R3, R2, UR12 ;  /* 0x0000000c02037c20 */ /* 0x000fe20008410000 */
[----:B------:R-:W-:-:S03]  /*5810*/  HADD2.F32 R2, -RZ, R36.H0_H0 ;  /* 0x20000024ff027230 */ /* 0x000fc60000004100 */
[-C--:B------:R-:W-:Y:S02]  /*5820*/  FFMA.FTZ R136, R197, R3.reuse, R136 ;  /* 0x00000003c5887223 */ /* 0x080fe40000010088 */
[----:B------:R-:W-:-:S05]  /*5830*/  FMUL.FTZ R3, R2, R3 ;  /* 0x0000000302037220 */ /* 0x000fca0000410000 */
[----:B------:R-:W-:-:S04]  /*5840*/  F2FP.F16.F32.PACK_AB R3, RZ, R3 ;  /* 0x00000003ff03723e */ /* 0x000fc800000000ff */
[----:B------:R-:W-:-:S07]  /*5850*/  PRMT R188, R3, 0x7610, R188 ;  /* 0x0000761003bc7816 */ /* 0x000fce00000000bc */
.L_x_11923:
[----:B------:R-:W-:Y:S05]  /*5860*/  BSYNC.RECONVERGENT B3 ;  /* 0x0000000000037941 */ /* 0x000fea0003800200 */
.L_x_11922:
[----:B------:R-:W-:Y:S04]  /*5870*/  BSSY.RECONVERGENT B3, `(.L_x_11924) ;  /* 0x000000e000037945 */ /* 0x000fe80003800200 */
[----:B------:R-:W-:Y:S05]  /*5880*/  @!P2 BRA `(.L_x_11925) ;  /* 0x000000000030a947 */ /* 0x000fea0003800000 */
[----:B------:R-:W-:Y:S01]  /*5890*/  FFMA.FTZ R3, R11, R193, R194 ;  /* 0x000000c10b037223 */ /* 0x000fe200000100c2 */
[----:B------:R-:W-:Y:S01]  /*58a0*/  ISETP.GT.AND P3, PT, R5, RZ, PT ;  /* 0x000000ff0500720c */ /* 0x000fe20003f64270 */
[----:B------:R-:W-:Y:S02]  /*58b0*/  HADD2.F32 R196, -RZ, R184.H1_H1 ;  /* 0x300000b8ffc47230 */ /* 0x000fe40000004100 */
[----:B------:R-:W-:-:S04]  /*58c0*/  FADD.FTZ R3, R250, -R3 ;  /* 0x80000003fa037221 */ /* 0x000fc80000010000 */
[----:B------:R-:W-:Y:S01]  /*58d0*/  FMUL.FTZ R2, R4, R3 ;  /* 0x0000000304027220 */ /* 0x000fe20000410000 */
[----:B------:R-:W-:-:S04]  /*58e0*/  HADD2.F32 R3, -RZ, R36.H1_H1 ;  /* 0x30000024ff037230 */ /* 0x000fc80000004100 */
[----:B------:R-:W-:-:S05]  /*58f0*/  FSEL R2, R2, RZ, P3 ;  /* 0x000000ff02027208 */ /* 0x000fca0001800000 */
[----:B------:R-:W-:-:S04]  /*5900*/  FMUL.FTZ R2, R2, UR12 ;  /* 0x0000000c02027c20 */ /* 0x000fc80008410000 */
[-C--:B------:R-:W-:Y:S01]  /*5910*/  FFMA.FTZ R137, R196, R2.reuse, R137 ;  /* 0x00000002c4897223 */ /* 0x080fe20000010089 */
[----:B------:R-:W-:-:S05]  /*5920*/  FMUL.FTZ R2, R3, R2 ;  /* 0x0000000203027220 */ /* 0x000fca0000410000 */
[----:B------:R-:W-:-:S04]  /*5930*/  F2FP.F16.F32.PACK_AB R2, RZ, R2 ;  /* 0x00000002ff02723e */ /* 0x000fc800000000ff */
[----:B------:R-:W-:-:S07]  /*5940*/  PRMT R188, R188, 0x5410, R2 ;  /* 0x00005410bcbc7816 */ /* 0x000fce0000000002 */
.L_x_11925:
[----:B------:R-:W-:Y:S05]  /*5950*/  BSYNC.RECONVERGENT B3 ;  /* 0x0000000000037941 */ /* 0x000fea0003800200 */
.L_x_11924:
        /* <DEDUP_REMOVED lines=14> */
.L_x_11927:
[----:B------:R-:W-:Y:S05]  /*5a40*/  BSYNC.RECONVERGENT B3 ;  /* 0x0000000000037941 */ /* 0x000fea0003800200 */
.L_x_11926:
        /* <DEDUP_REMOVED lines=14> */
.L_x_11929:
[----:B------:R-:W-:Y:S05]  /*5b30*/  BSYNC.RECONVERGENT B3 ;  /* 0x0000000000037941 */ /* 0x000fea0003800200 */
.L_x_11928:
        /* <DEDUP_REMOVED lines=14> */
.L_x_11931:
[----:B------:R-:W-:Y:S05]  /*5c20*/  BSYNC.RECONVERGENT B3 ;  /* 0x0000000000037941 */ /* 0x000fea0003800200 */
.L_x_11930:
        /* <DEDUP_REMOVED lines=14> */
.L_x_11933:
[----:B------:R-:W-:Y:S05]  /*5d10*/  BSYNC.RECONVERGENT B3 ;  /* 0x0000000000037941 */ /* 0x000fea0003800200 */
.L_x_11932:
        /* <DEDUP_REMOVED lines=14> */
.L_x_11935:
[----:B------:R-:W-:Y:S05]  /*5e00*/  BSYNC.RECONVERGENT B3 ;  /* 0x0000000000037941 */ /* 0x000fea0003800200 */
.L_x_11934:
[----:B------:R-:W-:Y:S05]  /*5e10*/  @!P2 BRA `(.L_x_11920) ;  /* 0x000000080004a947 */ /* 0x000fea0003800000 */
[----:B------:R-:W-:Y:S02]  /*5e20*/  HADD2.F32 R196, -RZ, R187.H1_H1 ;  /* 0x300000bbffc47230 */ /* 0x000fe40000004100 */
[----:B------:R-:W-:Y:S01]  /*5e30*/  FMUL.FTZ R2, R71, UR12 ;  /* 0x0000000c47027c20 */ /* 0x000fe20008410000 */
[----:B------:R-:W-:-:S03]  /*5e40*/  HADD2.F32 R3, -RZ, R39.H1_H1 ;  /* 0x30000027ff037230 */ /* 0x000fc60000004100 */
[-C--:B------:R-:W-:Y:S02]  /*5e50*/  FFMA.FTZ R143, R196, R2.reuse, R143 ;  /* 0x00000002c48f7223 */ /* 0x080fe4000001008f */
[----:B------:R-:W-:-:S05]  /*5e60*/  FMUL.FTZ R2, R3, R2 ;  /* 0x0000000203027220 */ /* 0x000fca0000410000 */
[----:B------:R-:W-:-:S04]  /*5e70*/  F2FP.F16.F32.PACK_AB R2, RZ, R2 ;  /* 0x00000002ff02723e */ /* 0x000fc800000000ff */
[----:B------:R-:W-:Y:S01]  /*5e80*/  PRMT R191, R191, 0x5410, R2 ;  /* 0x00005410bfbf7816 */ /* 0x000fe20000000002 */
[----:B------:R-:W-:Y:S06]  /*5e90*/  BRA `(.L_x_11920) ;  /* 0x0000000400e47947 */ /* 0x000fec0003800000 */
.L_x_11921:
[----:B------:R-:W-:Y:S04]  /*5ea0*/  BSSY.RECONVERGENT B3, `(.L_x_11936) ;  /* 0x000000f000037945 */ /* 0x000fe80003800200 */
[----:B------:R-:W-:Y:S05]  /*5eb0*/  @!P2 BRA `(.L_x_11937) ;  /* 0x000000000034a947 */ /* 0x000fea0003800000 */
[----:B0-----:R-:W2:Y:S01]  /*5ec0*/  LDL R3, [R1] ;  /* 0x0000000001037983 */ /* 0x001ea20000100800 */
[----:B------:R-:W-:Y:S01]  /*5ed0*/  FFMA.FTZ R2, R9, R193, R194 ;  /* 0x000000c109027223 */ /* 0x000fe200000100c2 */
[----:B------:R-:W-:Y:S01]  /*5ee0*/  ISETP.GT.AND P3, PT, R5, RZ, PT ;  /* 0x000000ff0500720c */ /* 0x000fe20003f64270 */
[----:B-----5:R-:W-:Y:S02]  /*5ef0*/  HADD2.F32 R197, -RZ, R184.H0_H0 ;  /* 0x200000b8ffc57230 */ /* 0x020fe40000004100 */
[----:B--2---:R-:W-:Y:S01]  /*5f00*/  FADD.FTZ R3, R3, -R2 ;  /* 0x8000000203037221 */ /* 0x004fe20000010000 */
        /* <DEDUP_REMOVED lines=8> */
.L_x_11937:
[----:B------:R-:W-:Y:S05]  /*5f90*/  BSYNC.RECONVERGENT B3 ;  /* 0x0000000000037941 */ /* 0x000fea0003800200 */
.L_x_11936:
[----:B------:R-:W-:Y:S04]  /*5fa0*/  BSSY.RECONVERGENT B3, `(.L_x_11938) ;  /* 0x000000e000037945 */ /* 0x000fe80003800200 */
[----:B------:R-:W-:Y:S05]  /*5fb0*/  @!P2 BRA `(.L_x_11939) ;  /* 0x000000000030a947 */ /* 0x000fea0003800000 */
[----:B0-----:R-:W-:Y:S01]  /*5fc0*/  FFMA.FTZ R3, R11, R193, R194 ;  /* 0x000000c10b037223 */ /* 0x001fe200000100c2 */
[----:B------:R-:W-:Y:S01]  /*5fd0*/  ISETP.GT.AND P3, PT, R5, RZ, PT ;  /* 0x000000ff0500720c */ /* 0x000fe20003f64270 */
[----:B-----5:R-:W-:Y:S02]  /*5fe0*/  HADD2.F32 R196, -RZ, R184.H1_H1 ;  /* 0x300000b8ffc47230 */ /* 0x020fe40000004100 */
[----:B------:R-:W-:-:S04]  /*5ff0*/  FADD.FTZ R3, R250, -R3 ;  /* 0x80000003fa037221 */ /* 0x000fc80000010000 */
[----:B------:R-:W-:-:S05]  /*6000*/  FMUL.FTZ R3, R4, R3 ;  /* 0x0000000304037220 */ /* 0x000fca0000410000 */
[----:B------:R-:W-:Y:S01]  /*6010*/  FSEL R2, R3, RZ, P3 ;  /* 0x000000ff03027208 */ /* 0x000fe20001800000 */
[----:B------:R-:W-:-:S04]  /*6020*/  HADD2.F32 R3, -RZ, R36.H1_H1 ;  /* 0x30000024ff037230 */ /* 0x000fc80000004100 */
[----:B------:R-:W-:-:S04]  /*6030*/  FMUL.FTZ R2, R2, UR12 ;  /* 0x0000000c02027c20 */ /* 0x000fc80008410000 */
[-C--:B------:R-:W-:Y:S01]  /*6040*/  FMUL.FTZ R3, R3, R2.reuse ;  /* 0x0000000203037220 */ /* 0x080fe20000410000 */
[----:B------:R-:W-:-:S04]  /*6050*/  FFMA.FTZ R137, R196, R2, R137 ;  /* 0x00000002c4897223 */ /* 0x000fc80000010089 */
[----:B------:R-:W-:-:S04]  /*6060*/  F2FP.F16.F32.PACK_AB R3, RZ, R3 ;  /* 0x00000003ff03723e */ /* 0x000fc800000000ff */
[----:B------:R-:W-:-:S07]  /*6070*/  PRMT R188, R188, 0x5410, R3 ;  /* 0x00005410bcbc7816 */ /* 0x000fce0000000003 */
.L_x_11939:
[----:B------:R-:W-:Y:S05]  /*6080*/  BSYNC.RECONVERGENT B3 ;  /* 0x0000000000037941 */ /* 0x000fea0003800200 */
.L_x_11938:
[----:B------:R-:W-:Y:S04]  /*6090*/  BSSY.RECONVERGENT B3, `(.L_x_11940) ;  /* 0x000000e000037945 */ /* 0x000fe80003800200 */
[----:B------:R-:W-:Y:S05]  /*60a0*/  @!P2 BRA `(.L_x_11941) ;  /* 0x000000000030a947 */ /* 0x000fea0003800000 */
[----:B0-----:R-:W-:Y:S01]  /*60b0*/  FFMA.FTZ R2, R14, R193, R194 ;  /* 0x000000c10e027223 */ /* 0x001fe200000100c2 */
[----:B------:R-:W-:Y:S01]  /*60c0*/  ISETP.GT.AND P3, PT, R5, RZ, PT ;  /* 0x000000ff0500720c */ /* 0x000fe20003f64270 */
[----:B-----5:R-:W-:Y:S02]  /*60d0*/  HADD2.F32 R197, -RZ, R185.H0_H0 ;  /* 0x200000b9ffc57230 */ /* 0x020fe40000004100 */
        /* <DEDUP_REMOVED lines=9> */
.L_x_11941:
[----:B------:R-:W-:Y:S05]  /*6170*/  BSYNC.RECONVERGENT B3 ;  /* 0x0000000000037941 */ /* 0x000fea0003800200 */
.L_x_11940:
        /* <DEDUP_REMOVED lines=14> */
.L_x_11943:
[----:B------:R-:W-:Y:S05]  /*6260*/  BSYNC.RECONVERGENT B3 ;  /* 0x0000000000037941 */ /* 0x000fea0003800200 */
.L_x_11942:
        /* <DEDUP_REMOVED lines=14> */
.L_x_11945:
[----:B------:R-:W-:Y:S05]  /*6350*/  BSYNC.RECONVERGENT B3 ;  /* 0x0000000000037941 */ /* 0x000fea0003800200 */
.L_x_11944:
        /* <DEDUP_REMOVED lines=14> */
.L_x_11947:
[----:B------:R-:W-:Y:S05]  /*6440*/  BSYNC.RECONVERGENT B3 ;  /* 0x0000000000037941 */ /* 0x000fea0003800200 */
.L_x_11946:
        /* <DEDUP_REMOVED lines=14> */
.L_x_11949:
[----:B------:R-:W-:Y:S05]  /*6530*/  BSYNC.RECONVERGENT B3 ;  /* 0x0000000000037941 */ /* 0x000fea0003800200 */
.L_x_11948:
[----:B------:R-:W-:Y:S05]  /*6540*/  @!P2 BRA `(.L_x_11920) ;  /* 0x000000000038a947 */ /* 0x000fea0003800000 */
[----:B0-----:R-:W2:Y:S04]  /*6550*/  LDL R2, [R1+0x8] ;  /* 0x0000080001027983 */ /* 0x001ea80000100800 */
[----:B------:R-:W3:Y:S01]  /*6560*/  LDL R3, [R1+0x1c] ;  /* 0x00001c0001037983 */ /* 0x000ee20000100800 */
[----:B------:R-:W-:Y:S01]  /*6570*/  ISETP.GT.AND P3, PT, R5, RZ, PT ;  /* 0x000000ff0500720c */ /* 0x000fe20003f64270 */
[----:B-----5:R-:W-:Y:S02]  /*6580*/  HADD2.F32 R196, -RZ, R187.H1_H1 ;  /* 0x300000bbffc47230 */ /* 0x020fe40000004100 */
[----:B--2---:R-:W-:-:S04]  /*6590*/  FFMA.FTZ R2, R2, R193, R194 ;  /* 0x000000c102027223 */ /* 0x004fc800000100c2 */
[----:B---3--:R-:W-:-:S04]  /*65a0*/  FADD.FTZ R3, R3, -R2 ;  /* 0x8000000203037221 */ /* 0x008fc80000010000 */
[----:B------:R-:W-:-:S05]  /*65b0*/  FMUL.FTZ R2, R4, R3 ;  /* 0x0000000304027220 */ /* 0x000fca0000410000 */
[----:B------:R-:W-:Y:S01]  /*65c0*/  FSEL R2, R2, RZ, P3 ;  /* 0x000000ff02027208 */ /* 0x000fe20001800000 */
[----:B------:R-:W-:-:S04]  /*65d0*/  HADD2.F32 R3, -RZ, R39.H1_H1 ;  /* 0x30000027ff037230 */ /* 0x000fc80000004100 */
[----:B------:R-:W-:-:S04]  /*65e0*/  FMUL.FTZ R2, R2, UR12 ;  /* 0x0000000c02027c20 */ /* 0x000fc80008410000 */
[-C--:B------:R-:W-:Y:S01]  /*65f0*/  FFMA.FTZ R143, R196, R2.reuse, R143 ;  /* 0x00000002c48f7223 */ /* 0x080fe2000001008f */
[----:B------:R-:W-:-:S05]  /*6600*/  FMUL.FTZ R2, R3, R2 ;  /* 0x0000000203027220 */ /* 0x000fca0000410000 */
[----:B------:R-:W-:-:S04]  /*6610*/  F2FP.F16.F32.PACK_AB R2, RZ, R2 ;  /* 0x00000002ff02723e */ /* 0x000fc800000000ff */
[----:B------:R-:W-:-:S07]  /*6620*/  PRMT R191, R191, 0x5410, R2 ;  /* 0x00005410bfbf7816 */ /* 0x000fce0000000002 */
.L_x_11920:
[----:B------:R-:W-:Y:S05]  /*6630*/  BSYNC.RECONVERGENT B2 ;  /* 0x0000000000027941 */ /* 0x000fea0003800200 */
.L_x_11917:
        /* <DEDUP_REMOVED lines=9> */
.L_x_11914:
[----:B------:R-:W-:Y:S05]  /*66d0*/  BSYNC.RECONVERGENT B1 ;  /* 0x0000000000017941 */ /* 0x000fea0003800200 */
.L_x_11913:
        /* <DEDUP_REMOVED lines=8> */
.L_x_11953:
[----:B------:R-:W-:Y:S05]  /*6760*/  BSYNC.RECONVERGENT B2 ;  /* 0x0000000000027941 */ /* 0x000fea0003800200 */
.L_x_11952:
        /* <DEDUP_REMOVED lines=9> */
[----:B------:R-:W3:Y:S03]  /*6800*/  @P2 LDC R69, c[0x0][0x40c] ;  /* 0x00010300ff452b82 */ /* 0x000ee60000000800 */
[----:B------:R-:W4:Y:S05]  /*6810*/  LDL R196, [R1+0x18] ;  /* 0x0000180001c47983 */ /* 0x000f2a0000100800 */
[----:B------:R-:W3:Y:S01]  /*6820*/  @P2 LDC R68, c[0x0][0x40c] ;  /* 0x00010300ff442b82 */ /* 0x000ee20000000800 */
[-CC-:B01----:R-:W-:Y:S01]  /*6830*/  @P1 FFMA.FTZ R3, R8, R193.reuse, R194.reuse ;  /* 0x000000c108031223 */ /* 0x183fe200000100c2 */
[----:B------:R-:W-:-:S03]  /*6840*/  @P1 FFMA.FTZ R2, R10, R193, R194 ;  /* 0x000000c10a021223 */ /* 0x000fc600000100c2 */
[----:B------:R-:W-:Y:S01]  /*6850*/  @P1 FADD.FTZ R3, R252, -R3 ;  /* 0x80000003fc031221 */ /* 0x000fe20000010000 */
[----:B-----5:R-:W-:Y:S01]  /*6860*/  MOV R76, R168 ;  /* 0x000000a8004c7202 */ /* 0x020fe20000000f00 */
[----:B------:R-:W-:Y:S01]  /*6870*/  @P1 FADD.FTZ R2, R249, -R2 ;  /* 0x80000002f9021221 */ /* 0x000fe20000010000 */
[----:B------:R-:W-:Y:S01]  /*6880*/  MOV R77, R169 ;  /* 0x000000a9004d7202 */ /* 0x000fe20000000f00 */
[C---:B------:R-:W-:Y:S01]  /*6890*/  @P1 FFMA.FTZ R76, R4.reuse, R3, R168 ;  /* 0x00000003044c1223 */ /* 0x040fe200000100a8 */
[----:B------:R-:W-:Y:S02]  /*68a0*/  @P2 HADD2.F32 R70, -RZ, R184.H1_H1 ;  /* 0x300000b8ff462230 */ /* 0x000fe40000004100 */
[----:B------:R-:W-:Y:S01]  /*68b0*/  @P1 FFMA.FTZ R77, R4, R2, R169 ;  /* 0x00000002044d1223 */ /* 0x000fe200000100a9 */
[----:B------:R-:W-:Y:S01]  /*68c0*/  @P2 HADD2.F32 R2, -RZ, R44.H0_H0 ;  /* 0x2000002cff022230 */ /* 0x000fe20000004100 */
[----:B------:R-:W0:Y:S01]  /*68d0*/  @P2 LDC R71, c[0x0][0x40c] ;  /* 0x00010300ff472b82 */ /* 0x000e220000000800 */
[----:B---3--:R-:W-:Y:S01]  /*68e0*/  @P2 FMUL.FTZ R3, R76, R69 ;  /* 0x000000454c032220 */ /* 0x008fe20000410000 */
[----:B------:R-:W-:-:S03]  /*68f0*/  @P2 HADD2.F32 R69, -RZ, R184.H0_H0 ;  /* 0x200000b8ff452230 */ /* 0x000fc60000004100 */
[----:B------:R-:W-:Y:S02]  /*6900*/  @P2 FMUL.FTZ R2, R3, R2 ;  /* 0x0000000203022220 */ /* 0x000fe40000410000 */
[----:B------:R-:W-:Y:S01]  /*6910*/  @P2 FFMA.FTZ R144, R69, R3, R144 ;  /* 0x0000000345902223 */ /* 0x000fe20000010090 */
[----:B------:R-:W-:Y:S02]  /*6920*/  @P2 HADD2.F32 R3, -RZ, R44.H1_H1 ;  /* 0x3000002cff032230 */ /* 0x000fe40000004100 */
[----:B------:R-:W-:Y:S01]  /*6930*/  @P2 FMUL.FTZ R68, R77, R68 ;  /* 0x000000444d442220 */ /* 0x000fe20000410000 */
[----:B------:R-:W-:-:S03]  /*6940*/  @P1 FFMA.FTZ R69, R13, R193, R194 ;  /* 0x000000c10d451223 */ /* 0x000fc600000100c2 */
[----:B------:R-:W-:Y:S01]  /*6950*/  @P2 FMUL.FTZ R3, R68, R3 ;  /* 0x0000000344032220 */ /* 0x000fe20000410000 */
[----:B------:R-:W-:Y:S02]  /*6960*/  @P2 FFMA.FTZ R145, R70, R68, R145 ;  /* 0x0000004446912223 */ /* 0x000fe40000010091 */
[----:B------:R-:W1:Y:S01]  /*6970*/  @P2 LDC R68, c[0x0][0x40c] ;  /* 0x00010300ff442b82 */ /* 0x000e620000000800 */
[----:B------:R-:W-:Y:S01]  /*6980*/  @P1 FADD.FTZ R69, R246, -R69 ;  /* 0x80000045f6451221 */ /* 0x000fe20000010000 */
[----:B------:R-:W-:-:S03]  /*6990*/  MOV R78, R170 ;  /* 0x000000aa004e7202 */ /* 0x000fc60000000f00 */
[----:B------:R-:W-:Y:S01]  /*69a0*/  @P1 FFMA.FTZ R78, R4, R69, R170 ;  /* 0x00000045044e1223 */ /* 0x000fe200000100aa */
[----:B------:R-:W-:Y:S01]  /*69b0*/  @P1 FFMA.FTZ R69, R15, R193, R194 ;  /* 0x000000c10f451223 */ /* 0x000fe200000100c2 */
[----:B------:R-:W-:Y:S02]  /*69c0*/  @P2 F2FP.F16.F32.PACK_AB R2, RZ, R2 ;  /* 0x00000002ff02223e */ /* 0x000fe400000000ff */
[----:B------:R-:W-:Y:S01]  /*69d0*/  @P2 F2FP.F16.F32.PACK_AB R3, RZ, R3 ;  /* 0x00000003ff03223e */ /* 0x000fe200000000ff */
[----:B------:R-:W-:Y:S01]  /*69e0*/  @P1 FADD.FTZ R69, R242, -R69 ;  /* 0x80000045f2451221 */ /* 0x000fe20000010000 */
[----:B------:R-:W-:Y:S02]  /*69f0*/  @P2 PRMT R188, R2, 0x7610, R188 ;  /* 0x0000761002bc2816 */ /* 0x000fe400000000bc */
[----:B------:R-:W-:Y:S01]  /*6a00*/  MOV R79, R171 ;  /* 0x000000ab004f7202 */ /* 0x000fe20000000f00 */
[----:B------:R-:W-:Y:S01]  /*6a10*/  @P1 FFMA.FTZ R79, R4, R69, R171 ;  /* 0x00000045044f1223 */ /* 0x000fe200000100ab */
[----:B------:R-:W-:Y:S01]  /*6a20*/  @P2 PRMT R188, R188, 0x5410, R3 ;  /* 0x00005410bcbc2816 */ /* 0x000fe20000000003 */
[----:B------:R-:W-:-:S02]  /*6a30*/  @P2 HADD2.F32 R69, -RZ, R185.H0_H0 ;  /* 0x200000b9ff452230 */ /* 0x000fc40000004100 */
[----:B0-----:R-:W-:Y:S01]  /*6a40*/  @P2 FMUL.FTZ R3, R78, R71 ;  /* 0x000000474e032220 */ /* 0x001fe20000410000 */
[----:B------:R-:W-:Y:S02]  /*6a50*/  @P2 HADD2.F32 R2, -RZ, R45.H0_H0 ;  /* 0x2000002dff022230 */ /* 0x000fe40000004100 */
[----:B------:R-:W-:Y:S02]  /*6a60*/  @P2 HADD2.F32 R70, -RZ, R185.H1_H1 ;  /* 0x300000b9ff462230 */ /* 0x000fe40000004100 */
[----:B------:R-:W-:Y:S01]  /*6a70*/  @P2 FFMA.FTZ R146, R69, R3, R146 ;  /* 0x0000000345922223 */ /* 0x000fe20000010092 */
[----:B------:R-:W-:Y:S01]  /*6a80*/  @P2 FMUL.FTZ R2, R3, R2 ;  /* 0x0000000203022220 */ /* 0x000fe20000410000 */
[----:B------:R-:W-:Y:S02]  /*6a90*/  @P2 HADD2.F32 R3, -RZ, R45.H1_H1 ;  /* 0x3000002dff032230 */ /* 0x000fe40000004100 */
[----:B-1----:R-:W-:-:S04]  /*6aa0*/  @P2 FMUL.FTZ R68, R79, R68 ;  /* 0x000000444f442220 */ /* 0x002fc80000410000 */
[----:B------:R-:W-:Y:S01]  /*6ab0*/  @P2 FFMA.FTZ R147, R70, R68, R147 ;  /* 0x0000004446932223 */ /* 0x000fe20000010093 */
[----:B------:R-:W-:Y:S01]  /*6ac0*/  @P2 FMUL.FTZ R3, R68, R3 ;  /* 0x0000000344032220 */ /* 0x000fe20000410000 */
[----:B------:R-:W-:-:S04]  /*6ad0*/  @P1 FFMA.FTZ R68, R207, R193, R194 ;  /* 0x000000c1cf441223 */ /* 0x000fc800000100c2 */
[----:B------:R-:W-:Y:S01]  /*6ae0*/  @P1 FADD.FTZ R69, R239, -R68 ;  /* 0x80000044ef451221 */ /* 0x000fe20000010000 */
[----:B------:R-:W-:-:S03]  /*6af0*/  MOV R68, R172 ;  /* 0x000000ac00447202 */ /* 0x000fc60000000f00 */
        /* <DEDUP_REMOVED lines=9> */
[----:B------:R-:W-:-:S04]  /*6b90*/  @P2 F2FP.F16.F32.PACK_AB R2, RZ, R2 ;  /* 0x00000002ff02223e */ /* 0x000fc800000000ff */
[----:B------:R-:W-:Y:S02]  /*6ba0*/  @P2 PRMT R190, R2, 0x7610, R190 ;  /* 0x0000761002be2816 */ /* 0x000fe400000000be */
[----:B------:R-:W0:Y:S01]  /*6bb0*/  @P2 LDC R2, c[0x0][0x40c] ;  /* 0x00010300ff022b82 */ /* 0x000e220000000800 */
[----:B------:R-:W-:-:S05]  /*6bc0*/  @P2 HADD2.F32 R69, -RZ, R186.H0_H0 ;  /* 0x200000baff452230 */ /* 0x000fca0000004100 */
[----:B------:R-:W-:Y:S01]  /*6bd0*/  @P2 FFMA.FTZ R148, R69, R3, R148 ;  /* 0x0000000345942223 */ /* 0x000fe20000010094 */
[----:B------:R-:W-:Y:S01]  /*6be0*/  @P1 FFMA.FTZ R3, R213, R193, R194 ;  /* 0x000000c1d5031223 */ /* 0x000fe200000100c2 */
[----:B------:R-:W-:-:S03]  /*6bf0*/  MOV R69, R173 ;  /* 0x000000ad00457202 */ /* 0x000fc60000000f00 */
[----:B------:R-:W-:-:S04]  /*6c00*/  @P1 FADD.FTZ R3, R236, -R3 ;  /* 0x80000003ec031221 */ /* 0x000fc80000010000 */
[----:B------:R-:W-:Y:S01]  /*6c10*/  @P1 FFMA.FTZ R69, R4, R3, R173 ;  /* 0x0000000304451223 */ /* 0x000fe200000100ad */
[----:B------:R-:W-:-:S03]  /*6c20*/  @P2 HADD2.F32 R3, -RZ, R46.H1_H1 ;  /* 0x3000002eff032230 */ /* 0x000fc60000004100 */
[----:B0-----:R-:W-:-:S04]  /*6c30*/  @P2 FMUL.FTZ R2, R69, R2 ;  /* 0x0000000245022220 */ /* 0x001fc80000410000 */
[----:B------:R-:W-:-:S05]  /*6c40*/  @P2 FMUL.FTZ R3, R2, R3 ;  /* 0x0000000302032220 */ /* 0x000fca0000410000 */
[----:B------:R-:W-:Y:S01]  /*6c50*/  @P2 F2FP.F16.F32.PACK_AB R3, RZ, R3 ;  /* 0x00000003ff03223e */ /* 0x000fe200000000ff */
[----:B------:R-:W-:-:S03]  /*6c60*/  @P2 HADD2.F32 R70, -RZ, R186.H1_H1 ;  /* 0x300000baff462230 */ /* 0x000fc60000004100 */
[----:B------:R-:W-:Y:S01]  /*6c70*/  @P2 PRMT R190, R190, 0x5410, R3 ;  /* 0x00005410bebe2816 */ /* 0x000fe20000000003 */
[----:B------:R-:W-:Y:S01]  /*6c80*/  @P1 FFMA.FTZ R3, R218, R193, R194 ;  /* 0x000000c1da031223 */ /* 0x000fe200000100c2 */
[----:B------:R-:W-:-:S03]  /*6c90*/  @P2 FFMA.FTZ R149, R70, R2, R149 ;  /* 0x0000000246952223 */ /* 0x000fc60000010095 */
[----:B------:R-:W-:Y:S01]  /*6ca0*/  @P1 FADD.FTZ R3, R230, -R3 ;  /* 0x80000003e6031221 */ /* 0x000fe20000010000 */
[----:B------:R-:W-:-:S03]  /*6cb0*/  MOV R70, R174 ;  /* 0x000000ae00467202 */ /* 0x000fc60000000f00 */
[----:B------:R-:W-:Y:S02]  /*6cc0*/  @P1 FFMA.FTZ R70, R4, R3, R174 ;  /* 0x0000000304461223 */ /* 0x000fe400000100ae */
[----:B------:R-:W0:Y:S01]  /*6cd0*/  @P2 LDC R3, c[0x0][0x40c] ;  /* 0x00010300ff032b82 */ /* 0x000e220000000800 */
[----:B------:R-:W-:Y:S02]  /*6ce0*/  @P2 HADD2.F32 R2, -RZ, R47.H0_H0 ;  /* 0x2000002fff022230 */ /* 0x000fe40000004100 */
[----:B------:R-:W-:Y:S02]  /*6cf0*/  @P2 HADD2.F32 R71, -RZ, R187.H0_H0 ;  /* 0x200000bbff472230 */ /* 0x000fe40000004100 */
[----:B0-----:R-:W-:-:S04]  /*6d00*/  @P2 FMUL.FTZ R3, R70, R3 ;  /* 0x0000000346032220 */ /* 0x001fc80000410000 */
[----:B------:R-:W-:-:S05]  /*6d10*/  @P2 FMUL.FTZ R2, R3, R2 ;  /* 0x0000000203022220 */ /* 0x000fca0000410000 */
[----:B------:R-:W-:-:S04]  /*6d20*/  @P2 F2FP.F16.F32.PACK_AB R2, RZ, R2 ;  /* 0x00000002ff02223e */ /* 0x000fc800000000ff */
[----:B------:R-:W-:Y:S01]  /*6d30*/  @P2 PRMT R191, R2, 0x7610, R191 ;  /* 0x0000761002bf2816 */ /* 0x000fe200000000bf */
[----:B------:R-:W-:Y:S01]  /*6d40*/  @P2 FFMA.FTZ R150, R71, R3, R150 ;  /* 0x0000000347962223 */ /* 0x000fe20000010096 */
[----:B------:R-:W-:Y:S01]  /*6d50*/  MOV R71, R175 ;  /* 0x000000af00477202 */ /* 0x000fe20000000f00 */
[----:B--2---:R-:W-:-:S04]  /*6d60*/  @P1 FFMA.FTZ R2, R197, R193, R194 ;  /* 0x000000c1c5021223 */ /* 0x004fc800000100c2 */
[----:B----4-:R-:W-:-:S04]  /*6d70*/  @P1 FADD.FTZ R2, R196, -R2 ;  /* 0x80000002c4021221 */ /* 0x010fc80000010000 */
        /* <DEDUP_REMOVED lines=10> */
.L_x_11956:
[----:B01----:R-:W-:Y:S01]  /*6e20*/  @P1 FFMA.FTZ R3, R8, R193, R194 ;  /* 0x000000c108031223 */ /* 0x003fe200000100c2 */
[----:B-----5:R-:W-:Y:S01]  /*6e30*/  MOV R2, R168 ;  /* 0x000000a800027202 */ /* 0x020fe20000000f00 */
[--C-:B------:R-:W-:Y:S02]  /*6e40*/  @P2 HADD2.F32 R197, -RZ, R184.reuse.H0_H0 ;  /* 0x200000b8ffc52230 */ /* 0x100fe40000004100 */
[----:B------:R-:W-:Y:S01]  /*6e50*/  @P1 FADD.FTZ R3, R252, -R3 ;  /* 0x80000003fc031221 */ /* 0x000fe20000010000 */
[----:B------:R-:W-:-:S03]  /*6e60*/  @P2 HADD2.F32 R196, -RZ, R184.H1_H1 ;  /* 0x300000b8ffc42230 */ /* 0x000fc60000004100 */
        /* <DEDUP_REMOVED lines=64> */
[-C--:B------:R-:W-:Y:S02]  /*7270*/  @P2 FFMA.FTZ R149, R196, R2.reuse, R149 ;  /* 0x00000002c4952223 */ /* 0x080fe40000010095 */
        /* <DEDUP_REMOVED lines=29> */
.L_x_11955:
        /* <DEDUP_REMOVED lines=9> */
[-C--:B------:R-:W-:Y:S01]  /*74e0*/  FFMA.FTZ R79, R15, R193.reuse, R194 ;  /* 0x000000c10f4f7223 */ /* 0x080fe200000100c2 */
        /* <DEDUP_REMOVED lines=43> */
.L_x_11960:
[----:B------:R-:W-:Y:S05]  /*77a0*/  BSYNC.RECONVERGENT B3 ;  /* 0x0000000000037941 */ /* 0x000fea0003800200 */
.L_x_11959:
        /* <DEDUP_REMOVED lines=14> */
.L_x_11962:
[----:B------:R-:W-:Y:S05]  /*7890*/  BSYNC.RECONVERGENT B3 ;  /* 0x0000000000037941 */ /* 0x000fea0003800200 */
.L_x_11961:
        /* <DEDUP_REMOVED lines=14> */
.L_x_11964:
[----:B------:R-:W-:Y:S05]  /*7980*/  BSYNC.RECONVERGENT B3 ;  /* 0x0000000000037941 */ /* 0x000fea0003800200 */
.L_x_11963:
        /* <DEDUP_REMOVED lines=14> */
.L_x_11966:
[----:B------:R-:W-:Y:S05]  /*7a70*/  BSYNC.RECONVERGENT B3 ;  /* 0x0000000000037941 */ /* 0x000fea0003800200 */
.L_x_11965:
        /* <DEDUP_REMOVED lines=14> */
.L_x_11968:
[----:B------:R-:W-:Y:S05]  /*7b60*/  BSYNC.RECONVERGENT B3 ;  /* 0x0000000000037941 */ /* 0x000fea0003800200 */
.L_x_11967:
        /* <DEDUP_REMOVED lines=14> */
.L_x_11970:
[----:B------:R-:W-:Y:S05]  /*7c50*/  BSYNC.RECONVERGENT B3 ;  /* 0x0000000000037941 */ /* 0x000fea0003800200 */
.L_x_11969:
        /* <DEDUP_REMOVED lines=14> */
.L_x_11972:
[----:B------:R-:W-:Y:S05]  /*7d40*/  BSYNC.RECONVERGENT B3 ;  /* 0x0000000000037941 */ /* 0x000fea0003800200 */
.L_x_11971:
        /* <DEDUP_REMOVED lines=9> */
.L_x_11958:
[----:B------:R-:W-:Y:S04]  /*7de0*/  BSSY.RECONVERGENT B3, `(.L_x_11973) ;  /* 0x000000e000037945 */ /* 0x000fe80003800200 */
[----:B------:R-:W-:Y:S05]  /*7df0*/  @!P2 BRA `(.L_x_11974) ;  /* 0x000000000030a947 */ /* 0x000fea0003800000 */
[----:B01----:R-:W-:Y:S01]  /*7e00*/  FFMA.FTZ R3, R8, R193, R194 ;  /* 0x000000c108037223 */ /* 0x003fe200000100c2 */
        /* <DEDUP_REMOVED lines=11> */
.L_x_11974:
[----:B------:R-:W-:Y:S05]  /*7ec0*/  BSYNC.RECONVERGENT B3 ;  /* 0x0000000000037941 */ /* 0x000fea0003800200 */
.L_x_11973:
[----:B------:R-:W-:Y:S04]  /*7ed0*/  BSSY.RECONVERGENT B3, `(.L_x_11975) ;  /* 0x000000e000037945 */ /* 0x000fe80003800200 */
[----:B------:R-:W-:Y:S05]  /*7ee0*/  @!P2 BRA `(.L_x_11976) ;  /* 0x000000000030a947 */ /* 0x000fea0003800000 */
[----:B01----:R-:W-:Y:S01]  /*7ef0*/  FFMA.FTZ R2, R10, R193, R194 ;  /* 0x000000c10a027223 */ /* 0x003fe200000100c2 */
        /* <DEDUP_REMOVED lines=11> */
.L_x_11976:
[----:B------:R-:W-:Y:S05]  /*7fb0*/  BSYNC.RECONVERGENT B3 ;  /* 0x0000000000037941 */ /* 0x000fea0003800200 */
.L_x_11975:
        /* <DEDUP_REMOVED lines=14> */
.L_x_11978:
[----:B------:R-:W-:Y:S05]  /*80a0*/  BSYNC.RECONVERGENT B3 ;  /* 0x0000000000037941 */ /* 0x000fea0003800200 */
.L_x_11977:
        /* <DEDUP_REMOVED lines=14> */
.L_x_11980:
[----:B------:R-:W-:Y:S05]  /*8190*/  BSYNC.RECONVERGENT B3 ;  /* 0x0000000000037941 */ /* 0x000fea0003800200 */
.L_x_11979:
[----:B------:R-:W-:Y:S04]  /*81a0*/  BSSY.RECONVERGENT B3, `(.L_x_11981) ;  /* 0x000000e000037945 */ /* 0x000fe80003800200 */
[----:B------:R-:W-:Y:S05]  /*81b0*/  @!P2 BRA `(.L_x_11982) ;  /* 0x000000000030a947 */ /* 0x000fea0003800000 */
[----:B01----:R-:W-:Y:S01]  /*81c0*/  FFMA.FTZ R2, R207, R193, R194 ;  /* 0x000000c1cf027223 */ /* 0x003fe200000100c2 */
        /* <DEDUP_REMOVED lines=11> */
.L_x_11982:
[----:B------:R-:W-:Y:S05]  /*8280*/  BSYNC.RECONVERGENT B3 ;  /* 0x0000000000037941 */ /* 0x000fea0003800200 */
.L_x_11981:
        /* <DEDUP_REMOVED lines=14> */
.L_x_11984:
[----:B------:R-:W-:Y:S05]  /*8370*/  BSYNC.RECONVERGENT B3 ;  /* 0x0000000000037941 */ /* 0x000fea0003800200 */
.L_x_11983:
        /* <DEDUP_REMOVED lines=14> */
.L_x_11986:
[----:B------:R-:W-:Y:S05]  /*8460*/  BSYNC.RECONVERGENT B3 ;  /* 0x0000000000037941 */ /* 0x000fea0003800200 */
.L_x_11985:
[----:B------:R-:W-:Y:S05]  /*8470*/  @!P2 BRA `(.L_x_11957) ;  /* 0x000000000038a947 */ /* 0x000fea0003800000 */
[----:B01----:R-:W2:Y:S04]  /*8480*/  LDL R2, [R1+0x4] ;  /* 0x0000040001027983 */ /* 0x003ea80000100800 */
        /* <DEDUP_REMOVED lines=13> */
.L_x_11957:
[----:B------:R-:W-:Y:S05]  /*8560*/  BSYNC.RECONVERGENT B2 ;  /* 0x0000000000027941 */ /* 0x000fea0003800200 */
.L_x_11954:
        /* <DEDUP_REMOVED lines=9> */
.L_x_11951:
[----:B------:R-:W-:Y:S05]  /*8600*/  BSYNC.RECONVERGENT B1 ;  /* 0x0000000000017941 */ /* 0x000fea0003800200 */
.L_x_11950:
        /* <DEDUP_REMOVED lines=8> */
.L_x_11990:
[----:B------:R-:W-:Y:S05]  /*8690*/  BSYNC.RECONVERGENT B2 ;  /* 0x0000000000027941 */ /* 0x000fea0003800200 */
.L_x_11989:
        /* <DEDUP_REMOVED lines=8> */
[----:B------:R-:W3:Y:S01]  /*8720*/  LDL R197, [R1+0x14] ;  /* 0x0000140001c57983 */ /* 0x000ee20000100800 */
[----:B------:R-:W4:Y:S03]  /*8730*/  @P2 LDC R5, c[0x0][0x40c] ;  /* 0x00010300ff052b82 */ /* 0x000f260000000800 */
[----:B------:R-:W3:Y:S01]  /*8740*/  LDL R196, [R1+0x10] ;  /* 0x0000100001c47983 */ /* 0x000ee20000100800 */
[----:B012---:R-:W-:-:S04]  /*8750*/  @P1 FFMA.FTZ R3, R210, R193, R194 ;  /* 0x000000c1d2031223 */ /* 0x007fc800000100c2 */
[----:B------:R-:W0:Y:S01]  /*8760*/  @P2 LDC R68, c[0x0][0x40c] ;  /* 0x00010300ff442b82 */ /* 0x000e220000000800 */
[----:B------:R-:W-:Y:S01]  /*8770*/  @P1 FADD.FTZ R3, R238, -R3 ;  /* 0x80000003ee031221 */ /* 0x000fe20000010000 */
[----:B------:R-:W-:Y:S01]  /*8780*/  @P1 FFMA.FTZ R2, R214, R193, R194 ;  /* 0x000000c1d6021223 */ /* 0x000fe200000100c2 */
[----:B-----5:R-:W-:Y:S02]  /*8790*/  MOV R76, R176 ;  /* 0x000000b0004c7202 */ /* 0x020fe40000000f00 */
[C---:B------:R-:W-:Y:S01]  /*87a0*/  @P1 FFMA.FTZ R76, R4.reuse, R3, R176 ;  /* 0x00000003044c1223 */ /* 0x040fe200000100b0 */
[----:B------:R-:W-:Y:S01]  /*87b0*/  @P1 FADD.FTZ R2, R235, -R2 ;  /* 0x80000002eb021221 */ /* 0x000fe20000010000 */
[----:B------:R-:W-:Y:S01]  /*87c0*/  @P2 HADD2.F32 R3, -RZ, R184.H0_H0 ;  /* 0x200000b8ff032230 */ /* 0x000fe20000004100 */
[----:B------:R-:W-:Y:S01]  /*87d0*/  MOV R77, R177 ;  /* 0x000000b1004d7202 */ /* 0x000fe20000000f00 */
[--C-:B------:R-:W-:Y:S02]  /*87e0*/  @P2 HADD2.F32 R69, -RZ, R52.reuse.H1_H1 ;  /* 0x30000034ff452230 */ /* 0x100fe40000004100 */
[----:B------:R-:W-:Y:S01]  /*87f0*/  @P1 FFMA.FTZ R77, R4, R2, R177 ;  /* 0x00000002044d1223 */ /* 0x000fe200000100b1 */
[----:B------:R-:W-:Y:S01]  /*8800*/  @P2 HADD2.F32 R2, -RZ, R52.H0_H0 ;  /* 0x20000034ff022230 */ /* 0x000fe20000004100 */
[----:B------:R-:W-:Y:S01]  /*8810*/  MOV R78, R178 ;  /* 0x000000b2004e7202 */ /* 0x000fe20000000f00 */
[----:B------:R-:W1:Y:S01]  /*8820*/  @P2 LDC R70, c[0x0][0x40c] ;  /* 0x00010300ff462b82 */ /* 0x000e620000000800 */
[----:B----4-:R-:W-:-:S04]  /*8830*/  @P2 FMUL.FTZ R5, R76, R5 ;  /* 0x000000054c052220 */ /* 0x010fc80000410000 */
[----:B------:R-:W-:-:S03]  /*8840*/  @P2 FFMA.FTZ R152, R3, R5, R152 ;  /* 0x0000000503982223 */ /* 0x000fc60000010098 */
[----:B------:R-:W2:Y:S01]  /*8850*/  @P2 LDC R3, c[0x0][0x40c] ;  /* 0x00010300ff032b82 */ /* 0x000ea20000000800 */
[----:B------:R-:W-:Y:S01]  /*8860*/  @P2 FMUL.FTZ R5, R5, R2 ;  /* 0x0000000205052220 */ /* 0x000fe20000410000 */
[----:B0-----:R-:W-:Y:S01]  /*8870*/  @P2 FMUL.FTZ R2, R77, R68 ;  /* 0x000000444d022220 */ /* 0x001fe20000410000 */
[----:B------:R-:W-:-:S05]  /*8880*/  @P2 HADD2.F32 R68, -RZ, R184.H1_H1 ;  /* 0x300000b8ff442230 */ /* 0x000fca0000004100 */
[----:B------:R-:W-:Y:S01]  /*8890*/  @P2 FFMA.FTZ R153, R68, R2, R153 ;  /* 0x0000000244992223 */ /* 0x000fe20000010099 */
[----:B------:R-:W-:Y:S01]  /*88a0*/  @P2 FMUL.FTZ R2, R2, R69 ;  /* 0x0000004502022220 */ /* 0x000fe20000410000 */
[----:B------:R-:W-:-:S04]  /*88b0*/  @P1 FFMA.FTZ R69, R215, R193, R194 ;  /* 0x000000c1d7451223 */ /* 0x000fc800000100c2 */
[----:B------:R-:W-:-:S04]  /*88c0*/  @P1 FADD.FTZ R69, R234, -R69 ;  /* 0x80000045ea451221 */ /* 0x000fc80000010000 */
[----:B------:R-:W-:Y:S01]  /*88d0*/  @P1 FFMA.FTZ R78, R4, R69, R178 ;  /* 0x00000045044e1223 */ /* 0x000fe200000100b2 */
[----:B------:R-:W-:Y:S02]  /*88e0*/  @P2 HADD2.F32 R69, -RZ, R185.H0_H0 ;  /* 0x200000b9ff452230 */ /* 0x000fe40000004100 */
[----:B------:R-:W-:Y:S02]  /*88f0*/  @P2 HADD2.F32 R68, -RZ, R53.H0_H0 ;  /* 0x20000035ff442230 */ /* 0x000fe40000004100 */
[----:B--2---:R-:W-:-:S04]  /*8900*/  @P2 FMUL.FTZ R3, R78, R3 ;  /* 0x000000034e032220 */ /* 0x004fc80000410000 */
[----:B------:R-:W-:Y:S01]  /*8910*/  @P2 FFMA.FTZ R154, R69, R3, R154 ;  /* 0x00000003459a2223 */ /* 0x000fe2000001009a */
[----:B------:R-:W-:Y:S01]  /*8920*/  @P2 FMUL.FTZ R3, R3, R68 ;  /* 0x0000004403032220 */ /* 0x000fe20000410000 */
[----:B------:R-:W-:Y:S01]  /*8930*/  @P1 FFMA.FTZ R68, R219, R193, R194 ;  /* 0x000000c1db441223 */ /* 0x000fe200000100c2 */
[----:B------:R-:W-:-:S03]  /*8940*/  MOV R79, R179 ;  /* 0x000000b3004f7202 */ /* 0x000fc60000000f00 */
[----:B------:R-:W-:Y:S01]  /*8950*/  @P1 FADD.FTZ R68, R229, -R68 ;  /* 0x80000044e5441221 */ /* 0x000fe20000010000 */
[----:B------:R-:W-:-:S03]  /*8960*/  @P2 F2FP.F16.F32.PACK_AB R5, RZ, R5 ;  /* 0x00000005ff05223e */ /* 0x000fc600000000ff */
[----:B------:R-:W-:Y:S01]  /*8970*/  @P1 FFMA.FTZ R79, R4, R68, R179 ;  /* 0x00000044044f1223 */ /* 0x000fe200000100b3 */
[----:B------:R-:W-:Y:S01]  /*8980*/  @P1 FFMA.FTZ R68, R220, R193, R194 ;  /* 0x000000c1dc441223 */ /* 0x000fe200000100c2 */
[----:B------:R-:W-:-:S03]  /*8990*/  @P2 PRMT R188, R5, 0x7610, R188 ;  /* 0x0000761005bc2816 */ /* 0x000fc600000000bc */
[----:B------:R-:W-:Y:S01]  /*89a0*/  @P1 FADD.FTZ R5, R221, -R68 ;  /* 0x80000044dd051221 */ /* 0x000fe20000010000 */
[----:B------:R-:W-:-:S03]  /*89b0*/  MOV R68, R180 ;  /* 0x000000b400447202 */ /* 0x000fc60000000f00 */
[----:B------:R-:W-:Y:S02]  /*89c0*/  @P1 FFMA.FTZ R68, R4, R5, R180 ;  /* 0x0000000504441223 */ /* 0x000fe400000100b4 */
[----:B------:R-:W0:Y:S01]  /*89d0*/  @P2 LDC R5, c[0x0][0x40c] ;  /* 0x00010300ff052b82 */ /* 0x000e220000000800 */
[----:B------:R-:W-:Y:S02]  /*89e0*/  @P2 F2FP.F16.F32.PACK_AB R2, RZ, R2 ;  /* 0x00000002ff02223e */ /* 0x000fe400000000ff */
[----:B------:R-:W-:Y:S02]  /*89f0*/  @P2 F2FP.F16.F32.PACK_AB R3, RZ, R3 ;  /* 0x00000003ff03223e */ /* 0x000fe400000000ff */
[----:B------:R-:W-:Y:S01]  /*8a00*/  @P2 PRMT R188, R188, 0x5410, R2 ;  /* 0x00005410bcbc2816 */ /* 0x000fe20000000002 */
[----:B-1----:R-:W-:Y:S01]  /*8a10*/  @P2 FMUL.FTZ R2, R79, R70 ;  /* 0x000000464f022220 */ /* 0x002fe20000410000 */
[----:B------:R-:W-:Y:S01]  /*8a20*/  @P2 PRMT R189, R3, 0x7610, R189 ;  /* 0x0000761003bd2816 */ /* 0x000fe200000000bd */
[----:B------:R-:W-:-:S02]  /*8a30*/  @P2 HADD2.F32 R70, -RZ, R185.H1_H1 ;  /* 0x300000b9ff462230 */ /* 0x000fc40000004100 */
[----:B------:R-:W-:-:S03]  /*8a40*/  @P2 HADD2.F32 R3, -RZ, R53.H1_H1 ;  /* 0x30000035ff032230 */ /* 0x000fc60000004100 */
[----:B------:R-:W-:Y:S02]  /*8a50*/  @P2 FFMA.FTZ R155, R70, R2, R155 ;  /* 0x00000002469b2223 */ /* 0x000fe4000001009b */
[----:B------:R-:W-:Y:S01]  /*8a60*/  @P2 FMUL.FTZ R2, R2, R3 ;  /* 0x0000000302022220 */ /* 0x000fe20000410000 */
[----:B------:R-:W-:Y:S02]  /*8a70*/  @P2 HADD2.F32 R3, -RZ, R186.H0_H0 ;  /* 0x200000baff032230 */ /* 0x000fe40000004100 */
[----:B------:R-:W-:Y:S02]  /*8a80*/  @P2 HADD2.F32 R70, -RZ, R54.H0_H0 ;  /* 0x20000036ff462230 */ /* 0x000fe40000004100 */
[----:B0-----:R-:W-:-:S04]  /*8a90*/  @P2 FMUL.FTZ R5, R68, R5 ;  /* 0x0000000544052220 */ /* 0x001fc80000410000 */
        /* <DEDUP_REMOVED lines=10> */
[----:B------:R-:W-:Y:S01]  /*8b40*/  @P2 HADD2.F32 R3, -RZ, R54.H1_H1 ;  /* 0x30000036ff032230 */ /* 0x000fe20000004100 */
[----:B------:R-:W-:Y:S01]  /*8b50*/  @P2 PRMT R189, R189, 0x5410, R2 ;  /* 0x00005410bdbd2816 */ /* 0x000fe20000000002 */
[----:B0-----:R-:W-:Y:S01]  /*8b60*/  @P2 FMUL.FTZ R2, R69, R70 ;  /* 0x0000004645022220 */ /* 0x001fe20000410000 */
[----:B------:R-:W-:-:S03]  /*8b70*/  @P2 HADD2.F32 R70, -RZ, R186.H1_H1 ;  /* 0x300000baff462230 */ /* 0x000fc60000004100 */
[----:B------:R-:W-:Y:S02]  /*8b80*/  @P2 FMUL.FTZ R3, R2, R3 ;  /* 0x0000000302032220 */ /* 0x000fe40000410000 */
[----:B------:R-:W-:Y:S01]  /*8b90*/  @P2 FFMA.FTZ R157, R70, R2, R157 ;  /* 0x00000002469d2223 */ /* 0x000fe2000001009d */
[----:B------:R-:W-:Y:S02]  /*8ba0*/  @P1 FFMA.FTZ R2, R224, R193, R194 ;  /* 0x000000c1e0021223 */ /* 0x000fe400000100c2 */
[----:B------:R-:W-:-:S04]  /*8bb0*/  @P2 F2FP.F16.F32.PACK_AB R3, RZ, R3 ;  /* 0x00000003ff03223e */ /* 0x000fc800000000ff */
[----:B------:R-:W-:Y:S01]  /*8bc0*/  @P2 PRMT R190, R190, 0x5410, R3 ;  /* 0x00005410bebe2816 */ /* 0x000fe20000000003 */
[----:B------:R-:W-:Y:S01]  /*8bd0*/  @P1 FADD.FTZ R3, R225, -R2 ;  /* 0x80000002e1031221 */ /* 0x000fe20000010000 */
[----:B------:R-:W-:-:S03]  /*8be0*/  MOV R70, R182 ;  /* 0x000000b600467202 */ /* 0x000fc60000000f00 */
[----:B------:R-:W-:Y:S02]  /*8bf0*/  @P1 FFMA.FTZ R70, R4, R3, R182 ;  /* 0x0000000304461223 */ /* 0x000fe400000100b6 */
[----:B------:R-:W0:Y:S01]  /*8c00*/  @P2 LDC R3, c[0x0][0x40c] ;  /* 0x00010300ff032b82 */ /* 0x000e220000000800 */
[----:B------:R-:W-:Y:S02]  /*8c10*/  @P2 HADD2.F32 R2, -RZ, R55.H0_H0 ;  /* 0x20000037ff022230 */ /* 0x000fe40000004100 */
[----:B------:R-:W-:Y:S01]  /*8c20*/  @P2 HADD2.F32 R5, -RZ, R187.H0_H0 ;  /* 0x200000bbff052230 */ /* 0x000fe20000004100 */
[----:B------:R-:W-:Y:S01]  /*8c30*/  MOV R71, R183 ;  /* 0x000000b700477202 */ /* 0x000fe20000000f00 */
[----:B0-----:R-:W-:-:S04]  /*8c40*/  @P2 FMUL.FTZ R3, R70, R3 ;  /* 0x0000000346032220 */ /* 0x001fc80000410000 */
[----:B------:R-:W-:Y:S01]  /*8c50*/  @P2 FMUL.FTZ R2, R3, R2 ;  /* 0x0000000203022220 */ /* 0x000fe20000410000 */
[----:B------:R-:W-:-:S04]  /*8c60*/  @P2 FFMA.FTZ R158, R5, R3, R158 ;  /* 0x00000003059e2223 */ /* 0x000fc8000001009e */
[----:B------:R-:W-:-:S04]  /*8c70*/  @P2 F2FP.F16.F32.PACK_AB R2, RZ, R2 ;  /* 0x00000002ff02223e */ /* 0x000fc800000000ff */
[----:B------:R-:W-:Y:S01]  /*8c80*/  @P2 PRMT R191, R2, 0x7610, R191 ;  /* 0x0000761002bf2816 */ /* 0x000fe200000000bf */
[----:B---3--:R-:W-:-:S04]  /*8c90*/  @P1 FFMA.FTZ R193, R197, R193, R194 ;  /* 0x000000c1c5c11223 */ /* 0x008fc800000100c2 */
[----:B------:R-:W-:-:S04]  /*8ca0*/  @P1 FADD.FTZ R193, R196, -R193 ;  /* 0x800000c1c4c11221 */ /* 0x000fc80000010000 */
        /* <DEDUP_REMOVED lines=10> */
.L_x_11993:
[----:B012---:R-:W-:Y:S01]  /*8d50*/  @P1 FFMA.FTZ R3, R210, R193, R194 ;  /* 0x000000c1d2031223 */ /* 0x007fe200000100c2 */
        /* <DEDUP_REMOVED lines=86> */
[----:B------:R-:W-:Y:S01]  /*92c0*/  MOV R2, R183 ;  /* 0x000000b700027202 */ /* 0x000fe20000000f00 */
[----:B------:R-:W-:Y:S02]  /*92d0*/  HADD2.F32 R3, -RZ, R55.H1_H1 ;  /* 0x30000037ff037230 */ /* 0x000fe40000004100 */
[----:B--2---:R-:W-:-:S04]  /*92e0*/  @P1 FFMA.FTZ R193, R198, R193, R194 ;  /* 0x000000c1c6c11223 */ /* 0x004fc800000100c2 */
[----:B---3--:R-:W-:-:S04]  /*92f0*/  @P1 FADD.FTZ R193, R197, -R193 ;  /* 0x800000c1c5c11221 */ /* 0x008fc80000010000 */
[----:B------:R-:W-:-:S04]  /*9300*/  @P1 FFMA.FTZ R2, R4, R193, R183 ;  /* 0x000000c104021223 */ /* 0x000fc800000100b7 */
[----:B------:R-:W-:-:S04]  /*9310*/  FMUL.FTZ R2, R2, UR12 ;  /* 0x0000000c02027c20 */ /* 0x000fc80008410000 */
[----:B------:R-:W-:Y:S01]  /*9320*/  FMUL.FTZ R3, R3, R2 ;  /* 0x0000000203037220 */ /* 0x000fe20000410000 */
[----:B------:R-:W-:-:S04]  /*9330*/  HADD2.F32 R4, -RZ, R187.H1_H1 ;  /* 0x300000bbff047230 */ /* 0x000fc80000004100 */
[----:B------:R-:W-:Y:S01]  /*9340*/  F2FP.F16.F32.PACK_AB R3, RZ, R3 ;  /* 0x00000003ff03723e */ /* 0x000fe200000000ff */
[----:B------:R-:W-:-:S03]  /*9350*/  FFMA.FTZ R159, R4, R2, R159 ;  /* 0x00000002049f7223 */ /* 0x000fc6000001009f */
[----:B------:R-:W-:Y:S01]  /*9360*/  PRMT R191, R191, 0x5410, R3 ;  /* 0x00005410bfbf7816 */ /* 0x000fe20000000003 */
[----:B------:R-:W-:Y:S06]  /*9370*/  BRA `(.L_x_11994) ;  /* 0x0000001000487947 */ /* 0x000fec0003800000 */
.L_x_11992:
[----:B------:R-:W-:-:S04]  /*9380*/  UISETP.NE.U32.AND UP0, UPT, UR14, URZ, UPT ;  /* 0x000000ff0e00728c */ /* 0x000fc8000bf05070 */
[----:B------:R-:W-:-:S06]  /*9390*/  UISETP.NE.AND.EX UP0, UPT, UR15, URZ, UPT, UP0 ;  /* 0x000000ff0f00728c */ /* 0x000fcc000bf05300 */
[----:B------:R-:W-:-:S13]  /*93a0*/  PLOP3.LUT P0, PT, PT, PT, UP0, 0x80, 0x8 ;  /* 0x000000000008781c */ /* 0x000fda0003f0f008 */
[----:B------:R-:W-:Y:S05]  /*93b0*/  @!P0 BRA `(.L_x_11995) ;  /* 0x0000000800588947 */ /* 0x000fea0003800000 */
[----:B------:R-:W-:Y:S01]  /*93c0*/  BSSY.RECONVERGENT B3, `(.L_x_11996) ;  /* 0x000000f000037945 */ /* 0x000fe20003800200 */
[----:B------:R-:W-:-:S03]  /*93d0*/  ISETP.GT.AND P1, PT, R5, RZ, PT ;  /* 0x000000ff0500720c */ /* 0x000fc60003f24270 */
[----:B------:R-:W-:Y:S10]  /*93e0*/  @!P2 BRA `(.L_x_11997) ;  /* 0x000000000030a947 */ /* 0x000ff40003800000 */
[----:B012---:R-:W-:Y:S01]  /*93f0*/  FFMA.FTZ R3, R210, R193, R194 ;  /* 0x000000c1d2037223 */ /* 0x007fe200000100c2 */
[----:B------:R-:W-:Y:S01]  /*9400*/  ISETP.GT.AND P3, PT, R5, RZ, PT ;  /* 0x000000ff0500720c */ /* 0x000fe20003f64270 */
[----:B-----5:R-:W-:Y:S02]  /*9410*/  HADD2.F32 R69, -RZ, R184.H0_H0 ;  /* 0x200000b8ff457230 */ /* 0x020fe40000004100 */
        /* <DEDUP_REMOVED lines=9> */
.L_x_11997:
[----:B------:R-:W-:Y:S05]  /*94b0*/  BSYNC.RECONVERGENT B3 ;  /* 0x0000000000037941 */ /* 0x000fea0003800200 */
.L_x_11996:
[----:B------:R-:W-:Y:S04]  /*94c0*/  BSSY.RECONVERGENT B3, `(.L_x_11998) ;  /* 0x000000e000037945 */ /* 0x000fe80003800200 */
[----:B------:R-:W-:Y:S05]  /*94d0*/  @!P2 BRA `(.L_x_11999) ;  /* 0x000000000030a947 */ /* 0x000fea0003800000 */
[----:B012---:R-:W-:Y:S01]  /*94e0*/  FFMA.FTZ R2, R214, R193, R194 ;  /* 0x000000c1d6027223 */ /* 0x007fe200000100c2 */
        /* <DEDUP_REMOVED lines=11> */
.L_x_11999:
[----:B------:R-:W-:Y:S05]  /*95a0*/  BSYNC.RECONVERGENT B3 ;  /* 0x0000000000037941 */ /* 0x000fea0003800200 */
.L_x_11998:
        /* <DEDUP_REMOVED lines=14> */
.L_x_12001:
[----:B------:R-:W-:Y:S05]  /*9690*/  BSYNC.RECONVERGENT B3 ;  /* 0x0000000000037941 */ /* 0x000fea0003800200 */
.L_x_12000:
        /* <DEDUP_REMOVED lines=14> */
.L_x_12003:
[----:B------:R-:W-:Y:S05]  /*9780*/  BSYNC.RECONVERGENT B3 ;  /* 0x0000000000037941 */ /* 0x000fea0003800200 */
.L_x_12002:
        /* <DEDUP_REMOVED lines=14> */
.L_x_12005:
[----:B------:R-:W-:Y:S05]  /*9870*/  BSYNC.RECONVERGENT B3 ;  /* 0x0000000000037941 */ /* 0x000fea0003800200 */
.L_x_12004:
        /* <DEDUP_REMOVED lines=14> */
.L_x_12007:
[----:B------:R-:W-:Y:S05]  /*9960*/  BSYNC.RECONVERGENT B3 ;  /* 0x0000000000037941 */ /* 0x000fea0003800200 */
.L_x_12006:
        /* <DEDUP_REMOVED lines=14> */
.L_x_12009:
[----:B------:R-:W-:Y:S05]  /*9a50*/  BSYNC.RECONVERGENT B3 ;  /* 0x0000000000037941 */ /* 0x000fea0003800200 */
.L_x_12008:
[----:B012---:R-:W2:Y:S04]  /*9a60*/  LDL R3, [R1+0x10] ;  /* 0x0000100001037983 */ /* 0x007ea80000100800 */
[----:B------:R-:W3:Y:S01]  /*9a70*/  LDL R2, [R1+0x14] ;  /* 0x0000140001027983 */ /* 0x000ee20000100800 */
[-CC-:B------:R-:W-:Y:S01]  /*9a80*/  FFMA.FTZ R70, R224, R193.reuse, R194.reuse ;  /* 0x000000c1e0467223 */ /* 0x180fe200000100c2 */
[-CC-:B------:R-:W-:Y:S01]  /*9a90*/  FFMA.FTZ R76, R222, R193.reuse, R194.reuse ;  /* 0x000000c1de4c7223 */ /* 0x180fe200000100c2 */
[-CC-:B------:R-:W-:Y:S01]  /*9aa0*/  FFMA.FTZ R78, R220, R193.reuse, R194.reuse ;  /* 0x000000c1dc4e7223 */ /* 0x180fe200000100c2 */
[-CC-:B------:R-:W-:Y:S01]  /*9ab0*/  FFMA.FTZ R68, R219, R193.reuse, R194.reuse ;  /* 0x000000c1db447223 */ /* 0x180fe200000100c2 */
[----:B------:R-:W-:Y:S01]  /*9ac0*/  FFMA.FTZ R5, R215, R193, R194 ;  /* 0x000000c1d7057223 */ /* 0x000fe200000100c2 */
[----:B------:R-:W-:-:S02]  /*9ad0*/  FADD.FTZ R197, R225, -R70 ;  /* 0x80000046e1c57221 */ /* 0x000fc40000010000 */
[----:B------:R-:W-:Y:S01]  /*9ae0*/  FADD.FTZ R79, R229, -R68 ;  /* 0x80000044e54f7221 */ /* 0x000fe20000010000 */
[----:B------:R-:W-:Y:S01]  /*9af0*/  FADD.FTZ R5, R234, -R5 ;  /* 0x80000005ea057221 */ /* 0x000fe20000010000 */
[C---:B-----5:R-:W-:Y:S02]  /*9b00*/  FMUL.FTZ R70, R4.reuse, R197 ;  /* 0x000000c504467220 */ /* 0x060fe40000410000 */
[----:B------:R-:W-:-:S03]  /*9b10*/  FMUL.FTZ R79, R4, R79 ;  /* 0x0000004f044f7220 */ /* 0x000fc60000410000 */
[----:B------:R-:W-:Y:S02]  /*9b20*/  FSEL R70, R70, RZ, P1 ;  /* 0x000000ff46467208 */ /* 0x000fe40000800000 */
[----:B------:R-:W-:Y:S02]  /*9b30*/  FSEL R79, R79, RZ, P1 ;  /* 0x000000ff4f4f7208 */ /* 0x000fe40000800000 */
[----:B--2---:R-:W-:Y:S01]  /*9b40*/  MOV R69, R3 ;  /* 0x0000000300457202 */ /* 0x004fe20000000f00 */
[-CC-:B------:R-:W-:Y:S01]  /*9b50*/  FFMA.FTZ R3, R210, R193.reuse, R194.reuse ;  /* 0x000000c1d2037223 */ /* 0x180fe200000100c2 */
[-CC-:B---3--:R-:W-:Y:S01]  /*9b60*/  FFMA.FTZ R71, R2, R193.reuse, R194.reuse ;  /* 0x000000c102477223 */ /* 0x188fe200000100c2 */
        /* <DEDUP_REMOVED lines=27> */
.L_x_11995:
[----:B------:R-:W-:Y:S04]  /*9d20*/  BSSY.RECONVERGENT B3, `(.L_x_12010) ;  /* 0x000000e000037945 */ /* 0x000fe80003800200 */
[----:B------:R-:W-:Y:S05]  /*9d30*/  @!P2 BRA `(.L_x_12011) ;  /* 0x000000000030a947 */ /* 0x000fea0003800000 */
[----:B012---:R-:W-:Y:S01]  /*9d40*/  FFMA.FTZ R3, R210, R193, R194 ;  /* 0x000000c1d2037223 */ /* 0x007fe200000100c2 */
        /* <DEDUP_REMOVED lines=11> */
.L_x_12011:
[----:B------:R-:W-:Y:S05]  /*9e00*/  BSYNC.RECONVERGENT B3 ;  /* 0x0000000000037941 */ /* 0x000fea0003800200 */
.L_x_12010:
[----:B------:R-:W-:Y:S04]  /*9e10*/  BSSY.RECONVERGENT B3, `(.L_x_12012) ;  /* 0x000000e000037945 */ /* 0x000fe80003800200 */
[----:B------:R-:W-:Y:S05]  /*9e20*/  @!P2 BRA `(.L_x_12013) ;  /* 0x000000000030a947 */ /* 0x000fea0003800000 */
[----:B012---:R-:W-:Y:S01]  /*9e30*/  FFMA.FTZ R2, R214, R193, R194 ;  /* 0x000000c1d6027223 */ /* 0x007fe200000100c2 */
        /* <DEDUP_REMOVED lines=11> */
.L_x_12013:
[----:B------:R-:W-:Y:S05]  /*9ef0*/  BSYNC.RECONVERGENT B3 ;  /* 0x0000000000037941 */ /* 0x000fea0003800200 */
.L_x_12012:
        /* <DEDUP_REMOVED lines=14> */
.L_x_12015:
[----:B------:R-:W-:Y:S05]  /*9fe0*/  BSYNC.RECONVERGENT B3 ;  /* 0x0000000000037941 */ /* 0x000fea0003800200 */
.L_x_12014:
        /* <DEDUP_REMOVED lines=14> */
.L_x_12017:
[----:B------:R-:W-:Y:S05]  /*a0d0*/  BSYNC.RECONVERGENT B3 ;  /* 0x0000000000037941 */ /* 0x000fea0003800200 */
.L_x_12016:
[----:B------:R-:W-:Y:S04]  /*a0e0*/  BSSY.RECONVERGENT B3, `(.L_x_12018) ;  /* 0x000000e000037945 */ /* 0x000fe80003800200 */
[----:B------:R-:W-:Y:S05]  /*a0f0*/  @!P2 BRA `(.L_x_12019) ;  /* 0x000000000030a947 */ /* 0x000fea0003800000 */
[----:B012---:R-:W-:Y:S01]  /*a100*/  FFMA.FTZ R2, R220, R193, R194 ;  /* 0x000000c1dc027223 */ /* 0x007fe200000100c2 */
        /* <DEDUP_REMOVED lines=11> */
.L_x_12019:
[----:B------:R-:W-:Y:S05]  /*a1c0*/  BSYNC.RECONVERGENT B3 ;  /* 0x0000000000037941 */ /* 0x000fea0003800200 */
.L_x_12018:
        /* <DEDUP_REMOVED lines=14> */
.L_x_12021:
[----:B------:R-:W-:Y:S05]  /*a2b0*/  BSYNC.RECONVERGENT B3 ;  /* 0x0000000000037941 */ /* 0x000fea0003800200 */
.L_x_12020:
        /* <DEDUP_REMOVED lines=14> */
.L_x_12023:
[----:B------:R-:W-:Y:S05]  /*a3a0*/  BSYNC.RECONVERGENT B3 ;  /* 0x0000000000037941 */ /* 0x000fea0003800200 */
.L_x_12022:
[----:B012---:R-:W2:Y:S04]  /*a3b0*/  LDL R3, [R1+0x14] ;  /* 0x0000140001037983 */ /* 0x007ea80000100800 */
[----:B------:R-:W3:Y:S01]  /*a3c0*/  LDL R2, [R1+0x10] ;  /* 0x0000100001027983 */ /* 0x000ee20000100800 */
[----:B------:R-:W-:Y:S01]  /*a3d0*/  ISETP.GT.AND P1, PT, R5, RZ, PT ;  /* 0x000000ff0500720c */ /* 0x000fe20003f24270 */
[----:B--2---:R-:W-:Y:S02]  /*a3e0*/  FFMA.FTZ R193, R3, R193, R194 ;  /* 0x000000c103c17223 */ /* 0x004fe400000100c2 */
[----:B------:R-:W0:Y:S02]  /*a3f0*/  @P2 LDC R3, c[0x0][0x40c] ;  /* 0x00010300ff032b82 */ /* 0x000e240000000800 */
[----:B---3--:R-:W-:-:S04]  /*a400*/  FADD.FTZ R193, R2, -R193 ;  /* 0x800000c102c17221 */ /* 0x008fc80000010000 */
[----:B-----5:R-:W-:-:S05]  /*a410*/  FMUL.FTZ R193, R4, R193 ;  /* 0x000000c104c17220 */ /* 0x020fca0000410000 */
[----:B------:R-:W-:Y:S01]  /*a420*/  FSEL R2, R193, RZ, P1 ;  /* 0x000000ffc1027208 */ /* 0x000fe20000800000 */
[----:B------:R-:W-:-:S04]  /*a430*/  @P2 HADD2.F32 R4, -RZ, R187.H1_H1 ;  /* 0x300000bbff042230 */ /* 0x000fc80000004100 */
[----:B0-----:R-:W-:Y:S01]  /*a440*/  @P2 FMUL.FTZ R2, R2, R3 ;  /* 0x0000000302022220 */ /* 0x001fe20000410000 */
[----:B------:R-:W-:-:S05]  /*a450*/  @P2 HADD2.F32 R3, -RZ, R55.H1_H1 ;  /* 0x30000037ff032230 */ /* 0x000fca0000004100 */
[-C--:B------:R-:W-:Y:S01]  /*a460*/  @P2 FMUL.FTZ R3, R3, R2.reuse ;  /* 0x0000000203032220 */ /* 0x080fe20000410000 */
[----:B------:R-:W-:-:S04]  /*a470*/  @P2 FFMA.FTZ R159, R4, R2, R159 ;  /* 0x00000002049f2223 */ /* 0x000fc8000001009f */
[----:B------:R-:W-:-:S04]  /*a480*/  @P2 F2FP.F16.F32.PACK_AB R3, RZ, R3 ;  /* 0x00000003ff03223e */ /* 0x000fc800000000ff */
[----:B------:R-:W-:-:S07]  /*a490*/  @P2 PRMT R191, R191, 0x5410, R3 ;  /* 0x00005410bfbf2816 */ /* 0x000fce0000000003 */
.L_x_11994:
[----:B------:R-:W-:Y:S05]  /*a4a0*/  BSYNC.RECONVERGENT B2 ;  /* 0x0000000000027941 */ /* 0x000fea0003800200 */
.L_x_11991:
[----:B------:R-:W0:Y:S08]  /*a4b0*/  @P0 LDC.64 R2, c[0x0][0x478] ;  /* 0x00011e00ff020b82 */ /* 0x000e300000000a00 */
[----:B------:R-:W1:Y:S01]  /*a4c0*/  @P2 LDC.64 R4, c[0x0][0x468] ;  /* 0x00011a00ff042b82 */ /* 0x000e620000000a00 */
[----:B0-----:R-:W-:-:S05]  /*a4d0*/  @P0 IMAD.WIDE.U32 R2, R195, 0x20, R2 ;  /* 0x00000020c3020825 */ /* 0x001fca00078e0002 */
[----:B------:R3:W-:Y:S01]  /*a4e0*/  @P0 STG.E.128 desc[UR6][R2.64], R76 ;  /* 0x0000004c02000986 */ /* 0x0007e2000c101d06 */
[----:B-1----:R-:W-:-:S03]  /*a4f0*/  @P2 IMAD.WIDE.U32 R192, R192, 0x10, R4 ;  /* 0x00000010c0c02825 */ /* 0x002fc600078e0004 */
[----:B------:R3:W-:Y:S04]  /*a500*/  @P0 STG.E.128 desc[UR6][R2.64+0x10], R68 ;  /* 0x0000104402000986 */ /* 0x0007e8000c101d06 */
[----:B------:R3:W-:Y:S02]  /*a510*/  @P2 STG.E.128 desc[UR6][R192.64], R188 ;  /* 0x000000bcc0002986 */ /* 0x0007e4000c101d06 */
.L_x_11988:
[----:B------:R-:W-:Y:S05]  /*a520*/  BSYNC.RECONVERGENT B1 ;  /* 0x0000000000017941 */ /* 0x000fea0003800200 */
.L_x_11987:
[----:B0123--:R-:W0:Y:S02]  /*a530*/  LDC.64 R2, c[0x0][0x380] ;  /* 0x0000e000ff027b82 */ /* 0x00fe240000000a00 */
[----:B0-----:R-:W-:-:S04]  /*a540*/  LEA R6, R2, R6, 0x2 ;  /* 0x0000000602067211 */ /* 0x001fc800078e10ff */
[----:B------:R-:W-:-:S13]  /*a550*/  ISETP.GE.AND P0, PT, R6, R3, PT ;  /* 0x000000030600720c */ /* 0x000fda0003f06270 */
[----:B------:R-:W-:Y:S05]  /*a560*/  @!P0 BRA `(.L_x_12024) ;  /* 0xffffff6400088947 */ /* 0x000fea000383ffff */
.L_x_11865:
[----:B------:R-:W-:Y:S05]  /*a570*/  BSYNC B0 ;  /* 0x0000000000007941 */ /* 0x000fea0003800000 */
.L_x_11864:
[----:B------:R-:W2:Y:S01]  /*a580*/  LDL.LU R2, [R1+0x24] ;  /* 0x0000240001027983 */ /* 0x000ea20000300800 */
[----:B-----5:R-:W-:Y:S01]  /*a590*/  MOV R4, 0x400 ;  /* 0x0000040000047802 */ /* 0x020fe20000000f00 */
[----:B------:R-:W-:Y:S05]  /*a5a0*/  WARPSYNC.ALL ;  /* 0x0000000000007948 */ /* 0x000fea0003800000 */
[----:B------:R-:W0:Y:S01]  /*a5b0*/  S2R R193, SR_TID.X ;  /* 0x0000000000c17919 */ /* 0x000e220000002100 */
[----:B------:R-:W1:Y:S01]  /*a5c0*/  S2UR UR4, SR_CTAID.X ;  /* 0x00000000000479c3 */ /* 0x000e620000002500 */
[----:B------:R-:W3:Y:S01]  /*a5d0*/  LDCU.128 UR16, c[0x0][0x440] ;  /* 0x00008800ff1077ac */ /* 0x000ee20008000c00 */
[----:B------:R-:W-:Y:S01]  /*a5e0*/  BSSY.RECONVERGENT B0, `(.L_x_12025) ;  /* 0x0000098000007945 */ /* 0x000fe20003800200 */
[----:B------:R-:W4:Y:S01]  /*a5f0*/  S2R R5, SR_CgaCtaId ;  /* 0x0000000000057919 */ /* 0x000f220000008800 */
[----:B0-----:R-:W-:-:S02]  /*a600*/  SHF.L.U32 R0, R193, 0x5, RZ ;  /* 0x00000005c1007819 */ /* 0x001fc400000006ff */
[----:B------:R-:W-:Y:S02]  /*a610*/  LOP3.LUT R70, R193, 0x7f, RZ, 0x3c, !PT ;  /* 0x0000007fc1467812 */ /* 0x000fe400078e3cff */
[----:B----4-:R-:W-:-:S04]  /*a620*/  LEA R5, R5, R4, 0x18 ;  /* 0x0000000405057211 */ /* 0x010fc800078ec0ff */
[C---:B------:R-:W-:Y:S02]  /*a630*/  LEA R8, R193.reuse, R5, 0x2 ;  /* 0x00000005c1087211 */ /* 0x040fe400078e10ff */
[----:B--2---:R-:W-:Y:S02]  /*a640*/  MOV R192, R2 ;  /* 0x0000000200c07202 */ /* 0x004fe40000000f00 */
[----:B------:R-:W-:Y:S02]  /*a650*/  SHF.L.U32 R2, R193, 0x7, RZ ;  /* 0x00000007c1027819 */ /* 0x000fe400000006ff */
[----:B------:R-:W-:Y:S02]  /*a660*/  IADD3 R70, PT, PT, R70, R192, RZ ;  /* 0x000000c046467210 */ /* 0x000fe40007ffe0ff */
[----:B------:R-:W-:Y:S02]  /*a670*/  LOP3.LUT R3, R2, 0x3000, RZ, 0xc0, !PT ;  /* 0x0000300002037812 */ /* 0x000fe400078ec0ff */
[----:B------:R-:W-:-:S02]  /*a680*/  ISETP.GE.U32.AND P6, PT, R70, 0x100, PT ;  /* 0x000001004600780c */ /* 0x000fc40003fc6070 */
[----:B------:R-:W-:Y:S02]  /*a690*/  LOP3.LUT R0, R3, 0x3e0, R0, 0xf8, !PT ;  /* 0x000003e003007812 */ /* 0x000fe400078ef800 */
[----:B------:R-:W-:Y:S02]  /*a6a0*/  ISETP.GE.U32.AND P5, PT, R70, 0x180, PT ;  /* 0x000001804600780c */ /* 0x000fe40003fa6070 */
[----:B------:R-:W-:-:S05]  /*a6b0*/  IADD3 R0, PT, PT, R0, R5, RZ ;  /* 0x0000000500007210 */ /* 0x000fca0007ffe0ff */
        /* <DEDUP_REMOVED lines=11> */
[----:B------:R-:W-:-:S04]  /*a770*/  IADD3 R73, P0, PT, R73, R193, RZ ;  /* 0x000000c149497210 */ /* 0x000fc80007f1e0ff */
[----:B------:R-:W-:-:S04]  /*a780*/  IADD3.X R72, PT, PT, RZ, RZ, RZ, P0, !PT ;  /* 0x000000ffff487210 */ /* 0x000fc800007fe4ff */
        /* <DEDUP_REMOVED lines=125> */
.L_x_12026:
[----:B------:R-:W-:Y:S05]  /*af60*/  BSYNC.RECONVERGENT B0 ;  /* 0x0000000000007941 */ /* 0x000fea0003800200 */
.L_x_12025:
        /* <DEDUP_REMOVED lines=129> */
.L_x_12028:
[----:B------:R-:W-:Y:S05]  /*b780*/  BSYNC.RECONVERGENT B0 ;  /* 0x0000000000007941 */ /* 0x000fea0003800200 */
.L_x_12027:
        /* <DEDUP_REMOVED lines=18> */
.L_x_12030:
[----:B------:R-:W-:Y:S05]  /*b8b0*/  BSYNC.RECONVERGENT B0 ;  /* 0x0000000000007941 */ /* 0x000fea0003800200 */
.L_x_12029:
        /* <DEDUP_REMOVED lines=18> */
.L_x_12032:
[----:B------:R-:W-:Y:S05]  /*b9e0*/  BSYNC.RECONVERGENT B0 ;  /* 0x0000000000007941 */ /* 0x000fea0003800200 */
.L_x_12031:
        /* <DEDUP_REMOVED lines=18> */
.L_x_12034:
[----:B------:R-:W-:Y:S05]  /*bb10*/  BSYNC.RECONVERGENT B0 ;  /* 0x0000000000007941 */ /* 0x000fea0003800200 */
.L_x_12033:
        /* <DEDUP_REMOVED lines=18> */
.L_x_12036:
[----:B------:R-:W-:Y:S05]  /*bc40*/  BSYNC.RECONVERGENT B0 ;  /* 0x0000000000007941 */ /* 0x000fea0003800200 */
.L_x_12035:
        /* <DEDUP_REMOVED lines=18> */
.L_x_12038:
[----:B------:R-:W-:Y:S05]  /*bd70*/  BSYNC.RECONVERGENT B0 ;  /* 0x0000000000007941 */ /* 0x000fea0003800200 */
.L_x_12037:
        /* <DEDUP_REMOVED lines=11> */
.L_x_11875:
[----:B0-----:R-:W-:Y:S01]  /*be30*/  HFMA2 R192, -RZ, RZ, 0, 5.9604644775390625e-08 ;  /* 0x00000001ffc07431 */ /* 0x001fe200000001ff */
[----:B------:R-:W-:Y:S01]  /*be40*/  BSSY B1, `(.L_x_12039) ;  /* 0x0000007000017945 */ /* 0x000fe20003800000 */
[----:B------:R-:W-:Y:S02]  /*be50*/  MOV R193, R228 ;  /* 0x000000e400c17202 */ /* 0x000fe40000000f00 */
[----:B-1----:R-:W-:Y:S02]  /*be60*/  MOV R3, 0x1f ;  /* 0x0000001f00037802 */ /* 0x002fe40000000f00 */
[----:B------:R-:W-:-:S07]  /*be70*/  MOV R2, 0xffffffff ;  /* 0xffffffff00027802 */ /* 0x000fce0000000f00 */
[----:B-----5:R-:W-:Y:S05]  /*be80*/  WARPSYNC.COLLECTIVE R2, `(.L_x_12040) ;  /* 0x0000000002087348 */ /* 0x020fea0003c00000 */
[----:B------:R0:W1:Y:S02]  /*be90*/  SHFL.BFLY P0, R194, R193, R192, R3 ;  /* 0x0c0000c0c1c27389 */ /* 0x0000640000000003 */
[----:B01---5:R-:W-:Y:S05]  /*bea0*/  ENDCOLLECTIVE ;  /* 0x000000000000791b */ /* 0x023fea0003800000 */
.L_x_12040:
[----:B------:R-:W-:Y:S05]  /*beb0*/  BSYNC B1 ;  /* 0x0000000000017941 */ /* 0x000fea0003800000 */
.L_x_12039:
        /* <DEDUP_REMOVED lines=8> */
.L_x_12041:
[----:B------:R-:W-:Y:S01]  /*bf40*/  MOV R193, R228 ;  /* 0x000000e400c17202 */ /* 0x000fe20000000f00 */
[----:B------:R-:W-:Y:S02]  /*bf50*/  HFMA2 R192, -RZ, RZ, 0, 1.1920928955078125e-07 ;  /* 0x00000002ffc07431 */ /* 0x000fe400000001ff */
[----:B------:R-:W-:-:S07]  /*bf60*/  FADD.FTZ R227, R194, R227 ;  /* 0x000000e3c2e37221 */ /* 0x000fce0000010000 */
[----:B------:R-:W-:Y:S05]  /*bf70*/  WARPSYNC.COLLECTIVE R2, `(.L_x_12042) ;  /* 0x0000000002087348 */ /* 0x000fea0003c00000 */
[----:B------:R0:W1:Y:S02]  /*bf80*/  SHFL.BFLY P0, R194, R193, R192, R3 ;  /* 0x0c0000c0c1c27389 */ /* 0x0000640000000003 */
[----:B01----:R-:W-:Y:S05]  /*bf90*/  ENDCOLLECTIVE ;  /* 0x000000000000791b */ /* 0x003fea0003800000 */
.L_x_12042:
[----:B------:R-:W-:Y:S01]  /*bfa0*/  MOV R193, R227 ;  /* 0x000000e300c17202 */ /* 0x000fe20000000f00 */
[----:B------:R-:W-:-:S07]  /*bfb0*/  FADD.FTZ R228, R228, R194 ;  /* 0x000000c2e4e47221 */ /* 0x000fce0000010000 */
[----:B------:R-:W-:Y:S05]  /*bfc0*/  WARPSYNC.COLLECTIVE R2, `(.L_x_12043) ;  /* 0x0000000002087348 */ /* 0x000fea0003c00000 */
[----:B------:R0:W1:Y:S02]  /*bfd0*/  SHFL.BFLY P0, R194, R193, R192, R3 ;  /* 0x0c0000c0c1c27389 */ /* 0x0000640000000003 */
[----:B01----:R-:W-:Y:S05]  /*bfe0*/  ENDCOLLECTIVE ;  /* 0x000000000000791b */ /* 0x003fea0003800000 */
.L_x_12043:
[----:B------:R-:W-:Y:S01]  /*bff0*/  MOV R193, R228 ;  /* 0x000000e400c17202 */ /* 0x000fe20000000f00 */
[----:B------:R-:W-:Y:S02]  /*c000*/  HFMA2 R192, -RZ, RZ, 0, 2.384185791015625e-07 ;  /* 0x00000004ffc07431 */ /* 0x000fe400000001ff */
[----:B------:R-:W-:-:S07]  /*c010*/  FADD.FTZ R227, R227, R194 ;  /* 0x000000c2e3e37221 */ /* 0x000fce0000010000 */
[----:B------:R-:W-:Y:S05]  /*c020*/  WARPSYNC.COLLECTIVE R2, `(.L_x_12044) ;  /* 0x0000000002087348 */ /* 0x000fea0003c00000 */
[----:B------:R0:W1:Y:S02]  /*c030*/  SHFL.BFLY P0, R194, R193, R192, R3 ;  /* 0x0c0000c0c1c27389 */ /* 0x0000640000000003 */
[----:B01----:R-:W-:Y:S05]  /*c040*/  ENDCOLLECTIVE ;  /* 0x000000000000791b */ /* 0x003fea0003800000 */
.L_x_12044:
[----:B------:R-:W-:Y:S01]  /*c050*/  MOV R193, R227 ;  /* 0x000000e300c17202 */ /* 0x000fe20000000f00 */
[----:B------:R-:W-:-:S07]  /*c060*/  FADD.FTZ R228, R228, R194 ;  /* 0x000000c2e4e47221 */ /* 0x000fce0000010000 */
[----:B------:R-:W-:Y:S05]  /*c070*/  WARPSYNC.COLLECTIVE R2, `(.L_x_12045) ;  /* 0x0000000002087348 */ /* 0x000fea0003c00000 */
[----:B------:R0:W1:Y:S02]  /*c080*/  SHFL.BFLY P0, R194, R193, R192, R3 ;  /* 0x0c0000c0c1c27389 */ /* 0x0000640000000003 */
[----:B01----:R-:W-:Y:S05]  /*c090*/  ENDCOLLECTIVE ;  /* 0x000000000000791b */ /* 0x003fea0003800000 */
.L_x_12045:
[----:B------:R-:W-:Y:S01]  /*c0a0*/  MOV R193, R228 ;  /* 0x000000e400c17202 */ /* 0x000fe20000000f00 */
[----:B------:R-:W-:Y:S02]  /*c0b0*/  HFMA2 R192, -RZ, RZ, 0, 4.76837158203125e-07 ;  /* 0x00000008ffc07431 */ /* 0x000fe400000001ff */
[----:B------:R-:W-:-:S07]  /*c0c0*/  FADD.FTZ R227, R227, R194 ;  /* 0x000000c2e3e37221 */ /* 0x000fce0000010000 */
[----:B------:R-:W-:Y:S05]  /*c0d0*/  WARPSYNC.COLLECTIVE R2, `(.L_x_12046) ;  /* 0x0000000002087348 */ /* 0x000fea0003c00000 */
[----:B------:R0:W1:Y:S02]  /*c0e0*/  SHFL.BFLY P0, R194, R193, R192, R3 ;  /* 0x0c0000c0c1c27389 */ /* 0x0000640000000003 */
[----:B01----:R-:W-:Y:S05]  /*c0f0*/  ENDCOLLECTIVE ;  /* 0x000000000000791b */ /* 0x003fea0003800000 */
.L_x_12046:
[----:B------:R-:W-:Y:S01]  /*c100*/  MOV R193, R227 ;  /* 0x000000e300c17202 */ /* 0x000fe20000000f00 */
[----:B------:R-:W-:-:S07]  /*c110*/  FADD.FTZ R228, R228, R194 ;  /* 0x000000c2e4e47221 */ /* 0x000fce0000010000 */
[----:B------:R-:W-:Y:S05]  /*c120*/  WARPSYNC.COLLECTIVE R2, `(.L_x_12047) ;  /* 0x0000000002087348 */ /* 0x000fea0003c00000 */
[----:B------:R0:W1:Y:S02]  /*c130*/  SHFL.BFLY P0, R194, R193, R192, R3 ;  /* 0x0c0000c0c1c27389 */ /* 0x0000640000000003 */
[----:B01----:R-:W-:Y:S05]  /*c140*/  ENDCOLLECTIVE ;  /* 0x000000000000791b */ /* 0x003fea0003800000 */
.L_x_12047:
[----:B------:R-:W-:Y:S01]  /*c150*/  MOV R193, R228 ;  /* 0x000000e400c17202 */ /* 0x000fe20000000f00 */
[----:B------:R-:W-:Y:S02]  /*c160*/  HFMA2 R192, -RZ, RZ, 0, 9.5367431640625e-07 ;  /* 0x00000010ffc07431 */ /* 0x000fe400000001ff */
[----:B------:R-:W-:-:S07]  /*c170*/  FADD.FTZ R227, R227, R194 ;  /* 0x000000c2e3e37221 */ /* 0x000fce0000010000 */
[----:B------:R-:W-:Y:S05]  /*c180*/  WARPSYNC.COLLECTIVE R2, `(.L_x_12048) ;  /* 0x0000000002087348 */ /* 0x000fea0003c00000 */
[----:B------:R0:W1:Y:S02]  /*c190*/  SHFL.BFLY P0, R194, R193, R192, R3 ;  /* 0x0c0000c0c1c27389 */ /* 0x0000640000000003 */
[----:B01----:R-:W-:Y:S05]  /*c1a0*/  ENDCOLLECTIVE ;  /* 0x000000000000791b */ /* 0x003fea0003800000 */
.L_x_12048:
[----:B------:R-:W-:Y:S02]  /*c1b0*/  MOV R193, R227 ;  /* 0x000000e300c17202 */ /* 0x000fe40000000f00 */
[----:B------:R-:W-:-:S07]  /*c1c0*/  MOV R195, R194 ;  /* 0x000000c200c37202 */ /* 0x000fce0000000f00 */
[----:B------:R-:W-:Y:S05]  /*c1d0*/  WARPSYNC.COLLECTIVE R2, `(.L_x_12049) ;  /* 0x0000000002087348 */ /* 0x000fea0003c00000 */
[----:B------:R0:W1:Y:S02]  /*c1e0*/  SHFL.BFLY P0, R194, R193, R192, R3 ;  /* 0x0c0000c0c1c27389 */ /* 0x0000640000000003 */
[----:B01----:R-:W-:Y:S05]  /*c1f0*/  ENDCOLLECTIVE ;  /* 0x000000000000791b */ /* 0x003fea0003800000 */
.L_x_12049:
[----:B------:R-:W-:Y:S01]  /*c200*/  MOV R2, R194 ;  /* 0x000000c200027202 */ /* 0x000fe20000000f00 */
[----:B------:R-:W-:Y:S06]  /*c210*/  BRA `(.L_x_12050) ;  /* 0xffffff6400387947 */ /* 0x000fec000383ffff */
.L_x_12051:
        /* <DEDUP_REMOVED lines=14> */
.L_x_20072:


//--------------------- .text._ZN10layer_norm13ln_bwd_kernelINS_13Kernel_traitsI6__halfS2_fS2_fjLj1024ELj1ELj4ELj1ELj16ENS_18Kernel_traits_baseILj1024ES2_S2_fS2_fjLj128EEEEELb0ELb1ELb1ELb1EEEvNS_9BwdParamsE --------------------------
	.section	.text._ZN10layer_norm13ln_bwd_kernelINS_13Kernel_traitsI6__halfS2_fS2_fjLj1024ELj1ELj4ELj1ELj16ENS_18Kernel_traits_baseILj1024ES2_S2_fS2_fjLj128EEEEELb0ELb1ELb1ELb1EEEvNS_9BwdParamsE,"ax",@progbits
	.align	128
        .global         _ZN10layer_norm13ln_bwd_kernelINS_13Kernel_traitsI6__halfS2_fS2_fjLj1024ELj1ELj4ELj1ELj16ENS_18Kernel_traits_baseILj1024ES2_S2_fS2_fjLj128EEEEELb0ELb1ELb1ELb1EEEvNS_9BwdParamsE
        .type           _ZN10layer_norm13ln_bwd_kernelINS_13Kernel_traitsI6__halfS2_fS2_fjLj1024ELj1ELj4ELj1ELj16ENS_18Kernel_traits_baseILj1024ES2_S2_fS2_fjLj128EEEEELb0ELb1ELb1ELb1EEEvNS_9BwdParamsE,@function
        .size           _ZN10layer_norm13ln_bwd_kernelINS_13Kernel_traitsI6__halfS2_fS2_fjLj1024ELj1ELj4ELj1ELj16ENS_18Kernel_traits_baseILj1024ES2_S2_fS2_fjLj128EEEEELb0ELb1ELb1ELb1EEEvNS_9BwdParamsE,(.L_x_20073 - _ZN10layer_norm13ln_bwd_kernelINS_13Kernel_traitsI6__halfS2_fS2_fjLj1024ELj1ELj4ELj1ELj16ENS_18Kernel_traits_baseILj1024ES2_S2_fS2_fjLj128EEEEELb0ELb1ELb1ELb1EEEvNS_9BwdParamsE)
        .other          _ZN10layer_norm13ln_bwd_kernelINS_13Kernel_traitsI6__halfS2_fS2_fjLj1024ELj1ELj4ELj1ELj16ENS_18Kernel_traits_baseILj1024ES2_S2_fS2_fjLj128EEEEELb0ELb1ELb1ELb1EEEvNS_9BwdParamsE,@"STO_CUDA_ENTRY STV_DEFAULT"
_ZN10layer_norm13ln_bwd_kernelINS_13Kernel_traitsI6__halfS2_fS2_fjLj1024ELj1ELj4ELj1ELj16ENS_18Kernel_traits_baseILj1024ES2_S2_fS2_fjLj128EEEEELb0ELb1ELb1ELb1EEEvNS_9BwdParamsE:
.text._ZN10layer_norm13ln_bwd_kernelINS_13Kernel_traitsI6__halfS2_fS2_fjLj1024ELj1ELj4ELj1ELj16ENS_18Kernel_traits_baseILj1024ES2_S2_fS2_fjLj128EEEEELb0ELb1ELb1ELb1EEEvNS_9BwdParamsE:
        /* <DEDUP_REMOVED lines=81> */
.L_x_12196:
[----:B------:R-:W1:Y:S08]  /*0510*/  LDC.64 R198, c[0x0][0x3f8] ;  /* 0x0000fe00ffc67b82 */ /* 0x000e700000000a00 */
[----:B------:R-:W2:Y:S08]  /*0520*/  LDC.64 R248, c[0x0][0x3c8] ;  /* 0x0000f200fff87b82 */ /* 0x000eb00000000a00 */
[----:B------:R-:W3:Y:S01]  /*0530*/  LDC.64 R250, c[0x0][0x3f0] ;  /* 0x0000fc00fffa7b82 */ /* 0x000ee20000000a00 */
[----:B-1----:R-:W-:-:S05]  /*0540*/  IMAD.WIDE R198, R206, 0x4, R198 ;  /* 0x00000004cec67825 */ /* 0x002fca00078e02c6 */
[----:B------:R2:W4:Y:S02]  /*0550*/  LDG.E R209, desc[UR6][R198.64] ;  /* 0x00000006c6d17981 */ /* 0x000524000c1e1900 */
[----:B--2---:R-:W-:-:S04]  /*0560*/  IMAD.WIDE R198, R206, 0x4, R248 ;  /* 0x00000004cec67825 */ /* 0x004fc800078e02f8 */
[----:B---3--:R-:W-:Y:S01]  /*0570*/  IMAD.WIDE R248, R206, 0x4, R250 ;  /* 0x00000004cef87825 */ /* 0x008fe200078e02fa */
[----:B------:R-:W-:Y:S01]  /*0580*/  BSSY.RECONVERGENT B1, `(.L_x_12054) ;  /* 0x000019c000017945 */ /* 0x000fe20003800200 */
[----:B-----5:R1:W5:Y:S04]  /*0590*/  LDG.E R208, desc[UR6][R198.64] ;  /* 0x00000006c6d07981 */ /* 0x020368000c1e1900 */
[----:B------:R-:W2:Y:S01]  /*05a0*/  LDG.E R207, desc[UR6][R248.64] ;  /* 0x00000006f8cf7981 */ /* 0x000ea2000c1e1900 */
[----:B-1----:R-:W-:Y:S02]  /*05b0*/  CS2R R198, SRZ ;  /* 0x0000000000c67805 */ /* 0x002fe4000001ff00 */
[----:B----4-:R-:W-:Y:S01]  /*05c0*/  ISETP.GE.AND P2, PT, R209, 0x1, PT ;  /* 0x00000001d100780c */ /* 0x010fe20003f46270 */
[----:B--2---:R1:W-:-:S12]  /*05d0*/  STL [R1+0x4], R207 ;  /* 0x000004cf01007387 */ /* 0x0043d80000100800 */
[----:B------:R-:W-:Y:S05]  /*05e0*/  @!P2 BRA `(.L_x_12055) ;  /* 0x0000001400e8a947 */ /* 0x000fea0003800000 */
[----:B0-----:R-:W0:Y:S01]  /*05f0*/  S2R R2, SR_TID.X ;  /* 0x0000000000027919 */ /* 0x001e220000002100 */
[----:B------:R-:W2:Y:S01]  /*0600*/  LDC.64 R200, c[0x0][0x3a8] ;  /* 0x0000ea00ffc87b82 */ /* 0x000ea20000000a00 */
[C---:B------:R-:W-:Y:S01]  /*0610*/  IMAD R0, R206.reuse, UR9, RZ ;  /* 0x00000009ce007c24 */ /* 0x040fe2000f8e02ff */
[----:B------:R-:W-:Y:S02]  /*0620*/  SHF.R.S32.HI R5, RZ, 0x1f, R206 ;  /* 0x0000001fff057819 */ /* 0x000fe400000114ce */
[C---:B------:R-:W-:Y:S02]  /*0630*/  LEA R236, P0, R206.reuse, UR10, 0x2 ;  /* 0x0000000aceec7c11 */ /* 0x040fe4000f8010ff */
[----:B------:R-:W-:Y:S02]  /*0640*/  SHF.R.S32.HI R3, RZ, 0x1f, R0 ;  /* 0x0000001fff037819 */ /* 0x000fe40000011400 */
[----:B------:R-:W-:Y:S02]  /*0650*/  LEA.HI.X R237, R206, UR11, R5, 0x2, P0 ;  /* 0x0000000bceed7c11 */ /* 0x000fe400080f1405 */
[----:B------:R-:W-:-:S03]  /*0660*/  LEA.HI R3, R3, R0, RZ, 0x3 ;  /* 0x0000000003037211 */ /* 0x000fc600078f18ff */
[----:B------:R3:W4:Y:S01]  /*0670*/  LDG.E R236, desc[UR6][R236.64] ;  /* 0x00000006ecec7981 */ /* 0x000722000c1e1900 */
[----:B0-----:R-:W-:-:S04]  /*0680*/  LOP3.LUT R198, R2, 0x1f, RZ, 0xc0, !PT ;  /* 0x0000001f02c67812 */ /* 0x001fc800078ec0ff */
[----:B------:R-:W-:Y:S02]  /*0690*/  LEA.HI.SX32 R204, R3, R198, 0x1d ;  /* 0x000000c603cc7211 */ /* 0x000fe400078feaff */
[----:B------:R-:W0:Y:S02]  /*06a0*/  LDC.64 R2, c[0x0][0x428] ;  /* 0x00010a00ff027b82 */ /* 0x000e240000000a00 */
[----:B------:R-:W-:-:S05]  /*06b0*/  IADD3 R211, PT, PT, R204, 0x20, RZ ;  /* 0x00000020ccd37810 */ /* 0x000fca0007ffe0ff */
[----:B--2---:R-:W-:-:S05]  /*06c0*/  IMAD.WIDE.U32 R192, R211, 0x20, R200 ;  /* 0x00000020d3c07825 */ /* 0x004fca00078e00c8 */
[----:B------:R-:W2:Y:S01]  /*06d0*/  LDG.E.128 R212, desc[UR6][R192.64] ;  /* 0x00000006c0d47981 */ /* 0x000ea2000c1e1d00 */
[----:B------:R-:W-:-:S03]  /*06e0*/  IADD3 R8, PT, PT, R209, -0x1, RZ ;  /* 0xffffffffd1087810 */ /* 0x000fc60007ffe0ff */
[----:B------:R1:W2:Y:S02]  /*06f0*/  LDG.E.128 R4, desc[UR6][R192.64+0x10] ;  /* 0x00001006c0047981 */ /* 0x0002a4000c1e1d00 */
[----:B------:R-:W-:Y:S02]  /*0700*/  IMAD R194, R8, UR9, RZ ;  /* 0x0000000908c27c24 */ /* 0x000fe4000f8e02ff */
[----:B------:R-:W-:-:S03]  /*0710*/  IMAD.WIDE.U32 R12, R204, 0x20, R200 ;  /* 0x00000020cc0c7825 */ /* 0x000fc600078e00c8 */
[----:B------:R-:W-:Y:S02]  /*0720*/  SHF.R.S32.HI R195, RZ, 0x1f, R194 ;  /* 0x0000001fffc37819 */ /* 0x000fe400000114c2 */
[----:B------:R-:W2:Y:S02]  /*0730*/  LDG.E.128 R228, desc[UR6][R12.64+0x10] ;  /* 0x000010060ce47981 */ /* 0x000ea4000c1e1d00 */
[----:B------:R-:W-:Y:S02]  /*0740*/  LEA.HI R195, R195, R194, RZ, 0x3 ;  /* 0x000000c2c3c37211 */ /* 0x000fe400078f18ff */
[C---:B------:R-:W-:Y:S01]  /*0750*/  IADD3 R0, PT, PT, R204.reuse, 0x40, RZ ;  /* 0x00000040cc007810 */ /* 0x040fe20007ffe0ff */
[----:B------:R-:W2:Y:S01]  /*0760*/  LDG.E.128 R232, desc[UR6][R12.64] ;  /* 0x000000060ce87981 */ /* 0x000ea2000c1e1d00 */
[----:B------:R-:W-:Y:S02]  /*0770*/  LEA.HI.SX32 R203, R195, R198, 0x1d ;  /* 0x000000c6c3cb7211 */ /* 0x000fe400078feaff */
[----:B---3--:R-:W-:Y:S01]  /*0780*/  IADD3 R237, PT, PT, R204, 0x60, RZ ;  /* 0x00000060cced7810 */ /* 0x008fe20007ffe0ff */
[----:B------:R-:W-:-:S04]  /*0790*/  IMAD.WIDE.U32 R196, R0, 0x20, R200 ;  /* 0x0000002000c47825 */ /* 0x000fc800078e00c8 */
[----:B0-----:R-:W-:Y:S01]  /*07a0*/  IMAD.WIDE.U32 R224, R203, 0x10, R2 ;  /* 0x00000010cbe07825 */ /* 0x001fe200078e0002 */
[----:B------:R-:W3:Y:S03]  /*07b0*/  LDG.E.128 R8, desc[UR6][R196.64] ;  /* 0x00000006c4087981 */ /* 0x000ee6000c1e1d00 */
[----:B------:R-:W-:Y:S01]  /*07c0*/  IMAD.WIDE.U32 R200, R237, 0x20, R200 ;  /* 0x00000020edc87825 */ /* 0x000fe200078e00c8 */
[----:B------:R0:W3:Y:S04]  /*07d0*/  LDG.E.128 R12, desc[UR6][R196.64+0x10] ;  /* 0x00001006c40c7981 */ /* 0x0000e8000c1e1d00 */
[----:B------:R-:W3:Y:S01]  /*07e0*/  LDG.E.128 R224, desc[UR6][R224.64] ;  /* 0x00000006e0e07981 */ /* 0x000ee2000c1e1d00 */
[----:B-1----:R-:W-:-:S03]  /*07f0*/  IADD3 R193, PT, PT, R203, 0x20, RZ ;  /* 0x00000020cbc17810 */ /* 0x002fc60007ffe0ff */
[----:B------:R-:W3:Y:S02]  /*0800*/  LDG.E.128 R216, desc[UR6][R200.64] ;  /* 0x00000006c8d87981 */ /* 0x000ee4000c1e1d00 */
[----:B------:R-:W-:Y:S02]  /*0810*/  IMAD.WIDE.U32 R192, R193, 0x10, R2 ;  /* 0x00000010c1c07825 */ /* 0x000fe400078e0002 */
[----:B------:R1:W3:Y:S04]  /*0820*/  LDG.E.128 R220, desc[UR6][R200.64+0x10] ;  /* 0x00001006c8dc7981 */ /* 0x0002e8000c1e1d00 */
[----:B------:R-:W3:Y:S01]  /*0830*/  LDG.E.128 R192, desc[UR6][R192.64] ;  /* 0x00000006c0c07981 */ /* 0x000ee2000c1e1d00 */
[----:B0-----:R-:W-:-:S05]  /*0840*/  IADD3 R197, PT, PT, R203, 0x40, RZ ;  /* 0x00000040cbc57810 */ /* 0x001fca0007ffe0ff */
[----:B------:R-:W-:-:S06]  /*0850*/  IMAD.WIDE.U32 R196, R197, 0x10, R2 ;  /* 0x00000010c5c47825 */ /* 0x000fcc00078e0002 */
[----:B------:R-:W3:Y:S01]  /*0860*/  LDG.E.128 R196, desc[UR6][R196.64] ;  /* 0x00000006c4c47981 */ /* 0x000ee2000c1e1d00 */
[----:B------:R-:W-:-:S05]  /*0870*/  IADD3 R203, PT, PT, R203, 0x60, RZ ;  /* 0x00000060cbcb7810 */ /* 0x000fca0007ffe0ff */
[----:B-1----:R-:W-:-:S06]  /*0880*/  IMAD.WIDE.U32 R200, R203, 0x10, R2 ;  /* 0x00000010cbc87825 */ /* 0x002fcc00078e0002 */
[----:B------:R-:W3:Y:S01]  /*0890*/  LDG.E.128 R200, desc[UR6][R200.64] ;  /* 0x00000006c8c87981 */ /* 0x000ee2000c1e1d00 */
[----:B------:R-:W-:Y:S02]  /*08a0*/  MOV R207, UR14 ;  /* 0x0000000e00cf7c02 */ /* 0x000fe40008000f00 */
[----:B------:R-:W-:Y:S02]  /*08b0*/  MOV R247, UR15 ;  /* 0x0000000f00f77c02 */ /* 0x000fe40008000f00 */
[----:B------:R-:W-:-:S04]  /*08c0*/  ISETP.NE.U32.AND P0, PT, R207, RZ, PT ;  /* 0x000000ffcf00720c */ /* 0x000fc80003f05070 */
[----:B------:R-:W-:-:S13]  /*08d0*/  ISETP.NE.AND.EX P0, PT, R247, RZ, PT, P0 ;  /* 0x000000fff700720c */ /* 0x000fda0003f05300 */
[----:B------:R-:W0:Y:S01]  /*08e0*/  @P0 LDC.64 R2, c[0x0][0x438] ;  /* 0x00010e00ff020b82 */ /* 0x000e220000000a00 */
[----:B------:R-:W-:Y:S01]  /*08f0*/  ISETP.NE.AND P1, PT, RZ, UR8, PT ;  /* 0x00000008ff007c0c */ /* 0x000fe2000bf25270 */
[----:B0-----:R-:W-:-:S05]  /*0900*/  @P0 IMAD.WIDE.U32 R204, R204, 0x20, R2 ;  /* 0x00000020cccc0825 */ /* 0x001fca00078e0002 */
[----:B------:R-:W5:Y:S04]  /*0910*/  @P0 LDG.E.128 R44, desc[UR6][R204.64] ;  /* 0x00000006cc2c0981 */ /* 0x000f68000c1e1d00 */
[----:B------:R0:W5:Y:S02]  /*0920*/  @P0 LDG.E.128 R40, desc[UR6][R204.64+0x10] ;  /* 0x00001006cc280981 */ /* 0x000164000c1e1d00 */
[----:B0-----:R-:W-:Y:S01]  /*0930*/  HADD2.F32 R204, -RZ, R64.H0_H0 ;  /* 0x20000040ffcc7230 */ /* 0x001fe20000004100 */
[----:B----4-:R-:W-:-:S05]  /*0940*/  FSEL R236, R236, RZ, !P1 ;  /* 0x000000ffecec7208 */ /* 0x010fca0004800000 */
[C---:B--2---:R-:W-:Y:S01]  /*0950*/  FADD.FTZ R2, -R236.reuse, R212 ;  /* 0x000000d4ec027221 */ /* 0x044fe20000010100 */
[C---:B------:R-:W-:Y:S01]  /*0960*/  FADD.FTZ R212, -R236.reuse, R213 ;  /* 0x000000d5ecd47221 */ /* 0x040fe20000010100 */
[C---:B------:R-:W-:Y:S01]  /*0970*/  FADD.FTZ R213, -R236.reuse, R214 ;  /* 0x000000d6ecd57221 */ /* 0x040fe20000010100 */
[C---:B------:R-:W-:Y:S01]  /*0980*/  FADD.FTZ R214, -R236.reuse, R215 ;  /* 0x000000d7ecd67221 */ /* 0x040fe20000010100 */
[C---:B------:R-:W-:Y:S01]  /*0990*/  FADD.FTZ R240, -R236.reuse, R4 ;  /* 0x00000004ecf07221 */ /* 0x040fe20000010100 */
[C---:B------:R-:W-:Y:S02]  /*09a0*/  FADD.FTZ R215, -R236.reuse, R5 ;  /* 0x00000005ecd77221 */ /* 0x040fe40000010100 */
[----:B------:R-:W0:Y:S01]  /*09b0*/  @P0 LDC.64 R4, c[0x0][0x438] ;  /* 0x00010e00ff040b82 */ /* 0x000e220000000a00 */
[C---:B------:R-:W-:Y:S01]  /*09c0*/  FADD.FTZ R210, -R236.reuse, R230 ;  /* 0x000000e6ecd27221 */ /* 0x040fe20000010100 */
[----:B------:R-:W-:-:S06]  /*09d0*/  FADD.FTZ R3, -R236, R231 ;  /* 0x000000e7ec037221 */ /* 0x000fcc0000010100 */
[----:B------:R-:W1:Y:S01]  /*09e0*/  @P0 LDC.64 R230, c[0x0][0x438] ;  /* 0x00010e00ffe60b82 */ /* 0x000e620000000a00 */
[C---:B------:R-:W-:Y:S01]  /*09f0*/  FADD.FTZ R234, -R236.reuse, R234 ;  /* 0x000000eaecea7221 */ /* 0x040fe20000010100 */
[C---:B------:R-:W-:Y:S01]  /*0a00*/  FADD.FTZ R239, -R236.reuse, R232 ;  /* 0x000000e8ecef7221 */ /* 0x040fe20000010100 */
[C---:B------:R-:W-:Y:S01]  /*0a10*/  FADD.FTZ R241, -R236.reuse, R6 ;  /* 0x00000006ecf17221 */ /* 0x040fe20000010100 */
[C---:B------:R-:W-:Y:S01]  /*0a20*/  FADD.FTZ R235, -R236.reuse, R235 ;  /* 0x000000ebeceb7221 */ /* 0x040fe20000010100 */
[C---:B------:R-:W-:Y:S01]  /*0a30*/  FADD.FTZ R242, -R236.reuse, R7 ;  /* 0x00000007ecf27221 */ /* 0x040fe20000010100 */
[C---:B------:R-:W-:Y:S01]  /*0a40*/  FADD.FTZ R228, -R236.reuse, R228 ;  /* 0x000000e4ece47221 */ /* 0x040fe20000010100 */
[----:B---3--:R-:W-:Y:S01]  /*0a50*/  FADD.FTZ R246, -R236, R11 ;  /* 0x0000000becf67221 */ /* 0x008fe20000010100 */
[----:B0-----:R-:W-:-:S04]  /*0a60*/  @P0 IMAD.WIDE.U32 R4, R0, 0x20, R4 ;  /* 0x0000002000040825 */ /* 0x001fc800078e0004 */
[C---:B------:R-:W-:Y:S01]  /*0a70*/  FADD.FTZ R248, -R236.reuse, R12 ;  /* 0x0000000cecf87221 */ /* 0x040fe20000010100 */
[C---:B------:R-:W-:Y:S01]  /*0a80*/  FADD.FTZ R250, -R236.reuse, R14 ;  /* 0x0000000eecfa7221 */ /* 0x040fe20000010100 */
[----:B------:R-:W-:Y:S01]  /*0a90*/  FADD.FTZ R244, -R236, R9 ;  /* 0x00000009ecf47221 */ /* 0x000fe20000010100 */
[----:B------:R-:W-:Y:S01]  /*0aa0*/  HADD2.F32 R11, -RZ, R225.H0_H0 ;  /* 0x200000e1ff0b7230 */ /* 0x000fe20000004100 */
[----:B------:R-:W5:Y:S01]  /*0ab0*/  @P0 LDG.E.128 R28, desc[UR6][R4.64] ;  /* 0x00000006041c0981 */ /* 0x000f62000c1e1d00 */
[----:B------:R-:W-:Y:S02]  /*0ac0*/  HADD2.F32 R12, -RZ, R65.H0_H0 ;  /* 0x20000041ff0c7230 */ /* 0x000fe40000004100 */
[----:B-----5:R-:W-:Y:S01]  /*0ad0*/  FMUL.FTZ R14, R208, R234 ;  /* 0x000000ead00e7220 */ /* 0x020fe20000410000 */
[----:B------:R-:W-:Y:S01]  /*0ae0*/  HADD2.F32 R6, -RZ, R225.H1_H1 ;  /* 0x300000e1ff067230 */ /* 0x000fe20000004100 */
[----:B------:R0:W5:Y:S01]  /*0af0*/  @P0 LDG.E.128 R24, desc[UR6][R4.64+0x10] ;  /* 0x0000100604180981 */ /* 0x000162000c1e1d00 */
[----:B------:R-:W-:-:S02]  /*0b00*/  HADD2.F32 R9, -RZ, R224.H0_H0 ;  /* 0x200000e0ff097230 */ /* 0x000fc40000004100 */
[----:B------:R-:W-:Y:S01]  /*0b10*/  FADD.FTZ R217, -R236, R217 ;  /* 0x000000d9ecd97221 */ /* 0x000fe20000010100 */
[----:B------:R-:W-:Y:S02]  /*0b20*/  HADD2.F32 R7, -RZ, R226.H0_H0 ;  /* 0x200000e2ff077230 */ /* 0x000fe40000004100 */
[----:B------:R-:W-:Y:S01]  /*0b30*/  FMUL.FTZ R0, R208, R239 ;  /* 0x000000efd0007220 */ /* 0x000fe20000410000 */
[----:B------:R-:W-:Y:S01]  /*0b40*/  FADD.FTZ R249, -R236, R13 ;  /* 0x0000000decf97221 */ /* 0x000fe20000010100 */
[----:B------:R-:W-:Y:S01]  /*0b50*/  FMUL.FTZ R13, R208, R235 ;  /* 0x000000ebd00d7220 */ /* 0x000fe20000410000 */
[----:B0-----:R-:W-:Y:S02]  /*0b60*/  HADD2.F32 R5, -RZ, R65.H1_H1 ;  /* 0x30000041ff057230 */ /* 0x001fe40000004100 */
[----:B------:R-:W-:Y:S02]  /*0b70*/  HADD2.F32 R4, -RZ, R66.H0_H0 ;  /* 0x20000042ff047230 */ /* 0x000fe40000004100 */
[-C--:B------:R-:W-:Y:S01]  /*0b80*/  FMUL.FTZ R12, R12, R11.reuse ;  /* 0x0000000b0c0c7220 */ /* 0x080fe20000410000 */
[----:B------:R-:W-:Y:S01]  /*0b90*/  FFMA.FTZ R82, R14, R11, R82 ;  /* 0x0000000b0e527223 */ /* 0x000fe20000010052 */
[----:B------:R-:W-:Y:S01]  /*0ba0*/  FADD.FTZ R174, R174, R11 ;  /* 0x0000000baeae7221 */ /* 0x000fe20000010000 */
[C---:B------:R-:W-:Y:S01]  /*0bb0*/  FADD.FTZ R245, -R236.reuse, R10 ;  /* 0x0000000aecf57221 */ /* 0x040fe20000010100 */
        /* <DEDUP_REMOVED lines=14> */
[----:B------:R-:W-:Y:S01]  /*0ca0*/  FFMA.FTZ R80, R0, R9, R80 ;  /* 0x0000000900507223 */ /* 0x000fe20000010050 */
[----:B------:R-:W-:Y:S01]  /*0cb0*/  FADD.FTZ R172, R172, R9 ;  /* 0x00000009acac7221 */ /* 0x000fe20000010000 */
[----:B------:R-:W-:Y:S01]  /*0cc0*/  FMUL.FTZ R10, R208, R228 ;  /* 0x000000e4d00a7220 */ /* 0x000fe20000410000 */
[----:B------:R-:W-:Y:S01]  /*0cd0*/  HADD2.F32 R5, -RZ, R66.H1_H1 ;  /* 0x30000042ff057230 */ /* 0x000fe20000004100 */
[----:B------:R-:W0:Y:S01]  /*0ce0*/  @P0 LDC.64 R232, c[0x0][0x438] ;  /* 0x00010e00ffe80b82 */ /* 0x000e220000000a00 */
[----:B-1----:R-:W-:Y:S01]  /*0cf0*/  @P0 IMAD.WIDE.U32 R230, R211, 0x20, R230 ;  /* 0x00000020d3e60825 */ /* 0x002fe200078e00e6 */
[----:B------:R-:W-:-:S03]  /*0d00*/  MOV R236, R217 ;  /* 0x000000d900ec7202 */ /* 0x000fc60000000f00 */
[----:B------:R-:W-:Y:S01]  /*0d10*/  FMUL.FTZ R9, R4, R7 ;  /* 0x0000000704097220 */ /* 0x000fe20000410000 */
[----:B------:R-:W-:Y:S01]  /*0d20*/  FFMA.FTZ R83, R13, R6, R83 ;  /* 0x000000060d537223 */ /* 0x000fe20000010053 */
[--C-:B------:R-:W-:Y:S02]  /*0d30*/  HADD2.F32 R211, -RZ, R227.reuse.H0_H0 ;  /* 0x200000e3ffd37230 */ /* 0x100fe40000004100 */
[----:B------:R-:W-:Y:S01]  /*0d40*/  FADD.FTZ R175, R175, R6 ;  /* 0x00000006afaf7221 */ /* 0x000fe20000010000 */
[----:B------:R-:W-:Y:S02]  /*0d50*/  HADD2.F32 R216, -RZ, R227.H1_H1 ;  /* 0x300000e3ffd87230 */ /* 0x000fe40000004100 */
[----:B------:R-:W-:Y:S01]  /*0d60*/  FMUL.FTZ R6, R208, R210 ;  /* 0x000000d2d0067220 */ /* 0x000fe20000410000 */
[--C-:B------:R-:W-:Y:S02]  /*0d70*/  HADD2.F32 R4, -RZ, R67.reuse.H0_H0 ;  /* 0x20000043ff047230 */ /* 0x100fe40000004100 */
[----:B------:R-:W-:Y:S01]  /*0d80*/  FADD.FTZ R168, R168, R7 ;  /* 0x00000007a8a87221 */ /* 0x000fe20000010000 */
[----:B------:R-:W-:-:S02]  /*0d90*/  HADD2.F32 R217, -RZ, R67.H1_H1 ;  /* 0x30000043ffd97230 */ /* 0x000fc40000004100 */
[----:B------:R-:W-:Y:S01]  /*0da0*/  FFMA.FTZ R84, R10, R7, R84 ;  /* 0x000000070a547223 */ /* 0x000fe20000010054 */
[----:B------:R-:W-:Y:S01]  /*0db0*/  FMUL.FTZ R7, R5, R226 ;  /* 0x000000e205077220 */ /* 0x000fe20000410000 */
[----:B------:R-:W-:Y:S01]  /*0dc0*/  FMUL.FTZ R5, R208, R3 ;  /* 0x00000003d0057220 */ /* 0x000fe20000410000 */
[-C--:B------:R-:W-:Y:S01]  /*0dd0*/  FMUL.FTZ R4, R4, R211.reuse ;  /* 0x000000d304047220 */ /* 0x080fe20000410000 */
[----:B------:R-:W-:Y:S01]  /*0de0*/  FADD.FTZ R170, R170, R211 ;  /* 0x000000d3aaaa7221 */ /* 0x000fe20000010000 */
[----:B------:R-:W-:Y:S01]  /*0df0*/  FFMA.FTZ R86, R6, R211, R86 ;  /* 0x000000d306567223 */ /* 0x000fe20000010056 */
[----:B------:R-:W-:Y:S01]  /*0e00*/  FMUL.FTZ R3, R217, R216 ;  /* 0x000000d8d9037220 */ /* 0x000fe20000410000 */
[----:B------:R-:W-:Y:S02]  /*0e10*/  HADD2.F32 R211, -RZ, R68.H0_H0 ;  /* 0x20000044ffd37230 */ /* 0x000fe40000004100 */
[----:B------:R-:W-:Y:S01]  /*0e20*/  FMUL.FTZ R2, R208, R2 ;  /* 0x00000002d0027220 */ /* 0x000fe20000410000 */
[----:B------:R-:W-:-:S02]  /*0e30*/  HADD2.F32 R217, -RZ, R192.H0_H0 ;  /* 0x200000c0ffd97230 */ /* 0x000fc40000004100 */
[----:B------:R-:W-:Y:S01]  /*0e40*/  FMUL.FTZ R212, R208, R212 ;  /* 0x000000d4d0d47220 */ /* 0x000fe20000410000 */
[----:B------:R-:W-:Y:S01]  /*0e50*/  HADD2.F32 R210, -RZ, R68.H1_H1 ;  /* 0x30000044ffd27230 */ /* 0x000fe20000004100 */
[----:B------:R-:W-:Y:S01]  /*0e60*/  MOV R225, R222 ;  /* 0x000000de00e17202 */ /* 0x000fe20000000f00 */
[----:B------:R-:W-:Y:S01]  /*0e70*/  HADD2.F32 R192, -RZ, R192.H1_H1 ;  /* 0x300000c0ffc07230 */ /* 0x000fe20000004100 */
[----:B------:R-:W-:Y:S01]  /*0e80*/  MOV R227, R223 ;  /* 0x000000df00e37202 */ /* 0x000fe20000000f00 */
[----:B------:R-:W-:Y:S01]  /*0e90*/  FADD.FTZ R171, R171, R216 ;  /* 0x000000d8abab7221 */ /* 0x000fe20000010000 */
[----:B------:R-:W-:Y:S01]  /*0ea0*/  FFMA.FTZ R87, R5, R216, R87 ;  /* 0x000000d805577223 */ /* 0x000fe20000010057 */
[-C--:B------:R-:W-:Y:S01]  /*0eb0*/  FMUL.FTZ R211, R211, R217.reuse ;  /* 0x000000d9d3d37220 */ /* 0x080fe20000410000 */
[----:B------:R-:W-:Y:S01]  /*0ec0*/  FFMA.FTZ R88, R2, R217, R88 ;  /* 0x000000d902587223 */ /* 0x000fe20000010058 */
[----:B------:R-:W-:Y:S01]  /*0ed0*/  FADD.FTZ R164, R164, R217 ;  /* 0x000000d9a4a47221 */ /* 0x000fe20000010000 */
[----:B------:R-:W-:Y:S01]  /*0ee0*/  MOV R222, R218 ;  /* 0x000000da00de7202 */ /* 0x000fe20000000f00 */
[-C--:B------:R-:W-:Y:S01]  /*0ef0*/  FMUL.FTZ R210, R210, R192.reuse ;  /* 0x000000c0d2d27220 */ /* 0x080fe20000410000 */
[----:B------:R-:W-:Y:S01]  /*0f00*/  MOV R223, R219 ;  /* 0x000000db00df7202 */ /* 0x000fe20000000f00 */
[----:B------:R-:W-:Y:S01]  /*0f10*/  FFMA.FTZ R89, R212, R192, R89 ;  /* 0x000000c0d4597223 */ /* 0x000fe20000010059 */
[----:B------:R-:W-:Y:S01]  /*0f20*/  FADD.FTZ R165, R165, R192 ;  /* 0x000000c0a5a57221 */ /* 0x000fe20000010000 */
[----:B------:R-:W-:-:S02]  /*0f30*/  HADD2.F32 R216, -RZ, R69.H0_H0 ;  /* 0x20000045ffd87230 */ /* 0x000fc40000004100 */
[C---:B------:R-:W-:Y:S01]  /*0f40*/  FMUL.FTZ R192, R208.reuse, R213 ;  /* 0x000000d5d0c07220 */ /* 0x040fe20000410000 */
[----:B------:R-:W-:Y:S02]  /*0f50*/  HADD2.F32 R217, -RZ, R193.H0_H0 ;  /* 0x200000c1ffd97230 */ /* 0x000fe40000004100 */
[----:B------:R-:W-:Y:S01]  /*0f60*/  FMUL.FTZ R214, R208, R214 ;  /* 0x000000d6d0d67220 */ /* 0x000fe20000410000 */
[----:B------:R-:W-:Y:S01]  /*0f70*/  HADD2.F32 R218, -RZ, R69.H1_H1 ;  /* 0x30000045ffda7230 */ /* 0x000fe20000004100 */
[----:B------:R-:W5:Y:S01]  /*0f80*/  @P0 LDG.E.128 R36, desc[UR6][R230.64] ;  /* 0x00000006e6240981 */ /* 0x000f62000c1e1d00 */
[----:B------:R-:W-:Y:S02]  /*0f90*/  HADD2.F32 R219, -RZ, R193.H1_H1 ;  /* 0x300000c1ffdb7230 */ /* 0x000fe40000004100 */
[-C--:B------:R-:W-:Y:S01]  /*0fa0*/  FMUL.FTZ R213, R216, R217.reuse ;  /* 0x000000d9d8d57220 */ /* 0x080fe20000410000 */
[----:B------:R-:W-:Y:S01]  /*0fb0*/  FFMA.FTZ R90, R192, R217, R90 ;  /* 0x000000d9c05a7223 */ /* 0x000fe2000001005a */
[----:B------:R1:W5:Y:S01]  /*0fc0*/  @P0 LDG.E.128 R32, desc[UR6][R230.64+0x10] ;  /* 0x00001006e6200981 */ /* 0x000362000c1e1d00 */
[----:B------:R-:W-:Y:S01]  /*0fd0*/  FADD.FTZ R166, R166, R217 ;  /* 0x000000d9a6a67221 */ /* 0x000fe20000010000 */
[-C--:B------:R-:W-:Y:S01]  /*0fe0*/  FMUL.FTZ R193, R218, R219.reuse ;  /* 0x000000dbdac17220 */ /* 0x080fe20000410000 */
[----:B------:R-:W-:Y:S01]  /*0ff0*/  FFMA.FTZ R91, R214, R219, R91 ;  /* 0x000000dbd65b7223 */ /* 0x000fe2000001005b */
[----:B------:R-:W-:Y:S01]  /*1000*/  FADD.FTZ R167, R167, R219 ;  /* 0x000000dba7a77221 */ /* 0x000fe20000010000 */
[----:B------:R-:W-:-:S02]  /*1010*/  HADD2.F32 R217, -RZ, R70.H0_H0 ;  /* 0x20000046ffd97230 */ /* 0x000fc40000004100 */
[----:B------:R-:W-:Y:S01]  /*1020*/  FMUL.FTZ R219, R208, R240 ;  /* 0x000000f0d0db7220 */ /* 0x000fe20000410000 */
[--C-:B------:R-:W-:Y:S01]  /*1030*/  HADD2.F32 R216, -RZ, R194.reuse.H0_H0 ;  /* 0x200000c2ffd87230 */ /* 0x100fe20000004100 */
[----:B-1----:R-:W-:Y:S01]  /*1040*/  MOV R231, R220 ;  /* 0x000000dc00e77202 */ /* 0x002fe20000000f00 */
[----:B------:R-:W-:Y:S02]  /*1050*/  HADD2.F32 R220, -RZ, R194.H1_H1 ;  /* 0x300000c2ffdc7230 */ /* 0x000fe40000004100 */
[----:B------:R-:W-:Y:S02]  /*1060*/  HADD2.F32 R194, -RZ, R70.H1_H1 ;  /* 0x30000046ffc27230 */ /* 0x000fe40000004100 */
[----:B------:R-:W-:Y:S01]  /*1070*/  FADD.FTZ R160, R160, R216 ;  /* 0x000000d8a0a07221 */ /* 0x000fe20000010000 */
[----:B0-----:R-:W-:-:S04]  /*1080*/  @P0 IMAD.WIDE.U32 R232, R237, 0x20, R232 ;  /* 0x00000020ede80825 */ /* 0x001fc800078e00e8 */
[-C--:B------:R-:W-:Y:S01]  /*1090*/  FFMA.FTZ R92, R219, R216.reuse, R92 ;  /* 0x000000d8db5c7223 */ /* 0x080fe2000001005c */
[----:B------:R-:W-:Y:S01]  /*10a0*/  FMUL.FTZ R217, R217, R216 ;  /* 0x000000d8d9d97220 */ /* 0x000fe20000410000 */
[----:B------:R-:W-:Y:S01]  /*10b0*/  MOV R237, R221 ;  /* 0x000000dd00ed7202 */ /* 0x000fe20000000f00 */
[-C--:B------:R-:W-:Y:S01]  /*10c0*/  FMUL.FTZ R216, R194, R220.reuse ;  /* 0x000000dcc2d87220 */ /* 0x080fe20000410000 */
[C---:B------:R-:W-:Y:S01]  /*10d0*/  FMUL.FTZ R218, R208.reuse, R215 ;  /* 0x000000d7d0da7220 */ /* 0x040fe20000410000 */
        /* <DEDUP_REMOVED lines=8> */
[----:B------:R-:W-:Y:S01]  /*1160*/  MOV R230, R222 ;  /* 0x000000de00e67202 */ /* 0x000fe20000000f00 */
[----:B------:R-:W-:-:S02]  /*1170*/  HADD2.F32 R220, -RZ, R195.H1_H1 ;  /* 0x300000c3ffdc7230 */ /* 0x000fc40000004100 */
[C---:B------:R-:W-:Y:S01]  /*1180*/  FMUL.FTZ R222, R208.reuse, R242 ;  /* 0x000000f2d0de7220 */ /* 0x040fe20000410000 */
[----:B------:R-:W-:Y:S02]  /*1190*/  HADD2.F32 R221, -RZ, R71.H1_H1 ;  /* 0x30000047ffdd7230 */ /* 0x000fe40000004100 */
[----:B------:R-:W-:Y:S01]  /*11a0*/  FMUL.FTZ R205, R208, R238 ;  /* 0x000000eed0cd7220 */ /* 0x000fe20000410000 */
[----:B------:R-:W-:Y:S01]  /*11b0*/  HADD2.F32 R224, -RZ, R224.H1_H1 ;  /* 0x300000e0ffe07230 */ /* 0x000fe20000004100 */
[----:B------:R-:W-:Y:S01]  /*11c0*/  MOV R241, R231 ;  /* 0x000000e700f17202 */ /* 0x000fe20000000f00 */
[----:B------:R-:W-:Y:S01]  /*11d0*/  HADD2.F32 R15, -RZ, R64.H1_H1 ;  /* 0x30000040ff0f7230 */ /* 0x000fe20000004100 */
[----:B------:R-:W-:Y:S01]  /*11e0*/  MOV R231, R237 ;  /* 0x000000ed00e77202 */ /* 0x000fe20000000f00 */
[----:B------:R-:W-:Y:S01]  /*11f0*/  FADD.FTZ R163, R163, R220 ;  /* 0x000000dca3a37221 */ /* 0x000fe20000010000 */
[----:B------:R-:W-:Y:S01]  /*1200*/  MOV R237, R223 ;  /* 0x000000df00ed7202 */ /* 0x000fe20000000f00 */
[-C--:B------:R-:W-:Y:S01]  /*1210*/  FFMA.FTZ R95, R222, R220.reuse, R95 ;  /* 0x000000dcde5f7223 */ /* 0x080fe2000001005f */
[----:B------:R-:W-:Y:S01]  /*1220*/  FMUL.FTZ R221, R221, R220 ;  /* 0x000000dcdddd7220 */ /* 0x000fe20000410000 */
[----:B------:R-:W-:-:S02]  /*1230*/  HADD2.F32 R223, -RZ, R196.H0_H0 ;  /* 0x200000c4ffdf7230 */ /* 0x000fc40000004100 */
[-C--:B------:R-:W-:Y:S01]  /*1240*/  FMUL.FTZ R15, R15, R224.reuse ;  /* 0x000000e00f0f7220 */ /* 0x080fe20000410000 */
[----:B------:R-:W-:Y:S02]  /*1250*/  HADD2.F32 R195, -RZ, R72.H0_H0 ;  /* 0x20000048ffc37230 */ /* 0x000fe40000004100 */
[----:B------:R-:W-:Y:S01]  /*1260*/  FFMA.FTZ R81, R205, R224, R81 ;  /* 0x000000e0cd517223 */ /* 0x000fe20000010051 */
[----:B------:R-:W-:Y:S01]  /*1270*/  FADD.FTZ R173, R173, R224 ;  /* 0x000000e0adad7221 */ /* 0x000fe20000010000 */
[C---:B------:R-:W-:Y:S01]  /*1280*/  FMUL.FTZ R220, R208.reuse, R243 ;  /* 0x000000f3d0dc7220 */ /* 0x040fe20000410000 */
[----:B------:R-:W-:Y:S01]  /*1290*/  MOV R243, R225 ;  /* 0x000000e100f37202 */ /* 0x000fe20000000f00 */
[----:B------:R-:W-:Y:S02]  /*12a0*/  HADD2.F32 R196, -RZ, R196.H1_H1 ;  /* 0x300000c4ffc47230 */ /* 0x000fe40000004100 */
[----:B------:R-:W-:Y:S01]  /*12b0*/  FMUL.FTZ R225, R208, R244 ;  /* 0x000000f4d0e17220 */ /* 0x000fe20000410000 */
[----:B------:R-:W-:-:S02]  /*12c0*/  HADD2.F32 R224, -RZ, R72.H1_H1 ;  /* 0x30000048ffe07230 */ /* 0x000fc40000004100 */
[-C--:B------:R-:W-:Y:S01]  /*12d0*/  FFMA.FTZ R96, R220, R223.reuse, R96 ;  /* 0x000000dfdc607223 */ /* 0x080fe20000010060 */
[----:B------:R-:W-:Y:S01]  /*12e0*/  FADD.FTZ R156, R156, R223 ;  /* 0x000000df9c9c7221 */ /* 0x000fe20000010000 */
[----:B------:R-:W-:Y:S01]  /*12f0*/  FMUL.FTZ R195, R195, R223 ;  /* 0x000000dfc3c37220 */ /* 0x000fe20000410000 */
[----:B------:R-:W-:Y:S01]  /*1300*/  FMUL.FTZ R223, R208, R245 ;  /* 0x000000f5d0df7220 */ /* 0x000fe20000410000 */
[-C--:B------:R-:W-:Y:S01]  /*1310*/  FFMA.FTZ R97, R225, R196.reuse, R97 ;  /* 0x000000c4e1617223 */ /* 0x080fe20000010061 */
[----:B------:R-:W-:Y:S01]  /*1320*/  FADD.FTZ R157, R157, R196 ;  /* 0x000000c49d9d7221 */ /* 0x000fe20000010000 */
[----:B------:R-:W-:Y:S01]  /*1330*/  FMUL.FTZ R224, R224, R196 ;  /* 0x000000c4e0e07220 */ /* 0x000fe20000410000 */
[----:B------:R-:W-:Y:S01]  /*1340*/  MOV R245, R227 ;  /* 0x000000e300f57202 */ /* 0x000fe20000000f00 */
[----:B------:R-:W-:Y:S02]  /*1350*/  HADD2.F32 R227, -RZ, R197.H0_H0 ;  /* 0x200000c5ffe37230 */ /* 0x000fe40000004100 */
[----:B------:R-:W-:Y:S01]  /*1360*/  FMUL.FTZ R8, R208, R229 ;  /* 0x000000e5d0087220 */ /* 0x000fe20000410000 */
[----:B------:R-:W-:-:S02]  /*1370*/  HADD2.F32 R196, -RZ, R73.H0_H0 ;  /* 0x20000049ffc47230 */ /* 0x000fc40000004100 */
[----:B------:R-:W-:Y:S01]  /*1380*/  FADD.FTZ R169, R169, R226 ;  /* 0x000000e2a9a97221 */ /* 0x000fe20000010000 */
[----:B------:R-:W-:Y:S01]  /*1390*/  FMUL.FTZ R228, R208, R246 ;  /* 0x000000f6d0e47220 */ /* 0x000fe20000410000 */
[----:B------:R-:W-:Y:S01]  /*13a0*/  FFMA.FTZ R85, R8, R226, R85 ;  /* 0x000000e208557223 */ /* 0x000fe20000010055 */
[-C--:B------:R-:W-:Y:S01]  /*13b0*/  FFMA.FTZ R98, R223, R227.reuse, R98 ;  /* 0x000000e3df627223 */ /* 0x080fe20000010062 */
[----:B------:R-:W-:Y:S01]  /*13c0*/  FADD.FTZ R158, R158, R227 ;  /* 0x000000e39e9e7221 */ /* 0x000fe20000010000 */
[----:B------:R-:W-:Y:S01]  /*13d0*/  FMUL.FTZ R196, R196, R227 ;  /* 0x000000e3c4c47220 */ /* 0x000fe20000410000 */
[----:B------:R-:W-:Y:S01]  /*13e0*/  HADD2.F32 R226, -RZ, R197.H1_H1 ;  /* 0x300000c5ffe27230 */ /* 0x000fe20000004100 */
[----:B------:R-:W5:Y:S01]  /*13f0*/  @P0 LDG.E.128 R20, desc[UR6][R232.64] ;  /* 0x00000006e8140981 */ /* 0x000f62000c1e1d00 */
[----:B------:R-:W-:Y:S01]  /*1400*/  HADD2.F32 R227, -RZ, R73.H1_H1 ;  /* 0x30000049ffe37230 */ /* 0x000fe20000004100 */
[----:B------:R-:W-:Y:S01]  /*1410*/  MOV R238, R231 ;  /* 0x000000e700ee7202 */ /* 0x000fe20000000f00 */
[----:B------:R-:W-:-:S02]  /*1420*/  HADD2.F32 R229, -RZ, R198.H0_H0 ;  /* 0x200000c6ffe57230 */ /* 0x000fc40000004100 */
[-C--:B------:R-:W-:Y:S01]  /*1430*/  FFMA.FTZ R99, R228, R226.reuse, R99 ;  /* 0x000000e2e4637223 */ /* 0x080fe20000010063 */
[----:B------:R-:W-:Y:S01]  /*1440*/  FADD.FTZ R159, R159, R226 ;  /* 0x000000e29f9f7221 */ /* 0x000fe20000010000 */
[----:B------:R-:W-:Y:S01]  /*1450*/  FMUL.FTZ R227, R227, R226 ;  /* 0x000000e2e3e37220 */ /* 0x000fe20000410000 */
[----:B------:R-:W-:Y:S02]  /*1460*/  HADD2.F32 R197, -RZ, R74.H0_H0 ;  /* 0x2000004affc57230 */ /* 0x000fe40000004100 */
[----:B------:R-:W-:Y:S01]  /*1470*/  FMUL.FTZ R226, R208, R248 ;  /* 0x000000f8d0e27220 */ /* 0x000fe20000410000 */
[----:B------:R0:W5:Y:S01]  /*1480*/  @P0 LDG.E.128 R16, desc[UR6][R232.64+0x10] ;  /* 0x00001006e8100981 */ /* 0x000162000c1e1d00 */
[----:B------:R-:W-:Y:S02]  /*1490*/  HADD2.F32 R198, -RZ, R198.H1_H1 ;  /* 0x300000c6ffc67230 */ /* 0x000fe40000004100 */
[----:B------:R-:W-:Y:S02]  /*14a0*/  HADD2.F32 R231, -RZ, R74.H1_H1 ;  /* 0x3000004affe77230 */ /* 0x000fe40000004100 */
[----:B------:R-:W-:Y:S01]  /*14b0*/  FADD.FTZ R152, R152, R229 ;  /* 0x000000e598987221 */ /* 0x000fe20000010000 */
[-C--:B------:R-:W-:Y:S01]  /*14c0*/  FFMA.FTZ R100, R226, R229.reuse, R100 ;  /* 0x000000e5e2647223 */ /* 0x080fe20000010064 */
[----:B------:R-:W-:Y:S01]  /*14d0*/  FMUL.FTZ R197, R197, R229 ;  /* 0x000000e5c5c57220 */ /* 0x000fe20000410000 */
[----:B------:R-:W-:Y:S01]  /*14e0*/  MOV R246, R230 ;  /* 0x000000e600f67202 */ /* 0x000fe20000000f00 */
[----:B0-----:R-:W-:Y:S01]  /*14f0*/  FMUL.FTZ R232, R208, R249 ;  /* 0x000000f9d0e87220 */ /* 0x001fe20000410000 */
[----:B------:R-:W-:-:S02]  /*1500*/  HADD2.F32 R233, -RZ, R199.H0_H0 ;  /* 0x200000c7ffe97230 */ /* 0x000fc40000004100 */
[----:B------:R-:W-:Y:S01]  /*1510*/  FADD.FTZ R153, R153, R198 ;  /* 0x000000c699997221 */ /* 0x000fe20000010000 */
[----:B------:R-:W-:Y:S02]  /*1520*/  HADD2.F32 R229, -RZ, R75.H0_H0 ;  /* 0x2000004bffe57230 */ /* 0x000fe40000004100 */
[-C--:B------:R-:W-:Y:S01]  /*1530*/  FFMA.FTZ R101, R232, R198.reuse, R101 ;  /* 0x000000c6e8657223 */ /* 0x080fe20000010065 */
[----:B------:R-:W-:Y:S01]  /*1540*/  FMUL.FTZ R231, R231, R198 ;  /* 0x000000c6e7e77220 */ /* 0x000fe20000410000 */
[C---:B------:R-:W-:Y:S01]  /*1550*/  FMUL.FTZ R230, R208.reuse, R250 ;  /* 0x000000fad0e67220 */ /* 0x040fe20000410000 */
[----:B------:R-:W-:Y:S01]  /*1560*/  MOV R239, R236 ;  /* 0x000000ec00ef7202 */ /* 0x000fe20000000f00 */
[----:B------:R-:W-:Y:S02]  /*1570*/  HADD2.F32 R198, -RZ, R199.H1_H1 ;  /* 0x300000c7ffc67230 */ /* 0x000fe40000004100 */
[----:B------:R-:W-:Y:S01]  /*1580*/  FMUL.FTZ R236, R208, R251 ;  /* 0x000000fbd0ec7220 */ /* 0x000fe20000410000 */
[----:B------:R-:W-:-:S02]  /*1590*/  HADD2.F32 R235, -RZ, R75.H1_H1 ;  /* 0x3000004bffeb7230 */ /* 0x000fc40000004100 */
[----:B------:R-:W-:Y:S01]  /*15a0*/  FADD.FTZ R154, R154, R233 ;  /* 0x000000e99a9a7221 */ /* 0x000fe20000010000 */
[-C--:B------:R-:W-:Y:S01]  /*15b0*/  FFMA.FTZ R102, R230, R233.reuse, R102 ;  /* 0x000000e9e6667223 */ /* 0x080fe20000010066 */
[----:B------:R-:W-:Y:S01]  /*15c0*/  FMUL.FTZ R229, R229, R233 ;  /* 0x000000e9e5e57220 */ /* 0x000fe20000410000 */
[----:B------:R-:W-:Y:S02]  /*15d0*/  HADD2.F32 R199, -RZ, R200.H0_H0 ;  /* 0x200000c8ffc77230 */ /* 0x000fe40000004100 */
[----:B------:R-:W-:Y:S01]  /*15e0*/  FADD.FTZ R155, R155, R198 ;  /* 0x000000c69b9b7221 */ /* 0x000fe20000010000 */
[----:B------:R-:W-:Y:S02]  /*15f0*/  HADD2.F32 R233, -RZ, R76.H0_H0 ;  /* 0x2000004cffe97230 */ /* 0x000fe40000004100 */
[-C--:B------:R-:W-:Y:S01]  /*1600*/  FFMA.FTZ R103, R236, R198.reuse, R103 ;  /* 0x000000c6ec677223 */ /* 0x080fe20000010067 */
[----:B------:R-:W-:Y:S01]  /*1610*/  FMUL.FTZ R235, R235, R198 ;  /* 0x000000c6ebeb7220 */ /* 0x000fe20000410000 */
[----:B------:R-:W-:Y:S01]  /*1620*/  FMUL.FTZ R234, R208, R252 ;  /* 0x000000fcd0ea7220 */ /* 0x000fe20000410000 */
[----:B------:R-:W-:-:S02]  /*1630*/  HADD2.F32 R240, -RZ, R200.H1_H1 ;  /* 0x300000c8fff07230 */ /* 0x000fc40000004100 */
[----:B------:R-:W-:Y:S01]  /*1640*/  FFMA.FTZ R198, R0, R204, RZ ;  /* 0x000000cc00c67223 */ /* 0x000fe200000100ff */
[----:B------:R-:W-:Y:S01]  /*1650*/  FADD.FTZ R200, RZ, R204 ;  /* 0x000000ccffc87221 */ /* 0x000fe20000010000 */
[-C--:B------:R-:W-:Y:S01]  /*1660*/  FFMA.FTZ R104, R234, R199.reuse, R104 ;  /* 0x000000c7ea687223 */ /* 0x080fe20000010068 */
[----:B------:R-:W-:Y:S01]  /*1670*/  FADD.FTZ R148, R148, R199 ;  /* 0x000000c794947221 */ /* 0x000fe20000010000 */
[----:B------:R-:W-:Y:S01]  /*1680*/  FMUL.FTZ R233, R233, R199 ;  /* 0x000000c7e9e97220 */ /* 0x000fe20000410000 */
[----:B------:R-:W-:Y:S01]  /*1690*/  MOV R242, R237 ;  /* 0x000000ed00f27202 */ /* 0x000fe20000000f00 */
[----:B------:R-:W-:Y:S01]  /*16a0*/  FFMA.FTZ R199, R205, R15, R198 ;  /* 0x0000000fcdc77223 */ /* 0x000fe200000100c6 */
[----:B------:R-:W-:-:S03]  /*16b0*/  FADD.FTZ R237, R15, R200 ;  /* 0x000000c80fed7221 */ /* 0x000fc60000010000 */
[----:B------:R-:W-:Y:S01]  /*16c0*/  FFMA.FTZ R198, R14, R12, R199 ;  /* 0x0000000c0ec67223 */ /* 0x000fe200000100c7 */
[----:B------:R-:W-:-:S03]  /*16d0*/  FADD.FTZ R200, R12, R237 ;  /* 0x000000ed0cc87221 */ /* 0x000fc60000010000 */
[----:B------:R-:W-:Y:S01]  /*16e0*/  FFMA.FTZ R199, R13, R11, R198 ;  /* 0x0000000b0dc77223 */ /* 0x000fe200000100c6 */
[----:B------:R-:W-:Y:S01]  /*16f0*/  FADD.FTZ R200, R11, R200 ;  /* 0x000000c80bc87221 */ /* 0x000fe20000010000 */
[----:B------:R-:W-:Y:S02]  /*1700*/  MOV R249, R241 ;  /* 0x000000f100f97202 */ /* 0x000fe40000000f00 */
[----:B------:R-:W-:Y:S01]  /*1710*/  FFMA.FTZ R241, R10, R9, R199 ;  /* 0x000000090af17223 */ /* 0x000fe200000100c7 */
[----:B------:R-:W-:Y:S01]  /*1720*/  FADD.FTZ R200, R9, R200 ;  /* 0x000000c809c87221 */ /* 0x000fe20000010000 */
[----:B------:R-:W-:Y:S01]  /*1730*/  MOV R244, R238 ;  /* 0x000000ee00f47202 */ /* 0x000fe20000000f00 */
[----:B------:R-:W-:Y:S01]  /*1740*/  HADD2.F32 R238, -RZ, R76.H1_H1 ;  /* 0x3000004cffee7230 */ /* 0x000fe20000004100 */
[----:B------:R-:W-:Y:S01]  /*1750*/  MOV R248, R243 ;  /* 0x000000f300f87202 */ /* 0x000fe20000000f00 */
[----:B------:R-:W-:Y:S01]  /*1760*/  FFMA.FTZ R241, R8, R7, R241 ;  /* 0x0000000708f17223 */ /* 0x000fe200000100f1 */
[----:B------:R-:W-:Y:S01]  /*1770*/  FADD.FTZ R243, R7, R200 ;  /* 0x000000c807f37221 */ /* 0x000fe20000010000 */
[----:B------:R-:W-:-:S02]  /*1780*/  FMUL.FTZ R239, R208, R239 ;  /* 0x000000efd0ef7220 */ /* 0x000fc40000410000 */
[----:B------:R-:W-:Y:S01]  /*1790*/  FFMA.FTZ R198, R6, R4, R241 ;  /* 0x0000000406c67223 */ /* 0x000fe200000100f1 */
[----:B------:R-:W-:Y:S01]  /*17a0*/  FADD.FTZ R200, R4, R243 ;  /* 0x000000f304c87221 */ /* 0x000fe20000010000 */
[-C--:B------:R-:W-:Y:S01]  /*17b0*/  FFMA.FTZ R105, R239, R240.reuse, R105 ;  /* 0x000000f0ef697223 */ /* 0x080fe20000010069 */
[----:B------:R-:W-:Y:S01]  /*17c0*/  FADD.FTZ R149, R149, R240 ;  /* 0x000000f095957221 */ /* 0x000fe20000010000 */
[----:B------:R-:W-:Y:S01]  /*17d0*/  FMUL.FTZ R238, R238, R240 ;  /* 0x000000f0eeee7220 */ /* 0x000fe20000410000 */
[----:B------:R-:W-:Y:S02]  /*17e0*/  HADD2.F32 R199, -RZ, R201.H0_H0 ;  /* 0x200000c9ffc77230 */ /* 0x000fe40000004100 */
[----:B------:R-:W-:Y:S01]  /*17f0*/  FMUL.FTZ R237, R208, R246 ;  /* 0x000000f6d0ed7220 */ /* 0x000fe20000410000 */
[----:B------:R-:W-:Y:S02]  /*1800*/  HADD2.F32 R240, -RZ, R77.H0_H0 ;  /* 0x2000004dfff07230 */ /* 0x000fe40000004100 */
        /* <DEDUP_REMOVED lines=9> */
[----:B------:R-:W-:Y:S02]  /*18a0*/  MOV R246, R245 ;  /* 0x000000f500f67202 */ /* 0x000fe40000000f00 */
[----:B------:R-:W-:Y:S01]  /*18b0*/  MOV R245, R244 ;  /* 0x000000f400f57202 */ /* 0x000fe20000000f00 */
[----:B------:R-:W-:Y:S01]  /*18c0*/  FFMA.FTZ R241, R192, R213, R241 ;  /* 0x000000d5c0f17223 */ /* 0x000fe200000100f1 */
[----:B------:R-:W-:Y:S01]  /*18d0*/  FADD.FTZ R244, R213, R240 ;  /* 0x000000f0d5f47221 */ /* 0x000fe20000010000 */
[----:B------:R-:W-:Y:S02]  /*18e0*/  HADD2.F32 R198, -RZ, R201.H1_H1 ;  /* 0x300000c9ffc67230 */ /* 0x000fe40000004100 */
[----:B------:R-:W-:Y:S02]  /*18f0*/  HADD2.F32 R199, -RZ, R77.H1_H1 ;  /* 0x3000004dffc77230 */ /* 0x000fe40000004100 */
[----:B------:R-:W-:Y:S01]  /*1900*/  FFMA.FTZ R240, R214, R193, R241 ;  /* 0x000000c1d6f07223 */ /* 0x000fe200000100f1 */
[----:B------:R-:W-:Y:S01]  /*1910*/  FADD.FTZ R244, R193, R244 ;  /* 0x000000f4c1f47221 */ /* 0x000fe20000010000 */
[----:B------:R-:W-:Y:S01]  /*1920*/  FMUL.FTZ R242, R208, R242 ;  /* 0x000000f2d0f27220 */ /* 0x000fe20000410000 */
[-C--:B------:R-:W-:Y:S01]  /*1930*/  FMUL.FTZ R241, R199, R198.reuse ;  /* 0x000000c6c7f17220 */ /* 0x080fe20000410000 */
[----:B------:R-:W-:Y:S01]  /*1940*/  FFMA.FTZ R199, R219, R217, R240 ;  /* 0x000000d9dbc77223 */ /* 0x000fe200000100f0 */
[----:B------:R-:W-:Y:S01]  /*1950*/  FADD.FTZ R201, R217, R244 ;  /* 0x000000f4d9c97221 */ /* 0x000fe20000010000 */
[----:B------:R-:W-:Y:S01]  /*1960*/  FFMA.FTZ R107, R242, R198, R107 ;  /* 0x000000c6f26b7223 */ /* 0x000fe2000001006b */
[----:B------:R-:W-:Y:S01]  /*1970*/  FADD.FTZ R151, R151, R198 ;  /* 0x000000c697977221 */ /* 0x000fe20000010000 */
        /* <DEDUP_REMOVED lines=14> */
[--C-:B------:R-:W-:Y:S02]  /*1a60*/  HADD2.F32 R201, -RZ, R202.reuse.H0_H0 ;  /* 0x200000caffc97230 */ /* 0x100fe40000004100 */
[----:B------:R-:W-:Y:S01]  /*1a70*/  FMUL.FTZ R240, R208, R249 ;  /* 0x000000f9d0f07220 */ /* 0x000fe20000410000 */
[----:B------:R-:W-:Y:S01]  /*1a80*/  FFMA.FTZ R199, R226, R197, R199 ;  /* 0x000000c5e2c77223 */ /* 0x000fe200000100c7 */
[----:B------:R-:W-:Y:S02]  /*1a90*/  HADD2.F32 R202, -RZ, R202.H1_H1 ;  /* 0x300000caffca7230 */ /* 0x000fe40000004100 */
[----:B------:R-:W-:Y:S01]  /*1aa0*/  FADD.FTZ R198, R197, R198 ;  /* 0x000000c6c5c67221 */ /* 0x000fe20000010000 */
[----:B------:R-:W-:Y:S01]  /*1ab0*/  HADD2.F32 R243, -RZ, R78.H1_H1 ;  /* 0x3000004efff37230 */ /* 0x000fe20000004100 */
[----:B------:R-:W-:Y:S01]  /*1ac0*/  MOV R249, R248 ;  /* 0x000000f800f97202 */ /* 0x000fe20000000f00 */
[----:B------:R-:W-:Y:S01]  /*1ad0*/  FFMA.FTZ R199, R232, R231, R199 ;  /* 0x000000e7e8c77223 */ /* 0x000fe200000100c7 */
[----:B------:R-:W-:-:S02]  /*1ae0*/  FADD.FTZ R198, R231, R198 ;  /* 0x000000c6e7c67221 */ /* 0x000fc40000010000 */
[----:B------:R-:W-:Y:S01]  /*1af0*/  FMUL.FTZ R244, R243, R202 ;  /* 0x000000caf3f47220 */ /* 0x000fe20000410000 */
[----:B------:R-:W-:Y:S01]  /*1b00*/  FMUL.FTZ R243, R208, R249 ;  /* 0x000000f9d0f37220 */ /* 0x000fe20000410000 */
[----:B------:R-:W-:Y:S01]  /*1b10*/  FFMA.FTZ R249, R230, R229, R199 ;  /* 0x000000e5e6f97223 */ /* 0x000fe200000100c7 */
[----:B------:R-:W-:Y:S01]  /*1b20*/  FADD.FTZ R198, R229, R198 ;  /* 0x000000c6e5c67221 */ /* 0x000fe20000010000 */
[----:B------:R-:W-:Y:S01]  /*1b30*/  MOV R248, R246 ;  /* 0x000000f600f87202 */ /* 0x000fe20000000f00 */
[----:B------:R-:W-:Y:S01]  /*1b40*/  FMUL.FTZ R245, R208, R245 ;  /* 0x000000f5d0f57220 */ /* 0x000fe20000410000 */
[----:B------:R-:W-:Y:S02]  /*1b50*/  HADD2.F32 R246, -RZ, R78.H0_H0 ;  /* 0x2000004efff67230 */ /* 0x000fe40000004100 */
[----:B------:R-:W-:Y:S01]  /*1b60*/  FFMA.FTZ R249, R236, R235, R249 ;  /* 0x000000ebecf97223 */ /* 0x000fe200000100f9 */
[----:B------:R-:W-:Y:S01]  /*1b70*/  FADD.FTZ R198, R235, R198 ;  /* 0x000000c6ebc67221 */ /* 0x000fe20000010000 */
[----:B------:R-:W-:Y:S01]  /*1b80*/  FFMA.FTZ R109, R245, R202, R109 ;  /* 0x000000caf56d7223 */ /* 0x000fe2000001006d */
[----:B------:R-:W-:Y:S01]  /*1b90*/  FADD.FTZ R145, R145, R202 ;  /* 0x000000ca91917221 */ /* 0x000fe20000010000 */
[----:B------:R-:W-:Y:S01]  /*1ba0*/  FFMA.FTZ R108, R240, R201, R108 ;  /* 0x000000c9f06c7223 */ /* 0x000fe2000001006c */
[----:B------:R-:W-:Y:S01]  /*1bb0*/  FADD.FTZ R144, R144, R201 ;  /* 0x000000c990907221 */ /* 0x000fe20000010000 */
[----:B------:R-:W-:Y:S01]  /*1bc0*/  FFMA.FTZ R202, R234, R233, R249 ;  /* 0x000000e9eaca7223 */ /* 0x000fe200000100f9 */
[----:B------:R-:W-:Y:S01]  /*1bd0*/  FMUL.FTZ R201, R246, R201 ;  /* 0x000000c9f6c97220 */ /* 0x000fe20000410000 */
[----:B------:R-:W-:Y:S01]  /*1be0*/  FADD.FTZ R249, R233, R198 ;  /* 0x000000c6e9f97221 */ /* 0x000fe20000010000 */
[----:B------:R-:W-:-:S02]  /*1bf0*/  HADD2.F32 R199, -RZ, R203.H0_H0 ;  /* 0x200000cbffc77230 */ /* 0x000fc40000004100 */
[----:B------:R-:W-:Y:S02]  /*1c00*/  HADD2.F32 R246, -RZ, R79.H0_H0 ;  /* 0x2000004ffff67230 */ /* 0x000fe40000004100 */
[----:B------:R-:W-:Y:S01]  /*1c10*/  FFMA.FTZ R198, R239, R238, R202 ;  /* 0x000000eeefc67223 */ /* 0x000fe200000100ca */
[----:B------:R-:W-:Y:S01]  /*1c20*/  FADD.FTZ R249, R249, R238 ;  /* 0x000000eef9f97221 */ /* 0x000fe20000010000 */
[-C--:B------:R-:W-:Y:S01]  /*1c30*/  FFMA.FTZ R110, R243, R199.reuse, R110 ;  /* 0x000000c7f36e7223 */ /* 0x080fe2000001006e */
[----:B------:R-:W-:Y:S01]  /*1c40*/  FADD.FTZ R146, R146, R199 ;  /* 0x000000c792927221 */ /* 0x000fe20000010000 */
[----:B------:R-:W-:Y:S01]  /*1c50*/  FMUL.FTZ R202, R246, R199 ;  /* 0x000000c7f6ca7220 */ /* 0x000fe20000410000 */
        /* <DEDUP_REMOVED lines=8> */
[----:B------:R-:W-:Y:S02]  /*1ce0*/  HADD2.F32 R249, -RZ, R79.H1_H1 ;  /* 0x3000004ffff97230 */ /* 0x000fe40000004100 */
        /* <DEDUP_REMOVED lines=10> */
.L_x_12055:
[----:B-1----:R-:W-:Y:S02]  /*1d90*/  MOV R207, UR14 ;  /* 0x0000000e00cf7c02 */ /* 0x002fe40008000f00 */
        /* <DEDUP_REMOVED lines=25> */
[----:B-1----:R-:W5:Y:S02]  /*1f30*/  LDG.E.128 R16, desc[UR6][R16.64+0x10] ;  /* 0x0000100610107981 */ /* 0x002f64000c1e1d00 */
.L_x_12056:
[----:B------:R-:W-:Y:S05]  /*1f40*/  BSYNC.RECONVERGENT B1 ;  /* 0x0000000000017941 */ /* 0x000fea0003800200 */
.L_x_12054:
        /* <DEDUP_REMOVED lines=23> */
.L_x_12208:
[----:B------:R-:W3:Y:S04]  /*20c0*/  LDL.LU R248, [R1] ;  /* 0x0000000001f87983 */ /* 0x000ee80000300800 */
[----:B-1----:R-:W4:Y:S01]  /*20d0*/  LDL.LU R199, [R1+0x4] ;  /* 0x0000040001c77983 */ /* 0x002f220000300800 */
[----:B--2---:R-:W-:Y:S01]  /*20e0*/  FADD.FTZ R249, R198, R252 ;  /* 0x000000fcc6f97221 */ /* 0x004fe20000010000 */
[----:B------:R-:W-:Y:S01]  /*20f0*/  ISETP.NE.U32.AND P1, PT, R207, RZ, PT ;  /* 0x000000ffcf00720c */ /* 0x000fe20003f25070 */
[----:B------:R-:W-:Y:S01]  /*2100*/  HFMA2 R207, -RZ, RZ, 0, 0 ;  /* 0x00000000ffcf7431 */ /* 0x000fe200000001ff */
[----:B------:R-:W1:Y:S02]  /*2110*/  S2R R250, SR_TID.X ;  /* 0x0000000000fa7919 */ /* 0x000e640000002100 */
[----:B------:R-:W-:Y:S01]  /*2120*/  ISETP.NE.AND.EX P1, PT, R247, RZ, PT, P1 ;  /* 0x000000fff700720c */ /* 0x000fe20003f25310 */
[----:B---3--:R-:W-:Y:S01]  /*2130*/  FADD.FTZ R251, R251, R248 ;  /* 0x000000f8fbfb7221 */ /* 0x008fe20000010000 */
[----:B----4-:R-:W-:Y:S01]  /*2140*/  @P3 IADD3 R198, PT, PT, R199, -0x1, RZ ;  /* 0xffffffffc7c63810 */ /* 0x010fe20007ffe0ff */
[----:B------:R-:W-:-:S04]  /*2150*/  IMAD R199, R206, UR9, RZ ;  /* 0x00000009cec77c24 */ /* 0x000fc8000f8e02ff */
[----:B------:R-:W-:Y:S01]  /*2160*/  @P3 IMAD R198, R198, UR9, RZ ;  /* 0x00000009c6c63c24 */ /* 0x000fe2000f8e02ff */
[----:B------:R-:W-:-:S04]  /*2170*/  SHF.R.S32.HI R248, RZ, 0x1f, R199 ;  /* 0x0000001ffff87819 */ /* 0x000fc800000114c7 */
[----:B------:R-:W-:Y:S02]  /*2180*/  LEA.HI R247, R248, R199, RZ, 0x3 ;  /* 0x000000c7f8f77211 */ /* 0x000fe400078f18ff */
[----:B------:R-:W-:-:S04]  /*2190*/  @P3 SHF.R.S32.HI R199, RZ, 0x1f, R198 ;  /* 0x0000001fffc73819 */ /* 0x000fc800000114c6 */
[----:B------:R-:W-:Y:S02]  /*21a0*/  @P3 LEA.HI R199, R199, R198, RZ, 0x3 ;  /* 0x000000c6c7c73211 */ /* 0x000fe400078f18ff */
[----:B-1----:R-:W-:-:S04]  /*21b0*/  LOP3.LUT R198, R250, 0x1f, RZ, 0xc0, !PT ;  /* 0x0000001ffac67812 */ /* 0x002fc800078ec0ff */
[-C--:B------:R-:W-:Y:S02]  /*21c0*/  LEA.HI.SX32 R247, R247, R198.reuse, 0x1d ;  /* 0x000000c6f7f77211 */ /* 0x080fe400078feaff */
[----:B------:R-:W-:Y:S02]  /*21d0*/  @P3 LEA.HI.SX32 R207, R199, R198, 0x1d ;  /* 0x000000c6c7cf3211 */ /* 0x000fe400078feaff */
[----:B------:R-:W1:Y:S03]  /*21e0*/  @P3 LDC.64 R198, c[0x0][0x390] ;  /* 0x0000e400ffc63b82 */ /* 0x000e660000000a00 */
[----:B-1----:R-:W-:-:S05]  /*21f0*/  @P3 IMAD.WIDE.U32 R198, R207, 0x10, R198 ;  /* 0x00000010cfc63825 */ /* 0x002fca00078e00c6 */
[----:B------:R1:W5:Y:S01]  /*2200*/  @P3 LDG.E.128 R176, desc[UR6][R198.64] ;  /* 0x00000006c6b03981 */ /* 0x000362000c1e1d00 */
[----:B------:R-:W-:Y:S01]  /*2210*/  FMUL.FTZ R248, R251, UR12 ;  /* 0x0000000cfbf87c20 */ /* 0x000fe20008410000 */
[----:B------:R-:W-:Y:S01]  /*2220*/  ISETP.NE.AND P4, PT, RZ, UR8, PT ;  /* 0x00000008ff007c0c */ /* 0x000fe2000bf85270 */
[----:B------:R-:W-:Y:S01]  /*2230*/  BSSY.RECONVERGENT B1, `(.L_x_12058) ;  /* 0x00001d9000017945 */ /* 0x000fe20003800200 */
[----:B------:R-:W-:Y:S02]  /*2240*/  FMUL.FTZ R249, R249, UR12 ;  /* 0x0000000cf9f97c20 */ /* 0x000fe40008410000 */
[----:B------:R-:W-:Y:S01]  /*2250*/  FSEL R248, R248, RZ, !P4 ;  /* 0x000000fff8f87208 */ /* 0x000fe20006000000 */
[----:B------:R-:W-:Y:S08]  /*2260*/  @P1 BRA `(.L_x_12059) ;  /* 0x00000010003c1947 */ /* 0x000ff00003800000 */
[----:B-1----:R-:W-:Y:S02]  /*2270*/  MOV R199, UR20 ;  /* 0x0000001400c77c02 */ /* 0x002fe40008000f00 */
        /* <DEDUP_REMOVED lines=18> */
.L_x_12062:
[----:B------:R-:W-:Y:S05]  /*23a0*/  BSYNC.RECONVERGENT B2 ;  /* 0x0000000000027941 */ /* 0x000fea0003800200 */
.L_x_12061:
[----:B------:R-:W-:Y:S04]  /*23b0*/  BSSY.RECONVERGENT B2, `(.L_x_12063) ;  /* 0x000000e000027945 */ /* 0x000fe80003800200 */
[----:B------:R-:W-:Y:S05]  /*23c0*/  @!P3 BRA `(.L_x_12064) ;  /* 0x000000000030b947 */ /* 0x000fea0003800000 */
[----:B------:R-:W-:Y:S01]  /*23d0*/  FFMA.FTZ R252, R205, R249, R248 ;  /* 0x000000f9cdfc7223 */ /* 0x000fe200000100f8 */
[----:B------:R-:W-:-:S03]  /*23e0*/  ISETP.GT.AND P1, PT, R209, RZ, PT ;  /* 0x000000ffd100720c */ /* 0x000fc60003f24270 */
[----:B------:R-:W-:-:S04]  /*23f0*/  FADD.FTZ R251, R15, -R252 ;  /* 0x800000fc0ffb7221 */ /* 0x000fc80000010000 */
[----:B-----5:R-:W-:-:S05]  /*2400*/  FMUL.FTZ R251, R208, R251 ;  /* 0x000000fbd0fb7220 */ /* 0x020fca0000410000 */
[----:B------:R-:W-:-:S05]  /*2410*/  FSEL R251, R251, RZ, P1 ;  /* 0x000000fffbfb7208 */ /* 0x000fca0000800000 */
[----:B------:R-:W-:Y:S01]  /*2420*/  FMUL.FTZ R252, R251, UR13 ;  /* 0x0000000dfbfc7c20 */ /* 0x000fe20008410000 */
[----:B------:R-:W-:-:S05]  /*2430*/  HADD2.F32 R251, -RZ, R176.H1_H1 ;  /* 0x300000b0fffb7230 */ /* 0x000fca0000004100 */
[----:B------:R-:W-:Y:S01]  /*2440*/  FFMA.FTZ R141, R252, R251, R141 ;  /* 0x000000fbfc8d7223 */ /* 0x000fe2000001008d */
[----:B------:R-:W-:-:S05]  /*2450*/  HADD2.F32 R251, -RZ, R48.H1_H1 ;  /* 0x30000030fffb7230 */ /* 0x000fca0000004100 */
[----:B------:R-:W-:-:S05]  /*2460*/  FMUL.FTZ R251, R252, R251 ;  /* 0x000000fbfcfb7220 */ /* 0x000fca0000410000 */
[----:B------:R-:W-:-:S04]  /*2470*/  F2FP.F16.F32.PACK_AB R251, RZ, R251 ;  /* 0x000000fbfffb723e */ /* 0x000fc800000000ff */
[----:B------:R-:W-:-:S07]  /*2480*/  PRMT R180, R180, 0x5410, R251 ;  /* 0x00005410b4b47816 */ /* 0x000fce00000000fb */
.L_x_12064:
[----:B------:R-:W-:Y:S05]  /*2490*/  BSYNC.RECONVERGENT B2 ;  /* 0x0000000000027941 */ /* 0x000fea0003800200 */
.L_x_12063:
        /* <DEDUP_REMOVED lines=14> */
.L_x_12066:
[----:B------:R-:W-:Y:S05]  /*2580*/  BSYNC.RECONVERGENT B2 ;  /* 0x0000000000027941 */ /* 0x000fea0003800200 */
.L_x_12065:
        /* <DEDUP_REMOVED lines=14> */
.L_x_12068:
[----:B------:R-:W-:Y:S05]  /*2670*/  BSYNC.RECONVERGENT B2 ;  /* 0x0000000000027941 */ /* 0x000fea0003800200 */
.L_x_12067:
[----:B------:R-:W-:Y:S04]  /*2680*/  BSSY.RECONVERGENT B2, `(.L_x_12069) ;  /* 0x000000e000027945 */ /* 0x000fe80003800200 */
[----:B------:R-:W-:Y:S05]  /*2690*/  @!P3 BRA `(.L_x_12070) ;  /* 0x000000000030b947 */ /* 0x000fea0003800000 */
[----:B------:R-:W-:Y:S01]  /*26a0*/  FFMA.FTZ R252, R10, R249, R248 ;  /* 0x000000f90afc7223 */ /* 0x000fe200000100f8 */
[----:B------:R-:W-:-:S03]  /*26b0*/  ISETP.GT.AND P1, PT, R209, RZ, PT ;  /* 0x000000ffd100720c */ /* 0x000fc60003f24270 */
[----:B------:R-:W-:Y:S01]  /*26c0*/  FADD.FTZ R251, R9, -R252 ;  /* 0x800000fc09fb7221 */ /* 0x000fe20000010000 */
[----:B-----5:R-:W-:-:S03]  /*26d0*/  HADD2.F32 R252, -RZ, R178.H0_H0 ;  /* 0x200000b2fffc7230 */ /* 0x020fc60000004100 */
        /* <DEDUP_REMOVED lines=8> */
.L_x_12070:
[----:B------:R-:W-:Y:S05]  /*2760*/  BSYNC.RECONVERGENT B2 ;  /* 0x0000000000027941 */ /* 0x000fea0003800200 */
.L_x_12069:
        /* <DEDUP_REMOVED lines=14> */
.L_x_12072:
[----:B------:R-:W-:Y:S05]  /*2850*/  BSYNC.RECONVERGENT B2 ;  /* 0x0000000000027941 */ /* 0x000fea0003800200 */
.L_x_12071:
        /* <DEDUP_REMOVED lines=14> */
.L_x_12074:
[----:B------:R-:W-:Y:S05]  /*2940*/  BSYNC.RECONVERGENT B2 ;  /* 0x0000000000027941 */ /* 0x000fea0003800200 */
.L_x_12073:
        /* <DEDUP_REMOVED lines=12> */
[----:B------:R-:W-:Y:S01]  /*2a10*/  PRMT R183, R183, 0x5410, R251 ;  /* 0x00005410b7b77816 */ /* 0x000fe200000000fb */
[----:B------:R-:W-:Y:S06]  /*2a20*/  BRA `(.L_x_12075) ;  /* 0x0000001400647947 */ /* 0x000fec0003800000 */
.L_x_12060:
        /* <DEDUP_REMOVED lines=47> */
.L_x_12077:
[----:B------:R-:W-:Y:S05]  /*2d20*/  BSYNC.RECONVERGENT B2 ;  /* 0x0000000000027941 */ /* 0x000fea0003800200 */
.L_x_12076:
        /* <DEDUP_REMOVED lines=14> */
.L_x_12079:
[----:B------:R-:W-:Y:S05]  /*2e10*/  BSYNC.RECONVERGENT B2 ;  /* 0x0000000000027941 */ /* 0x000fea0003800200 */
.L_x_12078:
        /* <DEDUP_REMOVED lines=14> */
.L_x_12081:
[----:B------:R-:W-:Y:S05]  /*2f00*/  BSYNC.RECONVERGENT B2 ;  /* 0x0000000000027941 */ /* 0x000fea0003800200 */
.L_x_12080:
        /* <DEDUP_REMOVED lines=14> */
.L_x_12083:
[----:B------:R-:W-:Y:S05]  /*2ff0*/  BSYNC.RECONVERGENT B2 ;  /* 0x0000000000027941 */ /* 0x000fea0003800200 */
.L_x_12082:
[----:B------:R-:W-:Y:S04]  /*3000*/  BSSY.RECONVERGENT B2, `(.L_x_12084) ;  /* 0x000000e000027945 */ /* 0x000fe80003800200 */
        /* <DEDUP_REMOVED lines=13> */
.L_x_12085:
[----:B------:R-:W-:Y:S05]  /*30e0*/  BSYNC.RECONVERGENT B2 ;  /* 0x0000000000027941 */ /* 0x000fea0003800200 */
.L_x_12084:
        /* <DEDUP_REMOVED lines=14> */
.L_x_12087:
[----:B------:R-:W-:Y:S05]  /*31d0*/  BSYNC.RECONVERGENT B2 ;  /* 0x0000000000027941 */ /* 0x000fea0003800200 */
.L_x_12086:
        /* <DEDUP_REMOVED lines=14> */
.L_x_12089:
[----:B------:R-:W-:Y:S05]  /*32c0*/  BSYNC.RECONVERGENT B2 ;  /* 0x0000000000027941 */ /* 0x000fea0003800200 */
.L_x_12088:
        /* <DEDUP_REMOVED lines=9> */
.L_x_12059:
[----:B-1----:R-:W-:Y:S02]  /*3360*/  MOV R199, UR20 ;  /* 0x0000001400c77c02 */ /* 0x002fe40008000f00 */
[----:B------:R-:W-:Y:S02]  /*3370*/  MOV R198, UR21 ;  /* 0x0000001500c67c02 */ /* 0x000fe40008000f00 */
[----:B------:R-:W-:-:S04]  /*3380*/  ISETP.NE.U32.AND P1, PT, R199, RZ, PT ;  /* 0x000000ffc700720c */ /* 0x000fc80003f25070 */
[----:B------:R-:W-:-:S13]  /*3390*/  ISETP.NE.AND.EX P1, PT, R198, RZ, PT, P1 ;  /* 0x000000ffc600720c */ /* 0x000fda0003f25310 */
[----:B------:R-:W-:Y:S05]  /*33a0*/  @P1 BRA `(.L_x_12090) ;  /* 0x0000000400841947 */ /* 0x000fea0003800000 */
[----:B------:R-:W-:-:S04]  /*33b0*/  @P2 FFMA.FTZ R251, R0, R249, R248 ;  /* 0x000000f900fb2223 */ /* 0x000fc800000100f8 */
[----:B------:R-:W-:Y:S01]  /*33c0*/  @P2 FADD.FTZ R252, R204, -R251 ;  /* 0x800000fbccfc2221 */ /* 0x000fe20000010000 */
[----:B-----5:R-:W-:-:S03]  /*33d0*/  MOV R251, R44 ;  /* 0x0000002c00fb7202 */ /* 0x020fc60000000f00 */
[----:B------:R-:W-:Y:S02]  /*33e0*/  @P2 FFMA.FTZ R251, R208, R252, R44 ;  /* 0x000000fcd0fb2223 */ /* 0x000fe4000001002c */
[----:B------:R-:W1:Y:S02]  /*33f0*/  @P3 LDC R252, c[0x0][0x40c] ;  /* 0x00010300fffc3b82 */ /* 0x000e640000000800 */
[----:B-1----:R-:W-:Y:S01]  /*3400*/  @P3 FMUL.FTZ R251, R251, R252 ;  /* 0x000000fcfbfb3220 */ /* 0x002fe20000410000 */
        /* <DEDUP_REMOVED lines=10> */
[----:B------:R-:W1:Y:S02]  /*34b0*/  @P3 LDC R252, c[0x0][0x40c] ;  /* 0x00010300fffc3b82 */ /* 0x000e640000000800 */
[----:B-1----:R-:W-:Y:S01]  /*34c0*/  @P3 FMUL.FTZ R252, R251, R252 ;  /* 0x000000fcfbfc3220 */ /* 0x002fe20000410000 */
[----:B------:R-:W-:-:S05]  /*34d0*/  @P3 HADD2.F32 R251, -RZ, R176.H1_H1 ;  /* 0x300000b0fffb3230 */ /* 0x000fca0000004100 */
[----:B------:R-:W-:Y:S01]  /*34e0*/  @P3 FFMA.FTZ R141, R251, R252, R141 ;  /* 0x000000fcfb8d3223 */ /* 0x000fe2000001008d */
[----:B------:R-:W-:-:S05]  /*34f0*/  @P3 HADD2.F32 R251, -RZ, R48.H1_H1 ;  /* 0x30000030fffb3230 */ /* 0x000fca0000004100 */
[----:B------:R-:W-:Y:S01]  /*3500*/  @P3 FMUL.FTZ R252, R251, R252 ;  /* 0x000000fcfbfc3220 */ /* 0x000fe20000410000 */
[----:B------:R-:W-:-:S04]  /*3510*/  @P2 FFMA.FTZ R251, R14, R249, R248 ;  /* 0x000000f90efb2223 */ /* 0x000fc800000100f8 */
[----:B------:R-:W-:-:S04]  /*3520*/  @P3 F2FP.F16.F32.PACK_AB R252, RZ, R252 ;  /* 0x000000fcfffc323e */ /* 0x000fc800000000ff */
[----:B------:R-:W-:Y:S01]  /*3530*/  @P3 PRMT R180, R180, 0x5410, R252 ;  /* 0x00005410b4b43816 */ /* 0x000fe200000000fc */
[----:B------:R-:W-:Y:S01]  /*3540*/  @P2 FADD.FTZ R252, R12, -R251 ;  /* 0x800000fb0cfc2221 */ /* 0x000fe20000010000 */
[----:B------:R-:W-:-:S03]  /*3550*/  MOV R251, R46 ;  /* 0x0000002e00fb7202 */ /* 0x000fc60000000f00 */
        /* <DEDUP_REMOVED lines=19> */
[----:B------:R-:W-:-:S04]  /*3690*/  MOV R251, R40 ;  /* 0x0000002800fb7202 */ /* 0x000fc80000000f00 */
[----:B------:R-:W-:-:S04]  /*36a0*/  @P3 F2FP.F16.F32.PACK_AB R252, RZ, R252 ;  /* 0x000000fcfffc323e */ /* 0x000fc800000000ff */
[----:B------:R-:W-:Y:S01]  /*36b0*/  @P3 PRMT R181, R181, 0x5410, R252 ;  /* 0x00005410b5b53816 */ /* 0x000fe200000000fc */
[----:B------:R-:W-:-:S04]  /*36c0*/  @P2 FFMA.FTZ R252, R10, R249, R248 ;  /* 0x000000f90afc2223 */ /* 0x000fc800000100f8 */
[----:B------:R-:W-:-:S04]  /*36d0*/  @P2 FADD.FTZ R252, R9, -R252 ;  /* 0x800000fc09fc2221 */ /* 0x000fc80000010000 */
        /* <DEDUP_REMOVED lines=30> */
[----:B------:R-:W-:-:S05]  /*38c0*/  @P3 FMUL.FTZ R251, R252, R251 ;  /* 0x000000fbfcfb3220 */ /* 0x000fca0000410000 */
[----:B------:R-:W-:-:S04]  /*38d0*/  @P3 F2FP.F16.F32.PACK_AB R251, RZ, R251 ;  /* 0x000000fbfffb323e */ /* 0x000fc800000000ff */
[----:B------:R-:W-:Y:S01]  /*38e0*/  @P3 PRMT R183, R251, 0x7610, R183 ;  /* 0x00007610fbb73816 */ /* 0x000fe200000000b7 */
[----:B------:R-:W-:Y:S06]  /*38f0*/  @!P3 BRA `(.L_x_12075) ;  /* 0x0000000400b0b947 */ /* 0x000fec0003800000 */
[----:B------:R-:W-:Y:S01]  /*3900*/  @P2 FFMA.FTZ R252, R5, R249, R248 ;  /* 0x000000f905fc2223 */ /* 0x000fe200000100f8 */
[----:B------:R-:W-:-:S03]  /*3910*/  MOV R251, R43 ;  /* 0x0000002b00fb7202 */ /* 0x000fc60000000f00 */
[----:B------:R-:W-:-:S04]  /*3920*/  @P2 FADD.FTZ R252, R3, -R252 ;  /* 0x800000fc03fc2221 */ /* 0x000fc80000010000 */
[----:B------:R-:W-:-:S04]  /*3930*/  @P2 FFMA.FTZ R251, R208, R252, R43 ;  /* 0x000000fcd0fb2223 */ /* 0x000fc8000001002b */
        /* <DEDUP_REMOVED lines=8> */
.L_x_12090:
[----:B------:R-:W1:Y:S01]  /*39c0*/  @P3 LDC R190, c[0x0][0x40c] ;  /* 0x00010300ffbe3b82 */ /* 0x000e620000000800 */
[-CC-:B------:R-:W-:Y:S01]  /*39d0*/  @P2 FFMA.FTZ R185, R0, R249.reuse, R248.reuse ;  /* 0x000000f900b92223 */ /* 0x180fe200000100f8 */
[----:B------:R-:W-:Y:S01]  /*39e0*/  @P2 FFMA.FTZ R186, R205, R249, R248 ;  /* 0x000000f9cdba2223 */ /* 0x000fe200000100f8 */
[----:B-----5:R-:W-:Y:S01]  /*39f0*/  MOV R184, R44 ;  /* 0x0000002c00b87202 */ /* 0x020fe20000000f00 */
[----:B------:R-:W-:Y:S02]  /*3a00*/  @P3 HADD2.F32 R189, -RZ, R176.H0_H0 ;  /* 0x200000b0ffbd3230 */ /* 0x000fe40000004100 */
[----:B------:R-:W-:Y:S01]  /*3a10*/  @P2 FADD.FTZ R185, R204, -R185 ;  /* 0x800000b9ccb92221 */ /* 0x000fe20000010000 */
[----:B------:R-:W-:Y:S01]  /*3a20*/  @P2 FADD.FTZ R186, R15, -R186 ;  /* 0x800000ba0fba2221 */ /* 0x000fe20000010000 */
[----:B------:R-:W-:Y:S01]  /*3a30*/  @P3 HADD2.F32 R188, -RZ, R48.H0_H0 ;  /* 0x20000030ffbc3230 */ /* 0x000fe20000004100 */
[----:B------:R-:W2:Y:S01]  /*3a40*/  @P3 LDC R187, c[0x0][0x40c] ;  /* 0x00010300ffbb3b82 */ /* 0x000ea20000000800 */
[C---:B------:R-:W-:Y:S01]  /*3a50*/  @P2 FFMA.FTZ R184, R208.reuse, R185, R44 ;  /* 0x000000b9d0b82223 */ /* 0x040fe2000001002c */
[----:B------:R-:W-:Y:S01]  /*3a60*/  MOV R185, R45 ;  /* 0x0000002d00b97202 */ /* 0x000fe20000000f00 */
[----:B------:R-:W-:Y:S01]  /*3a70*/  @P2 FFMA.FTZ R185, R208, R186, R45 ;  /* 0x000000bad0b92223 */ /* 0x000fe2000001002d */
[----:B------:R-:W-:-:S02]  /*3a80*/  @P3 HADD2.F32 R252, -RZ, R178.H1_H1 ;  /* 0x300000b2fffc3230 */ /* 0x000fc40000004100 */
[----:B------:R-:W-:Y:S02]  /*3a90*/  @P3 HADD2.F32 R251, -RZ, R179.H0_H0 ;  /* 0x200000b3fffb3230 */ /* 0x000fe40000004100 */
[----:B------:R-:W3:Y:S01]  /*3aa0*/  @P3 LDC R191, c[0x0][0x40c] ;  /* 0x00010300ffbf3b82 */ /* 0x000ee20000000800 */
[----:B-1----:R-:W-:Y:S01]  /*3ab0*/  @P3 FMUL.FTZ R186, R185, R190 ;  /* 0x000000beb9ba3220 */ /* 0x002fe20000410000 */
[----:B------:R-:W-:-:S05]  /*3ac0*/  @P3 HADD2.F32 R190, -RZ, R176.H1_H1 ;  /* 0x300000b0ffbe3230 */ /* 0x000fca0000004100 */
[----:B------:R-:W-:Y:S01]  /*3ad0*/  @P3 FFMA.FTZ R141, R190, R186, R141 ;  /* 0x000000babe8d3223 */ /* 0x000fe2000001008d */
[----:B------:R-:W-:Y:S01]  /*3ae0*/  @P2 FFMA.FTZ R190, R13, R249, R248 ;  /* 0x000000f90dbe2223 */ /* 0x000fe200000100f8 */
[----:B--2---:R-:W-:-:S03]  /*3af0*/  @P3 FMUL.FTZ R187, R184, R187 ;  /* 0x000000bbb8bb3220 */ /* 0x004fc60000410000 */
[----:B------:R-:W-:Y:S01]  /*3b00*/  @P2 FADD.FTZ R190, R11, -R190 ;  /* 0x800000be0bbe2221 */ /* 0x000fe20000010000 */
[-C--:B------:R-:W-:Y:S01]  /*3b10*/  @P3 FFMA.FTZ R140, R189, R187.reuse, R140 ;  /* 0x000000bbbd8c3223 */ /* 0x080fe2000001008c */
[----:B------:R-:W-:Y:S01]  /*3b20*/  @P3 FMUL.FTZ R188, R188, R187 ;  /* 0x000000bbbcbc3220 */ /* 0x000fe20000410000 */
[----:B------:R-:W-:Y:S01]  /*3b30*/  @P2 FFMA.FTZ R187, R14, R249, R248 ;  /* 0x000000f90ebb2223 */ /* 0x000fe200000100f8 */
[----:B------:R-:W-:-:S03]  /*3b40*/  @P3 HADD2.F32 R189, -RZ, R48.H1_H1 ;  /* 0x30000030ffbd3230 */ /* 0x000fc60000004100 */
[----:B------:R-:W-:Y:S01]  /*3b50*/  @P2 FADD.FTZ R187, R12, -R187 ;  /* 0x800000bb0cbb2221 */ /* 0x000fe20000010000 */
[----:B------:R-:W-:Y:S01]  /*3b60*/  @P3 F2FP.F16.F32.PACK_AB R188, RZ, R188 ;  /* 0x000000bcffbc323e */ /* 0x000fe200000000ff */
[----:B------:R-:W-:Y:S01]  /*3b70*/  @P3 FMUL.FTZ R189, R189, R186 ;  /* 0x000000babdbd3220 */ /* 0x000fe20000410000 */
[----:B------:R-:W-:Y:S01]  /*3b80*/  MOV R186, R46 ;  /* 0x0000002e00ba7202 */ /* 0x000fe20000000f00 */
[C---:B------:R-:W-:Y:S01]  /*3b90*/  @P2 FFMA.FTZ R186, R208.reuse, R187, R46 ;  /* 0x000000bbd0ba2223 */ /* 0x040fe2000001002e */
[----:B------:R-:W-:Y:S01]  /*3ba0*/  MOV R187, R47 ;  /* 0x0000002f00bb7202 */ /* 0x000fe20000000f00 */
[----:B------:R-:W-:Y:S01]  /*3bb0*/  @P2 FFMA.FTZ R187, R208, R190, R47 ;  /* 0x000000bed0bb2223 */ /* 0x000fe2000001002f */
[----:B------:R-:W-:Y:S01]  /*3bc0*/  @P3 F2FP.F16.F32.PACK_AB R189, RZ, R189 ;  /* 0x000000bdffbd323e */ /* 0x000fe200000000ff */
[----:B------:R-:W1:Y:S01]  /*3bd0*/  @P3 LDC R190, c[0x0][0x40c] ;  /* 0x00010300ffbe3b82 */ /* 0x000e620000000800 */
[----:B------:R-:W-:Y:S01]  /*3be0*/  @P3 PRMT R180, R188, 0x7610, R180 ;  /* 0x00007610bcb43816 */ /* 0x000fe200000000b4 */
[----:B------:R-:W-:-:S03]  /*3bf0*/  @P3 HADD2.F32 R188, -RZ, R49.H0_H0 ;  /* 0x20000031ffbc3230 */ /* 0x000fc60000004100 */
[----:B------:R-:W-:Y:S01]  /*3c00*/  @P3 PRMT R180, R180, 0x5410, R189 ;  /* 0x00005410b4b43816 */ /* 0x000fe200000000bd */
[----:B---3--:R-:W-:Y:S01]  /*3c10*/  @P3 FMUL.FTZ R189, R186, R191 ;  /* 0x000000bfbabd3220 */ /* 0x008fe20000410000 */
[----:B------:R-:W-:-:S05]  /*3c20*/  @P3 HADD2.F32 R191, -RZ, R177.H0_H0 ;  /* 0x200000b1ffbf3230 */ /* 0x000fca0000004100 */
[-C--:B------:R-:W-:Y:S01]  /*3c30*/  @P3 FFMA.FTZ R142, R191, R189.reuse, R142 ;  /* 0x000000bdbf8e3223 */ /* 0x080fe2000001008e */
[----:B------:R-:W-:Y:S01]  /*3c40*/  @P3 FMUL.FTZ R189, R188, R189 ;  /* 0x000000bdbcbd3220 */ /* 0x000fe20000410000 */
[----:B------:R-:W-:Y:S02]  /*3c50*/  @P3 HADD2.F32 R188, -RZ, R177.H1_H1 ;  /* 0x300000b1ffbc3230 */ /* 0x000fe40000004100 */
[----:B------:R-:W-:Y:S02]  /*3c60*/  @P3 HADD2.F32 R191, -RZ, R49.H1_H1 ;  /* 0x30000031ffbf3230 */ /* 0x000fe40000004100 */
[----:B------:R-:W-:-:S04]  /*3c70*/  @P3 F2FP.F16.F32.PACK_AB R189, RZ, R189 ;  /* 0x000000bdffbd323e */ /* 0x000fc800000000ff */
[----:B------:R-:W-:Y:S01]  /*3c80*/  @P3 PRMT R181, R189, 0x7610, R181 ;  /* 0x00007610bdb53816 */ /* 0x000fe200000000b5 */
[----:B-1----:R-:W-:-:S04]  /*3c90*/  @P3 FMUL.FTZ R190, R187, R190 ;  /* 0x000000bebbbe3220 */ /* 0x002fc80000410000 */
[-C--:B------:R-:W-:Y:S01]  /*3ca0*/  @P3 FFMA.FTZ R143, R188, R190.reuse, R143 ;  /* 0x000000bebc8f3223 */ /* 0x080fe2000001008f */
[----:B------:R-:W-:Y:S01]  /*3cb0*/  @P2 FFMA.FTZ R188, R10, R249, R248 ;  /* 0x000000f90abc2223 */ /* 0x000fe200000100f8 */
[----:B------:R-:W-:-:S03]  /*3cc0*/  @P3 FMUL.FTZ R190, R191, R190 ;  /* 0x000000bebfbe3220 */ /* 0x000fc60000410000 */
[----:B------:R-:W-:Y:S01]  /*3cd0*/  @P2 FADD.FTZ R191, R9, -R188 ;  /* 0x800000bc09bf2221 */ /* 0x000fe20000010000 */
[----:B------:R-:W-:Y:S02]  /*3ce0*/  MOV R188, R40 ;  /* 0x0000002800bc7202 */ /* 0x000fe40000000f00 */
[----:B------:R-:W-:Y:S01]  /*3cf0*/  @P3 F2FP.F16.F32.PACK_AB R190, RZ, R190 ;  /* 0x000000beffbe323e */ /* 0x000fe200000000ff */
[----:B------:R-:W-:Y:S02]  /*3d00*/  @P2 FFMA.FTZ R188, R208, R191, R40 ;  /* 0x000000bfd0bc2223 */ /* 0x000fe40000010028 */
[----:B------:R-:W1:Y:S01]  /*3d10*/  @P3 LDC R191, c[0x0][0x40c] ;  /* 0x00010300ffbf3b82 */ /* 0x000e620000000800 */
[----:B------:R-:W-:Y:S01]  /*3d20*/  @P3 PRMT R181, R181, 0x5410, R190 ;  /* 0x00005410b5b53816 */ /* 0x000fe200000000be */
[----:B------:R-:W-:Y:S02]  /*3d30*/  @P3 HADD2.F32 R190, -RZ, R50.H0_H0 ;  /* 0x20000032ffbe3230 */ /* 0x000fe40000004100 */
[----:B-1----:R-:W-:Y:S01]  /*3d40*/  @P3 FMUL.FTZ R189, R188, R191 ;  /* 0x000000bfbcbd3220 */ /* 0x002fe20000410000 */
[----:B------:R-:W-:-:S05]  /*3d50*/  @P3 HADD2.F32 R191, -RZ, R178.H0_H0 ;  /* 0x200000b2ffbf3230 */ /* 0x000fca0000004100 */
[-C--:B------:R-:W-:Y:S01]  /*3d60*/  @P3 FFMA.FTZ R136, R191, R189.reuse, R136 ;  /* 0x000000bdbf883223 */ /* 0x080fe20000010088 */
[----:B------:R-:W-:Y:S01]  /*3d70*/  @P3 FMUL.FTZ R189, R190, R189 ;  /* 0x000000bdbebd3220 */ /* 0x000fe20000410000 */
[----:B------:R-:W-:Y:S01]  /*3d80*/  @P2 FFMA.FTZ R190, R8, R249, R248 ;  /* 0x000000f908be2223 */ /* 0x000fe200000100f8 */
[----:B------:R-:W-:-:S03]  /*3d90*/  @P3 HADD2.F32 R191, -RZ, R50.H1_H1 ;  /* 0x30000032ffbf3230 */ /* 0x000fc60000004100 */
[----:B------:R-:W-:Y:S01]  /*3da0*/  @P3 F2FP.F16.F32.PACK_AB R189, RZ, R189 ;  /* 0x000000bdffbd323e */ /* 0x000fe200000000ff */
        /* <DEDUP_REMOVED lines=8> */
[----:B------:R-:W-:Y:S01]  /*3e30*/  @P2 FFMA.FTZ R191, R6, R249, R248 ;  /* 0x000000f906bf2223 */ /* 0x000fe200000100f8 */
[----:B------:R-:W-:-:S03]  /*3e40*/  @P3 HADD2.F32 R252, -RZ, R51.H0_H0 ;  /* 0x20000033fffc3230 */ /* 0x000fc60000004100 */
        /* <DEDUP_REMOVED lines=18> */
[----:B------:R-:W-:Y:S01]  /*3f70*/  @P3 FFMA.FTZ R139, R251, R252, R139 ;  /* 0x000000fcfb8b3223 */ /* 0x000fe2000001008b */
[----:B------:R-:W-:-:S05]  /*3f80*/  @P3 HADD2.F32 R251, -RZ, R51.H1_H1 ;  /* 0x30000033fffb3230 */ /* 0x000fca0000004100 */
[----:B------:R-:W-:-:S05]  /*3f90*/  @P3 FMUL.FTZ R251, R251, R252 ;  /* 0x000000fcfbfb3220 */ /* 0x000fca0000410000 */
[----:B------:R-:W-:-:S04]  /*3fa0*/  @P3 F2FP.F16.F32.PACK_AB R251, RZ, R251 ;  /* 0x000000fbfffb323e */ /* 0x000fc800000000ff */
[----:B------:R-:W-:-:S07]  /*3fb0*/  @P3 PRMT R183, R183, 0x5410, R251 ;  /* 0x00005410b7b73816 */ /* 0x000fce00000000fb */
.L_x_12075:
[----:B------:R-:W-:Y:S05]  /*3fc0*/  BSYNC.RECONVERGENT B1 ;  /* 0x0000000000017941 */ /* 0x000fea0003800200 */
.L_x_12058:
        /* <DEDUP_REMOVED lines=15> */
.L_x_12092:
[----:B------:R-:W-:Y:S05]  /*40c0*/  BSYNC.RECONVERGENT B1 ;  /* 0x0000000000017941 */ /* 0x000fea0003800200 */
.L_x_12091:
[----:B------:R-:W-:Y:S04]  /*40d0*/  BSSY.RECONVERGENT B1, `(.L_x_12093) ;  /* 0x00001cf000017945 */ /* 0x000fe80003800200 */
[----:B------:R-:W-:Y:S05]  /*40e0*/  @!P0 BRA `(.L_x_12094) ;  /* 0x0000000c000c8947 */ /* 0x000fea0003800000 */
[----:B------:R-:W-:Y:S05]  /*40f0*/  @!P1 BRA `(.L_x_12095) ;  /* 0x0000000400849947 */ /* 0x000fea0003800000 */
[----:B------:R-:W2:Y:S01]  /*4100*/  @P3 LDC R187, c[0x0][0x40c] ;  /* 0x00010300ffbb3b82 */ /* 0x000ea20000000800 */
[-CC-:B------:R-:W-:Y:S01]  /*4110*/  @P2 FFMA.FTZ R184, R2, R249.reuse, R248.reuse ;  /* 0x000000f902b82223 */ /* 0x180fe200000100f8 */
[----:B-----5:R-:W-:Y:S02]  /*4120*/  @P3 HADD2.F32 R189, -RZ, R176.H0_H0 ;  /* 0x200000b0ffbd3230 */ /* 0x020fe40000004100 */
[----:B-1----:R-:W-:Y:S01]  /*4130*/  @P2 FFMA.FTZ R198, R214, R249, R248 ;  /* 0x000000f9d6c62223 */ /* 0x002fe200000100f8 */
[----:B------:R-:W-:Y:S02]  /*4140*/  @P3 HADD2.F32 R199, -RZ, R177.H0_H0 ;  /* 0x200000b1ffc73230 */ /* 0x000fe40000004100 */
[----:B------:R-:W-:Y:S01]  /*4150*/  @P2 FADD.FTZ R185, R211, -R184 ;  /* 0x800000b8d3b92221 */ /* 0x000fe20000010000 */
[----:B------:R-:W-:Y:S01]  /*4160*/  MOV R184, R36 ;  /* 0x0000002400b87202 */ /* 0x000fe20000000f00 */
[----:B------:R-:W-:Y:S01]  /*4170*/  @P2 FADD.FTZ R198, R193, -R198 ;  /* 0x800000c6c1c62221 */ /* 0x000fe20000010000 */
[----:B------:R-:W1:Y:S01]  /*4180*/  @P3 LDC R188, c[0x0][0x40c] ;  /* 0x00010300ffbc3b82 */ /* 0x000e620000000800 */
[----:B------:R-:W-:Y:S01]  /*4190*/  @P2 FFMA.FTZ R184, R208, R185, R36 ;  /* 0x000000b9d0b82223 */ /* 0x000fe20000010024 */
[----:B------:R-:W-:-:S04]  /*41a0*/  @P2 FFMA.FTZ R185, R212, R249, R248 ;  /* 0x000000f9d4b92223 */ /* 0x000fc800000100f8 */
[----:B------:R-:W-:Y:S01]  /*41b0*/  @P2 FADD.FTZ R186, R210, -R185 ;  /* 0x800000b9d2ba2221 */ /* 0x000fe20000010000 */
[----:B------:R-:W-:Y:S01]  /*41c0*/  MOV R185, R37 ;  /* 0x0000002500b97202 */ /* 0x000fe20000000f00 */
[----:B------:R-:W3:Y:S02]  /*41d0*/  @P3 LDC R191, c[0x0][0x40c] ;  /* 0x00010300ffbf3b82 */ /* 0x000ee40000000800 */
[----:B------:R-:W-:Y:S01]  /*41e0*/  @P2 FFMA.FTZ R185, R208, R186, R37 ;  /* 0x000000bad0b92223 */ /* 0x000fe20000010025 */
[----:B------:R-:W-:Y:S02]  /*41f0*/  @P3 HADD2.F32 R186, -RZ, R52.H0_H0 ;  /* 0x20000034ffba3230 */ /* 0x000fe40000004100 */
[----:B--2---:R-:W-:-:S04]  /*4200*/  @P3 FMUL.FTZ R187, R184, R187 ;  /* 0x000000bbb8bb3220 */ /* 0x004fc80000410000 */
[----:B------:R-:W-:Y:S01]  /*4210*/  @P3 FFMA.FTZ R132, R189, R187, R132 ;  /* 0x000000bbbd843223 */ /* 0x000fe20000010084 */
[----:B------:R-:W-:Y:S01]  /*4220*/  @P3 FMUL.FTZ R189, R187, R186 ;  /* 0x000000babbbd3220 */ /* 0x000fe20000410000 */
[----:B------:R-:W-:Y:S02]  /*4230*/  @P3 HADD2.F32 R187, -RZ, R52.H1_H1 ;  /* 0x30000034ffbb3230 */ /* 0x000fe40000004100 */
[----:B-1----:R-:W-:Y:S01]  /*4240*/  @P3 FMUL.FTZ R186, R185, R188 ;  /* 0x000000bcb9ba3220 */ /* 0x002fe20000410000 */
[----:B------:R-:W-:Y:S01]  /*4250*/  @P3 HADD2.F32 R188, -RZ, R176.H1_H1 ;  /* 0x300000b0ffbc3230 */ /* 0x000fe20000004100 */
[----:B------:R-:W-:Y:S02]  /*4260*/  @P3 F2FP.F16.F32.PACK_AB R189, RZ, R189 ;  /* 0x000000bdffbd323e */ /* 0x000fe400000000ff */
[----:B------:R-:W-:Y:S02]  /*4270*/  @P3 FMUL.FTZ R190, R186, R187 ;  /* 0x000000bbbabe3220 */ /* 0x000fe40000410000 */
[----:B------:R-:W-:Y:S01]  /*4280*/  @P3 FFMA.FTZ R133, R188, R186, R133 ;  /* 0x000000babc853223 */ /* 0x000fe20000010085 */
[----:B------:R-:W-:Y:S01]  /*4290*/  @P2 FFMA.FTZ R186, R192, R249, R248 ;  /* 0x000000f9c0ba2223 */ /* 0x000fe200000100f8 */
[----:B------:R-:W1:Y:S01]  /*42a0*/  @P3 LDC R188, c[0x0][0x40c] ;  /* 0x00010300ffbc3b82 */ /* 0x000e620000000800 */
[----:B------:R-:W-:-:S02]  /*42b0*/  @P3 F2FP.F16.F32.PACK_AB R190, RZ, R190 ;  /* 0x000000beffbe323e */ /* 0x000fc400000000ff */
[----:B------:R-:W-:Y:S01]  /*42c0*/  @P2 FADD.FTZ R187, R213, -R186 ;  /* 0x800000bad5bb2221 */ /* 0x000fe20000010000 */
[----:B------:R-:W-:Y:S02]  /*42d0*/  MOV R186, R38 ;  /* 0x0000002600ba7202 */ /* 0x000fe40000000f00 */
[----:B------:R-:W-:Y:S01]  /*42e0*/  @P3 PRMT R180, R189, 0x7610, R180 ;  /* 0x00007610bdb43816 */ /* 0x000fe200000000b4 */
[C---:B------:R-:W-:Y:S01]  /*42f0*/  @P2 FFMA.FTZ R186, R208.reuse, R187, R38 ;  /* 0x000000bbd0ba2223 */ /* 0x040fe20000010026 */
[----:B------:R-:W-:Y:S01]  /*4300*/  MOV R187, R39 ;  /* 0x0000002700bb7202 */ /* 0x000fe20000000f00 */
[----:B------:R-:W-:Y:S01]  /*4310*/  @P2 FFMA.FTZ R187, R208, R198, R39 ;  /* 0x000000c6d0bb2223 */ /* 0x000fe20000010027 */
[----:B------:R-:W-:Y:S02]  /*4320*/  @P3 HADD2.F32 R198, -RZ, R53.H0_H0 ;  /* 0x20000035ffc63230 */ /* 0x000fe40000004100 */
[----:B---3--:R-:W-:Y:S01]  /*4330*/  @P3 FMUL.FTZ R191, R186, R191 ;  /* 0x000000bfbabf3220 */ /* 0x008fe20000410000 */
[----:B------:R-:W-:Y:S01]  /*4340*/  @P2 FFMA.FTZ R189, R218, R249, R248 ;  /* 0x000000f9dabd2223 */ /* 0x000fe200000100f8 */
[----:B------:R-:W-:-:S02]  /*4350*/  @P3 PRMT R180, R180, 0x5410, R190 ;  /* 0x00005410b4b43816 */ /* 0x000fc400000000be */
[----:B------:R-:W-:Y:S01]  /*4360*/  @P3 FFMA.FTZ R134, R199, R191, R134 ;  /* 0x000000bfc7863223 */ /* 0x000fe20000010086 */
[----:B------:R-:W-:Y:S01]  /*4370*/  @P3 FMUL.FTZ R191, R191, R198 ;  /* 0x000000c6bfbf3220 */ /* 0x000fe20000410000 */
[----:B------:R-:W-:Y:S02]  /*4380*/  @P3 HADD2.F32 R198, -RZ, R177.H1_H1 ;  /* 0x300000b1ffc63230 */ /* 0x000fe40000004100 */
[----:B------:R-:W-:Y:S01]  /*4390*/  @P2 FADD.FTZ R190, R216, -R189 ;  /* 0x800000bdd8be2221 */ /* 0x000fe20000010000 */
[----:B------:R-:W-:Y:S01]  /*43a0*/  @P3 HADD2.F32 R199, -RZ, R53.H1_H1 ;  /* 0x30000035ffc73230 */ /* 0x000fe20000004100 */
[----:B------:R-:W-:Y:S02]  /*43b0*/  MOV R189, R33 ;  /* 0x0000002100bd7202 */ /* 0x000fe40000000f00 */
[----:B------:R-:W-:Y:S01]  /*43c0*/  @P2 FFMA.FTZ R189, R208, R190, R33 ;  /* 0x000000bed0bd2223 */ /* 0x000fe20000010021 */
[----:B------:R-:W-:Y:S01]  /*43d0*/  @P3 F2FP.F16.F32.PACK_AB R191, RZ, R191 ;  /* 0x000000bfffbf323e */ /* 0x000fe200000000ff */
[----:B-1----:R-:W-:Y:S01]  /*43e0*/  @P3 FMUL.FTZ R188, R187, R188 ;  /* 0x000000bcbbbc3220 */ /* 0x002fe20000410000 */
[----:B------:R-:W1:Y:S02]  /*43f0*/  @P3 LDC R190, c[0x0][0x40c] ;  /* 0x00010300ffbe3b82 */ /* 0x000e640000000800 */
[----:B------:R-:W-:Y:S01]  /*4400*/  @P3 PRMT R181, R191, 0x7610, R181 ;  /* 0x00007610bfb53816 */ /* 0x000fe200000000b5 */
[----:B------:R-:W-:Y:S01]  /*4410*/  @P3 FFMA.FTZ R135, R198, R188, R135 ;  /* 0x000000bcc6873223 */ /* 0x000fe20000010087 */
[----:B------:R-:W-:Y:S01]  /*4420*/  @P3 FMUL.FTZ R198, R188, R199 ;  /* 0x000000c7bcc63220 */ /* 0x000fe20000410000 */
[----:B------:R-:W-:-:S04]  /*4430*/  @P2 FFMA.FTZ R188, R219, R249, R248 ;  /* 0x000000f9dbbc2223 */ /* 0x000fc800000100f8 */
[----:B------:R-:W-:Y:S01]  /*4440*/  @P2 FADD.FTZ R199, R217, -R188 ;  /* 0x800000bcd9c72221 */ /* 0x000fe20000010000 */
[----:B------:R-:W-:Y:S02]  /*4450*/  MOV R188, R32 ;  /* 0x0000002000bc7202 */ /* 0x000fe40000000f00 */
[----:B------:R-:W-:Y:S01]  /*4460*/  @P3 F2FP.F16.F32.PACK_AB R198, RZ, R198 ;  /* 0x000000c6ffc6323e */ /* 0x000fe200000000ff */
[----:B------:R-:W-:Y:S02]  /*4470*/  @P2 FFMA.FTZ R188, R208, R199, R32 ;  /* 0x000000c7d0bc2223 */ /* 0x000fe40000010020 */
[----:B------:R-:W2:Y:S01]  /*4480*/  @P3 LDC R199, c[0x0][0x40c] ;  /* 0x00010300ffc73b82 */ /* 0x000ea20000000800 */
[----:B------:R-:W-:Y:S01]  /*4490*/  @P3 PRMT R181, R181, 0x5410, R198 ;  /* 0x00005410b5b53816 */ /* 0x000fe200000000c6 */
[----:B------:R-:W-:Y:S02]  /*44a0*/  @P3 HADD2.F32 R198, -RZ, R54.H0_H0 ;  /* 0x20000036ffc63230 */ /* 0x000fe40000004100 */
[----:B-1----:R-:W-:Y:S01]  /*44b0*/  @P3 FMUL.FTZ R190, R189, R190 ;  /* 0x000000bebdbe3220 */ /* 0x002fe20000410000 */
[----:B--2---:R-:W-:Y:S01]  /*44c0*/  @P3 FMUL.FTZ R191, R188, R199 ;  /* 0x000000c7bcbf3220 */ /* 0x004fe20000410000 */
[----:B------:R-:W-:-:S05]  /*44d0*/  @P3 HADD2.F32 R199, -RZ, R178.H0_H0 ;  /* 0x200000b2ffc73230 */ /* 0x000fca0000004100 */
[----:B------:R-:W-:Y:S01]  /*44e0*/  @P3 FFMA.FTZ R128, R199, R191, R128 ;  /* 0x000000bfc7803223 */ /* 0x000fe20000010080 */
[----:B------:R-:W-:Y:S01]  /*44f0*/  @P3 FMUL.FTZ R191, R191, R198 ;  /* 0x000000c6bfbf3220 */ /* 0x000fe20000410000 */
[----:B------:R-:W-:Y:S02]  /*4500*/  @P3 HADD2.F32 R198, -RZ, R178.H1_H1 ;  /* 0x300000b2ffc63230 */ /* 0x000fe40000004100 */
[----:B------:R-:W-:Y:S02]  /*4510*/  @P3 HADD2.F32 R199, -RZ, R54.H1_H1 ;  /* 0x30000036ffc73230 */ /* 0x000fe40000004100 */
[----:B------:R-:W-:Y:S01]  /*4520*/  @P3 F2FP.F16.F32.PACK_AB R191, RZ, R191 ;  /* 0x000000bfffbf323e */ /* 0x000fe200000000ff */
[----:B------:R-:W-:Y:S02]  /*4530*/  @P3 FFMA.FTZ R129, R198, R190, R129 ;  /* 0x000000bec6813223 */ /* 0x000fe40000010081 */
[----:B------:R-:W-:Y:S01]  /*4540*/  @P3 FMUL.FTZ R198, R190, R199 ;  /* 0x000000c7bec63220 */ /* 0x000fe20000410000 */
[----:B------:R-:W-:Y:S01]  /*4550*/  @P2 FFMA.FTZ R199, R215, R249, R248 ;  /* 0x000000f9d7c72223 */ /* 0x000fe200000100f8 */
[----:B------:R-:W-:-:S02]  /*4560*/  MOV R190, R34 ;  /* 0x0000002200be7202 */ /* 0x000fc40000000f00 */
[----:B------:R-:W-:Y:S01]  /*4570*/  @P3 PRMT R182, R191, 0x7610, R182 ;  /* 0x00007610bfb63816 */ /* 0x000fe200000000b6 */
[----:B------:R-:W-:Y:S01]  /*4580*/  @P2 FADD.FTZ R199, R194, -R199 ;  /* 0x800000c7c2c72221 */ /* 0x000fe20000010000 */
[----:B------:R-:W-:-:S03]  /*4590*/  @P3 F2FP.F16.F32.PACK_AB R198, RZ, R198 ;  /* 0x000000c6ffc6323e */ /* 0x000fc600000000ff */
[----:B------:R-:W-:Y:S01]  /*45a0*/  @P2 FFMA.FTZ R190, R208, R199, R34 ;  /* 0x000000c7d0be2223 */ /* 0x000fe20000010022 */
[----:B------:R-:W-:Y:S01]  /*45b0*/  @P3 PRMT R182, R182, 0x5410, R198 ;  /* 0x00005410b6b63816 */ /* 0x000fe200000000c6 */
[----:B------:R-:W1:Y:S01]  /*45c0*/  @P3 LDC R199, c[0x0][0x40c] ;  /* 0x00010300ffc73b82 */ /* 0x000e620000000800 */
[----:B------:R-:W-:Y:S02]  /*45d0*/  @P3 HADD2.F32 R198, -RZ, R55.H0_H0 ;  /* 0x20000037ffc63230 */ /* 0x000fe40000004100 */
[----:B-1----:R-:W-:Y:S01]  /*45e0*/  @P3 FMUL.FTZ R191, R190, R199 ;  /* 0x000000c7bebf3220 */ /* 0x002fe20000410000 */
[----:B------:R-:W-:-:S03]  /*45f0*/  @P3 HADD2.F32 R199, -RZ, R179.H0_H0 ;  /* 0x200000b3ffc73230 */ /* 0x000fc60000004100 */
[----:B------:R-:W-:Y:S02]  /*4600*/  @P3 FMUL.FTZ R198, R191, R198 ;  /* 0x000000c6bfc63220 */ /* 0x000fe40000410000 */
[----:B------:R-:W-:Y:S01]  /*4610*/  @P3 FFMA.FTZ R130, R199, R191, R130 ;  /* 0x000000bfc7823223 */ /* 0x000fe20000010082 */
[----:B------:R-:W-:Y:S02]  /*4620*/  MOV R191, R35 ;  /* 0x0000002300bf7202 */ /* 0x000fe40000000f00 */
[----:B------:R-:W-:-:S04]  /*4630*/  @P3 F2FP.F16.F32.PACK_AB R198, RZ, R198 ;  /* 0x000000c6ffc6323e */ /* 0x000fc800000000ff */
[----:B------:R-:W-:Y:S01]  /*4640*/  @P3 PRMT R183, R198, 0x7610, R183 ;  /* 0x00007610c6b73816 */ /* 0x000fe200000000b7 */
[----:B------:R-:W-:-:S04]  /*4650*/  @P2 FFMA.FTZ R198, R222, R249, R248 ;  /* 0x000000f9dec62223 */ /* 0x000fc800000100f8 */
        /* <DEDUP_REMOVED lines=11> */
.L_x_12095:
[----:B-1----:R-:W-:Y:S01]  /*4710*/  @P2 FFMA.FTZ R198, R2, R249, R248 ;  /* 0x000000f902c62223 */ /* 0x002fe200000100f8 */
[--C-:B-----5:R-:W-:Y:S02]  /*4720*/  @P3 HADD2.F32 R251, -RZ, R176.reuse.H0_H0 ;  /* 0x200000b0fffb3230 */ /* 0x120fe40000004100 */
[----:B------:R-:W-:Y:S02]  /*4730*/  @P3 HADD2.F32 R252, -RZ, R176.H1_H1 ;  /* 0x300000b0fffc3230 */ /* 0x000fe40000004100 */
[----:B------:R-:W-:Y:S01]  /*4740*/  @P2 FADD.FTZ R199, R211, -R198 ;  /* 0x800000c6d3c72221 */ /* 0x000fe20000010000 */
[----:B------:R-:W-:-:S03]  /*4750*/  MOV R198, R36 ;  /* 0x0000002400c67202 */ /* 0x000fc60000000f00 */
[----:B------:R-:W-:Y:S02]  /*4760*/  @P2 FFMA.FTZ R198, R208, R199, R36 ;  /* 0x000000c7d0c62223 */ /* 0x000fe40000010024 */
[----:B------:R-:W1:Y:S02]  /*4770*/  @P3 LDC R199, c[0x0][0x40c] ;  /* 0x00010300ffc73b82 */ /* 0x000e640000000800 */
[----:B-1----:R-:W-:Y:S01]  /*4780*/  @P3 FMUL.FTZ R199, R198, R199 ;  /* 0x000000c7c6c73220 */ /* 0x002fe20000410000 */
        /* <DEDUP_REMOVED lines=71> */
[----:B------:R-:W-:-:S03]  /*4c00*/  @P3 HADD2.F32 R198, -RZ, R55.H0_H0 ;  /* 0x20000037ffc63230 */ /* 0x000fc60000004100 */
[-C--:B------:R-:W-:Y:S02]  /*4c10*/  @P3 FFMA.FTZ R130, R251, R199.reuse, R130 ;  /* 0x000000c7fb823223 */ /* 0x080fe40000010082 */
[----:B------:R-:W-:-:S05]  /*4c20*/  @P3 FMUL.FTZ R199, R198, R199 ;  /* 0x000000c7c6c73220 */ /* 0x000fca0000410000 */
[----:B------:R-:W-:-:S04]  /*4c30*/  @P3 F2FP.F16.F32.PACK_AB R199, RZ, R199 ;  /* 0x000000c7ffc7323e */ /* 0x000fc800000000ff */
[----:B------:R-:W-:Y:S01]  /*4c40*/  @P3 PRMT R183, R199, 0x7610, R183 ;  /* 0x00007610c7b73816 */ /* 0x000fe200000000b7 */
[----:B------:R-:W-:Y:S06]  /*4c50*/  @!P3 BRA `(.L_x_12096) ;  /* 0x000000100058b947 */ /* 0x000fec0003800000 */
[----:B------:R-:W-:Y:S01]  /*4c60*/  @P2 FFMA.FTZ R198, R222, R249, R248 ;  /* 0x000000f9dec62223 */ /* 0x000fe200000100f8 */
[----:B------:R-:W-:-:S03]  /*4c70*/  HADD2.F32 R252, -RZ, R179.H1_H1 ;  /* 0x300000b3fffc7230 */ /* 0x000fc60000004100 */
[----:B------:R-:W-:Y:S01]  /*4c80*/  @P2 FADD.FTZ R199, R221, -R198 ;  /* 0x800000c6ddc72221 */ /* 0x000fe20000010000 */
        /* <DEDUP_REMOVED lines=9> */
.L_x_12094:
        /* <DEDUP_REMOVED lines=9> */
[-CC-:B------:R-:W-:Y:S01]  /*4db0*/  FFMA.FTZ R189, R218, R249.reuse, R248.reuse ;  /* 0x000000f9dabd7223 */ /* 0x180fe200000100f8 */
[-CC-:B------:R-:W-:Y:S01]  /*4dc0*/  FFMA.FTZ R185, R212, R249.reuse, R248.reuse ;  /* 0x000000f9d4b97223 */ /* 0x180fe200000100f8 */
[-CC-:B------:R-:W-:Y:S01]  /*4dd0*/  FFMA.FTZ R184, R2, R249.reuse, R248.reuse ;  /* 0x000000f902b87223 */ /* 0x180fe200000100f8 */
[----:B------:R-:W-:Y:S01]  /*4de0*/  FFMA.FTZ R188, R222, R249, R248 ;  /* 0x000000f9debc7223 */ /* 0x000fe200000100f8 */
[----:B------:R-:W-:Y:S01]  /*4df0*/  FADD.FTZ R189, R216, -R189 ;  /* 0x800000bdd8bd7221 */ /* 0x000fe20000010000 */
[----:B------:R-:W-:Y:S01]  /*4e00*/  FADD.FTZ R185, R210, -R185 ;  /* 0x800000b9d2b97221 */ /* 0x000fe20000010000 */
[----:B-1----:R-:W-:Y:S01]  /*4e10*/  FADD.FTZ R199, R211, -R184 ;  /* 0x800000b8d3c77221 */ /* 0x002fe20000010000 */
        /* <DEDUP_REMOVED lines=32> */
.L_x_12099:
[----:B------:R-:W-:Y:S05]  /*5020*/  BSYNC.RECONVERGENT B2 ;  /* 0x0000000000027941 */ /* 0x000fea0003800200 */
.L_x_12098:
        /* <DEDUP_REMOVED lines=14> */
.L_x_12101:
[----:B------:R-:W-:Y:S05]  /*5110*/  BSYNC.RECONVERGENT B2 ;  /* 0x0000000000027941 */ /* 0x000fea0003800200 */
.L_x_12100:
        /* <DEDUP_REMOVED lines=14> */
.L_x_12103:
[----:B------:R-:W-:Y:S05]  /*5200*/  BSYNC.RECONVERGENT B2 ;  /* 0x0000000000027941 */ /* 0x000fea0003800200 */
.L_x_12102:
        /* <DEDUP_REMOVED lines=14> */
.L_x_12105:
[----:B------:R-:W-:Y:S05]  /*52f0*/  BSYNC.RECONVERGENT B2 ;  /* 0x0000000000027941 */ /* 0x000fea0003800200 */
.L_x_12104:
        /* <DEDUP_REMOVED lines=14> */
.L_x_12107:
[----:B------:R-:W-:Y:S05]  /*53e0*/  BSYNC.RECONVERGENT B2 ;  /* 0x0000000000027941 */ /* 0x000fea0003800200 */
.L_x_12106:
        /* <DEDUP_REMOVED lines=14> */
.L_x_12109:
[----:B------:R-:W-:Y:S05]  /*54d0*/  BSYNC.RECONVERGENT B2 ;  /* 0x0000000000027941 */ /* 0x000fea0003800200 */
.L_x_12108:
        /* <DEDUP_REMOVED lines=14> */
.L_x_12111:
[----:B------:R-:W-:Y:S05]  /*55c0*/  BSYNC.RECONVERGENT B2 ;  /* 0x0000000000027941 */ /* 0x000fea0003800200 */
.L_x_12110:
        /* <DEDUP_REMOVED lines=9> */
.L_x_12097:
[----:B------:R-:W-:Y:S04]  /*5660*/  BSSY.RECONVERGENT B2, `(.L_x_12112) ;  /* 0x000000e000027945 */ /* 0x000fe80003800200 */
[----:B------:R-:W-:Y:S05]  /*5670*/  @!P3 BRA `(.L_x_12113) ;  /* 0x000000000030b947 */ /* 0x000fea0003800000 */
[----:B-1----:R-:W-:Y:S01]  /*5680*/  FFMA.FTZ R198, R2, R249, R248 ;  /* 0x000000f902c67223 */ /* 0x002fe200000100f8 */
        /* <DEDUP_REMOVED lines=11> */
.L_x_12113:
[----:B------:R-:W-:Y:S05]  /*5740*/  BSYNC.RECONVERGENT B2 ;  /* 0x0000000000027941 */ /* 0x000fea0003800200 */
.L_x_12112:
        /* <DEDUP_REMOVED lines=14> */
.L_x_12115:
[----:B------:R-:W-:Y:S05]  /*5830*/  BSYNC.RECONVERGENT B2 ;  /* 0x0000000000027941 */ /* 0x000fea0003800200 */
.L_x_12114:
        /* <DEDUP_REMOVED lines=14> */
.L_x_12117:
[----:B------:R-:W-:Y:S05]  /*5920*/  BSYNC.RECONVERGENT B2 ;  /* 0x0000000000027941 */ /* 0x000fea0003800200 */
.L_x_12116:
        /* <DEDUP_REMOVED lines=14> */
.L_x_12119:
[----:B------:R-:W-:Y:S05]  /*5a10*/  BSYNC.RECONVERGENT B2 ;  /* 0x0000000000027941 */ /* 0x000fea0003800200 */
.L_x_12118:
        /* <DEDUP_REMOVED lines=14> */
.L_x_12121:
[----:B------:R-:W-:Y:S05]  /*5b00*/  BSYNC.RECONVERGENT B2 ;  /* 0x0000000000027941 */ /* 0x000fea0003800200 */
.L_x_12120:
        /* <DEDUP_REMOVED lines=14> */
.L_x_12123:
[----:B------:R-:W-:Y:S05]  /*5bf0*/  BSYNC.RECONVERGENT B2 ;  /* 0x0000000000027941 */ /* 0x000fea0003800200 */
.L_x_12122:
        /* <DEDUP_REMOVED lines=14> */
.L_x_12125:
[----:B------:R-:W-:Y:S05]  /*5ce0*/  BSYNC.RECONVERGENT B2 ;  /* 0x0000000000027941 */ /* 0x000fea0003800200 */
.L_x_12124:
        /* <DEDUP_REMOVED lines=13> */
.L_x_12096:
[----:B------:R-:W-:Y:S05]  /*5dc0*/  BSYNC.RECONVERGENT B1 ;  /* 0x0000000000017941 */ /* 0x000fea0003800200 */
.L_x_12093:
        /* <DEDUP_REMOVED lines=15> */
.L_x_12127:
[----:B------:R-:W-:Y:S05]  /*5ec0*/  BSYNC.RECONVERGENT B1 ;  /* 0x0000000000017941 */ /* 0x000fea0003800200 */
.L_x_12126:
        /* <DEDUP_REMOVED lines=26> */
[----:B------:R-:W-:Y:S01]  /*6070*/  @P3 FMUL.FTZ R190, R186, R187 ;  /* 0x000000bbbabe3220 */ /* 0x000fe20000410000 */
[----:B------:R-:W-:Y:S01]  /*6080*/  @P2 FFMA.FTZ R187, R223, R249, R248 ;  /* 0x000000f9dfbb2223 */ /* 0x000fe200000100f8 */
[----:B------:R-:W-:Y:S01]  /*6090*/  @P3 FFMA.FTZ R125, R188, R186, R125 ;  /* 0x000000babc7d3223 */ /* 0x000fe2000001007d */
[----:B------:R-:W-:Y:S01]  /*60a0*/  MOV R186, R30 ;  /* 0x0000001e00ba7202 */ /* 0x000fe20000000f00 */
[----:B------:R-:W1:Y:S01]  /*60b0*/  @P3 LDC R188, c[0x0][0x40c] ;  /* 0x00010300ffbc3b82 */ /* 0x000e620000000800 */
[----:B------:R-:W-:Y:S01]  /*60c0*/  @P2 FADD.FTZ R187, R196, -R187 ;  /* 0x800000bbc4bb2221 */ /* 0x000fe20000010000 */
[----:B------:R-:W-:-:S02]  /*60d0*/  @P3 F2FP.F16.F32.PACK_AB R190, RZ, R190 ;  /* 0x000000beffbe323e */ /* 0x000fc400000000ff */
[----:B------:R-:W-:Y:S01]  /*60e0*/  @P3 PRMT R180, R189, 0x7610, R180 ;  /* 0x00007610bdb43816 */ /* 0x000fe200000000b4 */
[C---:B------:R-:W-:Y:S01]  /*60f0*/  @P2 FFMA.FTZ R186, R208.reuse, R187, R30 ;  /* 0x000000bbd0ba2223 */ /* 0x040fe2000001001e */
[----:B------:R-:W-:Y:S01]  /*6100*/  MOV R187, R31 ;  /* 0x0000001f00bb7202 */ /* 0x000fe20000000f00 */
[----:B------:R-:W-:Y:S01]  /*6110*/  @P2 FFMA.FTZ R187, R208, R198, R31 ;  /* 0x000000c6d0bb2223 */ /* 0x000fe2000001001f */
[----:B------:R-:W-:Y:S02]  /*6120*/  @P3 HADD2.F32 R198, -RZ, R57.H0_H0 ;  /* 0x20000039ffc63230 */ /* 0x000fe40000004100 */
[----:B---3--:R-:W-:Y:S01]  /*6130*/  @P3 FMUL.FTZ R191, R186, R191 ;  /* 0x000000bfbabf3220 */ /* 0x008fe20000410000 */
[----:B------:R-:W-:Y:S01]  /*6140*/  @P3 PRMT R180, R180, 0x5410, R190 ;  /* 0x00005410b4b43816 */ /* 0x000fe200000000be */
[----:B------:R-:W-:Y:S01]  /*6150*/  @P2 FFMA.FTZ R190, R232, R249, R248 ;  /* 0x000000f9e8be2223 */ /* 0x000fe200000100f8 */
[----:B------:R-:W-:Y:S01]  /*6160*/  MOV R189, R25 ;  /* 0x0000001900bd7202 */ /* 0x000fe20000000f00 */
[----:B------:R-:W-:Y:S01]  /*6170*/  @P3 FFMA.FTZ R126, R199, R191, R126 ;  /* 0x000000bfc77e3223 */ /* 0x000fe2000001007e */
[----:B------:R-:W-:Y:S01]  /*6180*/  @P3 FMUL.FTZ R191, R191, R198 ;  /* 0x000000c6bfbf3220 */ /* 0x000fe20000410000 */
[----:B------:R-:W-:-:S02]  /*6190*/  @P3 HADD2.F32 R198, -RZ, R177.H1_H1 ;  /* 0x300000b1ffc63230 */ /* 0x000fc40000004100 */
[----:B------:R-:W-:Y:S01]  /*61a0*/  @P2 FADD.FTZ R190, R231, -R190 ;  /* 0x800000bee7be2221 */ /* 0x000fe20000010000 */
[----:B------:R-:W-:Y:S01]  /*61b0*/  @P3 HADD2.F32 R199, -RZ, R57.H1_H1 ;  /* 0x30000039ffc73230 */ /* 0x000fe20000004100 */
[----:B------:R-:W-:Y:S02]  /*61c0*/  @P3 F2FP.F16.F32.PACK_AB R191, RZ, R191 ;  /* 0x000000bfffbf323e */ /* 0x000fe400000000ff */
[----:B------:R-:W-:Y:S02]  /*61d0*/  @P2 FFMA.FTZ R189, R208, R190, R25 ;  /* 0x000000bed0bd2223 */ /* 0x000fe40000010019 */
[----:B------:R-:W2:Y:S01]  /*61e0*/  @P3 LDC R190, c[0x0][0x40c] ;  /* 0x00010300ffbe3b82 */ /* 0x000ea20000000800 */
[----:B------:R-:W-:Y:S01]  /*61f0*/  @P3 PRMT R181, R191, 0x7610, R181 ;  /* 0x00007610bfb53816 */ /* 0x000fe200000000b5 */
[----:B-1----:R-:W-:-:S04]  /*6200*/  @P3 FMUL.FTZ R188, R187, R188 ;  /* 0x000000bcbbbc3220 */ /* 0x002fc80000410000 */
[----:B------:R-:W-:Y:S01]  /*6210*/  @P3 FFMA.FTZ R127, R198, R188, R127 ;  /* 0x000000bcc67f3223 */ /* 0x000fe2000001007f */
[----:B------:R-:W-:Y:S01]  /*6220*/  @P3 FMUL.FTZ R198, R188, R199 ;  /* 0x000000c7bcc63220 */ /* 0x000fe20000410000 */
[----:B------:R-:W-:-:S04]  /*6230*/  @P2 FFMA.FTZ R188, R226, R249, R248 ;  /* 0x000000f9e2bc2223 */ /* 0x000fc800000100f8 */
[----:B------:R-:W-:Y:S01]  /*6240*/  @P2 FADD.FTZ R199, R197, -R188 ;  /* 0x800000bcc5c72221 */ /* 0x000fe20000010000 */
[----:B------:R-:W-:Y:S02]  /*6250*/  MOV R188, R24 ;  /* 0x0000001800bc7202 */ /* 0x000fe40000000f00 */
[----:B------:R-:W-:Y:S01]  /*6260*/  @P3 F2FP.F16.F32.PACK_AB R198, RZ, R198 ;  /* 0x000000c6ffc6323e */ /* 0x000fe200000000ff */
[----:B------:R-:W-:Y:S02]  /*6270*/  @P2 FFMA.FTZ R188, R208, R199, R24 ;  /* 0x000000c7d0bc2223 */ /* 0x000fe40000010018 */
[----:B------:R-:W1:Y:S01]  /*6280*/  @P3 LDC R199, c[0x0][0x40c] ;  /* 0x00010300ffc73b82 */ /* 0x000e620000000800 */
[----:B------:R-:W-:Y:S01]  /*6290*/  @P3 PRMT R181, R181, 0x5410, R198 ;  /* 0x00005410b5b53816 */ /* 0x000fe200000000c6 */
[----:B------:R-:W-:Y:S02]  /*62a0*/  @P3 HADD2.F32 R198, -RZ, R58.H0_H0 ;  /* 0x2000003affc63230 */ /* 0x000fe40000004100 */
[----:B--2---:R-:W-:Y:S01]  /*62b0*/  @P3 FMUL.FTZ R190, R189, R190 ;  /* 0x000000bebdbe3220 */ /* 0x004fe20000410000 */
[----:B-1----:R-:W-:Y:S01]  /*62c0*/  @P3 FMUL.FTZ R191, R188, R199 ;  /* 0x000000c7bcbf3220 */ /* 0x002fe20000410000 */
        /* <DEDUP_REMOVED lines=9> */
[----:B------:R-:W-:-:S03]  /*6360*/  @P3 PRMT R182, R191, 0x7610, R182 ;  /* 0x00007610bfb63816 */ /* 0x000fc600000000b6 */
        /* <DEDUP_REMOVED lines=26> */
.L_x_12130:
        /* <DEDUP_REMOVED lines=97> */
.L_x_12129:
[----:B------:R-:W-:Y:S05]  /*6b20*/  @!P1 BRA `(.L_x_12132) ;  /* 0x00000008004c9947 */ /* 0x000fea0003800000 */
[-CC-:B------:R-:W-:Y:S01]  /*6b30*/  FFMA.FTZ R184, R232, R249.reuse, R248.reuse ;  /* 0x000000f9e8b87223 */ /* 0x180fe200000100f8 */
[-CC-:B------:R-:W-:Y:S01]  /*6b40*/  FFMA.FTZ R186, R228, R249.reuse, R248.reuse ;  /* 0x000000f9e4ba7223 */ /* 0x180fe200000100f8 */
[-CC-:B------:R-:W-:Y:S01]  /*6b50*/  FFMA.FTZ R185, R223, R249.reuse, R248.reuse ;  /* 0x000000f9dfb97223 */ /* 0x180fe200000100f8 */
[-C--:B------:R-:W-:Y:S01]  /*6b60*/  FFMA.FTZ R190, R230, R249.reuse, R248 ;  /* 0x000000f9e6be7223 */ /* 0x080fe200000100f8 */
[----:B------:R-:W-:Y:S01]  /*6b70*/  FADD.FTZ R189, R231, -R184 ;  /* 0x800000b8e7bd7221 */ /* 0x000fe20000010000 */
[-C--:B------:R-:W-:Y:S01]  /*6b80*/  FFMA.FTZ R184, R226, R249.reuse, R248 ;  /* 0x000000f9e2b87223 */ /* 0x080fe200000100f8 */
[----:B------:R-:W-:Y:S01]  /*6b90*/  FADD.FTZ R251, R227, -R186 ;  /* 0x800000bae3fb7221 */ /* 0x000fe20000010000 */
[----:B------:R-:W-:Y:S01]  /*6ba0*/  FADD.FTZ R186, R196, -R185 ;  /* 0x800000b9c4ba7221 */ /* 0x000fe20000010000 */
[-C--:B------:R-:W-:Y:S01]  /*6bb0*/  FFMA.FTZ R185, R225, R249.reuse, R248 ;  /* 0x000000f9e1b97223 */ /* 0x080fe200000100f8 */
[----:B------:R-:W-:Y:S01]  /*6bc0*/  FADD.FTZ R187, R197, -R184 ;  /* 0x800000b8c5bb7221 */ /* 0x000fe20000010000 */
        /* <DEDUP_REMOVED lines=37> */
.L_x_12134:
[----:B------:R-:W-:Y:S05]  /*6e20*/  BSYNC.RECONVERGENT B2 ;  /* 0x0000000000027941 */ /* 0x000fea0003800200 */
.L_x_12133:
        /* <DEDUP_REMOVED lines=14> */
.L_x_12136:
[----:B------:R-:W-:Y:S05]  /*6f10*/  BSYNC.RECONVERGENT B2 ;  /* 0x0000000000027941 */ /* 0x000fea0003800200 */
.L_x_12135:
        /* <DEDUP_REMOVED lines=14> */
.L_x_12138:
[----:B------:R-:W-:Y:S05]  /*7000*/  BSYNC.RECONVERGENT B2 ;  /* 0x0000000000027941 */ /* 0x000fea0003800200 */
.L_x_12137:
        /* <DEDUP_REMOVED lines=14> */
.L_x_12140:
[----:B------:R-:W-:Y:S05]  /*70f0*/  BSYNC.RECONVERGENT B2 ;  /* 0x0000000000027941 */ /* 0x000fea0003800200 */
.L_x_12139:
        /* <DEDUP_REMOVED lines=14> */
.L_x_12142:
[----:B------:R-:W-:Y:S05]  /*71e0*/  BSYNC.RECONVERGENT B2 ;  /* 0x0000000000027941 */ /* 0x000fea0003800200 */
.L_x_12141:
        /* <DEDUP_REMOVED lines=14> */
.L_x_12144:
[----:B------:R-:W-:Y:S05]  /*72d0*/  BSYNC.RECONVERGENT B2 ;  /* 0x0000000000027941 */ /* 0x000fea0003800200 */
.L_x_12143:
        /* <DEDUP_REMOVED lines=14> */
.L_x_12146:
[----:B------:R-:W-:Y:S05]  /*73c0*/  BSYNC.RECONVERGENT B2 ;  /* 0x0000000000027941 */ /* 0x000fea0003800200 */
.L_x_12145:
        /* <DEDUP_REMOVED lines=9> */
.L_x_12132:
        /* <DEDUP_REMOVED lines=14> */
.L_x_12148:
[----:B------:R-:W-:Y:S05]  /*7540*/  BSYNC.RECONVERGENT B2 ;  /* 0x0000000000027941 */ /* 0x000fea0003800200 */
.L_x_12147:
        /* <DEDUP_REMOVED lines=14> */
.L_x_12150:
[----:B------:R-:W-:Y:S05]  /*7630*/  BSYNC.RECONVERGENT B2 ;  /* 0x0000000000027941 */ /* 0x000fea0003800200 */
.L_x_12149:
        /* <DEDUP_REMOVED lines=14> */
.L_x_12152:
[----:B------:R-:W-:Y:S05]  /*7720*/  BSYNC.RECONVERGENT B2 ;  /* 0x0000000000027941 */ /* 0x000fea0003800200 */
.L_x_12151:
        /* <DEDUP_REMOVED lines=14> */
.L_x_12154:
[----:B------:R-:W-:Y:S05]  /*7810*/  BSYNC.RECONVERGENT B2 ;  /* 0x0000000000027941 */ /* 0x000fea0003800200 */
.L_x_12153:
        /* <DEDUP_REMOVED lines=14> */
.L_x_12156:
[----:B------:R-:W-:Y:S05]  /*7900*/  BSYNC.RECONVERGENT B2 ;  /* 0x0000000000027941 */ /* 0x000fea0003800200 */
.L_x_12155:
        /* <DEDUP_REMOVED lines=14> */
.L_x_12158:
[----:B------:R-:W-:Y:S05]  /*79f0*/  BSYNC.RECONVERGENT B2 ;  /* 0x0000000000027941 */ /* 0x000fea0003800200 */
.L_x_12157:
        /* <DEDUP_REMOVED lines=14> */
.L_x_12160:
[----:B------:R-:W-:Y:S05]  /*7ae0*/  BSYNC.RECONVERGENT B2 ;  /* 0x0000000000027941 */ /* 0x000fea0003800200 */
.L_x_12159:
        /* <DEDUP_REMOVED lines=13> */
.L_x_12131:
[----:B------:R-:W-:Y:S05]  /*7bc0*/  BSYNC.RECONVERGENT B1 ;  /* 0x0000000000017941 */ /* 0x000fea0003800200 */
.L_x_12128:
        /* <DEDUP_REMOVED lines=15> */
.L_x_12162:
[----:B------:R-:W-:Y:S05]  /*7cc0*/  BSYNC.RECONVERGENT B1 ;  /* 0x0000000000017941 */ /* 0x000fea0003800200 */
.L_x_12161:
[----:B------:R-:W-:Y:S04]  /*7cd0*/  BSSY.RECONVERGENT B1, `(.L_x_12163) ;  /* 0x00001d0000017945 */ /* 0x000fe80003800200 */
[----:B------:R-:W-:Y:S05]  /*7ce0*/  @!P0 BRA `(.L_x_12164) ;  /* 0x0000000c00108947 */ /* 0x000fea0003800000 */
[----:B------:R-:W-:Y:S05]  /*7cf0*/  @!P1 BRA `(.L_x_12165) ;  /* 0x0000000400889947 */ /* 0x000fea0003800000 */
[-CC-:B------:R-:W-:Y:S01]  /*7d00*/  @P2 FFMA.FTZ R184, R234, R249.reuse, R248.reuse ;  /* 0x000000f9eab82223 */ /* 0x180fe200000100f8 */
[----:B------:R-:W2:Y:S01]  /*7d10*/  @P3 LDC R191, c[0x0][0x40c] ;  /* 0x00010300ffbf3b82 */ /* 0x000ea20000000800 */
[-CC-:B------:R-:W-:Y:S01]  /*7d20*/  @P2 FFMA.FTZ R187, R237, R249.reuse, R248.reuse ;  /* 0x000000f9edbb2223 */ /* 0x180fe200000100f8 */
[----:B------:R-:W-:Y:S01]  /*7d30*/  @P2 FFMA.FTZ R188, R242, R249, R248 ;  /* 0x000000f9f2bc2223 */ /* 0x000fe200000100f8 */
[----:B------:R-:W-:Y:S01]  /*7d40*/  @P2 FADD.FTZ R185, R233, -R184 ;  /* 0x800000b8e9b92221 */ /* 0x000fe20000010000 */
[----:B-----5:R-:W-:Y:S01]  /*7d50*/  MOV R184, R20 ;  /* 0x0000001400b87202 */ /* 0x020fe20000000f00 */
[----:B------:R-:W-:Y:S01]  /*7d60*/  @P2 FADD.FTZ R187, R200, -R187 ;  /* 0x800000bbc8bb2221 */ /* 0x000fe20000010000 */
[----:B------:R-:W-:Y:S01]  /*7d70*/  @P2 FADD.FTZ R188, R241, -R188 ;  /* 0x800000bcf1bc2221 */ /* 0x000fe20000010000 */
[----:B------:R-:W-:Y:S01]  /*7d80*/  @P2 FFMA.FTZ R184, R208, R185, R20 ;  /* 0x000000b9d0b82223 */ /* 0x000fe20000010014 */
[----:B------:R-:W-:Y:S01]  /*7d90*/  @P2 FFMA.FTZ R185, R239, R249, R248 ;  /* 0x000000f9efb92223 */ /* 0x000fe200000100f8 */
[----:B-1----:R-:W1:Y:S01]  /*7da0*/  @P3 LDC R198, c[0x0][0x40c] ;  /* 0x00010300ffc63b82 */ /* 0x002e620000000800 */
[----:B------:R-:W-:-:S02]  /*7db0*/  @P3 HADD2.F32 R199, -RZ, R176.H0_H0 ;  /* 0x200000b0ffc73230 */ /* 0x000fc40000004100 */
[----:B------:R-:W-:Y:S01]  /*7dc0*/  @P2 FADD.FTZ R186, R238, -R185 ;  /* 0x800000b9eeba2221 */ /* 0x000fe20000010000 */
[----:B------:R-:W-:Y:S01]  /*7dd0*/  MOV R185, R21 ;  /* 0x0000001500b97202 */ /* 0x000fe20000000f00 */
[----:B------:R-:W-:Y:S02]  /*7de0*/  @P3 HADD2.F32 R190, -RZ, R60.H0_H0 ;  /* 0x2000003cffbe3230 */ /* 0x000fe40000004100 */
[C---:B------:R-:W-:Y:S01]  /*7df0*/  @P2 FFMA.FTZ R185, R208.reuse, R186, R21 ;  /* 0x000000bad0b92223 */ /* 0x040fe20000010015 */
[----:B------:R-:W-:Y:S01]  /*7e00*/  MOV R186, R22 ;  /* 0x0000001600ba7202 */ /* 0x000fe20000000f00 */
[C---:B------:R-:W-:Y:S01]  /*7e10*/  @P2 FFMA.FTZ R186, R208.reuse, R187, R22 ;  /* 0x000000bbd0ba2223 */ /* 0x040fe20000010016 */
[----:B------:R-:W3:Y:S01]  /*7e20*/  @P3 LDC R189, c[0x0][0x40c] ;  /* 0x00010300ffbd3b82 */ /* 0x000ee20000000800 */
[----:B------:R-:W-:Y:S01]  /*7e30*/  MOV R187, R23 ;  /* 0x0000001700bb7202 */ /* 0x000fe20000000f00 */
[----:B------:R-:W-:Y:S01]  /*7e40*/  @P2 FFMA.FTZ R187, R208, R188, R23 ;  /* 0x000000bcd0bb2223 */ /* 0x000fe20000010017 */
[----:B------:R-:W-:-:S02]  /*7e50*/  @P3 HADD2.F32 R252, -RZ, R176.H1_H1 ;  /* 0x300000b0fffc3230 */ /* 0x000fc40000004100 */
[----:B--2---:R-:W-:-:S03]  /*7e60*/  @P3 FMUL.FTZ R191, R184, R191 ;  /* 0x000000bfb8bf3220 */ /* 0x004fc60000410000 */
[----:B------:R-:W2:Y:S01]  /*7e70*/  @P3 LDC R188, c[0x0][0x40c] ;  /* 0x00010300ffbc3b82 */ /* 0x000ea20000000800 */
[----:B------:R-:W-:Y:S01]  /*7e80*/  @P3 FFMA.FTZ R116, R199, R191, R116 ;  /* 0x000000bfc7743223 */ /* 0x000fe20000010074 */
[----:B------:R-:W-:Y:S01]  /*7e90*/  @P3 FMUL.FTZ R190, R191, R190 ;  /* 0x000000bebfbe3220 */ /* 0x000fe20000410000 */
[----:B------:R-:W-:Y:S02]  /*7ea0*/  @P3 HADD2.F32 R191, -RZ, R60.H1_H1 ;  /* 0x3000003cffbf3230 */ /* 0x000fe40000004100 */
[----:B------:R-:W-:Y:S02]  /*7eb0*/  @P3 HADD2.F32 R199, -RZ, R177.H0_H0 ;  /* 0x200000b1ffc73230 */ /* 0x000fe40000004100 */
[----:B-1----:R-:W-:Y:S01]  /*7ec0*/  @P3 FMUL.FTZ R198, R185, R198 ;  /* 0x000000c6b9c63220 */ /* 0x002fe20000410000 */
[----:B------:R-:W-:Y:S01]  /*7ed0*/  @P3 F2FP.F16.F32.PACK_AB R190, RZ, R190 ;  /* 0x000000beffbe323e */ /* 0x000fe200000000ff */
[----:B------:R-:W1:Y:S02]  /*7ee0*/  @P3 LDC R251, c[0x0][0x40c] ;  /* 0x00010300fffb3b82 */ /* 0x000e640000000800 */
[----:B------:R-:W-:Y:S01]  /*7ef0*/  @P3 FFMA.FTZ R117, R252, R198, R117 ;  /* 0x000000c6fc753223 */ /* 0x000fe20000010075 */
[----:B------:R-:W-:Y:S01]  /*7f00*/  @P3 FMUL.FTZ R191, R198, R191 ;  /* 0x000000bfc6bf3220 */ /* 0x000fe20000410000 */
[----:B------:R-:W-:Y:S01]  /*7f10*/  @P3 HADD2.F32 R198, -RZ, R61.H0_H0 ;  /* 0x2000003dffc63230 */ /* 0x000fe20000004100 */
[----:B------:R-:W-:Y:S01]  /*7f20*/  @P3 PRMT R180, R190, 0x7610, R180 ;  /* 0x00007610beb43816 */ /* 0x000fe200000000b4 */
[----:B------:R-:W-:-:S02]  /*7f30*/  @P3 HADD2.F32 R252, -RZ, R177.H1_H1 ;  /* 0x300000b1fffc3230 */ /* 0x000fc40000004100 */
[----:B---3--:R-:W-:Y:S01]  /*7f40*/  @P3 FMUL.FTZ R189, R186, R189 ;  /* 0x000000bdbabd3220 */ /* 0x008fe20000410000 */
[----:B------:R-:W-:Y:S01]  /*7f50*/  @P3 F2FP.F16.F32.PACK_AB R191, RZ, R191 ;  /* 0x000000bfffbf323e */ /* 0x000fe200000000ff */
[----:B------:R-:W-:Y:S02]  /*7f60*/  @P3 HADD2.F32 R190, -RZ, R62.H0_H0 ;  /* 0x2000003effbe3230 */ /* 0x000fe40000004100 */
[----:B------:R-:W-:Y:S01]  /*7f70*/  @P3 FFMA.FTZ R118, R199, R189, R118 ;  /* 0x000000bdc7763223 */ /* 0x000fe20000010076 */
[----:B------:R-:W-:Y:S01]  /*7f80*/  @P3 FMUL.FTZ R198, R189, R198 ;  /* 0x000000c6bdc63220 */ /* 0x000fe20000410000 */
[----:B------:R-:W-:Y:S01]  /*7f90*/  @P3 HADD2.F32 R189, -RZ, R61.H1_H1 ;  /* 0x3000003dffbd3230 */ /* 0x000fe20000004100 */
[----:B------:R-:W-:Y:S01]  /*7fa0*/  @P3 PRMT R180, R180, 0x5410, R191 ;  /* 0x00005410b4b43816 */ /* 0x000fe200000000bf */
[----:B--2---:R-:W-:Y:S02]  /*7fb0*/  @P3 FMUL.FTZ R188, R187, R188 ;  /* 0x000000bcbbbc3220 */ /* 0x004fe40000410000 */
[----:B------:R-:W-:-:S02]  /*7fc0*/  @P3 F2FP.F16.F32.PACK_AB R198, RZ, R198 ;  /* 0x000000c6ffc6323e */ /* 0x000fc400000000ff */
[----:B------:R-:W-:Y:S01]  /*7fd0*/  @P3 FFMA.FTZ R119, R252, R188, R119 ;  /* 0x000000bcfc773223 */ /* 0x000fe20000010077 */
[----:B------:R-:W-:Y:S01]  /*7fe0*/  @P3 FMUL.FTZ R199, R188, R189 ;  /* 0x000000bdbcc73220 */ /* 0x000fe20000410000 */
[----:B------:R-:W2:Y:S01]  /*7ff0*/  @P3 LDC R252, c[0x0][0x40c] ;  /* 0x00010300fffc3b82 */ /* 0x000ea20000000800 */
[----:B------:R-:W-:Y:S01]  /*8000*/  @P2 FFMA.FTZ R188, R240, R249, R248 ;  /* 0x000000f9f0bc2223 */ /* 0x000fe200000100f8 */
[----:B------:R-:W-:Y:S02]  /*8010*/  @P3 PRMT R181, R198, 0x7610, R181 ;  /* 0x00007610c6b53816 */ /* 0x000fe400000000b5 */
[----:B------:R-:W-:Y:S01]  /*8020*/  @P3 F2FP.F16.F32.PACK_AB R199, RZ, R199 ;  /* 0x000000c7ffc7323e */ /* 0x000fe200000000ff */
[----:B------:R-:W-:Y:S01]  /*8030*/  @P2 FADD.FTZ R189, R201, -R188 ;  /* 0x800000bcc9bd2221 */ /* 0x000fe20000010000 */
[----:B------:R-:W-:Y:S02]  /*8040*/  MOV R188, R16 ;  /* 0x0000001000bc7202 */ /* 0x000fe40000000f00 */
[----:B------:R-:W-:Y:S01]  /*8050*/  @P3 PRMT R181, R181, 0x5410, R199 ;  /* 0x00005410b5b53816 */ /* 0x000fe200000000c7 */
[----:B------:R-:W-:Y:S01]  /*8060*/  @P2 FFMA.FTZ R188, R208, R189, R16 ;  /* 0x000000bdd0bc2223 */ /* 0x000fe20000010010 */
[----:B------:R-:W-:Y:S01]  /*8070*/  @P2 FFMA.FTZ R189, R245, R249, R248 ;  /* 0x000000f9f5bd2223 */ /* 0x000fe200000100f8 */
[----:B------:R-:W-:-:S02]  /*8080*/  @P3 HADD2.F32 R199, -RZ, R178.H0_H0 ;  /* 0x200000b2ffc73230 */ /* 0x000fc40000004100 */
[----:B-1----:R-:W-:Y:S01]  /*8090*/  @P3 FMUL.FTZ R191, R188, R251 ;  /* 0x000000fbbcbf3220 */ /* 0x002fe20000410000 */
[----:B------:R-:W-:Y:S01]  /*80a0*/  @P2 FADD.FTZ R209, R244, -R189 ;  /* 0x800000bdf4d12221 */ /* 0x000fe20000010000 */
[----:B------:R-:W-:Y:S02]  /*80b0*/  MOV R189, R17 ;  /* 0x0000001100bd7202 */ /* 0x000fe40000000f00 */
[----:B------:R-:W-:Y:S01]  /*80c0*/  @P3 FFMA.FTZ R112, R199, R191, R112 ;  /* 0x000000bfc7703223 */ /* 0x000fe20000010070 */
[----:B------:R-:W-:Y:S01]  /*80d0*/  @P2 FFMA.FTZ R189, R208, R209, R17 ;  /* 0x000000d1d0bd2223 */ /* 0x000fe20000010011 */
[----:B------:R-:W-:Y:S02]  /*80e0*/  @P3 HADD2.F32 R199, -RZ, R62.H1_H1 ;  /* 0x3000003effc73230 */ /* 0x000fe40000004100 */
[----:B------:R-:W-:Y:S01]  /*80f0*/  @P3 FMUL.FTZ R191, R191, R190 ;  /* 0x000000bebfbf3220 */ /* 0x000fe20000410000 */
[----:B------:R-:W-:Y:S02]  /*8100*/  @P3 HADD2.F32 R190, -RZ, R178.H1_H1 ;  /* 0x300000b2ffbe3230 */ /* 0x000fe40000004100 */
[----:B------:R-:W-:-:S02]  /*8110*/  @P3 HADD2.F32 R209, -RZ, R179.H0_H0 ;  /* 0x200000b3ffd13230 */ /* 0x000fc40000004100 */
[----:B--2---:R-:W-:Y:S01]  /*8120*/  @P3 FMUL.FTZ R252, R189, R252 ;  /* 0x000000fcbdfc3220 */ /* 0x004fe20000410000 */
[----:B------:R-:W-:-:S03]  /*8130*/  @P3 F2FP.F16.F32.PACK_AB R191, RZ, R191 ;  /* 0x000000bfffbf323e */ /* 0x000fc600000000ff */
[----:B------:R-:W-:Y:S01]  /*8140*/  @P3 FMUL.FTZ R198, R252, R199 ;  /* 0x000000c7fcc63220 */ /* 0x000fe20000410000 */
[-CC-:B------:R-:W-:Y:S01]  /*8150*/  @P2 FFMA.FTZ R199, R243, R249.reuse, R248.reuse ;  /* 0x000000f9f3c72223 */ /* 0x180fe200000100f8 */
[----:B------:R-:W-:Y:S01]  /*8160*/  @P3 FFMA.FTZ R113, R190, R252, R113 ;  /* 0x000000fcbe713223 */ /* 0x000fe20000010071 */
[----:B------:R-:W-:Y:S01]  /*8170*/  MOV R190, R18 ;  /* 0x0000001200be7202 */ /* 0x000fe20000000f00 */
[----:B------:R-:W-:Y:S01]  /*8180*/  @P2 FFMA.FTZ R249, R203, R249, R248 ;  /* 0x000000f9cbf92223 */ /* 0x000fe200000100f8 */
[----:B------:R-:W-:Y:S01]  /*8190*/  @P2 FADD.FTZ R199, R202, -R199 ;  /* 0x800000c7cac72221 */ /* 0x000fe20000010000 */
[----:B------:R-:W-:Y:S01]  /*81a0*/  @P3 HADD2.F32 R248, -RZ, R63.H0_H0 ;  /* 0x2000003ffff83230 */ /* 0x000fe20000004100 */
[----:B------:R-:W-:Y:S01]  /*81b0*/  @P3 F2FP.F16.F32.PACK_AB R198, RZ, R198 ;  /* 0x000000c6ffc6323e */ /* 0x000fe200000000ff */
[----:B------:R-:W-:Y:S01]  /*81c0*/  @P2 FADD.FTZ R249, R246, -R249 ;  /* 0x800000f9f6f92221 */ /* 0x000fe20000010000 */
[----:B------:R-:W-:Y:S01]  /*81d0*/  @P2 FFMA.FTZ R190, R208, R199, R18 ;  /* 0x000000c7d0be2223 */ /* 0x000fe20000010012 */
[----:B------:R-:W-:Y:S01]  /*81e0*/  @P3 PRMT R182, R191, 0x7610, R182 ;  /* 0x00007610bfb63816 */ /* 0x000fe200000000b6 */
[----:B------:R-:W1:Y:S03]  /*81f0*/  @P3 LDC R199, c[0x0][0x40c] ;  /* 0x00010300ffc73b82 */ /* 0x000e660000000800 */
[----:B------:R-:W-:Y:S01]  /*8200*/  @P3 PRMT R182, R182, 0x5410, R198 ;  /* 0x00005410b6b63816 */ /* 0x000fe200000000c6 */
[----:B-1----:R-:W-:-:S04]  /*8210*/  @P3 FMUL.FTZ R199, R190, R199 ;  /* 0x000000c7bec73220 */ /* 0x002fc80000410000 */
[----:B------:R-:W-:Y:S01]  /*8220*/  @P3 FMUL.FTZ R248, R199, R248 ;  /* 0x000000f8c7f83220 */ /* 0x000fe20000410000 */
[----:B------:R-:W-:Y:S01]  /*8230*/  @P3 FFMA.FTZ R114, R209, R199, R114 ;  /* 0x000000c7d1723223 */ /* 0x000fe20000010072 */
[----:B------:R-:W-:Y:S01]  /*8240*/  MOV R199, R19 ;  /* 0x0000001300c77202 */ /* 0x000fe20000000f00 */
[----:B------:R-:W-:Y:S02]  /*8250*/  @P2 FFMA.FTZ R199, R208, R249, R19 ;  /* 0x000000f9d0c72223 */ /* 0x000fe40000010013 */
[----:B------:R-:W-:-:S03]  /*8260*/  @P3 F2FP.F16.F32.PACK_AB R248, RZ, R248 ;  /* 0x000000f8fff8323e */ /* 0x000fc600000000ff */
[----:B------:R-:W-:Y:S02]  /*8270*/  MOV R191, R199 ;  /* 0x000000c700bf7202 */ /* 0x000fe40000000f00 */
[----:B------:R-:W-:Y:S01]  /*8280*/  @P3 PRMT R183, R248, 0x7610, R183 ;  /* 0x00007610f8b73816 */ /* 0x000fe200000000b7 */
[----:B------:R-:W-:Y:S06]  /*8290*/  @!P3 BRA `(.L_x_12166) ;  /* 0x0000001400ccb947 */ /* 0x000fec0003800000 */
[----:B------:R-:W-:Y:S01]  /*82a0*/  FMUL.FTZ R198, R199, UR13 ;  /* 0x0000000dc7c67c20 */ /* 0x000fe20008410000 */
[----:B------:R-:W-:Y:S02]  /*82b0*/  HADD2.F32 R199, -RZ, R63.H1_H1 ;  /* 0x3000003fffc77230 */ /* 0x000fe40000004100 */
[----:B------:R-:W-:-:S03]  /*82c0*/  HADD2.F32 R208, -RZ, R179.H1_H1 ;  /* 0x300000b3ffd07230 */ /* 0x000fc60000004100 */
[----:B------:R-:W-:Y:S02]  /*82d0*/  FMUL.FTZ R199, R198, R199 ;  /* 0x000000c7c6c77220 */ /* 0x000fe40000410000 */
[----:B------:R-:W-:-:S03]  /*82e0*/  FFMA.FTZ R115, R208, R198, R115 ;  /* 0x000000c6d0737223 */ /* 0x000fc60000010073 */
[----:B------:R-:W-:-:S04]  /*82f0*/  F2FP.F16.F32.PACK_AB R199, RZ, R199 ;  /* 0x000000c7ffc7723e */ /* 0x000fc800000000ff */
[----:B------:R-:W-:Y:S01]  /*8300*/  PRMT R183, R183, 0x5410, R199 ;  /* 0x00005410b7b77816 */ /* 0x000fe200000000c7 */
[----:B------:R-:W-:Y:S06]  /*8310*/  BRA `(.L_x_12166) ;  /* 0x0000001400ac7947 */ /* 0x000fec0003800000 */
.L_x_12165:
        /* <DEDUP_REMOVED lines=86> */
[----:B------:R-:W-:Y:S01]  /*8880*/  MOV R198, R19 ;  /* 0x0000001300c67202 */ /* 0x000fe20000000f00 */
        /* <DEDUP_REMOVED lines=10> */
.L_x_12164:
[----:B------:R-:W-:Y:S05]  /*8930*/  @!P1 BRA `(.L_x_12167) ;  /* 0x00000008004c9947 */ /* 0x000fea0003800000 */
[----:B------:R-:W-:Y:S01]  /*8940*/  BSSY.RECONVERGENT B2, `(.L_x_12168) ;  /* 0x000000f000027945 */ /* 0x000fe20003800200 */
[----:B------:R-:W-:-:S03]  /*8950*/  ISETP.GT.AND P0, PT, R209, RZ, PT ;  /* 0x000000ffd100720c */ /* 0x000fc60003f04270 */
[----:B------:R-:W-:Y:S10]  /*8960*/  @!P3 BRA `(.L_x_12169) ;  /* 0x000000000030b947 */ /* 0x000ff40003800000 */
[----:B------:R-:W-:Y:S01]  /*8970*/  FFMA.FTZ R184, R234, R249, R248 ;  /* 0x000000f9eab87223 */ /* 0x000fe200000100f8 */
        /* <DEDUP_REMOVED lines=10> */
[----:B-1----:R-:W-:-:S07]  /*8a20*/  PRMT R180, R184, 0x7610, R180 ;  /* 0x00007610b8b47816 */ /* 0x002fce00000000b4 */
.L_x_12169:
[----:B------:R-:W-:Y:S05]  /*8a30*/  BSYNC.RECONVERGENT B2 ;  /* 0x0000000000027941 */ /* 0x000fea0003800200 */
.L_x_12168:
[----:B------:R-:W-:Y:S04]  /*8a40*/  BSSY.RECONVERGENT B2, `(.L_x_12170) ;  /* 0x000000e000027945 */ /* 0x000fe80003800200 */
[----:B------:R-:W-:Y:S05]  /*8a50*/  @!P3 BRA `(.L_x_12171) ;  /* 0x000000000030b947 */ /* 0x000fea0003800000 */
[----:B------:R-:W-:Y:S01]  /*8a60*/  FFMA.FTZ R185, R239, R249, R248 ;  /* 0x000000f9efb97223 */ /* 0x000fe200000100f8 */
        /* <DEDUP_REMOVED lines=10> */
[----:B-1----:R-:W-:-:S07]  /*8b10*/  PRMT R180, R180, 0x5410, R185 ;  /* 0x00005410b4b47816 */ /* 0x002fce00000000b9 */
.L_x_12171:
[----:B------:R-:W-:Y:S05]  /*8b20*/  BSYNC.RECONVERGENT B2 ;  /* 0x0000000000027941 */ /* 0x000fea0003800200 */
.L_x_12170:
        /* <DEDUP_REMOVED lines=14> */
.L_x_12173:
[----:B------:R-:W-:Y:S05]  /*8c10*/  BSYNC.RECONVERGENT B2 ;  /* 0x0000000000027941 */ /* 0x000fea0003800200 */
.L_x_12172:
        /* <DEDUP_REMOVED lines=14> */
.L_x_12175:
[----:B------:R-:W-:Y:S05]  /*8d00*/  BSYNC.RECONVERGENT B2 ;  /* 0x0000000000027941 */ /* 0x000fea0003800200 */
.L_x_12174:
        /* <DEDUP_REMOVED lines=14> */
.L_x_12177:
[----:B------:R-:W-:Y:S05]  /*8df0*/  BSYNC.RECONVERGENT B2 ;  /* 0x0000000000027941 */ /* 0x000fea0003800200 */
.L_x_12176:
        /* <DEDUP_REMOVED lines=14> */
.L_x_12179:
[----:B------:R-:W-:Y:S05]  /*8ee0*/  BSYNC.RECONVERGENT B2 ;  /* 0x0000000000027941 */ /* 0x000fea0003800200 */
.L_x_12178:
        /* <DEDUP_REMOVED lines=14> */
.L_x_12181:
[----:B------:R-:W-:Y:S05]  /*8fd0*/  BSYNC.RECONVERGENT B2 ;  /* 0x0000000000027941 */ /* 0x000fea0003800200 */
.L_x_12180:
        /* <DEDUP_REMOVED lines=12> */
[----:B-1----:R-:W-:Y:S01]  /*90a0*/  FADD.FTZ R199, R241, -R186 ;  /* 0x800000baf1c77221 */ /* 0x002fe20000010000 */
        /* <DEDUP_REMOVED lines=28> */
.L_x_12167:
        /* <DEDUP_REMOVED lines=14> */
.L_x_12183:
[----:B------:R-:W-:Y:S05]  /*9350*/  BSYNC.RECONVERGENT B2 ;  /* 0x0000000000027941 */ /* 0x000fea0003800200 */
.L_x_12182:
        /* <DEDUP_REMOVED lines=14> */
.L_x_12185:
[----:B------:R-:W-:Y:S05]  /*9440*/  BSYNC.RECONVERGENT B2 ;  /* 0x0000000000027941 */ /* 0x000fea0003800200 */
.L_x_12184:
        /* <DEDUP_REMOVED lines=14> */
.L_x_12187:
[----:B------:R-:W-:Y:S05]  /*9530*/  BSYNC.RECONVERGENT B2 ;  /* 0x0000000000027941 */ /* 0x000fea0003800200 */
.L_x_12186:
        /* <DEDUP_REMOVED lines=14> */
.L_x_12189:
[----:B------:R-:W-:Y:S05]  /*9620*/  BSYNC.RECONVERGENT B2 ;  /* 0x0000000000027941 */ /* 0x000fea0003800200 */
.L_x_12188:
        /* <DEDUP_REMOVED lines=14> */
.L_x_12191:
[----:B------:R-:W-:Y:S05]  /*9710*/  BSYNC.RECONVERGENT B2 ;  /* 0x0000000000027941 */ /* 0x000fea0003800200 */
.L_x_12190:
        /* <DEDUP_REMOVED lines=14> */
.L_x_12193:
[----:B------:R-:W-:Y:S05]  /*9800*/  BSYNC.RECONVERGENT B2 ;  /* 0x0000000000027941 */ /* 0x000fea0003800200 */
.L_x_12192:
        /* <DEDUP_REMOVED lines=14> */
.L_x_12195:
[----:B------:R-:W-:Y:S05]  /*98f0*/  BSYNC.RECONVERGENT B2 ;  /* 0x0000000000027941 */ /* 0x000fea0003800200 */
.L_x_12194:
[----:B-1----:R-:W1:Y:S01]  /*9900*/  @P3 LDC R198, c[0x0][0x40c] ;  /* 0x00010300ffc63b82 */ /* 0x002e620000000800 */
[----:B------:R-:W-:Y:S01]  /*9910*/  FFMA.FTZ R249, R203, R249, R248 ;  /* 0x000000f9cbf97223 */ /* 0x000fe200000100f8 */
[----:B------:R-:W-:Y:S01]  /*9920*/  ISETP.GT.AND P0, PT, R209, RZ, PT ;  /* 0x000000ffd100720c */ /* 0x000fe20003f04270 */
[----:B------:R-:W-:Y:S02]  /*9930*/  @P3 HADD2.F32 R199, -RZ, R63.H1_H1 ;  /* 0x3000003fffc73230 */ /* 0x000fe40000004100 */
[----:B------:R-:W-:-:S04]  /*9940*/  FADD.FTZ R249, R246, -R249 ;  /* 0x800000f9f6f97221 */ /* 0x000fc80000010000 */
[----:B-----5:R-:W-:Y:S01]  /*9950*/  FMUL.FTZ R249, R208, R249 ;  /* 0x000000f9d0f97220 */ /* 0x020fe20000410000 */
[----:B------:R-:W-:-:S04]  /*9960*/  @P3 HADD2.F32 R208, -RZ, R179.H1_H1 ;  /* 0x300000b3ffd03230 */ /* 0x000fc80000004100 */
[----:B------:R-:W-:-:S05]  /*9970*/  FSEL R249, R249, RZ, P0 ;  /* 0x000000fff9f97208 */ /* 0x000fca0000000000 */
[----:B-1----:R-:W-:-:S04]  /*9980*/  @P3 FMUL.FTZ R198, R249, R198 ;  /* 0x000000c6f9c63220 */ /* 0x002fc80000410000 */
[-C--:B------:R-:W-:Y:S01]  /*9990*/  @P3 FMUL.FTZ R199, R199, R198.reuse ;  /* 0x000000c6c7c73220 */ /* 0x080fe20000410000 */
[----:B------:R-:W-:-:S04]  /*99a0*/  @P3 FFMA.FTZ R115, R208, R198, R115 ;  /* 0x000000c6d0733223 */ /* 0x000fc80000010073 */
[----:B------:R-:W-:-:S04]  /*99b0*/  @P3 F2FP.F16.F32.PACK_AB R199, RZ, R199 ;  /* 0x000000c7ffc7323e */ /* 0x000fc800000000ff */
[----:B------:R-:W-:-:S07]  /*99c0*/  @P3 PRMT R183, R183, 0x5410, R199 ;  /* 0x00005410b7b73816 */ /* 0x000fce00000000c7 */
.L_x_12166:
[----:B------:R-:W-:Y:S05]  /*99d0*/  BSYNC.RECONVERGENT B1 ;  /* 0x0000000000017941 */ /* 0x000fea0003800200 */
.L_x_12163:
[----:B------:R-:W1:Y:S01]  /*99e0*/  @P1 LDC.64 R208, c[0x0][0x478] ;  /* 0x00011e00ffd01b82 */ /* 0x000e620000000a00 */
[----:B------:R-:W-:-:S07]  /*99f0*/  @P1 IADD3 R247, PT, PT, R247, 0x60, RZ ;  /* 0x00000060f7f71810 */ /* 0x000fce0007ffe0ff */
        /* <DEDUP_REMOVED lines=10> */
.L_x_12053:
[----:B------:R-:W-:Y:S05]  /*9aa0*/  BSYNC B0 ;  /* 0x0000000000007941 */ /* 0x000fea0003800000 */
.L_x_12052:
[----:B0-----:R-:W0:Y:S01]  /*9ab0*/  S2R R5, SR_CgaCtaId ;  /* 0x0000000000057919 */ /* 0x001e220000008800 */
        /* <DEDUP_REMOVED lines=270> */
.L_x_12057:
[----:B------:R-:W-:Y:S01]  /*aba0*/  HFMA2 R250, -RZ, RZ, 0, 5.9604644775390625e-08 ;  /* 0x00000001fffa7431 */ /* 0x000fe200000001ff */
[----:B------:R-:W-:Y:S01]  /*abb0*/  BSSY B1, `(.L_x_12197) ;  /* 0x0000006000017945 */ /* 0x000fe20003800000 */
[----:B------:R-:W-:Y:S02]  /*abc0*/  MOV R249, 0x1f ;  /* 0x0000001f00f97802 */ /* 0x000fe40000000f00 */
[----:B------:R-:W-:-:S07]  /*abd0*/  MOV R248, 0xffffffff ;  /* 0xffffffff00f87802 */ /* 0x000fce0000000f00 */
[----:B0----5:R-:W-:Y:S05]  /*abe0*/  WARPSYNC.COLLECTIVE R248, `(.L_x_12198) ;  /* 0x00000000f8087348 */ /* 0x021fea0003c00000 */
[----:B------:R1:W2:Y:S02]  /*abf0*/  SHFL.BFLY P1, R252, R199, R250, R249 ;  /* 0x0c0000fac7fc7389 */ /* 0x0002a400000200f9 */
[----:B012--5:R-:W-:Y:S05]  /*ac00*/  ENDCOLLECTIVE ;  /* 0x000000000000791b */ /* 0x027fea0003800000 */
.L_x_12198:
[----:B------:R-:W-:Y:S05]  /*ac10*/  BSYNC B1 ;  /* 0x0000000000017941 */ /* 0x000fea0003800000 */
.L_x_12197:
        /* <DEDUP_REMOVED lines=8> */
.L_x_12199:
[----:B------:R-:W-:Y:S01]  /*aca0*/  MOV R199, R251 ;  /* 0x000000fb00c77202 */ /* 0x000fe20000000f00 */
[----:B------:R-:W-:Y:S02]  /*acb0*/  HFMA2 R250, -RZ, RZ, 0, 1.1920928955078125e-07 ;  /* 0x00000002fffa7431 */ /* 0x000fe400000001ff */
[----:B------:R-:W-:-:S07]  /*acc0*/  FADD.FTZ R198, R252, R198 ;  /* 0x000000c6fcc67221 */ /* 0x000fce0000010000 */
[----:B------:R-:W-:Y:S05]  /*acd0*/  WARPSYNC.COLLECTIVE R248, `(.L_x_12200) ;  /* 0x00000000f8087348 */ /* 0x000fea0003c00000 */
[----:B------:R0:W1:Y:S02]  /*ace0*/  SHFL.BFLY P1, R252, R199, R250, R249 ;  /* 0x0c0000fac7fc7389 */ /* 0x00006400000200f9 */
[----:B01----:R-:W-:Y:S05]  /*acf0*/  ENDCOLLECTIVE ;  /* 0x000000000000791b */ /* 0x003fea0003800000 */
.L_x_12200:
[----:B------:R-:W-:Y:S01]  /*ad00*/  MOV R199, R198 ;  /* 0x000000c600c77202 */ /* 0x000fe20000000f00 */
[----:B------:R-:W-:-:S07]  /*ad10*/  FADD.FTZ R251, R251, R252 ;  /* 0x000000fcfbfb7221 */ /* 0x000fce0000010000 */
[----:B------:R-:W-:Y:S05]  /*ad20*/  WARPSYNC.COLLECTIVE R248, `(.L_x_12201) ;  /* 0x00000000f8087348 */ /* 0x000fea0003c00000 */
[----:B------:R0:W1:Y:S02]  /*ad30*/  SHFL.BFLY P1, R252, R199, R250, R249 ;  /* 0x0c0000fac7fc7389 */ /* 0x00006400000200f9 */
[----:B01----:R-:W-:Y:S05]  /*ad40*/  ENDCOLLECTIVE ;  /* 0x000000000000791b */ /* 0x003fea0003800000 */
.L_x_12201:
[----:B------:R-:W-:Y:S01]  /*ad50*/  MOV R199, R251 ;  /* 0x000000fb00c77202 */ /* 0x000fe20000000f00 */
[----:B------:R-:W-:Y:S02]  /*ad60*/  HFMA2 R250, -RZ, RZ, 0, 2.384185791015625e-07 ;  /* 0x00000004fffa7431 */ /* 0x000fe400000001ff */
[----:B------:R-:W-:-:S07]  /*ad70*/  FADD.FTZ R198, R198, R252 ;  /* 0x000000fcc6c67221 */ /* 0x000fce0000010000 */
[----:B------:R-:W-:Y:S05]  /*ad80*/  WARPSYNC.COLLECTIVE R248, `(.L_x_12202) ;  /* 0x00000000f8087348 */ /* 0x000fea0003c00000 */
[----:B------:R0:W1:Y:S02]  /*ad90*/  SHFL.BFLY P1, R252, R199, R250, R249 ;  /* 0x0c0000fac7fc7389 */ /* 0x00006400000200f9 */
[----:B01----:R-:W-:Y:S05]  /*ada0*/  ENDCOLLECTIVE ;  /* 0x000000000000791b */ /* 0x003fea0003800000 */
.L_x_12202:
[----:B------:R-:W-:Y:S01]  /*adb0*/  MOV R199, R198 ;  /* 0x000000c600c77202 */ /* 0x000fe20000000f00 */
[----:B------:R-:W-:-:S07]  /*adc0*/  FADD.FTZ R251, R251, R252 ;  /* 0x000000fcfbfb7221 */ /* 0x000fce0000010000 */
[----:B------:R-:W-:Y:S05]  /*add0*/  WARPSYNC.COLLECTIVE R248, `(.L_x_12203) ;  /* 0x00000000f8087348 */ /* 0x000fea0003c00000 */
[----:B------:R0:W1:Y:S02]  /*ade0*/  SHFL.BFLY P1, R252, R199, R250, R249 ;  /* 0x0c0000fac7fc7389 */ /* 0x00006400000200f9 */
[----:B01----:R-:W-:Y:S05]  /*adf0*/  ENDCOLLECTIVE ;  /* 0x000000000000791b */ /* 0x003fea0003800000 */
.L_x_12203:
[----:B------:R-:W-:Y:S01]  /*ae00*/  MOV R199, R251 ;  /* 0x000000fb00c77202 */ /* 0x000fe20000000f00 */
[----:B------:R-:W-:Y:S02]  /*ae10*/  HFMA2 R250, -RZ, RZ, 0, 4.76837158203125e-07 ;  /* 0x00000008fffa7431 */ /* 0x000fe400000001ff */
[----:B------:R-:W-:-:S07]  /*ae20*/  FADD.FTZ R198, R198, R252 ;  /* 0x000000fcc6c67221 */ /* 0x000fce0000010000 */
[----:B------:R-:W-:Y:S05]  /*ae30*/  WARPSYNC.COLLECTIVE R248, `(.L_x_12204) ;  /* 0x00000000f8087348 */ /* 0x000fea0003c00000 */
[----:B------:R0:W1:Y:S02]  /*ae40*/  SHFL.BFLY P1, R252, R199, R250, R249 ;  /* 0x0c0000fac7fc7389 */ /* 0x00006400000200f9 */
[----:B01----:R-:W-:Y:S05]  /*ae50*/  ENDCOLLECTIVE ;  /* 0x000000000000791b */ /* 0x003fea0003800000 */
.L_x_12204:
[----:B------:R-:W-:Y:S01]  /*ae60*/  MOV R199, R198 ;  /* 0x000000c600c77202 */ /* 0x000fe20000000f00 */
[----:B------:R-:W-:-:S07]  /*ae70*/  FADD.FTZ R251, R251, R252 ;  /* 0x000000fcfbfb7221 */ /* 0x000fce0000010000 */
[----:B------:R-:W-:Y:S05]  /*ae80*/  WARPSYNC.COLLECTIVE R248, `(.L_x_12205) ;  /* 0x00000000f8087348 */ /* 0x000fea0003c00000 */
[----:B------:R0:W1:Y:S02]  /*ae90*/  SHFL.BFLY P1, R252, R199, R250, R249 ;  /* 0x0c0000fac7fc7389 */ /* 0x00006400000200f9 */
[----:B01----:R-:W-:Y:S05]  /*aea0*/  ENDCOLLECTIVE ;  /* 0x000000000000791b */ /* 0x003fea0003800000 */
.L_x_12205:
[----:B------:R-:W-:Y:S01]  /*aeb0*/  MOV R199, R251 ;  /* 0x000000fb00c77202 */ /* 0x000fe20000000f00 */
[----:B------:R-:W-:Y:S02]  /*aec0*/  HFMA2 R250, -RZ, RZ, 0, 9.5367431640625e-07 ;  /* 0x00000010fffa7431 */ /* 0x000fe400000001ff */
[----:B------:R-:W-:-:S07]  /*aed0*/  FADD.FTZ R198, R198, R252 ;  /* 0x000000fcc6c67221 */ /* 0x000fce0000010000 */
[----:B------:R-:W-:Y:S05]  /*aee0*/  WARPSYNC.COLLECTIVE R248, `(.L_x_12206) ;  /* 0x00000000f8087348 */ /* 0x000fea0003c00000 */
[----:B------:R0:W1:Y:S02]  /*aef0*/  SHFL.BFLY P1, R252, R199, R250, R249 ;  /* 0x0c0000fac7fc7389 */ /* 0x00006400000200f9 */
[----:B01----:R-:W-:Y:S05]  /*af00*/  ENDCOLLECTIVE ;  /* 0x000000000000791b */ /* 0x003fea0003800000 */
.L_x_12206:
[----:B------:R-:W-:Y:S01]  /*af10*/  MOV R199, R198 ;  /* 0x000000c600c77202 */ /* 0x000fe20000000f00 */
[----:B------:R0:W-:Y:S06]  /*af20*/  STL [R1], R252 ;  /* 0x000000fc01007387 */ /* 0x0001ec0000100800 */
[----:B0-----:R-:W-:Y:S05]  /*af30*/  WARPSYNC.COLLECTIVE R248, `(.L_x_12207) ;  /* 0x00000000f8087348 */ /* 0x001fea0003c00000 */
[----:B0-----:R0:W1:Y:S02]  /*af40*/  SHFL.BFLY P1, R252, R199, R250, R249 ;  /* 0x0c0000fac7fc7389 */ /* 0x00106400000200f9 */
[----:B01----:R-:W-:Y:S05]  /*af50*/  ENDCOLLECTIVE ;  /* 0x000000000000791b */ /* 0x003fea0003800000 */
.L_x_12207:
[----:B------:R-:W-:Y:S05]  /*af60*/  BRA `(.L_x_12208) ;  /* 0xffffff7000547947 */ /* 0x000fea000383ffff */
.L_x_12209:
        /* <DEDUP_REMOVED lines=9> */
.L_x_20073:


//--------------------- .text._ZN10layer_norm13ln_bwd_kernelINS_13Kernel_traitsI6__halfS2_fS2_fjLj1024ELj1ELj4ELj1ELj16ENS_18Kernel_traits_baseILj1024ES2_S2_fS2_fjLj128EEEEELb1ELb0ELb0ELb0EEEvNS_9BwdParamsE --------------------------
	.section	.text._ZN10layer_norm13ln_bwd_kernelINS_13Kernel_traitsI6__halfS2_fS2_fjLj1024ELj1ELj4ELj1ELj16ENS_18Kernel_traits_baseILj1024ES2_S2_fS2_fjLj128EEEEELb1ELb0ELb0ELb0EEEvNS_9BwdParamsE,"ax",@progbits
	.align	128
        .global         _ZN10layer_norm13ln_bwd_kernelINS_13Kernel_traitsI6__halfS2_fS2_fjLj1024ELj1ELj4ELj1ELj16ENS_18Kernel_traits_baseILj1024ES2_S2_fS2_fjLj128EEEEELb1ELb0ELb0ELb0EEEvNS_9BwdParamsE
        .type           _ZN10layer_norm13ln_bwd_kernelINS_13Kernel_traitsI6__halfS2_fS2_fjLj1024ELj1ELj4ELj1ELj16ENS_18Kernel_traits_baseILj1024ES2_S2_fS2_fjLj128EEEEELb1ELb0ELb0ELb0EEEvNS_9BwdParamsE,@function
        .size           _ZN10layer_norm13ln_bwd_kernelINS_13Kernel_traitsI6__halfS2_fS2_fjLj1024ELj1ELj4ELj1ELj16ENS_18Kernel_traits_baseILj1024ES2_S2_fS2_fjLj128EEEEELb1ELb0ELb0ELb0EEEvNS_9BwdParamsE,(.L_x_20074 - _ZN10layer_norm13ln_bwd_kernelINS_13Kernel_traitsI6__halfS2_fS2_fjLj1024ELj1ELj4ELj1ELj16ENS_18Kernel_traits_baseILj1024ES2_S2_fS2_fjLj128EEEEELb1ELb0ELb0ELb0EEEvNS_9BwdParamsE)
        .other          _ZN10layer_norm13ln_bwd_kernelINS_13Kernel_traitsI6__halfS2_fS2_fjLj1024ELj1ELj4ELj1ELj16ENS_18Kernel_traits_baseILj1024ES2_S2_fS2_fjLj128EEEEELb1ELb0ELb0ELb0EEEvNS_9BwdParamsE,@"STO_CUDA_ENTRY STV_DEFAULT"
_ZN10layer_norm13ln_bwd_kernelINS_13Kernel_traitsI6__halfS2_fS2_fjLj1024ELj1ELj4ELj1ELj16ENS_18Kernel_traits_baseILj1024ES2_S2_fS2_fjLj128EEEEELb1ELb0ELb0ELb0EEEvNS_9BwdParamsE:
.text._ZN10layer_norm13ln_bwd_kernelINS_13Kernel_traitsI6__halfS2_fS2_fjLj1024ELj1ELj4ELj1ELj16ENS_18Kernel_traits_baseILj1024ES2_S2_fS2_fjLj128EEEEELb1ELb0ELb0ELb0EEEvNS_9BwdParamsE:
        /* <DEDUP_REMOVED lines=111> */
.L_x_12251:
        /* <DEDUP_REMOVED lines=35> */
[----:B------:R-:W-:-:S12]  /*0920*/  HADD2.F32 R201, -RZ, R40.H0_H0 ;  /* 0x20000028ffc97230 */ /* 0x000fd80000004100 */
[----:B------:R-:W1:Y:S01]  /*0930*/  @P1 LDC.64 R190, c[0x0][0x438] ;  /* 0x00010e00ffbe1b82 */ /* 0x000e620000000a00 */
[--C-:B------:R-:W-:Y:S02]  /*0940*/  HADD2.F32 R197, -RZ, R41.reuse.H0_H0 ;  /* 0x20000029ffc57230 */ /* 0x100fe40000004100 */
[----:B------:R-:W-:Y:S02]  /*0950*/  HADD2.F32 R198, -RZ, R40.H1_H1 ;  /* 0x30000028ffc67230 */ /* 0x000fe40000004100 */
[----:B------:R-:W-:Y:S02]  /*0960*/  HADD2.F32 R194, -RZ, R41.H1_H1 ;  /* 0x30000029ffc27230 */ /* 0x000fe40000004100 */
[----:B0-----:R-:W-:Y:S02]  /*0970*/  HADD2.F32 R193, -RZ, R42.H0_H0 ;  /* 0x2000002affc17230 */ /* 0x001fe40000004100 */
[----:B--2---:R-:W-:-:S05]  /*0980*/  IMAD.WIDE.U32 R188, R6, 0x8, R188 ;  /* 0x0000000806bc7825 */ /* 0x004fca00078e00bc */
[----:B------:R0:W5:Y:S01]  /*0990*/  LDG.E.64 R212, desc[UR6][R188.64] ;  /* 0x00000006bcd47981 */ /* 0x000162000c1e1b00 */
[----:B-1----:R-:W-:-:S05]  /*09a0*/  @P1 IMAD.WIDE.U32 R190, R6, 0x20, R190 ;  /* 0x0000002006be1825 */ /* 0x002fca00078e00be */
[----:B------:R-:W5:Y:S04]  /*09b0*/  @P1 LDG.E.128 R116, desc[UR6][R190.64] ;  /* 0x00000006be741981 */ /* 0x000f68000c1e1d00 */
[----:B------:R1:W5:Y:S01]  /*09c0*/  @P1 LDG.E.128 R120, desc[UR6][R190.64+0x10] ;  /* 0x00001006be781981 */ /* 0x000362000c1e1d00 */
[----:B0-----:R-:W-:Y:S02]  /*09d0*/  HADD2.F32 R189, -RZ, R43.H0_H0 ;  /* 0x2000002bffbd7230 */ /* 0x001fe40000004100 */
[----:B-1----:R-:W-:Y:S01]  /*09e0*/  HADD2.F32 R190, -RZ, R42.H1_H1 ;  /* 0x3000002affbe7230 */ /* 0x002fe20000004100 */
[----:B------:R-:W-:Y:S01]  /*09f0*/  IADD3 R217, PT, PT, R6, 0x20, RZ ;  /* 0x0000002006d97810 */ /* 0x000fe20007ffe0ff */
[C---:B---3--:R-:W-:Y:S01]  /*0a00*/  FADD.FTZ R200, -R204.reuse, R153 ;  /* 0x00000099ccc87221 */ /* 0x048fe20000010100 */
        /* <DEDUP_REMOVED lines=38> */
[C---:B------:R-:W-:Y:S01]  /*0c70*/  FFMA.FTZ R155, R195.reuse, R193, R154 ;  /* 0x000000c1c39b7223 */ /* 0x040fe2000001009a */
        /* <DEDUP_REMOVED lines=25> */
.L_x_12213:
[----:B------:R-:W-:Y:S05]  /*0e10*/  BSYNC.RECONVERGENT B1 ;  /* 0x0000000000017941 */ /* 0x000fea0003800200 */
.L_x_12212:
        /* <DEDUP_REMOVED lines=13> */
[--C-:B------:R-:W-:Y:S02]  /*0ef0*/  HADD2.F32 R185, -RZ, R44.reuse.H0_H0 ;  /* 0x2000002cffb97230 */ /* 0x100fe40000004100 */
[----:B------:R-:W-:Y:S02]  /*0f00*/  HADD2.F32 R182, -RZ, R44.H1_H1 ;  /* 0x3000002cffb67230 */ /* 0x000fe40000004100 */
[----:B------:R-:W-:Y:S02]  /*0f10*/  HADD2.F32 R181, -RZ, R45.H0_H0 ;  /* 0x2000002dffb57230 */ /* 0x000fe40000004100 */
[----:B--2---:R-:W-:-:S05]  /*0f20*/  IMAD.WIDE.U32 R156, R217, 0x8, R156 ;  /* 0x00000008d99c7825 */ /* 0x004fca00078e009c */
[----:B------:R-:W5:Y:S01]  /*0f30*/  LDG.E.64 R210, desc[UR6][R156.64] ;  /* 0x000000069cd27981 */ /* 0x000f62000c1e1b00 */
[----:B0-----:R-:W-:-:S05]  /*0f40*/  @P1 IMAD.WIDE.U32 R158, R217, 0x20, R158 ;  /* 0x00000020d99e1825 */ /* 0x001fca00078e009e */
[----:B------:R-:W5:Y:S04]  /*0f50*/  @P1 LDG.E.128 R124, desc[UR6][R158.64] ;  /* 0x000000069e7c1981 */ /* 0x000f68000c1e1d00 */
[----:B------:R0:W5:Y:S01]  /*0f60*/  @P1 LDG.E.128 R128, desc[UR6][R158.64+0x10] ;  /* 0x000010069e801981 */ /* 0x000162000c1e1d00 */
[----:B------:R-:W-:Y:S01]  /*0f70*/  IADD3 R217, PT, PT, R217, 0x20, RZ ;  /* 0x00000020d9d97810 */ /* 0x000fe20007ffe0ff */
[C---:B---3--:R-:W-:Y:S01]  /*0f80*/  FADD.FTZ R184, -R204.reuse, R9 ;  /* 0x00000009ccb87221 */ /* 0x048fe20000010100 */
[C---:B------:R-:W-:Y:S01]  /*0f90*/  FADD.FTZ R10, -R204.reuse, R10 ;  /* 0x0000000acc0a7221 */ /* 0x040fe20000010100 */
[C---:B------:R-:W-:Y:S02]  /*0fa0*/  FADD.FTZ R8, -R204.reuse, R8 ;  /* 0x00000008cc087221 */ /* 0x040fe40000010100 */
[C---:B-----5:R-:W-:Y:S01]  /*0fb0*/  FMUL.FTZ R184, R205.reuse, R184 ;  /* 0x000000b8cdb87220 */ /* 0x060fe20000410000 */
[----:B------:R-:W-:Y:S01]  /*0fc0*/  FMUL.FTZ R183, R205, R10 ;  /* 0x0000000acdb77220 */ /* 0x000fe20000410000 */
[----:B----4-:R-:W-:Y:S01]  /*0fd0*/  FADD.FTZ R152, -R204, R152 ;  /* 0x00000098cc987221 */ /* 0x010fe20000010100 */
[----:B------:R-:W-:-:S02]  /*0fe0*/  HADD2.F32 R7, -RZ, R12.H0_H0 ;  /* 0x2000000cff077230 */ /* 0x000fc40000004100 */
[----:B------:R-:W-:Y:S02]  /*0ff0*/  HADD2.F32 R12, -RZ, R12.H1_H1 ;  /* 0x3000000cff0c7230 */ /* 0x000fe40000004100 */
[----:B------:R-:W-:Y:S02]  /*1000*/  HADD2.F32 R9, -RZ, R13.H0_H0 ;  /* 0x2000000dff097230 */ /* 0x000fe40000004100 */
[----:B------:R-:W-:Y:S01]  /*1010*/  FADD.FTZ R16, -R204, R11 ;  /* 0x0000000bcc107221 */ /* 0x000fe20000010100 */
        /* <DEDUP_REMOVED lines=8> */
[----:B------:R-:W-:-:S02]  /*10a0*/  HADD2.F32 R10, -RZ, R46.H0_H0 ;  /* 0x2000002eff0a7230 */ /* 0x000fc40000004100 */
[C---:B------:R-:W-:Y:S01]  /*10b0*/  FMUL.FTZ R187, R205.reuse, R8 ;  /* 0x00000008cdbb7220 */ /* 0x040fe20000410000 */
[----:B0-----:R-:W-:Y:S02]  /*10c0*/  HADD2.F32 R158, -RZ, R14.H1_H1 ;  /* 0x3000000eff9e7230 */ /* 0x001fe40000004100 */
[----:B------:R-:W-:Y:S01]  /*10d0*/  FMUL.FTZ R9, R205, R152 ;  /* 0x00000098cd097220 */ /* 0x000fe20000410000 */
[----:B------:R-:W-:Y:S02]  /*10e0*/  HADD2.F32 R12, -RZ, R46.H1_H1 ;  /* 0x3000002eff0c7230 */ /* 0x000fe40000004100 */
[----:B------:R-:W-:Y:S01]  /*10f0*/  FADD.FTZ R14, -R204, R153 ;  /* 0x00000099cc0e7221 */ /* 0x000fe20000010100 */
[----:B------:R-:W-:Y:S02]  /*1100*/  HADD2.F32 R160, -RZ, R13.H1_H1 ;  /* 0x3000000dffa07230 */ /* 0x000fe40000004100 */
[----:B------:R-:W-:Y:S01]  /*1110*/  FADD.FTZ R215, R215, R185 ;  /* 0x000000b9d7d77221 */ /* 0x000fe20000010000 */
[-C--:B------:R-:W-:Y:S01]  /*1120*/  FMUL.FTZ R10, R10, R11.reuse ;  /* 0x0000000b0a0a7220 */ /* 0x080fe20000410000 */
[----:B------:R-:W-:Y:S01]  /*1130*/  FADD.FTZ R96, R96, R11 ;  /* 0x0000000b60607221 */ /* 0x000fe20000010000 */
[----:B------:R-:W-:Y:S01]  /*1140*/  FFMA.FTZ R68, R9, R11, R68 ;  /* 0x0000000b09447223 */ /* 0x000fe20000010044 */
[C---:B------:R-:W-:Y:S01]  /*1150*/  FFMA.FTZ R13, R187.reuse, R185, R214 ;  /* 0x000000b9bb0d7223 */ /* 0x040fe200000100d6 */
[----:B------:R-:W-:Y:S01]  /*1160*/  FADD.FTZ R92, R92, R7 ;  /* 0x000000075c5c7221 */ /* 0x000fe20000010000 */
[----:B------:R-:W-:Y:S01]  /*1170*/  FFMA.FTZ R64, R187, R7, R64 ;  /* 0x00000007bb407223 */ /* 0x000fe20000010040 */
[----:B------:R-:W-:Y:S01]  /*1180*/  FMUL.FTZ R11, R12, R158 ;  /* 0x0000009e0c0b7220 */ /* 0x000fe20000410000 */
[----:B------:R-:W-:-:S02]  /*1190*/  HADD2.F32 R7, -RZ, R45.H1_H1 ;  /* 0x3000002dff077230 */ /* 0x000fc40000004100 */
[C---:B------:R-:W-:Y:S01]  /*11a0*/  FMUL.FTZ R12, R205.reuse, R14 ;  /* 0x0000000ecd0c7220 */ /* 0x040fe20000410000 */
[----:B------:R-:W-:Y:S01]  /*11b0*/  FMUL.FTZ R8, R205, R16 ;  /* 0x00000010cd087220 */ /* 0x000fe20000410000 */
[----:B------:R-:W-:Y:S01]  /*11c0*/  FADD.FTZ R14, R215, R182 ;  /* 0x000000b6d70e7221 */ /* 0x000fe20000010000 */
[----:B------:R-:W-:Y:S01]  /*11d0*/  FFMA.FTZ R16, R184, R182, R13 ;  /* 0x000000b6b8107223 */ /* 0x000fe2000001000d */
[--C-:B------:R-:W-:Y:S02]  /*11e0*/  HADD2.F32 R157, -RZ, R15.reuse.H0_H0 ;  /* 0x2000000fff9d7230 */ /* 0x100fe40000004100 */
[----:B------:R-:W-:Y:S01]  /*11f0*/  FMUL.FTZ R7, R7, R160 ;  /* 0x000000a007077220 */ /* 0x000fe20000410000 */
[----:B------:R-:W-:Y:S02]  /*1200*/  HADD2.F32 R162, -RZ, R15.H1_H1 ;  /* 0x3000000fffa27230 */ /* 0x000fe40000004100 */
[----:B------:R-:W-:Y:S01]  /*1210*/  FADD.FTZ R14, R14, R181 ;  /* 0x000000b50e0e7221 */ /* 0x000fe20000010000 */
[----:B------:R-:W-:-:S03]  /*1220*/  FFMA.FTZ R15, R183, R181, R16 ;  /* 0x000000b5b70f7223 */ /* 0x000fc60000010010 */
[----:B------:R-:W-:Y:S01]  /*1230*/  FADD.FTZ R153, R14, R7 ;  /* 0x000000070e997221 */ /* 0x000fe20000010000 */
[----:B------:R-:W-:Y:S01]  /*1240*/  FFMA.FTZ R14, R8, R7, R15 ;  /* 0x00000007080e7223 */ /* 0x000fe2000001000f */
[--C-:B------:R-:W-:Y:S02]  /*1250*/  HADD2.F32 R152, -RZ, R47.reuse.H0_H0 ;  /* 0x2000002fff987230 */ /* 0x100fe40000004100 */
[C---:B------:R-:W-:Y:S01]  /*1260*/  FADD.FTZ R154, -R204.reuse, R154 ;  /* 0x0000009acc9a7221 */ /* 0x040fe20000010100 */
[----:B------:R-:W-:Y:S01]  /*1270*/  FADD.FTZ R16, R153, R10 ;  /* 0x0000000a99107221 */ /* 0x000fe20000010000 */
        /* <DEDUP_REMOVED lines=21> */
.L_x_12215:
[----:B------:R-:W-:Y:S05]  /*13d0*/  BSYNC.RECONVERGENT B1 ;  /* 0x0000000000017941 */ /* 0x000fea0003800200 */
.L_x_12214:
        /* <DEDUP_REMOVED lines=21> */
[C---:B---3--:R-:W-:Y:S01]  /*1530*/  FADD.FTZ R20, -R204.reuse, R20 ;  /* 0x00000014cc147221 */ /* 0x048fe20000010100 */
        /* <DEDUP_REMOVED lines=14> */
[C---:B------:R-:W-:Y:S01]  /*1620*/  FADD.FTZ R28, -R204.reuse, R28 ;  /* 0x0000001ccc1c7221 */ /* 0x040fe20000010100 */
        /* <DEDUP_REMOVED lines=54> */
.L_x_12217:
[----:B------:R-:W-:Y:S05]  /*1990*/  BSYNC.RECONVERGENT B1 ;  /* 0x0000000000017941 */ /* 0x000fea0003800200 */
.L_x_12216:
        /* <DEDUP_REMOVED lines=15> */
[----:B0-----:R-:W-:Y:S02]  /*1a90*/  HADD2.F32 R167, -RZ, R52.H1_H1 ;  /* 0x30000034ffa77230 */ /* 0x001fe40000004100 */
[----:B------:R-:W-:-:S02]  /*1aa0*/  HADD2.F32 R171, -RZ, R53.H1_H1 ;  /* 0x30000035ffab7230 */ /* 0x000fc40000004100 */
[----:B-1----:R-:W-:-:S05]  /*1ab0*/  @P1 IMAD.WIDE.U32 R168, R217, 0x20, R168 ;  /* 0x00000020d9a81825 */ /* 0x002fca00078e00a8 */
[----:B------:R-:W5:Y:S04]  /*1ac0*/  @P1 LDG.E.128 R36, desc[UR6][R168.64] ;  /* 0x00000006a8241981 */ /* 0x000f68000c1e1d00 */
[----:B------:R0:W5:Y:S01]  /*1ad0*/  @P1 LDG.E.128 R32, desc[UR6][R168.64+0x10] ;  /* 0x00001006a8201981 */ /* 0x000162000c1e1d00 */
[----:B------:R-:W-:Y:S02]  /*1ae0*/  HADD2.F32 R175, -RZ, R54.H1_H1 ;  /* 0x30000036ffaf7230 */ /* 0x000fe40000004100 */
[----:B------:R-:W-:Y:S02]  /*1af0*/  HADD2.F32 R179, -RZ, R55.H1_H1 ;  /* 0x30000037ffb37230 */ /* 0x000fe40000004100 */
[C---:B---3--:R-:W-:Y:S01]  /*1b00*/  FADD.FTZ R170, -R204.reuse, R153 ;  /* 0x00000099ccaa7221 */ /* 0x048fe20000010100 */
[----:B------:R-:W-:Y:S01]  /*1b10*/  FADD.FTZ R172, -R204, R154 ;  /* 0x0000009accac7221 */ /* 0x000fe20000010100 */
[----:B------:R-:W-:-:S02]  /*1b20*/  HADD2.F32 R153, -RZ, R52.H0_H0 ;  /* 0x20000034ff997230 */ /* 0x000fc40000004100 */
[C---:B------:R-:W-:Y:S01]  /*1b30*/  FADD.FTZ R152, -R204.reuse, R152 ;  /* 0x00000098cc987221 */ /* 0x040fe20000010100 */
[--C-:B----4-:R-:W-:Y:S02]  /*1b40*/  HADD2.F32 R154, -RZ, R160.reuse.H0_H0 ;  /* 0x200000a0ff9a7230 */ /* 0x110fe40000004100 */
[----:B------:R-:W-:Y:S02]  /*1b50*/  HADD2.F32 R160, -RZ, R160.H1_H1 ;  /* 0x300000a0ffa07230 */ /* 0x000fe40000004100 */
[----:B------:R-:W-:Y:S01]  /*1b60*/  FADD.FTZ R174, -R204, R155 ;  /* 0x0000009bccae7221 */ /* 0x000fe20000010100 */
[----:B-----5:R-:W-:Y:S01]  /*1b70*/  FMUL.FTZ R165, R205, R152 ;  /* 0x00000098cda57220 */ /* 0x020fe20000410000 */
[----:B------:R-:W-:Y:S01]  /*1b80*/  FMUL.FTZ R166, R153, R154 ;  /* 0x0000009a99a67220 */ /* 0x000fe20000410000 */
[C---:B0-----:R-:W-:Y:S01]  /*1b90*/  FMUL.FTZ R168, R205.reuse, R170 ;  /* 0x000000aacda87220 */ /* 0x041fe20000410000 */
[----:B------:R-:W-:Y:S02]  /*1ba0*/  HADD2.F32 R155, -RZ, R161.H0_H0 ;  /* 0x200000a1ff9b7230 */ /* 0x000fe40000004100 */
[----:B------:R-:W-:Y:S01]  /*1bb0*/  FMUL.FTZ R169, R205, R172 ;  /* 0x000000accda97220 */ /* 0x000fe20000410000 */
[----:B------:R-:W-:-:S02]  /*1bc0*/  HADD2.F32 R170, -RZ, R53.H0_H0 ;  /* 0x20000035ffaa7230 */ /* 0x000fc40000004100 */
[----:B------:R-:W-:Y:S01]  /*1bd0*/  FMUL.FTZ R167, R167, R160 ;  /* 0x000000a0a7a77220 */ /* 0x000fe20000410000 */
[----:B------:R-:W-:Y:S01]  /*1be0*/  FADD.FTZ R152, R215, R166 ;  /* 0x000000a6d7987221 */ /* 0x000fe20000010000 */
[----:B------:R-:W-:Y:S01]  /*1bf0*/  FFMA.FTZ R153, R165, R166, R214 ;  /* 0x000000a6a5997223 */ /* 0x000fe200000100d6 */
[----:B------:R-:W-:Y:S01]  /*1c00*/  FADD.FTZ R176, -R204, R156 ;  /* 0x0000009cccb07221 */ /* 0x000fe20000010100 */
[-C--:B------:R-:W-:Y:S01]  /*1c10*/  FMUL.FTZ R170, R170, R155.reuse ;  /* 0x0000009baaaa7220 */ /* 0x080fe20000410000 */
[----:B------:R-:W-:Y:S01]  /*1c20*/  FADD.FTZ R142, R142, R155 ;  /* 0x0000009b8e8e7221 */ /* 0x000fe20000010000 */
[----:B------:R-:W-:Y:S01]  /*1c30*/  FFMA.FTZ R110, R169, R155, R110 ;  /* 0x0000009ba96e7223 */ /* 0x000fe2000001006e */
[----:B------:R-:W-:Y:S02]  /*1c40*/  HADD2.F32 R156, -RZ, R161.H1_H1 ;  /* 0x300000a1ff9c7230 */ /* 0x000fe40000004100 */
[----:B------:R-:W-:Y:S01]  /*1c50*/  FADD.FTZ R155, R152, R167 ;  /* 0x000000a7989b7221 */ /* 0x000fe20000010000 */
[----:B------:R-:W-:Y:S01]  /*1c60*/  FFMA.FTZ R152, R168, R167, R153 ;  /* 0x000000a7a8987223 */ /* 0x000fe20000010099 */
[----:B------:R-:W-:Y:S01]  /*1c70*/  FADD.FTZ R178, -R204, R157 ;  /* 0x0000009dccb27221 */ /* 0x000fe20000010100 */
[----:B------:R-:W-:Y:S01]  /*1c80*/  FMUL.FTZ R172, R205, R174 ;  /* 0x000000aecdac7220 */ /* 0x000fe20000410000 */
        /* <DEDUP_REMOVED lines=43> */
.L_x_12219:
[----:B------:R-:W-:Y:S05]  /*1f40*/  BSYNC.RECONVERGENT B1 ;  /* 0x0000000000017941 */ /* 0x000fea0003800200 */
.L_x_12218:
        /* <DEDUP_REMOVED lines=24> */
.L_x_12263:
        /* <DEDUP_REMOVED lines=18> */
[----:B------:R-:W-:Y:S01]  /*21f0*/  FADD.FTZ R154, R189, -R154 ;  /* 0x8000009abd9a7221 */ /* 0x000fe20000010000 */
[----:B------:R-:W-:Y:S01]  /*2200*/  FADD.FTZ R152, R193, -R152 ;  /* 0x80000098c1987221 */ /* 0x000fe20000010000 */
[----:B------:R-:W-:Y:S01]  /*2210*/  ISETP.GE.U32.AND.EX P5, PT, R213, 0x1000000, PT, P5 ;  /* 0x01000000d500780c */ /* 0x000fe20003fa6150 */
[C---:B------:R-:W-:Y:S01]  /*2220*/  FMUL.FTZ R157, R205.reuse, R156 ;  /* 0x0000009ccd9d7220 */ /* 0x040fe20000410000 */
[C---:B------:R-:W-:Y:S01]  /*2230*/  FMUL.FTZ R155, R205.reuse, R154 ;  /* 0x0000009acd9b7220 */ /* 0x040fe20000410000 */
[----:B------:R-:W-:Y:S01]  /*2240*/  FMUL.FTZ R153, R205, R152 ;  /* 0x00000098cd997220 */ /* 0x000fe20000410000 */
[----:B------:R-:W-:Y:S01]  /*2250*/  LOP3.LUT P6, RZ, R213, 0xff0000, RZ, 0xc0, !PT ;  /* 0x00ff0000d5ff7812 */ /* 0x000fe200078cc0ff */
[-C--:B------:R-:W-:Y:S01]  /*2260*/  FMUL.FTZ R157, R157, R160.reuse ;  /* 0x000000a09d9d7220 */ /* 0x080fe20000410000 */
[-C--:B------:R-:W-:Y:S01]  /*2270*/  FMUL.FTZ R155, R155, R160.reuse ;  /* 0x000000a09b9b7220 */ /* 0x080fe20000410000 */
[----:B------:R-:W-:Y:S01]  /*2280*/  FMUL.FTZ R153, R153, R160 ;  /* 0x000000a099997220 */ /* 0x000fe20000410000 */
[-C--:B------:R-:W-:Y:S01]  /*2290*/  FFMA.FTZ R154, R199, R161.reuse, R162 ;  /* 0x000000a1c79a7223 */ /* 0x080fe200000100a2 */
        /* <DEDUP_REMOVED lines=8> */
[----:B------:R-:W-:Y:S01]  /*2320*/  FFMA.FTZ R155, R196, R161, R162 ;  /* 0x000000a1c49b7223 */ /* 0x000fe200000100a2 */
[----:B------:R-:W-:Y:S01]  /*2330*/  LOP3.LUT P6, RZ, R213, 0xff, RZ, 0xc0, !PT ;  /* 0x000000ffd5ff7812 */ /* 0x000fe200078cc0ff */
[----:B0-----:R-:W-:Y:S01]  /*2340*/  FADD.FTZ R158, R190, -R157 ;  /* 0x8000009dbe9e7221 */ /* 0x001fe20000010000 */
[----:B------:R-:W-:Y:S01]  /*2350*/  FADD.FTZ R152, R201, -R152 ;  /* 0x80000098c9987221 */ /* 0x000fe20000010000 */
[----:B------:R-:W-:-:S02]  /*2360*/  LOP3.LUT P5, RZ, R213, 0xff00, RZ, 0xc0, !PT ;  /* 0x0000ff00d5ff7812 */ /* 0x000fc400078ac0ff */
[----:B------:R-:W-:Y:S01]  /*2370*/  FSEL R163, R153, RZ, P6 ;  /* 0x000000ff99a37208 */ /* 0x000fe20003000000 */
[----:B------:R-:W-:Y:S01]  /*2380*/  FFMA.FTZ R153, R200, R161, R162 ;  /* 0x000000a1c8997223 */ /* 0x000fe200000100a2 */
[----:B------:R-:W-:Y:S01]  /*2390*/  FMUL.FTZ R157, R205, R158 ;  /* 0x0000009ecd9d7220 */ /* 0x000fe20000410000 */
[----:B------:R-:W-:Y:S01]  /*23a0*/  FADD.FTZ R158, R194, -R155 ;  /* 0x8000009bc29e7221 */ /* 0x000fe20000010000 */
[----:B------:R-:W-:Y:S01]  /*23b0*/  LOP3.LUT P6, RZ, R212, 0xff0000, RZ, 0xc0, !PT ;  /* 0x00ff0000d4ff7812 */ /* 0x000fe200078cc0ff */
[----:B------:R-:W-:Y:S01]  /*23c0*/  FADD.FTZ R154, R198, -R153 ;  /* 0x80000099c69a7221 */ /* 0x000fe20000010000 */
[----:B------:R-:W-:Y:S01]  /*23d0*/  FMUL.FTZ R155, R157, R160 ;  /* 0x000000a09d9b7220 */ /* 0x000fe20000410000 */
[C---:B------:R-:W-:Y:S01]  /*23e0*/  FMUL.FTZ R153, R205.reuse, R156 ;  /* 0x0000009ccd997220 */ /* 0x040fe20000410000 */
[----:B------:R-:W-:Y:S02]  /*23f0*/  FMUL.FTZ R157, R205, R158 ;  /* 0x0000009ecd9d7220 */ /* 0x000fe40000410000 */
[----:B------:R-:W-:Y:S01]  /*2400*/  FMUL.FTZ R158, R155, UR13 ;  /* 0x0000000d9b9e7c20 */ /* 0x000fe20008410000 */
[-C--:B------:R-:W-:Y:S01]  /*2410*/  FMUL.FTZ R156, R153, R160.reuse ;  /* 0x000000a0999c7220 */ /* 0x080fe20000410000 */
[----:B------:R-:W-:Y:S01]  /*2420*/  FMUL.FTZ R157, R157, R160 ;  /* 0x000000a09d9d7220 */ /* 0x000fe20000410000 */
[C---:B------:R-:W-:Y:S01]  /*2430*/  FMUL.FTZ R155, R205.reuse, R154 ;  /* 0x0000009acd9b7220 */ /* 0x040fe20000410000 */
[----:B------:R-:W-:Y:S01]  /*2440*/  FMUL.FTZ R153, R205, R152 ;  /* 0x00000098cd997220 */ /* 0x000fe20000410000 */
[----:B------:R-:W-:Y:S01]  /*2450*/  FMUL.FTZ R156, R156, UR13 ;  /* 0x0000000d9c9c7c20 */ /* 0x000fe20008410000 */
[----:B------:R-:W-:Y:S01]  /*2460*/  FSEL R154, R158, RZ, P5 ;  /* 0x000000ff9e9a7208 */ /* 0x000fe20002800000 */
[----:B------:R-:W-:Y:S01]  /*2470*/  FMUL.FTZ R157, R157, UR13 ;  /* 0x0000000d9d9d7c20 */ /* 0x000fe20008410000 */
[----:B------:R-:W-:Y:S01]  /*2480*/  LOP3.LUT P5, RZ, R212, 0xff000000, RZ, 0xc0, !PT ;  /* 0xff000000d4ff7812 */ /* 0x000fe200078ac0ff */
[-C--:B------:R-:W-:Y:S01]  /*2490*/  FMUL.FTZ R155, R155, R160.reuse ;  /* 0x000000a09b9b7220 */ /* 0x080fe20000410000 */
[----:B------:R-:W-:Y:S01]  /*24a0*/  FMUL.FTZ R153, R153, R160 ;  /* 0x000000a099997220 */ /* 0x000fe20000410000 */
[----:B------:R-:W-:-:S02]  /*24b0*/  FSEL R156, R156, RZ, P6 ;  /* 0x000000ff9c9c7208 */ /* 0x000fc40003000000 */
[----:B------:R-:W-:Y:S01]  /*24c0*/  FMUL.FTZ R155, R155, UR13 ;  /* 0x0000000d9b9b7c20 */ /* 0x000fe20008410000 */
[----:B------:R-:W-:Y:S01]  /*24d0*/  FMUL.FTZ R153, R153, UR13 ;  /* 0x0000000d99997c20 */ /* 0x000fe20008410000 */
[----:B------:R-:W-:Y:S02]  /*24e0*/  FSEL R159, R157, RZ, P5 ;  /* 0x000000ff9d9f7208 */ /* 0x000fe40002800000 */
[C---:B------:R-:W-:Y:S02]  /*24f0*/  LOP3.LUT P6, RZ, R212.reuse, 0xff00, RZ, 0xc0, !PT ;  /* 0x0000ff00d4ff7812 */ /* 0x040fe400078cc0ff */
[----:B------:R-:W-:Y:S02]  /*2500*/  LOP3.LUT P5, RZ, R212, 0xff, RZ, 0xc0, !PT ;  /* 0x000000ffd4ff7812 */ /* 0x000fe400078ac0ff */
[----:B------:R-:W-:Y:S02]  /*2510*/  FSEL R157, R155, RZ, P6 ;  /* 0x000000ff9b9d7208 */ /* 0x000fe40003000000 */
[----:B------:R-:W-:-:S02]  /*2520*/  FSEL R152, R153, RZ, P5 ;  /* 0x000000ff99987208 */ /* 0x000fc40002800000 */
[----:B------:R-:W-:Y:S02]  /*2530*/  F2FP.F16.F32.PACK_AB R155, R215, R202 ;  /* 0x000000cad79b723e */ /* 0x000fe400000000ff */
[----:B------:R-:W-:Y:S02]  /*2540*/  F2FP.F16.F32.PACK_AB R154, R154, R163 ;  /* 0x000000a39a9a723e */ /* 0x000fe400000000ff */
[----:B------:R-:W-:Y:S02]  /*2550*/  F2FP.F16.F32.PACK_AB R153, R159, R156 ;  /* 0x0000009c9f99723e */ /* 0x000fe400000000ff */
[----:B------:R-:W-:Y:S01]  /*2560*/  F2FP.F16.F32.PACK_AB R152, R157, R152 ;  /* 0x000000989d98723e */ /* 0x000fe200000000ff */
[----:B------:R-:W-:Y:S06]  /*2570*/  BRA `(.L_x_12226) ;  /* 0x0000000000f47947 */ /* 0x000fec0003800000 */
.L_x_12225:
        /* <DEDUP_REMOVED lines=19> */
[-CC-:B0-----:R-:W-:Y:S01]  /*26b0*/  FFMA.FTZ R158, R191, R161.reuse, R162.reuse ;  /* 0x000000a1bf9e7223 */ /* 0x181fe200000100a2 */
        /* <DEDUP_REMOVED lines=15> */
[----:B------:R-:W-:Y:S01]  /*27b0*/  FADD.FTZ R156, R190, -R149 ;  /* 0x80000095be9c7221 */ /* 0x000fe20000010000 */
[----:B------:R-:W-:Y:S01]  /*27c0*/  FMUL.FTZ R151, R148, R160 ;  /* 0x000000a094977220 */ /* 0x000fe20000410000 */
[----:B------:R-:W-:Y:S01]  /*27d0*/  F2FP.F16.F32.PACK_AB R152, R153, R152 ;  /* 0x000000989998723e */ /* 0x000fe200000000ff */
        /* <DEDUP_REMOVED lines=20> */
[----:B------:R-:W-:Y:S02]  /*2920*/  F2FP.F16.F32.PACK_AB R153, R155, R154 ;  /* 0x0000009a9b99723e */ /* 0x000fe400000000ff */
[----:B------:R-:W-:Y:S02]  /*2930*/  F2FP.F16.F32.PACK_AB R154, R157, R156 ;  /* 0x0000009c9d9a723e */ /* 0x000fe400000000ff */
[----:B------:R-:W-:-:S07]  /*2940*/  F2FP.F16.F32.PACK_AB R155, R159, R158 ;  /* 0x0000009e9f9b723e */ /* 0x000fce00000000ff */
.L_x_12226:
        /* <DEDUP_REMOVED lines=8> */
.L_x_12224:
[----:B------:R-:W-:Y:S05]  /*29d0*/  BSYNC.RECONVERGENT B2 ;  /* 0x0000000000027941 */ /* 0x000fea0003800200 */
.L_x_12223:
        /* <DEDUP_REMOVED lines=32> */
[----:B0-----:R-:W-:Y:S01]  /*2be0*/  FADD.FTZ R158, R11, -R156 ;  /* 0x8000009c0b9e7221 */ /* 0x001fe20000010000 */
[----:B------:R-:W-:Y:S01]  /*2bf0*/  FADD.FTZ R150, R10, -R83 ;  /* 0x800000530a967221 */ /* 0x000fe20000010000 */
[----:B------:R-:W-:Y:S01]  /*2c00*/  FADD.FTZ R202, R13, -R202 ;  /* 0x800000ca0dca7221 */ /* 0x000fe20000010000 */
[C---:B------:R-:W-:Y:S01]  /*2c10*/  FMUL.FTZ R83, R205.reuse, R148 ;  /* 0x00000094cd537220 */ /* 0x040fe20000410000 */
[----:B------:R-:W-:Y:S01]  /*2c20*/  FADD.FTZ R204, R14, -R151 ;  /* 0x800000970ecc7221 */ /* 0x000fe20000010000 */
        /* <DEDUP_REMOVED lines=30> */
.L_x_12229:
[-CC-:B--2---:R-:W-:Y:S01]  /*2e10*/  FFMA.FTZ R152, R15, R161.reuse, R162.reuse ;  /* 0x000000a10f987223 */ /* 0x184fe200000100a2 */
[-CC-:B------:R-:W-:Y:S01]  /*2e20*/  FFMA.FTZ R153, R9, R161.reuse, R162.reuse ;  /* 0x000000a109997223 */ /* 0x180fe200000100a2 */
[-C--:B------:R-:W-:Y:S01]  /*2e30*/  FFMA.FTZ R155, R16, R161.reuse, R162 ;  /* 0x000000a1109b7223 */ /* 0x080fe200000100a2 */
[----:B------:R-:W-:Y:S01]  /*2e40*/  LOP3.LUT P6, RZ, R211, 0xff, RZ, 0xc0, !PT ;  /* 0x000000ffd3ff7812 */ /* 0x000fe200078cc0ff */
[----:B------:R-:W-:Y:S01]  /*2e50*/  FADD.FTZ R154, R13, -R152 ;  /* 0x800000980d9a7221 */ /* 0x000fe20000010000 */
[----:B------:R-:W-:Y:S01]  /*2e60*/  FADD.FTZ R152, R10, -R153 ;  /* 0x800000990a987221 */ /* 0x000fe20000010000 */
[----:B------:R-:W-:Y:S01]  /*2e70*/  FADD.FTZ R156, R14, -R155 ;  /* 0x8000009b0e9c7221 */ /* 0x000fe20000010000 */
[----:B------:R-:W-:Y:S01]  /*2e80*/  ISETP.GE.U32.AND P4, PT, R210, RZ, PT ;  /* 0x000000ffd200720c */ /* 0x000fe20003f86070 */
[C---:B------:R-:W-:Y:S01]  /*2e90*/  FMUL.FTZ R155, R205.reuse, R154 ;  /* 0x0000009acd9b7220 */ /* 0x040fe20000410000 */
[C---:B------:R-:W-:Y:S01]  /*2ea0*/  FMUL.FTZ R153, R205.reuse, R152 ;  /* 0x00000098cd997220 */ /* 0x040fe20000410000 */
[----:B------:R-:W-:Y:S01]  /*2eb0*/  FMUL.FTZ R157, R205, R156 ;  /* 0x0000009ccd9d7220 */ /* 0x000fe20000410000 */
[-CC-:B------:R-:W-:Y:S01]  /*2ec0*/  FFMA.FTZ R156, R12, R161.reuse, R162.reuse ;  /* 0x000000a10c9c7223 */ /* 0x180fe200000100a2 */
[-C--:B------:R-:W-:Y:S01]  /*2ed0*/  FFMA.FTZ R154, R183, R161.reuse, R162 ;  /* 0x000000a1b79a7223 */ /* 0x080fe200000100a2 */
[-C--:B------:R-:W-:Y:S01]  /*2ee0*/  FMUL.FTZ R153, R153, R160.reuse ;  /* 0x000000a099997220 */ /* 0x080fe20000410000 */
[-C--:B------:R-:W-:Y:S01]  /*2ef0*/  FMUL.FTZ R157, R157, R160.reuse ;  /* 0x000000a09d9d7220 */ /* 0x080fe20000410000 */
[----:B------:R-:W-:Y:S01]  /*2f00*/  FMUL.FTZ R155, R155, R160 ;  /* 0x000000a09b9b7220 */ /* 0x000fe20000410000 */
[----:B------:R-:W-:Y:S01]  /*2f10*/  ISETP.GE.U32.AND.EX P4, PT, R211, 0x1000000, PT, P4 ;  /* 0x01000000d300780c */ /* 0x000fe20003f86140 */
[----:B------:R-:W-:Y:S01]  /*2f20*/  FMUL.FTZ R153, R153, UR13 ;  /* 0x0000000d99997c20 */ /* 0x000fe20008410000 */
[----:B------:R-:W-:Y:S01]  /*2f30*/  FMUL.FTZ R157, R157, UR13 ;  /* 0x0000000d9d9d7c20 */ /* 0x000fe20008410000 */
[----:B------:R-:W-:Y:S01]  /*2f40*/  FADD.FTZ R202, R11, -R156 ;  /* 0x8000009c0bca7221 */ /* 0x000fe20000010000 */
[----:B------:R-:W-:Y:S01]  /*2f50*/  FADD.FTZ R156, R181, -R154 ;  /* 0x8000009ab59c7221 */ /* 0x000fe20000010000 */
[-CC-:B0-----:R-:W-:Y:S01]  /*2f60*/  FFMA.FTZ R158, R8, R161.reuse, R162.reuse ;  /* 0x000000a1089e7223 */ /* 0x181fe200000100a2 */
[----:B------:R-:W-:Y:S01]  /*2f70*/  FSEL R163, R153, RZ, P6 ;  /* 0x000000ff99a37208 */ /* 0x000fe20003000000 */
[-CC-:B------:R-:W-:Y:S01]  /*2f80*/  FFMA.FTZ R153, R184, R161.reuse, R162.reuse ;  /* 0x000000a1b8997223 */ /* 0x180fe200000100a2 */
[----:B------:R-:W-:Y:S01]  /*2f90*/  FFMA.FTZ R152, R187, R161, R162 ;  /* 0x000000a1bb987223 */ /* 0x000fe200000100a2 */
[----:B------:R-:W-:Y:S01]  /*2fa0*/  FMUL.FTZ R155, R155, UR13 ;  /* 0x0000000d9b9b7c20 */ /* 0x000fe20008410000 */
[----:B------:R-:W-:Y:S01]  /*2fb0*/  FSEL R215, R157, RZ, P4 ;  /* 0x000000ff9dd77208 */ /* 0x000fe20002000000 */
[----:B------:R-:W-:Y:S01]  /*2fc0*/  FADD.FTZ R154, R182, -R153 ;  /* 0x80000099b69a7221 */ /* 0x000fe20000010000 */
[----:B------:R-:W-:Y:S01]  /*2fd0*/  FMUL.FTZ R153, R205, R202 ;  /* 0x000000cacd997220 */ /* 0x000fe20000410000 */
[----:B------:R-:W-:Y:S01]  /*2fe0*/  LOP3.LUT P5, RZ, R211, 0xff0000, RZ, 0xc0, !PT ;  /* 0x00ff0000d3ff7812 */ /* 0x000fe200078ac0ff */
[----:B------:R-:W-:Y:S01]  /*2ff0*/  FMUL.FTZ R157, R205, R156 ;  /* 0x0000009ccd9d7220 */ /* 0x000fe20000410000 */
[----:B------:R-:W-:Y:S01]  /*3000*/  FADD.FTZ R158, R7, -R158 ;  /* 0x8000009e079e7221 */ /* 0x000fe20000010000 */
[----:B------:R-:W-:Y:S01]  /*3010*/  FADD.FTZ R152, R185, -R152 ;  /* 0x80000098b9987221 */ /* 0x000fe20000010000 */
[-C--:B------:R-:W-:Y:S01]  /*3020*/  FMUL.FTZ R156, R153, R160.reuse ;  /* 0x000000a0999c7220 */ /* 0x080fe20000410000 */
[----:B------:R-:W-:Y:S01]  /*3030*/  FSEL R204, R155, RZ, P5 ;  /* 0x000000ff9bcc7208 */ /* 0x000fe20002800000 */
[----:B------:R-:W-:Y:S01]  /*3040*/  FMUL.FTZ R157, R157, R160 ;  /* 0x000000a09d9d7220 */ /* 0x000fe20000410000 */
[C---:B------:R-:W-:Y:S01]  /*3050*/  FMUL.FTZ R159, R205.reuse, R158 ;  /* 0x0000009ecd9f7220 */ /* 0x040fe20000410000 */
[C---:B------:R-:W-:Y:S01]  /*3060*/  FMUL.FTZ R155, R205.reuse, R154 ;  /* 0x0000009acd9b7220 */ /* 0x040fe20000410000 */
[----:B------:R-:W-:Y:S01]  /*3070*/  FMUL.FTZ R153, R205, R152 ;  /* 0x00000098cd997220 */ /* 0x000fe20000410000 */
[----:B------:R-:W-:Y:S01]  /*3080*/  FMUL.FTZ R156, R156, UR13 ;  /* 0x0000000d9c9c7c20 */ /* 0x000fe20008410000 */
[----:B------:R-:W-:Y:S01]  /*3090*/  LOP3.LUT P5, RZ, R211, 0xff00, RZ, 0xc0, !PT ;  /* 0x0000ff00d3ff7812 */ /* 0x000fe200078ac0ff */
[----:B------:R-:W-:Y:S01]  /*30a0*/  FMUL.FTZ R157, R157, UR13 ;  /* 0x0000000d9d9d7c20 */ /* 0x000fe20008410000 */
        /* <DEDUP_REMOVED lines=18> */
[----:B------:R-:W-:-:S07]  /*31d0*/  F2FP.F16.F32.PACK_AB R152, R157, R152 ;  /* 0x000000989d98723e */ /* 0x000fce00000000ff */
.L_x_12230:
        /* <DEDUP_REMOVED lines=8> */
.L_x_12228:
[----:B------:R-:W-:Y:S05]  /*3260*/  BSYNC.RECONVERGENT B2 ;  /* 0x0000000000027941 */ /* 0x000fea0003800200 */
.L_x_12227:
        /* <DEDUP_REMOVED lines=21> */
[----:B------:R-:W-:Y:S01]  /*33c0*/  FMUL.FTZ R148, R80, R160 ;  /* 0x000000a050947220 */ /* 0x000fe20000410000 */
[----:B------:R-:W-:Y:S01]  /*33d0*/  FMUL.FTZ R150, R150, UR13 ;  /* 0x0000000d96967c20 */ /* 0x000fe20008410000 */
        /* <DEDUP_REMOVED lines=18> */
[----:B------:R-:W-:Y:S01]  /*3500*/  ISETP.GE.U32.AND P3, PT, R206, RZ, PT ;  /* 0x000000ffce00720c */ /* 0x000fe20003f66070 */
        /* <DEDUP_REMOVED lines=20> */
[----:B------:R-:W-:Y:S02]  /*3650*/  F2FP.F16.F32.PACK_AB R152, R153, R152 ;  /* 0x000000989998723e */ /* 0x000fe400000000ff */
[----:B------:R-:W-:Y:S02]  /*3660*/  F2FP.F16.F32.PACK_AB R153, R155, R154 ;  /* 0x0000009a9b99723e */ /* 0x000fe400000000ff */
[----:B------:R-:W-:Y:S02]  /*3670*/  F2FP.F16.F32.PACK_AB R154, R157, R156 ;  /* 0x0000009c9d9a723e */ /* 0x000fe400000000ff */
[----:B------:R-:W-:Y:S01]  /*3680*/  F2FP.F16.F32.PACK_AB R155, R159, R158 ;  /* 0x0000009e9f9b723e */ /* 0x000fe200000000ff */
[----:B------:R-:W-:Y:S06]  /*3690*/  BRA `(.L_x_12234) ;  /* 0x0000000000f47947 */ /* 0x000fec0003800000 */
.L_x_12233:
[-CC-:B--23--:R-:W-:Y:S01]  /*36a0*/  FFMA.FTZ R152, R31, R161.reuse, R162.reuse ;  /* 0x000000a11f987223 */ /* 0x18cfe200000100a2 */
        /* <DEDUP_REMOVED lines=10> */
[-CC-:B------:R-:W-:Y:S01]  /*3750*/  FFMA.FTZ R156, R28, R161.reuse, R162.reuse ;  /* 0x000000a11c9c7223 */ /* 0x180fe200000100a2 */
[-C--:B------:R-:W-:Y:S01]  /*3760*/  FMUL.FTZ R155, R155, R160.reuse ;  /* 0x000000a09b9b7220 */ /* 0x080fe20000410000 */
[-C--:B------:R-:W-:Y:S01]  /*3770*/  FMUL.FTZ R153, R153, R160.reuse ;  /* 0x000000a099997220 */ /* 0x080fe20000410000 */
[----:B------:R-:W-:Y:S01]  /*3780*/  FMUL.FTZ R157, R157, R160 ;  /* 0x000000a09d9d7220 */ /* 0x000fe20000410000 */
[----:B------:R-:W-:Y:S01]  /*3790*/  ISETP.GE.U32.AND P3, PT, R206, RZ, PT ;  /* 0x000000ffce00720c */ /* 0x000fe20003f66070 */
        /* <DEDUP_REMOVED lines=9> */
[----:B------:R-:W-:Y:S01]  /*3830*/  FMUL.FTZ R157, R157, UR13 ;  /* 0x0000000d9d9d7c20 */ /* 0x000fe20008410000 */
[----:B------:R-:W-:Y:S01]  /*3840*/  ISETP.GE.U32.AND.EX P3, PT, R207, 0x1000000, PT, P3 ;  /* 0x01000000cf00780c */ /* 0x000fe20003f66130 */
[----:B0-----:R-:W-:Y:S01]  /*3850*/  FADD.FTZ R158, R23, -R154 ;  /* 0x8000009a179e7221 */ /* 0x001fe20000010000 */
[----:B------:R-:W-:Y:S01]  /*3860*/  FADD.FTZ R156, R22, -R155 ;  /* 0x8000009b169c7221 */ /* 0x000fe20000010000 */
[----:B------:R-:W-:Y:S01]  /*3870*/  FADD.FTZ R154, R19, -R152 ;  /* 0x80000098139a7221 */ /* 0x000fe20000010000 */
[----:B------:R-:W-:Y:S01]  /*3880*/  FMUL.FTZ R215, R205, R202 ;  /* 0x000000cacdd77220 */ /* 0x000fe20000410000 */
[----:B------:R-:W-:Y:S01]  /*3890*/  FADD.FTZ R152, R18, -R153 ;  /* 0x8000009912987221 */ /* 0x000fe20000010000 */
[----:B------:R-:W-:Y:S01]  /*38a0*/  FSEL R217, R157, RZ, P3 ;  /* 0x000000ff9dd97208 */ /* 0x000fe20001800000 */
[----:B------:R-:W-:Y:S01]  /*38b0*/  FMUL.FTZ R157, R205, R156 ;  /* 0x0000009ccd9d7220 */ /* 0x000fe20000410000 */
[----:B------:R-:W-:Y:S01]  /*38c0*/  FMUL.FTZ R215, R215, R160 ;  /* 0x000000a0d7d77220 */ /* 0x000fe20000410000 */
        /* <DEDUP_REMOVED lines=26> */
.L_x_12234:
        /* <DEDUP_REMOVED lines=8> */
.L_x_12232:
[----:B------:R-:W-:Y:S05]  /*3af0*/  BSYNC.RECONVERGENT B2 ;  /* 0x0000000000027941 */ /* 0x000fea0003800200 */
.L_x_12231:
        /* <DEDUP_REMOVED lines=45> */
[C---:B------:R-:W-:Y:S01]  /*3dd0*/  ISETP.GE.U32.AND P2, PT, R208.reuse, RZ, PT ;  /* 0x000000ffd000720c */ /* 0x040fe20003f46070 */
        /* <DEDUP_REMOVED lines=20> */
.L_x_12236:
        /* <DEDUP_REMOVED lines=61> */
.L_x_12237:
        /* <DEDUP_REMOVED lines=8> */
.L_x_12222:
        /* <DEDUP_REMOVED lines=13> */
[----:B------:R-:W-:Y:S01]  /*4440*/  LOP3.LUT P6, RZ, R213, 0xff, RZ, 0xc0, !PT ;  /* 0x000000ffd5ff7812 */ /* 0x000fe200078cc0ff */
[C---:B------:R-:W-:Y:S01]  /*4450*/  FFMA.FTZ R157, R205.reuse, R156, R123 ;  /* 0x0000009ccd9d7223 */ /* 0x040fe2000001007b */
[C---:B------:R-:W-:Y:S01]  /*4460*/  FFMA.FTZ R153, R205.reuse, R153, R120 ;  /* 0x00000099cd997223 */ /* 0x040fe20000010078 */
[----:B------:R-:W-:Y:S01]  /*4470*/  FFMA.FTZ R155, R205, R154, R122 ;  /* 0x0000009acd9b7223 */ /* 0x000fe2000001007a */
[-CC-:B0-----:R-:W-:Y:S01]  /*4480*/  FFMA.FTZ R159, R192, R161.reuse, R162.reuse ;  /* 0x000000a1c09f7223 */ /* 0x181fe200000100a2 */
        /* <DEDUP_REMOVED lines=8> */
[----:B------:R-:W-:Y:S01]  /*4510*/  ISETP.GE.U32.AND.EX P1, PT, R213, 0x1000000, PT, P1 ;  /* 0x01000000d500780c */ /* 0x000fe20003f26110 */
[----:B------:R-:W-:Y:S01]  /*4520*/  FADD.FTZ R214, R190, -R159 ;  /* 0x8000009fbed67221 */ /* 0x000fe20000010000 */
[----:B------:R-:W-:Y:S01]  /*4530*/  FSEL R154, R153, RZ, P6 ;  /* 0x000000ff999a7208 */ /* 0x000fe20003000000 */
[-C--:B------:R-:W-:Y:S01]  /*4540*/  FFMA.FTZ R153, R200, R161.reuse, R162 ;  /* 0x000000a1c8997223 */ /* 0x080fe200000100a2 */
[----:B------:R-:W-:Y:S01]  /*4550*/  FSEL R202, R155, RZ, P5 ;  /* 0x000000ff9bca7208 */ /* 0x000fe20002800000 */
[----:B------:R-:W-:Y:S01]  /*4560*/  FADD.FTZ R159, R197, -R158 ;  /* 0x8000009ec59f7221 */ /* 0x000fe20000010000 */
[----:B------:R-:W-:Y:S01]  /*4570*/  FSEL R217, R157, RZ, P1 ;  /* 0x000000ff9dd97208 */ /* 0x000fe20000800000 */
[-CC-:B------:R-:W-:Y:S01]  /*4580*/  FFMA.FTZ R155, R196, R161.reuse, R162.reuse ;  /* 0x000000a1c49b7223 */ /* 0x180fe200000100a2 */
[----:B------:R-:W-:Y:S01]  /*4590*/  FFMA.FTZ R152, R203, R161, R162 ;  /* 0x000000a1cb987223 */ /* 0x000fe200000100a2 */
[----:B------:R-:W0:Y:S01]  /*45a0*/  LDC.64 R156, c[0x0][0x468] ;  /* 0x00011a00ff9c7b82 */ /* 0x000e220000000a00 */
[----:B------:R-:W-:Y:S01]  /*45b0*/  FADD.FTZ R158, R198, -R153 ;  /* 0x80000099c69e7221 */ /* 0x000fe20000010000 */
[C---:B------:R-:W-:Y:S01]  /*45c0*/  FFMA.FTZ R153, R205.reuse, R214, R121 ;  /* 0x000000d6cd997223 */ /* 0x040fe20000010079 */
[----:B------:R-:W-:Y:S01]  /*45d0*/  FFMA.FTZ R159, R205, R159, R118 ;  /* 0x0000009fcd9f7223 */ /* 0x000fe20000010076 */
[----:B------:R-:W-:Y:S01]  /*45e0*/  FADD.FTZ R204, R194, -R155 ;  /* 0x8000009bc2cc7221 */ /* 0x000fe20000010000 */
[----:B------:R-:W-:Y:S01]  /*45f0*/  FADD.FTZ R215, R201, -R152 ;  /* 0x80000098c9d77221 */ /* 0x000fe20000010000 */
[-C--:B------:R-:W-:Y:S01]  /*4600*/  FMUL.FTZ R152, R153, R160.reuse ;  /* 0x000000a099987220 */ /* 0x080fe20000410000 */
[----:B------:R-:W-:Y:S01]  /*4610*/  FMUL.FTZ R159, R159, R160 ;  /* 0x000000a09f9f7220 */ /* 0x000fe20000410000 */
[C---:B------:R-:W-:Y:S01]  /*4620*/  FFMA.FTZ R163, R205.reuse, R204, R119 ;  /* 0x000000cccda37223 */ /* 0x040fe20000010077 */
[C---:B------:R-:W-:Y:S01]  /*4630*/  FFMA.FTZ R155, R205.reuse, R158, R117 ;  /* 0x0000009ecd9b7223 */ /* 0x040fe20000010075 */
[----:B------:R-:W-:Y:S01]  /*4640*/  FFMA.FTZ R153, R205, R215, R116 ;  /* 0x000000d7cd997223 */ /* 0x000fe20000010074 */
        /* <DEDUP_REMOVED lines=12> */
[----:B------:R-:W-:Y:S01]  /*4710*/  LOP3.LUT P6, RZ, R212, 0xff000000, RZ, 0xc0, !PT ;  /* 0xff000000d4ff7812 */ /* 0x000fe200078cc0ff */
        /* <DEDUP_REMOVED lines=12> */
.L_x_12240:
[----:B------:R-:W-:Y:S05]  /*47e0*/  BSYNC.RECONVERGENT B2 ;  /* 0x0000000000027941 */ /* 0x000fea0003800200 */
.L_x_12239:
        /* <DEDUP_REMOVED lines=16> */
[----:B------:R-:W-:Y:S01]  /*48f0*/  ISETP.GE.U32.AND.EX P1, PT, R211, 0x1000000, PT, P1 ;  /* 0x01000000d300780c */ /* 0x000fe20003f26110 */
[----:B------:R-:W-:Y:S01]  /*4900*/  FMUL.FTZ R155, R155, R160 ;  /* 0x000000a09b9b7220 */ /* 0x000fe20000410000 */
[----:B------:R-:W-:Y:S01]  /*4910*/  FMUL.FTZ R153, R153, UR13 ;  /* 0x0000000d99997c20 */ /* 0x000fe20008410000 */
[----:B------:R-:W-:Y:S01]  /*4920*/  FMUL.FTZ R157, R157, UR13 ;  /* 0x0000000d9d9d7c20 */ /* 0x000fe20008410000 */
[-C--:B0-----:R-:W-:Y:S01]  /*4930*/  FFMA.FTZ R158, R183, R161.reuse, R162 ;  /* 0x000000a1b79e7223 */ /* 0x081fe200000100a2 */
[----:B------:R-:W-:Y:S01]  /*4940*/  FADD.FTZ R214, R11, -R214 ;  /* 0x800000d60bd67221 */ /* 0x000fe20000010000 */
[-CC-:B------:R-:W-:Y:S01]  /*4950*/  FFMA.FTZ R204, R8, R161.reuse, R162.reuse ;  /* 0x000000a108cc7223 */ /* 0x180fe200000100a2 */
[----:B------:R-:W-:Y:S01]  /*4960*/  FSEL R154, R153, RZ, P5 ;  /* 0x000000ff999a7208 */ /* 0x000fe20002800000 */
[-CC-:B------:R-:W-:Y:S01]  /*4970*/  FFMA.FTZ R153, R184, R161.reuse, R162.reuse ;  /* 0x000000a1b8997223 */ /* 0x180fe200000100a2 */
[----:B------:R-:W-:Y:S01]  /*4980*/  FSEL R217, R157, RZ, P1 ;  /* 0x000000ff9dd97208 */ /* 0x000fe20000800000 */
[----:B------:R-:W-:Y:S01]  /*4990*/  FFMA.FTZ R152, R187, R161, R162 ;  /* 0x000000a1bb987223 */ /* 0x000fe200000100a2 */
[----:B------:R-:W0:Y:S01]  /*49a0*/  LDC.64 R156, c[0x0][0x468] ;  /* 0x00011a00ff9c7b82 */ /* 0x000e220000000a00 */
[----:B------:R-:W-:Y:S01]  /*49b0*/  FMUL.FTZ R155, R155, UR13 ;  /* 0x0000000d9b9b7c20 */ /* 0x000fe20008410000 */
[----:B------:R-:W-:Y:S01]  /*49c0*/  FADD.FTZ R159, R181, -R158 ;  /* 0x8000009eb59f7221 */ /* 0x000fe20000010000 */
[----:B------:R-:W-:Y:S01]  /*49d0*/  LOP3.LUT P4, RZ, R211, 0xff0000, RZ, 0xc0, !PT ;  /* 0x00ff0000d3ff7812 */ /* 0x000fe2000788c0ff */
[----:B------:R-:W-:Y:S01]  /*49e0*/  FADD.FTZ R158, R182, -R153 ;  /* 0x80000099b69e7221 */ /* 0x000fe20000010000 */
[----:B------:R-:W-:Y:S01]  /*49f0*/  FFMA.FTZ R215, R205, R214, R129 ;  /* 0x000000d6cdd77223 */ /* 0x000fe20000010081 */
[----:B------:R-:W-:Y:S01]  /*4a00*/  FADD.FTZ R204, R7, -R204 ;  /* 0x800000cc07cc7221 */ /* 0x000fe20000010000 */
[----:B------:R-:W-:Y:S01]  /*4a10*/  FADD.FTZ R153, R185, -R152 ;  /* 0x80000098b9997221 */ /* 0x000fe20000010000 */
[----:B------:R-:W-:Y:S01]  /*4a20*/  FSEL R202, R155, RZ, P4 ;  /* 0x000000ff9bca7208 */ /* 0x000fe20002000000 */
[----:B------:R-:W-:Y:S01]  /*4a30*/  FFMA.FTZ R159, R205, R159, R126 ;  /* 0x0000009fcd9f7223 */ /* 0x000fe2000001007e */
[----:B------:R-:W-:Y:S01]  /*4a40*/  FMUL.FTZ R215, R215, R160 ;  /* 0x000000a0d7d77220 */ /* 0x000fe20000410000 */
[C---:B------:R-:W-:Y:S01]  /*4a50*/  FFMA.FTZ R163, R205.reuse, R204, R127 ;  /* 0x000000cccda37223 */ /* 0x040fe2000001007f */
[C---:B------:R-:W-:Y:S01]  /*4a60*/  FFMA.FTZ R155, R205.reuse, R158, R125 ;  /* 0x0000009ecd9b7223 */ /* 0x040fe2000001007d */
[----:B------:R-:W-:Y:S01]  /*4a70*/  FFMA.FTZ R153, R205, R153, R124 ;  /* 0x00000099cd997223 */ /* 0x000fe2000001007c */
        /* <DEDUP_REMOVED lines=26> */
.L_x_12242:
[----:B------:R-:W-:Y:S05]  /*4c20*/  BSYNC.RECONVERGENT B2 ;  /* 0x0000000000027941 */ /* 0x000fea0003800200 */
.L_x_12241:
        /* <DEDUP_REMOVED lines=22> */
[-CC-:B0-----:R-:W-:Y:S01]  /*4d90*/  FFMA.FTZ R158, R24, R161.reuse, R162.reuse ;  /* 0x000000a1189e7223 */ /* 0x181fe200000100a2 */
        /* <DEDUP_REMOVED lines=29> */
[----:B------:R-:W-:Y:S01]  /*4f70*/  LOP3.LUT P3, RZ, R206, 0xff000000, RZ, 0xc0, !PT ;  /* 0xff000000ceff7812 */ /* 0x000fe2000786c0ff */
        /* <DEDUP_REMOVED lines=14> */
.L_x_12244:
[----:B------:R-:W-:Y:S05]  /*5060*/  BSYNC.RECONVERGENT B2 ;  /* 0x0000000000027941 */ /* 0x000fea0003800200 */
.L_x_12243:
        /* <DEDUP_REMOVED lines=66> */
.L_x_12238:
        /* <DEDUP_REMOVED lines=30> */
[----:B0-----:R-:W0:Y:S01]  /*5670*/  LDC.64 R158, c[0x0][0x478] ;  /* 0x00011e00ff9e7b82 */ /* 0x001e220000000a00 */
[----:B------:R-:W-:Y:S01]  /*5680*/  FADD.FTZ R150, R190, -R151 ;  /* 0x80000097be967221 */ /* 0x000fe20000010000 */
[C---:B------:R-:W-:Y:S01]  /*5690*/  FFMA.FTZ R83, R205.reuse, R148, R119 ;  /* 0x00000094cd537223 */ /* 0x040fe20000010077 */
[----:B------:R-:W-:Y:S01]  /*56a0*/  FFMA.FTZ R148, R205, R149, R120 ;  /* 0x00000095cd947223 */ /* 0x000fe20000010078 */
[----:B------:R-:W-:Y:S01]  /*56b0*/  FADD.FTZ R151, R189, -R202 ;  /* 0x800000cabd977221 */ /* 0x000fe20000010000 */
[----:B------:R-:W-:Y:S01]  /*56c0*/  FADD.FTZ R202, R186, -R155 ;  /* 0x8000009bbaca7221 */ /* 0x000fe20000010000 */
[-C--:B------:R-:W-:Y:S01]  /*56d0*/  FMUL.FTZ R149, R83, R160.reuse ;  /* 0x000000a053957220 */ /* 0x080fe20000410000 */
[----:B------:R-:W-:Y:S01]  /*56e0*/  FMUL.FTZ R163, R148, R160 ;  /* 0x000000a094a37220 */ /* 0x000fe20000410000 */
[----:B------:R-:W1:Y:S01]  /*56f0*/  LDC.64 R156, c[0x0][0x468] ;  /* 0x00011a00ff9c7b82 */ /* 0x000e620000000a00 */
        /* <DEDUP_REMOVED lines=17> */
[----:B0-----:R-:W-:Y:S01]  /*5810*/  IMAD.WIDE.U32 R158, R6, 0x20, R158 ;  /* 0x00000020069e7825 */ /* 0x001fe200078e009e */
[----:B------:R-:W-:-:S02]  /*5820*/  LOP3.LUT P5, RZ, R213, 0xff0000, RZ, 0xc0, !PT ;  /* 0x00ff0000d5ff7812 */ /* 0x000fc400078ac0ff */
[----:B------:R-:W-:Y:S02]  /*5830*/  ISETP.GE.U32.AND.EX P1, PT, R213, 0x1000000, PT, P1 ;  /* 0x01000000d500780c */ /* 0x000fe40003f26110 */
[----:B------:R-:W-:Y:S01]  /*5840*/  FSEL R202, R202, RZ, P6 ;  /* 0x000000ffcaca7208 */ /* 0x000fe20003000000 */
[----:B-1----:R-:W-:Y:S01]  /*5850*/  IMAD.WIDE.U32 R156, R6, 0x10, R156 ;  /* 0x00000010069c7825 */ /* 0x002fe200078e009c */
[----:B------:R-:W-:Y:S01]  /*5860*/  FSEL R204, R204, RZ, P5 ;  /* 0x000000ffcccc7208 */ /* 0x000fe20002800000 */
[----:B------:R1:W-:Y:S01]  /*5870*/  STG.E.128 desc[UR6][R158.64], R80 ;  /* 0x000000509e007986 */ /* 0x0003e2000c101d06 */
[----:B------:R-:W-:Y:S02]  /*5880*/  FSEL R215, R214, RZ, P1 ;  /* 0x000000ffd6d77208 */ /* 0x000fe40000800000 */
[----:B------:R-:W-:Y:S01]  /*5890*/  F2FP.F16.F32.PACK_AB R152, R153, R152 ;  /* 0x000000989998723e */ /* 0x000fe200000000ff */
[----:B------:R1:W-:Y:S01]  /*58a0*/  STG.E.128 desc[UR6][R158.64+0x10], R148 ;  /* 0x000010949e007986 */ /* 0x0003e2000c101d06 */
[----:B------:R-:W-:-:S02]  /*58b0*/  F2FP.F16.F32.PACK_AB R153, R155, R154 ;  /* 0x0000009a9b99723e */ /* 0x000fc400000000ff */
[----:B------:R-:W-:Y:S02]  /*58c0*/  F2FP.F16.F32.PACK_AB R154, R202, R163 ;  /* 0x000000a3ca9a723e */ /* 0x000fe400000000ff */
[----:B------:R-:W-:Y:S02]  /*58d0*/  F2FP.F16.F32.PACK_AB R155, R215, R204 ;  /* 0x000000ccd79b723e */ /* 0x000fe400000000ff */
[----:B------:R-:W-:-:S03]  /*58e0*/  IADD3 R6, PT, PT, R6, 0x20, RZ ;  /* 0x0000002006067810 */ /* 0x000fc60007ffe0ff */
[----:B------:R1:W-:Y:S04]  /*58f0*/  STG.E.128 desc[UR6][R156.64], R152 ;  /* 0x000000989c007986 */ /* 0x0003e8000c101d06 */
.L_x_12246:
[----:B------:R-:W-:Y:S05]  /*5900*/  BSYNC.RECONVERGENT B2 ;  /* 0x0000000000027941 */ /* 0x000fea0003800200 */
.L_x_12245:
        /* <DEDUP_REMOVED lines=22> */
[----:B0-----:R-:W0:Y:S01]  /*5a70*/  LDC.64 R158, c[0x0][0x478] ;  /* 0x00011e00ff9e7b82 */ /* 0x001e220000000a00 */
[----:B------:R-:W-:Y:S01]  /*5a80*/  FSEL R148, R148, RZ, P1 ;  /* 0x000000ff94947208 */ /* 0x000fe20000800000 */
[-C--:B------:R-:W-:Y:S01]  /*5a90*/  FMUL.FTZ R150, R82, R160.reuse ;  /* 0x000000a052967220 */ /* 0x080fe20000410000 */
[----:B------:R-:W-:Y:S01]  /*5aa0*/  FSEL R149, R149, RZ, P4 ;  /* 0x000000ff95957208 */ /* 0x000fe20002000000 */
[----:B------:R-:W-:Y:S01]  /*5ab0*/  FMUL.FTZ R151, R83, R160 ;  /* 0x000000a053977220 */ /* 0x000fe20000410000 */
[----:B------:R-:W-:Y:S01]  /*5ac0*/  LOP3.LUT P4, RZ, R210, 0xff0000, RZ, 0xc0, !PT ;  /* 0x00ff0000d2ff7812 */ /* 0x000fe2000788c0ff */
[----:B------:R-:W-:Y:S01]  /*5ad0*/  FMUL.FTZ R150, R150, UR13 ;  /* 0x0000000d96967c20 */ /* 0x000fe20008410000 */
[----:B------:R-:W-:Y:S01]  /*5ae0*/  F2FP.F16.F32.PACK_AB R152, R149, R148 ;  /* 0x000000949598723e */ /* 0x000fe200000000ff */
[----:B------:R-:W-:Y:S01]  /*5af0*/  FMUL.FTZ R151, R151, UR13 ;  /* 0x0000000d97977c20 */ /* 0x000fe20008410000 */
[-CC-:B------:R-:W-:Y:S01]  /*5b00*/  FFMA.FTZ R149, R9, R161.reuse, R162.reuse ;  /* 0x000000a109957223 */ /* 0x180fe200000100a2 */
[----:B------:R-:W-:Y:S01]  /*5b10*/  LOP3.LUT P1, RZ, R210, 0xff000000, RZ, 0xc0, !PT ;  /* 0xff000000d2ff7812 */ /* 0x000fe2000782c0ff */
[----:B------:R-:W-:Y:S01]  /*5b20*/  FFMA.FTZ R148, R12, R161, R162 ;  /* 0x000000a10c947223 */ /* 0x000fe200000100a2 */
[----:B------:R-:W-:Y:S01]  /*5b30*/  FSEL R153, R150, RZ, P4 ;  /* 0x000000ff96997208 */ /* 0x000fe20002000000 */
[----:B------:R-:W1:Y:S01]  /*5b40*/  LDC.64 R156, c[0x0][0x468] ;  /* 0x00011a00ff9c7b82 */ /* 0x000e620000000a00 */
[----:B------:R-:W-:Y:S01]  /*5b50*/  FADD.FTZ R149, R10, -R149 ;  /* 0x800000950a957221 */ /* 0x000fe20000010000 */
[----:B------:R-:W-:Y:S01]  /*5b60*/  FSEL R154, R151, RZ, P1 ;  /* 0x000000ff979a7208 */ /* 0x000fe20000800000 */
        /* <DEDUP_REMOVED lines=19> */
[----:B0-----:R-:W-:Y:S01]  /*5ca0*/  IMAD.WIDE.U32 R158, R6, 0x20, R158 ;  /* 0x00000020069e7825 */ /* 0x001fe200078e009e */
[----:B------:R-:W-:-:S02]  /*5cb0*/  ISETP.GE.U32.AND.EX P1, PT, R211, 0x1000000, PT, P1 ;  /* 0x01000000d300780c */ /* 0x000fc40003f26110 */
[----:B------:R-:W-:Y:S01]  /*5cc0*/  FSEL R155, R155, RZ, P6 ;  /* 0x000000ff9b9b7208 */ /* 0x000fe20003000000 */
[----:B-1----:R-:W-:Y:S01]  /*5cd0*/  IMAD.WIDE.U32 R156, R6, 0x10, R156 ;  /* 0x00000010069c7825 */ /* 0x002fe200078e009c */
[----:B------:R-:W-:Y:S01]  /*5ce0*/  FSEL R202, R163, RZ, P5 ;  /* 0x000000ffa3ca7208 */ /* 0x000fe20002800000 */
[----:B------:R2:W-:Y:S01]  /*5cf0*/  STG.E.128 desc[UR6][R158.64], R80 ;  /* 0x000000509e007986 */ /* 0x0005e2000c101d06 */
[----:B------:R-:W-:Y:S02]  /*5d00*/  FSEL R204, R204, RZ, P4 ;  /* 0x000000ffcccc7208 */ /* 0x000fe40002000000 */
[----:B------:R-:W-:Y:S01]  /*5d10*/  FSEL R163, R214, RZ, P1 ;  /* 0x000000ffd6a37208 */ /* 0x000fe20000800000 */
[----:B------:R2:W-:Y:S01]  /*5d20*/  STG.E.128 desc[UR6][R158.64+0x10], R148 ;  /* 0x000010949e007986 */ /* 0x0005e2000c101d06 */
[----:B------:R-:W-:Y:S02]  /*5d30*/  F2FP.F16.F32.PACK_AB R153, R154, R153 ;  /* 0x000000999a99723e */ /* 0x000fe400000000ff */
[----:B------:R-:W-:-:S02]  /*5d40*/  F2FP.F16.F32.PACK_AB R154, R202, R155 ;  /* 0x0000009bca9a723e */ /* 0x000fc400000000ff */
[----:B------:R-:W-:Y:S02]  /*5d50*/  F2FP.F16.F32.PACK_AB R155, R163, R204 ;  /* 0x000000cca39b723e */ /* 0x000fe400000000ff */
[----:B------:R-:W-:-:S03]  /*5d60*/  IADD3 R6, PT, PT, R6, 0x20, RZ ;  /* 0x0000002006067810 */ /* 0x000fc60007ffe0ff */
[----:B------:R2:W-:Y:S04]  /*5d70*/  STG.E.128 desc[UR6][R156.64], R152 ;  /* 0x000000989c007986 */ /* 0x0005e8000c101d06 */
.L_x_12248:
[----:B------:R-:W-:Y:S05]  /*5d80*/  BSYNC.RECONVERGENT B2 ;  /* 0x0000000000027941 */ /* 0x000fea0003800200 */
.L_x_12247:
        /* <DEDUP_REMOVED lines=21> */
[----:B0-----:R-:W0:Y:S01]  /*5ee0*/  LDC.64 R158, c[0x0][0x478] ;  /* 0x00011e00ff9e7b82 */ /* 0x001e220000000a00 */
[----:B------:R-:W-:Y:S01]  /*5ef0*/  FADD.FTZ R150, R27, -R150 ;  /* 0x800000961b967221 */ /* 0x000fe20000010000 */
[----:B------:R-:W-:Y:S01]  /*5f00*/  FSEL R83, R83, RZ, P1 ;  /* 0x000000ff53537208 */ /* 0x000fe20000800000 */
[----:B------:R-:W-:Y:S01]  /*5f10*/  FMUL.FTZ R149, R149, UR13 ;  /* 0x0000000d95957c20 */ /* 0x000fe20008410000 */
[----:B------:R-:W-:Y:S01]  /*5f20*/  FSEL R148, R148, RZ, P3 ;  /* 0x000000ff94947208 */ /* 0x000fe20001800000 */
[----:B------:R-:W-:Y:S01]  /*5f30*/  FADD.FTZ R151, R29, -R154 ;  /* 0x8000009a1d977221 */ /* 0x000fe20000010000 */
[----:B------:R-:W-:Y:S01]  /*5f40*/  LOP3.LUT P1, RZ, R206, 0xff0000, RZ, 0xc0, !PT ;  /* 0x00ff0000ceff7812 */ /* 0x000fe2000782c0ff */
[----:B------:R-:W-:Y:S01]  /*5f50*/  FADD.FTZ R154, R30, -R155 ;  /* 0x8000009b1e9a7221 */ /* 0x000fe20000010000 */
[----:B------:R-:W-:Y:S01]  /*5f60*/  F2FP.F16.F32.PACK_AB R152, R148, R83 ;  /* 0x000000539498723e */ /* 0x000fe200000000ff */
[-CC-:B------:R-:W-:Y:S01]  /*5f70*/  FFMA.FTZ R148, R24, R161.reuse, R162.reuse ;  /* 0x000000a118947223 */ /* 0x180fe200000100a2 */
[----:B------:R-:W-:Y:S01]  /*5f80*/  FFMA.FTZ R83, R25, R161, R162 ;  /* 0x000000a119537223 */ /* 0x000fe200000100a2 */
[----:B------:R-:W-:Y:S01]  /*5f90*/  FSEL R153, R149, RZ, P1 ;  /* 0x000000ff95997208 */ /* 0x000fe20000800000 */
[----:B------:R-:W1:Y:S01]  /*5fa0*/  LDC.64 R156, c[0x0][0x468] ;  /* 0x00011a00ff9c7b82 */ /* 0x000e620000000a00 */
        /* <DEDUP_REMOVED lines=31> */
[----:B------:R-:W-:Y:S02]  /*61a0*/  FSEL R163, R214, RZ, P1 ;  /* 0x000000ffd6a37208 */ /* 0x000fe40000800000 */
[----:B------:R-:W-:-:S02]  /*61b0*/  F2FP.F16.F32.PACK_AB R153, R154, R153 ;  /* 0x000000999a99723e */ /* 0x000fc400000000ff */
[----:B------:R-:W-:Y:S02]  /*61c0*/  F2FP.F16.F32.PACK_AB R154, R202, R155 ;  /* 0x0000009bca9a723e */ /* 0x000fe400000000ff */
[----:B------:R-:W-:Y:S02]  /*61d0*/  F2FP.F16.F32.PACK_AB R155, R163, R204 ;  /* 0x000000cca39b723e */ /* 0x000fe400000000ff */
[----:B------:R-:W-:-:S03]  /*61e0*/  IADD3 R6, PT, PT, R6, 0x20, RZ ;  /* 0x0000002006067810 */ /* 0x000fc60007ffe0ff */
[----:B------:R3:W-:Y:S04]  /*61f0*/  STG.E.128 desc[UR6][R156.64], R152 ;  /* 0x000000989c007986 */ /* 0x0007e8000c101d06 */
.L_x_12250:
[----:B------:R-:W-:Y:S05]  /*6200*/  BSYNC.RECONVERGENT B2 ;  /* 0x0000000000027941 */ /* 0x000fea0003800200 */
.L_x_12249:
[----:B------:R-:W-:Y:S05]  /*6210*/  @!P2 BRA `(.L_x_12235) ;  /* 0x000000040010a947 */ /* 0x000fea0003800000 */
[----:B-123--:R-:W1:Y:S01]  /*6220*/  LDC.64 R156, c[0x0][0x478] ;  /* 0x00011e00ff9c7b82 */ /* 0x00ee620000000a00 */
[-CC-:B------:R-:W-:Y:S01]  /*6230*/  FFMA.FTZ R81, R165, R161.reuse, R162.reuse ;  /* 0x000000a1a5517223 */ /* 0x180fe200000100a2 */
[-CC-:B------:R-:W-:Y:S01]  /*6240*/  FFMA.FTZ R80, R168, R161.reuse, R162.reuse ;  /* 0x000000a1a8507223 */ /* 0x180fe200000100a2 */
[-CC-:B------:R-:W-:Y:S01]  /*6250*/  FFMA.FTZ R148, R180, R161.reuse, R162.reuse ;  /* 0x000000a1b4947223 */ /* 0x180fe200000100a2 */
[-CC-:B------:R-:W-:Y:S01]  /*6260*/  FFMA.FTZ R83, R169, R161.reuse, R162.reuse ;  /* 0x000000a1a9537223 */ /* 0x180fe200000100a2 */
[----:B------:R-:W-:Y:S01]  /*6270*/  FADD.FTZ R81, R166, -R81 ;  /* 0x80000051a6517221 */ /* 0x000fe20000010000 */
[-C--:B------:R-:W-:Y:S01]  /*6280*/  FFMA.FTZ R82, R172, R161.reuse, R162 ;  /* 0x000000a1ac527223 */ /* 0x080fe200000100a2 */
[----:B------:R-:W-:Y:S01]  /*6290*/  FADD.FTZ R152, R179, -R148 ;  /* 0x80000094b3987221 */ /* 0x000fe20000010000 */
[----:B0-----:R-:W0:Y:S01]  /*62a0*/  LDC.64 R158, c[0x0][0x468] ;  /* 0x00011a00ff9e7b82 */ /* 0x001e220000000a00 */
[-CC-:B------:R-:W-:Y:S01]  /*62b0*/  FFMA.FTZ R149, R173, R161.reuse, R162.reuse ;  /* 0x000000a1ad957223 */ /* 0x180fe200000100a2 */
[-CC-:B------:R-:W-:Y:S01]  /*62c0*/  FFMA.FTZ R150, R176, R161.reuse, R162.reuse ;  /* 0x000000a1b0967223 */ /* 0x180fe200000100a2 */
[----:B------:R-:W-:Y:S01]  /*62d0*/  FFMA.FTZ R161, R177, R161, R162 ;  /* 0x000000a1b1a17223 */ /* 0x000fe200000100a2 */
[----:B------:R-:W-:Y:S01]  /*62e0*/  FADD.FTZ R83, R170, -R83 ;  /* 0x80000053aa537221 */ /* 0x000fe20000010000 */
[----:B------:R-:W-:Y:S01]  /*62f0*/  FFMA.FTZ R151, R205, R152, R35 ;  /* 0x00000098cd977223 */ /* 0x000fe20000010023 */
[----:B------:R-:W-:Y:S01]  /*6300*/  FADD.FTZ R148, R171, -R82 ;  /* 0x80000052ab947221 */ /* 0x000fe20000010000 */
[----:B------:R-:W-:Y:S01]  /*6310*/  FADD.FTZ R149, R174, -R149 ;  /* 0x80000095ae957221 */ /* 0x000fe20000010000 */
[----:B------:R-:W-:Y:S01]  /*6320*/  FADD.FTZ R150, R175, -R150 ;  /* 0x80000096af967221 */ /* 0x000fe20000010000 */
[----:B------:R-:W-:Y:S01]  /*6330*/  FADD.FTZ R161, R178, -R161 ;  /* 0x800000a1b2a17221 */ /* 0x000fe20000010000 */
[C---:B------:R-:W-:Y:S01]  /*6340*/  FFMA.FTZ R82, R205.reuse, R83, R38 ;  /* 0x00000053cd527223 */ /* 0x040fe20000010026 */
[C---:B------:R-:W-:Y:S01]  /*6350*/  FFMA.FTZ R83, R205.reuse, R148, R39 ;  /* 0x00000094cd537223 */ /* 0x040fe20000010027 */
[C---:B------:R-:W-:Y:S01]  /*6360*/  FFMA.FTZ R148, R205.reuse, R149, R32 ;  /* 0x00000095cd947223 */ /* 0x040fe20000010020 */
[----:B------:R-:W-:Y:S01]  /*6370*/  LOP3.LUT P2, RZ, R208, 0xff00, RZ, 0xc0, !PT ;  /* 0x0000ff00d0ff7812 */ /* 0x000fe2000784c0ff */
[C---:B------:R-:W-:Y:S01]  /*6380*/  FFMA.FTZ R149, R205.reuse, R150, R33 ;  /* 0x00000096cd957223 */ /* 0x040fe20000010021 */
[----:B------:R-:W-:Y:S01]  /*6390*/  FFMA.FTZ R150, R205, R161, R34 ;  /* 0x000000a1cd967223 */ /* 0x000fe20000010022 */
[----:B-1----:R-:W-:-:S04]  /*63a0*/  IMAD.WIDE.U32 R156, R6, 0x20, R156 ;  /* 0x00000020069c7825 */ /* 0x002fc800078e009c */
[-C--:B------:R-:W-:Y:S01]  /*63b0*/  FMUL.FTZ R154, R83, R160.reuse ;  /* 0x000000a0539a7220 */ /* 0x080fe20000410000 */
[-C--:B------:R-:W-:Y:S01]  /*63c0*/  FMUL.FTZ R161, R148, R160.reuse ;  /* 0x000000a094a17220 */ /* 0x080fe20000410000 */
[-C--:B------:R-:W-:Y:S01]  /*63d0*/  FMUL.FTZ R162, R149, R160.reuse ;  /* 0x000000a095a27220 */ /* 0x080fe20000410000 */
[----:B------:R-:W-:Y:S01]  /*63e0*/  FMUL.FTZ R163, R151, R160 ;  /* 0x000000a097a37220 */ /* 0x000fe20000410000 */
[----:B------:R-:W-:Y:S01]  /*63f0*/  LOP3.LUT P3, RZ, R208, 0xff, RZ, 0xc0, !PT ;  /* 0x000000ffd0ff7812 */ /* 0x000fe2000786c0ff */
[----:B------:R-:W-:Y:S01]  /*6400*/  FMUL.FTZ R155, R154, UR13 ;  /* 0x0000000d9a9b7c20 */ /* 0x000fe20008410000 */
[----:B------:R-:W-:Y:S01]  /*6410*/  ISETP.GE.U32.AND P1, PT, R208, RZ, PT ;  /* 0x000000ffd000720c */ /* 0x000fe20003f26070 */
[----:B0-----:R-:W-:-:S04]  /*6420*/  IMAD.WIDE.U32 R158, R6, 0x10, R158 ;  /* 0x00000010069e7825 */ /* 0x001fc800078e009e */
[----:B------:R-:W-:Y:S01]  /*6430*/  FADD.FTZ R6, R167, -R80 ;  /* 0x80000050a7067221 */ /* 0x000fe20000010000 */
[----:B------:R-:W-:Y:S01]  /*6440*/  FFMA.FTZ R80, R205, R81, R36 ;  /* 0x00000051cd507223 */ /* 0x000fe20000010024 */
[----:B------:R-:W-:Y:S01]  /*6450*/  LOP3.LUT P6, RZ, R208, 0xff0000, RZ, 0xc0, !PT ;  /* 0x00ff0000d0ff7812 */ /* 0x000fe200078cc0ff */
[----:B------:R-:W-:Y:S01]  /*6460*/  FMUL.FTZ R161, R161, UR13 ;  /* 0x0000000da1a17c20 */ /* 0x000fe20008410000 */
[----:B------:R-:W-:Y:S01]  /*6470*/  FFMA.FTZ R81, R205, R6, R37 ;  /* 0x00000006cd517223 */ /* 0x000fe20000010025 */
[-C--:B------:R-:W-:Y:S01]  /*6480*/  FMUL.FTZ R6, R80, R160.reuse ;  /* 0x000000a050067220 */ /* 0x080fe20000410000 */
[----:B------:R-:W-:Y:S01]  /*6490*/  LOP3.LUT P5, RZ, R208, 0xff000000, RZ, 0xc0, !PT ;  /* 0xff000000d0ff7812 */ /* 0x000fe200078ac0ff */
[----:B------:R-:W-:Y:S01]  /*64a0*/  FMUL.FTZ R162, R162, UR13 ;  /* 0x0000000da2a27c20 */ /* 0x000fe20008410000 */
[----:B------:R-:W-:Y:S01]  /*64b0*/  FMUL.FTZ R152, R81, R160 ;  /* 0x000000a051987220 */ /* 0x000fe20000410000 */
[----:B------:R-:W-:Y:S01]  /*64c0*/  FMUL.FTZ R6, R6, UR13 ;  /* 0x0000000d06067c20 */ /* 0x000fe20008410000 */
[----:B------:R-:W-:Y:S01]  /*64d0*/  FMUL.FTZ R163, R163, UR13 ;  /* 0x0000000da3a37c20 */ /* 0x000fe20008410000 */
[C---:B------:R-:W-:Y:S01]  /*64e0*/  LOP3.LUT P4, RZ, R209.reuse, 0xff, RZ, 0xc0, !PT ;  /* 0x000000ffd1ff7812 */ /* 0x040fe2000788c0ff */
[----:B------:R-:W-:Y:S01]  /*64f0*/  FMUL.FTZ R152, R152, UR13 ;  /* 0x0000000d98987c20 */ /* 0x000fe20008410000 */
[----:B------:R-:W-:Y:S01]  /*6500*/  ISETP.GE.U32.AND.EX P1, PT, R209, 0x1000000, PT, P1 ;  /* 0x01000000d100780c */ /* 0x000fe20003f26110 */
[----:B------:R0:W-:Y:S01]  /*6510*/  STG.E.128 desc[UR6][R156.64], R80 ;  /* 0x000000509c007986 */ /* 0x0001e2000c101d06 */
[----:B------:R-:W-:-:S02]  /*6520*/  FSEL R6, R6, RZ, P3 ;  /* 0x000000ff06067208 */ /* 0x000fc40001800000 */
[----:B------:R-:W-:Y:S01]  /*6530*/  FSEL R153, R152, RZ, P2 ;  /* 0x000000ff98997208 */ /* 0x000fe20001000000 */
[-C--:B------:R-:W-:Y:S01]  /*6540*/  FMUL.FTZ R152, R82, R160.reuse ;  /* 0x000000a052987220 */ /* 0x080fe20000410000 */
[----:B------:R-:W-:Y:S01]  /*6550*/  FMUL.FTZ R160, R150, R160 ;  /* 0x000000a096a07220 */ /* 0x000fe20000410000 */
[C---:B------:R-:W-:Y:S01]  /*6560*/  LOP3.LUT P3, RZ, R209.reuse, 0xff00, RZ, 0xc0, !PT ;  /* 0x0000ff00d1ff7812 */ /* 0x040fe2000786c0ff */
[----:B------:R0:W-:Y:S01]  /*6570*/  STG.E.128 desc[UR6][R156.64+0x10], R148 ;  /* 0x000010949c007986 */ /* 0x0001e2000c101d06 */
[----:B------:R-:W-:Y:S01]  /*6580*/  FMUL.FTZ R152, R152, UR13 ;  /* 0x0000000d98987c20 */ /* 0x000fe20008410000 */
[----:B------:R-:W-:Y:S01]  /*6590*/  FMUL.FTZ R160, R160, UR13 ;  /* 0x0000000da0a07c20 */ /* 0x000fe20008410000 */
        /* <DEDUP_REMOVED lines=9> */
[----:B------:R-:W-:Y:S02]  /*6630*/  F2FP.F16.F32.PACK_AB R154, R162, R161 ;  /* 0x000000a1a29a723e */ /* 0x000fe400000000ff */
[----:B------:R-:W-:-:S05]  /*6640*/  F2FP.F16.F32.PACK_AB R155, R163, R160 ;  /* 0x000000a0a39b723e */ /* 0x000fca00000000ff */
[----:B------:R0:W-:Y:S02]  /*6650*/  STG.E.128 desc[UR6][R158.64], R152 ;  /* 0x000000989e007986 */ /* 0x0001e4000c101d06 */
.L_x_12235:
[----:B------:R-:W-:Y:S05]  /*6660*/  BSYNC.RECONVERGENT B1 ;  /* 0x0000000000017941 */ /* 0x000fea0003800200 */
.L_x_12221:
[----:B01234-:R-:W0:Y:S02]  /*6670*/  LDC.64 R152, c[0x0][0x380] ;  /* 0x0000e000ff987b82 */ /* 0x01fe240000000a00 */
[----:B0-----:R-:W-:-:S04]  /*6680*/  LEA R5, R152, R5, 0x2 ;  /* 0x0000000598057211 */ /* 0x001fc800078e10ff */
[----:B------:R-:W-:-:S13]  /*6690*/  ISETP.GE.AND P1, PT, R5, R153, PT ;  /* 0x000000990500720c */ /* 0x000fda0003f26270 */
[----:B------:R-:W-:Y:S05]  /*66a0*/  @!P1 BRA `(.L_x_12251) ;  /* 0xffffffa000109947 */ /* 0x000fea000383ffff */
.L_x_12211:
[----:B------:R-:W-:Y:S05]  /*66b0*/  BSYNC B0 ;  /* 0x0000000000007941 */ /* 0x000fea0003800000 */
.L_x_12210:
        /* <DEDUP_REMOVED lines=254> */
.L_x_12220:
        /* <DEDUP_REMOVED lines=8> */
.L_x_12253:
[----:B------:R-:W-:Y:S05]  /*7720*/  BSYNC B1 ;  /* 0x0000000000017941 */ /* 0x000fea0003800000 */
.L_x_12252:
        /* <DEDUP_REMOVED lines=8> */
.L_x_12254:
[----:B------:R-:W-:-:S05]  /*77b0*/  FADD.FTZ R152, R152, R215 ;  /* 0x000000d798987221 */ /* 0x000fca0000010000 */
[----:B------:R-:W-:Y:S01]  /*77c0*/  MOV R202, R152 ;  /* 0x0000009800ca7202 */ /* 0x000fe20000000f00 */
[----:B------:R-:W-:Y:S01]  /*77d0*/  HFMA2 R163, -RZ, RZ, 0, 1.1920928955078125e-07 ;  /* 0x00000002ffa37431 */ /* 0x000fe200000001ff */
[----:B------:R-:W-:-:S07]  /*77e0*/  MOV R153, R162 ;  /* 0x000000a200997202 */ /* 0x000fce0000000f00 */
[----:B------:R-:W-:Y:S05]  /*77f0*/  WARPSYNC.COLLECTIVE R161, `(.L_x_12255) ;  /* 0x00000000a1087348 */ /* 0x000fea0003c00000 */
[----:B------:R0:W1:Y:S02]  /*7800*/  SHFL.BFLY P6, R162, R202, R163, R204 ;  /* 0x0c0000a3caa27389 */ /* 0x00006400000c00cc */
[----:B01----:R-:W-:Y:S05]  /*7810*/  ENDCOLLECTIVE ;  /* 0x000000000000791b */ /* 0x003fea0003800000 */
.L_x_12255:
[----:B------:R-:W-:-:S05]  /*7820*/  FADD.FTZ R153, R153, R214 ;  /* 0x000000d699997221 */ /* 0x000fca0000010000 */
[----:B------:R-:W-:Y:S02]  /*7830*/  MOV R202, R153 ;  /* 0x0000009900ca7202 */ /* 0x000fe40000000f00 */
[----:B------:R-:W-:-:S07]  /*7840*/  MOV R155, R162 ;  /* 0x000000a2009b7202 */ /* 0x000fce0000000f00 */
[----:B------:R-:W-:Y:S05]  /*7850*/  WARPSYNC.COLLECTIVE R161, `(.L_x_12256) ;  /* 0x00000000a1087348 */ /* 0x000fea0003c00000 */
[----:B------:R0:W1:Y:S02]  /*7860*/  SHFL.BFLY P6, R162, R202, R163, R204 ;  /* 0x0c0000a3caa27389 */ /* 0x00006400000c00cc */
[----:B01----:R-:W-:Y:S05]  /*7870*/  ENDCOLLECTIVE ;  /* 0x000000000000791b */ /* 0x003fea0003800000 */
.L_x_12256:
[----:B------:R-:W-:-:S05]  /*7880*/  FADD.FTZ R155, R152, R155 ;  /* 0x0000009b989b7221 */ /* 0x000fca0000010000 */
[----:B------:R-:W-:Y:S01]  /*7890*/  MOV R202, R155 ;  /* 0x0000009b00ca7202 */ /* 0x000fe20000000f00 */
[----:B------:R-:W-:Y:S01]  /*78a0*/  HFMA2 R163, -RZ, RZ, 0, 2.384185791015625e-07 ;  /* 0x00000004ffa37431 */ /* 0x000fe200000001ff */
[----:B------:R-:W-:-:S07]  /*78b0*/  MOV R154, R162 ;  /* 0x000000a2009a7202 */ /* 0x000fce0000000f00 */
[----:B------:R-:W-:Y:S05]  /*78c0*/  WARPSYNC.COLLECTIVE R161, `(.L_x_12257) ;  /* 0x00000000a1087348 */ /* 0x000fea0003c00000 */
[----:B------:R0:W1:Y:S02]  /*78d0*/  SHFL.BFLY P6, R162, R202, R163, R204 ;  /* 0x0c0000a3caa27389 */ /* 0x00006400000c00cc */
[----:B01----:R-:W-:Y:S05]  /*78e0*/  ENDCOLLECTIVE ;  /* 0x000000000000791b */ /* 0x003fea0003800000 */
.L_x_12257:
[----:B------:R-:W-:-:S05]  /*78f0*/  FADD.FTZ R154, R153, R154 ;  /* 0x0000009a999a7221 */ /* 0x000fca0000010000 */
[----:B------:R-:W-:Y:S02]  /*7900*/  MOV R202, R154 ;  /* 0x0000009a00ca7202 */ /* 0x000fe40000000f00 */
[----:B------:R-:W-:-:S07]  /*7910*/  MOV R156, R162 ;  /* 0x000000a2009c7202 */ /* 0x000fce0000000f00 */
[----:B------:R-:W-:Y:S05]  /*7920*/  WARPSYNC.COLLECTIVE R161, `(.L_x_12258) ;  /* 0x00000000a1087348 */ /* 0x000fea0003c00000 */
[----:B------:R0:W1:Y:S02]  /*7930*/  SHFL.BFLY P6, R162, R202, R163, R204 ;  /* 0x0c0000a3caa27389 */ /* 0x00006400000c00cc */
[----:B01----:R-:W-:Y:S05]  /*7940*/  ENDCOLLECTIVE ;  /* 0x000000000000791b */ /* 0x003fea0003800000 */
.L_x_12258:
[----:B------:R-:W-:-:S05]  /*7950*/  FADD.FTZ R156, R155, R156 ;  /* 0x0000009c9b9c7221 */ /* 0x000fca0000010000 */
[----:B------:R-:W-:Y:S01]  /*7960*/  MOV R202, R156 ;  /* 0x0000009c00ca7202 */ /* 0x000fe20000000f00 */
[----:B------:R-:W-:Y:S01]  /*7970*/  HFMA2 R163, -RZ, RZ, 0, 4.76837158203125e-07 ;  /* 0x00000008ffa37431 */ /* 0x000fe200000001ff */
[----:B------:R-:W-:-:S07]  /*7980*/  MOV R157, R162 ;  /* 0x000000a2009d7202 */ /* 0x000fce0000000f00 */
[----:B------:R-:W-:Y:S05]  /*7990*/  WARPSYNC.COLLECTIVE R161, `(.L_x_12259) ;  /* 0x00000000a1087348 */ /* 0x000fea0003c00000 */
[----:B------:R0:W1:Y:S02]  /*79a0*/  SHFL.BFLY P6, R162, R202, R163, R204 ;  /* 0x0c0000a3caa27389 */ /* 0x00006400000c00cc */
[----:B01----:R-:W-:Y:S05]  /*79b0*/  ENDCOLLECTIVE ;  /* 0x000000000000791b */ /* 0x003fea0003800000 */
.L_x_12259:
[----:B------:R-:W-:-:S05]  /*79c0*/  FADD.FTZ R157, R154, R157 ;  /* 0x0000009d9a9d7221 */ /* 0x000fca0000010000 */
[----:B------:R-:W-:Y:S02]  /*79d0*/  MOV R202, R157 ;  /* 0x0000009d00ca7202 */ /* 0x000fe40000000f00 */
[----:B------:R-:W-:-:S07]  /*79e0*/  MOV R159, R162 ;  /* 0x000000a2009f7202 */ /* 0x000fce0000000f00 */
[----:B------:R-:W-:Y:S05]  /*79f0*/  WARPSYNC.COLLECTIVE R161, `(.L_x_12260) ;  /* 0x00000000a1087348 */ /* 0x000fea0003c00000 */
[----:B------:R0:W1:Y:S02]  /*7a00*/  SHFL.BFLY P6, R162, R202, R163, R204 ;  /* 0x0c0000a3caa27389 */ /* 0x00006400000c00cc */
[----:B01----:R-:W-:Y:S05]  /*7a10*/  ENDCOLLECTIVE ;  /* 0x000000000000791b */ /* 0x003fea0003800000 */
.L_x_12260:
[----:B------:R-:W-:-:S05]  /*7a20*/  FADD.FTZ R159, R156, R159 ;  /* 0x0000009f9c9f7221 */ /* 0x000fca0000010000 */
[----:B------:R-:W-:Y:S01]  /*7a30*/  MOV R202, R159 ;  /* 0x0000009f00ca7202 */ /* 0x000fe20000000f00 */
[----:B------:R-:W-:Y:S01]  /*7a40*/  HFMA2 R163, -RZ, RZ, 0, 9.5367431640625e-07 ;  /* 0x00000010ffa37431 */ /* 0x000fe200000001ff */
[----:B------:R-:W-:-:S07]  /*7a50*/  MOV R158, R162 ;  /* 0x000000a2009e7202 */ /* 0x000fce0000000f00 */
[----:B------:R-:W-:Y:S05]  /*7a60*/  WARPSYNC.COLLECTIVE R161, `(.L_x_12261) ;  /* 0x00000000a1087348 */ /* 0x000fea0003c00000 */
[----:B------:R0:W1:Y:S02]  /*7a70*/  SHFL.BFLY P6, R162, R202, R163, R204 ;  /* 0x0c0000a3caa27389 */ /* 0x00006400000c00cc */
[----:B01----:R-:W-:Y:S05]  /*7a80*/  ENDCOLLECTIVE ;  /* 0x000000000000791b */ /* 0x003fea0003800000 */
.L_x_12261:
[----:B------:R-:W-:-:S05]  /*7a90*/  FADD.FTZ R158, R157, R158 ;  /* 0x0000009e9d9e7221 */ /* 0x000fca0000010000 */
[----:B------:R-:W-:Y:S02]  /*7aa0*/  MOV R202, R158 ;  /* 0x0000009e00ca7202 */ /* 0x000fe40000000f00 */
[----:B------:R-:W-:-:S07]  /*7ab0*/  MOV R152, R162 ;  /* 0x000000a200987202 */ /* 0x000fce0000000f00 */
[----:B------:R-:W-:Y:S05]  /*7ac0*/  WARPSYNC.COLLECTIVE R161, `(.L_x_12262) ;  /* 0x00000000a1087348 */ /* 0x000fea0003c00000 */
[----:B------:R0:W1:Y:S02]  /*7ad0*/  SHFL.BFLY P6, R162, R202, R163, R204 ;  /* 0x0c0000a3caa27389 */ /* 0x00006400000c00cc */
[----:B01----:R-:W-:Y:S05]  /*7ae0*/  ENDCOLLECTIVE ;  /* 0x000000000000791b */ /* 0x003fea0003800000 */
.L_x_12262:
[----:B------:R-:W-:Y:S01]  /*7af0*/  MOV R153, R162 ;  /* 0x000000a200997202 */ /* 0x000fe20000000f00 */
[----:B------:R-:W-:Y:S06]  /*7b00*/  BRA `(.L_x_12263) ;  /* 0xffffffa400707947 */ /* 0x000fec000383ffff */
.L_x_12264:
        /* <DEDUP_REMOVED lines=15> */
.L_x_20074:


//--------------------- .text._ZN10layer_norm13ln_bwd_kernelINS_13Kernel_traitsI6__halfS2_fS2_fjLj1024ELj1ELj4ELj1ELj16ENS_18Kernel_traits_baseILj1024ES2_S2_fS2_fjLj128EEEEELb1ELb0ELb0ELb1EEEvNS_9BwdParamsE --------------------------
	.section	.text._ZN10layer_norm13ln_bwd_kernelINS_13Kernel_traitsI6__halfS2_fS2_fjLj1024ELj1ELj4ELj1ELj16ENS_18Kernel_traits_baseILj1024ES2_S2_fS2_fjLj128EEEEELb1ELb0ELb0ELb1EEEvNS_9BwdParamsE,"ax",@progbits
	.align	128
        .global         _ZN10layer_norm13ln_bwd_kernelINS_13Kernel_traitsI6__halfS2_fS2_fjLj1024ELj1ELj4ELj1ELj16ENS_18Kernel_traits_baseILj1024ES2_S2_fS2_fjLj128EEEEELb1ELb0ELb0ELb1EEEvNS_9BwdParamsE
        .type           _ZN10layer_norm13ln_bwd_kernelINS_13Kernel_traitsI6__halfS2_fS2_fjLj1024ELj1ELj4ELj1ELj16ENS_18Kernel_traits_baseILj1024ES2_S2_fS2_fjLj128EEEEELb1ELb0ELb0ELb1EEEvNS_9BwdParamsE,@function
        .size           _ZN10layer_norm13ln_bwd_kernelINS_13Kernel_traitsI6__halfS2_fS2_fjLj1024ELj1ELj4ELj1ELj16ENS_18Kernel_traits_baseILj1024ES2_S2_fS2_fjLj128EEEEELb1ELb0ELb0ELb1EEEvNS_9BwdParamsE,(.L_x_20075 - _ZN10layer_norm13ln_bwd_kernelINS_13Kernel_traitsI6__halfS2_fS2_fjLj1024ELj1ELj4ELj1ELj16ENS_18Kernel_traits_baseILj1024ES2_S2_fS2_fjLj128EEEEELb1ELb0ELb0ELb1EEEvNS_9BwdParamsE)
        .other          _ZN10layer_norm13ln_bwd_kernelINS_13Kernel_traitsI6__halfS2_fS2_fjLj1024ELj1ELj4ELj1ELj16ENS_18Kernel_traits_baseILj1024ES2_S2_fS2_fjLj128EEEEELb1ELb0ELb0ELb1EEEvNS_9BwdParamsE,@"STO_CUDA_ENTRY STV_DEFAULT"
_ZN10layer_norm13ln_bwd_kernelINS_13Kernel_traitsI6__halfS2_fS2_fjLj1024ELj1ELj4ELj1ELj16ENS_18Kernel_traits_baseILj1024ES2_S2_fS2_fjLj128EEEEELb1ELb0ELb0ELb1EEEvNS_9BwdParamsE:
.text._ZN10layer_norm13ln_bwd_kernelINS_13Kernel_traitsI6__halfS2_fS2_fjLj1024ELj1ELj4ELj1ELj16ENS_18Kernel_traits_baseILj1024ES2_S2_fS2_fjLj128EEEEELb1ELb0ELb0ELb1EEEvNS_9BwdParamsE:
        /* <DEDUP_REMOVED lines=52> */
[----:B0-----:R-:W-:-:S05]  /*0340*/  IMAD.WIDE.U32 R2, R0, 0x10, R2 ;  /* 0x0000001000027825 */ /* 0x001fca00078e0002 */
[----:B------:R-:W3:Y:S04]  /*0350*/  LDG.E.128 R16, desc[UR6][R2.64] ;  /* 0x0000000602107981 */ /* 0x000ee8000c1e1d00 */
[----:B------:R-:W4:Y:S04]  /*0360*/  LDG.E.128 R12, desc[UR6][R2.64+0x200] ;  /* 0x00020006020c7981 */ /* 0x000f28000c1e1d00 */
[----:B------:R-:W5:Y:S04]  /*0370*/  LDG.E.128 R8, desc[UR6][R2.64+0x400] ;  /* 0x0004000602087981 */ /* 0x000f68000c1e1d00 */
[----:B------:R0:W2:Y:S01]  /*0380*/  LDG.E.128 R4, desc[UR6][R2.64+0x600] ;  /* 0x0006000602047981 */ /* 0x0000a2000c1e1d00 */
        /* <DEDUP_REMOVED lines=9> */
[----:B0-----:R-:W-:-:S02]  /*0420*/  CS2R R2, SRZ ;  /* 0x0000000000027805 */ /* 0x001fc4000001ff00 */
        /* <DEDUP_REMOVED lines=17> */
[----:B------:R-:W-:Y:S01]  /*0540*/  MOV R180, RZ ;  /* 0x000000ff00b47202 */ /* 0x000fe20000000f00 */
[----:B---3--:R-:W-:-:S02]  /*0550*/  HADD2.F32 R186, -RZ, R16.H0_H0 ;  /* 0x20000010ffba7230 */ /* 0x008fc40000004100 */
[----:B------:R-:W-:Y:S02]  /*0560*/  HADD2.F32 R185, -RZ, R16.H1_H1 ;  /* 0x30000010ffb97230 */ /* 0x000fe40000004100 */
[--C-:B------:R-:W-:Y:S02]  /*0570*/  HADD2.F32 R184, -RZ, R17.reuse.H0_H0 ;  /* 0x20000011ffb87230 */ /* 0x100fe40000004100 */
[----:B------:R-:W-:Y:S01]  /*0580*/  HADD2.F32 R183, -RZ, R17.H1_H1 ;  /* 0x30000011ffb77230 */ /* 0x000fe20000004100 */
[----:B------:R-:W-:Y:S01]  /*0590*/  CS2R R16, SRZ ;  /* 0x0000000000107805 */ /* 0x000fe2000001ff00 */
[--C-:B------:R-:W-:Y:S02]  /*05a0*/  HADD2.F32 R182, -RZ, R18.reuse.H0_H0 ;  /* 0x20000012ffb67230 */ /* 0x100fe40000004100 */
[----:B------:R-:W-:Y:S02]  /*05b0*/  HADD2.F32 R181, -RZ, R18.H1_H1 ;  /* 0x30000012ffb57230 */ /* 0x000fe40000004100 */
[----:B------:R-:W-:-:S02]  /*05c0*/  HADD2.F32 R153, -RZ, R19.H0_H0 ;  /* 0x20000013ff997230 */ /* 0x000fc40000004100 */
[----:B------:R-:W-:Y:S01]  /*05d0*/  HADD2.F32 R154, -RZ, R19.H1_H1 ;  /* 0x30000013ff9a7230 */ /* 0x000fe20000004100 */
[----:B------:R-:W-:Y:S01]  /*05e0*/  CS2R R18, SRZ ;  /* 0x0000000000127805 */ /* 0x000fe2000001ff00 */
[--C-:B----4-:R-:W-:Y:S02]  /*05f0*/  HADD2.F32 R155, -RZ, R12.reuse.H0_H0 ;  /* 0x2000000cff9b7230 */ /* 0x110fe40000004100 */
[----:B------:R-:W-:Y:S02]  /*0600*/  HADD2.F32 R156, -RZ, R12.H1_H1 ;  /* 0x3000000cff9c7230 */ /* 0x000fe40000004100 */
[--C-:B------:R-:W-:Y:S02]  /*0610*/  HADD2.F32 R157, -RZ, R13.reuse.H0_H0 ;  /* 0x2000000dff9d7230 */ /* 0x100fe40000004100 */
[----:B------:R-:W-:Y:S01]  /*0620*/  HADD2.F32 R158, -RZ, R13.H1_H1 ;  /* 0x3000000dff9e7230 */ /* 0x000fe20000004100 */
[----:B------:R-:W-:Y:S01]  /*0630*/  CS2R R12, SRZ ;  /* 0x00000000000c7805 */ /* 0x000fe2000001ff00 */
[----:B------:R-:W-:-:S02]  /*0640*/  HADD2.F32 R159, -RZ, R14.H0_H0 ;  /* 0x2000000eff9f7230 */ /* 0x000fc40000004100 */
[----:B------:R-:W-:Y:S02]  /*0650*/  HADD2.F32 R160, -RZ, R14.H1_H1 ;  /* 0x3000000effa07230 */ /* 0x000fe40000004100 */
[--C-:B------:R-:W-:Y:S02]  /*0660*/  HADD2.F32 R161, -RZ, R15.reuse.H0_H0 ;  /* 0x2000000fffa17230 */ /* 0x100fe40000004100 */
[----:B------:R-:W-:Y:S01]  /*0670*/  HADD2.F32 R162, -RZ, R15.H1_H1 ;  /* 0x3000000fffa27230 */ /* 0x000fe20000004100 */
[----:B------:R-:W-:Y:S01]  /*0680*/  CS2R R14, SRZ ;  /* 0x00000000000e7805 */ /* 0x000fe2000001ff00 */
[--C-:B-----5:R-:W-:Y:S02]  /*0690*/  HADD2.F32 R163, -RZ, R8.reuse.H0_H0 ;  /* 0x20000008ffa37230 */ /* 0x120fe40000004100 */
[----:B------:R-:W-:Y:S02]  /*06a0*/  HADD2.F32 R164, -RZ, R8.H1_H1 ;  /* 0x30000008ffa47230 */ /* 0x000fe40000004100 */
[----:B------:R-:W-:-:S02]  /*06b0*/  HADD2.F32 R165, -RZ, R9.H0_H0 ;  /* 0x20000009ffa57230 */ /* 0x000fc40000004100 */
[----:B------:R-:W-:Y:S01]  /*06c0*/  HADD2.F32 R166, -RZ, R9.H1_H1 ;  /* 0x30000009ffa67230 */ /* 0x000fe20000004100 */
[----:B------:R-:W-:Y:S01]  /*06d0*/  CS2R R8, SRZ ;  /* 0x0000000000087805 */ /* 0x000fe2000001ff00 */
[--C-:B------:R-:W-:Y:S02]  /*06e0*/  HADD2.F32 R167, -RZ, R10.reuse.H0_H0 ;  /* 0x2000000affa77230 */ /* 0x100fe40000004100 */
[----:B------:R-:W-:Y:S02]  /*06f0*/  HADD2.F32 R168, -RZ, R10.H1_H1 ;  /* 0x3000000affa87230 */ /* 0x000fe40000004100 */
[--C-:B------:R-:W-:Y:S02]  /*0700*/  HADD2.F32 R169, -RZ, R11.reuse.H0_H0 ;  /* 0x2000000bffa97230 */ /* 0x100fe40000004100 */
[----:B------:R-:W-:Y:S01]  /*0710*/  HADD2.F32 R170, -RZ, R11.H1_H1 ;  /* 0x3000000bffaa7230 */ /* 0x000fe20000004100 */
[----:B------:R-:W-:Y:S01]  /*0720*/  CS2R R10, SRZ ;  /* 0x00000000000a7805 */ /* 0x000fe2000001ff00 */
[----:B--2---:R-:W-:-:S02]  /*0730*/  HADD2.F32 R171, -RZ, R4.H0_H0 ;  /* 0x20000004ffab7230 */ /* 0x004fc40000004100 */
        /* <DEDUP_REMOVED lines=8> */
[----:B------:R-:W-:-:S07]  /*07c0*/  CS2R R6, SRZ ;  /* 0x0000000000067805 */ /* 0x000fce000001ff00 */
.L_x_12280:
        /* <DEDUP_REMOVED lines=10> */
[----:B-1----:R-:W-:Y:S01]  /*0870*/  @P0 IMAD.WIDE R104, R187, 0x2, R104 ;  /* 0x00000002bb680825 */ /* 0x002fe200078e0268 */
[C---:B------:R-:W-:Y:S01]  /*0880*/  IADD3 R203, PT, PT, R205.reuse, 0x20, RZ ;  /* 0x00000020cdcb7810 */ /* 0x040fe20007ffe0ff */
[----:B------:R-:W4:Y:S01]  /*0890*/  LDG.E R202, desc[UR6][R102.64] ;  /* 0x0000000666ca7981 */ /* 0x000f22000c1e1900 */
[C---:B------:R-:W-:Y:S02]  /*08a0*/  IADD3 R199, PT, PT, R205.reuse, 0x40, RZ ;  /* 0x00000040cdc77810 */ /* 0x040fe40007ffe0ff */
[C---:B------:R-:W-:Y:S01]  /*08b0*/  IADD3 R198, PT, PT, R205.reuse, 0x60, RZ ;  /* 0x00000060cdc67810 */ /* 0x040fe20007ffe0ff */
[----:B------:R-:W4:Y:S01]  /*08c0*/  @P0 LDG.E.U16 R204, desc[UR6][R104.64] ;  /* 0x0000000668cc0981 */ /* 0x000f22000c1e1500 */
[----:B--2---:R-:W-:-:S04]  /*08d0*/  IMAD.WIDE.U32 R116, R205, 0x20, R206 ;  /* 0x00000020cd747825 */ /* 0x004fc800078e00ce */
[----:B------:R-:W-:Y:S01]  /*08e0*/  IMAD.WIDE.U32 R130, R203, 0x20, R206 ;  /* 0x00000020cb827825 */ /* 0x000fe200078e00ce */
[----:B------:R-:W2:Y:S03]  /*08f0*/  LDG.E.128 R84, desc[UR6][R116.64] ;  /* 0x0000000674547981 */ /* 0x000ea6000c1e1d00 */
[----:B---3--:R-:W-:Y:S01]  /*0900*/  IMAD.WIDE.U32 R88, R205, 0x10, R128 ;  /* 0x00000010cd587825 */ /* 0x008fe200078e0080 */
[----:B------:R-:W3:Y:S03]  /*0910*/  LDG.E.128 R92, desc[UR6][R116.64+0x10] ;  /* 0x00001006745c7981 */ /* 0x000ee6000c1e1d00 */
[----:B------:R-:W-:Y:S01]  /*0920*/  IMAD.WIDE.U32 R190, R199, 0x20, R206 ;  /* 0x00000020c7be7825 */ /* 0x000fe200078e00ce */
[----:B------:R-:W3:Y:S03]  /*0930*/  LDG.E.128 R96, desc[UR6][R130.64] ;  /* 0x0000000682607981 */ /* 0x000ee6000c1e1d00 */
[----:B0-----:R-:W-:Y:S01]  /*0940*/  IMAD.WIDE R200, R187, 0x4, R188 ;  /* 0x00000004bbc87825 */ /* 0x001fe200078e02bc */
[----:B------:R-:W3:Y:S01]  /*0950*/  LDG.E.128 R88, desc[UR6][R88.64] ;  /* 0x0000000658587981 */ /* 0x000ee2000c1e1d00 */
[----:B------:R-:W-:Y:S01]  /*0960*/  ISETP.NE.U32.AND P1, PT, RZ, UR12, PT ;  /* 0x0000000cff007c0c */ /* 0x000fe2000bf25070 */
[----:B------:R-:W0:Y:S01]  /*0970*/  LDC.64 R188, c[0x0][0x3b0] ;  /* 0x0000ec00ffbc7b82 */ /* 0x000e220000000a00 */
[----:B------:R-:W-:Y:S01]  /*0980*/  IMAD.WIDE.U32 R206, R198, 0x20, R206 ;  /* 0x00000020c6ce7825 */ /* 0x000fe200078e00ce */
[----:B------:R-:W3:Y:S04]  /*0990*/  LDG.E.128 R108, desc[UR6][R190.64] ;  /* 0x00000006be6c7981 */ /* 0x000ee8000c1e1d00 */
[----:B------:R-:W3:Y:S04]  /*09a0*/  LDG.E R201, desc[UR6][R200.64] ;  /* 0x00000006c8c97981 */ /* 0x000ee8000c1e1900 */
[----:B------:R-:W3:Y:S01]  /*09b0*/  LDG.E.128 R124, desc[UR6][R206.64+0x10] ;  /* 0x00001006ce7c7981 */ /* 0x000ee2000c1e1d00 */
[----:B------:R-:W-:-:S03]  /*09c0*/  IMAD.WIDE.U32 R100, R203, 0x10, R128 ;  /* 0x00000010cb647825 */ /* 0x000fc600078e0080 */
[----:B------:R-:W3:Y:S01]  /*09d0*/  LDG.E.128 R104, desc[UR6][R130.64+0x10] ;  /* 0x0000100682687981 */ /* 0x000ee2000c1e1d00 */
[----:B------:R-:W-:-:S03]  /*09e0*/  IMAD.WIDE.U32 R112, R199, 0x10, R128 ;  /* 0x00000010c7707825 */ /* 0x000fc600078e0080 */
[----:B------:R-:W3:Y:S04]  /*09f0*/  LDG.E.128 R100, desc[UR6][R100.64] ;  /* 0x0000000664647981 */ /* 0x000ee8000c1e1d00 */
[----:B------:R1:W3:Y:S04]  /*0a00*/  LDG.E.128 R116, desc[UR6][R190.64+0x10] ;  /* 0x00001006be747981 */ /* 0x0002e8000c1e1d00 */
[----:B------:R0:W3:Y:S04]  /*0a10*/  LDG.E.128 R120, desc[UR6][R206.64] ;  /* 0x00000006ce787981 */ /* 0x0000e8000c1e1d00 */
[----:B------:R-:W3:Y:S01]  /*0a20*/  LDG.E.128 R112, desc[UR6][R112.64] ;  /* 0x0000000670707981 */ /* 0x000ee2000c1e1d00 */
[----:B------:R-:W-:Y:S01]  /*0a30*/  IMAD.WIDE.U32 R128, R198, 0x10, R128 ;  /* 0x00000010c6807825 */ /* 0x000fe200078e0080 */
[----:B------:R-:W-:-:S05]  /*0a40*/  ISETP.NE.AND.EX P1, PT, RZ, UR13, PT, P1 ;  /* 0x0000000dff007c0c */ /* 0x000fca000bf25310 */
[----:B------:R-:W3:Y:S08]  /*0a50*/  LDG.E.128 R128, desc[UR6][R128.64] ;  /* 0x0000000680807981 */ /* 0x000ef0000c1e1d00 */
        /* <DEDUP_REMOVED lines=27> */
[----:B----4-:R-:W-:Y:S01]  /*0c10*/  FSEL R202, R202, RZ, !P2 ;  /* 0x000000ffcaca7208 */ /* 0x010fe20005000000 */
[----:B------:R-:W-:-:S04]  /*0c20*/  @P0 HADD2.F32 R200, -RZ, R204.H0_H0 ;  /* 0x200000ccffc80230 */ /* 0x000fc80000004100 */
[C---:B--2---:R-:W-:Y:S01]  /*0c30*/  FADD.FTZ R204, -R202.reuse, R84 ;  /* 0x00000054cacc7221 */ /* 0x044fe20000010100 */
[C---:B------:R-:W-:Y:S01]  /*0c40*/  FADD.FTZ R84, -R202.reuse, R85 ;  /* 0x00000055ca547221 */ /* 0x040fe20000010100 */
[C---:B0-----:R-:W-:Y:S01]  /*0c50*/  FADD.FTZ R196, -R202.reuse, R87 ;  /* 0x00000057cac47221 */ /* 0x041fe20000010100 */
[C---:B---3--:R-:W-:Y:S01]  /*0c60*/  FADD.FTZ R210, -R202.reuse, R93 ;  /* 0x0000005dcad27221 */ /* 0x048fe20000010100 */
[C---:B------:R-:W-:Y:S01]  /*0c70*/  FADD.FTZ R86, -R202.reuse, R86 ;  /* 0x00000056ca567221 */ /* 0x040fe20000010100 */
[----:B------:R-:W-:Y:S01]  /*0c80*/  FADD.FTZ R212, -R202, R95 ;  /* 0x0000005fcad47221 */ /* 0x000fe20000010100 */
[--C-:B------:R-:W-:Y:S02]  /*0c90*/  HADD2.F32 R87, -RZ, R88.reuse.H0_H0 ;  /* 0x20000058ff577230 */ /* 0x100fe40000004100 */
[----:B------:R-:W-:Y:S02]  /*0ca0*/  HADD2.F32 R88, -RZ, R88.H1_H1 ;  /* 0x30000058ff587230 */ /* 0x000fe40000004100 */
[----:B------:R-:W-:-:S02]  /*0cb0*/  HADD2.F32 R197, -RZ, R89.H0_H0 ;  /* 0x20000059ffc57230 */ /* 0x000fc40000004100 */
[----:B-1----:R-:W-:Y:S02]  /*0cc0*/  HADD2.F32 R208, -RZ, R89.H1_H1 ;  /* 0x30000059ffd07230 */ /* 0x002fe40000004100 */
[C---:B------:R-:W-:Y:S01]  /*0cd0*/  FMUL.FTZ R85, R201.reuse, R204 ;  /* 0x000000ccc9557220 */ /* 0x040fe20000410000 */
[--C-:B------:R-:W-:Y:S02]  /*0ce0*/  HADD2.F32 R89, -RZ, R90.reuse.H1_H1 ;  /* 0x3000005aff597230 */ /* 0x100fe40000004100 */
        /* <DEDUP_REMOVED lines=13> */
[----:B------:R-:W-:Y:S01]  /*0dc0*/  FMUL.FTZ R89, R201, R212 ;  /* 0x000000d4c9597220 */ /* 0x000fe20000410000 */
[----:B------:R-:W-:Y:S01]  /*0dd0*/  FADD.FTZ R212, RZ, R248 ;  /* 0x000000f8ffd47221 */ /* 0x000fe20000010000 */
[----:B------:R-:W-:Y:S01]  /*0de0*/  FFMA.FTZ R209, R85, R248, RZ ;  /* 0x000000f855d17223 */ /* 0x000fe200000100ff */
[----:B------:R-:W-:Y:S01]  /*0df0*/  FADD.FTZ R148, R197, R148 ;  /* 0x00000094c5947221 */ /* 0x000fe20000010000 */
[-C--:B------:R-:W-:Y:S01]  /*0e00*/  FFMA.FTZ R149, R86, R197.reuse, R149 ;  /* 0x000000c556957223 */ /* 0x080fe20000010095 */
[----:B------:R-:W-:Y:S01]  /*0e10*/  FMUL.FTZ R197, R184, R197 ;  /* 0x000000c5b8c57220 */ /* 0x000fe20000410000 */
[----:B------:R-:W-:Y:S01]  /*0e20*/  FADD.FTZ R212, R212, R87 ;  /* 0x00000057d4d47221 */ /* 0x000fe20000010000 */
[----:B------:R-:W-:Y:S01]  /*0e30*/  FADD.FTZ R92, -R202, R92 ;  /* 0x0000005cca5c7221 */ /* 0x000fe20000010100 */
[----:B------:R-:W-:Y:S01]  /*0e40*/  FFMA.FTZ R209, R84, R87, R209 ;  /* 0x0000005754d17223 */ /* 0x000fe200000100d1 */
[----:B------:R-:W-:-:S02]  /*0e50*/  HADD2.F32 R206, -RZ, R90.H0_H0 ;  /* 0x2000005affce7230 */ /* 0x000fc40000004100 */
[C---:B------:R-:W-:Y:S01]  /*0e60*/  FADD.FTZ R214, -R202.reuse, R97 ;  /* 0x00000061cad67221 */ /* 0x040fe20000010100 */
[C---:B------:R-:W-:Y:S01]  /*0e70*/  FADD.FTZ R216, -R202.reuse, R99 ;  /* 0x00000063cad87221 */ /* 0x040fe20000010100 */
[C---:B------:R-:W-:Y:S01]  /*0e80*/  FADD.FTZ R228, -R202.reuse, R111 ;  /* 0x0000006fcae47221 */ /* 0x040fe20000010100 */
[--C-:B------:R-:W-:Y:S02]  /*0e90*/  HADD2.F32 R218, -RZ, R100.reuse.H0_H0 ;  /* 0x20000064ffda7230 */ /* 0x100fe40000004100 */
[----:B------:R-:W-:Y:S01]  /*0ea0*/  FADD.FTZ R106, -R202, R106 ;  /* 0x0000006aca6a7221 */ /* 0x000fe20000010100 */
[----:B------:R-:W-:Y:S02]  /*0eb0*/  HADD2.F32 R93, -RZ, R100.H1_H1 ;  /* 0x30000064ff5d7230 */ /* 0x000fe40000004100 */
[----:B------:R-:W-:Y:S01]  /*0ec0*/  FMUL.FTZ R111, R183, R208 ;  /* 0x000000d0b76f7220 */ /* 0x000fe20000410000 */
[----:B------:R-:W-:Y:S01]  /*0ed0*/  FADD.FTZ R212, R212, R197 ;  /* 0x000000c5d4d47221 */ /* 0x000fe20000010000 */
[----:B------:R-:W-:-:S02]  /*0ee0*/  HADD2.F32 R100, -RZ, R101.H0_H0 ;  /* 0x20000065ff647230 */ /* 0x000fc40000004100 */
[C---:B------:R-:W-:Y:S01]  /*0ef0*/  FMUL.FTZ R196, R201.reuse, R196 ;  /* 0x000000c4c9c47220 */ /* 0x040fe20000410000 */
[----:B------:R-:W-:Y:S01]  /*0f00*/  FMUL.FTZ R92, R201, R92 ;  /* 0x0000005cc95c7220 */ /* 0x000fe20000410000 */
[----:B------:R-:W-:Y:S01]  /*0f10*/  FFMA.FTZ R209, R86, R197, R209 ;  /* 0x000000c556d17223 */ /* 0x000fe200000100d1 */
[C---:B------:R-:W-:Y:S01]  /*0f20*/  FADD.FTZ R96, -R202.reuse, R96 ;  /* 0x00000060ca607221 */ /* 0x040fe20000010100 */
[C---:B------:R-:W-:Y:S01]  /*0f30*/  FADD.FTZ R98, -R202.reuse, R98 ;  /* 0x00000062ca627221 */ /* 0x040fe20000010100 */
[----:B------:R-:W-:Y:S02]  /*0f40*/  HADD2.F32 R101, -RZ, R101.H1_H1 ;  /* 0x30000065ff657230 */ /* 0x000fe40000004100 */
[C---:B------:R-:W-:Y:S01]  /*0f50*/  FADD.FTZ R226, -R202.reuse, R109 ;  /* 0x0000006dcae27221 */ /* 0x040fe20000010100 */
[--C-:B------:R-:W-:Y:S02]  /*0f60*/  HADD2.F32 R220, -RZ, R102.reuse.H0_H0 ;  /* 0x20000066ffdc7230 */ /* 0x100fe40000004100 */
[----:B------:R-:W-:Y:S01]  /*0f70*/  FADD.FTZ R236, -R202, R119 ;  /* 0x00000077caec7221 */ /* 0x000fe20000010100 */
[----:B------:R-:W-:-:S02]  /*0f80*/  HADD2.F32 R95, -RZ, R102.H1_H1 ;  /* 0x30000066ff5f7230 */ /* 0x000fc40000004100 */
[C---:B------:R-:W-:Y:S01]  /*0f90*/  FADD.FTZ R94, -R202.reuse, R94 ;  /* 0x0000005eca5e7221 */ /* 0x040fe20000010100 */
[----:B------:R-:W-:Y:S02]  /*0fa0*/  HADD2.F32 R102, -RZ, R103.H0_H0 ;  /* 0x20000067ff667230 */ /* 0x000fe40000004100 */
[C---:B------:R-:W-:Y:S01]  /*0fb0*/  FADD.FTZ R222, -R202.reuse, R105 ;  /* 0x00000069cade7221 */ /* 0x040fe20000010100 */
[----:B------:R-:W-:Y:S01]  /*0fc0*/  FADD.FTZ R240, -R202, R123 ;  /* 0x0000007bcaf07221 */ /* 0x000fe20000010100 */
[C---:B------:R-:W-:Y:S01]  /*0fd0*/  FMUL.FTZ R109, R201.reuse, R214 ;  /* 0x000000d6c96d7220 */ /* 0x040fe20000410000 */
[C---:B------:R-:W-:Y:S01]  /*0fe0*/  FMUL.FTZ R119, R201.reuse, R216 ;  /* 0x000000d8c9777220 */ /* 0x040fe20000410000 */
[----:B------:R-:W-:Y:S01]  /*0ff0*/  FMUL.FTZ R123, R182, R206 ;  /* 0x000000ceb67b7220 */ /* 0x000fe20000410000 */
        /* <DEDUP_REMOVED lines=14> */
[----:B------:R-:W-:Y:S01]  /*10e0*/  FADD.FTZ R29, R206, R29 ;  /* 0x0000001dce1d7221 */ /* 0x000fe20000010000 */
[----:B------:R-:W-:Y:S01]  /*10f0*/  FFMA.FTZ R145, R92, R206, R145 ;  /* 0x000000ce5c917223 */ /* 0x000fe20000010091 */
[----:B------:R-:W-:Y:S01]  /*1100*/  FFMA.FTZ R209, R196, R111, R209 ;  /* 0x0000006fc4d17223 */ /* 0x000fe200000100d1 */
[----:B------:R-:W-:-:S02]  /*1110*/  HADD2.F32 R90, -RZ, R91.H0_H0 ;  /* 0x2000005bff5a7230 */ /* 0x000fc40000004100 */
[----:B------:R-:W-:Y:S01]  /*1120*/  FADD.FTZ R202, -R202, R127 ;  /* 0x0000007fcaca7221 */ /* 0x000fe20000010100 */
[----:B------:R-:W-:Y:S01]  /*1130*/  FADD.FTZ R146, R208, R146 ;  /* 0x00000092d0927221 */ /* 0x000fe20000010000 */
[----:B------:R-:W-:Y:S01]  /*1140*/  FFMA.FTZ R147, R196, R208, R147 ;  /* 0x000000d0c4937223 */ /* 0x000fe20000010093 */
[C---:B------:R-:W-:Y:S01]  /*1150*/  FMUL.FTZ R204, R201.reuse, R96 ;  /* 0x00000060c9cc7220 */ /* 0x040fe20000410000 */
[C---:B------:R-:W-:Y:S01]  /*1160*/  FMUL.FTZ R206, R201.reuse, R98 ;  /* 0x00000062c9ce7220 */ /* 0x040fe20000410000 */
[----:B------:R-:W-:Y:S02]  /*1170*/  HADD2.F32 R97, -RZ, R112.H1_H1 ;  /* 0x30000070ff617230 */ /* 0x000fe40000004100 */
        /* <DEDUP_REMOVED lines=14> */
[----:B------:R-:W-:-:S02]  /*1260*/  HADD2.F32 R91, -RZ, R91.H1_H1 ;  /* 0x3000005bff5b7230 */ /* 0x000fc40000004100 */
[----:B------:R-:W-:Y:S01]  /*1270*/  FADD.FTZ R27, R90, R27 ;  /* 0x0000001b5a1b7221 */ /* 0x000fe20000010000 */
[-C--:B------:R-:W-:Y:S01]  /*1280*/  FFMA.FTZ R143, R208, R90.reuse, R143 ;  /* 0x0000005ad08f7223 */ /* 0x080fe2000001008f */
        /* <DEDUP_REMOVED lines=95> */
[----:B------:R-:W-:Y:S01]  /*1880*/  FMUL.FTZ R115, R170, R115 ;  /* 0x00000073aa737220 */ /* 0x000fe20000410000 */
[----:B------:R-:W-:Y:S01]  /*1890*/  FADD.FTZ R116, R93, R114 ;  /* 0x000000725d747221 */ /* 0x000fe20000010000 */
[----:B------:R-:W-:Y:S01]  /*18a0*/  FFMA.FTZ R212, R118, R114, R215 ;  /* 0x0000007276d47223 */ /* 0x000fe200000100d7 */
[----:B------:R-:W-:Y:S02]  /*18b0*/  HADD2.F32 R105, -RZ, R128.H1_H1 ;  /* 0x30000080ff697230 */ /* 0x000fe40000004100 */
[----:B------:R-:W-:Y:S01]  /*18c0*/  FMUL.FTZ R99, R201, R238 ;  /* 0x000000eec9637220 */ /* 0x000fe20000410000 */
        /* <DEDUP_REMOVED lines=73> */
.L_x_12292:
        /* <DEDUP_REMOVED lines=11> */
[-CC-:B0-----:R-:W-:Y:S01]  /*1e10*/  FFMA.FTZ R217, R125, R202.reuse, R131.reuse ;  /* 0x000000ca7dd97223 */ /* 0x181fe20000010083 */
        /* <DEDUP_REMOVED lines=31> */
[C---:B-----5:R-:W-:Y:S01]  /*2010*/  FFMA.FTZ R211, R201.reuse, R248, R44 ;  /* 0x000000f8c9d37223 */ /* 0x060fe2000001002c */
[----:B------:R-:W-:Y:S01]  /*2020*/  FFMA.FTZ R131, R201, R212, R45 ;  /* 0x000000d4c9837223 */ /* 0x000fe2000001002d */
[----:B------:R-:W-:Y:S01]  /*2030*/  LOP3.LUT P3, RZ, R194, 0xff, RZ, 0xc0, !PT ;  /* 0x000000ffc2ff7812 */ /* 0x000fe2000786c0ff */
[----:B------:R-:W-:Y:S01]  /*2040*/  FADD.FTZ R85, R94, -R85 ;  /* 0x800000555e557221 */ /* 0x000fe20000010000 */
[-C--:B------:R-:W-:Y:S01]  /*2050*/  FMUL.FTZ R211, R211, R200.reuse ;  /* 0x000000c8d3d37220 */ /* 0x080fe20000410000 */
[----:B------:R-:W-:Y:S01]  /*2060*/  FMUL.FTZ R131, R131, R200 ;  /* 0x000000c883837220 */ /* 0x000fe20000410000 */
[C---:B------:R-:W-:Y:S01]  /*2070*/  LOP3.LUT P4, RZ, R194.reuse, 0xff00, RZ, 0xc0, !PT ;  /* 0x0000ff00c2ff7812 */ /* 0x040fe2000788c0ff */
[----:B------:R-:W-:Y:S01]  /*2080*/  FADD.FTZ R86, R197, -R86 ;  /* 0x80000056c5567221 */ /* 0x000fe20000010000 */
[----:B------:R-:W-:Y:S01]  /*2090*/  FMUL.FTZ R118, R211, UR4 ;  /* 0x00000004d3767c20 */ /* 0x000fe20008410000 */
[----:B------:R-:W-:Y:S01]  /*20a0*/  FMUL.FTZ R131, R131, UR4 ;  /* 0x0000000483837c20 */ /* 0x000fe20008410000 */
[----:B------:R-:W-:Y:S01]  /*20b0*/  ISETP.GE.U32.AND P1, PT, R194, RZ, PT ;  /* 0x000000ffc200720c */ /* 0x000fe20003f26070 */
[----:B------:R-:W-:Y:S01]  /*20c0*/  FADD.FTZ R98, R98, -R119 ;  /* 0x8000007762627221 */ /* 0x000fe20000010000 */
[----:B------:R-:W-:Y:S01]  /*20d0*/  LOP3.LUT P6, RZ, R195, 0xff, RZ, 0xc0, !PT ;  /* 0x000000ffc3ff7812 */ /* 0x000fe200078cc0ff */
[----:B------:R-:W-:Y:S01]  /*20e0*/  FFMA.FTZ R85, R201, R85, R54 ;  /* 0x00000055c9557223 */ /* 0x000fe20000010036 */
[----:B------:R-:W-:Y:S01]  /*20f0*/  FSEL R118, R118, RZ, P3 ;  /* 0x000000ff76767208 */ /* 0x000fe20001800000 */
[----:B------:R-:W-:Y:S01]  /*2100*/  FADD.FTZ R196, R111, -R196 ;  /* 0x800000c46fc47221 */ /* 0x000fe20000010000 */
[----:B------:R-:W-:Y:S01]  /*2110*/  FSEL R131, R131, RZ, P4 ;  /* 0x000000ff83837208 */ /* 0x000fe20002000000 */
[----:B------:R-:W-:Y:S01]  /*2120*/  FFMA.FTZ R111, R201, R86, R46 ;  /* 0x00000056c96f7223 */ /* 0x000fe2000001002e */
[C---:B------:R-:W-:Y:S01]  /*2130*/  LOP3.LUT P3, RZ, R195.reuse, 0xff00, RZ, 0xc0, !PT ;  /* 0x0000ff00c3ff7812 */ /* 0x040fe2000786c0ff */
[----:B------:R-:W-:Y:S01]  /*2140*/  FADD.FTZ R119, R220, -R89 ;  /* 0x80000059dc777221 */ /* 0x000fe20000010000 */
[----:B------:R-:W-:Y:S01]  /*2150*/  LOP3.LUT P4, RZ, R195, 0xff0000, RZ, 0xc0, !PT ;  /* 0x00ff0000c3ff7812 */ /* 0x000fe2000788c0ff */
[----:B------:R-:W-:Y:S01]  /*2160*/  FFMA.FTZ R89, R201, R98, R55 ;  /* 0x00000062c9597223 */ /* 0x000fe20000010037 */
[----:B------:R-:W-:Y:S01]  /*2170*/  ISETP.GE.U32.AND.EX P1, PT, R195, 0x1000000, PT, P1 ;  /* 0x01000000c300780c */ /* 0x000fe20003f26110 */
[----:B------:R-:W-:Y:S01]  /*2180*/  FADD.FTZ R195, R123, -R92 ;  /* 0x8000005c7bc37221 */ /* 0x000fe20000010000 */
[-C--:B------:R-:W-:Y:S01]  /*2190*/  FMUL.FTZ R85, R85, R200.reuse ;  /* 0x000000c855557220 */ /* 0x080fe20000410000 */
[----:B------:R-:W-:Y:S01]  /*21a0*/  FADD.FTZ R219, R218, -R219 ;  /* 0x800000dbdadb7221 */ /* 0x000fe20000010000 */
[-C--:B------:R-:W-:Y:S01]  /*21b0*/  FMUL.FTZ R111, R111, R200.reuse ;  /* 0x000000c86f6f7220 */ /* 0x080fe20000410000 */
[----:B------:R-:W-:Y:S01]  /*21c0*/  FFMA.FTZ R195, R201, R195, R48 ;  /* 0x000000c3c9c37223 */ /* 0x000fe20000010030 */
[-C--:B------:R-:W-:Y:S01]  /*21d0*/  FMUL.FTZ R89, R89, R200.reuse ;  /* 0x000000c859597220 */ /* 0x080fe20000410000 */
[----:B------:R-:W-:Y:S01]  /*21e0*/  FMUL.FTZ R85, R85, UR4 ;  /* 0x0000000455557c20 */ /* 0x000fe20008410000 */
[----:B------:R-:W-:Y:S01]  /*21f0*/  FFMA.FTZ R219, R201, R219, R52 ;  /* 0x000000dbc9db7223 */ /* 0x000fe20000010034 */
[-C--:B------:R-:W-:Y:S01]  /*2200*/  FMUL.FTZ R195, R195, R200.reuse ;  /* 0x000000c8c3c37220 */ /* 0x080fe20000410000 */
[----:B------:R-:W-:Y:S01]  /*2210*/  FADD.FTZ R106, R106, -R127 ;  /* 0x8000007f6a6a7221 */ /* 0x000fe20000010000 */
[----:B------:R-:W-:Y:S01]  /*2220*/  FADD.FTZ R92, R88, -R217 ;  /* 0x800000d9585c7221 */ /* 0x000fe20000010000 */
[----:B------:R-:W-:Y:S01]  /*2230*/  FMUL.FTZ R88, R111, UR4 ;  /* 0x000000046f587c20 */ /* 0x000fe20008410000 */
[----:B------:R-:W-:Y:S01]  /*2240*/  FMUL.FTZ R86, R195, UR4 ;  /* 0x00000004c3567c20 */ /* 0x000fe20008410000 */
[----:B------:R-:W-:Y:S01]  /*2250*/  FMUL.FTZ R94, R89, UR4 ;  /* 0x00000004595e7c20 */ /* 0x000fe20008410000 */
[----:B------:R-:W-:Y:S01]  /*2260*/  LOP3.LUT P5, RZ, R194, 0xff0000, RZ, 0xc0, !PT ;  /* 0x00ff0000c2ff7812 */ /* 0x000fe200078ac0ff */
[----:B------:R-:W-:Y:S01]  /*2270*/  FMUL.FTZ R219, R219, R200 ;  /* 0x000000c8dbdb7220 */ /* 0x000fe20000410000 */
[C---:B------:R-:W-:Y:S01]  /*2280*/  FFMA.FTZ R111, R201.reuse, R92, R49 ;  /* 0x0000005cc96f7223 */ /* 0x040fe20000010031 */
[----:B------:R-:W-:Y:S01]  /*2290*/  FSEL R86, R86, RZ, P6 ;  /* 0x000000ff56567208 */ /* 0x000fe20003000000 */
[----:B------:R-:W-:Y:S01]  /*22a0*/  FFMA.FTZ R123, R201, R196, R47 ;  /* 0x000000c4c97b7223 */ /* 0x000fe2000001002f */
[----:B------:R-:W-:Y:S01]  /*22b0*/  LOP3.LUT P6, RZ, R192, 0xff0000, RZ, 0xc0, !PT ;  /* 0x00ff0000c0ff7812 */ /* 0x000fe200078cc0ff */
[----:B------:R-:W-:Y:S01]  /*22c0*/  FMUL.FTZ R92, R219, UR4 ;  /* 0x00000004db5c7c20 */ /* 0x000fe20008410000 */
[----:B------:R-:W-:Y:S01]  /*22d0*/  FSEL R88, R88, RZ, P5 ;  /* 0x000000ff58587208 */ /* 0x000fe20002800000 */
[----:B------:R-:W-:Y:S01]  /*22e0*/  FMUL.FTZ R123, R123, R200 ;  /* 0x000000c87b7b7220 */ /* 0x000fe20000410000 */
[----:B------:R-:W-:Y:S01]  /*22f0*/  FSEL R89, R85, RZ, P6 ;  /* 0x000000ff55597208 */ /* 0x000fe20003000000 */
[----:B------:R-:W-:Y:S01]  /*2300*/  FFMA.FTZ R85, R201, R106, R57 ;  /* 0x0000006ac9557223 */ /* 0x000fe20000010039 */
[----:B------:R-:W-:Y:S01]  /*2310*/  LOP3.LUT P5, RZ, R192, 0xff, RZ, 0xc0, !PT ;  /* 0x000000ffc0ff7812 */ /* 0x000fe200078ac0ff */
[----:B------:R-:W-:Y:S01]  /*2320*/  FADD.FTZ R96, R96, -R221 ;  /* 0x800000dd60607221 */ /* 0x000fe20000010000 */
[----:B------:R-:W-:Y:S01]  /*2330*/  FADD.FTZ R208, R91, -R208 ;  /* 0x800000d05bd07221 */ /* 0x000fe20000010000 */
[----:B------:R-:W-:Y:S01]  /*2340*/  FMUL.FTZ R85, R85, R200 ;  /* 0x000000c855557220 */ /* 0x000fe20000410000 */
[----:B------:R-:W-:Y:S01]  /*2350*/  FSEL R92, R92, RZ, P5 ;  /* 0x000000ff5c5c7208 */ /* 0x000fe20002800000 */
[----:B------:R-:W-:Y:S01]  /*2360*/  FADD.FTZ R84, R113, -R84 ;  /* 0x8000005471547221 */ /* 0x000fe20000010000 */
[----:B------:R-:W-:Y:S01]  /*2370*/  LOP3.LUT P5, RZ, R193, 0xff00, RZ, 0xc0, !PT ;  /* 0x0000ff00c1ff7812 */ /* 0x000fe200078ac0ff */
[----:B------:R-:W-:Y:S01]  /*2380*/  FMUL.FTZ R85, R85, UR4 ;  /* 0x0000000455557c20 */ /* 0x000fe20008410000 */
[----:B------:R-:W-:Y:S01]  /*2390*/  FMUL.FTZ R91, R123, UR4 ;  /* 0x000000047b5b7c20 */ /* 0x000fe20008410000 */
[----:B------:R-:W-:Y:S01]  /*23a0*/  FFMA.FTZ R195, R201, R96, R53 ;  /* 0x00000060c9c37223 */ /* 0x000fe20000010035 */
[----:B------:R-:W-:Y:S01]  /*23b0*/  FADD.FTZ R204, R117, -R204 ;  /* 0x800000cc75cc7221 */ /* 0x000fe20000010000 */
[----:B------:R-:W-:Y:S01]  /*23c0*/  FADD.FTZ R125, R90, -R125 ;  /* 0x8000007d5a7d7221 */ /* 0x000fe20000010000 */
[----:B------:R-:W-:Y:S01]  /*23d0*/  FFMA.FTZ R123, R201, R208, R51 ;  /* 0x000000d0c97b7223 */ /* 0x000fe20000010033 */
[----:B------:R-:W-:Y:S01]  /*23e0*/  FADD.FTZ R117, R230, -R109 ;  /* 0x8000006de6757221 */ /* 0x000fe20000010000 */
[----:B------:R-:W-:Y:S01]  /*23f0*/  FSEL R96, R85, RZ, P5 ;  /* 0x000000ff55607208 */ /* 0x000fe20002800000 */
[C---:B------:R-:W-:Y:S01]  /*2400*/  FFMA.FTZ R119, R201.reuse, R119, R56 ;  /* 0x00000077c9777223 */ /* 0x040fe20000010038 */
[C---:B------:R-:W-:Y:S01]  /*2410*/  FFMA.FTZ R85, R201.reuse, R84, R63 ;  /* 0x00000054c9557223 */ /* 0x040fe2000001003f */
[----:B------:R-:W-:Y:S01]  /*2420*/  FFMA.FTZ R125, R201, R125, R50 ;  /* 0x0000007dc97d7223 */ /* 0x000fe20000010032 */
[-C--:B------:R-:W-:Y:S01]  /*2430*/  FMUL.FTZ R111, R111, R200.reuse ;  /* 0x000000c86f6f7220 */ /* 0x080fe20000410000 */
[-C--:B------:R-:W-:Y:S01]  /*2440*/  FMUL.FTZ R123, R123, R200.reuse ;  /* 0x000000c87b7b7220 */ /* 0x080fe20000410000 */
[----:B------:R-:W-:Y:S01]  /*2450*/  FADD.FTZ R121, R121, -R210 ;  /* 0x800000d279797221 */ /* 0x000fe20000010000 */
[----:B------:R-:W-:Y:S01]  /*2460*/  FFMA.FTZ R117, R201, R117, R60 ;  /* 0x00000075c9757223 */ /* 0x000fe2000001003c */
[-C--:B------:R-:W-:Y:S01]  /*2470*/  FMUL.FTZ R119, R119, R200.reuse ;  /* 0x000000c877777220 */ /* 0x080fe20000410000 */
[----:B------:R-:W-:Y:S01]  /*2480*/  FADD.FTZ R104, R104, -R97 ;  /* 0x8000006168687221 */ /* 0x000fe20000010000 */
[-C--:B------:R-:W-:Y:S01]  /*2490*/  FMUL.FTZ R85, R85, R200.reuse ;  /* 0x000000c855557220 */ /* 0x080fe20000410000 */
[----:B------:R-:W-:Y:S01]  /*24a0*/  FADD.FTZ R206, R95, -R206 ;  /* 0x800000ce5fce7221 */ /* 0x000fe20000010000 */
[----:B------:R-:W-:Y:S01]  /*24b0*/  LOP3.LUT P2, RZ, R194, 0xff000000, RZ, 0xc0, !PT ;  /* 0xff000000c2ff7812 */ /* 0x000fe2000784c0ff */
[-C--:B------:R-:W-:Y:S01]  /*24c0*/  FMUL.FTZ R195, R195, R200.reuse ;  /* 0x000000c8c3c37220 */ /* 0x080fe20000410000 */
[-C--:B------:R-:W-:Y:S01]  /*24d0*/  FMUL.FTZ R125, R125, R200.reuse ;  /* 0x000000c87d7d7220 */ /* 0x080fe20000410000 */
[----:B------:R-:W-:Y:S01]  /*24e0*/  FMUL.FTZ R111, R111, UR4 ;  /* 0x000000046f6f7c20 */ /* 0x000fe20008410000 */
[----:B------:R-:W-:Y:S01]  /*24f0*/  FMUL.FTZ R123, R123, UR4 ;  /* 0x000000047b7b7c20 */ /* 0x000fe20008410000 */
[----:B------:R-:W-:Y:S01]  /*2500*/  FFMA.FTZ R121, R201, R121, R58 ;  /* 0x00000079c9797223 */ /* 0x000fe2000001003a */
[----:B------:R-:W-:Y:S01]  /*2510*/  FMUL.FTZ R117, R117, R200 ;  /* 0x000000c875757220 */ /* 0x000fe20000410000 */
[----:B------:R-:W-:Y:S01]  /*2520*/  FMUL.FTZ R95, R119, UR4 ;  /* 0x00000004775f7c20 */ /* 0x000fe20008410000 */
[----:B------:R-:W-:Y:S01]  /*2530*/  FFMA.FTZ R109, R201, R204, R59 ;  /* 0x000000ccc96d7223 */ /* 0x000fe2000001003b */
[----:B------:R-:W-:Y:S01]  /*2540*/  FADD.FTZ R87, R232, -R87 ;  /* 0x80000057e8577221 */ /* 0x000fe20000010000 */
[----:B------:R-:W-:Y:S01]  /*2550*/  FMUL.FTZ R85, R85, UR4 ;  /* 0x0000000455557c20 */ /* 0x000fe20008410000 */
[C---:B------:R-:W-:Y:S01]  /*2560*/  FFMA.FTZ R97, R201.reuse, R104, R65 ;  /* 0x00000068c9617223 */ /* 0x040fe20000010041 */
[----:B------:R-:W-:Y:S01]  /*2570*/  FFMA.FTZ R119, R201, R206, R61 ;  /* 0x000000cec9777223 */ /* 0x000fe2000001003d */
[----:B------:R-:W-:Y:S01]  /*2580*/  LOP3.LUT P5, RZ, R190, 0xff000000, RZ, 0xc0, !PT ;  /* 0xff000000beff7812 */ /* 0x000fe200078ac0ff */
[----:B------:R-:W-:Y:S01]  /*2590*/  FMUL.FTZ R195, R195, UR4 ;  /* 0x00000004c3c37c20 */ /* 0x000fe20008410000 */
[----:B------:R-:W-:Y:S01]  /*25a0*/  FSEL R91, R91, RZ, P2 ;  /* 0x000000ff5b5b7208 */ /* 0x000fe20001000000 */
[----:B------:R-:W-:Y:S01]  /*25b0*/  FADD.FTZ R114, R114, -R93 ;  /* 0x8000005d72727221 */ /* 0x000fe20000010000 */
[----:B------:R-:W-:Y:S01]  /*25c0*/  LOP3.LUT P2, RZ, R192, 0xff00, RZ, 0xc0, !PT ;  /* 0x0000ff00c0ff7812 */ /* 0x000fe2000784c0ff */
[----:B------:R-:W-:Y:S01]  /*25d0*/  FMUL.FTZ R90, R125, UR4 ;  /* 0x000000047d5a7c20 */ /* 0x000fe20008410000 */
[-C--:B------:R-:W-:Y:S01]  /*25e0*/  FMUL.FTZ R121, R121, R200.reuse ;  /* 0x000000c879797220 */ /* 0x080fe20000410000 */
[----:B------:R-:W-:Y:S01]  /*25f0*/  FMUL.FTZ R98, R117, UR4 ;  /* 0x0000000475627c20 */ /* 0x000fe20008410000 */
[----:B------:R-:W-:Y:S01]  /*2600*/  FSEL R111, R111, RZ, P3 ;  /* 0x000000ff6f6f7208 */ /* 0x000fe20001800000 */
[----:B------:R-:W-:Y:S01]  /*2610*/  FADD.FTZ R207, R112, -R207 ;  /* 0x800000cf70cf7221 */ /* 0x000fe20000010000 */
[----:B------:R-:W-:Y:S01]  /*2620*/  FSEL R125, R123, RZ, P1 ;  /* 0x000000ff7b7d7208 */ /* 0x000fe20000800000 */
[-C--:B------:R-:W-:Y:S01]  /*2630*/  FMUL.FTZ R109, R109, R200.reuse ;  /* 0x000000c86d6d7220 */ /* 0x080fe20000410000 */
[----:B------:R-:W-:Y:S01]  /*2640*/  LOP3.LUT P6, RZ, R190, 0xff, RZ, 0xc0, !PT ;  /* 0x000000ffbeff7812 */ /* 0x000fe200078cc0ff */
[----:B------:R-:W-:Y:S01]  /*2650*/  FFMA.FTZ R87, R201, R87, R64 ;  /* 0x00000057c9577223 */ /* 0x000fe20000010040 */
[-C--:B------:R-:W-:Y:S01]  /*2660*/  FMUL.FTZ R84, R97, R200.reuse ;  /* 0x000000c861547220 */ /* 0x080fe20000410000 */
[C---:B------:R-:W-:Y:S01]  /*2670*/  LOP3.LUT P3, RZ, R192.reuse, 0xff000000, RZ, 0xc0, !PT ;  /* 0xff000000c0ff7812 */ /* 0x040fe2000786c0ff */
[----:B------:R-:W-:Y:S01]  /*2680*/  FMUL.FTZ R119, R119, R200 ;  /* 0x000000c877777220 */ /* 0x000fe20000410000 */
[----:B------:R-:W-:Y:S01]  /*2690*/  ISETP.GE.U32.AND P1, PT, R192, RZ, PT ;  /* 0x000000ffc000720c */ /* 0x000fe20003f26070 */
[----:B------:R-:W-:Y:S01]  /*26a0*/  FADD.FTZ R99, R128, -R99 ;  /* 0x8000006380637221 */ /* 0x000fe20000010000 */
[----:B------:R-:W-:Y:S01]  /*26b0*/  FSEL R112, R85, RZ, P5 ;  /* 0x000000ff55707208 */ /* 0x000fe20002800000 */
[----:B------:R-:W-:Y:S01]  /*26c0*/  FFMA.FTZ R85, R201, R114, R66 ;  /* 0x00000072c9557223 */ /* 0x000fe20000010042 */
[----:B------:R-:W-:Y:S01]  /*26d0*/  FSEL R123, R195, RZ, P2 ;  /* 0x000000ffc37b7208 */ /* 0x000fe20001000000 */
[----:B------:R-:W-:Y:S01]  /*26e0*/  FMUL.FTZ R106, R121, UR4 ;  /* 0x00000004796a7c20 */ /* 0x000fe20008410000 */
[----:B------:R-:W-:Y:S01]  /*26f0*/  LOP3.LUT P2, RZ, R193, 0xff0000, RZ, 0xc0, !PT ;  /* 0x00ff0000c1ff7812 */ /* 0x000fe2000784c0ff */
[----:B------:R-:W-:Y:S01]  /*2700*/  FMUL.FTZ R109, R109, UR4 ;  /* 0x000000046d6d7c20 */ /* 0x000fe20008410000 */
[----:B------:R-:W-:Y:S01]  /*2710*/  FSEL R98, R98, RZ, P6 ;  /* 0x000000ff62627208 */ /* 0x000fe20003000000 */
[-C--:B------:R-:W-:Y:S01]  /*2720*/  FMUL.FTZ R87, R87, R200.reuse ;  /* 0x000000c857577220 */ /* 0x080fe20000410000 */
[----:B------:R-:W-:Y:S01]  /*2730*/  FMUL.FTZ R84, R84, UR4 ;  /* 0x0000000454547c20 */ /* 0x000fe20008410000 */
[----:B------:R-:W-:Y:S01]  /*2740*/  ISETP.GE.U32.AND.EX P1, PT, R193, 0x1000000, PT, P1 ;  /* 0x01000000c100780c */ /* 0x000fe20003f26110 */
[----:B------:R-:W-:Y:S01]  /*2750*/  FMUL.FTZ R119, R119, UR4 ;  /* 0x0000000477777c20 */ /* 0x000fe20008410000 */
[----:B------:R-:W-:Y:S01]  /*2760*/  FSEL R94, R94, RZ, P3 ;  /* 0x000000ff5e5e7208 */ /* 0x000fe20001800000 */
[-C--:B------:R-:W-:Y:S01]  /*2770*/  FMUL.FTZ R85, R85, R200.reuse ;  /* 0x000000c855557220 */ /* 0x080fe20000410000 */
[----:B------:R-:W-:Y:S01]  /*2780*/  LOP3.LUT P6, RZ, R191, 0xff00, RZ, 0xc0, !PT ;  /* 0x0000ff00bfff7812 */ /* 0x000fe200078cc0ff */
[----:B------:R-:W-:Y:S01]  /*2790*/  FFMA.FTZ R99, R201, R99, R70 ;  /* 0x00000063c9637223 */ /* 0x000fe20000010046 */
[----:B------:R-:W-:Y:S01]  /*27a0*/  LOP3.LUT P3, RZ, R190, 0xff00, RZ, 0xc0, !PT ;  /* 0x0000ff00beff7812 */ /* 0x000fe2000786c0ff */
[----:B------:R-:W-:Y:S01]  /*27b0*/  FMUL.FTZ R87, R87, UR4 ;  /* 0x0000000457577c20 */ /* 0x000fe20008410000 */
[----:B------:R-:W-:Y:S01]  /*27c0*/  FSEL R106, R106, RZ, P2 ;  /* 0x000000ff6a6a7208 */ /* 0x000fe20001000000 */
[----:B------:R-:W-:Y:S01]  /*27d0*/  FADD.FTZ R102, R115, -R102 ;  /* 0x8000006673667221 */ /* 0x000fe20000010000 */
[----:B------:R-:W-:Y:S01]  /*27e0*/  LOP3.LUT P2, RZ, R191, 0xff, RZ, 0xc0, !PT ;  /* 0x000000ffbfff7812 */ /* 0x000fe2000784c0ff */
[----:B------:R-:W-:Y:S01]  /*27f0*/  FMUL.FTZ R85, R85, UR4 ;  /* 0x0000000455557c20 */ /* 0x000fe20008410000 */
[----:B------:R-:W-:Y:S01]  /*2800*/  FSEL R117, R109, RZ, P1 ;  /* 0x000000ff6d757208 */ /* 0x000fe20000800000 */
[----:B------:R-:W-:Y:S01]  /*2810*/  FFMA.FTZ R207, R201, R207, R62 ;  /* 0x000000cfc9cf7223 */ /* 0x000fe2000001003e */
[----:B------:R-:W-:Y:S01]  /*2820*/  FSEL R114, R84, RZ, P6 ;  /* 0x000000ff54727208 */ /* 0x000fe20003000000 */
[-C--:B------:R-:W-:Y:S01]  /*2830*/  FMUL.FTZ R84, R99, R200.reuse ;  /* 0x000000c863547220 */ /* 0x080fe20000410000 */
[----:B------:R-:W-:Y:S01]  /*2840*/  FSEL R109, R119, RZ, P3 ;  /* 0x000000ff776d7208 */ /* 0x000fe20001800000 */
[----:B------:R-:W-:Y:S01]  /*2850*/  FADD.FTZ R101, R244, -R101 ;  /* 0x80000065f4657221 */ /* 0x000fe20000010000 */
[----:B------:R-:W-:Y:S01]  /*2860*/  LOP3.LUT P3, RZ, R191, 0xff0000, RZ, 0xc0, !PT ;  /* 0x00ff0000bfff7812 */ /* 0x000fe2000786c0ff */
[----:B------:R-:W-:Y:S01]  /*2870*/  FMUL.FTZ R207, R207, R200 ;  /* 0x000000c8cfcf7220 */ /* 0x000fe20000410000 */
[----:B------:R-:W-:Y:S01]  /*2880*/  FSEL R97, R87, RZ, P2 ;  /* 0x000000ff57617208 */ /* 0x000fe20001000000 */
[----:B------:R-:W-:Y:S01]  /*2890*/  FFMA.FTZ R87, R201, R102, R67 ;  /* 0x00000066c9577223 */ /* 0x000fe20000010043 */
[----:B------:R-:W-:Y:S01]  /*28a0*/  FSEL R99, R85, RZ, P3 ;  /* 0x000000ff55637208 */ /* 0x000fe20001800000 */
[----:B------:R-:W-:Y:S01]  /*28b0*/  FMUL.FTZ R102, R84, UR4 ;  /* 0x0000000454667c20 */ /* 0x000fe20008410000 */
[----:B------:R-:W-:Y:S01]  /*28c0*/  FSEL R90, R90, RZ, P4 ;  /* 0x000000ff5a5a7208 */ /* 0x000fe20002000000 */
[----:B------:R-:W0:Y:S01]  /*28d0*/  LDC.64 R84, c[0x0][0x468] ;  /* 0x00011a00ff547b82 */ /* 0x000e220000000a00 */
[----:B------:R-:W-:Y:S01]  /*28e0*/  LOP3.LUT P4, RZ, R193, 0xff, RZ, 0xc0, !PT ;  /* 0x000000ffc1ff7812 */ /* 0x000fe2000788c0ff */
[----:B------:R-:W-:Y:S01]  /*28f0*/  FFMA.FTZ R101, R201, R101, R68 ;  /* 0x00000065c9657223 */ /* 0x000fe20000010044 */
[----:B------:R-:W-:Y:S01]  /*2900*/  FMUL.FTZ R207, R207, UR4 ;  /* 0x00000004cfcf7c20 */ /* 0x000fe20008410000 */
[-C--:B------:R-:W-:Y:S01]  /*2910*/  FMUL.FTZ R87, R87, R200.reuse ;  /* 0x000000c857577220 */ /* 0x080fe20000410000 */
[----:B------:R-:W-:Y:S01]  /*2920*/  FSEL R95, R95, RZ, P4 ;  /* 0x000000ff5f5f7208 */ /* 0x000fe20002000000 */
[----:B------:R-:W-:Y:S01]  /*2930*/  FMUL.FTZ R101, R101, R200 ;  /* 0x000000c865657220 */ /* 0x000fe20000410000 */
[C---:B------:R-:W-:Y:S01]  /*2940*/  LOP3.LUT P4, RZ, R190.reuse, 0xff0000, RZ, 0xc0, !PT ;  /* 0x00ff0000beff7812 */ /* 0x040fe2000788c0ff */
[----:B------:R-:W-:Y:S01]  /*2950*/  FMUL.FTZ R87, R87, UR4 ;  /* 0x0000000457577c20 */ /* 0x000fe20008410000 */
[----:B------:R-:W-:Y:S01]  /*2960*/  ISETP.GE.U32.AND P1, PT, R190, RZ, PT ;  /* 0x000000ffbe00720c */ /* 0x000fe20003f26070 */
[----:B------:R-:W-:Y:S01]  /*2970*/  FMUL.FTZ R101, R101, UR4 ;  /* 0x0000000465657c20 */ /* 0x000fe20008410000 */
[----:B------:R-:W-:Y:S01]  /*2980*/  FSEL R93, R207, RZ, P4 ;  /* 0x000000ffcf5d7208 */ /* 0x000fe20002000000 */
[----:B------:R-:W-:Y:S01]  /*2990*/  FADD.FTZ R100, R105, -R100 ;  /* 0x8000006469647221 */ /* 0x000fe20000010000 */
[----:B------:R-:W-:Y:S01]  /*29a0*/  ISETP.GE.U32.AND.EX P1, PT, R191, 0x1000000, PT, P1 ;  /* 0x01000000bf00780c */ /* 0x000fe20003f26110 */
[----:B------:R-:W-:Y:S01]  /*29b0*/  FADD.FTZ R108, R129, -R108 ;  /* 0x8000006c816c7221 */ /* 0x000fe20000010000 */
[----:B------:R-:W-:Y:S01]  /*29c0*/  LOP3.LUT P4, RZ, R188, 0xff, RZ, 0xc0, !PT ;  /* 0x000000ffbcff7812 */ /* 0x000fe2000788c0ff */
[----:B------:R-:W-:Y:S01]  /*29d0*/  FADD.FTZ R103, R246, -R103 ;  /* 0x80000067f6677221 */ /* 0x000fe20000010000 */
[----:B------:R-:W-:Y:S01]  /*29e0*/  FADD.FTZ R110, R107, -R110 ;  /* 0x8000006e6b6e7221 */ /* 0x000fe20000010000 */
[----:B------:R-:W-:Y:S01]  /*29f0*/  FADD.FTZ R209, R130, -R209 ;  /* 0x800000d182d17221 */ /* 0x000fe20000010000 */
[----:B------:R-:W-:Y:S01]  /*2a00*/  FADD.FTZ R116, R116, -R215 ;  /* 0x800000d774747221 */ /* 0x000fe20000010000 */
[----:B------:R-:W-:Y:S01]  /*2a10*/  FSEL R120, R87, RZ, P1 ;  /* 0x000000ff57787208 */ /* 0x000fe20000800000 */
[----:B------:R-:W-:Y:S01]  /*2a20*/  FFMA.FTZ R87, R201, R100, R69 ;  /* 0x00000064c9577223 */ /* 0x000fe20000010045 */
[----:B------:R-:W-:Y:S01]  /*2a30*/  FSEL R113, R101, RZ, P4 ;  /* 0x000000ff65717208 */ /* 0x000fe20002000000 */
[C---:B------:R-:W-:Y:S01]  /*2a40*/  FFMA.FTZ R101, R201.reuse, R108, R71 ;  /* 0x0000006cc9657223 */ /* 0x040fe20000010047 */
[C---:B------:R-:W-:Y:S01]  /*2a50*/  FFMA.FTZ R103, R201.reuse, R103, R72 ;  /* 0x00000067c9677223 */ /* 0x040fe20000010048 */
[C---:B------:R-:W-:Y:S01]  /*2a60*/  FFMA.FTZ R105, R201.reuse, R110, R73 ;  /* 0x0000006ec9697223 */ /* 0x040fe20000010049 */
[C---:B------:R-:W-:Y:S01]  /*2a70*/  FFMA.FTZ R209, R201.reuse, R209, R74 ;  /* 0x000000d1c9d17223 */ /* 0x040fe2000001004a */
[----:B------:R-:W-:Y:S01]  /*2a80*/  FFMA.FTZ R201, R201, R116, R75 ;  /* 0x00000074c9c97223 */ /* 0x000fe2000001004b */
[C---:B------:R-:W-:Y:S01]  /*2a90*/  LOP3.LUT P2, RZ, R188.reuse, 0xff0000, RZ, 0xc0, !PT ;  /* 0x00ff0000bcff7812 */ /* 0x040fe2000784c0ff */
[-C--:B------:R-:W-:Y:S01]  /*2aa0*/  FMUL.FTZ R110, R103, R200.reuse ;  /* 0x000000c8676e7220 */ /* 0x080fe20000410000 */
[-C--:B------:R-:W-:Y:S01]  /*2ab0*/  FMUL.FTZ R116, R105, R200.reuse ;  /* 0x000000c869747220 */ /* 0x080fe20000410000 */
[-C--:B------:R-:W-:Y:S01]  /*2ac0*/  FMUL.FTZ R107, R87, R200.reuse ;  /* 0x000000c8576b7220 */ /* 0x080fe20000410000 */
[-C--:B------:R-:W-:Y:S01]  /*2ad0*/  FMUL.FTZ R108, R101, R200.reuse ;  /* 0x000000c8656c7220 */ /* 0x080fe20000410000 */
[-C--:B------:R-:W-:Y:S01]  /*2ae0*/  FMUL.FTZ R209, R209, R200.reuse ;  /* 0x000000c8d1d17220 */ /* 0x080fe20000410000 */
[----:B------:R-:W-:Y:S01]  /*2af0*/  FMUL.FTZ R201, R201, R200 ;  /* 0x000000c8c9c97220 */ /* 0x000fe20000410000 */
[----:B------:R-:W-:Y:S01]  /*2b00*/  ISETP.GE.U32.AND P1, PT, R188, RZ, PT ;  /* 0x000000ffbc00720c */ /* 0x000fe20003f26070 */
[----:B0-----:R-:W-:Y:S01]  /*2b10*/  IMAD.WIDE.U32 R104, R199, 0x10, R84 ;  /* 0x00000010c7687825 */ /* 0x001fe200078e0054 */
[----:B------:R-:W-:-:S03]  /*2b20*/  FSEL R115, R102, RZ, P2 ;  /* 0x000000ff66737208 */ /* 0x000fc60001000000 */
        /* <DEDUP_REMOVED lines=9> */
[----:B------:R-:W-:Y:S01]  /*2bc0*/  FMUL.FTZ R108, R108, UR4 ;  /* 0x000000046c6c7c20 */ /* 0x000fe20008410000 */
[----:B------:R-:W-:Y:S01]  /*2bd0*/  LOP3.LUT P5, RZ, R188, 0xff00, RZ, 0xc0, !PT ;  /* 0x0000ff00bcff7812 */ /* 0x000fe200078ac0ff */
[----:B------:R-:W-:Y:S01]  /*2be0*/  IMAD.WIDE.U32 R198, R198, 0x10, R84 ;  /* 0x00000010c6c67825 */ /* 0x000fe200078e0054 */
[----:B------:R-:W-:Y:S02]  /*2bf0*/  LOP3.LUT P6, RZ, R188, 0xff000000, RZ, 0xc0, !PT ;  /* 0xff000000bcff7812 */ /* 0x000fe400078cc0ff */
[C---:B------:R-:W-:Y:S02]  /*2c00*/  LOP3.LUT P2, RZ, R189.reuse, 0xff0000, RZ, 0xc0, !PT ;  /* 0x00ff0000bdff7812 */ /* 0x040fe4000784c0ff */
[----:B------:R-:W-:Y:S02]  /*2c10*/  ISETP.GE.U32.AND.EX P1, PT, R189, 0x1000000, PT, P1 ;  /* 0x01000000bd00780c */ /* 0x000fe40003f26110 */
[----:B------:R-:W-:-:S02]  /*2c20*/  F2FP.F16.F32.PACK_AB R85, R91, R88 ;  /* 0x000000585b55723e */ /* 0x000fc400000000ff */
[----:B------:R-:W-:Y:S02]  /*2c30*/  F2FP.F16.F32.PACK_AB R87, R125, R90 ;  /* 0x0000005a7d57723e */ /* 0x000fe400000000ff */
[----:B------:R-:W-:Y:S02]  /*2c40*/  F2FP.F16.F32.PACK_AB R89, R94, R89 ;  /* 0x000000595e59723e */ /* 0x000fe400000000ff */
[----:B------:R-:W-:Y:S02]  /*2c50*/  F2FP.F16.F32.PACK_AB R88, R123, R92 ;  /* 0x0000005c7b58723e */ /* 0x000fe400000000ff */
[----:B------:R-:W-:Y:S02]  /*2c60*/  F2FP.F16.F32.PACK_AB R90, R96, R95 ;  /* 0x0000005f605a723e */ /* 0x000fe400000000ff */
[----:B------:R-:W-:Y:S02]  /*2c70*/  F2FP.F16.F32.PACK_AB R94, R114, R97 ;  /* 0x00000061725e723e */ /* 0x000fe400000000ff */
[----:B------:R-:W-:-:S02]  /*2c80*/  F2FP.F16.F32.PACK_AB R92, R109, R98 ;  /* 0x000000626d5c723e */ /* 0x000fc400000000ff */
[----:B------:R-:W-:Y:S02]  /*2c90*/  F2FP.F16.F32.PACK_AB R91, R117, R106 ;  /* 0x0000006a755b723e */ /* 0x000fe400000000ff */
[----:B------:R-:W-:Y:S02]  /*2ca0*/  F2FP.F16.F32.PACK_AB R95, R120, R99 ;  /* 0x00000063785f723e */ /* 0x000fe400000000ff */
[----:B------:R-:W-:Y:S02]  /*2cb0*/  FSEL R98, R110, RZ, P3 ;  /* 0x000000ff6e627208 */ /* 0x000fe40001800000 */
        /* <DEDUP_REMOVED lines=13> */
[----:B------:R-:W-:-:S03]  /*2d90*/  F2FP.F16.F32.PACK_AB R96, R96, R113 ;  /* 0x000000716060723e */ /* 0x000fc600000000ff */
[----:B------:R1:W-:Y:S04]  /*2da0*/  STG.E.128 desc[UR6][R104.64], R92 ;  /* 0x0000005c68007986 */ /* 0x0003e8000c101d06 */
[----:B------:R1:W-:Y:S01]  /*2db0*/  STG.E.128 desc[UR6][R198.64], R96 ;  /* 0x00000060c6007986 */ /* 0x0003e2000c101d06 */
[----:B------:R-:W-:Y:S05]  /*2dc0*/  BRA `(.L_x_12271) ;  /* 0x0000003000587947 */ /* 0x000fea0003800000 */
.L_x_12270:
[-CC-:B------:R-:W-:Y:S01]  /*2dd0*/  FFMA.FTZ R85, R85, R202.reuse, R131.reuse ;  /* 0x000000ca55557223 */ /* 0x180fe20000010083 */
[-CC-:B------:R-:W-:Y:S01]  /*2de0*/  FFMA.FTZ R84, R84, R202.reuse, R131.reuse ;  /* 0x000000ca54547223 */ /* 0x180fe20000010083 */
[----:B-----5:R-:W-:Y:S01]  /*2df0*/  LOP3.LUT P3, RZ, R194, 0xff, RZ, 0xc0, !PT ;  /* 0x000000ffc2ff7812 */ /* 0x020fe2000786c0ff */
[-C--:B------:R-:W-:Y:S01]  /*2e00*/  FFMA.FTZ R212, R86, R202.reuse, R131 ;  /* 0x000000ca56d47223 */ /* 0x080fe20000010083 */
[----:B------:R-:W-:Y:S01]  /*2e10*/  FADD.FTZ R76, R248, -R85 ;  /* 0x80000055f84c7221 */ /* 0x000fe20000010000 */
[----:B------:R-:W-:Y:S01]  /*2e20*/  FADD.FTZ R78, R87, -R84 ;  /* 0x80000054574e7221 */ /* 0x000fe20000010000 */
[-CC-:B------:R-:W-:Y:S01]  /*2e30*/  FFMA.FTZ R221, R127, R202.reuse, R131.reuse ;  /* 0x000000ca7fdd7223 */ /* 0x180fe20000010083 */
[----:B------:R-:W-:Y:S01]  /*2e40*/  FFMA.FTZ R92, R92, R202, R131 ;  /* 0x000000ca5c5c7223 */ /* 0x000fe20000010083 */
[C---:B------:R-:W-:Y:S01]  /*2e50*/  FFMA.FTZ R76, R201.reuse, R76, R44 ;  /* 0x0000004cc94c7223 */ /* 0x040fe2000001002c */
[----:B------:R-:W-:Y:S01]  /*2e60*/  FFMA.FTZ R77, R201, R78, R45 ;  /* 0x0000004ec94d7223 */ /* 0x000fe2000001002d */
[----:B------:R-:W-:Y:S01]  /*2e70*/  FFMA.FTZ R227, R125, R202, R131 ;  /* 0x000000ca7de37223 */ /* 0x000fe20000010083 */
[----:B------:R-:W-:Y:S01]  /*2e80*/  FADD.FTZ R123, R123, -R92 ;  /* 0x8000005c7b7b7221 */ /* 0x000fe20000010000 */
[-C--:B------:R-:W-:Y:S01]  /*2e90*/  FMUL.FTZ R78, R76, R200.reuse ;  /* 0x000000c84c4e7220 */ /* 0x080fe20000410000 */
[----:B------:R-:W-:Y:S01]  /*2ea0*/  FMUL.FTZ R79, R77, R200 ;  /* 0x000000c84d4f7220 */ /* 0x000fe20000410000 */
[----:B------:R-:W-:Y:S01]  /*2eb0*/  FADD.FTZ R92, R88, -R227 ;  /* 0x800000e3585c7221 */ /* 0x000fe20000010000 */
[-CC-:B------:R-:W-:Y:S01]  /*2ec0*/  FFMA.FTZ R196, R196, R202.reuse, R131.reuse ;  /* 0x000000cac4c47223 */ /* 0x180fe20000010083 */
[----:B------:R-:W-:Y:S01]  /*2ed0*/  FMUL.FTZ R78, R78, UR4 ;  /* 0x000000044e4e7c20 */ /* 0x000fe20008410000 */
[----:B------:R-:W-:Y:S01]  /*2ee0*/  FFMA.FTZ R86, R101, R202, R131 ;  /* 0x000000ca65567223 */ /* 0x000fe20000010083 */
[C---:B------:R-:W-:Y:S01]  /*2ef0*/  LOP3.LUT P5, RZ, R194.reuse, 0xff0000, RZ, 0xc0, !PT ;  /* 0x00ff0000c2ff7812 */ /* 0x040fe200078ac0ff */
[----:B------:R-:W-:Y:S01]  /*2f00*/  FMUL.FTZ R79, R79, UR4 ;  /* 0x000000044f4f7c20 */ /* 0x000fe20008410000 */
[----:B------:R-:W-:Y:S01]  /*2f10*/  LOP3.LUT P4, RZ, R194, 0xff00, RZ, 0xc0, !PT ;  /* 0x0000ff00c2ff7812 */ /* 0x000fe2000788c0ff */
[----:B------:R-:W-:Y:S01]  /*2f20*/  FFMA.FTZ R101, R201, R92, R49 ;  /* 0x0000005cc9657223 */ /* 0x000fe20000010031 */
[----:B------:R-:W-:Y:S01]  /*2f30*/  FSEL R127, R78, RZ, P3 ;  /* 0x000000ff4e7f7208 */ /* 0x000fe20001800000 */
[----:B------:R-:W-:Y:S01]  /*2f40*/  FADD.FTZ R78, R197, -R212 ;  /* 0x800000d4c54e7221 */ /* 0x000fe20000010000 */
[----:B------:R-:W-:Y:S01]  /*2f50*/  FADD.FTZ R196, R111, -R196 ;  /* 0x800000c46fc47221 */ /* 0x000fe20000010000 */
[-CC-:B------:R-:W-:Y:S01]  /*2f60*/  FFMA.FTZ R223, R109, R202.reuse, R131.reuse ;  /* 0x000000ca6ddf7223 */ /* 0x180fe20000010083 */
[--C-:B------:R-:W-:Y:S01]  /*2f70*/  FFMA.FTZ R109, R120, R202, R131.reuse ;  /* 0x000000ca786d7223 */ /* 0x100fe20000010083 */
[----:B------:R-:W-:Y:S01]  /*2f80*/  FFMA.FTZ R78, R201, R78, R46 ;  /* 0x0000004ec94e7223 */ /* 0x000fe2000001002e */
[-CC-:B------:R-:W-:Y:S01]  /*2f90*/  FFMA.FTZ R229, R208, R202.reuse, R131.reuse ;  /* 0x000000cad0e57223 */ /* 0x180fe20000010083 */
[--C-:B0-----:R-:W-:Y:S01]  /*2fa0*/  FFMA.FTZ R93, R119, R202, R131.reuse ;  /* 0x000000ca775d7223 */ /* 0x101fe20000010083 */
[----:B------:R-:W-:Y:S01]  /*2fb0*/  FSEL R120, R79, RZ, P4 ;  /* 0x000000ff4f787208 */ /* 0x000fe20002000000 */
[----:B------:R-:W-:Y:S01]  /*2fc0*/  FMUL.FTZ R88, R78, R200 ;  /* 0x000000c84e587220 */ /* 0x000fe20000410000 */
[----:B------:R-:W-:Y:S01]  /*2fd0*/  FFMA.FTZ R119, R122, R202, R131 ;  /* 0x000000ca7a777223 */ /* 0x000fe20000010083 */
[----:B------:R-:W-:Y:S01]  /*2fe0*/  FFMA.FTZ R79, R201, R196, R47 ;  /* 0x000000c4c94f7223 */ /* 0x000fe2000001002f */
[----:B------:R-:W-:Y:S01]  /*2ff0*/  FADD.FTZ R122, R96, -R223 ;  /* 0x800000df607a7221 */ /* 0x000fe20000010000 */
[----:B------:R-:W-:Y:S01]  /*3000*/  FMUL.FTZ R88, R88, UR4 ;  /* 0x0000000458587c20 */ /* 0x000fe20008410000 */
[-CC-:B------:R-:W-:Y:S01]  /*3010*/  FFMA.FTZ R208, R89, R202.reuse, R131.reuse ;  /* 0x000000ca59d07223 */ /* 0x180fe20000010083 */
[----:B------:R-:W-:Y:S01]  /*3020*/  FFMA.FTZ R217, R100, R202, R131 ;  /* 0x000000ca64d97223 */ /* 0x000fe20000010083 */
[----:B------:R-:W-:Y:S01]  /*3030*/  ISETP.GE.U32.AND P1, PT, R194, RZ, PT ;  /* 0x000000ffc200720c */ /* 0x000fe20003f26070 */
[----:B------:R-:W-:Y:S01]  /*3040*/  FADD.FTZ R229, R90, -R229 ;  /* 0x800000e55ae57221 */ /* 0x000fe20000010000 */
[----:B------:R-:W-:Y:S01]  /*3050*/  FSEL R111, R88, RZ, P5 ;  /* 0x000000ff586f7208 */ /* 0x000fe20002800000 */
[----:B------:R-:W-:Y:S01]  /*3060*/  FMUL.FTZ R88, R101, R200 ;  /* 0x000000c865587220 */ /* 0x000fe20000410000 */
[----:B------:R-:W-:Y:S01]  /*3070*/  FFMA.FTZ R100, R201, R123, R48 ;  /* 0x0000007bc9647223 */ /* 0x000fe20000010030 */
[----:B------:R-:W-:Y:S01]  /*3080*/  FFMA.FTZ R87, R97, R202, R131 ;  /* 0x000000ca61577223 */ /* 0x000fe20000010083 */
[----:B------:R-:W-:Y:S01]  /*3090*/  LOP3.LUT P3, RZ, R195, 0xff00, RZ, 0xc0, !PT ;  /* 0x0000ff00c3ff7812 */ /* 0x000fe2000786c0ff */
[----:B------:R-:W-:Y:S01]  /*30a0*/  FMUL.FTZ R88, R88, UR4 ;  /* 0x0000000458587c20 */ /* 0x000fe20008410000 */
[----:B------:R-:W-:Y:S01]  /*30b0*/  FMUL.FTZ R90, R79, R200 ;  /* 0x000000c84f5a7220 */ /* 0x000fe20000410000 */
[----:B------:R-:W-:Y:S01]  /*30c0*/  FFMA.FTZ R97, R201, R122, R53 ;  /* 0x0000007ac9617223 */ /* 0x000fe20000010035 */
[----:B------:R-:W-:Y:S01]  /*30d0*/  FADD.FTZ R208, R91, -R208 ;  /* 0x800000d05bd07221 */ /* 0x000fe20000010000 */
[--C-:B------:R-:W-:Y:S01]  /*30e0*/  FFMA.FTZ R225, R204, R202, R131.reuse ;  /* 0x000000cacce17223 */ /* 0x100fe20000010083 */
[C---:B------:R-:W-:Y:S01]  /*30f0*/  LOP3.LUT P2, RZ, R195.reuse, 0xff, RZ, 0xc0, !PT ;  /* 0x000000ffc3ff7812 */ /* 0x040fe2000784c0ff */
[----:B------:R-:W-:Y:S01]  /*3100*/  FMUL.FTZ R91, R100, R200 ;  /* 0x000000c8645b7220 */ /* 0x000fe20000410000 */
[C---:B------:R-:W-:Y:S01]  /*3110*/  LOP3.LUT P4, RZ, R195.reuse, 0xff0000, RZ, 0xc0, !PT ;  /* 0x00ff0000c3ff7812 */ /* 0x040fe2000788c0ff */
[----:B------:R-:W-:Y:S01]  /*3120*/  FMUL.FTZ R90, R90, UR4 ;  /* 0x000000045a5a7c20 */ /* 0x000fe20008410000 */
[----:B------:R-:W-:Y:S01]  /*3130*/  ISETP.GE.U32.AND.EX P1, PT, R195, 0x1000000, PT, P1 ;  /* 0x01000000c300780c */ /* 0x000fe20003f26110 */
[----:B------:R-:W-:Y:S01]  /*3140*/  FFMA.FTZ R83, R102, R202, R131 ;  /* 0x000000ca66537223 */ /* 0x000fe20000010083 */
[----:B------:R-:W-:Y:S01]  /*3150*/  FSEL R195, R88, RZ, P3 ;  /* 0x000000ff58c37208 */ /* 0x000fe20001800000 */
[----:B------:R-:W-:Y:S01]  /*3160*/  FMUL.FTZ R88, R97, R200 ;  /* 0x000000c861587220 */ /* 0x000fe20000410000 */
[----:B------:R-:W-:Y:S01]  /*3170*/  LOP3.LUT P6, RZ, R194, 0xff000000, RZ, 0xc0, !PT ;  /* 0xff000000c2ff7812 */ /* 0x000fe200078cc0ff */
[----:B------:R-:W-:Y:S01]  /*3180*/  FADD.FTZ R225, R218, -R225 ;  /* 0x800000e1dae17221 */ /* 0x000fe20000010000 */
[----:B------:R-:W-:Y:S01]  /*3190*/  FMUL.FTZ R91, R91, UR4 ;  /* 0x000000045b5b7c20 */ /* 0x000fe20008410000 */
[-CC-:B------:R-:W-:Y:S01]  /*31a0*/  FFMA.FTZ R80, R103, R202.reuse, R131.reuse ;  /* 0x000000ca67507223 */ /* 0x180fe20000010083 */
[----:B------:R-:W-:Y:S01]  /*31b0*/  FFMA.FTZ R125, R124, R202, R131 ;  /* 0x000000ca7c7d7223 */ /* 0x000fe20000010083 */
[C---:B------:R-:W-:Y:S01]  /*31c0*/  FFMA.FTZ R102, R201.reuse, R229, R50 ;  /* 0x000000e5c9667223 */ /* 0x040fe20000010032 */
[----:B------:R-:W-:Y:S01]  /*31d0*/  FSEL R124, R90, RZ, P6 ;  /* 0x000000ff5a7c7208 */ /* 0x000fe20003000000 */
[----:B------:R-:W-:Y:S01]  /*31e0*/  FFMA.FTZ R103, R201, R208, R51 ;  /* 0x000000d0c9677223 */ /* 0x000fe20000010033 */
[----:B------:R-:W-:Y:S01]  /*31f0*/  FMUL.FTZ R88, R88, UR4 ;  /* 0x0000000458587c20 */ /* 0x000fe20008410000 */
[-CC-:B------:R-:W-:Y:S01]  /*3200*/  FFMA.FTZ R84, R207, R202.reuse, R131.reuse ;  /* 0x000000cacf547223 */ /* 0x180fe20000010083 */
[----:B------:R-:W-:Y:S01]  /*3210*/  LOP3.LUT P6, RZ, R192, 0xff00, RZ, 0xc0, !PT ;  /* 0x0000ff00c0ff7812 */ /* 0x000fe200078cc0ff */
[--C-:B------:R-:W-:Y:S01]  /*3220*/  FFMA.FTZ R207, R126, R202, R131.reuse ;  /* 0x000000ca7ecf7223 */ /* 0x100fe20000010083 */
[----:B------:R-:W-:Y:S01]  /*3230*/  FFMA.FTZ R96, R201, R225, R52 ;  /* 0x000000e1c9607223 */ /* 0x000fe20000010034 */
[----:B------:R-:W-:Y:S01]  /*3240*/  FSEL R126, R91, RZ, P2 ;  /* 0x000000ff5b7e7208 */ /* 0x000fe20001000000 */
[-C--:B------:R-:W-:Y:S01]  /*3250*/  FMUL.FTZ R90, R102, R200.reuse ;  /* 0x000000c8665a7220 */ /* 0x080fe20000410000 */
[----:B------:R-:W-:Y:S01]  /*3260*/  FMUL.FTZ R91, R103, R200 ;  /* 0x000000c8675b7220 */ /* 0x000fe20000410000 */
[----:B------:R-:W-:Y:S01]  /*3270*/  FFMA.FTZ R89, R206, R202, R131 ;  /* 0x000000cace597223 */ /* 0x000fe20000010083 */
[----:B------:R-:W-:Y:S01]  /*3280*/  FSEL R197, R88, RZ, P6 ;  /* 0x000000ff58c57208 */ /* 0x000fe20003000000 */
[----:B------:R-:W-:Y:S01]  /*3290*/  FMUL.FTZ R92, R96, R200 ;  /* 0x000000c8605c7220 */ /* 0x000fe20000410000 */
[----:B------:R-:W-:Y:S01]  /*32a0*/  FADD.FTZ R88, R98, -R93 ;  /* 0x8000005d62587221 */ /* 0x000fe20000010000 */
[----:B------:R-:W-:Y:S01]  /*32b0*/  FMUL.FTZ R90, R90, UR4 ;  /* 0x000000045a5a7c20 */ /* 0x000fe20008410000 */
[-CC-:B------:R-:W-:Y:S01]  /*32c0*/  FFMA.FTZ R81, R110, R202.reuse, R131.reuse ;  /* 0x000000ca6e517223 */ /* 0x180fe20000010083 */
[----:B------:R-:W-:Y:S01]  /*32d0*/  FMUL.FTZ R91, R91, UR4 ;  /* 0x000000045b5b7c20 */ /* 0x000fe20008410000 */
[----:B------:R-:W-:Y:S01]  /*32e0*/  FFMA.FTZ R110, R99, R202, R131 ;  /* 0x000000ca636e7223 */ /* 0x000fe20000010083 */
[----:B------:R-:W-:Y:S01]  /*32f0*/  FADD.FTZ R89, R94, -R89 ;  /* 0x800000595e597221 */ /* 0x000fe20000010000 */
[----:B------:R-:W-:Y:S01]  /*3300*/  FMUL.FTZ R92, R92, UR4 ;  /* 0x000000045c5c7c20 */ /* 0x000fe20008410000 */
[----:B------:R-:W-:Y:S01]  /*3310*/  FFMA.FTZ R99, R201, R88, R55 ;  /* 0x00000058c9637223 */ /* 0x000fe20000010037 */
[----:B------:R-:W-:Y:S01]  /*3320*/  LOP3.LUT P5, RZ, R192, 0xff, RZ, 0xc0, !PT ;  /* 0x000000ffc0ff7812 */ /* 0x000fe200078ac0ff */
[----:B------:R-:W-:Y:S01]  /*3330*/  FFMA.FTZ R82, R209, R202, R131 ;  /* 0x000000cad1527223 */ /* 0x000fe20000010083 */
[----:B------:R-:W-:Y:S01]  /*3340*/  FSEL R194, R90, RZ, P4 ;  /* 0x000000ff5ac27208 */ /* 0x000fe20002000000 */
[----:B------:R-:W-:Y:S01]  /*3350*/  FADD.FTZ R217, R220, -R217 ;  /* 0x800000d9dcd97221 */ /* 0x000fe20000010000 */
[----:B------:R-:W-:Y:S01]  /*3360*/  FSEL R209, R91, RZ, P1 ;  /* 0x000000ff5bd17208 */ /* 0x000fe20000800000 */
[----:B------:R-:W-:Y:S01]  /*3370*/  FFMA.FTZ R98, R201, R89, R54 ;  /* 0x00000059c9627223 */ /* 0x000fe20000010036 */
[----:B------:R-:W-:Y:S01]  /*3380*/  FADD.FTZ R90, R117, -R84 ;  /* 0x80000054755a7221 */ /* 0x000fe20000010000 */
[C---:B------:R-:W-:Y:S01]  /*3390*/  LOP3.LUT P2, RZ, R192.reuse, 0xff0000, RZ, 0xc0, !PT ;  /* 0x00ff0000c0ff7812 */ /* 0x040fe2000784c0ff */
[-C--:B------:R-:W-:Y:S01]  /*33a0*/  FMUL.FTZ R84, R99, R200.reuse ;  /* 0x000000c863547220 */ /* 0x080fe20000410000 */
[----:B------:R-:W-:Y:S01]  /*33b0*/  LOP3.LUT P3, RZ, R192, 0xff000000, RZ, 0xc0, !PT ;  /* 0xff000000c0ff7812 */ /* 0x000fe2000786c0ff */
[----:B------:R-:W-:Y:S01]  /*33c0*/  FADD.FTZ R106, R106, -R221 ;  /* 0x800000dd6a6a7221 */ /* 0x000fe20000010000 */
[----:B------:R-:W-:Y:S01]  /*33d0*/  ISETP.GE.U32.AND P1, PT, R192, RZ, PT ;  /* 0x000000ffc000720c */ /* 0x000fe20003f26070 */
[----:B------:R-:W-:Y:S01]  /*33e0*/  FMUL.FTZ R88, R98, R200 ;  /* 0x000000c862587220 */ /* 0x000fe20000410000 */
[----:B------:R-:W-:Y:S01]  /*33f0*/  FSEL R192, R92, RZ, P5 ;  /* 0x000000ff5cc07208 */ /* 0x000fe20002800000 */
[C---:B------:R-:W-:Y:S01]  /*3400*/  FFMA.FTZ R92, R201.reuse, R217, R56 ;  /* 0x000000d9c95c7223 */ /* 0x040fe20000010038 */
[----:B------:R-:W-:Y:S01]  /*3410*/  FMUL.FTZ R84, R84, UR4 ;  /* 0x0000000454547c20 */ /* 0x000fe20008410000 */
[----:B------:R-:W-:Y:S01]  /*3420*/  FFMA.FTZ R219, R108, R202, R131 ;  /* 0x000000ca6cdb7223 */ /* 0x000fe20000010083 */
[----:B------:R-:W-:Y:S01]  /*3430*/  FFMA.FTZ R93, R201, R106, R57 ;  /* 0x0000006ac95d7223 */ /* 0x000fe20000010039 */
[----:B------:R-:W-:Y:S01]  /*3440*/  FMUL.FTZ R89, R92, R200 ;  /* 0x000000c85c597220 */ /* 0x000fe20000410000 */
[----:B------:R-:W-:Y:S01]  /*3450*/  FFMA.FTZ R210, R210, R202, R131 ;  /* 0x000000cad2d27223 */ /* 0x000fe20000010083 */
[----:B------:R-:W-:Y:S01]  /*3460*/  FMUL.FTZ R88, R88, UR4 ;  /* 0x0000000458587c20 */ /* 0x000fe20008410000 */
[----:B------:R-:W-:Y:S01]  /*3470*/  FADD.FTZ R219, R230, -R219 ;  /* 0x800000dbe6db7221 */ /* 0x000fe20000010000 */
[----:B------:R-:W-:Y:S01]  /*3480*/  FADD.FTZ R122, R95, -R86 ;  /* 0x800000565f7a7221 */ /* 0x000fe20000010000 */
[----:B------:R-:W-:Y:S01]  /*3490*/  FSEL R196, R84, RZ, P3 ;  /* 0x000000ff54c47208 */ /* 0x000fe20001800000 */
[----:B------:R-:W-:Y:S01]  /*34a0*/  FMUL.FTZ R89, R89, UR4 ;  /* 0x0000000459597c20 */ /* 0x000fe20008410000 */
[----:B------:R-:W-:Y:S01]  /*34b0*/  FMUL.FTZ R84, R93, R200 ;  /* 0x000000c85d547220 */ /* 0x000fe20000410000 */
[----:B------:R-:W-:Y:S01]  /*34c0*/  FFMA.FTZ R95, R201, R90, R59 ;  /* 0x0000005ac95f7223 */ /* 0x000fe2000001003b */
[----:B------:R-:W-:Y:S01]  /*34d0*/  LOP3.LUT P4, RZ, R193, 0xff, RZ, 0xc0, !PT ;  /* 0x000000ffc1ff7812 */ /* 0x000fe2000788c0ff */
[----:B------:R-:W-:Y:S01]  /*34e0*/  FADD.FTZ R91, R121, -R210 ;  /* 0x800000d2795b7221 */ /* 0x000fe20000010000 */
[----:B------:R-:W-:Y:S01]  /*34f0*/  FSEL R121, R88, RZ, P2 ;  /* 0x000000ff58797208 */ /* 0x000fe20001000000 */
[----:B------:R-:W-:Y:S01]  /*3500*/  FFMA.FTZ R88, R201, R219, R60 ;  /* 0x000000dbc9587223 */ /* 0x000fe2000001003c */
[C---:B------:R-:W-:Y:S01]  /*3510*/  LOP3.LUT P5, RZ, R193.reuse, 0xff00, RZ, 0xc0, !PT ;  /* 0x0000ff00c1ff7812 */ /* 0x040fe200078ac0ff */
[----:B------:R-:W-:Y:S01]  /*3520*/  FMUL.FTZ R84, R84, UR4 ;  /* 0x0000000454547c20 */ /* 0x000fe20008410000 */
[----:B------:R-:W-:Y:S01]  /*3530*/  LOP3.LUT P6, RZ, R193, 0xff0000, RZ, 0xc0, !PT ;  /* 0x00ff0000c1ff7812 */ /* 0x000fe200078cc0ff */
[----:B------:R-:W-:Y:S01]  /*3540*/  FMUL.FTZ R90, R95, R200 ;  /* 0x000000c85f5a7220 */ /* 0x000fe20000410000 */
[----:B------:R-:W-:Y:S01]  /*3550*/  ISETP.GE.U32.AND.EX P1, PT, R193, 0x1000000, PT, P1 ;  /* 0x01000000c100780c */ /* 0x000fe20003f26110 */
[----:B------:R-:W-:Y:S01]  /*3560*/  FFMA.FTZ R85, R118, R202, R131 ;  /* 0x000000ca76557223 */ /* 0x000fe20000010083 */
[----:B------:R-:W-:Y:S01]  /*3570*/  FSEL R193, R89, RZ, P4 ;  /* 0x000000ff59c17208 */ /* 0x000fe20002000000 */
[C---:B------:R-:W-:Y:S01]  /*3580*/  FFMA.FTZ R94, R201.reuse, R91, R58 ;  /* 0x0000005bc95e7223 */ /* 0x040fe2000001003a */
[----:B------:R-:W-:Y:S01]  /*3590*/  FFMA.FTZ R89, R201, R122, R61 ;  /* 0x0000007ac9597223 */ /* 0x000fe2000001003d */
[-CC-:B------:R-:W-:Y:S01]  /*35a0*/  FFMA.FTZ R108, R211, R202.reuse, R131.reuse ;  /* 0x000000cad36c7223 */ /* 0x180fe20000010083 */
[--C-:B------:R-:W-:Y:S01]  /*35b0*/  FFMA.FTZ R118, R213, R202, R131.reuse ;  /* 0x000000cad5767223 */ /* 0x100fe20000010083 */
[----:B------:R-:W-:Y:S01]  /*35c0*/  FMUL.FTZ R91, R88, R200 ;  /* 0x000000c8585b7220 */ /* 0x000fe20000410000 */
[----:B------:R-:W-:Y:S01]  /*35d0*/  FFMA.FTZ R131, R215, R202, R131 ;  /* 0x000000cad7837223 */ /* 0x000fe20000010083 */
[----:B------:R-:W-:Y:S01]  /*35e0*/  FMUL.FTZ R90, R90, UR4 ;  /* 0x000000045a5a7c20 */ /* 0x000fe20008410000 */
[----:B------:R-:W-:Y:S01]  /*35f0*/  FSEL R202, R84, RZ, P5 ;  /* 0x000000ff54ca7208 */ /* 0x000fe20002800000 */
[----:B------:R-:W-:Y:S01]  /*3600*/  FMUL.FTZ R84, R89, R200 ;  /* 0x000000c859547220 */ /* 0x000fe20000410000 */
[----:B------:R-:W-:Y:S01]  /*3610*/  FADD.FTZ R81, R112, -R81 ;  /* 0x8000005170517221 */ /* 0x000fe20000010000 */
[----:B------:R-:W-:Y:S01]  /*3620*/  FMUL.FTZ R91, R91, UR4 ;  /* 0x000000045b5b7c20 */ /* 0x000fe20008410000 */
[----:B------:R-:W-:Y:S01]  /*3630*/  LOP3.LUT P2, RZ, R190, 0xff, RZ, 0xc0, !PT ;  /* 0x000000ffbeff7812 */ /* 0x000fe2000784c0ff */
[----:B------:R-:W-:Y:S01]  /*3640*/  FADD.FTZ R80, R113, -R80 ;  /* 0x8000005071507221 */ /* 0x000fe20000010000 */
[----:B------:R-:W-:Y:S01]  /*3650*/  FSEL R211, R90, RZ, P1 ;  /* 0x000000ff5ad37208 */ /* 0x000fe20000800000 */
[----:B------:R-:W-:Y:S01]  /*3660*/  FMUL.FTZ R84, R84, UR4 ;  /* 0x0000000454547c20 */ /* 0x000fe20008410000 */
[----:B------:R-:W-:Y:S01]  /*3670*/  FFMA.FTZ R90, R201, R81, R62 ;  /* 0x00000051c95a7223 */ /* 0x000fe2000001003e */
[----:B------:R-:W-:Y:S01]  /*3680*/  LOP3.LUT P3, RZ, R190, 0xff00, RZ, 0xc0, !PT ;  /* 0x0000ff00beff7812 */ /* 0x000fe2000786c0ff */
[----:B------:R-:W-:Y:S01]  /*3690*/  FADD.FTZ R83, R232, -R83 ;  /* 0x80000053e8537221 */ /* 0x000fe20000010000 */
[----:B------:R-:W-:Y:S01]  /*36a0*/  FSEL R123, R91, RZ, P2 ;  /* 0x000000ff5b7b7208 */ /* 0x000fe20001000000 */
[C---:B------:R-:W-:Y:S01]  /*36b0*/  FFMA.FTZ R91, R201.reuse, R80, R63 ;  /* 0x00000050c95b7223 */ /* 0x040fe2000001003f */
[-C--:B------:R-:W-:Y:S01]  /*36c0*/  FMUL.FTZ R86, R94, R200.reuse ;  /* 0x000000c85e567220 */ /* 0x080fe20000410000 */
[-C--:B------:R-:W-:Y:S01]  /*36d0*/  FMUL.FTZ R80, R90, R200.reuse ;  /* 0x000000c85a507220 */ /* 0x080fe20000410000 */
[----:B------:R-:W-:Y:S01]  /*36e0*/  FSEL R122, R84, RZ, P3 ;  /* 0x000000ff547a7208 */ /* 0x000fe20001800000 */
[----:B------:R-:W-:Y:S01]  /*36f0*/  FADD.FTZ R104, R104, -R87 ;  /* 0x8000005768687221 */ /* 0x000fe20000010000 */
[----:B------:R-:W-:Y:S01]  /*3700*/  FFMA.FTZ R84, R201, R83, R64 ;  /* 0x00000053c9547223 */ /* 0x000fe20000010040 */
[----:B------:R-:W-:Y:S01]  /*3710*/  FMUL.FTZ R86, R86, UR4 ;  /* 0x0000000456567c20 */ /* 0x000fe20008410000 */
[-C--:B------:R-:W-:Y:S01]  /*3720*/  FMUL.FTZ R81, R91, R200.reuse ;  /* 0x000000c85b517220 */ /* 0x080fe20000410000 */
[----:B------:R-:W-:Y:S01]  /*3730*/  FMUL.FTZ R80, R80, UR4 ;  /* 0x0000000450507c20 */ /* 0x000fe20008410000 */
[----:B------:R-:W-:Y:S01]  /*3740*/  LOP3.LUT P4, RZ, R190, 0xff0000, RZ, 0xc0, !PT ;  /* 0x00ff0000beff7812 */ /* 0x000fe2000788c0ff */
[----:B------:R-:W-:Y:S01]  /*3750*/  FADD.FTZ R87, R114, -R85 ;  /* 0x8000005572577221 */ /* 0x000fe20000010000 */
[----:B------:R-:W-:Y:S01]  /*3760*/  FADD.FTZ R106, R115, -R82 ;  /* 0x80000052736a7221 */ /* 0x000fe20000010000 */
[----:B------:R-:W-:Y:S01]  /*3770*/  FMUL.FTZ R82, R84, R200 ;  /* 0x000000c854527220 */ /* 0x000fe20000410000 */
[----:B------:R-:W-:Y:S01]  /*3780*/  FFMA.FTZ R85, R201, R104, R65 ;  /* 0x00000068c9557223 */ /* 0x000fe20000010041 */
[----:B------:R-:W-:Y:S01]  /*3790*/  ISETP.GE.U32.AND P1, PT, R190, RZ, PT ;  /* 0x000000ffbe00720c */ /* 0x000fe20003f26070 */
[----:B------:R-:W-:Y:S01]  /*37a0*/  FADD.FTZ R207, R130, -R207 ;  /* 0x800000cf82cf7221 */ /* 0x000fe20000010000 */
[----:B------:R-:W-:Y:S01]  /*37b0*/  FMUL.FTZ R81, R81, UR4 ;  /* 0x0000000451517c20 */ /* 0x000fe20008410000 */
[----:B------:R-:W-:Y:S01]  /*37c0*/  LOP3.LUT P5, RZ, R190, 0xff000000, RZ, 0xc0, !PT ;  /* 0xff000000beff7812 */ /* 0x000fe200078ac0ff */
[----:B------:R-:W-:Y:S01]  /*37d0*/  FMUL.FTZ R82, R82, UR4 ;  /* 0x0000000452527c20 */ /* 0x000fe20008410000 */
[----:B------:R-:W-:Y:S01]  /*37e0*/  FSEL R204, R86, RZ, P6 ;  /* 0x000000ff56cc7208 */ /* 0x000fe20003000000 */
[----:B------:R-:W-:Y:S01]  /*37f0*/  FFMA.FTZ R86, R201, R87, R66 ;  /* 0x00000057c9567223 */ /* 0x000fe20000010042 */
[----:B------:R-:W-:Y:S01]  /*3800*/  FSEL R130, R80, RZ, P4 ;  /* 0x000000ff50827208 */ /* 0x000fe20002000000 */
[----:B------:R-:W-:Y:S01]  /*3810*/  FMUL.FTZ R80, R85, R200 ;  /* 0x000000c855507220 */ /* 0x000fe20000410000 */
[C---:B------:R-:W-:Y:S01]  /*3820*/  LOP3.LUT P6, RZ, R191.reuse, 0xff, RZ, 0xc0, !PT ;  /* 0x000000ffbfff7812 */ /* 0x040fe200078cc0ff */
[----:B------:R-:W0:Y:S01]  /*3830*/  LDC.64 R114, c[0x0][0x478] ;  /* 0x00011e00ff727b82 */ /* 0x000e220000000a00 */
[C---:B------:R-:W-:Y:S01]  /*3840*/  LOP3.LUT P2, RZ, R191.reuse, 0xff00, RZ, 0xc0, !PT ;  /* 0x0000ff00bfff7812 */ /* 0x040fe2000784c0ff */
[----:B------:R-:W-:Y:S01]  /*3850*/  FMUL.FTZ R80, R80, UR4 ;  /* 0x0000000450507c20 */ /* 0x000fe20008410000 */
[----:B------:R-:W-:Y:S01]  /*3860*/  LOP3.LUT P3, RZ, R191, 0xff0000, RZ, 0xc0, !PT ;  /* 0x00ff0000bfff7812 */ /* 0x000fe2000786c0ff */
[----:B------:R-:W-:Y:S01]  /*3870*/  FFMA.FTZ R87, R201, R106, R67 ;  /* 0x0000006ac9577223 */ /* 0x000fe20000010043 */
[----:B------:R-:W-:Y:S01]  /*3880*/  ISETP.GE.U32.AND.EX P1, PT, R191, 0x1000000, PT, P1 ;  /* 0x01000000bf00780c */ /* 0x000fe20003f26110 */
[----:B------:R-:W-:Y:S01]  /*3890*/  FADD.FTZ R116, R116, -R131 ;  /* 0x8000008374747221 */ /* 0x000fe20000010000 */
[----:B------:R-:W-:Y:S01]  /*38a0*/  FSEL R191, R81, RZ, P5 ;  /* 0x000000ff51bf7208 */ /* 0x000fe20002800000 */
[-C--:B------:R-:W-:Y:S01]  /*38b0*/  FMUL.FTZ R81, R86, R200.reuse ;  /* 0x000000c856517220 */ /* 0x080fe20000410000 */
[----:B------:R-:W-:Y:S01]  /*38c0*/  FSEL R190, R82, RZ, P6 ;  /* 0x000000ff52be7208 */ /* 0x000fe20003000000 */
[----:B------:R-:W-:Y:S01]  /*38d0*/  FFMA.FTZ R82, R201, R207, R74 ;  /* 0x000000cfc9527223 */ /* 0x000fe2000001004a */
[----:B------:R-:W-:Y:S01]  /*38e0*/  FSEL R207, R80, RZ, P2 ;  /* 0x000000ff50cf7208 */ /* 0x000fe20001000000 */
[----:B------:R-:W-:Y:S01]  /*38f0*/  FMUL.FTZ R81, R81, UR4 ;  /* 0x0000000451517c20 */ /* 0x000fe20008410000 */
[----:B------:R-:W-:Y:S01]  /*3900*/  LOP3.LUT P4, RZ, R188, 0xff, RZ, 0xc0, !PT ;  /* 0x000000ffbcff7812 */ /* 0x000fe2000788c0ff */
[-C--:B------:R-:W-:Y:S01]  /*3910*/  FMUL.FTZ R80, R82, R200.reuse ;  /* 0x000000c852507220 */ /* 0x080fe20000410000 */
[C---:B------:R-:W-:Y:S01]  /*3920*/  LOP3.LUT P5, RZ, R188.reuse, 0xff00, RZ, 0xc0, !PT ;  /* 0x0000ff00bcff7812 */ /* 0x040fe200078ac0ff */
[----:B------:R-:W-:Y:S01]  /*3930*/  FMUL.FTZ R104, R87, R200 ;  /* 0x000000c857687220 */ /* 0x000fe20000410000 */
[----:B------:R-:W-:Y:S01]  /*3940*/  FSEL R206, R81, RZ, P3 ;  /* 0x000000ff51ce7208 */ /* 0x000fe20001800000 */
[----:B------:R-:W-:Y:S01]  /*3950*/  FFMA.FTZ R83, R201, R116, R75 ;  /* 0x00000074c9537223 */ /* 0x000fe2000001004b */
[----:B------:R-:W-:Y:S01]  /*3960*/  LOP3.LUT P6, RZ, R188, 0xff0000, RZ, 0xc0, !PT ;  /* 0x00ff0000bcff7812 */ /* 0x000fe200078cc0ff */
[----:B------:R-:W-:Y:S01]  /*3970*/  FMUL.FTZ R104, R104, UR4 ;  /* 0x0000000468687c20 */ /* 0x000fe20008410000 */
[C---:B------:R-:W-:Y:S01]  /*3980*/  ISETP.GE.U32.AND P2, PT, R188.reuse, RZ, PT ;  /* 0x000000ffbc00720c */ /* 0x040fe20003f46070 */
[----:B------:R-:W-:Y:S01]  /*3990*/  FMUL.FTZ R106, R83, R200 ;  /* 0x000000c8536a7220 */ /* 0x000fe20000410000 */
[----:B------:R-:W-:Y:S01]  /*39a0*/  LOP3.LUT P3, RZ, R188, 0xff000000, RZ, 0xc0, !PT ;  /* 0xff000000bcff7812 */ /* 0x000fe2000786c0ff */
[----:B------:R-:W-:Y:S01]  /*39b0*/  FMUL.FTZ R188, R80, UR4 ;  /* 0x0000000450bc7c20 */ /* 0x000fe20008410000 */
[----:B------:R-:W-:Y:S01]  /*39c0*/  FSEL R213, R104, RZ, P1 ;  /* 0x000000ff68d57208 */ /* 0x000fe20000800000 */
[----:B------:R-:W1:Y:S01]  /*39d0*/  LDC.64 R80, c[0x0][0x468] ;  /* 0x00011a00ff507b82 */ /* 0x000e620000000a00 */
[----:B------:R-:W-:Y:S01]  /*39e0*/  FMUL.FTZ R106, R106, UR4 ;  /* 0x000000046a6a7c20 */ /* 0x000fe20008410000 */
[----:B------:R-:W-:Y:S01]  /*39f0*/  ISETP.GE.U32.AND.EX P2, PT, R189, 0x1000000, PT, P2 ;  /* 0x01000000bd00780c */ /* 0x000fe20003f46120 */
[----:B0-----:R-:W-:Y:S01]  /*3a00*/  IMAD.WIDE.U32 R116, R205, 0x20, R114 ;  /* 0x00000020cd747825 */ /* 0x001fe200078e0072 */
[----:B------:R-:W-:-:S03]  /*3a10*/  LOP3.LUT P1, RZ, R189, 0xff0000, RZ, 0xc0, !PT ;  /* 0x00ff0000bdff7812 */ /* 0x000fc6000782c0ff */
[----:B------:R-:W-:Y:S01]  /*3a20*/  FADD.FTZ R208, R105, -R110 ;  /* 0x8000006e69d07221 */ /* 0x000fe20000010000 */
[----:B------:R-:W-:Y:S01]  /*3a30*/  FSEL R131, R106, RZ, P2 ;  /* 0x000000ff6a837208 */ /* 0x000fe20001000000 */
[----:B------:R-:W-:Y:S01]  /*3a40*/  FADD.FTZ R210, R107, -R118 ;  /* 0x800000766bd27221 */ /* 0x000fe20000010000 */
[----:B------:R-:W-:Y:S01]  /*3a50*/  FSEL R188, R188, RZ, P1 ;  /* 0x000000ffbcbc7208 */ /* 0x000fe20000800000 */
[----:B------:R1:W-:Y:S01]  /*3a60*/  STG.E.128 desc[UR6][R116.64+0x10], R100 ;  /* 0x0000106474007986 */ /* 0x0003e2000c101d06 */
[C---:B------:R-:W-:Y:S01]  /*3a70*/  LOP3.LUT P2, RZ, R189.reuse, 0xff, RZ, 0xc0, !PT ;  /* 0x000000ffbdff7812 */ /* 0x040fe2000784c0ff */
[----:B------:R-:W-:Y:S01]  /*3a80*/  FADD.FTZ R244, R244, -R109 ;  /* 0x8000006df4f47221 */ /* 0x000fe20000010000 */
[----:B------:R-:W-:Y:S01]  /*3a90*/  LOP3.LUT P1, RZ, R189, 0xff00, RZ, 0xc0, !PT ;  /* 0x0000ff00bdff7812 */ /* 0x000fe2000782c0ff */
[----:B------:R-:W-:Y:S01]  /*3aa0*/  FADD.FTZ R189, R128, -R119 ;  /* 0x8000007780bd7221 */ /* 0x000fe20000010000 */
[----:B------:R-:W-:Y:S01]  /*3ab0*/  F2FP.F16.F32.PACK_AB R107, R209, R194 ;  /* 0x000000c2d16b723e */ /* 0x000fe200000000ff */
[----:B------:R-:W-:Y:S01]  /*3ac0*/  FADD.FTZ R128, R129, -R108 ;  /* 0x8000006c81807221 */ /* 0x000fe20000010000 */
[----:B------:R-:W-:Y:S01]  /*3ad0*/  F2FP.F16.F32.PACK_AB R106, R195, R126 ;  /* 0x0000007ec36a723e */ /* 0x000fe200000000ff */
[----:B------:R-:W-:Y:S01]  /*3ae0*/  FADD.FTZ R125, R246, -R125 ;  /* 0x8000007df67d7221 */ /* 0x000fe20000010000 */
[----:B------:R-:W-:Y:S01]  /*3af0*/  F2FP.F16.F32.PACK_AB R105, R124, R111 ;  /* 0x0000006f7c69723e */ /* 0x000fe200000000ff */
[--C-:B------:R-:W-:Y:S01]  /*3b00*/  IMAD.WIDE.U32 R118, R203, 0x20, R114.reuse ;  /* 0x00000020cb767825 */ /* 0x100fe200078e0072 */
[----:B------:R-:W-:Y:S01]  /*3b10*/  F2FP.F16.F32.PACK_AB R104, R120, R127 ;  /* 0x0000007f7868723e */ /* 0x000fe200000000ff */
[----:B------:R0:W-:Y:S01]  /*3b20*/  STG.E.128 desc[UR6][R116.64], R76 ;  /* 0x0000004c74007986 */ /* 0x0001e2000c101d06 */
[----:B------:R-:W-:Y:S01]  /*3b30*/  F2FP.F16.F32.PACK_AB R109, R196, R121 ;  /* 0x00000079c46d723e */ /* 0x000fe200000000ff */
[----:B------:R-:W-:Y:S01]  /*3b40*/  IMAD.WIDE.U32 R112, R199, 0x20, R114 ;  /* 0x00000020c7707825 */ /* 0x000fe200078e0072 */
[----:B------:R-:W-:-:S02]  /*3b50*/  F2FP.F16.F32.PACK_AB R111, R211, R204 ;  /* 0x000000ccd36f723e */ /* 0x000fc400000000ff */
[----:B------:R-:W-:Y:S01]  /*3b60*/  F2FP.F16.F32.PACK_AB R110, R202, R193 ;  /* 0x000000c1ca6e723e */ /* 0x000fe200000000ff */
[--C-:B-1----:R-:W-:Y:S01]  /*3b70*/  IMAD.WIDE.U32 R100, R205, 0x10, R80.reuse ;  /* 0x00000010cd647825 */ /* 0x102fe200078e0050 */
[----:B------:R-:W-:Y:S02]  /*3b80*/  F2FP.F16.F32.PACK_AB R108, R197, R192 ;  /* 0x000000c0c56c723e */ /* 0x000fe400000000ff */
[----:B------:R-:W-:Y:S01]  /*3b90*/  F2FP.F16.F32.PACK_AB R103, R213, R206 ;  /* 0x000000ced567723e */ /* 0x000fe200000000ff */
[----:B------:R-:W-:Y:S01]  /*3ba0*/  IMAD.WIDE.U32 R120, R203, 0x10, R80 ;  /* 0x00000010cb787825 */ /* 0x000fe200078e0050 */
[----:B------:R1:W-:Y:S01]  /*3bb0*/  STG.E.128 desc[UR6][R100.64], R104 ;  /* 0x0000006864007986 */ /* 0x0003e2000c101d06 */
[----:B------:R-:W-:Y:S02]  /*3bc0*/  F2FP.F16.F32.PACK_AB R102, R207, R190 ;  /* 0x000000becf66723e */ /* 0x000fe400000000ff */
[----:B------:R-:W-:Y:S01]  /*3bd0*/  IMAD.WIDE.U32 R114, R198, 0x20, R114 ;  /* 0x00000020c6727825 */ /* 0x000fe200078e0072 */
[----:B------:R-:W-:Y:S03]  /*3be0*/  STG.E.128 desc[UR6][R118.64], R96 ;  /* 0x0000006076007986 */ /* 0x000fe6000c101d06 */
[----:B0-----:R-:W-:-:S04]  /*3bf0*/  IMAD.WIDE.U32 R116, R199, 0x10, R80 ;  /* 0x00000010c7747825 */ /* 0x001fc800078e0050 */
[C---:B------:R-:W-:Y:S01]  /*3c00*/  FFMA.FTZ R76, R201.reuse, R244, R68 ;  /* 0x000000f4c94c7223 */ /* 0x040fe20000010044 */
[C---:B------:R-:W-:Y:S01]  /*3c10*/  FFMA.FTZ R78, R201.reuse, R189, R70 ;  /* 0x000000bdc94e7223 */ /* 0x040fe20000010046 */
[----:B------:R-:W-:Y:S01]  /*3c20*/  FFMA.FTZ R79, R201, R128, R71 ;  /* 0x00000080c94f7223 */ /* 0x000fe20000010047 */
[----:B------:R-:W-:-:S04]  /*3c30*/  IMAD.WIDE.U32 R198, R198, 0x10, R80 ;  /* 0x00000010c6c67825 */ /* 0x000fc800078e0050 */
[C---:B------:R-:W-:Y:S01]  /*3c40*/  FFMA.FTZ R80, R201.reuse, R125, R72 ;  /* 0x0000007dc9507223 */ /* 0x040fe20000010048 */
[C---:B------:R-:W-:Y:S01]  /*3c50*/  FFMA.FTZ R81, R201.reuse, R210, R73 ;  /* 0x000000d2c9517223 */ /* 0x040fe20000010049 */
[----:B------:R0:W-:Y:S01]  /*3c60*/  STG.E.128 desc[UR6][R118.64+0x10], R92 ;  /* 0x0000105c76007986 */ /* 0x0001e2000c101d06 */
[----:B------:R-:W-:-:S03]  /*3c70*/  FFMA.FTZ R77, R201, R208, R69 ;  /* 0x000000d0c94d7223 */ /* 0x000fc60000010045 */
[----:B------:R-:W-:Y:S01]  /*3c80*/  STG.E.128 desc[UR6][R120.64], R108 ;  /* 0x0000006c78007986 */ /* 0x000fe2000c101d06 */
[----:B-1----:R-:W-:Y:S02]  /*3c90*/  F2FP.F16.F32.PACK_AB R101, R191, R130 ;  /* 0x00000082bf65723e */ /* 0x002fe400000000ff */
[----:B------:R-:W-:Y:S01]  /*3ca0*/  F2FP.F16.F32.PACK_AB R100, R122, R123 ;  /* 0x0000007b7a64723e */ /* 0x000fe200000000ff */
[----:B------:R1:W-:Y:S04]  /*3cb0*/  STG.E.128 desc[UR6][R112.64], R88 ;  /* 0x0000005870007986 */ /* 0x0003e8000c101d06 */
[----:B------:R2:W-:Y:S04]  /*3cc0*/  STG.E.128 desc[UR6][R112.64+0x10], R84 ;  /* 0x0000105470007986 */ /* 0x0005e8000c101d06 */
[----:B------:R2:W-:Y:S01]  /*3cd0*/  STG.E.128 desc[UR6][R116.64], R100 ;  /* 0x0000006474007986 */ /* 0x0005e2000c101d06 */
[----:B0-----:R-:W-:-:S03]  /*3ce0*/  FMUL.FTZ R92, R81, R200 ;  /* 0x000000c8515c7220 */ /* 0x001fc60000410000 */
[----:B------:R2:W-:Y:S01]  /*3cf0*/  STG.E.128 desc[UR6][R114.64], R76 ;  /* 0x0000004c72007986 */ /* 0x0005e2000c101d06 */
[----:B------:R-:W-:-:S03]  /*3d00*/  FMUL.FTZ R92, R92, UR4 ;  /* 0x000000045c5c7c20 */ /* 0x000fc60008410000 */
[----:B------:R2:W-:Y:S01]  /*3d10*/  STG.E.128 desc[UR6][R114.64+0x10], R80 ;  /* 0x0000105072007986 */ /* 0x0005e2000c101d06 */
[-C--:B-1----:R-:W-:Y:S01]  /*3d20*/  FMUL.FTZ R91, R80, R200.reuse ;  /* 0x000000c8505b7220 */ /* 0x082fe20000410000 */
        /* <DEDUP_REMOVED lines=18> */
[----:B------:R-:W-:-:S05]  /*3e50*/  F2FP.F16.F32.PACK_AB R88, R93, R88 ;  /* 0x000000585d58723e */ /* 0x000fca00000000ff */
[----:B------:R2:W-:Y:S01]  /*3e60*/  STG.E.128 desc[UR6][R198.64], R88 ;  /* 0x00000058c6007986 */ /* 0x0005e2000c101d06 */
[----:B------:R-:W-:Y:S05]  /*3e70*/  BRA `(.L_x_12271) ;  /* 0x00000020002c7947 */ /* 0x000fea0003800000 */
.L_x_12269:
[----:B------:R-:W-:-:S04]  /*3e80*/  ISETP.NE.U32.AND P1, PT, RZ, UR16, PT ;  /* 0x00000010ff007c0c */ /* 0x000fc8000bf25070 */
[----:B------:R-:W-:-:S13]  /*3e90*/  ISETP.NE.AND.EX P1, PT, RZ, UR17, PT, P1 ;  /* 0x00000011ff007c0c */ /* 0x000fda000bf25310 */
[----:B------:R-:W-:Y:S05]  /*3ea0*/  @P1 BRA `(.L_x_12272) ;  /* 0x0000000000f81947 */ /* 0x000fea0003800000 */
[-CC-:B------:R-:W-:Y:S01]  /*3eb0*/  FFMA.FTZ R84, R84, R202.reuse, R131.reuse ;  /* 0x000000ca54547223 */ /* 0x180fe20000010083 */
[-CC-:B------:R-:W-:Y:S01]  /*3ec0*/  FFMA.FTZ R86, R86, R202.reuse, R131.reuse ;  /* 0x000000ca56567223 */ /* 0x180fe20000010083 */
[--C-:B------:R-:W-:Y:S01]  /*3ed0*/  FFMA.FTZ R92, R92, R202, R131.reuse ;  /* 0x000000ca5c5c7223 */ /* 0x100fe20000010083 */
[C---:B-----5:R-:W-:Y:S01]  /*3ee0*/  LOP3.LUT P2, RZ, R194.reuse, 0xff00, RZ, 0xc0, !PT ;  /* 0x0000ff00c2ff7812 */ /* 0x060fe2000784c0ff */
[----:B------:R-:W-:Y:S01]  /*3ef0*/  FADD.FTZ R84, R87, -R84 ;  /* 0x8000005457547221 */ /* 0x000fe20000010000 */
[----:B------:R-:W-:Y:S01]  /*3f00*/  FADD.FTZ R86, R197, -R86 ;  /* 0x80000056c5567221 */ /* 0x000fe20000010000 */
[----:B------:R-:W-:Y:S01]  /*3f10*/  FADD.FTZ R92, R123, -R92 ;  /* 0x8000005c7b5c7221 */ /* 0x000fe20000010000 */
[----:B------:R-:W-:Y:S01]  /*3f20*/  LOP3.LUT P6, RZ, R194, 0xff0000, RZ, 0xc0, !PT ;  /* 0x00ff0000c2ff7812 */ /* 0x000fe200078cc0ff */
[C---:B------:R-:W-:Y:S01]  /*3f30*/  FMUL.FTZ R87, R201.reuse, R84 ;  /* 0x00000054c9577220 */ /* 0x040fe20000410000 */
[C---:B0-----:R-:W-:Y:S01]  /*3f40*/  FMUL.FTZ R93, R201.reuse, R86 ;  /* 0x00000056c95d7220 */ /* 0x041fe20000410000 */
[----:B------:R-:W-:Y:S01]  /*3f50*/  FMUL.FTZ R123, R201, R92 ;  /* 0x0000005cc97b7220 */ /* 0x000fe20000410000 */
[--C-:B------:R-:W-:Y:S01]  /*3f60*/  FFMA.FTZ R125, R125, R202, R131.reuse ;  /* 0x000000ca7d7d7223 */ /* 0x100fe20000010083 */
        /* <DEDUP_REMOVED lines=15> */
[----:B------:R-:W-:Y:S01]  /*4060*/  FMUL.FTZ R89, R201, R88 ;  /* 0x00000058c9597220 */ /* 0x000fe20000410000 */
[----:B------:R-:W-:Y:S01]  /*4070*/  FADD.FTZ R84, R91, -R84 ;  /* 0x800000545b547221 */ /* 0x000fe20000010000 */
[C---:B------:R-:W-:Y:S01]  /*4080*/  FMUL.FTZ R87, R201.reuse, R196 ;  /* 0x000000c4c9577220 */ /* 0x040fe20000410000 */
[C---:B------:R-:W-:Y:S01]  /*4090*/  FMUL.FTZ R91, R201.reuse, R90 ;  /* 0x0000005ac95b7220 */ /* 0x040fe20000410000 */
[C---:B------:R-:W-:Y:S01]  /*40a0*/  FMUL.FTZ R85, R201.reuse, R248 ;  /* 0x000000f8c9557220 */ /* 0x040fe20000410000 */
[----:B------:R-:W-:Y:S01]  /*40b0*/  FMUL.FTZ R111, R201, R84 ;  /* 0x00000054c96f7220 */ /* 0x000fe20000410000 */
[----:B------:R-:W-:Y:S01]  /*40c0*/  FMUL.FTZ R123, R123, UR4 ;  /* 0x000000047b7b7c20 */ /* 0x000fe20008410000 */
[-C--:B------:R-:W-:Y:S01]  /*40d0*/  FMUL.FTZ R91, R91, R200.reuse ;  /* 0x000000c85b5b7220 */ /* 0x080fe20000410000 */
[-C--:B------:R-:W-:Y:S01]  /*40e0*/  FMUL.FTZ R89, R89, R200.reuse ;  /* 0x000000c859597220 */ /* 0x080fe20000410000 */
[----:B------:R-:W-:Y:S01]  /*40f0*/  LOP3.LUT P3, RZ, R195, 0xff, RZ, 0xc0, !PT ;  /* 0x000000ffc3ff7812 */ /* 0x000fe2000786c0ff */
        /* <DEDUP_REMOVED lines=25> */
.L_x_12272:
        /* <DEDUP_REMOVED lines=19> */
[----:B------:R-:W-:Y:S01]  /*43c0*/  FFMA.FTZ R85, R85, R202, R131 ;  /* 0x000000ca55557223 */ /* 0x000fe20000010083 */
[----:B------:R-:W-:Y:S01]  /*43d0*/  FMUL.FTZ R77, R77, UR4 ;  /* 0x000000044d4d7c20 */ /* 0x000fe20008410000 */
[----:B------:R-:W-:Y:S01]  /*43e0*/  FMUL.FTZ R78, R78, UR4 ;  /* 0x000000044e4e7c20 */ /* 0x000fe20008410000 */
[C---:B------:R-:W-:Y:S01]  /*43f0*/  LOP3.LUT P6, RZ, R195.reuse, 0xff0000, RZ, 0xc0, !PT ;  /* 0x00ff0000c3ff7812 */ /* 0x040fe200078cc0ff */
[----:B------:R-:W-:Y:S01]  /*4400*/  FADD.FTZ R88, R88, -R125 ;  /* 0x8000007d58587221 */ /* 0x000fe20000010000 */
[----:B------:R-:W-:Y:S01]  /*4410*/  ISETP.GE.U32.AND.EX P2, PT, R195, 0x1000000, PT, P2 ;  /* 0x01000000c300780c */ /* 0x000fe20003f46120 */
[----:B------:R-:W-:Y:S01]  /*4420*/  FADD.FTZ R84, R87, -R84 ;  /* 0x8000005457547221 */ /* 0x000fe20000010000 */
[----:B------:R-:W-:Y:S01]  /*4430*/  FSEL R90, R76, RZ, P5 ;  /* 0x000000ff4c5a7208 */ /* 0x000fe20002800000 */
        /* <DEDUP_REMOVED lines=34> */
.L_x_12273:
        /* <DEDUP_REMOVED lines=9> */
[-CC-:B0-----:R-:W-:Y:S01]  /*46f0*/  FFMA.FTZ R77, R100, R202.reuse, R131.reuse ;  /* 0x000000ca644d7223 */ /* 0x181fe20000010083 */
        /* <DEDUP_REMOVED lines=21> */
[-CC-:B------:R-:W-:Y:S01]  /*4850*/  FFMA.FTZ R119, R119, R202.reuse, R131.reuse ;  /* 0x000000ca77777223 */ /* 0x180fe20000010083 */
[----:B------:R-:W-:Y:S01]  /*4860*/  FFMA.FTZ R77, R204, R202, R131 ;  /* 0x000000cacc4d7223 */ /* 0x000fe20000010083 */
[----:B------:R-:W-:Y:S01]  /*4870*/  FSEL R111, R78, RZ, P2 ;  /* 0x000000ff4e6f7208 */ /* 0x000fe20001000000 */
[----:B------:R-:W-:Y:S01]  /*4880*/  FADD.FTZ R106, R106, -R127 ;  /* 0x8000007f6a6a7221 */ /* 0x000fe20000010000 */
        /* <DEDUP_REMOVED lines=35> */
.L_x_12274:
[-CC-:B------:R-:W-:Y:S01]  /*4ac0*/  FFMA.FTZ R109, R109, R202.reuse, R131.reuse ;  /* 0x000000ca6d6d7223 */ /* 0x180fe20000010083 */
[-CC-:B0-----:R-:W-:Y:S01]  /*4ad0*/  FFMA.FTZ R87, R100, R202.reuse, R131.reuse ;  /* 0x000000ca64577223 */ /* 0x181fe20000010083 */
        /* <DEDUP_REMOVED lines=15> */
[----:B------:R-:W-:Y:S01]  /*4bd0*/  FMUL.FTZ R84, R91, UR4 ;  /* 0x000000045b547c20 */ /* 0x000fe20008410000 */
[-CC-:B------:R-:W-:Y:S01]  /*4be0*/  FFMA.FTZ R119, R119, R202.reuse, R131.reuse ;  /* 0x000000ca77777223 */ /* 0x180fe20000010083 */
[----:B------:R-:W-:Y:S01]  /*4bf0*/  FMUL.FTZ R87, R87, UR4 ;  /* 0x0000000457577c20 */ /* 0x000fe20008410000 */
[----:B------:R-:W-:Y:S01]  /*4c00*/  FADD.FTZ R210, R121, -R210 ;  /* 0x800000d279d27221 */ /* 0x000fe20000010000 */
[----:B------:R-:W-:Y:S01]  /*4c10*/  FSEL R91, R85, RZ, P2 ;  /* 0x000000ff555b7208 */ /* 0x000fe20001000000 */
[-CC-:B------:R-:W-:Y:S01]  /*4c20*/  FFMA.FTZ R85, R204, R202.reuse, R131.reuse ;  /* 0x000000cacc557223 */ /* 0x180fe20000010083 */
[----:B------:R-:W-:Y:S01]  /*4c30*/  FSEL R86, R84, RZ, P3 ;  /* 0x000000ff54567208 */ /* 0x000fe20001800000 */
[----:B------:R-:W-:Y:S01]  /*4c40*/  FFMA.FTZ R84, R207, R202, R131 ;  /* 0x000000cacf547223 */ /* 0x000fe20000010083 */
[----:B------:R-:W-:Y:S01]  /*4c50*/  LOP3.LUT P6, RZ, R192, 0xff0000, RZ, 0xc0, !PT ;  /* 0x00ff0000c0ff7812 */ /* 0x000fe200078cc0ff */
[----:B------:R-:W-:Y:S01]  /*4c60*/  FADD.FTZ R106, R106, -R127 ;  /* 0x8000007f6a6a7221 */ /* 0x000fe20000010000 */
[----:B------:R-:W-:Y:S01]  /*4c70*/  FADD.FTZ R98, R98, -R119 ;  /* 0x8000007762627221 */ /* 0x000fe20000010000 */
[----:B------:R-:W-:Y:S01]  /*4c80*/  FADD.FTZ R84, R117, -R84 ;  /* 0x8000005475547221 */ /* 0x000fe20000010000 */
        /* <DEDUP_REMOVED lines=32> */
.L_x_12275:
        /* <DEDUP_REMOVED lines=9> */
[----:B------:R-:W-:Y:S01]  /*4f20*/  FFMA.FTZ R76, R209, R202, R131 ;  /* 0x000000cad14c7223 */ /* 0x000fe20000010083 */
        /* <DEDUP_REMOVED lines=22> */
[----:B------:R-:W-:Y:S01]  /*5090*/  FFMA.FTZ R77, R108, R202, R131 ;  /* 0x000000ca6c4d7223 */ /* 0x000fe20000010083 */
[----:B------:R-:W-:Y:S01]  /*50a0*/  FSEL R101, R78, RZ, P2 ;  /* 0x000000ff4e657208 */ /* 0x000fe20001000000 */
        /* <DEDUP_REMOVED lines=35> */
.L_x_12276:
        /* <DEDUP_REMOVED lines=39> */
[C---:B------:R-:W-:Y:S01]  /*5550*/  ISETP.GE.U32.AND P2, PT, R190.reuse, RZ, PT ;  /* 0x000000ffbe00720c */ /* 0x040fe20003f46070 */
[-C--:B------:R-:W-:Y:S01]  /*5560*/  FMUL.FTZ R87, R87, R200.reuse ;  /* 0x000000c857577220 */ /* 0x080fe20000410000 */
        /* <DEDUP_REMOVED lines=19> */
[----:B------:R-:W-:-:S07]  /*56a0*/  F2FP.F16.F32.PACK_AB R84, R91, R84 ;  /* 0x000000545b54723e */ /* 0x000fce00000000ff */
.L_x_12277:
        /* <DEDUP_REMOVED lines=69> */
.L_x_12278:
        /* <DEDUP_REMOVED lines=61> */
.L_x_12279:
[----:B------:R-:W0:Y:S01]  /*5ed0*/  @P1 LDC.64 R90, c[0x0][0x478] ;  /* 0x00011e00ff5a1b82 */ /* 0x000e220000000a00 */
[----:B------:R-:W-:-:S04]  /*5ee0*/  IMAD.WIDE.U32 R88, R198, 0x10, R88 ;  /* 0x00000010c6587825 */ /* 0x000fc800078e0058 */
[----:B0-----:R-:W-:-:S05]  /*5ef0*/  @P1 IMAD.WIDE.U32 R90, R198, 0x20, R90 ;  /* 0x00000020c65a1825 */ /* 0x001fca00078e005a */
[----:B------:R0:W-:Y:S04]  /*5f00*/  @P1 STG.E.128 desc[UR6][R90.64], R76 ;  /* 0x0000004c5a001986 */ /* 0x0001e8000c101d06 */
[----:B------:R0:W-:Y:S04]  /*5f10*/  @P1 STG.E.128 desc[UR6][R90.64+0x10], R80 ;  /* 0x000010505a001986 */ /* 0x0001e8000c101d06 */
[----:B------:R0:W-:Y:S02]  /*5f20*/  STG.E.128 desc[UR6][R88.64], R84 ;  /* 0x0000005458007986 */ /* 0x0001e4000c101d06 */
.L_x_12271:
[----:B012---:R-:W0:Y:S02]  /*5f30*/  LDC.64 R84, c[0x0][0x380] ;  /* 0x0000e000ff547b82 */ /* 0x007e240000000a00 */
[----:B0-----:R-:W-:-:S04]  /*5f40*/  LEA R187, R84, R187, 0x2 ;  /* 0x000000bb54bb7211 */ /* 0x001fc800078e10ff */
[----:B------:R-:W-:-:S13]  /*5f50*/  ISETP.GE.AND P1, PT, R187, R85, PT ;  /* 0x00000055bb00720c */ /* 0x000fda0003f26270 */
[----:B------:R-:W-:Y:S05]  /*5f60*/  @!P1 BRA `(.L_x_12280) ;  /* 0xffffffa800189947 */ /* 0x000fea000383ffff */
[----:B------:R-:W-:Y:S05]  /*5f70*/  BSYNC B1 ;  /* 0x0000000000017941 */ /* 0x000fea0003800000 */
.L_x_12267:
        /* <DEDUP_REMOVED lines=64> */
.L_x_12266:
[----:B------:R-:W-:Y:S05]  /*6380*/  BSYNC B0 ;  /* 0x0000000000007941 */ /* 0x000fea0003800000 */
.L_x_12265:
        /* <DEDUP_REMOVED lines=59> */
[----:B------:R-:W-:Y:S01]  /*6740*/  LDS R56, [R6+0x3200] ;  /* 0x0032000006387984 */ /* 0x000fe20000000800 */
[----:B-----5:R-:W-:-:S03]  /*6750*/  FADD.FTZ R30, R30, R37 ;  /* 0x000000251e1e7221 */ /* 0x020fc60000010000 */
[----:B------:R-:W4:Y:S01]  /*6760*/  LDS R57, [R6+0x3400] ;  /* 0x0034000006397984 */ /* 0x000f220000000800 */
[----:B--2---:R-:W-:-:S03]  /*6770*/  FADD.FTZ R2, R2, R39 ;  /* 0x0000002702027221 */ /* 0x004fc60000010000 */
[----:B------:R-:W-:Y:S01]  /*6780*/  LDS R58, [R6+0x3600] ;  /* 0x00360000063a7984 */ /* 0x000fe20000000800 */
        /* <DEDUP_REMOVED lines=13> */
[----:B----4-:R-:W-:Y:S02]  /*6860*/  FADD.FTZ R57, R4, R57 ;  /* 0x0000003904397221 */ /* 0x010fe40000010000 */
        /* <DEDUP_REMOVED lines=12> */
[----:B------:R-:W-:Y:S08]  /*6930*/  BAR.SYNC.DEFER_BLOCKING 0x0 ;  /* 0x0000000000007b1d */ /* 0x000ff00000010000 */
[----:B0-----:R-:W0:Y:S01]  /*6940*/  LDC R10, c[0x0][0x388] ;  /* 0x0000e200ff0a7b82 */ /* 0x001e220000000800 */
[----:B------:R-:W-:Y:S01]  /*6950*/  FADD.FTZ R11, R5, R58 ;  /* 0x0000003a050b7221 */ /* 0x000fe20000010000 */
[----:B------:R-:W-:Y:S01]  /*6960*/  FADD.FTZ R9, R3, R56 ;  /* 0x0000003803097221 */ /* 0x000fe20000010000 */
[----:B------:R-:W1:Y:S04]  /*6970*/  LDS R31, [R6] ;  /* 0x00000000061f7984 */ /* 0x000e680000000800 */
[----:B------:R-:W2:Y:S04]  /*6980*/  LDS R44, [R6+0x1000] ;  /* 0x00100000062c7984 */ /* 0x000ea80000000800 */
[----:B------:R-:W3:Y:S04]  /*6990*/  LDS R67, [R6+0x200] ;  /* 0x0002000006437984 */ /* 0x000ee80000000800 */
[----:B------:R-:W4:Y:S01]  /*69a0*/  LDS R12, [R6+0x2000] ;  /* 0x00200000060c7984 */ /* 0x000f220000000800 */
[----:B0-----:R-:W-:-:S03]  /*69b0*/  IMAD R22, R10, UR8, RZ ;  /* 0x000000080a167c24 */ /* 0x001fc6000f8e02ff */
[----:B------:R-:W0:Y:S02]  /*69c0*/  LDS R24, [R6+0x1200] ;  /* 0x0012000006187984 */ /* 0x000e240000000800 */
[----:B------:R-:W-:Y:S02]  /*69d0*/  IADD3 R22, P0, PT, R22, R81, RZ ;  /* 0x0000005116167210 */ /* 0x000fe40007f1e0ff */
[----:B------:R-:W5:Y:S02]  /*69e0*/  LDS R21, [R6+0x3000] ;  /* 0x0030000006157984 */ /* 0x000f640000000800 */
        /* <DEDUP_REMOVED lines=38> */
[----:B----4-:R-:W-:-:S03]  /*6c50*/  FADD.FTZ R0, R0, R25 ;  /* 0x0000001900007221 */ /* 0x010fc60000010000 */
[----:B------:R-:W4:Y:S01]  /*6c60*/  LDS R33, [R6+0x2a00] ;  /* 0x002a000006217984 */ /* 0x000f220000000800 */
[----:B0-----:R-:W-:-:S03]  /*6c70*/  FADD.FTZ R10, R10, R19 ;  /* 0x000000130a0a7221 */ /* 0x001fc60000010000 */
[----:B------:R-:W0:Y:S01]  /*6c80*/  LDS R23, [R6+0x1e00] ;  /* 0x001e000006177984 */ /* 0x000e220000000800 */
[----:B-----5:R-:W-:-:S03]  /*6c90*/  FADD.FTZ R8, R8, R27 ;  /* 0x0000001b08087221 */ /* 0x020fc60000010000 */
[----:B------:R-:W5:Y:S01]  /*6ca0*/  LDS R45, [R6+0x3800] ;  /* 0x00380000062d7984 */ /* 0x000f620000000800 */
[----:B------:R-:W-:-:S03]  /*6cb0*/  FADD.FTZ R12, RZ, R12 ;  /* 0x0000000cff0c7221 */ /* 0x000fc60000010000 */
[----:B------:R-:W5:Y:S01]  /*6cc0*/  LDS R18, [R6+0x2c00] ;  /* 0x002c000006127984 */ /* 0x000f620000000800 */
        /* <DEDUP_REMOVED lines=36> */
.L_x_12268:
        /* <DEDUP_REMOVED lines=8> */
.L_x_12282:
[----:B------:R-:W-:Y:S05]  /*6f90*/  BSYNC B2 ;  /* 0x0000000000027941 */ /* 0x000fea0003800000 */
.L_x_12281:
        /* <DEDUP_REMOVED lines=8> */
.L_x_12283:
[----:B------:R-:W-:-:S05]  /*7020*/  FADD.FTZ R202, R93, R202 ;  /* 0x000000ca5dca7221 */ /* 0x000fca0000010000 */
[----:B------:R-:W-:Y:S01]  /*7030*/  MOV R224, R202 ;  /* 0x000000ca00e07202 */ /* 0x000fe20000000f00 */
[----:B------:R-:W-:Y:S01]  /*7040*/  HFMA2 R223, -RZ, RZ, 0, 1.1920928955078125e-07 ;  /* 0x00000002ffdf7431 */ /* 0x000fe200000001ff */
[----:B------:R-:W-:-:S07]  /*7050*/  MOV R212, R222 ;  /* 0x000000de00d47202 */ /* 0x000fce0000000f00 */
[----:B------:R-:W-:Y:S05]  /*7060*/  WARPSYNC.COLLECTIVE R221, `(.L_x_12284) ;  /* 0x00000000dd087348 */ /* 0x000fea0003c00000 */
[----:B------:R0:W1:Y:S02]  /*7070*/  SHFL.BFLY P3, R222, R224, R223, R226 ;  /* 0x0c0000dfe0de7389 */ /* 0x00006400000600e2 */
[----:B01----:R-:W-:Y:S05]  /*7080*/  ENDCOLLECTIVE ;  /* 0x000000000000791b */ /* 0x003fea0003800000 */
.L_x_12284:
[----:B------:R-:W-:-:S05]  /*7090*/  FADD.FTZ R212, R217, R212 ;  /* 0x000000d4d9d47221 */ /* 0x000fca0000010000 */
[----:B------:R-:W-:Y:S02]  /*70a0*/  MOV R224, R212 ;  /* 0x000000d400e07202 */ /* 0x000fe40000000f00 */
[----:B------:R-:W-:-:S07]  /*70b0*/  MOV R131, R222 ;  /* 0x000000de00837202 */ /* 0x000fce0000000f00 */
[----:B------:R-:W-:Y:S05]  /*70c0*/  WARPSYNC.COLLECTIVE R221, `(.L_x_12285) ;  /* 0x00000000dd087348 */ /* 0x000fea0003c00000 */
[----:B------:R0:W1:Y:S02]  /*70d0*/  SHFL.BFLY P3, R222, R224, R223, R226 ;  /* 0x0c0000dfe0de7389 */ /* 0x00006400000600e2 */
[----:B01----:R-:W-:Y:S05]  /*70e0*/  ENDCOLLECTIVE ;  /* 0x000000000000791b */ /* 0x003fea0003800000 */
.L_x_12285:
[----:B------:R-:W-:-:S05]  /*70f0*/  FADD.FTZ R131, R202, R131 ;  /* 0x00000083ca837221 */ /* 0x000fca0000010000 */
[----:B------:R-:W-:Y:S01]  /*7100*/  MOV R224, R131 ;  /* 0x0000008300e07202 */ /* 0x000fe20000000f00 */
[----:B------:R-:W-:Y:S01]  /*7110*/  HFMA2 R223, -RZ, RZ, 0, 2.384185791015625e-07 ;  /* 0x00000004ffdf7431 */ /* 0x000fe200000001ff */
[----:B------:R-:W-:-:S07]  /*7120*/  MOV R219, R222 ;  /* 0x000000de00db7202 */ /* 0x000fce0000000f00 */
[----:B------:R-:W-:Y:S05]  /*7130*/  WARPSYNC.COLLECTIVE R221, `(.L_x_12286) ;  /* 0x00000000dd087348 */ /* 0x000fea0003c00000 */
[----:B------:R0:W1:Y:S02]  /*7140*/  SHFL.BFLY P3, R222, R224, R223, R226 ;  /* 0x0c0000dfe0de7389 */ /* 0x00006400000600e2 */
[----:B01----:R-:W-:Y:S05]  /*7150*/  ENDCOLLECTIVE ;  /* 0x000000000000791b */ /* 0x003fea0003800000 */
.L_x_12286:
[----:B------:R-:W-:-:S05]  /*7160*/  FADD.FTZ R219, R212, R219 ;  /* 0x000000dbd4db7221 */ /* 0x000fca0000010000 */
[----:B------:R-:W-:Y:S02]  /*7170*/  MOV R224, R219 ;  /* 0x000000db00e07202 */ /* 0x000fe40000000f00 */
[----:B------:R-:W-:-:S07]  /*7180*/  MOV R214, R222 ;  /* 0x000000de00d67202 */ /* 0x000fce0000000f00 */
[----:B------:R-:W-:Y:S05]  /*7190*/  WARPSYNC.COLLECTIVE R221, `(.L_x_12287) ;  /* 0x00000000dd087348 */ /* 0x000fea0003c00000 */
[----:B------:R0:W1:Y:S02]  /*71a0*/  SHFL.BFLY P3, R222, R224, R223, R226 ;  /* 0x0c0000dfe0de7389 */ /* 0x00006400000600e2 */
[----:B01----:R-:W-:Y:S05]  /*71b0*/  ENDCOLLECTIVE ;  /* 0x000000000000791b */ /* 0x003fea0003800000 */
.L_x_12287:
[----:B------:R-:W-:-:S05]  /*71c0*/  FADD.FTZ R214, R131, R214 ;  /* 0x000000d683d67221 */ /* 0x000fca0000010000 */
[----:B------:R-:W-:Y:S01]  /*71d0*/  MOV R224, R214 ;  /* 0x000000d600e07202 */ /* 0x000fe20000000f00 */
[----:B------:R-:W-:Y:S01]  /*71e0*/  HFMA2 R223, -RZ, RZ, 0, 4.76837158203125e-07 ;  /* 0x00000008ffdf7431 */ /* 0x000fe200000001ff */
[----:B------:R-:W-:-:S07]  /*71f0*/  MOV R216, R222 ;  /* 0x000000de00d87202 */ /* 0x000fce0000000f00 */
[----:B------:R-:W-:Y:S05]  /*7200*/  WARPSYNC.COLLECTIVE R221, `(.L_x_12288) ;  /* 0x00000000dd087348 */ /* 0x000fea0003c00000 */
[----:B------:R0:W1:Y:S02]  /*7210*/  SHFL.BFLY P3, R222, R224, R223, R226 ;  /* 0x0c0000dfe0de7389 */ /* 0x00006400000600e2 */
[----:B01----:R-:W-:Y:S05]  /*7220*/  ENDCOLLECTIVE ;  /* 0x000000000000791b */ /* 0x003fea0003800000 */
.L_x_12288:
[----:B------:R-:W-:-:S05]  /*7230*/  FADD.FTZ R216, R219, R216 ;  /* 0x000000d8dbd87221 */ /* 0x000fca0000010000 */
[----:B------:R-:W-:Y:S02]  /*7240*/  MOV R224, R216 ;  /* 0x000000d800e07202 */ /* 0x000fe40000000f00 */
[----:B------:R-:W-:-:S07]  /*7250*/  MOV R93, R222 ;  /* 0x000000de005d7202 */ /* 0x000fce0000000f00 */
[----:B------:R-:W-:Y:S05]  /*7260*/  WARPSYNC.COLLECTIVE R221, `(.L_x_12289) ;  /* 0x00000000dd087348 */ /* 0x000fea0003c00000 */
[----:B------:R0:W1:Y:S02]  /*7270*/  SHFL.BFLY P3, R222, R224, R223, R226 ;  /* 0x0c0000dfe0de7389 */ /* 0x00006400000600e2 */
[----:B01----:R-:W-:Y:S05]  /*7280*/  ENDCOLLECTIVE ;  /* 0x000000000000791b */ /* 0x003fea0003800000 */
.L_x_12289:
[----:B------:R-:W-:-:S05]  /*7290*/  FADD.FTZ R93, R214, R93 ;  /* 0x0000005dd65d7221 */ /* 0x000fca0000010000 */
[----:B------:R-:W-:Y:S01]  /*72a0*/  MOV R224, R93 ;  /* 0x0000005d00e07202 */ /* 0x000fe20000000f00 */
[----:B------:R-:W-:Y:S01]  /*72b0*/  HFMA2 R223, -RZ, RZ, 0, 9.5367431640625e-07 ;  /* 0x00000010ffdf7431 */ /* 0x000fe200000001ff */
[----:B------:R-:W-:-:S07]  /*72c0*/  MOV R217, R222 ;  /* 0x000000de00d97202 */ /* 0x000fce0000000f00 */
[----:B------:R-:W-:Y:S05]  /*72d0*/  WARPSYNC.COLLECTIVE R221, `(.L_x_12290) ;  /* 0x00000000dd087348 */ /* 0x000fea0003c00000 */
[----:B------:R0:W1:Y:S02]  /*72e0*/  SHFL.BFLY P3, R222, R224, R223, R226 ;  /* 0x0c0000dfe0de7389 */ /* 0x00006400000600e2 */
[----:B01----:R-:W-:Y:S05]  /*72f0*/  ENDCOLLECTIVE ;  /* 0x000000000000791b */ /* 0x003fea0003800000 */
.L_x_12290:
[----:B------:R-:W-:-:S05]  /*7300*/  FADD.FTZ R217, R216, R217 ;  /* 0x000000d9d8d97221 */ /* 0x000fca0000010000 */
[----:B------:R-:W-:Y:S02]  /*7310*/  MOV R224, R217 ;  /* 0x000000d900e07202 */ /* 0x000fe40000000f00 */
[----:B------:R-:W-:-:S07]  /*7320*/  MOV R202, R222 ;  /* 0x000000de00ca7202 */ /* 0x000fce0000000f00 */
[----:B------:R-:W-:Y:S05]  /*7330*/  WARPSYNC.COLLECTIVE R221, `(.L_x_12291) ;  /* 0x00000000dd087348 */ /* 0x000fea0003c00000 */
[----:B------:R0:W1:Y:S02]  /*7340*/  SHFL.BFLY P3, R222, R224, R223, R226 ;  /* 0x0c0000dfe0de7389 */ /* 0x00006400000600e2 */
[----:B01----:R-:W-:Y:S05]  /*7350*/  ENDCOLLECTIVE ;  /* 0x000000000000791b */ /* 0x003fea0003800000 */
.L_x_12291:
[----:B------:R-:W-:Y:S01]  /*7360*/  MOV R212, R222 ;  /* 0x000000de00d47202 */ /* 0x000fe20000000f00 */
[----:B------:R-:W-:Y:S06]  /*7370*/  BRA `(.L_x_12292) ;  /* 0xffffffa800787947 */ /* 0x000fec000383ffff */
.L_x_12293:
        /* <DEDUP_REMOVED lines=16> */
.L_x_20075:


//--------------------- .text._ZN10layer_norm22ln_bwd_finalize_kernelINS_22Kernel_traits_finalizeILj1024E6__halfS2_fS2_fjLb0ELj1024ELj4ENS_18Kernel_traits_baseILj1024ES2_S2_fS2_fjLj1024EEEEELb0ELb0EEEvNS_9BwdParamsE --------------------------
	.section	.text._ZN10layer_norm22ln_bwd_finalize_kernelINS_22Kernel_traits_finalizeILj1024E6__halfS2_fS2_fjLb0ELj1024ELj4ENS_18Kernel_traits_baseILj1024ES2_S2_fS2_fjLj1024EEEEELb0ELb0EEEvNS_9BwdParamsE,"ax",@progbits
	.align	128
        .global         _ZN10layer_norm22ln_bwd_finalize_kernelINS_22Kernel_traits_finalizeILj1024E6__halfS2_fS2_fjLb0ELj1024ELj4ENS_18Kernel_traits_baseILj1024ES2_S2_fS2_fjLj1024EEEEELb0ELb0EEEvNS_9BwdParamsE
        .type           _ZN10layer_norm22ln_bwd_finalize_kernelINS_22Kernel_traits_finalizeILj1024E6__halfS2_fS2_fjLb0ELj1024ELj4ENS_18Kernel_traits_baseILj1024ES2_S2_fS2_fjLj1024EEEEELb0ELb0EEEvNS_9BwdParamsE,@function
        .size           _ZN10layer_norm22ln_bwd_finalize_kernelINS_22Kernel_traits_finalizeILj1024E6__halfS2_fS2_fjLb0ELj1024ELj4ENS_18Kernel_traits_baseILj1024ES2_S2_fS2_fjLj1024EEEEELb0ELb0EEEvNS_9BwdParamsE,(.L_x_20076 - _ZN10layer_norm22ln_bwd_finalize_kernelINS_22Kernel_traits_finalizeILj1024E6__halfS2_fS2_fjLb0ELj1024ELj4ENS_18Kernel_traits_baseILj1024ES2_S2_fS2_fjLj1024EEEEELb0ELb0EEEvNS_9BwdParamsE)
        .other          _ZN10layer_norm22ln_bwd_finalize_kernelINS_22Kernel_traits_finalizeILj1024E6__halfS2_fS2_fjLb0ELj1024ELj4ENS_18Kernel_traits_baseILj1024ES2_S2_fS2_fjLj1024EEEEELb0ELb0EEEvNS_9BwdParamsE,@"STO_CUDA_ENTRY STV_DEFAULT"
_ZN10layer_norm22ln_bwd_finalize_kernelINS_22Kernel_traits_finalizeILj1024E6__halfS2_fS2_fjLb0ELj1024ELj4ENS_18Kernel_traits_baseILj1024ES2_S2_fS2_fjLj1024EEEEELb0ELb0EEEvNS_9BwdParamsE:
.text._ZN10layer_norm22ln_bwd_finalize_kernelINS_22Kernel_traits_finalizeILj1024E6__halfS2_fS2_fjLb0ELj1024ELj4ENS_18Kernel_traits_baseILj1024ES2_S2_fS2_fjLj1024EEEEELb0ELb0EEEvNS_9BwdParamsE:
        /* <DEDUP_REMOVED lines=82> */
.L_x_12298:
        /* <DEDUP_REMOVED lines=118> */
.L_x_12297:
[----:B------:R-:W-:Y:S05]  /*0c80*/  BSYNC.RECONVERGENT B1 ;  /* 0x0000000000017941 */ /* 0x000fea0003800200 */
.L_x_12296:
        /* <DEDUP_REMOVED lines=75> */
.L_x_12300:
[----:B------:R-:W-:Y:S05]  /*1140*/  BSYNC.RECONVERGENT B1 ;  /* 0x0000000000017941 */ /* 0x000fea0003800200 */
.L_x_12299:
        /* <DEDUP_REMOVED lines=37> */
.L_x_12302:
[----:B------:R-:W-:Y:S05]  /*13a0*/  BSYNC.RECONVERGENT B1 ;  /* 0x0000000000017941 */ /* 0x000fea0003800200 */
.L_x_12301:
[----:B------:R-:W-:Y:S05]  /*13b0*/  @!P1 BRA `(.L_x_12295) ;  /* 0x0000000000409947 */ /* 0x000fea0003800000 */
[----:B------:R-:W0:Y:S01]  /*13c0*/  LDC.64 R10, c[0x0][0x440] ;  /* 0x00011000ff0a7b82 */ /* 0x000e220000000a00 */
[----:B------:R-:W-:Y:S01]  /*13d0*/  IMAD R59, R0, R56, R59 ;  /* 0x00000038003b7224 */ /* 0x000fe200078e023b */
[----:B------:R-:W-:Y:S02]  /*13e0*/  LOP3.LUT R8, R8, 0x1f, RZ, 0xc0, !PT ;  /* 0x0000001f08087812 */ /* 0x000fe400078ec0ff */
[----:B------:R-:W-:Y:S02]  /*13f0*/  IADD3 R9, PT, PT, -R9, RZ, RZ ;  /* 0x000000ff09097210 */ /* 0x000fe40007ffe1ff */
[----:B------:R-:W-:Y:S02]  /*1400*/  IADD3 R59, PT, PT, R8, R59, RZ ;  /* 0x0000003b083b7210 */ /* 0x000fe40007ffe0ff */
[----:B------:R-:W1:Y:S05]  /*1410*/  LDC.64 R12, c[0x0][0x448] ;  /* 0x00011200ff0c7b82 */ /* 0x000e6a0000000a00 */
.L_x_12303:
        /* <DEDUP_REMOVED lines=10> */
.L_x_12295:
[----:B------:R-:W-:Y:S05]  /*14c0*/  BSYNC.RECONVERGENT B0 ;  /* 0x0000000000007941 */ /* 0x000fea0003800200 */
.L_x_12294:
        /* <DEDUP_REMOVED lines=59> */
.L_x_12304:
        /* <DEDUP_REMOVED lines=16> */
.L_x_20076:


//--------------------- .text._ZN10layer_norm13ln_bwd_kernelINS_13Kernel_traitsI6__halfS2_fS2_fjLj1024ELj1ELj4ELj1ELj16ENS_18Kernel_traits_baseILj1024ES2_S2_fS2_fjLj128EEEEELb1ELb0ELb1ELb0EEEvNS_9BwdParamsE --------------------------
	.section	.text._ZN10layer_norm13ln_bwd_kernelINS_13Kernel_traitsI6__halfS2_fS2_fjLj1024ELj1ELj4ELj1ELj16ENS_18Kernel_traits_baseILj1024ES2_S2_fS2_fjLj128EEEEELb1ELb0ELb1ELb0EEEvNS_9BwdParamsE,"ax",@progbits
	.align	128
        .global         _ZN10layer_norm13ln_bwd_kernelINS_13Kernel_traitsI6__halfS2_fS2_fjLj1024ELj1ELj4ELj1ELj16ENS_18Kernel_traits_baseILj1024ES2_S2_fS2_fjLj128EEEEELb1ELb0ELb1ELb0EEEvNS_9BwdParamsE
        .type           _ZN10layer_norm13ln_bwd_kernelINS_13Kernel_traitsI6__halfS2_fS2_fjLj1024ELj1ELj4ELj1ELj16ENS_18Kernel_traits_baseILj1024ES2_S2_fS2_fjLj128EEEEELb1ELb0ELb1ELb0EEEvNS_9BwdParamsE,@function
        .size           _ZN10layer_norm13ln_bwd_kernelINS_13Kernel_traitsI6__halfS2_fS2_fjLj1024ELj1ELj4ELj1ELj16ENS_18Kernel_traits_baseILj1024ES2_S2_fS2_fjLj128EEEEELb1ELb0ELb1ELb0EEEvNS_9BwdParamsE,(.L_x_20077 - _ZN10layer_norm13ln_bwd_kernelINS_13Kernel_traitsI6__halfS2_fS2_fjLj1024ELj1ELj4ELj1ELj16ENS_18Kernel_traits_baseILj1024ES2_S2_fS2_fjLj128EEEEELb1ELb0ELb1ELb0EEEvNS_9BwdParamsE)
        .other          _ZN10layer_norm13ln_bwd_kernelINS_13Kernel_traitsI6__halfS2_fS2_fjLj1024ELj1ELj4ELj1ELj16ENS_18Kernel_traits_baseILj1024ES2_S2_fS2_fjLj128EEEEELb1ELb0ELb1ELb0EEEvNS_9BwdParamsE,@"STO_CUDA_ENTRY STV_DEFAULT"
_ZN10layer_norm13ln_bwd_kernelINS_13Kernel_traitsI6__halfS2_fS2_fjLj1024ELj1ELj4ELj1ELj16ENS_18Kernel_traits_baseILj1024ES2_S2_fS2_fjLj128EEEEELb1ELb0ELb1ELb0EEEvNS_9BwdParamsE:
.text._ZN10layer_norm13ln_bwd_kernelINS_13Kernel_traitsI6__halfS2_fS2_fjLj1024ELj1ELj4ELj1ELj16ENS_18Kernel_traits_baseILj1024ES2_S2_fS2_fjLj128EEEEELb1ELb0ELb1ELb0EEEvNS_9BwdParamsE:
        /* <DEDUP_REMOVED lines=108> */
.L_x_12402:
        /* <DEDUP_REMOVED lines=55> */
[----:B------:R-:W-:Y:S01]  /*0a30*/  ISETP.NE.AND.EX P0, PT, RZ, UR11, PT, P0 ;  /* 0x0000000bff007c0c */ /* 0x000fe2000bf05300 */
[--C-:B------:R-:W-:Y:S02]  /*0a40*/  HADD2.F32 R211, -RZ, R40.reuse.H0_H0 ;  /* 0x20000028ffd37230 */ /* 0x100fe40000004100 */
[----:B------:R-:W-:-:S10]  /*0a50*/  HADD2.F32 R210, -RZ, R40.H1_H1 ;  /* 0x30000028ffd27230 */ /* 0x000fd40000004100 */
[----:B------:R-:W1:Y:S01]  /*0a60*/  @P0 LDC.64 R200, c[0x0][0x438] ;  /* 0x00010e00ffc80b82 */ /* 0x000e620000000a00 */
[--C-:B------:R-:W-:Y:S02]  /*0a70*/  HADD2.F32 R207, -RZ, R41.reuse.H0_H0 ;  /* 0x20000029ffcf7230 */ /* 0x100fe40000004100 */
[----:B------:R-:W-:Y:S02]  /*0a80*/  HADD2.F32 R206, -RZ, R41.H1_H1 ;  /* 0x30000029ffce7230 */ /* 0x000fe40000004100 */
[--C-:B0-----:R-:W-:Y:S02]  /*0a90*/  HADD2.F32 R203, -RZ, R42.reuse.H0_H0 ;  /* 0x2000002affcb7230 */ /* 0x101fe40000004100 */
[----:B------:R-:W-:Y:S02]  /*0aa0*/  HADD2.F32 R202, -RZ, R42.H1_H1 ;  /* 0x3000002affca7230 */ /* 0x000fe40000004100 */
[----:B------:R-:W-:Y:S02]  /*0ab0*/  HADD2.F32 R199, -RZ, R43.H0_H0 ;  /* 0x2000002bffc77230 */ /* 0x000fe40000004100 */
[----:B-1----:R-:W-:-:S05]  /*0ac0*/  @P0 IMAD.WIDE.U32 R200, R220, 0x20, R200 ;  /* 0x00000020dcc80825 */ /* 0x002fca00078e00c8 */
        /* <DEDUP_REMOVED lines=8> */
[----:B------:R-:W-:Y:S01]  /*0b50*/  FADD.FTZ R159, -R215, R159 ;  /* 0x0000009fd79f7221 */ /* 0x000fe20000010100 */
[----:B------:R-:W-:Y:S01]  /*0b60*/  FMUL.FTZ R213, R6, R213 ;  /* 0x000000d506d57220 */ /* 0x000fe20000410000 */
[----:B----4-:R-:W-:-:S02]  /*0b70*/  HADD2.F32 R156, -RZ, R160.H0_H0 ;  /* 0x200000a0ff9c7230 */ /* 0x010fc40000004100 */
[----:B------:R-:W-:-:S03]  /*0b80*/  HADD2.F32 R160, -RZ, R160.H1_H1 ;  /* 0x300000a0ffa07230 */ /* 0x000fc60000004100 */
[----:B------:R-:W-:Y:S01]  /*0b90*/  FMUL.FTZ R211, R211, R156 ;  /* 0x0000009cd3d37220 */ /* 0x000fe20000410000 */
[--C-:B------:R-:W-:Y:S02]  /*0ba0*/  HADD2.F32 R158, -RZ, R161.reuse.H0_H0 ;  /* 0x200000a1ff9e7230 */ /* 0x100fe40000004100 */
[C---:B------:R-:W-:Y:S01]  /*0bb0*/  FMUL.FTZ R212, R6.reuse, R157 ;  /* 0x0000009d06d47220 */ /* 0x040fe20000410000 */
[C---:B------:R-:W-:Y:S01]  /*0bc0*/  FMUL.FTZ R209, R6.reuse, R209 ;  /* 0x000000d106d17220 */ /* 0x040fe20000410000 */
        /* <DEDUP_REMOVED lines=13> */
[----:B------:R-:W-:Y:S01]  /*0ca0*/  FADD.FTZ R205, -R215, R164 ;  /* 0x000000a4d7cd7221 */ /* 0x000fe20000010100 */
        /* <DEDUP_REMOVED lines=9> */
[----:B0-----:R-:W-:-:S02]  /*0d40*/  HADD2.F32 R200, -RZ, R163.H0_H0 ;  /* 0x200000a3ffc87230 */ /* 0x001fc40000004100 */
        /* <DEDUP_REMOVED lines=30> */
.L_x_12310:
[----:B------:R-:W-:Y:S05]  /*0f30*/  BSYNC.RECONVERGENT B2 ;  /* 0x0000000000027941 */ /* 0x000fea0003800200 */
.L_x_12309:
        /* <DEDUP_REMOVED lines=18> */
[----:B------:R-:W-:Y:S02]  /*1060*/  IADD3 R221, PT, PT, R221, 0x20, RZ ;  /* 0x00000020dddd7810 */ /* 0x000fe40007ffe0ff */
[----:B------:R-:W-:Y:S02]  /*1070*/  IADD3 R219, PT, PT, R219, 0x20, RZ ;  /* 0x00000020dbdb7810 */ /* 0x000fe40007ffe0ff */
[----:B------:R-:W-:Y:S01]  /*1080*/  IADD3 R220, PT, PT, R220, 0x20, RZ ;  /* 0x00000020dcdc7810 */ /* 0x000fe20007ffe0ff */
[C---:B---3--:R-:W-:Y:S01]  /*1090*/  FADD.FTZ R5, -R215.reuse, R8 ;  /* 0x00000008d7057221 */ /* 0x048fe20000010100 */
[----:B------:R-:W-:Y:S01]  /*10a0*/  FADD.FTZ R163, -R215, R9 ;  /* 0x00000009d7a37221 */ /* 0x000fe20000010100 */
[----:B------:R-:W-:-:S02]  /*10b0*/  HADD2.F32 R8, -RZ, R44.H0_H0 ;  /* 0x2000002cff087230 */ /* 0x000fc40000004100 */
[----:B------:R-:W-:Y:S01]  /*10c0*/  FMUL.FTZ R5, R6, R5 ;  /* 0x0000000506057220 */ /* 0x000fe20000410000 */
[----:B------:R-:W-:Y:S02]  /*10d0*/  HADD2.F32 R9, -RZ, R44.H1_H1 ;  /* 0x3000002cff097230 */ /* 0x000fe40000004100 */
[C---:B------:R-:W-:Y:S01]  /*10e0*/  FADD.FTZ R165, -R215.reuse, R10 ;  /* 0x0000000ad7a57221 */ /* 0x040fe20000010100 */
[--C-:B----4-:R-:W-:Y:S02]  /*10f0*/  HADD2.F32 R7, -RZ, R12.reuse.H0_H0 ;  /* 0x2000000cff077230 */ /* 0x110fe40000004100 */
[----:B------:R-:W-:Y:S02]  /*1100*/  HADD2.F32 R12, -RZ, R12.H1_H1 ;  /* 0x3000000cff0c7230 */ /* 0x000fe40000004100 */
[----:B------:R-:W-:Y:S01]  /*1110*/  FADD.FTZ R167, -R215, R11 ;  /* 0x0000000bd7a77221 */ /* 0x000fe20000010100 */
[----:B------:R-:W-:Y:S02]  /*1120*/  HADD2.F32 R20, -RZ, R13.H0_H0 ;  /* 0x2000000dff147230 */ /* 0x000fe40000004100 */
        /* <DEDUP_REMOVED lines=8> */
[--C-:B0-----:R-:W-:Y:S02]  /*11b0*/  HADD2.F32 R159, -RZ, R14.reuse.H0_H0 ;  /* 0x2000000eff9f7230 */ /* 0x101fe40000004100 */
[----:B------:R-:W-:Y:S01]  /*11c0*/  FADD.FTZ R17, -R215, R17 ;  /* 0x00000011d7117221 */ /* 0x000fe20000010100 */
[----:B-1----:R-:W-:Y:S02]  /*11d0*/  HADD2.F32 R156, -RZ, R14.H1_H1 ;  /* 0x3000000eff9c7230 */ /* 0x002fe40000004100 */
[----:B------:R-:W-:Y:S01]  /*11e0*/  FMUL.FTZ R14, R6, R167 ;  /* 0x000000a7060e7220 */ /* 0x000fe20000410000 */
[----:B------:R-:W-:-:S02]  /*11f0*/  HADD2.F32 R13, -RZ, R45.H1_H1 ;  /* 0x3000002dff0d7230 */ /* 0x000fc40000004100 */
[----:B------:R-:W-:Y:S01]  /*1200*/  FADD.FTZ R93, R93, R12 ;  /* 0x0000000c5d5d7221 */ /* 0x000fe20000010000 */
[----:B------:R-:W-:Y:S01]  /*1210*/  FFMA.FTZ R65, R10, R12, R65 ;  /* 0x0000000c0a417223 */ /* 0x000fe20000010041 */
[--C-:B------:R-:W-:Y:S02]  /*1220*/  HADD2.F32 R161, -RZ, R15.reuse.H0_H0 ;  /* 0x2000000fffa17230 */ /* 0x100fe40000004100 */
[----:B------:R-:W-:Y:S01]  /*1230*/  FADD.FTZ R223, -R215, R18 ;  /* 0x00000012d7df7221 */ /* 0x000fe20000010100 */
[----:B------:R-:W-:Y:S02]  /*1240*/  HADD2.F32 R160, -RZ, R15.H1_H1 ;  /* 0x3000000fffa07230 */ /* 0x000fe40000004100 */
[-C--:B------:R-:W-:Y:S01]  /*1250*/  FMUL.FTZ R12, R11, R20.reuse ;  /* 0x000000140b0c7220 */ /* 0x080fe20000410000 */
        /* <DEDUP_REMOVED lines=10> */
[----:B------:R-:W-:Y:S01]  /*1300*/  FADD.FTZ R227, -R215, R19 ;  /* 0x00000013d7e37221 */ /* 0x000fe20000010100 */
[----:B------:R-:W-:Y:S01]  /*1310*/  FMUL.FTZ R13, R6, R15 ;  /* 0x0000000f060d7220 */ /* 0x000fe20000410000 */
[----:B------:R-:W-:Y:S01]  /*1320*/  FADD.FTZ R19, R20, R7 ;  /* 0x0000000714137221 */ /* 0x000fe20000010000 */
[--C-:B------:R-:W-:Y:S02]  /*1330*/  HADD2.F32 R15, -RZ, R46.reuse.H1_H1 ;  /* 0x3000002eff0f7230 */ /* 0x100fe40000004100 */
[----:B------:R-:W-:Y:S01]  /*1340*/  FFMA.FTZ R20, R10, R7, R17 ;  /* 0x000000070a147223 */ /* 0x000fe20000010011 */
[----:B------:R-:W-:Y:S02]  /*1350*/  HADD2.F32 R16, -RZ, R46.H0_H0 ;  /* 0x2000002eff107230 */ /* 0x000fe40000004100 */
        /* <DEDUP_REMOVED lines=9> */
[----:B------:R-:W-:-:S02]  /*13f0*/  HADD2.F32 R156, -RZ, R47.H1_H1 ;  /* 0x3000002fff9c7230 */ /* 0x000fc40000004100 */
        /* <DEDUP_REMOVED lines=17> */
.L_x_12312:
[----:B------:R-:W-:Y:S05]  /*1510*/  BSYNC.RECONVERGENT B2 ;  /* 0x0000000000027941 */ /* 0x000fea0003800200 */
.L_x_12311:
        /* <DEDUP_REMOVED lines=15> */
[----:B------:R-:W-:Y:S02]  /*1610*/  HADD2.F32 R168, -RZ, R50.H0_H0 ;  /* 0x20000032ffa87230 */ /* 0x000fe40000004100 */
[----:B0-----:R-:W-:-:S05]  /*1620*/  @P0 IMAD.WIDE.U32 R160, R220, 0x20, R160 ;  /* 0x00000020dca00825 */ /* 0x001fca00078e00a0 */
[----:B------:R-:W5:Y:S04]  /*1630*/  @P0 LDG.E.128 R132, desc[UR6][R160.64] ;  /* 0x00000006a0840981 */ /* 0x000f68000c1e1d00 */
[----:B------:R0:W5:Y:S01]  /*1640*/  @P0 LDG.E.128 R136, desc[UR6][R160.64+0x10] ;  /* 0x00001006a0880981 */ /* 0x000162000c1e1d00 */
[----:B------:R-:W-:Y:S01]  /*1650*/  HADD2.F32 R172, -RZ, R51.H1_H1 ;  /* 0x30000033ffac7230 */ /* 0x000fe20000004100 */
[----:B------:R-:W-:Y:S02]  /*1660*/  IADD3 R221, PT, PT, R221, 0x20, RZ ;  /* 0x00000020dddd7810 */ /* 0x000fe40007ffe0ff */
[----:B------:R-:W-:Y:S02]  /*1670*/  IADD3 R219, PT, PT, R219, 0x20, RZ ;  /* 0x00000020dbdb7810 */ /* 0x000fe40007ffe0ff */
[----:B------:R-:W-:Y:S01]  /*1680*/  IADD3 R220, PT, PT, R220, 0x20, RZ ;  /* 0x00000020dcdc7810 */ /* 0x000fe20007ffe0ff */
[----:B---3--:R-:W-:Y:S01]  /*1690*/  FADD.FTZ R21, -R215, R24 ;  /* 0x00000018d7157221 */ /* 0x008fe20000010100 */
[----:B------:R-:W-:-:S02]  /*16a0*/  HADD2.F32 R24, -RZ, R48.H0_H0 ;  /* 0x20000030ff187230 */ /* 0x000fc40000004100 */
[C---:B------:R-:W-:Y:S01]  /*16b0*/  FADD.FTZ R167, -R215.reuse, R25 ;  /* 0x00000019d7a77221 */ /* 0x040fe20000010100 */
[----:B------:R-:W-:Y:S02]  /*16c0*/  HADD2.F32 R25, -RZ, R48.H1_H1 ;  /* 0x30000030ff197230 */ /* 0x000fe40000004100 */
[----:B------:R-:W-:Y:S01]  /*16d0*/  FMUL.FTZ R21, R6, R21 ;  /* 0x0000001506157220 */ /* 0x000fe20000410000 */
[--C-:B----4-:R-:W-:Y:S02]  /*16e0*/  HADD2.F32 R23, -RZ, R28.reuse.H0_H0 ;  /* 0x2000001cff177230 */ /* 0x110fe40000004100 */
[----:B------:R-:W-:Y:S01]  /*16f0*/  FADD.FTZ R157, -R215, R157 ;  /* 0x0000009dd79d7221 */ /* 0x000fe20000010100 */
[----:B------:R-:W-:Y:S02]  /*1700*/  HADD2.F32 R28, -RZ, R28.H1_H1 ;  /* 0x3000001cff1c7230 */ /* 0x000fe40000004100 */
[----:B------:R-:W-:Y:S01]  /*1710*/  FMUL.FTZ R24, R24, R23 ;  /* 0x0000001718187220 */ /* 0x000fe20000410000 */
[----:B0-----:R-:W-:-:S02]  /*1720*/  HADD2.F32 R161, -RZ, R31.H0_H0 ;  /* 0x2000001fffa17230 */ /* 0x001fc40000004100 */
[C---:B------:R-:W-:Y:S01]  /*1730*/  FADD.FTZ R169, -R215.reuse, R26 ;  /* 0x0000001ad7a97221 */ /* 0x040fe20000010100 */
[----:B------:R-:W-:Y:S02]  /*1740*/  HADD2.F32 R165, -RZ, R31.H1_H1 ;  /* 0x3000001fffa57230 */ /* 0x000fe40000004100 */
[C---:B------:R-:W-:Y:S01]  /*1750*/  FADD.FTZ R171, -R215.reuse, R27 ;  /* 0x0000001bd7ab7221 */ /* 0x040fe20000010100 */
[----:B------:R-:W-:Y:S01]  /*1760*/  FADD.FTZ R31, -R215, R156 ;  /* 0x0000009cd71f7221 */ /* 0x000fe20000010100 */
[----:B------:R-:W-:Y:S01]  /*1770*/  FADD.FTZ R100, R100, R23 ;  /* 0x0000001764647221 */ /* 0x000fe20000010000 */
[----:B------:R-:W-:Y:S01]  /*1780*/  FFMA.FTZ R72, R21, R23, R72 ;  /* 0x0000001715487223 */ /* 0x000fe20000010048 */
[----:B------:R-:W-:Y:S02]  /*1790*/  HADD2.F32 R162, -RZ, R29.H0_H0 ;  /* 0x2000001dffa27230 */ /* 0x000fe40000004100 */
[----:B------:R-:W-:Y:S01]  /*17a0*/  FMUL.FTZ R26, R6, R167 ;  /* 0x000000a7061a7220 */ /* 0x000fe20000410000 */
[----:B------:R-:W-:-:S02]  /*17b0*/  HADD2.F32 R27, -RZ, R49.H0_H0 ;  /* 0x20000031ff1b7230 */ /* 0x000fc40000004100 */
        /* <DEDUP_REMOVED lines=8> */
[----:B------:R-:W-:Y:S02]  /*1840*/  HADD2.F32 R29, -RZ, R49.H1_H1 ;  /* 0x30000031ff1d7230 */ /* 0x000fe40000004100 */
[----:B------:R-:W-:Y:S01]  /*1850*/  FADD.FTZ R159, R156, R23 ;  /* 0x000000179c9f7221 */ /* 0x000fe20000010000 */
[----:B------:R-:W-:Y:S01]  /*1860*/  FMUL.FTZ R25, R6, R169 ;  /* 0x000000a906197220 */ /* 0x000fe20000410000 */
[----:B------:R-:W-:Y:S01]  /*1870*/  FMUL.FTZ R28, R27, R162 ;  /* 0x000000a21b1c7220 */ /* 0x000fe20000410000 */
[----:B------:R-:W-:Y:S01]  /*1880*/  FFMA.FTZ R156, R26, R23, R157 ;  /* 0x000000171a9c7223 */ /* 0x000fe2000001009d */
[----:B------:R-:W-:-:S02]  /*1890*/  HADD2.F32 R163, -RZ, R30.H0_H0 ;  /* 0x2000001effa37230 */ /* 0x000fc40000004100 */
[----:B------:R-:W-:Y:S01]  /*18a0*/  FADD.FTZ R223, -R215, R158 ;  /* 0x0000009ed7df7221 */ /* 0x000fe20000010100 */
[----:B------:R-:W-:Y:S02]  /*18b0*/  HADD2.F32 R160, -RZ, R30.H1_H1 ;  /* 0x3000001effa07230 */ /* 0x000fe40000004100 */
[C---:B------:R-:W-:Y:S01]  /*18c0*/  FMUL.FTZ R30, R6.reuse, R171 ;  /* 0x000000ab061e7220 */ /* 0x040fe20000410000 */
[----:B------:R-:W-:Y:S01]  /*18d0*/  FMUL.FTZ R27, R29, R164 ;  /* 0x000000a41d1b7220 */ /* 0x000fe20000410000 */
[----:B------:R-:W-:Y:S01]  /*18e0*/  FADD.FTZ R158, R159, R28 ;  /* 0x0000001c9f9e7221 */ /* 0x000fe20000010000 */
[----:B------:R-:W-:Y:S01]  /*18f0*/  FFMA.FTZ R157, R25, R28, R156 ;  /* 0x0000001c199d7223 */ /* 0x000fe2000001009c */
[----:B------:R-:W-:Y:S01]  /*1900*/  FMUL.FTZ R29, R6, R31 ;  /* 0x0000001f061d7220 */ /* 0x000fe20000410000 */
[----:B------:R-:W-:Y:S02]  /*1910*/  HADD2.F32 R31, -RZ, R50.H1_H1 ;  /* 0x30000032ff1f7230 */ /* 0x000fe40000004100 */
        /* <DEDUP_REMOVED lines=29> */
.L_x_12314:
[----:B------:R-:W-:Y:S05]  /*1af0*/  BSYNC.RECONVERGENT B2 ;  /* 0x0000000000027941 */ /* 0x000fea0003800200 */
.L_x_12313:
        /* <DEDUP_REMOVED lines=13> */
[----:B------:R-:W1:Y:S01]  /*1bd0*/  @P0 LDC.64 R178, c[0x0][0x438] ;  /* 0x00010e00ffb20b82 */ /* 0x000e620000000a00 */
[----:B0-----:R-:W-:Y:S02]  /*1be0*/  HADD2.F32 R188, -RZ, R53.H0_H0 ;  /* 0x20000035ffbc7230 */ /* 0x001fe40000004100 */
[----:B------:R-:W-:-:S02]  /*1bf0*/  HADD2.F32 R192, -RZ, R54.H0_H0 ;  /* 0x20000036ffc07230 */ /* 0x000fc40000004100 */
[----:B-1----:R-:W-:-:S05]  /*1c00*/  @P0 IMAD.WIDE.U32 R178, R220, 0x20, R178 ;  /* 0x00000020dcb20825 */ /* 0x002fca00078e00b2 */
[----:B------:R-:W5:Y:S04]  /*1c10*/  @P0 LDG.E.128 R36, desc[UR6][R178.64] ;  /* 0x00000006b2240981 */ /* 0x000f68000c1e1d00 */
[----:B------:R0:W5:Y:S02]  /*1c20*/  @P0 LDG.E.128 R32, desc[UR6][R178.64+0x10] ;  /* 0x00001006b2200981 */ /* 0x000164000c1e1d00 */
[----:B0-----:R-:W-:Y:S02]  /*1c30*/  HADD2.F32 R179, -RZ, R53.H1_H1 ;  /* 0x30000035ffb37230 */ /* 0x001fe40000004100 */
[----:B------:R-:W-:Y:S02]  /*1c40*/  HADD2.F32 R196, -RZ, R55.H0_H0 ;  /* 0x20000037ffc47230 */ /* 0x000fe40000004100 */
[C---:B---3--:R-:W-:Y:S01]  /*1c50*/  FADD.FTZ R173, -R215.reuse, R156 ;  /* 0x0000009cd7ad7221 */ /* 0x048fe20000010100 */
[----:B------:R-:W-:Y:S01]  /*1c60*/  FADD.FTZ R175, -R215, R157 ;  /* 0x0000009dd7af7221 */ /* 0x000fe20000010100 */
[----:B------:R-:W-:-:S02]  /*1c70*/  HADD2.F32 R156, -RZ, R52.H0_H0 ;  /* 0x20000034ff9c7230 */ /* 0x000fc40000004100 */
[C---:B------:R-:W-:Y:S01]  /*1c80*/  FADD.FTZ R189, -R215.reuse, R158 ;  /* 0x0000009ed7bd7221 */ /* 0x040fe20000010100 */
[----:B------:R-:W-:Y:S02]  /*1c90*/  HADD2.F32 R158, -RZ, R52.H1_H1 ;  /* 0x30000034ff9e7230 */ /* 0x000fe40000004100 */
[--C-:B----4-:R-:W-:Y:S02]  /*1ca0*/  HADD2.F32 R157, -RZ, R164.reuse.H0_H0 ;  /* 0x200000a4ff9d7230 */ /* 0x110fe40000004100 */
[----:B------:R-:W-:Y:S01]  /*1cb0*/  FMUL.FTZ R173, R6, R173 ;  /* 0x000000ad06ad7220 */ /* 0x000fe20000410000 */
[----:B------:R-:W-:Y:S02]  /*1cc0*/  HADD2.F32 R164, -RZ, R164.H1_H1 ;  /* 0x300000a4ffa47230 */ /* 0x000fe40000004100 */
[----:B------:R-:W-:Y:S01]  /*1cd0*/  FADD.FTZ R191, -R215, R159 ;  /* 0x0000009fd7bf7221 */ /* 0x000fe20000010100 */
[----:B------:R-:W-:Y:S01]  /*1ce0*/  FMUL.FTZ R176, R156, R157 ;  /* 0x0000009d9cb07220 */ /* 0x000fe20000410000 */
[----:B------:R-:W-:-:S02]  /*1cf0*/  HADD2.F32 R159, -RZ, R165.H0_H0 ;  /* 0x200000a5ff9f7230 */ /* 0x000fc40000004100 */
[C---:B------:R-:W-:Y:S01]  /*1d00*/  FMUL.FTZ R178, R6.reuse, R175 ;  /* 0x000000af06b27220 */ /* 0x040fe20000410000 */
[----:B------:R-:W-:Y:S01]  /*1d10*/  FMUL.FTZ R177, R6, R189 ;  /* 0x000000bd06b17220 */ /* 0x000fe20000410000 */
[----:B------:R-:W-:Y:S01]  /*1d20*/  FADD.FTZ R140, R140, R157 ;  /* 0x0000009d8c8c7221 */ /* 0x000fe20000010000 */
[----:B------:R-:W-:Y:S01]  /*1d30*/  FFMA.FTZ R108, R173, R157, R108 ;  /* 0x0000009dad6c7223 */ /* 0x000fe2000001006c */
[----:B------:R-:W-:Y:S01]  /*1d40*/  FMUL.FTZ R175, R158, R164 ;  /* 0x000000a49eaf7220 */ /* 0x000fe20000410000 */
[----:B------:R-:W-:Y:S01]  /*1d50*/  FADD.FTZ R156, R225, R176 ;  /* 0x000000b0e19c7221 */ /* 0x000fe20000010000 */
[----:B------:R-:W-:Y:S01]  /*1d60*/  FFMA.FTZ R157, R173, R176, R224 ;  /* 0x000000b0ad9d7223 */ /* 0x000fe200000100e0 */
[----:B------:R-:W-:Y:S01]  /*1d70*/  FADD.FTZ R193, -R215, R160 ;  /* 0x000000a0d7c17221 */ /* 0x000fe20000010100 */
[-C--:B------:R-:W-:Y:S01]  /*1d80*/  FMUL.FTZ R188, R188, R159.reuse ;  /* 0x0000009fbcbc7220 */ /* 0x080fe20000410000 */
[----:B------:R-:W-:Y:S01]  /*1d90*/  FADD.FTZ R142, R142, R159 ;  /* 0x0000009f8e8e7221 */ /* 0x000fe20000010000 */
[----:B------:R-:W-:Y:S01]  /*1da0*/  FFMA.FTZ R110, R177, R159, R110 ;  /* 0x0000009fb16e7223 */ /* 0x000fe2000001006e */
[----:B------:R-:W-:-:S02]  /*1db0*/  HADD2.F32 R160, -RZ, R165.H1_H1 ;  /* 0x300000a5ffa07230 */ /* 0x000fc40000004100 */
[----:B------:R-:W-:Y:S01]  /*1dc0*/  FADD.FTZ R159, R156, R175 ;  /* 0x000000af9c9f7221 */ /* 0x000fe20000010000 */
[----:B------:R-:W-:Y:S01]  /*1dd0*/  FFMA.FTZ R156, R178, R175, R157 ;  /* 0x000000afb29c7223 */ /* 0x000fe2000001009d */
[----:B------:R-:W-:Y:S01]  /*1de0*/  FADD.FTZ R195, -R215, R161 ;  /* 0x000000a1d7c37221 */ /* 0x000fe20000010100 */
[--C-:B------:R-:W-:Y:S02]  /*1df0*/  HADD2.F32 R161, -RZ, R166.reuse.H0_H0 ;  /* 0x200000a6ffa17230 */ /* 0x100fe40000004100 */
[C---:B------:R-:W-:Y:S01]  /*1e00*/  FMUL.FTZ R190, R6.reuse, R191 ;  /* 0x000000bf06be7220 */ /* 0x040fe20000410000 */
        /* <DEDUP_REMOVED lines=41> */
.L_x_12308:
        /* <DEDUP_REMOVED lines=38> */
.L_x_12316:
        /* <DEDUP_REMOVED lines=29> */
[C---:B-1----:R-:W-:Y:S01]  /*24d0*/  @P4 IMAD.WIDE.U32 R162, R219.reuse, 0x20, R162 ;  /* 0x00000020dba24825 */ /* 0x042fe200078e00a2 */
[----:B------:R-:W-:-:S04]  /*24e0*/  @P4 IADD3 R219, PT, PT, R219, 0x20, RZ ;  /* 0x00000020dbdb4810 */ /* 0x000fc80007ffe0ff */
        /* <DEDUP_REMOVED lines=8> */
.L_x_12315:
[----:B------:R-:W-:Y:S05]  /*2570*/  BSYNC.RECONVERGENT B1 ;  /* 0x0000000000017941 */ /* 0x000fea0003800200 */
.L_x_12307:
        /* <DEDUP_REMOVED lines=20> */
.L_x_12414:
        /* <DEDUP_REMOVED lines=37> */
.L_x_12324:
[----:B------:R-:W-:Y:S05]  /*2910*/  BSYNC.RECONVERGENT B3 ;  /* 0x0000000000037941 */ /* 0x000fea0003800200 */
.L_x_12323:
        /* <DEDUP_REMOVED lines=13> */
.L_x_12326:
[----:B------:R-:W-:Y:S05]  /*29f0*/  BSYNC.RECONVERGENT B3 ;  /* 0x0000000000037941 */ /* 0x000fea0003800200 */
.L_x_12325:
        /* <DEDUP_REMOVED lines=13> */
.L_x_12328:
[----:B------:R-:W-:Y:S05]  /*2ad0*/  BSYNC.RECONVERGENT B3 ;  /* 0x0000000000037941 */ /* 0x000fea0003800200 */
.L_x_12327:
        /* <DEDUP_REMOVED lines=13> */
.L_x_12330:
[----:B------:R-:W-:Y:S05]  /*2bb0*/  BSYNC.RECONVERGENT B3 ;  /* 0x0000000000037941 */ /* 0x000fea0003800200 */
.L_x_12329:
        /* <DEDUP_REMOVED lines=13> */
.L_x_12332:
[----:B------:R-:W-:Y:S05]  /*2c90*/  BSYNC.RECONVERGENT B3 ;  /* 0x0000000000037941 */ /* 0x000fea0003800200 */
.L_x_12331:
        /* <DEDUP_REMOVED lines=13> */
.L_x_12334:
[----:B------:R-:W-:Y:S05]  /*2d70*/  BSYNC.RECONVERGENT B3 ;  /* 0x0000000000037941 */ /* 0x000fea0003800200 */
.L_x_12333:
        /* <DEDUP_REMOVED lines=13> */
.L_x_12336:
[----:B------:R-:W-:Y:S05]  /*2e50*/  BSYNC.RECONVERGENT B3 ;  /* 0x0000000000037941 */ /* 0x000fea0003800200 */
.L_x_12335:
        /* <DEDUP_REMOVED lines=14> */
.L_x_12322:
[----:B------:R-:W1:Y:S01]  /*2f40*/  @P2 LDC.64 R148, c[0x0][0x408] ;  /* 0x00010200ff942b82 */ /* 0x000e620000000a00 */
[-CC-:B------:R-:W-:Y:S01]  /*2f50*/  FFMA.FTZ R80, R213, R218.reuse, R217.reuse ;  /* 0x000000dad5507223 */ /* 0x180fe200000100d9 */
[----:B------:R-:W-:Y:S01]  /*2f60*/  ISETP.GT.AND P0, PT, R214, RZ, PT ;  /* 0x000000ffd600720c */ /* 0x000fe20003f04270 */
[-CC-:B------:R-:W-:Y:S01]  /*2f70*/  FFMA.FTZ R151, R212, R218.reuse, R217.reuse ;  /* 0x000000dad4977223 */ /* 0x180fe200000100d9 */
[----:B-----5:R-:W-:Y:S01]  /*2f80*/  @P2 LOP3.LUT P6, RZ, R182, 0xff, RZ, 0xc0, !PT ;  /* 0x000000ffb6ff2812 */ /* 0x020fe200078cc0ff */
[----:B------:R-:W-:Y:S01]  /*2f90*/  FADD.FTZ R81, R211, -R80 ;  /* 0x80000050d3517221 */ /* 0x000fe20000010000 */
[-CC-:B------:R-:W-:Y:S01]  /*2fa0*/  FFMA.FTZ R156, R209, R218.reuse, R217.reuse ;  /* 0x000000dad19c7223 */ /* 0x180fe200000100d9 */
[-CC-:B------:R-:W-:Y:S01]  /*2fb0*/  FFMA.FTZ R159, R208, R218.reuse, R217.reuse ;  /* 0x000000dad09f7223 */ /* 0x180fe200000100d9 */
[----:B------:R-:W2:Y:S01]  /*2fc0*/  @P2 LDC.64 R82, c[0x0][0x408] ;  /* 0x00010200ff522b82 */ /* 0x000ea20000000a00 */
[----:B------:R-:W-:Y:S01]  /*2fd0*/  FMUL.FTZ R81, R6, R81 ;  /* 0x0000005106517220 */ /* 0x000fe20000410000 */
[-C--:B------:R-:W-:Y:S01]  /*2fe0*/  FFMA.FTZ R164, R205, R218.reuse, R217 ;  /* 0x000000dacda47223 */ /* 0x080fe200000100d9 */
[----:B------:R-:W-:Y:S01]  /*2ff0*/  FADD.FTZ R159, R206, -R159 ;  /* 0x8000009fce9f7221 */ /* 0x000fe20000010000 */
[----:B------:R-:W-:-:S02]  /*3000*/  FFMA.FTZ R167, R204, R218, R217 ;  /* 0x000000dacca77223 */ /* 0x000fc400000100d9 */
[----:B------:R-:W-:Y:S01]  /*3010*/  FSEL R80, R81, RZ, P0 ;  /* 0x000000ff51507208 */ /* 0x000fe20000000000 */
[----:B------:R-:W-:Y:S01]  /*3020*/  FADD.FTZ R81, R210, -R151 ;  /* 0x80000097d2517221 */ /* 0x000fe20000010000 */
[----:B------:R-:W3:Y:S01]  /*3030*/  @P2 LDC.64 R160, c[0x0][0x408] ;  /* 0x00010200ffa02b82 */ /* 0x000ee20000000a00 */
[C---:B0-----:R-:W-:Y:S01]  /*3040*/  FMUL.FTZ R163, R6.reuse, R159 ;  /* 0x0000009f06a37220 */ /* 0x041fe20000410000 */
[----:B------:R-:W-:Y:S01]  /*3050*/  FADD.FTZ R165, R203, -R164 ;  /* 0x800000a4cba57221 */ /* 0x000fe20000010000 */
[C---:B------:R-:W-:Y:S01]  /*3060*/  FMUL.FTZ R81, R6.reuse, R81 ;  /* 0x0000005106517220 */ /* 0x040fe20000410000 */
[----:B------:R-:W-:Y:S02]  /*3070*/  FFMA.FTZ R164, R201, R218, R217 ;  /* 0x000000dac9a47223 */ /* 0x000fe400000100d9 */
[----:B------:R-:W-:Y:S01]  /*3080*/  FMUL.FTZ R165, R6, R165 ;  /* 0x000000a506a57220 */ /* 0x000fe20000410000 */
[----:B-1----:R-:W-:Y:S01]  /*3090*/  @P2 FMUL.FTZ R149, R80, R149 ;  /* 0x0000009550952220 */ /* 0x002fe20000410000 */
[----:B------:R-:W-:Y:S01]  /*30a0*/  FSEL R81, R81, RZ, P0 ;  /* 0x000000ff51517208 */ /* 0x000fe20000000000 */
[----:B------:R-:W0:Y:S02]  /*30b0*/  @P2 LDC.64 R158, c[0x0][0x408] ;  /* 0x00010200ff9e2b82 */ /* 0x000e240000000a00 */
[----:B------:R-:W-:-:S02]  /*30c0*/  @P2 FMUL.FTZ R150, R149, R148 ;  /* 0x0000009495962220 */ /* 0x000fc40000410000 */
[----:B--2---:R-:W-:-:S03]  /*30d0*/  @P2 FMUL.FTZ R151, R81, R83 ;  /* 0x0000005351972220 */ /* 0x004fc60000410000 */
[----:B------:R-:W-:Y:S01]  /*30e0*/  @P2 FSEL R150, R150, RZ, P6 ;  /* 0x000000ff96962208 */ /* 0x000fe20003000000 */
[----:B------:R-:W1:Y:S01]  /*30f0*/  @P2 LDC.64 R148, c[0x0][0x408] ;  /* 0x00010200ff942b82 */ /* 0x000e620000000a00 */
[----:B------:R-:W-:Y:S01]  /*3100*/  @P2 LOP3.LUT P6, RZ, R182, 0xff00, RZ, 0xc0, !PT ;  /* 0x0000ff00b6ff2812 */ /* 0x000fe200078cc0ff */
[----:B------:R-:W-:Y:S01]  /*3110*/  @P2 FMUL.FTZ R82, R151, R82 ;  /* 0x0000005297522220 */ /* 0x000fe20000410000 */
[----:B------:R-:W-:-:S04]  /*3120*/  @P2 F2FP.F16.F32.PACK_AB R83, RZ, R150 ;  /* 0x00000096ff53223e */ /* 0x000fc800000000ff */
[----:B------:R-:W-:Y:S01]  /*3130*/  @P2 PRMT R152, R83, 0x7610, R152 ;  /* 0x0000761053982816 */ /* 0x000fe20000000098 */
[----:B------:R-:W2:Y:S01]  /*3140*/  @P2 LDC.64 R150, c[0x0][0x408] ;  /* 0x00010200ff962b82 */ /* 0x000ea20000000a00 */
[----:B------:R-:W-:Y:S01]  /*3150*/  FADD.FTZ R83, R207, -R156 ;  /* 0x8000009ccf537221 */ /* 0x000fe20000010000 */
[----:B------:R-:W-:Y:S02]  /*3160*/  @P2 FSEL R82, R82, RZ, P6 ;  /* 0x000000ff52522208 */ /* 0x000fe40003000000 */
[----:B------:R-:W-:Y:S01]  /*3170*/  @P2 LOP3.LUT P6, RZ, R182, 0xff0000, RZ, 0xc0, !PT ;  /* 0x00ff0000b6ff2812 */ /* 0x000fe200078cc0ff */
[----:B------:R-:W-:Y:S01]  /*3180*/  FMUL.FTZ R83, R6, R83 ;  /* 0x0000005306537220 */ /* 0x000fe20000410000 */
[----:B------:R-:W-:Y:S02]  /*3190*/  @P2 F2FP.F16.F32.PACK_AB R162, RZ, R82 ;  /* 0x00000052ffa2223e */ /* 0x000fe400000000ff */
[----:B------:R-:W4:Y:S02]  /*31a0*/  @P2 LDC.64 R156, c[0x0][0x408] ;  /* 0x00010200ff9c2b82 */ /* 0x000f240000000a00 */
[----:B------:R-:W-:-:S02]  /*31b0*/  FSEL R82, R83, RZ, P0 ;  /* 0x000000ff53527208 */ /* 0x000fc40000000000 */
[----:B------:R-:W-:Y:S01]  /*31c0*/  FSEL R83, R163, RZ, P0 ;  /* 0x000000ffa3537208 */ /* 0x000fe20000000000 */
[----:B------:R-:W-:Y:S01]  /*31d0*/  FADD.FTZ R163, R202, -R167 ;  /* 0x800000a7caa37221 */ /* 0x000fe20000010000 */
[----:B------:R-:W-:Y:S01]  /*31e0*/  @P2 PRMT R152, R152, 0x5410, R162 ;  /* 0x0000541098982816 */ /* 0x000fe200000000a2 */
[----:B-1----:R-:W-:Y:S02]  /*31f0*/  @P2 FMUL.FTZ R149, R82, R149 ;  /* 0x0000009552952220 */ /* 0x002fe40000410000 */
[----:B------:R-:W-:Y:S02]  /*3200*/  FMUL.FTZ R163, R6, R163 ;  /* 0x000000a306a37220 */ /* 0x000fe40000410000 */
[----:B------:R-:W-:Y:S01]  /*3210*/  @P2 FMUL.FTZ R162, R149, R148 ;  /* 0x0000009495a22220 */ /* 0x000fe20000410000 */
[----:B------:R-:W-:Y:S01]  /*3220*/  FSEL R148, R165, RZ, P0 ;  /* 0x000000ffa5947208 */ /* 0x000fe20000000000 */
[----:B------:R-:W-:Y:S01]  /*3230*/  FADD.FTZ R165, R199, -R164 ;  /* 0x800000a4c7a57221 */ /* 0x000fe20000010000 */
[----:B------:R-:W-:Y:S01]  /*3240*/  FSEL R149, R163, RZ, P0 ;  /* 0x000000ffa3957208 */ /* 0x000fe20000000000 */
[----:B--2---:R-:W-:Y:S01]  /*3250*/  @P2 FMUL.FTZ R151, R83, R151 ;  /* 0x0000009753972220 */ /* 0x004fe20000410000 */
[----:B------:R-:W-:Y:S01]  /*3260*/  @P2 FSEL R162, R162, RZ, P6 ;  /* 0x000000ffa2a22208 */ /* 0x000fe20003000000 */
[----:B---3--:R-:W-:Y:S01]  /*3270*/  @P2 FMUL.FTZ R161, R148, R161 ;  /* 0x000000a194a12220 */ /* 0x008fe20000410000 */
[----:B------:R-:W-:Y:S01]  /*3280*/  FMUL.FTZ R165, R6, R165 ;  /* 0x000000a506a57220 */ /* 0x000fe20000410000 */
[----:B------:R-:W-:Y:S01]  /*3290*/  @P2 FMUL.FTZ R151, R151, R150 ;  /* 0x0000009697972220 */ /* 0x000fe20000410000 */
[----:B------:R-:W-:Y:S01]  /*32a0*/  @P2 LOP3.LUT P6, RZ, R182, 0xff000000, RZ, 0xc0, !PT ;  /* 0xff000000b6ff2812 */ /* 0x000fe200078cc0ff */
[----:B------:R-:W-:Y:S01]  /*32b0*/  @P2 FMUL.FTZ R160, R161, R160 ;  /* 0x000000a0a1a02220 */ /* 0x000fe20000410000 */
[----:B------:R-:W-:Y:S01]  /*32c0*/  FFMA.FTZ R164, R200, R218, R217 ;  /* 0x000000dac8a47223 */ /* 0x000fe200000100d9 */
[----:B----4-:R-:W-:Y:S01]  /*32d0*/  @P2 FMUL.FTZ R157, R149, R157 ;  /* 0x0000009d959d2220 */ /* 0x010fe20000410000 */
[----:B------:R-:W-:-:S02]  /*32e0*/  @P2 FSEL R151, R151, RZ, P6 ;  /* 0x000000ff97972208 */ /* 0x000fc40003000000 */
[----:B------:R-:W-:Y:S01]  /*32f0*/  FSEL R150, R165, RZ, P0 ;  /* 0x000000ffa5967208 */ /* 0x000fe20000000000 */
[----:B------:R-:W-:Y:S01]  /*3300*/  @P2 FMUL.FTZ R156, R157, R156 ;  /* 0x0000009c9d9c2220 */ /* 0x000fe20000410000 */
[----:B------:R-:W-:Y:S01]  /*3310*/  @P2 LOP3.LUT P6, RZ, R183, 0xff, RZ, 0xc0, !PT ;  /* 0x000000ffb7ff2812 */ /* 0x000fe200078cc0ff */
[----:B------:R-:W-:Y:S01]  /*3320*/  FADD.FTZ R157, R197, -R164 ;  /* 0x800000a4c59d7221 */ /* 0x000fe20000010000 */
[----:B------:R-:W-:Y:S01]  /*3330*/  @P2 F2FP.F16.F32.PACK_AB R162, RZ, R162 ;  /* 0x000000a2ffa2223e */ /* 0x000fe200000000ff */
[----:B0-----:R-:W-:Y:S01]  /*3340*/  @P2 FMUL.FTZ R159, R150, R159 ;  /* 0x0000009f969f2220 */ /* 0x001fe20000410000 */
[----:B------:R-:W-:Y:S01]  /*3350*/  @P2 FSEL R160, R160, RZ, P6 ;  /* 0x000000ffa0a02208 */ /* 0x000fe20003000000 */
[----:B------:R-:W-:Y:S01]  /*3360*/  FMUL.FTZ R157, R6, R157 ;  /* 0x0000009d069d7220 */ /* 0x000fe20000410000 */
[----:B------:R-:W-:Y:S01]  /*3370*/  @P2 LOP3.LUT P6, RZ, R183, 0xff00, RZ, 0xc0, !PT ;  /* 0x0000ff00b7ff2812 */ /* 0x000fe200078cc0ff */
[----:B------:R-:W-:Y:S01]  /*3380*/  @P2 FMUL.FTZ R158, R159, R158 ;  /* 0x0000009e9f9e2220 */ /* 0x000fe20000410000 */
[----:B------:R-:W-:-:S02]  /*3390*/  @P2 F2FP.F16.F32.PACK_AB R160, RZ, R160 ;  /* 0x000000a0ffa0223e */ /* 0x000fc400000000ff */
[----:B------:R-:W-:Y:S02]  /*33a0*/  @P2 FSEL R156, R156, RZ, P6 ;  /* 0x000000ff9c9c2208 */ /* 0x000fe40003000000 */
[----:B------:R-:W-:Y:S02]  /*33b0*/  @P2 LOP3.LUT P6, RZ, R183, 0xff0000, RZ, 0xc0, !PT ;  /* 0x00ff0000b7ff2812 */ /* 0x000fe400078cc0ff */
[----:B------:R-:W-:Y:S02]  /*33c0*/  @P2 PRMT R153, R162, 0x7610, R153 ;  /* 0x00007610a2992816 */ /* 0x000fe40000000099 */
[----:B------:R-:W-:Y:S02]  /*33d0*/  @P2 FSEL R158, R158, RZ, P6 ;  /* 0x000000ff9e9e2208 */ /* 0x000fe40003000000 */
[----:B------:R-:W-:Y:S02]  /*33e0*/  @P2 F2FP.F16.F32.PACK_AB R151, RZ, R151 ;  /* 0x00000097ff97223e */ /* 0x000fe400000000ff */
[----:B------:R-:W-:-:S02]  /*33f0*/  @P2 F2FP.F16.F32.PACK_AB R156, RZ, R156 ;  /* 0x0000009cff9c223e */ /* 0x000fc400000000ff */
[----:B------:R-:W-:Y:S02]  /*3400*/  FSEL R157, R157, RZ, P0 ;  /* 0x000000ff9d9d7208 */ /* 0x000fe40000000000 */
[----:B------:R-:W-:Y:S02]  /*3410*/  @P2 F2FP.F16.F32.PACK_AB R158, RZ, R158 ;  /* 0x0000009eff9e223e */ /* 0x000fe400000000ff */
        /* <DEDUP_REMOVED lines=14> */
.L_x_12321:
        /* <DEDUP_REMOVED lines=45> */
[----:B------:R-:W-:-:S03]  /*37d0*/  @P2 F2FP.F16.F32.PACK_AB R221, RZ, R221 ;  /* 0x000000ddffdd223e */ /* 0x000fc600000000ff */
[----:B------:R-:W-:Y:S01]  /*37e0*/  @P2 FMUL.FTZ R156, R157, R156 ;  /* 0x0000009c9d9c2220 */ /* 0x000fe20000410000 */
[----:B------:R-:W-:Y:S02]  /*37f0*/  @P2 PRMT R152, R221, 0x7610, R152 ;  /* 0x00007610dd982816 */ /* 0x000fe40000000098 */
[----:B------:R-:W0:Y:S01]  /*3800*/  @P2 LDC.64 R164, c[0x0][0x408] ;  /* 0x00010200ffa42b82 */ /* 0x000e220000000a00 */
[----:B--2---:R-:W-:Y:S01]  /*3810*/  @P2 FMUL.FTZ R161, R226, R161 ;  /* 0x000000a1e2a12220 */ /* 0x004fe20000410000 */
[----:B------:R-:W-:Y:S02]  /*3820*/  @P2 FSEL R156, R156, RZ, P0 ;  /* 0x000000ff9c9c2208 */ /* 0x000fe40000000000 */
[----:B------:R-:W-:Y:S01]  /*3830*/  @P2 LOP3.LUT P0, RZ, R182, 0xff000000, RZ, 0xc0, !PT ;  /* 0xff000000b6ff2812 */ /* 0x000fe2000780c0ff */
[----:B------:R-:W-:Y:S01]  /*3840*/  @P2 FMUL.FTZ R160, R161, R160 ;  /* 0x000000a0a1a02220 */ /* 0x000fe20000410000 */
[----:B------:R-:W-:Y:S02]  /*3850*/  @P2 F2FP.F16.F32.PACK_AB R156, RZ, R156 ;  /* 0x0000009cff9c223e */ /* 0x000fe400000000ff */
[----:B------:R-:W2:Y:S01]  /*3860*/  @P2 LDC.64 R166, c[0x0][0x408] ;  /* 0x00010200ffa62b82 */ /* 0x000ea20000000a00 */
[----:B-1----:R-:W-:Y:S01]  /*3870*/  @P2 FMUL.FTZ R159, R224, R159 ;  /* 0x0000009fe09f2220 */ /* 0x002fe20000410000 */
[----:B------:R-:W-:-:S02]  /*3880*/  @P2 FSEL R160, R160, RZ, P0 ;  /* 0x000000ffa0a02208 */ /* 0x000fc40000000000 */
[----:B------:R-:W-:Y:S01]  /*3890*/  @P2 LOP3.LUT P0, RZ, R183, 0xff00, RZ, 0xc0, !PT ;  /* 0x0000ff00b7ff2812 */ /* 0x000fe2000780c0ff */
[----:B------:R-:W-:Y:S01]  /*38a0*/  @P2 FMUL.FTZ R158, R159, R158 ;  /* 0x0000009e9f9e2220 */ /* 0x000fe20000410000 */
[----:B------:R-:W-:Y:S01]  /*38b0*/  @P2 F2FP.F16.F32.PACK_AB R160, RZ, R160 ;  /* 0x000000a0ffa0223e */ /* 0x000fe200000000ff */
[----:B---3--:R-:W-:Y:S01]  /*38c0*/  @P2 FMUL.FTZ R163, R228, R163 ;  /* 0x000000a3e4a32220 */ /* 0x008fe20000410000 */
[----:B------:R-:W-:Y:S02]  /*38d0*/  @P2 PRMT R152, R152, 0x5410, R156 ;  /* 0x0000541098982816 */ /* 0x000fe4000000009c */
        /* <DEDUP_REMOVED lines=17> */
[----:B------:R-:W-:Y:S02]  /*39f0*/  @P2 PRMT R154, R154, 0x5410, R164 ;  /* 0x000054109a9a2816 */ /* 0x000fe400000000a4 */
[----:B------:R-:W-:-:S04]  /*3a00*/  @P2 F2FP.F16.F32.PACK_AB R166, RZ, R166 ;  /* 0x000000a6ffa6223e */ /* 0x000fc800000000ff */
        /* <DEDUP_REMOVED lines=11> */
[----:B------:R-:W-:-:S04]  /*3ac0*/  F2FP.F16.F32.PACK_AB R156, RZ, R156 ;  /* 0x0000009cff9c723e */ /* 0x000fc800000000ff */
[----:B------:R-:W-:Y:S01]  /*3ad0*/  PRMT R155, R155, 0x5410, R156 ;  /* 0x000054109b9b7816 */ /* 0x000fe2000000009c */
[----:B------:R-:W-:Y:S06]  /*3ae0*/  BRA `(.L_x_12337) ;  /* 0x0000000400687947 */ /* 0x000fec0003800000 */
.L_x_12338:
[----:B------:R-:W1:Y:S01]  /*3af0*/  @P2 LDC.64 R164, c[0x0][0x408] ;  /* 0x00010200ffa42b82 */ /* 0x000e620000000a00 */
[-CC-:B------:R-:W-:Y:S01]  /*3b00*/  @P1 FFMA.FTZ R80, R209, R218.reuse, R217.reuse ;  /* 0x000000dad1501223 */ /* 0x180fe200000100d9 */
[-CC-:B------:R-:W-:Y:S01]  /*3b10*/  @P1 FFMA.FTZ R160, R200, R218.reuse, R217.reuse ;  /* 0x000000dac8a01223 */ /* 0x180fe200000100d9 */
[-CC-:B------:R-:W-:Y:S01]  /*3b20*/  @P1 FFMA.FTZ R149, R208, R218.reuse, R217.reuse ;  /* 0x000000dad0951223 */ /* 0x180fe200000100d9 */
[----:B0-----:R-:W-:Y:S01]  /*3b30*/  @P1 FFMA.FTZ R162, R205, R218, R217 ;  /* 0x000000dacda21223 */ /* 0x001fe200000100d9 */
[----:B------:R-:W-:Y:S01]  /*3b40*/  @P1 FADD.FTZ R83, R207, -R80 ;  /* 0x80000050cf531221 */ /* 0x000fe20000010000 */
[----:B------:R-:W-:Y:S01]  /*3b50*/  @P1 FADD.FTZ R161, R197, -R160 ;  /* 0x800000a0c5a11221 */ /* 0x000fe20000010000 */
[----:B------:R-:W-:Y:S01]  /*3b60*/  @P1 FADD.FTZ R160, R206, -R149 ;  /* 0x80000095cea01221 */ /* 0x000fe20000010000 */
[----:B------:R-:W0:Y:S01]  /*3b70*/  @P2 LDC.64 R150, c[0x0][0x408] ;  /* 0x00010200ff962b82 */ /* 0x000e220000000a00 */
[----:B------:R-:W-:Y:S01]  /*3b80*/  @P1 FADD.FTZ R149, R203, -R162 ;  /* 0x800000a2cb951221 */ /* 0x000fe20000010000 */
[----:B-----5:R-:W-:Y:S01]  /*3b90*/  MOV R148, R120 ;  /* 0x0000007800947202 */ /* 0x020fe20000000f00 */
[----:B------:R-:W-:Y:S01]  /*3ba0*/  @P1 FFMA.FTZ R167, R204, R218, R217 ;  /* 0x000000dacca71223 */ /* 0x000fe200000100d9 */
[----:B------:R-:W-:Y:S01]  /*3bb0*/  MOV R82, R118 ;  /* 0x0000007600527202 */ /* 0x000fe20000000f00 */
[C---:B------:R-:W-:Y:S01]  /*3bc0*/  @P1 FFMA.FTZ R148, R6.reuse, R149, R120 ;  /* 0x0000009506941223 */ /* 0x040fe20000010078 */
[C---:B------:R-:W-:Y:S01]  /*3bd0*/  @P1 FFMA.FTZ R82, R6.reuse, R83, R118 ;  /* 0x0000005306521223 */ /* 0x040fe20000010076 */
[----:B------:R-:W-:Y:S01]  /*3be0*/  MOV R166, R123 ;  /* 0x0000007b00a67202 */ /* 0x000fe20000000f00 */
[----:B------:R-:W2:Y:S01]  /*3bf0*/  @P2 LDC.64 R80, c[0x0][0x408] ;  /* 0x00010200ff502b82 */ /* 0x000ea20000000a00 */
[----:B------:R-:W-:Y:S01]  /*3c00*/  MOV R83, R119 ;  /* 0x0000007700537202 */ /* 0x000fe20000000f00 */
        /* <DEDUP_REMOVED lines=60> */
[----:B------:R-:W-:Y:S02]  /*3fd0*/  @P2 F2FP.F16.F32.PACK_AB R167, RZ, R167 ;  /* 0x000000a7ffa7223e */ /* 0x000fe400000000ff */
[----:B------:R-:W-:Y:S02]  /*3fe0*/  @P2 F2FP.F16.F32.PACK_AB R156, RZ, R156 ;  /* 0x0000009cff9c223e */ /* 0x000fe400000000ff */
[----:B------:R-:W-:-:S02]  /*3ff0*/  @P2 F2FP.F16.F32.PACK_AB R160, RZ, R160 ;  /* 0x000000a0ffa0223e */ /* 0x000fc400000000ff */
[----:B------:R-:W-:Y:S02]  /*4000*/  @P2 F2FP.F16.F32.PACK_AB R164, RZ, R164 ;  /* 0x000000a4ffa4223e */ /* 0x000fe400000000ff */
[----:B------:R-:W-:Y:S02]  /*4010*/  @P2 PRMT R154, R221, 0x7610, R154 ;  /* 0x00007610dd9a2816 */ /* 0x000fe4000000009a */
[----:B------:R-:W-:Y:S02]  /*4020*/  @P2 PRMT R155, R158, 0x7610, R155 ;  /* 0x000076109e9b2816 */ /* 0x000fe4000000009b */
[----:B------:R-:W-:Y:S02]  /*4030*/  @P2 PRMT R152, R162, 0x7610, R152 ;  /* 0x00007610a2982816 */ /* 0x000fe40000000098 */
[----:B------:R-:W-:Y:S02]  /*4040*/  MOV R151, R166 ;  /* 0x000000a600977202 */ /* 0x000fe40000000f00 */
[----:B------:R-:W-:-:S02]  /*4050*/  @P2 PRMT R153, R153, 0x5410, R167 ;  /* 0x0000541099992816 */ /* 0x000fc400000000a7 */
[----:B------:R-:W-:Y:S02]  /*4060*/  @P2 PRMT R154, R154, 0x5410, R156 ;  /* 0x000054109a9a2816 */ /* 0x000fe4000000009c */
[----:B------:R-:W-:Y:S02]  /*4070*/  @P2 PRMT R155, R155, 0x5410, R160 ;  /* 0x000054109b9b2816 */ /* 0x000fe400000000a0 */
[----:B------:R-:W-:-:S07]  /*4080*/  @P2 PRMT R152, R152, 0x5410, R164 ;  /* 0x0000541098982816 */ /* 0x000fce00000000a4 */
.L_x_12337:
[----:B------:R-:W-:Y:S05]  /*4090*/  BSYNC.RECONVERGENT B1 ;  /* 0x0000000000017941 */ /* 0x000fea0003800200 */
.L_x_12320:
        /* <DEDUP_REMOVED lines=11> */
.L_x_12319:
[----:B------:R-:W-:Y:S05]  /*4150*/  BSYNC.RECONVERGENT B2 ;  /* 0x0000000000027941 */ /* 0x000fea0003800200 */
.L_x_12318:
        /* <DEDUP_REMOVED lines=21> */
[----:B------:R-:W-:Y:S01]  /*42b0*/  @P1 FFMA.FTZ R162, R6, R83, R131 ;  /* 0x0000005306a21223 */ /* 0x000fe20000010083 */
[----:B------:R-:W-:Y:S01]  /*42c0*/  MOV R83, R127 ;  /* 0x0000007f00537202 */ /* 0x000fe20000000f00 */
[-CC-:B------:R-:W-:Y:S01]  /*42d0*/  @P1 FFMA.FTZ R158, R10, R218.reuse, R217.reuse ;  /* 0x000000da0a9e1223 */ /* 0x180fe200000100d9 */
[----:B------:R-:W-:Y:S01]  /*42e0*/  @P1 FFMA.FTZ R159, R9, R218, R217 ;  /* 0x000000da099f1223 */ /* 0x000fe200000100d9 */
[----:B------:R-:W-:Y:S01]  /*42f0*/  @P1 FFMA.FTZ R83, R6, R164, R127 ;  /* 0x000000a406531223 */ /* 0x000fe2000001007f */
[----:B------:R-:W0:Y:S01]  /*4300*/  @P2 LDC.64 R148, c[0x0][0x408] ;  /* 0x00010200ff942b82 */ /* 0x000e220000000a00 */
[----:B------:R-:W-:Y:S01]  /*4310*/  @P1 FADD.FTZ R158, R7, -R158 ;  /* 0x8000009e079e1221 */ /* 0x000fe20000010000 */
[----:B------:R-:W-:Y:S01]  /*4320*/  @P1 FADD.FTZ R159, R12, -R159 ;  /* 0x8000009f0c9f1221 */ /* 0x000fe20000010000 */
[----:B------:R-:W-:Y:S01]  /*4330*/  MOV R81, R125 ;  /* 0x0000007d00517202 */ /* 0x000fe20000000f00 */
[----:B------:R-:W-:Y:S01]  /*4340*/  @P1 FFMA.FTZ R167, R13, R218, R217 ;  /* 0x000000da0da71223 */ /* 0x000fe200000100d9 */
[----:B------:R-:W-:Y:S01]  /*4350*/  MOV R82, R126 ;  /* 0x0000007e00527202 */ /* 0x000fe20000000f00 */
[C---:B------:R-:W-:Y:S01]  /*4360*/  @P1 FFMA.FTZ R81, R6.reuse, R158, R125 ;  /* 0x0000009e06511223 */ /* 0x040fe2000001007d */
[----:B------:R-:W-:Y:S01]  /*4370*/  @P1 FFMA.FTZ R82, R6, R159, R126 ;  /* 0x0000009f06521223 */ /* 0x000fe2000001007e */
[----:B------:R-:W3:Y:S01]  /*4380*/  @P2 LDC.64 R150, c[0x0][0x408] ;  /* 0x00010200ff962b82 */ /* 0x000ee20000000a00 */
        /* <DEDUP_REMOVED lines=14> */
[----:B------:R-:W-:Y:S01]  /*4470*/  @P2 F2FP.F16.F32.PACK_AB R163, RZ, R163 ;  /* 0x000000a3ffa3223e */ /* 0x000fe200000000ff */
[----:B0-----:R-:W-:Y:S01]  /*4480*/  @P2 FMUL.FTZ R149, R81, R149 ;  /* 0x0000009551952220 */ /* 0x001fe20000410000 */
[----:B------:R-:W0:Y:S01]  /*4490*/  @P2 LDC.64 R158, c[0x0][0x408] ;  /* 0x00010200ff9e2b82 */ /* 0x000e220000000a00 */
[----:B------:R-:W-:-:S02]  /*44a0*/  @P2 FSEL R164, R164, RZ, P6 ;  /* 0x000000ffa4a42208 */ /* 0x000fc40003000000 */
[----:B------:R-:W-:Y:S02]  /*44b0*/  @P2 LOP3.LUT P6, RZ, R185, 0xff00, RZ, 0xc0, !PT ;  /* 0x0000ff00b9ff2812 */ /* 0x000fe400078cc0ff */
[----:B------:R-:W-:Y:S01]  /*44c0*/  @P2 PRMT R152, R163, 0x7610, R152 ;  /* 0x00007610a3982816 */ /* 0x000fe20000000098 */
[----:B---3--:R-:W-:Y:S02]  /*44d0*/  @P2 FMUL.FTZ R165, R82, R151 ;  /* 0x0000009752a52220 */ /* 0x008fe40000410000 */
[----:B------:R-:W2:Y:S01]  /*44e0*/  @P2 LDC.64 R160, c[0x0][0x408] ;  /* 0x00010200ffa02b82 */ /* 0x000ea20000000a00 */
        /* <DEDUP_REMOVED lines=12> */
[----:B------:R-:W-:-:S02]  /*45b0*/  @P2 F2FP.F16.F32.PACK_AB R151, RZ, R151 ;  /* 0x00000097ff97223e */ /* 0x000fc400000000ff */
[----:B------:R-:W-:Y:S01]  /*45c0*/  @P2 FSEL R165, R165, RZ, P0 ;  /* 0x000000ffa5a52208 */ /* 0x000fe20000000000 */
[----:B0-----:R-:W-:Y:S01]  /*45d0*/  @P2 FMUL.FTZ R159, R149, R159 ;  /* 0x0000009f959f2220 */ /* 0x001fe20000410000 */
[----:B------:R-:W-:Y:S02]  /*45e0*/  @P2 LOP3.LUT P0, RZ, R185, 0xff, RZ, 0xc0, !PT ;  /* 0x000000ffb9ff2812 */ /* 0x000fe4000780c0ff */
[----:B------:R-:W-:Y:S01]  /*45f0*/  @P2 F2FP.F16.F32.PACK_AB R165, RZ, R165 ;  /* 0x000000a5ffa5223e */ /* 0x000fe200000000ff */
[----:B------:R-:W-:Y:S01]  /*4600*/  @P2 FMUL.FTZ R158, R159, R158 ;  /* 0x0000009e9f9e2220 */ /* 0x000fe20000410000 */
[----:B------:R-:W-:Y:S02]  /*4610*/  @P2 FSEL R156, R156, RZ, P0 ;  /* 0x000000ff9c9c2208 */ /* 0x000fe40000000000 */
[----:B------:R-:W-:Y:S01]  /*4620*/  @P2 LOP3.LUT P0, RZ, R185, 0xff0000, RZ, 0xc0, !PT ;  /* 0x00ff0000b9ff2812 */ /* 0x000fe2000780c0ff */
[----:B--2---:R-:W-:Y:S01]  /*4630*/  @P2 FMUL.FTZ R161, R150, R161 ;  /* 0x000000a196a12220 */ /* 0x004fe20000410000 */
[----:B------:R-:W-:-:S02]  /*4640*/  @P2 FSEL R158, R158, RZ, P6 ;  /* 0x000000ff9e9e2208 */ /* 0x000fc40003000000 */
[----:B------:R-:W-:Y:S01]  /*4650*/  @P2 F2FP.F16.F32.PACK_AB R156, RZ, R156 ;  /* 0x0000009cff9c223e */ /* 0x000fe200000000ff */
[----:B------:R-:W-:Y:S01]  /*4660*/  @P2 FMUL.FTZ R160, R161, R160 ;  /* 0x000000a0a1a02220 */ /* 0x000fe20000410000 */
[----:B------:R-:W-:Y:S02]  /*4670*/  @P2 F2FP.F16.F32.PACK_AB R164, RZ, R164 ;  /* 0x000000a4ffa4223e */ /* 0x000fe400000000ff */
[----:B------:R-:W-:Y:S02]  /*4680*/  @P2 PRMT R153, R165, 0x7610, R153 ;  /* 0x00007610a5992816 */ /* 0x000fe40000000099 */
[----:B------:R-:W-:Y:S02]  /*4690*/  @P2 FSEL R160, R160, RZ, P0 ;  /* 0x000000ffa0a02208 */ /* 0x000fe40000000000 */
[----:B------:R-:W-:Y:S02]  /*46a0*/  @P2 F2FP.F16.F32.PACK_AB R158, RZ, R158 ;  /* 0x0000009eff9e223e */ /* 0x000fe400000000ff */
[----:B------:R-:W-:-:S02]  /*46b0*/  @P2 F2FP.F16.F32.PACK_AB R160, RZ, R160 ;  /* 0x000000a0ffa0223e */ /* 0x000fc400000000ff */
[----:B------:R-:W-:Y:S02]  /*46c0*/  @P2 PRMT R154, R156, 0x7610, R154 ;  /* 0x000076109c9a2816 */ /* 0x000fe4000000009a */
        /* <DEDUP_REMOVED lines=14> */
.L_x_12343:
        /* <DEDUP_REMOVED lines=30> */
[----:B------:R-:W-:Y:S01]  /*4990*/  MOV R228, R129 ;  /* 0x0000008100e47202 */ /* 0x000fe20000000f00 */
        /* <DEDUP_REMOVED lines=13> */
[----:B-1----:R-:W-:Y:S01]  /*4a70*/  @P2 FMUL.FTZ R161, R224, R161 ;  /* 0x000000a1e0a12220 */ /* 0x002fe20000410000 */
[----:B------:R-:W-:Y:S02]  /*4a80*/  @P2 FSEL R156, R156, RZ, P0 ;  /* 0x000000ff9c9c2208 */ /* 0x000fe40000000000 */
[----:B------:R-:W-:Y:S01]  /*4a90*/  @P2 LOP3.LUT P0, RZ, R184, 0xff000000, RZ, 0xc0, !PT ;  /* 0xff000000b8ff2812 */ /* 0x000fe2000780c0ff */
[----:B------:R-:W-:Y:S01]  /*4aa0*/  @P2 FMUL.FTZ R160, R161, R160 ;  /* 0x000000a0a1a02220 */ /* 0x000fe20000410000 */
[----:B------:R-:W-:Y:S02]  /*4ab0*/  @P2 F2FP.F16.F32.PACK_AB R156, RZ, R156 ;  /* 0x0000009cff9c223e */ /* 0x000fe400000000ff */
[----:B------:R-:W1:Y:S01]  /*4ac0*/  @P2 LDC.64 R166, c[0x0][0x408] ;  /* 0x00010200ffa62b82 */ /* 0x000e620000000a00 */
[----:B--2---:R-:W-:Y:S01]  /*4ad0*/  @P2 FMUL.FTZ R159, R222, R159 ;  /* 0x0000009fde9f2220 */ /* 0x004fe20000410000 */
        /* <DEDUP_REMOVED lines=16> */
[----:B-1----:R-:W-:Y:S01]  /*4be0*/  @P2 FMUL.FTZ R167, R230, R167 ;  /* 0x000000a7e6a72220 */ /* 0x002fe20000410000 */
        /* <DEDUP_REMOVED lines=22> */
.L_x_12342:
[----:B------:R-:W-:-:S04]  /*4d50*/  UISETP.NE.U32.AND UP0, UPT, UR20, URZ, UPT ;  /* 0x000000ff1400728c */ /* 0x000fc8000bf05070 */
[----:B------:R-:W-:-:S06]  /*4d60*/  UISETP.NE.AND.EX UP0, UPT, UR21, URZ, UPT, UP0 ;  /* 0x000000ff1500728c */ /* 0x000fcc000bf05300 */
[----:B------:R-:W-:-:S13]  /*4d70*/  PLOP3.LUT P3, PT, PT, PT, UP0, 0x80, 0x8 ;  /* 0x000000000008781c */ /* 0x000fda0003f6f008 */
[----:B------:R-:W-:Y:S05]  /*4d80*/  @!P3 BRA `(.L_x_12345) ;  /* 0x000000040070b947 */ /* 0x000fea0003800000 */
[----:B-1----:R-:W1:Y:S01]  /*4d90*/  @P2 LDC.64 R148, c[0x0][0x408] ;  /* 0x00010200ff942b82 */ /* 0x002e620000000a00 */
[-CC-:B------:R-:W-:Y:S01]  /*4da0*/  FFMA.FTZ R81, R5, R218.reuse, R217.reuse ;  /* 0x000000da05517223 */ /* 0x180fe200000100d9 */
[----:B------:R-:W-:Y:S01]  /*4db0*/  ISETP.GT.AND P0, PT, R214, RZ, PT ;  /* 0x000000ffd600720c */ /* 0x000fe20003f04270 */
[-C--:B------:R-:W-:Y:S01]  /*4dc0*/  FFMA.FTZ R150, R10, R218.reuse, R217 ;  /* 0x000000da0a967223 */ /* 0x080fe200000100d9 */
[----:B-----5:R-:W-:Y:S01]  /*4dd0*/  @P2 LOP3.LUT P6, RZ, R184, 0xff, RZ, 0xc0, !PT ;  /* 0x000000ffb8ff2812 */ /* 0x020fe200078cc0ff */
[----:B------:R-:W-:Y:S01]  /*4de0*/  FADD.FTZ R81, R8, -R81 ;  /* 0x8000005108517221 */ /* 0x000fe20000010000 */
[-CC-:B------:R-:W-:Y:S01]  /*4df0*/  FFMA.FTZ R157, R9, R218.reuse, R217.reuse ;  /* 0x000000da099d7223 */ /* 0x180fe200000100d9 */
[-CC-:B------:R-:W-:Y:S01]  /*4e00*/  FFMA.FTZ R156, R14, R218.reuse, R217.reuse ;  /* 0x000000da0e9c7223 */ /* 0x180fe200000100d9 */
[----:B------:R-:W2:Y:S01]  /*4e10*/  @P2 LDC.64 R82, c[0x0][0x408] ;  /* 0x00010200ff522b82 */ /* 0x000ea20000000a00 */
[----:B------:R-:W-:Y:S01]  /*4e20*/  FMUL.FTZ R80, R6, R81 ;  /* 0x0000005106507220 */ /* 0x000fe20000410000 */
[----:B------:R-:W-:Y:S01]  /*4e30*/  FADD.FTZ R81, R7, -R150 ;  /* 0x8000009607517221 */ /* 0x000fe20000010000 */
[----:B0-----:R-:W-:Y:S01]  /*4e40*/  FADD.FTZ R163, R11, -R156 ;  /* 0x8000009c0ba37221 */ /* 0x001fe20000010000 */
[-CC-:B------:R-:W-:Y:S01]  /*4e50*/  FFMA.FTZ R165, R13, R218.reuse, R217.reuse ;  /* 0x000000da0da57223 */ /* 0x180fe200000100d9 */
[-C--:B------:R-:W-:Y:S01]  /*4e60*/  FFMA.FTZ R164, R18, R218.reuse, R217 ;  /* 0x000000da12a47223 */ /* 0x080fe200000100d9 */
[----:B------:R-:W-:Y:S01]  /*4e70*/  FSEL R80, R80, RZ, P0 ;  /* 0x000000ff50507208 */ /* 0x000fe20000000000 */
[C---:B------:R-:W-:Y:S01]  /*4e80*/  FMUL.FTZ R81, R6.reuse, R81 ;  /* 0x0000005106517220 */ /* 0x040fe20000410000 */
[----:B------:R-:W0:Y:S01]  /*4e90*/  @P2 LDC.64 R160, c[0x0][0x408] ;  /* 0x00010200ffa02b82 */ /* 0x000e220000000a00 */
[----:B------:R-:W-:Y:S01]  /*4ea0*/  FMUL.FTZ R163, R6, R163 ;  /* 0x000000a306a37220 */ /* 0x000fe20000410000 */
[----:B------:R-:W-:Y:S01]  /*4eb0*/  FADD.FTZ R165, R16, -R165 ;  /* 0x800000a510a57221 */ /* 0x000fe20000010000 */
[----:B------:R-:W-:Y:S01]  /*4ec0*/  FADD.FTZ R167, R15, -R164 ;  /* 0x800000a40fa77221 */ /* 0x000fe20000010000 */
[----:B------:R-:W-:Y:S01]  /*4ed0*/  FSEL R81, R81, RZ, P0 ;  /* 0x000000ff51517208 */ /* 0x000fe20000000000 */
[----:B------:R-:W-:Y:S01]  /*4ee0*/  FFMA.FTZ R164, R19, R218, R217 ;  /* 0x000000da13a47223 */ /* 0x000fe200000100d9 */
[----:B-1----:R-:W-:-:S02]  /*4ef0*/  @P2 FMUL.FTZ R149, R80, R149 ;  /* 0x0000009550952220 */ /* 0x002fc40000410000 */
[----:B------:R-:W1:Y:S02]  /*4f00*/  @P2 LDC.64 R158, c[0x0][0x408] ;  /* 0x00010200ff9e2b82 */ /* 0x000e640000000a00 */
[----:B------:R-:W-:Y:S01]  /*4f10*/  @P2 FMUL.FTZ R150, R149, R148 ;  /* 0x0000009495962220 */ /* 0x000fe20000410000 */
[----:B--2---:R-:W-:-:S04]  /*4f20*/  @P2 FMUL.FTZ R151, R81, R83 ;  /* 0x0000005351972220 */ /* 0x004fc80000410000 */
[----:B------:R-:W-:Y:S01]  /*4f30*/  @P2 FSEL R150, R150, RZ, P6 ;  /* 0x000000ff96962208 */ /* 0x000fe20003000000 */
[----:B------:R-:W2:Y:S01]  /*4f40*/  @P2 LDC.64 R148, c[0x0][0x408] ;  /* 0x00010200ff942b82 */ /* 0x000ea20000000a00 */
[----:B------:R-:W-:Y:S01]  /*4f50*/  @P2 LOP3.LUT P6, RZ, R184, 0xff00, RZ, 0xc0, !PT ;  /* 0x0000ff00b8ff2812 */ /* 0x000fe200078cc0ff */
[----:B------:R-:W-:Y:S01]  /*4f60*/  @P2 FMUL.FTZ R82, R151, R82 ;  /* 0x0000005297522220 */ /* 0x000fe20000410000 */
[----:B------:R-:W-:-:S04]  /*4f70*/  @P2 F2FP.F16.F32.PACK_AB R83, RZ, R150 ;  /* 0x00000096ff53223e */ /* 0x000fc800000000ff */
[----:B------:R-:W-:Y:S01]  /*4f80*/  @P2 PRMT R152, R83, 0x7610, R152 ;  /* 0x0000761053982816 */ /* 0x000fe20000000098 */
[----:B------:R-:W3:Y:S01]  /*4f90*/  @P2 LDC.64 R150, c[0x0][0x408] ;  /* 0x00010200ff962b82 */ /* 0x000ee20000000a00 */
        /* <DEDUP_REMOVED lines=8> */
[----:B------:R-:W-:Y:S01]  /*5020*/  FMUL.FTZ R163, R6, R165 ;  /* 0x000000a506a37220 */ /* 0x000fe20000410000 */
[----:B------:R-:W-:Y:S01]  /*5030*/  @P2 PRMT R152, R152, 0x5410, R162 ;  /* 0x0000541098982816 */ /* 0x000fe200000000a2 */
[----:B--2---:R-:W-:-:S04]  /*5040*/  @P2 FMUL.FTZ R149, R82, R149 ;  /* 0x0000009552952220 */ /* 0x004fc80000410000 */
[----:B------:R-:W-:Y:S01]  /*5050*/  @P2 FMUL.FTZ R162, R149, R148 ;  /* 0x0000009495a22220 */ /* 0x000fe20000410000 */
[----:B------:R-:W-:Y:S01]  /*5060*/  FMUL.FTZ R149, R6, R167 ;  /* 0x000000a706957220 */ /* 0x000fe20000410000 */
[----:B------:R-:W-:Y:S01]  /*5070*/  FSEL R148, R163, RZ, P0 ;  /* 0x000000ffa3947208 */ /* 0x000fe20000000000 */
[----:B------:R-:W-:Y:S01]  /*5080*/  FADD.FTZ R163, R17, -R164 ;  /* 0x800000a411a37221 */ /* 0x000fe20000010000 */
[----:B---3--:R-:W-:Y:S01]  /*5090*/  @P2 FMUL.FTZ R151, R83, R151 ;  /* 0x0000009753972220 */ /* 0x008fe20000410000 */
[----:B------:R-:W-:Y:S02]  /*50a0*/  @P2 FSEL R162, R162, RZ, P6 ;  /* 0x000000ffa2a22208 */ /* 0x000fe40003000000 */
[----:B------:R-:W-:Y:S01]  /*50b0*/  FSEL R149, R149, RZ, P0 ;  /* 0x000000ff95957208 */ /* 0x000fe20000000000 */
[----:B------:R-:W-:Y:S01]  /*50c0*/  @P2 FMUL.FTZ R151, R151, R150 ;  /* 0x0000009697972220 */ /* 0x000fe20000410000 */
[----:B0-----:R-:W-:Y:S01]  /*50d0*/  @P2 FMUL.FTZ R161, R148, R161 ;  /* 0x000000a194a12220 */ /* 0x001fe20000410000 */
[----:B------:R-:W-:Y:S01]  /*50e0*/  FMUL.FTZ R150, R6, R163 ;  /* 0x000000a306967220 */ /* 0x000fe20000410000 */
[----:B------:R-:W-:Y:S01]  /*50f0*/  @P2 LOP3.LUT P6, RZ, R184, 0xff000000, RZ, 0xc0, !PT ;  /* 0xff000000b8ff2812 */ /* 0x000fe200078cc0ff */
[----:B----4-:R-:W-:Y:S01]  /*5100*/  @P2 FMUL.FTZ R157, R149, R157 ;  /* 0x0000009d959d2220 */ /* 0x010fe20000410000 */
[----:B------:R-:W-:Y:S01]  /*5110*/  @P2 FMUL.FTZ R160, R161, R160 ;  /* 0x000000a0a1a02220 */ /* 0x000fe20000410000 */
[----:B------:R-:W-:-:S02]  /*5120*/  @P2 F2FP.F16.F32.PACK_AB R162, RZ, R162 ;  /* 0x000000a2ffa2223e */ /* 0x000fc400000000ff */
[----:B------:R-:W-:Y:S01]  /*5130*/  @P2 FSEL R151, R151, RZ, P6 ;  /* 0x000000ff97972208 */ /* 0x000fe20003000000 */
[----:B------:R-:W-:Y:S01]  /*5140*/  @P2 FMUL.FTZ R156, R157, R156 ;  /* 0x0000009c9d9c2220 */ /* 0x000fe20000410000 */
[----:B------:R-:W-:Y:S01]  /*5150*/  FSEL R150, R150, RZ, P0 ;  /* 0x000000ff96967208 */ /* 0x000fe20000000000 */
[----:B------:R-:W-:Y:S01]  /*5160*/  FFMA.FTZ R157, R22, R218, R217 ;  /* 0x000000da169d7223 */ /* 0x000fe200000100d9 */
[C---:B------:R-:W-:Y:S02]  /*5170*/  @P2 LOP3.LUT P6, RZ, R185.reuse, 0xff, RZ, 0xc0, !PT ;  /* 0x000000ffb9ff2812 */ /* 0x040fe400078cc0ff */
[----:B------:R-:W-:Y:S01]  /*5180*/  @P2 PRMT R153, R162, 0x7610, R153 ;  /* 0x00007610a2992816 */ /* 0x000fe20000000099 */
[----:B-1----:R-:W-:Y:S01]  /*5190*/  @P2 FMUL.FTZ R159, R150, R159 ;  /* 0x0000009f969f2220 */ /* 0x002fe20000410000 */
[----:B------:R-:W-:Y:S01]  /*51a0*/  @P2 FSEL R160, R160, RZ, P6 ;  /* 0x000000ffa0a02208 */ /* 0x000fe20003000000 */
[----:B------:R-:W-:Y:S01]  /*51b0*/  FADD.FTZ R157, R20, -R157 ;  /* 0x8000009d149d7221 */ /* 0x000fe20000010000 */
[----:B------:R-:W-:Y:S01]  /*51c0*/  @P2 LOP3.LUT P6, RZ, R185, 0xff00, RZ, 0xc0, !PT ;  /* 0x0000ff00b9ff2812 */ /* 0x000fe200078cc0ff */
[----:B------:R-:W-:Y:S01]  /*51d0*/  @P2 FMUL.FTZ R158, R159, R158 ;  /* 0x0000009e9f9e2220 */ /* 0x000fe20000410000 */
[----:B------:R-:W-:Y:S01]  /*51e0*/  @P2 F2FP.F16.F32.PACK_AB R160, RZ, R160 ;  /* 0x000000a0ffa0223e */ /* 0x000fe200000000ff */
[----:B------:R-:W-:Y:S01]  /*51f0*/  FMUL.FTZ R157, R6, R157 ;  /* 0x0000009d069d7220 */ /* 0x000fe20000410000 */
[----:B------:R-:W-:-:S02]  /*5200*/  @P2 FSEL R156, R156, RZ, P6 ;  /* 0x000000ff9c9c2208 */ /* 0x000fc40003000000 */
[----:B------:R-:W-:Y:S02]  /*5210*/  @P2 LOP3.LUT P6, RZ, R185, 0xff0000, RZ, 0xc0, !PT ;  /* 0x00ff0000b9ff2812 */ /* 0x000fe400078cc0ff */
[----:B------:R-:W-:Y:S02]  /*5220*/  @P2 F2FP.F16.F32.PACK_AB R151, RZ, R151 ;  /* 0x00000097ff97223e */ /* 0x000fe400000000ff */
[----:B------:R-:W-:Y:S02]  /*5230*/  @P2 FSEL R158, R158, RZ, P6 ;  /* 0x000000ff9e9e2208 */ /* 0x000fe40003000000 */
[----:B------:R-:W-:Y:S02]  /*5240*/  @P2 F2FP.F16.F32.PACK_AB R156, RZ, R156 ;  /* 0x0000009cff9c223e */ /* 0x000fe400000000ff */
[----:B------:R-:W-:Y:S02]  /*5250*/  FSEL R157, R157, RZ, P0 ;  /* 0x000000ff9d9d7208 */ /* 0x000fe40000000000 */
[----:B------:R-:W-:-:S02]  /*5260*/  @P2 F2FP.F16.F32.PACK_AB R158, RZ, R158 ;  /* 0x0000009eff9e223e */ /* 0x000fc400000000ff */
        /* <DEDUP_REMOVED lines=14> */
.L_x_12345:
        /* <DEDUP_REMOVED lines=13> */
.L_x_12347:
[----:B------:R-:W-:Y:S05]  /*5420*/  BSYNC.RECONVERGENT B3 ;  /* 0x0000000000037941 */ /* 0x000fea0003800200 */
.L_x_12346:
        /* <DEDUP_REMOVED lines=13> */
.L_x_12349:
[----:B------:R-:W-:Y:S05]  /*5500*/  BSYNC.RECONVERGENT B3 ;  /* 0x0000000000037941 */ /* 0x000fea0003800200 */
.L_x_12348:
        /* <DEDUP_REMOVED lines=13> */
.L_x_12351:
[----:B------:R-:W-:Y:S05]  /*55e0*/  BSYNC.RECONVERGENT B3 ;  /* 0x0000000000037941 */ /* 0x000fea0003800200 */
.L_x_12350:
        /* <DEDUP_REMOVED lines=13> */
.L_x_12353:
[----:B------:R-:W-:Y:S05]  /*56c0*/  BSYNC.RECONVERGENT B3 ;  /* 0x0000000000037941 */ /* 0x000fea0003800200 */
.L_x_12352:
        /* <DEDUP_REMOVED lines=13> */
.L_x_12355:
[----:B------:R-:W-:Y:S05]  /*57a0*/  BSYNC.RECONVERGENT B3 ;  /* 0x0000000000037941 */ /* 0x000fea0003800200 */
.L_x_12354:
        /* <DEDUP_REMOVED lines=13> */
.L_x_12357:
[----:B------:R-:W-:Y:S05]  /*5880*/  BSYNC.RECONVERGENT B3 ;  /* 0x0000000000037941 */ /* 0x000fea0003800200 */
.L_x_12356:
        /* <DEDUP_REMOVED lines=13> */
.L_x_12359:
[----:B------:R-:W-:Y:S05]  /*5960*/  BSYNC.RECONVERGENT B3 ;  /* 0x0000000000037941 */ /* 0x000fea0003800200 */
.L_x_12358:
        /* <DEDUP_REMOVED lines=13> */
.L_x_12344:
[----:B------:R-:W-:Y:S05]  /*5a40*/  BSYNC.RECONVERGENT B1 ;  /* 0x0000000000017941 */ /* 0x000fea0003800200 */
.L_x_12341:
        /* <DEDUP_REMOVED lines=9> */
.L_x_12340:
[----:B------:R-:W-:Y:S05]  /*5ae0*/  BSYNC.RECONVERGENT B2 ;  /* 0x0000000000027941 */ /* 0x000fea0003800200 */
.L_x_12339:
        /* <DEDUP_REMOVED lines=20> */
[----:B------:R-:W-:Y:S01]  /*5c30*/  @P1 FFMA.FTZ R160, R30, R218, R217 ;  /* 0x000000da1ea01223 */ /* 0x000fe200000100d9 */
[----:B0-----:R-:W-:Y:S01]  /*5c40*/  MOV R162, R139 ;  /* 0x0000008b00a27202 */ /* 0x001fe20000000f00 */
[C---:B------:R-:W-:Y:S01]  /*5c50*/  @P1 FFMA.FTZ R162, R6.reuse, R161, R139 ;  /* 0x000000a106a21223 */ /* 0x040fe2000001008b */
[----:B------:R-:W-:Y:S01]  /*5c60*/  MOV R81, R133 ;  /* 0x0000008500517202 */ /* 0x000fe20000000f00 */
[----:B------:R-:W-:Y:S01]  /*5c70*/  @P1 FFMA.FTZ R81, R6, R82, R133 ;  /* 0x0000005206511223 */ /* 0x000fe20000010085 */
[----:B------:R-:W-:Y:S01]  /*5c80*/  @P1 FFMA.FTZ R161, R25, R218, R217 ;  /* 0x000000da19a11223 */ /* 0x000fe200000100d9 */
[----:B------:R-:W0:Y:S01]  /*5c90*/  @P2 LDC.64 R148, c[0x0][0x408] ;  /* 0x00010200ff942b82 */ /* 0x000e220000000a00 */
        /* <DEDUP_REMOVED lines=21> */
[----:B0-----:R-:W-:Y:S01]  /*5df0*/  @P2 FMUL.FTZ R165, R83, R149 ;  /* 0x0000009553a52220 */ /* 0x001fe20000410000 */
[----:B------:R-:W-:-:S02]  /*5e00*/  @P2 FSEL R149, R160, RZ, P0 ;  /* 0x000000ffa0952208 */ /* 0x000fc40000000000 */
[----:B------:R-:W0:Y:S01]  /*5e10*/  @P2 LDC.64 R158, c[0x0][0x408] ;  /* 0x00010200ff9e2b82 */ /* 0x000e220000000a00 */
        /* <DEDUP_REMOVED lines=10> */
[----:B------:R-:W-:-:S02]  /*5ec0*/  @P2 F2FP.F16.F32.PACK_AB R151, RZ, R149 ;  /* 0x00000095ff97223e */ /* 0x000fc400000000ff */
        /* <DEDUP_REMOVED lines=9> */
[----:B0-----:R-:W-:Y:S01]  /*5f60*/  @P2 FMUL.FTZ R159, R149, R159 ;  /* 0x0000009f959f2220 */ /* 0x001fe20000410000 */
[----:B------:R-:W-:-:S02]  /*5f70*/  @P2 F2FP.F16.F32.PACK_AB R164, RZ, R164 ;  /* 0x000000a4ffa4223e */ /* 0x000fc400000000ff */
[----:B------:R-:W-:Y:S01]  /*5f80*/  @P2 FSEL R156, R156, RZ, P0 ;  /* 0x000000ff9c9c2208 */ /* 0x000fe20000000000 */
[----:B------:R-:W-:Y:S01]  /*5f90*/  @P2 FMUL.FTZ R158, R159, R158 ;  /* 0x0000009e9f9e2220 */ /* 0x000fe20000410000 */
[----:B------:R-:W-:Y:S02]  /*5fa0*/  @P2 F2FP.F16.F32.PACK_AB R163, RZ, R163 ;  /* 0x000000a3ffa3223e */ /* 0x000fe400000000ff */
[----:B------:R-:W-:Y:S01]  /*5fb0*/  @P2 F2FP.F16.F32.PACK_AB R156, RZ, R156 ;  /* 0x0000009cff9c223e */ /* 0x000fe200000000ff */
[----:B--2---:R-:W-:Y:S01]  /*5fc0*/  @P2 FMUL.FTZ R161, R150, R161 ;  /* 0x000000a196a12220 */ /* 0x004fe20000410000 */
[----:B------:R-:W-:Y:S02]  /*5fd0*/  @P2 FSEL R158, R158, RZ, P4 ;  /* 0x000000ff9e9e2208 */ /* 0x000fe40002000000 */
[----:B------:R-:W-:Y:S01]  /*5fe0*/  @P2 PRMT R152, R151, 0x7610, R152 ;  /* 0x0000761097982816 */ /* 0x000fe20000000098 */
[----:B------:R-:W-:Y:S01]  /*5ff0*/  @P2 FMUL.FTZ R160, R161, R160 ;  /* 0x000000a0a1a02220 */ /* 0x000fe20000410000 */
[----:B------:R-:W-:-:S02]  /*6000*/  @P2 F2FP.F16.F32.PACK_AB R165, RZ, R165 ;  /* 0x000000a5ffa5223e */ /* 0x000fc400000000ff */
[----:B------:R-:W-:Y:S02]  /*6010*/  @P2 PRMT R153, R164, 0x7610, R153 ;  /* 0x00007610a4992816 */ /* 0x000fe40000000099 */
[----:B------:R-:W-:Y:S02]  /*6020*/  @P2 FSEL R160, R160, RZ, P6 ;  /* 0x000000ffa0a02208 */ /* 0x000fe40003000000 */
[----:B------:R-:W-:Y:S02]  /*6030*/  @P2 F2FP.F16.F32.PACK_AB R158, RZ, R158 ;  /* 0x0000009eff9e223e */ /* 0x000fe400000000ff */
[----:B------:R-:W-:Y:S02]  /*6040*/  @P2 F2FP.F16.F32.PACK_AB R160, RZ, R160 ;  /* 0x000000a0ffa0223e */ /* 0x000fe400000000ff */
        /* <DEDUP_REMOVED lines=15> */
.L_x_12364:
        /* <DEDUP_REMOVED lines=19> */
[----:B0-----:R-:W0:Y:S01]  /*6270*/  @P2 LDC.64 R162, c[0x0][0x408] ;  /* 0x00010200ffa22b82 */ /* 0x001e220000000a00 */
[C---:B------:R-:W-:Y:S01]  /*6280*/  @P1 FFMA.FTZ R224, R6.reuse, R159, R136 ;  /* 0x0000009f06e01223 */ /* 0x040fe20000010088 */
[----:B------:R-:W-:Y:S01]  /*6290*/  MOV R220, R134 ;  /* 0x0000008600dc7202 */ /* 0x000fe20000000f00 */
[----:B------:R-:W-:Y:S01]  /*62a0*/  @P1 FFMA.FTZ R220, R6, R157, R134 ;  /* 0x0000009d06dc1223 */ /* 0x000fe20000010086 */
[-CC-:B------:R-:W-:Y:S01]  /*62b0*/  @P1 FFMA.FTZ R230, R170, R218.reuse, R217.reuse ;  /* 0x000000daaae61223 */ /* 0x180fe200000100d9 */
[----:B--2---:R-:W-:Y:S01]  /*62c0*/  @P2 FMUL.FTZ R167, R156, R167 ;  /* 0x000000a79ca72220 */ /* 0x004fe20000410000 */
[----:B------:R-:W-:Y:S01]  /*62d0*/  @P1 FFMA.FTZ R232, R171, R218, R217 ;  /* 0x000000daabe81223 */ /* 0x000fe200000100d9 */
[----:B------:R-:W-:Y:S01]  /*62e0*/  @P2 LOP3.LUT P0, RZ, R180, 0xff, RZ, 0xc0, !PT ;  /* 0x000000ffb4ff2812 */ /* 0x000fe2000780c0ff */
        /* <DEDUP_REMOVED lines=9> */
[----:B------:R-:W-:Y:S01]  /*6380*/  @P1 FADD.FTZ R219, R169, -R232 ;  /* 0x800000e8a9db1221 */ /* 0x000fe20000010000 */
[C---:B------:R-:W-:Y:S01]  /*6390*/  @P1 FFMA.FTZ R226, R6.reuse, R230, R137 ;  /* 0x000000e606e21223 */ /* 0x040fe20000010089 */
[----:B------:R-:W-:Y:S02]  /*63a0*/  @P2 FSEL R165, R165, RZ, P0 ;  /* 0x000000ffa5a52208 */ /* 0x000fe40000000000 */
[----:B------:R-:W-:Y:S01]  /*63b0*/  @P1 FFMA.FTZ R228, R6, R219, R138 ;  /* 0x000000db06e41223 */ /* 0x000fe2000001008a */
[----:B------:R-:W-:Y:S01]  /*63c0*/  @P2 FSEL R164, R164, RZ, P4 ;  /* 0x000000ffa4a42208 */ /* 0x000fe20002000000 */
[----:B------:R-:W3:Y:S01]  /*63d0*/  @P2 LDC.64 R156, c[0x0][0x408] ;  /* 0x00010200ff9c2b82 */ /* 0x000ee20000000a00 */
[----:B0-----:R-:W-:Y:S01]  /*63e0*/  @P2 FMUL.FTZ R163, R220, R163 ;  /* 0x000000a3dca32220 */ /* 0x001fe20000410000 */
[----:B------:R-:W-:-:S02]  /*63f0*/  @P2 LOP3.LUT P6, RZ, R180, 0xff0000, RZ, 0xc0, !PT ;  /* 0x00ff0000b4ff2812 */ /* 0x000fc400078cc0ff */
[----:B------:R-:W-:Y:S01]  /*6400*/  @P2 LOP3.LUT P0, RZ, R180, 0xff000000, RZ, 0xc0, !PT ;  /* 0xff000000b4ff2812 */ /* 0x000fe2000780c0ff */
[----:B------:R-:W-:Y:S01]  /*6410*/  @P2 FMUL.FTZ R162, R163, R162 ;  /* 0x000000a2a3a22220 */ /* 0x000fe20000410000 */
[C---:B------:R-:W-:Y:S02]  /*6420*/  @P2 LOP3.LUT P4, RZ, R181.reuse, 0xff, RZ, 0xc0, !PT ;  /* 0x000000ffb5ff2812 */ /* 0x040fe4000788c0ff */
[----:B------:R-:W0:Y:S01]  /*6430*/  @P2 LDC.64 R166, c[0x0][0x408] ;  /* 0x00010200ffa62b82 */ /* 0x000e220000000a00 */
[----:B--2---:R-:W-:Y:S01]  /*6440*/  @P2 FMUL.FTZ R161, R222, R161 ;  /* 0x000000a1dea12220 */ /* 0x004fe20000410000 */
[----:B------:R-:W-:Y:S02]  /*6450*/  @P2 FSEL R162, R162, RZ, P6 ;  /* 0x000000ffa2a22208 */ /* 0x000fe40003000000 */
[----:B------:R-:W-:Y:S01]  /*6460*/  @P2 LOP3.LUT P6, RZ, R181, 0xff00, RZ, 0xc0, !PT ;  /* 0x0000ff00b5ff2812 */ /* 0x000fe200078cc0ff */
[----:B------:R-:W-:Y:S01]  /*6470*/  @P2 FMUL.FTZ R160, R161, R160 ;  /* 0x000000a0a1a02220 */ /* 0x000fe20000410000 */
[----:B------:R-:W-:Y:S01]  /*6480*/  @P2 F2FP.F16.F32.PACK_AB R165, RZ, R165 ;  /* 0x000000a5ffa5223e */ /* 0x000fe200000000ff */
[----:B-1----:R-:W-:Y:S01]  /*6490*/  @P2 FMUL.FTZ R159, R224, R159 ;  /* 0x0000009fe09f2220 */ /* 0x002fe20000410000 */
[----:B------:R-:W-:-:S02]  /*64a0*/  @P2 F2FP.F16.F32.PACK_AB R162, RZ, R162 ;  /* 0x000000a2ffa2223e */ /* 0x000fc400000000ff */
        /* <DEDUP_REMOVED lines=8> */
[----:B------:R-:W-:-:S02]  /*6530*/  @P2 F2FP.F16.F32.PACK_AB R158, RZ, R158 ;  /* 0x0000009eff9e223e */ /* 0x000fc400000000ff */
[----:B------:R-:W-:Y:S01]  /*6540*/  @P2 F2FP.F16.F32.PACK_AB R160, RZ, R160 ;  /* 0x000000a0ffa0223e */ /* 0x000fe200000000ff */
[----:B0-----:R-:W-:Y:S01]  /*6550*/  @P2 FMUL.FTZ R167, R228, R167 ;  /* 0x000000a7e4a72220 */ /* 0x001fe20000410000 */
[----:B------:R-:W-:Y:S02]  /*6560*/  @P2 FSEL R156, R156, RZ, P6 ;  /* 0x000000ff9c9c2208 */ /* 0x000fe40003000000 */
[----:B------:R-:W-:Y:S01]  /*6570*/  @P2 PRMT R153, R162, 0x7610, R153 ;  /* 0x00007610a2992816 */ /* 0x000fe20000000099 */
[----:B------:R-:W-:Y:S01]  /*6580*/  @P2 FMUL.FTZ R166, R167, R166 ;  /* 0x000000a6a7a62220 */ /* 0x000fe20000410000 */
[----:B------:R-:W-:Y:S02]  /*6590*/  @P2 F2FP.F16.F32.PACK_AB R156, RZ, R156 ;  /* 0x0000009cff9c223e */ /* 0x000fe400000000ff */
[----:B------:R-:W-:Y:S02]  /*65a0*/  @P2 PRMT R154, R158, 0x7610, R154 ;  /* 0x000076109e9a2816 */ /* 0x000fe4000000009a */
[----:B------:R-:W-:-:S02]  /*65b0*/  @P2 FSEL R166, R166, RZ, P0 ;  /* 0x000000ffa6a62208 */ /* 0x000fc40000000000 */
[----:B------:R-:W-:Y:S02]  /*65c0*/  @P2 PRMT R152, R152, 0x5410, R164 ;  /* 0x0000541098982816 */ /* 0x000fe400000000a4 */
[----:B------:R-:W-:Y:S02]  /*65d0*/  @P2 F2FP.F16.F32.PACK_AB R166, RZ, R166 ;  /* 0x000000a6ffa6223e */ /* 0x000fe400000000ff */
        /* <DEDUP_REMOVED lines=16> */
.L_x_12363:
        /* <DEDUP_REMOVED lines=33> */
[----:B------:R-:W-:-:S03]  /*68f0*/  @P2 F2FP.F16.F32.PACK_AB R83, RZ, R83 ;  /* 0x00000053ff53223e */ /* 0x000fc600000000ff */
[----:B------:R-:W-:Y:S01]  /*6900*/  @P2 FSEL R150, R150, RZ, P6 ;  /* 0x000000ff96962208 */ /* 0x000fe20003000000 */
[----:B------:R-:W4:Y:S01]  /*6910*/  @P2 LDC.64 R156, c[0x0][0x408] ;  /* 0x00010200ff9c2b82 */ /* 0x000f220000000a00 */
[----:B------:R-:W-:Y:S01]  /*6920*/  FSEL R82, R151, RZ, P0 ;  /* 0x000000ff97527208 */ /* 0x000fe20000000000 */
[----:B------:R-:W-:Y:S01]  /*6930*/  FADD.FTZ R151, R31, -R164 ;  /* 0x800000a41f977221 */ /* 0x000fe20000010000 */
[----:B------:R-:W-:Y:S02]  /*6940*/  @P2 F2FP.F16.F32.PACK_AB R150, RZ, R150 ;  /* 0x00000096ff96223e */ /* 0x000fe400000000ff */
[----:B------:R-:W-:Y:S01]  /*6950*/  @P2 PRMT R152, R83, 0x7610, R152 ;  /* 0x0000761053982816 */ /* 0x000fe20000000098 */
[----:B---3--:R-:W-:Y:S01]  /*6960*/  @P2 FMUL.FTZ R149, R82, R149 ;  /* 0x0000009552952220 */ /* 0x008fe20000410000 */
[----:B------:R-:W-:Y:S01]  /*6970*/  FMUL.FTZ R164, R6, R151 ;  /* 0x0000009706a47220 */ /* 0x000fe20000410000 */
[----:B0-----:R-:W0:Y:S01]  /*6980*/  @P2 LDC.64 R162, c[0x0][0x408] ;  /* 0x00010200ffa22b82 */ /* 0x001e220000000a00 */
        /* <DEDUP_REMOVED lines=13> */
[----:B------:R-:W-:Y:S01]  /*6a60*/  @P2 F2FP.F16.F32.PACK_AB R151, RZ, R149 ;  /* 0x00000095ff97223e */ /* 0x000fe200000000ff */
[----:B----4-:R-:W-:Y:S01]  /*6a70*/  @P2 FMUL.FTZ R157, R83, R157 ;  /* 0x0000009d539d2220 */ /* 0x010fe20000410000 */
[----:B------:R-:W-:Y:S01]  /*6a80*/  FSEL R149, R164, RZ, P0 ;  /* 0x000000ffa4957208 */ /* 0x000fe20000000000 */
[----:B-1----:R-:W-:Y:S01]  /*6a90*/  @P2 FMUL.FTZ R159, R148, R159 ;  /* 0x0000009f949f2220 */ /* 0x002fe20000410000 */
[----:B------:R-:W-:Y:S01]  /*6aa0*/  FSEL R150, R165, RZ, P0 ;  /* 0x000000ffa5967208 */ /* 0x000fe20000000000 */
[----:B------:R-:W-:Y:S01]  /*6ab0*/  @P2 FMUL.FTZ R156, R157, R156 ;  /* 0x0000009c9d9c2220 */ /* 0x000fe20000410000 */
[----:B------:R-:W-:Y:S01]  /*6ac0*/  @P2 PRMT R153, R151, 0x7610, R153 ;  /* 0x0000761097992816 */ /* 0x000fe20000000099 */
        /* <DEDUP_REMOVED lines=10> */
[----:B------:R-:W-:Y:S01]  /*6b70*/  @P2 LOP3.LUT P4, RZ, R181, 0xff0000, RZ, 0xc0, !PT ;  /* 0x00ff0000b5ff2812 */ /* 0x000fe2000788c0ff */
[----:B------:R-:W-:Y:S01]  /*6b80*/  FMUL.FTZ R151, R6, R151 ;  /* 0x0000009706977220 */ /* 0x000fe20000410000 */
[----:B------:R-:W-:Y:S02]  /*6b90*/  @P2 FSEL R160, R160, RZ, P6 ;  /* 0x000000ffa0a02208 */ /* 0x000fe40003000000 */
[----:B------:R-:W-:Y:S02]  /*6ba0*/  @P2 FSEL R162, R162, RZ, P4 ;  /* 0x000000ffa2a22208 */ /* 0x000fe40002000000 */
[----:B------:R-:W-:Y:S02]  /*6bb0*/  @P2 F2FP.F16.F32.PACK_AB R158, RZ, R158 ;  /* 0x0000009eff9e223e */ /* 0x000fe400000000ff */
[----:B------:R-:W-:Y:S02]  /*6bc0*/  @P2 F2FP.F16.F32.PACK_AB R156, RZ, R156 ;  /* 0x0000009cff9c223e */ /* 0x000fe400000000ff */
[----:B------:R-:W-:-:S02]  /*6bd0*/  @P2 F2FP.F16.F32.PACK_AB R160, RZ, R160 ;  /* 0x000000a0ffa0223e */ /* 0x000fc400000000ff */
[----:B------:R-:W-:Y:S02]  /*6be0*/  @P2 F2FP.F16.F32.PACK_AB R162, RZ, R162 ;  /* 0x000000a2ffa2223e */ /* 0x000fe400000000ff */
[----:B------:R-:W-:Y:S02]  /*6bf0*/  @P2 PRMT R154, R158, 0x7610, R154 ;  /* 0x000076109e9a2816 */ /* 0x000fe4000000009a */
        /* <DEDUP_REMOVED lines=13> */
.L_x_12366:
        /* <DEDUP_REMOVED lines=13> */
.L_x_12368:
[----:B------:R-:W-:Y:S05]  /*6da0*/  BSYNC.RECONVERGENT B3 ;  /* 0x0000000000037941 */ /* 0x000fea0003800200 */
.L_x_12367:
        /* <DEDUP_REMOVED lines=13> */
.L_x_12370:
[----:B------:R-:W-:Y:S05]  /*6e80*/  BSYNC.RECONVERGENT B3 ;  /* 0x0000000000037941 */ /* 0x000fea0003800200 */
.L_x_12369:
        /* <DEDUP_REMOVED lines=13> */
.L_x_12372:
[----:B------:R-:W-:Y:S05]  /*6f60*/  BSYNC.RECONVERGENT B3 ;  /* 0x0000000000037941 */ /* 0x000fea0003800200 */
.L_x_12371:
        /* <DEDUP_REMOVED lines=13> */
.L_x_12374:
[----:B------:R-:W-:Y:S05]  /*7040*/  BSYNC.RECONVERGENT B3 ;  /* 0x0000000000037941 */ /* 0x000fea0003800200 */
.L_x_12373:
        /* <DEDUP_REMOVED lines=13> */
.L_x_12376:
[----:B------:R-:W-:Y:S05]  /*7120*/  BSYNC.RECONVERGENT B3 ;  /* 0x0000000000037941 */ /* 0x000fea0003800200 */
.L_x_12375:
        /* <DEDUP_REMOVED lines=13> */
.L_x_12378:
[----:B------:R-:W-:Y:S05]  /*7200*/  BSYNC.RECONVERGENT B3 ;  /* 0x0000000000037941 */ /* 0x000fea0003800200 */
.L_x_12377:
        /* <DEDUP_REMOVED lines=13> */
.L_x_12380:
[----:B------:R-:W-:Y:S05]  /*72e0*/  BSYNC.RECONVERGENT B3 ;  /* 0x0000000000037941 */ /* 0x000fea0003800200 */
.L_x_12379:
        /* <DEDUP_REMOVED lines=13> */
.L_x_12365:
[----:B------:R-:W-:Y:S05]  /*73c0*/  BSYNC.RECONVERGENT B1 ;  /* 0x0000000000017941 */ /* 0x000fea0003800200 */
.L_x_12362:
        /* <DEDUP_REMOVED lines=9> */
.L_x_12361:
[----:B------:R-:W-:Y:S05]  /*7460*/  BSYNC.RECONVERGENT B2 ;  /* 0x0000000000027941 */ /* 0x000fea0003800200 */
.L_x_12360:
        /* <DEDUP_REMOVED lines=68> */
[----:B------:R-:W-:Y:S02]  /*78b0*/  @P2 F2FP.F16.F32.PACK_AB R165, RZ, R165 ;  /* 0x000000a5ffa5223e */ /* 0x000fe400000000ff */
[----:B------:R-:W-:Y:S01]  /*78c0*/  @P2 FSEL R162, R162, RZ, P0 ;  /* 0x000000ffa2a22208 */ /* 0x000fe20000000000 */
[----:B--2---:R-:W-:Y:S01]  /*78d0*/  @P2 FMUL.FTZ R159, R149, R159 ;  /* 0x0000009f959f2220 */ /* 0x004fe20000410000 */
[----:B------:R-:W-:Y:S02]  /*78e0*/  @P2 LOP3.LUT P0, RZ, R187, 0xff00, RZ, 0xc0, !PT ;  /* 0x0000ff00bbff2812 */ /* 0x000fe4000780c0ff */
[----:B------:R-:W-:Y:S01]  /*78f0*/  @P2 FSEL R156, R156, RZ, P1 ;  /* 0x000000ff9c9c2208 */ /* 0x000fe20000800000 */
[----:B------:R-:W-:Y:S01]  /*7900*/  @P2 FMUL.FTZ R158, R159, R158 ;  /* 0x0000009e9f9e2220 */ /* 0x000fe20000410000 */
[----:B------:R-:W-:-:S02]  /*7910*/  @P2 F2FP.F16.F32.PACK_AB R167, RZ, R167 ;  /* 0x000000a7ffa7223e */ /* 0x000fc400000000ff */
[----:B------:R-:W-:Y:S01]  /*7920*/  @P2 F2FP.F16.F32.PACK_AB R156, RZ, R156 ;  /* 0x0000009cff9c223e */ /* 0x000fe200000000ff */
[----:B---3--:R-:W-:Y:S01]  /*7930*/  @P2 FMUL.FTZ R161, R150, R161 ;  /* 0x000000a196a12220 */ /* 0x008fe20000410000 */
[----:B------:R-:W-:Y:S02]  /*7940*/  @P2 FSEL R158, R158, RZ, P0 ;  /* 0x000000ff9e9e2208 */ /* 0x000fe40000000000 */
[----:B------:R-:W-:Y:S01]  /*7950*/  @P2 F2FP.F16.F32.PACK_AB R151, RZ, R151 ;  /* 0x00000097ff97223e */ /* 0x000fe200000000ff */
[----:B------:R-:W-:Y:S01]  /*7960*/  @P2 FMUL.FTZ R160, R161, R160 ;  /* 0x000000a0a1a02220 */ /* 0x000fe20000410000 */
[----:B------:R-:W-:Y:S02]  /*7970*/  @P2 PRMT R152, R165, 0x7610, R152 ;  /* 0x00007610a5982816 */ /* 0x000fe40000000098 */
[----:B------:R-:W-:Y:S02]  /*7980*/  @P2 F2FP.F16.F32.PACK_AB R162, RZ, R162 ;  /* 0x000000a2ffa2223e */ /* 0x000fe400000000ff */
[----:B------:R-:W-:-:S02]  /*7990*/  @P2 FSEL R160, R160, RZ, P4 ;  /* 0x000000ffa0a02208 */ /* 0x000fc40002000000 */
[----:B------:R-:W-:Y:S02]  /*79a0*/  @P2 PRMT R153, R167, 0x7610, R153 ;  /* 0x00007610a7992816 */ /* 0x000fe40000000099 */
[----:B------:R-:W-:Y:S02]  /*79b0*/  @P2 F2FP.F16.F32.PACK_AB R158, RZ, R158 ;  /* 0x0000009eff9e223e */ /* 0x000fe400000000ff */
[----:B------:R-:W-:Y:S02]  /*79c0*/  @P2 F2FP.F16.F32.PACK_AB R160, RZ, R160 ;  /* 0x000000a0ffa0223e */ /* 0x000fe400000000ff */
        /* <DEDUP_REMOVED lines=15> */
.L_x_12385:
        /* <DEDUP_REMOVED lines=50> */
[----:B------:R-:W-:Y:S02]  /*7de0*/  @P2 F2FP.F16.F32.PACK_AB R166, RZ, R166 ;  /* 0x000000a6ffa6223e */ /* 0x000fe400000000ff */
[----:B------:R-:W-:Y:S01]  /*7df0*/  @P2 F2FP.F16.F32.PACK_AB R167, RZ, R167 ;  /* 0x000000a7ffa7223e */ /* 0x000fe200000000ff */
[----:B------:R-:W-:Y:S01]  /*7e00*/  @P2 FMUL.FTZ R156, R157, R156 ;  /* 0x0000009c9d9c2220 */ /* 0x000fe20000410000 */
[----:B------:R-:W-:Y:S01]  /*7e10*/  @P2 PRMT R152, R166, 0x7610, R152 ;  /* 0x00007610a6982816 */ /* 0x000fe20000000098 */
[----:B0-----:R-:W-:-:S03]  /*7e20*/  @P2 FMUL.FTZ R161, R222, R161 ;  /* 0x000000a1dea12220 */ /* 0x001fc60000410000 */
[----:B------:R-:W-:Y:S01]  /*7e30*/  @P2 FSEL R156, R156, RZ, P0 ;  /* 0x000000ff9c9c2208 */ /* 0x000fe20000000000 */
[----:B------:R-:W-:Y:S01]  /*7e40*/  @P2 FMUL.FTZ R160, R161, R160 ;  /* 0x000000a0a1a02220 */ /* 0x000fe20000410000 */
[----:B------:R-:W-:Y:S02]  /*7e50*/  @P2 LOP3.LUT P0, RZ, R186, 0xff000000, RZ, 0xc0, !PT ;  /* 0xff000000baff2812 */ /* 0x000fe4000780c0ff */
[----:B------:R-:W-:Y:S01]  /*7e60*/  @P2 F2FP.F16.F32.PACK_AB R156, RZ, R156 ;  /* 0x0000009cff9c223e */ /* 0x000fe200000000ff */
[----:B---3--:R-:W-:Y:S01]  /*7e70*/  @P2 FMUL.FTZ R163, R224, R163 ;  /* 0x000000a3e0a32220 */ /* 0x008fe20000410000 */
[----:B------:R-:W-:Y:S02]  /*7e80*/  @P2 FSEL R160, R160, RZ, P4 ;  /* 0x000000ffa0a02208 */ /* 0x000fe40002000000 */
[----:B------:R-:W-:Y:S01]  /*7e90*/  @P2 FSEL R158, R158, RZ, P0 ;  /* 0x000000ff9e9e2208 */ /* 0x000fe20000000000 */
[----:B------:R-:W-:Y:S01]  /*7ea0*/  @P2 FMUL.FTZ R162, R163, R162 ;  /* 0x000000a2a3a22220 */ /* 0x000fe20000410000 */
[----:B------:R-:W-:-:S02]  /*7eb0*/  @P2 F2FP.F16.F32.PACK_AB R160, RZ, R160 ;  /* 0x000000a0ffa0223e */ /* 0x000fc400000000ff */
[----:B------:R-:W-:Y:S01]  /*7ec0*/  @P2 F2FP.F16.F32.PACK_AB R158, RZ, R158 ;  /* 0x0000009eff9e223e */ /* 0x000fe200000000ff */
[----:B-1----:R-:W-:Y:S01]  /*7ed0*/  @P2 FMUL.FTZ R165, R226, R165 ;  /* 0x000000a5e2a52220 */ /* 0x002fe20000410000 */
        /* <DEDUP_REMOVED lines=24> */
.L_x_12384:
        /* <DEDUP_REMOVED lines=41> */
[----:B------:R-:W-:Y:S01]  /*82f0*/  @P2 F2FP.F16.F32.PACK_AB R83, RZ, R83 ;  /* 0x00000053ff53223e */ /* 0x000fe200000000ff */
[----:B------:R-:W-:Y:S01]  /*8300*/  @P2 FMUL.FTZ R148, R149, R148 ;  /* 0x0000009495942220 */ /* 0x000fe20000410000 */
[----:B------:R-:W-:Y:S01]  /*8310*/  FADD.FTZ R149, R179, -R164 ;  /* 0x800000a4b3957221 */ /* 0x000fe20000010000 */
[----:B------:R-:W-:Y:S01]  /*8320*/  FADD.FTZ R217, R195, -R218 ;  /* 0x800000dac3d97221 */ /* 0x000fe20000010000 */
[----:B------:R-:W-:Y:S01]  /*8330*/  @P2 FSEL R150, R150, RZ, P4 ;  /* 0x000000ff96962208 */ /* 0x000fe20002000000 */
[C---:B------:R-:W-:Y:S01]  /*8340*/  FMUL.FTZ R151, R6.reuse, R151 ;  /* 0x0000009706977220 */ /* 0x040fe20000410000 */
[----:B0-----:R-:W0:Y:S01]  /*8350*/  @P2 LDC.64 R162, c[0x0][0x408] ;  /* 0x00010200ffa22b82 */ /* 0x001e220000000a00 */
[----:B------:R-:W-:Y:S01]  /*8360*/  FMUL.FTZ R149, R6, R149 ;  /* 0x0000009506957220 */ /* 0x000fe20000410000 */
[----:B------:R-:W-:Y:S01]  /*8370*/  @P2 FSEL R148, R148, RZ, P1 ;  /* 0x000000ff94942208 */ /* 0x000fe20000800000 */
[C---:B------:R-:W-:Y:S01]  /*8380*/  FMUL.FTZ R164, R6.reuse, R165 ;  /* 0x000000a506a47220 */ /* 0x040fe20000410000 */
[C---:B------:R-:W-:Y:S01]  /*8390*/  FMUL.FTZ R165, R6.reuse, R167 ;  /* 0x000000a706a57220 */ /* 0x040fe20000410000 */
[----:B------:R-:W-:Y:S01]  /*83a0*/  FMUL.FTZ R166, R6, R217 ;  /* 0x000000d906a67220 */ /* 0x000fe20000410000 */
[----:B------:R-:W-:-:S02]  /*83b0*/  @P2 PRMT R152, R83, 0x7610, R152 ;  /* 0x0000761053982816 */ /* 0x000fc40000000098 */
[----:B------:R-:W-:Y:S02]  /*83c0*/  @P2 F2FP.F16.F32.PACK_AB R150, RZ, R150 ;  /* 0x00000096ff96223e */ /* 0x000fe400000000ff */
[----:B------:R-:W-:Y:S02]  /*83d0*/  FSEL R83, R149, RZ, P0 ;  /* 0x000000ff95537208 */ /* 0x000fe40000000000 */
[----:B------:R-:W-:Y:S02]  /*83e0*/  @P2 F2FP.F16.F32.PACK_AB R6, RZ, R148 ;  /* 0x00000094ff06223e */ /* 0x000fe400000000ff */
        /* <DEDUP_REMOVED lines=19> */
[----:B------:R-:W-:Y:S02]  /*8520*/  @P2 F2FP.F16.F32.PACK_AB R158, RZ, R158 ;  /* 0x0000009eff9e223e */ /* 0x000fe400000000ff */
[----:B------:R-:W-:Y:S02]  /*8530*/  @P2 PRMT R153, R6, 0x7610, R153 ;  /* 0x0000761006992816 */ /* 0x000fe40000000099 */
[----:B------:R-:W-:-:S02]  /*8540*/  @P2 F2FP.F16.F32.PACK_AB R156, RZ, R156 ;  /* 0x0000009cff9c223e */ /* 0x000fc400000000ff */
[----:B------:R-:W-:Y:S02]  /*8550*/  @P2 F2FP.F16.F32.PACK_AB R160, RZ, R160 ;  /* 0x000000a0ffa0223e */ /* 0x000fe400000000ff */
[----:B------:R-:W-:Y:S02]  /*8560*/  @P2 F2FP.F16.F32.PACK_AB R162, RZ, R162 ;  /* 0x000000a2ffa2223e */ /* 0x000fe400000000ff */
        /* <DEDUP_REMOVED lines=14> */
.L_x_12387:
        /* <DEDUP_REMOVED lines=24> */
.L_x_12389:
[----:B------:R-:W-:Y:S05]  /*87d0*/  BSYNC.RECONVERGENT B3 ;  /* 0x0000000000037941 */ /* 0x000fea0003800200 */
.L_x_12388:
        /* <DEDUP_REMOVED lines=13> */
.L_x_12391:
[----:B------:R-:W-:Y:S05]  /*88b0*/  BSYNC.RECONVERGENT B3 ;  /* 0x0000000000037941 */ /* 0x000fea0003800200 */
.L_x_12390:
        /* <DEDUP_REMOVED lines=13> */
.L_x_12393:
[----:B------:R-:W-:Y:S05]  /*8990*/  BSYNC.RECONVERGENT B3 ;  /* 0x0000000000037941 */ /* 0x000fea0003800200 */
.L_x_12392:
        /* <DEDUP_REMOVED lines=13> */
.L_x_12395:
[----:B------:R-:W-:Y:S05]  /*8a70*/  BSYNC.RECONVERGENT B3 ;  /* 0x0000000000037941 */ /* 0x000fea0003800200 */
.L_x_12394:
        /* <DEDUP_REMOVED lines=13> */
.L_x_12397:
[----:B------:R-:W-:Y:S05]  /*8b50*/  BSYNC.RECONVERGENT B3 ;  /* 0x0000000000037941 */ /* 0x000fea0003800200 */
.L_x_12396:
        /* <DEDUP_REMOVED lines=13> */
.L_x_12399:
[----:B------:R-:W-:Y:S05]  /*8c30*/  BSYNC.RECONVERGENT B3 ;  /* 0x0000000000037941 */ /* 0x000fea0003800200 */
.L_x_12398:
        /* <DEDUP_REMOVED lines=13> */
.L_x_12401:
[----:B------:R-:W-:Y:S05]  /*8d10*/  BSYNC.RECONVERGENT B3 ;  /* 0x0000000000037941 */ /* 0x000fea0003800200 */
.L_x_12400:
[----:B------:R-:W-:-:S04]  /*8d20*/  @P2 F2FP.F16.F32.PACK_AB R156, RZ, R156 ;  /* 0x0000009cff9c223e */ /* 0x000fc800000000ff */
[----:B------:R-:W-:-:S07]  /*8d30*/  @P2 PRMT R155, R155, 0x5410, R156 ;  /* 0x000054109b9b2816 */ /* 0x000fce000000009c */
.L_x_12386:
[----:B------:R-:W-:Y:S05]  /*8d40*/  BSYNC.RECONVERGENT B1 ;  /* 0x0000000000017941 */ /* 0x000fea0003800200 */
.L_x_12383:
[----:B------:R-:W1:Y:S08]  /*8d50*/  @P3 LDC.64 R158, c[0x0][0x478] ;  /* 0x00011e00ff9e3b82 */ /* 0x000e700000000a00 */
[----:B------:R-:W2:Y:S01]  /*8d60*/  @P2 LDC.64 R156, c[0x0][0x468] ;  /* 0x00011a00ff9c2b82 */ /* 0x000ea20000000a00 */
[----:B-1----:R-:W-:-:S05]  /*8d70*/  @P3 IMAD.WIDE.U32 R158, R216, 0x20, R158 ;  /* 0x00000020d89e3825 */ /* 0x002fca00078e009e */
[----:B------:R1:W-:Y:S01]  /*8d80*/  @P3 STG.E.128 desc[UR6][R158.64], R80 ;  /* 0x000000509e003986 */ /* 0x0003e2000c101d06 */
[----:B--2---:R-:W-:-:S03]  /*8d90*/  @P2 IMAD.WIDE.U32 R156, R215, 0x10, R156 ;  /* 0x00000010d79c2825 */ /* 0x004fc600078e009c */
[----:B------:R1:W-:Y:S04]  /*8da0*/  @P3 STG.E.128 desc[UR6][R158.64+0x10], R148 ;  /* 0x000010949e003986 */ /* 0x0003e8000c101d06 */
[----:B------:R1:W-:Y:S02]  /*8db0*/  @P2 STG.E.128 desc[UR6][R156.64], R152 ;  /* 0x000000989c002986 */ /* 0x0003e4000c101d06 */
.L_x_12382:
[----:B------:R-:W-:Y:S05]  /*8dc0*/  BSYNC.RECONVERGENT B2 ;  /* 0x0000000000027941 */ /* 0x000fea0003800200 */
.L_x_12381:
[----:B-1-34-:R-:W1:Y:S02]  /*8dd0*/  LDC.64 R156, c[0x0][0x380] ;  /* 0x0000e000ff9c7b82 */ /* 0x01ae640000000a00 */
[----:B-1----:R-:W-:-:S04]  /*8de0*/  LEA R3, R156, R3, 0x2 ;  /* 0x000000039c037211 */ /* 0x002fc800078e10ff */
[----:B------:R-:W-:-:S13]  /*8df0*/  ISETP.GE.AND P0, PT, R3, R157, PT ;  /* 0x0000009d0300720c */ /* 0x000fda0003f06270 */
[----:B------:R-:W-:Y:S05]  /*8e00*/  @!P0 BRA `(.L_x_12402) ;  /* 0xffffff78002c8947 */ /* 0x000fea000383ffff */
.L_x_12306:
[----:B------:R-:W-:Y:S05]  /*8e10*/  BSYNC B0 ;  /* 0x0000000000007941 */ /* 0x000fea0003800000 */
.L_x_12305:
        /* <DEDUP_REMOVED lines=14> */
[----:B------:R-:W-:Y:S02]  /*8f00*/  IADD3 R35, PT, PT, R33, R0, RZ ;  /* 0x0000000021237210 */ /* 0x000fe40007ffe0ff */
[----:B------:R-:W-:Y:S01]  /*8f10*/  IADD3 R47, P0, PT, R47, R48, RZ ;  /* 0x000000302f2f7210 */ /* 0x000fe20007f1e0ff */
[----:B------:R-:W-:Y:S01]  /*8f20*/  STS.128 [R2], R84 ;  /* 0x0000005402007388 */ /* 0x000fe20000000c00 */
[----:B------:R-:W-:Y:S02]  /*8f30*/  ISETP.GE.U32.AND P5, PT, R35, 0x80, PT ;  /* 0x000000802300780c */ /* 0x000fe40003fa6070 */
[----:B------:R-:W-:Y:S01]  /*8f40*/  SHF.L.U32 R0, R47, 0x2, RZ ;  /* 0x000000022f007819 */ /* 0x000fe200000006ff */
        /* <DEDUP_REMOVED lines=237> */
.L_x_12317:
        /* <DEDUP_REMOVED lines=8> */
.L_x_12404:
[----:B------:R-:W-:Y:S05]  /*9ea0*/  BSYNC B1 ;  /* 0x0000000000017941 */ /* 0x000fea0003800000 */
.L_x_12403:
        /* <DEDUP_REMOVED lines=8> */
.L_x_12405:
[----:B------:R-:W-:-:S05]  /*9f30*/  FADD.FTZ R156, R156, R225 ;  /* 0x000000e19c9c7221 */ /* 0x000fca0000010000 */
[----:B------:R-:W-:Y:S01]  /*9f40*/  MOV R167, R156 ;  /* 0x0000009c00a77202 */ /* 0x000fe20000000f00 */
[----:B------:R-:W-:Y:S01]  /*9f50*/  HFMA2 R166, -RZ, RZ, 0, 1.1920928955078125e-07 ;  /* 0x00000002ffa67431 */ /* 0x000fe200000001ff */
[----:B------:R-:W-:-:S07]  /*9f60*/  MOV R157, R165 ;  /* 0x000000a5009d7202 */ /* 0x000fce0000000f00 */
[----:B------:R-:W-:Y:S05]  /*9f70*/  WARPSYNC.COLLECTIVE R164, `(.L_x_12406) ;  /* 0x00000000a4087348 */ /* 0x000fea0003c00000 */
[----:B------:R0:W1:Y:S02]  /*9f80*/  SHFL.BFLY P0, R165, R167, R166, R215 ;  /* 0x0c0000a6a7a57389 */ /* 0x00006400000000d7 */
[----:B01----:R-:W-:Y:S05]  /*9f90*/  ENDCOLLECTIVE ;  /* 0x000000000000791b */ /* 0x003fea0003800000 */
.L_x_12406:
[----:B------:R-:W-:-:S05]  /*9fa0*/  FADD.FTZ R157, R157, R224 ;  /* 0x000000e09d9d7221 */ /* 0x000fca0000010000 */
[----:B------:R-:W-:Y:S02]  /*9fb0*/  MOV R167, R157 ;  /* 0x0000009d00a77202 */ /* 0x000fe40000000f00 */
[----:B------:R-:W-:-:S07]  /*9fc0*/  MOV R159, R165 ;  /* 0x000000a5009f7202 */ /* 0x000fce0000000f00 */
[----:B------:R-:W-:Y:S05]  /*9fd0*/  WARPSYNC.COLLECTIVE R164, `(.L_x_12407) ;  /* 0x00000000a4087348 */ /* 0x000fea0003c00000 */
[----:B------:R0:W1:Y:S02]  /*9fe0*/  SHFL.BFLY P0, R165, R167, R166, R215 ;  /* 0x0c0000a6a7a57389 */ /* 0x00006400000000d7 */
[----:B01----:R-:W-:Y:S05]  /*9ff0*/  ENDCOLLECTIVE ;  /* 0x000000000000791b */ /* 0x003fea0003800000 */
.L_x_12407:
[----:B------:R-:W-:-:S05]  /*a000*/  FADD.FTZ R159, R156, R159 ;  /* 0x0000009f9c9f7221 */ /* 0x000fca0000010000 */
[----:B------:R-:W-:Y:S01]  /*a010*/  MOV R167, R159 ;  /* 0x0000009f00a77202 */ /* 0x000fe20000000f00 */
[----:B------:R-:W-:Y:S01]  /*a020*/  HFMA2 R166, -RZ, RZ, 0, 2.384185791015625e-07 ;  /* 0x00000004ffa67431 */ /* 0x000fe200000001ff */
[----:B------:R-:W-:-:S07]  /*a030*/  MOV R158, R165 ;  /* 0x000000a5009e7202 */ /* 0x000fce0000000f00 */
[----:B------:R-:W-:Y:S05]  /*a040*/  WARPSYNC.COLLECTIVE R164, `(.L_x_12408) ;  /* 0x00000000a4087348 */ /* 0x000fea0003c00000 */
[----:B------:R0:W1:Y:S02]  /*a050*/  SHFL.BFLY P0, R165, R167, R166, R215 ;  /* 0x0c0000a6a7a57389 */ /* 0x00006400000000d7 */
[----:B01----:R-:W-:Y:S05]  /*a060*/  ENDCOLLECTIVE ;  /* 0x000000000000791b */ /* 0x003fea0003800000 */
.L_x_12408:
[----:B------:R-:W-:-:S05]  /*a070*/  FADD.FTZ R158, R157, R158 ;  /* 0x0000009e9d9e7221 */ /* 0x000fca0000010000 */
[----:B------:R-:W-:Y:S02]  /*a080*/  MOV R167, R158 ;  /* 0x0000009e00a77202 */ /* 0x000fe40000000f00 */
[----:B------:R-:W-:-:S07]  /*a090*/  MOV R160, R165 ;  /* 0x000000a500a07202 */ /* 0x000fce0000000f00 */
[----:B------:R-:W-:Y:S05]  /*a0a0*/  WARPSYNC.COLLECTIVE R164, `(.L_x_12409) ;  /* 0x00000000a4087348 */ /* 0x000fea0003c00000 */
[----:B------:R0:W1:Y:S02]  /*a0b0*/  SHFL.BFLY P0, R165, R167, R166, R215 ;  /* 0x0c0000a6a7a57389 */ /* 0x00006400000000d7 */
[----:B01----:R-:W-:Y:S05]  /*a0c0*/  ENDCOLLECTIVE ;  /* 0x000000000000791b */ /* 0x003fea0003800000 */
.L_x_12409:
[----:B------:R-:W-:-:S05]  /*a0d0*/  FADD.FTZ R160, R159, R160 ;  /* 0x000000a09fa07221 */ /* 0x000fca0000010000 */
[----:B------:R-:W-:Y:S01]  /*a0e0*/  MOV R167, R160 ;  /* 0x000000a000a77202 */ /* 0x000fe20000000f00 */
[----:B------:R-:W-:Y:S01]  /*a0f0*/  HFMA2 R166, -RZ, RZ, 0, 4.76837158203125e-07 ;  /* 0x00000008ffa67431 */ /* 0x000fe200000001ff */
[----:B------:R-:W-:-:S07]  /*a100*/  MOV R161, R165 ;  /* 0x000000a500a17202 */ /* 0x000fce0000000f00 */
[----:B------:R-:W-:Y:S05]  /*a110*/  WARPSYNC.COLLECTIVE R164, `(.L_x_12410) ;  /* 0x00000000a4087348 */ /* 0x000fea0003c00000 */
[----:B------:R0:W1:Y:S02]  /*a120*/  SHFL.BFLY P0, R165, R167, R166, R215 ;  /* 0x0c0000a6a7a57389 */ /* 0x00006400000000d7 */
[----:B01----:R-:W-:Y:S05]  /*a130*/  ENDCOLLECTIVE ;  /* 0x000000000000791b */ /* 0x003fea0003800000 */
.L_x_12410:
[----:B------:R-:W-:-:S05]  /*a140*/  FADD.FTZ R161, R158, R161 ;  /* 0x000000a19ea17221 */ /* 0x000fca0000010000 */
[----:B------:R-:W-:Y:S02]  /*a150*/  MOV R167, R161 ;  /* 0x000000a100a77202 */ /* 0x000fe40000000f00 */
[----:B------:R-:W-:-:S07]  /*a160*/  MOV R163, R165 ;  /* 0x000000a500a37202 */ /* 0x000fce0000000f00 */
[----:B------:R-:W-:Y:S05]  /*a170*/  WARPSYNC.COLLECTIVE R164, `(.L_x_12411) ;  /* 0x00000000a4087348 */ /* 0x000fea0003c00000 */
[----:B------:R0:W1:Y:S02]  /*a180*/  SHFL.BFLY P0, R165, R167, R166, R215 ;  /* 0x0c0000a6a7a57389 */ /* 0x00006400000000d7 */
[----:B01----:R-:W-:Y:S05]  /*a190*/  ENDCOLLECTIVE ;  /* 0x000000000000791b */ /* 0x003fea0003800000 */
.L_x_12411:
[----:B------:R-:W-:-:S05]  /*a1a0*/  FADD.FTZ R163, R160, R163 ;  /* 0x000000a3a0a37221 */ /* 0x000fca0000010000 */
[----:B------:R-:W-:Y:S01]  /*a1b0*/  MOV R167, R163 ;  /* 0x000000a300a77202 */ /* 0x000fe20000000f00 */
[----:B------:R-:W-:Y:S01]  /*a1c0*/  HFMA2 R166, -RZ, RZ, 0, 9.5367431640625e-07 ;  /* 0x00000010ffa67431 */ /* 0x000fe200000001ff */
[----:B------:R-:W-:-:S07]  /*a1d0*/  MOV R162, R165 ;  /* 0x000000a500a27202 */ /* 0x000fce0000000f00 */
[----:B------:R-:W-:Y:S05]  /*a1e0*/  WARPSYNC.COLLECTIVE R164, `(.L_x_12412) ;  /* 0x00000000a4087348 */ /* 0x000fea0003c00000 */
[----:B------:R0:W1:Y:S02]  /*a1f0*/  SHFL.BFLY P0, R165, R167, R166, R215 ;  /* 0x0c0000a6a7a57389 */ /* 0x00006400000000d7 */
[----:B01----:R-:W-:Y:S05]  /*a200*/  ENDCOLLECTIVE ;  /* 0x000000000000791b */ /* 0x003fea0003800000 */
.L_x_12412:
[----:B------:R-:W-:-:S05]  /*a210*/  FADD.FTZ R162, R161, R162 ;  /* 0x000000a2a1a27221 */ /* 0x000fca0000010000 */
[----:B------:R-:W-:Y:S02]  /*a220*/  MOV R167, R162 ;  /* 0x000000a200a77202 */ /* 0x000fe40000000f00 */
[----:B------:R-:W-:-:S07]  /*a230*/  MOV R156, R165 ;  /* 0x000000a5009c7202 */ /* 0x000fce0000000f00 */
[----:B------:R-:W-:Y:S05]  /*a240*/  WARPSYNC.COLLECTIVE R164, `(.L_x_12413) ;  /* 0x00000000a4087348 */ /* 0x000fea0003c00000 */
[----:B------:R0:W1:Y:S02]  /*a250*/  SHFL.BFLY P0, R165, R167, R166, R215 ;  /* 0x0c0000a6a7a57389 */ /* 0x00006400000000d7 */
[----:B01----:R-:W-:Y:S05]  /*a260*/  ENDCOLLECTIVE ;  /* 0x000000000000791b */ /* 0x003fea0003800000 */
.L_x_12413:
[----:B------:R-:W-:Y:S01]  /*a270*/  MOV R157, R165 ;  /* 0x000000a5009d7202 */ /* 0x000fe20000000f00 */
[----:B------:R-:W-:Y:S06]  /*a280*/  BRA `(.L_x_12414) ;  /* 0xffffff84000c7947 */ /* 0x000fec000383ffff */
.L_x_12415:
        /* <DEDUP_REMOVED lines=15> */
.L_x_20077:


//--------------------- .text._ZN10layer_norm22ln_bwd_finalize_kernelINS_22Kernel_traits_finalizeILj1024E6__halfS2_fS2_fjLb0ELj1024ELj4ENS_18Kernel_traits_baseILj1024ES2_S2_fS2_fjLj1024EEEEELb0ELb1EEEvNS_9BwdParamsE --------------------------
	.section	.text._ZN10layer_norm22ln_bwd_finalize_kernelINS_22Kernel_traits_finalizeILj1024E6__halfS2_fS2_fjLb0ELj1024ELj4ENS_18Kernel_traits_baseILj1024ES2_S2_fS2_fjLj1024EEEEELb0ELb1EEEvNS_9BwdParamsE,"ax",@progbits
	.align	128
        .global         _ZN10layer_norm22ln_bwd_finalize_kernelINS_22Kernel_traits_finalizeILj1024E6__halfS2_fS2_fjLb0ELj1024ELj4ENS_18Kernel_traits_baseILj1024ES2_S2_fS2_fjLj1024EEEEELb0ELb1EEEvNS_9BwdParamsE
        .type           _ZN10layer_norm22ln_bwd_finalize_kernelINS_22Kernel_traits_finalizeILj1024E6__halfS2_fS2_fjLb0ELj1024ELj4ENS_18Kernel_traits_baseILj1024ES2_S2_fS2_fjLj1024EEEEELb0ELb1EEEvNS_9BwdParamsE,@function
        .size           _ZN10layer_norm22ln_bwd_finalize_kernelINS_22Kernel_traits_finalizeILj1024E6__halfS2_fS2_fjLb0ELj1024ELj4ENS_18Kernel_traits_baseILj1024ES2_S2_fS2_fjLj1024EEEEELb0ELb1EEEvNS_9BwdParamsE,(.L_x_20078 - _ZN10layer_norm22ln_bwd_finalize_kernelINS_22Kernel_traits_finalizeILj1024E6__halfS2_fS2_fjLb0ELj1024ELj4ENS_18Kernel_traits_baseILj1024ES2_S2_fS2_fjLj1024EEEEELb0ELb1EEEvNS_9BwdParamsE)
        .other          _ZN10layer_norm22ln_bwd_finalize_kernelINS_22Kernel_traits_finalizeILj1024E6__halfS2_fS2_fjLb0ELj1024ELj4ENS_18Kernel_traits_baseILj1024ES2_S2_fS2_fjLj1024EEEEELb0ELb1EEEvNS_9BwdParamsE,@"STO_CUDA_ENTRY STV_DEFAULT"
_ZN10layer_norm22ln_bwd_finalize_kernelINS_22Kernel_traits_finalizeILj1024E6__halfS2_fS2_fjLb0ELj1024ELj4ENS_18Kernel_traits_baseILj1024ES2_S2_fS2_fjLj1024EEEEELb0ELb1EEEvNS_9BwdParamsE:
.text._ZN10layer_norm22ln_bwd_finalize_kernelINS_22Kernel_traits_finalizeILj1024E6__halfS2_fS2_fjLb0ELj1024ELj4ENS_18Kernel_traits_baseILj1024ES2_S2_fS2_fjLj1024EEEEELb0ELb1EEEvNS_9BwdParamsE:
        /* <DEDUP_REMOVED lines=81> */
.L_x_12420:
        /* <DEDUP_REMOVED lines=118> */
.L_x_12419:
[----:B------:R-:W-:Y:S05]  /*0c70*/  BSYNC.RECONVERGENT B1 ;  /* 0x0000000000017941 */ /* 0x000fea0003800200 */
.L_x_12418:
        /* <DEDUP_REMOVED lines=77> */
.L_x_12422:
[----:B------:R-:W-:Y:S05]  /*1150*/  BSYNC.RECONVERGENT B1 ;  /* 0x0000000000017941 */ /* 0x000fea0003800200 */
.L_x_12421:
        /* <DEDUP_REMOVED lines=38> */
.L_x_12424:
[----:B------:R-:W-:Y:S05]  /*13c0*/  BSYNC.RECONVERGENT B1 ;  /* 0x0000000000017941 */ /* 0x000fea0003800200 */
.L_x_12423:
        /* <DEDUP_REMOVED lines=8> */
.L_x_12425:
        /* <DEDUP_REMOVED lines=10> */
.L_x_12417:
[----:B------:R-:W-:Y:S05]  /*14f0*/  BSYNC.RECONVERGENT B0 ;  /* 0x0000000000007941 */ /* 0x000fea0003800200 */
.L_x_12416:
        /* <DEDUP_REMOVED lines=57> */
.L_x_12426:
        /* <DEDUP_REMOVED lines=15> */
.L_x_20078:


//--------------------- .text._ZN10layer_norm13ln_bwd_kernelINS_13Kernel_traitsI6__halfS2_fS2_fjLj1024ELj1ELj4ELj1ELj16ENS_18Kernel_traits_baseILj1024ES2_S2_fS2_fjLj128EEEEELb1ELb0ELb1ELb1EEEvNS_9BwdParamsE --------------------------
	.section	.text._ZN10layer_norm13ln_bwd_kernelINS_13Kernel_traitsI6__halfS2_fS2_fjLj1024ELj1ELj4ELj1ELj16ENS_18Kernel_traits_baseILj1024ES2_S2_fS2_fjLj128EEEEELb1ELb0ELb1ELb1EEEvNS_9BwdParamsE,"ax",@progbits
	.align	128
        .global         _ZN10layer_norm13ln_bwd_kernelINS_13Kernel_traitsI6__halfS2_fS2_fjLj1024ELj1ELj4ELj1ELj16ENS_18Kernel_traits_baseILj1024ES2_S2_fS2_fjLj128EEEEELb1ELb0ELb1ELb1EEEvNS_9BwdParamsE
        .type           _ZN10layer_norm13ln_bwd_kernelINS_13Kernel_traitsI6__halfS2_fS2_fjLj1024ELj1ELj4ELj1ELj16ENS_18Kernel_traits_baseILj1024ES2_S2_fS2_fjLj128EEEEELb1ELb0ELb1ELb1EEEvNS_9BwdParamsE,@function
        .size           _ZN10layer_norm13ln_bwd_kernelINS_13Kernel_traitsI6__halfS2_fS2_fjLj1024ELj1ELj4ELj1ELj16ENS_18Kernel_traits_baseILj1024ES2_S2_fS2_fjLj128EEEEELb1ELb0ELb1ELb1EEEvNS_9BwdParamsE,(.L_x_20079 - _ZN10layer_norm13ln_bwd_kernelINS_13Kernel_traitsI6__halfS2_fS2_fjLj1024ELj1ELj4ELj1ELj16ENS_18Kernel_traits_baseILj1024ES2_S2_fS2_fjLj128EEEEELb1ELb0ELb1ELb1EEEvNS_9BwdParamsE)
        .other          _ZN10layer_norm13ln_bwd_kernelINS_13Kernel_traitsI6__halfS2_fS2_fjLj1024ELj1ELj4ELj1ELj16ENS_18Kernel_traits_baseILj1024ES2_S2_fS2_fjLj128EEEEELb1ELb0ELb1ELb1EEEvNS_9BwdParamsE,@"STO_CUDA_ENTRY STV_DEFAULT"
_ZN10layer_norm13ln_bwd_kernelINS_13Kernel_traitsI6__halfS2_fS2_fjLj1024ELj1ELj4ELj1ELj16ENS_18Kernel_traits_baseILj1024ES2_S2_fS2_fjLj128EEEEELb1ELb0ELb1ELb1EEEvNS_9BwdParamsE:
.text._ZN10layer_norm13ln_bwd_kernelINS_13Kernel_traitsI6__halfS2_fS2_fjLj1024ELj1ELj4ELj1ELj16ENS_18Kernel_traits_baseILj1024ES2_S2_fS2_fjLj128EEEEELb1ELb0ELb1ELb1EEEvNS_9BwdParamsE:
        /* <DEDUP_REMOVED lines=57> */
.L_x_12510:
        /* <DEDUP_REMOVED lines=26> */
[----:B------:R-:W-:Y:S01]  /*0530*/  LEA.HI R5, R5, R2, RZ, 0x3 ;  /* 0x0000000205057211 */ /* 0x000fe200078f18ff */
[----:B------:R-:W4:Y:S03]  /*0540*/  LDC.64 R210, c[0x0][0x3b0] ;  /* 0x0000ec00ffd27b82 */ /* 0x000f260000000a00 */
[----:B------:R-:W-:-:S02]  /*0550*/  LEA.HI.SX32 R11, R5, R190, 0x1d ;  /* 0x000000be050b7211 */ /* 0x000fc400078feaff */
[----:B------:R-:W-:Y:S02]  /*0560*/  IADD3 R183, PT, PT, R181, 0x20, RZ ;  /* 0x00000020b5b77810 */ /* 0x000fe40007ffe0ff */
[----:B------:R-:W-:Y:S02]  /*0570*/  IADD3 R33, PT, PT, R11, 0x20, RZ ;  /* 0x000000200b217810 */ /* 0x000fe40007ffe0ff */
[----:B------:R-:W-:Y:S02]  /*0580*/  IADD3 R185, PT, PT, R181, 0x40, RZ ;  /* 0x00000040b5b97810 */ /* 0x000fe40007ffe0ff */
[----:B------:R-:W-:Y:S01]  /*0590*/  IADD3 R21, PT, PT, R11, 0x40, RZ ;  /* 0x000000400b157810 */ /* 0x000fe20007ffe0ff */
[----:B0-----:R-:W-:Y:S01]  /*05a0*/  IMAD.WIDE.U32 R4, R183, 0x20, R8 ;  /* 0x00000020b7047825 */ /* 0x001fe200078e0008 */
[----:B--2---:R-:W-:-:S03]  /*05b0*/  IADD3 R187, PT, PT, R181, 0x60, RZ ;  /* 0x00000060b5bb7810 */ /* 0x004fc60007ffe0ff */
[--C-:B-1----:R-:W-:Y:S01]  /*05c0*/  IMAD.WIDE.U32 R164, R11, 0x10, R6.reuse ;  /* 0x000000100ba47825 */ /* 0x102fe200078e0006 */
[----:B------:R-:W2:Y:S03]  /*05d0*/  LDG.E.128 R28, desc[UR6][R4.64+0x10] ;  /* 0x00001006041c7981 */ /* 0x000ea6000c1e1d00 */
[----:B------:R-:W-:Y:S01]  /*05e0*/  IMAD.WIDE.U32 R32, R33, 0x10, R6 ;  /* 0x0000001021207825 */ /* 0x000fe200078e0006 */
[----:B------:R-:W2:Y:S03]  /*05f0*/  LDG.E.128 R160, desc[UR6][R4.64] ;  /* 0x0000000604a07981 */ /* 0x000ea6000c1e1d00 */
[--C-:B------:R-:W-:Y:S01]  /*0600*/  IMAD.WIDE.U32 R2, R181, 0x20, R8.reuse ;  /* 0x00000020b5027825 */ /* 0x100fe200078e0008 */
[----:B------:R-:W2:Y:S03]  /*0610*/  LDG.E.128 R164, desc[UR6][R164.64] ;  /* 0x00000006a4a47981 */ /* 0x000ea6000c1e1d00 */
[----:B------:R-:W-:Y:S01]  /*0620*/  IMAD.WIDE.U32 R172, R185, 0x20, R8 ;  /* 0x00000020b9ac7825 */ /* 0x000fe200078e0008 */
[----:B------:R-:W2:Y:S03]  /*0630*/  LDG.E.128 R248, desc[UR6][R2.64] ;  /* 0x0000000602f87981 */ /* 0x000ea6000c1e1d00 */
[----:B------:R-:W-:Y:S01]  /*0640*/  IMAD.WIDE.U32 R20, R21, 0x10, R6 ;  /* 0x0000001015147825 */ /* 0x000fe200078e0006 */
[----:B------:R0:W2:Y:S04]  /*0650*/  LDG.E.128 R168, desc[UR6][R2.64+0x10] ;  /* 0x0000100602a87981 */ /* 0x0000a8000c1e1d00 */
[----:B------:R-:W2:Y:S04]  /*0660*/  LDG.E.128 R32, desc[UR6][R32.64] ;  /* 0x0000000620207981 */ /* 0x000ea8000c1e1d00 */
[----:B------:R-:W2:Y:S01]  /*0670*/  LDG.E.128 R16, desc[UR6][R172.64+0x10] ;  /* 0x00001006ac107981 */ /* 0x000ea2000c1e1d00 */
[----:B0-----:R-:W-:Y:S01]  /*0680*/  IMAD.WIDE.U32 R2, R187, 0x20, R8 ;  /* 0x00000020bb027825 */ /* 0x001fe200078e0008 */
[----:B------:R-:W-:-:S02]  /*0690*/  IADD3 R9, PT, PT, R11, 0x60, RZ ;  /* 0x000000600b097810 */ /* 0x000fc40007ffe0ff */
[----:B------:R-:W2:Y:S04]  /*06a0*/  LDG.E.128 R20, desc[UR6][R20.64] ;  /* 0x0000000614147981 */ /* 0x000ea8000c1e1d00 */
[----:B------:R0:W2:Y:S01]  /*06b0*/  LDG.E.128 R24, desc[UR6][R172.64] ;  /* 0x00000006ac187981 */ /* 0x0000a2000c1e1d00 */
[----:B------:R-:W-:-:S03]  /*06c0*/  IMAD.WIDE.U32 R6, R9, 0x10, R6 ;  /* 0x0000001009067825 */ /* 0x000fc600078e0006 */
[----:B------:R-:W2:Y:S04]  /*06d0*/  LDG.E.128 R8, desc[UR6][R2.64+0x10] ;  /* 0x0000100602087981 */ /* 0x000ea8000c1e1d00 */
[----:B------:R-:W2:Y:S04]  /*06e0*/  LDG.E.128 R4, desc[UR6][R6.64] ;  /* 0x0000000606047981 */ /* 0x000ea8000c1e1d00 */
[----:B------:R1:W2:Y:S01]  /*06f0*/  LDG.E.128 R12, desc[UR6][R2.64] ;  /* 0x00000006020c7981 */ /* 0x0002a2000c1e1d00 */
[----:B------:R-:W-:Y:S02]  /*0700*/  MOV R216, UR14 ;  /* 0x0000000e00d87c02 */ /* 0x000fe40008000f00 */
[----:B------:R-:W-:-:S02]  /*0710*/  MOV R209, UR15 ;  /* 0x0000000f00d17c02 */ /* 0x000fc40008000f00 */
[----:B------:R-:W-:Y:S02]  /*0720*/  ISETP.NE.U32.AND P0, PT, R216, RZ, PT ;  /* 0x000000ffd800720c */ /* 0x000fe40003f05070 */
[----:B-----5:R-:W-:Y:S02]  /*0730*/  ISETP.GE.AND P3, PT, R191, 0x1, PT ;  /* 0x00000001bf00780c */ /* 0x020fe40003f66270 */
[----:B------:R-:W-:-:S11]  /*0740*/  ISETP.NE.AND.EX P0, PT, R209, RZ, PT, P0 ;  /* 0x000000ffd100720c */ /* 0x000fd60003f05300 */
[----:B------:R-:W-:Y:S02]  /*0750*/  @P3 IADD3 R0, PT, PT, R191, -0x1, RZ ;  /* 0xffffffffbf003810 */ /* 0x000fe40007ffe0ff */
[----:B0-----:R-:W0:Y:S03]  /*0760*/  @P0 LDC.64 R172, c[0x0][0x438] ;  /* 0x00010e00ffac0b82 */ /* 0x001e260000000a00 */
[----:B------:R-:W-:-:S05]  /*0770*/  @P3 IMAD R0, R0, UR9, RZ ;  /* 0x0000000900003c24 */ /* 0x000fca000f8e02ff */
[----:B-1----:R-:W-:Y:S01]  /*0780*/  @P3 SHF.R.S32.HI R3, RZ, 0x1f, R0 ;  /* 0x0000001fff033819 */ /* 0x002fe20000011400 */
[----:B------:R-:W1:Y:S03]  /*0790*/  @P0 LDC.64 R174, c[0x0][0x438] ;  /* 0x00010e00ffae0b82 */ /* 0x000e660000000a00 */
[----:B------:R-:W-:Y:S02]  /*07a0*/  @P3 LEA.HI R3, R3, R0, RZ, 0x3 ;  /* 0x0000000003033211 */ /* 0x000fe400078f18ff */
[----:B------:R-:W-:Y:S02]  /*07b0*/  MOV R193, RZ ;  /* 0x000000ff00c17202 */ /* 0x000fe40000000f00 */
[----:B------:R-:W-:Y:S01]  /*07c0*/  @P3 LEA.HI.SX32 R193, R3, R190, 0x1d ;  /* 0x000000be03c13211 */ /* 0x000fe200078feaff */
[----:B------:R-:W1:Y:S03]  /*07d0*/  @P0 LDC.64 R176, c[0x0][0x438] ;  /* 0x00010e00ffb00b82 */ /* 0x000e660000000a00 */
[----:B------:R-:W-:-:S02]  /*07e0*/  IADD3 R215, PT, PT, R193, 0x20, RZ ;  /* 0x00000020c1d77810 */ /* 0x000fc40007ffe0ff */
[----:B------:R-:W-:Y:S01]  /*07f0*/  IADD3 R213, PT, PT, R193, 0x40, RZ ;  /* 0x00000040c1d57810 */ /* 0x000fe20007ffe0ff */
[----:B0-----:R-:W-:Y:S01]  /*0800*/  @P0 IMAD.WIDE.U32 R2, R181, 0x20, R172 ;  /* 0x00000020b5020825 */ /* 0x001fe200078e00ac */
[C---:B------:R-:W-:Y:S01]  /*0810*/  IADD3 R181, PT, PT, R193.reuse, 0x60, RZ ;  /* 0x00000060c1b57810 */ /* 0x040fe20007ffe0ff */
[----:B------:R-:W0:Y:S02]  /*0820*/  @P0 LDC.64 R178, c[0x0][0x438] ;  /* 0x00010e00ffb20b82 */ /* 0x000e240000000a00 */
[--C-:B----4-:R-:W-:Y:S01]  /*0830*/  IMAD.WIDE.U32 R192, R193, 0x8, R210.reuse ;  /* 0x00000008c1c07825 */ /* 0x110fe200078e00d2 */
[----:B------:R-:W5:Y:S03]  /*0840*/  @P0 LDG.E.128 R64, desc[UR6][R2.64] ;  /* 0x0000000602400981 */ /* 0x000f66000c1e1d00 */
[--C-:B------:R-:W-:Y:S01]  /*0850*/  IMAD.WIDE.U32 R214, R215, 0x8, R210.reuse ;  /* 0x00000008d7d67825 */ /* 0x100fe200078e00d2 */
[----:B------:R4:W5:Y:S03]  /*0860*/  @P0 LDG.E.128 R60, desc[UR6][R2.64+0x10] ;  /* 0x00001006023c0981 */ /* 0x000966000c1e1d00 */
[--C-:B------:R-:W-:Y:S01]  /*0870*/  IMAD.WIDE.U32 R212, R213, 0x8, R210.reuse ;  /* 0x00000008d5d47825 */ /* 0x100fe200078e00d2 */
[----:B------:R-:W5:Y:S03]  /*0880*/  LDG.E.64 R192, desc[UR6][R192.64] ;  /* 0x00000006c0c07981 */ /* 0x000f66000c1e1b00 */
[----:B------:R-:W-:Y:S01]  /*0890*/  IMAD.WIDE.U32 R210, R181, 0x8, R210 ;  /* 0x00000008b5d27825 */ /* 0x000fe200078e00d2 */
[----:B------:R-:W5:Y:S04]  /*08a0*/  LDG.E.64 R214, desc[UR6][R214.64] ;  /* 0x00000006d6d67981 */ /* 0x000f68000c1e1b00 */
[----:B------:R-:W5:Y:S04]  /*08b0*/  LDG.E.64 R212, desc[UR6][R212.64] ;  /* 0x00000006d4d47981 */ /* 0x000f68000c1e1b00 */
[----:B------:R-:W5:Y:S01]  /*08c0*/  LDG.E.64 R210, desc[UR6][R210.64] ;  /* 0x00000006d2d27981 */ /* 0x000f62000c1e1b00 */
[----:B-1----:R-:W-:-:S04]  /*08d0*/  @P0 IMAD.WIDE.U32 R172, R183, 0x20, R174 ;  /* 0x00000020b7ac0825 */ /* 0x002fc800078e00ae */
[----:B------:R-:W-:Y:S01]  /*08e0*/  @P0 IMAD.WIDE.U32 R174, R185, 0x20, R176 ;  /* 0x00000020b9ae0825 */ /* 0x000fe200078e00b0 */
[----:B------:R-:W5:Y:S03]  /*08f0*/  @P0 LDG.E.128 R56, desc[UR6][R172.64] ;  /* 0x00000006ac380981 */ /* 0x000f66000c1e1d00 */
[----:B0-----:R-:W-:Y:S01]  /*0900*/  @P0 IMAD.WIDE.U32 R176, R187, 0x20, R178 ;  /* 0x00000020bbb00825 */ /* 0x001fe200078e00b2 */
[----:B------:R-:W5:Y:S04]  /*0910*/  @P0 LDG.E.128 R52, desc[UR6][R172.64+0x10] ;  /* 0x00001006ac340981 */ /* 0x000f68000c1e1d00 */
[----:B------:R-:W5:Y:S04]  /*0920*/  @P0 LDG.E.128 R48, desc[UR6][R174.64] ;  /* 0x00000006ae300981 */ /* 0x000f68000c1e1d00 */
[----:B------:R-:W5:Y:S04]  /*0930*/  @P0 LDG.E.128 R44, desc[UR6][R174.64+0x10] ;  /* 0x00001006ae2c0981 */ /* 0x000f68000c1e1d00 */
[----:B------:R-:W5:Y:S04]  /*0940*/  @P0 LDG.E.128 R40, desc[UR6][R176.64] ;  /* 0x00000006b0280981 */ /* 0x000f68000c1e1d00 */
[----:B------:R0:W5:Y:S01]  /*0950*/  @P0 LDG.E.128 R36, desc[UR6][R176.64+0x10] ;  /* 0x00001006b0240981 */ /* 0x000162000c1e1d00 */
[----:B------:R-:W-:Y:S01]  /*0960*/  ISETP.NE.AND P0, PT, R202, RZ, PT ;  /* 0x000000ffca00720c */ /* 0x000fe20003f05270 */
[----:B------:R-:W-:-:S03]  /*0970*/  HADD2.F32 R196, -RZ, R69.H0_H0 ;  /* 0x20000045ffc47230 */ /* 0x000fc60000004100 */
[----:B---3--:R-:W-:-:S05]  /*0980*/  FSEL R183, R186, RZ, !P0 ;  /* 0x000000ffbab77208 */ /* 0x008fca0004000000 */
[C---:B--2---:R-:W-:Y:S01]  /*0990*/  FADD.FTZ R247, -R183.reuse, R28 ;  /* 0x0000001cb7f77221 */ /* 0x044fe20000010100 */
[C---:B------:R-:W-:Y:S01]  /*09a0*/  FADD.FTZ R241, -R183.reuse, R160 ;  /* 0x000000a0b7f17221 */ /* 0x040fe20000010100 */
[C---:B------:R-:W-:Y:S01]  /*09b0*/  FADD.FTZ R243, -R183.reuse, R161 ;  /* 0x000000a1b7f37221 */ /* 0x040fe20000010100 */
[--C-:B----4-:R-:W-:Y:S02]  /*09c0*/  HADD2.F32 R3, -RZ, R165.reuse.H0_H0 ;  /* 0x200000a5ff037230 */ /* 0x110fe40000004100 */
[----:B------:R-:W-:Y:S02]  /*09d0*/  HADD2.F32 R2, -RZ, R165.H1_H1 ;  /* 0x300000a5ff027230 */ /* 0x000fe40000004100 */
        /* <DEDUP_REMOVED lines=8> */
[----:B------:R-:W-:Y:S01]  /*0a60*/  FADD.FTZ R165, -R183, R18 ;  /* 0x00000012b7a57221 */ /* 0x000fe20000010100 */
[----:B------:R-:W-:Y:S02]  /*0a70*/  HADD2.F32 R18, -RZ, R74.H0_H0 ;  /* 0x2000004aff127230 */ /* 0x000fe40000004100 */
[--C-:B------:R-:W-:Y:S02]  /*0a80*/  HADD2.F32 R161, -RZ, R21.reuse.H0_H0 ;  /* 0x20000015ffa17230 */ /* 0x100fe40000004100 */
[----:B------:R-:W-:Y:S02]  /*0a90*/  HADD2.F32 R34, -RZ, R21.H1_H1 ;  /* 0x30000015ff227230 */ /* 0x000fe40000004100 */
[----:B------:R-:W-:Y:S01]  /*0aa0*/  FMUL.FTZ R21, R206, R247 ;  /* 0x000000f7ce157220 */ /* 0x000fe20000410000 */
[----:B------:R-:W-:-:S02]  /*0ab0*/  HADD2.F32 R223, -RZ, R33.H0_H0 ;  /* 0x20000021ffdf7230 */ /* 0x000fc40000004100 */
[----:B------:R-:W-:Y:S01]  /*0ac0*/  FADD.FTZ R31, -R183, R25 ;  /* 0x00000019b71f7221 */ /* 0x000fe20000010100 */
[----:B------:R-:W-:Y:S02]  /*0ad0*/  HADD2.F32 R168, -RZ, R33.H1_H1 ;  /* 0x30000021ffa87230 */ /* 0x000fe40000004100 */
[-C--:B------:R-:W-:Y:S01]  /*0ae0*/  FMUL.FTZ R18, R18, R203.reuse ;  /* 0x000000cb12127220 */ /* 0x080fe20000410000 */
[--C-:B------:R-:W-:Y:S02]  /*0af0*/  HADD2.F32 R163, -RZ, R22.reuse.H0_H0 ;  /* 0x20000016ffa37230 */ /* 0x100fe40000004100 */
[----:B------:R-:W-:Y:S01]  /*0b00*/  FADD.FTZ R116, R116, R203 ;  /* 0x000000cb74747221 */ /* 0x000fe20000010000 */
[----:B------:R-:W-:Y:S02]  /*0b10*/  HADD2.F32 R162, -RZ, R22.H1_H1 ;  /* 0x30000016ffa27230 */ /* 0x000fe40000004100 */
[----:B------:R-:W-:Y:S01]  /*0b20*/  FFMA.FTZ R96, R21, R203, R96 ;  /* 0x000000cb15607223 */ /* 0x000fe20000010060 */
[----:B------:R-:W-:-:S02]  /*0b30*/  HADD2.F32 R245, -RZ, R32.H0_H0 ;  /* 0x20000020fff57230 */ /* 0x000fc40000004100 */
[----:B------:R-:W-:Y:S01]  /*0b40*/  FADD.FTZ R225, -R183, R24 ;  /* 0x00000018b7e17221 */ /* 0x000fe20000010100 */
[----:B0-----:R-:W-:Y:S02]  /*0b50*/  HADD2.F32 R176, -RZ, R32.H1_H1 ;  /* 0x30000020ffb07230 */ /* 0x001fe40000004100 */
[C---:B------:R-:W-:Y:S01]  /*0b60*/  FMUL.FTZ R25, R206.reuse, R235 ;  /* 0x000000ebce197220 */ /* 0x040fe20000410000 */
[----:B------:R-:W-:Y:S02]  /*0b70*/  HADD2.F32 R33, -RZ, R35.H0_H0 ;  /* 0x20000023ff217230 */ /* 0x000fe40000004100 */
[----:B------:R-:W-:Y:S02]  /*0b80*/  HADD2.F32 R22, -RZ, R75.H0_H0 ;  /* 0x2000004bff167230 */ /* 0x000fe40000004100 */
[----:B------:R-:W-:Y:S01]  /*0b90*/  FMUL.FTZ R24, R206, R29 ;  /* 0x0000001dce187220 */ /* 0x000fe20000410000 */
[----:B------:R-:W-:Y:S02]  /*0ba0*/  HADD2.F32 R32, -RZ, R35.H1_H1 ;  /* 0x30000023ff207230 */ /* 0x000fe40000004100 */
[----:B------:R-:W-:-:S02]  /*0bb0*/  HADD2.F32 R203, -RZ, R75.H1_H1 ;  /* 0x3000004bffcb7230 */ /* 0x000fc40000004100 */
[C---:B------:R-:W-:Y:S01]  /*0bc0*/  FADD.FTZ R179, -R183.reuse, R9 ;  /* 0x00000009b7b37221 */ /* 0x040fe20000010100 */
[C---:B------:R-:W-:Y:S01]  /*0bd0*/  FADD.FTZ R199, -R183.reuse, R249 ;  /* 0x000000f9b7c77221 */ /* 0x040fe20000010100 */
[----:B------:R-:W-:Y:S02]  /*0be0*/  HADD2.F32 R188, -RZ, R164.H0_H0 ;  /* 0x200000a4ffbc7230 */ /* 0x000fe40000004100 */
[----:B------:R-:W-:Y:S01]  /*0bf0*/  FADD.FTZ R205, -R183, R26 ;  /* 0x0000001ab7cd7221 */ /* 0x000fe20000010100 */
[----:B------:R-:W-:Y:S02]  /*0c00*/  HADD2.F32 R9, -RZ, R68.H0_H0 ;  /* 0x20000044ff097230 */ /* 0x000fe40000004100 */
[-C--:B------:R-:W-:Y:S01]  /*0c10*/  FMUL.FTZ R22, R22, R33.reuse ;  /* 0x0000002116167220 */ /* 0x080fe20000410000 */
[----:B------:R-:W-:Y:S01]  /*0c20*/  FADD.FTZ R118, R118, R33 ;  /* 0x0000002176767221 */ /* 0x000fe20000010000 */
[----:B------:R-:W-:Y:S01]  /*0c30*/  FFMA.FTZ R98, R25, R33, R98 ;  /* 0x0000002119627223 */ /* 0x000fe20000010062 */
[----:B------:R-:W-:Y:S01]  /*0c40*/  FADD.FTZ R201, -R183, R248 ;  /* 0x000000f8b7c97221 */ /* 0x000fe20000010100 */
[----:B------:R-:W-:-:S02]  /*0c50*/  HADD2.F32 R30, -RZ, R20.H1_H1 ;  /* 0x30000014ff1e7230 */ /* 0x000fc40000004100 */
[-C--:B------:R-:W-:Y:S01]  /*0c60*/  FMUL.FTZ R29, R203, R32.reuse ;  /* 0x00000020cb1d7220 */ /* 0x080fe20000410000 */
[----:B------:R-:W-:Y:S01]  /*0c70*/  FADD.FTZ R119, R119, R32 ;  /* 0x0000002077777221 */ /* 0x000fe20000010000 */
[----:B------:R-:W-:Y:S01]  /*0c80*/  FFMA.FTZ R99, R24, R32, R99 ;  /* 0x0000002018637223 */ /* 0x000fe20000010063 */
[----:B------:R-:W-:Y:S02]  /*0c90*/  HADD2.F32 R33, -RZ, R76.H1_H1 ;  /* 0x3000004cff217230 */ /* 0x000fe40000004100 */
[C---:B------:R-:W-:Y:S01]  /*0ca0*/  FMUL.FTZ R28, R206.reuse, R31 ;  /* 0x0000001fce1c7220 */ /* 0x040fe20000410000 */
[--C-:B------:R-:W-:Y:S02]  /*0cb0*/  HADD2.F32 R195, -RZ, R5.reuse.H0_H0 ;  /* 0x20000005ffc37230 */ /* 0x100fe40000004100 */
[C---:B------:R-:W-:Y:S01]  /*0cc0*/  FMUL.FTZ R200, R206.reuse, R199 ;  /* 0x000000c7cec87220 */ /* 0x040fe20000410000 */
[----:B------:R-:W-:Y:S02]  /*0cd0*/  HADD2.F32 R174, -RZ, R5.H1_H1 ;  /* 0x30000005ffae7230 */ /* 0x000fe40000004100 */
[----:B------:R-:W-:Y:S01]  /*0ce0*/  FMUL.FTZ R31, R206, R205 ;  /* 0x000000cdce1f7220 */ /* 0x000fe20000410000 */
[----:B------:R-:W-:-:S02]  /*0cf0*/  HADD2.F32 R32, -RZ, R77.H0_H0 ;  /* 0x2000004dff207230 */ /* 0x000fc40000004100 */
[----:B------:R-:W-:Y:S01]  /*0d00*/  FADD.FTZ R35, -R183, R27 ;  /* 0x0000001bb7237221 */ /* 0x000fe20000010100 */
[----:B------:R-:W-:Y:S02]  /*0d10*/  HADD2.F32 R0, -RZ, R164.H1_H1 ;  /* 0x300000a4ff007230 */ /* 0x000fe40000004100 */
[----:B------:R-:W-:Y:S01]  /*0d20*/  FMUL.FTZ R199, R9, R188 ;  /* 0x000000bc09c77220 */ /* 0x000fe20000410000 */
[----:B------:R-:W-:Y:S02]  /*0d30*/  HADD2.F32 R5, -RZ, R68.H1_H1 ;  /* 0x30000044ff057230 */ /* 0x000fe40000004100 */
[----:B------:R-:W-:Y:S01]  /*0d40*/  FMUL.FTZ R201, R206, R201 ;  /* 0x000000c9cec97220 */ /* 0x000fe20000410000 */
[-C--:B------:R-:W-:Y:S01]  /*0d50*/  FMUL.FTZ R33, R33, R30.reuse ;  /* 0x0000001e21217220 */ /* 0x080fe20000410000 */
[----:B------:R-:W-:Y:S01]  /*0d60*/  FFMA.FTZ R145, R28, R30, R145 ;  /* 0x0000001e1c917223 */ /* 0x000fe20000010091 */
[----:B------:R-:W-:Y:S01]  /*0d70*/  FADD.FTZ R113, R113, R30 ;  /* 0x0000001e71717221 */ /* 0x000fe20000010000 */
[----:B------:R-:W-:Y:S01]  /*0d80*/  FADD.FTZ R197, -R183, R250 ;  /* 0x000000fab7c57221 */ /* 0x000fe20000010100 */
[----:B------:R-:W-:-:S02]  /*0d90*/  HADD2.F32 R205, -RZ, R77.H1_H1 ;  /* 0x3000004dffcd7230 */ /* 0x000fc40000004100 */
[-C--:B------:R-:W-:Y:S01]  /*0da0*/  FMUL.FTZ R30, R32, R161.reuse ;  /* 0x000000a1201e7220 */ /* 0x080fe20000410000 */
[----:B------:R-:W-:Y:S01]  /*0db0*/  FFMA.FTZ R146, R31, R161, R146 ;  /* 0x000000a11f927223 */ /* 0x000fe20000010092 */
[----:B------:R-:W-:Y:S01]  /*0dc0*/  FADD.FTZ R114, R114, R161 ;  /* 0x000000a172727221 */ /* 0x000fe20000010000 */
[--C-:B------:R-:W-:Y:S02]  /*0dd0*/  HADD2.F32 R237, -RZ, R166.reuse.H0_H0 ;  /* 0x200000a6ffed7230 */ /* 0x100fe40000004100 */
[----:B------:R-:W-:Y:S01]  /*0de0*/  FMUL.FTZ R198, R5, R0 ;  /* 0x0000000005c67220 */ /* 0x000fe20000410000 */
[----:B------:R-:W-:Y:S02]  /*0df0*/  HADD2.F32 R172, -RZ, R166.H1_H1 ;  /* 0x300000a6ffac7230 */ /* 0x000fe40000004100 */
[----:B------:R-:W-:Y:S01]  /*0e00*/  FMUL.FTZ R32, R206, R35 ;  /* 0x00000023ce207220 */ /* 0x000fe20000410000 */
[--C-:B------:R-:W-:Y:S02]  /*0e10*/  HADD2.F32 R219, -RZ, R167.reuse.H0_H0 ;  /* 0x200000a7ffdb7230 */ /* 0x100fe40000004100 */
[----:B------:R-:W-:Y:S01]  /*0e20*/  FADD.FTZ R161, RZ, R199 ;  /* 0x000000c7ffa17221 */ /* 0x000fe20000010000 */
[----:B------:R-:W-:-:S02]  /*0e30*/  HADD2.F32 R164, -RZ, R167.H1_H1 ;  /* 0x300000a7ffa47230 */ /* 0x000fc40000004100 */
[C---:B------:R-:W-:Y:S01]  /*0e40*/  FADD.FTZ R184, -R183.reuse, R169 ;  /* 0x000000a9b7b87221 */ /* 0x040fe20000010100 */
[----:B------:R-:W-:Y:S01]  /*0e50*/  FADD.FTZ R249, -R183, R171 ;  /* 0x000000abb7f97221 */ /* 0x000fe20000010100 */
[--C-:B------:R-:W-:Y:S02]  /*0e60*/  HADD2.F32 R167, -RZ, R23.reuse.H0_H0 ;  /* 0x20000017ffa77230 */ /* 0x100fe40000004100 */
[----:B------:R-:W-:Y:S01]  /*0e70*/  FFMA.FTZ R203, R201, R199, RZ ;  /* 0x000000c7c9cb7223 */ /* 0x000fe200000100ff */
[----:B------:R-:W-:Y:S02]  /*0e80*/  HADD2.F32 R166, -RZ, R23.H1_H1 ;  /* 0x30000017ffa67230 */ /* 0x000fe40000004100 */
[C---:B------:R-:W-:Y:S01]  /*0e90*/  FADD.FTZ R251, -R183.reuse, R251 ;  /* 0x000000fbb7fb7221 */ /* 0x040fe20000010100 */
[C---:B------:R-:W-:Y:S01]  /*0ea0*/  FADD.FTZ R180, -R183.reuse, R170 ;  /* 0x000000aab7b47221 */ /* 0x040fe20000010100 */
[----:B------:R-:W-:Y:S02]  /*0eb0*/  HADD2.F32 R227, -RZ, R20.H0_H0 ;  /* 0x20000014ffe37230 */ /* 0x000fe40000004100 */
        /* <DEDUP_REMOVED lines=10> */
[----:B------:R-:W-:Y:S01]  /*0f60*/  FADD.FTZ R183, -R183, R11 ;  /* 0x0000000bb7b77221 */ /* 0x000fe20000010100 */
[C---:B------:R-:W-:Y:S01]  /*0f70*/  FMUL.FTZ R197, R206.reuse, R197 ;  /* 0x000000c5cec57220 */ /* 0x040fe20000410000 */
[----:B------:R-:W-:Y:S02]  /*0f80*/  HADD2.F32 R5, -RZ, R69.H1_H1 ;  /* 0x30000045ff057230 */ /* 0x000fe40000004100 */
[----:B------:R-:W-:Y:S01]  /*0f90*/  FMUL.FTZ R20, R206, R239 ;  /* 0x000000efce147220 */ /* 0x000fe20000410000 */
[----:B------:R-:W-:Y:S01]  /*0fa0*/  FMUL.FTZ R196, R196, R3 ;  /* 0x00000003c4c47220 */ /* 0x000fe20000410000 */
[----:B------:R-:W-:Y:S02]  /*0fb0*/  HADD2.F32 R11, -RZ, R71.H1_H1 ;  /* 0x30000047ff0b7230 */ /* 0x000fe40000004100 */
[-C--:B------:R-:W-:Y:S01]  /*0fc0*/  FMUL.FTZ R35, R205, R34.reuse ;  /* 0x00000022cd237220 */ /* 0x080fe20000410000 */
[----:B------:R-:W-:Y:S01]  /*0fd0*/  FFMA.FTZ R147, R32, R34, R147 ;  /* 0x0000002220937223 */ /* 0x000fe20000010093 */
[----:B------:R-:W-:Y:S01]  /*0fe0*/  FADD.FTZ R115, R115, R34 ;  /* 0x0000002273737221 */ /* 0x000fe20000010000 */
[----:B------:R-:W-:Y:S01]  /*0ff0*/  FADD.FTZ R161, R161, R198 ;  /* 0x000000c6a1a17221 */ /* 0x000fe20000010000 */
[----:B------:R-:W-:Y:S01]  /*1000*/  FMUL.FTZ R8, R206, R249 ;  /* 0x000000f9ce087220 */ /* 0x000fe20000410000 */
[----:B------:R-:W-:Y:S01]  /*1010*/  FFMA.FTZ R34, R200, R198, R203 ;  /* 0x000000c6c8227223 */ /* 0x000fe200000100cb */
[----:B------:R-:W-:-:S02]  /*1020*/  HADD2.F32 R229, -RZ, R4.H0_H0 ;  /* 0x20000004ffe57230 */ /* 0x000fc40000004100 */
[----:B------:R-:W-:Y:S01]  /*1030*/  FFMA.FTZ R85, R200, R0, R85 ;  /* 0x00000000c8557223 */ /* 0x000fe20000010055 */
[----:B------:R-:W-:Y:S02]  /*1040*/  HADD2.F32 R170, -RZ, R4.H1_H1 ;  /* 0x30000004ffaa7230 */ /* 0x000fe40000004100 */
[----:B------:R-:W-:Y:S01]  /*1050*/  FADD.FTZ R129, R129, R0 ;  /* 0x0000000081817221 */ /* 0x000fe20000010000 */
[----:B------:R-:W-:Y:S01]  /*1060*/  FMUL.FTZ R0, R206, R251 ;  /* 0x000000fbce007220 */ /* 0x000fe20000410000 */
[----:B------:R-:W-:Y:S01]  /*1070*/  FFMA.FTZ R86, R197, R3, R86 ;  /* 0x00000003c5567223 */ /* 0x000fe20000010056 */
[----:B------:R-:W-:Y:S01]  /*1080*/  FADD.FTZ R130, R130, R3 ;  /* 0x0000000382827221 */ /* 0x000fe20000010000 */
[----:B------:R-:W-:Y:S02]  /*1090*/  HADD2.F32 R4, -RZ, R70.H0_H0 ;  /* 0x20000046ff047230 */ /* 0x000fe40000004100 */
[-C--:B------:R-:W-:Y:S01]  /*10a0*/  FMUL.FTZ R23, R23, R160.reuse ;  /* 0x000000a017177220 */ /* 0x080fe20000410000 */
[----:B------:R-:W-:Y:S01]  /*10b0*/  FADD.FTZ R117, R117, R160 ;  /* 0x000000a075757221 */ /* 0x000fe20000010000 */
[----:B------:R-:W-:Y:S01]  /*10c0*/  FFMA.FTZ R97, R20, R160, R97 ;  /* 0x000000a014617223 */ /* 0x000fe20000010061 */
[----:B------:R-:W-:Y:S01]  /*10d0*/  FMUL.FTZ R3, R5, R2 ;  /* 0x0000000205037220 */ /* 0x000fe20000410000 */
[----:B------:R-:W-:Y:S01]  /*10e0*/  FADD.FTZ R160, R161, R196 ;  /* 0x000000c4a1a07221 */ /* 0x000fe20000010000 */
[-C--:B------:R-:W-:Y:S01]  /*10f0*/  FMUL.FTZ R11, R11, R164.reuse ;  /* 0x000000a40b0b7220 */ /* 0x080fe20000410000 */
[----:B------:R-:W-:Y:S01]  /*1100*/  FADD.FTZ R127, R127, R164 ;  /* 0x000000a47f7f7221 */ /* 0x000fe20000010000 */
[----:B------:R-:W-:Y:S01]  /*1110*/  FFMA.FTZ R91, R8, R164, R91 ;  /* 0x000000a4085b7223 */ /* 0x000fe2000001005b */
[----:B------:R-:W-:Y:S01]  /*1120*/  FFMA.FTZ R203, R197, R196, R34 ;  /* 0x000000c4c5cb7223 */ /* 0x000fe20000010022 */
[----:B------:R-:W-:-:S02]  /*1130*/  HADD2.F32 R185, -RZ, R7.H0_H0 ;  /* 0x20000007ffb97230 */ /* 0x000fc40000004100 */
[----:B------:R-:W-:Y:S01]  /*1140*/  FFMA.FTZ R87, R0, R2, R87 ;  /* 0x0000000200577223 */ /* 0x000fe20000010057 */
[----:B------:R-:W-:Y:S02]  /*1150*/  HADD2.F32 R182, -RZ, R7.H1_H1 ;  /* 0x30000007ffb67230 */ /* 0x000fe40000004100 */
[----:B------:R-:W-:Y:S01]  /*1160*/  FADD.FTZ R131, R131, R2 ;  /* 0x0000000283837221 */ /* 0x000fe20000010000 */
[----:B------:R-:W-:Y:S02]  /*1170*/  HADD2.F32 R164, -RZ, R78.H0_H0 ;  /* 0x2000004effa47230 */ /* 0x000fe40000004100 */
[----:B------:R-:W-:Y:S01]  /*1180*/  FMUL.FTZ R2, R4, R237 ;  /* 0x000000ed04027220 */ /* 0x000fe20000410000 */
[--C-:B------:R-:W-:Y:S02]  /*1190*/  HADD2.F32 R187, -RZ, R6.reuse.H0_H0 ;  /* 0x20000006ffbb7230 */ /* 0x100fe40000004100 */
[----:B------:R-:W-:Y:S01]  /*11a0*/  FADD.FTZ R205, R160, R3 ;  /* 0x00000003a0cd7221 */ /* 0x000fe20000010000 */
[----:B------:R-:W-:-:S02]  /*11b0*/  HADD2.F32 R178, -RZ, R6.H1_H1 ;  /* 0x30000006ffb27230 */ /* 0x000fc40000004100 */
[----:B------:R-:W-:Y:S02]  /*11c0*/  HADD2.F32 R7, -RZ, R70.H1_H1 ;  /* 0x30000046ff077230 */ /* 0x000fe40000004100 */
[C---:B------:R-:W-:Y:S01]  /*11d0*/  FMUL.FTZ R5, R206.reuse, R186 ;  /* 0x000000bace057220 */ /* 0x040fe20000410000 */
[----:B------:R-:W-:Y:S02]  /*11e0*/  HADD2.F32 R6, -RZ, R71.H0_H0 ;  /* 0x20000047ff067230 */ /* 0x000fe40000004100 */
[----:B------:R-:W-:Y:S01]  /*11f0*/  FMUL.FTZ R9, R206, R180 ;  /* 0x000000b4ce097220 */ /* 0x000fe20000410000 */
[----:B------:R-:W-:Y:S01]  /*1200*/  FFMA.FTZ R160, R0, R3, R203 ;  /* 0x0000000300a07223 */ /* 0x000fe200000100cb */
[----:B------:R-:W-:Y:S01]  /*1210*/  FMUL.FTZ R34, R164, R163 ;  /* 0x000000a3a4227220 */ /* 0x000fe20000410000 */
[----:B------:R-:W-:Y:S01]  /*1220*/  FMUL.FTZ R7, R7, R172 ;  /* 0x000000ac07077220 */ /* 0x000fe20000410000 */
[----:B------:R-:W-:Y:S01]  /*1230*/  FADD.FTZ R164, R205, R2 ;  /* 0x00000002cda47221 */ /* 0x000fe20000010000 */
[----:B------:R-:W-:Y:S01]  /*1240*/  FMUL.FTZ R4, R206, R184 ;  /* 0x000000b8ce047220 */ /* 0x000fe20000410000 */
[-C--:B------:R-:W-:Y:S01]  /*1250*/  FMUL.FTZ R6, R6, R219.reuse ;  /* 0x000000db06067220 */ /* 0x080fe20000410000 */
[----:B------:R-:W-:Y:S01]  /*1260*/  FADD.FTZ R126, R126, R219 ;  /* 0x000000db7e7e7221 */ /* 0x000fe20000010000 */
[----:B------:R-:W-:Y:S01]  /*1270*/  FFMA.FTZ R90, R9, R219, R90 ;  /* 0x000000db095a7223 */ /* 0x000fe2000001005a */
[----:B------:R-:W-:Y:S01]  /*1280*/  FFMA.FTZ R203, R5, R2, R160 ;  /* 0x0000000205cb7223 */ /* 0x000fe200000100a0 */
[----:B------:R-:W-:-:S02]  /*1290*/  HADD2.F32 R219, -RZ, R78.H1_H1 ;  /* 0x3000004effdb7230 */ /* 0x000fc40000004100 */
[C---:B------:R-:W-:Y:S01]  /*12a0*/  FMUL.FTZ R161, R206.reuse, R221 ;  /* 0x000000ddcea17220 */ /* 0x040fe20000410000 */
[----:B------:R-:W-:Y:S01]  /*12b0*/  FMUL.FTZ R160, R206, R217 ;  /* 0x000000d9cea07220 */ /* 0x000fe20000410000 */
[----:B------:R-:W-:Y:S01]  /*12c0*/  FADD.FTZ R205, R164, R7 ;  /* 0x00000007a4cd7221 */ /* 0x000fe20000010000 */
[----:B------:R-:W-:Y:S01]  /*12d0*/  FFMA.FTZ R164, R4, R7, R203 ;  /* 0x0000000704a47223 */ /* 0x000fe200000100cb */
[----:B------:R-:W-:Y:S01]  /*12e0*/  FADD.FTZ R108, R108, R163 ;  /* 0x000000a36c6c7221 */ /* 0x000fe20000010000 */
[----:B------:R-:W-:Y:S01]  /*12f0*/  FFMA.FTZ R140, R161, R163, R140 ;  /* 0x000000a3a18c7223 */ /* 0x000fe2000001008c */
[----:B------:R-:W-:Y:S02]  /*1300*/  HADD2.F32 R12, -RZ, R72.H0_H0 ;  /* 0x20000048ff0c7230 */ /* 0x000fe40000004100 */
        /* <DEDUP_REMOVED lines=16> */
[----:B------:R-:W-:Y:S02]  /*1410*/  HADD2.F32 R16, -RZ, R73.H0_H0 ;  /* 0x20000049ff107230 */ /* 0x000fe40000004100 */
        /* <DEDUP_REMOVED lines=9> */
[----:B------:R-:W-:Y:S01]  /*14b0*/  FADD.FTZ R125, R125, R172 ;  /* 0x000000ac7d7d7221 */ /* 0x000fe20000010000 */
        /* <DEDUP_REMOVED lines=15> */
[----:B------:R-:W-:-:S03]  /*15b0*/  FFMA.FTZ R189, R21, R18, R166 ;  /* 0x0000001215bd7223 */ /* 0x000fc600000100a6 */
        /* <DEDUP_REMOVED lines=10> */
[----:B------:R-:W-:Y:S01]  /*1660*/  FMUL.FTZ R27, R206, R225 ;  /* 0x000000e1ce1b7220 */ /* 0x000fe20000410000 */
[----:B------:R-:W-:Y:S01]  /*1670*/  FFMA.FTZ R172, R24, R29, R189 ;  /* 0x0000001d18ac7223 */ /* 0x000fe200000100bd */
[-C--:B------:R-:W-:Y:S01]  /*1680*/  FMUL.FTZ R171, R205, R170.reuse ;  /* 0x000000aacdab7220 */ /* 0x080fe20000410000 */
[----:B------:R-:W-:Y:S01]  /*1690*/  FFMA.FTZ R137, R168, R170, R137 ;  /* 0x000000aaa8897223 */ /* 0x000fe20000010089 */
[----:B------:R-:W-:Y:S01]  /*16a0*/  FADD.FTZ R105, R105, R170 ;  /* 0x000000aa69697221 */ /* 0x000fe20000010000 */
        /* <DEDUP_REMOVED lines=27> */
[C---:B------:R-:W-:Y:S01]  /*1860*/  FMUL.FTZ R177, R206.reuse, R177 ;  /* 0x000000b1ceb17220 */ /* 0x040fe20000410000 */
[----:B------:R-:W-:Y:S01]  /*1870*/  FMUL.FTZ R169, R206, R169 ;  /* 0x000000a9cea97220 */ /* 0x000fe20000410000 */
[----:B------:R-:W-:Y:S01]  /*1880*/  FADD.FTZ R195, R176, R167 ;  /* 0x000000a7b0c37221 */ /* 0x000fe20000010000 */
[----:B------:R-:W-:Y:S01]  /*1890*/  FFMA.FTZ R176, R164, R167, R189 ;  /* 0x000000a7a4b07223 */ /* 0x000fe200000100bd */
[-C--:B------:R-:W-:Y:S01]  /*18a0*/  FMUL.FTZ R174, R180, R187.reuse ;  /* 0x000000bbb4ae7220 */ /* 0x080fe20000410000 */
        /* <DEDUP_REMOVED lines=22> */
[----:B------:R-:W-:-:S02]  /*1a10*/  HADD2.F32 R195, -RZ, R83.H1_H1 ;  /* 0x30000053ffc37230 */ /* 0x000fc40000004100 */
        /* <DEDUP_REMOVED lines=23> */
.L_x_12430:
        /* <DEDUP_REMOVED lines=28> */
.L_x_12432:
        /* <DEDUP_REMOVED lines=32> */
.L_x_12431:
[----:B------:R-:W-:Y:S05]  /*1f50*/  BSYNC.RECONVERGENT B1 ;  /* 0x0000000000017941 */ /* 0x000fea0003800200 */
.L_x_12429:
        /* <DEDUP_REMOVED lines=20> */
.L_x_12522:
        /* <DEDUP_REMOVED lines=38> */
.L_x_12438:
[----:B------:R-:W-:Y:S05]  /*2300*/  BSYNC.RECONVERGENT B2 ;  /* 0x0000000000027941 */ /* 0x000fea0003800200 */
.L_x_12437:
        /* <DEDUP_REMOVED lines=13> */
.L_x_12440:
[----:B------:R-:W-:Y:S05]  /*23e0*/  BSYNC.RECONVERGENT B2 ;  /* 0x0000000000027941 */ /* 0x000fea0003800200 */
.L_x_12439:
        /* <DEDUP_REMOVED lines=13> */
.L_x_12442:
[----:B------:R-:W-:Y:S05]  /*24c0*/  BSYNC.RECONVERGENT B2 ;  /* 0x0000000000027941 */ /* 0x000fea0003800200 */
.L_x_12441:
        /* <DEDUP_REMOVED lines=13> */
.L_x_12444:
[----:B------:R-:W-:Y:S05]  /*25a0*/  BSYNC.RECONVERGENT B2 ;  /* 0x0000000000027941 */ /* 0x000fea0003800200 */
.L_x_12443:
        /* <DEDUP_REMOVED lines=13> */
.L_x_12446:
[----:B------:R-:W-:Y:S05]  /*2680*/  BSYNC.RECONVERGENT B2 ;  /* 0x0000000000027941 */ /* 0x000fea0003800200 */
.L_x_12445:
        /* <DEDUP_REMOVED lines=13> */
.L_x_12448:
[----:B------:R-:W-:Y:S05]  /*2760*/  BSYNC.RECONVERGENT B2 ;  /* 0x0000000000027941 */ /* 0x000fea0003800200 */
.L_x_12447:
        /* <DEDUP_REMOVED lines=13> */
.L_x_12450:
[----:B------:R-:W-:Y:S05]  /*2840*/  BSYNC.RECONVERGENT B2 ;  /* 0x0000000000027941 */ /* 0x000fea0003800200 */
.L_x_12449:
        /* <DEDUP_REMOVED lines=14> */
.L_x_12436:
        /* <DEDUP_REMOVED lines=32> */
[----:B------:R-:W-:Y:S01]  /*2b30*/  @P3 F2FP.F16.F32.PACK_AB R155, RZ, R155 ;  /* 0x0000009bff9b323e */ /* 0x000fe200000000ff */
[----:B------:R-:W-:Y:S01]  /*2b40*/  FADD.FTZ R159, R7, -R190 ;  /* 0x800000be079f7221 */ /* 0x000fe20000010000 */
[--C-:B------:R-:W-:Y:S01]  /*2b50*/  FFMA.FTZ R190, R8, R208, R205.reuse ;  /* 0x000000d008be7223 */ /* 0x100fe200000100cd */
[----:B----4-:R-:W-:Y:S01]  /*2b60*/  @P3 FMUL.FTZ R157, R154, R157 ;  /* 0x0000009d9a9d3220 */ /* 0x010fe20000410000 */
[----:B------:R-:W-:Y:S01]  /*2b70*/  @P3 FSEL R158, R158, RZ, P4 ;  /* 0x000000ff9e9e3208 */ /* 0x000fe20002000000 */
[----:B------:R-:W4:Y:S01]  /*2b80*/  @P3 LDC.64 R186, c[0x0][0x408] ;  /* 0x00010200ffba3b82 */ /* 0x000f220000000a00 */
[----:B------:R-:W-:Y:S01]  /*2b90*/  @P3 PRMT R148, R155, 0x7610, R148 ;  /* 0x000076109b943816 */ /* 0x000fe20000000094 */
[----:B------:R-:W-:Y:S01]  /*2ba0*/  @P3 FMUL.FTZ R156, R157, R156 ;  /* 0x0000009c9d9c3220 */ /* 0x000fe20000410000 */
[----:B------:R-:W-:Y:S01]  /*2bb0*/  @P3 F2FP.F16.F32.PACK_AB R158, RZ, R158 ;  /* 0x0000009eff9e323e */ /* 0x000fe200000000ff */
        /* <DEDUP_REMOVED lines=10> */
[----:B------:R-:W-:Y:S01]  /*2c60*/  @P3 F2FP.F16.F32.PACK_AB R159, RZ, R156 ;  /* 0x0000009cff9f323e */ /* 0x000fe200000000ff */
        /* <DEDUP_REMOVED lines=21> */
[----:B------:R-:W-:Y:S02]  /*2dc0*/  @P3 F2FP.F16.F32.PACK_AB R184, RZ, R184 ;  /* 0x000000b8ffb8323e */ /* 0x000fe400000000ff */
[----:B------:R-:W-:Y:S02]  /*2dd0*/  @P3 F2FP.F16.F32.PACK_AB R182, RZ, R182 ;  /* 0x000000b6ffb6323e */ /* 0x000fe400000000ff */
[----:B------:R-:W-:Y:S02]  /*2de0*/  @P3 F2FP.F16.F32.PACK_AB R186, RZ, R186 ;  /* 0x000000baffba323e */ /* 0x000fe400000000ff */
[----:B------:R-:W-:Y:S02]  /*2df0*/  @P3 F2FP.F16.F32.PACK_AB R188, RZ, R188 ;  /* 0x000000bcffbc323e */ /* 0x000fe400000000ff */
        /* <DEDUP_REMOVED lines=14> */
.L_x_12435:
        /* <DEDUP_REMOVED lines=55> */
[----:B------:R-:W-:Y:S02]  /*3250*/  @P3 F2FP.F16.F32.PACK_AB R219, RZ, R219 ;  /* 0x000000dbffdb323e */ /* 0x000fe400000000ff */
[----:B------:R-:W-:Y:S01]  /*3260*/  @P3 F2FP.F16.F32.PACK_AB R220, RZ, R220 ;  /* 0x000000dcffdc323e */ /* 0x000fe200000000ff */
[----:B------:R-:W-:Y:S01]  /*3270*/  @P3 FMUL.FTZ R182, R183, R182 ;  /* 0x000000b6b7b63220 */ /* 0x000fe20000410000 */
[----:B------:R-:W-:Y:S01]  /*3280*/  @P3 PRMT R148, R219, 0x7610, R148 ;  /* 0x00007610db943816 */ /* 0x000fe20000000094 */
[----:B-1----:R-:W-:-:S03]  /*3290*/  @P3 FMUL.FTZ R187, R226, R187 ;  /* 0x000000bbe2bb3220 */ /* 0x002fc60000410000 */
[----:B------:R-:W-:Y:S01]  /*32a0*/  @P3 FSEL R182, R182, RZ, P0 ;  /* 0x000000ffb6b63208 */ /* 0x000fe20000000000 */
[----:B------:R-:W-:Y:S01]  /*32b0*/  @P3 FMUL.FTZ R186, R187, R186 ;  /* 0x000000babbba3220 */ /* 0x000fe20000410000 */
[----:B------:R-:W-:Y:S02]  /*32c0*/  @P3 LOP3.LUT P0, RZ, R192, 0xff000000, RZ, 0xc0, !PT ;  /* 0xff000000c0ff3812 */ /* 0x000fe4000780c0ff */
[----:B------:R-:W-:Y:S01]  /*32d0*/  @P3 F2FP.F16.F32.PACK_AB R182, RZ, R182 ;  /* 0x000000b6ffb6323e */ /* 0x000fe200000000ff */
[----:B----4-:R-:W-:Y:S01]  /*32e0*/  @P3 FMUL.FTZ R189, R228, R189 ;  /* 0x000000bde4bd3220 */ /* 0x010fe20000410000 */
[----:B------:R-:W-:Y:S02]  /*32f0*/  @P3 FSEL R186, R186, RZ, P1 ;  /* 0x000000ffbaba3208 */ /* 0x000fe40000800000 */
[----:B------:R-:W-:Y:S01]  /*3300*/  @P3 FSEL R184, R184, RZ, P0 ;  /* 0x000000ffb8b83208 */ /* 0x000fe20000000000 */
[----:B------:R-:W-:Y:S01]  /*3310*/  @P3 FMUL.FTZ R188, R189, R188 ;  /* 0x000000bcbdbc3220 */ /* 0x000fe20000410000 */
[----:B------:R-:W-:-:S02]  /*3320*/  @P3 F2FP.F16.F32.PACK_AB R186, RZ, R186 ;  /* 0x000000baffba323e */ /* 0x000fc400000000ff */
[----:B------:R-:W-:Y:S01]  /*3330*/  @P3 F2FP.F16.F32.PACK_AB R184, RZ, R184 ;  /* 0x000000b8ffb8323e */ /* 0x000fe200000000ff */
[----:B---3--:R-:W-:Y:S01]  /*3340*/  @P3 FMUL.FTZ R191, R230, R191 ;  /* 0x000000bfe6bf3220 */ /* 0x008fe20000410000 */
        /* <DEDUP_REMOVED lines=24> */
.L_x_12452:
        /* <DEDUP_REMOVED lines=49> */
[----:B------:R-:W-:Y:S01]  /*37e0*/  @P3 F2FP.F16.F32.PACK_AB R192, RZ, R156 ;  /* 0x0000009cffc0323e */ /* 0x000fe200000000ff */
        /* <DEDUP_REMOVED lines=12> */
[----:B------:R-:W-:Y:S01]  /*38b0*/  @P3 F2FP.F16.F32.PACK_AB R220, RZ, R220 ;  /* 0x000000dcffdc323e */ /* 0x000fe200000000ff */
        /* <DEDUP_REMOVED lines=12> */
[----:B------:R-:W-:Y:S02]  /*3980*/  @P3 F2FP.F16.F32.PACK_AB R184, RZ, R184 ;  /* 0x000000b8ffb8323e */ /* 0x000fe400000000ff */
[----:B------:R-:W-:-:S02]  /*3990*/  @P3 F2FP.F16.F32.PACK_AB R188, RZ, R188 ;  /* 0x000000bcffbc323e */ /* 0x000fc400000000ff */
[----:B------:R-:W-:Y:S02]  /*39a0*/  @P3 FSEL R190, R190, RZ, P0 ;  /* 0x000000ffbebe3208 */ /* 0x000fe40000000000 */
[----:B------:R-:W-:Y:S02]  /*39b0*/  @P3 F2FP.F16.F32.PACK_AB R219, RZ, R219 ;  /* 0x000000dbffdb323e */ /* 0x000fe400000000ff */
        /* <DEDUP_REMOVED lines=9> */
[----:B------:R-:W-:-:S07]  /*3a50*/  @P3 PRMT R151, R151, 0x5410, R190 ;  /* 0x0000541097973816 */ /* 0x000fce00000000be */
.L_x_12451:
[----:B------:R-:W-:Y:S05]  /*3a60*/  BSYNC.RECONVERGENT B1 ;  /* 0x0000000000017941 */ /* 0x000fea0003800200 */
.L_x_12434:
        /* <DEDUP_REMOVED lines=105> */
.L_x_12455:
        /* <DEDUP_REMOVED lines=53> */
[----:B------:R-:W-:Y:S02]  /*4450*/  @P3 F2FP.F16.F32.PACK_AB R191, RZ, R191 ;  /* 0x000000bfffbf323e */ /* 0x000fe400000000ff */
[----:B------:R-:W-:Y:S01]  /*4460*/  @P3 FSEL R186, R186, RZ, P4 ;  /* 0x000000ffbaba3208 */ /* 0x000fe20002000000 */
[----:B------:R-:W-:Y:S01]  /*4470*/  @P3 FMUL.FTZ R184, R185, R184 ;  /* 0x000000b8b9b83220 */ /* 0x000fe20000410000 */
[----:B------:R-:W-:Y:S02]  /*4480*/  @P3 LOP3.LUT P4, RZ, R215, 0xff0000, RZ, 0xc0, !PT ;  /* 0x00ff0000d7ff3812 */ /* 0x000fe4000788c0ff */
[----:B------:R-:W-:Y:S01]  /*4490*/  @P3 F2FP.F16.F32.PACK_AB R188, RZ, R188 ;  /* 0x000000bcffbc323e */ /* 0x000fe200000000ff */
[----:B----4-:R-:W-:Y:S01]  /*44a0*/  @P3 FMUL.FTZ R183, R222, R183 ;  /* 0x000000b7deb73220 */ /* 0x010fe20000410000 */
[----:B------:R-:W-:-:S02]  /*44b0*/  @P3 FSEL R184, R184, RZ, P5 ;  /* 0x000000ffb8b83208 */ /* 0x000fc40002800000 */
[----:B------:R-:W-:Y:S01]  /*44c0*/  @P3 F2FP.F16.F32.PACK_AB R190, RZ, R190 ;  /* 0x000000beffbe323e */ /* 0x000fe200000000ff */
[----:B------:R-:W-:Y:S01]  /*44d0*/  @P3 FMUL.FTZ R182, R183, R182 ;  /* 0x000000b6b7b63220 */ /* 0x000fe20000410000 */
[----:B------:R-:W-:Y:S02]  /*44e0*/  @P3 F2FP.F16.F32.PACK_AB R184, RZ, R184 ;  /* 0x000000b8ffb8323e */ /* 0x000fe400000000ff */
[----:B------:R-:W-:Y:S01]  /*44f0*/  @P3 PRMT R148, R191, 0x7610, R148 ;  /* 0x00007610bf943816 */ /* 0x000fe20000000094 */
[----:B-1----:R-:W-:Y:S01]  /*4500*/  @P3 FMUL.FTZ R193, R224, R193 ;  /* 0x000000c1e0c13220 */ /* 0x002fe20000410000 */
        /* <DEDUP_REMOVED lines=25> */
.L_x_12454:
        /* <DEDUP_REMOVED lines=30> */
[----:B------:R-:W-:-:S03]  /*4880*/  @P3 F2FP.F16.F32.PACK_AB R155, RZ, R155 ;  /* 0x0000009bff9b323e */ /* 0x000fc600000000ff */
[----:B------:R-:W-:Y:S01]  /*4890*/  @P3 FSEL R158, R158, RZ, P6 ;  /* 0x000000ff9e9e3208 */ /* 0x000fe20003000000 */
[----:B------:R-:W0:Y:S01]  /*48a0*/  @P3 LDC.64 R182, c[0x0][0x408] ;  /* 0x00010200ffb63b82 */ /* 0x000e220000000a00 */
[----:B------:R-:W-:Y:S01]  /*48b0*/  FSEL R154, R159, RZ, P4 ;  /* 0x000000ff9f9a7208 */ /* 0x000fe20002000000 */
[----:B------:R-:W-:Y:S01]  /*48c0*/  FADD.FTZ R159, R23, -R190 ;  /* 0x800000be179f7221 */ /* 0x000fe20000010000 */
[----:B------:R-:W-:Y:S02]  /*48d0*/  @P3 F2FP.F16.F32.PACK_AB R158, RZ, R158 ;  /* 0x0000009eff9e323e */ /* 0x000fe400000000ff */
        /* <DEDUP_REMOVED lines=56> */
.L_x_12457:
        /* <DEDUP_REMOVED lines=13> */
.L_x_12459:
[----:B------:R-:W-:Y:S05]  /*4d30*/  BSYNC.RECONVERGENT B2 ;  /* 0x0000000000027941 */ /* 0x000fea0003800200 */
.L_x_12458:
        /* <DEDUP_REMOVED lines=13> */
.L_x_12461:
[----:B------:R-:W-:Y:S05]  /*4e10*/  BSYNC.RECONVERGENT B2 ;  /* 0x0000000000027941 */ /* 0x000fea0003800200 */
.L_x_12460:
        /* <DEDUP_REMOVED lines=13> */
.L_x_12463:
[----:B------:R-:W-:Y:S05]  /*4ef0*/  BSYNC.RECONVERGENT B2 ;  /* 0x0000000000027941 */ /* 0x000fea0003800200 */
.L_x_12462:
        /* <DEDUP_REMOVED lines=13> */
.L_x_12465:
[----:B------:R-:W-:Y:S05]  /*4fd0*/  BSYNC.RECONVERGENT B2 ;  /* 0x0000000000027941 */ /* 0x000fea0003800200 */
.L_x_12464:
        /* <DEDUP_REMOVED lines=13> */
.L_x_12467:
[----:B------:R-:W-:Y:S05]  /*50b0*/  BSYNC.RECONVERGENT B2 ;  /* 0x0000000000027941 */ /* 0x000fea0003800200 */
.L_x_12466:
        /* <DEDUP_REMOVED lines=13> */
.L_x_12469:
[----:B------:R-:W-:Y:S05]  /*5190*/  BSYNC.RECONVERGENT B2 ;  /* 0x0000000000027941 */ /* 0x000fea0003800200 */
.L_x_12468:
        /* <DEDUP_REMOVED lines=13> */
.L_x_12471:
[----:B------:R-:W-:Y:S05]  /*5270*/  BSYNC.RECONVERGENT B2 ;  /* 0x0000000000027941 */ /* 0x000fea0003800200 */
.L_x_12470:
        /* <DEDUP_REMOVED lines=13> */
.L_x_12456:
[----:B------:R-:W-:Y:S05]  /*5350*/  BSYNC.RECONVERGENT B1 ;  /* 0x0000000000017941 */ /* 0x000fea0003800200 */
.L_x_12453:
        /* <DEDUP_REMOVED lines=103> */
.L_x_12474:
        /* <DEDUP_REMOVED lines=90> */
.L_x_12473:
        /* <DEDUP_REMOVED lines=92> */
.L_x_12476:
        /* <DEDUP_REMOVED lines=13> */
.L_x_12478:
[----:B------:R-:W-:Y:S05]  /*6600*/  BSYNC.RECONVERGENT B2 ;  /* 0x0000000000027941 */ /* 0x000fea0003800200 */
.L_x_12477:
        /* <DEDUP_REMOVED lines=13> */
.L_x_12480:
[----:B------:R-:W-:Y:S05]  /*66e0*/  BSYNC.RECONVERGENT B2 ;  /* 0x0000000000027941 */ /* 0x000fea0003800200 */
.L_x_12479:
        /* <DEDUP_REMOVED lines=13> */
.L_x_12482:
[----:B------:R-:W-:Y:S05]  /*67c0*/  BSYNC.RECONVERGENT B2 ;  /* 0x0000000000027941 */ /* 0x000fea0003800200 */
.L_x_12481:
        /* <DEDUP_REMOVED lines=13> */
.L_x_12484:
[----:B------:R-:W-:Y:S05]  /*68a0*/  BSYNC.RECONVERGENT B2 ;  /* 0x0000000000027941 */ /* 0x000fea0003800200 */
.L_x_12483:
        /* <DEDUP_REMOVED lines=13> */
.L_x_12486:
[----:B------:R-:W-:Y:S05]  /*6980*/  BSYNC.RECONVERGENT B2 ;  /* 0x0000000000027941 */ /* 0x000fea0003800200 */
.L_x_12485:
        /* <DEDUP_REMOVED lines=13> */
.L_x_12488:
[----:B------:R-:W-:Y:S05]  /*6a60*/  BSYNC.RECONVERGENT B2 ;  /* 0x0000000000027941 */ /* 0x000fea0003800200 */
.L_x_12487:
        /* <DEDUP_REMOVED lines=13> */
.L_x_12490:
[----:B------:R-:W-:Y:S05]  /*6b40*/  BSYNC.RECONVERGENT B2 ;  /* 0x0000000000027941 */ /* 0x000fea0003800200 */
.L_x_12489:
        /* <DEDUP_REMOVED lines=13> */
.L_x_12475:
[----:B------:R-:W-:Y:S05]  /*6c20*/  BSYNC.RECONVERGENT B1 ;  /* 0x0000000000017941 */ /* 0x000fea0003800200 */
.L_x_12472:
        /* <DEDUP_REMOVED lines=70> */
[----:B------:R-:W-:Y:S02]  /*7090*/  @P3 F2FP.F16.F32.PACK_AB R191, RZ, R191 ;  /* 0x000000bfffbf323e */ /* 0x000fe400000000ff */
[----:B------:R-:W-:Y:S01]  /*70a0*/  @P3 FSEL R188, R188, RZ, P1 ;  /* 0x000000ffbcbc3208 */ /* 0x000fe20000800000 */
[----:B---3--:R-:W-:Y:S01]  /*70b0*/  @P3 FMUL.FTZ R185, R157, R185 ;  /* 0x000000b99db93220 */ /* 0x008fe20000410000 */
[----:B------:R-:W-:Y:S02]  /*70c0*/  @P3 LOP3.LUT P1, RZ, R211, 0xff00, RZ, 0xc0, !PT ;  /* 0x0000ff00d3ff3812 */ /* 0x000fe4000782c0ff */
[----:B------:R-:W-:Y:S01]  /*70d0*/  @P3 FSEL R182, R182, RZ, P2 ;  /* 0x000000ffb6b63208 */ /* 0x000fe20001000000 */
[----:B------:R-:W-:Y:S01]  /*70e0*/  @P3 FMUL.FTZ R184, R185, R184 ;  /* 0x000000b8b9b83220 */ /* 0x000fe20000410000 */
[----:B------:R-:W-:-:S02]  /*70f0*/  @P3 F2FP.F16.F32.PACK_AB R193, RZ, R193 ;  /* 0x000000c1ffc1323e */ /* 0x000fc400000000ff */
[----:B------:R-:W-:Y:S01]  /*7100*/  @P3 F2FP.F16.F32.PACK_AB R182, RZ, R182 ;  /* 0x000000b6ffb6323e */ /* 0x000fe200000000ff */
[----:B----4-:R-:W-:Y:S01]  /*7110*/  @P3 FMUL.FTZ R187, R158, R187 ;  /* 0x000000bb9ebb3220 */ /* 0x010fe20000410000 */
        /* <DEDUP_REMOVED lines=24> */
.L_x_12493:
        /* <DEDUP_REMOVED lines=90> */
.L_x_12492:
        /* <DEDUP_REMOVED lines=40> */
[----:B------:R-:W-:Y:S01]  /*7ac0*/  @P3 F2FP.F16.F32.PACK_AB R155, RZ, R155 ;  /* 0x0000009bff9b323e */ /* 0x000fe200000000ff */
        /* <DEDUP_REMOVED lines=9> */
[----:B------:R-:W-:-:S02]  /*7b60*/  @P3 F2FP.F16.F32.PACK_AB R158, RZ, R158 ;  /* 0x0000009eff9e323e */ /* 0x000fc400000000ff */
[----:B------:R-:W-:Y:S01]  /*7b70*/  FSEL R155, R157, RZ, P1 ;  /* 0x000000ff9d9b7208 */ /* 0x000fe20000800000 */
[----:B------:R-:W-:Y:S01]  /*7b80*/  FMUL.FTZ R206, R206, R205 ;  /* 0x000000cdcece7220 */ /* 0x000fe20000410000 */
        /* <DEDUP_REMOVED lines=20> */
[----:B------:R-:W-:Y:S02]  /*7cd0*/  @P3 F2FP.F16.F32.PACK_AB R184, RZ, R184 ;  /* 0x000000b8ffb8323e */ /* 0x000fe400000000ff */
[----:B------:R-:W-:Y:S02]  /*7ce0*/  @P3 PRMT R149, R159, 0x7610, R149 ;  /* 0x000076109f953816 */ /* 0x000fe40000000095 */
        /* <DEDUP_REMOVED lines=17> */
.L_x_12495:
        /* <DEDUP_REMOVED lines=24> */
.L_x_12497:
[----:B------:R-:W-:Y:S05]  /*7f80*/  BSYNC.RECONVERGENT B2 ;  /* 0x0000000000027941 */ /* 0x000fea0003800200 */
.L_x_12496:
        /* <DEDUP_REMOVED lines=13> */
.L_x_12499:
[----:B------:R-:W-:Y:S05]  /*8060*/  BSYNC.RECONVERGENT B2 ;  /* 0x0000000000027941 */ /* 0x000fea0003800200 */
.L_x_12498:
        /* <DEDUP_REMOVED lines=13> */
.L_x_12501:
[----:B------:R-:W-:Y:S05]  /*8140*/  BSYNC.RECONVERGENT B2 ;  /* 0x0000000000027941 */ /* 0x000fea0003800200 */
.L_x_12500:
        /* <DEDUP_REMOVED lines=13> */
.L_x_12503:
[----:B------:R-:W-:Y:S05]  /*8220*/  BSYNC.RECONVERGENT B2 ;  /* 0x0000000000027941 */ /* 0x000fea0003800200 */
.L_x_12502:
        /* <DEDUP_REMOVED lines=13> */
.L_x_12505:
[----:B------:R-:W-:Y:S05]  /*8300*/  BSYNC.RECONVERGENT B2 ;  /* 0x0000000000027941 */ /* 0x000fea0003800200 */
.L_x_12504:
        /* <DEDUP_REMOVED lines=13> */
.L_x_12507:
[----:B------:R-:W-:Y:S05]  /*83e0*/  BSYNC.RECONVERGENT B2 ;  /* 0x0000000000027941 */ /* 0x000fea0003800200 */
.L_x_12506:
        /* <DEDUP_REMOVED lines=13> */
.L_x_12509:
[----:B------:R-:W-:Y:S05]  /*84c0*/  BSYNC.RECONVERGENT B2 ;  /* 0x0000000000027941 */ /* 0x000fea0003800200 */
.L_x_12508:
[----:B------:R-:W-:-:S04]  /*84d0*/  @P3 F2FP.F16.F32.PACK_AB R182, RZ, R182 ;  /* 0x000000b6ffb6323e */ /* 0x000fc800000000ff */
[----:B------:R-:W-:-:S07]  /*84e0*/  @P3 PRMT R151, R151, 0x5410, R182 ;  /* 0x0000541097973816 */ /* 0x000fce00000000b6 */
.L_x_12494:
[----:B------:R-:W-:Y:S05]  /*84f0*/  BSYNC.RECONVERGENT B1 ;  /* 0x0000000000017941 */ /* 0x000fea0003800200 */
.L_x_12491:
        /* <DEDUP_REMOVED lines=13> */
.L_x_12428:
[----:B------:R-:W-:Y:S05]  /*85d0*/  BSYNC B0 ;  /* 0x0000000000007941 */ /* 0x000fea0003800000 */
.L_x_12427:
        /* <DEDUP_REMOVED lines=186> */
.L_x_12433:
        /* <DEDUP_REMOVED lines=8> */
.L_x_12512:
[----:B------:R-:W-:Y:S05]  /*9200*/  BSYNC B1 ;  /* 0x0000000000017941 */ /* 0x000fea0003800000 */
.L_x_12511:
        /* <DEDUP_REMOVED lines=8> */
.L_x_12513:
[----:B------:R-:W-:-:S05]  /*9290*/  FADD.FTZ R183, R183, R194 ;  /* 0x000000c2b7b77221 */ /* 0x000fca0000010000 */
[----:B------:R-:W-:Y:S01]  /*92a0*/  MOV R218, R183 ;  /* 0x000000b700da7202 */ /* 0x000fe20000000f00 */
[----:B------:R-:W-:Y:S01]  /*92b0*/  HFMA2 R217, -RZ, RZ, 0, 1.1920928955078125e-07 ;  /* 0x00000002ffd97431 */ /* 0x000fe200000001ff */
[----:B------:R-:W-:-:S07]  /*92c0*/  MOV R182, R208 ;  /* 0x000000d000b67202 */ /* 0x000fce0000000f00 */
[----:B------:R-:W-:Y:S05]  /*92d0*/  WARPSYNC.COLLECTIVE R205, `(.L_x_12514) ;  /* 0x00000000cd087348 */ /* 0x000fea0003c00000 */
[----:B------:R0:W1:Y:S02]  /*92e0*/  SHFL.BFLY P0, R208, R218, R217, R220 ;  /* 0x0c0000d9dad07389 */ /* 0x00006400000000dc */
[----:B01----:R-:W-:Y:S05]  /*92f0*/  ENDCOLLECTIVE ;  /* 0x000000000000791b */ /* 0x003fea0003800000 */
.L_x_12514:
[----:B------:R-:W-:-:S05]  /*9300*/  FADD.FTZ R182, R182, R203 ;  /* 0x000000cbb6b67221 */ /* 0x000fca0000010000 */
[----:B------:R-:W-:Y:S02]  /*9310*/  MOV R218, R182 ;  /* 0x000000b600da7202 */ /* 0x000fe40000000f00 */
[----:B------:R-:W-:-:S07]  /*9320*/  MOV R184, R208 ;  /* 0x000000d000b87202 */ /* 0x000fce0000000f00 */
[----:B------:R-:W-:Y:S05]  /*9330*/  WARPSYNC.COLLECTIVE R205, `(.L_x_12515) ;  /* 0x00000000cd087348 */ /* 0x000fea0003c00000 */
[----:B------:R0:W1:Y:S02]  /*9340*/  SHFL.BFLY P0, R208, R218, R217, R220 ;  /* 0x0c0000d9dad07389 */ /* 0x00006400000000dc */
[----:B01----:R-:W-:Y:S05]  /*9350*/  ENDCOLLECTIVE ;  /* 0x000000000000791b */ /* 0x003fea0003800000 */
.L_x_12515:
[----:B------:R-:W-:-:S05]  /*9360*/  FADD.FTZ R184, R183, R184 ;  /* 0x000000b8b7b87221 */ /* 0x000fca0000010000 */
[----:B------:R-:W-:Y:S01]  /*9370*/  MOV R218, R184 ;  /* 0x000000b800da7202 */ /* 0x000fe20000000f00 */
[----:B------:R-:W-:Y:S01]  /*9380*/  HFMA2 R217, -RZ, RZ, 0, 2.384185791015625e-07 ;  /* 0x00000004ffd97431 */ /* 0x000fe200000001ff */
[----:B------:R-:W-:-:S07]  /*9390*/  MOV R185, R208 ;  /* 0x000000d000b97202 */ /* 0x000fce0000000f00 */
[----:B------:R-:W-:Y:S05]  /*93a0*/  WARPSYNC.COLLECTIVE R205, `(.L_x_12516) ;  /* 0x00000000cd087348 */ /* 0x000fea0003c00000 */
[----:B------:R0:W1:Y:S02]  /*93b0*/  SHFL.BFLY P0, R208, R218, R217, R220 ;  /* 0x0c0000d9dad07389 */ /* 0x00006400000000dc */
[----:B01----:R-:W-:Y:S05]  /*93c0*/  ENDCOLLECTIVE ;  /* 0x000000000000791b */ /* 0x003fea0003800000 */
.L_x_12516:
[----:B------:R-:W-:-:S05]  /*93d0*/  FADD.FTZ R185, R182, R185 ;  /* 0x000000b9b6b97221 */ /* 0x000fca0000010000 */
[----:B------:R-:W-:Y:S02]  /*93e0*/  MOV R218, R185 ;  /* 0x000000b900da7202 */ /* 0x000fe40000000f00 */
[----:B------:R-:W-:-:S07]  /*93f0*/  MOV R187, R208 ;  /* 0x000000d000bb7202 */ /* 0x000fce0000000f00 */
[----:B------:R-:W-:Y:S05]  /*9400*/  WARPSYNC.COLLECTIVE R205, `(.L_x_12517) ;  /* 0x00000000cd087348 */ /* 0x000fea0003c00000 */
[----:B------:R0:W1:Y:S02]  /*9410*/  SHFL.BFLY P0, R208, R218, R217, R220 ;  /* 0x0c0000d9dad07389 */ /* 0x00006400000000dc */
[----:B01----:R-:W-:Y:S05]  /*9420*/  ENDCOLLECTIVE ;  /* 0x000000000000791b */ /* 0x003fea0003800000 */
.L_x_12517:
[----:B------:R-:W-:-:S05]  /*9430*/  FADD.FTZ R187, R184, R187 ;  /* 0x000000bbb8bb7221 */ /* 0x000fca0000010000 */
[----:B------:R-:W-:Y:S01]  /*9440*/  MOV R218, R187 ;  /* 0x000000bb00da7202 */ /* 0x000fe20000000f00 */
[----:B------:R-:W-:Y:S01]  /*9450*/  HFMA2 R217, -RZ, RZ, 0, 4.76837158203125e-07 ;  /* 0x00000008ffd97431 */ /* 0x000fe200000001ff */
[----:B------:R-:W-:-:S07]  /*9460*/  MOV R186, R208 ;  /* 0x000000d000ba7202 */ /* 0x000fce0000000f00 */
[----:B------:R-:W-:Y:S05]  /*9470*/  WARPSYNC.COLLECTIVE R205, `(.L_x_12518) ;  /* 0x00000000cd087348 */ /* 0x000fea0003c00000 */
[----:B------:R0:W1:Y:S02]  /*9480*/  SHFL.BFLY P0, R208, R218, R217, R220 ;  /* 0x0c0000d9dad07389 */ /* 0x00006400000000dc */
[----:B01----:R-:W-:Y:S05]  /*9490*/  ENDCOLLECTIVE ;  /* 0x000000000000791b */ /* 0x003fea0003800000 */
.L_x_12518:
[----:B------:R-:W-:-:S05]  /*94a0*/  FADD.FTZ R186, R185, R186 ;  /* 0x000000bab9ba7221 */ /* 0x000fca0000010000 */
[----:B------:R-:W-:Y:S02]  /*94b0*/  MOV R218, R186 ;  /* 0x000000ba00da7202 */ /* 0x000fe40000000f00 */
[----:B------:R-:W-:-:S07]  /*94c0*/  MOV R188, R208 ;  /* 0x000000d000bc7202 */ /* 0x000fce0000000f00 */
[----:B------:R-:W-:Y:S05]  /*94d0*/  WARPSYNC.COLLECTIVE R205, `(.L_x_12519) ;  /* 0x00000000cd087348 */ /* 0x000fea0003c00000 */
[----:B------:R0:W1:Y:S02]  /*94e0*/  SHFL.BFLY P0, R208, R218, R217, R220 ;  /* 0x0c0000d9dad07389 */ /* 0x00006400000000dc */
[----:B01----:R-:W-:Y:S05]  /*94f0*/  ENDCOLLECTIVE ;  /* 0x000000000000791b */ /* 0x003fea0003800000 */
.L_x_12519:
[----:B------:R-:W-:-:S05]  /*9500*/  FADD.FTZ R188, R187, R188 ;  /* 0x000000bcbbbc7221 */ /* 0x000fca0000010000 */
[----:B------:R-:W-:Y:S01]  /*9510*/  MOV R218, R188 ;  /* 0x000000bc00da7202 */ /* 0x000fe20000000f00 */
[----:B------:R-:W-:Y:S01]  /*9520*/  HFMA2 R217, -RZ, RZ, 0, 9.5367431640625e-07 ;  /* 0x00000010ffd97431 */ /* 0x000fe200000001ff */
[----:B------:R-:W-:-:S07]  /*9530*/  MOV R189, R208 ;  /* 0x000000d000bd7202 */ /* 0x000fce0000000f00 */
[----:B------:R-:W-:Y:S05]  /*9540*/  WARPSYNC.COLLECTIVE R205, `(.L_x_12520) ;  /* 0x00000000cd087348 */ /* 0x000fea0003c00000 */
[----:B------:R0:W1:Y:S02]  /*9550*/  SHFL.BFLY P0, R208, R218, R217, R220 ;  /* 0x0c0000d9dad07389 */ /* 0x00006400000000dc */
[----:B01----:R-:W-:Y:S05]  /*9560*/  ENDCOLLECTIVE ;  /* 0x000000000000791b */ /* 0x003fea0003800000 */
.L_x_12520:
[----:B------:R-:W-:-:S05]  /*9570*/  FADD.FTZ R189, R186, R189 ;  /* 0x000000bdbabd7221 */ /* 0x000fca0000010000 */
[----:B------:R-:W-:Y:S02]  /*9580*/  MOV R218, R189 ;  /* 0x000000bd00da7202 */ /* 0x000fe40000000f00 */
[----:B------:R-:W-:-:S07]  /*9590*/  MOV R183, R208 ;  /* 0x000000d000b77202 */ /* 0x000fce0000000f00 */
[----:B------:R-:W-:Y:S05]  /*95a0*/  WARPSYNC.COLLECTIVE R205, `(.L_x_12521) ;  /* 0x00000000cd087348 */ /* 0x000fea0003c00000 */
[----:B------:R0:W1:Y:S02]  /*95b0*/  SHFL.BFLY P0, R208, R218, R217, R220 ;  /* 0x0c0000d9dad07389 */ /* 0x00006400000000dc */
[----:B01----:R-:W-:Y:S05]  /*95c0*/  ENDCOLLECTIVE ;  /* 0x000000000000791b */ /* 0x003fea0003800000 */
.L_x_12521:
[----:B------:R-:W-:Y:S01]  /*95d0*/  MOV R182, R208 ;  /* 0x000000d000b67202 */ /* 0x000fe20000000f00 */
[----:B------:R-:W-:Y:S06]  /*95e0*/  BRA `(.L_x_12522) ;  /* 0xffffff8800ac7947 */ /* 0x000fec000383ffff */
.L_x_12523:
        /* <DEDUP_REMOVED lines=9> */
.L_x_20079:


//--------------------- .text._ZN10layer_norm13ln_bwd_kernelINS_13Kernel_traitsI6__halfS2_fS2_fjLj1024ELj1ELj4ELj1ELj16ENS_18Kernel_traits_baseILj1024ES2_S2_fS2_fjLj128EEEEELb1ELb1ELb0ELb0EEEvNS_9BwdParamsE --------------------------
	.section	.text._ZN10layer_norm13ln_bwd_kernelINS_13Kernel_traitsI6__halfS2_fS2_fjLj1024ELj1ELj4ELj1ELj16ENS_18Kernel_traits_baseILj1024ES2_S2_fS2_fjLj128EEEEELb1ELb1ELb0ELb0EEEvNS_9BwdParamsE,"ax",@progbits
	.align	128
        .global         _ZN10layer_norm13ln_bwd_kernelINS_13Kernel_traitsI6__halfS2_fS2_fjLj1024ELj1ELj4ELj1ELj16ENS_18Kernel_traits_baseILj1024ES2_S2_fS2_fjLj128EEEEELb1ELb1ELb0ELb0EEEvNS_9BwdParamsE
        .type           _ZN10layer_norm13ln_bwd_kernelINS_13Kernel_traitsI6__halfS2_fS2_fjLj1024ELj1ELj4ELj1ELj16ENS_18Kernel_traits_baseILj1024ES2_S2_fS2_fjLj128EEEEELb1ELb1ELb0ELb0EEEvNS_9BwdParamsE,@function
        .size           _ZN10layer_norm13ln_bwd_kernelINS_13Kernel_traitsI6__halfS2_fS2_fjLj1024ELj1ELj4ELj1ELj16ENS_18Kernel_traits_baseILj1024ES2_S2_fS2_fjLj128EEEEELb1ELb1ELb0ELb0EEEvNS_9BwdParamsE,(.L_x_20080 - _ZN10layer_norm13ln_bwd_kernelINS_13Kernel_traitsI6__halfS2_fS2_fjLj1024ELj1ELj4ELj1ELj16ENS_18Kernel_traits_baseILj1024ES2_S2_fS2_fjLj128EEEEELb1ELb1ELb0ELb0EEEvNS_9BwdParamsE)
        .other          _ZN10layer_norm13ln_bwd_kernelINS_13Kernel_traitsI6__halfS2_fS2_fjLj1024ELj1ELj4ELj1ELj16ENS_18Kernel_traits_baseILj1024ES2_S2_fS2_fjLj128EEEEELb1ELb1ELb0ELb0EEEvNS_9BwdParamsE,@"STO_CUDA_ENTRY STV_DEFAULT"
_ZN10layer_norm13ln_bwd_kernelINS_13Kernel_traitsI6__halfS2_fS2_fjLj1024ELj1ELj4ELj1ELj16ENS_18Kernel_traits_baseILj1024ES2_S2_fS2_fjLj128EEEEELb1ELb1ELb0ELb0EEEvNS_9BwdParamsE:
.text._ZN10layer_norm13ln_bwd_kernelINS_13Kernel_traitsI6__halfS2_fS2_fjLj1024ELj1ELj4ELj1ELj16ENS_18Kernel_traits_baseILj1024ES2_S2_fS2_fjLj128EEEEELb1ELb1ELb0ELb0EEEvNS_9BwdParamsE:
        /* <DEDUP_REMOVED lines=25> */
[----:B------:R-:W2:Y:S08]  /*0190*/  @P0 LDC.64 R4, c[0x0][0x3e8] ;  /* 0x0000fa00ff040b82 */ /* 0x000eb00000000a00 */
[----:B----4-:R-:W4:Y:S08]  /*01a0*/  @P1 LDC.64 R6, c[0x0][0x3d0] ;  /* 0x0000f400ff061b82 */ /* 0x010f300000000a00 */
[----:B------:R-:W1:Y:S01]  /*01b0*/  @P1 LDC.64 R8, c[0x0][0x3e8] ;  /* 0x0000fa00ff081b82 */ /* 0x000e620000000a00 */
[----:B---3--:R-:W-:-:S07]  /*01c0*/  @P0 IMAD.WIDE.U32 R2, R23, 0x10, R2 ;  /* 0x0000001017020825 */ /* 0x008fce00078e0002 */
[----:B------:R-:W3:Y:S01]  /*01d0*/  S2UR UR4, SR_CTAID.X ;  /* 0x00000000000479c3 */ /* 0x000ee20000002500 */
[C---:B--2---:R-:W-:Y:S01]  /*01e0*/  @P0 IMAD.WIDE.U32 R4, R23.reuse, 0x10, R4 ;  /* 0x0000001017040825 */ /* 0x044fe200078e0004 */
[----:B------:R-:W-:Y:S01]  /*01f0*/  @P0 LOP3.LUT R23, R23, 0x20, RZ, 0xfc, !PT ;  /* 0x0000002017170812 */ /* 0x000fe200078efcff */
[----:B0-----:R0:W5:Y:S01]  /*0200*/  @P0 LDG.E.128 R32, desc[UR6][R2.64] ;  /* 0x0000000602200981 */ /* 0x001162000c1e1d00 */
[----:B------:R-:W-:-:S03]  /*0210*/  SHF.R.U32.HI R0, RZ, 0x5, R22 ;  /* 0x00000005ff007819 */ /* 0x000fc60000011616 */
[----:B------:R2:W-:Y:S01]  /*0220*/  STL [R1+0x10], RZ ;  /* 0x000010ff01007387 */ /* 0x0005e20000100800 */
[----:B------:R-:W0:Y:S01]  /*0230*/  @P2 LDC.64 R14, c[0x0][0x3d0] ;  /* 0x0000f400ff0e2b82 */ /* 0x000e220000000a00 */
[C---:B----4-:R-:W-:Y:S02]  /*0240*/  @P1 IMAD.WIDE.U32 R10, R23.reuse, 0x10, R6 ;  /* 0x00000010170a1825 */ /* 0x050fe400078e0006 */
[----:B------:R2:W5:Y:S04]  /*0250*/  @P0 LDG.E.128 R36, desc[UR6][R4.64] ;  /* 0x0000000604240981 */ /* 0x000568000c1e1d00 */
[----:B------:R2:W5:Y:S01]  /*0260*/  @P1 LDG.E.128 R40, desc[UR6][R10.64] ;  /* 0x000000060a281981 */ /* 0x000562000c1e1d00 */
[----:B------:R-:W4:Y:S01]  /*0270*/  @P2 LDC.64 R16, c[0x0][0x3e8] ;  /* 0x0000fa00ff102b82 */ /* 0x000f220000000a00 */
[C---:B-1----:R-:W-:Y:S01]  /*0280*/  @P1 IMAD.WIDE.U32 R12, R23.reuse, 0x10, R8 ;  /* 0x00000010170c1825 */ /* 0x042fe200078e0008 */
[----:B------:R-:W-:-:S04]  /*0290*/  @P1 IADD3 R23, PT, PT, R23, 0x20, RZ ;  /* 0x0000002017171810 */ /* 0x000fc80007ffe0ff */
[----:B------:R2:W5:Y:S02]  /*02a0*/  @P1 LDG.E.128 R44, desc[UR6][R12.64] ;  /* 0x000000060c2c1981 */ /* 0x000564000c1e1d00 */
[----:B------:R-:W1:Y:S08]  /*02b0*/  @P3 LDC.64 R18, c[0x0][0x3d0] ;  /* 0x0000f400ff123b82 */ /* 0x000e700000000a00 */
[----:B------:R-:W3:Y:S01]  /*02c0*/  @P3 LDC.64 R20, c[0x0][0x3e8] ;  /* 0x0000fa00ff143b82 */ /* 0x000ee20000000a00 */
[----:B0-----:R-:W-:-:S05]  /*02d0*/  @P2 IMAD.WIDE.U32 R14, R23, 0x10, R14 ;  /* 0x00000010170e2825 */ /* 0x001fca00078e000e */
[----:B------:R2:W5:Y:S01]  /*02e0*/  @P2 LDG.E.128 R48, desc[UR6][R14.64] ;  /* 0x000000060e302981 */ /* 0x000562000c1e1d00 */
[C---:B----4-:R-:W-:Y:S01]  /*02f0*/  @P2 IMAD.WIDE.U32 R16, R23.reuse, 0x10, R16 ;  /* 0x0000001017102825 */ /* 0x050fe200078e0010 */
[----:B------:R-:W-:-:S04]  /*0300*/  @P2 IADD3 R23, PT, PT, R23, 0x20, RZ ;  /* 0x0000002017172810 */ /* 0x000fc80007ffe0ff */
[----:B------:R2:W5:Y:S01]  /*0310*/  @P2 LDG.E.128 R52, desc[UR6][R16.64] ;  /* 0x0000000610342981 */ /* 0x000562000c1e1d00 */
[----:B-1----:R-:W-:-:S05]  /*0320*/  @P3 IMAD.WIDE.U32 R6, R23, 0x10, R18 ;  /* 0x0000001017063825 */ /* 0x002fca00078e0012 */
[----:B------:R2:W5:Y:S01]  /*0330*/  @P3 LDG.E.128 R56, desc[UR6][R6.64] ;  /* 0x0000000606383981 */ /* 0x000562000c1e1d00 */
[----:B---3--:R-:W-:-:S05]  /*0340*/  @P3 IMAD.WIDE.U32 R8, R23, 0x10, R20 ;  /* 0x0000001017083825 */ /* 0x008fca00078e0014 */
[----:B------:R2:W5:Y:S01]  /*0350*/  @P3 LDG.E.128 R60, desc[UR6][R8.64] ;  /* 0x00000006083c3981 */ /* 0x000562000c1e1d00 */
[----:B------:R-:W-:-:S03]  /*0360*/  USHF.L.U32 UR4, UR4, 0x2, URZ ;  /* 0x0000000204047899 */ /* 0x000fc600080006ff */
[----:B------:R2:W-:Y:S03]  /*0370*/  STL [R1+0x14], RZ ;  /* 0x000014ff01007387 */ /* 0x0005e60000100800 */
[----:B------:R-:W-:Y:S01]  /*0380*/  LOP3.LUT R2, R0, UR4, RZ, 0xfc, !PT ;  /* 0x0000000400027c12 */ /* 0x000fe2000f8efcff */
        /* <DEDUP_REMOVED lines=52> */
[----:B------:R0:W-:Y:S01]  /*06d0*/  STL [R1+0x10], RZ ;  /* 0x000010ff01007387 */ /* 0x0001e20000100800 */
[----:B------:R-:W1:Y:S01]  /*06e0*/  LDCU.64 UR4, c[0x0][0x3e0] ;  /* 0x00007c00ff0477ac */ /* 0x000e620008000a00 */
        /* <DEDUP_REMOVED lines=17> */
[----:B-1----:R-:W-:Y:S02]  /*0800*/  ISETP.NE.U32.AND P0, PT, RZ, UR4, PT ;  /* 0x00000004ff007c0c */ /* 0x002fe4000bf05070 */
[----:B------:R-:W-:Y:S02]  /*0810*/  CS2R R64, SRZ ;  /* 0x0000000000407805 */ /* 0x000fe4000001ff00 */
[----:B------:R-:W-:Y:S02]  /*0820*/  CS2R R66, SRZ ;  /* 0x0000000000427805 */ /* 0x000fe4000001ff00 */
        /* <DEDUP_REMOVED lines=31> */
.L_x_12566:
[----:B------:R-:W2:Y:S01]  /*0a20*/  LDL R191, [R1+0xc] ;  /* 0x00000c0001bf7983 */ /* 0x000ea20000100800 */
[----:B------:R-:W2:Y:S03]  /*0a30*/  @P0 LDC.64 R188, c[0x0][0x3e0] ;  /* 0x0000f800ffbc0b82 */ /* 0x000ea60000000a00 */
[----:B------:R-:W3:Y:S01]  /*0a40*/  LDL R192, [R1+0x20] ;  /* 0x0000200001c07983 */ /* 0x000ee20000100800 */
[----:B--2---:R-:W-:-:S05]  /*0a50*/  @P0 IMAD.WIDE R188, R191, 0x2, R188 ;  /* 0x00000002bfbc0825 */ /* 0x004fca00078e02bc */
[----:B------:R0:W2:Y:S02]  /*0a60*/  @P0 LDG.E.U16 R0, desc[UR6][R188.64] ;  /* 0x00000006bc000981 */ /* 0x0000a4000c1e1500 */
[----:B0-----:R-:W0:Y:S02]  /*0a70*/  LDC.64 R188, c[0x0][0x3c0] ;  /* 0x0000f000ffbc7b82 */ /* 0x001e240000000a00 */
[----:B0-----:R-:W-:-:S05]  /*0a80*/  IMAD.WIDE R188, R191, 0x4, R188 ;  /* 0x00000004bfbc7825 */ /* 0x001fca00078e02bc */
[----:B------:R0:W4:Y:S01]  /*0a90*/  LDG.E R217, desc[UR6][R188.64] ;  /* 0x00000006bcd97981 */ /* 0x000122000c1e1900 */
[----:B-1----:R-:W1:Y:S01]  /*0aa0*/  S2R R190, SR_TID.X ;  /* 0x0000000000be7919 */ /* 0x002e620000002100 */
[----:B0-----:R-:W0:Y:S01]  /*0ab0*/  LDC.64 R188, c[0x0][0x3c8] ;  /* 0x0000f200ffbc7b82 */ /* 0x001e220000000a00 */
[----:B------:R-:W-:Y:S01]  /*0ac0*/  MOV R193, UR15 ;  /* 0x0000000f00c17c02 */ /* 0x000fe20008000f00 */
[----:B------:R-:W-:-:S04]  /*0ad0*/  HFMA2 R3, -RZ, RZ, 1.875, 0 ;  /* 0x3f800000ff037431 */ /* 0x000fc800000001ff */
[----:B------:R0:W-:Y:S01]  /*0ae0*/  STL [R1+0x24], R193 ;  /* 0x000024c101007387 */ /* 0x0001e20000100800 */
[----:B---3--:R-:W-:Y:S01]  /*0af0*/  ISETP.GE.U32.AND P2, PT, R192, 0x20, PT ;  /* 0x00000020c000780c */ /* 0x008fe20003f46070 */
[----:B------:R-:W-:Y:S01]  /*0b00*/  BSSY.RECONVERGENT B1, `(.L_x_12526) ;  /* 0x0000073000017945 */ /* 0x000fe20003800200 */
[----:B------:R-:W-:Y:S01]  /*0b10*/  ISETP.NE.AND P1, PT, RZ, UR8, PT ;  /* 0x00000008ff007c0c */ /* 0x000fe2000bf25270 */
[----:B------:R-:W-:Y:S02]  /*0b20*/  HFMA2 R227, -RZ, RZ, 0, 0 ;  /* 0x00000000ffe37431 */ /* 0x000fe400000001ff */
[----:B0-----:R-:W-:-:S05]  /*0b30*/  IMAD.WIDE R188, R191, 0x4, R188 ;  /* 0x00000004bfbc7825 */ /* 0x001fca00078e02bc */
[----:B-----5:R1:W5:Y:S01]  /*0b40*/  LDG.E R5, desc[UR6][R188.64] ;  /* 0x00000006bc057981 */ /* 0x020362000c1e1900 */
[C---:B------:R-:W-:Y:S02]  /*0b50*/  ISETP.GE.U32.AND P3, PT, R192.reuse, 0x40, PT ;  /* 0x00000040c000780c */ /* 0x040fe40003f66070 */
[C---:B------:R-:W-:Y:S02]  /*0b60*/  ISETP.GE.U32.AND P4, PT, R192.reuse, 0x60, PT ;  /* 0x00000060c000780c */ /* 0x040fe40003f86070 */
[----:B------:R-:W-:Y:S02]  /*0b70*/  ISETP.GE.U32.AND P5, PT, R192, 0x80, PT ;  /* 0x00000080c000780c */ /* 0x000fe40003fa6070 */
[----:B------:R-:W-:Y:S02]  /*0b80*/  MOV R228, RZ ;  /* 0x000000ff00e47202 */ /* 0x000fe40000000f00 */
[----:B-1----:R-:W-:Y:S01]  /*0b90*/  LOP3.LUT R189, R190, 0x1f, RZ, 0xc0, !PT ;  /* 0x0000001fbebd7812 */ /* 0x002fe200078ec0ff */
[----:B--2---:R-:W-:-:S02]  /*0ba0*/  @P0 HADD2.F32 R3, -RZ, R0.H0_H0 ;  /* 0x20000000ff030230 */ /* 0x004fc40000004100 */
[----:B------:R-:W-:-:S05]  /*0bb0*/  IMAD R0, R191, R193, RZ ;  /* 0x000000c1bf007224 */ /* 0x000fca00078e02ff */
[----:B------:R-:W-:-:S04]  /*0bc0*/  SHF.R.S32.HI R191, RZ, 0x1f, R0 ;  /* 0x0000001fffbf7819 */ /* 0x000fc80000011400 */
[----:B------:R-:W-:-:S04]  /*0bd0*/  LEA.HI R0, R191, R0, RZ, 0x3 ;  /* 0x00000000bf007211 */ /* 0x000fc800078f18ff */
[----:B------:R-:W-:-:S04]  /*0be0*/  LEA.HI.SX32 R0, R0, R189, 0x1d ;  /* 0x000000bd00007211 */ /* 0x000fc800078feaff */
[----:B------:R-:W-:Y:S02]  /*0bf0*/  MOV R226, R0 ;  /* 0x0000000000e27202 */ /* 0x000fe40000000f00 */
[----:B----4-:R-:W-:Y:S01]  /*0c00*/  FSEL R217, R217, RZ, !P1 ;  /* 0x000000ffd9d97208 */ /* 0x010fe20004800000 */
[----:B------:R-:W-:Y:S06]  /*0c10*/  @!P2 BRA `(.L_x_12527) ;  /* 0x000000040084a947 */ /* 0x000fec0003800000 */
[----:B------:R-:W0:Y:S01]  /*0c20*/  LDC.64 R16, c[0x0][0x3a8] ;  /* 0x0000ea00ff107b82 */ /* 0x000e220000000a00 */
[----:B------:R-:W2:Y:S04]  /*0c30*/  LDL.LU R232, [R1+0x10] ;  /* 0x0000100001e87983 */ /* 0x000ea80000300800 */
[----:B------:R-:W3:Y:S03]  /*0c40*/  LDL.LU R207, [R1+0x14] ;  /* 0x0000140001cf7983 */ /* 0x000ee60000300800 */
[----:B------:R-:W1:Y:S01]  /*0c50*/  LDC.64 R20, c[0x0][0x428] ;  /* 0x00010a00ff147b82 */ /* 0x000e620000000a00 */
[----:B------:R-:W4:Y:S04]  /*0c60*/  LDL.LU R206, [R1+0x18] ;  /* 0x0000180001ce7983 */ /* 0x000f280000300800 */
[----:B------:R-:W3:Y:S01]  /*0c70*/  LDL.LU R204, [R1+0x1c] ;  /* 0x00001c0001cc7983 */ /* 0x000ee20000300800 */
[----:B0-----:R-:W-:-:S05]  /*0c80*/  IMAD.WIDE.U32 R16, R0, 0x20, R16 ;  /* 0x0000002000107825 */ /* 0x001fca00078e0010 */
[----:B------:R-:W2:Y:S01]  /*0c90*/  LDG.E.128 R196, desc[UR6][R16.64] ;  /* 0x0000000610c47981 */ /* 0x000ea2000c1e1d00 */
[----:B-1----:R-:W-:-:S03]  /*0ca0*/  IMAD.WIDE.U32 R20, R0, 0x10, R20 ;  /* 0x0000001000147825 */ /* 0x002fc600078e0014 */
[----:B------:R-:W4:Y:S04]  /*0cb0*/  LDG.E.128 R192, desc[UR6][R16.64+0x10] ;  /* 0x0000100610c07981 */ /* 0x000f28000c1e1d00 */
[----:B------:R0:W3:Y:S01]  /*0cc0*/  LDG.E.128 R188, desc[UR6][R20.64] ;  /* 0x0000000614bc7981 */ /* 0x0000e2000c1e1d00 */
[----:B------:R-:W-:-:S04]  /*0cd0*/  ISETP.NE.U32.AND P1, PT, RZ, UR10, PT ;  /* 0x0000000aff007c0c */ /* 0x000fc8000bf25070 */
[----:B------:R-:W-:Y:S01]  /*0ce0*/  ISETP.NE.AND.EX P1, PT, RZ, UR11, PT, P1 ;  /* 0x0000000bff007c0c */ /* 0x000fe2000bf25310 */
[----:B0-----:R-:W0:-:S12]  /*0cf0*/  LDC.64 R20, c[0x0][0x3b0] ;  /* 0x0000ec00ff147b82 */ /* 0x001e180000000a00 */
[----:B------:R-:W1:Y:S01]  /*0d00*/  @P1 LDC.64 R16, c[0x0][0x438] ;  /* 0x00010e00ff101b82 */ /* 0x000e620000000a00 */
[--C-:B------:R-:W-:Y:S02]  /*0d10*/  HADD2.F32 R245, -RZ, R33.reuse.H1_H1 ;  /* 0x30000021fff57230 */ /* 0x100fe40000004100 */
[--C-:B------:R-:W-:Y:S02]  /*0d20*/  HADD2.F32 R251, -RZ, R32.reuse.H1_H1 ;  /* 0x30000020fffb7230 */ /* 0x100fe40000004100 */
[----:B------:R-:W-:Y:S02]  /*0d30*/  HADD2.F32 R248, -RZ, R33.H0_H0 ;  /* 0x20000021fff87230 */ /* 0x000fe40000004100 */
[----:B------:R-:W-:Y:S02]  /*0d40*/  HADD2.F32 R244, -RZ, R32.H0_H0 ;  /* 0x20000020fff47230 */ /* 0x000fe40000004100 */
[----:B-1----:R-:W-:-:S05]  /*0d50*/  @P1 IMAD.WIDE.U32 R16, R0, 0x20, R16 ;  /* 0x0000002000101825 */ /* 0x002fca00078e0010 */
[----:B------:R-:W5:Y:S04]  /*0d60*/  @P1 LDG.E.128 R28, desc[UR6][R16.64] ;  /* 0x00000006101c1981 */ /* 0x000f68000c1e1d00 */
[----:B------:R0:W5:Y:S02]  /*0d70*/  @P1 LDG.E.128 R24, desc[UR6][R16.64+0x10] ;  /* 0x0000100610181981 */ /* 0x000164000c1e1d00 */
[----:B0-----:R-:W-:-:S05]  /*0d80*/  IMAD.WIDE.U32 R16, R0, 0x8, R20 ;  /* 0x0000000800107825 */ /* 0x001fca00078e0014 */
[----:B------:R0:W5:Y:S01]  /*0d90*/  LDG.E.64 R20, desc[UR6][R16.64] ;  /* 0x0000000610147981 */ /* 0x000162000c1e1b00 */
[--C-:B------:R-:W-:Y:S02]  /*0da0*/  HADD2.F32 R241, -RZ, R34.reuse.H0_H0 ;  /* 0x20000022fff17230 */ /* 0x100fe40000004100 */
[----:B------:R-:W-:Y:S01]  /*0db0*/  HADD2.F32 R233, -RZ, R34.H1_H1 ;  /* 0x30000022ffe97230 */ /* 0x000fe20000004100 */
[----:B------:R-:W-:Y:S01]  /*0dc0*/  IADD3 R226, PT, PT, R0, 0x20, RZ ;  /* 0x0000002000e27810 */ /* 0x000fe20007ffe0ff */
[C---:B--2---:R-:W-:Y:S01]  /*0dd0*/  FADD.FTZ R198, -R217.reuse, R198 ;  /* 0x000000c6d9c67221 */ /* 0x044fe20000010100 */
[----:B------:R-:W-:-:S03]  /*0de0*/  FADD.FTZ R196, -R217, R196 ;  /* 0x000000c4d9c47221 */ /* 0x000fc60000010100 */
[----:B-----5:R-:W-:Y:S01]  /*0df0*/  FMUL.FTZ R212, R5, R198 ;  /* 0x000000c605d47220 */ /* 0x020fe20000410000 */
[----:B------:R-:W-:Y:S01]  /*0e00*/  FADD.FTZ R198, -R217, R199 ;  /* 0x000000c7d9c67221 */ /* 0x000fe20000010100 */
[----:B------:R-:W-:Y:S01]  /*0e10*/  FMUL.FTZ R213, R5, R196 ;  /* 0x000000c405d57220 */ /* 0x000fe20000410000 */
[--C-:B---3--:R-:W-:Y:S02]  /*0e20*/  HADD2.F32 R205, -RZ, R188.reuse.H0_H0 ;  /* 0x200000bcffcd7230 */ /* 0x108fe40000004100 */
[----:B------:R-:W-:Y:S01]  /*0e30*/  FADD.FTZ R216, -R217, R197 ;  /* 0x000000c5d9d87221 */ /* 0x000fe20000010100 */
[--C-:B0-----:R-:W-:Y:S02]  /*0e40*/  HADD2.F32 R16, -RZ, R189.reuse.H1_H1 ;  /* 0x300000bdff107230 */ /* 0x101fe40000004100 */
[----:B------:R-:W-:Y:S01]  /*0e50*/  FMUL.FTZ R198, R5, R198 ;  /* 0x000000c605c67220 */ /* 0x000fe20000410000 */
[----:B------:R-:W-:Y:S02]  /*0e60*/  HADD2.F32 R188, -RZ, R188.H1_H1 ;  /* 0x300000bcffbc7230 */ /* 0x000fe40000004100 */
[----:B------:R-:W-:Y:S01]  /*0e70*/  FFMA.FTZ R232, R213, R205, R232 ;  /* 0x000000cdd5e87223 */ /* 0x000fe200000100e8 */
[----:B------:R-:W-:Y:S01]  /*0e80*/  FMUL.FTZ R216, R5, R216 ;  /* 0x000000d805d87220 */ /* 0x000fe20000410000 */
[----:B------:R-:W-:-:S02]  /*0e90*/  HADD2.F32 R17, -RZ, R189.H0_H0 ;  /* 0x200000bdff117230 */ /* 0x000fc40000004100 */
[----:B----4-:R-:W-:Y:S01]  /*0ea0*/  FADD.FTZ R192, -R217, R192 ;  /* 0x000000c0d9c07221 */ /* 0x010fe20000010100 */
[----:B------:R-:W-:Y:S01]  /*0eb0*/  FADD.FTZ R67, R67, R16 ;  /* 0x0000001043437221 */ /* 0x000fe20000010000 */
[-C--:B------:R-:W-:Y:S01]  /*0ec0*/  FFMA.FTZ R204, R198, R16.reuse, R204 ;  /* 0x00000010c6cc7223 */ /* 0x080fe200000100cc */
[----:B------:R-:W-:Y:S01]  /*0ed0*/  FMUL.FTZ R245, R245, R16 ;  /* 0x00000010f5f57220 */ /* 0x000fe20000410000 */
[----:B------:R-:W-:Y:S01]  /*0ee0*/  FADD.FTZ R194, -R217, R194 ;  /* 0x000000c2d9c27221 */ /* 0x000fe20000010100 */
[----:B------:R-:W-:Y:S01]  /*0ef0*/  HADD2.F32 R16, -RZ, R190.H0_H0 ;  /* 0x200000beff107230 */ /* 0x000fe20000004100 */
[----:B------:R0:W-:Y:S01]  /*0f00*/  STL [R1+0x10], R232 ;  /* 0x000010e801007387 */ /* 0x0001e20000100800 */
[----:B------:R-:W-:Y:S01]  /*0f10*/  FADD.FTZ R65, R65, R188 ;  /* 0x000000bc41417221 */ /* 0x000fe20000010000 */
[-C--:B------:R-:W-:Y:S01]  /*0f20*/  FFMA.FTZ R207, R216, R188.reuse, R207 ;  /* 0x000000bcd8cf7223 */ /* 0x080fe200000100cf */
[----:B------:R-:W-:Y:S01]  /*0f30*/  FMUL.FTZ R251, R251, R188 ;  /* 0x000000bcfbfb7220 */ /* 0x000fe20000410000 */
[----:B------:R-:W-:Y:S01]  /*0f40*/  FMUL.FTZ R197, R5, R192 ;  /* 0x000000c005c57220 */ /* 0x000fe20000410000 */
[----:B------:R-:W-:Y:S01]  /*0f50*/  FADD.FTZ R66, R66, R17 ;  /* 0x0000001142427221 */ /* 0x000fe20000010000 */
[-C--:B------:R-:W-:Y:S01]  /*0f60*/  FFMA.FTZ R206, R212, R17.reuse, R206 ;  /* 0x00000011d4ce7223 */ /* 0x080fe200000100ce */
[----:B------:R-:W-:Y:S01]  /*0f70*/  FMUL.FTZ R248, R248, R17 ;  /* 0x00000011f8f87220 */ /* 0x000fe20000410000 */
[----:B------:R-:W-:Y:S01]  /*0f80*/  FADD.FTZ R188, -R217, R193 ;  /* 0x000000c1d9bc7221 */ /* 0x000fe20000010100 */
[----:B------:R-:W-:-:S02]  /*0f90*/  HADD2.F32 R189, -RZ, R191.H0_H0 ;  /* 0x200000bfffbd7230 */ /* 0x000fc40000004100 */
[----:B------:R-:W-:Y:S01]  /*0fa0*/  FMUL.FTZ R244, R244, R205 ;  /* 0x000000cdf4f47220 */ /* 0x000fe20000410000 */
[----:B0-----:R-:W-:Y:S02]  /*0fb0*/  HADD2.F32 R232, -RZ, R35.H0_H0 ;  /* 0x20000023ffe87230 */ /* 0x001fe40000004100 */
        /* <DEDUP_REMOVED lines=8> */
[----:B------:R-:W-:Y:S01]  /*1040*/  FADD.FTZ R188, RZ, R244 ;  /* 0x000000f4ffbc7221 */ /* 0x000fe20000010000 */
[----:B------:R-:W-:Y:S01]  /*1050*/  FFMA.FTZ R189, R213, R244, RZ ;  /* 0x000000f4d5bd7223 */ /* 0x000fe200000100ff */
[----:B------:R-:W-:-:S02]  /*1060*/  HADD2.F32 R190, -RZ, R190.H1_H1 ;  /* 0x300000beffbe7230 */ /* 0x000fc40000004100 */
[----:B------:R-:W-:Y:S01]  /*1070*/  FADD.FTZ R193, R188, R251 ;  /* 0x000000fbbcc17221 */ /* 0x000fe20000010000 */
[----:B------:R-:W-:Y:S01]  /*1080*/  FFMA.FTZ R189, R216, R251, R189 ;  /* 0x000000fbd8bd7223 */ /* 0x000fe200000100bd */
[----:B------:R0:W-:Y:S01]  /*1090*/  STL [R1+0x14], R207 ;  /* 0x000014cf01007387 */ /* 0x0001e20000100800 */
[----:B------:R-:W-:Y:S01]  /*10a0*/  FADD.FTZ R69, R69, R190 ;  /* 0x000000be45457221 */ /* 0x000fe20000010000 */
[-C--:B------:R-:W-:Y:S01]  /*10b0*/  FFMA.FTZ R97, R16, R190.reuse, R97 ;  /* 0x000000be10617223 */ /* 0x080fe20000010061 */
[----:B------:R-:W-:Y:S01]  /*10c0*/  FMUL.FTZ R233, R233, R190 ;  /* 0x000000bee9e97220 */ /* 0x000fe20000410000 */
[----:B------:R0:W-:Y:S01]  /*10d0*/  STL [R1+0x18], R206 ;  /* 0x000018ce01007387 */ /* 0x0001e20000100800 */
[----:B------:R-:W-:Y:S01]  /*10e0*/  FADD.FTZ R190, R193, R248 ;  /* 0x000000f8c1be7221 */ /* 0x000fe20000010000 */
[----:B------:R-:W-:Y:S02]  /*10f0*/  FFMA.FTZ R189, R212, R248, R189 ;  /* 0x000000f8d4bd7223 */ /* 0x000fe400000100bd */
[----:B------:R0:W-:Y:S01]  /*1100*/  STL [R1+0x1c], R204 ;  /* 0x00001ccc01007387 */ /* 0x0001e20000100800 */
[----:B------:R-:W-:Y:S01]  /*1110*/  FADD.FTZ R190, R190, R245 ;  /* 0x000000f5bebe7221 */ /* 0x000fe20000010000 */
[----:B------:R-:W-:Y:S01]  /*1120*/  FFMA.FTZ R192, R198, R245, R189 ;  /* 0x000000f5c6c07223 */ /* 0x000fe200000100bd */
[----:B------:R-:W-:-:S02]  /*1130*/  HADD2.F32 R188, -RZ, R191.H1_H1 ;  /* 0x300000bfffbc7230 */ /* 0x000fc40000004100 */
[----:B------:R-:W-:Y:S01]  /*1140*/  FADD.FTZ R190, R190, R241 ;  /* 0x000000f1bebe7221 */ /* 0x000fe20000010000 */
[----:B------:R-:W-:Y:S01]  /*1150*/  FFMA.FTZ R191, R197, R241, R192 ;  /* 0x000000f1c5bf7223 */ /* 0x000fe200000100c0 */
[----:B------:R-:W-:Y:S02]  /*1160*/  HADD2.F32 R199, -RZ, R35.H1_H1 ;  /* 0x30000023ffc77230 */ /* 0x000fe40000004100 */
        /* <DEDUP_REMOVED lines=11> */
[----:B0-----:R-:W-:-:S07]  /*1220*/  FFMA.FTZ R227, R196, R199, R227 ;  /* 0x000000c7c4e37223 */ /* 0x001fce00000100e3 */
.L_x_12527:
[----:B------:R-:W-:Y:S05]  /*1230*/  BSYNC.RECONVERGENT B1 ;  /* 0x0000000000017941 */ /* 0x000fea0003800200 */
.L_x_12526:
[----:B------:R-:W-:Y:S04]  /*1240*/  BSSY.RECONVERGENT B1, `(.L_x_12528) ;  /* 0x000005c000017945 */ /* 0x000fe80003800200 */
[----:B------:R-:W-:Y:S05]  /*1250*/  @!P3 BRA `(.L_x_12529) ;  /* 0x000000040068b947 */ /* 0x000fea0003800000 */
[----:B------:R-:W0:Y:S01]  /*1260*/  LDC.64 R18, c[0x0][0x3a8] ;  /* 0x0000ea00ff127b82 */ /* 0x000e220000000a00 */
[----:B------:R-:W-:-:S04]  /*1270*/  ISETP.NE.U32.AND P1, PT, RZ, UR10, PT ;  /* 0x0000000aff007c0c */ /* 0x000fc8000bf25070 */
[----:B------:R-:W-:-:S03]  /*1280*/  ISETP.NE.AND.EX P1, PT, RZ, UR11, PT, P1 ;  /* 0x0000000bff007c0c */ /* 0x000fc6000bf25310 */
[----:B------:R-:W1:Y:S01]  /*1290*/  LDC.64 R188, c[0x0][0x428] ;  /* 0x00010a00ffbc7b82 */ /* 0x000e620000000a00 */
[----:B0-----:R-:W-:-:S05]  /*12a0*/  IMAD.WIDE.U32 R18, R226, 0x20, R18 ;  /* 0x00000020e2127825 */ /* 0x001fca00078e0012 */
[----:B------:R-:W2:Y:S01]  /*12b0*/  LDG.E.128 R204, desc[UR6][R18.64] ;  /* 0x0000000612cc7981 */ /* 0x000ea2000c1e1d00 */
[----:B-1----:R-:W-:-:S03]  /*12c0*/  IMAD.WIDE.U32 R188, R226, 0x10, R188 ;  /* 0x00000010e2bc7825 */ /* 0x002fc600078e00bc */
[----:B------:R0:W3:Y:S04]  /*12d0*/  LDG.E.128 R192, desc[UR6][R18.64+0x10] ;  /* 0x0000100612c07981 */ /* 0x0000e8000c1e1d00 */
[----:B------:R-:W4:Y:S01]  /*12e0*/  LDG.E.128 R188, desc[UR6][R188.64] ;  /* 0x00000006bcbc7981 */ /* 0x000f22000c1e1d00 */
[----:B0-----:R-:W0:Y:S02]  /*12f0*/  @P1 LDC.64 R18, c[0x0][0x438] ;  /* 0x00010e00ff121b82 */ /* 0x001e240000000a00 */
[----:B0-----:R-:W-:-:S05]  /*1300*/  @P1 IMAD.WIDE.U32 R18, R226, 0x20, R18 ;  /* 0x00000020e2121825 */ /* 0x001fca00078e0012 */
[----:B------:R-:W5:Y:S04]  /*1310*/  @P1 LDG.E.128 R164, desc[UR6][R18.64] ;  /* 0x0000000612a41981 */ /* 0x000f68000c1e1d00 */
[----:B------:R0:W5:Y:S02]  /*1320*/  @P1 LDG.E.128 R168, desc[UR6][R18.64+0x10] ;  /* 0x0000100612a81981 */ /* 0x000164000c1e1d00 */
[----:B0-----:R-:W0:Y:S02]  /*1330*/  LDC.64 R18, c[0x0][0x3b0] ;  /* 0x0000ec00ff127b82 */ /* 0x001e240000000a00 */
[----:B0-----:R-:W-:-:S06]  /*1340*/  IMAD.WIDE.U32 R18, R226, 0x8, R18 ;  /* 0x00000008e2127825 */ /* 0x001fcc00078e0012 */
[----:B------:R-:W5:Y:S01]  /*1350*/  LDG.E.64 R18, desc[UR6][R18.64] ;  /* 0x0000000612127981 */ /* 0x000f62000c1e1b00 */
[--C-:B------:R-:W-:Y:S02]  /*1360*/  HADD2.F32 R9, -RZ, R40.reuse.H0_H0 ;  /* 0x20000028ff097230 */ /* 0x100fe40000004100 */
[----:B------:R-:W-:Y:S02]  /*1370*/  HADD2.F32 R250, -RZ, R40.H1_H1 ;  /* 0x30000028fffa7230 */ /* 0x000fe40000004100 */
[--C-:B------:R-:W-:Y:S02]  /*1380*/  HADD2.F32 R247, -RZ, R41.reuse.H0_H0 ;  /* 0x20000029fff77230 */ /* 0x100fe40000004100 */
[----:B------:R-:W-:Y:S02]  /*1390*/  HADD2.F32 R243, -RZ, R41.H1_H1 ;  /* 0x30000029fff37230 */ /* 0x000fe40000004100 */
[--C-:B------:R-:W-:Y:S02]  /*13a0*/  HADD2.F32 R240, -RZ, R42.reuse.H0_H0 ;  /* 0x2000002afff07230 */ /* 0x100fe40000004100 */
[----:B------:R-:W-:-:S02]  /*13b0*/  HADD2.F32 R237, -RZ, R42.H1_H1 ;  /* 0x3000002affed7230 */ /* 0x000fc40000004100 */
[----:B------:R-:W-:Y:S01]  /*13c0*/  HADD2.F32 R15, -RZ, R43.H0_H0 ;  /* 0x2000002bff0f7230 */ /* 0x000fe20000004100 */
[----:B------:R-:W-:Y:S01]  /*13d0*/  IADD3 R226, PT, PT, R226, 0x20, RZ ;  /* 0x00000020e2e27810 */ /* 0x000fe20007ffe0ff */
[----:B--2---:R-:W-:-:S04]  /*13e0*/  FADD.FTZ R204, -R217, R204 ;  /* 0x000000ccd9cc7221 */ /* 0x004fc80000010100 */
[----:B-----5:R-:W-:Y:S01]  /*13f0*/  FMUL.FTZ R219, R5, R204 ;  /* 0x000000cc05db7220 */ /* 0x020fe20000410000 */
[----:B------:R-:W-:Y:S01]  /*1400*/  FADD.FTZ R204, -R217, R205 ;  /* 0x000000cdd9cc7221 */ /* 0x000fe20000010100 */
[--C-:B----4-:R-:W-:Y:S02]  /*1410*/  HADD2.F32 R11, -RZ, R188.reuse.H0_H0 ;  /* 0x200000bcff0b7230 */ /* 0x110fe40000004100 */
[----:B------:R-:W-:-:S03]  /*1420*/  HADD2.F32 R188, -RZ, R188.H1_H1 ;  /* 0x300000bcffbc7230 */ /* 0x000fc60000004100 */
[----:B------:R-:W-:Y:S01]  /*1430*/  FMUL.FTZ R222, R9, R11 ;  /* 0x0000000b09de7220 */ /* 0x000fe20000410000 */
[----:B------:R-:W-:Y:S01]  /*1440*/  FMUL.FTZ R215, R5, R204 ;  /* 0x000000cc05d77220 */ /* 0x000fe20000410000 */
        /* <DEDUP_REMOVED lines=15> */
[----:B---3--:R-:W-:Y:S01]  /*1540*/  FADD.FTZ R192, -R217, R192 ;  /* 0x000000c0d9c07221 */ /* 0x008fe20000010100 */
[--C-:B------:R-:W-:Y:S02]  /*1550*/  HADD2.F32 R11, -RZ, R190.reuse.H0_H0 ;  /* 0x200000beff0b7230 */ /* 0x100fe40000004100 */
[----:B------:R-:W-:Y:S01]  /*1560*/  FMUL.FTZ R209, R5, R188 ;  /* 0x000000bc05d17220 */ /* 0x000fe20000410000 */
[----:B------:R-:W-:Y:S01]  /*1570*/  FMUL.FTZ R243, R243, R204 ;  /* 0x000000ccf3f37220 */ /* 0x000fe20000410000 */
[----:B------:R-:W-:Y:S01]  /*1580*/  FADD.FTZ R228, R228, R247 ;  /* 0x000000f7e4e47221 */ /* 0x000fe20000010000 */
[C---:B------:R-:W-:Y:S01]  /*1590*/  FFMA.FTZ R227, R211.reuse, R247, R227 ;  /* 0x000000f7d3e37223 */ /* 0x040fe200000100e3 */
[----:B------:R-:W-:Y:S01]  /*15a0*/  FADD.FTZ R102, R102, R9 ;  /* 0x0000000966667221 */ /* 0x000fe20000010000 */
[----:B------:R-:W-:Y:S01]  /*15b0*/  FFMA.FTZ R74, R211, R9, R74 ;  /* 0x00000009d34a7223 */ /* 0x000fe2000001004a */
[----:B------:R-:W-:Y:S01]  /*15c0*/  FADD.FTZ R194, -R217, R194 ;  /* 0x000000c2d9c27221 */ /* 0x000fe20000010100 */
[----:B------:R-:W-:Y:S01]  /*15d0*/  FMUL.FTZ R9, R5, R192 ;  /* 0x000000c005097220 */ /* 0x000fe20000410000 */
[----:B------:R-:W-:-:S02]  /*15e0*/  HADD2.F32 R190, -RZ, R190.H1_H1 ;  /* 0x300000beffbe7230 */ /* 0x000fc40000004100 */
[----:B------:R-:W-:Y:S01]  /*15f0*/  FADD.FTZ R188, -R217, R193 ;  /* 0x000000c1d9bc7221 */ /* 0x000fe20000010100 */
[----:B------:R-:W-:Y:S01]  /*1600*/  FMUL.FTZ R240, R240, R11 ;  /* 0x0000000bf0f07220 */ /* 0x000fe20000410000 */
[----:B------:R-:W-:Y:S01]  /*1610*/  FADD.FTZ R228, R228, R243 ;  /* 0x000000f3e4e47221 */ /* 0x000fe20000010000 */
[----:B------:R-:W-:Y:S01]  /*1620*/  FFMA.FTZ R227, R209, R243, R227 ;  /* 0x000000f3d1e37223 */ /* 0x000fe200000100e3 */
[--C-:B------:R-:W-:Y:S02]  /*1630*/  HADD2.F32 R231, -RZ, R191.reuse.H0_H0 ;  /* 0x200000bfffe77230 */ /* 0x100fe40000004100 */
[----:B------:R-:W-:Y:S01]  /*1640*/  FMUL.FTZ R13, R5, R194 ;  /* 0x000000c2050d7220 */ /* 0x000fe20000410000 */
[----:B------:R-:W-:Y:S01]  /*1650*/  FADD.FTZ R104, R104, R11 ;  /* 0x0000000b68687221 */ /* 0x000fe20000010000 */
[----:B------:R-:W-:Y:S01]  /*1660*/  FFMA.FTZ R76, R9, R11, R76 ;  /* 0x0000000b094c7223 */ /* 0x000fe2000001004c */
[----:B------:R-:W-:Y:S01]  /*1670*/  FMUL.FTZ R11, R5, R188 ;  /* 0x000000bc050b7220 */ /* 0x000fe20000410000 */
[----:B------:R-:W-:Y:S01]  /*1680*/  FMUL.FTZ R237, R237, R190 ;  /* 0x000000beeded7220 */ /* 0x000fe20000410000 */
[----:B------:R-:W-:Y:S01]  /*1690*/  FADD.FTZ R228, R228, R240 ;  /* 0x000000f0e4e47221 */ /* 0x000fe20000010000 */
[----:B------:R-:W-:Y:S01]  /*16a0*/  FFMA.FTZ R227, R9, R240, R227 ;  /* 0x000000f009e37223 */ /* 0x000fe200000100e3 */
[----:B------:R0:W-:Y:S01]  /*16b0*/  STL [R1], R222 ;  /* 0x000000de01007387 */ /* 0x0001e20000100800 */
[----:B------:R-:W-:Y:S01]  /*16c0*/  FADD.FTZ R106, R106, R231 ;  /* 0x000000e76a6a7221 */ /* 0x000fe20000010000 */
[-C--:B------:R-:W-:Y:S01]  /*16d0*/  FFMA.FTZ R78, R13, R231.reuse, R78 ;  /* 0x000000e70d4e7223 */ /* 0x080fe2000001004e */
[----:B------:R-:W-:Y:S01]  /*16e0*/  FMUL.FTZ R231, R15, R231 ;  /* 0x000000e70fe77220 */ /* 0x000fe20000410000 */
[----:B------:R-:W-:-:S02]  /*16f0*/  HADD2.F32 R191, -RZ, R191.H1_H1 ;  /* 0x300000bfffbf7230 */ /* 0x000fc40000004100 */
[----:B------:R-:W-:Y:S01]  /*1700*/  FADD.FTZ R15, -R217, R195 ;  /* 0x000000c3d90f7221 */ /* 0x000fe20000010100 */
[----:B------:R-:W-:Y:S01]  /*1710*/  FADD.FTZ R228, R228, R237 ;  /* 0x000000ede4e47221 */ /* 0x000fe20000010000 */
[----:B------:R-:W-:Y:S01]  /*1720*/  FFMA.FTZ R227, R11, R237, R227 ;  /* 0x000000ed0be37223 */ /* 0x000fe200000100e3 */
[----:B0-----:R-:W-:Y:S02]  /*1730*/  HADD2.F32 R222, -RZ, R43.H1_H1 ;  /* 0x3000002bffde7230 */ /* 0x001fe40000004100 */
        /* <DEDUP_REMOVED lines=12> */
.L_x_12529:
[----:B------:R-:W-:Y:S05]  /*1800*/  BSYNC.RECONVERGENT B1 ;  /* 0x0000000000017941 */ /* 0x000fea0003800200 */
.L_x_12528:
        /* <DEDUP_REMOVED lines=26> */
[C---:B--2---:R-:W-:Y:S01]  /*19b0*/  FADD.FTZ R204, -R217.reuse, R204 ;  /* 0x000000ccd9cc7221 */ /* 0x044fe20000010100 */
[C---:B------:R-:W-:Y:S01]  /*19c0*/  FADD.FTZ R214, -R217.reuse, R205 ;  /* 0x000000cdd9d67221 */ /* 0x040fe20000010100 */
[----:B------:R-:W-:Y:S02]  /*19d0*/  FADD.FTZ R208, -R217, R207 ;  /* 0x000000cfd9d07221 */ /* 0x000fe40000010100 */
[----:B-----5:R-:W-:Y:S01]  /*19e0*/  FMUL.FTZ R218, R5, R204 ;  /* 0x000000cc05da7220 */ /* 0x020fe20000410000 */
[--C-:B----4-:R-:W-:Y:S02]  /*19f0*/  HADD2.F32 R221, -RZ, R188.reuse.H0_H0 ;  /* 0x200000bcffdd7230 */ /* 0x110fe40000004100 */
[----:B------:R-:W-:-:S03]  /*1a00*/  HADD2.F32 R188, -RZ, R188.H1_H1 ;  /* 0x300000bcffbc7230 */ /* 0x000fc60000004100 */
[----:B------:R-:W-:Y:S01]  /*1a10*/  FMUL.FTZ R252, R252, R221 ;  /* 0x000000ddfcfc7220 */ /* 0x000fe20000410000 */
[--C-:B------:R-:W-:Y:S02]  /*1a20*/  HADD2.F32 R205, -RZ, R189.reuse.H0_H0 ;  /* 0x200000bdffcd7230 */ /* 0x100fe40000004100 */
[----:B------:R-:W-:Y:S01]  /*1a30*/  FMUL.FTZ R214, R5, R214 ;  /* 0x000000d605d67220 */ /* 0x000fe20000410000 */
[----:B------:R-:W-:Y:S01]  /*1a40*/  FADD.FTZ R206, -R217, R206 ;  /* 0x000000ced9ce7221 */ /* 0x000fe20000010100 */
[----:B------:R-:W-:Y:S01]  /*1a50*/  FMUL.FTZ R249, R249, R188 ;  /* 0x000000bcf9f97220 */ /* 0x000fe20000410000 */
[----:B------:R-:W-:Y:S01]  /*1a60*/  FADD.FTZ R228, R228, R252 ;  /* 0x000000fce4e47221 */ /* 0x000fe20000010000 */
[----:B------:R-:W-:Y:S01]  /*1a70*/  FFMA.FTZ R227, R218, R252, R227 ;  /* 0x000000fcdae37223 */ /* 0x000fe200000100e3 */
[----:B------:R-:W-:Y:S02]  /*1a80*/  HADD2.F32 R189, -RZ, R189.H1_H1 ;  /* 0x300000bdffbd7230 */ /* 0x000fe40000004100 */
        /* <DEDUP_REMOVED lines=8> */
[----:B------:R-:W-:-:S02]  /*1b10*/  HADD2.F32 R189, -RZ, R190.H0_H0 ;  /* 0x200000beffbd7230 */ /* 0x000fc40000004100 */
[C---:B---3--:R-:W-:Y:S01]  /*1b20*/  FADD.FTZ R8, -R217.reuse, R192 ;  /* 0x000000c0d9087221 */ /* 0x048fe20000010100 */
[----:B------:R-:W-:Y:S01]  /*1b30*/  FADD.FTZ R228, R228, R246 ;  /* 0x000000f6e4e47221 */ /* 0x000fe20000010000 */
[----:B------:R-:W-:Y:S01]  /*1b40*/  FFMA.FTZ R227, R210, R246, R227 ;  /* 0x000000f6d2e37223 */ /* 0x000fe200000100e3 */
[----:B------:R-:W-:Y:S01]  /*1b50*/  FADD.FTZ R12, -R217, R194 ;  /* 0x000000c2d90c7221 */ /* 0x000fe20000010100 */
[----:B------:R-:W-:Y:S02]  /*1b60*/  HADD2.F32 R190, -RZ, R190.H1_H1 ;  /* 0x300000beffbe7230 */ /* 0x000fe40000004100 */
[----:B------:R-:W-:Y:S01]  /*1b70*/  FMUL.FTZ R8, R5, R8 ;  /* 0x0000000805087220 */ /* 0x000fe20000410000 */
[----:B------:R-:W-:Y:S01]  /*1b80*/  FADD.FTZ R10, -R217, R193 ;  /* 0x000000c1d90a7221 */ /* 0x000fe20000010100 */
[----:B------:R-:W-:Y:S01]  /*1b90*/  FMUL.FTZ R239, R239, R189 ;  /* 0x000000bdefef7220 */ /* 0x000fe20000410000 */
[----:B------:R-:W-:Y:S01]  /*1ba0*/  FADD.FTZ R228, R228, R242 ;  /* 0x000000f2e4e47221 */ /* 0x000fe20000010000 */
[----:B------:R-:W-:Y:S01]  /*1bb0*/  FFMA.FTZ R227, R208, R242, R227 ;  /* 0x000000f2d0e37223 */ /* 0x000fe200000100e3 */
[----:B------:R-:W-:-:S02]  /*1bc0*/  HADD2.F32 R230, -RZ, R191.H0_H0 ;  /* 0x200000bfffe67230 */ /* 0x000fc40000004100 */
[C---:B------:R-:W-:Y:S01]  /*1bd0*/  FMUL.FTZ R12, R5.reuse, R12 ;  /* 0x0000000c050c7220 */ /* 0x040fe20000410000 */
        /* <DEDUP_REMOVED lines=10> */
[----:B------:R-:W-:Y:S01]  /*1c80*/  FADD.FTZ R14, -R217, R195 ;  /* 0x000000c3d90e7221 */ /* 0x000fe20000010100 */
        /* <DEDUP_REMOVED lines=19> */
.L_x_12531:
[----:B------:R-:W-:Y:S05]  /*1dc0*/  BSYNC.RECONVERGENT B1 ;  /* 0x0000000000017941 */ /* 0x000fea0003800200 */
.L_x_12530:
        /* <DEDUP_REMOVED lines=14> */
[----:B0-----:R-:W0:Y:S01]  /*1eb0*/  @P1 LDC.64 R6, c[0x0][0x438] ;  /* 0x00010e00ff061b82 */ /* 0x001e220000000a00 */
[--C-:B------:R-:W-:Y:S02]  /*1ec0*/  HADD2.F32 R235, -RZ, R56.reuse.H1_H1 ;  /* 0x30000038ffeb7230 */ /* 0x100fe40000004100 */
[----:B------:R-:W-:Y:S02]  /*1ed0*/  HADD2.F32 R238, -RZ, R56.H0_H0 ;  /* 0x20000038ffee7230 */ /* 0x000fe40000004100 */
[--C-:B------:R-:W-:Y:S02]  /*1ee0*/  HADD2.F32 R229, -RZ, R57.reuse.H1_H1 ;  /* 0x30000039ffe57230 */ /* 0x100fe40000004100 */
[----:B------:R-:W-:Y:S02]  /*1ef0*/  HADD2.F32 R234, -RZ, R57.H0_H0 ;  /* 0x20000039ffea7230 */ /* 0x000fe40000004100 */
[--C-:B------:R-:W-:Y:S02]  /*1f00*/  HADD2.F32 R224, -RZ, R58.reuse.H1_H1 ;  /* 0x3000003affe07230 */ /* 0x100fe40000004100 */
[----:B------:R-:W-:-:S02]  /*1f10*/  HADD2.F32 R225, -RZ, R58.H0_H0 ;  /* 0x2000003affe17230 */ /* 0x000fc40000004100 */
[----:B0-----:R-:W-:-:S05]  /*1f20*/  @P1 IMAD.WIDE.U32 R6, R226, 0x20, R6 ;  /* 0x00000020e2061825 */ /* 0x001fca00078e0006 */
[----:B------:R-:W5:Y:S04]  /*1f30*/  @P1 LDG.E.128 R180, desc[UR6][R6.64] ;  /* 0x0000000606b41981 */ /* 0x000f68000c1e1d00 */
[----:B------:R0:W5:Y:S01]  /*1f40*/  @P1 LDG.E.128 R184, desc[UR6][R6.64+0x10] ;  /* 0x0000100606b81981 */ /* 0x000162000c1e1d00 */
[C---:B---3--:R-:W-:Y:S01]  /*1f50*/  FADD.FTZ R193, -R217.reuse, R193 ;  /* 0x000000c1d9c17221 */ /* 0x048fe20000010100 */
[----:B------:R-:W-:-:S03]  /*1f60*/  FADD.FTZ R4, -R217, R195 ;  /* 0x000000c3d9047221 */ /* 0x000fc60000010100 */
[----:B-----5:R-:W-:Y:S01]  /*1f70*/  FMUL.FTZ R203, R5, R193 ;  /* 0x000000c105cb7220 */ /* 0x020fe20000410000 */
[--C-:B----4-:R-:W-:Y:S02]  /*1f80*/  HADD2.F32 R195, -RZ, R188.reuse.H0_H0 ;  /* 0x200000bcffc37230 */ /* 0x110fe40000004100 */
[----:B------:R-:W-:Y:S02]  /*1f90*/  HADD2.F32 R188, -RZ, R188.H1_H1 ;  /* 0x300000bcffbc7230 */ /* 0x000fe40000004100 */
[C---:B------:R-:W-:Y:S01]  /*1fa0*/  FADD.FTZ R192, -R217.reuse, R192 ;  /* 0x000000c0d9c07221 */ /* 0x040fe20000010100 */
[----:B------:R-:W-:Y:S01]  /*1fb0*/  FADD.FTZ R194, -R217, R194 ;  /* 0x000000c2d9c27221 */ /* 0x000fe20000010100 */
[----:B------:R-:W-:Y:S01]  /*1fc0*/  FMUL.FTZ R4, R5, R4 ;  /* 0x0000000405047220 */ /* 0x000fe20000410000 */
[----:B------:R-:W-:Y:S01]  /*1fd0*/  FADD.FTZ R117, R117, R188 ;  /* 0x000000bc75757221 */ /* 0x000fe20000010000 */
[-C--:B------:R-:W-:Y:S01]  /*1fe0*/  FFMA.FTZ R89, R203, R188.reuse, R89 ;  /* 0x000000bccb597223 */ /* 0x080fe20000010059 */
[----:B------:R-:W-:Y:S01]  /*1ff0*/  FMUL.FTZ R235, R235, R188 ;  /* 0x000000bcebeb7220 */ /* 0x000fe20000410000 */
[----:B------:R-:W-:-:S02]  /*2000*/  HADD2.F32 R188, -RZ, R189.H1_H1 ;  /* 0x300000bdffbc7230 */ /* 0x000fc40000004100 */
[C---:B------:R-:W-:Y:S01]  /*2010*/  FMUL.FTZ R220, R5.reuse, R192 ;  /* 0x000000c005dc7220 */ /* 0x040fe20000410000 */
[----:B------:R-:W-:Y:S01]  /*2020*/  FMUL.FTZ R238, R238, R195 ;  /* 0x000000c3eeee7220 */ /* 0x000fe20000410000 */
[----:B------:R-:W-:Y:S02]  /*2030*/  HADD2.F32 R193, -RZ, R189.H0_H0 ;  /* 0x200000bdffc17230 */ /* 0x000fe40000004100 */
[----:B------:R-:W-:Y:S01]  /*2040*/  FMUL.FTZ R202, R5, R194 ;  /* 0x000000c205ca7220 */ /* 0x000fe20000410000 */
[----:B------:R-:W-:Y:S01]  /*2050*/  FADD.FTZ R119, R119, R188 ;  /* 0x000000bc77777221 */ /* 0x000fe20000010000 */
[-C--:B------:R-:W-:Y:S01]  /*2060*/  FFMA.FTZ R91, R4, R188.reuse, R91 ;  /* 0x000000bc045b7223 */ /* 0x080fe2000001005b */
[----:B------:R-:W-:Y:S01]  /*2070*/  FMUL.FTZ R229, R229, R188 ;  /* 0x000000bce5e57220 */ /* 0x000fe20000410000 */
[C---:B0-----:R-:W-:Y:S01]  /*2080*/  FADD.FTZ R7, -R217.reuse, R205 ;  /* 0x000000cdd9077221 */ /* 0x041fe20000010100 */
[----:B------:R-:W-:Y:S01]  /*2090*/  FFMA.FTZ R188, R220, R238, R227 ;  /* 0x000000eedcbc7223 */ /* 0x000fe200000100e3 */
[----:B------:R-:W-:Y:S01]  /*20a0*/  FADD.FTZ R2, -R217, R204 ;  /* 0x000000ccd9027221 */ /* 0x000fe20000010100 */
[----:B------:R-:W-:-:S02]  /*20b0*/  HADD2.F32 R189, -RZ, R190.H0_H0 ;  /* 0x200000beffbd7230 */ /* 0x000fc40000004100 */
[----:B------:R-:W-:Y:S01]  /*20c0*/  FADD.FTZ R118, R118, R193 ;  /* 0x000000c176767221 */ /* 0x000fe20000010000 */
[-C--:B------:R-:W-:Y:S01]  /*20d0*/  FFMA.FTZ R90, R202, R193.reuse, R90 ;  /* 0x000000c1ca5a7223 */ /* 0x080fe2000001005a */
[----:B------:R-:W-:Y:S01]  /*20e0*/  FMUL.FTZ R234, R234, R193 ;  /* 0x000000c1eaea7220 */ /* 0x000fe20000410000 */
[----:B------:R-:W-:Y:S02]  /*20f0*/  HADD2.F32 R190, -RZ, R190.H1_H1 ;  /* 0x300000beffbe7230 */ /* 0x000fe40000004100 */
[----:B------:R-:W-:Y:S01]  /*2100*/  FMUL.FTZ R7, R5, R7 ;  /* 0x0000000705077220 */ /* 0x000fe20000410000 */
[----:B------:R-:W-:Y:S01]  /*2110*/  FFMA.FTZ R193, R203, R235, R188 ;  /* 0x000000ebcbc17223 */ /* 0x000fe200000100bc */
[C---:B------:R-:W-:Y:S01]  /*2120*/  FADD.FTZ R6, -R217.reuse, R206 ;  /* 0x000000ced9067221 */ /* 0x040fe20000010100 */
[--C-:B------:R-:W-:Y:S02]  /*2130*/  HADD2.F32 R223, -RZ, R191.reuse.H0_H0 ;  /* 0x200000bfffdf7230 */ /* 0x100fe40000004100 */
[----:B------:R-:W-:Y:S01]  /*2140*/  FADD.FTZ R207, -R217, R207 ;  /* 0x000000cfd9cf7221 */ /* 0x000fe20000010100 */
[----:B------:R-:W-:-:S02]  /*2150*/  HADD2.F32 R188, -RZ, R191.H1_H1 ;  /* 0x300000bfffbc7230 */ /* 0x000fc40000004100 */
[----:B------:R-:W-:Y:S01]  /*2160*/  FMUL.FTZ R2, R5, R2 ;  /* 0x0000000205027220 */ /* 0x000fe20000410000 */
[--C-:B------:R-:W-:Y:S02]  /*2170*/  HADD2.F32 R191, -RZ, R59.reuse.H1_H1 ;  /* 0x3000003bffbf7230 */ /* 0x100fe40000004100 */
[----:B------:R-:W-:Y:S01]  /*2180*/  FADD.FTZ R228, R228, R238 ;  /* 0x000000eee4e47221 */ /* 0x000fe20000010000 */
[----:B------:R-:W-:Y:S01]  /*2190*/  FADD.FTZ R121, R121, R190 ;  /* 0x000000be79797221 */ /* 0x000fe20000010000 */
[-C--:B------:R-:W-:Y:S01]  /*21a0*/  FFMA.FTZ R93, R7, R190.reuse, R93 ;  /* 0x000000be075d7223 */ /* 0x080fe2000001005d */
[----:B------:R-:W-:Y:S01]  /*21b0*/  FMUL.FTZ R224, R224, R190 ;  /* 0x000000bee0e07220 */ /* 0x000fe20000410000 */
[----:B------:R-:W-:Y:S01]  /*21c0*/  FMUL.FTZ R6, R5, R6 ;  /* 0x0000000605067220 */ /* 0x000fe20000410000 */
[----:B------:R-:W-:Y:S02]  /*21d0*/  HADD2.F32 R190, -RZ, R59.H0_H0 ;  /* 0x2000003bffbe7230 */ /* 0x000fe40000004100 */
[----:B------:R-:W-:Y:S01]  /*21e0*/  FADD.FTZ R120, R120, R189 ;  /* 0x000000bd78787221 */ /* 0x000fe20000010000 */
[-C--:B------:R-:W-:Y:S01]  /*21f0*/  FFMA.FTZ R92, R2, R189.reuse, R92 ;  /* 0x000000bd025c7223 */ /* 0x080fe2000001005c */
[----:B------:R-:W-:Y:S01]  /*2200*/  FMUL.FTZ R225, R225, R189 ;  /* 0x000000bde1e17220 */ /* 0x000fe20000410000 */
[----:B------:R-:W-:Y:S01]  /*2210*/  FMUL.FTZ R226, R5, R207 ;  /* 0x000000cf05e27220 */ /* 0x000fe20000410000 */
[----:B------:R-:W-:Y:S01]  /*2220*/  FADD.FTZ R189, R228, R235 ;  /* 0x000000ebe4bd7221 */ /* 0x000fe20000010000 */
[----:B------:R-:W-:Y:S01]  /*2230*/  FMUL.FTZ R204, R191, R188 ;  /* 0x000000bcbfcc7220 */ /* 0x000fe20000410000 */
[----:B------:R-:W-:Y:S01]  /*2240*/  FADD.FTZ R122, R122, R223 ;  /* 0x000000df7a7a7221 */ /* 0x000fe20000010000 */
[-C--:B------:R-:W-:Y:S01]  /*2250*/  FFMA.FTZ R94, R6, R223.reuse, R94 ;  /* 0x000000df065e7223 */ /* 0x080fe2000001005e */
[----:B------:R-:W-:Y:S01]  /*2260*/  FMUL.FTZ R223, R190, R223 ;  /* 0x000000dfbedf7220 */ /* 0x000fe20000410000 */
[----:B------:R-:W-:Y:S01]  /*2270*/  FADD.FTZ R190, R189, R234 ;  /* 0x000000eabdbe7221 */ /* 0x000fe20000010000 */
[----:B------:R0:W-:Y:S01]  /*2280*/  STL [R1+0x4], R226 ;  /* 0x000004e201007387 */ /* 0x0001e20000100800 */
[----:B------:R-:W-:-:S03]  /*2290*/  FFMA.FTZ R193, R202, R234, R193 ;  /* 0x000000eacac17223 */ /* 0x000fc600000100c1 */
[----:B------:R0:W-:Y:S01]  /*22a0*/  STL [R1+0x8], R204 ;  /* 0x000008cc01007387 */ /* 0x0001e20000100800 */
        /* <DEDUP_REMOVED lines=14> */
.L_x_12533:
[----:B------:R-:W-:Y:S05]  /*2390*/  BSYNC.RECONVERGENT B1 ;  /* 0x0000000000017941 */ /* 0x000fea0003800200 */
.L_x_12532:
        /* <DEDUP_REMOVED lines=22> */
.L_x_12592:
[----:B------:R-:W-:Y:S01]  /*2500*/  FADD.FTZ R193, R228, R193 ;  /* 0x000000c1e4c17221 */ /* 0x000fe20000010000 */
        /* <DEDUP_REMOVED lines=17> */
[----:B------:R-:W-:-:S11]  /*2620*/  LOP3.LUT P6, RZ, R20, 0xff0000, RZ, 0xc0, !PT ;  /* 0x00ff000014ff7812 */ /* 0x000fd600078cc0ff */
[----:B------:R-:W0:Y:S01]  /*2630*/  @P2 LDC R194, c[0x0][0x408] ;  /* 0x00010200ffc22b82 */ /* 0x000e220000000800 */
[----:B------:R-:W-:Y:S01]  /*2640*/  @P2 FFMA.FTZ R195, R216, R193, R192 ;  /* 0x000000c1d8c32223 */ /* 0x000fe200000100c0 */
[----:B-----5:R-:W-:-:S03]  /*2650*/  @P6 HADD2.F32 R204, -RZ, R189.H0_H0 ;  /* 0x200000bdffcc6230 */ /* 0x020fc60000004100 */
[----:B------:R-:W-:-:S04]  /*2660*/  @P2 FADD.FTZ R195, R251, -R195 ;  /* 0x800000c3fbc32221 */ /* 0x000fc80000010000 */
[----:B------:R-:W-:-:S04]  /*2670*/  @P2 FMUL.FTZ R195, R5, R195 ;  /* 0x000000c305c32220 */ /* 0x000fc80000410000 */
[----:B------:R-:W-:-:S04]  /*2680*/  @P2 FMUL.FTZ R195, R195, R3 ;  /* 0x00000003c3c32220 */ /* 0x000fc80000410000 */
[----:B0-----:R-:W-:Y:S01]  /*2690*/  @P2 FMUL.FTZ R194, R195, R194 ;  /* 0x000000c2c3c22220 */ /* 0x001fe20000410000 */
[----:B------:R-:W-:-:S05]  /*26a0*/  @P2 HADD2.F32 R195, -RZ, R188.H1_H1 ;  /* 0x300000bcffc32230 */ /* 0x000fca0000004100 */
        /* <DEDUP_REMOVED lines=8> */
[----:B------:R-:W-:Y:S01]  /*2730*/  @P2 HADD2.F32 R195, -RZ, R36.H1_H1 ;  /* 0x30000024ffc32230 */ /* 0x000fe20000004100 */
[----:B------:R-:W-:-:S04]  /*2740*/  MOV R194, RZ ;  /* 0x000000ff00c27202 */ /* 0x000fc80000000f00 */
[----:B------:R-:W-:Y:S01]  /*2750*/  @P2 FMUL.FTZ R194, R125, R195 ;  /* 0x000000c37dc22220 */ /* 0x000fe20000410000 */
[----:B------:R-:W-:Y:S01]  /*2760*/  @P6 FFMA.FTZ R195, R212, R193, R192 ;  /* 0x000000c1d4c36223 */ /* 0x000fe200000100c0 */
[----:B------:R-:W0:Y:S01]  /*2770*/  @P6 LDC R125, c[0x0][0x408] ;  /* 0x00010200ff7d6b82 */ /* 0x000e220000000800 */
[----:B------:R-:W-:Y:S02]  /*2780*/  LOP3.LUT P2, RZ, R20, 0xff000000, RZ, 0xc0, !PT ;  /* 0xff00000014ff7812 */ /* 0x000fe4000784c0ff */
[----:B------:R-:W-:-:S04]  /*2790*/  @P6 FADD.FTZ R195, R248, -R195 ;  /* 0x800000c3f8c36221 */ /* 0x000fc80000010000 */
        /* <DEDUP_REMOVED lines=8> */
[----:B------:R-:W-:-:S03]  /*2820*/  @P6 HADD2.F32 R195, -RZ, R37.H0_H0 ;  /* 0x20000025ffc36230 */ /* 0x000fc60000004100 */
[----:B------:R-:W-:-:S04]  /*2830*/  @P6 FADD.FTZ R126, R248, -R126 ;  /* 0x8000007ef87e6221 */ /* 0x000fc80000010000 */
[----:B------:R-:W-:-:S04]  /*2840*/  @P6 FMUL.FTZ R126, R5, R126 ;  /* 0x0000007e057e6220 */ /* 0x000fc80000410000 */
        /* <DEDUP_REMOVED lines=10> */
[----:B------:R-:W-:Y:S02]  /*28f0*/  @P2 HADD2.F32 R195, -RZ, R189.H1_H1 ;  /* 0x300000bdffc32230 */ /* 0x000fe40000004100 */
[----:B------:R-:W-:-:S03]  /*2900*/  HFMA2 R189, -RZ, RZ, 0, 0 ;  /* 0x00000000ffbd7431 */ /* 0x000fc600000001ff */
[----:B------:R-:W-:Y:S02]  /*2910*/  @P2 FMUL.FTZ R189, R195, R126 ;  /* 0x0000007ec3bd2220 */ /* 0x000fe40000410000 */
[----:B------:R-:W0:Y:S02]  /*2920*/  @P2 LDC R126, c[0x0][0x408] ;  /* 0x00010200ff7e2b82 */ /* 0x000e240000000800 */
[----:B------:R-:W-:Y:S01]  /*2930*/  FADD.FTZ R204, R127, R189 ;  /* 0x000000bd7fcc7221 */ /* 0x000fe20000010000 */
[----:B------:R-:W-:Y:S01]  /*2940*/  @P2 FFMA.FTZ R127, R198, R193, R192 ;  /* 0x000000c1c67f2223 */ /* 0x000fe200000100c0 */
[----:B------:R-:W-:-:S03]  /*2950*/  @P2 HADD2.F32 R189, -RZ, R37.H1_H1 ;  /* 0x30000025ffbd2230 */ /* 0x000fc60000004100 */
[----:B------:R-:W-:-:S04]  /*2960*/  @P2 FADD.FTZ R127, R245, -R127 ;  /* 0x8000007ff57f2221 */ /* 0x000fc80000010000 */
[----:B------:R-:W-:-:S04]  /*2970*/  @P2 FMUL.FTZ R127, R5, R127 ;  /* 0x0000007f057f2220 */ /* 0x000fc80000410000 */
[----:B------:R-:W-:-:S04]  /*2980*/  @P2 FMUL.FTZ R127, R127, R3 ;  /* 0x000000037f7f2220 */ /* 0x000fc80000410000 */
[----:B0-----:R-:W-:Y:S01]  /*2990*/  @P2 FMUL.FTZ R127, R127, R126 ;  /* 0x0000007e7f7f2220 */ /* 0x001fe20000410000 */
[----:B------:R-:W-:-:S03]  /*29a0*/  MOV R126, RZ ;  /* 0x000000ff007e7202 */ /* 0x000fc60000000f00 */
[----:B------:R-:W-:Y:S01]  /*29b0*/  @P2 FMUL.FTZ R126, R127, R189 ;  /* 0x000000bd7f7e2220 */ /* 0x000fe20000410000 */
[----:B------:R-:W-:-:S04]  /*29c0*/  LOP3.LUT P2, RZ, R21, 0xff, RZ, 0xc0, !PT ;  /* 0x000000ff15ff7812 */ /* 0x000fc8000784c0ff */
[----:B------:R-:W-:-:S09]  /*29d0*/  F2FP.F16.F32.PACK_AB R125, R126, R125 ;  /* 0x0000007d7e7d723e */ /* 0x000fd200000000ff */
[----:B------:R-:W0:Y:S01]  /*29e0*/  @P2 LDC R127, c[0x0][0x408] ;  /* 0x00010200ff7f2b82 */ /* 0x000e220000000800 */
[----:B------:R-:W-:Y:S01]  /*29f0*/  @P2 FFMA.FTZ R189, R197, R193, R192 ;  /* 0x000000c1c5bd2223 */ /* 0x000fe200000100c0 */
[----:B------:R-:W-:-:S03]  /*2a00*/  @P2 HADD2.F32 R195, -RZ, R190.H0_H0 ;  /* 0x200000beffc32230 */ /* 0x000fc60000004100 */
        /* <DEDUP_REMOVED lines=19> */
[----:B------:R-:W-:-:S03]  /*2b40*/  @P2 HADD2.F32 R190, -RZ, R190.H1_H1 ;  /* 0x300000beffbe2230 */ /* 0x000fc60000004100 */
[----:B------:R-:W-:-:S04]  /*2b50*/  @P2 FADD.FTZ R189, R233, -R189 ;  /* 0x800000bde9bd2221 */ /* 0x000fc80000010000 */
[----:B------:R-:W-:-:S04]  /*2b60*/  @P2 FMUL.FTZ R189, R5, R189 ;  /* 0x000000bd05bd2220 */ /* 0x000fc80000410000 */
[----:B------:R-:W-:-:S04]  /*2b70*/  @P2 FMUL.FTZ R189, R189, R3 ;  /* 0x00000003bdbd2220 */ /* 0x000fc80000410000 */
[----:B0-----:R-:W-:Y:S01]  /*2b80*/  @P2 FMUL.FTZ R128, R189, R128 ;  /* 0x00000080bd802220 */ /* 0x001fe20000410000 */
[----:B------:R-:W-:-:S03]  /*2b90*/  HFMA2 R189, -RZ, RZ, 0, 0 ;  /* 0x00000000ffbd7431 */ /* 0x000fc600000001ff */
[----:B------:R-:W-:Y:S01]  /*2ba0*/  @P2 FMUL.FTZ R189, R190, R128 ;  /* 0x00000080bebd2220 */ /* 0x000fe20000410000 */
[----:B------:R-:W-:Y:S01]  /*2bb0*/  @P2 FFMA.FTZ R128, R16, R193, R192 ;  /* 0x000000c110802223 */ /* 0x000fe200000100c0 */
[----:B------:R-:W-:Y:S02]  /*2bc0*/  @P2 HADD2.F32 R190, -RZ, R38.H1_H1 ;  /* 0x30000026ffbe2230 */ /* 0x000fe40000004100 */
[----:B------:R-:W-:Y:S01]  /*2bd0*/  FADD.FTZ R189, R129, R189 ;  /* 0x000000bd81bd7221 */ /* 0x000fe20000010000 */
[----:B------:R-:W-:Y:S01]  /*2be0*/  @P2 FADD.FTZ R128, R233, -R128 ;  /* 0x80000080e9802221 */ /* 0x000fe20000010000 */
[----:B------:R-:W0:Y:S03]  /*2bf0*/  @P2 LDC R129, c[0x0][0x408] ;  /* 0x00010200ff812b82 */ /* 0x000e260000000800 */
        /* <DEDUP_REMOVED lines=14> */
[----:B------:R-:W-:Y:S01]  /*2ce0*/  @P2 FMUL.FTZ R190, R205, R129 ;  /* 0x00000081cdbe2220 */ /* 0x000fe20000410000 */
[----:B------:R-:W-:Y:S01]  /*2cf0*/  @P2 HADD2.F32 R205, -RZ, R39.H0_H0 ;  /* 0x20000027ffcd2230 */ /* 0x000fe20000004100 */
        /* <DEDUP_REMOVED lines=24> */
[----:B------:R-:W-:-:S03]  /*2e80*/  @P2 HADD2.F32 R205, -RZ, R39.H1_H1 ;  /* 0x30000027ffcd2230 */ /* 0x000fc60000004100 */
        /* <DEDUP_REMOVED lines=9> */
[----:B------:R-:W-:-:S03]  /*2f20*/  @P2 FADD.FTZ R205, R244, -R205 ;  /* 0x800000cdf4cd2221 */ /* 0x000fc60000010000 */
[----:B------:R-:W2:Y:S01]  /*2f30*/  @P2 LDC R126, c[0x0][0x408] ;  /* 0x00010200ff7e2b82 */ /* 0x000ea20000000800 */
[----:B------:R-:W-:-:S04]  /*2f40*/  @P2 FMUL.FTZ R205, R5, R205 ;  /* 0x000000cd05cd2220 */ /* 0x000fc80000410000 */
[----:B------:R-:W-:-:S04]  /*2f50*/  @P2 FMUL.FTZ R205, R205, R3 ;  /* 0x00000003cdcd2220 */ /* 0x000fc80000410000 */
[----:B0-----:R-:W-:Y:S01]  /*2f60*/  @P2 FMUL.FTZ R191, R205, R191 ;  /* 0x000000bfcdbf2220 */ /* 0x001fe20000410000 */
[----:B------:R-:W-:-:S03]  /*2f70*/  HFMA2 R205, -RZ, RZ, 0, 0 ;  /* 0x00000000ffcd7431 */ /* 0x000fc600000001ff */
[----:B------:R-:W-:Y:S01]  /*2f80*/  @P2 FMUL.FTZ R205, R188, R191 ;  /* 0x000000bfbccd2220 */ /* 0x000fe20000410000 */
[----:B------:R-:W-:-:S03]  /*2f90*/  @P2 HADD2.F32 R191, -RZ, R36.H0_H0 ;  /* 0x20000024ffbf2230 */ /* 0x000fc60000004100 */
[----:B------:R-:W-:Y:S01]  /*2fa0*/  FADD.FTZ R188, R124, R205 ;  /* 0x000000cd7cbc7221 */ /* 0x000fe20000010000 */
[----:B------:R-:W-:-:S04]  /*2fb0*/  @P2 FFMA.FTZ R124, R213, R193, R192 ;  /* 0x000000c1d57c2223 */ /* 0x000fc800000100c0 */
[----:B------:R-:W-:-:S04]  /*2fc0*/  @P2 FADD.FTZ R124, R244, -R124 ;  /* 0x8000007cf47c2221 */ /* 0x000fc80000010000 */
[----:B------:R-:W-:-:S04]  /*2fd0*/  @P2 FMUL.FTZ R124, R5, R124 ;  /* 0x0000007c057c2220 */ /* 0x000fc80000410000 */
[----:B------:R-:W-:-:S04]  /*2fe0*/  @P2 FMUL.FTZ R124, R124, R3 ;  /* 0x000000037c7c2220 */ /* 0x000fc80000410000 */
[----:B--2---:R-:W-:Y:S01]  /*2ff0*/  @P2 FMUL.FTZ R126, R124, R126 ;  /* 0x0000007e7c7e2220 */ /* 0x004fe20000410000 */
[----:B------:R-:W-:-:S03]  /*3000*/  MOV R124, RZ ;  /* 0x000000ff007c7202 */ /* 0x000fc60000000f00 */
[----:B------:R-:W-:Y:S01]  /*3010*/  @P2 FMUL.FTZ R124, R126, R191 ;  /* 0x000000bf7e7c2220 */ /* 0x000fe20000410000 */
[----:B------:R-:W-:Y:S02]  /*3020*/  F2FP.F16.F32.PACK_AB R126, R128, R127 ;  /* 0x0000007f807e723e */ /* 0x000fe400000000ff */
[----:B------:R-:W-:Y:S02]  /*3030*/  F2FP.F16.F32.PACK_AB R127, R190, R129 ;  /* 0x00000081be7f723e */ /* 0x000fe400000000ff */
[----:B------:R-:W-:Y:S01]  /*3040*/  F2FP.F16.F32.PACK_AB R124, R194, R124 ;  /* 0x0000007cc27c723e */ /* 0x000fe200000000ff */
[----:B------:R-:W-:Y:S06]  /*3050*/  BRA `(.L_x_12540) ;  /* 0x0000000800347947 */ /* 0x000fec0003800000 */
.L_x_12539:
        /* <DEDUP_REMOVED lines=10> */
[----:B------:R-:W-:-:S07]  /*3100*/  @P2 FMUL.FTZ R158, R157, R3 ;  /* 0x000000039d9e2220 */ /* 0x000fce0000410000 */
[----:B------:R-:W2:Y:S01]  /*3110*/  @P2 LDC R156, c[0x0][0x408] ;  /* 0x00010200ff9c2b82 */ /* 0x000ea20000000800 */
[----:B0-----:R-:W-:Y:S01]  /*3120*/  @P2 FMUL.FTZ R159, R158, R159 ;  /* 0x0000009f9e9f2220 */ /* 0x001fe20000410000 */
[----:B------:R-:W-:-:S05]  /*3130*/  @P2 HADD2.F32 R158, -RZ, R188.H1_H1 ;  /* 0x300000bcff9e2230 */ /* 0x000fca0000004100 */
[----:B------:R-:W-:Y:S01]  /*3140*/  @P2 FMUL.FTZ R160, R158, R159 ;  /* 0x0000009f9ea02220 */ /* 0x000fe20000410000 */
[----:B------:R-:W-:Y:S01]  /*3150*/  @P2 FMUL.FTZ R159, R157, R3 ;  /* 0x000000039d9f2220 */ /* 0x000fe20000410000 */
[----:B------:R-:W-:Y:S02]  /*3160*/  @P2 HADD2.F32 R158, -RZ, R36.H1_H1 ;  /* 0x30000024ff9e2230 */ /* 0x000fe40000004100 */
[----:B------:R-:W-:Y:S01]  /*3170*/  FADD.FTZ R207, R125, R160 ;  /* 0x000000a07dcf7221 */ /* 0x000fe20000010000 */
[----:B--2---:R-:W-:Y:S02]  /*3180*/  @P2 FMUL.FTZ R159, R159, R156 ;  /* 0x0000009c9f9f2220 */ /* 0x004fe40000410000 */
[----:B------:R-:W0:Y:S02]  /*3190*/  @P6 LDC R156, c[0x0][0x408] ;  /* 0x00010200ff9c6b82 */ /* 0x000e240000000800 */
[----:B------:R-:W-:Y:S01]  /*31a0*/  @P2 FMUL.FTZ R194, R159, R158 ;  /* 0x0000009e9fc22220 */ /* 0x000fe20000410000 */
[----:B------:R-:W-:Y:S01]  /*31b0*/  FFMA.FTZ R159, R212, R193, R192 ;  /* 0x000000c1d49f7223 */ /* 0x000fe200000100c0 */
[----:B------:R-:W-:-:S03]  /*31c0*/  LOP3.LUT P2, RZ, R20, 0xff000000, RZ, 0xc0, !PT ;  /* 0xff00000014ff7812 */ /* 0x000fc6000784c0ff */
[----:B------:R-:W-:Y:S02]  /*31d0*/  FADD.FTZ R158, R248, -R159 ;  /* 0x8000009ff89e7221 */ /* 0x000fe40000010000 */
[----:B------:R-:W2:Y:S02]  /*31e0*/  @P6 LDC R159, c[0x0][0x408] ;  /* 0x00010200ff9f6b82 */ /* 0x000ea40000000800 */
[----:B------:R-:W-:-:S04]  /*31f0*/  FMUL.FTZ R158, R5, R158 ;  /* 0x0000009e059e7220 */ /* 0x000fc80000410000 */
[----:B------:R-:W-:Y:S02]  /*3200*/  @P6 FMUL.FTZ R161, R158, R3 ;  /* 0x000000039ea16220 */ /* 0x000fe40000410000 */
[----:B------:R-:W3:Y:S02]  /*3210*/  @P2 LDC R195, c[0x0][0x408] ;  /* 0x00010200ffc32b82 */ /* 0x000ee40000000800 */
[----:B0-----:R-:W-:Y:S01]  /*3220*/  @P6 FMUL.FTZ R156, R161, R156 ;  /* 0x0000009ca19c6220 */ /* 0x001fe20000410000 */
[----:B------:R-:W-:-:S05]  /*3230*/  @P6 HADD2.F32 R161, -RZ, R189.H0_H0 ;  /* 0x200000bdffa16230 */ /* 0x000fca0000004100 */
[----:B------:R-:W0:Y:S01]  /*3240*/  @P2 LDC R163, c[0x0][0x408] ;  /* 0x00010200ffa32b82 */ /* 0x000e220000000800 */
[----:B------:R-:W-:Y:S02]  /*3250*/  @P2 HADD2.F32 R189, -RZ, R189.H1_H1 ;  /* 0x300000bdffbd2230 */ /* 0x000fe40000004100 */
[----:B------:R-:W-:Y:S01]  /*3260*/  @P6 FMUL.FTZ R162, R161, R156 ;  /* 0x0000009ca1a26220 */ /* 0x000fe20000410000 */
[----:B------:R-:W-:Y:S01]  /*3270*/  @P6 FMUL.FTZ R156, R158, R3 ;  /* 0x000000039e9c6220 */ /* 0x000fe20000410000 */
[----:B------:R-:W-:Y:S02]  /*3280*/  @P6 HADD2.F32 R161, -RZ, R37.H0_H0 ;  /* 0x20000025ffa16230 */ /* 0x000fe40000004100 */
[----:B------:R-:W-:Y:S01]  /*3290*/  FADD.FTZ R206, R126, R162 ;  /* 0x000000a27ece7221 */ /* 0x000fe20000010000 */
[----:B--2---:R-:W-:Y:S01]  /*32a0*/  @P6 FMUL.FTZ R159, R156, R159 ;  /* 0x0000009f9c9f6220 */ /* 0x004fe20000410000 */
[----:B------:R-:W-:-:S03]  /*32b0*/  MOV R156, RZ ;  /* 0x000000ff009c7202 */ /* 0x000fc60000000f00 */
[----:B------:R-:W-:Y:S01]  /*32c0*/  @P6 FMUL.FTZ R156, R159, R161 ;  /* 0x000000a19f9c6220 */ /* 0x000fe20000410000 */
[----:B------:R-:W-:Y:S01]  /*32d0*/  FFMA.FTZ R159, R198, R193, R192 ;  /* 0x000000c1c69f7223 */ /* 0x000fe200000100c0 */
[----:B------:R-:W-:-:S03]  /*32e0*/  LOP3.LUT P6, RZ, R21, 0xff, RZ, 0xc0, !PT ;  /* 0x000000ff15ff7812 */ /* 0x000fc600078cc0ff */
[----:B------:R-:W-:-:S04]  /*32f0*/  FADD.FTZ R159, R245, -R159 ;  /* 0x8000009ff59f7221 */ /* 0x000fc80000010000 */
[----:B------:R-:W-:-:S04]  /*3300*/  FMUL.FTZ R159, R5, R159 ;  /* 0x0000009f059f7220 */ /* 0x000fc80000410000 */
[----:B------:R-:W-:Y:S02]  /*3310*/  @P2 FMUL.FTZ R161, R159, R3 ;  /* 0x000000039fa12220 */ /* 0x000fe40000410000 */
[----:B------:R-:W-:Y:S02]  /*3320*/  @P6 HADD2.F32 R126, -RZ, R190.H0_H0 ;  /* 0x200000beff7e6230 */ /* 0x000fe40000004100 */
[----:B---3--:R-:W-:Y:S01]  /*3330*/  @P2 FMUL.FTZ R195, R161, R195 ;  /* 0x000000c3a1c32220 */ /* 0x008fe20000410000 */
[----:B------:R-:W-:-:S03]  /*3340*/  HFMA2 R161, -RZ, RZ, 0, 0 ;  /* 0x00000000ffa17431 */ /* 0x000fc600000001ff */
[----:B------:R-:W-:Y:S01]  /*3350*/  @P2 FMUL.FTZ R161, R189, R195 ;  /* 0x000000c3bda12220 */ /* 0x000fe20000410000 */
[----:B------:R-:W-:-:S03]  /*3360*/  @P2 FMUL.FTZ R189, R159, R3 ;  /* 0x000000039fbd2220 */ /* 0x000fc60000410000 */
[----:B------:R-:W-:Y:S01]  /*3370*/  FADD.FTZ R204, R127, R161 ;  /* 0x000000a17fcc7221 */ /* 0x000fe20000010000 */
[----:B0-----:R-:W-:Y:S01]  /*3380*/  @P2 FMUL.FTZ R163, R189, R163 ;  /* 0x000000a3bda32220 */ /* 0x001fe20000410000 */
[----:B------:R-:W-:Y:S02]  /*3390*/  @P2 HADD2.F32 R189, -RZ, R37.H1_H1 ;  /* 0x30000025ffbd2230 */ /* 0x000fe40000004100 */
[----:B------:R-:W-:-:S03]  /*33a0*/  @P6 HADD2.F32 R161, -RZ, R38.H0_H0 ;  /* 0x20000026ffa16230 */ /* 0x000fc60000004100 */
[----:B------:R-:W-:Y:S01]  /*33b0*/  @P2 FMUL.FTZ R205, R163, R189 ;  /* 0x000000bda3cd2220 */ /* 0x000fe20000410000 */
[----:B------:R-:W-:Y:S01]  /*33c0*/  FFMA.FTZ R189, R197, R193, R192 ;  /* 0x000000c1c5bd7223 */ /* 0x000fe200000100c0 */
[----:B------:R-:W0:Y:S01]  /*33d0*/  @P6 LDC R163, c[0x0][0x408] ;  /* 0x00010200ffa36b82 */ /* 0x000e220000000800 */
[----:B------:R-:W-:Y:S02]  /*33e0*/  LOP3.LUT P2, RZ, R21, 0xff00, RZ, 0xc0, !PT ;  /* 0x0000ff0015ff7812 */ /* 0x000fe4000784c0ff */
[----:B------:R-:W-:-:S04]  /*33f0*/  FADD.FTZ R189, R241, -R189 ;  /* 0x800000bdf1bd7221 */ /* 0x000fc80000010000 */
[----:B------:R-:W-:Y:S01]  /*3400*/  FMUL.FTZ R160, R5, R189 ;  /* 0x000000bd05a07220 */ /* 0x000fe20000410000 */
[----:B------:R-:W-:-:S03]  /*3410*/  HFMA2 R189, -RZ, RZ, 0, 0 ;  /* 0x00000000ffbd7431 */ /* 0x000fc600000001ff */
[CC--:B------:R-:W-:Y:S01]  /*3420*/  @P6 FMUL.FTZ R125, R160.reuse, R3.reuse ;  /* 0x00000003a07d6220 */ /* 0x0c0fe20000410000 */
[----:B------:R-:W-:Y:S02]  /*3430*/  @P6 FMUL.FTZ R127, R160, R3 ;  /* 0x00000003a07f6220 */ /* 0x000fe40000410000 */
[----:B------:R-:W-:Y:S02]  /*3440*/  @P2 HADD2.F32 R190, -RZ, R190.H1_H1 ;  /* 0x300000beffbe2230 */ /* 0x000fe40000004100 */
[----:B0-----:R-:W-:Y:S01]  /*3450*/  @P6 FMUL.FTZ R163, R125, R163 ;  /* 0x000000a37da36220 */ /* 0x001fe20000410000 */
[----:B------:R-:W-:-:S03]  /*3460*/  HFMA2 R125, -RZ, RZ, 0, 0 ;  /* 0x00000000ff7d7431 */ /* 0x000fc600000001ff */
[----:B------:R-:W-:Y:S02]  /*3470*/  @P6 FMUL.FTZ R125, R126, R163 ;  /* 0x000000a37e7d6220 */ /* 0x000fe40000410000 */
[----:B------:R-:W0:Y:S02]  /*3480*/  @P6 LDC R126, c[0x0][0x408] ;  /* 0x00010200ff7e6b82 */ /* 0x000e240000000800 */
[----:B------:R-:W-:Y:S01]  /*3490*/  FADD.FTZ R195, R128, R125 ;  /* 0x0000007d80c37221 */ /* 0x000fe20000010000 */
[----:B------:R-:W-:Y:S02]  /*34a0*/  @P2 HADD2.F32 R128, -RZ, R38.H1_H1 ;  /* 0x30000026ff802230 */ /* 0x000fe40000004100 */
[----:B0-----:R-:W-:Y:S01]  /*34b0*/  @P6 FMUL.FTZ R127, R127, R126 ;  /* 0x0000007e7f7f6220 */ /* 0x001fe20000410000 */
[----:B------:R-:W-:-:S03]  /*34c0*/  MOV R126, RZ ;  /* 0x000000ff007e7202 */ /* 0x000fc60000000f00 */
[----:B------:R-:W-:Y:S01]  /*34d0*/  @P6 FMUL.FTZ R126, R127, R161 ;  /* 0x000000a17f7e6220 */ /* 0x000fe20000410000 */
[----:B------:R-:W-:Y:S01]  /*34e0*/  FFMA.FTZ R161, R16, R193, R192 ;  /* 0x000000c110a17223 */ /* 0x000fe200000100c0 */
[----:B------:R-:W0:Y:S01]  /*34f0*/  @P2 LDC R127, c[0x0][0x408] ;  /* 0x00010200ff7f2b82 */ /* 0x000e220000000800 */
[----:B------:R-:W-:Y:S02]  /*3500*/  LOP3.LUT P6, RZ, R21, 0xff0000, RZ, 0xc0, !PT ;  /* 0x00ff000015ff7812 */ /* 0x000fe400078cc0ff */
[----:B------:R-:W-:-:S04]  /*3510*/  FADD.FTZ R161, R233, -R161 ;  /* 0x800000a1e9a17221 */ /* 0x000fc80000010000 */
[----:B------:R-:W-:-:S04]  /*3520*/  FMUL.FTZ R161, R5, R161 ;  /* 0x000000a105a17220 */ /* 0x000fc80000410000 */
[----:B------:R-:W-:-:S04]  /*3530*/  @P2 FMUL.FTZ R125, R161, R3 ;  /* 0x00000003a17d2220 */ /* 0x000fc80000410000 */
[----:B0-----:R-:W-:Y:S01]  /*3540*/  @P2 FMUL.FTZ R125, R125, R127 ;  /* 0x0000007f7d7d2220 */ /* 0x001fe20000410000 */
[----:B------:R-:W-:-:S03]  /*3550*/  @P2 FMUL.FTZ R127, R161, R3 ;  /* 0x00000003a17f2220 */ /* 0x000fc60000410000 */
[----:B------:R-:W-:Y:S01]  /*3560*/  @P2 FMUL.FTZ R189, R190, R125 ;  /* 0x0000007dbebd2220 */ /* 0x000fe20000410000 */
[----:B------:R-:W-:Y:S01]  /*3570*/  HFMA2 R190, -RZ, RZ, 0, 0 ;  /* 0x00000000ffbe7431 */ /* 0x000fe200000001ff */
[----:B------:R-:W0:Y:S02]  /*3580*/  @P2 LDC R125, c[0x0][0x408] ;  /* 0x00010200ff7d2b82 */ /* 0x000e240000000800 */
[----:B------:R-:W-:Y:S01]  /*3590*/  FADD.FTZ R189, R129, R189 ;  /* 0x000000bd81bd7221 */ /* 0x000fe20000010000 */
[----:B------:R-:W-:Y:S02]  /*35a0*/  @P6 HADD2.F32 R129, -RZ, R191.H0_H0 ;  /* 0x200000bfff816230 */ /* 0x000fe40000004100 */
[----:B0-----:R-:W-:Y:S01]  /*35b0*/  @P2 FMUL.FTZ R125, R127, R125 ;  /* 0x0000007d7f7d2220 */ /* 0x001fe20000410000 */
[----:B------:R-:W-:-:S03]  /*35c0*/  MOV R127, RZ ;  /* 0x000000ff007f7202 */ /* 0x000fc60000000f00 */
[----:B------:R-:W-:Y:S01]  /*35d0*/  @P2 FMUL.FTZ R127, R125, R128 ;  /* 0x000000807d7f2220 */ /* 0x000fe20000410000 */
[----:B------:R-:W-:Y:S01]  /*35e0*/  FFMA.FTZ R128, R17, R193, R192 ;  /* 0x000000c111807223 */ /* 0x000fe200000100c0 */
[----:B------:R-:W0:Y:S01]  /*35f0*/  @P6 LDC R125, c[0x0][0x408] ;  /* 0x00010200ff7d6b82 */ /* 0x000e220000000800 */
[----:B------:R-:W-:Y:S02]  /*3600*/  ISETP.GE.U32.AND P2, PT, R20, RZ, PT ;  /* 0x000000ff1400720c */ /* 0x000fe40003f46070 */
[----:B------:R-:W-:Y:S01]  /*3610*/  FADD.FTZ R128, R232, -R128 ;  /* 0x80000080e8807221 */ /* 0x000fe20000010000 */
[----:B------:R-:W-:Y:S02]  /*3620*/  F2FP.F16.F32.PACK_AB R126, R127, R126 ;  /* 0x0000007e7f7e723e */ /* 0x000fe400000000ff */
[----:B------:R-:W-:Y:S01]  /*3630*/  ISETP.GE.U32.AND.EX P2, PT, R21, 0x1000000, PT, P2 ;  /* 0x010000001500780c */ /* 0x000fe20003f46120 */
[----:B------:R-:W-:-:S04]  /*3640*/  FMUL.FTZ R162, R5, R128 ;  /* 0x0000008005a27220 */ /* 0x000fc80000410000 */
[----:B------:R-:W-:-:S04]  /*3650*/  @P6 FMUL.FTZ R128, R162, R3 ;  /* 0x00000003a2806220 */ /* 0x000fc80000410000 */
[----:B0-----:R-:W-:Y:S01]  /*3660*/  @P6 FMUL.FTZ R125, R128, R125 ;  /* 0x0000007d807d6220 */ /* 0x001fe20000410000 */
[----:B------:R-:W-:-:S03]  /*3670*/  HFMA2 R128, -RZ, RZ, 0, 0 ;  /* 0x00000000ff807431 */ /* 0x000fc600000001ff */
[----:B------:R-:W-:Y:S01]  /*3680*/  @P6 FMUL.FTZ R128, R129, R125 ;  /* 0x0000007d81806220 */ /* 0x000fe20000410000 */
[----:B------:R-:W-:Y:S01]  /*3690*/  @P6 HADD2.F32 R129, -RZ, R39.H0_H0 ;  /* 0x20000027ff816230 */ /* 0x000fe20000004100 */
        /* <DEDUP_REMOVED lines=9> */
[----:B------:R-:W-:-:S04]  /*3730*/  FMUL.FTZ R163, R5, R129 ;  /* 0x0000008105a37220 */ /* 0x000fc80000410000 */
[----:B------:R-:W-:-:S04]  /*3740*/  @P2 FMUL.FTZ R129, R163, R3 ;  /* 0x00000003a3812220 */ /* 0x000fc80000410000 */
[----:B0-----:R-:W-:Y:S01]  /*3750*/  @P2 FMUL.FTZ R125, R129, R125 ;  /* 0x0000007d817d2220 */ /* 0x001fe20000410000 */
[----:B------:R-:W-:-:S05]  /*3760*/  @P2 HADD2.F32 R129, -RZ, R191.H1_H1 ;  /* 0x300000bfff812230 */ /* 0x000fca0000004100 */
[----:B------:R-:W-:Y:S01]  /*3770*/  @P2 FMUL.FTZ R190, R129, R125 ;  /* 0x0000007d81be2220 */ /* 0x000fe20000410000 */
[----:B------:R-:W-:Y:S01]  /*3780*/  @P2 FMUL.FTZ R129, R163, R3 ;  /* 0x00000003a3812220 */ /* 0x000fe20000410000 */
[----:B------:R-:W0:Y:S02]  /*3790*/  @P2 LDC R125, c[0x0][0x408] ;  /* 0x00010200ff7d2b82 */ /* 0x000e240000000800 */
[----:B------:R-:W-:Y:S01]  /*37a0*/  FADD.FTZ R131, R131, R190 ;  /* 0x000000be83837221 */ /* 0x000fe20000010000 */
[----:B------:R-:W-:Y:S02]  /*37b0*/  @P2 HADD2.F32 R190, -RZ, R39.H1_H1 ;  /* 0x30000027ffbe2230 */ /* 0x000fe40000004100 */
[----:B0-----:R-:W-:Y:S01]  /*37c0*/  @P2 FMUL.FTZ R125, R129, R125 ;  /* 0x0000007d817d2220 */ /* 0x001fe20000410000 */
[----:B------:R-:W-:-:S03]  /*37d0*/  MOV R129, RZ ;  /* 0x000000ff00817202 */ /* 0x000fc60000000f00 */
[----:B------:R-:W-:Y:S01]  /*37e0*/  @P2 FMUL.FTZ R129, R125, R190 ;  /* 0x000000be7d812220 */ /* 0x000fe20000410000 */
[----:B------:R-:W-:Y:S02]  /*37f0*/  LOP3.LUT P2, RZ, R20, 0xff, RZ, 0xc0, !PT ;  /* 0x000000ff14ff7812 */ /* 0x000fe4000784c0ff */
[----:B------:R-:W-:Y:S02]  /*3800*/  F2FP.F16.F32.PACK_AB R125, R205, R156 ;  /* 0x0000009ccd7d723e */ /* 0x000fe400000000ff */
[----:B------:R-:W-:Y:S01]  /*3810*/  F2FP.F16.F32.PACK_AB R127, R129, R128 ;  /* 0x00000080817f723e */ /* 0x000fe200000000ff */
[----:B------:R-:W-:Y:S01]  /*3820*/  FFMA.FTZ R128, R213, R193, R192 ;  /* 0x000000c1d5807223 */ /* 0x000fe200000100c0 */
[----:B------:R-:W-:-:S03]  /*3830*/  HFMA2 R129, -RZ, RZ, 0, 0 ;  /* 0x00000000ff817431 */ /* 0x000fc600000001ff */
[----:B------:R-:W-:-:S04]  /*3840*/  FADD.FTZ R128, R244, -R128 ;  /* 0x80000080f4807221 */ /* 0x000fc80000010000 */
[----:B------:R-:W0:Y:S01]  /*3850*/  @P2 LDC R190, c[0x0][0x408] ;  /* 0x00010200ffbe2b82 */ /* 0x000e220000000800 */
[----:B------:R-:W-:Y:S01]  /*3860*/  FMUL.FTZ R156, R5, R128 ;  /* 0x00000080059c7220 */ /* 0x000fe20000410000 */
[----:B------:R-:W-:-:S03]  /*3870*/  @P2 HADD2.F32 R188, -RZ, R188.H0_H0 ;  /* 0x200000bcffbc2230 */ /* 0x000fc60000004100 */
[----:B------:R-:W-:-:S04]  /*3880*/  @P2 FMUL.FTZ R128, R156, R3 ;  /* 0x000000039c802220 */ /* 0x000fc80000410000 */
[----:B0-----:R-:W-:-:S04]  /*3890*/  @P2 FMUL.FTZ R128, R128, R190 ;  /* 0x000000be80802220 */ /* 0x001fc80000410000 */
[----:B------:R-:W-:Y:S02]  /*38a0*/  @P2 FMUL.FTZ R129, R188, R128 ;  /* 0x00000080bc812220 */ /* 0x000fe40000410000 */
[----:B------:R-:W0:Y:S02]  /*38b0*/  @P2 LDC R128, c[0x0][0x408] ;  /* 0x00010200ff802b82 */ /* 0x000e240000000800 */
[----:B------:R-:W-:Y:S01]  /*38c0*/  FADD.FTZ R188, R124, R129 ;  /* 0x000000817cbc7221 */ /* 0x000fe20000010000 */
[----:B------:R-:W-:Y:S01]  /*38d0*/  @P2 FMUL.FTZ R124, R156, R3 ;  /* 0x000000039c7c2220 */ /* 0x000fe20000410000 */
[----:B------:R-:W-:-:S03]  /*38e0*/  @P2 HADD2.F32 R129, -RZ, R36.H0_H0 ;  /* 0x20000024ff812230 */ /* 0x000fc60000004100 */
[----:B0-----:R-:W-:Y:S01]  /*38f0*/  @P2 FMUL.FTZ R124, R124, R128 ;  /* 0x000000807c7c2220 */ /* 0x001fe20000410000 */
[----:B------:R-:W-:-:S03]  /*3900*/  MOV R128, RZ ;  /* 0x000000ff00807202 */ /* 0x000fc60000000f00 */
[----:B------:R-:W-:-:S05]  /*3910*/  @P2 FMUL.FTZ R128, R124, R129 ;  /* 0x000000817c802220 */ /* 0x000fca0000410000 */
[----:B------:R-:W-:-:S07]  /*3920*/  F2FP.F16.F32.PACK_AB R124, R194, R128 ;  /* 0x00000080c27c723e */ /* 0x000fce00000000ff */
.L_x_12540:
        /* <DEDUP_REMOVED lines=14> */
.L_x_12538:
[----:B------:R-:W-:Y:S05]  /*3a10*/  BSYNC.RECONVERGENT B2 ;  /* 0x0000000000027941 */ /* 0x000fea0003800200 */
.L_x_12537:
        /* <DEDUP_REMOVED lines=8> */
[----:B--2---:R-:W-:Y:S05]  /*3aa0*/  @!P1 BRA `(.L_x_12543) ;  /* 0x0000000800389947 */ /* 0x004fea0003800000 */
        /* <DEDUP_REMOVED lines=23> */
[----:B------:R-:W-:Y:S01]  /*3c20*/  FADD.FTZ R158, R247, -R158 ;  /* 0x8000009ef79e7221 */ /* 0x000fe20000010000 */
[----:B------:R-:W2:Y:S03]  /*3c30*/  @P3 LDC R159, c[0x0][0x408] ;  /* 0x00010200ff9f3b82 */ /* 0x000ea60000000800 */
        /* <DEDUP_REMOVED lines=115> */
[----:B------:R-:W-:Y:S01]  /*4370*/  F2FP.F16.F32.PACK_AB R132, R194, R136 ;  /* 0x00000088c284723e */ /* 0x000fe200000000ff */
[----:B------:R-:W-:Y:S06]  /*4380*/  BRA `(.L_x_12544) ;  /* 0x0000000800947947 */ /* 0x000fec0003800000 */
.L_x_12543:
        /* <DEDUP_REMOVED lines=163> */
[----:B------:R-:W-:-:S04]  /*4dc0*/  F2FP.F16.F32.PACK_AB R135, R190, R137 ;  /* 0x00000089be87723e */ /* 0x000fc800000000ff */
[----:B------:R-:W-:-:S07]  /*4dd0*/  F2FP.F16.F32.PACK_AB R132, R194, R132 ;  /* 0x00000084c284723e */ /* 0x000fce00000000ff */
.L_x_12544:
        /* <DEDUP_REMOVED lines=14> */
.L_x_12542:
[----:B------:R-:W-:Y:S05]  /*4ec0*/  BSYNC.RECONVERGENT B2 ;  /* 0x0000000000027941 */ /* 0x000fea0003800200 */
.L_x_12541:
        /* <DEDUP_REMOVED lines=119> */
[----:B------:R-:W-:-:S03]  /*5640*/  @P2 FMUL.FTZ R145, R163, R3 ;  /* 0x00000003a3912220 */ /* 0x000fc60000410000 */
[----:B------:R-:W-:Y:S02]  /*5650*/  @P3 HADD2.F32 R188, -RZ, R188.H0_H0 ;  /* 0x200000bcffbc3230 */ /* 0x000fe40000004100 */
        /* <DEDUP_REMOVED lines=10> */
[----:B------:R-:W-:Y:S01]  /*5700*/  F2FP.F16.F32.PACK_AB R141, R205, R156 ;  /* 0x0000009ccd8d723e */ /* 0x000fe200000000ff */
[----:B------:R-:W0:Y:S03]  /*5710*/  @P3 LDC R190, c[0x0][0x408] ;  /* 0x00010200ffbe3b82 */ /* 0x000e260000000800 */
[----:B------:R-:W-:Y:S01]  /*5720*/  F2FP.F16.F32.PACK_AB R143, R145, R144 ;  /* 0x00000090918f723e */ /* 0x000fe200000000ff */
        /* <DEDUP_REMOVED lines=16> */
.L_x_12547:
        /* <DEDUP_REMOVED lines=47> */
[----:B------:R-:W-:Y:S02]  /*5b20*/  @P3 HADD2.F32 R188, -RZ, R188.H0_H0 ;  /* 0x200000bcffbc3230 */ /* 0x000fe40000004100 */
        /* <DEDUP_REMOVED lines=15> */
[----:B------:R-:W-:Y:S02]  /*5c20*/  F2FP.F16.F32.PACK_AB R141, R143, R141 ;  /* 0x0000008d8f8d723e */ /* 0x000fe400000000ff */
[----:B------:R-:W0:Y:S07]  /*5c30*/  @P3 LDC R143, c[0x0][0x408] ;  /* 0x00010200ff8f3b82 */ /* 0x000e2e0000000800 */
[----:B------:R-:W-:Y:S01]  /*5c40*/  @P2 FFMA.FTZ R189, R8, R193, R192 ;  /* 0x000000c108bd2223 */ /* 0x000fe200000100c0 */
[----:B------:R-:W2:Y:S01]  /*5c50*/  @P2 LDC R142, c[0x0][0x408] ;  /* 0x00010200ff8e2b82 */ /* 0x000ea20000000800 */
[----:B------:R-:W-:-:S02]  /*5c60*/  @P2 HADD2.F32 R195, -RZ, R190.H0_H0 ;  /* 0x200000beffc32230 */ /* 0x000fc40000004100 */
[----:B------:R-:W-:-:S04]  /*5c70*/  @P2 FADD.FTZ R189, R239, -R189 ;  /* 0x800000bdefbd2221 */ /* 0x000fc80000010000 */
[----:B------:R-:W-:-:S04]  /*5c80*/  @P2 FMUL.FTZ R189, R5, R189 ;  /* 0x000000bd05bd2220 */ /* 0x000fc80000410000 */
[----:B------:R-:W-:-:S04]  /*5c90*/  @P2 FMUL.FTZ R189, R189, R3 ;  /* 0x00000003bdbd2220 */ /* 0x000fc80000410000 */
[----:B--2---:R-:W-:Y:S01]  /*5ca0*/  @P2 FMUL.FTZ R142, R189, R142 ;  /* 0x0000008ebd8e2220 */ /* 0x004fe20000410000 */
[----:B------:R-:W-:-:S03]  /*5cb0*/  HFMA2 R189, -RZ, RZ, 0, 0 ;  /* 0x00000000ffbd7431 */ /* 0x000fc600000001ff */
[----:B------:R-:W-:Y:S02]  /*5cc0*/  @P2 FMUL.FTZ R189, R195, R142 ;  /* 0x0000008ec3bd2220 */ /* 0x000fe40000410000 */
[----:B------:R-:W2:Y:S02]  /*5cd0*/  @P2 LDC R142, c[0x0][0x408] ;  /* 0x00010200ff8e2b82 */ /* 0x000ea40000000800 */
[----:B------:R-:W-:Y:S01]  /*5ce0*/  FADD.FTZ R195, R144, R189 ;  /* 0x000000bd90c37221 */ /* 0x000fe20000010000 */
[----:B------:R-:W-:Y:S01]  /*5cf0*/  @P2 FFMA.FTZ R144, R8, R193, R192 ;  /* 0x000000c108902223 */ /* 0x000fe200000100c0 */
[----:B------:R-:W-:-:S03]  /*5d00*/  @P2 HADD2.F32 R189, -RZ, R54.H0_H0 ;  /* 0x20000036ffbd2230 */ /* 0x000fc60000004100 */
[----:B------:R-:W-:-:S04]  /*5d10*/  @P2 FADD.FTZ R144, R239, -R144 ;  /* 0x80000090ef902221 */ /* 0x000fc80000010000 */
[----:B------:R-:W-:-:S04]  /*5d20*/  @P2 FMUL.FTZ R144, R5, R144 ;  /* 0x0000009005902220 */ /* 0x000fc80000410000 */
[----:B------:R-:W-:-:S04]  /*5d30*/  @P2 FMUL.FTZ R144, R144, R3 ;  /* 0x0000000390902220 */ /* 0x000fc80000410000 */
[----:B--2---:R-:W-:Y:S01]  /*5d40*/  @P2 FMUL.FTZ R144, R144, R142 ;  /* 0x0000008e90902220 */ /* 0x004fe20000410000 */
[----:B------:R-:W-:-:S03]  /*5d50*/  MOV R142, RZ ;  /* 0x000000ff008e7202 */ /* 0x000fc60000000f00 */
[----:B------:R-:W-:Y:S01]  /*5d60*/  @P2 FMUL.FTZ R142, R144, R189 ;  /* 0x000000bd908e2220 */ /* 0x000fe20000410000 */
[----:B------:R-:W-:-:S13]  /*5d70*/  LOP3.LUT P2, RZ, R23, 0xff00, RZ, 0xc0, !PT ;  /* 0x0000ff0017ff7812 */ /* 0x000fda000784c0ff */
[----:B------:R-:W2:Y:S01]  /*5d80*/  @P2 LDC R144, c[0x0][0x408] ;  /* 0x00010200ff902b82 */ /* 0x000ea20000000800 */
[----:B------:R-:W-:Y:S01]  /*5d90*/  @P2 FFMA.FTZ R189, R10, R193, R192 ;  /* 0x000000c10abd2223 */ /* 0x000fe200000100c0 */
[----:B------:R-:W-:-:S03]  /*5da0*/  @P2 HADD2.F32 R190, -RZ, R190.H1_H1 ;  /* 0x300000beffbe2230 */ /* 0x000fc60000004100 */
[----:B------:R-:W-:-:S04]  /*5db0*/  @P2 FADD.FTZ R189, R236, -R189 ;  /* 0x800000bdecbd2221 */ /* 0x000fc80000010000 */
[----:B------:R-:W-:-:S04]  /*5dc0*/  @P2 FMUL.FTZ R189, R5, R189 ;  /* 0x000000bd05bd2220 */ /* 0x000fc80000410000 */
[----:B------:R-:W-:-:S04]  /*5dd0*/  @P2 FMUL.FTZ R189, R189, R3 ;  /* 0x00000003bdbd2220 */ /* 0x000fc80000410000 */
[----:B--2---:R-:W-:Y:S01]  /*5de0*/  @P2 FMUL.FTZ R144, R189, R144 ;  /* 0x00000090bd902220 */ /* 0x004fe20000410000 */
[----:B------:R-:W-:-:S03]  /*5df0*/  HFMA2 R189, -RZ, RZ, 0, 0 ;  /* 0x00000000ffbd7431 */ /* 0x000fc600000001ff */
[----:B------:R-:W-:Y:S01]  /*5e00*/  @P2 FMUL.FTZ R189, R190, R144 ;  /* 0x00000090bebd2220 */ /* 0x000fe20000410000 */
[----:B------:R-:W-:Y:S01]  /*5e10*/  @P2 FFMA.FTZ R144, R10, R193, R192 ;  /* 0x000000c10a902223 */ /* 0x000fe200000100c0 */
[----:B------:R-:W-:Y:S02]  /*5e20*/  @P2 HADD2.F32 R190, -RZ, R54.H1_H1 ;  /* 0x30000036ffbe2230 */ /* 0x000fe40000004100 */
[----:B------:R-:W-:Y:S01]  /*5e30*/  FADD.FTZ R189, R145, R189 ;  /* 0x000000bd91bd7221 */ /* 0x000fe20000010000 */
[----:B------:R-:W-:Y:S01]  /*5e40*/  @P2 FADD.FTZ R144, R236, -R144 ;  /* 0x80000090ec902221 */ /* 0x000fe20000010000 */
[----:B------:R-:W2:Y:S03]  /*5e50*/  @P2 LDC R145, c[0x0][0x408] ;  /* 0x00010200ff912b82 */ /* 0x000ea60000000800 */
[----:B------:R-:W-:-:S04]  /*5e60*/  @P2 FMUL.FTZ R144, R5, R144 ;  /* 0x0000009005902220 */ /* 0x000fc80000410000 */
[----:B------:R-:W-:-:S04]  /*5e70*/  @P2 FMUL.FTZ R144, R144, R3 ;  /* 0x0000000390902220 */ /* 0x000fc80000410000 */
[----:B--2---:R-:W-:Y:S01]  /*5e80*/  @P2 FMUL.FTZ R145, R144, R145 ;  /* 0x0000009190912220 */ /* 0x004fe20000410000 */
[----:B------:R-:W-:-:S03]  /*5e90*/  MOV R144, RZ ;  /* 0x000000ff00907202 */ /* 0x000fc60000000f00 */
[----:B------:R-:W-:Y:S01]  /*5ea0*/  @P2 FMUL.FTZ R144, R145, R190 ;  /* 0x000000be91902220 */ /* 0x000fe20000410000 */
[----:B------:R-:W-:-:S04]  /*5eb0*/  LOP3.LUT P2, RZ, R23, 0xff0000, RZ, 0xc0, !PT ;  /* 0x00ff000017ff7812 */ /* 0x000fc8000784c0ff */
[----:B------:R-:W-:-:S09]  /*5ec0*/  F2FP.F16.F32.PACK_AB R142, R144, R142 ;  /* 0x0000008e908e723e */ /* 0x000fd200000000ff */
[----:B------:R-:W2:Y:S01]  /*5ed0*/  @P2 LDC R145, c[0x0][0x408] ;  /* 0x00010200ff912b82 */ /* 0x000ea20000000800 */
[----:B------:R-:W-:Y:S01]  /*5ee0*/  @P2 FFMA.FTZ R190, R12, R193, R192 ;  /* 0x000000c10cbe2223 */ /* 0x000fe200000100c0 */
[----:B------:R-:W-:-:S03]  /*5ef0*/  @P2 HADD2.F32 R205, -RZ, R191.H0_H0 ;  /* 0x200000bfffcd2230 */ /* 0x000fc60000004100 */
[----:B------:R-:W-:-:S04]  /*5f00*/  @P2 FADD.FTZ R190, R230, -R190 ;  /* 0x800000bee6be2221 */ /* 0x000fc80000010000 */
[----:B------:R-:W-:-:S04]  /*5f10*/  @P2 FMUL.FTZ R190, R5, R190 ;  /* 0x000000be05be2220 */ /* 0x000fc80000410000 */
[----:B------:R-:W-:-:S04]  /*5f20*/  @P2 FMUL.FTZ R190, R190, R3 ;  /* 0x00000003bebe2220 */ /* 0x000fc80000410000 */
[----:B--2---:R-:W-:Y:S01]  /*5f30*/  @P2 FMUL.FTZ R145, R190, R145 ;  /* 0x00000091be912220 */ /* 0x004fe20000410000 */
[----:B------:R-:W-:-:S03]  /*5f40*/  HFMA2 R190, -RZ, RZ, 0, 0 ;  /* 0x00000000ffbe7431 */ /* 0x000fc600000001ff */
[----:B------:R-:W-:Y:S01]  /*5f50*/  @P2 FMUL.FTZ R190, R205, R145 ;  /* 0x00000091cdbe2220 */ /* 0x000fe20000410000 */
[----:B------:R-:W-:Y:S01]  /*5f60*/  @P2 HADD2.F32 R205, -RZ, R55.H0_H0 ;  /* 0x20000037ffcd2230 */ /* 0x000fe20000004100 */
[----:B------:R-:W2:Y:S02]  /*5f70*/  @P2 LDC R145, c[0x0][0x408] ;  /* 0x00010200ff912b82 */ /* 0x000ea40000000800 */
        /* <DEDUP_REMOVED lines=8> */
[----:B------:R-:W-:-:S04]  /*6000*/  ISETP.GE.U32.AND P2, PT, R22, RZ, PT ;  /* 0x000000ff1600720c */ /* 0x000fc80003f46070 */
[----:B------:R-:W-:-:S13]  /*6010*/  ISETP.GE.U32.AND.EX P2, PT, R23, 0x1000000, PT, P2 ;  /* 0x010000001700780c */ /* 0x000fda0003f46120 */
        /* <DEDUP_REMOVED lines=10> */
[----:B------:R-:W2:Y:S02]  /*60c0*/  @P2 LDC R191, c[0x0][0x408] ;  /* 0x00010200ffbf2b82 */ /* 0x000ea40000000800 */
[----:B------:R-:W-:Y:S01]  /*60d0*/  FADD.FTZ R147, R147, R205 ;  /* 0x000000cd93937221 */ /* 0x000fe20000010000 */
[----:B------:R-:W-:Y:S01]  /*60e0*/  @P2 FADD.FTZ R190, R221, -R190 ;  /* 0x800000beddbe2221 */ /* 0x000fe20000010000 */
[----:B------:R-:W-:-:S03]  /*60f0*/  @P2 HADD2.F32 R205, -RZ, R55.H1_H1 ;  /* 0x30000037ffcd2230 */ /* 0x000fc60000004100 */
[----:B------:R-:W-:-:S04]  /*6100*/  @P2 FMUL.FTZ R190, R5, R190 ;  /* 0x000000be05be2220 */ /* 0x000fc80000410000 */
[----:B------:R-:W-:-:S04]  /*6110*/  @P2 FMUL.FTZ R190, R190, R3 ;  /* 0x00000003bebe2220 */ /* 0x000fc80000410000 */
[----:B--2---:R-:W-:Y:S01]  /*6120*/  @P2 FMUL.FTZ R191, R190, R191 ;  /* 0x000000bfbebf2220 */ /* 0x004fe20000410000 */
[----:B------:R-:W-:-:S03]  /*6130*/  MOV R190, RZ ;  /* 0x000000ff00be7202 */ /* 0x000fc60000000f00 */
[----:B------:R-:W-:Y:S01]  /*6140*/  @P2 FMUL.FTZ R190, R191, R205 ;  /* 0x000000cdbfbe2220 */ /* 0x000fe20000410000 */
[----:B------:R-:W-:Y:S01]  /*6150*/  @P3 FFMA.FTZ R205, R218, R193, R192 ;  /* 0x000000c1dacd3223 */ /* 0x000fe200000100c0 */
[----:B------:R-:W2:Y:S03]  /*6160*/  @P3 LDC R191, c[0x0][0x408] ;  /* 0x00010200ffbf3b82 */ /* 0x000ea60000000800 */
[----:B------:R-:W-:-:S04]  /*6170*/  @P3 FADD.FTZ R205, R252, -R205 ;  /* 0x800000cdfccd3221 */ /* 0x000fc80000010000 */
[----:B------:R-:W-:-:S04]  /*6180*/  @P3 FMUL.FTZ R205, R5, R205 ;  /* 0x000000cd05cd3220 */ /* 0x000fc80000410000 */
[----:B------:R-:W-:-:S04]  /*6190*/  @P3 FMUL.FTZ R205, R205, R3 ;  /* 0x00000003cdcd3220 */ /* 0x000fc80000410000 */
[----:B--2---:R-:W-:Y:S01]  /*61a0*/  @P3 FMUL.FTZ R191, R205, R191 ;  /* 0x000000bfcdbf3220 */ /* 0x004fe20000410000 */
        /* <DEDUP_REMOVED lines=11> */
[----:B------:R-:W-:-:S04]  /*6260*/  F2FP.F16.F32.PACK_AB R143, R190, R145 ;  /* 0x00000091be8f723e */ /* 0x000fc800000000ff */
[----:B------:R-:W-:-:S07]  /*6270*/  F2FP.F16.F32.PACK_AB R140, R194, R140 ;  /* 0x0000008cc28c723e */ /* 0x000fce00000000ff */
.L_x_12548:
        /* <DEDUP_REMOVED lines=14> */
.L_x_12546:
[----:B------:R-:W-:Y:S05]  /*6360*/  BSYNC.RECONVERGENT B2 ;  /* 0x0000000000027941 */ /* 0x000fea0003800200 */
.L_x_12545:
[----:B------:R-:W-:Y:S05]  /*6370*/  @!P5 BRA `(.L_x_12549) ;  /* 0x00000064005cd947 */ /* 0x000fea0003800000 */
[----:B------:R-:W0:Y:S01]  /*6380*/  LDC.64 R188, c[0x0][0x390] ;  /* 0x0000e400ffbc7b82 */ /* 0x000e220000000a00 */
[----:B-1----:R1:W5:Y:S04]  /*6390*/  LDL R227, [R1+0x4] ;  /* 0x0000040001e37983 */ /* 0x0023680000100800 */
        /* <DEDUP_REMOVED lines=15> */
[----:B------:R-:W-:-:S07]  /*6490*/  @P2 FMUL.FTZ R158, R157, R3 ;  /* 0x000000039d9e2220 */ /* 0x000fce0000410000 */
[----:B------:R-:W1:Y:S01]  /*64a0*/  @P2 LDC R156, c[0x0][0x408] ;  /* 0x00010200ff9c2b82 */ /* 0x000e620000000800 */
[----:B0-----:R-:W-:Y:S01]  /*64b0*/  @P2 FMUL.FTZ R159, R158, R159 ;  /* 0x0000009f9e9f2220 */ /* 0x001fe20000410000 */
[----:B------:R-:W-:-:S05]  /*64c0*/  @P2 HADD2.F32 R158, -RZ, R188.H1_H1 ;  /* 0x300000bcff9e2230 */ /* 0x000fca0000004100 */
[----:B------:R-:W-:Y:S01]  /*64d0*/  @P2 FMUL.FTZ R160, R158, R159 ;  /* 0x0000009f9ea02220 */ /* 0x000fe20000410000 */
[----:B------:R-:W-:-:S03]  /*64e0*/  @P2 FMUL.FTZ R159, R157, R3 ;  /* 0x000000039d9f2220 */ /* 0x000fc60000410000 */
[----:B------:R-:W-:Y:S01]  /*64f0*/  FADD.FTZ R217, R149, R160 ;  /* 0x000000a095d97221 */ /* 0x000fe20000010000 */
[----:B-1----:R-:W-:Y:S01]  /*6500*/  @P2 FMUL.FTZ R161, R159, R156 ;  /* 0x0000009c9fa12220 */ /* 0x002fe20000410000 */
[----:B------:R-:W-:Y:S01]  /*6510*/  @P2 HADD2.F32 R156, -RZ, R60.H1_H1 ;  /* 0x3000003cff9c2230 */ /* 0x000fe20000004100 */
[----:B------:R-:W0:Y:S04]  /*6520*/  @P3 LDC R159, c[0x0][0x408] ;  /* 0x00010200ff9f3b82 */ /* 0x000e280000000800 */
[----:B------:R-:W-:Y:S01]  /*6530*/  @P2 FMUL.FTZ R194, R161, R156 ;  /* 0x0000009ca1c22220 */ /* 0x000fe20000410000 */
[----:B------:R-:W-:Y:S01]  /*6540*/  FFMA.FTZ R161, R202, R193, R192 ;  /* 0x000000c1caa17223 */ /* 0x000fe200000100c0 */
[----:B------:R-:W-:Y:S02]  /*6550*/  LOP3.LUT P2, RZ, R200, 0xff000000, RZ, 0xc0, !PT ;  /* 0xff000000c8ff7812 */ /* 0x000fe4000784c0ff */
[----:B------:R-:W1:Y:S01]  /*6560*/  @P3 LDC R156, c[0x0][0x408] ;  /* 0x00010200ff9c3b82 */ /* 0x000e620000000800 */
[----:B------:R-:W-:Y:S01]  /*6570*/  FADD.FTZ R158, R234, -R161 ;  /* 0x800000a1ea9e7221 */ /* 0x000fe20000010000 */
[----:B------:R-:W-:-:S03]  /*6580*/  HFMA2 R161, -RZ, RZ, 0, 0 ;  /* 0x00000000ffa17431 */ /* 0x000fc600000001ff */
[----:B------:R-:W-:-:S04]  /*6590*/  FMUL.FTZ R158, R5, R158 ;  /* 0x0000009e059e7220 */ /* 0x000fc80000410000 */
[----:B------:R-:W-:Y:S02]  /*65a0*/  @P3 FMUL.FTZ R162, R158, R3 ;  /* 0x000000039ea23220 */ /* 0x000fe40000410000 */
[----:B------:R-:W2:Y:S02]  /*65b0*/  @P2 LDC R163, c[0x0][0x408] ;  /* 0x00010200ffa32b82 */ /* 0x000ea40000000800 */
[----:B0-----:R-:W-:Y:S01]  /*65c0*/  @P3 FMUL.FTZ R159, R162, R159 ;  /* 0x0000009fa29f3220 */ /* 0x001fe20000410000 */
[--C-:B------:R-:W-:Y:S02]  /*65d0*/  @P3 HADD2.F32 R162, -RZ, R189.reuse.H0_H0 ;  /* 0x200000bdffa23230 */ /* 0x100fe40000004100 */
[----:B------:R-:W-:-:S03]  /*65e0*/  @P2 HADD2.F32 R189, -RZ, R189.H1_H1 ;  /* 0x300000bdffbd2230 */ /* 0x000fc60000004100 */
[----:B------:R-:W-:Y:S01]  /*65f0*/  @P3 FMUL.FTZ R161, R162, R159 ;  /* 0x0000009fa2a13220 */ /* 0x000fe20000410000 */
[----:B------:R-:W-:Y:S01]  /*6600*/  @P3 FMUL.FTZ R159, R158, R3 ;  /* 0x000000039e9f3220 */ /* 0x000fe20000410000 */
[----:B------:R-:W0:Y:S02]  /*6610*/  @P2 LDC R162, c[0x0][0x408] ;  /* 0x00010200ffa22b82 */ /* 0x000e240000000800 */
[----:B------:R-:W-:Y:S01]  /*6620*/  FADD.FTZ R207, R150, R161 ;  /* 0x000000a196cf7221 */ /* 0x000fe20000010000 */
[----:B-1----:R-:W-:Y:S01]  /*6630*/  @P3 FMUL.FTZ R156, R159, R156 ;  /* 0x0000009c9f9c3220 */ /* 0x002fe20000410000 */
[----:B------:R-:W-:-:S05]  /*6640*/  @P3 HADD2.F32 R159, -RZ, R61.H0_H0 ;  /* 0x2000003dff9f3230 */ /* 0x000fca0000004100 */
[----:B------:R-:W-:Y:S01]  /*6650*/  @P3 FMUL.FTZ R204, R156, R159 ;  /* 0x0000009f9ccc3220 */ /* 0x000fe20000410000 */
[----:B------:R-:W-:Y:S01]  /*6660*/  FFMA.FTZ R159, R4, R193, R192 ;  /* 0x000000c1049f7223 */ /* 0x000fe200000100c0 */
[----:B------:R-:W-:-:S03]  /*6670*/  LOP3.LUT P3, RZ, R201, 0xff, RZ, 0xc0, !PT ;  /* 0x000000ffc9ff7812 */ /* 0x000fc6000786c0ff */
[----:B------:R-:W-:-:S04]  /*6680*/  FADD.FTZ R159, R229, -R159 ;  /* 0x8000009fe59f7221 */ /* 0x000fc80000010000 */
[----:B------:R-:W-:-:S04]  /*6690*/  FMUL.FTZ R159, R5, R159 ;  /* 0x0000009f059f7220 */ /* 0x000fc80000410000 */
[----:B------:R-:W-:Y:S02]  /*66a0*/  @P2 FMUL.FTZ R156, R159, R3 ;  /* 0x000000039f9c2220 */ /* 0x000fe40000410000 */
[----:B------:R-:W-:Y:S02]  /*66b0*/  @P3 HADD2.F32 R150, -RZ, R190.H0_H0 ;  /* 0x200000beff963230 */ /* 0x000fe40000004100 */
[----:B--2---:R-:W-:Y:S01]  /*66c0*/  @P2 FMUL.FTZ R163, R156, R163 ;  /* 0x000000a39ca32220 */ /* 0x004fe20000410000 */
[----:B------:R-:W-:-:S03]  /*66d0*/  MOV R156, RZ ;  /* 0x000000ff009c7202 */ /* 0x000fc60000000f00 */
[----:B------:R-:W-:Y:S01]  /*66e0*/  @P2 FMUL.FTZ R156, R189, R163 ;  /* 0x000000a3bd9c2220 */ /* 0x000fe20000410000 */
[----:B------:R-:W-:Y:S01]  /*66f0*/  @P2 FMUL.FTZ R163, R159, R3 ;  /* 0x000000039fa32220 */ /* 0x000fe20000410000 */
[----:B------:R-:W-:Y:S02]  /*6700*/  HFMA2 R189, -RZ, RZ, 0, 0 ;  /* 0x00000000ffbd7431 */ /* 0x000fe400000001ff */
        /* <DEDUP_REMOVED lines=9> */
[----:B------:R-:W-:-:S04]  /*67a0*/  FMUL.FTZ R160, R5, R163 ;  /* 0x000000a305a07220 */ /* 0x000fc80000410000 */
        /* <DEDUP_REMOVED lines=17> */
[----:B------:R-:W-:-:S03]  /*68c0*/  HFMA2 R156, -RZ, RZ, 0, 0 ;  /* 0x00000000ff9c7431 */ /* 0x000fc600000001ff */
[----:B------:R-:W-:-:S04]  /*68d0*/  @P2 FMUL.FTZ R149, R161, R3 ;  /* 0x00000003a1952220 */ /* 0x000fc80000410000 */
[----:B0-----:R-:W-:Y:S01]  /*68e0*/  @P2 FMUL.FTZ R149, R149, R151 ;  /* 0x0000009795952220 */ /* 0x001fe20000410000 */
[----:B------:R-:W-:-:S03]  /*68f0*/  @P2 FMUL.FTZ R151, R161, R3 ;  /* 0x00000003a1972220 */ /* 0x000fc60000410000 */
[----:B------:R-:W-:Y:S02]  /*6900*/  @P2 FMUL.FTZ R189, R190, R149 ;  /* 0x00000095bebd2220 */ /* 0x000fe40000410000 */
        /* <DEDUP_REMOVED lines=24> */
[-CC-:B------:R-:W-:Y:S01]  /*6a90*/  FFMA.FTZ R149, R227, R193.reuse, R192.reuse ;  /* 0x000000c1e3957223 */ /* 0x180fe200000100c0 */
[----:B------:R-:W-:Y:S02]  /*6aa0*/  @P2 HADD2.F32 R153, -RZ, R191.H1_H1 ;  /* 0x300000bfff992230 */ /* 0x000fe40000004100 */
[----:B------:R-:W-:Y:S01]  /*6ab0*/  FFMA.FTZ R192, R220, R193, R192 ;  /* 0x000000c1dcc07223 */ /* 0x000fe200000100c0 */
[----:B------:R-:W-:-:S03]  /*6ac0*/  FADD.FTZ R149, R226, -R149 ;  /* 0x80000095e2957221 */ /* 0x000fc60000010000 */
[----:B------:R-:W-:Y:S01]  /*6ad0*/  FADD.FTZ R192, R238, -R192 ;  /* 0x800000c0eec07221 */ /* 0x000fe20000010000 */
[----:B------:R-:W-:-:S04]  /*6ae0*/  FMUL.FTZ R163, R5, R149 ;  /* 0x0000009505a37220 */ /* 0x000fc80000410000 */
[----:B------:R-:W-:-:S04]  /*6af0*/  FMUL.FTZ R149, R163, R3 ;  /* 0x00000003a3957220 */ /* 0x000fc80000410000 */
[----:B------:R-:W-:-:S04]  /*6b00*/  FMUL.FTZ R149, R149, UR14 ;  /* 0x0000000e95957c20 */ /* 0x000fc80008410000 */
[----:B------:R-:W-:Y:S01]  /*6b10*/  @P2 FMUL.FTZ R156, R149, R153 ;  /* 0x00000099959c2220 */ /* 0x000fe20000410000 */
[----:B------:R-:W-:-:S03]  /*6b20*/  MOV R153, RZ ;  /* 0x000000ff00997202 */ /* 0x000fc60000000f00 */
[----:B------:R-:W-:Y:S01]  /*6b30*/  FADD.FTZ R155, R155, R156 ;  /* 0x0000009c9b9b7221 */ /* 0x000fe20000010000 */
[----:B------:R-:W-:-:S05]  /*6b40*/  @P2 HADD2.F32 R156, -RZ, R63.H1_H1 ;  /* 0x3000003fff9c2230 */ /* 0x000fca0000004100 */
[----:B------:R-:W-:Y:S01]  /*6b50*/  @P2 FMUL.FTZ R153, R149, R156 ;  /* 0x0000009c95992220 */ /* 0x000fe20000410000 */
[----:B------:R-:W-:Y:S01]  /*6b60*/  LOP3.LUT P2, RZ, R200, 0xff, RZ, 0xc0, !PT ;  /* 0x000000ffc8ff7812 */ /* 0x000fe2000784c0ff */
[----:B------:R-:W-:-:S03]  /*6b70*/  FMUL.FTZ R156, R5, R192 ;  /* 0x000000c0059c7220 */ /* 0x000fc60000410000 */
[----:B------:R-:W-:-:S09]  /*6b80*/  F2FP.F16.F32.PACK_AB R151, R153, R152 ;  /* 0x000000989997723e */ /* 0x000fd200000000ff */
[CC--:B------:R-:W-:Y:S01]  /*6b90*/  @P2 FMUL.FTZ R149, R156.reuse, R3.reuse ;  /* 0x000000039c952220 */ /* 0x0c0fe20000410000 */
[----:B------:R-:W-:Y:S02]  /*6ba0*/  @P2 HADD2.F32 R5, -RZ, R188.H0_H0 ;  /* 0x200000bcff052230 */ /* 0x000fe40000004100 */
[----:B------:R-:W-:Y:S01]  /*6bb0*/  @P2 FMUL.FTZ R3, R156, R3 ;  /* 0x000000039c032220 */ /* 0x000fe20000410000 */
[----:B------:R-:W-:Y:S01]  /*6bc0*/  @P2 FMUL.FTZ R188, R149, UR14 ;  /* 0x0000000e95bc2c20 */ /* 0x000fe20008410000 */
[----:B------:R-:W-:-:S03]  /*6bd0*/  HFMA2 R149, -RZ, RZ, 0, 0 ;  /* 0x00000000ff957431 */ /* 0x000fc600000001ff */
[----:B------:R-:W-:Y:S01]  /*6be0*/  @P2 FMUL.FTZ R149, R5, R188 ;  /* 0x000000bc05952220 */ /* 0x000fe20000410000 */
[----:B------:R-:W-:Y:S01]  /*6bf0*/  @P2 HADD2.F32 R188, -RZ, R60.H0_H0 ;  /* 0x2000003cffbc2230 */ /* 0x000fe20000004100 */
[----:B------:R-:W0:Y:S02]  /*6c00*/  @P2 LDC R5, c[0x0][0x408] ;  /* 0x00010200ff052b82 */ /* 0x000e240000000800 */
[----:B0-----:R-:W-:Y:S01]  /*6c10*/  @P2 FMUL.FTZ R3, R3, R5 ;  /* 0x0000000503032220 */ /* 0x001fe20000410000 */
[----:B------:R-:W-:-:S03]  /*6c20*/  MOV R5, RZ ;  /* 0x000000ff00057202 */ /* 0x000fc60000000f00 */
[----:B------:R-:W-:Y:S01]  /*6c30*/  @P2 FMUL.FTZ R5, R3, R188 ;  /* 0x000000bc03052220 */ /* 0x000fe20000410000 */
[----:B------:R-:W-:Y:S01]  /*6c40*/  FADD.FTZ R3, R148, R149 ;  /* 0x0000009594037221 */ /* 0x000fe20000010000 */
[----:B------:R-:W-:-:S03]  /*6c50*/  F2FP.F16.F32.PACK_AB R149, R205, R204 ;  /* 0x000000cccd95723e */ /* 0x000fc600000000ff */
[----:B------:R-:W-:Y:S01]  /*6c60*/  F2FP.F16.F32.PACK_AB R148, R194, R5 ;  /* 0x00000005c294723e */ /* 0x000fe200000000ff */
[----:B------:R-:W-:Y:S06]  /*6c70*/  BRA `(.L_x_12551) ;  /* 0x0000000800747947 */ /* 0x000fec0003800000 */
.L_x_12550:
[C---:B------:R-:W-:Y:S01]  /*6c80*/  LOP3.LUT P2, RZ, R200.reuse, 0xff00, RZ, 0xc0, !PT ;  /* 0x0000ff00c8ff7812 */ /* 0x040fe2000784c0ff */
[----:B------:R-:W-:Y:S01]  /*6c90*/  HFMA2 R204, -RZ, RZ, 0, 0 ;  /* 0x00000000ffcc7431 */ /* 0x000fe200000001ff */
[----:B------:R-:W-:-:S11]  /*6ca0*/  LOP3.LUT P3, RZ, R200, 0xff0000, RZ, 0xc0, !PT ;  /* 0x00ff0000c8ff7812 */ /* 0x000fd6000786c0ff */
[----:B------:R-:W0:Y:S01]  /*6cb0*/  @P2 LDC R194, c[0x0][0x408] ;  /* 0x00010200ffc22b82 */ /* 0x000e220000000800 */
[----:B------:R-:W-:-:S04]  /*6cc0*/  @P2 FFMA.FTZ R195, R203, R193, R192 ;  /* 0x000000c1cbc32223 */ /* 0x000fc800000100c0 */
[----:B------:R-:W-:-:S04]  /*6cd0*/  @P2 FADD.FTZ R195, R235, -R195 ;  /* 0x800000c3ebc32221 */ /* 0x000fc80000010000 */
[----:B-----5:R-:W-:-:S04]  /*6ce0*/  @P2 FMUL.FTZ R195, R5, R195 ;  /* 0x000000c305c32220 */ /* 0x020fc80000410000 */
[----:B------:R-:W-:-:S04]  /*6cf0*/  @P2 FMUL.FTZ R195, R3, R195 ;  /* 0x000000c303c32220 */ /* 0x000fc80000410000 */
[----:B0-----:R-:W-:Y:S01]  /*6d00*/  @P2 FMUL.FTZ R194, R195, R194 ;  /* 0x000000c2c3c22220 */ /* 0x001fe20000410000 */
[----:B------:R-:W-:-:S05]  /*6d10*/  @P2 HADD2.F32 R195, -RZ, R188.H1_H1 ;  /* 0x300000bcffc32230 */ /* 0x000fca0000004100 */
[----:B------:R-:W-:Y:S01]  /*6d20*/  @P2 FMUL.FTZ R204, R195, R194 ;  /* 0x000000c2c3cc2220 */ /* 0x000fe20000410000 */
[----:B------:R-:W-:Y:S01]  /*6d30*/  @P2 FFMA.FTZ R195, R203, R193, R192 ;  /* 0x000000c1cbc32223 */ /* 0x000fe200000100c0 */
[----:B------:R-:W0:Y:S02]  /*6d40*/  @P2 LDC R194, c[0x0][0x408] ;  /* 0x00010200ffc22b82 */ /* 0x000e240000000800 */
[----:B------:R-:W-:Y:S01]  /*6d50*/  FADD.FTZ R217, R149, R204 ;  /* 0x000000cc95d97221 */ /* 0x000fe20000010000 */
[----:B------:R-:W-:Y:S01]  /*6d60*/  @P2 FADD.FTZ R195, R235, -R195 ;  /* 0x800000c3ebc32221 */ /* 0x000fe20000010000 */
[----:B------:R-:W-:-:S03]  /*6d70*/  @P3 HADD2.F32 R204, -RZ, R189.H0_H0 ;  /* 0x200000bdffcc3230 */ /* 0x000fc60000004100 */
        /* <DEDUP_REMOVED lines=114> */
[----:B------:R-:W-:Y:S02]  /*74a0*/  @P2 HADD2.F32 R190, -RZ, R191.H1_H1 ;  /* 0x300000bfffbe2230 */ /* 0x000fe40000004100 */
[----:B------:R-:W-:Y:S01]  /*74b0*/  FMUL.FTZ R191, R204, UR14 ;  /* 0x0000000eccbf7c20 */ /* 0x000fe20008410000 */
[----:B------:R-:W-:-:S03]  /*74c0*/  HFMA2 R204, -RZ, RZ, 0, 0 ;  /* 0x00000000ffcc7431 */ /* 0x000fc600000001ff */
[----:B------:R-:W-:Y:S01]  /*74d0*/  @P2 FMUL.FTZ R204, R190, R191 ;  /* 0x000000bfbecc2220 */ /* 0x000fe20000410000 */
[----:B------:R-:W-:-:S03]  /*74e0*/  MOV R190, RZ ;  /* 0x000000ff00be7202 */ /* 0x000fc60000000f00 */
[----:B------:R-:W-:Y:S01]  /*74f0*/  FADD.FTZ R155, R155, R204 ;  /* 0x000000cc9b9b7221 */ /* 0x000fe20000010000 */
[----:B------:R-:W-:-:S05]  /*7500*/  @P2 HADD2.F32 R204, -RZ, R63.H1_H1 ;  /* 0x3000003fffcc2230 */ /* 0x000fca0000004100 */
[----:B------:R-:W-:Y:S01]  /*7510*/  @P2 FMUL.FTZ R190, R204, R191 ;  /* 0x000000bfccbe2220 */ /* 0x000fe20000410000 */
[----:B------:R-:W-:-:S04]  /*7520*/  @P3 FFMA.FTZ R191, R220, R193, R192 ;  /* 0x000000c1dcbf3223 */ /* 0x000fc800000100c0 */
[----:B------:R-:W-:Y:S01]  /*7530*/  @P3 FADD.FTZ R191, R238, -R191 ;  /* 0x800000bfeebf3221 */ /* 0x000fe20000010000 */
[----:B------:R-:W-:-:S03]  /*7540*/  F2FP.F16.F32.PACK_AB R151, R190, R153 ;  /* 0x00000099be97723e */ /* 0x000fc600000000ff */
        /* <DEDUP_REMOVED lines=12> */
[----:B------:R-:W-:-:S05]  /*7610*/  @P3 HADD2.F32 R188, -RZ, R60.H0_H0 ;  /* 0x2000003cffbc3230 */ /* 0x000fca0000004100 */
[----:B------:R-:W-:Y:S01]  /*7620*/  @P3 FMUL.FTZ R5, R188, R3 ;  /* 0x00000003bc053220 */ /* 0x000fe20000410000 */
[----:B------:R-:W-:-:S04]  /*7630*/  FADD.FTZ R3, R148, R191 ;  /* 0x000000bf94037221 */ /* 0x000fc80000010000 */
[----:B------:R-:W-:-:S07]  /*7640*/  F2FP.F16.F32.PACK_AB R148, R194, R5 ;  /* 0x00000005c294723e */ /* 0x000fce00000000ff */
.L_x_12551:
        /* <DEDUP_REMOVED lines=14> */
.L_x_12536:
        /* <DEDUP_REMOVED lines=8> */
[C---:B------:R-:W-:Y:S01]  /*77b0*/  LOP3.LUT P1, RZ, R20.reuse, 0xff00, RZ, 0xc0, !PT ;  /* 0x0000ff0014ff7812 */ /* 0x040fe2000782c0ff */
[----:B------:R-:W-:Y:S01]  /*77c0*/  HFMA2 R207, -RZ, RZ, 0, 0 ;  /* 0x00000000ffcf7431 */ /* 0x000fe200000001ff */
[----:B------:R-:W-:-:S11]  /*77d0*/  LOP3.LUT P2, RZ, R20, 0xff0000, RZ, 0xc0, !PT ;  /* 0x00ff000014ff7812 */ /* 0x000fd6000784c0ff */
[----:B------:R-:W0:Y:S01]  /*77e0*/  @P1 LDC R194, c[0x0][0x408] ;  /* 0x00010200ffc21b82 */ /* 0x000e220000000800 */
[----:B------:R-:W-:Y:S01]  /*77f0*/  @P1 FFMA.FTZ R195, R216, R193, R192 ;  /* 0x000000c1d8c31223 */ /* 0x000fe200000100c0 */
[----:B-----5:R-:W-:-:S03]  /*7800*/  @P2 HADD2.F32 R204, -RZ, R189.H0_H0 ;  /* 0x200000bdffcc2230 */ /* 0x020fc60000004100 */
[----:B------:R-:W-:-:S04]  /*7810*/  @P1 FADD.FTZ R195, R251, -R195 ;  /* 0x800000c3fbc31221 */ /* 0x000fc80000010000 */
[----:B------:R-:W-:-:S04]  /*7820*/  @P1 FFMA.FTZ R195, R5, R195, R29 ;  /* 0x000000c305c31223 */ /* 0x000fc8000001001d */
        /* <DEDUP_REMOVED lines=18> */
[----:B------:R-:W-:-:S04]  /*7950*/  @P2 FFMA.FTZ R195, R5, R195, R30 ;  /* 0x000000c305c32223 */ /* 0x000fc8000001001e */
        /* <DEDUP_REMOVED lines=9> */
[----:B------:R-:W-:-:S04]  /*79f0*/  @P2 FFMA.FTZ R126, R5, R126, R30 ;  /* 0x0000007e057e2223 */ /* 0x000fc8000001001e */
[----:B------:R-:W-:-:S04]  /*7a00*/  @P2 FMUL.FTZ R126, R126, R3 ;  /* 0x000000037e7e2220 */ /* 0x000fc80000410000 */
[----:B0-----:R-:W-:Y:S01]  /*7a10*/  @P2 FMUL.FTZ R126, R126, R125 ;  /* 0x0000007d7e7e2220 */ /* 0x001fe20000410000 */
        /* <DEDUP_REMOVED lines=16> */
[----:B------:R-:W-:-:S04]  /*7b20*/  @P1 FFMA.FTZ R127, R5, R127, R31 ;  /* 0x0000007f057f1223 */ /* 0x000fc8000001001f */
        /* <DEDUP_REMOVED lines=30> */
[----:B------:R-:W-:-:S04]  /*7d10*/  @P1 FFMA.FTZ R189, R5, R189, R25 ;  /* 0x000000bd05bd1223 */ /* 0x000fc80000010019 */
        /* <DEDUP_REMOVED lines=61> */
[----:B------:R-:W-:-:S04]  /*80f0*/  @P1 FFMA.FTZ R205, R5, R205, R28 ;  /* 0x000000cd05cd1223 */ /* 0x000fc8000001001c */
        /* <DEDUP_REMOVED lines=8> */
[----:B------:R-:W-:-:S04]  /*8180*/  @P1 FFMA.FTZ R124, R5, R124, R28 ;  /* 0x0000007c057c1223 */ /* 0x000fc8000001001c */
        /* <DEDUP_REMOVED lines=8> */
.L_x_12554:
        /* <DEDUP_REMOVED lines=25> */
[----:B------:R-:W-:-:S04]  /*83a0*/  FFMA.FTZ R158, R5, R158, R30 ;  /* 0x0000009e059e7223 */ /* 0x000fc8000001001e */
        /* <DEDUP_REMOVED lines=16> */
[----:B------:R-:W-:-:S04]  /*84b0*/  FFMA.FTZ R159, R5, R159, R31 ;  /* 0x0000009f059f7223 */ /* 0x000fc8000001001f */
        /* <DEDUP_REMOVED lines=15> */
[----:B------:R-:W-:Y:S01]  /*85b0*/  FFMA.FTZ R160, R5, R189, R24 ;  /* 0x000000bd05a07223 */ /* 0x000fe20000010018 */
        /* <DEDUP_REMOVED lines=17> */
[----:B------:R-:W-:-:S04]  /*86d0*/  FFMA.FTZ R161, R5, R161, R25 ;  /* 0x000000a105a17223 */ /* 0x000fc80000010019 */
        /* <DEDUP_REMOVED lines=17> */
[----:B------:R-:W-:-:S04]  /*87f0*/  FFMA.FTZ R162, R5, R128, R26 ;  /* 0x0000008005a27223 */ /* 0x000fc8000001001a */
        /* <DEDUP_REMOVED lines=14> */
[----:B------:R-:W-:-:S04]  /*88e0*/  FFMA.FTZ R163, R5, R129, R27 ;  /* 0x0000008105a37223 */ /* 0x000fc8000001001b */
        /* <DEDUP_REMOVED lines=18> */
[----:B------:R-:W-:Y:S01]  /*8a10*/  FFMA.FTZ R156, R5, R128, R28 ;  /* 0x00000080059c7223 */ /* 0x000fe2000001001c */
        /* <DEDUP_REMOVED lines=12> */
.L_x_12555:
        /* <DEDUP_REMOVED lines=16> */
.L_x_12553:
[----:B------:R-:W-:Y:S05]  /*8be0*/  BSYNC.RECONVERGENT B2 ;  /* 0x0000000000027941 */ /* 0x000fea0003800200 */
.L_x_12552:
        /* <DEDUP_REMOVED lines=151> */
.L_x_12558:
        /* <DEDUP_REMOVED lines=163> */
[----:B------:R-:W-:-:S04]  /*9f90*/  F2FP.F16.F32.PACK_AB R135, R190, R137 ;  /* 0x00000089be87723e */ /* 0x000fc800000000ff */
[----:B------:R-:W-:-:S07]  /*9fa0*/  F2FP.F16.F32.PACK_AB R132, R194, R132 ;  /* 0x00000084c284723e */ /* 0x000fce00000000ff */
.L_x_12559:
        /* <DEDUP_REMOVED lines=14> */
.L_x_12557:
[----:B------:R-:W-:Y:S05]  /*a090*/  BSYNC.RECONVERGENT B2 ;  /* 0x0000000000027941 */ /* 0x000fea0003800200 */
.L_x_12556:
        /* <DEDUP_REMOVED lines=150> */
.L_x_12562:
        /* <DEDUP_REMOVED lines=69> */
[----:B------:R-:W-:-:S04]  /*ae50*/  @P2 FFMA.FTZ R189, R5, R189, R176 ;  /* 0x000000bd05bd2223 */ /* 0x000fc800000100b0 */
        /* <DEDUP_REMOVED lines=9> */
[----:B------:R-:W-:-:S04]  /*aef0*/  @P2 FFMA.FTZ R144, R5, R144, R176 ;  /* 0x0000009005902223 */ /* 0x000fc800000100b0 */
        /* <DEDUP_REMOVED lines=9> */
[----:B------:R-:W-:-:S04]  /*af90*/  @P2 FFMA.FTZ R189, R5, R189, R177 ;  /* 0x000000bd05bd2223 */ /* 0x000fc800000100b1 */
        /* <DEDUP_REMOVED lines=9> */
[----:B------:R-:W-:-:S04]  /*b030*/  @P2 FFMA.FTZ R144, R5, R144, R177 ;  /* 0x0000009005902223 */ /* 0x000fc800000100b1 */
        /* <DEDUP_REMOVED lines=10> */
[----:B------:R-:W-:-:S04]  /*b0e0*/  @P2 FFMA.FTZ R190, R5, R190, R178 ;  /* 0x000000be05be2223 */ /* 0x000fc800000100b2 */
        /* <DEDUP_REMOVED lines=30> */
[----:B------:R-:W-:-:S04]  /*b2d0*/  @P2 FFMA.FTZ R190, R5, R190, R179 ;  /* 0x000000be05be2223 */ /* 0x000fc800000100b3 */
[----:B------:R-:W-:-:S04]  /*b2e0*/  @P2 FMUL.FTZ R190, R190, R3 ;  /* 0x00000003bebe2220 */ /* 0x000fc80000410000 */
[----:B--2---:R-:W-:Y:S01]  /*b2f0*/  @P2 FMUL.FTZ R191, R190, R191 ;  /* 0x000000bfbebf2220 */ /* 0x004fe20000410000 */
[----:B------:R-:W-:-:S03]  /*b300*/  MOV R190, RZ ;  /* 0x000000ff00be7202 */ /* 0x000fc60000000f00 */
[----:B------:R-:W-:Y:S01]  /*b310*/  @P2 FMUL.FTZ R190, R205, R191 ;  /* 0x000000bfcdbe2220 */ /* 0x000fe20000410000 */
[----:B------:R-:W-:Y:S01]  /*b320*/  @P3 FFMA.FTZ R205, R218, R193, R192 ;  /* 0x000000c1dacd3223 */ /* 0x000fe200000100c0 */
[----:B------:R-:W2:Y:S03]  /*b330*/  @P3 LDC R191, c[0x0][0x408] ;  /* 0x00010200ffbf3b82 */ /* 0x000ea60000000800 */
[----:B------:R-:W-:-:S04]  /*b340*/  @P3 FADD.FTZ R205, R252, -R205 ;  /* 0x800000cdfccd3221 */ /* 0x000fc80000010000 */
[----:B------:R-:W-:-:S04]  /*b350*/  @P3 FFMA.FTZ R205, R5, R205, R172 ;  /* 0x000000cd05cd3223 */ /* 0x000fc800000100ac */
        /* <DEDUP_REMOVED lines=13> */
[----:B------:R-:W-:-:S04]  /*b430*/  F2FP.F16.F32.PACK_AB R143, R190, R145 ;  /* 0x00000091be8f723e */ /* 0x000fc800000000ff */
[----:B------:R-:W-:-:S07]  /*b440*/  F2FP.F16.F32.PACK_AB R140, R194, R140 ;  /* 0x0000008cc28c723e */ /* 0x000fce00000000ff */
.L_x_12563:
        /* <DEDUP_REMOVED lines=14> */
.L_x_12561:
[----:B------:R-:W-:Y:S05]  /*b530*/  BSYNC.RECONVERGENT B2 ;  /* 0x0000000000027941 */ /* 0x000fea0003800200 */
.L_x_12560:
        /* <DEDUP_REMOVED lines=32> */
[----:B------:R-:W-:-:S04]  /*b740*/  FADD.FTZ R161, R234, -R161 ;  /* 0x800000a1eaa17221 */ /* 0x000fc80000010000 */
[----:B------:R-:W-:Y:S01]  /*b750*/  FFMA.FTZ R158, R5, R161, R182 ;  /* 0x000000a1059e7223 */ /* 0x000fe200000100b6 */
[----:B------:R-:W-:-:S03]  /*b760*/  HFMA2 R161, -RZ, RZ, 0, 0 ;  /* 0x00000000ffa17431 */ /* 0x000fc600000001ff */
        /* <DEDUP_REMOVED lines=15> */
[----:B------:R-:W-:-:S04]  /*b860*/  FFMA.FTZ R159, R5, R159, R183 ;  /* 0x0000009f059f7223 */ /* 0x000fc800000100b7 */
        /* <DEDUP_REMOVED lines=16> */
[----:B------:R-:W-:-:S04]  /*b970*/  FFMA.FTZ R160, R5, R163, R184 ;  /* 0x000000a305a07223 */ /* 0x000fc800000100b8 */
        /* <DEDUP_REMOVED lines=51> */
[----:B------:R-:W-:-:S04]  /*bcb0*/  FFMA.FTZ R163, R5, R149, R187 ;  /* 0x0000009505a37223 */ /* 0x000fc800000100bb */
        /* <DEDUP_REMOVED lines=8> */
[----:B------:R-:W-:-:S03]  /*bd40*/  FFMA.FTZ R156, R5, R192, R180 ;  /* 0x000000c0059c7223 */ /* 0x000fc600000100b4 */
        /* <DEDUP_REMOVED lines=16> */
.L_x_12564:
[C---:B------:R-:W-:Y:S01]  /*be50*/  LOP3.LUT P2, RZ, R200.reuse, 0xff00, RZ, 0xc0, !PT ;  /* 0x0000ff00c8ff7812 */ /* 0x040fe2000784c0ff */
[----:B------:R-:W-:Y:S01]  /*be60*/  HFMA2 R204, -RZ, RZ, 0, 0 ;  /* 0x00000000ffcc7431 */ /* 0x000fe200000001ff */
[----:B------:R-:W-:-:S11]  /*be70*/  LOP3.LUT P3, RZ, R200, 0xff0000, RZ, 0xc0, !PT ;  /* 0x00ff0000c8ff7812 */ /* 0x000fd6000786c0ff */
[----:B------:R-:W0:Y:S01]  /*be80*/  @P2 LDC R194, c[0x0][0x408] ;  /* 0x00010200ffc22b82 */ /* 0x000e220000000800 */
[----:B------:R-:W-:-:S04]  /*be90*/  @P2 FFMA.FTZ R195, R203, R193, R192 ;  /* 0x000000c1cbc32223 */ /* 0x000fc800000100c0 */
[----:B------:R-:W-:-:S04]  /*bea0*/  @P2 FADD.FTZ R195, R235, -R195 ;  /* 0x800000c3ebc32221 */ /* 0x000fc80000010000 */
[----:B-----5:R-:W-:-:S04]  /*beb0*/  @P2 FFMA.FTZ R195, R5, R195, R181 ;  /* 0x000000c305c32223 */ /* 0x020fc800000100b5 */
        /* <DEDUP_REMOVED lines=150> */
.L_x_12565:
        /* <DEDUP_REMOVED lines=13> */
.L_x_12549:
[----:B------:R-:W-:Y:S05]  /*c8f0*/  BSYNC.RECONVERGENT B1 ;  /* 0x0000000000017941 */ /* 0x000fea0003800200 */
.L_x_12535:
[----:B------:R-:W2:Y:S01]  /*c900*/  LDL.LU R0, [R1+0xc] ;  /* 0x00000c0001007983 */ /* 0x000ea20000300800 */
[----:B------:R-:W2:Y:S02]  /*c910*/  LDC.64 R188, c[0x0][0x380] ;  /* 0x0000e000ffbc7b82 */ /* 0x000ea40000000a00 */
[----:B--2---:R-:W-:-:S04]  /*c920*/  LEA R0, R188, R0, 0x2 ;  /* 0x00000000bc007211 */ /* 0x004fc800078e10ff */
[----:B------:R-:W-:Y:S01]  /*c930*/  ISETP.GE.AND P1, PT, R0, R189, PT ;  /* 0x000000bd0000720c */ /* 0x000fe20003f26270 */
[----:B------:R0:W-:-:S12]  /*c940*/  STL [R1+0xc], R0 ;  /* 0x00000c0001007387 */ /* 0x0001d80000100800 */
[----:B0-----:R-:W-:Y:S05]  /*c950*/  @!P1 BRA `(.L_x_12566) ;  /* 0xffffff4000309947 */ /* 0x001fea000383ffff */
.L_x_12525:
[----:B------:R-:W-:Y:S05]  /*c960*/  BSYNC B0 ;  /* 0x0000000000007941 */ /* 0x000fea0003800000 */
.L_x_12524:
[----:B------:R-:W2:Y:S04]  /*c970*/  LDL.LU R188, [R1+0x24] ;  /* 0x0000240001bc7983 */ /* 0x000ea80000300800 */
[----:B------:R-:W3:Y:S04]  /*c980*/  LDL.LU R192, [R1+0x10] ;  /* 0x0000100001c07983 */ /* 0x000ee80000300800 */
[----:B------:R-:W3:Y:S04]  /*c990*/  LDL.LU R193, [R1+0x14] ;  /* 0x0000140001c17983 */ /* 0x000ee80000300800 */
[----:B------:R-:W3:Y:S04]  /*c9a0*/  LDL.LU R194, [R1+0x18] ;  /* 0x0000180001c27983 */ /* 0x000ee80000300800 */
[----:B------:R-:W3:Y:S01]  /*c9b0*/  LDL.LU R195, [R1+0x1c] ;  /* 0x00001c0001c37983 */ /* 0x000ee20000300800 */
[----:B------:R-:W-:Y:S01]  /*c9c0*/  MOV R4, 0x400 ;  /* 0x0000040000047802 */ /* 0x000fe20000000f00 */
[----:B------:R-:W-:Y:S05]  /*c9d0*/  WARPSYNC.ALL ;  /* 0x0000000000007948 */ /* 0x000fea0003800000 */
[----:B------:R-:W0:Y:S01]  /*c9e0*/  S2R R189, SR_TID.X ;  /* 0x0000000000bd7919 */ /* 0x000e220000002100 */
[----:B------:R-:W2:Y:S01]  /*c9f0*/  S2UR UR4, SR_CTAID.X ;  /* 0x00000000000479c3 */ /* 0x000ea20000002500 */
[----:B------:R-:W4:Y:S01]  /*ca00*/  LDCU.128 UR16, c[0x0][0x440] ;  /* 0x00008800ff1077ac */ /* 0x000f220008000c00 */
[----:B------:R-:W-:Y:S01]  /*ca10*/  BSSY.RECONVERGENT B0, `(.L_x_12567) ;  /* 0x0000097000007945 */ /* 0x000fe20003800200 */
        /* <DEDUP_REMOVED lines=14> */
[----:B0-----:R-:W-:-:S03]  /*cb00*/  LOP3.LUT R70, R189, 0x7f, RZ, 0x3c, !PT ;  /* 0x0000007fbd467812 */ /* 0x001fc600078e3cff */
        /* <DEDUP_REMOVED lines=39> */
[----:B------:R-:W-:Y:S04]  /*cd80*/  STS.128 [R0+0x10], R96 ;  /* 0x0000106000007388 */ /* 0x000fe80000000c00 */
[----:B------:R2:W-:Y:S04]  /*cd90*/  STS.128 [R0+0x400], R72 ;  /* 0x0004004800007388 */ /* 0x0005e80000000c00 */
[----:B------:R-:W-:Y:S04]  /*cda0*/  STS.128 [R0+0x410], R76 ;  /* 0x0004104c00007388 */ /* 0x000fe80000000c00 */
[----:B------:R-:W-:Y:S04]  /*cdb0*/  STS.128 [R0+0x800], R80 ;  /* 0x0008005000007388 */ /* 0x000fe80000000c00 */
[----:B------:R-:W-:Y:S04]  /*cdc0*/  STS.128 [R0+0x810], R84 ;  /* 0x0008105400007388 */ /* 0x000fe80000000c00 */
[----:B------:R-:W-:Y:S01]  /*cdd0*/  STS.128 [R0+0xc00], R88 ;  /* 0x000c005800007388 */ /* 0x000fe20000000c00 */
[----:B--2---:R-:W-:Y:S01]  /*cde0*/  IMAD R73, R188, UR4, RZ ;  /* 0x00000004bc497c24 */ /* 0x004fe2000f8e02ff */
[----:B------:R-:W0:Y:S01]  /*cdf0*/  LDCU.64 UR4, c[0x0][0x460] ;  /* 0x00008c00ff0477ac */ /* 0x000e220008000a00 */
[----:B------:R-:W-:Y:S01]  /*ce00*/  IADD3 R70, PT, PT, R70, R188, RZ ;  /* 0x000000bc46467210 */ /* 0x000fe20007ffe0ff */
[----:B------:R-:W-:Y:S02]  /*ce10*/  STS.128 [R0+0xc10], R92 ;  /* 0x000c105c00007388 */ /* 0x000fe40000000c00 */
[----:B------:R-:W-:-:S02]  /*ce20*/  IADD3 R73, P0, PT, R73, R189, RZ ;  /* 0x000000bd49497210 */ /* 0x000fc40007f1e0ff */
[C---:B------:R-:W-:Y:S02]  /*ce30*/  ISETP.GE.U32.AND P6, PT, R70.reuse, 0x100, PT ;  /* 0x000001004600780c */ /* 0x040fe40003fc6070 */
[----:B------:R-:W-:Y:S02]  /*ce40*/  IADD3.X R72, PT, PT, RZ, RZ, RZ, P0, !PT ;  /* 0x000000ffff487210 */ /* 0x000fe400007fe4ff */
[----:B------:R-:W-:Y:S02]  /*ce50*/  ISETP.GE.U32.AND P5, PT, R70, 0x180, PT ;  /* 0x000001804600780c */ /* 0x000fe40003fa6070 */
[----:B------:R-:W-:Y:S01]  /*ce60*/  SHF.L.U64.HI R72, R73, 0x2, R72 ;  /* 0x0000000249487819 */ /* 0x000fe20000010248 */
[----:B---3--:R-:W-:Y:S01]  /*ce70*/  STS.128 [R0], R192 ;  /* 0x000000c000007388 */ /* 0x008fe20000000c00 */
        /* <DEDUP_REMOVED lines=80> */
.L_x_12568:
[----:B------:R-:W-:Y:S05]  /*d380*/  BSYNC.RECONVERGENT B0 ;  /* 0x0000000000007941 */ /* 0x000fea0003800200 */
.L_x_12567:
        /* <DEDUP_REMOVED lines=129> */
.L_x_12570:
[----:B------:R-:W-:Y:S05]  /*dba0*/  BSYNC.RECONVERGENT B0 ;  /* 0x0000000000007941 */ /* 0x000fea0003800200 */
.L_x_12569:
        /* <DEDUP_REMOVED lines=18> */
.L_x_12572:
[----:B------:R-:W-:Y:S05]  /*dcd0*/  BSYNC.RECONVERGENT B0 ;  /* 0x0000000000007941 */ /* 0x000fea0003800200 */
.L_x_12571:
        /* <DEDUP_REMOVED lines=18> */
.L_x_12574:
[----:B------:R-:W-:Y:S05]  /*de00*/  BSYNC.RECONVERGENT B0 ;  /* 0x0000000000007941 */ /* 0x000fea0003800200 */
.L_x_12573:
        /* <DEDUP_REMOVED lines=18> */
.L_x_12576:
[----:B------:R-:W-:Y:S05]  /*df30*/  BSYNC.RECONVERGENT B0 ;  /* 0x0000000000007941 */ /* 0x000fea0003800200 */
.L_x_12575:
        /* <DEDUP_REMOVED lines=18> */
.L_x_12578:
[----:B------:R-:W-:Y:S05]  /*e060*/  BSYNC.RECONVERGENT B0 ;  /* 0x0000000000007941 */ /* 0x000fea0003800200 */
.L_x_12577:
        /* <DEDUP_REMOVED lines=18> */
.L_x_12580:
[----:B------:R-:W-:Y:S05]  /*e190*/  BSYNC.RECONVERGENT B0 ;  /* 0x0000000000007941 */ /* 0x000fea0003800200 */
.L_x_12579:
        /* <DEDUP_REMOVED lines=11> */
.L_x_12534:
        /* <DEDUP_REMOVED lines=8> */
.L_x_12582:
[----:B------:R-:W-:Y:S05]  /*e2d0*/  BSYNC B1 ;  /* 0x0000000000017941 */ /* 0x000fea0003800000 */
.L_x_12581:
        /* <DEDUP_REMOVED lines=8> */
.L_x_12583:
[----:B------:R-:W-:Y:S01]  /*e360*/  MOV R191, R228 ;  /* 0x000000e400bf7202 */ /* 0x000fe20000000f00 */
[----:B------:R-:W-:Y:S02]  /*e370*/  HFMA2 R190, -RZ, RZ, 0, 1.1920928955078125e-07 ;  /* 0x00000002ffbe7431 */ /* 0x000fe400000001ff */
[----:B------:R-:W-:-:S07]  /*e380*/  FADD.FTZ R227, R192, R227 ;  /* 0x000000e3c0e37221 */ /* 0x000fce0000010000 */
[----:B------:R-:W-:Y:S05]  /*e390*/  WARPSYNC.COLLECTIVE R188, `(.L_x_12584) ;  /* 0x00000000bc087348 */ /* 0x000fea0003c00000 */
[----:B------:R0:W1:Y:S02]  /*e3a0*/  SHFL.BFLY P6, R192, R191, R190, R189 ;  /* 0x0c0000bebfc07389 */ /* 0x00006400000c00bd */
[----:B01----:R-:W-:Y:S05]  /*e3b0*/  ENDCOLLECTIVE ;  /* 0x000000000000791b */ /* 0x003fea0003800000 */
.L_x_12584:
[----:B------:R-:W-:Y:S01]  /*e3c0*/  MOV R191, R227 ;  /* 0x000000e300bf7202 */ /* 0x000fe20000000f00 */
[----:B------:R-:W-:-:S07]  /*e3d0*/  FADD.FTZ R228, R228, R192 ;  /* 0x000000c0e4e47221 */ /* 0x000fce0000010000 */
[----:B------:R-:W-:Y:S05]  /*e3e0*/  WARPSYNC.COLLECTIVE R188, `(.L_x_12585) ;  /* 0x00000000bc087348 */ /* 0x000fea0003c00000 */
[----:B------:R0:W1:Y:S02]  /*e3f0*/  SHFL.BFLY P6, R192, R191, R190, R189 ;  /* 0x0c0000bebfc07389 */ /* 0x00006400000c00bd */
[----:B01----:R-:W-:Y:S05]  /*e400*/  ENDCOLLECTIVE ;  /* 0x000000000000791b */ /* 0x003fea0003800000 */
.L_x_12585:
[----:B------:R-:W-:Y:S01]  /*e410*/  MOV R191, R228 ;  /* 0x000000e400bf7202 */ /* 0x000fe20000000f00 */
[----:B------:R-:W-:Y:S02]  /*e420*/  HFMA2 R190, -RZ, RZ, 0, 2.384185791015625e-07 ;  /* 0x00000004ffbe7431 */ /* 0x000fe400000001ff */
[----:B------:R-:W-:-:S07]  /*e430*/  FADD.FTZ R227, R227, R192 ;  /* 0x000000c0e3e37221 */ /* 0x000fce0000010000 */
[----:B------:R-:W-:Y:S05]  /*e440*/  WARPSYNC.COLLECTIVE R188, `(.L_x_12586) ;  /* 0x00000000bc087348 */ /* 0x000fea0003c00000 */
[----:B------:R0:W1:Y:S02]  /*e450*/  SHFL.BFLY P6, R192, R191, R190, R189 ;  /* 0x0c0000bebfc07389 */ /* 0x00006400000c00bd */
[----:B01----:R-:W-:Y:S05]  /*e460*/  ENDCOLLECTIVE ;  /* 0x000000000000791b */ /* 0x003fea0003800000 */
.L_x_12586:
[----:B------:R-:W-:Y:S01]  /*e470*/  MOV R191, R227 ;  /* 0x000000e300bf7202 */ /* 0x000fe20000000f00 */
[----:B------:R-:W-:-:S07]  /*e480*/  FADD.FTZ R228, R228, R192 ;  /* 0x000000c0e4e47221 */ /* 0x000fce0000010000 */
[----:B------:R-:W-:Y:S05]  /*e490*/  WARPSYNC.COLLECTIVE R188, `(.L_x_12587) ;  /* 0x00000000bc087348 */ /* 0x000fea0003c00000 */
[----:B------:R0:W1:Y:S02]  /*e4a0*/  SHFL.BFLY P6, R192, R191, R190, R189 ;  /* 0x0c0000bebfc07389 */ /* 0x00006400000c00bd */
[----:B01----:R-:W-:Y:S05]  /*e4b0*/  ENDCOLLECTIVE ;  /* 0x000000000000791b */ /* 0x003fea0003800000 */
.L_x_12587:
[----:B------:R-:W-:Y:S01]  /*e4c0*/  MOV R191, R228 ;  /* 0x000000e400bf7202 */ /* 0x000fe20000000f00 */
[----:B------:R-:W-:Y:S02]  /*e4d0*/  HFMA2 R190, -RZ, RZ, 0, 4.76837158203125e-07 ;  /* 0x00000008ffbe7431 */ /* 0x000fe400000001ff */
[----:B------:R-:W-:-:S07]  /*e4e0*/  FADD.FTZ R227, R227, R192 ;  /* 0x000000c0e3e37221 */ /* 0x000fce0000010000 */
[----:B------:R-:W-:Y:S05]  /*e4f0*/  WARPSYNC.COLLECTIVE R188, `(.L_x_12588) ;  /* 0x00000000bc087348 */ /* 0x000fea0003c00000 */
[----:B------:R0:W1:Y:S02]  /*e500*/  SHFL.BFLY P6, R192, R191, R190, R189 ;  /* 0x0c0000bebfc07389 */ /* 0x00006400000c00bd */
[----:B01----:R-:W-:Y:S05]  /*e510*/  ENDCOLLECTIVE ;  /* 0x000000000000791b */ /* 0x003fea0003800000 */
.L_x_12588:
[----:B------:R-:W-:Y:S01]  /*e520*/  MOV R191, R227 ;  /* 0x000000e300bf7202 */ /* 0x000fe20000000f00 */
[----:B------:R-:W-:-:S07]  /*e530*/  FADD.FTZ R228, R228, R192 ;  /* 0x000000c0e4e47221 */ /* 0x000fce0000010000 */
[----:B------:R-:W-:Y:S05]  /*e540*/  WARPSYNC.COLLECTIVE R188, `(.L_x_12589) ;  /* 0x00000000bc087348 */ /* 0x000fea0003c00000 */
[----:B------:R0:W1:Y:S02]  /*e550*/  SHFL.BFLY P6, R192, R191, R190, R189 ;  /* 0x0c0000bebfc07389 */ /* 0x00006400000c00bd */
[----:B01----:R-:W-:Y:S05]  /*e560*/  ENDCOLLECTIVE ;  /* 0x000000000000791b */ /* 0x003fea0003800000 */
.L_x_12589:
[----:B------:R-:W-:Y:S01]  /*e570*/  MOV R191, R228 ;  /* 0x000000e400bf7202 */ /* 0x000fe20000000f00 */
[----:B------:R-:W-:Y:S02]  /*e580*/  HFMA2 R190, -RZ, RZ, 0, 9.5367431640625e-07 ;  /* 0x00000010ffbe7431 */ /* 0x000fe400000001ff */
[----:B------:R-:W-:-:S07]  /*e590*/  FADD.FTZ R227, R227, R192 ;  /* 0x000000c0e3e37221 */ /* 0x000fce0000010000 */
[----:B------:R-:W-:Y:S05]  /*e5a0*/  WARPSYNC.COLLECTIVE R188, `(.L_x_12590) ;  /* 0x00000000bc087348 */ /* 0x000fea0003c00000 */
[----:B------:R0:W1:Y:S02]  /*e5b0*/  SHFL.BFLY P6, R192, R191, R190, R189 ;  /* 0x0c0000bebfc07389 */ /* 0x00006400000c00bd */
[----:B01----:R-:W-:Y:S05]  /*e5c0*/  ENDCOLLECTIVE ;  /* 0x000000000000791b */ /* 0x003fea0003800000 */
.L_x_12590:
[----:B------:R-:W-:Y:S02]  /*e5d0*/  MOV R191, R227 ;  /* 0x000000e300bf7202 */ /* 0x000fe40000000f00 */
[----:B------:R-:W-:-:S07]  /*e5e0*/  MOV R193, R192 ;  /* 0x000000c000c17202 */ /* 0x000fce0000000f00 */
[----:B------:R-:W-:Y:S05]  /*e5f0*/  WARPSYNC.COLLECTIVE R188, `(.L_x_12591) ;  /* 0x00000000bc087348 */ /* 0x000fea0003c00000 */
[----:B------:R0:W1:Y:S02]  /*e600*/  SHFL.BFLY P6, R192, R191, R190, R189 ;  /* 0x0c0000bebfc07389 */ /* 0x00006400000c00bd */
[----:B01----:R-:W-:Y:S05]  /*e610*/  ENDCOLLECTIVE ;  /* 0x000000000000791b */ /* 0x003fea0003800000 */
.L_x_12591:
[----:B------:R-:W-:Y:S05]  /*e620*/  BRA `(.L_x_12592) ;  /* 0xffffff3c00b47947 */ /* 0x000fea000383ffff */
.L_x_12593:
        /* <DEDUP_REMOVED lines=13> */
.L_x_20080:


//--------------------- .text._ZN10layer_norm13ln_bwd_kernelINS_13Kernel_traitsI6__halfS2_fS2_fjLj1024ELj1ELj4ELj1ELj16ENS_18Kernel_traits_baseILj1024ES2_S2_fS2_fjLj128EEEEELb1ELb1ELb0ELb1EEEvNS_9BwdParamsE --------------------------
	.section	.text._ZN10layer_norm13ln_bwd_kernelINS_13Kernel_traitsI6__halfS2_fS2_fjLj1024ELj1ELj4ELj1ELj16ENS_18Kernel_traits_baseILj1024ES2_S2_fS2_fjLj128EEEEELb1ELb1ELb0ELb1EEEvNS_9BwdParamsE,"ax",@progbits
	.align	128
        .global         _ZN10layer_norm13ln_bwd_kernelINS_13Kernel_traitsI6__halfS2_fS2_fjLj1024ELj1ELj4ELj1ELj16ENS_18Kernel_traits_baseILj1024ES2_S2_fS2_fjLj128EEEEELb1ELb1ELb0ELb1EEEvNS_9BwdParamsE
        .type           _ZN10layer_norm13ln_bwd_kernelINS_13Kernel_traitsI6__halfS2_fS2_fjLj1024ELj1ELj4ELj1ELj16ENS_18Kernel_traits_baseILj1024ES2_S2_fS2_fjLj128EEEEELb1ELb1ELb0ELb1EEEvNS_9BwdParamsE,@function
        .size           _ZN10layer_norm13ln_bwd_kernelINS_13Kernel_traitsI6__halfS2_fS2_fjLj1024ELj1ELj4ELj1ELj16ENS_18Kernel_traits_baseILj1024ES2_S2_fS2_fjLj128EEEEELb1ELb1ELb0ELb1EEEvNS_9BwdParamsE,(.L_x_20081 - _ZN10layer_norm13ln_bwd_kernelINS_13Kernel_traitsI6__halfS2_fS2_fjLj1024ELj1ELj4ELj1ELj16ENS_18Kernel_traits_baseILj1024ES2_S2_fS2_fjLj128EEEEELb1ELb1ELb0ELb1EEEvNS_9BwdParamsE)
        .other          _ZN10layer_norm13ln_bwd_kernelINS_13Kernel_traitsI6__halfS2_fS2_fjLj1024ELj1ELj4ELj1ELj16ENS_18Kernel_traits_baseILj1024ES2_S2_fS2_fjLj128EEEEELb1ELb1ELb0ELb1EEEvNS_9BwdParamsE,@"STO_CUDA_ENTRY STV_DEFAULT"
_ZN10layer_norm13ln_bwd_kernelINS_13Kernel_traitsI6__halfS2_fS2_fjLj1024ELj1ELj4ELj1ELj16ENS_18Kernel_traits_baseILj1024ES2_S2_fS2_fjLj128EEEEELb1ELb1ELb0ELb1EEEvNS_9BwdParamsE:
.text._ZN10layer_norm13ln_bwd_kernelINS_13Kernel_traitsI6__halfS2_fS2_fjLj1024ELj1ELj4ELj1ELj16ENS_18Kernel_traits_baseILj1024ES2_S2_fS2_fjLj128EEEEELb1ELb1ELb0ELb1EEEvNS_9BwdParamsE:
        /* <DEDUP_REMOVED lines=89> */
[----:B------:R-:W-:Y:S01]  /*0590*/  CS2R R186, SRZ ;  /* 0x0000000000ba7805 */ /* 0x000fe2000001ff00 */
[----:B------:R-:W5:Y:S01]  /*05a0*/  LDG.E.128 R44, desc[UR6][R4.64+0x200] ;  /* 0x00020006042c7981 */ /* 0x000f62000c1e1d00 */
[----:B------:R-:W-:Y:S02]  /*05b0*/  MOV R172, RZ ;  /* 0x000000ff00ac7202 */ /* 0x000fe40000000f00 */
        /* <DEDUP_REMOVED lines=38> */
[----:B------:R0:W-:Y:S04]  /*0820*/  STL [R1+0x64], R3 ;  /* 0x0000640301007387 */ /* 0x0001e80000100800 */
[----:B------:R1:W-:Y:S01]  /*0830*/  STL [R1+0x60], R2 ;  /* 0x0000600201007387 */ /* 0x0003e20000100800 */
[----:B----4-:R-:W-:-:S03]  /*0840*/  HADD2.F32 R252, -RZ, R245.H0_H0 ;  /* 0x200000f5fffc7230 */ /* 0x010fc60000004100 */
[----:B------:R2:W-:Y:S01]  /*0850*/  STL [R1+0x5c], R0 ;  /* 0x00005c0001007387 */ /* 0x0005e20000100800 */
[----:B------:R-:W-:Y:S02]  /*0860*/  HADD2.F32 R251, -RZ, R245.H1_H1 ;  /* 0x300000f5fffb7230 */ /* 0x000fe40000004100 */
[----:B0-----:R-:W-:Y:S01]  /*0870*/  HADD2.F32 R3, -RZ, R17.H1_H1 ;  /* 0x30000011ff037230 */ /* 0x001fe20000004100 */
[----:B------:R-:W-:Y:S01]  /*0880*/  CS2R R16, SRZ ;  /* 0x0000000000107805 */ /* 0x000fe2000001ff00 */
[----:B------:R-:W-:Y:S02]  /*0890*/  HADD2.F32 R250, -RZ, R246.H0_H0 ;  /* 0x200000f6fffa7230 */ /* 0x000fe40000004100 */
[----:B-1----:R-:W-:Y:S01]  /*08a0*/  HADD2.F32 R2, -RZ, R18.H0_H0 ;  /* 0x20000012ff027230 */ /* 0x002fe20000004100 */
[----:B------:R0:W-:Y:S01]  /*08b0*/  STL [R1+0x58], R3 ;  /* 0x0000580301007387 */ /* 0x0001e20000100800 */
[----:B------:R-:W-:Y:S01]  /*08c0*/  HADD2.F32 R249, -RZ, R246.H1_H1 ;  /* 0x300000f6fff97230 */ /* 0x000fe20000004100 */
[----:B------:R-:W-:Y:S01]  /*08d0*/  MOV R246, RZ ;  /* 0x000000ff00f67202 */ /* 0x000fe20000000f00 */
[----:B--2---:R-:W-:Y:S01]  /*08e0*/  HADD2.F32 R0, -RZ, R18.H1_H1 ;  /* 0x30000012ff007230 */ /* 0x004fe20000004100 */
[----:B------:R1:W-:Y:S01]  /*08f0*/  STL [R1+0x54], R2 ;  /* 0x0000540201007387 */ /* 0x0003e20000100800 */
[----:B------:R-:W-:-:S02]  /*0900*/  HADD2.F32 R248, -RZ, R247.H0_H0 ;  /* 0x200000f7fff87230 */ /* 0x000fc40000004100 */
[----:B------:R-:W-:Y:S01]  /*0910*/  HADD2.F32 R247, -RZ, R247.H1_H1 ;  /* 0x300000f7fff77230 */ /* 0x000fe20000004100 */
[----:B------:R2:W-:Y:S01]  /*0920*/  STL [R1+0x50], R0 ;  /* 0x0000500001007387 */ /* 0x0005e20000100800 */
[--C-:B0-----:R-:W-:Y:S02]  /*0930*/  HADD2.F32 R3, -RZ, R19.reuse.H0_H0 ;  /* 0x20000013ff037230 */ /* 0x101fe40000004100 */
[----:B-1----:R-:W-:-:S03]  /*0940*/  HADD2.F32 R2, -RZ, R19.H1_H1 ;  /* 0x30000013ff027230 */ /* 0x002fc60000004100 */
[----:B------:R0:W-:Y:S01]  /*0950*/  STL [R1+0x4c], R3 ;  /* 0x00004c0301007387 */ /* 0x0001e20000100800 */
[----:B------:R-:W-:Y:S01]  /*0960*/  CS2R R18, SRZ ;  /* 0x0000000000127805 */ /* 0x000fe2000001ff00 */
[--C-:B--2---:R-:W-:Y:S02]  /*0970*/  HADD2.F32 R0, -RZ, R12.reuse.H0_H0 ;  /* 0x2000000cff007230 */ /* 0x104fe40000004100 */
[----:B------:R1:W-:Y:S04]  /*0980*/  STL [R1+0x48], R2 ;  /* 0x0000480201007387 */ /* 0x0003e80000100800 */
[----:B------:R2:W-:Y:S01]  /*0990*/  STL [R1+0x44], R0 ;  /* 0x0000440001007387 */ /* 0x0005e20000100800 */
[----:B0-----:R-:W-:Y:S02]  /*09a0*/  HADD2.F32 R3, -RZ, R12.H1_H1 ;  /* 0x3000000cff037230 */ /* 0x001fe40000004100 */
[----:B-1----:R-:W-:-:S03]  /*09b0*/  HADD2.F32 R2, -RZ, R13.H0_H0 ;  /* 0x2000000dff027230 */ /* 0x002fc60000004100 */
[----:B------:R0:W-:Y:S01]  /*09c0*/  STL [R1+0x40], R3 ;  /* 0x0000400301007387 */ /* 0x0001e20000100800 */
[----:B--2---:R-:W-:-:S03]  /*09d0*/  HADD2.F32 R0, -RZ, R13.H1_H1 ;  /* 0x3000000dff007230 */ /* 0x004fc60000004100 */
[----:B------:R1:W-:Y:S01]  /*09e0*/  STL [R1+0x3c], R2 ;  /* 0x00003c0201007387 */ /* 0x0003e20000100800 */
[----:B------:R-:W-:-:S03]  /*09f0*/  CS2R R12, SRZ ;  /* 0x00000000000c7805 */ /* 0x000fc6000001ff00 */
[----:B------:R2:W-:Y:S01]  /*0a00*/  STL [R1+0x38], R0 ;  /* 0x0000380001007387 */ /* 0x0005e20000100800 */
[--C-:B0-----:R-:W-:Y:S02]  /*0a10*/  HADD2.F32 R3, -RZ, R14.reuse.H0_H0 ;  /* 0x2000000eff037230 */ /* 0x101fe40000004100 */
[----:B-1----:R-:W-:-:S03]  /*0a20*/  HADD2.F32 R2, -RZ, R14.H1_H1 ;  /* 0x3000000eff027230 */ /* 0x002fc60000004100 */
[----:B------:R0:W-:Y:S01]  /*0a30*/  STL [R1+0x34], R3 ;  /* 0x0000340301007387 */ /* 0x0001e20000100800 */
[----:B--2---:R-:W-:-:S03]  /*0a40*/  HADD2.F32 R0, -RZ, R15.H0_H0 ;  /* 0x2000000fff007230 */ /* 0x004fc60000004100 */
[----:B------:R1:W-:Y:S04]  /*0a50*/  STL [R1+0x30], R2 ;  /* 0x0000300201007387 */ /* 0x0003e80000100800 */
[----:B------:R2:W-:Y:S01]  /*0a60*/  STL [R1+0x2c], R0 ;  /* 0x00002c0001007387 */ /* 0x0005e20000100800 */
[----:B0-----:R-:W-:Y:S01]  /*0a70*/  HADD2.F32 R3, -RZ, R15.H1_H1 ;  /* 0x3000000fff037230 */ /* 0x001fe20000004100 */
[----:B------:R-:W-:Y:S01]  /*0a80*/  CS2R R14, SRZ ;  /* 0x00000000000e7805 */ /* 0x000fe2000001ff00 */
[----:B-1----:R-:W-:-:S03]  /*0a90*/  HADD2.F32 R2, -RZ, R8.H0_H0 ;  /* 0x20000008ff027230 */ /* 0x002fc60000004100 */
[----:B------:R0:W-:Y:S01]  /*0aa0*/  STL [R1+0x28], R3 ;  /* 0x0000280301007387 */ /* 0x0001e20000100800 */
[----:B--2---:R-:W-:-:S03]  /*0ab0*/  HADD2.F32 R0, -RZ, R8.H1_H1 ;  /* 0x30000008ff007230 */ /* 0x004fc60000004100 */
[----:B------:R1:W-:Y:S04]  /*0ac0*/  STL [R1+0x24], R2 ;  /* 0x0000240201007387 */ /* 0x0003e80000100800 */
        /* <DEDUP_REMOVED lines=10> */
[----:B------:R-:W-:Y:S01]  /*0b70*/  STL [R1+0x10], R3 ;  /* 0x0000100301007387 */ /* 0x000fe20000100800 */
[----:B--2---:R-:W-:-:S03]  /*0b80*/  HADD2.F32 R0, -RZ, R11.H1_H1 ;  /* 0x3000000bff007230 */ /* 0x004fc60000004100 */
[----:B------:R0:W-:Y:S01]  /*0b90*/  STL [R1+0xc], R2 ;  /* 0x00000c0201007387 */ /* 0x0001e20000100800 */
[----:B------:R-:W-:-:S03]  /*0ba0*/  CS2R R10, SRZ ;  /* 0x00000000000a7805 */ /* 0x000fc6000001ff00 */
[----:B------:R1:W-:Y:S01]  /*0bb0*/  STL [R1+0x8], R0 ;  /* 0x0000080001007387 */ /* 0x0003e20000100800 */
[--C-:B0-----:R-:W-:Y:S02]  /*0bc0*/  HADD2.F32 R2, -RZ, R244.reuse.H0_H0 ;  /* 0x200000f4ff027230 */ /* 0x101fe40000004100 */
[----:B-1----:R-:W-:-:S03]  /*0bd0*/  HADD2.F32 R0, -RZ, R244.H1_H1 ;  /* 0x300000f4ff007230 */ /* 0x002fc60000004100 */
[----:B------:R0:W-:Y:S01]  /*0be0*/  STL [R1+0x4], R2 ;  /* 0x0000040201007387 */ /* 0x0001e20000100800 */
[----:B------:R-:W-:-:S03]  /*0bf0*/  CS2R R244, SRZ ;  /* 0x0000000000f47805 */ /* 0x000fc6000001ff00 */
[----:B------:R1:W-:Y:S01]  /*0c00*/  STL [R1], R0 ;  /* 0x0000000001007387 */ /* 0x0003e20000100800 */
[----:B0-----:R-:W-:-:S07]  /*0c10*/  CS2R R2, SRZ ;  /* 0x0000000000027805 */ /* 0x001fce000001ff00 */
.L_x_12616:
        /* <DEDUP_REMOVED lines=16> */
[C---:B------:R-:W-:Y:S01]  /*0d20*/  IADD3 R178, PT, PT, R180.reuse, 0x40, RZ ;  /* 0x00000040b4b27810 */ /* 0x040fe20007ffe0ff */
[----:B------:R-:W1:Y:S01]  /*0d30*/  LDC.64 R204, c[0x0][0x3b0] ;  /* 0x0000ec00ffcc7b82 */ /* 0x000e620000000a00 */
[C---:B------:R-:W-:Y:S01]  /*0d40*/  IADD3 R0, PT, PT, R180.reuse, 0x60, RZ ;  /* 0x00000060b4007810 */ /* 0x040fe20007ffe0ff */
[----:B---3--:R-:W-:-:S04]  /*0d50*/  IMAD.WIDE.U32 R104, R180, 0x20, R128 ;  /* 0x00000020b4687825 */ /* 0x008fc800078e0080 */
[C-C-:B------:R-:W-:Y:S01]  /*0d60*/  IMAD.WIDE.U32 R112, R179.reuse, 0x20, R128.reuse ;  /* 0x00000020b3707825 */ /* 0x140fe200078e0080 */
[----:B------:R3:W3:Y:S03]  /*0d70*/  LDG.E.128 R96, desc[UR6][R104.64] ;  /* 0x0000000668607981 */ /* 0x0006e6000c1e1d00 */
[--C-:B------:R-:W-:Y:S01]  /*0d80*/  IMAD.WIDE.U32 R120, R178, 0x20, R128.reuse ;  /* 0x00000020b2787825 */ /* 0x100fe200078e0080 */
[----:B------:R-:W3:Y:S03]  /*0d90*/  LDG.E.128 R108, desc[UR6][R112.64] ;  /* 0x00000006706c7981 */ /* 0x000ee6000c1e1d00 */
[----:B------:R-:W-:Y:S01]  /*0da0*/  IMAD.WIDE.U32 R128, R0, 0x20, R128 ;  /* 0x0000002000807825 */ /* 0x000fe200078e0080 */
[----:B------:R-:W-:Y:S01]  /*0db0*/  ISETP.NE.AND P2, PT, RZ, UR8, PT ;  /* 0x00000008ff007c0c */ /* 0x000fe2000bf45270 */
[----:B------:R-:W3:Y:S02]  /*0dc0*/  LDG.E.128 R116, desc[UR6][R120.64] ;  /* 0x0000000678747981 */ /* 0x000ee4000c1e1d00 */
[----:B----4-:R-:W-:-:S02]  /*0dd0*/  IMAD.WIDE.U32 R132, R179, 0x10, R140 ;  /* 0x00000010b3847825 */ /* 0x010fc400078e008c */
[----:B------:R-:W4:Y:S02]  /*0de0*/  LDG.E.128 R104, desc[UR6][R104.64+0x10] ;  /* 0x0000100668687981 */ /* 0x000f24000c1e1d00 */
[--C-:B------:R-:W-:Y:S02]  /*0df0*/  IMAD.WIDE.U32 R136, R178, 0x10, R140.reuse ;  /* 0x00000010b2887825 */ /* 0x100fe400078e008c */
[----:B------:R-:W3:Y:S04]  /*0e00*/  LDG.E.128 R124, desc[UR6][R128.64] ;  /* 0x00000006807c7981 */ /* 0x000ee8000c1e1d00 */
[----:B------:R-:W4:Y:S04]  /*0e10*/  LDG.E.128 R132, desc[UR6][R132.64] ;  /* 0x0000000684847981 */ /* 0x000f28000c1e1d00 */
[----:B------:R-:W3:Y:S04]  /*0e20*/  LDG.E.128 R136, desc[UR6][R136.64] ;  /* 0x0000000688887981 */ /* 0x000ee8000c1e1d00 */
[----:B------:R-:W3:Y:S04]  /*0e30*/  LDG.E.128 R112, desc[UR6][R112.64+0x10] ;  /* 0x0000100670707981 */ /* 0x000ee8000c1e1d00 */
[----:B------:R-:W3:Y:S01]  /*0e40*/  LDG.E.128 R128, desc[UR6][R128.64+0x10] ;  /* 0x0000100680807981 */ /* 0x000ee2000c1e1d00 */
[----:B------:R-:W-:-:S03]  /*0e50*/  IMAD.WIDE.U32 R100, R180, 0x10, R140 ;  /* 0x00000010b4647825 */ /* 0x000fc600078e008c */
[----:B------:R-:W3:Y:S01]  /*0e60*/  LDG.E.128 R120, desc[UR6][R120.64+0x10] ;  /* 0x0000100678787981 */ /* 0x000ee2000c1e1d00 */
[----:B------:R-:W-:-:S03]  /*0e70*/  IMAD.WIDE.U32 R140, R0, 0x10, R140 ;  /* 0x00000010008c7825 */ /* 0x000fc600078e008c */
[----:B------:R-:W3:Y:S01]  /*0e80*/  LDG.E.128 R100, desc[UR6][R100.64] ;  /* 0x0000000664647981 */ /* 0x000ee2000c1e1d00 */
[----:B0-----:R-:W-:-:S03]  /*0e90*/  IMAD.WIDE R174, R173, 0x4, R174 ;  /* 0x00000004adae7825 */ /* 0x001fc600078e02ae */
[----:B------:R-:W3:Y:S04]  /*0ea0*/  LDG.E.128 R140, desc[UR6][R140.64] ;  /* 0x000000068c8c7981 */ /* 0x000ee8000c1e1d00 */
[----:B------:R0:W3:Y:S01]  /*0eb0*/  LDG.E R174, desc[UR6][R174.64] ;  /* 0x00000006aeae7981 */ /* 0x0000e2000c1e1900 */
[----:B------:R-:W-:-:S04]  /*0ec0*/  ISETP.NE.U32.AND P1, PT, RZ, UR10, PT ;  /* 0x0000000aff007c0c */ /* 0x000fc8000bf25070 */
[----:B------:R-:W-:-:S13]  /*0ed0*/  ISETP.NE.AND.EX P1, PT, RZ, UR11, PT, P1 ;  /* 0x0000000bff007c0c */ /* 0x000fda000bf25310 */
[----:B------:R-:W0:Y:S08]  /*0ee0*/  @P1 LDC.64 R152, c[0x0][0x438] ;  /* 0x00010e00ff981b82 */ /* 0x000e300000000a00 */
[----:B------:R-:W0:Y:S08]  /*0ef0*/  @P1 LDC.64 R168, c[0x0][0x438] ;  /* 0x00010e00ffa81b82 */ /* 0x000e300000000a00 */
[----:B------:R-:W0:Y:S01]  /*0f00*/  @P1 LDC.64 R158, c[0x0][0x438] ;  /* 0x00010e00ff9e1b82 */ /* 0x000e220000000a00 */
[----:B--2---:R-:W-:Y:S01]  /*0f10*/  FSEL R218, R181, RZ, !P2 ;  /* 0x000000ffb5da7208 */ /* 0x004fe20005000000 */
[----:B-1----:R-:W-:-:S04]  /*0f20*/  IMAD.WIDE.U32 R182, R180, 0x8, R204 ;  /* 0x00000008b4b67825 */ /* 0x002fc800078e00cc */
[--C-:B----4-:R-:W-:Y:S02]  /*0f30*/  HADD2.F32 R234, -RZ, R132.reuse.H0_H0 ;  /* 0x20000084ffea7230 */ /* 0x110fe40000004100 */
[C---:B------:R-:W-:Y:S01]  /*0f40*/  FADD.FTZ R217, -R218.reuse, R105 ;  /* 0x00000069dad97221 */ /* 0x040fe20000010100 */
[C---:B---3--:R-:W-:Y:S01]  /*0f50*/  FADD.FTZ R209, -R218.reuse, R110 ;  /* 0x0000006edad17221 */ /* 0x048fe20000010100 */
[C---:B------:R-:W-:Y:S01]  /*0f60*/  FADD.FTZ R105, -R218.reuse, R106 ;  /* 0x0000006ada697221 */ /* 0x040fe20000010100 */
[C---:B------:R-:W-:Y:S01]  /*0f70*/  FADD.FTZ R110, -R218.reuse, R127 ;  /* 0x0000007fda6e7221 */ /* 0x040fe20000010100 */
[C---:B------:R-:W-:Y:S01]  /*0f80*/  FADD.FTZ R106, -R218.reuse, R107 ;  /* 0x0000006bda6a7221 */ /* 0x040fe20000010100 */
[C---:B------:R-:W-:Y:S01]  /*0f90*/  FADD.FTZ R213, -R218.reuse, R108 ;  /* 0x0000006cdad57221 */ /* 0x040fe20000010100 */
[----:B------:R-:W2:Y:S01]  /*0fa0*/  LDL R127, [R1+0x54] ;  /* 0x00005400017f7983 */ /* 0x000ea20000100800 */
[C---:B------:R-:W-:Y:S01]  /*0fb0*/  FADD.FTZ R107, -R218.reuse, R124 ;  /* 0x0000007cda6b7221 */ /* 0x040fe20000010100 */
[----:B------:R-:W-:Y:S01]  /*0fc0*/  FADD.FTZ R108, -R218, R125 ;  /* 0x0000007dda6c7221 */ /* 0x000fe20000010100 */
[----:B------:R-:W-:Y:S01]  /*0fd0*/  HADD2.F32 R235, -RZ, R132.H1_H1 ;  /* 0x30000084ffeb7230 */ /* 0x000fe20000004100 */
[----:B------:R-:W3:Y:S01]  /*0fe0*/  LDL R124, [R1+0x64] ;  /* 0x00006400017c7983 */ /* 0x000ee20000100800 */
[----:B------:R-:W-:-:S02]  /*0ff0*/  HADD2.F32 R231, -RZ, R134.H0_H0 ;  /* 0x20000086ffe77230 */ /* 0x000fc40000004100 */
[----:B------:R-:W-:Y:S01]  /*1000*/  HADD2.F32 R230, -RZ, R134.H1_H1 ;  /* 0x30000086ffe67230 */ /* 0x000fe20000004100 */
[----:B------:R-:W4:Y:S01]  /*1010*/  LDL R125, [R1+0x50] ;  /* 0x00005000017d7983 */ /* 0x000f220000100800 */
[--C-:B------:R-:W-:Y:S01]  /*1020*/  HADD2.F32 R134, -RZ, R138.reuse.H0_H0 ;  /* 0x2000008aff867230 */ /* 0x100fe20000004100 */
[----:B0-----:R-:W-:Y:S01]  /*1030*/  MOV R175, 0x3f800000 ;  /* 0x3f80000000af7802 */ /* 0x001fe20000000f00 */
[----:B------:R-:W-:Y:S01]  /*1040*/  HADD2.F32 R132, -RZ, R138.H1_H1 ;  /* 0x3000008aff847230 */ /* 0x000fe20000004100 */
[----:B------:R-:W0:Y:S01]  /*1050*/  @P1 LDC.64 R176, c[0x0][0x438] ;  /* 0x00010e00ffb01b82 */ /* 0x000e220000000a00 */
[----:B------:R-:W4:Y:S01]  /*1060*/  LDL R138, [R1+0x48] ;  /* 0x00004800018a7983 */ /* 0x000f220000100800 */
[----:B------:R-:W-:-:S04]  /*1070*/  @P1 IMAD.WIDE.U32 R152, R180, 0x20, R152 ;  /* 0x00000020b4981825 */ /* 0x000fc800078e0098 */
[----:B------:R-:W-:Y:S01]  /*1080*/  @P1 IMAD.WIDE.U32 R168, R179, 0x20, R168 ;  /* 0x00000020b3a81825 */ /* 0x000fe200078e00a8 */
[----:B-----5:R-:W5:Y:S03]  /*1090*/  @P1 LDG.E.128 R56, desc[UR6][R152.64] ;  /* 0x0000000698381981 */ /* 0x020f66000c1e1d00 */
[----:B------:R-:W-:Y:S01]  /*10a0*/  @P1 IMAD.WIDE.U32 R158, R178, 0x20, R158 ;  /* 0x00000020b29e1825 */ /* 0x000fe200078e009e */
[----:B------:R1:W5:Y:S03]  /*10b0*/  @P1 LDG.E.128 R60, desc[UR6][R152.64+0x10] ;  /* 0x00001006983c1981 */ /* 0x000366000c1e1d00 */
[C---:B------:R-:W-:Y:S01]  /*10c0*/  FADD.FTZ R211, -R218.reuse, R109 ;  /* 0x0000006ddad37221 */ /* 0x040fe20000010100 */
[----:B------:R-:W-:Y:S01]  /*10d0*/  @P0 HADD2.F32 R175, -RZ, R184.H0_H0 ;  /* 0x200000b8ffaf0230 */ /* 0x000fe20000004100 */
[----:B------:R-:W5:Y:S01]  /*10e0*/  @P1 LDG.E.128 R64, desc[UR6][R168.64] ;  /* 0x00000006a8401981 */ /* 0x000f62000c1e1d00 */
[----:B------:R-:W-:-:S03]  /*10f0*/  FADD.FTZ R184, -R218, R114 ;  /* 0x00000072dab87221 */ /* 0x000fc60000010100 */
[----:B------:R1:W5:Y:S02]  /*1100*/  @P1 LDG.E.128 R68, desc[UR6][R168.64+0x10] ;  /* 0x00001006a8441981 */ /* 0x000364000c1e1d00 */
[----:B-1----:R-:W-:Y:S02]  /*1110*/  IMAD.WIDE.U32 R152, R0, 0x8, R204 ;  /* 0x0000000800987825 */ /* 0x002fe400078e00cc */
[----:B------:R-:W5:Y:S02]  /*1120*/  @P1 LDG.E.128 R72, desc[UR6][R158.64] ;  /* 0x000000069e481981 */ /* 0x000f64000c1e1d00 */
[----:B------:R-:W-:Y:S02]  /*1130*/  FADD.FTZ R114, -R218, R131 ;  /* 0x00000083da727221 */ /* 0x000fe40000010100 */
[----:B------:R1:W5:Y:S01]  /*1140*/  @P1 LDG.E.128 R76, desc[UR6][R158.64+0x10] ;  /* 0x000010069e4c1981 */ /* 0x000362000c1e1d00 */
[----:B------:R-:W-:-:S04]  /*1150*/  IMAD.WIDE.U32 R168, R179, 0x8, R204 ;  /* 0x00000008b3a87825 */ /* 0x000fc800078e00cc */
[C---:B------:R-:W-:Y:S01]  /*1160*/  FADD.FTZ R109, -R218.reuse, R126 ;  /* 0x0000007eda6d7221 */ /* 0x040fe20000010100 */
[C---:B------:R-:W-:Y:S01]  /*1170*/  FADD.FTZ R219, -R218.reuse, R99 ;  /* 0x00000063dadb7221 */ /* 0x040fe20000010100 */
[----:B------:R-:W-:Y:S01]  /*1180*/  FADD.FTZ R203, -R218, R115 ;  /* 0x00000073dacb7221 */ /* 0x000fe20000010100 */
[----:B------:R-:W-:Y:S02]  /*1190*/  HADD2.F32 R131, -RZ, R136.H1_H1 ;  /* 0x30000088ff837230 */ /* 0x000fe40000004100 */
[----:B0-----:R-:W-:-:S04]  /*11a0*/  @P1 IMAD.WIDE.U32 R176, R0, 0x20, R176 ;  /* 0x0000002000b01825 */ /* 0x001fc800078e00b0 */
[C---:B------:R-:W-:Y:S01]  /*11b0*/  FADD.FTZ R214, -R218.reuse, R96 ;  /* 0x00000060dad67221 */ /* 0x040fe20000010100 */
[--C-:B------:R-:W-:Y:S02]  /*11c0*/  HADD2.F32 R210, -RZ, R101.reuse.H0_H0 ;  /* 0x20000065ffd27230 */ /* 0x100fe40000004100 */
[----:B------:R-:W-:Y:S02]  /*11d0*/  HADD2.F32 R208, -RZ, R101.H1_H1 ;  /* 0x30000065ffd07230 */ /* 0x000fe40000004100 */
[----:B------:R-:W-:Y:S01]  /*11e0*/  FADD.FTZ R104, -R218, R104 ;  /* 0x00000068da687221 */ /* 0x000fe20000010100 */
[----:B-1----:R-:W-:-:S04]  /*11f0*/  IMAD.WIDE.U32 R158, R178, 0x8, R204 ;  /* 0x00000008b29e7825 */ /* 0x002fc800078e00cc */
[C---:B------:R-:W-:Y:S01]  /*1200*/  FADD.FTZ R204, -R218.reuse, R112 ;  /* 0x00000070dacc7221 */ /* 0x040fe20000010100 */
[C---:B------:R-:W-:Y:S01]  /*1210*/  FADD.FTZ R112, -R218.reuse, R129 ;  /* 0x00000081da707221 */ /* 0x040fe20000010100 */
[----:B------:R-:W-:Y:S02]  /*1220*/  HADD2.F32 R206, -RZ, R102.H0_H0 ;  /* 0x20000066ffce7230 */ /* 0x000fe40000004100 */
[C---:B------:R-:W-:Y:S01]  /*1230*/  FADD.FTZ R207, -R218.reuse, R111 ;  /* 0x0000006fdacf7221 */ /* 0x040fe20000010100 */
[----:B------:R-:W-:Y:S02]  /*1240*/  HADD2.F32 R129, -RZ, R136.H0_H0 ;  /* 0x20000088ff817230 */ /* 0x000fe40000004100 */
[--C-:B------:R-:W-:Y:S02]  /*1250*/  HADD2.F32 R222, -RZ, R100.reuse.H0_H0 ;  /* 0x20000064ffde7230 */ /* 0x100fe40000004100 */
[----:B------:R-:W-:Y:S02]  /*1260*/  HADD2.F32 R212, -RZ, R100.H1_H1 ;  /* 0x30000064ffd47230 */ /* 0x000fe40000004100 */
[----:B------:R-:W-:Y:S01]  /*1270*/  FADD.FTZ R221, -R218, R97 ;  /* 0x00000061dadd7221 */ /* 0x000fe20000010100 */
[----:B------:R-:W-:-:S02]  /*1280*/  HADD2.F32 R126, -RZ, R137.H0_H0 ;  /* 0x20000089ff7e7230 */ /* 0x000fc40000004100 */
[----:B------:R-:W-:Y:S01]  /*1290*/  FADD.FTZ R99, -R218, R116 ;  /* 0x00000074da637221 */ /* 0x000fe20000010100 */
[----:B------:R-:W-:Y:S01]  /*12a0*/  HADD2.F32 R136, -RZ, R137.H1_H1 ;  /* 0x30000089ff887230 */ /* 0x000fe20000004100 */
[----:B------:R-:W4:Y:S04]  /*12b0*/  LDL R101, [R1+0x60] ;  /* 0x0000600001657983 */ /* 0x000f280000100800 */
[----:B------:R-:W4:Y:S01]  /*12c0*/  LDL R137, [R1+0x44] ;  /* 0x0000440001897983 */ /* 0x000f220000100800 */
[--C-:B------:R-:W-:Y:S02]  /*12d0*/  HADD2.F32 R115, -RZ, R140.reuse.H0_H0 ;  /* 0x2000008cff737230 */ /* 0x100fe40000004100 */
[----:B------:R-:W-:Y:S01]  /*12e0*/  HADD2.F32 R116, -RZ, R140.H1_H1 ;  /* 0x3000008cff747230 */ /* 0x000fe20000004100 */
[----:B------:R-:W5:Y:S04]  /*12f0*/  @P1 LDG.E.128 R80, desc[UR6][R176.64] ;  /* 0x00000006b0501981 */ /* 0x000f68000c1e1d00 */
[----:B------:R-:W4:Y:S01]  /*1300*/  LDL R140, [R1+0x40] ;  /* 0x00004000018c7983 */ /* 0x000f220000100800 */
[----:B------:R-:W-:-:S02]  /*1310*/  HADD2.F32 R205, -RZ, R102.H1_H1 ;  /* 0x30000066ffcd7230 */ /* 0x000fc40000004100 */
[----:B------:R-:W-:Y:S01]  /*1320*/  FMUL.FTZ R100, R174, R214 ;  /* 0x000000d6ae647220 */ /* 0x000fe20000410000 */
[----:B------:R-:W5:Y:S01]  /*1330*/  @P1 LDG.E.128 R84, desc[UR6][R176.64+0x10] ;  /* 0x00001006b0541981 */ /* 0x000f62000c1e1d00 */
        /* <DEDUP_REMOVED lines=9> */
[----:B------:R0:W5:Y:S01]  /*13d0*/  LDG.E.64 R176, desc[UR6][R182.64] ;  /* 0x00000006b6b07981 */ /* 0x000162000c1e1b00 */
[----:B------:R-:W-:-:S02]  /*13e0*/  HADD2.F32 R181, -RZ, R103.H1_H1 ;  /* 0x30000067ffb57230 */ /* 0x000fc40000004100 */
[----:B------:R-:W-:Y:S01]  /*13f0*/  FADD.FTZ R34, R222, R34 ;  /* 0x00000022de227221 */ /* 0x000fe20000010000 */
[----:B------:R-:W-:Y:S01]  /*1400*/  FFMA.FTZ R2, R100, R222, R2 ;  /* 0x000000de64027223 */ /* 0x000fe20000010002 */
[----:B------:R-:W-:Y:S01]  /*1410*/  FMUL.FTZ R221, R174, R221 ;  /* 0x000000ddaedd7220 */ /* 0x000fe20000410000 */
[----:B------:R-:W-:Y:S01]  /*1420*/  FADD.FTZ R35, R212, R35 ;  /* 0x00000023d4237221 */ /* 0x000fe20000010000 */
[----:B------:R-:W4:Y:S01]  /*1430*/  LDL R102, [R1+0x5c] ;  /* 0x00005c0001667983 */ /* 0x000f220000100800 */
[C---:B0-----:R-:W-:Y:S01]  /*1440*/  FADD.FTZ R183, -R218.reuse, R113 ;  /* 0x00000071dab77221 */ /* 0x041fe20000010100 */
[----:B------:R-:W-:Y:S01]  /*1450*/  FADD.FTZ R113, -R218, R130 ;  /* 0x00000082da717221 */ /* 0x000fe20000010100 */
[C---:B------:R-:W-:Y:S01]  /*1460*/  FMUL.FTZ R218, R174.reuse, R104 ;  /* 0x00000068aeda7220 */ /* 0x040fe20000410000 */
[----:B------:R-:W-:Y:S02]  /*1470*/  HADD2.F32 R182, -RZ, R103.H0_H0 ;  /* 0x20000067ffb67230 */ /* 0x000fe40000004100 */
[----:B------:R-:W-:Y:S01]  /*1480*/  FMUL.FTZ R219, R174, R219 ;  /* 0x000000dbaedb7220 */ /* 0x000fe20000410000 */
[----:B------:R-:W4:Y:S01]  /*1490*/  LDL R103, [R1+0x58] ;  /* 0x0000580001677983 */ /* 0x000f220000100800 */
[----:B------:R-:W-:-:S02]  /*14a0*/  HADD2.F32 R130, -RZ, R139.H0_H0 ;  /* 0x2000008bff827230 */ /* 0x000fc40000004100 */
[----:B------:R-:W-:Y:S02]  /*14b0*/  HADD2.F32 R128, -RZ, R139.H1_H1 ;  /* 0x3000008bff807230 */ /* 0x000fe40000004100 */
[--C-:B------:R-:W-:Y:S01]  /*14c0*/  HADD2.F32 R232, -RZ, R133.reuse.H1_H1 ;  /* 0x30000085ffe87230 */ /* 0x100fe20000004100 */
[----:B------:R-:W4:Y:S01]  /*14d0*/  LDL R139, [R1+0x38] ;  /* 0x00003800018b7983 */ /* 0x000f220000100800 */
[----:B------:R-:W-:Y:S01]  /*14e0*/  FADD.FTZ R37, R208, R37 ;  /* 0x00000025d0257221 */ /* 0x000fe20000010000 */
[----:B------:R-:W-:Y:S02]  /*14f0*/  HADD2.F32 R233, -RZ, R133.H0_H0 ;  /* 0x20000085ffe97230 */ /* 0x000fe40000004100 */
[----:B------:R-:W-:Y:S01]  /*1500*/  FADD.FTZ R229, R231, R229 ;  /* 0x000000e5e7e57221 */ /* 0x000fe20000010000 */
[C---:B------:R-:W-:Y:S01]  /*1510*/  FMUL.FTZ R217, R174.reuse, R217 ;  /* 0x000000d9aed97220 */ /* 0x040fe20000410000 */
[----:B------:R-:W-:Y:S01]  /*1520*/  FMUL.FTZ R184, R174, R184 ;  /* 0x000000b8aeb87220 */ /* 0x000fe20000410000 */
[----:B------:R-:W-:-:S02]  /*1530*/  HADD2.F32 R96, -RZ, R143.H0_H0 ;  /* 0x2000008fff607230 */ /* 0x000fc40000004100 */
[----:B------:R-:W-:Y:S01]  /*1540*/  FADD.FTZ R236, R230, R236 ;  /* 0x000000ece6ec7221 */ /* 0x000fe20000010000 */
[----:B------:R-:W-:Y:S01]  /*1550*/  FADD.FTZ R36, R210, R36 ;  /* 0x00000024d2247221 */ /* 0x000fe20000010000 */
[----:B------:R-:W-:Y:S01]  /*1560*/  FADD.FTZ R240, R131, R240 ;  /* 0x000000f083f07221 */ /* 0x000fe20000010000 */
[----:B------:R-:W5:Y:S04]  /*1570*/  LDG.E.64 R168, desc[UR6][R168.64] ;  /* 0x00000006a8a87981 */ /* 0x000f68000c1e1b00 */
[----:B------:R-:W5:Y:S04]  /*1580*/  LDG.E.64 R158, desc[UR6][R158.64] ;  /* 0x000000069e9e7981 */ /* 0x000f68000c1e1b00 */
[----:B------:R-:W5:Y:S01]  /*1590*/  LDG.E.64 R152, desc[UR6][R152.64] ;  /* 0x0000000698987981 */ /* 0x000f62000c1e1b00 */
[----:B--2---:R-:W-:Y:S01]  /*15a0*/  FMUL.FTZ R104, R127, R206 ;  /* 0x000000ce7f687220 */ /* 0x004fe20000410000 */
[----:B------:R-:W-:Y:S01]  /*15b0*/  FMUL.FTZ R127, R174, R105 ;  /* 0x00000069ae7f7220 */ /* 0x000fe20000410000 */
[----:B---3--:R-:W-:-:S02]  /*15c0*/  FMUL.FTZ R222, R124, R222 ;  /* 0x000000de7cde7220 */ /* 0x008fc40000410000 */
[----:B------:R-:W2:Y:S01]  /*15d0*/  LDL R124, [R1+0x4c] ;  /* 0x00004c00017c7983 */ /* 0x000ea20000100800 */
[----:B----4-:R-:W-:Y:S01]  /*15e0*/  FMUL.FTZ R105, R125, R205 ;  /* 0x000000cd7d697220 */ /* 0x010fe20000410000 */
[----:B------:R-:W-:Y:S01]  /*15f0*/  FMUL.FTZ R125, R174, R106 ;  /* 0x0000006aae7d7220 */ /* 0x000fe20000410000 */
[----:B------:R-:W-:Y:S02]  /*1600*/  FMUL.FTZ R106, R138, R181 ;  /* 0x000000b58a6a7220 */ /* 0x000fe40000410000 */
[----:B------:R-:W3:Y:S01]  /*1610*/  LDL R138, [R1+0x34] ;  /* 0x00003400018a7983 */ /* 0x000ee20000100800 */
[----:B------:R-:W-:-:S03]  /*1620*/  FMUL.FTZ R214, R137, R234 ;  /* 0x000000ea89d67220 */ /* 0x000fc60000410000 */
[----:B------:R-:W4:Y:S01]  /*1630*/  LDL R137, [R1+0x30] ;  /* 0x0000300001897983 */ /* 0x000f220000100800 */
[--C-:B------:R-:W-:Y:S02]  /*1640*/  HADD2.F32 R117, -RZ, R141.reuse.H0_H0 ;  /* 0x2000008dff757230 */ /* 0x100fe40000004100 */
[-C--:B------:R-:W-:Y:S01]  /*1650*/  FFMA.FTZ R3, R221, R212.reuse, R3 ;  /* 0x000000d4dd037223 */ /* 0x080fe20000010003 */
[----:B------:R-:W-:Y:S02]  /*1660*/  HADD2.F32 R118, -RZ, R141.H1_H1 ;  /* 0x3000008dff767230 */ /* 0x000fe40000004100 */
[----:B------:R-:W-:Y:S01]  /*1670*/  FMUL.FTZ R101, R101, R212 ;  /* 0x000000d465657220 */ /* 0x000fe20000410000 */
[----:B------:R-:W4:Y:S01]  /*1680*/  LDL R141, [R1+0x2c] ;  /* 0x00002c00018d7983 */ /* 0x000f220000100800 */
[----:B------:R-:W-:-:S03]  /*1690*/  FMUL.FTZ R212, R140, R235 ;  /* 0x000000eb8cd47220 */ /* 0x000fc60000410000 */
[----:B------:R-:W4:Y:S01]  /*16a0*/  LDL R140, [R1+0x28] ;  /* 0x00002800018c7983 */ /* 0x000f220000100800 */
[--C-:B------:R-:W-:Y:S02]  /*16b0*/  HADD2.F32 R119, -RZ, R142.reuse.H0_H0 ;  /* 0x2000008eff777230 */ /* 0x100fe40000004100 */
[----:B------:R-:W-:Y:S02]  /*16c0*/  HADD2.F32 R98, -RZ, R142.H1_H1 ;  /* 0x3000008eff627230 */ /* 0x000fe40000004100 */
[----:B------:R-:W4:Y:S01]  /*16d0*/  LDL R142, [R1+0x3c] ;  /* 0x00003c00018e7983 */ /* 0x000f220000100800 */
[----:B------:R-:W-:Y:S01]  /*16e0*/  FADD.FTZ R144, R182, R144 ;  /* 0x00000090b6907221 */ /* 0x000fe20000010000 */
[----:B------:R-:W-:Y:S01]  /*16f0*/  FFMA.FTZ R8, R127, R182, R8 ;  /* 0x000000b67f087223 */ /* 0x000fe20000010008 */
[-C--:B------:R-:W-:Y:S01]  /*1700*/  FFMA.FTZ R5, R219, R208.reuse, R5 ;  /* 0x000000d0db057223 */ /* 0x080fe20000010005 */
[----:B------:R-:W-:Y:S01]  /*1710*/  FMUL.FTZ R103, R103, R208 ;  /* 0x000000d067677220 */ /* 0x000fe20000410000 */
[----:B------:R-:W-:-:S02]  /*1720*/  FMUL.FTZ R208, R139, R232 ;  /* 0x000000e88bd07220 */ /* 0x000fc40000410000 */
[----:B------:R-:W4:Y:S01]  /*1730*/  LDL R139, [R1+0x24] ;  /* 0x00002400018b7983 */ /* 0x000f220000100800 */
[----:B--2---:R-:W-:Y:S01]  /*1740*/  FMUL.FTZ R124, R124, R182 ;  /* 0x000000b67c7c7220 */ /* 0x004fe20000410000 */
[----:B------:R-:W-:Y:S01]  /*1750*/  FMUL.FTZ R182, R174, R207 ;  /* 0x000000cfaeb67220 */ /* 0x000fe20000410000 */
[----:B---3--:R-:W-:Y:S02]  /*1760*/  FMUL.FTZ R207, R138, R231 ;  /* 0x000000e78acf7220 */ /* 0x008fe40000410000 */
[----:B------:R-:W2:Y:S01]  /*1770*/  LDL R138, [R1+0x20] ;  /* 0x00002000018a7983 */ /* 0x000ea20000100800 */
[----:B------:R-:W-:Y:S01]  /*1780*/  FADD.FTZ R38, R206, R38 ;  /* 0x00000026ce267221 */ /* 0x000fe20000010000 */
[----:B------:R-:W-:Y:S01]  /*1790*/  FFMA.FTZ R6, R218, R206, R6 ;  /* 0x000000ceda067223 */ /* 0x000fe20000010006 */
[----:B------:R-:W-:Y:S01]  /*17a0*/  FADD.FTZ R145, R181, R145 ;  /* 0x00000091b5917221 */ /* 0x000fe20000010000 */
[----:B------:R-:W-:Y:S01]  /*17b0*/  FFMA.FTZ R9, R125, R181, R9 ;  /* 0x000000b57d097223 */ /* 0x000fe20000010009 */
[C---:B------:R-:W-:Y:S01]  /*17c0*/  FMUL.FTZ R181, R174.reuse, R204 ;  /* 0x000000ccaeb57220 */ /* 0x040fe20000410000 */
[----:B------:R-:W-:Y:S01]  /*17d0*/  FMUL.FTZ R183, R174, R183 ;  /* 0x000000b7aeb77220 */ /* 0x000fe20000410000 */
[----:B----4-:R-:W-:-:S02]  /*17e0*/  FMUL.FTZ R206, R137, R230 ;  /* 0x000000e689ce7220 */ /* 0x010fc40000410000 */
[----:B------:R-:W3:Y:S01]  /*17f0*/  LDL R137, [R1+0x1c] ;  /* 0x00001c0001897983 */ /* 0x000ee20000100800 */
[----:B------:R-:W-:Y:S01]  /*1800*/  FFMA.FTZ R14, R181, R231, R14 ;  /* 0x000000e7b50e7223 */ /* 0x000fe2000001000e */
[--C-:B------:R-:W-:Y:S02]  /*1810*/  HADD2.F32 R133, -RZ, R135.reuse.H0_H0 ;  /* 0x20000087ff857230 */ /* 0x100fe40000004100 */
[----:B------:R-:W4:Y:S01]  /*1820*/  LDL R231, [R1+0x18] ;  /* 0x0000180001e77983 */ /* 0x000f220000100800 */
[----:B------:R-:W-:Y:S02]  /*1830*/  HADD2.F32 R135, -RZ, R135.H1_H1 ;  /* 0x30000087ff877230 */ /* 0x000fe40000004100 */
[----:B------:R-:W-:Y:S01]  /*1840*/  FFMA.FTZ R15, R183, R230, R15 ;  /* 0x000000e6b70f7223 */ /* 0x000fe2000001000f */
[----:B------:R-:W-:Y:S01]  /*1850*/  HADD2.F32 R97, -RZ, R143.H1_H1 ;  /* 0x3000008fff617230 */ /* 0x000fe20000004100 */
[----:B------:R-:W4:Y:S01]  /*1860*/  LDL R230, [R1+0x14] ;  /* 0x0000140001e67983 */ /* 0x000f220000100800 */
[----:B------:R-:W-:Y:S01]  /*1870*/  FMUL.FTZ R143, R174, R99 ;  /* 0x00000063ae8f7220 */ /* 0x000fe20000410000 */
[----:B------:R-:W-:Y:S01]  /*1880*/  FADD.FTZ R39, R205, R39 ;  /* 0x00000027cd277221 */ /* 0x000fe20000010000 */
[----:B------:R-:W-:Y:S01]  /*1890*/  FFMA.FTZ R7, R217, R205, R7 ;  /* 0x000000cdd9077223 */ /* 0x000fe20000010007 */
[----:B------:R-:W-:Y:S01]  /*18a0*/  FADD.FTZ R237, R133, R237 ;  /* 0x000000ed85ed7221 */ /* 0x000fe20000010000 */
[-C--:B------:R-:W-:Y:S01]  /*18b0*/  FFMA.FTZ R16, R184, R133.reuse, R16 ;  /* 0x00000085b8107223 */ /* 0x080fe20000010010 */
[----:B------:R-:W-:Y:S01]  /*18c0*/  FMUL.FTZ R204, R141, R133 ;  /* 0x000000858dcc7220 */ /* 0x000fe20000410000 */
[----:B------:R-:W-:Y:S01]  /*18d0*/  FFMA.FTZ R99, R100, R222, RZ ;  /* 0x000000de64637223 */ /* 0x000fe200000100ff */
[----:B------:R-:W-:Y:S01]  /*18e0*/  FMUL.FTZ R205, R140, R135 ;  /* 0x000000878ccd7220 */ /* 0x000fe20000410000 */
[----:B------:R-:W-:Y:S01]  /*18f0*/  FADD.FTZ R133, RZ, R222 ;  /* 0x000000deff857221 */ /* 0x000fe20000010000 */
[C---:B------:R-:W-:Y:S01]  /*1900*/  FMUL.FTZ R140, R174.reuse, R225 ;  /* 0x000000e1ae8c7220 */ /* 0x040fe20000410000 */
[----:B------:R-:W-:Y:S01]  /*1910*/  FMUL.FTZ R220, R174, R220 ;  /* 0x000000dcaedc7220 */ /* 0x000fe20000410000 */
[----:B------:R-:W4:Y:S01]  /*1920*/  LDL R225, [R1+0x10] ;  /* 0x0000100001e17983 */ /* 0x000f220000100800 */
[----:B------:R-:W-:Y:S01]  /*1930*/  FMUL.FTZ R102, R102, R210 ;  /* 0x000000d266667220 */ /* 0x000fe20000410000 */
[----:B------:R-:W-:Y:S01]  /*1940*/  FFMA.FTZ R99, R221, R101, R99 ;  /* 0x00000065dd637223 */ /* 0x000fe20000010063 */
[----:B------:R-:W-:Y:S01]  /*1950*/  FADD.FTZ R133, R101, R133 ;  /* 0x0000008565857221 */ /* 0x000fe20000010000 */
[----:B------:R-:W-:Y:S01]  /*1960*/  FMUL.FTZ R141, R174, R224 ;  /* 0x000000e0ae8d7220 */ /* 0x000fe20000410000 */
[----:B------:R-:W-:Y:S01]  /*1970*/  FFMA.FTZ R4, R220, R210, R4 ;  /* 0x000000d2dc047223 */ /* 0x000fe20000010004 */
[----:B------:R-:W4:Y:S01]  /*1980*/  LDL R224, [R1+0xc] ;  /* 0x00000c0001e07983 */ /* 0x000f220000100800 */
[----:B------:R-:W-:Y:S01]  /*1990*/  FMUL.FTZ R210, R142, R233 ;  /* 0x000000e98ed27220 */ /* 0x000fe20000410000 */
[----:B------:R-:W-:Y:S01]  /*19a0*/  FFMA.FTZ R99, R220, R102, R99 ;  /* 0x00000066dc637223 */ /* 0x000fe20000010063 */
[----:B------:R-:W-:Y:S01]  /*19b0*/  FMUL.FTZ R142, R174, R223 ;  /* 0x000000dfae8e7220 */ /* 0x000fe20000410000 */
[----:B------:R-:W-:Y:S01]  /*19c0*/  FADD.FTZ R133, R102, R133 ;  /* 0x0000008566857221 */ /* 0x000fe20000010000 */
[----:B------:R-:W4:Y:S01]  /*19d0*/  LDL R223, [R1+0x8] ;  /* 0x0000080001df7983 */ /* 0x000f220000100800 */
[----:B------:R-:W-:Y:S01]  /*19e0*/  FFMA.FTZ R99, R219, R103, R99 ;  /* 0x00000067db637223 */ /* 0x000fe20000010063 */
        /* <DEDUP_REMOVED lines=8> */
[----:B------:R-:W4:Y:S01]  /*1a70*/  LDL R121, [R1] ;  /* 0x0000000001797983 */ /* 0x000f220000100800 */
[----:B--2---:R-:W-:Y:S01]  /*1a80*/  FMUL.FTZ R138, R138, R131 ;  /* 0x000000838a8a7220 */ /* 0x004fe20000410000 */
[----:B------:R-:W-:Y:S02]  /*1a90*/  FMUL.FTZ R131, R174, R122 ;  /* 0x0000007aae837220 */ /* 0x000fe40000410000 */
[----:B------:R-:W2:Y:S01]  /*1aa0*/  LDL R122, [R1+0x4] ;  /* 0x00000400017a7983 */ /* 0x000ea20000100800 */
[----:B------:R-:W-:Y:S01]  /*1ab0*/  FADD.FTZ R241, R126, R241 ;  /* 0x000000f17ef17221 */ /* 0x000fe20000010000 */
[----:B------:R-:W-:Y:S01]  /*1ac0*/  FFMA.FTZ R20, R141, R126, R20 ;  /* 0x0000007e8d147223 */ /* 0x000fe20000010014 */
[----:B------:R-:W-:Y:S01]  /*1ad0*/  FADD.FTZ R99, R105, R99 ;  /* 0x0000006369637221 */ /* 0x000fe20000010000 */
[----:B------:R-:W-:Y:S01]  /*1ae0*/  FMUL.FTZ R203, R174, R203 ;  /* 0x000000cbaecb7220 */ /* 0x000fe20000410000 */
[----:B------:R-:W-:Y:S02]  /*1af0*/  FADD.FTZ R238, R135, R238 ;  /* 0x000000ee87ee7221 */ /* 0x000fe40000010000 */
[----:B------:R-:W-:Y:S01]  /*1b00*/  FADD.FTZ R99, R124, R99 ;  /* 0x000000637c637221 */ /* 0x000fe20000010000 */
[----:B------:R-:W-:Y:S01]  /*1b10*/  FFMA.FTZ R17, R203, R135, R17 ;  /* 0x00000087cb117223 */ /* 0x000fe20000010011 */
[C---:B------:R-:W-:Y:S01]  /*1b20*/  FMUL.FTZ R135, R174.reuse, R120 ;  /* 0x00000078ae877220 */ /* 0x040fe20000410000 */
[----:B------:R-:W-:Y:S01]  /*1b30*/  FMUL.FTZ R213, R174, R213 ;  /* 0x000000d5aed57220 */ /* 0x000fe20000410000 */
[----:B------:R-:W-:Y:S01]  /*1b40*/  FADD.FTZ R99, R106, R99 ;  /* 0x000000636a637221 */ /* 0x000fe20000010000 */
[----:B------:R-:W-:-:S03]  /*1b50*/  FMUL.FTZ R211, R174, R211 ;  /* 0x000000d3aed37220 */ /* 0x000fc60000410000 */
[----:B------:R-:W-:Y:S01]  /*1b60*/  FADD.FTZ R99, R214, R99 ;  /* 0x00000063d6637221 */ /* 0x000fe20000010000 */
[----:B------:R-:W-:-:S03]  /*1b70*/  FMUL.FTZ R209, R174, R209 ;  /* 0x000000d1aed17220 */ /* 0x000fc60000410000 */
[----:B------:R-:W-:-:S04]  /*1b80*/  FADD.FTZ R99, R212, R99 ;  /* 0x00000063d4637221 */ /* 0x000fc80000010000 */
[----:B------:R-:W-:-:S04]  /*1b90*/  FADD.FTZ R99, R210, R99 ;  /* 0x00000063d2637221 */ /* 0x000fc80000010000 */
[----:B------:R-:W-:Y:S01]  /*1ba0*/  FADD.FTZ R99, R208, R99 ;  /* 0x00000063d0637221 */ /* 0x000fe20000010000 */
[----:B---3--:R-:W-:Y:S01]  /*1bb0*/  FMUL.FTZ R137, R137, R126 ;  /* 0x0000007e89897220 */ /* 0x008fe20000410000 */
        /* <DEDUP_REMOVED lines=21> */
[----:B----4-:R-:W-:Y:S01]  /*1d10*/  FMUL.FTZ R136, R231, R136 ;  /* 0x00000088e7887220 */ /* 0x010fe20000410000 */
        /* <DEDUP_REMOVED lines=26> */
[----:B------:R-:W-:Y:S01]  /*1ec0*/  FFMA.FTZ R26, R107, R115, R26 ;  /* 0x000000736b1a7223 */ /* 0x000fe2000001001a */
[----:B------:R-:W-:Y:S01]  /*1ed0*/  FFMA.FTZ R120, R129, R128, R120 ;  /* 0x0000008081787223 */ /* 0x000fe20000010078 */
[----:B------:R-:W-:Y:S01]  /*1ee0*/  FADD.FTZ R99, R128, R99 ;  /* 0x0000006380637221 */ /* 0x000fe20000010000 */
        /* <DEDUP_REMOVED lines=18> */
[C---:B------:R-:W-:Y:S01]  /*2010*/  FMUL.FTZ R113, R174.reuse, R113 ;  /* 0x00000071ae717220 */ /* 0x040fe20000410000 */
[----:B------:R-:W-:Y:S01]  /*2020*/  FMUL.FTZ R114, R174, R114 ;  /* 0x00000072ae727220 */ /* 0x000fe20000410000 */
[----:B------:R-:W-:Y:S01]  /*2030*/  FADD.FTZ R160, R96, R160 ;  /* 0x000000a060a07221 */ /* 0x000fe20000010000 */
[----:B------:R-:W-:Y:S01]  /*2040*/  FADD.FTZ R161, R97, R161 ;  /* 0x000000a161a17221 */ /* 0x000fe20000010000 */
[----:B------:R-:W-:Y:S01]  /*2050*/  FFMA.FTZ R32, R113, R96, R32 ;  /* 0x0000006071207223 */ /* 0x000fe20000010020 */
[----:B------:R-:W-:Y:S01]  /*2060*/  FFMA.FTZ R33, R114, R97, R33 ;  /* 0x0000006172217223 */ /* 0x000fe20000010021 */
        /* <DEDUP_REMOVED lines=9> */
[----:B------:R-:W-:Y:S01]  /*2100*/  FADD.FTZ R149, R232, R149 ;  /* 0x00000095e8957221 */ /* 0x000fe20000010000 */
[----:B------:R-:W-:Y:S01]  /*2110*/  FFMA.FTZ R13, R182, R232, R13 ;  /* 0x000000e8b60d7223 */ /* 0x000fe2000001000d */
        /* <DEDUP_REMOVED lines=39> */
.L_x_12628:
        /* <DEDUP_REMOVED lines=9> */
[----:B------:R-:W-:-:S04]  /*2420*/  ISETP.NE.U32.AND P1, PT, RZ, UR14, PT ;  /* 0x0000000eff007c0c */ /* 0x000fc8000bf25070 */
[----:B------:R-:W-:-:S13]  /*2430*/  ISETP.NE.AND.EX P1, PT, RZ, UR15, PT, P1 ;  /* 0x0000000fff007c0c */ /* 0x000fda000bf25310 */
        /* <DEDUP_REMOVED lines=8> */
[----:B------:R-:W-:Y:S01]  /*24c0*/  MOV R101, RZ ;  /* 0x000000ff00657202 */ /* 0x000fe20000000f00 */
[----:B------:R-:W-:Y:S01]  /*24d0*/  FMUL.FTZ R100, R174, R100 ;  /* 0x00000064ae647220 */ /* 0x000fe20000410000 */
[----:B------:R-:W-:Y:S01]  /*24e0*/  FADD.FTZ R220, R102, -R220 ;  /* 0x800000dc66dc7221 */ /* 0x000fe20000010000 */
[----:B------:R-:W-:Y:S01]  /*24f0*/  FMUL.FTZ R221, R174, R221 ;  /* 0x000000ddaedd7220 */ /* 0x000fe20000410000 */
[----:B------:R-:W-:Y:S01]  /*2500*/  MOV R102, RZ ;  /* 0x000000ff00667202 */ /* 0x000fe20000000f00 */
[----:B------:R-:W-:Y:S01]  /*2510*/  FMUL.FTZ R100, R100, R175 ;  /* 0x000000af64647220 */ /* 0x000fe20000410000 */
[----:B------:R-:W-:Y:S01]  /*2520*/  FMUL.FTZ R220, R174, R220 ;  /* 0x000000dcaedc7220 */ /* 0x000fe20000410000 */
[----:B------:R-:W-:-:S02]  /*2530*/  @P2 HADD2.F32 R222, -RZ, R96.H0_H0 ;  /* 0x20000060ffde2230 */ /* 0x000fc40000004100 */
[-C--:B------:R-:W-:Y:S01]  /*2540*/  FMUL.FTZ R221, R221, R175.reuse ;  /* 0x000000afdddd7220 */ /* 0x080fe20000410000 */
[----:B------:R-:W-:Y:S01]  /*2550*/  FMUL.FTZ R223, R100, UR13 ;  /* 0x0000000d64df7c20 */ /* 0x000fe20008410000 */
[----:B------:R-:W-:Y:S01]  /*2560*/  @P2 HADD2.F32 R224, -RZ, R40.H0_H0 ;  /* 0x20000028ffe02230 */ /* 0x000fe20000004100 */
[----:B------:R-:W-:Y:S01]  /*2570*/  MOV R100, RZ ;  /* 0x000000ff00647202 */ /* 0x000fe20000000f00 */
[----:B------:R-:W-:Y:S01]  /*2580*/  FMUL.FTZ R221, R221, UR13 ;  /* 0x0000000ddddd7c20 */ /* 0x000fe20008410000 */
[C---:B------:R-:W-:Y:S01]  /*2590*/  @P2 FMUL.FTZ R100, R223.reuse, R222 ;  /* 0x000000dedf642220 */ /* 0x040fe20000410000 */
[----:B------:R-:W-:Y:S01]  /*25a0*/  MOV R222, RZ ;  /* 0x000000ff00de7202 */ /* 0x000fe20000000f00 */
[----:B------:R-:W-:Y:S01]  /*25b0*/  @P2 FMUL.FTZ R222, R223, R224 ;  /* 0x000000e0dfde2220 */ /* 0x000fe20000410000 */
[----:B------:R-:W-:Y:S01]  /*25c0*/  LOP3.LUT P2, RZ, R176, 0xff00, RZ, 0xc0, !PT ;  /* 0x0000ff00b0ff7812 */ /* 0x000fe2000784c0ff */
[----:B------:R-:W-:Y:S01]  /*25d0*/  FMUL.FTZ R220, R220, R175 ;  /* 0x000000afdcdc7220 */ /* 0x000fe20000410000 */
[----:B------:R-:W-:Y:S01]  /*25e0*/  FADD.FTZ R219, R103, -R219 ;  /* 0x800000db67db7221 */ /* 0x000fe20000010000 */
[----:B------:R-:W-:Y:S01]  /*25f0*/  MOV R103, RZ ;  /* 0x000000ff00677202 */ /* 0x000fe20000000f00 */
[-CC-:B------:R-:W-:Y:S01]  /*2600*/  FFMA.FTZ R218, R218, R123.reuse, R126.reuse ;  /* 0x0000007bdada7223 */ /* 0x180fe2000001007e */
[----:B------:R-:W-:Y:S01]  /*2610*/  FFMA.FTZ R217, R217, R123, R126 ;  /* 0x0000007bd9d97223 */ /* 0x000fe2000001007e */
[----:B------:R-:W-:Y:S01]  /*2620*/  FMUL.FTZ R219, R174, R219 ;  /* 0x000000dbaedb7220 */ /* 0x000fe20000410000 */
[----:B------:R-:W-:Y:S01]  /*2630*/  LOP3.LUT P3, RZ, R177, 0xff00, RZ, 0xc0, !PT ;  /* 0x0000ff00b1ff7812 */ /* 0x000fe2000786c0ff */
[----:B------:R-:W-:Y:S01]  /*2640*/  FADD.FTZ R218, R104, -R218 ;  /* 0x800000da68da7221 */ /* 0x000fe20000010000 */
[----:B------:R-:W-:Y:S01]  /*2650*/  FADD.FTZ R217, R105, -R217 ;  /* 0x800000d969d97221 */ /* 0x000fe20000010000 */
[----:B------:R-:W-:Y:S01]  /*2660*/  FMUL.FTZ R219, R219, R175 ;  /* 0x000000afdbdb7220 */ /* 0x000fe20000410000 */
[----:B------:R-:W-:Y:S01]  /*2670*/  FFMA.FTZ R127, R127, R123, R126 ;  /* 0x0000007b7f7f7223 */ /* 0x000fe2000001007e */
[----:B------:R-:W-:Y:S01]  /*2680*/  FMUL.FTZ R218, R174, R218 ;  /* 0x000000daaeda7220 */ /* 0x000fe20000410000 */
[----:B------:R-:W-:-:S02]  /*2690*/  @P2 HADD2.F32 R96, -RZ, R96.H1_H1 ;  /* 0x30000060ff602230 */ /* 0x000fc40000004100 */
[----:B------:R-:W-:Y:S01]  /*26a0*/  FMUL.FTZ R219, R219, UR13 ;  /* 0x0000000ddbdb7c20 */ /* 0x000fe20008410000 */
[----:B------:R-:W-:Y:S02]  /*26b0*/  @P2 HADD2.F32 R223, -RZ, R40.H1_H1 ;  /* 0x30000028ffdf2230 */ /* 0x000fe40000004100 */
[----:B------:R-:W-:Y:S01]  /*26c0*/  FMUL.FTZ R218, R218, R175 ;  /* 0x000000afdada7220 */ /* 0x000fe20000410000 */
[----:B------:R-:W-:Y:S01]  /*26d0*/  FMUL.FTZ R217, R174, R217 ;  /* 0x000000d9aed97220 */ /* 0x000fe20000410000 */
[C---:B------:R-:W-:Y:S01]  /*26e0*/  @P2 FMUL.FTZ R101, R221.reuse, R96 ;  /* 0x00000060dd652220 */ /* 0x040fe20000410000 */
[----:B------:R-:W-:Y:S01]  /*26f0*/  MOV R96, RZ ;  /* 0x000000ff00607202 */ /* 0x000fe20000000f00 */
[----:B------:R-:W-:Y:S01]  /*2700*/  @P2 FMUL.FTZ R96, R221, R223 ;  /* 0x000000dfdd602220 */ /* 0x000fe20000410000 */
[----:B------:R-:W-:Y:S01]  /*2710*/  LOP3.LUT P2, RZ, R176, 0xff0000, RZ, 0xc0, !PT ;  /* 0x00ff0000b0ff7812 */ /* 0x000fe2000784c0ff */
[----:B------:R-:W-:Y:S01]  /*2720*/  FMUL.FTZ R221, R220, UR13 ;  /* 0x0000000ddcdd7c20 */ /* 0x000fe20008410000 */
[----:B------:R-:W-:Y:S01]  /*2730*/  LOP3.LUT P4, RZ, R177, 0xff0000, RZ, 0xc0, !PT ;  /* 0x00ff0000b1ff7812 */ /* 0x000fe2000788c0ff */
[----:B------:R-:W-:Y:S01]  /*2740*/  FADD.FTZ R124, R124, -R127 ;  /* 0x8000007f7c7c7221 */ /* 0x000fe20000010000 */
[----:B------:R-:W-:Y:S01]  /*2750*/  MOV R104, RZ ;  /* 0x000000ff00687202 */ /* 0x000fe20000000f00 */
[----:B------:R-:W-:Y:S01]  /*2760*/  FMUL.FTZ R127, R217, R175 ;  /* 0x000000afd97f7220 */ /* 0x000fe20000410000 */
[----:B------:R-:W-:Y:S01]  /*2770*/  MOV R105, RZ ;  /* 0x000000ff00697202 */ /* 0x000fe20000000f00 */
[----:B------:R-:W-:Y:S01]  /*2780*/  FMUL.FTZ R124, R174, R124 ;  /* 0x0000007cae7c7220 */ /* 0x000fe20000410000 */
[----:B------:R-:W-:Y:S01]  /*2790*/  FFMA.FTZ R125, R125, R123, R126 ;  /* 0x0000007b7d7d7223 */ /* 0x000fe2000001007e */
[----:B------:R-:W-:Y:S01]  /*27a0*/  FMUL.FTZ R127, R127, UR13 ;  /* 0x0000000d7f7f7c20 */ /* 0x000fe20008410000 */
[----:B------:R-:W-:Y:S01]  /*27b0*/  F2FP.F16.F32.PACK_AB R96, R96, R222 ;  /* 0x000000de6060723e */ /* 0x000fe200000000ff */
[----:B------:R-:W-:Y:S01]  /*27c0*/  FMUL.FTZ R124, R124, R175 ;  /* 0x000000af7c7c7220 */ /* 0x000fe20000410000 */
[----:B------:R-:W-:Y:S01]  /*27d0*/  FADD.FTZ R125, R106, -R125 ;  /* 0x8000007d6a7d7221 */ /* 0x000fe20000010000 */
[----:B------:R-:W-:Y:S01]  /*27e0*/  @P2 HADD2.F32 R220, -RZ, R97.H0_H0 ;  /* 0x20000061ffdc2230 */ /* 0x000fe20000004100 */
[----:B------:R-:W-:Y:S01]  /*27f0*/  MOV R106, RZ ;  /* 0x000000ff006a7202 */ /* 0x000fe20000000f00 */
[----:B------:R-:W-:-:S02]  /*2800*/  @P2 HADD2.F32 R223, -RZ, R41.H0_H0 ;  /* 0x20000029ffdf2230 */ /* 0x000fc40000004100 */
[----:B------:R-:W-:Y:S01]  /*2810*/  FMUL.FTZ R125, R174, R125 ;  /* 0x0000007dae7d7220 */ /* 0x000fe20000410000 */
[C---:B------:R-:W-:Y:S01]  /*2820*/  @P2 FMUL.FTZ R102, R221.reuse, R220 ;  /* 0x000000dcdd662220 */ /* 0x040fe20000410000 */
[----:B------:R-:W-:Y:S01]  /*2830*/  MOV R220, RZ ;  /* 0x000000ff00dc7202 */ /* 0x000fe20000000f00 */
[----:B------:R-:W-:Y:S01]  /*2840*/  @P2 FMUL.FTZ R220, R221, R223 ;  /* 0x000000dfdddc2220 */ /* 0x000fe20000410000 */
[----:B------:R-:W-:-:S13]  /*2850*/  LOP3.LUT P2, RZ, R176, 0xff000000, RZ, 0xc0, !PT ;  /* 0xff000000b0ff7812 */ /* 0x000fda000784c0ff */
[----:B------:R-:W-:Y:S02]  /*2860*/  @P2 HADD2.F32 R97, -RZ, R97.H1_H1 ;  /* 0x30000061ff612230 */ /* 0x000fe40000004100 */
[----:B------:R-:W-:-:S03]  /*2870*/  @P2 HADD2.F32 R221, -RZ, R41.H1_H1 ;  /* 0x30000029ffdd2230 */ /* 0x000fc60000004100 */
[C---:B------:R-:W-:Y:S01]  /*2880*/  @P2 FMUL.FTZ R103, R219.reuse, R97 ;  /* 0x00000061db672220 */ /* 0x040fe20000410000 */
[----:B------:R-:W-:Y:S01]  /*2890*/  MOV R97, RZ ;  /* 0x000000ff00617202 */ /* 0x000fe20000000f00 */
[----:B------:R-:W-:Y:S01]  /*28a0*/  @P2 FMUL.FTZ R97, R219, R221 ;  /* 0x000000dddb612220 */ /* 0x000fe20000410000 */
[----:B------:R-:W-:Y:S01]  /*28b0*/  LOP3.LUT P2, RZ, R177, 0xff, RZ, 0xc0, !PT ;  /* 0x000000ffb1ff7812 */ /* 0x000fe2000784c0ff */
[----:B------:R-:W-:-:S03]  /*28c0*/  FMUL.FTZ R219, R218, UR13 ;  /* 0x0000000ddadb7c20 */ /* 0x000fc60008410000 */
[----:B------:R-:W-:-:S09]  /*28d0*/  F2FP.F16.F32.PACK_AB R97, R97, R220 ;  /* 0x000000dc6161723e */ /* 0x000fd200000000ff */
[----:B------:R-:W-:Y:S02]  /*28e0*/  @P2 HADD2.F32 R218, -RZ, R98.H0_H0 ;  /* 0x20000062ffda2230 */ /* 0x000fe40000004100 */
[----:B------:R-:W-:Y:S02]  /*28f0*/  @P2 HADD2.F32 R221, -RZ, R42.H0_H0 ;  /* 0x2000002affdd2230 */ /* 0x000fe40000004100 */
[----:B------:R-:W-:Y:S02]  /*2900*/  @P3 HADD2.F32 R98, -RZ, R98.H1_H1 ;  /* 0x30000062ff623230 */ /* 0x000fe40000004100 */
[C---:B------:R-:W-:Y:S01]  /*2910*/  @P2 FMUL.FTZ R104, R219.reuse, R218 ;  /* 0x000000dadb682220 */ /* 0x040fe20000410000 */
[----:B------:R-:W-:Y:S01]  /*2920*/  MOV R218, RZ ;  /* 0x000000ff00da7202 */ /* 0x000fe20000000f00 */
[----:B------:R-:W-:Y:S01]  /*2930*/  @P2 FMUL.FTZ R218, R219, R221 ;  /* 0x000000dddbda2220 */ /* 0x000fe20000410000 */
[----:B------:R-:W-:Y:S01]  /*2940*/  ISETP.GE.U32.AND P2, PT, R176, RZ, PT ;  /* 0x000000ffb000720c */ /* 0x000fe20003f46070 */
[----:B------:R-:W-:-:S02]  /*2950*/  @P3 HADD2.F32 R176, -RZ, R42.H1_H1 ;  /* 0x3000002affb03230 */ /* 0x000fc40000004100 */
[----:B------:R-:W-:Y:S01]  /*2960*/  @P3 FMUL.FTZ R105, R127, R98 ;  /* 0x000000627f693220 */ /* 0x000fe20000410000 */
[----:B------:R-:W-:Y:S02]  /*2970*/  MOV R98, RZ ;  /* 0x000000ff00627202 */ /* 0x000fe40000000f00 */
[----:B------:R-:W-:Y:S01]  /*2980*/  ISETP.GE.U32.AND.EX P2, PT, R177, 0x1000000, PT, P2 ;  /* 0x01000000b100780c */ /* 0x000fe20003f46120 */
[----:B------:R-:W-:Y:S01]  /*2990*/  @P3 FMUL.FTZ R98, R127, R176 ;  /* 0x000000b07f623220 */ /* 0x000fe20000410000 */
[----:B------:R-:W-:Y:S01]  /*29a0*/  FMUL.FTZ R127, R124, UR13 ;  /* 0x0000000d7c7f7c20 */ /* 0x000fe20008410000 */
[----:B------:R-:W-:Y:S02]  /*29b0*/  @P4 HADD2.F32 R124, -RZ, R99.H0_H0 ;  /* 0x20000063ff7c4230 */ /* 0x000fe40000004100 */
[--C-:B------:R-:W-:Y:S01]  /*29c0*/  @P4 HADD2.F32 R176, -RZ, R43.reuse.H0_H0 ;  /* 0x2000002bffb04230 */ /* 0x100fe20000004100 */
[----:B------:R-:W-:Y:S02]  /*29d0*/  F2FP.F16.F32.PACK_AB R98, R98, R218 ;  /* 0x000000da6262723e */ /* 0x000fe400000000ff */
[C---:B------:R-:W-:Y:S01]  /*29e0*/  @P4 FMUL.FTZ R106, R127.reuse, R124 ;  /* 0x0000007c7f6a4220 */ /* 0x040fe20000410000 */
[----:B------:R-:W-:Y:S01]  /*29f0*/  MOV R124, RZ ;  /* 0x000000ff007c7202 */ /* 0x000fe20000000f00 */
[----:B------:R-:W-:Y:S01]  /*2a00*/  @P4 FMUL.FTZ R124, R127, R176 ;  /* 0x000000b07f7c4220 */ /* 0x000fe20000410000 */
[----:B------:R-:W-:Y:S01]  /*2a10*/  FMUL.FTZ R176, R125, R175 ;  /* 0x000000af7db07220 */ /* 0x000fe20000410000 */
[----:B------:R-:W-:Y:S01]  /*2a20*/  MOV R127, RZ ;  /* 0x000000ff007f7202 */ /* 0x000fe20000000f00 */
[----:B------:R-:W-:-:S02]  /*2a30*/  @P2 HADD2.F32 R177, -RZ, R43.H1_H1 ;  /* 0x3000002bffb12230 */ /* 0x000fc40000004100 */
[----:B------:R-:W-:Y:S01]  /*2a40*/  FMUL.FTZ R176, R176, UR13 ;  /* 0x0000000db0b07c20 */ /* 0x000fe20008410000 */
[----:B------:R-:W-:Y:S01]  /*2a50*/  @P2 HADD2.F32 R125, -RZ, R99.H1_H1 ;  /* 0x30000063ff7d2230 */ /* 0x000fe20000004100 */
[----:B------:R-:W-:Y:S02]  /*2a60*/  MOV R99, RZ ;  /* 0x000000ff00637202 */ /* 0x000fe40000000f00 */
[C---:B------:R-:W-:Y:S02]  /*2a70*/  @P2 FMUL.FTZ R99, R176.reuse, R177 ;  /* 0x000000b1b0632220 */ /* 0x040fe40000410000 */
[----:B------:R-:W-:-:S03]  /*2a80*/  @P2 FMUL.FTZ R127, R176, R125 ;  /* 0x0000007db07f2220 */ /* 0x000fc60000410000 */
[----:B------:R-:W-:Y:S01]  /*2a90*/  F2FP.F16.F32.PACK_AB R99, R99, R124 ;  /* 0x0000007c6363723e */ /* 0x000fe200000000ff */
[----:B------:R-:W-:Y:S06]  /*2aa0*/  BRA `(.L_x_12600) ;  /* 0x0000000800047947 */ /* 0x000fec0003800000 */
.L_x_12599:
        /* <DEDUP_REMOVED lines=16> */
[--C-:B------:R-:W-:Y:S02]  /*2bb0*/  @P2 HADD2.F32 R90, -RZ, R96.reuse.H0_H0 ;  /* 0x20000060ff5a2230 */ /* 0x100fe40000004100 */
[----:B------:R-:W-:-:S03]  /*2bc0*/  @P3 HADD2.F32 R96, -RZ, R96.H1_H1 ;  /* 0x30000060ff603230 */ /* 0x000fc60000004100 */
[----:B------:R-:W-:Y:S01]  /*2bd0*/  @P2 FMUL.FTZ R100, R89, R90 ;  /* 0x0000005a59642220 */ /* 0x000fe20000410000 */
[----:B------:R-:W-:Y:S01]  /*2be0*/  FFMA.FTZ R89, R221, R123, R126 ;  /* 0x0000007bdd597223 */ /* 0x000fe2000001007e */
[----:B------:R-:W0:Y:S01]  /*2bf0*/  @P2 LDC R90, c[0x0][0x408] ;  /* 0x00010200ff5a2b82 */ /* 0x000e220000000800 */
[----:B------:R-:W-:Y:S02]  /*2c00*/  MOV R221, RZ ;  /* 0x000000ff00dd7202 */ /* 0x000fe40000000f00 */
[----:B------:R-:W-:Y:S01]  /*2c10*/  FADD.FTZ R89, R101, -R89 ;  /* 0x8000005965597221 */ /* 0x000fe20000010000 */
[----:B------:R-:W-:-:S03]  /*2c20*/  MOV R101, RZ ;  /* 0x000000ff00657202 */ /* 0x000fc60000000f00 */
[----:B------:R-:W-:Y:S01]  /*2c30*/  FMUL.FTZ R89, R174, R89 ;  /* 0x00000059ae597220 */ /* 0x000fe20000410000 */
[----:B0-----:R-:W-:Y:S01]  /*2c40*/  @P2 FMUL.FTZ R90, R91, R90 ;  /* 0x0000005a5b5a2220 */ /* 0x001fe20000410000 */
[----:B------:R-:W-:-:S05]  /*2c50*/  @P2 HADD2.F32 R91, -RZ, R40.H0_H0 ;  /* 0x20000028ff5b2230 */ /* 0x000fca0000004100 */
        /* <DEDUP_REMOVED lines=9> */
[----:B------:R-:W-:-:S05]  /*2cf0*/  @P3 HADD2.F32 R91, -RZ, R40.H1_H1 ;  /* 0x30000028ff5b3230 */ /* 0x000fca0000004100 */
[----:B------:R-:W-:Y:S01]  /*2d00*/  @P3 FMUL.FTZ R96, R90, R91 ;  /* 0x0000005b5a603220 */ /* 0x000fe20000410000 */
[----:B------:R-:W-:Y:S01]  /*2d10*/  FMUL.FTZ R90, R174, R220 ;  /* 0x000000dcae5a7220 */ /* 0x000fe20000410000 */
[----:B------:R-:W0:Y:S03]  /*2d20*/  @P2 LDC R91, c[0x0][0x408] ;  /* 0x00010200ff5b2b82 */ /* 0x000e260000000800 */
[----:B------:R-:W-:Y:S01]  /*2d30*/  @P2 FMUL.FTZ R92, R90, R175 ;  /* 0x000000af5a5c2220 */ /* 0x000fe20000410000 */
[----:B------:R-:W-:-:S03]  /*2d40*/  F2FP.F16.F32.PACK_AB R96, R96, R221 ;  /* 0x000000dd6060723e */ /* 0x000fc600000000ff */
[----:B0-----:R-:W-:Y:S01]  /*2d50*/  @P2 FMUL.FTZ R91, R92, R91 ;  /* 0x0000005b5c5b2220 */ /* 0x001fe20000410000 */
[----:B------:R-:W-:-:S05]  /*2d60*/  @P2 HADD2.F32 R92, -RZ, R97.H0_H0 ;  /* 0x20000061ff5c2230 */ /* 0x000fca0000004100 */
[----:B------:R-:W-:Y:S01]  /*2d70*/  @P2 FMUL.FTZ R102, R91, R92 ;  /* 0x0000005c5b662220 */ /* 0x000fe20000410000 */
[----:B------:R-:W-:Y:S01]  /*2d80*/  @P2 FMUL.FTZ R92, R90, R175 ;  /* 0x000000af5a5c2220 */ /* 0x000fe20000410000 */
[----:B------:R-:W0:Y:S03]  /*2d90*/  @P2 LDC R91, c[0x0][0x408] ;  /* 0x00010200ff5b2b82 */ /* 0x000e260000000800 */
[----:B0-----:R-:W-:Y:S01]  /*2da0*/  @P2 FMUL.FTZ R91, R92, R91 ;  /* 0x0000005b5c5b2220 */ /* 0x001fe20000410000 */
[----:B------:R-:W-:-:S05]  /*2db0*/  @P2 HADD2.F32 R92, -RZ, R41.H0_H0 ;  /* 0x20000029ff5c2230 */ /* 0x000fca0000004100 */
[----:B------:R-:W-:Y:S01]  /*2dc0*/  @P2 FMUL.FTZ R219, R91, R92 ;  /* 0x0000005c5bdb2220 */ /* 0x000fe20000410000 */
[----:B------:R-:W-:Y:S01]  /*2dd0*/  LOP3.LUT P2, RZ, R176, 0xff000000, RZ, 0xc0, !PT ;  /* 0xff000000b0ff7812 */ /* 0x000fe2000784c0ff */
[----:B------:R-:W-:Y:S01]  /*2de0*/  FMUL.FTZ R91, R174, R103 ;  /* 0x00000067ae5b7220 */ /* 0x000fe20000410000 */
[----:B------:R-:W-:-:S11]  /*2df0*/  MOV R103, RZ ;  /* 0x000000ff00677202 */ /* 0x000fd60000000f00 */
[----:B------:R-:W0:Y:S01]  /*2e00*/  @P2 LDC R92, c[0x0][0x408] ;  /* 0x00010200ff5c2b82 */ /* 0x000e220000000800 */
[----:B------:R-:W-:Y:S01]  /*2e10*/  @P2 FMUL.FTZ R93, R91, R175 ;  /* 0x000000af5b5d2220 */ /* 0x000fe20000410000 */
[----:B------:R-:W-:-:S03]  /*2e20*/  @P2 HADD2.F32 R97, -RZ, R97.H1_H1 ;  /* 0x30000061ff612230 */ /* 0x000fc60000004100 */
[----:B0-----:R-:W-:-:S04]  /*2e30*/  @P2 FMUL.FTZ R92, R93, R92 ;  /* 0x0000005c5d5c2220 */ /* 0x001fc80000410000 */
[----:B------:R-:W-:Y:S01]  /*2e40*/  @P2 FMUL.FTZ R103, R92, R97 ;  /* 0x000000615c672220 */ /* 0x000fe20000410000 */
[----:B------:R-:W-:Y:S01]  /*2e50*/  MOV R97, RZ ;  /* 0x000000ff00617202 */ /* 0x000fe20000000f00 */
[----:B------:R-:W0:Y:S02]  /*2e60*/  @P2 LDC R92, c[0x0][0x408] ;  /* 0x00010200ff5c2b82 */ /* 0x000e240000000800 */
[----:B0-----:R-:W-:Y:S01]  /*2e70*/  @P2 FMUL.FTZ R92, R93, R92 ;  /* 0x0000005c5d5c2220 */ /* 0x001fe20000410000 */
[----:B------:R-:W-:-:S05]  /*2e80*/  @P2 HADD2.F32 R93, -RZ, R41.H1_H1 ;  /* 0x30000029ff5d2230 */ /* 0x000fca0000004100 */
        /* <DEDUP_REMOVED lines=8> */
[----:B------:R-:W-:Y:S01]  /*2f10*/  F2FP.F16.F32.PACK_AB R97, R97, R219 ;  /* 0x000000db6161723e */ /* 0x000fe200000000ff */
[C---:B------:R-:W-:Y:S01]  /*2f20*/  FMUL.FTZ R92, R174.reuse, R92 ;  /* 0x0000005cae5c7220 */ /* 0x040fe20000410000 */
[----:B------:R-:W-:-:S02]  /*2f30*/  FMUL.FTZ R93, R174, R93 ;  /* 0x0000005dae5d7220 */ /* 0x000fc40000410000 */
[----:B------:R-:W0:Y:S01]  /*2f40*/  @P2 LDC R94, c[0x0][0x408] ;  /* 0x00010200ff5e2b82 */ /* 0x000e220000000800 */
[----:B------:R-:W-:-:S04]  /*2f50*/  @P2 FMUL.FTZ R95, R92, R175 ;  /* 0x000000af5c5f2220 */ /* 0x000fc80000410000 */
        /* <DEDUP_REMOVED lines=8> */
[----:B------:R-:W-:-:S13]  /*2fe0*/  LOP3.LUT P2, RZ, R177, 0xff00, RZ, 0xc0, !PT ;  /* 0x0000ff00b1ff7812 */ /* 0x000fda000784c0ff */
        /* <DEDUP_REMOVED lines=12> */
[----:B------:R-:W-:Y:S02]  /*30b0*/  FFMA.FTZ R95, R125, R123, R126 ;  /* 0x0000007b7d5f7223 */ /* 0x000fe4000001007e */
[----:B------:R-:W-:Y:S01]  /*30c0*/  F2FP.F16.F32.PACK_AB R98, R98, R217 ;  /* 0x000000d96262723e */ /* 0x000fe200000000ff */
[----:B------:R-:W-:Y:S01]  /*30d0*/  FADD.FTZ R94, R124, -R94 ;  /* 0x8000005e7c5e7221 */ /* 0x000fe20000010000 */
[----:B------:R-:W-:-:S03]  /*30e0*/  FADD.FTZ R95, R106, -R95 ;  /* 0x8000005f6a5f7221 */ /* 0x000fc60000010000 */
[C---:B------:R-:W-:Y:S01]  /*30f0*/  FMUL.FTZ R94, R174.reuse, R94 ;  /* 0x0000005eae5e7220 */ /* 0x040fe20000410000 */
[----:B------:R-:W-:-:S03]  /*3100*/  FMUL.FTZ R95, R174, R95 ;  /* 0x0000005fae5f7220 */ /* 0x000fc60000410000 */
[----:B------:R-:W0:Y:S01]  /*3110*/  @P2 LDC R124, c[0x0][0x408] ;  /* 0x00010200ff7c2b82 */ /* 0x000e220000000800 */
[----:B------:R-:W-:Y:S01]  /*3120*/  @P2 FMUL.FTZ R106, R94, R175 ;  /* 0x000000af5e6a2220 */ /* 0x000fe20000410000 */
[----:B------:R-:W-:Y:S02]  /*3130*/  @P2 HADD2.F32 R125, -RZ, R99.H0_H0 ;  /* 0x20000063ff7d2230 */ /* 0x000fe40000004100 */
[----:B------:R-:W-:Y:S02]  /*3140*/  @P2 HADD2.F32 R127, -RZ, R43.H0_H0 ;  /* 0x2000002bff7f2230 */ /* 0x000fe40000004100 */
        /* <DEDUP_REMOVED lines=11> */
[----:B------:R-:W-:Y:S01]  /*3200*/  @P2 FMUL.FTZ R127, R95, R175 ;  /* 0x000000af5f7f2220 */ /* 0x000fe20000410000 */
[----:B------:R-:W-:Y:S02]  /*3210*/  @P2 HADD2.F32 R99, -RZ, R99.H1_H1 ;  /* 0x30000063ff632230 */ /* 0x000fe40000004100 */
[----:B------:R-:W-:Y:S02]  /*3220*/  @P2 HADD2.F32 R176, -RZ, R43.H1_H1 ;  /* 0x3000002bffb02230 */ /* 0x000fe40000004100 */
        /* <DEDUP_REMOVED lines=8> */
[----:B------:R-:W-:-:S07]  /*32b0*/  F2FP.F16.F32.PACK_AB R99, R99, R124 ;  /* 0x0000007c6363723e */ /* 0x000fce00000000ff */
.L_x_12600:
        /* <DEDUP_REMOVED lines=18> */
[--C-:B------:R-:W-:Y:S01]  /*33e0*/  FFMA.FTZ R209, R209, R123, R126.reuse ;  /* 0x0000007bd1d17223 */ /* 0x100fe2000001007e */
[----:B------:R-:W-:Y:S01]  /*33f0*/  MOV R180, RZ ;  /* 0x000000ff00b47202 */ /* 0x000fe20000000f00 */
[----:B------:R-:W-:Y:S01]  /*3400*/  FMUL.FTZ R88, R174, R213 ;  /* 0x000000d5ae587220 */ /* 0x000fe20000410000 */
[----:B------:R-:W-:Y:S01]  /*3410*/  FADD.FTZ R212, R212, -R211 ;  /* 0x800000d3d4d47221 */ /* 0x000fe20000010000 */
[----:B------:R-:W-:Y:S01]  /*3420*/  FADD.FTZ R209, R210, -R209 ;  /* 0x800000d1d2d17221 */ /* 0x000fe20000010000 */
[----:B------:R-:W-:Y:S01]  /*3430*/  FFMA.FTZ R182, R182, R123, R126 ;  /* 0x0000007bb6b67223 */ /* 0x000fe2000001007e */
[----:B------:R-:W0:Y:S01]  /*3440*/  @P2 LDC R89, c[0x0][0x408] ;  /* 0x00010200ff592b82 */ /* 0x000e220000000800 */
[----:B------:R-:W-:-:S02]  /*3450*/  @P2 FMUL.FTZ R90, R88, R175 ;  /* 0x000000af585a2220 */ /* 0x000fc40000410000 */
[----:B------:R-:W-:Y:S01]  /*3460*/  FADD.FTZ R208, R208, -R182 ;  /* 0x800000b6d0d07221 */ /* 0x000fe20000010000 */
[----:B------:R-:W-:Y:S01]  /*3470*/  MOV R182, RZ ;  /* 0x000000ff00b67202 */ /* 0x000fe20000000f00 */
[----:B0-----:R-:W-:Y:S01]  /*3480*/  @P2 FMUL.FTZ R89, R90, R89 ;  /* 0x000000595a592220 */ /* 0x001fe20000410000 */
[--C-:B-----5:R-:W-:Y:S02]  /*3490*/  @P2 HADD2.F32 R90, -RZ, R96.reuse.H0_H0 ;  /* 0x20000060ff5a2230 */ /* 0x120fe40000004100 */
[----:B------:R-:W-:-:S03]  /*34a0*/  @P3 HADD2.F32 R96, -RZ, R96.H1_H1 ;  /* 0x30000060ff603230 */ /* 0x000fc60000004100 */
[----:B------:R-:W-:Y:S01]  /*34b0*/  @P2 FMUL.FTZ R176, R90, R89 ;  /* 0x000000595ab02220 */ /* 0x000fe20000410000 */
[----:B------:R-:W-:Y:S01]  /*34c0*/  @P2 FMUL.FTZ R90, R88, R175 ;  /* 0x000000af585a2220 */ /* 0x000fe20000410000 */
[----:B------:R-:W0:Y:S03]  /*34d0*/  @P2 LDC R89, c[0x0][0x408] ;  /* 0x00010200ff592b82 */ /* 0x000e260000000800 */
[----:B0-----:R-:W-:Y:S01]  /*34e0*/  @P2 FMUL.FTZ R89, R90, R89 ;  /* 0x000000595a592220 */ /* 0x001fe20000410000 */
[----:B------:R-:W-:-:S05]  /*34f0*/  @P2 HADD2.F32 R90, -RZ, R44.H0_H0 ;  /* 0x2000002cff5a2230 */ /* 0x000fca0000004100 */
[----:B------:R-:W-:Y:S01]  /*3500*/  @P2 FMUL.FTZ R124, R89, R90 ;  /* 0x0000005a597c2220 */ /* 0x000fe20000410000 */
[----:B------:R-:W-:Y:S01]  /*3510*/  FMUL.FTZ R89, R174, R212 ;  /* 0x000000d4ae597220 */ /* 0x000fe20000410000 */
[----:B------:R-:W0:Y:S01]  /*3520*/  @P3 LDC R90, c[0x0][0x408] ;  /* 0x00010200ff5a3b82 */ /* 0x000e220000000800 */
[----:B------:R-:W-:Y:S02]  /*3530*/  LOP3.LUT P2, RZ, R168, 0xff0000, RZ, 0xc0, !PT ;  /* 0x00ff0000a8ff7812 */ /* 0x000fe4000784c0ff */
[----:B------:R-:W-:-:S04]  /*3540*/  @P3 FMUL.FTZ R91, R89, R175 ;  /* 0x000000af595b3220 */ /* 0x000fc80000410000 */
        /* <DEDUP_REMOVED lines=20> */
[----:B------:R-:W-:-:S12]  /*3690*/  FMUL.FTZ R91, R174, R208 ;  /* 0x000000d0ae5b7220 */ /* 0x000fd80000410000 */
        /* <DEDUP_REMOVED lines=12> */
[----:B------:R-:W-:Y:S01]  /*3760*/  MOV R181, RZ ;  /* 0x000000ff00b57202 */ /* 0x000fe20000000f00 */
[----:B------:R-:W-:Y:S01]  /*3770*/  FFMA.FTZ R93, R183, R123, R126 ;  /* 0x0000007bb75d7223 */ /* 0x000fe2000001007e */
[----:B------:R-:W-:Y:S01]  /*3780*/  MOV R183, RZ ;  /* 0x000000ff00b77202 */ /* 0x000fe20000000f00 */
[----:B------:R-:W-:Y:S01]  /*3790*/  FADD.FTZ R92, R207, -R92 ;  /* 0x8000005ccf5c7221 */ /* 0x000fe20000010000 */
[----:B------:R-:W-:Y:S01]  /*37a0*/  F2FP.F16.F32.PACK_AB R97, R97, R125 ;  /* 0x0000007d6161723e */ /* 0x000fe200000000ff */
[----:B------:R-:W-:Y:S01]  /*37b0*/  FADD.FTZ R93, R206, -R93 ;  /* 0x8000005dce5d7221 */ /* 0x000fe20000010000 */
[----:B------:R-:W-:Y:S01]  /*37c0*/  MOV R206, RZ ;  /* 0x000000ff00ce7202 */ /* 0x000fe20000000f00 */
[----:B------:R-:W-:-:S02]  /*37d0*/  FMUL.FTZ R92, R174, R92 ;  /* 0x0000005cae5c7220 */ /* 0x000fc40000410000 */
[----:B------:R-:W-:Y:S02]  /*37e0*/  FMUL.FTZ R93, R174, R93 ;  /* 0x0000005dae5d7220 */ /* 0x000fe40000410000 */
        /* <DEDUP_REMOVED lines=55> */
[----:B------:R-:W-:Y:S01]  /*3b60*/  F2FP.F16.F32.PACK_AB R99, R99, R203 ;  /* 0x000000cb6363723e */ /* 0x000fe200000000ff */
[----:B------:R-:W-:Y:S06]  /*3b70*/  BRA `(.L_x_12602) ;  /* 0x0000000400947947 */ /* 0x000fec0003800000 */
.L_x_12601:
[-CC-:B------:R-:W-:Y:S01]  /*3b80*/  FFMA.FTZ R213, R213, R123.reuse, R126.reuse ;  /* 0x0000007bd5d57223 */ /* 0x180fe2000001007e */
[----:B------:R-:W-:Y:S01]  /*3b90*/  LOP3.LUT P2, RZ, R168, 0xff, RZ, 0xc0, !PT ;  /* 0x000000ffa8ff7812 */ /* 0x000fe2000784c0ff */
[-CC-:B------:R-:W-:Y:S01]  /*3ba0*/  FFMA.FTZ R211, R211, R123.reuse, R126.reuse ;  /* 0x0000007bd3d37223 */ /* 0x180fe2000001007e */
[----:B------:R-:W-:Y:S01]  /*3bb0*/  MOV R176, RZ ;  /* 0x000000ff00b07202 */ /* 0x000fe20000000f00 */
[----:B------:R-:W-:Y:S01]  /*3bc0*/  FADD.FTZ R213, R214, -R213 ;  /* 0x800000d5d6d57221 */ /* 0x000fe20000010000 */
[-CC-:B------:R-:W-:Y:S01]  /*3bd0*/  FFMA.FTZ R209, R209, R123.reuse, R126.reuse ;  /* 0x0000007bd1d17223 */ /* 0x180fe2000001007e */
[----:B------:R-:W-:Y:S01]  /*3be0*/  FADD.FTZ R211, R212, -R211 ;  /* 0x800000d3d4d37221 */ /* 0x000fe20000010000 */
[--C-:B------:R-:W-:Y:S01]  /*3bf0*/  FFMA.FTZ R182, R182, R123, R126.reuse ;  /* 0x0000007bb6b67223 */ /* 0x100fe2000001007e */
[----:B------:R-:W-:Y:S01]  /*3c00*/  FMUL.FTZ R213, R174, R213 ;  /* 0x000000d5aed57220 */ /* 0x000fe20000410000 */
[----:B------:R-:W-:Y:S01]  /*3c10*/  FADD.FTZ R209, R210, -R209 ;  /* 0x800000d1d2d17221 */ /* 0x000fe20000010000 */
[----:B------:R-:W-:Y:S01]  /*3c20*/  FFMA.FTZ R181, R181, R123, R126 ;  /* 0x0000007bb5b57223 */ /* 0x000fe2000001007e */
[----:B------:R-:W-:Y:S01]  /*3c30*/  FADD.FTZ R182, R208, -R182 ;  /* 0x800000b6d0b67221 */ /* 0x000fe20000010000 */
[----:B------:R-:W-:Y:S01]  /*3c40*/  FMUL.FTZ R125, R175, R213 ;  /* 0x000000d5af7d7220 */ /* 0x000fe20000410000 */
[----:B------:R-:W-:Y:S01]  /*3c50*/  FMUL.FTZ R209, R174, R209 ;  /* 0x000000d1aed17220 */ /* 0x000fe20000410000 */
[----:B-----5:R-:W-:-:S02]  /*3c60*/  @P2 HADD2.F32 R124, -RZ, R96.H0_H0 ;  /* 0x20000060ff7c2230 */ /* 0x020fc40000004100 */
[----:B------:R-:W-:Y:S01]  /*3c70*/  FMUL.FTZ R182, R174, R182 ;  /* 0x000000b6aeb67220 */ /* 0x000fe20000410000 */
[----:B------:R-:W-:Y:S01]  /*3c80*/  FMUL.FTZ R125, R125, UR13 ;  /* 0x0000000d7d7d7c20 */ /* 0x000fe20008410000 */
[----:B------:R-:W-:Y:S02]  /*3c90*/  @P2 HADD2.F32 R177, -RZ, R44.H0_H0 ;  /* 0x2000002cffb12230 */ /* 0x000fe40000004100 */
[C---:B------:R-:W-:Y:S01]  /*3ca0*/  FMUL.FTZ R209, R175.reuse, R209 ;  /* 0x000000d1afd17220 */ /* 0x040fe20000410000 */
[----:B------:R-:W-:Y:S01]  /*3cb0*/  FMUL.FTZ R208, R175, R182 ;  /* 0x000000b6afd07220 */ /* 0x000fe20000410000 */
[-C--:B------:R-:W-:Y:S01]  /*3cc0*/  @P2 FMUL.FTZ R176, R124, R125.reuse ;  /* 0x0000007d7cb02220 */ /* 0x080fe20000410000 */
[----:B------:R-:W-:Y:S01]  /*3cd0*/  MOV R124, RZ ;  /* 0x000000ff007c7202 */ /* 0x000fe20000000f00 */
[----:B------:R-:W-:Y:S01]  /*3ce0*/  @P2 FMUL.FTZ R124, R177, R125 ;  /* 0x0000007db17c2220 */ /* 0x000fe20000410000 */
[----:B------:R-:W-:Y:S01]  /*3cf0*/  LOP3.LUT P2, RZ, R168, 0xff00, RZ, 0xc0, !PT ;  /* 0x0000ff00a8ff7812 */ /* 0x000fe2000784c0ff */
[----:B------:R-:W-:Y:S01]  /*3d00*/  FMUL.FTZ R125, R174, R211 ;  /* 0x000000d3ae7d7220 */ /* 0x000fe20000410000 */
[----:B------:R-:W-:Y:S01]  /*3d10*/  MOV R177, RZ ;  /* 0x000000ff00b17202 */ /* 0x000fe20000000f00 */
[----:B------:R-:W-:Y:S01]  /*3d20*/  FMUL.FTZ R209, R209, UR13 ;  /* 0x0000000dd1d17c20 */ /* 0x000fe20008410000 */
[----:B------:R-:W-:Y:S01]  /*3d30*/  FMUL.FTZ R208, R208, UR13 ;  /* 0x0000000dd0d07c20 */ /* 0x000fe20008410000 */
[----:B------:R-:W-:Y:S01]  /*3d40*/  FMUL.FTZ R125, R175, R125 ;  /* 0x0000007daf7d7220 */ /* 0x000fe20000410000 */
[----:B------:R-:W-:Y:S01]  /*3d50*/  MOV R182, RZ ;  /* 0x000000ff00b67202 */ /* 0x000fe20000000f00 */
[----:B------:R-:W-:Y:S01]  /*3d60*/  FADD.FTZ R181, R207, -R181 ;  /* 0x800000b5cfb57221 */ /* 0x000fe20000010000 */
[----:B------:R-:W-:Y:S01]  /*3d70*/  FFMA.FTZ R183, R183, R123, R126 ;  /* 0x0000007bb7b77223 */ /* 0x000fe2000001007e */
[----:B------:R-:W-:Y:S01]  /*3d80*/  FMUL.FTZ R125, R125, UR13 ;  /* 0x0000000d7d7d7c20 */ /* 0x000fe20008410000 */
[----:B------:R-:W-:Y:S01]  /*3d90*/  LOP3.LUT P3, RZ, R169, 0xff00, RZ, 0xc0, !PT ;  /* 0x0000ff00a9ff7812 */ /* 0x000fe2000786c0ff */
[----:B------:R-:W-:Y:S01]  /*3da0*/  FMUL.FTZ R181, R174, R181 ;  /* 0x000000b5aeb57220 */ /* 0x000fe20000410000 */
[----:B------:R-:W-:Y:S01]  /*3db0*/  FADD.FTZ R183, R206, -R183 ;  /* 0x800000b7ceb77221 */ /* 0x000fe20000010000 */
[----:B------:R-:W-:-:S02]  /*3dc0*/  @P2 HADD2.F32 R96, -RZ, R96.H1_H1 ;  /* 0x30000060ff602230 */ /* 0x000fc40000004100 */
[----:B------:R-:W-:Y:S01]  /*3dd0*/  FFMA.FTZ R184, R184, R123, R126 ;  /* 0x0000007bb8b87223 */ /* 0x000fe2000001007e */
[----:B------:R-:W-:Y:S02]  /*3de0*/  @P2 HADD2.F32 R180, -RZ, R44.H1_H1 ;  /* 0x3000002cffb42230 */ /* 0x000fe40000004100 */
[----:B------:R-:W-:Y:S01]  /*3df0*/  FMUL.FTZ R181, R175, R181 ;  /* 0x000000b5afb57220 */ /* 0x000fe20000410000 */
[----:B------:R-:W-:Y:S01]  /*3e00*/  FMUL.FTZ R183, R174, R183 ;  /* 0x000000b7aeb77220 */ /* 0x000fe20000410000 */
[-C--:B------:R-:W-:Y:S01]  /*3e10*/  @P2 FMUL.FTZ R177, R96, R125.reuse ;  /* 0x0000007d60b12220 */ /* 0x080fe20000410000 */
[----:B------:R-:W-:Y:S01]  /*3e20*/  MOV R96, RZ ;  /* 0x000000ff00607202 */ /* 0x000fe20000000f00 */
[----:B------:R-:W-:Y:S01]  /*3e30*/  @P2 FMUL.FTZ R96, R180, R125 ;  /* 0x0000007db4602220 */ /* 0x000fe20000410000 */
[----:B------:R-:W-:Y:S01]  /*3e40*/  LOP3.LUT P2, RZ, R168, 0xff0000, RZ, 0xc0, !PT ;  /* 0x00ff0000a8ff7812 */ /* 0x000fe2000784c0ff */
[----:B------:R-:W-:Y:S01]  /*3e50*/  FADD.FTZ R204, R204, -R184 ;  /* 0x800000b8cccc7221 */ /* 0x000fe20000010000 */
[----:B------:R-:W-:Y:S01]  /*3e60*/  MOV R180, RZ ;  /* 0x000000ff00b47202 */ /* 0x000fe20000000f00 */
[----:B------:R-:W-:Y:S01]  /*3e70*/  FFMA.FTZ R203, R203, R123, R126 ;  /* 0x0000007bcbcb7223 */ /* 0x000fe2000001007e */
[----:B------:R-:W-:Y:S01]  /*3e80*/  LOP3.LUT P4, RZ, R169, 0xff0000, RZ, 0xc0, !PT ;  /* 0x00ff0000a9ff7812 */ /* 0x000fe2000788c0ff */
[----:B------:R-:W-:Y:S01]  /*3e90*/  FMUL.FTZ R204, R174, R204 ;  /* 0x000000ccaecc7220 */ /* 0x000fe20000410000 */
[----:B------:R-:W-:Y:S01]  /*3ea0*/  MOV R184, RZ ;  /* 0x000000ff00b87202 */ /* 0x000fe20000000f00 */
[----:B------:R-:W-:Y:S01]  /*3eb0*/  FADD.FTZ R205, R205, -R203 ;  /* 0x800000cbcdcd7221 */ /* 0x000fe20000010000 */
[----:B------:R-:W-:-:S05]  /*3ec0*/  F2FP.F16.F32.PACK_AB R96, R96, R124 ;  /* 0x0000007c6060723e */ /* 0x000fca00000000ff */
[----:B------:R-:W-:Y:S02]  /*3ed0*/  @P2 HADD2.F32 R125, -RZ, R97.H0_H0 ;  /* 0x20000061ff7d2230 */ /* 0x000fe40000004100 */
[----:B------:R-:W-:Y:S02]  /*3ee0*/  @P2 HADD2.F32 R210, -RZ, R45.H0_H0 ;  /* 0x2000002dffd22230 */ /* 0x000fe40000004100 */
[----:B------:R-:W-:Y:S02]  /*3ef0*/  @P4 HADD2.F32 R203, -RZ, R47.H0_H0 ;  /* 0x2000002fffcb4230 */ /* 0x000fe40000004100 */
[-C--:B------:R-:W-:Y:S01]  /*3f00*/  @P2 FMUL.FTZ R180, R125, R209.reuse ;  /* 0x000000d17db42220 */ /* 0x080fe20000410000 */
[----:B------:R-:W-:Y:S01]  /*3f10*/  MOV R125, RZ ;  /* 0x000000ff007d7202 */ /* 0x000fe20000000f00 */
[----:B------:R-:W-:Y:S01]  /*3f20*/  @P2 FMUL.FTZ R125, R210, R209 ;  /* 0x000000d1d27d2220 */ /* 0x000fe20000410000 */
[----:B------:R-:W-:-:S13]  /*3f30*/  LOP3.LUT P2, RZ, R168, 0xff000000, RZ, 0xc0, !PT ;  /* 0xff000000a8ff7812 */ /* 0x000fda000784c0ff */
[----:B------:R-:W-:Y:S02]  /*3f40*/  @P2 HADD2.F32 R97, -RZ, R97.H1_H1 ;  /* 0x30000061ff612230 */ /* 0x000fe40000004100 */
[----:B------:R-:W-:-:S03]  /*3f50*/  @P2 HADD2.F32 R209, -RZ, R45.H1_H1 ;  /* 0x3000002dffd12230 */ /* 0x000fc60000004100 */
[-C--:B------:R-:W-:Y:S01]  /*3f60*/  @P2 FMUL.FTZ R182, R97, R208.reuse ;  /* 0x000000d061b62220 */ /* 0x080fe20000410000 */
[----:B------:R-:W-:Y:S01]  /*3f70*/  MOV R97, RZ ;  /* 0x000000ff00617202 */ /* 0x000fe20000000f00 */
[----:B------:R-:W-:Y:S01]  /*3f80*/  @P2 FMUL.FTZ R97, R209, R208 ;  /* 0x000000d0d1612220 */ /* 0x000fe20000410000 */
[----:B------:R-:W-:Y:S01]  /*3f90*/  LOP3.LUT P2, RZ, R169, 0xff, RZ, 0xc0, !PT ;  /* 0x000000ffa9ff7812 */ /* 0x000fe2000784c0ff */
[----:B------:R-:W-:Y:S01]  /*3fa0*/  FMUL.FTZ R208, R181, UR13 ;  /* 0x0000000db5d07c20 */ /* 0x000fe20008410000 */
[----:B------:R-:W-:Y:S02]  /*3fb0*/  MOV R181, RZ ;  /* 0x000000ff00b57202 */ /* 0x000fe40000000f00 */
[----:B------:R-:W-:-:S09]  /*3fc0*/  F2FP.F16.F32.PACK_AB R97, R97, R125 ;  /* 0x0000007d6161723e */ /* 0x000fd200000000ff */
[----:B------:R-:W-:Y:S02]  /*3fd0*/  @P2 HADD2.F32 R207, -RZ, R98.H0_H0 ;  /* 0x20000062ffcf2230 */ /* 0x000fe40000004100 */
[----:B------:R-:W-:Y:S02]  /*3fe0*/  @P2 HADD2.F32 R209, -RZ, R46.H0_H0 ;  /* 0x2000002effd12230 */ /* 0x000fe40000004100 */
[----:B------:R-:W-:Y:S02]  /*3ff0*/  @P3 HADD2.F32 R98, -RZ, R98.H1_H1 ;  /* 0x30000062ff623230 */ /* 0x000fe40000004100 */
[-C--:B------:R-:W-:Y:S01]  /*4000*/  @P2 FMUL.FTZ R181, R207, R208.reuse ;  /* 0x000000d0cfb52220 */ /* 0x080fe20000410000 */
[----:B------:R-:W-:Y:S01]  /*4010*/  MOV R207, RZ ;  /* 0x000000ff00cf7202 */ /* 0x000fe20000000f00 */
[----:B------:R-:W-:Y:S01]  /*4020*/  @P2 FMUL.FTZ R207, R209, R208 ;  /* 0x000000d0d1cf2220 */ /* 0x000fe20000410000 */
[----:B------:R-:W-:Y:S01]  /*4030*/  ISETP.GE.U32.AND P2, PT, R168, RZ, PT ;  /* 0x000000ffa800720c */ /* 0x000fe20003f46070 */
[----:B------:R-:W-:Y:S01]  /*4040*/  FMUL.FTZ R168, R175, R183 ;  /* 0x000000b7afa87220 */ /* 0x000fe20000410000 */
[----:B------:R-:W-:-:S02]  /*4050*/  MOV R183, RZ ;  /* 0x000000ff00b77202 */ /* 0x000fc40000000f00 */
[----:B------:R-:W-:Y:S01]  /*4060*/  ISETP.GE.U32.AND.EX P2, PT, R169, 0x1000000, PT, P2 ;  /* 0x01000000a900780c */ /* 0x000fe20003f46120 */
[----:B------:R-:W-:Y:S01]  /*4070*/  FMUL.FTZ R168, R168, UR13 ;  /* 0x0000000da8a87c20 */ /* 0x000fe20008410000 */
[----:B------:R-:W-:-:S03]  /*4080*/  @P3 HADD2.F32 R169, -RZ, R46.H1_H1 ;  /* 0x3000002effa93230 */ /* 0x000fc60000004100 */
[-C--:B------:R-:W-:Y:S01]  /*4090*/  @P3 FMUL.FTZ R183, R98, R168.reuse ;  /* 0x000000a862b73220 */ /* 0x080fe20000410000 */
[----:B------:R-:W-:Y:S01]  /*40a0*/  MOV R98, RZ ;  /* 0x000000ff00627202 */ /* 0x000fe20000000f00 */
[----:B------:R-:W-:Y:S01]  /*40b0*/  @P3 FMUL.FTZ R98, R169, R168 ;  /* 0x000000a8a9623220 */ /* 0x000fe20000410000 */
[C---:B------:R-:W-:Y:S01]  /*40c0*/  FMUL.FTZ R168, R175.reuse, R204 ;  /* 0x000000ccafa87220 */ /* 0x040fe20000410000 */
[----:B------:R-:W-:Y:S01]  /*40d0*/  FMUL.FTZ R204, R174, R205 ;  /* 0x000000cdaecc7220 */ /* 0x000fe20000410000 */
[----:B------:R-:W-:Y:S02]  /*40e0*/  @P4 HADD2.F32 R169, -RZ, R99.H0_H0 ;  /* 0x20000063ffa94230 */ /* 0x000fe40000004100 */
[----:B------:R-:W-:Y:S01]  /*40f0*/  FMUL.FTZ R168, R168, UR13 ;  /* 0x0000000da8a87c20 */ /* 0x000fe20008410000 */
[----:B------:R-:W-:Y:S01]  /*4100*/  FMUL.FTZ R204, R175, R204 ;  /* 0x000000ccafcc7220 */ /* 0x000fe20000410000 */
[----:B------:R-:W-:Y:S01]  /*4110*/  @P2 HADD2.F32 R205, -RZ, R47.H1_H1 ;  /* 0x3000002fffcd2230 */ /* 0x000fe20000004100 */
[----:B------:R-:W-:Y:S01]  /*4120*/  F2FP.F16.F32.PACK_AB R98, R98, R207 ;  /* 0x000000cf6262723e */ /* 0x000fe200000000ff */
[-C--:B------:R-:W-:Y:S01]  /*4130*/  @P4 FMUL.FTZ R184, R169, R168.reuse ;  /* 0x000000a8a9b84220 */ /* 0x080fe20000410000 */
[----:B------:R-:W-:Y:S01]  /*4140*/  MOV R169, RZ ;  /* 0x000000ff00a97202 */ /* 0x000fe20000000f00 */
[----:B------:R-:W-:Y:S01]  /*4150*/  FMUL.FTZ R204, R204, UR13 ;  /* 0x0000000dcccc7c20 */ /* 0x000fe20008410000 */
[----:B------:R-:W-:Y:S01]  /*4160*/  @P4 FMUL.FTZ R169, R203, R168 ;  /* 0x000000a8cba94220 */ /* 0x000fe20000410000 */
[----:B------:R-:W-:Y:S01]  /*4170*/  @P2 HADD2.F32 R203, -RZ, R99.H1_H1 ;  /* 0x30000063ffcb2230 */ /* 0x000fe20000004100 */
[----:B------:R-:W-:Y:S01]  /*4180*/  MOV R99, RZ ;  /* 0x000000ff00637202 */ /* 0x000fe20000000f00 */
[----:B------:R-:W-:Y:S01]  /*4190*/  @P2 FMUL.FTZ R99, R205, R204 ;  /* 0x000000cccd632220 */ /* 0x000fe20000410000 */
[----:B------:R-:W-:-:S02]  /*41a0*/  MOV R168, RZ ;  /* 0x000000ff00a87202 */ /* 0x000fc40000000f00 */
[----:B------:R-:W-:Y:S02]  /*41b0*/  @P2 FMUL.FTZ R168, R203, R204 ;  /* 0x000000cccba82220 */ /* 0x000fe40000410000 */
[----:B------:R-:W-:-:S07]  /*41c0*/  F2FP.F16.F32.PACK_AB R99, R99, R169 ;  /* 0x000000a96363723e */ /* 0x000fce00000000ff */
.L_x_12602:
        /* <DEDUP_REMOVED lines=10> */
[----:B------:R-:W-:Y:S05]  /*4270*/  @!P1 BRA `(.L_x_12603) ;  /* 0x0000000800049947 */ /* 0x000fea0003800000 */
[C---:B------:R-:W-:Y:S01]  /*4280*/  LOP3.LUT P2, RZ, R158.reuse, 0xff, RZ, 0xc0, !PT ;  /* 0x000000ff9eff7812 */ /* 0x040fe2000784c0ff */
[-C--:B------:R-:W-:Y:S01]  /*4290*/  FFMA.FTZ R88, R143, R123.reuse, R126 ;  /* 0x0000007b8f587223 */ /* 0x080fe2000001007e */
[C---:B------:R-:W-:Y:S02]  /*42a0*/  LOP3.LUT P3, RZ, R158.reuse, 0xff00, RZ, 0xc0, !PT ;  /* 0x0000ff009eff7812 */ /* 0x040fe4000786c0ff */
[----:B------:R-:W-:Y:S02]  /*42b0*/  CS2R R124, SRZ ;  /* 0x00000000007c7805 */ /* 0x000fe4000001ff00 */
[----:B------:R-:W-:Y:S01]  /*42c0*/  LOP3.LUT P6, RZ, R158, 0xff000000, RZ, 0xc0, !PT ;  /* 0xff0000009eff7812 */ /* 0x000fe200078cc0ff */
[----:B------:R-:W-:Y:S01]  /*42d0*/  FADD.FTZ R139, R139, -R88 ;  /* 0x800000588b8b7221 */ /* 0x000fe20000010000 */
[----:B------:R-:W-:Y:S01]  /*42e0*/  LOP3.LUT P5, RZ, R159, 0xff, RZ, 0xc0, !PT ;  /* 0x000000ff9fff7812 */ /* 0x000fe200078ac0ff */
[--C-:B------:R-:W-:Y:S01]  /*42f0*/  FFMA.FTZ R135, R135, R123, R126.reuse ;  /* 0x0000007b87877223 */ /* 0x100fe2000001007e */
[----:B------:R-:W-:Y:S01]  /*4300*/  LOP3.LUT P4, RZ, R159, 0xff00, RZ, 0xc0, !PT ;  /* 0x0000ff009fff7812 */ /* 0x000fe2000788c0ff */
[----:B------:R-:W-:Y:S01]  /*4310*/  FMUL.FTZ R88, R174, R139 ;  /* 0x0000008bae587220 */ /* 0x000fe20000410000 */
[----:B------:R-:W-:Y:S01]  /*4320*/  MOV R139, RZ ;  /* 0x000000ff008b7202 */ /* 0x000fe20000000f00 */
[----:B------:R-:W-:Y:S01]  /*4330*/  FADD.FTZ R135, R134, -R135 ;  /* 0x8000008786877221 */ /* 0x000fe20000010000 */
[--C-:B------:R-:W-:Y:S01]  /*4340*/  FFMA.FTZ R133, R133, R123, R126.reuse ;  /* 0x0000007b85857223 */ /* 0x100fe2000001007e */
[----:B------:R-:W0:Y:S01]  /*4350*/  @P2 LDC R90, c[0x0][0x408] ;  /* 0x00010200ff5a2b82 */ /* 0x000e220000000800 */
[----:B------:R-:W-:Y:S01]  /*4360*/  @P2 FMUL.FTZ R89, R88, R175 ;  /* 0x000000af58592220 */ /* 0x000fe20000410000 */
[-CC-:B------:R-:W-:Y:S01]  /*4370*/  FFMA.FTZ R131, R131, R123.reuse, R126.reuse ;  /* 0x0000007b83837223 */ /* 0x180fe2000001007e */
[----:B------:R-:W-:Y:S01]  /*4380*/  FADD.FTZ R133, R132, -R133 ;  /* 0x8000008584857221 */ /* 0x000fe20000010000 */
[----:B------:R-:W-:Y:S01]  /*4390*/  MOV R132, RZ ;  /* 0x000000ff00847202 */ /* 0x000fe20000000f00 */
[----:B------:R-:W-:Y:S01]  /*43a0*/  FFMA.FTZ R129, R129, R123, R126 ;  /* 0x0000007b81817223 */ /* 0x000fe2000001007e */
[----:B------:R-:W-:-:S02]  /*43b0*/  FADD.FTZ R131, R130, -R131 ;  /* 0x8000008382837221 */ /* 0x000fc40000010000 */
[----:B------:R-:W1:Y:S01]  /*43c0*/  @P2 LDC R92, c[0x0][0x408] ;  /* 0x00010200ff5c2b82 */ /* 0x000e620000000800 */
[----:B------:R-:W-:-:S07]  /*43d0*/  FADD.FTZ R129, R128, -R129 ;  /* 0x8000008180817221 */ /* 0x000fce0000010000 */
[----:B------:R-:W2:Y:S01]  /*43e0*/  @P3 LDC R91, c[0x0][0x408] ;  /* 0x00010200ff5b3b82 */ /* 0x000ea20000000800 */
[----:B0-----:R-:W-:Y:S01]  /*43f0*/  @P2 FMUL.FTZ R90, R89, R90 ;  /* 0x0000005a595a2220 */ /* 0x001fe20000410000 */
[----:B-----5:R-:W-:-:S06]  /*4400*/  @P2 HADD2.F32 R89, -RZ, R96.H0_H0 ;  /* 0x20000060ff592230 */ /* 0x020fcc0000004100 */
[----:B------:R-:W0:Y:S01]  /*4410*/  @P3 LDC R93, c[0x0][0x408] ;  /* 0x00010200ff5d3b82 */ /* 0x000e220000000800 */
[----:B------:R-:W-:Y:S02]  /*4420*/  @P3 HADD2.F32 R96, -RZ, R96.H1_H1 ;  /* 0x30000060ff603230 */ /* 0x000fe40000004100 */
[----:B------:R-:W-:Y:S01]  /*4430*/  @P2 FMUL.FTZ R139, R89, R90 ;  /* 0x0000005a598b2220 */ /* 0x000fe20000410000 */
[----:B------:R-:W-:-:S04]  /*4440*/  @P2 FMUL.FTZ R89, R88, R175 ;  /* 0x000000af58592220 */ /* 0x000fc80000410000 */
[----:B------:R-:W3:Y:S01]  /*4450*/  @P6 LDC R95, c[0x0][0x408] ;  /* 0x00010200ff5f6b82 */ /* 0x000ee20000000800 */
[----:B-1----:R-:W-:Y:S01]  /*4460*/  @P2 FMUL.FTZ R92, R89, R92 ;  /* 0x0000005c595c2220 */ /* 0x002fe20000410000 */
[----:B------:R-:W-:-:S05]  /*4470*/  @P2 HADD2.F32 R89, -RZ, R48.H0_H0 ;  /* 0x20000030ff592230 */ /* 0x000fca0000004100 */
[----:B------:R-:W-:Y:S01]  /*4480*/  @P2 FMUL.FTZ R124, R92, R89 ;  /* 0x000000595c7c2220 */ /* 0x000fe20000410000 */
[----:B------:R-:W-:Y:S01]  /*4490*/  FFMA.FTZ R89, R142, R123, R126 ;  /* 0x0000007b8e597223 */ /* 0x000fe2000001007e */
[----:B------:R-:W-:Y:S01]  /*44a0*/  LOP3.LUT P2, RZ, R158, 0xff0000, RZ, 0xc0, !PT ;  /* 0x00ff00009eff7812 */ /* 0x000fe2000784c0ff */
[----:B------:R-:W1:Y:S02]  /*44b0*/  @P5 LDC R142, c[0x0][0x408] ;  /* 0x00010200ff8e5b82 */ /* 0x000e640000000800 */
[----:B------:R-:W-:Y:S01]  /*44c0*/  FADD.FTZ R89, R138, -R89 ;  /* 0x800000598a597221 */ /* 0x000fe20000010000 */
[----:B------:R-:W-:-:S03]  /*44d0*/  MOV R138, RZ ;  /* 0x000000ff008a7202 */ /* 0x000fc60000000f00 */
[----:B------:R-:W-:-:S04]  /*44e0*/  FMUL.FTZ R89, R174, R89 ;  /* 0x00000059ae597220 */ /* 0x000fc80000410000 */
[----:B------:R-:W-:Y:S02]  /*44f0*/  @P3 FMUL.FTZ R90, R89, R175 ;  /* 0x000000af595a3220 */ /* 0x000fe40000410000 */
[----:B------:R-:W4:Y:S02]  /*4500*/  @P2 LDC R92, c[0x0][0x408] ;  /* 0x00010200ff5c2b82 */ /* 0x000f240000000800 */
[C---:B--2---:R-:W-:Y:S01]  /*4510*/  @P3 FMUL.FTZ R91, R90.reuse, R91 ;  /* 0x0000005b5a5b3220 */ /* 0x044fe20000410000 */
[----:B0-----:R-:W-:Y:S01]  /*4520*/  @P3 FMUL.FTZ R93, R90, R93 ;  /* 0x0000005d5a5d3220 */ /* 0x001fe20000410000 */
[----:B------:R-:W-:Y:S02]  /*4530*/  @P3 HADD2.F32 R90, -RZ, R48.H1_H1 ;  /* 0x30000030ff5a3230 */ /* 0x000fe40000004100 */
[----:B------:R-:W-:Y:S01]  /*4540*/  @P3 FMUL.FTZ R138, R96, R91 ;  /* 0x0000005b608a3220 */ /* 0x000fe20000410000 */
[----:B------:R-:W-:Y:S01]  /*4550*/  MOV R96, RZ ;  /* 0x000000ff00607202 */ /* 0x000fe20000000f00 */
[----:B------:R-:W0:Y:S01]  /*4560*/  @P2 LDC R94, c[0x0][0x408] ;  /* 0x00010200ff5e2b82 */ /* 0x000e220000000800 */
[----:B------:R-:W-:Y:S01]  /*4570*/  @P3 FMUL.FTZ R96, R93, R90 ;  /* 0x0000005a5d603220 */ /* 0x000fe20000410000 */
[----:B------:R-:W-:Y:S01]  /*4580*/  FFMA.FTZ R90, R141, R123, R126 ;  /* 0x0000007b8d5a7223 */ /* 0x000fe2000001007e */
[----:B------:R-:W-:-:S03]  /*4590*/  LOP3.LUT P3, RZ, R159, 0xff0000, RZ, 0xc0, !PT ;  /* 0x00ff00009fff7812 */ /* 0x000fc6000786c0ff */
[----:B------:R-:W-:Y:S01]  /*45a0*/  FADD.FTZ R137, R137, -R90 ;  /* 0x8000005a89897221 */ /* 0x000fe20000010000 */
[----:B------:R-:W-:Y:S01]  /*45b0*/  F2FP.F16.F32.PACK_AB R96, R96, R124 ;  /* 0x0000007c6060723e */ /* 0x000fe200000000ff */
[----:B------:R-:W2:Y:S02]  /*45c0*/  @P6 LDC R93, c[0x0][0x408] ;  /* 0x00010200ff5d6b82 */ /* 0x000ea40000000800 */
[----:B------:R-:W-:Y:S01]  /*45d0*/  FMUL.FTZ R90, R174, R137 ;  /* 0x00000089ae5a7220 */ /* 0x000fe20000410000 */
[----:B------:R-:W-:-:S03]  /*45e0*/  MOV R137, RZ ;  /* 0x000000ff00897202 */ /* 0x000fc60000000f00 */
[----:B------:R-:W-:-:S04]  /*45f0*/  @P2 FMUL.FTZ R91, R90, R175 ;  /* 0x000000af5a5b2220 */ /* 0x000fc80000410000 */
[----:B----4-:R-:W-:Y:S01]  /*4600*/  @P2 FMUL.FTZ R92, R91, R92 ;  /* 0x0000005c5b5c2220 */ /* 0x010fe20000410000 */
[--C-:B------:R-:W-:Y:S02]  /*4610*/  @P2 HADD2.F32 R91, -RZ, R97.reuse.H0_H0 ;  /* 0x20000061ff5b2230 */ /* 0x100fe40000004100 */
[----:B------:R-:W-:-:S03]  /*4620*/  @P6 HADD2.F32 R97, -RZ, R97.H1_H1 ;  /* 0x30000061ff616230 */ /* 0x000fc60000004100 */
[----:B------:R-:W-:Y:S01]  /*4630*/  @P2 FMUL.FTZ R137, R91, R92 ;  /* 0x0000005c5b892220 */ /* 0x000fe20000410000 */
[----:B------:R-:W-:-:S04]  /*4640*/  @P2 FMUL.FTZ R91, R90, R175 ;  /* 0x000000af5a5b2220 */ /* 0x000fc80000410000 */
[----:B0-----:R-:W-:Y:S01]  /*4650*/  @P2 FMUL.FTZ R94, R91, R94 ;  /* 0x0000005e5b5e2220 */ /* 0x001fe20000410000 */
[----:B------:R-:W-:-:S05]  /*4660*/  @P2 HADD2.F32 R91, -RZ, R49.H0_H0 ;  /* 0x20000031ff5b2230 */ /* 0x000fca0000004100 */
[----:B------:R-:W-:Y:S01]  /*4670*/  @P2 FMUL.FTZ R125, R94, R91 ;  /* 0x0000005b5e7d2220 */ /* 0x000fe20000410000 */
[----:B------:R-:W-:Y:S01]  /*4680*/  FFMA.FTZ R91, R140, R123, R126 ;  /* 0x0000007b8c5b7223 */ /* 0x000fe2000001007e */
[----:B------:R-:W0:Y:S01]  /*4690*/  @P5 LDC R94, c[0x0][0x408] ;  /* 0x00010200ff5e5b82 */ /* 0x000e220000000800 */
[----:B------:R-:W-:Y:S02]  /*46a0*/  MOV R140, RZ ;  /* 0x000000ff008c7202 */ /* 0x000fe40000000f00 */
[----:B------:R-:W-:Y:S01]  /*46b0*/  FADD.FTZ R91, R136, -R91 ;  /* 0x8000005b885b7221 */ /* 0x000fe20000010000 */
[----:B------:R-:W-:Y:S02]  /*46c0*/  MOV R136, RZ ;  /* 0x000000ff00887202 */ /* 0x000fe40000000f00 */
[----:B------:R-:W-:Y:S01]  /*46d0*/  ISETP.GE.U32.AND P2, PT, R158, RZ, PT ;  /* 0x000000ff9e00720c */ /* 0x000fe20003f46070 */
[----:B------:R-:W-:Y:S01]  /*46e0*/  FMUL.FTZ R91, R174, R91 ;  /* 0x0000005bae5b7220 */ /* 0x000fe20000410000 */
[----:B------:R-:W4:Y:S02]  /*46f0*/  @P3 LDC R158, c[0x0][0x408] ;  /* 0x00010200ff9e3b82 */ /* 0x000f240000000800 */
[----:B------:R-:W-:Y:S01]  /*4700*/  ISETP.GE.U32.AND.EX P2, PT, R159, 0x1000000, PT, P2 ;  /* 0x010000009f00780c */ /* 0x000fe20003f46120 */
[----:B------:R-:W-:-:S04]  /*4710*/  @P6 FMUL.FTZ R92, R91, R175 ;  /* 0x000000af5b5c6220 */ /* 0x000fc80000410000 */
[----:B--2---:R-:W-:-:S04]  /*4720*/  @P6 FMUL.FTZ R92, R92, R93 ;  /* 0x0000005d5c5c6220 */ /* 0x004fc80000410000 */
[----:B------:R-:W-:Y:S01]  /*4730*/  @P6 FMUL.FTZ R136, R97, R92 ;  /* 0x0000005c61886220 */ /* 0x000fe20000410000 */
[----:B------:R-:W-:Y:S01]  /*4740*/  @P6 FMUL.FTZ R92, R91, R175 ;  /* 0x000000af5b5c6220 */ /* 0x000fe20000410000 */
[----:B------:R-:W2:Y:S03]  /*4750*/  @P4 LDC R97, c[0x0][0x408] ;  /* 0x00010200ff614b82 */ /* 0x000ea60000000800 */
[----:B---3--:R-:W-:Y:S01]  /*4760*/  @P6 FMUL.FTZ R95, R92, R95 ;  /* 0x0000005f5c5f6220 */ /* 0x008fe20000410000 */
[----:B------:R-:W-:-:S05]  /*4770*/  @P6 HADD2.F32 R92, -RZ, R49.H1_H1 ;  /* 0x30000031ff5c6230 */ /* 0x000fca0000004100 */
[----:B------:R-:W-:Y:S01]  /*4780*/  @P6 FMUL.FTZ R140, R95, R92 ;  /* 0x0000005c5f8c6220 */ /* 0x000fe20000410000 */
[----:B------:R-:W-:Y:S01]  /*4790*/  FMUL.FTZ R92, R174, R135 ;  /* 0x00000087ae5c7220 */ /* 0x000fe20000410000 */
[----:B------:R-:W3:Y:S01]  /*47a0*/  @P4 LDC R95, c[0x0][0x408] ;  /* 0x00010200ff5f4b82 */ /* 0x000ee20000000800 */
[----:B------:R-:W-:Y:S02]  /*47b0*/  CS2R R134, SRZ ;  /* 0x0000000000867805 */ /* 0x000fe4000001ff00 */
[----:B------:R-:W-:-:S04]  /*47c0*/  @P5 FMUL.FTZ R93, R92, R175 ;  /* 0x000000af5c5d5220 */ /* 0x000fc80000410000 */
[----:B0-----:R-:W-:Y:S01]  /*47d0*/  @P5 FMUL.FTZ R94, R93, R94 ;  /* 0x0000005e5d5e5220 */ /* 0x001fe20000410000 */
[--C-:B------:R-:W-:Y:S02]  /*47e0*/  @P5 HADD2.F32 R93, -RZ, R98.reuse.H0_H0 ;  /* 0x20000062ff5d5230 */ /* 0x100fe40000004100 */
[----:B------:R-:W-:-:S03]  /*47f0*/  @P4 HADD2.F32 R98, -RZ, R98.H1_H1 ;  /* 0x30000062ff624230 */ /* 0x000fc60000004100 */
[----:B------:R-:W-:Y:S01]  /*4800*/  @P5 FMUL.FTZ R134, R93, R94 ;  /* 0x0000005e5d865220 */ /* 0x000fe20000410000 */
[----:B------:R-:W-:-:S04]  /*4810*/  @P5 FMUL.FTZ R93, R92, R175 ;  /* 0x000000af5c5d5220 */ /* 0x000fc80000410000 */
[----:B-1----:R-:W-:Y:S01]  /*4820*/  @P5 FMUL.FTZ R142, R93, R142 ;  /* 0x0000008e5d8e5220 */ /* 0x002fe20000410000 */
[----:B------:R-:W-:-:S05]  /*4830*/  @P5 HADD2.F32 R93, -RZ, R50.H0_H0 ;  /* 0x20000032ff5d5230 */ /* 0x000fca0000004100 */
[----:B------:R-:W-:Y:S01]  /*4840*/  @P5 FMUL.FTZ R135, R142, R93 ;  /* 0x0000005d8e875220 */ /* 0x000fe20000410000 */
[----:B------:R-:W-:Y:S01]  /*4850*/  FMUL.FTZ R93, R174, R133 ;  /* 0x00000085ae5d7220 */ /* 0x000fe20000410000 */
[----:B------:R-:W0:Y:S03]  /*4860*/  @P3 LDC R142, c[0x0][0x408] ;  /* 0x00010200ff8e3b82 */ /* 0x000e260000000800 */
[----:B------:R-:W-:-:S04]  /*4870*/  @P4 FMUL.FTZ R94, R93, R175 ;  /* 0x000000af5d5e4220 */ /* 0x000fc80000410000 */
[C---:B---3--:R-:W-:Y:S01]  /*4880*/  @P4 FMUL.FTZ R95, R94.reuse, R95 ;  /* 0x0000005f5e5f4220 */ /* 0x048fe20000410000 */
[----:B--2---:R-:W-:Y:S01]  /*4890*/  @P4 FMUL.FTZ R97, R94, R97 ;  /* 0x000000615e614220 */ /* 0x004fe20000410000 */
[----:B------:R-:W-:Y:S02]  /*48a0*/  @P4 HADD2.F32 R94, -RZ, R50.H1_H1 ;  /* 0x30000032ff5e4230 */ /* 0x000fe40000004100 */
[----:B------:R-:W-:Y:S01]  /*48b0*/  @P4 FMUL.FTZ R132, R98, R95 ;  /* 0x0000005f62844220 */ /* 0x000fe20000410000 */
[----:B------:R-:W-:Y:S02]  /*48c0*/  MOV R98, RZ ;  /* 0x000000ff00627202 */ /* 0x000fe40000000f00 */
[----:B------:R-:W-:Y:S01]  /*48d0*/  @P4 FMUL.FTZ R98, R97, R94 ;  /* 0x0000005e61624220 */ /* 0x000fe20000410000 */
[----:B------:R-:W-:Y:S01]  /*48e0*/  FMUL.FTZ R94, R174, R131 ;  /* 0x00000083ae5e7220 */ /* 0x000fe20000410000 */
[----:B------:R-:W-:-:S03]  /*48f0*/  CS2R R130, SRZ ;  /* 0x0000000000827805 */ /* 0x000fc6000001ff00 */
[----:B------:R-:W-:Y:S01]  /*4900*/  @P3 FMUL.FTZ R95, R94, R175 ;  /* 0x000000af5e5f3220 */ /* 0x000fe20000410000 */
[----:B------:R-:W-:-:S03]  /*4910*/  F2FP.F16.F32.PACK_AB R98, R98, R135 ;  /* 0x000000876262723e */ /* 0x000fc600000000ff */
[----:B0-----:R-:W-:Y:S01]  /*4920*/  @P3 FMUL.FTZ R142, R95, R142 ;  /* 0x0000008e5f8e3220 */ /* 0x001fe20000410000 */
[--C-:B------:R-:W-:Y:S02]  /*4930*/  @P3 HADD2.F32 R95, -RZ, R99.reuse.H0_H0 ;  /* 0x20000063ff5f3230 */ /* 0x100fe40000004100 */
[----:B------:R-:W-:-:S03]  /*4940*/  @P2 HADD2.F32 R99, -RZ, R99.H1_H1 ;  /* 0x30000063ff632230 */ /* 0x000fc60000004100 */
[----:B------:R-:W-:Y:S01]  /*4950*/  @P3 FMUL.FTZ R130, R95, R142 ;  /* 0x0000008e5f823220 */ /* 0x000fe20000410000 */
[----:B------:R-:W-:Y:S01]  /*4960*/  @P3 FMUL.FTZ R95, R94, R175 ;  /* 0x000000af5e5f3220 */ /* 0x000fe20000410000 */
[----:B------:R-:W0:Y:S03]  /*4970*/  @P2 LDC R142, c[0x0][0x408] ;  /* 0x00010200ff8e2b82 */ /* 0x000e260000000800 */
[----:B----4-:R-:W-:Y:S01]  /*4980*/  @P3 FMUL.FTZ R158, R95, R158 ;  /* 0x0000009e5f9e3220 */ /* 0x010fe20000410000 */
[----:B------:R-:W-:-:S05]  /*4990*/  @P3 HADD2.F32 R95, -RZ, R51.H0_H0 ;  /* 0x20000033ff5f3230 */ /* 0x000fca0000004100 */
[----:B------:R-:W-:Y:S01]  /*49a0*/  @P3 FMUL.FTZ R131, R158, R95 ;  /* 0x0000005f9e833220 */ /* 0x000fe20000410000 */
[----:B------:R-:W-:Y:S01]  /*49b0*/  FMUL.FTZ R95, R174, R129 ;  /* 0x00000081ae5f7220 */ /* 0x000fe20000410000 */
[----:B------:R-:W1:Y:S03]  /*49c0*/  @P2 LDC R158, c[0x0][0x408] ;  /* 0x00010200ff9e2b82 */ /* 0x000e660000000800 */
[----:B------:R-:W-:-:S04]  /*49d0*/  @P2 FMUL.FTZ R97, R95, R175 ;  /* 0x000000af5f612220 */ /* 0x000fc80000410000 */
[----:B-1----:R-:W-:Y:S01]  /*49e0*/  @P2 FMUL.FTZ R128, R97, R158 ;  /* 0x0000009e61802220 */ /* 0x002fe20000410000 */
[----:B------:R-:W-:Y:S01]  /*49f0*/  @P2 HADD2.F32 R97, -RZ, R51.H1_H1 ;  /* 0x30000033ff612230 */ /* 0x000fe20000004100 */
[----:B------:R-:W-:-:S04]  /*4a00*/  MOV R158, RZ ;  /* 0x000000ff009e7202 */ /* 0x000fc80000000f00 */
[----:B------:R-:W-:Y:S01]  /*4a10*/  @P2 FMUL.FTZ R158, R128, R97 ;  /* 0x00000061809e2220 */ /* 0x000fe20000410000 */
[----:B------:R-:W-:Y:S01]  /*4a20*/  @P2 FMUL.FTZ R97, R95, R175 ;  /* 0x000000af5f612220 */ /* 0x000fe20000410000 */
[----:B------:R-:W-:-:S03]  /*4a30*/  MOV R128, RZ ;  /* 0x000000ff00807202 */ /* 0x000fc60000000f00 */
[----:B0-----:R-:W-:Y:S01]  /*4a40*/  @P2 FMUL.FTZ R142, R97, R142 ;  /* 0x0000008e618e2220 */ /* 0x001fe20000410000 */
[----:B------:R-:W-:-:S03]  /*4a50*/  F2FP.F16.F32.PACK_AB R97, R140, R125 ;  /* 0x0000007d8c61723e */ /* 0x000fc600000000ff */
[----:B------:R-:W-:Y:S01]  /*4a60*/  @P2 FMUL.FTZ R128, R99, R142 ;  /* 0x0000008e63802220 */ /* 0x000fe20000410000 */
[----:B------:R-:W-:Y:S01]  /*4a70*/  F2FP.F16.F32.PACK_AB R99, R158, R131 ;  /* 0x000000839e63723e */ /* 0x000fe200000000ff */
[----:B------:R-:W-:Y:S06]  /*4a80*/  BRA `(.L_x_12604) ;  /* 0x0000000400947947 */ /* 0x000fec0003800000 */
.L_x_12603:
[-CC-:B------:R-:W-:Y:S01]  /*4a90*/  FFMA.FTZ R124, R143, R123.reuse, R126.reuse ;  /* 0x0000007b8f7c7223 */ /* 0x180fe2000001007e */
[C---:B------:R-:W-:Y:S01]  /*4aa0*/  LOP3.LUT P2, RZ, R158.reuse, 0xff, RZ, 0xc0, !PT ;  /* 0x000000ff9eff7812 */ /* 0x040fe2000784c0ff */
[-C--:B------:R-:W-:Y:S01]  /*4ab0*/  FFMA.FTZ R135, R135, R123.reuse, R126 ;  /* 0x0000007b87877223 */ /* 0x080fe2000001007e */
[----:B------:R-:W-:Y:S01]  /*4ac0*/  LOP3.LUT P6, RZ, R158, 0xff000000, RZ, 0xc0, !PT ;  /* 0xff0000009eff7812 */ /* 0x000fe200078cc0ff */
[----:B------:R-:W-:Y:S01]  /*4ad0*/  FADD.FTZ R139, R139, -R124 ;  /* 0x8000007c8b8b7221 */ /* 0x000fe20000010000 */
[----:B------:R-:W-:Y:S01]  /*4ae0*/  LOP3.LUT P5, RZ, R159, 0xff, RZ, 0xc0, !PT ;  /* 0x000000ff9fff7812 */ /* 0x000fe200078ac0ff */
[----:B------:R-:W-:Y:S01]  /*4af0*/  FADD.FTZ R135, R134, -R135 ;  /* 0x8000008786877221 */ /* 0x000fe20000010000 */
[--C-:B------:R-:W-:Y:S01]  /*4b00*/  FFMA.FTZ R133, R133, R123, R126.reuse ;  /* 0x0000007b85857223 */ /* 0x100fe2000001007e */
[----:B------:R-:W-:Y:S01]  /*4b10*/  FMUL.FTZ R124, R174, R139 ;  /* 0x0000008bae7c7220 */ /* 0x000fe20000410000 */
[----:B------:R-:W-:Y:S01]  /*4b20*/  MOV R139, RZ ;  /* 0x000000ff008b7202 */ /* 0x000fe20000000f00 */
[----:B------:R-:W-:Y:S01]  /*4b30*/  FFMA.FTZ R131, R131, R123, R126 ;  /* 0x0000007b83837223 */ /* 0x000fe2000001007e */
[----:B------:R-:W-:Y:S01]  /*4b40*/  LOP3.LUT P4, RZ, R159, 0xff00, RZ, 0xc0, !PT ;  /* 0x0000ff009fff7812 */ /* 0x000fe2000788c0ff */
[----:B------:R-:W-:Y:S01]  /*4b50*/  FMUL.FTZ R124, R175, R124 ;  /* 0x0000007caf7c7220 */ /* 0x000fe20000410000 */
[----:B------:R-:W-:Y:S01]  /*4b60*/  LOP3.LUT P3, RZ, R159, 0xff0000, RZ, 0xc0, !PT ;  /* 0x00ff00009fff7812 */ /* 0x000fe2000786c0ff */
[----:B------:R-:W-:-:S02]  /*4b70*/  @P2 HADD2.F32 R204, -RZ, R48.H0_H0 ;  /* 0x20000030ffcc2230 */ /* 0x000fc40000004100 */
[----:B------:R-:W-:Y:S01]  /*4b80*/  FMUL.FTZ R125, R124, UR13 ;  /* 0x0000000d7c7d7c20 */ /* 0x000fe20008410000 */
[----:B-----5:R-:W-:-:S05]  /*4b90*/  @P2 HADD2.F32 R124, -RZ, R96.H0_H0 ;  /* 0x20000060ff7c2230 */ /* 0x020fca0000004100 */
[-C--:B------:R-:W-:Y:S01]  /*4ba0*/  @P2 FMUL.FTZ R139, R124, R125.reuse ;  /* 0x0000007d7c8b2220 */ /* 0x080fe20000410000 */
[----:B------:R-:W-:Y:S01]  /*4bb0*/  MOV R124, RZ ;  /* 0x000000ff007c7202 */ /* 0x000fe20000000f00 */
[----:B------:R-:W-:Y:S01]  /*4bc0*/  @P2 FMUL.FTZ R124, R204, R125 ;  /* 0x0000007dcc7c2220 */ /* 0x000fe20000410000 */
[----:B------:R-:W-:Y:S01]  /*4bd0*/  FFMA.FTZ R125, R142, R123, R126 ;  /* 0x0000007b8e7d7223 */ /* 0x000fe2000001007e */
[----:B------:R-:W-:-:S03]  /*4be0*/  LOP3.LUT P2, RZ, R158, 0xff00, RZ, 0xc0, !PT ;  /* 0x0000ff009eff7812 */ /* 0x000fc6000784c0ff */
[----:B------:R-:W-:-:S04]  /*4bf0*/  FADD.FTZ R125, R138, -R125 ;  /* 0x8000007d8a7d7221 */ /* 0x000fc80000010000 */
[----:B------:R-:W-:-:S04]  /*4c00*/  FMUL.FTZ R138, R174, R125 ;  /* 0x0000007dae8a7220 */ /* 0x000fc80000410000 */
[----:B------:R-:W-:Y:S01]  /*4c10*/  FMUL.FTZ R125, R175, R138 ;  /* 0x0000008aaf7d7220 */ /* 0x000fe20000410000 */
[----:B------:R-:W-:Y:S01]  /*4c20*/  MOV R138, RZ ;  /* 0x000000ff008a7202 */ /* 0x000fe20000000f00 */
[----:B------:R-:W-:Y:S02]  /*4c30*/  @P2 HADD2.F32 R96, -RZ, R96.H1_H1 ;  /* 0x30000060ff602230 */ /* 0x000fe40000004100 */
[----:B------:R-:W-:Y:S01]  /*4c40*/  FMUL.FTZ R125, R125, UR13 ;  /* 0x0000000d7d7d7c20 */ /* 0x000fe20008410000 */
[----:B------:R-:W-:-:S03]  /*4c50*/  @P2 HADD2.F32 R142, -RZ, R48.H1_H1 ;  /* 0x30000030ff8e2230 */ /* 0x000fc60000004100 */
[-C--:B------:R-:W-:Y:S01]  /*4c60*/  @P2 FMUL.FTZ R138, R96, R125.reuse ;  /* 0x0000007d608a2220 */ /* 0x080fe20000410000 */
[----:B------:R-:W-:Y:S01]  /*4c70*/  MOV R96, RZ ;  /* 0x000000ff00607202 */ /* 0x000fe20000000f00 */
[----:B------:R-:W-:Y:S01]  /*4c80*/  @P2 FMUL.FTZ R96, R142, R125 ;  /* 0x0000007d8e602220 */ /* 0x000fe20000410000 */
[----:B------:R-:W-:Y:S01]  /*4c90*/  FFMA.FTZ R142, R141, R123, R126 ;  /* 0x0000007b8d8e7223 */ /* 0x000fe2000001007e */
[----:B------:R-:W-:-:S03]  /*4ca0*/  LOP3.LUT P2, RZ, R158, 0xff0000, RZ, 0xc0, !PT ;  /* 0x00ff00009eff7812 */ /* 0x000fc6000784c0ff */
[----:B------:R-:W-:Y:S01]  /*4cb0*/  FADD.FTZ R137, R137, -R142 ;  /* 0x8000008e89897221 */ /* 0x000fe20000010000 */
[----:B------:R-:W-:-:S03]  /*4cc0*/  F2FP.F16.F32.PACK_AB R96, R96, R124 ;  /* 0x0000007c6060723e */ /* 0x000fc600000000ff */
[----:B------:R-:W-:Y:S01]  /*4cd0*/  FMUL.FTZ R142, R174, R137 ;  /* 0x00000089ae8e7220 */ /* 0x000fe20000410000 */
[----:B------:R-:W-:-:S03]  /*4ce0*/  MOV R137, RZ ;  /* 0x000000ff00897202 */ /* 0x000fc60000000f00 */
[----:B------:R-:W-:Y:S02]  /*4cf0*/  FMUL.FTZ R125, R175, R142 ;  /* 0x0000008eaf7d7220 */ /* 0x000fe40000410000 */
[--C-:B------:R-:W-:Y:S02]  /*4d00*/  @P2 HADD2.F32 R142, -RZ, R97.reuse.H0_H0 ;  /* 0x20000061ff8e2230 */ /* 0x100fe40000004100 */
[----:B------:R-:W-:Y:S01]  /*4d10*/  FMUL.FTZ R141, R125, UR13 ;  /* 0x0000000d7d8d7c20 */ /* 0x000fe20008410000 */
[----:B------:R-:W-:Y:S01]  /*4d20*/  MOV R125, RZ ;  /* 0x000000ff007d7202 */ /* 0x000fe20000000f00 */
[----:B------:R-:W-:Y:S02]  /*4d30*/  @P6 HADD2.F32 R97, -RZ, R97.H1_H1 ;  /* 0x30000061ff616230 */ /* 0x000fe40000004100 */
[----:B------:R-:W-:Y:S01]  /*4d40*/  @P2 FMUL.FTZ R137, R142, R141 ;  /* 0x0000008d8e892220 */ /* 0x000fe20000410000 */
[----:B------:R-:W-:-:S05]  /*4d50*/  @P2 HADD2.F32 R142, -RZ, R49.H0_H0 ;  /* 0x20000031ff8e2230 */ /* 0x000fca0000004100 */
[----:B------:R-:W-:Y:S01]  /*4d60*/  @P2 FMUL.FTZ R125, R142, R141 ;  /* 0x0000008d8e7d2220 */ /* 0x000fe20000410000 */
[----:B------:R-:W-:Y:S01]  /*4d70*/  FFMA.FTZ R141, R140, R123, R126 ;  /* 0x0000007b8c8d7223 */ /* 0x000fe2000001007e */
[----:B------:R-:W-:Y:S02]  /*4d80*/  MOV R140, RZ ;  /* 0x000000ff008c7202 */ /* 0x000fe40000000f00 */
[----:B------:R-:W-:Y:S01]  /*4d90*/  ISETP.GE.U32.AND P2, PT, R158, RZ, PT ;  /* 0x000000ff9e00720c */ /* 0x000fe20003f46070 */
[----:B------:R-:W-:Y:S01]  /*4da0*/  FADD.FTZ R141, R136, -R141 ;  /* 0x8000008d888d7221 */ /* 0x000fe20000010000 */
[----:B------:R-:W-:Y:S02]  /*4db0*/  MOV R142, RZ ;  /* 0x000000ff008e7202 */ /* 0x000fe40000000f00 */
[----:B------:R-:W-:Y:S01]  /*4dc0*/  ISETP.GE.U32.AND.EX P2, PT, R159, 0x1000000, PT, P2 ;  /* 0x010000009f00780c */ /* 0x000fe20003f46120 */
[----:B------:R-:W-:Y:S01]  /*4dd0*/  FMUL.FTZ R136, R174, R141 ;  /* 0x0000008dae887220 */ /* 0x000fe20000410000 */
[----:B------:R-:W-:Y:S01]  /*4de0*/  FADD.FTZ R141, R132, -R133 ;  /* 0x80000085848d7221 */ /* 0x000fe20000010000 */
[----:B------:R-:W-:-:S02]  /*4df0*/  @P5 HADD2.F32 R133, -RZ, R98.H0_H0 ;  /* 0x20000062ff855230 */ /* 0x000fc40000004100 */
[----:B------:R-:W-:Y:S01]  /*4e00*/  FMUL.FTZ R134, R175, R136 ;  /* 0x00000088af867220 */ /* 0x000fe20000410000 */
[----:B------:R-:W-:-:S03]  /*4e10*/  MOV R136, RZ ;  /* 0x000000ff00887202 */ /* 0x000fc60000000f00 */
[----:B------:R-:W-:-:S04]  /*4e20*/  FMUL.FTZ R134, R134, UR13 ;  /* 0x0000000d86867c20 */ /* 0x000fc80008410000 */
[-C--:B------:R-:W-:Y:S01]  /*4e30*/  @P6 FMUL.FTZ R136, R97, R134.reuse ;  /* 0x0000008661886220 */ /* 0x080fe20000410000 */
[----:B------:R-:W-:Y:S02]  /*4e40*/  @P6 HADD2.F32 R97, -RZ, R49.H1_H1 ;  /* 0x30000031ff616230 */ /* 0x000fe40000004100 */
[----:B------:R-:W-:Y:S02]  /*4e50*/  @P2 HADD2.F32 R158, -RZ, R99.H1_H1 ;  /* 0x30000063ff9e2230 */ /* 0x000fe40000004100 */
[----:B------:R-:W-:Y:S02]  /*4e60*/  @P2 HADD2.F32 R204, -RZ, R51.H1_H1 ;  /* 0x30000033ffcc2230 */ /* 0x000fe40000004100 */
[----:B------:R-:W-:Y:S01]  /*4e70*/  @P6 FMUL.FTZ R140, R97, R134 ;  /* 0x00000086618c6220 */ /* 0x000fe20000410000 */
[----:B------:R-:W-:Y:S01]  /*4e80*/  FMUL.FTZ R134, R174, R135 ;  /* 0x00000087ae867220 */ /* 0x000fe20000410000 */
[----:B------:R-:W-:-:S03]  /*4e90*/  @P5 HADD2.F32 R135, -RZ, R50.H0_H0 ;  /* 0x20000032ff875230 */ /* 0x000fc60000004100 */
[----:B------:R-:W-:Y:S01]  /*4ea0*/  FMUL.FTZ R97, R175, R134 ;  /* 0x00000086af617220 */ /* 0x000fe20000410000 */
[----:B------:R-:W-:-:S03]  /*4eb0*/  MOV R134, RZ ;  /* 0x000000ff00867202 */ /* 0x000fc60000000f00 */
[----:B------:R-:W-:Y:S01]  /*4ec0*/  FMUL.FTZ R132, R97, UR13 ;  /* 0x0000000d61847c20 */ /* 0x000fe20008410000 */
[----:B------:R-:W-:-:S03]  /*4ed0*/  MOV R97, RZ ;  /* 0x000000ff00617202 */ /* 0x000fc60000000f00 */
[-C--:B------:R-:W-:Y:S01]  /*4ee0*/  @P5 FMUL.FTZ R134, R133, R132.reuse ;  /* 0x0000008485865220 */ /* 0x080fe20000410000 */
[----:B------:R-:W-:Y:S01]  /*4ef0*/  @P5 FMUL.FTZ R97, R135, R132 ;  /* 0x0000008487615220 */ /* 0x000fe20000410000 */
[----:B------:R-:W-:Y:S01]  /*4f00*/  FMUL.FTZ R132, R174, R141 ;  /* 0x0000008dae847220 */ /* 0x000fe20000410000 */
[----:B------:R-:W-:Y:S01]  /*4f10*/  FADD.FTZ R133, R130, -R131 ;  /* 0x8000008382857221 */ /* 0x000fe20000010000 */
[----:B------:R-:W-:Y:S01]  /*4f20*/  @P4 HADD2.F32 R131, -RZ, R98.H1_H1 ;  /* 0x30000062ff834230 */ /* 0x000fe20000004100 */
[----:B------:R-:W-:Y:S01]  /*4f30*/  MOV R98, RZ ;  /* 0x000000ff00627202 */ /* 0x000fe20000000f00 */
[----:B------:R-:W-:Y:S01]  /*4f40*/  FMUL.FTZ R130, R175, R132 ;  /* 0x00000084af827220 */ /* 0x000fe20000410000 */
[----:B------:R-:W-:-:S03]  /*4f50*/  MOV R132, RZ ;  /* 0x000000ff00847202 */ /* 0x000fc60000000f00 */
[----:B------:R-:W-:-:S04]  /*4f60*/  FMUL.FTZ R130, R130, UR13 ;  /* 0x0000000d82827c20 */ /* 0x000fc80008410000 */
[----:B------:R-:W-:Y:S01]  /*4f70*/  @P4 FMUL.FTZ R132, R131, R130 ;  /* 0x0000008283844220 */ /* 0x000fe20000410000 */
[----:B------:R-:W-:-:S05]  /*4f80*/  @P4 HADD2.F32 R131, -RZ, R50.H1_H1 ;  /* 0x30000032ff834230 */ /* 0x000fca0000004100 */
[----:B------:R-:W-:Y:S01]  /*4f90*/  @P4 FMUL.FTZ R98, R131, R130 ;  /* 0x0000008283624220 */ /* 0x000fe20000410000 */
[----:B------:R-:W-:Y:S01]  /*4fa0*/  FMUL.FTZ R130, R174, R133 ;  /* 0x00000085ae827220 */ /* 0x000fe20000410000 */
[----:B------:R-:W-:Y:S01]  /*4fb0*/  FFMA.FTZ R131, R129, R123, R126 ;  /* 0x0000007b81837223 */ /* 0x000fe2000001007e */
[----:B------:R-:W-:Y:S02]  /*4fc0*/  @P3 HADD2.F32 R133, -RZ, R51.H0_H0 ;  /* 0x20000033ff853230 */ /* 0x000fe40000004100 */
[----:B------:R-:W-:Y:S01]  /*4fd0*/  FMUL.FTZ R129, R175, R130 ;  /* 0x00000082af817220 */ /* 0x000fe20000410000 */
[----:B------:R-:W-:Y:S01]  /*4fe0*/  FADD.FTZ R135, R128, -R131 ;  /* 0x8000008380877221 */ /* 0x000fe20000010000 */
[----:B------:R-:W-:Y:S01]  /*4ff0*/  @P3 HADD2.F32 R131, -RZ, R99.H0_H0 ;  /* 0x20000063ff833230 */ /* 0x000fe20000004100 */
[----:B------:R-:W-:Y:S01]  /*5000*/  MOV R130, RZ ;  /* 0x000000ff00827202 */ /* 0x000fe20000000f00 */
[----:B------:R-:W-:Y:S01]  /*5010*/  FMUL.FTZ R128, R129, UR13 ;  /* 0x0000000d81807c20 */ /* 0x000fe20008410000 */
[----:B------:R-:W-:-:S02]  /*5020*/  MOV R129, RZ ;  /* 0x000000ff00817202 */ /* 0x000fc40000000f00 */
[----:B------:R-:W-:Y:S01]  /*5030*/  F2FP.F16.F32.PACK_AB R98, R98, R97 ;  /* 0x000000616262723e */ /* 0x000fe200000000ff */
[-C--:B------:R-:W-:Y:S01]  /*5040*/  @P3 FMUL.FTZ R130, R131, R128.reuse ;  /* 0x0000008083823220 */ /* 0x080fe20000410000 */
[----:B------:R-:W-:Y:S01]  /*5050*/  @P3 FMUL.FTZ R129, R133, R128 ;  /* 0x0000008085813220 */ /* 0x000fe20000410000 */
[----:B------:R-:W-:Y:S01]  /*5060*/  FMUL.FTZ R128, R174, R135 ;  /* 0x00000087ae807220 */ /* 0x000fe20000410000 */
[----:B------:R-:W-:-:S03]  /*5070*/  F2FP.F16.F32.PACK_AB R97, R140, R125 ;  /* 0x0000007d8c61723e */ /* 0x000fc600000000ff */
[----:B------:R-:W-:-:S04]  /*5080*/  FMUL.FTZ R128, R175, R128 ;  /* 0x00000080af807220 */ /* 0x000fc80000410000 */
[----:B------:R-:W-:Y:S01]  /*5090*/  FMUL.FTZ R99, R128, UR13 ;  /* 0x0000000d80637c20 */ /* 0x000fe20008410000 */
[----:B------:R-:W-:-:S03]  /*50a0*/  MOV R128, RZ ;  /* 0x000000ff00807202 */ /* 0x000fc60000000f00 */
[-C--:B------:R-:W-:Y:S01]  /*50b0*/  @P2 FMUL.FTZ R142, R204, R99.reuse ;  /* 0x00000063cc8e2220 */ /* 0x080fe20000410000 */
[----:B------:R-:W-:-:S04]  /*50c0*/  @P2 FMUL.FTZ R128, R158, R99 ;  /* 0x000000639e802220 */ /* 0x000fc80000410000 */
[----:B------:R-:W-:-:S07]  /*50d0*/  F2FP.F16.F32.PACK_AB R99, R142, R129 ;  /* 0x000000818e63723e */ /* 0x000fce00000000ff */
.L_x_12604:
[----:B------:R-:W0:Y:S01]  /*50e0*/  @P1 LDC.64 R124, c[0x0][0x478] ;  /* 0x00011e00ff7c1b82 */ /* 0x000e220000000a00 */
[----:B------:R-:W-:Y:S01]  /*50f0*/  MOV R179, 0x10 ;  /* 0x0000001000b37802 */ /* 0x000fe20000000f00 */
[----:B------:R-:W-:Y:S02]  /*5100*/  HFMA2 R129, -RZ, RZ, 0, 9.5367431640625e-07 ;  /* 0x00000010ff817431 */ /* 0x000fe400000001ff */
        /* <DEDUP_REMOVED lines=8> */
[C---:B------:R-:W-:Y:S01]  /*5190*/  LOP3.LUT P2, RZ, R152.reuse, 0xff, RZ, 0xc0, !PT ;  /* 0x000000ff98ff7812 */ /* 0x040fe2000784c0ff */
[-CC-:B------:R-:W-:Y:S01]  /*51a0*/  FFMA.FTZ R88, R107, R123.reuse, R126.reuse ;  /* 0x0000007b6b587223 */ /* 0x180fe2000001007e */
[----:B------:R-:W-:Y:S01]  /*51b0*/  LOP3.LUT P5, RZ, R152, 0xff00, RZ, 0xc0, !PT ;  /* 0x0000ff0098ff7812 */ /* 0x000fe200078ac0ff */
[-CC-:B------:R-:W-:Y:S01]  /*51c0*/  FFMA.FTZ R89, R108, R123.reuse, R126.reuse ;  /* 0x0000007b6c597223 */ /* 0x180fe2000001007e */
[----:B------:R-:W-:Y:S01]  /*51d0*/  FFMA.FTZ R92, R111, R123, R126 ;  /* 0x0000007b6f5c7223 */ /* 0x000fe2000001007e */
[----:B------:R-:W-:Y:S01]  /*51e0*/  FADD.FTZ R115, R115, -R88 ;  /* 0x8000005873737221 */ /* 0x000fe20000010000 */
[----:B------:R-:W-:Y:S01]  /*51f0*/  LOP3.LUT P3, RZ, R152, 0xff0000, RZ, 0xc0, !PT ;  /* 0x00ff000098ff7812 */ /* 0x000fe2000786c0ff */
[----:B------:R-:W-:Y:S01]  /*5200*/  FADD.FTZ R125, R116, -R89 ;  /* 0x80000059747d7221 */ /* 0x000fe20000010000 */
[----:B------:R-:W-:Y:S01]  /*5210*/  MOV R107, RZ ;  /* 0x000000ff006b7202 */ /* 0x000fe20000000f00 */
[----:B------:R-:W-:Y:S01]  /*5220*/  FMUL.FTZ R88, R174, R115 ;  /* 0x00000073ae587220 */ /* 0x000fe20000410000 */
[-CC-:B------:R-:W-:Y:S01]  /*5230*/  FFMA.FTZ R116, R109, R123.reuse, R126.reuse ;  /* 0x0000007b6d747223 */ /* 0x180fe2000001007e */
[----:B------:R-:W-:Y:S01]  /*5240*/  FFMA.FTZ R94, R113, R123, R126 ;  /* 0x0000007b715e7223 */ /* 0x000fe2000001007e */
[----:B------:R-:W-:Y:S01]  /*5250*/  LOP3.LUT P4, RZ, R152, 0xff000000, RZ, 0xc0, !PT ;  /* 0xff00000098ff7812 */ /* 0x000fe2000788c0ff */
[----:B------:R-:W0:Y:S01]  /*5260*/  @P2 LDC R108, c[0x0][0x408] ;  /* 0x00010200ff6c2b82 */ /* 0x000e220000000800 */
[----:B------:R-:W-:Y:S01]  /*5270*/  @P2 FMUL.FTZ R89, R88, R175 ;  /* 0x000000af58592220 */ /* 0x000fe20000410000 */
[----:B-----5:R-:W-:-:S02]  /*5280*/  @P2 HADD2.F32 R90, -RZ, R96.H0_H0 ;  /* 0x20000060ff5a2230 */ /* 0x020fc40000004100 */
[--C-:B------:R-:W-:Y:S01]  /*5290*/  FFMA.FTZ R93, R112, R123, R126.reuse ;  /* 0x0000007b705d7223 */ /* 0x100fe2000001007e */
[----:B------:R-:W-:Y:S02]  /*52a0*/  @P5 HADD2.F32 R96, -RZ, R96.H1_H1 ;  /* 0x30000060ff605230 */ /* 0x000fe40000004100 */
[----:B------:R-:W-:Y:S01]  /*52b0*/  @P2 FMUL.FTZ R95, R89, UR13 ;  /* 0x0000000d595f2c20 */ /* 0x000fe20008410000 */
[----:B------:R-:W-:Y:S01]  /*52c0*/  FMUL.FTZ R89, R174, R125 ;  /* 0x0000007dae597220 */ /* 0x000fe20000410000 */
[--C-:B------:R-:W-:Y:S01]  /*52d0*/  FFMA.FTZ R91, R110, R123, R126.reuse ;  /* 0x0000007b6e5b7223 */ /* 0x100fe2000001007e */
[----:B------:R-:W1:Y:S01]  /*52e0*/  @P5 LDC R129, c[0x0][0x408] ;  /* 0x00010200ff815b82 */ /* 0x000e620000000800 */
[----:B------:R-:W-:Y:S01]  /*52f0*/  @P2 FMUL.FTZ R107, R90, R95 ;  /* 0x0000005f5a6b2220 */ /* 0x000fe20000410000 */
[-C--:B------:R-:W-:Y:S01]  /*5300*/  @P2 FMUL.FTZ R95, R88, R175.reuse ;  /* 0x000000af585f2220 */ /* 0x080fe20000410000 */
[----:B------:R-:W-:Y:S01]  /*5310*/  @P5 FMUL.FTZ R90, R89, R175 ;  /* 0x000000af595a5220 */ /* 0x000fe20000410000 */
[----:B------:R-:W-:Y:S01]  /*5320*/  MOV R112, RZ ;  /* 0x000000ff00707202 */ /* 0x000fe20000000f00 */
[----:B------:R-:W-:Y:S01]  /*5330*/  FFMA.FTZ R123, R114, R123, R126 ;  /* 0x0000007b727b7223 */ /* 0x000fe2000001007e */
[----:B------:R-:W-:Y:S01]  /*5340*/  FADD.FTZ R117, R117, -R116 ;  /* 0x8000007475757221 */ /* 0x000fe20000010000 */
[----:B------:R-:W-:Y:S01]  /*5350*/  FADD.FTZ R91, R118, -R91 ;  /* 0x8000005b765b7221 */ /* 0x000fe20000010000 */
[----:B------:R-:W2:Y:S01]  /*5360*/  @P5 LDC R111, c[0x0][0x408] ;  /* 0x00010200ff6f5b82 */ /* 0x000ea20000000800 */
[----:B------:R-:W-:Y:S01]  /*5370*/  FADD.FTZ R123, R122, -R123 ;  /* 0x8000007b7a7b7221 */ /* 0x000fe20000010000 */
[----:B------:R-:W-:Y:S01]  /*5380*/  FADD.FTZ R119, R119, -R92 ;  /* 0x8000005c77777221 */ /* 0x000fe20000010000 */
[----:B------:R-:W-:Y:S01]  /*5390*/  FMUL.FTZ R91, R174, R91 ;  /* 0x0000005bae5b7220 */ /* 0x000fe20000410000 */
[----:B------:R-:W-:Y:S01]  /*53a0*/  LOP3.LUT P6, RZ, R153, 0xff0000, RZ, 0xc0, !PT ;  /* 0x00ff000099ff7812 */ /* 0x000fe200078cc0ff */
[----:B------:R-:W-:Y:S01]  /*53b0*/  FADD.FTZ R93, R120, -R93 ;  /* 0x8000005d785d7221 */ /* 0x000fe20000010000 */
[----:B------:R-:W-:Y:S01]  /*53c0*/  MOV R116, RZ ;  /* 0x000000ff00747202 */ /* 0x000fe20000000f00 */
[----:B------:R-:W-:Y:S01]  /*53d0*/  @P4 FMUL.FTZ R92, R91, R175 ;  /* 0x000000af5b5c4220 */ /* 0x000fe20000410000 */
[----:B------:R-:W3:Y:S01]  /*53e0*/  @P3 LDC R113, c[0x0][0x408] ;  /* 0x00010200ff713b82 */ /* 0x000ee20000000800 */
[----:B0-----:R-:W-:Y:S01]  /*53f0*/  @P2 FMUL.FTZ R109, R95, R108 ;  /* 0x0000006c5f6d2220 */ /* 0x001fe20000410000 */
[----:B------:R-:W-:Y:S01]  /*5400*/  MOV R108, RZ ;  /* 0x000000ff006c7202 */ /* 0x000fe20000000f00 */
[----:B------:R-:W-:Y:S01]  /*5410*/  FADD.FTZ R121, R121, -R94 ;  /* 0x8000005e79797221 */ /* 0x000fe20000010000 */
[----:B------:R-:W-:Y:S01]  /*5420*/  FMUL.FTZ R93, R174, R93 ;  /* 0x0000005dae5d7220 */ /* 0x000fe20000410000 */
[----:B-1----:R-:W-:-:S03]  /*5430*/  @P5 FMUL.FTZ R95, R90, R129 ;  /* 0x000000815a5f5220 */ /* 0x002fc60000410000 */
[----:B------:R-:W0:Y:S01]  /*5440*/  @P3 LDC R114, c[0x0][0x408] ;  /* 0x00010200ff723b82 */ /* 0x000e220000000800 */
[--C-:B------:R-:W-:Y:S02]  /*5450*/  @P2 HADD2.F32 R90, -RZ, R52.reuse.H0_H0 ;  /* 0x20000034ff5a2230 */ /* 0x100fe40000004100 */
[----:B------:R-:W-:Y:S01]  /*5460*/  @P5 FMUL.FTZ R112, R96, R95 ;  /* 0x0000005f60705220 */ /* 0x000fe20000410000 */
[----:B------:R-:W-:Y:S01]  /*5470*/  @P5 FMUL.FTZ R96, R89, R175 ;  /* 0x000000af59605220 */ /* 0x000fe20000410000 */
[----:B------:R-:W-:Y:S02]  /*5480*/  @P5 HADD2.F32 R95, -RZ, R52.H1_H1 ;  /* 0x30000034ff5f5230 */ /* 0x000fe40000004100 */
[----:B------:R-:W-:Y:S01]  /*5490*/  @P2 FMUL.FTZ R108, R109, R90 ;  /* 0x0000005a6d6c2220 */ /* 0x000fe20000410000 */
[----:B------:R-:W-:Y:S01]  /*54a0*/  MOV R109, RZ ;  /* 0x000000ff006d7202 */ /* 0x000fe20000000f00 */
[----:B--2---:R-:W-:Y:S01]  /*54b0*/  @P5 FMUL.FTZ R110, R96, R111 ;  /* 0x0000006f606e5220 */ /* 0x004fe20000410000 */
[----:B------:R-:W1:Y:S01]  /*54c0*/  @P4 LDC R125, c[0x0][0x408] ;  /* 0x00010200ff7d4b82 */ /* 0x000e620000000800 */
[----:B------:R-:W-:Y:S01]  /*54d0*/  FMUL.FTZ R90, R174, R117 ;  /* 0x00000075ae5a7220 */ /* 0x000fe20000410000 */
[----:B------:R-:W-:Y:S01]  /*54e0*/  ISETP.GE.U32.AND P2, PT, R152, RZ, PT ;  /* 0x000000ff9800720c */ /* 0x000fe20003f46070 */
[----:B------:R-:W-:Y:S01]  /*54f0*/  @P5 FMUL.FTZ R109, R110, R95 ;  /* 0x0000005f6e6d5220 */ /* 0x000fe20000410000 */
[C---:B------:R-:W-:Y:S01]  /*5500*/  LOP3.LUT P5, RZ, R153.reuse, 0xff, RZ, 0xc0, !PT ;  /* 0x000000ff99ff7812 */ /* 0x040fe200078ac0ff */
[----:B------:R-:W-:Y:S01]  /*5510*/  @P3 FMUL.FTZ R96, R90, R175 ;  /* 0x000000af5a603220 */ /* 0x000fe20000410000 */
[--C-:B------:R-:W-:Y:S01]  /*5520*/  @P3 HADD2.F32 R95, -RZ, R97.reuse.H0_H0 ;  /* 0x20000061ff5f3230 */ /* 0x100fe20000004100 */
[----:B------:R-:W-:Y:S01]  /*5530*/  ISETP.GE.U32.AND.EX P2, PT, R153, 0x1000000, PT, P2 ;  /* 0x010000009900780c */ /* 0x000fe20003f46120 */
[----:B------:R-:W2:Y:S01]  /*5540*/  @P4 LDC R122, c[0x0][0x408] ;  /* 0x00010200ff7a4b82 */ /* 0x000ea20000000800 */
[----:B---3--:R-:W-:Y:S01]  /*5550*/  @P3 FMUL.FTZ R96, R96, R113 ;  /* 0x0000007160603220 */ /* 0x008fe20000410000 */
[----:B------:R-:W-:Y:S01]  /*5560*/  @P3 FMUL.FTZ R111, R90, R175 ;  /* 0x000000af5a6f3220 */ /* 0x000fe20000410000 */
[----:B------:R-:W-:Y:S01]  /*5570*/  MOV R113, RZ ;  /* 0x000000ff00717202 */ /* 0x000fe20000000f00 */
[----:B------:R-:W-:-:S02]  /*5580*/  @P4 HADD2.F32 R97, -RZ, R97.H1_H1 ;  /* 0x30000061ff614230 */ /* 0x000fc40000004100 */
[----:B------:R-:W-:Y:S01]  /*5590*/  @P3 FMUL.FTZ R113, R95, R96 ;  /* 0x000000605f713220 */ /* 0x000fe20000410000 */
[----:B------:R-:W-:Y:S01]  /*55a0*/  FMUL.FTZ R95, R174, R123 ;  /* 0x0000007bae5f7220 */ /* 0x000fe20000410000 */
[----:B0-----:R-:W-:Y:S01]  /*55b0*/  @P3 FMUL.FTZ R114, R111, R114 ;  /* 0x000000726f723220 */ /* 0x001fe20000410000 */
[----:B------:R-:W-:Y:S01]  /*55c0*/  @P3 HADD2.F32 R111, -RZ, R53.H0_H0 ;  /* 0x20000035ff6f3230 */ /* 0x000fe20000004100 */
[----:B------:R-:W0:Y:S01]  /*55d0*/  @P5 LDC R118, c[0x0][0x408] ;  /* 0x00010200ff765b82 */ /* 0x000e220000000800 */
[----:B------:R-:W-:Y:S01]  /*55e0*/  FMUL.FTZ R96, R95, R175 ;  /* 0x000000af5f607220 */ /* 0x000fe20000410000 */
[----:B------:R-:W-:Y:S01]  /*55f0*/  MOV R110, RZ ;  /* 0x000000ff006e7202 */ /* 0x000fe20000000f00 */
[----:B------:R-:W-:Y:S02]  /*5600*/  @P2 HADD2.F32 R115, -RZ, R99.H1_H1 ;  /* 0x30000063ff732230 */ /* 0x000fe40000004100 */
[----:B------:R-:W-:Y:S01]  /*5610*/  @P3 FMUL.FTZ R110, R114, R111 ;  /* 0x0000006f726e3220 */ /* 0x000fe20000410000 */
[----:B------:R-:W-:Y:S01]  /*5620*/  LOP3.LUT P3, RZ, R153, 0xff00, RZ, 0xc0, !PT ;  /* 0x0000ff0099ff7812 */ /* 0x000fe2000786c0ff */
[----:B------:R-:W-:Y:S01]  /*5630*/  FMUL.FTZ R96, R96, UR13 ;  /* 0x0000000d60607c20 */ /* 0x000fe20008410000 */
[----:B------:R-:W-:Y:S01]  /*5640*/  @P2 HADD2.F32 R117, -RZ, R55.H1_H1 ;  /* 0x30000037ff752230 */ /* 0x000fe20000004100 */
[----:B------:R-:W3:Y:S01]  /*5650*/  @P5 LDC R123, c[0x0][0x408] ;  /* 0x00010200ff7b5b82 */ /* 0x000ee20000000800 */
[----:B-1----:R-:W-:Y:S01]  /*5660*/  @P4 FMUL.FTZ R92, R92, R125 ;  /* 0x0000007d5c5c4220 */ /* 0x002fe20000410000 */
[C---:B------:R-:W-:Y:S01]  /*5670*/  @P2 FMUL.FTZ R116, R96.reuse, R115 ;  /* 0x0000007360742220 */ /* 0x040fe20000410000 */
[----:B------:R-:W-:Y:S01]  /*5680*/  MOV R114, RZ ;  /* 0x000000ff00727202 */ /* 0x000fe20000000f00 */
[----:B------:R-:W-:Y:S01]  /*5690*/  @P4 FMUL.FTZ R115, R91, R175 ;  /* 0x000000af5b734220 */ /* 0x000fe20000410000 */
[----:B------:R-:W-:Y:S01]  /*56a0*/  MOV R111, RZ ;  /* 0x000000ff006f7202 */ /* 0x000fe20000000f00 */
[----:B------:R-:W-:Y:S01]  /*56b0*/  @P4 FMUL.FTZ R114, R97, R92 ;  /* 0x0000005c61724220 */ /* 0x000fe20000410000 */
[----:B------:R-:W-:Y:S01]  /*56c0*/  @P2 FMUL.FTZ R111, R96, R117 ;  /* 0x00000075606f2220 */ /* 0x000fe20000410000 */
[----:B------:R-:W-:Y:S01]  /*56d0*/  FMUL.FTZ R92, R174, R119 ;  /* 0x00000077ae5c7220 */ /* 0x000fe20000410000 */
[----:B------:R-:W-:-:S02]  /*56e0*/  @P4 HADD2.F32 R96, -RZ, R53.H1_H1 ;  /* 0x30000035ff604230 */ /* 0x000fc40000004100 */
[----:B--2---:R-:W-:Y:S01]  /*56f0*/  @P4 FMUL.FTZ R117, R115, R122 ;  /* 0x0000007a73754220 */ /* 0x004fe20000410000 */
[----:B------:R-:W-:Y:S01]  /*5700*/  MOV R97, RZ ;  /* 0x000000ff00617202 */ /* 0x000fe20000000f00 */
[----:B------:R-:W-:Y:S01]  /*5710*/  @P5 FMUL.FTZ R115, R92, R175 ;  /* 0x000000af5c735220 */ /* 0x000fe20000410000 */
[----:B------:R-:W1:Y:S01]  /*5720*/  @P3 LDC R125, c[0x0][0x408] ;  /* 0x00010200ff7d3b82 */ /* 0x000e620000000800 */
[----:B------:R-:W-:Y:S01]  /*5730*/  @P4 FMUL.FTZ R97, R117, R96 ;  /* 0x0000006075614220 */ /* 0x000fe20000410000 */
[----:B------:R-:W-:Y:S02]  /*5740*/  @P5 HADD2.F32 R96, -RZ, R98.H0_H0 ;  /* 0x20000062ff605230 */ /* 0x000fe40000004100 */
[----:B0-----:R-:W-:Y:S01]  /*5750*/  @P5 FMUL.FTZ R117, R115, R118 ;  /* 0x0000007673755220 */ /* 0x001fe20000410000 */
[----:B------:R-:W-:Y:S01]  /*5760*/  MOV R115, RZ ;  /* 0x000000ff00737202 */ /* 0x000fe20000000f00 */
[----:B------:R-:W-:Y:S01]  /*5770*/  @P5 HADD2.F32 R94, -RZ, R54.H0_H0 ;  /* 0x20000036ff5e5230 */ /* 0x000fe20000004100 */
[----:B------:R-:W-:Y:S01]  /*5780*/  CS2R R118, SRZ ;  /* 0x0000000000767805 */ /* 0x000fe2000001ff00 */
[----:B------:R-:W-:Y:S01]  /*5790*/  @P5 FMUL.FTZ R115, R96, R117 ;  /* 0x0000007560735220 */ /* 0x000fe20000410000 */
[----:B------:R-:W0:Y:S01]  /*57a0*/  @P3 LDC R129, c[0x0][0x408] ;  /* 0x00010200ff813b82 */ /* 0x000e220000000800 */
[----:B------:R-:W-:Y:S01]  /*57b0*/  @P5 FMUL.FTZ R96, R92, R175 ;  /* 0x000000af5c605220 */ /* 0x000fe20000410000 */
[----:B------:R-:W-:Y:S01]  /*57c0*/  @P3 HADD2.F32 R98, -RZ, R98.H1_H1 ;  /* 0x30000062ff623230 */ /* 0x000fe20000004100 */
[----:B------:R-:W-:Y:S01]  /*57d0*/  F2FP.F16.F32.PACK_AB R97, R97, R110 ;  /* 0x0000006e6161723e */ /* 0x000fe200000000ff */
[----:B------:R-:W-:-:S02]  /*57e0*/  @P6 HADD2.F32 R99, -RZ, R99.H0_H0 ;  /* 0x20000063ff636230 */ /* 0x000fc40000004100 */
[----:B---3--:R-:W-:Y:S01]  /*57f0*/  @P5 FMUL.FTZ R123, R96, R123 ;  /* 0x0000007b607b5220 */ /* 0x008fe20000410000 */
[----:B------:R-:W-:Y:S01]  /*5800*/  @P3 FMUL.FTZ R96, R93, R175 ;  /* 0x000000af5d603220 */ /* 0x000fe20000410000 */
[----:B------:R-:W2:Y:S02]  /*5810*/  @P6 LDC R122, c[0x0][0x408] ;  /* 0x00010200ff7a6b82 */ /* 0x000ea40000000800 */
[----:B------:R-:W-:Y:S01]  /*5820*/  @P5 FMUL.FTZ R119, R123, R94 ;  /* 0x0000005e7b775220 */ /* 0x000fe20000410000 */
[----:B------:R-:W-:-:S04]  /*5830*/  FMUL.FTZ R94, R174, R121 ;  /* 0x00000079ae5e7220 */ /* 0x000fc80000410000 */
[CC--:B------:R-:W-:Y:S01]  /*5840*/  @P6 FMUL.FTZ R121, R94.reuse, R175.reuse ;  /* 0x000000af5e796220 */ /* 0x0c0fe20000410000 */
[----:B------:R-:W-:Y:S01]  /*5850*/  @P6 FMUL.FTZ R175, R94, R175 ;  /* 0x000000af5eaf6220 */ /* 0x000fe20000410000 */
[----:B------:R-:W3:Y:S01]  /*5860*/  @P6 LDC R120, c[0x0][0x408] ;  /* 0x00010200ff786b82 */ /* 0x000ee20000000800 */
[----:B-1----:R-:W-:-:S04]  /*5870*/  @P3 FMUL.FTZ R117, R96, R125 ;  /* 0x0000007d60753220 */ /* 0x002fc80000410000 */
[----:B------:R-:W-:Y:S01]  /*5880*/  @P3 FMUL.FTZ R118, R98, R117 ;  /* 0x0000007562763220 */ /* 0x000fe20000410000 */
[----:B------:R-:W-:Y:S01]  /*5890*/  MOV R98, RZ ;  /* 0x000000ff00627202 */ /* 0x000fe20000000f00 */
[----:B0-----:R-:W-:Y:S01]  /*58a0*/  @P3 FMUL.FTZ R129, R96, R129 ;  /* 0x0000008160813220 */ /* 0x001fe20000410000 */
[----:B------:R-:W-:Y:S01]  /*58b0*/  @P3 HADD2.F32 R96, -RZ, R54.H1_H1 ;  /* 0x30000036ff603230 */ /* 0x000fe20000004100 */
[----:B------:R-:W-:-:S04]  /*58c0*/  MOV R117, RZ ;  /* 0x000000ff00757202 */ /* 0x000fc80000000f00 */
[----:B------:R-:W-:Y:S01]  /*58d0*/  @P3 FMUL.FTZ R98, R129, R96 ;  /* 0x0000006081623220 */ /* 0x000fe20000410000 */
[----:B------:R-:W-:Y:S01]  /*58e0*/  F2FP.F16.F32.PACK_AB R96, R109, R108 ;  /* 0x0000006c6d60723e */ /* 0x000fe200000000ff */
[----:B--2---:R-:W-:Y:S01]  /*58f0*/  @P6 FMUL.FTZ R124, R121, R122 ;  /* 0x0000007a797c6220 */ /* 0x004fe20000410000 */
[----:B------:R-:W-:Y:S01]  /*5900*/  @P6 HADD2.F32 R121, -RZ, R55.H0_H0 ;  /* 0x20000037ff796230 */ /* 0x000fe20000004100 */
[----:B------:R-:W-:Y:S02]  /*5910*/  MOV R122, RZ ;  /* 0x000000ff007a7202 */ /* 0x000fe40000000f00 */
[----:B------:R-:W-:Y:S02]  /*5920*/  F2FP.F16.F32.PACK_AB R98, R98, R119 ;  /* 0x000000776262723e */ /* 0x000fe400000000ff */
[----:B------:R-:W-:Y:S01]  /*5930*/  @P6 FMUL.FTZ R122, R124, R121 ;  /* 0x000000797c7a6220 */ /* 0x000fe20000410000 */
[----:B---3--:R-:W-:-:S04]  /*5940*/  @P6 FMUL.FTZ R120, R175, R120 ;  /* 0x00000078af786220 */ /* 0x008fc80000410000 */
[----:B------:R-:W-:Y:S01]  /*5950*/  @P6 FMUL.FTZ R117, R99, R120 ;  /* 0x0000007863756220 */ /* 0x000fe20000410000 */
[----:B------:R-:W-:Y:S01]  /*5960*/  F2FP.F16.F32.PACK_AB R99, R111, R122 ;  /* 0x0000007a6f63723e */ /* 0x000fe200000000ff */
[----:B------:R-:W-:Y:S06]  /*5970*/  BRA `(.L_x_12606) ;  /* 0x00000004008c7947 */ /* 0x000fec0003800000 */
.L_x_12605:
[-CC-:B------:R-:W-:Y:S01]  /*5980*/  FFMA.FTZ R142, R107, R123.reuse, R126.reuse ;  /* 0x0000007b6b8e7223 */ /* 0x180fe2000001007e */
[----:B------:R-:W-:Y:S01]  /*5990*/  LOP3.LUT P2, RZ, R152, 0xff, RZ, 0xc0, !PT ;  /* 0x000000ff98ff7812 */ /* 0x000fe2000784c0ff */
[-CC-:B------:R-:W-:Y:S01]  /*59a0*/  FFMA.FTZ R129, R108, R123.reuse, R126.reuse ;  /* 0x0000007b6c817223 */ /* 0x180fe2000001007e */
[-C--:B------:R-:W-:Y:S01]  /*59b0*/  FFMA.FTZ R125, R110, R123.reuse, R126 ;  /* 0x0000007b6e7d7223 */ /* 0x080fe2000001007e */
[----:B------:R-:W-:Y:S01]  /*59c0*/  FADD.FTZ R115, R115, -R142 ;  /* 0x8000008e73737221 */ /* 0x000fe20000010000 */
[-CC-:B------:R-:W-:Y:S01]  /*59d0*/  FFMA.FTZ R110, R111, R123.reuse, R126.reuse ;  /* 0x0000007b6f6e7223 */ /* 0x180fe2000001007e */
[-CC-:B------:R-:W-:Y:S01]  /*59e0*/  FFMA.FTZ R111, R112, R123.reuse, R126.reuse ;  /* 0x0000007b706f7223 */ /* 0x180fe2000001007e */
[--C-:B------:R-:W-:Y:S01]  /*59f0*/  FFMA.FTZ R140, R109, R123, R126.reuse ;  /* 0x0000007b6d8c7223 */ /* 0x100fe2000001007e */
[----:B------:R-:W-:Y:S01]  /*5a00*/  FMUL.FTZ R108, R174, R115 ;  /* 0x00000073ae6c7220 */ /* 0x000fe20000410000 */
[----:B------:R-:W-:Y:S01]  /*5a10*/  LOP3.LUT P3, RZ, R152, 0xff00, RZ, 0xc0, !PT ;  /* 0x0000ff0098ff7812 */ /* 0x000fe2000786c0ff */
[-CC-:B------:R-:W-:Y:S01]  /*5a20*/  FFMA.FTZ R124, R113, R123.reuse, R126.reuse ;  /* 0x0000007b717c7223 */ /* 0x180fe2000001007e */
[----:B------:R-:W-:Y:S01]  /*5a30*/  FADD.FTZ R129, R116, -R129 ;  /* 0x8000008174817221 */ /* 0x000fe20000010000 */
[----:B------:R-:W-:Y:S01]  /*5a40*/  FMUL.FTZ R107, R175, R108 ;  /* 0x0000006caf6b7220 */ /* 0x000fe20000410000 */
[----:B------:R-:W-:Y:S01]  /*5a50*/  FFMA.FTZ R123, R114, R123, R126 ;  /* 0x0000007b727b7223 */ /* 0x000fe2000001007e */
[----:B-----5:R-:W-:Y:S01]  /*5a60*/  @P2 HADD2.F32 R112, -RZ, R96.H0_H0 ;  /* 0x20000060ff702230 */ /* 0x020fe20000004100 */
[----:B------:R-:W-:Y:S01]  /*5a70*/  MOV R108, RZ ;  /* 0x000000ff006c7202 */ /* 0x000fe20000000f00 */
[----:B------:R-:W-:Y:S01]  /*5a80*/  FMUL.FTZ R109, R107, UR13 ;  /* 0x0000000d6b6d7c20 */ /* 0x000fe20008410000 */
[----:B------:R-:W-:Y:S01]  /*5a90*/  MOV R107, RZ ;  /* 0x000000ff006b7202 */ /* 0x000fe20000000f00 */
[----:B------:R-:W-:-:S02]  /*5aa0*/  @P2 HADD2.F32 R114, -RZ, R52.H0_H0 ;  /* 0x20000034ff722230 */ /* 0x000fc40000004100 */
[----:B------:R-:W-:Y:S01]  /*5ab0*/  FADD.FTZ R117, R117, -R140 ;  /* 0x8000008c75757221 */ /* 0x000fe20000010000 */
[----:B------:R-:W-:Y:S01]  /*5ac0*/  @P2 FMUL.FTZ R107, R112, R109 ;  /* 0x0000006d706b2220 */ /* 0x000fe20000410000 */
[----:B------:R-:W-:Y:S01]  /*5ad0*/  FMUL.FTZ R112, R174, R129 ;  /* 0x00000081ae707220 */ /* 0x000fe20000410000 */
[----:B------:R-:W-:Y:S02]  /*5ae0*/  @P3 HADD2.F32 R113, -RZ, R96.H1_H1 ;  /* 0x30000060ff713230 */ /* 0x000fe40000004100 */
[----:B------:R-:W-:Y:S01]  /*5af0*/  @P2 FMUL.FTZ R108, R114, R109 ;  /* 0x0000006d726c2220 */ /* 0x000fe20000410000 */
[----:B------:R-:W-:Y:S01]  /*5b00*/  LOP3.LUT P2, RZ, R152, 0xff0000, RZ, 0xc0, !PT ;  /* 0x00ff000098ff7812 */ /* 0x000fe2000784c0ff */
[----:B------:R-:W-:Y:S01]  /*5b10*/  FMUL.FTZ R109, R175, R112 ;  /* 0x00000070af6d7220 */ /* 0x000fe20000410000 */
[----:B------:R-:W-:Y:S01]  /*5b20*/  MOV R112, RZ ;  /* 0x000000ff00707202 */ /* 0x000fe20000000f00 */
[----:B------:R-:W-:Y:S01]  /*5b30*/  FADD.FTZ R125, R118, -R125 ;  /* 0x8000007d767d7221 */ /* 0x000fe20000010000 */
[----:B------:R-:W-:Y:S01]  /*5b40*/  LOP3.LUT P6, RZ, R152, 0xff000000, RZ, 0xc0, !PT ;  /* 0xff00000098ff7812 */ /* 0x000fe200078cc0ff */
[----:B------:R-:W-:Y:S01]  /*5b50*/  FMUL.FTZ R96, R109, UR13 ;  /* 0x0000000d6d607c20 */ /* 0x000fe20008410000 */
[----:B------:R-:W-:Y:S01]  /*5b60*/  MOV R109, RZ ;  /* 0x000000ff006d7202 */ /* 0x000fe20000000f00 */
[----:B------:R-:W-:Y:S01]  /*5b70*/  FADD.FTZ R119, R119, -R110 ;  /* 0x8000006e77777221 */ /* 0x000fe20000010000 */
[----:B------:R-:W-:Y:S01]  /*5b80*/  LOP3.LUT P5, RZ, R153, 0xff, RZ, 0xc0, !PT ;  /* 0x000000ff99ff7812 */ /* 0x000fe200078ac0ff */
[----:B------:R-:W-:Y:S01]  /*5b90*/  @P3 FMUL.FTZ R112, R113, R96 ;  /* 0x0000006071703220 */ /* 0x000fe20000410000 */
[----:B------:R-:W-:Y:S01]  /*5ba0*/  @P3 HADD2.F32 R113, -RZ, R52.H1_H1 ;  /* 0x30000034ff713230 */ /* 0x000fe20000004100 */
[----:B------:R-:W-:Y:S01]  /*5bb0*/  LOP3.LUT P4, RZ, R153, 0xff00, RZ, 0xc0, !PT ;  /* 0x0000ff0099ff7812 */ /* 0x000fe2000788c0ff */
[----:B------:R-:W-:Y:S01]  /*5bc0*/  FMUL.FTZ R110, R174, R125 ;  /* 0x0000007dae6e7220 */ /* 0x000fe20000410000 */
[----:B------:R-:W-:-:S02]  /*5bd0*/  @P2 HADD2.F32 R115, -RZ, R97.H0_H0 ;  /* 0x20000061ff732230 */ /* 0x000fc40000004100 */
[----:B------:R-:W-:Y:S01]  /*5be0*/  FADD.FTZ R111, R120, -R111 ;  /* 0x8000006f786f7221 */ /* 0x000fe20000010000 */
[----:B------:R-:W-:Y:S01]  /*5bf0*/  @P3 FMUL.FTZ R109, R113, R96 ;  /* 0x00000060716d3220 */ /* 0x000fe20000410000 */
[C---:B------:R-:W-:Y:S01]  /*5c00*/  FMUL.FTZ R96, R174.reuse, R117 ;  /* 0x00000075ae607220 */ /* 0x040fe20000410000 */
[--C-:B------:R-:W-:Y:S01]  /*5c10*/  @P2 HADD2.F32 R117, -RZ, R53.reuse.H0_H0 ;  /* 0x20000035ff752230 */ /* 0x100fe20000004100 */
[----:B------:R-:W-:Y:S01]  /*5c20*/  MOV R113, RZ ;  /* 0x000000ff00717202 */ /* 0x000fe20000000f00 */
[C---:B------:R-:W-:Y:S01]  /*5c30*/  FMUL.FTZ R110, R175.reuse, R110 ;  /* 0x0000006eaf6e7220 */ /* 0x040fe20000410000 */
[----:B------:R-:W-:Y:S01]  /*5c40*/  FMUL.FTZ R96, R175, R96 ;  /* 0x00000060af607220 */ /* 0x000fe20000410000 */
[----:B------:R-:W-:Y:S01]  /*5c50*/  LOP3.LUT P3, RZ, R153, 0xff0000, RZ, 0xc0, !PT ;  /* 0x00ff000099ff7812 */ /* 0x000fe2000786c0ff */
[----:B------:R-:W-:Y:S01]  /*5c60*/  FMUL.FTZ R116, R174, R119 ;  /* 0x00000077ae747220 */ /* 0x000fe20000410000 */
[----:B------:R-:W-:Y:S01]  /*5c70*/  FADD.FTZ R121, R121, -R124 ;  /* 0x8000007c79797221 */ /* 0x000fe20000010000 */
[----:B------:R-:W-:Y:S01]  /*5c80*/  FMUL.FTZ R114, R96, UR13 ;  /* 0x0000000d60727c20 */ /* 0x000fe20008410000 */
[----:B------:R-:W-:Y:S01]  /*5c90*/  MOV R96, RZ ;  /* 0x000000ff00607202 */ /* 0x000fe20000000f00 */
[----:B------:R-:W-:Y:S01]  /*5ca0*/  FMUL.FTZ R110, R110, UR13 ;  /* 0x0000000d6e6e7c20 */ /* 0x000fe20008410000 */
[----:B------:R-:W-:Y:S01]  /*5cb0*/  FADD.FTZ R123, R122, -R123 ;  /* 0x8000007b7a7b7221 */ /* 0x000fe20000010000 */
[-C--:B------:R-:W-:Y:S01]  /*5cc0*/  @P2 FMUL.FTZ R113, R115, R114.reuse ;  /* 0x0000007273712220 */ /* 0x080fe20000410000 */
[----:B------:R-:W-:Y:S01]  /*5cd0*/  @P2 FMUL.FTZ R96, R117, R114 ;  /* 0x0000007275602220 */ /* 0x000fe20000410000 */
[----:B------:R-:W-:Y:S01]  /*5ce0*/  ISETP.GE.U32.AND P2, PT, R152, RZ, PT ;  /* 0x000000ff9800720c */ /* 0x000fe20003f46070 */
[----:B------:R-:W-:-:S02]  /*5cf0*/  @P6 HADD2.F32 R117, -RZ, R53.H1_H1 ;  /* 0x30000035ff756230 */ /* 0x000fc40000004100 */
[C---:B------:R-:W-:Y:S01]  /*5d00*/  FMUL.FTZ R118, R174.reuse, R111 ;  /* 0x0000006fae767220 */ /* 0x040fe20000410000 */
[----:B------:R-:W-:Y:S01]  /*5d10*/  @P6 HADD2.F32 R115, -RZ, R97.H1_H1 ;  /* 0x30000061ff736230 */ /* 0x000fe20000004100 */
[----:B------:R-:W-:Y:S01]  /*5d20*/  ISETP.GE.U32.AND.EX P2, PT, R153, 0x1000000, PT, P2 ;  /* 0x010000009900780c */ /* 0x000fe20003f46120 */
[----:B------:R-:W-:Y:S01]  /*5d30*/  FMUL.FTZ R97, R175, R116 ;  /* 0x00000074af617220 */ /* 0x000fe20000410000 */
[----:B------:R-:W-:Y:S01]  /*5d40*/  MOV R111, RZ ;  /* 0x000000ff006f7202 */ /* 0x000fe20000000f00 */
[C---:B------:R-:W-:Y:S01]  /*5d50*/  FMUL.FTZ R120, R174.reuse, R121 ;  /* 0x00000079ae787220 */ /* 0x040fe20000410000 */
[----:B------:R-:W-:Y:S01]  /*5d60*/  @P6 FMUL.FTZ R111, R117, R110 ;  /* 0x0000006e756f6220 */ /* 0x000fe20000410000 */
[----:B------:R-:W-:Y:S01]  /*5d70*/  FMUL.FTZ R174, R174, R123 ;  /* 0x0000007baeae7220 */ /* 0x000fe20000410000 */
[--C-:B------:R-:W-:Y:S02]  /*5d80*/  @P5 HADD2.F32 R122, -RZ, R98.reuse.H0_H0 ;  /* 0x20000062ff7a5230 */ /* 0x100fe40000004100 */
[----:B------:R-:W-:Y:S01]  /*5d90*/  FMUL.FTZ R97, R97, UR13 ;  /* 0x0000000d61617c20 */ /* 0x000fe20008410000 */
[----:B------:R-:W-:Y:S01]  /*5da0*/  @P4 HADD2.F32 R117, -RZ, R98.H1_H1 ;  /* 0x30000062ff754230 */ /* 0x000fe20000004100 */
[----:B------:R-:W-:Y:S01]  /*5db0*/  MOV R114, RZ ;  /* 0x000000ff00727202 */ /* 0x000fe20000000f00 */
[----:B------:R-:W-:-:S02]  /*5dc0*/  @P5 HADD2.F32 R98, -RZ, R54.H0_H0 ;  /* 0x20000036ff625230 */ /* 0x000fc40000004100 */
[C---:B------:R-:W-:Y:S01]  /*5dd0*/  FMUL.FTZ R116, R175.reuse, R118 ;  /* 0x00000076af747220 */ /* 0x040fe20000410000 */
[C---:B------:R-:W-:Y:S01]  /*5de0*/  FMUL.FTZ R120, R175.reuse, R120 ;  /* 0x00000078af787220 */ /* 0x040fe20000410000 */
[----:B------:R-:W-:Y:S01]  /*5df0*/  FMUL.FTZ R175, R175, R174 ;  /* 0x000000aeafaf7220 */ /* 0x000fe20000410000 */
[----:B------:R-:W-:Y:S01]  /*5e00*/  @P6 FMUL.FTZ R114, R115, R110 ;  /* 0x0000006e73726220 */ /* 0x000fe20000410000 */
[----:B------:R-:W-:Y:S01]  /*5e10*/  MOV R115, RZ ;  /* 0x000000ff00737202 */ /* 0x000fe20000000f00 */
[-C--:B------:R-:W-:Y:S01]  /*5e20*/  @P5 FMUL.FTZ R115, R122, R97.reuse ;  /* 0x000000617a735220 */ /* 0x080fe20000410000 */
[----:B------:R-:W-:Y:S01]  /*5e30*/  MOV R110, RZ ;  /* 0x000000ff006e7202 */ /* 0x000fe20000000f00 */
[----:B------:R-:W-:Y:S01]  /*5e40*/  @P5 FMUL.FTZ R110, R98, R97 ;  /* 0x00000061626e5220 */ /* 0x000fe20000410000 */
[----:B------:R-:W-:Y:S02]  /*5e50*/  @P4 HADD2.F32 R121, -RZ, R54.H1_H1 ;  /* 0x30000036ff794230 */ /* 0x000fe40000004100 */
[----:B------:R-:W-:Y:S01]  /*5e60*/  FMUL.FTZ R116, R116, UR13 ;  /* 0x0000000d74747c20 */ /* 0x000fe20008410000 */
[----:B------:R-:W-:-:S02]  /*5e70*/  @P3 HADD2.F32 R97, -RZ, R55.H0_H0 ;  /* 0x20000037ff613230 */ /* 0x000fc40000004100 */
[----:B------:R-:W-:Y:S01]  /*5e80*/  FMUL.FTZ R120, R120, UR13 ;  /* 0x0000000d78787c20 */ /* 0x000fe20008410000 */
[----:B------:R-:W-:Y:S02]  /*5e90*/  @P2 HADD2.F32 R98, -RZ, R55.H1_H1 ;  /* 0x30000037ff622230 */ /* 0x000fe40000004100 */
[----:B------:R-:W-:Y:S01]  /*5ea0*/  FMUL.FTZ R175, R175, UR13 ;  /* 0x0000000dafaf7c20 */ /* 0x000fe20008410000 */
[----:B------:R-:W-:Y:S01]  /*5eb0*/  CS2R R118, SRZ ;  /* 0x0000000000767805 */ /* 0x000fe2000001ff00 */
[--C-:B------:R-:W-:Y:S01]  /*5ec0*/  @P3 HADD2.F32 R123, -RZ, R99.reuse.H0_H0 ;  /* 0x20000063ff7b3230 */ /* 0x100fe20000004100 */
[----:B------:R-:W-:Y:S01]  /*5ed0*/  MOV R122, RZ ;  /* 0x000000ff007a7202 */ /* 0x000fe20000000f00 */
[----:B------:R-:W-:Y:S01]  /*5ee0*/  @P2 HADD2.F32 R124, -RZ, R99.H1_H1 ;  /* 0x30000063ff7c2230 */ /* 0x000fe20000004100 */
[----:B------:R-:W-:Y:S01]  /*5ef0*/  MOV R99, RZ ;  /* 0x000000ff00637202 */ /* 0x000fe20000000f00 */
[----:B------:R-:W-:Y:S01]  /*5f00*/  @P4 FMUL.FTZ R119, R121, R116 ;  /* 0x0000007479774220 */ /* 0x000fe20000410000 */
[----:B------:R-:W-:Y:S01]  /*5f10*/  @P3 FMUL.FTZ R99, R97, R120 ;  /* 0x0000007861633220 */ /* 0x000fe20000410000 */
[----:B------:R-:W-:Y:S01]  /*5f20*/  @P2 FMUL.FTZ R122, R98, R175 ;  /* 0x000000af627a2220 */ /* 0x000fe20000410000 */
[----:B------:R-:W-:Y:S01]  /*5f30*/  @P4 FMUL.FTZ R118, R117, R116 ;  /* 0x0000007475764220 */ /* 0x000fe20000410000 */
[----:B------:R-:W-:-:S02]  /*5f40*/  CS2R R116, SRZ ;  /* 0x0000000000747805 */ /* 0x000fc4000001ff00 */
[----:B------:R-:W-:Y:S01]  /*5f50*/  F2FP.F16.F32.PACK_AB R97, R111, R96 ;  /* 0x000000606f61723e */ /* 0x000fe200000000ff */
[----:B------:R-:W-:Y:S01]  /*5f60*/  @P3 FMUL.FTZ R117, R123, R120 ;  /* 0x000000787b753220 */ /* 0x000fe20000410000 */
[----:B------:R-:W-:Y:S01]  /*5f70*/  @P2 FMUL.FTZ R116, R124, R175 ;  /* 0x000000af7c742220 */ /* 0x000fe20000410000 */
[----:B------:R-:W-:Y:S02]  /*5f80*/  F2FP.F16.F32.PACK_AB R98, R119, R110 ;  /* 0x0000006e7762723e */ /* 0x000fe400000000ff */
[----:B------:R-:W-:Y:S02]  /*5f90*/  F2FP.F16.F32.PACK_AB R96, R109, R108 ;  /* 0x0000006c6d60723e */ /* 0x000fe400000000ff */
[----:B------:R-:W-:-:S07]  /*5fa0*/  F2FP.F16.F32.PACK_AB R99, R122, R99 ;  /* 0x000000637a63723e */ /* 0x000fce00000000ff */
.L_x_12606:
[----:B------:R-:W0:Y:S01]  /*5fb0*/  @P1 LDC.64 R108, c[0x0][0x478] ;  /* 0x00011e00ff6c1b82 */ /* 0x000e220000000a00 */
[----:B------:R-:W-:-:S05]  /*5fc0*/  MOV R111, 0x10 ;  /* 0x00000010006f7802 */ /* 0x000fca0000000f00 */
[----:B------:R-:W-:-:S04]  /*5fd0*/  IMAD.WIDE.U32 R110, R0, R111, UR18 ;  /* 0x00000012006e7e25 */ /* 0x000fc8000f8e006f */
[----:B0-----:R-:W-:-:S05]  /*5fe0*/  @P1 IMAD.WIDE.U32 R108, R0, 0x20, R108 ;  /* 0x00000020006c1825 */ /* 0x001fca00078e006c */
[----:B------:R1:W-:Y:S04]  /*5ff0*/  @P1 STG.E.128 desc[UR6][R108.64], R88 ;  /* 0x000000586c001986 */ /* 0x0003e8000c101d06 */
[----:B------:R1:W-:Y:S04]  /*6000*/  @P1 STG.E.128 desc[UR6][R108.64+0x10], R92 ;  /* 0x0000105c6c001986 */ /* 0x0003e8000c101d06 */
[----:B------:R1:W-:Y:S01]  /*6010*/  STG.E.128 desc[UR6][R110.64], R96 ;  /* 0x000000606e007986 */ /* 0x0003e2000c101d06 */
[----:B------:R-:W-:Y:S05]  /*6020*/  BRA `(.L_x_12607) ;  /* 0x0000003c00147947 */ /* 0x000fea0003800000 */
.L_x_12598:
[----:B-1----:R-:W-:-:S05]  /*6030*/  HFMA2 R96, -RZ, RZ, 0, 9.5367431640625e-07 ;  /* 0x00000010ff607431 */ /* 0x002fca00000001ff */
[----:B------:R-:W-:-:S06]  /*6040*/  IMAD.WIDE.U32 R96, R180, R96, UR16 ;  /* 0x00000010b4607e25 */ /* 0x000fcc000f8e0060 */
[----:B------:R-:W5:Y:S01]  /*6050*/  LDG.E.128 R96, desc[UR6][R96.64] ;  /* 0x0000000660607981 */ /* 0x000f62000c1e1d00 */
[----:B------:R-:W-:-:S04]  /*6060*/  UISETP.NE.U32.AND UP0, UPT, UR14, URZ, UPT ;  /* 0x000000ff0e00728c */ /* 0x000fc8000bf05070 */
[----:B------:R-:W-:-:S09]  /*6070*/  UISETP.NE.AND.EX UP0, UPT, UR15, URZ, UPT, UP0 ;  /* 0x000000ff0f00728c */ /* 0x000fd2000bf05300 */
        /* <DEDUP_REMOVED lines=9> */
[----:B------:R-:W-:Y:S01]  /*6110*/  FFMA.FTZ R100, R174, R100, R56 ;  /* 0x00000064ae647223 */ /* 0x000fe20000010038 */
[----:B------:R-:W-:Y:S01]  /*6120*/  FADD.FTZ R220, R102, -R220 ;  /* 0x800000dc66dc7221 */ /* 0x000fe20000010000 */
[----:B------:R-:W-:Y:S01]  /*6130*/  FFMA.FTZ R221, R174, R221, R57 ;  /* 0x000000ddaedd7223 */ /* 0x000fe20000010039 */
[----:B------:R-:W-:Y:S01]  /*6140*/  MOV R102, RZ ;  /* 0x000000ff00667202 */ /* 0x000fe20000000f00 */
[----:B------:R-:W-:Y:S01]  /*6150*/  FMUL.FTZ R100, R100, R175 ;  /* 0x000000af64647220 */ /* 0x000fe20000410000 */
[----:B------:R-:W-:Y:S01]  /*6160*/  FFMA.FTZ R220, R174, R220, R58 ;  /* 0x000000dcaedc7223 */ /* 0x000fe2000001003a */
[----:B------:R-:W-:-:S02]  /*6170*/  @P1 HADD2.F32 R222, -RZ, R96.H0_H0 ;  /* 0x20000060ffde1230 */ /* 0x000fc40000004100 */
[----:B------:R-:W-:Y:S01]  /*6180*/  FMUL.FTZ R221, R221, R175 ;  /* 0x000000afdddd7220 */ /* 0x000fe20000410000 */
[----:B------:R-:W-:Y:S01]  /*6190*/  FMUL.FTZ R223, R100, UR13 ;  /* 0x0000000d64df7c20 */ /* 0x000fe20008410000 */
[----:B------:R-:W-:Y:S01]  /*61a0*/  @P1 HADD2.F32 R224, -RZ, R40.H0_H0 ;  /* 0x20000028ffe01230 */ /* 0x000fe20000004100 */
[----:B------:R-:W-:Y:S01]  /*61b0*/  MOV R100, RZ ;  /* 0x000000ff00647202 */ /* 0x000fe20000000f00 */
[----:B------:R-:W-:Y:S01]  /*61c0*/  FMUL.FTZ R221, R221, UR13 ;  /* 0x0000000ddddd7c20 */ /* 0x000fe20008410000 */
[----:B------:R-:W-:Y:S01]  /*61d0*/  @P1 FMUL.FTZ R100, R223, R222 ;  /* 0x000000dedf641220 */ /* 0x000fe20000410000 */
        /* <DEDUP_REMOVED lines=8> */
[----:B------:R-:W-:Y:S01]  /*6260*/  FFMA.FTZ R219, R174, R219, R59 ;  /* 0x000000dbaedb7223 */ /* 0x000fe2000001003b */
[----:B------:R-:W-:Y:S01]  /*6270*/  LOP3.LUT P2, RZ, R177, 0xff00, RZ, 0xc0, !PT ;  /* 0x0000ff00b1ff7812 */ /* 0x000fe2000784c0ff */
[----:B------:R-:W-:Y:S01]  /*6280*/  FADD.FTZ R218, R104, -R218 ;  /* 0x800000da68da7221 */ /* 0x000fe20000010000 */
[----:B------:R-:W-:Y:S01]  /*6290*/  FADD.FTZ R217, R105, -R217 ;  /* 0x800000d969d97221 */ /* 0x000fe20000010000 */
[----:B------:R-:W-:Y:S01]  /*62a0*/  FMUL.FTZ R219, R219, R175 ;  /* 0x000000afdbdb7220 */ /* 0x000fe20000410000 */
[----:B------:R-:W-:Y:S01]  /*62b0*/  FFMA.FTZ R127, R127, R123, R126 ;  /* 0x0000007b7f7f7223 */ /* 0x000fe2000001007e */
[----:B------:R-:W-:Y:S01]  /*62c0*/  FFMA.FTZ R218, R174, R218, R60 ;  /* 0x000000daaeda7223 */ /* 0x000fe2000001003c */
[----:B------:R-:W-:-:S02]  /*62d0*/  @P1 HADD2.F32 R96, -RZ, R96.H1_H1 ;  /* 0x30000060ff601230 */ /* 0x000fc40000004100 */
[----:B------:R-:W-:Y:S01]  /*62e0*/  FMUL.FTZ R219, R219, UR13 ;  /* 0x0000000ddbdb7c20 */ /* 0x000fe20008410000 */
[----:B------:R-:W-:Y:S02]  /*62f0*/  @P1 HADD2.F32 R223, -RZ, R40.H1_H1 ;  /* 0x30000028ffdf1230 */ /* 0x000fe40000004100 */
[----:B------:R-:W-:Y:S01]  /*6300*/  FMUL.FTZ R218, R218, R175 ;  /* 0x000000afdada7220 */ /* 0x000fe20000410000 */
[----:B------:R-:W-:Y:S01]  /*6310*/  FFMA.FTZ R217, R174, R217, R61 ;  /* 0x000000d9aed97223 */ /* 0x000fe2000001003d */
[----:B------:R-:W-:Y:S01]  /*6320*/  @P1 FMUL.FTZ R101, R221, R96 ;  /* 0x00000060dd651220 */ /* 0x000fe20000410000 */
        /* <DEDUP_REMOVED lines=9> */
[----:B------:R-:W-:Y:S01]  /*63c0*/  FFMA.FTZ R124, R174, R124, R62 ;  /* 0x0000007cae7c7223 */ /* 0x000fe2000001003e */
        /* <DEDUP_REMOVED lines=8> */
[----:B------:R-:W-:Y:S01]  /*6450*/  FFMA.FTZ R125, R174, R125, R63 ;  /* 0x0000007dae7d7223 */ /* 0x000fe2000001003f */
[----:B------:R-:W-:Y:S01]  /*6460*/  @P1 FMUL.FTZ R102, R221, R220 ;  /* 0x000000dcdd661220 */ /* 0x000fe20000410000 */
[----:B------:R-:W-:Y:S01]  /*6470*/  MOV R220, RZ ;  /* 0x000000ff00dc7202 */ /* 0x000fe20000000f00 */
[----:B------:R-:W-:Y:S01]  /*6480*/  @P1 FMUL.FTZ R220, R223, R221 ;  /* 0x000000dddfdc1220 */ /* 0x000fe20000410000 */
[----:B------:R-:W-:-:S13]  /*6490*/  LOP3.LUT P1, RZ, R176, 0xff000000, RZ, 0xc0, !PT ;  /* 0xff000000b0ff7812 */ /* 0x000fda000782c0ff */
[----:B------:R-:W-:Y:S02]  /*64a0*/  @P1 HADD2.F32 R97, -RZ, R97.H1_H1 ;  /* 0x30000061ff611230 */ /* 0x000fe40000004100 */
[----:B------:R-:W-:-:S03]  /*64b0*/  @P1 HADD2.F32 R221, -RZ, R41.H1_H1 ;  /* 0x30000029ffdd1230 */ /* 0x000fc60000004100 */
[----:B------:R-:W-:Y:S01]  /*64c0*/  @P1 FMUL.FTZ R103, R219, R97 ;  /* 0x00000061db671220 */ /* 0x000fe20000410000 */
        /* <DEDUP_REMOVED lines=8> */
[----:B------:R-:W-:Y:S01]  /*6550*/  @P1 FMUL.FTZ R104, R219, R218 ;  /* 0x000000dadb681220 */ /* 0x000fe20000410000 */
        /* <DEDUP_REMOVED lines=12> */
[----:B------:R-:W-:Y:S01]  /*6620*/  @P3 FMUL.FTZ R106, R127, R124 ;  /* 0x0000007c7f6a3220 */ /* 0x000fe20000410000 */
        /* <DEDUP_REMOVED lines=8> */
[----:B------:R-:W-:Y:S02]  /*66b0*/  @P1 FMUL.FTZ R99, R177, R176 ;  /* 0x000000b0b1631220 */ /* 0x000fe40000410000 */
[----:B------:R-:W-:-:S03]  /*66c0*/  @P1 FMUL.FTZ R127, R176, R125 ;  /* 0x0000007db07f1220 */ /* 0x000fc60000410000 */
[----:B------:R-:W-:Y:S01]  /*66d0*/  F2FP.F16.F32.PACK_AB R99, R99, R124 ;  /* 0x0000007c6363723e */ /* 0x000fe200000000ff */
[----:B------:R-:W-:Y:S06]  /*66e0*/  BRA `(.L_x_12609) ;  /* 0x0000000800047947 */ /* 0x000fec0003800000 */
.L_x_12608:
        /* <DEDUP_REMOVED lines=24> */
[----:B------:R-:W-:Y:S01]  /*6870*/  FFMA.FTZ R89, R174, R89, R57 ;  /* 0x00000059ae597223 */ /* 0x000fe20000010039 */
        /* <DEDUP_REMOVED lines=13> */
[----:B------:R-:W-:Y:S01]  /*6950*/  FFMA.FTZ R90, R174, R220, R58 ;  /* 0x000000dcae5a7223 */ /* 0x000fe2000001003a */
        /* <DEDUP_REMOVED lines=12> */
[----:B------:R-:W-:Y:S01]  /*6a20*/  FFMA.FTZ R91, R174, R103, R59 ;  /* 0x00000067ae5b7223 */ /* 0x000fe2000001003b */
        /* <DEDUP_REMOVED lines=19> */
[C---:B------:R-:W-:Y:S01]  /*6b60*/  FFMA.FTZ R92, R174.reuse, R92, R60 ;  /* 0x0000005cae5c7223 */ /* 0x040fe2000001003c */
[----:B------:R-:W-:-:S02]  /*6b70*/  FFMA.FTZ R93, R174, R93, R61 ;  /* 0x0000005dae5d7223 */ /* 0x000fc4000001003d */
        /* <DEDUP_REMOVED lines=27> */
[C---:B------:R-:W-:Y:S01]  /*6d30*/  FFMA.FTZ R94, R174.reuse, R94, R62 ;  /* 0x0000005eae5e7223 */ /* 0x040fe2000001003e */
[----:B------:R-:W-:-:S03]  /*6d40*/  FFMA.FTZ R95, R174, R95, R63 ;  /* 0x0000005fae5f7223 */ /* 0x000fc6000001003f */
        /* <DEDUP_REMOVED lines=27> */
.L_x_12609:
[----:B------:R-:W-:-:S04]  /*6f00*/  ISETP.NE.U32.AND P1, PT, RZ, UR14, PT ;  /* 0x0000000eff007c0c */ /* 0x000fc8000bf25070 */
[----:B------:R-:W-:-:S13]  /*6f10*/  ISETP.NE.AND.EX P1, PT, RZ, UR15, PT, P1 ;  /* 0x0000000fff007c0c */ /* 0x000fda000bf25310 */
        /* <DEDUP_REMOVED lines=18> */
[----:B------:R-:W-:Y:S01]  /*7040*/  FFMA.FTZ R209, R209, R123, R126 ;  /* 0x0000007bd1d17223 */ /* 0x000fe2000001007e */
[----:B------:R-:W-:Y:S01]  /*7050*/  MOV R180, RZ ;  /* 0x000000ff00b47202 */ /* 0x000fe20000000f00 */
[----:B------:R-:W-:Y:S01]  /*7060*/  FFMA.FTZ R88, R174, R213, R64 ;  /* 0x000000d5ae587223 */ /* 0x000fe20000010040 */
        /* <DEDUP_REMOVED lines=16> */
[----:B------:R-:W-:Y:S01]  /*7170*/  FFMA.FTZ R89, R174, R212, R65 ;  /* 0x000000d4ae597223 */ /* 0x000fe20000010041 */
        /* <DEDUP_REMOVED lines=23> */
[----:B------:R-:W-:-:S12]  /*72f0*/  FFMA.FTZ R91, R174, R208, R67 ;  /* 0x000000d0ae5b7223 */ /* 0x000fd80000010043 */
        /* <DEDUP_REMOVED lines=19> */
[----:B------:R-:W-:-:S02]  /*7430*/  FFMA.FTZ R92, R174, R92, R68 ;  /* 0x0000005cae5c7223 */ /* 0x000fc40000010044 */
[----:B------:R-:W-:Y:S02]  /*7440*/  FFMA.FTZ R93, R174, R93, R69 ;  /* 0x0000005dae5d7223 */ /* 0x000fe40000010045 */
        /* <DEDUP_REMOVED lines=57> */
.L_x_12610:
[-CC-:B------:R-:W-:Y:S01]  /*77e0*/  FFMA.FTZ R213, R213, R123.reuse, R126.reuse ;  /* 0x0000007bd5d57223 */ /* 0x180fe2000001007e */
[----:B------:R-:W-:Y:S01]  /*77f0*/  LOP3.LUT P2, RZ, R168, 0xff, RZ, 0xc0, !PT ;  /* 0x000000ffa8ff7812 */ /* 0x000fe2000784c0ff */
[-CC-:B------:R-:W-:Y:S01]  /*7800*/  FFMA.FTZ R211, R211, R123.reuse, R126.reuse ;  /* 0x0000007bd3d37223 */ /* 0x180fe2000001007e */
[----:B------:R-:W-:Y:S01]  /*7810*/  MOV R176, RZ ;  /* 0x000000ff00b07202 */ /* 0x000fe20000000f00 */
[----:B------:R-:W-:Y:S01]  /*7820*/  FADD.FTZ R213, R214, -R213 ;  /* 0x800000d5d6d57221 */ /* 0x000fe20000010000 */
[-CC-:B------:R-:W-:Y:S01]  /*7830*/  FFMA.FTZ R209, R209, R123.reuse, R126.reuse ;  /* 0x0000007bd1d17223 */ /* 0x180fe2000001007e */
[----:B------:R-:W-:Y:S01]  /*7840*/  FADD.FTZ R211, R212, -R211 ;  /* 0x800000d3d4d37221 */ /* 0x000fe20000010000 */
[----:B------:R-:W-:Y:S01]  /*7850*/  FFMA.FTZ R182, R182, R123, R126 ;  /* 0x0000007bb6b67223 */ /* 0x000fe2000001007e */
[----:B------:R-:W-:Y:S01]  /*7860*/  FFMA.FTZ R213, R174, R213, R64 ;  /* 0x000000d5aed57223 */ /* 0x000fe20000010040 */
[----:B------:R-:W-:Y:S01]  /*7870*/  FADD.FTZ R209, R210, -R209 ;  /* 0x800000d1d2d17221 */ /* 0x000fe20000010000 */
[----:B------:R-:W-:Y:S01]  /*7880*/  FFMA.FTZ R181, R181, R123, R126 ;  /* 0x0000007bb5b57223 */ /* 0x000fe2000001007e */
[----:B------:R-:W-:Y:S01]  /*7890*/  FADD.FTZ R182, R208, -R182 ;  /* 0x800000b6d0b67221 */ /* 0x000fe20000010000 */
[----:B------:R-:W-:Y:S01]  /*78a0*/  FMUL.FTZ R125, R175, R213 ;  /* 0x000000d5af7d7220 */ /* 0x000fe20000410000 */
[----:B------:R-:W-:Y:S01]  /*78b0*/  FFMA.FTZ R209, R174, R209, R66 ;  /* 0x000000d1aed17223 */ /* 0x000fe20000010042 */
[----:B-----5:R-:W-:-:S02]  /*78c0*/  @P2 HADD2.F32 R124, -RZ, R96.H0_H0 ;  /* 0x20000060ff7c2230 */ /* 0x020fc40000004100 */
[----:B------:R-:W-:Y:S01]  /*78d0*/  FFMA.FTZ R182, R174, R182, R67 ;  /* 0x000000b6aeb67223 */ /* 0x000fe20000010043 */
        /* <DEDUP_REMOVED lines=8> */
[----:B------:R-:W-:Y:S01]  /*7960*/  FFMA.FTZ R125, R174, R211, R65 ;  /* 0x000000d3ae7d7223 */ /* 0x000fe20000010041 */
        /* <DEDUP_REMOVED lines=9> */
[----:B------:R-:W-:Y:S01]  /*7a00*/  FFMA.FTZ R181, R174, R181, R68 ;  /* 0x000000b5aeb57223 */ /* 0x000fe20000010044 */
[----:B------:R-:W-:Y:S01]  /*7a10*/  FADD.FTZ R183, R206, -R183 ;  /* 0x800000b7ceb77221 */ /* 0x000fe20000010000 */
[----:B------:R-:W-:-:S02]  /*7a20*/  @P2 HADD2.F32 R96, -RZ, R96.H1_H1 ;  /* 0x30000060ff602230 */ /* 0x000fc40000004100 */
[----:B------:R-:W-:Y:S01]  /*7a30*/  FFMA.FTZ R184, R184, R123, R126 ;  /* 0x0000007bb8b87223 */ /* 0x000fe2000001007e */
[----:B------:R-:W-:Y:S02]  /*7a40*/  @P2 HADD2.F32 R180, -RZ, R44.H1_H1 ;  /* 0x3000002cffb42230 */ /* 0x000fe40000004100 */
[----:B------:R-:W-:Y:S01]  /*7a50*/  FMUL.FTZ R181, R175, R181 ;  /* 0x000000b5afb57220 */ /* 0x000fe20000410000 */
[----:B------:R-:W-:Y:S01]  /*7a60*/  FFMA.FTZ R183, R174, R183, R69 ;  /* 0x000000b7aeb77223 */ /* 0x000fe20000010045 */
        /* <DEDUP_REMOVED lines=8> */
[----:B------:R-:W-:Y:S01]  /*7af0*/  FFMA.FTZ R204, R174, R204, R70 ;  /* 0x000000ccaecc7223 */ /* 0x000fe20000010046 */
        /* <DEDUP_REMOVED lines=35> */
[----:B------:R-:W-:Y:S01]  /*7d30*/  FFMA.FTZ R204, R174, R205, R71 ;  /* 0x000000cdaecc7223 */ /* 0x000fe20000010047 */
        /* <DEDUP_REMOVED lines=15> */
.L_x_12611:
        /* <DEDUP_REMOVED lines=18> */
[----:B------:R-:W-:Y:S01]  /*7f50*/  FFMA.FTZ R135, R135, R123, R126 ;  /* 0x0000007b87877223 */ /* 0x000fe2000001007e */
[----:B------:R-:W-:Y:S01]  /*7f60*/  LOP3.LUT P4, RZ, R159, 0xff00, RZ, 0xc0, !PT ;  /* 0x0000ff009fff7812 */ /* 0x000fe2000788c0ff */
[----:B------:R-:W-:Y:S01]  /*7f70*/  FFMA.FTZ R88, R174, R139, R72 ;  /* 0x0000008bae587223 */ /* 0x000fe20000010048 */
        /* <DEDUP_REMOVED lines=28> */
[----:B------:R-:W-:-:S04]  /*8140*/  FFMA.FTZ R89, R174, R89, R73 ;  /* 0x00000059ae597223 */ /* 0x000fc80000010049 */
        /* <DEDUP_REMOVED lines=14> */
[----:B------:R-:W-:Y:S01]  /*8230*/  FFMA.FTZ R90, R174, R137, R74 ;  /* 0x00000089ae5a7223 */ /* 0x000fe2000001004a */
        /* <DEDUP_REMOVED lines=16> */
[----:B------:R-:W-:Y:S01]  /*8340*/  FFMA.FTZ R91, R174, R91, R75 ;  /* 0x0000005bae5b7223 */ /* 0x000fe2000001004b */
        /* <DEDUP_REMOVED lines=10> */
[----:B------:R-:W-:Y:S01]  /*83f0*/  FFMA.FTZ R92, R174, R135, R76 ;  /* 0x00000087ae5c7223 */ /* 0x000fe2000001004c */
        /* <DEDUP_REMOVED lines=11> */
[----:B------:R-:W-:Y:S01]  /*84b0*/  FFMA.FTZ R93, R174, R133, R77 ;  /* 0x00000085ae5d7223 */ /* 0x000fe2000001004d */
        /* <DEDUP_REMOVED lines=8> */
[----:B------:R-:W-:Y:S01]  /*8540*/  FFMA.FTZ R94, R174, R131, R78 ;  /* 0x00000083ae5e7223 */ /* 0x000fe2000001004e */
        /* <DEDUP_REMOVED lines=12> */
[----:B------:R-:W-:Y:S01]  /*8610*/  FFMA.FTZ R95, R174, R129, R79 ;  /* 0x00000081ae5f7223 */ /* 0x000fe2000001004f */
        /* <DEDUP_REMOVED lines=13> */
.L_x_12612:
[-CC-:B------:R-:W-:Y:S01]  /*86f0*/  FFMA.FTZ R124, R143, R123.reuse, R126.reuse ;  /* 0x0000007b8f7c7223 */ /* 0x180fe2000001007e */
[C---:B------:R-:W-:Y:S01]  /*8700*/  LOP3.LUT P2, RZ, R158.reuse, 0xff, RZ, 0xc0, !PT ;  /* 0x000000ff9eff7812 */ /* 0x040fe2000784c0ff */
[-C--:B------:R-:W-:Y:S01]  /*8710*/  FFMA.FTZ R135, R135, R123.reuse, R126 ;  /* 0x0000007b87877223 */ /* 0x080fe2000001007e */
[----:B------:R-:W-:Y:S01]  /*8720*/  LOP3.LUT P6, RZ, R158, 0xff000000, RZ, 0xc0, !PT ;  /* 0xff0000009eff7812 */ /* 0x000fe200078cc0ff */
[----:B------:R-:W-:Y:S01]  /*8730*/  FADD.FTZ R139, R139, -R124 ;  /* 0x8000007c8b8b7221 */ /* 0x000fe20000010000 */
[----:B------:R-:W-:Y:S01]  /*8740*/  LOP3.LUT P5, RZ, R159, 0xff, RZ, 0xc0, !PT ;  /* 0x000000ff9fff7812 */ /* 0x000fe200078ac0ff */
[----:B------:R-:W-:Y:S01]  /*8750*/  FADD.FTZ R135, R134, -R135 ;  /* 0x8000008786877221 */ /* 0x000fe20000010000 */
[----:B------:R-:W-:Y:S01]  /*8760*/  FFMA.FTZ R133, R133, R123, R126 ;  /* 0x0000007b85857223 */ /* 0x000fe2000001007e */
[----:B------:R-:W-:Y:S01]  /*8770*/  FFMA.FTZ R124, R174, R139, R72 ;  /* 0x0000008bae7c7223 */ /* 0x000fe20000010048 */
        /* <DEDUP_REMOVED lines=14> */
[----:B------:R-:W-:-:S04]  /*8860*/  FFMA.FTZ R138, R174, R125, R73 ;  /* 0x0000007dae8a7223 */ /* 0x000fc80000010049 */
        /* <DEDUP_REMOVED lines=12> */
[----:B------:R-:W-:Y:S01]  /*8930*/  FFMA.FTZ R142, R174, R137, R74 ;  /* 0x00000089ae8e7223 */ /* 0x000fe2000001004a */
        /* <DEDUP_REMOVED lines=15> */
[----:B------:R-:W-:Y:S01]  /*8a30*/  FFMA.FTZ R136, R174, R141, R75 ;  /* 0x0000008dae887223 */ /* 0x000fe2000001004b */
        /* <DEDUP_REMOVED lines=10> */
[----:B------:R-:W-:Y:S01]  /*8ae0*/  FFMA.FTZ R134, R174, R135, R76 ;  /* 0x00000087ae867223 */ /* 0x000fe2000001004c */
[----:B------:R-:W-:-:S03]  /*8af0*/  @P5 HADD2.F32 R135, -RZ, R50.H0_H0 ;  /* 0x20000032ff875230 */ /* 0x000fc60000004100 */
[----:B------:R-:W-:Y:S01]  /*8b00*/  FMUL.FTZ R97, R175, R134 ;  /* 0x00000086af617220 */ /* 0x000fe20000410000 */
[----:B------:R-:W-:-:S03]  /*8b10*/  MOV R134, RZ ;  /* 0x000000ff00867202 */ /* 0x000fc60000000f00 */
[----:B------:R-:W-:Y:S01]  /*8b20*/  FMUL.FTZ R132, R97, UR13 ;  /* 0x0000000d61847c20 */ /* 0x000fe20008410000 */
[----:B------:R-:W-:-:S03]  /*8b30*/  MOV R97, RZ ;  /* 0x000000ff00617202 */ /* 0x000fc60000000f00 */
[-C--:B------:R-:W-:Y:S01]  /*8b40*/  @P5 FMUL.FTZ R134, R133, R132.reuse ;  /* 0x0000008485865220 */ /* 0x080fe20000410000 */
[----:B------:R-:W-:Y:S01]  /*8b50*/  @P5 FMUL.FTZ R97, R135, R132 ;  /* 0x0000008487615220 */ /* 0x000fe20000410000 */
[----:B------:R-:W-:Y:S01]  /*8b60*/  FFMA.FTZ R132, R174, R141, R77 ;  /* 0x0000008dae847223 */ /* 0x000fe2000001004d */
        /* <DEDUP_REMOVED lines=9> */
[----:B------:R-:W-:Y:S01]  /*8c00*/  FFMA.FTZ R130, R174, R133, R78 ;  /* 0x00000085ae827223 */ /* 0x000fe2000001004e */
        /* <DEDUP_REMOVED lines=11> */
[----:B------:R-:W-:Y:S01]  /*8cc0*/  FFMA.FTZ R128, R174, R135, R79 ;  /* 0x00000087ae807223 */ /* 0x000fe2000001004f */
[----:B------:R-:W-:-:S03]  /*8cd0*/  F2FP.F16.F32.PACK_AB R97, R140, R125 ;  /* 0x0000007d8c61723e */ /* 0x000fc600000000ff */
[----:B------:R-:W-:-:S04]  /*8ce0*/  FMUL.FTZ R128, R175, R128 ;  /* 0x00000080af807220 */ /* 0x000fc80000410000 */
[----:B------:R-:W-:Y:S01]  /*8cf0*/  FMUL.FTZ R99, R128, UR13 ;  /* 0x0000000d80637c20 */ /* 0x000fe20008410000 */
[----:B------:R-:W-:-:S03]  /*8d00*/  MOV R128, RZ ;  /* 0x000000ff00807202 */ /* 0x000fc60000000f00 */
[-C--:B------:R-:W-:Y:S01]  /*8d10*/  @P2 FMUL.FTZ R142, R204, R99.reuse ;  /* 0x00000063cc8e2220 */ /* 0x080fe20000410000 */
[----:B------:R-:W-:-:S04]  /*8d20*/  @P2 FMUL.FTZ R128, R158, R99 ;  /* 0x000000639e802220 */ /* 0x000fc80000410000 */
[----:B------:R-:W-:-:S07]  /*8d30*/  F2FP.F16.F32.PACK_AB R99, R142, R129 ;  /* 0x000000818e63723e */ /* 0x000fce00000000ff */
.L_x_12613:
        /* <DEDUP_REMOVED lines=14> */
[-C--:B------:R-:W-:Y:S01]  /*8e20*/  FFMA.FTZ R89, R108, R123.reuse, R126 ;  /* 0x0000007b6c597223 */ /* 0x080fe2000001007e */
[----:B------:R-:W-:Y:S01]  /*8e30*/  LOP3.LUT P3, RZ, R152, 0xff0000, RZ, 0xc0, !PT ;  /* 0x00ff000098ff7812 */ /* 0x000fe2000786c0ff */
[----:B------:R-:W-:Y:S01]  /*8e40*/  FADD.FTZ R115, R115, -R88 ;  /* 0x8000005873737221 */ /* 0x000fe20000010000 */
[-CC-:B------:R-:W-:Y:S01]  /*8e50*/  FFMA.FTZ R91, R110, R123.reuse, R126.reuse ;  /* 0x0000007b6e5b7223 */ /* 0x180fe2000001007e */
[----:B------:R-:W-:Y:S01]  /*8e60*/  FADD.FTZ R116, R116, -R89 ;  /* 0x8000005974747221 */ /* 0x000fe20000010000 */
[----:B------:R-:W-:Y:S01]  /*8e70*/  FFMA.FTZ R124, R109, R123, R126 ;  /* 0x0000007b6d7c7223 */ /* 0x000fe2000001007e */
[----:B------:R-:W-:Y:S01]  /*8e80*/  FFMA.FTZ R88, R174, R115, R80 ;  /* 0x00000073ae587223 */ /* 0x000fe20000010050 */
[-CC-:B------:R-:W-:Y:S01]  /*8e90*/  FFMA.FTZ R92, R111, R123.reuse, R126.reuse ;  /* 0x0000007b6f5c7223 */ /* 0x180fe2000001007e */
[-CC-:B------:R-:W-:Y:S01]  /*8ea0*/  FFMA.FTZ R93, R112, R123.reuse, R126.reuse ;  /* 0x0000007b705d7223 */ /* 0x180fe2000001007e */
[----:B------:R-:W-:Y:S01]  /*8eb0*/  FFMA.FTZ R94, R113, R123, R126 ;  /* 0x0000007b715e7223 */ /* 0x000fe2000001007e */
[----:B------:R-:W0:Y:S01]  /*8ec0*/  @P2 LDC R108, c[0x0][0x408] ;  /* 0x00010200ff6c2b82 */ /* 0x000e220000000800 */
[----:B------:R-:W-:Y:S01]  /*8ed0*/  @P2 FMUL.FTZ R89, R88, R175 ;  /* 0x000000af58592220 */ /* 0x000fe20000410000 */
[----:B-----5:R-:W-:-:S02]  /*8ee0*/  @P2 HADD2.F32 R90, -RZ, R96.H0_H0 ;  /* 0x20000060ff5a2230 */ /* 0x020fc40000004100 */
[----:B------:R-:W-:Y:S01]  /*8ef0*/  FFMA.FTZ R123, R114, R123, R126 ;  /* 0x0000007b727b7223 */ /* 0x000fe2000001007e */
[----:B------:R-:W-:Y:S01]  /*8f00*/  MOV R107, RZ ;  /* 0x000000ff006b7202 */ /* 0x000fe20000000f00 */
[----:B------:R-:W-:Y:S01]  /*8f10*/  @P2 FMUL.FTZ R95, R89, UR13 ;  /* 0x0000000d595f2c20 */ /* 0x000fe20008410000 */
[----:B------:R-:W-:Y:S01]  /*8f20*/  FFMA.FTZ R89, R174, R116, R81 ;  /* 0x00000074ae597223 */ /* 0x000fe20000010051 */
[----:B------:R-:W-:Y:S01]  /*8f30*/  @P5 HADD2.F32 R96, -RZ, R96.H1_H1 ;  /* 0x30000060ff605230 */ /* 0x000fe20000004100 */
[----:B------:R-:W1:Y:S01]  /*8f40*/  @P5 LDC R125, c[0x0][0x408] ;  /* 0x00010200ff7d5b82 */ /* 0x000e620000000800 */
[----:B------:R-:W-:Y:S01]  /*8f50*/  @P2 FMUL.FTZ R107, R90, R95 ;  /* 0x0000005f5a6b2220 */ /* 0x000fe20000410000 */
[-C--:B------:R-:W-:Y:S01]  /*8f60*/  @P2 FMUL.FTZ R95, R88, R175.reuse ;  /* 0x000000af585f2220 */ /* 0x080fe20000410000 */
[-C--:B------:R-:W-:Y:S01]  /*8f70*/  @P5 FMUL.FTZ R90, R89, R175.reuse ;  /* 0x000000af595a5220 */ /* 0x080fe20000410000 */
[----:B------:R-:W-:Y:S01]  /*8f80*/  LOP3.LUT P4, RZ, R152, 0xff000000, RZ, 0xc0, !PT ;  /* 0xff00000098ff7812 */ /* 0x000fe2000788c0ff */
[----:B------:R-:W-:Y:S01]  /*8f90*/  FADD.FTZ R117, R117, -R124 ;  /* 0x8000007c75757221 */ /* 0x000fe20000010000 */
[----:B------:R-:W-:Y:S01]  /*8fa0*/  MOV R112, RZ ;  /* 0x000000ff00707202 */ /* 0x000fe20000000f00 */
[----:B------:R-:W-:Y:S01]  /*8fb0*/  FADD.FTZ R118, R118, -R91 ;  /* 0x8000005b76767221 */ /* 0x000fe20000010000 */
[----:B------:R-:W2:Y:S01]  /*8fc0*/  @P5 LDC R110, c[0x0][0x408] ;  /* 0x00010200ff6e5b82 */ /* 0x000ea20000000800 */
[----:B------:R-:W-:Y:S01]  /*8fd0*/  MOV R111, RZ ;  /* 0x000000ff006f7202 */ /* 0x000fe20000000f00 */
[----:B------:R-:W-:Y:S01]  /*8fe0*/  FADD.FTZ R119, R119, -R92 ;  /* 0x8000005c77777221 */ /* 0x000fe20000010000 */
[----:B------:R-:W-:Y:S01]  /*8ff0*/  FFMA.FTZ R91, R174, R118, R83 ;  /* 0x00000076ae5b7223 */ /* 0x000fe20000010053 */
[----:B------:R-:W-:Y:S01]  /*9000*/  LOP3.LUT P6, RZ, R153, 0xff0000, RZ, 0xc0, !PT ;  /* 0x00ff000099ff7812 */ /* 0x000fe200078cc0ff */
[----:B------:R-:W-:Y:S01]  /*9010*/  FADD.FTZ R120, R120, -R93 ;  /* 0x8000005d78787221 */ /* 0x000fe20000010000 */
[----:B------:R-:W-:Y:S01]  /*9020*/  MOV R116, RZ ;  /* 0x000000ff00747202 */ /* 0x000fe20000000f00 */
[----:B------:R-:W-:Y:S01]  /*9030*/  FADD.FTZ R121, R121, -R94 ;  /* 0x8000005e79797221 */ /* 0x000fe20000010000 */
[----:B------:R-:W3:Y:S01]  /*9040*/  @P3 LDC R114, c[0x0][0x408] ;  /* 0x00010200ff723b82 */ /* 0x000ee20000000800 */
[----:B0-----:R-:W-:Y:S01]  /*9050*/  @P2 FMUL.FTZ R109, R95, R108 ;  /* 0x0000006c5f6d2220 */ /* 0x001fe20000410000 */
[----:B------:R-:W-:Y:S01]  /*9060*/  MOV R108, RZ ;  /* 0x000000ff006c7202 */ /* 0x000fe20000000f00 */
[----:B------:R-:W-:-:S05]  /*9070*/  @P4 FMUL.FTZ R92, R91, R175 ;  /* 0x000000af5b5c4220 */ /* 0x000fca0000410000 */
[----:B------:R-:W0:Y:S01]  /*9080*/  @P3 LDC R113, c[0x0][0x408] ;  /* 0x00010200ff713b82 */ /* 0x000e220000000800 */
[----:B-1----:R-:W-:Y:S01]  /*9090*/  @P5 FMUL.FTZ R95, R90, R125 ;  /* 0x0000007d5a5f5220 */ /* 0x002fe20000410000 */
[----:B------:R-:W-:-:S03]  /*90a0*/  @P2 HADD2.F32 R90, -RZ, R52.H0_H0 ;  /* 0x20000034ff5a2230 */ /* 0x000fc60000004100 */
[----:B------:R-:W-:Y:S01]  /*90b0*/  @P5 FMUL.FTZ R112, R96, R95 ;  /* 0x0000005f60705220 */ /* 0x000fe20000410000 */
[----:B------:R-:W-:Y:S01]  /*90c0*/  @P5 FMUL.FTZ R95, R89, R175 ;  /* 0x000000af595f5220 */ /* 0x000fe20000410000 */
[----:B------:R-:W-:Y:S01]  /*90d0*/  @P2 FMUL.FTZ R108, R90, R109 ;  /* 0x0000006d5a6c2220 */ /* 0x000fe20000410000 */
[----:B------:R-:W-:Y:S01]  /*90e0*/  FFMA.FTZ R90, R174, R117, R82 ;  /* 0x00000075ae5a7223 */ /* 0x000fe20000010052 */
[----:B------:R-:W-:Y:S02]  /*90f0*/  @P5 HADD2.F32 R96, -RZ, R52.H1_H1 ;  /* 0x30000034ff605230 */ /* 0x000fe40000004100 */
[----:B--2---:R-:W-:Y:S01]  /*9100*/  @P5 FMUL.FTZ R109, R95, R110 ;  /* 0x0000006e5f6d5220 */ /* 0x004fe20000410000 */
[----:B------:R-:W1:Y:S01]  /*9110*/  @P4 LDC R117, c[0x0][0x408] ;  /* 0x00010200ff754b82 */ /* 0x000e620000000800 */
[CC--:B------:R-:W-:Y:S01]  /*9120*/  @P3 FMUL.FTZ R95, R90.reuse, R175.reuse ;  /* 0x000000af5a5f3220 */ /* 0x0c0fe20000410000 */
[----:B------:R-:W-:Y:S01]  /*9130*/  @P3 FMUL.FTZ R110, R90, R175 ;  /* 0x000000af5a6e3220 */ /* 0x000fe20000410000 */
[----:B------:R-:W-:Y:S01]  /*9140*/  @P5 FMUL.FTZ R111, R96, R109 ;  /* 0x0000006d606f5220 */ /* 0x000fe20000410000 */
[----:B------:R-:W-:Y:S01]  /*9150*/  LOP3.LUT P5, RZ, R153, 0xff, RZ, 0xc0, !PT ;  /* 0x000000ff99ff7812 */ /* 0x000fe200078ac0ff */
[----:B---3--:R-:W-:Y:S01]  /*9160*/  @P3 FMUL.FTZ R96, R95, R114 ;  /* 0x000000725f603220 */ /* 0x008fe20000410000 */
[--C-:B------:R-:W-:Y:S01]  /*9170*/  @P3 HADD2.F32 R95, -RZ, R97.reuse.H0_H0 ;  /* 0x20000061ff5f3230 */ /* 0x100fe20000004100 */
[----:B------:R-:W-:Y:S01]  /*9180*/  ISETP.GE.U32.AND P2, PT, R152, RZ, PT ;  /* 0x000000ff9800720c */ /* 0x000fe20003f46070 */
[----:B------:R-:W-:Y:S01]  /*9190*/  @P4 HADD2.F32 R97, -RZ, R97.H1_H1 ;  /* 0x30000061ff614230 */ /* 0x000fe20000004100 */
[----:B------:R-:W-:Y:S01]  /*91a0*/  MOV R109, RZ ;  /* 0x000000ff006d7202 */ /* 0x000fe20000000f00 */
[----:B------:R-:W2:Y:S01]  /*91b0*/  @P6 LDC R140, c[0x0][0x408] ;  /* 0x00010200ff8c6b82 */ /* 0x000ea20000000800 */
[----:B------:R-:W-:Y:S01]  /*91c0*/  ISETP.GE.U32.AND.EX P2, PT, R153, 0x1000000, PT, P2 ;  /* 0x010000009900780c */ /* 0x000fe20003f46120 */
[----:B0-----:R-:W-:Y:S01]  /*91d0*/  @P3 FMUL.FTZ R115, R110, R113 ;  /* 0x000000716e733220 */ /* 0x001fe20000410000 */
[----:B------:R-:W-:Y:S01]  /*91e0*/  MOV R113, RZ ;  /* 0x000000ff00717202 */ /* 0x000fe20000000f00 */
[----:B------:R-:W-:Y:S01]  /*91f0*/  @P3 FMUL.FTZ R113, R95, R96 ;  /* 0x000000605f713220 */ /* 0x000fe20000410000 */
[----:B------:R-:W-:Y:S01]  /*9200*/  FADD.FTZ R95, R122, -R123 ;  /* 0x8000007b7a5f7221 */ /* 0x000fe20000010000 */
[----:B------:R-:W-:-:S02]  /*9210*/  @P3 HADD2.F32 R110, -RZ, R53.H0_H0 ;  /* 0x20000035ff6e3230 */ /* 0x000fc40000004100 */
[----:B------:R-:W0:Y:S01]  /*9220*/  @P4 LDC R123, c[0x0][0x408] ;  /* 0x00010200ff7b4b82 */ /* 0x000e220000000800 */
[----:B------:R-:W-:Y:S01]  /*9230*/  MOV R114, RZ ;  /* 0x000000ff00727202 */ /* 0x000fe20000000f00 */
[----:B------:R-:W-:Y:S01]  /*9240*/  FFMA.FTZ R95, R174, R95, R87 ;  /* 0x0000005fae5f7223 */ /* 0x000fe20000010057 */
[----:B------:R-:W-:Y:S01]  /*9250*/  MOV R122, RZ ;  /* 0x000000ff007a7202 */ /* 0x000fe20000000f00 */
[----:B------:R-:W-:Y:S01]  /*9260*/  @P3 FMUL.FTZ R109, R110, R115 ;  /* 0x000000736e6d3220 */ /* 0x000fe20000410000 */
[----:B------:R-:W-:Y:S01]  /*9270*/  LOP3.LUT P3, RZ, R153, 0xff00, RZ, 0xc0, !PT ;  /* 0x0000ff0099ff7812 */ /* 0x000fe2000786c0ff */
[----:B------:R-:W-:Y:S01]  /*9280*/  FMUL.FTZ R96, R95, R175 ;  /* 0x000000af5f607220 */ /* 0x000fe20000410000 */
[----:B------:R-:W-:Y:S01]  /*9290*/  @P2 HADD2.F32 R115, -RZ, R99.H1_H1 ;  /* 0x30000063ff732230 */ /* 0x000fe20000004100 */
[----:B------:R-:W3:Y:S01]  /*92a0*/  @P5 LDC R125, c[0x0][0x408] ;  /* 0x00010200ff7d5b82 */ /* 0x000ee20000000800 */
[----:B------:R-:W-:Y:S02]  /*92b0*/  @P2 HADD2.F32 R129, -RZ, R55.H1_H1 ;  /* 0x30000037ff812230 */ /* 0x000fe40000004100 */
[----:B------:R-:W-:Y:S01]  /*92c0*/  FMUL.FTZ R96, R96, UR13 ;  /* 0x0000000d60607c20 */ /* 0x000fe20008410000 */
[----:B-1----:R-:W-:Y:S01]  /*92d0*/  @P4 FMUL.FTZ R92, R92, R117 ;  /* 0x000000755c5c4220 */ /* 0x002fe20000410000 */
[----:B------:R-:W-:Y:S01]  /*92e0*/  MOV R110, RZ ;  /* 0x000000ff006e7202 */ /* 0x000fe20000000f00 */
[----:B------:R-:W-:-:S02]  /*92f0*/  @P5 HADD2.F32 R94, -RZ, R54.H0_H0 ;  /* 0x20000036ff5e5230 */ /* 0x000fc40000004100 */
[----:B------:R-:W-:Y:S01]  /*9300*/  @P2 FMUL.FTZ R116, R96, R115 ;  /* 0x0000007360742220 */ /* 0x000fe20000410000 */
[----:B------:R-:W-:Y:S01]  /*9310*/  @P2 FMUL.FTZ R110, R129, R96 ;  /* 0x00000060816e2220 */ /* 0x000fe20000410000 */
[----:B------:R-:W1:Y:S01]  /*9320*/  @P5 LDC R124, c[0x0][0x408] ;  /* 0x00010200ff7c5b82 */ /* 0x000e620000000800 */
[----:B------:R-:W-:Y:S01]  /*9330*/  @P4 FMUL.FTZ R114, R97, R92 ;  /* 0x0000005c61724220 */ /* 0x000fe20000410000 */
[----:B------:R-:W-:Y:S01]  /*9340*/  @P4 FMUL.FTZ R96, R91, R175 ;  /* 0x000000af5b604220 */ /* 0x000fe20000410000 */
[----:B------:R-:W-:Y:S01]  /*9350*/  FFMA.FTZ R92, R174, R119, R84 ;  /* 0x00000077ae5c7223 */ /* 0x000fe20000010054 */
[----:B------:R-:W-:Y:S01]  /*9360*/  @P4 HADD2.F32 R97, -RZ, R53.H1_H1 ;  /* 0x30000035ff614230 */ /* 0x000fe20000004100 */
[----:B------:R-:W-:Y:S01]  /*9370*/  MOV R115, RZ ;  /* 0x000000ff00737202 */ /* 0x000fe20000000f00 */
[----:B------:R-:W-:Y:S02]  /*9380*/  @P6 HADD2.F32 R99, -RZ, R99.H0_H0 ;  /* 0x20000063ff636230 */ /* 0x000fe40000004100 */
[----:B------:R-:W-:Y:S01]  /*9390*/  @P5 FMUL.FTZ R93, R92, R175 ;  /* 0x000000af5c5d5220 */ /* 0x000fe20000410000 */
[----:B------:R-:W4:Y:S01]  /*93a0*/  @P3 LDC R117, c[0x0][0x408] ;  /* 0x00010200ff753b82 */ /* 0x000f220000000800 */
[----:B0-----:R-:W-:Y:S01]  /*93b0*/  @P4 FMUL.FTZ R118, R96, R123 ;  /* 0x0000007b60764220 */ /* 0x001fe20000410000 */
[----:B------:R-:W-:-:S03]  /*93c0*/  @P5 FMUL.FTZ R96, R92, R175 ;  /* 0x000000af5c605220 */ /* 0x000fc60000410000 */
[----:B------:R-:W-:Y:S01]  /*93d0*/  @P4 FMUL.FTZ R122, R97, R118 ;  /* 0x00000076617a4220 */ /* 0x000fe20000410000 */
[----:B------:R-:W-:Y:S02]  /*93e0*/  CS2R R118, SRZ ;  /* 0x0000000000767805 */ /* 0x000fe4000001ff00 */
[----:B------:R-:W0:Y:S01]  /*93f0*/  @P3 LDC R123, c[0x0][0x408] ;  /* 0x00010200ff7b3b82 */ /* 0x000e220000000800 */
[----:B---3--:R-:W-:Y:S01]  /*9400*/  @P5 FMUL.FTZ R97, R96, R125 ;  /* 0x0000007d60615220 */ /* 0x008fe20000410000 */
[--C-:B------:R-:W-:Y:S02]  /*9410*/  @P5 HADD2.F32 R96, -RZ, R98.reuse.H0_H0 ;  /* 0x20000062ff605230 */ /* 0x100fe40000004100 */
[----:B------:R-:W-:-:S03]  /*9420*/  @P3 HADD2.F32 R98, -RZ, R98.H1_H1 ;  /* 0x30000062ff623230 */ /* 0x000fc60000004100 */
[----:B------:R-:W-:Y:S01]  /*9430*/  @P5 FMUL.FTZ R115, R96, R97 ;  /* 0x0000006160735220 */ /* 0x000fe20000410000 */
[----:B------:R-:W3:Y:S01]  /*9440*/  @P6 LDC R126, c[0x0][0x408] ;  /* 0x00010200ff7e6b82 */ /* 0x000ee20000000800 */
[----:B-1----:R-:W-:Y:S01]  /*9450*/  @P5 FMUL.FTZ R97, R93, R124 ;  /* 0x0000007c5d615220 */ /* 0x002fe20000410000 */
[----:B------:R-:W-:-:S03]  /*9460*/  FFMA.FTZ R93, R174, R120, R85 ;  /* 0x00000078ae5d7223 */ /* 0x000fc60000010055 */
[----:B------:R-:W-:Y:S01]  /*9470*/  @P5 FMUL.FTZ R119, R94, R97 ;  /* 0x000000615e775220 */ /* 0x000fe20000410000 */
[----:B------:R-:W-:Y:S01]  /*9480*/  @P3 FMUL.FTZ R96, R93, R175 ;  /* 0x000000af5d603220 */ /* 0x000fe20000410000 */
[----:B------:R-:W-:Y:S01]  /*9490*/  FFMA.FTZ R94, R174, R121, R86 ;  /* 0x00000079ae5e7223 */ /* 0x000fe20000010056 */
[----:B------:R-:W-:Y:S02]  /*94a0*/  MOV R121, RZ ;  /* 0x000000ff00797202 */ /* 0x000fe40000000f00 */
[----:B----4-:R-:W-:Y:S01]  /*94b0*/  @P3 FMUL.FTZ R97, R96, R117 ;  /* 0x0000007560613220 */ /* 0x010fe20000410000 */
[CC--:B------:R-:W-:Y:S01]  /*94c0*/  @P6 FMUL.FTZ R117, R94.reuse, R175.reuse ;  /* 0x000000af5e756220 */ /* 0x0c0fe20000410000 */
[----:B------:R-:W-:Y:S02]  /*94d0*/  @P6 FMUL.FTZ R175, R94, R175 ;  /* 0x000000af5eaf6220 */ /* 0x000fe40000410000 */
[----:B------:R-:W-:Y:S01]  /*94e0*/  @P3 FMUL.FTZ R118, R98, R97 ;  /* 0x0000006162763220 */ /* 0x000fe20000410000 */
[----:B------:R-:W-:-:S02]  /*94f0*/  @P3 HADD2.F32 R97, -RZ, R54.H1_H1 ;  /* 0x30000036ff613230 */ /* 0x000fc40000004100 */
[----:B0-----:R-:W-:Y:S01]  /*9500*/  @P3 FMUL.FTZ R120, R96, R123 ;  /* 0x0000007b60783220 */ /* 0x001fe20000410000 */
[----:B------:R-:W-:Y:S02]  /*9510*/  @P6 HADD2.F32 R123, -RZ, R55.H0_H0 ;  /* 0x20000037ff7b6230 */ /* 0x000fe40000004100 */
[----:B--2---:R-:W-:Y:S01]  /*9520*/  @P6 FMUL.FTZ R140, R117, R140 ;  /* 0x0000008c758c6220 */ /* 0x004fe20000410000 */
[----:B------:R-:W-:Y:S01]  /*9530*/  MOV R98, RZ ;  /* 0x000000ff00627202 */ /* 0x000fe20000000f00 */
[----:B------:R-:W-:Y:S01]  /*9540*/  @P3 FMUL.FTZ R98, R97, R120 ;  /* 0x0000007861623220 */ /* 0x000fe20000410000 */
[----:B------:R-:W-:Y:S01]  /*9550*/  MOV R117, RZ ;  /* 0x000000ff00757202 */ /* 0x000fe20000000f00 */
[----:B------:R-:W-:Y:S01]  /*9560*/  @P6 FMUL.FTZ R121, R123, R140 ;  /* 0x0000008c7b796220 */ /* 0x000fe20000410000 */
[----:B------:R-:W-:Y:S01]  /*9570*/  F2FP.F16.F32.PACK_AB R97, R122, R109 ;  /* 0x0000006d7a61723e */ /* 0x000fe200000000ff */
[----:B---3--:R-:W-:Y:S01]  /*9580*/  @P6 FMUL.FTZ R96, R175, R126 ;  /* 0x0000007eaf606220 */ /* 0x008fe20000410000 */
[----:B------:R-:W-:-:S03]  /*9590*/  F2FP.F16.F32.PACK_AB R98, R98, R119 ;  /* 0x000000776262723e */ /* 0x000fc600000000ff */
[----:B------:R-:W-:Y:S01]  /*95a0*/  @P6 FMUL.FTZ R117, R99, R96 ;  /* 0x0000006063756220 */ /* 0x000fe20000410000 */
[----:B------:R-:W-:Y:S02]  /*95b0*/  F2FP.F16.F32.PACK_AB R96, R111, R108 ;  /* 0x0000006c6f60723e */ /* 0x000fe400000000ff */
[----:B------:R-:W-:Y:S01]  /*95c0*/  F2FP.F16.F32.PACK_AB R99, R110, R121 ;  /* 0x000000796e63723e */ /* 0x000fe200000000ff */
[----:B------:R-:W-:Y:S06]  /*95d0*/  BRA `(.L_x_12615) ;  /* 0x00000004008c7947 */ /* 0x000fec0003800000 */
.L_x_12614:
[-CC-:B------:R-:W-:Y:S01]  /*95e0*/  FFMA.FTZ R142, R107, R123.reuse, R126.reuse ;  /* 0x0000007b6b8e7223 */ /* 0x180fe2000001007e */
[----:B------:R-:W-:Y:S01]  /*95f0*/  LOP3.LUT P2, RZ, R152, 0xff, RZ, 0xc0, !PT ;  /* 0x000000ff98ff7812 */ /* 0x000fe2000784c0ff */
[-CC-:B------:R-:W-:Y:S01]  /*9600*/  FFMA.FTZ R129, R108, R123.reuse, R126.reuse ;  /* 0x0000007b6c817223 */ /* 0x180fe2000001007e */
[-C--:B------:R-:W-:Y:S01]  /*9610*/  FFMA.FTZ R125, R110, R123.reuse, R126 ;  /* 0x0000007b6e7d7223 */ /* 0x080fe2000001007e */
[----:B------:R-:W-:Y:S01]  /*9620*/  FADD.FTZ R115, R115, -R142 ;  /* 0x8000008e73737221 */ /* 0x000fe20000010000 */
[-CC-:B------:R-:W-:Y:S01]  /*9630*/  FFMA.FTZ R110, R111, R123.reuse, R126.reuse ;  /* 0x0000007b6f6e7223 */ /* 0x180fe2000001007e */
[-CC-:B------:R-:W-:Y:S01]  /*9640*/  FFMA.FTZ R111, R112, R123.reuse, R126.reuse ;  /* 0x0000007b706f7223 */ /* 0x180fe2000001007e */
[----:B------:R-:W-:Y:S01]  /*9650*/  FFMA.FTZ R140, R109, R123, R126 ;  /* 0x0000007b6d8c7223 */ /* 0x000fe2000001007e */
[----:B------:R-:W-:Y:S01]  /*9660*/  FFMA.FTZ R108, R174, R115, R80 ;  /* 0x00000073ae6c7223 */ /* 0x000fe20000010050 */
        /* <DEDUP_REMOVED lines=12> */
[----:B------:R-:W-:Y:S01]  /*9730*/  FFMA.FTZ R112, R174, R129, R81 ;  /* 0x00000081ae707223 */ /* 0x000fe20000010051 */
        /* <DEDUP_REMOVED lines=14> */
[----:B------:R-:W-:Y:S01]  /*9820*/  FFMA.FTZ R110, R174, R125, R83 ;  /* 0x0000007dae6e7223 */ /* 0x000fe20000010053 */
[----:B------:R-:W-:-:S02]  /*9830*/  @P2 HADD2.F32 R115, -RZ, R97.H0_H0 ;  /* 0x20000061ff732230 */ /* 0x000fc40000004100 */
[----:B------:R-:W-:Y:S01]  /*9840*/  FADD.FTZ R120, R120, -R111 ;  /* 0x8000006f78787221 */ /* 0x000fe20000010000 */
[----:B------:R-:W-:Y:S01]  /*9850*/  @P3 FMUL.FTZ R109, R113, R96 ;  /* 0x00000060716d3220 */ /* 0x000fe20000410000 */
[----:B------:R-:W-:Y:S01]  /*9860*/  FFMA.FTZ R96, R174, R117, R82 ;  /* 0x00000075ae607223 */ /* 0x000fe20000010052 */
[--C-:B------:R-:W-:Y:S01]  /*9870*/  @P2 HADD2.F32 R117, -RZ, R53.reuse.H0_H0 ;  /* 0x20000035ff752230 */ /* 0x100fe20000004100 */
[----:B------:R-:W-:Y:S01]  /*9880*/  MOV R113, RZ ;  /* 0x000000ff00717202 */ /* 0x000fe20000000f00 */
[----:B------:R-:W-:Y:S01]  /*9890*/  FADD.FTZ R121, R121, -R124 ;  /* 0x8000007c79797221 */ /* 0x000fe20000010000 */
[C---:B------:R-:W-:Y:S01]  /*98a0*/  FMUL.FTZ R96, R175.reuse, R96 ;  /* 0x00000060af607220 */ /* 0x040fe20000410000 */
[----:B------:R-:W-:Y:S01]  /*98b0*/  FADD.FTZ R122, R122, -R123 ;  /* 0x8000007b7a7a7221 */ /* 0x000fe20000010000 */
[----:B------:R-:W-:Y:S01]  /*98c0*/  FMUL.FTZ R110, R175, R110 ;  /* 0x0000006eaf6e7220 */ /* 0x000fe20000410000 */
[----:B------:R-:W-:Y:S01]  /*98d0*/  FFMA.FTZ R116, R174, R119, R84 ;  /* 0x00000077ae747223 */ /* 0x000fe20000010054 */
[----:B------:R-:W-:Y:S01]  /*98e0*/  FMUL.FTZ R114, R96, UR13 ;  /* 0x0000000d60727c20 */ /* 0x000fe20008410000 */
[----:B------:R-:W-:Y:S01]  /*98f0*/  MOV R96, RZ ;  /* 0x000000ff00607202 */ /* 0x000fe20000000f00 */
[----:B------:R-:W-:Y:S01]  /*9900*/  FFMA.FTZ R120, R174, R120, R85 ;  /* 0x00000078ae787223 */ /* 0x000fe20000010055 */
[----:B------:R-:W-:Y:S01]  /*9910*/  LOP3.LUT P3, RZ, R153, 0xff0000, RZ, 0xc0, !PT ;  /* 0x00ff000099ff7812 */ /* 0x000fe2000786c0ff */
[-C--:B------:R-:W-:Y:S01]  /*9920*/  @P2 FMUL.FTZ R113, R115, R114.reuse ;  /* 0x0000007273712220 */ /* 0x080fe20000410000 */
[----:B------:R-:W-:Y:S01]  /*9930*/  @P2 FMUL.FTZ R96, R117, R114 ;  /* 0x0000007275602220 */ /* 0x000fe20000410000 */
[----:B------:R-:W-:Y:S01]  /*9940*/  ISETP.GE.U32.AND P2, PT, R152, RZ, PT ;  /* 0x000000ff9800720c */ /* 0x000fe20003f46070 */
[----:B------:R-:W-:Y:S01]  /*9950*/  FFMA.FTZ R118, R174, R121, R86 ;  /* 0x00000079ae767223 */ /* 0x000fe20000010056 */
[----:B------:R-:W-:-:S02]  /*9960*/  @P6 HADD2.F32 R117, -RZ, R53.H1_H1 ;  /* 0x30000035ff756230 */ /* 0x000fc40000004100 */
[----:B------:R-:W-:Y:S01]  /*9970*/  FFMA.FTZ R122, R174, R122, R87 ;  /* 0x0000007aae7a7223 */ /* 0x000fe20000010057 */
[----:B------:R-:W-:Y:S01]  /*9980*/  ISETP.GE.U32.AND.EX P2, PT, R153, 0x1000000, PT, P2 ;  /* 0x010000009900780c */ /* 0x000fe20003f46120 */
[----:B------:R-:W-:Y:S02]  /*9990*/  @P6 HADD2.F32 R115, -RZ, R97.H1_H1 ;  /* 0x30000061ff736230 */ /* 0x000fe40000004100 */
[----:B------:R-:W-:Y:S01]  /*99a0*/  FMUL.FTZ R110, R110, UR13 ;  /* 0x0000000d6e6e7c20 */ /* 0x000fe20008410000 */
[C---:B------:R-:W-:Y:S01]  /*99b0*/  FMUL.FTZ R97, R175.reuse, R116 ;  /* 0x00000074af617220 */ /* 0x040fe20000410000 */
[C---:B------:R-:W-:Y:S01]  /*99c0*/  FMUL.FTZ R116, R175.reuse, R120 ;  /* 0x00000078af747220 */ /* 0x040fe20000410000 */
[----:B------:R-:W-:Y:S01]  /*99d0*/  MOV R111, RZ ;  /* 0x000000ff006f7202 */ /* 0x000fe20000000f00 */
[C---:B------:R-:W-:Y:S01]  /*99e0*/  FMUL.FTZ R120, R175.reuse, R118 ;  /* 0x00000076af787220 */ /* 0x040fe20000410000 */
[----:B------:R-:W-:Y:S01]  /*99f0*/  FMUL.FTZ R175, R175, R122 ;  /* 0x0000007aafaf7220 */ /* 0x000fe20000410000 */
[----:B------:R-:W-:Y:S01]  /*9a00*/  @P6 FMUL.FTZ R111, R117, R110 ;  /* 0x0000006e756f6220 */ /* 0x000fe20000410000 */
[----:B------:R-:W-:-:S02]  /*9a10*/  @P5 HADD2.F32 R122, -RZ, R98.H0_H0 ;  /* 0x20000062ff7a5230 */ /* 0x000fc40000004100 */
[----:B------:R-:W-:Y:S01]  /*9a20*/  FMUL.FTZ R97, R97, UR13 ;  /* 0x0000000d61617c20 */ /* 0x000fe20008410000 */
[----:B------:R-:W-:Y:S01]  /*9a30*/  @P4 HADD2.F32 R117, -RZ, R98.H1_H1 ;  /* 0x30000062ff754230 */ /* 0x000fe20000004100 */
[----:B------:R-:W-:Y:S01]  /*9a40*/  MOV R114, RZ ;  /* 0x000000ff00727202 */ /* 0x000fe20000000f00 */
[--C-:B------:R-:W-:Y:S02]  /*9a50*/  @P5 HADD2.F32 R98, -RZ, R54.reuse.H0_H0 ;  /* 0x20000036ff625230 */ /* 0x100fe40000004100 */
[----:B------:R-:W-:Y:S01]  /*9a60*/  @P6 FMUL.FTZ R114, R115, R110 ;  /* 0x0000006e73726220 */ /* 0x000fe20000410000 */
[----:B------:R-:W-:Y:S01]  /*9a70*/  MOV R115, RZ ;  /* 0x000000ff00737202 */ /* 0x000fe20000000f00 */
[-C--:B------:R-:W-:Y:S01]  /*9a80*/  @P5 FMUL.FTZ R115, R122, R97.reuse ;  /* 0x000000617a735220 */ /* 0x080fe20000410000 */
[----:B------:R-:W-:Y:S01]  /*9a90*/  MOV R110, RZ ;  /* 0x000000ff006e7202 */ /* 0x000fe20000000f00 */
[----:B------:R-:W-:Y:S01]  /*9aa0*/  @P5 FMUL.FTZ R110, R98, R97 ;  /* 0x00000061626e5220 */ /* 0x000fe20000410000 */
[----:B------:R-:W-:-:S02]  /*9ab0*/  @P4 HADD2.F32 R121, -RZ, R54.H1_H1 ;  /* 0x30000036ff794230 */ /* 0x000fc40000004100 */
[----:B------:R-:W-:Y:S01]  /*9ac0*/  FMUL.FTZ R116, R116, UR13 ;  /* 0x0000000d74747c20 */ /* 0x000fe20008410000 */
[--C-:B------:R-:W-:Y:S02]  /*9ad0*/  @P3 HADD2.F32 R97, -RZ, R55.reuse.H0_H0 ;  /* 0x20000037ff613230 */ /* 0x100fe40000004100 */
        /* <DEDUP_REMOVED lines=19> */
.L_x_12615:
[----:B------:R-:W0:Y:S01]  /*9c10*/  @P1 LDC.64 R108, c[0x0][0x478] ;  /* 0x00011e00ff6c1b82 */ /* 0x000e220000000a00 */
[----:B------:R-:W-:-:S05]  /*9c20*/  MOV R111, 0x10 ;  /* 0x00000010006f7802 */ /* 0x000fca0000000f00 */
[----:B------:R-:W-:-:S04]  /*9c30*/  IMAD.WIDE.U32 R110, R0, R111, UR18 ;  /* 0x00000012006e7e25 */ /* 0x000fc8000f8e006f */
[----:B0-----:R-:W-:-:S05]  /*9c40*/  @P1 IMAD.WIDE.U32 R108, R0, 0x20, R108 ;  /* 0x00000020006c1825 */ /* 0x001fca00078e006c */
[----:B------:R0:W-:Y:S04]  /*9c50*/  @P1 STG.E.128 desc[UR6][R108.64], R88 ;  /* 0x000000586c001986 */ /* 0x0001e8000c101d06 */
[----:B------:R0:W-:Y:S04]  /*9c60*/  @P1 STG.E.128 desc[UR6][R108.64+0x10], R92 ;  /* 0x0000105c6c001986 */ /* 0x0001e8000c101d06 */
[----:B------:R0:W-:Y:S02]  /*9c70*/  STG.E.128 desc[UR6][R110.64], R96 ;  /* 0x000000606e007986 */ /* 0x0001e4000c101d06 */
.L_x_12607:
        /* <DEDUP_REMOVED lines=37> */
.L_x_12596:
        /* <DEDUP_REMOVED lines=89> */
.L_x_12595:
[----:B------:R-:W-:Y:S05]  /*a460*/  BSYNC B0 ;  /* 0x0000000000007941 */ /* 0x000fea0003800000 */
.L_x_12594:
        /* <DEDUP_REMOVED lines=272> */
.L_x_12597:
        /* <DEDUP_REMOVED lines=8> */
.L_x_12618:
[----:B------:R-:W-:Y:S05]  /*b5f0*/  BSYNC B2 ;  /* 0x0000000000027941 */ /* 0x000fea0003800000 */
.L_x_12617:
        /* <DEDUP_REMOVED lines=8> */
.L_x_12619:
[----:B------:R-:W-:Y:S01]  /*b680*/  MOV R223, R96 ;  /* 0x0000006000df7202 */ /* 0x000fe20000000f00 */
[----:B------:R-:W-:Y:S02]  /*b690*/  HFMA2 R126, -RZ, RZ, 0, 1.1920928955078125e-07 ;  /* 0x00000002ff7e7431 */ /* 0x000fe400000001ff */
[----:B------:R-:W-:-:S07]  /*b6a0*/  FADD.FTZ R97, R97, R224 ;  /* 0x000000e061617221 */ /* 0x000fce0000010000 */
[----:B------:R-:W-:Y:S05]  /*b6b0*/  WARPSYNC.COLLECTIVE R99, `(.L_x_12620) ;  /* 0x0000000063087348 */ /* 0x000fea0003c00000 */
[----:B------:R0:W1:Y:S02]  /*b6c0*/  SHFL.BFLY P3, R224, R223, R126, R123 ;  /* 0x0c00007edfe07389 */ /* 0x000064000006007b */
[----:B01----:R-:W-:Y:S05]  /*b6d0*/  ENDCOLLECTIVE ;  /* 0x000000000000791b */ /* 0x003fea0003800000 */
.L_x_12620:
[----:B------:R-:W-:Y:S01]  /*b6e0*/  MOV R223, R97 ;  /* 0x0000006100df7202 */ /* 0x000fe20000000f00 */
[----:B------:R-:W-:-:S07]  /*b6f0*/  FADD.FTZ R96, R96, R224 ;  /* 0x000000e060607221 */ /* 0x000fce0000010000 */
[----:B------:R-:W-:Y:S05]  /*b700*/  WARPSYNC.COLLECTIVE R99, `(.L_x_12621) ;  /* 0x0000000063087348 */ /* 0x000fea0003c00000 */
[----:B------:R0:W1:Y:S02]  /*b710*/  SHFL.BFLY P3, R224, R223, R126, R123 ;  /* 0x0c00007edfe07389 */ /* 0x000064000006007b */
[----:B01----:R-:W-:Y:S05]  /*b720*/  ENDCOLLECTIVE ;  /* 0x000000000000791b */ /* 0x003fea0003800000 */
.L_x_12621:
[----:B------:R-:W-:Y:S01]  /*b730*/  MOV R223, R96 ;  /* 0x0000006000df7202 */ /* 0x000fe20000000f00 */
[----:B------:R-:W-:Y:S02]  /*b740*/  HFMA2 R126, -RZ, RZ, 0, 2.384185791015625e-07 ;  /* 0x00000004ff7e7431 */ /* 0x000fe400000001ff */
[----:B------:R-:W-:-:S07]  /*b750*/  FADD.FTZ R97, R97, R224 ;  /* 0x000000e061617221 */ /* 0x000fce0000010000 */
[----:B------:R-:W-:Y:S05]  /*b760*/  WARPSYNC.COLLECTIVE R99, `(.L_x_12622) ;  /* 0x0000000063087348 */ /* 0x000fea0003c00000 */
[----:B------:R0:W1:Y:S02]  /*b770*/  SHFL.BFLY P3, R224, R223, R126, R123 ;  /* 0x0c00007edfe07389 */ /* 0x000064000006007b */
[----:B01----:R-:W-:Y:S05]  /*b780*/  ENDCOLLECTIVE ;  /* 0x000000000000791b */ /* 0x003fea0003800000 */
.L_x_12622:
[----:B------:R-:W-:Y:S01]  /*b790*/  MOV R223, R97 ;  /* 0x0000006100df7202 */ /* 0x000fe20000000f00 */
[----:B------:R-:W-:-:S07]  /*b7a0*/  FADD.FTZ R96, R96, R224 ;  /* 0x000000e060607221 */ /* 0x000fce0000010000 */
[----:B------:R-:W-:Y:S05]  /*b7b0*/  WARPSYNC.COLLECTIVE R99, `(.L_x_12623) ;  /* 0x0000000063087348 */ /* 0x000fea0003c00000 */
[----:B------:R0:W1:Y:S02]  /*b7c0*/  SHFL.BFLY P3, R224, R223, R126, R123 ;  /* 0x0c00007edfe07389 */ /* 0x000064000006007b */
[----:B01----:R-:W-:Y:S05]  /*b7d0*/  ENDCOLLECTIVE ;  /* 0x000000000000791b */ /* 0x003fea0003800000 */
.L_x_12623:
[----:B------:R-:W-:Y:S01]  /*b7e0*/  MOV R223, R96 ;  /* 0x0000006000df7202 */ /* 0x000fe20000000f00 */
[----:B------:R-:W-:Y:S02]  /*b7f0*/  HFMA2 R126, -RZ, RZ, 0, 4.76837158203125e-07 ;  /* 0x00000008ff7e7431 */ /* 0x000fe400000001ff */
[----:B------:R-:W-:-:S07]  /*b800*/  FADD.FTZ R97, R97, R224 ;  /* 0x000000e061617221 */ /* 0x000fce0000010000 */
[----:B------:R-:W-:Y:S05]  /*b810*/  WARPSYNC.COLLECTIVE R99, `(.L_x_12624) ;  /* 0x0000000063087348 */ /* 0x000fea0003c00000 */
[----:B------:R0:W1:Y:S02]  /*b820*/  SHFL.BFLY P3, R224, R223, R126, R123 ;  /* 0x0c00007edfe07389 */ /* 0x000064000006007b */
[----:B01----:R-:W-:Y:S05]  /*b830*/  ENDCOLLECTIVE ;  /* 0x000000000000791b */ /* 0x003fea0003800000 */
.L_x_12624:
[----:B------:R-:W-:Y:S01]  /*b840*/  MOV R223, R97 ;  /* 0x0000006100df7202 */ /* 0x000fe20000000f00 */
[----:B------:R-:W-:-:S07]  /*b850*/  FADD.FTZ R96, R96, R224 ;  /* 0x000000e060607221 */ /* 0x000fce0000010000 */
[----:B------:R-:W-:Y:S05]  /*b860*/  WARPSYNC.COLLECTIVE R99, `(.L_x_12625) ;  /* 0x0000000063087348 */ /* 0x000fea0003c00000 */
[----:B------:R0:W1:Y:S02]  /*b870*/  SHFL.BFLY P3, R224, R223, R126, R123 ;  /* 0x0c00007edfe07389 */ /* 0x000064000006007b */
[----:B01----:R-:W-:Y:S05]  /*b880*/  ENDCOLLECTIVE ;  /* 0x000000000000791b */ /* 0x003fea0003800000 */
.L_x_12625:
[----:B------:R-:W-:Y:S01]  /*b890*/  MOV R223, R96 ;  /* 0x0000006000df7202 */ /* 0x000fe20000000f00 */
[----:B------:R-:W-:Y:S02]  /*b8a0*/  HFMA2 R126, -RZ, RZ, 0, 9.5367431640625e-07 ;  /* 0x00000010ff7e7431 */ /* 0x000fe400000001ff */
[----:B------:R-:W-:-:S07]  /*b8b0*/  FADD.FTZ R97, R97, R224 ;  /* 0x000000e061617221 */ /* 0x000fce0000010000 */
[----:B------:R-:W-:Y:S05]  /*b8c0*/  WARPSYNC.COLLECTIVE R99, `(.L_x_12626) ;  /* 0x0000000063087348 */ /* 0x000fea0003c00000 */
[----:B------:R0:W1:Y:S02]  /*b8d0*/  SHFL.BFLY P3, R224, R223, R126, R123 ;  /* 0x0c00007edfe07389 */ /* 0x000064000006007b */
[----:B01----:R-:W-:Y:S05]  /*b8e0*/  ENDCOLLECTIVE ;  /* 0x000000000000791b */ /* 0x003fea0003800000 */
.L_x_12626:
[----:B------:R-:W-:Y:S02]  /*b8f0*/  MOV R223, R97 ;  /* 0x0000006100df7202 */ /* 0x000fe40000000f00 */
[----:B------:R-:W-:-:S07]  /*b900*/  MOV R98, R224 ;  /* 0x000000e000627202 */ /* 0x000fce0000000f00 */
[----:B------:R-:W-:Y:S05]  /*b910*/  WARPSYNC.COLLECTIVE R99, `(.L_x_12627) ;  /* 0x0000000063087348 */ /* 0x000fea0003c00000 */
[----:B------:R0:W1:Y:S02]  /*b920*/  SHFL.BFLY P3, R224, R223, R126, R123 ;  /* 0x0c00007edfe07389 */ /* 0x000064000006007b */
[----:B01----:R-:W-:Y:S05]  /*b930*/  ENDCOLLECTIVE ;  /* 0x000000000000791b */ /* 0x003fea0003800000 */
.L_x_12627:
[----:B------:R-:W-:Y:S01]  /*b940*/  MOV R99, R224 ;  /* 0x000000e000637202 */ /* 0x000fe20000000f00 */
[----:B------:R-:W-:Y:S06]  /*b950*/  BRA `(.L_x_12628) ;  /* 0xffffff68008c7947 */ /* 0x000fec000383ffff */
.L_x_12629:
        /* <DEDUP_REMOVED lines=10> */
.L_x_20081:


//--------------------- .text._ZN10layer_norm22ln_bwd_finalize_kernelINS_22Kernel_traits_finalizeILj1024E6__halfS2_fS2_fjLb1ELj1024ELj4ENS_18Kernel_traits_baseILj1024ES2_S2_fS2_fjLj1024EEEEELb1ELb0EEEvNS_9BwdParamsE --------------------------
	.section	.text._ZN10layer_norm22ln_bwd_finalize_kernelINS_22Kernel_traits_finalizeILj1024E6__halfS2_fS2_fjLb1ELj1024ELj4ENS_18Kernel_traits_baseILj1024ES2_S2_fS2_fjLj1024EEEEELb1ELb0EEEvNS_9BwdParamsE,"ax",@progbits
	.align	128
        .global         _ZN10layer_norm22ln_bwd_finalize_kernelINS_22Kernel_traits_finalizeILj1024E6__halfS2_fS2_fjLb1ELj1024ELj4ENS_18Kernel_traits_baseILj1024ES2_S2_fS2_fjLj1024EEEEELb1ELb0EEEvNS_9BwdParamsE
        .type           _ZN10layer_norm22ln_bwd_finalize_kernelINS_22Kernel_traits_finalizeILj1024E6__halfS2_fS2_fjLb1ELj1024ELj4ENS_18Kernel_traits_baseILj1024ES2_S2_fS2_fjLj1024EEEEELb1ELb0EEEvNS_9BwdParamsE,@function
        .size           _ZN10layer_norm22ln_bwd_finalize_kernelINS_22Kernel_traits_finalizeILj1024E6__halfS2_fS2_fjLb1ELj1024ELj4ENS_18Kernel_traits_baseILj1024ES2_S2_fS2_fjLj1024EEEEELb1ELb0EEEvNS_9BwdParamsE,(.L_x_20082 - _ZN10layer_norm22ln_bwd_finalize_kernelINS_22Kernel_traits_finalizeILj1024E6__halfS2_fS2_fjLb1ELj1024ELj4ENS_18Kernel_traits_baseILj1024ES2_S2_fS2_fjLj1024EEEEELb1ELb0EEEvNS_9BwdParamsE)
        .other          _ZN10layer_norm22ln_bwd_finalize_kernelINS_22Kernel_traits_finalizeILj1024E6__halfS2_fS2_fjLb1ELj1024ELj4ENS_18Kernel_traits_baseILj1024ES2_S2_fS2_fjLj1024EEEEELb1ELb0EEEvNS_9BwdParamsE,@"STO_CUDA_ENTRY STV_DEFAULT"
_ZN10layer_norm22ln_bwd_finalize_kernelINS_22Kernel_traits_finalizeILj1024E6__halfS2_fS2_fjLb1ELj1024ELj4ENS_18Kernel_traits_baseILj1024ES2_S2_fS2_fjLj1024EEEEELb1ELb0EEEvNS_9BwdParamsE:
.text._ZN10layer_norm22ln_bwd_finalize_kernelINS_22Kernel_traits_finalizeILj1024E6__halfS2_fS2_fjLb1ELj1024ELj4ENS_18Kernel_traits_baseILj1024ES2_S2_fS2_fjLj1024EEEEELb1ELb0EEEvNS_9BwdParamsE:
        /* <DEDUP_REMOVED lines=62> */
.L_x_12634:
        /* <DEDUP_REMOVED lines=87> */
.L_x_12633:
[----:B------:R-:W-:Y:S05]  /*0950*/  BSYNC.RECONVERGENT B1 ;  /* 0x0000000000017941 */ /* 0x000fea0003800200 */
.L_x_12632:
        /* <DEDUP_REMOVED lines=49> */
.L_x_12636:
[----:B------:R-:W-:Y:S05]  /*0c70*/  BSYNC.RECONVERGENT B1 ;  /* 0x0000000000017941 */ /* 0x000fea0003800200 */
.L_x_12635:
        /* <DEDUP_REMOVED lines=29> */
.L_x_12638:
[----:B------:R-:W-:Y:S05]  /*0e50*/  BSYNC.RECONVERGENT B1 ;  /* 0x0000000000017941 */ /* 0x000fea0003800200 */
.L_x_12637:
        /* <DEDUP_REMOVED lines=14> */
.L_x_12631:
[----:B------:R-:W-:Y:S05]  /*0f40*/  BSYNC.RECONVERGENT B0 ;  /* 0x0000000000007941 */ /* 0x000fea0003800200 */
.L_x_12630:
        /* <DEDUP_REMOVED lines=75> */
.L_x_12639:
        /* <DEDUP_REMOVED lines=16> */
.L_x_20082:


//--------------------- .text._ZN10layer_norm13ln_bwd_kernelINS_13Kernel_traitsI6__halfS2_fS2_fjLj1024ELj1ELj4ELj1ELj16ENS_18Kernel_traits_baseILj1024ES2_S2_fS2_fjLj128EEEEELb1ELb1ELb1ELb0EEEvNS_9BwdParamsE --------------------------
	.section	.text._ZN10layer_norm13ln_bwd_kernelINS_13Kernel_traitsI6__halfS2_fS2_fjLj1024ELj1ELj4ELj1ELj16ENS_18Kernel_traits_baseILj1024ES2_S2_fS2_fjLj128EEEEELb1ELb1ELb1ELb0EEEvNS_9BwdParamsE,"ax",@progbits
	.align	128
        .global         _ZN10layer_norm13ln_bwd_kernelINS_13Kernel_traitsI6__halfS2_fS2_fjLj1024ELj1ELj4ELj1ELj16ENS_18Kernel_traits_baseILj1024ES2_S2_fS2_fjLj128EEEEELb1ELb1ELb1ELb0EEEvNS_9BwdParamsE
        .type           _ZN10layer_norm13ln_bwd_kernelINS_13Kernel_traitsI6__halfS2_fS2_fjLj1024ELj1ELj4ELj1ELj16ENS_18Kernel_traits_baseILj1024ES2_S2_fS2_fjLj128EEEEELb1ELb1ELb1ELb0EEEvNS_9BwdParamsE,@function
        .size           _ZN10layer_norm13ln_bwd_kernelINS_13Kernel_traitsI6__halfS2_fS2_fjLj1024ELj1ELj4ELj1ELj16ENS_18Kernel_traits_baseILj1024ES2_S2_fS2_fjLj128EEEEELb1ELb1ELb1ELb0EEEvNS_9BwdParamsE,(.L_x_20083 - _ZN10layer_norm13ln_bwd_kernelINS_13Kernel_traitsI6__halfS2_fS2_fjLj1024ELj1ELj4ELj1ELj16ENS_18Kernel_traits_baseILj1024ES2_S2_fS2_fjLj128EEEEELb1ELb1ELb1ELb0EEEvNS_9BwdParamsE)
        .other          _ZN10layer_norm13ln_bwd_kernelINS_13Kernel_traitsI6__halfS2_fS2_fjLj1024ELj1ELj4ELj1ELj16ENS_18Kernel_traits_baseILj1024ES2_S2_fS2_fjLj128EEEEELb1ELb1ELb1ELb0EEEvNS_9BwdParamsE,@"STO_CUDA_ENTRY STV_DEFAULT"
_ZN10layer_norm13ln_bwd_kernelINS_13Kernel_traitsI6__halfS2_fS2_fjLj1024ELj1ELj4ELj1ELj16ENS_18Kernel_traits_baseILj1024ES2_S2_fS2_fjLj128EEEEELb1ELb1ELb1ELb0EEEvNS_9BwdParamsE:
.text._ZN10layer_norm13ln_bwd_kernelINS_13Kernel_traitsI6__halfS2_fS2_fjLj1024ELj1ELj4ELj1ELj16ENS_18Kernel_traits_baseILj1024ES2_S2_fS2_fjLj128EEEEELb1ELb1ELb1ELb0EEEvNS_9BwdParamsE:
        /* <DEDUP_REMOVED lines=33> */
[----:B0-----:R0:W5:Y:S01]  /*0210*/  @P0 LDG.E.128 R32, desc[UR6][R2.64] ;  /* 0x0000000602200981 */ /* 0x001162000c1e1d00 */
[----:B------:R-:W4:Y:S01]  /*0220*/  @P2 LDC.64 R16, c[0x0][0x3d0] ;  /* 0x0000f400ff102b82 */ /* 0x000f220000000a00 */
[C---:B--2---:R-:W-:Y:S02]  /*0230*/  @P1 IMAD.WIDE.U32 R12, R25.reuse, 0x10, R8 ;  /* 0x00000010190c1825 */ /* 0x044fe400078e0008 */
[----:B------:R2:W5:Y:S04]  /*0240*/  @P0 LDG.E.128 R36, desc[UR6][R4.64] ;  /* 0x0000000604240981 */ /* 0x000568000c1e1d00 */
[----:B------:R2:W5:Y:S01]  /*0250*/  @P1 LDG.E.128 R40, desc[UR6][R12.64] ;  /* 0x000000060c281981 */ /* 0x000562000c1e1d00 */
[----:B------:R-:W0:Y:S01]  /*0260*/  @P2 LDC.64 R18, c[0x0][0x3e8] ;  /* 0x0000fa00ff122b82 */ /* 0x000e220000000a00 */
[C---:B-1----:R-:W-:Y:S01]  /*0270*/  @P1 IMAD.WIDE.U32 R14, R25.reuse, 0x10, R10 ;  /* 0x00000010190e1825 */ /* 0x042fe200078e000a */
[----:B------:R-:W-:-:S04]  /*0280*/  @P1 IADD3 R25, PT, PT, R25, 0x20, RZ ;  /* 0x0000002019191810 */ /* 0x000fc80007ffe0ff */
[----:B------:R2:W5:Y:S02]  /*0290*/  @P1 LDG.E.128 R44, desc[UR6][R14.64] ;  /* 0x000000060e2c1981 */ /* 0x000564000c1e1d00 */
[----:B------:R-:W1:Y:S08]  /*02a0*/  @P3 LDC.64 R20, c[0x0][0x3d0] ;  /* 0x0000f400ff143b82 */ /* 0x000e700000000a00 */
[----:B------:R-:W3:Y:S01]  /*02b0*/  @P3 LDC.64 R22, c[0x0][0x3e8] ;  /* 0x0000fa00ff163b82 */ /* 0x000ee20000000a00 */
[----:B----4-:R-:W-:-:S05]  /*02c0*/  @P2 IMAD.WIDE.U32 R16, R25, 0x10, R16 ;  /* 0x0000001019102825 */ /* 0x010fca00078e0010 */
[----:B------:R2:W5:Y:S01]  /*02d0*/  @P2 LDG.E.128 R48, desc[UR6][R16.64] ;  /* 0x0000000610302981 */ /* 0x000562000c1e1d00 */
[C---:B0-----:R-:W-:Y:S01]  /*02e0*/  @P2 IMAD.WIDE.U32 R18, R25.reuse, 0x10, R18 ;  /* 0x0000001019122825 */ /* 0x041fe200078e0012 */
        /* <DEDUP_REMOVED lines=114> */
[----:B0-----:R-:W-:-:S07]  /*0a10*/  CS2R R150, SRZ ;  /* 0x0000000000967805 */ /* 0x001fce000001ff00 */
.L_x_13149:
[----:B------:R-:W2:Y:S01]  /*0a20*/  LDL R196, [R1+0x4] ;  /* 0x0000040001c47983 */ /* 0x000ea20000100800 */
[----:B------:R-:W2:Y:S08]  /*0a30*/  LDC.64 R192, c[0x0][0x3f0] ;  /* 0x0000fc00ffc07b82 */ /* 0x000eb00000000a00 */
[----:B------:R-:W0:Y:S01]  /*0a40*/  LDC.64 R2, c[0x0][0x3f8] ;  /* 0x0000fe00ff027b82 */ /* 0x000e220000000a00 */
        /* <DEDUP_REMOVED lines=51> */
[----:B------:R-:W4:Y:S01]  /*0d80*/  LDL.LU R211, [R1+0x54] ;  /* 0x0000540001d37983 */ /* 0x000f220000300800 */
[----:B------:R-:W-:-:S02]  /*0d90*/  ISETP.NE.U32.AND P0, PT, RZ, UR10, PT ;  /* 0x0000000aff007c0c */ /* 0x000fc4000bf05070 */
[----:B------:R-:W1:Y:S01]  /*0da0*/  LDC.64 R226, c[0x0][0x3b0] ;  /* 0x0000ec00ffe27b82 */ /* 0x000e620000000a00 */
[----:B------:R-:W4:Y:S04]  /*0db0*/  LDL.LU R235, [R1+0x38] ;  /* 0x0000380001eb7983 */ /* 0x000f280000300800 */
[----:B------:R-:W4:Y:S01]  /*0dc0*/  LDL.LU R216, [R1+0x3c] ;  /* 0x00003c0001d87983 */ /* 0x000f220000300800 */
[----:B0-----:R-:W-:-:S03]  /*0dd0*/  IMAD.WIDE.U32 R16, R2, 0x20, R16 ;  /* 0x0000002002107825 */ /* 0x001fc600078e0010 */
[----:B------:R-:W4:Y:S04]  /*0de0*/  LDL.LU R234, [R1+0x40] ;  /* 0x0000400001ea7983 */ /* 0x000f280000300800 */
[----:B------:R-:W2:Y:S01]  /*0df0*/  LDG.E.128 R192, desc[UR6][R16.64] ;  /* 0x0000000610c07981 */ /* 0x000ea2000c1e1d00 */
[----:B-1----:R-:W-:-:S03]  /*0e00*/  IMAD.WIDE.U32 R196, R228, 0x10, R196 ;  /* 0x00000010e4c47825 */ /* 0x002fc600078e00c4 */
[----:B------:R0:W4:Y:S04]  /*0e10*/  LDG.E.128 R200, desc[UR6][R16.64+0x10] ;  /* 0x0000100610c87981 */ /* 0x000128000c1e1d00 */
[----:B------:R-:W3:Y:S01]  /*0e20*/  LDG.E.128 R196, desc[UR6][R196.64] ;  /* 0x00000006c4c47981 */ /* 0x000ee2000c1e1d00 */
[----:B------:R-:W-:-:S13]  /*0e30*/  ISETP.NE.AND.EX P0, PT, RZ, UR11, PT, P0 ;  /* 0x0000000bff007c0c */ /* 0x000fda000bf05300 */
[----:B0-----:R-:W0:Y:S02]  /*0e40*/  @P0 LDC.64 R16, c[0x0][0x438] ;  /* 0x00010e00ff100b82 */ /* 0x001e240000000a00 */
[----:B0-----:R-:W-:-:S05]  /*0e50*/  @P0 IMAD.WIDE.U32 R16, R2, 0x20, R16 ;  /* 0x0000002002100825 */ /* 0x001fca00078e0010 */
[----:B------:R-:W5:Y:S04]  /*0e60*/  @P0 LDG.E.128 R152, desc[UR6][R16.64] ;  /* 0x0000000610980981 */ /* 0x000f68000c1e1d00 */
[----:B------:R0:W5:Y:S02]  /*0e70*/  @P0 LDG.E.128 R156, desc[UR6][R16.64+0x10] ;  /* 0x00001006109c0981 */ /* 0x000164000c1e1d00 */
[----:B0-----:R-:W-:-:S06]  /*0e80*/  IMAD.WIDE.U32 R16, R4, 0x8, R226 ;  /* 0x0000000804107825 */ /* 0x001fcc00078e00e2 */
[----:B------:R-:W5:Y:S01]  /*0e90*/  LDG.E.64 R16, desc[UR6][R16.64] ;  /* 0x0000000610107981 */ /* 0x000f62000c1e1b00 */
[----:B--2---:R-:W-:Y:S01]  /*0ea0*/  FADD.FTZ R0, -R3, R192 ;  /* 0x000000c003007221 */ /* 0x004fe20000010100 */
[----:B------:R-:W-:-:S03]  /*0eb0*/  HADD2.F32 R192, -RZ, R32.H0_H0 ;  /* 0x20000020ffc07230 */ /* 0x000fc60000004100 */
[----:B-----5:R-:W-:Y:S01]  /*0ec0*/  FMUL.FTZ R0, R5, R0 ;  /* 0x0000000005007220 */ /* 0x020fe20000410000 */
[----:B------:R-:W-:Y:S01]  /*0ed0*/  FADD.FTZ R12, -R3, R193 ;  /* 0x000000c1030c7221 */ /* 0x000fe20000010100 */
[----:B---3--:R-:W-:-:S03]  /*0ee0*/  HADD2.F32 R23, -RZ, R196.H0_H0 ;  /* 0x200000c4ff177230 */ /* 0x008fc60000004100 */
[----:B------:R-:W-:Y:S02]  /*0ef0*/  FMUL.FTZ R12, R5, R12 ;  /* 0x0000000c050c7220 */ /* 0x000fe40000410000 */
[----:B------:R-:W-:Y:S01]  /*0f00*/  FADD.FTZ R88, R88, R23 ;  /* 0x0000001758587221 */ /* 0x000fe20000010000 */
[-C--:B------:R-:W-:Y:S01]  /*0f10*/  FFMA.FTZ R244, R0, R23.reuse, R244 ;  /* 0x0000001700f47223 */ /* 0x080fe200000100f4 */
[----:B------:R-:W-:Y:S01]  /*0f20*/  FMUL.FTZ R245, R192, R23 ;  /* 0x00000017c0f57220 */ /* 0x000fe20000410000 */
[----:B------:R-:W-:Y:S02]  /*0f30*/  HADD2.F32 R23, -RZ, R196.H1_H1 ;  /* 0x300000c4ff177230 */ /* 0x000fe40000004100 */
[----:B------:R-:W-:Y:S02]  /*0f40*/  HADD2.F32 R192, -RZ, R32.H1_H1 ;  /* 0x30000020ffc07230 */ /* 0x000fe40000004100 */
[----:B------:R-:W-:Y:S01]  /*0f50*/  FADD.FTZ R194, -R3, R194 ;  /* 0x000000c203c27221 */ /* 0x000fe20000010100 */
[----:B------:R-:W-:Y:S01]  /*0f60*/  FADD.FTZ R89, R89, R23 ;  /* 0x0000001759597221 */ /* 0x000fe20000010000 */
[-C--:B------:R-:W-:Y:S01]  /*0f70*/  FFMA.FTZ R209, R12, R23.reuse, R209 ;  /* 0x000000170cd17223 */ /* 0x080fe200000100d1 */
[----:B------:R-:W-:Y:S01]  /*0f80*/  FMUL.FTZ R251, R192, R23 ;  /* 0x00000017c0fb7220 */ /* 0x000fe20000410000 */
[----:B------:R-:W-:-:S02]  /*0f90*/  HADD2.F32 R192, -RZ, R197.H0_H0 ;  /* 0x200000c5ffc07230 */ /* 0x000fc40000004100 */
[----:B------:R-:W-:Y:S01]  /*0fa0*/  FMUL.FTZ R23, R5, R194 ;  /* 0x000000c205177220 */ /* 0x000fe20000410000 */
[----:B------:R-:W-:-:S03]  /*0fb0*/  HADD2.F32 R193, -RZ, R33.H0_H0 ;  /* 0x20000021ffc17230 */ /* 0x000fc60000004100 */
[-C--:B----4-:R-:W-:Y:S01]  /*0fc0*/  FFMA.FTZ R241, R23, R192.reuse, R241 ;  /* 0x000000c017f17223 */ /* 0x090fe200000100f1 */
[----:B------:R0:W-:Y:S01]  /*0fd0*/  STL [R1+0x48], R244 ;  /* 0x000048f401007387 */ /* 0x0001e20000100800 */
[----:B------:R-:W-:Y:S01]  /*0fe0*/  FADD.FTZ R90, R90, R192 ;  /* 0x000000c05a5a7221 */ /* 0x000fe20000010000 */
[----:B------:R-:W-:Y:S01]  /*0ff0*/  FMUL.FTZ R248, R193, R192 ;  /* 0x000000c0c1f87220 */ /* 0x000fe20000410000 */
[----:B------:R-:W-:Y:S01]  /*1000*/  HADD2.F32 R192, -RZ, R197.H1_H1 ;  /* 0x300000c5ffc07230 */ /* 0x000fe20000004100 */
[----:B------:R1:W-:Y:S04]  /*1010*/  STL [R1+0x4c], R209 ;  /* 0x00004cd101007387 */ /* 0x0003e80000100800 */
[----:B------:R2:W-:Y:S04]  /*1020*/  STL [R1+0x50], R241 ;  /* 0x000050f101007387 */ /* 0x0005e80000100800 */
[----:B------:R-:W3:Y:S01]  /*1030*/  LDL.LU R197, [R1+0x44] ;  /* 0x0000440001c57983 */ /* 0x000ee20000300800 */
[----:B------:R-:W-:Y:S01]  /*1040*/  FADD.FTZ R195, -R3, R195 ;  /* 0x000000c303c37221 */ /* 0x000fe20000010100 */
[----:B------:R-:W-:-:S02]  /*1050*/  HADD2.F32 R193, -RZ, R33.H1_H1 ;  /* 0x30000021ffc17230 */ /* 0x000fc40000004100 */
[----:B------:R-:W-:Y:S01]  /*1060*/  FADD.FTZ R194, -R3, R200 ;  /* 0x000000c803c27221 */ /* 0x000fe20000010100 */
[----:B------:R-:W-:Y:S01]  /*1070*/  FMUL.FTZ R206, R5, R195 ;  /* 0x000000c305ce7220 */ /* 0x000fe20000410000 */
[----:B------:R-:W-:Y:S01]  /*1080*/  FADD.FTZ R91, R91, R192 ;  /* 0x000000c05b5b7221 */ /* 0x000fe20000010000 */
[----:B0-----:R-:W-:Y:S01]  /*1090*/  FMUL.FTZ R244, R193, R192 ;  /* 0x000000c0c1f47220 */ /* 0x001fe20000410000 */
[----:B-1----:R-:W-:Y:S01]  /*10a0*/  FMUL.FTZ R209, R5, R194 ;  /* 0x000000c205d17220 */ /* 0x002fe20000410000 */
[----:B------:R-:W-:Y:S01]  /*10b0*/  FFMA.FTZ R211, R206, R192, R211 ;  /* 0x000000c0ced37223 */ /* 0x000fe200000100d3 */
[----:B------:R-:W-:Y:S02]  /*10c0*/  HADD2.F32 R194, -RZ, R198.H0_H0 ;  /* 0x200000c6ffc27230 */ /* 0x000fe40000004100 */
[----:B------:R-:W-:Y:S02]  /*10d0*/  HADD2.F32 R192, -RZ, R34.H0_H0 ;  /* 0x20000022ffc07230 */ /* 0x000fe40000004100 */
[----:B------:R-:W-:Y:S01]  /*10e0*/  FADD.FTZ R193, -R3, R201 ;  /* 0x000000c903c17221 */ /* 0x000fe20000010100 */
[----:B------:R0:W-:Y:S01]  /*10f0*/  STL [R1+0x54], R211 ;  /* 0x000054d301007387 */ /* 0x0001e20000100800 */
[----:B------:R-:W-:Y:S01]  /*1100*/  FADD.FTZ R92, R92, R194 ;  /* 0x000000c25c5c7221 */ /* 0x000fe20000010000 */
[-C--:B------:R-:W-:Y:S01]  /*1110*/  FFMA.FTZ R235, R209, R194.reuse, R235 ;  /* 0x000000c2d1eb7223 */ /* 0x080fe200000100eb */
[----:B--2---:R-:W-:Y:S01]  /*1120*/  FMUL.FTZ R241, R192, R194 ;  /* 0x000000c2c0f17220 */ /* 0x004fe20000410000 */
[----:B------:R-:W-:-:S02]  /*1130*/  HADD2.F32 R194, -RZ, R198.H1_H1 ;  /* 0x300000c6ffc27230 */ /* 0x000fc40000004100 */
[----:B0-----:R-:W-:Y:S01]  /*1140*/  FMUL.FTZ R211, R5, R193 ;  /* 0x000000c105d37220 */ /* 0x001fe20000410000 */
[----:B------:R-:W-:-:S03]  /*1150*/  FADD.FTZ R193, -R3, R202 ;  /* 0x000000ca03c17221 */ /* 0x000fc60000010100 */
[----:B------:R-:W-:Y:S01]  /*1160*/  FFMA.FTZ R216, R211, R194, R216 ;  /* 0x000000c2d3d87223 */ /* 0x000fe200000100d8 */
[----:B------:R-:W-:Y:S01]  /*1170*/  STL [R1+0x38], R235 ;  /* 0x000038eb01007387 */ /* 0x000fe20000100800 */
[----:B------:R-:W-:-:S03]  /*1180*/  HADD2.F32 R192, -RZ, R34.H1_H1 ;  /* 0x30000022ffc07230 */ /* 0x000fc60000004100 */
[----:B------:R0:W-:Y:S02]  /*1190*/  STL [R1+0x3c], R216 ;  /* 0x00003cd801007387 */ /* 0x0001e40000100800 */
[----:B0-----:R-:W-:Y:S01]  /*11a0*/  FMUL.FTZ R216, R5, R193 ;  /* 0x000000c105d87220 */ /* 0x001fe20000410000 */
[----:B------:R-:W-:Y:S02]  /*11b0*/  HADD2.F32 R193, -RZ, R199.H0_H0 ;  /* 0x200000c7ffc17230 */ /* 0x000fe40000004100 */
[----:B------:R-:W-:Y:S01]  /*11c0*/  FMUL.FTZ R235, R192, R194 ;  /* 0x000000c2c0eb7220 */ /* 0x000fe20000410000 */
[----:B------:R-:W-:Y:S02]  /*11d0*/  HADD2.F32 R192, -RZ, R35.H0_H0 ;  /* 0x20000023ffc07230 */ /* 0x000fe40000004100 */
[----:B------:R-:W-:-:S05]  /*11e0*/  FFMA.FTZ R234, R216, R193, R234 ;  /* 0x000000c1d8ea7223 */ /* 0x000fca00000100ea */
[----:B------:R0:W-:Y:S01]  /*11f0*/  STL [R1+0x40], R234 ;  /* 0x000040ea01007387 */ /* 0x0001e20000100800 */
[----:B------:R-:W-:Y:S01]  /*1200*/  FFMA.FTZ R195, R0, R245, RZ ;  /* 0x000000f500c37223 */ /* 0x000fe200000100ff */
[----:B0-----:R-:W-:Y:S01]  /*1210*/  FMUL.FTZ R234, R192, R193 ;  /* 0x000000c1c0ea7220 */ /* 0x001fe20000410000 */
[----:B------:R-:W-:-:S04]  /*1220*/  FADD.FTZ R192, RZ, R245 ;  /* 0x000000f5ffc07221 */ /* 0x000fc80000010000 */
[----:B------:R-:W-:Y:S01]  /*1230*/  FADD.FTZ R192, R192, R251 ;  /* 0x000000fbc0c07221 */ /* 0x000fe20000010000 */
[----:B------:R-:W-:Y:S01]  /*1240*/  FADD.FTZ R94, R94, R193 ;  /* 0x000000c15e5e7221 */ /* 0x000fe20000010000 */
[----:B------:R-:W-:Y:S01]  /*1250*/  FFMA.FTZ R195, R12, R251, R195 ;  /* 0x000000fb0cc37223 */ /* 0x000fe200000100c3 */
[----:B------:R-:W-:Y:S01]  /*1260*/  FADD.FTZ R193, -R3, R203 ;  /* 0x000000cb03c17221 */ /* 0x000fe20000010100 */
[----:B------:R-:W-:Y:S01]  /*1270*/  FADD.FTZ R192, R192, R248 ;  /* 0x000000f8c0c07221 */ /* 0x000fe20000010000 */
[----:B------:R-:W-:Y:S01]  /*1280*/  FADD.FTZ R93, R93, R194 ;  /* 0x000000c25d5d7221 */ /* 0x000fe20000010000 */
[----:B------:R-:W-:Y:S02]  /*1290*/  HADD2.F32 R199, -RZ, R199.H1_H1 ;  /* 0x300000c7ffc77230 */ /* 0x000fe40000004100 */
[----:B------:R-:W-:Y:S01]  /*12a0*/  FFMA.FTZ R195, R23, R248, R195 ;  /* 0x000000f817c37223 */ /* 0x000fe200000100c3 */
[----:B------:R-:W-:Y:S01]  /*12b0*/  FADD.FTZ R194, R192, R244 ;  /* 0x000000f4c0c27221 */ /* 0x000fe20000010000 */
[----:B------:R-:W-:Y:S01]  /*12c0*/  FMUL.FTZ R196, R5, R193 ;  /* 0x000000c105c47220 */ /* 0x000fe20000410000 */
[----:B------:R-:W-:-:S02]  /*12d0*/  HADD2.F32 R192, -RZ, R35.H1_H1 ;  /* 0x30000023ffc07230 */ /* 0x000fc40000004100 */
[----:B------:R-:W-:-:S03]  /*12e0*/  FFMA.FTZ R193, R206, R244, R195 ;  /* 0x000000f4cec17223 */ /* 0x000fc600000100c3 */
[----:B------:R-:W-:Y:S01]  /*12f0*/  FMUL.FTZ R195, R192, R199 ;  /* 0x000000c7c0c37220 */ /* 0x000fe20000410000 */
[----:B------:R0:W-:Y:S01]  /*1300*/  STL [R1+0x18], R196 ;  /* 0x000018c401007387 */ /* 0x0001e20000100800 */
[----:B------:R-:W-:Y:S01]  /*1310*/  FADD.FTZ R194, R194, R241 ;  /* 0x000000f1c2c27221 */ /* 0x000fe20000010000 */
[----:B------:R-:W-:-:S03]  /*1320*/  FFMA.FTZ R193, R209, R241, R193 ;  /* 0x000000f1d1c17223 */ /* 0x000fc600000100c1 */
[----:B------:R-:W-:Y:S01]  /*1330*/  FADD.FTZ R192, R194, R235 ;  /* 0x000000ebc2c07221 */ /* 0x000fe20000010000 */
[----:B------:R-:W-:-:S03]  /*1340*/  FFMA.FTZ R193, R211, R235, R193 ;  /* 0x000000ebd3c17223 */ /* 0x000fc600000100c1 */
[----:B------:R-:W-:Y:S01]  /*1350*/  FADD.FTZ R192, R192, R234 ;  /* 0x000000eac0c07221 */ /* 0x000fe20000010000 */
[----:B------:R-:W-:Y:S01]  /*1360*/  FFMA.FTZ R193, R216, R234, R193 ;  /* 0x000000ead8c17223 */ /* 0x000fe200000100c1 */
[----:B------:R-:W-:Y:S01]  /*1370*/  FADD.FTZ R95, R95, R199 ;  /* 0x000000c75f5f7221 */ /* 0x000fe20000010000 */
[----:B------:R-:W-:Y:S01]  /*1380*/  IADD3 R228, PT, PT, R228, 0x20, RZ ;  /* 0x00000020e4e47810 */ /* 0x000fe20007ffe0ff */
[----:B------:R-:W-:Y:S01]  /*1390*/  FADD.FTZ R227, R192, R195 ;  /* 0x000000c3c0e37221 */ /* 0x000fe20000010000 */
[----:B------:R-:W-:Y:S01]  /*13a0*/  IADD3 R4, PT, PT, R4, 0x20, RZ ;  /* 0x0000002004047810 */ /* 0x000fe20007ffe0ff */
[----:B------:R-:W-:Y:S01]  /*13b0*/  FFMA.FTZ R226, R196, R195, R193 ;  /* 0x000000c3c4e27223 */ /* 0x000fe200000100c1 */
[----:B------:R-:W-:Y:S01]  /*13c0*/  IADD3 R2, PT, PT, R2, 0x20, RZ ;  /* 0x0000002002027810 */ /* 0x000fe20007ffe0ff */
[----:B---3--:R-:W-:-:S05]  /*13d0*/  FFMA.FTZ R197, R196, R199, R197 ;  /* 0x000000c7c4c57223 */ /* 0x008fca00000100c5 */
[----:B------:R0:W-:Y:S04]  /*13e0*/  STL [R1+0x44], R197 ;  /* 0x000044c501007387 */ /* 0x0001e80000100800 */
[----:B------:R0:W-:Y:S02]  /*13f0*/  STL [R1+0x28], R195 ;  /* 0x000028c301007387 */ /* 0x0001e40000100800 */
.L_x_12645:
[----:B------:R-:W-:Y:S05]  /*1400*/  BSYNC.RECONVERGENT B2 ;  /* 0x0000000000027941 */ /* 0x000fea0003800200 */
.L_x_12644:
[----:B------:R-:W-:Y:S04]  /*1410*/  BSSY.RECONVERGENT B2, `(.L_x_12646) ;  /* 0x0000061000027945 */ /* 0x000fe80003800200 */
[----:B------:R-:W-:Y:S05]  /*1420*/  @!P3 BRA `(.L_x_12647) ;  /* 0x00000004007cb947 */ /* 0x000fea0003800000 */
[----:B------:R-:W1:Y:S08]  /*1430*/  LDC.64 R14, c[0x0][0x3a8] ;  /* 0x0000ea00ff0e7b82 */ /* 0x000e700000000a00 */
[----:B0-----:R-:W0:Y:S01]  /*1440*/  LDC.64 R196, c[0x0][0x428] ;  /* 0x00010a00ffc47b82 */ /* 0x001e220000000a00 */
[----:B------:R-:W-:-:S07]  /*1450*/  ISETP.NE.U32.AND P0, PT, RZ, UR10, PT ;  /* 0x0000000aff007c0c */ /* 0x000fce000bf05070 */
[----:B------:R-:W2:Y:S01]  /*1460*/  LDC.64 R232, c[0x0][0x3b0] ;  /* 0x0000ec00ffe87b82 */ /* 0x000ea20000000a00 */
[----:B-1----:R-:W-:-:S05]  /*1470*/  IMAD.WIDE.U32 R14, R2, 0x20, R14 ;  /* 0x00000020020e7825 */ /* 0x002fca00078e000e */
[----:B------:R-:W3:Y:S01]  /*1480*/  LDG.E.128 R192, desc[UR6][R14.64] ;  /* 0x000000060ec07981 */ /* 0x000ee2000c1e1d00 */
[----:B0-----:R-:W-:-:S03]  /*1490*/  IMAD.WIDE.U32 R196, R228, 0x10, R196 ;  /* 0x00000010e4c47825 */ /* 0x001fc600078e00c4 */
[----:B------:R0:W4:Y:S04]  /*14a0*/  LDG.E.128 R200, desc[UR6][R14.64+0x10] ;  /* 0x000010060ec87981 */ /* 0x000128000c1e1d00 */
[----:B------:R-:W4:Y:S01]  /*14b0*/  LDG.E.128 R196, desc[UR6][R196.64] ;  /* 0x00000006c4c47981 */ /* 0x000f22000c1e1d00 */
[----:B------:R-:W-:-:S13]  /*14c0*/  ISETP.NE.AND.EX P0, PT, RZ, UR11, PT, P0 ;  /* 0x0000000bff007c0c */ /* 0x000fda000bf05300 */
[----:B0-----:R-:W0:Y:S02]  /*14d0*/  @P0 LDC.64 R14, c[0x0][0x438] ;  /* 0x00010e00ff0e0b82 */ /* 0x001e240000000a00 */
[----:B0-----:R-:W-:-:S05]  /*14e0*/  @P0 IMAD.WIDE.U32 R14, R2, 0x20, R14 ;  /* 0x00000020020e0825 */ /* 0x001fca00078e000e */
[----:B------:R-:W5:Y:S04]  /*14f0*/  @P0 LDG.E.128 R28, desc[UR6][R14.64] ;  /* 0x000000060e1c0981 */ /* 0x000f68000c1e1d00 */
[----:B------:R2:W5:Y:S02]  /*1500*/  @P0 LDG.E.128 R24, desc[UR6][R14.64+0x10] ;  /* 0x000010060e180981 */ /* 0x000564000c1e1d00 */
[----:B--2---:R-:W-:-:S06]  /*1510*/  IMAD.WIDE.U32 R14, R4, 0x8, R232 ;  /* 0x00000008040e7825 */ /* 0x004fcc00078e00e8 */
[----:B------:R-:W5:Y:S01]  /*1520*/  LDG.E.64 R14, desc[UR6][R14.64] ;  /* 0x000000060e0e7981 */ /* 0x000f62000c1e1b00 */
[----:B------:R-:W-:Y:S01]  /*1530*/  HADD2.F32 R11, -RZ, R40.H0_H0 ;  /* 0x20000028ff0b7230 */ /* 0x000fe20000004100 */
[----:B------:R-:W-:Y:S02]  /*1540*/  IADD3 R228, PT, PT, R228, 0x20, RZ ;  /* 0x00000020e4e47810 */ /* 0x000fe40007ffe0ff */
[----:B------:R-:W-:Y:S02]  /*1550*/  IADD3 R4, PT, PT, R4, 0x20, RZ ;  /* 0x0000002004047810 */ /* 0x000fe40007ffe0ff */
[----:B------:R-:W-:Y:S01]  /*1560*/  IADD3 R2, PT, PT, R2, 0x20, RZ ;  /* 0x0000002002027810 */ /* 0x000fe20007ffe0ff */
[C---:B---3--:R-:W-:Y:S01]  /*1570*/  FADD.FTZ R9, -R3.reuse, R192 ;  /* 0x000000c003097221 */ /* 0x048fe20000010100 */
[----:B------:R-:W-:-:S03]  /*1580*/  FADD.FTZ R22, -R3, R193 ;  /* 0x000000c103167221 */ /* 0x000fc60000010100 */
[----:B-----5:R-:W-:Y:S01]  /*1590*/  FMUL.FTZ R9, R5, R9 ;  /* 0x0000000905097220 */ /* 0x020fe20000410000 */
[----:B----4-:R-:W-:-:S05]  /*15a0*/  HADD2.F32 R192, -RZ, R196.H0_H0 ;  /* 0x200000c4ffc07230 */ /* 0x010fca0000004100 */
[-C--:B------:R-:W-:Y:S01]  /*15b0*/  FMUL.FTZ R205, R11, R192.reuse ;  /* 0x000000c00bcd7220 */ /* 0x080fe20000410000 */
[----:B------:R-:W-:Y:S01]  /*15c0*/  FADD.FTZ R64, R64, R192 ;  /* 0x000000c040407221 */ /* 0x000fe20000010000 */
[----:B------:R-:W-:Y:S01]  /*15d0*/  FFMA.FTZ R96, R9, R192, R96 ;  /* 0x000000c009607223 */ /* 0x000fe20000010060 */
[----:B------:R-:W-:Y:S01]  /*15e0*/  FMUL.FTZ R11, R5, R22 ;  /* 0x00000016050b7220 */ /* 0x000fe20000410000 */
[----:B------:R-:W-:Y:S02]  /*15f0*/  HADD2.F32 R192, -RZ, R196.H1_H1 ;  /* 0x300000c4ffc07230 */ /* 0x000fe40000004100 */
[----:B------:R-:W-:Y:S02]  /*1600*/  HADD2.F32 R22, -RZ, R40.H1_H1 ;  /* 0x30000028ff167230 */ /* 0x000fe40000004100 */
[----:B------:R-:W-:Y:S01]  /*1610*/  FADD.FTZ R194, -R3, R194 ;  /* 0x000000c203c27221 */ /* 0x000fe20000010100 */
[----:B------:R-:W-:Y:S02]  /*1620*/  HADD2.F32 R193, -RZ, R197.H0_H0 ;  /* 0x200000c5ffc17230 */ /* 0x000fe40000004100 */
[----:B------:R-:W-:Y:S01]  /*1630*/  FADD.FTZ R65, R65, R192 ;  /* 0x000000c041417221 */ /* 0x000fe20000010000 */
[-C--:B------:R-:W-:Y:S01]  /*1640*/  FFMA.FTZ R97, R11, R192.reuse, R97 ;  /* 0x000000c00b617223 */ /* 0x080fe20000010061 */
[----:B------:R-:W-:Y:S01]  /*1650*/  FMUL.FTZ R250, R22, R192 ;  /* 0x000000c016fa7220 */ /* 0x000fe20000410000 */
[----:B------:R-:W-:-:S02]  /*1660*/  HADD2.F32 R192, -RZ, R41.H0_H0 ;  /* 0x20000029ffc07230 */ /* 0x000fc40000004100 */
[----:B------:R-:W-:Y:S01]  /*1670*/  FMUL.FTZ R22, R5, R194 ;  /* 0x000000c205167220 */ /* 0x000fe20000410000 */
[C---:B------:R-:W-:Y:S01]  /*1680*/  FADD.FTZ R195, -R3.reuse, R195 ;  /* 0x000000c303c37221 */ /* 0x040fe20000010100 */
[----:B------:R-:W-:Y:S01]  /*1690*/  FADD.FTZ R66, R66, R193 ;  /* 0x000000c142427221 */ /* 0x000fe20000010000 */
[----:B------:R0:W-:Y:S01]  /*16a0*/  STL [R1], R205 ;  /* 0x000000cd01007387 */ /* 0x0001e20000100800 */
[-C--:B------:R-:W-:Y:S01]  /*16b0*/  FFMA.FTZ R98, R22, R193.reuse, R98 ;  /* 0x000000c116627223 */ /* 0x080fe20000010062 */
[----:B------:R-:W-:Y:S01]  /*16c0*/  FMUL.FTZ R247, R192, R193 ;  /* 0x000000c1c0f77220 */ /* 0x000fe20000410000 */
[----:B------:R-:W-:Y:S01]  /*16d0*/  MOV R196, R205 ;  /* 0x000000cd00c47202 */ /* 0x000fe20000000f00 */
[----:B------:R-:W-:Y:S02]  /*16e0*/  HADD2.F32 R194, -RZ, R197.H1_H1 ;  /* 0x300000c5ffc27230 */ /* 0x000fe40000004100 */
[----:B------:R-:W-:Y:S02]  /*16f0*/  HADD2.F32 R193, -RZ, R41.H1_H1 ;  /* 0x30000029ffc17230 */ /* 0x000fe40000004100 */
[----:B------:R-:W-:Y:S01]  /*1700*/  FADD.FTZ R192, -R3, R200 ;  /* 0x000000c803c07221 */ /* 0x000fe20000010100 */
[----:B0-----:R-:W-:Y:S01]  /*1710*/  FMUL.FTZ R205, R5, R195 ;  /* 0x000000c305cd7220 */ /* 0x001fe20000410000 */
[----:B------:R-:W-:Y:S01]  /*1720*/  FADD.FTZ R67, R67, R194 ;  /* 0x000000c243437221 */ /* 0x000fe20000010000 */
[----:B------:R-:W-:Y:S01]  /*1730*/  FMUL.FTZ R243, R193, R194 ;  /* 0x000000c2c1f37220 */ /* 0x000fe20000410000 */
[----:B------:R-:W-:-:S02]  /*1740*/  HADD2.F32 R193, -RZ, R42.H0_H0 ;  /* 0x2000002affc17230 */ /* 0x000fc40000004100 */
[----:B------:R-:W-:Y:S01]  /*1750*/  FFMA.FTZ R99, R205, R194, R99 ;  /* 0x000000c2cd637223 */ /* 0x000fe20000010063 */
[--C-:B------:R-:W-:Y:S02]  /*1760*/  HADD2.F32 R194, -RZ, R198.reuse.H0_H0 ;  /* 0x200000c6ffc27230 */ /* 0x100fe40000004100 */
[----:B------:R-:W-:Y:S01]  /*1770*/  FMUL.FTZ R208, R5, R192 ;  /* 0x000000c005d07220 */ /* 0x000fe20000410000 */
[----:B------:R-:W-:Y:S02]  /*1780*/  FADD.FTZ R192, -R3, R201 ;  /* 0x000000c903c07221 */ /* 0x000fe40000010100 */
[----:B------:R-:W-:Y:S01]  /*1790*/  FADD.FTZ R68, R68, R194 ;  /* 0x000000c244447221 */ /* 0x000fe20000010000 */
[-C--:B------:R-:W-:Y:S01]  /*17a0*/  FFMA.FTZ R100, R208, R194.reuse, R100 ;  /* 0x000000c2d0647223 */ /* 0x080fe20000010064 */
[----:B------:R-:W-:Y:S01]  /*17b0*/  FMUL.FTZ R240, R193, R194 ;  /* 0x000000c2c1f07220 */ /* 0x000fe20000410000 */
[----:B------:R-:W-:Y:S02]  /*17c0*/  HADD2.F32 R194, -RZ, R198.H1_H1 ;  /* 0x300000c6ffc27230 */ /* 0x000fe40000004100 */
[----:B------:R-:W-:Y:S01]  /*17d0*/  FMUL.FTZ R212, R5, R192 ;  /* 0x000000c005d47220 */ /* 0x000fe20000410000 */
[----:B------:R-:W-:-:S02]  /*17e0*/  HADD2.F32 R193, -RZ, R42.H1_H1 ;  /* 0x3000002affc17230 */ /* 0x000fc40000004100 */
[----:B------:R-:W-:-:S03]  /*17f0*/  FADD.FTZ R192, -R3, R202 ;  /* 0x000000ca03c07221 */ /* 0x000fc60000010100 */
[----:B------:R-:W-:Y:S01]  /*1800*/  FMUL.FTZ R233, R193, R194 ;  /* 0x000000c2c1e97220 */ /* 0x000fe20000410000 */
[----:B------:R-:W-:Y:S01]  /*1810*/  FMUL.FTZ R217, R5, R192 ;  /* 0x000000c005d97220 */ /* 0x000fe20000410000 */
[----:B------:R-:W-:Y:S02]  /*1820*/  HADD2.F32 R193, -RZ, R199.H0_H0 ;  /* 0x200000c7ffc17230 */ /* 0x000fe40000004100 */
[----:B------:R-:W-:Y:S02]  /*1830*/  HADD2.F32 R192, -RZ, R43.H0_H0 ;  /* 0x2000002bffc07230 */ /* 0x000fe40000004100 */
[----:B------:R-:W-:Y:S01]  /*1840*/  FADD.FTZ R69, R69, R194 ;  /* 0x000000c245457221 */ /* 0x000fe20000010000 */
[----:B------:R-:W-:Y:S02]  /*1850*/  FFMA.FTZ R101, R212, R194, R101 ;  /* 0x000000c2d4657223 */ /* 0x000fe40000010065 */
[-C--:B------:R-:W-:Y:S01]  /*1860*/  FMUL.FTZ R232, R192, R193.reuse ;  /* 0x000000c1c0e87220 */ /* 0x080fe20000410000 */
[----:B------:R-:W-:Y:S01]  /*1870*/  FADD.FTZ R192, -R3, R203 ;  /* 0x000000cb03c07221 */ /* 0x000fe20000010100 */
[----:B------:R-:W-:Y:S01]  /*1880*/  FADD.FTZ R70, R70, R193 ;  /* 0x000000c146467221 */ /* 0x000fe20000010000 */
[----:B------:R-:W-:Y:S01]  /*1890*/  FFMA.FTZ R102, R217, R193, R102 ;  /* 0x000000c1d9667223 */ /* 0x000fe20000010066 */
[----:B------:R-:W-:Y:S01]  /*18a0*/  FADD.FTZ R194, R227, R196 ;  /* 0x000000c4e3c27221 */ /* 0x000fe20000010000 */
[----:B------:R-:W-:Y:S01]  /*18b0*/  FFMA.FTZ R193, R9, R196, R226 ;  /* 0x000000c409c17223 */ /* 0x000fe200000100e2 */
[----:B------:R-:W-:Y:S01]  /*18c0*/  FMUL.FTZ R196, R5, R192 ;  /* 0x000000c005c47220 */ /* 0x000fe20000410000 */
[----:B------:R-:W-:-:S02]  /*18d0*/  HADD2.F32 R195, -RZ, R199.H1_H1 ;  /* 0x300000c7ffc37230 */ /* 0x000fc40000004100 */
[----:B------:R-:W-:Y:S02]  /*18e0*/  HADD2.F32 R192, -RZ, R43.H1_H1 ;  /* 0x3000002bffc07230 */ /* 0x000fe40000004100 */
[----:B------:R-:W-:Y:S01]  /*18f0*/  FADD.FTZ R194, R194, R250 ;  /* 0x000000fac2c27221 */ /* 0x000fe20000010000 */
[----:B------:R-:W-:Y:S02]  /*1900*/  FFMA.FTZ R193, R11, R250, R193 ;  /* 0x000000fa0bc17223 */ /* 0x000fe400000100c1 */
[----:B------:R-:W-:Y:S01]  /*1910*/  FMUL.FTZ R197, R192, R195 ;  /* 0x000000c3c0c57220 */ /* 0x000fe20000410000 */
[----:B------:R1:W-:Y:S01]  /*1920*/  STL [R1+0x14], R196 ;  /* 0x000014c401007387 */ /* 0x0003e20000100800 */
[----:B------:R-:W-:Y:S01]  /*1930*/  FADD.FTZ R194, R194, R247 ;  /* 0x000000f7c2c27221 */ /* 0x000fe20000010000 */
[----:B------:R-:W-:Y:S02]  /*1940*/  FFMA.FTZ R193, R22, R247, R193 ;  /* 0x000000f716c17223 */ /* 0x000fe400000100c1 */
        /* <DEDUP_REMOVED lines=12> */
[----:B-1----:R-:W-:-:S07]  /*1a10*/  FFMA.FTZ R226, R196, R197, R193 ;  /* 0x000000c5c4e27223 */ /* 0x002fce00000100c1 */
.L_x_12647:
[----:B------:R-:W-:Y:S05]  /*1a20*/  BSYNC.RECONVERGENT B2 ;  /* 0x0000000000027941 */ /* 0x000fea0003800200 */
.L_x_12646:
        /* <DEDUP_REMOVED lines=39> */
[----:B------:R-:W-:Y:S01]  /*1ca0*/  FADD.FTZ R195, -R3, R195 ;  /* 0x000000c303c37221 */ /* 0x000fe20000010100 */
[----:B------:R-:W-:Y:S01]  /*1cb0*/  FADD.FTZ R106, R106, R193 ;  /* 0x000000c16a6a7221 */ /* 0x000fe20000010000 */
[----:B------:R-:W-:Y:S02]  /*1cc0*/  HADD2.F32 R194, -RZ, R197.H1_H1 ;  /* 0x300000c5ffc27230 */ /* 0x000fe40000004100 */
[-C--:B------:R-:W-:Y:S01]  /*1cd0*/  FFMA.FTZ R74, R13, R193.reuse, R74 ;  /* 0x000000c10d4a7223 */ /* 0x080fe2000001004a */
[----:B------:R-:W-:Y:S01]  /*1ce0*/  FMUL.FTZ R246, R192, R193 ;  /* 0x000000c1c0f67220 */ /* 0x000fe20000410000 */
[----:B------:R-:W-:Y:S02]  /*1cf0*/  HADD2.F32 R193, -RZ, R49.H1_H1 ;  /* 0x30000031ffc17230 */ /* 0x000fe40000004100 */
[----:B------:R-:W-:Y:S01]  /*1d00*/  FMUL.FTZ R204, R5, R195 ;  /* 0x000000c305cc7220 */ /* 0x000fe20000410000 */
[----:B------:R-:W-:Y:S01]  /*1d10*/  FADD.FTZ R192, -R3, R200 ;  /* 0x000000c803c07221 */ /* 0x000fe20000010100 */
[----:B------:R-:W-:-:S02]  /*1d20*/  FADD.FTZ R107, R107, R194 ;  /* 0x000000c26b6b7221 */ /* 0x000fc40000010000 */
[-C--:B------:R-:W-:Y:S01]  /*1d30*/  FFMA.FTZ R75, R204, R194.reuse, R75 ;  /* 0x000000c2cc4b7223 */ /* 0x080fe2000001004b */
[----:B------:R-:W-:Y:S01]  /*1d40*/  FMUL.FTZ R242, R193, R194 ;  /* 0x000000c2c1f27220 */ /* 0x000fe20000410000 */
[----:B------:R-:W-:Y:S02]  /*1d50*/  HADD2.F32 R194, -RZ, R198.H0_H0 ;  /* 0x200000c6ffc27230 */ /* 0x000fe40000004100 */
[----:B------:R-:W-:Y:S01]  /*1d60*/  FMUL.FTZ R207, R5, R192 ;  /* 0x000000c005cf7220 */ /* 0x000fe20000410000 */
[----:B------:R-:W-:Y:S02]  /*1d70*/  HADD2.F32 R193, -RZ, R50.H0_H0 ;  /* 0x20000032ffc17230 */ /* 0x000fe40000004100 */
[----:B------:R-:W-:Y:S01]  /*1d80*/  FADD.FTZ R192, -R3, R201 ;  /* 0x000000c903c07221 */ /* 0x000fe20000010100 */
[----:B------:R-:W-:Y:S01]  /*1d90*/  FADD.FTZ R108, R108, R194 ;  /* 0x000000c26c6c7221 */ /* 0x000fe20000010000 */
[-C--:B------:R-:W-:Y:S01]  /*1da0*/  FFMA.FTZ R76, R207, R194.reuse, R76 ;  /* 0x000000c2cf4c7223 */ /* 0x080fe2000001004c */
[----:B------:R-:W-:Y:S01]  /*1db0*/  FMUL.FTZ R239, R193, R194 ;  /* 0x000000c2c1ef7220 */ /* 0x000fe20000410000 */
[----:B------:R-:W-:-:S02]  /*1dc0*/  HADD2.F32 R194, -RZ, R198.H1_H1 ;  /* 0x300000c6ffc27230 */ /* 0x000fc40000004100 */
[----:B------:R-:W-:Y:S01]  /*1dd0*/  FMUL.FTZ R213, R5, R192 ;  /* 0x000000c005d57220 */ /* 0x000fe20000410000 */
[----:B------:R-:W-:Y:S02]  /*1de0*/  HADD2.F32 R193, -RZ, R50.H1_H1 ;  /* 0x30000032ffc17230 */ /* 0x000fe40000004100 */
[----:B------:R-:W-:-:S03]  /*1df0*/  FADD.FTZ R192, -R3, R202 ;  /* 0x000000ca03c07221 */ /* 0x000fc60000010100 */
[----:B------:R-:W-:Y:S01]  /*1e00*/  FMUL.FTZ R231, R193, R194 ;  /* 0x000000c2c1e77220 */ /* 0x000fe20000410000 */
[----:B------:R-:W-:Y:S01]  /*1e10*/  FMUL.FTZ R218, R5, R192 ;  /* 0x000000c005da7220 */ /* 0x000fe20000410000 */
[----:B------:R-:W-:Y:S02]  /*1e20*/  HADD2.F32 R193, -RZ, R199.H0_H0 ;  /* 0x200000c7ffc17230 */ /* 0x000fe40000004100 */
[----:B------:R-:W-:-:S05]  /*1e30*/  HADD2.F32 R192, -RZ, R51.H0_H0 ;  /* 0x20000033ffc07230 */ /* 0x000fca0000004100 */
[-C--:B------:R-:W-:Y:S01]  /*1e40*/  FMUL.FTZ R230, R192, R193.reuse ;  /* 0x000000c1c0e67220 */ /* 0x080fe20000410000 */
[----:B------:R-:W-:Y:S01]  /*1e50*/  FADD.FTZ R192, -R3, R203 ;  /* 0x000000cb03c07221 */ /* 0x000fe20000010100 */
[----:B------:R-:W-:Y:S02]  /*1e60*/  HADD2.F32 R195, -RZ, R199.H1_H1 ;  /* 0x300000c7ffc37230 */ /* 0x000fe40000004100 */
[----:B------:R-:W-:Y:S01]  /*1e70*/  FADD.FTZ R109, R109, R194 ;  /* 0x000000c26d6d7221 */ /* 0x000fe20000010000 */
[----:B------:R-:W-:Y:S01]  /*1e80*/  FMUL.FTZ R196, R5, R192 ;  /* 0x000000c005c47220 */ /* 0x000fe20000410000 */
[----:B------:R-:W-:Y:S02]  /*1e90*/  HADD2.F32 R192, -RZ, R51.H1_H1 ;  /* 0x30000033ffc07230 */ /* 0x000fe40000004100 */
[----:B------:R-:W-:Y:S01]  /*1ea0*/  FFMA.FTZ R77, R213, R194, R77 ;  /* 0x000000c2d54d7223 */ /* 0x000fe2000001004d */
[----:B------:R-:W-:Y:S01]  /*1eb0*/  FADD.FTZ R110, R110, R193 ;  /* 0x000000c16e6e7221 */ /* 0x000fe20000010000 */
[----:B------:R-:W-:Y:S01]  /*1ec0*/  FFMA.FTZ R78, R218, R193, R78 ;  /* 0x000000c1da4e7223 */ /* 0x000fe2000001004e */
[----:B------:R-:W-:Y:S01]  /*1ed0*/  FADD.FTZ R194, R227, R252 ;  /* 0x000000fce3c27221 */ /* 0x000fe20000010000 */
[----:B------:R-:W-:Y:S01]  /*1ee0*/  FFMA.FTZ R193, R8, R252, R226 ;  /* 0x000000fc08c17223 */ /* 0x000fe200000100e2 */
[----:B------:R-:W-:-:S02]  /*1ef0*/  FMUL.FTZ R197, R192, R195 ;  /* 0x000000c3c0c57220 */ /* 0x000fc40000410000 */
[----:B------:R-:W-:Y:S01]  /*1f00*/  FADD.FTZ R194, R194, R249 ;  /* 0x000000f9c2c27221 */ /* 0x000fe20000010000 */
[----:B------:R-:W-:Y:S01]  /*1f10*/  FFMA.FTZ R193, R10, R249, R193 ;  /* 0x000000f90ac17223 */ /* 0x000fe200000100c1 */
[----:B------:R1:W-:Y:S02]  /*1f20*/  STL [R1+0x10], R196 ;  /* 0x000010c401007387 */ /* 0x0003e40000100800 */
[----:B------:R-:W-:Y:S01]  /*1f30*/  FADD.FTZ R194, R194, R246 ;  /* 0x000000f6c2c27221 */ /* 0x000fe20000010000 */
[----:B------:R-:W-:Y:S01]  /*1f40*/  FFMA.FTZ R193, R13, R246, R193 ;  /* 0x000000f60dc17223 */ /* 0x000fe200000100c1 */
[----:B------:R1:W-:Y:S02]  /*1f50*/  STL [R1+0x20], R197 ;  /* 0x000020c501007387 */ /* 0x0003e40000100800 */
        /* <DEDUP_REMOVED lines=12> */
.L_x_12649:
[----:B------:R-:W-:Y:S05]  /*2020*/  BSYNC.RECONVERGENT B2 ;  /* 0x0000000000027941 */ /* 0x000fea0003800200 */
.L_x_12648:
[----:B------:R-:W-:Y:S05]  /*2030*/  @!P5 BRA `(.L_x_12650) ;  /* 0x0000000800bcd947 */ /* 0x000fea0003800000 */
[----:B------:R-:W1:Y:S08]  /*2040*/  LDC.64 R20, c[0x0][0x3a8] ;  /* 0x0000ea00ff147b82 */ /* 0x000e700000000a00 */
[----:B------:R-:W2:Y:S01]  /*2050*/  LDC.64 R200, c[0x0][0x428] ;  /* 0x00010a00ffc87b82 */ /* 0x000ea20000000a00 */
[----:B------:R-:W-:-:S07]  /*2060*/  ISETP.NE.U32.AND P0, PT, RZ, UR10, PT ;  /* 0x0000000aff007c0c */ /* 0x000fce000bf05070 */
[----:B------:R-:W3:Y:S01]  /*2070*/  LDC.64 R214, c[0x0][0x3b0] ;  /* 0x0000ec00ffd67b82 */ /* 0x000ee20000000a00 */
[----:B-1----:R-:W-:-:S05]  /*2080*/  IMAD.WIDE.U32 R20, R2, 0x20, R20 ;  /* 0x0000002002147825 */ /* 0x002fca00078e0014 */
[----:B0-----:R-:W4:Y:S01]  /*2090*/  LDG.E.128 R192, desc[UR6][R20.64] ;  /* 0x0000000614c07981 */ /* 0x001f22000c1e1d00 */
[----:B--2---:R-:W-:-:S03]  /*20a0*/  IMAD.WIDE.U32 R200, R228, 0x10, R200 ;  /* 0x00000010e4c87825 */ /* 0x004fc600078e00c8 */
[----:B------:R0:W2:Y:S04]  /*20b0*/  LDG.E.128 R196, desc[UR6][R20.64+0x10] ;  /* 0x0000100614c47981 */ /* 0x0000a8000c1e1d00 */
[----:B------:R-:W2:Y:S01]  /*20c0*/  LDG.E.128 R200, desc[UR6][R200.64] ;  /* 0x00000006c8c87981 */ /* 0x000ea2000c1e1d00 */
[----:B------:R-:W-:-:S13]  /*20d0*/  ISETP.NE.AND.EX P0, PT, RZ, UR11, PT, P0 ;  /* 0x0000000bff007c0c */ /* 0x000fda000bf05300 */
[----:B0-----:R-:W0:Y:S01]  /*20e0*/  @P0 LDC.64 R20, c[0x0][0x438] ;  /* 0x00010e00ff140b82 */ /* 0x001e220000000a00 */
[----:B---3--:R-:W-:-:S04]  /*20f0*/  IMAD.WIDE.U32 R214, R4, 0x8, R214 ;  /* 0x0000000804d67825 */ /* 0x008fc800078e00d6 */
[----:B0-----:R-:W-:-:S05]  /*2100*/  @P0 IMAD.WIDE.U32 R20, R2, 0x20, R20 ;  /* 0x0000002002140825 */ /* 0x001fca00078e0014 */
[----:B------:R-:W5:Y:S04]  /*2110*/  @P0 LDG.E.128 R180, desc[UR6][R20.64] ;  /* 0x0000000614b40981 */ /* 0x000f68000c1e1d00 */
[----:B------:R-:W5:Y:S04]  /*2120*/  @P0 LDG.E.128 R184, desc[UR6][R20.64+0x10] ;  /* 0x0000100614b80981 */ /* 0x000f68000c1e1d00 */
[----:B------:R0:W5:Y:S01]  /*2130*/  LDG.E.64 R20, desc[UR6][R214.64] ;  /* 0x00000006d6147981 */ /* 0x000162000c1e1b00 */
[C---:B----4-:R-:W-:Y:S01]  /*2140*/  FADD.FTZ R192, -R3.reuse, R192 ;  /* 0x000000c003c07221 */ /* 0x050fe20000010100 */
[C---:B------:R-:W-:Y:S01]  /*2150*/  FADD.FTZ R193, -R3.reuse, R193 ;  /* 0x000000c103c17221 */ /* 0x040fe20000010100 */
[----:B--2---:R-:W-:-:S02]  /*2160*/  FADD.FTZ R4, -R3, R196 ;  /* 0x000000c403047221 */ /* 0x004fc40000010100 */
[C---:B-----5:R-:W-:Y:S01]  /*2170*/  FMUL.FTZ R210, R5.reuse, R192 ;  /* 0x000000c005d27220 */ /* 0x060fe20000410000 */
[----:B------:R-:W-:Y:S02]  /*2180*/  HADD2.F32 R196, -RZ, R56.H0_H0 ;  /* 0x20000038ffc47230 */ /* 0x000fe40000004100 */
[----:B------:R-:W-:Y:S02]  /*2190*/  HADD2.F32 R192, -RZ, R200.H0_H0 ;  /* 0x200000c8ffc07230 */ /* 0x000fe40000004100 */
[----:B0-----:R-:W-:Y:S01]  /*21a0*/  FMUL.FTZ R214, R5, R193 ;  /* 0x000000c105d67220 */ /* 0x001fe20000410000 */
[----:B------:R-:W-:Y:S02]  /*21b0*/  HADD2.F32 R193, -RZ, R56.H1_H1 ;  /* 0x30000038ffc17230 */ /* 0x000fe40000004100 */
[----:B------:R-:W-:Y:S01]  /*21c0*/  FADD.FTZ R112, R112, R192 ;  /* 0x000000c070707221 */ /* 0x000fe20000010000 */
[-C--:B------:R-:W-:Y:S01]  /*21d0*/  FFMA.FTZ R80, R210, R192.reuse, R80 ;  /* 0x000000c0d2507223 */ /* 0x080fe20000010050 */
[----:B------:R-:W-:Y:S01]  /*21e0*/  FMUL.FTZ R238, R196, R192 ;  /* 0x000000c0c4ee7220 */ /* 0x000fe20000410000 */
[----:B------:R-:W-:-:S02]  /*21f0*/  HADD2.F32 R192, -RZ, R200.H1_H1 ;  /* 0x300000c8ffc07230 */ /* 0x000fc40000004100 */
[----:B------:R-:W-:-:S03]  /*2200*/  FADD.FTZ R194, -R3, R194 ;  /* 0x000000c203c27221 */ /* 0x000fc60000010100 */
[----:B------:R-:W-:Y:S01]  /*2210*/  FADD.FTZ R113, R113, R192 ;  /* 0x000000c071717221 */ /* 0x000fe20000010000 */
        /* <DEDUP_REMOVED lines=10> */
[C---:B------:R-:W-:Y:S01]  /*22c0*/  FMUL.FTZ R219, R5.reuse, R195 ;  /* 0x000000c305db7220 */ /* 0x040fe20000410000 */
[----:B------:R-:W-:Y:S02]  /*22d0*/  HADD2.F32 R193, -RZ, R57.H1_H1 ;  /* 0x30000039ffc17230 */ /* 0x000fe40000004100 */
[----:B------:R-:W-:Y:S01]  /*22e0*/  FMUL.FTZ R220, R5, R4 ;  /* 0x0000000405dc7220 */ /* 0x000fe20000410000 */
[----:B------:R-:W-:Y:S02]  /*22f0*/  HADD2.F32 R4, -RZ, R202.H0_H0 ;  /* 0x200000caff047230 */ /* 0x000fe40000004100 */
[----:B------:R-:W-:Y:S01]  /*2300*/  FADD.FTZ R115, R115, R192 ;  /* 0x000000c073737221 */ /* 0x000fe20000010000 */
[-C--:B------:R-:W-:Y:S01]  /*2310*/  FFMA.FTZ R83, R219, R192.reuse, R83 ;  /* 0x000000c0db537223 */ /* 0x080fe20000010053 */
[----:B------:R-:W-:Y:S01]  /*2320*/  FMUL.FTZ R229, R193, R192 ;  /* 0x000000c0c1e57220 */ /* 0x000fe20000410000 */
[----:B------:R-:W-:Y:S02]  /*2330*/  HADD2.F32 R192, -RZ, R58.H0_H0 ;  /* 0x2000003affc07230 */ /* 0x000fe40000004100 */
[----:B------:R-:W-:Y:S01]  /*2340*/  FADD.FTZ R2, -R3, R197 ;  /* 0x000000c503027221 */ /* 0x000fe20000010100 */
[----:B------:R-:W-:Y:S01]  /*2350*/  FADD.FTZ R116, R116, R4 ;  /* 0x0000000474747221 */ /* 0x000fe20000010000 */
[-C--:B------:R-:W-:Y:S01]  /*2360*/  FFMA.FTZ R84, R220, R4.reuse, R84 ;  /* 0x00000004dc547223 */ /* 0x080fe20000010054 */
[----:B------:R-:W-:Y:S01]  /*2370*/  FMUL.FTZ R221, R192, R4 ;  /* 0x00000004c0dd7220 */ /* 0x000fe20000410000 */
[----:B------:R-:W-:Y:S01]  /*2380*/  FMUL.FTZ R222, R5, R2 ;  /* 0x0000000205de7220 */ /* 0x000fe20000410000 */
[----:B------:R-:W-:-:S02]  /*2390*/  HADD2.F32 R4, -RZ, R202.H1_H1 ;  /* 0x300000caff047230 */ /* 0x000fc40000004100 */
[----:B------:R-:W-:Y:S02]  /*23a0*/  HADD2.F32 R2, -RZ, R58.H1_H1 ;  /* 0x3000003aff027230 */ /* 0x000fe40000004100 */
[----:B------:R-:W-:Y:S01]  /*23b0*/  FFMA.FTZ R192, R210, R238, R226 ;  /* 0x000000eed2c07223 */ /* 0x000fe200000100e2 */
[----:B------:R-:W-:Y:S01]  /*23c0*/  FADD.FTZ R117, R117, R4 ;  /* 0x0000000475757221 */ /* 0x000fe20000010000 */
[-C--:B------:R-:W-:Y:S01]  /*23d0*/  FFMA.FTZ R85, R222, R4.reuse, R85 ;  /* 0x00000004de557223 */ /* 0x080fe20000010055 */
[----:B------:R-:W-:Y:S01]  /*23e0*/  FMUL.FTZ R223, R2, R4 ;  /* 0x0000000402df7220 */ /* 0x000fe20000410000 */
[----:B------:R-:W-:Y:S01]  /*23f0*/  FADD.FTZ R4, R227, R238 ;  /* 0x000000eee3047221 */ /* 0x000fe20000010000 */
[----:B------:R-:W-:-:S03]  /*2400*/  FFMA.FTZ R192, R214, R237, R192 ;  /* 0x000000edd6c07223 */ /* 0x000fc600000100c0 */
[----:B------:R-:W-:Y:S01]  /*2410*/  FADD.FTZ R4, R4, R237 ;  /* 0x000000ed04047221 */ /* 0x000fe20000010000 */
[----:B------:R-:W-:Y:S01]  /*2420*/  FADD.FTZ R198, -R3, R198 ;  /* 0x000000c603c67221 */ /* 0x000fe20000010100 */
[----:B------:R-:W-:Y:S02]  /*2430*/  FFMA.FTZ R192, R215, R236, R192 ;  /* 0x000000ecd7c07223 */ /* 0x000fe400000100c0 */
[----:B------:R-:W-:Y:S01]  /*2440*/  FADD.FTZ R4, R4, R236 ;  /* 0x000000ec04047221 */ /* 0x000fe20000010000 */
[----:B------:R-:W-:Y:S01]  /*2450*/  FADD.FTZ R3, -R3, R199 ;  /* 0x000000c703037221 */ /* 0x000fe20000010100 */
[----:B------:R-:W-:Y:S02]  /*2460*/  HADD2.F32 R2, -RZ, R203.H0_H0 ;  /* 0x200000cbff027230 */ /* 0x000fe40000004100 */
[----:B------:R-:W-:Y:S01]  /*2470*/  FMUL.FTZ R224, R5, R198 ;  /* 0x000000c605e07220 */ /* 0x000fe20000410000 */
[----:B------:R-:W-:Y:S02]  /*2480*/  HADD2.F32 R193, -RZ, R59.H0_H0 ;  /* 0x2000003bffc17230 */ /* 0x000fe40000004100 */
[----:B------:R-:W-:Y:S01]  /*2490*/  FADD.FTZ R4, R4, R229 ;  /* 0x000000e504047221 */ /* 0x000fe20000010000 */
[----:B------:R-:W-:Y:S01]  /*24a0*/  FFMA.FTZ R192, R219, R229, R192 ;  /* 0x000000e5dbc07223 */ /* 0x000fe200000100c0 */
[----:B------:R-:W-:Y:S01]  /*24b0*/  FMUL.FTZ R228, R5, R3 ;  /* 0x0000000305e47220 */ /* 0x000fe20000410000 */
[----:B------:R-:W-:Y:S01]  /*24c0*/  FADD.FTZ R118, R118, R2 ;  /* 0x0000000276767221 */ /* 0x000fe20000010000 */
[----:B------:R-:W-:Y:S01]  /*24d0*/  FADD.FTZ R3, R4, R221 ;  /* 0x000000dd04037221 */ /* 0x000fe20000010000 */
[-C--:B------:R-:W-:Y:S01]  /*24e0*/  FFMA.FTZ R86, R224, R2.reuse, R86 ;  /* 0x00000002e0567223 */ /* 0x080fe20000010056 */
[----:B------:R-:W-:Y:S01]  /*24f0*/  FMUL.FTZ R225, R193, R2 ;  /* 0x00000002c1e17220 */ /* 0x000fe20000410000 */
[----:B------:R-:W-:Y:S01]  /*2500*/  FFMA.FTZ R4, R220, R221, R192 ;  /* 0x000000dddc047223 */ /* 0x000fe200000100c0 */
[----:B------:R-:W-:-:S02]  /*2510*/  HADD2.F32 R2, -RZ, R203.H1_H1 ;  /* 0x300000cbff027230 */ /* 0x000fc40000004100 */
[----:B------:R-:W-:Y:S01]  /*2520*/  HADD2.F32 R192, -RZ, R59.H1_H1 ;  /* 0x3000003bffc07230 */ /* 0x000fe20000004100 */
[----:B------:R1:W-:Y:S04]  /*2530*/  STL [R1+0x34], R228 ;  /* 0x000034e401007387 */ /* 0x0003e80000100800 */
[----:B------:R-:W-:-:S05]  /*2540*/  FMUL.FTZ R197, R192, R2 ;  /* 0x00000002c0c57220 */ /* 0x000fca0000410000 */
[----:B------:R1:W-:Y:S01]  /*2550*/  STL [R1+0x30], R197 ;  /* 0x000030c501007387 */ /* 0x0003e20000100800 */
        /* <DEDUP_REMOVED lines=8> */
[----:B-1----:R-:W-:Y:S06]  /*25e0*/  BRA `(.L_x_12650) ;  /* 0x0000000400507947 */ /* 0x002fec0003800000 */
.L_x_12643:
        /* <DEDUP_REMOVED lines=40> */
[----:B--2---:R-:W-:Y:S05]  /*2870*/  @!P5 BRA `(.L_x_12650) ;  /* 0x0000000000acd947 */ /* 0x004fea0003800000 */
[----:B------:R-:W0:Y:S02]  /*2880*/  LDC.64 R2, c[0x0][0x3b0] ;  /* 0x0000ec00ff027b82 */ /* 0x000e240000000a00 */
[----:B0-----:R-:W-:-:S05]  /*2890*/  IMAD.WIDE.U32 R2, R192, 0x8, R2 ;  /* 0x00000008c0027825 */ /* 0x001fca00078e0002 */
[----:B------:R2:W5:Y:S01]  /*28a0*/  LDG.E.64 R20, desc[UR6][R2.64] ;  /* 0x0000000602147981 */ /* 0x000562000c1e1b00 */
[----:B------:R-:W-:Y:S05]  /*28b0*/  BRA `(.L_x_12650) ;  /* 0x00000000009c7947 */ /* 0x000fea0003800000 */
.L_x_12651:
        /* <DEDUP_REMOVED lines=39> */
.L_x_12650:
[----:B------:R-:W-:Y:S05]  /*2b30*/  BSYNC.RECONVERGENT B1 ;  /* 0x0000000000017941 */ /* 0x000fea0003800200 */
.L_x_12642:
        /* <DEDUP_REMOVED lines=20> */
.L_x_13175:
        /* <DEDUP_REMOVED lines=9> */
[----:B0-----:R-:W-:-:S04]  /*2d10*/  FMUL.FTZ R193, R2, UR9 ;  /* 0x0000000902c17c20 */ /* 0x001fc80008410000 */
        /* <DEDUP_REMOVED lines=14> */
.L_x_12656:
[----:B------:R-:W-:Y:S05]  /*2e00*/  BSYNC.RECONVERGENT B1 ;  /* 0x0000000000017941 */ /* 0x000fea0003800200 */
.L_x_12655:
        /* <DEDUP_REMOVED lines=24> */
.L_x_12663:
[----:B------:R-:W-:Y:S05]  /*2f90*/  BSYNC.RECONVERGENT B4 ;  /* 0x0000000000047941 */ /* 0x000fea0003800200 */
.L_x_12662:
[----:B------:R-:W-:Y:S01]  /*2fa0*/  BSSY.RECONVERGENT B4, `(.L_x_12664) ;  /* 0x000000d000047945 */ /* 0x000fe20003800200 */
[----:B------:R-:W-:Y:S01]  /*2fb0*/  FADD.FTZ R120, R120, R2 ;  /* 0x0000000278787221 */ /* 0x000fe20000010000 */
[----:B------:R-:W-:Y:S02]  /*2fc0*/  MOV R2, RZ ;  /* 0x000000ff00027202 */ /* 0x000fe40000000f00 */
        /* <DEDUP_REMOVED lines=10> */
.L_x_12665:
[----:B------:R-:W-:Y:S05]  /*3070*/  BSYNC.RECONVERGENT B4 ;  /* 0x0000000000047941 */ /* 0x000fea0003800200 */
.L_x_12664:
[----:B------:R-:W-:-:S04]  /*3080*/  F2FP.F16.F32.PACK_AB R2, RZ, R2 ;  /* 0x00000002ff02723e */ /* 0x000fc800000000ff */
[----:B------:R-:W-:-:S07]  /*3090*/  PRMT R164, R2, 0x7610, R164 ;  /* 0x0000761002a47816 */ /* 0x000fce00000000a4 */
.L_x_12661:
[----:B------:R-:W-:Y:S05]  /*30a0*/  BSYNC.RECONVERGENT B3 ;  /* 0x0000000000037941 */ /* 0x000fea0003800200 */
.L_x_12660:
        /* <DEDUP_REMOVED lines=15> */
.L_x_12669:
[----:B------:R-:W-:Y:S05]  /*31a0*/  BSYNC.RECONVERGENT B4 ;  /* 0x0000000000047941 */ /* 0x000fea0003800200 */
.L_x_12668:
        /* <DEDUP_REMOVED lines=13> */
.L_x_12671:
[----:B------:R-:W-:Y:S05]  /*3280*/  BSYNC.RECONVERGENT B4 ;  /* 0x0000000000047941 */ /* 0x000fea0003800200 */
.L_x_12670:
[----:B------:R-:W-:-:S04]  /*3290*/  F2FP.F16.F32.PACK_AB R2, RZ, R2 ;  /* 0x00000002ff02723e */ /* 0x000fc800000000ff */
[----:B------:R-:W-:-:S07]  /*32a0*/  PRMT R164, R164, 0x5410, R2 ;  /* 0x00005410a4a47816 */ /* 0x000fce0000000002 */
.L_x_12667:
[----:B------:R-:W-:Y:S05]  /*32b0*/  BSYNC.RECONVERGENT B3 ;  /* 0x0000000000037941 */ /* 0x000fea0003800200 */
.L_x_12666:
        /* <DEDUP_REMOVED lines=15> */
.L_x_12675:
[----:B------:R-:W-:Y:S05]  /*33b0*/  BSYNC.RECONVERGENT B4 ;  /* 0x0000000000047941 */ /* 0x000fea0003800200 */
.L_x_12674:
        /* <DEDUP_REMOVED lines=13> */
.L_x_12677:
[----:B------:R-:W-:Y:S05]  /*3490*/  BSYNC.RECONVERGENT B4 ;  /* 0x0000000000047941 */ /* 0x000fea0003800200 */
.L_x_12676:
[----:B------:R-:W-:-:S04]  /*34a0*/  F2FP.F16.F32.PACK_AB R2, RZ, R2 ;  /* 0x00000002ff02723e */ /* 0x000fc800000000ff */
[----:B------:R-:W-:-:S07]  /*34b0*/  PRMT R165, R2, 0x7610, R165 ;  /* 0x0000761002a57816 */ /* 0x000fce00000000a5 */
.L_x_12673:
[----:B------:R-:W-:Y:S05]  /*34c0*/  BSYNC.RECONVERGENT B3 ;  /* 0x0000000000037941 */ /* 0x000fea0003800200 */
.L_x_12672:
        /* <DEDUP_REMOVED lines=15> */
.L_x_12681:
[----:B------:R-:W-:Y:S05]  /*35c0*/  BSYNC.RECONVERGENT B4 ;  /* 0x0000000000047941 */ /* 0x000fea0003800200 */
.L_x_12680:
        /* <DEDUP_REMOVED lines=13> */
.L_x_12683:
[----:B------:R-:W-:Y:S05]  /*36a0*/  BSYNC.RECONVERGENT B4 ;  /* 0x0000000000047941 */ /* 0x000fea0003800200 */
.L_x_12682:
[----:B------:R-:W-:-:S04]  /*36b0*/  F2FP.F16.F32.PACK_AB R2, RZ, R2 ;  /* 0x00000002ff02723e */ /* 0x000fc800000000ff */
[----:B------:R-:W-:-:S07]  /*36c0*/  PRMT R165, R165, 0x5410, R2 ;  /* 0x00005410a5a57816 */ /* 0x000fce0000000002 */
.L_x_12679:
[----:B------:R-:W-:Y:S05]  /*36d0*/  BSYNC.RECONVERGENT B3 ;  /* 0x0000000000037941 */ /* 0x000fea0003800200 */
.L_x_12678:
        /* <DEDUP_REMOVED lines=15> */
.L_x_12687:
[----:B------:R-:W-:Y:S05]  /*37d0*/  BSYNC.RECONVERGENT B4 ;  /* 0x0000000000047941 */ /* 0x000fea0003800200 */
.L_x_12686:
        /* <DEDUP_REMOVED lines=13> */
.L_x_12689:
[----:B------:R-:W-:Y:S05]  /*38b0*/  BSYNC.RECONVERGENT B4 ;  /* 0x0000000000047941 */ /* 0x000fea0003800200 */
.L_x_12688:
[----:B------:R-:W-:-:S04]  /*38c0*/  F2FP.F16.F32.PACK_AB R2, RZ, R2 ;  /* 0x00000002ff02723e */ /* 0x000fc800000000ff */
[----:B------:R-:W-:-:S07]  /*38d0*/  PRMT R166, R2, 0x7610, R166 ;  /* 0x0000761002a67816 */ /* 0x000fce00000000a6 */
.L_x_12685:
[----:B------:R-:W-:Y:S05]  /*38e0*/  BSYNC.RECONVERGENT B3 ;  /* 0x0000000000037941 */ /* 0x000fea0003800200 */
.L_x_12684:
        /* <DEDUP_REMOVED lines=15> */
.L_x_12693:
[----:B------:R-:W-:Y:S05]  /*39e0*/  BSYNC.RECONVERGENT B4 ;  /* 0x0000000000047941 */ /* 0x000fea0003800200 */
.L_x_12692:
        /* <DEDUP_REMOVED lines=13> */
.L_x_12695:
[----:B------:R-:W-:Y:S05]  /*3ac0*/  BSYNC.RECONVERGENT B4 ;  /* 0x0000000000047941 */ /* 0x000fea0003800200 */
.L_x_12694:
[----:B------:R-:W-:-:S04]  /*3ad0*/  F2FP.F16.F32.PACK_AB R2, RZ, R2 ;  /* 0x00000002ff02723e */ /* 0x000fc800000000ff */
[----:B------:R-:W-:-:S07]  /*3ae0*/  PRMT R166, R166, 0x5410, R2 ;  /* 0x00005410a6a67816 */ /* 0x000fce0000000002 */
.L_x_12691:
[----:B------:R-:W-:Y:S05]  /*3af0*/  BSYNC.RECONVERGENT B3 ;  /* 0x0000000000037941 */ /* 0x000fea0003800200 */
.L_x_12690:
        /* <DEDUP_REMOVED lines=15> */
.L_x_12699:
[----:B------:R-:W-:Y:S05]  /*3bf0*/  BSYNC.RECONVERGENT B4 ;  /* 0x0000000000047941 */ /* 0x000fea0003800200 */
.L_x_12698:
        /* <DEDUP_REMOVED lines=13> */
.L_x_12701:
[----:B------:R-:W-:Y:S05]  /*3cd0*/  BSYNC.RECONVERGENT B4 ;  /* 0x0000000000047941 */ /* 0x000fea0003800200 */
.L_x_12700:
[----:B------:R-:W-:-:S04]  /*3ce0*/  F2FP.F16.F32.PACK_AB R2, RZ, R2 ;  /* 0x00000002ff02723e */ /* 0x000fc800000000ff */
[----:B------:R-:W-:-:S07]  /*3cf0*/  PRMT R167, R2, 0x7610, R167 ;  /* 0x0000761002a77816 */ /* 0x000fce00000000a7 */
.L_x_12697:
[----:B------:R-:W-:Y:S05]  /*3d00*/  BSYNC.RECONVERGENT B3 ;  /* 0x0000000000037941 */ /* 0x000fea0003800200 */
.L_x_12696:
        /* <DEDUP_REMOVED lines=17> */
.L_x_12704:
[----:B------:R-:W-:Y:S05]  /*3e20*/  BSYNC.RECONVERGENT B3 ;  /* 0x0000000000037941 */ /* 0x000fea0003800200 */
.L_x_12703:
        /* <DEDUP_REMOVED lines=13> */
.L_x_12706:
[----:B------:R-:W-:Y:S05]  /*3f00*/  BSYNC.RECONVERGENT B3 ;  /* 0x0000000000037941 */ /* 0x000fea0003800200 */
.L_x_12705:
[----:B------:R-:W-:-:S04]  /*3f10*/  F2FP.F16.F32.PACK_AB R2, RZ, R2 ;  /* 0x00000002ff02723e */ /* 0x000fc800000000ff */
[----:B------:R-:W-:Y:S01]  /*3f20*/  PRMT R167, R167, 0x5410, R2 ;  /* 0x00005410a7a77816 */ /* 0x000fe20000000002 */
[----:B------:R-:W-:Y:S06]  /*3f30*/  BRA `(.L_x_12702) ;  /* 0x0000002400f87947 */ /* 0x000fec0003800000 */
.L_x_12659:
        /* <DEDUP_REMOVED lines=15> */
.L_x_12710:
[----:B------:R-:W-:Y:S05]  /*4030*/  BSYNC.RECONVERGENT B4 ;  /* 0x0000000000047941 */ /* 0x000fea0003800200 */
.L_x_12709:
        /* <DEDUP_REMOVED lines=13> */
.L_x_12712:
[----:B------:R-:W-:Y:S05]  /*4110*/  BSYNC.RECONVERGENT B4 ;  /* 0x0000000000047941 */ /* 0x000fea0003800200 */
.L_x_12711:
[----:B------:R-:W-:Y:S02]  /*4120*/  F2FP.F16.F32.PACK_AB R3, RZ, R3 ;  /* 0x00000003ff03723e */ /* 0x000fe400000000ff */
[----:B------:R-:W-:Y:S02]  /*4130*/  MOV R120, R2 ;  /* 0x0000000200787202 */ /* 0x000fe40000000f00 */
[----:B------:R-:W-:-:S07]  /*4140*/  PRMT R164, R3, 0x7610, R164 ;  /* 0x0000761003a47816 */ /* 0x000fce00000000a4 */
.L_x_12708:
[----:B------:R-:W-:Y:S05]  /*4150*/  BSYNC.RECONVERGENT B3 ;  /* 0x0000000000037941 */ /* 0x000fea0003800200 */
.L_x_12707:
        /* <DEDUP_REMOVED lines=15> */
.L_x_12716:
[----:B------:R-:W-:Y:S05]  /*4250*/  BSYNC.RECONVERGENT B4 ;  /* 0x0000000000047941 */ /* 0x000fea0003800200 */
.L_x_12715:
        /* <DEDUP_REMOVED lines=13> */
.L_x_12718:
[----:B------:R-:W-:Y:S05]  /*4330*/  BSYNC.RECONVERGENT B4 ;  /* 0x0000000000047941 */ /* 0x000fea0003800200 */
.L_x_12717:
[----:B------:R-:W-:Y:S02]  /*4340*/  F2FP.F16.F32.PACK_AB R3, RZ, R3 ;  /* 0x00000003ff03723e */ /* 0x000fe400000000ff */
[----:B------:R-:W-:Y:S02]  /*4350*/  MOV R121, R2 ;  /* 0x0000000200797202 */ /* 0x000fe40000000f00 */
[----:B------:R-:W-:-:S07]  /*4360*/  PRMT R164, R164, 0x5410, R3 ;  /* 0x00005410a4a47816 */ /* 0x000fce0000000003 */
.L_x_12714:
[----:B------:R-:W-:Y:S05]  /*4370*/  BSYNC.RECONVERGENT B3 ;  /* 0x0000000000037941 */ /* 0x000fea0003800200 */
.L_x_12713:
        /* <DEDUP_REMOVED lines=15> */
.L_x_12722:
[----:B------:R-:W-:Y:S05]  /*4470*/  BSYNC.RECONVERGENT B4 ;  /* 0x0000000000047941 */ /* 0x000fea0003800200 */
.L_x_12721:
        /* <DEDUP_REMOVED lines=13> */
.L_x_12724:
[----:B------:R-:W-:Y:S05]  /*4550*/  BSYNC.RECONVERGENT B4 ;  /* 0x0000000000047941 */ /* 0x000fea0003800200 */
.L_x_12723:
[----:B------:R-:W-:Y:S02]  /*4560*/  F2FP.F16.F32.PACK_AB R3, RZ, R3 ;  /* 0x00000003ff03723e */ /* 0x000fe400000000ff */
[----:B------:R-:W-:Y:S02]  /*4570*/  MOV R122, R2 ;  /* 0x00000002007a7202 */ /* 0x000fe40000000f00 */
[----:B------:R-:W-:-:S07]  /*4580*/  PRMT R165, R3, 0x7610, R165 ;  /* 0x0000761003a57816 */ /* 0x000fce00000000a5 */
.L_x_12720:
[----:B------:R-:W-:Y:S05]  /*4590*/  BSYNC.RECONVERGENT B3 ;  /* 0x0000000000037941 */ /* 0x000fea0003800200 */
.L_x_12719:
        /* <DEDUP_REMOVED lines=15> */
.L_x_12728:
[----:B------:R-:W-:Y:S05]  /*4690*/  BSYNC.RECONVERGENT B4 ;  /* 0x0000000000047941 */ /* 0x000fea0003800200 */
.L_x_12727:
        /* <DEDUP_REMOVED lines=13> */
.L_x_12730:
[----:B------:R-:W-:Y:S05]  /*4770*/  BSYNC.RECONVERGENT B4 ;  /* 0x0000000000047941 */ /* 0x000fea0003800200 */
.L_x_12729:
[----:B------:R-:W-:Y:S02]  /*4780*/  F2FP.F16.F32.PACK_AB R3, RZ, R3 ;  /* 0x00000003ff03723e */ /* 0x000fe400000000ff */
[----:B------:R-:W-:Y:S02]  /*4790*/  MOV R123, R2 ;  /* 0x00000002007b7202 */ /* 0x000fe40000000f00 */
[----:B------:R-:W-:-:S07]  /*47a0*/  PRMT R165, R165, 0x5410, R3 ;  /* 0x00005410a5a57816 */ /* 0x000fce0000000003 */
.L_x_12726:
[----:B------:R-:W-:Y:S05]  /*47b0*/  BSYNC.RECONVERGENT B3 ;  /* 0x0000000000037941 */ /* 0x000fea0003800200 */
.L_x_12725:
        /* <DEDUP_REMOVED lines=15> */
.L_x_12734:
[----:B------:R-:W-:Y:S05]  /*48b0*/  BSYNC.RECONVERGENT B4 ;  /* 0x0000000000047941 */ /* 0x000fea0003800200 */
.L_x_12733:
        /* <DEDUP_REMOVED lines=13> */
.L_x_12736:
[----:B------:R-:W-:Y:S05]  /*4990*/  BSYNC.RECONVERGENT B4 ;  /* 0x0000000000047941 */ /* 0x000fea0003800200 */
.L_x_12735:
[----:B------:R-:W-:Y:S02]  /*49a0*/  F2FP.F16.F32.PACK_AB R3, RZ, R3 ;  /* 0x00000003ff03723e */ /* 0x000fe400000000ff */
[----:B------:R-:W-:Y:S02]  /*49b0*/  MOV R124, R2 ;  /* 0x00000002007c7202 */ /* 0x000fe40000000f00 */
[----:B------:R-:W-:-:S07]  /*49c0*/  PRMT R166, R3, 0x7610, R166 ;  /* 0x0000761003a67816 */ /* 0x000fce00000000a6 */
.L_x_12732:
[----:B------:R-:W-:Y:S05]  /*49d0*/  BSYNC.RECONVERGENT B3 ;  /* 0x0000000000037941 */ /* 0x000fea0003800200 */
.L_x_12731:
        /* <DEDUP_REMOVED lines=15> */
.L_x_12740:
[----:B------:R-:W-:Y:S05]  /*4ad0*/  BSYNC.RECONVERGENT B4 ;  /* 0x0000000000047941 */ /* 0x000fea0003800200 */
.L_x_12739:
        /* <DEDUP_REMOVED lines=13> */
.L_x_12742:
[----:B------:R-:W-:Y:S05]  /*4bb0*/  BSYNC.RECONVERGENT B4 ;  /* 0x0000000000047941 */ /* 0x000fea0003800200 */
.L_x_12741:
[----:B------:R-:W-:Y:S02]  /*4bc0*/  F2FP.F16.F32.PACK_AB R3, RZ, R3 ;  /* 0x00000003ff03723e */ /* 0x000fe400000000ff */
[----:B------:R-:W-:Y:S02]  /*4bd0*/  MOV R125, R2 ;  /* 0x00000002007d7202 */ /* 0x000fe40000000f00 */
[----:B------:R-:W-:-:S07]  /*4be0*/  PRMT R166, R166, 0x5410, R3 ;  /* 0x00005410a6a67816 */ /* 0x000fce0000000003 */
.L_x_12738:
[----:B------:R-:W-:Y:S05]  /*4bf0*/  BSYNC.RECONVERGENT B3 ;  /* 0x0000000000037941 */ /* 0x000fea0003800200 */
.L_x_12737:
        /* <DEDUP_REMOVED lines=15> */
.L_x_12746:
[----:B------:R-:W-:Y:S05]  /*4cf0*/  BSYNC.RECONVERGENT B4 ;  /* 0x0000000000047941 */ /* 0x000fea0003800200 */
.L_x_12745:
        /* <DEDUP_REMOVED lines=13> */
.L_x_12748:
[----:B------:R-:W-:Y:S05]  /*4dd0*/  BSYNC.RECONVERGENT B4 ;  /* 0x0000000000047941 */ /* 0x000fea0003800200 */
.L_x_12747:
[----:B------:R-:W-:Y:S02]  /*4de0*/  F2FP.F16.F32.PACK_AB R3, RZ, R3 ;  /* 0x00000003ff03723e */ /* 0x000fe400000000ff */
[----:B------:R-:W-:Y:S02]  /*4df0*/  MOV R126, R2 ;  /* 0x00000002007e7202 */ /* 0x000fe40000000f00 */
[----:B------:R-:W-:-:S07]  /*4e00*/  PRMT R167, R3, 0x7610, R167 ;  /* 0x0000761003a77816 */ /* 0x000fce00000000a7 */
.L_x_12744:
[----:B------:R-:W-:Y:S05]  /*4e10*/  BSYNC.RECONVERGENT B3 ;  /* 0x0000000000037941 */ /* 0x000fea0003800200 */
.L_x_12743:
[----:B------:R-:W2:Y:S04]  /*4e20*/  LDL R170, [R1+0x18] ;  /* 0x0000180001aa7983 */ /* 0x000ea80000100800 */
[----:B------:R-:W3:Y:S01]  /*4e30*/  LDL R169, [R1+0x28] ;  /* 0x0000280001a97983 */ /* 0x000ee20000100800 */
[-CC-:B0-----:R-:W-:Y:S01]  /*4e40*/  FFMA.FTZ R3, R216, R193.reuse, R194.reuse ;  /* 0x000000c1d8037223 */ /* 0x181fe200000100c2 */
[-CC-:B------:R-:W-:Y:S01]  /*4e50*/  FFMA.FTZ R2, R211, R193.reuse, R194.reuse ;  /* 0x000000c1d3027223 */ /* 0x180fe200000100c2 */
[-CC-:B------:R-:W-:Y:S01]  /*4e60*/  FFMA.FTZ R161, R12, R193.reuse, R194.reuse ;  /* 0x000000c10ca17223 */ /* 0x180fe200000100c2 */
[-C--:B------:R-:W-:Y:S01]  /*4e70*/  FFMA.FTZ R160, R209, R193.reuse, R194 ;  /* 0x000000c1d1a07223 */ /* 0x080fe200000100c2 */
[----:B------:R-:W-:Y:S01]  /*4e80*/  FADD.FTZ R162, R234, -R3 ;  /* 0x80000003eaa27221 */ /* 0x000fe20000010000 */
[----:B------:R-:W-:Y:S01]  /*4e90*/  FADD.FTZ R168, R235, -R2 ;  /* 0x80000002eba87221 */ /* 0x000fe20000010000 */
[-CC-:B------:R-:W-:Y:S01]  /*4ea0*/  FFMA.FTZ R3, R206, R193.reuse, R194.reuse ;  /* 0x000000c1ce037223 */ /* 0x180fe200000100c2 */
[-C--:B------:R-:W-:Y:S01]  /*4eb0*/  FFMA.FTZ R2, R23, R193.reuse, R194 ;  /* 0x000000c117027223 */ /* 0x080fe200000100c2 */
[----:B------:R-:W-:Y:S01]  /*4ec0*/  FADD.FTZ R161, R251, -R161 ;  /* 0x800000a1fba17221 */ /* 0x000fe20000010000 */
[----:B------:R-:W-:Y:S01]  /*4ed0*/  FADD.FTZ R160, R241, -R160 ;  /* 0x800000a0f1a07221 */ /* 0x000fe20000010000 */
[----:B------:R-:W-:Y:S01]  /*4ee0*/  FADD.FTZ R171, R244, -R3 ;  /* 0x80000003f4ab7221 */ /* 0x000fe20000010000 */
[----:B------:R-:W-:Y:S01]  /*4ef0*/  FADD.FTZ R163, R248, -R2 ;  /* 0x80000002f8a37221 */ /* 0x000fe20000010000 */
[----:B------:R-:W-:Y:S01]  /*4f00*/  FFMA.FTZ R3, R0, R193, R194 ;  /* 0x000000c100037223 */ /* 0x000fe200000100c2 */
[C---:B-----5:R-:W-:Y:S01]  /*4f10*/  FMUL.FTZ R168, R5.reuse, R168 ;  /* 0x000000a805a87220 */ /* 0x060fe20000410000 */
[----:B------:R-:W-:Y:S01]  /*4f20*/  ISETP.GT.AND P0, PT, R6, RZ, PT ;  /* 0x000000ff0600720c */ /* 0x000fe20003f04270 */
[----:B------:R-:W-:Y:S01]  /*4f30*/  FMUL.FTZ R163, R5, R163 ;  /* 0x000000a305a37220 */ /* 0x000fe20000410000 */
[----:B------:R-:W-:Y:S01]  /*4f40*/  FADD.FTZ R3, R245, -R3 ;  /* 0x80000003f5037221 */ /* 0x000fe20000010000 */
        /* <DEDUP_REMOVED lines=10> */
[----:B--2---:R-:W-:Y:S01]  /*4ff0*/  FFMA.FTZ R2, R170, R193, R194 ;  /* 0x000000c1aa027223 */ /* 0x004fe200000100c2 */
[----:B------:R-:W-:-:S03]  /*5000*/  FSEL R170, R163, RZ, P0 ;  /* 0x000000ffa3aa7208 */ /* 0x000fc60000000000 */
[----:B---3--:R-:W-:Y:S01]  /*5010*/  FADD.FTZ R2, R169, -R2 ;  /* 0x80000002a9027221 */ /* 0x008fe20000010000 */
[----:B------:R-:W-:Y:S02]  /*5020*/  FSEL R169, R161, RZ, P0 ;  /* 0x000000ffa1a97208 */ /* 0x000fe40000000000 */
[----:B------:R-:W-:Y:S01]  /*5030*/  MOV R161, R196 ;  /* 0x000000c400a17202 */ /* 0x000fe20000000f00 */
[----:B------:R-:W-:-:S05]  /*5040*/  FMUL.FTZ R2, R5, R2 ;  /* 0x0000000205027220 */ /* 0x000fca0000410000 */
[----:B------:R-:W-:Y:S01]  /*5050*/  FSEL R163, R2, RZ, P0 ;  /* 0x000000ff02a37208 */ /* 0x000fe20000000000 */
[----:B------:R-:W-:Y:S06]  /*5060*/  @!P2 BRA `(.L_x_12702) ;  /* 0x0000001400aca947 */ /* 0x000fec0003800000 */
[----:B------:R-:W-:-:S04]  /*5070*/  ISETP.GE.U32.AND P0, PT, R16, RZ, PT ;  /* 0x000000ff1000720c */ /* 0x000fc80003f06070 */
[----:B------:R-:W-:-:S13]  /*5080*/  ISETP.GE.U32.AND.EX P0, PT, R17, 0x1000000, PT, P0 ;  /* 0x010000001100780c */ /* 0x000fda0003f06100 */
[----:B------:R-:W0:Y:S01]  /*5090*/  @P0 LDC.64 R2, c[0x0][0x408] ;  /* 0x00010200ff020b82 */ /* 0x000e220000000a00 */
[----:B------:R-:W-:Y:S02]  /*50a0*/  @P0 HADD2.F32 R161, -RZ, R191.H1_H1 ;  /* 0x300000bfffa10230 */ /* 0x000fe40000004100 */
[----:B0-----:R-:W-:-:S04]  /*50b0*/  @P0 FMUL.FTZ R3, R163, R3 ;  /* 0x00000003a3030220 */ /* 0x001fc80000410000 */
[----:B------:R-:W-:Y:S01]  /*50c0*/  @P0 FMUL.FTZ R2, R3, R2 ;  /* 0x0000000203020220 */ /* 0x000fe20000410000 */
[----:B------:R-:W-:-:S03]  /*50d0*/  HFMA2 R3, -RZ, RZ, 0, 0 ;  /* 0x00000000ff037431 */ /* 0x000fc600000001ff */
[----:B------:R-:W-:Y:S01]  /*50e0*/  @P0 FMUL.FTZ R3, R161, R2 ;  /* 0x00000002a1030220 */ /* 0x000fe20000410000 */
[----:B------:R-:W-:-:S03]  /*50f0*/  @P0 HADD2.F32 R161, -RZ, R39.H1_H1 ;  /* 0x30000027ffa10230 */ /* 0x000fc60000004100 */
[----:B------:R-:W-:Y:S02]  /*5100*/  FADD.FTZ R127, R127, R3 ;  /* 0x000000037f7f7221 */ /* 0x000fe40000010000 */
[----:B------:R-:W0:Y:S02]  /*5110*/  @P0 LDC.64 R2, c[0x0][0x408] ;  /* 0x00010200ff020b82 */ /* 0x000e240000000a00 */
[----:B0-----:R-:W-:-:S04]  /*5120*/  @P0 FMUL.FTZ R3, R163, R3 ;  /* 0x00000003a3030220 */ /* 0x001fc80000410000 */
[----:B------:R-:W-:Y:S01]  /*5130*/  @P0 FMUL.FTZ R2, R3, R2 ;  /* 0x0000000203020220 */ /* 0x000fe20000410000 */
[----:B------:R-:W-:-:S03]  /*5140*/  MOV R3, RZ ;  /* 0x000000ff00037202 */ /* 0x000fc60000000f00 */
[----:B------:R-:W-:Y:S01]  /*5150*/  @P0 FMUL.FTZ R3, R161, R2 ;  /* 0x00000002a1030220 */ /* 0x000fe20000410000 */
[----:B------:R-:W-:-:S04]  /*5160*/  MOV R161, R196 ;  /* 0x000000c400a17202 */ /* 0x000fc80000000f00 */
[----:B------:R-:W-:-:S04]  /*5170*/  F2FP.F16.F32.PACK_AB R3, RZ, R3 ;  /* 0x00000003ff03723e */ /* 0x000fc800000000ff */
[----:B------:R-:W-:Y:S01]  /*5180*/  PRMT R167, R167, 0x5410, R3 ;  /* 0x00005410a7a77816 */ /* 0x000fe20000000003 */
[----:B------:R-:W-:Y:S06]  /*5190*/  BRA `(.L_x_12702) ;  /* 0x0000001400607947 */ /* 0x000fec0003800000 */
.L_x_12658:
        /* <DEDUP_REMOVED lines=13> */
[----:B------:R-:W-:Y:S02]  /*5270*/  @P0 HADD2.F32 R3, -RZ, R188.H0_H0 ;  /* 0x200000bcff030230 */ /* 0x000fe40000004100 */
[----:B------:R-:W-:Y:S01]  /*5280*/  FMUL.FTZ R196, R2, UR12 ;  /* 0x0000000c02c47c20 */ /* 0x000fe20008410000 */
[----:B------:R-:W-:-:S03]  /*5290*/  HFMA2 R2, -RZ, RZ, 0, 0 ;  /* 0x00000000ff027431 */ /* 0x000fc600000001ff */
[----:B------:R-:W-:Y:S01]  /*52a0*/  @P0 FMUL.FTZ R2, R3, R196 ;  /* 0x000000c403020220 */ /* 0x000fe20000410000 */
[----:B------:R-:W-:-:S03]  /*52b0*/  @P0 HADD2.F32 R3, -RZ, R36.H0_H0 ;  /* 0x20000024ff030230 */ /* 0x000fc60000004100 */
[----:B------:R-:W-:Y:S01]  /*52c0*/  FADD.FTZ R120, R120, R2 ;  /* 0x0000000278787221 */ /* 0x000fe20000010000 */
[----:B------:R-:W-:Y:S01]  /*52d0*/  MOV R2, RZ ;  /* 0x000000ff00027202 */ /* 0x000fe20000000f00 */
[----:B------:R-:W-:-:S05]  /*52e0*/  @P0 FMUL.FTZ R2, R3, R196 ;  /* 0x000000c403020220 */ /* 0x000fca0000410000 */
[----:B------:R-:W-:-:S04]  /*52f0*/  F2FP.F16.F32.PACK_AB R2, RZ, R2 ;  /* 0x00000002ff02723e */ /* 0x000fc800000000ff */
[----:B------:R-:W-:-:S07]  /*5300*/  PRMT R164, R2, 0x7610, R164 ;  /* 0x0000761002a47816 */ /* 0x000fce00000000a4 */
.L_x_12751:
[----:B------:R-:W-:Y:S05]  /*5310*/  BSYNC.RECONVERGENT B3 ;  /* 0x0000000000037941 */ /* 0x000fea0003800200 */
.L_x_12750:
        /* <DEDUP_REMOVED lines=8> */
[----:B------:R-:W-:Y:S02]  /*53a0*/  @P0 HADD2.F32 R3, -RZ, R188.H1_H1 ;  /* 0x300000bcff030230 */ /* 0x000fe40000004100 */
[----:B------:R-:W-:Y:S01]  /*53b0*/  FMUL.FTZ R196, R2, UR12 ;  /* 0x0000000c02c47c20 */ /* 0x000fe20008410000 */
[----:B------:R-:W-:-:S03]  /*53c0*/  HFMA2 R2, -RZ, RZ, 0, 0 ;  /* 0x00000000ff027431 */ /* 0x000fc600000001ff */
[----:B------:R-:W-:Y:S01]  /*53d0*/  @P0 FMUL.FTZ R2, R3, R196 ;  /* 0x000000c403020220 */ /* 0x000fe20000410000 */
[----:B------:R-:W-:-:S03]  /*53e0*/  @P0 HADD2.F32 R3, -RZ, R36.H1_H1 ;  /* 0x30000024ff030230 */ /* 0x000fc60000004100 */
[----:B------:R-:W-:Y:S01]  /*53f0*/  FADD.FTZ R121, R121, R2 ;  /* 0x0000000279797221 */ /* 0x000fe20000010000 */
[----:B------:R-:W-:Y:S01]  /*5400*/  MOV R2, RZ ;  /* 0x000000ff00027202 */ /* 0x000fe20000000f00 */
[----:B------:R-:W-:-:S05]  /*5410*/  @P0 FMUL.FTZ R2, R3, R196 ;  /* 0x000000c403020220 */ /* 0x000fca0000410000 */
[----:B------:R-:W-:-:S04]  /*5420*/  F2FP.F16.F32.PACK_AB R2, RZ, R2 ;  /* 0x00000002ff02723e */ /* 0x000fc800000000ff */
[----:B------:R-:W-:-:S07]  /*5430*/  PRMT R164, R164, 0x5410, R2 ;  /* 0x00005410a4a47816 */ /* 0x000fce0000000002 */
.L_x_12753:
[----:B------:R-:W-:Y:S05]  /*5440*/  BSYNC.RECONVERGENT B3 ;  /* 0x0000000000037941 */ /* 0x000fea0003800200 */
.L_x_12752:
        /* <DEDUP_REMOVED lines=18> */
.L_x_12755:
[----:B------:R-:W-:Y:S05]  /*5570*/  BSYNC.RECONVERGENT B3 ;  /* 0x0000000000037941 */ /* 0x000fea0003800200 */
.L_x_12754:
        /* <DEDUP_REMOVED lines=18> */
.L_x_12757:
[----:B------:R-:W-:Y:S05]  /*56a0*/  BSYNC.RECONVERGENT B3 ;  /* 0x0000000000037941 */ /* 0x000fea0003800200 */
.L_x_12756:
        /* <DEDUP_REMOVED lines=18> */
.L_x_12759:
[----:B------:R-:W-:Y:S05]  /*57d0*/  BSYNC.RECONVERGENT B3 ;  /* 0x0000000000037941 */ /* 0x000fea0003800200 */
.L_x_12758:
        /* <DEDUP_REMOVED lines=18> */
.L_x_12761:
[----:B------:R-:W-:Y:S05]  /*5900*/  BSYNC.RECONVERGENT B3 ;  /* 0x0000000000037941 */ /* 0x000fea0003800200 */
.L_x_12760:
        /* <DEDUP_REMOVED lines=18> */
.L_x_12763:
[----:B------:R-:W-:Y:S05]  /*5a30*/  BSYNC.RECONVERGENT B3 ;  /* 0x0000000000037941 */ /* 0x000fea0003800200 */
.L_x_12762:
[----:B------:R-:W-:Y:S05]  /*5a40*/  @!P2 BRA `(.L_x_12702) ;  /* 0x0000000c0034a947 */ /* 0x000fea0003800000 */
[----:B0-----:R-:W2:Y:S04]  /*5a50*/  LDL R3, [R1+0x18] ;  /* 0x0000180001037983 */ /* 0x001ea80000100800 */
[----:B------:R-:W3:Y:S01]  /*5a60*/  LDL R2, [R1+0x28] ;  /* 0x0000280001027983 */ /* 0x000ee20000100800 */
[----:B-----5:R-:W-:-:S04]  /*5a70*/  ISETP.GE.U32.AND P0, PT, R16, RZ, PT ;  /* 0x000000ff1000720c */ /* 0x020fc80003f06070 */
[----:B------:R-:W-:Y:S01]  /*5a80*/  ISETP.GE.U32.AND.EX P0, PT, R17, 0x1000000, PT, P0 ;  /* 0x010000001100780c */ /* 0x000fe20003f06100 */
[----:B--2---:R-:W-:-:S04]  /*5a90*/  @P1 FFMA.FTZ R3, R3, R193, R194 ;  /* 0x000000c103031223 */ /* 0x004fc800000100c2 */
[----:B---3--:R-:W-:Y:S01]  /*5aa0*/  @P1 FADD.FTZ R3, R2, -R3 ;  /* 0x8000000302031221 */ /* 0x008fe20000010000 */
[----:B------:R-:W-:-:S03]  /*5ab0*/  MOV R2, R159 ;  /* 0x0000009f00027202 */ /* 0x000fc60000000f00 */
[----:B------:R-:W-:-:S04]  /*5ac0*/  @P1 FFMA.FTZ R2, R5, R3, R159 ;  /* 0x0000000305021223 */ /* 0x000fc8000001009f */
[----:B------:R-:W-:Y:S02]  /*5ad0*/  @P0 HADD2.F32 R3, -RZ, R191.H1_H1 ;  /* 0x300000bfff030230 */ /* 0x000fe40000004100 */
[----:B------:R-:W-:-:S04]  /*5ae0*/  FMUL.FTZ R2, R2, UR13 ;  /* 0x0000000d02027c20 */ /* 0x000fc80008410000 */
        /* <DEDUP_REMOVED lines=8> */
[----:B------:R-:W-:Y:S01]  /*5b70*/  PRMT R167, R167, 0x5410, R2 ;  /* 0x00005410a7a77816 */ /* 0x000fe20000000002 */
[----:B------:R-:W-:Y:S06]  /*5b80*/  BRA `(.L_x_12702) ;  /* 0x0000000800e47947 */ /* 0x000fec0003800000 */
.L_x_12749:
        /* <DEDUP_REMOVED lines=8> */
[----:B------:R-:W-:Y:S02]  /*5c10*/  @P0 HADD2.F32 R160, -RZ, R188.H0_H0 ;  /* 0x200000bcffa00230 */ /* 0x000fe40000004100 */
[----:B0-----:R-:W-:-:S04]  /*5c20*/  @P0 FMUL.FTZ R3, R196, R3 ;  /* 0x00000003c4030220 */ /* 0x001fc80000410000 */
[----:B------:R-:W-:Y:S01]  /*5c30*/  @P0 FMUL.FTZ R2, R3, R2 ;  /* 0x0000000203020220 */ /* 0x000fe20000410000 */
[----:B------:R-:W-:-:S03]  /*5c40*/  HFMA2 R3, -RZ, RZ, 0, 0 ;  /* 0x00000000ff037431 */ /* 0x000fc600000001ff */
[----:B------:R-:W-:Y:S01]  /*5c50*/  @P0 FMUL.FTZ R3, R160, R2 ;  /* 0x00000002a0030220 */ /* 0x000fe20000410000 */
[----:B------:R-:W-:-:S03]  /*5c60*/  @P0 HADD2.F32 R160, -RZ, R36.H0_H0 ;  /* 0x20000024ffa00230 */ /* 0x000fc60000004100 */
[----:B------:R-:W-:Y:S02]  /*5c70*/  FADD.FTZ R120, R120, R3 ;  /* 0x0000000378787221 */ /* 0x000fe40000010000 */
[----:B------:R-:W0:Y:S02]  /*5c80*/  @P0 LDC.64 R2, c[0x0][0x408] ;  /* 0x00010200ff020b82 */ /* 0x000e240000000a00 */
[----:B0-----:R-:W-:-:S04]  /*5c90*/  @P0 FMUL.FTZ R3, R196, R3 ;  /* 0x00000003c4030220 */ /* 0x001fc80000410000 */
[----:B------:R-:W-:Y:S01]  /*5ca0*/  @P0 FMUL.FTZ R2, R3, R2 ;  /* 0x0000000203020220 */ /* 0x000fe20000410000 */
[----:B------:R-:W-:-:S03]  /*5cb0*/  MOV R3, RZ ;  /* 0x000000ff00037202 */ /* 0x000fc60000000f00 */
[----:B------:R-:W-:-:S05]  /*5cc0*/  @P0 FMUL.FTZ R3, R160, R2 ;  /* 0x00000002a0030220 */ /* 0x000fca0000410000 */
[----:B------:R-:W-:-:S04]  /*5cd0*/  F2FP.F16.F32.PACK_AB R3, RZ, R3 ;  /* 0x00000003ff03723e */ /* 0x000fc800000000ff */
[----:B------:R-:W-:-:S07]  /*5ce0*/  PRMT R164, R3, 0x7610, R164 ;  /* 0x0000761003a47816 */ /* 0x000fce00000000a4 */
.L_x_12765:
[----:B------:R-:W-:Y:S05]  /*5cf0*/  BSYNC.RECONVERGENT B3 ;  /* 0x0000000000037941 */ /* 0x000fea0003800200 */
.L_x_12764:
        /* <DEDUP_REMOVED lines=22> */
.L_x_12767:
[----:B------:R-:W-:Y:S05]  /*5e60*/  BSYNC.RECONVERGENT B3 ;  /* 0x0000000000037941 */ /* 0x000fea0003800200 */
.L_x_12766:
        /* <DEDUP_REMOVED lines=22> */
.L_x_12769:
[----:B------:R-:W-:Y:S05]  /*5fd0*/  BSYNC.RECONVERGENT B3 ;  /* 0x0000000000037941 */ /* 0x000fea0003800200 */
.L_x_12768:
        /* <DEDUP_REMOVED lines=22> */
.L_x_12771:
[----:B------:R-:W-:Y:S05]  /*6140*/  BSYNC.RECONVERGENT B3 ;  /* 0x0000000000037941 */ /* 0x000fea0003800200 */
.L_x_12770:
        /* <DEDUP_REMOVED lines=22> */
.L_x_12773:
[----:B------:R-:W-:Y:S05]  /*62b0*/  BSYNC.RECONVERGENT B3 ;  /* 0x0000000000037941 */ /* 0x000fea0003800200 */
.L_x_12772:
        /* <DEDUP_REMOVED lines=22> */
.L_x_12775:
[----:B------:R-:W-:Y:S05]  /*6420*/  BSYNC.RECONVERGENT B3 ;  /* 0x0000000000037941 */ /* 0x000fea0003800200 */
.L_x_12774:
        /* <DEDUP_REMOVED lines=10> */
[----:B------:R-:W-:Y:S02]  /*64d0*/  @P0 HADD2.F32 R3, -RZ, R191.H0_H0 ;  /* 0x200000bfff030230 */ /* 0x000fe40000004100 */
[----:B------:R-:W-:-:S03]  /*64e0*/  HFMA2 R2, -RZ, RZ, 0, 0 ;  /* 0x00000000ff027431 */ /* 0x000fc600000001ff */
[----:B------:R-:W-:-:S04]  /*64f0*/  @P0 FMUL.FTZ R2, R3, R170 ;  /* 0x000000aa03020220 */ /* 0x000fc80000410000 */
[----:B------:R-:W-:Y:S02]  /*6500*/  FADD.FTZ R126, R126, R2 ;  /* 0x000000027e7e7221 */ /* 0x000fe40000010000 */
[----:B------:R-:W0:Y:S02]  /*6510*/  @P0 LDC.64 R2, c[0x0][0x408] ;  /* 0x00010200ff020b82 */ /* 0x000e240000000a00 */
[----:B0-----:R-:W-:-:S04]  /*6520*/  @P0 FMUL.FTZ R3, R162, R3 ;  /* 0x00000003a2030220 */ /* 0x001fc80000410000 */
[----:B------:R-:W-:Y:S01]  /*6530*/  @P0 FMUL.FTZ R170, R3, R2 ;  /* 0x0000000203aa0220 */ /* 0x000fe20000410000 */
[----:B------:R-:W-:Y:S01]  /*6540*/  @P0 HADD2.F32 R3, -RZ, R39.H0_H0 ;  /* 0x20000027ff030230 */ /* 0x000fe20000004100 */
[----:B------:R-:W-:-:S04]  /*6550*/  MOV R2, RZ ;  /* 0x000000ff00027202 */ /* 0x000fc80000000f00 */
[----:B------:R-:W-:-:S05]  /*6560*/  @P0 FMUL.FTZ R2, R3, R170 ;  /* 0x000000aa03020220 */ /* 0x000fca0000410000 */
[----:B------:R-:W-:-:S04]  /*6570*/  F2FP.F16.F32.PACK_AB R2, RZ, R2 ;  /* 0x00000002ff02723e */ /* 0x000fc800000000ff */
[----:B------:R-:W-:-:S07]  /*6580*/  PRMT R167, R2, 0x7610, R167 ;  /* 0x0000761002a77816 */ /* 0x000fce00000000a7 */
.L_x_12777:
[----:B------:R-:W-:Y:S05]  /*6590*/  BSYNC.RECONVERGENT B3 ;  /* 0x0000000000037941 */ /* 0x000fea0003800200 */
.L_x_12776:
[----:B------:R-:W2:Y:S04]  /*65a0*/  LDL R3, [R1+0x18] ;  /* 0x0000180001037983 */ /* 0x000ea80000100800 */
[----:B------:R-:W3:Y:S01]  /*65b0*/  LDL R2, [R1+0x28] ;  /* 0x0000280001027983 */ /* 0x000ee20000100800 */
        /* <DEDUP_REMOVED lines=14> */
[----:B------:R-:W-:-:S05]  /*66a0*/  @P0 HADD2.F32 R3, -RZ, R191.H1_H1 ;  /* 0x300000bfff030230 */ /* 0x000fca0000004100 */
[----:B------:R-:W-:Y:S01]  /*66b0*/  @P0 FMUL.FTZ R2, R3, R196 ;  /* 0x000000c403020220 */ /* 0x000fe20000410000 */
[----:B------:R-:W-:-:S03]  /*66c0*/  @P0 HADD2.F32 R3, -RZ, R39.H1_H1 ;  /* 0x30000027ff030230 */ /* 0x000fc60000004100 */
[----:B------:R-:W-:Y:S01]  /*66d0*/  FADD.FTZ R127, R127, R2 ;  /* 0x000000027f7f7221 */ /* 0x000fe20000010000 */
[----:B------:R-:W-:Y:S01]  /*66e0*/  MOV R2, RZ ;  /* 0x000000ff00027202 */ /* 0x000fe20000000f00 */
[----:B------:R-:W-:-:S05]  /*66f0*/  @P0 FMUL.FTZ R2, R3, R196 ;  /* 0x000000c403020220 */ /* 0x000fca0000410000 */
[----:B------:R-:W-:-:S04]  /*6700*/  F2FP.F16.F32.PACK_AB R2, RZ, R2 ;  /* 0x00000002ff02723e */ /* 0x000fc800000000ff */
[----:B------:R-:W-:-:S07]  /*6710*/  PRMT R167, R167, 0x5410, R2 ;  /* 0x00005410a7a77816 */ /* 0x000fce0000000002 */
.L_x_12702:
[----:B------:R-:W-:Y:S05]  /*6720*/  BSYNC.RECONVERGENT B1 ;  /* 0x0000000000017941 */ /* 0x000fea0003800200 */
.L_x_12657:
        /* <DEDUP_REMOVED lines=11> */
.L_x_12654:
[----:B------:R-:W-:Y:S05]  /*67e0*/  BSYNC.RECONVERGENT B2 ;  /* 0x0000000000027941 */ /* 0x000fea0003800200 */
.L_x_12653:
[----:B------:R-:W-:Y:S04]  /*67f0*/  BSSY.RECONVERGENT B2, `(.L_x_12778) ;  /* 0x00003a4000027945 */ /* 0x000fe80003800200 */
[----:B------:R-:W-:Y:S05]  /*6800*/  @!P3 BRA `(.L_x_12779) ;  /* 0x000000380088b947 */ /* 0x000fea0003800000 */
[----:B------:R-:W-:Y:S04]  /*6810*/  BSSY.RECONVERGENT B1, `(.L_x_12780) ;  /* 0x0000005000017945 */ /* 0x000fe80003800200 */
[----:B------:R-:W-:Y:S05]  /*6820*/  @!P2 BRA `(.L_x_12781) ;  /* 0x00000000000ca947 */ /* 0x000fea0003800000 */
[----:B0-----:R-:W0:Y:S02]  /*6830*/  LDC.64 R2, c[0x0][0x390] ;  /* 0x0000e400ff027b82 */ /* 0x001e240000000a00 */
[----:B0-----:R-:W-:-:S05]  /*6840*/  IMAD.WIDE.U32 R2, R4, 0x10, R2 ;  /* 0x0000001004027825 */ /* 0x001fca00078e0002 */
[----:B-----5:R1:W5:Y:S02]  /*6850*/  LDG.E.128 R188, desc[UR6][R2.64] ;  /* 0x0000000602bc7981 */ /* 0x020364000c1e1d00 */
.L_x_12781:
[----:B------:R-:W-:Y:S05]  /*6860*/  BSYNC.RECONVERGENT B1 ;  /* 0x0000000000017941 */ /* 0x000fea0003800200 */
.L_x_12780:
        /* <DEDUP_REMOVED lines=8> */
[----:B01----:R-:W2:Y:S01]  /*68f0*/  LDL R3, [R1] ;  /* 0x0000000001037983 */ /* 0x003ea20000100800 */
[----:B------:R-:W-:Y:S01]  /*6900*/  @P1 FFMA.FTZ R2, R9, R193, R194 ;  /* 0x000000c109021223 */ /* 0x000fe200000100c2 */
[----:B------:R-:W-:Y:S01]  /*6910*/  BSSY.RECONVERGENT B3, `(.L_x_12785) ;  /* 0x0000015000037945 */ /* 0x000fe20003800200 */
[----:B-----5:R-:W-:Y:S02]  /*6920*/  MOV R195, R28 ;  /* 0x0000001c00c37202 */ /* 0x020fe40000000f00 */
[----:B--2---:R-:W-:-:S04]  /*6930*/  @P1 FADD.FTZ R2, R3, -R2 ;  /* 0x8000000203021221 */ /* 0x004fc80000010000 */
        /* <DEDUP_REMOVED lines=18> */
.L_x_12786:
[----:B------:R-:W-:Y:S05]  /*6a60*/  BSYNC.RECONVERGENT B3 ;  /* 0x0000000000037941 */ /* 0x000fea0003800200 */
.L_x_12785:
        /* <DEDUP_REMOVED lines=22> */
.L_x_12788:
[----:B------:R-:W-:Y:S05]  /*6bd0*/  BSYNC.RECONVERGENT B3 ;  /* 0x0000000000037941 */ /* 0x000fea0003800200 */
.L_x_12787:
        /* <DEDUP_REMOVED lines=22> */
.L_x_12790:
[----:B------:R-:W-:Y:S05]  /*6d40*/  BSYNC.RECONVERGENT B3 ;  /* 0x0000000000037941 */ /* 0x000fea0003800200 */
.L_x_12789:
        /* <DEDUP_REMOVED lines=22> */
.L_x_12792:
[----:B------:R-:W-:Y:S05]  /*6eb0*/  BSYNC.RECONVERGENT B3 ;  /* 0x0000000000037941 */ /* 0x000fea0003800200 */
.L_x_12791:
        /* <DEDUP_REMOVED lines=22> */
.L_x_12794:
[----:B------:R-:W-:Y:S05]  /*7020*/  BSYNC.RECONVERGENT B3 ;  /* 0x0000000000037941 */ /* 0x000fea0003800200 */
.L_x_12793:
        /* <DEDUP_REMOVED lines=22> */
.L_x_12796:
[----:B------:R-:W-:Y:S05]  /*7190*/  BSYNC.RECONVERGENT B3 ;  /* 0x0000000000037941 */ /* 0x000fea0003800200 */
.L_x_12795:
        /* <DEDUP_REMOVED lines=22> */
.L_x_12798:
[----:B------:R-:W-:Y:S05]  /*7300*/  BSYNC.RECONVERGENT B3 ;  /* 0x0000000000037941 */ /* 0x000fea0003800200 */
.L_x_12797:
        /* <DEDUP_REMOVED lines=12> */
[----:B------:R-:W-:Y:S01]  /*73d0*/  FMUL.FTZ R2, R2, UR13 ;  /* 0x0000000d02027c20 */ /* 0x000fe20008410000 */
[----:B------:R-:W-:Y:S02]  /*73e0*/  HFMA2 R3, -RZ, RZ, 0, 0 ;  /* 0x00000000ff037431 */ /* 0x000fe400000001ff */
[----:B------:R-:W-:Y:S01]  /*73f0*/  ISETP.GE.U32.AND.EX P0, PT, R15, 0x1000000, PT, P0 ;  /* 0x010000000f00780c */ /* 0x000fe20003f06100 */
[----:B------:R-:W-:-:S12]  /*7400*/  FMUL.FTZ R2, R2, UR12 ;  /* 0x0000000c02027c20 */ /* 0x000fd80008410000 */
[----:B------:R-:W-:-:S05]  /*7410*/  @P0 HADD2.F32 R195, -RZ, R191.H1_H1 ;  /* 0x300000bfffc30230 */ /* 0x000fca0000004100 */
        /* <DEDUP_REMOVED lines=8> */
.L_x_12784:
[----:B------:R-:W-:Y:S04]  /*74a0*/  BSSY.RECONVERGENT B3, `(.L_x_12800) ;  /* 0x0000013000037945 */ /* 0x000fe80003800200 */
[----:B------:R-:W-:Y:S05]  /*74b0*/  @!P2 BRA `(.L_x_12801) ;  /* 0x000000000044a947 */ /* 0x000fea0003800000 */
[----:B01----:R-:W2:Y:S01]  /*74c0*/  LDL R3, [R1] ;  /* 0x0000000001037983 */ /* 0x003ea20000100800 */
[----:B------:R-:W-:Y:S01]  /*74d0*/  @P1 FFMA.FTZ R2, R9, R193, R194 ;  /* 0x000000c109021223 */ /* 0x000fe200000100c2 */
[----:B-----5:R-:W-:-:S13]  /*74e0*/  LOP3.LUT P0, RZ, R14, 0xff, RZ, 0xc0, !PT ;  /* 0x000000ff0eff7812 */ /* 0x020fda000780c0ff */
[----:B------:R-:W-:Y:S02]  /*74f0*/  @P0 HADD2.F32 R195, -RZ, R188.H0_H0 ;  /* 0x200000bcffc30230 */ /* 0x000fe40000004100 */
[----:B--2---:R-:W-:Y:S01]  /*7500*/  @P1 FADD.FTZ R2, R3, -R2 ;  /* 0x8000000203021221 */ /* 0x004fe20000010000 */
[----:B------:R-:W-:-:S03]  /*7510*/  MOV R3, R28 ;  /* 0x0000001c00037202 */ /* 0x000fc60000000f00 */
[----:B------:R-:W-:-:S04]  /*7520*/  @P1 FFMA.FTZ R3, R5, R2, R28 ;  /* 0x0000000205031223 */ /* 0x000fc8000001001c */
[----:B------:R-:W-:Y:S01]  /*7530*/  FMUL.FTZ R2, R3, UR13 ;  /* 0x0000000d03027c20 */ /* 0x000fe20008410000 */
[----:B------:R-:W-:-:S03]  /*7540*/  HFMA2 R3, -RZ, RZ, 0, 0 ;  /* 0x00000000ff037431 */ /* 0x000fc600000001ff */
[----:B------:R-:W-:-:S04]  /*7550*/  FMUL.FTZ R2, R2, UR12 ;  /* 0x0000000c02027c20 */ /* 0x000fc80008410000 */
[----:B------:R-:W-:Y:S01]  /*7560*/  @P0 FMUL.FTZ R3, R195, R2 ;  /* 0x00000002c3030220 */ /* 0x000fe20000410000 */
[----:B------:R-:W-:-:S03]  /*7570*/  @P0 HADD2.F32 R195, -RZ, R44.H0_H0 ;  /* 0x2000002cffc30230 */ /* 0x000fc60000004100 */
[----:B------:R-:W-:Y:S01]  /*7580*/  FADD.FTZ R128, R128, R3 ;  /* 0x0000000380807221 */ /* 0x000fe20000010000 */
[----:B------:R-:W-:Y:S01]  /*7590*/  MOV R3, RZ ;  /* 0x000000ff00037202 */ /* 0x000fe20000000f00 */
[----:B------:R-:W-:-:S05]  /*75a0*/  @P0 FMUL.FTZ R3, R195, R2 ;  /* 0x00000002c3030220 */ /* 0x000fca0000410000 */
[----:B------:R-:W-:-:S04]  /*75b0*/  F2FP.F16.F32.PACK_AB R3, RZ, R3 ;  /* 0x00000003ff03723e */ /* 0x000fc800000000ff */
[----:B------:R-:W-:-:S07]  /*75c0*/  PRMT R164, R3, 0x7610, R164 ;  /* 0x0000761003a47816 */ /* 0x000fce00000000a4 */
.L_x_12801:
[----:B------:R-:W-:Y:S05]  /*75d0*/  BSYNC.RECONVERGENT B3 ;  /* 0x0000000000037941 */ /* 0x000fea0003800200 */
.L_x_12800:
        /* <DEDUP_REMOVED lines=8> */
[----:B------:R-:W-:Y:S02]  /*7660*/  HFMA2 R3, -RZ, RZ, 0, 0 ;  /* 0x00000000ff037431 */ /* 0x000fe400000001ff */
[----:B------:R-:W-:Y:S02]  /*7670*/  @P0 HADD2.F32 R195, -RZ, R188.H1_H1 ;  /* 0x300000bcffc30230 */ /* 0x000fe40000004100 */
[----:B------:R-:W-:-:S04]  /*7680*/  FMUL.FTZ R2, R2, UR12 ;  /* 0x0000000c02027c20 */ /* 0x000fc80008410000 */
[----:B------:R-:W-:Y:S01]  /*7690*/  @P0 FMUL.FTZ R3, R195, R2 ;  /* 0x00000002c3030220 */ /* 0x000fe20000410000 */
[----:B------:R-:W-:-:S03]  /*76a0*/  @P0 HADD2.F32 R195, -RZ, R44.H1_H1 ;  /* 0x3000002cffc30230 */ /* 0x000fc60000004100 */
[----:B------:R-:W-:Y:S01]  /*76b0*/  FADD.FTZ R129, R129, R3 ;  /* 0x0000000381817221 */ /* 0x000fe20000010000 */
[----:B------:R-:W-:Y:S01]  /*76c0*/  MOV R3, RZ ;  /* 0x000000ff00037202 */ /* 0x000fe20000000f00 */
[----:B------:R-:W-:-:S05]  /*76d0*/  @P0 FMUL.FTZ R3, R195, R2 ;  /* 0x00000002c3030220 */ /* 0x000fca0000410000 */
[----:B------:R-:W-:-:S04]  /*76e0*/  F2FP.F16.F32.PACK_AB R3, RZ, R3 ;  /* 0x00000003ff03723e */ /* 0x000fc800000000ff */
[----:B------:R-:W-:-:S07]  /*76f0*/  PRMT R164, R164, 0x5410, R3 ;  /* 0x00005410a4a47816 */ /* 0x000fce0000000003 */
.L_x_12803:
[----:B------:R-:W-:Y:S05]  /*7700*/  BSYNC.RECONVERGENT B3 ;  /* 0x0000000000037941 */ /* 0x000fea0003800200 */
.L_x_12802:
        /* <DEDUP_REMOVED lines=9> */
[----:B------:R-:W-:Y:S02]  /*77a0*/  @P0 HADD2.F32 R195, -RZ, R189.H0_H0 ;  /* 0x200000bdffc30230 */ /* 0x000fe40000004100 */
        /* <DEDUP_REMOVED lines=8> */
.L_x_12805:
[----:B------:R-:W-:Y:S05]  /*7830*/  BSYNC.RECONVERGENT B3 ;  /* 0x0000000000037941 */ /* 0x000fea0003800200 */
.L_x_12804:
        /* <DEDUP_REMOVED lines=18> */
.L_x_12807:
[----:B------:R-:W-:Y:S05]  /*7960*/  BSYNC.RECONVERGENT B3 ;  /* 0x0000000000037941 */ /* 0x000fea0003800200 */
.L_x_12806:
        /* <DEDUP_REMOVED lines=18> */
.L_x_12809:
[----:B------:R-:W-:Y:S05]  /*7a90*/  BSYNC.RECONVERGENT B3 ;  /* 0x0000000000037941 */ /* 0x000fea0003800200 */
.L_x_12808:
        /* <DEDUP_REMOVED lines=18> */
.L_x_12811:
[----:B------:R-:W-:Y:S05]  /*7bc0*/  BSYNC.RECONVERGENT B3 ;  /* 0x0000000000037941 */ /* 0x000fea0003800200 */
.L_x_12810:
        /* <DEDUP_REMOVED lines=18> */
.L_x_12813:
[----:B------:R-:W-:Y:S05]  /*7cf0*/  BSYNC.RECONVERGENT B3 ;  /* 0x0000000000037941 */ /* 0x000fea0003800200 */
.L_x_12812:
[----:B------:R-:W-:Y:S05]  /*7d00*/  @!P2 BRA `(.L_x_12799) ;  /* 0x000000240020a947 */ /* 0x000fea0003800000 */
[----:B01----:R-:W2:Y:S04]  /*7d10*/  LDL R2, [R1+0x14] ;  /* 0x0000140001027983 */ /* 0x003ea80000100800 */
[----:B------:R-:W3:Y:S01]  /*7d20*/  LDL R3, [R1+0x24] ;  /* 0x0000240001037983 */ /* 0x000ee20000100800 */
[----:B-----5:R-:W-:-:S04]  /*7d30*/  ISETP.GE.U32.AND P0, PT, R14, RZ, PT ;  /* 0x000000ff0e00720c */ /* 0x020fc80003f06070 */
[----:B------:R-:W-:-:S13]  /*7d40*/  ISETP.GE.U32.AND.EX P0, PT, R15, 0x1000000, PT, P0 ;  /* 0x010000000f00780c */ /* 0x000fda0003f06100 */
[----:B------:R-:W-:Y:S02]  /*7d50*/  @P0 HADD2.F32 R195, -RZ, R191.H1_H1 ;  /* 0x300000bfffc30230 */ /* 0x000fe40000004100 */
[----:B--2---:R-:W-:-:S04]  /*7d60*/  @P1 FFMA.FTZ R2, R2, R193, R194 ;  /* 0x000000c102021223 */ /* 0x004fc800000100c2 */
[----:B---3--:R-:W-:Y:S01]  /*7d70*/  @P1 FADD.FTZ R2, R3, -R2 ;  /* 0x8000000203021221 */ /* 0x008fe20000010000 */
[----:B------:R-:W-:-:S03]  /*7d80*/  MOV R3, R27 ;  /* 0x0000001b00037202 */ /* 0x000fc60000000f00 */
[----:B------:R-:W-:-:S04]  /*7d90*/  @P1 FFMA.FTZ R3, R5, R2, R27 ;  /* 0x0000000205031223 */ /* 0x000fc8000001001b */
[----:B------:R-:W-:Y:S01]  /*7da0*/  FMUL.FTZ R2, R3, UR13 ;  /* 0x0000000d03027c20 */ /* 0x000fe20008410000 */
[----:B------:R-:W-:-:S03]  /*7db0*/  HFMA2 R3, -RZ, RZ, 0, 0 ;  /* 0x00000000ff037431 */ /* 0x000fc600000001ff */
[----:B------:R-:W-:-:S04]  /*7dc0*/  FMUL.FTZ R2, R2, UR12 ;  /* 0x0000000c02027c20 */ /* 0x000fc80008410000 */
        /* <DEDUP_REMOVED lines=8> */
.L_x_12783:
[----:B------:R2:W5:Y:S01]  /*7e50*/  LDL R195, [R1] ;  /* 0x0000000001c37983 */ /* 0x0005620000100800 */
[----:B------:R-:W-:-:S04]  /*7e60*/  UISETP.NE.U32.AND UP0, UPT, UR20, URZ, UPT ;  /* 0x000000ff1400728c */ /* 0x000fc8000bf05070 */
[----:B------:R-:W-:-:S06]  /*7e70*/  UISETP.NE.AND.EX UP0, UPT, UR21, URZ, UPT, UP0 ;  /* 0x000000ff1500728c */ /* 0x000fcc000bf05300 */
[----:B------:R-:W-:-:S13]  /*7e80*/  PLOP3.LUT P3, PT, PT, PT, UP0, 0x80, 0x8 ;  /* 0x000000000008781c */ /* 0x000fda0003f6f008 */
[----:B--2---:R-:W-:Y:S05]  /*7e90*/  @!P3 BRA `(.L_x_12814) ;  /* 0x000000100074b947 */ /* 0x004fea0003800000 */
        /* <DEDUP_REMOVED lines=15> */
.L_x_12818:
[----:B------:R-:W-:Y:S05]  /*7f90*/  BSYNC.RECONVERGENT B4 ;  /* 0x0000000000047941 */ /* 0x000fea0003800200 */
.L_x_12817:
        /* <DEDUP_REMOVED lines=13> */
.L_x_12820:
[----:B------:R-:W-:Y:S05]  /*8070*/  BSYNC.RECONVERGENT B4 ;  /* 0x0000000000047941 */ /* 0x000fea0003800200 */
.L_x_12819:
[----:B------:R-:W-:-:S04]  /*8080*/  F2FP.F16.F32.PACK_AB R2, RZ, R2 ;  /* 0x00000002ff02723e */ /* 0x000fc800000000ff */
[----:B------:R-:W-:-:S07]  /*8090*/  PRMT R164, R2, 0x7610, R164 ;  /* 0x0000761002a47816 */ /* 0x000fce00000000a4 */
.L_x_12816:
[----:B------:R-:W-:Y:S05]  /*80a0*/  BSYNC.RECONVERGENT B3 ;  /* 0x0000000000037941 */ /* 0x000fea0003800200 */
.L_x_12815:
        /* <DEDUP_REMOVED lines=15> */
.L_x_12824:
[----:B------:R-:W-:Y:S05]  /*81a0*/  BSYNC.RECONVERGENT B4 ;  /* 0x0000000000047941 */ /* 0x000fea0003800200 */
.L_x_12823:
        /* <DEDUP_REMOVED lines=13> */
.L_x_12826:
[----:B------:R-:W-:Y:S05]  /*8280*/  BSYNC.RECONVERGENT B4 ;  /* 0x0000000000047941 */ /* 0x000fea0003800200 */
.L_x_12825:
[----:B------:R-:W-:-:S04]  /*8290*/  F2FP.F16.F32.PACK_AB R2, RZ, R2 ;  /* 0x00000002ff02723e */ /* 0x000fc800000000ff */
[----:B------:R-:W-:-:S07]  /*82a0*/  PRMT R164, R164, 0x5410, R2 ;  /* 0x00005410a4a47816 */ /* 0x000fce0000000002 */
.L_x_12822:
[----:B------:R-:W-:Y:S05]  /*82b0*/  BSYNC.RECONVERGENT B3 ;  /* 0x0000000000037941 */ /* 0x000fea0003800200 */
.L_x_12821:
        /* <DEDUP_REMOVED lines=15> */
.L_x_12830:
[----:B------:R-:W-:Y:S05]  /*83b0*/  BSYNC.RECONVERGENT B4 ;  /* 0x0000000000047941 */ /* 0x000fea0003800200 */
.L_x_12829:
        /* <DEDUP_REMOVED lines=13> */
.L_x_12832:
[----:B------:R-:W-:Y:S05]  /*8490*/  BSYNC.RECONVERGENT B4 ;  /* 0x0000000000047941 */ /* 0x000fea0003800200 */
.L_x_12831:
[----:B------:R-:W-:-:S04]  /*84a0*/  F2FP.F16.F32.PACK_AB R2, RZ, R2 ;  /* 0x00000002ff02723e */ /* 0x000fc800000000ff */
[----:B------:R-:W-:-:S07]  /*84b0*/  PRMT R165, R2, 0x7610, R165 ;  /* 0x0000761002a57816 */ /* 0x000fce00000000a5 */
.L_x_12828:
[----:B------:R-:W-:Y:S05]  /*84c0*/  BSYNC.RECONVERGENT B3 ;  /* 0x0000000000037941 */ /* 0x000fea0003800200 */
.L_x_12827:
        /* <DEDUP_REMOVED lines=15> */
.L_x_12836:
[----:B------:R-:W-:Y:S05]  /*85c0*/  BSYNC.RECONVERGENT B4 ;  /* 0x0000000000047941 */ /* 0x000fea0003800200 */
.L_x_12835:
        /* <DEDUP_REMOVED lines=13> */
.L_x_12838:
[----:B------:R-:W-:Y:S05]  /*86a0*/  BSYNC.RECONVERGENT B4 ;  /* 0x0000000000047941 */ /* 0x000fea0003800200 */
.L_x_12837:
[----:B------:R-:W-:-:S04]  /*86b0*/  F2FP.F16.F32.PACK_AB R2, RZ, R2 ;  /* 0x00000002ff02723e */ /* 0x000fc800000000ff */
[----:B------:R-:W-:-:S07]  /*86c0*/  PRMT R165, R165, 0x5410, R2 ;  /* 0x00005410a5a57816 */ /* 0x000fce0000000002 */
.L_x_12834:
[----:B------:R-:W-:Y:S05]  /*86d0*/  BSYNC.RECONVERGENT B3 ;  /* 0x0000000000037941 */ /* 0x000fea0003800200 */
.L_x_12833:
        /* <DEDUP_REMOVED lines=15> */
.L_x_12842:
[----:B------:R-:W-:Y:S05]  /*87d0*/  BSYNC.RECONVERGENT B4 ;  /* 0x0000000000047941 */ /* 0x000fea0003800200 */
.L_x_12841:
        /* <DEDUP_REMOVED lines=13> */
.L_x_12844:
[----:B------:R-:W-:Y:S05]  /*88b0*/  BSYNC.RECONVERGENT B4 ;  /* 0x0000000000047941 */ /* 0x000fea0003800200 */
.L_x_12843:
[----:B------:R-:W-:-:S04]  /*88c0*/  F2FP.F16.F32.PACK_AB R2, RZ, R2 ;  /* 0x00000002ff02723e */ /* 0x000fc800000000ff */
[----:B------:R-:W-:-:S07]  /*88d0*/  PRMT R166, R2, 0x7610, R166 ;  /* 0x0000761002a67816 */ /* 0x000fce00000000a6 */
.L_x_12840:
[----:B------:R-:W-:Y:S05]  /*88e0*/  BSYNC.RECONVERGENT B3 ;  /* 0x0000000000037941 */ /* 0x000fea0003800200 */
.L_x_12839:
        /* <DEDUP_REMOVED lines=15> */
.L_x_12848:
[----:B------:R-:W-:Y:S05]  /*89e0*/  BSYNC.RECONVERGENT B4 ;  /* 0x0000000000047941 */ /* 0x000fea0003800200 */
.L_x_12847:
        /* <DEDUP_REMOVED lines=13> */
.L_x_12850:
[----:B------:R-:W-:Y:S05]  /*8ac0*/  BSYNC.RECONVERGENT B4 ;  /* 0x0000000000047941 */ /* 0x000fea0003800200 */
.L_x_12849:
[----:B------:R-:W-:-:S04]  /*8ad0*/  F2FP.F16.F32.PACK_AB R2, RZ, R2 ;  /* 0x00000002ff02723e */ /* 0x000fc800000000ff */
[----:B------:R-:W-:-:S07]  /*8ae0*/  PRMT R166, R166, 0x5410, R2 ;  /* 0x00005410a6a67816 */ /* 0x000fce0000000002 */
.L_x_12846:
[----:B------:R-:W-:Y:S05]  /*8af0*/  BSYNC.RECONVERGENT B3 ;  /* 0x0000000000037941 */ /* 0x000fea0003800200 */
.L_x_12845:
        /* <DEDUP_REMOVED lines=15> */
.L_x_12854:
[----:B------:R-:W-:Y:S05]  /*8bf0*/  BSYNC.RECONVERGENT B4 ;  /* 0x0000000000047941 */ /* 0x000fea0003800200 */
.L_x_12853:
        /* <DEDUP_REMOVED lines=13> */
.L_x_12856:
[----:B------:R-:W-:Y:S05]  /*8cd0*/  BSYNC.RECONVERGENT B4 ;  /* 0x0000000000047941 */ /* 0x000fea0003800200 */
.L_x_12855:
[----:B------:R-:W-:-:S04]  /*8ce0*/  F2FP.F16.F32.PACK_AB R2, RZ, R2 ;  /* 0x00000002ff02723e */ /* 0x000fc800000000ff */
[----:B------:R-:W-:-:S07]  /*8cf0*/  PRMT R167, R2, 0x7610, R167 ;  /* 0x0000761002a77816 */ /* 0x000fce00000000a7 */
.L_x_12852:
[----:B------:R-:W-:Y:S05]  /*8d00*/  BSYNC.RECONVERGENT B3 ;  /* 0x0000000000037941 */ /* 0x000fea0003800200 */
.L_x_12851:
        /* <DEDUP_REMOVED lines=32> */
[----:B------:R-:W-:-:S03]  /*8f10*/  FSEL R168, R3, RZ, P0 ;  /* 0x000000ff03a87208 */ /* 0x000fc60000000000 */
        /* <DEDUP_REMOVED lines=19> */
[----:B------:R-:W-:Y:S01]  /*9050*/  PRMT R167, R167, 0x5410, R3 ;  /* 0x00005410a7a77816 */ /* 0x000fe20000000003 */
[----:B------:R-:W-:Y:S06]  /*9060*/  BRA `(.L_x_12799) ;  /* 0x0000001000487947 */ /* 0x000fec0003800000 */
.L_x_12814:
[----:B------:R-:W-:Y:S04]  /*9070*/  BSSY.RECONVERGENT B3, `(.L_x_12857) ;  /* 0x0000022000037945 */ /* 0x000fe80003800200 */
[----:B------:R-:W-:Y:S05]  /*9080*/  @!P2 BRA `(.L_x_12858) ;  /* 0x000000000080a947 */ /* 0x000fea0003800000 */
[----:B-----5:R2:W5:Y:S01]  /*9090*/  LDL R195, [R1] ;  /* 0x0000000001c37983 */ /* 0x0205620000100800 */
[----:B------:R-:W-:Y:S01]  /*90a0*/  LOP3.LUT P0, RZ, R14, 0xff, RZ, 0xc0, !PT ;  /* 0x000000ff0eff7812 */ /* 0x000fe2000780c0ff */
[----:B------:R-:W-:Y:S01]  /*90b0*/  BSSY.RECONVERGENT B4, `(.L_x_12859) ;  /* 0x000000c000047945 */ /* 0x000fe20003800200 */
[----:B01----:R-:W-:-:S11]  /*90c0*/  HFMA2 R2, -RZ, RZ, 0, 0 ;  /* 0x00000000ff027431 */ /* 0x003fd600000001ff */
[----:B--2---:R-:W-:Y:S05]  /*90d0*/  @!P0 BRA `(.L_x_12860) ;  /* 0x0000000000248947 */ /* 0x004fea0003800000 */
[----:B------:R-:W-:Y:S01]  /*90e0*/  FFMA.FTZ R2, R9, R193, R194 ;  /* 0x000000c109027223 */ /* 0x000fe200000100c2 */
[----:B------:R-:W-:Y:S01]  /*90f0*/  ISETP.GT.AND P6, PT, R6, RZ, PT ;  /* 0x000000ff0600720c */ /* 0x000fe20003fc4270 */
[----:B------:R-:W-:Y:S02]  /*9100*/  HADD2.F32 R3, -RZ, R188.H0_H0 ;  /* 0x200000bcff037230 */ /* 0x000fe40000004100 */
[----:B-----5:R-:W-:-:S04]  /*9110*/  FADD.FTZ R2, R195, -R2 ;  /* 0x80000002c3027221 */ /* 0x020fc80000010000 */
[----:B------:R-:W-:-:S05]  /*9120*/  FMUL.FTZ R2, R5, R2 ;  /* 0x0000000205027220 */ /* 0x000fca0000410000 */
[----:B------:R-:W-:-:S05]  /*9130*/  FSEL R2, R2, RZ, P6 ;  /* 0x000000ff02027208 */ /* 0x000fca0003000000 */
[----:B------:R-:W-:-:S04]  /*9140*/  FMUL.FTZ R2, R2, UR13 ;  /* 0x0000000d02027c20 */ /* 0x000fc80008410000 */
[----:B------:R-:W-:-:S04]  /*9150*/  FMUL.FTZ R2, R2, UR12 ;  /* 0x0000000c02027c20 */ /* 0x000fc80008410000 */
[----:B------:R-:W-:-:S07]  /*9160*/  FMUL.FTZ R2, R3, R2 ;  /* 0x0000000203027220 */ /* 0x000fce0000410000 */
.L_x_12860:
[----:B------:R-:W-:Y:S05]  /*9170*/  BSYNC.RECONVERGENT B4 ;  /* 0x0000000000047941 */ /* 0x000fea0003800200 */
.L_x_12859:
[----:B------:R-:W-:Y:S01]  /*9180*/  BSSY.RECONVERGENT B4, `(.L_x_12861) ;  /* 0x000000d000047945 */ /* 0x000fe20003800200 */
[----:B------:R-:W-:Y:S01]  /*9190*/  FADD.FTZ R2, R128, R2 ;  /* 0x0000000280027221 */ /* 0x000fe20000010000 */
[----:B------:R-:W-:Y:S02]  /*91a0*/  MOV R3, RZ ;  /* 0x000000ff00037202 */ /* 0x000fe40000000f00 */
[----:B------:R-:W-:Y:S05]  /*91b0*/  @!P0 BRA `(.L_x_12862) ;  /* 0x0000000000248947 */ /* 0x000fea0003800000 */
        /* <DEDUP_REMOVED lines=9> */
.L_x_12862:
[----:B------:R-:W-:Y:S05]  /*9250*/  BSYNC.RECONVERGENT B4 ;  /* 0x0000000000047941 */ /* 0x000fea0003800200 */
.L_x_12861:
[----:B------:R-:W-:Y:S02]  /*9260*/  F2FP.F16.F32.PACK_AB R3, RZ, R3 ;  /* 0x00000003ff03723e */ /* 0x000fe400000000ff */
[----:B------:R-:W-:Y:S02]  /*9270*/  MOV R128, R2 ;  /* 0x0000000200807202 */ /* 0x000fe40000000f00 */
[----:B------:R-:W-:-:S07]  /*9280*/  PRMT R164, R3, 0x7610, R164 ;  /* 0x0000761003a47816 */ /* 0x000fce00000000a4 */
.L_x_12858:
[----:B------:R-:W-:Y:S05]  /*9290*/  BSYNC.RECONVERGENT B3 ;  /* 0x0000000000037941 */ /* 0x000fea0003800200 */
.L_x_12857:
        /* <DEDUP_REMOVED lines=15> */
.L_x_12866:
[----:B------:R-:W-:Y:S05]  /*9390*/  BSYNC.RECONVERGENT B4 ;  /* 0x0000000000047941 */ /* 0x000fea0003800200 */
.L_x_12865:
        /* <DEDUP_REMOVED lines=13> */
.L_x_12868:
[----:B------:R-:W-:Y:S05]  /*9470*/  BSYNC.RECONVERGENT B4 ;  /* 0x0000000000047941 */ /* 0x000fea0003800200 */
.L_x_12867:
[----:B------:R-:W-:Y:S02]  /*9480*/  F2FP.F16.F32.PACK_AB R3, RZ, R3 ;  /* 0x00000003ff03723e */ /* 0x000fe400000000ff */
[----:B------:R-:W-:Y:S02]  /*9490*/  MOV R129, R2 ;  /* 0x0000000200817202 */ /* 0x000fe40000000f00 */
[----:B------:R-:W-:-:S07]  /*94a0*/  PRMT R164, R164, 0x5410, R3 ;  /* 0x00005410a4a47816 */ /* 0x000fce0000000003 */
.L_x_12864:
[----:B------:R-:W-:Y:S05]  /*94b0*/  BSYNC.RECONVERGENT B3 ;  /* 0x0000000000037941 */ /* 0x000fea0003800200 */
.L_x_12863:
        /* <DEDUP_REMOVED lines=15> */
.L_x_12872:
[----:B------:R-:W-:Y:S05]  /*95b0*/  BSYNC.RECONVERGENT B4 ;  /* 0x0000000000047941 */ /* 0x000fea0003800200 */
.L_x_12871:
        /* <DEDUP_REMOVED lines=13> */
.L_x_12874:
[----:B------:R-:W-:Y:S05]  /*9690*/  BSYNC.RECONVERGENT B4 ;  /* 0x0000000000047941 */ /* 0x000fea0003800200 */
.L_x_12873:
[----:B------:R-:W-:Y:S02]  /*96a0*/  F2FP.F16.F32.PACK_AB R3, RZ, R3 ;  /* 0x00000003ff03723e */ /* 0x000fe400000000ff */
[----:B------:R-:W-:Y:S02]  /*96b0*/  MOV R130, R2 ;  /* 0x0000000200827202 */ /* 0x000fe40000000f00 */
[----:B------:R-:W-:-:S07]  /*96c0*/  PRMT R165, R3, 0x7610, R165 ;  /* 0x0000761003a57816 */ /* 0x000fce00000000a5 */
.L_x_12870:
[----:B------:R-:W-:Y:S05]  /*96d0*/  BSYNC.RECONVERGENT B3 ;  /* 0x0000000000037941 */ /* 0x000fea0003800200 */
.L_x_12869:
        /* <DEDUP_REMOVED lines=15> */
.L_x_12878:
[----:B------:R-:W-:Y:S05]  /*97d0*/  BSYNC.RECONVERGENT B4 ;  /* 0x0000000000047941 */ /* 0x000fea0003800200 */
.L_x_12877:
        /* <DEDUP_REMOVED lines=13> */
.L_x_12880:
[----:B------:R-:W-:Y:S05]  /*98b0*/  BSYNC.RECONVERGENT B4 ;  /* 0x0000000000047941 */ /* 0x000fea0003800200 */
.L_x_12879:
[----:B------:R-:W-:Y:S02]  /*98c0*/  F2FP.F16.F32.PACK_AB R3, RZ, R3 ;  /* 0x00000003ff03723e */ /* 0x000fe400000000ff */
[----:B------:R-:W-:Y:S02]  /*98d0*/  MOV R131, R2 ;  /* 0x0000000200837202 */ /* 0x000fe40000000f00 */
[----:B------:R-:W-:-:S07]  /*98e0*/  PRMT R165, R165, 0x5410, R3 ;  /* 0x00005410a5a57816 */ /* 0x000fce0000000003 */
.L_x_12876:
[----:B------:R-:W-:Y:S05]  /*98f0*/  BSYNC.RECONVERGENT B3 ;  /* 0x0000000000037941 */ /* 0x000fea0003800200 */
.L_x_12875:
        /* <DEDUP_REMOVED lines=15> */
.L_x_12884:
[----:B------:R-:W-:Y:S05]  /*99f0*/  BSYNC.RECONVERGENT B4 ;  /* 0x0000000000047941 */ /* 0x000fea0003800200 */
.L_x_12883:
        /* <DEDUP_REMOVED lines=13> */
.L_x_12886:
[----:B------:R-:W-:Y:S05]  /*9ad0*/  BSYNC.RECONVERGENT B4 ;  /* 0x0000000000047941 */ /* 0x000fea0003800200 */
.L_x_12885:
[----:B------:R-:W-:Y:S02]  /*9ae0*/  F2FP.F16.F32.PACK_AB R3, RZ, R3 ;  /* 0x00000003ff03723e */ /* 0x000fe400000000ff */
[----:B------:R-:W-:Y:S02]  /*9af0*/  MOV R132, R2 ;  /* 0x0000000200847202 */ /* 0x000fe40000000f00 */
[----:B------:R-:W-:-:S07]  /*9b00*/  PRMT R166, R3, 0x7610, R166 ;  /* 0x0000761003a67816 */ /* 0x000fce00000000a6 */
.L_x_12882:
[----:B------:R-:W-:Y:S05]  /*9b10*/  BSYNC.RECONVERGENT B3 ;  /* 0x0000000000037941 */ /* 0x000fea0003800200 */
.L_x_12881:
        /* <DEDUP_REMOVED lines=15> */
.L_x_12890:
[----:B------:R-:W-:Y:S05]  /*9c10*/  BSYNC.RECONVERGENT B4 ;  /* 0x0000000000047941 */ /* 0x000fea0003800200 */
.L_x_12889:
        /* <DEDUP_REMOVED lines=13> */
.L_x_12892:
[----:B------:R-:W-:Y:S05]  /*9cf0*/  BSYNC.RECONVERGENT B4 ;  /* 0x0000000000047941 */ /* 0x000fea0003800200 */
.L_x_12891:
[----:B------:R-:W-:Y:S02]  /*9d00*/  F2FP.F16.F32.PACK_AB R3, RZ, R3 ;  /* 0x00000003ff03723e */ /* 0x000fe400000000ff */
[----:B------:R-:W-:Y:S02]  /*9d10*/  MOV R133, R2 ;  /* 0x0000000200857202 */ /* 0x000fe40000000f00 */
[----:B------:R-:W-:-:S07]  /*9d20*/  PRMT R166, R166, 0x5410, R3 ;  /* 0x00005410a6a67816 */ /* 0x000fce0000000003 */
.L_x_12888:
[----:B------:R-:W-:Y:S05]  /*9d30*/  BSYNC.RECONVERGENT B3 ;  /* 0x0000000000037941 */ /* 0x000fea0003800200 */
.L_x_12887:
        /* <DEDUP_REMOVED lines=15> */
.L_x_12896:
[----:B------:R-:W-:Y:S05]  /*9e30*/  BSYNC.RECONVERGENT B4 ;  /* 0x0000000000047941 */ /* 0x000fea0003800200 */
.L_x_12895:
        /* <DEDUP_REMOVED lines=13> */
.L_x_12898:
[----:B------:R-:W-:Y:S05]  /*9f10*/  BSYNC.RECONVERGENT B4 ;  /* 0x0000000000047941 */ /* 0x000fea0003800200 */
.L_x_12897:
[----:B------:R-:W-:Y:S02]  /*9f20*/  F2FP.F16.F32.PACK_AB R3, RZ, R3 ;  /* 0x00000003ff03723e */ /* 0x000fe400000000ff */
[----:B------:R-:W-:Y:S02]  /*9f30*/  MOV R134, R2 ;  /* 0x0000000200867202 */ /* 0x000fe40000000f00 */
[----:B------:R-:W-:-:S07]  /*9f40*/  PRMT R167, R3, 0x7610, R167 ;  /* 0x0000761003a77816 */ /* 0x000fce00000000a7 */
.L_x_12894:
[----:B------:R-:W-:Y:S05]  /*9f50*/  BSYNC.RECONVERGENT B3 ;  /* 0x0000000000037941 */ /* 0x000fea0003800200 */
.L_x_12893:
[----:B------:R-:W-:Y:S05]  /*9f60*/  @!P2 BRA `(.L_x_12799) ;  /* 0x000000000088a947 */ /* 0x000fea0003800000 */
[----:B------:R2:W5:Y:S04]  /*9f70*/  LDL R196, [R1+0x14] ;  /* 0x0000140001c47983 */ /* 0x0005680000100800 */
[----:B-----5:R2:W5:Y:S01]  /*9f80*/  LDL R195, [R1+0x24] ;  /* 0x0000240001c37983 */ /* 0x0205620000100800 */
[----:B------:R-:W-:Y:S01]  /*9f90*/  ISETP.GE.U32.AND P0, PT, R14, RZ, PT ;  /* 0x000000ff0e00720c */ /* 0x000fe20003f06070 */
[----:B------:R-:W-:Y:S01]  /*9fa0*/  BSSY.RECONVERGENT B3, `(.L_x_12899) ;  /* 0x000000d000037945 */ /* 0x000fe20003800200 */
[----:B01----:R-:W-:Y:S02]  /*9fb0*/  HFMA2 R2, -RZ, RZ, 0, 0 ;  /* 0x00000000ff027431 */ /* 0x003fe400000001ff */
[----:B------:R-:W-:-:S13]  /*9fc0*/  ISETP.GE.U32.AND.EX P0, PT, R15, 0x1000000, PT, P0 ;  /* 0x010000000f00780c */ /* 0x000fda0003f06100 */
[----:B--2---:R-:W-:Y:S05]  /*9fd0*/  @!P0 BRA `(.L_x_12900) ;  /* 0x0000000000248947 */ /* 0x004fea0003800000 */
[----:B------:R-:W-:Y:S01]  /*9fe0*/  FFMA.FTZ R2, R196, R193, R194 ;  /* 0x000000c1c4027223 */ /* 0x000fe200000100c2 */
[----:B------:R-:W-:Y:S01]  /*9ff0*/  ISETP.GT.AND P6, PT, R6, RZ, PT ;  /* 0x000000ff0600720c */ /* 0x000fe20003fc4270 */
[----:B------:R-:W-:Y:S02]  /*a000*/  HADD2.F32 R3, -RZ, R191.H1_H1 ;  /* 0x300000bfff037230 */ /* 0x000fe40000004100 */
[----:B-----5:R-:W-:-:S04]  /*a010*/  FADD.FTZ R2, R195, -R2 ;  /* 0x80000002c3027221 */ /* 0x020fc80000010000 */
[----:B------:R-:W-:-:S05]  /*a020*/  FMUL.FTZ R2, R5, R2 ;  /* 0x0000000205027220 */ /* 0x000fca0000410000 */
[----:B------:R-:W-:-:S05]  /*a030*/  FSEL R2, R2, RZ, P6 ;  /* 0x000000ff02027208 */ /* 0x000fca0003000000 */
[----:B------:R-:W-:-:S04]  /*a040*/  FMUL.FTZ R2, R2, UR13 ;  /* 0x0000000d02027c20 */ /* 0x000fc80008410000 */
[----:B------:R-:W-:-:S04]  /*a050*/  FMUL.FTZ R2, R2, UR12 ;  /* 0x0000000c02027c20 */ /* 0x000fc80008410000 */
[----:B------:R-:W-:-:S07]  /*a060*/  FMUL.FTZ R2, R3, R2 ;  /* 0x0000000203027220 */ /* 0x000fce0000410000 */
.L_x_12900:
[----:B------:R-:W-:Y:S05]  /*a070*/  BSYNC.RECONVERGENT B3 ;  /* 0x0000000000037941 */ /* 0x000fea0003800200 */
.L_x_12899:
[----:B------:R-:W-:Y:S01]  /*a080*/  BSSY.RECONVERGENT B3, `(.L_x_12901) ;  /* 0x000000d000037945 */ /* 0x000fe20003800200 */
[----:B------:R-:W-:Y:S01]  /*a090*/  FADD.FTZ R2, R135, R2 ;  /* 0x0000000287027221 */ /* 0x000fe20000010000 */
[----:B------:R-:W-:Y:S02]  /*a0a0*/  MOV R3, RZ ;  /* 0x000000ff00037202 */ /* 0x000fe40000000f00 */
[----:B------:R-:W-:Y:S05]  /*a0b0*/  @!P0 BRA `(.L_x_12902) ;  /* 0x0000000000248947 */ /* 0x000fea0003800000 */
        /* <DEDUP_REMOVED lines=9> */
.L_x_12902:
[----:B------:R-:W-:Y:S05]  /*a150*/  BSYNC.RECONVERGENT B3 ;  /* 0x0000000000037941 */ /* 0x000fea0003800200 */
.L_x_12901:
[----:B------:R-:W-:Y:S02]  /*a160*/  F2FP.F16.F32.PACK_AB R3, RZ, R3 ;  /* 0x00000003ff03723e */ /* 0x000fe400000000ff */
[----:B------:R-:W-:Y:S02]  /*a170*/  MOV R135, R2 ;  /* 0x0000000200877202 */ /* 0x000fe40000000f00 */
[----:B------:R-:W-:-:S07]  /*a180*/  PRMT R167, R167, 0x5410, R3 ;  /* 0x00005410a7a77816 */ /* 0x000fce0000000003 */
.L_x_12799:
[----:B------:R-:W-:Y:S05]  /*a190*/  BSYNC.RECONVERGENT B1 ;  /* 0x0000000000017941 */ /* 0x000fea0003800200 */
.L_x_12782:
        /* <DEDUP_REMOVED lines=9> */
.L_x_12779:
[----:B------:R-:W-:Y:S05]  /*a230*/  BSYNC.RECONVERGENT B2 ;  /* 0x0000000000027941 */ /* 0x000fea0003800200 */
.L_x_12778:
[----:B------:R-:W-:Y:S04]  /*a240*/  BSSY.RECONVERGENT B2, `(.L_x_12903) ;  /* 0x00003a0000027945 */ /* 0x000fe80003800200 */
[----:B------:R-:W-:Y:S05]  /*a250*/  @!P4 BRA `(.L_x_12904) ;  /* 0x000000380078c947 */ /* 0x000fea0003800000 */
[----:B------:R-:W-:Y:S04]  /*a260*/  BSSY.RECONVERGENT B1, `(.L_x_12905) ;  /* 0x0000005000017945 */ /* 0x000fe80003800200 */
[----:B------:R-:W-:Y:S05]  /*a270*/  @!P2 BRA `(.L_x_12906) ;  /* 0x00000000000ca947 */ /* 0x000fea0003800000 */
[----:B01----:R-:W0:Y:S02]  /*a280*/  LDC.64 R2, c[0x0][0x390] ;  /* 0x0000e400ff027b82 */ /* 0x003e240000000a00 */
[----:B0-----:R-:W-:-:S05]  /*a290*/  IMAD.WIDE.U32 R2, R4, 0x10, R2 ;  /* 0x0000001004027825 */ /* 0x001fca00078e0002 */
[----:B-----5:R2:W5:Y:S02]  /*a2a0*/  LDG.E.128 R188, desc[UR6][R2.64] ;  /* 0x0000000602bc7981 */ /* 0x020564000c1e1d00 */
.L_x_12906:
[----:B------:R-:W-:Y:S05]  /*a2b0*/  BSYNC.RECONVERGENT B1 ;  /* 0x0000000000017941 */ /* 0x000fea0003800200 */
.L_x_12905:
        /* <DEDUP_REMOVED lines=30> */
.L_x_12911:
[----:B------:R-:W-:Y:S05]  /*a4a0*/  BSYNC.RECONVERGENT B3 ;  /* 0x0000000000037941 */ /* 0x000fea0003800200 */
.L_x_12910:
        /* <DEDUP_REMOVED lines=22> */
.L_x_12913:
[----:B------:R-:W-:Y:S05]  /*a610*/  BSYNC.RECONVERGENT B3 ;  /* 0x0000000000037941 */ /* 0x000fea0003800200 */
.L_x_12912:
        /* <DEDUP_REMOVED lines=22> */
.L_x_12915:
[----:B------:R-:W-:Y:S05]  /*a780*/  BSYNC.RECONVERGENT B3 ;  /* 0x0000000000037941 */ /* 0x000fea0003800200 */
.L_x_12914:
        /* <DEDUP_REMOVED lines=22> */
.L_x_12917:
[----:B------:R-:W-:Y:S05]  /*a8f0*/  BSYNC.RECONVERGENT B3 ;  /* 0x0000000000037941 */ /* 0x000fea0003800200 */
.L_x_12916:
        /* <DEDUP_REMOVED lines=22> */
.L_x_12919:
[----:B------:R-:W-:Y:S05]  /*aa60*/  BSYNC.RECONVERGENT B3 ;  /* 0x0000000000037941 */ /* 0x000fea0003800200 */
.L_x_12918:
        /* <DEDUP_REMOVED lines=22> */
.L_x_12921:
[----:B------:R-:W-:Y:S05]  /*abd0*/  BSYNC.RECONVERGENT B3 ;  /* 0x0000000000037941 */ /* 0x000fea0003800200 */
.L_x_12920:
        /* <DEDUP_REMOVED lines=22> */
.L_x_12923:
[----:B------:R-:W-:Y:S05]  /*ad40*/  BSYNC.RECONVERGENT B3 ;  /* 0x0000000000037941 */ /* 0x000fea0003800200 */
.L_x_12922:
        /* <DEDUP_REMOVED lines=25> */
.L_x_12909:
        /* <DEDUP_REMOVED lines=18> */
.L_x_12926:
[----:B------:R-:W-:Y:S05]  /*b000*/  BSYNC.RECONVERGENT B3 ;  /* 0x0000000000037941 */ /* 0x000fea0003800200 */
.L_x_12925:
        /* <DEDUP_REMOVED lines=18> */
.L_x_12928:
[----:B------:R-:W-:Y:S05]  /*b130*/  BSYNC.RECONVERGENT B3 ;  /* 0x0000000000037941 */ /* 0x000fea0003800200 */
.L_x_12927:
        /* <DEDUP_REMOVED lines=18> */
.L_x_12930:
[----:B------:R-:W-:Y:S05]  /*b260*/  BSYNC.RECONVERGENT B3 ;  /* 0x0000000000037941 */ /* 0x000fea0003800200 */
.L_x_12929:
        /* <DEDUP_REMOVED lines=18> */
.L_x_12932:
[----:B------:R-:W-:Y:S05]  /*b390*/  BSYNC.RECONVERGENT B3 ;  /* 0x0000000000037941 */ /* 0x000fea0003800200 */
.L_x_12931:
        /* <DEDUP_REMOVED lines=18> */
.L_x_12934:
[----:B------:R-:W-:Y:S05]  /*b4c0*/  BSYNC.RECONVERGENT B3 ;  /* 0x0000000000037941 */ /* 0x000fea0003800200 */
.L_x_12933:
        /* <DEDUP_REMOVED lines=18> */
.L_x_12936:
[----:B------:R-:W-:Y:S05]  /*b5f0*/  BSYNC.RECONVERGENT B3 ;  /* 0x0000000000037941 */ /* 0x000fea0003800200 */
.L_x_12935:
        /* <DEDUP_REMOVED lines=18> */
.L_x_12938:
[----:B------:R-:W-:Y:S05]  /*b720*/  BSYNC.RECONVERGENT B3 ;  /* 0x0000000000037941 */ /* 0x000fea0003800200 */
.L_x_12937:
[----:B------:R-:W-:Y:S05]  /*b730*/  @!P2 BRA `(.L_x_12924) ;  /* 0x000000240018a947 */ /* 0x000fea0003800000 */
[----:B012---:R-:W2:Y:S04]  /*b740*/  LDL R2, [R1+0x10] ;  /* 0x0000100001027983 */ /* 0x007ea80000100800 */
        /* <DEDUP_REMOVED lines=19> */
.L_x_12908:
        /* <DEDUP_REMOVED lines=19> */
.L_x_12943:
[----:B------:R-:W-:Y:S05]  /*b9b0*/  BSYNC.RECONVERGENT B4 ;  /* 0x0000000000047941 */ /* 0x000fea0003800200 */
.L_x_12942:
        /* <DEDUP_REMOVED lines=13> */
.L_x_12945:
[----:B------:R-:W-:Y:S05]  /*ba90*/  BSYNC.RECONVERGENT B4 ;  /* 0x0000000000047941 */ /* 0x000fea0003800200 */
.L_x_12944:
[----:B------:R-:W-:-:S04]  /*baa0*/  F2FP.F16.F32.PACK_AB R2, RZ, R2 ;  /* 0x00000002ff02723e */ /* 0x000fc800000000ff */
[----:B------:R-:W-:-:S07]  /*bab0*/  PRMT R164, R2, 0x7610, R164 ;  /* 0x0000761002a47816 */ /* 0x000fce00000000a4 */
.L_x_12941:
[----:B------:R-:W-:Y:S05]  /*bac0*/  BSYNC.RECONVERGENT B3 ;  /* 0x0000000000037941 */ /* 0x000fea0003800200 */
.L_x_12940:
        /* <DEDUP_REMOVED lines=15> */
.L_x_12949:
[----:B------:R-:W-:Y:S05]  /*bbc0*/  BSYNC.RECONVERGENT B4 ;  /* 0x0000000000047941 */ /* 0x000fea0003800200 */
.L_x_12948:
        /* <DEDUP_REMOVED lines=13> */
.L_x_12951:
[----:B------:R-:W-:Y:S05]  /*bca0*/  BSYNC.RECONVERGENT B4 ;  /* 0x0000000000047941 */ /* 0x000fea0003800200 */
.L_x_12950:
[----:B------:R-:W-:-:S04]  /*bcb0*/  F2FP.F16.F32.PACK_AB R2, RZ, R2 ;  /* 0x00000002ff02723e */ /* 0x000fc800000000ff */
[----:B------:R-:W-:-:S07]  /*bcc0*/  PRMT R164, R164, 0x5410, R2 ;  /* 0x00005410a4a47816 */ /* 0x000fce0000000002 */
.L_x_12947:
[----:B------:R-:W-:Y:S05]  /*bcd0*/  BSYNC.RECONVERGENT B3 ;  /* 0x0000000000037941 */ /* 0x000fea0003800200 */
.L_x_12946:
        /* <DEDUP_REMOVED lines=15> */
.L_x_12955:
[----:B------:R-:W-:Y:S05]  /*bdd0*/  BSYNC.RECONVERGENT B4 ;  /* 0x0000000000047941 */ /* 0x000fea0003800200 */
.L_x_12954:
        /* <DEDUP_REMOVED lines=13> */
.L_x_12957:
[----:B------:R-:W-:Y:S05]  /*beb0*/  BSYNC.RECONVERGENT B4 ;  /* 0x0000000000047941 */ /* 0x000fea0003800200 */
.L_x_12956:
[----:B------:R-:W-:-:S04]  /*bec0*/  F2FP.F16.F32.PACK_AB R2, RZ, R2 ;  /* 0x00000002ff02723e */ /* 0x000fc800000000ff */
[----:B------:R-:W-:-:S07]  /*bed0*/  PRMT R165, R2, 0x7610, R165 ;  /* 0x0000761002a57816 */ /* 0x000fce00000000a5 */
.L_x_12953:
[----:B------:R-:W-:Y:S05]  /*bee0*/  BSYNC.RECONVERGENT B3 ;  /* 0x0000000000037941 */ /* 0x000fea0003800200 */
.L_x_12952:
        /* <DEDUP_REMOVED lines=15> */
.L_x_12961:
[----:B------:R-:W-:Y:S05]  /*bfe0*/  BSYNC.RECONVERGENT B4 ;  /* 0x0000000000047941 */ /* 0x000fea0003800200 */
.L_x_12960:
        /* <DEDUP_REMOVED lines=13> */
.L_x_12963:
[----:B------:R-:W-:Y:S05]  /*c0c0*/  BSYNC.RECONVERGENT B4 ;  /* 0x0000000000047941 */ /* 0x000fea0003800200 */
.L_x_12962:
[----:B------:R-:W-:-:S04]  /*c0d0*/  F2FP.F16.F32.PACK_AB R2, RZ, R2 ;  /* 0x00000002ff02723e */ /* 0x000fc800000000ff */
[----:B------:R-:W-:-:S07]  /*c0e0*/  PRMT R165, R165, 0x5410, R2 ;  /* 0x00005410a5a57816 */ /* 0x000fce0000000002 */
.L_x_12959:
[----:B------:R-:W-:Y:S05]  /*c0f0*/  BSYNC.RECONVERGENT B3 ;  /* 0x0000000000037941 */ /* 0x000fea0003800200 */
.L_x_12958:
        /* <DEDUP_REMOVED lines=15> */
.L_x_12967:
[----:B------:R-:W-:Y:S05]  /*c1f0*/  BSYNC.RECONVERGENT B4 ;  /* 0x0000000000047941 */ /* 0x000fea0003800200 */
.L_x_12966:
        /* <DEDUP_REMOVED lines=13> */
.L_x_12969:
[----:B------:R-:W-:Y:S05]  /*c2d0*/  BSYNC.RECONVERGENT B4 ;  /* 0x0000000000047941 */ /* 0x000fea0003800200 */
.L_x_12968:
[----:B------:R-:W-:-:S04]  /*c2e0*/  F2FP.F16.F32.PACK_AB R2, RZ, R2 ;  /* 0x00000002ff02723e */ /* 0x000fc800000000ff */
[----:B------:R-:W-:-:S07]  /*c2f0*/  PRMT R166, R2, 0x7610, R166 ;  /* 0x0000761002a67816 */ /* 0x000fce00000000a6 */
.L_x_12965:
[----:B------:R-:W-:Y:S05]  /*c300*/  BSYNC.RECONVERGENT B3 ;  /* 0x0000000000037941 */ /* 0x000fea0003800200 */
.L_x_12964:
        /* <DEDUP_REMOVED lines=15> */
.L_x_12973:
[----:B------:R-:W-:Y:S05]  /*c400*/  BSYNC.RECONVERGENT B4 ;  /* 0x0000000000047941 */ /* 0x000fea0003800200 */
.L_x_12972:
        /* <DEDUP_REMOVED lines=13> */
.L_x_12975:
[----:B------:R-:W-:Y:S05]  /*c4e0*/  BSYNC.RECONVERGENT B4 ;  /* 0x0000000000047941 */ /* 0x000fea0003800200 */
.L_x_12974:
[----:B------:R-:W-:-:S04]  /*c4f0*/  F2FP.F16.F32.PACK_AB R2, RZ, R2 ;  /* 0x00000002ff02723e */ /* 0x000fc800000000ff */
[----:B------:R-:W-:-:S07]  /*c500*/  PRMT R166, R166, 0x5410, R2 ;  /* 0x00005410a6a67816 */ /* 0x000fce0000000002 */
.L_x_12971:
[----:B------:R-:W-:Y:S05]  /*c510*/  BSYNC.RECONVERGENT B3 ;  /* 0x0000000000037941 */ /* 0x000fea0003800200 */
.L_x_12970:
        /* <DEDUP_REMOVED lines=15> */
.L_x_12979:
[----:B------:R-:W-:Y:S05]  /*c610*/  BSYNC.RECONVERGENT B4 ;  /* 0x0000000000047941 */ /* 0x000fea0003800200 */
.L_x_12978:
        /* <DEDUP_REMOVED lines=13> */
.L_x_12981:
[----:B------:R-:W-:Y:S05]  /*c6f0*/  BSYNC.RECONVERGENT B4 ;  /* 0x0000000000047941 */ /* 0x000fea0003800200 */
.L_x_12980:
[----:B------:R-:W-:-:S04]  /*c700*/  F2FP.F16.F32.PACK_AB R2, RZ, R2 ;  /* 0x00000002ff02723e */ /* 0x000fc800000000ff */
[----:B------:R-:W-:-:S07]  /*c710*/  PRMT R167, R2, 0x7610, R167 ;  /* 0x0000761002a77816 */ /* 0x000fce00000000a7 */
.L_x_12977:
[----:B------:R-:W-:Y:S05]  /*c720*/  BSYNC.RECONVERGENT B3 ;  /* 0x0000000000037941 */ /* 0x000fea0003800200 */
.L_x_12976:
        /* <DEDUP_REMOVED lines=17> */
[C---:B------:R-:W-:Y:S01]  /*c840*/  FMUL.FTZ R162, R5.reuse, R162 ;  /* 0x000000a205a27220 */ /* 0x040fe20000410000 */
        /* <DEDUP_REMOVED lines=11> */
[----:B---3--:R-:W-:Y:S01]  /*c900*/  FFMA.FTZ R2, R169, R193, R194 ;  /* 0x000000c1a9027223 */ /* 0x008fe200000100c2 */
[----:B------:R-:W-:-:S03]  /*c910*/  FSEL R169, R163, RZ, P0 ;  /* 0x000000ffa3a97208 */ /* 0x000fc60000000000 */
[----:B----4-:R-:W-:Y:S01]  /*c920*/  FADD.FTZ R2, R168, -R2 ;  /* 0x80000002a8027221 */ /* 0x010fe20000010000 */
        /* <DEDUP_REMOVED lines=22> */
.L_x_12939:
        /* <DEDUP_REMOVED lines=15> */
.L_x_12985:
[----:B------:R-:W-:Y:S05]  /*cb80*/  BSYNC.RECONVERGENT B4 ;  /* 0x0000000000047941 */ /* 0x000fea0003800200 */
.L_x_12984:
        /* <DEDUP_REMOVED lines=13> */
.L_x_12987:
[----:B------:R-:W-:Y:S05]  /*cc60*/  BSYNC.RECONVERGENT B4 ;  /* 0x0000000000047941 */ /* 0x000fea0003800200 */
.L_x_12986:
[----:B------:R-:W-:Y:S02]  /*cc70*/  F2FP.F16.F32.PACK_AB R3, RZ, R3 ;  /* 0x00000003ff03723e */ /* 0x000fe400000000ff */
[----:B------:R-:W-:Y:S02]  /*cc80*/  MOV R136, R2 ;  /* 0x0000000200887202 */ /* 0x000fe40000000f00 */
[----:B------:R-:W-:-:S07]  /*cc90*/  PRMT R164, R3, 0x7610, R164 ;  /* 0x0000761003a47816 */ /* 0x000fce00000000a4 */
.L_x_12983:
[----:B------:R-:W-:Y:S05]  /*cca0*/  BSYNC.RECONVERGENT B3 ;  /* 0x0000000000037941 */ /* 0x000fea0003800200 */
.L_x_12982:
        /* <DEDUP_REMOVED lines=15> */
.L_x_12991:
[----:B------:R-:W-:Y:S05]  /*cda0*/  BSYNC.RECONVERGENT B4 ;  /* 0x0000000000047941 */ /* 0x000fea0003800200 */
.L_x_12990:
        /* <DEDUP_REMOVED lines=13> */
.L_x_12993:
[----:B------:R-:W-:Y:S05]  /*ce80*/  BSYNC.RECONVERGENT B4 ;  /* 0x0000000000047941 */ /* 0x000fea0003800200 */
.L_x_12992:
[----:B------:R-:W-:Y:S02]  /*ce90*/  F2FP.F16.F32.PACK_AB R3, RZ, R3 ;  /* 0x00000003ff03723e */ /* 0x000fe400000000ff */
[----:B------:R-:W-:Y:S02]  /*cea0*/  MOV R137, R2 ;  /* 0x0000000200897202 */ /* 0x000fe40000000f00 */
[----:B------:R-:W-:-:S07]  /*ceb0*/  PRMT R164, R164, 0x5410, R3 ;  /* 0x00005410a4a47816 */ /* 0x000fce0000000003 */
.L_x_12989:
[----:B------:R-:W-:Y:S05]  /*cec0*/  BSYNC.RECONVERGENT B3 ;  /* 0x0000000000037941 */ /* 0x000fea0003800200 */
.L_x_12988:
        /* <DEDUP_REMOVED lines=15> */
.L_x_12997:
[----:B------:R-:W-:Y:S05]  /*cfc0*/  BSYNC.RECONVERGENT B4 ;  /* 0x0000000000047941 */ /* 0x000fea0003800200 */
.L_x_12996:
        /* <DEDUP_REMOVED lines=13> */
.L_x_12999:
[----:B------:R-:W-:Y:S05]  /*d0a0*/  BSYNC.RECONVERGENT B4 ;  /* 0x0000000000047941 */ /* 0x000fea0003800200 */
.L_x_12998:
[----:B------:R-:W-:Y:S02]  /*d0b0*/  F2FP.F16.F32.PACK_AB R3, RZ, R3 ;  /* 0x00000003ff03723e */ /* 0x000fe400000000ff */
[----:B------:R-:W-:Y:S02]  /*d0c0*/  MOV R138, R2 ;  /* 0x00000002008a7202 */ /* 0x000fe40000000f00 */
[----:B------:R-:W-:-:S07]  /*d0d0*/  PRMT R165, R3, 0x7610, R165 ;  /* 0x0000761003a57816 */ /* 0x000fce00000000a5 */
.L_x_12995:
[----:B------:R-:W-:Y:S05]  /*d0e0*/  BSYNC.RECONVERGENT B3 ;  /* 0x0000000000037941 */ /* 0x000fea0003800200 */
.L_x_12994:
        /* <DEDUP_REMOVED lines=15> */
.L_x_13003:
[----:B------:R-:W-:Y:S05]  /*d1e0*/  BSYNC.RECONVERGENT B4 ;  /* 0x0000000000047941 */ /* 0x000fea0003800200 */
.L_x_13002:
        /* <DEDUP_REMOVED lines=13> */
.L_x_13005:
[----:B------:R-:W-:Y:S05]  /*d2c0*/  BSYNC.RECONVERGENT B4 ;  /* 0x0000000000047941 */ /* 0x000fea0003800200 */
.L_x_13004:
[----:B------:R-:W-:Y:S02]  /*d2d0*/  F2FP.F16.F32.PACK_AB R3, RZ, R3 ;  /* 0x00000003ff03723e */ /* 0x000fe400000000ff */
[----:B------:R-:W-:Y:S02]  /*d2e0*/  MOV R139, R2 ;  /* 0x00000002008b7202 */ /* 0x000fe40000000f00 */
[----:B------:R-:W-:-:S07]  /*d2f0*/  PRMT R165, R165, 0x5410, R3 ;  /* 0x00005410a5a57816 */ /* 0x000fce0000000003 */
.L_x_13001:
[----:B------:R-:W-:Y:S05]  /*d300*/  BSYNC.RECONVERGENT B3 ;  /* 0x0000000000037941 */ /* 0x000fea0003800200 */
.L_x_13000:
        /* <DEDUP_REMOVED lines=15> */
.L_x_13009:
[----:B------:R-:W-:Y:S05]  /*d400*/  BSYNC.RECONVERGENT B4 ;  /* 0x0000000000047941 */ /* 0x000fea0003800200 */
.L_x_13008:
        /* <DEDUP_REMOVED lines=13> */
.L_x_13011:
[----:B------:R-:W-:Y:S05]  /*d4e0*/  BSYNC.RECONVERGENT B4 ;  /* 0x0000000000047941 */ /* 0x000fea0003800200 */
.L_x_13010:
[----:B------:R-:W-:Y:S02]  /*d4f0*/  F2FP.F16.F32.PACK_AB R3, RZ, R3 ;  /* 0x00000003ff03723e */ /* 0x000fe400000000ff */
[----:B------:R-:W-:Y:S02]  /*d500*/  MOV R140, R2 ;  /* 0x00000002008c7202 */ /* 0x000fe40000000f00 */
[----:B------:R-:W-:-:S07]  /*d510*/  PRMT R166, R3, 0x7610, R166 ;  /* 0x0000761003a67816 */ /* 0x000fce00000000a6 */
.L_x_13007:
[----:B------:R-:W-:Y:S05]  /*d520*/  BSYNC.RECONVERGENT B3 ;  /* 0x0000000000037941 */ /* 0x000fea0003800200 */
.L_x_13006:
        /* <DEDUP_REMOVED lines=15> */
.L_x_13015:
[----:B------:R-:W-:Y:S05]  /*d620*/  BSYNC.RECONVERGENT B4 ;  /* 0x0000000000047941 */ /* 0x000fea0003800200 */
.L_x_13014:
        /* <DEDUP_REMOVED lines=13> */
.L_x_13017:
[----:B------:R-:W-:Y:S05]  /*d700*/  BSYNC.RECONVERGENT B4 ;  /* 0x0000000000047941 */ /* 0x000fea0003800200 */
.L_x_13016:
[----:B------:R-:W-:Y:S02]  /*d710*/  F2FP.F16.F32.PACK_AB R3, RZ, R3 ;  /* 0x00000003ff03723e */ /* 0x000fe400000000ff */
[----:B------:R-:W-:Y:S02]  /*d720*/  MOV R141, R2 ;  /* 0x00000002008d7202 */ /* 0x000fe40000000f00 */
[----:B------:R-:W-:-:S07]  /*d730*/  PRMT R166, R166, 0x5410, R3 ;  /* 0x00005410a6a67816 */ /* 0x000fce0000000003 */
.L_x_13013:
[----:B------:R-:W-:Y:S05]  /*d740*/  BSYNC.RECONVERGENT B3 ;  /* 0x0000000000037941 */ /* 0x000fea0003800200 */
.L_x_13012:
        /* <DEDUP_REMOVED lines=15> */
.L_x_13021:
[----:B------:R-:W-:Y:S05]  /*d840*/  BSYNC.RECONVERGENT B4 ;  /* 0x0000000000047941 */ /* 0x000fea0003800200 */
.L_x_13020:
        /* <DEDUP_REMOVED lines=13> */
.L_x_13023:
[----:B------:R-:W-:Y:S05]  /*d920*/  BSYNC.RECONVERGENT B4 ;  /* 0x0000000000047941 */ /* 0x000fea0003800200 */
.L_x_13022:
[----:B------:R-:W-:Y:S02]  /*d930*/  F2FP.F16.F32.PACK_AB R3, RZ, R3 ;  /* 0x00000003ff03723e */ /* 0x000fe400000000ff */
[----:B------:R-:W-:Y:S02]  /*d940*/  MOV R142, R2 ;  /* 0x00000002008e7202 */ /* 0x000fe40000000f00 */
[----:B------:R-:W-:-:S07]  /*d950*/  PRMT R167, R3, 0x7610, R167 ;  /* 0x0000761003a77816 */ /* 0x000fce00000000a7 */
.L_x_13019:
[----:B------:R-:W-:Y:S05]  /*d960*/  BSYNC.RECONVERGENT B3 ;  /* 0x0000000000037941 */ /* 0x000fea0003800200 */
.L_x_13018:
[----:B------:R-:W-:Y:S05]  /*d970*/  @!P2 BRA `(.L_x_12924) ;  /* 0x000000000088a947 */ /* 0x000fea0003800000 */
[----:B------:R3:W5:Y:S04]  /*d980*/  LDL R196, [R1+0x10] ;  /* 0x0000100001c47983 */ /* 0x0007680000100800 */
[----:B-----5:R3:W5:Y:S01]  /*d990*/  LDL R195, [R1+0x20] ;  /* 0x0000200001c37983 */ /* 0x0207620000100800 */
[----:B------:R-:W-:Y:S01]  /*d9a0*/  ISETP.GE.U32.AND P0, PT, R18, RZ, PT ;  /* 0x000000ff1200720c */ /* 0x000fe20003f06070 */
[----:B------:R-:W-:Y:S01]  /*d9b0*/  BSSY.RECONVERGENT B3, `(.L_x_13024) ;  /* 0x000000d000037945 */ /* 0x000fe20003800200 */
[----:B012---:R-:W-:Y:S02]  /*d9c0*/  HFMA2 R2, -RZ, RZ, 0, 0 ;  /* 0x00000000ff027431 */ /* 0x007fe400000001ff */
[----:B------:R-:W-:-:S13]  /*d9d0*/  ISETP.GE.U32.AND.EX P0, PT, R19, 0x1000000, PT, P0 ;  /* 0x010000001300780c */ /* 0x000fda0003f06100 */
[----:B---3--:R-:W-:Y:S05]  /*d9e0*/  @!P0 BRA `(.L_x_13025) ;  /* 0x0000000000248947 */ /* 0x008fea0003800000 */
        /* <DEDUP_REMOVED lines=9> */
.L_x_13025:
[----:B------:R-:W-:Y:S05]  /*da80*/  BSYNC.RECONVERGENT B3 ;  /* 0x0000000000037941 */ /* 0x000fea0003800200 */
.L_x_13024:
        /* <DEDUP_REMOVED lines=13> */
.L_x_13027:
[----:B------:R-:W-:Y:S05]  /*db60*/  BSYNC.RECONVERGENT B3 ;  /* 0x0000000000037941 */ /* 0x000fea0003800200 */
.L_x_13026:
[----:B------:R-:W-:Y:S02]  /*db70*/  F2FP.F16.F32.PACK_AB R3, RZ, R3 ;  /* 0x00000003ff03723e */ /* 0x000fe400000000ff */
[----:B------:R-:W-:Y:S02]  /*db80*/  MOV R143, R2 ;  /* 0x00000002008f7202 */ /* 0x000fe40000000f00 */
[----:B------:R-:W-:-:S07]  /*db90*/  PRMT R167, R167, 0x5410, R3 ;  /* 0x00005410a7a77816 */ /* 0x000fce0000000003 */
.L_x_12924:
[----:B------:R-:W-:Y:S05]  /*dba0*/  BSYNC.RECONVERGENT B1 ;  /* 0x0000000000017941 */ /* 0x000fea0003800200 */
.L_x_12907:
        /* <DEDUP_REMOVED lines=9> */
.L_x_12904:
[----:B------:R-:W-:Y:S05]  /*dc40*/  BSYNC.RECONVERGENT B2 ;  /* 0x0000000000027941 */ /* 0x000fea0003800200 */
.L_x_12903:
[----:B------:R-:W-:Y:S04]  /*dc50*/  BSSY.RECONVERGENT B2, `(.L_x_13028) ;  /* 0x000038f000027945 */ /* 0x000fe80003800200 */
[----:B------:R-:W-:Y:S05]  /*dc60*/  @!P5 BRA `(.L_x_13029) ;  /* 0x000000380034d947 */ /* 0x000fea0003800000 */
[----:B------:R-:W-:Y:S04]  /*dc70*/  BSSY.RECONVERGENT B1, `(.L_x_13030) ;  /* 0x0000005000017945 */ /* 0x000fe80003800200 */
[----:B------:R-:W-:Y:S05]  /*dc80*/  @!P2 BRA `(.L_x_13031) ;  /* 0x00000000000ca947 */ /* 0x000fea0003800000 */
[----:B012---:R-:W0:Y:S02]  /*dc90*/  LDC.64 R2, c[0x0][0x390] ;  /* 0x0000e400ff027b82 */ /* 0x007e240000000a00 */
[----:B0-----:R-:W-:-:S05]  /*dca0*/  IMAD.WIDE.U32 R2, R4, 0x10, R2 ;  /* 0x0000001004027825 */ /* 0x001fca00078e0002 */
[----:B-----5:R3:W5:Y:S02]  /*dcb0*/  LDG.E.128 R188, desc[UR6][R2.64] ;  /* 0x0000000602bc7981 */ /* 0x020764000c1e1d00 */
.L_x_13031:
[----:B------:R-:W-:Y:S05]  /*dcc0*/  BSYNC.RECONVERGENT B1 ;  /* 0x0000000000017941 */ /* 0x000fea0003800200 */
.L_x_13030:
        /* <DEDUP_REMOVED lines=30> */
.L_x_13036:
[----:B------:R-:W-:Y:S05]  /*deb0*/  BSYNC.RECONVERGENT B3 ;  /* 0x0000000000037941 */ /* 0x000fea0003800200 */
.L_x_13035:
        /* <DEDUP_REMOVED lines=22> */
.L_x_13038:
[----:B------:R-:W-:Y:S05]  /*e020*/  BSYNC.RECONVERGENT B3 ;  /* 0x0000000000037941 */ /* 0x000fea0003800200 */
.L_x_13037:
        /* <DEDUP_REMOVED lines=22> */
.L_x_13040:
[----:B------:R-:W-:Y:S05]  /*e190*/  BSYNC.RECONVERGENT B3 ;  /* 0x0000000000037941 */ /* 0x000fea0003800200 */
.L_x_13039:
        /* <DEDUP_REMOVED lines=22> */
.L_x_13042:
[----:B------:R-:W-:Y:S05]  /*e300*/  BSYNC.RECONVERGENT B3 ;  /* 0x0000000000037941 */ /* 0x000fea0003800200 */
.L_x_13041:
[----:B------:R-:W2:Y:S04]  /*e310*/  LDL R2, [R1+0x30] ;  /* 0x0000300001027983 */ /* 0x000ea80000100800 */
[----:B------:R-:W3:Y:S01]  /*e320*/  LDL R169, [R1+0x34] ;  /* 0x0000340001a97983 */ /* 0x000ee20000100800 */
[----:B------:R-:W-:Y:S01]  /*e330*/  MOV R160, R184 ;  /* 0x000000b800a07202 */ /* 0x000fe20000000f00 */
[----:B------:R-:W-:Y:S01]  /*e340*/  BSSY.RECONVERGENT B3, `(.L_x_13043) ;  /* 0x0000022000037945 */ /* 0x000fe20003800200 */
[----:B------:R-:W-:Y:S02]  /*e350*/  MOV R161, R185 ;  /* 0x000000b900a17202 */ /* 0x000fe40000000f00 */
[----:B------:R-:W-:Y:S02]  /*e360*/  MOV R162, R186 ;  /* 0x000000ba00a27202 */ /* 0x000fe40000000f00 */
[----:B--2---:R-:W-:Y:S01]  /*e370*/  MOV R3, R2 ;  /* 0x0000000200037202 */ /* 0x004fe20000000f00 */
        /* <DEDUP_REMOVED lines=9> */
[----:B---3--:R-:W-:Y:S01]  /*e410*/  @P1 FFMA.FTZ R2, R169, R193, R194 ;  /* 0x000000c1a9021223 */ /* 0x008fe200000100c2 */
[----:B------:R-:W-:-:S03]  /*e420*/  MOV R193, R187 ;  /* 0x000000bb00c17202 */ /* 0x000fc60000000f00 */
        /* <DEDUP_REMOVED lines=19> */
.L_x_13044:
[----:B------:R-:W-:Y:S05]  /*e560*/  BSYNC.RECONVERGENT B3 ;  /* 0x0000000000037941 */ /* 0x000fea0003800200 */
.L_x_13043:
[----:B------:R-:W-:Y:S04]  /*e570*/  BSSY.RECONVERGENT B3, `(.L_x_13045) ;  /* 0x0000012000037945 */ /* 0x000fe80003800200 */
[----:B------:R-:W-:Y:S05]  /*e580*/  @!P2 BRA `(.L_x_13046) ;  /* 0x000000000040a947 */ /* 0x000fea0003800000 */
        /* <DEDUP_REMOVED lines=16> */
.L_x_13046:
[----:B------:R-:W-:Y:S05]  /*e690*/  BSYNC.RECONVERGENT B3 ;  /* 0x0000000000037941 */ /* 0x000fea0003800200 */
.L_x_13045:
[----:B------:R-:W-:Y:S04]  /*e6a0*/  BSSY.RECONVERGENT B3, `(.L_x_13047) ;  /* 0x0000012000037945 */ /* 0x000fe80003800200 */
[----:B------:R-:W-:Y:S05]  /*e6b0*/  @!P2 BRA `(.L_x_13048) ;  /* 0x000000000040a947 */ /* 0x000fea0003800000 */
        /* <DEDUP_REMOVED lines=16> */
.L_x_13048:
[----:B------:R-:W-:Y:S05]  /*e7c0*/  BSYNC.RECONVERGENT B3 ;  /* 0x0000000000037941 */ /* 0x000fea0003800200 */
.L_x_13047:
[----:B------:R-:W-:Y:S02]  /*e7d0*/  MOV R171, R163 ;  /* 0x000000a300ab7202 */ /* 0x000fe40000000f00 */
[----:B------:R-:W-:Y:S02]  /*e7e0*/  MOV R169, R168 ;  /* 0x000000a800a97202 */ /* 0x000fe40000000f00 */
        /* <DEDUP_REMOVED lines=18> */
.L_x_13034:
        /* <DEDUP_REMOVED lines=18> */
.L_x_13051:
[----:B------:R-:W-:Y:S05]  /*ea30*/  BSYNC.RECONVERGENT B3 ;  /* 0x0000000000037941 */ /* 0x000fea0003800200 */
.L_x_13050:
        /* <DEDUP_REMOVED lines=18> */
.L_x_13053:
[----:B------:R-:W-:Y:S05]  /*eb60*/  BSYNC.RECONVERGENT B3 ;  /* 0x0000000000037941 */ /* 0x000fea0003800200 */
.L_x_13052:
        /* <DEDUP_REMOVED lines=18> */
.L_x_13055:
[----:B------:R-:W-:Y:S05]  /*ec90*/  BSYNC.RECONVERGENT B3 ;  /* 0x0000000000037941 */ /* 0x000fea0003800200 */
.L_x_13054:
        /* <DEDUP_REMOVED lines=18> */
.L_x_13057:
[----:B------:R-:W-:Y:S05]  /*edc0*/  BSYNC.RECONVERGENT B3 ;  /* 0x0000000000037941 */ /* 0x000fea0003800200 */
.L_x_13056:
        /* <DEDUP_REMOVED lines=18> */
.L_x_13059:
[----:B------:R-:W-:Y:S05]  /*eef0*/  BSYNC.RECONVERGENT B3 ;  /* 0x0000000000037941 */ /* 0x000fea0003800200 */
.L_x_13058:
        /* <DEDUP_REMOVED lines=18> */
.L_x_13061:
[----:B------:R-:W-:Y:S05]  /*f020*/  BSYNC.RECONVERGENT B3 ;  /* 0x0000000000037941 */ /* 0x000fea0003800200 */
.L_x_13060:
        /* <DEDUP_REMOVED lines=18> */
.L_x_13063:
[----:B------:R-:W-:Y:S05]  /*f150*/  BSYNC.RECONVERGENT B3 ;  /* 0x0000000000037941 */ /* 0x000fea0003800200 */
.L_x_13062:
        /* <DEDUP_REMOVED lines=21> */
.L_x_13033:
        /* <DEDUP_REMOVED lines=19> */
.L_x_13068:
[----:B------:R-:W-:Y:S05]  /*f3e0*/  BSYNC.RECONVERGENT B4 ;  /* 0x0000000000047941 */ /* 0x000fea0003800200 */
.L_x_13067:
        /* <DEDUP_REMOVED lines=13> */
.L_x_13070:
[----:B------:R-:W-:Y:S05]  /*f4c0*/  BSYNC.RECONVERGENT B4 ;  /* 0x0000000000047941 */ /* 0x000fea0003800200 */
.L_x_13069:
[----:B------:R-:W-:-:S04]  /*f4d0*/  F2FP.F16.F32.PACK_AB R2, RZ, R2 ;  /* 0x00000002ff02723e */ /* 0x000fc800000000ff */
[----:B------:R-:W-:-:S07]  /*f4e0*/  PRMT R164, R2, 0x7610, R164 ;  /* 0x0000761002a47816 */ /* 0x000fce00000000a4 */
.L_x_13066:
[----:B------:R-:W-:Y:S05]  /*f4f0*/  BSYNC.RECONVERGENT B3 ;  /* 0x0000000000037941 */ /* 0x000fea0003800200 */
.L_x_13065:
        /* <DEDUP_REMOVED lines=15> */
.L_x_13074:
[----:B------:R-:W-:Y:S05]  /*f5f0*/  BSYNC.RECONVERGENT B4 ;  /* 0x0000000000047941 */ /* 0x000fea0003800200 */
.L_x_13073:
        /* <DEDUP_REMOVED lines=13> */
.L_x_13076:
[----:B------:R-:W-:Y:S05]  /*f6d0*/  BSYNC.RECONVERGENT B4 ;  /* 0x0000000000047941 */ /* 0x000fea0003800200 */
.L_x_13075:
[----:B------:R-:W-:-:S04]  /*f6e0*/  F2FP.F16.F32.PACK_AB R2, RZ, R2 ;  /* 0x00000002ff02723e */ /* 0x000fc800000000ff */
[----:B------:R-:W-:-:S07]  /*f6f0*/  PRMT R164, R164, 0x5410, R2 ;  /* 0x00005410a4a47816 */ /* 0x000fce0000000002 */
.L_x_13072:
[----:B------:R-:W-:Y:S05]  /*f700*/  BSYNC.RECONVERGENT B3 ;  /* 0x0000000000037941 */ /* 0x000fea0003800200 */
.L_x_13071:
        /* <DEDUP_REMOVED lines=15> */
.L_x_13080:
[----:B------:R-:W-:Y:S05]  /*f800*/  BSYNC.RECONVERGENT B4 ;  /* 0x0000000000047941 */ /* 0x000fea0003800200 */
.L_x_13079:
        /* <DEDUP_REMOVED lines=13> */
.L_x_13082:
[----:B------:R-:W-:Y:S05]  /*f8e0*/  BSYNC.RECONVERGENT B4 ;  /* 0x0000000000047941 */ /* 0x000fea0003800200 */
.L_x_13081:
[----:B------:R-:W-:-:S04]  /*f8f0*/  F2FP.F16.F32.PACK_AB R2, RZ, R2 ;  /* 0x00000002ff02723e */ /* 0x000fc800000000ff */
[----:B------:R-:W-:-:S07]  /*f900*/  PRMT R165, R2, 0x7610, R165 ;  /* 0x0000761002a57816 */ /* 0x000fce00000000a5 */
.L_x_13078:
[----:B------:R-:W-:Y:S05]  /*f910*/  BSYNC.RECONVERGENT B3 ;  /* 0x0000000000037941 */ /* 0x000fea0003800200 */
.L_x_13077:
        /* <DEDUP_REMOVED lines=15> */
.L_x_13086:
[----:B------:R-:W-:Y:S05]  /*fa10*/  BSYNC.RECONVERGENT B4 ;  /* 0x0000000000047941 */ /* 0x000fea0003800200 */
.L_x_13085:
        /* <DEDUP_REMOVED lines=13> */
.L_x_13088:
[----:B------:R-:W-:Y:S05]  /*faf0*/  BSYNC.RECONVERGENT B4 ;  /* 0x0000000000047941 */ /* 0x000fea0003800200 */
.L_x_13087:
[----:B------:R-:W-:-:S04]  /*fb00*/  F2FP.F16.F32.PACK_AB R2, RZ, R2 ;  /* 0x00000002ff02723e */ /* 0x000fc800000000ff */
[----:B------:R-:W-:-:S07]  /*fb10*/  PRMT R165, R165, 0x5410, R2 ;  /* 0x00005410a5a57816 */ /* 0x000fce0000000002 */
.L_x_13084:
[----:B------:R-:W-:Y:S05]  /*fb20*/  BSYNC.RECONVERGENT B3 ;  /* 0x0000000000037941 */ /* 0x000fea0003800200 */
.L_x_13083:
        /* <DEDUP_REMOVED lines=15> */
.L_x_13092:
[----:B------:R-:W-:Y:S05]  /*fc20*/  BSYNC.RECONVERGENT B4 ;  /* 0x0000000000047941 */ /* 0x000fea0003800200 */
.L_x_13091:
        /* <DEDUP_REMOVED lines=13> */
.L_x_13094:
[----:B------:R-:W-:Y:S05]  /*fd00*/  BSYNC.RECONVERGENT B4 ;  /* 0x0000000000047941 */ /* 0x000fea0003800200 */
.L_x_13093:
[----:B------:R-:W-:-:S04]  /*fd10*/  F2FP.F16.F32.PACK_AB R2, RZ, R2 ;  /* 0x00000002ff02723e */ /* 0x000fc800000000ff */
[----:B------:R-:W-:-:S07]  /*fd20*/  PRMT R166, R2, 0x7610, R166 ;  /* 0x0000761002a67816 */ /* 0x000fce00000000a6 */
.L_x_13090:
[----:B------:R-:W-:Y:S05]  /*fd30*/  BSYNC.RECONVERGENT B3 ;  /* 0x0000000000037941 */ /* 0x000fea0003800200 */
.L_x_13089:
        /* <DEDUP_REMOVED lines=15> */
.L_x_13098:
[----:B------:R-:W-:Y:S05]  /*fe30*/  BSYNC.RECONVERGENT B4 ;  /* 0x0000000000047941 */ /* 0x000fea0003800200 */
.L_x_13097:
        /* <DEDUP_REMOVED lines=13> */
.L_x_13100:
[----:B------:R-:W-:Y:S05]  /*ff10*/  BSYNC.RECONVERGENT B4 ;  /* 0x0000000000047941 */ /* 0x000fea0003800200 */
.L_x_13099:
[----:B------:R-:W-:-:S04]  /*ff20*/  F2FP.F16.F32.PACK_AB R2, RZ, R2 ;  /* 0x00000002ff02723e */ /* 0x000fc800000000ff */
[----:B------:R-:W-:-:S07]  /*ff30*/  PRMT R166, R166, 0x5410, R2 ;  /* 0x00005410a6a67816 */ /* 0x000fce0000000002 */
.L_x_13096:
[----:B------:R-:W-:Y:S05]  /*ff40*/  BSYNC.RECONVERGENT B3 ;  /* 0x0000000000037941 */ /* 0x000fea0003800200 */
.L_x_13095:
        /* <DEDUP_REMOVED lines=15> */
.L_x_13104:
[----:B------:R-:W-:Y:S05]  /*10040*/  BSYNC.RECONVERGENT B4 ;  /* 0x0000000000047941 */ /* 0x000fea0003800200 */
.L_x_13103:
        /* <DEDUP_REMOVED lines=13> */
.L_x_13106:
[----:B------:R-:W-:Y:S05]  /*10120*/  BSYNC.RECONVERGENT B4 ;  /* 0x0000000000047941 */ /* 0x000fea0003800200 */
.L_x_13105:
[----:B------:R-:W-:-:S04]  /*10130*/  F2FP.F16.F32.PACK_AB R2, RZ, R2 ;  /* 0x00000002ff02723e */ /* 0x000fc800000000ff */
[----:B------:R-:W-:-:S07]  /*10140*/  PRMT R167, R2, 0x7610, R167 ;  /* 0x0000761002a77816 */ /* 0x000fce00000000a7 */
.L_x_13102:
[----:B------:R-:W-:Y:S05]  /*10150*/  BSYNC.RECONVERGENT B3 ;  /* 0x0000000000037941 */ /* 0x000fea0003800200 */
.L_x_13101:
        /* <DEDUP_REMOVED lines=30> */
[----:B------:R-:W-:-:S03]  /*10340*/  FSEL R169, R3, RZ, P0 ;  /* 0x000000ff03a97208 */ /* 0x000fc60000000000 */
[C---:B------:R-:W-:Y:S01]  /*10350*/  FMUL.FTZ R2, R5.reuse, R2 ;  /* 0x0000000205027220 */ /* 0x040fe20000410000 */
[----:B------:R-:W-:-:S04]  /*10360*/  FMUL.FTZ R5, R5, R168 ;  /* 0x000000a805057220 */ /* 0x000fc80000410000 */
        /* <DEDUP_REMOVED lines=18> */
.L_x_13064:
        /* <DEDUP_REMOVED lines=15> */
.L_x_13110:
[----:B------:R-:W-:Y:S05]  /*10580*/  BSYNC.RECONVERGENT B4 ;  /* 0x0000000000047941 */ /* 0x000fea0003800200 */
.L_x_13109:
        /* <DEDUP_REMOVED lines=13> */
.L_x_13112:
[----:B------:R-:W-:Y:S05]  /*10660*/  BSYNC.RECONVERGENT B4 ;  /* 0x0000000000047941 */ /* 0x000fea0003800200 */
.L_x_13111:
[----:B------:R-:W-:Y:S02]  /*10670*/  F2FP.F16.F32.PACK_AB R3, RZ, R3 ;  /* 0x00000003ff03723e */ /* 0x000fe400000000ff */
[----:B------:R-:W-:Y:S02]  /*10680*/  MOV R144, R2 ;  /* 0x0000000200907202 */ /* 0x000fe40000000f00 */
[----:B------:R-:W-:-:S07]  /*10690*/  PRMT R164, R3, 0x7610, R164 ;  /* 0x0000761003a47816 */ /* 0x000fce00000000a4 */
.L_x_13108:
[----:B------:R-:W-:Y:S05]  /*106a0*/  BSYNC.RECONVERGENT B3 ;  /* 0x0000000000037941 */ /* 0x000fea0003800200 */
.L_x_13107:
        /* <DEDUP_REMOVED lines=15> */
.L_x_13116:
[----:B------:R-:W-:Y:S05]  /*107a0*/  BSYNC.RECONVERGENT B4 ;  /* 0x0000000000047941 */ /* 0x000fea0003800200 */
.L_x_13115:
        /* <DEDUP_REMOVED lines=13> */
.L_x_13118:
[----:B------:R-:W-:Y:S05]  /*10880*/  BSYNC.RECONVERGENT B4 ;  /* 0x0000000000047941 */ /* 0x000fea0003800200 */
.L_x_13117:
[----:B------:R-:W-:Y:S02]  /*10890*/  F2FP.F16.F32.PACK_AB R3, RZ, R3 ;  /* 0x00000003ff03723e */ /* 0x000fe400000000ff */
[----:B------:R-:W-:Y:S02]  /*108a0*/  MOV R145, R2 ;  /* 0x0000000200917202 */ /* 0x000fe40000000f00 */
[----:B------:R-:W-:-:S07]  /*108b0*/  PRMT R164, R164, 0x5410, R3 ;  /* 0x00005410a4a47816 */ /* 0x000fce0000000003 */
.L_x_13114:
[----:B------:R-:W-:Y:S05]  /*108c0*/  BSYNC.RECONVERGENT B3 ;  /* 0x0000000000037941 */ /* 0x000fea0003800200 */
.L_x_13113:
        /* <DEDUP_REMOVED lines=15> */
.L_x_13122:
[----:B------:R-:W-:Y:S05]  /*109c0*/  BSYNC.RECONVERGENT B4 ;  /* 0x0000000000047941 */ /* 0x000fea0003800200 */
.L_x_13121:
        /* <DEDUP_REMOVED lines=13> */
.L_x_13124:
[----:B------:R-:W-:Y:S05]  /*10aa0*/  BSYNC.RECONVERGENT B4 ;  /* 0x0000000000047941 */ /* 0x000fea0003800200 */
.L_x_13123:
[----:B------:R-:W-:Y:S02]  /*10ab0*/  F2FP.F16.F32.PACK_AB R3, RZ, R3 ;  /* 0x00000003ff03723e */ /* 0x000fe400000000ff */
[----:B------:R-:W-:Y:S02]  /*10ac0*/  MOV R146, R2 ;  /* 0x0000000200927202 */ /* 0x000fe40000000f00 */
[----:B------:R-:W-:-:S07]  /*10ad0*/  PRMT R165, R3, 0x7610, R165 ;  /* 0x0000761003a57816 */ /* 0x000fce00000000a5 */
.L_x_13120:
[----:B------:R-:W-:Y:S05]  /*10ae0*/  BSYNC.RECONVERGENT B3 ;  /* 0x0000000000037941 */ /* 0x000fea0003800200 */
.L_x_13119:
        /* <DEDUP_REMOVED lines=15> */
.L_x_13128:
[----:B------:R-:W-:Y:S05]  /*10be0*/  BSYNC.RECONVERGENT B4 ;  /* 0x0000000000047941 */ /* 0x000fea0003800200 */
.L_x_13127:
        /* <DEDUP_REMOVED lines=13> */
.L_x_13130:
[----:B------:R-:W-:Y:S05]  /*10cc0*/  BSYNC.RECONVERGENT B4 ;  /* 0x0000000000047941 */ /* 0x000fea0003800200 */
.L_x_13129:
[----:B------:R-:W-:Y:S02]  /*10cd0*/  F2FP.F16.F32.PACK_AB R3, RZ, R3 ;  /* 0x00000003ff03723e */ /* 0x000fe400000000ff */
[----:B------:R-:W-:Y:S02]  /*10ce0*/  MOV R147, R2 ;  /* 0x0000000200937202 */ /* 0x000fe40000000f00 */
[----:B------:R-:W-:-:S07]  /*10cf0*/  PRMT R165, R165, 0x5410, R3 ;  /* 0x00005410a5a57816 */ /* 0x000fce0000000003 */
.L_x_13126:
[----:B------:R-:W-:Y:S05]  /*10d00*/  BSYNC.RECONVERGENT B3 ;  /* 0x0000000000037941 */ /* 0x000fea0003800200 */
.L_x_13125:
        /* <DEDUP_REMOVED lines=15> */
.L_x_13134:
[----:B------:R-:W-:Y:S05]  /*10e00*/  BSYNC.RECONVERGENT B4 ;  /* 0x0000000000047941 */ /* 0x000fea0003800200 */
.L_x_13133:
        /* <DEDUP_REMOVED lines=13> */
.L_x_13136:
[----:B------:R-:W-:Y:S05]  /*10ee0*/  BSYNC.RECONVERGENT B4 ;  /* 0x0000000000047941 */ /* 0x000fea0003800200 */
.L_x_13135:
[----:B------:R-:W-:Y:S02]  /*10ef0*/  F2FP.F16.F32.PACK_AB R3, RZ, R3 ;  /* 0x00000003ff03723e */ /* 0x000fe400000000ff */
[----:B------:R-:W-:Y:S02]  /*10f00*/  MOV R148, R2 ;  /* 0x0000000200947202 */ /* 0x000fe40000000f00 */
[----:B------:R-:W-:-:S07]  /*10f10*/  PRMT R166, R3, 0x7610, R166 ;  /* 0x0000761003a67816 */ /* 0x000fce00000000a6 */
.L_x_13132:
[----:B------:R-:W-:Y:S05]  /*10f20*/  BSYNC.RECONVERGENT B3 ;  /* 0x0000000000037941 */ /* 0x000fea0003800200 */
.L_x_13131:
        /* <DEDUP_REMOVED lines=15> */
.L_x_13140:
[----:B------:R-:W-:Y:S05]  /*11020*/  BSYNC.RECONVERGENT B4 ;  /* 0x0000000000047941 */ /* 0x000fea0003800200 */
.L_x_13139:
        /* <DEDUP_REMOVED lines=13> */
.L_x_13142:
[----:B------:R-:W-:Y:S05]  /*11100*/  BSYNC.RECONVERGENT B4 ;  /* 0x0000000000047941 */ /* 0x000fea0003800200 */
.L_x_13141:
[----:B------:R-:W-:Y:S02]  /*11110*/  F2FP.F16.F32.PACK_AB R3, RZ, R3 ;  /* 0x00000003ff03723e */ /* 0x000fe400000000ff */
[----:B------:R-:W-:Y:S02]  /*11120*/  MOV R149, R2 ;  /* 0x0000000200957202 */ /* 0x000fe40000000f00 */
[----:B------:R-:W-:-:S07]  /*11130*/  PRMT R166, R166, 0x5410, R3 ;  /* 0x00005410a6a67816 */ /* 0x000fce0000000003 */
.L_x_13138:
[----:B------:R-:W-:Y:S05]  /*11140*/  BSYNC.RECONVERGENT B3 ;  /* 0x0000000000037941 */ /* 0x000fea0003800200 */
.L_x_13137:
        /* <DEDUP_REMOVED lines=15> */
.L_x_13146:
[----:B------:R-:W-:Y:S05]  /*11240*/  BSYNC.RECONVERGENT B4 ;  /* 0x0000000000047941 */ /* 0x000fea0003800200 */
.L_x_13145:
        /* <DEDUP_REMOVED lines=13> */
.L_x_13148:
[----:B------:R-:W-:Y:S05]  /*11320*/  BSYNC.RECONVERGENT B4 ;  /* 0x0000000000047941 */ /* 0x000fea0003800200 */
.L_x_13147:
[----:B------:R-:W-:Y:S02]  /*11330*/  F2FP.F16.F32.PACK_AB R3, RZ, R3 ;  /* 0x00000003ff03723e */ /* 0x000fe400000000ff */
[----:B------:R-:W-:Y:S02]  /*11340*/  MOV R150, R2 ;  /* 0x0000000200967202 */ /* 0x000fe40000000f00 */
[----:B------:R-:W-:-:S07]  /*11350*/  PRMT R167, R3, 0x7610, R167 ;  /* 0x0000761003a77816 */ /* 0x000fce00000000a7 */
.L_x_13144:
[----:B------:R-:W-:Y:S05]  /*11360*/  BSYNC.RECONVERGENT B3 ;  /* 0x0000000000037941 */ /* 0x000fea0003800200 */
.L_x_13143:
[----:B------:R-:W-:Y:S05]  /*11370*/  @!P2 BRA `(.L_x_13049) ;  /* 0x000000000050a947 */ /* 0x000fea0003800000 */
[----:B0123--:R-:W2:Y:S04]  /*11380*/  LDL R2, [R1+0x34] ;  /* 0x0000340001027983 */ /* 0x00fea80000100800 */
[----:B------:R-:W3:Y:S01]  /*11390*/  LDL R3, [R1+0x30] ;  /* 0x0000300001037983 */ /* 0x000ee20000100800 */
[----:B-----5:R-:W-:Y:S02]  /*113a0*/  ISETP.GE.U32.AND P0, PT, R20, RZ, PT ;  /* 0x000000ff1400720c */ /* 0x020fe40003f06070 */
[----:B------:R-:W-:Y:S02]  /*113b0*/  ISETP.GT.AND P1, PT, R6, RZ, PT ;  /* 0x000000ff0600720c */ /* 0x000fe40003f24270 */
[----:B------:R-:W-:Y:S01]  /*113c0*/  ISETP.GE.U32.AND.EX P0, PT, R21, 0x1000000, PT, P0 ;  /* 0x010000001500780c */ /* 0x000fe20003f06100 */
[----:B--2---:R-:W-:-:S04]  /*113d0*/  FFMA.FTZ R2, R2, R193, R194 ;  /* 0x000000c102027223 */ /* 0x004fc800000100c2 */
[----:B---3--:R-:W-:Y:S01]  /*113e0*/  FADD.FTZ R2, R3, -R2 ;  /* 0x8000000203027221 */ /* 0x008fe20000010000 */
[----:B------:R-:W-:-:S03]  /*113f0*/  HFMA2 R3, -RZ, RZ, 0, 0 ;  /* 0x00000000ff037431 */ /* 0x000fc600000001ff */
[----:B------:R-:W-:-:S04]  /*11400*/  FMUL.FTZ R2, R5, R2 ;  /* 0x0000000205027220 */ /* 0x000fc80000410000 */
[----:B------:R-:W-:Y:S01]  /*11410*/  @P0 HADD2.F32 R5, -RZ, R191.H1_H1 ;  /* 0x300000bfff050230 */ /* 0x000fe20000004100 */
[----:B------:R-:W-:-:S05]  /*11420*/  FSEL R2, R2, RZ, P1 ;  /* 0x000000ff02027208 */ /* 0x000fca0000800000 */
[----:B------:R-:W-:-:S04]  /*11430*/  FMUL.FTZ R2, R2, UR13 ;  /* 0x0000000d02027c20 */ /* 0x000fc80008410000 */
        /* <DEDUP_REMOVED lines=8> */
.L_x_13049:
[----:B------:R-:W-:Y:S05]  /*114c0*/  BSYNC.RECONVERGENT B1 ;  /* 0x0000000000017941 */ /* 0x000fea0003800200 */
.L_x_13032:
[----:B0123--:R-:W0:Y:S02]  /*114d0*/  @P3 LDC.64 R2, c[0x0][0x478] ;  /* 0x00011e00ff023b82 */ /* 0x00fe240000000a00 */
[----:B0-----:R-:W-:-:S05]  /*114e0*/  @P3 IMAD.WIDE.U32 R2, R192, 0x20, R2 ;  /* 0x00000020c0023825 */ /* 0x001fca00078e0002 */
[----:B------:R-:W-:Y:S04]  /*114f0*/  @P3 STG.E.128 desc[UR6][R2.64], R168 ;  /* 0x000000a802003986 */ /* 0x000fe8000c101d06 */
[----:B------:R0:W-:Y:S02]  /*11500*/  @P3 STG.E.128 desc[UR6][R2.64+0x10], R160 ;  /* 0x000010a002003986 */ /* 0x0001e4000c101d06 */
[----:B0-----:R-:W0:Y:S02]  /*11510*/  @P2 LDC.64 R2, c[0x0][0x468] ;  /* 0x00011a00ff022b82 */ /* 0x001e240000000a00 */
[----:B0-----:R-:W-:-:S05]  /*11520*/  @P2 IMAD.WIDE.U32 R2, R4, 0x10, R2 ;  /* 0x0000001004022825 */ /* 0x001fca00078e0002 */
[----:B------:R3:W-:Y:S02]  /*11530*/  @P2 STG.E.128 desc[UR6][R2.64], R164 ;  /* 0x000000a402002986 */ /* 0x0007e4000c101d06 */
.L_x_13029:
[----:B------:R-:W-:Y:S05]  /*11540*/  BSYNC.RECONVERGENT B2 ;  /* 0x0000000000027941 */ /* 0x000fea0003800200 */
.L_x_13028:
[----:B------:R-:W4:Y:S01]  /*11550*/  LDL.LU R4, [R1+0x4] ;  /* 0x0000040001047983 */ /* 0x000f220000300800 */
[----:B0123--:R-:W4:Y:S02]  /*11560*/  LDC.64 R2, c[0x0][0x380] ;  /* 0x0000e000ff027b82 */ /* 0x00ff240000000a00 */
[----:B----4-:R-:W-:-:S04]  /*11570*/  LEA R4, R2, R4, 0x2 ;  /* 0x0000000402047211 */ /* 0x010fc800078e10ff */
[----:B------:R-:W-:Y:S01]  /*11580*/  ISETP.GE.AND P0, PT, R4, R3, PT ;  /* 0x000000030400720c */ /* 0x000fe20003f06270 */
[----:B------:R0:W-:-:S12]  /*11590*/  STL [R1+0x4], R4 ;  /* 0x0000040401007387 */ /* 0x0001d80000100800 */
[----:B0-----:R-:W-:Y:S05]  /*115a0*/  @!P0 BRA `(.L_x_13149) ;  /* 0xfffffef4001c8947 */ /* 0x001fea000383ffff */
.L_x_12641:
[----:B------:R-:W-:Y:S05]  /*115b0*/  BSYNC B0 ;  /* 0x0000000000007941 */ /* 0x000fea0003800000 */
.L_x_12640:
        /* <DEDUP_REMOVED lines=11> */
[----:B------:R-:W0:Y:S01]  /*11670*/  S2R R193, SR_TID.X ;  /* 0x0000000000c17919 */ /* 0x000e220000002100 */
[----:B------:R-:W1:Y:S01]  /*11680*/  S2UR UR4, SR_CTAID.X ;  /* 0x00000000000479c3 */ /* 0x000e620000002500 */
        /* <DEDUP_REMOVED lines=18> */
[----:B0-----:R-:W-:Y:S01]  /*117b0*/  LOP3.LUT R70, R193, 0x7f, RZ, 0x3c, !PT ;  /* 0x0000007fc1467812 */ /* 0x001fe200078e3cff */
        /* <DEDUP_REMOVED lines=38> */
[----:B------:R-:W-:Y:S01]  /*11a20*/  STS.128 [R0+0x410], R100 ;  /* 0x0004106400007388 */ /* 0x000fe20000000c00 */
[----:B--2---:R-:W-:-:S03]  /*11a30*/  MOV R192, R6 ;  /* 0x0000000600c07202 */ /* 0x004fc60000000f00 */
[----:B------:R0:W-:Y:S01]  /*11a40*/  STS.128 [R0+0x800], R72 ;  /* 0x0008004800007388 */ /* 0x0001e20000000c00 */
[----:B------:R-:W-:-:S03]  /*11a50*/  IADD3 R70, PT, PT, R70, R192, RZ ;  /* 0x000000c046467210 */ /* 0x000fc60007ffe0ff */
[----:B------:R-:W-:Y:S01]  /*11a60*/  STS.128 [R0+0x810], R76 ;  /* 0x0008104c00007388 */ /* 0x000fe20000000c00 */
[C---:B------:R-:W-:Y:S02]  /*11a70*/  ISETP.GE.U32.AND P6, PT, R70.reuse, 0x100, PT ;  /* 0x000001004600780c */ /* 0x040fe40003fc6070 */
[----:B------:R-:W-:Y:S01]  /*11a80*/  ISETP.GE.U32.AND P5, PT, R70, 0x180, PT ;  /* 0x000001804600780c */ /* 0x000fe20003fa6070 */
[----:B------:R-:W-:Y:S04]  /*11a90*/  STS.128 [R0+0xc00], R80 ;  /* 0x000c005000007388 */ /* 0x000fe80000000c00 */
[----:B---3--:R-:W-:Y:S04]  /*11aa0*/  STS.128 [R0+0x10], R196 ;  /* 0x000010c400007388 */ /* 0x008fe80000000c00 */
[----:B------:R-:W-:Y:S01]  /*11ab0*/  STS.128 [R0+0xc10], R84 ;  /* 0x000c105400007388 */ /* 0x000fe20000000c00 */
[----:B0-----:R-:W-:Y:S01]  /*11ac0*/  IMAD R73, R192, UR4, RZ ;  /* 0x00000004c0497c24 */ /* 0x001fe2000f8e02ff */
[----:B------:R-:W0:Y:S04]  /*11ad0*/  LDCU.64 UR4, c[0x0][0x460] ;  /* 0x00008c00ff0477ac */ /* 0x000e280008000a00 */
[----:B------:R-:W-:-:S04]  /*11ae0*/  IADD3 R73, P0, PT, R73, R193, RZ ;  /* 0x000000c149497210 */ /* 0x000fc80007f1e0ff */
[----:B------:R-:W-:Y:S01]  /*11af0*/  IADD3.X R72, PT, PT, RZ, RZ, RZ, P0, !PT ;  /* 0x000000ffff487210 */ /* 0x000fe200007fe4ff */
[----:B----4-:R-:W-:Y:S03]  /*11b00*/  STS.128 [R0], R200 ;  /* 0x000000c800007388 */ /* 0x010fe60000000c00 */
[----:B------:R-:W-:Y:S01]  /*11b10*/  SHF.L.U64.HI R72, R73, 0x2, R72 ;  /* 0x0000000249487819 */ /* 0x000fe20000010248 */
        /* <DEDUP_REMOVED lines=49> */
[C---:B------:R-:W-:Y:S02]  /*11e30*/  IADD3 R75, P0, PT, R0.reuse, UR18, RZ ;  /* 0x00000012004b7c10 */ /* 0x040fe4000ff1e0ff */
        /* <DEDUP_REMOVED lines=30> */
.L_x_13151:
[----:B------:R-:W-:Y:S05]  /*12020*/  BSYNC.RECONVERGENT B0 ;  /* 0x0000000000007941 */ /* 0x000fea0003800200 */
.L_x_13150:
        /* <DEDUP_REMOVED lines=129> */
.L_x_13153:
[----:B------:R-:W-:Y:S05]  /*12840*/  BSYNC.RECONVERGENT B0 ;  /* 0x0000000000007941 */ /* 0x000fea0003800200 */
.L_x_13152:
        /* <DEDUP_REMOVED lines=18> */
.L_x_13155:
[----:B------:R-:W-:Y:S05]  /*12970*/  BSYNC.RECONVERGENT B0 ;  /* 0x0000000000007941 */ /* 0x000fea0003800200 */
.L_x_13154:
        /* <DEDUP_REMOVED lines=18> */
.L_x_13157:
[----:B------:R-:W-:Y:S05]  /*12aa0*/  BSYNC.RECONVERGENT B0 ;  /* 0x0000000000007941 */ /* 0x000fea0003800200 */
.L_x_13156:
        /* <DEDUP_REMOVED lines=18> */
.L_x_13159:
[----:B------:R-:W-:Y:S05]  /*12bd0*/  BSYNC.RECONVERGENT B0 ;  /* 0x0000000000007941 */ /* 0x000fea0003800200 */
.L_x_13158:
        /* <DEDUP_REMOVED lines=18> */
.L_x_13161:
[----:B------:R-:W-:Y:S05]  /*12d00*/  BSYNC.RECONVERGENT B0 ;  /* 0x0000000000007941 */ /* 0x000fea0003800200 */
.L_x_13160:
        /* <DEDUP_REMOVED lines=18> */
.L_x_13163:
[----:B------:R-:W-:Y:S05]  /*12e30*/  BSYNC.RECONVERGENT B0 ;  /* 0x0000000000007941 */ /* 0x000fea0003800200 */
.L_x_13162:
        /* <DEDUP_REMOVED lines=11> */
.L_x_12652:
[----:B------:R-:W-:Y:S01]  /*12ef0*/  HFMA2 R4, -RZ, RZ, 0, 5.9604644775390625e-08 ;  /* 0x00000001ff047431 */ /* 0x000fe200000001ff */
[----:B------:R-:W-:Y:S01]  /*12f00*/  BSSY B1, `(.L_x_13164) ;  /* 0x0000007000017945 */ /* 0x000fe20003800000 */
[----:B-1----:R-:W-:Y:S02]  /*12f10*/  MOV R192, R227 ;  /* 0x000000e300c07202 */ /* 0x002fe40000000f00 */
[----:B--2---:R-:W-:Y:S02]  /*12f20*/  MOV R3, 0x1f ;  /* 0x0000001f00037802 */ /* 0x004fe40000000f00 */
[----:B------:R-:W-:-:S07]  /*12f30*/  MOV R2, 0xffffffff ;  /* 0xffffffff00027802 */ /* 0x000fce0000000f00 */
[----:B0----5:R-:W-:Y:S05]  /*12f40*/  WARPSYNC.COLLECTIVE R2, `(.L_x_13165) ;  /* 0x0000000002087348 */ /* 0x021fea0003c00000 */
[----:B0-----:R0:W1:Y:S02]  /*12f50*/  SHFL.BFLY P0, R195, R192, R4, R3 ;  /* 0x0c000004c0c37389 */ /* 0x0010640000000003 */
[----:B01---5:R-:W-:Y:S05]  /*12f60*/  ENDCOLLECTIVE ;  /* 0x000000000000791b */ /* 0x023fea0003800000 */
.L_x_13165:
[----:B------:R-:W-:Y:S05]  /*12f70*/  BSYNC B1 ;  /* 0x0000000000017941 */ /* 0x000fea0003800000 */
.L_x_13164:
        /* <DEDUP_REMOVED lines=9> */
.L_x_13166:
        /* <DEDUP_REMOVED lines=8> */
.L_x_13167:
[----:B------:R-:W-:Y:S02]  /*13090*/  MOV R192, R194 ;  /* 0x000000c200c07202 */ /* 0x000fe40000000f00 */
[----:B------:R-:W-:-:S05]  /*130a0*/  MOV R2, R195 ;  /* 0x000000c300027202 */ /* 0x000fca0000000f00 */
[----:B------:R-:W-:Y:S01]  /*130b0*/  FADD.FTZ R193, R193, R2 ;  /* 0x00000002c1c17221 */ /* 0x000fe20000010000 */
[----:B------:R-:W-:-:S07]  /*130c0*/  MOV R2, 0xffffffff ;  /* 0xffffffff00027802 */ /* 0x000fce0000000f00 */
[----:B------:R-:W-:Y:S05]  /*130d0*/  WARPSYNC.COLLECTIVE R2, `(.L_x_13168) ;  /* 0x0000000002087348 */ /* 0x000fea0003c00000 */
[----:B------:R0:W1:Y:S02]  /*130e0*/  SHFL.BFLY P0, R195, R192, R4, R3 ;  /* 0x0c000004c0c37389 */ /* 0x0000640000000003 */
[----:B01----:R-:W-:Y:S05]  /*130f0*/  ENDCOLLECTIVE ;  /* 0x000000000000791b */ /* 0x003fea0003800000 */
.L_x_13168:
        /* <DEDUP_REMOVED lines=8> */
.L_x_13169:
[----:B------:R-:W-:Y:S02]  /*13180*/  MOV R192, R194 ;  /* 0x000000c200c07202 */ /* 0x000fe40000000f00 */
[----:B------:R-:W-:-:S05]  /*13190*/  MOV R2, R195 ;  /* 0x000000c300027202 */ /* 0x000fca0000000f00 */
[----:B------:R-:W-:Y:S01]  /*131a0*/  FADD.FTZ R193, R193, R2 ;  /* 0x00000002c1c17221 */ /* 0x000fe20000010000 */
[----:B------:R-:W-:-:S07]  /*131b0*/  MOV R2, 0xffffffff ;  /* 0xffffffff00027802 */ /* 0x000fce0000000f00 */
[----:B------:R-:W-:Y:S05]  /*131c0*/  WARPSYNC.COLLECTIVE R2, `(.L_x_13170) ;  /* 0x0000000002087348 */ /* 0x000fea0003c00000 */
[----:B------:R0:W1:Y:S02]  /*131d0*/  SHFL.BFLY P0, R195, R192, R4, R3 ;  /* 0x0c000004c0c37389 */ /* 0x0000640000000003 */
[----:B01----:R-:W-:Y:S05]  /*131e0*/  ENDCOLLECTIVE ;  /* 0x000000000000791b */ /* 0x003fea0003800000 */
.L_x_13170:
        /* <DEDUP_REMOVED lines=8> */
.L_x_13171:
[----:B------:R-:W-:Y:S02]  /*13270*/  MOV R192, R194 ;  /* 0x000000c200c07202 */ /* 0x000fe40000000f00 */
[----:B------:R-:W-:-:S05]  /*13280*/  MOV R2, R195 ;  /* 0x000000c300027202 */ /* 0x000fca0000000f00 */
[----:B------:R-:W-:Y:S01]  /*13290*/  FADD.FTZ R193, R193, R2 ;  /* 0x00000002c1c17221 */ /* 0x000fe20000010000 */
[----:B------:R-:W-:-:S07]  /*132a0*/  MOV R2, 0xffffffff ;  /* 0xffffffff00027802 */ /* 0x000fce0000000f00 */
[----:B------:R-:W-:Y:S05]  /*132b0*/  WARPSYNC.COLLECTIVE R2, `(.L_x_13172) ;  /* 0x0000000002087348 */ /* 0x000fea0003c00000 */
[----:B------:R0:W1:Y:S02]  /*132c0*/  SHFL.BFLY P0, R195, R192, R4, R3 ;  /* 0x0c000004c0c37389 */ /* 0x0000640000000003 */
[----:B01----:R-:W-:Y:S05]  /*132d0*/  ENDCOLLECTIVE ;  /* 0x000000000000791b */ /* 0x003fea0003800000 */
.L_x_13172:
        /* <DEDUP_REMOVED lines=8> */
.L_x_13173:
[----:B------:R-:W-:Y:S02]  /*13360*/  MOV R192, R194 ;  /* 0x000000c200c07202 */ /* 0x000fe40000000f00 */
[----:B------:R-:W-:-:S07]  /*13370*/  MOV R196, R195 ;  /* 0x000000c300c47202 */ /* 0x000fce0000000f00 */
[----:B------:R-:W-:Y:S05]  /*13380*/  WARPSYNC.COLLECTIVE R2, `(.L_x_13174) ;  /* 0x0000000002087348 */ /* 0x000fea0003c00000 */
[----:B------:R0:W1:Y:S02]  /*13390*/  SHFL.BFLY P0, R195, R192, R4, R3 ;  /* 0x0c000004c0c37389 */ /* 0x0000640000000003 */
[----:B01----:R-:W-:Y:S05]  /*133a0*/  ENDCOLLECTIVE ;  /* 0x000000000000791b */ /* 0x003fea0003800000 */
.L_x_13174:
[----:B------:R-:W-:Y:S01]  /*133b0*/  MOV R2, R195 ;  /* 0x000000c300027202 */ /* 0x000fe20000000f00 */
[----:B------:R-:W-:Y:S06]  /*133c0*/  BRA `(.L_x_13175) ;  /* 0xfffffef8002c7947 */ /* 0x000fec000383ffff */
.L_x_13176:
        /* <DEDUP_REMOVED lines=11> */
.L_x_20083:


//--------------------- .text._ZN10layer_norm22ln_bwd_finalize_kernelINS_22Kernel_traits_finalizeILj1024E6__halfS2_fS2_fjLb1ELj1024ELj4ENS_18Kernel_traits_baseILj1024ES2_S2_fS2_fjLj1024EEEEELb1ELb1EEEvNS_9BwdParamsE --------------------------
	.section	.text._ZN10layer_norm22ln_bwd_finalize_kernelINS_22Kernel_traits_finalizeILj1024E6__halfS2_fS2_fjLb1ELj1024ELj4ENS_18Kernel_traits_baseILj1024ES2_S2_fS2_fjLj1024EEEEELb1ELb1EEEvNS_9BwdParamsE,"ax",@progbits
	.align	128
        .global         _ZN10layer_norm22ln_bwd_finalize_kernelINS_22Kernel_traits_finalizeILj1024E6__halfS2_fS2_fjLb1ELj1024ELj4ENS_18Kernel_traits_baseILj1024ES2_S2_fS2_fjLj1024EEEEELb1ELb1EEEvNS_9BwdParamsE
        .type           _ZN10layer_norm22ln_bwd_finalize_kernelINS_22Kernel_traits_finalizeILj1024E6__halfS2_fS2_fjLb1ELj1024ELj4ENS_18Kernel_traits_baseILj1024ES2_S2_fS2_fjLj1024EEEEELb1ELb1EEEvNS_9BwdParamsE,@function
        .size           _ZN10layer_norm22ln_bwd_finalize_kernelINS_22Kernel_traits_finalizeILj1024E6__halfS2_fS2_fjLb1ELj1024ELj4ENS_18Kernel_traits_baseILj1024ES2_S2_fS2_fjLj1024EEEEELb1ELb1EEEvNS_9BwdParamsE,(.L_x_20084 - _ZN10layer_norm22ln_bwd_finalize_kernelINS_22Kernel_traits_finalizeILj1024E6__halfS2_fS2_fjLb1ELj1024ELj4ENS_18Kernel_traits_baseILj1024ES2_S2_fS2_fjLj1024EEEEELb1ELb1EEEvNS_9BwdParamsE)
        .other          _ZN10layer_norm22ln_bwd_finalize_kernelINS_22Kernel_traits_finalizeILj1024E6__halfS2_fS2_fjLb1ELj1024ELj4ENS_18Kernel_traits_baseILj1024ES2_S2_fS2_fjLj1024EEEEELb1ELb1EEEvNS_9BwdParamsE,@"STO_CUDA_ENTRY STV_DEFAULT"
_ZN10layer_norm22ln_bwd_finalize_kernelINS_22Kernel_traits_finalizeILj1024E6__halfS2_fS2_fjLb1ELj1024ELj4ENS_18Kernel_traits_baseILj1024ES2_S2_fS2_fjLj1024EEEEELb1ELb1EEEvNS_9BwdParamsE:
.text._ZN10layer_norm22ln_bwd_finalize_kernelINS_22Kernel_traits_finalizeILj1024E6__halfS2_fS2_fjLb1ELj1024ELj4ENS_18Kernel_traits_baseILj1024ES2_S2_fS2_fjLj1024EEEEELb1ELb1EEEvNS_9BwdParamsE:
        /* <DEDUP_REMOVED lines=58> */
.L_x_13181:
        /* <DEDUP_REMOVED lines=87> */
.L_x_13180:
[----:B------:R-:W-:Y:S05]  /*0910*/  BSYNC.RECONVERGENT B1 ;  /* 0x0000000000017941 */ /* 0x000fea0003800200 */
.L_x_13179:
        /* <DEDUP_REMOVED lines=50> */
.L_x_13183:
[----:B------:R-:W-:Y:S05]  /*0c40*/  BSYNC.RECONVERGENT B1 ;  /* 0x0000000000017941 */ /* 0x000fea0003800200 */
.L_x_13182:
        /* <DEDUP_REMOVED lines=30> */
.L_x_13185:
[----:B------:R-:W-:Y:S05]  /*0e30*/  BSYNC.RECONVERGENT B1 ;  /* 0x0000000000017941 */ /* 0x000fea0003800200 */
.L_x_13184:
        /* <DEDUP_REMOVED lines=15> */
.L_x_13178:
[----:B------:R-:W-:Y:S05]  /*0f30*/  BSYNC.RECONVERGENT B0 ;  /* 0x0000000000007941 */ /* 0x000fea0003800200 */
.L_x_13177:
        /* <DEDUP_REMOVED lines=73> */
.L_x_13186:
        /* <DEDUP_REMOVED lines=11> */
.L_x_20084:


//--------------------- .text._ZN10layer_norm13ln_bwd_kernelINS_13Kernel_traitsI6__halfS2_fS2_fjLj1024ELj1ELj4ELj1ELj16ENS_18Kernel_traits_baseILj1024ES2_S2_fS2_fjLj128EEEEELb1ELb1ELb1ELb1EEEvNS_9BwdParamsE --------------------------
	.section	.text._ZN10layer_norm13ln_bwd_kernelINS_13Kernel_traitsI6__halfS2_fS2_fjLj1024ELj1ELj4ELj1ELj16ENS_18Kernel_traits_baseILj1024ES2_S2_fS2_fjLj128EEEEELb1ELb1ELb1ELb1EEEvNS_9BwdParamsE,"ax",@progbits
	.align	128
        .global         _ZN10layer_norm13ln_bwd_kernelINS_13Kernel_traitsI6__halfS2_fS2_fjLj1024ELj1ELj4ELj1ELj16ENS_18Kernel_traits_baseILj1024ES2_S2_fS2_fjLj128EEEEELb1ELb1ELb1ELb1EEEvNS_9BwdParamsE
        .type           _ZN10layer_norm13ln_bwd_kernelINS_13Kernel_traitsI6__halfS2_fS2_fjLj1024ELj1ELj4ELj1ELj16ENS_18Kernel_traits_baseILj1024ES2_S2_fS2_fjLj128EEEEELb1ELb1ELb1ELb1EEEvNS_9BwdParamsE,@function
        .size           _ZN10layer_norm13ln_bwd_kernelINS_13Kernel_traitsI6__halfS2_fS2_fjLj1024ELj1ELj4ELj1ELj16ENS_18Kernel_traits_baseILj1024ES2_S2_fS2_fjLj128EEEEELb1ELb1ELb1ELb1EEEvNS_9BwdParamsE,(.L_x_20085 - _ZN10layer_norm13ln_bwd_kernelINS_13Kernel_traitsI6__halfS2_fS2_fjLj1024ELj1ELj4ELj1ELj16ENS_18Kernel_traits_baseILj1024ES2_S2_fS2_fjLj128EEEEELb1ELb1ELb1ELb1EEEvNS_9BwdParamsE)
        .other          _ZN10layer_norm13ln_bwd_kernelINS_13Kernel_traitsI6__halfS2_fS2_fjLj1024ELj1ELj4ELj1ELj16ENS_18Kernel_traits_baseILj1024ES2_S2_fS2_fjLj128EEEEELb1ELb1ELb1ELb1EEEvNS_9BwdParamsE,@"STO_CUDA_ENTRY STV_DEFAULT"
_ZN10layer_norm13ln_bwd_kernelINS_13Kernel_traitsI6__halfS2_fS2_fjLj1024ELj1ELj4ELj1ELj16ENS_18Kernel_traits_baseILj1024ES2_S2_fS2_fjLj128EEEEELb1ELb1ELb1ELb1EEEvNS_9BwdParamsE:
.text._ZN10layer_norm13ln_bwd_kernelINS_13Kernel_traitsI6__halfS2_fS2_fjLj1024ELj1ELj4ELj1ELj16ENS_18Kernel_traits_baseILj1024ES2_S2_fS2_fjLj128EEEEELb1ELb1ELb1ELb1EEEvNS_9BwdParamsE:
        /* <DEDUP_REMOVED lines=82> */
.L_x_13680:
[----:B------:R-:W1:Y:S08]  /*0520*/  LDC.64 R214, c[0x0][0x3f0] ;  /* 0x0000fc00ffd67b82 */ /* 0x000e700000000a00 */
[----:B--2---:R-:W2:Y:S08]  /*0530*/  LDC.64 R18, c[0x0][0x3f8] ;  /* 0x0000fe00ff127b82 */ /* 0x004eb00000000a00 */
[----:B------:R-:W3:Y:S01]  /*0540*/  LDC.64 R212, c[0x0][0x3c8] ;  /* 0x0000f200ffd47b82 */ /* 0x000ee20000000a00 */
[----:B-1----:R-:W-:-:S05]  /*0550*/  IMAD.WIDE R214, R204, 0x4, R214 ;  /* 0x00000004ccd67825 */ /* 0x002fca00078e02d6 */
[----:B----4-:R-:W4:Y:S01]  /*0560*/  LDG.E R247, desc[UR6][R214.64] ;  /* 0x00000006d6f77981 */ /* 0x010f22000c1e1900 */
[----:B--2---:R-:W-:-:S06]  /*0570*/  IMAD.WIDE R18, R204, 0x4, R18 ;  /* 0x00000004cc127825 */ /* 0x004fcc00078e0212 */
[----:B------:R-:W2:Y:S01]  /*0580*/  LDG.E R18, desc[UR6][R18.64] ;  /* 0x0000000612127981 */ /* 0x000ea2000c1e1900 */
[----:B---3--:R-:W-:-:S05]  /*0590*/  IMAD.WIDE R212, R204, 0x4, R212 ;  /* 0x00000004ccd47825 */ /* 0x008fca00078e02d4 */
[----:B-----5:R1:W5:Y:S02]  /*05a0*/  LDG.E R19, desc[UR6][R212.64] ;  /* 0x00000006d4137981 */ /* 0x020364000c1e1900 */
[----:B-1----:R-:W1:Y:S01]  /*05b0*/  LDC.64 R212, c[0x0][0x3c0] ;  /* 0x0000f000ffd47b82 */ /* 0x002e620000000a00 */
[----:B------:R-:W-:Y:S01]  /*05c0*/  BSSY.RECONVERGENT B1, `(.L_x_13189) ;  /* 0x00001e4000017945 */ /* 0x000fe20003800200 */
[----:B----4-:R3:W-:Y:S01]  /*05d0*/  STL [R1], R247 ;  /* 0x000000f701007387 */ /* 0x0107e20000100800 */
[----:B--2---:R-:W-:-:S13]  /*05e0*/  ISETP.GE.AND P2, PT, R18, 0x1, PT ;  /* 0x000000011200780c */ /* 0x004fda0003f46270 */
[----:B-1-3--:R-:W-:Y:S05]  /*05f0*/  @!P2 BRA `(.L_x_13190) ;  /* 0x000000180074a947 */ /* 0x00afea0003800000 */
[----:B0-----:R-:W0:Y:S01]  /*0600*/  S2R R2, SR_TID.X ;  /* 0x0000000000027919 */ /* 0x001e220000002100 */
[----:B------:R-:W1:Y:S01]  /*0610*/  LDC.64 R200, c[0x0][0x3a8] ;  /* 0x0000ea00ffc87b82 */ /* 0x000e620000000a00 */
[C---:B------:R-:W-:Y:S02]  /*0620*/  IMAD R0, R204.reuse, UR8, RZ ;  /* 0x00000008cc007c24 */ /* 0x040fe4000f8e02ff */
[----:B------:R-:W-:-:S03]  /*0630*/  IMAD.WIDE R212, R204, 0x4, R212 ;  /* 0x00000004ccd47825 */ /* 0x000fc600078e02d4 */
[----:B------:R-:W-:Y:S02]  /*0640*/  SHF.R.S32.HI R3, RZ, 0x1f, R0 ;  /* 0x0000001fff037819 */ /* 0x000fe40000011400 */
[----:B------:R-:W2:Y:S01]  /*0650*/  LDG.E R236, desc[UR6][R212.64] ;  /* 0x00000006d4ec7981 */ /* 0x000ea2000c1e1900 */
[----:B------:R-:W3:Y:S01]  /*0660*/  LDC.64 R16, c[0x0][0x428] ;  /* 0x00010a00ff107b82 */ /* 0x000ee20000000a00 */
[----:B------:R-:W-:Y:S02]  /*0670*/  LEA.HI R3, R3, R0, RZ, 0x3 ;  /* 0x0000000003037211 */ /* 0x000fe400078f18ff */
[----:B------:R-:W-:Y:S02]  /*0680*/  IADD3 R198, PT, PT, R18, -0x1, RZ ;  /* 0xffffffff12c67810 */ /* 0x000fe40007ffe0ff */
[----:B------:R-:W-:Y:S02]  /*0690*/  MOV R205, UR15 ;  /* 0x0000000f00cd7c02 */ /* 0x000fe40008000f00 */
[----:B------:R-:W-:Y:S01]  /*06a0*/  ISETP.GE.AND P3, PT, R247, 0x1, PT ;  /* 0x00000001f700780c */ /* 0x000fe20003f66270 */
[----:B------:R-:W4:Y:S01]  /*06b0*/  LDC.64 R234, c[0x0][0x3b0] ;  /* 0x0000ec00ffea7b82 */ /* 0x000f220000000a00 */
[----:B0-----:R-:W-:-:S04]  /*06c0*/  LOP3.LUT R2, R2, 0x1f, RZ, 0xc0, !PT ;  /* 0x0000001f02027812 */ /* 0x001fc800078ec0ff */
[----:B------:R-:W-:-:S04]  /*06d0*/  LEA.HI.SX32 R3, R3, R2, 0x1d ;  /* 0x0000000203037211 */ /* 0x000fc800078feaff */
[C---:B------:R-:W-:Y:S01]  /*06e0*/  IADD3 R237, PT, PT, R3.reuse, 0x20, RZ ;  /* 0x0000002003ed7810 */ /* 0x040fe20007ffe0ff */
[----:B-1----:R-:W-:-:S04]  /*06f0*/  IMAD.WIDE.U32 R192, R3, 0x20, R200 ;  /* 0x0000002003c07825 */ /* 0x002fc800078e00c8 */
[----:B------:R-:W-:Y:S01]  /*0700*/  IMAD.WIDE.U32 R194, R237, 0x20, R200 ;  /* 0x00000020edc27825 */ /* 0x000fe200078e00c8 */
[----:B------:R-:W4:Y:S04]  /*0710*/  LDG.E.128 R4, desc[UR6][R192.64+0x10] ;  /* 0x00001006c0047981 */ /* 0x000f28000c1e1d00 */
[----:B------:R0:W4:Y:S04]  /*0720*/  LDG.E.128 R228, desc[UR6][R192.64] ;  /* 0x00000006c0e47981 */ /* 0x000128000c1e1d00 */
[----:B------:R-:W4:Y:S01]  /*0730*/  LDG.E.128 R8, desc[UR6][R194.64] ;  /* 0x00000006c2087981 */ /* 0x000f22000c1e1d00 */
[----:B------:R-:W-:-:S03]  /*0740*/  IMAD R198, R198, UR8, RZ ;  /* 0x00000008c6c67c24 */ /* 0x000fc6000f8e02ff */
[----:B------:R-:W4:Y:S02]  /*0750*/  LDG.E.128 R12, desc[UR6][R194.64+0x10] ;  /* 0x00001006c20c7981 */ /* 0x000f24000c1e1d00 */
[----:B0-----:R-:W-:Y:S02]  /*0760*/  SHF.R.S32.HI R193, RZ, 0x1f, R198 ;  /* 0x0000001fffc17819 */ /* 0x001fe400000114c6 */
[C---:B------:R-:W-:Y:S02]  /*0770*/  IADD3 R207, PT, PT, R3.reuse, 0x40, RZ ;  /* 0x0000004003cf7810 */ /* 0x040fe40007ffe0ff */
[----:B------:R-:W-:Y:S02]  /*0780*/  IADD3 R0, PT, PT, R3, 0x60, RZ ;  /* 0x0000006003007810 */ /* 0x000fe40007ffe0ff */
[----:B------:R-:W-:Y:S01]  /*0790*/  LEA.HI R193, R193, R198, RZ, 0x3 ;  /* 0x000000c6c1c17211 */ /* 0x000fe200078f18ff */
[----:B------:R-:W-:-:S03]  /*07a0*/  IMAD.WIDE.U32 R196, R207, 0x20, R200 ;  /* 0x00000020cfc47825 */ /* 0x000fc600078e00c8 */
[----:B------:R-:W-:Y:S01]  /*07b0*/  LEA.HI.SX32 R203, R193, R2, 0x1d ;  /* 0x00000002c1cb7211 */ /* 0x000fe200078feaff */
[----:B------:R-:W-:Y:S01]  /*07c0*/  IMAD.WIDE.U32 R200, R0, 0x20, R200 ;  /* 0x0000002000c87825 */ /* 0x000fe200078e00c8 */
[----:B------:R-:W4:Y:S03]  /*07d0*/  LDG.E.128 R208, desc[UR6][R196.64] ;  /* 0x00000006c4d07981 */ /* 0x000f26000c1e1d00 */
[C---:B---3--:R-:W-:Y:S01]  /*07e0*/  IMAD.WIDE.U32 R224, R203.reuse, 0x10, R16 ;  /* 0x00000010cbe07825 */ /* 0x048fe200078e0010 */
[----:B------:R-:W3:Y:S01]  /*07f0*/  LDG.E.128 R220, desc[UR6][R200.64+0x10] ;  /* 0x00001006c8dc7981 */ /* 0x000ee2000c1e1d00 */
[----:B------:R-:W-:-:S03]  /*0800*/  IADD3 R193, PT, PT, R203, 0x20, RZ ;  /* 0x00000020cbc17810 */ /* 0x000fc60007ffe0ff */
[----:B------:R0:W3:Y:S04]  /*0810*/  LDG.E.128 R212, desc[UR6][R196.64+0x10] ;  /* 0x00001006c4d47981 */ /* 0x0000e8000c1e1d00 */
[----:B------:R-:W3:Y:S04]  /*0820*/  LDG.E.128 R224, desc[UR6][R224.64] ;  /* 0x00000006e0e07981 */ /* 0x000ee8000c1e1d00 */
[----:B------:R1:W3:Y:S01]  /*0830*/  LDG.E.128 R216, desc[UR6][R200.64] ;  /* 0x00000006c8d87981 */ /* 0x0002e2000c1e1d00 */
[C---:B0-----:R-:W-:Y:S02]  /*0840*/  IADD3 R197, PT, PT, R203.reuse, 0x40, RZ ;  /* 0x00000040cbc57810 */ /* 0x041fe40007ffe0ff */
[----:B------:R-:W-:Y:S01]  /*0850*/  IADD3 R203, PT, PT, R203, 0x60, RZ ;  /* 0x00000060cbcb7810 */ /* 0x000fe20007ffe0ff */
[----:B------:R-:W-:-:S04]  /*0860*/  IMAD.WIDE.U32 R192, R193, 0x10, R16 ;  /* 0x00000010c1c07825 */ /* 0x000fc800078e0010 */
[--C-:B------:R-:W-:Y:S01]  /*0870*/  IMAD.WIDE.U32 R196, R197, 0x10, R16.reuse ;  /* 0x00000010c5c47825 */ /* 0x100fe200078e0010 */
[----:B------:R0:W-:Y:S03]  /*0880*/  STL [R1+0x4], R205 ;  /* 0x000004cd01007387 */ /* 0x0001e60000100800 */
[----:B-1----:R-:W-:Y:S01]  /*0890*/  IMAD.WIDE.U32 R200, R203, 0x10, R16 ;  /* 0x00000010cbc87825 */ /* 0x002fe200078e0010 */
[----:B------:R-:W-:Y:S01]  /*08a0*/  MOV R17, UR14 ;  /* 0x0000000e00117c02 */ /* 0x000fe20008000f00 */
[----:B------:R-:W3:Y:S03]  /*08b0*/  LDG.E.128 R192, desc[UR6][R192.64] ;  /* 0x00000006c0c07981 */ /* 0x000ee6000c1e1d00 */
[----:B------:R-:W-:Y:S01]  /*08c0*/  ISETP.NE.U32.AND P0, PT, R17, RZ, PT ;  /* 0x000000ff1100720c */ /* 0x000fe20003f05070 */
[----:B------:R-:W3:Y:S03]  /*08d0*/  LDG.E.128 R196, desc[UR6][R196.64] ;  /* 0x00000006c4c47981 */ /* 0x000ee6000c1e1d00 */
[----:B------:R-:W-:Y:S01]  /*08e0*/  ISETP.NE.AND.EX P0, PT, R205, RZ, PT, P0 ;  /* 0x000000ffcd00720c */ /* 0x000fe20003f05300 */
[----:B------:R-:W3:Y:S01]  /*08f0*/  LDG.E.128 R200, desc[UR6][R200.64] ;  /* 0x00000006c8c87981 */ /* 0x000ee2000c1e1d00 */
[----:B------:R-:W-:-:S05]  /*0900*/  @P3 IADD3 R16, PT, PT, R247, -0x1, RZ ;  /* 0xfffffffff7103810 */ /* 0x000fca0007ffe0ff */
[----:B------:R-:W-:-:S06]  /*0910*/  @P3 IMAD R16, R16, UR8, RZ ;  /* 0x0000000810103c24 */ /* 0x000fcc000f8e02ff */
[----:B------:R-:W1:Y:S01]  /*0920*/  @P0 LDC.64 R232, c[0x0][0x438] ;  /* 0x00010e00ffe80b82 */ /* 0x000e620000000a00 */
[----:B0-----:R-:W-:Y:S02]  /*0930*/  @P3 SHF.R.S32.HI R205, RZ, 0x1f, R16 ;  /* 0x0000001fffcd3819 */ /* 0x001fe40000011410 */
[----:B------:R-:W-:Y:S02]  /*0940*/  ISETP.NE.AND P1, PT, RZ, UR9, PT ;  /* 0x00000009ff007c0c */ /* 0x000fe4000bf25270 */
[----:B------:R-:W-:Y:S02]  /*0950*/  @P3 LEA.HI R205, R205, R16, RZ, 0x3 ;  /* 0x00000010cdcd3211 */ /* 0x000fe400078f18ff */
[----:B------:R-:W-:Y:S02]  /*0960*/  MOV R243, RZ ;  /* 0x000000ff00f37202 */ /* 0x000fe40000000f00 */
[----:B------:R-:W-:-:S04]  /*0970*/  @P3 LEA.HI.SX32 R243, R205, R2, 0x1d ;  /* 0x00000002cdf33211 */ /* 0x000fc800078feaff */
[----:B------:R-:W-:Y:S01]  /*0980*/  IADD3 R245, PT, PT, R243, 0x60, RZ ;  /* 0x00000060f3f57810 */ /* 0x000fe20007ffe0ff */
[----:B-1----:R-:W-:-:S05]  /*0990*/  @P0 IMAD.WIDE.U32 R232, R3, 0x20, R232 ;  /* 0x0000002003e80825 */ /* 0x002fca00078e00e8 */
[----:B------:R-:W5:Y:S04]  /*09a0*/  @P0 LDG.E.128 R144, desc[UR6][R232.64] ;  /* 0x00000006e8900981 */ /* 0x000f68000c1e1d00 */
[----:B------:R-:W5:Y:S04]  /*09b0*/  @P0 LDG.E.128 R148, desc[UR6][R232.64+0x10] ;  /* 0x00001006e8940981 */ /* 0x000f68000c1e1d00 */
[----:B------:R-:W3:Y:S01]  /*09c0*/  LDL.LU R232, [R1+0x24] ;  /* 0x0000240001e87983 */ /* 0x000ee20000300800 */
[----:B--2---:R-:W-:-:S05]  /*09d0*/  FSEL R236, R236, RZ, !P1 ;  /* 0x000000ffecec7208 */ /* 0x004fca0004800000 */
[C---:B----4-:R-:W-:Y:S01]  /*09e0*/  FADD.FTZ R2, -R236.reuse, R7 ;  /* 0x00000007ec027221 */ /* 0x050fe20000010100 */
[C---:B------:R-:W-:Y:S01]  /*09f0*/  IADD3 R7, PT, PT, R243.reuse, 0x20, RZ ;  /* 0x00000020f3077810 */ /* 0x040fe20007ffe0ff */
[C---:B------:R-:W-:Y:S01]  /*0a00*/  FADD.FTZ R205, -R236.reuse, R231 ;  /* 0x000000e7eccd7221 */ /* 0x040fe20000010100 */
[----:B------:R-:W-:Y:S01]  /*0a10*/  IADD3 R231, PT, PT, R243, 0x40, RZ ;  /* 0x00000040f3e77810 */ /* 0x000fe20007ffe0ff */
        /* <DEDUP_REMOVED lines=8> */
[----:B------:R-:W-:-:S04]  /*0aa0*/  IMAD.WIDE.U32 R10, R7, 0x8, R234 ;  /* 0x00000008070a7825 */ /* 0x000fc800078e00ea */
[----:B------:R-:W-:Y:S01]  /*0ab0*/  FADD.FTZ R244, -R236, R12 ;  /* 0x0000000cecf47221 */ /* 0x000fe20000010100 */
[----:B------:R-:W-:-:S04]  /*0ac0*/  IMAD.WIDE.U32 R228, R243, 0x8, R234 ;  /* 0x00000008f3e47825 */ /* 0x000fc800078e00ea */
[----:B------:R-:W-:Y:S02]  /*0ad0*/  FADD.FTZ R243, -R236, R13 ;  /* 0x0000000decf37221 */ /* 0x000fe40000010100 */
[----:B------:R-:W0:Y:S01]  /*0ae0*/  @P0 LDC.64 R12, c[0x0][0x438] ;  /* 0x00010e00ff0c0b82 */ /* 0x000e220000000a00 */
[----:B------:R-:W-:-:S04]  /*0af0*/  IMAD.WIDE.U32 R8, R231, 0x8, R234 ;  /* 0x00000008e7087825 */ /* 0x000fc800078e00ea */
[----:B------:R-:W-:-:S03]  /*0b00*/  IMAD.WIDE.U32 R6, R245, 0x8, R234 ;  /* 0x00000008f5067825 */ /* 0x000fc600078e00ea */
[----:B------:R-:W1:Y:S01]  /*0b10*/  @P0 LDC.64 R234, c[0x0][0x438] ;  /* 0x00010e00ffea0b82 */ /* 0x000e620000000a00 */
[C---:B------:R-:W-:Y:S01]  /*0b20*/  FADD.FTZ R249, -R236.reuse, R210 ;  /* 0x000000d2ecf97221 */ /* 0x040fe20000010100 */
[C---:B---3--:R-:W-:Y:S01]  /*0b30*/  FADD.FTZ R210, -R236.reuse, R222 ;  /* 0x000000deecd27221 */ /* 0x048fe20000010100 */
[C---:B------:R-:W-:Y:S01]  /*0b40*/  FADD.FTZ R247, -R236.reuse, R208 ;  /* 0x000000d0ecf77221 */ /* 0x040fe20000010100 */
[----:B------:R-:W-:Y:S01]  /*0b50*/  FADD.FTZ R248, -R236, R209 ;  /* 0x000000d1ecf87221 */ /* 0x000fe20000010100 */
[----:B0-----:R-:W-:-:S04]  /*0b60*/  @P0 IMAD.WIDE.U32 R12, R207, 0x20, R12 ;  /* 0x00000020cf0c0825 */ /* 0x001fc800078e000c */
[----:B------:R-:W-:Y:S02]  /*0b70*/  HADD2.F32 R207, -RZ, R227.H0_H0 ;  /* 0x200000e3ffcf7230 */ /* 0x000fe40000004100 */
[C---:B------:R-:W-:Y:S01]  /*0b80*/  FADD.FTZ R206, -R236.reuse, R230 ;  /* 0x000000e6ecce7221 */ /* 0x040fe20000010100 */
[----:B------:R-:W-:Y:S01]  /*0b90*/  FADD.FTZ R245, -R236, R14 ;  /* 0x0000000eecf57221 */ /* 0x000fe20000010100 */
[----:B------:R-:W0:Y:S01]  /*0ba0*/  @P0 LDC.64 R230, c[0x0][0x438] ;  /* 0x00010e00ffe60b82 */ /* 0x000e220000000a00 */
[----:B-1----:R-:W-:Y:S01]  /*0bb0*/  @P0 IMAD.WIDE.U32 R208, R0, 0x20, R234 ;  /* 0x0000002000d00825 */ /* 0x002fe200078e00ea */
[----:B------:R-:W-:-:S03]  /*0bc0*/  MOV R234, R210 ;  /* 0x000000d200ea7202 */ /* 0x000fc60000000f00 */
[----:B-----5:R-:W-:Y:S01]  /*0bd0*/  FMUL.FTZ R0, R19, R238 ;  /* 0x000000ee13007220 */ /* 0x020fe20000410000 */
[C---:B------:R-:W-:Y:S01]  /*0be0*/  FADD.FTZ R246, -R236.reuse, R15 ;  /* 0x0000000fecf67221 */ /* 0x040fe20000010100 */
[----:B------:R-:W-:Y:S01]  /*0bf0*/  HADD2.F32 R210, -RZ, R227.H1_H1 ;  /* 0x300000e3ffd27230 */ /* 0x000fe20000004100 */
[----:B------:R-:W5:Y:S04]  /*0c00*/  @P0 LDG.E.128 R168, desc[UR6][R208.64] ;  /* 0x00000006d0a80981 */ /* 0x000f68000c1e1d00 */
[----:B------:R-:W2:Y:S04]  /*0c10*/  LDL.LU R227, [R1+0x28] ;  /* 0x0000280001e37983 */ /* 0x000ea80000300800 */
        /* <DEDUP_REMOVED lines=10> */
[----:B------:R-:W3:Y:S04]  /*0cc0*/  LDL.LU R209, [R1+0x20] ;  /* 0x0000200001d17983 */ /* 0x000ee80000300800 */
[----:B------:R-:W4:Y:S01]  /*0cd0*/  LDL.LU R238, [R1+0x1c] ;  /* 0x00001c0001ee7983 */ /* 0x000f220000300800 */
[----:B0-----:R-:W-:-:S04]  /*0ce0*/  @P0 IMAD.WIDE.U32 R14, R237, 0x20, R230 ;  /* 0x00000020ed0e0825 */ /* 0x001fc800078e00e6 */
[C---:B------:R-:W-:Y:S01]  /*0cf0*/  FADD.FTZ R211, -R236.reuse, R221 ;  /* 0x000000ddecd37221 */ /* 0x040fe20000010100 */
[C---:B------:R-:W-:Y:S01]  /*0d00*/  FADD.FTZ R218, -R236.reuse, R218 ;  /* 0x000000daecda7221 */ /* 0x040fe20000010100 */
[C---:B------:R-:W-:Y:S01]  /*0d10*/  FADD.FTZ R219, -R236.reuse, R219 ;  /* 0x000000dbecdb7221 */ /* 0x040fe20000010100 */
[----:B------:R-:W-:Y:S01]  /*0d20*/  FADD.FTZ R212, -R236, R223 ;  /* 0x000000dfecd47221 */ /* 0x000fe20000010100 */
[----:B------:R-:W5:Y:S01]  /*0d30*/  @P0 LDG.E.128 R152, desc[UR6][R14.64] ;  /* 0x000000060e980981 */ /* 0x000f62000c1e1d00 */
[--C-:B------:R-:W-:Y:S01]  /*0d40*/  HADD2.F32 R221, -RZ, R225.reuse.H0_H0 ;  /* 0x200000e1ffdd7230 */ /* 0x100fe20000004100 */
[----:B------:R-:W-:Y:S01]  /*0d50*/  MOV R236, R220 ;  /* 0x000000dc00ec7202 */ /* 0x000fe20000000f00 */
[----:B------:R-:W-:Y:S01]  /*0d60*/  HADD2.F32 R222, -RZ, R225.H1_H1 ;  /* 0x300000e1ffde7230 */ /* 0x000fe20000004100 */
[----:B------:R0:W5:Y:S01]  /*0d70*/  @P0 LDG.E.128 R156, desc[UR6][R14.64+0x10] ;  /* 0x000010060e9c0981 */ /* 0x000162000c1e1d00 */
[----:B------:R-:W-:Y:S01]  /*0d80*/  MOV R225, R211 ;  /* 0x000000d300e17202 */ /* 0x000fe20000000f00 */
[----:B------:R-:W-:-:S02]  /*0d90*/  HADD2.F32 R220, -RZ, R226.H0_H0 ;  /* 0x200000e2ffdc7230 */ /* 0x000fc40000004100 */
[----:B------:R-:W5:Y:S01]  /*0da0*/  @P0 LDG.E.128 R160, desc[UR6][R12.64] ;  /* 0x000000060ca00981 */ /* 0x000f62000c1e1d00 */
[----:B------:R-:W-:Y:S02]  /*0db0*/  HADD2.F32 R223, -RZ, R224.H1_H1 ;  /* 0x300000e0ffdf7230 */ /* 0x000fe40000004100 */
[----:B------:R-:W-:Y:S01]  /*0dc0*/  HADD2.F32 R211, -RZ, R226.H1_H1 ;  /* 0x300000e2ffd37230 */ /* 0x000fe20000004100 */
[----:B------:R1:W5:Y:S01]  /*0dd0*/  @P0 LDG.E.128 R164, desc[UR6][R12.64+0x10] ;  /* 0x000010060ca40981 */ /* 0x000362000c1e1d00 */
[----:B0-----:R-:W-:Y:S02]  /*0de0*/  HADD2.F32 R14, -RZ, R224.H0_H0 ;  /* 0x200000e0ff0e7230 */ /* 0x001fe40000004100 */
[--C-:B------:R-:W-:Y:S01]  /*0df0*/  HADD2.F32 R15, -RZ, R36.reuse.H0_H0 ;  /* 0x20000024ff0f7230 */ /* 0x100fe20000004100 */
[----:B------:R-:W-:Y:S02]  /*0e00*/  MOV R235, R212 ;  /* 0x000000d400eb7202 */ /* 0x000fe40000000f00 */
[----:B------:R-:W-:Y:S01]  /*0e10*/  MOV R230, R215 ;  /* 0x000000d700e67202 */ /* 0x000fe20000000f00 */
[----:B------:R0:W5:Y:S01]  /*0e20*/  LDG.E.64 R212, desc[UR6][R6.64] ;  /* 0x0000000606d47981 */ /* 0x000162000c1e1b00 */
[----:B-1----:R-:W-:Y:S01]  /*0e30*/  HADD2.F32 R12, -RZ, R36.H1_H1 ;  /* 0x30000024ff0c7230 */ /* 0x002fe20000004100 */
[----:B------:R-:W-:Y:S01]  /*0e40*/  MOV R231, R214 ;  /* 0x000000d600e77202 */ /* 0x000fe20000000f00 */
[-C--:B------:R-:W-:Y:S01]  /*0e50*/  FMUL.FTZ R15, R15, R14.reuse ;  /* 0x0000000e0f0f7220 */ /* 0x080fe20000410000 */
[----:B------:R-:W-:Y:S01]  /*0e60*/  FFMA.FTZ R52, R0, R14, R52 ;  /* 0x0000000e00347223 */ /* 0x000fe20000010034 */
[----:B------:R-:W-:Y:S01]  /*0e70*/  FADD.FTZ R140, R140, R14 ;  /* 0x0000000e8c8c7221 */ /* 0x000fe20000010000 */
[----:B------:R1:W5:Y:S01]  /*0e80*/  LDG.E.64 R214, desc[UR6][R8.64] ;  /* 0x0000000608d67981 */ /* 0x000362000c1e1b00 */
[----:B------:R-:W-:Y:S01]  /*0e90*/  FMUL.FTZ R14, R12, R223 ;  /* 0x000000df0c0e7220 */ /* 0x000fe20000410000 */
[----:B------:R-:W-:Y:S01]  /*0ea0*/  FMUL.FTZ R13, R19, R206 ;  /* 0x000000ce130d7220 */ /* 0x000fe20000410000 */
[----:B0-----:R-:W-:-:S02]  /*0eb0*/  HADD2.F32 R7, -RZ, R38.H0_H0 ;  /* 0x20000026ff077230 */ /* 0x001fc40000004100 */
[----:B------:R-:W-:Y:S01]  /*0ec0*/  FMUL.FTZ R12, R19, R205 ;  /* 0x000000cd130c7220 */ /* 0x000fe20000410000 */
[--C-:B------:R-:W-:Y:S02]  /*0ed0*/  HADD2.F32 R206, -RZ, R39.reuse.H0_H0 ;  /* 0x20000027ffce7230 */ /* 0x100fe40000004100 */
[----:B------:R-:W-:Y:S01]  /*0ee0*/  FADD.FTZ R232, R232, R207 ;  /* 0x000000cfe8e87221 */ /* 0x000fe20000010000 */
[----:B------:R-:W-:Y:S02]  /*0ef0*/  HADD2.F32 R205, -RZ, R39.H1_H1 ;  /* 0x30000027ffcd7230 */ /* 0x000fe40000004100 */
[--C-:B-1----:R-:W-:Y:S01]  /*0f00*/  HADD2.F32 R9, -RZ, R37.reuse.H1_H1 ;  /* 0x30000025ff097230 */ /* 0x102fe20000004100 */
[----:B------:R-:W-:Y:S01]  /*0f10*/  MOV R224, R217 ;  /* 0x000000d900e07202 */ /* 0x000fe20000000f00 */
[----:B------:R-:W-:Y:S01]  /*0f20*/  HADD2.F32 R208, -RZ, R37.H0_H0 ;  /* 0x20000025ffd07230 */ /* 0x000fe20000004100 */
[----:B------:R-:W-:Y:S01]  /*0f30*/  MOV R233, R216 ;  /* 0x000000d800e97202 */ /* 0x000fe20000000f00 */
[----:B------:R-:W-:Y:S01]  /*0f40*/  FMUL.FTZ R8, R7, R220 ;  /* 0x000000dc07087220 */ /* 0x000fe20000410000 */
[----:B------:R0:W5:Y:S01]  /*0f50*/  LDG.E.64 R216, desc[UR6][R10.64] ;  /* 0x000000060ad87981 */ /* 0x000162000c1e1b00 */
[C---:B------:R-:W-:Y:S01]  /*0f60*/  FMUL.FTZ R7, R19.reuse, R3 ;  /* 0x0000000313077220 */ /* 0x040fe20000410000 */
[----:B------:R-:W-:Y:S01]  /*0f70*/  FMUL.FTZ R5, R19, R5 ;  /* 0x0000000513057220 */ /* 0x000fe20000410000 */
[----:B------:R-:W-:Y:S01]  /*0f80*/  FMUL.FTZ R3, R206, R207 ;  /* 0x000000cfce037220 */ /* 0x000fe20000410000 */
[----:B------:R-:W-:-:S02]  /*0f90*/  HADD2.F32 R206, -RZ, R40.H0_H0 ;  /* 0x20000028ffce7230 */ /* 0x000fc40000004100 */
[----:B------:R-:W-:Y:S02]  /*0fa0*/  HADD2.F32 R6, -RZ, R38.H1_H1 ;  /* 0x30000026ff067230 */ /* 0x000fe40000004100 */
[----:B0-----:R-:W-:Y:S01]  /*0fb0*/  FMUL.FTZ R10, R9, R222 ;  /* 0x000000de090a7220 */ /* 0x001fe20000410000 */
[C---:B------:R-:W-:Y:S01]  /*0fc0*/  FMUL.FTZ R9, R19.reuse, R4 ;  /* 0x0000000413097220 */ /* 0x040fe20000410000 */
[----:B------:R-:W-:Y:S01]  /*0fd0*/  FMUL.FTZ R11, R208, R221 ;  /* 0x000000ddd00b7220 */ /* 0x000fe20000410000 */
[C---:B------:R-:W-:Y:S01]  /*0fe0*/  FMUL.FTZ R4, R19.reuse, R2 ;  /* 0x0000000213047220 */ /* 0x040fe20000410000 */
[----:B------:R-:W-:Y:S02]  /*0ff0*/  HADD2.F32 R208, -RZ, R40.H1_H1 ;  /* 0x30000028ffd07230 */ /* 0x000fe40000004100 */
[----:B------:R-:W-:Y:S01]  /*1000*/  FMUL.FTZ R2, R19, R240 ;  /* 0x000000f013027220 */ /* 0x000fe20000410000 */
[----:B------:R-:W-:Y:S01]  /*1010*/  FFMA.FTZ R58, R5, R207, R58 ;  /* 0x000000cf053a7223 */ /* 0x000fe2000001003a */
[----:B------:R-:W-:Y:S01]  /*1020*/  FMUL.FTZ R207, R19, R239 ;  /* 0x000000ef13cf7220 */ /* 0x000fe20000410000 */
[----:B------:R-:W-:Y:S01]  /*1030*/  FFMA.FTZ R56, R9, R220, R56 ;  /* 0x000000dc09387223 */ /* 0x000fe20000010038 */
[-C--:B------:R-:W-:Y:S01]  /*1040*/  FMUL.FTZ R6, R6, R211.reuse ;  /* 0x000000d306067220 */ /* 0x080fe20000410000 */
[----:B------:R-:W-:Y:S01]  /*1050*/  FFMA.FTZ R57, R7, R211, R57 ;  /* 0x000000d307397223 */ /* 0x000fe20000010039 */
[----:B------:R-:W-:Y:S01]  /*1060*/  FFMA.FTZ R59, R4, R210, R59 ;  /* 0x000000d2043b7223 */ /* 0x000fe2000001003b */
[----:B------:R-:W-:Y:S01]  /*1070*/  MOV R226, R219 ;  /* 0x000000db00e27202 */ /* 0x000fe20000000f00 */
[----:B------:R-:W-:Y:S01]  /*1080*/  FFMA.FTZ R55, R12, R222, R55 ;  /* 0x000000de0c377223 */ /* 0x000fe20000010037 */
[----:B------:R-:W-:Y:S01]  /*1090*/  FADD.FTZ R143, R143, R222 ;  /* 0x000000de8f8f7221 */ /* 0x000fe20000010000 */
[C---:B------:R-:W-:Y:S01]  /*10a0*/  FMUL.FTZ R222, R19.reuse, R244 ;  /* 0x000000f413de7220 */ /* 0x040fe20000410000 */
[----:B------:R-:W-:Y:S01]  /*10b0*/  FMUL.FTZ R16, R19, R16 ;  /* 0x0000001013107220 */ /* 0x000fe20000410000 */
[----:B------:R-:W-:Y:S01]  /*10c0*/  FFMA.FTZ R54, R13, R221, R54 ;  /* 0x000000dd0d367223 */ /* 0x000fe20000010036 */
[----:B------:R-:W-:Y:S01]  /*10d0*/  FADD.FTZ R142, R142, R221 ;  /* 0x000000dd8e8e7221 */ /* 0x000fe20000010000 */
[----:B------:R-:W-:Y:S01]  /*10e0*/  MOV R239, R226 ;  /* 0x000000e200ef7202 */ /* 0x000fe20000000f00 */
[----:B------:R-:W-:Y:S01]  /*10f0*/  FMUL.FTZ R221, R19, R243 ;  /* 0x000000f313dd7220 */ /* 0x000fe20000410000 */
[----:B------:R-:W-:Y:S01]  /*1100*/  MOV R240, R224 ;  /* 0x000000e000f07202 */ /* 0x000fe20000000f00 */
[----:B------:R-:W-:-:S02]  /*1110*/  HADD2.F32 R226, -RZ, R195.H1_H1 ;  /* 0x300000c3ffe27230 */ /* 0x000fc40000004100 */
[----:B------:R-:W-:Y:S02]  /*1120*/  HADD2.F32 R224, -RZ, R43.H1_H1 ;  /* 0x3000002bffe07230 */ /* 0x000fe40000004100 */
[----:B------:R-:W-:Y:S01]  /*1130*/  FFMA.FTZ R53, R16, R223, R53 ;  /* 0x000000df10357223 */ /* 0x000fe20000010035 */
[----:B------:R-:W-:Y:S01]  /*1140*/  FADD.FTZ R141, R141, R223 ;  /* 0x000000df8d8d7221 */ /* 0x000fe20000010000 */
[----:B------:R-:W-:Y:S02]  /*1150*/  HADD2.F32 R223, -RZ, R195.H0_H0 ;  /* 0x200000c3ffdf7230 */ /* 0x000fe40000004100 */
[----:B------:R-:W-:Y:S01]  /*1160*/  FADD.FTZ R135, R135, R226 ;  /* 0x000000e287877221 */ /* 0x000fe20000010000 */
[----:B------:R-:W-:Y:S01]  /*1170*/  FMUL.FTZ R224, R224, R226 ;  /* 0x000000e2e0e07220 */ /* 0x000fe20000410000 */
[----:B------:R-:W-:Y:S01]  /*1180*/  MOV R237, R218 ;  /* 0x000000da00ed7202 */ /* 0x000fe20000000f00 */
[----:B------:R-:W-:Y:S01]  /*1190*/  HADD2.F32 R195, -RZ, R44.H0_H0 ;  /* 0x2000002cffc37230 */ /* 0x000fe20000004100 */
[----:B------:R0:W5:Y:S01]  /*11a0*/  LDG.E.64 R218, desc[UR6][R228.64] ;  /* 0x00000006e4da7981 */ /* 0x000162000c1e1b00 */
[----:B------:R-:W-:Y:S01]  /*11b0*/  FADD.FTZ R134, R134, R223 ;  /* 0x000000df86867221 */ /* 0x000fe20000010000 */
[----:B0-----:R-:W-:Y:S01]  /*11c0*/  FMUL.FTZ R228, R19, R248 ;  /* 0x000000f813e47220 */ /* 0x001fe20000410000 */
[----:B------:R-:W-:Y:S01]  /*11d0*/  HADD2.F32 R229, -RZ, R197.H0_H0 ;  /* 0x200000c5ffe57230 */ /* 0x000fe20000004100 */
[----:B------:R-:W-:Y:S01]  /*11e0*/  MOV R244, R233 ;  /* 0x000000e900f47202 */ /* 0x000fe20000000f00 */
[----:B------:R-:W-:Y:S01]  /*11f0*/  HADD2.F32 R233, -RZ, R46.H1_H1 ;  /* 0x3000002effe97230 */ /* 0x000fe20000004100 */
[----:B------:R-:W-:-:S02]  /*1200*/  MOV R243, R234 ;  /* 0x000000ea00f37202 */ /* 0x000fc40000000f00 */
[----:B------:R-:W-:Y:S01]  /*1210*/  FADD.FTZ R130, R130, R229 ;  /* 0x000000e582827221 */ /* 0x000fe20000010000 */
[C---:B------:R-:W-:Y:S01]  /*1220*/  FMUL.FTZ R234, R19.reuse, R252 ;  /* 0x000000fc13ea7220 */ /* 0x040fe20000410000 */
[----:B------:R-:W-:Y:S01]  /*1230*/  FMUL.FTZ R240, R19, R240 ;  /* 0x000000f013f07220 */ /* 0x000fe20000410000 */
[----:B--2---:R-:W-:Y:S01]  /*1240*/  FADD.FTZ R227, R227, R210 ;  /* 0x000000d2e3e37221 */ /* 0x004fe20000010000 */
[----:B---3--:R-:W-:Y:S01]  /*1250*/  FADD.FTZ R209, R209, R211 ;  /* 0x000000d3d1d17221 */ /* 0x008fe20000010000 */
[----:B----4-:R-:W-:-:S05]  /*1260*/  FADD.FTZ R238, R238, R220 ;  /* 0x000000dceeee7221 */ /* 0x010fca0000010000 */
[----:B------:R-:W-:Y:S04]  /*1270*/  STL [R1+0x1c], R238 ;  /* 0x00001cee01007387 */ /* 0x000fe80000100800 */
[----:B------:R-:W-:Y:S04]  /*1280*/  STL [R1+0x20], R209 ;  /* 0x000020d101007387 */ /* 0x000fe80000100800 */
[----:B------:R0:W-:Y:S01]  /*1290*/  STL [R1+0x24], R232 ;  /* 0x000024e801007387 */ /* 0x0001e20000100800 */
[----:B------:R-:W-:Y:S02]  /*12a0*/  HADD2.F32 R211, -RZ, R193.H0_H0 ;  /* 0x200000c1ffd37230 */ /* 0x000fe40000004100 */
[----:B0-----:R-:W-:Y:S01]  /*12b0*/  FMUL.FTZ R232, R205, R210 ;  /* 0x000000d2cde87220 */ /* 0x001fe20000410000 */
[----:B------:R-:W-:-:S02]  /*12c0*/  HADD2.F32 R205, -RZ, R192.H0_H0 ;  /* 0x200000c0ffcd7230 */ /* 0x000fc40000004100 */
[----:B------:R-:W-:-:S03]  /*12d0*/  HADD2.F32 R192, -RZ, R192.H1_H1 ;  /* 0x300000c0ffc07230 */ /* 0x000fc60000004100 */
[-C--:B------:R-:W-:Y:S01]  /*12e0*/  FMUL.FTZ R206, R206, R205.reuse ;  /* 0x000000cdcece7220 */ /* 0x080fe20000410000 */
[----:B------:R-:W-:Y:S01]  /*12f0*/  FFMA.FTZ R60, R2, R205, R60 ;  /* 0x000000cd023c7223 */ /* 0x000fe2000001003c */
[----:B------:R-:W-:Y:S01]  /*1300*/  FADD.FTZ R136, R136, R205 ;  /* 0x000000cd88887221 */ /* 0x000fe20000010000 */
[-C--:B------:R-:W-:Y:S01]  /*1310*/  FMUL.FTZ R205, R208, R192.reuse ;  /* 0x000000c0d0cd7220 */ /* 0x080fe20000410000 */
[----:B------:R-:W-:Y:S01]  /*1320*/  FFMA.FTZ R61, R207, R192, R61 ;  /* 0x000000c0cf3d7223 */ /* 0x000fe2000001003d */
[----:B------:R-:W-:Y:S01]  /*1330*/  FADD.FTZ R137, R137, R192 ;  /* 0x000000c089897221 */ /* 0x000fe20000010000 */
[--C-:B------:R-:W-:Y:S02]  /*1340*/  HADD2.F32 R208, -RZ, R41.reuse.H0_H0 ;  /* 0x20000029ffd07230 */ /* 0x100fe40000004100 */
[C---:B------:R-:W-:Y:S01]  /*1350*/  FMUL.FTZ R192, R19.reuse, R242 ;  /* 0x000000f213c07220 */ /* 0x040fe20000410000 */
[----:B------:R-:W-:Y:S02]  /*1360*/  HADD2.F32 R210, -RZ, R41.H1_H1 ;  /* 0x30000029ffd27230 */ /* 0x000fe40000004100 */
[----:B------:R-:W-:Y:S01]  /*1370*/  FMUL.FTZ R209, R19, R241 ;  /* 0x000000f113d17220 */ /* 0x000fe20000410000 */
[----:B------:R-:W-:-:S02]  /*1380*/  HADD2.F32 R220, -RZ, R193.H1_H1 ;  /* 0x300000c1ffdc7230 */ /* 0x000fc40000004100 */
[-C--:B------:R-:W-:Y:S01]  /*1390*/  FMUL.FTZ R208, R208, R211.reuse ;  /* 0x000000d3d0d07220 */ /* 0x080fe20000410000 */
[----:B------:R-:W-:Y:S01]  /*13a0*/  FFMA.FTZ R62, R192, R211, R62 ;  /* 0x000000d3c03e7223 */ /* 0x000fe2000001003e */
[----:B------:R-:W-:Y:S01]  /*13b0*/  FADD.FTZ R138, R138, R211 ;  /* 0x000000d38a8a7221 */ /* 0x000fe20000010000 */
[----:B------:R-:W-:Y:S02]  /*13c0*/  HADD2.F32 R211, -RZ, R194.H0_H0 ;  /* 0x200000c2ffd37230 */ /* 0x000fe40000004100 */
[-C--:B------:R-:W-:Y:S01]  /*13d0*/  FMUL.FTZ R193, R210, R220.reuse ;  /* 0x000000dcd2c17220 */ /* 0x080fe20000410000 */
[----:B------:R-:W-:Y:S01]  /*13e0*/  FFMA.FTZ R63, R209, R220, R63 ;  /* 0x000000dcd13f7223 */ /* 0x000fe2000001003f */
[----:B------:R-:W-:Y:S01]  /*13f0*/  FADD.FTZ R139, R139, R220 ;  /* 0x000000dc8b8b7221 */ /* 0x000fe20000010000 */
[----:B------:R-:W-:Y:S02]  /*1400*/  HADD2.F32 R220, -RZ, R42.H0_H0 ;  /* 0x2000002affdc7230 */ /* 0x000fe40000004100 */
[----:B------:R-:W-:-:S02]  /*1410*/  HADD2.F32 R210, -RZ, R194.H1_H1 ;  /* 0x300000c2ffd27230 */ /* 0x000fc40000004100 */
[----:B------:R-:W-:Y:S01]  /*1420*/  HADD2.F32 R194, -RZ, R42.H1_H1 ;  /* 0x3000002affc27230 */ /* 0x000fe20000004100 */
[----:B------:R-:W-:Y:S01]  /*1430*/  MOV R242, R225 ;  /* 0x000000e100f27202 */ /* 0x000fe20000000f00 */
[----:B------:R-:W-:Y:S01]  /*1440*/  FADD.FTZ R132, R132, R211 ;  /* 0x000000d384847221 */ /* 0x000fe20000010000 */
[-C--:B------:R-:W-:Y:S01]  /*1450*/  FFMA.FTZ R64, R222, R211.reuse, R64 ;  /* 0x000000d3de407223 */ /* 0x080fe20000010040 */
[----:B------:R-:W-:Y:S01]  /*1460*/  FMUL.FTZ R220, R220, R211 ;  /* 0x000000d3dcdc7220 */ /* 0x000fe20000410000 */
[----:B------:R-:W-:Y:S01]  /*1470*/  FMUL.FTZ R225, R19, R246 ;  /* 0x000000f613e17220 */ /* 0x000fe20000410000 */
[-C--:B------:R-:W-:Y:S01]  /*1480*/  FMUL.FTZ R211, R194, R210.reuse ;  /* 0x000000d2c2d37220 */ /* 0x080fe20000410000 */
[----:B------:R-:W-:Y:S01]  /*1490*/  FADD.FTZ R133, R133, R210 ;  /* 0x000000d285857221 */ /* 0x000fe20000010000 */
[----:B------:R-:W-:Y:S01]  /*14a0*/  FFMA.FTZ R65, R221, R210, R65 ;  /* 0x000000d2dd417223 */ /* 0x000fe20000010041 */
[----:B------:R-:W-:Y:S02]  /*14b0*/  HADD2.F32 R194, -RZ, R43.H0_H0 ;  /* 0x2000002bffc27230 */ /* 0x000fe40000004100 */
[----:B------:R-:W-:Y:S01]  /*14c0*/  FMUL.FTZ R210, R19, R245 ;  /* 0x000000f513d27220 */ /* 0x000fe20000410000 */
[----:B------:R-:W-:Y:S01]  /*14d0*/  STL [R1+0x8], R232 ;  /* 0x000008e801007387 */ /* 0x000fe20000100800 */
[----:B------:R-:W-:Y:S01]  /*14e0*/  FFMA.FTZ R67, R225, R226, R67 ;  /* 0x000000e2e1437223 */ /* 0x000fe20000010043 */
[----:B------:R-:W-:-:S02]  /*14f0*/  HADD2.F32 R226, -RZ, R196.H0_H0 ;  /* 0x200000c4ffe27230 */ /* 0x000fc40000004100 */
[----:B------:R0:W-:Y:S01]  /*1500*/  STL [R1+0x28], R227 ;  /* 0x000028e301007387 */ /* 0x0001e20000100800 */
[----:B------:R-:W-:Y:S02]  /*1510*/  HADD2.F32 R196, -RZ, R196.H1_H1 ;  /* 0x300000c4ffc47230 */ /* 0x000fe40000004100 */
[-C--:B------:R-:W-:Y:S01]  /*1520*/  FFMA.FTZ R66, R210, R223.reuse, R66 ;  /* 0x000000dfd2427223 */ /* 0x080fe20000010042 */
[----:B------:R-:W-:Y:S01]  /*1530*/  FMUL.FTZ R194, R194, R223 ;  /* 0x000000dfc2c27220 */ /* 0x000fe20000410000 */
[----:B------:R-:W-:Y:S01]  /*1540*/  FMUL.FTZ R223, R19, R247 ;  /* 0x000000f713df7220 */ /* 0x000fe20000410000 */
[----:B------:R-:W-:Y:S01]  /*1550*/  MOV R246, R237 ;  /* 0x000000ed00f67202 */ /* 0x000fe20000000f00 */
[----:B0-----:R-:W-:Y:S01]  /*1560*/  HADD2.F32 R227, -RZ, R44.H1_H1 ;  /* 0x3000002cffe37230 */ /* 0x001fe20000004100 */
[----:B------:R-:W-:Y:S01]  /*1570*/  MOV R241, R232 ;  /* 0x000000e800f17202 */ /* 0x000fe20000000f00 */
[----:B------:R-:W-:Y:S01]  /*1580*/  FFMA.FTZ R69, R228, R196, R69 ;  /* 0x000000c4e4457223 */ /* 0x000fe20000010045 */
[----:B------:R-:W-:Y:S01]  /*1590*/  MOV R245, R235 ;  /* 0x000000eb00f57202 */ /* 0x000fe20000000f00 */
[----:B------:R-:W-:Y:S01]  /*15a0*/  FADD.FTZ R129, R129, R196 ;  /* 0x000000c481817221 */ /* 0x000fe20000010000 */
[----:B------:R-:W-:Y:S01]  /*15b0*/  MOV R237, R230 ;  /* 0x000000e600ed7202 */ /* 0x000fe20000000f00 */
[----:B------:R-:W-:Y:S01]  /*15c0*/  FMUL.FTZ R227, R227, R196 ;  /* 0x000000c4e3e37220 */ /* 0x000fe20000410000 */
[----:B------:R-:W-:Y:S01]  /*15d0*/  MOV R235, R231 ;  /* 0x000000e700eb7202 */ /* 0x000fe20000000f00 */
[----:B------:R-:W-:-:S02]  /*15e0*/  HADD2.F32 R232, -RZ, R197.H1_H1 ;  /* 0x300000c5ffe87230 */ /* 0x000fc40000004100 */
[-C--:B------:R-:W-:Y:S01]  /*15f0*/  FFMA.FTZ R68, R223, R226.reuse, R68 ;  /* 0x000000e2df447223 */ /* 0x080fe20000010044 */
[--C-:B------:R-:W-:Y:S02]  /*1600*/  HADD2.F32 R230, -RZ, R45.reuse.H1_H1 ;  /* 0x3000002dffe67230 */ /* 0x100fe40000004100 */
[----:B------:R-:W-:Y:S01]  /*1610*/  FADD.FTZ R128, R128, R226 ;  /* 0x000000e280807221 */ /* 0x000fe20000010000 */
[----:B------:R-:W-:Y:S01]  /*1620*/  FMUL.FTZ R195, R195, R226 ;  /* 0x000000e2c3c37220 */ /* 0x000fe20000410000 */
[----:B------:R-:W-:Y:S02]  /*1630*/  HADD2.F32 R196, -RZ, R45.H0_H0 ;  /* 0x2000002dffc47230 */ /* 0x000fe40000004100 */
[C---:B------:R-:W-:Y:S01]  /*1640*/  FMUL.FTZ R231, R19.reuse, R250 ;  /* 0x000000fa13e77220 */ /* 0x040fe20000410000 */
[----:B------:R-:W-:Y:S01]  /*1650*/  FMUL.FTZ R226, R19, R249 ;  /* 0x000000f913e27220 */ /* 0x000fe20000410000 */
[----:B------:R-:W-:Y:S01]  /*1660*/  FADD.FTZ R131, R131, R232 ;  /* 0x000000e883837221 */ /* 0x000fe20000010000 */
[-C--:B------:R-:W-:Y:S01]  /*1670*/  FMUL.FTZ R230, R230, R232.reuse ;  /* 0x000000e8e6e67220 */ /* 0x080fe20000410000 */
[----:B------:R-:W-:Y:S01]  /*1680*/  FFMA.FTZ R71, R231, R232, R71 ;  /* 0x000000e8e7477223 */ /* 0x000fe20000010047 */
[-C--:B------:R-:W-:Y:S01]  /*1690*/  FFMA.FTZ R70, R226, R229.reuse, R70 ;  /* 0x000000e5e2467223 */ /* 0x080fe20000010046 */
[----:B------:R-:W-:Y:S01]  /*16a0*/  FMUL.FTZ R196, R196, R229 ;  /* 0x000000e5c4c47220 */ /* 0x000fe20000410000 */
[----:B------:R-:W-:-:S02]  /*16b0*/  HADD2.F32 R232, -RZ, R198.H0_H0 ;  /* 0x200000c6ffe87230 */ /* 0x000fc40000004100 */
[----:B------:R-:W-:Y:S01]  /*16c0*/  FMUL.FTZ R229, R19, R251 ;  /* 0x000000fb13e57220 */ /* 0x000fe20000410000 */
[----:B------:R-:W-:Y:S02]  /*16d0*/  HADD2.F32 R197, -RZ, R46.H0_H0 ;  /* 0x2000002effc57230 */ /* 0x000fe40000004100 */
[----:B------:R-:W-:Y:S02]  /*16e0*/  HADD2.F32 R198, -RZ, R198.H1_H1 ;  /* 0x300000c6ffc67230 */ /* 0x000fe40000004100 */
        /* <DEDUP_REMOVED lines=8> */
[----:B------:R-:W-:Y:S01]  /*1770*/  HADD2.F32 R198, -RZ, R47.H0_H0 ;  /* 0x2000002fffc67230 */ /* 0x000fe20000004100 */
[----:B------:R-:W-:Y:S02]  /*1780*/  MOV R249, R241 ;  /* 0x000000f100f97202 */ /* 0x000fe40000000f00 */
[----:B------:R-:W-:Y:S01]  /*1790*/  FADD.FTZ R126, R126, R235 ;  /* 0x000000eb7e7e7221 */ /* 0x000fe20000010000 */
[-C--:B------:R-:W-:Y:S01]  /*17a0*/  FFMA.FTZ R74, R232, R235.reuse, R74 ;  /* 0x000000ebe84a7223 */ /* 0x080fe2000001004a */
[----:B------:R-:W-:Y:S01]  /*17b0*/  FMUL.FTZ R198, R198, R235 ;  /* 0x000000ebc6c67220 */ /* 0x000fe20000410000 */
[----:B------:R-:W-:Y:S01]  /*17c0*/  FMUL.FTZ R235, R19, R244 ;  /* 0x000000f413eb7220 */ /* 0x000fe20000410000 */
[----:B------:R-:W-:Y:S01]  /*17d0*/  MOV R244, R242 ;  /* 0x000000f200f47202 */ /* 0x000fe20000000f00 */
[----:B------:R-:W-:Y:S01]  /*17e0*/  FFMA.FTZ R241, R0, R15, RZ ;  /* 0x0000000f00f17223 */ /* 0x000fe200000100ff */
[----:B------:R-:W-:-:S03]  /*17f0*/  FADD.FTZ R242, RZ, R15 ;  /* 0x0000000ffff27221 */ /* 0x000fc60000010000 */
[----:B------:R-:W-:Y:S01]  /*1800*/  FFMA.FTZ R241, R16, R14, R241 ;  /* 0x0000000e10f17223 */ /* 0x000fe200000100f1 */
[----:B------:R-:W-:-:S03]  /*1810*/  FADD.FTZ R242, R14, R242 ;  /* 0x000000f20ef27221 */ /* 0x000fc60000010000 */
[----:B------:R-:W-:Y:S01]  /*1820*/  FFMA.FTZ R241, R13, R11, R241 ;  /* 0x0000000b0df17223 */ /* 0x000fe200000100f1 */
[----:B------:R-:W-:-:S03]  /*1830*/  FADD.FTZ R242, R11, R242 ;  /* 0x000000f20bf27221 */ /* 0x000fc60000010000 */
[----:B------:R-:W-:Y:S01]  /*1840*/  FFMA.FTZ R241, R12, R10, R241 ;  /* 0x0000000a0cf17223 */ /* 0x000fe200000100f1 */
[----:B------:R-:W-:Y:S01]  /*1850*/  FADD.FTZ R242, R10, R242 ;  /* 0x000000f20af27221 */ /* 0x000fe20000010000 */
[----:B------:R-:W-:Y:S02]  /*1860*/  MOV R248, R246 ;  /* 0x000000f600f87202 */ /* 0x000fe40000000f00 */
[----:B------:R-:W-:Y:S01]  /*1870*/  MOV R246, R243 ;  /* 0x000000f300f67202 */ /* 0x000fe20000000f00 */
[----:B------:R-:W-:Y:S01]  /*1880*/  FFMA.FTZ R241, R9, R8, R241 ;  /* 0x0000000809f17223 */ /* 0x000fe200000100f1 */
[----:B------:R-:W-:Y:S01]  /*1890*/  MOV R243, R236 ;  /* 0x000000ec00f37202 */ /* 0x000fe20000000f00 */
[----:B------:R-:W-:Y:S01]  /*18a0*/  FADD.FTZ R242, R8, R242 ;  /* 0x000000f208f27221 */ /* 0x000fe20000010000 */
[----:B------:R-:W-:Y:S02]  /*18b0*/  HADD2.F32 R238, -RZ, R199.H1_H1 ;  /* 0x300000c7ffee7230 */ /* 0x000fe40000004100 */
[----:B------:R-:W-:Y:S01]  /*18c0*/  FMUL.FTZ R237, R19, R237 ;  /* 0x000000ed13ed7220 */ /* 0x000fe20000410000 */
[----:B------:R-:W-:-:S02]  /*18d0*/  HADD2.F32 R236, -RZ, R47.H1_H1 ;  /* 0x3000002fffec7230 */ /* 0x000fc40000004100 */
[----:B------:R-:W-:Y:S01]  /*18e0*/  FFMA.FTZ R241, R7, R6, R241 ;  /* 0x0000000607f17223 */ /* 0x000fe200000100f1 */
[----:B------:R-:W-:Y:S01]  /*18f0*/  FADD.FTZ R242, R6, R242 ;  /* 0x000000f206f27221 */ /* 0x000fe20000010000 */
[----:B------:R-:W-:Y:S01]  /*1900*/  FADD.FTZ R127, R127, R238 ;  /* 0x000000ee7f7f7221 */ /* 0x000fe20000010000 */
[-C--:B------:R-:W-:Y:S01]  /*1910*/  FFMA.FTZ R75, R237, R238.reuse, R75 ;  /* 0x000000eeed4b7223 */ /* 0x080fe2000001004b */
[----:B------:R-:W-:Y:S01]  /*1920*/  FMUL.FTZ R236, R236, R238 ;  /* 0x000000eeecec7220 */ /* 0x000fe20000410000 */
[----:B------:R-:W-:Y:S01]  /*1930*/  HADD2.F32 R238, -RZ, R200.H0_H0 ;  /* 0x200000c8ffee7230 */ /* 0x000fe20000004100 */
[----:B------:R-:W-:Y:S01]  /*1940*/  MOV R247, R239 ;  /* 0x000000ef00f77202 */ /* 0x000fe20000000f00 */
[----:B------:R-:W-:Y:S02]  /*1950*/  HADD2.F32 R199, -RZ, R48.H0_H0 ;  /* 0x20000030ffc77230 */ /* 0x000fe40000004100 */
[----:B------:R-:W-:Y:S01]  /*1960*/  FFMA.FTZ R241, R5, R3, R241 ;  /* 0x0000000305f17223 */ /* 0x000fe200000100f1 */
[----:B------:R-:W-:-:S02]  /*1970*/  HADD2.F32 R200, -RZ, R200.H1_H1 ;  /* 0x300000c8ffc87230 */ /* 0x000fc40000004100 */
[----:B------:R-:W-:Y:S01]  /*1980*/  FADD.FTZ R242, R3, R242 ;  /* 0x000000f203f27221 */ /* 0x000fe20000010000 */
[----:B------:R-:W-:Y:S02]  /*1990*/  HADD2.F32 R239, -RZ, R48.H1_H1 ;  /* 0x30000030ffef7230 */ /* 0x000fe40000004100 */
[----:B------:R-:W-:Y:S01]  /*19a0*/  FFMA.FTZ R241, R4, R249, R241 ;  /* 0x000000f904f17223 */ /* 0x000fe200000100f1 */
[-C--:B------:R-:W-:Y:S01]  /*19b0*/  FFMA.FTZ R76, R235, R238.reuse, R76 ;  /* 0x000000eeeb4c7223 */ /* 0x080fe2000001004c */
[----:B------:R-:W-:Y:S01]  /*19c0*/  FADD.FTZ R120, R120, R238 ;  /* 0x000000ee78787221 */ /* 0x000fe20000010000 */
[----:B------:R-:W-:Y:S01]  /*19d0*/  FMUL.FTZ R199, R199, R238 ;  /* 0x000000eec7c77220 */ /* 0x000fe20000410000 */
[----:B------:R-:W-:Y:S01]  /*19e0*/  FADD.FTZ R242, R249, R242 ;  /* 0x000000f2f9f27221 */ /* 0x000fe20000010000 */
[-C--:B------:R-:W-:Y:S01]  /*19f0*/  FFMA.FTZ R77, R240, R200.reuse, R77 ;  /* 0x000000c8f04d7223 */ /* 0x080fe2000001004d */
[----:B------:R-:W-:Y:S01]  /*1a00*/  FADD.FTZ R121, R121, R200 ;  /* 0x000000c879797221 */ /* 0x000fe20000010000 */
[----:B------:R-:W-:Y:S01]  /*1a10*/  FMUL.FTZ R239, R239, R200 ;  /* 0x000000c8efef7220 */ /* 0x000fe20000410000 */
[----:B------:R-:W-:Y:S01]  /*1a20*/  FMUL.FTZ R238, R19, R248 ;  /* 0x000000f813ee7220 */ /* 0x000fe20000410000 */
[----:B------:R-:W-:Y:S01]  /*1a30*/  MOV R248, R243 ;  /* 0x000000f300f87202 */ /* 0x000fe20000000f00 */
[----:B------:R-:W-:-:S02]  /*1a40*/  HADD2.F32 R200, -RZ, R201.H0_H0 ;  /* 0x200000c9ffc87230 */ /* 0x000fc40000004100 */
[----:B------:R-:W-:Y:S01]  /*1a50*/  FFMA.FTZ R241, R2, R206, R241 ;  /* 0x000000ce02f17223 */ /* 0x000fe200000100f1 */
[----:B------:R-:W-:Y:S02]  /*1a60*/  HADD2.F32 R243, -RZ, R49.H0_H0 ;  /* 0x20000031fff37230 */ /* 0x000fe40000004100 */
[----:B------:R-:W-:Y:S01]  /*1a70*/  FADD.FTZ R242, R206, R242 ;  /* 0x000000f2cef27221 */ /* 0x000fe20000010000 */
[-C--:B------:R-:W-:Y:S01]  /*1a80*/  FFMA.FTZ R78, R238, R200.reuse, R78 ;  /* 0x000000c8ee4e7223 */ /* 0x080fe2000001004e */
[----:B------:R-:W-:Y:S01]  /*1a90*/  FADD.FTZ R122, R122, R200 ;  /* 0x000000c87a7a7221 */ /* 0x000fe20000010000 */
[----:B------:R-:W-:Y:S01]  /*1aa0*/  FFMA.FTZ R241, R207, R205, R241 ;  /* 0x000000cdcff17223 */ /* 0x000fe200000100f1 */
[----:B------:R-:W-:Y:S01]  /*1ab0*/  FMUL.FTZ R200, R243, R200 ;  /* 0x000000c8f3c87220 */ /* 0x000fe20000410000 */
[----:B------:R-:W-:Y:S01]  /*1ac0*/  FADD.FTZ R242, R205, R242 ;  /* 0x000000f2cdf27221 */ /* 0x000fe20000010000 */
[----:B------:R-:W-:Y:S01]  /*1ad0*/  FMUL.FTZ R243, R19, R247 ;  /* 0x000000f713f37220 */ /* 0x000fe20000410000 */
[----:B------:R-:W-:Y:S01]  /*1ae0*/  MOV R247, R244 ;  /* 0x000000f400f77202 */ /* 0x000fe20000000f00 */
[----:B------:R-:W-:Y:S01]  /*1af0*/  FFMA.FTZ R244, R192, R208, R241 ;  /* 0x000000d0c0f47223 */ /* 0x000fe200000100f1 */
[----:B------:R-:W-:Y:S01]  /*1b00*/  FADD.FTZ R241, R208, R242 ;  /* 0x000000f2d0f17221 */ /* 0x000fe20000010000 */
[----:B------:R-:W-:-:S02]  /*1b10*/  HADD2.F32 R201, -RZ, R201.H1_H1 ;  /* 0x300000c9ffc97230 */ /* 0x000fc40000004100 */
[----:B------:R-:W-:Y:S02]  /*1b20*/  HADD2.F32 R242, -RZ, R49.H1_H1 ;  /* 0x30000031fff27230 */ /* 0x000fe40000004100 */
[----:B------:R-:W-:Y:S01]  /*1b30*/  FFMA.FTZ R244, R209, R193, R244 ;  /* 0x000000c1d1f47223 */ /* 0x000fe200000100f4 */
[----:B------:R-:W-:Y:S01]  /*1b40*/  FADD.FTZ R241, R193, R241 ;  /* 0x000000f1c1f17221 */ /* 0x000fe20000010000 */
[-C--:B------:R-:W-:Y:S01]  /*1b50*/  FFMA.FTZ R79, R243, R201.reuse, R79 ;  /* 0x000000c9f34f7223 */ /* 0x080fe2000001004f */
[----:B------:R-:W-:Y:S01]  /*1b60*/  FADD.FTZ R123, R123, R201 ;  /* 0x000000c97b7b7221 */ /* 0x000fe20000010000 */
[----:B------:R-:W-:Y:S01]  /*1b70*/  FMUL.FTZ R242, R242, R201 ;  /* 0x000000c9f2f27220 */ /* 0x000fe20000410000 */
[----:B------:R-:W-:Y:S01]  /*1b80*/  FFMA.FTZ R244, R222, R220, R244 ;  /* 0x000000dcdef47223 */ /* 0x000fe200000100f4 */
[----:B------:R-:W-:Y:S01]  /*1b90*/  FADD.FTZ R201, R220, R241 ;  /* 0x000000f1dcc97221 */ /* 0x000fe20000010000 */
[----:B------:R-:W-:Y:S02]  /*1ba0*/  MOV R250, R245 ;  /* 0x000000f500fa7202 */ /* 0x000fe40000000f00 */
        /* <DEDUP_REMOVED lines=8> */
[----:B------:R-:W-:Y:S01]  /*1c30*/  FMUL.FTZ R241, R19, R248 ;  /* 0x000000f813f17220 */ /* 0x000fe20000410000 */
[----:B------:R-:W-:Y:S01]  /*1c40*/  MOV R248, R246 ;  /* 0x000000f600f87202 */ /* 0x000fe20000000f00 */
[----:B------:R-:W-:Y:S02]  /*1c50*/  HADD2.F32 R201, -RZ, R202.H0_H0 ;  /* 0x200000caffc97230 */ /* 0x000fe40000004100 */
[----:B------:R-:W-:Y:S01]  /*1c60*/  FFMA.FTZ R244, R228, R227, R244 ;  /* 0x000000e3e4f47223 */ /* 0x000fe200000100f4 */
[----:B------:R-:W-:Y:S02]  /*1c70*/  HADD2.F32 R246, -RZ, R50.H0_H0 ;  /* 0x20000032fff67230 */ /* 0x000fe40000004100 */
[----:B------:R-:W-:Y:S01]  /*1c80*/  FADD.FTZ R245, R227, R245 ;  /* 0x000000f5e3f57221 */ /* 0x000fe20000010000 */
[----:B------:R-:W-:Y:S01]  /*1c90*/  FFMA.FTZ R244, R226, R196, R244 ;  /* 0x000000c4e2f47223 */ /* 0x000fe200000100f4 */
[-C--:B------:R-:W-:Y:S01]  /*1ca0*/  FFMA.FTZ R80, R241, R201.reuse, R80 ;  /* 0x000000c9f1507223 */ /* 0x080fe20000010050 */
[----:B------:R-:W-:Y:S01]  /*1cb0*/  FADD.FTZ R116, R116, R201 ;  /* 0x000000c974747221 */ /* 0x000fe20000010000 */
[----:B------:R-:W-:Y:S01]  /*1cc0*/  FADD.FTZ R245, R196, R245 ;  /* 0x000000f5c4f57221 */ /* 0x000fe20000010000 */
[----:B------:R-:W-:Y:S01]  /*1cd0*/  FMUL.FTZ R201, R246, R201 ;  /* 0x000000c9f6c97220 */ /* 0x000fe20000410000 */
[----:B------:R-:W-:Y:S01]  /*1ce0*/  FMUL.FTZ R246, R19, R247 ;  /* 0x000000f713f67220 */ /* 0x000fe20000410000 */
        /* <DEDUP_REMOVED lines=18> */
[----:B------:R-:W-:Y:S02]  /*1e10*/  HADD2.F32 R202, -RZ, R203.H0_H0 ;  /* 0x200000cbffca7230 */ /* 0x000fe40000004100 */
[----:B------:R-:W-:Y:S01]  /*1e20*/  FFMA.FTZ R248, R240, R239, R248 ;  /* 0x000000eff0f87223 */ /* 0x000fe200000100f8 */
[----:B------:R-:W-:Y:S02]  /*1e30*/  HADD2.F32 R249, -RZ, R51.H0_H0 ;  /* 0x20000033fff97230 */ /* 0x000fe40000004100 */
[----:B------:R-:W-:Y:S01]  /*1e40*/  FADD.FTZ R247, R247, R239 ;  /* 0x000000eff7f77221 */ /* 0x000fe20000010000 */
[----:B------:R-:W-:Y:S01]  /*1e50*/  FFMA.FTZ R82, R244, R202, R82 ;  /* 0x000000caf4527223 */ /* 0x000fe20000010052 */
[----:B------:R-:W-:Y:S01]  /*1e60*/  FFMA.FTZ R248, R238, R200, R248 ;  /* 0x000000c8eef87223 */ /* 0x000fe200000100f8 */
[----:B------:R-:W-:Y:S01]  /*1e70*/  FADD.FTZ R118, R118, R202 ;  /* 0x000000ca76767221 */ /* 0x000fe20000010000 */
[----:B------:R-:W-:Y:S01]  /*1e80*/  FADD.FTZ R247, R247, R200 ;  /* 0x000000c8f7f77221 */ /* 0x000fe20000010000 */
[----:B------:R-:W-:Y:S01]  /*1e90*/  FMUL.FTZ R202, R249, R202 ;  /* 0x000000caf9ca7220 */ /* 0x000fe20000410000 */
[----:B------:R-:W-:-:S02]  /*1ea0*/  HADD2.F32 R249, -RZ, R203.H1_H1 ;  /* 0x300000cbfff97230 */ /* 0x000fc40000004100 */
[----:B------:R-:W-:Y:S01]  /*1eb0*/  FFMA.FTZ R203, R243, R242, R248 ;  /* 0x000000f2f3cb7223 */ /* 0x000fe200000100f8 */
[----:B------:R-:W-:Y:S01]  /*1ec0*/  FADD.FTZ R247, R247, R242 ;  /* 0x000000f2f7f77221 */ /* 0x000fe20000010000 */
[----:B------:R-:W-:Y:S02]  /*1ed0*/  FMUL.FTZ R252, R19, R250 ;  /* 0x000000fa13fc7220 */ /* 0x000fe40000410000 */
[----:B------:R-:W-:Y:S01]  /*1ee0*/  FFMA.FTZ R203, R241, R201, R203 ;  /* 0x000000c9f1cb7223 */ /* 0x000fe200000100cb */
[----:B------:R-:W-:Y:S01]  /*1ef0*/  FADD.FTZ R248, R247, R201 ;  /* 0x000000c9f7f87221 */ /* 0x000fe20000010000 */
[----:B------:R-:W-:Y:S02]  /*1f00*/  HADD2.F32 R250, -RZ, R51.H1_H1 ;  /* 0x30000033fffa7230 */ /* 0x000fe40000004100 */
[----:B------:R-:W-:Y:S01]  /*1f10*/  FFMA.FTZ R247, R246, R245, R203 ;  /* 0x000000f5f6f77223 */ /* 0x000fe200000100cb */
[----:B------:R-:W-:Y:S02]  /*1f20*/  FADD.FTZ R203, R248, R245 ;  /* 0x000000f5f8cb7221 */ /* 0x000fe40000010000 */
[-C--:B------:R-:W-:Y:S01]  /*1f30*/  FMUL.FTZ R251, R250, R249.reuse ;  /* 0x000000f9fafb7220 */ /* 0x080fe20000410000 */
[----:B------:R-:W-:Y:S01]  /*1f40*/  FFMA.FTZ R247, R244, R202, R247 ;  /* 0x000000caf4f77223 */ /* 0x000fe200000100f7 */
[----:B------:R-:W-:Y:S01]  /*1f50*/  FADD.FTZ R203, R203, R202 ;  /* 0x000000cacbcb7221 */ /* 0x000fe20000010000 */
[----:B------:R-:W-:Y:S01]  /*1f60*/  STL [R1+0x10], R252 ;  /* 0x000010fc01007387 */ /* 0x000fe20000100800 */
[C---:B------:R-:W-:Y:S01]  /*1f70*/  FFMA.FTZ R83, R252.reuse, R249, R83 ;  /* 0x000000f9fc537223 */ /* 0x040fe20000010053 */
[----:B------:R-:W-:Y:S01]  /*1f80*/  FFMA.FTZ R250, R252, R251, R247 ;  /* 0x000000fbfcfa7223 */ /* 0x000fe200000100f7 */
[----:B------:R-:W-:Y:S01]  /*1f90*/  FADD.FTZ R119, R119, R249 ;  /* 0x000000f977777221 */ /* 0x000fe20000010000 */
[----:B------:R0:W-:Y:S02]  /*1fa0*/  STL [R1+0xc], R251 ;  /* 0x00000cfb01007387 */ /* 0x0001e40000100800 */
[----:B0-----:R-:W-:Y:S01]  /*1fb0*/  FADD.FTZ R251, R203, R251 ;  /* 0x000000fbcbfb7221 */ /* 0x001fe20000010000 */
[----:B------:R-:W-:Y:S06]  /*1fc0*/  BRA `(.L_x_13191) ;  /* 0x00000004000c7947 */ /* 0x000fec0003800000 */
.L_x_13190:
[----:B------:R-:W2:Y:S01]  /*1fd0*/  LDL R247, [R1] ;  /* 0x0000000001f77983 */ /* 0x000ea20000100800 */
[----:B------:R-:W-:Y:S02]  /*1fe0*/  MOV R213, UR15 ;  /* 0x0000000f00d57c02 */ /* 0x000fe40008000f00 */
[----:B------:R-:W-:-:S03]  /*1ff0*/  CS2R R250, SRZ ;  /* 0x0000000000fa7805 */ /* 0x000fc6000001ff00 */
[----:B------:R1:W-:Y:S01]  /*2000*/  STL [R1+0x4], R213 ;  /* 0x000004d501007387 */ /* 0x0003e20000100800 */
[----:B--2---:R-:W-:-:S13]  /*2010*/  ISETP.GE.AND P3, PT, R247, 0x1, PT ;  /* 0x00000001f700780c */ /* 0x004fda0003f66270 */
[----:B------:R-:W2:Y:S01]  /*2020*/  @P3 LDC R212, c[0x0][0x388] ;  /* 0x0000e200ffd43b82 */ /* 0x000ea20000000800 */
[----:B------:R-:W3:Y:S01]  /*2030*/  @P3 S2R R203, SR_TID.X ;  /* 0x0000000000cb3919 */ /* 0x000ee20000002100 */
[----:B------:R-:W-:-:S05]  /*2040*/  @P3 IADD3 R17, PT, PT, R247, -0x1, RZ ;  /* 0xfffffffff7113810 */ /* 0x000fca0007ffe0ff */
[----:B--2---:R-:W-:-:S05]  /*2050*/  @P3 IMAD R17, R17, R212, RZ ;  /* 0x000000d411113224 */ /* 0x004fca00078e02ff */
[----:B------:R-:W-:-:S04]  /*2060*/  @P3 SHF.R.S32.HI R212, RZ, 0x1f, R17 ;  /* 0x0000001fffd43819 */ /* 0x000fc80000011411 */
[----:B------:R-:W-:Y:S01]  /*2070*/  @P3 LEA.HI R17, R212, R17, RZ, 0x3 ;  /* 0x00000011d4113211 */ /* 0x000fe200078f18ff */
[----:B------:R-:W-:Y:S01]  /*2080*/  HFMA2 R212, -RZ, RZ, 0, 0 ;  /* 0x00000000ffd47431 */ /* 0x000fe200000001ff */
[----:B---3--:R-:W-:-:S04]  /*2090*/  @P3 LOP3.LUT R214, R203, 0x1f, RZ, 0xc0, !PT ;  /* 0x0000001fcbd63812 */ /* 0x008fc800078ec0ff */
[----:B------:R-:W-:Y:S02]  /*20a0*/  @P3 LEA.HI.SX32 R212, R17, R214, 0x1d ;  /* 0x000000d611d43211 */ /* 0x000fe400078feaff */
[----:B------:R-:W-:-:S04]  /*20b0*/  MOV R17, UR14 ;  /* 0x0000000e00117c02 */ /* 0x000fc80008000f00 */
[----:B------:R-:W-:-:S04]  /*20c0*/  ISETP.NE.U32.AND P0, PT, R17, RZ, PT ;  /* 0x000000ff1100720c */ /* 0x000fc80003f05070 */
[----:B------:R-:W-:-:S13]  /*20d0*/  ISETP.NE.AND.EX P0, PT, R213, RZ, PT, P0 ;  /* 0x000000ffd500720c */ /* 0x000fda0003f05300 */
[----:B-1----:R-:W-:Y:S05]  /*20e0*/  @P0 BRA `(.L_x_13192) ;  /* 0x00000000003c0947 */ /* 0x002fea0003800000 */
[----:B------:R-:W1:Y:S01]  /*20f0*/  LDC.64 R218, c[0x0][0x3b0] ;  /* 0x0000ec00ffda7b82 */ /* 0x000e620000000a00 */
[C---:B------:R-:W-:Y:S02]  /*2100*/  IADD3 R216, PT, PT, R212.reuse, 0x40, RZ ;  /* 0x00000040d4d87810 */ /* 0x040fe40007ffe0ff */
[C---:B------:R-:W-:Y:S02]  /*2110*/  IADD3 R203, PT, PT, R212.reuse, 0x60, RZ ;  /* 0x00000060d4cb7810 */ /* 0x040fe40007ffe0ff */
[C---:B------:R-:W-:Y:S01]  /*2120*/  IADD3 R214, PT, PT, R212.reuse, 0x20, RZ ;  /* 0x00000020d4d67810 */ /* 0x040fe20007ffe0ff */
[----:B-1----:R-:W-:-:S04]  /*2130*/  IMAD.WIDE.U32 R212, R212, 0x8, R218 ;  /* 0x00000008d4d47825 */ /* 0x002fc800078e00da */
[----:B------:R-:W-:-:S04]  /*2140*/  IMAD.WIDE.U32 R248, R216, 0x8, R218 ;  /* 0x00000008d8f87825 */ /* 0x000fc800078e00da */
[----:B------:R-:W-:-:S04]  /*2150*/  IMAD.WIDE.U32 R216, R203, 0x8, R218 ;  /* 0x00000008cbd87825 */ /* 0x000fc800078e00da */
[----:B------:R-:W-:Y:S02]  /*2160*/  IMAD.WIDE.U32 R214, R214, 0x8, R218 ;  /* 0x00000008d6d67825 */ /* 0x000fe400078e00da */
[----:B------:R1:W5:Y:S02]  /*2170*/  LDG.E.64 R218, desc[UR6][R212.64] ;  /* 0x00000006d4da7981 */ /* 0x000364000c1e1b00 */
[----:B-1----:R-:W-:Y:S02]  /*2180*/  MOV R212, R216 ;  /* 0x000000d800d47202 */ /* 0x002fe40000000f00 */
[----:B------:R-:W-:Y:S02]  /*2190*/  MOV R213, R217 ;  /* 0x000000d900d57202 */ /* 0x000fe40000000f00 */
[----:B------:R1:W5:Y:S04]  /*21a0*/  LDG.E.64 R216, desc[UR6][R214.64] ;  /* 0x00000006d6d87981 */ /* 0x000368000c1e1b00 */
[----:B------:R-:W5:Y:S04]  /*21b0*/  LDG.E.64 R212, desc[UR6][R212.64] ;  /* 0x00000006d4d47981 */ /* 0x000f68000c1e1b00 */
[----:B------:R1:W5:Y:S01]  /*21c0*/  LDG.E.64 R214, desc[UR6][R248.64] ;  /* 0x00000006f8d67981 */ /* 0x000362000c1e1b00 */
[----:B------:R-:W-:Y:S05]  /*21d0*/  BRA `(.L_x_13191) ;  /* 0x0000000000887947 */ /* 0x000fea0003800000 */
.L_x_13192:
        /* <DEDUP_REMOVED lines=9> */
[----:B--2---:R-:W-:-:S05]  /*2270*/  IMAD.WIDE.U32 R150, R151, 0x8, R152 ;  /* 0x0000000897967825 */ /* 0x004fca00078e0098 */
[----:B------:R2:W5:Y:S01]  /*2280*/  LDG.E.64 R214, desc[UR6][R150.64] ;  /* 0x0000000696d67981 */ /* 0x000562000c1e1b00 */
[----:B-1----:R-:W-:-:S04]  /*2290*/  LOP3.LUT R146, R146, 0x1f, RZ, 0xc0, !PT ;  /* 0x0000001f92927812 */ /* 0x002fc800078ec0ff */
[----:B------:R-:W-:Y:S01]  /*22a0*/  LEA.HI.SX32 R149, R145, R146, 0x1d ;  /* 0x0000009291957211 */ /* 0x000fe200078feaff */
[----:B------:R-:W-:-:S03]  /*22b0*/  IMAD.WIDE.U32 R144, R212, 0x8, R152 ;  /* 0x00000008d4907825 */ /* 0x000fc600078e0098 */
[----:B------:R-:W-:Y:S01]  /*22c0*/  IADD3 R157, PT, PT, R149, 0x20, RZ ;  /* 0x00000020959d7810 */ /* 0x000fe20007ffe0ff */
[--C-:B------:R-:W-:Y:S01]  /*22d0*/  IMAD.WIDE.U32 R146, R147, 0x8, R152.reuse ;  /* 0x0000000893927825 */ /* 0x100fe200078e0098 */
[C---:B------:R-:W-:Y:S01]  /*22e0*/  IADD3 R165, PT, PT, R149.reuse, 0x40, RZ ;  /* 0x0000004095a57810 */ /* 0x040fe20007ffe0ff */
[----:B------:R2:W5:Y:S01]  /*22f0*/  LDG.E.64 R218, desc[UR6][R144.64] ;  /* 0x0000000690da7981 */ /* 0x000562000c1e1b00 */
[----:B------:R-:W-:Y:S01]  /*2300*/  IADD3 R155, PT, PT, R149, 0x60, RZ ;  /* 0x00000060959b7810 */ /* 0x000fe20007ffe0ff */
[----:B------:R-:W-:Y:S02]  /*2310*/  IMAD.WIDE.U32 R152, R159, 0x8, R152 ;  /* 0x000000089f987825 */ /* 0x000fe400078e0098 */
[----:B------:R2:W5:Y:S02]  /*2320*/  LDG.E.64 R216, desc[UR6][R146.64] ;  /* 0x0000000692d87981 */ /* 0x000564000c1e1b00 */
[--C-:B---3--:R-:W-:Y:S02]  /*2330*/  IMAD.WIDE.U32 R148, R149, 0x20, R172.reuse ;  /* 0x0000002095947825 */ /* 0x108fe400078e00ac */
[----:B------:R2:W5:Y:S02]  /*2340*/  LDG.E.64 R212, desc[UR6][R152.64] ;  /* 0x0000000698d47981 */ /* 0x000564000c1e1b00 */
[----:B------:R-:W-:-:S04]  /*2350*/  IMAD.WIDE.U32 R156, R157, 0x20, R172 ;  /* 0x000000209d9c7825 */ /* 0x000fc800078e00ac */
[--C-:B------:R-:W-:Y:S01]  /*2360*/  IMAD.WIDE.U32 R164, R165, 0x20, R172.reuse ;  /* 0x00000020a5a47825 */ /* 0x100fe200078e00ac */
[----:B------:R2:W5:Y:S03]  /*2370*/  LDG.E.128 R144, desc[UR6][R148.64] ;  /* 0x0000000694907981 */ /* 0x000566000c1e1d00 */
[----:B------:R-:W-:Y:S01]  /*2380*/  IMAD.WIDE.U32 R172, R155, 0x20, R172 ;  /* 0x000000209bac7825 */ /* 0x000fe200078e00ac */
[----:B------:R2:W5:Y:S04]  /*2390*/  LDG.E.128 R160, desc[UR6][R164.64] ;  /* 0x00000006a4a07981 */ /* 0x000568000c1e1d00 */
[----:B------:R2:W5:Y:S04]  /*23a0*/  LDG.E.128 R152, desc[UR6][R156.64] ;  /* 0x000000069c987981 */ /* 0x000568000c1e1d00 */
[----:B------:R2:W5:Y:S04]  /*23b0*/  LDG.E.128 R168, desc[UR6][R172.64] ;  /* 0x00000006aca87981 */ /* 0x000568000c1e1d00 */
[----:B------:R-:W5:Y:S04]  /*23c0*/  LDG.E.128 R148, desc[UR6][R148.64+0x10] ;  /* 0x0000100694947981 */ /* 0x000f68000c1e1d00 */
[----:B------:R-:W5:Y:S04]  /*23d0*/  LDG.E.128 R156, desc[UR6][R156.64+0x10] ;  /* 0x000010069c9c7981 */ /* 0x000f68000c1e1d00 */
[----:B------:R-:W5:Y:S04]  /*23e0*/  LDG.E.128 R164, desc[UR6][R164.64+0x10] ;  /* 0x00001006a4a47981 */ /* 0x000f68000c1e1d00 */
[----:B--2---:R-:W5:Y:S02]  /*23f0*/  LDG.E.128 R172, desc[UR6][R172.64+0x10] ;  /* 0x00001006acac7981 */ /* 0x004f64000c1e1d00 */
.L_x_13191:
[----:B------:R-:W-:Y:S05]  /*2400*/  BSYNC.RECONVERGENT B1 ;  /* 0x0000000000017941 */ /* 0x000fea0003800200 */
.L_x_13189:
        /* <DEDUP_REMOVED lines=17> */
[----:B------:R-:W3:Y:S01]  /*2520*/  SHFL.BFLY PT, R247, R251, 0x10, 0x1f ;  /* 0x0e001f00fbf77f89 */ /* 0x000ee200000e0000 */
[----:B--2---:R-:W-:-:S03]  /*2530*/  FADD.FTZ R250, R250, R203 ;  /* 0x000000cbfafa7221 */ /* 0x004fc60000010000 */
[----:B---3--:R2:W-:Y:S04]  /*2540*/  STL [R1+0x14], R247 ;  /* 0x000014f701007387 */ /* 0x0085e80000100800 */
[----:B------:R2:W3:Y:S02]  /*2550*/  SHFL.BFLY PT, R203, R250, 0x10, 0x1f ;  /* 0x0e001f00facb7f89 */ /* 0x0004e400000e0000 */
.L_x_13692:
[----:B-1----:R-:W4:Y:S04]  /*2560*/  LDL.LU R248, [R1+0x14] ;  /* 0x0000140001f87983 */ /* 0x002f280000300800 */
[----:B--2---:R-:W2:Y:S04]  /*2570*/  LDL.LU R247, [R1] ;  /* 0x0000000001f77983 */ /* 0x004ea80000300800 */
[----:B------:R-:W2:Y:S01]  /*2580*/  LDL R252, [R1+0x4] ;  /* 0x0000040001fc7983 */ /* 0x000ea20000100800 */
[----:B---3--:R-:W-:Y:S01]  /*2590*/  FADD.FTZ R250, R250, R203 ;  /* 0x000000cbfafa7221 */ /* 0x008fe20000010000 */
[----:B------:R-:W-:Y:S01]  /*25a0*/  IMAD R203, R204, UR8, RZ ;  /* 0x00000008cccb7c24 */ /* 0x000fe2000f8e02ff */
[----:B------:R-:W1:Y:S01]  /*25b0*/  S2R R249, SR_TID.X ;  /* 0x0000000000f97919 */ /* 0x000e620000002100 */
[----:B------:R-:W-:-:S02]  /*25c0*/  ISETP.NE.U32.AND P0, PT, R17, RZ, PT ;  /* 0x000000ff1100720c */ /* 0x000fc40003f05070 */
[----:B-1----:R-:W-:Y:S01]  /*25d0*/  LOP3.LUT R249, R249, 0x1f, RZ, 0xc0, !PT ;  /* 0x0000001ff9f97812 */ /* 0x002fe200078ec0ff */
[----:B------:R-:W-:Y:S01]  /*25e0*/  BSSY.RECONVERGENT B1, `(.L_x_13194) ;  /* 0x00003bf000017945 */ /* 0x000fe20003800200 */
[----:B------:R-:W-:Y:S01]  /*25f0*/  ISETP.NE.AND P1, PT, RZ, UR9, PT ;  /* 0x00000009ff007c0c */ /* 0x000fe2000bf25270 */
[----:B----4-:R-:W-:Y:S01]  /*2600*/  FADD.FTZ R251, R251, R248 ;  /* 0x000000f8fbfb7221 */ /* 0x010fe20000010000 */
[----:B------:R-:W-:Y:S02]  /*2610*/  SHF.R.S32.HI R248, RZ, 0x1f, R203 ;  /* 0x0000001ffff87819 */ /* 0x000fe400000114cb */
[----:B--2---:R-:W-:Y:S02]  /*2620*/  @P3 IADD3 R247, PT, PT, R247, -0x1, RZ ;  /* 0xfffffffff7f73810 */ /* 0x004fe40007ffe0ff */
[----:B------:R-:W-:-:S03]  /*2630*/  LEA.HI R203, R248, R203, RZ, 0x3 ;  /* 0x000000cbf8cb7211 */ /* 0x000fc600078f18ff */
[----:B------:R-:W-:Y:S01]  /*2640*/  @P3 IMAD R247, R247, UR8, RZ ;  /* 0x00000008f7f73c24 */ /* 0x000fe2000f8e02ff */
[----:B------:R-:W-:-:S04]  /*2650*/  LEA.HI.SX32 R203, R203, R249, 0x1d ;  /* 0x000000f9cbcb7211 */ /* 0x000fc800078feaff */
[----:B------:R-:W-:Y:S01]  /*2660*/  @P3 SHF.R.S32.HI R248, RZ, 0x1f, R247 ;  /* 0x0000001ffff83819 */ /* 0x000fe200000114f7 */
[----:B------:R1:W-:Y:S03]  /*2670*/  STL [R1+0x14], R203 ;  /* 0x000014cb01007387 */ /* 0x0003e60000100800 */
[----:B------:R-:W-:Y:S01]  /*2680*/  @P3 LEA.HI R248, R248, R247, RZ, 0x3 ;  /* 0x000000f7f8f83211 */ /* 0x000fe200078f18ff */
[----:B------:R-:W-:-:S03]  /*2690*/  HFMA2 R247, -RZ, RZ, 0, 0 ;  /* 0x00000000fff77431 */ /* 0x000fc600000001ff */
[----:B------:R-:W-:Y:S02]  /*26a0*/  @P3 LEA.HI.SX32 R247, R248, R249, 0x1d ;  /* 0x000000f9f8f73211 */ /* 0x000fe400078feaff */
[----:B------:R-:W2:Y:S01]  /*26b0*/  @P3 LDC.64 R248, c[0x0][0x390] ;  /* 0x0000e400fff83b82 */ /* 0x000ea20000000a00 */
[----:B------:R-:W-:Y:S01]  /*26c0*/  ISETP.NE.AND.EX P0, PT, R252, RZ, PT, P0 ;  /* 0x000000fffc00720c */ /* 0x000fe20003f05300 */
[----:B-1----:R-:W-:Y:S01]  /*26d0*/  FMUL.FTZ R203, R250, UR10 ;  /* 0x0000000afacb7c20 */ /* 0x002fe20008410000 */
[----:B--2---:R-:W-:-:S05]  /*26e0*/  @P3 IMAD.WIDE.U32 R248, R247, 0x10, R248 ;  /* 0x00000010f7f83825 */ /* 0x004fca00078e00f8 */
        /* <DEDUP_REMOVED lines=24> */
.L_x_13200:
[----:B------:R-:W-:Y:S05]  /*2870*/  BSYNC.RECONVERGENT B3 ;  /* 0x0000000000037941 */ /* 0x000fea0003800200 */
.L_x_13199:
[----:B------:R-:W-:Y:S01]  /*2880*/  FADD.FTZ R249, R112, R249 ;  /* 0x000000f970f97221 */ /* 0x000fe20000010000 */
[----:B------:R-:W-:Y:S01]  /*2890*/  BSSY.RECONVERGENT B3, `(.L_x_13201) ;  /* 0x000000c000037945 */ /* 0x000fe20003800200 */
[----:B------:R-:W-:-:S03]  /*28a0*/  HFMA2 R112, -RZ, RZ, 0, 0 ;  /* 0x00000000ff707431 */ /* 0x000fc600000001ff */
        /* <DEDUP_REMOVED lines=10> */
.L_x_13202:
[----:B------:R-:W-:Y:S05]  /*2950*/  BSYNC.RECONVERGENT B3 ;  /* 0x0000000000037941 */ /* 0x000fea0003800200 */
.L_x_13201:
[----:B------:R-:W-:-:S04]  /*2960*/  F2FP.F16.F32.PACK_AB R112, RZ, R112 ;  /* 0x00000070ff70723e */ /* 0x000fc800000000ff */
[----:B------:R-:W-:Y:S02]  /*2970*/  PRMT R180, R112, 0x7610, R180 ;  /* 0x0000761070b47816 */ /* 0x000fe400000000b4 */
[----:B------:R-:W-:-:S07]  /*2980*/  MOV R112, R249 ;  /* 0x000000f900707202 */ /* 0x000fce0000000f00 */
.L_x_13198:
[----:B------:R-:W-:Y:S05]  /*2990*/  BSYNC.RECONVERGENT B2 ;  /* 0x0000000000027941 */ /* 0x000fea0003800200 */
.L_x_13197:
        /* <DEDUP_REMOVED lines=15> */
.L_x_13206:
[----:B------:R-:W-:Y:S05]  /*2a90*/  BSYNC.RECONVERGENT B3 ;  /* 0x0000000000037941 */ /* 0x000fea0003800200 */
.L_x_13205:
        /* <DEDUP_REMOVED lines=13> */
.L_x_13208:
[----:B------:R-:W-:Y:S05]  /*2b70*/  BSYNC.RECONVERGENT B3 ;  /* 0x0000000000037941 */ /* 0x000fea0003800200 */
.L_x_13207:
[----:B------:R-:W-:-:S04]  /*2b80*/  F2FP.F16.F32.PACK_AB R113, RZ, R113 ;  /* 0x00000071ff71723e */ /* 0x000fc800000000ff */
[----:B------:R-:W-:Y:S02]  /*2b90*/  PRMT R180, R180, 0x5410, R113 ;  /* 0x00005410b4b47816 */ /* 0x000fe40000000071 */
[----:B------:R-:W-:-:S07]  /*2ba0*/  MOV R113, R249 ;  /* 0x000000f900717202 */ /* 0x000fce0000000f00 */
.L_x_13204:
[----:B------:R-:W-:Y:S05]  /*2bb0*/  BSYNC.RECONVERGENT B2 ;  /* 0x0000000000027941 */ /* 0x000fea0003800200 */
.L_x_13203:
        /* <DEDUP_REMOVED lines=15> */
.L_x_13212:
[----:B------:R-:W-:Y:S05]  /*2cb0*/  BSYNC.RECONVERGENT B3 ;  /* 0x0000000000037941 */ /* 0x000fea0003800200 */
.L_x_13211:
        /* <DEDUP_REMOVED lines=13> */
.L_x_13214:
[----:B------:R-:W-:Y:S05]  /*2d90*/  BSYNC.RECONVERGENT B3 ;  /* 0x0000000000037941 */ /* 0x000fea0003800200 */
.L_x_13213:
[----:B------:R-:W-:-:S04]  /*2da0*/  F2FP.F16.F32.PACK_AB R114, RZ, R114 ;  /* 0x00000072ff72723e */ /* 0x000fc800000000ff */
[----:B------:R-:W-:Y:S02]  /*2db0*/  PRMT R181, R114, 0x7610, R181 ;  /* 0x0000761072b57816 */ /* 0x000fe400000000b5 */
[----:B------:R-:W-:-:S07]  /*2dc0*/  MOV R114, R249 ;  /* 0x000000f900727202 */ /* 0x000fce0000000f00 */
.L_x_13210:
[----:B------:R-:W-:Y:S05]  /*2dd0*/  BSYNC.RECONVERGENT B2 ;  /* 0x0000000000027941 */ /* 0x000fea0003800200 */
.L_x_13209:
        /* <DEDUP_REMOVED lines=15> */
.L_x_13218:
[----:B------:R-:W-:Y:S05]  /*2ed0*/  BSYNC.RECONVERGENT B3 ;  /* 0x0000000000037941 */ /* 0x000fea0003800200 */
.L_x_13217:
        /* <DEDUP_REMOVED lines=13> */
.L_x_13220:
[----:B------:R-:W-:Y:S05]  /*2fb0*/  BSYNC.RECONVERGENT B3 ;  /* 0x0000000000037941 */ /* 0x000fea0003800200 */
.L_x_13219:
[----:B------:R-:W-:-:S04]  /*2fc0*/  F2FP.F16.F32.PACK_AB R115, RZ, R115 ;  /* 0x00000073ff73723e */ /* 0x000fc800000000ff */
[----:B------:R-:W-:Y:S02]  /*2fd0*/  PRMT R181, R181, 0x5410, R115 ;  /* 0x00005410b5b57816 */ /* 0x000fe40000000073 */
[----:B------:R-:W-:-:S07]  /*2fe0*/  MOV R115, R249 ;  /* 0x000000f900737202 */ /* 0x000fce0000000f00 */
.L_x_13216:
[----:B------:R-:W-:Y:S05]  /*2ff0*/  BSYNC.RECONVERGENT B2 ;  /* 0x0000000000027941 */ /* 0x000fea0003800200 */
.L_x_13215:
        /* <DEDUP_REMOVED lines=15> */
.L_x_13224:
[----:B------:R-:W-:Y:S05]  /*30f0*/  BSYNC.RECONVERGENT B3 ;  /* 0x0000000000037941 */ /* 0x000fea0003800200 */
.L_x_13223:
        /* <DEDUP_REMOVED lines=13> */
.L_x_13226:
[----:B------:R-:W-:Y:S05]  /*31d0*/  BSYNC.RECONVERGENT B3 ;  /* 0x0000000000037941 */ /* 0x000fea0003800200 */
.L_x_13225:
[----:B------:R-:W-:-:S04]  /*31e0*/  F2FP.F16.F32.PACK_AB R108, RZ, R108 ;  /* 0x0000006cff6c723e */ /* 0x000fc800000000ff */
[----:B------:R-:W-:Y:S02]  /*31f0*/  PRMT R182, R108, 0x7610, R182 ;  /* 0x000076106cb67816 */ /* 0x000fe400000000b6 */
[----:B------:R-:W-:-:S07]  /*3200*/  MOV R108, R249 ;  /* 0x000000f9006c7202 */ /* 0x000fce0000000f00 */
.L_x_13222:
[----:B------:R-:W-:Y:S05]  /*3210*/  BSYNC.RECONVERGENT B2 ;  /* 0x0000000000027941 */ /* 0x000fea0003800200 */
.L_x_13221:
        /* <DEDUP_REMOVED lines=15> */
.L_x_13230:
[----:B------:R-:W-:Y:S05]  /*3310*/  BSYNC.RECONVERGENT B3 ;  /* 0x0000000000037941 */ /* 0x000fea0003800200 */
.L_x_13229:
        /* <DEDUP_REMOVED lines=13> */
.L_x_13232:
[----:B------:R-:W-:Y:S05]  /*33f0*/  BSYNC.RECONVERGENT B3 ;  /* 0x0000000000037941 */ /* 0x000fea0003800200 */
.L_x_13231:
[----:B------:R-:W-:-:S04]  /*3400*/  F2FP.F16.F32.PACK_AB R109, RZ, R109 ;  /* 0x0000006dff6d723e */ /* 0x000fc800000000ff */
[----:B------:R-:W-:Y:S02]  /*3410*/  PRMT R182, R182, 0x5410, R109 ;  /* 0x00005410b6b67816 */ /* 0x000fe4000000006d */
[----:B------:R-:W-:-:S07]  /*3420*/  MOV R109, R249 ;  /* 0x000000f9006d7202 */ /* 0x000fce0000000f00 */
.L_x_13228:
[----:B------:R-:W-:Y:S05]  /*3430*/  BSYNC.RECONVERGENT B2 ;  /* 0x0000000000027941 */ /* 0x000fea0003800200 */
.L_x_13227:
        /* <DEDUP_REMOVED lines=15> */
.L_x_13236:
[----:B------:R-:W-:Y:S05]  /*3530*/  BSYNC.RECONVERGENT B3 ;  /* 0x0000000000037941 */ /* 0x000fea0003800200 */
.L_x_13235:
        /* <DEDUP_REMOVED lines=13> */
.L_x_13238:
[----:B------:R-:W-:Y:S05]  /*3610*/  BSYNC.RECONVERGENT B3 ;  /* 0x0000000000037941 */ /* 0x000fea0003800200 */
.L_x_13237:
[----:B------:R-:W-:-:S04]  /*3620*/  F2FP.F16.F32.PACK_AB R110, RZ, R110 ;  /* 0x0000006eff6e723e */ /* 0x000fc800000000ff */
[----:B------:R-:W-:Y:S02]  /*3630*/  PRMT R183, R110, 0x7610, R183 ;  /* 0x000076106eb77816 */ /* 0x000fe400000000b7 */
[----:B------:R-:W-:-:S07]  /*3640*/  MOV R110, R249 ;  /* 0x000000f9006e7202 */ /* 0x000fce0000000f00 */
.L_x_13234:
[----:B------:R-:W-:Y:S05]  /*3650*/  BSYNC.RECONVERGENT B2 ;  /* 0x0000000000027941 */ /* 0x000fea0003800200 */
.L_x_13233:
        /* <DEDUP_REMOVED lines=16> */
.L_x_13241:
[----:B------:R-:W-:Y:S05]  /*3760*/  BSYNC.RECONVERGENT B2 ;  /* 0x0000000000027941 */ /* 0x000fea0003800200 */
.L_x_13240:
        /* <DEDUP_REMOVED lines=13> */
.L_x_13243:
[----:B------:R-:W-:Y:S05]  /*3840*/  BSYNC.RECONVERGENT B2 ;  /* 0x0000000000027941 */ /* 0x000fea0003800200 */
.L_x_13242:
[----:B------:R-:W-:-:S04]  /*3850*/  F2FP.F16.F32.PACK_AB R111, RZ, R111 ;  /* 0x0000006fff6f723e */ /* 0x000fc800000000ff */
[----:B------:R-:W-:Y:S02]  /*3860*/  PRMT R183, R183, 0x5410, R111 ;  /* 0x00005410b7b77816 */ /* 0x000fe4000000006f */
[----:B------:R-:W-:Y:S01]  /*3870*/  MOV R111, R218 ;  /* 0x000000da006f7202 */ /* 0x000fe20000000f00 */
[----:B------:R-:W-:Y:S06]  /*3880*/  BRA `(.L_x_13239) ;  /* 0x0000002800507947 */ /* 0x000fec0003800000 */
.L_x_13196:
        /* <DEDUP_REMOVED lines=15> */
.L_x_13247:
[----:B------:R-:W-:Y:S05]  /*3980*/  BSYNC.RECONVERGENT B3 ;  /* 0x0000000000037941 */ /* 0x000fea0003800200 */
.L_x_13246:
        /* <DEDUP_REMOVED lines=13> */
.L_x_13249:
[----:B------:R-:W-:Y:S05]  /*3a60*/  BSYNC.RECONVERGENT B3 ;  /* 0x0000000000037941 */ /* 0x000fea0003800200 */
.L_x_13248:
[----:B------:R-:W-:-:S04]  /*3a70*/  F2FP.F16.F32.PACK_AB R184, RZ, R184 ;  /* 0x000000b8ffb8723e */ /* 0x000fc800000000ff */
[----:B------:R-:W-:-:S07]  /*3a80*/  PRMT R180, R184, 0x7610, R180 ;  /* 0x00007610b8b47816 */ /* 0x000fce00000000b4 */
.L_x_13245:
[----:B------:R-:W-:Y:S05]  /*3a90*/  BSYNC.RECONVERGENT B2 ;  /* 0x0000000000027941 */ /* 0x000fea0003800200 */
.L_x_13244:
        /* <DEDUP_REMOVED lines=15> */
.L_x_13253:
[----:B------:R-:W-:Y:S05]  /*3b90*/  BSYNC.RECONVERGENT B3 ;  /* 0x0000000000037941 */ /* 0x000fea0003800200 */
.L_x_13252:
        /* <DEDUP_REMOVED lines=13> */
.L_x_13255:
[----:B------:R-:W-:Y:S05]  /*3c70*/  BSYNC.RECONVERGENT B3 ;  /* 0x0000000000037941 */ /* 0x000fea0003800200 */
.L_x_13254:
[----:B------:R-:W-:-:S04]  /*3c80*/  F2FP.F16.F32.PACK_AB R184, RZ, R184 ;  /* 0x000000b8ffb8723e */ /* 0x000fc800000000ff */
[----:B------:R-:W-:-:S07]  /*3c90*/  PRMT R180, R180, 0x5410, R184 ;  /* 0x00005410b4b47816 */ /* 0x000fce00000000b8 */
.L_x_13251:
[----:B------:R-:W-:Y:S05]  /*3ca0*/  BSYNC.RECONVERGENT B2 ;  /* 0x0000000000027941 */ /* 0x000fea0003800200 */
.L_x_13250:
        /* <DEDUP_REMOVED lines=15> */
.L_x_13259:
[----:B------:R-:W-:Y:S05]  /*3da0*/  BSYNC.RECONVERGENT B3 ;  /* 0x0000000000037941 */ /* 0x000fea0003800200 */
.L_x_13258:
        /* <DEDUP_REMOVED lines=13> */
.L_x_13261:
[----:B------:R-:W-:Y:S05]  /*3e80*/  BSYNC.RECONVERGENT B3 ;  /* 0x0000000000037941 */ /* 0x000fea0003800200 */
.L_x_13260:
[----:B------:R-:W-:-:S04]  /*3e90*/  F2FP.F16.F32.PACK_AB R184, RZ, R184 ;  /* 0x000000b8ffb8723e */ /* 0x000fc800000000ff */
[----:B------:R-:W-:-:S07]  /*3ea0*/  PRMT R181, R184, 0x7610, R181 ;  /* 0x00007610b8b57816 */ /* 0x000fce00000000b5 */
.L_x_13257:
[----:B------:R-:W-:Y:S05]  /*3eb0*/  BSYNC.RECONVERGENT B2 ;  /* 0x0000000000027941 */ /* 0x000fea0003800200 */
.L_x_13256:
        /* <DEDUP_REMOVED lines=15> */
.L_x_13265:
[----:B------:R-:W-:Y:S05]  /*3fb0*/  BSYNC.RECONVERGENT B3 ;  /* 0x0000000000037941 */ /* 0x000fea0003800200 */
.L_x_13264:
        /* <DEDUP_REMOVED lines=13> */
.L_x_13267:
[----:B------:R-:W-:Y:S05]  /*4090*/  BSYNC.RECONVERGENT B3 ;  /* 0x0000000000037941 */ /* 0x000fea0003800200 */
.L_x_13266:
[----:B------:R-:W-:-:S04]  /*40a0*/  F2FP.F16.F32.PACK_AB R184, RZ, R184 ;  /* 0x000000b8ffb8723e */ /* 0x000fc800000000ff */
[----:B------:R-:W-:-:S07]  /*40b0*/  PRMT R181, R181, 0x5410, R184 ;  /* 0x00005410b5b57816 */ /* 0x000fce00000000b8 */
.L_x_13263:
[----:B------:R-:W-:Y:S05]  /*40c0*/  BSYNC.RECONVERGENT B2 ;  /* 0x0000000000027941 */ /* 0x000fea0003800200 */
.L_x_13262:
        /* <DEDUP_REMOVED lines=15> */
.L_x_13271:
[----:B------:R-:W-:Y:S05]  /*41c0*/  BSYNC.RECONVERGENT B3 ;  /* 0x0000000000037941 */ /* 0x000fea0003800200 */
.L_x_13270:
        /* <DEDUP_REMOVED lines=13> */
.L_x_13273:
[----:B------:R-:W-:Y:S05]  /*42a0*/  BSYNC.RECONVERGENT B3 ;  /* 0x0000000000037941 */ /* 0x000fea0003800200 */
.L_x_13272:
[----:B------:R-:W-:-:S04]  /*42b0*/  F2FP.F16.F32.PACK_AB R184, RZ, R184 ;  /* 0x000000b8ffb8723e */ /* 0x000fc800000000ff */
[----:B------:R-:W-:-:S07]  /*42c0*/  PRMT R182, R184, 0x7610, R182 ;  /* 0x00007610b8b67816 */ /* 0x000fce00000000b6 */
.L_x_13269:
[----:B------:R-:W-:Y:S05]  /*42d0*/  BSYNC.RECONVERGENT B2 ;  /* 0x0000000000027941 */ /* 0x000fea0003800200 */
.L_x_13268:
        /* <DEDUP_REMOVED lines=15> */
.L_x_13277:
[----:B------:R-:W-:Y:S05]  /*43d0*/  BSYNC.RECONVERGENT B3 ;  /* 0x0000000000037941 */ /* 0x000fea0003800200 */
.L_x_13276:
        /* <DEDUP_REMOVED lines=13> */
.L_x_13279:
[----:B------:R-:W-:Y:S05]  /*44b0*/  BSYNC.RECONVERGENT B3 ;  /* 0x0000000000037941 */ /* 0x000fea0003800200 */
.L_x_13278:
[----:B------:R-:W-:-:S04]  /*44c0*/  F2FP.F16.F32.PACK_AB R184, RZ, R184 ;  /* 0x000000b8ffb8723e */ /* 0x000fc800000000ff */
[----:B------:R-:W-:-:S07]  /*44d0*/  PRMT R182, R182, 0x5410, R184 ;  /* 0x00005410b6b67816 */ /* 0x000fce00000000b8 */
.L_x_13275:
[----:B------:R-:W-:Y:S05]  /*44e0*/  BSYNC.RECONVERGENT B2 ;  /* 0x0000000000027941 */ /* 0x000fea0003800200 */
.L_x_13274:
        /* <DEDUP_REMOVED lines=15> */
.L_x_13283:
[----:B------:R-:W-:Y:S05]  /*45e0*/  BSYNC.RECONVERGENT B3 ;  /* 0x0000000000037941 */ /* 0x000fea0003800200 */
.L_x_13282:
        /* <DEDUP_REMOVED lines=13> */
.L_x_13285:
[----:B------:R-:W-:Y:S05]  /*46c0*/  BSYNC.RECONVERGENT B3 ;  /* 0x0000000000037941 */ /* 0x000fea0003800200 */
.L_x_13284:
[----:B------:R-:W-:-:S04]  /*46d0*/  F2FP.F16.F32.PACK_AB R184, RZ, R184 ;  /* 0x000000b8ffb8723e */ /* 0x000fc800000000ff */
[----:B------:R-:W-:-:S07]  /*46e0*/  PRMT R183, R184, 0x7610, R183 ;  /* 0x00007610b8b77816 */ /* 0x000fce00000000b7 */
.L_x_13281:
[----:B------:R-:W-:Y:S05]  /*46f0*/  BSYNC.RECONVERGENT B2 ;  /* 0x0000000000027941 */ /* 0x000fea0003800200 */
.L_x_13280:
        /* <DEDUP_REMOVED lines=14> */
[----:B-----5:R-:W-:Y:S01]  /*47e0*/  FMUL.FTZ R185, R19, R185 ;  /* 0x000000b913b97220 */ /* 0x020fe20000410000 */
[----:B------:R-:W-:Y:S01]  /*47f0*/  ISETP.GT.AND P0, PT, R18, RZ, PT ;  /* 0x000000ff1200720c */ /* 0x000fe20003f04270 */
[----:B------:R-:W-:Y:S01]  /*4800*/  FADD.FTZ R187, R14, -R187 ;  /* 0x800000bb0ebb7221 */ /* 0x000fe20000010000 */
[----:B------:R-:W-:Y:S01]  /*4810*/  FADD.FTZ R188, R15, -R188 ;  /* 0x800000bc0fbc7221 */ /* 0x000fe20000010000 */
[----:B------:R-:W-:Y:S01]  /*4820*/  FMUL.FTZ R186, R19, R186 ;  /* 0x000000ba13ba7220 */ /* 0x000fe20000410000 */
[----:B------:R-:W-:Y:S01]  /*4830*/  FSEL R251, R185, RZ, P0 ;  /* 0x000000ffb9fb7208 */ /* 0x000fe20000000000 */
[C---:B------:R-:W-:Y:S01]  /*4840*/  FMUL.FTZ R187, R19.reuse, R187 ;  /* 0x000000bb13bb7220 */ /* 0x040fe20000410000 */
[C---:B------:R-:W-:Y:S01]  /*4850*/  FMUL.FTZ R188, R19.reuse, R188 ;  /* 0x000000bc13bc7220 */ /* 0x040fe20000410000 */
[----:B------:R-:W-:Y:S01]  /*4860*/  FMUL.FTZ R190, R19, R190 ;  /* 0x000000be13be7220 */ /* 0x000fe20000410000 */
[----:B------:R-:W-:Y:S01]  /*4870*/  FSEL R185, R186, RZ, P0 ;  /* 0x000000ffbab97208 */ /* 0x000fe20000000000 */
[----:B------:R1:W-:Y:S03]  /*4880*/  STL [R1+0x18], R251 ;  /* 0x000018fb01007387 */ /* 0x0003e60000100800 */
[----:B------:R-:W-:Y:S01]  /*4890*/  FSEL R190, R190, RZ, P0 ;  /* 0x000000ffbebe7208 */ /* 0x000fe20000000000 */
[----:B------:R3:W-:Y:S01]  /*48a0*/  STL [R1], R185 ;  /* 0x000000b901007387 */ /* 0x0007e20000100800 */
[----:B--2---:R-:W-:Y:S01]  /*48b0*/  FADD.FTZ R191, R191, -R189 ;  /* 0x800000bdbfbf7221 */ /* 0x004fe20000010000 */
[C---:B------:R-:W-:Y:S01]  /*48c0*/  FMUL.FTZ R189, R19.reuse, R184 ;  /* 0x000000b813bd7220 */ /* 0x040fe20000410000 */
[C---:B------:R-:W-:Y:S01]  /*48d0*/  FMUL.FTZ R184, R19.reuse, R249 ;  /* 0x000000f913b87220 */ /* 0x040fe20000410000 */
[----:B------:R-:W-:Y:S01]  /*48e0*/  FSEL R249, R188, RZ, P0 ;  /* 0x000000ffbcf97208 */ /* 0x000fe20000000000 */
[----:B------:R-:W-:-:S02]  /*48f0*/  FMUL.FTZ R191, R19, R191 ;  /* 0x000000bf13bf7220 */ /* 0x000fc40000410000 */
[----:B------:R-:W-:Y:S02]  /*4900*/  FSEL R189, R189, RZ, P0 ;  /* 0x000000ffbdbd7208 */ /* 0x000fe40000000000 */
[----:B------:R-:W-:Y:S02]  /*4910*/  FSEL R186, R184, RZ, P0 ;  /* 0x000000ffb8ba7208 */ /* 0x000fe40000000000 */
[----:B------:R-:W-:Y:S02]  /*4920*/  MOV R184, R251 ;  /* 0x000000fb00b87202 */ /* 0x000fe40000000f00 */
[----:B-1----:R-:W-:Y:S02]  /*4930*/  FSEL R251, R187, RZ, P0 ;  /* 0x000000ffbbfb7208 */ /* 0x002fe40000000000 */
[----:B------:R-:W-:Y:S02]  /*4940*/  MOV R188, R184 ;  /* 0x000000b800bc7202 */ /* 0x000fe40000000f00 */
[----:B------:R-:W-:-:S02]  /*4950*/  MOV R187, R185 ;  /* 0x000000b900bb7202 */ /* 0x000fc40000000f00 */
[----:B------:R-:W-:Y:S02]  /*4960*/  FSEL R191, R191, RZ, P0 ;  /* 0x000000ffbfbf7208 */ /* 0x000fe40000000000 */
[----:B---3--:R-:W-:Y:S02]  /*4970*/  MOV R185, R251 ;  /* 0x000000fb00b97202 */ /* 0x008fe40000000f00 */
[----:B------:R-:W-:Y:S01]  /*4980*/  MOV R184, R249 ;  /* 0x000000f900b87202 */ /* 0x000fe20000000f00 */
[----:B------:R-:W-:Y:S06]  /*4990*/  @!P3 BRA `(.L_x_13239) ;  /* 0x00000018000cb947 */ /* 0x000fec0003800000 */
[----:B------:R-:W2:Y:S04]  /*49a0*/  LDL.LU R184, [R1] ;  /* 0x0000000001b87983 */ /* 0x000ea80000300800 */
[----:B------:R1:W5:Y:S01]  /*49b0*/  LDL.LU R188, [R1+0x18] ;  /* 0x0000180001bc7983 */ /* 0x0003620000300800 */
[----:B------:R-:W-:-:S04]  /*49c0*/  ISETP.GE.U32.AND P0, PT, R218, RZ, PT ;  /* 0x000000ffda00720c */ /* 0x000fc80003f06070 */
[----:B------:R-:W-:-:S13]  /*49d0*/  ISETP.GE.U32.AND.EX P0, PT, R219, 0x1000000, PT, P0 ;  /* 0x01000000db00780c */ /* 0x000fda0003f06100 */
[----:B------:R-:W-:Y:S01]  /*49e0*/  @P0 HADD2.F32 R187, -RZ, R179.H1_H1 ;  /* 0x300000b3ffbb0230 */ /* 0x000fe20000004100 */
[----:B--2---:R-:W-:Y:S02]  /*49f0*/  MOV R219, R184 ;  /* 0x000000b800db7202 */ /* 0x004fe40000000f00 */
[----:B------:R-:W2:Y:S02]  /*4a00*/  @P0 LDC.64 R184, c[0x0][0x408] ;  /* 0x00010200ffb80b82 */ /* 0x000ea40000000a00 */
[----:B--2---:R-:W-:-:S04]  /*4a10*/  @P0 FMUL.FTZ R185, R191, R185 ;  /* 0x000000b9bfb90220 */ /* 0x004fc80000410000 */
[----:B------:R-:W-:Y:S01]  /*4a20*/  @P0 FMUL.FTZ R184, R185, R184 ;  /* 0x000000b8b9b80220 */ /* 0x000fe20000410000 */
[----:B------:R-:W-:-:S03]  /*4a30*/  HFMA2 R185, -RZ, RZ, 0, 0 ;  /* 0x00000000ffb97431 */ /* 0x000fc600000001ff */
[----:B------:R-:W-:Y:S01]  /*4a40*/  @P0 FMUL.FTZ R185, R187, R184 ;  /* 0x000000b8bbb90220 */ /* 0x000fe20000410000 */
[----:B------:R-:W-:-:S03]  /*4a50*/  @P0 HADD2.F32 R187, -RZ, R23.H1_H1 ;  /* 0x30000017ffbb0230 */ /* 0x000fc60000004100 */
[----:B------:R-:W-:Y:S02]  /*4a60*/  FADD.FTZ R111, R111, R185 ;  /* 0x000000b96f6f7221 */ /* 0x000fe40000010000 */
[----:B------:R-:W2:Y:S02]  /*4a70*/  @P0 LDC.64 R184, c[0x0][0x408] ;  /* 0x00010200ffb80b82 */ /* 0x000ea40000000a00 */
[----:B--2---:R-:W-:-:S04]  /*4a80*/  @P0 FMUL.FTZ R185, R191, R185 ;  /* 0x000000b9bfb90220 */ /* 0x004fc80000410000 */
[----:B------:R-:W-:Y:S01]  /*4a90*/  @P0 FMUL.FTZ R184, R185, R184 ;  /* 0x000000b8b9b80220 */ /* 0x000fe20000410000 */
[----:B------:R-:W-:-:S03]  /*4aa0*/  MOV R185, RZ ;  /* 0x000000ff00b97202 */ /* 0x000fc60000000f00 */
[----:B------:R-:W-:Y:S01]  /*4ab0*/  @P0 FMUL.FTZ R185, R187, R184 ;  /* 0x000000b8bbb90220 */ /* 0x000fe20000410000 */
[----:B------:R-:W-:Y:S02]  /*4ac0*/  MOV R184, R249 ;  /* 0x000000f900b87202 */ /* 0x000fe40000000f00 */
[----:B------:R-:W-:Y:S02]  /*4ad0*/  MOV R187, R219 ;  /* 0x000000db00bb7202 */ /* 0x000fe40000000f00 */
[----:B------:R-:W-:-:S04]  /*4ae0*/  F2FP.F16.F32.PACK_AB R185, RZ, R185 ;  /* 0x000000b9ffb9723e */ /* 0x000fc800000000ff */
[----:B------:R-:W-:Y:S02]  /*4af0*/  PRMT R183, R183, 0x5410, R185 ;  /* 0x00005410b7b77816 */ /* 0x000fe400000000b9 */
[----:B------:R-:W-:Y:S01]  /*4b00*/  MOV R185, R251 ;  /* 0x000000fb00b97202 */ /* 0x000fe20000000f00 */
[----:B-1----:R-:W-:Y:S06]  /*4b10*/  BRA `(.L_x_13239) ;  /* 0x0000001400ac7947 */ /* 0x002fec0003800000 */
.L_x_13195:
        /* <DEDUP_REMOVED lines=8> */
[----:B-----5:R-:W-:Y:S01]  /*4ba0*/  LOP3.LUT P0, RZ, R218, 0xff, RZ, 0xc0, !PT ;  /* 0x000000ffdaff7812 */ /* 0x020fe2000780c0ff */
[----:B------:R0:W-:Y:S02]  /*4bb0*/  STL [R1+0x2c], R2 ;  /* 0x00002c0201007387 */ /* 0x0001e40000100800 */
[----:B------:R-:W-:Y:S01]  /*4bc0*/  @P2 FADD.FTZ R251, R15, -R249 ;  /* 0x800000f90ffb2221 */ /* 0x000fe20000010000 */
[----:B------:R-:W-:-:S03]  /*4bd0*/  MOV R249, R144 ;  /* 0x0000009000f97202 */ /* 0x000fc60000000f00 */
[----:B------:R-:W-:-:S04]  /*4be0*/  @P2 FFMA.FTZ R249, R19, R251, R144 ;  /* 0x000000fb13f92223 */ /* 0x000fc80000010090 */
[----:B------:R-:W-:Y:S02]  /*4bf0*/  FMUL.FTZ R249, R249, UR13 ;  /* 0x0000000df9f97c20 */ /* 0x000fe40008410000 */
[----:B------:R-:W-:Y:S02]  /*4c00*/  @P0 HADD2.F32 R251, -RZ, R176.H0_H0 ;  /* 0x200000b0fffb0230 */ /* 0x000fe40000004100 */
[----:B0-----:R-:W-:Y:S01]  /*4c10*/  FMUL.FTZ R2, R249, UR12 ;  /* 0x0000000cf9027c20 */ /* 0x001fe20008410000 */
[----:B------:R-:W-:-:S03]  /*4c20*/  HFMA2 R249, -RZ, RZ, 0, 0 ;  /* 0x00000000fff97431 */ /* 0x000fc600000001ff */
[----:B------:R-:W-:Y:S01]  /*4c30*/  @P0 FMUL.FTZ R249, R251, R2 ;  /* 0x00000002fbf90220 */ /* 0x000fe20000410000 */
[----:B------:R-:W-:-:S03]  /*4c40*/  @P0 HADD2.F32 R251, -RZ, R20.H0_H0 ;  /* 0x20000014fffb0230 */ /* 0x000fc60000004100 */
[----:B------:R-:W-:Y:S01]  /*4c50*/  FADD.FTZ R112, R112, R249 ;  /* 0x000000f970707221 */ /* 0x000fe20000010000 */
[----:B------:R-:W-:Y:S01]  /*4c60*/  MOV R249, RZ ;  /* 0x000000ff00f97202 */ /* 0x000fe20000000f00 */
[----:B------:R-:W-:Y:S02]  /*4c70*/  @P0 FMUL.FTZ R249, R251, R2 ;  /* 0x00000002fbf90220 */ /* 0x000fe40000410000 */
[----:B------:R1:W5:Y:S03]  /*4c80*/  LDL.LU R2, [R1+0x2c] ;  /* 0x00002c0001027983 */ /* 0x0003660000300800 */
[----:B------:R-:W-:-:S04]  /*4c90*/  F2FP.F16.F32.PACK_AB R249, RZ, R249 ;  /* 0x000000f9fff9723e */ /* 0x000fc800000000ff */
[----:B------:R-:W-:-:S07]  /*4ca0*/  PRMT R180, R249, 0x7610, R180 ;  /* 0x00007610f9b47816 */ /* 0x000fce00000000b4 */
.L_x_13288:
[----:B------:R-:W-:Y:S05]  /*4cb0*/  BSYNC.RECONVERGENT B2 ;  /* 0x0000000000027941 */ /* 0x000fea0003800200 */
.L_x_13287:
        /* <DEDUP_REMOVED lines=9> */
[----:B------:R-:W-:Y:S02]  /*4d50*/  @P0 HADD2.F32 R251, -RZ, R176.H1_H1 ;  /* 0x300000b0fffb0230 */ /* 0x000fe40000004100 */
[----:B--2---:R-:W-:Y:S01]  /*4d60*/  FMUL.FTZ R0, R249, UR12 ;  /* 0x0000000cf9007c20 */ /* 0x004fe20008410000 */
[----:B------:R-:W-:-:S03]  /*4d70*/  HFMA2 R249, -RZ, RZ, 0, 0 ;  /* 0x00000000fff97431 */ /* 0x000fc600000001ff */
[----:B------:R-:W-:Y:S01]  /*4d80*/  @P0 FMUL.FTZ R249, R251, R0 ;  /* 0x00000000fbf90220 */ /* 0x000fe20000410000 */
[----:B------:R-:W-:-:S03]  /*4d90*/  @P0 HADD2.F32 R251, -RZ, R20.H1_H1 ;  /* 0x30000014fffb0230 */ /* 0x000fc60000004100 */
[----:B------:R-:W-:Y:S01]  /*4da0*/  FADD.FTZ R113, R113, R249 ;  /* 0x000000f971717221 */ /* 0x000fe20000010000 */
[----:B------:R-:W-:Y:S01]  /*4db0*/  MOV R249, RZ ;  /* 0x000000ff00f97202 */ /* 0x000fe20000000f00 */
[----:B------:R-:W-:Y:S02]  /*4dc0*/  @P0 FMUL.FTZ R249, R251, R0 ;  /* 0x00000000fbf90220 */ /* 0x000fe40000410000 */
[----:B------:R2:W5:Y:S03]  /*4dd0*/  LDL.LU R0, [R1+0x2c] ;  /* 0x00002c0001007983 */ /* 0x0005660000300800 */
[----:B------:R-:W-:-:S04]  /*4de0*/  F2FP.F16.F32.PACK_AB R249, RZ, R249 ;  /* 0x000000f9fff9723e */ /* 0x000fc800000000ff */
[----:B------:R-:W-:-:S07]  /*4df0*/  PRMT R180, R180, 0x5410, R249 ;  /* 0x00005410b4b47816 */ /* 0x000fce00000000f9 */
.L_x_13290:
[----:B------:R-:W-:Y:S05]  /*4e00*/  BSYNC.RECONVERGENT B2 ;  /* 0x0000000000027941 */ /* 0x000fea0003800200 */
.L_x_13289:
        /* <DEDUP_REMOVED lines=10> */
[----:B---3--:R-:W-:Y:S01]  /*4eb0*/  FMUL.FTZ R0, R249, UR12 ;  /* 0x0000000cf9007c20 */ /* 0x008fe20008410000 */
        /* <DEDUP_REMOVED lines=9> */
.L_x_13292:
[----:B------:R-:W-:Y:S05]  /*4f50*/  BSYNC.RECONVERGENT B2 ;  /* 0x0000000000027941 */ /* 0x000fea0003800200 */
.L_x_13291:
        /* <DEDUP_REMOVED lines=10> */
[----:B----4-:R-:W-:Y:S01]  /*5000*/  FMUL.FTZ R0, R249, UR12 ;  /* 0x0000000cf9007c20 */ /* 0x010fe20008410000 */
        /* <DEDUP_REMOVED lines=9> */
.L_x_13294:
[----:B------:R-:W-:Y:S05]  /*50a0*/  BSYNC.RECONVERGENT B2 ;  /* 0x0000000000027941 */ /* 0x000fea0003800200 */
.L_x_13293:
        /* <DEDUP_REMOVED lines=20> */
.L_x_13296:
[----:B------:R-:W-:Y:S05]  /*51f0*/  BSYNC.RECONVERGENT B2 ;  /* 0x0000000000027941 */ /* 0x000fea0003800200 */
.L_x_13295:
        /* <DEDUP_REMOVED lines=10> */
[----:B0-----:R-:W-:Y:S01]  /*52a0*/  FMUL.FTZ R0, R249, UR12 ;  /* 0x0000000cf9007c20 */ /* 0x001fe20008410000 */
        /* <DEDUP_REMOVED lines=9> */
.L_x_13298:
[----:B------:R-:W-:Y:S05]  /*5340*/  BSYNC.RECONVERGENT B2 ;  /* 0x0000000000027941 */ /* 0x000fea0003800200 */
.L_x_13297:
        /* <DEDUP_REMOVED lines=20> */
.L_x_13300:
[----:B------:R-:W-:Y:S05]  /*5490*/  BSYNC.RECONVERGENT B2 ;  /* 0x0000000000027941 */ /* 0x000fea0003800200 */
.L_x_13299:
[----:B------:R-:W-:Y:S05]  /*54a0*/  @!P3 BRA `(.L_x_13239) ;  /* 0x0000000c0048b947 */ /* 0x000fea0003800000 */
[----:B------:R-:W2:Y:S01]  /*54b0*/  LDL R249, [R1+0x8] ;  /* 0x0000080001f97983 */ /* 0x000ea20000100800 */
[----:B-----5:R-:W-:Y:S01]  /*54c0*/  ISETP.GE.U32.AND P0, PT, R218, RZ, PT ;  /* 0x000000ffda00720c */ /* 0x020fe20003f06070 */
[----:B------:R-:W-:-:S03]  /*54d0*/  @P2 FFMA.FTZ R218, R4, R203, R248 ;  /* 0x000000cb04da2223 */ /* 0x000fc600000100f8 */
[----:B------:R-:W-:Y:S01]  /*54e0*/  ISETP.GE.U32.AND.EX P0, PT, R219, 0x1000000, PT, P0 ;  /* 0x01000000db00780c */ /* 0x000fe20003f06100 */
[----:B--2---:R-:W-:Y:S01]  /*54f0*/  @P2 FADD.FTZ R219, R249, -R218 ;  /* 0x800000daf9db2221 */ /* 0x004fe20000010000 */
[----:B------:R-:W-:-:S03]  /*5500*/  MOV R218, R151 ;  /* 0x0000009700da7202 */ /* 0x000fc60000000f00 */
[----:B------:R-:W-:-:S08]  /*5510*/  @P2 FFMA.FTZ R218, R19, R219, R151 ;  /* 0x000000db13da2223 */ /* 0x000fd00000010097 */
        /* <DEDUP_REMOVED lines=12> */
.L_x_13286:
        /* <DEDUP_REMOVED lines=8> */
[----:B------:R-:W-:Y:S02]  /*5660*/  @P0 HADD2.F32 R186, -RZ, R176.H0_H0 ;  /* 0x200000b0ffba0230 */ /* 0x000fe40000004100 */
[----:B-1----:R-:W-:-:S04]  /*5670*/  @P0 FMUL.FTZ R185, R251, R185 ;  /* 0x000000b9fbb90220 */ /* 0x002fc80000410000 */
[----:B------:R-:W-:Y:S01]  /*5680*/  @P0 FMUL.FTZ R184, R185, R184 ;  /* 0x000000b8b9b80220 */ /* 0x000fe20000410000 */
[----:B------:R-:W-:-:S03]  /*5690*/  HFMA2 R185, -RZ, RZ, 0, 0 ;  /* 0x00000000ffb97431 */ /* 0x000fc600000001ff */
[----:B------:R-:W-:Y:S01]  /*56a0*/  @P0 FMUL.FTZ R185, R186, R184 ;  /* 0x000000b8bab90220 */ /* 0x000fe20000410000 */
[----:B------:R-:W-:-:S03]  /*56b0*/  @P0 HADD2.F32 R186, -RZ, R20.H0_H0 ;  /* 0x20000014ffba0230 */ /* 0x000fc60000004100 */
[----:B------:R-:W-:Y:S02]  /*56c0*/  FADD.FTZ R112, R112, R185 ;  /* 0x000000b970707221 */ /* 0x000fe40000010000 */
[----:B------:R-:W1:Y:S02]  /*56d0*/  @P0 LDC.64 R184, c[0x0][0x408] ;  /* 0x00010200ffb80b82 */ /* 0x000e640000000a00 */
[----:B-1----:R-:W-:-:S04]  /*56e0*/  @P0 FMUL.FTZ R185, R251, R185 ;  /* 0x000000b9fbb90220 */ /* 0x002fc80000410000 */
[----:B------:R-:W-:Y:S01]  /*56f0*/  @P0 FMUL.FTZ R184, R185, R184 ;  /* 0x000000b8b9b80220 */ /* 0x000fe20000410000 */
[----:B------:R-:W-:-:S03]  /*5700*/  MOV R185, RZ ;  /* 0x000000ff00b97202 */ /* 0x000fc60000000f00 */
[----:B------:R-:W-:-:S05]  /*5710*/  @P0 FMUL.FTZ R185, R186, R184 ;  /* 0x000000b8bab90220 */ /* 0x000fca0000410000 */
[----:B------:R-:W-:-:S04]  /*5720*/  F2FP.F16.F32.PACK_AB R185, RZ, R185 ;  /* 0x000000b9ffb9723e */ /* 0x000fc800000000ff */
[----:B------:R-:W-:-:S07]  /*5730*/  PRMT R180, R185, 0x7610, R180 ;  /* 0x00007610b9b47816 */ /* 0x000fce00000000b4 */
.L_x_13302:
[----:B------:R-:W-:Y:S05]  /*5740*/  BSYNC.RECONVERGENT B2 ;  /* 0x0000000000027941 */ /* 0x000fea0003800200 */
.L_x_13301:
        /* <DEDUP_REMOVED lines=8> */
[----:B------:R-:W-:Y:S02]  /*57d0*/  @P0 HADD2.F32 R186, -RZ, R176.H1_H1 ;  /* 0x300000b0ffba0230 */ /* 0x000fe40000004100 */
[----:B-1----:R-:W-:-:S04]  /*57e0*/  @P0 FMUL.FTZ R185, R249, R185 ;  /* 0x000000b9f9b90220 */ /* 0x002fc80000410000 */
[----:B------:R-:W-:Y:S01]  /*57f0*/  @P0 FMUL.FTZ R184, R185, R184 ;  /* 0x000000b8b9b80220 */ /* 0x000fe20000410000 */
[----:B------:R-:W-:-:S03]  /*5800*/  HFMA2 R185, -RZ, RZ, 0, 0 ;  /* 0x00000000ffb97431 */ /* 0x000fc600000001ff */
[----:B------:R-:W-:Y:S01]  /*5810*/  @P0 FMUL.FTZ R185, R186, R184 ;  /* 0x000000b8bab90220 */ /* 0x000fe20000410000 */
[----:B------:R-:W-:-:S03]  /*5820*/  @P0 HADD2.F32 R186, -RZ, R20.H1_H1 ;  /* 0x30000014ffba0230 */ /* 0x000fc60000004100 */
        /* <DEDUP_REMOVED lines=8> */
.L_x_13304:
[----:B------:R-:W-:Y:S05]  /*58b0*/  BSYNC.RECONVERGENT B2 ;  /* 0x0000000000027941 */ /* 0x000fea0003800200 */
.L_x_13303:
        /* <DEDUP_REMOVED lines=10> */
[----:B------:R-:W-:Y:S02]  /*5960*/  @P0 HADD2.F32 R185, -RZ, R177.H0_H0 ;  /* 0x200000b1ffb90230 */ /* 0x000fe40000004100 */
        /* <DEDUP_REMOVED lines=11> */
.L_x_13306:
[----:B------:R-:W-:Y:S05]  /*5a20*/  BSYNC.RECONVERGENT B2 ;  /* 0x0000000000027941 */ /* 0x000fea0003800200 */
.L_x_13305:
        /* <DEDUP_REMOVED lines=10> */
[----:B------:R-:W-:Y:S02]  /*5ad0*/  @P0 HADD2.F32 R185, -RZ, R177.H1_H1 ;  /* 0x300000b1ffb90230 */ /* 0x000fe40000004100 */
        /* <DEDUP_REMOVED lines=11> */
.L_x_13308:
[----:B------:R-:W-:Y:S05]  /*5b90*/  BSYNC.RECONVERGENT B2 ;  /* 0x0000000000027941 */ /* 0x000fea0003800200 */
.L_x_13307:
        /* <DEDUP_REMOVED lines=22> */
.L_x_13310:
[----:B------:R-:W-:Y:S05]  /*5d00*/  BSYNC.RECONVERGENT B2 ;  /* 0x0000000000027941 */ /* 0x000fea0003800200 */
.L_x_13309:
        /* <DEDUP_REMOVED lines=22> */
.L_x_13312:
[----:B------:R-:W-:Y:S05]  /*5e70*/  BSYNC.RECONVERGENT B2 ;  /* 0x0000000000027941 */ /* 0x000fea0003800200 */
.L_x_13311:
        /* <DEDUP_REMOVED lines=22> */
.L_x_13314:
[----:B------:R-:W-:Y:S05]  /*5fe0*/  BSYNC.RECONVERGENT B2 ;  /* 0x0000000000027941 */ /* 0x000fea0003800200 */
.L_x_13313:
[----:B------:R-:W2:Y:S01]  /*5ff0*/  LDL R185, [R1+0x8] ;  /* 0x0000080001b97983 */ /* 0x000ea20000100800 */
[----:B------:R-:W-:Y:S01]  /*6000*/  @P2 FFMA.FTZ R184, R4, R203, R248 ;  /* 0x000000cb04b82223 */ /* 0x000fe200000100f8 */
[----:B------:R-:W-:Y:S02]  /*6010*/  MOV R190, R189 ;  /* 0x000000bd00be7202 */ /* 0x000fe40000000f00 */
[----:B------:R1:W-:Y:S01]  /*6020*/  STL [R1+0x2c], R0 ;  /* 0x00002c0001007387 */ /* 0x0003e20000100800 */
[----:B------:R-:W-:Y:S02]  /*6030*/  MOV R189, R188 ;  /* 0x000000bc00bd7202 */ /* 0x000fe40000000f00 */
[----:B------:R-:W-:Y:S02]  /*6040*/  MOV R188, R187 ;  /* 0x000000bb00bc7202 */ /* 0x000fe40000000f00 */
[----:B------:R-:W-:Y:S02]  /*6050*/  MOV R187, R186 ;  /* 0x000000ba00bb7202 */ /* 0x000fe40000000f00 */
[----:B------:R-:W-:-:S02]  /*6060*/  MOV R186, R191 ;  /* 0x000000bf00ba7202 */ /* 0x000fc40000000f00 */
[----:B-1----:R-:W-:Y:S01]  /*6070*/  MOV R0, R151 ;  /* 0x0000009700007202 */ /* 0x002fe20000000f00 */
[----:B--2---:R-:W-:Y:S01]  /*6080*/  @P2 FADD.FTZ R184, R185, -R184 ;  /* 0x800000b8b9b82221 */ /* 0x004fe20000010000 */
[----:B------:R-:W-:-:S03]  /*6090*/  MOV R185, R249 ;  /* 0x000000f900b97202 */ /* 0x000fc60000000f00 */
[----:B------:R-:W-:-:S05]  /*60a0*/  @P2 FFMA.FTZ R0, R19, R184, R151 ;  /* 0x000000b813002223 */ /* 0x000fca0000010097 */
[----:B------:R-:W-:Y:S02]  /*60b0*/  MOV R249, R0 ;  /* 0x0000000000f97202 */ /* 0x000fe40000000f00 */
[----:B------:R1:W5:Y:S01]  /*60c0*/  LDL.LU R0, [R1+0x2c] ;  /* 0x00002c0001007983 */ /* 0x0003620000300800 */
[----:B------:R-:W-:Y:S02]  /*60d0*/  MOV R184, R251 ;  /* 0x000000fb00b87202 */ /* 0x000fe40000000f00 */
        /* <DEDUP_REMOVED lines=15> */
.L_x_13239:
[----:B------:R-:W-:Y:S05]  /*61d0*/  BSYNC.RECONVERGENT B1 ;  /* 0x0000000000017941 */ /* 0x000fea0003800200 */
.L_x_13194:
[----:B------:R-:W2:Y:S04]  /*61e0*/  LDL.LU R249, [R1+0x4] ;  /* 0x0000040001f97983 */ /* 0x000ea80000300800 */
[----:B------:R-:W3:Y:S01]  /*61f0*/  LDL R251, [R1+0x14] ;  /* 0x0000140001fb7983 */ /* 0x000ee20000100800 */
[----:B------:R-:W-:Y:S01]  /*6200*/  ISETP.NE.U32.AND P0, PT, R250, RZ, PT ;  /* 0x000000fffa00720c */ /* 0x000fe20003f05070 */
[----:B------:R-:W-:Y:S01]  /*6210*/  BSSY.RECONVERGENT B1, `(.L_x_13315) ;  /* 0x0000010000017945 */ /* 0x000fe20003800200 */
[----:B------:R-:W-:Y:S02]  /*6220*/  ISETP.NE.U32.AND P1, PT, R17, RZ, PT ;  /* 0x000000ff1100720c */ /* 0x000fe40003f25070 */
[----:B------:R-:W-:-:S13]  /*6230*/  ISETP.NE.AND.EX P0, PT, R252, RZ, PT, P0 ;  /* 0x000000fffc00720c */ /* 0x000fda0003f05300 */
[----:B-----5:R-:W3:Y:S01]  /*6240*/  @P0 LDC.64 R218, c[0x0][0x478] ;  /* 0x00011e00ffda0b82 */ /* 0x020ee20000000a00 */
[----:B--2---:R-:W-:Y:S01]  /*6250*/  ISETP.NE.AND.EX P1, PT, R249, RZ, PT, P1 ;  /* 0x000000fff900720c */ /* 0x004fe20003f25310 */
[----:B---3--:R-:W-:-:S05]  /*6260*/  @P0 IMAD.WIDE.U32 R218, R251, 0x20, R218 ;  /* 0x00000020fbda0825 */ /* 0x008fca00078e00da */
[----:B------:R-:W-:Y:S04]  /*6270*/  @P0 STG.E.128 desc[UR6][R218.64], R184 ;  /* 0x000000b8da000986 */ /* 0x000fe8000c101d06 */
[----:B------:R2:W-:Y:S02]  /*6280*/  @P0 STG.E.128 desc[UR6][R218.64+0x10], R188 ;  /* 0x000010bcda000986 */ /* 0x0005e4000c101d06 */
[----:B--2---:R-:W2:Y:S02]  /*6290*/  @P3 LDC.64 R218, c[0x0][0x468] ;  /* 0x00011a00ffda3b82 */ /* 0x004ea40000000a00 */
[----:B--2---:R-:W-:-:S05]  /*62a0*/  @P3 IMAD.WIDE.U32 R218, R247, 0x10, R218 ;  /* 0x00000010f7da3825 */ /* 0x004fca00078e00da */
[----:B------:R2:W-:Y:S01]  /*62b0*/  @P3 STG.E.128 desc[UR6][R218.64], R180 ;  /* 0x000000b4da003986 */ /* 0x0005e2000c101d06 */
[----:B------:R-:W-:Y:S05]  /*62c0*/  @!P3 BRA `(.L_x_13316) ;  /* 0x000000000010b947 */ /* 0x000fea0003800000 */
[----:B------:R-:W3:Y:S01]  /*62d0*/  LDC.64 R176, c[0x0][0x390] ;  /* 0x0000e400ffb07b82 */ /* 0x000ee20000000a00 */
[----:B------:R-:W-:-:S05]  /*62e0*/  IADD3 R17, PT, PT, R247, 0x20, RZ ;  /* 0x00000020f7117810 */ /* 0x000fca0007ffe0ff */
[----:B---3--:R-:W-:-:S06]  /*62f0*/  IMAD.WIDE.U32 R176, R17, 0x10, R176 ;  /* 0x0000001011b07825 */ /* 0x008fcc00078e00b0 */
[----:B------:R-:W5:Y:S02]  /*6300*/  LDG.E.128 R176, desc[UR6][R176.64] ;  /* 0x00000006b0b07981 */ /* 0x000f64000c1e1d00 */
.L_x_13316:
[----:B------:R-:W-:Y:S05]  /*6310*/  BSYNC.RECONVERGENT B1 ;  /* 0x0000000000017941 */ /* 0x000fea0003800200 */
.L_x_13315:
[----:B------:R-:W-:Y:S04]  /*6320*/  BSSY.RECONVERGENT B1, `(.L_x_13317) ;  /* 0x0000388000017945 */ /* 0x000fe80003800200 */
[----:B------:R-:W-:Y:S05]  /*6330*/  @!P1 BRA `(.L_x_13318) ;  /* 0x0000001400549947 */ /* 0x000fea0003800000 */
[----:B------:R-:W-:Y:S05]  /*6340*/  @!P0 BRA `(.L_x_13319) ;  /* 0x0000000800f08947 */ /* 0x000fea0003800000 */
[----:B------:R-:W-:Y:S01]  /*6350*/  @P2 FFMA.FTZ R17, R2, R203, R248 ;  /* 0x000000cb02112223 */ /* 0x000fe200000100f8 */
[----:B------:R-:W-:Y:S01]  /*6360*/  BSSY.RECONVERGENT B2, `(.L_x_13320) ;  /* 0x0000015000027945 */ /* 0x000fe20003800200 */
[----:B--2---:R-:W-:Y:S02]  /*6370*/  MOV R219, R152 ;  /* 0x0000009800db7202 */ /* 0x004fe40000000f00 */
[----:B------:R-:W-:-:S04]  /*6380*/  @P2 FADD.FTZ R17, R206, -R17 ;  /* 0x80000011ce112221 */ /* 0x000fc80000010000 */
[----:B------:R-:W-:Y:S01]  /*6390*/  @P2 FFMA.FTZ R219, R19, R17, R152 ;  /* 0x0000001113db2223 */ /* 0x000fe20000010098 */
[----:B------:R-:W-:Y:S06]  /*63a0*/  @!P3 BRA `(.L_x_13321) ;  /* 0x000000000040b947 */ /* 0x000fec0003800000 */
[----:B------:R-:W-:Y:S01]  /*63b0*/  LOP3.LUT P4, RZ, R216, 0xff, RZ, 0xc0, !PT ;  /* 0x000000ffd8ff7812 */ /* 0x000fe2000788c0ff */
[----:B------:R-:W-:-:S12]  /*63c0*/  HFMA2 R17, -RZ, RZ, 0, 0 ;  /* 0x00000000ff117431 */ /* 0x000fd800000001ff */
[----:B------:R-:W2:Y:S02]  /*63d0*/  @P4 LDC.64 R184, c[0x0][0x408] ;  /* 0x00010200ffb84b82 */ /* 0x000ea40000000a00 */
[----:B--2---:R-:W-:-:S04]  /*63e0*/  @P4 FMUL.FTZ R185, R219, R185 ;  /* 0x000000b9dbb94220 */ /* 0x004fc80000410000 */
[----:B------:R-:W-:Y:S01]  /*63f0*/  @P4 FMUL.FTZ R184, R185, R184 ;  /* 0x000000b8b9b84220 */ /* 0x000fe20000410000 */
[----:B-----5:R-:W-:-:S05]  /*6400*/  @P4 HADD2.F32 R185, -RZ, R176.H0_H0 ;  /* 0x200000b0ffb94230 */ /* 0x020fca0000004100 */
[----:B------:R-:W-:Y:S02]  /*6410*/  @P4 FMUL.FTZ R17, R185, R184 ;  /* 0x000000b8b9114220 */ /* 0x000fe40000410000 */
[----:B------:R-:W2:Y:S02]  /*6420*/  @P4 LDC.64 R184, c[0x0][0x408] ;  /* 0x00010200ffb84b82 */ /* 0x000ea40000000a00 */
[----:B------:R-:W-:Y:S01]  /*6430*/  FADD.FTZ R104, R104, R17 ;  /* 0x0000001168687221 */ /* 0x000fe20000010000 */
[----:B------:R-:W-:Y:S01]  /*6440*/  MOV R17, RZ ;  /* 0x000000ff00117202 */ /* 0x000fe20000000f00 */
[----:B--2---:R-:W-:-:S04]  /*6450*/  @P4 FMUL.FTZ R185, R219, R185 ;  /* 0x000000b9dbb94220 */ /* 0x004fc80000410000 */
[----:B------:R-:W-:Y:S01]  /*6460*/  @P4 FMUL.FTZ R185, R185, R184 ;  /* 0x000000b8b9b94220 */ /* 0x000fe20000410000 */
[----:B------:R-:W-:-:S05]  /*6470*/  @P4 HADD2.F32 R184, -RZ, R24.H0_H0 ;  /* 0x20000018ffb84230 */ /* 0x000fca0000004100 */
[----:B------:R-:W-:-:S05]  /*6480*/  @P4 FMUL.FTZ R17, R185, R184 ;  /* 0x000000b8b9114220 */ /* 0x000fca0000410000 */
[----:B------:R-:W-:-:S04]  /*6490*/  F2FP.F16.F32.PACK_AB R17, RZ, R17 ;  /* 0x00000011ff11723e */ /* 0x000fc800000000ff */
[----:B------:R-:W-:-:S07]  /*64a0*/  PRMT R180, R17, 0x7610, R180 ;  /* 0x0000761011b47816 */ /* 0x000fce00000000b4 */
.L_x_13321:
[----:B------:R-:W-:Y:S05]  /*64b0*/  BSYNC.RECONVERGENT B2 ;  /* 0x0000000000027941 */ /* 0x000fea0003800200 */
.L_x_13320:
[----:B------:R-:W-:Y:S01]  /*64c0*/  @P2 FFMA.FTZ R184, R207, R203, R248 ;  /* 0x000000cbcfb82223 */ /* 0x000fe200000100f8 */
[----:B------:R-:W-:Y:S01]  /*64d0*/  BSSY.RECONVERGENT B2, `(.L_x_13322) ;  /* 0x0000015000027945 */ /* 0x000fe20003800200 */
[----:B------:R-:W-:Y:S02]  /*64e0*/  MOV R218, R153 ;  /* 0x0000009900da7202 */ /* 0x000fe40000000f00 */
[----:B------:R-:W-:-:S04]  /*64f0*/  @P2 FADD.FTZ R184, R205, -R184 ;  /* 0x800000b8cdb82221 */ /* 0x000fc80000010000 */
[----:B------:R-:W-:Y:S01]  /*6500*/  @P2 FFMA.FTZ R218, R19, R184, R153 ;  /* 0x000000b813da2223 */ /* 0x000fe20000010099 */
[----:B------:R-:W-:Y:S06]  /*6510*/  @!P3 BRA `(.L_x_13323) ;  /* 0x000000000040b947 */ /* 0x000fec0003800000 */
[----:B------:R-:W-:Y:S02]  /*6520*/  LOP3.LUT P4, RZ, R216, 0xff00, RZ, 0xc0, !PT ;  /* 0x0000ff00d8ff7812 */ /* 0x000fe4000788c0ff */
[----:B------:R-:W-:-:S11]  /*6530*/  MOV R17, RZ ;  /* 0x000000ff00117202 */ /* 0x000fd60000000f00 */
[----:B------:R-:W2:Y:S01]  /*6540*/  @P4 LDC.64 R184, c[0x0][0x408] ;  /* 0x00010200ffb84b82 */ /* 0x000ea20000000a00 */
[----:B-----5:R-:W-:Y:S02]  /*6550*/  @P4 HADD2.F32 R186, -RZ, R176.H1_H1 ;  /* 0x300000b0ffba4230 */ /* 0x020fe40000004100 */
[----:B--2---:R-:W-:-:S04]  /*6560*/  @P4 FMUL.FTZ R185, R218, R185 ;  /* 0x000000b9dab94220 */ /* 0x004fc80000410000 */
[----:B------:R-:W-:Y:S01]  /*6570*/  @P4 FMUL.FTZ R185, R185, R184 ;  /* 0x000000b8b9b94220 */ /* 0x000fe20000410000 */
[----:B------:R-:W-:-:S03]  /*6580*/  HFMA2 R184, -RZ, RZ, 0, 0 ;  /* 0x00000000ffb87431 */ /* 0x000fc600000001ff */
[----:B------:R-:W-:-:S04]  /*6590*/  @P4 FMUL.FTZ R184, R186, R185 ;  /* 0x000000b9bab84220 */ /* 0x000fc80000410000 */
[----:B------:R-:W-:Y:S02]  /*65a0*/  FADD.FTZ R105, R105, R184 ;  /* 0x000000b869697221 */ /* 0x000fe40000010000 */
[----:B------:R-:W2:Y:S02]  /*65b0*/  @P4 LDC.64 R184, c[0x0][0x408] ;  /* 0x00010200ffb84b82 */ /* 0x000ea40000000a00 */
[----:B--2---:R-:W-:-:S04]  /*65c0*/  @P4 FMUL.FTZ R185, R218, R185 ;  /* 0x000000b9dab94220 */ /* 0x004fc80000410000 */
[----:B------:R-:W-:Y:S01]  /*65d0*/  @P4 FMUL.FTZ R185, R185, R184 ;  /* 0x000000b8b9b94220 */ /* 0x000fe20000410000 */
[----:B------:R-:W-:-:S05]  /*65e0*/  @P4 HADD2.F32 R184, -RZ, R24.H1_H1 ;  /* 0x30000018ffb84230 */ /* 0x000fca0000004100 */
[----:B------:R-:W-:-:S05]  /*65f0*/  @P4 FMUL.FTZ R17, R185, R184 ;  /* 0x000000b8b9114220 */ /* 0x000fca0000410000 */
[----:B------:R-:W-:-:S04]  /*6600*/  F2FP.F16.F32.PACK_AB R17, RZ, R17 ;  /* 0x00000011ff11723e */ /* 0x000fc800000000ff */
[----:B------:R-:W-:-:S07]  /*6610*/  PRMT R180, R180, 0x5410, R17 ;  /* 0x00005410b4b47816 */ /* 0x000fce0000000011 */
.L_x_13323:
[----:B------:R-:W-:Y:S05]  /*6620*/  BSYNC.RECONVERGENT B2 ;  /* 0x0000000000027941 */ /* 0x000fea0003800200 */
.L_x_13322:
        /* <DEDUP_REMOVED lines=22> */
.L_x_13325:
[----:B------:R-:W-:Y:S05]  /*6790*/  BSYNC.RECONVERGENT B2 ;  /* 0x0000000000027941 */ /* 0x000fea0003800200 */
.L_x_13324:
        /* <DEDUP_REMOVED lines=11> */
[----:B-----5:R-:W-:-:S05]  /*6850*/  @P4 HADD2.F32 R185, -RZ, R177.H1_H1 ;  /* 0x300000b1ffb94230 */ /* 0x020fca0000004100 */
[----:B------:R-:W-:Y:S02]  /*6860*/  @P4 FMUL.FTZ R17, R185, R184 ;  /* 0x000000b8b9114220 */ /* 0x000fe40000410000 */
[----:B------:R-:W2:Y:S02]  /*6870*/  @P4 LDC.64 R184, c[0x0][0x408] ;  /* 0x00010200ffb84b82 */ /* 0x000ea40000000a00 */
[----:B------:R-:W-:Y:S01]  /*6880*/  FADD.FTZ R107, R107, R17 ;  /* 0x000000116b6b7221 */ /* 0x000fe20000010000 */
[----:B------:R-:W-:Y:S01]  /*6890*/  MOV R17, RZ ;  /* 0x000000ff00117202 */ /* 0x000fe20000000f00 */
[----:B--2---:R-:W-:-:S04]  /*68a0*/  @P4 FMUL.FTZ R185, R186, R185 ;  /* 0x000000b9bab94220 */ /* 0x004fc80000410000 */
[----:B------:R-:W-:Y:S01]  /*68b0*/  @P4 FMUL.FTZ R184, R185, R184 ;  /* 0x000000b8b9b84220 */ /* 0x000fe20000410000 */
[----:B------:R-:W-:-:S05]  /*68c0*/  @P4 HADD2.F32 R185, -RZ, R25.H1_H1 ;  /* 0x30000019ffb94230 */ /* 0x000fca0000004100 */
[----:B------:R-:W-:-:S05]  /*68d0*/  @P4 FMUL.FTZ R17, R184, R185 ;  /* 0x000000b9b8114220 */ /* 0x000fca0000410000 */
[----:B------:R-:W-:-:S04]  /*68e0*/  F2FP.F16.F32.PACK_AB R17, RZ, R17 ;  /* 0x00000011ff11723e */ /* 0x000fc800000000ff */
[----:B------:R-:W-:-:S07]  /*68f0*/  PRMT R181, R181, 0x5410, R17 ;  /* 0x00005410b5b57816 */ /* 0x000fce0000000011 */
.L_x_13327:
[----:B------:R-:W-:Y:S05]  /*6900*/  BSYNC.RECONVERGENT B2 ;  /* 0x0000000000027941 */ /* 0x000fea0003800200 */
.L_x_13326:
[----:B------:R-:W-:Y:S01]  /*6910*/  @P2 FFMA.FTZ R17, R222, R203, R248 ;  /* 0x000000cbde112223 */ /* 0x000fe200000100f8 */
[----:B------:R-:W-:Y:S03]  /*6920*/  BSSY.RECONVERGENT B2, `(.L_x_13328) ;  /* 0x0000015000027945 */ /* 0x000fe60003800200 */
[----:B------:R-:W-:Y:S01]  /*6930*/  @P2 FADD.FTZ R184, R220, -R17 ;  /* 0x80000011dcb82221 */ /* 0x000fe20000010000 */
[----:B------:R-:W-:-:S03]  /*6940*/  MOV R17, R156 ;  /* 0x0000009c00117202 */ /* 0x000fc60000000f00 */
[----:B------:R-:W-:Y:S01]  /*6950*/  @P2 FFMA.FTZ R17, R19, R184, R156 ;  /* 0x000000b813112223 */ /* 0x000fe2000001009c */
[----:B------:R-:W-:Y:S06]  /*6960*/  @!P3 BRA `(.L_x_13329) ;  /* 0x000000000040b947 */ /* 0x000fec0003800000 */
[----:B------:R-:W-:-:S13]  /*6970*/  LOP3.LUT P4, RZ, R217, 0xff, RZ, 0xc0, !PT ;  /* 0x000000ffd9ff7812 */ /* 0x000fda000788c0ff */
[----:B------:R-:W2:Y:S01]  /*6980*/  @P4 LDC.64 R184, c[0x0][0x408] ;  /* 0x00010200ffb84b82 */ /* 0x000ea20000000a00 */
[----:B-----5:R-:W-:Y:S02]  /*6990*/  @P4 HADD2.F32 R187, -RZ, R178.H0_H0 ;  /* 0x200000b2ffbb4230 */ /* 0x020fe40000004100 */
[----:B--2---:R-:W-:-:S04]  /*69a0*/  @P4 FMUL.FTZ R185, R17, R185 ;  /* 0x000000b911b94220 */ /* 0x004fc80000410000 */
[----:B------:R-:W-:Y:S01]  /*69b0*/  @P4 FMUL.FTZ R184, R185, R184 ;  /* 0x000000b8b9b84220 */ /* 0x000fe20000410000 */
[----:B------:R-:W-:-:S03]  /*69c0*/  HFMA2 R185, -RZ, RZ, 0, 0 ;  /* 0x00000000ffb97431 */ /* 0x000fc600000001ff */
[----:B------:R-:W-:Y:S01]  /*69d0*/  @P4 FMUL.FTZ R185, R187, R184 ;  /* 0x000000b8bbb94220 */ /* 0x000fe20000410000 */
[----:B------:R-:W-:-:S03]  /*69e0*/  @P4 HADD2.F32 R187, -RZ, R26.H0_H0 ;  /* 0x2000001affbb4230 */ /* 0x000fc60000004100 */
[----:B------:R-:W-:Y:S02]  /*69f0*/  FADD.FTZ R100, R100, R185 ;  /* 0x000000b964647221 */ /* 0x000fe40000010000 */
[----:B------:R-:W2:Y:S02]  /*6a00*/  @P4 LDC.64 R184, c[0x0][0x408] ;  /* 0x00010200ffb84b82 */ /* 0x000ea40000000a00 */
[----:B--2---:R-:W-:-:S04]  /*6a10*/  @P4 FMUL.FTZ R185, R17, R185 ;  /* 0x000000b911b94220 */ /* 0x004fc80000410000 */
[----:B------:R-:W-:Y:S01]  /*6a20*/  @P4 FMUL.FTZ R184, R185, R184 ;  /* 0x000000b8b9b84220 */ /* 0x000fe20000410000 */
[----:B------:R-:W-:-:S03]  /*6a30*/  MOV R185, RZ ;  /* 0x000000ff00b97202 */ /* 0x000fc60000000f00 */
[----:B------:R-:W-:-:S05]  /*6a40*/  @P4 FMUL.FTZ R185, R184, R187 ;  /* 0x000000bbb8b94220 */ /* 0x000fca0000410000 */
[----:B------:R-:W-:-:S04]  /*6a50*/  F2FP.F16.F32.PACK_AB R185, RZ, R185 ;  /* 0x000000b9ffb9723e */ /* 0x000fc800000000ff */
[----:B------:R-:W-:-:S07]  /*6a60*/  PRMT R182, R185, 0x7610, R182 ;  /* 0x00007610b9b67816 */ /* 0x000fce00000000b6 */
.L_x_13329:
[----:B------:R-:W-:Y:S05]  /*6a70*/  BSYNC.RECONVERGENT B2 ;  /* 0x0000000000027941 */ /* 0x000fea0003800200 */
.L_x_13328:
[----:B------:R-:W-:Y:S01]  /*6a80*/  @P2 FFMA.FTZ R184, R221, R203, R248 ;  /* 0x000000cbddb82223 */ /* 0x000fe200000100f8 */
[----:B------:R-:W-:Y:S01]  /*6a90*/  BSSY.RECONVERGENT B2, `(.L_x_13330) ;  /* 0x0000015000027945 */ /* 0x000fe20003800200 */
[----:B------:R-:W-:Y:S02]  /*6aa0*/  MOV R187, R157 ;  /* 0x0000009d00bb7202 */ /* 0x000fe40000000f00 */
[----:B------:R-:W-:-:S04]  /*6ab0*/  @P2 FADD.FTZ R184, R211, -R184 ;  /* 0x800000b8d3b82221 */ /* 0x000fc80000010000 */
[----:B------:R-:W-:Y:S01]  /*6ac0*/  @P2 FFMA.FTZ R187, R19, R184, R157 ;  /* 0x000000b813bb2223 */ /* 0x000fe2000001009d */
[----:B------:R-:W-:Y:S06]  /*6ad0*/  @!P3 BRA `(.L_x_13331) ;  /* 0x000000000040b947 */ /* 0x000fec0003800000 */
[----:B------:R-:W-:-:S13]  /*6ae0*/  LOP3.LUT P4, RZ, R217, 0xff00, RZ, 0xc0, !PT ;  /* 0x0000ff00d9ff7812 */ /* 0x000fda000788c0ff */
[----:B------:R-:W2:Y:S01]  /*6af0*/  @P4 LDC.64 R184, c[0x0][0x408] ;  /* 0x00010200ffb84b82 */ /* 0x000ea20000000a00 */
[----:B-----5:R-:W-:Y:S02]  /*6b00*/  @P4 HADD2.F32 R188, -RZ, R178.H1_H1 ;  /* 0x300000b2ffbc4230 */ /* 0x020fe40000004100 */
        /* <DEDUP_REMOVED lines=13> */
.L_x_13331:
[----:B------:R-:W-:Y:S05]  /*6be0*/  BSYNC.RECONVERGENT B2 ;  /* 0x0000000000027941 */ /* 0x000fea0003800200 */
.L_x_13330:
        /* <DEDUP_REMOVED lines=22> */
.L_x_13333:
[----:B------:R-:W-:Y:S05]  /*6d50*/  BSYNC.RECONVERGENT B2 ;  /* 0x0000000000027941 */ /* 0x000fea0003800200 */
.L_x_13332:
[----:B------:R-:W-:Y:S01]  /*6d60*/  @P2 FFMA.FTZ R184, R225, R203, R248 ;  /* 0x000000cbe1b82223 */ /* 0x000fe200000100f8 */
[----:B------:R-:W-:Y:S02]  /*6d70*/  MOV R249, R159 ;  /* 0x0000009f00f97202 */ /* 0x000fe40000000f00 */
[----:B------:R-:W-:Y:S01]  /*6d80*/  MOV R189, R187 ;  /* 0x000000bb00bd7202 */ /* 0x000fe20000000f00 */
[----:B------:R-:W-:Y:S01]  /*6d90*/  @P2 FADD.FTZ R184, R224, -R184 ;  /* 0x800000b8e0b82221 */ /* 0x000fe20000010000 */
[----:B------:R-:W-:Y:S02]  /*6da0*/  MOV R187, R186 ;  /* 0x000000ba00bb7202 */ /* 0x000fe40000000f00 */
[----:B------:R-:W-:Y:S01]  /*6db0*/  MOV R190, R188 ;  /* 0x000000bc00be7202 */ /* 0x000fe20000000f00 */
[----:B------:R-:W-:Y:S01]  /*6dc0*/  @P2 FFMA.FTZ R249, R19, R184, R159 ;  /* 0x000000b813f92223 */ /* 0x000fe2000001009f */
[----:B------:R-:W-:Y:S02]  /*6dd0*/  MOV R186, R191 ;  /* 0x000000bf00ba7202 */ /* 0x000fe40000000f00 */
[----:B------:R-:W-:-:S02]  /*6de0*/  MOV R188, R17 ;  /* 0x0000001100bc7202 */ /* 0x000fc40000000f00 */
        /* <DEDUP_REMOVED lines=9> */
[----:B-----5:R-:W-:-:S05]  /*6e80*/  @P4 HADD2.F32 R217, -RZ, R179.H1_H1 ;  /* 0x300000b3ffd94230 */ /* 0x020fca0000004100 */
        /* <DEDUP_REMOVED lines=8> */
.L_x_13319:
        /* <DEDUP_REMOVED lines=8> */
[----:B------:R-:W-:Y:S02]  /*6f90*/  HFMA2 R218, -RZ, RZ, 0, 0 ;  /* 0x00000000ffda7431 */ /* 0x000fe400000001ff */
[----:B-----5:R-:W-:Y:S02]  /*6fa0*/  @P4 HADD2.F32 R219, -RZ, R176.H0_H0 ;  /* 0x200000b0ffdb4230 */ /* 0x020fe40000004100 */
        /* <DEDUP_REMOVED lines=8> */
.L_x_13336:
[----:B------:R-:W-:Y:S05]  /*7030*/  BSYNC.RECONVERGENT B2 ;  /* 0x0000000000027941 */ /* 0x000fea0003800200 */
.L_x_13335:
        /* <DEDUP_REMOVED lines=9> */
[----:B-----5:R-:W-:Y:S02]  /*70d0*/  @P4 HADD2.F32 R219, -RZ, R176.H1_H1 ;  /* 0x300000b0ffdb4230 */ /* 0x020fe40000004100 */
        /* <DEDUP_REMOVED lines=8> */
.L_x_13338:
[----:B------:R-:W-:Y:S05]  /*7160*/  BSYNC.RECONVERGENT B2 ;  /* 0x0000000000027941 */ /* 0x000fea0003800200 */
.L_x_13337:
        /* <DEDUP_REMOVED lines=18> */
.L_x_13340:
[----:B------:R-:W-:Y:S05]  /*7290*/  BSYNC.RECONVERGENT B2 ;  /* 0x0000000000027941 */ /* 0x000fea0003800200 */
.L_x_13339:
        /* <DEDUP_REMOVED lines=18> */
.L_x_13342:
[----:B------:R-:W-:Y:S05]  /*73c0*/  BSYNC.RECONVERGENT B2 ;  /* 0x0000000000027941 */ /* 0x000fea0003800200 */
.L_x_13341:
        /* <DEDUP_REMOVED lines=18> */
.L_x_13344:
[----:B------:R-:W-:Y:S05]  /*74f0*/  BSYNC.RECONVERGENT B2 ;  /* 0x0000000000027941 */ /* 0x000fea0003800200 */
.L_x_13343:
        /* <DEDUP_REMOVED lines=18> */
.L_x_13346:
[----:B------:R-:W-:Y:S05]  /*7620*/  BSYNC.RECONVERGENT B2 ;  /* 0x0000000000027941 */ /* 0x000fea0003800200 */
.L_x_13345:
        /* <DEDUP_REMOVED lines=18> */
.L_x_13348:
[----:B------:R-:W-:Y:S05]  /*7750*/  BSYNC.RECONVERGENT B2 ;  /* 0x0000000000027941 */ /* 0x000fea0003800200 */
.L_x_13347:
[----:B------:R-:W-:Y:S05]  /*7760*/  @!P3 BRA `(.L_x_13334) ;  /* 0x00000024000cb947 */ /* 0x000fea0003800000 */
[----:B------:R-:W-:Y:S01]  /*7770*/  ISETP.GE.U32.AND P4, PT, R216, RZ, PT ;  /* 0x000000ffd800720c */ /* 0x000fe20003f86070 */
[----:B------:R-:W-:Y:S01]  /*7780*/  @P2 FFMA.FTZ R17, R225, R203, R248 ;  /* 0x000000cbe1112223 */ /* 0x000fe200000100f8 */
[----:B------:R-:W-:Y:S02]  /*7790*/  MOV R216, R159 ;  /* 0x0000009f00d87202 */ /* 0x000fe40000000f00 */
[----:B------:R-:W-:Y:S01]  /*77a0*/  ISETP.GE.U32.AND.EX P4, PT, R217, 0x1000000, PT, P4 ;  /* 0x01000000d900780c */ /* 0x000fe20003f86140 */
[----:B------:R-:W-:-:S04]  /*77b0*/  @P2 FADD.FTZ R17, R224, -R17 ;  /* 0x80000011e0112221 */ /* 0x000fc80000010000 */
[----:B------:R-:W-:-:S04]  /*77c0*/  @P2 FFMA.FTZ R216, R19, R17, R159 ;  /* 0x0000001113d82223 */ /* 0x000fc8000001009f */
[----:B------:R-:W-:Y:S01]  /*77d0*/  FMUL.FTZ R17, R216, UR13 ;  /* 0x0000000dd8117c20 */ /* 0x000fe20008410000 */
[----:B------:R-:W-:-:S03]  /*77e0*/  HFMA2 R216, -RZ, RZ, 0, 0 ;  /* 0x00000000ffd87431 */ /* 0x000fc600000001ff */
        /* <DEDUP_REMOVED lines=8> */
[----:B--2---:R-:W-:Y:S01]  /*7870*/  PRMT R183, R183, 0x5410, R17 ;  /* 0x00005410b7b77816 */ /* 0x004fe20000000011 */
[----:B------:R-:W-:Y:S06]  /*7880*/  BRA `(.L_x_13334) ;  /* 0x0000002000c47947 */ /* 0x000fec0003800000 */
.L_x_13318:
        /* <DEDUP_REMOVED lines=8> */
[----:B------:R-:W-:-:S03]  /*7910*/  ISETP.GT.AND P5, PT, R18, RZ, PT ;  /* 0x000000ff1200720c */ /* 0x000fc60003fa4270 */
[----:B------:R-:W-:-:S04]  /*7920*/  FADD.FTZ R184, R206, -R17 ;  /* 0x80000011ceb87221 */ /* 0x000fc80000010000 */
[----:B------:R-:W-:Y:S01]  /*7930*/  FMUL.FTZ R17, R19, R184 ;  /* 0x000000b813117220 */ /* 0x000fe20000410000 */
[----:B-----5:R-:W-:-:S04]  /*7940*/  HADD2.F32 R184, -RZ, R176.H0_H0 ;  /* 0x200000b0ffb87230 */ /* 0x020fc80000004100 */
[----:B------:R-:W-:-:S05]  /*7950*/  FSEL R17, R17, RZ, P5 ;  /* 0x000000ff11117208 */ /* 0x000fca0002800000 */
[----:B------:R-:W-:-:S04]  /*7960*/  FMUL.FTZ R17, R17, UR13 ;  /* 0x0000000d11117c20 */ /* 0x000fc80008410000 */
[----:B------:R-:W-:-:S04]  /*7970*/  FMUL.FTZ R17, R17, UR12 ;  /* 0x0000000c11117c20 */ /* 0x000fc80008410000 */
[----:B------:R-:W-:-:S07]  /*7980*/  FMUL.FTZ R17, R184, R17 ;  /* 0x00000011b8117220 */ /* 0x000fce0000410000 */
.L_x_13353:
[----:B------:R-:W-:Y:S05]  /*7990*/  BSYNC.RECONVERGENT B3 ;  /* 0x0000000000037941 */ /* 0x000fea0003800200 */
.L_x_13352:
[----:B------:R-:W-:Y:S01]  /*79a0*/  BSSY.RECONVERGENT B3, `(.L_x_13354) ;  /* 0x000000d000037945 */ /* 0x000fe20003800200 */
[----:B------:R-:W-:Y:S01]  /*79b0*/  FADD.FTZ R104, R104, R17 ;  /* 0x0000001168687221 */ /* 0x000fe20000010000 */
[----:B------:R-:W-:Y:S02]  /*79c0*/  MOV R17, RZ ;  /* 0x000000ff00117202 */ /* 0x000fe40000000f00 */
        /* <DEDUP_REMOVED lines=10> */
.L_x_13355:
[----:B------:R-:W-:Y:S05]  /*7a70*/  BSYNC.RECONVERGENT B3 ;  /* 0x0000000000037941 */ /* 0x000fea0003800200 */
.L_x_13354:
[----:B------:R-:W-:-:S04]  /*7a80*/  F2FP.F16.F32.PACK_AB R17, RZ, R17 ;  /* 0x00000011ff11723e */ /* 0x000fc800000000ff */
[----:B--2---:R-:W-:-:S07]  /*7a90*/  PRMT R180, R17, 0x7610, R180 ;  /* 0x0000761011b47816 */ /* 0x004fce00000000b4 */
.L_x_13351:
[----:B------:R-:W-:Y:S05]  /*7aa0*/  BSYNC.RECONVERGENT B2 ;  /* 0x0000000000027941 */ /* 0x000fea0003800200 */
.L_x_13350:
        /* <DEDUP_REMOVED lines=10> */
[----:B-----5:R-:W-:-:S04]  /*7b50*/  HADD2.F32 R184, -RZ, R176.H1_H1 ;  /* 0x300000b0ffb87230 */ /* 0x020fc80000004100 */
[----:B------:R-:W-:-:S05]  /*7b60*/  FSEL R17, R17, RZ, P5 ;  /* 0x000000ff11117208 */ /* 0x000fca0002800000 */
[----:B------:R-:W-:-:S04]  /*7b70*/  FMUL.FTZ R17, R17, UR13 ;  /* 0x0000000d11117c20 */ /* 0x000fc80008410000 */
[----:B------:R-:W-:-:S04]  /*7b80*/  FMUL.FTZ R17, R17, UR12 ;  /* 0x0000000c11117c20 */ /* 0x000fc80008410000 */
[----:B------:R-:W-:-:S07]  /*7b90*/  FMUL.FTZ R184, R184, R17 ;  /* 0x00000011b8b87220 */ /* 0x000fce0000410000 */
.L_x_13359:
[----:B------:R-:W-:Y:S05]  /*7ba0*/  BSYNC.RECONVERGENT B3 ;  /* 0x0000000000037941 */ /* 0x000fea0003800200 */
.L_x_13358:
        /* <DEDUP_REMOVED lines=13> */
.L_x_13361:
[----:B------:R-:W-:Y:S05]  /*7c80*/  BSYNC.RECONVERGENT B3 ;  /* 0x0000000000037941 */ /* 0x000fea0003800200 */
.L_x_13360:
[----:B------:R-:W-:-:S04]  /*7c90*/  F2FP.F16.F32.PACK_AB R17, RZ, R17 ;  /* 0x00000011ff11723e */ /* 0x000fc800000000ff */
[----:B--2---:R-:W-:-:S07]  /*7ca0*/  PRMT R180, R180, 0x5410, R17 ;  /* 0x00005410b4b47816 */ /* 0x004fce0000000011 */
.L_x_13357:
[----:B------:R-:W-:Y:S05]  /*7cb0*/  BSYNC.RECONVERGENT B2 ;  /* 0x0000000000027941 */ /* 0x000fea0003800200 */
.L_x_13356:
        /* <DEDUP_REMOVED lines=15> */
.L_x_13365:
[----:B------:R-:W-:Y:S05]  /*7db0*/  BSYNC.RECONVERGENT B3 ;  /* 0x0000000000037941 */ /* 0x000fea0003800200 */
.L_x_13364:
        /* <DEDUP_REMOVED lines=13> */
.L_x_13367:
[----:B------:R-:W-:Y:S05]  /*7e90*/  BSYNC.RECONVERGENT B3 ;  /* 0x0000000000037941 */ /* 0x000fea0003800200 */
.L_x_13366:
[----:B------:R-:W-:-:S04]  /*7ea0*/  F2FP.F16.F32.PACK_AB R17, RZ, R17 ;  /* 0x00000011ff11723e */ /* 0x000fc800000000ff */
[----:B--2---:R-:W-:-:S07]  /*7eb0*/  PRMT R181, R17, 0x7610, R181 ;  /* 0x0000761011b57816 */ /* 0x004fce00000000b5 */
.L_x_13363:
[----:B------:R-:W-:Y:S05]  /*7ec0*/  BSYNC.RECONVERGENT B2 ;  /* 0x0000000000027941 */ /* 0x000fea0003800200 */
.L_x_13362:
        /* <DEDUP_REMOVED lines=15> */
.L_x_13371:
[----:B------:R-:W-:Y:S05]  /*7fc0*/  BSYNC.RECONVERGENT B3 ;  /* 0x0000000000037941 */ /* 0x000fea0003800200 */
.L_x_13370:
        /* <DEDUP_REMOVED lines=13> */
.L_x_13373:
[----:B------:R-:W-:Y:S05]  /*80a0*/  BSYNC.RECONVERGENT B3 ;  /* 0x0000000000037941 */ /* 0x000fea0003800200 */
.L_x_13372:
[----:B------:R-:W-:-:S04]  /*80b0*/  F2FP.F16.F32.PACK_AB R17, RZ, R17 ;  /* 0x00000011ff11723e */ /* 0x000fc800000000ff */
[----:B--2---:R-:W-:-:S07]  /*80c0*/  PRMT R181, R181, 0x5410, R17 ;  /* 0x00005410b5b57816 */ /* 0x004fce0000000011 */
.L_x_13369:
[----:B------:R-:W-:Y:S05]  /*80d0*/  BSYNC.RECONVERGENT B2 ;  /* 0x0000000000027941 */ /* 0x000fea0003800200 */
.L_x_13368:
        /* <DEDUP_REMOVED lines=15> */
.L_x_13377:
[----:B------:R-:W-:Y:S05]  /*81d0*/  BSYNC.RECONVERGENT B3 ;  /* 0x0000000000037941 */ /* 0x000fea0003800200 */
.L_x_13376:
        /* <DEDUP_REMOVED lines=13> */
.L_x_13379:
[----:B------:R-:W-:Y:S05]  /*82b0*/  BSYNC.RECONVERGENT B3 ;  /* 0x0000000000037941 */ /* 0x000fea0003800200 */
.L_x_13378:
[----:B------:R-:W-:-:S04]  /*82c0*/  F2FP.F16.F32.PACK_AB R17, RZ, R17 ;  /* 0x00000011ff11723e */ /* 0x000fc800000000ff */
[----:B--2---:R-:W-:-:S07]  /*82d0*/  PRMT R182, R17, 0x7610, R182 ;  /* 0x0000761011b67816 */ /* 0x004fce00000000b6 */
.L_x_13375:
[----:B------:R-:W-:Y:S05]  /*82e0*/  BSYNC.RECONVERGENT B2 ;  /* 0x0000000000027941 */ /* 0x000fea0003800200 */
.L_x_13374:
        /* <DEDUP_REMOVED lines=15> */
.L_x_13383:
[----:B------:R-:W-:Y:S05]  /*83e0*/  BSYNC.RECONVERGENT B3 ;  /* 0x0000000000037941 */ /* 0x000fea0003800200 */
.L_x_13382:
        /* <DEDUP_REMOVED lines=13> */
.L_x_13385:
[----:B------:R-:W-:Y:S05]  /*84c0*/  BSYNC.RECONVERGENT B3 ;  /* 0x0000000000037941 */ /* 0x000fea0003800200 */
.L_x_13384:
[----:B------:R-:W-:-:S04]  /*84d0*/  F2FP.F16.F32.PACK_AB R17, RZ, R17 ;  /* 0x00000011ff11723e */ /* 0x000fc800000000ff */
[----:B--2---:R-:W-:-:S07]  /*84e0*/  PRMT R182, R182, 0x5410, R17 ;  /* 0x00005410b6b67816 */ /* 0x004fce0000000011 */
.L_x_13381:
[----:B------:R-:W-:Y:S05]  /*84f0*/  BSYNC.RECONVERGENT B2 ;  /* 0x0000000000027941 */ /* 0x000fea0003800200 */
.L_x_13380:
        /* <DEDUP_REMOVED lines=15> */
.L_x_13389:
[----:B------:R-:W-:Y:S05]  /*85f0*/  BSYNC.RECONVERGENT B3 ;  /* 0x0000000000037941 */ /* 0x000fea0003800200 */
.L_x_13388:
        /* <DEDUP_REMOVED lines=13> */
.L_x_13391:
[----:B------:R-:W-:Y:S05]  /*86d0*/  BSYNC.RECONVERGENT B3 ;  /* 0x0000000000037941 */ /* 0x000fea0003800200 */
.L_x_13390:
[----:B------:R-:W-:-:S04]  /*86e0*/  F2FP.F16.F32.PACK_AB R17, RZ, R17 ;  /* 0x00000011ff11723e */ /* 0x000fc800000000ff */
[----:B--2---:R-:W-:-:S07]  /*86f0*/  PRMT R183, R17, 0x7610, R183 ;  /* 0x0000761011b77816 */ /* 0x004fce00000000b7 */
.L_x_13387:
[----:B------:R-:W-:Y:S05]  /*8700*/  BSYNC.RECONVERGENT B2 ;  /* 0x0000000000027941 */ /* 0x000fea0003800200 */
.L_x_13386:
[-CC-:B------:R-:W-:Y:S01]  /*8710*/  FFMA.FTZ R17, R210, R203.reuse, R248.reuse ;  /* 0x000000cbd2117223 */ /* 0x180fe200000100f8 */
[-CC-:B------:R-:W-:Y:S01]  /*8720*/  FFMA.FTZ R184, R221, R203.reuse, R248.reuse ;  /* 0x000000cbddb87223 */ /* 0x180fe200000100f8 */
[-C--:B------:R-:W-:Y:S01]  /*8730*/  FFMA.FTZ R185, R222, R203.reuse, R248 ;  /* 0x000000cbdeb97223 */ /* 0x080fe200000100f8 */
[----:B------:R-:W-:Y:S01]  /*8740*/  ISETP.GT.AND P4, PT, R18, RZ, PT ;  /* 0x000000ff1200720c */ /* 0x000fe20003f84270 */
[----:B------:R-:W-:Y:S01]  /*8750*/  FADD.FTZ R190, R194, -R17 ;  /* 0x80000011c2be7221 */ /* 0x000fe20000010000 */
[----:B------:R-:W-:Y:S01]  /*8760*/  FADD.FTZ R189, R211, -R184 ;  /* 0x800000b8d3bd7221 */ /* 0x000fe20000010000 */
[-CC-:B------:R-:W-:Y:S01]  /*8770*/  FFMA.FTZ R184, R209, R203.reuse, R248.reuse ;  /* 0x000000cbd1b87223 */ /* 0x180fe200000100f8 */
[-CC-:B------:R-:W-:Y:S01]  /*8780*/  FFMA.FTZ R17, R192, R203.reuse, R248.reuse ;  /* 0x000000cbc0117223 */ /* 0x180fe200000100f8 */
[----:B------:R-:W-:Y:S01]  /*8790*/  FADD.FTZ R188, R220, -R185 ;  /* 0x800000b9dcbc7221 */ /* 0x000fe20000010000 */
[-C--:B------:R-:W-:Y:S01]  /*87a0*/  FFMA.FTZ R185, R207, R203.reuse, R248 ;  /* 0x000000cbcfb97223 */ /* 0x080fe200000100f8 */
[----:B------:R-:W-:Y:S01]  /*87b0*/  FADD.FTZ R187, R193, -R184 ;  /* 0x800000b8c1bb7221 */ /* 0x000fe20000010000 */
[----:B------:R-:W-:Y:S01]  /*87c0*/  FADD.FTZ R186, R208, -R17 ;  /* 0x80000011d0ba7221 */ /* 0x000fe20000010000 */
[-CC-:B------:R-:W-:Y:S01]  /*87d0*/  FFMA.FTZ R184, R2, R203.reuse, R248.reuse ;  /* 0x000000cb02b87223 */ /* 0x180fe200000100f8 */
[----:B------:R-:W-:Y:S01]  /*87e0*/  FFMA.FTZ R17, R225, R203, R248 ;  /* 0x000000cbe1117223 */ /* 0x000fe200000100f8 */
[----:B------:R-:W-:Y:S01]  /*87f0*/  FADD.FTZ R185, R205, -R185 ;  /* 0x800000b9cdb97221 */ /* 0x000fe20000010000 */
[C---:B------:R-:W-:Y:S01]  /*8800*/  FMUL.FTZ R190, R19.reuse, R190 ;  /* 0x000000be13be7220 */ /* 0x040fe20000410000 */
        /* <DEDUP_REMOVED lines=8> */
[----:B------:R-:W-:Y:S01]  /*8890*/  FMUL.FTZ R186, R19, R186 ;  /* 0x000000ba13ba7220 */ /* 0x000fe20000410000 */
[----:B--2---:R-:W-:-:S02]  /*88a0*/  FSEL R219, R185, RZ, P4 ;  /* 0x000000ffb9db7208 */ /* 0x004fc40002000000 */
[----:B------:R-:W-:Y:S02]  /*88b0*/  FSEL R218, R184, RZ, P4 ;  /* 0x000000ffb8da7208 */ /* 0x000fe40002000000 */
[----:B------:R-:W-:Y:S02]  /*88c0*/  FSEL R17, R17, RZ, P4 ;  /* 0x000000ff11117208 */ /* 0x000fe40002000000 */
[----:B------:R-:W-:Y:S02]  /*88d0*/  FSEL R190, R190, RZ, P4 ;  /* 0x000000ffbebe7208 */ /* 0x000fe40002000000 */
[----:B------:R-:W-:Y:S02]  /*88e0*/  FSEL R189, R189, RZ, P4 ;  /* 0x000000ffbdbd7208 */ /* 0x000fe40002000000 */
[----:B------:R-:W-:Y:S02]  /*88f0*/  FSEL R188, R188, RZ, P4 ;  /* 0x000000ffbcbc7208 */ /* 0x000fe40002000000 */
[----:B------:R-:W-:-:S02]  /*8900*/  FSEL R187, R187, RZ, P4 ;  /* 0x000000ffbbbb7208 */ /* 0x000fc40002000000 */
[----:B------:R-:W-:Y:S02]  /*8910*/  FSEL R186, R186, RZ, P4 ;  /* 0x000000ffbaba7208 */ /* 0x000fe40002000000 */
[----:B------:R-:W-:Y:S02]  /*8920*/  MOV R185, R219 ;  /* 0x000000db00b97202 */ /* 0x000fe40000000f00 */
[----:B------:R-:W-:Y:S02]  /*8930*/  MOV R184, R218 ;  /* 0x000000da00b87202 */ /* 0x000fe40000000f00 */
[----:B------:R-:W-:Y:S01]  /*8940*/  MOV R191, R17 ;  /* 0x0000001100bf7202 */ /* 0x000fe20000000f00 */
[----:B------:R-:W-:Y:S06]  /*8950*/  @!P3 BRA `(.L_x_13334) ;  /* 0x000000100090b947 */ /* 0x000fec0003800000 */
[----:B------:R-:W-:-:S04]  /*8960*/  ISETP.GE.U32.AND P4, PT, R216, RZ, PT ;  /* 0x000000ffd800720c */ /* 0x000fc80003f86070 */
[----:B------:R-:W-:-:S13]  /*8970*/  ISETP.GE.U32.AND.EX P4, PT, R217, 0x1000000, PT, P4 ;  /* 0x01000000d900780c */ /* 0x000fda0003f86140 */
        /* <DEDUP_REMOVED lines=18> */
[----:B------:R-:W-:Y:S06]  /*8aa0*/  BRA `(.L_x_13334) ;  /* 0x00000010003c7947 */ /* 0x000fec0003800000 */
.L_x_13349:
        /* <DEDUP_REMOVED lines=8> */
[----:B--2--5:R-:W-:Y:S02]  /*8b30*/  HADD2.F32 R218, -RZ, R176.H0_H0 ;  /* 0x200000b0ffda7230 */ /* 0x024fe40000004100 */
[----:B------:R-:W-:-:S04]  /*8b40*/  FADD.FTZ R17, R206, -R17 ;  /* 0x80000011ce117221 */ /* 0x000fc80000010000 */
[----:B------:R-:W-:-:S05]  /*8b50*/  FMUL.FTZ R17, R19, R17 ;  /* 0x0000001113117220 */ /* 0x000fca0000410000 */
[----:B------:R-:W-:-:S05]  /*8b60*/  FSEL R17, R17, RZ, P5 ;  /* 0x000000ff11117208 */ /* 0x000fca0002800000 */
[----:B------:R-:W-:-:S04]  /*8b70*/  FMUL.FTZ R17, R17, UR13 ;  /* 0x0000000d11117c20 */ /* 0x000fc80008410000 */
[----:B------:R-:W-:-:S04]  /*8b80*/  FMUL.FTZ R17, R17, UR12 ;  /* 0x0000000c11117c20 */ /* 0x000fc80008410000 */
[----:B------:R-:W-:-:S07]  /*8b90*/  FMUL.FTZ R17, R218, R17 ;  /* 0x00000011da117220 */ /* 0x000fce0000410000 */
.L_x_13395:
[----:B------:R-:W-:Y:S05]  /*8ba0*/  BSYNC.RECONVERGENT B3 ;  /* 0x0000000000037941 */ /* 0x000fea0003800200 */
.L_x_13394:
[----:B------:R-:W-:Y:S01]  /*8bb0*/  BSSY.RECONVERGENT B3, `(.L_x_13396) ;  /* 0x000000d000037945 */ /* 0x000fe20003800200 */
[----:B------:R-:W-:Y:S01]  /*8bc0*/  FADD.FTZ R17, R104, R17 ;  /* 0x0000001168117221 */ /* 0x000fe20000010000 */
[----:B------:R-:W-:Y:S02]  /*8bd0*/  MOV R104, RZ ;  /* 0x000000ff00687202 */ /* 0x000fe40000000f00 */
[----:B------:R-:W-:Y:S05]  /*8be0*/  @!P4 BRA `(.L_x_13397) ;  /* 0x000000000024c947 */ /* 0x000fea0003800000 */
[----:B------:R-:W-:Y:S01]  /*8bf0*/  FFMA.FTZ R104, R2, R203, R248 ;  /* 0x000000cb02687223 */ /* 0x000fe200000100f8 */
[----:B------:R-:W-:Y:S01]  /*8c00*/  ISETP.GT.AND P4, PT, R18, RZ, PT ;  /* 0x000000ff1200720c */ /* 0x000fe20003f84270 */
[----:B--2---:R-:W-:Y:S02]  /*8c10*/  HADD2.F32 R218, -RZ, R24.H0_H0 ;  /* 0x20000018ffda7230 */ /* 0x004fe40000004100 */
[----:B------:R-:W-:-:S04]  /*8c20*/  FADD.FTZ R104, R206, -R104 ;  /* 0x80000068ce687221 */ /* 0x000fc80000010000 */
[----:B------:R-:W-:-:S05]  /*8c30*/  FMUL.FTZ R104, R19, R104 ;  /* 0x0000006813687220 */ /* 0x000fca0000410000 */
[----:B------:R-:W-:-:S05]  /*8c40*/  FSEL R104, R104, RZ, P4 ;  /* 0x000000ff68687208 */ /* 0x000fca0002000000 */
[----:B------:R-:W-:-:S04]  /*8c50*/  FMUL.FTZ R104, R104, UR13 ;  /* 0x0000000d68687c20 */ /* 0x000fc80008410000 */
[----:B------:R-:W-:-:S04]  /*8c60*/  FMUL.FTZ R104, R104, UR12 ;  /* 0x0000000c68687c20 */ /* 0x000fc80008410000 */
[----:B------:R-:W-:-:S07]  /*8c70*/  FMUL.FTZ R104, R218, R104 ;  /* 0x00000068da687220 */ /* 0x000fce0000410000 */
.L_x_13397:
[----:B------:R-:W-:Y:S05]  /*8c80*/  BSYNC.RECONVERGENT B3 ;  /* 0x0000000000037941 */ /* 0x000fea0003800200 */
.L_x_13396:
[----:B------:R-:W-:-:S04]  /*8c90*/  F2FP.F16.F32.PACK_AB R104, RZ, R104 ;  /* 0x00000068ff68723e */ /* 0x000fc800000000ff */
[----:B--2---:R-:W-:Y:S02]  /*8ca0*/  PRMT R180, R104, 0x7610, R180 ;  /* 0x0000761068b47816 */ /* 0x004fe400000000b4 */
[----:B------:R-:W-:-:S07]  /*8cb0*/  MOV R104, R17 ;  /* 0x0000001100687202 */ /* 0x000fce0000000f00 */
.L_x_13393:
[----:B------:R-:W-:Y:S05]  /*8cc0*/  BSYNC.RECONVERGENT B2 ;  /* 0x0000000000027941 */ /* 0x000fea0003800200 */
.L_x_13392:
        /* <DEDUP_REMOVED lines=8> */
[----:B--2--5:R-:W-:Y:S02]  /*8d50*/  HADD2.F32 R218, -RZ, R176.H1_H1 ;  /* 0x300000b0ffda7230 */ /* 0x024fe40000004100 */
[----:B------:R-:W-:-:S04]  /*8d60*/  FADD.FTZ R17, R205, -R17 ;  /* 0x80000011cd117221 */ /* 0x000fc80000010000 */
[----:B------:R-:W-:-:S05]  /*8d70*/  FMUL.FTZ R17, R19, R17 ;  /* 0x0000001113117220 */ /* 0x000fca0000410000 */
[----:B------:R-:W-:-:S05]  /*8d80*/  FSEL R17, R17, RZ, P5 ;  /* 0x000000ff11117208 */ /* 0x000fca0002800000 */
[----:B------:R-:W-:-:S04]  /*8d90*/  FMUL.FTZ R17, R17, UR13 ;  /* 0x0000000d11117c20 */ /* 0x000fc80008410000 */
[----:B------:R-:W-:-:S04]  /*8da0*/  FMUL.FTZ R17, R17, UR12 ;  /* 0x0000000c11117c20 */ /* 0x000fc80008410000 */
[----:B------:R-:W-:-:S07]  /*8db0*/  FMUL.FTZ R17, R218, R17 ;  /* 0x00000011da117220 */ /* 0x000fce0000410000 */
.L_x_13401:
[----:B------:R-:W-:Y:S05]  /*8dc0*/  BSYNC.RECONVERGENT B3 ;  /* 0x0000000000037941 */ /* 0x000fea0003800200 */
.L_x_13400:
[----:B------:R-:W-:Y:S01]  /*8dd0*/  BSSY.RECONVERGENT B3, `(.L_x_13402) ;  /* 0x000000d000037945 */ /* 0x000fe20003800200 */
[----:B------:R-:W-:Y:S01]  /*8de0*/  FADD.FTZ R17, R105, R17 ;  /* 0x0000001169117221 */ /* 0x000fe20000010000 */
[----:B------:R-:W-:Y:S02]  /*8df0*/  MOV R105, RZ ;  /* 0x000000ff00697202 */ /* 0x000fe40000000f00 */
[----:B------:R-:W-:Y:S05]  /*8e00*/  @!P4 BRA `(.L_x_13403) ;  /* 0x000000000024c947 */ /* 0x000fea0003800000 */
[----:B------:R-:W-:Y:S01]  /*8e10*/  FFMA.FTZ R105, R207, R203, R248 ;  /* 0x000000cbcf697223 */ /* 0x000fe200000100f8 */
[----:B------:R-:W-:Y:S01]  /*8e20*/  ISETP.GT.AND P4, PT, R18, RZ, PT ;  /* 0x000000ff1200720c */ /* 0x000fe20003f84270 */
[----:B--2---:R-:W-:Y:S02]  /*8e30*/  HADD2.F32 R218, -RZ, R24.H1_H1 ;  /* 0x30000018ffda7230 */ /* 0x004fe40000004100 */
[----:B------:R-:W-:-:S04]  /*8e40*/  FADD.FTZ R105, R205, -R105 ;  /* 0x80000069cd697221 */ /* 0x000fc80000010000 */
[----:B------:R-:W-:-:S05]  /*8e50*/  FMUL.FTZ R105, R19, R105 ;  /* 0x0000006913697220 */ /* 0x000fca0000410000 */
[----:B------:R-:W-:-:S05]  /*8e60*/  FSEL R105, R105, RZ, P4 ;  /* 0x000000ff69697208 */ /* 0x000fca0002000000 */
[----:B------:R-:W-:-:S04]  /*8e70*/  FMUL.FTZ R105, R105, UR13 ;  /* 0x0000000d69697c20 */ /* 0x000fc80008410000 */
[----:B------:R-:W-:-:S04]  /*8e80*/  FMUL.FTZ R105, R105, UR12 ;  /* 0x0000000c69697c20 */ /* 0x000fc80008410000 */
[----:B------:R-:W-:-:S07]  /*8e90*/  FMUL.FTZ R105, R218, R105 ;  /* 0x00000069da697220 */ /* 0x000fce0000410000 */
.L_x_13403:
[----:B------:R-:W-:Y:S05]  /*8ea0*/  BSYNC.RECONVERGENT B3 ;  /* 0x0000000000037941 */ /* 0x000fea0003800200 */
.L_x_13402:
[----:B------:R-:W-:-:S04]  /*8eb0*/  F2FP.F16.F32.PACK_AB R105, RZ, R105 ;  /* 0x00000069ff69723e */ /* 0x000fc800000000ff */
[----:B--2---:R-:W-:Y:S02]  /*8ec0*/  PRMT R180, R180, 0x5410, R105 ;  /* 0x00005410b4b47816 */ /* 0x004fe40000000069 */
[----:B------:R-:W-:-:S07]  /*8ed0*/  MOV R105, R17 ;  /* 0x0000001100697202 */ /* 0x000fce0000000f00 */
.L_x_13399:
[----:B------:R-:W-:Y:S05]  /*8ee0*/  BSYNC.RECONVERGENT B2 ;  /* 0x0000000000027941 */ /* 0x000fea0003800200 */
.L_x_13398:
        /* <DEDUP_REMOVED lines=15> */
.L_x_13407:
[----:B------:R-:W-:Y:S05]  /*8fe0*/  BSYNC.RECONVERGENT B3 ;  /* 0x0000000000037941 */ /* 0x000fea0003800200 */
.L_x_13406:
        /* <DEDUP_REMOVED lines=13> */
.L_x_13409:
[----:B------:R-:W-:Y:S05]  /*90c0*/  BSYNC.RECONVERGENT B3 ;  /* 0x0000000000037941 */ /* 0x000fea0003800200 */
.L_x_13408:
[----:B------:R-:W-:-:S04]  /*90d0*/  F2FP.F16.F32.PACK_AB R106, RZ, R106 ;  /* 0x0000006aff6a723e */ /* 0x000fc800000000ff */
[----:B--2---:R-:W-:Y:S02]  /*90e0*/  PRMT R181, R106, 0x7610, R181 ;  /* 0x000076106ab57816 */ /* 0x004fe400000000b5 */
[----:B------:R-:W-:-:S07]  /*90f0*/  MOV R106, R17 ;  /* 0x00000011006a7202 */ /* 0x000fce0000000f00 */
.L_x_13405:
[----:B------:R-:W-:Y:S05]  /*9100*/  BSYNC.RECONVERGENT B2 ;  /* 0x0000000000027941 */ /* 0x000fea0003800200 */
.L_x_13404:
        /* <DEDUP_REMOVED lines=15> */
.L_x_13413:
[----:B------:R-:W-:Y:S05]  /*9200*/  BSYNC.RECONVERGENT B3 ;  /* 0x0000000000037941 */ /* 0x000fea0003800200 */
.L_x_13412:
        /* <DEDUP_REMOVED lines=13> */
.L_x_13415:
[----:B------:R-:W-:Y:S05]  /*92e0*/  BSYNC.RECONVERGENT B3 ;  /* 0x0000000000037941 */ /* 0x000fea0003800200 */
.L_x_13414:
[----:B------:R-:W-:-:S04]  /*92f0*/  F2FP.F16.F32.PACK_AB R107, RZ, R107 ;  /* 0x0000006bff6b723e */ /* 0x000fc800000000ff */
[----:B--2---:R-:W-:Y:S02]  /*9300*/  PRMT R181, R181, 0x5410, R107 ;  /* 0x00005410b5b57816 */ /* 0x004fe4000000006b */
[----:B------:R-:W-:-:S07]  /*9310*/  MOV R107, R17 ;  /* 0x00000011006b7202 */ /* 0x000fce0000000f00 */
.L_x_13411:
[----:B------:R-:W-:Y:S05]  /*9320*/  BSYNC.RECONVERGENT B2 ;  /* 0x0000000000027941 */ /* 0x000fea0003800200 */
.L_x_13410:
        /* <DEDUP_REMOVED lines=15> */
.L_x_13419:
[----:B------:R-:W-:Y:S05]  /*9420*/  BSYNC.RECONVERGENT B3 ;  /* 0x0000000000037941 */ /* 0x000fea0003800200 */
.L_x_13418:
        /* <DEDUP_REMOVED lines=13> */
.L_x_13421:
[----:B------:R-:W-:Y:S05]  /*9500*/  BSYNC.RECONVERGENT B3 ;  /* 0x0000000000037941 */ /* 0x000fea0003800200 */
.L_x_13420:
[----:B------:R-:W-:-:S04]  /*9510*/  F2FP.F16.F32.PACK_AB R100, RZ, R100 ;  /* 0x00000064ff64723e */ /* 0x000fc800000000ff */
[----:B--2---:R-:W-:Y:S02]  /*9520*/  PRMT R182, R100, 0x7610, R182 ;  /* 0x0000761064b67816 */ /* 0x004fe400000000b6 */
[----:B------:R-:W-:-:S07]  /*9530*/  MOV R100, R17 ;  /* 0x0000001100647202 */ /* 0x000fce0000000f00 */
.L_x_13417:
[----:B------:R-:W-:Y:S05]  /*9540*/  BSYNC.RECONVERGENT B2 ;  /* 0x0000000000027941 */ /* 0x000fea0003800200 */
.L_x_13416:
        /* <DEDUP_REMOVED lines=15> */
.L_x_13425:
[----:B------:R-:W-:Y:S05]  /*9640*/  BSYNC.RECONVERGENT B3 ;  /* 0x0000000000037941 */ /* 0x000fea0003800200 */
.L_x_13424:
        /* <DEDUP_REMOVED lines=13> */
.L_x_13427:
[----:B------:R-:W-:Y:S05]  /*9720*/  BSYNC.RECONVERGENT B3 ;  /* 0x0000000000037941 */ /* 0x000fea0003800200 */
.L_x_13426:
[----:B------:R-:W-:-:S04]  /*9730*/  F2FP.F16.F32.PACK_AB R101, RZ, R101 ;  /* 0x00000065ff65723e */ /* 0x000fc800000000ff */
[----:B--2---:R-:W-:Y:S02]  /*9740*/  PRMT R182, R182, 0x5410, R101 ;  /* 0x00005410b6b67816 */ /* 0x004fe40000000065 */
[----:B------:R-:W-:-:S07]  /*9750*/  MOV R101, R17 ;  /* 0x0000001100657202 */ /* 0x000fce0000000f00 */
.L_x_13423:
[----:B------:R-:W-:Y:S05]  /*9760*/  BSYNC.RECONVERGENT B2 ;  /* 0x0000000000027941 */ /* 0x000fea0003800200 */
.L_x_13422:
        /* <DEDUP_REMOVED lines=15> */
.L_x_13431:
[----:B------:R-:W-:Y:S05]  /*9860*/  BSYNC.RECONVERGENT B3 ;  /* 0x0000000000037941 */ /* 0x000fea0003800200 */
.L_x_13430:
        /* <DEDUP_REMOVED lines=13> */
.L_x_13433:
[----:B------:R-:W-:Y:S05]  /*9940*/  BSYNC.RECONVERGENT B3 ;  /* 0x0000000000037941 */ /* 0x000fea0003800200 */
.L_x_13432:
[----:B------:R-:W-:-:S04]  /*9950*/  F2FP.F16.F32.PACK_AB R102, RZ, R102 ;  /* 0x00000066ff66723e */ /* 0x000fc800000000ff */
[----:B--2---:R-:W-:Y:S02]  /*9960*/  PRMT R183, R102, 0x7610, R183 ;  /* 0x0000761066b77816 */ /* 0x004fe400000000b7 */
[----:B------:R-:W-:-:S07]  /*9970*/  MOV R102, R17 ;  /* 0x0000001100667202 */ /* 0x000fce0000000f00 */
.L_x_13429:
[----:B------:R-:W-:Y:S05]  /*9980*/  BSYNC.RECONVERGENT B2 ;  /* 0x0000000000027941 */ /* 0x000fea0003800200 */
.L_x_13428:
        /* <DEDUP_REMOVED lines=15> */
.L_x_13435:
[----:B------:R-:W-:Y:S05]  /*9a80*/  BSYNC.RECONVERGENT B2 ;  /* 0x0000000000027941 */ /* 0x000fea0003800200 */
.L_x_13434:
        /* <DEDUP_REMOVED lines=13> */
.L_x_13437:
[----:B------:R-:W-:Y:S05]  /*9b60*/  BSYNC.RECONVERGENT B2 ;  /* 0x0000000000027941 */ /* 0x000fea0003800200 */
.L_x_13436:
[----:B------:R-:W-:-:S04]  /*9b70*/  F2FP.F16.F32.PACK_AB R103, RZ, R103 ;  /* 0x00000067ff67723e */ /* 0x000fc800000000ff */
[----:B--2---:R-:W-:Y:S02]  /*9b80*/  PRMT R183, R183, 0x5410, R103 ;  /* 0x00005410b7b77816 */ /* 0x004fe40000000067 */
[----:B------:R-:W-:-:S07]  /*9b90*/  MOV R103, R17 ;  /* 0x0000001100677202 */ /* 0x000fce0000000f00 */
.L_x_13334:
[----:B------:R-:W-:Y:S05]  /*9ba0*/  BSYNC.RECONVERGENT B1 ;  /* 0x0000000000017941 */ /* 0x000fea0003800200 */
.L_x_13317:
        /* <DEDUP_REMOVED lines=9> */
[----:B------:R3:W-:Y:S01]  /*9c40*/  @P3 STG.E.128 desc[UR6][R216.64], R180 ;  /* 0x000000b4d8003986 */ /* 0x0007e2000c101d06 */
[----:B------:R-:W-:Y:S05]  /*9c50*/  @!P3 BRA `(.L_x_13439) ;  /* 0x000000000010b947 */ /* 0x000fea0003800000 */
[----:B-----5:R-:W0:Y:S01]  /*9c60*/  LDC.64 R176, c[0x0][0x390] ;  /* 0x0000e400ffb07b82 */ /* 0x020e220000000a00 */
[----:B------:R-:W-:-:S05]  /*9c70*/  IADD3 R17, PT, PT, R247, 0x40, RZ ;  /* 0x00000040f7117810 */ /* 0x000fca0007ffe0ff */
[----:B0-----:R-:W-:-:S06]  /*9c80*/  IMAD.WIDE.U32 R176, R17, 0x10, R176 ;  /* 0x0000001011b07825 */ /* 0x001fcc00078e00b0 */
[----:B------:R-:W5:Y:S02]  /*9c90*/  LDG.E.128 R176, desc[UR6][R176.64] ;  /* 0x00000006b0b07981 */ /* 0x000f64000c1e1d00 */
.L_x_13439:
[----:B------:R-:W-:Y:S05]  /*9ca0*/  BSYNC.RECONVERGENT B1 ;  /* 0x0000000000017941 */ /* 0x000fea0003800200 */
.L_x_13438:
[----:B------:R-:W-:Y:S04]  /*9cb0*/  BSSY.RECONVERGENT B1, `(.L_x_13440) ;  /* 0x0000384000017945 */ /* 0x000fe80003800200 */
[----:B------:R-:W-:Y:S05]  /*9cc0*/  @!P1 BRA `(.L_x_13441) ;  /* 0x0000001400509947 */ /* 0x000fea0003800000 */
[----:B------:R-:W-:Y:S05]  /*9cd0*/  @!P0 BRA `(.L_x_13442) ;  /* 0x0000000800ec8947 */ /* 0x000fea0003800000 */
[----:B------:R-:W-:Y:S01]  /*9ce0*/  @P2 FFMA.FTZ R184, R223, R203, R248 ;  /* 0x000000cbdfb82223 */ /* 0x000fe200000100f8 */
[----:B------:R-:W-:Y:S01]  /*9cf0*/  BSSY.RECONVERGENT B2, `(.L_x_13443) ;  /* 0x0000015000027945 */ /* 0x000fe20003800200 */
[----:B---3--:R-:W-:Y:S02]  /*9d00*/  MOV R216, R160 ;  /* 0x000000a000d87202 */ /* 0x008fe40000000f00 */
[----:B------:R-:W-:-:S04]  /*9d10*/  @P2 FADD.FTZ R184, R195, -R184 ;  /* 0x800000b8c3b82221 */ /* 0x000fc80000010000 */
[----:B------:R-:W-:Y:S01]  /*9d20*/  @P2 FFMA.FTZ R216, R19, R184, R160 ;  /* 0x000000b813d82223 */ /* 0x000fe200000100a0 */
[----:B------:R-:W-:Y:S06]  /*9d30*/  @!P3 BRA `(.L_x_13444) ;  /* 0x000000000040b947 */ /* 0x000fec0003800000 */
[----:B------:R-:W-:Y:S01]  /*9d40*/  LOP3.LUT P4, RZ, R214, 0xff, RZ, 0xc0, !PT ;  /* 0x000000ffd6ff7812 */ /* 0x000fe2000788c0ff */
[----:B------:R-:W-:-:S12]  /*9d50*/  HFMA2 R17, -RZ, RZ, 0, 0 ;  /* 0x00000000ff117431 */ /* 0x000fd800000001ff */
[----:B------:R-:W3:Y:S02]  /*9d60*/  @P4 LDC.64 R184, c[0x0][0x408] ;  /* 0x00010200ffb84b82 */ /* 0x000ee40000000a00 */
[----:B---3--:R-:W-:-:S04]  /*9d70*/  @P4 FMUL.FTZ R185, R216, R185 ;  /* 0x000000b9d8b94220 */ /* 0x008fc80000410000 */
[----:B------:R-:W-:Y:S01]  /*9d80*/  @P4 FMUL.FTZ R184, R185, R184 ;  /* 0x000000b8b9b84220 */ /* 0x000fe20000410000 */
[----:B-----5:R-:W-:-:S05]  /*9d90*/  @P4 HADD2.F32 R185, -RZ, R176.H0_H0 ;  /* 0x200000b0ffb94230 */ /* 0x020fca0000004100 */
[----:B------:R-:W-:Y:S02]  /*9da0*/  @P4 FMUL.FTZ R17, R185, R184 ;  /* 0x000000b8b9114220 */ /* 0x000fe40000410000 */
[----:B------:R-:W3:Y:S02]  /*9db0*/  @P4 LDC.64 R184, c[0x0][0x408] ;  /* 0x00010200ffb84b82 */ /* 0x000ee40000000a00 */
[----:B------:R-:W-:Y:S01]  /*9dc0*/  FADD.FTZ R96, R96, R17 ;  /* 0x0000001160607221 */ /* 0x000fe20000010000 */
[----:B---3--:R-:W-:-:S04]  /*9dd0*/  @P4 FMUL.FTZ R185, R216, R185 ;  /* 0x000000b9d8b94220 */ /* 0x008fc80000410000 */
[----:B------:R-:W-:Y:S01]  /*9de0*/  @P4 FMUL.FTZ R186, R185, R184 ;  /* 0x000000b8b9ba4220 */ /* 0x000fe20000410000 */
[----:B------:R-:W-:Y:S01]  /*9df0*/  @P4 HADD2.F32 R185, -RZ, R28.H0_H0 ;  /* 0x2000001cffb94230 */ /* 0x000fe20000004100 */
[----:B------:R-:W-:-:S04]  /*9e00*/  MOV R184, RZ ;  /* 0x000000ff00b87202 */ /* 0x000fc80000000f00 */
[----:B------:R-:W-:-:S05]  /*9e10*/  @P4 FMUL.FTZ R184, R186, R185 ;  /* 0x000000b9bab84220 */ /* 0x000fca0000410000 */
[----:B------:R-:W-:-:S04]  /*9e20*/  F2FP.F16.F32.PACK_AB R184, RZ, R184 ;  /* 0x000000b8ffb8723e */ /* 0x000fc800000000ff */
[----:B--2---:R-:W-:-:S07]  /*9e30*/  PRMT R180, R184, 0x7610, R180 ;  /* 0x00007610b8b47816 */ /* 0x004fce00000000b4 */
.L_x_13444:
[----:B------:R-:W-:Y:S05]  /*9e40*/  BSYNC.RECONVERGENT B2 ;  /* 0x0000000000027941 */ /* 0x000fea0003800200 */
.L_x_13443:
        /* <DEDUP_REMOVED lines=8> */
[----:B------:R-:W3:Y:S01]  /*9ed0*/  @P4 LDC.64 R184, c[0x0][0x408] ;  /* 0x00010200ffb84b82 */ /* 0x000ee20000000a00 */
[----:B-----5:R-:W-:Y:S02]  /*9ee0*/  @P4 HADD2.F32 R17, -RZ, R176.H1_H1 ;  /* 0x300000b0ff114230 */ /* 0x020fe40000004100 */
[----:B---3--:R-:W-:-:S04]  /*9ef0*/  @P4 FMUL.FTZ R185, R191, R185 ;  /* 0x000000b9bfb94220 */ /* 0x008fc80000410000 */
[----:B------:R-:W-:-:S04]  /*9f00*/  @P4 FMUL.FTZ R184, R185, R184 ;  /* 0x000000b8b9b84220 */ /* 0x000fc80000410000 */
[----:B------:R-:W-:Y:S01]  /*9f10*/  @P4 FMUL.FTZ R186, R17, R184 ;  /* 0x000000b811ba4220 */ /* 0x000fe20000410000 */
[----:B------:R-:W-:Y:S01]  /*9f20*/  MOV R17, RZ ;  /* 0x000000ff00117202 */ /* 0x000fe20000000f00 */
[----:B------:R-:W3:Y:S02]  /*9f30*/  @P4 LDC.64 R184, c[0x0][0x408] ;  /* 0x00010200ffb84b82 */ /* 0x000ee40000000a00 */
[----:B------:R-:W-:Y:S01]  /*9f40*/  FADD.FTZ R97, R97, R186 ;  /* 0x000000ba61617221 */ /* 0x000fe20000010000 */
[----:B---3--:R-:W-:-:S04]  /*9f50*/  @P4 FMUL.FTZ R185, R191, R185 ;  /* 0x000000b9bfb94220 */ /* 0x008fc80000410000 */
[----:B------:R-:W-:Y:S01]  /*9f60*/  @P4 FMUL.FTZ R185, R185, R184 ;  /* 0x000000b8b9b94220 */ /* 0x000fe20000410000 */
[----:B------:R-:W-:-:S05]  /*9f70*/  @P4 HADD2.F32 R184, -RZ, R28.H1_H1 ;  /* 0x3000001cffb84230 */ /* 0x000fca0000004100 */
[----:B------:R-:W-:-:S05]  /*9f80*/  @P4 FMUL.FTZ R17, R185, R184 ;  /* 0x000000b8b9114220 */ /* 0x000fca0000410000 */
[----:B------:R-:W-:-:S04]  /*9f90*/  F2FP.F16.F32.PACK_AB R17, RZ, R17 ;  /* 0x00000011ff11723e */ /* 0x000fc800000000ff */
[----:B--2---:R-:W-:-:S07]  /*9fa0*/  PRMT R180, R180, 0x5410, R17 ;  /* 0x00005410b4b47816 */ /* 0x004fce0000000011 */
.L_x_13446:
[----:B------:R-:W-:Y:S05]  /*9fb0*/  BSYNC.RECONVERGENT B2 ;  /* 0x0000000000027941 */ /* 0x000fea0003800200 */
.L_x_13445:
        /* <DEDUP_REMOVED lines=15> */
[----:B------:R-:W-:Y:S01]  /*a0b0*/  MOV R17, RZ ;  /* 0x000000ff00117202 */ /* 0x000fe20000000f00 */
[----:B---3--:R-:W-:-:S04]  /*a0c0*/  @P4 FMUL.FTZ R185, R186, R185 ;  /* 0x000000b9bab94220 */ /* 0x008fc80000410000 */
[----:B------:R-:W-:Y:S01]  /*a0d0*/  @P4 FMUL.FTZ R185, R185, R184 ;  /* 0x000000b8b9b94220 */ /* 0x000fe20000410000 */
[----:B------:R-:W-:-:S05]  /*a0e0*/  @P4 HADD2.F32 R184, -RZ, R29.H0_H0 ;  /* 0x2000001dffb84230 */ /* 0x000fca0000004100 */
[----:B------:R-:W-:-:S05]  /*a0f0*/  @P4 FMUL.FTZ R17, R185, R184 ;  /* 0x000000b8b9114220 */ /* 0x000fca0000410000 */
[----:B------:R-:W-:-:S04]  /*a100*/  F2FP.F16.F32.PACK_AB R17, RZ, R17 ;  /* 0x00000011ff11723e */ /* 0x000fc800000000ff */
[----:B--2---:R-:W-:-:S07]  /*a110*/  PRMT R181, R17, 0x7610, R181 ;  /* 0x0000761011b57816 */ /* 0x004fce00000000b5 */
.L_x_13448:
[----:B------:R-:W-:Y:S05]  /*a120*/  BSYNC.RECONVERGENT B2 ;  /* 0x0000000000027941 */ /* 0x000fea0003800200 */
.L_x_13447:
[----:B------:R-:W-:Y:S01]  /*a130*/  @P2 FFMA.FTZ R17, R231, R203, R248 ;  /* 0x000000cbe7112223 */ /* 0x000fe200000100f8 */
[----:B------:R-:W-:Y:S03]  /*a140*/  BSSY.RECONVERGENT B2, `(.L_x_13449) ;  /* 0x0000015000027945 */ /* 0x000fe60003800200 */
[----:B------:R-:W-:Y:S01]  /*a150*/  @P2 FADD.FTZ R184, R230, -R17 ;  /* 0x80000011e6b82221 */ /* 0x000fe20000010000 */
[----:B------:R-:W-:-:S03]  /*a160*/  MOV R17, R163 ;  /* 0x000000a300117202 */ /* 0x000fc60000000f00 */
[----:B------:R-:W-:Y:S01]  /*a170*/  @P2 FFMA.FTZ R17, R19, R184, R163 ;  /* 0x000000b813112223 */ /* 0x000fe200000100a3 */
[----:B------:R-:W-:Y:S06]  /*a180*/  @!P3 BRA `(.L_x_13450) ;  /* 0x000000000040b947 */ /* 0x000fec0003800000 */
[----:B------:R-:W-:-:S13]  /*a190*/  LOP3.LUT P4, RZ, R214, 0xff000000, RZ, 0xc0, !PT ;  /* 0xff000000d6ff7812 */ /* 0x000fda000788c0ff */
[----:B------:R-:W3:Y:S01]  /*a1a0*/  @P4 LDC.64 R184, c[0x0][0x408] ;  /* 0x00010200ffb84b82 */ /* 0x000ee20000000a00 */
[----:B-----5:R-:W-:Y:S02]  /*a1b0*/  @P4 HADD2.F32 R188, -RZ, R177.H1_H1 ;  /* 0x300000b1ffbc4230 */ /* 0x020fe40000004100 */
[----:B---3--:R-:W-:-:S04]  /*a1c0*/  @P4 FMUL.FTZ R185, R17, R185 ;  /* 0x000000b911b94220 */ /* 0x008fc80000410000 */
[----:B------:R-:W-:Y:S01]  /*a1d0*/  @P4 FMUL.FTZ R185, R185, R184 ;  /* 0x000000b8b9b94220 */ /* 0x000fe20000410000 */
[----:B------:R-:W-:-:S03]  /*a1e0*/  HFMA2 R184, -RZ, RZ, 0, 0 ;  /* 0x00000000ffb87431 */ /* 0x000fc600000001ff */
[----:B------:R-:W-:-:S04]  /*a1f0*/  @P4 FMUL.FTZ R184, R188, R185 ;  /* 0x000000b9bcb84220 */ /* 0x000fc80000410000 */
[----:B------:R-:W-:Y:S02]  /*a200*/  FADD.FTZ R99, R99, R184 ;  /* 0x000000b863637221 */ /* 0x000fe40000010000 */
[----:B------:R-:W3:Y:S02]  /*a210*/  @P4 LDC.64 R184, c[0x0][0x408] ;  /* 0x00010200ffb84b82 */ /* 0x000ee40000000a00 */
[----:B---3--:R-:W-:-:S04]  /*a220*/  @P4 FMUL.FTZ R185, R17, R185 ;  /* 0x000000b911b94220 */ /* 0x008fc80000410000 */
[----:B------:R-:W-:Y:S01]  /*a230*/  @P4 FMUL.FTZ R188, R185, R184 ;  /* 0x000000b8b9bc4220 */ /* 0x000fe20000410000 */
[----:B------:R-:W-:Y:S01]  /*a240*/  @P4 HADD2.F32 R185, -RZ, R29.H1_H1 ;  /* 0x3000001dffb94230 */ /* 0x000fe20000004100 */
[----:B------:R-:W-:-:S04]  /*a250*/  MOV R184, RZ ;  /* 0x000000ff00b87202 */ /* 0x000fc80000000f00 */
[----:B------:R-:W-:-:S05]  /*a260*/  @P4 FMUL.FTZ R184, R188, R185 ;  /* 0x000000b9bcb84220 */ /* 0x000fca0000410000 */
[----:B------:R-:W-:-:S04]  /*a270*/  F2FP.F16.F32.PACK_AB R184, RZ, R184 ;  /* 0x000000b8ffb8723e */ /* 0x000fc800000000ff */
[----:B--2---:R-:W-:-:S07]  /*a280*/  PRMT R181, R181, 0x5410, R184 ;  /* 0x00005410b5b57816 */ /* 0x004fce00000000b8 */
.L_x_13450:
[----:B------:R-:W-:Y:S05]  /*a290*/  BSYNC.RECONVERGENT B2 ;  /* 0x0000000000027941 */ /* 0x000fea0003800200 */
.L_x_13449:
[----:B------:R-:W-:Y:S01]  /*a2a0*/  @P2 FFMA.FTZ R184, R229, R203, R248 ;  /* 0x000000cbe5b82223 */ /* 0x000fe200000100f8 */
[----:B------:R-:W-:Y:S01]  /*a2b0*/  BSSY.RECONVERGENT B2, `(.L_x_13451) ;  /* 0x0000015000027945 */ /* 0x000fe20003800200 */
[----:B------:R-:W-:Y:S02]  /*a2c0*/  MOV R187, R164 ;  /* 0x000000a400bb7202 */ /* 0x000fe40000000f00 */
[----:B------:R-:W-:-:S04]  /*a2d0*/  @P2 FADD.FTZ R184, R197, -R184 ;  /* 0x800000b8c5b82221 */ /* 0x000fc80000010000 */
[----:B------:R-:W-:Y:S01]  /*a2e0*/  @P2 FFMA.FTZ R187, R19, R184, R164 ;  /* 0x000000b813bb2223 */ /* 0x000fe200000100a4 */
[----:B------:R-:W-:Y:S06]  /*a2f0*/  @!P3 BRA `(.L_x_13452) ;  /* 0x000000000040b947 */ /* 0x000fec0003800000 */
[----:B------:R-:W-:-:S13]  /*a300*/  LOP3.LUT P4, RZ, R215, 0xff, RZ, 0xc0, !PT ;  /* 0x000000ffd7ff7812 */ /* 0x000fda000788c0ff */
[----:B------:R-:W3:Y:S01]  /*a310*/  @P4 LDC.64 R184, c[0x0][0x408] ;  /* 0x00010200ffb84b82 */ /* 0x000ee20000000a00 */
[----:B-----5:R-:W-:Y:S02]  /*a320*/  @P4 HADD2.F32 R189, -RZ, R178.H0_H0 ;  /* 0x200000b2ffbd4230 */ /* 0x020fe40000004100 */
        /* <DEDUP_REMOVED lines=8> */
[----:B------:R-:W-:Y:S01]  /*a3b0*/  @P4 HADD2.F32 R185, -RZ, R30.H0_H0 ;  /* 0x2000001effb94230 */ /* 0x000fe20000004100 */
[----:B------:R-:W-:-:S04]  /*a3c0*/  MOV R184, RZ ;  /* 0x000000ff00b87202 */ /* 0x000fc80000000f00 */
[----:B------:R-:W-:-:S05]  /*a3d0*/  @P4 FMUL.FTZ R184, R188, R185 ;  /* 0x000000b9bcb84220 */ /* 0x000fca0000410000 */
[----:B------:R-:W-:-:S04]  /*a3e0*/  F2FP.F16.F32.PACK_AB R184, RZ, R184 ;  /* 0x000000b8ffb8723e */ /* 0x000fc800000000ff */
[----:B--2---:R-:W-:-:S07]  /*a3f0*/  PRMT R182, R184, 0x7610, R182 ;  /* 0x00007610b8b67816 */ /* 0x004fce00000000b6 */
.L_x_13452:
[----:B------:R-:W-:Y:S05]  /*a400*/  BSYNC.RECONVERGENT B2 ;  /* 0x0000000000027941 */ /* 0x000fea0003800200 */
.L_x_13451:
        /* <DEDUP_REMOVED lines=12> */
[----:B------:R-:W-:Y:S01]  /*a4d0*/  @P4 FMUL.FTZ R185, R189, R184 ;  /* 0x000000b8bdb94220 */ /* 0x000fe20000410000 */
[----:B------:R-:W-:-:S03]  /*a4e0*/  @P4 HADD2.F32 R189, -RZ, R30.H1_H1 ;  /* 0x3000001effbd4230 */ /* 0x000fc60000004100 */
[----:B------:R-:W-:Y:S02]  /*a4f0*/  FADD.FTZ R93, R93, R185 ;  /* 0x000000b95d5d7221 */ /* 0x000fe40000010000 */
[----:B------:R-:W3:Y:S02]  /*a500*/  @P4 LDC.64 R184, c[0x0][0x408] ;  /* 0x00010200ffb84b82 */ /* 0x000ee40000000a00 */
[----:B---3--:R-:W-:-:S04]  /*a510*/  @P4 FMUL.FTZ R185, R188, R185 ;  /* 0x000000b9bcb94220 */ /* 0x008fc80000410000 */
[----:B------:R-:W-:Y:S01]  /*a520*/  @P4 FMUL.FTZ R184, R185, R184 ;  /* 0x000000b8b9b84220 */ /* 0x000fe20000410000 */
[----:B------:R-:W-:-:S03]  /*a530*/  MOV R185, RZ ;  /* 0x000000ff00b97202 */ /* 0x000fc60000000f00 */
[----:B------:R-:W-:-:S05]  /*a540*/  @P4 FMUL.FTZ R185, R184, R189 ;  /* 0x000000bdb8b94220 */ /* 0x000fca0000410000 */
[----:B------:R-:W-:-:S04]  /*a550*/  F2FP.F16.F32.PACK_AB R185, RZ, R185 ;  /* 0x000000b9ffb9723e */ /* 0x000fc800000000ff */
[----:B--2---:R-:W-:-:S07]  /*a560*/  PRMT R182, R182, 0x5410, R185 ;  /* 0x00005410b6b67816 */ /* 0x004fce00000000b9 */
.L_x_13454:
[----:B------:R-:W-:Y:S05]  /*a570*/  BSYNC.RECONVERGENT B2 ;  /* 0x0000000000027941 */ /* 0x000fea0003800200 */
.L_x_13453:
        /* <DEDUP_REMOVED lines=12> */
[----:B------:R-:W-:Y:S01]  /*a640*/  @P4 FMUL.FTZ R185, R190, R184 ;  /* 0x000000b8beb94220 */ /* 0x000fe20000410000 */
[----:B------:R-:W-:-:S03]  /*a650*/  @P4 HADD2.F32 R190, -RZ, R31.H0_H0 ;  /* 0x2000001fffbe4230 */ /* 0x000fc60000004100 */
        /* <DEDUP_REMOVED lines=8> */
.L_x_13456:
[----:B------:R-:W-:Y:S05]  /*a6e0*/  BSYNC.RECONVERGENT B2 ;  /* 0x0000000000027941 */ /* 0x000fea0003800200 */
.L_x_13455:
        /* <DEDUP_REMOVED lines=10> */
[----:B------:R-:W-:Y:S01]  /*a790*/  MOV R191, R217 ;  /* 0x000000d900bf7202 */ /* 0x000fe20000000f00 */
[----:B------:R-:W-:Y:S06]  /*a7a0*/  @!P3 BRA `(.L_x_13457) ;  /* 0x0000002c0050b947 */ /* 0x000fec0003800000 */
[----:B------:R-:W-:Y:S01]  /*a7b0*/  ISETP.GE.U32.AND P4, PT, R214, RZ, PT ;  /* 0x000000ffd600720c */ /* 0x000fe20003f86070 */
[----:B------:R-:W-:-:S03]  /*a7c0*/  HFMA2 R17, -RZ, RZ, 0, 0 ;  /* 0x00000000ff117431 */ /* 0x000fc600000001ff */
[----:B------:R-:W-:Y:S01]  /*a7d0*/  ISETP.GE.U32.AND.EX P4, PT, R215, 0x1000000, PT, P4 ;  /* 0x01000000d700780c */ /* 0x000fe20003f86140 */
[----:B------:R-:W-:-:S04]  /*a7e0*/  FMUL.FTZ R215, R217, UR13 ;  /* 0x0000000dd9d77c20 */ /* 0x000fc80008410000 */
[----:B------:R-:W-:-:S08]  /*a7f0*/  FMUL.FTZ R215, R215, UR12 ;  /* 0x0000000cd7d77c20 */ /* 0x000fd00008410000 */
[----:B-----5:R-:W-:-:S05]  /*a800*/  @P4 HADD2.F32 R214, -RZ, R179.H1_H1 ;  /* 0x300000b3ffd64230 */ /* 0x020fca0000004100 */
        /* <DEDUP_REMOVED lines=8> */
.L_x_13442:
[----:B------:R-:W-:Y:S04]  /*a890*/  BSSY.RECONVERGENT B2, `(.L_x_13458) ;  /* 0x0000012000027945 */ /* 0x000fe80003800200 */
[----:B------:R-:W-:Y:S05]  /*a8a0*/  @!P3 BRA `(.L_x_13459) ;  /* 0x000000000040b947 */ /* 0x000fea0003800000 */
[----:B------:R-:W-:Y:S01]  /*a8b0*/  @P2 FFMA.FTZ R17, R223, R203, R248 ;  /* 0x000000cbdf112223 */ /* 0x000fe200000100f8 */
[----:B------:R-:W-:Y:S02]  /*a8c0*/  LOP3.LUT P4, RZ, R214, 0xff, RZ, 0xc0, !PT ;  /* 0x000000ffd6ff7812 */ /* 0x000fe4000788c0ff */
[----:B---3--:R-:W-:Y:S01]  /*a8d0*/  MOV R216, R160 ;  /* 0x000000a000d87202 */ /* 0x008fe20000000f00 */
        /* <DEDUP_REMOVED lines=12> */
[----:B--2---:R-:W-:-:S07]  /*a9a0*/  PRMT R180, R17, 0x7610, R180 ;  /* 0x0000761011b47816 */ /* 0x004fce00000000b4 */
.L_x_13459:
[----:B------:R-:W-:Y:S05]  /*a9b0*/  BSYNC.RECONVERGENT B2 ;  /* 0x0000000000027941 */ /* 0x000fea0003800200 */
.L_x_13458:
        /* <DEDUP_REMOVED lines=17> */
[----:B--2---:R-:W-:-:S07]  /*aad0*/  PRMT R180, R180, 0x5410, R17 ;  /* 0x00005410b4b47816 */ /* 0x004fce0000000011 */
.L_x_13461:
[----:B------:R-:W-:Y:S05]  /*aae0*/  BSYNC.RECONVERGENT B2 ;  /* 0x0000000000027941 */ /* 0x000fea0003800200 */
.L_x_13460:
        /* <DEDUP_REMOVED lines=18> */
.L_x_13463:
[----:B------:R-:W-:Y:S05]  /*ac10*/  BSYNC.RECONVERGENT B2 ;  /* 0x0000000000027941 */ /* 0x000fea0003800200 */
.L_x_13462:
        /* <DEDUP_REMOVED lines=18> */
.L_x_13465:
[----:B------:R-:W-:Y:S05]  /*ad40*/  BSYNC.RECONVERGENT B2 ;  /* 0x0000000000027941 */ /* 0x000fea0003800200 */
.L_x_13464:
        /* <DEDUP_REMOVED lines=18> */
.L_x_13467:
[----:B------:R-:W-:Y:S05]  /*ae70*/  BSYNC.RECONVERGENT B2 ;  /* 0x0000000000027941 */ /* 0x000fea0003800200 */
.L_x_13466:
        /* <DEDUP_REMOVED lines=18> */
.L_x_13469:
[----:B------:R-:W-:Y:S05]  /*afa0*/  BSYNC.RECONVERGENT B2 ;  /* 0x0000000000027941 */ /* 0x000fea0003800200 */
.L_x_13468:
        /* <DEDUP_REMOVED lines=18> */
.L_x_13471:
[----:B------:R-:W-:Y:S05]  /*b0d0*/  BSYNC.RECONVERGENT B2 ;  /* 0x0000000000027941 */ /* 0x000fea0003800200 */
.L_x_13470:
[----:B------:R-:W-:Y:S05]  /*b0e0*/  @!P3 BRA `(.L_x_13457) ;  /* 0x000000240000b947 */ /* 0x000fea0003800000 */
[----:B------:R-:W-:Y:S01]  /*b0f0*/  ISETP.GE.U32.AND P4, PT, R214, RZ, PT ;  /* 0x000000ffd600720c */ /* 0x000fe20003f86070 */
[----:B------:R-:W-:-:S03]  /*b100*/  @P2 FFMA.FTZ R17, R237, R203, R248 ;  /* 0x000000cbed112223 */ /* 0x000fc600000100f8 */
[----:B------:R-:W-:Y:S01]  /*b110*/  ISETP.GE.U32.AND.EX P4, PT, R215, 0x1000000, PT, P4 ;  /* 0x01000000d700780c */ /* 0x000fe20003f86140 */
[----:B------:R-:W-:Y:S01]  /*b120*/  @P2 FADD.FTZ R214, R236, -R17 ;  /* 0x80000011ecd62221 */ /* 0x000fe20000010000 */
[----:B------:R-:W-:-:S03]  /*b130*/  MOV R17, R167 ;  /* 0x000000a700117202 */ /* 0x000fc60000000f00 */
        /* <DEDUP_REMOVED lines=11> */
[----:B--23--:R-:W-:Y:S01]  /*b1f0*/  PRMT R183, R183, 0x5410, R17 ;  /* 0x00005410b7b77816 */ /* 0x00cfe20000000011 */
[----:B------:R-:W-:Y:S06]  /*b200*/  BRA `(.L_x_13457) ;  /* 0x0000002000b87947 */ /* 0x000fec0003800000 */
.L_x_13441:
        /* <DEDUP_REMOVED lines=16> */
.L_x_13476:
[----:B------:R-:W-:Y:S05]  /*b310*/  BSYNC.RECONVERGENT B3 ;  /* 0x0000000000037941 */ /* 0x000fea0003800200 */
.L_x_13475:
        /* <DEDUP_REMOVED lines=13> */
.L_x_13478:
[----:B------:R-:W-:Y:S05]  /*b3f0*/  BSYNC.RECONVERGENT B3 ;  /* 0x0000000000037941 */ /* 0x000fea0003800200 */
.L_x_13477:
[----:B------:R-:W-:-:S04]  /*b400*/  F2FP.F16.F32.PACK_AB R17, RZ, R17 ;  /* 0x00000011ff11723e */ /* 0x000fc800000000ff */
[----:B--23--:R-:W-:-:S07]  /*b410*/  PRMT R180, R17, 0x7610, R180 ;  /* 0x0000761011b47816 */ /* 0x00cfce00000000b4 */
.L_x_13474:
[----:B------:R-:W-:Y:S05]  /*b420*/  BSYNC.RECONVERGENT B2 ;  /* 0x0000000000027941 */ /* 0x000fea0003800200 */
.L_x_13473:
        /* <DEDUP_REMOVED lines=15> */
.L_x_13482:
[----:B------:R-:W-:Y:S05]  /*b520*/  BSYNC.RECONVERGENT B3 ;  /* 0x0000000000037941 */ /* 0x000fea0003800200 */
.L_x_13481:
        /* <DEDUP_REMOVED lines=13> */
.L_x_13484:
[----:B------:R-:W-:Y:S05]  /*b600*/  BSYNC.RECONVERGENT B3 ;  /* 0x0000000000037941 */ /* 0x000fea0003800200 */
.L_x_13483:
[----:B------:R-:W-:-:S04]  /*b610*/  F2FP.F16.F32.PACK_AB R17, RZ, R17 ;  /* 0x00000011ff11723e */ /* 0x000fc800000000ff */
[----:B--23--:R-:W-:-:S07]  /*b620*/  PRMT R180, R180, 0x5410, R17 ;  /* 0x00005410b4b47816 */ /* 0x00cfce0000000011 */
.L_x_13480:
[----:B------:R-:W-:Y:S05]  /*b630*/  BSYNC.RECONVERGENT B2 ;  /* 0x0000000000027941 */ /* 0x000fea0003800200 */
.L_x_13479:
        /* <DEDUP_REMOVED lines=15> */
.L_x_13488:
[----:B------:R-:W-:Y:S05]  /*b730*/  BSYNC.RECONVERGENT B3 ;  /* 0x0000000000037941 */ /* 0x000fea0003800200 */
.L_x_13487:
        /* <DEDUP_REMOVED lines=13> */
.L_x_13490:
[----:B------:R-:W-:Y:S05]  /*b810*/  BSYNC.RECONVERGENT B3 ;  /* 0x0000000000037941 */ /* 0x000fea0003800200 */
.L_x_13489:
[----:B------:R-:W-:-:S04]  /*b820*/  F2FP.F16.F32.PACK_AB R17, RZ, R17 ;  /* 0x00000011ff11723e */ /* 0x000fc800000000ff */
[----:B--23--:R-:W-:-:S07]  /*b830*/  PRMT R181, R17, 0x7610, R181 ;  /* 0x0000761011b57816 */ /* 0x00cfce00000000b5 */
.L_x_13486:
[----:B------:R-:W-:Y:S05]  /*b840*/  BSYNC.RECONVERGENT B2 ;  /* 0x0000000000027941 */ /* 0x000fea0003800200 */
.L_x_13485:
        /* <DEDUP_REMOVED lines=15> */
.L_x_13494:
[----:B------:R-:W-:Y:S05]  /*b940*/  BSYNC.RECONVERGENT B3 ;  /* 0x0000000000037941 */ /* 0x000fea0003800200 */
.L_x_13493:
        /* <DEDUP_REMOVED lines=13> */
.L_x_13496:
[----:B------:R-:W-:Y:S05]  /*ba20*/  BSYNC.RECONVERGENT B3 ;  /* 0x0000000000037941 */ /* 0x000fea0003800200 */
.L_x_13495:
[----:B------:R-:W-:-:S04]  /*ba30*/  F2FP.F16.F32.PACK_AB R17, RZ, R17 ;  /* 0x00000011ff11723e */ /* 0x000fc800000000ff */
[----:B--23--:R-:W-:-:S07]  /*ba40*/  PRMT R181, R181, 0x5410, R17 ;  /* 0x00005410b5b57816 */ /* 0x00cfce0000000011 */
.L_x_13492:
[----:B------:R-:W-:Y:S05]  /*ba50*/  BSYNC.RECONVERGENT B2 ;  /* 0x0000000000027941 */ /* 0x000fea0003800200 */
.L_x_13491:
        /* <DEDUP_REMOVED lines=15> */
.L_x_13500:
[----:B------:R-:W-:Y:S05]  /*bb50*/  BSYNC.RECONVERGENT B3 ;  /* 0x0000000000037941 */ /* 0x000fea0003800200 */
.L_x_13499:
        /* <DEDUP_REMOVED lines=13> */
.L_x_13502:
[----:B------:R-:W-:Y:S05]  /*bc30*/  BSYNC.RECONVERGENT B3 ;  /* 0x0000000000037941 */ /* 0x000fea0003800200 */
.L_x_13501:
[----:B------:R-:W-:-:S04]  /*bc40*/  F2FP.F16.F32.PACK_AB R17, RZ, R17 ;  /* 0x00000011ff11723e */ /* 0x000fc800000000ff */
[----:B--23--:R-:W-:-:S07]  /*bc50*/  PRMT R182, R17, 0x7610, R182 ;  /* 0x0000761011b67816 */ /* 0x00cfce00000000b6 */
.L_x_13498:
[----:B------:R-:W-:Y:S05]  /*bc60*/  BSYNC.RECONVERGENT B2 ;  /* 0x0000000000027941 */ /* 0x000fea0003800200 */
.L_x_13497:
        /* <DEDUP_REMOVED lines=15> */
.L_x_13506:
[----:B------:R-:W-:Y:S05]  /*bd60*/  BSYNC.RECONVERGENT B3 ;  /* 0x0000000000037941 */ /* 0x000fea0003800200 */
.L_x_13505:
        /* <DEDUP_REMOVED lines=13> */
.L_x_13508:
[----:B------:R-:W-:Y:S05]  /*be40*/  BSYNC.RECONVERGENT B3 ;  /* 0x0000000000037941 */ /* 0x000fea0003800200 */
.L_x_13507:
[----:B------:R-:W-:-:S04]  /*be50*/  F2FP.F16.F32.PACK_AB R17, RZ, R17 ;  /* 0x00000011ff11723e */ /* 0x000fc800000000ff */
[----:B--23--:R-:W-:-:S07]  /*be60*/  PRMT R182, R182, 0x5410, R17 ;  /* 0x00005410b6b67816 */ /* 0x00cfce0000000011 */
.L_x_13504:
[----:B------:R-:W-:Y:S05]  /*be70*/  BSYNC.RECONVERGENT B2 ;  /* 0x0000000000027941 */ /* 0x000fea0003800200 */
.L_x_13503:
        /* <DEDUP_REMOVED lines=15> */
.L_x_13512:
[----:B------:R-:W-:Y:S05]  /*bf70*/  BSYNC.RECONVERGENT B3 ;  /* 0x0000000000037941 */ /* 0x000fea0003800200 */
.L_x_13511:
        /* <DEDUP_REMOVED lines=13> */
.L_x_13514:
[----:B------:R-:W-:Y:S05]  /*c050*/  BSYNC.RECONVERGENT B3 ;  /* 0x0000000000037941 */ /* 0x000fea0003800200 */
.L_x_13513:
[----:B------:R-:W-:-:S04]  /*c060*/  F2FP.F16.F32.PACK_AB R17, RZ, R17 ;  /* 0x00000011ff11723e */ /* 0x000fc800000000ff */
[----:B--23--:R-:W-:-:S07]  /*c070*/  PRMT R183, R17, 0x7610, R183 ;  /* 0x0000761011b77816 */ /* 0x00cfce00000000b7 */
.L_x_13510:
[----:B------:R-:W-:Y:S05]  /*c080*/  BSYNC.RECONVERGENT B2 ;  /* 0x0000000000027941 */ /* 0x000fea0003800200 */
.L_x_13509:
[-CC-:B------:R-:W-:Y:S01]  /*c090*/  FFMA.FTZ R17, R232, R203.reuse, R248.reuse ;  /* 0x000000cbe8117223 */ /* 0x180fe200000100f8 */
[-CC-:B---3--:R-:W-:Y:S01]  /*c0a0*/  FFMA.FTZ R216, R228, R203.reuse, R248.reuse ;  /* 0x000000cbe4d87223 */ /* 0x188fe200000100f8 */
[-CC-:B--2---:R-:W-:Y:S01]  /*c0b0*/  FFMA.FTZ R218, R223, R203.reuse, R248.reuse ;  /* 0x000000cbdfda7223 */ /* 0x184fe200000100f8 */
[-CC-:B------:R-:W-:Y:S01]  /*c0c0*/  FFMA.FTZ R252, R234, R203.reuse, R248.reuse ;  /* 0x000000cbeafc7223 */ /* 0x180fe200000100f8 */
        /* <DEDUP_REMOVED lines=47> */
[----:B------:R-:W-:-:S04]  /*c3c0*/  MOV R184, R17 ;  /* 0x0000001100b87202 */ /* 0x000fc80000000f00 */
[----:B------:R-:W-:-:S04]  /*c3d0*/  F2FP.F16.F32.PACK_AB R185, RZ, R185 ;  /* 0x000000b9ffb9723e */ /* 0x000fc800000000ff */
[----:B------:R-:W-:Y:S02]  /*c3e0*/  PRMT R183, R183, 0x5410, R185 ;  /* 0x00005410b7b77816 */ /* 0x000fe400000000b9 */
[----:B------:R-:W-:Y:S01]  /*c3f0*/  MOV R185, R216 ;  /* 0x000000d800b97202 */ /* 0x000fe20000000f00 */
[----:B------:R-:W-:Y:S06]  /*c400*/  BRA `(.L_x_13457) ;  /* 0x0000001000387947 */ /* 0x000fec0003800000 */
.L_x_13472:
        /* <DEDUP_REMOVED lines=8> */
[----:B---3-5:R-:W-:Y:S02]  /*c490*/  HADD2.F32 R216, -RZ, R176.H0_H0 ;  /* 0x200000b0ffd87230 */ /* 0x028fe40000004100 */
[----:B------:R-:W-:-:S04]  /*c4a0*/  FADD.FTZ R17, R195, -R17 ;  /* 0x80000011c3117221 */ /* 0x000fc80000010000 */
[----:B------:R-:W-:-:S05]  /*c4b0*/  FMUL.FTZ R17, R19, R17 ;  /* 0x0000001113117220 */ /* 0x000fca0000410000 */
[----:B------:R-:W-:-:S05]  /*c4c0*/  FSEL R17, R17, RZ, P5 ;  /* 0x000000ff11117208 */ /* 0x000fca0002800000 */
[----:B------:R-:W-:-:S04]  /*c4d0*/  FMUL.FTZ R17, R17, UR13 ;  /* 0x0000000d11117c20 */ /* 0x000fc80008410000 */
[----:B------:R-:W-:-:S04]  /*c4e0*/  FMUL.FTZ R17, R17, UR12 ;  /* 0x0000000c11117c20 */ /* 0x000fc80008410000 */
[----:B------:R-:W-:-:S07]  /*c4f0*/  FMUL.FTZ R17, R216, R17 ;  /* 0x00000011d8117220 */ /* 0x000fce0000410000 */
.L_x_13518:
[----:B------:R-:W-:Y:S05]  /*c500*/  BSYNC.RECONVERGENT B3 ;  /* 0x0000000000037941 */ /* 0x000fea0003800200 */
.L_x_13517:
[----:B------:R-:W-:Y:S01]  /*c510*/  BSSY.RECONVERGENT B3, `(.L_x_13519) ;  /* 0x000000d000037945 */ /* 0x000fe20003800200 */
[----:B------:R-:W-:Y:S01]  /*c520*/  FADD.FTZ R17, R96, R17 ;  /* 0x0000001160117221 */ /* 0x000fe20000010000 */
[----:B------:R-:W-:Y:S02]  /*c530*/  MOV R96, RZ ;  /* 0x000000ff00607202 */ /* 0x000fe40000000f00 */
[----:B------:R-:W-:Y:S05]  /*c540*/  @!P4 BRA `(.L_x_13520) ;  /* 0x000000000024c947 */ /* 0x000fea0003800000 */
[----:B------:R-:W-:Y:S01]  /*c550*/  FFMA.FTZ R96, R223, R203, R248 ;  /* 0x000000cbdf607223 */ /* 0x000fe200000100f8 */
[----:B------:R-:W-:Y:S01]  /*c560*/  ISETP.GT.AND P4, PT, R18, RZ, PT ;  /* 0x000000ff1200720c */ /* 0x000fe20003f84270 */
[----:B---3--:R-:W-:Y:S02]  /*c570*/  HADD2.F32 R216, -RZ, R28.H0_H0 ;  /* 0x2000001cffd87230 */ /* 0x008fe40000004100 */
[----:B------:R-:W-:-:S04]  /*c580*/  FADD.FTZ R96, R195, -R96 ;  /* 0x80000060c3607221 */ /* 0x000fc80000010000 */
[----:B------:R-:W-:-:S05]  /*c590*/  FMUL.FTZ R96, R19, R96 ;  /* 0x0000006013607220 */ /* 0x000fca0000410000 */
[----:B------:R-:W-:-:S05]  /*c5a0*/  FSEL R96, R96, RZ, P4 ;  /* 0x000000ff60607208 */ /* 0x000fca0002000000 */
[----:B------:R-:W-:-:S04]  /*c5b0*/  FMUL.FTZ R96, R96, UR13 ;  /* 0x0000000d60607c20 */ /* 0x000fc80008410000 */
[----:B------:R-:W-:-:S04]  /*c5c0*/  FMUL.FTZ R96, R96, UR12 ;  /* 0x0000000c60607c20 */ /* 0x000fc80008410000 */
[----:B------:R-:W-:-:S07]  /*c5d0*/  FMUL.FTZ R96, R216, R96 ;  /* 0x00000060d8607220 */ /* 0x000fce0000410000 */
.L_x_13520:
[----:B------:R-:W-:Y:S05]  /*c5e0*/  BSYNC.RECONVERGENT B3 ;  /* 0x0000000000037941 */ /* 0x000fea0003800200 */
.L_x_13519:
[----:B------:R-:W-:-:S04]  /*c5f0*/  F2FP.F16.F32.PACK_AB R96, RZ, R96 ;  /* 0x00000060ff60723e */ /* 0x000fc800000000ff */
[----:B--23--:R-:W-:Y:S02]  /*c600*/  PRMT R180, R96, 0x7610, R180 ;  /* 0x0000761060b47816 */ /* 0x00cfe400000000b4 */
[----:B------:R-:W-:-:S07]  /*c610*/  MOV R96, R17 ;  /* 0x0000001100607202 */ /* 0x000fce0000000f00 */
.L_x_13516:
[----:B------:R-:W-:Y:S05]  /*c620*/  BSYNC.RECONVERGENT B2 ;  /* 0x0000000000027941 */ /* 0x000fea0003800200 */
.L_x_13515:
        /* <DEDUP_REMOVED lines=8> */
[----:B---3-5:R-:W-:Y:S02]  /*c6b0*/  HADD2.F32 R216, -RZ, R176.H1_H1 ;  /* 0x300000b0ffd87230 */ /* 0x028fe40000004100 */
[----:B------:R-:W-:-:S04]  /*c6c0*/  FADD.FTZ R17, R227, -R17 ;  /* 0x80000011e3117221 */ /* 0x000fc80000010000 */
[----:B------:R-:W-:-:S05]  /*c6d0*/  FMUL.FTZ R17, R19, R17 ;  /* 0x0000001113117220 */ /* 0x000fca0000410000 */
[----:B------:R-:W-:-:S05]  /*c6e0*/  FSEL R17, R17, RZ, P5 ;  /* 0x000000ff11117208 */ /* 0x000fca0002800000 */
[----:B------:R-:W-:-:S04]  /*c6f0*/  FMUL.FTZ R17, R17, UR13 ;  /* 0x0000000d11117c20 */ /* 0x000fc80008410000 */
[----:B------:R-:W-:-:S04]  /*c700*/  FMUL.FTZ R17, R17, UR12 ;  /* 0x0000000c11117c20 */ /* 0x000fc80008410000 */
[----:B------:R-:W-:-:S07]  /*c710*/  FMUL.FTZ R17, R216, R17 ;  /* 0x00000011d8117220 */ /* 0x000fce0000410000 */
.L_x_13524:
[----:B------:R-:W-:Y:S05]  /*c720*/  BSYNC.RECONVERGENT B3 ;  /* 0x0000000000037941 */ /* 0x000fea0003800200 */
.L_x_13523:
[----:B------:R-:W-:Y:S01]  /*c730*/  BSSY.RECONVERGENT B3, `(.L_x_13525) ;  /* 0x000000d000037945 */ /* 0x000fe20003800200 */
[----:B------:R-:W-:Y:S01]  /*c740*/  FADD.FTZ R17, R97, R17 ;  /* 0x0000001161117221 */ /* 0x000fe20000010000 */
[----:B------:R-:W-:Y:S02]  /*c750*/  MOV R97, RZ ;  /* 0x000000ff00617202 */ /* 0x000fe40000000f00 */
[----:B------:R-:W-:Y:S05]  /*c760*/  @!P4 BRA `(.L_x_13526) ;  /* 0x000000000024c947 */ /* 0x000fea0003800000 */
[----:B------:R-:W-:Y:S01]  /*c770*/  FFMA.FTZ R97, R228, R203, R248 ;  /* 0x000000cbe4617223 */ /* 0x000fe200000100f8 */
[----:B------:R-:W-:Y:S01]  /*c780*/  ISETP.GT.AND P4, PT, R18, RZ, PT ;  /* 0x000000ff1200720c */ /* 0x000fe20003f84270 */
[----:B---3--:R-:W-:Y:S02]  /*c790*/  HADD2.F32 R216, -RZ, R28.H1_H1 ;  /* 0x3000001cffd87230 */ /* 0x008fe40000004100 */
[----:B------:R-:W-:-:S04]  /*c7a0*/  FADD.FTZ R97, R227, -R97 ;  /* 0x80000061e3617221 */ /* 0x000fc80000010000 */
[----:B------:R-:W-:-:S05]  /*c7b0*/  FMUL.FTZ R97, R19, R97 ;  /* 0x0000006113617220 */ /* 0x000fca0000410000 */
[----:B------:R-:W-:-:S05]  /*c7c0*/  FSEL R97, R97, RZ, P4 ;  /* 0x000000ff61617208 */ /* 0x000fca0002000000 */
[----:B------:R-:W-:-:S04]  /*c7d0*/  FMUL.FTZ R97, R97, UR13 ;  /* 0x0000000d61617c20 */ /* 0x000fc80008410000 */
[----:B------:R-:W-:-:S04]  /*c7e0*/  FMUL.FTZ R97, R97, UR12 ;  /* 0x0000000c61617c20 */ /* 0x000fc80008410000 */
[----:B------:R-:W-:-:S07]  /*c7f0*/  FMUL.FTZ R97, R216, R97 ;  /* 0x00000061d8617220 */ /* 0x000fce0000410000 */
.L_x_13526:
[----:B------:R-:W-:Y:S05]  /*c800*/  BSYNC.RECONVERGENT B3 ;  /* 0x0000000000037941 */ /* 0x000fea0003800200 */
.L_x_13525:
[----:B------:R-:W-:-:S04]  /*c810*/  F2FP.F16.F32.PACK_AB R97, RZ, R97 ;  /* 0x00000061ff61723e */ /* 0x000fc800000000ff */
[----:B--23--:R-:W-:Y:S02]  /*c820*/  PRMT R180, R180, 0x5410, R97 ;  /* 0x00005410b4b47816 */ /* 0x00cfe40000000061 */
[----:B------:R-:W-:-:S07]  /*c830*/  MOV R97, R17 ;  /* 0x0000001100617202 */ /* 0x000fce0000000f00 */
.L_x_13522:
[----:B------:R-:W-:Y:S05]  /*c840*/  BSYNC.RECONVERGENT B2 ;  /* 0x0000000000027941 */ /* 0x000fea0003800200 */
.L_x_13521:
        /* <DEDUP_REMOVED lines=15> */
.L_x_13530:
[----:B------:R-:W-:Y:S05]  /*c940*/  BSYNC.RECONVERGENT B3 ;  /* 0x0000000000037941 */ /* 0x000fea0003800200 */
.L_x_13529:
        /* <DEDUP_REMOVED lines=13> */
.L_x_13532:
[----:B------:R-:W-:Y:S05]  /*ca20*/  BSYNC.RECONVERGENT B3 ;  /* 0x0000000000037941 */ /* 0x000fea0003800200 */
.L_x_13531:
[----:B------:R-:W-:-:S04]  /*ca30*/  F2FP.F16.F32.PACK_AB R98, RZ, R98 ;  /* 0x00000062ff62723e */ /* 0x000fc800000000ff */
[----:B--23--:R-:W-:Y:S02]  /*ca40*/  PRMT R181, R98, 0x7610, R181 ;  /* 0x0000761062b57816 */ /* 0x00cfe400000000b5 */
[----:B------:R-:W-:-:S07]  /*ca50*/  MOV R98, R17 ;  /* 0x0000001100627202 */ /* 0x000fce0000000f00 */
.L_x_13528:
[----:B------:R-:W-:Y:S05]  /*ca60*/  BSYNC.RECONVERGENT B2 ;  /* 0x0000000000027941 */ /* 0x000fea0003800200 */
.L_x_13527:
        /* <DEDUP_REMOVED lines=15> */
.L_x_13536:
[----:B------:R-:W-:Y:S05]  /*cb60*/  BSYNC.RECONVERGENT B3 ;  /* 0x0000000000037941 */ /* 0x000fea0003800200 */
.L_x_13535:
        /* <DEDUP_REMOVED lines=13> */
.L_x_13538:
[----:B------:R-:W-:Y:S05]  /*cc40*/  BSYNC.RECONVERGENT B3 ;  /* 0x0000000000037941 */ /* 0x000fea0003800200 */
.L_x_13537:
[----:B------:R-:W-:-:S04]  /*cc50*/  F2FP.F16.F32.PACK_AB R99, RZ, R99 ;  /* 0x00000063ff63723e */ /* 0x000fc800000000ff */
[----:B--23--:R-:W-:Y:S02]  /*cc60*/  PRMT R181, R181, 0x5410, R99 ;  /* 0x00005410b5b57816 */ /* 0x00cfe40000000063 */
[----:B------:R-:W-:-:S07]  /*cc70*/  MOV R99, R17 ;  /* 0x0000001100637202 */ /* 0x000fce0000000f00 */
.L_x_13534:
[----:B------:R-:W-:Y:S05]  /*cc80*/  BSYNC.RECONVERGENT B2 ;  /* 0x0000000000027941 */ /* 0x000fea0003800200 */
.L_x_13533:
        /* <DEDUP_REMOVED lines=15> */
.L_x_13542:
[----:B------:R-:W-:Y:S05]  /*cd80*/  BSYNC.RECONVERGENT B3 ;  /* 0x0000000000037941 */ /* 0x000fea0003800200 */
.L_x_13541:
        /* <DEDUP_REMOVED lines=13> */
.L_x_13544:
[----:B------:R-:W-:Y:S05]  /*ce60*/  BSYNC.RECONVERGENT B3 ;  /* 0x0000000000037941 */ /* 0x000fea0003800200 */
.L_x_13543:
[----:B------:R-:W-:-:S04]  /*ce70*/  F2FP.F16.F32.PACK_AB R92, RZ, R92 ;  /* 0x0000005cff5c723e */ /* 0x000fc800000000ff */
[----:B--23--:R-:W-:Y:S02]  /*ce80*/  PRMT R182, R92, 0x7610, R182 ;  /* 0x000076105cb67816 */ /* 0x00cfe400000000b6 */
[----:B------:R-:W-:-:S07]  /*ce90*/  MOV R92, R17 ;  /* 0x00000011005c7202 */ /* 0x000fce0000000f00 */
.L_x_13540:
[----:B------:R-:W-:Y:S05]  /*cea0*/  BSYNC.RECONVERGENT B2 ;  /* 0x0000000000027941 */ /* 0x000fea0003800200 */
.L_x_13539:
        /* <DEDUP_REMOVED lines=15> */
.L_x_13548:
[----:B------:R-:W-:Y:S05]  /*cfa0*/  BSYNC.RECONVERGENT B3 ;  /* 0x0000000000037941 */ /* 0x000fea0003800200 */
.L_x_13547:
        /* <DEDUP_REMOVED lines=13> */
.L_x_13550:
[----:B------:R-:W-:Y:S05]  /*d080*/  BSYNC.RECONVERGENT B3 ;  /* 0x0000000000037941 */ /* 0x000fea0003800200 */
.L_x_13549:
[----:B------:R-:W-:-:S04]  /*d090*/  F2FP.F16.F32.PACK_AB R93, RZ, R93 ;  /* 0x0000005dff5d723e */ /* 0x000fc800000000ff */
[----:B--23--:R-:W-:Y:S02]  /*d0a0*/  PRMT R182, R182, 0x5410, R93 ;  /* 0x00005410b6b67816 */ /* 0x00cfe4000000005d */
[----:B------:R-:W-:-:S07]  /*d0b0*/  MOV R93, R17 ;  /* 0x00000011005d7202 */ /* 0x000fce0000000f00 */
.L_x_13546:
[----:B------:R-:W-:Y:S05]  /*d0c0*/  BSYNC.RECONVERGENT B2 ;  /* 0x0000000000027941 */ /* 0x000fea0003800200 */
.L_x_13545:
        /* <DEDUP_REMOVED lines=15> */
.L_x_13554:
[----:B------:R-:W-:Y:S05]  /*d1c0*/  BSYNC.RECONVERGENT B3 ;  /* 0x0000000000037941 */ /* 0x000fea0003800200 */
.L_x_13553:
        /* <DEDUP_REMOVED lines=13> */
.L_x_13556:
[----:B------:R-:W-:Y:S05]  /*d2a0*/  BSYNC.RECONVERGENT B3 ;  /* 0x0000000000037941 */ /* 0x000fea0003800200 */
.L_x_13555:
[----:B------:R-:W-:-:S04]  /*d2b0*/  F2FP.F16.F32.PACK_AB R94, RZ, R94 ;  /* 0x0000005eff5e723e */ /* 0x000fc800000000ff */
[----:B--23--:R-:W-:Y:S02]  /*d2c0*/  PRMT R183, R94, 0x7610, R183 ;  /* 0x000076105eb77816 */ /* 0x00cfe400000000b7 */
[----:B------:R-:W-:-:S07]  /*d2d0*/  MOV R94, R17 ;  /* 0x00000011005e7202 */ /* 0x000fce0000000f00 */
.L_x_13552:
[----:B------:R-:W-:Y:S05]  /*d2e0*/  BSYNC.RECONVERGENT B2 ;  /* 0x0000000000027941 */ /* 0x000fea0003800200 */
.L_x_13551:
        /* <DEDUP_REMOVED lines=15> */
.L_x_13558:
[----:B------:R-:W-:Y:S05]  /*d3e0*/  BSYNC.RECONVERGENT B2 ;  /* 0x0000000000027941 */ /* 0x000fea0003800200 */
.L_x_13557:
        /* <DEDUP_REMOVED lines=13> */
.L_x_13560:
[----:B------:R-:W-:Y:S05]  /*d4c0*/  BSYNC.RECONVERGENT B2 ;  /* 0x0000000000027941 */ /* 0x000fea0003800200 */
.L_x_13559:
[----:B------:R-:W-:-:S04]  /*d4d0*/  F2FP.F16.F32.PACK_AB R17, RZ, R17 ;  /* 0x00000011ff11723e */ /* 0x000fc800000000ff */
[----:B--23--:R-:W-:-:S07]  /*d4e0*/  PRMT R183, R183, 0x5410, R17 ;  /* 0x00005410b7b77816 */ /* 0x00cfce0000000011 */
.L_x_13457:
[----:B------:R-:W-:Y:S05]  /*d4f0*/  BSYNC.RECONVERGENT B1 ;  /* 0x0000000000017941 */ /* 0x000fea0003800200 */
.L_x_13440:
[----:B------:R-:W0:Y:S01]  /*d500*/  @P0 LDC.64 R214, c[0x0][0x478] ;  /* 0x00011e00ffd60b82 */ /* 0x000e220000000a00 */
[----:B------:R-:W-:Y:S01]  /*d510*/  @P0 IADD3 R17, PT, PT, R251, 0x40, RZ ;  /* 0x00000040fb110810 */ /* 0x000fe20007ffe0ff */
[----:B------:R-:W-:Y:S01]  /*d520*/  BSSY.RECONVERGENT B1, `(.L_x_13561) ;  /* 0x000000d000017945 */ /* 0x000fe20003800200 */
[----:B---3--:R-:W-:-:S03]  /*d530*/  IADD3 R216, PT, PT, R247, 0x60, RZ ;  /* 0x00000060f7d87810 */ /* 0x008fc60007ffe0ff */
        /* <DEDUP_REMOVED lines=8> */
[----:B-----5:R-:W3:Y:S02]  /*d5c0*/  LDC.64 R176, c[0x0][0x390] ;  /* 0x0000e400ffb07b82 */ /* 0x020ee40000000a00 */
[----:B---3--:R-:W-:-:S06]  /*d5d0*/  IMAD.WIDE.U32 R176, R216, 0x10, R176 ;  /* 0x00000010d8b07825 */ /* 0x008fcc00078e00b0 */
[----:B------:R-:W5:Y:S02]  /*d5e0*/  LDG.E.128 R176, desc[UR6][R176.64] ;  /* 0x00000006b0b07981 */ /* 0x000f64000c1e1d00 */
.L_x_13562:
[----:B------:R-:W-:Y:S05]  /*d5f0*/  BSYNC.RECONVERGENT B1 ;  /* 0x0000000000017941 */ /* 0x000fea0003800200 */
.L_x_13561:
[----:B------:R-:W-:Y:S04]  /*d600*/  BSSY.RECONVERGENT B1, `(.L_x_13563) ;  /* 0x0000371000017945 */ /* 0x000fe80003800200 */
[----:B------:R-:W-:Y:S05]  /*d610*/  @!P1 BRA `(.L_x_13564) ;  /* 0x0000001400649947 */ /* 0x000fea0003800000 */
[----:B------:R-:W-:Y:S05]  /*d620*/  @!P0 BRA `(.L_x_13565) ;  /* 0x0000000800f88947 */ /* 0x000fea0003800000 */
[----:B------:R-:W-:Y:S01]  /*d630*/  @P2 FFMA.FTZ R18, R235, R203, R248 ;  /* 0x000000cbeb122223 */ /* 0x000fe200000100f8 */
[----:B------:R-:W-:Y:S01]  /*d640*/  BSSY.RECONVERGENT B2, `(.L_x_13566) ;  /* 0x0000015000027945 */ /* 0x000fe20003800200 */
[----:B0-----:R-:W-:Y:S02]  /*d650*/  MOV R214, R168 ;  /* 0x000000a800d67202 */ /* 0x001fe40000000f00 */
[----:B------:R-:W-:-:S04]  /*d660*/  @P2 FADD.FTZ R18, R199, -R18 ;  /* 0x80000012c7122221 */ /* 0x000fc80000010000 */
[----:B------:R-:W-:Y:S01]  /*d670*/  @P2 FFMA.FTZ R214, R19, R18, R168 ;  /* 0x0000001213d62223 */ /* 0x000fe200000100a8 */
[----:B------:R-:W-:Y:S06]  /*d680*/  @!P3 BRA `(.L_x_13567) ;  /* 0x000000000040b947 */ /* 0x000fec0003800000 */
[----:B------:R-:W-:Y:S01]  /*d690*/  LOP3.LUT P1, RZ, R212, 0xff, RZ, 0xc0, !PT ;  /* 0x000000ffd4ff7812 */ /* 0x000fe2000782c0ff */
[----:B------:R-:W-:Y:S01]  /*d6a0*/  HFMA2 R17, -RZ, RZ, 0, 0 ;  /* 0x00000000ff117431 */ /* 0x000fe200000001ff */
[----:B------:R-:W-:-:S11]  /*d6b0*/  MOV R18, RZ ;  /* 0x000000ff00127202 */ /* 0x000fd60000000f00 */
[----:B------:R-:W0:Y:S08]  /*d6c0*/  @P1 LDC.64 R184, c[0x0][0x408] ;  /* 0x00010200ffb81b82 */ /* 0x000e300000000a00 */
[----:B------:R-:W3:Y:S01]  /*d6d0*/  @P1 LDC.64 R186, c[0x0][0x408] ;  /* 0x00010200ffba1b82 */ /* 0x000ee20000000a00 */
[----:B0-----:R-:W-:-:S04]  /*d6e0*/  @P1 FMUL.FTZ R185, R214, R185 ;  /* 0x000000b9d6b91220 */ /* 0x001fc80000410000 */
[----:B------:R-:W-:Y:S01]  /*d6f0*/  @P1 FMUL.FTZ R185, R185, R184 ;  /* 0x000000b8b9b91220 */ /* 0x000fe20000410000 */
[----:B------:R-:W-:Y:S02]  /*d700*/  @P1 HADD2.F32 R184, -RZ, R32.H0_H0 ;  /* 0x20000020ffb81230 */ /* 0x000fe40000004100 */
[----:B---3--:R-:W-:-:S03]  /*d710*/  @P1 FMUL.FTZ R187, R214, R187 ;  /* 0x000000bbd6bb1220 */ /* 0x008fc60000410000 */
[----:B------:R-:W-:Y:S01]  /*d720*/  @P1 FMUL.FTZ R18, R185, R184 ;  /* 0x000000b8b9121220 */ /* 0x000fe20000410000 */
[----:B------:R-:W-:Y:S01]  /*d730*/  @P1 FMUL.FTZ R186, R187, R186 ;  /* 0x000000babbba1220 */ /* 0x000fe20000410000 */
[----:B-----5:R-:W-:-:S03]  /*d740*/  @P1 HADD2.F32 R187, -RZ, R176.H0_H0 ;  /* 0x200000b0ffbb1230 */ /* 0x020fc60000004100 */
[----:B------:R-:W-:Y:S02]  /*d750*/  F2FP.F16.F32.PACK_AB R18, RZ, R18 ;  /* 0x00000012ff12723e */ /* 0x000fe400000000ff */
[----:B------:R-:W-:Y:S02]  /*d760*/  @P1 FMUL.FTZ R17, R187, R186 ;  /* 0x000000babb111220 */ /* 0x000fe40000410000 */
[----:B--2---:R-:W-:Y:S02]  /*d770*/  PRMT R180, R18, 0x7610, R180 ;  /* 0x0000761012b47816 */ /* 0x004fe400000000b4 */
[----:B------:R-:W-:-:S07]  /*d780*/  FADD.FTZ R88, R88, R17 ;  /* 0x0000001158587221 */ /* 0x000fce0000010000 */
.L_x_13567:
[----:B------:R-:W-:Y:S05]  /*d790*/  BSYNC.RECONVERGENT B2 ;  /* 0x0000000000027941 */ /* 0x000fea0003800200 */
.L_x_13566:
        /* <DEDUP_REMOVED lines=8> */
[----:B------:R-:W0:Y:S01]  /*d820*/  @P1 LDC.64 R186, c[0x0][0x408] ;  /* 0x00010200ffba1b82 */ /* 0x000e220000000a00 */
[----:B-----5:R-:W-:-:S07]  /*d830*/  @P1 HADD2.F32 R17, -RZ, R176.H1_H1 ;  /* 0x300000b0ff111230 */ /* 0x020fce0000004100 */
[----:B------:R-:W3:Y:S01]  /*d840*/  @P1 LDC.64 R184, c[0x0][0x408] ;  /* 0x00010200ffb81b82 */ /* 0x000ee20000000a00 */
[----:B0-----:R-:W-:-:S04]  /*d850*/  @P1 FMUL.FTZ R187, R191, R187 ;  /* 0x000000bbbfbb1220 */ /* 0x001fc80000410000 */
[----:B------:R-:W-:Y:S01]  /*d860*/  @P1 FMUL.FTZ R186, R187, R186 ;  /* 0x000000babbba1220 */ /* 0x000fe20000410000 */
[----:B---3--:R-:W-:-:S03]  /*d870*/  @P1 FMUL.FTZ R185, R191, R185 ;  /* 0x000000b9bfb91220 */ /* 0x008fc60000410000 */
[----:B------:R-:W-:Y:S01]  /*d880*/  @P1 FMUL.FTZ R18, R17, R186 ;  /* 0x000000ba11121220 */ /* 0x000fe20000410000 */
[----:B------:R-:W-:Y:S01]  /*d890*/  MOV R17, RZ ;  /* 0x000000ff00117202 */ /* 0x000fe20000000f00 */
[----:B------:R-:W-:Y:S01]  /*d8a0*/  @P1 FMUL.FTZ R185, R185, R184 ;  /* 0x000000b8b9b91220 */ /* 0x000fe20000410000 */
[----:B------:R-:W-:Y:S02]  /*d8b0*/  @P1 HADD2.F32 R184, -RZ, R32.H1_H1 ;  /* 0x30000020ffb81230 */ /* 0x000fe40000004100 */
[----:B------:R-:W-:-:S03]  /*d8c0*/  FADD.FTZ R89, R89, R18 ;  /* 0x0000001259597221 */ /* 0x000fc60000010000 */
[----:B------:R-:W-:-:S05]  /*d8d0*/  @P1 FMUL.FTZ R17, R185, R184 ;  /* 0x000000b8b9111220 */ /* 0x000fca0000410000 */
[----:B------:R-:W-:-:S04]  /*d8e0*/  F2FP.F16.F32.PACK_AB R17, RZ, R17 ;  /* 0x00000011ff11723e */ /* 0x000fc800000000ff */
[----:B--2---:R-:W-:-:S07]  /*d8f0*/  PRMT R180, R180, 0x5410, R17 ;  /* 0x00005410b4b47816 */ /* 0x004fce0000000011 */
.L_x_13569:
[----:B------:R-:W-:Y:S05]  /*d900*/  BSYNC.RECONVERGENT B2 ;  /* 0x0000000000027941 */ /* 0x000fea0003800200 */
.L_x_13568:
[----:B------:R-:W-:Y:S01]  /*d910*/  @P2 FFMA.FTZ R17, R238, R203, R248 ;  /* 0x000000cbee112223 */ /* 0x000fe200000100f8 */
[----:B------:R-:W-:Y:S03]  /*d920*/  BSSY.RECONVERGENT B2, `(.L_x_13570) ;  /* 0x0000015000027945 */ /* 0x000fe60003800200 */
[----:B------:R-:W-:Y:S01]  /*d930*/  @P2 FADD.FTZ R18, R200, -R17 ;  /* 0x80000011c8122221 */ /* 0x000fe20000010000 */
[----:B------:R-:W-:-:S03]  /*d940*/  MOV R17, R170 ;  /* 0x000000aa00117202 */ /* 0x000fc60000000f00 */
[----:B------:R-:W-:Y:S01]  /*d950*/  @P2 FFMA.FTZ R17, R19, R18, R170 ;  /* 0x0000001213112223 */ /* 0x000fe200000100aa */
[----:B------:R-:W-:Y:S06]  /*d960*/  @!P3 BRA `(.L_x_13571) ;  /* 0x000000000040b947 */ /* 0x000fec0003800000 */
[----:B------:R-:W-:Y:S02]  /*d970*/  LOP3.LUT P1, RZ, R212, 0xff0000, RZ, 0xc0, !PT ;  /* 0x00ff0000d4ff7812 */ /* 0x000fe4000782c0ff */
[----:B------:R-:W-:-:S11]  /*d980*/  MOV R18, RZ ;  /* 0x000000ff00127202 */ /* 0x000fd60000000f00 */
[----:B------:R-:W0:Y:S01]  /*d990*/  @P1 LDC.64 R184, c[0x0][0x408] ;  /* 0x00010200ffb81b82 */ /* 0x000e220000000a00 */
[----:B-----5:R-:W-:-:S07]  /*d9a0*/  @P1 HADD2.F32 R189, -RZ, R177.H0_H0 ;  /* 0x200000b1ffbd1230 */ /* 0x020fce0000004100 */
[----:B------:R-:W3:Y:S01]  /*d9b0*/  @P1 LDC.64 R186, c[0x0][0x408] ;  /* 0x00010200ffba1b82 */ /* 0x000ee20000000a00 */
[----:B0-----:R-:W-:-:S04]  /*d9c0*/  @P1 FMUL.FTZ R185, R17, R185 ;  /* 0x000000b911b91220 */ /* 0x001fc80000410000 */
[----:B------:R-:W-:Y:S01]  /*d9d0*/  @P1 FMUL.FTZ R185, R185, R184 ;  /* 0x000000b8b9b91220 */ /* 0x000fe20000410000 */
[----:B------:R-:W-:Y:S02]  /*d9e0*/  @P1 HADD2.F32 R184, -RZ, R33.H0_H0 ;  /* 0x20000021ffb81230 */ /* 0x000fe40000004100 */
[----:B---3--:R-:W-:-:S03]  /*d9f0*/  @P1 FMUL.FTZ R187, R17, R187 ;  /* 0x000000bb11bb1220 */ /* 0x008fc60000410000 */
[----:B------:R-:W-:Y:S01]  /*da00*/  @P1 FMUL.FTZ R18, R185, R184 ;  /* 0x000000b8b9121220 */ /* 0x000fe20000410000 */
[----:B------:R-:W-:Y:S01]  /*da10*/  @P1 FMUL.FTZ R186, R187, R186 ;  /* 0x000000babbba1220 */ /* 0x000fe20000410000 */
[----:B------:R-:W-:-:S03]  /*da20*/  HFMA2 R187, -RZ, RZ, 0, 0 ;  /* 0x00000000ffbb7431 */ /* 0x000fc600000001ff */
[----:B------:R-:W-:Y:S01]  /*da30*/  F2FP.F16.F32.PACK_AB R18, RZ, R18 ;  /* 0x00000012ff12723e */ /* 0x000fe200000000ff */
[----:B------:R-:W-:-:S03]  /*da40*/  @P1 FMUL.FTZ R187, R189, R186 ;  /* 0x000000babdbb1220 */ /* 0x000fc60000410000 */
[----:B--2---:R-:W-:Y:S01]  /*da50*/  PRMT R181, R18, 0x7610, R181 ;  /* 0x0000761012b57816 */ /* 0x004fe200000000b5 */
[----:B------:R-:W-:-:S07]  /*da60*/  FADD.FTZ R90, R90, R187 ;  /* 0x000000bb5a5a7221 */ /* 0x000fce0000010000 */
.L_x_13571:
[----:B------:R-:W-:Y:S05]  /*da70*/  BSYNC.RECONVERGENT B2 ;  /* 0x0000000000027941 */ /* 0x000fea0003800200 */
.L_x_13570:
        /* <DEDUP_REMOVED lines=11> */
[----:B-----5:R-:W-:-:S05]  /*db30*/  @P1 HADD2.F32 R185, -RZ, R177.H1_H1 ;  /* 0x300000b1ffb91230 */ /* 0x020fca0000004100 */
[----:B------:R-:W-:Y:S02]  /*db40*/  @P1 FMUL.FTZ R18, R185, R184 ;  /* 0x000000b8b9121220 */ /* 0x000fe40000410000 */
[----:B------:R-:W0:Y:S02]  /*db50*/  @P1 LDC.64 R184, c[0x0][0x408] ;  /* 0x00010200ffb81b82 */ /* 0x000e240000000a00 */
[----:B------:R-:W-:Y:S01]  /*db60*/  FADD.FTZ R91, R91, R18 ;  /* 0x000000125b5b7221 */ /* 0x000fe20000010000 */
[----:B0-----:R-:W-:-:S04]  /*db70*/  @P1 FMUL.FTZ R185, R186, R185 ;  /* 0x000000b9bab91220 */ /* 0x001fc80000410000 */
[----:B------:R-:W-:Y:S01]  /*db80*/  @P1 FMUL.FTZ R188, R185, R184 ;  /* 0x000000b8b9bc1220 */ /* 0x000fe20000410000 */
[----:B------:R-:W-:Y:S01]  /*db90*/  @P1 HADD2.F32 R185, -RZ, R33.H1_H1 ;  /* 0x30000021ffb91230 */ /* 0x000fe20000004100 */
[----:B------:R-:W-:-:S04]  /*dba0*/  MOV R184, RZ ;  /* 0x000000ff00b87202 */ /* 0x000fc80000000f00 */
[----:B------:R-:W-:-:S05]  /*dbb0*/  @P1 FMUL.FTZ R184, R188, R185 ;  /* 0x000000b9bcb81220 */ /* 0x000fca0000410000 */
[----:B------:R-:W-:-:S04]  /*dbc0*/  F2FP.F16.F32.PACK_AB R184, RZ, R184 ;  /* 0x000000b8ffb8723e */ /* 0x000fc800000000ff */
[----:B--2---:R-:W-:-:S07]  /*dbd0*/  PRMT R181, R181, 0x5410, R184 ;  /* 0x00005410b5b57816 */ /* 0x004fce00000000b8 */
.L_x_13573:
[----:B------:R-:W-:Y:S05]  /*dbe0*/  BSYNC.RECONVERGENT B2 ;  /* 0x0000000000027941 */ /* 0x000fea0003800200 */
.L_x_13572:
[----:B------:R-:W3:Y:S04]  /*dbf0*/  LDL R184, [R1+0x10] ;  /* 0x0000100001b87983 */ /* 0x000ee80000100800 */
[----:B------:R-:W2:Y:S01]  /*dc00*/  LDL R190, [R1+0xc] ;  /* 0x00000c0001be7983 */ /* 0x000ea20000100800 */
[-CC-:B------:R-:W-:Y:S01]  /*dc10*/  @P2 FFMA.FTZ R18, R241, R203.reuse, R248.reuse ;  /* 0x000000cbf1122223 */ /* 0x180fe200000100f8 */
[-CC-:B------:R-:W-:Y:S01]  /*dc20*/  @P2 FFMA.FTZ R188, R246, R203.reuse, R248.reuse ;  /* 0x000000cbf6bc2223 */ /* 0x180fe200000100f8 */
[----:B------:R-:W-:Y:S01]  /*dc30*/  @P2 FFMA.FTZ R187, R244, R203, R248 ;  /* 0x000000cbf4bb2223 */ /* 0x000fe200000100f8 */
[----:B------:R-:W-:Y:S01]  /*dc40*/  BSSY.RECONVERGENT B2, `(.L_x_13574) ;  /* 0x000001f000027945 */ /* 0x000fe20003800200 */
[----:B------:R-:W-:Y:S01]  /*dc50*/  @P2 FADD.FTZ R18, R201, -R18 ;  /* 0x80000012c9122221 */ /* 0x000fe20000010000 */
[----:B------:R-:W-:Y:S01]  /*dc60*/  @P2 FADD.FTZ R188, R245, -R188 ;  /* 0x800000bcf5bc2221 */ /* 0x000fe20000010000 */
[----:B------:R-:W-:Y:S01]  /*dc70*/  @P2 FADD.FTZ R189, R202, -R187 ;  /* 0x800000bbcabd2221 */ /* 0x000fe20000010000 */
[----:B------:R-:W-:-:S02]  /*dc80*/  MOV R185, R173 ;  /* 0x000000ad00b97202 */ /* 0x000fc40000000f00 */
[----:B------:R-:W-:Y:S01]  /*dc90*/  MOV R187, R174 ;  /* 0x000000ae00bb7202 */ /* 0x000fe20000000f00 */
[C---:B------:R-:W-:Y:S01]  /*dca0*/  @P2 FFMA.FTZ R185, R19.reuse, R188, R173 ;  /* 0x000000bc13b92223 */ /* 0x040fe200000100ad */
[C---:B------:R-:W-:Y:S01]  /*dcb0*/  @P2 FFMA.FTZ R187, R19.reuse, R189, R174 ;  /* 0x000000bd13bb2223 */ /* 0x040fe200000100ae */
[----:B---3--:R-:W-:Y:S01]  /*dcc0*/  @P2 FFMA.FTZ R203, R184, R203, R248 ;  /* 0x000000cbb8cb2223 */ /* 0x008fe200000100f8 */
[----:B------:R-:W-:Y:S01]  /*dcd0*/  MOV R184, R172 ;  /* 0x000000ac00b87202 */ /* 0x000fe20000000f00 */
[----:B------:R-:W-:Y:S02]  /*dce0*/  @P2 FFMA.FTZ R184, R19, R18, R172 ;  /* 0x0000001213b82223 */ /* 0x000fe400000100ac */
[----:B--2---:R-:W-:Y:S01]  /*dcf0*/  @P2 FADD.FTZ R18, R190, -R203 ;  /* 0x800000cbbe122221 */ /* 0x004fe20000010000 */
[----:B------:R-:W-:-:S03]  /*dd00*/  MOV R203, R175 ;  /* 0x000000af00cb7202 */ /* 0x000fc60000000f00 */
[----:B------:R-:W-:Y:S01]  /*dd10*/  @P2 FFMA.FTZ R203, R19, R18, R175 ;  /* 0x0000001213cb2223 */ /* 0x000fe200000100af */
[----:B------:R-:W-:Y:S06]  /*dd20*/  @!P3 BRA `(.L_x_13575) ;  /* 0x000000000040b947 */ /* 0x000fec0003800000 */
[----:B------:R-:W-:Y:S01]  /*dd30*/  LOP3.LUT P1, RZ, R213, 0xff, RZ, 0xc0, !PT ;  /* 0x000000ffd5ff7812 */ /* 0x000fe2000782c0ff */
[----:B------:R-:W-:-:S12]  /*dd40*/  HFMA2 R189, -RZ, RZ, 0, 0 ;  /* 0x00000000ffbd7431 */ /* 0x000fd800000001ff */
[----:B------:R-:W0:Y:S02]  /*dd50*/  @P1 LDC.64 R18, c[0x0][0x408] ;  /* 0x00010200ff121b82 */ /* 0x000e240000000a00 */
[----:B0-----:R-:W-:-:S04]  /*dd60*/  @P1 FMUL.FTZ R19, R184, R19 ;  /* 0x00000013b8131220 */ /* 0x001fc80000410000 */
[----:B------:R-:W-:Y:S01]  /*dd70*/  @P1 FMUL.FTZ R18, R19, R18 ;  /* 0x0000001213121220 */ /* 0x000fe20000410000 */
[----:B-----5:R-:W-:-:S05]  /*dd80*/  @P1 HADD2.F32 R19, -RZ, R178.H0_H0 ;  /* 0x200000b2ff131230 */ /* 0x020fca0000004100 */
[----:B------:R-:W-:Y:S02]  /*dd90*/  @P1 FMUL.FTZ R189, R19, R18 ;  /* 0x0000001213bd1220 */ /* 0x000fe40000410000 */
[----:B------:R-:W0:Y:S02]  /*dda0*/  @P1 LDC.64 R18, c[0x0][0x408] ;  /* 0x00010200ff121b82 */ /* 0x000e240000000a00 */
[----:B------:R-:W-:Y:S01]  /*ddb0*/  FADD.FTZ R84, R84, R189 ;  /* 0x000000bd54547221 */ /* 0x000fe20000010000 */
[----:B0-----:R-:W-:-:S04]  /*ddc0*/  @P1 FMUL.FTZ R19, R184, R19 ;  /* 0x00000013b8131220 */ /* 0x001fc80000410000 */
[----:B------:R-:W-:Y:S01]  /*ddd0*/  @P1 FMUL.FTZ R188, R19, R18 ;  /* 0x0000001213bc1220 */ /* 0x000fe20000410000 */
[----:B------:R-:W-:Y:S01]  /*dde0*/  @P1 HADD2.F32 R19, -RZ, R34.H0_H0 ;  /* 0x20000022ff131230 */ /* 0x000fe20000004100 */
[----:B------:R-:W-:-:S04]  /*ddf0*/  MOV R18, RZ ;  /* 0x000000ff00127202 */ /* 0x000fc80000000f00 */
[----:B------:R-:W-:-:S05]  /*de00*/  @P1 FMUL.FTZ R18, R188, R19 ;  /* 0x00000013bc121220 */ /* 0x000fca0000410000 */
[----:B------:R-:W-:-:S04]  /*de10*/  F2FP.F16.F32.PACK_AB R18, RZ, R18 ;  /* 0x00000012ff12723e */ /* 0x000fc800000000ff */
[----:B------:R-:W-:-:S07]  /*de20*/  PRMT R182, R18, 0x7610, R182 ;  /* 0x0000761012b67816 */ /* 0x000fce00000000b6 */
.L_x_13575:
[----:B------:R-:W-:Y:S05]  /*de30*/  BSYNC.RECONVERGENT B2 ;  /* 0x0000000000027941 */ /* 0x000fea0003800200 */
.L_x_13574:
[----:B------:R-:W-:Y:S04]  /*de40*/  BSSY.RECONVERGENT B2, `(.L_x_13576) ;  /* 0x0000012000027945 */ /* 0x000fe80003800200 */
[----:B------:R-:W-:Y:S05]  /*de50*/  @!P3 BRA `(.L_x_13577) ;  /* 0x000000000040b947 */ /* 0x000fea0003800000 */
        /* <DEDUP_REMOVED lines=15> */
[----:B------:R-:W-:-:S07]  /*df50*/  PRMT R182, R182, 0x5410, R18 ;  /* 0x00005410b6b67816 */ /* 0x000fce0000000012 */
.L_x_13577:
[----:B------:R-:W-:Y:S05]  /*df60*/  BSYNC.RECONVERGENT B2 ;  /* 0x0000000000027941 */ /* 0x000fea0003800200 */
.L_x_13576:
[----:B------:R-:W-:Y:S04]  /*df70*/  BSSY.RECONVERGENT B2, `(.L_x_13578) ;  /* 0x0000012000027945 */ /* 0x000fe80003800200 */
[----:B------:R-:W-:Y:S05]  /*df80*/  @!P3 BRA `(.L_x_13579) ;  /* 0x000000000040b947 */ /* 0x000fea0003800000 */
        /* <DEDUP_REMOVED lines=16> */
.L_x_13579:
[----:B------:R-:W-:Y:S05]  /*e090*/  BSYNC.RECONVERGENT B2 ;  /* 0x0000000000027941 */ /* 0x000fea0003800200 */
.L_x_13578:
        /* <DEDUP_REMOVED lines=14> */
[----:B------:R-:W-:Y:S02]  /*e180*/  @P1 HADD2.F32 R18, -RZ, R35.H1_H1 ;  /* 0x30000023ff121230 */ /* 0x000fe40000004100 */
[----:B-----5:R-:W-:-:S03]  /*e190*/  @P1 HADD2.F32 R212, -RZ, R179.H1_H1 ;  /* 0x300000b3ffd41230 */ /* 0x020fc60000004100 */
[----:B------:R-:W-:Y:S01]  /*e1a0*/  @P1 FMUL.FTZ R17, R19, R18 ;  /* 0x0000001213111220 */ /* 0x000fe20000410000 */
[----:B------:R-:W-:Y:S01]  /*e1b0*/  MOV R18, RZ ;  /* 0x000000ff00127202 */ /* 0x000fe20000000f00 */
[----:B------:R-:W-:-:S03]  /*e1c0*/  @P1 FMUL.FTZ R18, R212, R19 ;  /* 0x00000013d4121220 */ /* 0x000fc60000410000 */
[----:B------:R-:W-:Y:S01]  /*e1d0*/  F2FP.F16.F32.PACK_AB R17, RZ, R17 ;  /* 0x00000011ff11723e */ /* 0x000fe200000000ff */
[----:B------:R-:W-:-:S03]  /*e1e0*/  FADD.FTZ R87, R87, R18 ;  /* 0x0000001257577221 */ /* 0x000fc60000010000 */
[----:B------:R-:W-:Y:S01]  /*e1f0*/  PRMT R183, R183, 0x5410, R17 ;  /* 0x00005410b7b77816 */ /* 0x000fe20000000011 */
[----:B------:R-:W-:Y:S06]  /*e200*/  BRA `(.L_x_13580) ;  /* 0x0000002800c07947 */ /* 0x000fec0003800000 */
.L_x_13565:
[----:B------:R-:W-:Y:S04]  /*e210*/  BSSY.RECONVERGENT B2, `(.L_x_13581) ;  /* 0x0000012000027945 */ /* 0x000fe80003800200 */
[----:B------:R-:W-:Y:S05]  /*e220*/  @!P3 BRA `(.L_x_13582) ;  /* 0x000000000040b947 */ /* 0x000fea0003800000 */
[----:B------:R-:W-:Y:S01]  /*e230*/  @P2 FFMA.FTZ R18, R235, R203, R248 ;  /* 0x000000cbeb122223 */ /* 0x000fe200000100f8 */
[----:B------:R-:W-:Y:S01]  /*e240*/  LOP3.LUT P1, RZ, R212, 0xff, RZ, 0xc0, !PT ;  /* 0x000000ffd4ff7812 */ /* 0x000fe2000782c0ff */
[----:B0-----:R-:W-:Y:S01]  /*e250*/  HFMA2 R215, -RZ, RZ, 0, 0 ;  /* 0x00000000ffd77431 */ /* 0x001fe200000001ff */
[----:B------:R-:W-:Y:S01]  /*e260*/  MOV R17, R168 ;  /* 0x000000a800117202 */ /* 0x000fe20000000f00 */
[----:B------:R-:W-:-:S04]  /*e270*/  @P2 FADD.FTZ R18, R199, -R18 ;  /* 0x80000012c7122221 */ /* 0x000fc80000010000 */
[----:B------:R-:W-:-:S04]  /*e280*/  @P2 FFMA.FTZ R17, R19, R18, R168 ;  /* 0x0000001213112223 */ /* 0x000fc800000100a8 */
[----:B------:R-:W-:Y:S02]  /*e290*/  FMUL.FTZ R17, R17, UR13 ;  /* 0x0000000d11117c20 */ /* 0x000fe40008410000 */
[----:B-----5:R-:W-:Y:S02]  /*e2a0*/  @P1 HADD2.F32 R18, -RZ, R176.H0_H0 ;  /* 0x200000b0ff121230 */ /* 0x020fe40000004100 */
[----:B------:R-:W-:Y:S01]  /*e2b0*/  FMUL.FTZ R17, R17, UR12 ;  /* 0x0000000c11117c20 */ /* 0x000fe20008410000 */
[----:B------:R-:W-:-:S03]  /*e2c0*/  @P1 HADD2.F32 R214, -RZ, R32.H0_H0 ;  /* 0x20000020ffd61230 */ /* 0x000fc60000004100 */
[-C--:B------:R-:W-:Y:S01]  /*e2d0*/  @P1 FMUL.FTZ R215, R18, R17.reuse ;  /* 0x0000001112d71220 */ /* 0x080fe20000410000 */
[----:B------:R-:W-:Y:S01]  /*e2e0*/  MOV R18, RZ ;  /* 0x000000ff00127202 */ /* 0x000fe20000000f00 */
[----:B------:R-:W-:Y:S02]  /*e2f0*/  @P1 FMUL.FTZ R18, R214, R17 ;  /* 0x00000011d6121220 */ /* 0x000fe40000410000 */
[----:B------:R-:W-:-:S03]  /*e300*/  FADD.FTZ R88, R88, R215 ;  /* 0x000000d758587221 */ /* 0x000fc60000010000 */
[----:B------:R-:W-:-:S04]  /*e310*/  F2FP.F16.F32.PACK_AB R18, RZ, R18 ;  /* 0x00000012ff12723e */ /* 0x000fc800000000ff */
[----:B--2---:R-:W-:-:S07]  /*e320*/  PRMT R180, R18, 0x7610, R180 ;  /* 0x0000761012b47816 */ /* 0x004fce00000000b4 */
.L_x_13582:
[----:B------:R-:W-:Y:S05]  /*e330*/  BSYNC.RECONVERGENT B2 ;  /* 0x0000000000027941 */ /* 0x000fea0003800200 */
.L_x_13581:
[----:B------:R-:W-:Y:S04]  /*e340*/  BSSY.RECONVERGENT B2, `(.L_x_13583) ;  /* 0x0000012000027945 */ /* 0x000fe80003800200 */
[----:B------:R-:W-:Y:S05]  /*e350*/  @!P3 BRA `(.L_x_13584) ;  /* 0x000000000040b947 */ /* 0x000fea0003800000 */
[----:B------:R-:W-:Y:S01]  /*e360*/  @P2 FFMA.FTZ R18, R240, R203, R248 ;  /* 0x000000cbf0122223 */ /* 0x000fe200000100f8 */
[----:B------:R-:W-:Y:S02]  /*e370*/  LOP3.LUT P1, RZ, R212, 0xff00, RZ, 0xc0, !PT ;  /* 0x0000ff00d4ff7812 */ /* 0x000fe4000782c0ff */
[----:B------:R-:W-:Y:S01]  /*e380*/  MOV R17, R169 ;  /* 0x000000a900117202 */ /* 0x000fe20000000f00 */
[----:B------:R-:W-:-:S04]  /*e390*/  @P2 FADD.FTZ R18, R239, -R18 ;  /* 0x80000012ef122221 */ /* 0x000fc80000010000 */
[----:B------:R-:W-:Y:S01]  /*e3a0*/  @P2 FFMA.FTZ R17, R19, R18, R169 ;  /* 0x0000001213112223 */ /* 0x000fe200000100a9 */
[----:B------:R-:W-:-:S03]  /*e3b0*/  HFMA2 R18, -RZ, RZ, 0, 0 ;  /* 0x00000000ff127431 */ /* 0x000fc600000001ff */
[----:B------:R-:W-:Y:S02]  /*e3c0*/  FMUL.FTZ R17, R17, UR13 ;  /* 0x0000000d11117c20 */ /* 0x000fe40008410000 */
[----:B0----5:R-:W-:Y:S02]  /*e3d0*/  @P1 HADD2.F32 R214, -RZ, R176.H1_H1 ;  /* 0x300000b0ffd61230 */ /* 0x021fe40000004100 */
        /* <DEDUP_REMOVED lines=8> */
.L_x_13584:
[----:B------:R-:W-:Y:S05]  /*e460*/  BSYNC.RECONVERGENT B2 ;  /* 0x0000000000027941 */ /* 0x000fea0003800200 */
.L_x_13583:
[----:B------:R-:W-:Y:S04]  /*e470*/  BSSY.RECONVERGENT B2, `(.L_x_13585) ;  /* 0x0000012000027945 */ /* 0x000fe80003800200 */
[----:B------:R-:W-:Y:S05]  /*e480*/  @!P3 BRA `(.L_x_13586) ;  /* 0x000000000040b947 */ /* 0x000fea0003800000 */
[----:B------:R-:W-:Y:S01]  /*e490*/  @P2 FFMA.FTZ R17, R238, R203, R248 ;  /* 0x000000cbee112223 */ /* 0x000fe200000100f8 */
[----:B------:R-:W-:Y:S01]  /*e4a0*/  LOP3.LUT P1, RZ, R212, 0xff0000, RZ, 0xc0, !PT ;  /* 0x00ff0000d4ff7812 */ /* 0x000fe2000782c0ff */
[----:B0-----:R-:W-:Y:S02]  /*e4b0*/  HFMA2 R215, -RZ, RZ, 0, 0 ;  /* 0x00000000ffd77431 */ /* 0x001fe400000001ff */
[----:B------:R-:W-:Y:S01]  /*e4c0*/  @P2 FADD.FTZ R18, R200, -R17 ;  /* 0x80000011c8122221 */ /* 0x000fe20000010000 */
[----:B------:R-:W-:-:S03]  /*e4d0*/  MOV R17, R170 ;  /* 0x000000aa00117202 */ /* 0x000fc60000000f00 */
        /* <DEDUP_REMOVED lines=11> */
.L_x_13586:
[----:B------:R-:W-:Y:S05]  /*e590*/  BSYNC.RECONVERGENT B2 ;  /* 0x0000000000027941 */ /* 0x000fea0003800200 */
.L_x_13585:
[----:B------:R-:W-:Y:S04]  /*e5a0*/  BSSY.RECONVERGENT B2, `(.L_x_13587) ;  /* 0x0000012000027945 */ /* 0x000fe80003800200 */
[----:B------:R-:W-:Y:S05]  /*e5b0*/  @!P3 BRA `(.L_x_13588) ;  /* 0x000000000040b947 */ /* 0x000fea0003800000 */
[----:B------:R-:W-:Y:S01]  /*e5c0*/  @P2 FFMA.FTZ R17, R243, R203, R248 ;  /* 0x000000cbf3112223 */ /* 0x000fe200000100f8 */
[----:B------:R-:W-:-:S03]  /*e5d0*/  LOP3.LUT P1, RZ, R212, 0xff000000, RZ, 0xc0, !PT ;  /* 0xff000000d4ff7812 */ /* 0x000fc6000782c0ff */
[----:B------:R-:W-:Y:S01]  /*e5e0*/  @P2 FADD.FTZ R18, R242, -R17 ;  /* 0x80000011f2122221 */ /* 0x000fe20000010000 */
[----:B------:R-:W-:-:S03]  /*e5f0*/  MOV R17, R171 ;  /* 0x000000ab00117202 */ /* 0x000fc60000000f00 */
        /* <DEDUP_REMOVED lines=12> */
.L_x_13588:
[----:B------:R-:W-:Y:S05]  /*e6c0*/  BSYNC.RECONVERGENT B2 ;  /* 0x0000000000027941 */ /* 0x000fea0003800200 */
.L_x_13587:
        /* <DEDUP_REMOVED lines=18> */
.L_x_13590:
[----:B------:R-:W-:Y:S05]  /*e7f0*/  BSYNC.RECONVERGENT B2 ;  /* 0x0000000000027941 */ /* 0x000fea0003800200 */
.L_x_13589:
        /* <DEDUP_REMOVED lines=18> */
.L_x_13592:
[----:B------:R-:W-:Y:S05]  /*e920*/  BSYNC.RECONVERGENT B2 ;  /* 0x0000000000027941 */ /* 0x000fea0003800200 */
.L_x_13591:
        /* <DEDUP_REMOVED lines=18> */
.L_x_13594:
[----:B------:R-:W-:Y:S05]  /*ea50*/  BSYNC.RECONVERGENT B2 ;  /* 0x0000000000027941 */ /* 0x000fea0003800200 */
.L_x_13593:
[----:B------:R-:W-:Y:S05]  /*ea60*/  @!P3 BRA `(.L_x_13580) ;  /* 0x0000002000a8b947 */ /* 0x000fea0003800000 */
[----:B------:R-:W3:Y:S04]  /*ea70*/  LDL R18, [R1+0x10] ;  /* 0x0000100001127983 */ /* 0x000ee80000100800 */
[----:B------:R-:W2:Y:S01]  /*ea80*/  LDL R17, [R1+0xc] ;  /* 0x00000c0001117983 */ /* 0x000ea20000100800 */
[----:B------:R-:W-:-:S04]  /*ea90*/  ISETP.GE.U32.AND P1, PT, R212, RZ, PT ;  /* 0x000000ffd400720c */ /* 0x000fc80003f26070 */
[----:B------:R-:W-:-:S13]  /*eaa0*/  ISETP.GE.U32.AND.EX P1, PT, R213, 0x1000000, PT, P1 ;  /* 0x01000000d500780c */ /* 0x000fda0003f26110 */
[----:B-----5:R-:W-:Y:S02]  /*eab0*/  @P1 HADD2.F32 R212, -RZ, R179.H1_H1 ;  /* 0x300000b3ffd41230 */ /* 0x020fe40000004100 */
[----:B---3--:R-:W-:-:S04]  /*eac0*/  @P2 FFMA.FTZ R203, R18, R203, R248 ;  /* 0x000000cb12cb2223 */ /* 0x008fc800000100f8 */
[----:B--2---:R-:W-:Y:S01]  /*ead0*/  @P2 FADD.FTZ R18, R17, -R203 ;  /* 0x800000cb11122221 */ /* 0x004fe20000010000 */
[----:B------:R-:W-:-:S03]  /*eae0*/  MOV R17, R175 ;  /* 0x000000af00117202 */ /* 0x000fc60000000f00 */
[----:B------:R-:W-:Y:S01]  /*eaf0*/  @P2 FFMA.FTZ R17, R19, R18, R175 ;  /* 0x0000001213112223 */ /* 0x000fe200000100af */
[----:B------:R-:W-:-:S03]  /*eb00*/  @P1 HADD2.F32 R18, -RZ, R35.H1_H1 ;  /* 0x30000023ff121230 */ /* 0x000fc60000004100 */
[----:B------:R-:W-:-:S04]  /*eb10*/  FMUL.FTZ R17, R17, UR13 ;  /* 0x0000000d11117c20 */ /* 0x000fc80008410000 */
[----:B------:R-:W-:Y:S01]  /*eb20*/  FMUL.FTZ R19, R17, UR12 ;  /* 0x0000000c11137c20 */ /* 0x000fe20008410000 */
[----:B------:R-:W-:-:S03]  /*eb30*/  HFMA2 R17, -RZ, RZ, 0, 0 ;  /* 0x00000000ff117431 */ /* 0x000fc600000001ff */
[-C--:B------:R-:W-:Y:S01]  /*eb40*/  @P1 FMUL.FTZ R17, R18, R19.reuse ;  /* 0x0000001312111220 */ /* 0x080fe20000410000 */
[----:B------:R-:W-:Y:S01]  /*eb50*/  MOV R18, RZ ;  /* 0x000000ff00127202 */ /* 0x000fe20000000f00 */
[----:B------:R-:W-:-:S03]  /*eb60*/  @P1 FMUL.FTZ R18, R212, R19 ;  /* 0x00000013d4121220 */ /* 0x000fc60000410000 */
[----:B------:R-:W-:Y:S01]  /*eb70*/  F2FP.F16.F32.PACK_AB R17, RZ, R17 ;  /* 0x00000011ff11723e */ /* 0x000fe200000000ff */
[----:B------:R-:W-:-:S03]  /*eb80*/  FADD.FTZ R87, R87, R18 ;  /* 0x0000001257577221 */ /* 0x000fc60000010000 */
[----:B0-----:R-:W-:Y:S01]  /*eb90*/  PRMT R183, R183, 0x5410, R17 ;  /* 0x00005410b7b77816 */ /* 0x001fe20000000011 */
[----:B------:R-:W-:Y:S06]  /*eba0*/  BRA `(.L_x_13580) ;  /* 0x0000002000587947 */ /* 0x000fec0003800000 */
.L_x_13564:
        /* <DEDUP_REMOVED lines=16> */
.L_x_13599:
[----:B------:R-:W-:Y:S05]  /*ecb0*/  BSYNC.RECONVERGENT B3 ;  /* 0x0000000000037941 */ /* 0x000fea0003800200 */
.L_x_13598:
        /* <DEDUP_REMOVED lines=13> */
.L_x_13601:
[----:B------:R-:W-:Y:S05]  /*ed90*/  BSYNC.RECONVERGENT B3 ;  /* 0x0000000000037941 */ /* 0x000fea0003800200 */
.L_x_13600:
[----:B------:R-:W-:-:S04]  /*eda0*/  F2FP.F16.F32.PACK_AB R17, RZ, R17 ;  /* 0x00000011ff11723e */ /* 0x000fc800000000ff */
[----:B0-2---:R-:W-:-:S07]  /*edb0*/  PRMT R180, R17, 0x7610, R180 ;  /* 0x0000761011b47816 */ /* 0x005fce00000000b4 */
.L_x_13597:
[----:B------:R-:W-:Y:S05]  /*edc0*/  BSYNC.RECONVERGENT B2 ;  /* 0x0000000000027941 */ /* 0x000fea0003800200 */
.L_x_13596:
        /* <DEDUP_REMOVED lines=15> */
.L_x_13605:
[----:B------:R-:W-:Y:S05]  /*eec0*/  BSYNC.RECONVERGENT B3 ;  /* 0x0000000000037941 */ /* 0x000fea0003800200 */
.L_x_13604:
        /* <DEDUP_REMOVED lines=13> */
.L_x_13607:
[----:B------:R-:W-:Y:S05]  /*efa0*/  BSYNC.RECONVERGENT B3 ;  /* 0x0000000000037941 */ /* 0x000fea0003800200 */
.L_x_13606:
[----:B------:R-:W-:-:S04]  /*efb0*/  F2FP.F16.F32.PACK_AB R17, RZ, R17 ;  /* 0x00000011ff11723e */ /* 0x000fc800000000ff */
[----:B0-2---:R-:W-:-:S07]  /*efc0*/  PRMT R180, R180, 0x5410, R17 ;  /* 0x00005410b4b47816 */ /* 0x005fce0000000011 */
.L_x_13603:
[----:B------:R-:W-:Y:S05]  /*efd0*/  BSYNC.RECONVERGENT B2 ;  /* 0x0000000000027941 */ /* 0x000fea0003800200 */
.L_x_13602:
        /* <DEDUP_REMOVED lines=15> */
.L_x_13611:
[----:B------:R-:W-:Y:S05]  /*f0d0*/  BSYNC.RECONVERGENT B3 ;  /* 0x0000000000037941 */ /* 0x000fea0003800200 */
.L_x_13610:
        /* <DEDUP_REMOVED lines=13> */
.L_x_13613:
[----:B------:R-:W-:Y:S05]  /*f1b0*/  BSYNC.RECONVERGENT B3 ;  /* 0x0000000000037941 */ /* 0x000fea0003800200 */
.L_x_13612:
[----:B------:R-:W-:-:S04]  /*f1c0*/  F2FP.F16.F32.PACK_AB R17, RZ, R17 ;  /* 0x00000011ff11723e */ /* 0x000fc800000000ff */
[----:B0-2---:R-:W-:-:S07]  /*f1d0*/  PRMT R181, R17, 0x7610, R181 ;  /* 0x0000761011b57816 */ /* 0x005fce00000000b5 */
.L_x_13609:
[----:B------:R-:W-:Y:S05]  /*f1e0*/  BSYNC.RECONVERGENT B2 ;  /* 0x0000000000027941 */ /* 0x000fea0003800200 */
.L_x_13608:
        /* <DEDUP_REMOVED lines=15> */
.L_x_13617:
[----:B------:R-:W-:Y:S05]  /*f2e0*/  BSYNC.RECONVERGENT B3 ;  /* 0x0000000000037941 */ /* 0x000fea0003800200 */
.L_x_13616:
        /* <DEDUP_REMOVED lines=13> */
.L_x_13619:
[----:B------:R-:W-:Y:S05]  /*f3c0*/  BSYNC.RECONVERGENT B3 ;  /* 0x0000000000037941 */ /* 0x000fea0003800200 */
.L_x_13618:
[----:B------:R-:W-:-:S04]  /*f3d0*/  F2FP.F16.F32.PACK_AB R17, RZ, R17 ;  /* 0x00000011ff11723e */ /* 0x000fc800000000ff */
[----:B0-2---:R-:W-:-:S07]  /*f3e0*/  PRMT R181, R181, 0x5410, R17 ;  /* 0x00005410b5b57816 */ /* 0x005fce0000000011 */
.L_x_13615:
[----:B------:R-:W-:Y:S05]  /*f3f0*/  BSYNC.RECONVERGENT B2 ;  /* 0x0000000000027941 */ /* 0x000fea0003800200 */
.L_x_13614:
        /* <DEDUP_REMOVED lines=15> */
.L_x_13623:
[----:B------:R-:W-:Y:S05]  /*f4f0*/  BSYNC.RECONVERGENT B3 ;  /* 0x0000000000037941 */ /* 0x000fea0003800200 */
.L_x_13622:
        /* <DEDUP_REMOVED lines=13> */
.L_x_13625:
[----:B------:R-:W-:Y:S05]  /*f5d0*/  BSYNC.RECONVERGENT B3 ;  /* 0x0000000000037941 */ /* 0x000fea0003800200 */
.L_x_13624:
[----:B------:R-:W-:-:S04]  /*f5e0*/  F2FP.F16.F32.PACK_AB R17, RZ, R17 ;  /* 0x00000011ff11723e */ /* 0x000fc800000000ff */
[----:B0-2---:R-:W-:-:S07]  /*f5f0*/  PRMT R182, R17, 0x7610, R182 ;  /* 0x0000761011b67816 */ /* 0x005fce00000000b6 */
.L_x_13621:
[----:B------:R-:W-:Y:S05]  /*f600*/  BSYNC.RECONVERGENT B2 ;  /* 0x0000000000027941 */ /* 0x000fea0003800200 */
.L_x_13620:
        /* <DEDUP_REMOVED lines=15> */
.L_x_13629:
[----:B------:R-:W-:Y:S05]  /*f700*/  BSYNC.RECONVERGENT B3 ;  /* 0x0000000000037941 */ /* 0x000fea0003800200 */
.L_x_13628:
        /* <DEDUP_REMOVED lines=13> */
.L_x_13631:
[----:B------:R-:W-:Y:S05]  /*f7e0*/  BSYNC.RECONVERGENT B3 ;  /* 0x0000000000037941 */ /* 0x000fea0003800200 */
.L_x_13630:
[----:B------:R-:W-:-:S04]  /*f7f0*/  F2FP.F16.F32.PACK_AB R17, RZ, R17 ;  /* 0x00000011ff11723e */ /* 0x000fc800000000ff */
[----:B0-2---:R-:W-:-:S07]  /*f800*/  PRMT R182, R182, 0x5410, R17 ;  /* 0x00005410b6b67816 */ /* 0x005fce0000000011 */
.L_x_13627:
[----:B------:R-:W-:Y:S05]  /*f810*/  BSYNC.RECONVERGENT B2 ;  /* 0x0000000000027941 */ /* 0x000fea0003800200 */
.L_x_13626:
        /* <DEDUP_REMOVED lines=15> */
.L_x_13635:
[----:B------:R-:W-:Y:S05]  /*f910*/  BSYNC.RECONVERGENT B3 ;  /* 0x0000000000037941 */ /* 0x000fea0003800200 */
.L_x_13634:
        /* <DEDUP_REMOVED lines=13> */
.L_x_13637:
[----:B------:R-:W-:Y:S05]  /*f9f0*/  BSYNC.RECONVERGENT B3 ;  /* 0x0000000000037941 */ /* 0x000fea0003800200 */
.L_x_13636:
[----:B------:R-:W-:-:S04]  /*fa00*/  F2FP.F16.F32.PACK_AB R17, RZ, R17 ;  /* 0x00000011ff11723e */ /* 0x000fc800000000ff */
[----:B0-2---:R-:W-:-:S07]  /*fa10*/  PRMT R183, R17, 0x7610, R183 ;  /* 0x0000761011b77816 */ /* 0x005fce00000000b7 */
.L_x_13633:
[----:B------:R-:W-:Y:S05]  /*fa20*/  BSYNC.RECONVERGENT B2 ;  /* 0x0000000000027941 */ /* 0x000fea0003800200 */
.L_x_13632:
[----:B------:R-:W3:Y:S04]  /*fa30*/  LDL R17, [R1+0x10] ;  /* 0x0000100001117983 */ /* 0x000ee80000100800 */
[----:B------:R-:W4:Y:S01]  /*fa40*/  LDL R186, [R1+0xc] ;  /* 0x00000c0001ba7983 */ /* 0x000f220000100800 */
[----:B------:R-:W-:Y:S01]  /*fa50*/  ISETP.GT.AND P1, PT, R18, RZ, PT ;  /* 0x000000ff1200720c */ /* 0x000fe20003f24270 */
[-CC-:B------:R-:W-:Y:S01]  /*fa60*/  FFMA.FTZ R187, R244, R203.reuse, R248.reuse ;  /* 0x000000cbf4bb7223 */ /* 0x180fe200000100f8 */
[-CC-:B--2---:R-:W-:Y:S01]  /*fa70*/  FFMA.FTZ R218, R246, R203.reuse, R248.reuse ;  /* 0x000000cbf6da7223 */ /* 0x184fe200000100f8 */
        /* <DEDUP_REMOVED lines=9> */
[C---:B------:R-:W-:Y:S01]  /*fb10*/  FMUL.FTZ R189, R19.reuse, R218 ;  /* 0x000000da13bd7220 */ /* 0x040fe20000410000 */
[C---:B------:R-:W-:Y:S01]  /*fb20*/  FMUL.FTZ R188, R19.reuse, R188 ;  /* 0x000000bc13bc7220 */ /* 0x040fe20000410000 */
[----:B------:R-:W-:-:S03]  /*fb30*/  FMUL.FTZ R185, R19, R184 ;  /* 0x000000b813b97220 */ /* 0x000fc60000410000 */
[----:B------:R-:W-:Y:S02]  /*fb40*/  FSEL R189, R189, RZ, P1 ;  /* 0x000000ffbdbd7208 */ /* 0x000fe40000800000 */
[----:B------:R-:W-:Y:S02]  /*fb50*/  FSEL R188, R188, RZ, P1 ;  /* 0x000000ffbcbc7208 */ /* 0x000fe40000800000 */
[----:B------:R-:W-:Y:S01]  /*fb60*/  FSEL R185, R185, RZ, P1 ;  /* 0x000000ffb9b97208 */ /* 0x000fe20000800000 */
[-CC-:B---3--:R-:W-:Y:S01]  /*fb70*/  FFMA.FTZ R190, R17, R203.reuse, R248.reuse ;  /* 0x000000cb11be7223 */ /* 0x188fe200000100f8 */
[----:B------:R-:W-:Y:S01]  /*fb80*/  FFMA.FTZ R17, R238, R203, R248 ;  /* 0x000000cbee117223 */ /* 0x000fe200000100f8 */
[----:B------:R-:W-:Y:S01]  /*fb90*/  FADD.FTZ R248, R202, -R187 ;  /* 0x800000bbcaf87221 */ /* 0x000fe20000010000 */
[----:B------:R-:W-:Y:S01]  /*fba0*/  FMUL.FTZ R187, R19, R214 ;  /* 0x000000d613bb7220 */ /* 0x000fe20000410000 */
[----:B----4-:R-:W-:Y:S01]  /*fbb0*/  FADD.FTZ R190, R186, -R190 ;  /* 0x800000bebabe7221 */ /* 0x010fe20000010000 */
[----:B------:R-:W-:-:S03]  /*fbc0*/  FADD.FTZ R186, R200, -R17 ;  /* 0x80000011c8ba7221 */ /* 0x000fc60000010000 */
[C---:B------:R-:W-:Y:S01]  /*fbd0*/  FMUL.FTZ R191, R19.reuse, R190 ;  /* 0x000000be13bf7220 */ /* 0x040fe20000410000 */
[C---:B------:R-:W-:Y:S01]  /*fbe0*/  FMUL.FTZ R190, R19.reuse, R248 ;  /* 0x000000f813be7220 */ /* 0x040fe20000410000 */
[C---:B------:R-:W-:Y:S01]  /*fbf0*/  FMUL.FTZ R186, R19.reuse, R186 ;  /* 0x000000ba13ba7220 */ /* 0x040fe20000410000 */
[----:B------:R-:W-:Y:S01]  /*fc00*/  FMUL.FTZ R19, R19, R18 ;  /* 0x0000001213137220 */ /* 0x000fe20000410000 */
[----:B------:R-:W-:Y:S02]  /*fc10*/  FSEL R187, R187, RZ, P1 ;  /* 0x000000ffbbbb7208 */ /* 0x000fe40000800000 */
[----:B------:R-:W-:Y:S02]  /*fc20*/  FSEL R191, R191, RZ, P1 ;  /* 0x000000ffbfbf7208 */ /* 0x000fe40000800000 */
[----:B------:R-:W-:Y:S02]  /*fc30*/  FSEL R190, R190, RZ, P1 ;  /* 0x000000ffbebe7208 */ /* 0x000fe40000800000 */
[----:B------:R-:W-:-:S02]  /*fc40*/  FSEL R186, R186, RZ, P1 ;  /* 0x000000ffbaba7208 */ /* 0x000fc40000800000 */
[----:B------:R-:W-:Y:S01]  /*fc50*/  FSEL R184, R19, RZ, P1 ;  /* 0x000000ff13b87208 */ /* 0x000fe20000800000 */
        /* <DEDUP_REMOVED lines=8> */
[-C--:B------:R-:W-:Y:S01]  /*fce0*/  @P1 FMUL.FTZ R17, R18, R19.reuse ;  /* 0x0000001312111220 */ /* 0x080fe20000410000 */
[----:B------:R-:W-:Y:S01]  /*fcf0*/  MOV R18, RZ ;  /* 0x000000ff00127202 */ /* 0x000fe20000000f00 */
[----:B------:R-:W-:-:S03]  /*fd00*/  @P1 FMUL.FTZ R18, R212, R19 ;  /* 0x00000013d4121220 */ /* 0x000fc60000410000 */
[----:B------:R-:W-:Y:S01]  /*fd10*/  F2FP.F16.F32.PACK_AB R17, RZ, R17 ;  /* 0x00000011ff11723e */ /* 0x000fe200000000ff */
[----:B------:R-:W-:-:S03]  /*fd20*/  FADD.FTZ R87, R87, R18 ;  /* 0x0000001257577221 */ /* 0x000fc60000010000 */
[----:B------:R-:W-:Y:S01]  /*fd30*/  PRMT R183, R183, 0x5410, R17 ;  /* 0x00005410b7b77816 */ /* 0x000fe20000000011 */
[----:B------:R-:W-:Y:S06]  /*fd40*/  BRA `(.L_x_13580) ;  /* 0x0000000c00f07947 */ /* 0x000fec0003800000 */
.L_x_13595:
[----:B------:R-:W-:Y:S04]  /*fd50*/  BSSY.RECONVERGENT B2, `(.L_x_13638) ;  /* 0x0000020000027945 */ /* 0x000fe80003800200 */
[----:B------:R-:W-:Y:S05]  /*fd60*/  @!P3 BRA `(.L_x_13639) ;  /* 0x000000000078b947 */ /* 0x000fea0003800000 */
[----:B------:R-:W-:Y:S01]  /*fd70*/  LOP3.LUT P1, RZ, R212, 0xff, RZ, 0xc0, !PT ;  /* 0x000000ffd4ff7812 */ /* 0x000fe2000782c0ff */
[----:B------:R-:W-:Y:S01]  /*fd80*/  BSSY.RECONVERGENT B3, `(.L_x_13640) ;  /* 0x000000c000037945 */ /* 0x000fe20003800200 */
[----:B------:R-:W-:-:S11]  /*fd90*/  HFMA2 R17, -RZ, RZ, 0, 0 ;  /* 0x00000000ff117431 */ /* 0x000fd600000001ff */
[----:B------:R-:W-:Y:S05]  /*fda0*/  @!P1 BRA `(.L_x_13641) ;  /* 0x0000000000249947 */ /* 0x000fea0003800000 */
[----:B0-----:R-:W-:Y:S01]  /*fdb0*/  FFMA.FTZ R214, R235, R203, R248 ;  /* 0x000000cbebd67223 */ /* 0x001fe200000100f8 */
        /* <DEDUP_REMOVED lines=8> */
.L_x_13641:
[----:B------:R-:W-:Y:S05]  /*fe40*/  BSYNC.RECONVERGENT B3 ;  /* 0x0000000000037941 */ /* 0x000fea0003800200 */
.L_x_13640:
[----:B------:R-:W-:Y:S01]  /*fe50*/  BSSY.RECONVERGENT B3, `(.L_x_13642) ;  /* 0x000000d000037945 */ /* 0x000fe20003800200 */
[----:B------:R-:W-:Y:S01]  /*fe60*/  FADD.FTZ R88, R88, R17 ;  /* 0x0000001158587221 */ /* 0x000fe20000010000 */
[----:B------:R-:W-:Y:S02]  /*fe70*/  MOV R17, RZ ;  /* 0x000000ff00117202 */ /* 0x000fe40000000f00 */
[----:B------:R-:W-:Y:S05]  /*fe80*/  @!P1 BRA `(.L_x_13643) ;  /* 0x0000000000249947 */ /* 0x000fea0003800000 */
[----:B0-----:R-:W-:Y:S01]  /*fe90*/  FFMA.FTZ R214, R235, R203, R248 ;  /* 0x000000cbebd67223 */ /* 0x001fe200000100f8 */
        /* <DEDUP_REMOVED lines=8> */
.L_x_13643:
[----:B------:R-:W-:Y:S05]  /*ff20*/  BSYNC.RECONVERGENT B3 ;  /* 0x0000000000037941 */ /* 0x000fea0003800200 */
.L_x_13642:
[----:B------:R-:W-:-:S04]  /*ff30*/  F2FP.F16.F32.PACK_AB R17, RZ, R17 ;  /* 0x00000011ff11723e */ /* 0x000fc800000000ff */
[----:B0-2---:R-:W-:-:S07]  /*ff40*/  PRMT R180, R17, 0x7610, R180 ;  /* 0x0000761011b47816 */ /* 0x005fce00000000b4 */
.L_x_13639:
[----:B------:R-:W-:Y:S05]  /*ff50*/  BSYNC.RECONVERGENT B2 ;  /* 0x0000000000027941 */ /* 0x000fea0003800200 */
.L_x_13638:
        /* <DEDUP_REMOVED lines=13> */
[----:B-----5:R-:W-:-:S05]  /*10030*/  HADD2.F32 R214, -RZ, R176.H1_H1 ;  /* 0x300000b0ffd67230 */ /* 0x020fca0000004100 */
[----:B------:R-:W-:-:S07]  /*10040*/  FMUL.FTZ R214, R214, R17 ;  /* 0x00000011d6d67220 */ /* 0x000fce0000410000 */
.L_x_13647:
[----:B------:R-:W-:Y:S05]  /*10050*/  BSYNC.RECONVERGENT B3 ;  /* 0x0000000000037941 */ /* 0x000fea0003800200 */
.L_x_13646:
        /* <DEDUP_REMOVED lines=13> */
.L_x_13649:
[----:B------:R-:W-:Y:S05]  /*10130*/  BSYNC.RECONVERGENT B3 ;  /* 0x0000000000037941 */ /* 0x000fea0003800200 */
.L_x_13648:
[----:B------:R-:W-:-:S04]  /*10140*/  F2FP.F16.F32.PACK_AB R17, RZ, R17 ;  /* 0x00000011ff11723e */ /* 0x000fc800000000ff */
[----:B--2---:R-:W-:-:S07]  /*10150*/  PRMT R180, R180, 0x5410, R17 ;  /* 0x00005410b4b47816 */ /* 0x004fce0000000011 */
.L_x_13645:
[----:B------:R-:W-:Y:S05]  /*10160*/  BSYNC.RECONVERGENT B2 ;  /* 0x0000000000027941 */ /* 0x000fea0003800200 */
.L_x_13644:
        /* <DEDUP_REMOVED lines=8> */
[----:B0-----:R-:W-:Y:S01]  /*101f0*/  FADD.FTZ R214, R200, -R17 ;  /* 0x80000011c8d67221 */ /* 0x001fe20000010000 */
[----:B-----5:R-:W-:-:S03]  /*10200*/  HADD2.F32 R17, -RZ, R177.H0_H0 ;  /* 0x200000b1ff117230 */ /* 0x020fc60000004100 */
[----:B------:R-:W-:-:S05]  /*10210*/  FMUL.FTZ R214, R19, R214 ;  /* 0x000000d613d67220 */ /* 0x000fca0000410000 */
[----:B------:R-:W-:-:S05]  /*10220*/  FSEL R214, R214, RZ, P2 ;  /* 0x000000ffd6d67208 */ /* 0x000fca0001000000 */
[----:B------:R-:W-:-:S04]  /*10230*/  FMUL.FTZ R214, R214, UR13 ;  /* 0x0000000dd6d67c20 */ /* 0x000fc80008410000 */
[----:B------:R-:W-:-:S04]  /*10240*/  FMUL.FTZ R214, R214, UR12 ;  /* 0x0000000cd6d67c20 */ /* 0x000fc80008410000 */
[----:B------:R-:W-:-:S07]  /*10250*/  FMUL.FTZ R17, R17, R214 ;  /* 0x000000d611117220 */ /* 0x000fce0000410000 */
.L_x_13653:
[----:B------:R-:W-:Y:S05]  /*10260*/  BSYNC.RECONVERGENT B3 ;  /* 0x0000000000037941 */ /* 0x000fea0003800200 */
.L_x_13652:
[----:B------:R-:W-:Y:S01]  /*10270*/  BSSY.RECONVERGENT B3, `(.L_x_13654) ;  /* 0x000000d000037945 */ /* 0x000fe20003800200 */
[----:B------:R-:W-:Y:S01]  /*10280*/  FADD.FTZ R90, R90, R17 ;  /* 0x000000115a5a7221 */ /* 0x000fe20000010000 */
[----:B------:R-:W-:Y:S02]  /*10290*/  MOV R17, RZ ;  /* 0x000000ff00117202 */ /* 0x000fe40000000f00 */
[----:B------:R-:W-:Y:S05]  /*102a0*/  @!P1 BRA `(.L_x_13655) ;  /* 0x0000000000249947 */ /* 0x000fea0003800000 */
[----:B------:R-:W-:Y:S01]  /*102b0*/  FFMA.FTZ R17, R238, R203, R248 ;  /* 0x000000cbee117223 */ /* 0x000fe200000100f8 */
[----:B------:R-:W-:-:S03]  /*102c0*/  ISETP.GT.AND P1, PT, R18, RZ, PT ;  /* 0x000000ff1200720c */ /* 0x000fc60003f24270 */
[----:B0-----:R-:W-:Y:S01]  /*102d0*/  FADD.FTZ R214, R200, -R17 ;  /* 0x80000011c8d67221 */ /* 0x001fe20000010000 */
[----:B------:R-:W-:-:S03]  /*102e0*/  HADD2.F32 R17, -RZ, R33.H0_H0 ;  /* 0x20000021ff117230 */ /* 0x000fc60000004100 */
[----:B------:R-:W-:-:S05]  /*102f0*/  FMUL.FTZ R214, R19, R214 ;  /* 0x000000d613d67220 */ /* 0x000fca0000410000 */
[----:B------:R-:W-:-:S05]  /*10300*/  FSEL R214, R214, RZ, P1 ;  /* 0x000000ffd6d67208 */ /* 0x000fca0000800000 */
[----:B------:R-:W-:-:S04]  /*10310*/  FMUL.FTZ R214, R214, UR13 ;  /* 0x0000000dd6d67c20 */ /* 0x000fc80008410000 */
[----:B------:R-:W-:-:S04]  /*10320*/  FMUL.FTZ R214, R214, UR12 ;  /* 0x0000000cd6d67c20 */ /* 0x000fc80008410000 */
[----:B------:R-:W-:-:S07]  /*10330*/  FMUL.FTZ R17, R17, R214 ;  /* 0x000000d611117220 */ /* 0x000fce0000410000 */
.L_x_13655:
[----:B------:R-:W-:Y:S05]  /*10340*/  BSYNC.RECONVERGENT B3 ;  /* 0x0000000000037941 */ /* 0x000fea0003800200 */
.L_x_13654:
[----:B------:R-:W-:-:S04]  /*10350*/  F2FP.F16.F32.PACK_AB R17, RZ, R17 ;  /* 0x00000011ff11723e */ /* 0x000fc800000000ff */
[----:B0-2---:R-:W-:-:S07]  /*10360*/  PRMT R181, R17, 0x7610, R181 ;  /* 0x0000761011b57816 */ /* 0x005fce00000000b5 */
.L_x_13651:
[----:B------:R-:W-:Y:S05]  /*10370*/  BSYNC.RECONVERGENT B2 ;  /* 0x0000000000027941 */ /* 0x000fea0003800200 */
.L_x_13650:
        /* <DEDUP_REMOVED lines=15> */
.L_x_13659:
[----:B------:R-:W-:Y:S05]  /*10470*/  BSYNC.RECONVERGENT B3 ;  /* 0x0000000000037941 */ /* 0x000fea0003800200 */
.L_x_13658:
        /* <DEDUP_REMOVED lines=13> */
.L_x_13661:
[----:B------:R-:W-:Y:S05]  /*10550*/  BSYNC.RECONVERGENT B3 ;  /* 0x0000000000037941 */ /* 0x000fea0003800200 */
.L_x_13660:
[----:B------:R-:W-:-:S04]  /*10560*/  F2FP.F16.F32.PACK_AB R17, RZ, R17 ;  /* 0x00000011ff11723e */ /* 0x000fc800000000ff */
[----:B--2---:R-:W-:-:S07]  /*10570*/  PRMT R181, R181, 0x5410, R17 ;  /* 0x00005410b5b57816 */ /* 0x004fce0000000011 */
.L_x_13657:
[----:B------:R-:W-:Y:S05]  /*10580*/  BSYNC.RECONVERGENT B2 ;  /* 0x0000000000027941 */ /* 0x000fea0003800200 */
.L_x_13656:
        /* <DEDUP_REMOVED lines=15> */
.L_x_13665:
[----:B------:R-:W-:Y:S05]  /*10680*/  BSYNC.RECONVERGENT B3 ;  /* 0x0000000000037941 */ /* 0x000fea0003800200 */
.L_x_13664:
        /* <DEDUP_REMOVED lines=13> */
.L_x_13667:
[----:B------:R-:W-:Y:S05]  /*10760*/  BSYNC.RECONVERGENT B3 ;  /* 0x0000000000037941 */ /* 0x000fea0003800200 */
.L_x_13666:
[----:B------:R-:W-:-:S04]  /*10770*/  F2FP.F16.F32.PACK_AB R17, RZ, R17 ;  /* 0x00000011ff11723e */ /* 0x000fc800000000ff */
[----:B0-2---:R-:W-:-:S07]  /*10780*/  PRMT R182, R17, 0x7610, R182 ;  /* 0x0000761011b67816 */ /* 0x005fce00000000b6 */
.L_x_13663:
[----:B------:R-:W-:Y:S05]  /*10790*/  BSYNC.RECONVERGENT B2 ;  /* 0x0000000000027941 */ /* 0x000fea0003800200 */
.L_x_13662:
        /* <DEDUP_REMOVED lines=15> */
.L_x_13671:
[----:B------:R-:W-:Y:S05]  /*10890*/  BSYNC.RECONVERGENT B3 ;  /* 0x0000000000037941 */ /* 0x000fea0003800200 */
.L_x_13670:
        /* <DEDUP_REMOVED lines=13> */
.L_x_13673:
[----:B------:R-:W-:Y:S05]  /*10970*/  BSYNC.RECONVERGENT B3 ;  /* 0x0000000000037941 */ /* 0x000fea0003800200 */
.L_x_13672:
[----:B------:R-:W-:-:S04]  /*10980*/  F2FP.F16.F32.PACK_AB R17, RZ, R17 ;  /* 0x00000011ff11723e */ /* 0x000fc800000000ff */
[----:B--2---:R-:W-:-:S07]  /*10990*/  PRMT R182, R182, 0x5410, R17 ;  /* 0x00005410b6b67816 */ /* 0x004fce0000000011 */
.L_x_13669:
[----:B------:R-:W-:Y:S05]  /*109a0*/  BSYNC.RECONVERGENT B2 ;  /* 0x0000000000027941 */ /* 0x000fea0003800200 */
.L_x_13668:
        /* <DEDUP_REMOVED lines=15> */
.L_x_13677:
[----:B------:R-:W-:Y:S05]  /*10aa0*/  BSYNC.RECONVERGENT B3 ;  /* 0x0000000000037941 */ /* 0x000fea0003800200 */
.L_x_13676:
        /* <DEDUP_REMOVED lines=13> */
.L_x_13679:
[----:B------:R-:W-:Y:S05]  /*10b80*/  BSYNC.RECONVERGENT B3 ;  /* 0x0000000000037941 */ /* 0x000fea0003800200 */
.L_x_13678:
[----:B------:R-:W-:-:S04]  /*10b90*/  F2FP.F16.F32.PACK_AB R17, RZ, R17 ;  /* 0x00000011ff11723e */ /* 0x000fc800000000ff */
[----:B0-2---:R-:W-:-:S07]  /*10ba0*/  PRMT R183, R17, 0x7610, R183 ;  /* 0x0000761011b77816 */ /* 0x005fce00000000b7 */
.L_x_13675:
[----:B------:R-:W-:Y:S05]  /*10bb0*/  BSYNC.RECONVERGENT B2 ;  /* 0x0000000000027941 */ /* 0x000fea0003800200 */
.L_x_13674:
[----:B------:R-:W-:Y:S05]  /*10bc0*/  @!P3 BRA `(.L_x_13580) ;  /* 0x000000000050b947 */ /* 0x000fea0003800000 */
[----:B0-----:R-:W3:Y:S04]  /*10bd0*/  LDL R214, [R1+0x10] ;  /* 0x0000100001d67983 */ /* 0x001ee80000100800 */
[----:B------:R-:W2:Y:S01]  /*10be0*/  LDL R17, [R1+0xc] ;  /* 0x00000c0001117983 */ /* 0x000ea20000100800 */
[----:B------:R-:W-:Y:S02]  /*10bf0*/  ISETP.GE.U32.AND P1, PT, R212, RZ, PT ;  /* 0x000000ffd400720c */ /* 0x000fe40003f26070 */
[----:B------:R-:W-:Y:S02]  /*10c00*/  ISETP.GT.AND P2, PT, R18, RZ, PT ;  /* 0x000000ff1200720c */ /* 0x000fe40003f44270 */
[----:B------:R-:W-:Y:S01]  /*10c10*/  ISETP.GE.U32.AND.EX P1, PT, R213, 0x1000000, PT, P1 ;  /* 0x01000000d500780c */ /* 0x000fe20003f26110 */
[----:B------:R-:W-:-:S12]  /*10c20*/  HFMA2 R18, -RZ, RZ, 0, 0 ;  /* 0x00000000ff127431 */ /* 0x000fd800000001ff */
[----:B-----5:R-:W-:Y:S02]  /*10c30*/  @P1 HADD2.F32 R212, -RZ, R179.H1_H1 ;  /* 0x300000b3ffd41230 */ /* 0x020fe40000004100 */
[----:B---3--:R-:W-:-:S04]  /*10c40*/  FFMA.FTZ R203, R214, R203, R248 ;  /* 0x000000cbd6cb7223 */ /* 0x008fc800000100f8 */
[----:B--2---:R-:W-:-:S04]  /*10c50*/  FADD.FTZ R214, R17, -R203 ;  /* 0x800000cb11d67221 */ /* 0x004fc80000010000 */
[----:B------:R-:W-:-:S05]  /*10c60*/  FMUL.FTZ R214, R19, R214 ;  /* 0x000000d613d67220 */ /* 0x000fca0000410000 */
[----:B------:R-:W-:Y:S01]  /*10c70*/  FSEL R17, R214, RZ, P2 ;  /* 0x000000ffd6117208 */ /* 0x000fe20001000000 */
[----:B------:R-:W-:-:S04]  /*10c80*/  @P1 HADD2.F32 R214, -RZ, R35.H1_H1 ;  /* 0x30000023ffd61230 */ /* 0x000fc80000004100 */
[----:B------:R-:W-:-:S04]  /*10c90*/  FMUL.FTZ R17, R17, UR13 ;  /* 0x0000000d11117c20 */ /* 0x000fc80008410000 */
[----:B------:R-:W-:Y:S01]  /*10ca0*/  FMUL.FTZ R19, R17, UR12 ;  /* 0x0000000c11137c20 */ /* 0x000fe20008410000 */
[----:B------:R-:W-:-:S03]  /*10cb0*/  MOV R17, RZ ;  /* 0x000000ff00117202 */ /* 0x000fc60000000f00 */
[-C--:B------:R-:W-:Y:S01]  /*10cc0*/  @P1 FMUL.FTZ R17, R214, R19.reuse ;  /* 0x00000013d6111220 */ /* 0x080fe20000410000 */
[----:B------:R-:W-:-:S04]  /*10cd0*/  @P1 FMUL.FTZ R18, R212, R19 ;  /* 0x00000013d4121220 */ /* 0x000fc80000410000 */
[----:B------:R-:W-:Y:S01]  /*10ce0*/  F2FP.F16.F32.PACK_AB R17, RZ, R17 ;  /* 0x00000011ff11723e */ /* 0x000fe200000000ff */
[----:B------:R-:W-:-:S03]  /*10cf0*/  FADD.FTZ R87, R87, R18 ;  /* 0x0000001257577221 */ /* 0x000fc60000010000 */
[----:B------:R-:W-:-:S07]  /*10d00*/  PRMT R183, R183, 0x5410, R17 ;  /* 0x00005410b7b77816 */ /* 0x000fce0000000011 */
.L_x_13580:
[----:B------:R-:W-:Y:S05]  /*10d10*/  BSYNC.RECONVERGENT B1 ;  /* 0x0000000000017941 */ /* 0x000fea0003800200 */
.L_x_13563:
[----:B------:R-:W3:Y:S01]  /*10d20*/  @P0 LDC.64 R18, c[0x0][0x478] ;  /* 0x00011e00ff120b82 */ /* 0x000ee20000000a00 */
[----:B------:R-:W-:-:S07]  /*10d30*/  @P0 IADD3 R213, PT, PT, R251, 0x60, RZ ;  /* 0x00000060fbd50810 */ /* 0x000fce0007ffe0ff */
[----:B0-----:R-:W0:Y:S01]  /*10d40*/  @P3 LDC.64 R214, c[0x0][0x468] ;  /* 0x00011a00ffd63b82 */ /* 0x001e220000000a00 */
[----:B---3--:R-:W-:-:S07]  /*10d50*/  @P0 IMAD.WIDE.U32 R212, R213, 0x20, R18 ;  /* 0x00000020d5d40825 */ /* 0x008fce00078e0012 */
[----:B------:R-:W3:Y:S01]  /*10d60*/  LDC.64 R18, c[0x0][0x380] ;  /* 0x0000e000ff127b82 */ /* 0x000ee20000000a00 */
[----:B------:R1:W-:Y:S01]  /*10d70*/  @P0 STG.E.128 desc[UR6][R212.64], R184 ;  /* 0x000000b8d4000986 */ /* 0x0003e2000c101d06 */
[----:B0-----:R-:W-:-:S03]  /*10d80*/  @P3 IMAD.WIDE.U32 R214, R216, 0x10, R214 ;  /* 0x00000010d8d63825 */ /* 0x001fc600078e00d6 */
[----:B------:R1:W-:Y:S04]  /*10d90*/  @P0 STG.E.128 desc[UR6][R212.64+0x10], R188 ;  /* 0x000010bcd4000986 */ /* 0x0003e8000c101d06 */
[----:B------:R1:W-:Y:S01]  /*10da0*/  @P3 STG.E.128 desc[UR6][R214.64], R180 ;  /* 0x000000b4d6003986 */ /* 0x0003e2000c101d06 */
[----:B---3--:R-:W-:-:S04]  /*10db0*/  LEA R204, R18, R204, 0x2 ;  /* 0x000000cc12cc7211 */ /* 0x008fc800078e10ff */
[----:B------:R-:W-:-:S13]  /*10dc0*/  ISETP.GE.AND P0, PT, R204, R19, PT ;  /* 0x00000013cc00720c */ /* 0x000fda0003f06270 */
[----:B-1----:R-:W-:Y:S05]  /*10dd0*/  @!P0 BRA `(.L_x_13680) ;  /* 0xfffffef400d08947 */ /* 0x002fea000383ffff */
.L_x_13188:
[----:B------:R-:W-:Y:S05]  /*10de0*/  BSYNC B0 ;  /* 0x0000000000007941 */ /* 0x000fea0003800000 */
.L_x_13187:
[----:B------:R-:W3:Y:S04]  /*10df0*/  LDL.LU R212, [R1+0x1c] ;  /* 0x00001c0001d47983 */ /* 0x000ee80000300800 */
[----:B------:R-:W3:Y:S04]  /*10e00*/  LDL.LU R213, [R1+0x20] ;  /* 0x0000200001d57983 */ /* 0x000ee80000300800 */
[----:B------:R-:W3:Y:S04]  /*10e10*/  LDL.LU R214, [R1+0x24] ;  /* 0x0000240001d67983 */ /* 0x000ee80000300800 */
[----:B------:R-:W3:Y:S01]  /*10e20*/  LDL.LU R215, [R1+0x28] ;  /* 0x0000280001d77983 */ /* 0x000ee20000300800 */
[----:B------:R-:W-:Y:S01]  /*10e30*/  MOV R4, 0x400 ;  /* 0x0000040000047802 */ /* 0x000fe20000000f00 */
[----:B------:R-:W-:Y:S05]  /*10e40*/  WARPSYNC.ALL ;  /* 0x0000000000007948 */ /* 0x000fea0003800000 */
[----:B------:R-:W0:Y:S01]  /*10e50*/  S2R R203, SR_TID.X ;  /* 0x0000000000cb7919 */ /* 0x000e220000002100 */
[----:B------:R-:W1:Y:S01]  /*10e60*/  S2UR UR4, SR_CTAID.X ;  /* 0x00000000000479c3 */ /* 0x000e620000002500 */
[----:B------:R-:W2:Y:S01]  /*10e70*/  LDCU.128 UR16, c[0x0][0x440] ;  /* 0x00008800ff1077ac */ /* 0x000ea20008000c00 */
        /* <DEDUP_REMOVED lines=15> */
[----:B---3--:R-:W-:Y:S01]  /*10f70*/  STS.128 [R0+0x10], R212 ;  /* 0x000010d400007388 */ /* 0x008fe20000000c00 */
        /* <DEDUP_REMOVED lines=251> */
.L_x_13193:
[----:B-1----:R-:W-:Y:S01]  /*11f30*/  HFMA2 R248, -RZ, RZ, 0, 5.9604644775390625e-08 ;  /* 0x00000001fff87431 */ /* 0x002fe200000001ff */
[----:B------:R-:W-:Y:S01]  /*11f40*/  BSSY B1, `(.L_x_13681) ;  /* 0x0000007000017945 */ /* 0x000fe20003800000 */
[----:B------:R-:W-:Y:S02]  /*11f50*/  MOV R249, R251 ;  /* 0x000000fb00f97202 */ /* 0x000fe40000000f00 */
[----:B------:R-:W-:Y:S02]  /*11f60*/  MOV R247, 0x1f ;  /* 0x0000001f00f77802 */ /* 0x000fe40000000f00 */
[----:B------:R-:W-:-:S07]  /*11f70*/  MOV R203, 0xffffffff ;  /* 0xffffffff00cb7802 */ /* 0x000fce0000000f00 */
[----:B0----5:R-:W-:Y:S05]  /*11f80*/  WARPSYNC.COLLECTIVE R203, `(.L_x_13682) ;  /* 0x00000000cb087348 */ /* 0x021fea0003c00000 */
[----:B------:R1:W2:Y:S02]  /*11f90*/  SHFL.BFLY P0, R252, R249, R248, R247 ;  /* 0x0c0000f8f9fc7389 */ /* 0x0002a400000000f7 */
[----:B012--5:R-:W-:Y:S05]  /*11fa0*/  ENDCOLLECTIVE ;  /* 0x000000000000791b */ /* 0x027fea0003800000 */
.L_x_13682:
[----:B------:R-:W-:Y:S05]  /*11fb0*/  BSYNC B1 ;  /* 0x0000000000017941 */ /* 0x000fea0003800000 */
.L_x_13681:
        /* <DEDUP_REMOVED lines=9> */
.L_x_13683:
        /* <DEDUP_REMOVED lines=8> */
.L_x_13684:
[----:B------:R-:W-:Y:S02]  /*120d0*/  MOV R249, R250 ;  /* 0x000000fa00f97202 */ /* 0x000fe40000000f00 */
[----:B------:R-:W-:-:S05]  /*120e0*/  MOV R203, R252 ;  /* 0x000000fc00cb7202 */ /* 0x000fca0000000f00 */
[----:B------:R-:W-:Y:S01]  /*120f0*/  FADD.FTZ R251, R251, R203 ;  /* 0x000000cbfbfb7221 */ /* 0x000fe20000010000 */
[----:B------:R-:W-:-:S07]  /*12100*/  MOV R203, 0xffffffff ;  /* 0xffffffff00cb7802 */ /* 0x000fce0000000f00 */
[----:B------:R-:W-:Y:S05]  /*12110*/  WARPSYNC.COLLECTIVE R203, `(.L_x_13685) ;  /* 0x00000000cb087348 */ /* 0x000fea0003c00000 */
[----:B------:R0:W1:Y:S02]  /*12120*/  SHFL.BFLY P0, R252, R249, R248, R247 ;  /* 0x0c0000f8f9fc7389 */ /* 0x00006400000000f7 */
[----:B01----:R-:W-:Y:S05]  /*12130*/  ENDCOLLECTIVE ;  /* 0x000000000000791b */ /* 0x003fea0003800000 */
.L_x_13685:
        /* <DEDUP_REMOVED lines=8> */
.L_x_13686:
[----:B------:R-:W-:Y:S02]  /*121c0*/  MOV R249, R250 ;  /* 0x000000fa00f97202 */ /* 0x000fe40000000f00 */
[----:B------:R-:W-:-:S05]  /*121d0*/  MOV R203, R252 ;  /* 0x000000fc00cb7202 */ /* 0x000fca0000000f00 */
[----:B------:R-:W-:Y:S01]  /*121e0*/  FADD.FTZ R251, R251, R203 ;  /* 0x000000cbfbfb7221 */ /* 0x000fe20000010000 */
[----:B------:R-:W-:-:S07]  /*121f0*/  MOV R203, 0xffffffff ;  /* 0xffffffff00cb7802 */ /* 0x000fce0000000f00 */
[----:B------:R-:W-:Y:S05]  /*12200*/  WARPSYNC.COLLECTIVE R203, `(.L_x_13687) ;  /* 0x00000000cb087348 */ /* 0x000fea0003c00000 */
[----:B------:R0:W1:Y:S02]  /*12210*/  SHFL.BFLY P0, R252, R249, R248, R247 ;  /* 0x0c0000f8f9fc7389 */ /* 0x00006400000000f7 */
[----:B01----:R-:W-:Y:S05]  /*12220*/  ENDCOLLECTIVE ;  /* 0x000000000000791b */ /* 0x003fea0003800000 */
.L_x_13687:
        /* <DEDUP_REMOVED lines=8> */
.L_x_13688:
[----:B------:R-:W-:Y:S02]  /*122b0*/  MOV R249, R250 ;  /* 0x000000fa00f97202 */ /* 0x000fe40000000f00 */
[----:B------:R-:W-:-:S05]  /*122c0*/  MOV R203, R252 ;  /* 0x000000fc00cb7202 */ /* 0x000fca0000000f00 */
[----:B------:R-:W-:Y:S01]  /*122d0*/  FADD.FTZ R251, R251, R203 ;  /* 0x000000cbfbfb7221 */ /* 0x000fe20000010000 */
[----:B------:R-:W-:-:S07]  /*122e0*/  MOV R203, 0xffffffff ;  /* 0xffffffff00cb7802 */ /* 0x000fce0000000f00 */
[----:B------:R-:W-:Y:S05]  /*122f0*/  WARPSYNC.COLLECTIVE R203, `(.L_x_13689) ;  /* 0x00000000cb087348 */ /* 0x000fea0003c00000 */
[----:B------:R0:W1:Y:S02]  /*12300*/  SHFL.BFLY P0, R252, R249, R248, R247 ;  /* 0x0c0000f8f9fc7389 */ /* 0x00006400000000f7 */
[----:B01----:R-:W-:Y:S05]  /*12310*/  ENDCOLLECTIVE ;  /* 0x000000000000791b */ /* 0x003fea0003800000 */
.L_x_13689:
        /* <DEDUP_REMOVED lines=8> */
.L_x_13690:
[----:B------:R-:W-:Y:S01]  /*123a0*/  MOV R249, R250 ;  /* 0x000000fa00f97202 */ /* 0x000fe20000000f00 */
[----:B------:R0:W-:Y:S06]  /*123b0*/  STL [R1+0x14], R252 ;  /* 0x000014fc01007387 */ /* 0x0001ec0000100800 */
[----:B0-----:R-:W-:Y:S05]  /*123c0*/  WARPSYNC.COLLECTIVE R203, `(.L_x_13691) ;  /* 0x00000000cb087348 */ /* 0x001fea0003c00000 */
[----:B0-----:R0:W1:Y:S02]  /*123d0*/  SHFL.BFLY P0, R252, R249, R248, R247 ;  /* 0x0c0000f8f9fc7389 */ /* 0x00106400000000f7 */
[----:B01----:R-:W-:Y:S05]  /*123e0*/  ENDCOLLECTIVE ;  /* 0x000000000000791b */ /* 0x003fea0003800000 */
.L_x_13691:
[----:B------:R-:W-:Y:S01]  /*123f0*/  MOV R203, R252 ;  /* 0x000000fc00cb7202 */ /* 0x000fe20000000f00 */
[----:B------:R-:W-:Y:S06]  /*12400*/  BRA `(.L_x_13692) ;  /* 0xffffff0000547947 */ /* 0x000fec000383ffff */
.L_x_13693:
        /* <DEDUP_REMOVED lines=15> */
.L_x_20085:


//--------------------- .text._ZN10layer_norm13ln_bwd_kernelINS_13Kernel_traitsIf6__halffS2_fjLj1024ELj1ELj4ELj1ELj16ENS_18Kernel_traits_baseILj1024EfS2_fS2_fjLj128EEEEELb0ELb0ELb0ELb0EEEvNS_9BwdParamsE --------------------------
	.section	.text._ZN10layer_norm13ln_bwd_kernelINS_13Kernel_traitsIf6__halffS2_fjLj1024ELj1ELj4ELj1ELj16ENS_18Kernel_traits_baseILj1024EfS2_fS2_fjLj128EEEEELb0ELb0ELb0ELb0EEEvNS_9BwdParamsE,"ax",@progbits
	.align	128
        .global         _ZN10layer_norm13ln_bwd_kernelINS_13Kernel_traitsIf6__halffS2_fjLj1024ELj1ELj4ELj1ELj16ENS_18Kernel_traits_baseILj1024EfS2_fS2_fjLj128EEEEELb0ELb0ELb0ELb0EEEvNS_9BwdParamsE
        .type           _ZN10layer_norm13ln_bwd_kernelINS_13Kernel_traitsIf6__halffS2_fjLj1024ELj1ELj4ELj1ELj16ENS_18Kernel_traits_baseILj1024EfS2_fS2_fjLj128EEEEELb0ELb0ELb0ELb0EEEvNS_9BwdParamsE,@function
        .size           _ZN10layer_norm13ln_bwd_kernelINS_13Kernel_traitsIf6__halffS2_fjLj1024ELj1ELj4ELj1ELj16ENS_18Kernel_traits_baseILj1024EfS2_fS2_fjLj128EEEEELb0ELb0ELb0ELb0EEEvNS_9BwdParamsE,(.L_x_20086 - _ZN10layer_norm13ln_bwd_kernelINS_13Kernel_traitsIf6__halffS2_fjLj1024ELj1ELj4ELj1ELj16ENS_18Kernel_traits_baseILj1024EfS2_fS2_fjLj128EEEEELb0ELb0ELb0ELb0EEEvNS_9BwdParamsE)
        .other          _ZN10layer_norm13ln_bwd_kernelINS_13Kernel_traitsIf6__halffS2_fjLj1024ELj1ELj4ELj1ELj16ENS_18Kernel_traits_baseILj1024EfS2_fS2_fjLj128EEEEELb0ELb0ELb0ELb0EEEvNS_9BwdParamsE,@"STO_CUDA_ENTRY STV_DEFAULT"
_ZN10layer_norm13ln_bwd_kernelINS_13Kernel_traitsIf6__halffS2_fjLj1024ELj1ELj4ELj1ELj16ENS_18Kernel_traits_baseILj1024EfS2_fS2_fjLj128EEEEELb0ELb0ELb0ELb0EEEvNS_9BwdParamsE:
.text._ZN10layer_norm13ln_bwd_kernelINS_13Kernel_traitsIf6__halffS2_fjLj1024ELj1ELj4ELj1ELj16ENS_18Kernel_traits_baseILj1024EfS2_fS2_fjLj128EEEEELb0ELb0ELb0ELb0EEEvNS_9BwdParamsE:
        /* <DEDUP_REMOVED lines=113> */
.L_x_13735:
        /* <DEDUP_REMOVED lines=41> */
[----:B--2---:R-:W-:-:S04]  /*09a0*/  FADD.FTZ R164, -R218, R164 ;  /* 0x000000a4daa47221 */ /* 0x004fc80000010100 */
[----:B-----5:R-:W-:Y:S01]  /*09b0*/  FMUL.FTZ R217, R219, R164 ;  /* 0x000000a4dbd97220 */ /* 0x020fe20000410000 */
[--C-:B----4-:R-:W-:Y:S02]  /*09c0*/  HADD2.F32 R215, -RZ, R168.reuse.H0_H0 ;  /* 0x200000a8ffd77230 */ /* 0x110fe40000004100 */
[C---:B------:R-:W-:Y:S01]  /*09d0*/  FADD.FTZ R166, -R218.reuse, R166 ;  /* 0x000000a6daa67221 */ /* 0x040fe20000010100 */
[----:B------:R-:W-:Y:S02]  /*09e0*/  HADD2.F32 R168, -RZ, R168.H1_H1 ;  /* 0x300000a8ffa87230 */ /* 0x000fe40000004100 */
[----:B------:R-:W-:Y:S01]  /*09f0*/  FADD.FTZ R216, -R218, R165 ;  /* 0x000000a5dad87221 */ /* 0x000fe20000010100 */
[----:B------:R-:W-:Y:S01]  /*0a00*/  FADD.FTZ R100, R100, R215 ;  /* 0x000000d764647221 */ /* 0x000fe20000010000 */
[-C--:B------:R-:W-:Y:S01]  /*0a10*/  FFMA.FTZ R68, R217, R215.reuse, R68 ;  /* 0x000000d7d9447223 */ /* 0x080fe20000010044 */
[----:B------:R-:W-:Y:S01]  /*0a20*/  FMUL.FTZ R215, R36, R215 ;  /* 0x000000d724d77220 */ /* 0x000fe20000410000 */
[----:B------:R-:W-:-:S02]  /*0a30*/  HADD2.F32 R211, -RZ, R169.H0_H0 ;  /* 0x200000a9ffd37230 */ /* 0x000fc40000004100 */
[C---:B------:R-:W-:Y:S01]  /*0a40*/  FADD.FTZ R212, -R218.reuse, R167 ;  /* 0x000000a7dad47221 */ /* 0x040fe20000010100 */
[C---:B------:R-:W-:Y:S01]  /*0a50*/  FMUL.FTZ R213, R219.reuse, R166 ;  /* 0x000000a6dbd57220 */ /* 0x040fe20000410000 */
[----:B------:R-:W-:Y:S01]  /*0a60*/  FMUL.FTZ R216, R219, R216 ;  /* 0x000000d8dbd87220 */ /* 0x000fe20000410000 */
[----:B------:R-:W-:Y:S01]  /*0a70*/  FMUL.FTZ R214, R37, R168 ;  /* 0x000000a825d67220 */ /* 0x000fe20000410000 */
[----:B------:R-:W-:Y:S01]  /*0a80*/  FADD.FTZ R165, RZ, R215 ;  /* 0x000000d7ffa57221 */ /* 0x000fe20000010000 */
[----:B------:R-:W-:Y:S01]  /*0a90*/  FFMA.FTZ R167, R217, R215, RZ ;  /* 0x000000d7d9a77223 */ /* 0x000fe200000100ff */
[----:B------:R-:W-:Y:S02]  /*0aa0*/  HADD2.F32 R210, -RZ, R169.H1_H1 ;  /* 0x300000a9ffd27230 */ /* 0x000fe40000004100 */
[----:B---3--:R-:W-:Y:S01]  /*0ab0*/  FADD.FTZ R172, -R218, R172 ;  /* 0x000000acdaac7221 */ /* 0x008fe20000010100 */
        /* <DEDUP_REMOVED lines=16> */
[-C--:B------:R-:W-:Y:S01]  /*0bc0*/  FFMA.FTZ R72, R209, R207.reuse, R72 ;  /* 0x000000cfd1487223 */ /* 0x080fe20000010048 */
[----:B------:R-:W-:Y:S01]  /*0bd0*/  FADD.FTZ R208, -R218, R173 ;  /* 0x000000addad07221 */ /* 0x000fe20000010100 */
[----:B------:R-:W-:Y:S01]  /*0be0*/  FMUL.FTZ R207, R40, R207 ;  /* 0x000000cf28cf7220 */ /* 0x000fe20000410000 */
[----:B------:R-:W-:Y:S01]  /*0bf0*/  FADD.FTZ R164, R165, R210 ;  /* 0x000000d2a5a47221 */ /* 0x000fe20000010000 */
[----:B------:R-:W-:Y:S01]  /*0c00*/  FFMA.FTZ R166, R212, R210, R167 ;  /* 0x000000d2d4a67223 */ /* 0x000fe200000100a7 */
[----:B0-----:R-:W-:-:S02]  /*0c10*/  HADD2.F32 R203, -RZ, R171.H0_H0 ;  /* 0x200000abffcb7230 */ /* 0x001fc40000004100 */
[C---:B------:R-:W-:Y:S01]  /*0c20*/  FMUL.FTZ R205, R219.reuse, R174 ;  /* 0x000000aedbcd7220 */ /* 0x040fe20000410000 */
        /* <DEDUP_REMOVED lines=23> */
.L_x_13697:
[----:B------:R-:W-:Y:S05]  /*0da0*/  BSYNC.RECONVERGENT B1 ;  /* 0x0000000000017941 */ /* 0x000fea0003800200 */
.L_x_13696:
        /* <DEDUP_REMOVED lines=27> */
[----:B------:R-:W-:Y:S01]  /*0f60*/  FMUL.FTZ R197, R219, R166 ;  /* 0x000000a6dbc57220 */ /* 0x000fe20000410000 */
[----:B------:R-:W-:Y:S01]  /*0f70*/  FMUL.FTZ R198, R45, R168 ;  /* 0x000000a82dc67220 */ /* 0x000fe20000410000 */
[----:B------:R-:W-:Y:S01]  /*0f80*/  FADD.FTZ R221, R221, R199 ;  /* 0x000000c7dddd7221 */ /* 0x000fe20000010000 */
[----:B------:R-:W-:Y:S01]  /*0f90*/  FMUL.FTZ R200, R219, R200 ;  /* 0x000000c8dbc87220 */ /* 0x000fe20000410000 */
[----:B------:R-:W-:Y:S01]  /*0fa0*/  FFMA.FTZ R165, R201, R199, R222 ;  /* 0x000000c7c9a57223 */ /* 0x000fe200000100de */
        /* <DEDUP_REMOVED lines=20> */
[----:B------:R-:W-:Y:S01]  /*10f0*/  FADD.FTZ R192, -R218, R173 ;  /* 0x000000addac07221 */ /* 0x000fe20000010100 */
[----:B------:R-:W-:Y:S01]  /*1100*/  FFMA.FTZ R166, R196, R194, R167 ;  /* 0x000000c2c4a67223 */ /* 0x000fe200000100a7 */
[----:B------:R-:W-:-:S02]  /*1110*/  HADD2.F32 R169, -RZ, R171.H0_H0 ;  /* 0x200000abffa97230 */ /* 0x000fc40000004100 */
[----:B------:R-:W-:Y:S01]  /*1120*/  FMUL.FTZ R189, R49, R170 ;  /* 0x000000aa31bd7220 */ /* 0x000fe20000410000 */
[----:B------:R-:W-:Y:S01]  /*1130*/  FADD.FTZ R164, R164, R191 ;  /* 0x000000bfa4a47221 */ /* 0x000fe20000010000 */
[----:B------:R-:W-:Y:S01]  /*1140*/  FADD.FTZ R174, -R218, R174 ;  /* 0x000000aedaae7221 */ /* 0x000fe20000010100 */
[----:B------:R-:W-:Y:S01]  /*1150*/  FMUL.FTZ R192, R219, R192 ;  /* 0x000000c0dbc07220 */ /* 0x000fe20000410000 */
[----:B------:R-:W-:Y:S01]  /*1160*/  FFMA.FTZ R165, R193, R191, R166 ;  /* 0x000000bfc1a57223 */ /* 0x000fe200000100a6 */
[----:B------:R-:W-:Y:S02]  /*1170*/  HADD2.F32 R224, -RZ, R171.H1_H1 ;  /* 0x300000abffe07230 */ /* 0x000fe40000004100 */
[----:B------:R-:W-:Y:S01]  /*1180*/  FADD.FTZ R167, R164, R189 ;  /* 0x000000bda4a77221 */ /* 0x000fe20000010000 */
[----:B------:R-:W-:Y:S01]  /*1190*/  FADD.FTZ R190, -R218, R175 ;  /* 0x000000afdabe7221 */ /* 0x000fe20000010100 */
[----:B0-----:R-:W-:Y:S01]  /*11a0*/  FMUL.FTZ R187, R219, R174 ;  /* 0x000000aedbbb7220 */ /* 0x001fe20000410000 */
        /* <DEDUP_REMOVED lines=16> */
.L_x_13699:
[----:B------:R-:W-:Y:S05]  /*12b0*/  BSYNC.RECONVERGENT B1 ;  /* 0x0000000000017941 */ /* 0x000fea0003800200 */
.L_x_13698:
        /* <DEDUP_REMOVED lines=19> */
[----:B0----5:R-:W-:Y:S01]  /*13f0*/  FMUL.FTZ R23, R219, R24 ;  /* 0x00000018db177220 */ /* 0x021fe20000410000 */
[----:B----4-:R-:W-:-:S02]  /*1400*/  HADD2.F32 R27, -RZ, R164.H0_H0 ;  /* 0x200000a4ff1b7230 */ /* 0x010fc40000004100 */
[----:B------:R-:W-:Y:S01]  /*1410*/  FMUL.FTZ R20, R219, R20 ;  /* 0x00000014db147220 */ /* 0x000fe20000410000 */
[----:B------:R-:W-:Y:S02]  /*1420*/  HADD2.F32 R164, -RZ, R164.H1_H1 ;  /* 0x300000a4ffa47230 */ /* 0x000fe40000004100 */
[-C--:B------:R-:W-:Y:S01]  /*1430*/  FMUL.FTZ R24, R52, R27.reuse ;  /* 0x0000001b34187220 */ /* 0x080fe20000410000 */
[----:B------:R-:W-:Y:S01]  /*1440*/  FADD.FTZ R112, R112, R27 ;  /* 0x0000001b70707221 */ /* 0x000fe20000010000 */
[----:B------:R-:W-:Y:S01]  /*1450*/  FFMA.FTZ R84, R23, R27, R84 ;  /* 0x0000001b17547223 */ /* 0x000fe20000010054 */
[----:B------:R-:W-:Y:S01]  /*1460*/  FADD.FTZ R113, R113, R164 ;  /* 0x000000a471717221 */ /* 0x000fe20000010000 */
[-C--:B------:R-:W-:Y:S01]  /*1470*/  FFMA.FTZ R85, R20, R164.reuse, R85 ;  /* 0x000000a414557223 */ /* 0x080fe20000010055 */
[----:B------:R-:W-:Y:S01]  /*1480*/  FMUL.FTZ R27, R53, R164 ;  /* 0x000000a4351b7220 */ /* 0x000fe20000410000 */
[----:B------:R-:W-:Y:S01]  /*1490*/  FADD.FTZ R26, -R218, R26 ;  /* 0x0000001ada1a7221 */ /* 0x000fe20000010100 */
[----:B------:R-:W-:-:S02]  /*14a0*/  HADD2.F32 R173, -RZ, R165.H0_H0 ;  /* 0x200000a5ffad7230 */ /* 0x000fc40000004100 */
[----:B------:R-:W-:Y:S01]  /*14b0*/  FADD.FTZ R164, R221, R24 ;  /* 0x00000018dda47221 */ /* 0x000fe20000010000 */
[----:B------:R-:W-:Y:S02]  /*14c0*/  HADD2.F32 R172, -RZ, R165.H1_H1 ;  /* 0x300000a5ffac7230 */ /* 0x000fe40000004100 */
[----:B------:R-:W-:Y:S01]  /*14d0*/  FFMA.FTZ R165, R23, R24, R222 ;  /* 0x0000001817a57223 */ /* 0x000fe200000100de */
[--C-:B------:R-:W-:Y:S02]  /*14e0*/  HADD2.F32 R225, -RZ, R167.reuse.H0_H0 ;  /* 0x200000a7ffe17230 */ /* 0x100fe40000004100 */
[----:B------:R-:W-:Y:S01]  /*14f0*/  FMUL.FTZ R25, R219, R26 ;  /* 0x0000001adb197220 */ /* 0x000fe20000410000 */
[----:B------:R-:W-:Y:S02]  /*1500*/  HADD2.F32 R224, -RZ, R167.H1_H1 ;  /* 0x300000a7ffe07230 */ /* 0x000fe40000004100 */
[----:B------:R-:W-:Y:S01]  /*1510*/  FADD.FTZ R167, R164, R27 ;  /* 0x0000001ba4a77221 */ /* 0x000fe20000010000 */
[----:B------:R-:W-:Y:S01]  /*1520*/  FMUL.FTZ R26, R54, R173 ;  /* 0x000000ad361a7220 */ /* 0x000fe20000410000 */
[----:B------:R-:W-:Y:S01]  /*1530*/  FFMA.FTZ R164, R20, R27, R165 ;  /* 0x0000001b14a47223 */ /* 0x000fe200000100a5 */
[----:B------:R-:W-:-:S02]  /*1540*/  HADD2.F32 R175, -RZ, R166.H0_H0 ;  /* 0x200000a6ffaf7230 */ /* 0x000fc40000004100 */
[C---:B---3--:R-:W-:Y:S01]  /*1550*/  FADD.FTZ R168, -R218.reuse, R168 ;  /* 0x000000a8daa87221 */ /* 0x048fe20000010100 */
[----:B------:R-:W-:Y:S02]  /*1560*/  HADD2.F32 R174, -RZ, R166.H1_H1 ;  /* 0x300000a6ffae7230 */ /* 0x000fe40000004100 */
        /* <DEDUP_REMOVED lines=9> */
[C---:B------:R-:W-:Y:S01]  /*1600*/  FADD.FTZ R170, -R218.reuse, R170 ;  /* 0x000000aadaaa7221 */ /* 0x040fe20000010100 */
        /* <DEDUP_REMOVED lines=27> */
.L_x_13701:
[----:B------:R-:W-:Y:S05]  /*17c0*/  BSYNC.RECONVERGENT B1 ;  /* 0x0000000000017941 */ /* 0x000fea0003800200 */
.L_x_13700:
        /* <DEDUP_REMOVED lines=23> */
[----:B-----5:R-:W-:Y:S01]  /*1940*/  FMUL.FTZ R9, R219, R8 ;  /* 0x00000008db097220 */ /* 0x020fe20000410000 */
[----:B----4-:R-:W-:-:S02]  /*1950*/  HADD2.F32 R21, -RZ, R16.H0_H0 ;  /* 0x20000010ff157230 */ /* 0x010fc40000004100 */
[C---:B------:R-:W-:Y:S01]  /*1960*/  FMUL.FTZ R8, R219.reuse, R4 ;  /* 0x00000004db087220 */ /* 0x040fe20000410000 */
[----:B------:R-:W-:Y:S02]  /*1970*/  HADD2.F32 R16, -RZ, R16.H1_H1 ;  /* 0x30000010ff107230 */ /* 0x000fe40000004100 */
[C---:B------:R-:W-:Y:S01]  /*1980*/  FMUL.FTZ R15, R219.reuse, R14 ;  /* 0x0000000edb0f7220 */ /* 0x040fe20000410000 */
[--C-:B-1----:R-:W-:Y:S02]  /*1990*/  HADD2.F32 R7, -RZ, R17.reuse.H0_H0 ;  /* 0x20000011ff077230 */ /* 0x102fe40000004100 */
[----:B------:R-:W-:Y:S01]  /*19a0*/  FMUL.FTZ R11, R219, R10 ;  /* 0x0000000adb0b7220 */ /* 0x000fe20000410000 */
[----:B------:R-:W-:Y:S01]  /*19b0*/  FMUL.FTZ R14, R60, R21 ;  /* 0x000000153c0e7220 */ /* 0x000fe20000410000 */
        /* <DEDUP_REMOVED lines=14> */
[----:B------:R-:W-:-:S02]  /*1aa0*/  HADD2.F32 R165, -RZ, R18.H0_H0 ;  /* 0x20000012ffa57230 */ /* 0x000fc40000004100 */
[----:B------:R-:W-:Y:S01]  /*1ab0*/  FMUL.FTZ R13, R219, R12 ;  /* 0x0000000cdb0d7220 */ /* 0x000fe20000410000 */
[--C-:B------:R-:W-:Y:S02]  /*1ac0*/  HADD2.F32 R167, -RZ, R19.reuse.H0_H0 ;  /* 0x20000013ffa77230 */ /* 0x100fe40000004100 */
[----:B------:R-:W-:Y:S01]  /*1ad0*/  FADD.FTZ R123, R123, R6 ;  /* 0x000000067b7b7221 */ /* 0x000fe20000010000 */
[----:B------:R-:W-:Y:S02]  /*1ae0*/  HADD2.F32 R170, -RZ, R19.H1_H1 ;  /* 0x30000013ffaa7230 */ /* 0x000fe40000004100 */
        /* <DEDUP_REMOVED lines=26> */
[C---:B------:R-:W-:Y:S01]  /*1c90*/  FFMA.FTZ R99, R6.reuse, R170, R99 ;  /* 0x000000aa06637223 */ /* 0x040fe20000010063 */
[----:B------:R-:W-:Y:S01]  /*1ca0*/  FADD.FTZ R221, R221, R4 ;  /* 0x00000004dddd7221 */ /* 0x000fe20000010000 */
[----:B------:R-:W-:-:S07]  /*1cb0*/  FFMA.FTZ R222, R6, R4, R165 ;  /* 0x0000000406de7223 */ /* 0x000fce00000100a5 */
.L_x_13703:
[----:B------:R-:W-:Y:S05]  /*1cc0*/  BSYNC.RECONVERGENT B1 ;  /* 0x0000000000017941 */ /* 0x000fea0003800200 */
.L_x_13702:
        /* <DEDUP_REMOVED lines=24> */
.L_x_13747:
        /* <DEDUP_REMOVED lines=50> */
.L_x_13709:
        /* <DEDUP_REMOVED lines=36> */
.L_x_13710:
        /* <DEDUP_REMOVED lines=8> */
.L_x_13708:
[----:B------:R-:W-:Y:S05]  /*2430*/  BSYNC.RECONVERGENT B2 ;  /* 0x0000000000027941 */ /* 0x000fea0003800200 */
.L_x_13707:
        /* <DEDUP_REMOVED lines=42> */
.L_x_13713:
        /* <DEDUP_REMOVED lines=36> */
.L_x_13714:
        /* <DEDUP_REMOVED lines=8> */
.L_x_13712:
[----:B------:R-:W-:Y:S05]  /*29a0*/  BSYNC.RECONVERGENT B2 ;  /* 0x0000000000027941 */ /* 0x000fea0003800200 */
.L_x_13711:
        /* <DEDUP_REMOVED lines=42> */
.L_x_13717:
        /* <DEDUP_REMOVED lines=36> */
.L_x_13718:
        /* <DEDUP_REMOVED lines=8> */
.L_x_13716:
[----:B------:R-:W-:Y:S05]  /*2f10*/  BSYNC.RECONVERGENT B2 ;  /* 0x0000000000027941 */ /* 0x000fea0003800200 */
.L_x_13715:
        /* <DEDUP_REMOVED lines=41> */
.L_x_13720:
        /* <DEDUP_REMOVED lines=36> */
.L_x_13721:
        /* <DEDUP_REMOVED lines=8> */
.L_x_13706:
        /* <DEDUP_REMOVED lines=46> */
.L_x_13724:
[----:B------:R-:W-:Y:S05]  /*3750*/  BSYNC.RECONVERGENT B2 ;  /* 0x0000000000027941 */ /* 0x000fea0003800200 */
.L_x_13723:
        /* <DEDUP_REMOVED lines=42> */
.L_x_13726:
[----:B------:R-:W-:Y:S05]  /*3a00*/  BSYNC.RECONVERGENT B2 ;  /* 0x0000000000027941 */ /* 0x000fea0003800200 */
.L_x_13725:
        /* <DEDUP_REMOVED lines=42> */
.L_x_13728:
[----:B------:R-:W-:Y:S05]  /*3cb0*/  BSYNC.RECONVERGENT B2 ;  /* 0x0000000000027941 */ /* 0x000fea0003800200 */
.L_x_13727:
        /* <DEDUP_REMOVED lines=41> */
.L_x_13722:
        /* <DEDUP_REMOVED lines=46> */
.L_x_13730:
[----:B------:R-:W-:Y:S05]  /*4230*/  BSYNC.RECONVERGENT B2 ;  /* 0x0000000000027941 */ /* 0x000fea0003800200 */
.L_x_13729:
        /* <DEDUP_REMOVED lines=46> */
.L_x_13732:
[----:B------:R-:W-:Y:S05]  /*4520*/  BSYNC.RECONVERGENT B2 ;  /* 0x0000000000027941 */ /* 0x000fea0003800200 */
.L_x_13731:
        /* <DEDUP_REMOVED lines=46> */
.L_x_13734:
[----:B------:R-:W-:Y:S05]  /*4810*/  BSYNC.RECONVERGENT B2 ;  /* 0x0000000000027941 */ /* 0x000fea0003800200 */
.L_x_13733:
        /* <DEDUP_REMOVED lines=44> */
.L_x_13719:
[----:B------:R-:W-:Y:S05]  /*4ae0*/  BSYNC.RECONVERGENT B1 ;  /* 0x0000000000017941 */ /* 0x000fea0003800200 */
.L_x_13705:
[----:B01234-:R-:W0:Y:S02]  /*4af0*/  LDC.64 R164, c[0x0][0x380] ;  /* 0x0000e000ffa47b82 */ /* 0x01fe240000000a00 */
[----:B0-----:R-:W-:-:S04]  /*4b00*/  LEA R5, R164, R5, 0x2 ;  /* 0x00000005a4057211 */ /* 0x001fc800078e10ff */
[----:B------:R-:W-:-:S13]  /*4b10*/  ISETP.GE.AND P1, PT, R5, R165, PT ;  /* 0x000000a50500720c */ /* 0x000fda0003f26270 */
[----:B------:R-:W-:Y:S05]  /*4b20*/  @!P1 BRA `(.L_x_13735) ;  /* 0xffffffb800f89947 */ /* 0x000fea000383ffff */
.L_x_13695:
[----:B------:R-:W-:Y:S05]  /*4b30*/  BSYNC B0 ;  /* 0x0000000000007941 */ /* 0x000fea0003800000 */
.L_x_13694:
        /* <DEDUP_REMOVED lines=256> */
.L_x_13704:
        /* <DEDUP_REMOVED lines=8> */
.L_x_13737:
[----:B------:R-:W-:Y:S05]  /*5bc0*/  BSYNC B1 ;  /* 0x0000000000017941 */ /* 0x000fea0003800000 */
.L_x_13736:
        /* <DEDUP_REMOVED lines=8> */
.L_x_13738:
[----:B------:R-:W-:-:S05]  /*5c50*/  FADD.FTZ R164, R164, R221 ;  /* 0x000000dda4a47221 */ /* 0x000fca0000010000 */
[----:B------:R-:W-:Y:S01]  /*5c60*/  MOV R218, R164 ;  /* 0x000000a400da7202 */ /* 0x000fe20000000f00 */
[----:B------:R-:W-:Y:S01]  /*5c70*/  HFMA2 R175, -RZ, RZ, 0, 1.1920928955078125e-07 ;  /* 0x00000002ffaf7431 */ /* 0x000fe200000001ff */
[----:B------:R-:W-:-:S07]  /*5c80*/  MOV R165, R174 ;  /* 0x000000ae00a57202 */ /* 0x000fce0000000f00 */
[----:B------:R-:W-:Y:S05]  /*5c90*/  WARPSYNC.COLLECTIVE R173, `(.L_x_13739) ;  /* 0x00000000ad087348 */ /* 0x000fea0003c00000 */
[----:B------:R0:W1:Y:S02]  /*5ca0*/  SHFL.BFLY P6, R174, R218, R175, R220 ;  /* 0x0c0000afdaae7389 */ /* 0x00006400000c00dc */
[----:B01----:R-:W-:Y:S05]  /*5cb0*/  ENDCOLLECTIVE ;  /* 0x000000000000791b */ /* 0x003fea0003800000 */
.L_x_13739:
[----:B------:R-:W-:-:S05]  /*5cc0*/  FADD.FTZ R165, R165, R222 ;  /* 0x000000dea5a57221 */ /* 0x000fca0000010000 */
[----:B------:R-:W-:Y:S02]  /*5cd0*/  MOV R218, R165 ;  /* 0x000000a500da7202 */ /* 0x000fe40000000f00 */
[----:B------:R-:W-:-:S07]  /*5ce0*/  MOV R167, R174 ;  /* 0x000000ae00a77202 */ /* 0x000fce0000000f00 */
[----:B------:R-:W-:Y:S05]  /*5cf0*/  WARPSYNC.COLLECTIVE R173, `(.L_x_13740) ;  /* 0x00000000ad087348 */ /* 0x000fea0003c00000 */
[----:B------:R0:W1:Y:S02]  /*5d00*/  SHFL.BFLY P6, R174, R218, R175, R220 ;  /* 0x0c0000afdaae7389 */ /* 0x00006400000c00dc */
[----:B01----:R-:W-:Y:S05]  /*5d10*/  ENDCOLLECTIVE ;  /* 0x000000000000791b */ /* 0x003fea0003800000 */
.L_x_13740:
[----:B------:R-:W-:-:S05]  /*5d20*/  FADD.FTZ R167, R164, R167 ;  /* 0x000000a7a4a77221 */ /* 0x000fca0000010000 */
[----:B------:R-:W-:Y:S01]  /*5d30*/  MOV R218, R167 ;  /* 0x000000a700da7202 */ /* 0x000fe20000000f00 */
[----:B------:R-:W-:Y:S01]  /*5d40*/  HFMA2 R175, -RZ, RZ, 0, 2.384185791015625e-07 ;  /* 0x00000004ffaf7431 */ /* 0x000fe200000001ff */
[----:B------:R-:W-:-:S07]  /*5d50*/  MOV R166, R174 ;  /* 0x000000ae00a67202 */ /* 0x000fce0000000f00 */
[----:B------:R-:W-:Y:S05]  /*5d60*/  WARPSYNC.COLLECTIVE R173, `(.L_x_13741) ;  /* 0x00000000ad087348 */ /* 0x000fea0003c00000 */
[----:B------:R0:W1:Y:S02]  /*5d70*/  SHFL.BFLY P6, R174, R218, R175, R220 ;  /* 0x0c0000afdaae7389 */ /* 0x00006400000c00dc */
[----:B01----:R-:W-:Y:S05]  /*5d80*/  ENDCOLLECTIVE ;  /* 0x000000000000791b */ /* 0x003fea0003800000 */
.L_x_13741:
[----:B------:R-:W-:-:S05]  /*5d90*/  FADD.FTZ R166, R165, R166 ;  /* 0x000000a6a5a67221 */ /* 0x000fca0000010000 */
[----:B------:R-:W-:Y:S02]  /*5da0*/  MOV R218, R166 ;  /* 0x000000a600da7202 */ /* 0x000fe40000000f00 */
[----:B------:R-:W-:-:S07]  /*5db0*/  MOV R168, R174 ;  /* 0x000000ae00a87202 */ /* 0x000fce0000000f00 */
[----:B------:R-:W-:Y:S05]  /*5dc0*/  WARPSYNC.COLLECTIVE R173, `(.L_x_13742) ;  /* 0x00000000ad087348 */ /* 0x000fea0003c00000 */
[----:B------:R0:W1:Y:S02]  /*5dd0*/  SHFL.BFLY P6, R174, R218, R175, R220 ;  /* 0x0c0000afdaae7389 */ /* 0x00006400000c00dc */
[----:B01----:R-:W-:Y:S05]  /*5de0*/  ENDCOLLECTIVE ;  /* 0x000000000000791b */ /* 0x003fea0003800000 */
.L_x_13742:
[----:B------:R-:W-:-:S05]  /*5df0*/  FADD.FTZ R168, R167, R168 ;  /* 0x000000a8a7a87221 */ /* 0x000fca0000010000 */
[----:B------:R-:W-:Y:S01]  /*5e00*/  MOV R218, R168 ;  /* 0x000000a800da7202 */ /* 0x000fe20000000f00 */
[----:B------:R-:W-:Y:S01]  /*5e10*/  HFMA2 R175, -RZ, RZ, 0, 4.76837158203125e-07 ;  /* 0x00000008ffaf7431 */ /* 0x000fe200000001ff */
[----:B------:R-:W-:-:S07]  /*5e20*/  MOV R169, R174 ;  /* 0x000000ae00a97202 */ /* 0x000fce0000000f00 */
[----:B------:R-:W-:Y:S05]  /*5e30*/  WARPSYNC.COLLECTIVE R173, `(.L_x_13743) ;  /* 0x00000000ad087348 */ /* 0x000fea0003c00000 */
[----:B------:R0:W1:Y:S02]  /*5e40*/  SHFL.BFLY P6, R174, R218, R175, R220 ;  /* 0x0c0000afdaae7389 */ /* 0x00006400000c00dc */
[----:B01----:R-:W-:Y:S05]  /*5e50*/  ENDCOLLECTIVE ;  /* 0x000000000000791b */ /* 0x003fea0003800000 */
.L_x_13743:
[----:B------:R-:W-:-:S05]  /*5e60*/  FADD.FTZ R169, R166, R169 ;  /* 0x000000a9a6a97221 */ /* 0x000fca0000010000 */
[----:B------:R-:W-:Y:S02]  /*5e70*/  MOV R218, R169 ;  /* 0x000000a900da7202 */ /* 0x000fe40000000f00 */
[----:B------:R-:W-:-:S07]  /*5e80*/  MOV R171, R174 ;  /* 0x000000ae00ab7202 */ /* 0x000fce0000000f00 */
[----:B------:R-:W-:Y:S05]  /*5e90*/  WARPSYNC.COLLECTIVE R173, `(.L_x_13744) ;  /* 0x00000000ad087348 */ /* 0x000fea0003c00000 */
[----:B------:R0:W1:Y:S02]  /*5ea0*/  SHFL.BFLY P6, R174, R218, R175, R220 ;  /* 0x0c0000afdaae7389 */ /* 0x00006400000c00dc */
[----:B01----:R-:W-:Y:S05]  /*5eb0*/  ENDCOLLECTIVE ;  /* 0x000000000000791b */ /* 0x003fea0003800000 */
.L_x_13744:
[----:B------:R-:W-:-:S05]  /*5ec0*/  FADD.FTZ R171, R168, R171 ;  /* 0x000000aba8ab7221 */ /* 0x000fca0000010000 */
[----:B------:R-:W-:Y:S01]  /*5ed0*/  MOV R218, R171 ;  /* 0x000000ab00da7202 */ /* 0x000fe20000000f00 */
[----:B------:R-:W-:Y:S01]  /*5ee0*/  HFMA2 R175, -RZ, RZ, 0, 9.5367431640625e-07 ;  /* 0x00000010ffaf7431 */ /* 0x000fe200000001ff */
[----:B------:R-:W-:-:S07]  /*5ef0*/  MOV R170, R174 ;  /* 0x000000ae00aa7202 */ /* 0x000fce0000000f00 */
[----:B------:R-:W-:Y:S05]  /*5f00*/  WARPSYNC.COLLECTIVE R173, `(.L_x_13745) ;  /* 0x00000000ad087348 */ /* 0x000fea0003c00000 */
[----:B------:R0:W1:Y:S02]  /*5f10*/  SHFL.BFLY P6, R174, R218, R175, R220 ;  /* 0x0c0000afdaae7389 */ /* 0x00006400000c00dc */
[----:B01----:R-:W-:Y:S05]  /*5f20*/  ENDCOLLECTIVE ;  /* 0x000000000000791b */ /* 0x003fea0003800000 */
.L_x_13745:
[----:B------:R-:W-:-:S05]  /*5f30*/  FADD.FTZ R170, R169, R170 ;  /* 0x000000aaa9aa7221 */ /* 0x000fca0000010000 */
[----:B------:R-:W-:Y:S02]  /*5f40*/  MOV R218, R170 ;  /* 0x000000aa00da7202 */ /* 0x000fe40000000f00 */
[----:B------:R-:W-:-:S07]  /*5f50*/  MOV R164, R174 ;  /* 0x000000ae00a47202 */ /* 0x000fce0000000f00 */
[----:B------:R-:W-:Y:S05]  /*5f60*/  WARPSYNC.COLLECTIVE R173, `(.L_x_13746) ;  /* 0x00000000ad087348 */ /* 0x000fea0003c00000 */
[----:B------:R0:W1:Y:S02]  /*5f70*/  SHFL.BFLY P6, R174, R218, R175, R220 ;  /* 0x0c0000afdaae7389 */ /* 0x00006400000c00dc */
[----:B01----:R-:W-:Y:S05]  /*5f80*/  ENDCOLLECTIVE ;  /* 0x000000000000791b */ /* 0x003fea0003800000 */
.L_x_13746:
[----:B------:R-:W-:Y:S01]  /*5f90*/  MOV R165, R174 ;  /* 0x000000ae00a57202 */ /* 0x000fe20000000f00 */
[----:B------:R-:W-:Y:S06]  /*5fa0*/  BRA `(.L_x_13747) ;  /* 0xffffffbc00a87947 */ /* 0x000fec000383ffff */
.L_x_13748:
        /* <DEDUP_REMOVED lines=13> */
.L_x_20086:


//--------------------- .text._ZN10layer_norm13ln_bwd_kernelINS_13Kernel_traitsIf6__halffS2_fjLj1024ELj1ELj4ELj1ELj16ENS_18Kernel_traits_baseILj1024EfS2_fS2_fjLj128EEEEELb0ELb0ELb0ELb1EEEvNS_9BwdParamsE --------------------------
	.section	.text._ZN10layer_norm13ln_bwd_kernelINS_13Kernel_traitsIf6__halffS2_fjLj1024ELj1ELj4ELj1ELj16ENS_18Kernel_traits_baseILj1024EfS2_fS2_fjLj128EEEEELb0ELb0ELb0ELb1EEEvNS_9BwdParamsE,"ax",@progbits
	.align	128
        .global         _ZN10layer_norm13ln_bwd_kernelINS_13Kernel_traitsIf6__halffS2_fjLj1024ELj1ELj4ELj1ELj16ENS_18Kernel_traits_baseILj1024EfS2_fS2_fjLj128EEEEELb0ELb0ELb0ELb1EEEvNS_9BwdParamsE
        .type           _ZN10layer_norm13ln_bwd_kernelINS_13Kernel_traitsIf6__halffS2_fjLj1024ELj1ELj4ELj1ELj16ENS_18Kernel_traits_baseILj1024EfS2_fS2_fjLj128EEEEELb0ELb0ELb0ELb1EEEvNS_9BwdParamsE,@function
        .size           _ZN10layer_norm13ln_bwd_kernelINS_13Kernel_traitsIf6__halffS2_fjLj1024ELj1ELj4ELj1ELj16ENS_18Kernel_traits_baseILj1024EfS2_fS2_fjLj128EEEEELb0ELb0ELb0ELb1EEEvNS_9BwdParamsE,(.L_x_20087 - _ZN10layer_norm13ln_bwd_kernelINS_13Kernel_traitsIf6__halffS2_fjLj1024ELj1ELj4ELj1ELj16ENS_18Kernel_traits_baseILj1024EfS2_fS2_fjLj128EEEEELb0ELb0ELb0ELb1EEEvNS_9BwdParamsE)
        .other          _ZN10layer_norm13ln_bwd_kernelINS_13Kernel_traitsIf6__halffS2_fjLj1024ELj1ELj4ELj1ELj16ENS_18Kernel_traits_baseILj1024EfS2_fS2_fjLj128EEEEELb0ELb0ELb0ELb1EEEvNS_9BwdParamsE,@"STO_CUDA_ENTRY STV_DEFAULT"
_ZN10layer_norm13ln_bwd_kernelINS_13Kernel_traitsIf6__halffS2_fjLj1024ELj1ELj4ELj1ELj16ENS_18Kernel_traits_baseILj1024EfS2_fS2_fjLj128EEEEELb0ELb0ELb0ELb1EEEvNS_9BwdParamsE:
.text._ZN10layer_norm13ln_bwd_kernelINS_13Kernel_traitsIf6__halffS2_fjLj1024ELj1ELj4ELj1ELj16ENS_18Kernel_traits_baseILj1024EfS2_fS2_fjLj128EEEEELb0ELb0ELb0ELb1EEEvNS_9BwdParamsE:
        /* <DEDUP_REMOVED lines=95> */
.L_x_13764:
        /* <DEDUP_REMOVED lines=12> */
[----:B------:R-:W-:-:S05]  /*06b0*/  LEA.HI.SX32 R205, R109, R108, 0x1d ;  /* 0x0000006c6dcd7211 */ /* 0x000fca00078feaff */
[C---:B--2---:R-:W-:Y:S01]  /*06c0*/  IMAD.WIDE.U32 R140, R205.reuse, 0x20, R198 ;  /* 0x00000020cd8c7825 */ /* 0x044fe200078e00c6 */
[C---:B------:R-:W-:Y:S02]  /*06d0*/  IADD3 R203, PT, PT, R205.reuse, 0x20, RZ ;  /* 0x00000020cdcb7810 */ /* 0x040fe40007ffe0ff */
[C---:B------:R-:W-:Y:S01]  /*06e0*/  IADD3 R201, PT, PT, R205.reuse, 0x40, RZ ;  /* 0x00000040cdc97810 */ /* 0x040fe20007ffe0ff */
[C---:B---3--:R-:W-:Y:S01]  /*06f0*/  IMAD.WIDE.U32 R112, R205.reuse, 0x10, R152 ;  /* 0x00000010cd707825 */ /* 0x048fe200078e0098 */
[----:B------:R-:W-:Y:S01]  /*0700*/  IADD3 R187, PT, PT, R205, 0x60, RZ ;  /* 0x00000060cdbb7810 */ /* 0x000fe20007ffe0ff */
[----:B------:R-:W2:Y:S02]  /*0710*/  LDG.E.128 R108, desc[UR6][R140.64] ;  /* 0x000000068c6c7981 */ /* 0x000ea4000c1e1d00 */
[----:B----4-:R-:W-:Y:S02]  /*0720*/  IMAD.WIDE R196, R186, 0x4, R188 ;  /* 0x00000004bac47825 */ /* 0x010fe400078e02bc */
[----:B------:R-:W3:Y:S02]  /*0730*/  LDG.E.128 R112, desc[UR6][R112.64] ;  /* 0x0000000670707981 */ /* 0x000ee4000c1e1d00 */
[----:B------:R-:W-:-:S02]  /*0740*/  IMAD.WIDE.U32 R154, R203, 0x20, R198 ;  /* 0x00000020cb9a7825 */ /* 0x000fc400078e00c6 */
[----:B------:R-:W4:Y:S02]  /*0750*/  LDG.E R197, desc[UR6][R196.64] ;  /* 0x00000006c4c57981 */ /* 0x000f24000c1e1900 */
[--C-:B------:R-:W-:Y:S02]  /*0760*/  IMAD.WIDE.U32 R190, R201, 0x20, R198.reuse ;  /* 0x00000020c9be7825 */ /* 0x100fe400078e00c6 */
[----:B------:R-:W4:Y:S02]  /*0770*/  LDG.E.128 R116, desc[UR6][R140.64+0x10] ;  /* 0x000010068c747981 */ /* 0x000f24000c1e1d00 */
[----:B------:R-:W-:Y:S02]  /*0780*/  IMAD.WIDE.U32 R198, R187, 0x20, R198 ;  /* 0x00000020bbc67825 */ /* 0x000fe400078e00c6 */
[----:B------:R-:W4:Y:S02]  /*0790*/  LDG.E.128 R120, desc[UR6][R154.64] ;  /* 0x000000069a787981 */ /* 0x000f24000c1e1d00 */
[----:B0-----:R-:W-:-:S02]  /*07a0*/  @P0 IMAD.WIDE R128, R186, 0x2, R128 ;  /* 0x00000002ba800825 */ /* 0x001fc400078e0280 */
[----:B------:R-:W4:Y:S02]  /*07b0*/  LDG.E.128 R148, desc[UR6][R198.64+0x10] ;  /* 0x00001006c6947981 */ /* 0x000f24000c1e1d00 */
[--C-:B------:R-:W-:Y:S02]  /*07c0*/  IMAD.WIDE.U32 R136, R201, 0x10, R152.reuse ;  /* 0x00000010c9887825 */ /* 0x100fe400078e0098 */
[----:B------:R-:W4:Y:S02]  /*07d0*/  @P0 LDG.E.U16 R200, desc[UR6][R128.64] ;  /* 0x0000000680c80981 */ /* 0x000f24000c1e1500 */
[--C-:B------:R-:W-:Y:S02]  /*07e0*/  IMAD.WIDE.U32 R126, R203, 0x10, R152.reuse ;  /* 0x00000010cb7e7825 */ /* 0x100fe400078e0098 */
[----:B------:R-:W4:Y:S04]  /*07f0*/  LDG.E.128 R136, desc[UR6][R136.64] ;  /* 0x0000000688887981 */ /* 0x000f28000c1e1d00 */
[----:B------:R-:W4:Y:S04]  /*0800*/  LDG.E.128 R140, desc[UR6][R190.64+0x10] ;  /* 0x00001006be8c7981 */ /* 0x000f28000c1e1d00 */
[----:B------:R-:W4:Y:S04]  /*0810*/  LDG.E.128 R128, desc[UR6][R154.64+0x10] ;  /* 0x000010069a807981 */ /* 0x000f28000c1e1d00 */
[----:B------:R-:W4:Y:S04]  /*0820*/  LDG.E.128 R144, desc[UR6][R198.64] ;  /* 0x00000006c6907981 */ /* 0x000f28000c1e1d00 */
[----:B------:R-:W4:Y:S01]  /*0830*/  LDG.E.128 R124, desc[UR6][R126.64] ;  /* 0x000000067e7c7981 */ /* 0x000f22000c1e1d00 */
[----:B------:R-:W-:-:S03]  /*0840*/  IMAD.WIDE.U32 R152, R187, 0x10, R152 ;  /* 0x00000010bb987825 */ /* 0x000fc600078e0098 */
[----:B------:R0:W4:Y:S04]  /*0850*/  LDG.E.128 R132, desc[UR6][R190.64] ;  /* 0x00000006be847981 */ /* 0x000128000c1e1d00 */
[----:B------:R-:W4:Y:S01]  /*0860*/  LDG.E.128 R152, desc[UR6][R152.64] ;  /* 0x0000000698987981 */ /* 0x000f22000c1e1d00 */
[----:B------:R-:W-:-:S04]  /*0870*/  ISETP.NE.U32.AND P1, PT, RZ, UR10, PT ;  /* 0x0000000aff007c0c */ /* 0x000fc8000bf25070 */
[----:B------:R-:W-:-:S13]  /*0880*/  ISETP.NE.AND.EX P1, PT, RZ, UR11, PT, P1 ;  /* 0x0000000bff007c0c */ /* 0x000fda000bf25310 */
[----:B------:R-:W1:Y:S08]  /*0890*/  @P1 LDC.64 R194, c[0x0][0x438] ;  /* 0x00010e00ffc21b82 */ /* 0x000e700000000a00 */
[----:B------:R-:W1:Y:S08]  /*08a0*/  @P1 LDC.64 R192, c[0x0][0x438] ;  /* 0x00010e00ffc01b82 */ /* 0x000e700000000a00 */
[----:B------:R-:W1:Y:S01]  /*08b0*/  @P1 LDC.64 R188, c[0x0][0x438] ;  /* 0x00010e00ffbc1b82 */ /* 0x000e620000000a00 */
[----:B------:R-:W-:-:S07]  /*08c0*/  ISETP.NE.AND P2, PT, RZ, UR8, PT ;  /* 0x00000008ff007c0c */ /* 0x000fce000bf45270 */
[----:B0-----:R-:W0:Y:S01]  /*08d0*/  @P1 LDC.64 R190, c[0x0][0x438] ;  /* 0x00010e00ffbe1b82 */ /* 0x001e220000000a00 */
[----:B-1----:R-:W-:-:S05]  /*08e0*/  @P1 IMAD.WIDE.U32 R194, R205, 0x20, R194 ;  /* 0x00000020cdc21825 */ /* 0x002fca00078e00c2 */
[----:B-----5:R-:W5:Y:S01]  /*08f0*/  @P1 LDG.E.128 R68, desc[UR6][R194.64] ;  /* 0x00000006c2441981 */ /* 0x020f62000c1e1d00 */
[----:B------:R-:W-:-:S03]  /*0900*/  @P1 IMAD.WIDE.U32 R192, R203, 0x20, R192 ;  /* 0x00000020cbc01825 */ /* 0x000fc600078e00c0 */
[----:B------:R1:W5:Y:S04]  /*0910*/  @P1 LDG.E.128 R72, desc[UR6][R194.64+0x10] ;  /* 0x00001006c2481981 */ /* 0x000368000c1e1d00 */
[----:B------:R-:W5:Y:S01]  /*0920*/  @P1 LDG.E.128 R76, desc[UR6][R192.64] ;  /* 0x00000006c04c1981 */ /* 0x000f62000c1e1d00 */
[----:B------:R-:W-:-:S03]  /*0930*/  @P1 IMAD.WIDE.U32 R188, R187, 0x20, R188 ;  /* 0x00000020bbbc1825 */ /* 0x000fc600078e00bc */
[----:B------:R4:W5:Y:S04]  /*0940*/  @P1 LDG.E.128 R80, desc[UR6][R192.64+0x10] ;  /* 0x00001006c0501981 */ /* 0x000968000c1e1d00 */
[----:B------:R-:W5:Y:S01]  /*0950*/  @P1 LDG.E.128 R92, desc[UR6][R188.64] ;  /* 0x00000006bc5c1981 */ /* 0x000f62000c1e1d00 */
[----:B0-----:R-:W-:-:S03]  /*0960*/  @P1 IMAD.WIDE.U32 R190, R201, 0x20, R190 ;  /* 0x00000020c9be1825 */ /* 0x001fc600078e00be */
[----:B------:R0:W5:Y:S01]  /*0970*/  @P1 LDG.E.128 R96, desc[UR6][R188.64+0x10] ;  /* 0x00001006bc601981 */ /* 0x000162000c1e1d00 */
[----:B------:R-:W-:-:S03]  /*0980*/  HFMA2 R196, -RZ, RZ, 1.875, 0 ;  /* 0x3f800000ffc47431 */ /* 0x000fc600000001ff */
[----:B------:R-:W5:Y:S04]  /*0990*/  @P1 LDG.E.128 R84, desc[UR6][R190.64] ;  /* 0x00000006be541981 */ /* 0x000f68000c1e1d00 */
[----:B------:R0:W5:Y:S01]  /*09a0*/  @P1 LDG.E.128 R88, desc[UR6][R190.64+0x10] ;  /* 0x00001006be581981 */ /* 0x000162000c1e1d00 */
[----:B------:R-:W-:Y:S01]  /*09b0*/  UMOV UR4, 0xffffffff ;  /* 0xffffffff00047882 */ /* 0x000fe20000000000 */
[----:B------:R-:W-:-:S05]  /*09c0*/  FSEL R232, R202, RZ, !P2 ;  /* 0x000000ffcae87208 */ /* 0x000fca0005000000 */
[C---:B--2---:R-:W-:Y:S01]  /*09d0*/  FADD.FTZ R108, -R232.reuse, R108 ;  /* 0x0000006ce86c7221 */ /* 0x044fe20000010100 */
[C---:B-1----:R-:W-:Y:S01]  /*09e0*/  FADD.FTZ R194, -R232.reuse, R109 ;  /* 0x0000006de8c27221 */ /* 0x042fe20000010100 */
[C---:B------:R-:W-:Y:S01]  /*09f0*/  FADD.FTZ R110, -R232.reuse, R110 ;  /* 0x0000006ee86e7221 */ /* 0x040fe20000010100 */
[--C-:B---3--:R-:W-:Y:S02]  /*0a00*/  HADD2.F32 R109, -RZ, R112.reuse.H0_H0 ;  /* 0x20000070ff6d7230 */ /* 0x108fe40000004100 */
[----:B----4-:R-:W-:Y:S01]  /*0a10*/  FMUL.FTZ R108, R197, R108 ;  /* 0x0000006cc56c7220 */ /* 0x010fe20000410000 */
[C---:B------:R-:W-:Y:S01]  /*0a20*/  FADD.FTZ R192, -R232.reuse, R111 ;  /* 0x0000006fe8c07221 */ /* 0x040fe20000010100 */
[----:B------:R-:W-:Y:S02]  /*0a30*/  HADD2.F32 R112, -RZ, R112.H1_H1 ;  /* 0x30000070ff707230 */ /* 0x000fe40000004100 */
[----:B------:R-:W-:Y:S01]  /*0a40*/  FADD.FTZ R116, -R232, R116 ;  /* 0x00000074e8747221 */ /* 0x000fe20000010100 */
[----:B0-----:R-:W-:-:S02]  /*0a50*/  HADD2.F32 R188, -RZ, R113.H0_H0 ;  /* 0x20000071ffbc7230 */ /* 0x001fc40000004100 */
[----:B------:R-:W-:Y:S01]  /*0a60*/  FADD.FTZ R184, R109, R184 ;  /* 0x000000b86db87221 */ /* 0x000fe20000010000 */
[-C--:B------:R-:W-:Y:S01]  /*0a70*/  FFMA.FTZ R185, R108, R109.reuse, R185 ;  /* 0x0000006d6cb97223 */ /* 0x080fe200000100b9 */
[----:B------:R-:W-:Y:S02]  /*0a80*/  HADD2.F32 R111, -RZ, R114.H0_H0 ;  /* 0x20000072ff6f7230 */ /* 0x000fe40000004100 */
[C---:B------:R-:W-:Y:S01]  /*0a90*/  FMUL.FTZ R110, R197.reuse, R110 ;  /* 0x0000006ec56e7220 */ /* 0x040fe20000410000 */
[----:B------:R-:W-:Y:S01]  /*0aa0*/  FMUL.FTZ R109, R64, R109 ;  /* 0x0000006d406d7220 */ /* 0x000fe20000410000 */
[C---:B------:R-:W-:Y:S01]  /*0ab0*/  FADD.FTZ R198, -R232.reuse, R117 ;  /* 0x00000075e8c67221 */ /* 0x040fe20000010100 */
[C---:B------:R-:W-:Y:S01]  /*0ac0*/  FADD.FTZ R230, -R232.reuse, R149 ;  /* 0x00000095e8e67221 */ /* 0x040fe20000010100 */
[----:B------:R-:W-:Y:S01]  /*0ad0*/  FMUL.FTZ R149, R197, R116 ;  /* 0x00000074c5957220 */ /* 0x000fe20000410000 */
[----:B------:R-:W-:Y:S01]  /*0ae0*/  FADD.FTZ R118, -R232, R118 ;  /* 0x00000076e8767221 */ /* 0x000fe20000010100 */
[----:B------:R-:W-:-:S02]  /*0af0*/  HADD2.F32 R113, -RZ, R113.H1_H1 ;  /* 0x30000071ff717230 */ /* 0x000fc40000004100 */
[----:B------:R-:W-:Y:S01]  /*0b00*/  FMUL.FTZ R194, R197, R194 ;  /* 0x000000c2c5c27220 */ /* 0x000fe20000410000 */
[----:B------:R-:W-:Y:S02]  /*0b10*/  @P0 HADD2.F32 R196, -RZ, R200.H0_H0 ;  /* 0x200000c8ffc40230 */ /* 0x000fe40000004100 */
[C---:B------:R-:W-:Y:S01]  /*0b20*/  FADD.FTZ R200, -R232.reuse, R119 ;  /* 0x00000077e8c87221 */ /* 0x040fe20000010100 */
[----:B------:R-:W-:Y:S02]  /*0b30*/  HADD2.F32 R114, -RZ, R114.H1_H1 ;  /* 0x30000072ff727230 */ /* 0x000fe40000004100 */
[----:B------:R-:W-:Y:S01]  /*0b40*/  FADD.FTZ R202, -R232, R120 ;  /* 0x00000078e8ca7221 */ /* 0x000fe20000010100 */
[--C-:B------:R-:W-:Y:S02]  /*0b50*/  HADD2.F32 R220, -RZ, R139.reuse.H1_H1 ;  /* 0x3000008bffdc7230 */ /* 0x100fe40000004100 */
[----:B------:R-:W-:Y:S01]  /*0b60*/  FADD.FTZ R179, R188, R179 ;  /* 0x000000b3bcb37221 */ /* 0x000fe20000010000 */
[----:B------:R-:W-:Y:S01]  /*0b70*/  FFMA.FTZ R181, R110, R188, R181 ;  /* 0x000000bc6eb57223 */ /* 0x000fe200000100b5 */
[----:B------:R-:W-:Y:S01]  /*0b80*/  FADD.FTZ R224, -R232, R143 ;  /* 0x0000008fe8e07221 */ /* 0x000fe20000010100 */
[----:B------:R-:W-:Y:S01]  /*0b90*/  FMUL.FTZ R143, R65, R112 ;  /* 0x00000070418f7220 */ /* 0x000fe20000410000 */
[----:B------:R-:W-:Y:S01]  /*0ba0*/  FFMA.FTZ R195, R108, R109, RZ ;  /* 0x0000006d6cc37223 */ /* 0x000fe200000100ff */
[----:B------:R-:W-:Y:S01]  /*0bb0*/  FADD.FTZ R210, -R232, R129 ;  /* 0x00000081e8d27221 */ /* 0x000fe20000010100 */
[----:B------:R-:W-:-:S02]  /*0bc0*/  HADD2.F32 R129, -RZ, R139.H0_H0 ;  /* 0x2000008bff817230 */ /* 0x000fc40000004100 */
[----:B------:R-:W-:Y:S01]  /*0bd0*/  FMUL.FTZ R139, R197, R192 ;  /* 0x000000c0c58b7220 */ /* 0x000fe20000410000 */
[----:B------:R-:W-:Y:S01]  /*0be0*/  FADD.FTZ R228, -R232, R147 ;  /* 0x00000093e8e47221 */ /* 0x000fe20000010100 */
[----:B------:R-:W-:Y:S01]  /*0bf0*/  FMUL.FTZ R147, R66, R188 ;  /* 0x000000bc42937220 */ /* 0x000fe20000410000 */
[--C-:B------:R-:W-:Y:S02]  /*0c00*/  HADD2.F32 R189, -RZ, R115.reuse.H0_H0 ;  /* 0x20000073ffbd7230 */ /* 0x100fe40000004100 */
[----:B------:R-:W-:Y:S01]  /*0c10*/  FADD.FTZ R29, R111, R29 ;  /* 0x0000001d6f1d7221 */ /* 0x000fe20000010000 */
[----:B------:R-:W-:Y:S02]  /*0c20*/  HADD2.F32 R119, -RZ, R126.H0_H0 ;  /* 0x2000007eff777230 */ /* 0x000fe40000004100 */
[----:B------:R-:W-:Y:S01]  /*0c30*/  FMUL.FTZ R198, R197, R198 ;  /* 0x000000c6c5c67220 */ /* 0x000fe20000410000 */
[-C--:B------:R-:W-:Y:S01]  /*0c40*/  FFMA.FTZ R178, R149, R111.reuse, R178 ;  /* 0x0000006f95b27223 */ /* 0x080fe200000100b2 */
[----:B------:R-:W-:Y:S01]  /*0c50*/  FMUL.FTZ R116, R60, R111 ;  /* 0x0000006f3c747220 */ /* 0x000fe20000410000 */
[----:B------:R-:W-:Y:S01]  /*0c60*/  FADD.FTZ R188, RZ, R109 ;  /* 0x0000006dffbc7221 */ /* 0x000fe20000010000 */
[----:B------:R-:W-:-:S02]  /*0c70*/  HADD2.F32 R190, -RZ, R115.H1_H1 ;  /* 0x30000073ffbe7230 */ /* 0x000fc40000004100 */
[C---:B------:R-:W-:Y:S01]  /*0c80*/  FMUL.FTZ R111, R197.reuse, R118 ;  /* 0x00000076c56f7220 */ /* 0x040fe20000410000 */
[----:B------:R-:W-:Y:S02]  /*0c90*/  HADD2.F32 R126, -RZ, R126.H1_H1 ;  /* 0x3000007eff7e7230 */ /* 0x000fe40000004100 */
[C---:B------:R-:W-:Y:S01]  /*0ca0*/  FADD.FTZ R122, -R232.reuse, R122 ;  /* 0x0000007ae87a7221 */ /* 0x040fe20000010100 */
[----:B------:R-:W-:Y:S02]  /*0cb0*/  HADD2.F32 R115, -RZ, R124.H0_H0 ;  /* 0x2000007cff737230 */ /* 0x000fe40000004100 */
[----:B------:R-:W-:Y:S01]  /*0cc0*/  FADD.FTZ R222, -R232, R141 ;  /* 0x0000008de8de7221 */ /* 0x000fe20000010100 */
[----:B------:R-:W-:Y:S01]  /*0cd0*/  FADD.FTZ R182, R112, R182 ;  /* 0x000000b670b67221 */ /* 0x000fe20000010000 */
[C---:B------:R-:W-:Y:S01]  /*0ce0*/  FFMA.FTZ R183, R194.reuse, R112, R183 ;  /* 0x00000070c2b77223 */ /* 0x040fe200000100b7 */
[----:B------:R-:W-:Y:S01]  /*0cf0*/  FMUL.FTZ R210, R197, R210 ;  /* 0x000000d2c5d27220 */ /* 0x000fe20000410000 */
[----:B------:R-:W-:Y:S01]  /*0d00*/  FADD.FTZ R30, R113, R30 ;  /* 0x0000001e711e7221 */ /* 0x000fe20000010000 */
[-C--:B------:R-:W-:Y:S01]  /*0d10*/  FFMA.FTZ R180, R139, R113.reuse, R180 ;  /* 0x000000718bb47223 */ /* 0x080fe200000100b4 */
[----:B------:R-:W-:Y:S01]  /*0d20*/  FMUL.FTZ R112, R67, R113 ;  /* 0x0000007143707220 */ /* 0x000fe20000410000 */
[----:B------:R-:W-:Y:S01]  /*0d30*/  FMUL.FTZ R141, R197, R202 ;  /* 0x000000cac58d7220 */ /* 0x000fe20000410000 */
[----:B------:R-:W-:Y:S01]  /*0d40*/  FFMA.FTZ R195, R194, R143, R195 ;  /* 0x0000008fc2c37223 */ /* 0x000fe200000100c3 */
[----:B------:R-:W-:Y:S01]  /*0d50*/  FADD.FTZ R28, R114, R28 ;  /* 0x0000001c721c7221 */ /* 0x000fe20000010000 */
[-C--:B------:R-:W-:Y:S01]  /*0d60*/  FFMA.FTZ R177, R198, R114.reuse, R177 ;  /* 0x00000072c6b17223 */ /* 0x080fe200000100b1 */
[----:B------:R-:W-:Y:S01]  /*0d70*/  FMUL.FTZ R113, R61, R114 ;  /* 0x000000723d717220 */ /* 0x000fe20000410000 */
[----:B------:R-:W-:Y:S01]  /*0d80*/  FADD.FTZ R188, R143, R188 ;  /* 0x000000bc8fbc7221 */ /* 0x000fe20000010000 */
[----:B------:R-:W-:Y:S01]  /*0d90*/  FADD.FTZ R226, -R232, R145 ;  /* 0x00000091e8e27221 */ /* 0x000fe20000010100 */
[----:B------:R-:W-:Y:S01]  /*0da0*/  FADD.FTZ R27, R189, R27 ;  /* 0x0000001bbd1b7221 */ /* 0x000fe20000010000 */
[-C--:B------:R-:W-:Y:S01]  /*0db0*/  FFMA.FTZ R176, R111, R189.reuse, R176 ;  /* 0x000000bd6fb07223 */ /* 0x080fe200000100b0 */
[----:B------:R-:W-:Y:S01]  /*0dc0*/  FMUL.FTZ R114, R62, R189 ;  /* 0x000000bd3e727220 */ /* 0x000fe20000410000 */
[----:B------:R-:W-:-:S02]  /*0dd0*/  HADD2.F32 R117, -RZ, R125.H0_H0 ;  /* 0x2000007dff757230 */ /* 0x000fc40000004100 */
[----:B------:R-:W-:Y:S01]  /*0de0*/  FMUL.FTZ R145, R197, R122 ;  /* 0x0000007ac5917220 */ /* 0x000fe20000410000 */
        /* <DEDUP_REMOVED lines=8> */
[----:B------:R-:W-:Y:S01]  /*0e70*/  FADD.FTZ R128, -R232, R128 ;  /* 0x00000080e8807221 */ /* 0x000fe20000010100 */
[----:B------:R-:W-:Y:S01]  /*0e80*/  FADD.FTZ R23, R117, R23 ;  /* 0x0000001775177221 */ /* 0x000fe20000010000 */
[-C--:B------:R-:W-:Y:S01]  /*0e90*/  FFMA.FTZ R172, R145, R117.reuse, R172 ;  /* 0x0000007591ac7223 */ /* 0x080fe200000100ac */
[----:B------:R-:W-:Y:S01]  /*0ea0*/  FMUL.FTZ R118, R58, R117 ;  /* 0x000000753a767220 */ /* 0x000fe20000410000 */
[----:B------:R-:W-:Y:S01]  /*0eb0*/  FFMA.FTZ R126, R139, R112, R126 ;  /* 0x000000708b7e7223 */ /* 0x000fe2000001007e */
[----:B------:R-:W-:-:S02]  /*0ec0*/  HADD2.F32 R120, -RZ, R125.H1_H1 ;  /* 0x3000007dff787230 */ /* 0x000fc40000004100 */
[----:B------:R-:W-:Y:S01]  /*0ed0*/  FADD.FTZ R117, R112, R115 ;  /* 0x0000007370757221 */ /* 0x000fe20000010000 */
[----:B------:R-:W-:Y:S01]  /*0ee0*/  FADD.FTZ R204, -R232, R121 ;  /* 0x00000079e8cc7221 */ /* 0x000fe20000010100 */
[--C-:B------:R-:W-:Y:S02]  /*0ef0*/  HADD2.F32 R125, -RZ, R137.reuse.H0_H0 ;  /* 0x20000089ff7d7230 */ /* 0x100fe40000004100 */
[----:B------:R-:W-:Y:S02]  /*0f00*/  HADD2.F32 R218, -RZ, R137.H1_H1 ;  /* 0x30000089ffda7230 */ /* 0x000fe40000004100 */
[----:B------:R-:W-:Y:S01]  /*0f10*/  FFMA.FTZ R115, R149, R116, R126 ;  /* 0x0000007495737223 */ /* 0x000fe2000001007e */
[--C-:B------:R-:W-:Y:S02]  /*0f20*/  HADD2.F32 R137, -RZ, R155.reuse.H0_H0 ;  /* 0x2000009bff897230 */ /* 0x100fe40000004100 */
[----:B------:R-:W-:Y:S02]  /*0f30*/  HADD2.F32 R236, -RZ, R155.H1_H1 ;  /* 0x3000009bffec7230 */ /* 0x000fe40000004100 */
[----:B------:R-:W-:Y:S01]  /*0f40*/  FMUL.FTZ R155, R197, R128 ;  /* 0x00000080c59b7220 */ /* 0x000fe20000410000 */
[----:B------:R-:W-:-:S02]  /*0f50*/  HADD2.F32 R124, -RZ, R124.H1_H1 ;  /* 0x3000007cff7c7230 */ /* 0x000fc40000004100 */
[----:B------:R-:W-:Y:S01]  /*0f60*/  FADD.FTZ R128, R116, R117 ;  /* 0x0000007574807221 */ /* 0x000fe20000010000 */
        /* <DEDUP_REMOVED lines=15> */
[----:B------:R-:W-:Y:S01]  /*1060*/  FADD.FTZ R232, -R232, R151 ;  /* 0x00000097e8e87221 */ /* 0x000fe20000010100 */
[----:B------:R-:W-:Y:S01]  /*1070*/  FADD.FTZ R117, R113, R128 ;  /* 0x0000008071757221 */ /* 0x000fe20000010000 */
        /* <DEDUP_REMOVED lines=8> */
[----:B------:R-:W-:Y:S01]  /*1100*/  FMUL.FTZ R119, R197, R132 ;  /* 0x00000084c5777220 */ /* 0x000fe20000410000 */
[----:B------:R-:W-:Y:S01]  /*1110*/  FFMA.FTZ R115, R111, R114, R126 ;  /* 0x000000726f737223 */ /* 0x000fe2000001007e */
[----:B------:R-:W-:Y:S01]  /*1120*/  FADD.FTZ R132, R114, R117 ;  /* 0x0000007572847221 */ /* 0x000fe20000010000 */
[----:B------:R-:W-:-:S02]  /*1130*/  HADD2.F32 R121, -RZ, R127.H0_H0 ;  /* 0x2000007fff797230 */ /* 0x000fc40000004100 */
        /* <DEDUP_REMOVED lines=8> */
[----:B------:R-:W-:-:S03]  /*11c0*/  FADD.FTZ R134, R122, R117 ;  /* 0x000000757a867221 */ /* 0x000fc60000010000 */
[----:B------:R-:W-:Y:S01]  /*11d0*/  FFMA.FTZ R126, R204, R151, R115 ;  /* 0x00000097cc7e7223 */ /* 0x000fe20000010073 */
[----:B------:R-:W-:Y:S01]  /*11e0*/  FADD.FTZ R117, R151, R134 ;  /* 0x0000008697757221 */ /* 0x000fe20000010000 */
[--C-:B------:R-:W-:Y:S02]  /*11f0*/  HADD2.F32 R133, -RZ, R153.reuse.H0_H0 ;  /* 0x20000099ff857230 */ /* 0x100fe40000004100 */
[----:B------:R-:W-:Y:S01]  /*1200*/  FMUL.FTZ R206, R197, R206 ;  /* 0x000000cec5ce7220 */ /* 0x000fe20000410000 */
[----:B------:R-:W-:Y:S02]  /*1210*/  HADD2.F32 R234, -RZ, R153.H1_H1 ;  /* 0x30000099ffea7230 */ /* 0x000fe40000004100 */
        /* <DEDUP_REMOVED lines=11> */
[----:B------:R-:W-:-:S02]  /*12d0*/  HADD2.F32 R123, -RZ, R136.H0_H0 ;  /* 0x20000088ff7b7230 */ /* 0x000fc40000004100 */
[----:B------:R-:W-:Y:S01]  /*12e0*/  FADD.FTZ R18, R208, R18 ;  /* 0x00000012d0127221 */ /* 0x000fe20000010000 */
[-C--:B------:R-:W-:Y:S01]  /*12f0*/  FFMA.FTZ R167, R212, R208.reuse, R167 ;  /* 0x000000d0d4a77223 */ /* 0x080fe200000100a7 */
[----:B------:R-:W-:Y:S01]  /*1300*/  FMUL.FTZ R208, R55, R208 ;  /* 0x000000d037d07220 */ /* 0x000fe20000410000 */
[----:B------:R-:W-:Y:S01]  /*1310*/  FFMA.FTZ R115, R191, R130, R126 ;  /* 0x00000082bf737223 */ /* 0x000fe2000001007e */
[----:B------:R-:W-:Y:S01]  /*1320*/  FADD.FTZ R117, R130, R117 ;  /* 0x0000007582757221 */ /* 0x000fe20000010000 */
[----:B------:R-:W-:Y:S02]  /*1330*/  HADD2.F32 R136, -RZ, R136.H1_H1 ;  /* 0x30000088ff887230 */ /* 0x000fe40000004100 */
[----:B------:R-:W-:Y:S01]  /*1340*/  FADD.FTZ R22, R120, R22 ;  /* 0x0000001678167221 */ /* 0x000fe20000010000 */
[----:B------:R-:W-:Y:S01]  /*1350*/  FFMA.FTZ R171, R206, R120, R171 ;  /* 0x00000078ceab7223 */ /* 0x000fe200000100ab */
[-C--:B------:R-:W-:Y:S01]  /*1360*/  FMUL.FTZ R120, R48, R123.reuse ;  /* 0x0000007b30787220 */ /* 0x080fe20000410000 */
        /* <DEDUP_REMOVED lines=8> */
[----:B------:R-:W-:-:S02]  /*13f0*/  FMUL.FTZ R128, R50, R125 ;  /* 0x0000007d32807220 */ /* 0x000fc40000410000 */
[----:B------:R-:W-:Y:S01]  /*1400*/  FFMA.FTZ R126, R214, R123, R115 ;  /* 0x0000007bd67e7223 */ /* 0x000fe20000010073 */
[----:B------:R-:W-:Y:S01]  /*1410*/  FADD.FTZ R117, R123, R134 ;  /* 0x000000867b757221 */ /* 0x000fe20000010000 */
[--C-:B------:R-:W-:Y:S02]  /*1420*/  HADD2.F32 R127, -RZ, R138.reuse.H0_H0 ;  /* 0x2000008aff7f7230 */ /* 0x100fe40000004100 */
[----:B------:R-:W-:Y:S01]  /*1430*/  FADD.FTZ R15, R125, R15 ;  /* 0x0000000f7d0f7221 */ /* 0x000fe20000010000 */
[----:B------:R-:W-:Y:S01]  /*1440*/  FFMA.FTZ R164, R121, R125, R164 ;  /* 0x0000007d79a47223 */ /* 0x000fe200000100a4 */
[----:B------:R-:W-:Y:S01]  /*1450*/  FMUL.FTZ R216, R197, R216 ;  /* 0x000000d8c5d87220 */ /* 0x000fe20000410000 */
[----:B------:R-:W-:Y:S01]  /*1460*/  FMUL.FTZ R125, R51, R218 ;  /* 0x000000da337d7220 */ /* 0x000fe20000410000 */
[----:B------:R-:W-:Y:S01]  /*1470*/  FFMA.FTZ R115, R121, R128, R126 ;  /* 0x0000008079737223 */ /* 0x000fe2000001007e */
[----:B------:R-:W-:Y:S01]  /*1480*/  FADD.FTZ R134, R128, R117 ;  /* 0x0000007580867221 */ /* 0x000fe20000010000 */
[----:B------:R-:W-:-:S02]  /*1490*/  HADD2.F32 R138, -RZ, R138.H1_H1 ;  /* 0x3000008aff8a7230 */ /* 0x000fc40000004100 */
        /* <DEDUP_REMOVED lines=23> */
[----:B------:R-:W-:Y:S01]  /*1610*/  FADD.FTZ R13, R127, R13 ;  /* 0x0000000d7f0d7221 */ /* 0x000fe20000010000 */
[----:B------:R-:W-:Y:S01]  /*1620*/  FFMA.FTZ R162, R195, R127, R162 ;  /* 0x0000007fc3a27223 */ /* 0x000fe200000100a2 */
[----:B------:R-:W-:Y:S02]  /*1630*/  HADD2.F32 R152, -RZ, R152.H1_H1 ;  /* 0x30000098ff987230 */ /* 0x000fe40000004100 */
[----:B------:R-:W-:Y:S01]  /*1640*/  FMUL.FTZ R127, R197, R144 ;  /* 0x00000090c57f7220 */ /* 0x000fe20000410000 */
        /* <DEDUP_REMOVED lines=11> */
[----:B------:R-:W-:Y:S01]  /*1700*/  FMUL.FTZ R129, R197, R146 ;  /* 0x00000092c5817220 */ /* 0x000fe20000410000 */
[----:B------:R-:W-:Y:S01]  /*1710*/  FFMA.FTZ R144, R226, R131, R115 ;  /* 0x00000083e2907223 */ /* 0x000fe20000010073 */
[----:B------:R-:W-:Y:S01]  /*1720*/  FMUL.FTZ R140, R42, R133 ;  /* 0x000000852a8c7220 */ /* 0x000fe20000410000 */
[----:B------:R-:W-:Y:S01]  /*1730*/  FADD.FTZ R115, R126, R131 ;  /* 0x000000837e737221 */ /* 0x000fe20000010000 */
[----:B------:R-:W-:-:S02]  /*1740*/  HADD2.F32 R135, -RZ, R154.H0_H0 ;  /* 0x2000009aff877230 */ /* 0x000fc40000004100 */
[----:B------:R-:W-:Y:S01]  /*1750*/  FADD.FTZ R7, R133, R7 ;  /* 0x0000000785077221 */ /* 0x000fe20000010000 */
[----:B------:R-:W-:Y:S01]  /*1760*/  FFMA.FTZ R156, R129, R133, R156 ;  /* 0x00000085819c7223 */ /* 0x000fe2000001009c */
[----:B------:R-:W-:Y:S01]  /*1770*/  FMUL.FTZ R228, R197, R228 ;  /* 0x000000e4c5e47220 */ /* 0x000fe20000410000 */
[----:B------:R-:W-:Y:S01]  /*1780*/  FMUL.FTZ R133, R43, R234 ;  /* 0x000000ea2b857220 */ /* 0x000fe20000410000 */
[----:B------:R-:W-:Y:S01]  /*1790*/  FFMA.FTZ R117, R129, R140, R144 ;  /* 0x0000008c81757223 */ /* 0x000fe20000010090 */
[----:B------:R-:W-:Y:S01]  /*17a0*/  FADD.FTZ R126, R115, R140 ;  /* 0x0000008c737e7221 */ /* 0x000fe20000010000 */
[----:B------:R-:W-:Y:S02]  /*17b0*/  HADD2.F32 R154, -RZ, R154.H1_H1 ;  /* 0x3000009aff9a7230 */ /* 0x000fe40000004100 */
        /* <DEDUP_REMOVED lines=53> */
.L_x_13776:
        /* <DEDUP_REMOVED lines=163> */
.L_x_13754:
        /* <DEDUP_REMOVED lines=48> */
[C---:B-----5:R-:W-:Y:S01]  /*2840*/  FFMA.FTZ R103, R197.reuse, R104, R71 ;  /* 0x00000068c5677223 */ /* 0x060fe20000010047 */
[----:B------:R-:W-:Y:S01]  /*2850*/  FADD.FTZ R112, R122, -R141 ;  /* 0x8000008d7a707221 */ /* 0x000fe20000010000 */
[C---:B------:R-:W-:Y:S01]  /*2860*/  FFMA.FTZ R100, R197.reuse, R100, R68 ;  /* 0x00000064c5647223 */ /* 0x040fe20000010044 */
[C---:B------:R-:W-:Y:S01]  /*2870*/  FFMA.FTZ R101, R197.reuse, R194, R69 ;  /* 0x000000c2c5657223 */ /* 0x040fe20000010045 */
[C---:B------:R-:W-:Y:S01]  /*2880*/  FFMA.FTZ R102, R197.reuse, R147, R70 ;  /* 0x00000093c5667223 */ /* 0x040fe20000010046 */
[C---:B------:R-:W-:Y:S01]  /*2890*/  FFMA.FTZ R104, R197.reuse, R149, R72 ;  /* 0x00000095c5687223 */ /* 0x040fe20000010048 */
[----:B------:R-:W-:Y:S01]  /*28a0*/  FFMA.FTZ R105, R197, R198, R73 ;  /* 0x000000c6c5697223 */ /* 0x000fe20000010049 */
[----:B------:R-:W-:Y:S01]  /*28b0*/  FADD.FTZ R141, R134, -R107 ;  /* 0x8000006b868d7221 */ /* 0x000fe20000010000 */
[----:B------:R-:W-:Y:S01]  /*28c0*/  FADD.FTZ R204, R151, -R204 ;  /* 0x800000cc97cc7221 */ /* 0x000fe20000010000 */
[----:B0-----:R-:W-:-:S04]  /*28d0*/  IMAD.WIDE.U32 R108, R205, 0x20, R126 ;  /* 0x00000020cd6c7825 */ /* 0x001fc800078e007e */
[C---:B------:R-:W-:Y:S01]  /*28e0*/  FFMA.FTZ R106, R197.reuse, R111, R74 ;  /* 0x0000006fc56a7223 */ /* 0x040fe2000001004a */
[----:B------:R-:W-:Y:S01]  /*28f0*/  FFMA.FTZ R107, R197, R200, R75 ;  /* 0x000000c8c56b7223 */ /* 0x000fe2000001004b */
[----:B------:R-:W-:Y:S01]  /*2900*/  FADD.FTZ R145, R118, -R145 ;  /* 0x8000009176917221 */ /* 0x000fe20000010000 */
[----:B------:R-:W-:Y:S01]  /*2910*/  FADD.FTZ R206, R153, -R206 ;  /* 0x800000ce99ce7221 */ /* 0x000fe20000010000 */
[----:B------:R-:W-:Y:S01]  /*2920*/  FADD.FTZ R155, R124, -R155 ;  /* 0x8000009b7c9b7221 */ /* 0x000fe20000010000 */
[----:B------:R-:W-:Y:S01]  /*2930*/  FADD.FTZ R210, R189, -R210 ;  /* 0x800000d2bdd27221 */ /* 0x000fe20000010000 */
[----:B------:R-:W-:Y:S01]  /*2940*/  FADD.FTZ R199, R142, -R199 ;  /* 0x800000c78ec77221 */ /* 0x000fe20000010000 */
[-C--:B------:R-:W-:Y:S01]  /*2950*/  FMUL.FTZ R110, R104, R196.reuse ;  /* 0x000000c4686e7220 */ /* 0x080fe20000410000 */
[-C--:B------:R-:W-:Y:S01]  /*2960*/  FMUL.FTZ R117, R105, R196.reuse ;  /* 0x000000c469757220 */ /* 0x080fe20000410000 */
[----:B------:R-:W-:Y:S01]  /*2970*/  FADD.FTZ R207, R144, -R207 ;  /* 0x800000cf90cf7221 */ /* 0x000fe20000010000 */
[----:B------:R0:W-:Y:S01]  /*2980*/  STG.E.128 desc[UR6][R108.64], R100 ;  /* 0x000000646c007986 */ /* 0x0001e2000c101d06 */
[-C--:B------:R-:W-:Y:S01]  /*2990*/  FMUL.FTZ R113, R100, R196.reuse ;  /* 0x000000c464717220 */ /* 0x080fe20000410000 */
[-C--:B------:R-:W-:Y:S01]  /*29a0*/  FMUL.FTZ R114, R101, R196.reuse ;  /* 0x000000c465727220 */ /* 0x080fe20000410000 */
[-C--:B------:R-:W-:Y:S01]  /*29b0*/  FMUL.FTZ R115, R102, R196.reuse ;  /* 0x000000c466737220 */ /* 0x080fe20000410000 */
[-C--:B------:R-:W-:Y:S01]  /*29c0*/  FMUL.FTZ R142, R103, R196.reuse ;  /* 0x000000c4678e7220 */ /* 0x080fe20000410000 */
[-C--:B------:R-:W-:Y:S01]  /*29d0*/  FMUL.FTZ R111, R106, R196.reuse ;  /* 0x000000c46a6f7220 */ /* 0x080fe20000410000 */
[----:B------:R-:W-:Y:S01]  /*29e0*/  FMUL.FTZ R144, R107, R196 ;  /* 0x000000c46b907220 */ /* 0x000fe20000410000 */
[----:B------:R2:W-:Y:S01]  /*29f0*/  STG.E.128 desc[UR6][R108.64+0x10], R104 ;  /* 0x000010686c007986 */ /* 0x0005e2000c101d06 */
[----:B------:R-:W-:Y:S01]  /*2a00*/  FADD.FTZ R116, R120, -R119 ;  /* 0x8000007778747221 */ /* 0x000fe20000010000 */
[----:B------:R-:W-:Y:S01]  /*2a10*/  F2FP.F16.F32.PACK_AB R110, R117, R110 ;  /* 0x0000006e756e723e */ /* 0x000fe200000000ff */
[----:B------:R-:W-:Y:S01]  /*2a20*/  FADD.FTZ R118, R123, -R214 ;  /* 0x800000d67b767221 */ /* 0x000fe20000010000 */
[----:B------:R-:W-:Y:S01]  /*2a30*/  FADD.FTZ R119, R128, -R121 ;  /* 0x8000007980777221 */ /* 0x000fe20000010000 */
[----:B------:R-:W-:Y:S01]  /*2a40*/  FADD.FTZ R232, R137, -R232 ;  /* 0x800000e889e87221 */ /* 0x000fe20000010000 */
[----:B-1----:R-:W-:Y:S01]  /*2a50*/  IMAD.WIDE.U32 R122, R205, 0x10, R130 ;  /* 0x00000010cd7a7825 */ /* 0x002fe200078e0082 */
[----:B------:R-:W-:-:S03]  /*2a60*/  F2FP.F16.F32.PACK_AB R111, R144, R111 ;  /* 0x0000006f906f723e */ /* 0x000fc600000000ff */
[----:B------:R-:W-:Y:S01]  /*2a70*/  FADD.FTZ R120, R132, -R195 ;  /* 0x800000c384787221 */ /* 0x000fe20000010000 */
[----:B------:R-:W-:Y:S01]  /*2a80*/  FADD.FTZ R228, R133, -R228 ;  /* 0x800000e485e47221 */ /* 0x000fe20000010000 */
[----:B------:R-:W-:Y:S01]  /*2a90*/  FADD.FTZ R146, R125, -R146 ;  /* 0x800000927d927221 */ /* 0x000fe20000010000 */
[C---:B0-----:R-:W-:Y:S01]  /*2aa0*/  FFMA.FTZ R100, R197.reuse, R112, R76 ;  /* 0x00000070c5647223 */ /* 0x041fe2000001004c */
[C---:B------:R-:W-:Y:S01]  /*2ab0*/  FFMA.FTZ R101, R197.reuse, R204, R77 ;  /* 0x000000ccc5657223 */ /* 0x040fe2000001004d */
[C---:B------:R-:W-:Y:S01]  /*2ac0*/  FFMA.FTZ R102, R197.reuse, R145, R78 ;  /* 0x00000091c5667223 */ /* 0x040fe2000001004e */
[----:B------:R-:W-:Y:S01]  /*2ad0*/  FFMA.FTZ R103, R197, R206, R79 ;  /* 0x000000cec5677223 */ /* 0x000fe2000001004f */
[-C--:B------:R-:W-:Y:S01]  /*2ae0*/  FMUL.FTZ R112, R100, R196.reuse ;  /* 0x000000c464707220 */ /* 0x080fe20000410000 */
[-C--:B------:R-:W-:Y:S01]  /*2af0*/  FMUL.FTZ R117, R101, R196.reuse ;  /* 0x000000c465757220 */ /* 0x080fe20000410000 */
[----:B------:R-:W-:Y:S01]  /*2b00*/  FMUL.FTZ R121, R102, R196 ;  /* 0x000000c466797220 */ /* 0x000fe20000410000 */
[C---:B--2---:R-:W-:Y:S01]  /*2b10*/  FFMA.FTZ R104, R197.reuse, R155, R80 ;  /* 0x0000009bc5687223 */ /* 0x044fe20000010050 */
[C---:B------:R-:W-:Y:S01]  /*2b20*/  FFMA.FTZ R105, R197.reuse, R210, R81 ;  /* 0x000000d2c5697223 */ /* 0x040fe20000010051 */
[C---:B------:R-:W-:Y:S01]  /*2b30*/  FFMA.FTZ R106, R197.reuse, R191, R82 ;  /* 0x000000bfc56a7223 */ /* 0x040fe20000010052 */
[----:B------:R-:W-:Y:S01]  /*2b40*/  FFMA.FTZ R107, R197, R208, R83 ;  /* 0x000000d0c56b7223 */ /* 0x000fe20000010053 */
[----:B------:R-:W-:Y:S01]  /*2b50*/  F2FP.F16.F32.PACK_AB R109, R142, R115 ;  /* 0x000000738e6d723e */ /* 0x000fe200000000ff */
[-C--:B------:R-:W-:Y:S01]  /*2b60*/  FMUL.FTZ R142, R103, R196.reuse ;  /* 0x000000c4678e7220 */ /* 0x080fe20000410000 */
[----:B------:R-:W-:Y:S01]  /*2b70*/  F2FP.F16.F32.PACK_AB R108, R114, R113 ;  /* 0x00000071726c723e */ /* 0x000fe200000000ff */
[-C--:B------:R-:W-:Y:S01]  /*2b80*/  FMUL.FTZ R137, R104, R196.reuse ;  /* 0x000000c468897220 */ /* 0x080fe20000410000 */
[-C--:B------:R-:W-:Y:S01]  /*2b90*/  FMUL.FTZ R115, R106, R196.reuse ;  /* 0x000000c46a737220 */ /* 0x080fe20000410000 */
[-C--:B------:R-:W-:Y:S01]  /*2ba0*/  FMUL.FTZ R148, R107, R196.reuse ;  /* 0x000000c46b947220 */ /* 0x080fe20000410000 */
[----:B------:R-:W-:Y:S01]  /*2bb0*/  FMUL.FTZ R144, R105, R196 ;  /* 0x000000c469907220 */ /* 0x000fe20000410000 */
[----:B------:R-:W-:-:S04]  /*2bc0*/  IMAD.WIDE.U32 R132, R203, 0x20, R126 ;  /* 0x00000020cb847825 */ /* 0x000fc800078e007e */
[----:B------:R-:W-:Y:S01]  /*2bd0*/  FADD.FTZ R151, R140, -R129 ;  /* 0x800000818c977221 */ /* 0x000fe20000010000 */
[----:B------:R-:W-:Y:S01]  /*2be0*/  F2FP.F16.F32.PACK_AB R112, R117, R112 ;  /* 0x000000707570723e */ /* 0x000fe200000000ff */
[----:B------:R-:W-:Y:S01]  /*2bf0*/  FADD.FTZ R140, R135, -R230 ;  /* 0x800000e6878c7221 */ /* 0x000fe20000010000 */
[----:B------:R-:W-:Y:S01]  /*2c00*/  F2FP.F16.F32.PACK_AB R113, R142, R121 ;  /* 0x000000798e71723e */ /* 0x000fe200000000ff */
[----:B------:R-:W-:Y:S01]  /*2c10*/  FFMA.FTZ R117, R197, R118, R85 ;  /* 0x00000076c5757223 */ /* 0x000fe20000010055 */
[----:B------:R0:W-:Y:S01]  /*2c20*/  STG.E.128 desc[UR6][R122.64], R108 ;  /* 0x0000006c7a007986 */ /* 0x0001e2000c101d06 */
[----:B------:R-:W-:Y:S01]  /*2c30*/  IMAD.WIDE.U32 R134, R203, 0x10, R130 ;  /* 0x00000010cb867825 */ /* 0x000fe200078e0082 */
[----:B------:R-:W-:-:S03]  /*2c40*/  F2FP.F16.F32.PACK_AB R115, R148, R115 ;  /* 0x000000739473723e */ /* 0x000fc600000000ff */
[C---:B------:R-:W-:Y:S01]  /*2c50*/  FFMA.FTZ R118, R197.reuse, R119, R86 ;  /* 0x00000077c5767223 */ /* 0x040fe20000010056 */
[----:B------:R-:W-:Y:S01]  /*2c60*/  F2FP.F16.F32.PACK_AB R114, R144, R137 ;  /* 0x000000899072723e */ /* 0x000fe200000000ff */
        /* <DEDUP_REMOVED lines=52> */
.L_x_13753:
        /* <DEDUP_REMOVED lines=40> */
.L_x_13756:
        /* <DEDUP_REMOVED lines=36> */
.L_x_13757:
        /* <DEDUP_REMOVED lines=45> */
.L_x_13758:
        /* <DEDUP_REMOVED lines=36> */
.L_x_13759:
        /* <DEDUP_REMOVED lines=44> */
.L_x_13760:
        /* <DEDUP_REMOVED lines=36> */
.L_x_13761:
        /* <DEDUP_REMOVED lines=44> */
.L_x_13762:
        /* <DEDUP_REMOVED lines=36> */
.L_x_13763:
[----:B------:R-:W0:Y:S01]  /*4380*/  @P1 LDC.64 R114, c[0x0][0x478] ;  /* 0x00011e00ff721b82 */ /* 0x000e220000000a00 */
[----:B------:R-:W-:-:S04]  /*4390*/  IMAD.WIDE.U32 R112, R187, 0x10, R112 ;  /* 0x00000010bb707825 */ /* 0x000fc800078e0070 */
[----:B0-----:R-:W-:-:S05]  /*43a0*/  @P1 IMAD.WIDE.U32 R114, R187, 0x20, R114 ;  /* 0x00000020bb721825 */ /* 0x001fca00078e0072 */
[----:B------:R0:W-:Y:S04]  /*43b0*/  @P1 STG.E.128 desc[UR6][R114.64], R100 ;  /* 0x0000006472001986 */ /* 0x0001e8000c101d06 */
[----:B------:R0:W-:Y:S04]  /*43c0*/  @P1 STG.E.128 desc[UR6][R114.64+0x10], R104 ;  /* 0x0000106872001986 */ /* 0x0001e8000c101d06 */
[----:B------:R0:W-:Y:S02]  /*43d0*/  STG.E.128 desc[UR6][R112.64], R108 ;  /* 0x0000006c70007986 */ /* 0x0001e4000c101d06 */
.L_x_13755:
[----:B012---:R-:W0:Y:S02]  /*43e0*/  LDC.64 R108, c[0x0][0x380] ;  /* 0x0000e000ff6c7b82 */ /* 0x007e240000000a00 */
[----:B0-----:R-:W-:-:S04]  /*43f0*/  LEA R186, R108, R186, 0x2 ;  /* 0x000000ba6cba7211 */ /* 0x001fc800078e10ff */
[----:B------:R-:W-:-:S13]  /*4400*/  ISETP.GE.AND P1, PT, R186, R109, PT ;  /* 0x0000006dba00720c */ /* 0x000fda0003f26270 */
[----:B------:R-:W-:Y:S05]  /*4410*/  @!P1 BRA `(.L_x_13764) ;  /* 0xffffffc000749947 */ /* 0x000fea000383ffff */
[----:B------:R-:W-:Y:S05]  /*4420*/  BSYNC B1 ;  /* 0x0000000000017941 */ /* 0x000fea0003800000 */
.L_x_13751:
        /* <DEDUP_REMOVED lines=63> */
.L_x_13750:
[----:B------:R-:W-:Y:S05]  /*4820*/  BSYNC B0 ;  /* 0x0000000000007941 */ /* 0x000fea0003800000 */
.L_x_13749:
        /* <DEDUP_REMOVED lines=186> */
.L_x_13752:
        /* <DEDUP_REMOVED lines=8> */
.L_x_13766:
[----:B------:R-:W-:Y:S05]  /*5450*/  BSYNC B2 ;  /* 0x0000000000027941 */ /* 0x000fea0003800000 */
.L_x_13765:
        /* <DEDUP_REMOVED lines=8> */
.L_x_13767:
[----:B------:R-:W-:-:S05]  /*54e0*/  FADD.FTZ R115, R126, R115 ;  /* 0x000000737e737221 */ /* 0x000fca0000010000 */
[----:B------:R-:W-:Y:S01]  /*54f0*/  MOV R215, R115 ;  /* 0x0000007300d77202 */ /* 0x000fe20000000f00 */
[----:B------:R-:W-:Y:S01]  /*5500*/  HFMA2 R188, -RZ, RZ, 0, 1.1920928955078125e-07 ;  /* 0x00000002ffbc7431 */ /* 0x000fe200000001ff */
[----:B------:R-:W-:-:S07]  /*5510*/  MOV R117, R154 ;  /* 0x0000009a00757202 */ /* 0x000fce0000000f00 */
[----:B------:R-:W-:Y:S05]  /*5520*/  WARPSYNC.COLLECTIVE R152, `(.L_x_13768) ;  /* 0x0000000098087348 */ /* 0x000fea0003c00000 */
[----:B------:R0:W1:Y:S02]  /*5530*/  SHFL.BFLY P3, R154, R215, R188, R217 ;  /* 0x0c0000bcd79a7389 */ /* 0x00006400000600d9 */
[----:B01----:R-:W-:Y:S05]  /*5540*/  ENDCOLLECTIVE ;  /* 0x000000000000791b */ /* 0x003fea0003800000 */
.L_x_13768:
[----:B------:R-:W-:-:S05]  /*5550*/  FADD.FTZ R117, R146, R117 ;  /* 0x0000007592757221 */ /* 0x000fca0000010000 */
[----:B------:R-:W-:Y:S02]  /*5560*/  MOV R215, R117 ;  /* 0x0000007500d77202 */ /* 0x000fe40000000f00 */
[----:B------:R-:W-:-:S07]  /*5570*/  MOV R148, R154 ;  /* 0x0000009a00947202 */ /* 0x000fce0000000f00 */
[----:B------:R-:W-:Y:S05]  /*5580*/  WARPSYNC.COLLECTIVE R152, `(.L_x_13769) ;  /* 0x0000000098087348 */ /* 0x000fea0003c00000 */
[----:B------:R0:W1:Y:S02]  /*5590*/  SHFL.BFLY P3, R154, R215, R188, R217 ;  /* 0x0c0000bcd79a7389 */ /* 0x00006400000600d9 */
[----:B01----:R-:W-:Y:S05]  /*55a0*/  ENDCOLLECTIVE ;  /* 0x000000000000791b */ /* 0x003fea0003800000 */
.L_x_13769:
[----:B------:R-:W-:-:S05]  /*55b0*/  FADD.FTZ R148, R115, R148 ;  /* 0x0000009473947221 */ /* 0x000fca0000010000 */
[----:B------:R-:W-:Y:S01]  /*55c0*/  MOV R215, R148 ;  /* 0x0000009400d77202 */ /* 0x000fe20000000f00 */
[----:B------:R-:W-:Y:S01]  /*55d0*/  HFMA2 R188, -RZ, RZ, 0, 2.384185791015625e-07 ;  /* 0x00000004ffbc7431 */ /* 0x000fe200000001ff */
[----:B------:R-:W-:-:S07]  /*55e0*/  MOV R150, R154 ;  /* 0x0000009a00967202 */ /* 0x000fce0000000f00 */
[----:B------:R-:W-:Y:S05]  /*55f0*/  WARPSYNC.COLLECTIVE R152, `(.L_x_13770) ;  /* 0x0000000098087348 */ /* 0x000fea0003c00000 */
[----:B------:R0:W1:Y:S02]  /*5600*/  SHFL.BFLY P3, R154, R215, R188, R217 ;  /* 0x0c0000bcd79a7389 */ /* 0x00006400000600d9 */
[----:B01----:R-:W-:Y:S05]  /*5610*/  ENDCOLLECTIVE ;  /* 0x000000000000791b */ /* 0x003fea0003800000 */
.L_x_13770:
[----:B------:R-:W-:-:S05]  /*5620*/  FADD.FTZ R150, R117, R150 ;  /* 0x0000009675967221 */ /* 0x000fca0000010000 */
[----:B------:R-:W-:Y:S02]  /*5630*/  MOV R215, R150 ;  /* 0x0000009600d77202 */ /* 0x000fe40000000f00 */
[----:B------:R-:W-:-:S07]  /*5640*/  MOV R211, R154 ;  /* 0x0000009a00d37202 */ /* 0x000fce0000000f00 */
[----:B------:R-:W-:Y:S05]  /*5650*/  WARPSYNC.COLLECTIVE R152, `(.L_x_13771) ;  /* 0x0000000098087348 */ /* 0x000fea0003c00000 */
[----:B------:R0:W1:Y:S02]  /*5660*/  SHFL.BFLY P3, R154, R215, R188, R217 ;  /* 0x0c0000bcd79a7389 */ /* 0x00006400000600d9 */
[----:B01----:R-:W-:Y:S05]  /*5670*/  ENDCOLLECTIVE ;  /* 0x000000000000791b */ /* 0x003fea0003800000 */
.L_x_13771:
[----:B------:R-:W-:-:S05]  /*5680*/  FADD.FTZ R211, R148, R211 ;  /* 0x000000d394d37221 */ /* 0x000fca0000010000 */
[----:B------:R-:W-:Y:S01]  /*5690*/  MOV R215, R211 ;  /* 0x000000d300d77202 */ /* 0x000fe20000000f00 */
[----:B------:R-:W-:Y:S01]  /*56a0*/  HFMA2 R188, -RZ, RZ, 0, 4.76837158203125e-07 ;  /* 0x00000008ffbc7431 */ /* 0x000fe200000001ff */
[----:B------:R-:W-:-:S07]  /*56b0*/  MOV R213, R154 ;  /* 0x0000009a00d57202 */ /* 0x000fce0000000f00 */
[----:B------:R-:W-:Y:S05]  /*56c0*/  WARPSYNC.COLLECTIVE R152, `(.L_x_13772) ;  /* 0x0000000098087348 */ /* 0x000fea0003c00000 */
[----:B------:R0:W1:Y:S02]  /*56d0*/  SHFL.BFLY P3, R154, R215, R188, R217 ;  /* 0x0c0000bcd79a7389 */ /* 0x00006400000600d9 */
[----:B01----:R-:W-:Y:S05]  /*56e0*/  ENDCOLLECTIVE ;  /* 0x000000000000791b */ /* 0x003fea0003800000 */
.L_x_13772:
[----:B------:R-:W-:-:S05]  /*56f0*/  FADD.FTZ R213, R150, R213 ;  /* 0x000000d596d57221 */ /* 0x000fca0000010000 */
[----:B------:R-:W-:Y:S02]  /*5700*/  MOV R215, R213 ;  /* 0x000000d500d77202 */ /* 0x000fe40000000f00 */
[----:B------:R-:W-:-:S07]  /*5710*/  MOV R126, R154 ;  /* 0x0000009a007e7202 */ /* 0x000fce0000000f00 */
[----:B------:R-:W-:Y:S05]  /*5720*/  WARPSYNC.COLLECTIVE R152, `(.L_x_13773) ;  /* 0x0000000098087348 */ /* 0x000fea0003c00000 */
[----:B------:R0:W1:Y:S02]  /*5730*/  SHFL.BFLY P3, R154, R215, R188, R217 ;  /* 0x0c0000bcd79a7389 */ /* 0x00006400000600d9 */
[----:B01----:R-:W-:Y:S05]  /*5740*/  ENDCOLLECTIVE ;  /* 0x000000000000791b */ /* 0x003fea0003800000 */
.L_x_13773:
[----:B------:R-:W-:-:S05]  /*5750*/  FADD.FTZ R126, R211, R126 ;  /* 0x0000007ed37e7221 */ /* 0x000fca0000010000 */
[----:B------:R-:W-:Y:S01]  /*5760*/  MOV R215, R126 ;  /* 0x0000007e00d77202 */ /* 0x000fe20000000f00 */
[----:B------:R-:W-:Y:S01]  /*5770*/  HFMA2 R188, -RZ, RZ, 0, 9.5367431640625e-07 ;  /* 0x00000010ffbc7431 */ /* 0x000fe200000001ff */
[----:B------:R-:W-:-:S07]  /*5780*/  MOV R146, R154 ;  /* 0x0000009a00927202 */ /* 0x000fce0000000f00 */
[----:B------:R-:W-:Y:S05]  /*5790*/  WARPSYNC.COLLECTIVE R152, `(.L_x_13774) ;  /* 0x0000000098087348 */ /* 0x000fea0003c00000 */
[----:B------:R0:W1:Y:S02]  /*57a0*/  SHFL.BFLY P3, R154, R215, R188, R217 ;  /* 0x0c0000bcd79a7389 */ /* 0x00006400000600d9 */
[----:B01----:R-:W-:Y:S05]  /*57b0*/  ENDCOLLECTIVE ;  /* 0x000000000000791b */ /* 0x003fea0003800000 */
.L_x_13774:
[----:B------:R-:W-:-:S05]  /*57c0*/  FADD.FTZ R146, R213, R146 ;  /* 0x00000092d5927221 */ /* 0x000fca0000010000 */
[----:B------:R-:W-:Y:S02]  /*57d0*/  MOV R215, R146 ;  /* 0x0000009200d77202 */ /* 0x000fe40000000f00 */
[----:B------:R-:W-:-:S07]  /*57e0*/  MOV R115, R154 ;  /* 0x0000009a00737202 */ /* 0x000fce0000000f00 */
[----:B------:R-:W-:Y:S05]  /*57f0*/  WARPSYNC.COLLECTIVE R152, `(.L_x_13775) ;  /* 0x0000000098087348 */ /* 0x000fea0003c00000 */
[----:B------:R0:W1:Y:S02]  /*5800*/  SHFL.BFLY P3, R154, R215, R188, R217 ;  /* 0x0c0000bcd79a7389 */ /* 0x00006400000600d9 */
[----:B01----:R-:W-:Y:S05]  /*5810*/  ENDCOLLECTIVE ;  /* 0x000000000000791b */ /* 0x003fea0003800000 */
.L_x_13775:
[----:B------:R-:W-:Y:S01]  /*5820*/  MOV R117, R154 ;  /* 0x0000009a00757202 */ /* 0x000fe20000000f00 */
[----:B------:R-:W-:Y:S06]  /*5830*/  BRA `(.L_x_13776) ;  /* 0xffffffc000b47947 */ /* 0x000fec000383ffff */
.L_x_13777:
        /* <DEDUP_REMOVED lines=12> */
.L_x_20087:


//--------------------- .text._ZN10layer_norm13ln_bwd_kernelINS_13Kernel_traitsIf6__halffS2_fjLj1024ELj1ELj4ELj1ELj16ENS_18Kernel_traits_baseILj1024EfS2_fS2_fjLj128EEEEELb0ELb0ELb1ELb0EEEvNS_9BwdParamsE --------------------------
	.section	.text._ZN10layer_norm13ln_bwd_kernelINS_13Kernel_traitsIf6__halffS2_fjLj1024ELj1ELj4ELj1ELj16ENS_18Kernel_traits_baseILj1024EfS2_fS2_fjLj128EEEEELb0ELb0ELb1ELb0EEEvNS_9BwdParamsE,"ax",@progbits
	.align	128
        .global         _ZN10layer_norm13ln_bwd_kernelINS_13Kernel_traitsIf6__halffS2_fjLj1024ELj1ELj4ELj1ELj16ENS_18Kernel_traits_baseILj1024EfS2_fS2_fjLj128EEEEELb0ELb0ELb1ELb0EEEvNS_9BwdParamsE
        .type           _ZN10layer_norm13ln_bwd_kernelINS_13Kernel_traitsIf6__halffS2_fjLj1024ELj1ELj4ELj1ELj16ENS_18Kernel_traits_baseILj1024EfS2_fS2_fjLj128EEEEELb0ELb0ELb1ELb0EEEvNS_9BwdParamsE,@function
        .size           _ZN10layer_norm13ln_bwd_kernelINS_13Kernel_traitsIf6__halffS2_fjLj1024ELj1ELj4ELj1ELj16ENS_18Kernel_traits_baseILj1024EfS2_fS2_fjLj128EEEEELb0ELb0ELb1ELb0EEEvNS_9BwdParamsE,(.L_x_20088 - _ZN10layer_norm13ln_bwd_kernelINS_13Kernel_traitsIf6__halffS2_fjLj1024ELj1ELj4ELj1ELj16ENS_18Kernel_traits_baseILj1024EfS2_fS2_fjLj128EEEEELb0ELb0ELb1ELb0EEEvNS_9BwdParamsE)
        .other          _ZN10layer_norm13ln_bwd_kernelINS_13Kernel_traitsIf6__halffS2_fjLj1024ELj1ELj4ELj1ELj16ENS_18Kernel_traits_baseILj1024EfS2_fS2_fjLj128EEEEELb0ELb0ELb1ELb0EEEvNS_9BwdParamsE,@"STO_CUDA_ENTRY STV_DEFAULT"
_ZN10layer_norm13ln_bwd_kernelINS_13Kernel_traitsIf6__halffS2_fjLj1024ELj1ELj4ELj1ELj16ENS_18Kernel_traits_baseILj1024EfS2_fS2_fjLj128EEEEELb0ELb0ELb1ELb0EEEvNS_9BwdParamsE:
.text._ZN10layer_norm13ln_bwd_kernelINS_13Kernel_traitsIf6__halffS2_fjLj1024ELj1ELj4ELj1ELj16ENS_18Kernel_traits_baseILj1024EfS2_fS2_fjLj128EEEEELb0ELb0ELb1ELb0EEEvNS_9BwdParamsE:
        /* <DEDUP_REMOVED lines=111> */
.L_x_13930:
        /* <DEDUP_REMOVED lines=55> */
[----:B--2---:R-:W-:-:S04]  /*0a60*/  FADD.FTZ R12, -R6, R12 ;  /* 0x0000000c060c7221 */ /* 0x004fc80000010100 */
[----:B-----5:R-:W-:Y:S01]  /*0a70*/  FMUL.FTZ R229, R11, R12 ;  /* 0x0000000c0be57220 */ /* 0x020fe20000410000 */
[--C-:B----4-:R-:W-:Y:S02]  /*0a80*/  HADD2.F32 R227, -RZ, R16.reuse.H0_H0 ;  /* 0x20000010ffe37230 */ /* 0x110fe40000004100 */
[----:B------:R-:W-:Y:S01]  /*0a90*/  FADD.FTZ R170, -R6, R13 ;  /* 0x0000000d06aa7221 */ /* 0x000fe20000010100 */
[----:B------:R-:W-:Y:S02]  /*0aa0*/  HADD2.F32 R16, -RZ, R16.H1_H1 ;  /* 0x30000010ff107230 */ /* 0x000fe40000004100 */
[----:B------:R-:W-:Y:S01]  /*0ab0*/  FADD.FTZ R96, R96, R227 ;  /* 0x000000e360607221 */ /* 0x000fe20000010000 */
[-C--:B------:R-:W-:Y:S01]  /*0ac0*/  FFMA.FTZ R68, R229, R227.reuse, R68 ;  /* 0x000000e3e5447223 */ /* 0x080fe20000010044 */
[----:B------:R-:W-:Y:S01]  /*0ad0*/  FMUL.FTZ R227, R36, R227 ;  /* 0x000000e324e37220 */ /* 0x000fe20000410000 */
[C---:B------:R-:W-:Y:S01]  /*0ae0*/  FADD.FTZ R172, -R6.reuse, R14 ;  /* 0x0000000e06ac7221 */ /* 0x040fe20000010100 */
[----:B------:R-:W-:Y:S01]  /*0af0*/  FADD.FTZ R174, -R6, R15 ;  /* 0x0000000f06ae7221 */ /* 0x000fe20000010100 */
[----:B0-----:R-:W-:-:S02]  /*0b00*/  HADD2.F32 R169, -RZ, R17.H0_H0 ;  /* 0x20000011ffa97230 */ /* 0x001fc40000004100 */
[C---:B---3--:R-:W-:Y:S01]  /*0b10*/  FADD.FTZ R178, -R6.reuse, R22 ;  /* 0x0000001606b27221 */ /* 0x048fe20000010100 */
[----:B------:R-:W-:Y:S01]  /*0b20*/  FMUL.FTZ R14, R11, R170 ;  /* 0x000000aa0b0e7220 */ /* 0x000fe20000410000 */
[C---:B-1----:R-:W-:Y:S01]  /*0b30*/  FADD.FTZ R24, -R6.reuse, R21 ;  /* 0x0000001506187221 */ /* 0x042fe20000010100 */
[-C--:B------:R-:W-:Y:S01]  /*0b40*/  FMUL.FTZ R15, R37, R16.reuse ;  /* 0x00000010250f7220 */ /* 0x080fe20000410000 */
[----:B------:R-:W-:Y:S01]  /*0b50*/  FADD.FTZ R22, RZ, R227 ;  /* 0x000000e3ff167221 */ /* 0x000fe20000010000 */
[----:B------:R-:W-:Y:S01]  /*0b60*/  FFMA.FTZ R21, R229, R227, RZ ;  /* 0x000000e3e5157223 */ /* 0x000fe200000100ff */
[C---:B------:R-:W-:Y:S01]  /*0b70*/  FADD.FTZ R20, -R6.reuse, R20 ;  /* 0x0000001406147221 */ /* 0x040fe20000010100 */
[----:B------:R-:W-:Y:S02]  /*0b80*/  HADD2.F32 R168, -RZ, R17.H1_H1 ;  /* 0x30000011ffa87230 */ /* 0x000fe40000004100 */
[----:B------:R-:W-:Y:S01]  /*0b90*/  FADD.FTZ R228, -R6, R23 ;  /* 0x0000001706e47221 */ /* 0x000fe20000010100 */
[----:B------:R-:W-:Y:S01]  /*0ba0*/  FADD.FTZ R97, R97, R16 ;  /* 0x0000001061617221 */ /* 0x000fe20000010000 */
[----:B------:R-:W-:Y:S01]  /*0bb0*/  FFMA.FTZ R69, R14, R16, R69 ;  /* 0x000000100e457223 */ /* 0x000fe20000010045 */
[----:B------:R-:W-:Y:S01]  /*0bc0*/  FMUL.FTZ R16, R38, R169 ;  /* 0x000000a926107220 */ /* 0x000fe20000410000 */
[----:B------:R-:W-:Y:S01]  /*0bd0*/  FADD.FTZ R23, R22, R15 ;  /* 0x0000000f16177221 */ /* 0x000fe20000010000 */
[C---:B------:R-:W-:Y:S01]  /*0be0*/  FMUL.FTZ R13, R11.reuse, R172 ;  /* 0x000000ac0b0d7220 */ /* 0x040fe20000410000 */
[----:B------:R-:W-:Y:S01]  /*0bf0*/  FFMA.FTZ R22, R14, R15, R21 ;  /* 0x0000000f0e167223 */ /* 0x000fe20000010015 */
[----:B------:R-:W-:Y:S01]  /*0c00*/  FMUL.FTZ R17, R11, R20 ;  /* 0x000000140b117220 */ /* 0x000fe20000410000 */
[----:B------:R-:W-:-:S02]  /*0c10*/  HADD2.F32 R171, -RZ, R18.H0_H0 ;  /* 0x20000012ffab7230 */ /* 0x000fc40000004100 */
[----:B------:R-:W-:Y:S01]  /*0c20*/  FMUL.FTZ R20, R11, R24 ;  /* 0x000000180b147220 */ /* 0x000fe20000410000 */
[--C-:B------:R-:W-:Y:S02]  /*0c30*/  HADD2.F32 R173, -RZ, R19.reuse.H0_H0 ;  /* 0x20000013ffad7230 */ /* 0x100fe40000004100 */
[----:B------:R-:W-:Y:S01]  /*0c40*/  FADD.FTZ R24, R23, R16 ;  /* 0x0000001017187221 */ /* 0x000fe20000010000 */
[----:B------:R-:W-:Y:S02]  /*0c50*/  HADD2.F32 R230, -RZ, R19.H1_H1 ;  /* 0x30000013ffe67230 */ /* 0x000fe40000004100 */
[----:B------:R-:W-:Y:S01]  /*0c60*/  FMUL.FTZ R19, R39, R168 ;  /* 0x000000a827137220 */ /* 0x000fe20000410000 */
[----:B------:R-:W-:Y:S01]  /*0c70*/  FMUL.FTZ R12, R11, R174 ;  /* 0x000000ae0b0c7220 */ /* 0x000fe20000410000 */
[C---:B------:R-:W-:Y:S01]  /*0c80*/  FFMA.FTZ R25, R13.reuse, R16, R22 ;  /* 0x000000100d197223 */ /* 0x040fe20000010016 */
[----:B------:R-:W-:Y:S02]  /*0c90*/  HADD2.F32 R176, -RZ, R18.H1_H1 ;  /* 0x30000012ffb07230 */ /* 0x000fe40000004100 */
[----:B------:R-:W-:Y:S01]  /*0ca0*/  FADD.FTZ R98, R98, R169 ;  /* 0x000000a962627221 */ /* 0x000fe20000010000 */
[----:B------:R-:W-:Y:S01]  /*0cb0*/  FFMA.FTZ R70, R13, R169, R70 ;  /* 0x000000a90d467223 */ /* 0x000fe20000010046 */
[----:B------:R-:W-:Y:S01]  /*0cc0*/  FMUL.FTZ R18, R40, R171 ;  /* 0x000000ab28127220 */ /* 0x000fe20000410000 */
[----:B------:R-:W-:Y:S01]  /*0cd0*/  FADD.FTZ R169, R24, R19 ;  /* 0x0000001318a97221 */ /* 0x000fe20000010000 */
[C---:B------:R-:W-:Y:S01]  /*0ce0*/  FFMA.FTZ R24, R12.reuse, R19, R25 ;  /* 0x000000130c187223 */ /* 0x040fe20000010019 */
[----:B------:R-:W-:Y:S01]  /*0cf0*/  FADD.FTZ R99, R99, R168 ;  /* 0x000000a863637221 */ /* 0x000fe20000010000 */
[----:B------:R-:W-:Y:S01]  /*0d00*/  FFMA.FTZ R71, R12, R168, R71 ;  /* 0x000000a80c477223 */ /* 0x000fe20000010047 */
        /* <DEDUP_REMOVED lines=21> */
.L_x_13783:
[----:B------:R-:W-:Y:S05]  /*0e60*/  BSYNC.RECONVERGENT B2 ;  /* 0x0000000000027941 */ /* 0x000fea0003800200 */
.L_x_13782:
        /* <DEDUP_REMOVED lines=20> */
[----:B------:R-:W-:-:S02]  /*0fb0*/  FADD.FTZ R170, -R6, R170 ;  /* 0x000000aa06aa7221 */ /* 0x000fc40000010100 */
[C---:B-----5:R-:W-:Y:S01]  /*0fc0*/  FMUL.FTZ R27, R11.reuse, R184 ;  /* 0x000000b80b1b7220 */ /* 0x060fe20000410000 */
[--C-:B----4-:R-:W-:Y:S02]  /*0fd0*/  HADD2.F32 R169, -RZ, R172.reuse.H0_H0 ;  /* 0x200000acffa97230 */ /* 0x110fe40000004100 */
[C---:B0-----:R-:W-:Y:S01]  /*0fe0*/  FMUL.FTZ R182, R11.reuse, R188 ;  /* 0x000000bc0bb67220 */ /* 0x041fe20000410000 */
[--C-:B------:R-:W-:Y:S02]  /*0ff0*/  HADD2.F32 R168, -RZ, R173.reuse.H1_H1 ;  /* 0x300000adffa87230 */ /* 0x100fe40000004100 */
[----:B------:R-:W-:Y:S02]  /*1000*/  HADD2.F32 R172, -RZ, R172.H1_H1 ;  /* 0x300000acffac7230 */ /* 0x000fe40000004100 */
[-C--:B------:R-:W-:Y:S01]  /*1010*/  FMUL.FTZ R184, R44, R169.reuse ;  /* 0x000000a92cb87220 */ /* 0x080fe20000410000 */
[----:B------:R-:W-:Y:S02]  /*1020*/  HADD2.F32 R171, -RZ, R173.H0_H0 ;  /* 0x200000adffab7230 */ /* 0x000fe40000004100 */
[----:B-1----:R-:W-:Y:S01]  /*1030*/  FMUL.FTZ R181, R11, R170 ;  /* 0x000000aa0bb57220 */ /* 0x002fe20000410000 */
[----:B------:R-:W-:Y:S01]  /*1040*/  FADD.FTZ R107, R107, R168 ;  /* 0x000000a86b6b7221 */ /* 0x000fe20000010000 */
[-C--:B------:R-:W-:Y:S01]  /*1050*/  FFMA.FTZ R79, R182, R168.reuse, R79 ;  /* 0x000000a8b64f7223 */ /* 0x080fe2000001004f */
        /* <DEDUP_REMOVED lines=12> */
[----:B------:R-:W-:-:S02]  /*1120*/  HADD2.F32 R173, -RZ, R174.H0_H0 ;  /* 0x200000aeffad7230 */ /* 0x000fc40000004100 */
[C---:B---3--:R-:W-:Y:S01]  /*1130*/  FADD.FTZ R176, -R6.reuse, R176 ;  /* 0x000000b006b07221 */ /* 0x048fe20000010100 */
        /* <DEDUP_REMOVED lines=9> */
[C---:B------:R-:W-:Y:S01]  /*11d0*/  FADD.FTZ R178, -R6.reuse, R178 ;  /* 0x000000b206b27221 */ /* 0x040fe20000010100 */
[----:B------:R-:W-:Y:S01]  /*11e0*/  FMUL.FTZ R190, R11, R190 ;  /* 0x000000be0bbe7220 */ /* 0x000fe20000410000 */
[----:B------:R-:W-:Y:S01]  /*11f0*/  FMUL.FTZ R189, R49, R174 ;  /* 0x000000ae31bd7220 */ /* 0x000fe20000410000 */
[----:B------:R-:W-:Y:S01]  /*1200*/  FADD.FTZ R170, R171, R188 ;  /* 0x000000bcabaa7221 */ /* 0x000fe20000010000 */
[----:B------:R-:W-:Y:S01]  /*1210*/  FFMA.FTZ R169, R185, R188, R168 ;  /* 0x000000bcb9a97223 */ /* 0x000fe200000100a8 */
[----:B------:R-:W-:Y:S02]  /*1220*/  HADD2.F32 R230, -RZ, R175.H1_H1 ;  /* 0x300000afffe67230 */ /* 0x000fe40000004100 */
        /* <DEDUP_REMOVED lines=21> */
.L_x_13785:
[----:B------:R-:W-:Y:S05]  /*1380*/  BSYNC.RECONVERGENT B2 ;  /* 0x0000000000027941 */ /* 0x000fea0003800200 */
.L_x_13784:
        /* <DEDUP_REMOVED lines=81> */
.L_x_13787:
[----:B------:R-:W-:Y:S05]  /*18a0*/  BSYNC.RECONVERGENT B2 ;  /* 0x0000000000027941 */ /* 0x000fea0003800200 */
.L_x_13786:
        /* <DEDUP_REMOVED lines=14> */
[C---:B--2---:R-:W-:Y:S01]  /*1990*/  FADD.FTZ R216, -R6.reuse, R172 ;  /* 0x000000ac06d87221 */ /* 0x044fe20000010100 */
[C---:B------:R-:W-:Y:S01]  /*19a0*/  FADD.FTZ R218, -R6.reuse, R173 ;  /* 0x000000ad06da7221 */ /* 0x040fe20000010100 */
[----:B---3--:R-:W-:Y:S02]  /*19b0*/  FADD.FTZ R168, -R6, R168 ;  /* 0x000000a806a87221 */ /* 0x008fe40000010100 */
[----:B-----5:R-:W-:Y:S01]  /*19c0*/  FMUL.FTZ R215, R11, R216 ;  /* 0x000000d80bd77220 */ /* 0x020fe20000410000 */
[----:B----4-:R-:W-:-:S02]  /*19d0*/  HADD2.F32 R5, -RZ, R176.H0_H0 ;  /* 0x200000b0ff057230 */ /* 0x010fc40000004100 */
[----:B------:R-:W-:Y:S01]  /*19e0*/  FADD.FTZ R170, -R6, R170 ;  /* 0x000000aa06aa7221 */ /* 0x000fe20000010100 */
[----:B------:R-:W-:Y:S02]  /*19f0*/  HADD2.F32 R176, -RZ, R176.H1_H1 ;  /* 0x300000b0ffb07230 */ /* 0x000fe40000004100 */
[C---:B------:R-:W-:Y:S01]  /*1a00*/  FMUL.FTZ R216, R11.reuse, R218 ;  /* 0x000000da0bd87220 */ /* 0x040fe20000410000 */
[C---:B------:R-:W-:Y:S01]  /*1a10*/  FMUL.FTZ R211, R11.reuse, R168 ;  /* 0x000000a80bd37220 */ /* 0x040fe20000410000 */
[-C--:B------:R-:W-:Y:S01]  /*1a20*/  FMUL.FTZ R218, R60, R5.reuse ;  /* 0x000000053cda7220 */ /* 0x080fe20000410000 */
[C---:B------:R-:W-:Y:S01]  /*1a30*/  FADD.FTZ R26, -R6.reuse, R169 ;  /* 0x000000a9061a7221 */ /* 0x040fe20000010100 */
[--C-:B------:R-:W-:Y:S02]  /*1a40*/  HADD2.F32 R169, -RZ, R177.reuse.H0_H0 ;  /* 0x200000b1ffa97230 */ /* 0x100fe40000004100 */
[C---:B------:R-:W-:Y:S01]  /*1a50*/  FADD.FTZ R214, -R6.reuse, R171 ;  /* 0x000000ab06d67221 */ /* 0x040fe20000010100 */
[C---:B------:R-:W-:Y:S01]  /*1a60*/  FADD.FTZ R174, -R6.reuse, R174 ;  /* 0x000000ae06ae7221 */ /* 0x040fe20000010100 */
[----:B------:R-:W-:Y:S01]  /*1a70*/  FADD.FTZ R226, -R6, R175 ;  /* 0x000000af06e27221 */ /* 0x000fe20000010100 */
[----:B0-----:R-:W-:Y:S01]  /*1a80*/  FMUL.FTZ R213, R11, R170 ;  /* 0x000000aa0bd57220 */ /* 0x001fe20000410000 */
        /* <DEDUP_REMOVED lines=12> */
[--C-:B------:R-:W-:Y:S02]  /*1b50*/  HADD2.F32 R171, -RZ, R178.reuse.H0_H0 ;  /* 0x200000b2ffab7230 */ /* 0x100fe40000004100 */
        /* <DEDUP_REMOVED lines=36> */
.L_x_13781:
        /* <DEDUP_REMOVED lines=34> */
.L_x_13788:
[----:B------:R-:W-:Y:S05]  /*1fc0*/  BSYNC.RECONVERGENT B1 ;  /* 0x0000000000017941 */ /* 0x000fea0003800200 */
.L_x_13780:
        /* <DEDUP_REMOVED lines=21> */
.L_x_13942:
        /* <DEDUP_REMOVED lines=35> */
.L_x_13796:
[----:B------:R-:W-:Y:S05]  /*2350*/  BSYNC.RECONVERGENT B3 ;  /* 0x0000000000037941 */ /* 0x000fea0003800200 */
.L_x_13795:
        /* <DEDUP_REMOVED lines=10> */
.L_x_13798:
[----:B------:R-:W-:Y:S05]  /*2400*/  BSYNC.RECONVERGENT B3 ;  /* 0x0000000000037941 */ /* 0x000fea0003800200 */
.L_x_13797:
        /* <DEDUP_REMOVED lines=10> */
.L_x_13800:
[----:B------:R-:W-:Y:S05]  /*24b0*/  BSYNC.RECONVERGENT B3 ;  /* 0x0000000000037941 */ /* 0x000fea0003800200 */
.L_x_13799:
        /* <DEDUP_REMOVED lines=10> */
.L_x_13802:
[----:B------:R-:W-:Y:S05]  /*2560*/  BSYNC.RECONVERGENT B3 ;  /* 0x0000000000037941 */ /* 0x000fea0003800200 */
.L_x_13801:
        /* <DEDUP_REMOVED lines=10> */
.L_x_13804:
[----:B------:R-:W-:Y:S05]  /*2610*/  BSYNC.RECONVERGENT B3 ;  /* 0x0000000000037941 */ /* 0x000fea0003800200 */
.L_x_13803:
        /* <DEDUP_REMOVED lines=10> */
.L_x_13806:
[----:B------:R-:W-:Y:S05]  /*26c0*/  BSYNC.RECONVERGENT B3 ;  /* 0x0000000000037941 */ /* 0x000fea0003800200 */
.L_x_13805:
        /* <DEDUP_REMOVED lines=10> */
.L_x_13808:
[----:B------:R-:W-:Y:S05]  /*2770*/  BSYNC.RECONVERGENT B3 ;  /* 0x0000000000037941 */ /* 0x000fea0003800200 */
.L_x_13807:
        /* <DEDUP_REMOVED lines=10> */
.L_x_13794:
        /* <DEDUP_REMOVED lines=43> */
.L_x_13811:
[----:B------:R-:W-:Y:S05]  /*2ad0*/  BSYNC.RECONVERGENT B3 ;  /* 0x0000000000037941 */ /* 0x000fea0003800200 */
.L_x_13810:
        /* <DEDUP_REMOVED lines=10> */
.L_x_13813:
[----:B------:R-:W-:Y:S05]  /*2b80*/  BSYNC.RECONVERGENT B3 ;  /* 0x0000000000037941 */ /* 0x000fea0003800200 */
.L_x_13812:
        /* <DEDUP_REMOVED lines=10> */
.L_x_13815:
[----:B------:R-:W-:Y:S05]  /*2c30*/  BSYNC.RECONVERGENT B3 ;  /* 0x0000000000037941 */ /* 0x000fea0003800200 */
.L_x_13814:
        /* <DEDUP_REMOVED lines=10> */
.L_x_13817:
[----:B------:R-:W-:Y:S05]  /*2ce0*/  BSYNC.RECONVERGENT B3 ;  /* 0x0000000000037941 */ /* 0x000fea0003800200 */
.L_x_13816:
        /* <DEDUP_REMOVED lines=10> */
.L_x_13819:
[----:B------:R-:W-:Y:S05]  /*2d90*/  BSYNC.RECONVERGENT B3 ;  /* 0x0000000000037941 */ /* 0x000fea0003800200 */
.L_x_13818:
        /* <DEDUP_REMOVED lines=10> */
.L_x_13821:
[----:B------:R-:W-:Y:S05]  /*2e40*/  BSYNC.RECONVERGENT B3 ;  /* 0x0000000000037941 */ /* 0x000fea0003800200 */
.L_x_13820:
        /* <DEDUP_REMOVED lines=10> */
.L_x_13823:
[----:B------:R-:W-:Y:S05]  /*2ef0*/  BSYNC.RECONVERGENT B3 ;  /* 0x0000000000037941 */ /* 0x000fea0003800200 */
.L_x_13822:
[----:B------:R-:W-:Y:S05]  /*2f00*/  @!P2 BRA `(.L_x_13809) ;  /* 0x000000080028a947 */ /* 0x000fea0003800000 */
[----:B------:R-:W-:-:S05]  /*2f10*/  FMUL.FTZ R6, R151, UR12 ;  /* 0x0000000c97067c20 */ /* 0x000fca0008410000 */
[----:B------:R-:W-:-:S04]  /*2f20*/  F2FP.F16.F32.PACK_AB R6, RZ, R6 ;  /* 0x00000006ff06723e */ /* 0x000fc800000000ff */
[----:B------:R-:W-:Y:S01]  /*2f30*/  PRMT R167, R167, 0x5410, R6 ;  /* 0x00005410a7a77816 */ /* 0x000fe20000000006 */
[----:B------:R-:W-:Y:S06]  /*2f40*/  BRA `(.L_x_13809) ;  /* 0x0000000800187947 */ /* 0x000fec0003800000 */
.L_x_13793:
        /* <DEDUP_REMOVED lines=70> */
.L_x_13824:
        /* <DEDUP_REMOVED lines=27> */
[----:B------:R-:W-:Y:S02]  /*3560*/  @P2 F2FP.F16.F32.PACK_AB R7, RZ, R6 ;  /* 0x00000006ff07223e */ /* 0x000fe400000000ff */
[----:B------:R-:W1:Y:S01]  /*3570*/  @P2 LDC R172, c[0x0][0x40c] ;  /* 0x00010300ffac2b82 */ /* 0x000e620000000800 */
[----:B--2---:R-:W-:Y:S01]  /*3580*/  @P2 FMUL.FTZ R85, R151, R84 ;  /* 0x0000005497552220 */ /* 0x004fe20000410000 */
[----:B------:R-:W-:Y:S01]  /*3590*/  MOV R84, R128 ;  /* 0x0000008000547202 */ /* 0x000fe20000000f00 */
[----:B------:R-:W-:Y:S01]  /*35a0*/  @P1 FFMA.FTZ R84, R11, R86, R128 ;  /* 0x000000560b541223 */ /* 0x000fe20000010080 */
[----:B------:R-:W-:Y:S01]  /*35b0*/  @P1 FFMA.FTZ R86, R14, R171, R26 ;  /* 0x000000ab0e561223 */ /* 0x000fe2000001001a */
[----:B------:R-:W-:Y:S02]  /*35c0*/  @P2 PRMT R167, R7, 0x7610, R167 ;  /* 0x0000761007a72816 */ /* 0x000fe400000000a7 */
[----:B------:R-:W-:Y:S01]  /*35d0*/  @P2 F2FP.F16.F32.PACK_AB R174, RZ, R85 ;  /* 0x00000055ffae223e */ /* 0x000fe200000000ff */
        /* <DEDUP_REMOVED lines=11> */
[----:B------:R-:W-:Y:S02]  /*3690*/  @P2 F2FP.F16.F32.PACK_AB R6, RZ, R6 ;  /* 0x00000006ff06223e */ /* 0x000fe400000000ff */
[----:B------:R-:W-:Y:S02]  /*36a0*/  @P2 PRMT R167, R167, 0x5410, R174 ;  /* 0x00005410a7a72816 */ /* 0x000fe400000000ae */
[----:B------:R-:W3:Y:S01]  /*36b0*/  @P2 LDC R178, c[0x0][0x40c] ;  /* 0x00010300ffb22b82 */ /* 0x000ee20000000800 */
[----:B-1----:R-:W-:Y:S01]  /*36c0*/  @P2 FMUL.FTZ R170, R87, R172 ;  /* 0x000000ac57aa2220 */ /* 0x002fe20000410000 */
[----:B------:R-:W-:-:S02]  /*36d0*/  @P2 F2FP.F16.F32.PACK_AB R7, RZ, R7 ;  /* 0x00000007ff07223e */ /* 0x000fc400000000ff */
[----:B------:R-:W-:Y:S02]  /*36e0*/  @P2 PRMT R164, R6, 0x7610, R164 ;  /* 0x0000761006a42816 */ /* 0x000fe400000000a4 */
[----:B------:R-:W-:Y:S01]  /*36f0*/  @P2 F2FP.F16.F32.PACK_AB R170, RZ, R170 ;  /* 0x000000aaffaa223e */ /* 0x000fe200000000ff */
[----:B--2---:R-:W-:Y:S01]  /*3700*/  @P2 FMUL.FTZ R168, R86, R175 ;  /* 0x000000af56a82220 */ /* 0x004fe20000410000 */
[----:B------:R-:W-:-:S04]  /*3710*/  @P2 PRMT R164, R164, 0x5410, R7 ;  /* 0x00005410a4a42816 */ /* 0x000fc80000000007 */
[----:B------:R-:W-:Y:S01]  /*3720*/  @P2 F2FP.F16.F32.PACK_AB R168, RZ, R168 ;  /* 0x000000a8ffa8223e */ /* 0x000fe200000000ff */
[----:B0-----:R-:W-:-:S03]  /*3730*/  @P2 FMUL.FTZ R172, R148, R179 ;  /* 0x000000b394ac2220 */ /* 0x001fc60000410000 */
[----:B------:R-:W-:Y:S02]  /*3740*/  @P2 PRMT R165, R168, 0x7610, R165 ;  /* 0x00007610a8a52816 */ /* 0x000fe400000000a5 */
[----:B------:R-:W-:Y:S02]  /*3750*/  @P2 F2FP.F16.F32.PACK_AB R172, RZ, R172 ;  /* 0x000000acffac223e */ /* 0x000fe400000000ff */
[----:B------:R-:W-:Y:S01]  /*3760*/  @P2 PRMT R165, R165, 0x5410, R170 ;  /* 0x00005410a5a52816 */ /* 0x000fe200000000aa */
[----:B---3--:R-:W-:Y:S01]  /*3770*/  @P2 FMUL.FTZ R173, R149, R178 ;  /* 0x000000b295ad2220 */ /* 0x008fe20000410000 */
[----:B------:R-:W-:-:S04]  /*3780*/  @P2 PRMT R166, R172, 0x7610, R166 ;  /* 0x00007610aca62816 */ /* 0x000fc800000000a6 */
[----:B------:R-:W-:-:S04]  /*3790*/  @P2 F2FP.F16.F32.PACK_AB R173, RZ, R173 ;  /* 0x000000adffad223e */ /* 0x000fc800000000ff */
[----:B------:R-:W-:-:S07]  /*37a0*/  @P2 PRMT R166, R166, 0x5410, R173 ;  /* 0x00005410a6a62816 */ /* 0x000fce00000000ad */
.L_x_13809:
[----:B------:R-:W-:Y:S05]  /*37b0*/  BSYNC.RECONVERGENT B1 ;  /* 0x0000000000017941 */ /* 0x000fea0003800200 */
.L_x_13792:
        /* <DEDUP_REMOVED lines=11> */
.L_x_13791:
[----:B------:R-:W-:Y:S05]  /*3870*/  BSYNC.RECONVERGENT B2 ;  /* 0x0000000000027941 */ /* 0x000fea0003800200 */
.L_x_13790:
        /* <DEDUP_REMOVED lines=41> */
[----:B------:R-:W-:Y:S01]  /*3b10*/  @P2 F2FP.F16.F32.PACK_AB R6, RZ, R6 ;  /* 0x00000006ff06223e */ /* 0x000fe200000000ff */
[----:B------:R-:W1:Y:S01]  /*3b20*/  @P2 LDC R172, c[0x0][0x40c] ;  /* 0x00010300ffac2b82 */ /* 0x000e620000000800 */
[----:B--2---:R-:W-:Y:S01]  /*3b30*/  @P2 FMUL.FTZ R7, R85, R86 ;  /* 0x0000005655072220 */ /* 0x004fe20000410000 */
[----:B------:R-:W-:Y:S01]  /*3b40*/  MOV R86, R138 ;  /* 0x0000008a00567202 */ /* 0x000fe20000000f00 */
[----:B------:R-:W-:Y:S01]  /*3b50*/  @P1 FFMA.FTZ R86, R11, R9, R138 ;  /* 0x000000090b561223 */ /* 0x000fe2000001008a */
[----:B------:R-:W-:Y:S01]  /*3b60*/  @P1 FFMA.FTZ R9, R185, R171, R26 ;  /* 0x000000abb9091223 */ /* 0x000fe2000001001a */
[----:B------:R-:W-:-:S02]  /*3b70*/  @P2 PRMT R164, R6, 0x7610, R164 ;  /* 0x0000761006a42816 */ /* 0x000fc400000000a4 */
[----:B------:R-:W-:Y:S01]  /*3b80*/  @P2 F2FP.F16.F32.PACK_AB R7, RZ, R7 ;  /* 0x00000007ff07223e */ /* 0x000fe200000000ff */
        /* <DEDUP_REMOVED lines=9> */
[----:B------:R-:W-:-:S04]  /*3c20*/  @P2 F2FP.F16.F32.PACK_AB R8, RZ, R8 ;  /* 0x00000008ff08223e */ /* 0x000fc800000000ff */
        /* <DEDUP_REMOVED lines=8> */
[----:B0-----:R-:W-:-:S03]  /*3cb0*/  @P2 FMUL.FTZ R151, R150, R177 ;  /* 0x000000b196972220 */ /* 0x001fc60000410000 */
        /* <DEDUP_REMOVED lines=9> */
.L_x_13829:
        /* <DEDUP_REMOVED lines=30> */
[----:B------:R-:W-:Y:S01]  /*3f30*/  @P2 F2FP.F16.F32.PACK_AB R6, RZ, R6 ;  /* 0x00000006ff06223e */ /* 0x000fe200000000ff */
[----:B------:R-:W-:Y:S01]  /*3f40*/  @P1 FFMA.FTZ R172, R11, R231, R142 ;  /* 0x000000e70bac1223 */ /* 0x000fe2000001008e */
[----:B------:R-:W1:Y:S01]  /*3f50*/  @P2 LDC R174, c[0x0][0x40c] ;  /* 0x00010300ffae2b82 */ /* 0x000e620000000800 */
[----:B0-----:R-:W-:Y:S01]  /*3f60*/  @P2 FMUL.FTZ R7, R7, R170 ;  /* 0x000000aa07072220 */ /* 0x001fe20000410000 */
[----:B------:R-:W-:-:S02]  /*3f70*/  @P2 PRMT R164, R6, 0x7610, R164 ;  /* 0x0000761006a42816 */ /* 0x000fc400000000a4 */
[----:B------:R-:W-:Y:S01]  /*3f80*/  MOV R170, R141 ;  /* 0x0000008d00aa7202 */ /* 0x000fe20000000f00 */
[----:B------:R-:W-:Y:S01]  /*3f90*/  @P1 FFMA.FTZ R170, R11, R176, R141 ;  /* 0x000000b00baa1223 */ /* 0x000fe2000001008d */
[----:B------:R-:W-:Y:S02]  /*3fa0*/  @P2 F2FP.F16.F32.PACK_AB R7, RZ, R7 ;  /* 0x00000007ff07223e */ /* 0x000fe400000000ff */
[----:B------:R-:W0:Y:S01]  /*3fb0*/  @P2 LDC R179, c[0x0][0x40c] ;  /* 0x00010300ffb32b82 */ /* 0x000e220000000800 */
[----:B--2---:R-:W-:Y:S01]  /*3fc0*/  @P2 FMUL.FTZ R6, R8, R175 ;  /* 0x000000af08062220 */ /* 0x004fe20000410000 */
[----:B------:R-:W-:-:S04]  /*3fd0*/  @P2 PRMT R164, R164, 0x5410, R7 ;  /* 0x00005410a4a42816 */ /* 0x000fc80000000007 */
[----:B------:R-:W-:Y:S02]  /*3fe0*/  @P2 F2FP.F16.F32.PACK_AB R6, RZ, R6 ;  /* 0x00000006ff06223e */ /* 0x000fe400000000ff */
[----:B------:R-:W2:Y:S01]  /*3ff0*/  @P2 LDC R233, c[0x0][0x40c] ;  /* 0x00010300ffe92b82 */ /* 0x000ea20000000800 */
[----:B---3--:R-:W-:Y:S01]  /*4000*/  @P2 FMUL.FTZ R8, R168, R177 ;  /* 0x000000b1a8082220 */ /* 0x008fe20000410000 */
[----:B------:R-:W-:-:S04]  /*4010*/  @P2 PRMT R165, R6, 0x7610, R165 ;  /* 0x0000761006a52816 */ /* 0x000fc800000000a5 */
[----:B------:R-:W-:Y:S01]  /*4020*/  @P2 F2FP.F16.F32.PACK_AB R8, RZ, R8 ;  /* 0x00000008ff08223e */ /* 0x000fe200000000ff */
[----:B-1----:R-:W-:-:S03]  /*4030*/  @P2 FMUL.FTZ R7, R9, R174 ;  /* 0x000000ae09072220 */ /* 0x002fc60000410000 */
[----:B------:R-:W-:Y:S02]  /*4040*/  @P2 PRMT R166, R8, 0x7610, R166 ;  /* 0x0000761008a62816 */ /* 0x000fe400000000a6 */
[----:B------:R-:W-:Y:S01]  /*4050*/  @P2 F2FP.F16.F32.PACK_AB R7, RZ, R7 ;  /* 0x00000007ff07223e */ /* 0x000fe200000000ff */
[----:B0-----:R-:W-:-:S03]  /*4060*/  @P2 FMUL.FTZ R9, R170, R179 ;  /* 0x000000b3aa092220 */ /* 0x001fc60000410000 */
        /* <DEDUP_REMOVED lines=15> */
.L_x_13828:
        /* <DEDUP_REMOVED lines=47> */
.L_x_13833:
[----:B------:R-:W-:Y:S05]  /*4450*/  BSYNC.RECONVERGENT B3 ;  /* 0x0000000000037941 */ /* 0x000fea0003800200 */
.L_x_13832:
        /* <DEDUP_REMOVED lines=10> */
.L_x_13835:
[----:B------:R-:W-:Y:S05]  /*4500*/  BSYNC.RECONVERGENT B3 ;  /* 0x0000000000037941 */ /* 0x000fea0003800200 */
.L_x_13834:
        /* <DEDUP_REMOVED lines=10> */
.L_x_13837:
[----:B------:R-:W-:Y:S05]  /*45b0*/  BSYNC.RECONVERGENT B3 ;  /* 0x0000000000037941 */ /* 0x000fea0003800200 */
.L_x_13836:
        /* <DEDUP_REMOVED lines=10> */
.L_x_13839:
[----:B------:R-:W-:Y:S05]  /*4660*/  BSYNC.RECONVERGENT B3 ;  /* 0x0000000000037941 */ /* 0x000fea0003800200 */
.L_x_13838:
        /* <DEDUP_REMOVED lines=10> */
.L_x_13841:
[----:B------:R-:W-:Y:S05]  /*4710*/  BSYNC.RECONVERGENT B3 ;  /* 0x0000000000037941 */ /* 0x000fea0003800200 */
.L_x_13840:
        /* <DEDUP_REMOVED lines=10> */
.L_x_13843:
[----:B------:R-:W-:Y:S05]  /*47c0*/  BSYNC.RECONVERGENT B3 ;  /* 0x0000000000037941 */ /* 0x000fea0003800200 */
.L_x_13842:
        /* <DEDUP_REMOVED lines=10> */
.L_x_13845:
[----:B------:R-:W-:Y:S05]  /*4870*/  BSYNC.RECONVERGENT B3 ;  /* 0x0000000000037941 */ /* 0x000fea0003800200 */
.L_x_13844:
[----:B------:R-:W-:Y:S05]  /*4880*/  @!P2 BRA `(.L_x_13830) ;  /* 0x000000040068a947 */ /* 0x000fea0003800000 */
[----:B------:R-:W-:-:S05]  /*4890*/  FMUL.FTZ R6, R151, UR12 ;  /* 0x0000000c97067c20 */ /* 0x000fca0008410000 */
[----:B------:R-:W-:-:S04]  /*48a0*/  F2FP.F16.F32.PACK_AB R6, RZ, R6 ;  /* 0x00000006ff06723e */ /* 0x000fc800000000ff */
[----:B------:R-:W-:Y:S01]  /*48b0*/  PRMT R167, R167, 0x5410, R6 ;  /* 0x00005410a7a77816 */ /* 0x000fe20000000006 */
[----:B------:R-:W-:Y:S06]  /*48c0*/  BRA `(.L_x_13830) ;  /* 0x0000000400587947 */ /* 0x000fec0003800000 */
.L_x_13831:
        /* <DEDUP_REMOVED lines=8> */
[----:B------:R-:W-:-:S04]  /*4950*/  F2FP.F16.F32.PACK_AB R6, RZ, R6 ;  /* 0x00000006ff06723e */ /* 0x000fc800000000ff */
[----:B------:R-:W-:-:S07]  /*4960*/  PRMT R164, R6, 0x7610, R164 ;  /* 0x0000761006a47816 */ /* 0x000fce00000000a4 */
.L_x_13847:
[----:B------:R-:W-:Y:S05]  /*4970*/  BSYNC.RECONVERGENT B3 ;  /* 0x0000000000037941 */ /* 0x000fea0003800200 */
.L_x_13846:
        /* <DEDUP_REMOVED lines=10> */
.L_x_13849:
[----:B------:R-:W-:Y:S05]  /*4a20*/  BSYNC.RECONVERGENT B3 ;  /* 0x0000000000037941 */ /* 0x000fea0003800200 */
.L_x_13848:
        /* <DEDUP_REMOVED lines=10> */
.L_x_13851:
[----:B------:R-:W-:Y:S05]  /*4ad0*/  BSYNC.RECONVERGENT B3 ;  /* 0x0000000000037941 */ /* 0x000fea0003800200 */
.L_x_13850:
        /* <DEDUP_REMOVED lines=10> */
.L_x_13853:
[----:B------:R-:W-:Y:S05]  /*4b80*/  BSYNC.RECONVERGENT B3 ;  /* 0x0000000000037941 */ /* 0x000fea0003800200 */
.L_x_13852:
        /* <DEDUP_REMOVED lines=10> */
.L_x_13855:
[----:B------:R-:W-:Y:S05]  /*4c30*/  BSYNC.RECONVERGENT B3 ;  /* 0x0000000000037941 */ /* 0x000fea0003800200 */
.L_x_13854:
        /* <DEDUP_REMOVED lines=10> */
.L_x_13857:
[----:B------:R-:W-:Y:S05]  /*4ce0*/  BSYNC.RECONVERGENT B3 ;  /* 0x0000000000037941 */ /* 0x000fea0003800200 */
.L_x_13856:
        /* <DEDUP_REMOVED lines=10> */
.L_x_13859:
[----:B------:R-:W-:Y:S05]  /*4d90*/  BSYNC.RECONVERGENT B3 ;  /* 0x0000000000037941 */ /* 0x000fea0003800200 */
.L_x_13858:
        /* <DEDUP_REMOVED lines=9> */
.L_x_13830:
[----:B------:R-:W-:Y:S05]  /*4e30*/  BSYNC.RECONVERGENT B1 ;  /* 0x0000000000017941 */ /* 0x000fea0003800200 */
.L_x_13827:
        /* <DEDUP_REMOVED lines=9> */
.L_x_13826:
[----:B------:R-:W-:Y:S05]  /*4ed0*/  BSYNC.RECONVERGENT B2 ;  /* 0x0000000000027941 */ /* 0x000fea0003800200 */
.L_x_13825:
        /* <DEDUP_REMOVED lines=77> */
.L_x_13864:
        /* <DEDUP_REMOVED lines=65> */
.L_x_13863:
        /* <DEDUP_REMOVED lines=47> */
.L_x_13868:
[----:B------:R-:W-:Y:S05]  /*5ab0*/  BSYNC.RECONVERGENT B3 ;  /* 0x0000000000037941 */ /* 0x000fea0003800200 */
.L_x_13867:
        /* <DEDUP_REMOVED lines=10> */
.L_x_13870:
[----:B------:R-:W-:Y:S05]  /*5b60*/  BSYNC.RECONVERGENT B3 ;  /* 0x0000000000037941 */ /* 0x000fea0003800200 */
.L_x_13869:
        /* <DEDUP_REMOVED lines=10> */
.L_x_13872:
[----:B------:R-:W-:Y:S05]  /*5c10*/  BSYNC.RECONVERGENT B3 ;  /* 0x0000000000037941 */ /* 0x000fea0003800200 */
.L_x_13871:
        /* <DEDUP_REMOVED lines=10> */
.L_x_13874:
[----:B------:R-:W-:Y:S05]  /*5cc0*/  BSYNC.RECONVERGENT B3 ;  /* 0x0000000000037941 */ /* 0x000fea0003800200 */
.L_x_13873:
        /* <DEDUP_REMOVED lines=10> */
.L_x_13876:
[----:B------:R-:W-:Y:S05]  /*5d70*/  BSYNC.RECONVERGENT B3 ;  /* 0x0000000000037941 */ /* 0x000fea0003800200 */
.L_x_13875:
        /* <DEDUP_REMOVED lines=10> */
.L_x_13878:
[----:B------:R-:W-:Y:S05]  /*5e20*/  BSYNC.RECONVERGENT B3 ;  /* 0x0000000000037941 */ /* 0x000fea0003800200 */
.L_x_13877:
        /* <DEDUP_REMOVED lines=10> */
.L_x_13880:
[----:B------:R-:W-:Y:S05]  /*5ed0*/  BSYNC.RECONVERGENT B3 ;  /* 0x0000000000037941 */ /* 0x000fea0003800200 */
.L_x_13879:
[----:B------:R-:W-:Y:S05]  /*5ee0*/  @!P2 BRA `(.L_x_13865) ;  /* 0x000000040068a947 */ /* 0x000fea0003800000 */
[----:B------:R-:W-:-:S05]  /*5ef0*/  FMUL.FTZ R6, R151, UR12 ;  /* 0x0000000c97067c20 */ /* 0x000fca0008410000 */
[----:B------:R-:W-:-:S04]  /*5f00*/  F2FP.F16.F32.PACK_AB R6, RZ, R6 ;  /* 0x00000006ff06723e */ /* 0x000fc800000000ff */
[----:B------:R-:W-:Y:S01]  /*5f10*/  PRMT R167, R167, 0x5410, R6 ;  /* 0x00005410a7a77816 */ /* 0x000fe20000000006 */
[----:B------:R-:W-:Y:S06]  /*5f20*/  BRA `(.L_x_13865) ;  /* 0x0000000400587947 */ /* 0x000fec0003800000 */
.L_x_13866:
        /* <DEDUP_REMOVED lines=8> */
[----:B------:R-:W-:-:S04]  /*5fb0*/  F2FP.F16.F32.PACK_AB R6, RZ, R6 ;  /* 0x00000006ff06723e */ /* 0x000fc800000000ff */
[----:B------:R-:W-:-:S07]  /*5fc0*/  PRMT R164, R6, 0x7610, R164 ;  /* 0x0000761006a47816 */ /* 0x000fce00000000a4 */
.L_x_13882:
[----:B------:R-:W-:Y:S05]  /*5fd0*/  BSYNC.RECONVERGENT B3 ;  /* 0x0000000000037941 */ /* 0x000fea0003800200 */
.L_x_13881:
        /* <DEDUP_REMOVED lines=10> */
.L_x_13884:
[----:B------:R-:W-:Y:S05]  /*6080*/  BSYNC.RECONVERGENT B3 ;  /* 0x0000000000037941 */ /* 0x000fea0003800200 */
.L_x_13883:
        /* <DEDUP_REMOVED lines=10> */
.L_x_13886:
[----:B------:R-:W-:Y:S05]  /*6130*/  BSYNC.RECONVERGENT B3 ;  /* 0x0000000000037941 */ /* 0x000fea0003800200 */
.L_x_13885:
        /* <DEDUP_REMOVED lines=10> */
.L_x_13888:
[----:B------:R-:W-:Y:S05]  /*61e0*/  BSYNC.RECONVERGENT B3 ;  /* 0x0000000000037941 */ /* 0x000fea0003800200 */
.L_x_13887:
        /* <DEDUP_REMOVED lines=10> */
.L_x_13890:
[----:B------:R-:W-:Y:S05]  /*6290*/  BSYNC.RECONVERGENT B3 ;  /* 0x0000000000037941 */ /* 0x000fea0003800200 */
.L_x_13889:
        /* <DEDUP_REMOVED lines=10> */
.L_x_13892:
[----:B------:R-:W-:Y:S05]  /*6340*/  BSYNC.RECONVERGENT B3 ;  /* 0x0000000000037941 */ /* 0x000fea0003800200 */
.L_x_13891:
        /* <DEDUP_REMOVED lines=10> */
.L_x_13894:
[----:B------:R-:W-:Y:S05]  /*63f0*/  BSYNC.RECONVERGENT B3 ;  /* 0x0000000000037941 */ /* 0x000fea0003800200 */
.L_x_13893:
        /* <DEDUP_REMOVED lines=9> */
.L_x_13865:
[----:B------:R-:W-:Y:S05]  /*6490*/  BSYNC.RECONVERGENT B1 ;  /* 0x0000000000017941 */ /* 0x000fea0003800200 */
.L_x_13862:
        /* <DEDUP_REMOVED lines=9> */
.L_x_13861:
[----:B------:R-:W-:Y:S05]  /*6530*/  BSYNC.RECONVERGENT B2 ;  /* 0x0000000000027941 */ /* 0x000fea0003800200 */
.L_x_13860:
        /* <DEDUP_REMOVED lines=41> */
[----:B------:R-:W-:Y:S01]  /*67d0*/  @P2 F2FP.F16.F32.PACK_AB R6, RZ, R6 ;  /* 0x00000006ff06223e */ /* 0x000fe200000000ff */
[----:B------:R-:W-:Y:S01]  /*67e0*/  @P1 FFMA.FTZ R148, R11, R151, R160 ;  /* 0x000000970b941223 */ /* 0x000fe200000100a0 */
[----:B------:R-:W1:Y:S01]  /*67f0*/  @P2 LDC R168, c[0x0][0x40c] ;  /* 0x00010300ffa82b82 */ /* 0x000e620000000800 */
[----:B--2---:R-:W-:Y:S01]  /*6800*/  @P2 FMUL.FTZ R7, R85, R150 ;  /* 0x0000009655072220 */ /* 0x004fe20000410000 */
[----:B------:R-:W-:-:S02]  /*6810*/  @P2 PRMT R164, R6, 0x7610, R164 ;  /* 0x0000761006a42816 */ /* 0x000fc400000000a4 */
[----:B------:R-:W-:Y:S01]  /*6820*/  MOV R87, R159 ;  /* 0x0000009f00577202 */ /* 0x000fe20000000f00 */
[C---:B------:R-:W-:Y:S01]  /*6830*/  @P1 FFMA.FTZ R87, R11.reuse, R8, R159 ;  /* 0x000000080b571223 */ /* 0x040fe2000001009f */
[----:B------:R-:W-:Y:S02]  /*6840*/  @P2 F2FP.F16.F32.PACK_AB R7, RZ, R7 ;  /* 0x00000007ff07223e */ /* 0x000fe400000000ff */
        /* <DEDUP_REMOVED lines=10> */
[----:B------:R-:W-:-:S03]  /*68f0*/  @P2 F2FP.F16.F32.PACK_AB R8, RZ, R8 ;  /* 0x00000008ff08223e */ /* 0x000fc600000000ff */
        /* <DEDUP_REMOVED lines=17> */
.L_x_13899:
        /* <DEDUP_REMOVED lines=65> */
.L_x_13898:
        /* <DEDUP_REMOVED lines=39> */
.L_x_13903:
[----:B------:R-:W-:Y:S05]  /*7090*/  BSYNC.RECONVERGENT B3 ;  /* 0x0000000000037941 */ /* 0x000fea0003800200 */
.L_x_13902:
        /* <DEDUP_REMOVED lines=10> */
.L_x_13905:
[----:B------:R-:W-:Y:S05]  /*7140*/  BSYNC.RECONVERGENT B3 ;  /* 0x0000000000037941 */ /* 0x000fea0003800200 */
.L_x_13904:
        /* <DEDUP_REMOVED lines=10> */
.L_x_13907:
[----:B------:R-:W-:Y:S05]  /*71f0*/  BSYNC.RECONVERGENT B3 ;  /* 0x0000000000037941 */ /* 0x000fea0003800200 */
.L_x_13906:
        /* <DEDUP_REMOVED lines=10> */
.L_x_13909:
[----:B------:R-:W-:Y:S05]  /*72a0*/  BSYNC.RECONVERGENT B3 ;  /* 0x0000000000037941 */ /* 0x000fea0003800200 */
.L_x_13908:
        /* <DEDUP_REMOVED lines=10> */
.L_x_13911:
[----:B------:R-:W-:Y:S05]  /*7350*/  BSYNC.RECONVERGENT B3 ;  /* 0x0000000000037941 */ /* 0x000fea0003800200 */
.L_x_13910:
        /* <DEDUP_REMOVED lines=10> */
.L_x_13913:
[----:B------:R-:W-:Y:S05]  /*7400*/  BSYNC.RECONVERGENT B3 ;  /* 0x0000000000037941 */ /* 0x000fea0003800200 */
.L_x_13912:
        /* <DEDUP_REMOVED lines=10> */
.L_x_13915:
[----:B------:R-:W-:Y:S05]  /*74b0*/  BSYNC.RECONVERGENT B3 ;  /* 0x0000000000037941 */ /* 0x000fea0003800200 */
.L_x_13914:
        /* <DEDUP_REMOVED lines=13> */
.L_x_13901:
        /* <DEDUP_REMOVED lines=17> */
.L_x_13917:
[----:B------:R-:W-:Y:S05]  /*76a0*/  BSYNC.RECONVERGENT B3 ;  /* 0x0000000000037941 */ /* 0x000fea0003800200 */
.L_x_13916:
        /* <DEDUP_REMOVED lines=10> */
.L_x_13919:
[----:B------:R-:W-:Y:S05]  /*7750*/  BSYNC.RECONVERGENT B3 ;  /* 0x0000000000037941 */ /* 0x000fea0003800200 */
.L_x_13918:
        /* <DEDUP_REMOVED lines=10> */
.L_x_13921:
[----:B------:R-:W-:Y:S05]  /*7800*/  BSYNC.RECONVERGENT B3 ;  /* 0x0000000000037941 */ /* 0x000fea0003800200 */
.L_x_13920:
        /* <DEDUP_REMOVED lines=10> */
.L_x_13923:
[----:B------:R-:W-:Y:S05]  /*78b0*/  BSYNC.RECONVERGENT B3 ;  /* 0x0000000000037941 */ /* 0x000fea0003800200 */
.L_x_13922:
        /* <DEDUP_REMOVED lines=10> */
.L_x_13925:
[----:B------:R-:W-:Y:S05]  /*7960*/  BSYNC.RECONVERGENT B3 ;  /* 0x0000000000037941 */ /* 0x000fea0003800200 */
.L_x_13924:
        /* <DEDUP_REMOVED lines=10> */
.L_x_13927:
[----:B------:R-:W-:Y:S05]  /*7a10*/  BSYNC.RECONVERGENT B3 ;  /* 0x0000000000037941 */ /* 0x000fea0003800200 */
.L_x_13926:
        /* <DEDUP_REMOVED lines=10> */
.L_x_13929:
[----:B------:R-:W-:Y:S05]  /*7ac0*/  BSYNC.RECONVERGENT B3 ;  /* 0x0000000000037941 */ /* 0x000fea0003800200 */
.L_x_13928:
[----:B------:R-:W-:-:S04]  /*7ad0*/  @P2 F2FP.F16.F32.PACK_AB R6, RZ, R6 ;  /* 0x00000006ff06223e */ /* 0x000fc800000000ff */
[----:B------:R-:W-:-:S07]  /*7ae0*/  @P2 PRMT R167, R167, 0x5410, R6 ;  /* 0x00005410a7a72816 */ /* 0x000fce0000000006 */
.L_x_13900:
[----:B------:R-:W-:Y:S05]  /*7af0*/  BSYNC.RECONVERGENT B1 ;  /* 0x0000000000017941 */ /* 0x000fea0003800200 */
.L_x_13897:
[----:B------:R-:W1:Y:S08]  /*7b00*/  @P0 LDC.64 R8, c[0x0][0x478] ;  /* 0x00011e00ff080b82 */ /* 0x000e700000000a00 */
[----:B------:R-:W2:Y:S01]  /*7b10*/  @P2 LDC.64 R6, c[0x0][0x468] ;  /* 0x00011a00ff062b82 */ /* 0x000ea20000000a00 */
[----:B-1----:R-:W-:-:S05]  /*7b20*/  @P0 IMAD.WIDE.U32 R8, R169, 0x20, R8 ;  /* 0x00000020a9080825 */ /* 0x002fca00078e0008 */
[----:B------:R1:W-:Y:S01]  /*7b30*/  @P0 STG.E.128 desc[UR6][R8.64], R84 ;  /* 0x0000005408000986 */ /* 0x0003e2000c101d06 */
[----:B--2---:R-:W-:-:S03]  /*7b40*/  @P2 IMAD.WIDE.U32 R6, R5, 0x10, R6 ;  /* 0x0000001005062825 */ /* 0x004fc600078e0006 */
[----:B------:R1:W-:Y:S04]  /*7b50*/  @P0 STG.E.128 desc[UR6][R8.64+0x10], R148 ;  /* 0x0000109408000986 */ /* 0x0003e8000c101d06 */
[----:B------:R1:W-:Y:S02]  /*7b60*/  @P2 STG.E.128 desc[UR6][R6.64], R164 ;  /* 0x000000a406002986 */ /* 0x0003e4000c101d06 */
.L_x_13896:
[----:B------:R-:W-:Y:S05]  /*7b70*/  BSYNC.RECONVERGENT B2 ;  /* 0x0000000000027941 */ /* 0x000fea0003800200 */
.L_x_13895:
[----:B-1-34-:R-:W1:Y:S02]  /*7b80*/  LDC.64 R6, c[0x0][0x380] ;  /* 0x0000e000ff067b82 */ /* 0x01ae640000000a00 */
[----:B-1----:R-:W-:-:S04]  /*7b90*/  LEA R0, R6, R0, 0x2 ;  /* 0x0000000006007211 */ /* 0x002fc800078e10ff */
[----:B------:R-:W-:-:S13]  /*7ba0*/  ISETP.GE.AND P0, PT, R0, R7, PT ;  /* 0x000000070000720c */ /* 0x000fda0003f06270 */
[----:B------:R-:W-:Y:S05]  /*7bb0*/  @!P0 BRA `(.L_x_13930) ;  /* 0xffffff8800cc8947 */ /* 0x000fea000383ffff */
.L_x_13779:
[----:B------:R-:W-:Y:S05]  /*7bc0*/  BSYNC B0 ;  /* 0x0000000000007941 */ /* 0x000fea0003800000 */
.L_x_13778:
        /* <DEDUP_REMOVED lines=256> */
.L_x_13789:
[----:B0-----:R-:W-:Y:S01]  /*8bd0*/  HFMA2 R175, -RZ, RZ, 0, 5.9604644775390625e-08 ;  /* 0x00000001ffaf7431 */ /* 0x001fe200000001ff */
[----:B------:R-:W-:Y:S01]  /*8be0*/  BSSY B1, `(.L_x_13931) ;  /* 0x0000006000017945 */ /* 0x000fe20003800000 */
[----:B------:R-:W-:Y:S02]  /*8bf0*/  MOV R176, 0x1f ;  /* 0x0000001f00b07802 */ /* 0x000fe40000000f00 */
[----:B------:R-:W-:-:S07]  /*8c00*/  MOV R172, 0xffffffff ;  /* 0xffffffff00ac7802 */ /* 0x000fce0000000f00 */
[----:B------:R-:W-:Y:S05]  /*8c10*/  WARPSYNC.COLLECTIVE R172, `(.L_x_13932) ;  /* 0x00000000ac087348 */ /* 0x000fea0003c00000 */
[----:B------:R0:W1:Y:S02]  /*8c20*/  SHFL.BFLY P0, R174, R231, R175, R176 ;  /* 0x0c0000afe7ae7389 */ /* 0x00006400000000b0 */
[----:B01----:R-:W-:Y:S05]  /*8c30*/  ENDCOLLECTIVE ;  /* 0x000000000000791b */ /* 0x003fea0003800000 */
.L_x_13932:
[----:B------:R-:W-:Y:S05]  /*8c40*/  BSYNC B1 ;  /* 0x0000000000017941 */ /* 0x000fea0003800000 */
.L_x_13931:
        /* <DEDUP_REMOVED lines=9> */
.L_x_13933:
[----:B------:R-:W-:Y:S01]  /*8ce0*/  MOV R231, R6 ;  /* 0x0000000600e77202 */ /* 0x000fe20000000f00 */
[----:B------:R-:W-:Y:S01]  /*8cf0*/  HFMA2 R175, -RZ, RZ, 0, 1.1920928955078125e-07 ;  /* 0x00000002ffaf7431 */ /* 0x000fe200000001ff */
[----:B------:R-:W-:-:S07]  /*8d00*/  MOV R5, R174 ;  /* 0x000000ae00057202 */ /* 0x000fce0000000f00 */
[----:B------:R-:W-:Y:S05]  /*8d10*/  WARPSYNC.COLLECTIVE R172, `(.L_x_13934) ;  /* 0x00000000ac087348 */ /* 0x000fea0003c00000 */
[----:B------:R0:W1:Y:S02]  /*8d20*/  SHFL.BFLY P0, R174, R231, R175, R176 ;  /* 0x0c0000afe7ae7389 */ /* 0x00006400000000b0 */
[----:B01----:R-:W-:Y:S05]  /*8d30*/  ENDCOLLECTIVE ;  /* 0x000000000000791b */ /* 0x003fea0003800000 */
.L_x_13934:
[----:B------:R-:W-:-:S05]  /*8d40*/  FADD.FTZ R5, R5, R228 ;  /* 0x000000e405057221 */ /* 0x000fca0000010000 */
[----:B------:R-:W-:Y:S02]  /*8d50*/  MOV R231, R5 ;  /* 0x0000000500e77202 */ /* 0x000fe40000000f00 */
[----:B------:R-:W-:-:S07]  /*8d60*/  MOV R169, R174 ;  /* 0x000000ae00a97202 */ /* 0x000fce0000000f00 */
[----:B------:R-:W-:Y:S05]  /*8d70*/  WARPSYNC.COLLECTIVE R172, `(.L_x_13935) ;  /* 0x00000000ac087348 */ /* 0x000fea0003c00000 */
[----:B------:R0:W1:Y:S02]  /*8d80*/  SHFL.BFLY P0, R174, R231, R175, R176 ;  /* 0x0c0000afe7ae7389 */ /* 0x00006400000000b0 */
[----:B01----:R-:W-:Y:S05]  /*8d90*/  ENDCOLLECTIVE ;  /* 0x000000000000791b */ /* 0x003fea0003800000 */
.L_x_13935:
[----:B------:R-:W-:-:S05]  /*8da0*/  FADD.FTZ R169, R6, R169 ;  /* 0x000000a906a97221 */ /* 0x000fca0000010000 */
[----:B------:R-:W-:Y:S01]  /*8db0*/  MOV R231, R169 ;  /* 0x000000a900e77202 */ /* 0x000fe20000000f00 */
[----:B------:R-:W-:Y:S01]  /*8dc0*/  HFMA2 R175, -RZ, RZ, 0, 2.384185791015625e-07 ;  /* 0x00000004ffaf7431 */ /* 0x000fe200000001ff */
[----:B------:R-:W-:-:S07]  /*8dd0*/  MOV R26, R174 ;  /* 0x000000ae001a7202 */ /* 0x000fce0000000f00 */
[----:B------:R-:W-:Y:S05]  /*8de0*/  WARPSYNC.COLLECTIVE R172, `(.L_x_13936) ;  /* 0x00000000ac087348 */ /* 0x000fea0003c00000 */
[----:B------:R0:W1:Y:S02]  /*8df0*/  SHFL.BFLY P0, R174, R231, R175, R176 ;  /* 0x0c0000afe7ae7389 */ /* 0x00006400000000b0 */
[----:B01----:R-:W-:Y:S05]  /*8e00*/  ENDCOLLECTIVE ;  /* 0x000000000000791b */ /* 0x003fea0003800000 */
.L_x_13936:
[----:B------:R-:W-:-:S05]  /*8e10*/  FADD.FTZ R26, R5, R26 ;  /* 0x0000001a051a7221 */ /* 0x000fca0000010000 */
[----:B------:R-:W-:Y:S02]  /*8e20*/  MOV R231, R26 ;  /* 0x0000001a00e77202 */ /* 0x000fe40000000f00 */
[----:B------:R-:W-:-:S07]  /*8e30*/  MOV R168, R174 ;  /* 0x000000ae00a87202 */ /* 0x000fce0000000f00 */
[----:B------:R-:W-:Y:S05]  /*8e40*/  WARPSYNC.COLLECTIVE R172, `(.L_x_13937) ;  /* 0x00000000ac087348 */ /* 0x000fea0003c00000 */
[----:B------:R0:W1:Y:S02]  /*8e50*/  SHFL.BFLY P0, R174, R231, R175, R176 ;  /* 0x0c0000afe7ae7389 */ /* 0x00006400000000b0 */
[----:B01----:R-:W-:Y:S05]  /*8e60*/  ENDCOLLECTIVE ;  /* 0x000000000000791b */ /* 0x003fea0003800000 */
.L_x_13937:
[----:B------:R-:W-:-:S05]  /*8e70*/  FADD.FTZ R168, R169, R168 ;  /* 0x000000a8a9a87221 */ /* 0x000fca0000010000 */
[----:B------:R-:W-:Y:S01]  /*8e80*/  MOV R231, R168 ;  /* 0x000000a800e77202 */ /* 0x000fe20000000f00 */
[----:B------:R-:W-:Y:S01]  /*8e90*/  HFMA2 R175, -RZ, RZ, 0, 4.76837158203125e-07 ;  /* 0x00000008ffaf7431 */ /* 0x000fe200000001ff */
[----:B------:R-:W-:-:S07]  /*8ea0*/  MOV R171, R174 ;  /* 0x000000ae00ab7202 */ /* 0x000fce0000000f00 */
[----:B------:R-:W-:Y:S05]  /*8eb0*/  WARPSYNC.COLLECTIVE R172, `(.L_x_13938) ;  /* 0x00000000ac087348 */ /* 0x000fea0003c00000 */
[----:B------:R0:W1:Y:S02]  /*8ec0*/  SHFL.BFLY P0, R174, R231, R175, R176 ;  /* 0x0c0000afe7ae7389 */ /* 0x00006400000000b0 */
[----:B01----:R-:W-:Y:S05]  /*8ed0*/  ENDCOLLECTIVE ;  /* 0x000000000000791b */ /* 0x003fea0003800000 */
.L_x_13938:
[----:B------:R-:W-:-:S05]  /*8ee0*/  FADD.FTZ R171, R26, R171 ;  /* 0x000000ab1aab7221 */ /* 0x000fca0000010000 */
[----:B------:R-:W-:Y:S02]  /*8ef0*/  MOV R231, R171 ;  /* 0x000000ab00e77202 */ /* 0x000fe40000000f00 */
[----:B------:R-:W-:-:S07]  /*8f00*/  MOV R173, R174 ;  /* 0x000000ae00ad7202 */ /* 0x000fce0000000f00 */
[----:B------:R-:W-:Y:S05]  /*8f10*/  WARPSYNC.COLLECTIVE R172, `(.L_x_13939) ;  /* 0x00000000ac087348 */ /* 0x000fea0003c00000 */
[----:B------:R0:W1:Y:S02]  /*8f20*/  SHFL.BFLY P0, R174, R231, R175, R176 ;  /* 0x0c0000afe7ae7389 */ /* 0x00006400000000b0 */
[----:B01----:R-:W-:Y:S05]  /*8f30*/  ENDCOLLECTIVE ;  /* 0x000000000000791b */ /* 0x003fea0003800000 */
.L_x_13939:
[----:B------:R-:W-:-:S05]  /*8f40*/  FADD.FTZ R173, R168, R173 ;  /* 0x000000ada8ad7221 */ /* 0x000fca0000010000 */
[----:B------:R-:W-:Y:S01]  /*8f50*/  MOV R231, R173 ;  /* 0x000000ad00e77202 */ /* 0x000fe20000000f00 */
[----:B------:R-:W-:Y:S01]  /*8f60*/  HFMA2 R175, -RZ, RZ, 0, 9.5367431640625e-07 ;  /* 0x00000010ffaf7431 */ /* 0x000fe200000001ff */
[----:B------:R-:W-:-:S07]  /*8f70*/  MOV R170, R174 ;  /* 0x000000ae00aa7202 */ /* 0x000fce0000000f00 */
[----:B------:R-:W-:Y:S05]  /*8f80*/  WARPSYNC.COLLECTIVE R172, `(.L_x_13940) ;  /* 0x00000000ac087348 */ /* 0x000fea0003c00000 */
[----:B------:R0:W1:Y:S02]  /*8f90*/  SHFL.BFLY P0, R174, R231, R175, R176 ;  /* 0x0c0000afe7ae7389 */ /* 0x00006400000000b0 */
[----:B01----:R-:W-:Y:S05]  /*8fa0*/  ENDCOLLECTIVE ;  /* 0x000000000000791b */ /* 0x003fea0003800000 */
.L_x_13940:
[----:B------:R-:W-:-:S05]  /*8fb0*/  FADD.FTZ R170, R171, R170 ;  /* 0x000000aaabaa7221 */ /* 0x000fca0000010000 */
[----:B------:R-:W-:Y:S02]  /*8fc0*/  MOV R231, R170 ;  /* 0x000000aa00e77202 */ /* 0x000fe40000000f00 */
[----:B------:R-:W-:-:S07]  /*8fd0*/  MOV R6, R174 ;  /* 0x000000ae00067202 */ /* 0x000fce0000000f00 */
[----:B------:R-:W-:Y:S05]  /*8fe0*/  WARPSYNC.COLLECTIVE R172, `(.L_x_13941) ;  /* 0x00000000ac087348 */ /* 0x000fea0003c00000 */
[----:B------:R0:W1:Y:S02]  /*8ff0*/  SHFL.BFLY P0, R174, R231, R175, R176 ;  /* 0x0c0000afe7ae7389 */ /* 0x00006400000000b0 */
[----:B01----:R-:W-:Y:S05]  /*9000*/  ENDCOLLECTIVE ;  /* 0x000000000000791b */ /* 0x003fea0003800000 */
.L_x_13941:
[----:B------:R-:W-:Y:S01]  /*9010*/  MOV R5, R174 ;  /* 0x000000ae00057202 */ /* 0x000fe20000000f00 */
[----:B------:R-:W-:Y:S06]  /*9020*/  BRA `(.L_x_13942) ;  /* 0xffffff90003c7947 */ /* 0x000fec000383ffff */
.L_x_13943:
        /* <DEDUP_REMOVED lines=13> */
.L_x_20088:


//--------------------- .text._ZN10layer_norm13ln_bwd_kernelINS_13Kernel_traitsIf6__halffS2_fjLj1024ELj1ELj4ELj1ELj16ENS_18Kernel_traits_baseILj1024EfS2_fS2_fjLj128EEEEELb0ELb0ELb1ELb1EEEvNS_9BwdParamsE --------------------------
	.section	.text._ZN10layer_norm13ln_bwd_kernelINS_13Kernel_traitsIf6__halffS2_fjLj1024ELj1ELj4ELj1ELj16ENS_18Kernel_traits_baseILj1024EfS2_fS2_fjLj128EEEEELb0ELb0ELb1ELb1EEEvNS_9BwdParamsE,"ax",@progbits
	.align	128
        .global         _ZN10layer_norm13ln_bwd_kernelINS_13Kernel_traitsIf6__halffS2_fjLj1024ELj1ELj4ELj1ELj16ENS_18Kernel_traits_baseILj1024EfS2_fS2_fjLj128EEEEELb0ELb0ELb1ELb1EEEvNS_9BwdParamsE
        .type           _ZN10layer_norm13ln_bwd_kernelINS_13Kernel_traitsIf6__halffS2_fjLj1024ELj1ELj4ELj1ELj16ENS_18Kernel_traits_baseILj1024EfS2_fS2_fjLj128EEEEELb0ELb0ELb1ELb1EEEvNS_9BwdParamsE,@function
        .size           _ZN10layer_norm13ln_bwd_kernelINS_13Kernel_traitsIf6__halffS2_fjLj1024ELj1ELj4ELj1ELj16ENS_18Kernel_traits_baseILj1024EfS2_fS2_fjLj128EEEEELb0ELb0ELb1ELb1EEEvNS_9BwdParamsE,(.L_x_20089 - _ZN10layer_norm13ln_bwd_kernelINS_13Kernel_traitsIf6__halffS2_fjLj1024ELj1ELj4ELj1ELj16ENS_18Kernel_traits_baseILj1024EfS2_fS2_fjLj128EEEEELb0ELb0ELb1ELb1EEEvNS_9BwdParamsE)
        .other          _ZN10layer_norm13ln_bwd_kernelINS_13Kernel_traitsIf6__halffS2_fjLj1024ELj1ELj4ELj1ELj16ENS_18Kernel_traits_baseILj1024EfS2_fS2_fjLj128EEEEELb0ELb0ELb1ELb1EEEvNS_9BwdParamsE,@"STO_CUDA_ENTRY STV_DEFAULT"
_ZN10layer_norm13ln_bwd_kernelINS_13Kernel_traitsIf6__halffS2_fjLj1024ELj1ELj4ELj1ELj16ENS_18Kernel_traits_baseILj1024EfS2_fS2_fjLj128EEEEELb0ELb0ELb1ELb1EEEvNS_9BwdParamsE:
.text._ZN10layer_norm13ln_bwd_kernelINS_13Kernel_traitsIf6__halffS2_fjLj1024ELj1ELj4ELj1ELj16ENS_18Kernel_traits_baseILj1024EfS2_fS2_fjLj128EEEEELb0ELb0ELb1ELb1EEEvNS_9BwdParamsE:
        /* <DEDUP_REMOVED lines=61> */
.L_x_14082:
[----:B------:R-:W1:Y:S08]  /*03d0*/  LDC.64 R170, c[0x0][0x3f8] ;  /* 0x0000fe00ffaa7b82 */ /* 0x000e700000000a00 */
[----:B------:R-:W2:Y:S08]  /*03e0*/  LDC.64 R6, c[0x0][0x3c8] ;  /* 0x0000f200ff067b82 */ /* 0x000eb00000000a00 */
[----:B------:R-:W3:Y:S01]  /*03f0*/  LDC.64 R164, c[0x0][0x3f0] ;  /* 0x0000fc00ffa47b82 */ /* 0x000ee20000000a00 */
[----:B-1----:R-:W-:-:S05]  /*0400*/  IMAD.WIDE R170, R0, 0x4, R170 ;  /* 0x0000000400aa7825 */ /* 0x002fca00078e02aa */
[----:B0-----:R-:W4:Y:S01]  /*0410*/  LDG.E R2, desc[UR6][R170.64] ;  /* 0x00000006aa027981 */ /* 0x001f22000c1e1900 */
        /* <DEDUP_REMOVED lines=20> */
[----:B0-----:R-:W-:Y:S01]  /*0560*/  LOP3.LUT R11, R11, 0x1f, RZ, 0xc0, !PT ;  /* 0x0000001f0b0b7812 */ /* 0x001fe200078ec0ff */
[----:B--2---:R-:W-:-:S03]  /*0570*/  IMAD.WIDE R8, R0, 0x4, R8 ;  /* 0x0000000400087825 */ /* 0x004fc600078e0208 */
[-C--:B------:R-:W-:Y:S02]  /*0580*/  LEA.HI.SX32 R23, R6, R11.reuse, 0x1d ;  /* 0x0000000b06177211 */ /* 0x080fe400078feaff */
[----:B------:R-:W-:Y:S01]  /*0590*/  LEA.HI.SX32 R167, R10, R11, 0x1d ;  /* 0x0000000b0aa77211 */ /* 0x000fe200078feaff */
[----:B------:R-:W2:Y:S01]  /*05a0*/  LDG.E R9, desc[UR6][R8.64] ;  /* 0x0000000608097981 */ /* 0x000ea2000c1e1900 */
[C---:B------:R-:W-:Y:S01]  /*05b0*/  IADD3 R3, PT, PT, R23.reuse, 0x20, RZ ;  /* 0x0000002017037810 */ /* 0x040fe20007ffe0ff */
[C-C-:B-1----:R-:W-:Y:S01]  /*05c0*/  IMAD.WIDE.U32 R10, R23.reuse, 0x20, R20.reuse ;  /* 0x00000020170a7825 */ /* 0x142fe200078e0014 */
[C---:B------:R-:W-:Y:S02]  /*05d0*/  IADD3 R5, PT, PT, R23.reuse, 0x40, RZ ;  /* 0x0000004017057810 */ /* 0x040fe40007ffe0ff */
[----:B------:R-:W-:Y:S01]  /*05e0*/  IADD3 R211, PT, PT, R23, 0x60, RZ ;  /* 0x0000006017d37810 */ /* 0x000fe20007ffe0ff */
[----:B------:R-:W-:Y:S01]  /*05f0*/  IMAD.WIDE.U32 R16, R3, 0x20, R20 ;  /* 0x0000002003107825 */ /* 0x000fe200078e0014 */
[----:B------:R-:W4:Y:S01]  /*0600*/  LDG.E.128 R12, desc[UR6][R10.64] ;  /* 0x000000060a0c7981 */ /* 0x000f22000c1e1d00 */
[----:B------:R-:W-:-:S02]  /*0610*/  IADD3 R173, PT, PT, R167, 0x20, RZ ;  /* 0x00000020a7ad7810 */ /* 0x000fc40007ffe0ff */
[----:B------:R-:W-:Y:S01]  /*0620*/  IADD3 R169, PT, PT, R167, 0x40, RZ ;  /* 0x00000040a7a97810 */ /* 0x000fe20007ffe0ff */
[----:B------:R0:W4:Y:S01]  /*0630*/  LDG.E.128 R176, desc[UR6][R10.64+0x10] ;  /* 0x000010060ab07981 */ /* 0x000122000c1e1d00 */
[----:B------:R-:W-:-:S03]  /*0640*/  IMAD.WIDE.U32 R18, R5, 0x20, R20 ;  /* 0x0000002005127825 */ /* 0x000fc600078e0014 */
[----:B------:R-:W4:Y:S01]  /*0650*/  LDG.E.128 R180, desc[UR6][R16.64] ;  /* 0x0000000610b47981 */ /* 0x000f22000c1e1d00 */
[----:B---3--:R-:W-:-:S03]  /*0660*/  IMAD.WIDE.U32 R204, R167, 0x10, R164 ;  /* 0x00000010a7cc7825 */ /* 0x008fc600078e00a4 */
[----:B------:R1:W3:Y:S01]  /*0670*/  LDG.E.128 R196, desc[UR6][R16.64+0x10] ;  /* 0x0000100610c47981 */ /* 0x0002e2000c1e1d00 */
[----:B0-----:R-:W-:Y:S01]  /*0680*/  IMAD.WIDE.U32 R10, R211, 0x20, R20 ;  /* 0x00000020d30a7825 */ /* 0x001fe200078e0014 */
[----:B------:R-:W-:Y:S02]  /*0690*/  IADD3 R21, PT, PT, R167, 0x60, RZ ;  /* 0x00000060a7157810 */ /* 0x000fe40007ffe0ff */
[----:B------:R-:W3:Y:S01]  /*06a0*/  LDG.E.128 R204, desc[UR6][R204.64] ;  /* 0x00000006cccc7981 */ /* 0x000ee2000c1e1d00 */
[----:B------:R-:W-:-:S03]  /*06b0*/  IMAD.WIDE.U32 R172, R173, 0x10, R164 ;  /* 0x00000010adac7825 */ /* 0x000fc600078e00a4 */
[----:B------:R-:W3:Y:S01]  /*06c0*/  LDG.E.128 R188, desc[UR6][R10.64] ;  /* 0x000000060abc7981 */ /* 0x000ee2000c1e1d00 */
[----:B------:R-:W-:-:S03]  /*06d0*/  IMAD.WIDE.U32 R168, R169, 0x10, R164 ;  /* 0x00000010a9a87825 */ /* 0x000fc600078e00a4 */
[----:B------:R-:W3:Y:S01]  /*06e0*/  LDG.E.128 R172, desc[UR6][R172.64] ;  /* 0x00000006acac7981 */ /* 0x000ee2000c1e1d00 */
[----:B------:R-:W-:-:S03]  /*06f0*/  IMAD.WIDE.U32 R164, R21, 0x10, R164 ;  /* 0x0000001015a47825 */ /* 0x000fc600078e00a4 */
[----:B------:R-:W3:Y:S04]  /*0700*/  LDG.E.128 R184, desc[UR6][R18.64] ;  /* 0x0000000612b87981 */ /* 0x000ee8000c1e1d00 */
[----:B------:R-:W3:Y:S04]  /*0710*/  LDG.E.128 R164, desc[UR6][R164.64] ;  /* 0x00000006a4a47981 */ /* 0x000ee8000c1e1d00 */
[----:B------:R-:W3:Y:S04]  /*0720*/  LDG.E.128 R168, desc[UR6][R168.64] ;  /* 0x00000006a8a87981 */ /* 0x000ee8000c1e1d00 */
[----:B------:R-:W3:Y:S04]  /*0730*/  LDG.E.128 R192, desc[UR6][R10.64+0x10] ;  /* 0x000010060ac07981 */ /* 0x000ee8000c1e1d00 */
[----:B------:R0:W3:Y:S01]  /*0740*/  LDG.E.128 R200, desc[UR6][R18.64+0x10] ;  /* 0x0000100612c87981 */ /* 0x0000e2000c1e1d00 */
[----:B------:R-:W-:-:S02]  /*0750*/  MOV R6, UR16 ;  /* 0x0000001000067c02 */ /* 0x000fc40008000f00 */
[----:B------:R-:W-:Y:S02]  /*0760*/  MOV R8, UR17 ;  /* 0x0000001100087c02 */ /* 0x000fe40008000f00 */
[----:B------:R-:W-:-:S04]  /*0770*/  ISETP.NE.U32.AND P0, PT, R6, RZ, PT ;  /* 0x000000ff0600720c */ /* 0x000fc80003f05070 */
[----:B------:R-:W-:-:S13]  /*0780*/  ISETP.NE.AND.EX P0, PT, R8, RZ, PT, P0 ;  /* 0x000000ff0800720c */ /* 0x000fda0003f05300 */
[----:B------:R-:W0:Y:S08]  /*0790*/  @P0 LDC.64 R208, c[0x0][0x438] ;  /* 0x00010e00ffd00b82 */ /* 0x000e300000000a00 */
[----:B-1----:R-:W1:Y:S08]  /*07a0*/  @P0 LDC.64 R16, c[0x0][0x438] ;  /* 0x00010e00ff100b82 */ /* 0x002e700000000a00 */
[----:B------:R-:W1:Y:S08]  /*07b0*/  @P0 LDC.64 R20, c[0x0][0x438] ;  /* 0x00010e00ff140b82 */ /* 0x000e700000000a00 */
[----:B0-----:R-:W0:Y:S01]  /*07c0*/  @P0 LDC.64 R18, c[0x0][0x438] ;  /* 0x00010e00ff120b82 */ /* 0x001e220000000a00 */
[----:B------:R-:W-:Y:S01]  /*07d0*/  ISETP.NE.AND P1, PT, RZ, UR8, PT ;  /* 0x00000008ff007c0c */ /* 0x000fe2000bf25270 */
[----:B------:R-:W-:-:S05]  /*07e0*/  @P0 IMAD.WIDE.U32 R208, R211, 0x20, R208 ;  /* 0x00000020d3d00825 */ /* 0x000fca00078e00d0 */
[----:B------:R-:W5:Y:S01]  /*07f0*/  @P0 LDG.E.128 R28, desc[UR6][R208.64] ;  /* 0x00000006d01c0981 */ /* 0x000f62000c1e1d00 */
[----:B-1----:R-:W-:-:S03]  /*0800*/  @P0 IMAD.WIDE.U32 R16, R23, 0x20, R16 ;  /* 0x0000002017100825 */ /* 0x002fc600078e0010 */
[----:B------:R1:W5:Y:S04]  /*0810*/  @P0 LDG.E.128 R24, desc[UR6][R208.64+0x10] ;  /* 0x00001006d0180981 */ /* 0x000368000c1e1d00 */
[----:B------:R-:W5:Y:S01]  /*0820*/  @P0 LDG.E.128 R52, desc[UR6][R16.64] ;  /* 0x0000000610340981 */ /* 0x000f62000c1e1d00 */
[----:B------:R-:W-:-:S03]  /*0830*/  @P0 IMAD.WIDE.U32 R20, R5, 0x20, R20 ;  /* 0x0000002005140825 */ /* 0x000fc600078e0014 */
[----:B------:R3:W5:Y:S04]  /*0840*/  @P0 LDG.E.128 R48, desc[UR6][R16.64+0x10] ;  /* 0x0000100610300981 */ /* 0x000768000c1e1d00 */
[----:B------:R-:W5:Y:S01]  /*0850*/  @P0 LDG.E.128 R36, desc[UR6][R20.64] ;  /* 0x0000000614240981 */ /* 0x000f62000c1e1d00 */
[----:B0-----:R-:W-:-:S03]  /*0860*/  @P0 IMAD.WIDE.U32 R18, R3, 0x20, R18 ;  /* 0x0000002003120825 */ /* 0x001fc600078e0012 */
[----:B------:R-:W5:Y:S04]  /*0870*/  @P0 LDG.E.128 R32, desc[UR6][R20.64+0x10] ;  /* 0x0000100614200981 */ /* 0x000f68000c1e1d00 */
[----:B------:R-:W5:Y:S04]  /*0880*/  @P0 LDG.E.128 R44, desc[UR6][R18.64] ;  /* 0x00000006122c0981 */ /* 0x000f68000c1e1d00 */
[----:B------:R0:W5:Y:S01]  /*0890*/  @P0 LDG.E.128 R40, desc[UR6][R18.64+0x10] ;  /* 0x0000100612280981 */ /* 0x000162000c1e1d00 */
[----:B--2---:R-:W-:-:S05]  /*08a0*/  FSEL R240, R9, RZ, !P1 ;  /* 0x000000ff09f07208 */ /* 0x004fca0004800000 */
[C---:B----4-:R-:W-:Y:S01]  /*08b0*/  FADD.FTZ R22, -R240.reuse, R12 ;  /* 0x0000000cf0167221 */ /* 0x050fe20000010100 */
[C---:B------:R-:W-:Y:S01]  /*08c0*/  FADD.FTZ R12, -R240.reuse, R14 ;  /* 0x0000000ef00c7221 */ /* 0x040fe20000010100 */
[C---:B------:R-:W-:Y:S01]  /*08d0*/  FADD.FTZ R10, -R240.reuse, R13 ;  /* 0x0000000df00a7221 */ /* 0x040fe20000010100 */
[C---:B-1----:R-:W-:Y:S01]  /*08e0*/  FADD.FTZ R208, -R240.reuse, R179 ;  /* 0x000000b3f0d07221 */ /* 0x042fe20000010100 */
[----:B-----5:R-:W-:Y:S01]  /*08f0*/  FMUL.FTZ R3, R7, R22 ;  /* 0x0000001607037220 */ /* 0x020fe20000410000 */
[C---:B------:R-:W-:Y:S01]  /*0900*/  FADD.FTZ R176, -R240.reuse, R176 ;  /* 0x000000b0f0b07221 */ /* 0x040fe20000010100 */
[C---:B------:R-:W-:Y:S01]  /*0910*/  FADD.FTZ R178, -R240.reuse, R178 ;  /* 0x000000b2f0b27221 */ /* 0x040fe20000010100 */
[----:B------:R-:W-:Y:S01]  /*0920*/  FADD.FTZ R210, -R240, R181 ;  /* 0x000000b5f0d27221 */ /* 0x000fe20000010100 */
[--C-:B---3--:R-:W-:Y:S02]  /*0930*/  HADD2.F32 R5, -RZ, R204.reuse.H0_H0 ;  /* 0x200000ccff057230 */ /* 0x108fe40000004100 */
[----:B------:R-:W-:-:S02]  /*0940*/  HADD2.F32 R16, -RZ, R204.H1_H1 ;  /* 0x300000ccff107230 */ /* 0x000fc40000004100 */
[----:B------:R-:W-:Y:S01]  /*0950*/  FADD.FTZ R196, -R240, R196 ;  /* 0x000000c4f0c47221 */ /* 0x000fe20000010100 */
[----:B------:R-:W-:Y:S02]  /*0960*/  HADD2.F32 R9, -RZ, R205.H0_H0 ;  /* 0x200000cdff097230 */ /* 0x000fe40000004100 */
[----:B------:R-:W-:Y:S01]  /*0970*/  FMUL.FTZ R10, R7, R10 ;  /* 0x0000000a070a7220 */ /* 0x000fe20000410000 */
[-C--:B------:R-:W-:Y:S01]  /*0980*/  FFMA.FTZ R152, R3, R5.reuse, R152 ;  /* 0x0000000503987223 */ /* 0x080fe20000010098 */
[----:B------:R-:W-:Y:S01]  /*0990*/  FADD.FTZ R104, R104, R5 ;  /* 0x0000000568687221 */ /* 0x000fe20000010000 */
[C---:B------:R-:W-:Y:S01]  /*09a0*/  FMUL.FTZ R181, R7.reuse, R176 ;  /* 0x000000b007b57220 */ /* 0x040fe20000410000 */
[--C-:B------:R-:W-:Y:S02]  /*09b0*/  HADD2.F32 R179, -RZ, R167.reuse.H0_H0 ;  /* 0x200000a7ffb37230 */ /* 0x100fe40000004100 */
[----:B------:R-:W-:Y:S02]  /*09c0*/  HADD2.F32 R244, -RZ, R167.H1_H1 ;  /* 0x300000a7fff47230 */ /* 0x000fe40000004100 */
[----:B------:R-:W-:Y:S01]  /*09d0*/  FMUL.FTZ R167, R7, R12 ;  /* 0x0000000c07a77220 */ /* 0x000fe20000410000 */
[----:B------:R-:W-:Y:S01]  /*09e0*/  FMUL.FTZ R12, R108, R5 ;  /* 0x000000056c0c7220 */ /* 0x000fe20000410000 */
[----:B------:R-:W-:Y:S01]  /*09f0*/  FMUL.FTZ R5, R109, R16 ;  /* 0x000000106d057220 */ /* 0x000fe20000410000 */
[----:B------:R-:W-:-:S02]  /*0a00*/  FADD.FTZ R212, -R240, R183 ;  /* 0x000000b7f0d47221 */ /* 0x000fc40000010100 */
[----:B------:R-:W-:Y:S01]  /*0a10*/  FFMA.FTZ R209, R3, R12, RZ ;  /* 0x0000000c03d17223 */ /* 0x000fe200000100ff */
[----:B------:R-:W-:Y:S01]  /*0a20*/  FADD.FTZ R176, RZ, R12 ;  /* 0x0000000cffb07221 */ /* 0x000fe20000010000 */
[----:B0-----:R-:W-:Y:S02]  /*0a30*/  HADD2.F32 R19, -RZ, R174.H0_H0 ;  /* 0x200000aeff137230 */ /* 0x001fe40000004100 */
[C---:B------:R-:W-:Y:S01]  /*0a40*/  FADD.FTZ R234, -R240.reuse, R189 ;  /* 0x000000bdf0ea7221 */ /* 0x040fe20000010100 */
[----:B------:R-:W-:Y:S01]  /*0a50*/  FADD.FTZ R14, -R240, R15 ;  /* 0x0000000ff00e7221 */ /* 0x000fe20000010100 */
[----:B------:R-:W-:Y:S02]  /*0a60*/  HADD2.F32 R18, -RZ, R205.H1_H1 ;  /* 0x300000cdff127230 */ /* 0x000fe40000004100 */
        /* <DEDUP_REMOVED lines=8> */
[----:B------:R-:W-:-:S02]  /*0af0*/  HADD2.F32 R11, -RZ, R206.H0_H0 ;  /* 0x200000ceff0b7230 */ /* 0x000fc40000004100 */
[----:B------:R-:W-:Y:S01]  /*0b00*/  FADD.FTZ R222, -R240, R185 ;  /* 0x000000b9f0de7221 */ /* 0x000fe20000010100 */
[----:B------:R-:W-:Y:S01]  /*0b10*/  FMUL.FTZ R14, R7, R14 ;  /* 0x0000000e070e7220 */ /* 0x000fe20000410000 */
[----:B------:R-:W-:Y:S01]  /*0b20*/  FFMA.FTZ R154, R167, R9, R154 ;  /* 0x00000009a79a7223 */ /* 0x000fe2000001009a */
[----:B------:R-:W-:Y:S01]  /*0b30*/  FADD.FTZ R106, R106, R9 ;  /* 0x000000096a6a7221 */ /* 0x000fe20000010000 */
[----:B------:R-:W-:Y:S01]  /*0b40*/  FADD.FTZ R144, R144, R19 ;  /* 0x0000001390907221 */ /* 0x000fe20000010000 */
[-C--:B------:R-:W-:Y:S01]  /*0b50*/  FFMA.FTZ R92, R189, R19.reuse, R92 ;  /* 0x00000013bd5c7223 */ /* 0x080fe2000001005c */
[----:B------:R-:W-:Y:S01]  /*0b60*/  FMUL.FTZ R176, R120, R19 ;  /* 0x0000001378b07220 */ /* 0x000fe20000410000 */
[----:B------:R-:W-:Y:S01]  /*0b70*/  FMUL.FTZ R9, R111, R18 ;  /* 0x000000126f097220 */ /* 0x000fe20000410000 */
[----:B------:R-:W-:Y:S01]  /*0b80*/  FMUL.FTZ R185, R7, R180 ;  /* 0x000000b407b97220 */ /* 0x000fe20000410000 */
[----:B------:R-:W-:Y:S01]  /*0b90*/  FFMA.FTZ R19, R167, R16, R178 ;  /* 0x00000010a7137223 */ /* 0x000fe200000100b2 */
[----:B------:R-:W-:Y:S01]  /*0ba0*/  FADD.FTZ R180, R16, R209 ;  /* 0x000000d110b47221 */ /* 0x000fe20000010000 */
[----:B------:R-:W-:-:S02]  /*0bb0*/  HADD2.F32 R20, -RZ, R206.H1_H1 ;  /* 0x300000ceff147230 */ /* 0x000fc40000004100 */
[C---:B------:R-:W-:Y:S01]  /*0bc0*/  FADD.FTZ R206, -R240.reuse, R177 ;  /* 0x000000b1f0ce7221 */ /* 0x040fe20000010100 */
[----:B------:R-:W-:Y:S01]  /*0bd0*/  FADD.FTZ R218, -R240, R197 ;  /* 0x000000c5f0da7221 */ /* 0x000fe20000010100 */
[----:B------:R-:W-:Y:S01]  /*0be0*/  FFMA.FTZ R155, R14, R18, R155 ;  /* 0x000000120e9b7223 */ /* 0x000fe2000001009b */
[----:B------:R-:W-:Y:S01]  /*0bf0*/  FADD.FTZ R107, R107, R18 ;  /* 0x000000126b6b7221 */ /* 0x000fe20000010000 */
[----:B------:R-:W-:Y:S01]  /*0c00*/  FADD.FTZ R198, -R240, R198 ;  /* 0x000000c6f0c67221 */ /* 0x000fe20000010100 */
[----:B------:R-:W-:Y:S01]  /*0c10*/  FMUL.FTZ R18, R112, R11 ;  /* 0x0000000b70127220 */ /* 0x000fe20000410000 */
[----:B------:R-:W-:Y:S01]  /*0c20*/  FFMA.FTZ R178, R14, R9, R19 ;  /* 0x000000090eb27223 */ /* 0x000fe20000010013 */
[----:B------:R-:W-:Y:S01]  /*0c30*/  FADD.FTZ R211, R9, R180 ;  /* 0x000000b409d37221 */ /* 0x000fe20000010000 */
[----:B------:R-:W-:Y:S02]  /*0c40*/  HADD2.F32 R174, -RZ, R174.H1_H1 ;  /* 0x300000aeffae7230 */ /* 0x000fe40000004100 */
[----:B------:R-:W-:Y:S01]  /*0c50*/  FADD.FTZ R236, -R240, R191 ;  /* 0x000000bff0ec7221 */ /* 0x000fe20000010100 */
[----:B------:R-:W-:-:S02]  /*0c60*/  HADD2.F32 R13, -RZ, R207.H0_H0 ;  /* 0x200000cfff0d7230 */ /* 0x000fc40000004100 */
[----:B------:R-:W-:Y:S01]  /*0c70*/  FMUL.FTZ R206, R7, R206 ;  /* 0x000000ce07ce7220 */ /* 0x000fe20000410000 */
[----:B------:R-:W-:Y:S02]  /*0c80*/  HADD2.F32 R21, -RZ, R175.H0_H0 ;  /* 0x200000afff157230 */ /* 0x000fe40000004100 */
[----:B------:R-:W-:Y:S01]  /*0c90*/  FADD.FTZ R156, R156, R11 ;  /* 0x0000000b9c9c7221 */ /* 0x000fe20000010000 */
[----:B------:R-:W-:Y:S01]  /*0ca0*/  FFMA.FTZ R56, R181, R11, R56 ;  /* 0x0000000bb5387223 */ /* 0x000fe20000010038 */
[----:B------:R-:W-:Y:S01]  /*0cb0*/  FMUL.FTZ R218, R7, R218 ;  /* 0x000000da07da7220 */ /* 0x000fe20000410000 */
[----:B------:R-:W-:Y:S01]  /*0cc0*/  FMUL.FTZ R11, R113, R20 ;  /* 0x00000014710b7220 */ /* 0x000fe20000410000 */
[----:B------:R-:W-:Y:S01]  /*0cd0*/  FMUL.FTZ R191, R7, R198 ;  /* 0x000000c607bf7220 */ /* 0x000fe20000410000 */
[----:B------:R-:W-:Y:S01]  /*0ce0*/  FFMA.FTZ R209, R181, R18, R178 ;  /* 0x00000012b5d17223 */ /* 0x000fe200000100b2 */
[----:B------:R-:W-:Y:S01]  /*0cf0*/  FADD.FTZ R180, R18, R211 ;  /* 0x000000d312b47221 */ /* 0x000fe20000010000 */
[----:B------:R-:W-:-:S02]  /*0d00*/  HADD2.F32 R204, -RZ, R207.H1_H1 ;  /* 0x300000cfffcc7230 */ /* 0x000fc40000004100 */
        /* <DEDUP_REMOVED lines=9> */
[----:B------:R-:W-:Y:S01]  /*0da0*/  FFMA.FTZ R178, R206, R11, R209 ;  /* 0x0000000bceb27223 */ /* 0x000fe200000100d1 */
[----:B------:R-:W-:Y:S01]  /*0db0*/  FADD.FTZ R21, R11, R180 ;  /* 0x000000b40b157221 */ /* 0x000fe20000010000 */
[----:B------:R-:W-:-:S02]  /*0dc0*/  HADD2.F32 R15, -RZ, R172.H0_H0 ;  /* 0x200000acff0f7230 */ /* 0x000fc40000004100 */
[----:B------:R-:W-:Y:S01]  /*0dd0*/  FADD.FTZ R184, -R240, R184 ;  /* 0x000000b8f0b87221 */ /* 0x000fe20000010100 */
[----:B------:R-:W-:Y:S01]  /*0de0*/  FADD.FTZ R158, R158, R13 ;  /* 0x0000000d9e9e7221 */ /* 0x000fe20000010000 */
[----:B------:R-:W-:Y:S01]  /*0df0*/  FFMA.FTZ R58, R183, R13, R58 ;  /* 0x0000000db73a7223 */ /* 0x000fe2000001003a */
[----:B------:R-:W-:Y:S01]  /*0e00*/  FMUL.FTZ R208, R7, R208 ;  /* 0x000000d007d07220 */ /* 0x000fe20000410000 */
[----:B------:R-:W-:Y:S01]  /*0e10*/  FMUL.FTZ R13, R115, R204 ;  /* 0x000000cc730d7220 */ /* 0x000fe20000410000 */
[----:B------:R-:W-:Y:S01]  /*0e20*/  FFMA.FTZ R209, R183, R20, R178 ;  /* 0x00000014b7d17223 */ /* 0x000fe200000100b2 */
[----:B------:R-:W-:Y:S01]  /*0e30*/  FADD.FTZ R178, R20, R21 ;  /* 0x0000001514b27221 */ /* 0x000fe20000010000 */
[----:B------:R-:W-:Y:S02]  /*0e40*/  HADD2.F32 R23, -RZ, R168.H0_H0 ;  /* 0x200000a8ff177230 */ /* 0x000fe40000004100 */
[----:B------:R-:W-:Y:S01]  /*0e50*/  FADD.FTZ R238, -R240, R193 ;  /* 0x000000c1f0ee7221 */ /* 0x000fe20000010100 */
[----:B------:R-:W-:-:S02]  /*0e60*/  HADD2.F32 R172, -RZ, R172.H1_H1 ;  /* 0x300000acffac7230 */ /* 0x000fc40000004100 */
[----:B------:R-:W-:Y:S01]  /*0e70*/  FMUL.FTZ R193, R7, R184 ;  /* 0x000000b807c17220 */ /* 0x000fe20000410000 */
[----:B------:R-:W-:Y:S01]  /*0e80*/  FADD.FTZ R182, -R240, R182 ;  /* 0x000000b6f0b67221 */ /* 0x000fe20000010100 */
[----:B------:R-:W-:Y:S01]  /*0e90*/  FMUL.FTZ R22, R116, R15 ;  /* 0x0000000f74167220 */ /* 0x000fe20000410000 */
[----:B------:R-:W-:Y:S01]  /*0ea0*/  FFMA.FTZ R180, R208, R13, R209 ;  /* 0x0000000dd0b47223 */ /* 0x000fe200000100d1 */
[----:B------:R-:W-:Y:S01]  /*0eb0*/  FADD.FTZ R209, R13, R178 ;  /* 0x000000b20dd17221 */ /* 0x000fe20000010000 */
[--C-:B------:R-:W-:Y:S02]  /*0ec0*/  HADD2.F32 R17, -RZ, R173.reuse.H0_H0 ;  /* 0x200000adff117230 */ /* 0x100fe40000004100 */
[----:B------:R-:W-:Y:S01]  /*0ed0*/  FADD.FTZ R224, -R240, R187 ;  /* 0x000000bbf0e07221 */ /* 0x000fe20000010100 */
[----:B------:R-:W-:Y:S01]  /*0ee0*/  FMUL.FTZ R210, R7, R210 ;  /* 0x000000d207d27220 */ /* 0x000fe20000410000 */
[----:B------:R-:W-:Y:S01]  /*0ef0*/  FFMA.FTZ R100, R185, R15, R100 ;  /* 0x0000000fb9647223 */ /* 0x000fe20000010064 */
[----:B------:R-:W-:Y:S01]  /*0f00*/  FADD.FTZ R96, R96, R15 ;  /* 0x0000000f60607221 */ /* 0x000fe20000010000 */
[-C--:B------:R-:W-:Y:S01]  /*0f10*/  FFMA.FTZ R72, R193, R23.reuse, R72 ;  /* 0x00000017c1487223 */ /* 0x080fe20000010048 */
[----:B------:R-:W-:Y:S01]  /*0f20*/  FADD.FTZ R68, R68, R23 ;  /* 0x0000001744447221 */ /* 0x000fe20000010000 */
[----:B------:R-:W-:Y:S01]  /*0f30*/  FMUL.FTZ R178, R124, R23 ;  /* 0x000000177cb27220 */ /* 0x000fe20000410000 */
[----:B------:R-:W-:Y:S01]  /*0f40*/  FMUL.FTZ R187, R7, R182 ;  /* 0x000000b607bb7220 */ /* 0x000fe20000410000 */
[----:B------:R-:W-:Y:S01]  /*0f50*/  FMUL.FTZ R15, R117, R172 ;  /* 0x000000ac750f7220 */ /* 0x000fe20000410000 */
[----:B------:R-:W-:Y:S01]  /*0f60*/  FFMA.FTZ R23, R185, R22, R180 ;  /* 0x00000016b9177223 */ /* 0x000fe200000100b4 */
[----:B------:R-:W-:Y:S01]  /*0f70*/  FADD.FTZ R182, R22, R209 ;  /* 0x000000d116b67221 */ /* 0x000fe20000010000 */
[----:B------:R-:W-:-:S02]  /*0f80*/  HADD2.F32 R214, -RZ, R173.H1_H1 ;  /* 0x300000adffd67230 */ /* 0x000fc40000004100 */
[----:B------:R-:W-:Y:S01]  /*0f90*/  FFMA.FTZ R101, R210, R172, R101 ;  /* 0x000000acd2657223 */ /* 0x000fe20000010065 */
[----:B------:R-:W-:Y:S01]  /*0fa0*/  FADD.FTZ R97, R97, R172 ;  /* 0x000000ac61617221 */ /* 0x000fe20000010000 */
[----:B------:R-:W-:Y:S01]  /*0fb0*/  FADD.FTZ R186, -R240, R186 ;  /* 0x000000baf0ba7221 */ /* 0x000fe20000010100 */
[----:B------:R-:W-:Y:S01]  /*0fc0*/  FMUL.FTZ R172, R118, R17 ;  /* 0x0000001176ac7220 */ /* 0x000fe20000410000 */
[----:B------:R-:W-:Y:S01]  /*0fd0*/  FFMA.FTZ R180, R210, R15, R23 ;  /* 0x0000000fd2b47223 */ /* 0x000fe20000010017 */
[----:B------:R-:W-:Y:S01]  /*0fe0*/  FADD.FTZ R211, R15, R182 ;  /* 0x000000b60fd37221 */ /* 0x000fe20000010000 */
        /* <DEDUP_REMOVED lines=11> */
[----:B------:R-:W-:Y:S01]  /*10a0*/  FADD.FTZ R240, -R240, R195 ;  /* 0x000000c3f0f07221 */ /* 0x000fe20000010100 */
        /* <DEDUP_REMOVED lines=11> */
[-C--:B------:R-:W-:Y:S01]  /*1160*/  FFMA.FTZ R74, R195, R173.reuse, R74 ;  /* 0x000000adc34a7223 */ /* 0x080fe2000001004a */
[----:B------:R-:W-:Y:S01]  /*1170*/  FADD.FTZ R70, R70, R173 ;  /* 0x000000ad46467221 */ /* 0x000fe20000010000 */
[----:B------:R-:W-:Y:S01]  /*1180*/  FMUL.FTZ R168, R126, R173 ;  /* 0x000000ad7ea87220 */ /* 0x000fe20000410000 */
[----:B------:R-:W-:Y:S01]  /*1190*/  FFMA.FTZ R180, R212, R17, R209 ;  /* 0x00000011d4b47223 */ /* 0x000fe200000100d1 */
[----:B------:R-:W-:Y:S01]  /*11a0*/  FADD.FTZ R173, R17, R182 ;  /* 0x000000b611ad7221 */ /* 0x000fe20000010000 */
[----:B------:R-:W-:-:S02]  /*11b0*/  HADD2.F32 R226, -RZ, R169.H1_H1 ;  /* 0x300000a9ffe27230 */ /* 0x000fc40000004100 */
[----:B------:R-:W-:Y:S01]  /*11c0*/  FFMA.FTZ R209, R189, R176, R180 ;  /* 0x000000b0bdd17223 */ /* 0x000fe200000100b4 */
[----:B------:R-:W-:Y:S01]  /*11d0*/  FADD.FTZ R180, R176, R173 ;  /* 0x000000adb0b47221 */ /* 0x000fe20000010000 */
[--C-:B------:R-:W-:Y:S02]  /*11e0*/  HADD2.F32 R169, -RZ, R170.reuse.H0_H0 ;  /* 0x200000aaffa97230 */ /* 0x100fe40000004100 */
[----:B------:R-:W-:Y:S01]  /*11f0*/  FMUL.FTZ R197, R7, R200 ;  /* 0x000000c807c57220 */ /* 0x000fe20000410000 */
[----:B------:R-:W-:Y:S02]  /*1200*/  HADD2.F32 R216, -RZ, R175.H1_H1 ;  /* 0x300000afffd87230 */ /* 0x000fe40000004100 */
        /* <DEDUP_REMOVED lines=12> */
[--C-:B------:R-:W-:Y:S02]  /*12d0*/  HADD2.F32 R175, -RZ, R171.reuse.H0_H0 ;  /* 0x200000abffaf7230 */ /* 0x100fe40000004100 */
[C---:B------:R-:W-:Y:S01]  /*12e0*/  FMUL.FTZ R230, R7.reuse, R230 ;  /* 0x000000e607e67220 */ /* 0x040fe20000410000 */
[----:B------:R-:W-:Y:S01]  /*12f0*/  FMUL.FTZ R199, R7, R202 ;  /* 0x000000ca07c77220 */ /* 0x000fe20000410000 */
[----:B------:R-:W-:Y:S01]  /*1300*/  FFMA.FTZ R209, R193, R178, R184 ;  /* 0x000000b2c1d17223 */ /* 0x000fe200000100b8 */
        /* <DEDUP_REMOVED lines=12> */
[----:B------:R-:W-:-:S02]  /*13d0*/  HADD2.F32 R228, -RZ, R171.H1_H1 ;  /* 0x300000abffe47230 */ /* 0x000fc40000004100 */
[----:B------:R-:W-:Y:S01]  /*13e0*/  FADD.FTZ R184, R168, R175 ;  /* 0x000000afa8b87221 */ /* 0x000fe20000010000 */
[--C-:B------:R-:W-:Y:S02]  /*13f0*/  HADD2.F32 R171, -RZ, R164.reuse.H0_H0 ;  /* 0x200000a4ffab7230 */ /* 0x100fe40000004100 */
[----:B------:R-:W-:Y:S01]  /*1400*/  FMUL.FTZ R201, R7, R188 ;  /* 0x000000bc07c97220 */ /* 0x000fe20000410000 */
[----:B------:R-:W-:Y:S01]  /*1410*/  FFMA.FTZ R170, R224, R173, R209 ;  /* 0x000000ade0aa7223 */ /* 0x000fe200000100d1 */
[----:B------:R-:W-:Y:S02]  /*1420*/  FADD.FTZ R209, R173, R184 ;  /* 0x000000b8add17221 */ /* 0x000fe40000010000 */
[-C--:B------:R-:W-:Y:S01]  /*1430*/  FFMA.FTZ R160, R201, R171.reuse, R160 ;  /* 0x000000abc9a07223 */ /* 0x080fe200000100a0 */
[----:B------:R-:W-:Y:S01]  /*1440*/  FADD.FTZ R76, R76, R171 ;  /* 0x000000ab4c4c7221 */ /* 0x000fe20000010000 */
[----:B------:R-:W-:Y:S01]  /*1450*/  FMUL.FTZ R184, R132, R171 ;  /* 0x000000ab84b87220 */ /* 0x000fe20000410000 */
[----:B------:R-:W-:Y:S01]  /*1460*/  FFMA.FTZ R171, R197, R180, R170 ;  /* 0x000000b4c5ab7223 */ /* 0x000fe200000100aa */
[----:B------:R-:W-:Y:S01]  /*1470*/  FADD.FTZ R186, R180, R209 ;  /* 0x000000d1b4ba7221 */ /* 0x000fe20000010000 */
[----:B------:R-:W-:-:S02]  /*1480*/  HADD2.F32 R164, -RZ, R164.H1_H1 ;  /* 0x300000a4ffa47230 */ /* 0x000fc40000004100 */
[----:B------:R-:W-:Y:S01]  /*1490*/  FMUL.FTZ R234, R7, R234 ;  /* 0x000000ea07ea7220 */ /* 0x000fe20000410000 */
        /* <DEDUP_REMOVED lines=8> */
[----:B------:R-:W-:-:S03]  /*1520*/  FADD.FTZ R164, R182, R211 ;  /* 0x000000d3b6a47221 */ /* 0x000fc60000010000 */
[----:B------:R-:W-:Y:S01]  /*1530*/  FFMA.FTZ R170, R232, R175, R171 ;  /* 0x000000afe8aa7223 */ /* 0x000fe200000100ab */
[----:B------:R-:W-:Y:S01]  /*1540*/  FADD.FTZ R171, R175, R164 ;  /* 0x000000a4afab7221 */ /* 0x000fe20000010000 */
[--C-:B------:R-:W-:Y:S02]  /*1550*/  HADD2.F32 R177, -RZ, R165.reuse.H0_H0 ;  /* 0x200000a5ffb17230 */ /* 0x100fe40000004100 */
[----:B------:R-:W-:Y:S01]  /*1560*/  FFMA.FTZ R211, R201, R184, R170 ;  /* 0x000000b8c9d37223 */ /* 0x000fe200000100aa */
[----:B------:R-:W-:Y:S02]  /*1570*/  HADD2.F32 R242, -RZ, R165.H1_H1 ;  /* 0x300000a5fff27230 */ /* 0x000fe40000004100 */
[----:B------:R-:W-:Y:S01]  /*1580*/  FADD.FTZ R164, R184, R171 ;  /* 0x000000abb8a47221 */ /* 0x000fe20000010000 */
[--C-:B------:R-:W-:Y:S02]  /*1590*/  HADD2.F32 R165, -RZ, R166.reuse.H0_H0 ;  /* 0x200000a6ffa57230 */ /* 0x100fe40000004100 */
[C---:B------:R-:W-:Y:S01]  /*15a0*/  FMUL.FTZ R203, R7.reuse, R190 ;  /* 0x000000be07cb7220 */ /* 0x040fe20000410000 */
[----:B------:R-:W-:Y:S01]  /*15b0*/  FMUL.FTZ R205, R7, R192 ;  /* 0x000000c007cd7220 */ /* 0x000fe20000410000 */
[----:B------:R-:W-:Y:S01]  /*15c0*/  FMUL.FTZ R186, R134, R177 ;  /* 0x000000b186ba7220 */ /* 0x000fe20000410000 */
[----:B------:R-:W-:Y:S01]  /*15d0*/  FFMA.FTZ R170, R234, R209, R211 ;  /* 0x000000d1eaaa7223 */ /* 0x000fe200000100d3 */
[----:B------:R-:W-:Y:S01]  /*15e0*/  FADD.FTZ R171, R164, R209 ;  /* 0x000000d1a4ab7221 */ /* 0x000fe20000010000 */
        /* <DEDUP_REMOVED lines=42> */
[----:B------:R-:W-:Y:S01]  /*1890*/  FFMA.FTZ R192, R240, R179, R170 ;  /* 0x000000b3f0c07223 */ /* 0x000fe200000100aa */
[----:B------:R-:W-:Y:S01]  /*18a0*/  FADD.FTZ R190, R190, R179 ;  /* 0x000000b3bebe7221 */ /* 0x000fe20000010000 */
[----:B------:R-:W-:Y:S06]  /*18b0*/  BRA `(.L_x_13948) ;  /* 0x00000000006c7947 */ /* 0x000fec0003800000 */
.L_x_13947:
        /* <DEDUP_REMOVED lines=27> */
.L_x_13948:
[----:B------:R-:W-:Y:S05]  /*1a70*/  BSYNC.RECONVERGENT B1 ;  /* 0x0000000000017941 */ /* 0x000fea0003800200 */
.L_x_13946:
        /* <DEDUP_REMOVED lines=21> */
.L_x_14094:
        /* <DEDUP_REMOVED lines=10> */
[----:B------:R-:W-:Y:S01]  /*1c70*/  HFMA2 R215, -RZ, RZ, 0, 0 ;  /* 0x00000000ffd77431 */ /* 0x000fe200000001ff */
[----:B------:R-:W-:Y:S01]  /*1c80*/  @P3 SHF.R.S32.HI R165, RZ, 0x1f, R4 ;  /* 0x0000001fffa53819 */ /* 0x000fe20000011404 */
[----:B------:R-:W-:Y:S01]  /*1c90*/  FMUL.FTZ R217, R171, UR10 ;  /* 0x0000000aabd97c20 */ /* 0x000fe20008410000 */
[----:B------:R-:W-:-:S02]  /*1ca0*/  LEA.HI R213, R213, R164, RZ, 0x3 ;  /* 0x000000a4d5d57211 */ /* 0x000fc400078f18ff */
        /* <DEDUP_REMOVED lines=23> */
.L_x_13954:
[----:B------:R-:W-:Y:S05]  /*1e20*/  BSYNC.RECONVERGENT B2 ;  /* 0x0000000000027941 */ /* 0x000fea0003800200 */
.L_x_13953:
        /* <DEDUP_REMOVED lines=10> */
.L_x_13956:
[----:B------:R-:W-:Y:S05]  /*1ed0*/  BSYNC.RECONVERGENT B2 ;  /* 0x0000000000027941 */ /* 0x000fea0003800200 */
.L_x_13955:
        /* <DEDUP_REMOVED lines=10> */
.L_x_13958:
[----:B------:R-:W-:Y:S05]  /*1f80*/  BSYNC.RECONVERGENT B2 ;  /* 0x0000000000027941 */ /* 0x000fea0003800200 */
.L_x_13957:
        /* <DEDUP_REMOVED lines=10> */
.L_x_13960:
[----:B------:R-:W-:Y:S05]  /*2030*/  BSYNC.RECONVERGENT B2 ;  /* 0x0000000000027941 */ /* 0x000fea0003800200 */
.L_x_13959:
        /* <DEDUP_REMOVED lines=10> */
.L_x_13962:
[----:B------:R-:W-:Y:S05]  /*20e0*/  BSYNC.RECONVERGENT B2 ;  /* 0x0000000000027941 */ /* 0x000fea0003800200 */
.L_x_13961:
        /* <DEDUP_REMOVED lines=10> */
.L_x_13964:
[----:B------:R-:W-:Y:S05]  /*2190*/  BSYNC.RECONVERGENT B2 ;  /* 0x0000000000027941 */ /* 0x000fea0003800200 */
.L_x_13963:
        /* <DEDUP_REMOVED lines=10> */
.L_x_13966:
[----:B------:R-:W-:Y:S05]  /*2240*/  BSYNC.RECONVERGENT B2 ;  /* 0x0000000000027941 */ /* 0x000fea0003800200 */
.L_x_13965:
        /* <DEDUP_REMOVED lines=10> */
.L_x_13952:
        /* <DEDUP_REMOVED lines=43> */
.L_x_13969:
[----:B------:R-:W-:Y:S05]  /*25a0*/  BSYNC.RECONVERGENT B2 ;  /* 0x0000000000027941 */ /* 0x000fea0003800200 */
.L_x_13968:
        /* <DEDUP_REMOVED lines=10> */
.L_x_13971:
[----:B------:R-:W-:Y:S05]  /*2650*/  BSYNC.RECONVERGENT B2 ;  /* 0x0000000000027941 */ /* 0x000fea0003800200 */
.L_x_13970:
        /* <DEDUP_REMOVED lines=10> */
.L_x_13973:
[----:B------:R-:W-:Y:S05]  /*2700*/  BSYNC.RECONVERGENT B2 ;  /* 0x0000000000027941 */ /* 0x000fea0003800200 */
.L_x_13972:
        /* <DEDUP_REMOVED lines=10> */
.L_x_13975:
[----:B------:R-:W-:Y:S05]  /*27b0*/  BSYNC.RECONVERGENT B2 ;  /* 0x0000000000027941 */ /* 0x000fea0003800200 */
.L_x_13974:
        /* <DEDUP_REMOVED lines=10> */
.L_x_13977:
[----:B------:R-:W-:Y:S05]  /*2860*/  BSYNC.RECONVERGENT B2 ;  /* 0x0000000000027941 */ /* 0x000fea0003800200 */
.L_x_13976:
        /* <DEDUP_REMOVED lines=10> */
.L_x_13979:
[----:B------:R-:W-:Y:S05]  /*2910*/  BSYNC.RECONVERGENT B2 ;  /* 0x0000000000027941 */ /* 0x000fea0003800200 */
.L_x_13978:
        /* <DEDUP_REMOVED lines=10> */
.L_x_13981:
[----:B------:R-:W-:Y:S05]  /*29c0*/  BSYNC.RECONVERGENT B2 ;  /* 0x0000000000027941 */ /* 0x000fea0003800200 */
.L_x_13980:
[----:B------:R-:W-:Y:S05]  /*29d0*/  @!P3 BRA `(.L_x_13967) ;  /* 0x000000080028b947 */ /* 0x000fea0003800000 */
[----:B------:R-:W-:-:S05]  /*29e0*/  FMUL.FTZ R6, R87, UR11 ;  /* 0x0000000b57067c20 */ /* 0x000fca0008410000 */
[----:B------:R-:W-:-:S04]  /*29f0*/  F2FP.F16.F32.PACK_AB R6, RZ, R6 ;  /* 0x00000006ff06723e */ /* 0x000fc800000000ff */
[----:B------:R-:W-:Y:S01]  /*2a00*/  PRMT R63, R63, 0x5410, R6 ;  /* 0x000054103f3f7816 */ /* 0x000fe20000000006 */
[----:B------:R-:W-:Y:S06]  /*2a10*/  BRA `(.L_x_13967) ;  /* 0x0000000800187947 */ /* 0x000fec0003800000 */
.L_x_13951:
        /* <DEDUP_REMOVED lines=70> */
.L_x_13982:
        /* <DEDUP_REMOVED lines=28> */
[C---:B------:R-:W-:Y:S01]  /*3040*/  @P2 FFMA.FTZ R84, R7.reuse, R221, R48 ;  /* 0x000000dd07542223 */ /* 0x040fe20000010030 */
[----:B------:R-:W-:Y:S01]  /*3050*/  MOV R67, R55 ;  /* 0x0000003700437202 */ /* 0x000fe20000000f00 */
[C---:B------:R-:W-:Y:S01]  /*3060*/  @P2 FFMA.FTZ R67, R7.reuse, R192, R55 ;  /* 0x000000c007432223 */ /* 0x040fe20000010037 */
        /* <DEDUP_REMOVED lines=9> */
[----:B--2---:R-:W-:Y:S01]  /*3100*/  @P3 FMUL.FTZ R6, R64, R85 ;  /* 0x0000005540063220 */ /* 0x004fe20000410000 */
[----:B------:R-:W-:Y:S02]  /*3110*/  @P3 PRMT R63, R165, 0x7610, R63 ;  /* 0x00007610a53f3816 */ /* 0x000fe4000000003f */
[----:B------:R-:W-:Y:S01]  /*3120*/  MOV R85, R49 ;  /* 0x0000003100557202 */ /* 0x000fe20000000f00 */
[----:B------:R-:W-:Y:S01]  /*3130*/  @P2 FFMA.FTZ R85, R7, R198, R49 ;  /* 0x000000c607552223 */ /* 0x000fe20000010031 */
[----:B------:R-:W-:Y:S02]  /*3140*/  @P3 F2FP.F16.F32.PACK_AB R6, RZ, R6 ;  /* 0x00000006ff06323e */ /* 0x000fe400000000ff */
[----:B------:R-:W2:Y:S01]  /*3150*/  @P3 LDC R194, c[0x0][0x40c] ;  /* 0x00010300ffc23b82 */ /* 0x000ea20000000800 */
[----:B---3--:R-:W-:Y:S01]  /*3160*/  @P3 FMUL.FTZ R165, R65, R170 ;  /* 0x000000aa41a53220 */ /* 0x008fe20000410000 */
[----:B------:R-:W-:-:S02]  /*3170*/  @P3 PRMT R60, R6, 0x7610, R60 ;  /* 0x00007610063c3816 */ /* 0x000fc4000000003c */
[----:B------:R-:W-:Y:S02]  /*3180*/  @P3 PRMT R63, R63, 0x5410, R196 ;  /* 0x000054103f3f3816 */ /* 0x000fe400000000c4 */
[----:B------:R-:W-:Y:S02]  /*3190*/  @P3 F2FP.F16.F32.PACK_AB R165, RZ, R165 ;  /* 0x000000a5ffa5323e */ /* 0x000fe400000000ff */
[----:B------:R-:W3:Y:S01]  /*31a0*/  @P3 LDC R200, c[0x0][0x40c] ;  /* 0x00010300ffc83b82 */ /* 0x000ee20000000800 */
[----:B0-----:R-:W-:Y:S01]  /*31b0*/  @P3 FMUL.FTZ R170, R66, R219 ;  /* 0x000000db42aa3220 */ /* 0x001fe20000410000 */
[----:B------:R-:W-:-:S04]  /*31c0*/  @P3 PRMT R60, R60, 0x5410, R165 ;  /* 0x000054103c3c3816 */ /* 0x000fc800000000a5 */
[----:B------:R-:W-:Y:S01]  /*31d0*/  @P3 F2FP.F16.F32.PACK_AB R170, RZ, R170 ;  /* 0x000000aaffaa323e */ /* 0x000fe200000000ff */
[----:B-1----:R-:W-:-:S03]  /*31e0*/  @P3 FMUL.FTZ R192, R84, R223 ;  /* 0x000000df54c03220 */ /* 0x002fc60000410000 */
        /* <DEDUP_REMOVED lines=9> */
.L_x_13967:
[----:B------:R-:W-:Y:S05]  /*3280*/  BSYNC.RECONVERGENT B1 ;  /* 0x0000000000017941 */ /* 0x000fea0003800200 */
.L_x_13950:
[----:B------:R-:W-:Y:S01]  /*3290*/  ISETP.NE.U32.AND P1, PT, R8, RZ, PT ;  /* 0x000000ff0800720c */ /* 0x000fe20003f25070 */
[----:B------:R-:W-:Y:S03]  /*32a0*/  BSSY.RECONVERGENT B1, `(.L_x_13983) ;  /* 0x0000158000017945 */ /* 0x000fe60003800200 */
[----:B------:R-:W-:Y:S02]  /*32b0*/  ISETP.NE.AND.EX P1, PT, R164, RZ, PT, P1 ;  /* 0x000000ffa400720c */ /* 0x000fe40003f25310 */
[----:B------:R-:W0:Y:S11]  /*32c0*/  @P3 LDC.64 R164, c[0x0][0x468] ;  /* 0x00011a00ffa43b82 */ /* 0x000e360000000a00 */
        /* <DEDUP_REMOVED lines=30> */
[----:B------:R-:W-:Y:S01]  /*34b0*/  @P2 FADD.FTZ R170, R19, -R170 ;  /* 0x800000aa13aa2221 */ /* 0x000fe20000010000 */
[----:B------:R-:W-:Y:S01]  /*34c0*/  @P2 FADD.FTZ R165, R174, -R165 ;  /* 0x800000a5aea52221 */ /* 0x000fe20000010000 */
[----:B------:R-:W3:Y:S01]  /*34d0*/  @P3 LDC R221, c[0x0][0x40c] ;  /* 0x00010300ffdd3b82 */ /* 0x000ee20000000800 */
[----:B0-----:R-:W-:Y:S01]  /*34e0*/  @P3 FMUL.FTZ R6, R64, R67 ;  /* 0x0000004340063220 */ /* 0x001fe20000410000 */
[----:B------:R-:W-:Y:S01]  /*34f0*/  @P2 FFMA.FTZ R67, R187, R217, R4 ;  /* 0x000000d9bb432223 */ /* 0x000fe20000010004 */
[----:B------:R-:W-:Y:S01]  /*3500*/  MOV R85, R41 ;  /* 0x0000002900557202 */ /* 0x000fe20000000f00 */
[----:B------:R-:W-:Y:S01]  /*3510*/  @P2 FFMA.FTZ R85, R7, R170, R41 ;  /* 0x000000aa07552223 */ /* 0x000fe20000010029 */
[----:B------:R-:W-:Y:S01]  /*3520*/  MOV R86, R42 ;  /* 0x0000002a00567202 */ /* 0x000fe20000000f00 */
[----:B------:R-:W-:Y:S01]  /*3530*/  @P2 FADD.FTZ R67, R172, -R67 ;  /* 0x80000043ac432221 */ /* 0x000fe20000010000 */
[----:B------:R-:W-:Y:S01]  /*3540*/  @P3 F2FP.F16.F32.PACK_AB R6, RZ, R6 ;  /* 0x00000006ff06323e */ /* 0x000fe200000000ff */
[----:B------:R-:W0:Y:S01]  /*3550*/  @P3 LDC R192, c[0x0][0x40c] ;  /* 0x00010300ffc03b82 */ /* 0x000e220000000800 */
[----:B-1----:R-:W-:Y:S01]  /*3560*/  @P3 FMUL.FTZ R8, R65, R84 ;  /* 0x0000005441083220 */ /* 0x002fe20000410000 */
[----:B------:R-:W-:Y:S01]  /*3570*/  MOV R84, R40 ;  /* 0x0000002800547202 */ /* 0x000fe20000000f00 */
[C---:B------:R-:W-:Y:S01]  /*3580*/  @P2 FFMA.FTZ R66, R7.reuse, R67, R46 ;  /* 0x0000004307422223 */ /* 0x040fe2000001002e */
[----:B------:R-:W-:Y:S01]  /*3590*/  @P3 PRMT R60, R6, 0x7610, R60 ;  /* 0x00007610063c3816 */ /* 0x000fe2000000003c */
[C---:B------:R-:W-:Y:S01]  /*35a0*/  @P2 FFMA.FTZ R84, R7.reuse, R87, R40 ;  /* 0x0000005707542223 */ /* 0x040fe20000010028 */
[----:B------:R-:W-:Y:S01]  /*35b0*/  @P3 F2FP.F16.F32.PACK_AB R8, RZ, R8 ;  /* 0x00000008ff08323e */ /* 0x000fe200000000ff */
[C---:B------:R-:W-:Y:S01]  /*35c0*/  @P2 FFMA.FTZ R86, R7.reuse, R165, R42 ;  /* 0x000000a507562223 */ /* 0x040fe2000001002a */
[----:B------:R-:W1:Y:S01]  /*35d0*/  @P3 LDC R194, c[0x0][0x40c] ;  /* 0x00010300ffc23b82 */ /* 0x000e620000000800 */
[----:B------:R-:W-:Y:S01]  /*35e0*/  MOV R67, R47 ;  /* 0x0000002f00437202 */ /* 0x000fe20000000f00 */
[----:B------:R-:W-:Y:S01]  /*35f0*/  @P2 FFMA.FTZ R67, R7, R164, R47 ;  /* 0x000000a407432223 */ /* 0x000fe2000001002f */
[----:B------:R-:W-:Y:S01]  /*3600*/  @P3 PRMT R60, R60, 0x5410, R8 ;  /* 0x000054103c3c3816 */ /* 0x000fe20000000008 */
[----:B--2---:R-:W-:-:S04]  /*3610*/  @P3 FMUL.FTZ R87, R66, R219 ;  /* 0x000000db42573220 */ /* 0x004fc80000410000 */
[----:B------:R-:W2:Y:S01]  /*3620*/  @P3 LDC R223, c[0x0][0x40c] ;  /* 0x00010300ffdf3b82 */ /* 0x000ea20000000800 */
[----:B---3--:R-:W-:Y:S01]  /*3630*/  @P3 FMUL.FTZ R8, R84, R221 ;  /* 0x000000dd54083220 */ /* 0x008fe20000410000 */
[----:B------:R-:W-:-:S04]  /*3640*/  @P3 F2FP.F16.F32.PACK_AB R87, RZ, R87 ;  /* 0x00000057ff57323e */ /* 0x000fc800000000ff */
        /* <DEDUP_REMOVED lines=18> */
.L_x_13985:
        /* <DEDUP_REMOVED lines=65> */
.L_x_13984:
        /* <DEDUP_REMOVED lines=44> */
.L_x_13989:
[----:B------:R-:W-:Y:S05]  /*3e40*/  BSYNC.RECONVERGENT B2 ;  /* 0x0000000000027941 */ /* 0x000fea0003800200 */
.L_x_13988:
        /* <DEDUP_REMOVED lines=10> */
.L_x_13991:
[----:B------:R-:W-:Y:S05]  /*3ef0*/  BSYNC.RECONVERGENT B2 ;  /* 0x0000000000027941 */ /* 0x000fea0003800200 */
.L_x_13990:
        /* <DEDUP_REMOVED lines=10> */
.L_x_13993:
[----:B------:R-:W-:Y:S05]  /*3fa0*/  BSYNC.RECONVERGENT B2 ;  /* 0x0000000000027941 */ /* 0x000fea0003800200 */
.L_x_13992:
        /* <DEDUP_REMOVED lines=10> */
.L_x_13995:
[----:B------:R-:W-:Y:S05]  /*4050*/  BSYNC.RECONVERGENT B2 ;  /* 0x0000000000027941 */ /* 0x000fea0003800200 */
.L_x_13994:
        /* <DEDUP_REMOVED lines=10> */
.L_x_13997:
[----:B------:R-:W-:Y:S05]  /*4100*/  BSYNC.RECONVERGENT B2 ;  /* 0x0000000000027941 */ /* 0x000fea0003800200 */
.L_x_13996:
        /* <DEDUP_REMOVED lines=10> */
.L_x_13999:
[----:B------:R-:W-:Y:S05]  /*41b0*/  BSYNC.RECONVERGENT B2 ;  /* 0x0000000000027941 */ /* 0x000fea0003800200 */
.L_x_13998:
        /* <DEDUP_REMOVED lines=10> */
.L_x_14001:
[----:B------:R-:W-:Y:S05]  /*4260*/  BSYNC.RECONVERGENT B2 ;  /* 0x0000000000027941 */ /* 0x000fea0003800200 */
.L_x_14000:
[----:B------:R-:W-:Y:S05]  /*4270*/  @!P3 BRA `(.L_x_13986) ;  /* 0x000000040068b947 */ /* 0x000fea0003800000 */
[----:B------:R-:W-:-:S05]  /*4280*/  FMUL.FTZ R6, R87, UR11 ;  /* 0x0000000b57067c20 */ /* 0x000fca0008410000 */
[----:B------:R-:W-:-:S04]  /*4290*/  F2FP.F16.F32.PACK_AB R6, RZ, R6 ;  /* 0x00000006ff06723e */ /* 0x000fc800000000ff */
[----:B------:R-:W-:Y:S01]  /*42a0*/  PRMT R63, R63, 0x5410, R6 ;  /* 0x000054103f3f7816 */ /* 0x000fe20000000006 */
[----:B------:R-:W-:Y:S06]  /*42b0*/  BRA `(.L_x_13986) ;  /* 0x0000000400587947 */ /* 0x000fec0003800000 */
.L_x_13987:
        /* <DEDUP_REMOVED lines=10> */
.L_x_14003:
[----:B------:R-:W-:Y:S05]  /*4360*/  BSYNC.RECONVERGENT B2 ;  /* 0x0000000000027941 */ /* 0x000fea0003800200 */
.L_x_14002:
        /* <DEDUP_REMOVED lines=10> */
.L_x_14005:
[----:B------:R-:W-:Y:S05]  /*4410*/  BSYNC.RECONVERGENT B2 ;  /* 0x0000000000027941 */ /* 0x000fea0003800200 */
.L_x_14004:
        /* <DEDUP_REMOVED lines=10> */
.L_x_14007:
[----:B------:R-:W-:Y:S05]  /*44c0*/  BSYNC.RECONVERGENT B2 ;  /* 0x0000000000027941 */ /* 0x000fea0003800200 */
.L_x_14006:
        /* <DEDUP_REMOVED lines=10> */
.L_x_14009:
[----:B------:R-:W-:Y:S05]  /*4570*/  BSYNC.RECONVERGENT B2 ;  /* 0x0000000000027941 */ /* 0x000fea0003800200 */
.L_x_14008:
        /* <DEDUP_REMOVED lines=10> */
.L_x_14011:
[----:B------:R-:W-:Y:S05]  /*4620*/  BSYNC.RECONVERGENT B2 ;  /* 0x0000000000027941 */ /* 0x000fea0003800200 */
.L_x_14010:
        /* <DEDUP_REMOVED lines=10> */
.L_x_14013:
[----:B------:R-:W-:Y:S05]  /*46d0*/  BSYNC.RECONVERGENT B2 ;  /* 0x0000000000027941 */ /* 0x000fea0003800200 */
.L_x_14012:
        /* <DEDUP_REMOVED lines=10> */
.L_x_14015:
[----:B------:R-:W-:Y:S05]  /*4780*/  BSYNC.RECONVERGENT B2 ;  /* 0x0000000000027941 */ /* 0x000fea0003800200 */
.L_x_14014:
        /* <DEDUP_REMOVED lines=9> */
.L_x_13986:
[----:B------:R-:W-:Y:S05]  /*4820*/  BSYNC.RECONVERGENT B1 ;  /* 0x0000000000017941 */ /* 0x000fea0003800200 */
.L_x_13983:
        /* <DEDUP_REMOVED lines=78> */
.L_x_14018:
        /* <DEDUP_REMOVED lines=65> */
.L_x_14017:
        /* <DEDUP_REMOVED lines=44> */
.L_x_14022:
[----:B------:R-:W-:Y:S05]  /*53e0*/  BSYNC.RECONVERGENT B2 ;  /* 0x0000000000027941 */ /* 0x000fea0003800200 */
.L_x_14021:
        /* <DEDUP_REMOVED lines=10> */
.L_x_14024:
[----:B------:R-:W-:Y:S05]  /*5490*/  BSYNC.RECONVERGENT B2 ;  /* 0x0000000000027941 */ /* 0x000fea0003800200 */
.L_x_14023:
        /* <DEDUP_REMOVED lines=10> */
.L_x_14026:
[----:B------:R-:W-:Y:S05]  /*5540*/  BSYNC.RECONVERGENT B2 ;  /* 0x0000000000027941 */ /* 0x000fea0003800200 */
.L_x_14025:
        /* <DEDUP_REMOVED lines=10> */
.L_x_14028:
[----:B------:R-:W-:Y:S05]  /*55f0*/  BSYNC.RECONVERGENT B2 ;  /* 0x0000000000027941 */ /* 0x000fea0003800200 */
.L_x_14027:
        /* <DEDUP_REMOVED lines=10> */
.L_x_14030:
[----:B------:R-:W-:Y:S05]  /*56a0*/  BSYNC.RECONVERGENT B2 ;  /* 0x0000000000027941 */ /* 0x000fea0003800200 */
.L_x_14029:
        /* <DEDUP_REMOVED lines=10> */
.L_x_14032:
[----:B------:R-:W-:Y:S05]  /*5750*/  BSYNC.RECONVERGENT B2 ;  /* 0x0000000000027941 */ /* 0x000fea0003800200 */
.L_x_14031:
        /* <DEDUP_REMOVED lines=10> */
.L_x_14034:
[----:B------:R-:W-:Y:S05]  /*5800*/  BSYNC.RECONVERGENT B2 ;  /* 0x0000000000027941 */ /* 0x000fea0003800200 */
.L_x_14033:
[----:B------:R-:W-:Y:S05]  /*5810*/  @!P3 BRA `(.L_x_14019) ;  /* 0x000000040068b947 */ /* 0x000fea0003800000 */
[----:B------:R-:W-:-:S05]  /*5820*/  FMUL.FTZ R6, R87, UR11 ;  /* 0x0000000b57067c20 */ /* 0x000fca0008410000 */
[----:B------:R-:W-:-:S04]  /*5830*/  F2FP.F16.F32.PACK_AB R6, RZ, R6 ;  /* 0x00000006ff06723e */ /* 0x000fc800000000ff */
[----:B------:R-:W-:Y:S01]  /*5840*/  PRMT R63, R63, 0x5410, R6 ;  /* 0x000054103f3f7816 */ /* 0x000fe20000000006 */
[----:B------:R-:W-:Y:S06]  /*5850*/  BRA `(.L_x_14019) ;  /* 0x0000000400587947 */ /* 0x000fec0003800000 */
.L_x_14020:
        /* <DEDUP_REMOVED lines=10> */
.L_x_14036:
[----:B------:R-:W-:Y:S05]  /*5900*/  BSYNC.RECONVERGENT B2 ;  /* 0x0000000000027941 */ /* 0x000fea0003800200 */
.L_x_14035:
        /* <DEDUP_REMOVED lines=10> */
.L_x_14038:
[----:B------:R-:W-:Y:S05]  /*59b0*/  BSYNC.RECONVERGENT B2 ;  /* 0x0000000000027941 */ /* 0x000fea0003800200 */
.L_x_14037:
        /* <DEDUP_REMOVED lines=10> */
.L_x_14040:
[----:B------:R-:W-:Y:S05]  /*5a60*/  BSYNC.RECONVERGENT B2 ;  /* 0x0000000000027941 */ /* 0x000fea0003800200 */
.L_x_14039:
        /* <DEDUP_REMOVED lines=10> */
.L_x_14042:
[----:B------:R-:W-:Y:S05]  /*5b10*/  BSYNC.RECONVERGENT B2 ;  /* 0x0000000000027941 */ /* 0x000fea0003800200 */
.L_x_14041:
        /* <DEDUP_REMOVED lines=10> */
.L_x_14044:
[----:B------:R-:W-:Y:S05]  /*5bc0*/  BSYNC.RECONVERGENT B2 ;  /* 0x0000000000027941 */ /* 0x000fea0003800200 */
.L_x_14043:
        /* <DEDUP_REMOVED lines=10> */
.L_x_14046:
[----:B------:R-:W-:Y:S05]  /*5c70*/  BSYNC.RECONVERGENT B2 ;  /* 0x0000000000027941 */ /* 0x000fea0003800200 */
.L_x_14045:
        /* <DEDUP_REMOVED lines=10> */
.L_x_14048:
[----:B------:R-:W-:Y:S05]  /*5d20*/  BSYNC.RECONVERGENT B2 ;  /* 0x0000000000027941 */ /* 0x000fea0003800200 */
.L_x_14047:
        /* <DEDUP_REMOVED lines=9> */
.L_x_14019:
[----:B------:R-:W-:Y:S05]  /*5dc0*/  BSYNC.RECONVERGENT B1 ;  /* 0x0000000000017941 */ /* 0x000fea0003800200 */
.L_x_14016:
        /* <DEDUP_REMOVED lines=39> */
[----:B------:R-:W-:Y:S01]  /*6040*/  @P2 FFMA.FTZ R66, R7, R85, R30 ;  /* 0x0000005507422223 */ /* 0x000fe2000001001e */
[----:B------:R-:W-:Y:S01]  /*6050*/  @P2 FADD.FTZ R8, R211, -R8 ;  /* 0x80000008d3082221 */ /* 0x000fe20000010000 */
[----:B------:R-:W-:Y:S01]  /*6060*/  @P2 FADD.FTZ R217, R166, -R217 ;  /* 0x800000d9a6d92221 */ /* 0x000fe20000010000 */
[----:B------:R-:W-:Y:S01]  /*6070*/  @P3 F2FP.F16.F32.PACK_AB R2, RZ, R2 ;  /* 0x00000002ff02323e */ /* 0x000fe200000000ff */
[----:B------:R-:W-:Y:S01]  /*6080*/  @P2 FFMA.FTZ R84, R7, R87, R24 ;  /* 0x0000005707542223 */ /* 0x000fe20000010018 */
[----:B------:R-:W0:Y:S01]  /*6090*/  @P3 LDC R170, c[0x0][0x40c] ;  /* 0x00010300ffaa3b82 */ /* 0x000e220000000800 */
[----:B-1----:R-:W-:Y:S01]  /*60a0*/  @P3 FMUL.FTZ R4, R65, R86 ;  /* 0x0000005641043220 */ /* 0x002fe20000410000 */
[----:B------:R-:W-:-:S02]  /*60b0*/  @P3 PRMT R60, R2, 0x7610, R60 ;  /* 0x00007610023c3816 */ /* 0x000fc4000000003c */
        /* <DEDUP_REMOVED lines=13> */
[----:B------:R-:W-:-:S03]  /*6190*/  @P3 F2FP.F16.F32.PACK_AB R6, RZ, R6 ;  /* 0x00000006ff06323e */ /* 0x000fc600000000ff */
        /* <DEDUP_REMOVED lines=17> */
.L_x_14051:
[----:B------:R-:W1:Y:S01]  /*62b0*/  @P3 LDC R219, c[0x0][0x40c] ;  /* 0x00010300ffdb3b82 */ /* 0x000e620000000800 */
[-CC-:B------:R-:W-:Y:S01]  /*62c0*/  @P2 FFMA.FTZ R8, R234, R217.reuse, R4.reuse ;  /* 0x000000d9ea082223 */ /* 0x180fe20000010004 */
[--C-:B0-----:R-:W-:Y:S01]  /*62d0*/  @P2 FFMA.FTZ R165, R201, R217, R4.reuse ;  /* 0x000000d9c9a52223 */ /* 0x101fe20000010004 */
[----:B------:R-:W-:Y:S01]  /*62e0*/  MOV R6, R29 ;  /* 0x0000001d00067202 */ /* 0x000fe20000000f00 */
[----:B------:R-:W-:Y:S01]  /*62f0*/  @P2 FFMA.FTZ R170, R236, R217, R4 ;  /* 0x000000d9ecaa2223 */ /* 0x000fe20000010004 */
        /* <DEDUP_REMOVED lines=8> */
[----:B------:R-:W-:Y:S01]  /*6380*/  @P2 FFMA.FTZ R227, R207, R217, R4 ;  /* 0x000000d9cfe32223 */ /* 0x000fe20000010004 */
[----:B------:R-:W-:Y:S01]  /*6390*/  MOV R8, R30 ;  /* 0x0000001e00087202 */ /* 0x000fe20000000f00 */
[----:B------:R-:W-:Y:S01]  /*63a0*/  @P2 FADD.FTZ R165, R186, -R165 ;  /* 0x800000a5baa52221 */ /* 0x000fe20000010000 */
[----:B------:R-:W2:Y:S01]  /*63b0*/  @P3 LDC R221, c[0x0][0x40c] ;  /* 0x00010300ffdd3b82 */ /* 0x000ea20000000800 */
[----:B------:R-:W-:Y:S01]  /*63c0*/  @P2 FADD.FTZ R170, R177, -R170 ;  /* 0x800000aab1aa2221 */ /* 0x000fe20000010000 */
[----:B------:R-:W-:Y:S01]  /*63d0*/  @P2 FADD.FTZ R194, R211, -R194 ;  /* 0x800000c2d3c22221 */ /* 0x000fe20000010000 */
[C---:B------:R-:W-:Y:S01]  /*63e0*/  @P2 FFMA.FTZ R8, R7.reuse, R165, R30 ;  /* 0x000000a507082223 */ /* 0x040fe2000001001e */
[----:B------:R-:W-:Y:S01]  /*63f0*/  MOV R165, R24 ;  /* 0x0000001800a57202 */ /* 0x000fe20000000f00 */
[----:B------:R-:W-:Y:S01]  /*6400*/  @P2 FADD.FTZ R227, R166, -R227 ;  /* 0x800000e3a6e32221 */ /* 0x000fe20000010000 */
[----:B------:R-:W-:Y:S01]  /*6410*/  MOV R164, R31 ;  /* 0x0000001f00a47202 */ /* 0x000fe20000000f00 */
[----:B------:R-:W-:Y:S01]  /*6420*/  @P2 FFMA.FTZ R164, R7, R170, R31 ;  /* 0x000000aa07a42223 */ /* 0x000fe2000001001f */
[----:B------:R-:W3:Y:S01]  /*6430*/  @P3 LDC R192, c[0x0][0x40c] ;  /* 0x00010300ffc03b82 */ /* 0x000ee20000000800 */
[----:B-1----:R-:W-:Y:S01]  /*6440*/  @P3 FMUL.FTZ R6, R6, R219 ;  /* 0x000000db06063220 */ /* 0x002fe20000410000 */
[----:B------:R-:W-:Y:S01]  /*6450*/  @P2 FFMA.FTZ R219, R205, R217, R4 ;  /* 0x000000d9cddb2223 */ /* 0x000fe20000010004 */
[----:B------:R-:W-:Y:S01]  /*6460*/  MOV R170, R25 ;  /* 0x0000001900aa7202 */ /* 0x000fe20000000f00 */
[----:B------:R-:W-:-:S02]  /*6470*/  @P2 FFMA.FTZ R170, R7, R194, R25 ;  /* 0x000000c207aa2223 */ /* 0x000fc40000010019 */
[----:B------:R-:W-:Y:S01]  /*6480*/  @P2 FADD.FTZ R219, R188, -R219 ;  /* 0x800000dbbcdb2221 */ /* 0x000fe20000010000 */
[----:B------:R-:W-:Y:S01]  /*6490*/  @P3 F2FP.F16.F32.PACK_AB R6, RZ, R6 ;  /* 0x00000006ff06323e */ /* 0x000fe200000000ff */
[----:B------:R-:W1:Y:S01]  /*64a0*/  @P3 LDC R223, c[0x0][0x40c] ;  /* 0x00010300ffdf3b82 */ /* 0x000e620000000800 */
[----:B0-----:R-:W-:Y:S01]  /*64b0*/  @P3 FMUL.FTZ R2, R2, R171 ;  /* 0x000000ab02023220 */ /* 0x001fe20000410000 */
[C---:B------:R-:W-:Y:S01]  /*64c0*/  @P2 FFMA.FTZ R165, R7.reuse, R219, R24 ;  /* 0x000000db07a52223 */ /* 0x040fe20000010018 */
[----:B------:R-:W-:Y:S01]  /*64d0*/  MOV R171, R26 ;  /* 0x0000001a00ab7202 */ /* 0x000fe20000000f00 */
[----:B------:R-:W-:Y:S02]  /*64e0*/  @P2 FFMA.FTZ R171, R7, R227, R26 ;  /* 0x000000e307ab2223 */ /* 0x000fe4000001001a */
[----:B------:R-:W-:Y:S02]  /*64f0*/  @P3 F2FP.F16.F32.PACK_AB R2, RZ, R2 ;  /* 0x00000002ff02323e */ /* 0x000fe400000000ff */
[----:B------:R-:W0:Y:S02]  /*6500*/  @P3 LDC R225, c[0x0][0x40c] ;  /* 0x00010300ffe13b82 */ /* 0x000e240000000800 */
[----:B------:R-:W-:Y:S01]  /*6510*/  @P3 PRMT R60, R2, 0x7610, R60 ;  /* 0x00007610023c3816 */ /* 0x000fe2000000003c */
[----:B--2---:R-:W-:-:S03]  /*6520*/  @P3 FMUL.FTZ R2, R8, R221 ;  /* 0x000000dd08023220 */ /* 0x004fc60000410000 */
[----:B------:R-:W-:Y:S02]  /*6530*/  @P3 PRMT R60, R60, 0x5410, R6 ;  /* 0x000054103c3c3816 */ /* 0x000fe40000000006 */
[----:B------:R-:W2:Y:S01]  /*6540*/  @P3 LDC R196, c[0x0][0x40c] ;  /* 0x00010300ffc43b82 */ /* 0x000ea20000000800 */
[----:B---3--:R-:W-:Y:S01]  /*6550*/  @P3 FMUL.FTZ R8, R165, R192 ;  /* 0x000000c0a5083220 */ /* 0x008fe20000410000 */
[----:B------:R-:W-:-:S04]  /*6560*/  @P3 F2FP.F16.F32.PACK_AB R2, RZ, R2 ;  /* 0x00000002ff02323e */ /* 0x000fc800000000ff */
[----:B------:R-:W-:Y:S01]  /*6570*/  @P3 F2FP.F16.F32.PACK_AB R8, RZ, R8 ;  /* 0x00000008ff08323e */ /* 0x000fe200000000ff */
[----:B-1----:R-:W-:Y:S01]  /*6580*/  @P3 FMUL.FTZ R6, R164, R223 ;  /* 0x000000dfa4063220 */ /* 0x002fe20000410000 */
[----:B------:R-:W-:Y:S02]  /*6590*/  @P3 PRMT R61, R2, 0x7610, R61 ;  /* 0x00007610023d3816 */ /* 0x000fe4000000003d */
        /* <DEDUP_REMOVED lines=18> */
.L_x_14050:
        /* <DEDUP_REMOVED lines=36> */
.L_x_14055:
[----:B------:R-:W-:Y:S05]  /*6900*/  BSYNC.RECONVERGENT B2 ;  /* 0x0000000000027941 */ /* 0x000fea0003800200 */
.L_x_14054:
        /* <DEDUP_REMOVED lines=10> */
.L_x_14057:
[----:B------:R-:W-:Y:S05]  /*69b0*/  BSYNC.RECONVERGENT B2 ;  /* 0x0000000000027941 */ /* 0x000fea0003800200 */
.L_x_14056:
        /* <DEDUP_REMOVED lines=10> */
.L_x_14059:
[----:B------:R-:W-:Y:S05]  /*6a60*/  BSYNC.RECONVERGENT B2 ;  /* 0x0000000000027941 */ /* 0x000fea0003800200 */
.L_x_14058:
        /* <DEDUP_REMOVED lines=10> */
.L_x_14061:
[----:B------:R-:W-:Y:S05]  /*6b10*/  BSYNC.RECONVERGENT B2 ;  /* 0x0000000000027941 */ /* 0x000fea0003800200 */
.L_x_14060:
        /* <DEDUP_REMOVED lines=10> */
.L_x_14063:
[----:B------:R-:W-:Y:S05]  /*6bc0*/  BSYNC.RECONVERGENT B2 ;  /* 0x0000000000027941 */ /* 0x000fea0003800200 */
.L_x_14062:
        /* <DEDUP_REMOVED lines=10> */
.L_x_14065:
[----:B------:R-:W-:Y:S05]  /*6c70*/  BSYNC.RECONVERGENT B2 ;  /* 0x0000000000027941 */ /* 0x000fea0003800200 */
.L_x_14064:
        /* <DEDUP_REMOVED lines=10> */
.L_x_14067:
[----:B------:R-:W-:Y:S05]  /*6d20*/  BSYNC.RECONVERGENT B2 ;  /* 0x0000000000027941 */ /* 0x000fea0003800200 */
.L_x_14066:
        /* <DEDUP_REMOVED lines=13> */
.L_x_14053:
        /* <DEDUP_REMOVED lines=17> */
.L_x_14069:
[----:B------:R-:W-:Y:S05]  /*6f10*/  BSYNC.RECONVERGENT B2 ;  /* 0x0000000000027941 */ /* 0x000fea0003800200 */
.L_x_14068:
        /* <DEDUP_REMOVED lines=10> */
.L_x_14071:
[----:B------:R-:W-:Y:S05]  /*6fc0*/  BSYNC.RECONVERGENT B2 ;  /* 0x0000000000027941 */ /* 0x000fea0003800200 */
.L_x_14070:
        /* <DEDUP_REMOVED lines=10> */
.L_x_14073:
[----:B------:R-:W-:Y:S05]  /*7070*/  BSYNC.RECONVERGENT B2 ;  /* 0x0000000000027941 */ /* 0x000fea0003800200 */
.L_x_14072:
        /* <DEDUP_REMOVED lines=10> */
.L_x_14075:
[----:B------:R-:W-:Y:S05]  /*7120*/  BSYNC.RECONVERGENT B2 ;  /* 0x0000000000027941 */ /* 0x000fea0003800200 */
.L_x_14074:
        /* <DEDUP_REMOVED lines=10> */
.L_x_14077:
[----:B------:R-:W-:Y:S05]  /*71d0*/  BSYNC.RECONVERGENT B2 ;  /* 0x0000000000027941 */ /* 0x000fea0003800200 */
.L_x_14076:
        /* <DEDUP_REMOVED lines=10> */
.L_x_14079:
[----:B------:R-:W-:Y:S05]  /*7280*/  BSYNC.RECONVERGENT B2 ;  /* 0x0000000000027941 */ /* 0x000fea0003800200 */
.L_x_14078:
        /* <DEDUP_REMOVED lines=10> */
.L_x_14081:
[----:B------:R-:W-:Y:S05]  /*7330*/  BSYNC.RECONVERGENT B2 ;  /* 0x0000000000027941 */ /* 0x000fea0003800200 */
.L_x_14080:
[----:B------:R-:W-:-:S04]  /*7340*/  @P3 F2FP.F16.F32.PACK_AB R6, RZ, R6 ;  /* 0x00000006ff06323e */ /* 0x000fc800000000ff */
[----:B------:R-:W-:-:S07]  /*7350*/  @P3 PRMT R63, R63, 0x5410, R6 ;  /* 0x000054103f3f3816 */ /* 0x000fce0000000006 */
.L_x_14052:
[----:B------:R-:W-:Y:S05]  /*7360*/  BSYNC.RECONVERGENT B1 ;  /* 0x0000000000017941 */ /* 0x000fea0003800200 */
.L_x_14049:
        /* <DEDUP_REMOVED lines=13> */
.L_x_13945:
[----:B------:R-:W-:Y:S05]  /*7440*/  BSYNC B0 ;  /* 0x0000000000007941 */ /* 0x000fea0003800000 */
.L_x_13944:
        /* <DEDUP_REMOVED lines=186> */
.L_x_13949:
        /* <DEDUP_REMOVED lines=8> */
.L_x_14084:
[----:B------:R-:W-:Y:S05]  /*8070*/  BSYNC B1 ;  /* 0x0000000000017941 */ /* 0x000fea0003800000 */
.L_x_14083:
        /* <DEDUP_REMOVED lines=8> */
.L_x_14085:
[----:B------:R-:W-:-:S05]  /*8100*/  FADD.FTZ R165, R165, R190 ;  /* 0x000000bea5a57221 */ /* 0x000fca0000010000 */
[----:B------:R-:W-:Y:S01]  /*8110*/  MOV R217, R165 ;  /* 0x000000a500d97202 */ /* 0x000fe20000000f00 */
[----:B------:R-:W-:Y:S01]  /*8120*/  HFMA2 R200, -RZ, RZ, 0, 1.1920928955078125e-07 ;  /* 0x00000002ffc87431 */ /* 0x000fe200000001ff */
[----:B------:R-:W-:-:S07]  /*8130*/  MOV R171, R198 ;  /* 0x000000c600ab7202 */ /* 0x000fce0000000f00 */
[----:B------:R-:W-:Y:S05]  /*8140*/  WARPSYNC.COLLECTIVE R196, `(.L_x_14086) ;  /* 0x00000000c4087348 */ /* 0x000fea0003c00000 */
[----:B------:R0:W1:Y:S02]  /*8150*/  SHFL.BFLY P1, R198, R217, R200, R219 ;  /* 0x0c0000c8d9c67389 */ /* 0x00006400000200db */
[----:B01----:R-:W-:Y:S05]  /*8160*/  ENDCOLLECTIVE ;  /* 0x000000000000791b */ /* 0x003fea0003800000 */
.L_x_14086:
[----:B------:R-:W-:-:S05]  /*8170*/  FADD.FTZ R171, R171, R192 ;  /* 0x000000c0abab7221 */ /* 0x000fca0000010000 */
[----:B------:R-:W-:Y:S02]  /*8180*/  MOV R217, R171 ;  /* 0x000000ab00d97202 */ /* 0x000fe40000000f00 */
[----:B------:R-:W-:-:S07]  /*8190*/  MOV R164, R198 ;  /* 0x000000c600a47202 */ /* 0x000fce0000000f00 */
[----:B------:R-:W-:Y:S05]  /*81a0*/  WARPSYNC.COLLECTIVE R196, `(.L_x_14087) ;  /* 0x00000000c4087348 */ /* 0x000fea0003c00000 */
[----:B------:R0:W1:Y:S02]  /*81b0*/  SHFL.BFLY P1, R198, R217, R200, R219 ;  /* 0x0c0000c8d9c67389 */ /* 0x00006400000200db */
[----:B01----:R-:W-:Y:S05]  /*81c0*/  ENDCOLLECTIVE ;  /* 0x000000000000791b */ /* 0x003fea0003800000 */
.L_x_14087:
[----:B------:R-:W-:-:S05]  /*81d0*/  FADD.FTZ R164, R165, R164 ;  /* 0x000000a4a5a47221 */ /* 0x000fca0000010000 */
[----:B------:R-:W-:Y:S01]  /*81e0*/  MOV R217, R164 ;  /* 0x000000a400d97202 */ /* 0x000fe20000000f00 */
[----:B------:R-:W-:Y:S01]  /*81f0*/  HFMA2 R200, -RZ, RZ, 0, 2.384185791015625e-07 ;  /* 0x00000004ffc87431 */ /* 0x000fe200000001ff */
[----:B------:R-:W-:-:S07]  /*8200*/  MOV R170, R198 ;  /* 0x000000c600aa7202 */ /* 0x000fce0000000f00 */
[----:B------:R-:W-:Y:S05]  /*8210*/  WARPSYNC.COLLECTIVE R196, `(.L_x_14088) ;  /* 0x00000000c4087348 */ /* 0x000fea0003c00000 */
[----:B------:R0:W1:Y:S02]  /*8220*/  SHFL.BFLY P1, R198, R217, R200, R219 ;  /* 0x0c0000c8d9c67389 */ /* 0x00006400000200db */
[----:B01----:R-:W-:Y:S05]  /*8230*/  ENDCOLLECTIVE ;  /* 0x000000000000791b */ /* 0x003fea0003800000 */
.L_x_14088:
[----:B------:R-:W-:-:S05]  /*8240*/  FADD.FTZ R170, R171, R170 ;  /* 0x000000aaabaa7221 */ /* 0x000fca0000010000 */
[----:B------:R-:W-:Y:S02]  /*8250*/  MOV R217, R170 ;  /* 0x000000aa00d97202 */ /* 0x000fe40000000f00 */
[----:B------:R-:W-:-:S07]  /*8260*/  MOV R213, R198 ;  /* 0x000000c600d57202 */ /* 0x000fce0000000f00 */
[----:B------:R-:W-:Y:S05]  /*8270*/  WARPSYNC.COLLECTIVE R196, `(.L_x_14089) ;  /* 0x00000000c4087348 */ /* 0x000fea0003c00000 */
[----:B------:R0:W1:Y:S02]  /*8280*/  SHFL.BFLY P1, R198, R217, R200, R219 ;  /* 0x0c0000c8d9c67389 */ /* 0x00006400000200db */
[----:B01----:R-:W-:Y:S05]  /*8290*/  ENDCOLLECTIVE ;  /* 0x000000000000791b */ /* 0x003fea0003800000 */
.L_x_14089:
[----:B------:R-:W-:-:S05]  /*82a0*/  FADD.FTZ R213, R164, R213 ;  /* 0x000000d5a4d57221 */ /* 0x000fca0000010000 */
[----:B------:R-:W-:Y:S01]  /*82b0*/  MOV R217, R213 ;  /* 0x000000d500d97202 */ /* 0x000fe20000000f00 */
[----:B------:R-:W-:Y:S01]  /*82c0*/  HFMA2 R200, -RZ, RZ, 0, 4.76837158203125e-07 ;  /* 0x00000008ffc87431 */ /* 0x000fe200000001ff */
[----:B------:R-:W-:-:S07]  /*82d0*/  MOV R215, R198 ;  /* 0x000000c600d77202 */ /* 0x000fce0000000f00 */
[----:B------:R-:W-:Y:S05]  /*82e0*/  WARPSYNC.COLLECTIVE R196, `(.L_x_14090) ;  /* 0x00000000c4087348 */ /* 0x000fea0003c00000 */
[----:B------:R0:W1:Y:S02]  /*82f0*/  SHFL.BFLY P1, R198, R217, R200, R219 ;  /* 0x0c0000c8d9c67389 */ /* 0x00006400000200db */
[----:B01----:R-:W-:Y:S05]  /*8300*/  ENDCOLLECTIVE ;  /* 0x000000000000791b */ /* 0x003fea0003800000 */
.L_x_14090:
[----:B------:R-:W-:-:S05]  /*8310*/  FADD.FTZ R215, R170, R215 ;  /* 0x000000d7aad77221 */ /* 0x000fca0000010000 */
[----:B------:R-:W-:Y:S02]  /*8320*/  MOV R217, R215 ;  /* 0x000000d700d97202 */ /* 0x000fe40000000f00 */
[----:B------:R-:W-:-:S07]  /*8330*/  MOV R190, R198 ;  /* 0x000000c600be7202 */ /* 0x000fce0000000f00 */
[----:B------:R-:W-:Y:S05]  /*8340*/  WARPSYNC.COLLECTIVE R196, `(.L_x_14091) ;  /* 0x00000000c4087348 */ /* 0x000fea0003c00000 */
[----:B------:R0:W1:Y:S02]  /*8350*/  SHFL.BFLY P1, R198, R217, R200, R219 ;  /* 0x0c0000c8d9c67389 */ /* 0x00006400000200db */
[----:B01----:R-:W-:Y:S05]  /*8360*/  ENDCOLLECTIVE ;  /* 0x000000000000791b */ /* 0x003fea0003800000 */
.L_x_14091:
[----:B------:R-:W-:-:S05]  /*8370*/  FADD.FTZ R194, R213, R190 ;  /* 0x000000bed5c27221 */ /* 0x000fca0000010000 */
[----:B------:R-:W-:Y:S01]  /*8380*/  MOV R217, R194 ;  /* 0x000000c200d97202 */ /* 0x000fe20000000f00 */
[----:B------:R-:W-:Y:S01]  /*8390*/  HFMA2 R200, -RZ, RZ, 0, 9.5367431640625e-07 ;  /* 0x00000010ffc87431 */ /* 0x000fe200000001ff */
[----:B------:R-:W-:-:S07]  /*83a0*/  MOV R192, R198 ;  /* 0x000000c600c07202 */ /* 0x000fce0000000f00 */
[----:B------:R-:W-:Y:S05]  /*83b0*/  WARPSYNC.COLLECTIVE R196, `(.L_x_14092) ;  /* 0x00000000c4087348 */ /* 0x000fea0003c00000 */
[----:B------:R0:W1:Y:S02]  /*83c0*/  SHFL.BFLY P1, R198, R217, R200, R219 ;  /* 0x0c0000c8d9c67389 */ /* 0x00006400000200db */
[----:B01----:R-:W-:Y:S05]  /*83d0*/  ENDCOLLECTIVE ;  /* 0x000000000000791b */ /* 0x003fea0003800000 */
.L_x_14092:
[----:B------:R-:W-:-:S05]  /*83e0*/  FADD.FTZ R192, R215, R192 ;  /* 0x000000c0d7c07221 */ /* 0x000fca0000010000 */
[----:B------:R-:W-:Y:S02]  /*83f0*/  MOV R217, R192 ;  /* 0x000000c000d97202 */ /* 0x000fe40000000f00 */
[----:B------:R-:W-:-:S07]  /*8400*/  MOV R165, R198 ;  /* 0x000000c600a57202 */ /* 0x000fce0000000f00 */
[----:B------:R-:W-:Y:S05]  /*8410*/  WARPSYNC.COLLECTIVE R196, `(.L_x_14093) ;  /* 0x00000000c4087348 */ /* 0x000fea0003c00000 */
[----:B------:R0:W1:Y:S02]  /*8420*/  SHFL.BFLY P1, R198, R217, R200, R219 ;  /* 0x0c0000c8d9c67389 */ /* 0x00006400000200db */
[----:B01----:R-:W-:Y:S05]  /*8430*/  ENDCOLLECTIVE ;  /* 0x000000000000791b */ /* 0x003fea0003800000 */
.L_x_14093:
[----:B------:R-:W-:Y:S01]  /*8440*/  MOV R171, R198 ;  /* 0x000000c600ab7202 */ /* 0x000fe20000000f00 */
[----:B------:R-:W-:Y:S06]  /*8450*/  BRA `(.L_x_14094) ;  /* 0xffffff9400dc7947 */ /* 0x000fec000383ffff */
.L_x_14095:
        /* <DEDUP_REMOVED lines=10> */
.L_x_20089:


//--------------------- .text._ZN10layer_norm13ln_bwd_kernelINS_13Kernel_traitsIf6__halffS2_fjLj1024ELj1ELj4ELj1ELj16ENS_18Kernel_traits_baseILj1024EfS2_fS2_fjLj128EEEEELb0ELb1ELb0ELb0EEEvNS_9BwdParamsE --------------------------
	.section	.text._ZN10layer_norm13ln_bwd_kernelINS_13Kernel_traitsIf6__halffS2_fjLj1024ELj1ELj4ELj1ELj16ENS_18Kernel_traits_baseILj1024EfS2_fS2_fjLj128EEEEELb0ELb1ELb0ELb0EEEvNS_9BwdParamsE,"ax",@progbits
	.align	128
        .global         _ZN10layer_norm13ln_bwd_kernelINS_13Kernel_traitsIf6__halffS2_fjLj1024ELj1ELj4ELj1ELj16ENS_18Kernel_traits_baseILj1024EfS2_fS2_fjLj128EEEEELb0ELb1ELb0ELb0EEEvNS_9BwdParamsE
        .type           _ZN10layer_norm13ln_bwd_kernelINS_13Kernel_traitsIf6__halffS2_fjLj1024ELj1ELj4ELj1ELj16ENS_18Kernel_traits_baseILj1024EfS2_fS2_fjLj128EEEEELb0ELb1ELb0ELb0EEEvNS_9BwdParamsE,@function
        .size           _ZN10layer_norm13ln_bwd_kernelINS_13Kernel_traitsIf6__halffS2_fjLj1024ELj1ELj4ELj1ELj16ENS_18Kernel_traits_baseILj1024EfS2_fS2_fjLj128EEEEELb0ELb1ELb0ELb0EEEvNS_9BwdParamsE,(.L_x_20090 - _ZN10layer_norm13ln_bwd_kernelINS_13Kernel_traitsIf6__halffS2_fjLj1024ELj1ELj4ELj1ELj16ENS_18Kernel_traits_baseILj1024EfS2_fS2_fjLj128EEEEELb0ELb1ELb0ELb0EEEvNS_9BwdParamsE)
        .other          _ZN10layer_norm13ln_bwd_kernelINS_13Kernel_traitsIf6__halffS2_fjLj1024ELj1ELj4ELj1ELj16ENS_18Kernel_traits_baseILj1024EfS2_fS2_fjLj128EEEEELb0ELb1ELb0ELb0EEEvNS_9BwdParamsE,@"STO_CUDA_ENTRY STV_DEFAULT"
_ZN10layer_norm13ln_bwd_kernelINS_13Kernel_traitsIf6__halffS2_fjLj1024ELj1ELj4ELj1ELj16ENS_18Kernel_traits_baseILj1024EfS2_fS2_fjLj128EEEEELb0ELb1ELb0ELb0EEEvNS_9BwdParamsE:
.text._ZN10layer_norm13ln_bwd_kernelINS_13Kernel_traitsIf6__halffS2_fjLj1024ELj1ELj4ELj1ELj16ENS_18Kernel_traits_baseILj1024EfS2_fS2_fjLj128EEEEELb0ELb1ELb0ELb0EEEvNS_9BwdParamsE:
        /* <DEDUP_REMOVED lines=197> */
.L_x_14138:
        /* <DEDUP_REMOVED lines=21> */
[----:B0-----:R-:W-:-:S02]  /*0da0*/  HFMA2 R3, -RZ, RZ, 1.875, 0 ;  /* 0x3f800000ff037431 */ /* 0x001fc400000001ff */
[----:B--2---:R-:W-:Y:S02]  /*0db0*/  @P0 HADD2.F32 R3, -RZ, R4.H0_H0 ;  /* 0x20000004ff030230 */ /* 0x004fe40000004100 */
        /* <DEDUP_REMOVED lines=32> */
[C---:B------:R-:W-:Y:S01]  /*0fc0*/  FADD.FTZ R212, -R217.reuse, R191 ;  /* 0x000000bfd9d47221 */ /* 0x040fe20000010100 */
[----:B------:R-:W-:Y:S02]  /*0fd0*/  FADD.FTZ R213, -R217, R190 ;  /* 0x000000bed9d57221 */ /* 0x000fe40000010100 */
[----:B-----5:R-:W-:Y:S01]  /*0fe0*/  FMUL.FTZ R214, R2, R211 ;  /* 0x000000d302d67220 */ /* 0x020fe20000410000 */
[----:B---3--:R-:W-:-:S02]  /*0ff0*/  HADD2.F32 R188, -RZ, R195.H0_H0 ;  /* 0x200000c3ffbc7230 */ /* 0x008fc40000004100 */
[----:B------:R-:W-:Y:S02]  /*1000*/  HADD2.F32 R19, -RZ, R195.H1_H1 ;  /* 0x300000c3ff137230 */ /* 0x000fe40000004100 */
[----:B0-----:R-:W-:Y:S02]  /*1010*/  HADD2.F32 R209, -RZ, R192.H0_H0 ;  /* 0x200000c0ffd17230 */ /* 0x001fe40000004100 */
[----:B----4-:R-:W-:Y:S01]  /*1020*/  FADD.FTZ R195, -R217, R196 ;  /* 0x000000c4d9c37221 */ /* 0x010fe20000010100 */
[----:B------:R-:W-:Y:S02]  /*1030*/  HADD2.F32 R191, -RZ, R193.H1_H1 ;  /* 0x300000c1ffbf7230 */ /* 0x000fe40000004100 */
[C---:B------:R-:W-:Y:S01]  /*1040*/  FMUL.FTZ R212, R2.reuse, R212 ;  /* 0x000000d402d47220 */ /* 0x040fe20000410000 */
[----:B------:R-:W-:Y:S02]  /*1050*/  HADD2.F32 R190, -RZ, R194.H0_H0 ;  /* 0x200000c2ffbe7230 */ /* 0x000fe40000004100 */
[----:B------:R-:W-:Y:S01]  /*1060*/  FMUL.FTZ R211, R2, R195 ;  /* 0x000000c302d37220 */ /* 0x000fe20000410000 */
[----:B------:R-:W-:-:S02]  /*1070*/  HADD2.F32 R210, -RZ, R192.H1_H1 ;  /* 0x300000c0ffd27230 */ /* 0x000fc40000004100 */
[----:B------:R-:W-:Y:S01]  /*1080*/  FMUL.FTZ R0, R2, R0 ;  /* 0x0000000002007220 */ /* 0x000fe20000410000 */
[----:B------:R-:W-:Y:S01]  /*1090*/  FMUL.FTZ R218, R218, R209 ;  /* 0x000000d1dada7220 */ /* 0x000fe20000410000 */
[----:B------:R-:W-:Y:S02]  /*10a0*/  HADD2.F32 R189, -RZ, R194.H1_H1 ;  /* 0x300000c2ffbd7230 */ /* 0x000fe40000004100 */
[----:B------:R-:W-:Y:S01]  /*10b0*/  FADD.FTZ R194, -R217, R197 ;  /* 0x000000c5d9c27221 */ /* 0x000fe20000010100 */
[----:B------:R-:W-:Y:S02]  /*10c0*/  HADD2.F32 R208, -RZ, R193.H0_H0 ;  /* 0x200000c1ffd07230 */ /* 0x000fe40000004100 */
        /* <DEDUP_REMOVED lines=8> */
[----:B------:R-:W-:Y:S01]  /*1150*/  FFMA.FTZ R190, R0, R218, RZ ;  /* 0x000000da00be7223 */ /* 0x000fe200000100ff */
        /* <DEDUP_REMOVED lines=36> */
.L_x_14099:
[----:B------:R-:W-:Y:S05]  /*13a0*/  BSYNC.RECONVERGENT B1 ;  /* 0x0000000000017941 */ /* 0x000fea0003800200 */
.L_x_14098:
        /* <DEDUP_REMOVED lines=12> */
[----:B-1----:R-:W-:-:S06]  /*1470*/  IMAD.WIDE.U32 R192, R223, 0x10, R192 ;  /* 0x00000010dfc07825 */ /* 0x002fcc00078e00c0 */
        /* <DEDUP_REMOVED lines=8> */
[C---:B--2---:R-:W-:Y:S01]  /*1500*/  FADD.FTZ R200, -R217.reuse, R189 ;  /* 0x000000bdd9c87221 */ /* 0x044fe20000010100 */
[--C-:B---3--:R-:W-:Y:S02]  /*1510*/  HADD2.F32 R189, -RZ, R193.reuse.H0_H0 ;  /* 0x200000c1ffbd7230 */ /* 0x108fe40000004100 */
[----:B------:R-:W-:Y:S02]  /*1520*/  HADD2.F32 R19, -RZ, R193.H1_H1 ;  /* 0x300000c1ff137230 */ /* 0x000fe40000004100 */
[----:B----4-:R-:W-:-:S02]  /*1530*/  FADD.FTZ R193, -R217, R197 ;  /* 0x000000c5d9c17221 */ /* 0x010fc40000010100 */
[----:B------:R-:W2:Y:S01]  /*1540*/  LDL R197, [R1+0x58] ;  /* 0x0000580001c57983 */ /* 0x000ea20000100800 */
[--C-:B------:R-:W-:Y:S02]  /*1550*/  HADD2.F32 R5, -RZ, R194.reuse.H0_H0 ;  /* 0x200000c2ff057230 */ /* 0x100fe40000004100 */
[----:B------:R-:W-:Y:S02]  /*1560*/  HADD2.F32 R238, -RZ, R194.H1_H1 ;  /* 0x300000c2ffee7230 */ /* 0x000fe40000004100 */
[C---:B------:R-:W-:Y:S02]  /*1570*/  FADD.FTZ R194, -R217.reuse, R196 ;  /* 0x000000c4d9c27221 */ /* 0x040fe40000010100 */
[----:B------:R-:W3:Y:S01]  /*1580*/  LDL R196, [R1+0x5c] ;  /* 0x00005c0001c47983 */ /* 0x000ee20000100800 */
[C---:B------:R-:W-:Y:S01]  /*1590*/  FADD.FTZ R202, -R217.reuse, R188 ;  /* 0x000000bcd9ca7221 */ /* 0x040fe20000010100 */
[----:B------:R-:W-:Y:S01]  /*15a0*/  FADD.FTZ R203, -R217, R191 ;  /* 0x000000bfd9cb7221 */ /* 0x000fe20000010100 */
[----:B------:R-:W-:-:S02]  /*15b0*/  HADD2.F32 R191, -RZ, R192.H0_H0 ;  /* 0x200000c0ffbf7230 */ /* 0x000fc40000004100 */
[C---:B-----5:R-:W-:Y:S01]  /*15c0*/  FMUL.FTZ R207, R2.reuse, R202 ;  /* 0x000000ca02cf7220 */ /* 0x060fe20000410000 */
[----:B------:R-:W-:Y:S02]  /*15d0*/  HADD2.F32 R192, -RZ, R192.H1_H1 ;  /* 0x300000c0ffc07230 */ /* 0x000fe40000004100 */
[C---:B------:R-:W-:Y:S01]  /*15e0*/  FMUL.FTZ R203, R2.reuse, R203 ;  /* 0x000000cb02cb7220 */ /* 0x040fe20000410000 */
        /* <DEDUP_REMOVED lines=22> */
[--C-:B------:R-:W-:Y:S02]  /*1750*/  HADD2.F32 R239, -RZ, R195.reuse.H0_H0 ;  /* 0x200000c3ffef7230 */ /* 0x100fe40000004100 */
[----:B------:R-:W-:Y:S01]  /*1760*/  FADD.FTZ R106, R106, R189 ;  /* 0x000000bd6a6a7221 */ /* 0x000fe20000010000 */
[----:B------:R-:W-:Y:S01]  /*1770*/  FFMA.FTZ R138, R204, R189, R138 ;  /* 0x000000bdcc8a7223 */ /* 0x000fe2000001008a */
[C---:B------:R-:W-:Y:S01]  /*1780*/  FMUL.FTZ R200, R2.reuse, R190 ;  /* 0x000000be02c87220 */ /* 0x040fe20000410000 */
        /* <DEDUP_REMOVED lines=19> */
[----:B------:R-:W-:Y:S01]  /*18c0*/  IADD3 R223, PT, PT, R223, 0x20, RZ ;  /* 0x00000020dfdf7810 */ /* 0x000fe20007ffe0ff */
[----:B--2---:R-:W-:-:S04]  /*18d0*/  FMUL.FTZ R239, R197, R239 ;  /* 0x000000efc5ef7220 */ /* 0x004fc80000410000 */
[----:B------:R-:W-:Y:S01]  /*18e0*/  FADD.FTZ R189, R189, R239 ;  /* 0x000000efbdbd7221 */ /* 0x000fe20000010000 */
[----:B------:R-:W-:Y:S01]  /*18f0*/  FFMA.FTZ R19, R200, R239, R19 ;  /* 0x000000efc8137223 */ /* 0x000fe20000010013 */
[----:B---3--:R-:W-:-:S04]  /*1900*/  FMUL.FTZ R238, R196, R195 ;  /* 0x000000c3c4ee7220 */ /* 0x008fc80000410000 */
[----:B------:R-:W-:Y:S01]  /*1910*/  FADD.FTZ R225, R189, R238 ;  /* 0x000000eebde17221 */ /* 0x000fe20000010000 */
[----:B------:R-:W-:-:S07]  /*1920*/  FFMA.FTZ R224, R5, R238, R19 ;  /* 0x000000ee05e07223 */ /* 0x000fce0000010013 */
.L_x_14101:
[----:B------:R-:W-:Y:S05]  /*1930*/  BSYNC.RECONVERGENT B1 ;  /* 0x0000000000017941 */ /* 0x000fea0003800200 */
.L_x_14100:
        /* <DEDUP_REMOVED lines=16> */
[----:B------:R-:W3:Y:S01]  /*1a40*/  LDG.E.128 R188, desc[UR6][R188.64] ;  /* 0x00000006bcbc7981 */ /* 0x000ee2000c1e1d00 */
        /* <DEDUP_REMOVED lines=10> */
[----:B------:R-:W-:Y:S01]  /*1af0*/  FADD.FTZ R7, -R217, R10 ;  /* 0x0000000ad9077221 */ /* 0x000fe20000010100 */
[C---:B-----5:R-:W-:Y:S01]  /*1b00*/  FMUL.FTZ R206, R2.reuse, R197 ;  /* 0x000000c502ce7220 */ /* 0x060fe20000410000 */
[C---:B------:R-:W-:Y:S01]  /*1b10*/  FMUL.FTZ R6, R2.reuse, R6 ;  /* 0x0000000602067220 */ /* 0x040fe20000410000 */
[----:B------:R-:W-:Y:S01]  /*1b20*/  FMUL.FTZ R8, R2, R8 ;  /* 0x0000000802087220 */ /* 0x000fe20000410000 */
[----:B---3--:R-:W-:-:S02]  /*1b30*/  HADD2.F32 R196, -RZ, R188.H0_H0 ;  /* 0x200000bcffc47230 */ /* 0x008fc40000004100 */
[----:B------:R-:W-:Y:S02]  /*1b40*/  HADD2.F32 R188, -RZ, R188.H1_H1 ;  /* 0x300000bcffbc7230 */ /* 0x000fe40000004100 */
[--C-:B------:R-:W-:Y:S02]  /*1b50*/  HADD2.F32 R11, -RZ, R189.reuse.H1_H1 ;  /* 0x300000bdff0b7230 */ /* 0x100fe40000004100 */
[----:B------:R-:W-:Y:S01]  /*1b60*/  FMUL.FTZ R237, R237, R196 ;  /* 0x000000c4eded7220 */ /* 0x000fe20000410000 */
[----:B------:R-:W-:Y:S02]  /*1b70*/  HADD2.F32 R9, -RZ, R189.H0_H0 ;  /* 0x200000bdff097230 */ /* 0x000fe40000004100 */
[----:B------:R-:W-:Y:S01]  /*1b80*/  FMUL.FTZ R7, R2, R7 ;  /* 0x0000000702077220 */ /* 0x000fe20000410000 */
[--C-:B------:R-:W-:Y:S02]  /*1b90*/  HADD2.F32 R10, -RZ, R190.reuse.H0_H0 ;  /* 0x200000beff0a7230 */ /* 0x100fe40000004100 */
        /* <DEDUP_REMOVED lines=8> */
[----:B------:R-:W-:Y:S01]  /*1c20*/  FADD.FTZ R11, R225, R237 ;  /* 0x000000ede10b7221 */ /* 0x000fe20000010000 */
[----:B------:R-:W-:Y:S01]  /*1c30*/  FFMA.FTZ R188, R206, R237, R224 ;  /* 0x000000edcebc7223 */ /* 0x000fe200000100e0 */
[----:B------:R-:W-:Y:S01]  /*1c40*/  FADD.FTZ R98, R98, R9 ;  /* 0x0000000962627221 */ /* 0x000fe20000010000 */
        /* <DEDUP_REMOVED lines=9> */
[----:B------:R-:W-:Y:S01]  /*1ce0*/  FADD.FTZ R19, -R217, R194 ;  /* 0x000000c2d9137221 */ /* 0x000fe20000010100 */
        /* <DEDUP_REMOVED lines=29> */
.L_x_14103:
[----:B------:R-:W-:Y:S05]  /*1ec0*/  BSYNC.RECONVERGENT B1 ;  /* 0x0000000000017941 */ /* 0x000fea0003800200 */
.L_x_14102:
        /* <DEDUP_REMOVED lines=22> */
[----:B------:R2:W5:Y:S02]  /*2030*/  @P1 LDG.E.128 R24, desc[UR6][R14.64+0x10] ;  /* 0x000010060e181981 */ /* 0x000564000c1e1d00 */
[C---:B--2---:R-:W-:Y:S01]  /*2040*/  FADD.FTZ R14, -R217.reuse, R17 ;  /* 0x00000011d90e7221 */ /* 0x044fe20000010100 */
[C---:B------:R-:W-:Y:S01]  /*2050*/  FADD.FTZ R13, -R217.reuse, R16 ;  /* 0x00000010d90d7221 */ /* 0x040fe20000010100 */
[C---:B------:R-:W-:Y:S01]  /*2060*/  FADD.FTZ R15, -R217.reuse, R18 ;  /* 0x00000012d90f7221 */ /* 0x040fe20000010100 */
[C---:B------:R-:W-:Y:S01]  /*2070*/  FADD.FTZ R16, -R217.reuse, R19 ;  /* 0x00000013d9107221 */ /* 0x040fe20000010100 */
[C---:B---3--:R-:W-:Y:S01]  /*2080*/  FADD.FTZ R197, -R217.reuse, R191 ;  /* 0x000000bfd9c57221 */ /* 0x048fe20000010100 */
[C---:B------:R-:W-:Y:S01]  /*2090*/  FADD.FTZ R196, -R217.reuse, R190 ;  /* 0x000000bed9c47221 */ /* 0x040fe20000010100 */
[C---:B-----5:R-:W-:Y:S01]  /*20a0*/  FMUL.FTZ R216, R2.reuse, R14 ;  /* 0x0000000e02d87220 */ /* 0x060fe20000410000 */
[----:B------:R-:W-:Y:S01]  /*20b0*/  FADD.FTZ R18, -R217, R189 ;  /* 0x000000bdd9127221 */ /* 0x000fe20000010100 */
[----:B------:R-:W-:Y:S01]  /*20c0*/  FMUL.FTZ R14, R2, R15 ;  /* 0x0000000f020e7220 */ /* 0x000fe20000410000 */
[----:B----4-:R-:W-:-:S02]  /*20d0*/  HADD2.F32 R191, -RZ, R192.H0_H0 ;  /* 0x200000c0ffbf7230 */ /* 0x010fc40000004100 */
[----:B------:R-:W-:Y:S02]  /*20e0*/  HADD2.F32 R192, -RZ, R192.H1_H1 ;  /* 0x300000c0ffc07230 */ /* 0x000fe40000004100 */
[C---:B------:R-:W-:Y:S01]  /*20f0*/  FMUL.FTZ R15, R2.reuse, R16 ;  /* 0x00000010020f7220 */ /* 0x040fe20000410000 */
[--C-:B------:R-:W-:Y:S02]  /*2100*/  HADD2.F32 R190, -RZ, R193.reuse.H1_H1 ;  /* 0x300000c1ffbe7230 */ /* 0x100fe40000004100 */
[----:B------:R-:W-:Y:S01]  /*2110*/  FMUL.FTZ R235, R233, R191 ;  /* 0x000000bfe9eb7220 */ /* 0x000fe20000410000 */
[----:B------:R-:W-:Y:S02]  /*2120*/  HADD2.F32 R189, -RZ, R193.H0_H0 ;  /* 0x200000c1ffbd7230 */ /* 0x000fe40000004100 */
[----:B------:R-:W-:Y:S01]  /*2130*/  FMUL.FTZ R13, R2, R13 ;  /* 0x0000000d020d7220 */ /* 0x000fe20000410000 */
        /* <DEDUP_REMOVED lines=48> */
.L_x_14105:
[----:B------:R-:W-:Y:S05]  /*2440*/  BSYNC.RECONVERGENT B1 ;  /* 0x0000000000017941 */ /* 0x000fea0003800200 */
.L_x_14104:
        /* <DEDUP_REMOVED lines=22> */
.L_x_14164:
        /* <DEDUP_REMOVED lines=17> */
[--C-:B-----5:R-:W-:Y:S02]  /*26c0*/  HADD2.F32 R194, -RZ, R191.reuse.H0_H0 ;  /* 0x200000bfffc27230 */ /* 0x120fe40000004100 */
[----:B------:R-:W-:Y:S02]  /*26d0*/  HADD2.F32 R191, -RZ, R191.H1_H1 ;  /* 0x300000bfffbf7230 */ /* 0x000fe40000004100 */
        /* <DEDUP_REMOVED lines=13> */
[----:B------:R-:W-:Y:S01]  /*27b0*/  F2FP.F16.F32.PACK_AB R191, R194, R191 ;  /* 0x000000bfc2bf723e */ /* 0x000fe200000000ff */
[--C-:B------:R-:W-:Y:S02]  /*27c0*/  HADD2.F32 R194, -RZ, R190.reuse.H0_H0 ;  /* 0x200000beffc27230 */ /* 0x100fe40000004100 */
[----:B------:R-:W-:Y:S01]  /*27d0*/  FMUL.FTZ R193, R2, R193 ;  /* 0x000000c102c17220 */ /* 0x000fe20000410000 */
[----:B------:R-:W-:-:S03]  /*27e0*/  HADD2.F32 R190, -RZ, R190.H1_H1 ;  /* 0x300000beffbe7230 */ /* 0x000fc60000004100 */
        /* <DEDUP_REMOVED lines=41> */
.L_x_14111:
[-CC-:B------:R-:W-:Y:S01]  /*2a80*/  FFMA.FTZ R180, R0, R19.reuse, R192.reuse ;  /* 0x0000001300b47223 */ /* 0x180fe200000100c0 */
[----:B------:R-:W-:Y:S01]  /*2a90*/  FFMA.FTZ R181, R214, R19, R192 ;  /* 0x00000013d6b57223 */ /* 0x000fe200000100c0 */
[----:B-----5:R-:W-:Y:S02]  /*2aa0*/  HADD2.F32 R183, -RZ, R188.H0_H0 ;  /* 0x200000bcffb77230 */ /* 0x020fe40000004100 */
[----:B------:R-:W-:Y:S01]  /*2ab0*/  FADD.FTZ R180, R218, -R180 ;  /* 0x800000b4dab47221 */ /* 0x000fe20000010000 */
[----:B------:R-:W-:Y:S01]  /*2ac0*/  FADD.FTZ R181, R252, -R181 ;  /* 0x800000b5fcb57221 */ /* 0x000fe20000010000 */
[----:B------:R-:W-:Y:S02]  /*2ad0*/  HADD2.F32 R184, -RZ, R189.H1_H1 ;  /* 0x300000bdffb87230 */ /* 0x000fe40000004100 */
[C---:B------:R-:W-:Y:S01]  /*2ae0*/  FMUL.FTZ R180, R2.reuse, R180 ;  /* 0x000000b402b47220 */ /* 0x040fe20000410000 */
[----:B------:R-:W-:Y:S01]  /*2af0*/  FMUL.FTZ R181, R2, R181 ;  /* 0x000000b502b57220 */ /* 0x000fe20000410000 */
[----:B------:R-:W-:-:S02]  /*2b00*/  HADD2.F32 R186, -RZ, R190.H1_H1 ;  /* 0x300000beffba7230 */ /* 0x000fc40000004100 */
[----:B------:R-:W-:-:S04]  /*2b10*/  FMUL.FTZ R182, R180, R3 ;  /* 0x00000003b4b67220 */ /* 0x000fc80000410000 */
[----:B------:R-:W-:Y:S01]  /*2b20*/  FFMA.FTZ R194, R182, R183, R20 ;  /* 0x000000b7b6c27223 */ /* 0x000fe20000010014 */
[----:B------:R-:W-:Y:S02]  /*2b30*/  HADD2.F32 R183, -RZ, R188.H1_H1 ;  /* 0x300000bcffb77230 */ /* 0x000fe40000004100 */
[----:B------:R-:W-:-:S04]  /*2b40*/  FMUL.FTZ R20, R181, R3 ;  /* 0x00000003b5147220 */ /* 0x000fc80000410000 */
[----:B------:R-:W-:Y:S01]  /*2b50*/  FFMA.FTZ R193, R20, R183, R21 ;  /* 0x000000b714c17223 */ /* 0x000fe20000010015 */
[----:B------:R-:W-:Y:S01]  /*2b60*/  FMUL.FTZ R21, R176, R182 ;  /* 0x000000b6b0157220 */ /* 0x000fe20000410000 */
[----:B------:R-:W-:-:S05]  /*2b70*/  FMUL.FTZ R20, R177, R20 ;  /* 0x00000014b1147220 */ /* 0x000fca0000410000 */
[----:B------:R-:W-:Y:S01]  /*2b80*/  F2FP.F16.F32.PACK_AB R188, R20, R21 ;  /* 0x0000001514bc723e */ /* 0x000fe200000000ff */
[-CC-:B------:R-:W-:Y:S01]  /*2b90*/  FFMA.FTZ R21, R213, R19.reuse, R192.reuse ;  /* 0x00000013d5157223 */ /* 0x180fe200000100c0 */
[----:B------:R-:W-:-:S03]  /*2ba0*/  FFMA.FTZ R20, R212, R19, R192 ;  /* 0x00000013d4147223 */ /* 0x000fc600000100c0 */
[----:B------:R-:W-:Y:S01]  /*2bb0*/  FADD.FTZ R21, R251, -R21 ;  /* 0x80000015fb157221 */ /* 0x000fe20000010000 */
[----:B------:R-:W-:-:S03]  /*2bc0*/  FADD.FTZ R183, R250, -R20 ;  /* 0x80000014fab77221 */ /* 0x000fc60000010000 */
[C---:B------:R-:W-:Y:S01]  /*2bd0*/  FMUL.FTZ R182, R2.reuse, R21 ;  /* 0x0000001502b67220 */ /* 0x040fe20000410000 */
[----:B------:R-:W-:Y:S02]  /*2be0*/  HADD2.F32 R21, -RZ, R189.H0_H0 ;  /* 0x200000bdff157230 */ /* 0x000fe40000004100 */
[----:B------:R-:W-:Y:S01]  /*2bf0*/  FMUL.FTZ R183, R2, R183 ;  /* 0x000000b702b77220 */ /* 0x000fe20000410000 */
[----:B------:R-:W-:-:S04]  /*2c00*/  FMUL.FTZ R20, R182, R3 ;  /* 0x00000003b6147220 */ /* 0x000fc80000410000 */
[----:B------:R-:W-:Y:S01]  /*2c10*/  FFMA.FTZ R22, R20, R21, R22 ;  /* 0x0000001514167223 */ /* 0x000fe20000010016 */
[----:B------:R-:W-:Y:S01]  /*2c20*/  FMUL.FTZ R21, R183, R3 ;  /* 0x00000003b7157220 */ /* 0x000fe20000410000 */
[----:B------:R-:W-:-:S03]  /*2c30*/  FMUL.FTZ R20, R178, R20 ;  /* 0x00000014b2147220 */ /* 0x000fc60000410000 */
[----:B------:R-:W-:Y:S01]  /*2c40*/  FFMA.FTZ R23, R21, R184, R23 ;  /* 0x000000b815177223 */ /* 0x000fe20000010017 */
[----:B------:R-:W-:Y:S01]  /*2c50*/  FFMA.FTZ R184, R211, R19, R192 ;  /* 0x00000013d3b87223 */ /* 0x000fe200000100c0 */
[----:B------:R-:W-:-:S03]  /*2c60*/  FMUL.FTZ R21, R179, R21 ;  /* 0x00000015b3157220 */ /* 0x000fc60000410000 */
[----:B------:R-:W-:Y:S02]  /*2c70*/  FADD.FTZ R184, R249, -R184 ;  /* 0x800000b8f9b87221 */ /* 0x000fe40000010000 */
[----:B------:R-:W-:Y:S01]  /*2c80*/  F2FP.F16.F32.PACK_AB R189, R21, R20 ;  /* 0x0000001415bd723e */ /* 0x000fe200000000ff */
[----:B------:R-:W-:Y:S02]  /*2c90*/  HADD2.F32 R21, -RZ, R190.H0_H0 ;  /* 0x200000beff157230 */ /* 0x000fe40000004100 */
        /* <DEDUP_REMOVED lines=10> */
[----:B------:R-:W-:Y:S01]  /*2d40*/  F2FP.F16.F32.PACK_AB R190, R21, R20 ;  /* 0x0000001415be723e */ /* 0x000fe200000000ff */
[----:B------:R-:W-:Y:S01]  /*2d50*/  FFMA.FTZ R20, R209, R19, R192 ;  /* 0x00000013d1147223 */ /* 0x000fe200000100c0 */
[--C-:B------:R-:W-:Y:S02]  /*2d60*/  HADD2.F32 R21, -RZ, R191.reuse.H0_H0 ;  /* 0x200000bfff157230 */ /* 0x100fe40000004100 */
[----:B------:R-:W-:Y:S02]  /*2d70*/  HADD2.F32 R191, -RZ, R191.H1_H1 ;  /* 0x300000bfffbf7230 */ /* 0x000fe40000004100 */
        /* <DEDUP_REMOVED lines=12> */
.L_x_14112:
        /* <DEDUP_REMOVED lines=10> */
.L_x_14110:
[----:B------:R-:W-:Y:S05]  /*2ee0*/  BSYNC.RECONVERGENT B2 ;  /* 0x0000000000027941 */ /* 0x000fea0003800200 */
.L_x_14109:
        /* <DEDUP_REMOVED lines=17> */
[----:B------:R-:W-:Y:S01]  /*3000*/  FMUL.FTZ R182, R180, R3 ;  /* 0x00000003b4b67220 */ /* 0x000fe20000410000 */
[----:B------:R-:W-:Y:S02]  /*3010*/  HADD2.F32 R186, -RZ, R189.H1_H1 ;  /* 0x300000bdffba7230 */ /* 0x000fe40000004100 */
[----:B------:R-:W-:Y:S02]  /*3020*/  HADD2.F32 R187, -RZ, R190.H1_H1 ;  /* 0x300000beffbb7230 */ /* 0x000fe40000004100 */
[----:B------:R-:W-:Y:S01]  /*3030*/  FFMA.FTZ R76, R182, R183, R76 ;  /* 0x000000b7b64c7223 */ /* 0x000fe2000001004c */
[----:B------:R-:W-:Y:S01]  /*3040*/  FMUL.FTZ R183, R181, R3 ;  /* 0x00000003b5b77220 */ /* 0x000fe20000410000 */
[----:B------:R-:W-:-:S03]  /*3050*/  FMUL.FTZ R182, R168, R182 ;  /* 0x000000b6a8b67220 */ /* 0x000fc60000410000 */
[----:B------:R-:W-:Y:S01]  /*3060*/  FFMA.FTZ R77, R183, R184, R77 ;  /* 0x000000b8b74d7223 */ /* 0x000fe2000001004d */
[----:B------:R-:W-:-:S05]  /*3070*/  FMUL.FTZ R183, R169, R183 ;  /* 0x000000b7a9b77220 */ /* 0x000fca0000410000 */
[----:B------:R-:W-:Y:S01]  /*3080*/  F2FP.F16.F32.PACK_AB R188, R183, R182 ;  /* 0x000000b6b7bc723e */ /* 0x000fe200000000ff */
        /* <DEDUP_REMOVED lines=42> */
[----:B------:R-:W-:Y:S06]  /*3330*/  BRA `(.L_x_14116) ;  /* 0x0000000000f07947 */ /* 0x000fec0003800000 */
.L_x_14115:
        /* <DEDUP_REMOVED lines=60> */
.L_x_14116:
        /* <DEDUP_REMOVED lines=10> */
.L_x_14114:
[----:B------:R-:W-:Y:S05]  /*37a0*/  BSYNC.RECONVERGENT B2 ;  /* 0x0000000000027941 */ /* 0x000fea0003800200 */
.L_x_14113:
        /* <DEDUP_REMOVED lines=69> */
.L_x_14119:
        /* <DEDUP_REMOVED lines=60> */
.L_x_14120:
        /* <DEDUP_REMOVED lines=10> */
.L_x_14118:
[----:B------:R-:W-:Y:S05]  /*4060*/  BSYNC.RECONVERGENT B2 ;  /* 0x0000000000027941 */ /* 0x000fea0003800200 */
.L_x_14117:
        /* <DEDUP_REMOVED lines=17> */
[----:B------:R-:W-:-:S03]  /*4180*/  HADD2.F32 R186, -RZ, R189.H1_H1 ;  /* 0x300000bdffba7230 */ /* 0x000fc60000004100 */
        /* <DEDUP_REMOVED lines=36> */
[----:B------:R-:W-:Y:S01]  /*43d0*/  F2FP.F16.F32.PACK_AB R190, R187, R186 ;  /* 0x000000babbbe723e */ /* 0x000fe200000000ff */
[----:B------:R-:W-:Y:S02]  /*43e0*/  HADD2.F32 R186, -RZ, R191.H1_H1 ;  /* 0x300000bfffba7230 */ /* 0x000fe40000004100 */
[----:B------:R-:W-:Y:S01]  /*43f0*/  FMUL.FTZ R187, R2, R193 ;  /* 0x000000c102bb7220 */ /* 0x000fe20000410000 */
[----:B------:R-:W-:-:S03]  /*4400*/  FADD.FTZ R19, R220, -R19 ;  /* 0x80000013dc137221 */ /* 0x000fc60000010000 */
[----:B------:R-:W-:-:S04]  /*4410*/  FMUL.FTZ R193, R187, R3 ;  /* 0x00000003bbc17220 */ /* 0x000fc80000410000 */
[----:B------:R-:W-:Y:S01]  /*4420*/  FFMA.FTZ R59, R193, R186, R59 ;  /* 0x000000bac13b7223 */ /* 0x000fe2000001003b */
[----:B------:R-:W-:Y:S01]  /*4430*/  FMUL.FTZ R186, R2, R19 ;  /* 0x0000001302ba7220 */ /* 0x000fe20000410000 */
[----:B------:R-:W-:-:S03]  /*4440*/  HADD2.F32 R2, -RZ, R191.H0_H0 ;  /* 0x200000bfff027230 */ /* 0x000fc60000004100 */
[----:B------:R-:W-:-:S04]  /*4450*/  FMUL.FTZ R3, R186, R3 ;  /* 0x00000003ba037220 */ /* 0x000fc80000410000 */
[----:B------:R-:W-:Y:S01]  /*4460*/  FFMA.FTZ R58, R3, R2, R58 ;  /* 0x00000002033a7223 */ /* 0x000fe2000001003a */
[----:B------:R-:W-:Y:S01]  /*4470*/  FMUL.FTZ R2, R151, R193 ;  /* 0x000000c197027220 */ /* 0x000fe20000410000 */
[----:B------:R-:W-:-:S05]  /*4480*/  FMUL.FTZ R3, R150, R3 ;  /* 0x0000000396037220 */ /* 0x000fca0000410000 */
[----:B------:R-:W-:Y:S01]  /*4490*/  F2FP.F16.F32.PACK_AB R191, R2, R3 ;  /* 0x0000000302bf723e */ /* 0x000fe200000000ff */
[----:B------:R-:W-:Y:S06]  /*44a0*/  BRA `(.L_x_14123) ;  /* 0x0000000000f07947 */ /* 0x000fec0003800000 */
.L_x_14122:
        /* <DEDUP_REMOVED lines=48> */
[----:B------:R-:W-:Y:S01]  /*47b0*/  F2FP.F16.F32.PACK_AB R189, R194, R189 ;  /* 0x000000bdc2bd723e */ /* 0x000fe200000000ff */
[C---:B------:R-:W-:Y:S01]  /*47c0*/  FMUL.FTZ R193, R2.reuse, R193 ;  /* 0x000000c102c17220 */ /* 0x040fe20000410000 */
[----:B------:R-:W-:Y:S01]  /*47d0*/  FMUL.FTZ R2, R2, R19 ;  /* 0x0000001302027220 */ /* 0x000fe20000410000 */
[----:B------:R-:W-:-:S02]  /*47e0*/  HADD2.F32 R194, -RZ, R188.H0_H0 ;  /* 0x200000bcffc27230 */ /* 0x000fc40000004100 */
[-C--:B------:R-:W-:Y:S01]  /*47f0*/  FMUL.FTZ R193, R193, R3.reuse ;  /* 0x00000003c1c17220 */ /* 0x080fe20000410000 */
[----:B------:R-:W-:Y:S01]  /*4800*/  FMUL.FTZ R3, R2, R3 ;  /* 0x0000000302037220 */ /* 0x000fe20000410000 */
[----:B------:R-:W-:Y:S02]  /*4810*/  HADD2.F32 R2, -RZ, R188.H1_H1 ;  /* 0x300000bcff027230 */ /* 0x000fe40000004100 */
[----:B------:R-:W-:-:S03]  /*4820*/  FFMA.FTZ R60, R193, R194, R60 ;  /* 0x000000c2c13c7223 */ /* 0x000fc6000001003c */
[----:B------:R-:W-:Y:S01]  /*4830*/  FFMA.FTZ R61, R3, R2, R61 ;  /* 0x00000002033d7223 */ /* 0x000fe2000001003d */
[----:B------:R-:W-:Y:S01]  /*4840*/  FMUL.FTZ R2, R152, R193 ;  /* 0x000000c198027220 */ /* 0x000fe20000410000 */
[----:B------:R-:W-:-:S05]  /*4850*/  FMUL.FTZ R3, R153, R3 ;  /* 0x0000000399037220 */ /* 0x000fca0000410000 */
[----:B------:R-:W-:-:S07]  /*4860*/  F2FP.F16.F32.PACK_AB R188, R3, R2 ;  /* 0x0000000203bc723e */ /* 0x000fce00000000ff */
.L_x_14123:
        /* <DEDUP_REMOVED lines=8> */
.L_x_14108:
        /* <DEDUP_REMOVED lines=9> */
[--C-:B-----5:R-:W-:Y:S02]  /*4980*/  HADD2.F32 R194, -RZ, R191.reuse.H0_H0 ;  /* 0x200000bfffc27230 */ /* 0x120fe40000004100 */
[----:B------:R-:W-:Y:S02]  /*4990*/  HADD2.F32 R191, -RZ, R191.H1_H1 ;  /* 0x300000bfffbf7230 */ /* 0x000fe40000004100 */
[----:B------:R-:W-:-:S04]  /*49a0*/  FADD.FTZ R193, R247, -R193 ;  /* 0x800000c1f7c17221 */ /* 0x000fc80000010000 */
        /* <DEDUP_REMOVED lines=14> */
[----:B------:R-:W-:Y:S01]  /*4a90*/  FFMA.FTZ R193, R2, R193, R48 ;  /* 0x000000c102c17223 */ /* 0x000fe20000010030 */
[----:B------:R-:W-:-:S03]  /*4aa0*/  HADD2.F32 R190, -RZ, R190.H1_H1 ;  /* 0x300000beffbe7230 */ /* 0x000fc60000004100 */
        /* <DEDUP_REMOVED lines=39> */
[----:B------:R-:W-:Y:S01]  /*4d20*/  F2FP.F16.F32.PACK_AB R188, R20, R21 ;  /* 0x0000001514bc723e */ /* 0x000fe200000000ff */
[----:B------:R-:W-:Y:S06]  /*4d30*/  BRA `(.L_x_14127) ;  /* 0x0000000000f07947 */ /* 0x000fec0003800000 */
.L_x_14126:
[-CC-:B------:R-:W-:Y:S01]  /*4d40*/  FFMA.FTZ R180, R0, R19.reuse, R192.reuse ;  /* 0x0000001300b47223 */ /* 0x180fe200000100c0 */
[----:B------:R-:W-:Y:S01]  /*4d50*/  FFMA.FTZ R181, R214, R19, R192 ;  /* 0x00000013d6b57223 */ /* 0x000fe200000100c0 */
[----:B-----5:R-:W-:Y:S02]  /*4d60*/  HADD2.F32 R183, -RZ, R188.H0_H0 ;  /* 0x200000bcffb77230 */ /* 0x020fe40000004100 */
[----:B------:R-:W-:Y:S01]  /*4d70*/  FADD.FTZ R180, R218, -R180 ;  /* 0x800000b4dab47221 */ /* 0x000fe20000010000 */
[----:B------:R-:W-:Y:S01]  /*4d80*/  FADD.FTZ R181, R252, -R181 ;  /* 0x800000b5fcb57221 */ /* 0x000fe20000010000 */
[----:B------:R-:W-:Y:S02]  /*4d90*/  HADD2.F32 R184, -RZ, R189.H1_H1 ;  /* 0x300000bdffb87230 */ /* 0x000fe40000004100 */
[C---:B------:R-:W-:Y:S01]  /*4da0*/  FFMA.FTZ R180, R2.reuse, R180, R52 ;  /* 0x000000b402b47223 */ /* 0x040fe20000010034 */
[----:B------:R-:W-:Y:S01]  /*4db0*/  FFMA.FTZ R181, R2, R181, R53 ;  /* 0x000000b502b57223 */ /* 0x000fe20000010035 */
        /* <DEDUP_REMOVED lines=13> */
[C---:B------:R-:W-:Y:S01]  /*4e90*/  FFMA.FTZ R182, R2.reuse, R21, R54 ;  /* 0x0000001502b67223 */ /* 0x040fe20000010036 */
[----:B------:R-:W-:Y:S02]  /*4ea0*/  HADD2.F32 R21, -RZ, R189.H0_H0 ;  /* 0x200000bdff157230 */ /* 0x000fe40000004100 */
[----:B------:R-:W-:Y:S01]  /*4eb0*/  FFMA.FTZ R183, R2, R183, R55 ;  /* 0x000000b702b77223 */ /* 0x000fe20000010037 */
        /* <DEDUP_REMOVED lines=35> */
[----:B------:R-:W-:-:S07]  /*50f0*/  F2FP.F16.F32.PACK_AB R191, R21, R20 ;  /* 0x0000001415bf723e */ /* 0x000fce00000000ff */
.L_x_14127:
        /* <DEDUP_REMOVED lines=12> */
.L_x_14125:
[----:B------:R-:W-:Y:S05]  /*51c0*/  BSYNC.RECONVERGENT B2 ;  /* 0x0000000000027941 */ /* 0x000fea0003800200 */
.L_x_14124:
        /* <DEDUP_REMOVED lines=14> */
[C---:B------:R-:W-:Y:S01]  /*52b0*/  FFMA.FTZ R180, R2.reuse, R180, R44 ;  /* 0x000000b402b47223 */ /* 0x040fe2000001002c */
[----:B------:R-:W-:Y:S01]  /*52c0*/  FFMA.FTZ R181, R2, R181, R45 ;  /* 0x000000b502b57223 */ /* 0x000fe2000001002d */
        /* <DEDUP_REMOVED lines=52> */
[----:B------:R-:W-:Y:S06]  /*5610*/  BRA `(.L_x_14131) ;  /* 0x0000000000f07947 */ /* 0x000fec0003800000 */
.L_x_14130:
        /* <DEDUP_REMOVED lines=60> */
.L_x_14131:
        /* <DEDUP_REMOVED lines=10> */
.L_x_14129:
[----:B------:R-:W-:Y:S05]  /*5a80*/  BSYNC.RECONVERGENT B2 ;  /* 0x0000000000027941 */ /* 0x000fea0003800200 */
.L_x_14128:
        /* <DEDUP_REMOVED lines=69> */
.L_x_14134:
        /* <DEDUP_REMOVED lines=60> */
.L_x_14135:
        /* <DEDUP_REMOVED lines=10> */
.L_x_14133:
[----:B------:R-:W-:Y:S05]  /*6340*/  BSYNC.RECONVERGENT B2 ;  /* 0x0000000000027941 */ /* 0x000fea0003800200 */
.L_x_14132:
        /* <DEDUP_REMOVED lines=56> */
[----:B------:R-:W-:Y:S01]  /*66d0*/  FFMA.FTZ R187, R2, R193, R27 ;  /* 0x000000c102bb7223 */ /* 0x000fe2000001001b */
[----:B------:R-:W-:-:S03]  /*66e0*/  FADD.FTZ R19, R220, -R19 ;  /* 0x80000013dc137221 */ /* 0x000fc60000010000 */
[----:B------:R-:W-:-:S04]  /*66f0*/  FMUL.FTZ R193, R187, R3 ;  /* 0x00000003bbc17220 */ /* 0x000fc80000410000 */
[----:B------:R-:W-:Y:S01]  /*6700*/  FFMA.FTZ R59, R193, R186, R59 ;  /* 0x000000bac13b7223 */ /* 0x000fe2000001003b */
[----:B------:R-:W-:Y:S01]  /*6710*/  FFMA.FTZ R186, R2, R19, R26 ;  /* 0x0000001302ba7223 */ /* 0x000fe2000001001a */
[----:B------:R-:W-:-:S03]  /*6720*/  HADD2.F32 R2, -RZ, R191.H0_H0 ;  /* 0x200000bfff027230 */ /* 0x000fc60000004100 */
[----:B------:R-:W-:-:S04]  /*6730*/  FMUL.FTZ R3, R186, R3 ;  /* 0x00000003ba037220 */ /* 0x000fc80000410000 */
[----:B------:R-:W-:Y:S01]  /*6740*/  FFMA.FTZ R58, R3, R2, R58 ;  /* 0x00000002033a7223 */ /* 0x000fe2000001003a */
[----:B------:R-:W-:Y:S01]  /*6750*/  FMUL.FTZ R2, R151, R193 ;  /* 0x000000c197027220 */ /* 0x000fe20000410000 */
[----:B------:R-:W-:-:S05]  /*6760*/  FMUL.FTZ R3, R150, R3 ;  /* 0x0000000396037220 */ /* 0x000fca0000410000 */
[----:B------:R-:W-:Y:S01]  /*6770*/  F2FP.F16.F32.PACK_AB R191, R2, R3 ;  /* 0x0000000302bf723e */ /* 0x000fe200000000ff */
[----:B------:R-:W-:Y:S06]  /*6780*/  BRA `(.L_x_14137) ;  /* 0x0000000000f07947 */ /* 0x000fec0003800000 */
.L_x_14136:
[----:B------:R-:W-:Y:S01]  /*6790*/  FFMA.FTZ R193, R18, R19, R192 ;  /* 0x0000001312c17223 */ /* 0x000fe200000100c0 */
[--C-:B-----5:R-:W-:Y:S02]  /*67a0*/  HADD2.F32 R194, -RZ, R191.reuse.H1_H1 ;  /* 0x300000bfffc27230 */ /* 0x120fe40000004100 */
[----:B------:R-:W-:Y:S02]  /*67b0*/  HADD2.F32 R191, -RZ, R191.H0_H0 ;  /* 0x200000bfffbf7230 */ /* 0x000fe40000004100 */
        /* <DEDUP_REMOVED lines=46> */
[C---:B------:R-:W-:Y:S01]  /*6aa0*/  FFMA.FTZ R193, R2.reuse, R193, R28 ;  /* 0x000000c102c17223 */ /* 0x040fe2000001001c */
[----:B------:R-:W-:Y:S01]  /*6ab0*/  FFMA.FTZ R2, R2, R19, R29 ;  /* 0x0000001302027223 */ /* 0x000fe2000001001d */
        /* <DEDUP_REMOVED lines=9> */
.L_x_14137:
[----:B------:R-:W0:Y:S02]  /*6b50*/  @P1 LDC.64 R2, c[0x0][0x478] ;  /* 0x00011e00ff021b82 */ /* 0x000e240000000a00 */
[----:B0-----:R-:W-:-:S05]  /*6b60*/  @P1 IMAD.WIDE.U32 R2, R4, 0x20, R2 ;  /* 0x0000002004021825 */ /* 0x001fca00078e0002 */
[----:B------:R-:W-:Y:S04]  /*6b70*/  @P1 STG.E.128 desc[UR6][R2.64], R180 ;  /* 0x000000b402001986 */ /* 0x000fe8000c101d06 */
[----:B------:R0:W-:Y:S02]  /*6b80*/  @P1 STG.E.128 desc[UR6][R2.64+0x10], R184 ;  /* 0x000010b802001986 */ /* 0x0001e4000c101d06 */
[----:B0-----:R-:W0:Y:S02]  /*6b90*/  LDC.64 R2, c[0x0][0x468] ;  /* 0x00011a00ff027b82 */ /* 0x001e240000000a00 */
[----:B0-----:R-:W-:-:S05]  /*6ba0*/  IMAD.WIDE.U32 R2, R4, 0x10, R2 ;  /* 0x0000001004027825 */ /* 0x001fca00078e0002 */
[----:B------:R0:W-:Y:S02]  /*6bb0*/  STG.E.128 desc[UR6][R2.64], R188 ;  /* 0x000000bc02007986 */ /* 0x0001e4000c101d06 */
.L_x_14121:
[----:B------:R-:W-:Y:S05]  /*6bc0*/  BSYNC.RECONVERGENT B1 ;  /* 0x0000000000017941 */ /* 0x000fea0003800200 */
.L_x_14107:
[----:B------:R-:W2:Y:S01]  /*6bd0*/  LDL.LU R4, [R1] ;  /* 0x0000000001047983 */ /* 0x000ea20000300800 */
[----:B01---5:R-:W2:Y:S02]  /*6be0*/  LDC.64 R2, c[0x0][0x380] ;  /* 0x0000e000ff027b82 */ /* 0x023ea40000000a00 */
[----:B--2---:R-:W-:-:S04]  /*6bf0*/  LEA R4, R2, R4, 0x2 ;  /* 0x0000000402047211 */ /* 0x004fc800078e10ff */
[----:B------:R-:W-:Y:S01]  /*6c00*/  ISETP.GE.AND P1, PT, R4, R3, PT ;  /* 0x000000030400720c */ /* 0x000fe20003f26270 */
[----:B------:R0:W-:-:S12]  /*6c10*/  STL [R1], R4 ;  /* 0x0000000401007387 */ /* 0x0001d80000100800 */
[----:B0-----:R-:W-:Y:S05]  /*6c20*/  @!P1 BRA `(.L_x_14138) ;  /* 0xffffffa000089947 */ /* 0x001fea000383ffff */
.L_x_14097:
[----:B------:R-:W-:Y:S05]  /*6c30*/  BSYNC B0 ;  /* 0x0000000000007941 */ /* 0x000fea0003800000 */
.L_x_14096:
        /* <DEDUP_REMOVED lines=158> */
.L_x_14140:
[----:B------:R-:W-:Y:S05]  /*7620*/  BSYNC.RECONVERGENT B0 ;  /* 0x0000000000007941 */ /* 0x000fea0003800200 */
.L_x_14139:
        /* <DEDUP_REMOVED lines=129> */
.L_x_14142:
[----:B------:R-:W-:Y:S05]  /*7e40*/  BSYNC.RECONVERGENT B0 ;  /* 0x0000000000007941 */ /* 0x000fea0003800200 */
.L_x_14141:
        /* <DEDUP_REMOVED lines=18> */
.L_x_14144:
[----:B------:R-:W-:Y:S05]  /*7f70*/  BSYNC.RECONVERGENT B0 ;  /* 0x0000000000007941 */ /* 0x000fea0003800200 */
.L_x_14143:
        /* <DEDUP_REMOVED lines=18> */
.L_x_14146:
[----:B------:R-:W-:Y:S05]  /*80a0*/  BSYNC.RECONVERGENT B0 ;  /* 0x0000000000007941 */ /* 0x000fea0003800200 */
.L_x_14145:
        /* <DEDUP_REMOVED lines=18> */
.L_x_14148:
[----:B------:R-:W-:Y:S05]  /*81d0*/  BSYNC.RECONVERGENT B0 ;  /* 0x0000000000007941 */ /* 0x000fea0003800200 */
.L_x_14147:
        /* <DEDUP_REMOVED lines=18> */
.L_x_14150:
[----:B------:R-:W-:Y:S05]  /*8300*/  BSYNC.RECONVERGENT B0 ;  /* 0x0000000000007941 */ /* 0x000fea0003800200 */
.L_x_14149:
        /* <DEDUP_REMOVED lines=18> */
.L_x_14152:
[----:B------:R-:W-:Y:S05]  /*8430*/  BSYNC.RECONVERGENT B0 ;  /* 0x0000000000007941 */ /* 0x000fea0003800200 */
.L_x_14151:
        /* <DEDUP_REMOVED lines=11> */
.L_x_14106:
        /* <DEDUP_REMOVED lines=8> */
.L_x_14154:
[----:B------:R-:W-:Y:S05]  /*8570*/  BSYNC B1 ;  /* 0x0000000000017941 */ /* 0x000fea0003800000 */
.L_x_14153:
        /* <DEDUP_REMOVED lines=9> */
.L_x_14155:
        /* <DEDUP_REMOVED lines=8> */
.L_x_14156:
[----:B------:R-:W-:Y:S02]  /*8690*/  MOV R190, R192 ;  /* 0x000000c000be7202 */ /* 0x000fe40000000f00 */
[----:B------:R-:W-:-:S05]  /*86a0*/  MOV R19, R193 ;  /* 0x000000c100137202 */ /* 0x000fca0000000f00 */
[----:B------:R-:W-:Y:S01]  /*86b0*/  FADD.FTZ R191, R191, R19 ;  /* 0x00000013bfbf7221 */ /* 0x000fe20000010000 */
[----:B------:R-:W-:-:S07]  /*86c0*/  MOV R19, 0xffffffff ;  /* 0xffffffff00137802 */ /* 0x000fce0000000f00 */
[----:B------:R-:W-:Y:S05]  /*86d0*/  WARPSYNC.COLLECTIVE R19, `(.L_x_14157) ;  /* 0x0000000013087348 */ /* 0x000fea0003c00000 */
[----:B------:R0:W1:Y:S02]  /*86e0*/  SHFL.BFLY P6, R193, R190, R189, R188 ;  /* 0x0c0000bdbec17389 */ /* 0x00006400000c00bc */
[----:B01----:R-:W-:Y:S05]  /*86f0*/  ENDCOLLECTIVE ;  /* 0x000000000000791b */ /* 0x003fea0003800000 */
.L_x_14157:
        /* <DEDUP_REMOVED lines=8> */
.L_x_14158:
[----:B------:R-:W-:Y:S02]  /*8780*/  MOV R190, R192 ;  /* 0x000000c000be7202 */ /* 0x000fe40000000f00 */
[----:B------:R-:W-:-:S05]  /*8790*/  MOV R19, R193 ;  /* 0x000000c100137202 */ /* 0x000fca0000000f00 */
[----:B------:R-:W-:Y:S01]  /*87a0*/  FADD.FTZ R191, R191, R19 ;  /* 0x00000013bfbf7221 */ /* 0x000fe20000010000 */
[----:B------:R-:W-:-:S07]  /*87b0*/  MOV R19, 0xffffffff ;  /* 0xffffffff00137802 */ /* 0x000fce0000000f00 */
[----:B------:R-:W-:Y:S05]  /*87c0*/  WARPSYNC.COLLECTIVE R19, `(.L_x_14159) ;  /* 0x0000000013087348 */ /* 0x000fea0003c00000 */
[----:B------:R0:W1:Y:S02]  /*87d0*/  SHFL.BFLY P6, R193, R190, R189, R188 ;  /* 0x0c0000bdbec17389 */ /* 0x00006400000c00bc */
[----:B01----:R-:W-:Y:S05]  /*87e0*/  ENDCOLLECTIVE ;  /* 0x000000000000791b */ /* 0x003fea0003800000 */
.L_x_14159:
        /* <DEDUP_REMOVED lines=8> */
.L_x_14160:
[----:B------:R-:W-:Y:S02]  /*8870*/  MOV R190, R192 ;  /* 0x000000c000be7202 */ /* 0x000fe40000000f00 */
[----:B------:R-:W-:-:S05]  /*8880*/  MOV R19, R193 ;  /* 0x000000c100137202 */ /* 0x000fca0000000f00 */
[----:B------:R-:W-:Y:S01]  /*8890*/  FADD.FTZ R191, R191, R19 ;  /* 0x00000013bfbf7221 */ /* 0x000fe20000010000 */
[----:B------:R-:W-:-:S07]  /*88a0*/  MOV R19, 0xffffffff ;  /* 0xffffffff00137802 */ /* 0x000fce0000000f00 */
[----:B------:R-:W-:Y:S05]  /*88b0*/  WARPSYNC.COLLECTIVE R19, `(.L_x_14161) ;  /* 0x0000000013087348 */ /* 0x000fea0003c00000 */
[----:B------:R0:W1:Y:S02]  /*88c0*/  SHFL.BFLY P6, R193, R190, R189, R188 ;  /* 0x0c0000bdbec17389 */ /* 0x00006400000c00bc */
[----:B01----:R-:W-:Y:S05]  /*88d0*/  ENDCOLLECTIVE ;  /* 0x000000000000791b */ /* 0x003fea0003800000 */
.L_x_14161:
        /* <DEDUP_REMOVED lines=8> */
.L_x_14162:
[----:B------:R-:W-:Y:S02]  /*8960*/  MOV R190, R192 ;  /* 0x000000c000be7202 */ /* 0x000fe40000000f00 */
[----:B------:R-:W-:-:S07]  /*8970*/  MOV R194, R193 ;  /* 0x000000c100c27202 */ /* 0x000fce0000000f00 */
[----:B------:R-:W-:Y:S05]  /*8980*/  WARPSYNC.COLLECTIVE R19, `(.L_x_14163) ;  /* 0x0000000013087348 */ /* 0x000fea0003c00000 */
[----:B------:R0:W1:Y:S02]  /*8990*/  SHFL.BFLY P6, R193, R190, R189, R188 ;  /* 0x0c0000bdbec17389 */ /* 0x00006400000c00bc */
[----:B01----:R-:W-:Y:S05]  /*89a0*/  ENDCOLLECTIVE ;  /* 0x000000000000791b */ /* 0x003fea0003800000 */
.L_x_14163:
[----:B------:R-:W-:Y:S01]  /*89b0*/  MOV R19, R193 ;  /* 0x000000c100137202 */ /* 0x000fe20000000f00 */
[----:B------:R-:W-:Y:S06]  /*89c0*/  BRA `(.L_x_14164) ;  /* 0xffffff9800f87947 */ /* 0x000fec000383ffff */
.L_x_14165:
        /* <DEDUP_REMOVED lines=11> */
.L_x_20090:


//--------------------- .text._ZN10layer_norm13ln_bwd_kernelINS_13Kernel_traitsIf6__halffS2_fjLj1024ELj1ELj4ELj1ELj16ENS_18Kernel_traits_baseILj1024EfS2_fS2_fjLj128EEEEELb0ELb1ELb0ELb1EEEvNS_9BwdParamsE --------------------------
	.section	.text._ZN10layer_norm13ln_bwd_kernelINS_13Kernel_traitsIf6__halffS2_fjLj1024ELj1ELj4ELj1ELj16ENS_18Kernel_traits_baseILj1024EfS2_fS2_fjLj128EEEEELb0ELb1ELb0ELb1EEEvNS_9BwdParamsE,"ax",@progbits
	.align	128
        .global         _ZN10layer_norm13ln_bwd_kernelINS_13Kernel_traitsIf6__halffS2_fjLj1024ELj1ELj4ELj1ELj16ENS_18Kernel_traits_baseILj1024EfS2_fS2_fjLj128EEEEELb0ELb1ELb0ELb1EEEvNS_9BwdParamsE
        .type           _ZN10layer_norm13ln_bwd_kernelINS_13Kernel_traitsIf6__halffS2_fjLj1024ELj1ELj4ELj1ELj16ENS_18Kernel_traits_baseILj1024EfS2_fS2_fjLj128EEEEELb0ELb1ELb0ELb1EEEvNS_9BwdParamsE,@function
        .size           _ZN10layer_norm13ln_bwd_kernelINS_13Kernel_traitsIf6__halffS2_fjLj1024ELj1ELj4ELj1ELj16ENS_18Kernel_traits_baseILj1024EfS2_fS2_fjLj128EEEEELb0ELb1ELb0ELb1EEEvNS_9BwdParamsE,(.L_x_20091 - _ZN10layer_norm13ln_bwd_kernelINS_13Kernel_traitsIf6__halffS2_fjLj1024ELj1ELj4ELj1ELj16ENS_18Kernel_traits_baseILj1024EfS2_fS2_fjLj128EEEEELb0ELb1ELb0ELb1EEEvNS_9BwdParamsE)
        .other          _ZN10layer_norm13ln_bwd_kernelINS_13Kernel_traitsIf6__halffS2_fjLj1024ELj1ELj4ELj1ELj16ENS_18Kernel_traits_baseILj1024EfS2_fS2_fjLj128EEEEELb0ELb1ELb0ELb1EEEvNS_9BwdParamsE,@"STO_CUDA_ENTRY STV_DEFAULT"
_ZN10layer_norm13ln_bwd_kernelINS_13Kernel_traitsIf6__halffS2_fjLj1024ELj1ELj4ELj1ELj16ENS_18Kernel_traits_baseILj1024EfS2_fS2_fjLj128EEEEELb0ELb1ELb0ELb1EEEvNS_9BwdParamsE:
.text._ZN10layer_norm13ln_bwd_kernelINS_13Kernel_traitsIf6__halffS2_fjLj1024ELj1ELj4ELj1ELj16ENS_18Kernel_traits_baseILj1024EfS2_fS2_fjLj128EEEEELb0ELb1ELb0ELb1EEEvNS_9BwdParamsE:
        /* <DEDUP_REMOVED lines=107> */
[----:B------:R-:W-:Y:S01]  /*06b0*/  HFMA2 R192, -RZ, RZ, 0, 0 ;  /* 0x00000000ffc07431 */ /* 0x000fe200000001ff */
[----:B------:R-:W-:-:S02]  /*06c0*/  ISETP.NE.AND.EX P0, PT, RZ, UR5, PT, P0 ;  /* 0x00000005ff007c0c */ /* 0x000fc4000bf05300 */
        /* <DEDUP_REMOVED lines=38> */
[----:B------:R-:W-:Y:S02]  /*0930*/  CS2R R8, SRZ ;  /* 0x0000000000087805 */ /* 0x000fe4000001ff00 */
[----:B------:R-:W-:-:S02]  /*0940*/  CS2R R6, SRZ ;  /* 0x0000000000067805 */ /* 0x000fc4000001ff00 */
[----:B-1----:R-:W-:Y:S01]  /*0950*/  CS2R R2, SRZ ;  /* 0x0000000000027805 */ /* 0x002fe2000001ff00 */
[----:B------:R-:W5:Y:S04]  /*0960*/  LDG.E.128 R44, desc[UR6][R4.64+0x800] ;  /* 0x00080006042c7981 */ /* 0x000f68000c1e1d00 */
[----:B------:R-:W5:Y:S04]  /*0970*/  LDG.E.128 R40, desc[UR6][R4.64+0x410] ;  /* 0x0004100604287981 */ /* 0x000f68000c1e1d00 */
[----:B------:R-:W5:Y:S04]  /*0980*/  LDG.E.128 R36, desc[UR6][R4.64+0x400] ;  /* 0x0004000604247981 */ /* 0x000f68000c1e1d00 */
[----:B------:R-:W5:Y:S04]  /*0990*/  LDG.E.128 R32, desc[UR6][R4.64+0x10] ;  /* 0x0000100604207981 */ /* 0x000f68000c1e1d00 */
[----:B------:R1:W5:Y:S02]  /*09a0*/  LDG.E.128 R28, desc[UR6][R4.64] ;  /* 0x00000006041c7981 */ /* 0x000364000c1e1d00 */
[----:B01----:R-:W-:-:S07]  /*09b0*/  CS2R R4, SRZ ;  /* 0x0000000000047805 */ /* 0x003fce000001ff00 */
.L_x_14188:
[----:B01----:R-:W0:Y:S01]  /*09c0*/  S2R R134, SR_TID.X ;  /* 0x0000000000867919 */ /* 0x003e220000002100 */
[----:B------:R-:W1:Y:S01]  /*09d0*/  LDC.64 R214, c[0x0][0x3c0] ;  /* 0x0000f000ffd67b82 */ /* 0x000e620000000a00 */
[----:B------:R-:W-:-:S05]  /*09e0*/  IMAD R0, R185, UR9, RZ ;  /* 0x00000009b9007c24 */ /* 0x000fca000f8e02ff */
[----:B------:R-:W-:Y:S02]  /*09f0*/  SHF.R.S32.HI R135, RZ, 0x1f, R0 ;  /* 0x0000001fff877819 */ /* 0x000fe40000011400 */
[----:B------:R-:W2:Y:S02]  /*0a00*/  @P0 LDC.64 R132, c[0x0][0x3e0] ;  /* 0x0000f800ff840b82 */ /* 0x000ea40000000a00 */
[----:B------:R-:W-:-:S06]  /*0a10*/  LEA.HI R135, R135, R0, RZ, 0x3 ;  /* 0x0000000087877211 */ /* 0x000fcc00078f18ff */
[----:B------:R-:W3:Y:S08]  /*0a20*/  LDC.64 R164, c[0x0][0x3a8] ;  /* 0x0000ea00ffa47b82 */ /* 0x000ef00000000a00 */
[----:B------:R-:W4:Y:S01]  /*0a30*/  LDC.64 R176, c[0x0][0x428] ;  /* 0x00010a00ffb07b82 */ /* 0x000f220000000a00 */
[----:B-1----:R-:W-:Y:S01]  /*0a40*/  IMAD.WIDE R214, R185, 0x4, R214 ;  /* 0x00000004b9d67825 */ /* 0x002fe200078e02d6 */
[----:B0-----:R-:W-:-:S03]  /*0a50*/  LOP3.LUT R190, R134, 0x1f, RZ, 0xc0, !PT ;  /* 0x0000001f86be7812 */ /* 0x001fc600078ec0ff */
[----:B--2---:R-:W-:Y:S02]  /*0a60*/  @P0 IMAD.WIDE R132, R185, 0x2, R132 ;  /* 0x00000002b9840825 */ /* 0x004fe400078e0284 */
[----:B------:R-:W2:Y:S01]  /*0a70*/  LDG.E R214, desc[UR6][R214.64] ;  /* 0x00000006d6d67981 */ /* 0x000ea2000c1e1900 */
[----:B------:R-:W0:Y:S01]  /*0a80*/  LDC.64 R186, c[0x0][0x3c8] ;  /* 0x0000f200ffba7b82 */ /* 0x000e220000000a00 */
[----:B------:R-:W-:Y:S02]  /*0a90*/  LEA.HI.SX32 R190, R135, R190, 0x1d ;  /* 0x000000be87be7211 */ /* 0x000fe400078feaff */
[----:B------:R-:W2:Y:S02]  /*0aa0*/  @P0 LDG.E.U16 R191, desc[UR6][R132.64] ;  /* 0x0000000684bf0981 */ /* 0x000ea4000c1e1500 */
[C---:B------:R-:W-:Y:S02]  /*0ab0*/  IADD3 R189, PT, PT, R190.reuse, 0x20, RZ ;  /* 0x00000020bebd7810 */ /* 0x040fe40007ffe0ff */
[----:B------:R-:W-:-:S02]  /*0ac0*/  IADD3 R188, PT, PT, R190, 0x40, RZ ;  /* 0x00000040bebc7810 */ /* 0x000fc40007ffe0ff */
[C---:B------:R-:W-:Y:S01]  /*0ad0*/  IADD3 R0, PT, PT, R190.reuse, 0x60, RZ ;  /* 0x00000060be007810 */ /* 0x040fe20007ffe0ff */
[----:B---3--:R-:W-:-:S04]  /*0ae0*/  IMAD.WIDE.U32 R140, R190, 0x20, R164 ;  /* 0x00000020be8c7825 */ /* 0x008fc800078e00a4 */
[----:B----4-:R-:W-:Y:S01]  /*0af0*/  IMAD.WIDE.U32 R136, R190, 0x10, R176 ;  /* 0x00000010be887825 */ /* 0x010fe200078e00b0 */
[----:B------:R-:W3:Y:S03]  /*0b00*/  LDG.E.128 R132, desc[UR6][R140.64] ;  /* 0x000000068c847981 */ /* 0x000ee6000c1e1d00 */
        /* <DEDUP_REMOVED lines=12> */
[----:B------:R-:W4:Y:S04]  /*0bd0*/  LDG.E.128 R156, desc[UR6][R156.64+0x10] ;  /* 0x000010069c9c7981 */ /* 0x000f28000c1e1d00 */
[----:B------:R-:W4:Y:S04]  /*0be0*/  LDG.E.128 R168, desc[UR6][R168.64] ;  /* 0x00000006a8a87981 */ /* 0x000f28000c1e1d00 */
[----:B------:R-:W4:Y:S04]  /*0bf0*/  LDG.E.128 R164, desc[UR6][R164.64+0x10] ;  /* 0x00001006a4a47981 */ /* 0x000f28000c1e1d00 */
[----:B------:R-:W4:Y:S04]  /*0c00*/  LDG.E.128 R172, desc[UR6][R172.64] ;  /* 0x00000006acac7981 */ /* 0x000f28000c1e1d00 */
[----:B------:R-:W4:Y:S01]  /*0c10*/  LDG.E.128 R176, desc[UR6][R176.64] ;  /* 0x00000006b0b07981 */ /* 0x000f22000c1e1d00 */
[----:B------:R-:W-:-:S04]  /*0c20*/  ISETP.NE.U32.AND P1, PT, RZ, UR10, PT ;  /* 0x0000000aff007c0c */ /* 0x000fc8000bf25070 */
[----:B------:R-:W-:-:S13]  /*0c30*/  ISETP.NE.AND.EX P1, PT, RZ, UR11, PT, P1 ;  /* 0x0000000bff007c0c */ /* 0x000fda000bf25310 */
[----:B------:R-:W1:Y:S08]  /*0c40*/  @P1 LDC.64 R194, c[0x0][0x438] ;  /* 0x00010e00ffc21b82 */ /* 0x000e700000000a00 */
[----:B------:R-:W0:Y:S08]  /*0c50*/  @P1 LDC.64 R196, c[0x0][0x438] ;  /* 0x00010e00ffc41b82 */ /* 0x000e300000000a00 */
[----:B------:R-:W0:Y:S08]  /*0c60*/  @P1 LDC.64 R208, c[0x0][0x438] ;  /* 0x00010e00ffd01b82 */ /* 0x000e300000000a00 */
[----:B------:R-:W0:Y:S01]  /*0c70*/  @P1 LDC.64 R210, c[0x0][0x438] ;  /* 0x00010e00ffd21b82 */ /* 0x000e220000000a00 */
[----:B-1----:R-:W-:Y:S01]  /*0c80*/  @P1 IMAD.WIDE.U32 R194, R190, 0x20, R194 ;  /* 0x00000020bec21825 */ /* 0x002fe200078e00c2 */
[----:B------:R-:W-:-:S03]  /*0c90*/  ISETP.NE.AND P2, PT, RZ, UR8, PT ;  /* 0x00000008ff007c0c */ /* 0x000fc6000bf45270 */
[----:B0-----:R-:W-:Y:S01]  /*0ca0*/  IMAD.WIDE R186, R185, 0x4, R186 ;  /* 0x00000004b9ba7825 */ /* 0x001fe200078e02ba */
[----:B-----5:R-:W5:Y:S04]  /*0cb0*/  @P1 LDG.E.128 R92, desc[UR6][R194.64] ;  /* 0x00000006c25c1981 */ /* 0x020f68000c1e1d00 */
[----:B------:R0:W5:Y:S04]  /*0cc0*/  @P1 LDG.E.128 R96, desc[UR6][R194.64+0x10] ;  /* 0x00001006c2601981 */ /* 0x000168000c1e1d00 */
[----:B------:R1:W4:Y:S01]  /*0cd0*/  LDG.E R187, desc[UR6][R186.64] ;  /* 0x00000006babb7981 */ /* 0x000322000c1e1900 */
[----:B0-----:R-:W-:-:S04]  /*0ce0*/  @P1 IMAD.WIDE.U32 R194, R189, 0x20, R196 ;  /* 0x00000020bdc21825 */ /* 0x001fc800078e00c4 */
[----:B------:R-:W-:Y:S01]  /*0cf0*/  @P1 IMAD.WIDE.U32 R196, R188, 0x20, R208 ;  /* 0x00000020bcc41825 */ /* 0x000fe200078e00d0 */
[----:B-1----:R-:W-:Y:S01]  /*0d00*/  MOV R186, 0x3f800000 ;  /* 0x3f80000000ba7802 */ /* 0x002fe20000000f00 */
[----:B------:R-:W5:Y:S02]  /*0d10*/  @P1 LDG.E.128 R100, desc[UR6][R194.64] ;  /* 0x00000006c2641981 */ /* 0x000f64000c1e1d00 */
[----:B------:R-:W-:Y:S02]  /*0d20*/  @P1 IMAD.WIDE.U32 R208, R0, 0x20, R210 ;  /* 0x0000002000d01825 */ /* 0x000fe400078e00d2 */
[----:B------:R-:W5:Y:S04]  /*0d30*/  @P1 LDG.E.128 R104, desc[UR6][R194.64+0x10] ;  /* 0x00001006c2681981 */ /* 0x000f68000c1e1d00 */
[----:B------:R-:W5:Y:S04]  /*0d40*/  @P1 LDG.E.128 R116, desc[UR6][R208.64] ;  /* 0x00000006d0741981 */ /* 0x000f68000c1e1d00 */
[----:B------:R0:W5:Y:S04]  /*0d50*/  @P1 LDG.E.128 R120, desc[UR6][R208.64+0x10] ;  /* 0x00001006d0781981 */ /* 0x000168000c1e1d00 */
[----:B------:R-:W5:Y:S04]  /*0d60*/  @P1 LDG.E.128 R108, desc[UR6][R196.64] ;  /* 0x00000006c46c1981 */ /* 0x000f68000c1e1d00 */
[----:B------:R1:W5:Y:S01]  /*0d70*/  @P1 LDG.E.128 R112, desc[UR6][R196.64+0x10] ;  /* 0x00001006c4701981 */ /* 0x000362000c1e1d00 */
[----:B--2---:R-:W-:Y:S01]  /*0d80*/  FSEL R214, R214, RZ, !P2 ;  /* 0x000000ffd6d67208 */ /* 0x004fe20005000000 */
[----:B------:R-:W-:-:S04]  /*0d90*/  @P0 HADD2.F32 R186, -RZ, R191.H0_H0 ;  /* 0x200000bfffba0230 */ /* 0x000fc80000004100 */
[C---:B---3--:R-:W-:Y:S01]  /*0da0*/  FADD.FTZ R221, -R214.reuse, R134 ;  /* 0x00000086d6dd7221 */ /* 0x048fe20000010100 */
[C---:B------:R-:W-:Y:S01]  /*0db0*/  FADD.FTZ R220, -R214.reuse, R135 ;  /* 0x00000087d6dc7221 */ /* 0x040fe20000010100 */
[C---:B------:R-:W-:Y:S01]  /*0dc0*/  FADD.FTZ R210, -R214.reuse, R132 ;  /* 0x00000084d6d27221 */ /* 0x040fe20000010100 */
[--C-:B----4-:R-:W-:Y:S02]  /*0dd0*/  HADD2.F32 R191, -RZ, R137.reuse.H0_H0 ;  /* 0x20000089ffbf7230 */ /* 0x110fe40000004100 */
[----:B0-----:R-:W-:Y:S02]  /*0de0*/  HADD2.F32 R208, -RZ, R137.H1_H1 ;  /* 0x30000089ffd07230 */ /* 0x001fe40000004100 */
[--C-:B------:R-:W-:Y:S02]  /*0df0*/  HADD2.F32 R194, -RZ, R138.reuse.H0_H0 ;  /* 0x2000008affc27230 */ /* 0x100fe40000004100 */
[----:B------:R-:W-:Y:S02]  /*0e00*/  HADD2.F32 R193, -RZ, R138.H1_H1 ;  /* 0x3000008affc17230 */ /* 0x000fe40000004100 */
[----:B------:R-:W-:Y:S01]  /*0e10*/  FADD.FTZ R212, -R214, R140 ;  /* 0x0000008cd6d47221 */ /* 0x000fe20000010100 */
[----:B------:R-:W-:-:S02]  /*0e20*/  HADD2.F32 R138, -RZ, R139.H0_H0 ;  /* 0x2000008bff8a7230 */ /* 0x000fc40000004100 */
[C---:B------:R-:W-:Y:S01]  /*0e30*/  FADD.FTZ R140, -R214.reuse, R141 ;  /* 0x0000008dd68c7221 */ /* 0x040fe20000010100 */
[----:B------:R-:W-:Y:S02]  /*0e40*/  HADD2.F32 R137, -RZ, R139.H1_H1 ;  /* 0x3000008bff897230 */ /* 0x000fe40000004100 */
        /* <DEDUP_REMOVED lines=33> */
[--C-:B------:R-:W-:Y:S01]  /*1060*/  HADD2.F32 R170, -RZ, R173.reuse.H0_H0 ;  /* 0x200000adffaa7230 */ /* 0x100fe20000004100 */
[----:B------:R-:W2:Y:S01]  /*1070*/  LDL.LU R172, [R1+0x50] ;  /* 0x0000500001ac7983 */ /* 0x000ea20000300800 */
[----:B------:R-:W-:-:S02]  /*1080*/  HADD2.F32 R171, -RZ, R173.H1_H1 ;  /* 0x300000adffab7230 */ /* 0x000fc40000004100 */
[--C-:B------:R-:W-:Y:S02]  /*1090*/  HADD2.F32 R173, -RZ, R174.reuse.H0_H0 ;  /* 0x200000aeffad7230 */ /* 0x100fe40000004100 */
[----:B------:R-:W-:Y:S02]  /*10a0*/  HADD2.F32 R227, -RZ, R174.H1_H1 ;  /* 0x300000aeffe37230 */ /* 0x000fe40000004100 */
[----:B------:R-:W3:Y:S01]  /*10b0*/  LDL.LU R174, [R1+0x58] ;  /* 0x0000580001ae7983 */ /* 0x000ee20000300800 */
[--C-:B------:R-:W-:Y:S02]  /*10c0*/  HADD2.F32 R226, -RZ, R175.reuse.H0_H0 ;  /* 0x200000afffe27230 */ /* 0x100fe40000004100 */
[----:B------:R-:W-:Y:S02]  /*10d0*/  HADD2.F32 R225, -RZ, R175.H1_H1 ;  /* 0x300000afffe17230 */ /* 0x000fe40000004100 */
[----:B------:R-:W4:Y:S01]  /*10e0*/  LDL.LU R175, [R1+0x4c] ;  /* 0x00004c0001af7983 */ /* 0x000f220000300800 */
[----:B------:R-:W-:-:S02]  /*10f0*/  HADD2.F32 R150, -RZ, R176.H0_H0 ;  /* 0x200000b0ff967230 */ /* 0x000fc40000004100 */
[----:B------:R-:W-:Y:S02]  /*1100*/  HADD2.F32 R151, -RZ, R176.H1_H1 ;  /* 0x300000b0ff977230 */ /* 0x000fe40000004100 */
[----:B------:R-:W3:Y:S01]  /*1110*/  LDL.LU R176, [R1+0x54] ;  /* 0x0000540001b07983 */ /* 0x000ee20000300800 */
[--C-:B------:R-:W-:Y:S02]  /*1120*/  HADD2.F32 R152, -RZ, R177.reuse.H0_H0 ;  /* 0x200000b1ff987230 */ /* 0x100fe40000004100 */
[----:B------:R-:W-:Y:S02]  /*1130*/  HADD2.F32 R153, -RZ, R177.H1_H1 ;  /* 0x300000b1ff997230 */ /* 0x000fe40000004100 */
[----:B------:R-:W2:Y:S01]  /*1140*/  LDL.LU R177, [R1+0x48] ;  /* 0x0000480001b17983 */ /* 0x000ea20000300800 */
[----:B------:R-:W-:Y:S02]  /*1150*/  HADD2.F32 R163, -RZ, R169.H1_H1 ;  /* 0x300000a9ffa37230 */ /* 0x000fe40000004100 */
[----:B----4-:R-:W-:-:S03]  /*1160*/  FADD.FTZ R175, R162, R175 ;  /* 0x000000afa2af7221 */ /* 0x010fc60000010000 */
[----:B--2---:R-:W-:-:S05]  /*1170*/  FADD.FTZ R177, R163, R177 ;  /* 0x000000b1a3b17221 */ /* 0x004fca0000010000 */
[----:B------:R-:W-:Y:S04]  /*1180*/  STL [R1+0x48], R177 ;  /* 0x000048b101007387 */ /* 0x000fe80000100800 */
[----:B------:R0:W-:Y:S04]  /*1190*/  STL [R1+0x4c], R175 ;  /* 0x00004caf01007387 */ /* 0x0001e80000100800 */
[----:B0-----:R-:W2:Y:S01]  /*11a0*/  LDL.LU R175, [R1+0x5c] ;  /* 0x00005c0001af7983 */ /* 0x001ea20000300800 */
[----:B------:R-:W-:Y:S01]  /*11b0*/  FADD.FTZ R172, R214, R172 ;  /* 0x000000acd6ac7221 */ /* 0x000fe20000010000 */
[----:B---3--:R-:W-:Y:S01]  /*11c0*/  FADD.FTZ R176, R216, R176 ;  /* 0x000000b0d8b07221 */ /* 0x008fe20000010000 */
[----:B------:R-:W-:Y:S01]  /*11d0*/  FADD.FTZ R174, R217, R174 ;  /* 0x000000aed9ae7221 */ /* 0x000fe20000010000 */
[----:B------:R-:W-:-:S02]  /*11e0*/  HADD2.F32 R154, -RZ, R178.H0_H0 ;  /* 0x200000b2ff9a7230 */ /* 0x000fc40000004100 */
[----:B------:R0:W-:Y:S01]  /*11f0*/  STL [R1+0x50], R172 ;  /* 0x000050ac01007387 */ /* 0x0001e20000100800 */
[----:B------:R-:W-:-:S03]  /*1200*/  HADD2.F32 R155, -RZ, R178.H1_H1 ;  /* 0x300000b2ff9b7230 */ /* 0x000fc60000004100 */
[----:B0-----:R-:W3:Y:S04]  /*1210*/  LDL.LU R172, [R1+0x60] ;  /* 0x0000600001ac7983 */ /* 0x001ee80000300800 */
[----:B------:R0:W-:Y:S04]  /*1220*/  STL [R1+0x54], R176 ;  /* 0x000054b001007387 */ /* 0x0001e80000100800 */
[----:B------:R-:W4:Y:S04]  /*1230*/  LDL.LU R178, [R1+0x64] ;  /* 0x0000640001b27983 */ /* 0x000f280000300800 */
[----:B0-----:R-:W4:Y:S04]  /*1240*/  LDL.LU R176, [R1+0x68] ;  /* 0x0000680001b07983 */ /* 0x001f280000300800 */
[----:B------:R0:W-:Y:S04]  /*1250*/  STL [R1+0x58], R174 ;  /* 0x000058ae01007387 */ /* 0x0001e80000100800 */
[----:B0-----:R-:W4:Y:S01]  /*1260*/  LDL.LU R174, [R1+0x6c] ;  /* 0x00006c0001ae7983 */ /* 0x001f220000300800 */
[----:B--2---:R-:W-:-:S05]  /*1270*/  FADD.FTZ R175, R166, R175 ;  /* 0x000000afa6af7221 */ /* 0x004fca0000010000 */
[----:B------:R0:W-:Y:S04]  /*1280*/  STL [R1+0x5c], R175 ;  /* 0x00005caf01007387 */ /* 0x0001e80000100800 */
[----:B0-----:R-:W2:Y:S04]  /*1290*/  LDL.LU R175, [R1+0x70] ;  /* 0x0000700001af7983 */ /* 0x001ea80000300800 */
[----:B------:R-:W2:Y:S01]  /*12a0*/  LDL.LU R177, [R1+0x74] ;  /* 0x0000740001b17983 */ /* 0x000ea20000300800 */
[----:B---3--:R-:W-:Y:S01]  /*12b0*/  FADD.FTZ R172, R167, R172 ;  /* 0x000000aca7ac7221 */ /* 0x008fe20000010000 */
[----:B----4-:R-:W-:-:S04]  /*12c0*/  FADD.FTZ R178, R170, R178 ;  /* 0x000000b2aab27221 */ /* 0x010fc80000010000 */
[----:B------:R-:W-:Y:S01]  /*12d0*/  STL [R1+0x60], R172 ;  /* 0x000060ac01007387 */ /* 0x000fe20000100800 */
[----:B------:R-:W-:-:S03]  /*12e0*/  FADD.FTZ R176, R171, R176 ;  /* 0x000000b0abb07221 */ /* 0x000fc60000010000 */
[----:B------:R-:W-:Y:S04]  /*12f0*/  STL [R1+0x64], R178 ;  /* 0x000064b201007387 */ /* 0x000fe80000100800 */
[----:B------:R-:W-:Y:S01]  /*1300*/  STL [R1+0x68], R176 ;  /* 0x000068b001007387 */ /* 0x000fe20000100800 */
[----:B------:R-:W-:-:S05]  /*1310*/  FADD.FTZ R174, R173, R174 ;  /* 0x000000aeadae7221 */ /* 0x000fca0000010000 */
[----:B------:R0:W-:Y:S02]  /*1320*/  STL [R1+0x6c], R174 ;  /* 0x00006cae01007387 */ /* 0x0001e40000100800 */
[----:B0-----:R-:W-:-:S04]  /*1330*/  FMUL.FTZ R174, R187, R157 ;  /* 0x0000009dbbae7220 */ /* 0x001fc80000410000 */
[----:B------:R-:W-:Y:S01]  /*1340*/  FFMA.FTZ R204, R174, R227, R204 ;  /* 0x000000e3aecc7223 */ /* 0x000fe200000100cc */
[----:B------:R-:W-:Y:S02]  /*1350*/  HADD2.F32 R164, -RZ, R169.H0_H0 ;  /* 0x200000a9ffa47230 */ /* 0x000fe40000004100 */
[C---:B------:R-:W-:Y:S01]  /*1360*/  FMUL.FTZ R169, R187.reuse, R212 ;  /* 0x000000d4bba97220 */ /* 0x040fe20000410000 */
[--C-:B------:R-:W-:Y:S02]  /*1370*/  HADD2.F32 R219, -RZ, R136.reuse.H0_H0 ;  /* 0x20000088ffdb7230 */ /* 0x100fe40000004100 */
[----:B------:R-:W-:Y:S02]  /*1380*/  HADD2.F32 R218, -RZ, R136.H1_H1 ;  /* 0x30000088ffda7230 */ /* 0x000fe40000004100 */
        /* <DEDUP_REMOVED lines=8> */
[-C--:B------:R-:W-:Y:S01]  /*1410*/  FFMA.FTZ R2, R136, R219.reuse, R2 ;  /* 0x000000db88027223 */ /* 0x080fe20000010002 */
[----:B------:R-:W-:Y:S01]  /*1420*/  FMUL.FTZ R196, R187, R198 ;  /* 0x000000c6bbc47220 */ /* 0x000fe20000410000 */
[----:B------:R-:W-:Y:S01]  /*1430*/  FMUL.FTZ R219, R88, R219 ;  /* 0x000000db58db7220 */ /* 0x000fe20000410000 */
[-C--:B------:R-:W-:Y:S01]  /*1440*/  FFMA.FTZ R14, R209, R162.reuse, R14 ;  /* 0x000000a2d10e7223 */ /* 0x080fe2000001000e */
[----:B------:R-:W-:Y:S01]  /*1450*/  FMUL.FTZ R212, R76, R162 ;  /* 0x000000a24cd47220 */ /* 0x000fe20000410000 */
[----:B------:R-:W-:Y:S01]  /*1460*/  FMUL.FTZ R221, R187, R221 ;  /* 0x000000ddbbdd7220 */ /* 0x000fe20000410000 */
[----:B------:R-:W-:Y:S01]  /*1470*/  FADD.FTZ R228, R218, R228 ;  /* 0x000000e4dae47221 */ /* 0x000fe20000010000 */
[----:B------:R-:W-:Y:S01]  /*1480*/  FFMA.FTZ R3, R222, R218, R3 ;  /* 0x000000dade037223 */ /* 0x000fe20000010003 */
[-C--:B------:R-:W-:Y:S01]  /*1490*/  FFMA.FTZ R13, R196, R163.reuse, R13 ;  /* 0x000000a3c40d7223 */ /* 0x080fe2000001000d */
[----:B------:R-:W-:Y:S01]  /*14a0*/  FMUL.FTZ R210, R83, R163 ;  /* 0x000000a353d27220 */ /* 0x000fe20000410000 */
[----:B------:R-:W-:Y:S01]  /*14b0*/  FMUL.FTZ R162, R187, R134 ;  /* 0x00000086bba27220 */ /* 0x000fe20000410000 */
[----:B------:R-:W-:Y:S01]  /*14c0*/  FMUL.FTZ R218, R89, R218 ;  /* 0x000000da59da7220 */ /* 0x000fe20000410000 */
[----:B------:R-:W-:Y:S01]  /*14d0*/  FMUL.FTZ R163, R187, R135 ;  /* 0x00000087bba37220 */ /* 0x000fe20000410000 */
[----:B------:R-:W-:Y:S01]  /*14e0*/  FFMA.FTZ R134, R136, R219, RZ ;  /* 0x000000db88867223 */ /* 0x000fe200000100ff */
[----:B------:R-:W-:Y:S01]  /*14f0*/  FADD.FTZ R135, RZ, R219 ;  /* 0x000000dbff877221 */ /* 0x000fe20000010000 */
[----:B------:R-:W-:Y:S01]  /*1500*/  FADD.FTZ R229, R191, R229 ;  /* 0x000000e5bfe57221 */ /* 0x000fe20000010000 */
[-C--:B------:R-:W-:Y:S01]  /*1510*/  FFMA.FTZ R4, R221, R191.reuse, R4 ;  /* 0x000000bfdd047223 */ /* 0x080fe20000010004 */
[----:B------:R-:W-:Y:S01]  /*1520*/  FMUL.FTZ R191, R90, R191 ;  /* 0x000000bf5abf7220 */ /* 0x000fe20000410000 */
[----:B------:R-:W-:Y:S01]  /*1530*/  FFMA.FTZ R134, R222, R218, R134 ;  /* 0x000000dade867223 */ /* 0x000fe20000010086 */
[----:B------:R-:W-:Y:S01]  /*1540*/  FADD.FTZ R135, R218, R135 ;  /* 0x00000087da877221 */ /* 0x000fe20000010000 */
[----:B------:R-:W-:-:S02]  /*1550*/  HADD2.F32 R165, -RZ, R168.H0_H0 ;  /* 0x200000a8ffa57230 */ /* 0x000fc40000004100 */
[----:B------:R-:W-:Y:S01]  /*1560*/  FMUL.FTZ R220, R187, R220 ;  /* 0x000000dcbbdc7220 */ /* 0x000fe20000410000 */
[----:B------:R-:W-:Y:S02]  /*1570*/  HADD2.F32 R232, -RZ, R168.H1_H1 ;  /* 0x300000a8ffe87230 */ /* 0x000fe40000004100 */
[----:B------:R-:W-:Y:S01]  /*1580*/  FMUL.FTZ R168, R91, R208 ;  /* 0x000000d05ba87220 */ /* 0x000fe20000410000 */
[----:B--2---:R-:W-:-:S05]  /*1590*/  FADD.FTZ R175, R227, R175 ;  /* 0x000000afe3af7221 */ /* 0x004fca0000010000 */
[----:B------:R0:W-:Y:S02]  /*15a0*/  STL [R1+0x70], R175 ;  /* 0x000070af01007387 */ /* 0x0001e40000100800 */
[----:B0-----:R-:W-:Y:S02]  /*15b0*/  FMUL.FTZ R175, R69, R227 ;  /* 0x000000e345af7220 */ /* 0x001fe40000410000 */
[----:B------:R-:W2:Y:S01]  /*15c0*/  LDL.LU R227, [R1+0x78] ;  /* 0x0000780001e37983 */ /* 0x000ea20000300800 */
[----:B------:R-:W-:Y:S01]  /*15d0*/  FFMA.FTZ R134, R221, R191, R134 ;  /* 0x000000bfdd867223 */ /* 0x000fe20000010086 */
[----:B------:R-:W-:-:S03]  /*15e0*/  FADD.FTZ R135, R191, R135 ;  /* 0x00000087bf877221 */ /* 0x000fc60000010000 */
[----:B------:R-:W-:Y:S01]  /*15f0*/  FFMA.FTZ R134, R220, R168, R134 ;  /* 0x000000a8dc867223 */ /* 0x000fe20000010086 */
[----:B------:R-:W-:Y:S01]  /*1600*/  FADD.FTZ R172, R168, R135 ;  /* 0x00000087a8ac7221 */ /* 0x000fe20000010000 */
[C---:B------:R-:W-:Y:S01]  /*1610*/  FMUL.FTZ R161, R187.reuse, R140 ;  /* 0x0000008cbba17220 */ /* 0x040fe20000410000 */
[----:B------:R-:W-:Y:S01]  /*1620*/  FMUL.FTZ R141, R187, R141 ;  /* 0x0000008dbb8d7220 */ /* 0x000fe20000410000 */
[----:B------:R-:W-:Y:S01]  /*1630*/  FFMA.FTZ R135, R169, R160, R134 ;  /* 0x000000a0a9877223 */ /* 0x000fe20000010086 */
[----:B------:R-:W-:Y:S01]  /*1640*/  FMUL.FTZ R140, R85, R193 ;  /* 0x000000c1558c7220 */ /* 0x000fe20000410000 */
[----:B------:R-:W-:Y:S01]  /*1650*/  FADD.FTZ R134, R160, R172 ;  /* 0x000000aca0867221 */ /* 0x000fe20000010000 */
[----:B------:R-:W-:Y:S01]  /*1660*/  FADD.FTZ R234, R138, R234 ;  /* 0x000000ea8aea7221 */ /* 0x000fe20000010000 */
[----:B------:R-:W-:Y:S01]  /*1670*/  FMUL.FTZ R139, R187, R139 ;  /* 0x0000008bbb8b7220 */ /* 0x000fe20000410000 */
        /* <DEDUP_REMOVED lines=16> */
[----:B------:R-:W-:-:S02]  /*1780*/  FMUL.FTZ R198, R81, R232 ;  /* 0x000000e851c67220 */ /* 0x000fc40000410000 */
[----:B------:R-:W-:Y:S01]  /*1790*/  FFMA.FTZ R135, R193, R197, R135 ;  /* 0x000000c5c1877223 */ /* 0x000fe20000010087 */
[----:B------:R-:W-:Y:S01]  /*17a0*/  FADD.FTZ R134, R197, R134 ;  /* 0x00000086c5867221 */ /* 0x000fe20000010000 */
[----:B------:R-:W-:Y:S01]  /*17b0*/  FADD.FTZ R230, R208, R230 ;  /* 0x000000e6d0e67221 */ /* 0x000fe20000010000 */
[----:B------:R-:W-:Y:S01]  /*17c0*/  FFMA.FTZ R5, R220, R208, R5 ;  /* 0x000000d0dc057223 */ /* 0x000fe20000010005 */
[----:B------:R-:W-:Y:S01]  /*17d0*/  FMUL.FTZ R208, R82, R164 ;  /* 0x000000a452d07220 */ /* 0x000fe20000410000 */
[----:B------:R-:W-:Y:S01]  /*17e0*/  FFMA.FTZ R135, R194, R198, R135 ;  /* 0x000000c6c2877223 */ /* 0x000fe20000010087 */
[----:B------:R-:W-:-:S03]  /*17f0*/  FADD.FTZ R134, R198, R134 ;  /* 0x00000086c6867221 */ /* 0x000fc60000010000 */
[----:B------:R-:W-:Y:S01]  /*1800*/  FFMA.FTZ R135, R195, R208, R135 ;  /* 0x000000d0c3877223 */ /* 0x000fe20000010087 */
[----:B------:R-:W-:Y:S01]  /*1810*/  FADD.FTZ R134, R208, R134 ;  /* 0x00000086d0867221 */ /* 0x000fe20000010000 */
[C---:B------:R-:W-:Y:S02]  /*1820*/  FMUL.FTZ R211, R187.reuse, R211 ;  /* 0x000000d3bbd37220 */ /* 0x040fe40000410000 */
        /* <DEDUP_REMOVED lines=43> */
[----:B------:R-:W-:-:S02]  /*1ae0*/  FADD.FTZ R177, R226, R177 ;  /* 0x000000b1e2b17221 */ /* 0x000fc40000010000 */
[----:B------:R-:W-:Y:S01]  /*1af0*/  FFMA.FTZ R135, R172, R173, R135 ;  /* 0x000000adac877223 */ /* 0x000fe20000010087 */
[----:B------:R-:W-:Y:S01]  /*1b00*/  FADD.FTZ R134, R173, R134 ;  /* 0x00000086ad867221 */ /* 0x000fe20000010000 */
[----:B------:R-:W-:Y:S01]  /*1b10*/  FMUL.FTZ R176, R187, R158 ;  /* 0x0000009ebbb07220 */ /* 0x000fe20000410000 */
[----:B------:R0:W-:Y:S01]  /*1b20*/  STL [R1+0x74], R177 ;  /* 0x000074b101007387 */ /* 0x0001e20000100800 */
[----:B------:R-:W-:Y:S01]  /*1b30*/  FFMA.FTZ R135, R174, R175, R135 ;  /* 0x000000afae877223 */ /* 0x000fe20000010087 */
[----:B------:R-:W-:Y:S01]  /*1b40*/  FADD.FTZ R134, R175, R134 ;  /* 0x00000086af867221 */ /* 0x000fe20000010000 */
[--C-:B------:R-:W-:Y:S02]  /*1b50*/  HADD2.F32 R132, -RZ, R179.reuse.H0_H0 ;  /* 0x200000b3ff847230 */ /* 0x100fe40000004100 */
[C---:B------:R-:W-:Y:S01]  /*1b60*/  FMUL.FTZ R142, R187.reuse, R142 ;  /* 0x0000008ebb8e7220 */ /* 0x040fe20000410000 */
[----:B------:R-:W-:Y:S02]  /*1b70*/  HADD2.F32 R133, -RZ, R179.H1_H1 ;  /* 0x300000b3ff857230 */ /* 0x000fe40000004100 */
[----:B------:R-:W-:Y:S01]  /*1b80*/  FMUL.FTZ R178, R187, R159 ;  /* 0x0000009fbbb27220 */ /* 0x000fe20000410000 */
[----:B0-----:R-:W-:Y:S01]  /*1b90*/  FMUL.FTZ R177, R70, R226 ;  /* 0x000000e246b17220 */ /* 0x001fe20000410000 */
[----:B------:R-:W-:-:S03]  /*1ba0*/  FMUL.FTZ R179, R71, R225 ;  /* 0x000000e147b37220 */ /* 0x000fc60000410000 */
        /* <DEDUP_REMOVED lines=39> */
[-C--:B------:R-:W-:Y:S01]  /*1e20*/  FMUL.FTZ R156, R62, R132.reuse ;  /* 0x000000843e9c7220 */ /* 0x080fe20000410000 */
[----:B------:R-:W-:Y:S01]  /*1e30*/  FFMA.FTZ R135, R147, R155, R135 ;  /* 0x0000009b93877223 */ /* 0x000fe20000010087 */
[----:B------:R-:W-:Y:S01]  /*1e40*/  FADD.FTZ R134, R134, R155 ;  /* 0x0000009b86867221 */ /* 0x000fe20000010000 */
[----:B------:R-:W-:Y:S01]  /*1e50*/  FADD.FTZ R183, R132, R183 ;  /* 0x000000b784b77221 */ /* 0x000fe20000010000 */
[C---:B------:R-:W-:Y:S01]  /*1e60*/  FFMA.FTZ R23, R148.reuse, R132, R23 ;  /* 0x0000008494177223 */ /* 0x040fe20000010017 */
[----:B------:R-:W-:Y:S01]  /*1e70*/  FADD.FTZ R184, R133, R184 ;  /* 0x000000b885b87221 */ /* 0x000fe20000010000 */
[-C--:B------:R-:W-:Y:S01]  /*1e80*/  FFMA.FTZ R24, R149, R133.reuse, R24 ;  /* 0x0000008595187223 */ /* 0x080fe20000010018 */
[----:B------:R-:W-:Y:S01]  /*1e90*/  FMUL.FTZ R157, R63, R133 ;  /* 0x000000853f9d7220 */ /* 0x000fe20000410000 */
[----:B------:R-:W-:Y:S01]  /*1ea0*/  UMOV UR4, 0xffffffff ;  /* 0xffffffff00047882 */ /* 0x000fe20000000000 */
[----:B------:R-:W-:Y:S01]  /*1eb0*/  ISETP.NE.U32.AND P1, PT, RZ, UR10, PT ;  /* 0x0000000aff007c0c */ /* 0x000fe2000bf25070 */
[----:B------:R-:W-:Y:S01]  /*1ec0*/  FFMA.FTZ R133, R148, R156, R135 ;  /* 0x0000009c94857223 */ /* 0x000fe20000010087 */
[----:B------:R-:W-:Y:S01]  /*1ed0*/  FADD.FTZ R132, R134, R156 ;  /* 0x0000009c86847221 */ /* 0x000fe20000010000 */
[----:B------:R-:W-:Y:S01]  /*1ee0*/  FADD.FTZ R237, R232, R237 ;  /* 0x000000ede8ed7221 */ /* 0x000fe20000010000 */
[----:B------:R-:W-:Y:S01]  /*1ef0*/  ISETP.NE.AND.EX P1, PT, RZ, UR11, PT, P1 ;  /* 0x0000000bff007c0c */ /* 0x000fe2000bf25310 */
[----:B------:R-:W-:Y:S01]  /*1f00*/  FFMA.FTZ R11, R194, R232, R11 ;  /* 0x000000e8c20b7223 */ /* 0x000fe2000001000b */
[----:B------:R-:W-:Y:S01]  /*1f10*/  FFMA.FTZ R205, R176, R226, R205 ;  /* 0x000000e2b0cd7223 */ /* 0x000fe200000100cd */
[----:B------:R-:W-:Y:S01]  /*1f20*/  FFMA.FTZ R206, R178, R225, R206 ;  /* 0x000000e1b2ce7223 */ /* 0x000fe200000100ce */
[----:B------:R-:W-:Y:S01]  /*1f30*/  FFMA.FTZ R133, R149, R157, R133 ;  /* 0x0000009d95857223 */ /* 0x000fe20000010085 */
[----:B------:R-:W-:Y:S01]  /*1f40*/  FADD.FTZ R132, R132, R157 ;  /* 0x0000009d84847221 */ /* 0x000fe20000010000 */
[----:B--2---:R-:W-:-:S05]  /*1f50*/  FADD.FTZ R227, R225, R227 ;  /* 0x000000e3e1e37221 */ /* 0x004fca0000010000 */
[----:B------:R0:W-:Y:S01]  /*1f60*/  STL [R1+0x78], R227 ;  /* 0x000078e301007387 */ /* 0x0001e20000100800 */
        /* <DEDUP_REMOVED lines=18> */
[----:B---3--:R2:W1:Y:S02]  /*2090*/  SHFL.BFLY PT, R135, R133, 0x10, 0x1f ;  /* 0x0e001f0085877f89 */ /* 0x00846400000e0000 */
.L_x_14200:
[----:B------:R-:W-:Y:S01]  /*20a0*/  FADD.FTZ R134, R132, R134 ;  /* 0x0000008684867221 */ /* 0x000fe20000010000 */
[----:B-1----:R-:W-:-:S03]  /*20b0*/  FADD.FTZ R135, R133, R135 ;  /* 0x0000008785877221 */ /* 0x002fc60000010000 */
[----:B------:R-:W-:Y:S01]  /*20c0*/  FMUL.FTZ R134, R134, UR12 ;  /* 0x0000000c86867c20 */ /* 0x000fe20008410000 */
[----:B------:R-:W-:-:S04]  /*20d0*/  FMUL.FTZ R158, R135, UR12 ;  /* 0x0000000c879e7c20 */ /* 0x000fc80008410000 */
[----:B------:R-:W-:Y:S01]  /*20e0*/  FSEL R159, R134, RZ, !P2 ;  /* 0x000000ff869f7208 */ /* 0x000fe20005000000 */
[----:B------:R-:W-:Y:S06]  /*20f0*/  @P1 BRA `(.L_x_14170) ;  /* 0x0000002000341947 */ /* 0x000fec0003800000 */
[----:B------:R-:W2:Y:S02]  /*2100*/  LDC.64 R224, c[0x0][0x390] ;  /* 0x0000e400ffe07b82 */ /* 0x000ea40000000a00 */
[----:B--2---:R-:W-:-:S06]  /*2110*/  IMAD.WIDE.U32 R132, R190, 0x10, R224 ;  /* 0x00000010be847825 */ /* 0x004fcc00078e00e0 */
[----:B------:R-:W5:Y:S01]  /*2120*/  LDG.E.128 R132, desc[UR6][R132.64] ;  /* 0x0000000684847981 */ /* 0x000f62000c1e1d00 */
        /* <DEDUP_REMOVED lines=11> */
[----:B------:R-:W-:Y:S01]  /*21e0*/  FMUL.FTZ R136, R187, R136 ;  /* 0x00000088bb887220 */ /* 0x000fe20000410000 */
[----:B------:R-:W-:Y:S01]  /*21f0*/  FFMA.FTZ R161, R161, R158, R159 ;  /* 0x0000009ea1a17223 */ /* 0x000fe2000001009f */
[----:B------:R-:W-:Y:S01]  /*2200*/  FADD.FTZ R138, R138, -R141 ;  /* 0x8000008d8a8a7221 */ /* 0x000fe20000010000 */
[----:B------:R-:W-:Y:S01]  /*2210*/  FMUL.FTZ R137, R187, R218 ;  /* 0x000000dabb897220 */ /* 0x000fe20000410000 */
[--C-:B------:R-:W-:Y:S01]  /*2220*/  FFMA.FTZ R220, R220, R158, R159.reuse ;  /* 0x0000009edcdc7223 */ /* 0x100fe2000001009f */
[----:B------:R-:W-:Y:S01]  /*2230*/  FMUL.FTZ R141, R136, R186 ;  /* 0x000000ba888d7220 */ /* 0x000fe20000410000 */
[----:B------:R-:W-:Y:S01]  /*2240*/  FFMA.FTZ R169, R169, R158, R159 ;  /* 0x0000009ea9a97223 */ /* 0x000fe2000001009f */
[----:B-----5:R-:W-:-:S02]  /*2250*/  HADD2.F32 R136, -RZ, R132.H0_H0 ;  /* 0x20000084ff887230 */ /* 0x020fc40000004100 */
[----:B------:R-:W-:Y:S01]  /*2260*/  FADD.FTZ R191, R191, -R221 ;  /* 0x800000ddbfbf7221 */ /* 0x000fe20000010000 */
[----:B------:R-:W-:Y:S01]  /*2270*/  FADD.FTZ R140, R140, -R161 ;  /* 0x800000a18c8c7221 */ /* 0x000fe20000010000 */
[----:B------:R-:W-:Y:S01]  /*2280*/  FMUL.FTZ R137, R137, R186 ;  /* 0x000000ba89897220 */ /* 0x000fe20000410000 */
[----:B------:R-:W-:Y:S01]  /*2290*/  FADD.FTZ R168, R168, -R220 ;  /* 0x800000dca8a87221 */ /* 0x000fe20000010000 */
[----:B------:R-:W-:Y:S02]  /*22a0*/  HADD2.F32 R161, -RZ, R132.H1_H1 ;  /* 0x30000084ffa17230 */ /* 0x000fe40000004100 */
[----:B------:R-:W-:Y:S01]  /*22b0*/  FADD.FTZ R160, R160, -R169 ;  /* 0x800000a9a0a07221 */ /* 0x000fe20000010000 */
[----:B------:R-:W-:Y:S01]  /*22c0*/  FMUL.FTZ R136, R141, R136 ;  /* 0x000000888d887220 */ /* 0x000fe20000410000 */
[----:B------:R-:W-:Y:S01]  /*22d0*/  FMUL.FTZ R132, R28, R141 ;  /* 0x0000008d1c847220 */ /* 0x000fe20000410000 */
[----:B------:R-:W-:Y:S01]  /*22e0*/  FMUL.FTZ R141, R29, R137 ;  /* 0x000000891d8d7220 */ /* 0x000fe20000410000 */
[C---:B------:R-:W-:Y:S01]  /*22f0*/  FMUL.FTZ R191, R187.reuse, R191 ;  /* 0x000000bfbbbf7220 */ /* 0x040fe20000410000 */
[----:B------:R-:W-:Y:S01]  /*2300*/  FMUL.FTZ R168, R187, R168 ;  /* 0x000000a8bba87220 */ /* 0x000fe20000410000 */
[----:B------:R-:W-:Y:S01]  /*2310*/  FMUL.FTZ R137, R137, R161 ;  /* 0x000000a189897220 */ /* 0x000fe20000410000 */
[----:B------:R-:W-:Y:S01]  /*2320*/  FMUL.FTZ R160, R187, R160 ;  /* 0x000000a0bba07220 */ /* 0x000fe20000410000 */
[----:B------:R-:W-:-:S02]  /*2330*/  HADD2.F32 R161, -RZ, R133.H0_H0 ;  /* 0x20000085ffa17230 */ /* 0x000fc40000004100 */
[C---:B------:R-:W-:Y:S01]  /*2340*/  FMUL.FTZ R219, R187.reuse, R140 ;  /* 0x0000008cbbdb7220 */ /* 0x040fe20000410000 */
[C---:B------:R-:W-:Y:S01]  /*2350*/  FMUL.FTZ R138, R187.reuse, R138 ;  /* 0x0000008abb8a7220 */ /* 0x040fe20000410000 */
[----:B------:R-:W-:Y:S01]  /*2360*/  FMUL.FTZ R220, R187, R139 ;  /* 0x0000008bbbdc7220 */ /* 0x000fe20000410000 */
[----:B------:R-:W-:Y:S02]  /*2370*/  HADD2.F32 R169, -RZ, R133.H1_H1 ;  /* 0x30000085ffa97230 */ /* 0x000fe40000004100 */
[----:B------:R-:W-:Y:S01]  /*2380*/  FMUL.FTZ R139, R191, R186 ;  /* 0x000000babf8b7220 */ /* 0x000fe20000410000 */
[----:B------:R-:W-:Y:S01]  /*2390*/  F2FP.F16.F32.PACK_AB R132, R141, R132 ;  /* 0x000000848d84723e */ /* 0x000fe200000000ff */
[-C--:B------:R-:W-:Y:S01]  /*23a0*/  FMUL.FTZ R140, R168, R186.reuse ;  /* 0x000000baa88c7220 */ /* 0x080fe20000410000 */
[--C-:B------:R-:W-:Y:S02]  /*23b0*/  HADD2.F32 R141, -RZ, R134.reuse.H0_H0 ;  /* 0x20000086ff8d7230 */ /* 0x100fe40000004100 */
[----:B------:R-:W-:Y:S01]  /*23c0*/  FMUL.FTZ R218, R160, R186 ;  /* 0x000000baa0da7220 */ /* 0x000fe20000410000 */
[----:B------:R-:W-:-:S02]  /*23d0*/  HADD2.F32 R134, -RZ, R134.H1_H1 ;  /* 0x30000086ff867230 */ /* 0x000fc40000004100 */
[-C--:B------:R-:W-:Y:S01]  /*23e0*/  FMUL.FTZ R160, R219, R186.reuse ;  /* 0x000000badba07220 */ /* 0x080fe20000410000 */
[-C--:B------:R-:W-:Y:S01]  /*23f0*/  FMUL.FTZ R191, R138, R186.reuse ;  /* 0x000000ba8abf7220 */ /* 0x080fe20000410000 */
[--C-:B------:R-:W-:Y:S02]  /*2400*/  HADD2.F32 R133, -RZ, R135.reuse.H0_H0 ;  /* 0x20000087ff857230 */ /* 0x100fe40000004100 */
[----:B------:R-:W-:Y:S01]  /*2410*/  FMUL.FTZ R138, R139, R161 ;  /* 0x000000a18b8a7220 */ /* 0x000fe20000410000 */
        /* <DEDUP_REMOVED lines=17> */
.L_x_14171:
        /* <DEDUP_REMOVED lines=10> */
[----:B------:R-:W-:Y:S01]  /*25d0*/  FMUL.FTZ R125, R187, R125 ;  /* 0x0000007dbb7d7220 */ /* 0x000fe20000410000 */
[----:B------:R-:W-:Y:S01]  /*25e0*/  FFMA.FTZ R128, R169, R158, R159 ;  /* 0x0000009ea9807223 */ /* 0x000fe2000001009f */
[----:B------:R-:W-:Y:S01]  /*25f0*/  FMUL.FTZ R124, R187, R124 ;  /* 0x0000007cbb7c7220 */ /* 0x000fe20000410000 */
[----:B-----5:R-:W-:-:S02]  /*2600*/  HADD2.F32 R136, -RZ, R132.H0_H0 ;  /* 0x20000084ff887230 */ /* 0x020fc40000004100 */
[C---:B------:R-:W-:Y:S01]  /*2610*/  FMUL.FTZ R126, R187.reuse, R126 ;  /* 0x0000007ebb7e7220 */ /* 0x040fe20000410000 */
[----:B------:R-:W-:Y:S01]  /*2620*/  FMUL.FTZ R127, R187, R127 ;  /* 0x0000007fbb7f7220 */ /* 0x000fe20000410000 */
[----:B------:R-:W-:Y:S01]  /*2630*/  FFMA.FTZ R131, R139, R158, R159 ;  /* 0x0000009e8b837223 */ /* 0x000fe2000001009f */
[----:B------:R-:W-:Y:S01]  /*2640*/  FADD.FTZ R130, R138, -R130 ;  /* 0x800000828a827221 */ /* 0x000fe20000010000 */
[----:B------:R-:W-:Y:S02]  /*2650*/  HADD2.F32 R132, -RZ, R132.H1_H1 ;  /* 0x30000084ff847230 */ /* 0x000fe40000004100 */
[----:B------:R-:W-:Y:S01]  /*2660*/  FADD.FTZ R129, R140, -R129 ;  /* 0x800000818c817221 */ /* 0x000fe20000010000 */
[--C-:B------:R-:W-:Y:S02]  /*2670*/  HADD2.F32 R138, -RZ, R133.reuse.H0_H0 ;  /* 0x20000085ff8a7230 */ /* 0x100fe40000004100 */
[----:B------:R-:W-:Y:S01]  /*2680*/  FMUL.FTZ R139, R125, R186 ;  /* 0x000000ba7d8b7220 */ /* 0x000fe20000410000 */
[----:B------:R-:W-:Y:S01]  /*2690*/  FADD.FTZ R128, R160, -R128 ;  /* 0x80000080a0807221 */ /* 0x000fe20000010000 */
[----:B------:R-:W-:-:S02]  /*26a0*/  HADD2.F32 R133, -RZ, R133.H1_H1 ;  /* 0x30000085ff857230 */ /* 0x000fc40000004100 */
[-C--:B------:R-:W-:Y:S01]  /*26b0*/  FMUL.FTZ R140, R124, R186.reuse ;  /* 0x000000ba7c8c7220 */ /* 0x080fe20000410000 */
[-C--:B------:R-:W-:Y:S01]  /*26c0*/  FMUL.FTZ R160, R126, R186.reuse ;  /* 0x000000ba7ea07220 */ /* 0x080fe20000410000 */
[----:B------:R-:W-:Y:S01]  /*26d0*/  FMUL.FTZ R141, R127, R186 ;  /* 0x000000ba7f8d7220 */ /* 0x000fe20000410000 */
[----:B------:R-:W-:Y:S01]  /*26e0*/  FADD.FTZ R131, R137, -R131 ;  /* 0x8000008389837221 */ /* 0x000fe20000010000 */
        /* <DEDUP_REMOVED lines=16> */
[C---:B------:R-:W-:Y:S01]  /*27f0*/  FMUL.FTZ R130, R187.reuse, R130 ;  /* 0x00000082bb827220 */ /* 0x040fe20000410000 */
[----:B------:R-:W-:Y:S01]  /*2800*/  FMUL.FTZ R131, R187, R131 ;  /* 0x00000083bb837220 */ /* 0x000fe20000410000 */
[----:B------:R-:W-:Y:S01]  /*2810*/  FMUL.FTZ R140, R160, R140 ;  /* 0x0000008ca08c7220 */ /* 0x000fe20000410000 */
[----:B------:R-:W-:Y:S01]  /*2820*/  FMUL.FTZ R141, R134, R141 ;  /* 0x0000008d868d7220 */ /* 0x000fe20000410000 */
[----:B------:R-:W-:Y:S01]  /*2830*/  FMUL.FTZ R160, R32, R160 ;  /* 0x000000a020a07220 */ /* 0x000fe20000410000 */
[----:B------:R-:W-:Y:S01]  /*2840*/  FMUL.FTZ R134, R33, R134 ;  /* 0x0000008621867220 */ /* 0x000fe20000410000 */
[----:B------:R-:W-:Y:S02]  /*2850*/  HADD2.F32 R161, -RZ, R135.H1_H1 ;  /* 0x30000087ffa17230 */ /* 0x000fe40000004100 */
[----:B------:R-:W-:-:S02]  /*2860*/  FMUL.FTZ R168, R130, R186 ;  /* 0x000000ba82a87220 */ /* 0x000fc40000410000 */
[----:B------:R-:W-:Y:S01]  /*2870*/  F2FP.F16.F32.PACK_AB R134, R134, R160 ;  /* 0x000000a08686723e */ /* 0x000fe200000000ff */
[----:B------:R-:W-:Y:S02]  /*2880*/  HADD2.F32 R160, -RZ, R135.H0_H0 ;  /* 0x20000087ffa07230 */ /* 0x000fe40000004100 */
[----:B------:R-:W-:-:S03]  /*2890*/  FMUL.FTZ R135, R131, R186 ;  /* 0x000000ba83877220 */ /* 0x000fc60000410000 */
[----:B------:R-:W-:Y:S01]  /*28a0*/  FMUL.FTZ R160, R168, R160 ;  /* 0x000000a0a8a07220 */ /* 0x000fe20000410000 */
[----:B------:R-:W-:Y:S01]  /*28b0*/  FMUL.FTZ R161, R135, R161 ;  /* 0x000000a187a17220 */ /* 0x000fe20000410000 */
[----:B------:R-:W-:Y:S01]  /*28c0*/  FMUL.FTZ R168, R34, R168 ;  /* 0x000000a822a87220 */ /* 0x000fe20000410000 */
[----:B------:R-:W-:-:S05]  /*28d0*/  FMUL.FTZ R135, R35, R135 ;  /* 0x0000008723877220 */ /* 0x000fca0000410000 */
[----:B------:R-:W-:-:S07]  /*28e0*/  F2FP.F16.F32.PACK_AB R135, R135, R168 ;  /* 0x000000a88787723e */ /* 0x000fce00000000ff */
.L_x_14172:
[----:B------:R-:W1:Y:S08]  /*28f0*/  @P1 LDC.64 R168, c[0x0][0x478] ;  /* 0x00011e00ffa81b82 */ /* 0x000e700000000a00 */
[----:B------:R-:W2:Y:S01]  /*2900*/  LDC.64 R218, c[0x0][0x468] ;  /* 0x00011a00ffda7b82 */ /* 0x000ea20000000a00 */
[----:B-1----:R-:W-:-:S05]  /*2910*/  @P1 IMAD.WIDE.U32 R168, R190, 0x20, R168 ;  /* 0x00000020bea81825 */ /* 0x002fca00078e00a8 */
[----:B------:R-:W-:Y:S01]  /*2920*/  @P1 STG.E.128 desc[UR6][R168.64], R124 ;  /* 0x0000007ca8001986 */ /* 0x000fe2000c101d06 */
[----:B--2---:R-:W-:-:S03]  /*2930*/  IMAD.WIDE.U32 R190, R190, 0x10, R218 ;  /* 0x00000010bebe7825 */ /* 0x004fc600078e00da */
[----:B------:R-:W-:Y:S04]  /*2940*/  @P1 STG.E.128 desc[UR6][R168.64+0x10], R128 ;  /* 0x00001080a8001986 */ /* 0x000fe8000c101d06 */
[----:B------:R1:W-:Y:S02]  /*2950*/  STG.E.128 desc[UR6][R190.64], R132 ;  /* 0x00000084be007986 */ /* 0x0003e4000c101d06 */
[----:B-1----:R-:W-:-:S06]  /*2960*/  IMAD.WIDE.U32 R132, R189, 0x10, R224 ;  /* 0x00000010bd847825 */ /* 0x002fcc00078e00e0 */
        /* <DEDUP_REMOVED lines=9> */
[--C-:B-----5:R-:W-:Y:S02]  /*2a00*/  HADD2.F32 R190, -RZ, R132.reuse.H0_H0 ;  /* 0x20000084ffbe7230 */ /* 0x120fe40000004100 */
[----:B------:R-:W-:Y:S01]  /*2a10*/  FMUL.FTZ R125, R187, R125 ;  /* 0x0000007dbb7d7220 */ /* 0x000fe20000410000 */
[----:B------:R-:W-:Y:S01]  /*2a20*/  FADD.FTZ R124, R197, -R124 ;  /* 0x8000007cc57c7221 */ /* 0x000fe20000010000 */
[----:B------:R-:W-:-:S02]  /*2a30*/  HADD2.F32 R132, -RZ, R132.H1_H1 ;  /* 0x30000084ff847230 */ /* 0x000fc40000004100 */
[----:B------:R-:W-:Y:S01]  /*2a40*/  FMUL.FTZ R126, R187, R126 ;  /* 0x0000007ebb7e7220 */ /* 0x000fe20000410000 */
[----:B------:R-:W-:Y:S01]  /*2a50*/  FMUL.FTZ R169, R125, R186 ;  /* 0x000000ba7da97220 */ /* 0x000fe20000410000 */
[C---:B------:R-:W-:Y:S01]  /*2a60*/  FMUL.FTZ R127, R187.reuse, R127 ;  /* 0x0000007fbb7f7220 */ /* 0x040fe20000410000 */
[----:B------:R-:W-:Y:S01]  /*2a70*/  FMUL.FTZ R124, R187, R124 ;  /* 0x0000007cbb7c7220 */ /* 0x000fe20000410000 */
[--C-:B------:R-:W-:Y:S02]  /*2a80*/  HADD2.F32 R193, -RZ, R133.reuse.H0_H0 ;  /* 0x20000085ffc17230 */ /* 0x100fe40000004100 */
[----:B------:R-:W-:Y:S01]  /*2a90*/  FMUL.FTZ R191, R169, R132 ;  /* 0x00000084a9bf7220 */ /* 0x000fe20000410000 */
[----:B------:R-:W-:Y:S02]  /*2aa0*/  HADD2.F32 R133, -RZ, R133.H1_H1 ;  /* 0x30000085ff857230 */ /* 0x000fe40000004100 */
[----:B------:R-:W-:Y:S01]  /*2ab0*/  FMUL.FTZ R132, R37, R169 ;  /* 0x000000a925847220 */ /* 0x000fe20000410000 */
[-CC-:B------:R-:W-:Y:S01]  /*2ac0*/  FFMA.FTZ R128, R209, R158.reuse, R159.reuse ;  /* 0x0000009ed1807223 */ /* 0x180fe2000001009f */
[----:B------:R-:W-:Y:S01]  /*2ad0*/  FFMA.FTZ R129, R211, R158, R159 ;  /* 0x0000009ed3817223 */ /* 0x000fe2000001009f */
[-C--:B------:R-:W-:Y:S01]  /*2ae0*/  FMUL.FTZ R195, R126, R186.reuse ;  /* 0x000000ba7ec37220 */ /* 0x080fe20000410000 */
[-C--:B------:R-:W-:Y:S01]  /*2af0*/  FMUL.FTZ R169, R127, R186.reuse ;  /* 0x000000ba7fa97220 */ /* 0x080fe20000410000 */
[----:B------:R-:W-:Y:S01]  /*2b00*/  FMUL.FTZ R168, R124, R186 ;  /* 0x000000ba7ca87220 */ /* 0x000fe20000410000 */
        /* <DEDUP_REMOVED lines=10> */
[-CC-:B------:R-:W-:Y:S01]  /*2bb0*/  FFMA.FTZ R130, R213, R158.reuse, R159.reuse ;  /* 0x0000009ed5827223 */ /* 0x180fe2000001009f */
[----:B------:R-:W-:Y:S01]  /*2bc0*/  F2FP.F16.F32.PACK_AB R133, R133, R195 ;  /* 0x000000c38585723e */ /* 0x000fe200000000ff */
[----:B------:R-:W-:Y:S01]  /*2bd0*/  FFMA.FTZ R131, R215, R158, R159 ;  /* 0x0000009ed7837223 */ /* 0x000fe2000001009f */
[----:B------:R-:W-:Y:S01]  /*2be0*/  F2FP.F16.F32.PACK_AB R132, R132, R168 ;  /* 0x000000a88484723e */ /* 0x000fe200000000ff */
[----:B------:R-:W-:-:S02]  /*2bf0*/  HADD2.F32 R195, -RZ, R134.H0_H0 ;  /* 0x20000086ffc37230 */ /* 0x000fc40000004100 */
[-C--:B------:R-:W-:Y:S01]  /*2c00*/  FMUL.FTZ R168, R128, R186.reuse ;  /* 0x000000ba80a87220 */ /* 0x080fe20000410000 */
[----:B------:R-:W-:Y:S02]  /*2c10*/  HADD2.F32 R196, -RZ, R134.H1_H1 ;  /* 0x30000086ffc47230 */ /* 0x000fe40000004100 */
[----:B------:R-:W-:Y:S01]  /*2c20*/  FMUL.FTZ R134, R129, R186 ;  /* 0x000000ba81867220 */ /* 0x000fe20000410000 */
[----:B------:R-:W-:Y:S01]  /*2c30*/  FADD.FTZ R130, R216, -R130 ;  /* 0x80000082d8827221 */ /* 0x000fe20000010000 */
[----:B------:R-:W-:Y:S01]  /*2c40*/  FADD.FTZ R131, R217, -R131 ;  /* 0x80000083d9837221 */ /* 0x000fe20000010000 */
[----:B------:R-:W-:Y:S01]  /*2c50*/  FMUL.FTZ R195, R168, R195 ;  /* 0x000000c3a8c37220 */ /* 0x000fe20000410000 */
[----:B------:R-:W-:Y:S01]  /*2c60*/  FMUL.FTZ R196, R134, R196 ;  /* 0x000000c486c47220 */ /* 0x000fe20000410000 */
[----:B------:R-:W-:Y:S01]  /*2c70*/  FMUL.FTZ R168, R40, R168 ;  /* 0x000000a828a87220 */ /* 0x000fe20000410000 */
[----:B------:R-:W-:Y:S01]  /*2c80*/  FMUL.FTZ R134, R41, R134 ;  /* 0x0000008629867220 */ /* 0x000fe20000410000 */
[C---:B------:R-:W-:Y:S01]  /*2c90*/  FMUL.FTZ R130, R187.reuse, R130 ;  /* 0x00000082bb827220 */ /* 0x040fe20000410000 */
[----:B------:R-:W-:Y:S01]  /*2ca0*/  FMUL.FTZ R131, R187, R131 ;  /* 0x00000083bb837220 */ /* 0x000fe20000410000 */
[----:B------:R-:W-:-:S02]  /*2cb0*/  HADD2.F32 R197, -RZ, R135.H0_H0 ;  /* 0x20000087ffc57230 */ /* 0x000fc40000004100 */
[----:B------:R-:W-:Y:S01]  /*2cc0*/  F2FP.F16.F32.PACK_AB R134, R134, R168 ;  /* 0x000000a88686723e */ /* 0x000fe200000000ff */
[----:B------:R-:W-:Y:S02]  /*2cd0*/  HADD2.F32 R198, -RZ, R135.H1_H1 ;  /* 0x30000087ffc67230 */ /* 0x000fe40000004100 */
[-C--:B------:R-:W-:Y:S01]  /*2ce0*/  FMUL.FTZ R168, R130, R186.reuse ;  /* 0x000000ba82a87220 */ /* 0x080fe20000410000 */
[----:B------:R-:W-:-:S03]  /*2cf0*/  FMUL.FTZ R135, R131, R186 ;  /* 0x000000ba83877220 */ /* 0x000fc60000410000 */
[----:B------:R-:W-:Y:S01]  /*2d00*/  FMUL.FTZ R197, R168, R197 ;  /* 0x000000c5a8c57220 */ /* 0x000fe20000410000 */
[----:B------:R-:W-:Y:S01]  /*2d10*/  FMUL.FTZ R198, R135, R198 ;  /* 0x000000c687c67220 */ /* 0x000fe20000410000 */
[----:B------:R-:W-:Y:S01]  /*2d20*/  FMUL.FTZ R168, R42, R168 ;  /* 0x000000a82aa87220 */ /* 0x000fe20000410000 */
[----:B------:R-:W-:-:S05]  /*2d30*/  FMUL.FTZ R135, R43, R135 ;  /* 0x000000872b877220 */ /* 0x000fca0000410000 */
[----:B------:R-:W-:Y:S01]  /*2d40*/  F2FP.F16.F32.PACK_AB R135, R135, R168 ;  /* 0x000000a88787723e */ /* 0x000fe200000000ff */
[----:B------:R-:W-:Y:S06]  /*2d50*/  BRA `(.L_x_14174) ;  /* 0x0000000000f07947 */ /* 0x000fec0003800000 */
.L_x_14173:
        /* <DEDUP_REMOVED lines=8> */
[C---:B------:R-:W-:Y:S01]  /*2de0*/  FMUL.FTZ R168, R187.reuse, R193 ;  /* 0x000000c1bba87220 */ /* 0x040fe20000410000 */
[----:B------:R-:W-:Y:S01]  /*2df0*/  FMUL.FTZ R191, R187, R198 ;  /* 0x000000c6bbbf7220 */ /* 0x000fe20000410000 */
[----:B------:R-:W-:Y:S01]  /*2e00*/  FADD.FTZ R208, R208, -R195 ;  /* 0x800000c3d0d07221 */ /* 0x000fe20000010000 */
[--C-:B------:R-:W-:Y:S01]  /*2e10*/  FFMA.FTZ R211, R211, R158, R159.reuse ;  /* 0x0000009ed3d37223 */ /* 0x100fe2000001009f */
[-C--:B------:R-:W-:Y:S01]  /*2e20*/  FMUL.FTZ R168, R168, R186.reuse ;  /* 0x000000baa8a87220 */ /* 0x080fe20000410000 */
[----:B------:R-:W-:Y:S01]  /*2e30*/  FMUL.FTZ R191, R191, R186 ;  /* 0x000000babfbf7220 */ /* 0x000fe20000410000 */
[----:B------:R-:W-:Y:S01]  /*2e40*/  FADD.FTZ R210, R210, -R196 ;  /* 0x800000c4d2d27221 */ /* 0x000fe20000010000 */
[-CC-:B------:R-:W-:Y:S01]  /*2e50*/  FFMA.FTZ R213, R213, R158.reuse, R159.reuse ;  /* 0x0000009ed5d57223 */ /* 0x180fe2000001009f */
[----:B------:R-:W-:Y:S01]  /*2e60*/  FFMA.FTZ R215, R215, R158, R159 ;  /* 0x0000009ed7d77223 */ /* 0x000fe2000001009f */
[----:B------:R-:W-:-:S02]  /*2e70*/  HADD2.F32 R169, -RZ, R132.H1_H1 ;  /* 0x30000084ffa97230 */ /* 0x000fc40000004100 */
[----:B------:R-:W-:Y:S01]  /*2e80*/  FADD.FTZ R212, R212, -R209 ;  /* 0x800000d1d4d47221 */ /* 0x000fe20000010000 */
[----:B------:R-:W-:Y:S01]  /*2e90*/  FMUL.FTZ R190, R168, R190 ;  /* 0x000000bea8be7220 */ /* 0x000fe20000410000 */
[----:B------:R-:W-:Y:S01]  /*2ea0*/  FMUL.FTZ R132, R36, R168 ;  /* 0x000000a824847220 */ /* 0x000fe20000410000 */
[----:B------:R-:W-:Y:S01]  /*2eb0*/  FADD.FTZ R214, R214, -R211 ;  /* 0x800000d3d6d67221 */ /* 0x000fe20000010000 */
[----:B------:R-:W-:Y:S01]  /*2ec0*/  FMUL.FTZ R168, R37, R191 ;  /* 0x000000bf25a87220 */ /* 0x000fe20000410000 */
[C---:B------:R-:W-:Y:S01]  /*2ed0*/  FMUL.FTZ R194, R187.reuse, R208 ;  /* 0x000000d0bbc27220 */ /* 0x040fe20000410000 */
[----:B------:R-:W-:Y:S01]  /*2ee0*/  FMUL.FTZ R208, R187, R210 ;  /* 0x000000d2bbd07220 */ /* 0x000fe20000410000 */
[----:B------:R-:W-:Y:S01]  /*2ef0*/  FADD.FTZ R216, R216, -R213 ;  /* 0x800000d5d8d87221 */ /* 0x000fe20000010000 */
[----:B------:R-:W-:Y:S01]  /*2f00*/  FADD.FTZ R217, R217, -R215 ;  /* 0x800000d7d9d97221 */ /* 0x000fe20000010000 */
        /* <DEDUP_REMOVED lines=33> */
.L_x_14174:
[----:B------:R-:W1:Y:S02]  /*3120*/  @P1 LDC.64 R168, c[0x0][0x478] ;  /* 0x00011e00ffa81b82 */ /* 0x000e640000000a00 */
[----:B-1----:R-:W-:-:S05]  /*3130*/  @P1 IMAD.WIDE.U32 R168, R189, 0x20, R168 ;  /* 0x00000020bda81825 */ /* 0x002fca00078e00a8 */
[----:B------:R-:W-:Y:S04]  /*3140*/  @P1 STG.E.128 desc[UR6][R168.64], R124 ;  /* 0x0000007ca8001986 */ /* 0x000fe8000c101d06 */
[----:B------:R1:W-:Y:S02]  /*3150*/  @P1 STG.E.128 desc[UR6][R168.64+0x10], R128 ;  /* 0x00001080a8001986 */ /* 0x0003e4000c101d06 */
[----:B-1----:R-:W-:-:S05]  /*3160*/  IMAD.WIDE.U32 R168, R189, 0x10, R218 ;  /* 0x00000010bda87825 */ /* 0x002fca00078e00da */
        /* <DEDUP_REMOVED lines=38> */
[--C-:B------:R-:W-:Y:S01]  /*33d0*/  FFMA.FTZ R130, R176, R158, R159.reuse ;  /* 0x0000009eb0827223 */ /* 0x100fe2000001009f */
        /* <DEDUP_REMOVED lines=26> */
.L_x_14175:
        /* <DEDUP_REMOVED lines=10> */
[----:B-----5:R-:W-:-:S02]  /*3620*/  HADD2.F32 R165, -RZ, R132.H0_H0 ;  /* 0x20000084ffa57230 */ /* 0x020fc40000004100 */
[--C-:B------:R-:W-:Y:S01]  /*3630*/  FFMA.FTZ R172, R172, R158, R159.reuse ;  /* 0x0000009eacac7223 */ /* 0x100fe2000001009f */
[----:B------:R-:W-:Y:S01]  /*3640*/  FMUL.FTZ R162, R162, R186 ;  /* 0x000000baa2a27220 */ /* 0x000fe20000410000 */
[--C-:B------:R-:W-:Y:S01]  /*3650*/  FFMA.FTZ R174, R174, R158, R159.reuse ;  /* 0x0000009eaeae7223 */ /* 0x100fe2000001009f */
[----:B------:R-:W-:Y:S01]  /*3660*/  FMUL.FTZ R164, R164, R186 ;  /* 0x000000baa4a47220 */ /* 0x000fe20000410000 */
[-CC-:B------:R-:W-:Y:S01]  /*3670*/  FFMA.FTZ R176, R176, R158.reuse, R159.reuse ;  /* 0x0000009eb0b07223 */ /* 0x180fe2000001009f */
[----:B------:R-:W-:Y:S01]  /*3680*/  FFMA.FTZ R178, R178, R158, R159 ;  /* 0x0000009eb2b27223 */ /* 0x000fe2000001009f */
[----:B------:R-:W-:Y:S02]  /*3690*/  HADD2.F32 R163, -RZ, R132.H1_H1 ;  /* 0x30000084ffa37230 */ /* 0x000fe40000004100 */
[----:B------:R-:W-:Y:S01]  /*36a0*/  FADD.FTZ R173, R173, -R172 ;  /* 0x800000acadad7221 */ /* 0x000fe20000010000 */
[----:B------:R-:W-:Y:S01]  /*36b0*/  FMUL.FTZ R165, R162, R165 ;  /* 0x000000a5a2a57220 */ /* 0x000fe20000410000 */
[----:B------:R-:W-:Y:S01]  /*36c0*/  FMUL.FTZ R132, R44, R162 ;  /* 0x000000a22c847220 */ /* 0x000fe20000410000 */
[----:B------:R-:W-:Y:S01]  /*36d0*/  FADD.FTZ R175, R175, -R174 ;  /* 0x800000aeafaf7221 */ /* 0x000fe20000010000 */
[----:B------:R-:W-:Y:S01]  /*36e0*/  FMUL.FTZ R162, R45, R164 ;  /* 0x000000a42da27220 */ /* 0x000fe20000410000 */
[----:B------:R-:W-:Y:S01]  /*36f0*/  FADD.FTZ R177, R177, -R176 ;  /* 0x800000b0b1b17221 */ /* 0x000fe20000010000 */
[----:B------:R-:W-:Y:S01]  /*3700*/  FADD.FTZ R179, R179, -R178 ;  /* 0x800000b2b3b37221 */ /* 0x000fe20000010000 */
[C---:B------:R-:W-:Y:S01]  /*3710*/  FMUL.FTZ R170, R187.reuse, R170 ;  /* 0x000000aabbaa7220 */ /* 0x040fe20000410000 */
[C---:B------:R-:W-:Y:S01]  /*3720*/  FMUL.FTZ R168, R187.reuse, R173 ;  /* 0x000000adbba87220 */ /* 0x040fe20000410000 */
[C---:B------:R-:W-:Y:S01]  /*3730*/  FMUL.FTZ R175, R187.reuse, R175 ;  /* 0x000000afbbaf7220 */ /* 0x040fe20000410000 */
[----:B------:R-:W-:Y:S01]  /*3740*/  FMUL.FTZ R164, R164, R163 ;  /* 0x000000a3a4a47220 */ /* 0x000fe20000410000 */
[----:B------:R-:W-:Y:S01]  /*3750*/  F2FP.F16.F32.PACK_AB R132, R162, R132 ;  /* 0x00000084a284723e */ /* 0x000fe200000000ff */
[----:B------:R-:W-:Y:S01]  /*3760*/  FMUL.FTZ R171, R187, R171 ;  /* 0x000000abbbab7220 */ /* 0x000fe20000410000 */
[----:B------:R-:W-:-:S02]  /*3770*/  HADD2.F32 R169, -RZ, R134.H0_H0 ;  /* 0x20000086ffa97230 */ /* 0x000fc40000004100 */
[C---:B------:R-:W-:Y:S01]  /*3780*/  FMUL.FTZ R163, R187.reuse, R177 ;  /* 0x000000b1bba37220 */ /* 0x040fe20000410000 */
[----:B------:R-:W-:Y:S01]  /*3790*/  FMUL.FTZ R162, R187, R179 ;  /* 0x000000b3bba27220 */ /* 0x000fe20000410000 */
[--C-:B------:R-:W-:Y:S02]  /*37a0*/  HADD2.F32 R167, -RZ, R133.reuse.H0_H0 ;  /* 0x20000085ffa77230 */ /* 0x100fe40000004100 */
[-C--:B------:R-:W-:Y:S01]  /*37b0*/  FMUL.FTZ R172, R170, R186.reuse ;  /* 0x000000baaaac7220 */ /* 0x080fe20000410000 */
[----:B------:R-:W-:Y:S02]  /*37c0*/  HADD2.F32 R166, -RZ, R133.H1_H1 ;  /* 0x30000085ffa67230 */ /* 0x000fe40000004100 */
[-C--:B------:R-:W-:Y:S01]  /*37d0*/  FMUL.FTZ R168, R168, R186.reuse ;  /* 0x000000baa8a87220 */ /* 0x080fe20000410000 */
[----:B------:R-:W-:Y:S02]  /*37e0*/  HADD2.F32 R134, -RZ, R134.H1_H1 ;  /* 0x30000086ff867230 */ /* 0x000fe40000004100 */
[----:B------:R-:W-:Y:S01]  /*37f0*/  FMUL.FTZ R170, R175, R186 ;  /* 0x000000baafaa7220 */ /* 0x000fe20000410000 */
[----:B------:R-:W-:-:S02]  /*3800*/  HADD2.F32 R133, -RZ, R135.H0_H0 ;  /* 0x20000087ff857230 */ /* 0x000fc40000004100 */
[-C--:B------:R-:W-:Y:S01]  /*3810*/  FMUL.FTZ R171, R171, R186.reuse ;  /* 0x000000baabab7220 */ /* 0x080fe20000410000 */
[----:B------:R-:W-:Y:S02]  /*3820*/  HADD2.F32 R135, -RZ, R135.H1_H1 ;  /* 0x30000087ff877230 */ /* 0x000fe40000004100 */
        /* <DEDUP_REMOVED lines=17> */
.L_x_14176:
[----:B------:R-:W1:Y:S02]  /*3940*/  @P1 LDC.64 R162, c[0x0][0x478] ;  /* 0x00011e00ffa21b82 */ /* 0x000e640000000a00 */
[----:B-1----:R-:W-:-:S04]  /*3950*/  @P1 IMAD.WIDE.U32 R162, R188, 0x20, R162 ;  /* 0x00000020bca21825 */ /* 0x002fc800078e00a2 */
[----:B------:R-:W-:Y:S01]  /*3960*/  IMAD.WIDE.U32 R188, R188, 0x10, R218 ;  /* 0x00000010bcbc7825 */ /* 0x000fe200078e00da */
        /* <DEDUP_REMOVED lines=12> */
[--C-:B------:R-:W-:Y:S01]  /*3a30*/  FFMA.FTZ R129, R146, R158, R159.reuse ;  /* 0x0000009e92817223 */ /* 0x100fe2000001009f */
[----:B------:R-:W-:Y:S01]  /*3a40*/  FADD.FTZ R130, R153, -R128 ;  /* 0x8000008099827221 */ /* 0x000fe20000010000 */
[C---:B------:R-:W-:Y:S01]  /*3a50*/  FMUL.FTZ R124, R187.reuse, R124 ;  /* 0x0000007cbb7c7220 */ /* 0x040fe20000410000 */
[----:B------:R-:W-:Y:S01]  /*3a60*/  FMUL.FTZ R125, R187, R126 ;  /* 0x0000007ebb7d7220 */ /* 0x000fe20000410000 */
[-CC-:B------:R-:W-:Y:S01]  /*3a70*/  FFMA.FTZ R142, R147, R158.reuse, R159.reuse ;  /* 0x0000009e938e7223 */ /* 0x180fe2000001009f */
[-C--:B------:R-:W-:Y:S01]  /*3a80*/  FFMA.FTZ R131, R148, R158.reuse, R159 ;  /* 0x0000009e94837223 */ /* 0x080fe2000001009f */
[----:B------:R-:W-:Y:S01]  /*3a90*/  FADD.FTZ R152, R152, -R127 ;  /* 0x8000007f98987221 */ /* 0x000fe20000010000 */
[----:B------:R-:W-:Y:S01]  /*3aa0*/  FFMA.FTZ R158, R149, R158, R159 ;  /* 0x0000009e959e7223 */ /* 0x000fe2000001009f */
[----:B------:R-:W-:Y:S01]  /*3ab0*/  FADD.FTZ R128, R154, -R129 ;  /* 0x800000819a807221 */ /* 0x000fe20000010000 */
[----:B------:R-:W-:Y:S01]  /*3ac0*/  FMUL.FTZ R127, R187, R130 ;  /* 0x00000082bb7f7220 */ /* 0x000fe20000410000 */
[-C--:B------:R-:W-:Y:S01]  /*3ad0*/  FMUL.FTZ R129, R124, R186.reuse ;  /* 0x000000ba7c817220 */ /* 0x080fe20000410000 */
[----:B------:R-:W-:Y:S01]  /*3ae0*/  FMUL.FTZ R130, R125, R186 ;  /* 0x000000ba7d827220 */ /* 0x000fe20000410000 */
[----:B-----5:R-:W-:-:S02]  /*3af0*/  HADD2.F32 R146, -RZ, R132.H0_H0 ;  /* 0x20000084ff927230 */ /* 0x020fc40000004100 */
[----:B------:R-:W-:Y:S01]  /*3b00*/  FADD.FTZ R142, R155, -R142 ;  /* 0x8000008e9b8e7221 */ /* 0x000fe20000010000 */
[----:B------:R-:W-:Y:S02]  /*3b10*/  HADD2.F32 R147, -RZ, R132.H1_H1 ;  /* 0x30000084ff937230 */ /* 0x000fe40000004100 */
[----:B------:R-:W-:Y:S01]  /*3b20*/  FADD.FTZ R158, R157, -R158 ;  /* 0x8000009e9d9e7221 */ /* 0x000fe20000010000 */
[----:B------:R-:W-:Y:S01]  /*3b30*/  FADD.FTZ R156, R156, -R131 ;  /* 0x800000839c9c7221 */ /* 0x000fe20000010000 */
[----:B------:R-:W-:Y:S01]  /*3b40*/  FMUL.FTZ R132, R52, R129 ;  /* 0x0000008134847220 */ /* 0x000fe20000410000 */
[----:B------:R-:W-:Y:S01]  /*3b50*/  FMUL.FTZ R143, R53, R130 ;  /* 0x00000082358f7220 */ /* 0x000fe20000410000 */
[----:B------:R-:W-:Y:S01]  /*3b60*/  FMUL.FTZ R126, R187, R152 ;  /* 0x00000098bb7e7220 */ /* 0x000fe20000410000 */
[----:B------:R-:W-:Y:S01]  /*3b70*/  FMUL.FTZ R146, R129, R146 ;  /* 0x0000009281927220 */ /* 0x000fe20000410000 */
[----:B------:R-:W-:Y:S01]  /*3b80*/  FMUL.FTZ R147, R130, R147 ;  /* 0x0000009382937220 */ /* 0x000fe20000410000 */
[C---:B------:R-:W-:Y:S01]  /*3b90*/  FMUL.FTZ R128, R187.reuse, R128 ;  /* 0x00000080bb807220 */ /* 0x040fe20000410000 */
[C---:B------:R-:W-:Y:S01]  /*3ba0*/  FMUL.FTZ R129, R187.reuse, R142 ;  /* 0x0000008ebb817220 */ /* 0x040fe20000410000 */
[C---:B------:R-:W-:Y:S01]  /*3bb0*/  FMUL.FTZ R131, R187.reuse, R158 ;  /* 0x0000009ebb837220 */ /* 0x040fe20000410000 */
        /* <DEDUP_REMOVED lines=8> */
[--C-:B------:R-:W-:Y:S02]  /*3c40*/  HADD2.F32 R150, -RZ, R134.reuse.H0_H0 ;  /* 0x20000086ff967230 */ /* 0x100fe40000004100 */
[----:B------:R-:W-:Y:S01]  /*3c50*/  FMUL.FTZ R154, R129, R186 ;  /* 0x000000ba819a7220 */ /* 0x000fe20000410000 */
[----:B------:R-:W-:-:S02]  /*3c60*/  HADD2.F32 R151, -RZ, R134.H1_H1 ;  /* 0x30000086ff977230 */ /* 0x000fc40000004100 */
[-C--:B------:R-:W-:Y:S01]  /*3c70*/  FMUL.FTZ R134, R131, R186.reuse ;  /* 0x000000ba83867220 */ /* 0x080fe20000410000 */
        /* <DEDUP_REMOVED lines=18> */
.L_x_14177:
[----:B------:R-:W-:-:S04]  /*3da0*/  FFMA.FTZ R142, R142, R158, R159 ;  /* 0x0000009e8e8e7223 */ /* 0x000fc8000001009f */
[----:B------:R-:W-:Y:S01]  /*3db0*/  FADD.FTZ R142, R150, -R142 ;  /* 0x8000008e968e7221 */ /* 0x000fe20000010000 */
        /* <DEDUP_REMOVED lines=16> */
[----:B------:R-:W-:Y:S01]  /*3ec0*/  FFMA.FTZ R158, R149, R158, R159 ;  /* 0x0000009e959e7223 */ /* 0x000fe2000001009f */
[----:B------:R-:W-:Y:S01]  /*3ed0*/  FMUL.FTZ R155, R187, R146 ;  /* 0x00000092bb9b7220 */ /* 0x000fe20000410000 */
[-C--:B------:R-:W-:Y:S01]  /*3ee0*/  FMUL.FTZ R147, R143, R186.reuse ;  /* 0x000000ba8f937220 */ /* 0x080fe20000410000 */
[-C--:B------:R-:W-:Y:S01]  /*3ef0*/  FMUL.FTZ R148, R145, R186.reuse ;  /* 0x000000ba91947220 */ /* 0x080fe20000410000 */
[----:B------:R-:W-:Y:S01]  /*3f00*/  FMUL.FTZ R144, R151, R186 ;  /* 0x000000ba97907220 */ /* 0x000fe20000410000 */
[----:B-----5:R-:W-:-:S02]  /*3f10*/  HADD2.F32 R146, -RZ, R132.H0_H0 ;  /* 0x20000084ff927230 */ /* 0x020fc40000004100 */
[----:B------:R-:W-:Y:S01]  /*3f20*/  FMUL.FTZ R145, R153, R186 ;  /* 0x000000ba99917220 */ /* 0x000fe20000410000 */
[----:B------:R-:W-:Y:S02]  /*3f30*/  HADD2.F32 R151, -RZ, R132.H1_H1 ;  /* 0x30000084ff977230 */ /* 0x000fe40000004100 */
[----:B------:R-:W-:Y:S01]  /*3f40*/  FADD.FTZ R158, R157, -R158 ;  /* 0x8000009e9d9e7221 */ /* 0x000fe20000010000 */
[----:B------:R-:W-:Y:S01]  /*3f50*/  FMUL.FTZ R132, R52, R147 ;  /* 0x0000009334847220 */ /* 0x000fe20000410000 */
[----:B------:R-:W-:Y:S01]  /*3f60*/  FMUL.FTZ R153, R53, R148 ;  /* 0x0000009435997220 */ /* 0x000fe20000410000 */
[----:B------:R-:W-:Y:S01]  /*3f70*/  FMUL.FTZ R149, R187, R152 ;  /* 0x00000098bb957220 */ /* 0x000fe20000410000 */
[----:B------:R-:W-:Y:S01]  /*3f80*/  FMUL.FTZ R146, R147, R146 ;  /* 0x0000009293927220 */ /* 0x000fe20000410000 */
[C---:B------:R-:W-:Y:S01]  /*3f90*/  FMUL.FTZ R157, R187.reuse, R156 ;  /* 0x0000009cbb9d7220 */ /* 0x040fe20000410000 */
[----:B------:R-:W-:Y:S01]  /*3fa0*/  FMUL.FTZ R147, R148, R151 ;  /* 0x0000009794937220 */ /* 0x000fe20000410000 */
[----:B------:R-:W-:Y:S01]  /*3fb0*/  FMUL.FTZ R187, R187, R158 ;  /* 0x0000009ebbbb7220 */ /* 0x000fe20000410000 */
[----:B------:R-:W-:-:S02]  /*3fc0*/  HADD2.F32 R148, -RZ, R133.H0_H0 ;  /* 0x20000085ff947230 */ /* 0x000fc40000004100 */
[----:B------:R-:W-:Y:S01]  /*3fd0*/  FMUL.FTZ R149, R149, R186 ;  /* 0x000000ba95957220 */ /* 0x000fe20000410000 */
[----:B------:R-:W-:Y:S01]  /*3fe0*/  F2FP.F16.F32.PACK_AB R132, R153, R132 ;  /* 0x000000849984723e */ /* 0x000fe200000000ff */
        /* <DEDUP_REMOVED lines=20> */
[----:B------:R-:W-:Y:S02]  /*4130*/  F2FP.F16.F32.PACK_AB R133, R144, R133 ;  /* 0x000000859085723e */ /* 0x000fe400000000ff */
[----:B------:R-:W-:Y:S02]  /*4140*/  F2FP.F16.F32.PACK_AB R134, R145, R134 ;  /* 0x000000869186723e */ /* 0x000fe400000000ff */
[----:B------:R-:W-:-:S07]  /*4150*/  F2FP.F16.F32.PACK_AB R135, R186, R143 ;  /* 0x0000008fba87723e */ /* 0x000fce00000000ff */
.L_x_14178:
[----:B------:R-:W1:Y:S01]  /*4160*/  @P1 LDC.64 R142, c[0x0][0x478] ;  /* 0x00011e00ff8e1b82 */ /* 0x000e620000000a00 */
[----:B------:R-:W-:-:S04]  /*4170*/  IMAD.WIDE.U32 R144, R0, 0x10, R218 ;  /* 0x0000001000907825 */ /* 0x000fc800078e00da */
[----:B-1----:R-:W-:-:S05]  /*4180*/  @P1 IMAD.WIDE.U32 R142, R0, 0x20, R142 ;  /* 0x00000020008e1825 */ /* 0x002fca00078e008e */
[----:B------:R2:W-:Y:S04]  /*4190*/  @P1 STG.E.128 desc[UR6][R142.64], R124 ;  /* 0x0000007c8e001986 */ /* 0x0005e8000c101d06 */
[----:B------:R2:W-:Y:S04]  /*41a0*/  @P1 STG.E.128 desc[UR6][R142.64+0x10], R128 ;  /* 0x000010808e001986 */ /* 0x0005e8000c101d06 */
[----:B------:R2:W-:Y:S01]  /*41b0*/  STG.E.128 desc[UR6][R144.64], R132 ;  /* 0x0000008490007986 */ /* 0x0005e2000c101d06 */
[----:B------:R-:W-:Y:S05]  /*41c0*/  BRA `(.L_x_14179) ;  /* 0x0000002000387947 */ /* 0x000fea0003800000 */
.L_x_14170:
[----:B------:R-:W2:Y:S02]  /*41d0*/  LDC.64 R224, c[0x0][0x390] ;  /* 0x0000e400ffe07b82 */ /* 0x000ea40000000a00 */
[----:B--2---:R-:W-:-:S06]  /*41e0*/  IMAD.WIDE.U32 R132, R190, 0x10, R224 ;  /* 0x00000010be847825 */ /* 0x004fcc00078e00e0 */
[----:B------:R-:W5:Y:S01]  /*41f0*/  LDG.E.128 R132, desc[UR6][R132.64] ;  /* 0x0000000684847981 */ /* 0x000f62000c1e1d00 */
        /* <DEDUP_REMOVED lines=11> */
[----:B-----5:R-:W-:Y:S01]  /*42b0*/  FFMA.FTZ R136, R187, R136, R92 ;  /* 0x00000088bb887223 */ /* 0x020fe2000001005c */
[----:B------:R-:W-:Y:S01]  /*42c0*/  FFMA.FTZ R161, R161, R158, R159 ;  /* 0x0000009ea1a17223 */ /* 0x000fe2000001009f */
[----:B------:R-:W-:Y:S01]  /*42d0*/  FADD.FTZ R138, R138, -R141 ;  /* 0x8000008d8a8a7221 */ /* 0x000fe20000010000 */
[----:B------:R-:W-:Y:S01]  /*42e0*/  FFMA.FTZ R137, R187, R218, R93 ;  /* 0x000000dabb897223 */ /* 0x000fe2000001005d */
[--C-:B------:R-:W-:Y:S01]  /*42f0*/  FFMA.FTZ R220, R220, R158, R159.reuse ;  /* 0x0000009edcdc7223 */ /* 0x100fe2000001009f */
[----:B------:R-:W-:Y:S01]  /*4300*/  FMUL.FTZ R141, R136, R186 ;  /* 0x000000ba888d7220 */ /* 0x000fe20000410000 */
[----:B------:R-:W-:Y:S01]  /*4310*/  FFMA.FTZ R169, R169, R158, R159 ;  /* 0x0000009ea9a97223 */ /* 0x000fe2000001009f */
[----:B------:R-:W-:-:S02]  /*4320*/  HADD2.F32 R136, -RZ, R132.H0_H0 ;  /* 0x20000084ff887230 */ /* 0x000fc40000004100 */
        /* <DEDUP_REMOVED lines=9> */
[C---:B------:R-:W-:Y:S01]  /*43c0*/  FFMA.FTZ R191, R187.reuse, R191, R94 ;  /* 0x000000bfbbbf7223 */ /* 0x040fe2000001005e */
[----:B------:R-:W-:Y:S01]  /*43d0*/  FFMA.FTZ R168, R187, R168, R95 ;  /* 0x000000a8bba87223 */ /* 0x000fe2000001005f */
[----:B------:R-:W-:Y:S01]  /*43e0*/  FMUL.FTZ R137, R137, R161 ;  /* 0x000000a189897220 */ /* 0x000fe20000410000 */
[----:B------:R-:W-:Y:S01]  /*43f0*/  FFMA.FTZ R160, R187, R160, R96 ;  /* 0x000000a0bba07223 */ /* 0x000fe20000010060 */
[----:B------:R-:W-:-:S02]  /*4400*/  HADD2.F32 R161, -RZ, R133.H0_H0 ;  /* 0x20000085ffa17230 */ /* 0x000fc40000004100 */
[C---:B------:R-:W-:Y:S01]  /*4410*/  FFMA.FTZ R219, R187.reuse, R140, R97 ;  /* 0x0000008cbbdb7223 */ /* 0x040fe20000010061 */
[C---:B------:R-:W-:Y:S01]  /*4420*/  FFMA.FTZ R138, R187.reuse, R138, R98 ;  /* 0x0000008abb8a7223 */ /* 0x040fe20000010062 */
[----:B------:R-:W-:Y:S01]  /*4430*/  FFMA.FTZ R220, R187, R139, R99 ;  /* 0x0000008bbbdc7223 */ /* 0x000fe20000010063 */
        /* <DEDUP_REMOVED lines=28> */
.L_x_14180:
        /* <DEDUP_REMOVED lines=9> */
[-C--:B------:R-:W-:Y:S01]  /*4690*/  FFMA.FTZ R129, R161, R158.reuse, R159 ;  /* 0x0000009ea1817223 */ /* 0x080fe2000001009f */
[----:B-----5:R-:W-:Y:S01]  /*46a0*/  FFMA.FTZ R125, R187, R125, R93 ;  /* 0x0000007dbb7d7223 */ /* 0x020fe2000001005d */
[----:B------:R-:W-:Y:S01]  /*46b0*/  FFMA.FTZ R128, R169, R158, R159 ;  /* 0x0000009ea9807223 */ /* 0x000fe2000001009f */
[----:B------:R-:W-:Y:S01]  /*46c0*/  FFMA.FTZ R124, R187, R124, R92 ;  /* 0x0000007cbb7c7223 */ /* 0x000fe2000001005c */
[----:B------:R-:W-:-:S02]  /*46d0*/  HADD2.F32 R136, -RZ, R132.H0_H0 ;  /* 0x20000084ff887230 */ /* 0x000fc40000004100 */
[C---:B------:R-:W-:Y:S01]  /*46e0*/  FFMA.FTZ R126, R187.reuse, R126, R94 ;  /* 0x0000007ebb7e7223 */ /* 0x040fe2000001005e */
[----:B------:R-:W-:Y:S01]  /*46f0*/  FFMA.FTZ R127, R187, R127, R95 ;  /* 0x0000007fbb7f7223 */ /* 0x000fe2000001005f */
        /* <DEDUP_REMOVED lines=21> */
[----:B------:R-:W-:Y:S01]  /*4850*/  FFMA.FTZ R129, R187, R129, R97 ;  /* 0x00000081bb817223 */ /* 0x000fe20000010061 */
[----:B------:R-:W-:Y:S01]  /*4860*/  F2FP.F16.F32.PACK_AB R132, R132, R140 ;  /* 0x0000008c8484723e */ /* 0x000fe200000000ff */
[--C-:B------:R-:W-:Y:S01]  /*4870*/  HADD2.F32 R140, -RZ, R134.reuse.H0_H0 ;  /* 0x20000086ff8c7230 */ /* 0x100fe20000004100 */
[----:B------:R-:W-:Y:S01]  /*4880*/  F2FP.F16.F32.PACK_AB R133, R133, R160 ;  /* 0x000000a08585723e */ /* 0x000fe200000000ff */
[----:B------:R-:W-:-:S02]  /*4890*/  HADD2.F32 R141, -RZ, R134.H1_H1 ;  /* 0x30000086ff8d7230 */ /* 0x000fc40000004100 */
[-C--:B------:R-:W-:Y:S01]  /*48a0*/  FMUL.FTZ R160, R128, R186.reuse ;  /* 0x000000ba80a07220 */ /* 0x080fe20000410000 */
[----:B------:R-:W-:Y:S01]  /*48b0*/  FMUL.FTZ R134, R129, R186 ;  /* 0x000000ba81867220 */ /* 0x000fe20000410000 */
[C---:B------:R-:W-:Y:S01]  /*48c0*/  FFMA.FTZ R130, R187.reuse, R130, R98 ;  /* 0x00000082bb827223 */ /* 0x040fe20000010062 */
[----:B------:R-:W-:Y:S01]  /*48d0*/  FFMA.FTZ R131, R187, R131, R99 ;  /* 0x00000083bb837223 */ /* 0x000fe20000010063 */
        /* <DEDUP_REMOVED lines=14> */
.L_x_14181:
[----:B------:R-:W-:Y:S01]  /*49c0*/  ISETP.NE.U32.AND P1, PT, RZ, UR14, PT ;  /* 0x0000000eff007c0c */ /* 0x000fe2000bf25070 */
[----:B------:R-:W1:Y:S03]  /*49d0*/  LDC.64 R218, c[0x0][0x468] ;  /* 0x00011a00ffda7b82 */ /* 0x000e660000000a00 */
[----:B------:R-:W-:-:S13]  /*49e0*/  ISETP.NE.AND.EX P1, PT, RZ, UR15, PT, P1 ;  /* 0x0000000fff007c0c */ /* 0x000fda000bf25310 */
[----:B------:R-:W2:Y:S02]  /*49f0*/  @P1 LDC.64 R168, c[0x0][0x478] ;  /* 0x00011e00ffa81b82 */ /* 0x000ea40000000a00 */
[----:B--2---:R-:W-:-:S04]  /*4a00*/  @P1 IMAD.WIDE.U32 R168, R190, 0x20, R168 ;  /* 0x00000020bea81825 */ /* 0x004fc800078e00a8 */
[----:B-1----:R-:W-:Y:S01]  /*4a10*/  IMAD.WIDE.U32 R190, R190, 0x10, R218 ;  /* 0x00000010bebe7825 */ /* 0x002fe200078e00da */
        /* <DEDUP_REMOVED lines=14> */
[----:B------:R-:W-:Y:S01]  /*4b00*/  FFMA.FTZ R125, R187, R125, R101 ;  /* 0x0000007dbb7d7223 */ /* 0x000fe20000010065 */
[----:B------:R-:W-:Y:S01]  /*4b10*/  FADD.FTZ R124, R197, -R124 ;  /* 0x8000007cc57c7221 */ /* 0x000fe20000010000 */
[----:B------:R-:W-:-:S02]  /*4b20*/  HADD2.F32 R132, -RZ, R132.H1_H1 ;  /* 0x30000084ff847230 */ /* 0x000fc40000004100 */
[----:B------:R-:W-:Y:S01]  /*4b30*/  FFMA.FTZ R126, R187, R126, R102 ;  /* 0x0000007ebb7e7223 */ /* 0x000fe20000010066 */
[----:B------:R-:W-:Y:S01]  /*4b40*/  FMUL.FTZ R169, R125, R186 ;  /* 0x000000ba7da97220 */ /* 0x000fe20000410000 */
[C---:B------:R-:W-:Y:S01]  /*4b50*/  FFMA.FTZ R127, R187.reuse, R127, R103 ;  /* 0x0000007fbb7f7223 */ /* 0x040fe20000010067 */
[----:B------:R-:W-:Y:S01]  /*4b60*/  FFMA.FTZ R124, R187, R124, R100 ;  /* 0x0000007cbb7c7223 */ /* 0x000fe20000010064 */
        /* <DEDUP_REMOVED lines=33> */
[C---:B------:R-:W-:Y:S01]  /*4d80*/  FFMA.FTZ R130, R187.reuse, R130, R106 ;  /* 0x00000082bb827223 */ /* 0x040fe2000001006a */
[----:B------:R-:W-:Y:S01]  /*4d90*/  FFMA.FTZ R131, R187, R131, R107 ;  /* 0x00000083bb837223 */ /* 0x000fe2000001006b */
        /* <DEDUP_REMOVED lines=11> */
.L_x_14182:
        /* <DEDUP_REMOVED lines=8> */
[C---:B------:R-:W-:Y:S01]  /*4ed0*/  FFMA.FTZ R168, R187.reuse, R193, R100 ;  /* 0x000000c1bba87223 */ /* 0x040fe20000010064 */
[----:B------:R-:W-:Y:S01]  /*4ee0*/  FFMA.FTZ R191, R187, R198, R101 ;  /* 0x000000c6bbbf7223 */ /* 0x000fe20000010065 */
        /* <DEDUP_REMOVED lines=13> */
[C---:B------:R-:W-:Y:S01]  /*4fc0*/  FFMA.FTZ R194, R187.reuse, R208, R102 ;  /* 0x000000d0bbc27223 */ /* 0x040fe20000010066 */
[----:B------:R-:W-:Y:S01]  /*4fd0*/  FFMA.FTZ R208, R187, R210, R103 ;  /* 0x000000d2bbd07223 */ /* 0x000fe20000010067 */
[----:B------:R-:W-:Y:S01]  /*4fe0*/  FADD.FTZ R216, R216, -R213 ;  /* 0x800000d5d8d87221 */ /* 0x000fe20000010000 */
[----:B------:R-:W-:Y:S01]  /*4ff0*/  FADD.FTZ R217, R217, -R215 ;  /* 0x800000d7d9d97221 */ /* 0x000fe20000010000 */
[--C-:B------:R-:W-:Y:S02]  /*5000*/  HADD2.F32 R193, -RZ, R133.reuse.H0_H0 ;  /* 0x20000085ffc17230 */ /* 0x100fe40000004100 */
[----:B------:R-:W-:Y:S01]  /*5010*/  FFMA.FTZ R196, R187, R212, R104 ;  /* 0x000000d4bbc47223 */ /* 0x000fe20000010068 */
[----:B------:R-:W-:-:S02]  /*5020*/  HADD2.F32 R133, -RZ, R133.H1_H1 ;  /* 0x30000085ff857230 */ /* 0x000fc40000004100 */
[----:B------:R-:W-:Y:S01]  /*5030*/  FFMA.FTZ R198, R187, R214, R105 ;  /* 0x000000d6bbc67223 */ /* 0x000fe20000010069 */
[----:B------:R-:W-:Y:S01]  /*5040*/  FMUL.FTZ R194, R194, R186 ;  /* 0x000000bac2c27220 */ /* 0x000fe20000410000 */
[----:B------:R-:W-:Y:S01]  /*5050*/  FMUL.FTZ R191, R191, R169 ;  /* 0x000000a9bfbf7220 */ /* 0x000fe20000410000 */
[----:B------:R-:W-:Y:S01]  /*5060*/  F2FP.F16.F32.PACK_AB R132, R168, R132 ;  /* 0x00000084a884723e */ /* 0x000fe200000000ff */
[----:B------:R-:W-:Y:S01]  /*5070*/  FMUL.FTZ R208, R208, R186 ;  /* 0x000000bad0d07220 */ /* 0x000fe20000410000 */
[--C-:B------:R-:W-:Y:S02]  /*5080*/  HADD2.F32 R195, -RZ, R134.reuse.H0_H0 ;  /* 0x20000086ffc37230 */ /* 0x100fe40000004100 */
[C---:B------:R-:W-:Y:S01]  /*5090*/  FFMA.FTZ R169, R187.reuse, R216, R106 ;  /* 0x000000d8bba97223 */ /* 0x040fe2000001006a */
[----:B------:R-:W-:Y:S01]  /*50a0*/  FFMA.FTZ R168, R187, R217, R107 ;  /* 0x000000d9bba87223 */ /* 0x000fe2000001006b */
        /* <DEDUP_REMOVED lines=22> */
.L_x_14183:
        /* <DEDUP_REMOVED lines=70> */
.L_x_14184:
        /* <DEDUP_REMOVED lines=25> */
[C---:B------:R-:W-:Y:S01]  /*5800*/  FFMA.FTZ R170, R187.reuse, R170, R110 ;  /* 0x000000aabbaa7223 */ /* 0x040fe2000001006e */
[C---:B------:R-:W-:Y:S01]  /*5810*/  FFMA.FTZ R168, R187.reuse, R173, R112 ;  /* 0x000000adbba87223 */ /* 0x040fe20000010070 */
[C---:B------:R-:W-:Y:S01]  /*5820*/  FFMA.FTZ R175, R187.reuse, R175, R113 ;  /* 0x000000afbbaf7223 */ /* 0x040fe20000010071 */
[----:B------:R-:W-:Y:S01]  /*5830*/  FMUL.FTZ R164, R164, R163 ;  /* 0x000000a3a4a47220 */ /* 0x000fe20000410000 */
[----:B------:R-:W-:Y:S01]  /*5840*/  F2FP.F16.F32.PACK_AB R132, R162, R132 ;  /* 0x00000084a284723e */ /* 0x000fe200000000ff */
[----:B------:R-:W-:Y:S01]  /*5850*/  FFMA.FTZ R171, R187, R171, R111 ;  /* 0x000000abbbab7223 */ /* 0x000fe2000001006f */
[----:B------:R-:W-:-:S02]  /*5860*/  HADD2.F32 R169, -RZ, R134.H0_H0 ;  /* 0x20000086ffa97230 */ /* 0x000fc40000004100 */
[C---:B------:R-:W-:Y:S01]  /*5870*/  FFMA.FTZ R163, R187.reuse, R177, R114 ;  /* 0x000000b1bba37223 */ /* 0x040fe20000010072 */
[----:B------:R-:W-:Y:S01]  /*5880*/  FFMA.FTZ R162, R187, R179, R115 ;  /* 0x000000b3bba27223 */ /* 0x000fe20000010073 */
        /* <DEDUP_REMOVED lines=26> */
.L_x_14185:
        /* <DEDUP_REMOVED lines=18> */
[C---:B------:R-:W-:Y:S01]  /*5b50*/  FFMA.FTZ R124, R187.reuse, R125, R116 ;  /* 0x0000007dbb7c7223 */ /* 0x040fe20000010074 */
[----:B------:R-:W-:Y:S01]  /*5b60*/  FFMA.FTZ R125, R187, R126, R117 ;  /* 0x0000007ebb7d7223 */ /* 0x000fe20000010075 */
[-CC-:B------:R-:W-:Y:S01]  /*5b70*/  FFMA.FTZ R142, R147, R158.reuse, R159.reuse ;  /* 0x0000009e938e7223 */ /* 0x180fe2000001009f */
[-CC-:B------:R-:W-:Y:S01]  /*5b80*/  FFMA.FTZ R131, R148, R158.reuse, R159.reuse ;  /* 0x0000009e94837223 */ /* 0x180fe2000001009f */
[----:B------:R-:W-:Y:S01]  /*5b90*/  FFMA.FTZ R126, R187, R127, R118 ;  /* 0x0000007fbb7e7223 */ /* 0x000fe20000010076 */
[----:B------:R-:W-:Y:S01]  /*5ba0*/  FFMA.FTZ R158, R149, R158, R159 ;  /* 0x0000009e959e7223 */ /* 0x000fe2000001009f */
[----:B------:R-:W-:Y:S01]  /*5bb0*/  FADD.FTZ R128, R154, -R129 ;  /* 0x800000819a807221 */ /* 0x000fe20000010000 */
[----:B------:R-:W-:Y:S01]  /*5bc0*/  FFMA.FTZ R127, R187, R130, R119 ;  /* 0x00000082bb7f7223 */ /* 0x000fe20000010077 */
[----:B-----5:R-:W-:-:S02]  /*5bd0*/  HADD2.F32 R147, -RZ, R132.H1_H1 ;  /* 0x30000084ff937230 */ /* 0x020fc40000004100 */
[-C--:B------:R-:W-:Y:S01]  /*5be0*/  FMUL.FTZ R129, R124, R186.reuse ;  /* 0x000000ba7c817220 */ /* 0x080fe20000410000 */
[----:B------:R-:W-:Y:S01]  /*5bf0*/  FMUL.FTZ R130, R125, R186 ;  /* 0x000000ba7d827220 */ /* 0x000fe20000410000 */
[----:B------:R-:W-:Y:S02]  /*5c00*/  HADD2.F32 R146, -RZ, R132.H0_H0 ;  /* 0x20000084ff927230 */ /* 0x000fe40000004100 */
[----:B------:R-:W-:Y:S01]  /*5c10*/  FADD.FTZ R131, R156, -R131 ;  /* 0x800000839c837221 */ /* 0x000fe20000010000 */
[----:B------:R-:W-:Y:S01]  /*5c20*/  FADD.FTZ R142, R155, -R142 ;  /* 0x8000008e9b8e7221 */ /* 0x000fe20000010000 */
[----:B------:R-:W-:Y:S01]  /*5c30*/  FADD.FTZ R158, R157, -R158 ;  /* 0x8000009e9d9e7221 */ /* 0x000fe20000010000 */
[----:B------:R-:W-:Y:S01]  /*5c40*/  FMUL.FTZ R132, R52, R129 ;  /* 0x0000008134847220 */ /* 0x000fe20000410000 */
[----:B------:R-:W-:Y:S01]  /*5c50*/  FMUL.FTZ R143, R53, R130 ;  /* 0x00000082358f7220 */ /* 0x000fe20000410000 */
[----:B------:R-:W-:Y:S01]  /*5c60*/  FMUL.FTZ R147, R130, R147 ;  /* 0x0000009382937220 */ /* 0x000fe20000410000 */
[----:B------:R-:W-:Y:S01]  /*5c70*/  FMUL.FTZ R146, R129, R146 ;  /* 0x0000009281927220 */ /* 0x000fe20000410000 */
[C---:B------:R-:W-:Y:S01]  /*5c80*/  FFMA.FTZ R130, R187.reuse, R131, R122 ;  /* 0x00000083bb827223 */ /* 0x040fe2000001007a */
[C---:B------:R-:W-:Y:S01]  /*5c90*/  FFMA.FTZ R128, R187.reuse, R128, R120 ;  /* 0x00000080bb807223 */ /* 0x040fe20000010078 */
[C---:B------:R-:W-:Y:S01]  /*5ca0*/  FFMA.FTZ R129, R187.reuse, R142, R121 ;  /* 0x0000008ebb817223 */ /* 0x040fe20000010079 */
[----:B------:R-:W-:Y:S01]  /*5cb0*/  FFMA.FTZ R131, R187, R158, R123 ;  /* 0x0000009ebb837223 */ /* 0x000fe2000001007b */
        /* <DEDUP_REMOVED lines=29> */
.L_x_14186:
[----:B------:R-:W-:-:S04]  /*5e90*/  FFMA.FTZ R142, R142, R158, R159 ;  /* 0x0000009e8e8e7223 */ /* 0x000fc8000001009f */
[----:B------:R-:W-:Y:S01]  /*5ea0*/  FADD.FTZ R142, R150, -R142 ;  /* 0x8000008e968e7221 */ /* 0x000fe20000010000 */
[-CC-:B------:R-:W-:Y:S01]  /*5eb0*/  FFMA.FTZ R150, R143, R158.reuse, R159.reuse ;  /* 0x0000009e8f967223 */ /* 0x180fe2000001009f */
[-CC-:B------:R-:W-:Y:S01]  /*5ec0*/  FFMA.FTZ R143, R144, R158.reuse, R159.reuse ;  /* 0x0000009e908f7223 */ /* 0x180fe2000001009f */
[-CC-:B------:R-:W-:Y:S01]  /*5ed0*/  FFMA.FTZ R144, R145, R158.reuse, R159.reuse ;  /* 0x0000009e91907223 */ /* 0x180fe2000001009f */
        /* <DEDUP_REMOVED lines=8> */
[C---:B------:R-:W-:Y:S01]  /*5f60*/  FFMA.FTZ R147, R187.reuse, R142, R116 ;  /* 0x0000008ebb937223 */ /* 0x040fe20000010074 */
[C---:B------:R-:W-:Y:S01]  /*5f70*/  FFMA.FTZ R149, R187.reuse, R150, R117 ;  /* 0x00000096bb957223 */ /* 0x040fe20000010075 */
[C---:B------:R-:W-:Y:S01]  /*5f80*/  FFMA.FTZ R151, R187.reuse, R144, R119 ;  /* 0x00000090bb977223 */ /* 0x040fe20000010077 */
[----:B------:R-:W-:Y:S01]  /*5f90*/  FFMA.FTZ R153, R187, R146, R121 ;  /* 0x00000092bb997223 */ /* 0x000fe20000010079 */
[-C--:B------:R-:W-:Y:S01]  /*5fa0*/  FMUL.FTZ R147, R147, R186.reuse ;  /* 0x000000ba93937220 */ /* 0x080fe20000410000 */
[-C--:B------:R-:W-:Y:S01]  /*5fb0*/  FMUL.FTZ R148, R149, R186.reuse ;  /* 0x000000ba95947220 */ /* 0x080fe20000410000 */
[----:B------:R-:W-:Y:S01]  /*5fc0*/  FADD.FTZ R143, R152, -R143 ;  /* 0x8000008f988f7221 */ /* 0x000fe20000010000 */
[----:B------:R-:W-:Y:S01]  /*5fd0*/  FMUL.FTZ R144, R151, R186 ;  /* 0x000000ba97907220 */ /* 0x000fe20000410000 */
[----:B-----5:R-:W-:-:S02]  /*5fe0*/  HADD2.F32 R146, -RZ, R132.H0_H0 ;  /* 0x20000084ff927230 */ /* 0x020fc40000004100 */
[----:B------:R-:W-:Y:S01]  /*5ff0*/  FADD.FTZ R145, R154, -R145 ;  /* 0x800000919a917221 */ /* 0x000fe20000010000 */
[----:B------:R-:W-:Y:S02]  /*6000*/  HADD2.F32 R151, -RZ, R132.H1_H1 ;  /* 0x30000084ff977230 */ /* 0x000fe40000004100 */
[----:B------:R-:W-:Y:S01]  /*6010*/  FMUL.FTZ R142, R153, R186 ;  /* 0x000000ba998e7220 */ /* 0x000fe20000410000 */
[----:B------:R-:W-:Y:S01]  /*6020*/  FADD.FTZ R158, R157, -R158 ;  /* 0x8000009e9d9e7221 */ /* 0x000fe20000010000 */
[----:B------:R-:W-:Y:S01]  /*6030*/  FMUL.FTZ R132, R52, R147 ;  /* 0x0000009334847220 */ /* 0x000fe20000410000 */
[----:B------:R-:W-:Y:S01]  /*6040*/  FMUL.FTZ R153, R53, R148 ;  /* 0x0000009435997220 */ /* 0x000fe20000410000 */
[----:B------:R-:W-:Y:S01]  /*6050*/  FFMA.FTZ R143, R187, R143, R118 ;  /* 0x0000008fbb8f7223 */ /* 0x000fe20000010076 */
[----:B------:R-:W-:Y:S01]  /*6060*/  FMUL.FTZ R146, R147, R146 ;  /* 0x0000009293927220 */ /* 0x000fe20000410000 */
[C---:B------:R-:W-:Y:S01]  /*6070*/  FFMA.FTZ R145, R187.reuse, R145, R120 ;  /* 0x00000091bb917223 */ /* 0x040fe20000010078 */
[C---:B------:R-:W-:Y:S01]  /*6080*/  FFMA.FTZ R155, R187.reuse, R155, R122 ;  /* 0x0000009bbb9b7223 */ /* 0x040fe2000001007a */
[----:B------:R-:W-:Y:S01]  /*6090*/  FMUL.FTZ R147, R148, R151 ;  /* 0x0000009794937220 */ /* 0x000fe20000410000 */
[----:B------:R-:W-:Y:S01]  /*60a0*/  FFMA.FTZ R187, R187, R158, R123 ;  /* 0x0000009ebbbb7223 */ /* 0x000fe2000001007b */
        /* <DEDUP_REMOVED lines=26> */
.L_x_14187:
[----:B------:R-:W1:Y:S01]  /*6250*/  @P1 LDC.64 R142, c[0x0][0x478] ;  /* 0x00011e00ff8e1b82 */ /* 0x000e620000000a00 */
[----:B------:R-:W-:-:S04]  /*6260*/  IMAD.WIDE.U32 R144, R0, 0x10, R218 ;  /* 0x0000001000907825 */ /* 0x000fc800078e00da */
[----:B-1----:R-:W-:-:S05]  /*6270*/  @P1 IMAD.WIDE.U32 R142, R0, 0x20, R142 ;  /* 0x00000020008e1825 */ /* 0x002fca00078e008e */
[----:B------:R1:W-:Y:S04]  /*6280*/  @P1 STG.E.128 desc[UR6][R142.64], R124 ;  /* 0x0000007c8e001986 */ /* 0x0003e8000c101d06 */
[----:B------:R1:W-:Y:S04]  /*6290*/  @P1 STG.E.128 desc[UR6][R142.64+0x10], R128 ;  /* 0x000010808e001986 */ /* 0x0003e8000c101d06 */
[----:B------:R1:W-:Y:S02]  /*62a0*/  STG.E.128 desc[UR6][R144.64], R132 ;  /* 0x0000008490007986 */ /* 0x0003e4000c101d06 */
.L_x_14179:
[----:B------:R-:W3:Y:S01]  /*62b0*/  LDL.LU R174, [R1+0x8] ;  /* 0x0000080001ae7983 */ /* 0x000ee20000300800 */
[----:B-12---:R-:W1:Y:S03]  /*62c0*/  LDC.64 R132, c[0x0][0x380] ;  /* 0x0000e000ff847b82 */ /* 0x006e660000000a00 */
[----:B------:R-:W2:Y:S04]  /*62d0*/  LDL.LU R173, [R1+0x4] ;  /* 0x0000040001ad7983 */ /* 0x000ea80000300800 */
        /* <DEDUP_REMOVED lines=16> */
[----:B-1----:R-:W-:Y:S01]  /*63e0*/  LEA R185, R132, R185, 0x2 ;  /* 0x000000b984b97211 */ /* 0x002fe200078e10ff */
        /* <DEDUP_REMOVED lines=53> */
.L_x_14168:
[----:B------:R-:W-:Y:S02]  /*6740*/  MOV R48, R239 ;  /* 0x000000ef00307202 */ /* 0x000fe40000000f00 */
        /* <DEDUP_REMOVED lines=86> */
[----:B--2---:R-:W-:-:S07]  /*6cb0*/  MOV R79, R184 ;  /* 0x000000b8004f7202 */ /* 0x004fce0000000f00 */
.L_x_14167:
[----:B------:R-:W-:Y:S05]  /*6cc0*/  BSYNC B0 ;  /* 0x0000000000007941 */ /* 0x000fea0003800000 */
.L_x_14166:
[----:B------:R-:W2:Y:S01]  /*6cd0*/  S2R R88, SR_TID.X ;  /* 0x0000000000587919 */ /* 0x000ea20000002100 */
[----:B------:R-:W-:Y:S01]  /*6ce0*/  MOV R24, 0x400 ;  /* 0x0000040000187802 */ /* 0x000fe20000000f00 */
[----:B------:R-:W-:Y:S05]  /*6cf0*/  WARPSYNC.ALL ;  /* 0x0000000000007948 */ /* 0x000fea0003800000 */
[----:B------:R-:W3:Y:S01]  /*6d00*/  S2R R25, SR_CgaCtaId ;  /* 0x0000000000197919 */ /* 0x000ee20000008800 */
[----:B------:R-:W4:Y:S01]  /*6d10*/  S2UR UR4, SR_CTAID.X ;  /* 0x00000000000479c3 */ /* 0x000f220000002500 */
[----:B------:R-:W0:Y:S01]  /*6d20*/  LDCU.128 UR16, c[0x0][0x440] ;  /* 0x00008800ff1077ac */ /* 0x000e220008000c00 */
[----:B--2---:R-:W-:-:S02]  /*6d30*/  SHF.L.U32 R2, R88, 0x7, RZ ;  /* 0x0000000758027819 */ /* 0x004fc400000006ff */
[----:B-1----:R-:W-:Y:S02]  /*6d40*/  SHF.L.U32 R0, R88, 0x5, RZ ;  /* 0x0000000558007819 */ /* 0x002fe400000006ff */
[----:B------:R-:W-:Y:S02]  /*6d50*/  LOP3.LUT R3, R2, 0x3000, RZ, 0xc0, !PT ;  /* 0x0000300002037812 */ /* 0x000fe400078ec0ff */
[----:B---3--:R-:W-:Y:S02]  /*6d60*/  LEA R25, R25, R24, 0x18 ;  /* 0x0000001819197211 */ /* 0x008fe400078ec0ff */
        /* <DEDUP_REMOVED lines=15> */
[----:B------:R-:W0:Y:S04]  /*6e60*/  LDS R59, [R25+0x1000] ;  /* 0x00100000193b7984 */ /* 0x000e280000000800 */
[----:B------:R-:W4:Y:S04]  /*6e70*/  LDS R60, [R25+0x1200] ;  /* 0x00120000193c7984 */ /* 0x000f280000000800 */
[----:B------:R-:W4:Y:S04]  /*6e80*/  LDS R61, [R25+0x1400] ;  /* 0x00140000193d7984 */ /* 0x000f280000000800 */
[----:B------:R-:W4:Y:S04]  /*6e90*/  LDS R77, [R25+0x2000] ;  /* 0x00200000194d7984 */ /* 0x000f280000000800 */
[----:B------:R-:W4:Y:S04]  /*6ea0*/  LDS R70, [R25+0x2200] ;  /* 0x0022000019467984 */ /* 0x000f280000000800 */
[----:B------:R-:W4:Y:S04]  /*6eb0*/  LDS R79, [R25+0x2400] ;  /* 0x00240000194f7984 */ /* 0x000f280000000800 */
[----:B------:R-:W4:Y:S04]  /*6ec0*/  LDS R87, [R25+0x3000] ;  /* 0x0030000019577984 */ /* 0x000f280000000800 */
[----:B------:R-:W4:Y:S01]  /*6ed0*/  LDS R80, [R25+0x3200] ;  /* 0x0032000019507984 */ /* 0x000f220000000800 */
[----:B-1----:R-:W-:-:S03]  /*6ee0*/  FADD.FTZ R2, RZ, R2 ;  /* 0x00000002ff027221 */ /* 0x002fc60000010000 */
[----:B------:R-:W1:Y:S01]  /*6ef0*/  LDS R89, [R25+0x3400] ;  /* 0x0034000019597984 */ /* 0x000e620000000800 */
[----:B--2---:R-:W-:Y:S01]  /*6f00*/  FADD.FTZ R3, RZ, R3 ;  /* 0x00000003ff037221 */ /* 0x004fe20000010000 */
[----:B---3--:R-:W-:Y:S02]  /*6f10*/  FADD.FTZ R24, RZ, R24 ;  /* 0x00000018ff187221 */ /* 0x008fe40000010000 */
[----:B------:R-:W2:Y:S01]  /*6f20*/  LDS R26, [R25+0x600] ;  /* 0x00060000191a7984 */ /* 0x000ea20000000800 */
[----:B0-----:R-:W-:-:S03]  /*6f30*/  FADD.FTZ R2, R2, R59 ;  /* 0x0000003b02027221 */ /* 0x001fc60000010000 */
[----:B------:R-:W0:Y:S01]  /*6f40*/  LDS R63, [R25+0x1600] ;  /* 0x00160000193f7984 */ /* 0x000e220000000800 */
[----:B----4-:R-:W-:-:S03]  /*6f50*/  FADD.FTZ R3, R3, R60 ;  /* 0x0000003c03037221 */ /* 0x010fc60000010000 */
        /* <DEDUP_REMOVED lines=13> */
[----:B-1----:R-:W-:-:S03]  /*7030*/  FADD.FTZ R89, R24, R89 ;  /* 0x0000005918597221 */ /* 0x002fc60000010000 */
[----:B------:R-:W1:Y:S04]  /*7040*/  LDS R71, [R25+0x1e00] ;  /* 0x001e000019477984 */ /* 0x000e680000000800 */
[----:B------:R-:W1:Y:S01]  /*7050*/  LDS R81, [R25+0x2600] ;  /* 0x0026000019517984 */ /* 0x000e620000000800 */
[----:B--2---:R-:W-:-:S03]  /*7060*/  FADD.FTZ R26, RZ, R26 ;  /* 0x0000001aff1a7221 */ /* 0x004fc60000010000 */
[----:B------:R-:W2:Y:S01]  /*7070*/  LDS R76, [R25+0x2800] ;  /* 0x00280000194c7984 */ /* 0x000ea20000000800 */
[----:B0-----:R-:W-:-:S03]  /*7080*/  FADD.FTZ R26, R26, R63 ;  /* 0x0000003f1a1a7221 */ /* 0x001fc60000010000 */
[----:B------:R-:W0:Y:S01]  /*7090*/  LDS R83, [R25+0x2a00] ;  /* 0x002a000019537984 */ /* 0x000e220000000800 */
        /* <DEDUP_REMOVED lines=14> */
[----:B-1----:R-:W-:Y:S01]  /*7180*/  FADD.FTZ R58, R58, R71 ;  /* 0x000000473a3a7221 */ /* 0x002fe20000010000 */
[----:B------:R-:W-:Y:S01]  /*7190*/  BAR.SYNC.DEFER_BLOCKING 0x0 ;  /* 0x0000000000007b1d */ /* 0x000fe20000010000 */
[----:B------:R-:W-:Y:S01]  /*71a0*/  FADD.FTZ R26, R26, R81 ;  /* 0x000000511a1a7221 */ /* 0x000fe20000010000 */
[----:B--2---:R-:W-:Y:S01]  /*71b0*/  FADD.FTZ R27, R27, R76 ;  /* 0x0000004c1b1b7221 */ /* 0x004fe20000010000 */
[----:B0-----:R-:W-:Y:S01]  /*71c0*/  FADD.FTZ R56, R56, R83 ;  /* 0x0000005338387221 */ /* 0x001fe20000010000 */
        /* <DEDUP_REMOVED lines=192> */
.L_x_14169:
        /* <DEDUP_REMOVED lines=8> */
.L_x_14190:
[----:B------:R-:W-:Y:S05]  /*7e50*/  BSYNC B2 ;  /* 0x0000000000027941 */ /* 0x000fea0003800000 */
.L_x_14189:
        /* <DEDUP_REMOVED lines=8> */
.L_x_14191:
[----:B------:R-:W-:Y:S01]  /*7ee0*/  MOV R223, R132 ;  /* 0x0000008400df7202 */ /* 0x000fe20000000f00 */
[----:B------:R-:W-:Y:S02]  /*7ef0*/  HFMA2 R159, -RZ, RZ, 0, 1.1920928955078125e-07 ;  /* 0x00000002ff9f7431 */ /* 0x000fe400000001ff */
[----:B------:R-:W-:-:S07]  /*7f00*/  FADD.FTZ R133, R133, R224 ;  /* 0x000000e085857221 */ /* 0x000fce0000010000 */
[----:B------:R-:W-:Y:S05]  /*7f10*/  WARPSYNC.COLLECTIVE R135, `(.L_x_14192) ;  /* 0x0000000087087348 */ /* 0x000fea0003c00000 */
[----:B------:R0:W1:Y:S02]  /*7f20*/  SHFL.BFLY P3, R224, R223, R159, R158 ;  /* 0x0c00009fdfe07389 */ /* 0x000064000006009e */
[----:B01----:R-:W-:Y:S05]  /*7f30*/  ENDCOLLECTIVE ;  /* 0x000000000000791b */ /* 0x003fea0003800000 */
.L_x_14192:
[----:B------:R-:W-:Y:S01]  /*7f40*/  MOV R223, R133 ;  /* 0x0000008500df7202 */ /* 0x000fe20000000f00 */
[----:B------:R-:W-:-:S07]  /*7f50*/  FADD.FTZ R132, R132, R224 ;  /* 0x000000e084847221 */ /* 0x000fce0000010000 */
[----:B------:R-:W-:Y:S05]  /*7f60*/  WARPSYNC.COLLECTIVE R135, `(.L_x_14193) ;  /* 0x0000000087087348 */ /* 0x000fea0003c00000 */
[----:B------:R0:W1:Y:S02]  /*7f70*/  SHFL.BFLY P3, R224, R223, R159, R158 ;  /* 0x0c00009fdfe07389 */ /* 0x000064000006009e */
[----:B01----:R-:W-:Y:S05]  /*7f80*/  ENDCOLLECTIVE ;  /* 0x000000000000791b */ /* 0x003fea0003800000 */
.L_x_14193:
[----:B------:R-:W-:Y:S01]  /*7f90*/  MOV R223, R132 ;  /* 0x0000008400df7202 */ /* 0x000fe20000000f00 */
[----:B------:R-:W-:Y:S02]  /*7fa0*/  HFMA2 R159, -RZ, RZ, 0, 2.384185791015625e-07 ;  /* 0x00000004ff9f7431 */ /* 0x000fe400000001ff */
[----:B------:R-:W-:-:S07]  /*7fb0*/  FADD.FTZ R133, R133, R224 ;  /* 0x000000e085857221 */ /* 0x000fce0000010000 */
[----:B------:R-:W-:Y:S05]  /*7fc0*/  WARPSYNC.COLLECTIVE R135, `(.L_x_14194) ;  /* 0x0000000087087348 */ /* 0x000fea0003c00000 */
[----:B------:R0:W1:Y:S02]  /*7fd0*/  SHFL.BFLY P3, R224, R223, R159, R158 ;  /* 0x0c00009fdfe07389 */ /* 0x000064000006009e */
[----:B01----:R-:W-:Y:S05]  /*7fe0*/  ENDCOLLECTIVE ;  /* 0x000000000000791b */ /* 0x003fea0003800000 */
.L_x_14194:
[----:B------:R-:W-:Y:S01]  /*7ff0*/  MOV R223, R133 ;  /* 0x0000008500df7202 */ /* 0x000fe20000000f00 */
[----:B------:R-:W-:-:S07]  /*8000*/  FADD.FTZ R132, R132, R224 ;  /* 0x000000e084847221 */ /* 0x000fce0000010000 */
[----:B------:R-:W-:Y:S05]  /*8010*/  WARPSYNC.COLLECTIVE R135, `(.L_x_14195) ;  /* 0x0000000087087348 */ /* 0x000fea0003c00000 */
[----:B------:R0:W1:Y:S02]  /*8020*/  SHFL.BFLY P3, R224, R223, R159, R158 ;  /* 0x0c00009fdfe07389 */ /* 0x000064000006009e */
[----:B01----:R-:W-:Y:S05]  /*8030*/  ENDCOLLECTIVE ;  /* 0x000000000000791b */ /* 0x003fea0003800000 */
.L_x_14195:
[----:B------:R-:W-:Y:S01]  /*8040*/  MOV R223, R132 ;  /* 0x0000008400df7202 */ /* 0x000fe20000000f00 */
[----:B------:R-:W-:Y:S02]  /*8050*/  HFMA2 R159, -RZ, RZ, 0, 4.76837158203125e-07 ;  /* 0x00000008ff9f7431 */ /* 0x000fe400000001ff */
[----:B------:R-:W-:-:S07]  /*8060*/  FADD.FTZ R133, R133, R224 ;  /* 0x000000e085857221 */ /* 0x000fce0000010000 */
[----:B------:R-:W-:Y:S05]  /*8070*/  WARPSYNC.COLLECTIVE R135, `(.L_x_14196) ;  /* 0x0000000087087348 */ /* 0x000fea0003c00000 */
[----:B------:R0:W1:Y:S02]  /*8080*/  SHFL.BFLY P3, R224, R223, R159, R158 ;  /* 0x0c00009fdfe07389 */ /* 0x000064000006009e */
[----:B01----:R-:W-:Y:S05]  /*8090*/  ENDCOLLECTIVE ;  /* 0x000000000000791b */ /* 0x003fea0003800000 */
.L_x_14196:
[----:B------:R-:W-:Y:S01]  /*80a0*/  MOV R223, R133 ;  /* 0x0000008500df7202 */ /* 0x000fe20000000f00 */
[----:B------:R-:W-:-:S07]  /*80b0*/  FADD.FTZ R132, R132, R224 ;  /* 0x000000e084847221 */ /* 0x000fce0000010000 */
[----:B------:R-:W-:Y:S05]  /*80c0*/  WARPSYNC.COLLECTIVE R135, `(.L_x_14197) ;  /* 0x0000000087087348 */ /* 0x000fea0003c00000 */
[----:B------:R0:W1:Y:S02]  /*80d0*/  SHFL.BFLY P3, R224, R223, R159, R158 ;  /* 0x0c00009fdfe07389 */ /* 0x000064000006009e */
[----:B01----:R-:W-:Y:S05]  /*80e0*/  ENDCOLLECTIVE ;  /* 0x000000000000791b */ /* 0x003fea0003800000 */
.L_x_14197:
[----:B------:R-:W-:Y:S01]  /*80f0*/  MOV R223, R132 ;  /* 0x0000008400df7202 */ /* 0x000fe20000000f00 */
[----:B------:R-:W-:Y:S02]  /*8100*/  HFMA2 R159, -RZ, RZ, 0, 9.5367431640625e-07 ;  /* 0x00000010ff9f7431 */ /* 0x000fe400000001ff */
[----:B------:R-:W-:-:S07]  /*8110*/  FADD.FTZ R133, R133, R224 ;  /* 0x000000e085857221 */ /* 0x000fce0000010000 */
[----:B------:R-:W-:Y:S05]  /*8120*/  WARPSYNC.COLLECTIVE R135, `(.L_x_14198) ;  /* 0x0000000087087348 */ /* 0x000fea0003c00000 */
[----:B------:R0:W1:Y:S02]  /*8130*/  SHFL.BFLY P3, R224, R223, R159, R158 ;  /* 0x0c00009fdfe07389 */ /* 0x000064000006009e */
[----:B01----:R-:W-:Y:S05]  /*8140*/  ENDCOLLECTIVE ;  /* 0x000000000000791b */ /* 0x003fea0003800000 */
.L_x_14198:
[----:B------:R-:W-:Y:S02]  /*8150*/  MOV R223, R133 ;  /* 0x0000008500df7202 */ /* 0x000fe40000000f00 */
[----:B------:R-:W-:-:S07]  /*8160*/  MOV R134, R224 ;  /* 0x000000e000867202 */ /* 0x000fce0000000f00 */
[----:B------:R-:W-:Y:S05]  /*8170*/  WARPSYNC.COLLECTIVE R135, `(.L_x_14199) ;  /* 0x0000000087087348 */ /* 0x000fea0003c00000 */
[----:B------:R0:W1:Y:S02]  /*8180*/  SHFL.BFLY P3, R224, R223, R159, R158 ;  /* 0x0c00009fdfe07389 */ /* 0x000064000006009e */
[----:B01----:R-:W-:Y:S05]  /*8190*/  ENDCOLLECTIVE ;  /* 0x000000000000791b */ /* 0x003fea0003800000 */
.L_x_14199:
[----:B------:R-:W-:Y:S01]  /*81a0*/  MOV R135, R224 ;  /* 0x000000e000877202 */ /* 0x000fe20000000f00 */
[----:B------:R-:W-:Y:S06]  /*81b0*/  BRA `(.L_x_14200) ;  /* 0xffffff9c00b87947 */ /* 0x000fec000383ffff */
.L_x_14201:
        /* <DEDUP_REMOVED lines=12> */
.L_x_20091:


//--------------------- .text._ZN10layer_norm13ln_bwd_kernelINS_13Kernel_traitsIf6__halffS2_fjLj1024ELj1ELj4ELj1ELj16ENS_18Kernel_traits_baseILj1024EfS2_fS2_fjLj128EEEEELb0ELb1ELb1ELb0EEEvNS_9BwdParamsE --------------------------
	.section	.text._ZN10layer_norm13ln_bwd_kernelINS_13Kernel_traitsIf6__halffS2_fjLj1024ELj1ELj4ELj1ELj16ENS_18Kernel_traits_baseILj1024EfS2_fS2_fjLj128EEEEELb0ELb1ELb1ELb0EEEvNS_9BwdParamsE,"ax",@progbits
	.align	128
        .global         _ZN10layer_norm13ln_bwd_kernelINS_13Kernel_traitsIf6__halffS2_fjLj1024ELj1ELj4ELj1ELj16ENS_18Kernel_traits_baseILj1024EfS2_fS2_fjLj128EEEEELb0ELb1ELb1ELb0EEEvNS_9BwdParamsE
        .type           _ZN10layer_norm13ln_bwd_kernelINS_13Kernel_traitsIf6__halffS2_fjLj1024ELj1ELj4ELj1ELj16ENS_18Kernel_traits_baseILj1024EfS2_fS2_fjLj128EEEEELb0ELb1ELb1ELb0EEEvNS_9BwdParamsE,@function
        .size           _ZN10layer_norm13ln_bwd_kernelINS_13Kernel_traitsIf6__halffS2_fjLj1024ELj1ELj4ELj1ELj16ENS_18Kernel_traits_baseILj1024EfS2_fS2_fjLj128EEEEELb0ELb1ELb1ELb0EEEvNS_9BwdParamsE,(.L_x_20092 - _ZN10layer_norm13ln_bwd_kernelINS_13Kernel_traitsIf6__halffS2_fjLj1024ELj1ELj4ELj1ELj16ENS_18Kernel_traits_baseILj1024EfS2_fS2_fjLj128EEEEELb0ELb1ELb1ELb0EEEvNS_9BwdParamsE)
        .other          _ZN10layer_norm13ln_bwd_kernelINS_13Kernel_traitsIf6__halffS2_fjLj1024ELj1ELj4ELj1ELj16ENS_18Kernel_traits_baseILj1024EfS2_fS2_fjLj128EEEEELb0ELb1ELb1ELb0EEEvNS_9BwdParamsE,@"STO_CUDA_ENTRY STV_DEFAULT"
_ZN10layer_norm13ln_bwd_kernelINS_13Kernel_traitsIf6__halffS2_fjLj1024ELj1ELj4ELj1ELj16ENS_18Kernel_traits_baseILj1024EfS2_fS2_fjLj128EEEEELb0ELb1ELb1ELb0EEEvNS_9BwdParamsE:
.text._ZN10layer_norm13ln_bwd_kernelINS_13Kernel_traitsIf6__halffS2_fjLj1024ELj1ELj4ELj1ELj16ENS_18Kernel_traits_baseILj1024EfS2_fS2_fjLj128EEEEELb0ELb1ELb1ELb0EEEvNS_9BwdParamsE:
        /* <DEDUP_REMOVED lines=193> */
.L_x_14362:
        /* <DEDUP_REMOVED lines=63> */
[C---:B----4-:R-:W-:Y:S02]  /*1000*/  FADD.FTZ R192, -R3.reuse, R203 ;  /* 0x000000cb03c07221 */ /* 0x050fe40000010100 */
[----:B------:R-:W2:Y:S01]  /*1010*/  LDL R203, [R1+0xa8] ;  /* 0x0000a80001cb7983 */ /* 0x000ea20000100800 */
[----:B------:R-:W-:-:S03]  /*1020*/  FADD.FTZ R193, -R3, R202 ;  /* 0x000000ca03c17221 */ /* 0x000fc60000010100 */
[----:B------:R-:W4:Y:S01]  /*1030*/  LDL R202, [R1+0xac] ;  /* 0x0000ac0001ca7983 */ /* 0x000f220000100800 */
[--C-:B---3--:R-:W-:Y:S02]  /*1040*/  HADD2.F32 R220, -RZ, R196.reuse.H0_H0 ;  /* 0x200000c4ffdc7230 */ /* 0x108fe40000004100 */
[----:B0-----:R-:W-:Y:S02]  /*1050*/  HADD2.F32 R219, -RZ, R196.H1_H1 ;  /* 0x300000c4ffdb7230 */ /* 0x001fe40000004100 */
[C---:B------:R-:W-:Y:S02]  /*1060*/  FADD.FTZ R196, -R3.reuse, R200 ;  /* 0x000000c803c47221 */ /* 0x040fe40000010100 */
[----:B------:R-:W3:Y:S01]  /*1070*/  LDL R200, [R1+0xa4] ;  /* 0x0000a40001c87983 */ /* 0x000ee20000100800 */
[C---:B------:R-:W-:Y:S01]  /*1080*/  FADD.FTZ R218, -R3.reuse, R194 ;  /* 0x000000c203da7221 */ /* 0x040fe20000010100 */
[C---:B------:R-:W-:Y:S02]  /*1090*/  FADD.FTZ R194, -R3.reuse, R201 ;  /* 0x000000c903c27221 */ /* 0x040fe40000010100 */
[----:B------:R-:W3:Y:S01]  /*10a0*/  LDL R201, [R1+0xa0] ;  /* 0x0000a00001c97983 */ /* 0x000ee20000100800 */
[----:B-----5:R-:W-:Y:S01]  /*10b0*/  FMUL.FTZ R0, R4, R0 ;  /* 0x0000000004007220 */ /* 0x020fe20000410000 */
[----:B------:R-:W-:Y:S01]  /*10c0*/  FADD.FTZ R195, -R3, R195 ;  /* 0x000000c303c37221 */ /* 0x000fe20000010100 */
[----:B------:R-:W-:-:S02]  /*10d0*/  FADD.FTZ R100, R100, R220 ;  /* 0x000000dc64647221 */ /* 0x000fc40000010000 */
[----:B------:R-:W-:Y:S01]  /*10e0*/  FFMA.FTZ R132, R0, R220, R132 ;  /* 0x000000dc00847223 */ /* 0x000fe20000010084 */
[--C-:B------:R-:W-:Y:S02]  /*10f0*/  HADD2.F32 R225, -RZ, R197.reuse.H0_H0 ;  /* 0x200000c5ffe17230 */ /* 0x100fe40000004100 */
[C---:B------:R-:W-:Y:S01]  /*1100*/  FMUL.FTZ R221, R4.reuse, R195 ;  /* 0x000000c304dd7220 */ /* 0x040fe20000410000 */
[----:B------:R-:W-:Y:S02]  /*1110*/  HADD2.F32 R197, -RZ, R197.H1_H1 ;  /* 0x300000c5ffc57230 */ /* 0x000fe40000004100 */
[----:B------:R-:W-:Y:S01]  /*1120*/  FMUL.FTZ R223, R4, R217 ;  /* 0x000000d904df7220 */ /* 0x000fe20000410000 */
[----:B------:R-:W-:Y:S01]  /*1130*/  FMUL.FTZ R252, R252, R225 ;  /* 0x000000e1fcfc7220 */ /* 0x000fe20000410000 */
[--C-:B------:R-:W-:Y:S02]  /*1140*/  HADD2.F32 R248, -RZ, R199.reuse.H0_H0 ;  /* 0x200000c7fff87230 */ /* 0x100fe40000004100 */
[----:B------:R-:W-:Y:S01]  /*1150*/  FMUL.FTZ R222, R4, R218 ;  /* 0x000000da04de7220 */ /* 0x000fe20000410000 */
[----:B------:R-:W-:-:S02]  /*1160*/  HADD2.F32 R199, -RZ, R199.H1_H1 ;  /* 0x300000c7ffc77230 */ /* 0x000fc40000004100 */
[----:B------:R-:W-:Y:S01]  /*1170*/  FMUL.FTZ R251, R251, R197 ;  /* 0x000000c5fbfb7220 */ /* 0x000fe20000410000 */
[C---:B------:R-:W-:Y:S01]  /*1180*/  FMUL.FTZ R218, R4.reuse, R194 ;  /* 0x000000c204da7220 */ /* 0x040fe20000410000 */
[----:B------:R-:W-:Y:S01]  /*1190*/  FADD.FTZ R101, R101, R219 ;  /* 0x000000db65657221 */ /* 0x000fe20000010000 */
[----:B------:R-:W-:Y:S01]  /*11a0*/  FFMA.FTZ R133, R223, R219, R133 ;  /* 0x000000dbdf857223 */ /* 0x000fe20000010085 */
[----:B------:R-:W-:Y:S01]  /*11b0*/  FMUL.FTZ R217, R4, R193 ;  /* 0x000000c104d97220 */ /* 0x000fe20000410000 */
[--C-:B------:R-:W-:Y:S02]  /*11c0*/  HADD2.F32 R226, -RZ, R198.reuse.H0_H0 ;  /* 0x200000c6ffe27230 */ /* 0x100fe40000004100 */
[----:B------:R-:W-:-:S03]  /*11d0*/  HADD2.F32 R198, -RZ, R198.H1_H1 ;  /* 0x300000c6ffc67230 */ /* 0x000fc60000004100 */
[----:B------:R-:W-:Y:S02]  /*11e0*/  FMUL.FTZ R250, R250, R226 ;  /* 0x000000e2fafa7220 */ /* 0x000fe40000410000 */
        /* <DEDUP_REMOVED lines=11> */
[----:B------:R-:W-:-:S02]  /*12a0*/  IADD3 R224, PT, PT, R224, 0x20, RZ ;  /* 0x00000020e0e07810 */ /* 0x000fc40007ffe0ff */
[----:B------:R-:W-:Y:S01]  /*12b0*/  IADD3 R2, PT, PT, R2, 0x20, RZ ;  /* 0x0000002002027810 */ /* 0x000fe20007ffe0ff */
[----:B--2---:R-:W-:Y:S01]  /*12c0*/  FMUL.FTZ R220, R203, R220 ;  /* 0x000000dccbdc7220 */ /* 0x004fe20000410000 */
[----:B----4-:R-:W-:-:S03]  /*12d0*/  FMUL.FTZ R202, R202, R219 ;  /* 0x000000dbcaca7220 */ /* 0x010fc60000410000 */
[----:B------:R-:W-:-:S04]  /*12e0*/  FADD.FTZ R195, RZ, R220 ;  /* 0x000000dcffc37221 */ /* 0x000fc80000010000 */
[----:B------:R-:W-:Y:S01]  /*12f0*/  FADD.FTZ R195, R195, R202 ;  /* 0x000000cac3c37221 */ /* 0x000fe20000010000 */
[----:B------:R-:W-:-:S03]  /*1300*/  FFMA.FTZ R194, R0, R220, RZ ;  /* 0x000000dc00c27223 */ /* 0x000fc600000100ff */
[----:B------:R-:W-:Y:S01]  /*1310*/  FADD.FTZ R195, R195, R252 ;  /* 0x000000fcc3c37221 */ /* 0x000fe20000010000 */
[C---:B------:R-:W-:Y:S01]  /*1320*/  FMUL.FTZ R219, R4.reuse, R196 ;  /* 0x000000c404db7220 */ /* 0x040fe20000410000 */
[----:B------:R-:W-:Y:S02]  /*1330*/  FMUL.FTZ R196, R4, R192 ;  /* 0x000000c004c47220 */ /* 0x000fe40000410000 */
[----:B------:R-:W-:Y:S01]  /*1340*/  FADD.FTZ R193, R195, R251 ;  /* 0x000000fbc3c17221 */ /* 0x000fe20000010000 */
[----:B---3--:R-:W-:Y:S01]  /*1350*/  FMUL.FTZ R195, R200, R199 ;  /* 0x000000c7c8c37220 */ /* 0x008fe20000410000 */
[----:B------:R-:W-:Y:S01]  /*1360*/  FFMA.FTZ R194, R223, R202, R194 ;  /* 0x000000cadfc27223 */ /* 0x000fe200000100c2 */
[----:B------:R0:W-:Y:S03]  /*1370*/  STL [R1], R202 ;  /* 0x000000ca01007387 */ /* 0x0001e60000100800 */
[----:B------:R-:W-:Y:S01]  /*1380*/  FFMA.FTZ R194, R222, R252, R194 ;  /* 0x000000fcdec27223 */ /* 0x000fe200000100c2 */
[----:B------:R0:W-:Y:S04]  /*1390*/  STL [R1+0xc], R196 ;  /* 0x00000cc401007387 */ /* 0x0001e80000100800 */
[----:B------:R0:W-:Y:S01]  /*13a0*/  STL [R1+0x20], R195 ;  /* 0x000020c301007387 */ /* 0x0001e20000100800 */
[----:B------:R-:W-:Y:S01]  /*13b0*/  FFMA.FTZ R194, R221, R251, R194 ;  /* 0x000000fbddc27223 */ /* 0x000fe200000100c2 */
[----:B------:R-:W-:-:S03]  /*13c0*/  FADD.FTZ R193, R193, R250 ;  /* 0x000000fac1c17221 */ /* 0x000fc60000010000 */
[----:B------:R-:W-:Y:S01]  /*13d0*/  FFMA.FTZ R194, R219, R250, R194 ;  /* 0x000000fadbc27223 */ /* 0x000fe200000100c2 */
[----:B------:R-:W-:Y:S01]  /*13e0*/  FMUL.FTZ R248, R201, R248 ;  /* 0x000000f8c9f87220 */ /* 0x000fe20000410000 */
[----:B------:R-:W-:Y:S02]  /*13f0*/  FADD.FTZ R193, R193, R249 ;  /* 0x000000f9c1c17221 */ /* 0x000fe40000010000 */
[----:B------:R-:W-:Y:S02]  /*1400*/  FFMA.FTZ R192, R218, R249, R194 ;  /* 0x000000f9dac07223 */ /* 0x000fe400000100c2 */
[----:B------:R-:W-:Y:S02]  /*1410*/  FADD.FTZ R193, R193, R248 ;  /* 0x000000f8c1c17221 */ /* 0x000fe40000010000 */
[----:B------:R-:W-:Y:S01]  /*1420*/  FFMA.FTZ R192, R217, R248, R192 ;  /* 0x000000f8d9c07223 */ /* 0x000fe200000100c0 */
[----:B------:R-:W-:Y:S01]  /*1430*/  FFMA.FTZ R128, R219, R226, R128 ;  /* 0x000000e2db807223 */ /* 0x000fe20000010080 */
[C---:B------:R-:W-:Y:S01]  /*1440*/  FFMA.FTZ R131, R196.reuse, R199, R131 ;  /* 0x000000c7c4837223 */ /* 0x040fe20000010083 */
[----:B------:R-:W-:Y:S01]  /*1450*/  FADD.FTZ R226, R193, R195 ;  /* 0x000000c3c1e27221 */ /* 0x000fe20000010000 */
[----:B0-----:R-:W-:-:S07]  /*1460*/  FFMA.FTZ R225, R196, R195, R192 ;  /* 0x000000c3c4e17223 */ /* 0x001fce00000100c0 */
.L_x_14207:
[----:B------:R-:W-:Y:S05]  /*1470*/  BSYNC.RECONVERGENT B2 ;  /* 0x0000000000027941 */ /* 0x000fea0003800200 */
.L_x_14206:
        /* <DEDUP_REMOVED lines=8> */
[----:B------:R-:W4:Y:S01]  /*1500*/  LDL R244, [R1+0x94] ;  /* 0x0000940001f47983 */ /* 0x000f220000100800 */
        /* <DEDUP_REMOVED lines=9> */
[----:B------:R0:W5:Y:S01]  /*15a0*/  @P0 LDG.E.128 R24, desc[UR6][R210.64+0x10] ;  /* 0x00001006d2180981 */ /* 0x000162000c1e1d00 */
[----:B--2---:R-:W-:-:S04]  /*15b0*/  FADD.FTZ R193, -R3, R193 ;  /* 0x000000c103c17221 */ /* 0x004fc80000010100 */
[----:B-----5:R-:W-:Y:S02]  /*15c0*/  FMUL.FTZ R215, R4, R193 ;  /* 0x000000c104d77220 */ /* 0x020fe40000410000 */
[----:B------:R-:W2:Y:S01]  /*15d0*/  LDL R193, [R1+0x78] ;  /* 0x0000780001c17983 */ /* 0x000ea20000100800 */
[--C-:B---3--:R-:W-:Y:S02]  /*15e0*/  HADD2.F32 R212, -RZ, R196.reuse.H0_H0 ;  /* 0x200000c4ffd47230 */ /* 0x108fe40000004100 */
[----:B0-----:R-:W-:Y:S02]  /*15f0*/  HADD2.F32 R211, -RZ, R196.H1_H1 ;  /* 0x300000c4ffd37230 */ /* 0x001fe40000004100 */
[----:B----4-:R-:W-:Y:S02]  /*1600*/  FADD.FTZ R196, -R3, R200 ;  /* 0x000000c803c47221 */ /* 0x010fe40000010100 */
[----:B------:R-:W3:Y:S01]  /*1610*/  LDL R200, [R1+0x84] ;  /* 0x0000840001c87983 */ /* 0x000ee20000100800 */
[----:B------:R-:W-:-:S02]  /*1620*/  HADD2.F32 R243, -RZ, R198.H0_H0 ;  /* 0x200000c6fff37230 */ /* 0x000fc40000004100 */
[----:B------:R-:W-:Y:S02]  /*1630*/  HADD2.F32 R213, -RZ, R198.H1_H1 ;  /* 0x300000c6ffd57230 */ /* 0x000fe40000004100 */
[C---:B------:R-:W-:Y:S02]  /*1640*/  FADD.FTZ R198, -R3.reuse, R203 ;  /* 0x000000cb03c67221 */ /* 0x040fe40000010100 */
[----:B------:R-:W4:Y:S01]  /*1650*/  LDL R203, [R1+0x7c] ;  /* 0x00007c0001cb7983 */ /* 0x000f220000100800 */
[C---:B------:R-:W-:Y:S01]  /*1660*/  FADD.FTZ R210, -R3.reuse, R192 ;  /* 0x000000c003d27221 */ /* 0x040fe20000010100 */
[----:B------:R-:W-:Y:S02]  /*1670*/  FADD.FTZ R192, -R3, R201 ;  /* 0x000000c903c07221 */ /* 0x000fe40000010100 */
[----:B------:R-:W4:Y:S01]  /*1680*/  LDL R201, [R1+0x80] ;  /* 0x0000800001c97983 */ /* 0x000f220000100800 */
[----:B------:R-:W-:Y:S01]  /*1690*/  FMUL.FTZ R216, R4, R210 ;  /* 0x000000d204d87220 */ /* 0x000fe20000410000 */
[----:B------:R-:W-:-:S02]  /*16a0*/  HADD2.F32 R214, -RZ, R199.H0_H0 ;  /* 0x200000c7ffd67230 */ /* 0x000fc40000004100 */
[----:B------:R-:W-:Y:S01]  /*16b0*/  FADD.FTZ R194, -R3, R194 ;  /* 0x000000c203c27221 */ /* 0x000fe20000010100 */
[--C-:B------:R-:W-:Y:S02]  /*16c0*/  HADD2.F32 R241, -RZ, R197.reuse.H0_H0 ;  /* 0x200000c5fff17230 */ /* 0x100fe40000004100 */
[----:B------:R-:W-:Y:S01]  /*16d0*/  FADD.FTZ R92, R92, R212 ;  /* 0x000000d45c5c7221 */ /* 0x000fe20000010000 */
[----:B------:R-:W-:Y:S02]  /*16e0*/  HADD2.F32 R242, -RZ, R197.H1_H1 ;  /* 0x300000c5fff27230 */ /* 0x000fe40000004100 */
[-C--:B------:R-:W-:Y:S01]  /*16f0*/  FFMA.FTZ R124, R216, R212.reuse, R124 ;  /* 0x000000d4d87c7223 */ /* 0x080fe2000001007c */
[----:B------:R-:W-:Y:S01]  /*1700*/  FMUL.FTZ R247, R247, R212 ;  /* 0x000000d4f7f77220 */ /* 0x000fe20000410000 */
[C---:B------:R-:W-:Y:S01]  /*1710*/  FADD.FTZ R197, -R3.reuse, R202 ;  /* 0x000000ca03c57221 */ /* 0x040fe20000010100 */
[C---:B------:R-:W-:Y:S01]  /*1720*/  FMUL.FTZ R212, R4.reuse, R196 ;  /* 0x000000c404d47220 */ /* 0x040fe20000410000 */
[----:B------:R-:W-:Y:S01]  /*1730*/  MOV R202, R214 ;  /* 0x000000d600ca7202 */ /* 0x000fe20000000f00 */
[----:B------:R-:W-:Y:S01]  /*1740*/  FMUL.FTZ R214, R4, R194 ;  /* 0x000000c204d67220 */ /* 0x000fe20000410000 */
[----:B------:R-:W-:Y:S01]  /*1750*/  FMUL.FTZ R246, R246, R211 ;  /* 0x000000d3f6f67220 */ /* 0x000fe20000410000 */
[----:B------:R-:W-:Y:S01]  /*1760*/  FFMA.FTZ R194, R216, R247, R225 ;  /* 0x000000f7d8c27223 */ /* 0x000fe200000100e1 */
[----:B------:R-:W-:Y:S01]  /*1770*/  FADD.FTZ R195, -R3, R195 ;  /* 0x000000c303c37221 */ /* 0x000fe20000010100 */
[----:B------:R-:W-:-:S02]  /*1780*/  HADD2.F32 R199, -RZ, R199.H1_H1 ;  /* 0x300000c7ffc77230 */ /* 0x000fc40000004100 */
[----:B------:R-:W-:Y:S01]  /*1790*/  FADD.FTZ R88, R88, R243 ;  /* 0x000000f358587221 */ /* 0x000fe20000010000 */
[----:B------:R-:W-:Y:S01]  /*17a0*/  FFMA.FTZ R120, R212, R243, R120 ;  /* 0x000000f3d4787223 */ /* 0x000fe20000010078 */
[----:B------:R-:W-:Y:S01]  /*17b0*/  FADD.FTZ R93, R93, R211 ;  /* 0x000000d35d5d7221 */ /* 0x000fe20000010000 */
[C---:B------:R-:W-:Y:S01]  /*17c0*/  FFMA.FTZ R125, R215.reuse, R211, R125 ;  /* 0x000000d3d77d7223 */ /* 0x040fe2000001007d */
[C---:B------:R-:W-:Y:S01]  /*17d0*/  FMUL.FTZ R211, R4.reuse, R192 ;  /* 0x000000c004d37220 */ /* 0x040fe20000410000 */
[----:B------:R-:W-:Y:S01]  /*17e0*/  MOV R210, R213 ;  /* 0x000000d500d27202 */ /* 0x000fe20000000f00 */
[----:B------:R-:W-:Y:S01]  /*17f0*/  FFMA.FTZ R192, R215, R246, R194 ;  /* 0x000000f6d7c07223 */ /* 0x000fe200000100c2 */
[C---:B------:R-:W-:Y:S01]  /*1800*/  FMUL.FTZ R213, R4.reuse, R195 ;  /* 0x000000c304d57220 */ /* 0x040fe20000410000 */
[----:B------:R-:W-:Y:S01]  /*1810*/  FMUL.FTZ R194, R4, R198 ;  /* 0x000000c604c27220 */ /* 0x000fe20000410000 */
[----:B------:R-:W-:Y:S01]  /*1820*/  FMUL.FTZ R245, R245, R241 ;  /* 0x000000f1f5f57220 */ /* 0x000fe20000410000 */
[----:B------:R-:W-:-:S03]  /*1830*/  FMUL.FTZ R244, R244, R242 ;  /* 0x000000f2f4f47220 */ /* 0x000fc60000410000 */
[----:B------:R0:W-:Y:S01]  /*1840*/  STL [R1+0x8], R194 ;  /* 0x000008c201007387 */ /* 0x0001e20000100800 */
[----:B------:R-:W-:Y:S01]  /*1850*/  FFMA.FTZ R192, R214, R245, R192 ;  /* 0x000000f5d6c07223 */ /* 0x000fe200000100c0 */
[----:B------:R-:W-:-:S03]  /*1860*/  FADD.FTZ R95, R95, R242 ;  /* 0x000000f25f5f7221 */ /* 0x000fc60000010000 */
[C---:B------:R-:W-:Y:S01]  /*1870*/  FFMA.FTZ R192, R213.reuse, R244, R192 ;  /* 0x000000f4d5c07223 */ /* 0x040fe200000100c0 */
        /* <DEDUP_REMOVED lines=10> */
[----:B--2---:R-:W-:Y:S01]  /*1920*/  FMUL.FTZ R243, R193, R243 ;  /* 0x000000f3c1f37220 */ /* 0x004fe20000410000 */
[----:B------:R-:W-:-:S04]  /*1930*/  FADD.FTZ R193, R226, R247 ;  /* 0x000000f7e2c17221 */ /* 0x000fc80000010000 */
[----:B------:R-:W-:Y:S01]  /*1940*/  FADD.FTZ R193, R193, R246 ;  /* 0x000000f6c1c17221 */ /* 0x000fe20000010000 */
[----:B---3--:R-:W-:-:S03]  /*1950*/  FMUL.FTZ R195, R200, R199 ;  /* 0x000000c7c8c37220 */ /* 0x008fc60000410000 */
[----:B------:R-:W-:Y:S02]  /*1960*/  FADD.FTZ R193, R193, R245 ;  /* 0x000000f5c1c17221 */ /* 0x000fe40000010000 */
[----:B------:R0:W-:Y:S02]  /*1970*/  STL [R1+0x1c], R195 ;  /* 0x00001cc301007387 */ /* 0x0001e40000100800 */
[----:B------:R-:W-:Y:S01]  /*1980*/  FADD.FTZ R193, R193, R244 ;  /* 0x000000f4c1c17221 */ /* 0x000fe20000010000 */
[----:B----4-:R-:W-:Y:S01]  /*1990*/  FMUL.FTZ R242, R203, R210 ;  /* 0x000000d2cbf27220 */ /* 0x010fe20000410000 */
[----:B------:R-:W-:Y:S02]  /*19a0*/  FFMA.FTZ R192, R212, R243, R192 ;  /* 0x000000f3d4c07223 */ /* 0x000fe400000100c0 */
[----:B------:R-:W-:Y:S01]  /*19b0*/  FADD.FTZ R193, R193, R243 ;  /* 0x000000f3c1c17221 */ /* 0x000fe20000010000 */
[----:B------:R-:W-:Y:S01]  /*19c0*/  FMUL.FTZ R210, R4, R197 ;  /* 0x000000c504d27220 */ /* 0x000fe20000410000 */
[----:B------:R-:W-:Y:S01]  /*19d0*/  FMUL.FTZ R241, R201, R202 ;  /* 0x000000cac9f17220 */ /* 0x000fe20000410000 */
[----:B------:R-:W-:Y:S01]  /*19e0*/  FFMA.FTZ R192, R211, R242, R192 ;  /* 0x000000f2d3c07223 */ /* 0x000fe200000100c0 */
[----:B------:R-:W-:-:S03]  /*19f0*/  FADD.FTZ R193, R193, R242 ;  /* 0x000000f2c1c17221 */ /* 0x000fc60000010000 */
[C---:B------:R-:W-:Y:S01]  /*1a00*/  FFMA.FTZ R192, R210.reuse, R241, R192 ;  /* 0x000000f1d2c07223 */ /* 0x040fe200000100c0 */
[----:B------:R-:W-:Y:S01]  /*1a10*/  FADD.FTZ R193, R193, R241 ;  /* 0x000000f1c1c17221 */ /* 0x000fe20000010000 */
[----:B------:R-:W-:Y:S02]  /*1a20*/  FFMA.FTZ R122, R210, R202, R122 ;  /* 0x000000cad27a7223 */ /* 0x000fe4000001007a */
[----:B------:R-:W-:Y:S01]  /*1a30*/  FFMA.FTZ R225, R194, R195, R192 ;  /* 0x000000c3c2e17223 */ /* 0x000fe200000100c0 */
[----:B0-----:R-:W-:-:S07]  /*1a40*/  FADD.FTZ R226, R193, R195 ;  /* 0x000000c3c1e27221 */ /* 0x001fce0000010000 */
.L_x_14209:
[----:B------:R-:W-:Y:S05]  /*1a50*/  BSYNC.RECONVERGENT B2 ;  /* 0x0000000000027941 */ /* 0x000fea0003800200 */
.L_x_14208:
        /* <DEDUP_REMOVED lines=23> */
[----:B------:R-:W-:Y:S02]  /*1bd0*/  HADD2.F32 R206, -RZ, R198.H1_H1 ;  /* 0x300000c6ffce7230 */ /* 0x000fe40000004100 */
[----:B----4-:R-:W-:Y:S01]  /*1be0*/  FADD.FTZ R198, -R3, R203 ;  /* 0x000000cb03c67221 */ /* 0x010fe20000010100 */
[--C-:B0-----:R-:W-:Y:S01]  /*1bf0*/  HADD2.F32 R205, -RZ, R196.reuse.H0_H0 ;  /* 0x200000c4ffcd7230 */ /* 0x101fe20000004100 */
[----:B------:R-:W3:Y:S01]  /*1c00*/  LDL R203, [R1+0x5c] ;  /* 0x00005c0001cb7983 */ /* 0x000ee20000100800 */
[----:B------:R-:W-:-:S02]  /*1c10*/  HADD2.F32 R204, -RZ, R196.H1_H1 ;  /* 0x300000c4ffcc7230 */ /* 0x000fc40000004100 */
[C---:B------:R-:W-:Y:S02]  /*1c20*/  FADD.FTZ R196, -R3.reuse, R200 ;  /* 0x000000c803c47221 */ /* 0x040fe40000010100 */
[----:B------:R-:W4:Y:S01]  /*1c30*/  LDL R200, [R1+0x64] ;  /* 0x0000640001c87983 */ /* 0x000f220000100800 */
[----:B------:R-:W-:-:S03]  /*1c40*/  FADD.FTZ R15, -R3, R201 ;  /* 0x000000c9030f7221 */ /* 0x000fc60000010100 */
[----:B------:R-:W4:Y:S01]  /*1c50*/  LDL R201, [R1+0x60] ;  /* 0x0000600001c97983 */ /* 0x000f220000100800 */
[C---:B------:R-:W-:Y:S01]  /*1c60*/  FADD.FTZ R193, -R3.reuse, R193 ;  /* 0x000000c103c17221 */ /* 0x040fe20000010100 */
[----:B------:R-:W-:Y:S02]  /*1c70*/  HADD2.F32 R207, -RZ, R199.H0_H0 ;  /* 0x200000c7ffcf7230 */ /* 0x000fe40000004100 */
[C---:B------:R-:W-:Y:S01]  /*1c80*/  FADD.FTZ R194, -R3.reuse, R194 ;  /* 0x000000c203c27221 */ /* 0x040fe20000010100 */
[--C-:B------:R-:W-:Y:S02]  /*1c90*/  HADD2.F32 R234, -RZ, R197.reuse.H0_H0 ;  /* 0x200000c5ffea7230 */ /* 0x100fe40000004100 */
[C---:B------:R-:W-:Y:S01]  /*1ca0*/  FADD.FTZ R195, -R3.reuse, R195 ;  /* 0x000000c303c37221 */ /* 0x040fe20000010100 */
[----:B------:R-:W-:Y:S02]  /*1cb0*/  HADD2.F32 R235, -RZ, R197.H1_H1 ;  /* 0x300000c5ffeb7230 */ /* 0x000fe40000004100 */
[----:B------:R-:W-:Y:S01]  /*1cc0*/  FADD.FTZ R197, -R3, R202 ;  /* 0x000000ca03c57221 */ /* 0x000fe20000010100 */
[----:B------:R-:W-:Y:S01]  /*1cd0*/  FMUL.FTZ R208, R4, R193 ;  /* 0x000000c104d07220 */ /* 0x000fe20000410000 */
[----:B------:R-:W-:Y:S01]  /*1ce0*/  FADD.FTZ R84, R84, R205 ;  /* 0x000000cd54547221 */ /* 0x000fe20000010000 */
[-C--:B------:R-:W-:Y:S01]  /*1cf0*/  FFMA.FTZ R116, R209, R205.reuse, R116 ;  /* 0x000000cdd1747223 */ /* 0x080fe20000010074 */
[----:B------:R-:W-:Y:S01]  /*1d00*/  FMUL.FTZ R240, R240, R205 ;  /* 0x000000cdf0f07220 */ /* 0x000fe20000410000 */
[----:B------:R-:W-:Y:S01]  /*1d10*/  MOV R202, R207 ;  /* 0x000000cf00ca7202 */ /* 0x000fe20000000f00 */
[C---:B------:R-:W-:Y:S01]  /*1d20*/  FMUL.FTZ R205, R4.reuse, R196 ;  /* 0x000000c404cd7220 */ /* 0x040fe20000410000 */
[C---:B------:R-:W-:Y:S01]  /*1d30*/  FMUL.FTZ R207, R4.reuse, R194 ;  /* 0x000000c204cf7220 */ /* 0x040fe20000410000 */
[----:B------:R-:W-:Y:S01]  /*1d40*/  MOV R194, R206 ;  /* 0x000000ce00c27202 */ /* 0x000fe20000000f00 */
[----:B------:R-:W-:Y:S01]  /*1d50*/  FMUL.FTZ R206, R4, R195 ;  /* 0x000000c304ce7220 */ /* 0x000fe20000410000 */
[----:B------:R-:W-:Y:S01]  /*1d60*/  FADD.FTZ R85, R85, R204 ;  /* 0x000000cc55557221 */ /* 0x000fe20000010000 */
[-C--:B------:R-:W-:Y:S01]  /*1d70*/  FFMA.FTZ R117, R208, R204.reuse, R117 ;  /* 0x000000ccd0757223 */ /* 0x080fe20000010075 */
[----:B------:R-:W-:Y:S01]  /*1d80*/  FMUL.FTZ R239, R239, R204 ;  /* 0x000000ccefef7220 */ /* 0x000fe20000410000 */
[----:B------:R-:W-:Y:S01]  /*1d90*/  FADD.FTZ R80, R80, R236 ;  /* 0x000000ec50507221 */ /* 0x000fe20000010000 */
[----:B------:R-:W-:Y:S01]  /*1da0*/  FFMA.FTZ R112, R205, R236, R112 ;  /* 0x000000eccd707223 */ /* 0x000fe20000010070 */
[----:B------:R-:W-:Y:S01]  /*1db0*/  FMUL.FTZ R204, R4, R15 ;  /* 0x0000000f04cc7220 */ /* 0x000fe20000410000 */
[----:B------:R-:W-:-:S02]  /*1dc0*/  HADD2.F32 R199, -RZ, R199.H1_H1 ;  /* 0x300000c7ffc77230 */ /* 0x000fc40000004100 */
[----:B------:R-:W-:Y:S01]  /*1dd0*/  FADD.FTZ R87, R87, R235 ;  /* 0x000000eb57577221 */ /* 0x000fe20000010000 */
[-C--:B------:R-:W-:Y:S01]  /*1de0*/  FFMA.FTZ R119, R206, R235.reuse, R119 ;  /* 0x000000ebce777223 */ /* 0x080fe20000010077 */
        /* <DEDUP_REMOVED lines=8> */
[----:B------:R-:W-:Y:S01]  /*1e70*/  FADD.FTZ R83, R83, R199 ;  /* 0x000000c753537221 */ /* 0x000fe20000010000 */
[----:B------:R-:W-:-:S02]  /*1e80*/  IADD3 R224, PT, PT, R224, 0x20, RZ ;  /* 0x00000020e0e07810 */ /* 0x000fc40007ffe0ff */
[----:B------:R-:W-:Y:S01]  /*1e90*/  IADD3 R2, PT, PT, R2, 0x20, RZ ;  /* 0x0000002002027810 */ /* 0x000fe20007ffe0ff */
[----:B--2---:R-:W-:Y:S01]  /*1ea0*/  FMUL.FTZ R236, R192, R236 ;  /* 0x000000ecc0ec7220 */ /* 0x004fe20000410000 */
[----:B------:R-:W-:-:S04]  /*1eb0*/  FADD.FTZ R192, R226, R240 ;  /* 0x000000f0e2c07221 */ /* 0x000fc80000010000 */
[----:B------:R-:W-:Y:S01]  /*1ec0*/  FADD.FTZ R15, R192, R239 ;  /* 0x000000efc00f7221 */ /* 0x000fe20000010000 */
[----:B------:R-:W-:Y:S01]  /*1ed0*/  FFMA.FTZ R192, R208, R239, R193 ;  /* 0x000000efd0c07223 */ /* 0x000fe200000100c1 */
[----:B---3--:R-:W-:Y:S01]  /*1ee0*/  FMUL.FTZ R235, R203, R194 ;  /* 0x000000c2cbeb7220 */ /* 0x008fe20000410000 */
[----:B------:R-:W-:Y:S01]  /*1ef0*/  FMUL.FTZ R194, R4, R198 ;  /* 0x000000c604c27220 */ /* 0x000fe20000410000 */
[----:B----4-:R-:W-:Y:S01]  /*1f00*/  FMUL.FTZ R195, R200, R199 ;  /* 0x000000c7c8c37220 */ /* 0x010fe20000410000 */
[----:B------:R-:W-:-:S03]  /*1f10*/  FADD.FTZ R193, R15, R238 ;  /* 0x000000ee0fc17221 */ /* 0x000fc60000010000 */
[----:B------:R0:W-:Y:S01]  /*1f20*/  STL [R1+0x4], R194 ;  /* 0x000004c201007387 */ /* 0x0001e20000100800 */
[----:B------:R-:W-:-:S03]  /*1f30*/  FFMA.FTZ R192, R207, R238, R192 ;  /* 0x000000eecfc07223 */ /* 0x000fc600000100c0 */
[----:B------:R0:W-:Y:S01]  /*1f40*/  STL [R1+0x18], R195 ;  /* 0x000018c301007387 */ /* 0x0001e20000100800 */
        /* <DEDUP_REMOVED lines=9> */
[C---:B------:R-:W-:Y:S01]  /*1fe0*/  FFMA.FTZ R192, R15.reuse, R234, R192 ;  /* 0x000000ea0fc07223 */ /* 0x040fe200000100c0 */
[----:B------:R-:W-:Y:S01]  /*1ff0*/  FFMA.FTZ R114, R15, R202, R114 ;  /* 0x000000ca0f727223 */ /* 0x000fe20000010072 */
[C---:B------:R-:W-:Y:S01]  /*2000*/  FFMA.FTZ R115, R194.reuse, R199, R115 ;  /* 0x000000c7c2737223 */ /* 0x040fe20000010073 */
[----:B------:R-:W-:Y:S01]  /*2010*/  FADD.FTZ R226, R193, R195 ;  /* 0x000000c3c1e27221 */ /* 0x000fe20000010000 */
[----:B0-----:R-:W-:-:S07]  /*2020*/  FFMA.FTZ R225, R194, R195, R192 ;  /* 0x000000c3c2e17223 */ /* 0x001fce00000100c0 */
.L_x_14211:
[----:B------:R-:W-:Y:S05]  /*2030*/  BSYNC.RECONVERGENT B2 ;  /* 0x0000000000027941 */ /* 0x000fea0003800200 */
.L_x_14210:
        /* <DEDUP_REMOVED lines=30> */
[----:B----4-:R-:W-:-:S02]  /*2220*/  HADD2.F32 R195, -RZ, R196.H0_H0 ;  /* 0x200000c4ffc37230 */ /* 0x010fc40000004100 */
[C---:B-----5:R-:W-:Y:S01]  /*2230*/  FMUL.FTZ R14, R4.reuse, R2 ;  /* 0x00000002040e7220 */ /* 0x060fe20000410000 */
[----:B------:R-:W-:Y:S02]  /*2240*/  HADD2.F32 R192, -RZ, R196.H1_H1 ;  /* 0x300000c4ffc07230 */ /* 0x000fe40000004100 */
[C---:B0-----:R-:W-:Y:S01]  /*2250*/  FMUL.FTZ R13, R4.reuse, R9 ;  /* 0x00000009040d7220 */ /* 0x041fe20000410000 */
[--C-:B------:R-:W-:Y:S02]  /*2260*/  HADD2.F32 R201, -RZ, R199.reuse.H0_H0 ;  /* 0x200000c7ffc97230 */ /* 0x100fe40000004100 */
[----:B------:R-:W-:Y:S01]  /*2270*/  FMUL.FTZ R233, R233, R195 ;  /* 0x000000c3e9e97220 */ /* 0x000fe20000410000 */
[----:B------:R-:W-:Y:S02]  /*2280*/  HADD2.F32 R199, -RZ, R199.H1_H1 ;  /* 0x300000c7ffc77230 */ /* 0x000fe40000004100 */
[----:B------:R-:W-:Y:S01]  /*2290*/  FMUL.FTZ R202, R4, R3 ;  /* 0x0000000304ca7220 */ /* 0x000fe20000410000 */
[----:B------:R-:W-:-:S02]  /*22a0*/  HADD2.F32 R196, -RZ, R197.H0_H0 ;  /* 0x200000c5ffc47230 */ /* 0x000fc40000004100 */
[-C--:B------:R-:W-:Y:S01]  /*22b0*/  FMUL.FTZ R232, R232, R192.reuse ;  /* 0x000000c0e8e87220 */ /* 0x080fe20000410000 */
[----:B------:R-:W-:Y:S01]  /*22c0*/  FADD.FTZ R2, R226, R233 ;  /* 0x000000e9e2027221 */ /* 0x000fe20000010000 */
[----:B------:R-:W-:Y:S01]  /*22d0*/  FFMA.FTZ R3, R14, R233, R225 ;  /* 0x000000e90e037223 */ /* 0x000fe200000100e1 */
[----:B------:R-:W-:Y:S01]  /*22e0*/  FADD.FTZ R77, R77, R192 ;  /* 0x000000c04d4d7221 */ /* 0x000fe20000010000 */
[----:B------:R-:W-:Y:S01]  /*22f0*/  FFMA.FTZ R109, R13, R192, R109 ;  /* 0x000000c00d6d7223 */ /* 0x000fe2000001006d */
[----:B------:R-:W-:Y:S02]  /*2300*/  HADD2.F32 R197, -RZ, R197.H1_H1 ;  /* 0x300000c5ffc57230 */ /* 0x000fe40000004100 */
[----:B------:R-:W-:Y:S01]  /*2310*/  FMUL.FTZ R192, R203, R199 ;  /* 0x000000c7cbc07220 */ /* 0x000fe20000410000 */
[----:B------:R-:W-:Y:S01]  /*2320*/  FMUL.FTZ R12, R4, R10 ;  /* 0x0000000a040c7220 */ /* 0x000fe20000410000 */
[----:B------:R-:W-:Y:S01]  /*2330*/  FMUL.FTZ R231, R231, R196 ;  /* 0x000000c4e7e77220 */ /* 0x000fe20000410000 */
[----:B------:R-:W-:Y:S01]  /*2340*/  FADD.FTZ R2, R2, R232 ;  /* 0x000000e802027221 */ /* 0x000fe20000010000 */
[----:B------:R-:W-:Y:S01]  /*2350*/  FFMA.FTZ R3, R13, R232, R3 ;  /* 0x000000e80d037223 */ /* 0x000fe20000010003 */
[--C-:B------:R-:W-:Y:S01]  /*2360*/  HADD2.F32 R200, -RZ, R198.reuse.H0_H0 ;  /* 0x200000c6ffc87230 */ /* 0x100fe20000004100 */
[----:B------:R0:W-:Y:S01]  /*2370*/  STL [R1+0x10], R202 ;  /* 0x000010ca01007387 */ /* 0x0001e20000100800 */
[----:B------:R-:W-:Y:S01]  /*2380*/  FMUL.FTZ R11, R4, R11 ;  /* 0x0000000b040b7220 */ /* 0x000fe20000410000 */
[----:B------:R-:W-:Y:S01]  /*2390*/  FMUL.FTZ R230, R230, R197 ;  /* 0x000000c5e6e67220 */ /* 0x000fe20000410000 */
[----:B------:R-:W-:Y:S01]  /*23a0*/  FADD.FTZ R2, R2, R231 ;  /* 0x000000e702027221 */ /* 0x000fe20000010000 */
[----:B------:R-:W-:Y:S01]  /*23b0*/  FFMA.FTZ R3, R12, R231, R3 ;  /* 0x000000e70c037223 */ /* 0x000fe20000010003 */
[----:B------:R0:W-:Y:S01]  /*23c0*/  STL [R1+0x14], R192 ;  /* 0x000014c001007387 */ /* 0x0001e20000100800 */
        /* <DEDUP_REMOVED lines=32> */
.L_x_14205:
        /* <DEDUP_REMOVED lines=36> */
.L_x_14212:
[----:B------:R-:W-:Y:S05]  /*2810*/  BSYNC.RECONVERGENT B1 ;  /* 0x0000000000017941 */ /* 0x000fea0003800200 */
.L_x_14204:
[----:B------:R-:W2:Y:S01]  /*2820*/  LDL R199, [R1+0x30] ;  /* 0x0000300001c77983 */ /* 0x000ea20000100800 */
[----:B------:R-:W-:Y:S01]  /*2830*/  UMOV UR4, 0xffffffff ;  /* 0xffffffff00047882 */ /* 0x000fe20000000000 */
[----:B--2---:R-:W-:Y:S02]  /*2840*/  ISETP.GE.AND P2, PT, R199, 0x1, PT ;  /* 0x00000001c700780c */ /* 0x004fe40003f46270 */
[----:B------:R-:W-:Y:S11]  /*2850*/  BRA.DIV UR4, `(.L_x_14213) ;  /* 0x0000009204407947 */ /* 0x000ff6000b800000 */
        /* <DEDUP_REMOVED lines=18> */
.L_x_14388:
        /* <DEDUP_REMOVED lines=24> */
.L_x_14217:
[----:B------:R-:W-:Y:S05]  /*2b00*/  BSYNC.RECONVERGENT B2 ;  /* 0x0000000000027941 */ /* 0x000fea0003800200 */
.L_x_14216:
        /* <DEDUP_REMOVED lines=22> */
.L_x_14222:
[----:B------:R-:W-:Y:S05]  /*2c70*/  BSYNC.RECONVERGENT B3 ;  /* 0x0000000000037941 */ /* 0x000fea0003800200 */
.L_x_14221:
[----:B------:R-:W-:Y:S04]  /*2c80*/  BSSY.RECONVERGENT B3, `(.L_x_14223) ;  /* 0x000000e000037945 */ /* 0x000fe80003800200 */
[----:B------:R-:W-:Y:S05]  /*2c90*/  @!P2 BRA `(.L_x_14224) ;  /* 0x000000000030a947 */ /* 0x000fea0003800000 */
[----:B------:R-:W2:Y:S01]  /*2ca0*/  LDL R197, [R1] ;  /* 0x0000000001c57983 */ /* 0x000ea20000100800 */
[----:B------:R-:W-:Y:S01]  /*2cb0*/  FFMA.FTZ R196, R223, R193, R194 ;  /* 0x000000c1dfc47223 */ /* 0x000fe200000100c2 */
[----:B------:R-:W-:-:S03]  /*2cc0*/  ISETP.GT.AND P0, PT, R5, RZ, PT ;  /* 0x000000ff0500720c */ /* 0x000fc60003f04270 */
[----:B--2---:R-:W-:Y:S01]  /*2cd0*/  FADD.FTZ R196, R197, -R196 ;  /* 0x800000c4c5c47221 */ /* 0x004fe20000010000 */
[----:B-----5:R-:W-:-:S03]  /*2ce0*/  HADD2.F32 R197, -RZ, R176.H1_H1 ;  /* 0x300000b0ffc57230 */ /* 0x020fc60000004100 */
[----:B------:R-:W-:-:S05]  /*2cf0*/  FMUL.FTZ R196, R4, R196 ;  /* 0x000000c404c47220 */ /* 0x000fca0000410000 */
[----:B------:R-:W-:-:S05]  /*2d00*/  FSEL R196, R196, RZ, P0 ;  /* 0x000000ffc4c47208 */ /* 0x000fca0000000000 */
[----:B------:R-:W-:-:S04]  /*2d10*/  FMUL.FTZ R196, R196, UR12 ;  /* 0x0000000cc4c47c20 */ /* 0x000fc80008410000 */
[----:B------:R-:W-:Y:S01]  /*2d20*/  FFMA.FTZ R69, R196, R197, R69 ;  /* 0x000000c5c4457223 */ /* 0x000fe20000010045 */
[----:B------:R-:W-:-:S05]  /*2d30*/  FMUL.FTZ R196, R165, R196 ;  /* 0x000000c4a5c47220 */ /* 0x000fca0000410000 */
[----:B------:R-:W-:-:S04]  /*2d40*/  F2FP.F16.F32.PACK_AB R196, RZ, R196 ;  /* 0x000000c4ffc4723e */ /* 0x000fc800000000ff */
[----:B------:R-:W-:-:S07]  /*2d50*/  PRMT R180, R180, 0x5410, R196 ;  /* 0x00005410b4b47816 */ /* 0x000fce00000000c4 */
.L_x_14224:
[----:B------:R-:W-:Y:S05]  /*2d60*/  BSYNC.RECONVERGENT B3 ;  /* 0x0000000000037941 */ /* 0x000fea0003800200 */
.L_x_14223:
        /* <DEDUP_REMOVED lines=13> */
.L_x_14226:
[----:B------:R-:W-:Y:S05]  /*2e40*/  BSYNC.RECONVERGENT B3 ;  /* 0x0000000000037941 */ /* 0x000fea0003800200 */
.L_x_14225:
        /* <DEDUP_REMOVED lines=13> */
.L_x_14228:
[----:B------:R-:W-:Y:S05]  /*2f20*/  BSYNC.RECONVERGENT B3 ;  /* 0x0000000000037941 */ /* 0x000fea0003800200 */
.L_x_14227:
        /* <DEDUP_REMOVED lines=13> */
.L_x_14230:
[----:B------:R-:W-:Y:S05]  /*3000*/  BSYNC.RECONVERGENT B3 ;  /* 0x0000000000037941 */ /* 0x000fea0003800200 */
.L_x_14229:
        /* <DEDUP_REMOVED lines=13> */
.L_x_14232:
[----:B------:R-:W-:Y:S05]  /*30e0*/  BSYNC.RECONVERGENT B3 ;  /* 0x0000000000037941 */ /* 0x000fea0003800200 */
.L_x_14231:
        /* <DEDUP_REMOVED lines=13> */
.L_x_14234:
[----:B------:R-:W-:Y:S05]  /*31c0*/  BSYNC.RECONVERGENT B3 ;  /* 0x0000000000037941 */ /* 0x000fea0003800200 */
.L_x_14233:
        /* <DEDUP_REMOVED lines=11> */
[----:B------:R-:W-:-:S05]  /*3280*/  FMUL.FTZ R196, R163, R196 ;  /* 0x000000c4a3c47220 */ /* 0x000fca0000410000 */
[----:B------:R-:W-:-:S04]  /*3290*/  F2FP.F16.F32.PACK_AB R196, RZ, R196 ;  /* 0x000000c4ffc4723e */ /* 0x000fc800000000ff */
[----:B------:R-:W-:Y:S01]  /*32a0*/  PRMT R183, R183, 0x5410, R196 ;  /* 0x00005410b7b77816 */ /* 0x000fe200000000c4 */
[----:B------:R-:W-:Y:S06]  /*32b0*/  BRA `(.L_x_14235) ;  /* 0x0000001400287947 */ /* 0x000fec0003800000 */
.L_x_14220:
        /* <DEDUP_REMOVED lines=49> */
.L_x_14237:
[----:B------:R-:W-:Y:S05]  /*35d0*/  BSYNC.RECONVERGENT B3 ;  /* 0x0000000000037941 */ /* 0x000fea0003800200 */
.L_x_14236:
        /* <DEDUP_REMOVED lines=13> */
.L_x_14239:
[----:B------:R-:W-:Y:S05]  /*36b0*/  BSYNC.RECONVERGENT B3 ;  /* 0x0000000000037941 */ /* 0x000fea0003800200 */
.L_x_14238:
        /* <DEDUP_REMOVED lines=13> */
.L_x_14241:
[----:B------:R-:W-:Y:S05]  /*3790*/  BSYNC.RECONVERGENT B3 ;  /* 0x0000000000037941 */ /* 0x000fea0003800200 */
.L_x_14240:
        /* <DEDUP_REMOVED lines=13> */
.L_x_14243:
[----:B------:R-:W-:Y:S05]  /*3870*/  BSYNC.RECONVERGENT B3 ;  /* 0x0000000000037941 */ /* 0x000fea0003800200 */
.L_x_14242:
        /* <DEDUP_REMOVED lines=13> */
.L_x_14245:
[----:B------:R-:W-:Y:S05]  /*3950*/  BSYNC.RECONVERGENT B3 ;  /* 0x0000000000037941 */ /* 0x000fea0003800200 */
.L_x_14244:
        /* <DEDUP_REMOVED lines=13> */
.L_x_14247:
[----:B------:R-:W-:Y:S05]  /*3a30*/  BSYNC.RECONVERGENT B3 ;  /* 0x0000000000037941 */ /* 0x000fea0003800200 */
.L_x_14246:
        /* <DEDUP_REMOVED lines=13> */
.L_x_14249:
[----:B------:R-:W-:Y:S05]  /*3b10*/  BSYNC.RECONVERGENT B3 ;  /* 0x0000000000037941 */ /* 0x000fea0003800200 */
.L_x_14248:
[----:B------:R-:W-:Y:S05]  /*3b20*/  @!P2 BRA `(.L_x_14235) ;  /* 0x0000000c000ca947 */ /* 0x000fea0003800000 */
[----:B------:R-:W-:Y:S02]  /*3b30*/  HADD2.F32 R197, -RZ, R179.H1_H1 ;  /* 0x300000b3ffc57230 */ /* 0x000fe40000004100 */
[----:B------:R-:W-:-:S04]  /*3b40*/  FMUL.FTZ R196, R191, UR12 ;  /* 0x0000000cbfc47c20 */ /* 0x000fc80008410000 */
[-C--:B------:R-:W-:Y:S01]  /*3b50*/  FFMA.FTZ R67, R197, R196.reuse, R67 ;  /* 0x000000c4c5437223 */ /* 0x080fe20000010043 */
[----:B------:R-:W-:-:S05]  /*3b60*/  FMUL.FTZ R196, R163, R196 ;  /* 0x000000c4a3c47220 */ /* 0x000fca0000410000 */
[----:B------:R-:W-:-:S04]  /*3b70*/  F2FP.F16.F32.PACK_AB R196, RZ, R196 ;  /* 0x000000c4ffc4723e */ /* 0x000fc800000000ff */
[----:B------:R-:W-:Y:S01]  /*3b80*/  PRMT R183, R183, 0x5410, R196 ;  /* 0x00005410b7b77816 */ /* 0x000fe200000000c4 */
[----:B------:R-:W-:Y:S06]  /*3b90*/  BRA `(.L_x_14235) ;  /* 0x0000000800f07947 */ /* 0x000fec0003800000 */
.L_x_14219:
        /* <DEDUP_REMOVED lines=12> */
[----:B------:R-:W-:-:S05]  /*3c60*/  @P2 HADD2.F32 R197, -RZ, R176.H0_H0 ;  /* 0x200000b0ffc52230 */ /* 0x000fca0000004100 */
[-C--:B------:R-:W-:Y:S01]  /*3c70*/  @P2 FFMA.FTZ R68, R197, R196.reuse, R68 ;  /* 0x000000c4c5442223 */ /* 0x080fe20000010044 */
[----:B------:R-:W-:Y:S01]  /*3c80*/  @P2 FMUL.FTZ R196, R164, R196 ;  /* 0x000000c4a4c42220 */ /* 0x000fe20000410000 */
[----:B------:R-:W-:-:S04]  /*3c90*/  @P1 FFMA.FTZ R197, R223, R193, R194 ;  /* 0x000000c1dfc51223 */ /* 0x000fc800000100c2 */
[----:B------:R-:W-:-:S04]  /*3ca0*/  @P2 F2FP.F16.F32.PACK_AB R196, RZ, R196 ;  /* 0x000000c4ffc4223e */ /* 0x000fc800000000ff */
[----:B------:R-:W-:Y:S02]  /*3cb0*/  @P2 PRMT R180, R196, 0x7610, R180 ;  /* 0x00007610c4b42816 */ /* 0x000fe400000000b4 */
[----:B------:R-:W-:Y:S01]  /*3cc0*/  MOV R196, R37 ;  /* 0x0000002500c47202 */ /* 0x000fe20000000f00 */
[----:B--2---:R-:W-:-:S04]  /*3cd0*/  @P1 FADD.FTZ R197, R198, -R197 ;  /* 0x800000c5c6c51221 */ /* 0x004fc80000010000 */
        /* <DEDUP_REMOVED lines=77> */
.L_x_14250:
[----:B------:R-:W2:Y:S01]  /*41b0*/  LDL R198, [R1+0xc] ;  /* 0x00000c0001c67983 */ /* 0x000ea20000100800 */
[----:B------:R-:W0:Y:S03]  /*41c0*/  @P2 LDC R185, c[0x0][0x40c] ;  /* 0x00010300ffb92b82 */ /* 0x000e260000000800 */
[----:B------:R-:W3:Y:S04]  /*41d0*/  LDL R197, [R1+0x20] ;  /* 0x0000200001c57983 */ /* 0x000ee80000100800 */
[----:B------:R-:W4:Y:S01]  /*41e0*/  LDL R196, [R1] ;  /* 0x0000000001c47983 */ /* 0x000f220000100800 */
[----:B------:R-:W-:Y:S01]  /*41f0*/  @P1 FFMA.FTZ R186, R217, R193, R194 ;  /* 0x000000c1d9ba1223 */ /* 0x000fe200000100c2 */
[----:B------:R-:W1:Y:S01]  /*4200*/  @P2 LDC R184, c[0x0][0x40c] ;  /* 0x00010300ffb82b82 */ /* 0x000e620000000800 */
[----:B-----5:R-:W-:Y:S01]  /*4210*/  MOV R190, R34 ;  /* 0x0000002200be7202 */ /* 0x020fe20000000f00 */
[----:B------:R-:W-:-:S02]  /*4220*/  @P2 HADD2.F32 R187, -RZ, R179.H1_H1 ;  /* 0x300000b3ffbb2230 */ /* 0x000fc40000004100 */
[----:B------:R-:W-:Y:S01]  /*4230*/  @P1 FADD.FTZ R186, R248, -R186 ;  /* 0x800000baf8ba1221 */ /* 0x000fe20000010000 */
[----:B------:R-:W-:-:S03]  /*4240*/  MOV R191, R35 ;  /* 0x0000002300bf7202 */ /* 0x000fc60000000f00 */
[----:B------:R-:W-:Y:S01]  /*4250*/  @P1 FFMA.FTZ R190, R4, R186, R34 ;  /* 0x000000ba04be1223 */ /* 0x000fe20000010022 */
[----:B------:R-:W4:Y:S03]  /*4260*/  @P2 LDC R189, c[0x0][0x40c] ;  /* 0x00010300ffbd2b82 */ /* 0x000f260000000800 */
[----:B-1----:R-:W-:Y:S01]  /*4270*/  @P2 FMUL.FTZ R184, R190, R184 ;  /* 0x000000b8beb82220 */ /* 0x002fe20000410000 */
[----:B--2---:R-:W-:-:S04]  /*4280*/  @P1 FFMA.FTZ R186, R198, R193, R194 ;  /* 0x000000c1c6ba1223 */ /* 0x004fc800000100c2 */
[----:B---3--:R-:W-:Y:S01]  /*4290*/  @P1 FADD.FTZ R186, R197, -R186 ;  /* 0x800000bac5ba1221 */ /* 0x008fe20000010000 */
[----:B------:R-:W-:-:S03]  /*42a0*/  @P2 HADD2.F32 R197, -RZ, R178.H1_H1 ;  /* 0x300000b2ffc52230 */ /* 0x000fc60000004100 */
[----:B------:R-:W-:Y:S01]  /*42b0*/  @P1 FFMA.FTZ R191, R4, R186, R35 ;  /* 0x000000ba04bf1223 */ /* 0x000fe20000010023 */
[----:B------:R-:W-:-:S03]  /*42c0*/  @P2 HADD2.F32 R186, -RZ, R179.H0_H0 ;  /* 0x200000b3ffba2230 */ /* 0x000fc60000004100 */
[----:B0-----:R-:W-:Y:S02]  /*42d0*/  @P2 FMUL.FTZ R185, R191, R185 ;  /* 0x000000b9bfb92220 */ /* 0x001fe40000410000 */
[-C--:B------:R-:W-:Y:S01]  /*42e0*/  @P2 FFMA.FTZ R66, R186, R184.reuse, R66 ;  /* 0x000000b8ba422223 */ /* 0x080fe20000010042 */
[----:B------:R-:W-:Y:S01]  /*42f0*/  @P2 FMUL.FTZ R186, R162, R184 ;  /* 0x000000b8a2ba2220 */ /* 0x000fe20000410000 */
[-C--:B------:R-:W-:Y:S01]  /*4300*/  @P2 FFMA.FTZ R67, R187, R185.reuse, R67 ;  /* 0x000000b9bb432223 */ /* 0x080fe20000010043 */
[----:B------:R-:W-:Y:S01]  /*4310*/  @P2 FMUL.FTZ R187, R163, R185 ;  /* 0x000000b9a3bb2220 */ /* 0x000fe20000410000 */
[----:B------:R-:W-:Y:S01]  /*4320*/  @P1 FFMA.FTZ R185, R0, R193, R194 ;  /* 0x000000c100b91223 */ /* 0x000fe200000100c2 */
[----:B------:R-:W-:Y:S02]  /*4330*/  MOV R184, R36 ;  /* 0x0000002400b87202 */ /* 0x000fe40000000f00 */
[----:B------:R-:W-:Y:S01]  /*4340*/  @P2 F2FP.F16.F32.PACK_AB R186, RZ, R186 ;  /* 0x000000baffba223e */ /* 0x000fe200000000ff */
[----:B------:R-:W-:Y:S01]  /*4350*/  @P1 FADD.FTZ R185, R220, -R185 ;  /* 0x800000b9dcb91221 */ /* 0x000fe20000010000 */
[----:B------:R-:W-:-:S02]  /*4360*/  @P2 F2FP.F16.F32.PACK_AB R187, RZ, R187 ;  /* 0x000000bbffbb223e */ /* 0x000fc400000000ff */
[----:B------:R-:W-:Y:S01]  /*4370*/  @P2 PRMT R183, R186, 0x7610, R183 ;  /* 0x00007610bab72816 */ /* 0x000fe200000000b7 */
[----:B------:R-:W-:Y:S01]  /*4380*/  @P1 FFMA.FTZ R184, R4, R185, R36 ;  /* 0x000000b904b81223 */ /* 0x000fe20000010024 */
[----:B------:R-:W-:Y:S02]  /*4390*/  @P1 FFMA.FTZ R185, R223, R193, R194 ;  /* 0x000000c1dfb91223 */ /* 0x000fe400000100c2 */
[----:B------:R-:W-:Y:S01]  /*43a0*/  @P2 PRMT R183, R183, 0x5410, R187 ;  /* 0x00005410b7b72816 */ /* 0x000fe200000000bb */
[----:B------:R-:W-:Y:S02]  /*43b0*/  @P2 HADD2.F32 R187, -RZ, R176.H0_H0 ;  /* 0x200000b0ffbb2230 */ /* 0x000fe40000004100 */
[----:B----4-:R-:W-:Y:S01]  /*43c0*/  @P1 FADD.FTZ R188, R196, -R185 ;  /* 0x800000b9c4bc1221 */ /* 0x010fe20000010000 */
[----:B------:R-:W-:Y:S01]  /*43d0*/  MOV R185, R37 ;  /* 0x0000002500b97202 */ /* 0x000fe20000000f00 */
[----:B------:R-:W-:Y:S01]  /*43e0*/  @P2 FMUL.FTZ R186, R184, R189 ;  /* 0x000000bdb8ba2220 */ /* 0x000fe20000410000 */
[----:B------:R-:W-:-:S02]  /*43f0*/  @P2 HADD2.F32 R196, -RZ, R178.H0_H0 ;  /* 0x200000b2ffc42230 */ /* 0x000fc40000004100 */
[----:B------:R-:W-:Y:S02]  /*4400*/  @P1 FFMA.FTZ R185, R4, R188, R37 ;  /* 0x000000bc04b91223 */ /* 0x000fe40000010025 */
[----:B------:R-:W0:Y:S01]  /*4410*/  @P2 LDC R188, c[0x0][0x40c] ;  /* 0x00010300ffbc2b82 */ /* 0x000e220000000800 */
[-C--:B------:R-:W-:Y:S01]  /*4420*/  @P2 FFMA.FTZ R68, R187, R186.reuse, R68 ;  /* 0x000000babb442223 */ /* 0x080fe20000010044 */
[----:B------:R-:W-:Y:S01]  /*4430*/  @P2 FMUL.FTZ R186, R164, R186 ;  /* 0x000000baa4ba2220 */ /* 0x000fe20000410000 */
[----:B0-----:R-:W-:Y:S01]  /*4440*/  @P2 FMUL.FTZ R187, R185, R188 ;  /* 0x000000bcb9bb2220 */ /* 0x001fe20000410000 */
[----:B------:R-:W-:-:S05]  /*4450*/  @P2 HADD2.F32 R188, -RZ, R176.H1_H1 ;  /* 0x300000b0ffbc2230 */ /* 0x000fca0000004100 */
[----:B------:R-:W-:Y:S01]  /*4460*/  @P2 FFMA.FTZ R69, R188, R187, R69 ;  /* 0x000000bbbc452223 */ /* 0x000fe20000010045 */
[----:B------:R-:W-:Y:S01]  /*4470*/  @P2 F2FP.F16.F32.PACK_AB R188, RZ, R186 ;  /* 0x000000baffbc223e */ /* 0x000fe200000000ff */
[----:B------:R-:W-:Y:S01]  /*4480*/  @P1 FFMA.FTZ R186, R222, R193, R194 ;  /* 0x000000c1deba1223 */ /* 0x000fe200000100c2 */
[----:B------:R-:W-:Y:S02]  /*4490*/  @P2 FMUL.FTZ R187, R165, R187 ;  /* 0x000000bba5bb2220 */ /* 0x000fe40000410000 */
[----:B------:R-:W-:Y:S01]  /*44a0*/  @P2 PRMT R180, R188, 0x7610, R180 ;  /* 0x00007610bcb42816 */ /* 0x000fe200000000b4 */
[----:B------:R-:W-:Y:S01]  /*44b0*/  @P1 FADD.FTZ R189, R252, -R186 ;  /* 0x800000bafcbd1221 */ /* 0x000fe20000010000 */
[----:B------:R-:W-:Y:S01]  /*44c0*/  MOV R186, R38 ;  /* 0x0000002600ba7202 */ /* 0x000fe20000000f00 */
[----:B------:R-:W-:Y:S01]  /*44d0*/  @P2 HADD2.F32 R188, -RZ, R177.H0_H0 ;  /* 0x200000b1ffbc2230 */ /* 0x000fe20000004100 */
[----:B------:R-:W-:Y:S01]  /*44e0*/  @P2 F2FP.F16.F32.PACK_AB R187, RZ, R187 ;  /* 0x000000bbffbb223e */ /* 0x000fe200000000ff */
[----:B------:R-:W-:-:S02]  /*44f0*/  @P1 FFMA.FTZ R186, R4, R189, R38 ;  /* 0x000000bd04ba1223 */ /* 0x000fc40000010026 */
[----:B------:R-:W0:Y:S01]  /*4500*/  @P2 LDC R189, c[0x0][0x40c] ;  /* 0x00010300ffbd2b82 */ /* 0x000e220000000800 */
[----:B------:R-:W-:Y:S01]  /*4510*/  @P2 PRMT R180, R180, 0x5410, R187 ;  /* 0x00005410b4b42816 */ /* 0x000fe200000000bb */
[----:B0-----:R-:W-:Y:S01]  /*4520*/  @P2 FMUL.FTZ R187, R186, R189 ;  /* 0x000000bdbabb2220 */ /* 0x001fe20000410000 */
[----:B------:R-:W-:-:S03]  /*4530*/  @P2 HADD2.F32 R189, -RZ, R177.H1_H1 ;  /* 0x300000b1ffbd2230 */ /* 0x000fc60000004100 */
[-C--:B------:R-:W-:Y:S01]  /*4540*/  @P2 FFMA.FTZ R70, R188, R187.reuse, R70 ;  /* 0x000000bbbc462223 */ /* 0x080fe20000010046 */
        /* <DEDUP_REMOVED lines=18> */
[----:B0-----:R-:W-:-:S04]  /*4670*/  @P2 FMUL.FTZ R189, R188, R189 ;  /* 0x000000bdbcbd2220 */ /* 0x001fc80000410000 */
        /* <DEDUP_REMOVED lines=11> */
[----:B------:R-:W-:-:S05]  /*4730*/  @P2 FMUL.FTZ R196, R161, R196 ;  /* 0x000000c4a1c42220 */ /* 0x000fca0000410000 */
[----:B------:R-:W-:-:S04]  /*4740*/  @P2 F2FP.F16.F32.PACK_AB R196, RZ, R196 ;  /* 0x000000c4ffc4223e */ /* 0x000fc800000000ff */
[----:B------:R-:W-:-:S07]  /*4750*/  @P2 PRMT R182, R182, 0x5410, R196 ;  /* 0x00005410b6b62816 */ /* 0x000fce00000000c4 */
.L_x_14235:
[----:B------:R-:W-:Y:S05]  /*4760*/  BSYNC.RECONVERGENT B2 ;  /* 0x0000000000027941 */ /* 0x000fea0003800200 */
.L_x_14218:
        /* <DEDUP_REMOVED lines=11> */
.L_x_14215:
[----:B------:R-:W-:Y:S05]  /*4820*/  BSYNC.RECONVERGENT B1 ;  /* 0x0000000000017941 */ /* 0x000fea0003800200 */
.L_x_14214:
        /* <DEDUP_REMOVED lines=8> */
.L_x_14254:
[----:B------:R-:W-:Y:S05]  /*48b0*/  BSYNC.RECONVERGENT B2 ;  /* 0x0000000000027941 */ /* 0x000fea0003800200 */
.L_x_14253:
        /* <DEDUP_REMOVED lines=11> */
[----:B------:R-:W-:Y:S01]  /*4970*/  @P1 FFMA.FTZ R3, R216, R193, R194 ;  /* 0x000000c1d8031223 */ /* 0x000fe200000100c2 */
[----:B-----5:R-:W-:-:S03]  /*4980*/  MOV R184, R28 ;  /* 0x0000001c00b87202 */ /* 0x020fc60000000f00 */
[----:B------:R-:W-:-:S04]  /*4990*/  @P1 FADD.FTZ R3, R247, -R3 ;  /* 0x80000003f7031221 */ /* 0x000fc80000010000 */
[----:B------:R-:W-:Y:S01]  /*49a0*/  @P1 FFMA.FTZ R184, R4, R3, R28 ;  /* 0x0000000304b81223 */ /* 0x000fe2000001001c */
[----:B------:R-:W-:Y:S01]  /*49b0*/  @P1 FFMA.FTZ R3, R215, R193, R194 ;  /* 0x000000c1d7031223 */ /* 0x000fe200000100c2 */
[----:B------:R-:W-:-:S03]  /*49c0*/  MOV R185, R29 ;  /* 0x0000001d00b97202 */ /* 0x000fc60000000f00 */
[----:B------:R-:W-:-:S04]  /*49d0*/  @P1 FADD.FTZ R3, R246, -R3 ;  /* 0x80000003f6031221 */ /* 0x000fc80000010000 */
[----:B------:R-:W-:Y:S01]  /*49e0*/  @P1 FFMA.FTZ R185, R4, R3, R29 ;  /* 0x0000000304b91223 */ /* 0x000fe2000001001d */
[----:B0-----:R-:W-:Y:S01]  /*49f0*/  @P2 FMUL.FTZ R187, R184, R2 ;  /* 0x00000002b8bb2220 */ /* 0x001fe20000410000 */
[----:B------:R-:W-:Y:S02]  /*4a00*/  @P2 HADD2.F32 R2, -RZ, R176.H0_H0 ;  /* 0x200000b0ff022230 */ /* 0x000fe40000004100 */
[----:B------:R-:W-:-:S03]  /*4a10*/  @P1 FFMA.FTZ R3, R214, R193, R194 ;  /* 0x000000c1d6031223 */ /* 0x000fc600000100c2 */
[----:B------:R-:W-:Y:S01]  /*4a20*/  @P2 FFMA.FTZ R60, R2, R187, R60 ;  /* 0x000000bb023c2223 */ /* 0x000fe2000001003c */
[----:B------:R-:W-:Y:S01]  /*4a30*/  @P1 FADD.FTZ R3, R245, -R3 ;  /* 0x80000003f5031221 */ /* 0x000fe20000010000 */
[----:B------:R-:W0:Y:S01]  /*4a40*/  @P2 LDC R2, c[0x0][0x40c] ;  /* 0x00010300ff022b82 */ /* 0x000e220000000800 */
[----:B------:R-:W-:Y:S02]  /*4a50*/  MOV R186, R30 ;  /* 0x0000001e00ba7202 */ /* 0x000fe40000000f00 */
[----:B------:R-:W-:-:S05]  /*4a60*/  @P1 FFMA.FTZ R186, R4, R3, R30 ;  /* 0x0000000304ba1223 */ /* 0x000fca000001001e */
[----:B------:R-:W1:Y:S01]  /*4a70*/  @P2 LDC R3, c[0x0][0x40c] ;  /* 0x00010300ff032b82 */ /* 0x000e620000000800 */
[----:B------:R-:W-:-:S05]  /*4a80*/  @P2 FMUL.FTZ R187, R156, R187 ;  /* 0x000000bb9cbb2220 */ /* 0x000fca0000410000 */
[----:B------:R-:W-:-:S04]  /*4a90*/  @P2 F2FP.F16.F32.PACK_AB R187, RZ, R187 ;  /* 0x000000bbffbb223e */ /* 0x000fc800000000ff */
[----:B------:R-:W-:Y:S01]  /*4aa0*/  @P2 PRMT R180, R187, 0x7610, R180 ;  /* 0x00007610bbb42816 */ /* 0x000fe200000000b4 */
[----:B------:R-:W-:Y:S02]  /*4ab0*/  @P2 HADD2.F32 R187, -RZ, R176.H1_H1 ;  /* 0x300000b0ffbb2230 */ /* 0x000fe40000004100 */
[----:B0-----:R-:W-:-:S04]  /*4ac0*/  @P2 FMUL.FTZ R2, R185, R2 ;  /* 0x00000002b9022220 */ /* 0x001fc80000410000 */
[----:B------:R-:W-:Y:S01]  /*4ad0*/  @P2 FFMA.FTZ R61, R187, R2, R61 ;  /* 0x00000002bb3d2223 */ /* 0x000fe2000001003d */
[----:B------:R-:W-:Y:S02]  /*4ae0*/  @P2 HADD2.F32 R187, -RZ, R177.H0_H0 ;  /* 0x200000b1ffbb2230 */ /* 0x000fe40000004100 */
[----:B-1----:R-:W-:-:S04]  /*4af0*/  @P2 FMUL.FTZ R3, R186, R3 ;  /* 0x00000003ba032220 */ /* 0x002fc80000410000 */
        /* <DEDUP_REMOVED lines=8> */
[----:B------:R-:W-:Y:S02]  /*4b80*/  @P2 F2FP.F16.F32.PACK_AB R3, RZ, R3 ;  /* 0x00000003ff03223e */ /* 0x000fe400000000ff */
[----:B------:R-:W-:Y:S02]  /*4b90*/  @P2 F2FP.F16.F32.PACK_AB R2, RZ, R2 ;  /* 0x00000002ff02223e */ /* 0x000fe400000000ff */
[----:B------:R-:W-:Y:S01]  /*4ba0*/  @P2 PRMT R181, R3, 0x7610, R181 ;  /* 0x0000761003b52816 */ /* 0x000fe200000000b5 */
[----:B------:R-:W-:Y:S01]  /*4bb0*/  @P2 HADD2.F32 R3, -RZ, R177.H1_H1 ;  /* 0x300000b1ff032230 */ /* 0x000fe20000004100 */
[----:B------:R-:W-:Y:S01]  /*4bc0*/  @P2 PRMT R180, R180, 0x5410, R2 ;  /* 0x00005410b4b42816 */ /* 0x000fe20000000002 */
        /* <DEDUP_REMOVED lines=9> */
[----:B------:R-:W0:Y:S01]  /*4c60*/  @P2 LDC R2, c[0x0][0x40c] ;  /* 0x00010300ff022b82 */ /* 0x000e220000000800 */
[----:B------:R-:W-:Y:S02]  /*4c70*/  @P2 HADD2.F32 R3, -RZ, R178.H0_H0 ;  /* 0x200000b2ff032230 */ /* 0x000fe40000004100 */
        /* <DEDUP_REMOVED lines=10> */
[----:B------:R-:W-:Y:S02]  /*4d20*/  @P2 HADD2.F32 R3, -RZ, R178.H1_H1 ;  /* 0x300000b2ff032230 */ /* 0x000fe40000004100 */
        /* <DEDUP_REMOVED lines=15> */
[----:B------:R-:W-:Y:S02]  /*4e20*/  @P2 PRMT R183, R2, 0x7610, R183 ;  /* 0x0000761002b72816 */ /* 0x000fe400000000b7 */
[----:B------:R-:W-:Y:S01]  /*4e30*/  MOV R2, R27 ;  /* 0x0000001b00027202 */ /* 0x000fe20000000f00 */
[----:B--2---:R-:W-:-:S04]  /*4e40*/  @P1 FFMA.FTZ R3, R197, R193, R194 ;  /* 0x000000c1c5031223 */ /* 0x004fc800000100c2 */
[----:B---3--:R-:W-:-:S04]  /*4e50*/  @P1 FADD.FTZ R3, R196, -R3 ;  /* 0x80000003c4031221 */ /* 0x008fc80000010000 */
[----:B------:R-:W-:-:S05]  /*4e60*/  @P1 FFMA.FTZ R2, R4, R3, R27 ;  /* 0x0000000304021223 */ /* 0x000fca000001001b */
[----:B------:R-:W-:Y:S01]  /*4e70*/  MOV R191, R2 ;  /* 0x0000000200bf7202 */ /* 0x000fe20000000f00 */
        /* <DEDUP_REMOVED lines=8> */
.L_x_14257:
[----:B01----:R-:W-:Y:S01]  /*4f00*/  @P1 FFMA.FTZ R3, R216, R193, R194 ;  /* 0x000000c1d8031223 */ /* 0x003fe200000100c2 */
        /* <DEDUP_REMOVED lines=82> */
[----:B------:R-:W-:-:S04]  /*5430*/  @P1 FFMA.FTZ R3, R4, R2, R27 ;  /* 0x0000000204031223 */ /* 0x000fc8000001001b */
[----:B------:R-:W-:Y:S01]  /*5440*/  FMUL.FTZ R2, R3, UR12 ;  /* 0x0000000c03027c20 */ /* 0x000fe20008410000 */
[----:B------:R-:W-:-:S05]  /*5450*/  HADD2.F32 R3, -RZ, R179.H1_H1 ;  /* 0x300000b3ff037230 */ /* 0x000fca0000004100 */
[-C--:B------:R-:W-:Y:S01]  /*5460*/  FFMA.FTZ R59, R3, R2.reuse, R59 ;  /* 0x00000002033b7223 */ /* 0x080fe2000001003b */
[----:B------:R-:W-:-:S05]  /*5470*/  FMUL.FTZ R2, R155, R2 ;  /* 0x000000029b027220 */ /* 0x000fca0000410000 */
[----:B------:R-:W-:-:S04]  /*5480*/  F2FP.F16.F32.PACK_AB R2, RZ, R2 ;  /* 0x00000002ff02723e */ /* 0x000fc800000000ff */
[----:B------:R-:W-:Y:S01]  /*5490*/  PRMT R183, R183, 0x5410, R2 ;  /* 0x00005410b7b77816 */ /* 0x000fe20000000002 */
[----:B------:R-:W-:Y:S06]  /*54a0*/  BRA `(.L_x_14258) ;  /* 0x0000001000147947 */ /* 0x000fec0003800000 */
.L_x_14256:
        /* <DEDUP_REMOVED lines=52> */
.L_x_14261:
[----:B------:R-:W-:Y:S05]  /*57f0*/  BSYNC.RECONVERGENT B3 ;  /* 0x0000000000037941 */ /* 0x000fea0003800200 */
.L_x_14260:
        /* <DEDUP_REMOVED lines=13> */
.L_x_14263:
[----:B------:R-:W-:Y:S05]  /*58d0*/  BSYNC.RECONVERGENT B3 ;  /* 0x0000000000037941 */ /* 0x000fea0003800200 */
.L_x_14262:
        /* <DEDUP_REMOVED lines=13> */
.L_x_14265:
[----:B------:R-:W-:Y:S05]  /*59b0*/  BSYNC.RECONVERGENT B3 ;  /* 0x0000000000037941 */ /* 0x000fea0003800200 */
.L_x_14264:
        /* <DEDUP_REMOVED lines=13> */
.L_x_14267:
[----:B------:R-:W-:Y:S05]  /*5a90*/  BSYNC.RECONVERGENT B3 ;  /* 0x0000000000037941 */ /* 0x000fea0003800200 */
.L_x_14266:
        /* <DEDUP_REMOVED lines=13> */
.L_x_14269:
[----:B------:R-:W-:Y:S05]  /*5b70*/  BSYNC.RECONVERGENT B3 ;  /* 0x0000000000037941 */ /* 0x000fea0003800200 */
.L_x_14268:
        /* <DEDUP_REMOVED lines=13> */
.L_x_14271:
[----:B------:R-:W-:Y:S05]  /*5c50*/  BSYNC.RECONVERGENT B3 ;  /* 0x0000000000037941 */ /* 0x000fea0003800200 */
.L_x_14270:
        /* <DEDUP_REMOVED lines=13> */
.L_x_14273:
[----:B------:R-:W-:Y:S05]  /*5d30*/  BSYNC.RECONVERGENT B3 ;  /* 0x0000000000037941 */ /* 0x000fea0003800200 */
.L_x_14272:
[----:B------:R-:W-:Y:S02]  /*5d40*/  MOV R186, R2 ;  /* 0x0000000200ba7202 */ /* 0x000fe40000000f00 */
[----:B------:R-:W-:Y:S01]  /*5d50*/  MOV R185, R3 ;  /* 0x0000000300b97202 */ /* 0x000fe20000000f00 */
[----:B------:R-:W-:Y:S06]  /*5d60*/  @!P2 BRA `(.L_x_14258) ;  /* 0x0000000400e4a947 */ /* 0x000fec0003800000 */
[----:B------:R-:W-:Y:S02]  /*5d70*/  HADD2.F32 R185, -RZ, R179.H1_H1 ;  /* 0x300000b3ffb97230 */ /* 0x000fe40000004100 */
[----:B------:R-:W-:-:S04]  /*5d80*/  FMUL.FTZ R186, R191, UR12 ;  /* 0x0000000cbfba7c20 */ /* 0x000fc80008410000 */
[-C--:B------:R-:W-:Y:S01]  /*5d90*/  FFMA.FTZ R59, R185, R186.reuse, R59 ;  /* 0x000000bab93b7223 */ /* 0x080fe2000001003b */
[----:B------:R-:W-:Y:S01]  /*5da0*/  FMUL.FTZ R185, R155, R186 ;  /* 0x000000ba9bb97220 */ /* 0x000fe20000410000 */
[----:B------:R-:W-:-:S04]  /*5db0*/  MOV R186, R2 ;  /* 0x0000000200ba7202 */ /* 0x000fc80000000f00 */
[----:B------:R-:W-:-:S04]  /*5dc0*/  F2FP.F16.F32.PACK_AB R185, RZ, R185 ;  /* 0x000000b9ffb9723e */ /* 0x000fc800000000ff */
[----:B------:R-:W-:Y:S02]  /*5dd0*/  PRMT R183, R183, 0x5410, R185 ;  /* 0x00005410b7b77816 */ /* 0x000fe400000000b9 */
[----:B------:R-:W-:Y:S01]  /*5de0*/  MOV R185, R3 ;  /* 0x0000000300b97202 */ /* 0x000fe20000000f00 */
[----:B------:R-:W-:Y:S06]  /*5df0*/  BRA `(.L_x_14258) ;  /* 0x0000000400c07947 */ /* 0x000fec0003800000 */
.L_x_14259:
        /* <DEDUP_REMOVED lines=13> */
.L_x_14275:
[----:B------:R-:W-:Y:S05]  /*5ed0*/  BSYNC.RECONVERGENT B3 ;  /* 0x0000000000037941 */ /* 0x000fea0003800200 */
.L_x_14274:
        /* <DEDUP_REMOVED lines=13> */
.L_x_14277:
[----:B------:R-:W-:Y:S05]  /*5fb0*/  BSYNC.RECONVERGENT B3 ;  /* 0x0000000000037941 */ /* 0x000fea0003800200 */
.L_x_14276:
        /* <DEDUP_REMOVED lines=13> */
.L_x_14279:
[----:B------:R-:W-:Y:S05]  /*6090*/  BSYNC.RECONVERGENT B3 ;  /* 0x0000000000037941 */ /* 0x000fea0003800200 */
.L_x_14278:
        /* <DEDUP_REMOVED lines=13> */
.L_x_14281:
[----:B------:R-:W-:Y:S05]  /*6170*/  BSYNC.RECONVERGENT B3 ;  /* 0x0000000000037941 */ /* 0x000fea0003800200 */
.L_x_14280:
        /* <DEDUP_REMOVED lines=13> */
.L_x_14283:
[----:B------:R-:W-:Y:S05]  /*6250*/  BSYNC.RECONVERGENT B3 ;  /* 0x0000000000037941 */ /* 0x000fea0003800200 */
.L_x_14282:
        /* <DEDUP_REMOVED lines=13> */
.L_x_14285:
[----:B------:R-:W-:Y:S05]  /*6330*/  BSYNC.RECONVERGENT B3 ;  /* 0x0000000000037941 */ /* 0x000fea0003800200 */
.L_x_14284:
        /* <DEDUP_REMOVED lines=13> */
.L_x_14287:
[----:B------:R-:W-:Y:S05]  /*6410*/  BSYNC.RECONVERGENT B3 ;  /* 0x0000000000037941 */ /* 0x000fea0003800200 */
.L_x_14286:
[----:B------:R-:W-:Y:S05]  /*6420*/  @!P2 BRA `(.L_x_14258) ;  /* 0x000000000034a947 */ /* 0x000fea0003800000 */
[----:B01----:R-:W2:Y:S04]  /*6430*/  LDL R2, [R1+0x8] ;  /* 0x0000080001027983 */ /* 0x003ea80000100800 */
        /* <DEDUP_REMOVED lines=8> */
[-C--:B------:R-:W-:Y:S01]  /*64c0*/  FFMA.FTZ R59, R3, R2.reuse, R59 ;  /* 0x00000002033b7223 */ /* 0x080fe2000001003b */
[----:B------:R-:W-:-:S05]  /*64d0*/  FMUL.FTZ R2, R155, R2 ;  /* 0x000000029b027220 */ /* 0x000fca0000410000 */
[----:B------:R-:W-:-:S04]  /*64e0*/  F2FP.F16.F32.PACK_AB R2, RZ, R2 ;  /* 0x00000002ff02723e */ /* 0x000fc800000000ff */
[----:B------:R-:W-:-:S07]  /*64f0*/  PRMT R183, R183, 0x5410, R2 ;  /* 0x00005410b7b77816 */ /* 0x000fce0000000002 */
.L_x_14258:
[----:B------:R-:W-:Y:S05]  /*6500*/  BSYNC.RECONVERGENT B2 ;  /* 0x0000000000027941 */ /* 0x000fea0003800200 */
.L_x_14255:
        /* <DEDUP_REMOVED lines=9> */
.L_x_14252:
[----:B------:R-:W-:Y:S05]  /*65a0*/  BSYNC.RECONVERGENT B1 ;  /* 0x0000000000017941 */ /* 0x000fea0003800200 */
.L_x_14251:
        /* <DEDUP_REMOVED lines=8> */
.L_x_14291:
[----:B------:R-:W-:Y:S05]  /*6630*/  BSYNC.RECONVERGENT B2 ;  /* 0x0000000000027941 */ /* 0x000fea0003800200 */
.L_x_14290:
        /* <DEDUP_REMOVED lines=9> */
[----:B012---:R-:W0:Y:S03]  /*66d0*/  @P2 LDC R2, c[0x0][0x40c] ;  /* 0x00010300ff022b82 */ /* 0x007e260000000800 */
[----:B------:R-:W2:Y:S01]  /*66e0*/  LDL R196, [R1+0x18] ;  /* 0x0000180001c47983 */ /* 0x000ea20000100800 */
        /* <DEDUP_REMOVED lines=77> */
[----:B---3--:R-:W-:-:S04]  /*6bc0*/  @P1 FFMA.FTZ R3, R197, R193, R194 ;  /* 0x000000c1c5031223 */ /* 0x008fc800000100c2 */
[----:B--2---:R-:W-:-:S04]  /*6bd0*/  @P1 FADD.FTZ R3, R196, -R3 ;  /* 0x80000003c4031221 */ /* 0x004fc80000010000 */
        /* <DEDUP_REMOVED lines=10> */
.L_x_14294:
[----:B012---:R-:W-:Y:S01]  /*6c80*/  @P1 FFMA.FTZ R3, R209, R193, R194 ;  /* 0x000000c1d1031223 */ /* 0x007fe200000100c2 */
        /* <DEDUP_REMOVED lines=90> */
.L_x_14293:
        /* <DEDUP_REMOVED lines=52> */
.L_x_14298:
[----:B------:R-:W-:Y:S05]  /*7570*/  BSYNC.RECONVERGENT B3 ;  /* 0x0000000000037941 */ /* 0x000fea0003800200 */
.L_x_14297:
        /* <DEDUP_REMOVED lines=13> */
.L_x_14300:
[----:B------:R-:W-:Y:S05]  /*7650*/  BSYNC.RECONVERGENT B3 ;  /* 0x0000000000037941 */ /* 0x000fea0003800200 */
.L_x_14299:
        /* <DEDUP_REMOVED lines=13> */
.L_x_14302:
[----:B------:R-:W-:Y:S05]  /*7730*/  BSYNC.RECONVERGENT B3 ;  /* 0x0000000000037941 */ /* 0x000fea0003800200 */
.L_x_14301:
        /* <DEDUP_REMOVED lines=13> */
.L_x_14304:
[----:B------:R-:W-:Y:S05]  /*7810*/  BSYNC.RECONVERGENT B3 ;  /* 0x0000000000037941 */ /* 0x000fea0003800200 */
.L_x_14303:
        /* <DEDUP_REMOVED lines=13> */
.L_x_14306:
[----:B------:R-:W-:Y:S05]  /*78f0*/  BSYNC.RECONVERGENT B3 ;  /* 0x0000000000037941 */ /* 0x000fea0003800200 */
.L_x_14305:
        /* <DEDUP_REMOVED lines=13> */
.L_x_14308:
[----:B------:R-:W-:Y:S05]  /*79d0*/  BSYNC.RECONVERGENT B3 ;  /* 0x0000000000037941 */ /* 0x000fea0003800200 */
.L_x_14307:
        /* <DEDUP_REMOVED lines=13> */
.L_x_14310:
[----:B------:R-:W-:Y:S05]  /*7ab0*/  BSYNC.RECONVERGENT B3 ;  /* 0x0000000000037941 */ /* 0x000fea0003800200 */
.L_x_14309:
        /* <DEDUP_REMOVED lines=12> */
.L_x_14296:
        /* <DEDUP_REMOVED lines=13> */
.L_x_14312:
[----:B------:R-:W-:Y:S05]  /*7c50*/  BSYNC.RECONVERGENT B3 ;  /* 0x0000000000037941 */ /* 0x000fea0003800200 */
.L_x_14311:
        /* <DEDUP_REMOVED lines=13> */
.L_x_14314:
[----:B------:R-:W-:Y:S05]  /*7d30*/  BSYNC.RECONVERGENT B3 ;  /* 0x0000000000037941 */ /* 0x000fea0003800200 */
.L_x_14313:
        /* <DEDUP_REMOVED lines=13> */
.L_x_14316:
[----:B------:R-:W-:Y:S05]  /*7e10*/  BSYNC.RECONVERGENT B3 ;  /* 0x0000000000037941 */ /* 0x000fea0003800200 */
.L_x_14315:
        /* <DEDUP_REMOVED lines=13> */
.L_x_14318:
[----:B------:R-:W-:Y:S05]  /*7ef0*/  BSYNC.RECONVERGENT B3 ;  /* 0x0000000000037941 */ /* 0x000fea0003800200 */
.L_x_14317:
        /* <DEDUP_REMOVED lines=13> */
.L_x_14320:
[----:B------:R-:W-:Y:S05]  /*7fd0*/  BSYNC.RECONVERGENT B3 ;  /* 0x0000000000037941 */ /* 0x000fea0003800200 */
.L_x_14319:
        /* <DEDUP_REMOVED lines=13> */
.L_x_14322:
[----:B------:R-:W-:Y:S05]  /*80b0*/  BSYNC.RECONVERGENT B3 ;  /* 0x0000000000037941 */ /* 0x000fea0003800200 */
.L_x_14321:
        /* <DEDUP_REMOVED lines=13> */
.L_x_14324:
[----:B------:R-:W-:Y:S05]  /*8190*/  BSYNC.RECONVERGENT B3 ;  /* 0x0000000000037941 */ /* 0x000fea0003800200 */
.L_x_14323:
[----:B------:R-:W-:Y:S05]  /*81a0*/  @!P2 BRA `(.L_x_14295) ;  /* 0x000000000034a947 */ /* 0x000fea0003800000 */
[----:B012---:R-:W2:Y:S04]  /*81b0*/  LDL R2, [R1+0x4] ;  /* 0x0000040001027983 */ /* 0x007ea80000100800 */
        /* <DEDUP_REMOVED lines=12> */
.L_x_14295:
[----:B------:R-:W-:Y:S05]  /*8280*/  BSYNC.RECONVERGENT B2 ;  /* 0x0000000000027941 */ /* 0x000fea0003800200 */
.L_x_14292:
        /* <DEDUP_REMOVED lines=9> */
.L_x_14289:
[----:B------:R-:W-:Y:S05]  /*8320*/  BSYNC.RECONVERGENT B1 ;  /* 0x0000000000017941 */ /* 0x000fea0003800200 */
.L_x_14288:
        /* <DEDUP_REMOVED lines=8> */
.L_x_14328:
[----:B------:R-:W-:Y:S05]  /*83b0*/  BSYNC.RECONVERGENT B2 ;  /* 0x0000000000027941 */ /* 0x000fea0003800200 */
.L_x_14327:
        /* <DEDUP_REMOVED lines=11> */
[----:B------:R-:W-:Y:S01]  /*8470*/  @P1 FFMA.FTZ R186, R13, R193, R194 ;  /* 0x000000c10dba1223 */ /* 0x000fe200000100c2 */
[----:B-----5:R-:W-:-:S03]  /*8480*/  MOV R184, R168 ;  /* 0x000000a800b87202 */ /* 0x020fc60000000f00 */
[----:B------:R-:W-:Y:S01]  /*8490*/  @P1 FADD.FTZ R186, R232, -R186 ;  /* 0x800000bae8ba1221 */ /* 0x000fe20000010000 */
        /* <DEDUP_REMOVED lines=10> */
[----:B------:R-:W-:Y:S02]  /*8540*/  @P1 FADD.FTZ R185, R233, -R3 ;  /* 0x80000003e9b91221 */ /* 0x000fe40000010000 */
[----:B------:R-:W1:Y:S02]  /*8550*/  @P2 LDC R3, c[0x0][0x40c] ;  /* 0x00010300ff032b82 */ /* 0x000e640000000800 */
[C---:B------:R-:W-:Y:S01]  /*8560*/  @P1 FFMA.FTZ R184, R4.reuse, R185, R168 ;  /* 0x000000b904b81223 */ /* 0x040fe200000100a8 */
[----:B------:R-:W-:Y:S01]  /*8570*/  MOV R185, R169 ;  /* 0x000000a900b97202 */ /* 0x000fe20000000f00 */
[----:B------:R-:W-:Y:S01]  /*8580*/  @P1 FFMA.FTZ R185, R4, R186, R169 ;  /* 0x000000ba04b91223 */ /* 0x000fe200000100a9 */
[----:B------:R-:W-:Y:S02]  /*8590*/  @P2 HADD2.F32 R186, -RZ, R176.H0_H0 ;  /* 0x200000b0ffba2230 */ /* 0x000fe40000004100 */
[----:B0-----:R-:W-:-:S04]  /*85a0*/  @P2 FMUL.FTZ R5, R184, R5 ;  /* 0x00000005b8052220 */ /* 0x001fc80000410000 */
[----:B------:R-:W-:Y:S01]  /*85b0*/  @P2 FFMA.FTZ R44, R186, R5, R44 ;  /* 0x00000005ba2c2223 */ /* 0x000fe2000001002c */
[----:B------:R-:W-:Y:S02]  /*85c0*/  @P2 HADD2.F32 R186, -RZ, R176.H1_H1 ;  /* 0x300000b0ffba2230 */ /* 0x000fe40000004100 */
[----:B-1----:R-:W-:-:S04]  /*85d0*/  @P2 FMUL.FTZ R3, R185, R3 ;  /* 0x00000003b9032220 */ /* 0x002fc80000410000 */
[----:B------:R-:W-:Y:S01]  /*85e0*/  @P2 FFMA.FTZ R45, R186, R3, R45 ;  /* 0x00000003ba2d2223 */ /* 0x000fe2000001002d */
[----:B------:R-:W-:Y:S01]  /*85f0*/  MOV R186, R170 ;  /* 0x000000aa00ba7202 */ /* 0x000fe20000000f00 */
[----:B------:R-:W-:Y:S02]  /*8600*/  @P1 FFMA.FTZ R186, R4, R187, R170 ;  /* 0x000000bb04ba1223 */ /* 0x000fe400000100aa */
[----:B------:R-:W0:Y:S01]  /*8610*/  @P2 LDC R187, c[0x0][0x40c] ;  /* 0x00010300ffbb2b82 */ /* 0x000e220000000800 */
[----:B------:R-:W-:Y:S01]  /*8620*/  @P2 FMUL.FTZ R5, R140, R5 ;  /* 0x000000058c052220 */ /* 0x000fe20000410000 */
[----:B------:R-:W-:-:S04]  /*8630*/  @P2 FMUL.FTZ R3, R141, R3 ;  /* 0x000000038d032220 */ /* 0x000fc80000410000 */
[----:B------:R-:W-:Y:S02]  /*8640*/  @P2 F2FP.F16.F32.PACK_AB R5, RZ, R5 ;  /* 0x00000005ff05223e */ /* 0x000fe400000000ff */
[----:B------:R-:W-:Y:S02]  /*8650*/  @P2 F2FP.F16.F32.PACK_AB R3, RZ, R3 ;  /* 0x00000003ff03223e */ /* 0x000fe400000000ff */
[----:B------:R-:W-:Y:S01]  /*8660*/  @P2 PRMT R180, R5, 0x7610, R180 ;  /* 0x0000761005b42816 */ /* 0x000fe200000000b4 */
[----:B------:R-:W-:-:S03]  /*8670*/  @P2 HADD2.F32 R5, -RZ, R177.H0_H0 ;  /* 0x200000b1ff052230 */ /* 0x000fc60000004100 */
        /* <DEDUP_REMOVED lines=18> */
[----:B------:R-:W-:-:S04]  /*87a0*/  @P1 FADD.FTZ R3, R229, -R3 ;  /* 0x80000003e5031221 */ /* 0x000fc80000010000 */
        /* <DEDUP_REMOVED lines=22> */
[----:B------:R-:W-:Y:S01]  /*8910*/  @P2 HADD2.F32 R4, -RZ, R179.H0_H0 ;  /* 0x200000b3ff042230 */ /* 0x000fe20000004100 */
[----:B------:R-:W-:Y:S01]  /*8920*/  MOV R191, R2 ;  /* 0x0000000200bf7202 */ /* 0x000fe20000000f00 */
        /* <DEDUP_REMOVED lines=13> */
.L_x_14331:
[----:B0123--:R-:W-:Y:S01]  /*8a00*/  @P1 FFMA.FTZ R3, R14, R193, R194 ;  /* 0x000000c10e031223 */ /* 0x00ffe200000100c2 */
        /* <DEDUP_REMOVED lines=90> */
.L_x_14330:
        /* <DEDUP_REMOVED lines=18> */
.L_x_14335:
[----:B------:R-:W-:Y:S05]  /*90d0*/  BSYNC.RECONVERGENT B3 ;  /* 0x0000000000037941 */ /* 0x000fea0003800200 */
.L_x_14334:
        /* <DEDUP_REMOVED lines=13> */
.L_x_14337:
[----:B------:R-:W-:Y:S05]  /*91b0*/  BSYNC.RECONVERGENT B3 ;  /* 0x0000000000037941 */ /* 0x000fea0003800200 */
.L_x_14336:
        /* <DEDUP_REMOVED lines=13> */
.L_x_14339:
[----:B------:R-:W-:Y:S05]  /*9290*/  BSYNC.RECONVERGENT B3 ;  /* 0x0000000000037941 */ /* 0x000fea0003800200 */
.L_x_14338:
        /* <DEDUP_REMOVED lines=13> */
.L_x_14341:
[----:B------:R-:W-:Y:S05]  /*9370*/  BSYNC.RECONVERGENT B3 ;  /* 0x0000000000037941 */ /* 0x000fea0003800200 */
.L_x_14340:
        /* <DEDUP_REMOVED lines=13> */
.L_x_14343:
[----:B------:R-:W-:Y:S05]  /*9450*/  BSYNC.RECONVERGENT B3 ;  /* 0x0000000000037941 */ /* 0x000fea0003800200 */
.L_x_14342:
        /* <DEDUP_REMOVED lines=13> */
.L_x_14345:
[----:B------:R-:W-:Y:S05]  /*9530*/  BSYNC.RECONVERGENT B3 ;  /* 0x0000000000037941 */ /* 0x000fea0003800200 */
.L_x_14344:
        /* <DEDUP_REMOVED lines=13> */
.L_x_14347:
[----:B------:R-:W-:Y:S05]  /*9610*/  BSYNC.RECONVERGENT B3 ;  /* 0x0000000000037941 */ /* 0x000fea0003800200 */
.L_x_14346:
        /* <DEDUP_REMOVED lines=44> */
.L_x_14333:
        /* <DEDUP_REMOVED lines=13> */
.L_x_14349:
[----:B------:R-:W-:Y:S05]  /*99b0*/  BSYNC.RECONVERGENT B3 ;  /* 0x0000000000037941 */ /* 0x000fea0003800200 */
.L_x_14348:
        /* <DEDUP_REMOVED lines=13> */
.L_x_14351:
[----:B------:R-:W-:Y:S05]  /*9a90*/  BSYNC.RECONVERGENT B3 ;  /* 0x0000000000037941 */ /* 0x000fea0003800200 */
.L_x_14350:
        /* <DEDUP_REMOVED lines=13> */
.L_x_14353:
[----:B------:R-:W-:Y:S05]  /*9b70*/  BSYNC.RECONVERGENT B3 ;  /* 0x0000000000037941 */ /* 0x000fea0003800200 */
.L_x_14352:
        /* <DEDUP_REMOVED lines=13> */
.L_x_14355:
[----:B------:R-:W-:Y:S05]  /*9c50*/  BSYNC.RECONVERGENT B3 ;  /* 0x0000000000037941 */ /* 0x000fea0003800200 */
.L_x_14354:
        /* <DEDUP_REMOVED lines=13> */
.L_x_14357:
[----:B------:R-:W-:Y:S05]  /*9d30*/  BSYNC.RECONVERGENT B3 ;  /* 0x0000000000037941 */ /* 0x000fea0003800200 */
.L_x_14356:
        /* <DEDUP_REMOVED lines=13> */
.L_x_14359:
[----:B------:R-:W-:Y:S05]  /*9e10*/  BSYNC.RECONVERGENT B3 ;  /* 0x0000000000037941 */ /* 0x000fea0003800200 */
.L_x_14358:
        /* <DEDUP_REMOVED lines=13> */
.L_x_14361:
[----:B------:R-:W-:Y:S05]  /*9ef0*/  BSYNC.RECONVERGENT B3 ;  /* 0x0000000000037941 */ /* 0x000fea0003800200 */
.L_x_14360:
        /* <DEDUP_REMOVED lines=9> */
[----:B------:R-:W-:-:S05]  /*9f90*/  @P2 HADD2.F32 R3, -RZ, R179.H1_H1 ;  /* 0x300000b3ff032230 */ /* 0x000fca0000004100 */
[-C--:B------:R-:W-:Y:S01]  /*9fa0*/  @P2 FFMA.FTZ R43, R3, R2.reuse, R43 ;  /* 0x00000002032b2223 */ /* 0x080fe2000001002b */
[----:B------:R-:W-:-:S05]  /*9fb0*/  @P2 FMUL.FTZ R2, R139, R2 ;  /* 0x000000028b022220 */ /* 0x000fca0000410000 */
[----:B------:R-:W-:-:S04]  /*9fc0*/  @P2 F2FP.F16.F32.PACK_AB R2, RZ, R2 ;  /* 0x00000002ff02223e */ /* 0x000fc800000000ff */
[----:B------:R-:W-:-:S07]  /*9fd0*/  @P2 PRMT R183, R183, 0x5410, R2 ;  /* 0x00005410b7b72816 */ /* 0x000fce0000000002 */
.L_x_14332:
[----:B------:R-:W-:Y:S05]  /*9fe0*/  BSYNC.RECONVERGENT B2 ;  /* 0x0000000000027941 */ /* 0x000fea0003800200 */
.L_x_14329:
[----:B------:R-:W0:Y:S02]  /*9ff0*/  @P0 LDC.64 R2, c[0x0][0x478] ;  /* 0x00011e00ff020b82 */ /* 0x000e240000000a00 */
[----:B0-----:R-:W-:-:S05]  /*a000*/  @P0 IMAD.WIDE.U32 R2, R195, 0x20, R2 ;  /* 0x00000020c3020825 */ /* 0x001fca00078e0002 */
[----:B------:R-:W-:Y:S04]  /*a010*/  @P0 STG.E.128 desc[UR6][R2.64], R184 ;  /* 0x000000b802000986 */ /* 0x000fe8000c101d06 */
[----:B------:R0:W-:Y:S02]  /*a020*/  @P0 STG.E.128 desc[UR6][R2.64+0x10], R188 ;  /* 0x000010bc02000986 */ /* 0x0001e4000c101d06 */
[----:B0-----:R-:W0:Y:S02]  /*a030*/  @P2 LDC.64 R2, c[0x0][0x468] ;  /* 0x00011a00ff022b82 */ /* 0x001e240000000a00 */
[----:B0-----:R-:W-:-:S05]  /*a040*/  @P2 IMAD.WIDE.U32 R2, R192, 0x10, R2 ;  /* 0x00000010c0022825 */ /* 0x001fca00078e0002 */
[----:B------:R3:W-:Y:S02]  /*a050*/  @P2 STG.E.128 desc[UR6][R2.64], R180 ;  /* 0x000000b402002986 */ /* 0x0007e4000c101d06 */
.L_x_14326:
[----:B------:R-:W-:Y:S05]  /*a060*/  BSYNC.RECONVERGENT B1 ;  /* 0x0000000000017941 */ /* 0x000fea0003800200 */
.L_x_14325:
[----:B0123--:R-:W0:Y:S02]  /*a070*/  LDC.64 R2, c[0x0][0x380] ;  /* 0x0000e000ff027b82 */ /* 0x00fe240000000a00 */
[----:B0-----:R-:W-:-:S04]  /*a080*/  LEA R6, R2, R6, 0x2 ;  /* 0x0000000602067211 */ /* 0x001fc800078e10ff */
[----:B------:R-:W-:-:S13]  /*a090*/  ISETP.GE.AND P0, PT, R6, R3, PT ;  /* 0x000000030600720c */ /* 0x000fda0003f06270 */
[----:B------:R-:W-:Y:S05]  /*a0a0*/  @!P0 BRA `(.L_x_14362) ;  /* 0xffffff6800d88947 */ /* 0x000fea000383ffff */
.L_x_14203:
[----:B------:R-:W-:Y:S05]  /*a0b0*/  BSYNC B0 ;  /* 0x0000000000007941 */ /* 0x000fea0003800000 */
.L_x_14202:
        /* <DEDUP_REMOVED lines=157> */
.L_x_14364:
[----:B------:R-:W-:Y:S05]  /*aa90*/  BSYNC.RECONVERGENT B0 ;  /* 0x0000000000007941 */ /* 0x000fea0003800200 */
.L_x_14363:
        /* <DEDUP_REMOVED lines=129> */
.L_x_14366:
[----:B------:R-:W-:Y:S05]  /*b2b0*/  BSYNC.RECONVERGENT B0 ;  /* 0x0000000000007941 */ /* 0x000fea0003800200 */
.L_x_14365:
        /* <DEDUP_REMOVED lines=18> */
.L_x_14368:
[----:B------:R-:W-:Y:S05]  /*b3e0*/  BSYNC.RECONVERGENT B0 ;  /* 0x0000000000007941 */ /* 0x000fea0003800200 */
.L_x_14367:
        /* <DEDUP_REMOVED lines=18> */
.L_x_14370:
[----:B------:R-:W-:Y:S05]  /*b510*/  BSYNC.RECONVERGENT B0 ;  /* 0x0000000000007941 */ /* 0x000fea0003800200 */
.L_x_14369:
        /* <DEDUP_REMOVED lines=18> */
.L_x_14372:
[----:B------:R-:W-:Y:S05]  /*b640*/  BSYNC.RECONVERGENT B0 ;  /* 0x0000000000007941 */ /* 0x000fea0003800200 */
.L_x_14371:
        /* <DEDUP_REMOVED lines=18> */
.L_x_14374:
[----:B------:R-:W-:Y:S05]  /*b770*/  BSYNC.RECONVERGENT B0 ;  /* 0x0000000000007941 */ /* 0x000fea0003800200 */
.L_x_14373:
        /* <DEDUP_REMOVED lines=18> */
.L_x_14376:
[----:B------:R-:W-:Y:S05]  /*b8a0*/  BSYNC.RECONVERGENT B0 ;  /* 0x0000000000007941 */ /* 0x000fea0003800200 */
.L_x_14375:
        /* <DEDUP_REMOVED lines=11> */
.L_x_14213:
        /* <DEDUP_REMOVED lines=8> */
.L_x_14378:
[----:B------:R-:W-:Y:S05]  /*b9e0*/  BSYNC B1 ;  /* 0x0000000000017941 */ /* 0x000fea0003800000 */
.L_x_14377:
        /* <DEDUP_REMOVED lines=9> */
.L_x_14379:
        /* <DEDUP_REMOVED lines=8> */
.L_x_14380:
[----:B------:R-:W-:Y:S02]  /*bb00*/  MOV R193, R195 ;  /* 0x000000c300c17202 */ /* 0x000fe40000000f00 */
[----:B------:R-:W-:-:S05]  /*bb10*/  MOV R2, R196 ;  /* 0x000000c400027202 */ /* 0x000fca0000000f00 */
[----:B------:R-:W-:Y:S01]  /*bb20*/  FADD.FTZ R194, R194, R2 ;  /* 0x00000002c2c27221 */ /* 0x000fe20000010000 */
[----:B------:R-:W-:-:S07]  /*bb30*/  MOV R2, 0xffffffff ;  /* 0xffffffff00027802 */ /* 0x000fce0000000f00 */
[----:B------:R-:W-:Y:S05]  /*bb40*/  WARPSYNC.COLLECTIVE R2, `(.L_x_14381) ;  /* 0x0000000002087348 */ /* 0x000fea0003c00000 */
[----:B------:R0:W1:Y:S02]  /*bb50*/  SHFL.BFLY P0, R196, R193, R192, R3 ;  /* 0x0c0000c0c1c47389 */ /* 0x0000640000000003 */
[----:B01----:R-:W-:Y:S05]  /*bb60*/  ENDCOLLECTIVE ;  /* 0x000000000000791b */ /* 0x003fea0003800000 */
.L_x_14381:
        /* <DEDUP_REMOVED lines=8> */
.L_x_14382:
[----:B------:R-:W-:Y:S02]  /*bbf0*/  MOV R193, R195 ;  /* 0x000000c300c17202 */ /* 0x000fe40000000f00 */
[----:B------:R-:W-:-:S05]  /*bc00*/  MOV R2, R196 ;  /* 0x000000c400027202 */ /* 0x000fca0000000f00 */
[----:B------:R-:W-:Y:S01]  /*bc10*/  FADD.FTZ R194, R194, R2 ;  /* 0x00000002c2c27221 */ /* 0x000fe20000010000 */
[----:B------:R-:W-:-:S07]  /*bc20*/  MOV R2, 0xffffffff ;  /* 0xffffffff00027802 */ /* 0x000fce0000000f00 */
[----:B------:R-:W-:Y:S05]  /*bc30*/  WARPSYNC.COLLECTIVE R2, `(.L_x_14383) ;  /* 0x0000000002087348 */ /* 0x000fea0003c00000 */
[----:B------:R0:W1:Y:S02]  /*bc40*/  SHFL.BFLY P0, R196, R193, R192, R3 ;  /* 0x0c0000c0c1c47389 */ /* 0x0000640000000003 */
[----:B01----:R-:W-:Y:S05]  /*bc50*/  ENDCOLLECTIVE ;  /* 0x000000000000791b */ /* 0x003fea0003800000 */
.L_x_14383:
        /* <DEDUP_REMOVED lines=8> */
.L_x_14384:
[----:B------:R-:W-:Y:S02]  /*bce0*/  MOV R193, R195 ;  /* 0x000000c300c17202 */ /* 0x000fe40000000f00 */
[----:B------:R-:W-:-:S05]  /*bcf0*/  MOV R2, R196 ;  /* 0x000000c400027202 */ /* 0x000fca0000000f00 */
[----:B------:R-:W-:Y:S01]  /*bd00*/  FADD.FTZ R194, R194, R2 ;  /* 0x00000002c2c27221 */ /* 0x000fe20000010000 */
[----:B------:R-:W-:-:S07]  /*bd10*/  MOV R2, 0xffffffff ;  /* 0xffffffff00027802 */ /* 0x000fce0000000f00 */
[----:B------:R-:W-:Y:S05]  /*bd20*/  WARPSYNC.COLLECTIVE R2, `(.L_x_14385) ;  /* 0x0000000002087348 */ /* 0x000fea0003c00000 */
[----:B------:R0:W1:Y:S02]  /*bd30*/  SHFL.BFLY P0, R196, R193, R192, R3 ;  /* 0x0c0000c0c1c47389 */ /* 0x0000640000000003 */
[----:B01----:R-:W-:Y:S05]  /*bd40*/  ENDCOLLECTIVE ;  /* 0x000000000000791b */ /* 0x003fea0003800000 */
.L_x_14385:
        /* <DEDUP_REMOVED lines=8> */
.L_x_14386:
[----:B------:R-:W-:Y:S02]  /*bdd0*/  MOV R193, R195 ;  /* 0x000000c300c17202 */ /* 0x000fe40000000f00 */
[----:B------:R-:W-:-:S07]  /*bde0*/  MOV R197, R196 ;  /* 0x000000c400c57202 */ /* 0x000fce0000000f00 */
[----:B------:R-:W-:Y:S05]  /*bdf0*/  WARPSYNC.COLLECTIVE R2, `(.L_x_14387) ;  /* 0x0000000002087348 */ /* 0x000fea0003c00000 */
[----:B------:R0:W1:Y:S02]  /*be00*/  SHFL.BFLY P0, R196, R193, R192, R3 ;  /* 0x0c0000c0c1c47389 */ /* 0x0000640000000003 */
[----:B01----:R-:W-:Y:S05]  /*be10*/  ENDCOLLECTIVE ;  /* 0x000000000000791b */ /* 0x003fea0003800000 */
.L_x_14387:
[----:B------:R-:W-:Y:S01]  /*be20*/  MOV R2, R196 ;  /* 0x000000c400027202 */ /* 0x000fe20000000f00 */
[----:B------:R-:W-:Y:S06]  /*be30*/  BRA `(.L_x_14388) ;  /* 0xffffff6800d07947 */ /* 0x000fec000383ffff */
.L_x_14389:
        /* <DEDUP_REMOVED lines=12> */
.L_x_20092:


//--------------------- .text._ZN10layer_norm13ln_bwd_kernelINS_13Kernel_traitsIf6__halffS2_fjLj1024ELj1ELj4ELj1ELj16ENS_18Kernel_traits_baseILj1024EfS2_fS2_fjLj128EEEEELb0ELb1ELb1ELb1EEEvNS_9BwdParamsE --------------------------
	.section	.text._ZN10layer_norm13ln_bwd_kernelINS_13Kernel_traitsIf6__halffS2_fjLj1024ELj1ELj4ELj1ELj16ENS_18Kernel_traits_baseILj1024EfS2_fS2_fjLj128EEEEELb0ELb1ELb1ELb1EEEvNS_9BwdParamsE,"ax",@progbits
	.align	128
        .global         _ZN10layer_norm13ln_bwd_kernelINS_13Kernel_traitsIf6__halffS2_fjLj1024ELj1ELj4ELj1ELj16ENS_18Kernel_traits_baseILj1024EfS2_fS2_fjLj128EEEEELb0ELb1ELb1ELb1EEEvNS_9BwdParamsE
        .type           _ZN10layer_norm13ln_bwd_kernelINS_13Kernel_traitsIf6__halffS2_fjLj1024ELj1ELj4ELj1ELj16ENS_18Kernel_traits_baseILj1024EfS2_fS2_fjLj128EEEEELb0ELb1ELb1ELb1EEEvNS_9BwdParamsE,@function
        .size           _ZN10layer_norm13ln_bwd_kernelINS_13Kernel_traitsIf6__halffS2_fjLj1024ELj1ELj4ELj1ELj16ENS_18Kernel_traits_baseILj1024EfS2_fS2_fjLj128EEEEELb0ELb1ELb1ELb1EEEvNS_9BwdParamsE,(.L_x_20093 - _ZN10layer_norm13ln_bwd_kernelINS_13Kernel_traitsIf6__halffS2_fjLj1024ELj1ELj4ELj1ELj16ENS_18Kernel_traits_baseILj1024EfS2_fS2_fjLj128EEEEELb0ELb1ELb1ELb1EEEvNS_9BwdParamsE)
        .other          _ZN10layer_norm13ln_bwd_kernelINS_13Kernel_traitsIf6__halffS2_fjLj1024ELj1ELj4ELj1ELj16ENS_18Kernel_traits_baseILj1024EfS2_fS2_fjLj128EEEEELb0ELb1ELb1ELb1EEEvNS_9BwdParamsE,@"STO_CUDA_ENTRY STV_DEFAULT"
_ZN10layer_norm13ln_bwd_kernelINS_13Kernel_traitsIf6__halffS2_fjLj1024ELj1ELj4ELj1ELj16ENS_18Kernel_traits_baseILj1024EfS2_fS2_fjLj128EEEEELb0ELb1ELb1ELb1EEEvNS_9BwdParamsE:
.text._ZN10layer_norm13ln_bwd_kernelINS_13Kernel_traitsIf6__halffS2_fjLj1024ELj1ELj4ELj1ELj16ENS_18Kernel_traits_baseILj1024EfS2_fS2_fjLj128EEEEELb0ELb1ELb1ELb1EEEvNS_9BwdParamsE:
        /* <DEDUP_REMOVED lines=105> */
.L_x_14534:
        /* <DEDUP_REMOVED lines=18> */
[----:B------:R-:W-:Y:S02]  /*07b0*/  SHF.R.S32.HI R5, RZ, 0x1f, R2 ;  /* 0x0000001fff057819 */ /* 0x000fe40000011402 */
[C---:B------:R-:W-:Y:S01]  /*07c0*/  LEA R4, P0, R2.reuse, UR10, 0x2 ;  /* 0x0000000a02047c11 */ /* 0x040fe2000f8010ff */
[----:B------:R-:W-:Y:S01]  /*07d0*/  IMAD R8, R3, UR9, RZ ;  /* 0x0000000903087c24 */ /* 0x000fe2000f8e02ff */
[----:B------:R-:W-:Y:S01]  /*07e0*/  SHF.R.S32.HI R3, RZ, 0x1f, R0 ;  /* 0x0000001fff037819 */ /* 0x000fe20000011400 */
[----:B------:R-:W2:Y:S01]  /*07f0*/  LDC.64 R10, c[0x0][0x428] ;  /* 0x00010a00ff0a7b82 */ /* 0x000ea20000000a00 */
[----:B------:R-:W-:-:S02]  /*0800*/  LEA.HI.X R5, R2, UR11, R5, 0x2, P0 ;  /* 0x0000000b02057c11 */ /* 0x000fc400080f1405 */
[----:B------:R-:W-:Y:S02]  /*0810*/  LEA.HI R3, R3, R0, RZ, 0x3 ;  /* 0x0000000003037211 */ /* 0x000fe400078f18ff */
[----:B------:R-:W-:Y:S01]  /*0820*/  SHF.R.S32.HI R9, RZ, 0x1f, R8 ;  /* 0x0000001fff097819 */ /* 0x000fe20000011408 */
[----:B------:R1:W3:Y:S03]  /*0830*/  LDG.E R0, desc[UR6][R4.64] ;  /* 0x0000000604007981 */ /* 0x0002e6000c1e1900 */
[----:B------:R-:W-:Y:S02]  /*0840*/  LEA.HI R8, R9, R8, RZ, 0x3 ;  /* 0x0000000809087211 */ /* 0x000fe400078f18ff */
[----:B0-----:R-:W-:-:S04]  /*0850*/  LOP3.LUT R12, R12, 0x1f, RZ, 0xc0, !PT ;  /* 0x0000001f0c0c7812 */ /* 0x001fc800078ec0ff */
[----:B------:R-:W-:-:S04]  /*0860*/  LEA.HI.SX32 R234, R3, R12, 0x1d ;  /* 0x0000000c03ea7211 */ /* 0x000fc800078feaff */
[C---:B------:R-:W-:Y:S02]  /*0870*/  IADD3 R232, PT, PT, R234.reuse, 0x40, RZ ;  /* 0x00000040eae87810 */ /* 0x040fe40007ffe0ff */
[----:B------:R-:W-:Y:S02]  /*0880*/  IADD3 R233, PT, PT, R234, 0x20, RZ ;  /* 0x00000020eae97810 */ /* 0x000fe40007ffe0ff */
[----:B------:R-:W-:Y:S01]  /*0890*/  LEA.HI.SX32 R8, R8, R12, 0x1d ;  /* 0x0000000c08087211 */ /* 0x000fe200078feaff */
[----:B-1----:R-:W-:Y:S01]  /*08a0*/  IMAD.WIDE.U32 R4, R232, 0x20, R6 ;  /* 0x00000020e8047825 */ /* 0x002fe200078e0006 */
[----:B------:R-:W-:-:S03]  /*08b0*/  IADD3 R3, PT, PT, R234, 0x60, RZ ;  /* 0x00000060ea037810 */ /* 0x000fc60007ffe0ff */
[--C-:B------:R-:W-:Y:S01]  /*08c0*/  IMAD.WIDE.U32 R216, R234, 0x20, R6.reuse ;  /* 0x00000020ead87825 */ /* 0x100fe200078e0006 */
[----:B------:R-:W4:Y:S03]  /*08d0*/  LDG.E.128 R204, desc[UR6][R4.64] ;  /* 0x0000000604cc7981 */ /* 0x000f26000c1e1d00 */
[----:B------:R-:W-:Y:S01]  /*08e0*/  IMAD.WIDE.U32 R220, R233, 0x20, R6 ;  /* 0x00000020e9dc7825 */ /* 0x000fe200078e0006 */
[----:B------:R0:W4:Y:S03]  /*08f0*/  LDG.E.128 R208, desc[UR6][R4.64+0x10] ;  /* 0x0000100604d07981 */ /* 0x000126000c1e1d00 */
[C---:B--2---:R-:W-:Y:S01]  /*0900*/  IMAD.WIDE.U32 R16, R8.reuse, 0x10, R10 ;  /* 0x0000001008107825 */ /* 0x044fe200078e000a */
[----:B------:R-:W2:Y:S03]  /*0910*/  LDG.E.128 R236, desc[UR6][R216.64] ;  /* 0x00000006d8ec7981 */ /* 0x000ea6000c1e1d00 */
[----:B------:R-:W-:Y:S01]  /*0920*/  IMAD.WIDE.U32 R6, R3, 0x20, R6 ;  /* 0x0000002003067825 */ /* 0x000fe200078e0006 */
[----:B------:R-:W4:Y:S01]  /*0930*/  LDG.E.128 R12, desc[UR6][R216.64+0x10] ;  /* 0x00001006d80c7981 */ /* 0x000f22000c1e1d00 */
[----:B0-----:R-:W-:-:S03]  /*0940*/  IADD3 R4, PT, PT, R8, 0x20, RZ ;  /* 0x0000002008047810 */ /* 0x001fc60007ffe0ff */
[----:B------:R-:W4:Y:S02]  /*0950*/  LDG.E.128 R212, desc[UR6][R6.64] ;  /* 0x0000000606d47981 */ /* 0x000f24000c1e1d00 */
[----:B------:R-:W-:Y:S02]  /*0960*/  IMAD.WIDE.U32 R4, R4, 0x10, R10 ;  /* 0x0000001004047825 */ /* 0x000fe400078e000a */
[----:B------:R-:W4:Y:S04]  /*0970*/  LDG.E.128 R16, desc[UR6][R16.64] ;  /* 0x0000000610107981 */ /* 0x000f28000c1e1d00 */
[----:B------:R0:W4:Y:S04]  /*0980*/  LDG.E.128 R216, desc[UR6][R6.64+0x10] ;  /* 0x0000100606d87981 */ /* 0x000128000c1e1d00 */
[----:B------:R-:W4:Y:S04]  /*0990*/  LDG.E.128 R196, desc[UR6][R220.64] ;  /* 0x00000006dcc47981 */ /* 0x000f28000c1e1d00 */
[----:B------:R-:W4:Y:S01]  /*09a0*/  LDG.E.128 R200, desc[UR6][R220.64+0x10] ;  /* 0x00001006dcc87981 */ /* 0x000f22000c1e1d00 */
[----:B0-----:R-:W-:-:S02]  /*09b0*/  IADD3 R6, PT, PT, R8, 0x40, RZ ;  /* 0x0000004008067810 */ /* 0x001fc40007ffe0ff */
[----:B------:R-:W-:Y:S01]  /*09c0*/  IADD3 R8, PT, PT, R8, 0x60, RZ ;  /* 0x0000006008087810 */ /* 0x000fe20007ffe0ff */
[----:B------:R0:W4:Y:S04]  /*09d0*/  LDG.E.128 R224, desc[UR6][R4.64] ;  /* 0x0000000604e07981 */ /* 0x000128000c1e1d00 */
[----:B------:R-:W-:-:S04]  /*09e0*/  IMAD.WIDE.U32 R8, R8, 0x10, R10 ;  /* 0x0000001008087825 */ /* 0x000fc800078e000a */
[----:B0-----:R-:W-:Y:S02]  /*09f0*/  IMAD.WIDE.U32 R4, R6, 0x10, R10 ;  /* 0x0000001006047825 */ /* 0x001fe400078e000a */
        /* <DEDUP_REMOVED lines=13> */
[----:B-1----:R-:W-:-:S03]  /*0ad0*/  @P0 IMAD.WIDE.U32 R230, R234, 0x20, R230 ;  /* 0x00000020eae60825 */ /* 0x002fc600078e00e6 */
        /* <DEDUP_REMOVED lines=9> */
[----:B---3--:R-:W-:-:S05]  /*0b70*/  FSEL R223, R0, RZ, !P1 ;  /* 0x000000ff00df7208 */ /* 0x008fca0004800000 */
[C---:B--2---:R-:W-:Y:S01]  /*0b80*/  FADD.FTZ R240, -R223.reuse, R238 ;  /* 0x000000eedff07221 */ /* 0x044fe20000010100 */
[--C-:B----4-:R-:W-:Y:S02]  /*0b90*/  HADD2.F32 R232, -RZ, R16.reuse.H0_H0 ;  /* 0x20000010ffe87230 */ /* 0x110fe40000004100 */
[----:B0-----:R-:W-:Y:S02]  /*0ba0*/  HADD2.F32 R231, -RZ, R16.H1_H1 ;  /* 0x30000010ffe77230 */ /* 0x001fe40000004100 */
[--C-:B-1----:R-:W-:Y:S02]  /*0bb0*/  HADD2.F32 R221, -RZ, R17.reuse.H0_H0 ;  /* 0x20000011ffdd7230 */ /* 0x102fe40000004100 */
[----:B------:R-:W-:Y:S02]  /*0bc0*/  HADD2.F32 R222, -RZ, R17.H1_H1 ;  /* 0x30000011ffde7230 */ /* 0x000fe40000004100 */
[--C-:B------:R-:W-:Y:S02]  /*0bd0*/  HADD2.F32 R16, -RZ, R19.reuse.H0_H0 ;  /* 0x20000013ff107230 */ /* 0x100fe40000004100 */
[----:B------:R-:W-:Y:S01]  /*0be0*/  FADD.FTZ R228, -R223, R196 ;  /* 0x000000c4dfe47221 */ /* 0x000fe20000010100 */
        /* <DEDUP_REMOVED lines=21> */
[----:B------:R0:W-:Y:S01]  /*0d40*/  STL [R1], R228 ;  /* 0x000000e401007387 */ /* 0x0001e20000100800 */
[----:B------:R-:W-:-:S02]  /*0d50*/  HADD2.F32 R250, -RZ, R10.H0_H0 ;  /* 0x2000000afffa7230 */ /* 0x000fc40000004100 */
[--C-:B------:R-:W-:Y:S02]  /*0d60*/  HADD2.F32 R215, -RZ, R4.reuse.H0_H0 ;  /* 0x20000004ffd77230 */ /* 0x100fe40000004100 */
[----:B------:R-:W-:Y:S02]  /*0d70*/  HADD2.F32 R214, -RZ, R4.H1_H1 ;  /* 0x30000004ffd67230 */ /* 0x000fe40000004100 */
[----:B-----5:R-:W-:Y:S01]  /*0d80*/  FMUL.FTZ R4, R244, R240 ;  /* 0x000000f0f4047220 */ /* 0x020fe20000410000 */
[----:B------:R-:W-:Y:S02]  /*0d90*/  HADD2.F32 R249, -RZ, R10.H1_H1 ;  /* 0x3000000afff97230 */ /* 0x000fe40000004100 */
[--C-:B------:R-:W-:Y:S01]  /*0da0*/  HADD2.F32 R252, -RZ, R11.reuse.H0_H0 ;  /* 0x2000000bfffc7230 */ /* 0x100fe20000004100 */
[----:B------:R-:W2:Y:S01]  /*0db0*/  LDL R10, [R1+0x78] ;  /* 0x00007800010a7983 */ /* 0x000ea20000100800 */
[----:B------:R-:W-:Y:S02]  /*0dc0*/  HADD2.F32 R251, -RZ, R11.H1_H1 ;  /* 0x3000000bfffb7230 */ /* 0x000fe40000004100 */
[--C-:B------:R-:W-:Y:S01]  /*0dd0*/  HADD2.F32 R242, -RZ, R8.reuse.H0_H0 ;  /* 0x20000008fff27230 */ /* 0x100fe20000004100 */
[----:B------:R-:W3:Y:S01]  /*0de0*/  LDL R11, [R1+0x7c] ;  /* 0x00007c00010b7983 */ /* 0x000ee20000100800 */
[----:B------:R-:W-:-:S02]  /*0df0*/  HADD2.F32 R241, -RZ, R8.H1_H1 ;  /* 0x30000008fff17230 */ /* 0x000fc40000004100 */
[----:B------:R-:W-:Y:S01]  /*0e00*/  FMUL.FTZ R8, R244, R14 ;  /* 0x0000000ef4087220 */ /* 0x000fe20000410000 */
[----:B------:R-:W4:Y:S04]  /*0e10*/  LDL.LU R240, [R1] ;  /* 0x0000000001f07983 */ /* 0x000f280000300800 */
[----:B------:R-:W2:Y:S01]  /*0e20*/  LDL R14, [R1+0x68] ;  /* 0x00006800010e7983 */ /* 0x000ea20000100800 */
[C---:B------:R-:W-:Y:S01]  /*0e30*/  FADD.FTZ R15, -R223.reuse, R15 ;  /* 0x0000000fdf0f7221 */ /* 0x040fe20000010100 */
[C---:B------:R-:W-:Y:S01]  /*0e40*/  FADD.FTZ R12, -R223.reuse, R12 ;  /* 0x0000000cdf0c7221 */ /* 0x040fe20000010100 */
[C---:B------:R-:W-:Y:S01]  /*0e50*/  FADD.FTZ R0, -R223.reuse, R236 ;  /* 0x000000ecdf007221 */ /* 0x040fe20000010100 */
[----:B------:R-:W-:Y:S01]  /*0e60*/  FADD.FTZ R13, -R223, R13 ;  /* 0x0000000ddf0d7221 */ /* 0x000fe20000010100 */
[----:B------:R-:W-:-:S02]  /*0e70*/  HADD2.F32 R248, -RZ, R9.H0_H0 ;  /* 0x20000009fff87230 */ /* 0x000fc40000004100 */
[----:B------:R-:W-:Y:S02]  /*0e80*/  HADD2.F32 R243, -RZ, R9.H1_H1 ;  /* 0x30000009fff37230 */ /* 0x000fe40000004100 */
[C---:B------:R-:W-:Y:S01]  /*0e90*/  FMUL.FTZ R9, R244.reuse, R15 ;  /* 0x0000000ff4097220 */ /* 0x040fe20000410000 */
[----:B------:R-:W-:Y:S01]  /*0ea0*/  HADD2.F32 R220, -RZ, R18.H0_H0 ;  /* 0x20000012ffdc7230 */ /* 0x000fe20000004100 */
[----:B------:R-:W3:Y:S01]  /*0eb0*/  LDL R15, [R1+0x6c] ;  /* 0x00006c00010f7983 */ /* 0x000ee20000100800 */
[--C-:B------:R-:W-:Y:S02]  /*0ec0*/  HADD2.F32 R236, -RZ, R6.reuse.H0_H0 ;  /* 0x20000006ffec7230 */ /* 0x100fe40000004100 */
[----:B------:R-:W-:Y:S02]  /*0ed0*/  HADD2.F32 R235, -RZ, R6.H1_H1 ;  /* 0x30000006ffeb7230 */ /* 0x000fe40000004100 */
[----:B------:R-:W-:Y:S01]  /*0ee0*/  FMUL.FTZ R6, R244, R12 ;  /* 0x0000000cf4067220 */ /* 0x000fe20000410000 */
[----:B------:R-:W-:Y:S01]  /*0ef0*/  FADD.FTZ R3, -R223, R237 ;  /* 0x000000eddf037221 */ /* 0x000fe20000010100 */
[--C-:B------:R-:W-:Y:S01]  /*0f00*/  HADD2.F32 R238, -RZ, R7.reuse.H0_H0 ;  /* 0x20000007ffee7230 */ /* 0x100fe20000004100 */
[----:B------:R-:W4:Y:S01]  /*0f10*/  LDL R12, [R1+0x80] ;  /* 0x00008000010c7983 */ /* 0x000f220000100800 */
[----:B------:R-:W-:-:S02]  /*0f20*/  HADD2.F32 R237, -RZ, R7.H1_H1 ;  /* 0x30000007ffed7230 */ /* 0x000fc40000004100 */
[----:B------:R-:W-:Y:S01]  /*0f30*/  FMUL.FTZ R7, R244, R13 ;  /* 0x0000000df4077220 */ /* 0x000fe20000410000 */
[----:B------:R-:W-:Y:S01]  /*0f40*/  FADD.FTZ R120, R120, R220 ;  /* 0x000000dc78787221 */ /* 0x000fe20000010000 */
[----:B------:R-:W4:Y:S01]  /*0f50*/  LDL R13, [R1+0x84] ;  /* 0x00008400010d7983 */ /* 0x000f220000100800 */
[-C--:B------:R-:W-:Y:S01]  /*0f60*/  FFMA.FTZ R88, R6, R220.reuse, R88 ;  /* 0x000000dc06587223 */ /* 0x080fe20000010058 */
[----:B--2---:R-:W-:Y:S02]  /*0f70*/  FMUL.FTZ R14, R14, R220 ;  /* 0x000000dc0e0e7220 */ /* 0x004fe40000410000 */
[----:B------:R-:W2:Y:S01]  /*0f80*/  LDL R220, [R1+0x58] ;  /* 0x0000580001dc7983 */ /* 0x000ea20000100800 */
[----:B------:R-:W-:Y:S02]  /*0f90*/  HADD2.F32 R18, -RZ, R18.H1_H1 ;  /* 0x30000012ff127230 */ /* 0x000fe40000004100 */
[----:B------:R-:W-:Y:S01]  /*0fa0*/  FADD.FTZ R239, -R223, R239 ;  /* 0x000000efdfef7221 */ /* 0x000fe20000010100 */
[----:B------:R-:W-:-:S02]  /*0fb0*/  HADD2.F32 R234, -RZ, R5.H0_H0 ;  /* 0x20000005ffea7230 */ /* 0x000fc40000004100 */
[----:B------:R-:W-:Y:S02]  /*0fc0*/  HADD2.F32 R233, -RZ, R5.H1_H1 ;  /* 0x30000005ffe97230 */ /* 0x000fe40000004100 */
[C---:B------:R-:W-:Y:S01]  /*0fd0*/  FMUL.FTZ R5, R244.reuse, R239 ;  /* 0x000000eff4057220 */ /* 0x040fe20000410000 */
[----:B------:R-:W-:Y:S02]  /*0fe0*/  HADD2.F32 R230, -RZ, R224.H0_H0 ;  /* 0x200000e0ffe67230 */ /* 0x000fe40000004100 */
[----:B------:R-:W-:Y:S01]  /*0ff0*/  FADD.FTZ R121, R121, R18 ;  /* 0x0000001279797221 */ /* 0x000fe20000010000 */
[-C--:B------:R-:W-:Y:S01]  /*1000*/  FFMA.FTZ R89, R7, R18.reuse, R89 ;  /* 0x0000001207597223 */ /* 0x080fe20000010059 */
[----:B---3--:R-:W-:Y:S01]  /*1010*/  FMUL.FTZ R15, R15, R18 ;  /* 0x000000120f0f7220 */ /* 0x008fe20000410000 */
[----:B----4-:R-:W-:Y:S01]  /*1020*/  FMUL.FTZ R18, R244, R240 ;  /* 0x000000f0f4127220 */ /* 0x010fe20000410000 */
[-C--:B------:R-:W-:Y:S01]  /*1030*/  FFMA.FTZ R86, R4, R221.reuse, R86 ;  /* 0x000000dd04567223 */ /* 0x080fe20000010056 */
[----:B------:R-:W-:Y:S01]  /*1040*/  FADD.FTZ R118, R118, R221 ;  /* 0x000000dd76767221 */ /* 0x000fe20000010000 */
[----:B------:R-:W-:Y:S01]  /*1050*/  FMUL.FTZ R12, R12, R221 ;  /* 0x000000dd0c0c7220 */ /* 0x000fe20000410000 */
[-C--:B------:R-:W-:Y:S01]  /*1060*/  FFMA.FTZ R87, R5, R222.reuse, R87 ;  /* 0x000000de05577223 */ /* 0x080fe20000010057 */
[----:B------:R-:W3:Y:S01]  /*1070*/  LDL R221, [R1+0x5c] ;  /* 0x00005c0001dd7983 */ /* 0x000ee20000100800 */
[----:B------:R-:W-:Y:S01]  /*1080*/  FADD.FTZ R119, R119, R222 ;  /* 0x000000de77777221 */ /* 0x000fe20000010000 */
[----:B------:R-:W-:Y:S01]  /*1090*/  FMUL.FTZ R13, R13, R222 ;  /* 0x000000de0d0d7220 */ /* 0x000fe20000410000 */
[----:B------:R-:W-:Y:S01]  /*10a0*/  FFMA.FTZ R92, R18, R230, R92 ;  /* 0x000000e6125c7223 */ /* 0x000fe2000001005c */
[----:B------:R-:W4:Y:S01]  /*10b0*/  LDL R222, [R1+0x60] ;  /* 0x0000600001de7983 */ /* 0x000f220000100800 */
[----:B------:R-:W-:Y:S01]  /*10c0*/  FADD.FTZ R124, R124, R230 ;  /* 0x000000e67c7c7221 */ /* 0x000fe20000010000 */
[----:B------:R-:W-:Y:S01]  /*10d0*/  FMUL.FTZ R0, R244, R0 ;  /* 0x00000000f4007220 */ /* 0x000fe20000410000 */
[----:B------:R-:W-:Y:S01]  /*10e0*/  FADD.FTZ R116, R116, R232 ;  /* 0x000000e874747221 */ /* 0x000fe20000010000 */
[-C--:B------:R-:W-:Y:S01]  /*10f0*/  FMUL.FTZ R10, R10, R232.reuse ;  /* 0x000000e80a0a7220 */ /* 0x080fe20000410000 */
[----:B------:R-:W4:Y:S01]  /*1100*/  LDL R239, [R1+0x74] ;  /* 0x0000740001ef7983 */ /* 0x000f220000100800 */
[----:B------:R-:W-:-:S03]  /*1110*/  FFMA.FTZ R84, R0, R232, R84 ;  /* 0x000000e800547223 */ /* 0x000fc60000010054 */
[----:B------:R-:W4:Y:S01]  /*1120*/  LDL R232, [R1+0x70] ;  /* 0x0000700001e87983 */ /* 0x000f220000100800 */
[----:B------:R-:W-:Y:S02]  /*1130*/  HADD2.F32 R229, -RZ, R224.H1_H1 ;  /* 0x300000e0ffe57230 */ /* 0x000fe40000004100 */
[C---:B------:R-:W-:Y:S01]  /*1140*/  FADD.FTZ R216, -R223.reuse, R216 ;  /* 0x000000d8dfd87221 */ /* 0x040fe20000010100 */
[C---:B------:R-:W-:Y:S01]  /*1150*/  FADD.FTZ R217, -R223.reuse, R217 ;  /* 0x000000d9dfd97221 */ /* 0x040fe20000010100 */
[C---:B------:R-:W-:Y:S01]  /*1160*/  FADD.FTZ R218, -R223.reuse, R218 ;  /* 0x000000dadfda7221 */ /* 0x040fe20000010100 */
[----:B------:R-:W-:Y:S01]  /*1170*/  FADD.FTZ R219, -R223, R219 ;  /* 0x000000dbdfdb7221 */ /* 0x000fe20000010100 */
[----:B--2---:R-:W-:Y:S01]  /*1180*/  FMUL.FTZ R220, R220, R230 ;  /* 0x000000e6dcdc7220 */ /* 0x004fe20000410000 */
[----:B------:R-:W-:Y:S01]  /*1190*/  FMUL.FTZ R19, R244, R19 ;  /* 0x00000013f4137220 */ /* 0x000fe20000410000 */
[----:B------:R-:W2:Y:S01]  /*11a0*/  LDL R230, [R1+0x64] ;  /* 0x0000640001e67983 */ /* 0x000ea20000100800 */
[----:B------:R-:W-:-:S02]  /*11b0*/  HADD2.F32 R223, -RZ, R225.H0_H0 ;  /* 0x200000e1ffdf7230 */ /* 0x000fc40000004100 */
[C---:B------:R-:W-:Y:S01]  /*11c0*/  FMUL.FTZ R196, R244.reuse, R196 ;  /* 0x000000c4f4c47220 */ /* 0x040fe20000410000 */
[----:B0-----:R-:W-:Y:S02]  /*11d0*/  HADD2.F32 R228, -RZ, R225.H1_H1 ;  /* 0x300000e1ffe47230 */ /* 0x001fe40000004100 */
[C---:B------:R-:W-:Y:S01]  /*11e0*/  FMUL.FTZ R197, R244.reuse, R197 ;  /* 0x000000c5f4c57220 */ /* 0x040fe20000410000 */
[----:B------:R-:W-:Y:S01]  /*11f0*/  FFMA.FTZ R93, R19, R229, R93 ;  /* 0x000000e5135d7223 */ /* 0x000fe2000001005d */
[----:B------:R-:W-:Y:S01]  /*1200*/  FADD.FTZ R125, R125, R229 ;  /* 0x000000e57d7d7221 */ /* 0x000fe20000010000 */
        /* <DEDUP_REMOVED lines=8> */
[----:B---3--:R-:W-:Y:S01]  /*1290*/  FMUL.FTZ R221, R221, R229 ;  /* 0x000000e5dddd7220 */ /* 0x008fe20000410000 */
[----:B------:R-:W-:Y:S01]  /*12a0*/  FFMA.FTZ R229, R0, R10, RZ ;  /* 0x0000000a00e57223 */ /* 0x000fe200000100ff */
[----:B------:R-:W-:Y:S01]  /*12b0*/  FADD.FTZ R123, R123, R17 ;  /* 0x000000117b7b7221 */ /* 0x000fe20000010000 */
[----:B------:R-:W-:Y:S01]  /*12c0*/  FFMA.FTZ R91, R9, R17, R91 ;  /* 0x00000011095b7223 */ /* 0x000fe2000001005b */
[----:B----4-:R-:W-:Y:S01]  /*12d0*/  FMUL.FTZ R222, R222, R223 ;  /* 0x000000dfdede7220 */ /* 0x010fe20000410000 */
[----:B------:R-:W-:Y:S01]  /*12e0*/  FFMA.FTZ R229, R3, R11, R229 ;  /* 0x0000000b03e57223 */ /* 0x000fe200000100e5 */
[C---:B------:R-:W-:Y:S01]  /*12f0*/  FMUL.FTZ R202, R244.reuse, R202 ;  /* 0x000000caf4ca7220 */ /* 0x040fe20000410000 */
[----:B------:R-:W-:Y:S01]  /*1300*/  FMUL.FTZ R199, R244, R199 ;  /* 0x000000c7f4c77220 */ /* 0x000fe20000410000 */
[----:B------:R-:W-:Y:S01]  /*1310*/  FADD.FTZ R132, R132, R215 ;  /* 0x000000d784847221 */ /* 0x000fe20000010000 */
[----:B------:R-:W-:Y:S01]  /*1320*/  FFMA.FTZ R229, R4, R12, R229 ;  /* 0x0000000c04e57223 */ /* 0x000fe200000100e5 */
[----:B------:R-:W-:Y:S01]  /*1330*/  FADD.FTZ R117, R117, R231 ;  /* 0x000000e775757221 */ /* 0x000fe20000010000 */
[----:B------:R-:W3:Y:S02]  /*1340*/  LDL R240, [R1+0x48] ;  /* 0x0000480001f07983 */ /* 0x000ee40000100800 */
[----:B------:R-:W-:Y:S01]  /*1350*/  FFMA.FTZ R229, R5, R13, R229 ;  /* 0x0000000d05e57223 */ /* 0x000fe200000100e5 */
[----:B------:R-:W-:Y:S01]  /*1360*/  FMUL.FTZ R16, R232, R16 ;  /* 0x00000010e8107220 */ /* 0x000fe20000410000 */
[----:B------:R-:W-:Y:S01]  /*1370*/  FMUL.FTZ R17, R239, R17 ;  /* 0x00000011ef117220 */ /* 0x000fe20000410000 */
[----:B--2---:R-:W-:Y:S01]  /*1380*/  FMUL.FTZ R223, R230, R228 ;  /* 0x000000e4e6df7220 */ /* 0x004fe20000410000 */
[----:B------:R-:W-:Y:S01]  /*1390*/  FADD.FTZ R228, RZ, R10 ;  /* 0x0000000affe47221 */ /* 0x000fe20000010000 */
[----:B------:R-:W2:Y:S03]  /*13a0*/  LDL R239, [R1+0x4c] ;  /* 0x00004c0001ef7983 */ /* 0x000ea60000100800 */
[----:B------:R-:W-:Y:S01]  /*13b0*/  FADD.FTZ R228, R11, R228 ;  /* 0x000000e40be47221 */ /* 0x000fe20000010000 */
[----:B------:R-:W-:-:S02]  /*13c0*/  HADD2.F32 R225, -RZ, R226.H1_H1 ;  /* 0x300000e2ffe17230 */ /* 0x000fc40000004100 */
[----:B------:R-:W-:Y:S01]  /*13d0*/  FFMA.FTZ R100, R202, R215, R100 ;  /* 0x000000d7ca647223 */ /* 0x000fe20000010064 */
[----:B------:R-:W-:Y:S01]  /*13e0*/  FFMA.FTZ R85, R3, R231, R85 ;  /* 0x000000e703557223 */ /* 0x000fe20000010055 */
[----:B------:R-:W-:Y:S01]  /*13f0*/  FADD.FTZ R228, R12, R228 ;  /* 0x000000e40ce47221 */ /* 0x000fe20000010000 */
[----:B------:R-:W4:Y:S03]  /*1400*/  LDL R231, [R1+0x54] ;  /* 0x0000540001e77983 */ /* 0x000f260000100800 */
[----:B------:R-:W-:Y:S01]  /*1410*/  FADD.FTZ R230, R13, R228 ;  /* 0x000000e40de67221 */ /* 0x000fe20000010000 */
[----:B------:R-:W-:Y:S01]  /*1420*/  FFMA.FTZ R228, R6, R14, R229 ;  /* 0x0000000e06e47223 */ /* 0x000fe200000100e5 */
[----:B------:R-:W3:Y:S02]  /*1430*/  LDL R232, [R1+0x50] ;  /* 0x0000500001e87983 */ /* 0x000ee40000100800 */
[----:B------:R-:W-:Y:S01]  /*1440*/  FADD.FTZ R229, R14, R230 ;  /* 0x000000e60ee57221 */ /* 0x000fe20000010000 */
[----:B------:R-:W-:-:S03]  /*1450*/  FFMA.FTZ R228, R7, R15, R228 ;  /* 0x0000000f07e47223 */ /* 0x000fc600000100e4 */
[----:B------:R-:W-:Y:S01]  /*1460*/  FADD.FTZ R229, R15, R229 ;  /* 0x000000e50fe57221 */ /* 0x000fe20000010000 */
[----:B------:R-:W-:-:S03]  /*1470*/  FFMA.FTZ R228, R8, R16, R228 ;  /* 0x0000001008e47223 */ /* 0x000fc600000100e4 */
[----:B------:R-:W-:Y:S01]  /*1480*/  FADD.FTZ R230, R16, R229 ;  /* 0x000000e510e67221 */ /* 0x000fe20000010000 */
[----:B------:R-:W-:Y:S02]  /*1490*/  FFMA.FTZ R229, R9, R17, R228 ;  /* 0x0000001109e57223 */ /* 0x000fe400000100e4 */
[----:B------:R-:W4:Y:S01]  /*14a0*/  LDL R228, [R1+0x38] ;  /* 0x0000380001e47983 */ /* 0x000f220000100800 */
[----:B------:R-:W-:Y:S01]  /*14b0*/  FADD.FTZ R129, R129, R225 ;  /* 0x000000e181817221 */ /* 0x000fe20000010000 */
[-C--:B------:R-:W-:Y:S01]  /*14c0*/  FFMA.FTZ R97, R199, R225.reuse, R97 ;  /* 0x000000e1c7617223 */ /* 0x080fe20000010061 */
[----:B--2---:R-:W-:Y:S02]  /*14d0*/  FMUL.FTZ R225, R239, R225 ;  /* 0x000000e1efe17220 */ /* 0x004fe40000410000 */
[----:B------:R-:W2:Y:S01]  /*14e0*/  LDL R239, [R1+0x40] ;  /* 0x0000400001ef7983 */ /* 0x000ea20000100800 */
[----:B----4-:R-:W-:Y:S01]  /*14f0*/  FMUL.FTZ R228, R228, R215 ;  /* 0x000000d7e4e47220 */ /* 0x010fe20000410000 */
[----:B------:R-:W-:-:S02]  /*1500*/  FFMA.FTZ R215, R18, R220, R229 ;  /* 0x000000dc12d77223 */ /* 0x000fc400000100e5 */
[----:B------:R-:W4:Y:S01]  /*1510*/  LDL R229, [R1+0x3c] ;  /* 0x00003c0001e57983 */ /* 0x000f220000100800 */
[----:B------:R-:W-:Y:S02]  /*1520*/  HADD2.F32 R224, -RZ, R226.H0_H0 ;  /* 0x200000e2ffe07230 */ /* 0x000fe40000004100 */
[----:B------:R-:W-:Y:S01]  /*1530*/  FADD.FTZ R230, R17, R230 ;  /* 0x000000e611e67221 */ /* 0x000fe20000010000 */
[--C-:B------:R-:W-:Y:S02]  /*1540*/  HADD2.F32 R226, -RZ, R227.reuse.H0_H0 ;  /* 0x200000e3ffe27230 */ /* 0x100fe40000004100 */
[C---:B------:R-:W-:Y:S01]  /*1550*/  FMUL.FTZ R201, R244.reuse, R201 ;  /* 0x000000c9f4c97220 */ /* 0x040fe20000410000 */
[----:B------:R-:W-:Y:S02]  /*1560*/  HADD2.F32 R227, -RZ, R227.H1_H1 ;  /* 0x300000e3ffe37230 */ /* 0x000fe40000004100 */
[C---:B------:R-:W-:Y:S01]  /*1570*/  FMUL.FTZ R203, R244.reuse, R203 ;  /* 0x000000cbf4cb7220 */ /* 0x040fe20000410000 */
[----:B------:R-:W-:Y:S01]  /*1580*/  FMUL.FTZ R198, R244, R198 ;  /* 0x000000c6f4c67220 */ /* 0x000fe20000410000 */
[----:B------:R-:W-:Y:S01]  /*1590*/  FADD.FTZ R230, R220, R230 ;  /* 0x000000e6dce67221 */ /* 0x000fe20000010000 */
[----:B------:R-:W-:Y:S01]  /*15a0*/  FADD.FTZ R133, R133, R214 ;  /* 0x000000d685857221 */ /* 0x000fe20000010000 */
[----:B------:R-:W-:Y:S01]  /*15b0*/  FADD.FTZ R131, R131, R227 ;  /* 0x000000e383837221 */ /* 0x000fe20000010000 */
[-C--:B------:R-:W-:Y:S01]  /*15c0*/  FFMA.FTZ R99, R201, R227.reuse, R99 ;  /* 0x000000e3c9637223 */ /* 0x080fe20000010063 */
[----:B------:R-:W-:Y:S01]  /*15d0*/  FFMA.FTZ R101, R203, R214, R101 ;  /* 0x000000d6cb657223 */ /* 0x000fe20000010065 */
[----:B------:R-:W-:Y:S01]  /*15e0*/  FADD.FTZ R128, R128, R224 ;  /* 0x000000e080807221 */ /* 0x000fe20000010000 */
[----:B------:R-:W-:Y:S01]  /*15f0*/  FFMA.FTZ R96, R198, R224, R96 ;  /* 0x000000e0c6607223 */ /* 0x000fe20000010060 */
[----:B------:R-:W-:Y:S01]  /*1600*/  FMUL.FTZ R227, R231, R227 ;  /* 0x000000e3e7e37220 */ /* 0x000fe20000410000 */
[----:B------:R-:W-:Y:S01]  /*1610*/  FMUL.FTZ R200, R244, R200 ;  /* 0x000000c8f4c87220 */ /* 0x000fe20000410000 */
[----:B---3--:R-:W-:Y:S01]  /*1620*/  FMUL.FTZ R224, R240, R224 ;  /* 0x000000e0f0e07220 */ /* 0x008fe20000410000 */
[----:B------:R-:W3:Y:S01]  /*1630*/  LDL R231, [R1+0x44] ;  /* 0x0000440001e77983 */ /* 0x000ee20000100800 */
[----:B------:R-:W-:-:S03]  /*1640*/  FADD.FTZ R130, R130, R226 ;  /* 0x000000e282827221 */ /* 0x000fc60000010000 */
[----:B------:R-:W3:Y:S01]  /*1650*/  LDL R240, [R1+0x2c] ;  /* 0x00002c0001f07983 */ /* 0x000ee20000100800 */
[----:B------:R-:W-:Y:S01]  /*1660*/  FFMA.FTZ R98, R200, R226, R98 ;  /* 0x000000e2c8627223 */ /* 0x000fe20000010062 */
[----:B------:R-:W-:Y:S01]  /*1670*/  FMUL.FTZ R204, R244, R204 ;  /* 0x000000ccf4cc7220 */ /* 0x000fe20000410000 */
[----:B------:R-:W-:Y:S02]  /*1680*/  FMUL.FTZ R226, R232, R226 ;  /* 0x000000e2e8e27220 */ /* 0x000fe40000410000 */
[----:B------:R-:W3:Y:S01]  /*1690*/  LDL R232, [R1+0x28] ;  /* 0x0000280001e87983 */ /* 0x000ee20000100800 */
[----:B------:R-:W-:Y:S01]  /*16a0*/  FFMA.FTZ R102, R204, R234, R102 ;  /* 0x000000eacc667223 */ /* 0x000fe20000010066 */
[----:B------:R-:W-:Y:S01]  /*16b0*/  FADD.FTZ R134, R134, R234 ;  /* 0x000000ea86867221 */ /* 0x000fe20000010000 */
[----:B----4-:R-:W-:Y:S01]  /*16c0*/  FMUL.FTZ R229, R229, R214 ;  /* 0x000000d6e5e57220 */ /* 0x010fe20000410000 */
[----:B------:R-:W-:Y:S01]  /*16d0*/  FFMA.FTZ R214, R19, R221, R215 ;  /* 0x000000dd13d67223 */ /* 0x000fe200000100d7 */
[----:B------:R-:W-:Y:S01]  /*16e0*/  FADD.FTZ R215, R221, R230 ;  /* 0x000000e6ddd77221 */ /* 0x000fe20000010000 */
[----:B--2---:R-:W-:-:S02]  /*16f0*/  FMUL.FTZ R230, R239, R234 ;  /* 0x000000eaefe67220 */ /* 0x004fc40000410000 */
[----:B------:R-:W2:Y:S04]  /*1700*/  LDL R239, [R1+0x34] ;  /* 0x0000340001ef7983 */ /* 0x000ea80000100800 */
[----:B------:R-:W4:Y:S01]  /*1710*/  LDL R234, [R1+0x30] ;  /* 0x0000300001ea7983 */ /* 0x000f220000100800 */
[C---:B------:R-:W-:Y:S01]  /*1720*/  FMUL.FTZ R205, R244.reuse, R205 ;  /* 0x000000cdf4cd7220 */ /* 0x040fe20000410000 */
[C---:B------:R-:W-:Y:S01]  /*1730*/  FMUL.FTZ R207, R244.reuse, R207 ;  /* 0x000000cff4cf7220 */ /* 0x040fe20000410000 */
[C---:B------:R-:W-:Y:S01]  /*1740*/  FMUL.FTZ R209, R244.reuse, R209 ;  /* 0x000000d1f4d17220 */ /* 0x040fe20000410000 */
[----:B------:R-:W-:Y:S01]  /*1750*/  FADD.FTZ R135, R135, R233 ;  /* 0x000000e987877221 */ /* 0x000fe20000010000 */
[----:B------:R-:W-:Y:S01]  /*1760*/  FFMA.FTZ R103, R205, R233, R103 ;  /* 0x000000e9cd677223 */ /* 0x000fe20000010067 */
[----:B------:R-:W-:Y:S01]  /*1770*/  FADD.FTZ R137, R137, R235 ;  /* 0x000000eb89897221 */ /* 0x000fe20000010000 */
[----:B------:R-:W-:Y:S01]  /*1780*/  FFMA.FTZ R105, R207, R235, R105 ;  /* 0x000000ebcf697223 */ /* 0x000fe20000010069 */
[----:B---3--:R-:W-:Y:S01]  /*1790*/  FMUL.FTZ R231, R231, R233 ;  /* 0x000000e9e7e77220 */ /* 0x008fe20000410000 */
[----:B------:R-:W-:Y:S01]  /*17a0*/  FMUL.FTZ R206, R244, R206 ;  /* 0x000000cef4ce7220 */ /* 0x000fe20000410000 */
[----:B------:R-:W-:Y:S01]  /*17b0*/  FADD.FTZ R139, R139, R237 ;  /* 0x000000ed8b8b7221 */ /* 0x000fe20000010000 */
[----:B------:R-:W-:Y:S01]  /*17c0*/  FFMA.FTZ R107, R209, R237, R107 ;  /* 0x000000edd16b7223 */ /* 0x000fe2000001006b */
[----:B------:R-:W-:Y:S01]  /*17d0*/  FMUL.FTZ R233, R240, R235 ;  /* 0x000000ebf0e97220 */ /* 0x000fe20000410000 */
[----:B------:R-:W-:Y:S01]  /*17e0*/  FMUL.FTZ R208, R244, R208 ;  /* 0x000000d0f4d07220 */ /* 0x000fe20000410000 */
[----:B------:R-:W-:Y:S01]  /*17f0*/  FADD.FTZ R136, R136, R236 ;  /* 0x000000ec88887221 */ /* 0x000fe20000010000 */
[-C--:B------:R-:W-:Y:S01]  /*1800*/  FFMA.FTZ R104, R206, R236.reuse, R104 ;  /* 0x000000ecce687223 */ /* 0x080fe20000010068 */
[----:B------:R-:W-:Y:S01]  /*1810*/  FADD.FTZ R138, R138, R238 ;  /* 0x000000ee8a8a7221 */ /* 0x000fe20000010000 */
[----:B------:R-:W-:Y:S01]  /*1820*/  FMUL.FTZ R232, R232, R236 ;  /* 0x000000ece8e87220 */ /* 0x000fe20000410000 */
[----:B------:R-:W-:Y:S01]  /*1830*/  FMUL.FTZ R211, R244, R211 ;  /* 0x000000d3f4d37220 */ /* 0x000fe20000410000 */
[----:B------:R-:W3:Y:S01]  /*1840*/  LDL R236, [R1+0x18] ;  /* 0x0000180001ec7983 */ /* 0x000ee20000100800 */
[----:B------:R-:W-:-:S03]  /*1850*/  FFMA.FTZ R106, R208, R238, R106 ;  /* 0x000000eed06a7223 */ /* 0x000fc6000001006a */
[----:B------:R-:W3:Y:S01]  /*1860*/  LDL R240, [R1+0x8] ;  /* 0x0000080001f07983 */ /* 0x000ee20000100800 */
[----:B--2---:R-:W-:-:S03]  /*1870*/  FMUL.FTZ R235, R239, R237 ;  /* 0x000000edefeb7220 */ /* 0x004fc60000410000 */
[----:B------:R-:W2:Y:S01]  /*1880*/  LDL R237, [R1+0x1c] ;  /* 0x00001c0001ed7983 */ /* 0x000ea20000100800 */
[----:B----4-:R-:W-:-:S03]  /*1890*/  FMUL.FTZ R234, R234, R238 ;  /* 0x000000eeeaea7220 */ /* 0x010fc60000410000 */
[----:B------:R-:W4:Y:S04]  /*18a0*/  LDL R238, [R1+0x20] ;  /* 0x0000200001ee7983 */ /* 0x000f280000100800 */
[----:B------:R-:W4:Y:S01]  /*18b0*/  LDL R239, [R1+0x24] ;  /* 0x0000240001ef7983 */ /* 0x000f220000100800 */
[C---:B------:R-:W-:Y:S01]  /*18c0*/  FMUL.FTZ R210, R244.reuse, R210 ;  /* 0x000000d2f4d27220 */ /* 0x040fe20000410000 */
[----:B------:R-:W-:Y:S01]  /*18d0*/  FFMA.FTZ R109, R211, R241, R109 ;  /* 0x000000f1d36d7223 */ /* 0x000fe2000001006d */
[----:B------:R-:W-:Y:S01]  /*18e0*/  FADD.FTZ R141, R141, R241 ;  /* 0x000000f18d8d7221 */ /* 0x000fe20000010000 */
[----:B------:R-:W-:Y:S01]  /*18f0*/  FMUL.FTZ R212, R244, R212 ;  /* 0x000000d4f4d47220 */ /* 0x000fe20000410000 */
[----:B------:R-:W-:Y:S01]  /*1900*/  FFMA.FTZ R108, R210, R242, R108 ;  /* 0x000000f2d26c7223 */ /* 0x000fe2000001006c */
[----:B------:R-:W-:Y:S01]  /*1910*/  FADD.FTZ R140, R140, R242 ;  /* 0x000000f28c8c7221 */ /* 0x000fe20000010000 */
[----:B------:R-:W-:Y:S01]  /*1920*/  FADD.FTZ R142, R142, R248 ;  /* 0x000000f88e8e7221 */ /* 0x000fe20000010000 */
[----:B------:R-:W-:Y:S01]  /*1930*/  FFMA.FTZ R110, R212, R248, R110 ;  /* 0x000000f8d46e7223 */ /* 0x000fe2000001006e */
[----:B---3--:R-:W-:-:S02]  /*1940*/  FMUL.FTZ R236, R236, R242 ;  /* 0x000000f2ecec7220 */ /* 0x008fc40000410000 */
[----:B------:R-:W3:Y:S01]  /*1950*/  LDL R242, [R1+0x10] ;  /* 0x0000100001f27983 */ /* 0x000ee20000100800 */
        /* <DEDUP_REMOVED lines=12> */
[----:B--2---:R-:W-:Y:S02]  /*1a20*/  FMUL.FTZ R237, R237, R241 ;  /* 0x000000f1eded7220 */ /* 0x004fe40000410000 */
[----:B------:R-:W2:Y:S01]  /*1a30*/  LDL R241, [R1+0xc] ;  /* 0x00000c0001f17983 */ /* 0x000ea20000100800 */
[----:B----4-:R-:W-:-:S03]  /*1a40*/  FMUL.FTZ R238, R238, R248 ;  /* 0x000000f8eeee7220 */ /* 0x010fc60000410000 */
[----:B------:R-:W4:Y:S01]  /*1a50*/  LDL R248, [R1+0x14] ;  /* 0x0000140001f87983 */ /* 0x000f220000100800 */
        /* <DEDUP_REMOVED lines=28> */
[----:B------:R-:W-:-:S02]  /*1c20*/  FMUL.FTZ R217, R244, R217 ;  /* 0x000000d9f4d97220 */ /* 0x000fc40000410000 */
[----:B------:R-:W-:Y:S01]  /*1c30*/  FFMA.FTZ R214, R216, R240, R214 ;  /* 0x000000f0d8d67223 */ /* 0x000fe200000100d6 */
[----:B------:R-:W-:Y:S01]  /*1c40*/  FADD.FTZ R215, R215, R240 ;  /* 0x000000f0d7d77221 */ /* 0x000fe20000010000 */
[----:B------:R-:W-:Y:S01]  /*1c50*/  FMUL.FTZ R218, R244, R218 ;  /* 0x000000daf4da7220 */ /* 0x000fe20000410000 */
[----:B---3--:R-:W-:Y:S01]  /*1c60*/  FMUL.FTZ R242, R242, R252 ;  /* 0x000000fcf2f27220 */ /* 0x008fe20000410000 */
        /* <DEDUP_REMOVED lines=11> */
[----:B--2---:R-:W-:-:S04]  /*1d20*/  FMUL.FTZ R241, R241, R249 ;  /* 0x000000f9f1f17220 */ /* 0x004fc80000410000 */
[----:B------:R-:W-:Y:S01]  /*1d30*/  FFMA.FTZ R214, R217, R241, R214 ;  /* 0x000000f1d9d67223 */ /* 0x000fe200000100d6 */
[----:B------:R-:W-:Y:S01]  /*1d40*/  FADD.FTZ R215, R215, R241 ;  /* 0x000000f1d7d77221 */ /* 0x000fe20000010000 */
[----:B----4-:R-:W-:Y:S02]  /*1d50*/  FMUL.FTZ R243, R248, R251 ;  /* 0x000000fbf8f37220 */ /* 0x010fe40000410000 */
[----:B------:R-:W-:Y:S01]  /*1d60*/  FFMA.FTZ R214, R218, R242, R214 ;  /* 0x000000f2dad67223 */ /* 0x000fe200000100d6 */
[----:B------:R-:W-:-:S03]  /*1d70*/  FADD.FTZ R248, R215, R242 ;  /* 0x000000f2d7f87221 */ /* 0x000fc60000010000 */
[----:B------:R-:W-:Y:S01]  /*1d80*/  FFMA.FTZ R215, R219, R243, R214 ;  /* 0x000000f3dbd77223 */ /* 0x000fe200000100d6 */
[----:B------:R-:W-:Y:S01]  /*1d90*/  FADD.FTZ R214, R248, R243 ;  /* 0x000000f3f8d67221 */ /* 0x000fe20000010000 */
[----:B------:R-:W-:Y:S06]  /*1da0*/  BRA `(.L_x_14394) ;  /* 0x00000000006c7947 */ /* 0x000fec0003800000 */
.L_x_14393:
        /* <DEDUP_REMOVED lines=27> */
.L_x_14394:
[----:B------:R-:W-:Y:S05]  /*1f60*/  BSYNC.RECONVERGENT B1 ;  /* 0x0000000000017941 */ /* 0x000fea0003800200 */
.L_x_14392:
        /* <DEDUP_REMOVED lines=23> */
.L_x_14546:
        /* <DEDUP_REMOVED lines=45> */
.L_x_14400:
[----:B------:R-:W-:Y:S05]  /*23b0*/  BSYNC.RECONVERGENT B2 ;  /* 0x0000000000027941 */ /* 0x000fea0003800200 */
.L_x_14399:
        /* <DEDUP_REMOVED lines=13> */
.L_x_14402:
[----:B------:R-:W-:Y:S05]  /*2490*/  BSYNC.RECONVERGENT B2 ;  /* 0x0000000000027941 */ /* 0x000fea0003800200 */
.L_x_14401:
        /* <DEDUP_REMOVED lines=13> */
.L_x_14404:
[----:B------:R-:W-:Y:S05]  /*2570*/  BSYNC.RECONVERGENT B2 ;  /* 0x0000000000027941 */ /* 0x000fea0003800200 */
.L_x_14403:
        /* <DEDUP_REMOVED lines=13> */
.L_x_14406:
[----:B------:R-:W-:Y:S05]  /*2650*/  BSYNC.RECONVERGENT B2 ;  /* 0x0000000000027941 */ /* 0x000fea0003800200 */
.L_x_14405:
        /* <DEDUP_REMOVED lines=13> */
.L_x_14408:
[----:B------:R-:W-:Y:S05]  /*2730*/  BSYNC.RECONVERGENT B2 ;  /* 0x0000000000027941 */ /* 0x000fea0003800200 */
.L_x_14407:
        /* <DEDUP_REMOVED lines=13> */
.L_x_14410:
[----:B------:R-:W-:Y:S05]  /*2810*/  BSYNC.RECONVERGENT B2 ;  /* 0x0000000000027941 */ /* 0x000fea0003800200 */
.L_x_14409:
        /* <DEDUP_REMOVED lines=13> */
.L_x_14412:
[----:B------:R-:W-:Y:S05]  /*28f0*/  BSYNC.RECONVERGENT B2 ;  /* 0x0000000000027941 */ /* 0x000fea0003800200 */
.L_x_14411:
        /* <DEDUP_REMOVED lines=13> */
.L_x_14398:
        /* <DEDUP_REMOVED lines=46> */
.L_x_14415:
[----:B------:R-:W-:Y:S05]  /*2cb0*/  BSYNC.RECONVERGENT B2 ;  /* 0x0000000000027941 */ /* 0x000fea0003800200 */
.L_x_14414:
        /* <DEDUP_REMOVED lines=13> */
.L_x_14417:
[----:B------:R-:W-:Y:S05]  /*2d90*/  BSYNC.RECONVERGENT B2 ;  /* 0x0000000000027941 */ /* 0x000fea0003800200 */
.L_x_14416:
        /* <DEDUP_REMOVED lines=13> */
.L_x_14419:
[----:B------:R-:W-:Y:S05]  /*2e70*/  BSYNC.RECONVERGENT B2 ;  /* 0x0000000000027941 */ /* 0x000fea0003800200 */
.L_x_14418:
        /* <DEDUP_REMOVED lines=13> */
.L_x_14421:
[----:B------:R-:W-:Y:S05]  /*2f50*/  BSYNC.RECONVERGENT B2 ;  /* 0x0000000000027941 */ /* 0x000fea0003800200 */
.L_x_14420:
        /* <DEDUP_REMOVED lines=13> */
.L_x_14423:
[----:B------:R-:W-:Y:S05]  /*3030*/  BSYNC.RECONVERGENT B2 ;  /* 0x0000000000027941 */ /* 0x000fea0003800200 */
.L_x_14422:
        /* <DEDUP_REMOVED lines=13> */
.L_x_14425:
[----:B------:R-:W-:Y:S05]  /*3110*/  BSYNC.RECONVERGENT B2 ;  /* 0x0000000000027941 */ /* 0x000fea0003800200 */
.L_x_14424:
        /* <DEDUP_REMOVED lines=13> */
.L_x_14427:
[----:B------:R-:W-:Y:S05]  /*31f0*/  BSYNC.RECONVERGENT B2 ;  /* 0x0000000000027941 */ /* 0x000fea0003800200 */
.L_x_14426:
        /* <DEDUP_REMOVED lines=8> */
.L_x_14397:
        /* <DEDUP_REMOVED lines=94> */
.L_x_14428:
[----:B------:R-:W1:Y:S01]  /*3860*/  @P3 LDC R189, c[0x0][0x40c] ;  /* 0x00010300ffbd3b82 */ /* 0x000e620000000800 */
[----:B------:R-:W-:Y:S01]  /*3870*/  @P2 FFMA.FTZ R190, R8, R249, R248 ;  /* 0x000000f908be2223 */ /* 0x000fe200000100f8 */
[----:B-----5:R-:W-:Y:S01]  /*3880*/  MOV R194, R46 ;  /* 0x0000002e00c27202 */ /* 0x020fe20000000f00 */
[----:B------:R-:W-:Y:S01]  /*3890*/  @P3 HADD2.F32 R191, -RZ, R183.H1_H1 ;  /* 0x300000b7ffbf3230 */ /* 0x000fe20000004100 */
[----:B------:R-:W-:Y:S01]  /*38a0*/  MOV R195, R47 ;  /* 0x0000002f00c37202 */ /* 0x000fe20000000f00 */
[----:B------:R-:W-:Y:S01]  /*38b0*/  @P2 FADD.FTZ R190, R16, -R190 ;  /* 0x800000be10be2221 */ /* 0x000fe20000010000 */
[--C-:B------:R-:W-:Y:S02]  /*38c0*/  @P3 HADD2.F32 R250, -RZ, R182.reuse.H0_H0 ;  /* 0x200000b6fffa3230 */ /* 0x100fe40000004100 */
[----:B------:R-:W2:Y:S01]  /*38d0*/  @P3 LDC R188, c[0x0][0x40c] ;  /* 0x00010300ffbc3b82 */ /* 0x000ea20000000800 */
[----:B------:R-:W-:Y:S01]  /*38e0*/  @P2 FFMA.FTZ R194, R244, R190, R46 ;  /* 0x000000bef4c22223 */ /* 0x000fe2000001002e */
[----:B------:R-:W-:Y:S01]  /*38f0*/  @P2 FFMA.FTZ R190, R9, R249, R248 ;  /* 0x000000f909be2223 */ /* 0x000fe200000100f8 */
[----:B------:R-:W-:-:S03]  /*3900*/  @P3 HADD2.F32 R251, -RZ, R182.H1_H1 ;  /* 0x300000b6fffb3230 */ /* 0x000fc60000004100 */
[----:B------:R-:W-:Y:S02]  /*3910*/  @P2 FADD.FTZ R190, R17, -R190 ;  /* 0x800000be11be2221 */ /* 0x000fe40000010000 */
[----:B------:R-:W3:Y:S02]  /*3920*/  @P3 LDC R192, c[0x0][0x40c] ;  /* 0x00010300ffc03b82 */ /* 0x000ee40000000800 */
[----:B------:R-:W-:Y:S01]  /*3930*/  @P2 FFMA.FTZ R195, R244, R190, R47 ;  /* 0x000000bef4c32223 */ /* 0x000fe2000001002f */
[----:B------:R-:W-:-:S03]  /*3940*/  @P3 HADD2.F32 R190, -RZ, R183.H0_H0 ;  /* 0x200000b7ffbe3230 */ /* 0x000fc60000004100 */
[----:B-1----:R-:W-:-:S04]  /*3950*/  @P3 FMUL.FTZ R189, R195, R189 ;  /* 0x000000bdc3bd3220 */ /* 0x002fc80000410000 */
[-C--:B------:R-:W-:Y:S01]  /*3960*/  @P3 FFMA.FTZ R175, R191, R189.reuse, R175 ;  /* 0x000000bdbfaf3223 */ /* 0x080fe200000100af */
[----:B------:R-:W-:Y:S01]  /*3970*/  @P3 FMUL.FTZ R191, R59, R189 ;  /* 0x000000bd3bbf3220 */ /* 0x000fe20000410000 */
[----:B------:R-:W-:Y:S01]  /*3980*/  @P2 FFMA.FTZ R189, R0, R249, R248 ;  /* 0x000000f900bd2223 */ /* 0x000fe200000100f8 */
[----:B--2---:R-:W-:-:S03]  /*3990*/  @P3 FMUL.FTZ R188, R194, R188 ;  /* 0x000000bcc2bc3220 */ /* 0x004fc60000410000 */
[----:B------:R-:W-:Y:S01]  /*39a0*/  @P2 FADD.FTZ R189, R10, -R189 ;  /* 0x800000bd0abd2221 */ /* 0x000fe20000010000 */
[----:B------:R-:W-:Y:S01]  /*39b0*/  @P3 F2FP.F16.F32.PACK_AB R191, RZ, R191 ;  /* 0x000000bfffbf323e */ /* 0x000fe200000000ff */
[-C--:B------:R-:W-:Y:S01]  /*39c0*/  @P3 FFMA.FTZ R174, R190, R188.reuse, R174 ;  /* 0x000000bcbeae3223 */ /* 0x080fe200000100ae */
[----:B------:R-:W-:Y:S01]  /*39d0*/  @P3 FMUL.FTZ R190, R58, R188 ;  /* 0x000000bc3abe3220 */ /* 0x000fe20000410000 */
[----:B------:R-:W-:Y:S01]  /*39e0*/  MOV R188, R48 ;  /* 0x0000003000bc7202 */ /* 0x000fe20000000f00 */
[----:B------:R-:W-:Y:S01]  /*39f0*/  @P2 FFMA.FTZ R188, R244, R189, R48 ;  /* 0x000000bdf4bc2223 */ /* 0x000fe20000010030 */
[----:B------:R-:W-:Y:S02]  /*3a00*/  @P2 FFMA.FTZ R189, R3, R249, R248 ;  /* 0x000000f903bd2223 */ /* 0x000fe400000100f8 */
[----:B------:R-:W-:Y:S02]  /*3a10*/  @P3 F2FP.F16.F32.PACK_AB R190, RZ, R190 ;  /* 0x000000beffbe323e */ /* 0x000fe400000000ff */
[----:B------:R-:W-:Y:S01]  /*3a20*/  @P2 FADD.FTZ R193, R11, -R189 ;  /* 0x800000bd0bc12221 */ /* 0x000fe20000010000 */
[----:B------:R-:W-:-:S02]  /*3a30*/  MOV R189, R49 ;  /* 0x0000003100bd7202 */ /* 0x000fc40000000f00 */
[----:B------:R-:W-:Y:S01]  /*3a40*/  @P3 PRMT R187, R190, 0x7610, R187 ;  /* 0x00007610bebb3816 */ /* 0x000fe200000000bb */
[----:B------:R-:W-:Y:S01]  /*3a50*/  @P2 FFMA.FTZ R189, R244, R193, R49 ;  /* 0x000000c1f4bd2223 */ /* 0x000fe20000010031 */
[----:B---3--:R-:W-:Y:S01]  /*3a60*/  @P3 FMUL.FTZ R190, R188, R192 ;  /* 0x000000c0bcbe3220 */ /* 0x008fe20000410000 */
[----:B------:R-:W1:Y:S01]  /*3a70*/  @P3 LDC R193, c[0x0][0x40c] ;  /* 0x00010300ffc13b82 */ /* 0x000e620000000800 */
[----:B------:R-:W-:Y:S01]  /*3a80*/  @P3 PRMT R187, R187, 0x5410, R191 ;  /* 0x00005410bbbb3816 */ /* 0x000fe200000000bf */
[--C-:B------:R-:W-:Y:S02]  /*3a90*/  @P3 HADD2.F32 R191, -RZ, R180.reuse.H0_H0 ;  /* 0x200000b4ffbf3230 */ /* 0x100fe40000004100 */
[----:B------:R-:W-:-:S03]  /*3aa0*/  @P3 HADD2.F32 R192, -RZ, R180.H1_H1 ;  /* 0x300000b4ffc03230 */ /* 0x000fc60000004100 */
[-C--:B------:R-:W-:Y:S01]  /*3ab0*/  @P3 FFMA.FTZ R176, R191, R190.reuse, R176 ;  /* 0x000000bebfb03223 */ /* 0x080fe200000100b0 */
[----:B------:R-:W-:Y:S01]  /*3ac0*/  @P3 FMUL.FTZ R190, R52, R190 ;  /* 0x000000be34be3220 */ /* 0x000fe20000410000 */
[----:B-1----:R-:W-:-:S04]  /*3ad0*/  @P3 FMUL.FTZ R191, R189, R193 ;  /* 0x000000c1bdbf3220 */ /* 0x002fc80000410000 */
[-C--:B------:R-:W-:Y:S01]  /*3ae0*/  @P3 FFMA.FTZ R177, R192, R191.reuse, R177 ;  /* 0x000000bfc0b13223 */ /* 0x080fe200000100b1 */
[----:B------:R-:W-:Y:S01]  /*3af0*/  @P3 FMUL.FTZ R192, R53, R191 ;  /* 0x000000bf35c03220 */ /* 0x000fe20000410000 */
[----:B------:R-:W-:Y:S01]  /*3b00*/  @P3 F2FP.F16.F32.PACK_AB R191, RZ, R190 ;  /* 0x000000beffbf323e */ /* 0x000fe200000000ff */
[----:B------:R-:W-:-:S03]  /*3b10*/  @P2 FFMA.FTZ R190, R4, R249, R248 ;  /* 0x000000f904be2223 */ /* 0x000fc600000100f8 */
[----:B------:R-:W-:Y:S01]  /*3b20*/  @P3 F2FP.F16.F32.PACK_AB R192, RZ, R192 ;  /* 0x000000c0ffc0323e */ /* 0x000fe200000000ff */
[----:B------:R-:W-:Y:S01]  /*3b30*/  @P2 FADD.FTZ R193, R12, -R190 ;  /* 0x800000be0cc12221 */ /* 0x000fe20000010000 */
[----:B------:R-:W-:Y:S02]  /*3b40*/  MOV R190, R50 ;  /* 0x0000003200be7202 */ /* 0x000fe40000000f00 */
[----:B------:R-:W-:Y:S01]  /*3b50*/  @P3 PRMT R184, R191, 0x7610, R184 ;  /* 0x00007610bfb83816 */ /* 0x000fe200000000b8 */
[----:B------:R-:W-:Y:S02]  /*3b60*/  @P2 FFMA.FTZ R190, R244, R193, R50 ;  /* 0x000000c1f4be2223 */ /* 0x000fe40000010032 */
[----:B------:R-:W1:Y:S01]  /*3b70*/  @P3 LDC R193, c[0x0][0x40c] ;  /* 0x00010300ffc13b82 */ /* 0x000e620000000800 */
[----:B------:R-:W-:Y:S01]  /*3b80*/  @P3 PRMT R184, R184, 0x5410, R192 ;  /* 0x00005410b8b83816 */ /* 0x000fe200000000c0 */
[--C-:B------:R-:W-:Y:S02]  /*3b90*/  @P3 HADD2.F32 R192, -RZ, R181.reuse.H0_H0 ;  /* 0x200000b5ffc03230 */ /* 0x100fe40000004100 */
[----:B-1----:R-:W-:Y:S01]  /*3ba0*/  @P3 FMUL.FTZ R191, R190, R193 ;  /* 0x000000c1bebf3220 */ /* 0x002fe20000410000 */
        /* <DEDUP_REMOVED lines=33> */
[----:B------:R-:W-:-:S04]  /*3dc0*/  @P3 F2FP.F16.F32.PACK_AB R250, RZ, R250 ;  /* 0x000000fafffa323e */ /* 0x000fc800000000ff */
[----:B------:R-:W-:-:S07]  /*3dd0*/  @P3 PRMT R186, R186, 0x5410, R250 ;  /* 0x00005410baba3816 */ /* 0x000fce00000000fa */
.L_x_14413:
[----:B------:R-:W-:Y:S05]  /*3de0*/  BSYNC.RECONVERGENT B1 ;  /* 0x0000000000017941 */ /* 0x000fea0003800200 */
.L_x_14396:
        /* <DEDUP_REMOVED lines=15> */
.L_x_14430:
[----:B------:R-:W-:Y:S05]  /*3ee0*/  BSYNC.RECONVERGENT B1 ;  /* 0x0000000000017941 */ /* 0x000fea0003800200 */
.L_x_14429:
[----:B------:R-:W-:Y:S04]  /*3ef0*/  BSSY.RECONVERGENT B1, `(.L_x_14431) ;  /* 0x00001af000017945 */ /* 0x000fe80003800200 */
[----:B------:R-:W-:Y:S05]  /*3f00*/  @!P0 BRA `(.L_x_14432) ;  /* 0x0000000800cc8947 */ /* 0x000fea0003800000 */
[----:B------:R-:W-:Y:S05]  /*3f10*/  @!P1 BRA `(.L_x_14433) ;  /* 0x0000000400649947 */ /* 0x000fea0003800000 */
[----:B------:R-:W2:Y:S01]  /*3f20*/  @P3 LDC R190, c[0x0][0x40c] ;  /* 0x00010300ffbe3b82 */ /* 0x000ea20000000800 */
[-CC-:B------:R-:W-:Y:S01]  /*3f30*/  @P2 FFMA.FTZ R189, R18, R249.reuse, R248.reuse ;  /* 0x000000f912bd2223 */ /* 0x180fe200000100f8 */
[----:B------:R-:W-:Y:S01]  /*3f40*/  @P2 FFMA.FTZ R191, R19, R249, R248 ;  /* 0x000000f913bf2223 */ /* 0x000fe200000100f8 */
[----:B-----5:R-:W-:Y:S01]  /*3f50*/  MOV R188, R40 ;  /* 0x0000002800bc7202 */ /* 0x020fe20000000f00 */
[----:B------:R-:W-:Y:S02]  /*3f60*/  @P3 HADD2.F32 R195, -RZ, R182.H1_H1 ;  /* 0x300000b6ffc33230 */ /* 0x000fe40000004100 */
[----:B------:R-:W-:Y:S01]  /*3f70*/  @P2 FADD.FTZ R189, R220, -R189 ;  /* 0x800000bddcbd2221 */ /* 0x000fe20000010000 */
[----:B------:R-:W-:Y:S01]  /*3f80*/  @P2 FADD.FTZ R191, R221, -R191 ;  /* 0x800000bfddbf2221 */ /* 0x000fe20000010000 */
[----:B-1----:R-:W-:Y:S01]  /*3f90*/  @P3 HADD2.F32 R214, -RZ, R183.H0_H0 ;  /* 0x200000b7ffd63230 */ /* 0x002fe20000004100 */
[----:B------:R-:W1:Y:S01]  /*3fa0*/  @P3 LDC R192, c[0x0][0x40c] ;  /* 0x00010300ffc03b82 */ /* 0x000e620000000800 */
[C---:B------:R-:W-:Y:S01]  /*3fb0*/  @P2 FFMA.FTZ R188, R244.reuse, R189, R40 ;  /* 0x000000bdf4bc2223 */ /* 0x040fe20000010028 */
[----:B------:R-:W-:Y:S01]  /*3fc0*/  MOV R189, R41 ;  /* 0x0000002900bd7202 */ /* 0x000fe20000000f00 */
[----:B------:R-:W-:Y:S01]  /*3fd0*/  @P2 FFMA.FTZ R189, R244, R191, R41 ;  /* 0x000000bff4bd2223 */ /* 0x000fe20000010029 */
[----:B------:R-:W-:-:S04]  /*3fe0*/  @P2 FFMA.FTZ R191, R196, R249, R248 ;  /* 0x000000f9c4bf2223 */ /* 0x000fc800000100f8 */
[----:B------:R-:W-:Y:S01]  /*3ff0*/  @P2 FADD.FTZ R191, R222, -R191 ;  /* 0x800000bfdebf2221 */ /* 0x000fe20000010000 */
[----:B--2---:R-:W-:Y:S01]  /*4000*/  @P3 FMUL.FTZ R193, R188, R190 ;  /* 0x000000bebcc13220 */ /* 0x004fe20000410000 */
[----:B------:R-:W-:-:S05]  /*4010*/  @P3 HADD2.F32 R190, -RZ, R180.H0_H0 ;  /* 0x200000b4ffbe3230 */ /* 0x000fca0000004100 */
[----:B------:R-:W-:Y:S01]  /*4020*/  @P3 FFMA.FTZ R168, R190, R193, R168 ;  /* 0x000000c1bea83223 */ /* 0x000fe200000100a8 */
[----:B------:R-:W-:Y:S01]  /*4030*/  MOV R190, R42 ;  /* 0x0000002a00be7202 */ /* 0x000fe20000000f00 */
[----:B------:R-:W-:Y:S01]  /*4040*/  @P2 FFMA.FTZ R190, R244, R191, R42 ;  /* 0x000000bff4be2223 */ /* 0x000fe2000001002a */
[----:B------:R-:W-:Y:S01]  /*4050*/  @P3 FMUL.FTZ R193, R60, R193 ;  /* 0x000000c13cc13220 */ /* 0x000fe20000410000 */
[----:B------:R-:W2:Y:S01]  /*4060*/  @P3 LDC R191, c[0x0][0x40c] ;  /* 0x00010300ffbf3b82 */ /* 0x000ea20000000800 */
[----:B-1----:R-:W-:-:S03]  /*4070*/  @P3 FMUL.FTZ R192, R189, R192 ;  /* 0x000000c0bdc03220 */ /* 0x002fc60000410000 */
[----:B------:R-:W-:-:S04]  /*4080*/  @P3 F2FP.F16.F32.PACK_AB R193, RZ, R193 ;  /* 0x000000c1ffc1323e */ /* 0x000fc800000000ff */
[----:B------:R-:W-:Y:S01]  /*4090*/  @P3 PRMT R184, R193, 0x7610, R184 ;  /* 0x00007610c1b83816 */ /* 0x000fe200000000b8 */
[----:B------:R-:W-:-:S05]  /*40a0*/  @P3 HADD2.F32 R193, -RZ, R180.H1_H1 ;  /* 0x300000b4ffc13230 */ /* 0x000fca0000004100 */
[-C--:B------:R-:W-:Y:S01]  /*40b0*/  @P3 FFMA.FTZ R169, R193, R192.reuse, R169 ;  /* 0x000000c0c1a93223 */ /* 0x080fe200000100a9 */
[----:B------:R-:W-:Y:S02]  /*40c0*/  @P3 HADD2.F32 R193, -RZ, R181.H0_H0 ;  /* 0x200000b5ffc13230 */ /* 0x000fe40000004100 */
[----:B------:R-:W-:-:S05]  /*40d0*/  @P3 FMUL.FTZ R192, R61, R192 ;  /* 0x000000c03dc03220 */ /* 0x000fca0000410000 */
[----:B------:R-:W-:Y:S01]  /*40e0*/  @P3 F2FP.F16.F32.PACK_AB R192, RZ, R192 ;  /* 0x000000c0ffc0323e */ /* 0x000fe200000000ff */
[----:B--2---:R-:W-:-:S03]  /*40f0*/  @P3 FMUL.FTZ R191, R190, R191 ;  /* 0x000000bfbebf3220 */ /* 0x004fc60000410000 */
[----:B------:R-:W-:Y:S01]  /*4100*/  @P3 PRMT R184, R184, 0x5410, R192 ;  /* 0x00005410b8b83816 */ /* 0x000fe200000000c0 */
[----:B------:R-:W-:Y:S02]  /*4110*/  @P3 HADD2.F32 R192, -RZ, R181.H1_H1 ;  /* 0x300000b5ffc03230 */ /* 0x000fe40000004100 */
[-C--:B------:R-:W-:Y:S01]  /*4120*/  @P3 FFMA.FTZ R170, R193, R191.reuse, R170 ;  /* 0x000000bfc1aa3223 */ /* 0x080fe200000100aa */
[----:B------:R-:W-:-:S05]  /*4130*/  @P3 FMUL.FTZ R191, R62, R191 ;  /* 0x000000bf3ebf3220 */ /* 0x000fca0000410000 */
[----:B------:R-:W-:Y:S01]  /*4140*/  @P3 F2FP.F16.F32.PACK_AB R193, RZ, R191 ;  /* 0x000000bfffc1323e */ /* 0x000fe200000000ff */
[----:B------:R-:W-:-:S03]  /*4150*/  @P2 FFMA.FTZ R191, R197, R249, R248 ;  /* 0x000000f9c5bf2223 */ /* 0x000fc600000100f8 */
        /* <DEDUP_REMOVED lines=8> */
[-C--:B------:R-:W-:Y:S01]  /*41e0*/  @P3 FFMA.FTZ R171, R192, R194.reuse, R171 ;  /* 0x000000c2c0ab3223 */ /* 0x080fe200000100ab */
[----:B------:R-:W-:Y:S01]  /*41f0*/  @P3 FMUL.FTZ R192, R63, R194 ;  /* 0x000000c23fc03220 */ /* 0x000fe20000410000 */
[----:B------:R-:W-:-:S04]  /*4200*/  @P3 HADD2.F32 R194, -RZ, R182.H0_H0 ;  /* 0x200000b6ffc23230 */ /* 0x000fc80000004100 */
[----:B------:R-:W-:-:S04]  /*4210*/  @P3 F2FP.F16.F32.PACK_AB R192, RZ, R192 ;  /* 0x000000c0ffc0323e */ /* 0x000fc800000000ff */
        /* <DEDUP_REMOVED lines=32> */
[----:B------:R-:W-:Y:S01]  /*4420*/  @P2 FFMA.FTZ R195, R244, R214, R39 ;  /* 0x000000d6f4c32223 */ /* 0x000fe20000010027 */
        /* <DEDUP_REMOVED lines=8> */
.L_x_14433:
[----:B-1----:R-:W-:Y:S01]  /*44b0*/  @P2 FFMA.FTZ R215, R18, R249, R248 ;  /* 0x000000f912d72223 */ /* 0x002fe200000100f8 */
        /* <DEDUP_REMOVED lines=88> */
.L_x_14432:
        /* <DEDUP_REMOVED lines=47> */
.L_x_14437:
[----:B------:R-:W-:Y:S05]  /*4d30*/  BSYNC.RECONVERGENT B2 ;  /* 0x0000000000027941 */ /* 0x000fea0003800200 */
.L_x_14436:
        /* <DEDUP_REMOVED lines=13> */
.L_x_14439:
[----:B------:R-:W-:Y:S05]  /*4e10*/  BSYNC.RECONVERGENT B2 ;  /* 0x0000000000027941 */ /* 0x000fea0003800200 */
.L_x_14438:
        /* <DEDUP_REMOVED lines=13> */
.L_x_14441:
[----:B------:R-:W-:Y:S05]  /*4ef0*/  BSYNC.RECONVERGENT B2 ;  /* 0x0000000000027941 */ /* 0x000fea0003800200 */
.L_x_14440:
        /* <DEDUP_REMOVED lines=13> */
.L_x_14443:
[----:B------:R-:W-:Y:S05]  /*4fd0*/  BSYNC.RECONVERGENT B2 ;  /* 0x0000000000027941 */ /* 0x000fea0003800200 */
.L_x_14442:
        /* <DEDUP_REMOVED lines=13> */
.L_x_14445:
[----:B------:R-:W-:Y:S05]  /*50b0*/  BSYNC.RECONVERGENT B2 ;  /* 0x0000000000027941 */ /* 0x000fea0003800200 */
.L_x_14444:
        /* <DEDUP_REMOVED lines=13> */
.L_x_14447:
[----:B------:R-:W-:Y:S05]  /*5190*/  BSYNC.RECONVERGENT B2 ;  /* 0x0000000000027941 */ /* 0x000fea0003800200 */
.L_x_14446:
        /* <DEDUP_REMOVED lines=13> */
.L_x_14449:
[----:B------:R-:W-:Y:S05]  /*5270*/  BSYNC.RECONVERGENT B2 ;  /* 0x0000000000027941 */ /* 0x000fea0003800200 */
.L_x_14448:
[----:B------:R-:W-:Y:S05]  /*5280*/  @!P3 BRA `(.L_x_14434) ;  /* 0x0000000400d4b947 */ /* 0x000fea0003800000 */
[----:B-1----:R-:W-:Y:S02]  /*5290*/  HADD2.F32 R214, -RZ, R183.H1_H1 ;  /* 0x300000b7ffd67230 */ /* 0x002fe40000004100 */
[----:B------:R-:W-:-:S04]  /*52a0*/  FMUL.FTZ R215, R195, UR13 ;  /* 0x0000000dc3d77c20 */ /* 0x000fc80008410000 */
[-C--:B------:R-:W-:Y:S01]  /*52b0*/  FFMA.FTZ R167, R214, R215.reuse, R167 ;  /* 0x000000d7d6a77223 */ /* 0x080fe200000100a7 */
[----:B------:R-:W-:-:S05]  /*52c0*/  FMUL.FTZ R214, R67, R215 ;  /* 0x000000d743d67220 */ /* 0x000fca0000410000 */
[----:B------:R-:W-:-:S04]  /*52d0*/  F2FP.F16.F32.PACK_AB R214, RZ, R214 ;  /* 0x000000d6ffd6723e */ /* 0x000fc800000000ff */
[----:B------:R-:W-:Y:S01]  /*52e0*/  PRMT R187, R187, 0x5410, R214 ;  /* 0x00005410bbbb7816 */ /* 0x000fe200000000d6 */
[----:B------:R-:W-:Y:S06]  /*52f0*/  BRA `(.L_x_14434) ;  /* 0x0000000400b87947 */ /* 0x000fec0003800000 */
.L_x_14435:
        /* <DEDUP_REMOVED lines=13> */
.L_x_14451:
[----:B------:R-:W-:Y:S05]  /*53d0*/  BSYNC.RECONVERGENT B2 ;  /* 0x0000000000027941 */ /* 0x000fea0003800200 */
.L_x_14450:
        /* <DEDUP_REMOVED lines=13> */
.L_x_14453:
[----:B------:R-:W-:Y:S05]  /*54b0*/  BSYNC.RECONVERGENT B2 ;  /* 0x0000000000027941 */ /* 0x000fea0003800200 */
.L_x_14452:
        /* <DEDUP_REMOVED lines=13> */
.L_x_14455:
[----:B------:R-:W-:Y:S05]  /*5590*/  BSYNC.RECONVERGENT B2 ;  /* 0x0000000000027941 */ /* 0x000fea0003800200 */
.L_x_14454:
        /* <DEDUP_REMOVED lines=13> */
.L_x_14457:
[----:B------:R-:W-:Y:S05]  /*5670*/  BSYNC.RECONVERGENT B2 ;  /* 0x0000000000027941 */ /* 0x000fea0003800200 */
.L_x_14456:
        /* <DEDUP_REMOVED lines=13> */
.L_x_14459:
[----:B------:R-:W-:Y:S05]  /*5750*/  BSYNC.RECONVERGENT B2 ;  /* 0x0000000000027941 */ /* 0x000fea0003800200 */
.L_x_14458:
        /* <DEDUP_REMOVED lines=13> */
.L_x_14461:
[----:B------:R-:W-:Y:S05]  /*5830*/  BSYNC.RECONVERGENT B2 ;  /* 0x0000000000027941 */ /* 0x000fea0003800200 */
.L_x_14460:
        /* <DEDUP_REMOVED lines=13> */
.L_x_14463:
[----:B------:R-:W-:Y:S05]  /*5910*/  BSYNC.RECONVERGENT B2 ;  /* 0x0000000000027941 */ /* 0x000fea0003800200 */
.L_x_14462:
        /* <DEDUP_REMOVED lines=12> */
.L_x_14434:
[----:B------:R-:W-:Y:S05]  /*59e0*/  BSYNC.RECONVERGENT B1 ;  /* 0x0000000000017941 */ /* 0x000fea0003800200 */
.L_x_14431:
        /* <DEDUP_REMOVED lines=15> */
.L_x_14465:
[----:B------:R-:W-:Y:S05]  /*5ae0*/  BSYNC.RECONVERGENT B1 ;  /* 0x0000000000017941 */ /* 0x000fea0003800200 */
.L_x_14464:
        /* <DEDUP_REMOVED lines=92> */
.L_x_14468:
        /* <DEDUP_REMOVED lines=89> */
.L_x_14467:
        /* <DEDUP_REMOVED lines=47> */
.L_x_14472:
[----:B------:R-:W-:Y:S05]  /*6930*/  BSYNC.RECONVERGENT B2 ;  /* 0x0000000000027941 */ /* 0x000fea0003800200 */
.L_x_14471:
        /* <DEDUP_REMOVED lines=13> */
.L_x_14474:
[----:B------:R-:W-:Y:S05]  /*6a10*/  BSYNC.RECONVERGENT B2 ;  /* 0x0000000000027941 */ /* 0x000fea0003800200 */
.L_x_14473:
        /* <DEDUP_REMOVED lines=13> */
.L_x_14476:
[----:B------:R-:W-:Y:S05]  /*6af0*/  BSYNC.RECONVERGENT B2 ;  /* 0x0000000000027941 */ /* 0x000fea0003800200 */
.L_x_14475:
        /* <DEDUP_REMOVED lines=13> */
.L_x_14478:
[----:B------:R-:W-:Y:S05]  /*6bd0*/  BSYNC.RECONVERGENT B2 ;  /* 0x0000000000027941 */ /* 0x000fea0003800200 */
.L_x_14477:
        /* <DEDUP_REMOVED lines=13> */
.L_x_14480:
[----:B------:R-:W-:Y:S05]  /*6cb0*/  BSYNC.RECONVERGENT B2 ;  /* 0x0000000000027941 */ /* 0x000fea0003800200 */
.L_x_14479:
        /* <DEDUP_REMOVED lines=13> */
.L_x_14482:
[----:B------:R-:W-:Y:S05]  /*6d90*/  BSYNC.RECONVERGENT B2 ;  /* 0x0000000000027941 */ /* 0x000fea0003800200 */
.L_x_14481:
        /* <DEDUP_REMOVED lines=13> */
.L_x_14484:
[----:B------:R-:W-:Y:S05]  /*6e70*/  BSYNC.RECONVERGENT B2 ;  /* 0x0000000000027941 */ /* 0x000fea0003800200 */
.L_x_14483:
        /* <DEDUP_REMOVED lines=8> */
.L_x_14470:
        /* <DEDUP_REMOVED lines=13> */
.L_x_14486:
[----:B------:R-:W-:Y:S05]  /*6fd0*/  BSYNC.RECONVERGENT B2 ;  /* 0x0000000000027941 */ /* 0x000fea0003800200 */
.L_x_14485:
        /* <DEDUP_REMOVED lines=13> */
.L_x_14488:
[----:B------:R-:W-:Y:S05]  /*70b0*/  BSYNC.RECONVERGENT B2 ;  /* 0x0000000000027941 */ /* 0x000fea0003800200 */
.L_x_14487:
        /* <DEDUP_REMOVED lines=13> */
.L_x_14490:
[----:B------:R-:W-:Y:S05]  /*7190*/  BSYNC.RECONVERGENT B2 ;  /* 0x0000000000027941 */ /* 0x000fea0003800200 */
.L_x_14489:
        /* <DEDUP_REMOVED lines=13> */
.L_x_14492:
[----:B------:R-:W-:Y:S05]  /*7270*/  BSYNC.RECONVERGENT B2 ;  /* 0x0000000000027941 */ /* 0x000fea0003800200 */
.L_x_14491:
        /* <DEDUP_REMOVED lines=13> */
.L_x_14494:
[----:B------:R-:W-:Y:S05]  /*7350*/  BSYNC.RECONVERGENT B2 ;  /* 0x0000000000027941 */ /* 0x000fea0003800200 */
.L_x_14493:
        /* <DEDUP_REMOVED lines=13> */
.L_x_14496:
[----:B------:R-:W-:Y:S05]  /*7430*/  BSYNC.RECONVERGENT B2 ;  /* 0x0000000000027941 */ /* 0x000fea0003800200 */
.L_x_14495:
        /* <DEDUP_REMOVED lines=13> */
.L_x_14498:
[----:B------:R-:W-:Y:S05]  /*7510*/  BSYNC.RECONVERGENT B2 ;  /* 0x0000000000027941 */ /* 0x000fea0003800200 */
.L_x_14497:
        /* <DEDUP_REMOVED lines=12> */
.L_x_14469:
[----:B------:R-:W-:Y:S05]  /*75e0*/  BSYNC.RECONVERGENT B1 ;  /* 0x0000000000017941 */ /* 0x000fea0003800200 */
.L_x_14466:
        /* <DEDUP_REMOVED lines=15> */
.L_x_14500:
[----:B------:R-:W-:Y:S05]  /*76e0*/  BSYNC.RECONVERGENT B1 ;  /* 0x0000000000017941 */ /* 0x000fea0003800200 */
.L_x_14499:
[----:B------:R-:W-:Y:S04]  /*76f0*/  BSSY.RECONVERGENT B1, `(.L_x_14501) ;  /* 0x00001af000017945 */ /* 0x000fe80003800200 */
[----:B------:R-:W-:Y:S05]  /*7700*/  @!P0 BRA `(.L_x_14502) ;  /* 0x0000000800cc8947 */ /* 0x000fea0003800000 */
[----:B------:R-:W-:Y:S05]  /*7710*/  @!P1 BRA `(.L_x_14503) ;  /* 0x0000000400649947 */ /* 0x000fea0003800000 */
[----:B------:R-:W2:Y:S01]  /*7720*/  @P3 LDC R191, c[0x0][0x40c] ;  /* 0x00010300ffbf3b82 */ /* 0x000ea20000000800 */
[-CC-:B------:R-:W-:Y:S01]  /*7730*/  @P2 FFMA.FTZ R188, R219, R249.reuse, R248.reuse ;  /* 0x000000f9dbbc2223 */ /* 0x180fe200000100f8 */
[----:B------:R-:W-:Y:S01]  /*7740*/  @P2 FFMA.FTZ R189, R210, R249, R248 ;  /* 0x000000f9d2bd2223 */ /* 0x000fe200000100f8 */
[----:B-----5:R-:W-:Y:S01]  /*7750*/  MOV R195, R23 ;  /* 0x0000001700c37202 */ /* 0x020fe20000000f00 */
[--C-:B------:R-:W-:Y:S02]  /*7760*/  @P3 HADD2.F32 R194, -RZ, R182.reuse.H0_H0 ;  /* 0x200000b6ffc23230 */ /* 0x100fe40000004100 */
[----:B------:R-:W-:Y:S01]  /*7770*/  @P2 FADD.FTZ R188, R243, -R188 ;  /* 0x800000bcf3bc2221 */ /* 0x000fe20000010000 */
[----:B------:R-:W-:Y:S01]  /*7780*/  @P2 FADD.FTZ R189, R236, -R189 ;  /* 0x800000bdecbd2221 */ /* 0x000fe20000010000 */
[----:B-1----:R-:W-:Y:S01]  /*7790*/  @P3 HADD2.F32 R214, -RZ, R182.H1_H1 ;  /* 0x300000b6ffd63230 */ /* 0x002fe20000004100 */
[----:B------:R-:W1:Y:S01]  /*77a0*/  @P3 LDC R190, c[0x0][0x40c] ;  /* 0x00010300ffbe3b82 */ /* 0x000e620000000800 */
[C---:B------:R-:W-:Y:S01]  /*77b0*/  @P2 FFMA.FTZ R195, R244.reuse, R188, R23 ;  /* 0x000000bcf4c32223 */ /* 0x040fe20000010017 */
[----:B------:R-:W-:Y:S01]  /*77c0*/  MOV R188, R24 ;  /* 0x0000001800bc7202 */ /* 0x000fe20000000f00 */
[----:B------:R-:W-:Y:S01]  /*77d0*/  @P2 FFMA.FTZ R188, R244, R189, R24 ;  /* 0x000000bdf4bc2223 */ /* 0x000fe20000010018 */
[----:B------:R-:W-:Y:S01]  /*77e0*/  @P2 FFMA.FTZ R189, R211, R249, R248 ;  /* 0x000000f9d3bd2223 */ /* 0x000fe200000100f8 */
[----:B------:R-:W-:-:S03]  /*77f0*/  @P3 HADD2.F32 R215, -RZ, R183.H0_H0 ;  /* 0x200000b7ffd73230 */ /* 0x000fc60000004100 */
[----:B------:R-:W-:Y:S01]  /*7800*/  @P2 FADD.FTZ R192, R237, -R189 ;  /* 0x800000bdedc02221 */ /* 0x000fe20000010000 */
[----:B------:R-:W-:-:S03]  /*7810*/  MOV R189, R25 ;  /* 0x0000001900bd7202 */ /* 0x000fc60000000f00 */
[----:B------:R-:W-:Y:S01]  /*7820*/  @P2 FFMA.FTZ R189, R244, R192, R25 ;  /* 0x000000c0f4bd2223 */ /* 0x000fe20000010019 */
[----:B------:R-:W-:Y:S02]  /*7830*/  @P3 HADD2.F32 R192, -RZ, R180.H0_H0 ;  /* 0x200000b4ffc03230 */ /* 0x000fe40000004100 */
[----:B--2---:R-:W-:-:S04]  /*7840*/  @P3 FMUL.FTZ R191, R188, R191 ;  /* 0x000000bfbcbf3220 */ /* 0x004fc80000410000 */
[-C--:B------:R-:W-:Y:S01]  /*7850*/  @P3 FFMA.FTZ R152, R192, R191.reuse, R152 ;  /* 0x000000bfc0983223 */ /* 0x080fe20000010098 */
[----:B------:R-:W-:Y:S02]  /*7860*/  @P3 HADD2.F32 R192, -RZ, R180.H1_H1 ;  /* 0x300000b4ffc03230 */ /* 0x000fe40000004100 */
[----:B------:R-:W-:Y:S01]  /*7870*/  @P3 FMUL.FTZ R191, R76, R191 ;  /* 0x000000bf4cbf3220 */ /* 0x000fe20000410000 */
[----:B-1----:R-:W-:-:S04]  /*7880*/  @P3 FMUL.FTZ R190, R189, R190 ;  /* 0x000000bebdbe3220 */ /* 0x002fc80000410000 */
[----:B------:R-:W-:Y:S01]  /*7890*/  @P3 F2FP.F16.F32.PACK_AB R191, RZ, R191 ;  /* 0x000000bfffbf323e */ /* 0x000fe200000000ff */
[-C--:B------:R-:W-:Y:S01]  /*78a0*/  @P3 FFMA.FTZ R153, R192, R190.reuse, R153 ;  /* 0x000000bec0993223 */ /* 0x080fe20000010099 */
[----:B------:R-:W-:Y:S02]  /*78b0*/  @P3 FMUL.FTZ R190, R77, R190 ;  /* 0x000000be4dbe3220 */ /* 0x000fe40000410000 */
[----:B------:R-:W-:-:S03]  /*78c0*/  @P3 PRMT R184, R191, 0x7610, R184 ;  /* 0x00007610bfb83816 */ /* 0x000fc600000000b8 */
[----:B------:R-:W-:Y:S01]  /*78d0*/  @P3 F2FP.F16.F32.PACK_AB R192, RZ, R190 ;  /* 0x000000beffc0323e */ /* 0x000fe200000000ff */
[----:B------:R-:W-:-:S03]  /*78e0*/  @P2 FFMA.FTZ R190, R212, R249, R248 ;  /* 0x000000f9d4be2223 */ /* 0x000fc600000100f8 */
[----:B------:R-:W-:Y:S01]  /*78f0*/  @P3 PRMT R184, R184, 0x5410, R192 ;  /* 0x00005410b8b83816 */ /* 0x000fe200000000c0 */
[----:B------:R-:W-:Y:S01]  /*7900*/  @P2 FADD.FTZ R193, R238, -R190 ;  /* 0x800000beeec12221 */ /* 0x000fe20000010000 */
[----:B------:R-:W-:Y:S01]  /*7910*/  MOV R190, R26 ;  /* 0x0000001a00be7202 */ /* 0x000fe20000000f00 */
[--C-:B------:R-:W-:Y:S02]  /*7920*/  @P3 HADD2.F32 R192, -RZ, R181.reuse.H0_H0 ;  /* 0x200000b5ffc03230 */ /* 0x100fe40000004100 */
[----:B------:R-:W-:Y:S02]  /*7930*/  @P2 FFMA.FTZ R190, R244, R193, R26 ;  /* 0x000000c1f4be2223 */ /* 0x000fe4000001001a */
[----:B------:R-:W1:Y:S02]  /*7940*/  @P3 LDC R193, c[0x0][0x40c] ;  /* 0x00010300ffc13b82 */ /* 0x000e640000000800 */
        /* <DEDUP_REMOVED lines=54> */
.L_x_14503:
        /* <DEDUP_REMOVED lines=89> */
.L_x_14502:
        /* <DEDUP_REMOVED lines=14> */
[----:B-1----:R-:W-:-:S07]  /*8320*/  PRMT R184, R188, 0x7610, R184 ;  /* 0x00007610bcb87816 */ /* 0x002fce00000000b8 */
.L_x_14507:
[----:B------:R-:W-:Y:S05]  /*8330*/  BSYNC.RECONVERGENT B2 ;  /* 0x0000000000027941 */ /* 0x000fea0003800200 */
.L_x_14506:
        /* <DEDUP_REMOVED lines=13> */
.L_x_14509:
[----:B------:R-:W-:Y:S05]  /*8410*/  BSYNC.RECONVERGENT B2 ;  /* 0x0000000000027941 */ /* 0x000fea0003800200 */
.L_x_14508:
        /* <DEDUP_REMOVED lines=13> */
.L_x_14511:
[----:B------:R-:W-:Y:S05]  /*84f0*/  BSYNC.RECONVERGENT B2 ;  /* 0x0000000000027941 */ /* 0x000fea0003800200 */
.L_x_14510:
        /* <DEDUP_REMOVED lines=13> */
.L_x_14513:
[----:B------:R-:W-:Y:S05]  /*85d0*/  BSYNC.RECONVERGENT B2 ;  /* 0x0000000000027941 */ /* 0x000fea0003800200 */
.L_x_14512:
        /* <DEDUP_REMOVED lines=13> */
.L_x_14515:
[----:B------:R-:W-:Y:S05]  /*86b0*/  BSYNC.RECONVERGENT B2 ;  /* 0x0000000000027941 */ /* 0x000fea0003800200 */
.L_x_14514:
        /* <DEDUP_REMOVED lines=13> */
.L_x_14517:
[----:B------:R-:W-:Y:S05]  /*8790*/  BSYNC.RECONVERGENT B2 ;  /* 0x0000000000027941 */ /* 0x000fea0003800200 */
.L_x_14516:
        /* <DEDUP_REMOVED lines=13> */
.L_x_14519:
[----:B------:R-:W-:Y:S05]  /*8870*/  BSYNC.RECONVERGENT B2 ;  /* 0x0000000000027941 */ /* 0x000fea0003800200 */
.L_x_14518:
        /* <DEDUP_REMOVED lines=33> */
[----:B-1----:R-:W-:Y:S02]  /*8a90*/  HADD2.F32 R215, -RZ, R183.H1_H1 ;  /* 0x300000b7ffd77230 */ /* 0x002fe40000004100 */
[----:B------:R-:W-:-:S04]  /*8aa0*/  FMUL.FTZ R214, R195, UR13 ;  /* 0x0000000dc3d67c20 */ /* 0x000fc80008410000 */
[-C--:B------:R-:W-:Y:S01]  /*8ab0*/  FFMA.FTZ R151, R215, R214.reuse, R151 ;  /* 0x000000d6d7977223 */ /* 0x080fe20000010097 */
[----:B------:R-:W-:-:S05]  /*8ac0*/  FMUL.FTZ R214, R83, R214 ;  /* 0x000000d653d67220 */ /* 0x000fca0000410000 */
[----:B------:R-:W-:-:S04]  /*8ad0*/  F2FP.F16.F32.PACK_AB R214, RZ, R214 ;  /* 0x000000d6ffd6723e */ /* 0x000fc800000000ff */
[----:B------:R-:W-:Y:S01]  /*8ae0*/  PRMT R187, R187, 0x5410, R214 ;  /* 0x00005410bbbb7816 */ /* 0x000fe200000000d6 */
[----:B------:R-:W-:Y:S06]  /*8af0*/  BRA `(.L_x_14504) ;  /* 0x0000000400b87947 */ /* 0x000fec0003800000 */
.L_x_14505:
        /* <DEDUP_REMOVED lines=13> */
.L_x_14521:
[----:B------:R-:W-:Y:S05]  /*8bd0*/  BSYNC.RECONVERGENT B2 ;  /* 0x0000000000027941 */ /* 0x000fea0003800200 */
.L_x_14520:
        /* <DEDUP_REMOVED lines=13> */
.L_x_14523:
[----:B------:R-:W-:Y:S05]  /*8cb0*/  BSYNC.RECONVERGENT B2 ;  /* 0x0000000000027941 */ /* 0x000fea0003800200 */
.L_x_14522:
        /* <DEDUP_REMOVED lines=13> */
.L_x_14525:
[----:B------:R-:W-:Y:S05]  /*8d90*/  BSYNC.RECONVERGENT B2 ;  /* 0x0000000000027941 */ /* 0x000fea0003800200 */
.L_x_14524:
        /* <DEDUP_REMOVED lines=13> */
.L_x_14527:
[----:B------:R-:W-:Y:S05]  /*8e70*/  BSYNC.RECONVERGENT B2 ;  /* 0x0000000000027941 */ /* 0x000fea0003800200 */
.L_x_14526:
        /* <DEDUP_REMOVED lines=13> */
.L_x_14529:
[----:B------:R-:W-:Y:S05]  /*8f50*/  BSYNC.RECONVERGENT B2 ;  /* 0x0000000000027941 */ /* 0x000fea0003800200 */
.L_x_14528:
        /* <DEDUP_REMOVED lines=13> */
.L_x_14531:
[----:B------:R-:W-:Y:S05]  /*9030*/  BSYNC.RECONVERGENT B2 ;  /* 0x0000000000027941 */ /* 0x000fea0003800200 */
.L_x_14530:
        /* <DEDUP_REMOVED lines=13> */
.L_x_14533:
[----:B------:R-:W-:Y:S05]  /*9110*/  BSYNC.RECONVERGENT B2 ;  /* 0x0000000000027941 */ /* 0x000fea0003800200 */
.L_x_14532:
[----:B-1----:R-:W-:Y:S01]  /*9120*/  FFMA.FTZ R214, R219, R249, R248 ;  /* 0x000000f9dbd67223 */ /* 0x002fe200000100f8 */
        /* <DEDUP_REMOVED lines=11> */
.L_x_14504:
[----:B------:R-:W-:Y:S05]  /*91e0*/  BSYNC.RECONVERGENT B1 ;  /* 0x0000000000017941 */ /* 0x000fea0003800200 */
.L_x_14501:
        /* <DEDUP_REMOVED lines=12> */
.L_x_14391:
[----:B------:R-:W-:Y:S05]  /*92b0*/  BSYNC B0 ;  /* 0x0000000000007941 */ /* 0x000fea0003800000 */
.L_x_14390:
        /* <DEDUP_REMOVED lines=271> */
.L_x_14395:
[----:B------:R-:W-:Y:S01]  /*a3b0*/  HFMA2 R250, -RZ, RZ, 0, 5.9604644775390625e-08 ;  /* 0x00000001fffa7431 */ /* 0x000fe200000001ff */
[----:B------:R-:W-:Y:S01]  /*a3c0*/  BSSY B1, `(.L_x_14535) ;  /* 0x0000006000017945 */ /* 0x000fe20003800000 */
[----:B------:R-:W-:Y:S02]  /*a3d0*/  MOV R249, 0x1f ;  /* 0x0000001f00f97802 */ /* 0x000fe40000000f00 */
[----:B------:R-:W-:-:S07]  /*a3e0*/  MOV R248, 0xffffffff ;  /* 0xffffffff00f87802 */ /* 0x000fce0000000f00 */
[----:B0----5:R-:W-:Y:S05]  /*a3f0*/  WARPSYNC.COLLECTIVE R248, `(.L_x_14536) ;  /* 0x00000000f8087348 */ /* 0x021fea0003c00000 */
[----:B------:R1:W2:Y:S02]  /*a400*/  SHFL.BFLY P1, R252, R214, R250, R249 ;  /* 0x0c0000fad6fc7389 */ /* 0x0002a400000200f9 */
[----:B012--5:R-:W-:Y:S05]  /*a410*/  ENDCOLLECTIVE ;  /* 0x000000000000791b */ /* 0x027fea0003800000 */
.L_x_14536:
[----:B------:R-:W-:Y:S05]  /*a420*/  BSYNC B1 ;  /* 0x0000000000017941 */ /* 0x000fea0003800000 */
.L_x_14535:
        /* <DEDUP_REMOVED lines=9> */
.L_x_14537:
[----:B------:R-:W-:Y:S01]  /*a4c0*/  HFMA2 R250, -RZ, RZ, 0, 1.1920928955078125e-07 ;  /* 0x00000002fffa7431 */ /* 0x000fe200000001ff */
[----:B------:R-:W-:-:S05]  /*a4d0*/  MOV R214, R252 ;  /* 0x000000fc00d67202 */ /* 0x000fca0000000f00 */
[----:B------:R-:W-:Y:S01]  /*a4e0*/  FADD.FTZ R215, R214, R215 ;  /* 0x000000d7d6d77221 */ /* 0x000fe20000010000 */
[----:B------:R-:W-:-:S07]  /*a4f0*/  MOV R214, R251 ;  /* 0x000000fb00d67202 */ /* 0x000fce0000000f00 */
[----:B------:R-:W-:Y:S05]  /*a500*/  WARPSYNC.COLLECTIVE R248, `(.L_x_14538) ;  /* 0x00000000f8087348 */ /* 0x000fea0003c00000 */
[----:B------:R0:W1:Y:S02]  /*a510*/  SHFL.BFLY P1, R252, R214, R250, R249 ;  /* 0x0c0000fad6fc7389 */ /* 0x00006400000200f9 */
[----:B01----:R-:W-:Y:S05]  /*a520*/  ENDCOLLECTIVE ;  /* 0x000000000000791b */ /* 0x003fea0003800000 */
.L_x_14538:
[----:B------:R-:W-:-:S05]  /*a530*/  MOV R214, R252 ;  /* 0x000000fc00d67202 */ /* 0x000fca0000000f00 */
[----:B------:R-:W-:Y:S01]  /*a540*/  FADD.FTZ R251, R251, R214 ;  /* 0x000000d6fbfb7221 */ /* 0x000fe20000010000 */
[----:B------:R-:W-:-:S07]  /*a550*/  MOV R214, R215 ;  /* 0x000000d700d67202 */ /* 0x000fce0000000f00 */
[----:B------:R-:W-:Y:S05]  /*a560*/  WARPSYNC.COLLECTIVE R248, `(.L_x_14539) ;  /* 0x00000000f8087348 */ /* 0x000fea0003c00000 */
[----:B------:R0:W1:Y:S02]  /*a570*/  SHFL.BFLY P1, R252, R214, R250, R249 ;  /* 0x0c0000fad6fc7389 */ /* 0x00006400000200f9 */
[----:B01----:R-:W-:Y:S05]  /*a580*/  ENDCOLLECTIVE ;  /* 0x000000000000791b */ /* 0x003fea0003800000 */
.L_x_14539:
[----:B------:R-:W-:Y:S01]  /*a590*/  HFMA2 R250, -RZ, RZ, 0, 2.384185791015625e-07 ;  /* 0x00000004fffa7431 */ /* 0x000fe200000001ff */
[----:B------:R-:W-:-:S05]  /*a5a0*/  MOV R214, R252 ;  /* 0x000000fc00d67202 */ /* 0x000fca0000000f00 */
[----:B------:R-:W-:Y:S01]  /*a5b0*/  FADD.FTZ R215, R215, R214 ;  /* 0x000000d6d7d77221 */ /* 0x000fe20000010000 */
[----:B------:R-:W-:-:S07]  /*a5c0*/  MOV R214, R251 ;  /* 0x000000fb00d67202 */ /* 0x000fce0000000f00 */
[----:B------:R-:W-:Y:S05]  /*a5d0*/  WARPSYNC.COLLECTIVE R248, `(.L_x_14540) ;  /* 0x00000000f8087348 */ /* 0x000fea0003c00000 */
[----:B------:R0:W1:Y:S02]  /*a5e0*/  SHFL.BFLY P1, R252, R214, R250, R249 ;  /* 0x0c0000fad6fc7389 */ /* 0x00006400000200f9 */
[----:B01----:R-:W-:Y:S05]  /*a5f0*/  ENDCOLLECTIVE ;  /* 0x000000000000791b */ /* 0x003fea0003800000 */
.L_x_14540:
[----:B------:R-:W-:-:S05]  /*a600*/  MOV R214, R252 ;  /* 0x000000fc00d67202 */ /* 0x000fca0000000f00 */
[----:B------:R-:W-:Y:S01]  /*a610*/  FADD.FTZ R251, R251, R214 ;  /* 0x000000d6fbfb7221 */ /* 0x000fe20000010000 */
[----:B------:R-:W-:-:S07]  /*a620*/  MOV R214, R215 ;  /* 0x000000d700d67202 */ /* 0x000fce0000000f00 */
[----:B------:R-:W-:Y:S05]  /*a630*/  WARPSYNC.COLLECTIVE R248, `(.L_x_14541) ;  /* 0x00000000f8087348 */ /* 0x000fea0003c00000 */
[----:B------:R0:W1:Y:S02]  /*a640*/  SHFL.BFLY P1, R252, R214, R250, R249 ;  /* 0x0c0000fad6fc7389 */ /* 0x00006400000200f9 */
[----:B01----:R-:W-:Y:S05]  /*a650*/  ENDCOLLECTIVE ;  /* 0x000000000000791b */ /* 0x003fea0003800000 */
.L_x_14541:
[----:B------:R-:W-:Y:S01]  /*a660*/  HFMA2 R250, -RZ, RZ, 0, 4.76837158203125e-07 ;  /* 0x00000008fffa7431 */ /* 0x000fe200000001ff */
[----:B------:R-:W-:-:S05]  /*a670*/  MOV R214, R252 ;  /* 0x000000fc00d67202 */ /* 0x000fca0000000f00 */
[----:B------:R-:W-:Y:S01]  /*a680*/  FADD.FTZ R215, R215, R214 ;  /* 0x000000d6d7d77221 */ /* 0x000fe20000010000 */
[----:B------:R-:W-:-:S07]  /*a690*/  MOV R214, R251 ;  /* 0x000000fb00d67202 */ /* 0x000fce0000000f00 */
[----:B------:R-:W-:Y:S05]  /*a6a0*/  WARPSYNC.COLLECTIVE R248, `(.L_x_14542) ;  /* 0x00000000f8087348 */ /* 0x000fea0003c00000 */
[----:B------:R0:W1:Y:S02]  /*a6b0*/  SHFL.BFLY P1, R252, R214, R250, R249 ;  /* 0x0c0000fad6fc7389 */ /* 0x00006400000200f9 */
[----:B01----:R-:W-:Y:S05]  /*a6c0*/  ENDCOLLECTIVE ;  /* 0x000000000000791b */ /* 0x003fea0003800000 */
.L_x_14542:
[----:B------:R-:W-:-:S05]  /*a6d0*/  MOV R214, R252 ;  /* 0x000000fc00d67202 */ /* 0x000fca0000000f00 */
[----:B------:R-:W-:Y:S01]  /*a6e0*/  FADD.FTZ R251, R251, R214 ;  /* 0x000000d6fbfb7221 */ /* 0x000fe20000010000 */
[----:B------:R-:W-:-:S07]  /*a6f0*/  MOV R214, R215 ;  /* 0x000000d700d67202 */ /* 0x000fce0000000f00 */
[----:B------:R-:W-:Y:S05]  /*a700*/  WARPSYNC.COLLECTIVE R248, `(.L_x_14543) ;  /* 0x00000000f8087348 */ /* 0x000fea0003c00000 */
[----:B------:R0:W1:Y:S02]  /*a710*/  SHFL.BFLY P1, R252, R214, R250, R249 ;  /* 0x0c0000fad6fc7389 */ /* 0x00006400000200f9 */
[----:B01----:R-:W-:Y:S05]  /*a720*/  ENDCOLLECTIVE ;  /* 0x000000000000791b */ /* 0x003fea0003800000 */
.L_x_14543:
[----:B------:R-:W-:Y:S01]  /*a730*/  HFMA2 R250, -RZ, RZ, 0, 9.5367431640625e-07 ;  /* 0x00000010fffa7431 */ /* 0x000fe200000001ff */
[----:B------:R-:W-:-:S05]  /*a740*/  MOV R214, R252 ;  /* 0x000000fc00d67202 */ /* 0x000fca0000000f00 */
[----:B------:R-:W-:Y:S01]  /*a750*/  FADD.FTZ R215, R215, R214 ;  /* 0x000000d6d7d77221 */ /* 0x000fe20000010000 */
[----:B------:R-:W-:-:S07]  /*a760*/  MOV R214, R251 ;  /* 0x000000fb00d67202 */ /* 0x000fce0000000f00 */
[----:B------:R-:W-:Y:S05]  /*a770*/  WARPSYNC.COLLECTIVE R248, `(.L_x_14544) ;  /* 0x00000000f8087348 */ /* 0x000fea0003c00000 */
[----:B------:R0:W1:Y:S02]  /*a780*/  SHFL.BFLY P1, R252, R214, R250, R249 ;  /* 0x0c0000fad6fc7389 */ /* 0x00006400000200f9 */
[----:B01----:R-:W-:Y:S05]  /*a790*/  ENDCOLLECTIVE ;  /* 0x000000000000791b */ /* 0x003fea0003800000 */
.L_x_14544:
[----:B------:R-:W-:Y:S01]  /*a7a0*/  MOV R214, R215 ;  /* 0x000000d700d67202 */ /* 0x000fe20000000f00 */
[----:B------:R0:W-:Y:S06]  /*a7b0*/  STL [R1], R252 ;  /* 0x000000fc01007387 */ /* 0x0001ec0000100800 */
[----:B0-----:R-:W-:Y:S05]  /*a7c0*/  WARPSYNC.COLLECTIVE R248, `(.L_x_14545) ;  /* 0x00000000f8087348 */ /* 0x001fea0003c00000 */
[----:B0-----:R0:W1:Y:S02]  /*a7d0*/  SHFL.BFLY P1, R252, R214, R250, R249 ;  /* 0x0c0000fad6fc7389 */ /* 0x00106400000200f9 */
[----:B01----:R-:W-:Y:S05]  /*a7e0*/  ENDCOLLECTIVE ;  /* 0x000000000000791b */ /* 0x003fea0003800000 */
.L_x_14545:
[----:B------:R-:W-:Y:S01]  /*a7f0*/  MOV R214, R252 ;  /* 0x000000fc00d67202 */ /* 0x000fe20000000f00 */
[----:B------:R-:W-:Y:S06]  /*a800*/  BRA `(.L_x_14546) ;  /* 0xffffff7800347947 */ /* 0x000fec000383ffff */
.L_x_14547:
        /* <DEDUP_REMOVED lines=15> */
.L_x_20093:


//--------------------- .text._ZN10layer_norm13ln_bwd_kernelINS_13Kernel_traitsIf6__halffS2_fjLj1024ELj1ELj4ELj1ELj16ENS_18Kernel_traits_baseILj1024EfS2_fS2_fjLj128EEEEELb1ELb0ELb0ELb0EEEvNS_9BwdParamsE --------------------------
	.section	.text._ZN10layer_norm13ln_bwd_kernelINS_13Kernel_traitsIf6__halffS2_fjLj1024ELj1ELj4ELj1ELj16ENS_18Kernel_traits_baseILj1024EfS2_fS2_fjLj128EEEEELb1ELb0ELb0ELb0EEEvNS_9BwdParamsE,"ax",@progbits
	.align	128
        .global         _ZN10layer_norm13ln_bwd_kernelINS_13Kernel_traitsIf6__halffS2_fjLj1024ELj1ELj4ELj1ELj16ENS_18Kernel_traits_baseILj1024EfS2_fS2_fjLj128EEEEELb1ELb0ELb0ELb0EEEvNS_9BwdParamsE
        .type           _ZN10layer_norm13ln_bwd_kernelINS_13Kernel_traitsIf6__halffS2_fjLj1024ELj1ELj4ELj1ELj16ENS_18Kernel_traits_baseILj1024EfS2_fS2_fjLj128EEEEELb1ELb0ELb0ELb0EEEvNS_9BwdParamsE,@function
        .size           _ZN10layer_norm13ln_bwd_kernelINS_13Kernel_traitsIf6__halffS2_fjLj1024ELj1ELj4ELj1ELj16ENS_18Kernel_traits_baseILj1024EfS2_fS2_fjLj128EEEEELb1ELb0ELb0ELb0EEEvNS_9BwdParamsE,(.L_x_20094 - _ZN10layer_norm13ln_bwd_kernelINS_13Kernel_traitsIf6__halffS2_fjLj1024ELj1ELj4ELj1ELj16ENS_18Kernel_traits_baseILj1024EfS2_fS2_fjLj128EEEEELb1ELb0ELb0ELb0EEEvNS_9BwdParamsE)
        .other          _ZN10layer_norm13ln_bwd_kernelINS_13Kernel_traitsIf6__halffS2_fjLj1024ELj1ELj4ELj1ELj16ENS_18Kernel_traits_baseILj1024EfS2_fS2_fjLj128EEEEELb1ELb0ELb0ELb0EEEvNS_9BwdParamsE,@"STO_CUDA_ENTRY STV_DEFAULT"
_ZN10layer_norm13ln_bwd_kernelINS_13Kernel_traitsIf6__halffS2_fjLj1024ELj1ELj4ELj1ELj16ENS_18Kernel_traits_baseILj1024EfS2_fS2_fjLj128EEEEELb1ELb0ELb0ELb0EEEvNS_9BwdParamsE:
.text._ZN10layer_norm13ln_bwd_kernelINS_13Kernel_traitsIf6__halffS2_fjLj1024ELj1ELj4ELj1ELj16ENS_18Kernel_traits_baseILj1024EfS2_fS2_fjLj128EEEEELb1ELb0ELb0ELb0EEEvNS_9BwdParamsE:
        /* <DEDUP_REMOVED lines=25> */
[----:B------:R-:W1:Y:S01]  /*0190*/  @P3 LDC.64 R12, c[0x0][0x3d0] ;  /* 0x0000f400ff0c3b82 */ /* 0x000e620000000a00 */
[C---:B0-----:R-:W-:Y:S01]  /*01a0*/  @P1 IMAD.WIDE.U32 R6, R15.reuse, 0x20, R6 ;  /* 0x000000200f061825 */ /* 0x041fe200078e0006 */
[----:B------:R-:W-:-:S06]  /*01b0*/  @P1 IADD3 R15, PT, PT, R15, 0x20, RZ ;  /* 0x000000200f0f1810 */ /* 0x000fcc0007ffe0ff */
[----:B------:R-:W0:Y:S01]  /*01c0*/  @P0 LDC.64 R4, c[0x0][0x3d0] ;  /* 0x0000f400ff040b82 */ /* 0x000e220000000a00 */
[----:B---3--:R-:W-:Y:S01]  /*01d0*/  USHF.L.U32 UR4, UR5, 0x2, URZ ;  /* 0x0000000205047899 */ /* 0x008fe200080006ff */
[----:B--2---:R-:W5:Y:S01]  /*01e0*/  @P1 LDG.E.128 R44, desc[UR6][R6.64] ;  /* 0x00000006062c1981 */ /* 0x004f62000c1e1d00 */
        /* <DEDUP_REMOVED lines=8> */
[----:B--2---:R-:W-:Y:S01]  /*0270*/  SHF.R.U32.HI R7, RZ, 0x5, R14 ;  /* 0x00000005ff077819 */ /* 0x004fe2000001160e */
[----:B0-----:R-:W-:-:S03]  /*0280*/  @P0 IMAD.WIDE.U32 R4, R3, 0x20, R4 ;  /* 0x0000002003040825 */ /* 0x001fc600078e0004 */
[----:B------:R-:W-:Y:S02]  /*0290*/  LOP3.LUT R7, R7, UR4, RZ, 0xfc, !PT ;  /* 0x0000000407077c12 */ /* 0x000fe4000f8efcff */
        /* <DEDUP_REMOVED lines=36> */
[----:B---3--:R-:W-:Y:S06]  /*04e0*/  @P0 BRA `(.L_x_14549) ;  /* 0x0000006000000947 */ /* 0x008fec0003800000 */
        /* <DEDUP_REMOVED lines=36> */
.L_x_14589:
        /* <DEDUP_REMOVED lines=37> */
[----:B------:R1:W5:Y:S01]  /*0980*/  LDG.E.64 R232, desc[UR6][R204.64] ;  /* 0x00000006cce87981 */ /* 0x000362000c1e1b00 */
[----:B0-----:R-:W-:-:S05]  /*0990*/  @P1 IMAD.WIDE.U32 R206, R185, 0x20, R206 ;  /* 0x00000020b9ce1825 */ /* 0x001fca00078e00ce */
[----:B------:R-:W5:Y:S04]  /*09a0*/  @P1 LDG.E.128 R128, desc[UR6][R206.64] ;  /* 0x00000006ce801981 */ /* 0x000f68000c1e1d00 */
[----:B------:R0:W5:Y:S01]  /*09b0*/  @P1 LDG.E.128 R132, desc[UR6][R206.64+0x10] ;  /* 0x00001006ce841981 */ /* 0x000162000c1e1d00 */
[----:B------:R-:W-:Y:S01]  /*09c0*/  IADD3 R228, PT, PT, R185, 0x20, RZ ;  /* 0x00000020b9e47810 */ /* 0x000fe20007ffe0ff */
[----:B---3--:R-:W-:-:S04]  /*09d0*/  FADD.FTZ R164, -R218, R164 ;  /* 0x000000a4daa47221 */ /* 0x008fc80000010100 */
        /* <DEDUP_REMOVED lines=16> */
[----:B------:R-:W-:Y:S01]  /*0ae0*/  FADD.FTZ R172, -R218, R172 ;  /* 0x000000acdaac7221 */ /* 0x000fe20000010100 */
        /* <DEDUP_REMOVED lines=21> */
[----:B-1----:R-:W-:-:S02]  /*0c40*/  HADD2.F32 R205, -RZ, R171.H0_H0 ;  /* 0x200000abffcd7230 */ /* 0x002fc40000004100 */
[C---:B0-----:R-:W-:Y:S01]  /*0c50*/  FMUL.FTZ R207, R221.reuse, R174 ;  /* 0x000000aeddcf7220 */ /* 0x041fe20000410000 */
        /* <DEDUP_REMOVED lines=23> */
.L_x_14551:
[----:B------:R-:W-:Y:S05]  /*0dd0*/  BSYNC.RECONVERGENT B1 ;  /* 0x0000000000017941 */ /* 0x000fea0003800200 */
.L_x_14550:
        /* <DEDUP_REMOVED lines=13> */
[----:B--2---:R-:W-:-:S05]  /*0eb0*/  IMAD.WIDE.U32 R188, R228, 0x8, R188 ;  /* 0x00000008e4bc7825 */ /* 0x004fca00078e00bc */
[----:B------:R-:W5:Y:S01]  /*0ec0*/  LDG.E.64 R230, desc[UR6][R188.64] ;  /* 0x00000006bce67981 */ /* 0x000f62000c1e1b00 */
[----:B-1----:R-:W-:-:S05]  /*0ed0*/  @P1 IMAD.WIDE.U32 R190, R228, 0x20, R190 ;  /* 0x00000020e4be1825 */ /* 0x002fca00078e00be */
[----:B------:R-:W5:Y:S04]  /*0ee0*/  @P1 LDG.E.128 R32, desc[UR6][R190.64] ;  /* 0x00000006be201981 */ /* 0x000f68000c1e1d00 */
[----:B------:R1:W5:Y:S01]  /*0ef0*/  @P1 LDG.E.128 R28, desc[UR6][R190.64+0x10] ;  /* 0x00001006be1c1981 */ /* 0x000362000c1e1d00 */
[----:B------:R-:W-:Y:S01]  /*0f00*/  IADD3 R228, PT, PT, R228, 0x20, RZ ;  /* 0x00000020e4e47810 */ /* 0x000fe20007ffe0ff */
[----:B---3--:R-:W-:-:S04]  /*0f10*/  FADD.FTZ R194, -R218, R164 ;  /* 0x000000a4dac27221 */ /* 0x008fc80000010100 */
[----:B-----5:R-:W-:Y:S01]  /*0f20*/  FMUL.FTZ R203, R221, R194 ;  /* 0x000000c2ddcb7220 */ /* 0x020fe20000410000 */
[--C-:B----4-:R-:W-:Y:S02]  /*0f30*/  HADD2.F32 R201, -RZ, R168.reuse.H0_H0 ;  /* 0x200000a8ffc97230 */ /* 0x110fe40000004100 */
[C---:B------:R-:W-:Y:S01]  /*0f40*/  FADD.FTZ R200, -R218.reuse, R165 ;  /* 0x000000a5dac87221 */ /* 0x040fe20000010100 */
[----:B------:R-:W-:Y:S01]  /*0f50*/  FADD.FTZ R166, -R218, R166 ;  /* 0x000000a6daa67221 */ /* 0x000fe20000010100 */
[----:B------:R-:W-:Y:S02]  /*0f60*/  HADD2.F32 R168, -RZ, R168.H1_H1 ;  /* 0x300000a8ffa87230 */ /* 0x000fe40000004100 */
[----:B------:R-:W-:Y:S01]  /*0f70*/  FADD.FTZ R136, R136, R201 ;  /* 0x000000c988887221 */ /* 0x000fe20000010000 */
[-C--:B------:R-:W-:Y:S01]  /*0f80*/  FFMA.FTZ R108, R203, R201.reuse, R108 ;  /* 0x000000c9cb6c7223 */ /* 0x080fe2000001006c */
[----:B------:R-:W-:Y:S01]  /*0f90*/  FMUL.FTZ R201, R44, R201 ;  /* 0x000000c92cc97220 */ /* 0x000fe20000410000 */
[----:B------:R-:W-:-:S02]  /*0fa0*/  HADD2.F32 R197, -RZ, R169.H0_H0 ;  /* 0x200000a9ffc57230 */ /* 0x000fc40000004100 */
[C---:B------:R-:W-:Y:S01]  /*0fb0*/  FMUL.FTZ R200, R221.reuse, R200 ;  /* 0x000000c8ddc87220 */ /* 0x040fe20000410000 */
[----:B------:R-:W-:Y:S01]  /*0fc0*/  FMUL.FTZ R199, R221, R166 ;  /* 0x000000a6ddc77220 */ /* 0x000fe20000410000 */
[-C--:B------:R-:W-:Y:S01]  /*0fd0*/  FMUL.FTZ R198, R45, R168.reuse ;  /* 0x000000a82dc67220 */ /* 0x080fe20000410000 */
[----:B------:R-:W-:Y:S01]  /*0fe0*/  FADD.FTZ R227, R227, R201 ;  /* 0x000000c9e3e37221 */ /* 0x000fe20000010000 */
[----:B------:R-:W-:Y:S01]  /*0ff0*/  FFMA.FTZ R165, R203, R201, R226 ;  /* 0x000000c9cba57223 */ /* 0x000fe200000100e2 */
[----:B0-----:R-:W-:Y:S02]  /*1000*/  HADD2.F32 R192, -RZ, R169.H1_H1 ;  /* 0x300000a9ffc07230 */ /* 0x001fe40000004100 */
[----:B------:R-:W-:Y:S01]  /*1010*/  FADD.FTZ R172, -R218, R172 ;  /* 0x000000acdaac7221 */ /* 0x000fe20000010100 */
[----:B------:R-:W-:Y:S01]  /*1020*/  FADD.FTZ R137, R137, R168 ;  /* 0x000000a889897221 */ /* 0x000fe20000010000 */
[----:B------:R-:W-:Y:S01]  /*1030*/  FFMA.FTZ R109, R200, R168, R109 ;  /* 0x000000a8c86d7223 */ /* 0x000fe2000001006d */
[----:B------:R-:W-:Y:S01]  /*1040*/  FADD.FTZ R138, R138, R197 ;  /* 0x000000c58a8a7221 */ /* 0x000fe20000010000 */
[-C--:B------:R-:W-:Y:S01]  /*1050*/  FFMA.FTZ R110, R199, R197.reuse, R110 ;  /* 0x000000c5c76e7223 */ /* 0x080fe2000001006e */
        /* <DEDUP_REMOVED lines=10> */
[----:B-1----:R-:W-:Y:S02]  /*1100*/  HADD2.F32 R190, -RZ, R170.H1_H1 ;  /* 0x300000aaffbe7230 */ /* 0x002fe40000004100 */
[----:B------:R-:W-:Y:S01]  /*1110*/  FADD.FTZ R174, -R218, R174 ;  /* 0x000000aedaae7221 */ /* 0x000fe20000010100 */
[----:B------:R-:W-:Y:S01]  /*1120*/  FADD.FTZ R140, R140, R193 ;  /* 0x000000c18c8c7221 */ /* 0x000fe20000010000 */
[-C--:B------:R-:W-:Y:S01]  /*1130*/  FFMA.FTZ R80, R195, R193.reuse, R80 ;  /* 0x000000c1c3507223 */ /* 0x080fe20000010050 */
[----:B------:R-:W-:Y:S01]  /*1140*/  FADD.FTZ R170, -R218, R173 ;  /* 0x000000addaaa7221 */ /* 0x000fe20000010100 */
[----:B------:R-:W-:Y:S01]  /*1150*/  FMUL.FTZ R193, R48, R193 ;  /* 0x000000c130c17220 */ /* 0x000fe20000410000 */
[----:B------:R-:W-:Y:S01]  /*1160*/  FADD.FTZ R166, R165, R194 ;  /* 0x000000c2a5a67221 */ /* 0x000fe20000010000 */
[----:B------:R-:W-:Y:S01]  /*1170*/  FFMA.FTZ R168, R196, R194, R167 ;  /* 0x000000c2c4a87223 */ /* 0x000fe200000100a7 */
[----:B------:R-:W-:-:S02]  /*1180*/  HADD2.F32 R187, -RZ, R171.H0_H0 ;  /* 0x200000abffbb7230 */ /* 0x000fc40000004100 */
[----:B------:R-:W-:Y:S01]  /*1190*/  FADD.FTZ R139, R139, R192 ;  /* 0x000000c08b8b7221 */ /* 0x000fe20000010000 */
[----:B------:R-:W-:Y:S01]  /*11a0*/  FFMA.FTZ R111, R196, R192, R111 ;  /* 0x000000c0c46f7223 */ /* 0x000fe2000001006f */
[C---:B------:R-:W-:Y:S01]  /*11b0*/  FMUL.FTZ R189, R221.reuse, R174 ;  /* 0x000000aeddbd7220 */ /* 0x040fe20000410000 */
[----:B------:R-:W-:Y:S01]  /*11c0*/  FMUL.FTZ R192, R221, R170 ;  /* 0x000000aaddc07220 */ /* 0x000fe20000410000 */
[-C--:B------:R-:W-:Y:S01]  /*11d0*/  FMUL.FTZ R191, R49, R190.reuse ;  /* 0x000000be31bf7220 */ /* 0x080fe20000410000 */
[----:B------:R-:W-:Y:S01]  /*11e0*/  FADD.FTZ R166, R166, R193 ;  /* 0x000000c1a6a67221 */ /* 0x000fe20000010000 */
[----:B------:R-:W-:Y:S01]  /*11f0*/  FFMA.FTZ R165, R195, R193, R168 ;  /* 0x000000c1c3a57223 */ /* 0x000fe200000100a8 */
[----:B------:R-:W-:Y:S02]  /*1200*/  HADD2.F32 R164, -RZ, R171.H1_H1 ;  /* 0x300000abffa47230 */ /* 0x000fe40000004100 */
[----:B------:R-:W-:Y:S01]  /*1210*/  FADD.FTZ R142, R142, R187 ;  /* 0x000000bb8e8e7221 */ /* 0x000fe20000010000 */
[-C--:B------:R-:W-:Y:S01]  /*1220*/  FFMA.FTZ R82, R189, R187.reuse, R82 ;  /* 0x000000bbbd527223 */ /* 0x080fe20000010052 */
[----:B------:R-:W-:Y:S01]  /*1230*/  FADD.FTZ R234, -R218, R175 ;  /* 0x000000afdaea7221 */ /* 0x000fe20000010100 */
        /* <DEDUP_REMOVED lines=13> */
.L_x_14553:
[----:B------:R-:W-:Y:S05]  /*1310*/  BSYNC.RECONVERGENT B1 ;  /* 0x0000000000017941 */ /* 0x000fea0003800200 */
.L_x_14552:
        /* <DEDUP_REMOVED lines=18> */
[----:B------:R-:W-:Y:S01]  /*1440*/  IADD3 R228, PT, PT, R228, 0x20, RZ ;  /* 0x00000020e4e47810 */ /* 0x000fe20007ffe0ff */
[C---:B---3--:R-:W-:Y:S01]  /*1450*/  FADD.FTZ R178, -R218.reuse, R27 ;  /* 0x0000001bdab27221 */ /* 0x048fe20000010100 */
[C---:B------:R-:W-:Y:S01]  /*1460*/  FADD.FTZ R24, -R218.reuse, R24 ;  /* 0x00000018da187221 */ /* 0x040fe20000010100 */
[C---:B------:R-:W-:Y:S01]  /*1470*/  FADD.FTZ R26, -R218.reuse, R26 ;  /* 0x0000001ada1a7221 */ /* 0x040fe20000010100 */
[----:B------:R-:W-:Y:S02]  /*1480*/  FADD.FTZ R176, -R218, R25 ;  /* 0x00000019dab07221 */ /* 0x000fe40000010100 */
[----:B0----5:R-:W-:Y:S01]  /*1490*/  FMUL.FTZ R23, R221, R24 ;  /* 0x00000018dd177220 */ /* 0x021fe20000410000 */
[----:B----4-:R-:W-:-:S02]  /*14a0*/  HADD2.F32 R27, -RZ, R164.H0_H0 ;  /* 0x200000a4ff1b7230 */ /* 0x010fc40000004100 */
[----:B------:R-:W-:Y:S01]  /*14b0*/  FMUL.FTZ R25, R221, R26 ;  /* 0x0000001add197220 */ /* 0x000fe20000410000 */
[----:B------:R-:W-:Y:S02]  /*14c0*/  HADD2.F32 R172, -RZ, R164.H1_H1 ;  /* 0x300000a4ffac7230 */ /* 0x000fe40000004100 */
[-C--:B------:R-:W-:Y:S01]  /*14d0*/  FMUL.FTZ R26, R52, R27.reuse ;  /* 0x0000001b341a7220 */ /* 0x080fe20000410000 */
[--C-:B------:R-:W-:Y:S02]  /*14e0*/  HADD2.F32 R175, -RZ, R166.reuse.H0_H0 ;  /* 0x200000a6ffaf7230 */ /* 0x100fe40000004100 */
[----:B------:R-:W-:Y:S01]  /*14f0*/  FADD.FTZ R112, R112, R27 ;  /* 0x0000001b70707221 */ /* 0x000fe20000010000 */
[----:B------:R-:W-:Y:S02]  /*1500*/  HADD2.F32 R182, -RZ, R166.H1_H1 ;  /* 0x300000a6ffb67230 */ /* 0x000fe40000004100 */
[----:B------:R-:W-:Y:S01]  /*1510*/  FFMA.FTZ R84, R23, R27, R84 ;  /* 0x0000001b17547223 */ /* 0x000fe20000010054 */
[----:B------:R-:W-:-:S02]  /*1520*/  HADD2.F32 R173, -RZ, R165.H0_H0 ;  /* 0x200000a5ffad7230 */ /* 0x000fc40000004100 */
[----:B------:R-:W-:Y:S01]  /*1530*/  FMUL.FTZ R27, R53, R172 ;  /* 0x000000ac351b7220 */ /* 0x000fe20000410000 */
[----:B------:R-:W-:Y:S02]  /*1540*/  HADD2.F32 R174, -RZ, R165.H1_H1 ;  /* 0x300000a5ffae7230 */ /* 0x000fe40000004100 */
[----:B------:R-:W-:Y:S01]  /*1550*/  FADD.FTZ R166, R227, R26 ;  /* 0x0000001ae3a67221 */ /* 0x000fe20000010000 */
[----:B------:R-:W-:Y:S01]  /*1560*/  FMUL.FTZ R22, R221, R176 ;  /* 0x000000b0dd167220 */ /* 0x000fe20000410000 */
[----:B------:R-:W-:Y:S01]  /*1570*/  FFMA.FTZ R165, R23, R26, R226 ;  /* 0x0000001a17a57223 */ /* 0x000fe200000100e2 */
[--C-:B------:R-:W-:Y:S02]  /*1580*/  HADD2.F32 R229, -RZ, R167.reuse.H0_H0 ;  /* 0x200000a7ffe57230 */ /* 0x100fe40000004100 */
[----:B------:R-:W-:Y:S01]  /*1590*/  FADD.FTZ R168, -R218, R168 ;  /* 0x000000a8daa87221 */ /* 0x000fe20000010100 */
[----:B------:R-:W-:Y:S02]  /*15a0*/  HADD2.F32 R164, -RZ, R167.H1_H1 ;  /* 0x300000a7ffa47230 */ /* 0x000fe40000004100 */
[----:B------:R-:W-:Y:S01]  /*15b0*/  FADD.FTZ R167, R166, R27 ;  /* 0x0000001ba6a77221 */ /* 0x000fe20000010000 */
[----:B------:R-:W-:Y:S01]  /*15c0*/  FMUL.FTZ R176, R54, R173 ;  /* 0x000000ad36b07220 */ /* 0x000fe20000410000 */
[----:B------:R-:W-:Y:S01]  /*15d0*/  FFMA.FTZ R166, R22, R27, R165 ;  /* 0x0000001b16a67223 */ /* 0x000fe200000100a5 */
[C---:B------:R-:W-:Y:S01]  /*15e0*/  FMUL.FTZ R179, R221.reuse, R168 ;  /* 0x000000a8ddb37220 */ /* 0x040fe20000410000 */
        /* <DEDUP_REMOVED lines=38> */
.L_x_14555:
[----:B------:R-:W-:Y:S05]  /*1850*/  BSYNC.RECONVERGENT B1 ;  /* 0x0000000000017941 */ /* 0x000fea0003800200 */
.L_x_14554:
        /* <DEDUP_REMOVED lines=18> */
[--C-:B---3--:R-:W-:Y:S02]  /*1980*/  HADD2.F32 R9, -RZ, R164.reuse.H0_H0 ;  /* 0x200000a4ff097230 */ /* 0x108fe40000004100 */
[----:B------:R-:W-:Y:S02]  /*1990*/  HADD2.F32 R164, -RZ, R164.H1_H1 ;  /* 0x300000a4ffa47230 */ /* 0x000fe40000004100 */
[C---:B----4-:R-:W-:Y:S01]  /*19a0*/  FADD.FTZ R16, -R218.reuse, R16 ;  /* 0x00000010da107221 */ /* 0x050fe20000010100 */
[C---:B------:R-:W-:Y:S01]  /*19b0*/  FADD.FTZ R18, -R218.reuse, R18 ;  /* 0x00000012da127221 */ /* 0x040fe20000010100 */
[C---:B------:R-:W-:Y:S01]  /*19c0*/  FADD.FTZ R14, -R218.reuse, R14 ;  /* 0x0000000eda0e7221 */ /* 0x040fe20000010100 */
[C---:B------:R-:W-:Y:S01]  /*19d0*/  FADD.FTZ R12, -R218.reuse, R12 ;  /* 0x0000000cda0c7221 */ /* 0x040fe20000010100 */
[C---:B------:R-:W-:Y:S01]  /*19e0*/  FADD.FTZ R20, -R218.reuse, R15 ;  /* 0x0000000fda147221 */ /* 0x040fe20000010100 */
[----:B------:R-:W-:Y:S01]  /*19f0*/  FADD.FTZ R6, -R218, R13 ;  /* 0x0000000dda067221 */ /* 0x000fe20000010100 */
[----:B-1----:R-:W-:-:S02]  /*1a00*/  HADD2.F32 R5, -RZ, R165.H0_H0 ;  /* 0x200000a5ff057230 */ /* 0x002fc40000004100 */
[C---:B-----5:R-:W-:Y:S01]  /*1a10*/  FMUL.FTZ R15, R221.reuse, R16 ;  /* 0x00000010dd0f7220 */ /* 0x060fe20000410000 */
[C---:B------:R-:W-:Y:S01]  /*1a20*/  FMUL.FTZ R13, R221.reuse, R14 ;  /* 0x0000000edd0d7220 */ /* 0x040fe20000410000 */
[----:B------:R-:W-:Y:S01]  /*1a30*/  FMUL.FTZ R16, R60, R9 ;  /* 0x000000093c107220 */ /* 0x000fe20000410000 */
[C---:B0-----:R-:W-:Y:S01]  /*1a40*/  FMUL.FTZ R11, R221.reuse, R12 ;  /* 0x0000000cdd0b7220 */ /* 0x041fe20000410000 */
[C---:B------:R-:W-:Y:S01]  /*1a50*/  FADD.FTZ R170, -R218.reuse, R17 ;  /* 0x00000011daaa7221 */ /* 0x040fe20000010100 */
[----:B------:R-:W-:Y:S01]  /*1a60*/  FADD.FTZ R218, -R218, R19 ;  /* 0x00000013dada7221 */ /* 0x000fe20000010100 */
[----:B------:R-:W-:Y:S01]  /*1a70*/  FMUL.FTZ R17, R221, R18 ;  /* 0x00000012dd117220 */ /* 0x000fe20000410000 */
[----:B------:R-:W-:Y:S01]  /*1a80*/  FMUL.FTZ R19, R61, R164 ;  /* 0x000000a43d137220 */ /* 0x000fe20000410000 */
[----:B------:R-:W-:Y:S01]  /*1a90*/  FADD.FTZ R122, R122, R5 ;  /* 0x000000057a7a7221 */ /* 0x000fe20000010000 */
[-C--:B------:R-:W-:Y:S01]  /*1aa0*/  FFMA.FTZ R94, R13, R5.reuse, R94 ;  /* 0x000000050d5e7223 */ /* 0x080fe2000001005e */
[----:B------:R-:W-:Y:S01]  /*1ab0*/  FMUL.FTZ R18, R62, R5 ;  /* 0x000000053e127220 */ /* 0x000fe20000410000 */
[----:B------:R-:W-:Y:S01]  /*1ac0*/  FADD.FTZ R4, R227, R16 ;  /* 0x00000010e3047221 */ /* 0x000fe20000010000 */
[----:B------:R-:W-:Y:S01]  /*1ad0*/  FMUL.FTZ R10, R221, R6 ;  /* 0x00000006dd0a7220 */ /* 0x000fe20000410000 */
[C---:B------:R-:W-:Y:S01]  /*1ae0*/  FFMA.FTZ R5, R11.reuse, R16, R226 ;  /* 0x000000100b057223 */ /* 0x040fe200000100e2 */
[----:B------:R-:W-:Y:S01]  /*1af0*/  FADD.FTZ R120, R120, R9 ;  /* 0x0000000978787221 */ /* 0x000fe20000010000 */
[----:B------:R-:W-:Y:S01]  /*1b00*/  FFMA.FTZ R92, R11, R9, R92 ;  /* 0x000000090b5c7223 */ /* 0x000fe2000001005c */
        /* <DEDUP_REMOVED lines=39> */
.L_x_14557:
[----:B------:R-:W-:Y:S05]  /*1d80*/  BSYNC.RECONVERGENT B1 ;  /* 0x0000000000017941 */ /* 0x000fea0003800200 */
.L_x_14556:
        /* <DEDUP_REMOVED lines=24> */
.L_x_14601:
        /* <DEDUP_REMOVED lines=70> */
[----:B------:R-:W-:Y:S02]  /*2370*/  F2FP.F16.F32.PACK_AB R167, R218, R167 ;  /* 0x000000a7daa7723e */ /* 0x000fe400000000ff */
[----:B------:R-:W-:Y:S02]  /*2380*/  F2FP.F16.F32.PACK_AB R166, R166, R175 ;  /* 0x000000afa6a6723e */ /* 0x000fe400000000ff */
[----:B------:R-:W-:-:S02]  /*2390*/  F2FP.F16.F32.PACK_AB R165, R173, R172 ;  /* 0x000000acada5723e */ /* 0x000fc400000000ff */
[----:B------:R-:W-:Y:S01]  /*23a0*/  F2FP.F16.F32.PACK_AB R164, R171, R164 ;  /* 0x000000a4aba4723e */ /* 0x000fe200000000ff */
[----:B------:R-:W-:Y:S06]  /*23b0*/  BRA `(.L_x_14564) ;  /* 0x0000000000f47947 */ /* 0x000fec0003800000 */
.L_x_14563:
        /* <DEDUP_REMOVED lines=57> */
[----:B------:R-:W-:Y:S02]  /*2750*/  F2FP.F16.F32.PACK_AB R164, R165, R164 ;  /* 0x000000a4a5a4723e */ /* 0x000fe400000000ff */
[----:B------:R-:W-:Y:S02]  /*2760*/  F2FP.F16.F32.PACK_AB R165, R167, R166 ;  /* 0x000000a6a7a5723e */ /* 0x000fe400000000ff */
[----:B------:R-:W-:-:S02]  /*2770*/  F2FP.F16.F32.PACK_AB R166, R172, R171 ;  /* 0x000000abaca6723e */ /* 0x000fc400000000ff */
[----:B------:R-:W-:-:S07]  /*2780*/  F2FP.F16.F32.PACK_AB R167, R174, R173 ;  /* 0x000000adaea7723e */ /* 0x000fce00000000ff */
.L_x_14564:
        /* <DEDUP_REMOVED lines=8> */
.L_x_14562:
[----:B------:R-:W-:Y:S05]  /*2810*/  BSYNC.RECONVERGENT B2 ;  /* 0x0000000000027941 */ /* 0x000fea0003800200 */
.L_x_14561:
        /* <DEDUP_REMOVED lines=67> */
.L_x_14567:
        /* <DEDUP_REMOVED lines=14> */
[----:B------:R-:W-:Y:S01]  /*2d30*/  ISETP.GE.U32.AND.EX P4, PT, R231, 0x1000000, PT, P4 ;  /* 0x01000000e700780c */ /* 0x000fe20003f86140 */
        /* <DEDUP_REMOVED lines=46> */
.L_x_14568:
        /* <DEDUP_REMOVED lines=8> */
.L_x_14566:
[----:B------:R-:W-:Y:S05]  /*30a0*/  BSYNC.RECONVERGENT B2 ;  /* 0x0000000000027941 */ /* 0x000fea0003800200 */
.L_x_14565:
        /* <DEDUP_REMOVED lines=28> */
[-CC-:B0-----:R-:W-:Y:S01]  /*3270*/  FFMA.FTZ R171, R186, R169.reuse, R170.reuse ;  /* 0x000000a9baab7223 */ /* 0x181fe200000100aa */
[----:B------:R-:W-:Y:S01]  /*3280*/  FSEL R166, R78, RZ, P5 ;  /* 0x000000ff4ea67208 */ /* 0x000fe20002800000 */
[-CC-:B------:R-:W-:Y:S01]  /*3290*/  FFMA.FTZ R78, R180, R169.reuse, R170.reuse ;  /* 0x000000a9b44e7223 */ /* 0x180fe200000100aa */
        /* <DEDUP_REMOVED lines=36> */
.L_x_14571:
[-CC-:B0-----:R-:W-:Y:S01]  /*34e0*/  FFMA.FTZ R171, R186, R169.reuse, R170.reuse ;  /* 0x000000a9baab7223 */ /* 0x181fe200000100aa */
[-CC-:B--23--:R-:W-:Y:S01]  /*34f0*/  FFMA.FTZ R165, R179, R169.reuse, R170.reuse ;  /* 0x000000a9b3a57223 */ /* 0x18cfe200000100aa */
[-CC-:B------:R-:W-:Y:S01]  /*3500*/  FFMA.FTZ R167, R183, R169.reuse, R170.reuse ;  /* 0x000000a9b7a77223 */ /* 0x180fe200000100aa */
[----:B------:R-:W-:Y:S01]  /*3510*/  ISETP.GE.U32.AND P3, PT, R222, RZ, PT ;  /* 0x000000ffde00720c */ /* 0x000fe20003f66070 */
[----:B------:R-:W-:Y:S01]  /*3520*/  FADD.FTZ R172, R184, -R171 ;  /* 0x800000abb8ac7221 */ /* 0x000fe20000010000 */
        /* <DEDUP_REMOVED lines=56> */
.L_x_14572:
        /* <DEDUP_REMOVED lines=8> */
.L_x_14570:
[----:B------:R-:W-:Y:S05]  /*3930*/  BSYNC.RECONVERGENT B2 ;  /* 0x0000000000027941 */ /* 0x000fea0003800200 */
.L_x_14569:
        /* <DEDUP_REMOVED lines=66> */
.L_x_14574:
        /* <DEDUP_REMOVED lines=61> */
.L_x_14575:
        /* <DEDUP_REMOVED lines=8> */
.L_x_14560:
        /* <DEDUP_REMOVED lines=55> */
[C---:B------:R-:W-:Y:S01]  /*4520*/  LOP3.LUT P5, RZ, R232.reuse, 0xff00, RZ, 0xc0, !PT ;  /* 0x0000ff00e8ff7812 */ /* 0x040fe200078ac0ff */
        /* <DEDUP_REMOVED lines=9> */
[----:B------:R-:W-:Y:S02]  /*45c0*/  F2FP.F16.F32.PACK_AB R167, R164, R167 ;  /* 0x000000a7a4a7723e */ /* 0x000fe400000000ff */
[----:B------:R-:W-:-:S02]  /*45d0*/  F2FP.F16.F32.PACK_AB R166, R229, R166 ;  /* 0x000000a6e5a6723e */ /* 0x000fc400000000ff */
[----:B------:R-:W-:Y:S02]  /*45e0*/  F2FP.F16.F32.PACK_AB R165, R218, R175 ;  /* 0x000000afdaa5723e */ /* 0x000fe400000000ff */
[----:B------:R-:W-:Y:S02]  /*45f0*/  F2FP.F16.F32.PACK_AB R164, R174, R171 ;  /* 0x000000abaea4723e */ /* 0x000fe400000000ff */
[----:B------:R-:W-:-:S03]  /*4600*/  IADD3 R185, PT, PT, R185, 0x20, RZ ;  /* 0x00000020b9b97810 */ /* 0x000fc60007ffe0ff */
[----:B------:R1:W-:Y:S04]  /*4610*/  STG.E.128 desc[UR6][R172.64], R164 ;  /* 0x000000a4ac007986 */ /* 0x0003e8000c101d06 */
.L_x_14578:
[----:B------:R-:W-:Y:S05]  /*4620*/  BSYNC.RECONVERGENT B2 ;  /* 0x0000000000027941 */ /* 0x000fea0003800200 */
.L_x_14577:
        /* <DEDUP_REMOVED lines=50> */
[C---:B------:R-:W-:Y:S01]  /*4950*/  LOP3.LUT P5, RZ, R230.reuse, 0xff00, RZ, 0xc0, !PT ;  /* 0x0000ff00e6ff7812 */ /* 0x040fe200078ac0ff */
        /* <DEDUP_REMOVED lines=16> */
.L_x_14580:
[----:B------:R-:W-:Y:S05]  /*4a60*/  BSYNC.RECONVERGENT B2 ;  /* 0x0000000000027941 */ /* 0x000fea0003800200 */
.L_x_14579:
[----:B------:R-:W-:Y:S04]  /*4a70*/  BSSY.RECONVERGENT B2, `(.L_x_14581) ;  /* 0x0000043000027945 */ /* 0x000fe80003800200 */
[----:B------:R-:W-:Y:S05]  /*4a80*/  @!P3 BRA `(.L_x_14582) ;  /* 0x000000040004b947 */ /* 0x000fea0003800000 */
[-CC-:B-12---:R-:W-:Y:S01]  /*4a90*/  FFMA.FTZ R165, R179, R169.reuse, R170.reuse ;  /* 0x000000a9b3a57223 */ /* 0x186fe200000100aa */
[-CC-:B0-----:R-:W-:Y:S01]  /*4aa0*/  FFMA.FTZ R171, R186, R169.reuse, R170.reuse ;  /* 0x000000a9baab7223 */ /* 0x181fe200000100aa */
[-CC-:B------:R-:W-:Y:S01]  /*4ab0*/  FFMA.FTZ R167, R183, R169.reuse, R170.reuse ;  /* 0x000000a9b7a77223 */ /* 0x180fe200000100aa */
[----:B------:R-:W-:Y:S01]  /*4ac0*/  LOP3.LUT P4, RZ, R223, 0xff, RZ, 0xc0, !PT ;  /* 0x000000ffdfff7812 */ /* 0x000fe2000788c0ff */
[----:B------:R-:W-:Y:S01]  /*4ad0*/  FADD.FTZ R165, R178, -R165 ;  /* 0x800000a5b2a57221 */ /* 0x000fe20000010000 */
[----:B------:R-:W-:Y:S01]  /*4ae0*/  FADD.FTZ R164, R184, -R171 ;  /* 0x800000abb8a47221 */ /* 0x000fe20000010000 */
[----:B------:R-:W-:Y:S01]  /*4af0*/  FADD.FTZ R167, R182, -R167 ;  /* 0x800000a7b6a77221 */ /* 0x000fe20000010000 */
[----:B------:R-:W-:Y:S01]  /*4b00*/  FFMA.FTZ R174, R22, R169, R170 ;  /* 0x000000a916ae7223 */ /* 0x000fe200000100aa */
[C---:B------:R-:W-:Y:S01]  /*4b10*/  FFMA.FTZ R165, R221.reuse, R165, R152 ;  /* 0x000000a5dda57223 */ /* 0x040fe20000010098 */
[----:B------:R-:W-:Y:S01]  /*4b20*/  FFMA.FTZ R171, R221, R164, R155 ;  /* 0x000000a4ddab7223 */ /* 0x000fe2000001009b */
        /* <DEDUP_REMOVED lines=35> */
[C---:B------:R-:W-:Y:S01]  /*4d60*/  LOP3.LUT P1, RZ, R222.reuse, 0xff00, RZ, 0xc0, !PT ;  /* 0x0000ff00deff7812 */ /* 0x040fe2000782c0ff */
        /* <DEDUP_REMOVED lines=19> */
.L_x_14582:
[----:B------:R-:W-:Y:S05]  /*4ea0*/  BSYNC.RECONVERGENT B2 ;  /* 0x0000000000027941 */ /* 0x000fea0003800200 */
.L_x_14581:
        /* <DEDUP_REMOVED lines=66> */
.L_x_14576:
        /* <DEDUP_REMOVED lines=71> */
.L_x_14584:
[----:B------:R-:W-:Y:S05]  /*5740*/  BSYNC.RECONVERGENT B2 ;  /* 0x0000000000027941 */ /* 0x000fea0003800200 */
.L_x_14583:
        /* <DEDUP_REMOVED lines=10> */
[----:B------:R-:W-:Y:S01]  /*57f0*/  FFMA.FTZ R145, R221, R78, R33 ;  /* 0x0000004edd917223 */ /* 0x000fe20000010021 */
[-C--:B------:R-:W-:Y:S01]  /*5800*/  FFMA.FTZ R78, R199, R169.reuse, R170 ;  /* 0x000000a9c74e7223 */ /* 0x080fe200000100aa */
[C---:B------:R-:W-:Y:S01]  /*5810*/  FFMA.FTZ R144, R221.reuse, R76, R32 ;  /* 0x0000004cdd907223 */ /* 0x040fe20000010020 */
[----:B------:R-:W-:Y:S01]  /*5820*/  FFMA.FTZ R147, R221, R164, R35 ;  /* 0x000000a4dd937223 */ /* 0x000fe20000010023 */
[-C--:B------:R-:W-:Y:S01]  /*5830*/  FMUL.FTZ R77, R145, R168.reuse ;  /* 0x000000a8914d7220 */ /* 0x080fe20000410000 */
[----:B------:R-:W-:Y:S01]  /*5840*/  FADD.FTZ R78, R197, -R78 ;  /* 0x8000004ec54e7221 */ /* 0x000fe20000010000 */
[-C--:B------:R-:W-:Y:S01]  /*5850*/  FMUL.FTZ R76, R144, R168.reuse ;  /* 0x000000a8904c7220 */ /* 0x080fe20000410000 */
[----:B------:R-:W-:Y:S01]  /*5860*/  FMUL.FTZ R79, R147, R168 ;  /* 0x000000a8934f7220 */ /* 0x000fe20000410000 */
[----:B------:R-:W-:Y:S01]  /*5870*/  FMUL.FTZ R77, R77, UR13 ;  /* 0x0000000d4d4d7c20 */ /* 0x000fe20008410000 */
[----:B------:R-:W-:Y:S01]  /*5880*/  FFMA.FTZ R146, R221, R78, R34 ;  /* 0x0000004edd927223 */ /* 0x000fe20000010022 */
[----:B------:R-:W-:Y:S01]  /*5890*/  FMUL.FTZ R76, R76, UR13 ;  /* 0x0000000d4c4c7c20 */ /* 0x000fe20008410000 */
[----:B------:R-:W-:Y:S01]  /*58a0*/  FMUL.FTZ R79, R79, UR13 ;  /* 0x0000000d4f4f7c20 */ /* 0x000fe20008410000 */
[----:B------:R-:W-:Y:S01]  /*58b0*/  FFMA.FTZ R218, R189, R169, R170 ;  /* 0x000000a9bdda7223 */ /* 0x000fe200000100aa */
[----:B------:R-:W-:Y:S01]  /*58c0*/  FMUL.FTZ R78, R146, R168 ;  /* 0x000000a8924e7220 */ /* 0x000fe20000410000 */
[----:B------:R-:W-:Y:S01]  /*58d0*/  FSEL R77, R77, RZ, P4 ;  /* 0x000000ff4d4d7208 */ /* 0x000fe20002000000 */
[----:B------:R-:W1:Y:S01]  /*58e0*/  LDC.64 R174, c[0x0][0x478] ;  /* 0x00011e00ffae7b82 */ /* 0x000e620000000a00 */
[----:B------:R-:W-:Y:S01]  /*58f0*/  LOP3.LUT P4, RZ, R230, 0xff0000, RZ, 0xc0, !PT ;  /* 0x00ff0000e6ff7812 */ /* 0x000fe2000788c0ff */
[----:B------:R-:W-:Y:S01]  /*5900*/  FMUL.FTZ R78, R78, UR13 ;  /* 0x0000000d4e4e7c20 */ /* 0x000fe20008410000 */
[----:B------:R-:W-:-:S02]  /*5910*/  FSEL R76, R76, RZ, P1 ;  /* 0x000000ff4c4c7208 */ /* 0x000fc40000800000 */
[----:B------:R-:W-:Y:S02]  /*5920*/  LOP3.LUT P1, RZ, R230, 0xff000000, RZ, 0xc0, !PT ;  /* 0xff000000e6ff7812 */ /* 0x000fe4000782c0ff */
[----:B------:R-:W-:Y:S01]  /*5930*/  FSEL R165, R78, RZ, P4 ;  /* 0x000000ff4ea57208 */ /* 0x000fe20002000000 */
[-CC-:B------:R-:W-:Y:S01]  /*5940*/  FFMA.FTZ R78, R192, R169.reuse, R170.reuse ;  /* 0x000000a9c04e7223 */ /* 0x180fe200000100aa */
[----:B------:R-:W-:Y:S01]  /*5950*/  F2FP.F16.F32.PACK_AB R164, R77, R76 ;  /* 0x0000004c4da4723e */ /* 0x000fe200000000ff */
[-CC-:B------:R-:W-:Y:S01]  /*5960*/  FFMA.FTZ R76, R195, R169.reuse, R170.reuse ;  /* 0x000000a9c34c7223 */ /* 0x180fe200000100aa */
[----:B------:R-:W-:Y:S01]  /*5970*/  FFMA.FTZ R77, R190, R169, R170 ;  /* 0x000000a9be4d7223 */ /* 0x000fe200000100aa */
        /* <DEDUP_REMOVED lines=21> */
[----:B------:R-:W-:Y:S01]  /*5ad0*/  LOP3.LUT P4, RZ, R231, 0xff0000, RZ, 0xc0, !PT ;  /* 0x00ff0000e7ff7812 */ /* 0x000fe2000788c0ff */
        /* <DEDUP_REMOVED lines=14> */
.L_x_14586:
[----:B------:R-:W-:Y:S05]  /*5bc0*/  BSYNC.RECONVERGENT B2 ;  /* 0x0000000000027941 */ /* 0x000fea0003800200 */
.L_x_14585:
        /* <DEDUP_REMOVED lines=27> */
[----:B------:R-:W-:Y:S01]  /*5d80*/  F2FP.F16.F32.PACK_AB R164, R77, R76 ;  /* 0x0000004c4da4723e */ /* 0x000fe200000000ff */
        /* <DEDUP_REMOVED lines=43> */
.L_x_14588:
[----:B------:R-:W-:Y:S05]  /*6040*/  BSYNC.RECONVERGENT B2 ;  /* 0x0000000000027941 */ /* 0x000fea0003800200 */
.L_x_14587:
        /* <DEDUP_REMOVED lines=51> */
[----:B------:R-:W-:Y:S01]  /*6380*/  LOP3.LUT P4, RZ, R225, 0xff, RZ, 0xc0, !PT ;  /* 0x000000ffe1ff7812 */ /* 0x000fe2000788c0ff */
        /* <DEDUP_REMOVED lines=15> */
[----:B------:R-:W-:-:S05]  /*6480*/  F2FP.F16.F32.PACK_AB R167, R175, R168 ;  /* 0x000000a8afa7723e */ /* 0x000fca00000000ff */
[----:B------:R0:W-:Y:S02]  /*6490*/  STG.E.128 desc[UR6][R172.64], R164 ;  /* 0x000000a4ac007986 */ /* 0x0001e4000c101d06 */
.L_x_14573:
[----:B------:R-:W-:Y:S05]  /*64a0*/  BSYNC.RECONVERGENT B1 ;  /* 0x0000000000017941 */ /* 0x000fea0003800200 */
.L_x_14559:
[----:B01234-:R-:W0:Y:S02]  /*64b0*/  LDC.64 R164, c[0x0][0x380] ;  /* 0x0000e000ffa47b82 */ /* 0x01fe240000000a00 */
[----:B0-----:R-:W-:-:S04]  /*64c0*/  LEA R7, R164, R7, 0x2 ;  /* 0x00000007a4077211 */ /* 0x001fc800078e10ff */
[----:B------:R-:W-:-:S13]  /*64d0*/  ISETP.GE.AND P1, PT, R7, R165, PT ;  /* 0x000000a50700720c */ /* 0x000fda0003f26270 */
[----:B------:R-:W-:Y:S05]  /*64e0*/  @!P1 BRA `(.L_x_14589) ;  /* 0xffffffa000909947 */ /* 0x000fea000383ffff */
.L_x_14549:
[----:B------:R-:W-:Y:S05]  /*64f0*/  BSYNC B0 ;  /* 0x0000000000007941 */ /* 0x000fea0003800000 */
.L_x_14548:
        /* <DEDUP_REMOVED lines=254> */
.L_x_14558:
        /* <DEDUP_REMOVED lines=8> */
.L_x_14591:
[----:B------:R-:W-:Y:S05]  /*7560*/  BSYNC B1 ;  /* 0x0000000000017941 */ /* 0x000fea0003800000 */
.L_x_14590:
        /* <DEDUP_REMOVED lines=8> */
.L_x_14592:
[----:B------:R-:W-:-:S05]  /*75f0*/  FADD.FTZ R164, R164, R227 ;  /* 0x000000e3a4a47221 */ /* 0x000fca0000010000 */
[----:B------:R-:W-:Y:S01]  /*7600*/  MOV R218, R164 ;  /* 0x000000a400da7202 */ /* 0x000fe20000000f00 */
[----:B------:R-:W-:Y:S01]  /*7610*/  HFMA2 R175, -RZ, RZ, 0, 1.1920928955078125e-07 ;  /* 0x00000002ffaf7431 */ /* 0x000fe200000001ff */
[----:B------:R-:W-:-:S07]  /*7620*/  MOV R165, R174 ;  /* 0x000000ae00a57202 */ /* 0x000fce0000000f00 */
[----:B------:R-:W-:Y:S05]  /*7630*/  WARPSYNC.COLLECTIVE R173, `(.L_x_14593) ;  /* 0x00000000ad087348 */ /* 0x000fea0003c00000 */
[----:B------:R0:W1:Y:S02]  /*7640*/  SHFL.BFLY P6, R174, R218, R175, R220 ;  /* 0x0c0000afdaae7389 */ /* 0x00006400000c00dc */
[----:B01----:R-:W-:Y:S05]  /*7650*/  ENDCOLLECTIVE ;  /* 0x000000000000791b */ /* 0x003fea0003800000 */
.L_x_14593:
[----:B------:R-:W-:-:S05]  /*7660*/  FADD.FTZ R165, R165, R226 ;  /* 0x000000e2a5a57221 */ /* 0x000fca0000010000 */
[----:B------:R-:W-:Y:S02]  /*7670*/  MOV R218, R165 ;  /* 0x000000a500da7202 */ /* 0x000fe40000000f00 */
[----:B------:R-:W-:-:S07]  /*7680*/  MOV R167, R174 ;  /* 0x000000ae00a77202 */ /* 0x000fce0000000f00 */
[----:B------:R-:W-:Y:S05]  /*7690*/  WARPSYNC.COLLECTIVE R173, `(.L_x_14594) ;  /* 0x00000000ad087348 */ /* 0x000fea0003c00000 */
[----:B------:R0:W1:Y:S02]  /*76a0*/  SHFL.BFLY P6, R174, R218, R175, R220 ;  /* 0x0c0000afdaae7389 */ /* 0x00006400000c00dc */
[----:B01----:R-:W-:Y:S05]  /*76b0*/  ENDCOLLECTIVE ;  /* 0x000000000000791b */ /* 0x003fea0003800000 */
.L_x_14594:
[----:B------:R-:W-:-:S05]  /*76c0*/  FADD.FTZ R167, R164, R167 ;  /* 0x000000a7a4a77221 */ /* 0x000fca0000010000 */
[----:B------:R-:W-:Y:S01]  /*76d0*/  MOV R218, R167 ;  /* 0x000000a700da7202 */ /* 0x000fe20000000f00 */
[----:B------:R-:W-:Y:S01]  /*76e0*/  HFMA2 R175, -RZ, RZ, 0, 2.384185791015625e-07 ;  /* 0x00000004ffaf7431 */ /* 0x000fe200000001ff */
[----:B------:R-:W-:-:S07]  /*76f0*/  MOV R166, R174 ;  /* 0x000000ae00a67202 */ /* 0x000fce0000000f00 */
[----:B------:R-:W-:Y:S05]  /*7700*/  WARPSYNC.COLLECTIVE R173, `(.L_x_14595) ;  /* 0x00000000ad087348 */ /* 0x000fea0003c00000 */
[----:B------:R0:W1:Y:S02]  /*7710*/  SHFL.BFLY P6, R174, R218, R175, R220 ;  /* 0x0c0000afdaae7389 */ /* 0x00006400000c00dc */
[----:B01----:R-:W-:Y:S05]  /*7720*/  ENDCOLLECTIVE ;  /* 0x000000000000791b */ /* 0x003fea0003800000 */
.L_x_14595:
[----:B------:R-:W-:-:S05]  /*7730*/  FADD.FTZ R166, R165, R166 ;  /* 0x000000a6a5a67221 */ /* 0x000fca0000010000 */
[----:B------:R-:W-:Y:S02]  /*7740*/  MOV R218, R166 ;  /* 0x000000a600da7202 */ /* 0x000fe40000000f00 */
[----:B------:R-:W-:-:S07]  /*7750*/  MOV R170, R174 ;  /* 0x000000ae00aa7202 */ /* 0x000fce0000000f00 */
[----:B------:R-:W-:Y:S05]  /*7760*/  WARPSYNC.COLLECTIVE R173, `(.L_x_14596) ;  /* 0x00000000ad087348 */ /* 0x000fea0003c00000 */
[----:B------:R0:W1:Y:S02]  /*7770*/  SHFL.BFLY P6, R174, R218, R175, R220 ;  /* 0x0c0000afdaae7389 */ /* 0x00006400000c00dc */
[----:B01----:R-:W-:Y:S05]  /*7780*/  ENDCOLLECTIVE ;  /* 0x000000000000791b */ /* 0x003fea0003800000 */
.L_x_14596:
[----:B------:R-:W-:-:S05]  /*7790*/  FADD.FTZ R170, R167, R170 ;  /* 0x000000aaa7aa7221 */ /* 0x000fca0000010000 */
[----:B------:R-:W-:Y:S01]  /*77a0*/  MOV R218, R170 ;  /* 0x000000aa00da7202 */ /* 0x000fe20000000f00 */
[----:B------:R-:W-:Y:S01]  /*77b0*/  HFMA2 R175, -RZ, RZ, 0, 4.76837158203125e-07 ;  /* 0x00000008ffaf7431 */ /* 0x000fe200000001ff */
[----:B------:R-:W-:-:S07]  /*77c0*/  MOV R169, R174 ;  /* 0x000000ae00a97202 */ /* 0x000fce0000000f00 */
[----:B------:R-:W-:Y:S05]  /*77d0*/  WARPSYNC.COLLECTIVE R173, `(.L_x_14597) ;  /* 0x00000000ad087348 */ /* 0x000fea0003c00000 */
[----:B------:R0:W1:Y:S02]  /*77e0*/  SHFL.BFLY P6, R174, R218, R175, R220 ;  /* 0x0c0000afdaae7389 */ /* 0x00006400000c00dc */
[----:B01----:R-:W-:Y:S05]  /*77f0*/  ENDCOLLECTIVE ;  /* 0x000000000000791b */ /* 0x003fea0003800000 */
.L_x_14597:
[----:B------:R-:W-:-:S05]  /*7800*/  FADD.FTZ R169, R166, R169 ;  /* 0x000000a9a6a97221 */ /* 0x000fca0000010000 */
[----:B------:R-:W-:Y:S02]  /*7810*/  MOV R218, R169 ;  /* 0x000000a900da7202 */ /* 0x000fe40000000f00 */
[----:B------:R-:W-:-:S07]  /*7820*/  MOV R171, R174 ;  /* 0x000000ae00ab7202 */ /* 0x000fce0000000f00 */
[----:B------:R-:W-:Y:S05]  /*7830*/  WARPSYNC.COLLECTIVE R173, `(.L_x_14598) ;  /* 0x00000000ad087348 */ /* 0x000fea0003c00000 */
[----:B------:R0:W1:Y:S02]  /*7840*/  SHFL.BFLY P6, R174, R218, R175, R220 ;  /* 0x0c0000afdaae7389 */ /* 0x00006400000c00dc */
[----:B01----:R-:W-:Y:S05]  /*7850*/  ENDCOLLECTIVE ;  /* 0x000000000000791b */ /* 0x003fea0003800000 */
.L_x_14598:
[----:B------:R-:W-:-:S05]  /*7860*/  FADD.FTZ R171, R170, R171 ;  /* 0x000000abaaab7221 */ /* 0x000fca0000010000 */
[----:B------:R-:W-:Y:S01]  /*7870*/  MOV R218, R171 ;  /* 0x000000ab00da7202 */ /* 0x000fe20000000f00 */
[----:B------:R-:W-:Y:S01]  /*7880*/  HFMA2 R175, -RZ, RZ, 0, 9.5367431640625e-07 ;  /* 0x00000010ffaf7431 */ /* 0x000fe200000001ff */
[----:B------:R-:W-:-:S07]  /*7890*/  MOV R172, R174 ;  /* 0x000000ae00ac7202 */ /* 0x000fce0000000f00 */
[----:B------:R-:W-:Y:S05]  /*78a0*/  WARPSYNC.COLLECTIVE R173, `(.L_x_14599) ;  /* 0x00000000ad087348 */ /* 0x000fea0003c00000 */
[----:B------:R0:W1:Y:S02]  /*78b0*/  SHFL.BFLY P6, R174, R218, R175, R220 ;  /* 0x0c0000afdaae7389 */ /* 0x00006400000c00dc */
[----:B01----:R-:W-:Y:S05]  /*78c0*/  ENDCOLLECTIVE ;  /* 0x000000000000791b */ /* 0x003fea0003800000 */
.L_x_14599:
[----:B------:R-:W-:-:S05]  /*78d0*/  FADD.FTZ R172, R169, R172 ;  /* 0x000000aca9ac7221 */ /* 0x000fca0000010000 */
[----:B------:R-:W-:Y:S02]  /*78e0*/  MOV R218, R172 ;  /* 0x000000ac00da7202 */ /* 0x000fe40000000f00 */
[----:B------:R-:W-:-:S07]  /*78f0*/  MOV R164, R174 ;  /* 0x000000ae00a47202 */ /* 0x000fce0000000f00 */
[----:B------:R-:W-:Y:S05]  /*7900*/  WARPSYNC.COLLECTIVE R173, `(.L_x_14600) ;  /* 0x00000000ad087348 */ /* 0x000fea0003c00000 */
[----:B------:R0:W1:Y:S02]  /*7910*/  SHFL.BFLY P6, R174, R218, R175, R220 ;  /* 0x0c0000afdaae7389 */ /* 0x00006400000c00dc */
[----:B01----:R-:W-:Y:S05]  /*7920*/  ENDCOLLECTIVE ;  /* 0x000000000000791b */ /* 0x003fea0003800000 */
.L_x_14600:
[----:B------:R-:W-:Y:S01]  /*7930*/  MOV R165, R174 ;  /* 0x000000ae00a57202 */ /* 0x000fe20000000f00 */
[----:B------:R-:W-:Y:S06]  /*7940*/  BRA `(.L_x_14601) ;  /* 0xffffffa400707947 */ /* 0x000fec000383ffff */
.L_x_14602:
        /* <DEDUP_REMOVED lines=11> */
.L_x_20094:


//--------------------- .text._ZN10layer_norm13ln_bwd_kernelINS_13Kernel_traitsIf6__halffS2_fjLj1024ELj1ELj4ELj1ELj16ENS_18Kernel_traits_baseILj1024EfS2_fS2_fjLj128EEEEELb1ELb0ELb0ELb1EEEvNS_9BwdParamsE --------------------------
	.section	.text._ZN10layer_norm13ln_bwd_kernelINS_13Kernel_traitsIf6__halffS2_fjLj1024ELj1ELj4ELj1ELj16ENS_18Kernel_traits_baseILj1024EfS2_fS2_fjLj128EEEEELb1ELb0ELb0ELb1EEEvNS_9BwdParamsE,"ax",@progbits
	.align	128
        .global         _ZN10layer_norm13ln_bwd_kernelINS_13Kernel_traitsIf6__halffS2_fjLj1024ELj1ELj4ELj1ELj16ENS_18Kernel_traits_baseILj1024EfS2_fS2_fjLj128EEEEELb1ELb0ELb0ELb1EEEvNS_9BwdParamsE
        .type           _ZN10layer_norm13ln_bwd_kernelINS_13Kernel_traitsIf6__halffS2_fjLj1024ELj1ELj4ELj1ELj16ENS_18Kernel_traits_baseILj1024EfS2_fS2_fjLj128EEEEELb1ELb0ELb0ELb1EEEvNS_9BwdParamsE,@function
        .size           _ZN10layer_norm13ln_bwd_kernelINS_13Kernel_traitsIf6__halffS2_fjLj1024ELj1ELj4ELj1ELj16ENS_18Kernel_traits_baseILj1024EfS2_fS2_fjLj128EEEEELb1ELb0ELb0ELb1EEEvNS_9BwdParamsE,(.L_x_20095 - _ZN10layer_norm13ln_bwd_kernelINS_13Kernel_traitsIf6__halffS2_fjLj1024ELj1ELj4ELj1ELj16ENS_18Kernel_traits_baseILj1024EfS2_fS2_fjLj128EEEEELb1ELb0ELb0ELb1EEEvNS_9BwdParamsE)
        .other          _ZN10layer_norm13ln_bwd_kernelINS_13Kernel_traitsIf6__halffS2_fjLj1024ELj1ELj4ELj1ELj16ENS_18Kernel_traits_baseILj1024EfS2_fS2_fjLj128EEEEELb1ELb0ELb0ELb1EEEvNS_9BwdParamsE,@"STO_CUDA_ENTRY STV_DEFAULT"
_ZN10layer_norm13ln_bwd_kernelINS_13Kernel_traitsIf6__halffS2_fjLj1024ELj1ELj4ELj1ELj16ENS_18Kernel_traits_baseILj1024EfS2_fS2_fjLj128EEEEELb1ELb0ELb0ELb1EEEvNS_9BwdParamsE:
.text._ZN10layer_norm13ln_bwd_kernelINS_13Kernel_traitsIf6__halffS2_fjLj1024ELj1ELj4ELj1ELj16ENS_18Kernel_traits_baseILj1024EfS2_fS2_fjLj128EEEEELb1ELb0ELb0ELb1EEEvNS_9BwdParamsE:
        /* <DEDUP_REMOVED lines=97> */
.L_x_14618:
[----:B------:R-:W0:Y:S01]  /*0610*/  LDC.64 R124, c[0x0][0x3c0] ;  /* 0x0000f000ff7c7b82 */ /* 0x000e220000000a00 */
[----:B------:R-:W-:-:S05]  /*0620*/  IMAD R108, R187, UR14, RZ ;  /* 0x0000000ebb6c7c24 */ /* 0x000fca000f8e02ff */
[----:B------:R-:W-:Y:S02]  /*0630*/  SHF.R.S32.HI R109, RZ, 0x1f, R108 ;  /* 0x0000001fff6d7819 */ /* 0x000fe4000001146c */
[----:B------:R-:W1:Y:S02]  /*0640*/  LDC.64 R206, c[0x0][0x3a8] ;  /* 0x0000ea00ffce7b82 */ /* 0x000e640000000a00 */
[----:B------:R-:W-:-:S04]  /*0650*/  LEA.HI R109, R109, R108, RZ, 0x3 ;  /* 0x0000006c6d6d7211 */ /* 0x000fc800078f18ff */
[----:B------:R-:W-:Y:S02]  /*0660*/  LEA.HI.SX32 R205, R109, R0, 0x1d ;  /* 0x000000006dcd7211 */ /* 0x000fe400078feaff */
[----:B------:R-:W2:Y:S08]  /*0670*/  LDC.64 R152, c[0x0][0x428] ;  /* 0x00010a00ff987b82 */ /* 0x000eb00000000a00 */
[----:B------:R-:W3:Y:S01]  /*0680*/  @P0 LDC.64 R128, c[0x0][0x3e0] ;  /* 0x0000f800ff800b82 */ /* 0x000ee20000000a00 */
[----:B0-----:R-:W-:-:S07]  /*0690*/  IMAD.WIDE R124, R187, 0x4, R124 ;  /* 0x00000004bb7c7825 */ /* 0x001fce00078e027c */
[----:B------:R-:W0:Y:S01]  /*06a0*/  LDC.64 R188, c[0x0][0x3c8] ;  /* 0x0000f200ffbc7b82 */ /* 0x000e220000000a00 */
[C---:B------:R-:W-:Y:S01]  /*06b0*/  IADD3 R203, PT, PT, R205.reuse, 0x20, RZ ;  /* 0x00000020cdcb7810 */ /* 0x040fe20007ffe0ff */
[----:B------:R-:W4:Y:S01]  /*06c0*/  LDG.E R202, desc[UR6][R124.64] ;  /* 0x000000067cca7981 */ /* 0x000f22000c1e1900 */
[C---:B------:R-:W-:Y:S02]  /*06d0*/  IADD3 R199, PT, PT, R205.reuse, 0x40, RZ ;  /* 0x00000040cdc77810 */ /* 0x040fe40007ffe0ff */
[C---:B------:R-:W-:Y:S01]  /*06e0*/  IADD3 R198, PT, PT, R205.reuse, 0x60, RZ ;  /* 0x00000060cdc67810 */ /* 0x040fe20007ffe0ff */
[----:B-1----:R-:W-:-:S04]  /*06f0*/  IMAD.WIDE.U32 R140, R205, 0x20, R206 ;  /* 0x00000020cd8c7825 */ /* 0x002fc800078e00ce */
[----:B--2---:R-:W-:Y:S01]  /*0700*/  IMAD.WIDE.U32 R112, R205, 0x10, R152 ;  /* 0x00000010cd707825 */ /* 0x004fe200078e0098 */
[----:B------:R-:W2:Y:S03]  /*0710*/  LDG.E.128 R108, desc[UR6][R140.64] ;  /* 0x000000068c6c7981 */ /* 0x000ea6000c1e1d00 */
[----:B------:R-:W-:Y:S01]  /*0720*/  IMAD.WIDE.U32 R154, R203, 0x20, R206 ;  /* 0x00000020cb9a7825 */ /* 0x000fe200078e00ce */
[----:B------:R-:W2:Y:S03]  /*0730*/  LDG.E.128 R116, desc[UR6][R140.64+0x10] ;  /* 0x000010068c747981 */ /* 0x000ea6000c1e1d00 */
[----:B---3--:R-:W-:Y:S01]  /*0740*/  @P0 IMAD.WIDE R128, R187, 0x2, R128 ;  /* 0x00000002bb800825 */ /* 0x008fe200078e0280 */
[----:B------:R-:W3:Y:S03]  /*0750*/  LDG.E.128 R112, desc[UR6][R112.64] ;  /* 0x0000000670707981 */ /* 0x000ee6000c1e1d00 */
[C---:B------:R-:W-:Y:S01]  /*0760*/  IMAD.WIDE.U32 R190, R199.reuse, 0x20, R206 ;  /* 0x00000020c7be7825 */ /* 0x040fe200078e00ce */
[----:B------:R-:W3:Y:S03]  /*0770*/  @P0 LDG.E.U16 R204, desc[UR6][R128.64] ;  /* 0x0000000680cc0981 */ /* 0x000ee6000c1e1500 */
[----:B------:R-:W-:Y:S01]  /*0780*/  IMAD.WIDE.U32 R136, R199, 0x10, R152 ;  /* 0x00000010c7887825 */ /* 0x000fe200078e0098 */
[----:B------:R-:W3:Y:S03]  /*0790*/  LDG.E.128 R140, desc[UR6][R190.64+0x10] ;  /* 0x00001006be8c7981 */ /* 0x000ee6000c1e1d00 */
[----:B------:R-:W-:Y:S01]  /*07a0*/  IMAD.WIDE.U32 R206, R198, 0x20, R206 ;  /* 0x00000020c6ce7825 */ /* 0x000fe200078e00ce */
[----:B------:R-:W3:Y:S03]  /*07b0*/  LDG.E.128 R120, desc[UR6][R154.64] ;  /* 0x000000069a787981 */ /* 0x000ee6000c1e1d00 */
[----:B0-----:R-:W-:Y:S01]  /*07c0*/  IMAD.WIDE R200, R187, 0x4, R188 ;  /* 0x00000004bbc87825 */ /* 0x001fe200078e02bc */
[----:B------:R-:W3:Y:S01]  /*07d0*/  LDG.E.128 R128, desc[UR6][R154.64+0x10] ;  /* 0x000010069a807981 */ /* 0x000ee2000c1e1d00 */
[----:B------:R-:W-:Y:S01]  /*07e0*/  ISETP.NE.U32.AND P1, PT, RZ, UR12, PT ;  /* 0x0000000cff007c0c */ /* 0x000fe2000bf25070 */
[----:B------:R-:W0:Y:S02]  /*07f0*/  LDC.64 R188, c[0x0][0x3b0] ;  /* 0x0000ec00ffbc7b82 */ /* 0x000e240000000a00 */
[----:B------:R-:W3:Y:S01]  /*0800*/  LDG.E.128 R144, desc[UR6][R206.64] ;  /* 0x00000006ce907981 */ /* 0x000ee2000c1e1d00 */
[----:B------:R-:W-:-:S03]  /*0810*/  IMAD.WIDE.U32 R126, R203, 0x10, R152 ;  /* 0x00000010cb7e7825 */ /* 0x000fc600078e0098 */
[----:B------:R-:W3:Y:S04]  /*0820*/  LDG.E.128 R136, desc[UR6][R136.64] ;  /* 0x0000000688887981 */ /* 0x000ee8000c1e1d00 */
[----:B------:R-:W3:Y:S04]  /*0830*/  LDG.E R201, desc[UR6][R200.64] ;  /* 0x00000006c8c97981 */ /* 0x000ee8000c1e1900 */
[----:B------:R-:W3:Y:S01]  /*0840*/  LDG.E.128 R124, desc[UR6][R126.64] ;  /* 0x000000067e7c7981 */ /* 0x000ee2000c1e1d00 */
[----:B------:R-:W-:-:S03]  /*0850*/  IMAD.WIDE.U32 R152, R198, 0x10, R152 ;  /* 0x00000010c6987825 */ /* 0x000fc600078e0098 */
[----:B------:R-:W3:Y:S04]  /*0860*/  LDG.E.128 R148, desc[UR6][R206.64+0x10] ;  /* 0x00001006ce947981 */ /* 0x000ee8000c1e1d00 */
        /* <DEDUP_REMOVED lines=32> */
[C---:B------:R-:W-:Y:S01]  /*0a70*/  FADD.FTZ R116, -R202.reuse, R116 ;  /* 0x00000074ca747221 */ /* 0x040fe20000010100 */
[C---:B------:R-:W-:Y:S01]  /*0a80*/  FADD.FTZ R210, -R202.reuse, R117 ;  /* 0x00000075cad27221 */ /* 0x040fe20000010100 */
[--C-:B---3--:R-:W-:Y:S02]  /*0a90*/  HADD2.F32 R111, -RZ, R112.reuse.H0_H0 ;  /* 0x20000070ff6f7230 */ /* 0x108fe40000004100 */
[----:B------:R-:W-:Y:S02]  /*0aa0*/  HADD2.F32 R206, -RZ, R112.H1_H1 ;  /* 0x30000070ffce7230 */ /* 0x000fe40000004100 */
[----:B------:R-:W-:Y:S02]  /*0ab0*/  @P0 HADD2.F32 R200, -RZ, R204.H0_H0 ;  /* 0x200000ccffc80230 */ /* 0x000fe40000004100 */
[----:B------:R-:W-:Y:S01]  /*0ac0*/  FADD.FTZ R204, -R202, R108 ;  /* 0x0000006ccacc7221 */ /* 0x000fe20000010100 */
[----:B------:R-:W-:-:S02]  /*0ad0*/  HADD2.F32 R112, -RZ, R113.H0_H0 ;  /* 0x20000071ff707230 */ /* 0x000fc40000004100 */
[----:B------:R-:W-:Y:S02]  /*0ae0*/  HADD2.F32 R197, -RZ, R113.H1_H1 ;  /* 0x30000071ffc57230 */ /* 0x000fe40000004100 */
[--C-:B------:R-:W-:Y:S02]  /*0af0*/  HADD2.F32 R113, -RZ, R114.reuse.H0_H0 ;  /* 0x20000072ff717230 */ /* 0x100fe40000004100 */
[----:B------:R-:W-:Y:S02]  /*0b00*/  HADD2.F32 R114, -RZ, R114.H1_H1 ;  /* 0x30000072ff727230 */ /* 0x000fe40000004100 */
[C---:B------:R-:W-:Y:S01]  /*0b10*/  FADD.FTZ R108, -R202.reuse, R109 ;  /* 0x0000006dca6c7221 */ /* 0x040fe20000010100 */
[C---:B------:R-:W-:Y:S01]  /*0b20*/  FADD.FTZ R222, -R202.reuse, R129 ;  /* 0x00000081cade7221 */ /* 0x040fe20000010100 */
[----:B------:R-:W-:Y:S01]  /*0b30*/  FADD.FTZ R240, -R202, R147 ;  /* 0x00000093caf07221 */ /* 0x000fe20000010100 */
[--C-:B------:R-:W-:Y:S02]  /*0b40*/  HADD2.F32 R129, -RZ, R139.reuse.H0_H0 ;  /* 0x2000008bff817230 */ /* 0x100fe40000004100 */
[----:B------:R-:W-:-:S02]  /*0b50*/  HADD2.F32 R232, -RZ, R139.H1_H1 ;  /* 0x3000008bffe87230 */ /* 0x000fc40000004100 */
[C---:B------:R-:W-:Y:S01]  /*0b60*/  FMUL.FTZ R147, R201.reuse, R116 ;  /* 0x00000074c9937220 */ /* 0x040fe20000410000 */
[C---:B------:R-:W-:Y:S01]  /*0b70*/  FMUL.FTZ R139, R201.reuse, R196 ;  /* 0x000000c4c98b7220 */ /* 0x040fe20000410000 */
[C---:B------:R-:W-:Y:S01]  /*0b80*/  FMUL.FTZ R210, R201.reuse, R210 ;  /* 0x000000d2c9d27220 */ /* 0x040fe20000410000 */
[----:B------:R-:W-:Y:S01]  /*0b90*/  FMUL.FTZ R196, R64, R111 ;  /* 0x0000006f40c47220 */ /* 0x000fe20000410000 */
[----:B------:R-:W-:Y:S01]  /*0ba0*/  FMUL.FTZ R109, R201, R204 ;  /* 0x000000ccc96d7220 */ /* 0x000fe20000410000 */
[----:B------:R-:W-:Y:S01]  /*0bb0*/  FADD.FTZ R29, R113, R29 ;  /* 0x0000001d711d7221 */ /* 0x000fe20000010000 */
[-C--:B------:R-:W-:Y:S01]  /*0bc0*/  FFMA.FTZ R178, R147, R113.reuse, R178 ;  /* 0x0000007193b27223 */ /* 0x080fe200000100b2 */
[----:B------:R-:W-:Y:S01]  /*0bd0*/  FMUL.FTZ R204, R60, R113 ;  /* 0x000000713ccc7220 */ /* 0x000fe20000410000 */
[C---:B------:R-:W-:Y:S01]  /*0be0*/  FADD.FTZ R110, -R202.reuse, R110 ;  /* 0x0000006eca6e7221 */ /* 0x040fe20000010100 */
[C---:B------:R-:W-:Y:S01]  /*0bf0*/  FADD.FTZ R130, -R202.reuse, R130 ;  /* 0x00000082ca827221 */ /* 0x040fe20000010100 */
[----:B------:R-:W-:Y:S01]  /*0c00*/  FADD.FTZ R236, -R202, R143 ;  /* 0x0000008fcaec7221 */ /* 0x000fe20000010100 */
[----:B------:R-:W-:Y:S01]  /*0c10*/  FADD.FTZ R28, R114, R28 ;  /* 0x0000001c721c7221 */ /* 0x000fe20000010000 */
[-C--:B------:R-:W-:Y:S01]  /*0c20*/  FFMA.FTZ R177, R210, R114.reuse, R177 ;  /* 0x00000072d2b17223 */ /* 0x080fe200000100b1 */
[----:B------:R-:W-:Y:S01]  /*0c30*/  FMUL.FTZ R113, R61, R114 ;  /* 0x000000723d717220 */ /* 0x000fe20000410000 */
[----:B------:R-:W-:Y:S01]  /*0c40*/  FMUL.FTZ R143, R65, R206 ;  /* 0x000000ce418f7220 */ /* 0x000fe20000410000 */
[----:B------:R-:W-:Y:S01]  /*0c50*/  FADD.FTZ R114, RZ, R196 ;  /* 0x000000c4ff727221 */ /* 0x000fe20000010000 */
[----:B------:R-:W-:Y:S01]  /*0c60*/  FADD.FTZ R214, -R202, R121 ;  /* 0x00000079cad67221 */ /* 0x000fe20000010100 */
[----:B------:R-:W-:Y:S01]  /*0c70*/  FMUL.FTZ R108, R201, R108 ;  /* 0x0000006cc96c7220 */ /* 0x000fe20000410000 */
[----:B------:R-:W-:Y:S01]  /*0c80*/  FFMA.FTZ R211, R109, R196, RZ ;  /* 0x000000c46dd37223 */ /* 0x000fe200000100ff */
[----:B------:R-:W-:-:S02]  /*0c90*/  HADD2.F32 R121, -RZ, R127.H0_H0 ;  /* 0x2000007fff797230 */ /* 0x000fc40000004100 */
[----:B------:R-:W-:Y:S01]  /*0ca0*/  FMUL.FTZ R110, R201, R110 ;  /* 0x0000006ec96e7220 */ /* 0x000fe20000410000 */
[----:B------:R-:W-:Y:S01]  /*0cb0*/  FADD.FTZ R184, R111, R184 ;  /* 0x000000b86fb87221 */ /* 0x000fe20000010000 */
[----:B------:R-:W-:Y:S01]  /*0cc0*/  FFMA.FTZ R186, R109, R111, R186 ;  /* 0x0000006f6dba7223 */ /* 0x000fe200000100ba */
[----:B0-----:R-:W-:Y:S01]  /*0cd0*/  FMUL.FTZ R209, R201, R130 ;  /* 0x00000082c9d17220 */ /* 0x001fe20000410000 */
[-C--:B------:R-:W-:Y:S01]  /*0ce0*/  FMUL.FTZ R111, R66, R112.reuse ;  /* 0x00000070426f7220 */ /* 0x080fe20000410000 */
[----:B------:R-:W-:Y:S01]  /*0cf0*/  FADD.FTZ R114, R114, R143 ;  /* 0x0000008f72727221 */ /* 0x000fe20000010000 */
[----:B------:R-:W-:Y:S01]  /*0d00*/  FFMA.FTZ R211, R108, R143, R211 ;  /* 0x0000008f6cd37223 */ /* 0x000fe200000100d3 */
[----:B------:R-:W-:Y:S01]  /*0d10*/  FADD.FTZ R242, -R202, R149 ;  /* 0x00000095caf27221 */ /* 0x000fe20000010100 */
        /* <DEDUP_REMOVED lines=8> */
[C---:B------:R-:W-:Y:S01]  /*0da0*/  FADD.FTZ R120, -R202.reuse, R120 ;  /* 0x00000078ca787221 */ /* 0x040fe20000010100 */
[----:B------:R-:W-:Y:S01]  /*0db0*/  FADD.FTZ R118, -R202, R118 ;  /* 0x00000076ca767221 */ /* 0x000fe20000010100 */
[----:B------:R-:W-:Y:S01]  /*0dc0*/  FADD.FTZ R121, R121, R112 ;  /* 0x0000007079797221 */ /* 0x000fe20000010000 */
[----:B------:R-:W-:-:S02]  /*0dd0*/  HADD2.F32 R117, -RZ, R125.H0_H0 ;  /* 0x2000007dff757230 */ /* 0x000fc40000004100 */
[----:B------:R-:W-:Y:S01]  /*0de0*/  FFMA.FTZ R114, R139, R112, R114 ;  /* 0x000000708b727223 */ /* 0x000fe20000010072 */
        /* <DEDUP_REMOVED lines=8> */
[--C-:B------:R-:W-:Y:S02]  /*0e70*/  HADD2.F32 R137, -RZ, R155.reuse.H0_H0 ;  /* 0x2000009bff897230 */ /* 0x100fe40000004100 */
[C---:B------:R-:W-:Y:S01]  /*0e80*/  FADD.FTZ R132, -R202.reuse, R132 ;  /* 0x00000084ca847221 */ /* 0x040fe20000010100 */
[----:B------:R-:W-:Y:S02]  /*0e90*/  HADD2.F32 R246, -RZ, R155.H1_H1 ;  /* 0x3000009bfff67230 */ /* 0x000fe40000004100 */
        /* <DEDUP_REMOVED lines=18> */
[----:B------:R-:W-:Y:S02]  /*0fc0*/  HADD2.F32 R123, -RZ, R136.H0_H0 ;  /* 0x20000088ff7b7230 */ /* 0x000fe40000004100 */
        /* <DEDUP_REMOVED lines=8> */
[----:B------:R-:W-:-:S02]  /*1050*/  HADD2.F32 R115, -RZ, R124.H0_H0 ;  /* 0x2000007cff737230 */ /* 0x000fc40000004100 */
        /* <DEDUP_REMOVED lines=26> */
[--C-:B------:R-:W-:Y:S02]  /*1200*/  HADD2.F32 R133, -RZ, R153.reuse.H0_H0 ;  /* 0x20000099ff857230 */ /* 0x100fe40000004100 */
[----:B------:R-:W-:Y:S01]  /*1210*/  FFMA.FTZ R171, R216, R218, R171 ;  /* 0x000000dad8ab7223 */ /* 0x000fe200000100ab */
[----:B------:R-:W-:Y:S02]  /*1220*/  HADD2.F32 R244, -RZ, R153.H1_H1 ;  /* 0x30000099fff47230 */ /* 0x000fe40000004100 */
[----:B------:R-:W-:Y:S01]  /*1230*/  FMUL.FTZ R153, R201, R128 ;  /* 0x00000080c9997220 */ /* 0x000fe20000410000 */
        /* <DEDUP_REMOVED lines=150> */
.L_x_14630:
        /* <DEDUP_REMOVED lines=16> */
[----:B------:R-:W-:Y:S01]  /*1ca0*/  FADD.FTZ R196, R196, -R109 ;  /* 0x8000006dc4c47221 */ /* 0x000fe20000010000 */
[----:B------:R-:W-:Y:S01]  /*1cb0*/  FFMA.FTZ R109, R216, R219, R124 ;  /* 0x000000dbd86d7223 */ /* 0x000fe2000001007c */
[----:B-----5:R-:W-:Y:S01]  /*1cc0*/  FFMA.FTZ R147, R201, R147, R72 ;  /* 0x00000093c9937223 */ /* 0x020fe20000010048 */
[----:B------:R-:W-:Y:S01]  /*1cd0*/  FADD.FTZ R108, R117, -R108 ;  /* 0x8000006c756c7221 */ /* 0x000fe20000010000 */
[----:B------:R-:W-:Y:S01]  /*1ce0*/  FADD.FTZ R110, R111, -R110 ;  /* 0x8000006e6f6e7221 */ /* 0x000fe20000010000 */
[-CC-:B------:R-:W-:Y:S01]  /*1cf0*/  FFMA.FTZ R140, R155, R219.reuse, R124.reuse ;  /* 0x000000db9b8c7223 */ /* 0x180fe2000001007c */
[----:B------:R-:W-:Y:S01]  /*1d00*/  FMUL.FTZ R147, R147, R200 ;  /* 0x000000c893937220 */ /* 0x000fe20000410000 */
[----:B------:R-:W-:Y:S01]  /*1d10*/  FADD.FTZ R218, R218, -R109 ;  /* 0x8000006ddada7221 */ /* 0x000fe20000010000 */
[-CC-:B------:R-:W-:Y:S01]  /*1d20*/  FFMA.FTZ R139, R139, R219.reuse, R124.reuse ;  /* 0x000000db8b8b7223 */ /* 0x180fe2000001007c */
[-C--:B------:R-:W-:Y:S01]  /*1d30*/  FFMA.FTZ R155, R212, R219.reuse, R124 ;  /* 0x000000dbd49b7223 */ /* 0x080fe2000001007c */
[----:B------:R-:W-:Y:S01]  /*1d40*/  FFMA.FTZ R109, R201, R108, R78 ;  /* 0x0000006cc96d7223 */ /* 0x000fe2000001004e */
[-C--:B------:R-:W-:Y:S01]  /*1d50*/  FFMA.FTZ R142, R141, R219.reuse, R124 ;  /* 0x000000db8d8e7223 */ /* 0x080fe2000001007c */
[----:B------:R-:W-:Y:S01]  /*1d60*/  FFMA.FTZ R111, R201, R110, R70 ;  /* 0x0000006ec96f7223 */ /* 0x000fe20000010046 */
[-CC-:B------:R-:W-:Y:S01]  /*1d70*/  FFMA.FTZ R221, R214, R219.reuse, R124.reuse ;  /* 0x000000dbd6dd7223 */ /* 0x180fe2000001007c */
[----:B------:R-:W-:Y:S01]  /*1d80*/  FMUL.FTZ R110, R147, UR4 ;  /* 0x00000004936e7c20 */ /* 0x000fe20008410000 */
[----:B------:R-:W-:Y:S01]  /*1d90*/  LOP3.LUT P6, RZ, R195, 0xff, RZ, 0xc0, !PT ;  /* 0x000000ffc3ff7812 */ /* 0x000fe200078cc0ff */
[----:B------:R-:W-:Y:S01]  /*1da0*/  FADD.FTZ R112, R112, -R139 ;  /* 0x8000008b70707221 */ /* 0x000fe20000010000 */
[----:B------:R-:W-:Y:S01]  /*1db0*/  FADD.FTZ R208, R208, -R155 ;  /* 0x8000009bd0d07221 */ /* 0x000fe20000010000 */
[----:B------:R-:W-:Y:S01]  /*1dc0*/  FFMA.FTZ R117, R201, R218, R79 ;  /* 0x000000dac9757223 */ /* 0x000fe2000001004f */
[-C--:B------:R-:W-:Y:S01]  /*1dd0*/  FMUL.FTZ R109, R109, R200.reuse ;  /* 0x000000c86d6d7220 */ /* 0x080fe20000410000 */
[-C--:B------:R-:W-:Y:S01]  /*1de0*/  FFMA.FTZ R120, R153, R219.reuse, R124 ;  /* 0x000000db99787223 */ /* 0x080fe2000001007c */
[----:B------:R-:W-:Y:S01]  /*1df0*/  FADD.FTZ R139, R115, -R142 ;  /* 0x8000008e738b7221 */ /* 0x000fe20000010000 */
[-CC-:B------:R-:W-:Y:S01]  /*1e00*/  FFMA.FTZ R141, R222, R219.reuse, R124.reuse ;  /* 0x000000dbde8d7223 */ /* 0x180fe2000001007c */
[----:B------:R-:W-:Y:S01]  /*1e10*/  FFMA.FTZ R151, R151, R219, R124 ;  /* 0x000000db97977223 */ /* 0x000fe2000001007c */
[----:B------:R-:W-:Y:S01]  /*1e20*/  FADD.FTZ R116, R116, -R221 ;  /* 0x800000dd74747221 */ /* 0x000fe20000010000 */
[----:B------:R-:W-:Y:S01]  /*1e30*/  FMUL.FTZ R111, R111, R200 ;  /* 0x000000c86f6f7220 */ /* 0x000fe20000410000 */
[----:B------:R-:W-:Y:S01]  /*1e40*/  FSEL R110, R110, RZ, P6 ;  /* 0x000000ff6e6e7208 */ /* 0x000fe20003000000 */
[----:B------:R-:W-:Y:S01]  /*1e50*/  FFMA.FTZ R115, R201, R208, R75 ;  /* 0x000000d0c9737223 */ /* 0x000fe2000001004b */
[----:B------:R-:W-:Y:S01]  /*1e60*/  FMUL.FTZ R117, R117, R200 ;  /* 0x000000c875757220 */ /* 0x000fe20000410000 */
[----:B------:R-:W-:Y:S01]  /*1e70*/  FMUL.FTZ R109, R109, UR4 ;  /* 0x000000046d6d7c20 */ /* 0x000fe20008410000 */
[----:B------:R-:W-:Y:S01]  /*1e80*/  LOP3.LUT P6, RZ, R192, 0xff0000, RZ, 0xc0, !PT ;  /* 0x00ff0000c0ff7812 */ /* 0x000fe200078cc0ff */
[----:B------:R-:W-:Y:S01]  /*1e90*/  FFMA.FTZ R139, R201, R139, R76 ;  /* 0x0000008bc98b7223 */ /* 0x000fe2000001004c */
[----:B------:R-:W-:Y:S01]  /*1ea0*/  FADD.FTZ R119, R119, -R120 ;  /* 0x8000007877777221 */ /* 0x000fe20000010000 */
[----:B------:R-:W-:Y:S01]  /*1eb0*/  FADD.FTZ R130, R130, -R141 ;  /* 0x8000008d82827221 */ /* 0x000fe20000010000 */
[----:B------:R-:W-:Y:S01]  /*1ec0*/  FFMA.FTZ R210, R210, R219, R124 ;  /* 0x000000dbd2d27223 */ /* 0x000fe2000001007c */
[----:B------:R-:W-:Y:S01]  /*1ed0*/  FFMA.FTZ R147, R201, R116, R77 ;  /* 0x00000074c9937223 */ /* 0x000fe2000001004d */
[----:B------:R-:W-:Y:S01]  /*1ee0*/  FADD.FTZ R151, R118, -R151 ;  /* 0x8000009776977221 */ /* 0x000fe20000010000 */
[----:B------:R-:W-:Y:S01]  /*1ef0*/  FMUL.FTZ R111, R111, UR4 ;  /* 0x000000046f6f7c20 */ /* 0x000fe20008410000 */
[-C--:B------:R-:W-:Y:S01]  /*1f00*/  FMUL.FTZ R116, R115, R200.reuse ;  /* 0x000000c873747220 */ /* 0x080fe20000410000 */
[----:B------:R-:W-:Y:S01]  /*1f10*/  FMUL.FTZ R118, R117, UR4 ;  /* 0x0000000475767c20 */ /* 0x000fe20008410000 */
[C---:B------:R-:W-:Y:S01]  /*1f20*/  LOP3.LUT P5, RZ, R194.reuse, 0xff0000, RZ, 0xc0, !PT ;  /* 0x00ff0000c2ff7812 */ /* 0x040fe200078ac0ff */
[----:B------:R-:W-:Y:S01]  /*1f30*/  FMUL.FTZ R139, R139, R200 ;  /* 0x000000c88b8b7220 */ /* 0x000fe20000410000 */
[----:B------:R-:W-:Y:S01]  /*1f40*/  ISETP.GE.U32.AND P1, PT, R194, RZ, PT ;  /* 0x000000ffc200720c */ /* 0x000fe20003f26070 */
[----:B------:R-:W-:Y:S01]  /*1f50*/  FFMA.FTZ R119, R201, R119, R80 ;  /* 0x00000077c9777223 */ /* 0x000fe20000010050 */
[----:B------:R-:W-:Y:S01]  /*1f60*/  FSEL R117, R109, RZ, P6 ;  /* 0x000000ff6d757208 */ /* 0x000fe20003000000 */
[-C--:B------:R-:W-:Y:S01]  /*1f70*/  FFMA.FTZ R143, R224, R219.reuse, R124 ;  /* 0x000000dbe08f7223 */ /* 0x080fe2000001007c */
[----:B------:R-:W-:Y:S01]  /*1f80*/  FFMA.FTZ R109, R201, R130, R81 ;  /* 0x00000082c96d7223 */ /* 0x000fe20000010051 */
[----:B------:R-:W-:Y:S01]  /*1f90*/  FADD.FTZ R210, R113, -R210 ;  /* 0x800000d271d27221 */ /* 0x000fe20000010000 */
[-CC-:B------:R-:W-:Y:S01]  /*1fa0*/  FFMA.FTZ R197, R197, R219.reuse, R124.reuse ;  /* 0x000000dbc5c57223 */ /* 0x180fe2000001007c */
[----:B------:R-:W-:Y:S01]  /*1fb0*/  FFMA.FTZ R113, R201, R112, R71 ;  /* 0x00000070c9717223 */ /* 0x000fe20000010047 */
[----:B------:R-:W-:Y:S01]  /*1fc0*/  FMUL.FTZ R116, R116, UR4 ;  /* 0x0000000474747c20 */ /* 0x000fe20008410000 */
[----:B------:R-:W-:Y:S01]  /*1fd0*/  ISETP.GE.U32.AND.EX P1, PT, R195, 0x1000000, PT, P1 ;  /* 0x01000000c300780c */ /* 0x000fe20003f26110 */
[----:B------:R-:W-:Y:S01]  /*1fe0*/  FMUL.FTZ R139, R139, UR4 ;  /* 0x000000048b8b7c20 */ /* 0x000fe20008410000 */
[----:B------:R-:W-:Y:S01]  /*1ff0*/  FSEL R112, R111, RZ, P5 ;  /* 0x000000ff6f707208 */ /* 0x000fe20002800000 */
[-C--:B------:R-:W-:Y:S01]  /*2000*/  FMUL.FTZ R119, R119, R200.reuse ;  /* 0x000000c877777220 */ /* 0x080fe20000410000 */
[----:B------:R-:W-:Y:S01]  /*2010*/  LOP3.LUT P5, RZ, R192, 0xff, RZ, 0xc0, !PT ;  /* 0x000000ffc0ff7812 */ /* 0x000fe200078ac0ff */
[----:B------:R-:W-:Y:S01]  /*2020*/  FADD.FTZ R220, R220, -R143 ;  /* 0x8000008fdcdc7221 */ /* 0x000fe20000010000 */
[----:B------:R-:W-:Y:S01]  /*2030*/  FMUL.FTZ R109, R109, R200 ;  /* 0x000000c86d6d7220 */ /* 0x000fe20000410000 */
[-C--:B0-----:R-:W-:Y:S01]  /*2040*/  FFMA.FTZ R121, R228, R219.reuse, R124 ;  /* 0x000000dbe4797223 */ /* 0x081fe2000001007c */
[----:B------:R-:W-:Y:S01]  /*2050*/  FADD.FTZ R207, R207, -R140 ;  /* 0x8000008ccfcf7221 */ /* 0x000fe20000010000 */
[----:B------:R-:W-:Y:S01]  /*2060*/  FADD.FTZ R197, R114, -R197 ;  /* 0x800000c572c57221 */ /* 0x000fe20000010000 */
[-C--:B------:R-:W-:Y:S01]  /*2070*/  FFMA.FTZ R144, R213, R219.reuse, R124 ;  /* 0x000000dbd5907223 */ /* 0x080fe2000001007c */
[----:B------:R-:W-:Y:S01]  /*2080*/  FSEL R140, R116, RZ, P1 ;  /* 0x000000ff748c7208 */ /* 0x000fe20000800000 */
[----:B------:R-:W-:Y:S01]  /*2090*/  FMUL.FTZ R114, R119, UR4 ;  /* 0x0000000477727c20 */ /* 0x000fe20008410000 */
[----:B------:R-:W-:Y:S01]  /*20a0*/  FFMA.FTZ R213, R201, R196, R68 ;  /* 0x000000c4c9d57223 */ /* 0x000fe20000010044 */
[----:B------:R-:W-:Y:S01]  /*20b0*/  FSEL R116, R139, RZ, P5 ;  /* 0x000000ff8b747208 */ /* 0x000fe20002800000 */
[----:B------:R-:W-:Y:S01]  /*20c0*/  FFMA.FTZ R119, R201, R220, R83 ;  /* 0x000000dcc9777223 */ /* 0x000fe20000010053 */
[----:B------:R-:W-:Y:S01]  /*20d0*/  FMUL.FTZ R109, R109, UR4 ;  /* 0x000000046d6d7c20 */ /* 0x000fe20008410000 */
[----:B------:R-:W-:Y:S01]  /*20e0*/  LOP3.LUT P5, RZ, R193, 0xff00, RZ, 0xc0, !PT ;  /* 0x0000ff00c1ff7812 */ /* 0x000fe200078ac0ff */
[----:B------:R-:W-:Y:S01]  /*20f0*/  FADD.FTZ R230, R230, -R121 ;  /* 0x80000079e6e67221 */ /* 0x000fe20000010000 */
[-C--:B------:R-:W-:Y:S01]  /*2100*/  FMUL.FTZ R213, R213, R200.reuse ;  /* 0x000000c8d5d57220 */ /* 0x080fe20000410000 */
[----:B------:R-:W-:Y:S01]  /*2110*/  FMUL.FTZ R108, R119, R200 ;  /* 0x000000c8776c7220 */ /* 0x000fe20000410000 */
[----:B------:R-:W-:Y:S01]  /*2120*/  FFMA.FTZ R111, R201, R210, R73 ;  /* 0x000000d2c96f7223 */ /* 0x000fe20000010049 */
[----:B------:R-:W-:Y:S01]  /*2130*/  FSEL R119, R109, RZ, P5 ;  /* 0x000000ff6d777208 */ /* 0x000fe20002800000 */
[-CC-:B------:R-:W-:Y:S01]  /*2140*/  FFMA.FTZ R122, R209, R219.reuse, R124.reuse ;  /* 0x000000dbd17a7223 */ /* 0x180fe2000001007c */
[-CC-:B------:R-:W-:Y:S01]  /*2150*/  FFMA.FTZ R123, R234, R219.reuse, R124.reuse ;  /* 0x000000dbea7b7223 */ /* 0x180fe2000001007c */
[-CC-:B------:R-:W-:Y:S01]  /*2160*/  FFMA.FTZ R146, R215, R219.reuse, R124.reuse ;  /* 0x000000dbd7927223 */ /* 0x180fe2000001007c */
[C---:B------:R-:W-:Y:S01]  /*2170*/  FFMA.FTZ R109, R201.reuse, R230, R87 ;  /* 0x000000e6c96d7223 */ /* 0x040fe20000010057 */
[----:B------:R-:W-:Y:S01]  /*2180*/  FFMA.FTZ R209, R226, R219, R124 ;  /* 0x000000dbe2d17223 */ /* 0x000fe2000001007c */
[----:B------:R-:W-:Y:S01]  /*2190*/  FFMA.FTZ R215, R201, R148, R69 ;  /* 0x00000094c9d77223 */ /* 0x000fe20000010045 */
[----:B------:R-:W-:Y:S01]  /*21a0*/  FMUL.FTZ R148, R213, UR4 ;  /* 0x00000004d5947c20 */ /* 0x000fe20008410000 */
[----:B------:R-:W-:Y:S01]  /*21b0*/  LOP3.LUT P3, RZ, R194, 0xff, RZ, 0xc0, !PT ;  /* 0x000000ffc2ff7812 */ /* 0x000fe2000786c0ff */
[-C--:B------:R-:W-:Y:S01]  /*21c0*/  FMUL.FTZ R111, R111, R200.reuse ;  /* 0x000000c86f6f7220 */ /* 0x080fe20000410000 */
[----:B------:R-:W-:Y:S01]  /*21d0*/  ISETP.GE.U32.AND P1, PT, R192, RZ, PT ;  /* 0x000000ffc000720c */ /* 0x000fe20003f26070 */
[----:B------:R-:W-:Y:S01]  /*21e0*/  FFMA.FTZ R151, R201, R151, R84 ;  /* 0x00000097c9977223 */ /* 0x000fe20000010054 */
[----:B------:R-:W-:Y:S01]  /*21f0*/  FADD.FTZ R138, R138, -R123 ;  /* 0x8000007b8a8a7221 */ /* 0x000fe20000010000 */
[-C--:B------:R-:W-:Y:S01]  /*2200*/  FMUL.FTZ R109, R109, R200.reuse ;  /* 0x000000c86d6d7220 */ /* 0x080fe20000410000 */
[----:B------:R-:W-:Y:S01]  /*2210*/  FADD.FTZ R136, R136, -R209 ;  /* 0x800000d188887221 */ /* 0x000fe20000010000 */
[-CC-:B------:R-:W-:Y:S01]  /*2220*/  FFMA.FTZ R126, R127, R219.reuse, R124.reuse ;  /* 0x000000db7f7e7223 */ /* 0x180fe2000001007c */
[-C--:B------:R-:W-:Y:S01]  /*2230*/  FFMA.FTZ R145, R236, R219.reuse, R124 ;  /* 0x000000dbec917223 */ /* 0x080fe2000001007c */
[----:B------:R-:W-:Y:S01]  /*2240*/  FMUL.FTZ R108, R108, UR4 ;  /* 0x000000046c6c7c20 */ /* 0x000fe20008410000 */
[----:B------:R-:W-:Y:S01]  /*2250*/  FSEL R148, R148, RZ, P3 ;  /* 0x000000ff94947208 */ /* 0x000fe20001800000 */
[----:B------:R-:W-:Y:S01]  /*2260*/  FMUL.FTZ R111, R111, UR4 ;  /* 0x000000046f6f7c20 */ /* 0x000fe20008410000 */
[----:B------:R-:W-:Y:S01]  /*2270*/  ISETP.GE.U32.AND.EX P1, PT, R193, 0x1000000, PT, P1 ;  /* 0x01000000c100780c */ /* 0x000fe20003f26110 */
[----:B------:R-:W-:Y:S01]  /*2280*/  FMUL.FTZ R151, R151, R200 ;  /* 0x000000c897977220 */ /* 0x000fe20000410000 */
[----:B------:R-:W-:Y:S01]  /*2290*/  LOP3.LUT P3, RZ, R195, 0xff00, RZ, 0xc0, !PT ;  /* 0x0000ff00c3ff7812 */ /* 0x000fe2000786c0ff */
        /* <DEDUP_REMOVED lines=9> */
[----:B------:R-:W-:Y:S01]  /*2330*/  FSEL R115, R111, RZ, P3 ;  /* 0x000000ff6f737208 */ /* 0x000fe20001800000 */
[----:B------:R-:W-:Y:S01]  /*2340*/  FMUL.FTZ R141, R141, R200 ;  /* 0x000000c88d8d7220 */ /* 0x000fe20000410000 */
[----:B------:R-:W-:Y:S01]  /*2350*/  LOP3.LUT P6, RZ, R190, 0xff, RZ, 0xc0, !PT ;  /* 0x000000ffbeff7812 */ /* 0x000fe200078cc0ff */
[----:B------:R-:W-:Y:S01]  /*2360*/  FFMA.FTZ R123, R201, R232, R91 ;  /* 0x000000e8c97b7223 */ /* 0x000fe2000001005b */
[----:B------:R-:W-:Y:S01]  /*2370*/  LOP3.LUT P3, RZ, R192, 0xff000000, RZ, 0xc0, !PT ;  /* 0xff000000c0ff7812 */ /* 0x000fe2000786c0ff */
[-C--:B------:R-:W-:Y:S01]  /*2380*/  FFMA.FTZ R134, R211, R219.reuse, R124 ;  /* 0x000000dbd3867223 */ /* 0x080fe2000001007c */
[----:B------:R-:W-:Y:S01]  /*2390*/  FSEL R130, R109, RZ, P5 ;  /* 0x000000ff6d827208 */ /* 0x000fe20002800000 */
[----:B------:R-:W-:Y:S01]  /*23a0*/  FFMA.FTZ R109, R201, R126, R90 ;  /* 0x0000007ec96d7223 */ /* 0x000fe2000001005a */
[----:B------:R-:W-:Y:S01]  /*23b0*/  FSEL R120, R120, RZ, P6 ;  /* 0x000000ff78787208 */ /* 0x000fe20003000000 */
[----:B------:R-:W-:Y:S01]  /*23c0*/  FMUL.FTZ R108, R108, UR4 ;  /* 0x000000046c6c7c20 */ /* 0x000fe20008410000 */
[----:B------:R-:W-:Y:S01]  /*23d0*/  FSEL R118, R118, RZ, P3 ;  /* 0x000000ff76767208 */ /* 0x000fe20001800000 */
[----:B------:R-:W-:Y:S01]  /*23e0*/  FMUL.FTZ R141, R141, UR4 ;  /* 0x000000048d8d7c20 */ /* 0x000fe20008410000 */
[----:B------:R-:W-:Y:S01]  /*23f0*/  LOP3.LUT P6, RZ, R191, 0xff00, RZ, 0xc0, !PT ;  /* 0x0000ff00bfff7812 */ /* 0x000fe200078cc0ff */
[-C--:B------:R-:W-:Y:S01]  /*2400*/  FMUL.FTZ R113, R113, R200.reuse ;  /* 0x000000c871717220 */ /* 0x080fe20000410000 */
[C---:B------:R-:W-:Y:S01]  /*2410*/  LOP3.LUT P3, RZ, R190.reuse, 0xff00, RZ, 0xc0, !PT ;  /* 0x0000ff00beff7812 */ /* 0x040fe2000786c0ff */
[-C--:B------:R-:W-:Y:S01]  /*2420*/  FMUL.FTZ R109, R109, R200.reuse ;  /* 0x000000c86d6d7220 */ /* 0x080fe20000410000 */
[-C--:B------:R-:W-:Y:S01]  /*2430*/  FMUL.FTZ R123, R123, R200.reuse ;  /* 0x000000c87b7b7220 */ /* 0x080fe20000410000 */
[----:B------:R-:W-:Y:S01]  /*2440*/  ISETP.GE.U32.AND P1, PT, R190, RZ, PT ;  /* 0x000000ffbe00720c */ /* 0x000fe20003f26070 */
[----:B------:R-:W-:Y:S01]  /*2450*/  FADD.FTZ R149, R149, -R122 ;  /* 0x8000007a95957221 */ /* 0x000fe20000010000 */
[----:B------:R-:W-:Y:S01]  /*2460*/  FADD.FTZ R131, R131, -R134 ;  /* 0x8000008683837221 */ /* 0x000fe20000010000 */
[----:B------:R-:W-:Y:S01]  /*2470*/  FFMA.FTZ R125, R125, R219, R124 ;  /* 0x000000db7d7d7223 */ /* 0x000fe2000001007c */
[----:B------:R-:W-:Y:S01]  /*2480*/  FSEL R134, R108, RZ, P6 ;  /* 0x000000ff6c867208 */ /* 0x000fe20003000000 */
[----:B------:R-:W-:Y:S01]  /*2490*/  FMUL.FTZ R113, R113, UR4 ;  /* 0x0000000471717c20 */ /* 0x000fe20008410000 */
[----:B------:R-:W-:Y:S01]  /*24a0*/  FSEL R141, R141, RZ, P3 ;  /* 0x000000ff8d8d7208 */ /* 0x000fe20001800000 */
[----:B------:R-:W-:Y:S01]  /*24b0*/  FMUL.FTZ R109, R109, UR4 ;  /* 0x000000046d6d7c20 */ /* 0x000fe20008410000 */
[----:B------:R-:W-:Y:S01]  /*24c0*/  FMUL.FTZ R108, R123, UR4 ;  /* 0x000000047b6c7c20 */ /* 0x000fe20008410000 */
[-C--:B------:R-:W-:Y:S01]  /*24d0*/  FMUL.FTZ R215, R215, R200.reuse ;  /* 0x000000c8d7d77220 */ /* 0x080fe20000410000 */
[----:B------:R-:W-:Y:S01]  /*24e0*/  LOP3.LUT P2, RZ, R194, 0xff000000, RZ, 0xc0, !PT ;  /* 0xff000000c2ff7812 */ /* 0x000fe2000784c0ff */
[-C--:B------:R-:W-:Y:S01]  /*24f0*/  FMUL.FTZ R147, R147, R200.reuse ;  /* 0x000000c893937220 */ /* 0x080fe20000410000 */
[----:B------:R-:W-:Y:S01]  /*2500*/  LOP3.LUT P3, RZ, R191, 0xff0000, RZ, 0xc0, !PT ;  /* 0x00ff0000bfff7812 */ /* 0x000fe2000786c0ff */
[----:B------:R-:W-:Y:S01]  /*2510*/  FFMA.FTZ R207, R201, R207, R74 ;  /* 0x000000cfc9cf7223 */ /* 0x000fe2000001004a */
[----:B------:R-:W-:Y:S01]  /*2520*/  ISETP.GE.U32.AND.EX P1, PT, R191, 0x1000000, PT, P1 ;  /* 0x01000000bf00780c */ /* 0x000fe20003f26110 */
[----:B------:R-:W-:Y:S01]  /*2530*/  FFMA.FTZ R149, R201, R149, R82 ;  /* 0x00000095c9957223 */ /* 0x000fe20000010052 */
[----:B------:R-:W-:Y:S01]  /*2540*/  FADD.FTZ R125, R128, -R125 ;  /* 0x8000007d807d7221 */ /* 0x000fe20000010000 */
[----:B------:R-:W-:Y:S01]  /*2550*/  FMUL.FTZ R213, R215, UR4 ;  /* 0x00000004d7d57c20 */ /* 0x000fe20008410000 */
[----:B------:R-:W-:Y:S01]  /*2560*/  FSEL R113, R113, RZ, P2 ;  /* 0x000000ff71717208 */ /* 0x000fe20001000000 */
[----:B------:R-:W-:Y:S01]  /*2570*/  FMUL.FTZ R147, R147, UR4 ;  /* 0x0000000493937c20 */ /* 0x000fe20008410000 */
[----:B------:R-:W-:Y:S01]  /*2580*/  FSEL R123, R109, RZ, P3 ;  /* 0x000000ff6d7b7208 */ /* 0x000fe20001800000 */
[-C--:B------:R-:W-:Y:S01]  /*2590*/  FMUL.FTZ R207, R207, R200.reuse ;  /* 0x000000c8cfcf7220 */ /* 0x080fe20000410000 */
[----:B------:R-:W-:Y:S01]  /*25a0*/  FSEL R136, R108, RZ, P1 ;  /* 0x000000ff6c887208 */ /* 0x000fe20000800000 */
[-C--:B------:R-:W-:Y:S01]  /*25b0*/  FMUL.FTZ R149, R149, R200.reuse ;  /* 0x000000c895957220 */ /* 0x080fe20000410000 */
[----:B------:R-:W-:Y:S01]  /*25c0*/  LOP3.LUT P4, RZ, R194, 0xff00, RZ, 0xc0, !PT ;  /* 0x0000ff00c2ff7812 */ /* 0x000fe2000788c0ff */
[----:B------:R-:W0:Y:S01]  /*25d0*/  LDC.64 R108, c[0x0][0x468] ;  /* 0x00011a00ff6c7b82 */ /* 0x000e220000000a00 */
[----:B------:R-:W-:Y:S01]  /*25e0*/  LOP3.LUT P2, RZ, R192, 0xff00, RZ, 0xc0, !PT ;  /* 0x0000ff00c0ff7812 */ /* 0x000fe2000784c0ff */
[----:B------:R-:W-:Y:S01]  /*25f0*/  FFMA.FTZ R125, R201, R125, R88 ;  /* 0x0000007dc97d7223 */ /* 0x000fe20000010058 */
[----:B------:R-:W-:Y:S01]  /*2600*/  FSEL R213, R213, RZ, P4 ;  /* 0x000000ffd5d57208 */ /* 0x000fe20002000000 */
[----:B------:R-:W-:Y:S01]  /*2610*/  FMUL.FTZ R207, R207, UR4 ;  /* 0x00000004cfcf7c20 */ /* 0x000fe20008410000 */
[----:B------:R-:W-:Y:S01]  /*2620*/  FSEL R139, R147, RZ, P2 ;  /* 0x000000ff938b7208 */ /* 0x000fe20001000000 */
[----:B------:R-:W-:Y:S01]  /*2630*/  FMUL.FTZ R122, R149, UR4 ;  /* 0x00000004957a7c20 */ /* 0x000fe20008410000 */
[----:B------:R-:W-:Y:S01]  /*2640*/  LOP3.LUT P4, RZ, R195, 0xff0000, RZ, 0xc0, !PT ;  /* 0x00ff0000c3ff7812 */ /* 0x000fe2000788c0ff */
[-C--:B------:R-:W-:Y:S01]  /*2650*/  FMUL.FTZ R125, R125, R200.reuse ;  /* 0x000000c87d7d7220 */ /* 0x080fe20000410000 */
[----:B------:R-:W-:Y:S01]  /*2660*/  LOP3.LUT P2, RZ, R193, 0xff0000, RZ, 0xc0, !PT ;  /* 0x00ff0000c1ff7812 */ /* 0x000fe2000784c0ff */
[----:B------:R-:W-:Y:S01]  /*2670*/  FFMA.FTZ R197, R201, R197, R86 ;  /* 0x000000c5c9c57223 */ /* 0x000fe20000010056 */
[-CC-:B------:R-:W-:Y:S01]  /*2680*/  FFMA.FTZ R127, R238, R219.reuse, R124.reuse ;  /* 0x000000dbee7f7223 */ /* 0x180fe2000001007c */
[-CC-:B------:R-:W-:Y:S01]  /*2690*/  FFMA.FTZ R153, R240, R219.reuse, R124.reuse ;  /* 0x000000dbf0997223 */ /* 0x180fe2000001007c */
[-CC-:B------:R-:W-:Y:S01]  /*26a0*/  FFMA.FTZ R211, R242, R219.reuse, R124.reuse ;  /* 0x000000dbf2d37223 */ /* 0x180fe2000001007c */
[-C--:B------:R-:W-:Y:S01]  /*26b0*/  FFMA.FTZ R150, R217, R219.reuse, R124 ;  /* 0x000000dbd9967223 */ /* 0x080fe2000001007c */
[----:B------:R-:W-:Y:S01]  /*26c0*/  FADD.FTZ R133, R133, -R144 ;  /* 0x8000009085857221 */ /* 0x000fe20000010000 */
[----:B------:R-:W-:Y:S01]  /*26d0*/  FFMA.FTZ R219, R202, R219, R124 ;  /* 0x000000dbcadb7223 */ /* 0x000fe2000001007c */
[----:B------:R-:W-:Y:S01]  /*26e0*/  FSEL R111, R207, RZ, P4 ;  /* 0x000000ffcf6f7208 */ /* 0x000fe20002000000 */
[----:B------:R-:W-:Y:S01]  /*26f0*/  FMUL.FTZ R125, R125, UR4 ;  /* 0x000000047d7d7c20 */ /* 0x000fe20008410000 */
[----:B------:R-:W-:Y:S01]  /*2700*/  FSEL R122, R122, RZ, P2 ;  /* 0x000000ff7a7a7208 */ /* 0x000fe20001000000 */
[-C--:B------:R-:W-:Y:S01]  /*2710*/  FMUL.FTZ R197, R197, R200.reuse ;  /* 0x000000c8c5c57220 */ /* 0x080fe20000410000 */
[----:B------:R-:W-:Y:S01]  /*2720*/  LOP3.LUT P4, RZ, R193, 0xff, RZ, 0xc0, !PT ;  /* 0x000000ffc1ff7812 */ /* 0x000fe2000788c0ff */
[----:B------:R-:W-:Y:S01]  /*2730*/  FFMA.FTZ R131, R201, R131, R92 ;  /* 0x00000083c9837223 */ /* 0x000fe2000001005c */
[----:B------:R-:W-:Y:S01]  /*2740*/  LOP3.LUT P2, RZ, R191, 0xff, RZ, 0xc0, !PT ;  /* 0x000000ffbfff7812 */ /* 0x000fe2000784c0ff */
[----:B------:R-:W-:Y:S01]  /*2750*/  FFMA.FTZ R133, R201, R133, R94 ;  /* 0x00000085c9857223 */ /* 0x000fe2000001005e */
[----:B------:R-:W-:Y:S01]  /*2760*/  FADD.FTZ R152, R152, -R127 ;  /* 0x8000007f98987221 */ /* 0x000fe20000010000 */
[----:B------:R-:W-:Y:S01]  /*2770*/  FADD.FTZ R244, R244, -R153 ;  /* 0x80000099f4f47221 */ /* 0x000fe20000010000 */
[----:B------:R-:W-:Y:S01]  /*2780*/  FADD.FTZ R135, R135, -R146 ;  /* 0x8000009287877221 */ /* 0x000fe20000010000 */
[----:B------:R-:W-:Y:S01]  /*2790*/  FADD.FTZ R154, R154, -R211 ;  /* 0x800000d39a9a7221 */ /* 0x000fe20000010000 */
[----:B------:R-:W-:Y:S01]  /*27a0*/  FADD.FTZ R137, R137, -R150 ;  /* 0x8000009689897221 */ /* 0x000fe20000010000 */
[----:B------:R-:W-:Y:S01]  /*27b0*/  FADD.FTZ R132, R132, -R219 ;  /* 0x800000db84847221 */ /* 0x000fe20000010000 */
[----:B------:R-:W-:Y:S01]  /*27c0*/  FSEL R114, R114, RZ, P4 ;  /* 0x000000ff72727208 */ /* 0x000fe20002000000 */
[----:B------:R-:W-:Y:S01]  /*27d0*/  FMUL.FTZ R197, R197, UR4 ;  /* 0x00000004c5c57c20 */ /* 0x000fe20008410000 */
[----:B------:R-:W-:Y:S01]  /*27e0*/  FSEL R121, R125, RZ, P2 ;  /* 0x000000ff7d797208 */ /* 0x000fe20001000000 */
[-C--:B------:R-:W-:Y:S01]  /*27f0*/  FMUL.FTZ R131, R131, R200.reuse ;  /* 0x000000c883837220 */ /* 0x080fe20000410000 */
[----:B------:R-:W-:Y:S01]  /*2800*/  LOP3.LUT P4, RZ, R190, 0xff0000, RZ, 0xc0, !PT ;  /* 0x00ff0000beff7812 */ /* 0x000fe2000788c0ff */
[----:B------:R-:W-:Y:S01]  /*2810*/  FMUL.FTZ R133, R133, R200 ;  /* 0x000000c885857220 */ /* 0x000fe20000410000 */
        /* <DEDUP_REMOVED lines=8> */
[----:B------:R-:W-:Y:S01]  /*28a0*/  FMUL.FTZ R133, R133, UR4 ;  /* 0x0000000485857c20 */ /* 0x000fe20008410000 */
[C---:B------:R-:W-:Y:S01]  /*28b0*/  LOP3.LUT P4, RZ, R188.reuse, 0xff, RZ, 0xc0, !PT ;  /* 0x000000ffbcff7812 */ /* 0x040fe2000788c0ff */
        /* <DEDUP_REMOVED lines=11> */
[----:B------:R-:W-:Y:S01]  /*2970*/  FSEL R133, R133, RZ, P2 ;  /* 0x000000ff85857208 */ /* 0x000fe20001000000 */
[----:B------:R-:W-:Y:S01]  /*2980*/  FMUL.FTZ R137, R137, UR4 ;  /* 0x0000000489897c20 */ /* 0x000fe20008410000 */
[----:B------:R-:W-:Y:S01]  /*2990*/  FMUL.FTZ R147, R147, UR4 ;  /* 0x0000000493937c20 */ /* 0x000fe20008410000 */
[----:B------:R-:W-:Y:S01]  /*29a0*/  FMUL.FTZ R201, R201, UR4 ;  /* 0x00000004c9c97c20 */ /* 0x000fe20008410000 */
[----:B------:R-:W-:Y:S01]  /*29b0*/  FMUL.FTZ R145, R145, UR4 ;  /* 0x0000000491917c20 */ /* 0x000fe20008410000 */
[----:B------:R-:W-:Y:S01]  /*29c0*/  FMUL.FTZ R135, R135, UR4 ;  /* 0x0000000487877c20 */ /* 0x000fe20008410000 */
[C---:B------:R-:W-:Y:S01]  /*29d0*/  LOP3.LUT P5, RZ, R188.reuse, 0xff00, RZ, 0xc0, !PT ;  /* 0x0000ff00bcff7812 */ /* 0x040fe200078ac0ff */
[--C-:B------:R-:W-:Y:S01]  /*29e0*/  IMAD.WIDE.U32 R124, R205, 0x10, R108.reuse ;  /* 0x00000010cd7c7825 */ /* 0x100fe200078e006c */
[----:B------:R-:W-:Y:S02]  /*29f0*/  LOP3.LUT P6, RZ, R188, 0xff000000, RZ, 0xc0, !PT ;  /* 0xff000000bcff7812 */ /* 0x000fe400078cc0ff */
[----:B------:R-:W-:Y:S01]  /*2a00*/  LOP3.LUT P3, RZ, R189, 0xff, RZ, 0xc0, !PT ;  /* 0x000000ffbdff7812 */ /* 0x000fe2000786c0ff */
[----:B------:R-:W-:Y:S01]  /*2a10*/  IMAD.WIDE.U32 R126, R203, 0x10, R108 ;  /* 0x00000010cb7e7825 */ /* 0x000fe200078e006c */
[----:B------:R-:W-:-:S02]  /*2a20*/  LOP3.LUT P4, RZ, R189, 0xff00, RZ, 0xc0, !PT ;  /* 0x0000ff00bdff7812 */ /* 0x000fc4000788c0ff */
[C---:B------:R-:W-:Y:S01]  /*2a30*/  LOP3.LUT P2, RZ, R189.reuse, 0xff0000, RZ, 0xc0, !PT ;  /* 0x00ff0000bdff7812 */ /* 0x040fe2000784c0ff */
[----:B------:R-:W-:Y:S01]  /*2a40*/  IMAD.WIDE.U32 R198, R198, 0x10, R108 ;  /* 0x00000010c6c67825 */ /* 0x000fe200078e006c */
[----:B------:R-:W-:Y:S02]  /*2a50*/  ISETP.GE.U32.AND.EX P1, PT, R189, 0x1000000, PT, P1 ;  /* 0x01000000bd00780c */ /* 0x000fe40003f26110 */
[----:B------:R-:W-:Y:S02]  /*2a60*/  F2FP.F16.F32.PACK_AB R109, R113, R112 ;  /* 0x00000070716d723e */ /* 0x000fe400000000ff */
[----:B------:R-:W-:Y:S02]  /*2a70*/  F2FP.F16.F32.PACK_AB R110, R115, R110 ;  /* 0x0000006e736e723e */ /* 0x000fe400000000ff */
[----:B------:R-:W-:Y:S02]  /*2a80*/  F2FP.F16.F32.PACK_AB R114, R119, R114 ;  /* 0x000000727772723e */ /* 0x000fe400000000ff */
[----:B------:R-:W-:-:S02]  /*2a90*/  F2FP.F16.F32.PACK_AB R113, R118, R117 ;  /* 0x000000757671723e */ /* 0x000fc400000000ff */
[----:B------:R-:W-:Y:S02]  /*2aa0*/  F2FP.F16.F32.PACK_AB R112, R139, R116 ;  /* 0x000000748b70723e */ /* 0x000fe400000000ff */
[----:B------:R-:W-:Y:S02]  /*2ab0*/  F2FP.F16.F32.PACK_AB R115, R143, R122 ;  /* 0x0000007a8f73723e */ /* 0x000fe400000000ff */
[----:B------:R-:W-:Y:S02]  /*2ac0*/  F2FP.F16.F32.PACK_AB R119, R136, R123 ;  /* 0x0000007b8877723e */ /* 0x000fe400000000ff */
[----:B------:R-:W-:Y:S02]  /*2ad0*/  F2FP.F16.F32.PACK_AB R118, R134, R121 ;  /* 0x000000798676723e */ /* 0x000fe400000000ff */
[----:B------:R-:W-:Y:S02]  /*2ae0*/  F2FP.F16.F32.PACK_AB R117, R130, R197 ;  /* 0x000000c58275723e */ /* 0x000fe400000000ff */
[----:B------:R-:W-:-:S02]  /*2af0*/  F2FP.F16.F32.PACK_AB R116, R141, R120 ;  /* 0x000000788d74723e */ /* 0x000fc400000000ff */
[----:B------:R-:W-:Y:S02]  /*2b00*/  FSEL R122, R137, RZ, P3 ;  /* 0x000000ff897a7208 */ /* 0x000fe40001800000 */
        /* <DEDUP_REMOVED lines=9> */
[----:B------:R1:W-:Y:S01]  /*2ba0*/  STG.E.128 desc[UR6][R124.64], R108 ;  /* 0x0000006c7c007986 */ /* 0x0003e2000c101d06 */
[----:B------:R-:W-:Y:S02]  /*2bb0*/  F2FP.F16.F32.PACK_AB R121, R130, R133 ;  /* 0x000000858279723e */ /* 0x000fe400000000ff */
[----:B------:R-:W-:Y:S01]  /*2bc0*/  F2FP.F16.F32.PACK_AB R120, R120, R131 ;  /* 0x000000837878723e */ /* 0x000fe200000000ff */
[----:B------:R1:W-:Y:S04]  /*2bd0*/  STG.E.128 desc[UR6][R126.64], R112 ;  /* 0x000000707e007986 */ /* 0x0003e8000c101d06 */
[----:B------:R1:W-:Y:S04]  /*2be0*/  STG.E.128 desc[UR6][R128.64], R116 ;  /* 0x0000007480007986 */ /* 0x0003e8000c101d06 */
[----:B------:R1:W-:Y:S01]  /*2bf0*/  STG.E.128 desc[UR6][R198.64], R120 ;  /* 0x00000078c6007986 */ /* 0x0003e2000c101d06 */
[----:B------:R-:W-:Y:S05]  /*2c00*/  BRA `(.L_x_14609) ;  /* 0x0000003000587947 */ /* 0x000fea0003800000 */
.L_x_14608:
[-CC-:B------:R-:W-:Y:S01]  /*2c10*/  FFMA.FTZ R109, R109, R219.reuse, R124.reuse ;  /* 0x000000db6d6d7223 */ /* 0x180fe2000001007c */
[-CC-:B------:R-:W-:Y:S01]  /*2c20*/  FFMA.FTZ R108, R108, R219.reuse, R124.reuse ;  /* 0x000000db6c6c7223 */ /* 0x180fe2000001007c */
[----:B-----5:R-:W-:Y:S01]  /*2c30*/  LOP3.LUT P3, RZ, R194, 0xff, RZ, 0xc0, !PT ;  /* 0x000000ffc2ff7812 */ /* 0x020fe2000786c0ff */
[-C--:B------:R-:W-:Y:S01]  /*2c40*/  FFMA.FTZ R122, R110, R219.reuse, R124 ;  /* 0x000000db6e7a7223 */ /* 0x080fe2000001007c */
[----:B------:R-:W-:Y:S01]  /*2c50*/  FADD.FTZ R100, R196, -R109 ;  /* 0x8000006dc4647221 */ /* 0x000fe20000010000 */
[----:B------:R-:W-:Y:S01]  /*2c60*/  FADD.FTZ R102, R143, -R108 ;  /* 0x8000006c8f667221 */ /* 0x000fe20000010000 */
[-CC-:B------:R-:W-:Y:S01]  /*2c70*/  FFMA.FTZ R223, R147, R219.reuse, R124.reuse ;  /* 0x000000db93df7223 */ /* 0x180fe2000001007c */
[-C--:B------:R-:W-:Y:S01]  /*2c80*/  FFMA.FTZ R221, R139, R219.reuse, R124 ;  /* 0x000000db8bdd7223 */ /* 0x080fe2000001007c */
[C---:B------:R-:W-:Y:S01]  /*2c90*/  FFMA.FTZ R100, R201.reuse, R100, R68 ;  /* 0x00000064c9647223 */ /* 0x040fe20000010044 */
[----:B------:R-:W-:Y:S01]  /*2ca0*/  FFMA.FTZ R101, R201, R102, R69 ;  /* 0x00000066c9657223 */ /* 0x000fe20000010045 */
[-CC-:B------:R-:W-:Y:S01]  /*2cb0*/  FFMA.FTZ R210, R210, R219.reuse, R124.reuse ;  /* 0x000000dbd2d27223 */ /* 0x180fe2000001007c */
[----:B------:R-:W-:Y:S01]  /*2cc0*/  FADD.FTZ R223, R204, -R223 ;  /* 0x800000dfccdf7221 */ /* 0x000fe20000010000 */
[-C--:B------:R-:W-:Y:S01]  /*2cd0*/  FMUL.FTZ R102, R100, R200.reuse ;  /* 0x000000c864667220 */ /* 0x080fe20000410000 */
[----:B------:R-:W-:Y:S01]  /*2ce0*/  FMUL.FTZ R103, R101, R200 ;  /* 0x000000c865677220 */ /* 0x000fe20000410000 */
[-CC-:B------:R-:W-:Y:S01]  /*2cf0*/  FFMA.FTZ R126, R155, R219.reuse, R124.reuse ;  /* 0x000000db9b7e7223 */ /* 0x180fe2000001007c */
[-CC-:B------:R-:W-:Y:S01]  /*2d00*/  FFMA.FTZ R120, R141, R219.reuse, R124.reuse ;  /* 0x000000db8d787223 */ /* 0x180fe2000001007c */
[----:B------:R-:W-:Y:S01]  /*2d10*/  FMUL.FTZ R102, R102, UR4 ;  /* 0x0000000466667c20 */ /* 0x000fe20008410000 */
[-CC-:B------:R-:W-:Y:S01]  /*2d20*/  FFMA.FTZ R106, R145, R219.reuse, R124.reuse ;  /* 0x000000db916a7223 */ /* 0x180fe2000001007c */
[-CC-:B------:R-:W-:Y:S01]  /*2d30*/  FFMA.FTZ R108, R153, R219.reuse, R124.reuse ;  /* 0x000000db996c7223 */ /* 0x180fe2000001007c */
[-CC-:B------:R-:W-:Y:S01]  /*2d40*/  FFMA.FTZ R140, R209, R219.reuse, R124.reuse ;  /* 0x000000dbd18c7223 */ /* 0x180fe2000001007c */
[-C--:B------:R-:W-:Y:S01]  /*2d50*/  FFMA.FTZ R225, R212, R219.reuse, R124 ;  /* 0x000000dbd4e17223 */ /* 0x080fe2000001007c */
[----:B------:R-:W-:Y:S01]  /*2d60*/  FSEL R147, R102, RZ, P3 ;  /* 0x000000ff66937208 */ /* 0x000fe20001800000 */
[----:B------:R-:W-:Y:S01]  /*2d70*/  FADD.FTZ R102, R111, -R122 ;  /* 0x8000007a6f667221 */ /* 0x000fe20000010000 */
[-CC-:B0-----:R-:W-:Y:S01]  /*2d80*/  FFMA.FTZ R121, R214, R219.reuse, R124.reuse ;  /* 0x000000dbd6797223 */ /* 0x181fe2000001007c */
[-CC-:B------:R-:W-:Y:S01]  /*2d90*/  FFMA.FTZ R123, R216, R219.reuse, R124.reuse ;  /* 0x000000dbd87b7223 */ /* 0x180fe2000001007c */
[-C--:B------:R-:W-:Y:S01]  /*2da0*/  FFMA.FTZ R155, R222, R219.reuse, R124 ;  /* 0x000000dbde9b7223 */ /* 0x080fe2000001007c */
        /* <DEDUP_REMOVED lines=17> */
[----:B------:R-:W-:Y:S01]  /*2ec0*/  FMUL.FTZ R103, R103, UR4 ;  /* 0x0000000467677c20 */ /* 0x000fe20008410000 */
[----:B------:R-:W-:Y:S01]  /*2ed0*/  FMUL.FTZ R111, R102, R200 ;  /* 0x000000c8666f7220 */ /* 0x000fe20000410000 */
[----:B------:R-:W-:Y:S01]  /*2ee0*/  FFMA.FTZ R219, R202, R219, R124 ;  /* 0x000000dbcadb7223 */ /* 0x000fe2000001007c */
[----:B------:R-:W-:Y:S01]  /*2ef0*/  LOP3.LUT P4, RZ, R194, 0xff00, RZ, 0xc0, !PT ;  /* 0x0000ff00c2ff7812 */ /* 0x000fe2000788c0ff */
[----:B------:R-:W-:Y:S01]  /*2f00*/  FADD.FTZ R112, R112, -R221 ;  /* 0x800000dd70707221 */ /* 0x000fe20000010000 */
[----:B------:R-:W-:Y:S01]  /*2f10*/  FADD.FTZ R210, R113, -R210 ;  /* 0x800000d271d27221 */ /* 0x000fe20000010000 */
[----:B------:R-:W-:Y:S01]  /*2f20*/  FFMA.FTZ R124, R201, R223, R72 ;  /* 0x000000dfc97c7223 */ /* 0x000fe20000010048 */
[----:B------:R-:W-:Y:S01]  /*2f30*/  FMUL.FTZ R111, R111, UR4 ;  /* 0x000000046f6f7c20 */ /* 0x000fe20008410000 */
[----:B------:R-:W-:Y:S01]  /*2f40*/  LOP3.LUT P5, RZ, R194, 0xff0000, RZ, 0xc0, !PT ;  /* 0x00ff0000c2ff7812 */ /* 0x000fe200078ac0ff */
[----:B------:R-:W-:Y:S01]  /*2f50*/  FFMA.FTZ R125, R201, R210, R73 ;  /* 0x000000d2c97d7223 */ /* 0x000fe20000010049 */
[----:B------:R-:W-:Y:S01]  /*2f60*/  FSEL R146, R103, RZ, P4 ;  /* 0x000000ff67927208 */ /* 0x000fe20002000000 */
[----:B------:R-:W-:Y:S01]  /*2f70*/  FFMA.FTZ R103, R201, R112, R71 ;  /* 0x00000070c9677223 */ /* 0x000fe20000010047 */
[-C--:B------:R-:W-:Y:S01]  /*2f80*/  FMUL.FTZ R113, R124, R200.reuse ;  /* 0x000000c87c717220 */ /* 0x080fe20000410000 */
[----:B------:R-:W-:Y:S01]  /*2f90*/  FADD.FTZ R208, R208, -R225 ;  /* 0x800000e1d0d07221 */ /* 0x000fe20000010000 */
[----:B------:R-:W-:Y:S01]  /*2fa0*/  FSEL R150, R111, RZ, P5 ;  /* 0x000000ff6f967208 */ /* 0x000fe20002800000 */
[-C--:B------:R-:W-:Y:S01]  /*2fb0*/  FMUL.FTZ R112, R103, R200.reuse ;  /* 0x000000c867707220 */ /* 0x080fe20000410000 */
[----:B------:R-:W-:Y:S01]  /*2fc0*/  FMUL.FTZ R113, R113, UR4 ;  /* 0x0000000471717c20 */ /* 0x000fe20008410000 */
[----:B------:R-:W-:Y:S01]  /*2fd0*/  FMUL.FTZ R111, R125, R200 ;  /* 0x000000c87d6f7220 */ /* 0x000fe20000410000 */
[----:B------:R-:W-:Y:S01]  /*2fe0*/  FADD.FTZ R106, R117, -R106 ;  /* 0x8000006a756a7221 */ /* 0x000fe20000010000 */
[----:B------:R-:W-:Y:S01]  /*2ff0*/  LOP3.LUT P2, RZ, R195, 0xff, RZ, 0xc0, !PT ;  /* 0x000000ffc3ff7812 */ /* 0x000fe2000784c0ff */
[----:B------:R-:W-:Y:S01]  /*3000*/  FADD.FTZ R207, R207, -R126 ;  /* 0x8000007ecfcf7221 */ /* 0x000fe20000010000 */
[----:B------:R-:W-:Y:S01]  /*3010*/  FADD.FTZ R116, R116, -R121 ;  /* 0x8000007974747221 */ /* 0x000fe20000010000 */
[----:B------:R-:W-:Y:S01]  /*3020*/  FFMA.FTZ R127, R201, R208, R75 ;  /* 0x000000d0c97f7223 */ /* 0x000fe2000001004b */
[----:B------:R-:W-:Y:S01]  /*3030*/  LOP3.LUT P6, RZ, R194, 0xff000000, RZ, 0xc0, !PT ;  /* 0xff000000c2ff7812 */ /* 0x000fe200078cc0ff */
[----:B------:R-:W-:Y:S01]  /*3040*/  FMUL.FTZ R112, R112, UR4 ;  /* 0x0000000470707c20 */ /* 0x000fe20008410000 */
[----:B------:R-:W-:Y:S01]  /*3050*/  ISETP.GE.U32.AND P1, PT, R194, RZ, PT ;  /* 0x000000ffc200720c */ /* 0x000fe20003f26070 */
[----:B------:R-:W-:Y:S01]  /*3060*/  FMUL.FTZ R111, R111, UR4 ;  /* 0x000000046f6f7c20 */ /* 0x000fe20008410000 */
[----:B------:R-:W-:Y:S01]  /*3070*/  FFMA.FTZ R122, R201, R106, R78 ;  /* 0x0000006ac97a7223 */ /* 0x000fe2000001004e */
[----:B------:R-:W-:Y:S01]  /*3080*/  LOP3.LUT P3, RZ, R195, 0xff00, RZ, 0xc0, !PT ;  /* 0x0000ff00c3ff7812 */ /* 0x000fe2000786c0ff */
[----:B------:R-:W-:Y:S01]  /*3090*/  FADD.FTZ R115, R115, -R120 ;  /* 0x8000007873737221 */ /* 0x000fe20000010000 */
[----:B------:R-:W-:Y:S01]  /*30a0*/  FSEL R194, R113, RZ, P2 ;  /* 0x000000ff71c27208 */ /* 0x000fe20001000000 */
[C---:B------:R-:W-:Y:S01]  /*30b0*/  FFMA.FTZ R126, R201.reuse, R207, R74 ;  /* 0x000000cfc97e7223 */ /* 0x040fe2000001004a */
[----:B------:R-:W-:Y:S01]  /*30c0*/  FFMA.FTZ R121, R201, R116, R77 ;  /* 0x00000074c9797223 */ /* 0x000fe2000001004d */
[-C--:B------:R-:W-:Y:S01]  /*30d0*/  FMUL.FTZ R113, R127, R200.reuse ;  /* 0x000000c87f717220 */ /* 0x080fe20000410000 */
[----:B------:R-:W-:Y:S01]  /*30e0*/  FADD.FTZ R218, R218, -R123 ;  /* 0x8000007bdada7221 */ /* 0x000fe20000010000 */
[C---:B------:R-:W-:Y:S01]  /*30f0*/  LOP3.LUT P4, RZ, R195.reuse, 0xff0000, RZ, 0xc0, !PT ;  /* 0x00ff0000c3ff7812 */ /* 0x040fe2000788c0ff */
[-C--:B------:R-:W-:Y:S01]  /*3100*/  FMUL.FTZ R106, R122, R200.reuse ;  /* 0x000000c87a6a7220 */ /* 0x080fe20000410000 */
[----:B------:R-:W-:Y:S01]  /*3110*/  ISETP.GE.U32.AND.EX P1, PT, R195, 0x1000000, PT, P1 ;  /* 0x01000000c300780c */ /* 0x000fe20003f26110 */
[----:B------:R-:W-:Y:S01]  /*3120*/  FFMA.FTZ R120, R201, R115, R76 ;  /* 0x00000073c9787223 */ /* 0x000fe2000001004c */
[----:B------:R-:W-:Y:S01]  /*3130*/  FSEL R195, R112, RZ, P6 ;  /* 0x000000ff70c37208 */ /* 0x000fe20003000000 */
[-C--:B------:R-:W-:Y:S01]  /*3140*/  FMUL.FTZ R112, R126, R200.reuse ;  /* 0x000000c87e707220 */ /* 0x080fe20000410000 */
[----:B------:R-:W-:Y:S01]  /*3150*/  FSEL R207, R111, RZ, P3 ;  /* 0x000000ff6fcf7208 */ /* 0x000fe20001800000 */
[----:B------:R-:W-:Y:S01]  /*3160*/  FMUL.FTZ R111, R121, R200 ;  /* 0x000000c8796f7220 */ /* 0x000fe20000410000 */
[----:B------:R-:W-:Y:S01]  /*3170*/  FMUL.FTZ R113, R113, UR4 ;  /* 0x0000000471717c20 */ /* 0x000fe20008410000 */
[----:B------:R-:W-:Y:S01]  /*3180*/  FADD.FTZ R130, R130, -R155 ;  /* 0x8000009b82827221 */ /* 0x000fe20000010000 */
[----:B------:R-:W-:Y:S01]  /*3190*/  FFMA.FTZ R123, R201, R218, R79 ;  /* 0x000000dac97b7223 */ /* 0x000fe2000001004f */
[----:B------:R-:W-:Y:S01]  /*31a0*/  FADD.FTZ R119, R119, -R108 ;  /* 0x8000006c77777221 */ /* 0x000fe20000010000 */
[----:B------:R-:W-:Y:S01]  /*31b0*/  FMUL.FTZ R106, R106, UR4 ;  /* 0x000000046a6a7c20 */ /* 0x000fe20008410000 */
[----:B------:R-:W-:Y:S01]  /*31c0*/  LOP3.LUT P2, RZ, R192, 0xff0000, RZ, 0xc0, !PT ;  /* 0x00ff0000c0ff7812 */ /* 0x000fe2000784c0ff */
[-C--:B------:R-:W-:Y:S01]  /*31d0*/  FMUL.FTZ R115, R120, R200.reuse ;  /* 0x000000c878737220 */ /* 0x080fe20000410000 */
[----:B------:R-:W-:Y:S01]  /*31e0*/  FMUL.FTZ R112, R112, UR4 ;  /* 0x0000000470707c20 */ /* 0x000fe20008410000 */
[----:B------:R-:W-:Y:S01]  /*31f0*/  FMUL.FTZ R111, R111, UR4 ;  /* 0x000000046f6f7c20 */ /* 0x000fe20008410000 */
[----:B------:R-:W-:Y:S01]  /*3200*/  FMUL.FTZ R108, R123, R200 ;  /* 0x000000c87b6c7220 */ /* 0x000fe20000410000 */
[----:B------:R-:W-:Y:S01]  /*3210*/  FFMA.FTZ R117, R201, R130, R81 ;  /* 0x00000082c9757223 */ /* 0x000fe20000010051 */
[----:B------:R-:W-:Y:S01]  /*3220*/  LOP3.LUT P6, RZ, R192, 0xff00, RZ, 0xc0, !PT ;  /* 0x0000ff00c0ff7812 */ /* 0x000fe200078cc0ff */
[----:B------:R-:W-:Y:S01]  /*3230*/  FADD.FTZ R149, R149, -R140 ;  /* 0x8000008c95957221 */ /* 0x000fe20000010000 */
[----:B------:R-:W-:Y:S01]  /*3240*/  FSEL R213, R113, RZ, P1 ;  /* 0x000000ff71d57208 */ /* 0x000fe20000800000 */
[----:B------:R-:W-:Y:S01]  /*3250*/  FFMA.FTZ R116, R201, R119, R80 ;  /* 0x00000077c9747223 */ /* 0x000fe20000010050 */
[----:B------:R-:W-:Y:S01]  /*3260*/  FADD.FTZ R113, R118, -R151 ;  /* 0x8000009776717221 */ /* 0x000fe20000010000 */
[----:B------:R-:W-:Y:S01]  /*3270*/  FADD.FTZ R140, R136, -R209 ;  /* 0x800000d1888c7221 */ /* 0x000fe20000010000 */
[----:B------:R-:W-:Y:S01]  /*3280*/  FMUL.FTZ R115, R115, UR4 ;  /* 0x0000000473737c20 */ /* 0x000fe20008410000 */
[----:B------:R-:W-:Y:S01]  /*3290*/  FSEL R136, R106, RZ, P2 ;  /* 0x000000ff6a887208 */ /* 0x000fe20001000000 */
[----:B------:R-:W-:Y:S01]  /*32a0*/  FMUL.FTZ R108, R108, UR4 ;  /* 0x000000046c6c7c20 */ /* 0x000fe20008410000 */
[C---:B------:R-:W-:Y:S01]  /*32b0*/  LOP3.LUT P5, RZ, R192.reuse, 0xff, RZ, 0xc0, !PT ;  /* 0x000000ffc0ff7812 */ /* 0x040fe200078ac0ff */
[-C--:B------:R-:W-:Y:S01]  /*32c0*/  FMUL.FTZ R106, R117, R200.reuse ;  /* 0x000000c8756a7220 */ /* 0x080fe20000410000 */
[----:B------:R-:W-:Y:S01]  /*32d0*/  LOP3.LUT P3, RZ, R192, 0xff000000, RZ, 0xc0, !PT ;  /* 0xff000000c0ff7812 */ /* 0x000fe2000786c0ff */
[C---:B------:R-:W-:Y:S01]  /*32e0*/  FFMA.FTZ R118, R201.reuse, R149, R82 ;  /* 0x00000095c9767223 */ /* 0x040fe20000010052 */
[----:B------:R-:W-:Y:S01]  /*32f0*/  FSEL R196, R112, RZ, P4 ;  /* 0x000000ff70c47208 */ /* 0x000fe20002000000 */
[----:B------:R-:W-:Y:S01]  /*3300*/  FFMA.FTZ R112, R201, R113, R84 ;  /* 0x00000071c9707223 */ /* 0x000fe20000010054 */
[----:B------:R-:W-:Y:S01]  /*3310*/  FSEL R211, R111, RZ, P6 ;  /* 0x000000ff6fd37208 */ /* 0x000fe20003000000 */
[-C--:B------:R-:W-:Y:S01]  /*3320*/  FMUL.FTZ R111, R116, R200.reuse ;  /* 0x000000c8746f7220 */ /* 0x080fe20000410000 */
[----:B------:R-:W-:Y:S01]  /*3330*/  ISETP.GE.U32.AND P1, PT, R192, RZ, PT ;  /* 0x000000ffc000720c */ /* 0x000fe20003f26070 */
[----:B------:R-:W-:Y:S01]  /*3340*/  FADD.FTZ R220, R220, -R153 ;  /* 0x80000099dcdc7221 */ /* 0x000fe20000010000 */
[----:B------:R-:W-:Y:S01]  /*3350*/  FSEL R192, R115, RZ, P5 ;  /* 0x000000ff73c07208 */ /* 0x000fe20002800000 */
[----:B------:R-:W-:Y:S01]  /*3360*/  FMUL.FTZ R106, R106, UR4 ;  /* 0x000000046a6a7c20 */ /* 0x000fe20008410000 */
[----:B------:R-:W-:Y:S01]  /*3370*/  LOP3.LUT P5, RZ, R193, 0xff00, RZ, 0xc0, !PT ;  /* 0x0000ff00c1ff7812 */ /* 0x000fe200078ac0ff */
[----:B------:R-:W-:Y:S01]  /*3380*/  FMUL.FTZ R111, R111, UR4 ;  /* 0x000000046f6f7c20 */ /* 0x000fe20008410000 */
[----:B------:R-:W-:Y:S01]  /*3390*/  FSEL R151, R108, RZ, P3 ;  /* 0x000000ff6c977208 */ /* 0x000fe20001800000 */
[----:B------:R-:W-:Y:S01]  /*33a0*/  FMUL.FTZ R108, R118, R200 ;  /* 0x000000c8766c7220 */ /* 0x000fe20000410000 */
[----:B------:R-:W-:Y:S01]  /*33b0*/  FFMA.FTZ R113, R201, R140, R85 ;  /* 0x0000008cc9717223 */ /* 0x000fe20000010055 */
[----:B------:R-:W-:Y:S01]  /*33c0*/  FMUL.FTZ R115, R112, R200 ;  /* 0x000000c870737220 */ /* 0x000fe20000410000 */
[----:B------:R-:W-:Y:S01]  /*33d0*/  FADD.FTZ R114, R114, -R197 ;  /* 0x800000c572727221 */ /* 0x000fe20000010000 */
[----:B------:R-:W-:Y:S01]  /*33e0*/  LOP3.LUT P4, RZ, R193, 0xff, RZ, 0xc0, !PT ;  /* 0x000000ffc1ff7812 */ /* 0x000fe2000788c0ff */
[----:B------:R-:W-:Y:S01]  /*33f0*/  FFMA.FTZ R119, R201, R220, R83 ;  /* 0x000000dcc9777223 */ /* 0x000fe20000010053 */
[----:B------:R-:W-:Y:S01]  /*3400*/  FSEL R202, R106, RZ, P5 ;  /* 0x000000ff6aca7208 */ /* 0x000fe20002800000 */
[----:B------:R-:W-:Y:S01]  /*3410*/  FMUL.FTZ R108, R108, UR4 ;  /* 0x000000046c6c7c20 */ /* 0x000fe20008410000 */
[----:B------:R-:W-:Y:S01]  /*3420*/  FMUL.FTZ R106, R113, R200 ;  /* 0x000000c8716a7220 */ /* 0x000fe20000410000 */
[----:B------:R-:W-:Y:S01]  /*3430*/  FMUL.FTZ R115, R115, UR4 ;  /* 0x0000000473737c20 */ /* 0x000fe20008410000 */
[----:B------:R-:W-:Y:S01]  /*3440*/  FFMA.FTZ R114, R201, R114, R86 ;  /* 0x00000072c9727223 */ /* 0x000fe20000010056 */
[----:B------:R-:W-:Y:S01]  /*3450*/  LOP3.LUT P6, RZ, R193, 0xff0000, RZ, 0xc0, !PT ;  /* 0x00ff0000c1ff7812 */ /* 0x000fe200078cc0ff */
[----:B------:R-:W-:Y:S01]  /*3460*/  FADD.FTZ R230, R230, -R105 ;  /* 0x80000069e6e67221 */ /* 0x000fe20000010000 */
[----:B------:R-:W-:Y:S01]  /*3470*/  LOP3.LUT P2, RZ, R190, 0xff, RZ, 0xc0, !PT ;  /* 0x000000ffbeff7812 */ /* 0x000fe2000784c0ff */
[----:B------:R-:W-:Y:S01]  /*3480*/  FADD.FTZ R109, R128, -R109 ;  /* 0x8000006d806d7221 */ /* 0x000fe20000010000 */
[----:B------:R-:W-:Y:S01]  /*3490*/  FSEL R153, R111, RZ, P4 ;  /* 0x000000ff6f997208 */ /* 0x000fe20002000000 */
[-C--:B------:R-:W-:Y:S01]  /*34a0*/  FMUL.FTZ R111, R119, R200.reuse ;  /* 0x000000c8776f7220 */ /* 0x080fe20000410000 */
[----:B------:R-:W-:Y:S01]  /*34b0*/  FADD.FTZ R129, R129, -R104 ;  /* 0x8000006881817221 */ /* 0x000fe20000010000 */
[----:B------:R-:W-:Y:S01]  /*34c0*/  FMUL.FTZ R106, R106, UR4 ;  /* 0x000000046a6a7c20 */ /* 0x000fe20008410000 */
[----:B------:R-:W-:Y:S01]  /*34d0*/  FMUL.FTZ R104, R114, R200 ;  /* 0x000000c872687220 */ /* 0x000fe20000410000 */
[----:B------:R-:W-:Y:S01]  /*34e0*/  LOP3.LUT P3, RZ, R190, 0xff00, RZ, 0xc0, !PT ;  /* 0x0000ff00beff7812 */ /* 0x000fe2000786c0ff */
[----:B------:R-:W-:Y:S01]  /*34f0*/  FMUL.FTZ R111, R111, UR4 ;  /* 0x000000046f6f7c20 */ /* 0x000fe20008410000 */
[----:B------:R-:W-:Y:S01]  /*3500*/  FSEL R155, R108, RZ, P6 ;  /* 0x000000ff6c9b7208 */ /* 0x000fe20003000000 */
[----:B------:R-:W-:Y:S01]  /*3510*/  FADD.FTZ R138, R138, -R139 ;  /* 0x8000008b8a8a7221 */ /* 0x000fe20000010000 */
[----:B------:R-:W-:Y:S01]  /*3520*/  FSEL R149, R115, RZ, P2 ;  /* 0x000000ff73957208 */ /* 0x000fe20001000000 */
[C---:B------:R-:W-:Y:S01]  /*3530*/  FFMA.FTZ R115, R201.reuse, R230, R87 ;  /* 0x000000e6c9737223 */ /* 0x040fe20000010057 */
[----:B------:R-:W-:Y:S01]  /*3540*/  FFMA.FTZ R108, R201, R109, R88 ;  /* 0x0000006dc96c7223 */ /* 0x000fe20000010058 */
[----:B------:R-:W-:Y:S01]  /*3550*/  ISETP.GE.U32.AND.EX P1, PT, R193, 0x1000000, PT, P1 ;  /* 0x01000000c100780c */ /* 0x000fe20003f26110 */
[----:B------:R-:W-:Y:S01]  /*3560*/  FMUL.FTZ R104, R104, UR4 ;  /* 0x0000000468687c20 */ /* 0x000fe20008410000 */
[----:B------:R-:W-:Y:S01]  /*3570*/  LOP3.LUT P4, RZ, R190, 0xff0000, RZ, 0xc0, !PT ;  /* 0x00ff0000beff7812 */ /* 0x000fe2000788c0ff */
[-C--:B------:R-:W-:Y:S01]  /*3580*/  FMUL.FTZ R105, R115, R200.reuse ;  /* 0x000000c873697220 */ /* 0x080fe20000410000 */
[----:B------:R-:W-:Y:S01]  /*3590*/  FSEL R148, R106, RZ, P3 ;  /* 0x000000ff6a947208 */ /* 0x000fe20001800000 */
[----:B------:R-:W-:Y:S01]  /*35a0*/  FMUL.FTZ R106, R108, R200 ;  /* 0x000000c86c6a7220 */ /* 0x000fe20000410000 */
[----:B------:R-:W-:Y:S01]  /*35b0*/  FFMA.FTZ R109, R201, R138, R89 ;  /* 0x0000008ac96d7223 */ /* 0x000fe20000010059 */
[----:B------:R-:W-:Y:S01]  /*35c0*/  FSEL R204, R111, RZ, P1 ;  /* 0x000000ff6fcc7208 */ /* 0x000fe20000800000 */
[----:B------:R-:W-:Y:S01]  /*35d0*/  FMUL.FTZ R105, R105, UR4 ;  /* 0x0000000469697c20 */ /* 0x000fe20008410000 */
[----:B------:R-:W-:Y:S01]  /*35e0*/  LOP3.LUT P5, RZ, R190, 0xff000000, RZ, 0xc0, !PT ;  /* 0xff000000beff7812 */ /* 0x000fe200078ac0ff */
[----:B------:R-:W-:Y:S01]  /*35f0*/  FMUL.FTZ R106, R106, UR4 ;  /* 0x000000046a6a7c20 */ /* 0x000fe20008410000 */
[----:B------:R-:W-:Y:S01]  /*3600*/  ISETP.GE.U32.AND P1, PT, R190, RZ, PT ;  /* 0x000000ffbe00720c */ /* 0x000fe20003f26070 */
[----:B------:R-:W-:Y:S01]  /*3610*/  FADD.FTZ R137, R137, -R110 ;  /* 0x8000006e89897221 */ /* 0x000fe20000010000 */
[----:B------:R-:W-:Y:S01]  /*3620*/  FSEL R190, R104, RZ, P4 ;  /* 0x000000ff68be7208 */ /* 0x000fe20002000000 */
[-C--:B------:R-:W-:Y:S01]  /*3630*/  FMUL.FTZ R104, R109, R200.reuse ;  /* 0x000000c86d687220 */ /* 0x080fe20000410000 */
[----:B------:R-:W-:Y:S01]  /*3640*/  LOP3.LUT P6, RZ, R191, 0xff, RZ, 0xc0, !PT ;  /* 0x000000ffbfff7812 */ /* 0x000fe200078cc0ff */
[----:B------:R-:W-:Y:S01]  /*3650*/  FFMA.FTZ R110, R201, R129, R90 ;  /* 0x00000081c96e7223 */ /* 0x000fe2000001005a */
[----:B------:R-:W-:Y:S01]  /*3660*/  LOP3.LUT P2, RZ, R191, 0xff00, RZ, 0xc0, !PT ;  /* 0x0000ff00bfff7812 */ /* 0x000fe2000784c0ff */
[----:B------:R-:W-:Y:S01]  /*3670*/  FMUL.FTZ R104, R104, UR4 ;  /* 0x0000000468687c20 */ /* 0x000fe20008410000 */
[----:B------:R-:W-:Y:S01]  /*3680*/  FSEL R193, R105, RZ, P5 ;  /* 0x000000ff69c17208 */ /* 0x000fe20002800000 */
[-C--:B------:R-:W-:Y:S01]  /*3690*/  FMUL.FTZ R105, R110, R200.reuse ;  /* 0x000000c86e697220 */ /* 0x080fe20000410000 */
[----:B------:R-:W-:Y:S01]  /*36a0*/  FSEL R197, R106, RZ, P6 ;  /* 0x000000ff6ac57208 */ /* 0x000fe20003000000 */
[----:B------:R-:W-:Y:S01]  /*36b0*/  FFMA.FTZ R106, R201, R137, R98 ;  /* 0x00000089c96a7223 */ /* 0x000fe20000010062 */
[----:B------:R-:W-:Y:S01]  /*36c0*/  FSEL R206, R104, RZ, P2 ;  /* 0x000000ff68ce7208 */ /* 0x000fe20001000000 */
[----:B------:R-:W0:Y:S01]  /*36d0*/  LDC.64 R138, c[0x0][0x478] ;  /* 0x00011e00ff8a7b82 */ /* 0x000e220000000a00 */
[----:B------:R-:W-:Y:S01]  /*36e0*/  FMUL.FTZ R105, R105, UR4 ;  /* 0x0000000469697c20 */ /* 0x000fe20008410000 */
[----:B------:R-:W-:Y:S01]  /*36f0*/  FMUL.FTZ R104, R106, R200 ;  /* 0x000000c86a687220 */ /* 0x000fe20000410000 */
[C---:B------:R-:W-:Y:S01]  /*3700*/  LOP3.LUT P3, RZ, R191.reuse, 0xff0000, RZ, 0xc0, !PT ;  /* 0x00ff0000bfff7812 */ /* 0x040fe2000786c0ff */
[----:B------:R-:W-:Y:S01]  /*3710*/  FADD.FTZ R232, R232, -R107 ;  /* 0x8000006be8e87221 */ /* 0x000fe20000010000 */
[----:B------:R-:W-:Y:S01]  /*3720*/  ISETP.GE.U32.AND.EX P1, PT, R191, 0x1000000, PT, P1 ;  /* 0x01000000bf00780c */ /* 0x000fe20003f26110 */
[----:B------:R-:W-:Y:S01]  /*3730*/  FMUL.FTZ R191, R104, UR4 ;  /* 0x0000000468bf7c20 */ /* 0x000fe20008410000 */
[----:B------:R-:W-:Y:S01]  /*3740*/  FSEL R208, R105, RZ, P3 ;  /* 0x000000ff69d07208 */ /* 0x000fe20001800000 */
[----:B------:R-:W-:Y:S01]  /*3750*/  FFMA.FTZ R111, R201, R232, R91 ;  /* 0x000000e8c96f7223 */ /* 0x000fe2000001005b */
[----:B------:R-:W1:Y:S01]  /*3760*/  LDC.64 R104, c[0x0][0x468] ;  /* 0x00011a00ff687b82 */ /* 0x000e620000000a00 */
[----:B------:R-:W-:Y:S01]  /*3770*/  FADD.FTZ R132, R132, -R219 ;  /* 0x800000db84847221 */ /* 0x000fe20000010000 */
[----:B------:R-:W-:Y:S01]  /*3780*/  ISETP.GE.U32.AND P2, PT, R188, RZ, PT ;  /* 0x000000ffbc00720c */ /* 0x000fe20003f46070 */
[----:B------:R-:W-:Y:S01]  /*3790*/  FMUL.FTZ R128, R111, R200 ;  /* 0x000000c86f807220 */ /* 0x000fe20000410000 */
[----:B------:R-:W-:Y:S01]  /*37a0*/  FADD.FTZ R152, R152, -R141 ;  /* 0x8000008d98987221 */ /* 0x000fe20000010000 */
[----:B------:R-:W-:Y:S01]  /*37b0*/  FFMA.FTZ R107, R201, R132, R99 ;  /* 0x00000084c96b7223 */ /* 0x000fe20000010063 */
[----:B------:R-:W-:Y:S01]  /*37c0*/  ISETP.GE.U32.AND.EX P2, PT, R189, 0x1000000, PT, P2 ;  /* 0x01000000bd00780c */ /* 0x000fe20003f46120 */
[----:B------:R-:W-:Y:S01]  /*37d0*/  FMUL.FTZ R128, R128, UR4 ;  /* 0x0000000480807c20 */ /* 0x000fe20008410000 */
[C---:B------:R-:W-:Y:S01]  /*37e0*/  LOP3.LUT P4, RZ, R188.reuse, 0xff, RZ, 0xc0, !PT ;  /* 0x000000ffbcff7812 */ /* 0x040fe2000788c0ff */
[----:B------:R-:W-:Y:S01]  /*37f0*/  FMUL.FTZ R129, R107, R200 ;  /* 0x000000c86b817220 */ /* 0x000fe20000410000 */
[----:B------:R-:W-:Y:S01]  /*3800*/  LOP3.LUT P5, RZ, R188, 0xff00, RZ, 0xc0, !PT ;  /* 0x0000ff00bcff7812 */ /* 0x000fe200078ac0ff */
[----:B------:R-:W-:Y:S01]  /*3810*/  FADD.FTZ R215, R133, -R142 ;  /* 0x8000008e85d77221 */ /* 0x000fe20000010000 */
[----:B------:R-:W-:Y:S01]  /*3820*/  FSEL R209, R128, RZ, P1 ;  /* 0x000000ff80d17208 */ /* 0x000fe20000800000 */
[----:B------:R-:W-:Y:S01]  /*3830*/  FMUL.FTZ R129, R129, UR4 ;  /* 0x0000000481817c20 */ /* 0x000fe20008410000 */
[----:B------:R-:W-:Y:S01]  /*3840*/  LOP3.LUT P1, RZ, R189, 0xff0000, RZ, 0xc0, !PT ;  /* 0x00ff0000bdff7812 */ /* 0x000fe2000782c0ff */
[----:B0-----:R-:W-:Y:S01]  /*3850*/  IMAD.WIDE.U32 R140, R205, 0x20, R138 ;  /* 0x00000020cd8c7825 */ /* 0x001fe200078e008a */
[----:B------:R-:W-:-:S03]  /*3860*/  LOP3.LUT P6, RZ, R188, 0xff0000, RZ, 0xc0, !PT ;  /* 0x00ff0000bcff7812 */ /* 0x000fc600078cc0ff */
[----:B------:R-:W-:Y:S01]  /*3870*/  FADD.FTZ R244, R244, -R143 ;  /* 0x8000008ff4f47221 */ /* 0x000fe20000010000 */
[----:B------:R-:W-:Y:S01]  /*3880*/  LOP3.LUT P3, RZ, R188, 0xff000000, RZ, 0xc0, !PT ;  /* 0xff000000bcff7812 */ /* 0x000fe2000786c0ff */
[----:B------:R-:W-:Y:S01]  /*3890*/  FADD.FTZ R217, R135, -R144 ;  /* 0x8000009087d97221 */ /* 0x000fe20000010000 */
[----:B------:R-:W-:Y:S01]  /*38a0*/  FSEL R188, R129, RZ, P2 ;  /* 0x000000ff81bc7208 */ /* 0x000fe20001000000 */
[----:B------:R0:W-:Y:S01]  /*38b0*/  STG.E.128 desc[UR6][R140.64+0x10], R124 ;  /* 0x0000107c8c007986 */ /* 0x0001e2000c101d06 */
[----:B------:R-:W-:Y:S01]  /*38c0*/  FSEL R191, R191, RZ, P1 ;  /* 0x000000ffbfbf7208 */ /* 0x000fe20000800000 */
[----:B------:R-:W-:Y:S01]  /*38d0*/  FADD.FTZ R154, R154, -R145 ;  /* 0x800000919a9a7221 */ /* 0x000fe20000010000 */
[----:B------:R-:W-:Y:S01]  /*38e0*/  LOP3.LUT P2, RZ, R189, 0xff, RZ, 0xc0, !PT ;  /* 0x000000ffbdff7812 */ /* 0x000fe2000784c0ff */
[----:B------:R-:W-:Y:S01]  /*38f0*/  IMAD.WIDE.U32 R142, R203, 0x20, R138 ;  /* 0x00000020cb8e7825 */ /* 0x000fe200078e008a */
[----:B------:R-:W-:-:S03]  /*3900*/  LOP3.LUT P1, RZ, R189, 0xff00, RZ, 0xc0, !PT ;  /* 0x0000ff00bdff7812 */ /* 0x000fc6000782c0ff */
[----:B------:R-:W-:Y:S01]  /*3910*/  FADD.FTZ R189, R131, -R134 ;  /* 0x8000008683bd7221 */ /* 0x000fe20000010000 */
[----:B------:R-:W-:Y:S01]  /*3920*/  F2FP.F16.F32.PACK_AB R131, R213, R196 ;  /* 0x000000c4d583723e */ /* 0x000fe200000000ff */
[----:B------:R2:W-:Y:S01]  /*3930*/  STG.E.128 desc[UR6][R140.64], R100 ;  /* 0x000000648c007986 */ /* 0x0005e2000c101d06 */
[----:B------:R-:W-:Y:S01]  /*3940*/  F2FP.F16.F32.PACK_AB R130, R207, R194 ;  /* 0x000000c2cf82723e */ /* 0x000fe200000000ff */
[----:B-1----:R-:W-:Y:S01]  /*3950*/  IMAD.WIDE.U32 R144, R203, 0x10, R104 ;  /* 0x00000010cb907825 */ /* 0x002fe200078e0068 */
[----:B------:R-:W-:Y:S02]  /*3960*/  F2FP.F16.F32.PACK_AB R129, R195, R150 ;  /* 0x00000096c381723e */ /* 0x000fe400000000ff */
[----:B------:R-:W-:Y:S02]  /*3970*/  F2FP.F16.F32.PACK_AB R128, R146, R147 ;  /* 0x000000939280723e */ /* 0x000fe400000000ff */
[----:B------:R-:W-:Y:S01]  /*3980*/  F2FP.F16.F32.PACK_AB R133, R151, R136 ;  /* 0x000000889785723e */ /* 0x000fe200000000ff */
[----:B------:R-:W-:Y:S01]  /*3990*/  IMAD.WIDE.U32 R136, R199, 0x20, R138 ;  /* 0x00000020c7887825 */ /* 0x000fe200078e008a */
[----:B------:R-:W-:-:S02]  /*39a0*/  F2FP.F16.F32.PACK_AB R135, R204, R155 ;  /* 0x0000009bcc87723e */ /* 0x000fc400000000ff */
[----:B------:R-:W-:Y:S01]  /*39b0*/  F2FP.F16.F32.PACK_AB R134, R202, R153 ;  /* 0x00000099ca86723e */ /* 0x000fe200000000ff */
[----:B0-----:R-:W-:Y:S01]  /*39c0*/  IMAD.WIDE.U32 R124, R205, 0x10, R104 ;  /* 0x00000010cd7c7825 */ /* 0x001fe200078e0068 */
[----:B------:R-:W-:Y:S02]  /*39d0*/  F2FP.F16.F32.PACK_AB R132, R211, R192 ;  /* 0x000000c0d384723e */ /* 0x000fe400000000ff */
[----:B------:R-:W-:Y:S01]  /*39e0*/  F2FP.F16.F32.PACK_AB R127, R209, R208 ;  /* 0x000000d0d17f723e */ /* 0x000fe200000000ff */
        /* <DEDUP_REMOVED lines=11> */
[----:B------:R1:W-:Y:S01]  /*3aa0*/  STG.E.128 desc[UR6][R142.64+0x10], R116 ;  /* 0x000010748e007986 */ /* 0x0003e2000c101d06 */
[----:B------:R-:W-:-:S03]  /*3ab0*/  F2FP.F16.F32.PACK_AB R126, R206, R197 ;  /* 0x000000c5ce7e723e */ /* 0x000fc600000000ff */
[----:B------:R-:W-:Y:S04]  /*3ac0*/  STG.E.128 desc[UR6][R144.64], R132 ;  /* 0x0000008490007986 */ /* 0x000fe8000c101d06 */
[----:B------:R2:W-:Y:S01]  /*3ad0*/  STG.E.128 desc[UR6][R136.64], R112 ;  /* 0x0000007088007986 */ /* 0x0005e2000c101d06 */
[----:B0-----:R-:W-:Y:S02]  /*3ae0*/  F2FP.F16.F32.PACK_AB R125, R193, R190 ;  /* 0x000000bec17d723e */ /* 0x001fe400000000ff */
[----:B------:R-:W-:Y:S01]  /*3af0*/  F2FP.F16.F32.PACK_AB R124, R148, R149 ;  /* 0x00000095947c723e */ /* 0x000fe200000000ff */
        /* <DEDUP_REMOVED lines=28> */
.L_x_14607:
[----:B------:R-:W-:-:S04]  /*3cc0*/  ISETP.NE.U32.AND P1, PT, RZ, UR16, PT ;  /* 0x00000010ff007c0c */ /* 0x000fc8000bf25070 */
[----:B------:R-:W-:-:S13]  /*3cd0*/  ISETP.NE.AND.EX P1, PT, RZ, UR17, PT, P1 ;  /* 0x00000011ff007c0c */ /* 0x000fda000bf25310 */
[----:B------:R-:W-:Y:S05]  /*3ce0*/  @P1 BRA `(.L_x_14610) ;  /* 0x0000000000f81947 */ /* 0x000fea0003800000 */
        /* <DEDUP_REMOVED lines=8> */
[C---:B0-----:R-:W-:Y:S01]  /*3d70*/  FMUL.FTZ R121, R201.reuse, R110 ;  /* 0x0000006ec9797220 */ /* 0x041fe20000410000 */
        /* <DEDUP_REMOVED lines=53> */
.L_x_14610:
[-CC-:B------:R-:W-:Y:S01]  /*40d0*/  FFMA.FTZ R147, R147, R219.reuse, R124.reuse ;  /* 0x000000db93937223 */ /* 0x180fe2000001007c */
[-CC-:B------:R-:W-:Y:S01]  /*40e0*/  FFMA.FTZ R100, R155, R219.reuse, R124.reuse ;  /* 0x000000db9b647223 */ /* 0x180fe2000001007c */
[-C--:B------:R-:W-:Y:S01]  /*40f0*/  FFMA.FTZ R101, R212, R219.reuse, R124 ;  /* 0x000000dbd4657223 */ /* 0x080fe2000001007c */
        /* <DEDUP_REMOVED lines=19> */
[----:B------:R-:W-:Y:S01]  /*4230*/  LOP3.LUT P6, RZ, R195, 0xff0000, RZ, 0xc0, !PT ;  /* 0x00ff0000c3ff7812 */ /* 0x000fe200078cc0ff */
        /* <DEDUP_REMOVED lines=38> */
.L_x_14611:
        /* <DEDUP_REMOVED lines=33> */
[----:B------:R-:W-:Y:S01]  /*46b0*/  FSEL R122, R102, RZ, P2 ;  /* 0x000000ff667a7208 */ /* 0x000fe20001000000 */
        /* <DEDUP_REMOVED lines=36> */
.L_x_14612:
[-CC-:B0-----:R-:W-:Y:S01]  /*4900*/  FFMA.FTZ R109, R214, R219.reuse, R124.reuse ;  /* 0x000000dbd66d7223 */ /* 0x181fe2000001007c */
        /* <DEDUP_REMOVED lines=60> */
.L_x_14613:
        /* <DEDUP_REMOVED lines=22> */
[----:B------:R-:W-:Y:S01]  /*4e30*/  FADD.FTZ R136, R136, -R103 ;  /* 0x8000006788887221 */ /* 0x000fe20000010000 */
[----:B------:R-:W-:Y:S01]  /*4e40*/  FMUL.FTZ R101, R101, UR4 ;  /* 0x0000000465657c20 */ /* 0x000fe20008410000 */
[----:B------:R-:W-:Y:S01]  /*4e50*/  FMUL.FTZ R100, R100, UR4 ;  /* 0x0000000464647c20 */ /* 0x000fe20008410000 */
[----:B------:R-:W-:Y:S01]  /*4e60*/  FMUL.FTZ R102, R102, UR4 ;  /* 0x0000000466667c20 */ /* 0x000fe20008410000 */
[C---:B------:R-:W-:Y:S01]  /*4e70*/  LOP3.LUT P5, RZ, R191.reuse, 0xff, RZ, 0xc0, !PT ;  /* 0x000000ffbfff7812 */ /* 0x040fe200078ac0ff */
[-CC-:B------:R-:W-:Y:S01]  /*4e80*/  FFMA.FTZ R103, R234, R219.reuse, R124.reuse ;  /* 0x000000dbea677223 */ /* 0x180fe2000001007c */
[----:B------:R-:W-:Y:S01]  /*4e90*/  ISETP.GE.U32.AND.EX P2, PT, R191, 0x1000000, PT, P2 ;  /* 0x01000000bf00780c */ /* 0x000fe20003f46120 */
[-CC-:B------:R-:W-:Y:S01]  /*4ea0*/  FFMA.FTZ R197, R197, R219.reuse, R124.reuse ;  /* 0x000000dbc5c57223 */ /* 0x180fe2000001007c */
[----:B------:R-:W-:Y:S01]  /*4eb0*/  FSEL R120, R101, RZ, P6 ;  /* 0x000000ff65787208 */ /* 0x000fe20003000000 */
        /* <DEDUP_REMOVED lines=38> */
.L_x_14614:
[-CC-:B------:R-:W-:Y:S01]  /*5120*/  FFMA.FTZ R125, R125, R219.reuse, R124.reuse ;  /* 0x000000db7d7d7223 */ /* 0x180fe2000001007c */
[-CC-:B0-----:R-:W-:Y:S01]  /*5130*/  FFMA.FTZ R109, R226, R219.reuse, R124.reuse ;  /* 0x000000dbe26d7223 */ /* 0x181fe2000001007c */
[-CC-:B------:R-:W-:Y:S01]  /*5140*/  FFMA.FTZ R197, R197, R219.reuse, R124.reuse ;  /* 0x000000dbc5c57223 */ /* 0x180fe2000001007c */
        /* <DEDUP_REMOVED lines=58> */
.L_x_14615:
        /* <DEDUP_REMOVED lines=23> */
[----:B------:R-:W-:Y:S01]  /*5660*/  FFMA.FTZ R124, R211, R219, R124 ;  /* 0x000000dbd37c7223 */ /* 0x000fe2000001007c */
[----:B------:R-:W-:Y:S01]  /*5670*/  FMUL.FTZ R103, R103, UR4 ;  /* 0x0000000467677c20 */ /* 0x000fe20008410000 */
[----:B------:R-:W-:Y:S01]  /*5680*/  FMUL.FTZ R105, R105, UR4 ;  /* 0x0000000469697c20 */ /* 0x000fe20008410000 */
[----:B------:R-:W-:Y:S01]  /*5690*/  LOP3.LUT P5, RZ, R188, 0xff0000, RZ, 0xc0, !PT ;  /* 0x00ff0000bcff7812 */ /* 0x000fe200078ac0ff */
[----:B------:R-:W-:Y:S01]  /*56a0*/  FMUL.FTZ R100, R100, UR4 ;  /* 0x0000000464647c20 */ /* 0x000fe20008410000 */
[----:B------:R-:W-:Y:S01]  /*56b0*/  LOP3.LUT P6, RZ, R189, 0xff, RZ, 0xc0, !PT ;  /* 0x000000ffbdff7812 */ /* 0x000fe200078cc0ff */
[----:B------:R-:W-:Y:S01]  /*56c0*/  FADD.FTZ R106, R137, -R106 ;  /* 0x8000006a896a7221 */ /* 0x000fe20000010000 */
[----:B------:R-:W-:Y:S01]  /*56d0*/  LOP3.LUT P2, RZ, R188, 0xff00, RZ, 0xc0, !PT ;  /* 0x0000ff00bcff7812 */ /* 0x000fe2000784c0ff */
[----:B------:R-:W-:Y:S01]  /*56e0*/  FADD.FTZ R244, R244, -R107 ;  /* 0x8000006bf4f47221 */ /* 0x000fe20000010000 */
[----:B------:R-:W-:Y:S01]  /*56f0*/  FADD.FTZ R154, R154, -R111 ;  /* 0x8000006f9a9a7221 */ /* 0x000fe20000010000 */
[----:B------:R-:W-:Y:S01]  /*5700*/  FADD.FTZ R132, R132, -R117 ;  /* 0x8000007584847221 */ /* 0x000fe20000010000 */
[----:B------:R-:W-:Y:S01]  /*5710*/  FADD.FTZ R124, R131, -R124 ;  /* 0x8000007c837c7221 */ /* 0x000fe20000010000 */
[----:B------:R-:W-:Y:S01]  /*5720*/  FSEL R109, R103, RZ, P5 ;  /* 0x000000ff676d7208 */ /* 0x000fe20002800000 */
[----:B------:R-:W-:Y:S01]  /*5730*/  FMUL.FTZ R106, R201, R106 ;  /* 0x0000006ac96a7220 */ /* 0x000fe20000410000 */
[----:B------:R-:W-:Y:S01]  /*5740*/  FSEL R110, R105, RZ, P6 ;  /* 0x000000ff696e7208 */ /* 0x000fe20003000000 */
[C---:B------:R-:W-:Y:S01]  /*5750*/  FMUL.FTZ R103, R201.reuse, R244 ;  /* 0x000000f4c9677220 */ /* 0x040fe20000410000 */
        /* <DEDUP_REMOVED lines=30> */
.L_x_14616:
        /* <DEDUP_REMOVED lines=61> */
.L_x_14617:
[----:B------:R-:W0:Y:S01]  /*5d10*/  @P1 LDC.64 R114, c[0x0][0x478] ;  /* 0x00011e00ff721b82 */ /* 0x000e220000000a00 */
[----:B------:R-:W-:-:S04]  /*5d20*/  IMAD.WIDE.U32 R112, R198, 0x10, R112 ;  /* 0x00000010c6707825 */ /* 0x000fc800078e0070 */
[----:B0-----:R-:W-:-:S05]  /*5d30*/  @P1 IMAD.WIDE.U32 R114, R198, 0x20, R114 ;  /* 0x00000020c6721825 */ /* 0x001fca00078e0072 */
[----:B------:R0:W-:Y:S04]  /*5d40*/  @P1 STG.E.128 desc[UR6][R114.64], R100 ;  /* 0x0000006472001986 */ /* 0x0001e8000c101d06 */
[----:B------:R0:W-:Y:S04]  /*5d50*/  @P1 STG.E.128 desc[UR6][R114.64+0x10], R104 ;  /* 0x0000106872001986 */ /* 0x0001e8000c101d06 */
[----:B------:R0:W-:Y:S02]  /*5d60*/  STG.E.128 desc[UR6][R112.64], R108 ;  /* 0x0000006c70007986 */ /* 0x0001e4000c101d06 */
.L_x_14609:
[----:B01-3--:R-:W0:Y:S02]  /*5d70*/  LDC.64 R108, c[0x0][0x380] ;  /* 0x0000e000ff6c7b82 */ /* 0x00be240000000a00 */
[----:B0-----:R-:W-:-:S04]  /*5d80*/  LEA R187, R108, R187, 0x2 ;  /* 0x000000bb6cbb7211 */ /* 0x001fc800078e10ff */
[----:B------:R-:W-:-:S13]  /*5d90*/  ISETP.GE.AND P1, PT, R187, R109, PT ;  /* 0x0000006dbb00720c */ /* 0x000fda0003f26270 */
[----:B------:R-:W-:Y:S05]  /*5da0*/  @!P1 BRA `(.L_x_14618) ;  /* 0xffffffa800189947 */ /* 0x000fea000383ffff */
[----:B------:R-:W-:Y:S05]  /*5db0*/  BSYNC B1 ;  /* 0x0000000000017941 */ /* 0x000fea0003800000 */
.L_x_14605:
        /* <DEDUP_REMOVED lines=63> */
.L_x_14604:
[----:B------:R-:W-:Y:S05]  /*61b0*/  BSYNC B0 ;  /* 0x0000000000007941 */ /* 0x000fea0003800000 */
.L_x_14603:
        /* <DEDUP_REMOVED lines=184> */
.L_x_14606:
        /* <DEDUP_REMOVED lines=8> */
.L_x_14620:
[----:B------:R-:W-:Y:S05]  /*6dc0*/  BSYNC B2 ;  /* 0x0000000000027941 */ /* 0x000fea0003800000 */
.L_x_14619:
        /* <DEDUP_REMOVED lines=8> */
.L_x_14621:
[----:B------:R-:W-:-:S05]  /*6e50*/  FADD.FTZ R120, R121, R120 ;  /* 0x0000007879787221 */ /* 0x000fca0000010000 */
[----:B------:R-:W-:Y:S01]  /*6e60*/  MOV R223, R120 ;  /* 0x0000007800df7202 */ /* 0x000fe20000000f00 */
[----:B------:R-:W-:Y:S01]  /*6e70*/  HFMA2 R142, -RZ, RZ, 0, 1.1920928955078125e-07 ;  /* 0x00000002ff8e7431 */ /* 0x000fe200000001ff */
[----:B------:R-:W-:-:S07]  /*6e80*/  MOV R122, R140 ;  /* 0x0000008c007a7202 */ /* 0x000fce0000000f00 */
[----:B------:R-:W-:Y:S05]  /*6e90*/  WARPSYNC.COLLECTIVE R134, `(.L_x_14622) ;  /* 0x0000000086087348 */ /* 0x000fea0003c00000 */
[----:B------:R0:W1:Y:S02]  /*6ea0*/  SHFL.BFLY P3, R140, R223, R142, R225 ;  /* 0x0c00008edf8c7389 */ /* 0x00006400000600e1 */
[----:B01----:R-:W-:Y:S05]  /*6eb0*/  ENDCOLLECTIVE ;  /* 0x000000000000791b */ /* 0x003fea0003800000 */
.L_x_14622:
[----:B------:R-:W-:-:S05]  /*6ec0*/  FADD.FTZ R122, R123, R122 ;  /* 0x0000007a7b7a7221 */ /* 0x000fca0000010000 */
[----:B------:R-:W-:Y:S02]  /*6ed0*/  MOV R223, R122 ;  /* 0x0000007a00df7202 */ /* 0x000fe40000000f00 */
[----:B------:R-:W-:-:S07]  /*6ee0*/  MOV R219, R140 ;  /* 0x0000008c00db7202 */ /* 0x000fce0000000f00 */
[----:B------:R-:W-:Y:S05]  /*6ef0*/  WARPSYNC.COLLECTIVE R134, `(.L_x_14623) ;  /* 0x0000000086087348 */ /* 0x000fea0003c00000 */
[----:B------:R0:W1:Y:S02]  /*6f00*/  SHFL.BFLY P3, R140, R223, R142, R225 ;  /* 0x0c00008edf8c7389 */ /* 0x00006400000600e1 */
[----:B01----:R-:W-:Y:S05]  /*6f10*/  ENDCOLLECTIVE ;  /* 0x000000000000791b */ /* 0x003fea0003800000 */
.L_x_14623:
[----:B------:R-:W-:-:S05]  /*6f20*/  FADD.FTZ R219, R120, R219 ;  /* 0x000000db78db7221 */ /* 0x000fca0000010000 */
[----:B------:R-:W-:Y:S01]  /*6f30*/  MOV R223, R219 ;  /* 0x000000db00df7202 */ /* 0x000fe20000000f00 */
[----:B------:R-:W-:Y:S01]  /*6f40*/  HFMA2 R142, -RZ, RZ, 0, 2.384185791015625e-07 ;  /* 0x00000004ff8e7431 */ /* 0x000fe200000001ff */
[----:B------:R-:W-:-:S07]  /*6f50*/  MOV R221, R140 ;  /* 0x0000008c00dd7202 */ /* 0x000fce0000000f00 */
[----:B------:R-:W-:Y:S05]  /*6f60*/  WARPSYNC.COLLECTIVE R134, `(.L_x_14624) ;  /* 0x0000000086087348 */ /* 0x000fea0003c00000 */
[----:B------:R0:W1:Y:S02]  /*6f70*/  SHFL.BFLY P3, R140, R223, R142, R225 ;  /* 0x0c00008edf8c7389 */ /* 0x00006400000600e1 */
[----:B01----:R-:W-:Y:S05]  /*6f80*/  ENDCOLLECTIVE ;  /* 0x000000000000791b */ /* 0x003fea0003800000 */
.L_x_14624:
[----:B------:R-:W-:-:S05]  /*6f90*/  FADD.FTZ R221, R122, R221 ;  /* 0x000000dd7add7221 */ /* 0x000fca0000010000 */
[----:B------:R-:W-:Y:S02]  /*6fa0*/  MOV R223, R221 ;  /* 0x000000dd00df7202 */ /* 0x000fe40000000f00 */
[----:B------:R-:W-:-:S07]  /*6fb0*/  MOV R124, R140 ;  /* 0x0000008c007c7202 */ /* 0x000fce0000000f00 */
[----:B------:R-:W-:Y:S05]  /*6fc0*/  WARPSYNC.COLLECTIVE R134, `(.L_x_14625) ;  /* 0x0000000086087348 */ /* 0x000fea0003c00000 */
[----:B------:R0:W1:Y:S02]  /*6fd0*/  SHFL.BFLY P3, R140, R223, R142, R225 ;  /* 0x0c00008edf8c7389 */ /* 0x00006400000600e1 */
[----:B01----:R-:W-:Y:S05]  /*6fe0*/  ENDCOLLECTIVE ;  /* 0x000000000000791b */ /* 0x003fea0003800000 */
.L_x_14625:
[----:B------:R-:W-:-:S05]  /*6ff0*/  FADD.FTZ R124, R219, R124 ;  /* 0x0000007cdb7c7221 */ /* 0x000fca0000010000 */
[----:B------:R-:W-:Y:S01]  /*7000*/  MOV R223, R124 ;  /* 0x0000007c00df7202 */ /* 0x000fe20000000f00 */
[----:B------:R-:W-:Y:S01]  /*7010*/  HFMA2 R142, -RZ, RZ, 0, 4.76837158203125e-07 ;  /* 0x00000008ff8e7431 */ /* 0x000fe200000001ff */
[----:B------:R-:W-:-:S07]  /*7020*/  MOV R126, R140 ;  /* 0x0000008c007e7202 */ /* 0x000fce0000000f00 */
[----:B------:R-:W-:Y:S05]  /*7030*/  WARPSYNC.COLLECTIVE R134, `(.L_x_14626) ;  /* 0x0000000086087348 */ /* 0x000fea0003c00000 */
[----:B------:R0:W1:Y:S02]  /*7040*/  SHFL.BFLY P3, R140, R223, R142, R225 ;  /* 0x0c00008edf8c7389 */ /* 0x00006400000600e1 */
[----:B01----:R-:W-:Y:S05]  /*7050*/  ENDCOLLECTIVE ;  /* 0x000000000000791b */ /* 0x003fea0003800000 */
.L_x_14626:
[----:B------:R-:W-:-:S05]  /*7060*/  FADD.FTZ R126, R221, R126 ;  /* 0x0000007edd7e7221 */ /* 0x000fca0000010000 */
[----:B------:R-:W-:Y:S02]  /*7070*/  MOV R223, R126 ;  /* 0x0000007e00df7202 */ /* 0x000fe40000000f00 */
[----:B------:R-:W-:-:S07]  /*7080*/  MOV R121, R140 ;  /* 0x0000008c00797202 */ /* 0x000fce0000000f00 */
[----:B------:R-:W-:Y:S05]  /*7090*/  WARPSYNC.COLLECTIVE R134, `(.L_x_14627) ;  /* 0x0000000086087348 */ /* 0x000fea0003c00000 */
[----:B------:R0:W1:Y:S02]  /*70a0*/  SHFL.BFLY P3, R140, R223, R142, R225 ;  /* 0x0c00008edf8c7389 */ /* 0x00006400000600e1 */
[----:B01----:R-:W-:Y:S05]  /*70b0*/  ENDCOLLECTIVE ;  /* 0x000000000000791b */ /* 0x003fea0003800000 */
.L_x_14627:
[----:B------:R-:W-:-:S05]  /*70c0*/  FADD.FTZ R121, R124, R121 ;  /* 0x000000797c797221 */ /* 0x000fca0000010000 */
[----:B------:R-:W-:Y:S01]  /*70d0*/  MOV R223, R121 ;  /* 0x0000007900df7202 */ /* 0x000fe20000000f00 */
[----:B------:R-:W-:Y:S01]  /*70e0*/  HFMA2 R142, -RZ, RZ, 0, 9.5367431640625e-07 ;  /* 0x00000010ff8e7431 */ /* 0x000fe200000001ff */
[----:B------:R-:W-:-:S07]  /*70f0*/  MOV R123, R140 ;  /* 0x0000008c007b7202 */ /* 0x000fce0000000f00 */
[----:B------:R-:W-:Y:S05]  /*7100*/  WARPSYNC.COLLECTIVE R134, `(.L_x_14628) ;  /* 0x0000000086087348 */ /* 0x000fea0003c00000 */
[----:B------:R0:W1:Y:S02]  /*7110*/  SHFL.BFLY P3, R140, R223, R142, R225 ;  /* 0x0c00008edf8c7389 */ /* 0x00006400000600e1 */
[----:B01----:R-:W-:Y:S05]  /*7120*/  ENDCOLLECTIVE ;  /* 0x000000000000791b */ /* 0x003fea0003800000 */
.L_x_14628:
[----:B------:R-:W-:-:S05]  /*7130*/  FADD.FTZ R123, R126, R123 ;  /* 0x0000007b7e7b7221 */ /* 0x000fca0000010000 */
[----:B------:R-:W-:Y:S02]  /*7140*/  MOV R223, R123 ;  /* 0x0000007b00df7202 */ /* 0x000fe40000000f00 */
[----:B------:R-:W-:-:S07]  /*7150*/  MOV R120, R140 ;  /* 0x0000008c00787202 */ /* 0x000fce0000000f00 */
[----:B------:R-:W-:Y:S05]  /*7160*/  WARPSYNC.COLLECTIVE R134, `(.L_x_14629) ;  /* 0x0000000086087348 */ /* 0x000fea0003c00000 */
[----:B------:R0:W1:Y:S02]  /*7170*/  SHFL.BFLY P3, R140, R223, R142, R225 ;  /* 0x0c00008edf8c7389 */ /* 0x00006400000600e1 */
[----:B01----:R-:W-:Y:S05]  /*7180*/  ENDCOLLECTIVE ;  /* 0x000000000000791b */ /* 0x003fea0003800000 */
.L_x_14629:
[----:B------:R-:W-:Y:S01]  /*7190*/  MOV R122, R140 ;  /* 0x0000008c007a7202 */ /* 0x000fe20000000f00 */
[----:B------:R-:W-:Y:S06]  /*71a0*/  BRA `(.L_x_14630) ;  /* 0xffffffa8007c7947 */ /* 0x000fec000383ffff */
.L_x_14631:
        /* <DEDUP_REMOVED lines=13> */
.L_x_20095:


//--------------------- .text._ZN10layer_norm22ln_bwd_finalize_kernelINS_22Kernel_traits_finalizeILj1024Ef6__halffS2_fjLb0ELj1024ELj4ENS_18Kernel_traits_baseILj1024EfS2_fS2_fjLj1024EEEEELb0ELb0EEEvNS_9BwdParamsE --------------------------
	.section	.text._ZN10layer_norm22ln_bwd_finalize_kernelINS_22Kernel_traits_finalizeILj1024Ef6__halffS2_fjLb0ELj1024ELj4ENS_18Kernel_traits_baseILj1024EfS2_fS2_fjLj1024EEEEELb0ELb0EEEvNS_9BwdParamsE,"ax",@progbits
	.align	128
        .global         _ZN10layer_norm22ln_bwd_finalize_kernelINS_22Kernel_traits_finalizeILj1024Ef6__halffS2_fjLb0ELj1024ELj4ENS_18Kernel_traits_baseILj1024EfS2_fS2_fjLj1024EEEEELb0ELb0EEEvNS_9BwdParamsE
        .type           _ZN10layer_norm22ln_bwd_finalize_kernelINS_22Kernel_traits_finalizeILj1024Ef6__halffS2_fjLb0ELj1024ELj4ENS_18Kernel_traits_baseILj1024EfS2_fS2_fjLj1024EEEEELb0ELb0EEEvNS_9BwdParamsE,@function
        .size           _ZN10layer_norm22ln_bwd_finalize_kernelINS_22Kernel_traits_finalizeILj1024Ef6__halffS2_fjLb0ELj1024ELj4ENS_18Kernel_traits_baseILj1024EfS2_fS2_fjLj1024EEEEELb0ELb0EEEvNS_9BwdParamsE,(.L_x_20096 - _ZN10layer_norm22ln_bwd_finalize_kernelINS_22Kernel_traits_finalizeILj1024Ef6__halffS2_fjLb0ELj1024ELj4ENS_18Kernel_traits_baseILj1024EfS2_fS2_fjLj1024EEEEELb0ELb0EEEvNS_9BwdParamsE)
        .other          _ZN10layer_norm22ln_bwd_finalize_kernelINS_22Kernel_traits_finalizeILj1024Ef6__halffS2_fjLb0ELj1024ELj4ENS_18Kernel_traits_baseILj1024EfS2_fS2_fjLj1024EEEEELb0ELb0EEEvNS_9BwdParamsE,@"STO_CUDA_ENTRY STV_DEFAULT"
_ZN10layer_norm22ln_bwd_finalize_kernelINS_22Kernel_traits_finalizeILj1024Ef6__halffS2_fjLb0ELj1024ELj4ENS_18Kernel_traits_baseILj1024EfS2_fS2_fjLj1024EEEEELb0ELb0EEEvNS_9BwdParamsE:
.text._ZN10layer_norm22ln_bwd_finalize_kernelINS_22Kernel_traits_finalizeILj1024Ef6__halffS2_fjLb0ELj1024ELj4ENS_18Kernel_traits_baseILj1024EfS2_fS2_fjLj1024EEEEELb0ELb0EEEvNS_9BwdParamsE:
        /* <DEDUP_REMOVED lines=82> */
.L_x_14636:
        /* <DEDUP_REMOVED lines=118> */
.L_x_14635:
[----:B------:R-:W-:Y:S05]  /*0c80*/  BSYNC.RECONVERGENT B1 ;  /* 0x0000000000017941 */ /* 0x000fea0003800200 */
.L_x_14634:
        /* <DEDUP_REMOVED lines=75> */
.L_x_14638:
[----:B------:R-:W-:Y:S05]  /*1140*/  BSYNC.RECONVERGENT B1 ;  /* 0x0000000000017941 */ /* 0x000fea0003800200 */
.L_x_14637:
        /* <DEDUP_REMOVED lines=37> */
.L_x_14640:
[----:B------:R-:W-:Y:S05]  /*13a0*/  BSYNC.RECONVERGENT B1 ;  /* 0x0000000000017941 */ /* 0x000fea0003800200 */
.L_x_14639:
[----:B------:R-:W-:Y:S05]  /*13b0*/  @!P1 BRA `(.L_x_14633) ;  /* 0x0000000000409947 */ /* 0x000fea0003800000 */
[----:B------:R-:W0:Y:S01]  /*13c0*/  LDC.64 R6, c[0x0][0x440] ;  /* 0x00011000ff067b82 */ /* 0x000e220000000a00 */
[----:B------:R-:W-:Y:S01]  /*13d0*/  IMAD R59, R2, R56, R59 ;  /* 0x00000038023b7224 */ /* 0x000fe200078e023b */
[----:B------:R-:W-:Y:S02]  /*13e0*/  LOP3.LUT R8, R8, 0x1f, RZ, 0xc0, !PT ;  /* 0x0000001f08087812 */ /* 0x000fe400078ec0ff */
[----:B------:R-:W-:Y:S02]  /*13f0*/  IADD3 R9, PT, PT, -R9, RZ, RZ ;  /* 0x000000ff09097210 */ /* 0x000fe40007ffe1ff */
[----:B------:R-:W-:Y:S02]  /*1400*/  IADD3 R59, PT, PT, R8, R59, RZ ;  /* 0x0000003b083b7210 */ /* 0x000fe40007ffe0ff */
[----:B------:R-:W1:Y:S05]  /*1410*/  LDC.64 R10, c[0x0][0x448] ;  /* 0x00011200ff0a7b82 */ /* 0x000e6a0000000a00 */
.L_x_14641:
        /* <DEDUP_REMOVED lines=10> */
.L_x_14633:
[----:B------:R-:W-:Y:S05]  /*14c0*/  BSYNC.RECONVERGENT B0 ;  /* 0x0000000000007941 */ /* 0x000fea0003800200 */
.L_x_14632:
        /* <DEDUP_REMOVED lines=57> */
.L_x_14642:
        /* <DEDUP_REMOVED lines=10> */
.L_x_20096:


//--------------------- .text._ZN10layer_norm13ln_bwd_kernelINS_13Kernel_traitsIf6__halffS2_fjLj1024ELj1ELj4ELj1ELj16ENS_18Kernel_traits_baseILj1024EfS2_fS2_fjLj128EEEEELb1ELb0ELb1ELb0EEEvNS_9BwdParamsE --------------------------
	.section	.text._ZN10layer_norm13ln_bwd_kernelINS_13Kernel_traitsIf6__halffS2_fjLj1024ELj1ELj4ELj1ELj16ENS_18Kernel_traits_baseILj1024EfS2_fS2_fjLj128EEEEELb1ELb0ELb1ELb0EEEvNS_9BwdParamsE,"ax",@progbits
	.align	128
        .global         _ZN10layer_norm13ln_bwd_kernelINS_13Kernel_traitsIf6__halffS2_fjLj1024ELj1ELj4ELj1ELj16ENS_18Kernel_traits_baseILj1024EfS2_fS2_fjLj128EEEEELb1ELb0ELb1ELb0EEEvNS_9BwdParamsE
        .type           _ZN10layer_norm13ln_bwd_kernelINS_13Kernel_traitsIf6__halffS2_fjLj1024ELj1ELj4ELj1ELj16ENS_18Kernel_traits_baseILj1024EfS2_fS2_fjLj128EEEEELb1ELb0ELb1ELb0EEEvNS_9BwdParamsE,@function
        .size           _ZN10layer_norm13ln_bwd_kernelINS_13Kernel_traitsIf6__halffS2_fjLj1024ELj1ELj4ELj1ELj16ENS_18Kernel_traits_baseILj1024EfS2_fS2_fjLj128EEEEELb1ELb0ELb1ELb0EEEvNS_9BwdParamsE,(.L_x_20097 - _ZN10layer_norm13ln_bwd_kernelINS_13Kernel_traitsIf6__halffS2_fjLj1024ELj1ELj4ELj1ELj16ENS_18Kernel_traits_baseILj1024EfS2_fS2_fjLj128EEEEELb1ELb0ELb1ELb0EEEvNS_9BwdParamsE)
        .other          _ZN10layer_norm13ln_bwd_kernelINS_13Kernel_traitsIf6__halffS2_fjLj1024ELj1ELj4ELj1ELj16ENS_18Kernel_traits_baseILj1024EfS2_fS2_fjLj128EEEEELb1ELb0ELb1ELb0EEEvNS_9BwdParamsE,@"STO_CUDA_ENTRY STV_DEFAULT"
_ZN10layer_norm13ln_bwd_kernelINS_13Kernel_traitsIf6__halffS2_fjLj1024ELj1ELj4ELj1ELj16ENS_18Kernel_traits_baseILj1024EfS2_fS2_fjLj128EEEEELb1ELb0ELb1ELb0EEEvNS_9BwdParamsE:
.text._ZN10layer_norm13ln_bwd_kernelINS_13Kernel_traitsIf6__halffS2_fjLj1024ELj1ELj4ELj1ELj16ENS_18Kernel_traits_baseILj1024EfS2_fS2_fjLj128EEEEELb1ELb0ELb1ELb0EEEvNS_9BwdParamsE:
        /* <DEDUP_REMOVED lines=112> */
.L_x_14740:
        /* <DEDUP_REMOVED lines=63> */
[----:B---3--:R-:W-:-:S04]  /*0af0*/  FADD.FTZ R168, -R231, R168 ;  /* 0x000000a8e7a87221 */ /* 0x008fc80000010100 */
[----:B------:R-:W-:Y:S01]  /*0b00*/  FMUL.FTZ R229, R5, R168 ;  /* 0x000000a805e57220 */ /* 0x000fe20000410000 */
        /* <DEDUP_REMOVED lines=8> */
[----:B------:R-:W-:Y:S01]  /*0b90*/  FADD.FTZ R224, -R231, R171 ;  /* 0x000000abe7e07221 */ /* 0x000fe20000010100 */
        /* <DEDUP_REMOVED lines=29> */
[----:B------:R-:W-:Y:S01]  /*0d70*/  FADD.FTZ R216, -R231, R179 ;  /* 0x000000b3e7d87221 */ /* 0x000fe20000010100 */
[C---:B------:R-:W-:Y:S01]  /*0d80*/  FMUL.FTZ R217, R5.reuse, R178 ;  /* 0x000000b205d97220 */ /* 0x040fe20000410000 */
        /* <DEDUP_REMOVED lines=22> */
.L_x_14648:
[----:B------:R-:W-:Y:S05]  /*0ef0*/  BSYNC.RECONVERGENT B2 ;  /* 0x0000000000027941 */ /* 0x000fea0003800200 */
.L_x_14647:
        /* <DEDUP_REMOVED lines=25> */
[C---:B0-----:R-:W-:Y:S01]  /*1090*/  FMUL.FTZ R7, R5.reuse, R8 ;  /* 0x0000000805077220 */ /* 0x041fe20000410000 */
[----:B------:R-:W-:Y:S01]  /*10a0*/  FMUL.FTZ R8, R5, R206 ;  /* 0x000000ce05087220 */ /* 0x000fe20000410000 */
[----:B----4-:R-:W-:-:S02]  /*10b0*/  HADD2.F32 R11, -RZ, R168.H0_H0 ;  /* 0x200000a8ff0b7230 */ /* 0x010fc40000004100 */
[--C-:B------:R-:W-:Y:S02]  /*10c0*/  HADD2.F32 R12, -RZ, R169.reuse.H1_H1 ;  /* 0x300000a9ff0c7230 */ /* 0x100fe40000004100 */
[C---:B------:R-:W-:Y:S01]  /*10d0*/  FMUL.FTZ R9, R5.reuse, R178 ;  /* 0x000000b205097220 */ /* 0x040fe20000410000 */
[----:B------:R-:W-:Y:S02]  /*10e0*/  HADD2.F32 R10, -RZ, R168.H1_H1 ;  /* 0x300000a8ff0a7230 */ /* 0x000fe40000004100 */
[----:B------:R-:W-:Y:S01]  /*10f0*/  FMUL.FTZ R212, R44, R11 ;  /* 0x0000000b2cd47220 */ /* 0x000fe20000410000 */
[----:B------:R-:W-:Y:S02]  /*1100*/  HADD2.F32 R13, -RZ, R169.H0_H0 ;  /* 0x200000a9ff0d7230 */ /* 0x000fe40000004100 */
[----:B------:R-:W-:Y:S01]  /*1110*/  FMUL.FTZ R6, R5, R176 ;  /* 0x000000b005067220 */ /* 0x000fe20000410000 */
        /* <DEDUP_REMOVED lines=9> */
[----:B------:R-:W-:-:S02]  /*11b0*/  HADD2.F32 R177, -RZ, R170.H0_H0 ;  /* 0x200000aaffb17230 */ /* 0x000fc40000004100 */
[----:B------:R-:W-:Y:S01]  /*11c0*/  FFMA.FTZ R13, R7, R212, R238 ;  /* 0x000000d4070d7223 */ /* 0x000fe200000100ee */
[----:B------:R-:W-:Y:S02]  /*11d0*/  HADD2.F32 R170, -RZ, R170.H1_H1 ;  /* 0x300000aaffaa7230 */ /* 0x000fe40000004100 */
[----:B------:R-:W-:Y:S01]  /*11e0*/  FADD.FTZ R109, R109, R10 ;  /* 0x0000000a6d6d7221 */ /* 0x000fe20000010000 */
[----:B------:R-:W-:Y:S01]  /*11f0*/  FFMA.FTZ R77, R6, R10, R77 ;  /* 0x0000000a064d7223 */ /* 0x000fe2000001004d */
[--C-:B------:R-:W-:Y:S02]  /*1200*/  HADD2.F32 R169, -RZ, R171.reuse.H0_H0 ;  /* 0x200000abffa97230 */ /* 0x100fe40000004100 */
[----:B------:R-:W-:Y:S01]  /*1210*/  FMUL.FTZ R10, R5, R240 ;  /* 0x000000f0050a7220 */ /* 0x000fe20000410000 */
[----:B------:R-:W-:Y:S02]  /*1220*/  HADD2.F32 R168, -RZ, R171.H1_H1 ;  /* 0x300000abffa87230 */ /* 0x000fe40000004100 */
[----:B------:R-:W-:Y:S01]  /*1230*/  FADD.FTZ R171, R12, R213 ;  /* 0x000000d50cab7221 */ /* 0x000fe20000010000 */
[----:B------:R-:W-:Y:S01]  /*1240*/  FFMA.FTZ R12, R6, R213, R13 ;  /* 0x000000d5060c7223 */ /* 0x000fe2000001000d */
[----:B------:R-:W-:Y:S01]  /*1250*/  FADD.FTZ R113, R113, R170 ;  /* 0x000000aa71717221 */ /* 0x000fe20000010000 */
[-C--:B------:R-:W-:Y:S01]  /*1260*/  FFMA.FTZ R81, R10, R170.reuse, R81 ;  /* 0x000000aa0a517223 */ /* 0x080fe20000010051 */
[----:B------:R-:W-:Y:S01]  /*1270*/  FMUL.FTZ R209, R49, R170 ;  /* 0x000000aa31d17220 */ /* 0x000fe20000410000 */
[----:B------:R-:W-:Y:S01]  /*1280*/  FADD.FTZ R174, -R231, R174 ;  /* 0x000000aee7ae7221 */ /* 0x000fe20000010100 */
[----:B------:R-:W-:Y:S01]  /*1290*/  FADD.FTZ R170, R171, R210 ;  /* 0x000000d2abaa7221 */ /* 0x000fe20000010000 */
[----:B------:R-:W-:Y:S01]  /*12a0*/  FADD.FTZ R172, -R231, R172 ;  /* 0x000000ace7ac7221 */ /* 0x000fe20000010100 */
[----:B------:R-:W-:Y:S01]  /*12b0*/  FFMA.FTZ R171, R9, R210, R12 ;  /* 0x000000d209ab7223 */ /* 0x000fe2000001000c */
[----:B------:R-:W-:Y:S01]  /*12c0*/  FADD.FTZ R108, R108, R11 ;  /* 0x0000000b6c6c7221 */ /* 0x000fe20000010000 */
[----:B------:R-:W-:Y:S01]  /*12d0*/  FFMA.FTZ R76, R7, R11, R76 ;  /* 0x0000000b074c7223 */ /* 0x000fe2000001004c */
[----:B------:R-:W-:Y:S01]  /*12e0*/  FMUL.FTZ R208, R48, R177 ;  /* 0x000000b130d07220 */ /* 0x000fe20000410000 */
[C---:B------:R-:W-:Y:S01]  /*12f0*/  FMUL.FTZ R13, R5.reuse, R174 ;  /* 0x000000ae050d7220 */ /* 0x040fe20000410000 */
        /* <DEDUP_REMOVED lines=21> */
.L_x_14650:
[----:B------:R-:W-:Y:S05]  /*1450*/  BSYNC.RECONVERGENT B2 ;  /* 0x0000000000027941 */ /* 0x000fea0003800200 */
.L_x_14649:
        /* <DEDUP_REMOVED lines=24> */
[----:B------:R-:W-:-:S02]  /*15e0*/  FADD.FTZ R174, -R231, R17 ;  /* 0x00000011e7ae7221 */ /* 0x000fc40000010100 */
[C---:B0-----:R-:W-:Y:S01]  /*15f0*/  FMUL.FTZ R15, R5.reuse, R16 ;  /* 0x00000010050f7220 */ /* 0x041fe20000410000 */
[--C-:B----4-:R-:W-:Y:S02]  /*1600*/  HADD2.F32 R19, -RZ, R20.reuse.H0_H0 ;  /* 0x20000014ff137230 */ /* 0x110fe40000004100 */
[----:B------:R-:W-:Y:S01]  /*1610*/  FMUL.FTZ R17, R5, R18 ;  /* 0x0000001205117220 */ /* 0x000fe20000410000 */
[----:B------:R-:W-:Y:S02]  /*1620*/  HADD2.F32 R20, -RZ, R20.H1_H1 ;  /* 0x30000014ff147230 */ /* 0x000fe40000004100 */
[-C--:B------:R-:W-:Y:S01]  /*1630*/  FMUL.FTZ R18, R52, R19.reuse ;  /* 0x0000001334127220 */ /* 0x080fe20000410000 */
[--C-:B------:R-:W-:Y:S02]  /*1640*/  HADD2.F32 R171, -RZ, R21.reuse.H0_H0 ;  /* 0x20000015ffab7230 */ /* 0x100fe40000004100 */
[----:B------:R-:W-:Y:S01]  /*1650*/  FADD.FTZ R180, -R231, R26 ;  /* 0x0000001ae7b47221 */ /* 0x000fe20000010100 */
[----:B------:R-:W-:Y:S01]  /*1660*/  FMUL.FTZ R14, R5, R174 ;  /* 0x000000ae050e7220 */ /* 0x000fe20000410000 */
[----:B------:R-:W-:Y:S01]  /*1670*/  FADD.FTZ R116, R116, R19 ;  /* 0x0000001374747221 */ /* 0x000fe20000010000 */
[----:B------:R-:W-:Y:S01]  /*1680*/  FFMA.FTZ R84, R15, R19, R84 ;  /* 0x000000130f547223 */ /* 0x000fe20000010054 */
[----:B------:R-:W-:Y:S01]  /*1690*/  FADD.FTZ R178, -R231, R25 ;  /* 0x00000019e7b27221 */ /* 0x000fe20000010100 */
[----:B------:R-:W-:Y:S01]  /*16a0*/  FMUL.FTZ R19, R53, R20 ;  /* 0x0000001435137220 */ /* 0x000fe20000410000 */
[----:B------:R-:W-:Y:S01]  /*16b0*/  FADD.FTZ R26, R239, R18 ;  /* 0x00000012ef1a7221 */ /* 0x000fe20000010000 */
[----:B------:R-:W-:Y:S01]  /*16c0*/  FFMA.FTZ R25, R15, R18, R238 ;  /* 0x000000120f197223 */ /* 0x000fe200000100ee */
[----:B------:R-:W-:-:S02]  /*16d0*/  HADD2.F32 R170, -RZ, R21.H1_H1 ;  /* 0x30000015ffaa7230 */ /* 0x000fc40000004100 */
[C---:B------:R-:W-:Y:S01]  /*16e0*/  FADD.FTZ R24, -R231.reuse, R24 ;  /* 0x00000018e7187221 */ /* 0x040fe20000010100 */
[----:B------:R-:W-:Y:S01]  /*16f0*/  FADD.FTZ R240, -R231, R27 ;  /* 0x0000001be7f07221 */ /* 0x000fe20000010100 */
[----:B------:R-:W-:Y:S01]  /*1700*/  FMUL.FTZ R16, R5, R176 ;  /* 0x000000b005107220 */ /* 0x000fe20000410000 */
[----:B------:R-:W-:Y:S01]  /*1710*/  FADD.FTZ R117, R117, R20 ;  /* 0x0000001475757221 */ /* 0x000fe20000010000 */
[----:B------:R-:W-:Y:S01]  /*1720*/  FFMA.FTZ R85, R14, R20, R85 ;  /* 0x000000140e557223 */ /* 0x000fe20000010055 */
[----:B------:R-:W-:Y:S01]  /*1730*/  FMUL.FTZ R20, R54, R171 ;  /* 0x000000ab36147220 */ /* 0x000fe20000410000 */
[----:B------:R-:W-:Y:S01]  /*1740*/  FADD.FTZ R27, R26, R19 ;  /* 0x000000131a1b7221 */ /* 0x000fe20000010000 */
[----:B------:R-:W-:Y:S01]  /*1750*/  FFMA.FTZ R26, R14, R19, R25 ;  /* 0x000000130e1a7223 */ /* 0x000fe20000010019 */
[----:B------:R-:W-:Y:S02]  /*1760*/  HADD2.F32 R173, -RZ, R22.H0_H0 ;  /* 0x20000016ffad7230 */ /* 0x000fe40000004100 */
[----:B------:R-:W-:Y:S01]  /*1770*/  FMUL.FTZ R21, R5, R24 ;  /* 0x0000001805157220 */ /* 0x000fe20000410000 */
[----:B------:R-:W-:-:S02]  /*1780*/  HADD2.F32 R169, -RZ, R23.H0_H0 ;  /* 0x20000017ffa97230 */ /* 0x000fc40000004100 */
[----:B------:R-:W-:Y:S01]  /*1790*/  FADD.FTZ R119, R119, R170 ;  /* 0x000000aa77777221 */ /* 0x000fe20000010000 */
[----:B------:R-:W-:Y:S02]  /*17a0*/  HADD2.F32 R168, -RZ, R23.H1_H1 ;  /* 0x30000017ffa87230 */ /* 0x000fe40000004100 */
[-C--:B------:R-:W-:Y:S01]  /*17b0*/  FFMA.FTZ R87, R16, R170.reuse, R87 ;  /* 0x000000aa10577223 */ /* 0x080fe20000010057 */
[----:B------:R-:W-:Y:S01]  /*17c0*/  FMUL.FTZ R23, R55, R170 ;  /* 0x000000aa37177220 */ /* 0x000fe20000410000 */
[----:B------:R-:W-:Y:S01]  /*17d0*/  FADD.FTZ R118, R118, R171 ;  /* 0x000000ab76767221 */ /* 0x000fe20000010000 */
[----:B------:R-:W-:Y:S01]  /*17e0*/  FFMA.FTZ R86, R17, R171, R86 ;  /* 0x000000ab11567223 */ /* 0x000fe20000010056 */
[----:B------:R-:W-:Y:S01]  /*17f0*/  FADD.FTZ R170, R27, R20 ;  /* 0x000000141baa7221 */ /* 0x000fe20000010000 */
[----:B------:R-:W-:Y:S01]  /*1800*/  FFMA.FTZ R171, R17, R20, R26 ;  /* 0x0000001411ab7223 */ /* 0x000fe2000001001a */
[----:B------:R-:W-:Y:S02]  /*1810*/  HADD2.F32 R172, -RZ, R22.H1_H1 ;  /* 0x30000016ffac7230 */ /* 0x000fe40000004100 */
        /* <DEDUP_REMOVED lines=25> */
.L_x_14652:
[----:B------:R-:W-:Y:S05]  /*19b0*/  BSYNC.RECONVERGENT B2 ;  /* 0x0000000000027941 */ /* 0x000fea0003800200 */
.L_x_14651:
        /* <DEDUP_REMOVED lines=12> */
[----:B------:R1:W5:Y:S07]  /*1a80*/  LDG.E.64 R186, desc[UR6][R182.64] ;  /* 0x00000006b6ba7981 */ /* 0x00036e000c1e1b00 */
[----:B------:R-:W2:Y:S02]  /*1a90*/  @P0 LDC.64 R184, c[0x0][0x438] ;  /* 0x00010e00ffb80b82 */ /* 0x000ea40000000a00 */
[----:B--2---:R-:W-:-:S05]  /*1aa0*/  @P0 IMAD.WIDE.U32 R184, R236, 0x20, R184 ;  /* 0x00000020ecb80825 */ /* 0x004fca00078e00b8 */
[----:B------:R-:W5:Y:S04]  /*1ab0*/  @P0 LDG.E.128 R32, desc[UR6][R184.64] ;  /* 0x00000006b8200981 */ /* 0x000f68000c1e1d00 */
[----:B------:R2:W5:Y:S01]  /*1ac0*/  @P0 LDG.E.128 R28, desc[UR6][R184.64+0x10] ;  /* 0x00001006b81c0981 */ /* 0x000562000c1e1d00 */
[C---:B---3--:R-:W-:Y:S01]  /*1ad0*/  FADD.FTZ R196, -R231.reuse, R169 ;  /* 0x000000a9e7c47221 */ /* 0x048fe20000010100 */
[C---:B0-----:R-:W-:Y:S01]  /*1ae0*/  FADD.FTZ R194, -R231.reuse, R168 ;  /* 0x000000a8e7c27221 */ /* 0x041fe20000010100 */
[----:B------:R-:W-:Y:S02]  /*1af0*/  FADD.FTZ R170, -R231, R170 ;  /* 0x000000aae7aa7221 */ /* 0x000fe40000010100 */
[----:B-1----:R-:W-:Y:S01]  /*1b00*/  FMUL.FTZ R182, R5, R196 ;  /* 0x000000c405b67220 */ /* 0x002fe20000410000 */
[----:B----4-:R-:W-:-:S02]  /*1b10*/  HADD2.F32 R169, -RZ, R176.H0_H0 ;  /* 0x200000b0ffa97230 */ /* 0x010fc40000004100 */
[----:B------:R-:W-:Y:S01]  /*1b20*/  FMUL.FTZ R183, R5, R194 ;  /* 0x000000c205b77220 */ /* 0x000fe20000410000 */
[----:B------:R-:W-:Y:S02]  /*1b30*/  HADD2.F32 R176, -RZ, R176.H1_H1 ;  /* 0x300000b0ffb07230 */ /* 0x000fe40000004100 */
[----:B------:R-:W-:Y:S01]  /*1b40*/  FADD.FTZ R198, -R231, R171 ;  /* 0x000000abe7c67221 */ /* 0x000fe20000010100 */
[-C--:B------:R-:W-:Y:S01]  /*1b50*/  FMUL.FTZ R196, R60, R169.reuse ;  /* 0x000000a93cc47220 */ /* 0x080fe20000410000 */
[--C-:B------:R-:W-:Y:S02]  /*1b60*/  HADD2.F32 R171, -RZ, R177.reuse.H0_H0 ;  /* 0x200000b1ffab7230 */ /* 0x100fe40000004100 */
[----:B--2---:R-:W-:Y:S01]  /*1b70*/  FMUL.FTZ R185, R5, R170 ;  /* 0x000000aa05b97220 */ /* 0x004fe20000410000 */
[----:B------:R-:W-:Y:S01]  /*1b80*/  FADD.FTZ R156, R156, R169 ;  /* 0x000000a99c9c7221 */ /* 0x000fe20000010000 */
[----:B------:R-:W-:Y:S01]  /*1b90*/  FFMA.FTZ R124, R183, R169, R124 ;  /* 0x000000a9b77c7223 */ /* 0x000fe2000001007c */
[----:B------:R-:W-:Y:S01]  /*1ba0*/  FMUL.FTZ R199, R61, R176 ;  /* 0x000000b03dc77220 */ /* 0x000fe20000410000 */
[----:B------:R-:W-:Y:S01]  /*1bb0*/  FADD.FTZ R170, R239, R196 ;  /* 0x000000c4efaa7221 */ /* 0x000fe20000010000 */
[----:B------:R-:W-:Y:S01]  /*1bc0*/  FFMA.FTZ R169, R183, R196, R238 ;  /* 0x000000c4b7a97223 */ /* 0x000fe200000100ee */
[----:B------:R-:W-:Y:S01]  /*1bd0*/  FADD.FTZ R200, -R231, R172 ;  /* 0x000000ace7c87221 */ /* 0x000fe20000010100 */
[----:B------:R-:W-:Y:S01]  /*1be0*/  FMUL.FTZ R184, R5, R198 ;  /* 0x000000c605b87220 */ /* 0x000fe20000410000 */
        /* <DEDUP_REMOVED lines=8> */
[----:B------:R-:W-:Y:S01]  /*1c70*/  FADD.FTZ R159, R159, R172 ;  /* 0x000000ac9f9f7221 */ /* 0x000fe20000010000 */
[-C--:B------:R-:W-:Y:S01]  /*1c80*/  FFMA.FTZ R127, R184, R172.reuse, R127 ;  /* 0x000000acb87f7223 */ /* 0x080fe2000001007f */
        /* <DEDUP_REMOVED lines=8> */
[C---:B------:R-:W-:Y:S01]  /*1d10*/  FADD.FTZ R204, -R231.reuse, R175 ;  /* 0x000000afe7cc7221 */ /* 0x040fe20000010100 */
[--C-:B------:R-:W-:Y:S02]  /*1d20*/  HADD2.F32 R175, -RZ, R179.reuse.H0_H0 ;  /* 0x200000b3ffaf7230 */ /* 0x100fe40000004100 */
[----:B------:R-:W-:Y:S01]  /*1d30*/  FADD.FTZ R174, -R231, R174 ;  /* 0x000000aee7ae7221 */ /* 0x000fe20000010100 */
[----:B------:R-:W-:Y:S01]  /*1d40*/  FMUL.FTZ R194, R5, R202 ;  /* 0x000000ca05c27220 */ /* 0x000fe20000410000 */
[----:B------:R-:W-:Y:S01]  /*1d50*/  FMUL.FTZ R203, R65, R178 ;  /* 0x000000b241cb7220 */ /* 0x000fe20000410000 */
[----:B------:R-:W-:Y:S01]  /*1d60*/  FADD.FTZ R172, R171, R200 ;  /* 0x000000c8abac7221 */ /* 0x000fe20000010000 */
[----:B------:R-:W-:Y:S01]  /*1d70*/  FFMA.FTZ R169, R195, R200, R170 ;  /* 0x000000c8c3a97223 */ /* 0x000fe200000100aa */
[----:B------:R-:W-:-:S02]  /*1d80*/  HADD2.F32 R168, -RZ, R179.H1_H1 ;  /* 0x300000b3ffa87230 */ /* 0x000fc40000004100 */
        /* <DEDUP_REMOVED lines=21> */
.L_x_14646:
        /* <DEDUP_REMOVED lines=38> */
.L_x_14654:
        /* <DEDUP_REMOVED lines=14> */
[----:B------:R-:W1:Y:S01]  /*2220*/  @P5 LDC.64 R168, c[0x0][0x3b0] ;  /* 0x0000ec00ffa85b82 */ /* 0x000e620000000a00 */
[----:B------:R-:W-:Y:S01]  /*2230*/  @P6 IADD3 R235, PT, PT, R235, 0x20, RZ ;  /* 0x00000020ebeb6810 */ /* 0x000fe20007ffe0ff */
[----:B--2---:R-:W-:-:S06]  /*2240*/  @P3 IMAD.WIDE.U32 R236, R231, 0x8, R236 ;  /* 0x00000008e7ec3825 */ /* 0x004fcc00078e00ec */
[----:B------:R-:W2:Y:S01]  /*2250*/  @P5 LDC.64 R170, c[0x0][0x438] ;  /* 0x00010e00ffaa5b82 */ /* 0x000ea20000000a00 */
[----:B---3--:R-:W-:Y:S01]  /*2260*/  @P3 IMAD.WIDE.U32 R176, R235, 0x20, R176 ;  /* 0x00000020ebb03825 */ /* 0x008fe200078e00b0 */
[----:B------:R-:W-:Y:S01]  /*2270*/  @P3 IADD3 R231, PT, PT, R231, 0x20, RZ ;  /* 0x00000020e7e73810 */ /* 0x000fe20007ffe0ff */
[----:B------:R3:W5:Y:S01]  /*2280*/  @P3 LDG.E.64 R190, desc[UR6][R236.64] ;  /* 0x00000006ecbe3981 */ /* 0x000762000c1e1b00 */
[----:B------:R-:W-:-:S03]  /*2290*/  @P3 IADD3 R235, PT, PT, R235, 0x20, RZ ;  /* 0x00000020ebeb3810 */ /* 0x000fc60007ffe0ff */
[C---:B----4-:R-:W-:Y:S01]  /*22a0*/  @P4 IMAD.WIDE.U32 R172, R231.reuse, 0x8, R172 ;  /* 0x00000008e7ac4825 */ /* 0x050fe200078e00ac */
[----:B------:R-:W-:Y:S01]  /*22b0*/  @P4 IADD3 R231, PT, PT, R231, 0x20, RZ ;  /* 0x00000020e7e74810 */ /* 0x000fe20007ffe0ff */
[----:B------:R3:W5:Y:S02]  /*22c0*/  @P6 LDG.E.128 R128, desc[UR6][R178.64] ;  /* 0x00000006b2806981 */ /* 0x000764000c1e1d00 */
[C---:B0-----:R-:W-:Y:S01]  /*22d0*/  @P4 IMAD.WIDE.U32 R174, R235.reuse, 0x20, R174 ;  /* 0x00000020ebae4825 */ /* 0x041fe200078e00ae */
[----:B------:R-:W-:Y:S01]  /*22e0*/  @P4 IADD3 R235, PT, PT, R235, 0x20, RZ ;  /* 0x00000020ebeb4810 */ /* 0x000fe20007ffe0ff */
[----:B------:R3:W5:Y:S02]  /*22f0*/  @P4 LDG.E.64 R188, desc[UR6][R172.64] ;  /* 0x00000006acbc4981 */ /* 0x000764000c1e1b00 */
[----:B-1----:R-:W-:Y:S02]  /*2300*/  @P5 IMAD.WIDE.U32 R168, R231, 0x8, R168 ;  /* 0x00000008e7a85825 */ /* 0x002fe400078e00a8 */
[----:B------:R3:W5:Y:S04]  /*2310*/  @P6 LDG.E.128 R132, desc[UR6][R178.64+0x10] ;  /* 0x00001006b2846981 */ /* 0x000768000c1e1d00 */
[----:B------:R3:W5:Y:S01]  /*2320*/  @P5 LDG.E.64 R186, desc[UR6][R168.64] ;  /* 0x00000006a8ba5981 */ /* 0x000762000c1e1b00 */
[----:B--2---:R-:W-:-:S03]  /*2330*/  @P5 IMAD.WIDE.U32 R170, R235, 0x20, R170 ;  /* 0x00000020ebaa5825 */ /* 0x004fc600078e00aa */
[----:B------:R3:W5:Y:S04]  /*2340*/  @P3 LDG.E.128 R136, desc[UR6][R176.64] ;  /* 0x00000006b0883981 */ /* 0x000768000c1e1d00 */
[----:B------:R3:W5:Y:S04]  /*2350*/  @P3 LDG.E.128 R140, desc[UR6][R176.64+0x10] ;  /* 0x00001006b08c3981 */ /* 0x000768000c1e1d00 */
[----:B------:R3:W5:Y:S04]  /*2360*/  @P4 LDG.E.128 R144, desc[UR6][R174.64] ;  /* 0x00000006ae904981 */ /* 0x000768000c1e1d00 */
[----:B------:R3:W5:Y:S04]  /*2370*/  @P4 LDG.E.128 R148, desc[UR6][R174.64+0x10] ;  /* 0x00001006ae944981 */ /* 0x000768000c1e1d00 */
[----:B------:R3:W5:Y:S04]  /*2380*/  @P5 LDG.E.128 R32, desc[UR6][R170.64] ;  /* 0x00000006aa205981 */ /* 0x000768000c1e1d00 */
[----:B------:R3:W5:Y:S01]  /*2390*/  @P5 LDG.E.128 R28, desc[UR6][R170.64+0x10] ;  /* 0x00001006aa1c5981 */ /* 0x000762000c1e1d00 */
[----:B------:R-:W-:-:S07]  /*23a0*/  CS2R R238, SRZ ;  /* 0x0000000000ee7805 */ /* 0x000fce000001ff00 */
.L_x_14653:
[----:B------:R-:W-:Y:S05]  /*23b0*/  BSYNC.RECONVERGENT B1 ;  /* 0x0000000000017941 */ /* 0x000fea0003800200 */
.L_x_14645:
[----:B------:R-:W-:-:S03]  /*23c0*/  UMOV UR4, 0xffffffff ;  /* 0xffffffff00047882 */ /* 0x000fc60000000000 */
[----:B------:R-:W-:Y:S05]  /*23d0*/  BRA.DIV UR4, `(.L_x_14655) ;  /* 0x0000007a04207947 */ /* 0x000fea000b800000 */
[----:B0--3--:R-:W0:Y:S04]  /*23e0*/  SHFL.BFLY PT, R168, R239, 0x1, 0x1f ;  /* 0x0c201f00efa87f89 */ /* 0x009e2800000e0000 */
        /* <DEDUP_REMOVED lines=17> */
.L_x_14752:
        /* <DEDUP_REMOVED lines=37> */
.L_x_14662:
[----:B------:R-:W-:Y:S05]  /*2750*/  BSYNC.RECONVERGENT B3 ;  /* 0x0000000000037941 */ /* 0x000fea0003800200 */
.L_x_14661:
        /* <DEDUP_REMOVED lines=13> */
.L_x_14664:
[----:B------:R-:W-:Y:S05]  /*2830*/  BSYNC.RECONVERGENT B3 ;  /* 0x0000000000037941 */ /* 0x000fea0003800200 */
.L_x_14663:
        /* <DEDUP_REMOVED lines=13> */
.L_x_14666:
[----:B------:R-:W-:Y:S05]  /*2910*/  BSYNC.RECONVERGENT B3 ;  /* 0x0000000000037941 */ /* 0x000fea0003800200 */
.L_x_14665:
        /* <DEDUP_REMOVED lines=13> */
.L_x_14668:
[----:B------:R-:W-:Y:S05]  /*29f0*/  BSYNC.RECONVERGENT B3 ;  /* 0x0000000000037941 */ /* 0x000fea0003800200 */
.L_x_14667:
        /* <DEDUP_REMOVED lines=13> */
.L_x_14670:
[----:B------:R-:W-:Y:S05]  /*2ad0*/  BSYNC.RECONVERGENT B3 ;  /* 0x0000000000037941 */ /* 0x000fea0003800200 */
.L_x_14669:
        /* <DEDUP_REMOVED lines=13> */
.L_x_14672:
[----:B------:R-:W-:Y:S05]  /*2bb0*/  BSYNC.RECONVERGENT B3 ;  /* 0x0000000000037941 */ /* 0x000fea0003800200 */
.L_x_14671:
        /* <DEDUP_REMOVED lines=13> */
.L_x_14674:
[----:B------:R-:W-:Y:S05]  /*2c90*/  BSYNC.RECONVERGENT B3 ;  /* 0x0000000000037941 */ /* 0x000fea0003800200 */
.L_x_14673:
        /* <DEDUP_REMOVED lines=14> */
.L_x_14660:
        /* <DEDUP_REMOVED lines=30> */
[----:B------:R-:W-:Y:S01]  /*2f60*/  @P2 F2FP.F16.F32.PACK_AB R154, RZ, R154 ;  /* 0x0000009aff9a223e */ /* 0x000fe200000000ff */
[----:B------:R-:W2:Y:S03]  /*2f70*/  @P2 LDC.64 R94, c[0x0][0x408] ;  /* 0x00010200ff5e2b82 */ /* 0x000ea60000000a00 */
[----:B------:R-:W-:Y:S01]  /*2f80*/  @P2 PRMT R164, R154, 0x7610, R164 ;  /* 0x000076109aa42816 */ /* 0x000fe200000000a4 */
[----:B------:R-:W-:Y:S01]  /*2f90*/  FADD.FTZ R154, R223, -R168 ;  /* 0x800000a8df9a7221 */ /* 0x000fe20000010000 */
[----:B------:R-:W-:-:S02]  /*2fa0*/  @P2 FSEL R155, R155, RZ, P6 ;  /* 0x000000ff9b9b2208 */ /* 0x000fc40003000000 */
[----:B------:R-:W-:Y:S01]  /*2fb0*/  @P2 LOP3.LUT P6, RZ, R192, 0xff0000, RZ, 0xc0, !PT ;  /* 0x00ff0000c0ff2812 */ /* 0x000fe200078cc0ff */
[C---:B------:R-:W-:Y:S01]  /*2fc0*/  FMUL.FTZ R154, R5.reuse, R154 ;  /* 0x0000009a059a7220 */ /* 0x040fe20000410000 */
[----:B------:R-:W-:Y:S01]  /*2fd0*/  @P2 F2FP.F16.F32.PACK_AB R174, RZ, R155 ;  /* 0x0000009bffae223e */ /* 0x000fe200000000ff */
        /* <DEDUP_REMOVED lines=24> */
[----:B------:R-:W-:Y:S01]  /*3160*/  @P2 F2FP.F16.F32.PACK_AB R174, RZ, R174 ;  /* 0x000000aeffae223e */ /* 0x000fe200000000ff */
[----:B----4-:R-:W-:Y:S01]  /*3170*/  @P2 FMUL.FTZ R171, R94, R171 ;  /* 0x000000ab5eab2220 */ /* 0x010fe20000410000 */
        /* <DEDUP_REMOVED lines=8> */
[----:B------:R-:W-:Y:S02]  /*3200*/  @P2 PRMT R165, R174, 0x7610, R165 ;  /* 0x00007610aea52816 */ /* 0x000fe400000000a5 */
[----:B------:R-:W-:Y:S02]  /*3210*/  @P2 FSEL R170, R170, RZ, P6 ;  /* 0x000000ffaaaa2208 */ /* 0x000fe40003000000 */
[----:B------:R-:W-:Y:S02]  /*3220*/  @P2 F2FP.F16.F32.PACK_AB R95, RZ, R95 ;  /* 0x0000005fff5f223e */ /* 0x000fe400000000ff */
[----:B------:R-:W-:Y:S02]  /*3230*/  @P2 F2FP.F16.F32.PACK_AB R168, RZ, R168 ;  /* 0x000000a8ffa8223e */ /* 0x000fe400000000ff */
[----:B------:R-:W-:-:S02]  /*3240*/  FSEL R176, R176, RZ, P0 ;  /* 0x000000ffb0b07208 */ /* 0x000fc40000000000 */
[----:B------:R-:W-:Y:S02]  /*3250*/  @P2 F2FP.F16.F32.PACK_AB R170, RZ, R170 ;  /* 0x000000aaffaa223e */ /* 0x000fe400000000ff */
        /* <DEDUP_REMOVED lines=14> */
.L_x_14659:
[----:B------:R-:W-:Y:S02]  /*3340*/  MOV R236, UR20 ;  /* 0x0000001400ec7c02 */ /* 0x000fe40008000f00 */
[----:B------:R-:W-:Y:S02]  /*3350*/  MOV R235, UR21 ;  /* 0x0000001500eb7c02 */ /* 0x000fe40008000f00 */
[----:B------:R-:W-:-:S04]  /*3360*/  ISETP.NE.U32.AND P0, PT, R236, RZ, PT ;  /* 0x000000ffec00720c */ /* 0x000fc80003f05070 */
[----:B------:R-:W-:-:S13]  /*3370*/  ISETP.NE.AND.EX P0, PT, R235, RZ, PT, P0 ;  /* 0x000000ffeb00720c */ /* 0x000fda0003f05300 */
[----:B------:R-:W-:Y:S05]  /*3380*/  @P0 BRA `(.L_x_14676) ;  /* 0x0000000400680947 */ /* 0x000fea0003800000 */
[----:B------:R-:W1:Y:S01]  /*3390*/  @P2 LDC.64 R168, c[0x0][0x408] ;  /* 0x00010200ffa82b82 */ /* 0x000e620000000a00 */
[--C-:B------:R-:W-:Y:S01]  /*33a0*/  @P1 FFMA.FTZ R172, R229, R234, R233.reuse ;  /* 0x000000eae5ac1223 */ /* 0x100fe200000100e9 */
[----:B-----5:R-:W-:Y:S01]  /*33b0*/  MOV R170, R128 ;  /* 0x0000008000aa7202 */ /* 0x020fe20000000f00 */
        /* <DEDUP_REMOVED lines=36> */
[----:B------:R-:W-:-:S03]  /*3600*/  @P2 F2FP.F16.F32.PACK_AB R237, RZ, R237 ;  /* 0x000000edffed223e */ /* 0x000fc600000000ff */
        /* <DEDUP_REMOVED lines=13> */
[----:B------:R-:W-:Y:S01]  /*36e0*/  @P2 F2FP.F16.F32.PACK_AB R168, RZ, R168 ;  /* 0x000000a8ffa8223e */ /* 0x000fe200000000ff */
        /* <DEDUP_REMOVED lines=36> */
.L_x_14676:
        /* <DEDUP_REMOVED lines=10> */
[----:B------:R-:W-:Y:S01]  /*39d0*/  MOV R154, R130 ;  /* 0x00000082009a7202 */ /* 0x000fe20000000f00 */
        /* <DEDUP_REMOVED lines=52> */
[----:B------:R-:W-:Y:S01]  /*3d20*/  @P2 F2FP.F16.F32.PACK_AB R176, RZ, R176 ;  /* 0x000000b0ffb0223e */ /* 0x000fe200000000ff */
[----:B------:R-:W-:Y:S01]  /*3d30*/  @P1 FADD.FTZ R238, R226, -R171 ;  /* 0x800000abe2ee1221 */ /* 0x000fe20000010000 */
[----:B--2---:R-:W-:Y:S01]  /*3d40*/  @P2 FMUL.FTZ R173, R152, R173 ;  /* 0x000000ad98ad2220 */ /* 0x004fe20000410000 */
[----:B------:R-:W-:Y:S02]  /*3d50*/  @P2 FSEL R170, R170, RZ, P0 ;  /* 0x000000ffaaaa2208 */ /* 0x000fe40000000000 */
[----:B------:R-:W-:Y:S01]  /*3d60*/  @P1 FFMA.FTZ R153, R5, R238, R129 ;  /* 0x000000ee05991223 */ /* 0x000fe20000010081 */
[----:B------:R-:W-:Y:S01]  /*3d70*/  @P2 FMUL.FTZ R172, R173, R172 ;  /* 0x000000acadac2220 */ /* 0x000fe20000410000 */
[----:B------:R-:W-:-:S02]  /*3d80*/  @P2 LOP3.LUT P0, RZ, R192, 0xff00, RZ, 0xc0, !PT ;  /* 0x0000ff00c0ff2812 */ /* 0x000fc4000780c0ff */
[----:B------:R-:W-:Y:S02]  /*3d90*/  @P2 F2FP.F16.F32.PACK_AB R178, RZ, R178 ;  /* 0x000000b2ffb2223e */ /* 0x000fe400000000ff */
[----:B------:R-:W-:Y:S02]  /*3da0*/  @P2 FSEL R172, R172, RZ, P6 ;  /* 0x000000ffacac2208 */ /* 0x000fe40003000000 */
[----:B------:R-:W-:Y:S01]  /*3db0*/  @P2 PRMT R165, R176, 0x7610, R165 ;  /* 0x00007610b0a52816 */ /* 0x000fe200000000a5 */
[----:B-1----:R-:W-:Y:S01]  /*3dc0*/  @P2 FMUL.FTZ R169, R153, R169 ;  /* 0x000000a999a92220 */ /* 0x002fe20000410000 */
[----:B------:R-:W-:Y:S02]  /*3dd0*/  @P2 F2FP.F16.F32.PACK_AB R172, RZ, R172 ;  /* 0x000000acffac223e */ /* 0x000fe400000000ff */
[----:B------:R-:W-:Y:S01]  /*3de0*/  @P2 F2FP.F16.F32.PACK_AB R175, RZ, R175 ;  /* 0x000000afffaf223e */ /* 0x000fe200000000ff */
[----:B------:R-:W-:Y:S01]  /*3df0*/  @P2 FMUL.FTZ R168, R169, R168 ;  /* 0x000000a8a9a82220 */ /* 0x000fe20000410000 */
[----:B------:R-:W-:-:S02]  /*3e00*/  @P2 F2FP.F16.F32.PACK_AB R169, RZ, R95 ;  /* 0x0000005fffa9223e */ /* 0x000fc400000000ff */
[----:B------:R-:W-:Y:S02]  /*3e10*/  @P2 F2FP.F16.F32.PACK_AB R177, RZ, R177 ;  /* 0x000000b1ffb1223e */ /* 0x000fe400000000ff */
        /* <DEDUP_REMOVED lines=11> */
.L_x_14675:
[----:B------:R-:W-:Y:S05]  /*3ed0*/  BSYNC.RECONVERGENT B1 ;  /* 0x0000000000017941 */ /* 0x000fea0003800200 */
.L_x_14658:
        /* <DEDUP_REMOVED lines=11> */
.L_x_14657:
[----:B------:R-:W-:Y:S05]  /*3f90*/  BSYNC.RECONVERGENT B2 ;  /* 0x0000000000027941 */ /* 0x000fea0003800200 */
.L_x_14656:
        /* <DEDUP_REMOVED lines=53> */
[----:B------:R-:W-:Y:S01]  /*42f0*/  @P2 F2FP.F16.F32.PACK_AB R175, RZ, R175 ;  /* 0x000000afffaf223e */ /* 0x000fe200000000ff */
[----:B---3--:R-:W-:Y:S01]  /*4300*/  @P2 FMUL.FTZ R93, R155, R95 ;  /* 0x0000005f9b5d2220 */ /* 0x008fe20000410000 */
[----:B------:R-:W-:Y:S01]  /*4310*/  @P2 FMUL.FTZ R95, R173, R172 ;  /* 0x000000acad5f2220 */ /* 0x000fe20000410000 */
[----:B------:R-:W-:Y:S01]  /*4320*/  @P2 F2FP.F16.F32.PACK_AB R176, RZ, R176 ;  /* 0x000000b0ffb0223e */ /* 0x000fe200000000ff */
        /* <DEDUP_REMOVED lines=18> */
[----:B------:R-:W-:Y:S02]  /*4450*/  @P2 F2FP.F16.F32.PACK_AB R95, RZ, R95 ;  /* 0x0000005fff5f223e */ /* 0x000fe400000000ff */
[----:B------:R-:W-:Y:S01]  /*4460*/  @P2 FSEL R170, R170, RZ, P6 ;  /* 0x000000ffaaaa2208 */ /* 0x000fe20003000000 */
[----:B--2---:R-:W-:Y:S01]  /*4470*/  @P2 FMUL.FTZ R173, R94, R173 ;  /* 0x000000ad5ead2220 */ /* 0x004fe20000410000 */
[----:B------:R-:W-:Y:S02]  /*4480*/  @P2 F2FP.F16.F32.PACK_AB R168, RZ, R168 ;  /* 0x000000a8ffa8223e */ /* 0x000fe400000000ff */
        /* <DEDUP_REMOVED lines=22> */
.L_x_14681:
        /* <DEDUP_REMOVED lines=8> */
[----:B------:R-:W-:Y:S01]  /*4670*/  @P1 FADD.FTZ R173, R208, -R173 ;  /* 0x800000add0ad1221 */ /* 0x000fe20000010000 */
[C---:B------:R-:W-:Y:S01]  /*4680*/  @P1 FFMA.FTZ R236, R5.reuse, R172, R137 ;  /* 0x000000ac05ec1223 */ /* 0x040fe20000010089 */
[-CC-:B------:R-:W-:Y:S01]  /*4690*/  @P1 FFMA.FTZ R172, R8, R234.reuse, R233.reuse ;  /* 0x000000ea08ac1223 */ /* 0x180fe200000100e9 */
[----:B------:R-:W-:Y:S01]  /*46a0*/  @P1 FFMA.FTZ R170, R5, R171, R136 ;  /* 0x000000ab05aa1223 */ /* 0x000fe20000010088 */
[----:B------:R-:W-:Y:S01]  /*46b0*/  @P1 FFMA.FTZ R171, R9, R234, R233 ;  /* 0x000000ea09ab1223 */ /* 0x000fe200000100e9 */
[----:B------:R-:W-:Y:S01]  /*46c0*/  MOV R240, R139 ;  /* 0x0000008b00f07202 */ /* 0x000fe20000000f00 */
[----:B------:R-:W-:Y:S01]  /*46d0*/  @P1 FADD.FTZ R172, R211, -R172 ;  /* 0x800000acd3ac1221 */ /* 0x000fe20000010000 */
[----:B------:R-:W-:Y:S01]  /*46e0*/  MOV R238, R138 ;  /* 0x0000008a00ee7202 */ /* 0x000fe20000000f00 */
        /* <DEDUP_REMOVED lines=21> */
[----:B------:R-:W-:-:S03]  /*4840*/  @P2 F2FP.F16.F32.PACK_AB R235, RZ, R235 ;  /* 0x000000ebffeb223e */ /* 0x000fc600000000ff */
        /* <DEDUP_REMOVED lines=10> */
[----:B------:R-:W-:Y:S02]  /*48f0*/  @P2 F2FP.F16.F32.PACK_AB R170, RZ, R170 ;  /* 0x000000aaffaa223e */ /* 0x000fe400000000ff */
[----:B------:R-:W0:Y:S01]  /*4900*/  @P2 LDC.64 R178, c[0x0][0x408] ;  /* 0x00010200ffb22b82 */ /* 0x000e220000000a00 */
        /* <DEDUP_REMOVED lines=15> */
[----:B------:R-:W-:Y:S02]  /*4a00*/  @P2 F2FP.F16.F32.PACK_AB R174, RZ, R174 ;  /* 0x000000aeffae223e */ /* 0x000fe400000000ff */
[----:B------:R-:W-:Y:S01]  /*4a10*/  @P2 PRMT R164, R164, 0x5410, R168 ;  /* 0x00005410a4a42816 */ /* 0x000fe200000000a8 */
[----:B0-----:R-:W-:Y:S01]  /*4a20*/  @P2 FMUL.FTZ R179, R246, R179 ;  /* 0x000000b3f6b32220 */ /* 0x001fe20000410000 */
        /* <DEDUP_REMOVED lines=22> */
.L_x_14680:
        /* <DEDUP_REMOVED lines=62> */
[----:B------:R-:W-:Y:S01]  /*4f70*/  @P2 F2FP.F16.F32.PACK_AB R174, RZ, R174 ;  /* 0x000000aeffae223e */ /* 0x000fe200000000ff */
        /* <DEDUP_REMOVED lines=11> */
[----:B------:R-:W-:-:S02]  /*5030*/  @P2 F2FP.F16.F32.PACK_AB R172, RZ, R172 ;  /* 0x000000acffac223e */ /* 0x000fc400000000ff */
[----:B------:R-:W-:Y:S02]  /*5040*/  @P2 FSEL R168, R168, RZ, P6 ;  /* 0x000000ffa8a82208 */ /* 0x000fe40003000000 */
[----:B------:R-:W-:Y:S02]  /*5050*/  @P2 LOP3.LUT P6, RZ, R191, 0xff0000, RZ, 0xc0, !PT ;  /* 0x00ff0000bfff2812 */ /* 0x000fe400078cc0ff */
[----:B------:R-:W-:Y:S02]  /*5060*/  @P2 F2FP.F16.F32.PACK_AB R95, RZ, R95 ;  /* 0x0000005fff5f223e */ /* 0x000fe400000000ff */
[----:B------:R-:W-:Y:S02]  /*5070*/  @P2 FSEL R170, R170, RZ, P6 ;  /* 0x000000ffaaaa2208 */ /* 0x000fe40003000000 */
        /* <DEDUP_REMOVED lines=17> */
.L_x_14683:
        /* <DEDUP_REMOVED lines=13> */
.L_x_14685:
[----:B------:R-:W-:Y:S05]  /*5260*/  BSYNC.RECONVERGENT B3 ;  /* 0x0000000000037941 */ /* 0x000fea0003800200 */
.L_x_14684:
        /* <DEDUP_REMOVED lines=13> */
.L_x_14687:
[----:B------:R-:W-:Y:S05]  /*5340*/  BSYNC.RECONVERGENT B3 ;  /* 0x0000000000037941 */ /* 0x000fea0003800200 */
.L_x_14686:
        /* <DEDUP_REMOVED lines=13> */
.L_x_14689:
[----:B------:R-:W-:Y:S05]  /*5420*/  BSYNC.RECONVERGENT B3 ;  /* 0x0000000000037941 */ /* 0x000fea0003800200 */
.L_x_14688:
        /* <DEDUP_REMOVED lines=13> */
.L_x_14691:
[----:B------:R-:W-:Y:S05]  /*5500*/  BSYNC.RECONVERGENT B3 ;  /* 0x0000000000037941 */ /* 0x000fea0003800200 */
.L_x_14690:
        /* <DEDUP_REMOVED lines=13> */
.L_x_14693:
[----:B------:R-:W-:Y:S05]  /*55e0*/  BSYNC.RECONVERGENT B3 ;  /* 0x0000000000037941 */ /* 0x000fea0003800200 */
.L_x_14692:
        /* <DEDUP_REMOVED lines=13> */
.L_x_14695:
[----:B------:R-:W-:Y:S05]  /*56c0*/  BSYNC.RECONVERGENT B3 ;  /* 0x0000000000037941 */ /* 0x000fea0003800200 */
.L_x_14694:
        /* <DEDUP_REMOVED lines=13> */
.L_x_14697:
[----:B------:R-:W-:Y:S05]  /*57a0*/  BSYNC.RECONVERGENT B3 ;  /* 0x0000000000037941 */ /* 0x000fea0003800200 */
.L_x_14696:
        /* <DEDUP_REMOVED lines=13> */
.L_x_14682:
[----:B------:R-:W-:Y:S05]  /*5880*/  BSYNC.RECONVERGENT B1 ;  /* 0x0000000000017941 */ /* 0x000fea0003800200 */
.L_x_14679:
        /* <DEDUP_REMOVED lines=9> */
.L_x_14678:
[----:B------:R-:W-:Y:S05]  /*5920*/  BSYNC.RECONVERGENT B2 ;  /* 0x0000000000027941 */ /* 0x000fea0003800200 */
.L_x_14677:
        /* <DEDUP_REMOVED lines=73> */
[----:B------:R-:W-:Y:S02]  /*5dc0*/  @P2 F2FP.F16.F32.PACK_AB R175, RZ, R175 ;  /* 0x000000afffaf223e */ /* 0x000fe400000000ff */
[----:B------:R-:W-:Y:S01]  /*5dd0*/  @P2 F2FP.F16.F32.PACK_AB R95, RZ, R95 ;  /* 0x0000005fff5f223e */ /* 0x000fe200000000ff */
        /* <DEDUP_REMOVED lines=8> */
[----:B------:R-:W-:-:S02]  /*5e60*/  @P2 PRMT R165, R95, 0x7610, R165 ;  /* 0x000076105fa52816 */ /* 0x000fc400000000a5 */
[----:B------:R-:W-:Y:S02]  /*5e70*/  @P2 F2FP.F16.F32.PACK_AB R170, RZ, R170 ;  /* 0x000000aaffaa223e */ /* 0x000fe400000000ff */
[----:B------:R-:W-:Y:S02]  /*5e80*/  @P2 F2FP.F16.F32.PACK_AB R172, RZ, R172 ;  /* 0x000000acffac223e */ /* 0x000fe400000000ff */
        /* <DEDUP_REMOVED lines=15> */
.L_x_14702:
[----:B-1-3--:R-:W1:Y:S01]  /*5f80*/  @P2 LDC.64 R170, c[0x0][0x408] ;  /* 0x00010200ffaa2b82 */ /* 0x00ae620000000a00 */
[-CC-:B------:R-:W-:Y:S01]  /*5f90*/  @P1 FFMA.FTZ R176, R14, R234.reuse, R233.reuse ;  /* 0x000000ea0eb01223 */ /* 0x180fe200000100e9 */
[-CC-:B------:R-:W-:Y:S01]  /*5fa0*/  @P1 FFMA.FTZ R173, R15, R234.reuse, R233.reuse ;  /* 0x000000ea0fad1223 */ /* 0x180fe200000100e9 */
[----:B0----5:R-:W-:Y:S01]  /*5fb0*/  MOV R174, R145 ;  /* 0x0000009100ae7202 */ /* 0x021fe20000000f00 */
[----:B------:R-:W-:Y:S01]  /*5fc0*/  @P1 FFMA.FTZ R175, R17, R234, R233 ;  /* 0x000000ea11af1223 */ /* 0x000fe200000100e9 */
[----:B------:R-:W-:Y:S01]  /*5fd0*/  @P1 FADD.FTZ R176, R19, -R176 ;  /* 0x800000b013b01221 */ /* 0x000fe20000010000 */
[----:B------:R-:W-:Y:S01]  /*5fe0*/  @P1 FADD.FTZ R173, R18, -R173 ;  /* 0x800000ad12ad1221 */ /* 0x000fe20000010000 */
[----:B------:R-:W-:Y:S01]  /*5ff0*/  MOV R172, R144 ;  /* 0x0000009000ac7202 */ /* 0x000fe20000000f00 */
[----:B------:R-:W0:Y:S01]  /*6000*/  @P2 LDC.64 R168, c[0x0][0x408] ;  /* 0x00010200ffa82b82 */ /* 0x000e220000000a00 */
[C---:B------:R-:W-:Y:S01]  /*6010*/  @P1 FFMA.FTZ R174, R5.reuse, R176, R145 ;  /* 0x000000b005ae1223 */ /* 0x040fe20000010091 */
[----:B------:R-:W-:Y:S01]  /*6020*/  @P1 FFMA.FTZ R172, R5, R173, R144 ;  /* 0x000000ad05ac1223 */ /* 0x000fe20000010090 */
[C---:B------:R-:W-:Y:S01]  /*6030*/  @P2 LOP3.LUT P0, RZ, R188.reuse, 0xff, RZ, 0xc0, !PT ;  /* 0x000000ffbcff2812 */ /* 0x040fe2000780c0ff */
[-CC-:B------:R-:W-:Y:S01]  /*6040*/  @P1 FFMA.FTZ R173, R21, R234.reuse, R233.reuse ;  /* 0x000000ea15ad1223 */ /* 0x180fe200000100e9 */
[----:B------:R-:W-:Y:S01]  /*6050*/  @P2 LOP3.LUT P4, RZ, R188, 0xff00, RZ, 0xc0, !PT ;  /* 0x0000ff00bcff2812 */ /* 0x000fe2000788c0ff */
[----:B------:R-:W-:Y:S01]  /*6060*/  @P1 FFMA.FTZ R176, R16, R234, R233 ;  /* 0x000000ea10b01223 */ /* 0x000fe200000100e9 */
[----:B------:R-:W-:Y:S01]  /*6070*/  @P1 FADD.FTZ R175, R20, -R175 ;  /* 0x800000af14af1221 */ /* 0x000fe20000010000 */
[----:B------:R-:W-:Y:S01]  /*6080*/  @P1 FADD.FTZ R173, R22, -R173 ;  /* 0x800000ad16ad1221 */ /* 0x000fe20000010000 */
[----:B------:R-:W-:Y:S01]  /*6090*/  MOV R178, R148 ;  /* 0x0000009400b27202 */ /* 0x000fe20000000f00 */
[----:B------:R-:W-:Y:S01]  /*60a0*/  @P1 FADD.FTZ R176, R23, -R176 ;  /* 0x800000b017b01221 */ /* 0x000fe20000010000 */
[----:B------:R-:W-:Y:S01]  /*60b0*/  MOV R236, R146 ;  /* 0x0000009200ec7202 */ /* 0x000fe20000000f00 */
[C---:B------:R-:W-:Y:S01]  /*60c0*/  @P1 FFMA.FTZ R178, R5.reuse, R173, R148 ;  /* 0x000000ad05b21223 */ /* 0x040fe20000010094 */
[----:B------:R-:W-:Y:S01]  /*60d0*/  MOV R238, R147 ;  /* 0x0000009300ee7202 */ /* 0x000fe20000000f00 */
[C---:B------:R-:W-:Y:S01]  /*60e0*/  @P1 FFMA.FTZ R236, R5.reuse, R175, R146 ;  /* 0x000000af05ec1223 */ /* 0x040fe20000010092 */
[----:B------:R-:W-:Y:S01]  /*60f0*/  MOV R240, R149 ;  /* 0x0000009500f07202 */ /* 0x000fe20000000f00 */
[----:B-1----:R-:W-:Y:S01]  /*6100*/  @P2 FMUL.FTZ R171, R174, R171 ;  /* 0x000000abaeab2220 */ /* 0x002fe20000410000 */
[----:B------:R-:W-:Y:S01]  /*6110*/  @P1 FFMA.FTZ R238, R5, R176, R147 ;  /* 0x000000b005ee1223 */ /* 0x000fe20000010093 */
[--C-:B------:R-:W-:Y:S01]  /*6120*/  @P1 FFMA.FTZ R237, R27, R234, R233.reuse ;  /* 0x000000ea1bed1223 */ /* 0x100fe200000100e9 */
[----:B------:R-:W1:Y:S01]  /*6130*/  @P2 LDC.64 R176, c[0x0][0x408] ;  /* 0x00010200ffb02b82 */ /* 0x000e620000000a00 */
[----:B------:R-:W-:Y:S01]  /*6140*/  @P2 FMUL.FTZ R171, R171, R170 ;  /* 0x000000aaabab2220 */ /* 0x000fe20000410000 */
[----:B------:R-:W-:Y:S01]  /*6150*/  @P1 FFMA.FTZ R170, R24, R234, R233 ;  /* 0x000000ea18aa1223 */ /* 0x000fe200000100e9 */
[----:B------:R-:W-:Y:S01]  /*6160*/  @P1 FADD.FTZ R237, R26, -R237 ;  /* 0x800000ed1aed1221 */ /* 0x000fe20000010000 */
[----:B------:R-:W-:Y:S01]  /*6170*/  MOV R242, R150 ;  /* 0x0000009600f27202 */ /* 0x000fe20000000f00 */
[----:B0-----:R-:W-:Y:S01]  /*6180*/  @P2 FMUL.FTZ R169, R172, R169 ;  /* 0x000000a9aca92220 */ /* 0x001fe20000410000 */
[----:B------:R-:W-:Y:S01]  /*6190*/  @P1 FADD.FTZ R174, R25, -R170 ;  /* 0x800000aa19ae1221 */ /* 0x000fe20000010000 */
[----:B------:R-:W-:Y:S01]  /*61a0*/  @P2 FSEL R172, R171, RZ, P4 ;  /* 0x000000ffabac2208 */ /* 0x000fe20002000000 */
[----:B------:R-:W-:Y:S01]  /*61b0*/  @P1 FFMA.FTZ R242, R5, R237, R150 ;  /* 0x000000ed05f21223 */ /* 0x000fe20000010096 */
[----:B------:R-:W-:Y:S01]  /*61c0*/  @P2 FMUL.FTZ R168, R169, R168 ;  /* 0x000000a8a9a82220 */ /* 0x000fe20000410000 */
[----:B------:R-:W-:Y:S01]  /*61d0*/  @P1 FFMA.FTZ R240, R5, R174, R149 ;  /* 0x000000ae05f01223 */ /* 0x000fe20000010095 */
[----:B------:R-:W-:Y:S01]  /*61e0*/  @P2 F2FP.F16.F32.PACK_AB R235, RZ, R172 ;  /* 0x000000acffeb223e */ /* 0x000fe200000000ff */
[----:B------:R-:W0:Y:S01]  /*61f0*/  @P2 LDC.64 R174, c[0x0][0x408] ;  /* 0x00010200ffae2b82 */ /* 0x000e220000000a00 */
[----:B------:R-:W-:-:S02]  /*6200*/  @P2 LOP3.LUT P6, RZ, R188, 0xff0000, RZ, 0xc0, !PT ;  /* 0x00ff0000bcff2812 */ /* 0x000fc400078cc0ff */
[----:B------:R-:W-:Y:S02]  /*6210*/  @P2 FSEL R170, R168, RZ, P0 ;  /* 0x000000ffa8aa2208 */ /* 0x000fe40000000000 */
[----:B------:R-:W-:Y:S02]  /*6220*/  @P2 LOP3.LUT P0, RZ, R188, 0xff000000, RZ, 0xc0, !PT ;  /* 0xff000000bcff2812 */ /* 0x000fe4000780c0ff */
[----:B------:R-:W-:Y:S01]  /*6230*/  @P2 F2FP.F16.F32.PACK_AB R179, RZ, R170 ;  /* 0x000000aaffb3223e */ /* 0x000fe200000000ff */
[----:B------:R-:W2:Y:S01]  /*6240*/  @P2 LDC.64 R168, c[0x0][0x408] ;  /* 0x00010200ffa82b82 */ /* 0x000ea20000000a00 */
[----:B------:R-:W-:Y:S02]  /*6250*/  @P2 LOP3.LUT P4, RZ, R189, 0xff, RZ, 0xc0, !PT ;  /* 0x000000ffbdff2812 */ /* 0x000fe4000788c0ff */
[----:B------:R-:W-:Y:S01]  /*6260*/  @P2 PRMT R164, R179, 0x7610, R164 ;  /* 0x00007610b3a42816 */ /* 0x000fe200000000a4 */
[----:B-1----:R-:W-:-:S03]  /*6270*/  @P2 FMUL.FTZ R177, R242, R177 ;  /* 0x000000b1f2b12220 */ /* 0x002fc60000410000 */
[----:B------:R-:W-:Y:S01]  /*6280*/  @P2 PRMT R164, R164, 0x5410, R235 ;  /* 0x00005410a4a42816 */ /* 0x000fe200000000eb */
[----:B------:R-:W1:Y:S01]  /*6290*/  @P2 LDC.64 R170, c[0x0][0x408] ;  /* 0x00010200ffaa2b82 */ /* 0x000e620000000a00 */
[----:B------:R-:W-:-:S07]  /*62a0*/  @P2 FMUL.FTZ R176, R177, R176 ;  /* 0x000000b0b1b02220 */ /* 0x000fce0000410000 */
        /* <DEDUP_REMOVED lines=9> */
[----:B------:R-:W-:Y:S02]  /*6340*/  @P2 F2FP.F16.F32.PACK_AB R168, RZ, R168 ;  /* 0x000000a8ffa8223e */ /* 0x000fe400000000ff */
[----:B------:R-:W-:Y:S01]  /*6350*/  @P2 FSEL R174, R174, RZ, P6 ;  /* 0x000000ffaeae2208 */ /* 0x000fe20003000000 */
[----:B---3--:R-:W-:Y:S01]  /*6360*/  @P2 FMUL.FTZ R173, R178, R173 ;  /* 0x000000adb2ad2220 */ /* 0x008fe20000410000 */
[----:B------:R-:W-:Y:S02]  /*6370*/  @P2 FSEL R170, R170, RZ, P0 ;  /* 0x000000ffaaaa2208 */ /* 0x000fe40000000000 */
[----:B------:R-:W-:Y:S01]  /*6380*/  @P2 LOP3.LUT P0, RZ, R189, 0xff0000, RZ, 0xc0, !PT ;  /* 0x00ff0000bdff2812 */ /* 0x000fe2000780c0ff */
[----:B------:R-:W-:Y:S01]  /*6390*/  @P2 FMUL.FTZ R172, R173, R172 ;  /* 0x000000acadac2220 */ /* 0x000fe20000410000 */
[----:B------:R-:W-:-:S02]  /*63a0*/  @P2 F2FP.F16.F32.PACK_AB R170, RZ, R170 ;  /* 0x000000aaffaa223e */ /* 0x000fc400000000ff */
[----:B------:R-:W-:Y:S02]  /*63b0*/  @P2 FSEL R176, R176, RZ, P0 ;  /* 0x000000ffb0b02208 */ /* 0x000fe40000000000 */
[----:B------:R-:W-:Y:S02]  /*63c0*/  @P2 FSEL R172, R172, RZ, P4 ;  /* 0x000000ffacac2208 */ /* 0x000fe40002000000 */
[----:B------:R-:W-:Y:S02]  /*63d0*/  @P2 F2FP.F16.F32.PACK_AB R174, RZ, R174 ;  /* 0x000000aeffae223e */ /* 0x000fe400000000ff */
[----:B------:R-:W-:Y:S02]  /*63e0*/  @P2 F2FP.F16.F32.PACK_AB R172, RZ, R172 ;  /* 0x000000acffac223e */ /* 0x000fe400000000ff */
[----:B------:R-:W-:Y:S02]  /*63f0*/  @P2 F2FP.F16.F32.PACK_AB R176, RZ, R176 ;  /* 0x000000b0ffb0223e */ /* 0x000fe400000000ff */
        /* <DEDUP_REMOVED lines=18> */
.L_x_14701:
        /* <DEDUP_REMOVED lines=33> */
[----:B------:R-:W-:Y:S01]  /*6730*/  @P2 F2FP.F16.F32.PACK_AB R95, RZ, R95 ;  /* 0x0000005fff5f223e */ /* 0x000fe200000000ff */
[----:B---3--:R-:W-:Y:S01]  /*6740*/  @P2 FMUL.FTZ R93, R154, R93 ;  /* 0x0000005d9a5d2220 */ /* 0x008fe20000410000 */
[----:B------:R-:W-:-:S02]  /*6750*/  @P2 F2FP.F16.F32.PACK_AB R94, RZ, R94 ;  /* 0x0000005eff5e223e */ /* 0x000fc400000000ff */
        /* <DEDUP_REMOVED lines=15> */
[----:B------:R-:W-:Y:S01]  /*6850*/  @P2 F2FP.F16.F32.PACK_AB R95, RZ, R93 ;  /* 0x0000005dff5f223e */ /* 0x000fe200000000ff */
        /* <DEDUP_REMOVED lines=23> */
[----:B------:R-:W-:-:S02]  /*69d0*/  @P2 F2FP.F16.F32.PACK_AB R170, RZ, R170 ;  /* 0x000000aaffaa223e */ /* 0x000fc400000000ff */
[----:B------:R-:W-:Y:S01]  /*69e0*/  @P2 PRMT R165, R95, 0x7610, R165 ;  /* 0x000076105fa52816 */ /* 0x000fe200000000a5 */
[----:B------:R-:W-:Y:S01]  /*69f0*/  FMUL.FTZ R95, R5, R176 ;  /* 0x000000b0055f7220 */ /* 0x000fe20000410000 */
[----:B------:R-:W-:Y:S02]  /*6a00*/  @P2 F2FP.F16.F32.PACK_AB R168, RZ, R168 ;  /* 0x000000a8ffa8223e */ /* 0x000fe400000000ff */
[----:B------:R-:W-:Y:S02]  /*6a10*/  @P2 F2FP.F16.F32.PACK_AB R172, RZ, R172 ;  /* 0x000000acffac223e */ /* 0x000fe400000000ff */
[----:B------:R-:W-:Y:S02]  /*6a20*/  @P2 F2FP.F16.F32.PACK_AB R174, RZ, R174 ;  /* 0x000000aeffae223e */ /* 0x000fe400000000ff */
        /* <DEDUP_REMOVED lines=14> */
.L_x_14704:
        /* <DEDUP_REMOVED lines=13> */
.L_x_14706:
[----:B------:R-:W-:Y:S05]  /*6be0*/  BSYNC.RECONVERGENT B3 ;  /* 0x0000000000037941 */ /* 0x000fea0003800200 */
.L_x_14705:
        /* <DEDUP_REMOVED lines=13> */
.L_x_14708:
[----:B------:R-:W-:Y:S05]  /*6cc0*/  BSYNC.RECONVERGENT B3 ;  /* 0x0000000000037941 */ /* 0x000fea0003800200 */
.L_x_14707:
        /* <DEDUP_REMOVED lines=13> */
.L_x_14710:
[----:B------:R-:W-:Y:S05]  /*6da0*/  BSYNC.RECONVERGENT B3 ;  /* 0x0000000000037941 */ /* 0x000fea0003800200 */
.L_x_14709:
        /* <DEDUP_REMOVED lines=13> */
.L_x_14712:
[----:B------:R-:W-:Y:S05]  /*6e80*/  BSYNC.RECONVERGENT B3 ;  /* 0x0000000000037941 */ /* 0x000fea0003800200 */
.L_x_14711:
        /* <DEDUP_REMOVED lines=13> */
.L_x_14714:
[----:B------:R-:W-:Y:S05]  /*6f60*/  BSYNC.RECONVERGENT B3 ;  /* 0x0000000000037941 */ /* 0x000fea0003800200 */
.L_x_14713:
        /* <DEDUP_REMOVED lines=13> */
.L_x_14716:
[----:B------:R-:W-:Y:S05]  /*7040*/  BSYNC.RECONVERGENT B3 ;  /* 0x0000000000037941 */ /* 0x000fea0003800200 */
.L_x_14715:
        /* <DEDUP_REMOVED lines=13> */
.L_x_14718:
[----:B------:R-:W-:Y:S05]  /*7120*/  BSYNC.RECONVERGENT B3 ;  /* 0x0000000000037941 */ /* 0x000fea0003800200 */
.L_x_14717:
        /* <DEDUP_REMOVED lines=13> */
.L_x_14703:
[----:B------:R-:W-:Y:S05]  /*7200*/  BSYNC.RECONVERGENT B1 ;  /* 0x0000000000017941 */ /* 0x000fea0003800200 */
.L_x_14700:
        /* <DEDUP_REMOVED lines=9> */
.L_x_14699:
[----:B------:R-:W-:Y:S05]  /*72a0*/  BSYNC.RECONVERGENT B2 ;  /* 0x0000000000027941 */ /* 0x000fea0003800200 */
.L_x_14698:
        /* <DEDUP_REMOVED lines=101> */
.L_x_14723:
[----:B-1-34-:R-:W1:Y:S01]  /*7900*/  @P2 LDC.64 R168, c[0x0][0x408] ;  /* 0x00010200ffa82b82 */ /* 0x01ae620000000a00 */
[-CC-:B------:R-:W-:Y:S01]  /*7910*/  @P1 FFMA.FTZ R173, R183, R234.reuse, R233.reuse ;  /* 0x000000eab7ad1223 */ /* 0x180fe200000100e9 */
[--C-:B------:R-:W-:Y:S01]  /*7920*/  @P1 FFMA.FTZ R176, R182, R234, R233.reuse ;  /* 0x000000eab6b01223 */ /* 0x100fe200000100e9 */
[----:B-----5:R-:W-:Y:S01]  /*7930*/  MOV R172, R32 ;  /* 0x0000002000ac7202 */ /* 0x020fe20000000f00 */
[-C--:B0-----:R-:W-:Y:S01]  /*7940*/  @P1 FFMA.FTZ R175, R195, R234.reuse, R233 ;  /* 0x000000eac3af1223 */ /* 0x081fe200000100e9 */
[----:B------:R-:W-:Y:S01]  /*7950*/  @P1 FADD.FTZ R173, R196, -R173 ;  /* 0x800000adc4ad1221 */ /* 0x000fe20000010000 */
[----:B------:R-:W-:Y:S01]  /*7960*/  @P1 FADD.FTZ R176, R199, -R176 ;  /* 0x800000b0c7b01221 */ /* 0x000fe20000010000 */
[----:B------:R-:W-:Y:S01]  /*7970*/  MOV R174, R33 ;  /* 0x0000002100ae7202 */ /* 0x000fe20000000f00 */
[----:B------:R-:W0:Y:S01]  /*7980*/  @P2 LDC.64 R170, c[0x0][0x408] ;  /* 0x00010200ffaa2b82 */ /* 0x000e220000000a00 */
[----:B------:R-:W-:Y:S01]  /*7990*/  @P1 FFMA.FTZ R172, R5, R173, R32 ;  /* 0x000000ad05ac1223 */ /* 0x000fe20000010020 */
[----:B------:R-:W-:Y:S01]  /*79a0*/  @P1 FFMA.FTZ R173, R185, R234, R233 ;  /* 0x000000eab9ad1223 */ /* 0x000fe200000100e9 */
[C---:B------:R-:W-:Y:S01]  /*79b0*/  @P1 FFMA.FTZ R174, R5.reuse, R176, R33 ;  /* 0x000000b005ae1223 */ /* 0x040fe20000010021 */
[----:B------:R-:W-:Y:S01]  /*79c0*/  MOV R230, R34 ;  /* 0x0000002200e67202 */ /* 0x000fe20000000f00 */
[-C--:B------:R-:W-:Y:S01]  /*79d0*/  @P1 FFMA.FTZ R176, R184, R234.reuse, R233 ;  /* 0x000000eab8b01223 */ /* 0x080fe200000100e9 */
[----:B------:R-:W-:Y:S01]  /*79e0*/  @P1 FADD.FTZ R173, R198, -R173 ;  /* 0x800000adc6ad1221 */ /* 0x000fe20000010000 */
[----:B------:R-:W-:Y:S01]  /*79f0*/  @P2 LOP3.LUT P0, RZ, R186, 0xff, RZ, 0xc0, !PT ;  /* 0x000000ffbaff2812 */ /* 0x000fe2000780c0ff */
[----:B------:R-:W-:Y:S01]  /*7a00*/  @P1 FADD.FTZ R175, R200, -R175 ;  /* 0x800000afc8af1221 */ /* 0x000fe20000010000 */
[----:B------:R-:W-:Y:S01]  /*7a10*/  @P2 LOP3.LUT P4, RZ, R186, 0xff00, RZ, 0xc0, !PT ;  /* 0x0000ff00baff2812 */ /* 0x000fe2000788c0ff */
[----:B------:R-:W-:Y:S01]  /*7a20*/  @P1 FFMA.FTZ R230, R5, R173, R34 ;  /* 0x000000ad05e61223 */ /* 0x000fe20000010022 */
[----:B------:R-:W-:Y:S01]  /*7a30*/  @P1 FADD.FTZ R176, R201, -R176 ;  /* 0x800000b0c9b01221 */ /* 0x000fe20000010000 */
[----:B------:R-:W-:Y:S01]  /*7a40*/  MOV R178, R35 ;  /* 0x0000002300b27202 */ /* 0x000fe20000000f00 */
[----:B------:R-:W-:Y:S01]  /*7a50*/  @P1 FFMA.FTZ R237, R197, R234, R233 ;  /* 0x000000eac5ed1223 */ /* 0x000fe200000100e9 */
[----:B------:R-:W-:Y:S01]  /*7a60*/  MOV R238, R28 ;  /* 0x0000001c00ee7202 */ /* 0x000fe20000000f00 */
[C---:B------:R-:W-:Y:S01]  /*7a70*/  @P1 FFMA.FTZ R178, R5.reuse, R176, R35 ;  /* 0x000000b005b21223 */ /* 0x040fe20000010023 */
[----:B-1----:R-:W-:Y:S01]  /*7a80*/  @P2 FMUL.FTZ R169, R172, R169 ;  /* 0x000000a9aca92220 */ /* 0x002fe20000410000 */
[----:B------:R-:W-:Y:S01]  /*7a90*/  MOV R236, R29 ;  /* 0x0000001d00ec7202 */ /* 0x000fe20000000f00 */
[----:B------:R-:W-:Y:S01]  /*7aa0*/  @P1 FFMA.FTZ R238, R5, R175, R28 ;  /* 0x000000af05ee1223 */ /* 0x000fe2000001001c */
[----:B------:R-:W1:Y:S01]  /*7ab0*/  @P2 LDC.64 R176, c[0x0][0x408] ;  /* 0x00010200ffb02b82 */ /* 0x000e620000000a00 */
[----:B------:R-:W-:Y:S01]  /*7ac0*/  @P2 FMUL.FTZ R172, R169, R168 ;  /* 0x000000a8a9ac2220 */ /* 0x000fe20000410000 */
[----:B------:R-:W-:Y:S01]  /*7ad0*/  @P1 FADD.FTZ R237, R202, -R237 ;  /* 0x800000edcaed1221 */ /* 0x000fe20000010000 */
[----:B------:R-:W-:Y:S01]  /*7ae0*/  MOV R240, R30 ;  /* 0x0000001e00f07202 */ /* 0x000fe20000000f00 */
[----:B0-----:R-:W-:Y:S01]  /*7af0*/  @P2 FMUL.FTZ R171, R174, R171 ;  /* 0x000000abaeab2220 */ /* 0x001fe20000410000 */
[----:B------:R-:W-:Y:S01]  /*7b00*/  @P1 FFMA.FTZ R174, R194, R234, R233 ;  /* 0x000000eac2ae1223 */ /* 0x000fe200000100e9 */
[----:B------:R-:W-:-:S02]  /*7b10*/  @P2 FSEL R172, R172, RZ, P0 ;  /* 0x000000ffacac2208 */ /* 0x000fc40000000000 */
[----:B------:R-:W0:Y:S01]  /*7b20*/  @P2 LDC.64 R168, c[0x0][0x408] ;  /* 0x00010200ffa82b82 */ /* 0x000e220000000a00 */
[----:B------:R-:W-:Y:S01]  /*7b30*/  @P2 FMUL.FTZ R173, R171, R170 ;  /* 0x000000aaabad2220 */ /* 0x000fe20000410000 */
[----:B------:R-:W-:Y:S01]  /*7b40*/  @P1 FADD.FTZ R174, R203, -R174 ;  /* 0x800000aecbae1221 */ /* 0x000fe20000010000 */
[----:B------:R-:W-:Y:S01]  /*7b50*/  @P2 F2FP.F16.F32.PACK_AB R179, RZ, R172 ;  /* 0x000000acffb3223e */ /* 0x000fe200000000ff */
[C---:B------:R-:W-:Y:S01]  /*7b60*/  @P1 FFMA.FTZ R240, R5.reuse, R237, R30 ;  /* 0x000000ed05f01223 */ /* 0x040fe2000001001e */
[----:B------:R-:W-:Y:S01]  /*7b70*/  @P2 LOP3.LUT P0, RZ, R186, 0xff0000, RZ, 0xc0, !PT ;  /* 0x00ff0000baff2812 */ /* 0x000fe2000780c0ff */
[----:B------:R-:W-:Y:S01]  /*7b80*/  @P1 FFMA.FTZ R236, R5, R174, R29 ;  /* 0x000000ae05ec1223 */ /* 0x000fe2000001001d */
[----:B------:R-:W-:Y:S01]  /*7b90*/  @P2 FSEL R173, R173, RZ, P4 ;  /* 0x000000ffadad2208 */ /* 0x000fe20002000000 */
[----:B------:R-:W2:Y:S01]  /*7ba0*/  @P2 LDC.64 R170, c[0x0][0x408] ;  /* 0x00010200ffaa2b82 */ /* 0x000ea20000000a00 */
[----:B------:R-:W-:Y:S02]  /*7bb0*/  @P2 LOP3.LUT P4, RZ, R187, 0xff, RZ, 0xc0, !PT ;  /* 0x000000ffbbff2812 */ /* 0x000fe4000788c0ff */
[----:B------:R-:W-:-:S02]  /*7bc0*/  @P2 F2FP.F16.F32.PACK_AB R235, RZ, R173 ;  /* 0x000000adffeb223e */ /* 0x000fc400000000ff */
[C---:B------:R-:W-:Y:S02]  /*7bd0*/  @P2 LOP3.LUT P5, RZ, R187.reuse, 0xff00, RZ, 0xc0, !PT ;  /* 0x0000ff00bbff2812 */ /* 0x040fe400078ac0ff */
[----:B------:R-:W-:Y:S01]  /*7be0*/  @P2 LOP3.LUT P6, RZ, R187, 0xff0000, RZ, 0xc0, !PT ;  /* 0x00ff0000bbff2812 */ /* 0x000fe200078cc0ff */
[----:B------:R-:W3:Y:S01]  /*7bf0*/  @P2 LDC.64 R172, c[0x0][0x408] ;  /* 0x00010200ffac2b82 */ /* 0x000ee20000000a00 */
[----:B-1----:R-:W-:Y:S01]  /*7c00*/  @P2 FMUL.FTZ R177, R240, R177 ;  /* 0x000000b1f0b12220 */ /* 0x002fe20000410000 */
[----:B------:R-:W-:-:S03]  /*7c10*/  @P2 PRMT R164, R179, 0x7610, R164 ;  /* 0x00007610b3a42816 */ /* 0x000fc600000000a4 */
[----:B------:R-:W-:Y:S01]  /*7c20*/  @P2 FMUL.FTZ R176, R177, R176 ;  /* 0x000000b0b1b02220 */ /* 0x000fe20000410000 */
[----:B------:R-:W-:Y:S02]  /*7c30*/  @P2 PRMT R164, R164, 0x5410, R235 ;  /* 0x00005410a4a42816 */ /* 0x000fe400000000eb */
[----:B------:R-:W1:Y:S01]  /*7c40*/  @P2 LDC.64 R174, c[0x0][0x408] ;  /* 0x00010200ffae2b82 */ /* 0x000e620000000a00 */
[----:B0-----:R-:W-:Y:S01]  /*7c50*/  @P2 FMUL.FTZ R169, R230, R169 ;  /* 0x000000a9e6a92220 */ /* 0x001fe20000410000 */
[----:B------:R-:W-:-:S03]  /*7c60*/  @P2 FSEL R176, R176, RZ, P6 ;  /* 0x000000ffb0b02208 */ /* 0x000fc60003000000 */
[----:B------:R-:W-:Y:S01]  /*7c70*/  @P2 FMUL.FTZ R168, R169, R168 ;  /* 0x000000a8a9a82220 */ /* 0x000fe20000410000 */
[----:B------:R-:W-:Y:S01]  /*7c80*/  @P2 F2FP.F16.F32.PACK_AB R176, RZ, R176 ;  /* 0x000000b0ffb0223e */ /* 0x000fe200000000ff */
[----:B--2---:R-:W-:-:S03]  /*7c90*/  @P2 FMUL.FTZ R171, R178, R171 ;  /* 0x000000abb2ab2220 */ /* 0x004fc60000410000 */
        /* <DEDUP_REMOVED lines=9> */
[----:B------:R-:W-:Y:S01]  /*7d30*/  @P2 PRMT R167, R176, 0x7610, R167 ;  /* 0x00007610b0a72816 */ /* 0x000fe200000000a7 */
[----:B-1----:R-:W-:Y:S01]  /*7d40*/  @P2 FMUL.FTZ R175, R236, R175 ;  /* 0x000000afecaf2220 */ /* 0x002fe20000410000 */
        /* <DEDUP_REMOVED lines=21> */
.L_x_14722:
        /* <DEDUP_REMOVED lines=38> */
[----:B------:R-:W-:Y:S01]  /*8100*/  @P2 F2FP.F16.F32.PACK_AB R155, RZ, R155 ;  /* 0x0000009bff9b223e */ /* 0x000fe200000000ff */
        /* <DEDUP_REMOVED lines=8> */
[----:B------:R-:W-:Y:S01]  /*8190*/  @P2 F2FP.F16.F32.PACK_AB R94, RZ, R94 ;  /* 0x0000005eff5e223e */ /* 0x000fe200000000ff */
[C---:B------:R-:W-:Y:S01]  /*81a0*/  FMUL.FTZ R95, R5.reuse, R178 ;  /* 0x000000b2055f7220 */ /* 0x040fe20000410000 */
[----:B0-----:R-:W0:Y:S01]  /*81b0*/  @P2 LDC.64 R174, c[0x0][0x408] ;  /* 0x00010200ffae2b82 */ /* 0x001e220000000a00 */
[----:B------:R-:W-:Y:S01]  /*81c0*/  @P2 FSEL R92, R92, RZ, P1 ;  /* 0x000000ff5c5c2208 */ /* 0x000fe20000800000 */
[C---:B------:R-:W-:Y:S01]  /*81d0*/  FMUL.FTZ R176, R5.reuse, R230 ;  /* 0x000000e605b07220 */ /* 0x040fe20000410000 */
[----:B------:R-:W-:Y:S01]  /*81e0*/  @P2 PRMT R164, R94, 0x7610, R164 ;  /* 0x000076105ea42816 */ /* 0x000fe200000000a4 */
[C---:B------:R-:W-:Y:S01]  /*81f0*/  FMUL.FTZ R177, R5.reuse, R234 ;  /* 0x000000ea05b17220 */ /* 0x040fe20000410000 */
[----:B------:R-:W-:Y:S01]  /*8200*/  FMUL.FTZ R178, R5, R236 ;  /* 0x000000ec05b27220 */ /* 0x000fe20000410000 */
[----:B------:R-:W-:-:S02]  /*8210*/  @P2 F2FP.F16.F32.PACK_AB R5, RZ, R92 ;  /* 0x0000005cff05223e */ /* 0x000fc400000000ff */
        /* <DEDUP_REMOVED lines=20> */
[----:B------:R-:W-:Y:S02]  /*8360*/  @P2 F2FP.F16.F32.PACK_AB R170, RZ, R170 ;  /* 0x000000aaffaa223e */ /* 0x000fe400000000ff */
[----:B------:R-:W-:-:S02]  /*8370*/  @P2 PRMT R165, R5, 0x7610, R165 ;  /* 0x0000761005a52816 */ /* 0x000fc400000000a5 */
[----:B------:R-:W-:Y:S02]  /*8380*/  @P2 F2FP.F16.F32.PACK_AB R168, RZ, R168 ;  /* 0x000000a8ffa8223e */ /* 0x000fe400000000ff */
[----:B------:R-:W-:Y:S02]  /*8390*/  @P2 F2FP.F16.F32.PACK_AB R172, RZ, R172 ;  /* 0x000000acffac223e */ /* 0x000fe400000000ff */
[----:B------:R-:W-:Y:S02]  /*83a0*/  @P2 F2FP.F16.F32.PACK_AB R174, RZ, R174 ;  /* 0x000000aeffae223e */ /* 0x000fe400000000ff */
        /* <DEDUP_REMOVED lines=14> */
.L_x_14725:
        /* <DEDUP_REMOVED lines=24> */
.L_x_14727:
[----:B------:R-:W-:Y:S05]  /*8610*/  BSYNC.RECONVERGENT B3 ;  /* 0x0000000000037941 */ /* 0x000fea0003800200 */
.L_x_14726:
        /* <DEDUP_REMOVED lines=13> */
.L_x_14729:
[----:B------:R-:W-:Y:S05]  /*86f0*/  BSYNC.RECONVERGENT B3 ;  /* 0x0000000000037941 */ /* 0x000fea0003800200 */
.L_x_14728:
        /* <DEDUP_REMOVED lines=13> */
.L_x_14731:
[----:B------:R-:W-:Y:S05]  /*87d0*/  BSYNC.RECONVERGENT B3 ;  /* 0x0000000000037941 */ /* 0x000fea0003800200 */
.L_x_14730:
        /* <DEDUP_REMOVED lines=13> */
.L_x_14733:
[----:B------:R-:W-:Y:S05]  /*88b0*/  BSYNC.RECONVERGENT B3 ;  /* 0x0000000000037941 */ /* 0x000fea0003800200 */
.L_x_14732:
        /* <DEDUP_REMOVED lines=13> */
.L_x_14735:
[----:B------:R-:W-:Y:S05]  /*8990*/  BSYNC.RECONVERGENT B3 ;  /* 0x0000000000037941 */ /* 0x000fea0003800200 */
.L_x_14734:
        /* <DEDUP_REMOVED lines=13> */
.L_x_14737:
[----:B------:R-:W-:Y:S05]  /*8a70*/  BSYNC.RECONVERGENT B3 ;  /* 0x0000000000037941 */ /* 0x000fea0003800200 */
.L_x_14736:
        /* <DEDUP_REMOVED lines=13> */
.L_x_14739:
[----:B------:R-:W-:Y:S05]  /*8b50*/  BSYNC.RECONVERGENT B3 ;  /* 0x0000000000037941 */ /* 0x000fea0003800200 */
.L_x_14738:
[----:B------:R-:W-:-:S04]  /*8b60*/  @P2 F2FP.F16.F32.PACK_AB R168, RZ, R168 ;  /* 0x000000a8ffa8223e */ /* 0x000fc800000000ff */
[----:B------:R-:W-:-:S07]  /*8b70*/  @P2 PRMT R167, R167, 0x5410, R168 ;  /* 0x00005410a7a72816 */ /* 0x000fce00000000a8 */
.L_x_14724:
[----:B------:R-:W-:Y:S05]  /*8b80*/  BSYNC.RECONVERGENT B1 ;  /* 0x0000000000017941 */ /* 0x000fea0003800200 */
.L_x_14721:
[----:B------:R-:W1:Y:S08]  /*8b90*/  @P3 LDC.64 R170, c[0x0][0x478] ;  /* 0x00011e00ffaa3b82 */ /* 0x000e700000000a00 */
[----:B------:R-:W2:Y:S01]  /*8ba0*/  @P2 LDC.64 R168, c[0x0][0x468] ;  /* 0x00011a00ffa82b82 */ /* 0x000ea20000000a00 */
[----:B-1----:R-:W-:-:S05]  /*8bb0*/  @P3 IMAD.WIDE.U32 R170, R232, 0x20, R170 ;  /* 0x00000020e8aa3825 */ /* 0x002fca00078e00aa */
[----:B------:R1:W-:Y:S01]  /*8bc0*/  @P3 STG.E.128 desc[UR6][R170.64], R152 ;  /* 0x00000098aa003986 */ /* 0x0003e2000c101d06 */
[----:B--2---:R-:W-:-:S03]  /*8bd0*/  @P2 IMAD.WIDE.U32 R168, R231, 0x10, R168 ;  /* 0x00000010e7a82825 */ /* 0x004fc600078e00a8 */
[----:B------:R1:W-:Y:S04]  /*8be0*/  @P3 STG.E.128 desc[UR6][R170.64+0x10], R92 ;  /* 0x0000105caa003986 */ /* 0x0003e8000c101d06 */
[----:B------:R1:W-:Y:S02]  /*8bf0*/  @P2 STG.E.128 desc[UR6][R168.64], R164 ;  /* 0x000000a4a8002986 */ /* 0x0003e4000c101d06 */
.L_x_14720:
[----:B------:R-:W-:Y:S05]  /*8c00*/  BSYNC.RECONVERGENT B2 ;  /* 0x0000000000027941 */ /* 0x000fea0003800200 */
.L_x_14719:
[----:B-1-34-:R-:W1:Y:S02]  /*8c10*/  LDC.64 R168, c[0x0][0x380] ;  /* 0x0000e000ffa87b82 */ /* 0x01ae640000000a00 */
[----:B-1----:R-:W-:-:S04]  /*8c20*/  LEA R3, R168, R3, 0x2 ;  /* 0x00000003a8037211 */ /* 0x002fc800078e10ff */
[----:B------:R-:W-:-:S13]  /*8c30*/  ISETP.GE.AND P0, PT, R3, R169, PT ;  /* 0x000000a90300720c */ /* 0x000fda0003f06270 */
[----:B------:R-:W-:Y:S05]  /*8c40*/  @!P0 BRA `(.L_x_14740) ;  /* 0xffffff7800ac8947 */ /* 0x000fea000383ffff */
.L_x_14644:
[----:B------:R-:W-:Y:S05]  /*8c50*/  BSYNC B0 ;  /* 0x0000000000007941 */ /* 0x000fea0003800000 */
.L_x_14643:
        /* <DEDUP_REMOVED lines=256> */
.L_x_14655:
[----:B---3--:R-:W-:Y:S01]  /*9c60*/  HFMA2 R178, -RZ, RZ, 0, 5.9604644775390625e-08 ;  /* 0x00000001ffb27431 */ /* 0x008fe200000001ff */
[----:B------:R-:W-:Y:S01]  /*9c70*/  BSSY B1, `(.L_x_14741) ;  /* 0x0000006000017945 */ /* 0x000fe20003800000 */
[----:B------:R-:W-:Y:S02]  /*9c80*/  MOV R179, 0x1f ;  /* 0x0000001f00b37802 */ /* 0x000fe40000000f00 */
[----:B------:R-:W-:-:S07]  /*9c90*/  MOV R176, 0xffffffff ;  /* 0xffffffff00b07802 */ /* 0x000fce0000000f00 */
[----:B0----5:R-:W-:Y:S05]  /*9ca0*/  WARPSYNC.COLLECTIVE R176, `(.L_x_14742) ;  /* 0x00000000b0087348 */ /* 0x021fea0003c00000 */
[----:B------:R1:W2:Y:S02]  /*9cb0*/  SHFL.BFLY P0, R177, R239, R178, R179 ;  /* 0x0c0000b2efb17389 */ /* 0x0002a400000000b3 */
[----:B012--5:R-:W-:Y:S05]  /*9cc0*/  ENDCOLLECTIVE ;  /* 0x000000000000791b */ /* 0x027fea0003800000 */
.L_x_14742:
[----:B------:R-:W-:Y:S05]  /*9cd0*/  BSYNC B1 ;  /* 0x0000000000017941 */ /* 0x000fea0003800000 */
.L_x_14741:
        /* <DEDUP_REMOVED lines=9> */
.L_x_14743:
[----:B------:R-:W-:Y:S01]  /*9d70*/  MOV R239, R168 ;  /* 0x000000a800ef7202 */ /* 0x000fe20000000f00 */
[----:B------:R-:W-:Y:S01]  /*9d80*/  HFMA2 R178, -RZ, RZ, 0, 1.1920928955078125e-07 ;  /* 0x00000002ffb27431 */ /* 0x000fe200000001ff */
[----:B------:R-:W-:-:S07]  /*9d90*/  MOV R169, R177 ;  /* 0x000000b100a97202 */ /* 0x000fce0000000f00 */
[----:B------:R-:W-:Y:S05]  /*9da0*/  WARPSYNC.COLLECTIVE R176, `(.L_x_14744) ;  /* 0x00000000b0087348 */ /* 0x000fea0003c00000 */
[----:B------:R0:W1:Y:S02]  /*9db0*/  SHFL.BFLY P0, R177, R239, R178, R179 ;  /* 0x0c0000b2efb17389 */ /* 0x00006400000000b3 */
[----:B01----:R-:W-:Y:S05]  /*9dc0*/  ENDCOLLECTIVE ;  /* 0x000000000000791b */ /* 0x003fea0003800000 */
.L_x_14744:
[----:B------:R-:W-:-:S05]  /*9dd0*/  FADD.FTZ R169, R169, R238 ;  /* 0x000000eea9a97221 */ /* 0x000fca0000010000 */
[----:B------:R-:W-:Y:S02]  /*9de0*/  MOV R239, R169 ;  /* 0x000000a900ef7202 */ /* 0x000fe40000000f00 */
[----:B------:R-:W-:-:S07]  /*9df0*/  MOV R171, R177 ;  /* 0x000000b100ab7202 */ /* 0x000fce0000000f00 */
[----:B------:R-:W-:Y:S05]  /*9e00*/  WARPSYNC.COLLECTIVE R176, `(.L_x_14745) ;  /* 0x00000000b0087348 */ /* 0x000fea0003c00000 */
[----:B------:R0:W1:Y:S02]  /*9e10*/  SHFL.BFLY P0, R177, R239, R178, R179 ;  /* 0x0c0000b2efb17389 */ /* 0x00006400000000b3 */
[----:B01----:R-:W-:Y:S05]  /*9e20*/  ENDCOLLECTIVE ;  /* 0x000000000000791b */ /* 0x003fea0003800000 */
.L_x_14745:
[----:B------:R-:W-:-:S05]  /*9e30*/  FADD.FTZ R171, R168, R171 ;  /* 0x000000aba8ab7221 */ /* 0x000fca0000010000 */
[----:B------:R-:W-:Y:S01]  /*9e40*/  MOV R239, R171 ;  /* 0x000000ab00ef7202 */ /* 0x000fe20000000f00 */
[----:B------:R-:W-:Y:S01]  /*9e50*/  HFMA2 R178, -RZ, RZ, 0, 2.384185791015625e-07 ;  /* 0x00000004ffb27431 */ /* 0x000fe200000001ff */
[----:B------:R-:W-:-:S07]  /*9e60*/  MOV R170, R177 ;  /* 0x000000b100aa7202 */ /* 0x000fce0000000f00 */
[----:B------:R-:W-:Y:S05]  /*9e70*/  WARPSYNC.COLLECTIVE R176, `(.L_x_14746) ;  /* 0x00000000b0087348 */ /* 0x000fea0003c00000 */
[----:B------:R0:W1:Y:S02]  /*9e80*/  SHFL.BFLY P0, R177, R239, R178, R179 ;  /* 0x0c0000b2efb17389 */ /* 0x00006400000000b3 */
[----:B01----:R-:W-:Y:S05]  /*9e90*/  ENDCOLLECTIVE ;  /* 0x000000000000791b */ /* 0x003fea0003800000 */
.L_x_14746:
[----:B------:R-:W-:-:S05]  /*9ea0*/  FADD.FTZ R170, R169, R170 ;  /* 0x000000aaa9aa7221 */ /* 0x000fca0000010000 */
[----:B------:R-:W-:Y:S02]  /*9eb0*/  MOV R239, R170 ;  /* 0x000000aa00ef7202 */ /* 0x000fe40000000f00 */
[----:B------:R-:W-:-:S07]  /*9ec0*/  MOV R172, R177 ;  /* 0x000000b100ac7202 */ /* 0x000fce0000000f00 */
[----:B------:R-:W-:Y:S05]  /*9ed0*/  WARPSYNC.COLLECTIVE R176, `(.L_x_14747) ;  /* 0x00000000b0087348 */ /* 0x000fea0003c00000 */
[----:B------:R0:W1:Y:S02]  /*9ee0*/  SHFL.BFLY P0, R177, R239, R178, R179 ;  /* 0x0c0000b2efb17389 */ /* 0x00006400000000b3 */
[----:B01----:R-:W-:Y:S05]  /*9ef0*/  ENDCOLLECTIVE ;  /* 0x000000000000791b */ /* 0x003fea0003800000 */
.L_x_14747:
[----:B------:R-:W-:-:S05]  /*9f00*/  FADD.FTZ R172, R171, R172 ;  /* 0x000000acabac7221 */ /* 0x000fca0000010000 */
[----:B------:R-:W-:Y:S01]  /*9f10*/  MOV R239, R172 ;  /* 0x000000ac00ef7202 */ /* 0x000fe20000000f00 */
[----:B------:R-:W-:Y:S01]  /*9f20*/  HFMA2 R178, -RZ, RZ, 0, 4.76837158203125e-07 ;  /* 0x00000008ffb27431 */ /* 0x000fe200000001ff */
[----:B------:R-:W-:-:S07]  /*9f30*/  MOV R173, R177 ;  /* 0x000000b100ad7202 */ /* 0x000fce0000000f00 */
[----:B------:R-:W-:Y:S05]  /*9f40*/  WARPSYNC.COLLECTIVE R176, `(.L_x_14748) ;  /* 0x00000000b0087348 */ /* 0x000fea0003c00000 */
[----:B------:R0:W1:Y:S02]  /*9f50*/  SHFL.BFLY P0, R177, R239, R178, R179 ;  /* 0x0c0000b2efb17389 */ /* 0x00006400000000b3 */
[----:B01----:R-:W-:Y:S05]  /*9f60*/  ENDCOLLECTIVE ;  /* 0x000000000000791b */ /* 0x003fea0003800000 */
.L_x_14748:
[----:B------:R-:W-:-:S05]  /*9f70*/  FADD.FTZ R173, R170, R173 ;  /* 0x000000adaaad7221 */ /* 0x000fca0000010000 */
[----:B------:R-:W-:Y:S02]  /*9f80*/  MOV R239, R173 ;  /* 0x000000ad00ef7202 */ /* 0x000fe40000000f00 */
[----:B------:R-:W-:-:S07]  /*9f90*/  MOV R175, R177 ;  /* 0x000000b100af7202 */ /* 0x000fce0000000f00 */
[----:B------:R-:W-:Y:S05]  /*9fa0*/  WARPSYNC.COLLECTIVE R176, `(.L_x_14749) ;  /* 0x00000000b0087348 */ /* 0x000fea0003c00000 */
[----:B------:R0:W1:Y:S02]  /*9fb0*/  SHFL.BFLY P0, R177, R239, R178, R179 ;  /* 0x0c0000b2efb17389 */ /* 0x00006400000000b3 */
[----:B01----:R-:W-:Y:S05]  /*9fc0*/  ENDCOLLECTIVE ;  /* 0x000000000000791b */ /* 0x003fea0003800000 */
.L_x_14749:
[----:B------:R-:W-:-:S05]  /*9fd0*/  FADD.FTZ R175, R172, R175 ;  /* 0x000000afacaf7221 */ /* 0x000fca0000010000 */
[----:B------:R-:W-:Y:S01]  /*9fe0*/  MOV R239, R175 ;  /* 0x000000af00ef7202 */ /* 0x000fe20000000f00 */
[----:B------:R-:W-:Y:S01]  /*9ff0*/  HFMA2 R178, -RZ, RZ, 0, 9.5367431640625e-07 ;  /* 0x00000010ffb27431 */ /* 0x000fe200000001ff */
[----:B------:R-:W-:-:S07]  /*a000*/  MOV R174, R177 ;  /* 0x000000b100ae7202 */ /* 0x000fce0000000f00 */
[----:B------:R-:W-:Y:S05]  /*a010*/  WARPSYNC.COLLECTIVE R176, `(.L_x_14750) ;  /* 0x00000000b0087348 */ /* 0x000fea0003c00000 */
[----:B------:R0:W1:Y:S02]  /*a020*/  SHFL.BFLY P0, R177, R239, R178, R179 ;  /* 0x0c0000b2efb17389 */ /* 0x00006400000000b3 */
[----:B01----:R-:W-:Y:S05]  /*a030*/  ENDCOLLECTIVE ;  /* 0x000000000000791b */ /* 0x003fea0003800000 */
.L_x_14750:
[----:B------:R-:W-:-:S05]  /*a040*/  FADD.FTZ R174, R173, R174 ;  /* 0x000000aeadae7221 */ /* 0x000fca0000010000 */
[----:B------:R-:W-:Y:S02]  /*a050*/  MOV R239, R174 ;  /* 0x000000ae00ef7202 */ /* 0x000fe40000000f00 */
[----:B------:R-:W-:-:S07]  /*a060*/  MOV R168, R177 ;  /* 0x000000b100a87202 */ /* 0x000fce0000000f00 */
[----:B------:R-:W-:Y:S05]  /*a070*/  WARPSYNC.COLLECTIVE R176, `(.L_x_14751) ;  /* 0x00000000b0087348 */ /* 0x000fea0003c00000 */
[----:B------:R0:W1:Y:S02]  /*a080*/  SHFL.BFLY P0, R177, R239, R178, R179 ;  /* 0x0c0000b2efb17389 */ /* 0x00006400000000b3 */
[----:B01----:R-:W-:Y:S05]  /*a090*/  ENDCOLLECTIVE ;  /* 0x000000000000791b */ /* 0x003fea0003800000 */
.L_x_14751:
[----:B------:R-:W-:Y:S01]  /*a0a0*/  MOV R169, R177 ;  /* 0x000000b100a97202 */ /* 0x000fe20000000f00 */
[----:B------:R-:W-:Y:S06]  /*a0b0*/  BRA `(.L_x_14752) ;  /* 0xffffff8400107947 */ /* 0x000fec000383ffff */
.L_x_14753:
        /* <DEDUP_REMOVED lines=12> */
.L_x_20097:


//--------------------- .text._ZN10layer_norm22ln_bwd_finalize_kernelINS_22Kernel_traits_finalizeILj1024Ef6__halffS2_fjLb0ELj1024ELj4ENS_18Kernel_traits_baseILj1024EfS2_fS2_fjLj1024EEEEELb0ELb1EEEvNS_9BwdParamsE --------------------------
	.section	.text._ZN10layer_norm22ln_bwd_finalize_kernelINS_22Kernel_traits_finalizeILj1024Ef6__halffS2_fjLb0ELj1024ELj4ENS_18Kernel_traits_baseILj1024EfS2_fS2_fjLj1024EEEEELb0ELb1EEEvNS_9BwdParamsE,"ax",@progbits
	.align	128
        .global         _ZN10layer_norm22ln_bwd_finalize_kernelINS_22Kernel_traits_finalizeILj1024Ef6__halffS2_fjLb0ELj1024ELj4ENS_18Kernel_traits_baseILj1024EfS2_fS2_fjLj1024EEEEELb0ELb1EEEvNS_9BwdParamsE
        .type           _ZN10layer_norm22ln_bwd_finalize_kernelINS_22Kernel_traits_finalizeILj1024Ef6__halffS2_fjLb0ELj1024ELj4ENS_18Kernel_traits_baseILj1024EfS2_fS2_fjLj1024EEEEELb0ELb1EEEvNS_9BwdParamsE,@function
        .size           _ZN10layer_norm22ln_bwd_finalize_kernelINS_22Kernel_traits_finalizeILj1024Ef6__halffS2_fjLb0ELj1024ELj4ENS_18Kernel_traits_baseILj1024EfS2_fS2_fjLj1024EEEEELb0ELb1EEEvNS_9BwdParamsE,(.L_x_20098 - _ZN10layer_norm22ln_bwd_finalize_kernelINS_22Kernel_traits_finalizeILj1024Ef6__halffS2_fjLb0ELj1024ELj4ENS_18Kernel_traits_baseILj1024EfS2_fS2_fjLj1024EEEEELb0ELb1EEEvNS_9BwdParamsE)
        .other          _ZN10layer_norm22ln_bwd_finalize_kernelINS_22Kernel_traits_finalizeILj1024Ef6__halffS2_fjLb0ELj1024ELj4ENS_18Kernel_traits_baseILj1024EfS2_fS2_fjLj1024EEEEELb0ELb1EEEvNS_9BwdParamsE,@"STO_CUDA_ENTRY STV_DEFAULT"
_ZN10layer_norm22ln_bwd_finalize_kernelINS_22Kernel_traits_finalizeILj1024Ef6__halffS2_fjLb0ELj1024ELj4ENS_18Kernel_traits_baseILj1024EfS2_fS2_fjLj1024EEEEELb0ELb1EEEvNS_9BwdParamsE:
.text._ZN10layer_norm22ln_bwd_finalize_kernelINS_22Kernel_traits_finalizeILj1024Ef6__halffS2_fjLb0ELj1024ELj4ENS_18Kernel_traits_baseILj1024EfS2_fS2_fjLj1024EEEEELb0ELb1EEEvNS_9BwdParamsE:
        /* <DEDUP_REMOVED lines=81> */
.L_x_14758:
        /* <DEDUP_REMOVED lines=118> */
.L_x_14757:
[----:B------:R-:W-:Y:S05]  /*0c70*/  BSYNC.RECONVERGENT B1 ;  /* 0x0000000000017941 */ /* 0x000fea0003800200 */
.L_x_14756:
        /* <DEDUP_REMOVED lines=77> */
.L_x_14760:
[----:B------:R-:W-:Y:S05]  /*1150*/  BSYNC.RECONVERGENT B1 ;  /* 0x0000000000017941 */ /* 0x000fea0003800200 */
.L_x_14759:
        /* <DEDUP_REMOVED lines=38> */
.L_x_14762:
[----:B------:R-:W-:Y:S05]  /*13c0*/  BSYNC.RECONVERGENT B1 ;  /* 0x0000000000017941 */ /* 0x000fea0003800200 */
.L_x_14761:
        /* <DEDUP_REMOVED lines=8> */
.L_x_14763:
        /* <DEDUP_REMOVED lines=10> */
.L_x_14755:
[----:B------:R-:W-:Y:S05]  /*14f0*/  BSYNC.RECONVERGENT B0 ;  /* 0x0000000000007941 */ /* 0x000fea0003800200 */
.L_x_14754:
        /* <DEDUP_REMOVED lines=55> */
.L_x_14764:
        /* <DEDUP_REMOVED lines=9> */
.L_x_20098:


//--------------------- .text._ZN10layer_norm13ln_bwd_kernelINS_13Kernel_traitsIf6__halffS2_fjLj1024ELj1ELj4ELj1ELj16ENS_18Kernel_traits_baseILj1024EfS2_fS2_fjLj128EEEEELb1ELb0ELb1ELb1EEEvNS_9BwdParamsE --------------------------
	.section	.text._ZN10layer_norm13ln_bwd_kernelINS_13Kernel_traitsIf6__halffS2_fjLj1024ELj1ELj4ELj1ELj16ENS_18Kernel_traits_baseILj1024EfS2_fS2_fjLj128EEEEELb1ELb0ELb1ELb1EEEvNS_9BwdParamsE,"ax",@progbits
	.align	128
        .global         _ZN10layer_norm13ln_bwd_kernelINS_13Kernel_traitsIf6__halffS2_fjLj1024ELj1ELj4ELj1ELj16ENS_18Kernel_traits_baseILj1024EfS2_fS2_fjLj128EEEEELb1ELb0ELb1ELb1EEEvNS_9BwdParamsE
        .type           _ZN10layer_norm13ln_bwd_kernelINS_13Kernel_traitsIf6__halffS2_fjLj1024ELj1ELj4ELj1ELj16ENS_18Kernel_traits_baseILj1024EfS2_fS2_fjLj128EEEEELb1ELb0ELb1ELb1EEEvNS_9BwdParamsE,@function
        .size           _ZN10layer_norm13ln_bwd_kernelINS_13Kernel_traitsIf6__halffS2_fjLj1024ELj1ELj4ELj1ELj16ENS_18Kernel_traits_baseILj1024EfS2_fS2_fjLj128EEEEELb1ELb0ELb1ELb1EEEvNS_9BwdParamsE,(.L_x_20099 - _ZN10layer_norm13ln_bwd_kernelINS_13Kernel_traitsIf6__halffS2_fjLj1024ELj1ELj4ELj1ELj16ENS_18Kernel_traits_baseILj1024EfS2_fS2_fjLj128EEEEELb1ELb0ELb1ELb1EEEvNS_9BwdParamsE)
        .other          _ZN10layer_norm13ln_bwd_kernelINS_13Kernel_traitsIf6__halffS2_fjLj1024ELj1ELj4ELj1ELj16ENS_18Kernel_traits_baseILj1024EfS2_fS2_fjLj128EEEEELb1ELb0ELb1ELb1EEEvNS_9BwdParamsE,@"STO_CUDA_ENTRY STV_DEFAULT"
_ZN10layer_norm13ln_bwd_kernelINS_13Kernel_traitsIf6__halffS2_fjLj1024ELj1ELj4ELj1ELj16ENS_18Kernel_traits_baseILj1024EfS2_fS2_fjLj128EEEEELb1ELb0ELb1ELb1EEEvNS_9BwdParamsE:
.text._ZN10layer_norm13ln_bwd_kernelINS_13Kernel_traitsIf6__halffS2_fjLj1024ELj1ELj4ELj1ELj16ENS_18Kernel_traits_baseILj1024EfS2_fS2_fjLj128EEEEELb1ELb0ELb1ELb1EEEvNS_9BwdParamsE:
        /* <DEDUP_REMOVED lines=61> */
.L_x_14848:
        /* <DEDUP_REMOVED lines=30> */
[C---:B------:R-:W-:Y:S02]  /*05b0*/  IADD3 R173, PT, PT, R17.reuse, 0x20, RZ ;  /* 0x0000002011ad7810 */ /* 0x040fe40007ffe0ff */
[----:B------:R-:W4:Y:S01]  /*05c0*/  LDG.E.128 R196, desc[UR6][R2.64] ;  /* 0x0000000602c47981 */ /* 0x000f22000c1e1d00 */
[C---:B0-----:R-:W-:Y:S01]  /*05d0*/  IMAD.WIDE.U32 R184, R17.reuse, 0x10, R6 ;  /* 0x0000001011b87825 */ /* 0x041fe200078e0006 */
[----:B------:R-:W-:Y:S02]  /*05e0*/  IADD3 R21, PT, PT, R17, 0x40, RZ ;  /* 0x0000004011157810 */ /* 0x000fe40007ffe0ff */
[----:B------:R0:W4:Y:S01]  /*05f0*/  LDG.E.128 R24, desc[UR6][R2.64+0x10] ;  /* 0x0000100602187981 */ /* 0x000122000c1e1d00 */
[----:B------:R-:W-:-:S02]  /*0600*/  IADD3 R211, PT, PT, R207, 0x40, RZ ;  /* 0x00000040cfd37810 */ /* 0x000fc40007ffe0ff */
[----:B------:R-:W-:Y:S01]  /*0610*/  IADD3 R17, PT, PT, R17, 0x60, RZ ;  /* 0x0000006011117810 */ /* 0x000fe20007ffe0ff */
[----:B------:R-:W4:Y:S01]  /*0620*/  LDG.E.128 R184, desc[UR6][R184.64] ;  /* 0x00000006b8b87981 */ /* 0x000f22000c1e1d00 */
[----:B------:R-:W-:Y:S01]  /*0630*/  IMAD.WIDE.U32 R4, R209, 0x20, R8 ;  /* 0x00000020d1047825 */ /* 0x000fe200078e0008 */
[----:B------:R-:W-:-:S03]  /*0640*/  IADD3 R213, PT, PT, R207, 0x60, RZ ;  /* 0x00000060cfd57810 */ /* 0x000fc60007ffe0ff */
[--C-:B------:R-:W-:Y:S01]  /*0650*/  IMAD.WIDE.U32 R172, R173, 0x10, R6.reuse ;  /* 0x00000010adac7825 */ /* 0x100fe200078e0006 */
[----:B------:R-:W4:Y:S03]  /*0660*/  LDG.E.128 R176, desc[UR6][R4.64+0x10] ;  /* 0x0000100604b07981 */ /* 0x000f26000c1e1d00 */
[----:B------:R-:W-:Y:S01]  /*0670*/  IMAD.WIDE.U32 R20, R21, 0x10, R6 ;  /* 0x0000001015147825 */ /* 0x000fe200078e0006 */
[----:B------:R-:W4:Y:S03]  /*0680*/  LDG.E.128 R168, desc[UR6][R4.64] ;  /* 0x0000000604a87981 */ /* 0x000f26000c1e1d00 */
[----:B--2---:R-:W-:Y:S01]  /*0690*/  IMAD.WIDE.U32 R194, R211, 0x20, R8 ;  /* 0x00000020d3c27825 */ /* 0x004fe200078e0008 */
[----:B------:R-:W2:Y:S03]  /*06a0*/  LDG.E.128 R172, desc[UR6][R172.64] ;  /* 0x00000006acac7981 */ /* 0x000ea6000c1e1d00 */
[----:B------:R-:W-:Y:S01]  /*06b0*/  IMAD.WIDE.U32 R6, R17, 0x10, R6 ;  /* 0x0000001011067825 */ /* 0x000fe200078e0006 */
[----:B------:R-:W2:Y:S03]  /*06c0*/  LDG.E.128 R180, desc[UR6][R194.64] ;  /* 0x00000006c2b47981 */ /* 0x000ea6000c1e1d00 */
[----:B0-----:R-:W-:Y:S01]  /*06d0*/  IMAD.WIDE.U32 R2, R213, 0x20, R8 ;  /* 0x00000020d5027825 */ /* 0x001fe200078e0008 */
[----:B------:R-:W2:Y:S04]  /*06e0*/  LDG.E.128 R20, desc[UR6][R20.64] ;  /* 0x0000000614147981 */ /* 0x000ea8000c1e1d00 */
[----:B------:R-:W2:Y:S04]  /*06f0*/  LDG.E.128 R8, desc[UR6][R194.64+0x10] ;  /* 0x00001006c2087981 */ /* 0x000ea8000c1e1d00 */
[----:B------:R-:W2:Y:S04]  /*0700*/  LDG.E.128 R4, desc[UR6][R6.64] ;  /* 0x0000000606047981 */ /* 0x000ea8000c1e1d00 */
[----:B------:R-:W2:Y:S04]  /*0710*/  LDG.E.128 R12, desc[UR6][R2.64] ;  /* 0x00000006020c7981 */ /* 0x000ea8000c1e1d00 */
[----:B------:R0:W2:Y:S01]  /*0720*/  LDG.E.128 R16, desc[UR6][R2.64+0x10] ;  /* 0x0000100602107981 */ /* 0x0000a2000c1e1d00 */
        /* <DEDUP_REMOVED lines=28> */
[----:B------:R0:W5:Y:S04]  /*08f0*/  @P0 LDG.E.128 R52, desc[UR6][R194.64+0x10] ;  /* 0x00001006c2340981 */ /* 0x000168000c1e1d00 */
        /* <DEDUP_REMOVED lines=15> */
[--C-:B------:R-:W-:Y:S02]  /*09f0*/  HADD2.F32 R214, -RZ, R184.reuse.H0_H0 ;  /* 0x200000b8ffd67230 */ /* 0x100fe40000004100 */
[----:B------:R-:W-:Y:S01]  /*0a00*/  FADD.FTZ R211, -R189, R198 ;  /* 0x000000c6bdd37221 */ /* 0x000fe20000010100 */
[----:B------:R-:W-:Y:S02]  /*0a10*/  HADD2.F32 R212, -RZ, R184.H1_H1 ;  /* 0x300000b8ffd47230 */ /* 0x000fe40000004100 */
[----:B------:R-:W-:Y:S01]  /*0a20*/  FMUL.FTZ R213, R219, R213 ;  /* 0x000000d5dbd57220 */ /* 0x000fe20000410000 */
[-C--:B------:R-:W-:Y:S01]  /*0a30*/  FFMA.FTZ R92, R215, R214.reuse, R92 ;  /* 0x000000d6d75c7223 */ /* 0x080fe2000001005c */
[C---:B0-----:R-:W-:Y:S01]  /*0a40*/  FADD.FTZ R195, -R189.reuse, R177 ;  /* 0x000000b1bdc37221 */ /* 0x041fe20000010100 */
[----:B------:R-:W-:Y:S01]  /*0a50*/  FADD.FTZ R152, R152, R214 ;  /* 0x000000d698987221 */ /* 0x000fe20000010000 */
[----:B------:R-:W-:Y:S01]  /*0a60*/  FMUL.FTZ R214, R88, R214 ;  /* 0x000000d658d67220 */ /* 0x000fe20000410000 */
[----:B------:R-:W-:Y:S01]  /*0a70*/  FADD.FTZ R190, -R189, R171 ;  /* 0x000000abbdbe7221 */ /* 0x000fe20000010100 */
[----:B------:R-:W-:-:S02]  /*0a80*/  HADD2.F32 R210, -RZ, R185.H0_H0 ;  /* 0x200000b9ffd27230 */ /* 0x000fc40000004100 */
[----:B------:R-:W-:Y:S01]  /*0a90*/  FADD.FTZ R209, -R189, R199 ;  /* 0x000000c7bdd17221 */ /* 0x000fe20000010100 */
[--C-:B------:R-:W-:Y:S02]  /*0aa0*/  HADD2.F32 R206, -RZ, R186.reuse.H0_H0 ;  /* 0x200000baffce7230 */ /* 0x100fe40000004100 */
[----:B------:R-:W-:Y:S01]  /*0ab0*/  FMUL.FTZ R211, R219, R211 ;  /* 0x000000d3dbd37220 */ /* 0x000fe20000410000 */
[----:B-1----:R-:W-:Y:S02]  /*0ac0*/  HADD2.F32 R204, -RZ, R186.H1_H1 ;  /* 0x300000baffcc7230 */ /* 0x002fe40000004100 */
[----:B------:R-:W-:Y:S01]  /*0ad0*/  FFMA.FTZ R93, R213, R212, R93 ;  /* 0x000000d4d55d7223 */ /* 0x000fe2000001005d */
[--C-:B------:R-:W-:Y:S02]  /*0ae0*/  HADD2.F32 R202, -RZ, R187.reuse.H0_H0 ;  /* 0x200000bbffca7230 */ /* 0x100fe40000004100 */
[----:B------:R-:W-:Y:S01]  /*0af0*/  FADD.FTZ R153, R153, R212 ;  /* 0x000000d499997221 */ /* 0x000fe20000010000 */
[----:B------:R-:W-:-:S02]  /*0b00*/  HADD2.F32 R2, -RZ, R187.H1_H1 ;  /* 0x300000bbff027230 */ /* 0x000fc40000004100 */
[----:B------:R-:W-:Y:S01]  /*0b10*/  FMUL.FTZ R212, R89, R212 ;  /* 0x000000d459d47220 */ /* 0x000fe20000410000 */
[----:B------:R-:W-:Y:S02]  /*0b20*/  HADD2.F32 R208, -RZ, R185.H1_H1 ;  /* 0x300000b9ffd07230 */ /* 0x000fe40000004100 */
[----:B--2---:R-:W-:Y:S01]  /*0b30*/  FADD.FTZ R234, -R189, R8 ;  /* 0x00000008bdea7221 */ /* 0x004fe20000010100 */
[C---:B------:R-:W-:Y:S01]  /*0b40*/  FMUL.FTZ R8, R219.reuse, R195 ;  /* 0x000000c3db087220 */ /* 0x040fe20000410000 */
[----:B------:R-:W-:Y:S01]  /*0b50*/  FADD.FTZ R195, RZ, R214 ;  /* 0x000000d6ffc37221 */ /* 0x000fe20000010000 */
[--C-:B------:R-:W-:Y:S02]  /*0b60*/  HADD2.F32 R186, -RZ, R6.reuse.H0_H0 ;  /* 0x20000006ffba7230 */ /* 0x100fe40000004100 */
[----:B------:R-:W-:Y:S02]  /*0b70*/  HADD2.F32 R187, -RZ, R6.H1_H1 ;  /* 0x30000006ffbb7230 */ /* 0x000fe40000004100 */
[----:B------:R-:W-:Y:S01]  /*0b80*/  FMUL.FTZ R6, R219, R190 ;  /* 0x000000bedb067220 */ /* 0x000fe20000410000 */
[----:B------:R-:W-:Y:S01]  /*0b90*/  FFMA.FTZ R190, R215, R214, RZ ;  /* 0x000000d6d7be7223 */ /* 0x000fe200000100ff */
[----:B------:R-:W-:Y:S01]  /*0ba0*/  FADD.FTZ R207, -R189, R24 ;  /* 0x00000018bdcf7221 */ /* 0x000fe20000010100 */
[----:B------:R-:W-:Y:S01]  /*0bb0*/  FMUL.FTZ R209, R219, R209 ;  /* 0x000000d1dbd17220 */ /* 0x000fe20000410000 */
[-C--:B------:R-:W-:Y:S01]  /*0bc0*/  FFMA.FTZ R94, R211, R210.reuse, R94 ;  /* 0x000000d2d35e7223 */ /* 0x080fe2000001005e */
[----:B------:R-:W-:Y:S01]  /*0bd0*/  FADD.FTZ R154, R154, R210 ;  /* 0x000000d29a9a7221 */ /* 0x000fe20000010000 */
[----:B------:R-:W-:Y:S01]  /*0be0*/  FMUL.FTZ R210, R90, R210 ;  /* 0x000000d25ad27220 */ /* 0x000fe20000410000 */
[----:B------:R-:W-:Y:S01]  /*0bf0*/  FADD.FTZ R195, R195, R212 ;  /* 0x000000d4c3c37221 */ /* 0x000fe20000010000 */
[----:B------:R-:W-:Y:S01]  /*0c00*/  FFMA.FTZ R190, R213, R212, R190 ;  /* 0x000000d4d5be7223 */ /* 0x000fe200000100be */
        /* <DEDUP_REMOVED lines=25> */
[----:B------:R-:W-:Y:S01]  /*0da0*/  FADD.FTZ R197, -R189, R179 ;  /* 0x000000b3bdc57221 */ /* 0x000fe20000010100 */
[----:B------:R-:W-:Y:S01]  /*0db0*/  FMUL.FTZ R202, R86, R202 ;  /* 0x000000ca56ca7220 */ /* 0x000fe20000410000 */
[----:B------:R-:W-:Y:S01]  /*0dc0*/  FADD.FTZ R195, R195, R204 ;  /* 0x000000ccc3c37221 */ /* 0x000fe20000010000 */
[----:B------:R-:W-:Y:S01]  /*0dd0*/  FFMA.FTZ R190, R205, R204, R190 ;  /* 0x000000cccdbe7223 */ /* 0x000fe200000100be */
[----:B------:R-:W-:-:S02]  /*0de0*/  HADD2.F32 R26, -RZ, R172.H0_H0 ;  /* 0x200000acff1a7230 */ /* 0x000fc40000004100 */
[C---:B------:R-:W-:Y:S01]  /*0df0*/  FADD.FTZ R24, -R189.reuse, R169 ;  /* 0x000000a9bd187221 */ /* 0x040fe20000010100 */
[----:B------:R-:W-:Y:S01]  /*0e00*/  FADD.FTZ R224, -R189, R10 ;  /* 0x0000000abde07221 */ /* 0x000fe20000010100 */
[----:B------:R-:W-:Y:S01]  /*0e10*/  FADD.FTZ R151, R151, R2 ;  /* 0x0000000297977221 */ /* 0x000fe20000010000 */
[-C--:B------:R-:W-:Y:S01]  /*0e20*/  FFMA.FTZ R99, R0, R2.reuse, R99 ;  /* 0x0000000200637223 */ /* 0x080fe20000010063 */
[----:B------:R-:W-:Y:S01]  /*0e30*/  FMUL.FTZ R3, R219, R3 ;  /* 0x00000003db037220 */ /* 0x000fe20000410000 */
[----:B------:R-:W-:Y:S01]  /*0e40*/  FADD.FTZ R194, -R189, R176 ;  /* 0x000000b0bdc27221 */ /* 0x000fe20000010100 */
[----:B------:R-:W-:Y:S01]  /*0e50*/  FMUL.FTZ R2, R87, R2 ;  /* 0x0000000257027220 */ /* 0x000fe20000410000 */
[----:B------:R-:W-:Y:S01]  /*0e60*/  FMUL.FTZ R10, R219, R197 ;  /* 0x000000c5db0a7220 */ /* 0x000fe20000410000 */
[----:B------:R-:W-:Y:S01]  /*0e70*/  FADD.FTZ R195, R195, R202 ;  /* 0x000000cac3c37221 */ /* 0x000fe20000010000 */
[C---:B------:R-:W-:Y:S01]  /*0e80*/  FADD.FTZ R200, -R189.reuse, R182 ;  /* 0x000000b6bdc87221 */ /* 0x040fe20000010100 */
[----:B------:R-:W-:Y:S01]  /*0e90*/  FADD.FTZ R201, -R189, R183 ;  /* 0x000000b7bdc97221 */ /* 0x000fe20000010100 */
[----:B------:R-:W-:Y:S01]  /*0ea0*/  FFMA.FTZ R197, R203, R202, R190 ;  /* 0x000000cacbc57223 */ /* 0x000fe200000100be */
[----:B------:R-:W-:-:S02]  /*0eb0*/  HADD2.F32 R27, -RZ, R172.H1_H1 ;  /* 0x300000acff1b7230 */ /* 0x000fc40000004100 */
[----:B------:R-:W-:Y:S01]  /*0ec0*/  FADD.FTZ R25, -R189, R170 ;  /* 0x000000aabd197221 */ /* 0x000fe20000010100 */
[--C-:B------:R-:W-:Y:S02]  /*0ed0*/  HADD2.F32 R182, -RZ, R4.reuse.H0_H0 ;  /* 0x20000004ffb67230 */ /* 0x100fe40000004100 */
[----:B------:R-:W-:Y:S01]  /*0ee0*/  FFMA.FTZ R100, R3, R26, R100 ;  /* 0x0000001a03647223 */ /* 0x000fe20000010064 */
[----:B------:R-:W-:Y:S02]  /*0ef0*/  HADD2.F32 R183, -RZ, R4.H1_H1 ;  /* 0x30000004ffb77230 */ /* 0x000fe40000004100 */
[----:B------:R-:W-:Y:S01]  /*0f00*/  FMUL.FTZ R4, R219, R24 ;  /* 0x00000018db047220 */ /* 0x000fe20000410000 */
[--C-:B------:R-:W-:Y:S02]  /*0f10*/  HADD2.F32 R188, -RZ, R7.reuse.H0_H0 ;  /* 0x20000007ffbc7230 */ /* 0x100fe40000004100 */
[----:B------:R-:W-:Y:S01]  /*0f20*/  FADD.FTZ R144, R144, R26 ;  /* 0x0000001a90907221 */ /* 0x000fe20000010000 */
[----:B------:R-:W-:-:S02]  /*0f30*/  HADD2.F32 R193, -RZ, R7.H1_H1 ;  /* 0x30000007ffc17230 */ /* 0x000fc40000004100 */
[----:B------:R-:W-:Y:S01]  /*0f40*/  FMUL.FTZ R7, R219, R194 ;  /* 0x000000c2db077220 */ /* 0x000fe20000410000 */
[----:B------:R-:W-:Y:S01]  /*0f50*/  FMUL.FTZ R26, R80, R26 ;  /* 0x0000001a501a7220 */ /* 0x000fe20000410000 */
[----:B------:R-:W-:Y:S01]  /*0f60*/  FADD.FTZ R195, R195, R2 ;  /* 0x00000002c3c37221 */ /* 0x000fe20000010000 */
[----:B------:R-:W-:Y:S01]  /*0f70*/  FFMA.FTZ R194, R0, R2, R197 ;  /* 0x0000000200c27223 */ /* 0x000fe200000100c5 */
[----:B------:R-:W-:Y:S02]  /*0f80*/  HADD2.F32 R168, -RZ, R173.H0_H0 ;  /* 0x200000adffa87230 */ /* 0x000fe40000004100 */
[----:B------:R-:W-:Y:S01]  /*0f90*/  FFMA.FTZ R101, R4, R27, R101 ;  /* 0x0000001b04657223 */ /* 0x000fe20000010065 */
[--C-:B------:R-:W-:Y:S02]  /*0fa0*/  HADD2.F32 R184, -RZ, R5.reuse.H0_H0 ;  /* 0x20000005ffb87230 */ /* 0x100fe40000004100 */
[----:B------:R-:W-:Y:S01]  /*0fb0*/  FADD.FTZ R145, R145, R27 ;  /* 0x0000001b91917221 */ /* 0x000fe20000010000 */
[----:B------:R-:W-:-:S02]  /*0fc0*/  HADD2.F32 R185, -RZ, R5.H1_H1 ;  /* 0x30000005ffb97230 */ /* 0x000fc40000004100 */
[----:B------:R-:W-:Y:S01]  /*0fd0*/  FMUL.FTZ R5, R219, R25 ;  /* 0x00000019db057220 */ /* 0x000fe20000410000 */
[----:B------:R-:W-:Y:S01]  /*0fe0*/  FMUL.FTZ R27, R81, R27 ;  /* 0x0000001b511b7220 */ /* 0x000fe20000410000 */
[----:B------:R-:W-:Y:S01]  /*0ff0*/  FADD.FTZ R190, R195, R26 ;  /* 0x0000001ac3be7221 */ /* 0x000fe20000010000 */
[----:B------:R-:W-:Y:S01]  /*1000*/  FFMA.FTZ R195, R3, R26, R194 ;  /* 0x0000001a03c37223 */ /* 0x000fe200000100c2 */
[----:B------:R-:W-:Y:S02]  /*1010*/  HADD2.F32 R169, -RZ, R173.H1_H1 ;  /* 0x300000adffa97230 */ /* 0x000fe40000004100 */
[-C--:B------:R-:W-:Y:S01]  /*1020*/  FFMA.FTZ R102, R5, R168.reuse, R102 ;  /* 0x000000a805667223 */ /* 0x080fe20000010066 */
[----:B------:R-:W-:Y:S01]  /*1030*/  FADD.FTZ R146, R146, R168 ;  /* 0x000000a892927221 */ /* 0x000fe20000010000 */
[----:B------:R-:W-:Y:S01]  /*1040*/  FMUL.FTZ R168, R82, R168 ;  /* 0x000000a852a87220 */ /* 0x000fe20000410000 */
[----:B------:R-:W-:Y:S01]  /*1050*/  FADD.FTZ R197, R190, R27 ;  /* 0x0000001bbec57221 */ /* 0x000fe20000010000 */
[----:B------:R-:W-:Y:S01]  /*1060*/  FFMA.FTZ R190, R4, R27, R195 ;  /* 0x0000001b04be7223 */ /* 0x000fe200000100c3 */
[----:B------:R-:W-:-:S02]  /*1070*/  HADD2.F32 R170, -RZ, R174.H0_H0 ;  /* 0x200000aeffaa7230 */ /* 0x000fc40000004100 */
[-C--:B------:R-:W-:Y:S01]  /*1080*/  FFMA.FTZ R103, R6, R169.reuse, R103 ;  /* 0x000000a906677223 */ /* 0x080fe20000010067 */
[----:B------:R-:W-:Y:S01]  /*1090*/  FADD.FTZ R147, R147, R169 ;  /* 0x000000a993937221 */ /* 0x000fe20000010000 */
        /* <DEDUP_REMOVED lines=26> */
[C---:B------:R-:W-:Y:S01]  /*1240*/  FADD.FTZ R223, -R189.reuse, R11 ;  /* 0x0000000bbddf7221 */ /* 0x040fe20000010100 */
        /* <DEDUP_REMOVED lines=9> */
[----:B------:R-:W-:Y:S01]  /*12e0*/  FMUL.FTZ R12, R219, R199 ;  /* 0x000000c7db0c7220 */ /* 0x000fe20000410000 */
[-C--:B------:R-:W-:Y:S01]  /*12f0*/  FFMA.FTZ R108, R11, R174.reuse, R108 ;  /* 0x000000ae0b6c7223 */ /* 0x080fe2000001006c */
[----:B------:R-:W-:Y:S01]  /*1300*/  FADD.FTZ R136, R136, R174 ;  /* 0x000000ae88887221 */ /* 0x000fe20000010000 */
[----:B------:R-:W-:Y:S01]  /*1310*/  FMUL.FTZ R174, R72, R174 ;  /* 0x000000ae48ae7220 */ /* 0x000fe20000410000 */
[----:B------:R-:W-:Y:S01]  /*1320*/  FADD.FTZ R197, R194, R173 ;  /* 0x000000adc2c57221 */ /* 0x000fe20000010000 */
[----:B------:R-:W-:Y:S01]  /*1330*/  FFMA.FTZ R194, R10, R173, R195 ;  /* 0x000000ad0ac27223 */ /* 0x000fe200000100c3 */
[----:B------:R-:W-:-:S02]  /*1340*/  HADD2.F32 R176, -RZ, R21.H0_H0 ;  /* 0x20000015ffb07230 */ /* 0x000fc40000004100 */
[----:B------:R-:W-:Y:S01]  /*1350*/  FADD.FTZ R20, -R189, R13 ;  /* 0x0000000dbd147221 */ /* 0x000fe20000010100 */
[----:B------:R-:W-:Y:S01]  /*1360*/  FMUL.FTZ R13, R219, R200 ;  /* 0x000000c8db0d7220 */ /* 0x000fe20000410000 */
[-C--:B------:R-:W-:Y:S01]  /*1370*/  FFMA.FTZ R109, R12, R175.reuse, R109 ;  /* 0x000000af0c6d7223 */ /* 0x080fe2000001006d */
[----:B------:R-:W-:Y:S01]  /*1380*/  FADD.FTZ R137, R137, R175 ;  /* 0x000000af89897221 */ /* 0x000fe20000010000 */
[----:B------:R-:W-:Y:S01]  /*1390*/  FMUL.FTZ R175, R73, R175 ;  /* 0x000000af49af7220 */ /* 0x000fe20000410000 */
[----:B------:R-:W-:Y:S01]  /*13a0*/  FADD.FTZ R190, R197, R174 ;  /* 0x000000aec5be7221 */ /* 0x000fe20000010000 */
[----:B------:R-:W-:Y:S02]  /*13b0*/  HADD2.F32 R177, -RZ, R21.H1_H1 ;  /* 0x30000015ffb17230 */ /* 0x000fe40000004100 */
[----:B------:R-:W-:Y:S01]  /*13c0*/  FFMA.FTZ R195, R11, R174, R194 ;  /* 0x000000ae0bc37223 */ /* 0x000fe200000100c2 */
[----:B------:R-:W-:Y:S01]  /*13d0*/  FADD.FTZ R21, -R189, R14 ;  /* 0x0000000ebd157221 */ /* 0x000fe20000010100 */
[----:B------:R-:W-:Y:S01]  /*13e0*/  FMUL.FTZ R14, R219, R201 ;  /* 0x000000c9db0e7220 */ /* 0x000fe20000410000 */
[-C--:B------:R-:W-:Y:S01]  /*13f0*/  FFMA.FTZ R110, R13, R176.reuse, R110 ;  /* 0x000000b00d6e7223 */ /* 0x080fe2000001006e */
[----:B------:R-:W-:Y:S01]  /*1400*/  FADD.FTZ R138, R138, R176 ;  /* 0x000000b08a8a7221 */ /* 0x000fe20000010000 */
[----:B------:R-:W-:Y:S01]  /*1410*/  FMUL.FTZ R176, R74, R176 ;  /* 0x000000b04ab07220 */ /* 0x000fe20000410000 */
[----:B------:R-:W-:Y:S01]  /*1420*/  FADD.FTZ R197, R190, R175 ;  /* 0x000000afbec57221 */ /* 0x000fe20000010000 */
[----:B------:R-:W-:-:S02]  /*1430*/  HADD2.F32 R178, -RZ, R22.H0_H0 ;  /* 0x20000016ffb27230 */ /* 0x000fc40000004100 */
        /* <DEDUP_REMOVED lines=8> */
[--C-:B------:R-:W-:Y:S02]  /*14c0*/  HADD2.F32 R180, -RZ, R23.reuse.H0_H0 ;  /* 0x20000017ffb47230 */ /* 0x100fe40000004100 */
[----:B------:R-:W-:Y:S01]  /*14d0*/  FFMA.FTZ R195, R13, R176, R190 ;  /* 0x000000b00dc37223 */ /* 0x000fe200000100be */
[----:B------:R-:W-:-:S02]  /*14e0*/  HADD2.F32 R181, -RZ, R23.H1_H1 ;  /* 0x30000017ffb57230 */ /* 0x000fc40000004100 */
        /* <DEDUP_REMOVED lines=61> */
[----:B------:R-:W-:Y:S01]  /*18c0*/  FMUL.FTZ R187, R61, R187 ;  /* 0x000000bb3dbb7220 */ /* 0x000fe20000410000 */
[----:B------:R-:W-:Y:S01]  /*18d0*/  FADD.FTZ R194, R197, R186 ;  /* 0x000000bac5c27221 */ /* 0x000fe20000010000 */
[----:B------:R-:W-:Y:S01]  /*18e0*/  FFMA.FTZ R195, R23, R186, R190 ;  /* 0x000000ba17c37223 */ /* 0x000fe200000100be */
[-C--:B------:R-:W-:Y:S01]  /*18f0*/  FFMA.FTZ R122, R25, R188.reuse, R122 ;  /* 0x000000bc197a7223 */ /* 0x080fe2000001007a */
[----:B------:R-:W-:Y:S01]  /*1900*/  FADD.FTZ R126, R126, R188 ;  /* 0x000000bc7e7e7221 */ /* 0x000fe20000010000 */
[----:B------:R-:W-:Y:S01]  /*1910*/  FADD.FTZ R197, R194, R187 ;  /* 0x000000bbc2c57221 */ /* 0x000fe20000010000 */
[----:B------:R-:W-:Y:S01]  /*1920*/  FMUL.FTZ R188, R62, R188 ;  /* 0x000000bc3ebc7220 */ /* 0x000fe20000410000 */
        /* <DEDUP_REMOVED lines=9> */
[----:B------:R-:W-:Y:S06]  /*19c0*/  BRA `(.L_x_14769) ;  /* 0x0000000000f07947 */ /* 0x000fec0003800000 */
.L_x_14768:
        /* <DEDUP_REMOVED lines=28> */
.L_x_14770:
        /* <DEDUP_REMOVED lines=32> */
.L_x_14769:
[----:B------:R-:W-:Y:S05]  /*1d90*/  BSYNC.RECONVERGENT B1 ;  /* 0x0000000000017941 */ /* 0x000fea0003800200 */
.L_x_14767:
        /* <DEDUP_REMOVED lines=20> */
.L_x_14860:
        /* <DEDUP_REMOVED lines=38> */
.L_x_14776:
[----:B------:R-:W-:Y:S05]  /*2140*/  BSYNC.RECONVERGENT B2 ;  /* 0x0000000000027941 */ /* 0x000fea0003800200 */
.L_x_14775:
        /* <DEDUP_REMOVED lines=13> */
.L_x_14778:
[----:B------:R-:W-:Y:S05]  /*2220*/  BSYNC.RECONVERGENT B2 ;  /* 0x0000000000027941 */ /* 0x000fea0003800200 */
.L_x_14777:
        /* <DEDUP_REMOVED lines=13> */
.L_x_14780:
[----:B------:R-:W-:Y:S05]  /*2300*/  BSYNC.RECONVERGENT B2 ;  /* 0x0000000000027941 */ /* 0x000fea0003800200 */
.L_x_14779:
        /* <DEDUP_REMOVED lines=13> */
.L_x_14782:
[----:B------:R-:W-:Y:S05]  /*23e0*/  BSYNC.RECONVERGENT B2 ;  /* 0x0000000000027941 */ /* 0x000fea0003800200 */
.L_x_14781:
        /* <DEDUP_REMOVED lines=13> */
.L_x_14784:
[----:B------:R-:W-:Y:S05]  /*24c0*/  BSYNC.RECONVERGENT B2 ;  /* 0x0000000000027941 */ /* 0x000fea0003800200 */
.L_x_14783:
        /* <DEDUP_REMOVED lines=13> */
.L_x_14786:
[----:B------:R-:W-:Y:S05]  /*25a0*/  BSYNC.RECONVERGENT B2 ;  /* 0x0000000000027941 */ /* 0x000fea0003800200 */
.L_x_14785:
        /* <DEDUP_REMOVED lines=13> */
.L_x_14788:
[----:B------:R-:W-:Y:S05]  /*2680*/  BSYNC.RECONVERGENT B2 ;  /* 0x0000000000027941 */ /* 0x000fea0003800200 */
.L_x_14787:
        /* <DEDUP_REMOVED lines=14> */
.L_x_14774:
        /* <DEDUP_REMOVED lines=31> */
[----:B------:R-:W-:Y:S01]  /*2960*/  @P3 F2FP.F16.F32.PACK_AB R163, RZ, R163 ;  /* 0x000000a3ffa3323e */ /* 0x000fe200000000ff */
[----:B------:R-:W-:Y:S01]  /*2970*/  FFMA.FTZ R167, R205, R221, R220 ;  /* 0x000000ddcda77223 */ /* 0x000fe200000100dc */
[----:B---3--:R-:W-:Y:S02]  /*2980*/  @P3 FMUL.FTZ R165, R162, R165 ;  /* 0x000000a5a2a53220 */ /* 0x008fe40000410000 */
[----:B------:R-:W-:Y:S01]  /*2990*/  @P3 FSEL R166, R166, RZ, P4 ;  /* 0x000000ffa6a63208 */ /* 0x000fe20002000000 */
[----:B------:R-:W3:Y:S01]  /*29a0*/  @P3 LDC.64 R196, c[0x0][0x408] ;  /* 0x00010200ffc43b82 */ /* 0x000ee20000000a00 */
[----:B------:R-:W-:Y:S01]  /*29b0*/  @P3 PRMT R156, R163, 0x7610, R156 ;  /* 0x00007610a39c3816 */ /* 0x000fe2000000009c */
[----:B------:R-:W-:Y:S01]  /*29c0*/  @P3 FMUL.FTZ R164, R165, R164 ;  /* 0x000000a4a5a43220 */ /* 0x000fe20000410000 */
[-CC-:B------:R-:W-:Y:S01]  /*29d0*/  FFMA.FTZ R165, R207, R221.reuse, R220.reuse ;  /* 0x000000ddcfa57223 */ /* 0x180fe200000100dc */
[----:B------:R-:W-:Y:S01]  /*29e0*/  @P3 F2FP.F16.F32.PACK_AB R166, RZ, R166 ;  /* 0x000000a6ffa6323e */ /* 0x000fe200000000ff */
        /* <DEDUP_REMOVED lines=11> */
[----:B------:R-:W-:Y:S02]  /*2aa0*/  @P3 F2FP.F16.F32.PACK_AB R167, RZ, R164 ;  /* 0x000000a4ffa7323e */ /* 0x000fe400000000ff */
[----:B------:R-:W-:Y:S02]  /*2ab0*/  FSEL R164, R200, RZ, P0 ;  /* 0x000000ffc8a47208 */ /* 0x000fe40000000000 */
[----:B------:R-:W-:Y:S02]  /*2ac0*/  FSEL R163, R166, RZ, P0 ;  /* 0x000000ffa6a37208 */ /* 0x000fe40000000000 */
[----:B------:R-:W-:Y:S01]  /*2ad0*/  FSEL R165, R234, RZ, P0 ;  /* 0x000000ffeaa57208 */ /* 0x000fe20000000000 */
[----:B--2---:R-:W-:Y:S01]  /*2ae0*/  @P3 FMUL.FTZ R195, R164, R195 ;  /* 0x000000c3a4c33220 */ /* 0x004fe20000410000 */
[----:B------:R-:W-:Y:S01]  /*2af0*/  FSEL R166, R238, RZ, P0 ;  /* 0x000000ffeea67208 */ /* 0x000fe20000000000 */
[----:B-1----:R-:W-:Y:S01]  /*2b00*/  @P3 FMUL.FTZ R193, R163, R193 ;  /* 0x000000c1a3c13220 */ /* 0x002fe20000410000 */
[----:B------:R-:W-:Y:S01]  /*2b10*/  @P3 PRMT R157, R167, 0x7610, R157 ;  /* 0x00007610a79d3816 */ /* 0x000fe2000000009d */
[----:B---3--:R-:W-:Y:S01]  /*2b20*/  @P3 FMUL.FTZ R197, R165, R197 ;  /* 0x000000c5a5c53220 */ /* 0x008fe20000410000 */
[----:B------:R-:W-:Y:S01]  /*2b30*/  @P3 FMUL.FTZ R194, R195, R194 ;  /* 0x000000c2c3c23220 */ /* 0x000fe20000410000 */
[----:B------:R-:W-:Y:S01]  /*2b40*/  @P3 FMUL.FTZ R192, R193, R192 ;  /* 0x000000c0c1c03220 */ /* 0x000fe20000410000 */
[----:B------:R-:W-:Y:S01]  /*2b50*/  FFMA.FTZ R167, R0, R221, R220 ;  /* 0x000000dd00a77223 */ /* 0x000fe200000100dc */
[----:B----4-:R-:W-:Y:S01]  /*2b60*/  @P3 FMUL.FTZ R199, R166, R199 ;  /* 0x000000c7a6c73220 */ /* 0x010fe20000410000 */
[----:B------:R-:W-:Y:S01]  /*2b70*/  @P3 FMUL.FTZ R196, R197, R196 ;  /* 0x000000c4c5c43220 */ /* 0x000fe20000410000 */
[----:B------:R-:W-:Y:S01]  /*2b80*/  @P3 LOP3.LUT P1, RZ, R236, 0xff000000, RZ, 0xc0, !PT ;  /* 0xff000000ecff3812 */ /* 0x000fe2000782c0ff */
[----:B------:R-:W-:Y:S01]  /*2b90*/  FADD.FTZ R200, R2, -R167 ;  /* 0x800000a702c87221 */ /* 0x000fe20000010000 */
[----:B------:R-:W-:Y:S01]  /*2ba0*/  @P3 FMUL.FTZ R198, R199, R198 ;  /* 0x000000c6c7c63220 */ /* 0x000fe20000410000 */
[----:B------:R-:W-:-:S02]  /*2bb0*/  @P3 FSEL R194, R194, RZ, P4 ;  /* 0x000000ffc2c23208 */ /* 0x000fc40002000000 */
[----:B------:R-:W-:Y:S01]  /*2bc0*/  @P3 FSEL R192, R192, RZ, P1 ;  /* 0x000000ffc0c03208 */ /* 0x000fe20000800000 */
        /* <DEDUP_REMOVED lines=21> */
.L_x_14773:
        /* <DEDUP_REMOVED lines=46> */
[----:B------:R-:W-:Y:S01]  /*3000*/  @P3 F2FP.F16.F32.PACK_AB R227, RZ, R196 ;  /* 0x000000c4ffe3323e */ /* 0x000fe200000000ff */
[----:B------:R-:W3:Y:S01]  /*3010*/  @P3 LDC.64 R192, c[0x0][0x408] ;  /* 0x00010200ffc03b82 */ /* 0x000ee20000000a00 */
[----:B------:R-:W-:Y:S02]  /*3020*/  @P3 F2FP.F16.F32.PACK_AB R235, RZ, R197 ;  /* 0x000000c5ffeb323e */ /* 0x000fe400000000ff */
        /* <DEDUP_REMOVED lines=20> */
[----:B------:R-:W-:Y:S01]  /*3170*/  @P3 LOP3.LUT P0, RZ, R236, 0xff000000, RZ, 0xc0, !PT ;  /* 0xff000000ecff3812 */ /* 0x000fe2000780c0ff */
        /* <DEDUP_REMOVED lines=9> */
[----:B------:R-:W-:Y:S02]  /*3210*/  @P3 F2FP.F16.F32.PACK_AB R194, RZ, R194 ;  /* 0x000000c2ffc2323e */ /* 0x000fe400000000ff */
        /* <DEDUP_REMOVED lines=15> */
.L_x_14790:
        /* <DEDUP_REMOVED lines=36> */
[----:B------:R-:W-:Y:S01]  /*3550*/  @P3 F2FP.F16.F32.PACK_AB R201, RZ, R201 ;  /* 0x000000c9ffc9323e */ /* 0x000fe200000000ff */
[----:B------:R-:W-:-:S03]  /*3560*/  @P3 FMUL.FTZ R234, R195, R194 ;  /* 0x000000c2c3ea3220 */ /* 0x000fc60000410000 */
[----:B------:R-:W-:Y:S01]  /*3570*/  @P3 PRMT R157, R201, 0x7610, R157 ;  /* 0x00007610c99d3816 */ /* 0x000fe2000000009d */
[----:B----4-:R-:W-:Y:S02]  /*3580*/  @P3 FMUL.FTZ R167, R161, R167 ;  /* 0x000000a7a1a73220 */ /* 0x010fe40000410000 */
[----:B------:R-:W3:Y:S01]  /*3590*/  @P3 LDC.64 R194, c[0x0][0x408] ;  /* 0x00010200ffc23b82 */ /* 0x000ee20000000a00 */
[----:B------:R-:W-:Y:S01]  /*35a0*/  @P3 FSEL R234, R234, RZ, P6 ;  /* 0x000000ffeaea3208 */ /* 0x000fe20003000000 */
[----:B------:R-:W-:Y:S01]  /*35b0*/  @P3 FMUL.FTZ R167, R167, R166 ;  /* 0x000000a6a7a73220 */ /* 0x000fe20000410000 */
[----:B------:R-:W-:Y:S01]  /*35c0*/  @P3 FSEL R166, R164, RZ, P4 ;  /* 0x000000ffa4a63208 */ /* 0x000fe20002000000 */
[----:B------:R-:W-:Y:S01]  /*35d0*/  @P2 FADD.FTZ R164, R2, -R165 ;  /* 0x800000a502a42221 */ /* 0x000fe20000010000 */
[-CC-:B------:R-:W-:Y:S01]  /*35e0*/  @P2 FFMA.FTZ R165, R207, R221.reuse, R220.reuse ;  /* 0x000000ddcfa52223 */ /* 0x180fe200000100dc */
[----:B------:R-:W-:Y:S02]  /*35f0*/  @P3 LOP3.LUT P4, RZ, R237, 0xff00, RZ, 0xc0, !PT ;  /* 0x0000ff00edff3812 */ /* 0x000fe4000788c0ff */
        /* <DEDUP_REMOVED lines=10> */
[----:B------:R-:W-:Y:S01]  /*36a0*/  @P2 FFMA.FTZ R164, R219, R227, R52 ;  /* 0x000000e3dba42223 */ /* 0x000fe20000010034 */
[----:B------:R-:W-:-:S02]  /*36b0*/  @P3 F2FP.F16.F32.PACK_AB R227, RZ, R166 ;  /* 0x000000a6ffe3323e */ /* 0x000fc400000000ff */
[----:B------:R-:W-:Y:S01]  /*36c0*/  MOV R166, R54 ;  /* 0x0000003600a67202 */ /* 0x000fe20000000f00 */
[C---:B------:R-:W-:Y:S01]  /*36d0*/  @P2 FFMA.FTZ R166, R219.reuse, R235, R54 ;  /* 0x000000ebdba62223 */ /* 0x040fe20000010036 */
[----:B------:R-:W-:Y:S01]  /*36e0*/  MOV R165, R53 ;  /* 0x0000003500a57202 */ /* 0x000fe20000000f00 */
[----:B------:R-:W-:Y:S01]  /*36f0*/  @P2 FFMA.FTZ R165, R219, R236, R53 ;  /* 0x000000ecdba52223 */ /* 0x000fe20000010035 */
[----:B--2---:R-:W-:Y:S01]  /*3700*/  @P3 FMUL.FTZ R193, R164, R193 ;  /* 0x000000c1a4c13220 */ /* 0x004fe20000410000 */
[----:B-1----:R-:W-:Y:S01]  /*3710*/  @P3 FMUL.FTZ R197, R166, R197 ;  /* 0x000000c5a6c53220 */ /* 0x002fe20000410000 */
[----:B------:R-:W-:Y:S01]  /*3720*/  @P3 ISETP.GE.U32.AND.EX P0, PT, R237, 0x1000000, PT, P0 ;  /* 0x01000000ed00380c */ /* 0x000fe20003f06100 */
[----:B---3--:R-:W-:Y:S01]  /*3730*/  @P3 FMUL.FTZ R195, R165, R195 ;  /* 0x000000c3a5c33220 */ /* 0x008fe20000410000 */
[----:B------:R-:W-:Y:S01]  /*3740*/  @P3 FMUL.FTZ R192, R193, R192 ;  /* 0x000000c0c1c03220 */ /* 0x000fe20000410000 */
[----:B------:R-:W-:Y:S01]  /*3750*/  @P3 FMUL.FTZ R196, R197, R196 ;  /* 0x000000c4c5c43220 */ /* 0x000fe20000410000 */
[----:B------:R-:W-:Y:S01]  /*3760*/  @P3 PRMT R156, R227, 0x7610, R156 ;  /* 0x00007610e39c3816 */ /* 0x000fe2000000009c */
[----:B----4-:R-:W-:Y:S01]  /*3770*/  @P3 FMUL.FTZ R199, R167, R199 ;  /* 0x000000c7a7c73220 */ /* 0x010fe20000410000 */
[----:B------:R-:W-:Y:S01]  /*3780*/  @P3 FMUL.FTZ R194, R195, R194 ;  /* 0x000000c2c3c23220 */ /* 0x000fe20000410000 */
[----:B------:R-:W-:-:S02]  /*3790*/  @P3 FSEL R192, R192, RZ, P5 ;  /* 0x000000ffc0c03208 */ /* 0x000fc40002800000 */
[----:B------:R-:W-:Y:S01]  /*37a0*/  @P3 FMUL.FTZ R198, R199, R198 ;  /* 0x000000c6c7c63220 */ /* 0x000fe20000410000 */
[----:B------:R-:W-:Y:S02]  /*37b0*/  @P3 FSEL R196, R196, RZ, P1 ;  /* 0x000000ffc4c43208 */ /* 0x000fe40000800000 */
[----:B------:R-:W-:Y:S02]  /*37c0*/  @P3 FSEL R194, R194, RZ, P4 ;  /* 0x000000ffc2c23208 */ /* 0x000fe40002000000 */
[----:B------:R-:W-:Y:S02]  /*37d0*/  @P3 FSEL R198, R198, RZ, P0 ;  /* 0x000000ffc6c63208 */ /* 0x000fe40000000000 */
[----:B------:R-:W-:Y:S02]  /*37e0*/  @P3 F2FP.F16.F32.PACK_AB R192, RZ, R192 ;  /* 0x000000c0ffc0323e */ /* 0x000fe400000000ff */
[----:B------:R-:W-:Y:S02]  /*37f0*/  @P3 F2FP.F16.F32.PACK_AB R196, RZ, R196 ;  /* 0x000000c4ffc4323e */ /* 0x000fe400000000ff */
[----:B------:R-:W-:-:S02]  /*3800*/  @P3 F2FP.F16.F32.PACK_AB R200, RZ, R200 ;  /* 0x000000c8ffc8323e */ /* 0x000fc400000000ff */
[----:B------:R-:W-:Y:S02]  /*3810*/  @P3 F2FP.F16.F32.PACK_AB R234, RZ, R234 ;  /* 0x000000eaffea323e */ /* 0x000fe400000000ff */
[----:B------:R-:W-:Y:S02]  /*3820*/  @P3 F2FP.F16.F32.PACK_AB R194, RZ, R194 ;  /* 0x000000c2ffc2323e */ /* 0x000fe400000000ff */
[----:B------:R-:W-:Y:S02]  /*3830*/  @P3 F2FP.F16.F32.PACK_AB R198, RZ, R198 ;  /* 0x000000c6ffc6323e */ /* 0x000fe400000000ff */
[----:B------:R-:W-:Y:S02]  /*3840*/  @P3 PRMT R158, R192, 0x7610, R158 ;  /* 0x00007610c09e3816 */ /* 0x000fe4000000009e */
[----:B------:R-:W-:Y:S02]  /*3850*/  @P3 PRMT R159, R196, 0x7610, R159 ;  /* 0x00007610c49f3816 */ /* 0x000fe4000000009f */
[----:B------:R-:W-:-:S02]  /*3860*/  @P3 PRMT R156, R156, 0x5410, R200 ;  /* 0x000054109c9c3816 */ /* 0x000fc400000000c8 */
[----:B------:R-:W-:Y:S02]  /*3870*/  @P3 PRMT R157, R157, 0x5410, R234 ;  /* 0x000054109d9d3816 */ /* 0x000fe400000000ea */
[----:B------:R-:W-:Y:S02]  /*3880*/  @P3 PRMT R158, R158, 0x5410, R194 ;  /* 0x000054109e9e3816 */ /* 0x000fe400000000c2 */
[----:B------:R-:W-:-:S07]  /*3890*/  @P3 PRMT R159, R159, 0x5410, R198 ;  /* 0x000054109f9f3816 */ /* 0x000fce00000000c6 */
.L_x_14789:
[----:B------:R-:W-:Y:S05]  /*38a0*/  BSYNC.RECONVERGENT B1 ;  /* 0x0000000000017941 */ /* 0x000fea0003800200 */
.L_x_14772:
        /* <DEDUP_REMOVED lines=23> */
[----:B------:R-:W-:Y:S01]  /*3a20*/  @P2 FFMA.FTZ R198, R219, R196, R47 ;  /* 0x000000c4dbc62223 */ /* 0x000fe2000001002f */
[----:B------:R-:W-:Y:S01]  /*3a30*/  @P2 FADD.FTZ R162, R27, -R162 ;  /* 0x800000a21ba22221 */ /* 0x000fe20000010000 */
[C---:B------:R-:W-:Y:S01]  /*3a40*/  @P2 FFMA.FTZ R160, R219.reuse, R163, R48 ;  /* 0x000000a3dba02223 */ /* 0x040fe20000010030 */
[--C-:B------:R-:W-:Y:S01]  /*3a50*/  @P2 FFMA.FTZ R196, R6, R221, R220.reuse ;  /* 0x000000dd06c42223 */ /* 0x100fe200000100dc */
        /* <DEDUP_REMOVED lines=78> */
.L_x_14793:
[----:B-1----:R-:W1:Y:S01]  /*3f40*/  @P3 LDC.64 R192, c[0x0][0x408] ;  /* 0x00010200ffc03b82 */ /* 0x002e620000000a00 */
[-CC-:B------:R-:W-:Y:S01]  /*3f50*/  @P2 FFMA.FTZ R200, R4, R221.reuse, R220.reuse ;  /* 0x000000dd04c82223 */ /* 0x180fe200000100dc */
[--C-:B------:R-:W-:Y:S01]  /*3f60*/  @P2 FFMA.FTZ R197, R3, R221, R220.reuse ;  /* 0x000000dd03c52223 */ /* 0x100fe200000100dc */
        /* <DEDUP_REMOVED lines=9> */
[-C--:B------:R-:W-:Y:S01]  /*4000*/  @P2 FFMA.FTZ R197, R7, R221.reuse, R220 ;  /* 0x000000dd07c52223 */ /* 0x080fe200000100dc */
[----:B------:R-:W-:Y:S01]  /*4010*/  @P2 FADD.FTZ R234, R169, -R234 ;  /* 0x800000eaa9ea2221 */ /* 0x000fe20000010000 */
[----:B------:R-:W-:Y:S01]  /*4020*/  @P2 FFMA.FTZ R199, R5, R221, R220 ;  /* 0x000000dd05c72223 */ /* 0x000fe200000100dc */
[----:B------:R-:W-:Y:S01]  /*4030*/  @P2 FADD.FTZ R200, R171, -R200 ;  /* 0x800000c8abc82221 */ /* 0x000fe20000010000 */
[----:B------:R-:W-:Y:S01]  /*4040*/  MOV R224, R51 ;  /* 0x0000003300e07202 */ /* 0x000fe20000000f00 */
[----:B------:R-:W-:Y:S01]  /*4050*/  @P2 FADD.FTZ R197, R170, -R197 ;  /* 0x800000c5aac52221 */ /* 0x000fe20000010000 */
[C---:B------:R-:W-:Y:S01]  /*4060*/  @P2 FFMA.FTZ R224, R219.reuse, R234, R51 ;  /* 0x000000eadbe02223 */ /* 0x040fe20000010033 */
[----:B------:R-:W-:Y:S01]  /*4070*/  MOV R234, R45 ;  /* 0x0000002d00ea7202 */ /* 0x000fe20000000f00 */
[C---:B------:R-:W-:Y:S01]  /*4080*/  @P2 FFMA.FTZ R234, R219.reuse, R200, R45 ;  /* 0x000000c8dbea2223 */ /* 0x040fe2000001002d */
[----:B------:R-:W-:Y:S01]  /*4090*/  @P2 FADD.FTZ R199, R168, -R199 ;  /* 0x800000c7a8c72221 */ /* 0x000fe20000010000 */
        /* <DEDUP_REMOVED lines=22> */
[----:B------:R-:W-:Y:S01]  /*4200*/  @P3 F2FP.F16.F32.PACK_AB R223, RZ, R223 ;  /* 0x000000dfffdf323e */ /* 0x000fe200000000ff */
[----:B------:R-:W4:Y:S01]  /*4210*/  @P3 LDC.64 R198, c[0x0][0x408] ;  /* 0x00010200ffc63b82 */ /* 0x000f220000000a00 */
[----:B-1----:R-:W-:Y:S01]  /*4220*/  @P3 FMUL.FTZ R197, R236, R197 ;  /* 0x000000c5ecc53220 */ /* 0x002fe20000410000 */
[----:B------:R-:W-:-:S02]  /*4230*/  @P3 F2FP.F16.F32.PACK_AB R225, RZ, R225 ;  /* 0x000000e1ffe1323e */ /* 0x000fc400000000ff */
[----:B------:R-:W-:Y:S01]  /*4240*/  @P3 PRMT R156, R223, 0x7610, R156 ;  /* 0x00007610df9c3816 */ /* 0x000fe2000000009c */
[----:B------:R-:W-:-:S03]  /*4250*/  @P3 FMUL.FTZ R196, R197, R196 ;  /* 0x000000c4c5c43220 */ /* 0x000fc60000410000 */
[----:B------:R-:W1:Y:S01]  /*4260*/  @P3 LDC.64 R200, c[0x0][0x408] ;  /* 0x00010200ffc83b82 */ /* 0x000e620000000a00 */
[----:B--2---:R-:W-:Y:S01]  /*4270*/  @P3 FMUL.FTZ R193, R226, R193 ;  /* 0x000000c1e2c13220 */ /* 0x004fe20000410000 */
[----:B------:R-:W-:Y:S02]  /*4280*/  @P3 FSEL R196, R196, RZ, P5 ;  /* 0x000000ffc4c43208 */ /* 0x000fe40002800000 */
[----:B------:R-:W-:Y:S01]  /*4290*/  @P3 PRMT R156, R156, 0x5410, R225 ;  /* 0x000054109c9c3816 */ /* 0x000fe200000000e1 */
[----:B------:R-:W-:Y:S01]  /*42a0*/  @P3 FMUL.FTZ R192, R193, R192 ;  /* 0x000000c0c1c03220 */ /* 0x000fe20000410000 */
[----:B------:R-:W-:Y:S01]  /*42b0*/  @P3 F2FP.F16.F32.PACK_AB R196, RZ, R196 ;  /* 0x000000c4ffc4323e */ /* 0x000fe200000000ff */
[----:B---3--:R-:W-:-:S03]  /*42c0*/  @P3 FMUL.FTZ R195, R224, R195 ;  /* 0x000000c3e0c33220 */ /* 0x008fc60000410000 */
[----:B------:R-:W-:Y:S01]  /*42d0*/  @P3 FSEL R192, R192, RZ, P6 ;  /* 0x000000ffc0c03208 */ /* 0x000fe20003000000 */
[----:B------:R-:W-:Y:S01]  /*42e0*/  @P3 FMUL.FTZ R194, R195, R194 ;  /* 0x000000c2c3c23220 */ /* 0x000fe20000410000 */
[C---:B------:R-:W-:Y:S02]  /*42f0*/  @P3 LOP3.LUT P6, RZ, R233.reuse, 0xff00, RZ, 0xc0, !PT ;  /* 0x0000ff00e9ff3812 */ /* 0x040fe400078cc0ff */
[----:B------:R-:W-:Y:S01]  /*4300*/  @P3 F2FP.F16.F32.PACK_AB R192, RZ, R192 ;  /* 0x000000c0ffc0323e */ /* 0x000fe200000000ff */
[----:B----4-:R-:W-:Y:S01]  /*4310*/  @P3 FMUL.FTZ R199, R234, R199 ;  /* 0x000000c7eac73220 */ /* 0x010fe20000410000 */
[----:B------:R-:W-:Y:S02]  /*4320*/  @P3 FSEL R194, R194, RZ, P4 ;  /* 0x000000ffc2c23208 */ /* 0x000fe40002000000 */
[----:B------:R-:W-:Y:S01]  /*4330*/  @P3 LOP3.LUT P4, RZ, R233, 0xff0000, RZ, 0xc0, !PT ;  /* 0x00ff0000e9ff3812 */ /* 0x000fe2000788c0ff */
[----:B------:R-:W-:Y:S01]  /*4340*/  @P3 FMUL.FTZ R198, R199, R198 ;  /* 0x000000c6c7c63220 */ /* 0x000fe20000410000 */
[----:B------:R-:W-:-:S02]  /*4350*/  @P3 F2FP.F16.F32.PACK_AB R194, RZ, R194 ;  /* 0x000000c2ffc2323e */ /* 0x000fc400000000ff */
[----:B------:R-:W-:Y:S01]  /*4360*/  @P3 PRMT R157, R192, 0x7610, R157 ;  /* 0x00007610c09d3816 */ /* 0x000fe2000000009d */
        /* <DEDUP_REMOVED lines=23> */
.L_x_14792:
        /* <DEDUP_REMOVED lines=22> */
[----:B--2---:R-:W-:-:S04]  /*4640*/  @P3 FMUL.FTZ R167, R161, R167 ;  /* 0x000000a7a1a73220 */ /* 0x004fc80000410000 */
[----:B------:R-:W-:Y:S02]  /*4650*/  @P3 FSEL R163, R162, RZ, P5 ;  /* 0x000000ffa2a33208 */ /* 0x000fe40002800000 */
[----:B------:R-:W2:Y:S01]  /*4660*/  @P3 LDC.64 R196, c[0x0][0x408] ;  /* 0x00010200ffc43b82 */ /* 0x000ea20000000a00 */
[----:B------:R-:W-:Y:S01]  /*4670*/  @P3 LOP3.LUT P5, RZ, R232, 0xff0000, RZ, 0xc0, !PT ;  /* 0x00ff0000e8ff3812 */ /* 0x000fe200078ac0ff */
[----:B------:R-:W-:Y:S01]  /*4680*/  @P3 FMUL.FTZ R166, R167, R166 ;  /* 0x000000a6a7a63220 */ /* 0x000fe20000410000 */
[----:B------:R-:W-:Y:S01]  /*4690*/  FMUL.FTZ R167, R219, R192 ;  /* 0x000000c0dba77220 */ /* 0x000fe20000410000 */
[----:B------:R-:W-:-:S03]  /*46a0*/  @P3 F2FP.F16.F32.PACK_AB R163, RZ, R163 ;  /* 0x000000a3ffa3323e */ /* 0x000fc600000000ff */
[----:B------:R-:W-:Y:S01]  /*46b0*/  @P3 FSEL R166, R166, RZ, P6 ;  /* 0x000000ffa6a63208 */ /* 0x000fe20003000000 */
[----:B------:R-:W4:Y:S01]  /*46c0*/  @P3 LDC.64 R192, c[0x0][0x408] ;  /* 0x00010200ffc03b82 */ /* 0x000f220000000a00 */
[----:B------:R-:W-:Y:S01]  /*46d0*/  @P3 PRMT R156, R163, 0x7610, R156 ;  /* 0x00007610a39c3816 */ /* 0x000fe2000000009c */
[-C--:B------:R-:W-:Y:S01]  /*46e0*/  FFMA.FTZ R163, R7, R221.reuse, R220 ;  /* 0x000000dd07a37223 */ /* 0x080fe200000100dc */
[----:B------:R-:W-:Y:S02]  /*46f0*/  @P3 F2FP.F16.F32.PACK_AB R166, RZ, R166 ;  /* 0x000000a6ffa6323e */ /* 0x000fe400000000ff */
        /* <DEDUP_REMOVED lines=11> */
[C---:B------:R-:W-:Y:S01]  /*47b0*/  FMUL.FTZ R166, R219.reuse, R200 ;  /* 0x000000c8dba67220 */ /* 0x040fe20000410000 */
[----:B------:R-:W-:Y:S01]  /*47c0*/  FMUL.FTZ R200, R219, R224 ;  /* 0x000000e0dbc87220 */ /* 0x000fe20000410000 */
[----:B------:R-:W-:Y:S01]  /*47d0*/  FADD.FTZ R226, R172, -R165 ;  /* 0x800000a5ace27221 */ /* 0x000fe20000010000 */
[----:B------:R-:W-:Y:S02]  /*47e0*/  @P3 FSEL R165, R164, RZ, P5 ;  /* 0x000000ffa4a53208 */ /* 0x000fe40002800000 */
[----:B------:R-:W-:Y:S01]  /*47f0*/  FSEL R163, R163, RZ, P4 ;  /* 0x000000ffa3a37208 */ /* 0x000fe20002000000 */
[----:B------:R-:W-:Y:S01]  /*4800*/  FMUL.FTZ R201, R219, R226 ;  /* 0x000000e2dbc97220 */ /* 0x000fe20000410000 */
[----:B------:R-:W-:-:S02]  /*4810*/  FSEL R164, R166, RZ, P4 ;  /* 0x000000ffa6a47208 */ /* 0x000fc40002000000 */
[----:B------:R-:W-:Y:S01]  /*4820*/  @P3 F2FP.F16.F32.PACK_AB R167, RZ, R165 ;  /* 0x000000a5ffa7323e */ /* 0x000fe200000000ff */
        /* <DEDUP_REMOVED lines=19> */
[----:B------:R-:W-:Y:S02]  /*4960*/  @P3 F2FP.F16.F32.PACK_AB R194, RZ, R194 ;  /* 0x000000c2ffc2323e */ /* 0x000fe400000000ff */
[----:B------:R-:W-:Y:S01]  /*4970*/  @P3 PRMT R157, R167, 0x7610, R157 ;  /* 0x00007610a79d3816 */ /* 0x000fe2000000009d */
[----:B------:R-:W-:Y:S01]  /*4980*/  FMUL.FTZ R167, R219, R200 ;  /* 0x000000c8dba77220 */ /* 0x000fe20000410000 */
        /* <DEDUP_REMOVED lines=17> */
.L_x_14795:
        /* <DEDUP_REMOVED lines=13> */
.L_x_14797:
[----:B------:R-:W-:Y:S05]  /*4b70*/  BSYNC.RECONVERGENT B2 ;  /* 0x0000000000027941 */ /* 0x000fea0003800200 */
.L_x_14796:
        /* <DEDUP_REMOVED lines=13> */
.L_x_14799:
[----:B------:R-:W-:Y:S05]  /*4c50*/  BSYNC.RECONVERGENT B2 ;  /* 0x0000000000027941 */ /* 0x000fea0003800200 */
.L_x_14798:
        /* <DEDUP_REMOVED lines=13> */
.L_x_14801:
[----:B------:R-:W-:Y:S05]  /*4d30*/  BSYNC.RECONVERGENT B2 ;  /* 0x0000000000027941 */ /* 0x000fea0003800200 */
.L_x_14800:
        /* <DEDUP_REMOVED lines=13> */
.L_x_14803:
[----:B------:R-:W-:Y:S05]  /*4e10*/  BSYNC.RECONVERGENT B2 ;  /* 0x0000000000027941 */ /* 0x000fea0003800200 */
.L_x_14802:
        /* <DEDUP_REMOVED lines=13> */
.L_x_14805:
[----:B------:R-:W-:Y:S05]  /*4ef0*/  BSYNC.RECONVERGENT B2 ;  /* 0x0000000000027941 */ /* 0x000fea0003800200 */
.L_x_14804:
        /* <DEDUP_REMOVED lines=13> */
.L_x_14807:
[----:B------:R-:W-:Y:S05]  /*4fd0*/  BSYNC.RECONVERGENT B2 ;  /* 0x0000000000027941 */ /* 0x000fea0003800200 */
.L_x_14806:
        /* <DEDUP_REMOVED lines=13> */
.L_x_14809:
[----:B------:R-:W-:Y:S05]  /*50b0*/  BSYNC.RECONVERGENT B2 ;  /* 0x0000000000027941 */ /* 0x000fea0003800200 */
.L_x_14808:
        /* <DEDUP_REMOVED lines=13> */
.L_x_14794:
[----:B------:R-:W-:Y:S05]  /*5190*/  BSYNC.RECONVERGENT B1 ;  /* 0x0000000000017941 */ /* 0x000fea0003800200 */
.L_x_14791:
        /* <DEDUP_REMOVED lines=103> */
.L_x_14812:
        /* <DEDUP_REMOVED lines=11> */
[----:B------:R-:W-:Y:S01]  /*58c0*/  @P2 FADD.FTZ R199, R176, -R199 ;  /* 0x800000c7b0c72221 */ /* 0x000fe20000010000 */
[-CC-:B------:R-:W-:Y:S01]  /*58d0*/  @P2 FFMA.FTZ R200, R14, R221.reuse, R220.reuse ;  /* 0x000000dd0ec82223 */ /* 0x180fe200000100dc */
[----:B------:R-:W-:Y:S01]  /*58e0*/  MOV R224, R42 ;  /* 0x0000002a00e07202 */ /* 0x000fe20000000f00 */
[----:B------:R-:W-:Y:S01]  /*58f0*/  @P2 FFMA.FTZ R227, R15, R221, R220 ;  /* 0x000000dd0fe32223 */ /* 0x000fe200000100dc */
[----:B------:R-:W-:Y:S01]  /*5900*/  @P2 FFMA.FTZ R224, R219, R199, R42 ;  /* 0x000000c7dbe02223 */ /* 0x000fe2000001002a */
[----:B------:R-:W-:Y:S01]  /*5910*/  @P2 FADD.FTZ R234, R177, -R200 ;  /* 0x800000c8b1ea2221 */ /* 0x000fe20000010000 */
[----:B------:R-:W-:Y:S01]  /*5920*/  MOV R232, R36 ;  /* 0x0000002400e87202 */ /* 0x000fe20000000f00 */
[----:B------:R-:W3:Y:S01]  /*5930*/  @P3 LDC.64 R200, c[0x0][0x408] ;  /* 0x00010200ffc83b82 */ /* 0x000ee20000000a00 */
[----:B------:R-:W-:Y:S01]  /*5940*/  @P2 FADD.FTZ R227, R178, -R227 ;  /* 0x800000e3b2e32221 */ /* 0x000fe20000010000 */
[----:B------:R-:W-:Y:S01]  /*5950*/  @P2 FFMA.FTZ R236, R16, R221, R220 ;  /* 0x000000dd10ec2223 */ /* 0x000fe200000100dc */
[----:B------:R-:W-:Y:S01]  /*5960*/  MOV R226, R43 ;  /* 0x0000002b00e27202 */ /* 0x000fe20000000f00 */
[C---:B------:R-:W-:Y:S01]  /*5970*/  @P2 FFMA.FTZ R226, R219.reuse, R234, R43 ;  /* 0x000000eadbe22223 */ /* 0x040fe2000001002b */
[----:B------:R-:W-:Y:S01]  /*5980*/  @P2 FFMA.FTZ R232, R219, R227, R36 ;  /* 0x000000e3dbe82223 */ /* 0x000fe20000010024 */
        /* <DEDUP_REMOVED lines=25> */
[----:B------:R-:W-:Y:S02]  /*5b20*/  @P3 F2FP.F16.F32.PACK_AB R223, RZ, R223 ;  /* 0x000000dfffdf323e */ /* 0x000fe400000000ff */
[----:B------:R-:W-:Y:S01]  /*5b30*/  @P3 F2FP.F16.F32.PACK_AB R225, RZ, R225 ;  /* 0x000000e1ffe1323e */ /* 0x000fe200000000ff */
[----:B------:R-:W-:Y:S01]  /*5b40*/  @P3 FMUL.FTZ R196, R197, R196 ;  /* 0x000000c4c5c43220 */ /* 0x000fe20000410000 */
[----:B------:R-:W-:Y:S01]  /*5b50*/  @P3 PRMT R156, R223, 0x7610, R156 ;  /* 0x00007610df9c3816 */ /* 0x000fe2000000009c */
[----:B--2---:R-:W-:-:S03]  /*5b60*/  @P3 FMUL.FTZ R193, R224, R193 ;  /* 0x000000c1e0c13220 */ /* 0x004fc60000410000 */
        /* <DEDUP_REMOVED lines=8> */
[----:B------:R-:W-:-:S02]  /*5bf0*/  @P3 F2FP.F16.F32.PACK_AB R192, RZ, R192 ;  /* 0x000000c0ffc0323e */ /* 0x000fc400000000ff */
[----:B------:R-:W-:Y:S01]  /*5c00*/  @P3 PRMT R158, R196, 0x7610, R158 ;  /* 0x00007610c49e3816 */ /* 0x000fe2000000009e */
        /* <DEDUP_REMOVED lines=26> */
.L_x_14811:
        /* <DEDUP_REMOVED lines=92> */
.L_x_14814:
        /* <DEDUP_REMOVED lines=13> */
.L_x_14816:
[----:B------:R-:W-:Y:S05]  /*6440*/  BSYNC.RECONVERGENT B2 ;  /* 0x0000000000027941 */ /* 0x000fea0003800200 */
.L_x_14815:
        /* <DEDUP_REMOVED lines=13> */
.L_x_14818:
[----:B------:R-:W-:Y:S05]  /*6520*/  BSYNC.RECONVERGENT B2 ;  /* 0x0000000000027941 */ /* 0x000fea0003800200 */
.L_x_14817:
        /* <DEDUP_REMOVED lines=13> */
.L_x_14820:
[----:B------:R-:W-:Y:S05]  /*6600*/  BSYNC.RECONVERGENT B2 ;  /* 0x0000000000027941 */ /* 0x000fea0003800200 */
.L_x_14819:
        /* <DEDUP_REMOVED lines=13> */
.L_x_14822:
[----:B------:R-:W-:Y:S05]  /*66e0*/  BSYNC.RECONVERGENT B2 ;  /* 0x0000000000027941 */ /* 0x000fea0003800200 */
.L_x_14821:
        /* <DEDUP_REMOVED lines=13> */
.L_x_14824:
[----:B------:R-:W-:Y:S05]  /*67c0*/  BSYNC.RECONVERGENT B2 ;  /* 0x0000000000027941 */ /* 0x000fea0003800200 */
.L_x_14823:
        /* <DEDUP_REMOVED lines=13> */
.L_x_14826:
[----:B------:R-:W-:Y:S05]  /*68a0*/  BSYNC.RECONVERGENT B2 ;  /* 0x0000000000027941 */ /* 0x000fea0003800200 */
.L_x_14825:
        /* <DEDUP_REMOVED lines=13> */
.L_x_14828:
[----:B------:R-:W-:Y:S05]  /*6980*/  BSYNC.RECONVERGENT B2 ;  /* 0x0000000000027941 */ /* 0x000fea0003800200 */
.L_x_14827:
        /* <DEDUP_REMOVED lines=13> */
.L_x_14813:
[----:B------:R-:W-:Y:S05]  /*6a60*/  BSYNC.RECONVERGENT B1 ;  /* 0x0000000000017941 */ /* 0x000fea0003800200 */
.L_x_14810:
        /* <DEDUP_REMOVED lines=103> */
.L_x_14831:
        /* <DEDUP_REMOVED lines=90> */
.L_x_14830:
        /* <DEDUP_REMOVED lines=11> */
[C---:B------:R-:W-:Y:S01]  /*7730*/  FMUL.FTZ R161, R219.reuse, R192 ;  /* 0x000000c0dba17220 */ /* 0x040fe20000410000 */
[----:B------:R-:W-:Y:S01]  /*7740*/  FADD.FTZ R192, R184, -R193 ;  /* 0x800000c1b8c07221 */ /* 0x000fe20000010000 */
[-CC-:B------:R-:W-:Y:S01]  /*7750*/  FFMA.FTZ R200, R22, R221.reuse, R220.reuse ;  /* 0x000000dd16c87223 */ /* 0x180fe200000100dc */
[-CC-:B------:R-:W-:Y:S01]  /*7760*/  FFMA.FTZ R222, R24, R221.reuse, R220.reuse ;  /* 0x000000dd18de7223 */ /* 0x180fe200000100dc */
[----:B------:R-:W-:Y:S01]  /*7770*/  FSEL R160, R160, RZ, P1 ;  /* 0x000000ffa0a07208 */ /* 0x000fe20000800000 */
[----:B------:R-:W-:Y:S01]  /*7780*/  FMUL.FTZ R192, R219, R192 ;  /* 0x000000c0dbc07220 */ /* 0x000fe20000410000 */
[----:B------:R-:W3:Y:S01]  /*7790*/  @P3 LDC.64 R164, c[0x0][0x408] ;  /* 0x00010200ffa43b82 */ /* 0x000ee20000000a00 */
[----:B------:R-:W-:Y:S01]  /*77a0*/  FSEL R161, R161, RZ, P1 ;  /* 0x000000ffa1a17208 */ /* 0x000fe20000800000 */
[----:B------:R-:W-:Y:S01]  /*77b0*/  FFMA.FTZ R201, R25, R221, R220 ;  /* 0x000000dd19c97223 */ /* 0x000fe200000100dc */
[----:B------:R-:W-:Y:S01]  /*77c0*/  FADD.FTZ R200, R185, -R200 ;  /* 0x800000c8b9c87221 */ /* 0x000fe20000010000 */
[----:B------:R-:W-:Y:S01]  /*77d0*/  @P3 LOP3.LUT P4, RZ, R228, 0xff00, RZ, 0xc0, !PT ;  /* 0x0000ff00e4ff3812 */ /* 0x000fe2000788c0ff */
[----:B------:R-:W-:Y:S01]  /*77e0*/  FADD.FTZ R222, R187, -R222 ;  /* 0x800000debbde7221 */ /* 0x000fe20000010000 */
[----:B------:R-:W-:Y:S01]  /*77f0*/  FADD.FTZ R224, R188, -R201 ;  /* 0x800000c9bce07221 */ /* 0x000fe20000010000 */
[----:B------:R-:W-:Y:S01]  /*7800*/  @P3 LOP3.LUT P5, RZ, R229, 0xff00, RZ, 0xc0, !PT ;  /* 0x0000ff00e5ff3812 */ /* 0x000fe200078ac0ff */
[----:B-1----:R-:W-:Y:S01]  /*7810*/  @P3 FMUL.FTZ R163, R160, R163 ;  /* 0x000000a3a0a33220 */ /* 0x002fe20000410000 */
[----:B------:R-:W1:Y:S01]  /*7820*/  @P3 LDC.64 R194, c[0x0][0x408] ;  /* 0x00010200ffc23b82 */ /* 0x000e620000000a00 */
[----:B------:R-:W-:-:S02]  /*7830*/  FMUL.FTZ R201, R219, R222 ;  /* 0x000000dedbc97220 */ /* 0x000fc40000410000 */
        /* <DEDUP_REMOVED lines=14> */
[C---:B------:R-:W-:Y:S01]  /*7920*/  FMUL.FTZ R165, R219.reuse, R200 ;  /* 0x000000c8dba57220 */ /* 0x040fe20000410000 */
[----:B------:R-:W-:Y:S01]  /*7930*/  @P3 FSEL R166, R166, RZ, P4 ;  /* 0x000000ffa6a63208 */ /* 0x000fe20002000000 */
[----:B------:R-:W-:Y:S01]  /*7940*/  FMUL.FTZ R200, R219, R220 ;  /* 0x000000dcdbc87220 */ /* 0x000fe20000410000 */
[----:B------:R-:W-:Y:S01]  /*7950*/  @P3 PRMT R156, R163, 0x7610, R156 ;  /* 0x00007610a39c3816 */ /* 0x000fe2000000009c */
[----:B------:R-:W4:Y:S01]  /*7960*/  @P3 LDC.64 R198, c[0x0][0x408] ;  /* 0x00010200ffc63b82 */ /* 0x000f220000000a00 */
[----:B------:R-:W-:Y:S01]  /*7970*/  @P3 FSEL R164, R164, RZ, P2 ;  /* 0x000000ffa4a43208 */ /* 0x000fe20001000000 */
[----:B------:R-:W-:Y:S01]  /*7980*/  FMUL.FTZ R220, R219, R224 ;  /* 0x000000e0dbdc7220 */ /* 0x000fe20000410000 */
[----:B------:R-:W-:Y:S01]  /*7990*/  @P3 F2FP.F16.F32.PACK_AB R166, RZ, R166 ;  /* 0x000000a6ffa6323e */ /* 0x000fe200000000ff */
[----:B------:R-:W-:Y:S01]  /*79a0*/  FADD.FTZ R226, R190, -R221 ;  /* 0x800000ddbee27221 */ /* 0x000fe20000010000 */
[----:B------:R-:W-:-:S02]  /*79b0*/  FSEL R163, R165, RZ, P1 ;  /* 0x000000ffa5a37208 */ /* 0x000fc40000800000 */
[----:B------:R-:W-:Y:S01]  /*79c0*/  @P3 F2FP.F16.F32.PACK_AB R167, RZ, R164 ;  /* 0x000000a4ffa7323e */ /* 0x000fe200000000ff */
        /* <DEDUP_REMOVED lines=13> */
[----:B------:R-:W-:Y:S01]  /*7aa0*/  @P3 FSEL R192, R192, RZ, P2 ;  /* 0x000000ffc0c03208 */ /* 0x000fe20001000000 */
[----:B----4-:R-:W-:Y:S01]  /*7ab0*/  @P3 FMUL.FTZ R199, R166, R199 ;  /* 0x000000c7a6c73220 */ /* 0x010fe20000410000 */
[----:B------:R-:W-:Y:S02]  /*7ac0*/  @P3 LOP3.LUT P2, RZ, R229, 0xff0000, RZ, 0xc0, !PT ;  /* 0x00ff0000e5ff3812 */ /* 0x000fe4000784c0ff */
[----:B------:R-:W-:Y:S01]  /*7ad0*/  @P3 FSEL R194, R194, RZ, P4 ;  /* 0x000000ffc2c23208 */ /* 0x000fe20002000000 */
[----:B------:R-:W-:Y:S01]  /*7ae0*/  @P3 FMUL.FTZ R198, R199, R198 ;  /* 0x000000c6c7c63220 */ /* 0x000fe20000410000 */
[----:B------:R-:W-:Y:S02]  /*7af0*/  @P3 FSEL R196, R196, RZ, P5 ;  /* 0x000000ffc4c43208 */ /* 0x000fe40002800000 */
[----:B------:R-:W-:Y:S02]  /*7b00*/  @P3 F2FP.F16.F32.PACK_AB R194, RZ, R194 ;  /* 0x000000c2ffc2323e */ /* 0x000fe400000000ff */
[----:B------:R-:W-:-:S02]  /*7b10*/  @P3 FSEL R198, R198, RZ, P2 ;  /* 0x000000ffc6c63208 */ /* 0x000fc40001000000 */
[----:B------:R-:W-:Y:S02]  /*7b20*/  @P3 PRMT R157, R167, 0x7610, R157 ;  /* 0x00007610a79d3816 */ /* 0x000fe4000000009d */
        /* <DEDUP_REMOVED lines=17> */
.L_x_14833:
        /* <DEDUP_REMOVED lines=24> */
.L_x_14835:
[----:B------:R-:W-:Y:S05]  /*7dc0*/  BSYNC.RECONVERGENT B2 ;  /* 0x0000000000027941 */ /* 0x000fea0003800200 */
.L_x_14834:
        /* <DEDUP_REMOVED lines=13> */
.L_x_14837:
[----:B------:R-:W-:Y:S05]  /*7ea0*/  BSYNC.RECONVERGENT B2 ;  /* 0x0000000000027941 */ /* 0x000fea0003800200 */
.L_x_14836:
        /* <DEDUP_REMOVED lines=13> */
.L_x_14839:
[----:B------:R-:W-:Y:S05]  /*7f80*/  BSYNC.RECONVERGENT B2 ;  /* 0x0000000000027941 */ /* 0x000fea0003800200 */
.L_x_14838:
        /* <DEDUP_REMOVED lines=13> */
.L_x_14841:
[----:B------:R-:W-:Y:S05]  /*8060*/  BSYNC.RECONVERGENT B2 ;  /* 0x0000000000027941 */ /* 0x000fea0003800200 */
.L_x_14840:
        /* <DEDUP_REMOVED lines=13> */
.L_x_14843:
[----:B------:R-:W-:Y:S05]  /*8140*/  BSYNC.RECONVERGENT B2 ;  /* 0x0000000000027941 */ /* 0x000fea0003800200 */
.L_x_14842:
        /* <DEDUP_REMOVED lines=13> */
.L_x_14845:
[----:B------:R-:W-:Y:S05]  /*8220*/  BSYNC.RECONVERGENT B2 ;  /* 0x0000000000027941 */ /* 0x000fea0003800200 */
.L_x_14844:
        /* <DEDUP_REMOVED lines=13> */
.L_x_14847:
[----:B------:R-:W-:Y:S05]  /*8300*/  BSYNC.RECONVERGENT B2 ;  /* 0x0000000000027941 */ /* 0x000fea0003800200 */
.L_x_14846:
[----:B------:R-:W-:-:S04]  /*8310*/  @P3 F2FP.F16.F32.PACK_AB R192, RZ, R192 ;  /* 0x000000c0ffc0323e */ /* 0x000fc800000000ff */
[----:B------:R-:W-:-:S07]  /*8320*/  @P3 PRMT R159, R159, 0x5410, R192 ;  /* 0x000054109f9f3816 */ /* 0x000fce00000000c0 */
.L_x_14832:
[----:B------:R-:W-:Y:S05]  /*8330*/  BSYNC.RECONVERGENT B1 ;  /* 0x0000000000017941 */ /* 0x000fea0003800200 */
.L_x_14829:
        /* <DEDUP_REMOVED lines=13> */
.L_x_14766:
[----:B------:R-:W-:Y:S05]  /*8410*/  BSYNC B0 ;  /* 0x0000000000007941 */ /* 0x000fea0003800000 */
.L_x_14765:
        /* <DEDUP_REMOVED lines=186> */
.L_x_14771:
        /* <DEDUP_REMOVED lines=8> */
.L_x_14850:
[----:B------:R-:W-:Y:S05]  /*9040*/  BSYNC B1 ;  /* 0x0000000000017941 */ /* 0x000fea0003800000 */
.L_x_14849:
        /* <DEDUP_REMOVED lines=8> */
.L_x_14851:
[----:B------:R-:W-:-:S05]  /*90d0*/  FADD.FTZ R196, R196, R193 ;  /* 0x000000c1c4c47221 */ /* 0x000fca0000010000 */
[----:B------:R-:W-:Y:S01]  /*90e0*/  MOV R220, R196 ;  /* 0x000000c400dc7202 */ /* 0x000fe20000000f00 */
[----:B------:R-:W-:Y:S01]  /*90f0*/  HFMA2 R221, -RZ, RZ, 0, 1.1920928955078125e-07 ;  /* 0x00000002ffdd7431 */ /* 0x000fe200000001ff */
[----:B------:R-:W-:-:S07]  /*9100*/  MOV R195, R217 ;  /* 0x000000d900c37202 */ /* 0x000fce0000000f00 */
[----:B------:R-:W-:Y:S05]  /*9110*/  WARPSYNC.COLLECTIVE R201, `(.L_x_14852) ;  /* 0x00000000c9087348 */ /* 0x000fea0003c00000 */
[----:B------:R0:W1:Y:S02]  /*9120*/  SHFL.BFLY P0, R217, R220, R221, R224 ;  /* 0x0c0000dddcd97389 */ /* 0x00006400000000e0 */
[----:B01----:R-:W-:Y:S05]  /*9130*/  ENDCOLLECTIVE ;  /* 0x000000000000791b */ /* 0x003fea0003800000 */
.L_x_14852:
[----:B------:R-:W-:-:S05]  /*9140*/  FADD.FTZ R195, R195, R194 ;  /* 0x000000c2c3c37221 */ /* 0x000fca0000010000 */
[----:B------:R-:W-:Y:S02]  /*9150*/  MOV R220, R195 ;  /* 0x000000c300dc7202 */ /* 0x000fe40000000f00 */
[----:B------:R-:W-:-:S07]  /*9160*/  MOV R197, R217 ;  /* 0x000000d900c57202 */ /* 0x000fce0000000f00 */
[----:B------:R-:W-:Y:S05]  /*9170*/  WARPSYNC.COLLECTIVE R201, `(.L_x_14853) ;  /* 0x00000000c9087348 */ /* 0x000fea0003c00000 */
[----:B------:R0:W1:Y:S02]  /*9180*/  SHFL.BFLY P0, R217, R220, R221, R224 ;  /* 0x0c0000dddcd97389 */ /* 0x00006400000000e0 */
[----:B01----:R-:W-:Y:S05]  /*9190*/  ENDCOLLECTIVE ;  /* 0x000000000000791b */ /* 0x003fea0003800000 */
.L_x_14853:
[----:B------:R-:W-:-:S05]  /*91a0*/  FADD.FTZ R197, R196, R197 ;  /* 0x000000c5c4c57221 */ /* 0x000fca0000010000 */
[----:B------:R-:W-:Y:S01]  /*91b0*/  MOV R220, R197 ;  /* 0x000000c500dc7202 */ /* 0x000fe20000000f00 */
[----:B------:R-:W-:Y:S01]  /*91c0*/  HFMA2 R221, -RZ, RZ, 0, 2.384185791015625e-07 ;  /* 0x00000004ffdd7431 */ /* 0x000fe200000001ff */
[----:B------:R-:W-:-:S07]  /*91d0*/  MOV R198, R217 ;  /* 0x000000d900c67202 */ /* 0x000fce0000000f00 */
[----:B------:R-:W-:Y:S05]  /*91e0*/  WARPSYNC.COLLECTIVE R201, `(.L_x_14854) ;  /* 0x00000000c9087348 */ /* 0x000fea0003c00000 */
[----:B------:R0:W1:Y:S02]  /*91f0*/  SHFL.BFLY P0, R217, R220, R221, R224 ;  /* 0x0c0000dddcd97389 */ /* 0x00006400000000e0 */
[----:B01----:R-:W-:Y:S05]  /*9200*/  ENDCOLLECTIVE ;  /* 0x000000000000791b */ /* 0x003fea0003800000 */
.L_x_14854:
[----:B------:R-:W-:-:S05]  /*9210*/  FADD.FTZ R198, R195, R198 ;  /* 0x000000c6c3c67221 */ /* 0x000fca0000010000 */
[----:B------:R-:W-:Y:S02]  /*9220*/  MOV R220, R198 ;  /* 0x000000c600dc7202 */ /* 0x000fe40000000f00 */
[----:B------:R-:W-:-:S07]  /*9230*/  MOV R200, R217 ;  /* 0x000000d900c87202 */ /* 0x000fce0000000f00 */
[----:B------:R-:W-:Y:S05]  /*9240*/  WARPSYNC.COLLECTIVE R201, `(.L_x_14855) ;  /* 0x00000000c9087348 */ /* 0x000fea0003c00000 */
[----:B------:R0:W1:Y:S02]  /*9250*/  SHFL.BFLY P0, R217, R220, R221, R224 ;  /* 0x0c0000dddcd97389 */ /* 0x00006400000000e0 */
[----:B01----:R-:W-:Y:S05]  /*9260*/  ENDCOLLECTIVE ;  /* 0x000000000000791b */ /* 0x003fea0003800000 */
.L_x_14855:
[----:B------:R-:W-:-:S05]  /*9270*/  FADD.FTZ R200, R197, R200 ;  /* 0x000000c8c5c87221 */ /* 0x000fca0000010000 */
[----:B------:R-:W-:Y:S01]  /*9280*/  MOV R220, R200 ;  /* 0x000000c800dc7202 */ /* 0x000fe20000000f00 */
[----:B------:R-:W-:Y:S01]  /*9290*/  HFMA2 R221, -RZ, RZ, 0, 4.76837158203125e-07 ;  /* 0x00000008ffdd7431 */ /* 0x000fe200000001ff */
[----:B------:R-:W-:-:S07]  /*92a0*/  MOV R199, R217 ;  /* 0x000000d900c77202 */ /* 0x000fce0000000f00 */
[----:B------:R-:W-:Y:S05]  /*92b0*/  WARPSYNC.COLLECTIVE R201, `(.L_x_14856) ;  /* 0x00000000c9087348 */ /* 0x000fea0003c00000 */
[----:B------:R0:W1:Y:S02]  /*92c0*/  SHFL.BFLY P0, R217, R220, R221, R224 ;  /* 0x0c0000dddcd97389 */ /* 0x00006400000000e0 */
[----:B01----:R-:W-:Y:S05]  /*92d0*/  ENDCOLLECTIVE ;  /* 0x000000000000791b */ /* 0x003fea0003800000 */
.L_x_14856:
[----:B------:R-:W-:-:S05]  /*92e0*/  FADD.FTZ R199, R198, R199 ;  /* 0x000000c7c6c77221 */ /* 0x000fca0000010000 */
[----:B------:R-:W-:Y:S02]  /*92f0*/  MOV R220, R199 ;  /* 0x000000c700dc7202 */ /* 0x000fe40000000f00 */
[----:B------:R-:W-:-:S07]  /*9300*/  MOV R193, R217 ;  /* 0x000000d900c17202 */ /* 0x000fce0000000f00 */
[----:B------:R-:W-:Y:S05]  /*9310*/  WARPSYNC.COLLECTIVE R201, `(.L_x_14857) ;  /* 0x00000000c9087348 */ /* 0x000fea0003c00000 */
[----:B------:R0:W1:Y:S02]  /*9320*/  SHFL.BFLY P0, R217, R220, R221, R224 ;  /* 0x0c0000dddcd97389 */ /* 0x00006400000000e0 */
[----:B01----:R-:W-:Y:S05]  /*9330*/  ENDCOLLECTIVE ;  /* 0x000000000000791b */ /* 0x003fea0003800000 */
.L_x_14857:
[----:B------:R-:W-:-:S05]  /*9340*/  FADD.FTZ R193, R200, R193 ;  /* 0x000000c1c8c17221 */ /* 0x000fca0000010000 */
[----:B------:R-:W-:Y:S01]  /*9350*/  MOV R220, R193 ;  /* 0x000000c100dc7202 */ /* 0x000fe20000000f00 */
[----:B------:R-:W-:Y:S01]  /*9360*/  HFMA2 R221, -RZ, RZ, 0, 9.5367431640625e-07 ;  /* 0x00000010ffdd7431 */ /* 0x000fe200000001ff */
[----:B------:R-:W-:-:S07]  /*9370*/  MOV R194, R217 ;  /* 0x000000d900c27202 */ /* 0x000fce0000000f00 */
[----:B------:R-:W-:Y:S05]  /*9380*/  WARPSYNC.COLLECTIVE R201, `(.L_x_14858) ;  /* 0x00000000c9087348 */ /* 0x000fea0003c00000 */
[----:B------:R0:W1:Y:S02]  /*9390*/  SHFL.BFLY P0, R217, R220, R221, R224 ;  /* 0x0c0000dddcd97389 */ /* 0x00006400000000e0 */
[----:B01----:R-:W-:Y:S05]  /*93a0*/  ENDCOLLECTIVE ;  /* 0x000000000000791b */ /* 0x003fea0003800000 */
.L_x_14858:
[----:B------:R-:W-:-:S05]  /*93b0*/  FADD.FTZ R194, R199, R194 ;  /* 0x000000c2c7c27221 */ /* 0x000fca0000010000 */
[----:B------:R-:W-:Y:S02]  /*93c0*/  MOV R220, R194 ;  /* 0x000000c200dc7202 */ /* 0x000fe40000000f00 */
[----:B------:R-:W-:-:S07]  /*93d0*/  MOV R196, R217 ;  /* 0x000000d900c47202 */ /* 0x000fce0000000f00 */
[----:B------:R-:W-:Y:S05]  /*93e0*/  WARPSYNC.COLLECTIVE R201, `(.L_x_14859) ;  /* 0x00000000c9087348 */ /* 0x000fea0003c00000 */
[----:B------:R0:W1:Y:S02]  /*93f0*/  SHFL.BFLY P0, R217, R220, R221, R224 ;  /* 0x0c0000dddcd97389 */ /* 0x00006400000000e0 */
[----:B01----:R-:W-:Y:S05]  /*9400*/  ENDCOLLECTIVE ;  /* 0x000000000000791b */ /* 0x003fea0003800000 */
.L_x_14859:
[----:B------:R-:W-:Y:S01]  /*9410*/  MOV R195, R217 ;  /* 0x000000d900c37202 */ /* 0x000fe20000000f00 */
[----:B------:R-:W-:Y:S06]  /*9420*/  BRA `(.L_x_14860) ;  /* 0xffffff8800ac7947 */ /* 0x000fec000383ffff */
.L_x_14861:
        /* <DEDUP_REMOVED lines=13> */
.L_x_20099:


//--------------------- .text._ZN10layer_norm13ln_bwd_kernelINS_13Kernel_traitsIf6__halffS2_fjLj1024ELj1ELj4ELj1ELj16ENS_18Kernel_traits_baseILj1024EfS2_fS2_fjLj128EEEEELb1ELb1ELb0ELb0EEEvNS_9BwdParamsE --------------------------
	.section	.text._ZN10layer_norm13ln_bwd_kernelINS_13Kernel_traitsIf6__halffS2_fjLj1024ELj1ELj4ELj1ELj16ENS_18Kernel_traits_baseILj1024EfS2_fS2_fjLj128EEEEELb1ELb1ELb0ELb0EEEvNS_9BwdParamsE,"ax",@progbits
	.align	128
        .global         _ZN10layer_norm13ln_bwd_kernelINS_13Kernel_traitsIf6__halffS2_fjLj1024ELj1ELj4ELj1ELj16ENS_18Kernel_traits_baseILj1024EfS2_fS2_fjLj128EEEEELb1ELb1ELb0ELb0EEEvNS_9BwdParamsE
        .type           _ZN10layer_norm13ln_bwd_kernelINS_13Kernel_traitsIf6__halffS2_fjLj1024ELj1ELj4ELj1ELj16ENS_18Kernel_traits_baseILj1024EfS2_fS2_fjLj128EEEEELb1ELb1ELb0ELb0EEEvNS_9BwdParamsE,@function
        .size           _ZN10layer_norm13ln_bwd_kernelINS_13Kernel_traitsIf6__halffS2_fjLj1024ELj1ELj4ELj1ELj16ENS_18Kernel_traits_baseILj1024EfS2_fS2_fjLj128EEEEELb1ELb1ELb0ELb0EEEvNS_9BwdParamsE,(.L_x_20100 - _ZN10layer_norm13ln_bwd_kernelINS_13Kernel_traitsIf6__halffS2_fjLj1024ELj1ELj4ELj1ELj16ENS_18Kernel_traits_baseILj1024EfS2_fS2_fjLj128EEEEELb1ELb1ELb0ELb0EEEvNS_9BwdParamsE)
        .other          _ZN10layer_norm13ln_bwd_kernelINS_13Kernel_traitsIf6__halffS2_fjLj1024ELj1ELj4ELj1ELj16ENS_18Kernel_traits_baseILj1024EfS2_fS2_fjLj128EEEEELb1ELb1ELb0ELb0EEEvNS_9BwdParamsE,@"STO_CUDA_ENTRY STV_DEFAULT"
_ZN10layer_norm13ln_bwd_kernelINS_13Kernel_traitsIf6__halffS2_fjLj1024ELj1ELj4ELj1ELj16ENS_18Kernel_traits_baseILj1024EfS2_fS2_fjLj128EEEEELb1ELb1ELb0ELb0EEEvNS_9BwdParamsE:
.text._ZN10layer_norm13ln_bwd_kernelINS_13Kernel_traitsIf6__halffS2_fjLj1024ELj1ELj4ELj1ELj16ENS_18Kernel_traits_baseILj1024EfS2_fS2_fjLj128EEEEELb1ELb1ELb0ELb0EEEvNS_9BwdParamsE:
        /* <DEDUP_REMOVED lines=198> */
.L_x_14904:
        /* <DEDUP_REMOVED lines=30> */
[----:B--2---:R-:W-:Y:S01]  /*0e40*/  @P0 HADD2.F32 R15, -RZ, R192.H0_H0 ;  /* 0x200000c0ff0f0230 */ /* 0x004fe20000004100 */
[----:B------:R-:W-:-:S05]  /*0e50*/  P2R R192, PR, RZ, 0x20 ;  /* 0x00000020ffc07803 */ /* 0x000fca0000000000 */
[----:B------:R3:W-:Y:S01]  /*0e60*/  STL [R1+0x2c], R192 ;  /* 0x00002cc001007387 */ /* 0x0007e20000100800 */
[----:B----4-:R-:W-:Y:S02]  /*0e70*/  FSEL R13, R14, RZ, !P4 ;  /* 0x000000ff0e0d7208 */ /* 0x010fe40006000000 */
[----:B------:R-:W-:Y:S01]  /*0e80*/  MOV R14, R12 ;  /* 0x0000000c000e7202 */ /* 0x000fe20000000f00 */
[----:B---3--:R-:W-:Y:S06]  /*0e90*/  @!P3 BRA `(.L_x_14865) ;  /* 0x000000040080b947 */ /* 0x008fec0003800000 */
[----:B------:R-:W0:Y:S01]  /*0ea0*/  LDC.64 R196, c[0x0][0x3a8] ;  /* 0x0000ea00ffc47b82 */ /* 0x000e220000000a00 */
[----:B------:R-:W2:Y:S04]  /*0eb0*/  LDL R220, [R1+0xa8] ;  /* 0x0000a80001dc7983 */ /* 0x000ea80000100800 */
[----:B------:R-:W3:Y:S03]  /*0ec0*/  LDL R227, [R1+0xa0] ;  /* 0x0000a00001e37983 */ /* 0x000ee60000100800 */
[----:B------:R-:W1:Y:S01]  /*0ed0*/  LDC.64 R200, c[0x0][0x428] ;  /* 0x00010a00ffc87b82 */ /* 0x000e620000000a00 */
[----:B------:R-:W-:-:S07]  /*0ee0*/  ISETP.NE.U32.AND P2, PT, RZ, UR10, PT ;  /* 0x0000000aff007c0c */ /* 0x000fce000bf45070 */
[----:B------:R-:W4:Y:S01]  /*0ef0*/  LDC.64 R218, c[0x0][0x3b0] ;  /* 0x0000ec00ffda7b82 */ /* 0x000f220000000a00 */
[----:B0-----:R-:W-:-:S05]  /*0f00*/  IMAD.WIDE.U32 R196, R12, 0x20, R196 ;  /* 0x000000200cc47825 */ /* 0x001fca00078e00c4 */
[----:B------:R-:W4:Y:S04]  /*0f10*/  LDG.E.128 R192, desc[UR6][R196.64] ;  /* 0x00000006c4c07981 */ /* 0x000f28000c1e1d00 */
[----:B------:R0:W2:Y:S01]  /*0f20*/  LDG.E.128 R204, desc[UR6][R196.64+0x10] ;  /* 0x00001006c4cc7981 */ /* 0x0000a2000c1e1d00 */
[----:B-1----:R-:W-:-:S06]  /*0f30*/  IMAD.WIDE.U32 R200, R12, 0x10, R200 ;  /* 0x000000100cc87825 */ /* 0x002fcc00078e00c8 */
[----:B------:R-:W3:Y:S01]  /*0f40*/  LDG.E.128 R200, desc[UR6][R200.64] ;  /* 0x00000006c8c87981 */ /* 0x000ee2000c1e1d00 */
[----:B------:R-:W-:-:S13]  /*0f50*/  ISETP.NE.AND.EX P2, PT, RZ, UR11, PT, P2 ;  /* 0x0000000bff007c0c */ /* 0x000fda000bf45320 */
[----:B0-----:R-:W0:Y:S01]  /*0f60*/  @P2 LDC.64 R196, c[0x0][0x438] ;  /* 0x00010e00ffc42b82 */ /* 0x001e220000000a00 */
[C---:B----4-:R-:W-:Y:S01]  /*0f70*/  FADD.FTZ R221, -R13.reuse, R195 ;  /* 0x000000c30ddd7221 */ /* 0x050fe20000010100 */
[----:B--2---:R-:W-:Y:S02]  /*0f80*/  FADD.FTZ R195, -R13, R206 ;  /* 0x000000ce0dc37221 */ /* 0x004fe40000010100 */
[----:B------:R-:W2:Y:S01]  /*0f90*/  LDL R206, [R1+0xa4] ;  /* 0x0000a40001ce7983 */ /* 0x000ea20000100800 */
[----:B0-----:R-:W-:-:S04]  /*0fa0*/  @P2 IMAD.WIDE.U32 R196, R12, 0x20, R196 ;  /* 0x000000200cc42825 */ /* 0x001fc800078e00c4 */
[--C-:B---3--:R-:W-:Y:S01]  /*0fb0*/  HADD2.F32 R217, -RZ, R200.reuse.H0_H0 ;  /* 0x200000c8ffd97230 */ /* 0x108fe20000004100 */
[----:B------:R-:W5:Y:S01]  /*0fc0*/  @P2 LDG.E.128 R60, desc[UR6][R196.64] ;  /* 0x00000006c43c2981 */ /* 0x000f62000c1e1d00 */
[----:B------:R-:W-:-:S03]  /*0fd0*/  HADD2.F32 R200, -RZ, R200.H1_H1 ;  /* 0x300000c8ffc87230 */ /* 0x000fc60000004100 */
[----:B------:R0:W5:Y:S01]  /*0fe0*/  @P2 LDG.E.128 R56, desc[UR6][R196.64+0x10] ;  /* 0x00001006c4382981 */ /* 0x000162000c1e1d00 */
[----:B------:R-:W-:Y:S01]  /*0ff0*/  FADD.FTZ R0, -R13, R192 ;  /* 0x000000c00d007221 */ /* 0x000fe20000010100 */
[----:B------:R-:W-:Y:S02]  /*1000*/  HADD2.F32 R192, -RZ, R201.H1_H1 ;  /* 0x300000c9ffc07230 */ /* 0x000fe40000004100 */
[----:B0-----:R-:W-:-:S04]  /*1010*/  IMAD.WIDE.U32 R196, R12, 0x8, R218 ;  /* 0x000000080cc47825 */ /* 0x001fc800078e00da */
[C---:B------:R-:W-:Y:S01]  /*1020*/  FADD.FTZ R218, -R13.reuse, R193 ;  /* 0x000000c10dda7221 */ /* 0x040fe20000010100 */
[C---:B------:R-:W-:Y:S01]  /*1030*/  FADD.FTZ R219, -R13.reuse, R194 ;  /* 0x000000c20ddb7221 */ /* 0x040fe20000010100 */
[----:B------:R-:W-:Y:S02]  /*1040*/  HADD2.F32 R194, -RZ, R201.H0_H0 ;  /* 0x200000c9ffc27230 */ /* 0x000fe40000004100 */
[C---:B-----5:R-:W-:Y:S01]  /*1050*/  FMUL.FTZ R223, R16.reuse, R218 ;  /* 0x000000da10df7220 */ /* 0x060fe20000410000 */
[----:B------:R-:W-:Y:S01]  /*1060*/  FMUL.FTZ R222, R16, R219 ;  /* 0x000000db10de7220 */ /* 0x000fe20000410000 */
[--C-:B------:R-:W-:Y:S02]  /*1070*/  HADD2.F32 R14, -RZ, R202.reuse.H0_H0 ;  /* 0x200000caff0e7230 */ /* 0x100fe40000004100 */
[C---:B------:R-:W-:Y:S01]  /*1080*/  FADD.FTZ R201, -R13.reuse, R205 ;  /* 0x000000cd0dc97221 */ /* 0x040fe20000010100 */
[----:B------:R-:W-:Y:S01]  /*1090*/  HADD2.F32 R225, -RZ, R202.H1_H1 ;  /* 0x300000caffe17230 */ /* 0x000fe20000004100 */
[----:B------:R-:W3:Y:S01]  /*10a0*/  LDL R219, [R1+0x90] ;  /* 0x0000900001db7983 */ /* 0x000ee20000100800 */
[C---:B------:R-:W-:Y:S01]  /*10b0*/  FADD.FTZ R202, -R13.reuse, R204 ;  /* 0x000000cc0dca7221 */ /* 0x040fe20000010100 */
[----:B------:R-:W-:-:S02]  /*10c0*/  FADD.FTZ R193, -R13, R207 ;  /* 0x000000cf0dc17221 */ /* 0x000fc40000010100 */
[----:B------:R-:W4:Y:S01]  /*10d0*/  LDL R205, [R1+0xac] ;  /* 0x0000ac0001cd7983 */ /* 0x000f220000100800 */
[----:B------:R-:W-:Y:S01]  /*10e0*/  FADD.FTZ R125, R125, R200 ;  /* 0x000000c87d7d7221 */ /* 0x000fe20000010000 */
[-C--:B------:R-:W-:Y:S02]  /*10f0*/  FFMA.FTZ R157, R223, R200.reuse, R157 ;  /* 0x000000c8df9d7223 */ /* 0x080fe4000001009d */
[----:B------:R-:W4:Y:S04]  /*1100*/  LDL R204, [R1+0x98] ;  /* 0x0000980001cc7983 */ /* 0x000f280000100800 */
[----:B------:R-:W4:Y:S04]  /*1110*/  LDL R207, [R1+0x94] ;  /* 0x0000940001cf7983 */ /* 0x000f280000100800 */
[----:B------:R-:W5:Y:S01]  /*1120*/  LDG.E.64 R196, desc[UR6][R196.64] ;  /* 0x00000006c4c47981 */ /* 0x000f62000c1e1b00 */
[----:B--2---:R-:W-:Y:S01]  /*1130*/  FMUL.FTZ R218, R206, R200 ;  /* 0x000000c8ceda7220 */ /* 0x004fe20000410000 */
[----:B------:R-:W-:-:S04]  /*1140*/  FMUL.FTZ R206, R220, R194 ;  /* 0x000000c2dcce7220 */ /* 0x000fc80000410000 */
[----:B------:R0:W-:Y:S04]  /*1150*/  STL [R1+0x18], R218 ;  /* 0x000018da01007387 */ /* 0x0001e80000100800 */
[----:B------:R1:W-:Y:S04]  /*1160*/  STL [R1+0x14], R206 ;  /* 0x000014ce01007387 */ /* 0x0003e80000100800 */
[----:B------:R-:W2:Y:S01]  /*1170*/  LDL R200, [R1+0x9c] ;  /* 0x00009c0001c87983 */ /* 0x000ea20000100800 */
[C---:B------:R-:W-:Y:S01]  /*1180*/  FMUL.FTZ R220, R16.reuse, R202 ;  /* 0x000000ca10dc7220 */ /* 0x040fe20000410000 */
[C---:B------:R-:W-:Y:S01]  /*1190*/  FMUL.FTZ R221, R16.reuse, R221 ;  /* 0x000000dd10dd7220 */ /* 0x040fe20000410000 */
[----:B------:R-:W-:Y:S01]  /*11a0*/  FMUL.FTZ R227, R227, R217 ;  /* 0x000000d9e3e37220 */ /* 0x000fe20000410000 */
[----:B------:R-:W-:Y:S01]  /*11b0*/  FMUL.FTZ R0, R16, R0 ;  /* 0x0000000010007220 */ /* 0x000fe20000410000 */
[----:B------:R-:W-:-:S02]  /*11c0*/  HADD2.F32 R226, -RZ, R203.H0_H0 ;  /* 0x200000cbffe27230 */ /* 0x000fc40000004100 */
[----:B------:R-:W-:Y:S01]  /*11d0*/  FADD.FTZ R120, R120, R14 ;  /* 0x0000000e78787221 */ /* 0x000fe20000010000 */
[----:B------:R-:W-:Y:S02]  /*11e0*/  HADD2.F32 R203, -RZ, R203.H1_H1 ;  /* 0x300000cbffcb7230 */ /* 0x000fe40000004100 */
[----:B------:R-:W-:Y:S01]  /*11f0*/  FFMA.FTZ R152, R220, R14, R152 ;  /* 0x0000000edc987223 */ /* 0x000fe20000010098 */
[----:B------:R-:W-:Y:S01]  /*1200*/  FADD.FTZ R127, R127, R192 ;  /* 0x000000c07f7f7221 */ /* 0x000fe20000010000 */
[----:B------:R-:W-:Y:S01]  /*1210*/  FFMA.FTZ R159, R221, R192, R159 ;  /* 0x000000c0dd9f7223 */ /* 0x000fe2000001009f */
[----:B------:R-:W-:Y:S01]  /*1220*/  FADD.FTZ R124, R124, R217 ;  /* 0x000000d97c7c7221 */ /* 0x000fe20000010000 */
[----:B------:R-:W-:Y:S01]  /*1230*/  FFMA.FTZ R156, R0, R217, R156 ;  /* 0x000000d9009c7223 */ /* 0x000fe2000001009c */
[----:B------:R-:W-:Y:S01]  /*1240*/  FADD.FTZ R126, R126, R194 ;  /* 0x000000c27e7e7221 */ /* 0x000fe20000010000 */
[----:B------:R-:W-:Y:S01]  /*1250*/  FFMA.FTZ R158, R222, R194, R158 ;  /* 0x000000c2de9e7223 */ /* 0x000fe2000001009e */
[----:B---3--:R-:W-:Y:S01]  /*1260*/  FMUL.FTZ R202, R219, R14 ;  /* 0x0000000edbca7220 */ /* 0x008fe20000410000 */
[----:B------:R-:W-:Y:S01]  /*1270*/  FADD.FTZ R14, RZ, R227 ;  /* 0x000000e3ff0e7221 */ /* 0x000fe20000010000 */
[----:B------:R-:W-:Y:S01]  /*1280*/  FMUL.FTZ R219, R16, R201 ;  /* 0x000000c910db7220 */ /* 0x000fe20000410000 */
[----:B----4-:R-:W-:Y:S01]  /*1290*/  FMUL.FTZ R205, R205, R192 ;  /* 0x000000c0cdcd7220 */ /* 0x010fe20000410000 */
[----:B------:R-:W-:Y:S01]  /*12a0*/  FFMA.FTZ R192, R0, R227, RZ ;  /* 0x000000e300c07223 */ /* 0x000fe200000100ff */
[----:B------:R-:W-:Y:S01]  /*12b0*/  FMUL.FTZ R217, R16, R193 ;  /* 0x000000c110d97220 */ /* 0x000fe20000410000 */
[----:B------:R-:W-:Y:S01]  /*12c0*/  FADD.FTZ R14, R14, R218 ;  /* 0x000000da0e0e7221 */ /* 0x000fe20000010000 */
[----:B------:R-:W-:Y:S01]  /*12d0*/  FMUL.FTZ R194, R204, R226 ;  /* 0x000000e2ccc27220 */ /* 0x000fe20000410000 */
[----:B------:R1:W-:Y:S01]  /*12e0*/  STL [R1+0x10], R205 ;  /* 0x000010cd01007387 */ /* 0x0003e20000100800 */
[----:B------:R-:W-:Y:S01]  /*12f0*/  FMUL.FTZ R201, R207, R225 ;  /* 0x000000e1cfc97220 */ /* 0x000fe20000410000 */
[----:B------:R-:W-:-:S02]  /*1300*/  FFMA.FTZ R192, R223, R218, R192 ;  /* 0x000000dadfc07223 */ /* 0x000fc400000100c0 */
[----:B------:R1:W-:Y:S01]  /*1310*/  STL [R1+0xc], R202 ;  /* 0x00000cca01007387 */ /* 0x0003e20000100800 */
        /* <DEDUP_REMOVED lines=8> */
[----:B0-----:R-:W-:Y:S02]  /*13a0*/  FMUL.FTZ R218, R16, R195 ;  /* 0x000000c310da7220 */ /* 0x001fe40000410000 */
        /* <DEDUP_REMOVED lines=10> */
[----:B--2---:R-:W-:-:S05]  /*1450*/  FMUL.FTZ R193, R200, R203 ;  /* 0x000000cbc8c17220 */ /* 0x004fca0000410000 */
[----:B------:R1:W-:Y:S01]  /*1460*/  STL [R1], R193 ;  /* 0x000000c101007387 */ /* 0x0003e20000100800 */
[----:B------:R-:W-:Y:S01]  /*1470*/  FADD.FTZ R226, R14, R193 ;  /* 0x000000c10ee27221 */ /* 0x000fe20000010000 */
[----:B------:R-:W-:Y:S01]  /*1480*/  FFMA.FTZ R225, R217, R193, R192 ;  /* 0x000000c1d9e17223 */ /* 0x000fe200000100c0 */
[----:B------:R-:W-:-:S07]  /*1490*/  IADD3 R14, PT, PT, R12, 0x20, RZ ;  /* 0x000000200c0e7810 */ /* 0x000fce0007ffe0ff */
.L_x_14865:
[----:B------:R-:W-:Y:S05]  /*14a0*/  BSYNC.RECONVERGENT B1 ;  /* 0x0000000000017941 */ /* 0x000fea0003800200 */
.L_x_14864:
[----:B------:R-:W-:Y:S04]  /*14b0*/  BSSY.RECONVERGENT B1, `(.L_x_14866) ;  /* 0x000005c000017945 */ /* 0x000fe80003800200 */
[----:B------:R-:W-:Y:S05]  /*14c0*/  @!P6 BRA `(.L_x_14867) ;  /* 0x000000040068e947 */ /* 0x000fea0003800000 */
[----:B------:R-:W0:Y:S01]  /*14d0*/  LDC.64 R22, c[0x0][0x3a8] ;  /* 0x0000ea00ff167b82 */ /* 0x000e220000000a00 */
[----:B------:R-:W2:Y:S04]  /*14e0*/  LDL R252, [R1+0x80] ;  /* 0x0000800001fc7983 */ /* 0x000ea80000100800 */
[----:B------:R-:W3:Y:S03]  /*14f0*/  LDL R251, [R1+0x84] ;  /* 0x0000840001fb7983 */ /* 0x000ee60000100800 */
[----:B-1----:R-:W1:Y:S01]  /*1500*/  LDC.64 R200, c[0x0][0x428] ;  /* 0x00010a00ffc87b82 */ /* 0x002e620000000a00 */
[----:B------:R-:W-:Y:S01]  /*1510*/  ISETP.NE.U32.AND P2, PT, RZ, UR10, PT ;  /* 0x0000000aff007c0c */ /* 0x000fe2000bf45070 */
[----:B------:R-:W4:Y:S04]  /*1520*/  LDL R250, [R1+0x88] ;  /* 0x0000880001fa7983 */ /* 0x000f280000100800 */
[----:B------:R-:W4:Y:S02]  /*1530*/  LDL R249, [R1+0x8c] ;  /* 0x00008c0001f97983 */ /* 0x000f240000100800 */
[----:B------:R-:W1:Y:S02]  /*1540*/  LDC.64 R212, c[0x0][0x3b0] ;  /* 0x0000ec00ffd47b82 */ /* 0x000e640000000a00 */
[----:B------:R-:W4:Y:S04]  /*1550*/  LDL R248, [R1+0x70] ;  /* 0x0000700001f87983 */ /* 0x000f280000100800 */
        /* <DEDUP_REMOVED lines=13> */
[C---:B--2---:R-:W-:Y:S01]  /*1630*/  FADD.FTZ R214, -R13.reuse, R194 ;  /* 0x000000c20dd67221 */ /* 0x044fe20000010100 */
[C---:B------:R-:W-:Y:S01]  /*1640*/  FADD.FTZ R212, -R13.reuse, R192 ;  /* 0x000000c00dd47221 */ /* 0x040fe20000010100 */
[C---:B------:R-:W-:Y:S01]  /*1650*/  FADD.FTZ R198, -R13.reuse, R193 ;  /* 0x000000c10dc67221 */ /* 0x040fe20000010100 */
[C---:B---3--:R-:W-:Y:S02]  /*1660*/  FADD.FTZ R194, -R13.reuse, R205 ;  /* 0x000000cd0dc27221 */ /* 0x048fe40000010100 */
[----:B------:R-:W2:Y:S01]  /*1670*/  LDL R205, [R1+0x78] ;  /* 0x0000780001cd7983 */ /* 0x000ea20000100800 */
[--C-:B----4-:R-:W-:Y:S02]  /*1680*/  HADD2.F32 R192, -RZ, R200.reuse.H0_H0 ;  /* 0x200000c8ffc07230 */ /* 0x110fe40000004100 */
[----:B------:R-:W-:Y:S02]  /*1690*/  HADD2.F32 R193, -RZ, R200.H1_H1 ;  /* 0x300000c8ffc17230 */ /* 0x000fe40000004100 */
[----:B------:R-:W-:-:S02]  /*16a0*/  FADD.FTZ R200, -R13, R204 ;  /* 0x000000cc0dc87221 */ /* 0x000fc40000010100 */
[----:B------:R-:W3:Y:S01]  /*16b0*/  LDL R204, [R1+0x7c] ;  /* 0x00007c0001cc7983 */ /* 0x000ee20000100800 */
[C---:B-----5:R-:W-:Y:S01]  /*16c0*/  FMUL.FTZ R216, R16.reuse, R212 ;  /* 0x000000d410d87220 */ /* 0x060fe20000410000 */
[----:B------:R-:W-:Y:S01]  /*16d0*/  FMUL.FTZ R215, R16, R198 ;  /* 0x000000c610d77220 */ /* 0x000fe20000410000 */
[-C--:B------:R-:W-:Y:S01]  /*16e0*/  FMUL.FTZ R252, R252, R192.reuse ;  /* 0x000000c0fcfc7220 */ /* 0x080fe20000410000 */
[--C-:B------:R-:W-:Y:S02]  /*16f0*/  HADD2.F32 R245, -RZ, R201.reuse.H0_H0 ;  /* 0x200000c9fff57230 */ /* 0x100fe40000004100 */
        /* <DEDUP_REMOVED lines=24> */
[----:B------:R-:W-:Y:S01]  /*1880*/  FADD.FTZ R17, -R13, R206 ;  /* 0x000000ce0d117221 */ /* 0x000fe20000010100 */
[----:B------:R-:W-:Y:S01]  /*1890*/  MOV R206, R11 ;  /* 0x0000000b00ce7202 */ /* 0x000fe20000000f00 */
        /* <DEDUP_REMOVED lines=29> */
.L_x_14867:
[----:B------:R-:W-:Y:S05]  /*1a70*/  BSYNC.RECONVERGENT B1 ;  /* 0x0000000000017941 */ /* 0x000fea0003800200 */
.L_x_14866:
[----:B------:R-:W-:Y:S04]  /*1a80*/  BSSY.RECONVERGENT B1, `(.L_x_14868) ;  /* 0x000005b000017945 */ /* 0x000fe80003800200 */
[----:B------:R-:W-:Y:S05]  /*1a90*/  @!P5 BRA `(.L_x_14869) ;  /* 0x000000040064d947 */ /* 0x000fea0003800000 */
[----:B------:R-:W0:Y:S01]  /*1aa0*/  LDC.64 R6, c[0x0][0x3a8] ;  /* 0x0000ea00ff067b82 */ /* 0x000e220000000a00 */
[----:B------:R-:W2:Y:S04]  /*1ab0*/  LDL R244, [R1+0x60] ;  /* 0x0000600001f47983 */ /* 0x000ea80000100800 */
[----:B------:R-:W3:Y:S03]  /*1ac0*/  LDL R243, [R1+0x64] ;  /* 0x0000640001f37983 */ /* 0x000ee60000100800 */
[----:B------:R-:W4:Y:S01]  /*1ad0*/  LDC.64 R8, c[0x0][0x428] ;  /* 0x00010a00ff087b82 */ /* 0x000f220000000a00 */
[----:B------:R-:W3:Y:S04]  /*1ae0*/  LDL R242, [R1+0x68] ;  /* 0x0000680001f27983 */ /* 0x000ee80000100800 */
[----:B------:R-:W3:Y:S04]  /*1af0*/  LDL R241, [R1+0x6c] ;  /* 0x00006c0001f17983 */ /* 0x000ee80000100800 */
[----:B------:R-:W3:Y:S04]  /*1b00*/  LDL R240, [R1+0x50] ;  /* 0x0000500001f07983 */ /* 0x000ee80000100800 */
[----:B------:R-:W3:Y:S01]  /*1b10*/  LDL R232, [R1+0x54] ;  /* 0x0000540001e87983 */ /* 0x000ee20000100800 */
[----:B0-----:R-:W-:-:S03]  /*1b20*/  IMAD.WIDE.U32 R6, R14, 0x20, R6 ;  /* 0x000000200e067825 */ /* 0x001fc600078e0006 */
[----:B------:R-:W3:Y:S04]  /*1b30*/  LDL R230, [R1+0x5c] ;  /* 0x00005c0001e67983 */ /* 0x000ee80000100800 */
[----:B-1----:R-:W2:Y:S01]  /*1b40*/  LDG.E.128 R192, desc[UR6][R6.64] ;  /* 0x0000000606c07981 */ /* 0x002ea2000c1e1d00 */
[----:B------:R-:W-:Y:S01]  /*1b50*/  ISETP.NE.U32.AND P2, PT, RZ, UR10, PT ;  /* 0x0000000aff007c0c */ /* 0x000fe2000bf45070 */
[----:B----4-:R-:W-:Y:S02]  /*1b60*/  IMAD.WIDE.U32 R8, R14, 0x10, R8 ;  /* 0x000000100e087825 */ /* 0x010fe400078e0008 */
[----:B------:R0:W4:Y:S01]  /*1b70*/  LDG.E.128 R204, desc[UR6][R6.64+0x10] ;  /* 0x0000100606cc7981 */ /* 0x000122000c1e1d00 */
[----:B------:R-:W-:-:S03]  /*1b80*/  ISETP.NE.AND.EX P2, PT, RZ, UR11, PT, P2 ;  /* 0x0000000bff007c0c */ /* 0x000fc6000bf45320 */
[----:B------:R1:W3:Y:S10]  /*1b90*/  LDG.E.128 R200, desc[UR6][R8.64] ;  /* 0x0000000608c87981 */ /* 0x0002f4000c1e1d00 */
[----:B0-----:R-:W0:Y:S08]  /*1ba0*/  @P2 LDC.64 R6, c[0x0][0x438] ;  /* 0x00010e00ff062b82 */ /* 0x001e300000000a00 */
[----:B-1----:R-:W1:Y:S01]  /*1bb0*/  LDC.64 R8, c[0x0][0x3b0] ;  /* 0x0000ec00ff087b82 */ /* 0x002e620000000a00 */
[----:B0-----:R-:W-:-:S05]  /*1bc0*/  @P2 IMAD.WIDE.U32 R6, R14, 0x20, R6 ;  /* 0x000000200e062825 */ /* 0x001fca00078e0006 */
[----:B------:R-:W5:Y:S04]  /*1bd0*/  @P2 LDG.E.128 R44, desc[UR6][R6.64] ;  /* 0x00000006062c2981 */ /* 0x000f68000c1e1d00 */
[----:B------:R1:W5:Y:S02]  /*1be0*/  @P2 LDG.E.128 R40, desc[UR6][R6.64+0x10] ;  /* 0x0000100606282981 */ /* 0x000364000c1e1d00 */
[----:B-1----:R-:W-:-:S05]  /*1bf0*/  IMAD.WIDE.U32 R6, R14, 0x8, R8 ;  /* 0x000000080e067825 */ /* 0x002fca00078e0008 */
[----:B------:R3:W5:Y:S01]  /*1c00*/  LDG.E.64 R20, desc[UR6][R6.64] ;  /* 0x0000000606147981 */ /* 0x000762000c1e1b00 */
[C---:B--2---:R-:W-:Y:S01]  /*1c10*/  FADD.FTZ R9, -R13.reuse, R193 ;  /* 0x000000c10d097221 */ /* 0x044fe20000010100 */
[C---:B----4-:R-:W-:Y:S02]  /*1c20*/  FADD.FTZ R193, -R13.reuse, R204 ;  /* 0x000000cc0dc17221 */ /* 0x050fe40000010100 */
[----:B------:R-:W2:Y:S01]  /*1c30*/  LDL R204, [R1+0x58] ;  /* 0x0000580001cc7983 */ /* 0x000ea20000100800 */
[C---:B------:R-:W-:Y:S01]  /*1c40*/  FADD.FTZ R10, -R13.reuse, R194 ;  /* 0x000000c20d0a7221 */ /* 0x040fe20000010100 */
[--C-:B---3--:R-:W-:Y:S02]  /*1c50*/  HADD2.F32 R7, -RZ, R200.reuse.H0_H0 ;  /* 0x200000c8ff077230 */ /* 0x108fe40000004100 */
[----:B------:R-:W-:Y:S01]  /*1c60*/  FADD.FTZ R211, -R13, R192 ;  /* 0x000000c00dd37221 */ /* 0x000fe20000010100 */
[----:B------:R-:W-:Y:S02]  /*1c70*/  HADD2.F32 R8, -RZ, R200.H1_H1 ;  /* 0x300000c8ff087230 */ /* 0x000fe40000004100 */
[----:B-----5:R-:W-:Y:S01]  /*1c80*/  FMUL.FTZ R210, R16, R9 ;  /* 0x0000000910d27220 */ /* 0x020fe20000410000 */
[----:B------:R-:W-:-:S02]  /*1c90*/  HADD2.F32 R194, -RZ, R201.H0_H0 ;  /* 0x200000c9ffc27230 */ /* 0x000fc40000004100 */
        /* <DEDUP_REMOVED lines=22> */
[C---:B------:R-:W-:Y:S01]  /*1e00*/  FADD.FTZ R6, -R13.reuse, R206 ;  /* 0x000000ce0d067221 */ /* 0x040fe20000010100 */
        /* <DEDUP_REMOVED lines=9> */
[----:B------:R-:W-:Y:S01]  /*1ea0*/  FMUL.FTZ R232, R232, R202 ;  /* 0x000000cae8e87220 */ /* 0x000fe20000410000 */
[----:B------:R-:W-:Y:S01]  /*1eb0*/  FADD.FTZ R193, R193, R240 ;  /* 0x000000f0c1c17221 */ /* 0x000fe20000010000 */
[----:B------:R-:W-:Y:S01]  /*1ec0*/  FFMA.FTZ R194, R8, R240, R194 ;  /* 0x000000f008c27223 */ /* 0x000fe200000100c2 */
[----:B------:R-:W-:Y:S02]  /*1ed0*/  HADD2.F32 R203, -RZ, R203.H1_H1 ;  /* 0x300000cbffcb7230 */ /* 0x000fe40000004100 */
        /* <DEDUP_REMOVED lines=18> */
[----:B------:R-:W-:-:S03]  /*2000*/  FFMA.FTZ R194, R6, R231, R194 ;  /* 0x000000e706c27223 */ /* 0x000fc600000100c2 */
[----:B------:R-:W-:Y:S01]  /*2010*/  FADD.FTZ R226, R193, R230 ;  /* 0x000000e6c1e27221 */ /* 0x000fe20000010000 */
[----:B------:R-:W-:-:S07]  /*2020*/  FFMA.FTZ R225, R5, R230, R194 ;  /* 0x000000e605e17223 */ /* 0x000fce00000100c2 */
.L_x_14869:
[----:B------:R-:W-:Y:S05]  /*2030*/  BSYNC.RECONVERGENT B1 ;  /* 0x0000000000017941 */ /* 0x000fea0003800200 */
.L_x_14868:
        /* <DEDUP_REMOVED lines=13> */
[----:B----4-:R-:W-:-:S03]  /*2110*/  IMAD.WIDE.U32 R18, R14, 0x10, R18 ;  /* 0x000000100e127825 */ /* 0x010fc600078e0012 */
[----:B------:R-:W4:Y:S04]  /*2120*/  LDG.E.128 R200, desc[UR6][R2.64+0x10] ;  /* 0x0000100602c87981 */ /* 0x000f28000c1e1d00 */
[----:B------:R0:W3:Y:S04]  /*2130*/  LDG.E.128 R204, desc[UR6][R18.64] ;  /* 0x0000000612cc7981 */ /* 0x0000e8000c1e1d00 */
[----:B------:R-:W3:Y:S01]  /*2140*/  LDL R228, [R1+0x3c] ;  /* 0x00003c0001e47983 */ /* 0x000ee20000100800 */
[----:B0-----:R-:W0:Y:S02]  /*2150*/  LDC.64 R18, c[0x0][0x3b0] ;  /* 0x0000ec00ff127b82 */ /* 0x001e240000000a00 */
[----:B0-----:R-:W-:-:S06]  /*2160*/  IMAD.WIDE.U32 R18, R14, 0x8, R18 ;  /* 0x000000080e127825 */ /* 0x001fcc00078e0012 */
[----:B------:R-:W5:Y:S01]  /*2170*/  LDG.E.64 R18, desc[UR6][R18.64] ;  /* 0x0000000612127981 */ /* 0x000f62000c1e1b00 */
[----:B------:R-:W-:-:S04]  /*2180*/  ISETP.NE.U32.AND P2, PT, RZ, UR10, PT ;  /* 0x0000000aff007c0c */ /* 0x000fc8000bf45070 */
[----:B------:R-:W-:-:S13]  /*2190*/  ISETP.NE.AND.EX P2, PT, RZ, UR11, PT, P2 ;  /* 0x0000000bff007c0c */ /* 0x000fda000bf45320 */
[----:B------:R-:W0:Y:S02]  /*21a0*/  @P2 LDC.64 R2, c[0x0][0x438] ;  /* 0x00010e00ff022b82 */ /* 0x000e240000000a00 */
[----:B0-----:R-:W-:-:S05]  /*21b0*/  @P2 IMAD.WIDE.U32 R2, R14, 0x20, R2 ;  /* 0x000000200e022825 */ /* 0x001fca00078e0002 */
[----:B------:R-:W5:Y:S04]  /*21c0*/  @P2 LDG.E.128 R36, desc[UR6][R2.64] ;  /* 0x0000000602242981 */ /* 0x000f68000c1e1d00 */
[----:B------:R0:W5:Y:S01]  /*21d0*/  @P2 LDG.E.128 R32, desc[UR6][R2.64+0x10] ;  /* 0x0000100602202981 */ /* 0x000162000c1e1d00 */
[C---:B--2---:R-:W-:Y:S01]  /*21e0*/  FADD.FTZ R14, -R13.reuse, R195 ;  /* 0x000000c30d0e7221 */ /* 0x044fe20000010100 */
[C---:B0-----:R-:W-:Y:S01]  /*21f0*/  FADD.FTZ R2, -R13.reuse, R192 ;  /* 0x000000c00d027221 */ /* 0x041fe20000010100 */
[C---:B------:R-:W-:Y:S01]  /*2200*/  FADD.FTZ R3, -R13.reuse, R193 ;  /* 0x000000c10d037221 */ /* 0x040fe20000010100 */
[C---:B------:R-:W-:Y:S01]  /*2210*/  FADD.FTZ R4, -R13.reuse, R194 ;  /* 0x000000c20d047221 */ /* 0x040fe20000010100 */
[C---:B----4-:R-:W-:Y:S01]  /*2220*/  FADD.FTZ R192, -R13.reuse, R200 ;  /* 0x000000c80dc07221 */ /* 0x050fe20000010100 */
[C---:B------:R-:W-:Y:S01]  /*2230*/  FADD.FTZ R193, -R13.reuse, R201 ;  /* 0x000000c90dc17221 */ /* 0x040fe20000010100 */
[----:B------:R-:W-:Y:S01]  /*2240*/  FADD.FTZ R194, -R13, R202 ;  /* 0x000000ca0dc27221 */ /* 0x000fe20000010100 */
[----:B---3--:R-:W-:-:S02]  /*2250*/  HADD2.F32 R195, -RZ, R204.H0_H0 ;  /* 0x200000ccffc37230 */ /* 0x008fc40000004100 */
[----:B------:R-:W-:Y:S01]  /*2260*/  FADD.FTZ R203, -R13, R203 ;  /* 0x000000cb0dcb7221 */ /* 0x000fe20000010100 */
[--C-:B------:R-:W-:Y:S02]  /*2270*/  HADD2.F32 R13, -RZ, R205.reuse.H1_H1 ;  /* 0x300000cdff0d7230 */ /* 0x100fe40000004100 */
[C---:B-----5:R-:W-:Y:S01]  /*2280*/  FMUL.FTZ R208, R16.reuse, R14 ;  /* 0x0000000e10d07220 */ /* 0x060fe20000410000 */
[----:B------:R-:W-:Y:S02]  /*2290*/  HADD2.F32 R200, -RZ, R204.H1_H1 ;  /* 0x300000ccffc87230 */ /* 0x000fe40000004100 */
[----:B------:R-:W-:Y:S01]  /*22a0*/  FMUL.FTZ R224, R16, R2 ;  /* 0x0000000210e07220 */ /* 0x000fe20000410000 */
[----:B------:R-:W-:Y:S01]  /*22b0*/  FMUL.FTZ R239, R239, R195 ;  /* 0x000000c3efef7220 */ /* 0x000fe20000410000 */
[----:B------:R-:W-:Y:S02]  /*22c0*/  HADD2.F32 R201, -RZ, R205.H0_H0 ;  /* 0x200000cdffc97230 */ /* 0x000fe40000004100 */
        /* <DEDUP_REMOVED lines=14> */
[----:B------:R-:W-:Y:S02]  /*23b0*/  HADD2.F32 R202, -RZ, R206.H1_H1 ;  /* 0x300000ceffca7230 */ /* 0x000fe40000004100 */
        /* <DEDUP_REMOVED lines=34> */
.L_x_14871:
[----:B------:R-:W-:Y:S05]  /*25e0*/  BSYNC.RECONVERGENT B1 ;  /* 0x0000000000017941 */ /* 0x000fea0003800200 */
.L_x_14870:
[----:B------:R-:W-:Y:S01]  /*25f0*/  UMOV UR4, 0xffffffff ;  /* 0xffffffff00047882 */ /* 0x000fe20000000000 */
[----:B------:R-:W-:-:S04]  /*2600*/  ISETP.NE.U32.AND P2, PT, RZ, UR10, PT ;  /* 0x0000000aff007c0c */ /* 0x000fc8000bf45070 */
[----:B------:R-:W-:Y:S01]  /*2610*/  ISETP.NE.AND.EX P2, PT, RZ, UR11, PT, P2 ;  /* 0x0000000bff007c0c */ /* 0x000fe2000bf45320 */
[----:B------:R-:W-:-:S12]  /*2620*/  BRA.DIV UR4, `(.L_x_14872) ;  /* 0x0000008e04687947 */ /* 0x000fd8000b800000 */
[----:B------:R-:W1:Y:S02]  /*2630*/  SHFL.BFLY PT, R13, R226, 0x1, 0x1f ;  /* 0x0c201f00e20d7f89 */ /* 0x000e6400000e0000 */
        /* <DEDUP_REMOVED lines=17> */
.L_x_14930:
        /* <DEDUP_REMOVED lines=23> */
[C---:B-----5:R-:W-:Y:S02]  /*28c0*/  LOP3.LUT P4, RZ, R196.reuse, 0xff0000, RZ, 0xc0, !PT ;  /* 0x00ff0000c4ff7812 */ /* 0x060fe4000788c0ff */
[----:B------:R-:W-:Y:S02]  /*28d0*/  LOP3.LUT P3, RZ, R196, 0xff000000, RZ, 0xc0, !PT ;  /* 0xff000000c4ff7812 */ /* 0x000fe4000786c0ff */
[C---:B------:R-:W-:Y:S02]  /*28e0*/  LOP3.LUT P5, RZ, R197.reuse, 0xff, RZ, 0xc0, !PT ;  /* 0x000000ffc5ff7812 */ /* 0x040fe400078ac0ff */
[----:B------:R-:W-:Y:S01]  /*28f0*/  LOP3.LUT P6, RZ, R197, 0xff0000, RZ, 0xc0, !PT ;  /* 0x00ff0000c5ff7812 */ /* 0x000fe200078cc0ff */
[----:B--2---:R-:W-:-:S04]  /*2900*/  FADD.FTZ R200, R203, -R200 ;  /* 0x800000c8cbc87221 */ /* 0x004fc80000010000 */
[----:B------:R-:W-:-:S04]  /*2910*/  FMUL.FTZ R200, R16, R200 ;  /* 0x000000c810c87220 */ /* 0x000fc80000410000 */
[----:B------:R-:W-:-:S04]  /*2920*/  FMUL.FTZ R200, R200, R15 ;  /* 0x0000000fc8c87220 */ /* 0x000fc80000410000 */
[----:B------:R-:W-:Y:S01]  /*2930*/  FMUL.FTZ R206, R200, UR14 ;  /* 0x0000000ec8ce7c20 */ /* 0x000fe20008410000 */
[----:B------:R-:W-:Y:S02]  /*2940*/  @P4 HADD2.F32 R200, -RZ, R193.H0_H0 ;  /* 0x200000c1ffc84230 */ /* 0x000fe40000004100 */
[----:B------:R-:W-:-:S03]  /*2950*/  HFMA2 R203, -RZ, RZ, 0, 0 ;  /* 0x00000000ffcb7431 */ /* 0x000fc600000001ff */
[----:B------:R-:W-:-:S04]  /*2960*/  @P4 FMUL.FTZ R203, R200, R206 ;  /* 0x000000cec8cb4220 */ /* 0x000fc80000410000 */
[----:B------:R-:W-:Y:S01]  /*2970*/  FADD.FTZ R203, R94, R203 ;  /* 0x000000cb5ecb7221 */ /* 0x000fe20000010000 */
[----:B------:R-:W-:-:S04]  /*2980*/  FFMA.FTZ R94, R221, R14, R13 ;  /* 0x0000000edd5e7223 */ /* 0x000fc8000001000d */
[----:B---3--:R-:W-:-:S04]  /*2990*/  FADD.FTZ R94, R202, -R94 ;  /* 0x8000005eca5e7221 */ /* 0x008fc80000010000 */
[----:B------:R-:W-:-:S04]  /*29a0*/  FMUL.FTZ R94, R16, R94 ;  /* 0x0000005e105e7220 */ /* 0x000fc80000410000 */
[----:B------:R-:W-:Y:S01]  /*29b0*/  FMUL.FTZ R200, R94, R15 ;  /* 0x0000000f5ec87220 */ /* 0x000fe20000410000 */
[----:B------:R-:W-:-:S03]  /*29c0*/  @P3 HADD2.F32 R94, -RZ, R193.H1_H1 ;  /* 0x300000c1ff5e3230 */ /* 0x000fc60000004100 */
        /* <DEDUP_REMOVED lines=8> */
[----:B------:R-:W-:-:S03]  /*2a50*/  @P5 HADD2.F32 R193, -RZ, R194.H0_H0 ;  /* 0x200000c2ffc15230 */ /* 0x000fc60000004100 */
        /* <DEDUP_REMOVED lines=11> */
[----:B------:R-:W-:Y:S02]  /*2b10*/  @P5 HADD2.F32 R94, -RZ, R194.H1_H1 ;  /* 0x300000c2ff5e5230 */ /* 0x000fe40000004100 */
[----:B------:R-:W-:Y:S01]  /*2b20*/  FMUL.FTZ R204, R95, UR14 ;  /* 0x0000000e5fcc7c20 */ /* 0x000fe20008410000 */
[----:B------:R-:W-:-:S03]  /*2b30*/  MOV R95, RZ ;  /* 0x000000ff005f7202 */ /* 0x000fc60000000f00 */
[----:B------:R-:W-:-:S04]  /*2b40*/  @P5 FMUL.FTZ R95, R94, R204 ;  /* 0x000000cc5e5f5220 */ /* 0x000fc80000410000 */
[----:B------:R-:W-:Y:S01]  /*2b50*/  FADD.FTZ R200, R89, R95 ;  /* 0x0000005f59c87221 */ /* 0x000fe20000010000 */
[----:B------:R-:W-:-:S04]  /*2b60*/  FFMA.FTZ R89, R218, R14, R13 ;  /* 0x0000000eda597223 */ /* 0x000fc8000001000d */
[----:B------:R-:W-:-:S04]  /*2b70*/  FADD.FTZ R89, R226, -R89 ;  /* 0x80000059e2597221 */ /* 0x000fc80000010000 */
[----:B------:R-:W-:Y:S01]  /*2b80*/  FMUL.FTZ R89, R16, R89 ;  /* 0x0000005910597220 */ /* 0x000fe20000410000 */
[----:B------:R-:W-:-:S03]  /*2b90*/  @P6 HADD2.F32 R95, -RZ, R195.H0_H0 ;  /* 0x200000c3ff5f6230 */ /* 0x000fc60000004100 */
        /* <DEDUP_REMOVED lines=33> */
[----:B------:R-:W-:Y:S02]  /*2db0*/  F2FP.F16.F32.PACK_AB R89, R94, R89 ;  /* 0x000000595e59723e */ /* 0x000fe400000000ff */
[----:B------:R-:W-:Y:S02]  /*2dc0*/  @P4 HADD2.F32 R94, -RZ, R192.H0_H0 ;  /* 0x200000c0ff5e4230 */ /* 0x000fe40000004100 */
[----:B------:R-:W-:Y:S01]  /*2dd0*/  FMUL.FTZ R195, R88, UR14 ;  /* 0x0000000e58c37c20 */ /* 0x000fe20008410000 */
[----:B------:R-:W-:-:S03]  /*2de0*/  HFMA2 R88, -RZ, RZ, 0, 0 ;  /* 0x00000000ff587431 */ /* 0x000fc600000001ff */
[----:B------:R-:W-:Y:S01]  /*2df0*/  @P4 FMUL.FTZ R88, R94, R195 ;  /* 0x000000c35e584220 */ /* 0x000fe20000410000 */
[----:B------:R-:W-:-:S03]  /*2e00*/  LOP3.LUT P3, RZ, R196, 0xff00, RZ, 0xc0, !PT ;  /* 0x0000ff00c4ff7812 */ /* 0x000fc6000786c0ff */
[----:B------:R-:W-:Y:S01]  /*2e10*/  FADD.FTZ R94, R92, R88 ;  /* 0x000000585c5e7221 */ /* 0x000fe20000010000 */
[----:B------:R-:W-:-:S04]  /*2e20*/  FFMA.FTZ R88, R223, R14, R13 ;  /* 0x0000000edf587223 */ /* 0x000fc8000001000d */
[----:B------:R-:W-:-:S04]  /*2e30*/  FADD.FTZ R88, R207, -R88 ;  /* 0x80000058cf587221 */ /* 0x000fc80000010000 */
[----:B------:R-:W-:-:S04]  /*2e40*/  FMUL.FTZ R88, R16, R88 ;  /* 0x0000005810587220 */ /* 0x000fc80000410000 */
[----:B------:R-:W-:Y:S01]  /*2e50*/  FMUL.FTZ R92, R88, R15 ;  /* 0x0000000f585c7220 */ /* 0x000fe20000410000 */
[----:B------:R-:W-:-:S03]  /*2e60*/  @P3 HADD2.F32 R88, -RZ, R192.H1_H1 ;  /* 0x300000c0ff583230 */ /* 0x000fc60000004100 */
        /* <DEDUP_REMOVED lines=8> */
[----:B------:R-:W-:Y:S01]  /*2ef0*/  F2FP.F16.F32.PACK_AB R88, R92, R88 ;  /* 0x000000585c58723e */ /* 0x000fe200000000ff */
[----:B------:R-:W-:Y:S06]  /*2f00*/  BRA `(.L_x_14878) ;  /* 0x0000000400a07947 */ /* 0x000fec0003800000 */
.L_x_14877:
[----:B------:R-:W2:Y:S04]  /*2f10*/  LDL R25, [R1+0xc] ;  /* 0x00000c0001197983 */ /* 0x000ea80000100800 */
[----:B------:R-:W3:Y:S04]  /*2f20*/  LDL R204, [R1+0x14] ;  /* 0x0000140001cc7983 */ /* 0x000ee80000100800 */
[----:B------:R-:W4:Y:S04]  /*2f30*/  LDL R206, [R1+0x10] ;  /* 0x0000100001ce7983 */ /* 0x000f280000100800 */
[----:B------:R-:W4:Y:S01]  /*2f40*/  LDL R205, [R1+0x8] ;  /* 0x0000080001cd7983 */ /* 0x000f220000100800 */
[-CC-:B------:R-:W-:Y:S01]  /*2f50*/  FFMA.FTZ R24, R220, R14.reuse, R13.reuse ;  /* 0x0000000edc187223 */ /* 0x180fe2000001000d */
[----:B-----5:R-:W-:Y:S01]  /*2f60*/  LOP3.LUT P3, RZ, R197, 0xff, RZ, 0xc0, !PT ;  /* 0x000000ffc5ff7812 */ /* 0x020fe2000786c0ff */
[----:B------:R-:W-:Y:S01]  /*2f70*/  FFMA.FTZ R26, R222, R14, R13 ;  /* 0x0000000ede1a7223 */ /* 0x000fe2000001000d */
[----:B------:R-:W-:-:S02]  /*2f80*/  LOP3.LUT P4, RZ, R196, 0xff0000, RZ, 0xc0, !PT ;  /* 0x00ff0000c4ff7812 */ /* 0x000fc4000788c0ff */
[----:B------:R-:W-:Y:S02]  /*2f90*/  CS2R R30, SRZ ;  /* 0x00000000001e7805 */ /* 0x000fe4000001ff00 */
[C---:B------:R-:W-:Y:S02]  /*2fa0*/  LOP3.LUT P5, RZ, R197.reuse, 0xff00, RZ, 0xc0, !PT ;  /* 0x0000ff00c5ff7812 */ /* 0x040fe400078ac0ff */
[----:B------:R-:W-:-:S07]  /*2fb0*/  LOP3.LUT P6, RZ, R197, 0xff0000, RZ, 0xc0, !PT ;  /* 0x00ff0000c5ff7812 */ /* 0x000fce00078cc0ff */
[----:B------:R-:W-:Y:S02]  /*2fc0*/  @P4 HADD2.F32 R29, -RZ, R193.H0_H0 ;  /* 0x200000c1ff1d4230 */ /* 0x000fe40000004100 */
[----:B--2---:R-:W-:Y:S01]  /*2fd0*/  FADD.FTZ R24, R25, -R24 ;  /* 0x8000001819187221 */ /* 0x004fe20000010000 */
[----:B------:R-:W-:-:S03]  /*2fe0*/  HFMA2 R25, -RZ, RZ, 0, 0 ;  /* 0x00000000ff197431 */ /* 0x000fc600000001ff */
[----:B------:R-:W-:Y:S01]  /*2ff0*/  FMUL.FTZ R28, R16, R24 ;  /* 0x00000018101c7220 */ /* 0x000fe20000410000 */
[----:B------:R-:W-:Y:S02]  /*3000*/  @P3 HADD2.F32 R24, -RZ, R194.H0_H0 ;  /* 0x200000c2ff183230 */ /* 0x000fe40000004100 */
[----:B---3--:R-:W-:Y:S01]  /*3010*/  FADD.FTZ R26, R204, -R26 ;  /* 0x8000001acc1a7221 */ /* 0x008fe20000010000 */
[----:B------:R-:W-:-:S03]  /*3020*/  FMUL.FTZ R27, R28, R15 ;  /* 0x0000000f1c1b7220 */ /* 0x000fc60000410000 */
[----:B------:R-:W-:Y:S01]  /*3030*/  FMUL.FTZ R26, R16, R26 ;  /* 0x0000001a101a7220 */ /* 0x000fe20000410000 */
[----:B------:R-:W-:-:S04]  /*3040*/  FMUL.FTZ R27, R27, UR14 ;  /* 0x0000000e1b1b7c20 */ /* 0x000fc80008410000 */
[-C--:B------:R-:W-:Y:S01]  /*3050*/  @P3 FMUL.FTZ R30, R24, R27.reuse ;  /* 0x0000001b181e3220 */ /* 0x080fe20000410000 */
[----:B------:R-:W-:Y:S01]  /*3060*/  FMUL.FTZ R27, R184, R27 ;  /* 0x0000001bb81b7220 */ /* 0x000fe20000410000 */
[----:B------:R-:W-:Y:S02]  /*3070*/  FMUL.FTZ R24, R26, R15 ;  /* 0x0000000f1a187220 */ /* 0x000fe40000410000 */
[----:B------:R-:W-:Y:S01]  /*3080*/  FADD.FTZ R201, R88, R30 ;  /* 0x0000001e58c97221 */ /* 0x000fe20000010000 */
[----:B------:R-:W-:Y:S01]  /*3090*/  @P5 HADD2.F32 R30, -RZ, R194.H1_H1 ;  /* 0x300000c2ff1e5230 */ /* 0x000fe20000004100 */
[----:B------:R-:W-:Y:S01]  /*30a0*/  FSEL R204, R27, RZ, P3 ;  /* 0x000000ff1bcc7208 */ /* 0x000fe20001800000 */
[----:B------:R-:W-:Y:S01]  /*30b0*/  FFMA.FTZ R27, R221, R14, R13 ;  /* 0x0000000edd1b7223 */ /* 0x000fe2000001000d */
[----:B------:R-:W-:Y:S01]  /*30c0*/  LOP3.LUT P3, RZ, R196, 0xff000000, RZ, 0xc0, !PT ;  /* 0xff000000c4ff7812 */ /* 0x000fe2000786c0ff */
[----:B------:R-:W-:Y:S02]  /*30d0*/  FMUL.FTZ R24, R24, UR14 ;  /* 0x0000000e18187c20 */ /* 0x000fe40008410000 */
[----:B----4-:R-:W-:-:S02]  /*30e0*/  FADD.FTZ R27, R206, -R27 ;  /* 0x8000001bce1b7221 */ /* 0x010fc40000010000 */
[-C--:B------:R-:W-:Y:S01]  /*30f0*/  @P4 FMUL.FTZ R25, R29, R24.reuse ;  /* 0x000000181d194220 */ /* 0x080fe20000410000 */
[----:B------:R-:W-:Y:S01]  /*3100*/  FMUL.FTZ R24, R190, R24 ;  /* 0x00000018be187220 */ /* 0x000fe20000410000 */
[----:B------:R-:W-:Y:S02]  /*3110*/  FMUL.FTZ R27, R16, R27 ;  /* 0x0000001b101b7220 */ /* 0x000fe40000410000 */
[----:B------:R-:W-:Y:S01]  /*3120*/  FADD.FTZ R203, R94, R25 ;  /* 0x000000195ecb7221 */ /* 0x000fe20000010000 */
[----:B------:R-:W-:Y:S02]  /*3130*/  @P6 HADD2.F32 R94, -RZ, R195.H0_H0 ;  /* 0x200000c3ff5e6230 */ /* 0x000fe40000004100 */
[----:B------:R-:W-:Y:S01]  /*3140*/  FMUL.FTZ R25, R27, R15 ;  /* 0x0000000f1b197220 */ /* 0x000fe20000410000 */
[----:B------:R-:W-:-:S03]  /*3150*/  @P3 HADD2.F32 R29, -RZ, R193.H1_H1 ;  /* 0x300000c1ff1d3230 */ /* 0x000fc60000004100 */
[----:B------:R-:W-:-:S04]  /*3160*/  FMUL.FTZ R25, R25, UR14 ;  /* 0x0000000e19197c20 */ /* 0x000fc80008410000 */
[-C--:B------:R-:W-:Y:S01]  /*3170*/  @P3 FMUL.FTZ R31, R29, R25.reuse ;  /* 0x000000191d1f3220 */ /* 0x080fe20000410000 */
[----:B------:R-:W-:Y:S01]  /*3180*/  FFMA.FTZ R29, R219, R14, R13 ;  /* 0x0000000edb1d7223 */ /* 0x000fe2000001000d */
[----:B------:R-:W-:Y:S02]  /*3190*/  FMUL.FTZ R25, R191, R25 ;  /* 0x00000019bf197220 */ /* 0x000fe40000410000 */
[----:B------:R-:W-:Y:S01]  /*31a0*/  FADD.FTZ R202, R95, R31 ;  /* 0x0000001f5fca7221 */ /* 0x000fe20000010000 */
[----:B------:R-:W-:Y:S01]  /*31b0*/  FADD.FTZ R29, R205, -R29 ;  /* 0x8000001dcd1d7221 */ /* 0x000fe20000010000 */
[----:B------:R-:W-:Y:S02]  /*31c0*/  MOV R95, RZ ;  /* 0x000000ff005f7202 */ /* 0x000fe40000000f00 */
[----:B------:R-:W-:Y:S01]  /*31d0*/  FSEL R25, R25, RZ, P3 ;  /* 0x000000ff19197208 */ /* 0x000fe20001800000 */
[----:B------:R-:W-:Y:S01]  /*31e0*/  FMUL.FTZ R29, R16, R29 ;  /* 0x0000001d101d7220 */ /* 0x000fe20000410000 */
[----:B------:R-:W-:-:S03]  /*31f0*/  LOP3.LUT P3, RZ, R196, 0xff00, RZ, 0xc0, !PT ;  /* 0x0000ff00c4ff7812 */ /* 0x000fc6000786c0ff */
[----:B------:R-:W-:-:S04]  /*3200*/  FMUL.FTZ R31, R29, R15 ;  /* 0x0000000f1d1f7220 */ /* 0x000fc80000410000 */
[----:B------:R-:W-:Y:S01]  /*3210*/  FMUL.FTZ R88, R31, UR14 ;  /* 0x0000000e1f587c20 */ /* 0x000fe20008410000 */
[----:B------:R-:W-:-:S03]  /*3220*/  MOV R31, RZ ;  /* 0x000000ff001f7202 */ /* 0x000fc60000000f00 */
[----:B------:R-:W-:Y:S01]  /*3230*/  @P5 FMUL.FTZ R31, R30, R88 ;  /* 0x000000581e1f5220 */ /* 0x000fe20000410000 */
[----:B------:R-:W-:-:S03]  /*3240*/  FFMA.FTZ R30, R218, R14, R13 ;  /* 0x0000000eda1e7223 */ /* 0x000fc6000001000d */
[----:B------:R-:W-:Y:S01]  /*3250*/  FADD.FTZ R200, R89, R31 ;  /* 0x0000001f59c87221 */ /* 0x000fe20000010000 */
[----:B------:R-:W-:Y:S01]  /*3260*/  FADD.FTZ R30, R226, -R30 ;  /* 0x8000001ee21e7221 */ /* 0x000fe20000010000 */
[----:B------:R-:W-:-:S03]  /*3270*/  HFMA2 R89, -RZ, RZ, 0, 0 ;  /* 0x00000000ff597431 */ /* 0x000fc600000001ff */
[----:B------:R-:W-:-:S04]  /*3280*/  FMUL.FTZ R30, R16, R30 ;  /* 0x0000001e101e7220 */ /* 0x000fc80000410000 */
[----:B------:R-:W-:-:S04]  /*3290*/  FMUL.FTZ R31, R30, R15 ;  /* 0x0000000f1e1f7220 */ /* 0x000fc80000410000 */
[----:B------:R-:W-:-:S04]  /*32a0*/  FMUL.FTZ R31, R31, UR14 ;  /* 0x0000000e1f1f7c20 */ /* 0x000fc80008410000 */
        /* <DEDUP_REMOVED lines=11> */
[----:B------:R-:W-:-:S05]  /*3360*/  @P6 HADD2.F32 R94, -RZ, R195.H1_H1 ;  /* 0x300000c3ff5e6230 */ /* 0x000fca0000004100 */
[----:B------:R-:W-:-:S04]  /*3370*/  @P6 FMUL.FTZ R95, R94, R90 ;  /* 0x0000005a5e5f6220 */ /* 0x000fc80000410000 */
[----:B------:R-:W-:Y:S01]  /*3380*/  FADD.FTZ R193, R91, R95 ;  /* 0x0000005f5bc17221 */ /* 0x000fe20000010000 */
[----:B------:R-:W-:Y:S01]  /*3390*/  FMUL.FTZ R91, R187, R90 ;  /* 0x0000005abb5b7220 */ /* 0x000fe20000410000 */
[----:B------:R-:W-:Y:S01]  /*33a0*/  FMUL.FTZ R90, R185, R88 ;  /* 0x00000058b95a7220 */ /* 0x000fe20000410000 */
[----:B------:R-:W-:Y:S01]  /*33b0*/  FFMA.FTZ R88, R0, R14, R13 ;  /* 0x0000000e00587223 */ /* 0x000fe2000001000d */
[----:B------:R-:W-:Y:S02]  /*33c0*/  MOV R95, RZ ;  /* 0x000000ff005f7202 */ /* 0x000fe40000000f00 */
[----:B------:R-:W-:Y:S01]  /*33d0*/  FSEL R91, R91, RZ, P6 ;  /* 0x000000ff5b5b7208 */ /* 0x000fe20003000000 */
[----:B------:R-:W-:Y:S01]  /*33e0*/  FADD.FTZ R88, R227, -R88 ;  /* 0x80000058e3587221 */ /* 0x000fe20000010000 */
[----:B------:R-:W-:Y:S02]  /*33f0*/  FSEL R90, R90, RZ, P5 ;  /* 0x000000ff5a5a7208 */ /* 0x000fe40002800000 */
[----:B------:R-:W-:-:S02]  /*3400*/  F2FP.F16.F32.PACK_AB R91, R91, R89 ;  /* 0x000000595b5b723e */ /* 0x000fc400000000ff */
[----:B------:R-:W-:Y:S01]  /*3410*/  FSEL R89, R24, RZ, P4 ;  /* 0x000000ff18597208 */ /* 0x000fe20002000000 */
[----:B------:R-:W-:Y:S01]  /*3420*/  FMUL.FTZ R24, R16, R88 ;  /* 0x0000005810187220 */ /* 0x000fe20000410000 */
[----:B------:R-:W-:Y:S02]  /*3430*/  LOP3.LUT P4, RZ, R196, 0xff, RZ, 0xc0, !PT ;  /* 0x000000ffc4ff7812 */ /* 0x000fe4000788c0ff */
[----:B------:R-:W-:Y:S01]  /*3440*/  F2FP.F16.F32.PACK_AB R89, R25, R89 ;  /* 0x000000591959723e */ /* 0x000fe200000000ff */
[----:B------:R-:W-:Y:S01]  /*3450*/  FMUL.FTZ R25, R24, R15 ;  /* 0x0000000f18197220 */ /* 0x000fe20000410000 */
[----:B------:R-:W-:-:S03]  /*3460*/  F2FP.F16.F32.PACK_AB R90, R90, R204 ;  /* 0x000000cc5a5a723e */ /* 0x000fc600000000ff */
[----:B------:R-:W-:Y:S01]  /*3470*/  FMUL.FTZ R88, R25, UR14 ;  /* 0x0000000e19587c20 */ /* 0x000fe20008410000 */
[----:B------:R-:W-:-:S05]  /*3480*/  HFMA2 R25, -RZ, RZ, 0, 0 ;  /* 0x00000000ff197431 */ /* 0x000fca00000001ff */
[--C-:B------:R-:W-:Y:S02]  /*3490*/  @P4 HADD2.F32 R94, -RZ, R192.reuse.H0_H0 ;  /* 0x200000c0ff5e4230 */ /* 0x100fe40000004100 */
[----:B------:R-:W-:-:S03]  /*34a0*/  @P3 HADD2.F32 R192, -RZ, R192.H1_H1 ;  /* 0x300000c0ffc03230 */ /* 0x000fc60000004100 */
[-C--:B------:R-:W-:Y:S01]  /*34b0*/  @P4 FMUL.FTZ R25, R94, R88.reuse ;  /* 0x000000585e194220 */ /* 0x080fe20000410000 */
[----:B------:R-:W-:-:S03]  /*34c0*/  FMUL.FTZ R88, R188, R88 ;  /* 0x00000058bc587220 */ /* 0x000fc60000410000 */
[----:B------:R-:W-:Y:S01]  /*34d0*/  FADD.FTZ R94, R92, R25 ;  /* 0x000000195c5e7221 */ /* 0x000fe20000010000 */
[----:B------:R-:W-:Y:S01]  /*34e0*/  FFMA.FTZ R25, R223, R14, R13 ;  /* 0x0000000edf197223 */ /* 0x000fe2000001000d */
[----:B------:R-:W-:-:S03]  /*34f0*/  FSEL R88, R88, RZ, P4 ;  /* 0x000000ff58587208 */ /* 0x000fc60002000000 */
        /* <DEDUP_REMOVED lines=8> */
[----:B------:R-:W-:-:S07]  /*3580*/  F2FP.F16.F32.PACK_AB R88, R92, R88 ;  /* 0x000000585c58723e */ /* 0x000fce00000000ff */
.L_x_14878:
        /* <DEDUP_REMOVED lines=16> */
.L_x_14876:
[----:B------:R-:W-:Y:S05]  /*3690*/  BSYNC.RECONVERGENT B2 ;  /* 0x0000000000027941 */ /* 0x000fea0003800200 */
.L_x_14875:
        /* <DEDUP_REMOVED lines=22> */
[----:B------:R-:W-:-:S03]  /*3800*/  @P4 HADD2.F32 R25, -RZ, R193.H0_H0 ;  /* 0x200000c1ff194230 */ /* 0x000fc60000004100 */
[----:B------:R-:W-:Y:S01]  /*3810*/  FMUL.FTZ R24, R24, UR14 ;  /* 0x0000000e18187c20 */ /* 0x000fe20008410000 */
[----:B------:R-:W-:-:S03]  /*3820*/  @P5 HADD2.F32 R28, -RZ, R193.H1_H1 ;  /* 0x300000c1ff1c5230 */ /* 0x000fc60000004100 */
[-C--:B------:R-:W-:Y:S01]  /*3830*/  @P4 FMUL.FTZ R30, R25, R24.reuse ;  /* 0x00000018191e4220 */ /* 0x080fe20000410000 */
[----:B------:R-:W-:Y:S01]  /*3840*/  FMUL.FTZ R25, R27, R15 ;  /* 0x0000000f1b197220 */ /* 0x000fe20000410000 */
[----:B------:R-:W-:Y:S02]  /*3850*/  FMUL.FTZ R24, R182, R24 ;  /* 0x00000018b6187220 */ /* 0x000fe40000410000 */
[----:B------:R-:W-:Y:S01]  /*3860*/  FADD.FTZ R203, R86, R30 ;  /* 0x0000001e56cb7221 */ /* 0x000fe20000010000 */
[----:B------:R-:W-:Y:S01]  /*3870*/  FMUL.FTZ R25, R25, UR14 ;  /* 0x0000000e19197c20 */ /* 0x000fe20008410000 */
[----:B------:R-:W-:Y:S02]  /*3880*/  @P3 HADD2.F32 R86, -RZ, R194.H0_H0 ;  /* 0x200000c2ff563230 */ /* 0x000fe40000004100 */
[----:B------:R-:W-:Y:S02]  /*3890*/  HFMA2 R30, -RZ, RZ, 0, 0 ;  /* 0x00000000ff1e7431 */ /* 0x000fe400000001ff */
[-C--:B------:R-:W-:Y:S01]  /*38a0*/  @P5 FMUL.FTZ R29, R28, R25.reuse ;  /* 0x000000191c1d5220 */ /* 0x080fe20000410000 */
[----:B------:R-:W-:Y:S01]  /*38b0*/  FFMA.FTZ R28, R212, R14, R13 ;  /* 0x0000000ed41c7223 */ /* 0x000fe2000001000d */
[----:B------:R-:W-:-:S02]  /*38c0*/  FMUL.FTZ R25, R183, R25 ;  /* 0x00000019b7197220 */ /* 0x000fc40000410000 */
[----:B------:R-:W-:Y:S01]  /*38d0*/  FADD.FTZ R202, R87, R29 ;  /* 0x0000001d57ca7221 */ /* 0x000fe20000010000 */
[----:B------:R-:W-:Y:S01]  /*38e0*/  FADD.FTZ R28, R248, -R28 ;  /* 0x8000001cf81c7221 */ /* 0x000fe20000010000 */
[----:B------:R-:W-:Y:S02]  /*38f0*/  MOV R87, RZ ;  /* 0x000000ff00577202 */ /* 0x000fe40000000f00 */
[----:B------:R-:W-:Y:S01]  /*3900*/  FSEL R25, R25, RZ, P5 ;  /* 0x000000ff19197208 */ /* 0x000fe20002800000 */
        /* <DEDUP_REMOVED lines=8> */
[----:B------:R-:W-:-:S03]  /*3990*/  LOP3.LUT P3, RZ, R23, 0xff00, RZ, 0xc0, !PT ;  /* 0x0000ff0017ff7812 */ /* 0x000fc6000786c0ff */
[----:B------:R-:W-:-:S04]  /*39a0*/  FADD.FTZ R31, R247, -R31 ;  /* 0x8000001ff71f7221 */ /* 0x000fc80000010000 */
[----:B------:R-:W-:-:S04]  /*39b0*/  FMUL.FTZ R29, R16, R31 ;  /* 0x0000001f101d7220 */ /* 0x000fc80000410000 */
[----:B------:R-:W-:Y:S02]  /*39c0*/  FMUL.FTZ R31, R29, R15 ;  /* 0x0000000f1d1f7220 */ /* 0x000fe40000410000 */
[----:B------:R-:W-:Y:S02]  /*39d0*/  @P3 HADD2.F32 R30, -RZ, R194.H1_H1 ;  /* 0x300000c2ff1e3230 */ /* 0x000fe40000004100 */
[----:B------:R-:W-:Y:S01]  /*39e0*/  FMUL.FTZ R80, R31, UR14 ;  /* 0x0000000e1f507c20 */ /* 0x000fe20008410000 */
[----:B------:R-:W-:-:S03]  /*39f0*/  MOV R31, RZ ;  /* 0x000000ff001f7202 */ /* 0x000fc60000000f00 */
[-C--:B------:R-:W-:Y:S01]  /*3a00*/  @P3 FMUL.FTZ R31, R30, R80.reuse ;  /* 0x000000501e1f3220 */ /* 0x080fe20000410000 */
[----:B------:R-:W-:Y:S01]  /*3a10*/  FMUL.FTZ R80, R177, R80 ;  /* 0x00000050b1507220 */ /* 0x000fe20000410000 */
[----:B------:R-:W-:Y:S02]  /*3a20*/  FFMA.FTZ R30, R17, R14, R13 ;  /* 0x0000000e111e7223 */ /* 0x000fe4000001000d */
[----:B------:R-:W-:Y:S01]  /*3a30*/  FADD.FTZ R200, R81, R31 ;  /* 0x0000001f51c87221 */ /* 0x000fe20000010000 */
[----:B------:R-:W-:Y:S01]  /*3a40*/  HFMA2 R81, -RZ, RZ, 0, 0 ;  /* 0x00000000ff517431 */ /* 0x000fe200000001ff */
        /* <DEDUP_REMOVED lines=19> */
[-C--:B------:R-:W-:Y:S01]  /*3b80*/  @P3 FMUL.FTZ R87, R86, R82.reuse ;  /* 0x0000005256573220 */ /* 0x080fe20000410000 */
[----:B------:R-:W-:-:S03]  /*3b90*/  FMUL.FTZ R82, R179, R82 ;  /* 0x00000052b3527220 */ /* 0x000fc60000410000 */
[----:B------:R-:W-:Y:S01]  /*3ba0*/  FADD.FTZ R193, R83, R87 ;  /* 0x0000005753c17221 */ /* 0x000fe20000010000 */
[----:B------:R-:W-:Y:S02]  /*3bb0*/  MOV R87, RZ ;  /* 0x000000ff00577202 */ /* 0x000fe40000000f00 */
[----:B------:R-:W-:Y:S02]  /*3bc0*/  FSEL R82, R82, RZ, P3 ;  /* 0x000000ff52527208 */ /* 0x000fe40001800000 */
[----:B------:R-:W-:Y:S02]  /*3bd0*/  LOP3.LUT P3, RZ, R22, 0xff, RZ, 0xc0, !PT ;  /* 0x000000ff16ff7812 */ /* 0x000fe4000786c0ff */
[----:B------:R-:W-:Y:S02]  /*3be0*/  F2FP.F16.F32.PACK_AB R83, R82, R81 ;  /* 0x000000515253723e */ /* 0x000fe400000000ff */
[----:B------:R-:W-:Y:S01]  /*3bf0*/  F2FP.F16.F32.PACK_AB R82, R80, R204 ;  /* 0x000000cc5052723e */ /* 0x000fe200000000ff */
[----:B------:R-:W-:Y:S01]  /*3c00*/  FFMA.FTZ R80, R216, R14, R13 ;  /* 0x0000000ed8507223 */ /* 0x000fe2000001000d */
[----:B------:R-:W-:-:S02]  /*3c10*/  FSEL R81, R24, RZ, P4 ;  /* 0x000000ff18517208 */ /* 0x000fc40002000000 */
[----:B------:R-:W-:Y:S01]  /*3c20*/  LOP3.LUT P4, RZ, R22, 0xff00, RZ, 0xc0, !PT ;  /* 0x0000ff0016ff7812 */ /* 0x000fe2000788c0ff */
[----:B------:R-:W-:Y:S01]  /*3c30*/  FADD.FTZ R80, R252, -R80 ;  /* 0x80000050fc507221 */ /* 0x000fe20000010000 */
[----:B------:R-:W-:-:S03]  /*3c40*/  F2FP.F16.F32.PACK_AB R81, R25, R81 ;  /* 0x000000511951723e */ /* 0x000fc600000000ff */
[----:B------:R-:W-:Y:S01]  /*3c50*/  FMUL.FTZ R24, R16, R80 ;  /* 0x0000005010187220 */ /* 0x000fe20000410000 */
[----:B------:R-:W-:-:S03]  /*3c60*/  @P3 HADD2.F32 R86, -RZ, R192.H0_H0 ;  /* 0x200000c0ff563230 */ /* 0x000fc60000004100 */
[----:B------:R-:W-:-:S04]  /*3c70*/  FMUL.FTZ R25, R24, R15 ;  /* 0x0000000f18197220 */ /* 0x000fc80000410000 */
[----:B------:R-:W-:Y:S01]  /*3c80*/  FMUL.FTZ R80, R25, UR14 ;  /* 0x0000000e19507c20 */ /* 0x000fe20008410000 */
[----:B------:R-:W-:Y:S02]  /*3c90*/  HFMA2 R25, -RZ, RZ, 0, 0 ;  /* 0x00000000ff197431 */ /* 0x000fe400000001ff */
[----:B------:R-:W-:Y:S02]  /*3ca0*/  @P4 HADD2.F32 R192, -RZ, R192.H1_H1 ;  /* 0x300000c0ffc04230 */ /* 0x000fe40000004100 */
        /* <DEDUP_REMOVED lines=13> */
[----:B------:R-:W-:Y:S01]  /*3d80*/  F2FP.F16.F32.PACK_AB R80, R84, R80 ;  /* 0x000000505450723e */ /* 0x000fe200000000ff */
[----:B------:R-:W-:Y:S06]  /*3d90*/  BRA `(.L_x_14882) ;  /* 0x0000000400947947 */ /* 0x000fec0003800000 */
.L_x_14881:
        /* <DEDUP_REMOVED lines=9> */
[----:B------:R-:W-:-:S05]  /*3e30*/  @P4 HADD2.F32 R200, -RZ, R193.H0_H0 ;  /* 0x200000c1ffc84230 */ /* 0x000fca0000004100 */
[----:B------:R-:W-:-:S04]  /*3e40*/  @P4 FMUL.FTZ R203, R200, R205 ;  /* 0x000000cdc8cb4220 */ /* 0x000fc80000410000 */
[----:B------:R-:W-:Y:S01]  /*3e50*/  FADD.FTZ R203, R86, R203 ;  /* 0x000000cb56cb7221 */ /* 0x000fe20000010000 */
[----:B------:R-:W-:-:S04]  /*3e60*/  FFMA.FTZ R86, R213, R14, R13 ;  /* 0x0000000ed5567223 */ /* 0x000fc8000001000d */
[----:B------:R-:W-:-:S04]  /*3e70*/  FADD.FTZ R86, R249, -R86 ;  /* 0x80000056f9567221 */ /* 0x000fc80000010000 */
[----:B------:R-:W-:-:S04]  /*3e80*/  FMUL.FTZ R86, R16, R86 ;  /* 0x0000005610567220 */ /* 0x000fc80000410000 */
[----:B------:R-:W-:Y:S01]  /*3e90*/  FMUL.FTZ R200, R86, R15 ;  /* 0x0000000f56c87220 */ /* 0x000fe20000410000 */
[----:B------:R-:W-:Y:S01]  /*3ea0*/  @P5 HADD2.F32 R86, -RZ, R193.H1_H1 ;  /* 0x300000c1ff565230 */ /* 0x000fe20000004100 */
[----:B------:R-:W-:Y:S02]  /*3eb0*/  MOV R193, RZ ;  /* 0x000000ff00c17202 */ /* 0x000fe40000000f00 */
[----:B------:R-:W-:-:S04]  /*3ec0*/  FMUL.FTZ R204, R200, UR14 ;  /* 0x0000000ec8cc7c20 */ /* 0x000fc80008410000 */
[----:B------:R-:W-:Y:S01]  /*3ed0*/  @P5 FMUL.FTZ R193, R86, R204 ;  /* 0x000000cc56c15220 */ /* 0x000fe20000410000 */
[----:B------:R-:W-:-:S03]  /*3ee0*/  FFMA.FTZ R86, R212, R14, R13 ;  /* 0x0000000ed4567223 */ /* 0x000fc6000001000d */
[----:B------:R-:W-:Y:S01]  /*3ef0*/  FADD.FTZ R202, R87, R193 ;  /* 0x000000c157ca7221 */ /* 0x000fe20000010000 */
[----:B------:R-:W-:Y:S01]  /*3f00*/  FADD.FTZ R86, R248, -R86 ;  /* 0x80000056f8567221 */ /* 0x000fe20000010000 */
[----:B------:R-:W-:Y:S02]  /*3f10*/  @P3 HADD2.F32 R193, -RZ, R194.H0_H0 ;  /* 0x200000c2ffc13230 */ /* 0x000fe40000004100 */
[----:B------:R-:W-:Y:S02]  /*3f20*/  HFMA2 R87, -RZ, RZ, 0, 0 ;  /* 0x00000000ff577431 */ /* 0x000fe400000001ff */
[----:B------:R-:W-:-:S04]  /*3f30*/  FMUL.FTZ R86, R16, R86 ;  /* 0x0000005610567220 */ /* 0x000fc80000410000 */
[----:B------:R-:W-:-:S04]  /*3f40*/  FMUL.FTZ R86, R86, R15 ;  /* 0x0000000f56567220 */ /* 0x000fc80000410000 */
[----:B------:R-:W-:-:S04]  /*3f50*/  FMUL.FTZ R86, R86, UR14 ;  /* 0x0000000e56567c20 */ /* 0x000fc80008410000 */
[----:B------:R-:W-:Y:S01]  /*3f60*/  @P3 FMUL.FTZ R87, R193, R86 ;  /* 0x00000056c1573220 */ /* 0x000fe20000410000 */
[----:B------:R-:W-:-:S03]  /*3f70*/  MOV R193, RZ ;  /* 0x000000ff00c17202 */ /* 0x000fc60000000f00 */
[----:B------:R-:W-:Y:S01]  /*3f80*/  FADD.FTZ R201, R80, R87 ;  /* 0x0000005750c97221 */ /* 0x000fe20000010000 */
[----:B------:R-:W-:-:S05]  /*3f90*/  FMUL.FTZ R80, R176, R86 ;  /* 0x00000056b0507220 */ /* 0x000fca0000410000 */
[----:B------:R-:W-:Y:S01]  /*3fa0*/  FSEL R86, R80, RZ, P3 ;  /* 0x000000ff50567208 */ /* 0x000fe20001800000 */
[----:B------:R-:W-:Y:S01]  /*3fb0*/  FFMA.FTZ R80, R198, R14, R13 ;  /* 0x0000000ec6507223 */ /* 0x000fe2000001000d */
[----:B------:R-:W-:-:S03]  /*3fc0*/  LOP3.LUT P3, RZ, R23, 0xff00, RZ, 0xc0, !PT ;  /* 0x0000ff0017ff7812 */ /* 0x000fc6000786c0ff */
[----:B------:R-:W-:-:S04]  /*3fd0*/  FADD.FTZ R80, R247, -R80 ;  /* 0x80000050f7507221 */ /* 0x000fc80000010000 */
[----:B------:R-:W-:-:S04]  /*3fe0*/  FMUL.FTZ R80, R16, R80 ;  /* 0x0000005010507220 */ /* 0x000fc80000410000 */
[----:B------:R-:W-:Y:S02]  /*3ff0*/  FMUL.FTZ R80, R80, R15 ;  /* 0x0000000f50507220 */ /* 0x000fe40000410000 */
[----:B------:R-:W-:Y:S02]  /*4000*/  @P3 HADD2.F32 R87, -RZ, R194.H1_H1 ;  /* 0x300000c2ff573230 */ /* 0x000fe40000004100 */
[----:B------:R-:W-:-:S04]  /*4010*/  FMUL.FTZ R80, R80, UR14 ;  /* 0x0000000e50507c20 */ /* 0x000fc80008410000 */
[-C--:B------:R-:W-:Y:S01]  /*4020*/  @P3 FMUL.FTZ R193, R87, R80.reuse ;  /* 0x0000005057c13220 */ /* 0x080fe20000410000 */
[----:B------:R-:W-:-:S03]  /*4030*/  FMUL.FTZ R80, R177, R80 ;  /* 0x00000050b1507220 */ /* 0x000fc60000410000 */
[----:B------:R-:W-:Y:S01]  /*4040*/  FADD.FTZ R200, R81, R193 ;  /* 0x000000c151c87221 */ /* 0x000fe20000010000 */
[----:B------:R-:W-:Y:S01]  /*4050*/  FFMA.FTZ R81, R17, R14, R13 ;  /* 0x0000000e11517223 */ /* 0x000fe2000001000d */
[----:B------:R-:W-:Y:S02]  /*4060*/  FSEL R80, R80, RZ, P3 ;  /* 0x000000ff50507208 */ /* 0x000fe40001800000 */
[----:B------:R-:W-:Y:S01]  /*4070*/  LOP3.LUT P3, RZ, R23, 0xff0000, RZ, 0xc0, !PT ;  /* 0x00ff000017ff7812 */ /* 0x000fe2000786c0ff */
[----:B------:R-:W-:-:S04]  /*4080*/  FADD.FTZ R81, R246, -R81 ;  /* 0x80000051f6517221 */ /* 0x000fc80000010000 */
[----:B------:R-:W-:-:S04]  /*4090*/  FMUL.FTZ R81, R16, R81 ;  /* 0x0000005110517220 */ /* 0x000fc80000410000 */
[----:B------:R-:W-:-:S04]  /*40a0*/  FMUL.FTZ R81, R81, R15 ;  /* 0x0000000f51517220 */ /* 0x000fc80000410000 */
        /* <DEDUP_REMOVED lines=12> */
[----:B------:R-:W-:-:S10]  /*4170*/  FMUL.FTZ R82, R82, R15 ;  /* 0x0000000f52527220 */ /* 0x000fd40000410000 */
[----:B------:R-:W-:Y:S02]  /*4180*/  @P3 HADD2.F32 R87, -RZ, R195.H1_H1 ;  /* 0x300000c3ff573230 */ /* 0x000fe40000004100 */
[----:B------:R-:W-:Y:S01]  /*4190*/  FMUL.FTZ R195, R82, UR14 ;  /* 0x0000000e52c37c20 */ /* 0x000fe20008410000 */
[----:B------:R-:W-:-:S03]  /*41a0*/  MOV R82, RZ ;  /* 0x000000ff00527202 */ /* 0x000fc60000000f00 */
[----:B------:R-:W-:Y:S01]  /*41b0*/  @P3 FMUL.FTZ R82, R87, R195 ;  /* 0x000000c357523220 */ /* 0x000fe20000410000 */
[----:B------:R-:W-:-:S03]  /*41c0*/  MOV R87, RZ ;  /* 0x000000ff00577202 */ /* 0x000fc60000000f00 */
[----:B------:R-:W-:Y:S01]  /*41d0*/  FADD.FTZ R193, R83, R82 ;  /* 0x0000005253c17221 */ /* 0x000fe20000010000 */
[----:B------:R-:W-:-:S05]  /*41e0*/  FMUL.FTZ R82, R179, R195 ;  /* 0x000000c3b3527220 */ /* 0x000fca0000410000 */
[----:B------:R-:W-:Y:S02]  /*41f0*/  FSEL R82, R82, RZ, P3 ;  /* 0x000000ff52527208 */ /* 0x000fe40001800000 */
[----:B------:R-:W-:Y:S02]  /*4200*/  LOP3.LUT P3, RZ, R22, 0xff, RZ, 0xc0, !PT ;  /* 0x000000ff16ff7812 */ /* 0x000fe4000786c0ff */
[----:B------:R-:W-:Y:S01]  /*4210*/  F2FP.F16.F32.PACK_AB R83, R82, R81 ;  /* 0x000000515253723e */ /* 0x000fe200000000ff */
[----:B------:R-:W-:Y:S01]  /*4220*/  FMUL.FTZ R81, R182, R205 ;  /* 0x000000cdb6517220 */ /* 0x000fe20000410000 */
[----:B------:R-:W-:Y:S01]  /*4230*/  F2FP.F16.F32.PACK_AB R82, R80, R86 ;  /* 0x000000565052723e */ /* 0x000fe200000000ff */
[----:B------:R-:W-:Y:S01]  /*4240*/  FFMA.FTZ R80, R216, R14, R13 ;  /* 0x0000000ed8507223 */ /* 0x000fe2000001000d */
[----:B------:R-:W-:Y:S02]  /*4250*/  FMUL.FTZ R86, R183, R204 ;  /* 0x000000ccb7567220 */ /* 0x000fe40000410000 */
[----:B------:R-:W-:Y:S01]  /*4260*/  FSEL R81, R81, RZ, P4 ;  /* 0x000000ff51517208 */ /* 0x000fe20002000000 */
[----:B------:R-:W-:Y:S01]  /*4270*/  FADD.FTZ R80, R252, -R80 ;  /* 0x80000050fc507221 */ /* 0x000fe20000010000 */
[----:B------:R-:W-:-:S02]  /*4280*/  LOP3.LUT P4, RZ, R22, 0xff00, RZ, 0xc0, !PT ;  /* 0x0000ff0016ff7812 */ /* 0x000fc4000788c0ff */
[----:B------:R-:W-:Y:S01]  /*4290*/  FSEL R86, R86, RZ, P5 ;  /* 0x000000ff56567208 */ /* 0x000fe20002800000 */
[----:B------:R-:W-:-:S03]  /*42a0*/  FMUL.FTZ R80, R16, R80 ;  /* 0x0000005010507220 */ /* 0x000fc60000410000 */
[----:B------:R-:W-:Y:S01]  /*42b0*/  F2FP.F16.F32.PACK_AB R81, R86, R81 ;  /* 0x000000515651723e */ /* 0x000fe200000000ff */
[----:B------:R-:W-:Y:S01]  /*42c0*/  FMUL.FTZ R80, R80, R15 ;  /* 0x0000000f50507220 */ /* 0x000fe20000410000 */
[----:B------:R-:W-:-:S03]  /*42d0*/  @P3 HADD2.F32 R86, -RZ, R192.H0_H0 ;  /* 0x200000c0ff563230 */ /* 0x000fc60000004100 */
[----:B------:R-:W-:Y:S01]  /*42e0*/  FMUL.FTZ R195, R80, UR14 ;  /* 0x0000000e50c37c20 */ /* 0x000fe20008410000 */
[----:B------:R-:W-:-:S03]  /*42f0*/  HFMA2 R80, -RZ, RZ, 0, 0 ;  /* 0x00000000ff507431 */ /* 0x000fc600000001ff */
[----:B------:R-:W-:-:S04]  /*4300*/  @P3 FMUL.FTZ R80, R86, R195 ;  /* 0x000000c356503220 */ /* 0x000fc80000410000 */
[----:B------:R-:W-:Y:S01]  /*4310*/  FADD.FTZ R86, R84, R80 ;  /* 0x0000005054567221 */ /* 0x000fe20000010000 */
[----:B------:R-:W-:-:S04]  /*4320*/  FFMA.FTZ R80, R215, R14, R13 ;  /* 0x0000000ed7507223 */ /* 0x000fc8000001000d */
[----:B------:R-:W-:-:S04]  /*4330*/  FADD.FTZ R80, R251, -R80 ;  /* 0x80000050fb507221 */ /* 0x000fc80000010000 */
[----:B------:R-:W-:-:S04]  /*4340*/  FMUL.FTZ R80, R16, R80 ;  /* 0x0000005010507220 */ /* 0x000fc80000410000 */
[----:B------:R-:W-:Y:S01]  /*4350*/  FMUL.FTZ R84, R80, R15 ;  /* 0x0000000f50547220 */ /* 0x000fe20000410000 */
[----:B------:R-:W-:-:S03]  /*4360*/  @P4 HADD2.F32 R80, -RZ, R192.H1_H1 ;  /* 0x300000c0ff504230 */ /* 0x000fc60000004100 */
[----:B------:R-:W-:-:S04]  /*4370*/  FMUL.FTZ R84, R84, UR14 ;  /* 0x0000000e54547c20 */ /* 0x000fc80008410000 */
[-C--:B------:R-:W-:Y:S01]  /*4380*/  @P4 FMUL.FTZ R87, R80, R84.reuse ;  /* 0x0000005450574220 */ /* 0x080fe20000410000 */
[----:B------:R-:W-:Y:S01]  /*4390*/  FMUL.FTZ R80, R180, R195 ;  /* 0x000000c3b4507220 */ /* 0x000fe20000410000 */
[----:B------:R-:W-:Y:S02]  /*43a0*/  FMUL.FTZ R84, R181, R84 ;  /* 0x00000054b5547220 */ /* 0x000fe40000410000 */
[----:B------:R-:W-:Y:S02]  /*43b0*/  FADD.FTZ R87, R85, R87 ;  /* 0x0000005755577221 */ /* 0x000fe40000010000 */
[----:B------:R-:W-:Y:S02]  /*43c0*/  FSEL R80, R80, RZ, P3 ;  /* 0x000000ff50507208 */ /* 0x000fe40001800000 */
[----:B------:R-:W-:-:S04]  /*43d0*/  FSEL R84, R84, RZ, P4 ;  /* 0x000000ff54547208 */ /* 0x000fc80002000000 */
[----:B------:R-:W-:-:S07]  /*43e0*/  F2FP.F16.F32.PACK_AB R80, R84, R80 ;  /* 0x000000505450723e */ /* 0x000fce00000000ff */
.L_x_14882:
        /* <DEDUP_REMOVED lines=16> */
.L_x_14880:
[----:B------:R-:W-:Y:S05]  /*44f0*/  BSYNC.RECONVERGENT B2 ;  /* 0x0000000000027941 */ /* 0x000fea0003800200 */
.L_x_14879:
        /* <DEDUP_REMOVED lines=19> */
[----:B------:R-:W-:Y:S01]  /*4630*/  LOP3.LUT P6, RZ, R21, 0xff00, RZ, 0xc0, !PT ;  /* 0x0000ff0015ff7812 */ /* 0x000fe200078cc0ff */
[----:B------:R-:W-:Y:S01]  /*4640*/  FMUL.FTZ R27, R16, R27 ;  /* 0x0000001b101b7220 */ /* 0x000fe20000410000 */
[----:B------:R-:W-:-:S02]  /*4650*/  HFMA2 R31, -RZ, RZ, 0, 0 ;  /* 0x00000000ff1f7431 */ /* 0x000fc400000001ff */
        /* <DEDUP_REMOVED lines=8> */
[-CC-:B------:R-:W-:Y:S01]  /*46e0*/  FFMA.FTZ R28, R8, R14.reuse, R13.reuse ;  /* 0x0000000e081c7223 */ /* 0x180fe2000001000d */
[----:B------:R-:W-:Y:S01]  /*46f0*/  FMUL.FTZ R25, R25, UR14 ;  /* 0x0000000e19197c20 */ /* 0x000fe20008410000 */
[----:B------:R-:W-:Y:S02]  /*4700*/  FFMA.FTZ R78, R7, R14, R13 ;  /* 0x0000000e074e7223 */ /* 0x000fe4000001000d */
[----:B------:R-:W-:Y:S01]  /*4710*/  FADD.FTZ R28, R240, -R28 ;  /* 0x8000001cf01c7221 */ /* 0x000fe20000010000 */
[-C--:B------:R-:W-:Y:S01]  /*4720*/  @P5 FMUL.FTZ R29, R30, R25.reuse ;  /* 0x000000191e1d5220 */ /* 0x080fe20000410000 */
[----:B------:R-:W-:Y:S01]  /*4730*/  FADD.FTZ R78, R232, -R78 ;  /* 0x8000004ee84e7221 */ /* 0x000fe20000010000 */
[----:B------:R-:W-:Y:S01]  /*4740*/  FMUL.FTZ R25, R175, R25 ;  /* 0x00000019af197220 */ /* 0x000fe20000410000 */
[----:B------:R-:W-:Y:S01]  /*4750*/  FMUL.FTZ R28, R16, R28 ;  /* 0x0000001c101c7220 */ /* 0x000fe20000410000 */
[----:B------:R-:W-:Y:S01]  /*4760*/  FADD.FTZ R202, R79, R29 ;  /* 0x0000001d4fca7221 */ /* 0x000fe20000010000 */
[----:B------:R-:W-:Y:S01]  /*4770*/  @P3 HADD2.F32 R29, -RZ, R194.H0_H0 ;  /* 0x200000c2ff1d3230 */ /* 0x000fe20000004100 */
[----:B------:R-:W-:Y:S01]  /*4780*/  MOV R79, RZ ;  /* 0x000000ff004f7202 */ /* 0x000fe20000000f00 */
[----:B------:R-:W-:Y:S01]  /*4790*/  FMUL.FTZ R30, R28, R15 ;  /* 0x0000000f1c1e7220 */ /* 0x000fe20000410000 */
[----:B------:R-:W-:-:S03]  /*47a0*/  FSEL R25, R25, RZ, P5 ;  /* 0x000000ff19197208 */ /* 0x000fc60002800000 */
[----:B------:R-:W-:-:S04]  /*47b0*/  FMUL.FTZ R30, R30, UR14 ;  /* 0x0000000e1e1e7c20 */ /* 0x000fc80008410000 */
[----:B------:R-:W-:Y:S01]  /*47c0*/  @P3 FMUL.FTZ R31, R29, R30 ;  /* 0x0000001e1d1f3220 */ /* 0x000fe20000410000 */
[----:B------:R-:W-:Y:S01]  /*47d0*/  FMUL.FTZ R29, R16, R78 ;  /* 0x0000004e101d7220 */ /* 0x000fe20000410000 */
[----:B------:R-:W-:Y:S02]  /*47e0*/  @P6 HADD2.F32 R78, -RZ, R194.H1_H1 ;  /* 0x300000c2ff4e6230 */ /* 0x000fe40000004100 */
[----:B------:R-:W-:Y:S01]  /*47f0*/  FADD.FTZ R201, R72, R31 ;  /* 0x0000001f48c97221 */ /* 0x000fe20000010000 */
        /* <DEDUP_REMOVED lines=63> */
.L_x_14885:
        /* <DEDUP_REMOVED lines=29> */
[----:B------:R-:W-:-:S04]  /*4dc0*/  @P3 FMUL.FTZ R79, R193, R78 ;  /* 0x0000004ec14f3220 */ /* 0x000fc80000410000 */
        /* <DEDUP_REMOVED lines=33> */
[-C--:B------:R-:W-:Y:S01]  /*4fe0*/  @P3 FMUL.FTZ R79, R78, R74.reuse ;  /* 0x0000004a4e4f3220 */ /* 0x080fe20000410000 */
[----:B------:R-:W-:-:S03]  /*4ff0*/  FMUL.FTZ R74, R171, R74 ;  /* 0x0000004aab4a7220 */ /* 0x000fc60000410000 */
[----:B------:R-:W-:Y:S01]  /*5000*/  FADD.FTZ R193, R75, R79 ;  /* 0x0000004f4bc17221 */ /* 0x000fe20000010000 */
[----:B------:R-:W-:Y:S01]  /*5010*/  FMUL.FTZ R75, R169, R204 ;  /* 0x000000cca94b7220 */ /* 0x000fe20000410000 */
[----:B------:R-:W-:Y:S02]  /*5020*/  FSEL R74, R74, RZ, P3 ;  /* 0x000000ff4a4a7208 */ /* 0x000fe40001800000 */
[----:B------:R-:W-:Y:S02]  /*5030*/  LOP3.LUT P3, RZ, R20, 0xff, RZ, 0xc0, !PT ;  /* 0x000000ff14ff7812 */ /* 0x000fe4000786c0ff */
[----:B------:R-:W-:Y:S02]  /*5040*/  FSEL R78, R75, RZ, P6 ;  /* 0x000000ff4b4e7208 */ /* 0x000fe40003000000 */
[----:B------:R-:W-:Y:S01]  /*5050*/  F2FP.F16.F32.PACK_AB R75, R74, R73 ;  /* 0x000000494a4b723e */ /* 0x000fe200000000ff */
[----:B------:R-:W-:Y:S01]  /*5060*/  FMUL.FTZ R73, R174, R206 ;  /* 0x000000ceae497220 */ /* 0x000fe20000410000 */
[----:B------:R-:W-:Y:S01]  /*5070*/  F2FP.F16.F32.PACK_AB R74, R78, R72 ;  /* 0x000000484e4a723e */ /* 0x000fe200000000ff */
[----:B------:R-:W-:Y:S01]  /*5080*/  FFMA.FTZ R72, R211, R14, R13 ;  /* 0x0000000ed3487223 */ /* 0x000fe2000001000d */
[----:B------:R-:W-:Y:S01]  /*5090*/  FMUL.FTZ R78, R175, R205 ;  /* 0x000000cdaf4e7220 */ /* 0x000fe20000410000 */
[----:B------:R-:W-:-:S02]  /*50a0*/  MOV R79, RZ ;  /* 0x000000ff004f7202 */ /* 0x000fc40000000f00 */
[----:B------:R-:W-:Y:S01]  /*50b0*/  FADD.FTZ R72, R244, -R72 ;  /* 0x80000048f4487221 */ /* 0x000fe20000010000 */
[----:B------:R-:W-:Y:S02]  /*50c0*/  FSEL R73, R73, RZ, P4 ;  /* 0x000000ff49497208 */ /* 0x000fe40002000000 */
[----:B------:R-:W-:Y:S01]  /*50d0*/  FSEL R78, R78, RZ, P5 ;  /* 0x000000ff4e4e7208 */ /* 0x000fe20002800000 */
[----:B------:R-:W-:Y:S01]  /*50e0*/  FMUL.FTZ R72, R16, R72 ;  /* 0x0000004810487220 */ /* 0x000fe20000410000 */
[----:B------:R-:W-:Y:S02]  /*50f0*/  LOP3.LUT P4, RZ, R20, 0xff00, RZ, 0xc0, !PT ;  /* 0x0000ff0014ff7812 */ /* 0x000fe4000788c0ff */
        /* <DEDUP_REMOVED lines=20> */
.L_x_14886:
        /* <DEDUP_REMOVED lines=16> */
.L_x_14884:
[----:B------:R-:W-:Y:S05]  /*5340*/  BSYNC.RECONVERGENT B2 ;  /* 0x0000000000027941 */ /* 0x000fea0003800200 */
.L_x_14883:
        /* <DEDUP_REMOVED lines=20> */
[--C-:B------:R-:W-:Y:S02]  /*5490*/  @P3 HADD2.F32 R25, -RZ, R193.reuse.H0_H0 ;  /* 0x200000c1ff193230 */ /* 0x100fe40000004100 */
[----:B------:R-:W-:Y:S01]  /*54a0*/  FMUL.FTZ R24, R24, UR14 ;  /* 0x0000000e18187c20 */ /* 0x000fe20008410000 */
[----:B------:R-:W-:Y:S02]  /*54b0*/  @P4 HADD2.F32 R30, -RZ, R193.H1_H1 ;  /* 0x300000c1ff1e4230 */ /* 0x000fe40000004100 */
[----:B------:R-:W-:Y:S01]  /*54c0*/  FFMA.FTZ R193, R4, R14, R13 ;  /* 0x0000000e04c17223 */ /* 0x000fe2000001000d */
[-C--:B------:R-:W-:Y:S01]  /*54d0*/  @P3 FMUL.FTZ R28, R25, R24.reuse ;  /* 0x00000018191c3220 */ /* 0x080fe20000410000 */
[----:B------:R-:W-:Y:S02]  /*54e0*/  FMUL.FTZ R25, R27, R15 ;  /* 0x0000000f1b197220 */ /* 0x000fe40000410000 */
[----:B------:R-:W-:Y:S01]  /*54f0*/  FADD.FTZ R193, R233, -R193 ;  /* 0x800000c1e9c17221 */ /* 0x000fe20000010000 */
        /* <DEDUP_REMOVED lines=10> */
[----:B------:R-:W-:Y:S02]  /*55a0*/  @P2 HADD2.F32 R29, -RZ, R194.H0_H0 ;  /* 0x200000c2ff1d2230 */ /* 0x000fe40000004100 */
[----:B------:R-:W-:Y:S01]  /*55b0*/  FMUL.FTZ R31, R28, R15 ;  /* 0x0000000f1c1f7220 */ /* 0x000fe20000410000 */
[----:B------:R-:W-:-:S03]  /*55c0*/  FSEL R25, R25, RZ, P4 ;  /* 0x000000ff19197208 */ /* 0x000fc60002000000 */
[----:B------:R-:W-:-:S04]  /*55d0*/  FMUL.FTZ R31, R31, UR14 ;  /* 0x0000000e1f1f7c20 */ /* 0x000fc80008410000 */
[----:B------:R-:W-:Y:S01]  /*55e0*/  @P2 FMUL.FTZ R30, R29, R31 ;  /* 0x0000001f1d1e2220 */ /* 0x000fe20000410000 */
[----:B------:R-:W-:Y:S01]  /*55f0*/  FMUL.FTZ R29, R16, R193 ;  /* 0x000000c1101d7220 */ /* 0x000fe20000410000 */
[----:B------:R-:W-:Y:S01]  /*5600*/  MOV R193, RZ ;  /* 0x000000ff00c17202 */ /* 0x000fe20000000f00 */
[----:B------:R-:W-:Y:S01]  /*5610*/  FMUL.FTZ R31, R160, R31 ;  /* 0x0000001fa01f7220 */ /* 0x000fe20000410000 */
[----:B------:R-:W-:Y:S01]  /*5620*/  FADD.FTZ R201, R64, R30 ;  /* 0x0000001e40c97221 */ /* 0x000fe20000010000 */
[----:B------:R-:W-:Y:S01]  /*5630*/  FMUL.FTZ R64, R29, R15 ;  /* 0x0000000f1d407220 */ /* 0x000fe20000410000 */
[----:B------:R-:W-:Y:S02]  /*5640*/  @P5 HADD2.F32 R30, -RZ, R194.H1_H1 ;  /* 0x300000c2ff1e5230 */ /* 0x000fe40000004100 */
[----:B------:R-:W-:Y:S01]  /*5650*/  HFMA2 R194, -RZ, RZ, 0, 0 ;  /* 0x00000000ffc27431 */ /* 0x000fe200000001ff */
[----:B------:R-:W-:Y:S01]  /*5660*/  FSEL R202, R31, RZ, P2 ;  /* 0x000000ff1fca7208 */ /* 0x000fe20001000000 */
[----:B------:R-:W-:Y:S01]  /*5670*/  FMUL.FTZ R64, R64, UR14 ;  /* 0x0000000e40407c20 */ /* 0x000fe20008410000 */
[----:B------:R-:W-:Y:S01]  /*5680*/  ISETP.GE.U32.AND P2, PT, R18, RZ, PT ;  /* 0x000000ff1200720c */ /* 0x000fe20003f46070 */
[----:B------:R-:W-:-:S02]  /*5690*/  FFMA.FTZ R31, R2, R14, R13 ;  /* 0x0000000e021f7223 */ /* 0x000fc4000001000d */
[----:B------:R-:W-:Y:S01]  /*56a0*/  @P5 FMUL.FTZ R193, R30, R64 ;  /* 0x000000401ec15220 */ /* 0x000fe20000410000 */
[----:B------:R-:W-:Y:S01]  /*56b0*/  FFMA.FTZ R30, R3, R14, R13 ;  /* 0x0000000e031e7223 */ /* 0x000fe2000001000d */
[----:B------:R-:W-:Y:S01]  /*56c0*/  ISETP.GE.U32.AND.EX P2, PT, R19, 0x1000000, PT, P2 ;  /* 0x010000001300780c */ /* 0x000fe20003f46120 */
[----:B------:R-:W-:Y:S01]  /*56d0*/  FADD.FTZ R31, R228, -R31 ;  /* 0x8000001fe41f7221 */ /* 0x000fe20000010000 */
[----:B------:R-:W-:Y:S01]  /*56e0*/  FADD.FTZ R200, R65, R193 ;  /* 0x000000c141c87221 */ /* 0x000fe20000010000 */
[----:B------:R-:W-:Y:S01]  /*56f0*/  FADD.FTZ R30, R229, -R30 ;  /* 0x8000001ee51e7221 */ /* 0x000fe20000010000 */
[----:B------:R-:W-:Y:S02]  /*5700*/  @P6 HADD2.F32 R193, -RZ, R195.H0_H0 ;  /* 0x200000c3ffc16230 */ /* 0x000fe40000004100 */
[C---:B------:R-:W-:Y:S01]  /*5710*/  FMUL.FTZ R31, R16.reuse, R31 ;  /* 0x0000001f101f7220 */ /* 0x040fe20000410000 */
[----:B------:R-:W-:Y:S01]  /*5720*/  FMUL.FTZ R64, R161, R64 ;  /* 0x00000040a1407220 */ /* 0x000fe20000410000 */
[----:B------:R-:W-:-:S04]  /*5730*/  FMUL.FTZ R30, R16, R30 ;  /* 0x0000001e101e7220 */ /* 0x000fc80000410000 */
[----:B------:R-:W-:Y:S01]  /*5740*/  FMUL.FTZ R65, R30, R15 ;  /* 0x0000000f1e417220 */ /* 0x000fe20000410000 */
[----:B------:R-:W-:Y:S01]  /*5750*/  FSEL R64, R64, RZ, P5 ;  /* 0x000000ff40407208 */ /* 0x000fe20002800000 */
[----:B------:R-:W-:Y:S02]  /*5760*/  @P2 HADD2.F32 R195, -RZ, R195.H1_H1 ;  /* 0x300000c3ffc32230 */ /* 0x000fe40000004100 */
[----:B------:R-:W-:-:S04]  /*5770*/  FMUL.FTZ R65, R65, UR14 ;  /* 0x0000000e41417c20 */ /* 0x000fc80008410000 */
[-C--:B------:R-:W-:Y:S01]  /*5780*/  @P6 FMUL.FTZ R194, R193, R65.reuse ;  /* 0x00000041c1c26220 */ /* 0x080fe20000410000 */
[----:B------:R-:W-:Y:S01]  /*5790*/  MOV R193, RZ ;  /* 0x000000ff00c17202 */ /* 0x000fe20000000f00 */
[----:B------:R-:W-:Y:S02]  /*57a0*/  FMUL.FTZ R65, R162, R65 ;  /* 0x00000041a2417220 */ /* 0x000fe40000410000 */
[----:B------:R-:W-:Y:S01]  /*57b0*/  FADD.FTZ R194, R66, R194 ;  /* 0x000000c242c27221 */ /* 0x000fe20000010000 */
[----:B------:R-:W-:Y:S02]  /*57c0*/  FMUL.FTZ R66, R31, R15 ;  /* 0x0000000f1f427220 */ /* 0x000fe40000410000 */
[----:B------:R-:W-:Y:S02]  /*57d0*/  FSEL R65, R65, RZ, P6 ;  /* 0x000000ff41417208 */ /* 0x000fe40003000000 */
[----:B------:R-:W-:-:S04]  /*57e0*/  FMUL.FTZ R66, R66, UR14 ;  /* 0x0000000e42427c20 */ /* 0x000fc80008410000 */
[----:B------:R-:W-:Y:S01]  /*57f0*/  @P2 FMUL.FTZ R193, R66, R195 ;  /* 0x000000c342c12220 */ /* 0x000fe20000410000 */
[----:B------:R-:W-:Y:S01]  /*5800*/  FMUL.FTZ R66, R163, R66 ;  /* 0x00000042a3427220 */ /* 0x000fe20000410000 */
[----:B------:R-:W-:Y:S02]  /*5810*/  HFMA2 R195, -RZ, RZ, 0, 0 ;  /* 0x00000000ffc37431 */ /* 0x000fe400000001ff */
[----:B------:R-:W-:Y:S02]  /*5820*/  FADD.FTZ R193, R67, R193 ;  /* 0x000000c143c17221 */ /* 0x000fe40000010000 */
[----:B------:R-:W-:Y:S02]  /*5830*/  FSEL R66, R66, RZ, P2 ;  /* 0x000000ff42427208 */ /* 0x000fe40001000000 */
[----:B------:R-:W-:Y:S02]  /*5840*/  LOP3.LUT P2, RZ, R18, 0xff, RZ, 0xc0, !PT ;  /* 0x000000ff12ff7812 */ /* 0x000fe4000784c0ff */
[----:B------:R-:W-:-:S02]  /*5850*/  F2FP.F16.F32.PACK_AB R67, R66, R65 ;  /* 0x000000414243723e */ /* 0x000fc400000000ff */
[----:B------:R-:W-:Y:S01]  /*5860*/  F2FP.F16.F32.PACK_AB R66, R64, R202 ;  /* 0x000000ca4042723e */ /* 0x000fe200000000ff */
[-CC-:B------:R-:W-:Y:S01]  /*5870*/  FFMA.FTZ R64, R224, R14.reuse, R13.reuse ;  /* 0x0000000ee0407223 */ /* 0x180fe2000001000d */
[----:B------:R-:W-:Y:S01]  /*5880*/  FSEL R65, R24, RZ, P3 ;  /* 0x000000ff18417208 */ /* 0x000fe20001800000 */
[----:B------:R-:W-:Y:S01]  /*5890*/  FFMA.FTZ R13, R238, R14, R13 ;  /* 0x0000000eee0d7223 */ /* 0x000fe2000001000d */
[----:B------:R-:W-:Y:S01]  /*58a0*/  LOP3.LUT P3, RZ, R18, 0xff00, RZ, 0xc0, !PT ;  /* 0x0000ff0012ff7812 */ /* 0x000fe2000786c0ff */
[----:B------:R-:W-:Y:S01]  /*58b0*/  FADD.FTZ R64, R239, -R64 ;  /* 0x80000040ef407221 */ /* 0x000fe20000010000 */
[----:B------:R-:W-:Y:S01]  /*58c0*/  F2FP.F16.F32.PACK_AB R65, R25, R65 ;  /* 0x000000411941723e */ /* 0x000fe200000000ff */
[----:B------:R-:W-:Y:S02]  /*58d0*/  FADD.FTZ R13, R237, -R13 ;  /* 0x8000000ded0d7221 */ /* 0x000fe40000010000 */
[----:B------:R-:W-:-:S04]  /*58e0*/  FMUL.FTZ R24, R16, R64 ;  /* 0x0000004010187220 */ /* 0x000fc80000410000 */
[----:B------:R-:W-:-:S04]  /*58f0*/  FMUL.FTZ R25, R24, R15 ;  /* 0x0000000f18197220 */ /* 0x000fc80000410000 */
[----:B------:R-:W-:Y:S01]  /*5900*/  FMUL.FTZ R64, R25, UR14 ;  /* 0x0000000e19407c20 */ /* 0x000fe20008410000 */
[----:B------:R-:W-:-:S05]  /*5910*/  @P2 HADD2.F32 R25, -RZ, R192.H0_H0 ;  /* 0x200000c0ff192230 */ /* 0x000fca0000004100 */
[----:B------:R-:W-:Y:S01]  /*5920*/  @P2 FMUL.FTZ R195, R25, R64 ;  /* 0x0000004019c32220 */ /* 0x000fe20000410000 */
[----:B------:R-:W-:Y:S01]  /*5930*/  FMUL.FTZ R25, R16, R13 ;  /* 0x0000000d10197220 */ /* 0x000fe20000410000 */
[----:B------:R-:W-:Y:S02]  /*5940*/  MOV R13, RZ ;  /* 0x000000ff000d7202 */ /* 0x000fe40000000f00 */
[----:B------:R-:W-:Y:S01]  /*5950*/  FADD.FTZ R68, R68, R195 ;  /* 0x000000c344447221 */ /* 0x000fe20000010000 */
[----:B------:R-:W-:Y:S01]  /*5960*/  FMUL.FTZ R14, R25, R15 ;  /* 0x0000000f190e7220 */ /* 0x000fe20000410000 */
[----:B------:R-:W-:-:S03]  /*5970*/  @P3 HADD2.F32 R15, -RZ, R192.H1_H1 ;  /* 0x300000c0ff0f3230 */ /* 0x000fc60000004100 */
[----:B------:R-:W-:-:S04]  /*5980*/  FMUL.FTZ R14, R14, UR14 ;  /* 0x0000000e0e0e7c20 */ /* 0x000fc80008410000 */
[----:B------:R-:W-:Y:S01]  /*5990*/  @P3 FMUL.FTZ R13, R15, R14 ;  /* 0x0000000e0f0d3220 */ /* 0x000fe20000410000 */
[----:B------:R-:W-:Y:S01]  /*59a0*/  FMUL.FTZ R15, R164, R64 ;  /* 0x00000040a40f7220 */ /* 0x000fe20000410000 */
[----:B------:R-:W-:-:S04]  /*59b0*/  FMUL.FTZ R16, R165, R14 ;  /* 0x0000000ea5107220 */ /* 0x000fc80000410000 */
[----:B------:R-:W-:Y:S02]  /*59c0*/  FSEL R14, R15, RZ, P2 ;  /* 0x000000ff0f0e7208 */ /* 0x000fe40001000000 */
[----:B------:R-:W-:Y:S01]  /*59d0*/  FSEL R15, R16, RZ, P3 ;  /* 0x000000ff100f7208 */ /* 0x000fe20001800000 */
[----:B------:R-:W-:-:S03]  /*59e0*/  FADD.FTZ R16, R69, R13 ;  /* 0x0000000d45107221 */ /* 0x000fc60000010000 */
[----:B------:R-:W-:Y:S01]  /*59f0*/  F2FP.F16.F32.PACK_AB R64, R15, R14 ;  /* 0x0000000e0f40723e */ /* 0x000fe200000000ff */
[----:B------:R-:W-:Y:S06]  /*5a00*/  BRA `(.L_x_14889) ;  /* 0x0000000400947947 */ /* 0x000fec0003800000 */
.L_x_14888:
        /* <DEDUP_REMOVED lines=31> */
[----:B------:R-:W-:-:S04]  /*5c00*/  @P6 FMUL.FTZ R193, R200, R202 ;  /* 0x000000cac8c16220 */ /* 0x000fc80000410000 */
[----:B------:R-:W-:Y:S01]  /*5c10*/  FADD.FTZ R201, R64, R193 ;  /* 0x000000c140c97221 */ /* 0x000fe20000010000 */
[----:B------:R-:W-:Y:S01]  /*5c20*/  FFMA.FTZ R64, R4, R14, R13 ;  /* 0x0000000e04407223 */ /* 0x000fe2000001000d */
[----:B------:R-:W-:-:S03]  /*5c30*/  MOV R193, RZ ;  /* 0x000000ff00c17202 */ /* 0x000fc60000000f00 */
        /* <DEDUP_REMOVED lines=8> */
[----:B------:R-:W-:Y:S01]  /*5cc0*/  FFMA.FTZ R65, R3, R14, R13 ;  /* 0x0000000e03417223 */ /* 0x000fe2000001000d */
[----:B------:R-:W-:-:S03]  /*5cd0*/  @P2 HADD2.F32 R193, -RZ, R195.H0_H0 ;  /* 0x200000c3ffc12230 */ /* 0x000fc60000004100 */
        /* <DEDUP_REMOVED lines=40> */
[----:B------:R-:W-:-:S02]  /*5f60*/  @P2 HADD2.F32 R195, -RZ, R192.H0_H0 ;  /* 0x200000c0ffc32230 */ /* 0x000fc40000004100 */
[----:B------:R-:W-:Y:S01]  /*5f70*/  FMUL.FTZ R14, R14, UR14 ;  /* 0x0000000e0e0e7c20 */ /* 0x000fe20008410000 */
[----:B------:R-:W-:Y:S01]  /*5f80*/  F2FP.F16.F32.PACK_AB R65, R65, R64 ;  /* 0x000000404141723e */ /* 0x000fe200000000ff */
[----:B------:R-:W-:Y:S01]  /*5f90*/  FMUL.FTZ R16, R13, UR14 ;  /* 0x0000000e0d107c20 */ /* 0x000fe20008410000 */
[----:B------:R-:W-:Y:S01]  /*5fa0*/  HFMA2 R64, -RZ, RZ, 0, 0 ;  /* 0x00000000ff407431 */ /* 0x000fe200000001ff */
[----:B------:R-:W-:Y:S01]  /*5fb0*/  MOV R13, RZ ;  /* 0x000000ff000d7202 */ /* 0x000fe20000000f00 */
[-C--:B------:R-:W-:Y:S01]  /*5fc0*/  @P2 FMUL.FTZ R64, R195, R14.reuse ;  /* 0x0000000ec3402220 */ /* 0x080fe20000410000 */
[----:B------:R-:W-:Y:S01]  /*5fd0*/  FMUL.FTZ R14, R164, R14 ;  /* 0x0000000ea40e7220 */ /* 0x000fe20000410000 */
[----:B------:R-:W-:Y:S02]  /*5fe0*/  @P3 HADD2.F32 R15, -RZ, R192.H1_H1 ;  /* 0x300000c0ff0f3230 */ /* 0x000fe40000004100 */
[----:B------:R-:W-:Y:S02]  /*5ff0*/  FADD.FTZ R68, R68, R64 ;  /* 0x0000004044447221 */ /* 0x000fe40000010000 */
[----:B------:R-:W-:Y:S01]  /*6000*/  FSEL R14, R14, RZ, P2 ;  /* 0x000000ff0e0e7208 */ /* 0x000fe20001000000 */
[-C--:B------:R-:W-:Y:S01]  /*6010*/  @P3 FMUL.FTZ R13, R15, R16.reuse ;  /* 0x000000100f0d3220 */ /* 0x080fe20000410000 */
[----:B------:R-:W-:-:S03]  /*6020*/  FMUL.FTZ R15, R165, R16 ;  /* 0x00000010a50f7220 */ /* 0x000fc60000410000 */
[----:B------:R-:W-:Y:S02]  /*6030*/  FADD.FTZ R16, R69, R13 ;  /* 0x0000000d45107221 */ /* 0x000fe40000010000 */
[----:B------:R-:W-:-:S04]  /*6040*/  FSEL R15, R15, RZ, P3 ;  /* 0x000000ff0f0f7208 */ /* 0x000fc80001800000 */
[----:B------:R-:W-:-:S07]  /*6050*/  F2FP.F16.F32.PACK_AB R64, R15, R14 ;  /* 0x0000000e0f40723e */ /* 0x000fce00000000ff */
.L_x_14889:
        /* <DEDUP_REMOVED lines=13> */
.L_x_14874:
[----:B------:R-:W-:Y:S04]  /*6130*/  BSSY.RECONVERGENT B2, `(.L_x_14890) ;  /* 0x00000ef000027945 */ /* 0x000fe80003800200 */
[----:B------:R-:W-:Y:S05]  /*6140*/  @!P3 BRA `(.L_x_14891) ;  /* 0x0000000c00b4b947 */ /* 0x000fea0003800000 */
[----:B------:R-:W1:Y:S01]  /*6150*/  LDC.64 R192, c[0x0][0x390] ;  /* 0x0000e400ffc07b82 */ /* 0x000e620000000a00 */
[----:B------:R2:W5:Y:S04]  /*6160*/  LDL R226, [R1+0x8] ;  /* 0x0000080001e27983 */ /* 0x0005680000100800 */
        /* <DEDUP_REMOVED lines=11> */
[----:B------:R-:W-:Y:S01]  /*6220*/  FFMA.FTZ R200, R222, R14, R13 ;  /* 0x0000000edec87223 */ /* 0x000fe2000001000d */
[----:B-----5:R-:W-:-:S02]  /*6230*/  LOP3.LUT P3, RZ, R196, 0xff0000, RZ, 0xc0, !PT ;  /* 0x00ff0000c4ff7812 */ /* 0x020fc4000786c0ff */
[----:B------:R-:W-:Y:S02]  /*6240*/  LOP3.LUT P4, RZ, R196, 0xff000000, RZ, 0xc0, !PT ;  /* 0xff000000c4ff7812 */ /* 0x000fe4000788c0ff */
[----:B------:R-:W-:Y:S01]  /*6250*/  LOP3.LUT P2, RZ, R197, 0xff, RZ, 0xc0, !PT ;  /* 0x000000ffc5ff7812 */ /* 0x000fe2000784c0ff */
[----:B--2---:R-:W-:Y:S01]  /*6260*/  FADD.FTZ R200, R203, -R200 ;  /* 0x800000c8cbc87221 */ /* 0x004fe20000010000 */
[----:B------:R-:W-:-:S03]  /*6270*/  HFMA2 R203, -RZ, RZ, 0, 0 ;  /* 0x00000000ffcb7431 */ /* 0x000fc600000001ff */
[----:B------:R-:W-:-:S04]  /*6280*/  FFMA.FTZ R200, R16, R200, R62 ;  /* 0x000000c810c87223 */ /* 0x000fc8000001003e */
[----:B------:R-:W-:-:S04]  /*6290*/  FMUL.FTZ R200, R200, R15 ;  /* 0x0000000fc8c87220 */ /* 0x000fc80000410000 */
[----:B------:R-:W-:Y:S01]  /*62a0*/  FMUL.FTZ R205, R200, UR14 ;  /* 0x0000000ec8cd7c20 */ /* 0x000fe20008410000 */
[----:B------:R-:W-:-:S05]  /*62b0*/  @P3 HADD2.F32 R200, -RZ, R193.H0_H0 ;  /* 0x200000c1ffc83230 */ /* 0x000fca0000004100 */
[----:B------:R-:W-:-:S04]  /*62c0*/  @P3 FMUL.FTZ R203, R200, R205 ;  /* 0x000000cdc8cb3220 */ /* 0x000fc80000410000 */
[----:B------:R-:W-:Y:S01]  /*62d0*/  FADD.FTZ R203, R94, R203 ;  /* 0x000000cb5ecb7221 */ /* 0x000fe20000010000 */
[----:B------:R-:W-:-:S04]  /*62e0*/  FFMA.FTZ R94, R221, R14, R13 ;  /* 0x0000000edd5e7223 */ /* 0x000fc8000001000d */
[----:B---3--:R-:W-:-:S04]  /*62f0*/  FADD.FTZ R94, R202, -R94 ;  /* 0x8000005eca5e7221 */ /* 0x008fc80000010000 */
[----:B------:R-:W-:-:S04]  /*6300*/  FFMA.FTZ R94, R16, R94, R63 ;  /* 0x0000005e105e7223 */ /* 0x000fc8000001003f */
[----:B------:R-:W-:Y:S01]  /*6310*/  FMUL.FTZ R200, R94, R15 ;  /* 0x0000000f5ec87220 */ /* 0x000fe20000410000 */
[----:B------:R-:W-:Y:S01]  /*6320*/  @P4 HADD2.F32 R94, -RZ, R193.H1_H1 ;  /* 0x300000c1ff5e4230 */ /* 0x000fe20000004100 */
[----:B------:R-:W-:Y:S02]  /*6330*/  MOV R193, RZ ;  /* 0x000000ff00c17202 */ /* 0x000fe40000000f00 */
[----:B------:R-:W-:-:S04]  /*6340*/  FMUL.FTZ R204, R200, UR14 ;  /* 0x0000000ec8cc7c20 */ /* 0x000fc80008410000 */
[----:B------:R-:W-:Y:S01]  /*6350*/  @P4 FMUL.FTZ R193, R94, R204 ;  /* 0x000000cc5ec14220 */ /* 0x000fe20000410000 */
[----:B------:R-:W-:-:S03]  /*6360*/  FFMA.FTZ R94, R220, R14, R13 ;  /* 0x0000000edc5e7223 */ /* 0x000fc6000001000d */
[----:B------:R-:W-:Y:S01]  /*6370*/  FADD.FTZ R202, R95, R193 ;  /* 0x000000c15fca7221 */ /* 0x000fe20000010000 */
[----:B----4-:R-:W-:Y:S01]  /*6380*/  FADD.FTZ R94, R201, -R94 ;  /* 0x8000005ec95e7221 */ /* 0x010fe20000010000 */
[----:B------:R-:W-:Y:S02]  /*6390*/  @P2 HADD2.F32 R193, -RZ, R194.H0_H0 ;  /* 0x200000c2ffc12230 */ /* 0x000fe40000004100 */
[----:B------:R-:W-:Y:S02]  /*63a0*/  HFMA2 R95, -RZ, RZ, 0, 0 ;  /* 0x00000000ff5f7431 */ /* 0x000fe400000001ff */
[----:B------:R-:W-:-:S04]  /*63b0*/  FFMA.FTZ R94, R16, R94, R56 ;  /* 0x0000005e105e7223 */ /* 0x000fc80000010038 */
        /* <DEDUP_REMOVED lines=10> */
[----:B------:R-:W-:-:S04]  /*6460*/  FFMA.FTZ R88, R16, R88, R57 ;  /* 0x0000005810587223 */ /* 0x000fc80000010039 */
        /* <DEDUP_REMOVED lines=22> */
[----:B------:R-:W-:Y:S01]  /*65d0*/  FFMA.FTZ R90, R16, R90, R59 ;  /* 0x0000005a105a7223 */ /* 0x000fe2000001003b */
        /* <DEDUP_REMOVED lines=20> */
[----:B------:R-:W-:-:S03]  /*6720*/  FFMA.FTZ R88, R16, R88, R60 ;  /* 0x0000005810587223 */ /* 0x000fc6000001003c */
        /* <DEDUP_REMOVED lines=9> */
[----:B------:R-:W-:-:S04]  /*67c0*/  FFMA.FTZ R88, R16, R88, R61 ;  /* 0x0000005810587223 */ /* 0x000fc8000001003d */
        /* <DEDUP_REMOVED lines=9> */
[----:B------:R-:W-:Y:S01]  /*6860*/  F2FP.F16.F32.PACK_AB R88, R92, R88 ;  /* 0x000000585c58723e */ /* 0x000fe200000000ff */
[----:B------:R-:W-:Y:S06]  /*6870*/  BRA `(.L_x_14893) ;  /* 0x0000000400a07947 */ /* 0x000fec0003800000 */
.L_x_14892:
[----:B------:R-:W2:Y:S04]  /*6880*/  LDL R200, [R1+0x14] ;  /* 0x0000140001c87983 */ /* 0x000ea80000100800 */
[----:B------:R-:W3:Y:S04]  /*6890*/  LDL R205, [R1+0x10] ;  /* 0x0000100001cd7983 */ /* 0x000ee80000100800 */
[----:B------:R-:W4:Y:S01]  /*68a0*/  LDL R204, [R1+0xc] ;  /* 0x00000c0001cc7983 */ /* 0x000f220000100800 */
[-CC-:B------:R-:W-:Y:S01]  /*68b0*/  FFMA.FTZ R24, R222, R14.reuse, R13.reuse ;  /* 0x0000000ede187223 */ /* 0x180fe2000001000d */
[C---:B-----5:R-:W-:Y:S01]  /*68c0*/  LOP3.LUT P3, RZ, R196.reuse, 0xff0000, RZ, 0xc0, !PT ;  /* 0x00ff0000c4ff7812 */ /* 0x060fe2000786c0ff */
[----:B------:R-:W-:Y:S01]  /*68d0*/  FFMA.FTZ R27, R221, R14, R13 ;  /* 0x0000000edd1b7223 */ /* 0x000fe2000001000d */
[----:B------:R-:W-:Y:S01]  /*68e0*/  LOP3.LUT P4, RZ, R196, 0xff000000, RZ, 0xc0, !PT ;  /* 0xff000000c4ff7812 */ /* 0x000fe2000788c0ff */
[----:B------:R-:W-:Y:S01]  /*68f0*/  HFMA2 R30, -RZ, RZ, 0, 0 ;  /* 0x00000000ff1e7431 */ /* 0x000fe200000001ff */
[----:B------:R-:W-:-:S02]  /*6900*/  MOV R29, RZ ;  /* 0x000000ff001d7202 */ /* 0x000fc40000000f00 */
[----:B------:R-:W-:-:S07]  /*6910*/  LOP3.LUT P2, RZ, R197, 0xff, RZ, 0xc0, !PT ;  /* 0x000000ffc5ff7812 */ /* 0x000fce000784c0ff */
[--C-:B------:R-:W-:Y:S02]  /*6920*/  @P3 HADD2.F32 R25, -RZ, R193.reuse.H0_H0 ;  /* 0x200000c1ff193230 */ /* 0x100fe40000004100 */
[----:B------:R-:W-:Y:S02]  /*6930*/  @P4 HADD2.F32 R28, -RZ, R193.H1_H1 ;  /* 0x300000c1ff1c4230 */ /* 0x000fe40000004100 */
[----:B--2---:R-:W-:-:S04]  /*6940*/  FADD.FTZ R24, R200, -R24 ;  /* 0x80000018c8187221 */ /* 0x004fc80000010000 */
[----:B------:R-:W-:Y:S01]  /*6950*/  FFMA.FTZ R26, R16, R24, R62 ;  /* 0x00000018101a7223 */ /* 0x000fe2000001003e */
[----:B---3--:R-:W-:-:S03]  /*6960*/  FADD.FTZ R27, R205, -R27 ;  /* 0x8000001bcd1b7221 */ /* 0x008fc60000010000 */
[----:B------:R-:W-:Y:S01]  /*6970*/  FMUL.FTZ R24, R26, R15 ;  /* 0x0000000f1a187220 */ /* 0x000fe20000410000 */
[----:B------:R-:W-:-:S03]  /*6980*/  FFMA.FTZ R27, R16, R27, R63 ;  /* 0x0000001b101b7223 */ /* 0x000fc6000001003f */
[----:B------:R-:W-:-:S04]  /*6990*/  FMUL.FTZ R24, R24, UR14 ;  /* 0x0000000e18187c20 */ /* 0x000fc80008410000 */
        /* <DEDUP_REMOVED lines=11> */
[----:B----4-:R-:W-:Y:S01]  /*6a50*/  FADD.FTZ R28, R204, -R28 ;  /* 0x8000001ccc1c7221 */ /* 0x010fe20000010000 */
[----:B------:R-:W-:Y:S02]  /*6a60*/  MOV R95, RZ ;  /* 0x000000ff005f7202 */ /* 0x000fe40000000f00 */
[----:B------:R-:W-:Y:S01]  /*6a70*/  FSEL R25, R25, RZ, P4 ;  /* 0x000000ff19197208 */ /* 0x000fe20002000000 */
[----:B------:R-:W-:-:S04]  /*6a80*/  FFMA.FTZ R28, R16, R28, R56 ;  /* 0x0000001c101c7223 */ /* 0x000fc80000010038 */
        /* <DEDUP_REMOVED lines=9> */
[----:B------:R-:W-:-:S04]  /*6b20*/  FFMA.FTZ R29, R16, R31, R57 ;  /* 0x0000001f101d7223 */ /* 0x000fc80000010039 */
        /* <DEDUP_REMOVED lines=12> */
[----:B------:R-:W-:-:S04]  /*6bf0*/  FFMA.FTZ R30, R16, R30, R58 ;  /* 0x0000001e101e7223 */ /* 0x000fc8000001003a */
        /* <DEDUP_REMOVED lines=28> */
[----:B------:R-:W-:Y:S01]  /*6dc0*/  FFMA.FTZ R24, R16, R88, R60 ;  /* 0x0000005810187223 */ /* 0x000fe2000001003c */
        /* <DEDUP_REMOVED lines=18> */
[----:B------:R-:W-:-:S07]  /*6ef0*/  F2FP.F16.F32.PACK_AB R88, R92, R88 ;  /* 0x000000585c58723e */ /* 0x000fce00000000ff */
.L_x_14893:
        /* <DEDUP_REMOVED lines=18> */
.L_x_14891:
[----:B------:R-:W-:Y:S05]  /*7020*/  BSYNC.RECONVERGENT B2 ;  /* 0x0000000000027941 */ /* 0x000fea0003800200 */
.L_x_14890:
        /* <DEDUP_REMOVED lines=112> */
.L_x_14896:
        /* <DEDUP_REMOVED lines=9> */
[----:B------:R-:W-:-:S05]  /*77c0*/  @P4 HADD2.F32 R200, -RZ, R193.H0_H0 ;  /* 0x200000c1ffc84230 */ /* 0x000fca0000004100 */
[----:B------:R-:W-:-:S04]  /*77d0*/  @P4 FMUL.FTZ R203, R200, R205 ;  /* 0x000000cdc8cb4220 */ /* 0x000fc80000410000 */
[----:B------:R-:W-:Y:S01]  /*77e0*/  FADD.FTZ R203, R86, R203 ;  /* 0x000000cb56cb7221 */ /* 0x000fe20000010000 */
[----:B------:R-:W-:-:S04]  /*77f0*/  FFMA.FTZ R86, R213, R14, R13 ;  /* 0x0000000ed5567223 */ /* 0x000fc8000001000d */
[----:B------:R-:W-:-:S04]  /*7800*/  FADD.FTZ R86, R249, -R86 ;  /* 0x80000056f9567221 */ /* 0x000fc80000010000 */
        /* <DEDUP_REMOVED lines=87> */
.L_x_14897:
        /* <DEDUP_REMOVED lines=16> */
.L_x_14895:
[----:B------:R-:W-:Y:S05]  /*7e80*/  BSYNC.RECONVERGENT B2 ;  /* 0x0000000000027941 */ /* 0x000fea0003800200 */
.L_x_14894:
        /* <DEDUP_REMOVED lines=19> */
[----:B------:R-:W-:Y:S01]  /*7fc0*/  LOP3.LUT P6, RZ, R21, 0xff00, RZ, 0xc0, !PT ;  /* 0x0000ff0015ff7812 */ /* 0x000fe200078cc0ff */
[----:B------:R-:W-:Y:S01]  /*7fd0*/  FFMA.FTZ R27, R16, R27, R47 ;  /* 0x0000001b101b7223 */ /* 0x000fe2000001002f */
        /* <DEDUP_REMOVED lines=16> */
[----:B------:R-:W-:Y:S01]  /*80e0*/  FFMA.FTZ R28, R16, R28, R40 ;  /* 0x0000001c101c7223 */ /* 0x000fe20000010028 */
[----:B------:R-:W-:Y:S01]  /*80f0*/  FADD.FTZ R202, R79, R29 ;  /* 0x0000001d4fca7221 */ /* 0x000fe20000010000 */
[----:B------:R-:W-:Y:S01]  /*8100*/  @P3 HADD2.F32 R29, -RZ, R194.H0_H0 ;  /* 0x200000c2ff1d3230 */ /* 0x000fe20000004100 */
[----:B------:R-:W-:Y:S01]  /*8110*/  MOV R79, RZ ;  /* 0x000000ff004f7202 */ /* 0x000fe20000000f00 */
[----:B------:R-:W-:Y:S01]  /*8120*/  FMUL.FTZ R30, R28, R15 ;  /* 0x0000000f1c1e7220 */ /* 0x000fe20000410000 */
[----:B------:R-:W-:-:S03]  /*8130*/  FSEL R25, R25, RZ, P5 ;  /* 0x000000ff19197208 */ /* 0x000fc60002800000 */
[----:B------:R-:W-:-:S04]  /*8140*/  FMUL.FTZ R30, R30, UR14 ;  /* 0x0000000e1e1e7c20 */ /* 0x000fc80008410000 */
[----:B------:R-:W-:Y:S01]  /*8150*/  @P3 FMUL.FTZ R31, R29, R30 ;  /* 0x0000001e1d1f3220 */ /* 0x000fe20000410000 */
[----:B------:R-:W-:Y:S01]  /*8160*/  FFMA.FTZ R29, R16, R78, R41 ;  /* 0x0000004e101d7223 */ /* 0x000fe20000010029 */
        /* <DEDUP_REMOVED lines=65> */
.L_x_14900:
        /* <DEDUP_REMOVED lines=29> */
[----:B------:R-:W-:-:S04]  /*8750*/  @P3 FMUL.FTZ R79, R193, R78 ;  /* 0x0000004ec14f3220 */ /* 0x000fc80000410000 */
[----:B------:R-:W-:Y:S01]  /*8760*/  FADD.FTZ R201, R72, R79 ;  /* 0x0000004f48c97221 */ /* 0x000fe20000010000 */
[----:B------:R-:W-:-:S04]  /*8770*/  FFMA.FTZ R72, R7, R14, R13 ;  /* 0x0000000e07487223 */ /* 0x000fc8000001000d */
[----:B------:R-:W-:-:S04]  /*8780*/  FADD.FTZ R72, R232, -R72 ;  /* 0x80000048e8487221 */ /* 0x000fc80000010000 */
[----:B------:R-:W-:-:S04]  /*8790*/  FFMA.FTZ R72, R16, R72, R41 ;  /* 0x0000004810487223 */ /* 0x000fc80000010029 */
        /* <DEDUP_REMOVED lines=45> */
[----:B------:R-:W-:Y:S01]  /*8a70*/  FFMA.FTZ R72, R16, R72, R44 ;  /* 0x0000004810487223 */ /* 0x000fe2000001002c */
        /* <DEDUP_REMOVED lines=21> */
.L_x_14901:
        /* <DEDUP_REMOVED lines=16> */
.L_x_14899:
[----:B------:R-:W-:Y:S05]  /*8cd0*/  BSYNC.RECONVERGENT B2 ;  /* 0x0000000000027941 */ /* 0x000fea0003800200 */
.L_x_14898:
        /* <DEDUP_REMOVED lines=37> */
[----:B------:R-:W-:Y:S02]  /*8f30*/  @P2 HADD2.F32 R29, -RZ, R194.H0_H0 ;  /* 0x200000c2ff1d2230 */ /* 0x000fe40000004100 */
[----:B------:R-:W-:Y:S01]  /*8f40*/  FMUL.FTZ R31, R28, R15 ;  /* 0x0000000f1c1f7220 */ /* 0x000fe20000410000 */
[----:B------:R-:W-:-:S03]  /*8f50*/  FSEL R25, R25, RZ, P4 ;  /* 0x000000ff19197208 */ /* 0x000fc60002000000 */
[----:B------:R-:W-:-:S04]  /*8f60*/  FMUL.FTZ R31, R31, UR14 ;  /* 0x0000000e1f1f7c20 */ /* 0x000fc80008410000 */
[----:B------:R-:W-:Y:S01]  /*8f70*/  @P2 FMUL.FTZ R30, R29, R31 ;  /* 0x0000001f1d1e2220 */ /* 0x000fe20000410000 */
[----:B------:R-:W-:Y:S01]  /*8f80*/  FFMA.FTZ R29, R16, R193, R33 ;  /* 0x000000c1101d7223 */ /* 0x000fe20000010021 */
        /* <DEDUP_REMOVED lines=17> */
[C---:B------:R-:W-:Y:S01]  /*90a0*/  FFMA.FTZ R31, R16.reuse, R31, R35 ;  /* 0x0000001f101f7223 */ /* 0x040fe20000010023 */
[----:B------:R-:W-:Y:S01]  /*90b0*/  FMUL.FTZ R64, R161, R64 ;  /* 0x00000040a1407220 */ /* 0x000fe20000410000 */
[----:B------:R-:W-:-:S04]  /*90c0*/  FFMA.FTZ R30, R16, R30, R34 ;  /* 0x0000001e101e7223 */ /* 0x000fc80000010022 */
        /* <DEDUP_REMOVED lines=26> */
[----:B------:R-:W-:-:S04]  /*9270*/  FFMA.FTZ R24, R16, R64, R36 ;  /* 0x0000004010187223 */ /* 0x000fc80000010024 */
[----:B------:R-:W-:-:S04]  /*9280*/  FMUL.FTZ R25, R24, R15 ;  /* 0x0000000f18197220 */ /* 0x000fc80000410000 */
[----:B------:R-:W-:Y:S01]  /*9290*/  FMUL.FTZ R64, R25, UR14 ;  /* 0x0000000e19407c20 */ /* 0x000fe20008410000 */
[----:B------:R-:W-:-:S05]  /*92a0*/  @P2 HADD2.F32 R25, -RZ, R192.H0_H0 ;  /* 0x200000c0ff192230 */ /* 0x000fca0000004100 */
[----:B------:R-:W-:Y:S01]  /*92b0*/  @P2 FMUL.FTZ R195, R25, R64 ;  /* 0x0000004019c32220 */ /* 0x000fe20000410000 */
[----:B------:R-:W-:Y:S01]  /*92c0*/  FFMA.FTZ R25, R16, R13, R37 ;  /* 0x0000000d10197223 */ /* 0x000fe20000010025 */
        /* <DEDUP_REMOVED lines=13> */
.L_x_14902:
        /* <DEDUP_REMOVED lines=17> */
[----:B------:R-:W-:-:S04]  /*94b0*/  FFMA.FTZ R200, R16, R200, R39 ;  /* 0x000000c810c87223 */ /* 0x000fc80000010027 */
        /* <DEDUP_REMOVED lines=9> */
[----:B------:R-:W-:-:S04]  /*9550*/  FFMA.FTZ R193, R16, R193, R32 ;  /* 0x000000c110c17223 */ /* 0x000fc80000010020 */
        /* <DEDUP_REMOVED lines=8> */
[----:B------:R-:W-:-:S04]  /*95e0*/  FFMA.FTZ R64, R16, R64, R33 ;  /* 0x0000004010407223 */ /* 0x000fc80000010021 */
        /* <DEDUP_REMOVED lines=9> */
[----:B------:R-:W-:-:S04]  /*9680*/  FFMA.FTZ R65, R16, R65, R34 ;  /* 0x0000004110417223 */ /* 0x000fc80000010022 */
        /* <DEDUP_REMOVED lines=54> */
.L_x_14903:
        /* <DEDUP_REMOVED lines=12> */
.L_x_14887:
[----:B------:R-:W-:Y:S05]  /*9ab0*/  BSYNC.RECONVERGENT B1 ;  /* 0x0000000000017941 */ /* 0x000fea0003800200 */
.L_x_14873:
[----:B------:R-:W2:Y:S01]  /*9ac0*/  LDL.LU R14, [R1+0x1c] ;  /* 0x00001c00010e7983 */ /* 0x000ea20000300800 */
[----:B------:R-:W2:Y:S02]  /*9ad0*/  LDC.64 R12, c[0x0][0x380] ;  /* 0x0000e000ff0c7b82 */ /* 0x000ea40000000a00 */
[----:B--2---:R-:W-:-:S04]  /*9ae0*/  LEA R14, R12, R14, 0x2 ;  /* 0x0000000e0c0e7211 */ /* 0x004fc800078e10ff */
[----:B------:R-:W-:Y:S01]  /*9af0*/  ISETP.GE.AND P1, PT, R14, R13, PT ;  /* 0x0000000d0e00720c */ /* 0x000fe20003f26270 */
[----:B------:R1:W-:-:S12]  /*9b00*/  STL [R1+0x1c], R14 ;  /* 0x00001c0e01007387 */ /* 0x0003d80000100800 */
[----:B-1----:R-:W-:Y:S05]  /*9b10*/  @!P1 BRA `(.L_x_14904) ;  /* 0xffffff7000509947 */ /* 0x002fea000383ffff */
.L_x_14863:
[----:B------:R-:W-:Y:S05]  /*9b20*/  BSYNC B0 ;  /* 0x0000000000007941 */ /* 0x000fea0003800000 */
.L_x_14862:
        /* <DEDUP_REMOVED lines=157> */
.L_x_14906:
[----:B------:R-:W-:Y:S05]  /*a500*/  BSYNC.RECONVERGENT B0 ;  /* 0x0000000000007941 */ /* 0x000fea0003800200 */
.L_x_14905:
        /* <DEDUP_REMOVED lines=129> */
.L_x_14908:
[----:B------:R-:W-:Y:S05]  /*ad20*/  BSYNC.RECONVERGENT B0 ;  /* 0x0000000000007941 */ /* 0x000fea0003800200 */
.L_x_14907:
        /* <DEDUP_REMOVED lines=18> */
.L_x_14910:
[----:B------:R-:W-:Y:S05]  /*ae50*/  BSYNC.RECONVERGENT B0 ;  /* 0x0000000000007941 */ /* 0x000fea0003800200 */
.L_x_14909:
        /* <DEDUP_REMOVED lines=18> */
.L_x_14912:
[----:B------:R-:W-:Y:S05]  /*af80*/  BSYNC.RECONVERGENT B0 ;  /* 0x0000000000007941 */ /* 0x000fea0003800200 */
.L_x_14911:
        /* <DEDUP_REMOVED lines=18> */
.L_x_14914:
[----:B------:R-:W-:Y:S05]  /*b0b0*/  BSYNC.RECONVERGENT B0 ;  /* 0x0000000000007941 */ /* 0x000fea0003800200 */
.L_x_14913:
        /* <DEDUP_REMOVED lines=18> */
.L_x_14916:
[----:B------:R-:W-:Y:S05]  /*b1e0*/  BSYNC.RECONVERGENT B0 ;  /* 0x0000000000007941 */ /* 0x000fea0003800200 */
.L_x_14915:
        /* <DEDUP_REMOVED lines=18> */
.L_x_14918:
[----:B------:R-:W-:Y:S05]  /*b310*/  BSYNC.RECONVERGENT B0 ;  /* 0x0000000000007941 */ /* 0x000fea0003800200 */
.L_x_14917:
        /* <DEDUP_REMOVED lines=11> */
.L_x_14872:
[----:B------:R-:W-:Y:S01]  /*b3d0*/  HFMA2 R192, -RZ, RZ, 0, 5.9604644775390625e-08 ;  /* 0x00000001ffc07431 */ /* 0x000fe200000001ff */
[----:B------:R-:W-:Y:S01]  /*b3e0*/  BSSY B1, `(.L_x_14919) ;  /* 0x0000007000017945 */ /* 0x000fe20003800000 */
[----:B-1----:R-:W-:Y:S02]  /*b3f0*/  MOV R193, R226 ;  /* 0x000000e200c17202 */ /* 0x002fe40000000f00 */
[----:B------:R-:W-:Y:S02]  /*b400*/  MOV R14, 0x1f ;  /* 0x0000001f000e7802 */ /* 0x000fe40000000f00 */
[----:B------:R-:W-:-:S07]  /*b410*/  MOV R13, 0xffffffff ;  /* 0xffffffff000d7802 */ /* 0x000fce0000000f00 */
[----:B-----5:R-:W-:Y:S05]  /*b420*/  WARPSYNC.COLLECTIVE R13, `(.L_x_14920) ;  /* 0x000000000d087348 */ /* 0x020fea0003c00000 */
[----:B------:R0:W1:Y:S02]  /*b430*/  SHFL.BFLY P5, R201, R193, R192, R14 ;  /* 0x0c0000c0c1c97389 */ /* 0x00006400000a000e */
[----:B01---5:R-:W-:Y:S05]  /*b440*/  ENDCOLLECTIVE ;  /* 0x000000000000791b */ /* 0x023fea0003800000 */
.L_x_14920:
[----:B------:R-:W-:Y:S05]  /*b450*/  BSYNC B1 ;  /* 0x0000000000017941 */ /* 0x000fea0003800000 */
.L_x_14919:
        /* <DEDUP_REMOVED lines=9> */
.L_x_14921:
        /* <DEDUP_REMOVED lines=8> */
.L_x_14922:
[----:B------:R-:W-:Y:S02]  /*b570*/  MOV R193, R195 ;  /* 0x000000c300c17202 */ /* 0x000fe40000000f00 */
[----:B------:R-:W-:-:S05]  /*b580*/  MOV R13, R201 ;  /* 0x000000c9000d7202 */ /* 0x000fca0000000f00 */
[----:B------:R-:W-:Y:S01]  /*b590*/  FADD.FTZ R194, R194, R13 ;  /* 0x0000000dc2c27221 */ /* 0x000fe20000010000 */
[----:B------:R-:W-:-:S07]  /*b5a0*/  MOV R13, 0xffffffff ;  /* 0xffffffff000d7802 */ /* 0x000fce0000000f00 */
[----:B------:R-:W-:Y:S05]  /*b5b0*/  WARPSYNC.COLLECTIVE R13, `(.L_x_14923) ;  /* 0x000000000d087348 */ /* 0x000fea0003c00000 */
[----:B------:R0:W1:Y:S02]  /*b5c0*/  SHFL.BFLY P5, R201, R193, R192, R14 ;  /* 0x0c0000c0c1c97389 */ /* 0x00006400000a000e */
[----:B01----:R-:W-:Y:S05]  /*b5d0*/  ENDCOLLECTIVE ;  /* 0x000000000000791b */ /* 0x003fea0003800000 */
.L_x_14923:
        /* <DEDUP_REMOVED lines=8> */
.L_x_14924:
[----:B------:R-:W-:Y:S02]  /*b660*/  MOV R193, R195 ;  /* 0x000000c300c17202 */ /* 0x000fe40000000f00 */
[----:B------:R-:W-:-:S05]  /*b670*/  MOV R13, R201 ;  /* 0x000000c9000d7202 */ /* 0x000fca0000000f00 */
[----:B------:R-:W-:Y:S01]  /*b680*/  FADD.FTZ R194, R194, R13 ;  /* 0x0000000dc2c27221 */ /* 0x000fe20000010000 */
[----:B------:R-:W-:-:S07]  /*b690*/  MOV R13, 0xffffffff ;  /* 0xffffffff000d7802 */ /* 0x000fce0000000f00 */
[----:B------:R-:W-:Y:S05]  /*b6a0*/  WARPSYNC.COLLECTIVE R13, `(.L_x_14925) ;  /* 0x000000000d087348 */ /* 0x000fea0003c00000 */
[----:B------:R0:W1:Y:S02]  /*b6b0*/  SHFL.BFLY P5, R201, R193, R192, R14 ;  /* 0x0c0000c0c1c97389 */ /* 0x00006400000a000e */
[----:B01----:R-:W-:Y:S05]  /*b6c0*/  ENDCOLLECTIVE ;  /* 0x000000000000791b */ /* 0x003fea0003800000 */
.L_x_14925:
        /* <DEDUP_REMOVED lines=8> */
.L_x_14926:
[----:B------:R-:W-:Y:S02]  /*b750*/  MOV R193, R195 ;  /* 0x000000c300c17202 */ /* 0x000fe40000000f00 */
[----:B------:R-:W-:-:S05]  /*b760*/  MOV R13, R201 ;  /* 0x000000c9000d7202 */ /* 0x000fca0000000f00 */
[----:B------:R-:W-:Y:S01]  /*b770*/  FADD.FTZ R194, R194, R13 ;  /* 0x0000000dc2c27221 */ /* 0x000fe20000010000 */
[----:B------:R-:W-:-:S07]  /*b780*/  MOV R13, 0xffffffff ;  /* 0xffffffff000d7802 */ /* 0x000fce0000000f00 */
[----:B------:R-:W-:Y:S05]  /*b790*/  WARPSYNC.COLLECTIVE R13, `(.L_x_14927) ;  /* 0x000000000d087348 */ /* 0x000fea0003c00000 */
[----:B------:R0:W1:Y:S02]  /*b7a0*/  SHFL.BFLY P5, R201, R193, R192, R14 ;  /* 0x0c0000c0c1c97389 */ /* 0x00006400000a000e */
[----:B01----:R-:W-:Y:S05]  /*b7b0*/  ENDCOLLECTIVE ;  /* 0x000000000000791b */ /* 0x003fea0003800000 */
.L_x_14927:
        /* <DEDUP_REMOVED lines=8> */
.L_x_14928:
[----:B------:R-:W-:Y:S02]  /*b840*/  MOV R193, R200 ;  /* 0x000000c800c17202 */ /* 0x000fe40000000f00 */
[----:B------:R-:W-:-:S07]  /*b850*/  MOV R195, R201 ;  /* 0x000000c900c37202 */ /* 0x000fce0000000f00 */
[----:B------:R-:W-:Y:S05]  /*b860*/  WARPSYNC.COLLECTIVE R13, `(.L_x_14929) ;  /* 0x000000000d087348 */ /* 0x000fea0003c00000 */
[----:B------:R0:W1:Y:S02]  /*b870*/  SHFL.BFLY P5, R201, R193, R192, R14 ;  /* 0x0c0000c0c1c97389 */ /* 0x00006400000a000e */
[----:B01----:R-:W-:Y:S05]  /*b880*/  ENDCOLLECTIVE ;  /* 0x000000000000791b */ /* 0x003fea0003800000 */
.L_x_14929:
[----:B------:R-:W-:Y:S01]  /*b890*/  MOV R13, R201 ;  /* 0x000000c9000d7202 */ /* 0x000fe20000000f00 */
[----:B------:R-:W-:Y:S06]  /*b8a0*/  BRA `(.L_x_14930) ;  /* 0xffffff6c00a87947 */ /* 0x000fec000383ffff */
.L_x_14931:
        /* <DEDUP_REMOVED lines=13> */
.L_x_20100:


//--------------------- .text._ZN10layer_norm13ln_bwd_kernelINS_13Kernel_traitsIf6__halffS2_fjLj1024ELj1ELj4ELj1ELj16ENS_18Kernel_traits_baseILj1024EfS2_fS2_fjLj128EEEEELb1ELb1ELb0ELb1EEEvNS_9BwdParamsE --------------------------
	.section	.text._ZN10layer_norm13ln_bwd_kernelINS_13Kernel_traitsIf6__halffS2_fjLj1024ELj1ELj4ELj1ELj16ENS_18Kernel_traits_baseILj1024EfS2_fS2_fjLj128EEEEELb1ELb1ELb0ELb1EEEvNS_9BwdParamsE,"ax",@progbits
	.align	128
        .global         _ZN10layer_norm13ln_bwd_kernelINS_13Kernel_traitsIf6__halffS2_fjLj1024ELj1ELj4ELj1ELj16ENS_18Kernel_traits_baseILj1024EfS2_fS2_fjLj128EEEEELb1ELb1ELb0ELb1EEEvNS_9BwdParamsE
        .type           _ZN10layer_norm13ln_bwd_kernelINS_13Kernel_traitsIf6__halffS2_fjLj1024ELj1ELj4ELj1ELj16ENS_18Kernel_traits_baseILj1024EfS2_fS2_fjLj128EEEEELb1ELb1ELb0ELb1EEEvNS_9BwdParamsE,@function
        .size           _ZN10layer_norm13ln_bwd_kernelINS_13Kernel_traitsIf6__halffS2_fjLj1024ELj1ELj4ELj1ELj16ENS_18Kernel_traits_baseILj1024EfS2_fS2_fjLj128EEEEELb1ELb1ELb0ELb1EEEvNS_9BwdParamsE,(.L_x_20101 - _ZN10layer_norm13ln_bwd_kernelINS_13Kernel_traitsIf6__halffS2_fjLj1024ELj1ELj4ELj1ELj16ENS_18Kernel_traits_baseILj1024EfS2_fS2_fjLj128EEEEELb1ELb1ELb0ELb1EEEvNS_9BwdParamsE)
        .other          _ZN10layer_norm13ln_bwd_kernelINS_13Kernel_traitsIf6__halffS2_fjLj1024ELj1ELj4ELj1ELj16ENS_18Kernel_traits_baseILj1024EfS2_fS2_fjLj128EEEEELb1ELb1ELb0ELb1EEEvNS_9BwdParamsE,@"STO_CUDA_ENTRY STV_DEFAULT"
_ZN10layer_norm13ln_bwd_kernelINS_13Kernel_traitsIf6__halffS2_fjLj1024ELj1ELj4ELj1ELj16ENS_18Kernel_traits_baseILj1024EfS2_fS2_fjLj128EEEEELb1ELb1ELb0ELb1EEEvNS_9BwdParamsE:
.text._ZN10layer_norm13ln_bwd_kernelINS_13Kernel_traitsIf6__halffS2_fjLj1024ELj1ELj4ELj1ELj16ENS_18Kernel_traits_baseILj1024EfS2_fS2_fjLj128EEEEELb1ELb1ELb0ELb1EEEvNS_9BwdParamsE:
        /* <DEDUP_REMOVED lines=132> */
[----:B------:R-:W-:Y:S01]  /*0840*/  HFMA2 R201, -RZ, RZ, 0, 0 ;  /* 0x00000000ffc97431 */ /* 0x000fe200000001ff */
        /* <DEDUP_REMOVED lines=24> */
[----:B------:R-:W-:-:S02]  /*09d0*/  MOV R229, RZ ;  /* 0x000000ff00e57202 */ /* 0x000fc40000000f00 */
[----:B------:R-:W-:Y:S01]  /*09e0*/  CS2R R216, SRZ ;  /* 0x0000000000d87805 */ /* 0x000fe2000001ff00 */
[----:B------:R1:W5:Y:S01]  /*09f0*/  LDG.E.128 R28, desc[UR6][R4.64] ;  /* 0x00000006041c7981 */ /* 0x000362000c1e1d00 */
[----:B------:R-:W-:Y:S02]  /*0a00*/  MOV R199, RZ ;  /* 0x000000ff00c77202 */ /* 0x000fe40000000f00 */
[----:B------:R-:W-:Y:S02]  /*0a10*/  CS2R R196, SRZ ;  /* 0x0000000000c47805 */ /* 0x000fe4000001ff00 */
[----:B------:R-:W-:Y:S02]  /*0a20*/  CS2R R194, SRZ ;  /* 0x0000000000c27805 */ /* 0x000fe4000001ff00 */
[----:B------:R-:W-:Y:S02]  /*0a30*/  CS2R R192, SRZ ;  /* 0x0000000000c07805 */ /* 0x000fe4000001ff00 */
[----:B------:R-:W-:-:S02]  /*0a40*/  CS2R R8, SRZ ;  /* 0x0000000000087805 */ /* 0x000fc4000001ff00 */
[----:B------:R-:W-:Y:S02]  /*0a50*/  CS2R R6, SRZ ;  /* 0x0000000000067805 */ /* 0x000fe4000001ff00 */
[----:B01----:R-:W-:-:S07]  /*0a60*/  CS2R R4, SRZ ;  /* 0x0000000000047805 */ /* 0x003fce000001ff00 */
.L_x_14954:
[----:B------:R-:W2:Y:S01]  /*0a70*/  LDL R0, [R1+0xa8] ;  /* 0x0000a80001007983 */ /* 0x000ea20000100800 */
[----:B0-----:R-:W0:Y:S01]  /*0a80*/  LDC.64 R132, c[0x0][0x3c0] ;  /* 0x0000f000ff847b82 */ /* 0x001e220000000a00 */
[----:B------:R-:W1:Y:S07]  /*0a90*/  S2R R134, SR_TID.X ;  /* 0x0000000000867919 */ /* 0x000e6e0000002100 */
[----:B------:R-:W3:Y:S08]  /*0aa0*/  LDC.64 R164, c[0x0][0x3a8] ;  /* 0x0000ea00ffa47b82 */ /* 0x000ef00000000a00 */
[----:B------:R-:W4:Y:S01]  /*0ab0*/  LDC.64 R176, c[0x0][0x428] ;  /* 0x00010a00ffb07b82 */ /* 0x000f220000000a00 */
[----:B0-----:R-:W-:-:S07]  /*0ac0*/  IMAD.WIDE R132, R27, 0x4, R132 ;  /* 0x000000041b847825 */ /* 0x001fce00078e0284 */
[----:B------:R-:W0:Y:S01]  /*0ad0*/  LDC.64 R184, c[0x0][0x3c8] ;  /* 0x0000f200ffb87b82 */ /* 0x000e220000000a00 */
[----:B------:R-:W4:Y:S01]  /*0ae0*/  LDG.E R225, desc[UR6][R132.64] ;  /* 0x0000000684e17981 */ /* 0x000f22000c1e1900 */
[----:B------:R-:W-:-:S06]  /*0af0*/  ISETP.NE.U32.AND P0, PT, RZ, UR12, PT ;  /* 0x0000000cff007c0c */ /* 0x000fcc000bf05070 */
        /* <DEDUP_REMOVED lines=12> */
[----:B------:R-:W2:Y:S03]  /*0bc0*/  LDG.E.128 R132, desc[UR6][R140.64] ;  /* 0x000000068c847981 */ /* 0x000ea6000c1e1d00 */
[----:B-1----:R-:W-:Y:S01]  /*0bd0*/  @P2 IMAD.WIDE R2, R27, 0x2, R2 ;  /* 0x000000021b022825 */ /* 0x002fe200078e0202 */
[----:B------:R-:W3:Y:S04]  /*0be0*/  LDG.E.128 R140, desc[UR6][R140.64+0x10] ;  /* 0x000010068c8c7981 */ /* 0x000ee8000c1e1d00 */
[----:B------:R1:W2:Y:S01]  /*0bf0*/  @P2 LDG.E.U16 R183, desc[UR6][R2.64] ;  /* 0x0000000602b72981 */ /* 0x0002a2000c1e1500 */
[----:B------:R-:W-:-:S03]  /*0c00*/  IMAD.WIDE.U32 R156, R180, 0x20, R164 ;  /* 0x00000020b49c7825 */ /* 0x000fc600078e00a4 */
[----:B------:R-:W2:Y:S01]  /*0c10*/  LDG.E.128 R144, desc[UR6][R148.64] ;  /* 0x0000000694907981 */ /* 0x000ea2000c1e1d00 */
[----:B----4-:R-:W-:-:S03]  /*0c20*/  IMAD.WIDE.U32 R136, R182, 0x10, R176 ;  /* 0x00000010b6887825 */ /* 0x010fc600078e00b0 */
[----:B------:R-:W4:Y:S01]  /*0c30*/  LDG.E.128 R152, desc[UR6][R156.64] ;  /* 0x000000069c987981 */ /* 0x000f22000c1e1d00 */
[----:B-1----:R-:W-:Y:S01]  /*0c40*/  IADD3 R2, PT, PT, R182, 0x60, RZ ;  /* 0x00000060b6027810 */ /* 0x002fe20007ffe0ff */
[----:B------:R-:W-:Y:S01]  /*0c50*/  IMAD.WIDE.U32 R168, R181, 0x10, R176 ;  /* 0x00000010b5a87825 */ /* 0x000fe200078e00b0 */
[----:B------:R-:W-:Y:S01]  /*0c60*/  ISETP.NE.AND P1, PT, RZ, UR10, PT ;  /* 0x0000000aff007c0c */ /* 0x000fe2000bf25270 */
[----:B------:R-:W4:Y:S02]  /*0c70*/  LDG.E.128 R136, desc[UR6][R136.64] ;  /* 0x0000000688887981 */ /* 0x000f24000c1e1d00 */
[----:B------:R-:W-:Y:S02]  /*0c80*/  IMAD.WIDE.U32 R164, R2, 0x20, R164 ;  /* 0x0000002002a47825 */ /* 0x000fe400078e00a4 */
[----:B------:R-:W4:Y:S02]  /*0c90*/  LDG.E.128 R148, desc[UR6][R148.64+0x10] ;  /* 0x0000100694947981 */ /* 0x000f24000c1e1d00 */
[----:B------:R-:W-:-:S02]  /*0ca0*/  IMAD.WIDE.U32 R172, R180, 0x10, R176 ;  /* 0x00000010b4ac7825 */ /* 0x000fc400078e00b0 */
[----:B------:R-:W4:Y:S02]  /*0cb0*/  LDG.E.128 R160, desc[UR6][R164.64] ;  /* 0x00000006a4a07981 */ /* 0x000f24000c1e1d00 */
[----:B------:R-:W-:Y:S02]  /*0cc0*/  IMAD.WIDE.U32 R176, R2, 0x10, R176 ;  /* 0x0000001002b07825 */ /* 0x000fe400078e00b0 */
[----:B------:R-:W4:Y:S04]  /*0cd0*/  LDG.E.128 R172, desc[UR6][R172.64] ;  /* 0x00000006acac7981 */ /* 0x000f28000c1e1d00 */
[----:B------:R-:W4:Y:S04]  /*0ce0*/  LDG.E.128 R176, desc[UR6][R176.64] ;  /* 0x00000006b0b07981 */ /* 0x000f28000c1e1d00 */
[----:B------:R-:W4:Y:S01]  /*0cf0*/  LDG.E.128 R164, desc[UR6][R164.64+0x10] ;  /* 0x00001006a4a47981 */ /* 0x000f22000c1e1d00 */
[----:B0-----:R-:W-:-:S03]  /*0d00*/  IMAD.WIDE R184, R27, 0x4, R184 ;  /* 0x000000041bb87825 */ /* 0x001fc600078e02b8 */
[----:B------:R-:W4:Y:S04]  /*0d10*/  LDG.E.128 R168, desc[UR6][R168.64] ;  /* 0x00000006a8a87981 */ /* 0x000f28000c1e1d00 */
[----:B------:R0:W4:Y:S01]  /*0d20*/  LDG.E R3, desc[UR6][R184.64] ;  /* 0x00000006b8037981 */ /* 0x000122000c1e1900 */
[----:B------:R-:W-:-:S03]  /*0d30*/  FSEL R225, R225, RZ, !P1 ;  /* 0x000000ffe1e17208 */ /* 0x000fc60004800000 */
[----:B------:R-:W4:Y:S02]  /*0d40*/  LDG.E.128 R156, desc[UR6][R156.64+0x10] ;  /* 0x000010069c9c7981 */ /* 0x000f24000c1e1d00 */
[C---:B---3--:R-:W-:Y:S01]  /*0d50*/  FADD.FTZ R214, -R225.reuse, R142 ;  /* 0x0000008ee1d67221 */ /* 0x048fe20000010100 */
[C---:B------:R-:W-:Y:S01]  /*0d60*/  FADD.FTZ R213, -R225.reuse, R143 ;  /* 0x0000008fe1d57221 */ /* 0x040fe20000010100 */
[C---:B--2---:R-:W-:Y:S01]  /*0d70*/  FADD.FTZ R208, -R225.reuse, R144 ;  /* 0x00000090e1d07221 */ /* 0x044fe20000010100 */
[C---:B------:R-:W-:Y:S01]  /*0d80*/  FADD.FTZ R210, -R225.reuse, R145 ;  /* 0x00000091e1d27221 */ /* 0x040fe20000010100 */
[C---:B------:R-:W-:Y:S01]  /*0d90*/  FADD.FTZ R211, -R225.reuse, R146 ;  /* 0x00000092e1d37221 */ /* 0x040fe20000010100 */
[C---:B------:R-:W-:Y:S01]  /*0da0*/  FADD.FTZ R212, -R225.reuse, R147 ;  /* 0x00000093e1d47221 */ /* 0x040fe20000010100 */
[C---:B----4-:R-:W-:Y:S01]  /*0db0*/  FADD.FTZ R206, -R225.reuse, R148 ;  /* 0x00000094e1ce7221 */ /* 0x050fe20000010100 */
[----:B------:R-:W-:Y:S01]  /*0dc0*/  FADD.FTZ R207, -R225, R149 ;  /* 0x00000095e1cf7221 */ /* 0x000fe20000010100 */
[----:B------:R-:W-:-:S02]  /*0dd0*/  HADD2.F32 R144, -RZ, R176.H0_H0 ;  /* 0x200000b0ff907230 */ /* 0x000fc40000004100 */
[----:B------:R-:W-:Y:S02]  /*0de0*/  HADD2.F32 R145, -RZ, R176.H1_H1 ;  /* 0x300000b0ff917230 */ /* 0x000fe40000004100 */
[C---:B------:R-:W-:Y:S01]  /*0df0*/  FADD.FTZ R142, -R225.reuse, R166 ;  /* 0x000000a6e18e7221 */ /* 0x040fe20000010100 */
[----:B------:R-:W-:Y:S01]  /*0e00*/  FADD.FTZ R143, -R225, R167 ;  /* 0x000000a7e18f7221 */ /* 0x000fe20000010100 */
[--C-:B------:R-:W-:Y:S02]  /*0e10*/  HADD2.F32 R166, -RZ, R172.reuse.H0_H0 ;  /* 0x200000acffa67230 */ /* 0x100fe40000004100 */
[----:B------:R-:W-:Y:S02]  /*0e20*/  HADD2.F32 R167, -RZ, R172.H1_H1 ;  /* 0x300000acffa77230 */ /* 0x000fe40000004100 */
[----:B------:R-:W2:Y:S01]  /*0e30*/  LDL.LU R172, [R1+0x80] ;  /* 0x0000800001ac7983 */ /* 0x000ea20000300800 */
[--C-:B------:R-:W-:Y:S02]  /*0e40*/  HADD2.F32 R146, -RZ, R177.reuse.H0_H0 ;  /* 0x200000b1ff927230 */ /* 0x100fe40000004100 */
[----:B------:R-:W-:Y:S01]  /*0e50*/  HADD2.F32 R147, -RZ, R177.H1_H1 ;  /* 0x300000b1ff937230 */ /* 0x000fe20000004100 */
[----:B------:R-:W3:Y:S01]  /*0e60*/  LDL.LU R176, [R1+0x7c] ;  /* 0x00007c0001b07983 */ /* 0x000ee20000300800 */
[----:B------:R-:W-:-:S02]  /*0e70*/  HADD2.F32 R148, -RZ, R178.H0_H0 ;  /* 0x200000b2ff947230 */ /* 0x000fc40000004100 */
[----:B------:R-:W-:Y:S01]  /*0e80*/  HADD2.F32 R149, -RZ, R178.H1_H1 ;  /* 0x300000b2ff957230 */ /* 0x000fe20000004100 */
[----:B------:R-:W4:Y:S04]  /*0e90*/  LDL.LU R177, [R1+0x78] ;  /* 0x0000780001b17983 */ /* 0x000f280000300800 */
[----:B------:R-:W4:Y:S01]  /*0ea0*/  LDL.LU R178, [R1+0x74] ;  /* 0x0000740001b27983 */ /* 0x000f220000300800 */
[----:B------:R-:W-:-:S13]  /*0eb0*/  ISETP.NE.AND.EX P0, PT, RZ, UR13, PT, P0 ;  /* 0x0000000dff007c0c */ /* 0x000fda000bf05300 */
[----:B0-----:R-:W0:Y:S08]  /*0ec0*/  @P0 LDC.64 R184, c[0x0][0x438] ;  /* 0x00010e00ffb80b82 */ /* 0x001e300000000a00 */
[----:B------:R-:W1:Y:S08]  /*0ed0*/  @P0 LDC.64 R188, c[0x0][0x438] ;  /* 0x00010e00ffbc0b82 */ /* 0x000e700000000a00 */
[----:B------:R-:W1:Y:S08]  /*0ee0*/  @P0 LDC.64 R186, c[0x0][0x438] ;  /* 0x00010e00ffba0b82 */ /* 0x000e700000000a00 */
[----:B------:R-:W1:Y:S01]  /*0ef0*/  @P0 LDC.64 R190, c[0x0][0x438] ;  /* 0x00010e00ffbe0b82 */ /* 0x000e620000000a00 */
[C---:B------:R-:W-:Y:S01]  /*0f00*/  FADD.FTZ R218, -R225.reuse, R132 ;  /* 0x00000084e1da7221 */ /* 0x040fe20000010100 */
[C---:B------:R-:W-:Y:S01]  /*0f10*/  FADD.FTZ R228, -R225.reuse, R140 ;  /* 0x0000008ce1e47221 */ /* 0x040fe20000010100 */
[----:B------:R-:W-:-:S02]  /*0f20*/  FADD.FTZ R223, -R225, R154 ;  /* 0x0000009ae1df7221 */ /* 0x000fc40000010100 */
[C---:B------:R-:W-:Y:S01]  /*0f30*/  FMUL.FTZ R154, R3.reuse, R218 ;  /* 0x000000da039a7220 */ /* 0x040fe20000410000 */
[----:B------:R-:W-:Y:S02]  /*0f40*/  FMUL.FTZ R218, R3, R228 ;  /* 0x000000e403da7220 */ /* 0x000fe40000410000 */
[----:B------:R-:W4:Y:S01]  /*0f50*/  LDL.LU R228, [R1+0x84] ;  /* 0x0000840001e47983 */ /* 0x000f220000300800 */
[----:B0-----:R-:W-:-:S04]  /*0f60*/  @P0 IMAD.WIDE.U32 R184, R182, 0x20, R184 ;  /* 0x00000020b6b80825 */ /* 0x001fc800078e00b8 */
[C---:B------:R-:W-:Y:S01]  /*0f70*/  FADD.FTZ R227, -R225.reuse, R141 ;  /* 0x0000008de1e37221 */ /* 0x040fe20000010100 */
[----:B------:R-:W-:Y:S01]  /*0f80*/  FADD.FTZ R220, -R225, R134 ;  /* 0x00000086e1dc7221 */ /* 0x000fe20000010100 */
[----:B-1----:R-:W-:-:S04]  /*0f90*/  @P0 IMAD.WIDE.U32 R188, R181, 0x20, R188 ;  /* 0x00000020b5bc0825 */ /* 0x002fc800078e00bc */
[C---:B------:R-:W-:Y:S01]  /*0fa0*/  FADD.FTZ R219, -R225.reuse, R135 ;  /* 0x00000087e1db7221 */ /* 0x040fe20000010100 */
[----:B------:R-:W-:Y:S01]  /*0fb0*/  FADD.FTZ R141, -R225, R165 ;  /* 0x000000a5e18d7221 */ /* 0x000fe20000010100 */
[----:B------:R-:W-:-:S04]  /*0fc0*/  @P0 IMAD.WIDE.U32 R186, R180, 0x20, R186 ;  /* 0x00000020b4ba0825 */ /* 0x000fc800078e00ba */
[C---:B------:R-:W-:Y:S01]  /*0fd0*/  FADD.FTZ R134, -R225.reuse, R162 ;  /* 0x000000a2e1867221 */ /* 0x040fe20000010100 */
[----:B------:R-:W-:Y:S01]  /*0fe0*/  FADD.FTZ R135, -R225, R163 ;  /* 0x000000a3e1877221 */ /* 0x000fe20000010100 */
[----:B-----5:R-:W5:Y:S01]  /*0ff0*/  @P0 LDG.E.128 R92, desc[UR6][R184.64] ;  /* 0x00000006b85c0981 */ /* 0x020f62000c1e1d00 */
[----:B------:R-:W-:Y:S01]  /*1000*/  IMAD.WIDE.U32 R202, R182, 0x8, R204 ;  /* 0x00000008b6ca7825 */ /* 0x000fe200078e00cc */
[----:B------:R-:W-:Y:S02]  /*1010*/  MOV R0, 0x3f800000 ;  /* 0x3f80000000007802 */ /* 0x000fe40000000f00 */
[----:B------:R-:W5:Y:S01]  /*1020*/  @P0 LDG.E.128 R96, desc[UR6][R184.64+0x10] ;  /* 0x00001006b8600981 */ /* 0x000f62000c1e1d00 */
[----:B------:R-:W-:-:S04]  /*1030*/  @P0 IMAD.WIDE.U32 R190, R2, 0x20, R190 ;  /* 0x0000002002be0825 */ /* 0x000fc800078e00be */
[--C-:B------:R-:W-:Y:S01]  /*1040*/  HADD2.F32 R234, -RZ, R168.reuse.H0_H0 ;  /* 0x200000a8ffea7230 */ /* 0x100fe20000004100 */
[----:B------:R-:W5:Y:S01]  /*1050*/  @P0 LDG.E.128 R100, desc[UR6][R188.64] ;  /* 0x00000006bc640981 */ /* 0x000f62000c1e1d00 */
[----:B------:R-:W-:Y:S02]  /*1060*/  HADD2.F32 R235, -RZ, R168.H1_H1 ;  /* 0x300000a8ffeb7230 */ /* 0x000fe40000004100 */
[--C-:B------:R-:W-:Y:S01]  /*1070*/  HADD2.F32 R233, -RZ, R169.reuse.H0_H0 ;  /* 0x200000a9ffe97230 */ /* 0x100fe20000004100 */
[----:B------:R0:W5:Y:S01]  /*1080*/  @P0 LDG.E.128 R104, desc[UR6][R188.64+0x10] ;  /* 0x00001006bc680981 */ /* 0x000162000c1e1d00 */
[----:B------:R-:W-:Y:S02]  /*1090*/  HADD2.F32 R165, -RZ, R169.H1_H1 ;  /* 0x300000a9ffa57230 */ /* 0x000fe40000004100 */
[--C-:B------:R-:W-:Y:S01]  /*10a0*/  HADD2.F32 R162, -RZ, R171.reuse.H0_H0 ;  /* 0x200000abffa27230 */ /* 0x100fe20000004100 */
[----:B------:R-:W5:Y:S01]  /*10b0*/  @P0 LDG.E.128 R108, desc[UR6][R186.64] ;  /* 0x00000006ba6c0981 */ /* 0x000f62000c1e1d00 */
[----:B------:R-:W-:-:S02]  /*10c0*/  HADD2.F32 R163, -RZ, R171.H1_H1 ;  /* 0x300000abffa37230 */ /* 0x000fc40000004100 */
[--C-:B------:R-:W-:Y:S01]  /*10d0*/  HADD2.F32 R168, -RZ, R173.reuse.H0_H0 ;  /* 0x200000adffa87230 */ /* 0x100fe20000004100 */
[----:B------:R1:W5:Y:S01]  /*10e0*/  @P0 LDG.E.128 R112, desc[UR6][R186.64+0x10] ;  /* 0x00001006ba700981 */ /* 0x000362000c1e1d00 */
[----:B------:R-:W-:Y:S02]  /*10f0*/  HADD2.F32 R169, -RZ, R173.H1_H1 ;  /* 0x300000adffa97230 */ /* 0x000fe40000004100 */
[----:B------:R-:W-:Y:S01]  /*1100*/  HADD2.F32 R200, -RZ, R139.H1_H1 ;  /* 0x3000008bffc87230 */ /* 0x000fe20000004100 */
[----:B------:R-:W5:Y:S01]  /*1110*/  @P0 LDG.E.128 R116, desc[UR6][R190.64] ;  /* 0x00000006be740981 */ /* 0x000f62000c1e1d00 */
[--C-:B------:R-:W-:Y:S02]  /*1120*/  HADD2.F32 R171, -RZ, R174.reuse.H0_H0 ;  /* 0x200000aeffab7230 */ /* 0x100fe40000004100 */
[----:B------:R-:W-:Y:S01]  /*1130*/  HADD2.F32 R173, -RZ, R174.H1_H1 ;  /* 0x300000aeffad7230 */ /* 0x000fe20000004100 */
[----:B------:R-:W5:Y:S01]  /*1140*/  @P0 LDG.E.128 R120, desc[UR6][R190.64+0x10] ;  /* 0x00001006be780981 */ /* 0x000f62000c1e1d00 */
[----:B0-----:R-:W-:-:S04]  /*1150*/  IMAD.WIDE.U32 R188, R181, 0x8, R204 ;  /* 0x00000008b5bc7825 */ /* 0x001fc800078e00cc */
[----:B------:R-:W-:Y:S01]  /*1160*/  FMUL.FTZ R174, R3, R213 ;  /* 0x000000d503ae7220 */ /* 0x000fe20000410000 */
[----:B------:R-:W-:Y:S01]  /*1170*/  FADD.FTZ R222, -R225, R133 ;  /* 0x00000085e1de7221 */ /* 0x000fe20000010100 */
[----:B-1----:R-:W-:-:S04]  /*1180*/  IMAD.WIDE.U32 R186, R180, 0x8, R204 ;  /* 0x00000008b4ba7825 */ /* 0x002fc800078e00cc */
[C---:B------:R-:W-:Y:S01]  /*1190*/  FADD.FTZ R198, -R225.reuse, R150 ;  /* 0x00000096e1c67221 */ /* 0x040fe20000010100 */
[C---:B------:R-:W-:Y:S01]  /*11a0*/  FADD.FTZ R152, -R225.reuse, R152 ;  /* 0x00000098e1987221 */ /* 0x040fe20000010100 */
[----:B------:R-:W-:Y:S01]  /*11b0*/  IMAD.WIDE.U32 R184, R2, 0x8, R204 ;  /* 0x0000000802b87825 */ /* 0x000fe200078e00cc */
[----:B------:R0:W5:Y:S03]  /*11c0*/  LDG.E.64 R190, desc[UR6][R202.64] ;  /* 0x00000006cabe7981 */ /* 0x000166000c1e1b00 */
[C---:B------:R-:W-:Y:S01]  /*11d0*/  FADD.FTZ R153, -R225.reuse, R153 ;  /* 0x00000099e1997221 */ /* 0x040fe20000010100 */
[----:B------:R-:W-:Y:S02]  /*11e0*/  @P2 HADD2.F32 R0, -RZ, R183.H0_H0 ;  /* 0x200000b7ff002230 */ /* 0x000fe40000004100 */
[----:B------:R-:W-:Y:S01]  /*11f0*/  FADD.FTZ R224, -R225, R155 ;  /* 0x0000009be1e07221 */ /* 0x000fe20000010100 */
[----:B------:R-:W-:-:S02]  /*1200*/  HADD2.F32 R215, -RZ, R136.H0_H0 ;  /* 0x20000088ffd77230 */ /* 0x000fc40000004100 */
[C---:B------:R-:W-:Y:S01]  /*1210*/  FADD.FTZ R132, -R225.reuse, R160 ;  /* 0x000000a0e1847221 */ /* 0x040fe20000010100 */
[----:B------:R-:W-:Y:S02]  /*1220*/  HADD2.F32 R221, -RZ, R136.H1_H1 ;  /* 0x30000088ffdd7230 */ /* 0x000fe40000004100 */
[C---:B------:R-:W-:Y:S01]  /*1230*/  FADD.FTZ R136, -R225.reuse, R159 ;  /* 0x0000009fe1887221 */ /* 0x040fe20000010100 */
[--C-:B------:R-:W-:Y:S02]  /*1240*/  HADD2.F32 R209, -RZ, R137.reuse.H0_H0 ;  /* 0x20000089ffd17230 */ /* 0x100fe40000004100 */
[C---:B0-----:R-:W-:Y:S01]  /*1250*/  FADD.FTZ R203, -R225.reuse, R151 ;  /* 0x00000097e1cb7221 */ /* 0x041fe20000010100 */
[----:B------:R-:W-:Y:S02]  /*1260*/  HADD2.F32 R183, -RZ, R137.H1_H1 ;  /* 0x30000089ffb77230 */ /* 0x000fe40000004100 */
[----:B------:R-:W-:Y:S01]  /*1270*/  FADD.FTZ R137, -R225, R158 ;  /* 0x0000009ee1897221 */ /* 0x000fe20000010100 */
[----:B------:R-:W-:-:S02]  /*1280*/  HADD2.F32 R205, -RZ, R138.H0_H0 ;  /* 0x2000008affcd7230 */ /* 0x000fc40000004100 */
[C---:B------:R-:W-:Y:S01]  /*1290*/  FADD.FTZ R133, -R225.reuse, R161 ;  /* 0x000000a1e1857221 */ /* 0x040fe20000010100 */
[----:B------:R-:W-:Y:S02]  /*12a0*/  HADD2.F32 R204, -RZ, R138.H1_H1 ;  /* 0x3000008affcc7230 */ /* 0x000fe40000004100 */
[C---:B------:R-:W-:Y:S01]  /*12b0*/  FADD.FTZ R138, -R225.reuse, R157 ;  /* 0x0000009de18a7221 */ /* 0x040fe20000010100 */
[----:B------:R-:W-:Y:S02]  /*12c0*/  HADD2.F32 R202, -RZ, R139.H0_H0 ;  /* 0x2000008bffca7230 */ /* 0x000fe40000004100 */
[C---:B------:R-:W-:Y:S01]  /*12d0*/  FADD.FTZ R139, -R225.reuse, R156 ;  /* 0x0000009ce18b7221 */ /* 0x040fe20000010100 */
[----:B------:R-:W-:Y:S01]  /*12e0*/  FADD.FTZ R140, -R225, R164 ;  /* 0x000000a4e18c7221 */ /* 0x000fe20000010100 */
[--C-:B------:R-:W-:Y:S02]  /*12f0*/  HADD2.F32 R226, -RZ, R175.reuse.H0_H0 ;  /* 0x200000afffe27230 */ /* 0x100fe40000004100 */
[----:B------:R-:W-:Y:S01]  /*1300*/  FMUL.FTZ R219, R3, R219 ;  /* 0x000000db03db7220 */ /* 0x000fe20000410000 */
[----:B------:R-:W-:-:S02]  /*1310*/  HADD2.F32 R225, -RZ, R175.H1_H1 ;  /* 0x300000afffe17230 */ /* 0x000fc40000004100 */
[----:B------:R-:W-:Y:S01]  /*1320*/  FMUL.FTZ R175, R3, R214 ;  /* 0x000000d603af7220 */ /* 0x000fe20000410000 */
[--C-:B------:R-:W-:Y:S02]  /*1330*/  HADD2.F32 R164, -RZ, R170.reuse.H0_H0 ;  /* 0x200000aaffa47230 */ /* 0x100fe40000004100 */
[----:B------:R-:W-:Y:S01]  /*1340*/  FADD.FTZ R246, R200, R246 ;  /* 0x000000f6c8f67221 */ /* 0x000fe20000010000 */
[-C--:B------:R-:W-:Y:S01]  /*1350*/  FFMA.FTZ R192, R174, R200.reuse, R192 ;  /* 0x000000c8aec07223 */ /* 0x080fe200000100c0 */
[----:B------:R-:W-:Y:S01]  /*1360*/  FMUL.FTZ R161, R87, R200 ;  /* 0x000000c857a17220 */ /* 0x000fe20000410000 */
[C---:B------:R-:W-:Y:S01]  /*1370*/  FMUL.FTZ R200, R3.reuse, R208 ;  /* 0x000000d003c87220 */ /* 0x040fe20000410000 */
[----:B------:R-:W-:Y:S01]  /*1380*/  FMUL.FTZ R210, R3, R210 ;  /* 0x000000d203d27220 */ /* 0x000fe20000410000 */
[----:B------:R-:W-:Y:S02]  /*1390*/  HADD2.F32 R170, -RZ, R170.H1_H1 ;  /* 0x300000aaffaa7230 */ /* 0x000fe40000004100 */
[----:B------:R-:W-:Y:S01]  /*13a0*/  FADD.FTZ R242, R183, R242 ;  /* 0x000000f2b7f27221 */ /* 0x000fe20000010000 */
[-C--:B------:R-:W-:Y:S01]  /*13b0*/  FFMA.FTZ R7, R219, R183.reuse, R7 ;  /* 0x000000b7db077223 */ /* 0x080fe20000010007 */
[----:B------:R-:W-:Y:S01]  /*13c0*/  FMUL.FTZ R155, R91, R183 ;  /* 0x000000b75b9b7220 */ /* 0x000fe20000410000 */
[C---:B------:R-:W-:Y:S01]  /*13d0*/  FMUL.FTZ R211, R3.reuse, R211 ;  /* 0x000000d303d37220 */ /* 0x040fe20000410000 */
        /* <DEDUP_REMOVED lines=8> */
[----:B------:R-:W-:Y:S01]  /*1460*/  FADD.FTZ R248, R235, R248 ;  /* 0x000000f8ebf87221 */ /* 0x000fe20000010000 */
[----:B------:R-:W4:Y:S01]  /*1470*/  LDL.LU R234, [R1+0x9c] ;  /* 0x00009c0001ea7983 */ /* 0x000f220000300800 */
[-C--:B------:R-:W-:Y:S01]  /*1480*/  FFMA.FTZ R194, R210, R235.reuse, R194 ;  /* 0x000000ebd2c27223 */ /* 0x080fe200000100c2 */
[----:B------:R-:W-:Y:S01]  /*1490*/  FMUL.FTZ R213, R81, R235 ;  /* 0x000000eb51d57220 */ /* 0x000fe20000410000 */
[----:B------:R-:W-:Y:S01]  /*14a0*/  FADD.FTZ R249, R233, R249 ;  /* 0x000000f9e9f97221 */ /* 0x000fe20000010000 */
[----:B------:R-:W4:Y:S01]  /*14b0*/  LDL.LU R235, [R1+0xa0] ;  /* 0x0000a00001eb7983 */ /* 0x000f220000300800 */
[-C--:B------:R-:W-:Y:S01]  /*14c0*/  FFMA.FTZ R195, R211, R233.reuse, R195 ;  /* 0x000000e9d3c37223 */ /* 0x080fe200000100c3 */
[----:B------:R-:W-:-:S02]  /*14d0*/  FMUL.FTZ R214, R82, R233 ;  /* 0x000000e952d67220 */ /* 0x000fc40000410000 */
[----:B------:R-:W4:Y:S04]  /*14e0*/  LDL.LU R233, [R1+0x98] ;  /* 0x0000980001e97983 */ /* 0x000f280000300800 */
[----:B------:R-:W5:Y:S04]  /*14f0*/  LDG.E.64 R188, desc[UR6][R188.64] ;  /* 0x00000006bcbc7981 */ /* 0x000f68000c1e1b00 */
[----:B------:R-:W5:Y:S04]  /*1500*/  LDG.E.64 R186, desc[UR6][R186.64] ;  /* 0x00000006baba7981 */ /* 0x000f68000c1e1b00 */
[----:B------:R-:W5:Y:S01]  /*1510*/  LDG.E.64 R184, desc[UR6][R184.64] ;  /* 0x00000006b8b87981 */ /* 0x000f62000c1e1b00 */
[----:B--2---:R-:W-:Y:S01]  /*1520*/  FADD.FTZ R172, R162, R172 ;  /* 0x000000aca2ac7221 */ /* 0x004fe20000010000 */
[----:B---3--:R-:W-:Y:S01]  /*1530*/  FADD.FTZ R176, R170, R176 ;  /* 0x000000b0aab07221 */ /* 0x008fe20000010000 */
[----:B----4-:R-:W-:Y:S01]  /*1540*/  FADD.FTZ R177, R164, R177 ;  /* 0x000000b1a4b17221 */ /* 0x010fe20000010000 */
[----:B------:R-:W-:-:S05]  /*1550*/  FADD.FTZ R178, R165, R178 ;  /* 0x000000b2a5b27221 */ /* 0x000fca0000010000 */
[----:B------:R0:W-:Y:S04]  /*1560*/  STL [R1+0x74], R178 ;  /* 0x000074b201007387 */ /* 0x0001e80000100800 */
[----:B------:R1:W-:Y:S04]  /*1570*/  STL [R1+0x78], R177 ;  /* 0x000078b101007387 */ /* 0x0003e80000100800 */
[----:B0-----:R-:W2:Y:S04]  /*1580*/  LDL.LU R178, [R1+0x88] ;  /* 0x0000880001b27983 */ /* 0x001ea80000300800 */
[----:B-1----:R-:W3:Y:S04]  /*1590*/  LDL.LU R177, [R1+0x8c] ;  /* 0x00008c0001b17983 */ /* 0x002ee80000300800 */
[----:B------:R0:W-:Y:S04]  /*15a0*/  STL [R1+0x7c], R176 ;  /* 0x00007cb001007387 */ /* 0x0001e80000100800 */
[----:B0-----:R-:W4:Y:S04]  /*15b0*/  LDL.LU R176, [R1+0x90] ;  /* 0x0000900001b07983 */ /* 0x001f280000300800 */
[----:B------:R0:W-:Y:S04]  /*15c0*/  STL [R1+0x80], R172 ;  /* 0x000080ac01007387 */ /* 0x0001e80000100800 */
[----:B0-----:R-:W4:Y:S01]  /*15d0*/  LDL.LU R172, [R1+0x94] ;  /* 0x0000940001ac7983 */ /* 0x001f220000300800 */
[C---:B------:R-:W-:Y:S01]  /*15e0*/  FMUL.FTZ R198, R3.reuse, R198 ;  /* 0x000000c603c67220 */ /* 0x040fe20000410000 */
        /* <DEDUP_REMOVED lines=17> */
[----:B------:R-:W-:Y:S01]  /*1700*/  FMUL.FTZ R221, R89, R221 ;  /* 0x000000dd59dd7220 */ /* 0x000fe20000410000 */
[C---:B------:R-:W-:Y:S01]  /*1710*/  FMUL.FTZ R163, R3.reuse, R153 ;  /* 0x0000009903a37220 */ /* 0x040fe20000410000 */
[----:B------:R-:W-:Y:S01]  /*1720*/  FFMA.FTZ R152, R154, R156, RZ ;  /* 0x0000009c9a987223 */ /* 0x000fe200000100ff */
[----:B------:R-:W-:Y:S01]  /*1730*/  FADD.FTZ R153, RZ, R156 ;  /* 0x0000009cff997221 */ /* 0x000fe20000010000 */
[----:B------:R-:W-:Y:S01]  /*1740*/  FMUL.FTZ R220, R3, R220 ;  /* 0x000000dc03dc7220 */ /* 0x000fe20000410000 */
[----:B------:R-:W-:Y:S01]  /*1750*/  FMUL.FTZ R157, R90, R209 ;  /* 0x000000d15a9d7220 */ /* 0x000fe20000410000 */
[----:B------:R-:W-:Y:S01]  /*1760*/  FFMA.FTZ R152, R222, R221, R152 ;  /* 0x000000ddde987223 */ /* 0x000fe20000010098 */
[----:B------:R-:W-:Y:S01]  /*1770*/  FADD.FTZ R153, R221, R153 ;  /* 0x00000099dd997221 */ /* 0x000fe20000010000 */
[----:B------:R-:W-:-:S02]  /*1780*/  FMUL.FTZ R207, R3, R207 ;  /* 0x000000cf03cf7220 */ /* 0x000fc40000410000 */
[C---:B------:R-:W-:Y:S01]  /*1790*/  FFMA.FTZ R152, R220.reuse, R157, R152 ;  /* 0x0000009ddc987223 */ /* 0x040fe20000010098 */
[----:B------:R-:W-:Y:S01]  /*17a0*/  FADD.FTZ R153, R157, R153 ;  /* 0x000000999d997221 */ /* 0x000fe20000010000 */
[----:B------:R-:W-:Y:S01]  /*17b0*/  FADD.FTZ R241, R209, R241 ;  /* 0x000000f1d1f17221 */ /* 0x000fe20000010000 */
[----:B------:R-:W-:Y:S01]  /*17c0*/  FFMA.FTZ R6, R220, R209, R6 ;  /* 0x000000d1dc067223 */ /* 0x000fe20000010006 */
        /* <DEDUP_REMOVED lines=13> */
[----:B------:R-:W-:Y:S02]  /*18a0*/  STL [R1+0x84], R228 ;  /* 0x000084e401007387 */ /* 0x000fe40000100800 */
[----:B------:R-:W-:Y:S01]  /*18b0*/  FFMA.FTZ R139, R200, R202, R139 ;  /* 0x000000cac88b7223 */ /* 0x000fe2000001008b */
[----:B------:R-:W-:-:S03]  /*18c0*/  FADD.FTZ R152, R202, R152 ;  /* 0x00000098ca987221 */ /* 0x000fc60000010000 */
[----:B------:R-:W-:Y:S01]  /*18d0*/  FFMA.FTZ R139, R210, R213, R139 ;  /* 0x000000d5d28b7223 */ /* 0x000fe2000001008b */
[----:B------:R-:W-:Y:S01]  /*18e0*/  FADD.FTZ R239, R215, R239 ;  /* 0x000000efd7ef7221 */ /* 0x000fe20000010000 */
[----:B------:R-:W-:Y:S01]  /*18f0*/  FFMA.FTZ R4, R154, R215, R4 ;  /* 0x000000d79a047223 */ /* 0x000fe20000010004 */
[----:B------:R-:W-:Y:S01]  /*1900*/  FMUL.FTZ R212, R3, R212 ;  /* 0x000000d403d47220 */ /* 0x000fe20000410000 */
[----:B------:R-:W-:Y:S01]  /*1910*/  FMUL.FTZ R215, R83, R165 ;  /* 0x000000a553d77220 */ /* 0x000fe20000410000 */
[----:B------:R-:W-:Y:S01]  /*1920*/  FFMA.FTZ R139, R211, R214, R139 ;  /* 0x000000d6d38b7223 */ /* 0x000fe2000001008b */
[----:B------:R-:W-:Y:S01]  /*1930*/  FMUL.FTZ R206, R3, R206 ;  /* 0x000000ce03ce7220 */ /* 0x000fe20000410000 */
[----:B------:R-:W-:Y:S01]  /*1940*/  FMUL.FTZ R208, R76, R164 ;  /* 0x000000a44cd07220 */ /* 0x000fe20000410000 */
[----:B------:R-:W-:Y:S01]  /*1950*/  FFMA.FTZ R217, R162, R166, R217 ;  /* 0x000000a6a2d97223 */ /* 0x000fe200000100d9 */
[----:B------:R-:W-:Y:S01]  /*1960*/  FFMA.FTZ R229, R163, R167, R229 ;  /* 0x000000a7a3e57223 */ /* 0x000fe200000100e5 */
[----:B------:R-:W-:Y:S01]  /*1970*/  FFMA.FTZ R197, R206, R164, R197 ;  /* 0x000000a4cec57223 */ /* 0x000fe200000100c5 */
[C---:B------:R-:W-:Y:S01]  /*1980*/  FMUL.FTZ R164, R3.reuse, R223 ;  /* 0x000000df03a47220 */ /* 0x040fe20000410000 */
[----:B------:R-:W-:Y:S01]  /*1990*/  FFMA.FTZ R196, R212, R165, R196 ;  /* 0x000000a5d4c47223 */ /* 0x000fe200000100c4 */
[----:B------:R-:W-:-:S02]  /*19a0*/  FMUL.FTZ R165, R3, R224 ;  /* 0x000000e003a57220 */ /* 0x000fc40000410000 */
[----:B------:R-:W-:Y:S02]  /*19b0*/  FFMA.FTZ R230, R164, R168, R230 ;  /* 0x000000a8a4e67223 */ /* 0x000fe400000100e6 */
[----:B------:R-:W-:Y:S01]  /*19c0*/  FFMA.FTZ R231, R165, R169, R231 ;  /* 0x000000a9a5e77223 */ /* 0x000fe200000100e7 */
[----:B------:R-:W-:Y:S01]  /*19d0*/  FFMA.FTZ R232, R170, R171, R232 ;  /* 0x000000abaae87223 */ /* 0x000fe200000100e8 */
[--C-:B------:R-:W-:Y:S02]  /*19e0*/  HADD2.F32 R150, -RZ, R179.reuse.H0_H0 ;  /* 0x200000b3ff967230 */ /* 0x100fe40000004100 */
[----:B------:R-:W-:Y:S01]  /*19f0*/  FMUL.FTZ R132, R3, R132 ;  /* 0x0000008403847220 */ /* 0x000fe20000410000 */
[----:B------:R-:W-:Y:S02]  /*1a00*/  HADD2.F32 R151, -RZ, R179.H1_H1 ;  /* 0x300000b3ff977230 */ /* 0x000fe40000004100 */
[----:B------:R-:W-:Y:S01]  /*1a10*/  FMUL.FTZ R179, R71, R225 ;  /* 0x000000e147b37220 */ /* 0x000fe20000410000 */
[----:B------:R-:W-:Y:S01]  /*1a20*/  FMUL.FTZ R133, R3, R133 ;  /* 0x0000008503857220 */ /* 0x000fe20000410000 */
[----:B------:R-:W-:Y:S01]  /*1a30*/  FADD.FTZ R19, R144, R19 ;  /* 0x0000001390137221 */ /* 0x000fe20000010000 */
[----:B------:R-:W-:Y:S01]  /*1a40*/  FADD.FTZ R234, R173, R234 ;  /* 0x000000eaadea7221 */ /* 0x000fe20000010000 */
[----:B------:R-:W-:Y:S01]  /*1a50*/  FADD.FTZ R233, R171, R233 ;  /* 0x000000e9abe97221 */ /* 0x000fe20000010000 */
[----:B------:R-:W-:Y:S01]  /*1a60*/  FMUL.FTZ R171, R68, R171 ;  /* 0x000000ab44ab7220 */ /* 0x000fe20000410000 */
[-C--:B------:R-:W-:Y:S01]  /*1a70*/  FFMA.FTZ R11, R132, R144.reuse, R11 ;  /* 0x00000090840b7223 */ /* 0x080fe2000001000b */
[----:B------:R-:W-:Y:S01]  /*1a80*/  FMUL.FTZ R144, R64, R144 ;  /* 0x0000009040907220 */ /* 0x000fe20000410000 */
[----:B------:R-:W-:Y:S01]  /*1a90*/  FMUL.FTZ R134, R3, R134 ;  /* 0x0000008603867220 */ /* 0x000fe20000410000 */
[----:B------:R-:W-:Y:S01]  /*1aa0*/  FADD.FTZ R20, R145, R20 ;  /* 0x0000001491147221 */ /* 0x000fe20000010000 */
[-C--:B------:R-:W-:Y:S01]  /*1ab0*/  FFMA.FTZ R12, R133, R145.reuse, R12 ;  /* 0x00000091850c7223 */ /* 0x080fe2000001000c */
[----:B------:R-:W-:Y:S01]  /*1ac0*/  FMUL.FTZ R145, R65, R145 ;  /* 0x0000009141917220 */ /* 0x000fe20000410000 */
[----:B------:R-:W-:Y:S01]  /*1ad0*/  FADD.FTZ R235, R226, R235 ;  /* 0x000000ebe2eb7221 */ /* 0x000fe20000010000 */
[----:B------:R-:W-:Y:S01]  /*1ae0*/  FADD.FTZ R227, R225, R227 ;  /* 0x000000e3e1e37221 */ /* 0x000fe20000010000 */
        /* <DEDUP_REMOVED lines=22> */
[----:B------:R-:W-:Y:S01]  /*1c50*/  UMOV UR4, 0xffffffff ;  /* 0xffffffff00047882 */ /* 0x000fe20000000000 */
[----:B------:R-:W-:Y:S01]  /*1c60*/  ISETP.NE.U32.AND P0, PT, RZ, UR12, PT ;  /* 0x0000000cff007c0c */ /* 0x000fe2000bf05070 */
[----:B------:R-:W-:-:S03]  /*1c70*/  FMUL.FTZ R151, R63, R151 ;  /* 0x000000973f977220 */ /* 0x000fc60000410000 */
[----:B------:R-:W-:Y:S01]  /*1c80*/  ISETP.NE.AND.EX P0, PT, RZ, UR13, PT, P0 ;  /* 0x0000000dff007c0c */ /* 0x000fe2000bf05300 */
[----:B--2---:R-:W-:Y:S01]  /*1c90*/  FADD.FTZ R178, R166, R178 ;  /* 0x000000b2a6b27221 */ /* 0x004fe20000010000 */
[----:B---3--:R-:W-:-:S04]  /*1ca0*/  FADD.FTZ R177, R167, R177 ;  /* 0x000000b1a7b17221 */ /* 0x008fc80000010000 */
[----:B------:R-:W-:Y:S04]  /*1cb0*/  STL [R1+0x88], R178 ;  /* 0x000088b201007387 */ /* 0x000fe80000100800 */
[----:B------:R-:W-:Y:S01]  /*1cc0*/  STL [R1+0x8c], R177 ;  /* 0x00008cb101007387 */ /* 0x000fe20000100800 */
[----:B----4-:R-:W-:-:S05]  /*1cd0*/  FADD.FTZ R176, R168, R176 ;  /* 0x000000b0a8b07221 */ /* 0x010fca0000010000 */
[----:B------:R0:W-:Y:S01]  /*1ce0*/  STL [R1+0x90], R176 ;  /* 0x000090b001007387 */ /* 0x0001e20000100800 */
[----:B------:R-:W-:-:S05]  /*1cf0*/  FADD.FTZ R172, R169, R172 ;  /* 0x000000aca9ac7221 */ /* 0x000fca0000010000 */
[----:B------:R1:W-:Y:S01]  /*1d00*/  STL [R1+0x94], R172 ;  /* 0x000094ac01007387 */ /* 0x0003e20000100800 */
[C---:B0-----:R-:W-:Y:S01]  /*1d10*/  FMUL.FTZ R176, R3.reuse, R137 ;  /* 0x0000008903b07220 */ /* 0x041fe20000410000 */
[----:B-1----:R-:W-:Y:S01]  /*1d20*/  FMUL.FTZ R172, R3, R138 ;  /* 0x0000008a03ac7220 */ /* 0x002fe20000410000 */
[----:B------:R-:W-:-:S04]  /*1d30*/  FADD.FTZ R138, R213, R152 ;  /* 0x00000098d58a7221 */ /* 0x000fc80000010000 */
[----:B------:R-:W-:Y:S01]  /*1d40*/  FADD.FTZ R138, R214, R138 ;  /* 0x0000008ad68a7221 */ /* 0x000fe20000010000 */
[----:B------:R-:W-:-:S03]  /*1d50*/  FFMA.FTZ R137, R212, R215, R139 ;  /* 0x000000d7d4897223 */ /* 0x000fc6000001008b */
[----:B------:R-:W-:Y:S01]  /*1d60*/  FADD.FTZ R138, R215, R138 ;  /* 0x0000008ad78a7221 */ /* 0x000fe20000010000 */
[----:B------:R-:W-:-:S03]  /*1d70*/  FFMA.FTZ R137, R206, R208, R137 ;  /* 0x000000d0ce897223 */ /* 0x000fc60000010089 */
[----:B------:R-:W-:Y:S01]  /*1d80*/  FADD.FTZ R138, R208, R138 ;  /* 0x0000008ad08a7221 */ /* 0x000fe20000010000 */
[----:B------:R-:W-:Y:S01]  /*1d90*/  FMUL.FTZ R178, R3, R136 ;  /* 0x0000008803b27220 */ /* 0x000fe20000410000 */
[----:B------:R-:W-:Y:S02]  /*1da0*/  FFMA.FTZ R137, R207, R209, R137 ;  /* 0x000000d1cf897223 */ /* 0x000fe40000010089 */
[----:B------:R-:W-:Y:S02]  /*1db0*/  FADD.FTZ R136, R209, R138 ;  /* 0x0000008ad1887221 */ /* 0x000fe40000010000 */
[----:B------:R-:W-:Y:S02]  /*1dc0*/  FFMA.FTZ R137, R198, R204, R137 ;  /* 0x000000ccc6897223 */ /* 0x000fe40000010089 */
[----:B------:R-:W-:Y:S01]  /*1dd0*/  FADD.FTZ R136, R204, R136 ;  /* 0x00000088cc887221 */ /* 0x000fe20000010000 */
[----:B------:R-:W-:Y:S01]  /*1de0*/  FMUL.FTZ R166, R72, R166 ;  /* 0x000000a648a67220 */ /* 0x000fe20000410000 */
[----:B------:R-:W-:-:S02]  /*1df0*/  FFMA.FTZ R137, R203, R205, R137 ;  /* 0x000000cdcb897223 */ /* 0x000fc40000010089 */
[----:B------:R-:W-:Y:S01]  /*1e00*/  FADD.FTZ R136, R205, R136 ;  /* 0x00000088cd887221 */ /* 0x000fe20000010000 */
[----:B------:R-:W-:Y:S01]  /*1e10*/  FMUL.FTZ R167, R73, R167 ;  /* 0x000000a749a77220 */ /* 0x000fe20000410000 */
[----:B------:R-:W-:Y:S02]  /*1e20*/  FFMA.FTZ R137, R162, R166, R137 ;  /* 0x000000a6a2897223 */ /* 0x000fe40000010089 */
[----:B------:R-:W-:Y:S01]  /*1e30*/  FADD.FTZ R136, R166, R136 ;  /* 0x00000088a6887221 */ /* 0x000fe20000010000 */
[----:B------:R-:W-:Y:S01]  /*1e40*/  FMUL.FTZ R168, R74, R168 ;  /* 0x000000a84aa87220 */ /* 0x000fe20000410000 */
[----:B------:R-:W-:Y:S02]  /*1e50*/  FFMA.FTZ R137, R163, R167, R137 ;  /* 0x000000a7a3897223 */ /* 0x000fe40000010089 */
[----:B------:R-:W-:Y:S01]  /*1e60*/  FADD.FTZ R136, R167, R136 ;  /* 0x00000088a7887221 */ /* 0x000fe20000010000 */
[----:B------:R-:W-:Y:S01]  /*1e70*/  FMUL.FTZ R169, R75, R169 ;  /* 0x000000a94ba97220 */ /* 0x000fe20000410000 */
[----:B------:R-:W-:-:S02]  /*1e80*/  FFMA.FTZ R137, R164, R168, R137 ;  /* 0x000000a8a4897223 */ /* 0x000fc40000010089 */
[----:B------:R-:W-:Y:S02]  /*1e90*/  FADD.FTZ R136, R168, R136 ;  /* 0x00000088a8887221 */ /* 0x000fe40000010000 */
[----:B------:R-:W-:Y:S02]  /*1ea0*/  FFMA.FTZ R137, R165, R169, R137 ;  /* 0x000000a9a5897223 */ /* 0x000fe40000010089 */
        /* <DEDUP_REMOVED lines=19> */
[----:B------:R-:W-:Y:S01]  /*1fe0*/  FADD.FTZ R136, R136, R146 ;  /* 0x0000009288887221 */ /* 0x000fe20000010000 */
[----:B------:R0:W-:Y:S04]  /*1ff0*/  STL [R1+0xa0], R235 ;  /* 0x0000a0eb01007387 */ /* 0x0001e80000100800 */
        /* <DEDUP_REMOVED lines=10> */
[----:B------:R-:W-:Y:S01]  /*20a0*/  FFMA.FTZ R238, R178, R225, R238 ;  /* 0x000000e1b2ee7223 */ /* 0x000fe200000100ee */
        /* <DEDUP_REMOVED lines=21> */
.L_x_14966:
        /* <DEDUP_REMOVED lines=15> */
[----:B------:R-:W-:Y:S01]  /*22f0*/  LOP3.LUT P2, RZ, R191, 0xff00, RZ, 0xc0, !PT ;  /* 0x0000ff00bfff7812 */ /* 0x000fe2000784c0ff */
[----:B------:R-:W-:Y:S01]  /*2300*/  FADD.FTZ R159, R159, -R218 ;  /* 0x800000da9f9f7221 */ /* 0x000fe20000010000 */
[----:B------:R-:W-:Y:S01]  /*2310*/  UMOV UR4, UR5 ;  /* 0x0000000500047c82 */ /* 0x000fe20008000000 */
[-CC-:B------:R-:W-:Y:S01]  /*2320*/  FFMA.FTZ R175, R175, R152.reuse, R153.reuse ;  /* 0x00000098afaf7223 */ /* 0x180fe20000010099 */
[----:B------:R-:W-:Y:S01]  /*2330*/  FFMA.FTZ R174, R174, R152, R153 ;  /* 0x00000098aeae7223 */ /* 0x000fe20000010099 */
[----:B------:R-:W-:Y:S01]  /*2340*/  FMUL.FTZ R159, R3, R159 ;  /* 0x0000009f039f7220 */ /* 0x000fe20000410000 */
[----:B------:R-:W-:Y:S01]  /*2350*/  LOP3.LUT P3, RZ, R191, 0xff0000, RZ, 0xc0, !PT ;  /* 0x00ff0000bfff7812 */ /* 0x000fe2000786c0ff */
[----:B------:R-:W-:Y:S01]  /*2360*/  FADD.FTZ R160, R160, -R175 ;  /* 0x800000afa0a07221 */ /* 0x000fe20000010000 */
[----:B------:R-:W-:Y:S01]  /*2370*/  FADD.FTZ R161, R161, -R174 ;  /* 0x800000aea1a17221 */ /* 0x000fe20000010000 */
[----:B------:R-:W-:Y:S01]  /*2380*/  FMUL.FTZ R218, R159, R0 ;  /* 0x000000009fda7220 */ /* 0x000fe20000410000 */
[----:B------:R-:W-:Y:S01]  /*2390*/  FADD.FTZ R159, R158, -R183 ;  /* 0x800000b79e9f7221 */ /* 0x000fe20000010000 */
[----:B------:R-:W-:Y:S01]  /*23a0*/  MOV R158, RZ ;  /* 0x000000ff009e7202 */ /* 0x000fe20000000f00 */
[C---:B------:R-:W-:Y:S01]  /*23b0*/  FMUL.FTZ R160, R3.reuse, R160 ;  /* 0x000000a003a07220 */ /* 0x040fe20000410000 */
[----:B------:R-:W-:Y:S01]  /*23c0*/  FMUL.FTZ R183, R218, UR4 ;  /* 0x00000004dab77c20 */ /* 0x000fe20008410000 */
[----:B------:R-:W-:Y:S01]  /*23d0*/  FMUL.FTZ R159, R3, R159 ;  /* 0x0000009f039f7220 */ /* 0x000fe20000410000 */
[----:B------:R-:W-:-:S02]  /*23e0*/  @P0 HADD2.F32 R218, -RZ, R138.H0_H0 ;  /* 0x2000008affda0230 */ /* 0x000fc40000004100 */
[-C--:B------:R-:W-:Y:S01]  /*23f0*/  FMUL.FTZ R160, R160, R0.reuse ;  /* 0x00000000a0a07220 */ /* 0x080fe20000410000 */
[----:B------:R-:W-:Y:S01]  /*2400*/  FMUL.FTZ R174, R32, R183 ;  /* 0x000000b720ae7220 */ /* 0x000fe20000410000 */
[----:B------:R-:W-:Y:S01]  /*2410*/  FMUL.FTZ R159, R159, R0 ;  /* 0x000000009f9f7220 */ /* 0x000fe20000410000 */
[--C-:B------:R-:W-:Y:S01]  /*2420*/  FFMA.FTZ R154, R154, R152, R153.reuse ;  /* 0x000000989a9a7223 */ /* 0x100fe20000010099 */
[----:B------:R-:W-:Y:S01]  /*2430*/  @P0 FMUL.FTZ R158, R183, R218 ;  /* 0x000000dab79e0220 */ /* 0x000fe20000410000 */
[----:B------:R-:W-:Y:S02]  /*2440*/  @P2 HADD2.F32 R218, -RZ, R138.H1_H1 ;  /* 0x3000008affda2230 */ /* 0x000fe40000004100 */
[----:B------:R-:W-:Y:S01]  /*2450*/  FMUL.FTZ R138, R159, UR4 ;  /* 0x000000049f8a7c20 */ /* 0x000fe20008410000 */
[----:B------:R-:W-:Y:S01]  /*2460*/  MOV R159, RZ ;  /* 0x000000ff009f7202 */ /* 0x000fe20000000f00 */
[--C-:B------:R-:W-:Y:S01]  /*2470*/  @P3 HADD2.F32 R183, -RZ, R139.reuse.H0_H0 ;  /* 0x2000008bffb73230 */ /* 0x100fe20000004100 */
[----:B------:R-:W-:Y:S01]  /*2480*/  FSEL R174, R174, RZ, P0 ;  /* 0x000000ffaeae7208 */ /* 0x000fe20000000000 */
[----:B------:R-:W-:Y:S01]  /*2490*/  @P2 FMUL.FTZ R159, R138, R218 ;  /* 0x000000da8a9f2220 */ /* 0x000fe20000410000 */
[----:B------:R-:W-:Y:S01]  /*24a0*/  ISETP.GE.U32.AND P0, PT, R190, RZ, PT ;  /* 0x000000ffbe00720c */ /* 0x000fe20003f06070 */
[----:B------:R-:W-:Y:S01]  /*24b0*/  FMUL.FTZ R138, R33, R138 ;  /* 0x0000008a218a7220 */ /* 0x000fe20000410000 */
[----:B------:R-:W-:Y:S01]  /*24c0*/  FMUL.FTZ R175, R160, UR4 ;  /* 0x00000004a0af7c20 */ /* 0x000fe20008410000 */
[----:B------:R-:W-:Y:S01]  /*24d0*/  FADD.FTZ R156, R156, -R154 ;  /* 0x8000009a9c9c7221 */ /* 0x000fe20000010000 */
[----:B------:R-:W-:Y:S01]  /*24e0*/  ISETP.GE.U32.AND.EX P0, PT, R191, 0x1000000, PT, P0 ;  /* 0x01000000bf00780c */ /* 0x000fe20003f06100 */
[--C-:B------:R-:W-:Y:S01]  /*24f0*/  FFMA.FTZ R220, R220, R152, R153.reuse ;  /* 0x00000098dcdc7223 */ /* 0x100fe20000010099 */
[----:B------:R-:W-:Y:S01]  /*2500*/  FSEL R138, R138, RZ, P2 ;  /* 0x000000ff8a8a7208 */ /* 0x000fe20001000000 */
[C---:B------:R-:W-:Y:S01]  /*2510*/  FMUL.FTZ R161, R3.reuse, R161 ;  /* 0x000000a103a17220 */ /* 0x040fe20000410000 */
[C---:B------:R-:W-:Y:S01]  /*2520*/  LOP3.LUT P2, RZ, R190.reuse, 0xff, RZ, 0xc0, !PT ;  /* 0x000000ffbeff7812 */ /* 0x040fe2000784c0ff */
[----:B------:R-:W-:Y:S01]  /*2530*/  FMUL.FTZ R156, R3, R156 ;  /* 0x0000009c039c7220 */ /* 0x000fe20000410000 */
[----:B------:R-:W-:Y:S01]  /*2540*/  MOV R160, RZ ;  /* 0x000000ff00a07202 */ /* 0x000fe20000000f00 */
[----:B------:R-:W-:Y:S01]  /*2550*/  @P3 FMUL.FTZ R160, R175, R183 ;  /* 0x000000b7afa03220 */ /* 0x000fe20000410000 */
[----:B------:R-:W-:Y:S01]  /*2560*/  LOP3.LUT P5, RZ, R190, 0xff0000, RZ, 0xc0, !PT ;  /* 0x00ff0000beff7812 */ /* 0x000fe200078ac0ff */
[----:B------:R-:W-:Y:S01]  /*2570*/  FMUL.FTZ R175, R34, R175 ;  /* 0x000000af22af7220 */ /* 0x000fe20000410000 */
[----:B------:R-:W-:Y:S01]  /*2580*/  FADD.FTZ R220, R157, -R220 ;  /* 0x800000dc9ddc7221 */ /* 0x000fe20000010000 */
[-CC-:B------:R-:W-:Y:S01]  /*2590*/  FFMA.FTZ R222, R222, R152.reuse, R153.reuse ;  /* 0x00000098dede7223 */ /* 0x180fe20000010099 */
[----:B------:R-:W-:Y:S01]  /*25a0*/  FFMA.FTZ R157, R219, R152, R153 ;  /* 0x00000098db9d7223 */ /* 0x000fe20000010099 */
[-C--:B------:R-:W-:Y:S01]  /*25b0*/  FMUL.FTZ R161, R161, R0.reuse ;  /* 0x00000000a1a17220 */ /* 0x080fe20000410000 */
[----:B------:R-:W-:Y:S01]  /*25c0*/  FSEL R175, R175, RZ, P3 ;  /* 0x000000ffafaf7208 */ /* 0x000fe20001800000 */
[----:B------:R-:W-:Y:S01]  /*25d0*/  FMUL.FTZ R156, R156, R0 ;  /* 0x000000009c9c7220 */ /* 0x000fe20000410000 */
[----:B------:R-:W-:Y:S01]  /*25e0*/  FMUL.FTZ R220, R3, R220 ;  /* 0x000000dc03dc7220 */ /* 0x000fe20000410000 */
[C---:B------:R-:W-:Y:S01]  /*25f0*/  LOP3.LUT P4, RZ, R190.reuse, 0xff000000, RZ, 0xc0, !PT ;  /* 0xff000000beff7812 */ /* 0x040fe2000788c0ff */
[----:B------:R-:W-:Y:S01]  /*2600*/  FADD.FTZ R221, R221, -R222 ;  /* 0x800000dedddd7221 */ /* 0x000fe20000010000 */
[----:B------:R-:W-:Y:S01]  /*2610*/  LOP3.LUT P3, RZ, R190, 0xff00, RZ, 0xc0, !PT ;  /* 0x0000ff00beff7812 */ /* 0x000fe2000786c0ff */
[----:B------:R-:W-:Y:S01]  /*2620*/  FADD.FTZ R157, R155, -R157 ;  /* 0x8000009d9b9d7221 */ /* 0x000fe20000010000 */
[----:B------:R-:W-:-:S02]  /*2630*/  @P0 HADD2.F32 R154, -RZ, R139.H1_H1 ;  /* 0x3000008bff9a0230 */ /* 0x000fc40000004100 */
[----:B------:R-:W-:Y:S01]  /*2640*/  FMUL.FTZ R139, R161, UR4 ;  /* 0x00000004a18b7c20 */ /* 0x000fe20008410000 */
[----:B------:R-:W-:Y:S01]  /*2650*/  FMUL.FTZ R183, R156, UR4 ;  /* 0x000000049cb77c20 */ /* 0x000fe20008410000 */
[----:B------:R-:W-:Y:S01]  /*2660*/  FMUL.FTZ R219, R220, R0 ;  /* 0x00000000dcdb7220 */ /* 0x000fe20000410000 */
[----:B------:R-:W-:Y:S02]  /*2670*/  @P2 HADD2.F32 R156, -RZ, R136.H0_H0 ;  /* 0x20000088ff9c2230 */ /* 0x000fe40000004100 */
[C---:B------:R-:W-:Y:S01]  /*2680*/  FMUL.FTZ R157, R3.reuse, R157 ;  /* 0x0000009d039d7220 */ /* 0x040fe20000410000 */
[----:B------:R-:W-:Y:S01]  /*2690*/  MOV R161, RZ ;  /* 0x000000ff00a17202 */ /* 0x000fe20000000f00 */
[----:B------:R-:W-:Y:S01]  /*26a0*/  FMUL.FTZ R221, R3, R221 ;  /* 0x000000dd03dd7220 */ /* 0x000fe20000410000 */
[--C-:B------:R-:W-:Y:S02]  /*26b0*/  @P5 HADD2.F32 R220, -RZ, R137.reuse.H0_H0 ;  /* 0x20000089ffdc5230 */ /* 0x100fe40000004100 */
[----:B------:R-:W-:Y:S01]  /*26c0*/  @P0 FMUL.FTZ R161, R139, R154 ;  /* 0x0000009a8ba10220 */ /* 0x000fe20000410000 */
[----:B------:R-:W-:Y:S01]  /*26d0*/  FMUL.FTZ R219, R219, UR4 ;  /* 0x00000004dbdb7c20 */ /* 0x000fe20008410000 */
[----:B------:R-:W-:Y:S01]  /*26e0*/  MOV R154, RZ ;  /* 0x000000ff009a7202 */ /* 0x000fe20000000f00 */
[----:B------:R-:W-:Y:S01]  /*26f0*/  @P2 FMUL.FTZ R154, R183, R156 ;  /* 0x0000009cb79a2220 */ /* 0x000fe20000410000 */
[-C--:B------:R-:W-:Y:S01]  /*2700*/  FMUL.FTZ R157, R157, R0.reuse ;  /* 0x000000009d9d7220 */ /* 0x080fe20000410000 */
[----:B------:R-:W-:Y:S01]  /*2710*/  FMUL.FTZ R156, R221, R0 ;  /* 0x00000000dd9c7220 */ /* 0x000fe20000410000 */
[----:B------:R-:W-:Y:S01]  /*2720*/  MOV R155, RZ ;  /* 0x000000ff009b7202 */ /* 0x000fe20000000f00 */
[----:B------:R-:W-:Y:S01]  /*2730*/  @P5 FMUL.FTZ R155, R219, R220 ;  /* 0x000000dcdb9b5220 */ /* 0x000fe20000410000 */
[----:B------:R-:W-:-:S02]  /*2740*/  @P4 HADD2.F32 R220, -RZ, R137.H1_H1 ;  /* 0x30000089ffdc4230 */ /* 0x000fc40000004100 */
[----:B------:R-:W-:Y:S01]  /*2750*/  FMUL.FTZ R137, R157, UR4 ;  /* 0x000000049d897c20 */ /* 0x000fe20008410000 */
[----:B------:R-:W-:Y:S02]  /*2760*/  @P3 HADD2.F32 R190, -RZ, R136.H1_H1 ;  /* 0x30000088ffbe3230 */ /* 0x000fe40000004100 */
[----:B------:R-:W-:Y:S01]  /*2770*/  FMUL.FTZ R136, R156, UR4 ;  /* 0x000000049c887c20 */ /* 0x000fe20008410000 */
        /* <DEDUP_REMOVED lines=17> */
[----:B------:R-:W-:Y:S01]  /*2890*/  F2FP.F16.F32.PACK_AB R136, R136, R183 ;  /* 0x000000b78888723e */ /* 0x000fe200000000ff */
[----:B------:R-:W-:Y:S06]  /*28a0*/  BRA `(.L_x_14938) ;  /* 0x0000000400987947 */ /* 0x000fec0003800000 */
.L_x_14937:
[-CC-:B------:R-:W-:Y:S01]  /*28b0*/  FFMA.FTZ R154, R154, R152.reuse, R153.reuse ;  /* 0x000000989a9a7223 */ /* 0x180fe20000010099 */
[----:B-----5:R-:W-:Y:S01]  /*28c0*/  LOP3.LUT P4, RZ, R190, 0xff, RZ, 0xc0, !PT ;  /* 0x000000ffbeff7812 */ /* 0x020fe2000788c0ff */
[-CC-:B------:R-:W-:Y:S01]  /*28d0*/  FFMA.FTZ R125, R222, R152.reuse, R153.reuse ;  /* 0x00000098de7d7223 */ /* 0x180fe20000010099 */
[----:B------:R-:W-:Y:S01]  /*28e0*/  LOP3.LUT P3, RZ, R190, 0xff00, RZ, 0xc0, !PT ;  /* 0x0000ff00beff7812 */ /* 0x000fe2000786c0ff */
[----:B------:R-:W-:Y:S01]  /*28f0*/  FADD.FTZ R154, R156, -R154 ;  /* 0x8000009a9c9a7221 */ /* 0x000fe20000010000 */
[----:B------:R-:W-:Y:S01]  /*2900*/  FFMA.FTZ R220, R220, R152, R153 ;  /* 0x00000098dcdc7223 */ /* 0x000fe20000010099 */
[----:B------:R-:W-:Y:S01]  /*2910*/  FADD.FTZ R125, R221, -R125 ;  /* 0x8000007ddd7d7221 */ /* 0x000fe20000010000 */
[----:B------:R-:W-:Y:S01]  /*2920*/  UMOV UR4, UR5 ;  /* 0x0000000500047c82 */ /* 0x000fe20008000000 */
[C---:B------:R-:W-:Y:S01]  /*2930*/  FMUL.FTZ R124, R3.reuse, R154 ;  /* 0x0000009a037c7220 */ /* 0x040fe20000410000 */
[----:B------:R-:W-:Y:S01]  /*2940*/  MOV R154, RZ ;  /* 0x000000ff009a7202 */ /* 0x000fe20000000f00 */
[----:B------:R-:W-:Y:S01]  /*2950*/  FMUL.FTZ R125, R3, R125 ;  /* 0x0000007d037d7220 */ /* 0x000fe20000410000 */
[----:B------:R-:W-:Y:S01]  /*2960*/  LOP3.LUT P5, RZ, R190, 0xff0000, RZ, 0xc0, !PT ;  /* 0x00ff0000beff7812 */ /* 0x000fe200078ac0ff */
[----:B------:R-:W-:Y:S01]  /*2970*/  FMUL.FTZ R221, R124, R0 ;  /* 0x000000007cdd7220 */ /* 0x000fe20000410000 */
[----:B------:R-:W-:Y:S01]  /*2980*/  FADD.FTZ R220, R157, -R220 ;  /* 0x800000dc9ddc7221 */ /* 0x000fe20000010000 */
[----:B------:R-:W-:-:S02]  /*2990*/  @P4 HADD2.F32 R126, -RZ, R136.H0_H0 ;  /* 0x20000088ff7e4230 */ /* 0x000fc40000004100 */
[----:B------:R-:W-:Y:S01]  /*29a0*/  FMUL.FTZ R222, R125, R0 ;  /* 0x000000007dde7220 */ /* 0x000fe20000410000 */
[----:B------:R-:W-:Y:S01]  /*29b0*/  @P4 FMUL.FTZ R127, R221, UR5 ;  /* 0x00000005dd7f4c20 */ /* 0x000fe20008410000 */
[----:B------:R-:W-:Y:S01]  /*29c0*/  @P3 HADD2.F32 R136, -RZ, R136.H1_H1 ;  /* 0x30000088ff883230 */ /* 0x000fe20000004100 */
[----:B------:R-:W-:Y:S01]  /*29d0*/  MOV R156, RZ ;  /* 0x000000ff009c7202 */ /* 0x000fe20000000f00 */
[--C-:B------:R-:W-:Y:S01]  /*29e0*/  FFMA.FTZ R218, R218, R152, R153.reuse ;  /* 0x00000098dada7223 */ /* 0x100fe20000010099 */
[----:B------:R-:W-:Y:S01]  /*29f0*/  @P4 FMUL.FTZ R154, R127, R126 ;  /* 0x0000007e7f9a4220 */ /* 0x000fe20000410000 */
[----:B------:R-:W-:Y:S01]  /*2a00*/  @P3 FMUL.FTZ R126, R222, UR4 ;  /* 0x00000004de7e3c20 */ /* 0x000fe20008410000 */
[----:B------:R-:W-:Y:S01]  /*2a10*/  FFMA.FTZ R127, R219, R152, R153 ;  /* 0x00000098db7f7223 */ /* 0x000fe20000010099 */
[----:B------:R-:W-:Y:S01]  /*2a20*/  LOP3.LUT P2, RZ, R190, 0xff000000, RZ, 0xc0, !PT ;  /* 0xff000000beff7812 */ /* 0x000fe2000784c0ff */
[--C-:B------:R-:W-:Y:S02]  /*2a30*/  @P5 HADD2.F32 R129, -RZ, R137.reuse.H0_H0 ;  /* 0x20000089ff815230 */ /* 0x100fe40000004100 */
[----:B------:R-:W-:Y:S01]  /*2a40*/  @P3 FMUL.FTZ R156, R126, R136 ;  /* 0x000000887e9c3220 */ /* 0x000fe20000410000 */
[----:B------:R-:W-:Y:S01]  /*2a50*/  FMUL.FTZ R126, R3, R220 ;  /* 0x000000dc037e7220 */ /* 0x000fe20000410000 */
[----:B------:R-:W-:Y:S01]  /*2a60*/  FADD.FTZ R127, R155, -R127 ;  /* 0x8000007f9b7f7221 */ /* 0x000fe20000010000 */
[----:B------:R-:W-:Y:S01]  /*2a70*/  MOV R155, RZ ;  /* 0x000000ff009b7202 */ /* 0x000fe20000000f00 */
[----:B------:R-:W-:Y:S01]  /*2a80*/  FADD.FTZ R218, R159, -R218 ;  /* 0x800000da9fda7221 */ /* 0x000fe20000010000 */
[----:B------:R-:W-:Y:S01]  /*2a90*/  FMUL.FTZ R128, R126, R0 ;  /* 0x000000007e807220 */ /* 0x000fe20000410000 */
[----:B------:R-:W-:Y:S01]  /*2aa0*/  FMUL.FTZ R127, R3, R127 ;  /* 0x0000007f037f7220 */ /* 0x000fe20000410000 */
[----:B------:R-:W-:Y:S01]  /*2ab0*/  MOV R157, RZ ;  /* 0x000000ff009d7202 */ /* 0x000fe20000000f00 */
[----:B------:R-:W-:Y:S01]  /*2ac0*/  FFMA.FTZ R175, R175, R152, R153 ;  /* 0x00000098afaf7223 */ /* 0x000fe20000010099 */
[----:B------:R-:W-:Y:S01]  /*2ad0*/  @P5 FMUL.FTZ R130, R128, UR4 ;  /* 0x0000000480825c20 */ /* 0x000fe20008410000 */
[----:B------:R-:W-:Y:S01]  /*2ae0*/  LOP3.LUT P0, RZ, R191, 0xff, RZ, 0xc0, !PT ;  /* 0x000000ffbfff7812 */ /* 0x000fe2000780c0ff */
[----:B------:R-:W-:-:S02]  /*2af0*/  @P2 HADD2.F32 R137, -RZ, R137.H1_H1 ;  /* 0x30000089ff892230 */ /* 0x000fc40000004100 */
[----:B------:R-:W-:Y:S01]  /*2b00*/  FADD.FTZ R160, R160, -R175 ;  /* 0x800000afa0a07221 */ /* 0x000fe20000010000 */
[----:B------:R-:W-:Y:S01]  /*2b10*/  @P5 FMUL.FTZ R155, R130, R129 ;  /* 0x00000081829b5220 */ /* 0x000fe20000410000 */
[----:B------:R-:W-:Y:S01]  /*2b20*/  FMUL.FTZ R130, R127, R0 ;  /* 0x000000007f827220 */ /* 0x000fe20000410000 */
[----:B------:R-:W-:Y:S01]  /*2b30*/  FMUL.FTZ R221, R221, UR4 ;  /* 0x00000004dddd7c20 */ /* 0x000fe20008410000 */
[----:B------:R-:W-:Y:S02]  /*2b40*/  FMUL.FTZ R222, R222, UR4 ;  /* 0x00000004dede7c20 */ /* 0x000fe40008410000 */
[C---:B------:R-:W-:Y:S01]  /*2b50*/  @P2 FMUL.FTZ R129, R130.reuse, UR4 ;  /* 0x0000000482812c20 */ /* 0x040fe20008410000 */
[----:B------:R-:W-:Y:S01]  /*2b60*/  FMUL.FTZ R130, R130, UR4 ;  /* 0x0000000482827c20 */ /* 0x000fe20008410000 */
[----:B------:R-:W-:Y:S01]  /*2b70*/  FMUL.FTZ R221, R28, R221 ;  /* 0x000000dd1cdd7220 */ /* 0x000fe20000410000 */
[----:B------:R-:W-:Y:S01]  /*2b80*/  FMUL.FTZ R222, R29, R222 ;  /* 0x000000de1dde7220 */ /* 0x000fe20000410000 */
[----:B------:R-:W-:Y:S01]  /*2b90*/  @P2 FMUL.FTZ R157, R129, R137 ;  /* 0x00000089819d2220 */ /* 0x000fe20000410000 */
[----:B------:R-:W-:Y:S01]  /*2ba0*/  FMUL.FTZ R137, R128, UR4 ;  /* 0x0000000480897c20 */ /* 0x000fe20008410000 */
[----:B------:R-:W-:Y:S01]  /*2bb0*/  FMUL.FTZ R128, R3, R218 ;  /* 0x000000da03807220 */ /* 0x000fe20000410000 */
[----:B------:R-:W-:Y:S01]  /*2bc0*/  FFMA.FTZ R129, R183, R152, R153 ;  /* 0x00000098b7817223 */ /* 0x000fe20000010099 */
[----:B------:R-:W-:-:S02]  /*2bd0*/  @P0 HADD2.F32 R136, -RZ, R138.H0_H0 ;  /* 0x2000008aff880230 */ /* 0x000fc40000004100 */
[----:B------:R-:W-:Y:S01]  /*2be0*/  FMUL.FTZ R137, R30, R137 ;  /* 0x000000891e897220 */ /* 0x000fe20000410000 */
[----:B------:R-:W-:Y:S01]  /*2bf0*/  FMUL.FTZ R131, R128, R0 ;  /* 0x0000000080837220 */ /* 0x000fe20000410000 */
[----:B------:R-:W-:Y:S01]  /*2c00*/  FADD.FTZ R129, R158, -R129 ;  /* 0x800000819e817221 */ /* 0x000fe20000010000 */
[----:B------:R-:W-:Y:S01]  /*2c10*/  MOV R158, RZ ;  /* 0x000000ff009e7202 */ /* 0x000fe20000000f00 */
[----:B------:R-:W-:Y:S01]  /*2c20*/  FMUL.FTZ R130, R31, R130 ;  /* 0x000000821f827220 */ /* 0x000fe20000410000 */
[----:B------:R-:W-:Y:S01]  /*2c30*/  FSEL R137, R137, RZ, P5 ;  /* 0x000000ff89897208 */ /* 0x000fe20002800000 */
[----:B------:R-:W-:Y:S01]  /*2c40*/  @P0 FMUL.FTZ R159, R131, UR4 ;  /* 0x00000004839f0c20 */ /* 0x000fe20008410000 */
[----:B------:R-:W-:Y:S01]  /*2c50*/  LOP3.LUT P5, RZ, R191, 0xff00, RZ, 0xc0, !PT ;  /* 0x0000ff00bfff7812 */ /* 0x000fe200078ac0ff */
[----:B------:R-:W-:Y:S01]  /*2c60*/  FMUL.FTZ R129, R3, R129 ;  /* 0x0000008103817220 */ /* 0x000fe20000410000 */
[----:B------:R-:W-:Y:S01]  /*2c70*/  FMUL.FTZ R131, R131, UR4 ;  /* 0x0000000483837c20 */ /* 0x000fe20008410000 */
[----:B------:R-:W-:Y:S01]  /*2c80*/  @P0 FMUL.FTZ R158, R159, R136 ;  /* 0x000000889f9e0220 */ /* 0x000fe20000410000 */
[----:B------:R-:W-:Y:S01]  /*2c90*/  FSEL R175, R130, RZ, P2 ;  /* 0x000000ff82af7208 */ /* 0x000fe20001000000 */
[----:B------:R-:W-:Y:S01]  /*2ca0*/  FMUL.FTZ R136, R129, R0 ;  /* 0x0000000081887220 */ /* 0x000fe20000410000 */
[----:B------:R-:W-:Y:S01]  /*2cb0*/  FMUL.FTZ R131, R32, R131 ;  /* 0x0000008320837220 */ /* 0x000fe20000410000 */
[----:B------:R-:W-:Y:S01]  /*2cc0*/  LOP3.LUT P2, RZ, R191, 0xff0000, RZ, 0xc0, !PT ;  /* 0x00ff0000bfff7812 */ /* 0x000fe2000784c0ff */
[----:B------:R-:W-:Y:S01]  /*2cd0*/  FMUL.FTZ R130, R3, R160 ;  /* 0x000000a003827220 */ /* 0x000fe20000410000 */
[----:B------:R-:W-:-:S02]  /*2ce0*/  MOV R159, RZ ;  /* 0x000000ff009f7202 */ /* 0x000fc40000000f00 */
[----:B------:R-:W-:Y:S02]  /*2cf0*/  MOV R160, RZ ;  /* 0x000000ff00a07202 */ /* 0x000fe40000000f00 */
[----:B------:R-:W-:Y:S02]  /*2d00*/  @P5 HADD2.F32 R138, -RZ, R138.H1_H1 ;  /* 0x3000008aff8a5230 */ /* 0x000fe40000004100 */
[C---:B------:R-:W-:Y:S01]  /*2d10*/  @P5 FMUL.FTZ R183, R136.reuse, UR4 ;  /* 0x0000000488b75c20 */ /* 0x040fe20008410000 */
[----:B------:R-:W-:Y:S01]  /*2d20*/  FMUL.FTZ R136, R136, UR4 ;  /* 0x0000000488887c20 */ /* 0x000fe20008410000 */
[----:B------:R-:W-:Y:S02]  /*2d30*/  FSEL R222, R222, RZ, P3 ;  /* 0x000000ffdede7208 */ /* 0x000fe40001800000 */
        /* <DEDUP_REMOVED lines=8> */
[----:B------:R-:W-:-:S02]  /*2dc0*/  @P2 HADD2.F32 R161, -RZ, R139.H0_H0 ;  /* 0x2000008bffa12230 */ /* 0x000fc40000004100 */
[C---:B------:R-:W-:Y:S01]  /*2dd0*/  @P2 FMUL.FTZ R183, R174.reuse, UR4 ;  /* 0x00000004aeb72c20 */ /* 0x040fe20008410000 */
[----:B------:R-:W-:Y:S01]  /*2de0*/  FMUL.FTZ R131, R3, R131 ;  /* 0x0000008303837220 */ /* 0x000fe20000410000 */
[----:B------:R-:W-:Y:S01]  /*2df0*/  FMUL.FTZ R174, R174, UR4 ;  /* 0x00000004aeae7c20 */ /* 0x000fe20008410000 */
[----:B------:R-:W-:Y:S01]  /*2e00*/  FSEL R136, R136, RZ, P5 ;  /* 0x000000ff88887208 */ /* 0x000fe20002800000 */
[----:B------:R-:W-:Y:S01]  /*2e10*/  @P2 FMUL.FTZ R160, R183, R161 ;  /* 0x000000a1b7a02220 */ /* 0x000fe20000410000 */
[----:B------:R-:W-:Y:S01]  /*2e20*/  FMUL.FTZ R183, R131, R0 ;  /* 0x0000000083b77220 */ /* 0x000fe20000410000 */
[----:B------:R-:W-:Y:S01]  /*2e30*/  FMUL.FTZ R174, R34, R174 ;  /* 0x000000ae22ae7220 */ /* 0x000fe20000410000 */
[----:B------:R-:W-:Y:S02]  /*2e40*/  MOV R161, RZ ;  /* 0x000000ff00a17202 */ /* 0x000fe40000000f00 */
[----:B------:R-:W-:Y:S01]  /*2e50*/  F2FP.F16.F32.PACK_AB R138, R136, R138 ;  /* 0x0000008a888a723e */ /* 0x000fe200000000ff */
[C---:B------:R-:W-:Y:S01]  /*2e60*/  @P0 FMUL.FTZ R190, R183.reuse, UR4 ;  /* 0x00000004b7be0c20 */ /* 0x040fe20008410000 */
[----:B------:R-:W-:Y:S01]  /*2e70*/  FMUL.FTZ R183, R183, UR4 ;  /* 0x00000004b7b77c20 */ /* 0x000fe20008410000 */
[----:B------:R-:W-:Y:S01]  /*2e80*/  @P0 HADD2.F32 R139, -RZ, R139.H1_H1 ;  /* 0x3000008bff8b0230 */ /* 0x000fe20000004100 */
[----:B------:R-:W-:-:S02]  /*2e90*/  FSEL R136, R221, RZ, P4 ;  /* 0x000000ffdd887208 */ /* 0x000fc40002000000 */
[----:B------:R-:W-:Y:S01]  /*2ea0*/  FMUL.FTZ R183, R35, R183 ;  /* 0x000000b723b77220 */ /* 0x000fe20000410000 */
[----:B------:R-:W-:Y:S01]  /*2eb0*/  F2FP.F16.F32.PACK_AB R137, R175, R137 ;  /* 0x00000089af89723e */ /* 0x000fe200000000ff */
[----:B------:R-:W-:Y:S01]  /*2ec0*/  @P0 FMUL.FTZ R161, R190, R139 ;  /* 0x0000008bbea10220 */ /* 0x000fe20000410000 */
[----:B------:R-:W-:Y:S02]  /*2ed0*/  FSEL R139, R174, RZ, P2 ;  /* 0x000000ffae8b7208 */ /* 0x000fe40001000000 */
[----:B------:R-:W-:Y:S02]  /*2ee0*/  FSEL R183, R183, RZ, P0 ;  /* 0x000000ffb7b77208 */ /* 0x000fe40000000000 */
[----:B------:R-:W-:Y:S02]  /*2ef0*/  F2FP.F16.F32.PACK_AB R136, R222, R136 ;  /* 0x00000088de88723e */ /* 0x000fe400000000ff */
[----:B------:R-:W-:-:S07]  /*2f00*/  F2FP.F16.F32.PACK_AB R139, R183, R139 ;  /* 0x0000008bb78b723e */ /* 0x000fce00000000ff */
.L_x_14938:
[----:B------:R-:W0:Y:S01]  /*2f10*/  @P1 LDC.64 R174, c[0x0][0x478] ;  /* 0x00011e00ffae1b82 */ /* 0x000e220000000a00 */
[----:B------:R-:W-:Y:S01]  /*2f20*/  MOV R183, 0x10 ;  /* 0x0000001000b77802 */ /* 0x000fe20000000f00 */
        /* <DEDUP_REMOVED lines=17> */
[----:B------:R-:W-:Y:S01]  /*3040*/  FMUL.FTZ R126, R3, R211 ;  /* 0x000000d3037e7220 */ /* 0x000fe20000410000 */
[----:B------:R-:W-:Y:S01]  /*3050*/  LOP3.LUT P4, RZ, R189, 0xff, RZ, 0xc0, !PT ;  /* 0x000000ffbdff7812 */ /* 0x000fe2000788c0ff */
[----:B------:R-:W-:Y:S01]  /*3060*/  FMUL.FTZ R127, R3, R127 ;  /* 0x0000007f037f7220 */ /* 0x000fe20000410000 */
[----:B------:R-:W-:Y:S01]  /*3070*/  FADD.FTZ R206, R208, -R206 ;  /* 0x800000ced0ce7221 */ /* 0x000fe20000010000 */
[----:B------:R-:W-:Y:S01]  /*3080*/  FMUL.FTZ R124, R126, R0 ;  /* 0x000000007e7c7220 */ /* 0x000fe20000410000 */
[----:B------:R-:W-:Y:S01]  /*3090*/  CS2R R190, SRZ ;  /* 0x0000000000be7805 */ /* 0x000fe2000001ff00 */
[----:B-----5:R-:W-:-:S02]  /*30a0*/  @P2 HADD2.F32 R128, -RZ, R137.H0_H0 ;  /* 0x20000089ff802230 */ /* 0x020fc40000004100 */
[----:B------:R-:W-:Y:S01]  /*30b0*/  FMUL.FTZ R129, R127, R0 ;  /* 0x000000007f817220 */ /* 0x000fe20000410000 */
[----:B------:R-:W-:Y:S01]  /*30c0*/  FMUL.FTZ R124, R124, UR4 ;  /* 0x000000047c7c7c20 */ /* 0x000fe20008410000 */
[C---:B------:R-:W-:Y:S01]  /*30d0*/  LOP3.LUT P5, RZ, R189.reuse, 0xff00, RZ, 0xc0, !PT ;  /* 0x0000ff00bdff7812 */ /* 0x040fe200078ac0ff */
[--C-:B------:R-:W-:Y:S01]  /*30e0*/  FFMA.FTZ R198, R198, R152, R153.reuse ;  /* 0x00000098c6c67223 */ /* 0x100fe20000010099 */
[----:B------:R-:W-:Y:S01]  /*30f0*/  LOP3.LUT P6, RZ, R189, 0xff0000, RZ, 0xc0, !PT ;  /* 0x00ff0000bdff7812 */ /* 0x000fe200078cc0ff */
[----:B------:R-:W-:Y:S01]  /*3100*/  @P2 FMUL.FTZ R182, R128, R124 ;  /* 0x0000007c80b62220 */ /* 0x000fe20000410000 */
[----:B------:R-:W-:Y:S02]  /*3110*/  @P3 HADD2.F32 R128, -RZ, R137.H1_H1 ;  /* 0x30000089ff803230 */ /* 0x000fe40000004100 */
[----:B------:R-:W-:Y:S01]  /*3120*/  FMUL.FTZ R137, R129, UR4 ;  /* 0x0000000481897c20 */ /* 0x000fe20008410000 */
[----:B------:R-:W-:Y:S01]  /*3130*/  FFMA.FTZ R129, R207, R152, R153 ;  /* 0x00000098cf817223 */ /* 0x000fe20000010099 */
[----:B------:R-:W-:-:S02]  /*3140*/  @P4 HADD2.F32 R131, -RZ, R138.H0_H0 ;  /* 0x2000008aff834230 */ /* 0x000fc40000004100 */
[----:B------:R-:W-:Y:S01]  /*3150*/  FADD.FTZ R204, R204, -R198 ;  /* 0x800000c6cccc7221 */ /* 0x000fe20000010000 */
[----:B------:R-:W-:Y:S01]  /*3160*/  @P3 FMUL.FTZ R190, R128, R137 ;  /* 0x0000008980be3220 */ /* 0x000fe20000410000 */
[----:B------:R-:W-:Y:S01]  /*3170*/  FMUL.FTZ R128, R3, R206 ;  /* 0x000000ce03807220 */ /* 0x000fe20000410000 */
[----:B------:R-:W-:Y:S01]  /*3180*/  FADD.FTZ R129, R209, -R129 ;  /* 0x80000081d1817221 */ /* 0x000fe20000010000 */
[----:B------:R-:W-:Y:S01]  /*3190*/  ISETP.GE.U32.AND P0, PT, R188, RZ, PT ;  /* 0x000000ffbc00720c */ /* 0x000fe20003f06070 */
[----:B------:R-:W-:Y:S02]  /*31a0*/  @P5 HADD2.F32 R138, -RZ, R138.H1_H1 ;  /* 0x3000008aff8a5230 */ /* 0x000fe40000004100 */
[----:B------:R-:W-:Y:S01]  /*31b0*/  FMUL.FTZ R130, R128, R0 ;  /* 0x0000000080827220 */ /* 0x000fe20000410000 */
[----:B------:R-:W-:Y:S01]  /*31c0*/  FMUL.FTZ R129, R3, R129 ;  /* 0x0000008103817220 */ /* 0x000fe20000410000 */
[----:B------:R-:W-:Y:S01]  /*31d0*/  FFMA.FTZ R203, R203, R152, R153 ;  /* 0x00000098cbcb7223 */ /* 0x000fe20000010099 */
[----:B------:R-:W-:-:S02]  /*31e0*/  @P6 HADD2.F32 R175, -RZ, R139.H0_H0 ;  /* 0x2000008bffaf6230 */ /* 0x000fc40000004100 */
[----:B------:R-:W-:Y:S01]  /*31f0*/  FMUL.FTZ R130, R130, UR4 ;  /* 0x0000000482827c20 */ /* 0x000fe20008410000 */
[----:B------:R-:W-:Y:S01]  /*3200*/  ISETP.GE.U32.AND.EX P0, PT, R189, 0x1000000, PT, P0 ;  /* 0x01000000bd00780c */ /* 0x000fe20003f06100 */
[----:B------:R-:W-:Y:S01]  /*3210*/  FADD.FTZ R205, R205, -R203 ;  /* 0x800000cbcdcd7221 */ /* 0x000fe20000010000 */
[----:B------:R-:W-:Y:S01]  /*3220*/  MOV R198, RZ ;  /* 0x000000ff00c67202 */ /* 0x000fe20000000f00 */
[----:B------:R-:W-:Y:S01]  /*3230*/  @P4 FMUL.FTZ R183, R131, R130 ;  /* 0x0000008283b74220 */ /* 0x000fe20000410000 */
[----:B------:R-:W-:Y:S01]  /*3240*/  FMUL.FTZ R131, R129, R0 ;  /* 0x0000000081837220 */ /* 0x000fe20000410000 */
[--C-:B------:R-:W-:Y:S01]  /*3250*/  FFMA.FTZ R200, R200, R152, R153.reuse ;  /* 0x00000098c8c87223 */ /* 0x100fe20000010099 */
[----:B------:R-:W-:Y:S01]  /*3260*/  FMUL.FTZ R124, R38, R124 ;  /* 0x0000007c267c7220 */ /* 0x000fe20000410000 */
[----:B------:R-:W-:Y:S01]  /*3270*/  FMUL.FTZ R137, R39, R137 ;  /* 0x0000008927897220 */ /* 0x000fe20000410000 */
[----:B------:R-:W-:Y:S01]  /*3280*/  FMUL.FTZ R131, R131, UR4 ;  /* 0x0000000483837c20 */ /* 0x000fe20008410000 */
[----:B------:R-:W-:Y:S01]  /*3290*/  FADD.FTZ R200, R202, -R200 ;  /* 0x800000c8cac87221 */ /* 0x000fe20000010000 */
[----:B------:R-:W-:-:S02]  /*32a0*/  FFMA.FTZ R125, R210, R152, R153 ;  /* 0x00000098d27d7223 */ /* 0x000fc40000010099 */
[-C--:B------:R-:W-:Y:S01]  /*32b0*/  @P5 FMUL.FTZ R191, R138, R131.reuse ;  /* 0x000000838abf5220 */ /* 0x080fe20000410000 */
[----:B------:R-:W-:Y:S01]  /*32c0*/  FMUL.FTZ R138, R40, R130 ;  /* 0x00000082288a7220 */ /* 0x000fe20000410000 */
[----:B------:R-:W-:Y:S01]  /*32d0*/  FMUL.FTZ R130, R3, R204 ;  /* 0x000000cc03827220 */ /* 0x000fe20000410000 */
[----:B------:R-:W-:Y:S01]  /*32e0*/  FMUL.FTZ R174, R41, R131 ;  /* 0x0000008329ae7220 */ /* 0x000fe20000410000 */
[----:B------:R-:W-:Y:S01]  /*32f0*/  @P0 HADD2.F32 R139, -RZ, R139.H1_H1 ;  /* 0x3000008bff8b0230 */ /* 0x000fe20000004100 */
[----:B------:R-:W-:Y:S01]  /*3300*/  FSEL R137, R137, RZ, P3 ;  /* 0x000000ff89897208 */ /* 0x000fe20001800000 */
[----:B------:R-:W-:Y:S01]  /*3310*/  FMUL.FTZ R131, R130, R0 ;  /* 0x0000000082837220 */ /* 0x000fe20000410000 */
[----:B------:R-:W-:Y:S01]  /*3320*/  FSEL R138, R138, RZ, P4 ;  /* 0x000000ff8a8a7208 */ /* 0x000fe20002000000 */
[----:B------:R-:W-:Y:S01]  /*3330*/  FADD.FTZ R125, R213, -R125 ;  /* 0x8000007dd57d7221 */ /* 0x000fe20000010000 */
[----:B------:R-:W-:Y:S01]  /*3340*/  FSEL R174, R174, RZ, P5 ;  /* 0x000000ffaeae7208 */ /* 0x000fe20002800000 */
[----:B------:R-:W-:Y:S01]  /*3350*/  FMUL.FTZ R131, R131, UR4 ;  /* 0x0000000483837c20 */ /* 0x000fe20008410000 */
[C---:B------:R-:W-:Y:S01]  /*3360*/  LOP3.LUT P4, RZ, R188.reuse, 0xff, RZ, 0xc0, !PT ;  /* 0x000000ffbcff7812 */ /* 0x040fe2000788c0ff */
[----:B------:R-:W-:Y:S01]  /*3370*/  FMUL.FTZ R125, R3, R125 ;  /* 0x0000007d037d7220 */ /* 0x000fe20000410000 */
[----:B------:R-:W-:Y:S01]  /*3380*/  LOP3.LUT P5, RZ, R188, 0xff00, RZ, 0xc0, !PT ;  /* 0x0000ff00bcff7812 */ /* 0x000fe200078ac0ff */
[-C--:B------:R-:W-:Y:S01]  /*3390*/  @P6 FMUL.FTZ R198, R175, R131.reuse ;  /* 0x00000083afc66220 */ /* 0x080fe20000410000 */
[----:B------:R-:W-:Y:S01]  /*33a0*/  FMUL.FTZ R175, R42, R131 ;  /* 0x000000832aaf7220 */ /* 0x000fe20000410000 */
[----:B------:R-:W-:Y:S01]  /*33b0*/  FMUL.FTZ R131, R3, R205 ;  /* 0x000000cd03837220 */ /* 0x000fe20000410000 */
[----:B------:R-:W-:-:S02]  /*33c0*/  F2FP.F16.F32.PACK_AB R138, R174, R138 ;  /* 0x0000008aae8a723e */ /* 0x000fc400000000ff */
[----:B------:R-:W-:Y:S01]  /*33d0*/  FSEL R174, R124, RZ, P2 ;  /* 0x000000ff7cae7208 */ /* 0x000fe20001000000 */
[----:B------:R-:W-:Y:S01]  /*33e0*/  FMUL.FTZ R188, R131, R0 ;  /* 0x0000000083bc7220 */ /* 0x000fe20000410000 */
[----:B------:R-:W-:Y:S01]  /*33f0*/  FMUL.FTZ R124, R3, R200 ;  /* 0x000000c8037c7220 */ /* 0x000fe20000410000 */
[----:B------:R-:W-:Y:S02]  /*3400*/  FSEL R175, R175, RZ, P6 ;  /* 0x000000ffafaf7208 */ /* 0x000fe40003000000 */
[----:B------:R-:W-:Y:S01]  /*3410*/  FMUL.FTZ R189, R188, UR4 ;  /* 0x00000004bcbd7c20 */ /* 0x000fe20008410000 */
[----:B------:R-:W-:Y:S02]  /*3420*/  MOV R188, RZ ;  /* 0x000000ff00bc7202 */ /* 0x000fe40000000f00 */
[----:B------:R-:W-:Y:S01]  /*3430*/  F2FP.F16.F32.PACK_AB R137, R137, R174 ;  /* 0x000000ae8989723e */ /* 0x000fe200000000ff */
[-C--:B------:R-:W-:Y:S01]  /*3440*/  @P0 FMUL.FTZ R188, R139, R189.reuse ;  /* 0x000000bd8bbc0220 */ /* 0x080fe20000410000 */
[----:B------:R-:W-:Y:S01]  /*3450*/  FMUL.FTZ R189, R43, R189 ;  /* 0x000000bd2bbd7220 */ /* 0x000fe20000410000 */
[----:B------:R-:W-:Y:S01]  /*3460*/  FMUL.FTZ R174, R124, R0 ;  /* 0x000000007cae7220 */ /* 0x000fe20000410000 */
[----:B------:R-:W-:-:S03]  /*3470*/  MOV R200, RZ ;  /* 0x000000ff00c87202 */ /* 0x000fc60000000f00 */
[----:B------:R-:W-:Y:S01]  /*3480*/  FSEL R139, R189, RZ, P0 ;  /* 0x000000ffbd8b7208 */ /* 0x000fe20000000000 */
[----:B------:R-:W-:Y:S01]  /*3490*/  FMUL.FTZ R174, R174, UR4 ;  /* 0x00000004aeae7c20 */ /* 0x000fe20008410000 */
[----:B------:R-:W-:Y:S02]  /*34a0*/  MOV R189, RZ ;  /* 0x000000ff00bd7202 */ /* 0x000fe40000000f00 */
[----:B------:R-:W-:Y:S01]  /*34b0*/  F2FP.F16.F32.PACK_AB R139, R139, R175 ;  /* 0x000000af8b8b723e */ /* 0x000fe200000000ff */
[--C-:B------:R-:W-:Y:S02]  /*34c0*/  @P4 HADD2.F32 R175, -RZ, R136.reuse.H0_H0 ;  /* 0x20000088ffaf4230 */ /* 0x100fe40000004100 */
[----:B------:R-:W-:-:S03]  /*34d0*/  @P5 HADD2.F32 R136, -RZ, R136.H1_H1 ;  /* 0x30000088ff885230 */ /* 0x000fc60000004100 */
[----:B------:R-:W-:Y:S01]  /*34e0*/  @P4 FMUL.FTZ R189, R175, R174 ;  /* 0x000000aeafbd4220 */ /* 0x000fe20000410000 */
[----:B------:R-:W-:Y:S01]  /*34f0*/  FMUL.FTZ R175, R125, R0 ;  /* 0x000000007daf7220 */ /* 0x000fe20000410000 */
[----:B------:R-:W-:-:S03]  /*3500*/  FMUL.FTZ R174, R36, R174 ;  /* 0x000000ae24ae7220 */ /* 0x000fc60000410000 */
[----:B------:R-:W-:-:S04]  /*3510*/  FMUL.FTZ R175, R175, UR4 ;  /* 0x00000004afaf7c20 */ /* 0x000fc80008410000 */
[-C--:B------:R-:W-:Y:S01]  /*3520*/  @P5 FMUL.FTZ R200, R136, R175.reuse ;  /* 0x000000af88c85220 */ /* 0x080fe20000410000 */
[----:B------:R-:W-:Y:S01]  /*3530*/  FMUL.FTZ R175, R37, R175 ;  /* 0x000000af25af7220 */ /* 0x000fe20000410000 */
[----:B------:R-:W-:-:S04]  /*3540*/  FSEL R136, R174, RZ, P4 ;  /* 0x000000ffae887208 */ /* 0x000fc80002000000 */
[----:B------:R-:W-:-:S04]  /*3550*/  FSEL R175, R175, RZ, P5 ;  /* 0x000000ffafaf7208 */ /* 0x000fc80002800000 */
[----:B------:R-:W-:Y:S01]  /*3560*/  F2FP.F16.F32.PACK_AB R136, R175, R136 ;  /* 0x00000088af88723e */ /* 0x000fe200000000ff */
[----:B------:R-:W-:Y:S06]  /*3570*/  BRA `(.L_x_14940) ;  /* 0x0000000400747947 */ /* 0x000fec0003800000 */
.L_x_14939:
[-CC-:B------:R-:W-:Y:S01]  /*3580*/  FFMA.FTZ R211, R211, R152.reuse, R153.reuse ;  /* 0x00000098d3d37223 */ /* 0x180fe20000010099 */
[----:B------:R-:W-:Y:S01]  /*3590*/  LOP3.LUT P5, RZ, R188, 0xff0000, RZ, 0xc0, !PT ;  /* 0x00ff0000bcff7812 */ /* 0x000fe200078ac0ff */
[-C--:B------:R-:W-:Y:S01]  /*35a0*/  FFMA.FTZ R212, R212, R152.reuse, R153 ;  /* 0x00000098d4d47223 */ /* 0x080fe20000010099 */
[----:B------:R-:W-:Y:S01]  /*35b0*/  LOP3.LUT P4, RZ, R188, 0xff000000, RZ, 0xc0, !PT ;  /* 0xff000000bcff7812 */ /* 0x000fe2000788c0ff */
[----:B------:R-:W-:Y:S01]  /*35c0*/  FADD.FTZ R211, R214, -R211 ;  /* 0x800000d3d6d37221 */ /* 0x000fe20000010000 */
[----:B------:R-:W-:Y:S01]  /*35d0*/  MOV R182, RZ ;  /* 0x000000ff00b67202 */ /* 0x000fe20000000f00 */
[----:B------:R-:W-:Y:S01]  /*35e0*/  FADD.FTZ R215, R215, -R212 ;  /* 0x800000d4d7d77221 */ /* 0x000fe20000010000 */
[-CC-:B------:R-:W-:Y:S01]  /*35f0*/  FFMA.FTZ R206, R206, R152.reuse, R153.reuse ;  /* 0x00000098cece7223 */ /* 0x180fe20000010099 */
[C---:B------:R-:W-:Y:S01]  /*3600*/  FMUL.FTZ R211, R3.reuse, R211 ;  /* 0x000000d303d37220 */ /* 0x040fe20000410000 */
[----:B------:R-:W-:Y:S01]  /*3610*/  MOV R190, RZ ;  /* 0x000000ff00be7202 */ /* 0x000fe20000000f00 */
        /* <DEDUP_REMOVED lines=8> */
[----:B------:R-:W-:Y:S01]  /*36a0*/  FADD.FTZ R209, R209, -R207 ;  /* 0x800000cfd1d17221 */ /* 0x000fe20000010000 */
[--C-:B------:R-:W-:Y:S01]  /*36b0*/  FFMA.FTZ R198, R198, R152, R153.reuse ;  /* 0x00000098c6c67223 */ /* 0x100fe20000010099 */
[----:B------:R-:W-:Y:S01]  /*36c0*/  @P5 FMUL.FTZ R182, R175, R174 ;  /* 0x000000aeafb65220 */ /* 0x000fe20000410000 */
[----:B------:R-:W-:Y:S02]  /*36d0*/  @P4 HADD2.F32 R175, -RZ, R137.H1_H1 ;  /* 0x30000089ffaf4230 */ /* 0x000fe40000004100 */
[----:B------:R-:W-:Y:S01]  /*36e0*/  FMUL.FTZ R137, R183, UR4 ;  /* 0x00000004b7897c20 */ /* 0x000fe20008410000 */
[----:B------:R-:W-:Y:S01]  /*36f0*/  MOV R183, RZ ;  /* 0x000000ff00b77202 */ /* 0x000fe20000000f00 */
[--C-:B------:R-:W-:Y:S01]  /*3700*/  @P0 HADD2.F32 R191, -RZ, R138.reuse.H0_H0 ;  /* 0x2000008affbf0230 */ /* 0x100fe20000004100 */
[----:B------:R-:W-:Y:S01]  /*3710*/  LOP3.LUT P3, RZ, R189, 0xff0000, RZ, 0xc0, !PT ;  /* 0x00ff0000bdff7812 */ /* 0x000fe2000786c0ff */
[----:B------:R-:W-:Y:S01]  /*3720*/  @P4 FMUL.FTZ R190, R175, R137 ;  /* 0x00000089afbe4220 */ /* 0x000fe20000410000 */
[----:B------:R-:W-:Y:S01]  /*3730*/  FADD.FTZ R175, R208, -R206 ;  /* 0x800000ced0af7221 */ /* 0x000fe20000010000 */
[----:B------:R-:W-:Y:S01]  /*3740*/  FADD.FTZ R198, R204, -R198 ;  /* 0x800000c6ccc67221 */ /* 0x000fe20000010000 */
[----:B------:R-:W-:Y:S01]  /*3750*/  FFMA.FTZ R203, R203, R152, R153 ;  /* 0x00000098cbcb7223 */ /* 0x000fe20000010099 */
[----:B------:R-:W-:-:S02]  /*3760*/  @P2 HADD2.F32 R206, -RZ, R138.H1_H1 ;  /* 0x3000008affce2230 */ /* 0x000fc40000004100 */
[C---:B------:R-:W-:Y:S01]  /*3770*/  FMUL.FTZ R175, R3.reuse, R175 ;  /* 0x000000af03af7220 */ /* 0x040fe20000410000 */
[----:B------:R-:W-:Y:S01]  /*3780*/  FMUL.FTZ R198, R3, R198 ;  /* 0x000000c603c67220 */ /* 0x000fe20000410000 */
[----:B------:R-:W-:Y:S01]  /*3790*/  FFMA.FTZ R200, R200, R152, R153 ;  /* 0x00000098c8c87223 */ /* 0x000fe20000010099 */
[----:B------:R-:W-:Y:S01]  /*37a0*/  FADD.FTZ R205, R205, -R203 ;  /* 0x800000cbcdcd7221 */ /* 0x000fe20000010000 */
[C---:B------:R-:W-:Y:S01]  /*37b0*/  FMUL.FTZ R175, R0.reuse, R175 ;  /* 0x000000af00af7220 */ /* 0x040fe20000410000 */
[----:B------:R-:W-:Y:S01]  /*37c0*/  FMUL.FTZ R198, R0, R198 ;  /* 0x000000c600c67220 */ /* 0x000fe20000410000 */
[----:B------:R-:W-:Y:S01]  /*37d0*/  FADD.FTZ R200, R202, -R200 ;  /* 0x800000c8cac87221 */ /* 0x000fe20000010000 */
[----:B------:R-:W-:Y:S02]  /*37e0*/  @P3 HADD2.F32 R204, -RZ, R139.H0_H0 ;  /* 0x2000008bffcc3230 */ /* 0x000fe40000004100 */
[----:B------:R-:W-:Y:S01]  /*37f0*/  FMUL.FTZ R175, R175, UR4 ;  /* 0x00000004afaf7c20 */ /* 0x000fe20008410000 */
[----:B------:R-:W-:Y:S01]  /*3800*/  FMUL.FTZ R203, R198, UR4 ;  /* 0x00000004c6cb7c20 */ /* 0x000fe20008410000 */
[----:B------:R-:W-:Y:S01]  /*3810*/  MOV R198, RZ ;  /* 0x000000ff00c67202 */ /* 0x000fe20000000f00 */
[----:B------:R-:W-:Y:S01]  /*3820*/  FMUL.FTZ R205, R3, R205 ;  /* 0x000000cd03cd7220 */ /* 0x000fe20000410000 */
[----:B------:R-:W-:Y:S01]  /*3830*/  @P0 FMUL.FTZ R183, R191, R175 ;  /* 0x000000afbfb70220 */ /* 0x000fe20000410000 */
[C---:B------:R-:W-:Y:S01]  /*3840*/  FMUL.FTZ R191, R3.reuse, R209 ;  /* 0x000000d103bf7220 */ /* 0x040fe20000410000 */
[----:B------:R-:W-:Y:S01]  /*3850*/  FMUL.FTZ R175, R40, R175 ;  /* 0x000000af28af7220 */ /* 0x000fe20000410000 */
[-C--:B------:R-:W-:Y:S01]  /*3860*/  @P3 FMUL.FTZ R198, R204, R203.reuse ;  /* 0x000000cbccc63220 */ /* 0x080fe20000410000 */
[----:B------:R-:W-:Y:S01]  /*3870*/  FMUL.FTZ R203, R42, R203 ;  /* 0x000000cb2acb7220 */ /* 0x000fe20000410000 */
[----:B------:R-:W-:Y:S01]  /*3880*/  FMUL.FTZ R191, R0, R191 ;  /* 0x000000bf00bf7220 */ /* 0x000fe20000410000 */
[----:B------:R-:W-:Y:S01]  /*3890*/  FMUL.FTZ R200, R3, R200 ;  /* 0x000000c803c87220 */ /* 0x000fe20000410000 */
[----:B------:R-:W-:Y:S01]  /*38a0*/  FSEL R175, R175, RZ, P0 ;  /* 0x000000ffafaf7208 */ /* 0x000fe20000000000 */
[----:B------:R-:W-:Y:S01]  /*38b0*/  FFMA.FTZ R210, R210, R152, R153 ;  /* 0x00000098d2d27223 */ /* 0x000fe20000010099 */
[----:B------:R-:W-:Y:S01]  /*38c0*/  FMUL.FTZ R138, R191, UR4 ;  /* 0x00000004bf8a7c20 */ /* 0x000fe20008410000 */
[----:B------:R-:W-:Y:S01]  /*38d0*/  MOV R191, RZ ;  /* 0x000000ff00bf7202 */ /* 0x000fe20000000f00 */
[----:B------:R-:W-:Y:S01]  /*38e0*/  FMUL.FTZ R205, R0, R205 ;  /* 0x000000cd00cd7220 */ /* 0x000fe20000410000 */
[----:B------:R-:W-:Y:S01]  /*38f0*/  ISETP.GE.U32.AND P0, PT, R188, RZ, PT ;  /* 0x000000ffbc00720c */ /* 0x000fe20003f06070 */
[-C--:B------:R-:W-:Y:S01]  /*3900*/  @P2 FMUL.FTZ R191, R206, R138.reuse ;  /* 0x0000008acebf2220 */ /* 0x080fe20000410000 */
[----:B------:R-:W-:Y:S01]  /*3910*/  FMUL.FTZ R138, R41, R138 ;  /* 0x0000008a298a7220 */ /* 0x000fe20000410000 */
[----:B------:R-:W-:Y:S01]  /*3920*/  FSEL R203, R203, RZ, P3 ;  /* 0x000000ffcbcb7208 */ /* 0x000fe20001800000 */
[----:B------:R-:W-:Y:S01]  /*3930*/  FMUL.FTZ R200, R0, R200 ;  /* 0x000000c800c87220 */ /* 0x000fe20000410000 */
[----:B------:R-:W-:Y:S01]  /*3940*/  ISETP.GE.U32.AND.EX P0, PT, R189, 0x1000000, PT, P0 ;  /* 0x01000000bd00780c */ /* 0x000fe20003f06100 */
[----:B------:R-:W-:Y:S01]  /*3950*/  FADD.FTZ R213, R213, -R210 ;  /* 0x800000d2d5d57221 */ /* 0x000fe20000010000 */
[----:B------:R-:W-:Y:S01]  /*3960*/  FSEL R138, R138, RZ, P2 ;  /* 0x000000ff8a8a7208 */ /* 0x000fe20001000000 */
[----:B------:R-:W-:Y:S01]  /*3970*/  FMUL.FTZ R202, R200, UR4 ;  /* 0x00000004c8ca7c20 */ /* 0x000fe20008410000 */
[C---:B------:R-:W-:Y:S01]  /*3980*/  LOP3.LUT P2, RZ, R188.reuse, 0xff, RZ, 0xc0, !PT ;  /* 0x000000ffbcff7812 */ /* 0x040fe2000784c0ff */
[----:B------:R-:W-:Y:S01]  /*3990*/  FMUL.FTZ R213, R3, R213 ;  /* 0x000000d503d57220 */ /* 0x000fe20000410000 */
[----:B------:R-:W-:Y:S01]  /*39a0*/  LOP3.LUT P3, RZ, R188, 0xff00, RZ, 0xc0, !PT ;  /* 0x0000ff00bcff7812 */ /* 0x000fe2000786c0ff */
[----:B------:R-:W-:Y:S01]  /*39b0*/  FMUL.FTZ R174, R38, R174 ;  /* 0x000000ae26ae7220 */ /* 0x000fe20000410000 */
[----:B------:R-:W-:Y:S01]  /*39c0*/  MOV R188, RZ ;  /* 0x000000ff00bc7202 */ /* 0x000fe20000000f00 */
[----:B------:R-:W-:Y:S01]  /*39d0*/  FMUL.FTZ R137, R39, R137 ;  /* 0x0000008927897220 */ /* 0x000fe20000410000 */
[----:B------:R-:W-:-:S02]  /*39e0*/  F2FP.F16.F32.PACK_AB R138, R138, R175 ;  /* 0x000000af8a8a723e */ /* 0x000fc400000000ff */
[----:B------:R-:W-:Y:S01]  /*39f0*/  FSEL R174, R174, RZ, P5 ;  /* 0x000000ffaeae7208 */ /* 0x000fe20002800000 */
[----:B------:R-:W-:Y:S02]  /*3a00*/  @P0 HADD2.F32 R189, -RZ, R139.H1_H1 ;  /* 0x3000008bffbd0230 */ /* 0x000fe40000004100 */
[----:B------:R-:W-:Y:S01]  /*3a10*/  FMUL.FTZ R139, R205, UR4 ;  /* 0x00000004cd8b7c20 */ /* 0x000fe20008410000 */
[----:B------:R-:W-:Y:S01]  /*3a20*/  FSEL R137, R137, RZ, P4 ;  /* 0x000000ff89897208 */ /* 0x000fe20002000000 */
[--C-:B------:R-:W-:Y:S02]  /*3a30*/  @P2 HADD2.F32 R200, -RZ, R136.reuse.H0_H0 ;  /* 0x20000088ffc82230 */ /* 0x100fe40000004100 */
[-C--:B------:R-:W-:Y:S01]  /*3a40*/  @P0 FMUL.FTZ R188, R189, R139.reuse ;  /* 0x0000008bbdbc0220 */ /* 0x080fe20000410000 */
[----:B------:R-:W-:Y:S01]  /*3a50*/  MOV R189, RZ ;  /* 0x000000ff00bd7202 */ /* 0x000fe20000000f00 */
[----:B------:R-:W-:Y:S02]  /*3a60*/  @P3 HADD2.F32 R204, -RZ, R136.H1_H1 ;  /* 0x30000088ffcc3230 */ /* 0x000fe40000004100 */
[----:B------:R-:W-:Y:S01]  /*3a70*/  FMUL.FTZ R139, R43, R139 ;  /* 0x0000008b2b8b7220 */ /* 0x000fe20000410000 */
[-C--:B------:R-:W-:Y:S01]  /*3a80*/  @P2 FMUL.FTZ R189, R200, R202.reuse ;  /* 0x000000cac8bd2220 */ /* 0x080fe20000410000 */
[----:B------:R-:W-:Y:S01]  /*3a90*/  FMUL.FTZ R200, R0, R213 ;  /* 0x000000d500c87220 */ /* 0x000fe20000410000 */
[----:B------:R-:W-:Y:S01]  /*3aa0*/  FMUL.FTZ R202, R36, R202 ;  /* 0x000000ca24ca7220 */ /* 0x000fe20000410000 */
[----:B------:R-:W-:-:S02]  /*3ab0*/  F2FP.F16.F32.PACK_AB R137, R137, R174 ;  /* 0x000000ae8989723e */ /* 0x000fc400000000ff */
[----:B------:R-:W-:Y:S01]  /*3ac0*/  FMUL.FTZ R136, R200, UR4 ;  /* 0x00000004c8887c20 */ /* 0x000fe20008410000 */
[----:B------:R-:W-:Y:S02]  /*3ad0*/  MOV R200, RZ ;  /* 0x000000ff00c87202 */ /* 0x000fe40000000f00 */
[----:B------:R-:W-:Y:S01]  /*3ae0*/  FSEL R139, R139, RZ, P0 ;  /* 0x000000ff8b8b7208 */ /* 0x000fe20000000000 */
[-C--:B------:R-:W-:Y:S01]  /*3af0*/  @P3 FMUL.FTZ R200, R204, R136.reuse ;  /* 0x00000088ccc83220 */ /* 0x080fe20000410000 */
[----:B------:R-:W-:Y:S01]  /*3b00*/  FMUL.FTZ R136, R37, R136 ;  /* 0x0000008825887220 */ /* 0x000fe20000410000 */
[----:B------:R-:W-:Y:S02]  /*3b10*/  FSEL R202, R202, RZ, P2 ;  /* 0x000000ffcaca7208 */ /* 0x000fe40001000000 */
[----:B------:R-:W-:Y:S02]  /*3b20*/  F2FP.F16.F32.PACK_AB R139, R139, R203 ;  /* 0x000000cb8b8b723e */ /* 0x000fe400000000ff */
[----:B------:R-:W-:-:S04]  /*3b30*/  FSEL R136, R136, RZ, P3 ;  /* 0x000000ff88887208 */ /* 0x000fc80001800000 */
[----:B------:R-:W-:-:S07]  /*3b40*/  F2FP.F16.F32.PACK_AB R136, R136, R202 ;  /* 0x000000ca8888723e */ /* 0x000fce00000000ff */
.L_x_14940:
        /* <DEDUP_REMOVED lines=18> */
[----:B------:R-:W-:Y:S01]  /*3c70*/  LOP3.LUT P4, RZ, R187, 0xff, RZ, 0xc0, !PT ;  /* 0x000000ffbbff7812 */ /* 0x000fe2000788c0ff */
[C---:B------:R-:W-:Y:S01]  /*3c80*/  FMUL.FTZ R126, R3.reuse, R164 ;  /* 0x000000a4037e7220 */ /* 0x040fe20000410000 */
[----:B------:R-:W-:Y:S01]  /*3c90*/  CS2R R164, SRZ ;  /* 0x0000000000a47805 */ /* 0x000fe2000001ff00 */
[----:B------:R-:W-:Y:S01]  /*3ca0*/  FMUL.FTZ R127, R3, R127 ;  /* 0x0000007f037f7220 */ /* 0x000fe20000410000 */
[----:B------:R-:W-:Y:S01]  /*3cb0*/  FADD.FTZ R170, R171, -R170 ;  /* 0x800000aaabaa7221 */ /* 0x000fe20000010000 */
[----:B------:R-:W-:Y:S01]  /*3cc0*/  FMUL.FTZ R124, R126, R0 ;  /* 0x000000007e7c7220 */ /* 0x000fe20000410000 */
[----:B------:R-:W-:Y:S01]  /*3cd0*/  LOP3.LUT P5, RZ, R187, 0xff00, RZ, 0xc0, !PT ;  /* 0x0000ff00bbff7812 */ /* 0x000fe200078ac0ff */
[----:B-----5:R-:W-:-:S02]  /*3ce0*/  @P2 HADD2.F32 R128, -RZ, R137.H0_H0 ;  /* 0x20000089ff802230 */ /* 0x020fc40000004100 */
[----:B------:R-:W-:Y:S01]  /*3cf0*/  FMUL.FTZ R129, R127, R0 ;  /* 0x000000007f817220 */ /* 0x000fe20000410000 */
[----:B------:R-:W-:Y:S01]  /*3d00*/  FMUL.FTZ R124, R124, UR4 ;  /* 0x000000047c7c7c20 */ /* 0x000fe20008410000 */
[-CC-:B------:R-:W-:Y:S01]  /*3d10*/  FFMA.FTZ R125, R163, R152.reuse, R153.reuse ;  /* 0x00000098a37d7223 */ /* 0x180fe20000010099 */
        /* <DEDUP_REMOVED lines=11> */
[----:B------:R-:W-:Y:S01]  /*3dd0*/  MOV R167, RZ ;  /* 0x000000ff00a77202 */ /* 0x000fe20000000f00 */
[----:B------:R-:W-:Y:S02]  /*3de0*/  @P5 HADD2.F32 R138, -RZ, R138.H1_H1 ;  /* 0x3000008aff8a5230 */ /* 0x000fe40000004100 */
[----:B------:R-:W-:Y:S01]  /*3df0*/  FMUL.FTZ R130, R128, R0 ;  /* 0x0000000080827220 */ /* 0x000fe20000410000 */
[----:B------:R-:W-:Y:S01]  /*3e00*/  FMUL.FTZ R129, R3, R129 ;  /* 0x0000008103817220 */ /* 0x000fe20000410000 */
[----:B------:R-:W-:Y:S01]  /*3e10*/  CS2R R168, SRZ ;  /* 0x0000000000a87805 */ /* 0x000fe2000001ff00 */
[----:B------:R-:W-:Y:S01]  /*3e20*/  FADD.FTZ R177, R177, -R176 ;  /* 0x800000b0b1b17221 */ /* 0x000fe20000010000 */
[----:B------:R-:W-:Y:S01]  /*3e30*/  FMUL.FTZ R130, R130, UR4 ;  /* 0x0000000482827c20 */ /* 0x000fe20008410000 */
[----:B------:R-:W-:Y:S01]  /*3e40*/  ISETP.GE.U32.AND P0, PT, R186, RZ, PT ;  /* 0x000000ffba00720c */ /* 0x000fe20003f06070 */
[----:B------:R-:W-:Y:S01]  /*3e50*/  FFMA.FTZ R178, R178, R152, R153 ;  /* 0x00000098b2b27223 */ /* 0x000fe20000010099 */
[----:B------:R-:W-:-:S02]  /*3e60*/  @P6 HADD2.F32 R170, -RZ, R139.H0_H0 ;  /* 0x2000008bffaa6230 */ /* 0x000fc40000004100 */
[----:B------:R-:W-:Y:S01]  /*3e70*/  @P4 FMUL.FTZ R167, R131, R130 ;  /* 0x0000008283a74220 */ /* 0x000fe20000410000 */
[----:B------:R-:W-:Y:S01]  /*3e80*/  FMUL.FTZ R131, R129, R0 ;  /* 0x0000000081837220 */ /* 0x000fe20000410000 */
[----:B------:R-:W-:Y:S01]  /*3e90*/  ISETP.GE.U32.AND.EX P0, PT, R187, 0x1000000, PT, P0 ;  /* 0x01000000bb00780c */ /* 0x000fe20003f06100 */
[----:B------:R-:W-:Y:S01]  /*3ea0*/  FFMA.FTZ R162, R162, R152, R153 ;  /* 0x00000098a2a27223 */ /* 0x000fe20000010099 */
[----:B------:R-:W-:Y:S01]  /*3eb0*/  FADD.FTZ R179, R179, -R178 ;  /* 0x800000b2b3b37221 */ /* 0x000fe20000010000 */
[----:B------:R-:W-:Y:S01]  /*3ec0*/  FMUL.FTZ R131, R131, UR4 ;  /* 0x0000000483837c20 */ /* 0x000fe20008410000 */
[----:B------:R-:W-:Y:S01]  /*3ed0*/  FMUL.FTZ R124, R46, R124 ;  /* 0x0000007c2e7c7220 */ /* 0x000fe20000410000 */
[----:B------:R-:W-:Y:S01]  /*3ee0*/  FADD.FTZ R162, R166, -R162 ;  /* 0x800000a2a6a27221 */ /* 0x000fe20000010000 */
[----:B------:R-:W-:Y:S01]  /*3ef0*/  FMUL.FTZ R137, R47, R137 ;  /* 0x000000892f897220 */ /* 0x000fe20000410000 */
[----:B------:R-:W-:Y:S01]  /*3f00*/  @P5 FMUL.FTZ R168, R138, R131 ;  /* 0x000000838aa85220 */ /* 0x000fe20000410000 */
[----:B------:R-:W-:Y:S01]  /*3f10*/  FMUL.FTZ R138, R48, R130 ;  /* 0x00000082308a7220 */ /* 0x000fe20000410000 */
[----:B------:R-:W-:Y:S01]  /*3f20*/  FMUL.FTZ R130, R3, R177 ;  /* 0x000000b103827220 */ /* 0x000fe20000410000 */
[----:B------:R-:W-:Y:S01]  /*3f30*/  FMUL.FTZ R163, R49, R131 ;  /* 0x0000008331a37220 */ /* 0x000fe20000410000 */
[----:B------:R-:W-:Y:S01]  /*3f40*/  FSEL R137, R137, RZ, P3 ;  /* 0x000000ff89897208 */ /* 0x000fe20001800000 */
[----:B------:R-:W-:Y:S01]  /*3f50*/  FMUL.FTZ R125, R3, R125 ;  /* 0x0000007d037d7220 */ /* 0x000fe20000410000 */
[----:B------:R-:W-:Y:S01]  /*3f60*/  FMUL.FTZ R131, R130, R0 ;  /* 0x0000000082837220 */ /* 0x000fe20000410000 */
[----:B------:R-:W-:Y:S01]  /*3f70*/  FSEL R138, R138, RZ, P4 ;  /* 0x000000ff8a8a7208 */ /* 0x000fe20002000000 */
[----:B------:R-:W-:Y:S01]  /*3f80*/  @P0 HADD2.F32 R139, -RZ, R139.H1_H1 ;  /* 0x3000008bff8b0230 */ /* 0x000fe20000004100 */
[----:B------:R-:W-:Y:S01]  /*3f90*/  LOP3.LUT P4, RZ, R186, 0xff, RZ, 0xc0, !PT ;  /* 0x000000ffbaff7812 */ /* 0x000fe2000788c0ff */
[----:B------:R-:W-:Y:S01]  /*3fa0*/  FMUL.FTZ R131, R131, UR4 ;  /* 0x0000000483837c20 */ /* 0x000fe20008410000 */
[----:B------:R-:W-:-:S02]  /*3fb0*/  FSEL R163, R163, RZ, P5 ;  /* 0x000000ffa3a37208 */ /* 0x000fc40002800000 */
[----:B------:R-:W-:Y:S01]  /*3fc0*/  LOP3.LUT P5, RZ, R186, 0xff00, RZ, 0xc0, !PT ;  /* 0x0000ff00baff7812 */ /* 0x000fe200078ac0ff */
[-C--:B------:R-:W-:Y:S01]  /*3fd0*/  @P6 FMUL.FTZ R169, R170, R131.reuse ;  /* 0x00000083aaa96220 */ /* 0x080fe20000410000 */
[----:B------:R-:W-:Y:S01]  /*3fe0*/  FMUL.FTZ R171, R50, R131 ;  /* 0x0000008332ab7220 */ /* 0x000fe20000410000 */
[----:B------:R-:W-:Y:S01]  /*3ff0*/  FMUL.FTZ R131, R3, R179 ;  /* 0x000000b303837220 */ /* 0x000fe20000410000 */
[----:B------:R-:W-:Y:S02]  /*4000*/  F2FP.F16.F32.PACK_AB R138, R163, R138 ;  /* 0x0000008aa38a723e */ /* 0x000fe400000000ff */
[----:B------:R-:W-:Y:S01]  /*4010*/  FSEL R163, R124, RZ, P2 ;  /* 0x000000ff7ca37208 */ /* 0x000fe20001000000 */
[----:B------:R-:W-:Y:S01]  /*4020*/  FMUL.FTZ R124, R3, R162 ;  /* 0x000000a2037c7220 */ /* 0x000fe20000410000 */
[-C--:B------:R-:W-:Y:S01]  /*4030*/  FMUL.FTZ R170, R131, R0.reuse ;  /* 0x0000000083aa7220 */ /* 0x080fe20000410000 */
[----:B------:R-:W-:Y:S02]  /*4040*/  MOV R166, RZ ;  /* 0x000000ff00a67202 */ /* 0x000fe40000000f00 */
[----:B------:R-:W-:Y:S01]  /*4050*/  FMUL.FTZ R162, R124, R0 ;  /* 0x000000007ca27220 */ /* 0x000fe20000410000 */
[----:B------:R-:W-:Y:S01]  /*4060*/  FMUL.FTZ R172, R170, UR4 ;  /* 0x00000004aaac7c20 */ /* 0x000fe20008410000 */
[----:B------:R-:W-:Y:S01]  /*4070*/  F2FP.F16.F32.PACK_AB R137, R137, R163 ;  /* 0x000000a38989723e */ /* 0x000fe200000000ff */
[--C-:B------:R-:W-:Y:S01]  /*4080*/  @P4 HADD2.F32 R163, -RZ, R136.reuse.H0_H0 ;  /* 0x20000088ffa34230 */ /* 0x100fe20000004100 */
[----:B------:R-:W-:Y:S01]  /*4090*/  MOV R170, RZ ;  /* 0x000000ff00aa7202 */ /* 0x000fe20000000f00 */
[----:B------:R-:W-:Y:S01]  /*40a0*/  FMUL.FTZ R162, R162, UR4 ;  /* 0x00000004a2a27c20 */ /* 0x000fe20008410000 */
[-C--:B------:R-:W-:Y:S01]  /*40b0*/  @P0 FMUL.FTZ R170, R139, R172.reuse ;  /* 0x000000ac8baa0220 */ /* 0x080fe20000410000 */
[----:B------:R-:W-:Y:S01]  /*40c0*/  FMUL.FTZ R172, R51, R172 ;  /* 0x000000ac33ac7220 */ /* 0x000fe20000410000 */
[----:B------:R-:W-:Y:S01]  /*40d0*/  FSEL R171, R171, RZ, P6 ;  /* 0x000000ffabab7208 */ /* 0x000fe20003000000 */
[----:B------:R-:W-:Y:S01]  /*40e0*/  @P4 FMUL.FTZ R166, R163, R162 ;  /* 0x000000a2a3a64220 */ /* 0x000fe20000410000 */
[----:B------:R-:W-:Y:S01]  /*40f0*/  FMUL.FTZ R163, R125, R0 ;  /* 0x000000007da37220 */ /* 0x000fe20000410000 */
[----:B------:R-:W-:Y:S01]  /*4100*/  @P5 HADD2.F32 R136, -RZ, R136.H1_H1 ;  /* 0x30000088ff885230 */ /* 0x000fe20000004100 */
[----:B------:R-:W-:Y:S01]  /*4110*/  FSEL R139, R172, RZ, P0 ;  /* 0x000000ffac8b7208 */ /* 0x000fe20000000000 */
[----:B------:R-:W-:Y:S01]  /*4120*/  FMUL.FTZ R162, R44, R162 ;  /* 0x000000a22ca27220 */ /* 0x000fe20000410000 */
[----:B------:R-:W-:-:S02]  /*4130*/  FMUL.FTZ R163, R163, UR4 ;  /* 0x00000004a3a37c20 */ /* 0x000fc40008410000 */
[----:B------:R-:W-:Y:S02]  /*4140*/  F2FP.F16.F32.PACK_AB R139, R139, R171 ;  /* 0x000000ab8b8b723e */ /* 0x000fe400000000ff */
[----:B------:R-:W-:Y:S01]  /*4150*/  MOV R171, RZ ;  /* 0x000000ff00ab7202 */ /* 0x000fe20000000f00 */
[-C--:B------:R-:W-:Y:S01]  /*4160*/  @P5 FMUL.FTZ R171, R136, R163.reuse ;  /* 0x000000a388ab5220 */ /* 0x080fe20000410000 */
[----:B------:R-:W-:Y:S01]  /*4170*/  FMUL.FTZ R163, R45, R163 ;  /* 0x000000a32da37220 */ /* 0x000fe20000410000 */
[----:B------:R-:W-:-:S04]  /*4180*/  FSEL R136, R162, RZ, P4 ;  /* 0x000000ffa2887208 */ /* 0x000fc80002000000 */
[----:B------:R-:W-:-:S04]  /*4190*/  FSEL R163, R163, RZ, P5 ;  /* 0x000000ffa3a37208 */ /* 0x000fc80002800000 */
[----:B------:R-:W-:Y:S01]  /*41a0*/  F2FP.F16.F32.PACK_AB R136, R163, R136 ;  /* 0x00000088a388723e */ /* 0x000fe200000000ff */
[----:B------:R-:W-:Y:S06]  /*41b0*/  BRA `(.L_x_14942) ;  /* 0x0000000400747947 */ /* 0x000fec0003800000 */
.L_x_14941:
        /* <DEDUP_REMOVED lines=10> */
[C---:B------:R-:W-:Y:S01]  /*4260*/  LOP3.LUT P0, RZ, R187.reuse, 0xff, RZ, 0xc0, !PT ;  /* 0x000000ffbbff7812 */ /* 0x040fe2000780c0ff */
[----:B------:R-:W-:Y:S01]  /*4270*/  FFMA.FTZ R172, R172, R152, R153 ;  /* 0x00000098acac7223 */ /* 0x000fe20000010099 */
[----:B------:R-:W-:Y:S01]  /*4280*/  FMUL.FTZ R164, R0, R164 ;  /* 0x000000a400a47220 */ /* 0x000fe20000410000 */
[----:B------:R-:W-:Y:S01]  /*4290*/  LOP3.LUT P2, RZ, R187, 0xff00, RZ, 0xc0, !PT ;  /* 0x0000ff00bbff7812 */ /* 0x000fe2000784c0ff */
[----:B-----5:R-:W-:-:S02]  /*42a0*/  @P5 HADD2.F32 R165, -RZ, R137.H0_H0 ;  /* 0x20000089ffa55230 */ /* 0x020fc40000004100 */
[----:B------:R-:W-:Y:S01]  /*42b0*/  FADD.FTZ R173, R173, -R172 ;  /* 0x800000acadad7221 */ /* 0x000fe20000010000 */
[----:B------:R-:W-:Y:S01]  /*42c0*/  FMUL.FTZ R174, R164, UR4 ;  /* 0x00000004a4ae7c20 */ /* 0x000fe20008410000 */
[----:B------:R-:W-:Y:S01]  /*42d0*/  MOV R164, RZ ;  /* 0x000000ff00a47202 */ /* 0x000fe20000000f00 */
[----:B------:R-:W-:Y:S02]  /*42e0*/  @P4 HADD2.F32 R167, -RZ, R137.H1_H1 ;  /* 0x30000089ffa74230 */ /* 0x000fe40000004100 */
[--C-:B------:R-:W-:Y:S01]  /*42f0*/  FFMA.FTZ R176, R176, R152, R153.reuse ;  /* 0x00000098b0b07223 */ /* 0x100fe20000010099 */
[----:B------:R-:W-:Y:S01]  /*4300*/  @P5 FMUL.FTZ R164, R165, R174 ;  /* 0x000000aea5a45220 */ /* 0x000fe20000410000 */
[----:B------:R-:W-:Y:S01]  /*4310*/  FMUL.FTZ R165, R3, R169 ;  /* 0x000000a903a57220 */ /* 0x000fe20000410000 */
[----:B------:R-:W-:Y:S01]  /*4320*/  LOP3.LUT P3, RZ, R187, 0xff0000, RZ, 0xc0, !PT ;  /* 0x00ff0000bbff7812 */ /* 0x000fe2000786c0ff */
[--C-:B------:R-:W-:Y:S02]  /*4330*/  @P0 HADD2.F32 R168, -RZ, R138.reuse.H0_H0 ;  /* 0x2000008affa80230 */ /* 0x100fe40000004100 */
[-CC-:B------:R-:W-:Y:S01]  /*4340*/  FFMA.FTZ R178, R178, R152.reuse, R153.reuse ;  /* 0x00000098b2b27223 */ /* 0x180fe20000010099 */
[----:B------:R-:W-:Y:S01]  /*4350*/  FMUL.FTZ R165, R0, R165 ;  /* 0x000000a500a57220 */ /* 0x000fe20000410000 */
[----:B------:R-:W-:Y:S01]  /*4360*/  FFMA.FTZ R162, R162, R152, R153 ;  /* 0x00000098a2a27223 */ /* 0x000fe20000010099 */
[----:B------:R-:W-:Y:S01]  /*4370*/  FMUL.FTZ R163, R3, R163 ;  /* 0x000000a303a37220 */ /* 0x000fe20000410000 */
[----:B------:R-:W-:Y:S01]  /*4380*/  FADD.FTZ R179, R179, -R178 ;  /* 0x800000b2b3b37221 */ /* 0x000fe20000010000 */
[----:B------:R-:W-:Y:S01]  /*4390*/  FMUL.FTZ R137, R165, UR4 ;  /* 0x00000004a5897c20 */ /* 0x000fe20008410000 */
[----:B------:R-:W-:Y:S01]  /*43a0*/  MOV R165, RZ ;  /* 0x000000ff00a57202 */ /* 0x000fe20000000f00 */
[----:B------:R-:W-:Y:S01]  /*43b0*/  FADD.FTZ R166, R166, -R162 ;  /* 0x800000a2a6a67221 */ /* 0x000fe20000010000 */
[----:B------:R-:W-:Y:S01]  /*43c0*/  FMUL.FTZ R179, R3, R179 ;  /* 0x000000b303b37220 */ /* 0x000fe20000410000 */
[----:B------:R-:W-:Y:S01]  /*43d0*/  @P4 FMUL.FTZ R165, R167, R137 ;  /* 0x00000089a7a54220 */ /* 0x000fe20000410000 */
[----:B------:R-:W-:Y:S01]  /*43e0*/  FADD.FTZ R167, R171, -R170 ;  /* 0x800000aaaba77221 */ /* 0x000fe20000010000 */
[----:B------:R-:W-:-:S02]  /*43f0*/  @P2 HADD2.F32 R170, -RZ, R138.H1_H1 ;  /* 0x3000008affaa2230 */ /* 0x000fc40000004100 */
[----:B------:R-:W-:Y:S01]  /*4400*/  FMUL.FTZ R179, R0, R179 ;  /* 0x000000b300b37220 */ /* 0x000fe20000410000 */
[----:B------:R-:W-:Y:S02]  /*4410*/  @P3 HADD2.F32 R171, -RZ, R139.H0_H0 ;  /* 0x2000008bffab3230 */ /* 0x000fe40000004100 */
[C---:B------:R-:W-:Y:S01]  /*4420*/  FMUL.FTZ R167, R3.reuse, R167 ;  /* 0x000000a703a77220 */ /* 0x040fe20000410000 */
[----:B------:R-:W-:Y:S01]  /*4430*/  FMUL.FTZ R166, R3, R166 ;  /* 0x000000a603a67220 */ /* 0x000fe20000410000 */
[----:B------:R-:W-:Y:S01]  /*4440*/  FMUL.FTZ R174, R46, R174 ;  /* 0x000000ae2eae7220 */ /* 0x000fe20000410000 */
[----:B------:R-:W-:Y:S01]  /*4450*/  FMUL.FTZ R137, R47, R137 ;  /* 0x000000892f897220 */ /* 0x000fe20000410000 */
[C---:B------:R-:W-:Y:S01]  /*4460*/  FMUL.FTZ R167, R0.reuse, R167 ;  /* 0x000000a700a77220 */ /* 0x040fe20000410000 */
[----:B------:R-:W-:Y:S02]  /*4470*/  FMUL.FTZ R166, R0, R166 ;  /* 0x000000a600a67220 */ /* 0x000fe40000410000 */
[----:B------:R-:W-:Y:S01]  /*4480*/  FSEL R174, R174, RZ, P5 ;  /* 0x000000ffaeae7208 */ /* 0x000fe20002800000 */
[----:B------:R-:W-:Y:S01]  /*4490*/  FMUL.FTZ R169, R167, UR4 ;  /* 0x00000004a7a97c20 */ /* 0x000fe20008410000 */
[----:B------:R-:W-:-:S02]  /*44a0*/  MOV R167, RZ ;  /* 0x000000ff00a77202 */ /* 0x000fc40000000f00 */
[----:B------:R-:W-:Y:S01]  /*44b0*/  FSEL R137, R137, RZ, P4 ;  /* 0x000000ff89897208 */ /* 0x000fe20002000000 */
[----:B------:R-:W-:Y:S01]  /*44c0*/  @P0 FMUL.FTZ R167, R168, R169 ;  /* 0x000000a9a8a70220 */ /* 0x000fe20000410000 */
[----:B------:R-:W-:Y:S01]  /*44d0*/  FMUL.FTZ R168, R3, R173 ;  /* 0x000000ad03a87220 */ /* 0x000fe20000410000 */
[----:B------:R-:W-:Y:S01]  /*44e0*/  FMUL.FTZ R172, R48, R169 ;  /* 0x000000a930ac7220 */ /* 0x000fe20000410000 */
[----:B------:R-:W-:Y:S02]  /*44f0*/  MOV R169, RZ ;  /* 0x000000ff00a97202 */ /* 0x000fe40000000f00 */
[----:B------:R-:W-:Y:S01]  /*4500*/  FMUL.FTZ R168, R0, R168 ;  /* 0x000000a800a87220 */ /* 0x000fe20000410000 */
[----:B------:R-:W-:Y:S02]  /*4510*/  F2FP.F16.F32.PACK_AB R137, R137, R174 ;  /* 0x000000ae8989723e */ /* 0x000fe400000000ff */
[----:B------:R-:W-:Y:S01]  /*4520*/  FSEL R172, R172, RZ, P0 ;  /* 0x000000ffacac7208 */ /* 0x000fe20000000000 */
[----:B------:R-:W-:Y:S01]  /*4530*/  FMUL.FTZ R138, R168, UR4 ;  /* 0x00000004a88a7c20 */ /* 0x000fe20008410000 */
[----:B------:R-:W-:-:S02]  /*4540*/  MOV R168, RZ ;  /* 0x000000ff00a87202 */ /* 0x000fc40000000f00 */
[----:B------:R-:W-:Y:S01]  /*4550*/  ISETP.GE.U32.AND P0, PT, R186, RZ, PT ;  /* 0x000000ffba00720c */ /* 0x000fe20003f06070 */
[-C--:B------:R-:W-:Y:S01]  /*4560*/  @P2 FMUL.FTZ R168, R170, R138.reuse ;  /* 0x0000008aaaa82220 */ /* 0x080fe20000410000 */
[----:B------:R-:W-:Y:S01]  /*4570*/  FADD.FTZ R170, R177, -R176 ;  /* 0x800000b0b1aa7221 */ /* 0x000fe20000010000 */
[----:B------:R-:W-:Y:S01]  /*4580*/  FMUL.FTZ R138, R49, R138 ;  /* 0x0000008a318a7220 */ /* 0x000fe20000410000 */
[----:B------:R-:W-:Y:S02]  /*4590*/  ISETP.GE.U32.AND.EX P0, PT, R187, 0x1000000, PT, P0 ;  /* 0x01000000bb00780c */ /* 0x000fe40003f06100 */
[----:B------:R-:W-:Y:S02]  /*45a0*/  FMUL.FTZ R170, R3, R170 ;  /* 0x000000aa03aa7220 */ /* 0x000fe40000410000 */
[----:B------:R-:W-:Y:S02]  /*45b0*/  FSEL R138, R138, RZ, P2 ;  /* 0x000000ff8a8a7208 */ /* 0x000fe40001000000 */
[----:B------:R-:W-:Y:S01]  /*45c0*/  FMUL.FTZ R170, R0, R170 ;  /* 0x000000aa00aa7220 */ /* 0x000fe20000410000 */
[----:B------:R-:W-:-:S02]  /*45d0*/  LOP3.LUT P2, RZ, R186, 0xff, RZ, 0xc0, !PT ;  /* 0x000000ffbaff7812 */ /* 0x000fc4000784c0ff */
[----:B------:R-:W-:Y:S01]  /*45e0*/  F2FP.F16.F32.PACK_AB R138, R138, R172 ;  /* 0x000000ac8a8a723e */ /* 0x000fe200000000ff */
[----:B------:R-:W-:-:S03]  /*45f0*/  FMUL.FTZ R170, R170, UR4 ;  /* 0x00000004aaaa7c20 */ /* 0x000fc60008410000 */
[----:B------:R-:W-:Y:S02]  /*4600*/  @P0 HADD2.F32 R162, -RZ, R139.H1_H1 ;  /* 0x3000008bffa20230 */ /* 0x000fe40000004100 */
[-C--:B------:R-:W-:Y:S01]  /*4610*/  FMUL.FTZ R173, R50, R170.reuse ;  /* 0x000000aa32ad7220 */ /* 0x080fe20000410000 */
[----:B------:R-:W-:Y:S01]  /*4620*/  @P3 FMUL.FTZ R169, R171, R170 ;  /* 0x000000aaaba93220 */ /* 0x000fe20000410000 */
[----:B------:R-:W-:Y:S01]  /*4630*/  FMUL.FTZ R139, R179, UR4 ;  /* 0x00000004b38b7c20 */ /* 0x000fe20008410000 */
[----:B------:R-:W-:Y:S02]  /*4640*/  MOV R170, RZ ;  /* 0x000000ff00aa7202 */ /* 0x000fe40000000f00 */
[----:B------:R-:W-:Y:S01]  /*4650*/  FSEL R173, R173, RZ, P3 ;  /* 0x000000ffadad7208 */ /* 0x000fe20001800000 */
[----:B------:R-:W-:Y:S01]  /*4660*/  @P0 FMUL.FTZ R170, R162, R139 ;  /* 0x0000008ba2aa0220 */ /* 0x000fe20000410000 */
[----:B------:R-:W-:Y:S01]  /*4670*/  LOP3.LUT P3, RZ, R186, 0xff00, RZ, 0xc0, !PT ;  /* 0x0000ff00baff7812 */ /* 0x000fe2000786c0ff */
[----:B------:R-:W-:-:S02]  /*4680*/  @P2 HADD2.F32 R171, -RZ, R136.H0_H0 ;  /* 0x20000088ffab2230 */ /* 0x000fc40000004100 */
[----:B------:R-:W-:Y:S01]  /*4690*/  FMUL.FTZ R162, R166, UR4 ;  /* 0x00000004a6a27c20 */ /* 0x000fe20008410000 */
[----:B------:R-:W-:Y:S01]  /*46a0*/  MOV R166, RZ ;  /* 0x000000ff00a67202 */ /* 0x000fe20000000f00 */
[----:B------:R-:W-:Y:S02]  /*46b0*/  FMUL.FTZ R139, R51, R139 ;  /* 0x0000008b338b7220 */ /* 0x000fe40000410000 */
[-C--:B------:R-:W-:Y:S01]  /*46c0*/  @P2 FMUL.FTZ R166, R171, R162.reuse ;  /* 0x000000a2aba62220 */ /* 0x080fe20000410000 */
[----:B------:R-:W-:Y:S01]  /*46d0*/  FMUL.FTZ R171, R0, R163 ;  /* 0x000000a300ab7220 */ /* 0x000fe20000410000 */
[----:B------:R-:W-:Y:S01]  /*46e0*/  FMUL.FTZ R162, R44, R162 ;  /* 0x000000a22ca27220 */ /* 0x000fe20000410000 */
[----:B------:R-:W-:-:S03]  /*46f0*/  FSEL R139, R139, RZ, P0 ;  /* 0x000000ff8b8b7208 */ /* 0x000fc60000000000 */
[----:B------:R-:W-:Y:S02]  /*4700*/  @P3 HADD2.F32 R163, -RZ, R136.H1_H1 ;  /* 0x30000088ffa33230 */ /* 0x000fe40000004100 */
        /* <DEDUP_REMOVED lines=8> */
.L_x_14942:
        /* <DEDUP_REMOVED lines=19> */
[C---:B------:R-:W-:Y:S01]  /*48c0*/  FMUL.FTZ R128, R3.reuse, R128 ;  /* 0x0000008003807220 */ /* 0x040fe20000410000 */
[----:B------:R-:W-:Y:S01]  /*48d0*/  FADD.FTZ R150, R150, -R127 ;  /* 0x8000007f96967221 */ /* 0x000fe20000010000 */
[----:B------:R-:W-:Y:S01]  /*48e0*/  FMUL.FTZ R129, R3, R130 ;  /* 0x0000008203817220 */ /* 0x000fe20000410000 */
[----:B------:R-:W-:Y:S01]  /*48f0*/  LOP3.LUT P2, RZ, R185, 0xff0000, RZ, 0xc0, !PT ;  /* 0x00ff0000b9ff7812 */ /* 0x000fe2000784c0ff */
[----:B------:R-:W-:Y:S01]  /*4900*/  FMUL.FTZ R125, R128, R0 ;  /* 0x00000000807d7220 */ /* 0x000fe20000410000 */
[----:B------:R-:W-:Y:S01]  /*4910*/  FMUL.FTZ R130, R3, R150 ;  /* 0x0000009603827220 */ /* 0x000fe20000410000 */
[----:B-----5:R-:W-:-:S02]  /*4920*/  @P0 HADD2.F32 R126, -RZ, R138.H0_H0 ;  /* 0x2000008aff7e0230 */ /* 0x020fc40000004100 */
[----:B------:R-:W-:Y:S01]  /*4930*/  FMUL.FTZ R127, R129, R0 ;  /* 0x00000000817f7220 */ /* 0x000fe20000410000 */
[----:B------:R-:W-:Y:S01]  /*4940*/  FMUL.FTZ R125, R125, UR4 ;  /* 0x000000047d7d7c20 */ /* 0x000fe20008410000 */
[-CC-:B------:R-:W-:Y:S01]  /*4950*/  FFMA.FTZ R124, R143, R152.reuse, R153.reuse ;  /* 0x000000988f7c7223 */ /* 0x180fe20000010099 */
[-CC-:B------:R-:W-:Y:S01]  /*4960*/  FFMA.FTZ R133, R133, R152.reuse, R153.reuse ;  /* 0x0000009885857223 */ /* 0x180fe20000010099 */
[----:B------:R-:W-:Y:S01]  /*4970*/  FMUL.FTZ R127, R127, UR4 ;  /* 0x000000047f7f7c20 */ /* 0x000fe20008410000 */
[----:B------:R-:W-:Y:S01]  /*4980*/  @P0 FMUL.FTZ R140, R126, R125 ;  /* 0x0000007d7e8c0220 */ /* 0x000fe20000410000 */
[----:B------:R-:W-:Y:S01]  /*4990*/  @P3 HADD2.F32 R126, -RZ, R138.H1_H1 ;  /* 0x3000008aff7e3230 */ /* 0x000fe20000004100 */
[----:B------:R-:W-:Y:S01]  /*49a0*/  MOV R138, RZ ;  /* 0x000000ff008a7202 */ /* 0x000fe20000000f00 */
[-CC-:B------:R-:W-:Y:S01]  /*49b0*/  FFMA.FTZ R134, R134, R152.reuse, R153.reuse ;  /* 0x0000009886867223 */ /* 0x180fe20000010099 */
[-CC-:B------:R-:W-:Y:S01]  /*49c0*/  FFMA.FTZ R135, R135, R152.reuse, R153.reuse ;  /* 0x0000009887877223 */ /* 0x180fe20000010099 */
[----:B------:R-:W-:Y:S01]  /*49d0*/  FFMA.FTZ R153, R132, R152, R153 ;  /* 0x0000009884997223 */ /* 0x000fe20000010099 */
[-C--:B------:R-:W-:Y:S01]  /*49e0*/  @P3 FMUL.FTZ R138, R126, R127.reuse ;  /* 0x0000007f7e8a3220 */ /* 0x080fe20000410000 */
[----:B------:R-:W-:Y:S01]  /*49f0*/  FMUL.FTZ R126, R130, R0 ;  /* 0x00000000827e7220 */ /* 0x000fe20000410000 */
[----:B------:R-:W-:Y:S01]  /*4a00*/  FMUL.FTZ R143, R57, R127 ;  /* 0x0000007f398f7220 */ /* 0x000fe20000410000 */
[----:B------:R-:W-:Y:S01]  /*4a10*/  FMUL.FTZ R132, R56, R125 ;  /* 0x0000007d38847220 */ /* 0x000fe20000410000 */
[----:B------:R-:W-:Y:S01]  /*4a20*/  FADD.FTZ R150, R151, -R124 ;  /* 0x8000007c97967221 */ /* 0x000fe20000010000 */
[----:B------:R-:W-:Y:S01]  /*4a30*/  FMUL.FTZ R131, R126, UR4 ;  /* 0x000000047e837c20 */ /* 0x000fe20008410000 */
[----:B------:R-:W-:Y:S01]  /*4a40*/  @P2 HADD2.F32 R126, -RZ, R139.H0_H0 ;  /* 0x2000008bff7e2230 */ /* 0x000fe20000004100 */
[----:B------:R-:W-:Y:S01]  /*4a50*/  LOP3.LUT P5, RZ, R184, 0xff0000, RZ, 0xc0, !PT ;  /* 0x00ff0000b8ff7812 */ /* 0x000fe200078ac0ff */
[----:B------:R-:W-:Y:S01]  /*4a60*/  FADD.FTZ R124, R144, -R153 ;  /* 0x80000099907c7221 */ /* 0x000fe20000010000 */
[-C--:B------:R-:W-:Y:S01]  /*4a70*/  FMUL.FTZ R148, R58, R131.reuse ;  /* 0x000000833a947220 */ /* 0x080fe20000410000 */
[----:B------:R-:W-:Y:S01]  /*4a80*/  LOP3.LUT P4, RZ, R184, 0xff000000, RZ, 0xc0, !PT ;  /* 0xff000000b8ff7812 */ /* 0x000fe2000788c0ff */
[----:B------:R-:W-:Y:S01]  /*4a90*/  @P2 FMUL.FTZ R141, R126, R131 ;  /* 0x000000837e8d2220 */ /* 0x000fe20000410000 */
[----:B------:R-:W-:Y:S01]  /*4aa0*/  FADD.FTZ R126, R146, -R134 ;  /* 0x80000086927e7221 */ /* 0x000fe20000010000 */
[----:B------:R-:W-:Y:S01]  /*4ab0*/  FSEL R143, R143, RZ, P3 ;  /* 0x000000ff8f8f7208 */ /* 0x000fe20001800000 */
[----:B------:R-:W-:Y:S01]  /*4ac0*/  FADD.FTZ R146, R147, -R135 ;  /* 0x8000008793927221 */ /* 0x000fe20000010000 */
[----:B------:R-:W-:Y:S01]  /*4ad0*/  FMUL.FTZ R131, R3, R150 ;  /* 0x0000009603837220 */ /* 0x000fe20000410000 */
[----:B------:R-:W-:Y:S01]  /*4ae0*/  FSEL R132, R132, RZ, P0 ;  /* 0x000000ff84847208 */ /* 0x000fe20000000000 */
[----:B------:R-:W-:Y:S01]  /*4af0*/  FADD.FTZ R134, R145, -R133 ;  /* 0x8000008591867221 */ /* 0x000fe20000010000 */
[C---:B------:R-:W-:Y:S01]  /*4b00*/  LOP3.LUT P3, RZ, R184.reuse, 0xff, RZ, 0xc0, !PT ;  /* 0x000000ffb8ff7812 */ /* 0x040fe2000786c0ff */
[----:B------:R-:W-:Y:S01]  /*4b10*/  FMUL.FTZ R127, R3, R146 ;  /* 0x00000092037f7220 */ /* 0x000fe20000410000 */
[----:B------:R-:W-:Y:S01]  /*4b20*/  ISETP.GE.U32.AND P0, PT, R184, RZ, PT ;  /* 0x000000ffb800720c */ /* 0x000fe20003f06070 */
[----:B------:R-:W-:Y:S01]  /*4b30*/  FMUL.FTZ R125, R131, R0 ;  /* 0x00000000837d7220 */ /* 0x000fe20000410000 */
[----:B------:R-:W-:Y:S01]  /*4b40*/  FSEL R148, R148, RZ, P2 ;  /* 0x000000ff94947208 */ /* 0x000fe20001000000 */
[C---:B------:R-:W-:Y:S01]  /*4b50*/  FMUL.FTZ R126, R3.reuse, R126 ;  /* 0x0000007e037e7220 */ /* 0x040fe20000410000 */
[----:B------:R-:W-:Y:S01]  /*4b60*/  LOP3.LUT P2, RZ, R184, 0xff00, RZ, 0xc0, !PT ;  /* 0x0000ff00b8ff7812 */ /* 0x000fe2000784c0ff */
[----:B------:R-:W-:Y:S01]  /*4b70*/  FMUL.FTZ R124, R3, R124 ;  /* 0x0000007c037c7220 */ /* 0x000fe20000410000 */
[----:B------:R-:W-:Y:S01]  /*4b80*/  ISETP.GE.U32.AND.EX P0, PT, R185, 0x1000000, PT, P0 ;  /* 0x01000000b900780c */ /* 0x000fe20003f06100 */
[-C--:B------:R-:W-:Y:S01]  /*4b90*/  FMUL.FTZ R144, R127, R0.reuse ;  /* 0x000000007f907220 */ /* 0x080fe20000410000 */
[----:B------:R-:W-:Y:S01]  /*4ba0*/  FMUL.FTZ R150, R125, UR4 ;  /* 0x000000047d967c20 */ /* 0x000fe20008410000 */
[----:B------:R-:W-:Y:S01]  /*4bb0*/  FMUL.FTZ R133, R126, R0 ;  /* 0x000000007e857220 */ /* 0x000fe20000410000 */
[----:B------:R-:W-:Y:S01]  /*4bc0*/  FMUL.FTZ R125, R3, R134 ;  /* 0x00000086037d7220 */ /* 0x000fe20000410000 */
[----:B------:R-:W-:-:S02]  /*4bd0*/  @P5 HADD2.F32 R142, -RZ, R137.H0_H0 ;  /* 0x20000089ff8e5230 */ /* 0x000fc40000004100 */
[-C--:B------:R-:W-:Y:S01]  /*4be0*/  FMUL.FTZ R3, R124, R0.reuse ;  /* 0x000000007c037220 */ /* 0x080fe20000410000 */
[----:B------:R-:W-:Y:S02]  /*4bf0*/  @P4 HADD2.F32 R137, -RZ, R137.H1_H1 ;  /* 0x30000089ff894230 */ /* 0x000fe40000004100 */
[----:B------:R-:W-:Y:S01]  /*4c00*/  FMUL.FTZ R144, R144, UR4 ;  /* 0x0000000490907c20 */ /* 0x000fe20008410000 */
[----:B------:R-:W-:Y:S01]  /*4c10*/  FMUL.FTZ R133, R133, UR4 ;  /* 0x0000000485857c20 */ /* 0x000fe20008410000 */
[----:B------:R-:W-:Y:S01]  /*4c20*/  FMUL.FTZ R0, R125, R0 ;  /* 0x000000007d007220 */ /* 0x000fe20000410000 */
[--C-:B------:R-:W-:Y:S01]  /*4c30*/  @P3 HADD2.F32 R134, -RZ, R136.reuse.H0_H0 ;  /* 0x20000088ff863230 */ /* 0x100fe20000004100 */
[----:B------:R-:W-:Y:S01]  /*4c40*/  MOV R146, RZ ;  /* 0x000000ff00927202 */ /* 0x000fe20000000f00 */
[----:B------:R-:W-:Y:S01]  /*4c50*/  FMUL.FTZ R3, R3, UR4 ;  /* 0x0000000403037c20 */ /* 0x000fe20008410000 */
[----:B------:R-:W-:Y:S01]  /*4c60*/  MOV R145, RZ ;  /* 0x000000ff00917202 */ /* 0x000fe20000000f00 */
[----:B------:R-:W-:Y:S01]  /*4c70*/  @P4 FMUL.FTZ R146, R137, R144 ;  /* 0x0000009089924220 */ /* 0x000fe20000410000 */
[----:B------:R-:W-:-:S02]  /*4c80*/  @P2 HADD2.F32 R136, -RZ, R136.H1_H1 ;  /* 0x30000088ff882230 */ /* 0x000fc40000004100 */
[----:B------:R-:W-:Y:S01]  /*4c90*/  @P5 FMUL.FTZ R145, R142, R133 ;  /* 0x000000858e915220 */ /* 0x000fe20000410000 */
[----:B------:R-:W-:Y:S01]  /*4ca0*/  FMUL.FTZ R137, R0, UR4 ;  /* 0x0000000400897c20 */ /* 0x000fe20008410000 */
[----:B------:R-:W-:Y:S01]  /*4cb0*/  MOV R142, RZ ;  /* 0x000000ff008e7202 */ /* 0x000fe20000000f00 */
[----:B------:R-:W-:Y:S02]  /*4cc0*/  @P0 HADD2.F32 R135, -RZ, R139.H1_H1 ;  /* 0x3000008bff870230 */ /* 0x000fe40000004100 */
[----:B------:R-:W-:Y:S01]  /*4cd0*/  @P3 FMUL.FTZ R142, R134, R3 ;  /* 0x00000003868e3220 */ /* 0x000fe20000410000 */
[----:B------:R-:W-:Y:S01]  /*4ce0*/  FMUL.FTZ R134, R59, R150 ;  /* 0x000000963b867220 */ /* 0x000fe20000410000 */
[----:B------:R-:W-:Y:S01]  /*4cf0*/  MOV R0, RZ ;  /* 0x000000ff00007202 */ /* 0x000fe20000000f00 */
[----:B------:R-:W-:Y:S01]  /*4d00*/  @P2 FMUL.FTZ R0, R136, R137 ;  /* 0x0000008988002220 */ /* 0x000fe20000410000 */
[----:B------:R-:W-:Y:S01]  /*4d10*/  FMUL.FTZ R133, R54, R133 ;  /* 0x0000008536857220 */ /* 0x000fe20000410000 */
[----:B------:R-:W-:Y:S01]  /*4d20*/  FMUL.FTZ R144, R55, R144 ;  /* 0x0000009037907220 */ /* 0x000fe20000410000 */
[----:B------:R-:W-:Y:S01]  /*4d30*/  FMUL.FTZ R3, R52, R3 ;  /* 0x0000000334037220 */ /* 0x000fe20000410000 */
[----:B------:R-:W-:Y:S01]  /*4d40*/  FMUL.FTZ R137, R53, R137 ;  /* 0x0000008935897220 */ /* 0x000fe20000410000 */
[----:B------:R-:W-:Y:S01]  /*4d50*/  MOV R139, RZ ;  /* 0x000000ff008b7202 */ /* 0x000fe20000000f00 */
[----:B------:R-:W-:Y:S01]  /*4d60*/  @P0 FMUL.FTZ R139, R150, R135 ;  /* 0x00000087968b0220 */ /* 0x000fe20000410000 */
[----:B------:R-:W-:-:S02]  /*4d70*/  FSEL R135, R134, RZ, P0 ;  /* 0x000000ff86877208 */ /* 0x000fc40000000000 */
[----:B------:R-:W-:Y:S02]  /*4d80*/  F2FP.F16.F32.PACK_AB R134, R143, R132 ;  /* 0x000000848f86723e */ /* 0x000fe400000000ff */
[----:B------:R-:W-:Y:S02]  /*4d90*/  FSEL R133, R133, RZ, P5 ;  /* 0x000000ff85857208 */ /* 0x000fe40002800000 */
[----:B------:R-:W-:Y:S02]  /*4da0*/  FSEL R144, R144, RZ, P4 ;  /* 0x000000ff90907208 */ /* 0x000fe40002000000 */
[----:B------:R-:W-:Y:S02]  /*4db0*/  FSEL R3, R3, RZ, P3 ;  /* 0x000000ff03037208 */ /* 0x000fe40001800000 */
[----:B------:R-:W-:Y:S02]  /*4dc0*/  FSEL R132, R137, RZ, P2 ;  /* 0x000000ff89847208 */ /* 0x000fe40001000000 */
[----:B------:R-:W-:-:S02]  /*4dd0*/  F2FP.F16.F32.PACK_AB R135, R135, R148 ;  /* 0x000000948787723e */ /* 0x000fc400000000ff */
[----:B------:R-:W-:Y:S02]  /*4de0*/  F2FP.F16.F32.PACK_AB R133, R144, R133 ;  /* 0x000000859085723e */ /* 0x000fe400000000ff */
[----:B------:R-:W-:Y:S01]  /*4df0*/  F2FP.F16.F32.PACK_AB R132, R132, R3 ;  /* 0x000000038484723e */ /* 0x000fe200000000ff */
[----:B------:R-:W-:Y:S06]  /*4e00*/  BRA `(.L_x_14944) ;  /* 0x0000000400747947 */ /* 0x000fec0003800000 */
.L_x_14943:
        /* <DEDUP_REMOVED lines=8> */
[----:B------:R-:W-:Y:S01]  /*4e90*/  FMUL.FTZ R133, R3, R134 ;  /* 0x0000008603857220 */ /* 0x000fe20000410000 */
[----:B------:R-:W-:Y:S01]  /*4ea0*/  FADD.FTZ R147, R147, -R146 ;  /* 0x8000009293937221 */ /* 0x000fe20000010000 */
[----:B------:R-:W-:-:S02]  /*4eb0*/  MOV R146, RZ ;  /* 0x000000ff00927202 */ /* 0x000fc40000000f00 */
[C---:B------:R-:W-:Y:S01]  /*4ec0*/  FMUL.FTZ R133, R0.reuse, R133 ;  /* 0x0000008500857220 */ /* 0x040fe20000410000 */
[----:B------:R-:W-:Y:S01]  /*4ed0*/  FMUL.FTZ R135, R3, R147 ;  /* 0x0000009303877220 */ /* 0x000fe20000410000 */
[--C-:B-----5:R-:W-:Y:S01]  /*4ee0*/  @P5 HADD2.F32 R134, -RZ, R137.reuse.H0_H0 ;  /* 0x20000089ff865230 */ /* 0x120fe20000004100 */
[----:B------:R-:W-:Y:S01]  /*4ef0*/  LOP3.LUT P3, RZ, R185, 0xff00, RZ, 0xc0, !PT ;  /* 0x0000ff00b9ff7812 */ /* 0x000fe2000786c0ff */
[----:B------:R-:W-:Y:S01]  /*4f00*/  FMUL.FTZ R133, R133, UR4 ;  /* 0x0000000485857c20 */ /* 0x000fe20008410000 */
[----:B------:R-:W-:Y:S01]  /*4f10*/  FMUL.FTZ R135, R0, R135 ;  /* 0x0000008700877220 */ /* 0x000fe20000410000 */
[----:B------:R-:W-:Y:S02]  /*4f20*/  LOP3.LUT P0, RZ, R185, 0xff, RZ, 0xc0, !PT ;  /* 0x000000ffb9ff7812 */ /* 0x000fe4000780c0ff */
[-C--:B------:R-:W-:Y:S01]  /*4f30*/  @P5 FMUL.FTZ R145, R134, R133.reuse ;  /* 0x0000008586915220 */ /* 0x080fe20000410000 */
[----:B------:R-:W-:Y:S02]  /*4f40*/  @P4 HADD2.F32 R134, -RZ, R137.H1_H1 ;  /* 0x30000089ff864230 */ /* 0x000fe40000004100 */
[----:B------:R-:W-:Y:S01]  /*4f50*/  FMUL.FTZ R137, R135, UR4 ;  /* 0x0000000487897c20 */ /* 0x000fe20008410000 */
[-CC-:B------:R-:W-:Y:S01]  /*4f60*/  FFMA.FTZ R135, R140, R152.reuse, R153.reuse ;  /* 0x000000988c877223 */ /* 0x180fe20000010099 */
[----:B------:R-:W-:Y:S01]  /*4f70*/  LOP3.LUT P2, RZ, R185, 0xff0000, RZ, 0xc0, !PT ;  /* 0x00ff0000b9ff7812 */ /* 0x000fe2000784c0ff */
[----:B------:R-:W-:Y:S01]  /*4f80*/  FMUL.FTZ R133, R54, R133 ;  /* 0x0000008536857220 */ /* 0x000fe20000410000 */
[----:B------:R-:W-:Y:S01]  /*4f90*/  @P4 FMUL.FTZ R146, R134, R137 ;  /* 0x0000008986924220 */ /* 0x000fe20000410000 */
[-C--:B------:R-:W-:Y:S01]  /*4fa0*/  FFMA.FTZ R134, R141, R152.reuse, R153 ;  /* 0x000000988d867223 */ /* 0x080fe20000010099 */
[----:B------:R-:W-:Y:S01]  /*4fb0*/  FADD.FTZ R148, R148, -R135 ;  /* 0x8000008794947221 */ /* 0x000fe20000010000 */
[----:B------:R-:W-:Y:S01]  /*4fc0*/  FFMA.FTZ R141, R142, R152, R153 ;  /* 0x000000988e8d7223 */ /* 0x000fe20000010099 */
[----:B------:R-:W-:Y:S01]  /*4fd0*/  MOV R140, RZ ;  /* 0x000000ff008c7202 */ /* 0x000fe20000000f00 */
[----:B------:R-:W-:Y:S01]  /*4fe0*/  FADD.FTZ R134, R149, -R134 ;  /* 0x8000008695867221 */ /* 0x000fe20000010000 */
[----:B------:R-:W-:Y:S01]  /*4ff0*/  FMUL.FTZ R135, R3, R148 ;  /* 0x0000009403877220 */ /* 0x000fe20000410000 */
[----:B------:R-:W-:Y:S01]  /*5000*/  FADD.FTZ R150, R150, -R141 ;  /* 0x8000008d96967221 */ /* 0x000fe20000010000 */
[----:B------:R-:W-:-:S02]  /*5010*/  @P0 HADD2.F32 R148, -RZ, R138.H0_H0 ;  /* 0x2000008aff940230 */ /* 0x000fc40000004100 */
[C---:B------:R-:W-:Y:S01]  /*5020*/  FMUL.FTZ R147, R3.reuse, R134 ;  /* 0x0000008603937220 */ /* 0x040fe20000410000 */
[C---:B------:R-:W-:Y:S01]  /*5030*/  FMUL.FTZ R135, R0.reuse, R135 ;  /* 0x0000008700877220 */ /* 0x040fe20000410000 */
[----:B------:R-:W-:Y:S02]  /*5040*/  @P3 HADD2.F32 R134, -RZ, R138.H1_H1 ;  /* 0x3000008aff863230 */ /* 0x000fe40000004100 */
[----:B------:R-:W-:Y:S01]  /*5050*/  FMUL.FTZ R141, R3, R150 ;  /* 0x00000096038d7220 */ /* 0x000fe20000410000 */
[----:B------:R-:W-:Y:S01]  /*5060*/  FMUL.FTZ R147, R0, R147 ;  /* 0x0000009300937220 */ /* 0x000fe20000410000 */
[----:B------:R-:W-:Y:S01]  /*5070*/  FMUL.FTZ R135, R135, UR4 ;  /* 0x0000000487877c20 */ /* 0x000fe20008410000 */
[----:B------:R-:W-:Y:S01]  /*5080*/  MOV R138, RZ ;  /* 0x000000ff008a7202 */ /* 0x000fe20000000f00 */
[----:B------:R-:W-:Y:S02]  /*5090*/  @P2 HADD2.F32 R149, -RZ, R139.H0_H0 ;  /* 0x2000008bff952230 */ /* 0x000fe40000004100 */
[----:B------:R-:W-:Y:S01]  /*50a0*/  FMUL.FTZ R147, R147, UR4 ;  /* 0x0000000493937c20 */ /* 0x000fe20008410000 */
[-C--:B------:R-:W-:Y:S01]  /*50b0*/  @P0 FMUL.FTZ R140, R148, R135.reuse ;  /* 0x00000087948c0220 */ /* 0x080fe20000410000 */
[----:B------:R-:W-:Y:S01]  /*50c0*/  FMUL.FTZ R135, R56, R135 ;  /* 0x0000008738877220 */ /* 0x000fe20000410000 */
[----:B------:R-:W-:Y:S01]  /*50d0*/  FMUL.FTZ R137, R55, R137 ;  /* 0x0000008937897220 */ /* 0x000fe20000410000 */
[----:B------:R-:W-:Y:S01]  /*50e0*/  @P3 FMUL.FTZ R138, R134, R147 ;  /* 0x00000093868a3220 */ /* 0x000fe20000410000 */
[----:B------:R-:W-:Y:S01]  /*50f0*/  FMUL.FTZ R134, R0, R141 ;  /* 0x0000008d00867220 */ /* 0x000fe20000410000 */
[----:B------:R-:W-:Y:S01]  /*5100*/  FMUL.FTZ R142, R57, R147 ;  /* 0x00000093398e7220 */ /* 0x000fe20000410000 */
[----:B------:R-:W-:-:S02]  /*5110*/  MOV R141, RZ ;  /* 0x000000ff008d7202 */ /* 0x000fc40000000f00 */
[----:B------:R-:W-:Y:S01]  /*5120*/  FMUL.FTZ R134, R134, UR4 ;  /* 0x0000000486867c20 */ /* 0x000fe20008410000 */
[----:B------:R-:W-:Y:S02]  /*5130*/  FSEL R147, R135, RZ, P0 ;  /* 0x000000ff87937208 */ /* 0x000fe40000000000 */
[----:B------:R-:W-:Y:S01]  /*5140*/  ISETP.GE.U32.AND P0, PT, R184, RZ, PT ;  /* 0x000000ffb800720c */ /* 0x000fe20003f06070 */
[-C--:B------:R-:W-:Y:S01]  /*5150*/  @P2 FMUL.FTZ R141, R149, R134.reuse ;  /* 0x00000086958d2220 */ /* 0x080fe20000410000 */
[----:B------:R-:W-:Y:S01]  /*5160*/  FMUL.FTZ R148, R58, R134 ;  /* 0x000000863a947220 */ /* 0x000fe20000410000 */
[----:B------:R-:W-:Y:S01]  /*5170*/  FSEL R134, R142, RZ, P3 ;  /* 0x000000ff8e867208 */ /* 0x000fe20001800000 */
[-CC-:B------:R-:W-:Y:S01]  /*5180*/  FFMA.FTZ R142, R143, R152.reuse, R153.reuse ;  /* 0x000000988f8e7223 */ /* 0x180fe20000010099 */
[----:B------:R-:W-:Y:S01]  /*5190*/  ISETP.GE.U32.AND.EX P0, PT, R185, 0x1000000, PT, P0 ;  /* 0x01000000b900780c */ /* 0x000fe20003f06100 */
[----:B------:R-:W-:Y:S01]  /*51a0*/  FFMA.FTZ R153, R132, R152, R153 ;  /* 0x0000009884997223 */ /* 0x000fe20000010099 */
[----:B------:R-:W-:Y:S01]  /*51b0*/  FSEL R135, R148, RZ, P2 ;  /* 0x000000ff94877208 */ /* 0x000fe20001000000 */
[----:B------:R-:W-:Y:S01]  /*51c0*/  FADD.FTZ R142, R151, -R142 ;  /* 0x8000008e978e7221 */ /* 0x000fe20000010000 */
[C---:B------:R-:W-:Y:S01]  /*51d0*/  FMUL.FTZ R143, R3.reuse, R162 ;  /* 0x000000a2038f7220 */ /* 0x040fe20000410000 */
[----:B------:R-:W-:Y:S01]  /*51e0*/  FADD.FTZ R144, R144, -R153 ;  /* 0x8000009990907221 */ /* 0x000fe20000010000 */
[C---:B------:R-:W-:Y:S01]  /*51f0*/  LOP3.LUT P3, RZ, R184.reuse, 0xff, RZ, 0xc0, !PT ;  /* 0x000000ffb8ff7812 */ /* 0x040fe2000786c0ff */
[C---:B------:R-:W-:Y:S01]  /*5200*/  FMUL.FTZ R149, R3.reuse, R142 ;  /* 0x0000008e03957220 */ /* 0x040fe20000410000 */
[----:B------:R-:W-:Y:S01]  /*5210*/  LOP3.LUT P2, RZ, R184, 0xff00, RZ, 0xc0, !PT ;  /* 0x0000ff00b8ff7812 */ /* 0x000fe2000784c0ff */
[----:B------:R-:W-:Y:S01]  /*5220*/  FMUL.FTZ R3, R3, R144 ;  /* 0x0000009003037220 */ /* 0x000fe20000410000 */
[C---:B------:R-:W-:Y:S01]  /*5230*/  FMUL.FTZ R132, R0.reuse, R143 ;  /* 0x0000008f00847220 */ /* 0x040fe20000410000 */
[C---:B------:R-:W-:Y:S01]  /*5240*/  FMUL.FTZ R142, R0.reuse, R149 ;  /* 0x00000095008e7220 */ /* 0x040fe20000410000 */
[----:B------:R-:W-:Y:S01]  /*5250*/  FSEL R133, R133, RZ, P5 ;  /* 0x000000ff85857208 */ /* 0x000fe20002800000 */
[----:B------:R-:W-:Y:S01]  /*5260*/  FMUL.FTZ R3, R0, R3 ;  /* 0x0000000300037220 */ /* 0x000fe20000410000 */
[----:B------:R-:W-:-:S02]  /*5270*/  @P0 HADD2.F32 R143, -RZ, R139.H1_H1 ;  /* 0x3000008bff8f0230 */ /* 0x000fc40000004100 */
[----:B------:R-:W-:Y:S01]  /*5280*/  FMUL.FTZ R0, R142, UR4 ;  /* 0x000000048e007c20 */ /* 0x000fe20008410000 */
[----:B------:R-:W-:Y:S01]  /*5290*/  MOV R139, RZ ;  /* 0x000000ff008b7202 */ /* 0x000fe20000000f00 */
[----:B------:R-:W-:Y:S01]  /*52a0*/  FMUL.FTZ R3, R3, UR4 ;  /* 0x0000000403037c20 */ /* 0x000fe20008410000 */
[----:B------:R-:W-:Y:S01]  /*52b0*/  MOV R142, RZ ;  /* 0x000000ff008e7202 */ /* 0x000fe20000000f00 */
[-C--:B------:R-:W-:Y:S01]  /*52c0*/  @P0 FMUL.FTZ R139, R143, R0.reuse ;  /* 0x000000008f8b0220 */ /* 0x080fe20000410000 */
[----:B------:R-:W-:Y:S01]  /*52d0*/  FMUL.FTZ R143, R59, R0 ;  /* 0x000000003b8f7220 */ /* 0x000fe20000410000 */
[--C-:B------:R-:W-:Y:S01]  /*52e0*/  @P3 HADD2.F32 R144, -RZ, R136.reuse.H0_H0 ;  /* 0x20000088ff903230 */ /* 0x100fe20000004100 */
[----:B------:R-:W-:Y:S01]  /*52f0*/  MOV R0, RZ ;  /* 0x000000ff00007202 */ /* 0x000fe20000000f00 */
[----:B------:R-:W-:Y:S02]  /*5300*/  @P2 HADD2.F32 R149, -RZ, R136.H1_H1 ;  /* 0x30000088ff952230 */ /* 0x000fe40000004100 */
[----:B------:R-:W-:Y:S01]  /*5310*/  FMUL.FTZ R136, R132, UR4 ;  /* 0x0000000484887c20 */ /* 0x000fe20008410000 */
[----:B------:R-:W-:Y:S01]  /*5320*/  FSEL R132, R143, RZ, P0 ;  /* 0x000000ff8f847208 */ /* 0x000fe20000000000 */
[-C--:B------:R-:W-:Y:S01]  /*5330*/  @P3 FMUL.FTZ R142, R144, R3.reuse ;  /* 0x00000003908e3220 */ /* 0x080fe20000410000 */
[----:B------:R-:W-:Y:S01]  /*5340*/  FMUL.FTZ R3, R52, R3 ;  /* 0x0000000334037220 */ /* 0x000fe20000410000 */
[-C--:B------:R-:W-:Y:S01]  /*5350*/  @P2 FMUL.FTZ R0, R149, R136.reuse ;  /* 0x0000008895002220 */ /* 0x080fe20000410000 */
[----:B------:R-:W-:Y:S01]  /*5360*/  F2FP.F16.F32.PACK_AB R135, R132, R135 ;  /* 0x000000878487723e */ /* 0x000fe200000000ff */
[----:B------:R-:W-:Y:S01]  /*5370*/  FMUL.FTZ R132, R53, R136 ;  /* 0x0000008835847220 */ /* 0x000fe20000410000 */
[----:B------:R-:W-:-:S02]  /*5380*/  FSEL R136, R137, RZ, P4 ;  /* 0x000000ff89887208 */ /* 0x000fc40002000000 */
[----:B------:R-:W-:Y:S02]  /*5390*/  FSEL R3, R3, RZ, P3 ;  /* 0x000000ff03037208 */ /* 0x000fe40001800000 */
[----:B------:R-:W-:Y:S02]  /*53a0*/  FSEL R132, R132, RZ, P2 ;  /* 0x000000ff84847208 */ /* 0x000fe40001000000 */
[----:B------:R-:W-:Y:S02]  /*53b0*/  F2FP.F16.F32.PACK_AB R134, R134, R147 ;  /* 0x000000938686723e */ /* 0x000fe400000000ff */
[----:B------:R-:W-:Y:S02]  /*53c0*/  F2FP.F16.F32.PACK_AB R133, R136, R133 ;  /* 0x000000858885723e */ /* 0x000fe400000000ff */
[----:B------:R-:W-:-:S07]  /*53d0*/  F2FP.F16.F32.PACK_AB R132, R132, R3 ;  /* 0x000000038484723e */ /* 0x000fce00000000ff */
.L_x_14944:
        /* <DEDUP_REMOVED lines=8> */
.L_x_14936:
        /* <DEDUP_REMOVED lines=9> */
[----:B------:R-:W-:Y:S01]  /*54f0*/  UMOV UR4, UR5 ;  /* 0x0000000500047c82 */ /* 0x000fe20008000000 */
[----:B------:R-:W-:Y:S01]  /*5500*/  FADD.FTZ R159, R159, -R218 ;  /* 0x800000da9f9f7221 */ /* 0x000fe20000010000 */
[----:B------:R-:W-:Y:S01]  /*5510*/  LOP3.LUT P5, RZ, R191, 0xff00, RZ, 0xc0, !PT ;  /* 0x0000ff00bfff7812 */ /* 0x000fe200078ac0ff */
[-CC-:B------:R-:W-:Y:S01]  /*5520*/  FFMA.FTZ R175, R175, R152.reuse, R153.reuse ;  /* 0x00000098afaf7223 */ /* 0x180fe20000010099 */
[----:B------:R-:W-:Y:S01]  /*5530*/  FFMA.FTZ R154, R154, R152, R153 ;  /* 0x000000989a9a7223 */ /* 0x000fe20000010099 */
[----:B------:R-:W-:Y:S01]  /*5540*/  FFMA.FTZ R159, R3, R159, R96 ;  /* 0x0000009f039f7223 */ /* 0x000fe20000010060 */
[----:B------:R-:W-:Y:S01]  /*5550*/  LOP3.LUT P4, RZ, R190, 0xff, RZ, 0xc0, !PT ;  /* 0x000000ffbeff7812 */ /* 0x000fe2000788c0ff */
[----:B------:R-:W-:Y:S01]  /*5560*/  FADD.FTZ R160, R160, -R175 ;  /* 0x800000afa0a07221 */ /* 0x000fe20000010000 */
[----:B------:R-:W-:Y:S01]  /*5570*/  FADD.FTZ R154, R156, -R154 ;  /* 0x8000009a9c9a7221 */ /* 0x000fe20000010000 */
[----:B------:R-:W-:Y:S01]  /*5580*/  FMUL.FTZ R218, R159, R0 ;  /* 0x000000009fda7220 */ /* 0x000fe20000410000 */
[----:B------:R-:W-:Y:S01]  /*5590*/  FADD.FTZ R159, R158, -R183 ;  /* 0x800000b79e9f7221 */ /* 0x000fe20000010000 */
[----:B------:R-:W-:Y:S01]  /*55a0*/  MOV R158, RZ ;  /* 0x000000ff009e7202 */ /* 0x000fe20000000f00 */
[----:B------:R-:W-:Y:S01]  /*55b0*/  FFMA.FTZ R160, R3, R160, R98 ;  /* 0x000000a003a07223 */ /* 0x000fe20000010062 */
[----:B------:R-:W-:Y:S01]  /*55c0*/  FMUL.FTZ R183, R218, UR4 ;  /* 0x00000004dab77c20 */ /* 0x000fe20008410000 */
[----:B------:R-:W-:-:S02]  /*55d0*/  @P0 HADD2.F32 R218, -RZ, R138.H0_H0 ;  /* 0x2000008affda0230 */ /* 0x000fc40000004100 */
[C---:B------:R-:W-:Y:S01]  /*55e0*/  FFMA.FTZ R159, R3.reuse, R159, R97 ;  /* 0x0000009f039f7223 */ /* 0x040fe20000010061 */
[----:B------:R-:W-:Y:S01]  /*55f0*/  FMUL.FTZ R160, R160, R0 ;  /* 0x00000000a0a07220 */ /* 0x000fe20000410000 */
[--C-:B------:R-:W-:Y:S01]  /*5600*/  FFMA.FTZ R220, R220, R152, R153.reuse ;  /* 0x00000098dcdc7223 */ /* 0x100fe20000010099 */
[----:B------:R-:W-:Y:S01]  /*5610*/  FFMA.FTZ R154, R3, R154, R92 ;  /* 0x0000009a039a7223 */ /* 0x000fe2000001005c */
[----:B------:R-:W-:Y:S01]  /*5620*/  @P0 FMUL.FTZ R158, R183, R218 ;  /* 0x000000dab79e0220 */ /* 0x000fe20000410000 */
[----:B------:R-:W-:Y:S01]  /*5630*/  FMUL.FTZ R183, R32, R183 ;  /* 0x000000b720b77220 */ /* 0x000fe20000410000 */
[----:B------:R-:W-:Y:S01]  /*5640*/  FMUL.FTZ R159, R159, R0 ;  /* 0x000000009f9f7220 */ /* 0x000fe20000410000 */
[----:B------:R-:W-:Y:S01]  /*5650*/  @P5 HADD2.F32 R218, -RZ, R138.H1_H1 ;  /* 0x3000008affda5230 */ /* 0x000fe20000004100 */
[----:B------:R-:W-:Y:S01]  /*5660*/  LOP3.LUT P3, RZ, R190, 0xff0000, RZ, 0xc0, !PT ;  /* 0x00ff0000beff7812 */ /* 0x000fe2000786c0ff */
[--C-:B------:R-:W-:Y:S01]  /*5670*/  FFMA.FTZ R222, R222, R152, R153.reuse ;  /* 0x00000098dede7223 */ /* 0x100fe20000010099 */
[----:B------:R-:W-:Y:S01]  /*5680*/  FSEL R175, R183, RZ, P0 ;  /* 0x000000ffb7af7208 */ /* 0x000fe20000000000 */
[----:B------:R-:W-:Y:S01]  /*5690*/  FMUL.FTZ R138, R159, UR4 ;  /* 0x000000049f8a7c20 */ /* 0x000fe20008410000 */
[----:B------:R-:W-:Y:S01]  /*56a0*/  LOP3.LUT P0, RZ, R191, 0xff0000, RZ, 0xc0, !PT ;  /* 0x00ff0000bfff7812 */ /* 0x000fe2000780c0ff */
[----:B------:R-:W-:Y:S01]  /*56b0*/  FMUL.FTZ R183, R160, UR4 ;  /* 0x00000004a0b77c20 */ /* 0x000fe20008410000 */
[----:B------:R-:W-:Y:S01]  /*56c0*/  MOV R159, RZ ;  /* 0x000000ff009f7202 */ /* 0x000fe20000000f00 */
[----:B------:R-:W-:Y:S01]  /*56d0*/  @P5 FMUL.FTZ R159, R138, R218 ;  /* 0x000000da8a9f5220 */ /* 0x000fe20000410000 */
[----:B------:R-:W-:Y:S01]  /*56e0*/  MOV R160, RZ ;  /* 0x000000ff00a07202 */ /* 0x000fe20000000f00 */
[----:B------:R-:W-:Y:S01]  /*56f0*/  FADD.FTZ R220, R157, -R220 ;  /* 0x800000dc9ddc7221 */ /* 0x000fe20000010000 */
[----:B------:R-:W-:Y:S01]  /*5700*/  FMUL.FTZ R154, R154, R0 ;  /* 0x000000009a9a7220 */ /* 0x000fe20000410000 */
[-CC-:B------:R-:W-:Y:S01]  /*5710*/  FFMA.FTZ R157, R219, R152.reuse, R153.reuse ;  /* 0x00000098db9d7223 */ /* 0x180fe20000010099 */
[----:B------:R-:W-:Y:S01]  /*5720*/  FFMA.FTZ R174, R174, R152, R153 ;  /* 0x00000098aeae7223 */ /* 0x000fe20000010099 */
[----:B------:R-:W-:Y:S01]  /*5730*/  FADD.FTZ R222, R221, -R222 ;  /* 0x800000deddde7221 */ /* 0x000fe20000010000 */
[----:B------:R-:W-:Y:S01]  /*5740*/  @P4 HADD2.F32 R156, -RZ, R136.H0_H0 ;  /* 0x20000088ff9c4230 */ /* 0x000fe20000004100 */
[C---:B------:R-:W-:Y:S01]  /*5750*/  LOP3.LUT P1, RZ, R190.reuse, 0xff00, RZ, 0xc0, !PT ;  /* 0x0000ff00beff7812 */ /* 0x040fe2000782c0ff */
[----:B------:R-:W-:Y:S01]  /*5760*/  FFMA.FTZ R220, R3, R220, R94 ;  /* 0x000000dc03dc7223 */ /* 0x000fe2000001005e */
[----:B------:R-:W-:Y:S01]  /*5770*/  @P0 HADD2.F32 R218, -RZ, R139.H0_H0 ;  /* 0x2000008bffda0230 */ /* 0x000fe20000004100 */
[----:B------:R-:W-:Y:S01]  /*5780*/  LOP3.LUT P2, RZ, R190, 0xff000000, RZ, 0xc0, !PT ;  /* 0xff000000beff7812 */ /* 0x000fe2000784c0ff */
[----:B------:R-:W-:Y:S01]  /*5790*/  FMUL.FTZ R221, R154, UR4 ;  /* 0x000000049add7c20 */ /* 0x000fe20008410000 */
[----:B------:R-:W-:Y:S01]  /*57a0*/  FADD.FTZ R157, R155, -R157 ;  /* 0x8000009d9b9d7221 */ /* 0x000fe20000010000 */
[----:B------:R-:W-:Y:S01]  /*57b0*/  FADD.FTZ R174, R161, -R174 ;  /* 0x800000aea1ae7221 */ /* 0x000fe20000010000 */
[----:B------:R-:W-:Y:S01]  /*57c0*/  @P0 FMUL.FTZ R160, R183, R218 ;  /* 0x000000dab7a00220 */ /* 0x000fe20000410000 */
[----:B------:R-:W-:Y:S01]  /*57d0*/  FMUL.FTZ R183, R34, R183 ;  /* 0x000000b722b77220 */ /* 0x000fe20000410000 */
[----:B------:R-:W-:Y:S01]  /*57e0*/  MOV R154, RZ ;  /* 0x000000ff009a7202 */ /* 0x000fe20000000f00 */
[----:B------:R-:W-:Y:S01]  /*57f0*/  FMUL.FTZ R219, R220, R0 ;  /* 0x00000000dcdb7220 */ /* 0x000fe20000410000 */
[----:B------:R-:W-:Y:S01]  /*5800*/  @P4 FMUL.FTZ R154, R221, R156 ;  /* 0x0000009cdd9a4220 */ /* 0x000fe20000410000 */
[----:B------:R-:W-:Y:S01]  /*5810*/  FFMA.FTZ R156, R3, R222, R93 ;  /* 0x000000de039c7223 */ /* 0x000fe2000001005d */
[----:B------:R-:W-:Y:S01]  /*5820*/  FSEL R183, R183, RZ, P0 ;  /* 0x000000ffb7b77208 */ /* 0x000fe20000000000 */
[C---:B------:R-:W-:Y:S01]  /*5830*/  FFMA.FTZ R157, R3.reuse, R157, R95 ;  /* 0x0000009d039d7223 */ /* 0x040fe2000001005f */
[----:B------:R-:W-:Y:S01]  /*5840*/  ISETP.GE.U32.AND P0, PT, R190, RZ, PT ;  /* 0x000000ffbe00720c */ /* 0x000fe20003f06070 */
[----:B------:R-:W-:Y:S01]  /*5850*/  FFMA.FTZ R161, R3, R174, R99 ;  /* 0x000000ae03a17223 */ /* 0x000fe20000010063 */
[----:B------:R-:W-:-:S02]  /*5860*/  @P3 HADD2.F32 R220, -RZ, R137.H0_H0 ;  /* 0x20000089ffdc3230 */ /* 0x000fc40000004100 */
[----:B------:R-:W-:Y:S01]  /*5870*/  FMUL.FTZ R219, R219, UR4 ;  /* 0x00000004dbdb7c20 */ /* 0x000fe20008410000 */
[----:B------:R-:W-:Y:S01]  /*5880*/  ISETP.GE.U32.AND.EX P0, PT, R191, 0x1000000, PT, P0 ;  /* 0x01000000bf00780c */ /* 0x000fe20003f06100 */
[-C--:B------:R-:W-:Y:S01]  /*5890*/  FMUL.FTZ R156, R156, R0.reuse ;  /* 0x000000009c9c7220 */ /* 0x080fe20000410000 */
[-C--:B------:R-:W-:Y:S01]  /*58a0*/  FMUL.FTZ R157, R157, R0.reuse ;  /* 0x000000009d9d7220 */ /* 0x080fe20000410000 */
[----:B------:R-:W-:Y:S01]  /*58b0*/  FMUL.FTZ R161, R161, R0 ;  /* 0x00000000a1a17220 */ /* 0x000fe20000410000 */
[----:B------:R-:W-:Y:S01]  /*58c0*/  MOV R155, RZ ;  /* 0x000000ff009b7202 */ /* 0x000fe20000000f00 */
[----:B------:R-:W-:Y:S01]  /*58d0*/  @P3 FMUL.FTZ R155, R219, R220 ;  /* 0x000000dcdb9b3220 */ /* 0x000fe20000410000 */
[----:B------:R-:W-:Y:S02]  /*58e0*/  @P1 HADD2.F32 R222, -RZ, R136.H1_H1 ;  /* 0x30000088ffde1230 */ /* 0x000fe40000004100 */
[----:B------:R-:W-:Y:S01]  /*58f0*/  FMUL.FTZ R136, R156, UR4 ;  /* 0x000000049c887c20 */ /* 0x000fe20008410000 */
[----:B------:R-:W-:-:S02]  /*5900*/  @P2 HADD2.F32 R220, -RZ, R137.H1_H1 ;  /* 0x30000089ffdc2230 */ /* 0x000fc40000004100 */
[----:B------:R-:W-:Y:S01]  /*5910*/  FMUL.FTZ R137, R157, UR4 ;  /* 0x000000049d897c20 */ /* 0x000fe20008410000 */
[----:B------:R-:W-:Y:S01]  /*5920*/  FMUL.FTZ R174, R161, UR4 ;  /* 0x00000004a1ae7c20 */ /* 0x000fe20008410000 */
[----:B------:R-:W-:Y:S01]  /*5930*/  MOV R156, RZ ;  /* 0x000000ff009c7202 */ /* 0x000fe20000000f00 */
[----:B------:R-:W-:Y:S01]  /*5940*/  @P1 FMUL.FTZ R156, R136, R222 ;  /* 0x000000de889c1220 */ /* 0x000fe20000410000 */
[----:B------:R-:W-:Y:S01]  /*5950*/  @P0 HADD2.F32 R139, -RZ, R139.H1_H1 ;  /* 0x3000008bff8b0230 */ /* 0x000fe20000004100 */
[----:B------:R-:W-:Y:S01]  /*5960*/  MOV R157, RZ ;  /* 0x000000ff009d7202 */ /* 0x000fe20000000f00 */
[----:B------:R-:W-:Y:S01]  /*5970*/  @P2 FMUL.FTZ R157, R137, R220 ;  /* 0x000000dc899d2220 */ /* 0x000fe20000410000 */
[----:B------:R-:W-:Y:S01]  /*5980*/  MOV R161, RZ ;  /* 0x000000ff00a17202 */ /* 0x000fe20000000f00 */
[----:B------:R-:W-:Y:S01]  /*5990*/  FMUL.FTZ R138, R33, R138 ;  /* 0x0000008a218a7220 */ /* 0x000fe20000410000 */
        /* <DEDUP_REMOVED lines=17> */
.L_x_14946:
        /* <DEDUP_REMOVED lines=8> */
[C---:B------:R-:W-:Y:S01]  /*5b30*/  FFMA.FTZ R124, R3.reuse, R154, R92 ;  /* 0x0000009a037c7223 */ /* 0x040fe2000001005c */
[----:B------:R-:W-:Y:S01]  /*5b40*/  MOV R154, RZ ;  /* 0x000000ff009a7202 */ /* 0x000fe20000000f00 */
[----:B------:R-:W-:Y:S01]  /*5b50*/  FFMA.FTZ R125, R3, R125, R93 ;  /* 0x0000007d037d7223 */ /* 0x000fe2000001005d */
        /* <DEDUP_REMOVED lines=8> */
[-CC-:B------:R-:W-:Y:S01]  /*5be0*/  FFMA.FTZ R218, R218, R152.reuse, R153.reuse ;  /* 0x00000098dada7223 */ /* 0x180fe20000010099 */
[----:B------:R-:W-:Y:S01]  /*5bf0*/  @P3 FMUL.FTZ R154, R126, R127 ;  /* 0x0000007f7e9a3220 */ /* 0x000fe20000410000 */
[----:B------:R-:W-:Y:S01]  /*5c00*/  @P2 FMUL.FTZ R126, R222, UR4 ;  /* 0x00000004de7e2c20 */ /* 0x000fe20008410000 */
[----:B------:R-:W-:Y:S01]  /*5c10*/  FFMA.FTZ R127, R219, R152, R153 ;  /* 0x00000098db7f7223 */ /* 0x000fe20000010099 */
[----:B------:R-:W-:Y:S01]  /*5c20*/  LOP3.LUT P4, RZ, R190, 0xff000000, RZ, 0xc0, !PT ;  /* 0xff000000beff7812 */ /* 0x000fe2000788c0ff */
[--C-:B------:R-:W-:Y:S02]  /*5c30*/  @P1 HADD2.F32 R128, -RZ, R137.reuse.H0_H0 ;  /* 0x20000089ff801230 */ /* 0x100fe40000004100 */
[----:B------:R-:W-:Y:S01]  /*5c40*/  @P2 FMUL.FTZ R156, R136, R126 ;  /* 0x0000007e889c2220 */ /* 0x000fe20000410000 */
[----:B------:R-:W-:Y:S01]  /*5c50*/  FFMA.FTZ R126, R3, R220, R94 ;  /* 0x000000dc037e7223 */ /* 0x000fe2000001005e */
[----:B------:R-:W-:Y:S01]  /*5c60*/  FADD.FTZ R127, R155, -R127 ;  /* 0x8000007f9b7f7221 */ /* 0x000fe20000010000 */
[----:B------:R-:W-:Y:S01]  /*5c70*/  MOV R155, RZ ;  /* 0x000000ff009b7202 */ /* 0x000fe20000000f00 */
[----:B------:R-:W-:Y:S01]  /*5c80*/  FADD.FTZ R218, R159, -R218 ;  /* 0x800000da9fda7221 */ /* 0x000fe20000010000 */
[----:B------:R-:W-:Y:S01]  /*5c90*/  FMUL.FTZ R130, R126, R0 ;  /* 0x000000007e827220 */ /* 0x000fe20000410000 */
[----:B------:R-:W-:Y:S01]  /*5ca0*/  FFMA.FTZ R127, R3, R127, R95 ;  /* 0x0000007f037f7223 */ /* 0x000fe2000001005f */
[----:B------:R-:W-:Y:S01]  /*5cb0*/  LOP3.LUT P0, RZ, R191, 0xff, RZ, 0xc0, !PT ;  /* 0x000000ffbfff7812 */ /* 0x000fe2000780c0ff */
[--C-:B------:R-:W-:Y:S01]  /*5cc0*/  FFMA.FTZ R175, R175, R152, R153.reuse ;  /* 0x00000098afaf7223 */ /* 0x100fe20000010099 */
[----:B------:R-:W-:Y:S01]  /*5cd0*/  @P1 FMUL.FTZ R129, R130, UR4 ;  /* 0x0000000482811c20 */ /* 0x000fe20008410000 */
[----:B------:R-:W-:Y:S01]  /*5ce0*/  FMUL.FTZ R136, R127, R0 ;  /* 0x000000007f887220 */ /* 0x000fe20000410000 */
[----:B------:R-:W-:Y:S01]  /*5cf0*/  @P4 HADD2.F32 R137, -RZ, R137.H1_H1 ;  /* 0x30000089ff894230 */ /* 0x000fe20000004100 */
[----:B------:R-:W-:Y:S01]  /*5d00*/  MOV R157, RZ ;  /* 0x000000ff009d7202 */ /* 0x000fe20000000f00 */
[----:B------:R-:W-:Y:S01]  /*5d10*/  @P1 FMUL.FTZ R155, R128, R129 ;  /* 0x00000081809b1220 */ /* 0x000fe20000410000 */
[----:B------:R-:W-:Y:S01]  /*5d20*/  @P4 FMUL.FTZ R128, R136, UR4 ;  /* 0x0000000488804c20 */ /* 0x000fe20008410000 */
[----:B------:R-:W-:Y:S01]  /*5d30*/  FFMA.FTZ R129, R183, R152, R153 ;  /* 0x00000098b7817223 */ /* 0x000fe20000010099 */
[----:B------:R-:W-:Y:S01]  /*5d40*/  LOP3.LUT P5, RZ, R191, 0xff00, RZ, 0xc0, !PT ;  /* 0x0000ff00bfff7812 */ /* 0x000fe200078ac0ff */
[----:B------:R-:W-:Y:S01]  /*5d50*/  FMUL.FTZ R130, R130, UR4 ;  /* 0x0000000482827c20 */ /* 0x000fe20008410000 */
[----:B------:R-:W-:Y:S01]  /*5d60*/  @P4 FMUL.FTZ R157, R137, R128 ;  /* 0x00000080899d4220 */ /* 0x000fe20000410000 */
[C---:B------:R-:W-:Y:S01]  /*5d70*/  FFMA.FTZ R128, R3.reuse, R218, R96 ;  /* 0x000000da03807223 */ /* 0x040fe20000010060 */
[----:B------:R-:W-:Y:S01]  /*5d80*/  FADD.FTZ R129, R158, -R129 ;  /* 0x800000819e817221 */ /* 0x000fe20000010000 */
[--C-:B------:R-:W-:Y:S01]  /*5d90*/  @P0 HADD2.F32 R137, -RZ, R138.reuse.H0_H0 ;  /* 0x2000008aff890230 */ /* 0x100fe20000004100 */
[----:B------:R-:W-:Y:S01]  /*5da0*/  MOV R158, RZ ;  /* 0x000000ff009e7202 */ /* 0x000fe20000000f00 */
[----:B------:R-:W-:Y:S01]  /*5db0*/  FMUL.FTZ R131, R128, R0 ;  /* 0x0000000080837220 */ /* 0x000fe20000410000 */
[----:B------:R-:W-:Y:S01]  /*5dc0*/  FFMA.FTZ R129, R3, R129, R97 ;  /* 0x0000008103817223 */ /* 0x000fe20000010061 */
[----:B------:R-:W-:Y:S01]  /*5dd0*/  FMUL.FTZ R130, R30, R130 ;  /* 0x000000821e827220 */ /* 0x000fe20000410000 */
[----:B------:R-:W-:Y:S01]  /*5de0*/  FADD.FTZ R160, R160, -R175 ;  /* 0x800000afa0a07221 */ /* 0x000fe20000010000 */
[C---:B------:R-:W-:Y:S01]  /*5df0*/  @P0 FMUL.FTZ R159, R131.reuse, UR4 ;  /* 0x00000004839f0c20 */ /* 0x040fe20008410000 */
[----:B------:R-:W-:Y:S01]  /*5e00*/  FMUL.FTZ R131, R131, UR4 ;  /* 0x0000000483837c20 */ /* 0x000fe20008410000 */
[----:B------:R-:W-:Y:S01]  /*5e10*/  @P5 HADD2.F32 R138, -RZ, R138.H1_H1 ;  /* 0x3000008aff8a5230 */ /* 0x000fe20000004100 */
[----:B------:R-:W-:Y:S01]  /*5e20*/  FSEL R175, R130, RZ, P1 ;  /* 0x000000ff82af7208 */ /* 0x000fe20000800000 */
[----:B------:R-:W-:Y:S01]  /*5e30*/  @P0 FMUL.FTZ R158, R137, R159 ;  /* 0x0000009f899e0220 */ /* 0x000fe20000410000 */
[----:B------:R-:W-:Y:S01]  /*5e40*/  FMUL.FTZ R137, R129, R0 ;  /* 0x0000000081897220 */ /* 0x000fe20000410000 */
[----:B------:R-:W-:Y:S01]  /*5e50*/  FMUL.FTZ R131, R32, R131 ;  /* 0x0000008320837220 */ /* 0x000fe20000410000 */
[----:B------:R-:W-:Y:S01]  /*5e60*/  LOP3.LUT P1, RZ, R191, 0xff0000, RZ, 0xc0, !PT ;  /* 0x00ff0000bfff7812 */ /* 0x000fe2000782c0ff */
[----:B------:R-:W-:Y:S01]  /*5e70*/  FFMA.FTZ R130, R3, R160, R98 ;  /* 0x000000a003827223 */ /* 0x000fe20000010062 */
[C---:B------:R-:W-:Y:S01]  /*5e80*/  @P5 FMUL.FTZ R183, R137.reuse, UR4 ;  /* 0x0000000489b75c20 */ /* 0x040fe20008410000 */
[----:B------:R-:W-:Y:S01]  /*5e90*/  MOV R159, RZ ;  /* 0x000000ff009f7202 */ /* 0x000fe20000000f00 */
[----:B------:R-:W-:Y:S01]  /*5ea0*/  FMUL.FTZ R137, R137, UR4 ;  /* 0x0000000489897c20 */ /* 0x000fe20008410000 */
[----:B------:R-:W-:Y:S01]  /*5eb0*/  MOV R160, RZ ;  /* 0x000000ff00a07202 */ /* 0x000fe20000000f00 */
[----:B------:R-:W-:Y:S01]  /*5ec0*/  @P5 FMUL.FTZ R159, R138, R183 ;  /* 0x000000b78a9f5220 */ /* 0x000fe20000410000 */
[----:B------:R-:W-:Y:S01]  /*5ed0*/  FSEL R138, R131, RZ, P0 ;  /* 0x000000ff838a7208 */ /* 0x000fe20000000000 */
[----:B------:R-:W-:Y:S01]  /*5ee0*/  FFMA.FTZ R131, R174, R152, R153 ;  /* 0x00000098ae837223 */ /* 0x000fe20000010099 */
[----:B------:R-:W-:Y:S01]  /*5ef0*/  ISETP.GE.U32.AND P0, PT, R190, RZ, PT ;  /* 0x000000ffbe00720c */ /* 0x000fe20003f06070 */
[----:B------:R-:W-:Y:S01]  /*5f00*/  FMUL.FTZ R174, R130, R0 ;  /* 0x0000000082ae7220 */ /* 0x000fe20000410000 */
[----:B------:R-:W-:Y:S01]  /*5f10*/  FMUL.FTZ R136, R136, UR4 ;  /* 0x0000000488887c20 */ /* 0x000fe20008410000 */
[----:B------:R-:W-:Y:S01]  /*5f20*/  FADD.FTZ R131, R161, -R131 ;  /* 0x80000083a1837221 */ /* 0x000fe20000010000 */
[----:B------:R-:W-:Y:S01]  /*5f30*/  ISETP.GE.U32.AND.EX P0, PT, R191, 0x1000000, PT, P0 ;  /* 0x01000000bf00780c */ /* 0x000fe20003f06100 */
[----:B------:R-:W-:-:S02]  /*5f40*/  @P1 HADD2.F32 R161, -RZ, R139.H0_H0 ;  /* 0x2000008bffa11230 */ /* 0x000fc40000004100 */
[----:B------:R-:W-:Y:S01]  /*5f50*/  @P1 FMUL.FTZ R183, R174, UR4 ;  /* 0x00000004aeb71c20 */ /* 0x000fe20008410000 */
[----:B------:R-:W-:Y:S01]  /*5f60*/  FFMA.FTZ R131, R3, R131, R99 ;  /* 0x0000008303837223 */ /* 0x000fe20000010063 */
[----:B------:R-:W-:Y:S01]  /*5f70*/  FMUL.FTZ R137, R33, R137 ;  /* 0x0000008921897220 */ /* 0x000fe20000410000 */
[----:B------:R-:W-:Y:S01]  /*5f80*/  FMUL.FTZ R136, R31, R136 ;  /* 0x000000881f887220 */ /* 0x000fe20000410000 */
[----:B------:R-:W-:Y:S01]  /*5f90*/  @P1 FMUL.FTZ R160, R161, R183 ;  /* 0x000000b7a1a01220 */ /* 0x000fe20000410000 */
[----:B------:R-:W-:Y:S01]  /*5fa0*/  FMUL.FTZ R183, R131, R0 ;  /* 0x0000000083b77220 */ /* 0x000fe20000410000 */
[----:B------:R-:W-:Y:S01]  /*5fb0*/  FMUL.FTZ R221, R221, UR4 ;  /* 0x00000004dddd7c20 */ /* 0x000fe20008410000 */
[----:B------:R-:W-:Y:S01]  /*5fc0*/  FMUL.FTZ R222, R222, UR4 ;  /* 0x00000004dede7c20 */ /* 0x000fe20008410000 */
[----:B------:R-:W-:Y:S01]  /*5fd0*/  FMUL.FTZ R174, R174, UR4 ;  /* 0x00000004aeae7c20 */ /* 0x000fe20008410000 */
[----:B------:R-:W-:Y:S01]  /*5fe0*/  FSEL R137, R137, RZ, P5 ;  /* 0x000000ff89897208 */ /* 0x000fe20002800000 */
[----:B------:R-:W-:Y:S01]  /*5ff0*/  FMUL.FTZ R221, R28, R221 ;  /* 0x000000dd1cdd7220 */ /* 0x000fe20000410000 */
[C---:B------:R-:W-:Y:S01]  /*6000*/  @P0 FMUL.FTZ R190, R183.reuse, UR4 ;  /* 0x00000004b7be0c20 */ /* 0x040fe20008410000 */
[----:B------:R-:W-:Y:S01]  /*6010*/  FMUL.FTZ R183, R183, UR4 ;  /* 0x00000004b7b77c20 */ /* 0x000fe20008410000 */
[----:B------:R-:W-:Y:S01]  /*6020*/  @P0 HADD2.F32 R139, -RZ, R139.H1_H1 ;  /* 0x3000008bff8b0230 */ /* 0x000fe20000004100 */
[----:B------:R-:W-:Y:S01]  /*6030*/  FSEL R136, R136, RZ, P4 ;  /* 0x000000ff88887208 */ /* 0x000fe20002000000 */
[----:B------:R-:W-:Y:S01]  /*6040*/  FMUL.FTZ R222, R29, R222 ;  /* 0x000000de1dde7220 */ /* 0x000fe20000410000 */
[----:B------:R-:W-:Y:S01]  /*6050*/  FMUL.FTZ R174, R34, R174 ;  /* 0x000000ae22ae7220 */ /* 0x000fe20000410000 */
[----:B------:R-:W-:Y:S01]  /*6060*/  FMUL.FTZ R183, R35, R183 ;  /* 0x000000b723b77220 */ /* 0x000fe20000410000 */
[----:B------:R-:W-:Y:S01]  /*6070*/  MOV R161, RZ ;  /* 0x000000ff00a17202 */ /* 0x000fe20000000f00 */
[----:B------:R-:W-:Y:S01]  /*6080*/  @P0 FMUL.FTZ R161, R139, R190 ;  /* 0x000000be8ba10220 */ /* 0x000fe20000410000 */
[----:B------:R-:W-:-:S02]  /*6090*/  F2FP.F16.F32.PACK_AB R138, R137, R138 ;  /* 0x0000008a898a723e */ /* 0x000fc400000000ff */
[----:B------:R-:W-:Y:S02]  /*60a0*/  F2FP.F16.F32.PACK_AB R137, R136, R175 ;  /* 0x000000af8889723e */ /* 0x000fe400000000ff */
[----:B------:R-:W-:Y:S02]  /*60b0*/  FSEL R136, R221, RZ, P3 ;  /* 0x000000ffdd887208 */ /* 0x000fe40001800000 */
[----:B------:R-:W-:Y:S02]  /*60c0*/  FSEL R222, R222, RZ, P2 ;  /* 0x000000ffdede7208 */ /* 0x000fe40001000000 */
[----:B------:R-:W-:Y:S02]  /*60d0*/  FSEL R139, R174, RZ, P1 ;  /* 0x000000ffae8b7208 */ /* 0x000fe40000800000 */
[----:B------:R-:W-:Y:S02]  /*60e0*/  FSEL R183, R183, RZ, P0 ;  /* 0x000000ffb7b77208 */ /* 0x000fe40000000000 */
[----:B------:R-:W-:-:S02]  /*60f0*/  F2FP.F16.F32.PACK_AB R136, R222, R136 ;  /* 0x00000088de88723e */ /* 0x000fc400000000ff */
[----:B------:R-:W-:-:S07]  /*6100*/  F2FP.F16.F32.PACK_AB R139, R183, R139 ;  /* 0x0000008bb78b723e */ /* 0x000fce00000000ff */
.L_x_14947:
        /* <DEDUP_REMOVED lines=21> */
[----:B------:R-:W-:Y:S01]  /*6260*/  FFMA.FTZ R126, R3, R211, R102 ;  /* 0x000000d3037e7223 */ /* 0x000fe20000010066 */
[----:B------:R-:W-:Y:S01]  /*6270*/  LOP3.LUT P4, RZ, R189, 0xff, RZ, 0xc0, !PT ;  /* 0x000000ffbdff7812 */ /* 0x000fe2000788c0ff */
[----:B------:R-:W-:Y:S01]  /*6280*/  FFMA.FTZ R127, R3, R127, R103 ;  /* 0x0000007f037f7223 */ /* 0x000fe20000010067 */
        /* <DEDUP_REMOVED lines=16> */
[----:B------:R-:W-:Y:S01]  /*6390*/  FFMA.FTZ R128, R3, R206, R104 ;  /* 0x000000ce03807223 */ /* 0x000fe20000010068 */
[----:B------:R-:W-:Y:S01]  /*63a0*/  FADD.FTZ R129, R209, -R129 ;  /* 0x80000081d1817221 */ /* 0x000fe20000010000 */
[----:B------:R-:W-:Y:S01]  /*63b0*/  ISETP.GE.U32.AND P0, PT, R188, RZ, PT ;  /* 0x000000ffbc00720c */ /* 0x000fe20003f06070 */
[----:B------:R-:W-:Y:S02]  /*63c0*/  @P5 HADD2.F32 R138, -RZ, R138.H1_H1 ;  /* 0x3000008aff8a5230 */ /* 0x000fe40000004100 */
[----:B------:R-:W-:Y:S01]  /*63d0*/  FMUL.FTZ R130, R128, R0 ;  /* 0x0000000080827220 */ /* 0x000fe20000410000 */
[----:B------:R-:W-:Y:S01]  /*63e0*/  FFMA.FTZ R129, R3, R129, R105 ;  /* 0x0000008103817223 */ /* 0x000fe20000010069 */
        /* <DEDUP_REMOVED lines=16> */
[----:B------:R-:W-:Y:S01]  /*64f0*/  FFMA.FTZ R130, R3, R204, R106 ;  /* 0x000000cc03827223 */ /* 0x000fe2000001006a */
        /* <DEDUP_REMOVED lines=9> */
[----:B------:R-:W-:Y:S01]  /*6590*/  FFMA.FTZ R125, R3, R125, R101 ;  /* 0x0000007d037d7223 */ /* 0x000fe20000010065 */
[----:B------:R-:W-:Y:S01]  /*65a0*/  LOP3.LUT P5, RZ, R188, 0xff00, RZ, 0xc0, !PT ;  /* 0x0000ff00bcff7812 */ /* 0x000fe200078ac0ff */
[-C--:B------:R-:W-:Y:S01]  /*65b0*/  @P6 FMUL.FTZ R198, R175, R131.reuse ;  /* 0x00000083afc66220 */ /* 0x080fe20000410000 */
[----:B------:R-:W-:Y:S01]  /*65c0*/  FMUL.FTZ R175, R42, R131 ;  /* 0x000000832aaf7220 */ /* 0x000fe20000410000 */
[----:B------:R-:W-:Y:S01]  /*65d0*/  FFMA.FTZ R131, R3, R205, R107 ;  /* 0x000000cd03837223 */ /* 0x000fe2000001006b */
[----:B------:R-:W-:-:S02]  /*65e0*/  F2FP.F16.F32.PACK_AB R138, R174, R138 ;  /* 0x0000008aae8a723e */ /* 0x000fc400000000ff */
[----:B------:R-:W-:Y:S01]  /*65f0*/  FSEL R174, R124, RZ, P2 ;  /* 0x000000ff7cae7208 */ /* 0x000fe20001000000 */
[----:B------:R-:W-:Y:S01]  /*6600*/  FMUL.FTZ R188, R131, R0 ;  /* 0x0000000083bc7220 */ /* 0x000fe20000410000 */
[----:B------:R-:W-:Y:S01]  /*6610*/  FFMA.FTZ R124, R3, R200, R100 ;  /* 0x000000c8037c7223 */ /* 0x000fe20000010064 */
        /* <DEDUP_REMOVED lines=24> */
.L_x_14948:
[-CC-:B------:R-:W-:Y:S01]  /*67a0*/  FFMA.FTZ R211, R211, R152.reuse, R153.reuse ;  /* 0x00000098d3d37223 */ /* 0x180fe20000010099 */
[----:B------:R-:W-:Y:S01]  /*67b0*/  LOP3.LUT P5, RZ, R188, 0xff0000, RZ, 0xc0, !PT ;  /* 0x00ff0000bcff7812 */ /* 0x000fe200078ac0ff */
[-C--:B------:R-:W-:Y:S01]  /*67c0*/  FFMA.FTZ R212, R212, R152.reuse, R153 ;  /* 0x00000098d4d47223 */ /* 0x080fe20000010099 */
[----:B------:R-:W-:Y:S01]  /*67d0*/  LOP3.LUT P4, RZ, R188, 0xff000000, RZ, 0xc0, !PT ;  /* 0xff000000bcff7812 */ /* 0x000fe2000788c0ff */
[----:B------:R-:W-:Y:S01]  /*67e0*/  FADD.FTZ R211, R214, -R211 ;  /* 0x800000d3d6d37221 */ /* 0x000fe20000010000 */
[----:B------:R-:W-:Y:S01]  /*67f0*/  MOV R182, RZ ;  /* 0x000000ff00b67202 */ /* 0x000fe20000000f00 */
[----:B------:R-:W-:Y:S01]  /*6800*/  FADD.FTZ R215, R215, -R212 ;  /* 0x800000d4d7d77221 */ /* 0x000fe20000010000 */
[-C--:B------:R-:W-:Y:S01]  /*6810*/  FFMA.FTZ R206, R206, R152.reuse, R153 ;  /* 0x00000098cece7223 */ /* 0x080fe20000010099 */
[C---:B------:R-:W-:Y:S01]  /*6820*/  FFMA.FTZ R211, R3.reuse, R211, R102 ;  /* 0x000000d303d37223 */ /* 0x040fe20000010066 */
[----:B------:R-:W-:Y:S01]  /*6830*/  MOV R190, RZ ;  /* 0x000000ff00be7202 */ /* 0x000fe20000000f00 */
[----:B------:R-:W-:Y:S01]  /*6840*/  FFMA.FTZ R183, R3, R215, R103 ;  /* 0x000000d703b77223 */ /* 0x000fe20000010067 */
        /* <DEDUP_REMOVED lines=20> */
[C---:B------:R-:W-:Y:S01]  /*6990*/  FFMA.FTZ R175, R3.reuse, R175, R104 ;  /* 0x000000af03af7223 */ /* 0x040fe20000010068 */
[----:B------:R-:W-:Y:S01]  /*69a0*/  FFMA.FTZ R198, R3, R198, R106 ;  /* 0x000000c603c67223 */ /* 0x000fe2000001006a */
        /* <DEDUP_REMOVED lines=9> */
[----:B------:R-:W-:Y:S01]  /*6a40*/  FFMA.FTZ R205, R3, R205, R107 ;  /* 0x000000cd03cd7223 */ /* 0x000fe2000001006b */
[----:B------:R-:W-:Y:S01]  /*6a50*/  @P0 FMUL.FTZ R183, R191, R175 ;  /* 0x000000afbfb70220 */ /* 0x000fe20000410000 */
[C---:B------:R-:W-:Y:S01]  /*6a60*/  FFMA.FTZ R191, R3.reuse, R209, R105 ;  /* 0x000000d103bf7223 */ /* 0x040fe20000010069 */
[----:B------:R-:W-:Y:S01]  /*6a70*/  FMUL.FTZ R175, R40, R175 ;  /* 0x000000af28af7220 */ /* 0x000fe20000410000 */
[-C--:B------:R-:W-:Y:S01]  /*6a80*/  @P3 FMUL.FTZ R198, R204, R203.reuse ;  /* 0x000000cbccc63220 */ /* 0x080fe20000410000 */
[----:B------:R-:W-:Y:S01]  /*6a90*/  FMUL.FTZ R203, R42, R203 ;  /* 0x000000cb2acb7220 */ /* 0x000fe20000410000 */
[----:B------:R-:W-:Y:S01]  /*6aa0*/  FMUL.FTZ R191, R0, R191 ;  /* 0x000000bf00bf7220 */ /* 0x000fe20000410000 */
[----:B------:R-:W-:Y:S01]  /*6ab0*/  FFMA.FTZ R200, R3, R200, R100 ;  /* 0x000000c803c87223 */ /* 0x000fe20000010064 */
        /* <DEDUP_REMOVED lines=15> */
[----:B------:R-:W-:Y:S01]  /*6bb0*/  FFMA.FTZ R213, R3, R213, R101 ;  /* 0x000000d503d57223 */ /* 0x000fe20000010065 */
        /* <DEDUP_REMOVED lines=27> */
.L_x_14949:
        /* <DEDUP_REMOVED lines=19> */
[C---:B------:R-:W-:Y:S01]  /*6ea0*/  FFMA.FTZ R126, R3.reuse, R164, R110 ;  /* 0x000000a4037e7223 */ /* 0x040fe2000001006e */
[----:B------:R-:W-:Y:S01]  /*6eb0*/  CS2R R164, SRZ ;  /* 0x0000000000a47805 */ /* 0x000fe2000001ff00 */
[----:B------:R-:W-:Y:S01]  /*6ec0*/  FFMA.FTZ R127, R3, R127, R111 ;  /* 0x0000007f037f7223 */ /* 0x000fe2000001006f */
        /* <DEDUP_REMOVED lines=18> */
[----:B------:R-:W-:Y:S01]  /*6ff0*/  MOV R167, RZ ;  /* 0x000000ff00a77202 */ /* 0x000fe20000000f00 */
[----:B------:R-:W-:Y:S02]  /*7000*/  @P5 HADD2.F32 R138, -RZ, R138.H1_H1 ;  /* 0x3000008aff8a5230 */ /* 0x000fe40000004100 */
[----:B------:R-:W-:Y:S01]  /*7010*/  FMUL.FTZ R130, R128, R0 ;  /* 0x0000000080827220 */ /* 0x000fe20000410000 */
[----:B------:R-:W-:Y:S01]  /*7020*/  FFMA.FTZ R129, R3, R129, R113 ;  /* 0x0000008103817223 */ /* 0x000fe20000010071 */
        /* <DEDUP_REMOVED lines=17> */
[----:B------:R-:W-:Y:S01]  /*7140*/  FFMA.FTZ R130, R3, R177, R114 ;  /* 0x000000b103827223 */ /* 0x000fe20000010072 */
[----:B------:R-:W-:Y:S01]  /*7150*/  FMUL.FTZ R163, R49, R131 ;  /* 0x0000008331a37220 */ /* 0x000fe20000410000 */
[----:B------:R-:W-:Y:S01]  /*7160*/  FSEL R137, R137, RZ, P3 ;  /* 0x000000ff89897208 */ /* 0x000fe20001800000 */
[----:B------:R-:W-:Y:S01]  /*7170*/  FFMA.FTZ R125, R3, R125, R109 ;  /* 0x0000007d037d7223 */ /* 0x000fe2000001006d */
        /* <DEDUP_REMOVED lines=9> */
[----:B------:R-:W-:Y:S01]  /*7210*/  FFMA.FTZ R131, R3, R179, R115 ;  /* 0x000000b303837223 */ /* 0x000fe20000010073 */
[----:B------:R-:W-:Y:S02]  /*7220*/  F2FP.F16.F32.PACK_AB R138, R163, R138 ;  /* 0x0000008aa38a723e */ /* 0x000fe400000000ff */
[----:B------:R-:W-:Y:S01]  /*7230*/  FSEL R163, R124, RZ, P2 ;  /* 0x000000ff7ca37208 */ /* 0x000fe20001000000 */
[----:B------:R-:W-:Y:S01]  /*7240*/  FFMA.FTZ R124, R3, R162, R108 ;  /* 0x000000a2037c7223 */ /* 0x000fe2000001006c */
        /* <DEDUP_REMOVED lines=25> */
.L_x_14950:
        /* <DEDUP_REMOVED lines=19> */
[----:B------:R-:W-:Y:S01]  /*7510*/  FFMA.FTZ R176, R176, R152, R153 ;  /* 0x00000098b0b07223 */ /* 0x000fe20000010099 */
[----:B------:R-:W-:Y:S01]  /*7520*/  @P5 FMUL.FTZ R164, R165, R174 ;  /* 0x000000aea5a45220 */ /* 0x000fe20000410000 */
[----:B------:R-:W-:Y:S01]  /*7530*/  FFMA.FTZ R165, R3, R169, R111 ;  /* 0x000000a903a57223 */ /* 0x000fe2000001006f */
[----:B------:R-:W-:Y:S01]  /*7540*/  LOP3.LUT P3, RZ, R187, 0xff0000, RZ, 0xc0, !PT ;  /* 0x00ff0000bbff7812 */ /* 0x000fe2000786c0ff */
[--C-:B------:R-:W-:Y:S02]  /*7550*/  @P0 HADD2.F32 R168, -RZ, R138.reuse.H0_H0 ;  /* 0x2000008affa80230 */ /* 0x100fe40000004100 */
[-CC-:B------:R-:W-:Y:S01]  /*7560*/  FFMA.FTZ R178, R178, R152.reuse, R153.reuse ;  /* 0x00000098b2b27223 */ /* 0x180fe20000010099 */
[----:B------:R-:W-:Y:S01]  /*7570*/  FMUL.FTZ R165, R0, R165 ;  /* 0x000000a500a57220 */ /* 0x000fe20000410000 */
[----:B------:R-:W-:Y:S01]  /*7580*/  FFMA.FTZ R162, R162, R152, R153 ;  /* 0x00000098a2a27223 */ /* 0x000fe20000010099 */
[----:B------:R-:W-:Y:S01]  /*7590*/  FFMA.FTZ R163, R3, R163, R109 ;  /* 0x000000a303a37223 */ /* 0x000fe2000001006d */
[----:B------:R-:W-:Y:S01]  /*75a0*/  FADD.FTZ R179, R179, -R178 ;  /* 0x800000b2b3b37221 */ /* 0x000fe20000010000 */
[----:B------:R-:W-:Y:S01]  /*75b0*/  FMUL.FTZ R137, R165, UR4 ;  /* 0x00000004a5897c20 */ /* 0x000fe20008410000 */
[----:B------:R-:W-:Y:S01]  /*75c0*/  MOV R165, RZ ;  /* 0x000000ff00a57202 */ /* 0x000fe20000000f00 */
[----:B------:R-:W-:Y:S01]  /*75d0*/  FADD.FTZ R166, R166, -R162 ;  /* 0x800000a2a6a67221 */ /* 0x000fe20000010000 */
[----:B------:R-:W-:Y:S01]  /*75e0*/  FFMA.FTZ R179, R3, R179, R115 ;  /* 0x000000b303b37223 */ /* 0x000fe20000010073 */
[----:B------:R-:W-:Y:S01]  /*75f0*/  @P4 FMUL.FTZ R165, R167, R137 ;  /* 0x00000089a7a54220 */ /* 0x000fe20000410000 */
[----:B------:R-:W-:Y:S01]  /*7600*/  FADD.FTZ R167, R171, -R170 ;  /* 0x800000aaaba77221 */ /* 0x000fe20000010000 */
[----:B------:R-:W-:-:S02]  /*7610*/  @P2 HADD2.F32 R170, -RZ, R138.H1_H1 ;  /* 0x3000008affaa2230 */ /* 0x000fc40000004100 */
[----:B------:R-:W-:Y:S01]  /*7620*/  FMUL.FTZ R179, R0, R179 ;  /* 0x000000b300b37220 */ /* 0x000fe20000410000 */
[----:B------:R-:W-:Y:S02]  /*7630*/  @P3 HADD2.F32 R171, -RZ, R139.H0_H0 ;  /* 0x2000008bffab3230 */ /* 0x000fe40000004100 */
[C---:B------:R-:W-:Y:S01]  /*7640*/  FFMA.FTZ R167, R3.reuse, R167, R112 ;  /* 0x000000a703a77223 */ /* 0x040fe20000010070 */
[----:B------:R-:W-:Y:S01]  /*7650*/  FFMA.FTZ R166, R3, R166, R108 ;  /* 0x000000a603a67223 */ /* 0x000fe2000001006c */
        /* <DEDUP_REMOVED lines=9> */
[----:B------:R-:W-:Y:S01]  /*76f0*/  FFMA.FTZ R168, R3, R173, R113 ;  /* 0x000000ad03a87223 */ /* 0x000fe20000010071 */
        /* <DEDUP_REMOVED lines=12> */
[----:B------:R-:W-:Y:S02]  /*77c0*/  FFMA.FTZ R170, R3, R170, R114 ;  /* 0x000000aa03aa7223 */ /* 0x000fe40000010072 */
        /* <DEDUP_REMOVED lines=30> */
.L_x_14951:
        /* <DEDUP_REMOVED lines=19> */
[C---:B------:R-:W-:Y:S01]  /*7ae0*/  FFMA.FTZ R128, R3.reuse, R125, R120 ;  /* 0x0000007d03807223 */ /* 0x040fe20000010078 */
[----:B------:R-:W-:Y:S01]  /*7af0*/  FADD.FTZ R150, R150, -R127 ;  /* 0x8000007f96967221 */ /* 0x000fe20000010000 */
[----:B------:R-:W-:Y:S01]  /*7b00*/  FFMA.FTZ R129, R3, R130, R121 ;  /* 0x0000008203817223 */ /* 0x000fe20000010079 */
[----:B------:R-:W-:Y:S01]  /*7b10*/  LOP3.LUT P2, RZ, R185, 0xff0000, RZ, 0xc0, !PT ;  /* 0x00ff0000b9ff7812 */ /* 0x000fe2000784c0ff */
[----:B------:R-:W-:Y:S01]  /*7b20*/  FMUL.FTZ R125, R128, R0 ;  /* 0x00000000807d7220 */ /* 0x000fe20000410000 */
[----:B------:R-:W-:Y:S01]  /*7b30*/  FFMA.FTZ R130, R3, R150, R122 ;  /* 0x0000009603827223 */ /* 0x000fe2000001007a */
        /* <DEDUP_REMOVED lines=12> */
[----:B------:R-:W-:Y:S01]  /*7c00*/  @P3 FMUL.FTZ R138, R126, R127 ;  /* 0x0000007f7e8a3220 */ /* 0x000fe20000410000 */
[----:B------:R-:W-:Y:S01]  /*7c10*/  FMUL.FTZ R126, R130, R0 ;  /* 0x00000000827e7220 */ /* 0x000fe20000410000 */
[----:B------:R-:W-:Y:S01]  /*7c20*/  FMUL.FTZ R132, R56, R125 ;  /* 0x0000007d38847220 */ /* 0x000fe20000410000 */
[----:B------:R-:W-:Y:S01]  /*7c30*/  LOP3.LUT P5, RZ, R184, 0xff0000, RZ, 0xc0, !PT ;  /* 0x00ff0000b8ff7812 */ /* 0x000fe200078ac0ff */
[----:B------:R-:W-:Y:S01]  /*7c40*/  FADD.FTZ R150, R151, -R124 ;  /* 0x8000007c97967221 */ /* 0x000fe20000010000 */
[----:B------:R-:W-:Y:S01]  /*7c50*/  FMUL.FTZ R131, R126, UR4 ;  /* 0x000000047e837c20 */ /* 0x000fe20008410000 */
[----:B------:R-:W-:Y:S01]  /*7c60*/  @P2 HADD2.F32 R126, -RZ, R139.H0_H0 ;  /* 0x2000008bff7e2230 */ /* 0x000fe20000004100 */
[----:B------:R-:W-:Y:S01]  /*7c70*/  FSEL R132, R132, RZ, P0 ;  /* 0x000000ff84847208 */ /* 0x000fe20000000000 */
[----:B------:R-:W-:Y:S01]  /*7c80*/  FMUL.FTZ R143, R57, R127 ;  /* 0x0000007f398f7220 */ /* 0x000fe20000410000 */
[----:B------:R-:W-:Y:S01]  /*7c90*/  ISETP.GE.U32.AND P0, PT, R184, RZ, PT ;  /* 0x000000ffb800720c */ /* 0x000fe20003f06070 */
[-C--:B------:R-:W-:Y:S01]  /*7ca0*/  FMUL.FTZ R148, R58, R131.reuse ;  /* 0x000000833a947220 */ /* 0x080fe20000410000 */
[----:B------:R-:W-:Y:S01]  /*7cb0*/  @P2 FMUL.FTZ R141, R126, R131 ;  /* 0x000000837e8d2220 */ /* 0x000fe20000410000 */
[----:B------:R-:W-:Y:S01]  /*7cc0*/  FADD.FTZ R126, R146, -R134 ;  /* 0x80000086927e7221 */ /* 0x000fe20000010000 */
[----:B------:R-:W-:Y:S01]  /*7cd0*/  ISETP.GE.U32.AND.EX P0, PT, R185, 0x1000000, PT, P0 ;  /* 0x01000000b900780c */ /* 0x000fe20003f06100 */
[----:B------:R-:W-:Y:S01]  /*7ce0*/  FADD.FTZ R134, R145, -R133 ;  /* 0x8000008591867221 */ /* 0x000fe20000010000 */
[C---:B------:R-:W-:Y:S01]  /*7cf0*/  FFMA.FTZ R131, R3.reuse, R150, R123 ;  /* 0x0000009603837223 */ /* 0x040fe2000001007b */
[----:B------:R-:W-:Y:S01]  /*7d00*/  FFMA.FTZ R126, R3, R126, R118 ;  /* 0x0000007e037e7223 */ /* 0x000fe20000010076 */
[----:B------:R-:W-:Y:S01]  /*7d10*/  @P5 HADD2.F32 R124, -RZ, R137.H0_H0 ;  /* 0x20000089ff7c5230 */ /* 0x000fe20000004100 */
[----:B------:R-:W-:Y:S01]  /*7d20*/  LOP3.LUT P4, RZ, R184, 0xff000000, RZ, 0xc0, !PT ;  /* 0xff000000b8ff7812 */ /* 0x000fe2000788c0ff */
[----:B------:R-:W-:Y:S01]  /*7d30*/  FADD.FTZ R142, R147, -R135 ;  /* 0x80000087938e7221 */ /* 0x000fe20000010000 */
[-C--:B------:R-:W-:Y:S01]  /*7d40*/  FMUL.FTZ R133, R126, R0.reuse ;  /* 0x000000007e857220 */ /* 0x080fe20000410000 */
[----:B------:R-:W-:Y:S01]  /*7d50*/  MOV R145, RZ ;  /* 0x000000ff00917202 */ /* 0x000fe20000000f00 */
[----:B------:R-:W-:Y:S01]  /*7d60*/  FADD.FTZ R153, R144, -R153 ;  /* 0x8000009990997221 */ /* 0x000fe20000010000 */
[----:B------:R-:W-:Y:S01]  /*7d70*/  FSEL R143, R143, RZ, P3 ;  /* 0x000000ff8f8f7208 */ /* 0x000fe20001800000 */
[----:B------:R-:W-:Y:S01]  /*7d80*/  FMUL.FTZ R133, R133, UR4 ;  /* 0x0000000485857c20 */ /* 0x000fe20008410000 */
[----:B------:R-:W-:Y:S01]  /*7d90*/  LOP3.LUT P3, RZ, R184, 0xff, RZ, 0xc0, !PT ;  /* 0x000000ffb8ff7812 */ /* 0x000fe2000786c0ff */
[----:B------:R-:W-:Y:S01]  /*7da0*/  @P0 HADD2.F32 R125, -RZ, R139.H1_H1 ;  /* 0x3000008bff7d0230 */ /* 0x000fe20000004100 */
[----:B------:R-:W-:Y:S01]  /*7db0*/  FSEL R148, R148, RZ, P2 ;  /* 0x000000ff94947208 */ /* 0x000fe20001000000 */
[----:B------:R-:W-:Y:S01]  /*7dc0*/  @P5 FMUL.FTZ R145, R124, R133 ;  /* 0x000000857c915220 */ /* 0x000fe20000410000 */
[----:B------:R-:W-:Y:S01]  /*7dd0*/  FMUL.FTZ R124, R131, R0 ;  /* 0x00000000837c7220 */ /* 0x000fe20000410000 */
[----:B------:R-:W-:Y:S01]  /*7de0*/  LOP3.LUT P2, RZ, R184, 0xff00, RZ, 0xc0, !PT ;  /* 0x0000ff00b8ff7812 */ /* 0x000fe2000784c0ff */
[C---:B------:R-:W-:Y:S01]  /*7df0*/  FFMA.FTZ R127, R3.reuse, R142, R119 ;  /* 0x0000008e037f7223 */ /* 0x040fe20000010077 */
[----:B------:R-:W-:Y:S01]  /*7e00*/  MOV R139, RZ ;  /* 0x000000ff008b7202 */ /* 0x000fe20000000f00 */
[----:B------:R-:W-:Y:S01]  /*7e10*/  FMUL.FTZ R150, R124, UR4 ;  /* 0x000000047c967c20 */ /* 0x000fe20008410000 */
[----:B------:R-:W-:Y:S01]  /*7e20*/  FFMA.FTZ R124, R3, R153, R116 ;  /* 0x00000099037c7223 */ /* 0x000fe20000010074 */
[----:B------:R-:W-:Y:S01]  /*7e30*/  FMUL.FTZ R144, R127, R0 ;  /* 0x000000007f907220 */ /* 0x000fe20000410000 */
[----:B------:R-:W-:-:S02]  /*7e40*/  @P4 HADD2.F32 R137, -RZ, R137.H1_H1 ;  /* 0x30000089ff894230 */ /* 0x000fc40000004100 */
[----:B------:R-:W-:Y:S01]  /*7e50*/  @P0 FMUL.FTZ R139, R150, R125 ;  /* 0x0000007d968b0220 */ /* 0x000fe20000410000 */
[----:B------:R-:W-:Y:S01]  /*7e60*/  FFMA.FTZ R125, R3, R134, R117 ;  /* 0x00000086037d7223 */ /* 0x000fe20000010075 */
[-C--:B------:R-:W-:Y:S01]  /*7e70*/  FMUL.FTZ R3, R124, R0.reuse ;  /* 0x000000007c037220 */ /* 0x080fe20000410000 */
[----:B------:R-:W-:Y:S01]  /*7e80*/  FMUL.FTZ R144, R144, UR4 ;  /* 0x0000000490907c20 */ /* 0x000fe20008410000 */
[--C-:B------:R-:W-:Y:S02]  /*7e90*/  @P3 HADD2.F32 R134, -RZ, R136.reuse.H0_H0 ;  /* 0x20000088ff863230 */ /* 0x100fe40000004100 */
[----:B------:R-:W-:Y:S01]  /*7ea0*/  FMUL.FTZ R0, R125, R0 ;  /* 0x000000007d007220 */ /* 0x000fe20000410000 */
[----:B------:R-:W-:Y:S01]  /*7eb0*/  MOV R146, RZ ;  /* 0x000000ff00927202 */ /* 0x000fe20000000f00 */
[----:B------:R-:W-:Y:S01]  /*7ec0*/  FMUL.FTZ R3, R3, UR4 ;  /* 0x0000000403037c20 */ /* 0x000fe20008410000 */
[----:B------:R-:W-:Y:S01]  /*7ed0*/  @P4 FMUL.FTZ R146, R137, R144 ;  /* 0x0000009089924220 */ /* 0x000fe20000410000 */
[----:B------:R-:W-:-:S02]  /*7ee0*/  @P2 HADD2.F32 R136, -RZ, R136.H1_H1 ;  /* 0x30000088ff882230 */ /* 0x000fc40000004100 */
[----:B------:R-:W-:Y:S01]  /*7ef0*/  FMUL.FTZ R137, R0, UR4 ;  /* 0x0000000400897c20 */ /* 0x000fe20008410000 */
[----:B------:R-:W-:Y:S01]  /*7f00*/  MOV R142, RZ ;  /* 0x000000ff008e7202 */ /* 0x000fe20000000f00 */
        /* <DEDUP_REMOVED lines=18> */
.L_x_14952:
        /* <DEDUP_REMOVED lines=8> */
[----:B------:R-:W-:Y:S01]  /*80b0*/  FFMA.FTZ R133, R3, R134, R118 ;  /* 0x0000008603857223 */ /* 0x000fe20000010076 */
[----:B------:R-:W-:Y:S01]  /*80c0*/  FADD.FTZ R147, R147, -R146 ;  /* 0x8000009293937221 */ /* 0x000fe20000010000 */
[----:B------:R-:W-:-:S02]  /*80d0*/  MOV R146, RZ ;  /* 0x000000ff00927202 */ /* 0x000fc40000000f00 */
[C---:B------:R-:W-:Y:S01]  /*80e0*/  FMUL.FTZ R133, R0.reuse, R133 ;  /* 0x0000008500857220 */ /* 0x040fe20000410000 */
[----:B------:R-:W-:Y:S01]  /*80f0*/  FFMA.FTZ R135, R3, R147, R119 ;  /* 0x0000009303877223 */ /* 0x000fe20000010077 */
        /* <DEDUP_REMOVED lines=17> */
[----:B------:R-:W-:Y:S01]  /*8210*/  FFMA.FTZ R135, R3, R135, R120 ;  /* 0x0000008703877223 */ /* 0x000fe20000010078 */
[----:B------:R-:W-:Y:S01]  /*8220*/  FADD.FTZ R141, R150, -R141 ;  /* 0x8000008d968d7221 */ /* 0x000fe20000010000 */
[----:B------:R-:W-:-:S02]  /*8230*/  @P0 HADD2.F32 R148, -RZ, R138.H0_H0 ;  /* 0x2000008aff940230 */ /* 0x000fc40000004100 */
[C---:B------:R-:W-:Y:S01]  /*8240*/  FFMA.FTZ R147, R3.reuse, R134, R121 ;  /* 0x0000008603937223 */ /* 0x040fe20000010079 */
[C---:B------:R-:W-:Y:S01]  /*8250*/  FMUL.FTZ R135, R0.reuse, R135 ;  /* 0x0000008700877220 */ /* 0x040fe20000410000 */
[----:B------:R-:W-:Y:S02]  /*8260*/  @P3 HADD2.F32 R134, -RZ, R138.H1_H1 ;  /* 0x3000008aff863230 */ /* 0x000fe40000004100 */
[----:B------:R-:W-:Y:S01]  /*8270*/  FFMA.FTZ R141, R3, R141, R122 ;  /* 0x0000008d038d7223 */ /* 0x000fe2000001007a */
        /* <DEDUP_REMOVED lines=23> */
[C---:B------:R-:W-:Y:S01]  /*83f0*/  FFMA.FTZ R143, R3.reuse, R162, R117 ;  /* 0x000000a2038f7223 */ /* 0x040fe20000010075 */
[----:B------:R-:W-:Y:S01]  /*8400*/  FADD.FTZ R153, R144, -R153 ;  /* 0x8000009990997221 */ /* 0x000fe20000010000 */
[C---:B------:R-:W-:Y:S01]  /*8410*/  LOP3.LUT P3, RZ, R184.reuse, 0xff, RZ, 0xc0, !PT ;  /* 0x000000ffb8ff7812 */ /* 0x040fe2000786c0ff */
[C---:B------:R-:W-:Y:S01]  /*8420*/  FFMA.FTZ R149, R3.reuse, R142, R123 ;  /* 0x0000008e03957223 */ /* 0x040fe2000001007b */
[----:B------:R-:W-:Y:S01]  /*8430*/  LOP3.LUT P2, RZ, R184, 0xff00, RZ, 0xc0, !PT ;  /* 0x0000ff00b8ff7812 */ /* 0x000fe2000784c0ff */
[----:B------:R-:W-:Y:S01]  /*8440*/  FFMA.FTZ R3, R3, R153, R116 ;  /* 0x0000009903037223 */ /* 0x000fe20000010074 */
        /* <DEDUP_REMOVED lines=27> */
.L_x_14953:
[----:B------:R-:W0:Y:S01]  /*8600*/  @P1 LDC.64 R136, c[0x0][0x478] ;  /* 0x00011e00ff881b82 */ /* 0x000e220000000a00 */
[----:B------:R-:W-:Y:S01]  /*8610*/  MOV R3, 0x10 ;  /* 0x0000001000037802 */ /* 0x000fe20000000f00 */
[----:B0-----:R-:W-:-:S04]  /*8620*/  @P1 IMAD.WIDE.U32 R136, R2, 0x20, R136 ;  /* 0x0000002002881825 */ /* 0x001fc800078e0088 */
[----:B------:R-:W-:Y:S01]  /*8630*/  IMAD.WIDE.U32 R2, R2, R3, UR20 ;  /* 0x0000001402027e25 */ /* 0x000fe2000f8e0003 */
[----:B------:R0:W-:Y:S04]  /*8640*/  @P1 STG.E.128 desc[UR6][R136.64], R124 ;  /* 0x0000007c88001986 */ /* 0x0001e8000c101d06 */
[----:B------:R0:W-:Y:S04]  /*8650*/  @P1 STG.E.128 desc[UR6][R136.64+0x10], R128 ;  /* 0x0000108088001986 */ /* 0x0001e8000c101d06 */
[----:B------:R0:W-:Y:S02]  /*8660*/  STG.E.128 desc[UR6][R2.64], R132 ;  /* 0x0000008402007986 */ /* 0x0001e4000c101d06 */
.L_x_14945:
        /* <DEDUP_REMOVED lines=95> */
.L_x_14934:
        /* <DEDUP_REMOVED lines=88> */
.L_x_14933:
[----:B------:R-:W-:Y:S05]  /*91e0*/  BSYNC B0 ;  /* 0x0000000000007941 */ /* 0x000fea0003800000 */
.L_x_14932:
        /* <DEDUP_REMOVED lines=272> */
.L_x_14935:
        /* <DEDUP_REMOVED lines=8> */
.L_x_14956:
[----:B------:R-:W-:Y:S05]  /*a370*/  BSYNC B2 ;  /* 0x0000000000027941 */ /* 0x000fea0003800000 */
.L_x_14955:
        /* <DEDUP_REMOVED lines=8> */
.L_x_14957:
[----:B------:R-:W-:Y:S01]  /*a400*/  MOV R223, R136 ;  /* 0x0000008800df7202 */ /* 0x000fe20000000f00 */
[----:B------:R-:W-:Y:S02]  /*a410*/  HFMA2 R153, -RZ, RZ, 0, 1.1920928955078125e-07 ;  /* 0x00000002ff997431 */ /* 0x000fe400000001ff */
[----:B------:R-:W-:-:S07]  /*a420*/  FADD.FTZ R137, R137, R224 ;  /* 0x000000e089897221 */ /* 0x000fce0000010000 */
[----:B------:R-:W-:Y:S05]  /*a430*/  WARPSYNC.COLLECTIVE R139, `(.L_x_14958) ;  /* 0x000000008b087348 */ /* 0x000fea0003c00000 */
[----:B------:R0:W1:Y:S02]  /*a440*/  SHFL.BFLY P2, R224, R223, R153, R152 ;  /* 0x0c000099dfe07389 */ /* 0x0000640000040098 */
[----:B01----:R-:W-:Y:S05]  /*a450*/  ENDCOLLECTIVE ;  /* 0x000000000000791b */ /* 0x003fea0003800000 */
.L_x_14958:
[----:B------:R-:W-:Y:S01]  /*a460*/  MOV R223, R137 ;  /* 0x0000008900df7202 */ /* 0x000fe20000000f00 */
[----:B------:R-:W-:-:S07]  /*a470*/  FADD.FTZ R136, R136, R224 ;  /* 0x000000e088887221 */ /* 0x000fce0000010000 */
[----:B------:R-:W-:Y:S05]  /*a480*/  WARPSYNC.COLLECTIVE R139, `(.L_x_14959) ;  /* 0x000000008b087348 */ /* 0x000fea0003c00000 */
[----:B------:R0:W1:Y:S02]  /*a490*/  SHFL.BFLY P2, R224, R223, R153, R152 ;  /* 0x0c000099dfe07389 */ /* 0x0000640000040098 */
[----:B01----:R-:W-:Y:S05]  /*a4a0*/  ENDCOLLECTIVE ;  /* 0x000000000000791b */ /* 0x003fea0003800000 */
.L_x_14959:
[----:B------:R-:W-:Y:S01]  /*a4b0*/  MOV R223, R136 ;  /* 0x0000008800df7202 */ /* 0x000fe20000000f00 */
[----:B------:R-:W-:Y:S02]  /*a4c0*/  HFMA2 R153, -RZ, RZ, 0, 2.384185791015625e-07 ;  /* 0x00000004ff997431 */ /* 0x000fe400000001ff */
[----:B------:R-:W-:-:S07]  /*a4d0*/  FADD.FTZ R137, R137, R224 ;  /* 0x000000e089897221 */ /* 0x000fce0000010000 */
[----:B------:R-:W-:Y:S05]  /*a4e0*/  WARPSYNC.COLLECTIVE R139, `(.L_x_14960) ;  /* 0x000000008b087348 */ /* 0x000fea0003c00000 */
[----:B------:R0:W1:Y:S02]  /*a4f0*/  SHFL.BFLY P2, R224, R223, R153, R152 ;  /* 0x0c000099dfe07389 */ /* 0x0000640000040098 */
[----:B01----:R-:W-:Y:S05]  /*a500*/  ENDCOLLECTIVE ;  /* 0x000000000000791b */ /* 0x003fea0003800000 */
.L_x_14960:
[----:B------:R-:W-:Y:S01]  /*a510*/  MOV R223, R137 ;  /* 0x0000008900df7202 */ /* 0x000fe20000000f00 */
[----:B------:R-:W-:-:S07]  /*a520*/  FADD.FTZ R136, R136, R224 ;  /* 0x000000e088887221 */ /* 0x000fce0000010000 */
[----:B------:R-:W-:Y:S05]  /*a530*/  WARPSYNC.COLLECTIVE R139, `(.L_x_14961) ;  /* 0x000000008b087348 */ /* 0x000fea0003c00000 */
[----:B------:R0:W1:Y:S02]  /*a540*/  SHFL.BFLY P2, R224, R223, R153, R152 ;  /* 0x0c000099dfe07389 */ /* 0x0000640000040098 */
[----:B01----:R-:W-:Y:S05]  /*a550*/  ENDCOLLECTIVE ;  /* 0x000000000000791b */ /* 0x003fea0003800000 */
.L_x_14961:
[----:B------:R-:W-:Y:S01]  /*a560*/  MOV R223, R136 ;  /* 0x0000008800df7202 */ /* 0x000fe20000000f00 */
[----:B------:R-:W-:Y:S02]  /*a570*/  HFMA2 R153, -RZ, RZ, 0, 4.76837158203125e-07 ;  /* 0x00000008ff997431 */ /* 0x000fe400000001ff */
[----:B------:R-:W-:-:S07]  /*a580*/  FADD.FTZ R137, R137, R224 ;  /* 0x000000e089897221 */ /* 0x000fce0000010000 */
[----:B------:R-:W-:Y:S05]  /*a590*/  WARPSYNC.COLLECTIVE R139, `(.L_x_14962) ;  /* 0x000000008b087348 */ /* 0x000fea0003c00000 */
[----:B------:R0:W1:Y:S02]  /*a5a0*/  SHFL.BFLY P2, R224, R223, R153, R152 ;  /* 0x0c000099dfe07389 */ /* 0x0000640000040098 */
[----:B01----:R-:W-:Y:S05]  /*a5b0*/  ENDCOLLECTIVE ;  /* 0x000000000000791b */ /* 0x003fea0003800000 */
.L_x_14962:
[----:B------:R-:W-:Y:S01]  /*a5c0*/  MOV R223, R137 ;  /* 0x0000008900df7202 */ /* 0x000fe20000000f00 */
[----:B------:R-:W-:-:S07]  /*a5d0*/  FADD.FTZ R136, R136, R224 ;  /* 0x000000e088887221 */ /* 0x000fce0000010000 */
[----:B------:R-:W-:Y:S05]  /*a5e0*/  WARPSYNC.COLLECTIVE R139, `(.L_x_14963) ;  /* 0x000000008b087348 */ /* 0x000fea0003c00000 */
[----:B------:R0:W1:Y:S02]  /*a5f0*/  SHFL.BFLY P2, R224, R223, R153, R152 ;  /* 0x0c000099dfe07389 */ /* 0x0000640000040098 */
[----:B01----:R-:W-:Y:S05]  /*a600*/  ENDCOLLECTIVE ;  /* 0x000000000000791b */ /* 0x003fea0003800000 */
.L_x_14963:
[----:B------:R-:W-:Y:S01]  /*a610*/  MOV R223, R136 ;  /* 0x0000008800df7202 */ /* 0x000fe20000000f00 */
[----:B------:R-:W-:Y:S02]  /*a620*/  HFMA2 R153, -RZ, RZ, 0, 9.5367431640625e-07 ;  /* 0x00000010ff997431 */ /* 0x000fe400000001ff */
[----:B------:R-:W-:-:S07]  /*a630*/  FADD.FTZ R137, R137, R224 ;  /* 0x000000e089897221 */ /* 0x000fce0000010000 */
[----:B------:R-:W-:Y:S05]  /*a640*/  WARPSYNC.COLLECTIVE R139, `(.L_x_14964) ;  /* 0x000000008b087348 */ /* 0x000fea0003c00000 */
[----:B------:R0:W1:Y:S02]  /*a650*/  SHFL.BFLY P2, R224, R223, R153, R152 ;  /* 0x0c000099dfe07389 */ /* 0x0000640000040098 */
[----:B01----:R-:W-:Y:S05]  /*a660*/  ENDCOLLECTIVE ;  /* 0x000000000000791b */ /* 0x003fea0003800000 */
.L_x_14964:
[----:B------:R-:W-:Y:S02]  /*a670*/  MOV R223, R137 ;  /* 0x0000008900df7202 */ /* 0x000fe40000000f00 */
[----:B------:R-:W-:-:S07]  /*a680*/  MOV R138, R224 ;  /* 0x000000e0008a7202 */ /* 0x000fce0000000f00 */
[----:B------:R-:W-:Y:S05]  /*a690*/  WARPSYNC.COLLECTIVE R139, `(.L_x_14965) ;  /* 0x000000008b087348 */ /* 0x000fea0003c00000 */
[----:B------:R0:W1:Y:S02]  /*a6a0*/  SHFL.BFLY P2, R224, R223, R153, R152 ;  /* 0x0c000099dfe07389 */ /* 0x0000640000040098 */
[----:B01----:R-:W-:Y:S05]  /*a6b0*/  ENDCOLLECTIVE ;  /* 0x000000000000791b */ /* 0x003fea0003800000 */
.L_x_14965:
[----:B------:R-:W-:Y:S01]  /*a6c0*/  MOV R139, R224 ;  /* 0x000000e0008b7202 */ /* 0x000fe20000000f00 */
[----:B------:R-:W-:Y:S06]  /*a6d0*/  BRA `(.L_x_14966) ;  /* 0xffffff7800c87947 */ /* 0x000fec000383ffff */
.L_x_14967:
        /* <DEDUP_REMOVED lines=10> */
.L_x_20101:


//--------------------- .text._ZN10layer_norm22ln_bwd_finalize_kernelINS_22Kernel_traits_finalizeILj1024Ef6__halffS2_fjLb1ELj1024ELj4ENS_18Kernel_traits_baseILj1024EfS2_fS2_fjLj1024EEEEELb1ELb0EEEvNS_9BwdParamsE --------------------------
	.section	.text._ZN10layer_norm22ln_bwd_finalize_kernelINS_22Kernel_traits_finalizeILj1024Ef6__halffS2_fjLb1ELj1024ELj4ENS_18Kernel_traits_baseILj1024EfS2_fS2_fjLj1024EEEEELb1ELb0EEEvNS_9BwdParamsE,"ax",@progbits
	.align	128
        .global         _ZN10layer_norm22ln_bwd_finalize_kernelINS_22Kernel_traits_finalizeILj1024Ef6__halffS2_fjLb1ELj1024ELj4ENS_18Kernel_traits_baseILj1024EfS2_fS2_fjLj1024EEEEELb1ELb0EEEvNS_9BwdParamsE
        .type           _ZN10layer_norm22ln_bwd_finalize_kernelINS_22Kernel_traits_finalizeILj1024Ef6__halffS2_fjLb1ELj1024ELj4ENS_18Kernel_traits_baseILj1024EfS2_fS2_fjLj1024EEEEELb1ELb0EEEvNS_9BwdParamsE,@function
        .size           _ZN10layer_norm22ln_bwd_finalize_kernelINS_22Kernel_traits_finalizeILj1024Ef6__halffS2_fjLb1ELj1024ELj4ENS_18Kernel_traits_baseILj1024EfS2_fS2_fjLj1024EEEEELb1ELb0EEEvNS_9BwdParamsE,(.L_x_20102 - _ZN10layer_norm22ln_bwd_finalize_kernelINS_22Kernel_traits_finalizeILj1024Ef6__halffS2_fjLb1ELj1024ELj4ENS_18Kernel_traits_baseILj1024EfS2_fS2_fjLj1024EEEEELb1ELb0EEEvNS_9BwdParamsE)
        .other          _ZN10layer_norm22ln_bwd_finalize_kernelINS_22Kernel_traits_finalizeILj1024Ef6__halffS2_fjLb1ELj1024ELj4ENS_18Kernel_traits_baseILj1024EfS2_fS2_fjLj1024EEEEELb1ELb0EEEvNS_9BwdParamsE,@"STO_CUDA_ENTRY STV_DEFAULT"
_ZN10layer_norm22ln_bwd_finalize_kernelINS_22Kernel_traits_finalizeILj1024Ef6__halffS2_fjLb1ELj1024ELj4ENS_18Kernel_traits_baseILj1024EfS2_fS2_fjLj1024EEEEELb1ELb0EEEvNS_9BwdParamsE:
.text._ZN10layer_norm22ln_bwd_finalize_kernelINS_22Kernel_traits_finalizeILj1024Ef6__halffS2_fjLb1ELj1024ELj4ENS_18Kernel_traits_baseILj1024EfS2_fS2_fjLj1024EEEEELb1ELb0EEEvNS_9BwdParamsE:
        /* <DEDUP_REMOVED lines=60> */
.L_x_14972:
        /* <DEDUP_REMOVED lines=87> */
.L_x_14971:
[----:B------:R-:W-:Y:S05]  /*0930*/  BSYNC.RECONVERGENT B1 ;  /* 0x0000000000017941 */ /* 0x000fea0003800200 */
.L_x_14970:
        /* <DEDUP_REMOVED lines=49> */
.L_x_14974:
[----:B------:R-:W-:Y:S05]  /*0c50*/  BSYNC.RECONVERGENT B1 ;  /* 0x0000000000017941 */ /* 0x000fea0003800200 */
.L_x_14973:
        /* <DEDUP_REMOVED lines=29> */
.L_x_14976:
[----:B------:R-:W-:Y:S05]  /*0e30*/  BSYNC.RECONVERGENT B1 ;  /* 0x0000000000017941 */ /* 0x000fea0003800200 */
.L_x_14975:
        /* <DEDUP_REMOVED lines=14> */
.L_x_14969:
[----:B------:R-:W-:Y:S05]  /*0f20*/  BSYNC.RECONVERGENT B0 ;  /* 0x0000000000007941 */ /* 0x000fea0003800200 */
.L_x_14968:
        /* <DEDUP_REMOVED lines=72> */
.L_x_14977:
        /* <DEDUP_REMOVED lines=13> */
.L_x_20102:


//--------------------- .text._ZN10layer_norm13ln_bwd_kernelINS_13Kernel_traitsIf6__halffS2_fjLj1024ELj1ELj4ELj1ELj16ENS_18Kernel_traits_baseILj1024EfS2_fS2_fjLj128EEEEELb1ELb1ELb1ELb0EEEvNS_9BwdParamsE --------------------------
	.section	.text._ZN10layer_norm13ln_bwd_kernelINS_13Kernel_traitsIf6__halffS2_fjLj1024ELj1ELj4ELj1ELj16ENS_18Kernel_traits_baseILj1024EfS2_fS2_fjLj128EEEEELb1ELb1ELb1ELb0EEEvNS_9BwdParamsE,"ax",@progbits
	.align	128
        .global         _ZN10layer_norm13ln_bwd_kernelINS_13Kernel_traitsIf6__halffS2_fjLj1024ELj1ELj4ELj1ELj16ENS_18Kernel_traits_baseILj1024EfS2_fS2_fjLj128EEEEELb1ELb1ELb1ELb0EEEvNS_9BwdParamsE
        .type           _ZN10layer_norm13ln_bwd_kernelINS_13Kernel_traitsIf6__halffS2_fjLj1024ELj1ELj4ELj1ELj16ENS_18Kernel_traits_baseILj1024EfS2_fS2_fjLj128EEEEELb1ELb1ELb1ELb0EEEvNS_9BwdParamsE,@function
        .size           _ZN10layer_norm13ln_bwd_kernelINS_13Kernel_traitsIf6__halffS2_fjLj1024ELj1ELj4ELj1ELj16ENS_18Kernel_traits_baseILj1024EfS2_fS2_fjLj128EEEEELb1ELb1ELb1ELb0EEEvNS_9BwdParamsE,(.L_x_20103 - _ZN10layer_norm13ln_bwd_kernelINS_13Kernel_traitsIf6__halffS2_fjLj1024ELj1ELj4ELj1ELj16ENS_18Kernel_traits_baseILj1024EfS2_fS2_fjLj128EEEEELb1ELb1ELb1ELb0EEEvNS_9BwdParamsE)
        .other          _ZN10layer_norm13ln_bwd_kernelINS_13Kernel_traitsIf6__halffS2_fjLj1024ELj1ELj4ELj1ELj16ENS_18Kernel_traits_baseILj1024EfS2_fS2_fjLj128EEEEELb1ELb1ELb1ELb0EEEvNS_9BwdParamsE,@"STO_CUDA_ENTRY STV_DEFAULT"
_ZN10layer_norm13ln_bwd_kernelINS_13Kernel_traitsIf6__halffS2_fjLj1024ELj1ELj4ELj1ELj16ENS_18Kernel_traits_baseILj1024EfS2_fS2_fjLj128EEEEELb1ELb1ELb1ELb0EEEvNS_9BwdParamsE:
.text._ZN10layer_norm13ln_bwd_kernelINS_13Kernel_traitsIf6__halffS2_fjLj1024ELj1ELj4ELj1ELj16ENS_18Kernel_traits_baseILj1024EfS2_fS2_fjLj128EEEEELb1ELb1ELb1ELb0EEEvNS_9BwdParamsE:
        /* <DEDUP_REMOVED lines=123> */
[----:B------:R-:W-:Y:S04]  /*07b0*/  @P1 STL.64 [R1+0x98], R76 ;  /* 0x0000984c01001387 */ /* 0x000fe80000100a00 */
[----:B------:R-:W-:Y:S04]  /*07c0*/  @P1 STL.64 [R1+0xa0], R78 ;  /* 0x0000a04e01001387 */ /* 0x000fe80000100a00 */
        /* <DEDUP_REMOVED lines=80> */
.L_x_15369:
        /* <DEDUP_REMOVED lines=58> */
[----:B------:R-:W4:Y:S04]  /*1070*/  LDL R179, [R1+0xbc] ;  /* 0x0000bc0001b37983 */ /* 0x000f280000100800 */
[----:B------:R-:W3:Y:S04]  /*1080*/  LDG.E.128 R12, desc[UR6][R12.64] ;  /* 0x000000060c0c7981 */ /* 0x000ee8000c1e1d00 */
[----:B------:R-:W4:Y:S02]  /*1090*/  LDG.E.128 R16, desc[UR6][R16.64+0x10] ;  /* 0x0000100610107981 */ /* 0x000f24000c1e1d00 */
[----:B------:R-:W0:Y:S02]  /*10a0*/  @P0 LDC.64 R20, c[0x0][0x438] ;  /* 0x00010e00ff140b82 */ /* 0x000e240000000a00 */
[----:B------:R-:W4:Y:S04]  /*10b0*/  LDL R178, [R1+0xc0] ;  /* 0x0000c00001b27983 */ /* 0x000f280000100800 */
[----:B------:R-:W4:Y:S01]  /*10c0*/  LDL R177, [R1+0xc4] ;  /* 0x0000c40001b17983 */ /* 0x000f220000100800 */
[----:B0-----:R-:W-:-:S05]  /*10d0*/  @P0 IMAD.WIDE.U32 R20, R2, 0x20, R20 ;  /* 0x0000002002140825 */ /* 0x001fca00078e0014 */
[----:B------:R-:W5:Y:S04]  /*10e0*/  @P0 LDG.E.128 R128, desc[UR6][R20.64] ;  /* 0x0000000614800981 */ /* 0x000f68000c1e1d00 */
[----:B------:R1:W5:Y:S02]  /*10f0*/  @P0 LDG.E.128 R132, desc[UR6][R20.64+0x10] ;  /* 0x0000100614840981 */ /* 0x000364000c1e1d00 */
[----:B-1----:R-:W-:-:S05]  /*1100*/  IMAD.WIDE.U32 R20, R4, 0x8, R168 ;  /* 0x0000000804147825 */ /* 0x002fca00078e00a8 */
[----:B------:R3:W5:Y:S01]  /*1110*/  LDG.E.64 R188, desc[UR6][R20.64] ;  /* 0x0000000614bc7981 */ /* 0x000762000c1e1b00 */
[C---:B--2---:R-:W-:Y:S01]  /*1120*/  FADD.FTZ R173, -R3.reuse, R9 ;  /* 0x0000000903ad7221 */ /* 0x044fe20000010100 */
[--C-:B---3--:R-:W-:Y:S02]  /*1130*/  HADD2.F32 R20, -RZ, R13.reuse.H0_H0 ;  /* 0x2000000dff147230 */ /* 0x108fe40000004100 */
[----:B------:R-:W-:Y:S02]  /*1140*/  HADD2.F32 R9, -RZ, R13.H1_H1 ;  /* 0x3000000dff097230 */ /* 0x000fe40000004100 */
[----:B------:R-:W2:Y:S01]  /*1150*/  LDL R13, [R1+0xc8] ;  /* 0x0000c800010d7983 */ /* 0x000ea20000100800 */
[C---:B------:R-:W-:Y:S01]  /*1160*/  FADD.FTZ R0, -R3.reuse, R8 ;  /* 0x0000000803007221 */ /* 0x040fe20000010100 */
[----:B------:R-:W-:Y:S02]  /*1170*/  HADD2.F32 R21, -RZ, R12.H0_H0 ;  /* 0x2000000cff157230 */ /* 0x000fe40000004100 */
[----:B------:R-:W-:Y:S01]  /*1180*/  FADD.FTZ R172, -R3, R10 ;  /* 0x0000000a03ac7221 */ /* 0x000fe20000010100 */
[----:B-----5:R-:W-:Y:S01]  /*1190*/  FMUL.FTZ R0, R5, R0 ;  /* 0x0000000005007220 */ /* 0x020fe20000410000 */
[----:B------:R-:W-:Y:S01]  /*11a0*/  FADD.FTZ R171, -R3, R11 ;  /* 0x0000000b03ab7221 */ /* 0x000fe20000010100 */
[----:B------:R-:W-:-:S02]  /*11b0*/  HADD2.F32 R8, -RZ, R14.H0_H0 ;  /* 0x2000000eff087230 */ /* 0x000fc40000004100 */
[C---:B----4-:R-:W-:Y:S01]  /*11c0*/  FADD.FTZ R174, -R3.reuse, R17 ;  /* 0x0000001103ae7221 */ /* 0x050fe20000010100 */
[----:B------:R-:W-:Y:S02]  /*11d0*/  HADD2.F32 R168, -RZ, R14.H1_H1 ;  /* 0x3000000effa87230 */ /* 0x000fe40000004100 */
[C---:B------:R-:W-:Y:S01]  /*11e0*/  FADD.FTZ R175, -R3.reuse, R18 ;  /* 0x0000001203af7221 */ /* 0x040fe20000010100 */
[--C-:B------:R-:W-:Y:S01]  /*11f0*/  HADD2.F32 R169, -RZ, R15.reuse.H0_H0 ;  /* 0x2000000fffa97230 */ /* 0x100fe20000004100 */
[----:B------:R-:W3:Y:S01]  /*1200*/  LDL R14, [R1+0xcc] ;  /* 0x0000cc00010e7983 */ /* 0x000ee20000100800 */
[----:B------:R-:W-:Y:S02]  /*1210*/  HADD2.F32 R170, -RZ, R15.H1_H1 ;  /* 0x3000000fffaa7230 */ /* 0x000fe40000004100 */
[----:B------:R-:W-:Y:S01]  /*1220*/  FADD.FTZ R176, -R3, R19 ;  /* 0x0000001303b07221 */ /* 0x000fe20000010100 */
[----:B------:R-:W-:Y:S01]  /*1230*/  FFMA.FTZ R6, R0, R21, R6 ;  /* 0x0000001500067223 */ /* 0x000fe20000010006 */
[----:B------:R-:W4:Y:S01]  /*1240*/  LDL R15, [R1+0xd0] ;  /* 0x0000d000010f7983 */ /* 0x000f220000100800 */
[----:B------:R-:W-:Y:S01]  /*1250*/  FMUL.FTZ R10, R5, R173 ;  /* 0x000000ad050a7220 */ /* 0x000fe20000410000 */
[----:B------:R-:W-:-:S02]  /*1260*/  HADD2.F32 R22, -RZ, R12.H1_H1 ;  /* 0x3000000cff167230 */ /* 0x000fc40000004100 */
[----:B------:R-:W4:Y:S01]  /*1270*/  LDL R17, [R1+0xd4] ;  /* 0x0000d40001117983 */ /* 0x000f220000100800 */
[----:B------:R-:W-:-:S03]  /*1280*/  FMUL.FTZ R11, R5, R172 ;  /* 0x000000ac050b7220 */ /* 0x000fc60000410000 */
[----:B------:R-:W4:Y:S01]  /*1290*/  LDL R18, [R1+0xb8] ;  /* 0x0000b80001127983 */ /* 0x000f220000100800 */
[----:B------:R-:W-:-:S03]  /*12a0*/  FMUL.FTZ R12, R5, R171 ;  /* 0x000000ab050c7220 */ /* 0x000fc60000410000 */
[----:B------:R-:W4:Y:S04]  /*12b0*/  LDL.LU R19, [R1+0x38] ;  /* 0x0000380001137983 */ /* 0x000f280000300800 */
[----:B------:R-:W4:Y:S01]  /*12c0*/  LDL.LU R173, [R1+0x3c] ;  /* 0x00003c0001ad7983 */ /* 0x000f220000300800 */
[----:B------:R-:W-:-:S03]  /*12d0*/  FADD.FTZ R228, R228, R21 ;  /* 0x00000015e4e47221 */ /* 0x000fc60000010000 */
[----:B------:R-:W4:Y:S04]  /*12e0*/  LDL.LU R172, [R1+0x54] ;  /* 0x0000540001ac7983 */ /* 0x000f280000300800 */
[----:B------:R-:W4:Y:S04]  /*12f0*/  LDL.LU R171, [R1+0x50] ;  /* 0x0000500001ab7983 */ /* 0x000f280000300800 */
[----:B------:R0:W-:Y:S04]  /*1300*/  STL [R1+0x48], R6 ;  /* 0x0000480601007387 */ /* 0x0001e80000100800 */
[----:B0-----:R0:W5:Y:S01]  /*1310*/  LDL.LU R6, [R1+0xd8] ;  /* 0x0000d80001067983 */ /* 0x0011620000300800 */
[----:B--2---:R-:W-:-:S03]  /*1320*/  FMUL.FTZ R13, R13, R21 ;  /* 0x000000150d0d7220 */ /* 0x004fc60000410000 */
[----:B------:R-:W2:Y:S01]  /*1330*/  LDL.LU R21, [R1+0x4c] ;  /* 0x00004c0001157983 */ /* 0x000ea20000300800 */
[----:B------:R-:W-:Y:S01]  /*1340*/  FADD.FTZ R229, R229, R22 ;  /* 0x00000016e5e57221 */ /* 0x000fe20000010000 */
[----:B---3--:R-:W-:Y:S01]  /*1350*/  FMUL.FTZ R14, R14, R22 ;  /* 0x000000160e0e7220 */ /* 0x008fe20000410000 */
[----:B----4-:R-:W-:Y:S01]  /*1360*/  FFMA.FTZ R171, R11, R20, R171 ;  /* 0x000000140bab7223 */ /* 0x010fe200000100ab */
[----:B------:R-:W-:Y:S01]  /*1370*/  FFMA.FTZ R172, R12, R9, R172 ;  /* 0x000000090cac7223 */ /* 0x000fe200000100ac */
[----:B--2---:R-:W-:-:S05]  /*1380*/  FFMA.FTZ R21, R10, R22, R21 ;  /* 0x000000160a157223 */ /* 0x004fca0000010015 */
[----:B------:R-:W-:Y:S04]  /*1390*/  STL [R1+0x4c], R21 ;  /* 0x00004c1501007387 */ /* 0x000fe80000100800 */
[----:B------:R-:W-:Y:S04]  /*13a0*/  STL [R1+0x50], R171 ;  /* 0x000050ab01007387 */ /* 0x000fe80000100800 */
[----:B------:R-:W2:Y:S04]  /*13b0*/  LDL.LU R22, [R1+0x40] ;  /* 0x0000400001167983 */ /* 0x000ea80000300800 */
[----:B------:R1:W-:Y:S04]  /*13c0*/  STL [R1+0x54], R172 ;  /* 0x000054ac01007387 */ /* 0x0003e80000100800 */
[----:B-1----:R-:W3:Y:S01]  /*13d0*/  LDL.LU R172, [R1+0x44] ;  /* 0x0000440001ac7983 */ /* 0x002ee20000300800 */
[----:B------:R-:W-:-:S04]  /*13e0*/  FADD.FTZ R16, -R3, R16 ;  /* 0x0000001003107221 */ /* 0x000fc80000010100 */
[----:B------:R-:W-:-:S04]  /*13f0*/  FMUL.FTZ R16, R5, R16 ;  /* 0x0000001005107220 */ /* 0x000fc80000410000 */
[----:B------:R-:W-:Y:S01]  /*1400*/  FFMA.FTZ R19, R16, R8, R19 ;  /* 0x0000000810137223 */ /* 0x000fe20000010013 */
[----:B------:R-:W-:-:S04]  /*1410*/  FMUL.FTZ R21, R5, R175 ;  /* 0x000000af05157220 */ /* 0x000fc80000410000 */
[----:B------:R1:W-:Y:S01]  /*1420*/  STL [R1+0x38], R19 ;  /* 0x0000381301007387 */ /* 0x0003e20000100800 */
[----:B------:R-:W-:Y:S01]  /*1430*/  FADD.FTZ R231, R231, R9 ;  /* 0x00000009e7e77221 */ /* 0x000fe20000010000 */
[----:B------:R-:W-:Y:S01]  /*1440*/  FMUL.FTZ R17, R17, R9 ;  /* 0x0000000911117220 */ /* 0x000fe20000410000 */
[C---:B------:R-:W-:Y:S01]  /*1450*/  FMUL.FTZ R171, R5.reuse, R176 ;  /* 0x000000b005ab7220 */ /* 0x040fe20000410000 */
[----:B-1----:R-:W-:-:S04]  /*1460*/  FMUL.FTZ R19, R5, R174 ;  /* 0x000000ae05137220 */ /* 0x002fc80000410000 */
[----:B------:R-:W-:Y:S01]  /*1470*/  FFMA.FTZ R173, R19, R168, R173 ;  /* 0x000000a813ad7223 */ /* 0x000fe200000100ad */
[----:B------:R-:W-:Y:S01]  /*1480*/  FADD.FTZ R72, R72, R8 ;  /* 0x0000000848487221 */ /* 0x000fe20000010000 */
[----:B------:R-:W-:Y:S01]  /*1490*/  FMUL.FTZ R18, R18, R8 ;  /* 0x0000000812127220 */ /* 0x000fe20000410000 */
[----:B------:R-:W-:Y:S01]  /*14a0*/  FADD.FTZ R9, RZ, R13 ;  /* 0x0000000dff097221 */ /* 0x000fe20000010000 */
[----:B------:R-:W-:Y:S01]  /*14b0*/  FFMA.FTZ R8, R0, R13, RZ ;  /* 0x0000000d00087223 */ /* 0x000fe200000100ff */
[----:B------:R-:W-:Y:S01]  /*14c0*/  STL [R1+0x3c], R173 ;  /* 0x00003cad01007387 */ /* 0x000fe20000100800 */
        /* <DEDUP_REMOVED lines=9> */
[----:B------:R-:W-:Y:S01]  /*1560*/  FMUL.FTZ R20, R179, R168 ;  /* 0x000000a8b3147220 */ /* 0x000fe20000410000 */
[----:B------:R-:W-:Y:S01]  /*1570*/  FADD.FTZ R9, R9, R18 ;  /* 0x0000001209097221 */ /* 0x000fe20000010000 */
[----:B------:R-:W-:Y:S01]  /*1580*/  FFMA.FTZ R8, R16, R18, R8 ;  /* 0x0000001210087223 */ /* 0x000fe20000010008 */
[----:B------:R-:W-:Y:S02]  /*1590*/  FADD.FTZ R73, R73, R168 ;  /* 0x000000a849497221 */ /* 0x000fe40000010000 */
[----:B------:R-:W-:Y:S01]  /*15a0*/  FADD.FTZ R168, R9, R20 ;  /* 0x0000001409a87221 */ /* 0x000fe20000010000 */
[----:B------:R-:W-:Y:S01]  /*15b0*/  FFMA.FTZ R9, R19, R20, R8 ;  /* 0x0000001413097223 */ /* 0x000fe20000010008 */
[----:B------:R-:W-:Y:S01]  /*15c0*/  IADD3 R185, PT, PT, R185, 0x20, RZ ;  /* 0x00000020b9b97810 */ /* 0x000fe20007ffe0ff */
[----:B------:R-:W-:Y:S01]  /*15d0*/  FADD.FTZ R75, R75, R170 ;  /* 0x000000aa4b4b7221 */ /* 0x000fe20000010000 */
[----:B------:R-:W-:-:S02]  /*15e0*/  IADD3 R4, PT, PT, R4, 0x20, RZ ;  /* 0x0000002004047810 */ /* 0x000fc40007ffe0ff */
[----:B------:R-:W-:Y:S01]  /*15f0*/  IADD3 R2, PT, PT, R2, 0x20, RZ ;  /* 0x0000002002027810 */ /* 0x000fe20007ffe0ff */
[----:B--2---:R-:W-:-:S05]  /*1600*/  FFMA.FTZ R22, R21, R169, R22 ;  /* 0x000000a915167223 */ /* 0x004fca0000010016 */
[----:B------:R1:W-:Y:S04]  /*1610*/  STL [R1+0x40], R22 ;  /* 0x0000401601007387 */ /* 0x0003e80000100800 */
[----:B------:R0:W-:Y:S01]  /*1620*/  STL [R1+0x10], R171 ;  /* 0x000010ab01007387 */ /* 0x0001e20000100800 */
[-C--:B---3--:R-:W-:Y:S01]  /*1630*/  FFMA.FTZ R172, R171, R170.reuse, R172 ;  /* 0x000000aaabac7223 */ /* 0x088fe200000100ac */
[----:B-1----:R-:W-:Y:S01]  /*1640*/  FMUL.FTZ R22, R178, R169 ;  /* 0x000000a9b2167220 */ /* 0x002fe20000410000 */
[----:B------:R-:W-:-:S03]  /*1650*/  FMUL.FTZ R169, R177, R170 ;  /* 0x000000aab1a97220 */ /* 0x000fc60000410000 */
[----:B------:R0:W-:Y:S04]  /*1660*/  STL [R1+0x44], R172 ;  /* 0x000044ac01007387 */ /* 0x0001e80000100800 */
[----:B------:R0:W-:Y:S01]  /*1670*/  STL [R1+0x20], R169 ;  /* 0x000020a901007387 */ /* 0x0001e20000100800 */
[----:B------:R-:W-:Y:S01]  /*1680*/  FADD.FTZ R8, R168, R22 ;  /* 0x00000016a8087221 */ /* 0x000fe20000010000 */
[----:B------:R-:W-:-:S03]  /*1690*/  FFMA.FTZ R9, R21, R22, R9 ;  /* 0x0000001615097223 */ /* 0x000fc60000010009 */
[----:B------:R-:W-:Y:S01]  /*16a0*/  FADD.FTZ R8, R8, R169 ;  /* 0x000000a908087221 */ /* 0x000fe20000010000 */
[----:B------:R-:W-:-:S07]  /*16b0*/  FFMA.FTZ R9, R171, R169, R9 ;  /* 0x000000a9ab097223 */ /* 0x000fce0000010009 */
.L_x_14983:
[----:B------:R-:W-:Y:S05]  /*16c0*/  BSYNC.RECONVERGENT B2 ;  /* 0x0000000000027941 */ /* 0x000fea0003800200 */
.L_x_14982:
[----:B------:R-:W-:Y:S04]  /*16d0*/  BSSY.RECONVERGENT B2, `(.L_x_14984) ;  /* 0x0000066000027945 */ /* 0x000fe80003800200 */
[----:B------:R-:W-:Y:S05]  /*16e0*/  @!P5 BRA `(.L_x_14985) ;  /* 0x000000040090d947 */ /* 0x000fea0003800000 */
[----:B------:R-:W-:Y:S01]  /*16f0*/  ISETP.NE.U32.AND P0, PT, RZ, UR10, PT ;  /* 0x0000000aff007c0c */ /* 0x000fe2000bf05070 */
[----:B0-----:R-:W0:Y:S01]  /*1700*/  LDC.64 R172, c[0x0][0x3a8] ;  /* 0x0000ea00ffac7b82 */ /* 0x001e220000000a00 */
[----:B------:R-:W2:Y:S02]  /*1710*/  LDL R180, [R1+0xa8] ;  /* 0x0000a80001b47983 */ /* 0x000ea40000100800 */
[----:B------:R-:W-:Y:S02]  /*1720*/  ISETP.NE.AND.EX P0, PT, RZ, UR11, PT, P0 ;  /* 0x0000000bff007c0c */ /* 0x000fe4000bf05300 */
[----:B------:R-:W3:Y:S03]  /*1730*/  LDL.LU R181, [R1+0x4] ;  /* 0x0000040001b57983 */ /* 0x000ee60000300800 */
[----:B------:R-:W1:Y:S01]  /*1740*/  LDC.64 R168, c[0x0][0x428] ;  /* 0x00010a00ffa87b82 */ /* 0x000e620000000a00 */
[----:B------:R-:W4:Y:S04]  /*1750*/  LDL R182, [R1+0xac] ;  /* 0x0000ac0001b67983 */ /* 0x000f280000100800 */
[----:B------:R-:W2:Y:S03]  /*1760*/  LDL.LU R183, [R1+0x8] ;  /* 0x0000080001b77983 */ /* 0x000ea60000300800 */
[----:B------:R-:W1:Y:S01]  /*1770*/  @P0 LDC.64 R176, c[0x0][0x438] ;  /* 0x00010e00ffb00b82 */ /* 0x000e620000000a00 */
[----:B------:R-:W4:Y:S04]  /*1780*/  LDL R184, [R1+0xb0] ;  /* 0x0000b00001b87983 */ /* 0x000f280000100800 */
[----:B------:R-:W4:Y:S03]  /*1790*/  LDL.LU R194, [R1+0xc] ;  /* 0x00000c0001c27983 */ /* 0x000f260000300800 */
[----:B------:R-:W1:Y:S01]  /*17a0*/  LDC.64 R178, c[0x0][0x3b0] ;  /* 0x0000ec00ffb27b82 */ /* 0x000e620000000a00 */
[----:B0-----:R-:W-:Y:S01]  /*17b0*/  IMAD.WIDE.U32 R172, R2, 0x20, R172 ;  /* 0x0000002002ac7825 */ /* 0x001fe200078e00ac */
[----:B------:R-:W4:Y:S04]  /*17c0*/  LDL R195, [R1+0xb4] ;  /* 0x0000b40001c37983 */ /* 0x000f280000100800 */
[----:B------:R-:W3:Y:S01]  /*17d0*/  LDG.E.128 R24, desc[UR6][R172.64] ;  /* 0x00000006ac187981 */ /* 0x000ee2000c1e1d00 */
[----:B-1----:R-:W-:-:S03]  /*17e0*/  IMAD.WIDE.U32 R168, R185, 0x10, R168 ;  /* 0x00000010b9a87825 */ /* 0x002fc600078e00a8 */
[----:B------:R-:W4:Y:S04]  /*17f0*/  LDL R196, [R1+0x98] ;  /* 0x0000980001c47983 */ /* 0x000f280000100800 */
[----:B------:R-:W2:Y:S01]  /*1800*/  LDG.E.128 R168, desc[UR6][R168.64] ;  /* 0x00000006a8a87981 */ /* 0x000ea2000c1e1d00 */
[----:B------:R-:W-:-:S03]  /*1810*/  @P0 IMAD.WIDE.U32 R176, R2, 0x20, R176 ;  /* 0x0000002002b00825 */ /* 0x000fc600078e00b0 */
[----:B------:R-:W4:Y:S04]  /*1820*/  LDL R197, [R1+0x9c] ;  /* 0x00009c0001c57983 */ /* 0x000f280000100800 */
[----:B------:R-:W5:Y:S04]  /*1830*/  @P0 LDG.E.128 R136, desc[UR6][R176.64] ;  /* 0x00000006b0880981 */ /* 0x000f68000c1e1d00 */
[----:B------:R0:W5:Y:S04]  /*1840*/  @P0 LDG.E.128 R140, desc[UR6][R176.64+0x10] ;  /* 0x00001006b08c0981 */ /* 0x000168000c1e1d00 */
[----:B------:R-:W4:Y:S04]  /*1850*/  LDL R252, [R1+0xa0] ;  /* 0x0000a00001fc7983 */ /* 0x000f280000100800 */
[----:B------:R-:W4:Y:S01]  /*1860*/  LDG.E.128 R172, desc[UR6][R172.64+0x10] ;  /* 0x00001006acac7981 */ /* 0x000f22000c1e1d00 */
[----:B0-----:R-:W-:-:S03]  /*1870*/  IMAD.WIDE.U32 R176, R4, 0x8, R178 ;  /* 0x0000000804b07825 */ /* 0x001fc600078e00b2 */
[----:B------:R-:W4:Y:S04]  /*1880*/  LDL.LU R179, [R1] ;  /* 0x0000000001b37983 */ /* 0x000f280000300800 */
[----:B------:R0:W5:Y:S01]  /*1890*/  LDG.E.64 R186, desc[UR6][R176.64] ;  /* 0x00000006b0ba7981 */ /* 0x000162000c1e1b00 */
[C---:B---3--:R-:W-:Y:S01]  /*18a0*/  FADD.FTZ R23, -R3.reuse, R24 ;  /* 0x0000001803177221 */ /* 0x048fe20000010100 */
[C---:B------:R-:W-:Y:S01]  /*18b0*/  FADD.FTZ R24, -R3.reuse, R25 ;  /* 0x0000001903187221 */ /* 0x040fe20000010100 */
[C---:B------:R-:W-:Y:S01]  /*18c0*/  FADD.FTZ R25, -R3.reuse, R26 ;  /* 0x0000001a03197221 */ /* 0x040fe20000010100 */
[----:B------:R-:W-:Y:S01]  /*18d0*/  FADD.FTZ R26, -R3, R27 ;  /* 0x0000001b031a7221 */ /* 0x000fe20000010100 */
[C---:B-----5:R-:W-:Y:S01]  /*18e0*/  FMUL.FTZ R23, R5.reuse, R23 ;  /* 0x0000001705177220 */ /* 0x060fe20000410000 */
[----:B------:R-:W-:Y:S01]  /*18f0*/  FMUL.FTZ R24, R5, R24 ;  /* 0x0000001805187220 */ /* 0x000fe20000410000 */
[----:B--2---:R-:W-:-:S02]  /*1900*/  HADD2.F32 R27, -RZ, R168.H0_H0 ;  /* 0x200000a8ff1b7230 */ /* 0x004fc40000004100 */
[----:B0-----:R-:W-:Y:S02]  /*1910*/  HADD2.F32 R176, -RZ, R168.H1_H1 ;  /* 0x300000a8ffb07230 */ /* 0x001fe40000004100 */
[----:B------:R-:W-:Y:S01]  /*1920*/  FMUL.FTZ R25, R5, R25 ;  /* 0x0000001905197220 */ /* 0x000fe20000410000 */
[----:B------:R-:W-:Y:S02]  /*1930*/  HADD2.F32 R168, -RZ, R169.H0_H0 ;  /* 0x200000a9ffa87230 */ /* 0x000fe40000004100 */
[----:B------:R-:W-:-:S03]  /*1940*/  FFMA.FTZ R181, R24, R176, R181 ;  /* 0x000000b018b57223 */ /* 0x000fc600000100b5 */
[----:B------:R-:W-:Y:S01]  /*1950*/  FFMA.FTZ R183, R25, R168, R183 ;  /* 0x000000a819b77223 */ /* 0x000fe200000100b7 */
[----:B------:R-:W-:Y:S01]  /*1960*/  FADD.FTZ R76, R76, R27 ;  /* 0x0000001b4c4c7221 */ /* 0x000fe20000010000 */
[----:B----4-:R-:W-:Y:S01]  /*1970*/  FADD.FTZ R172, -R3, R172 ;  /* 0x000000ac03ac7221 */ /* 0x010fe20000010100 */
[-C--:B------:R-:W-:Y:S01]  /*1980*/  FFMA.FTZ R179, R23, R27.reuse, R179 ;  /* 0x0000001b17b37223 */ /* 0x080fe200000100b3 */
[----:B------:R-:W-:Y:S01]  /*1990*/  FMUL.FTZ R27, R180, R27 ;  /* 0x0000001bb41b7220 */ /* 0x000fe20000410000 */
[----:B------:R-:W-:Y:S01]  /*19a0*/  FMUL.FTZ R180, R182, R176 ;  /* 0x000000b0b6b47220 */ /* 0x000fe20000410000 */
[----:B------:R-:W-:Y:S02]  /*19b0*/  FMUL.FTZ R182, R5, R172 ;  /* 0x000000ac05b67220 */ /* 0x000fe40000410000 */
[----:B------:R-:W-:Y:S04]  /*19c0*/  STL [R1], R179 ;  /* 0x000000b301007387 */ /* 0x000fe80000100800 */
[----:B------:R0:W-:Y:S04]  /*19d0*/  STL [R1+0x4], R181 ;  /* 0x000004b501007387 */ /* 0x0001e80000100800 */
[----:B------:R1:W-:Y:S04]  /*19e0*/  STL [R1+0x8], R183 ;  /* 0x000008b701007387 */ /* 0x0003e80000100800 */
[----:B------:R-:W2:Y:S01]  /*19f0*/  LDL R172, [R1+0xa4] ;  /* 0x0000a40001ac7983 */ /* 0x000ea20000100800 */
[----:B------:R-:W-:-:S02]  /*1a00*/  HADD2.F32 R169, -RZ, R169.H1_H1 ;  /* 0x300000a9ffa97230 */ /* 0x000fc40000004100 */
[----:B------:R-:W-:Y:S01]  /*1a10*/  FMUL.FTZ R26, R5, R26 ;  /* 0x0000001a051a7220 */ /* 0x000fe20000410000 */
[--C-:B------:R-:W-:Y:S02]  /*1a20*/  HADD2.F32 R178, -RZ, R171.reuse.H0_H0 ;  /* 0x200000abffb27230 */ /* 0x100fe40000004100 */
[----:B------:R-:W-:Y:S01]  /*1a30*/  FADD.FTZ R8, R8, R27 ;  /* 0x0000001b08087221 */ /* 0x000fe20000010000 */
[----:B------:R-:W-:Y:S02]  /*1a40*/  HADD2.F32 R171, -RZ, R171.H1_H1 ;  /* 0x300000abffab7230 */ /* 0x000fe40000004100 */
[----:B------:R-:W-:Y:S01]  /*1a50*/  FFMA.FTZ R9, R23, R27, R9 ;  /* 0x0000001b17097223 */ /* 0x000fe20000010009 */
[----:B------:R-:W-:Y:S01]  /*1a60*/  FADD.FTZ R78, R78, R168 ;  /* 0x000000a84e4e7221 */ /* 0x000fe20000010000 */
[----:B0-----:R-:W-:Y:S01]  /*1a70*/  FMUL.FTZ R181, R184, R168 ;  /* 0x000000a8b8b57220 */ /* 0x001fe20000410000 */
[----:B------:R-:W-:Y:S01]  /*1a80*/  FADD.FTZ R79, R79, R169 ;  /* 0x000000a94f4f7221 */ /* 0x000fe20000010000 */
[-C--:B------:R-:W-:Y:S01]  /*1a90*/  FFMA.FTZ R194, R26, R169.reuse, R194 ;  /* 0x000000a91ac27223 */ /* 0x080fe200000100c2 */
[----:B-1----:R-:W-:Y:S01]  /*1aa0*/  FMUL.FTZ R183, R195, R169 ;  /* 0x000000a9c3b77220 */ /* 0x002fe20000410000 */
[----:B------:R-:W-:Y:S01]  /*1ab0*/  FADD.FTZ R168, R8, R180 ;  /* 0x000000b408a87221 */ /* 0x000fe20000010000 */
[----:B------:R-:W-:Y:S01]  /*1ac0*/  FFMA.FTZ R8, R24, R180, R9 ;  /* 0x000000b418087223 */ /* 0x000fe20000010009 */
[--C-:B------:R-:W-:Y:S01]  /*1ad0*/  HADD2.F32 R177, -RZ, R170.reuse.H0_H0 ;  /* 0x200000aaffb17230 */ /* 0x100fe20000004100 */
[----:B------:R0:W-:Y:S01]  /*1ae0*/  STL [R1+0xc], R194 ;  /* 0x00000cc201007387 */ /* 0x0001e20000100800 */
[----:B------:R-:W-:Y:S01]  /*1af0*/  FADD.FTZ R9, R168, R181 ;  /* 0x000000b5a8097221 */ /* 0x000fe20000010000 */
[----:B------:R-:W-:Y:S01]  /*1b00*/  FFMA.FTZ R8, R25, R181, R8 ;  /* 0x000000b519087223 */ /* 0x000fe20000010008 */
[----:B------:R-:W-:-:S02]  /*1b10*/  HADD2.F32 R170, -RZ, R170.H1_H1 ;  /* 0x300000aaffaa7230 */ /* 0x000fc40000004100 */
[----:B------:R-:W-:Y:S01]  /*1b20*/  FMUL.FTZ R184, R196, R177 ;  /* 0x000000b1c4b87220 */ /* 0x000fe20000410000 */
[----:B------:R-:W-:Y:S01]  /*1b30*/  FADD.FTZ R9, R9, R183 ;  /* 0x000000b709097221 */ /* 0x000fe20000010000 */
[----:B------:R-:W-:Y:S01]  /*1b40*/  FADD.FTZ R173, -R3, R173 ;  /* 0x000000ad03ad7221 */ /* 0x000fe20000010100 */
[----:B------:R-:W-:Y:S01]  /*1b50*/  FFMA.FTZ R8, R26, R183, R8 ;  /* 0x000000b71a087223 */ /* 0x000fe20000010008 */
[----:B------:R-:W-:Y:S01]  /*1b60*/  FMUL.FTZ R195, R197, R170 ;  /* 0x000000aac5c37220 */ /* 0x000fe20000410000 */
[----:B------:R-:W-:Y:S01]  /*1b70*/  FADD.FTZ R9, R9, R184 ;  /* 0x000000b809097221 */ /* 0x000fe20000010000 */
[----:B------:R-:W-:Y:S01]  /*1b80*/  FADD.FTZ R174, -R3, R174 ;  /* 0x000000ae03ae7221 */ /* 0x000fe20000010100 */
[----:B0-----:R-:W-:Y:S01]  /*1b90*/  FMUL.FTZ R194, R5, R173 ;  /* 0x000000ad05c27220 */ /* 0x001fe20000410000 */
[----:B------:R-:W-:Y:S01]  /*1ba0*/  FFMA.FTZ R8, R182, R184, R8 ;  /* 0x000000b8b6087223 */ /* 0x000fe20000010008 */
[----:B------:R-:W-:Y:S01]  /*1bb0*/  FADD.FTZ R168, R9, R195 ;  /* 0x000000c309a87221 */ /* 0x000fe20000010000 */
[----:B------:R-:W-:Y:S01]  /*1bc0*/  FADD.FTZ R175, -R3, R175 ;  /* 0x000000af03af7221 */ /* 0x000fe20000010100 */
[C---:B------:R-:W-:Y:S01]  /*1bd0*/  FMUL.FTZ R196, R5.reuse, R174 ;  /* 0x000000ae05c47220 */ /* 0x040fe20000410000 */
[----:B------:R-:W-:Y:S01]  /*1be0*/  FMUL.FTZ R197, R252, R178 ;  /* 0x000000b2fcc57220 */ /* 0x000fe20000410000 */
[----:B------:R-:W-:Y:S01]  /*1bf0*/  FFMA.FTZ R9, R194, R195, R8 ;  /* 0x000000c3c2097223 */ /* 0x000fe20000010008 */
[----:B------:R-:W-:-:S02]  /*1c00*/  FMUL.FTZ R252, R5, R175 ;  /* 0x000000af05fc7220 */ /* 0x000fc40000410000 */
[----:B------:R-:W-:Y:S01]  /*1c10*/  FADD.FTZ R8, R168, R197 ;  /* 0x000000c5a8087221 */ /* 0x000fe20000010000 */
[----:B------:R-:W-:Y:S01]  /*1c20*/  FFMA.FTZ R9, R196, R197, R9 ;  /* 0x000000c5c4097223 */ /* 0x000fe20000010009 */
[----:B------:R-:W-:Y:S01]  /*1c30*/  IADD3 R185, PT, PT, R185, 0x20, RZ ;  /* 0x00000020b9b97810 */ /* 0x000fe20007ffe0ff */
        /* <DEDUP_REMOVED lines=11> */
[----:B--2---:R-:W-:-:S05]  /*1cf0*/  FMUL.FTZ R169, R172, R171 ;  /* 0x000000abaca97220 */ /* 0x004fca0000410000 */
[----:B------:R1:W-:Y:S01]  /*1d00*/  STL [R1+0x1c], R169 ;  /* 0x00001ca901007387 */ /* 0x0003e20000100800 */
[----:B------:R-:W-:Y:S01]  /*1d10*/  FADD.FTZ R8, R8, R169 ;  /* 0x000000a908087221 */ /* 0x000fe20000010000 */
[----:B------:R-:W-:-:S07]  /*1d20*/  FFMA.FTZ R9, R252, R169, R9 ;  /* 0x000000a9fc097223 */ /* 0x000fce0000010009 */
.L_x_14985:
[----:B------:R-:W-:Y:S05]  /*1d30*/  BSYNC.RECONVERGENT B2 ;  /* 0x0000000000027941 */ /* 0x000fea0003800200 */
.L_x_14984:
[----:B------:R-:W-:Y:S04]  /*1d40*/  BSSY.RECONVERGENT B2, `(.L_x_14986) ;  /* 0x000005e000027945 */ /* 0x000fe80003800200 */
[----:B------:R-:W-:Y:S05]  /*1d50*/  @!P3 BRA `(.L_x_14987) ;  /* 0x000000040070b947 */ /* 0x000fea0003800000 */
[----:B------:R-:W2:Y:S01]  /*1d60*/  LDC.64 R176, c[0x0][0x3a8] ;  /* 0x0000ea00ffb07b82 */ /* 0x000ea20000000a00 */
[----:B------:R-:W3:Y:S04]  /*1d70*/  LDL R206, [R1+0x88] ;  /* 0x0000880001ce7983 */ /* 0x000ee80000100800 */
[----:B------:R-:W4:Y:S03]  /*1d80*/  LDL R207, [R1+0x8c] ;  /* 0x00008c0001cf7983 */ /* 0x000f260000100800 */
[----:B0-----:R-:W0:Y:S01]  /*1d90*/  LDC.64 R172, c[0x0][0x428] ;  /* 0x00010a00ffac7b82 */ /* 0x001e220000000a00 */
[----:B------:R-:W-:Y:S01]  /*1da0*/  ISETP.NE.U32.AND P0, PT, RZ, UR10, PT ;  /* 0x0000000aff007c0c */ /* 0x000fe2000bf05070 */
[----:B------:R-:W4:Y:S04]  /*1db0*/  LDL R208, [R1+0x90] ;  /* 0x0000900001d07983 */ /* 0x000f280000100800 */
[----:B------:R-:W4:Y:S02]  /*1dc0*/  LDL R209, [R1+0x94] ;  /* 0x0000940001d17983 */ /* 0x000f240000100800 */
[----:B------:R-:W0:Y:S02]  /*1dd0*/  LDC.64 R198, c[0x0][0x3b0] ;  /* 0x0000ec00ffc67b82 */ /* 0x000e240000000a00 */
[----:B------:R-:W4:Y:S04]  /*1de0*/  LDL R210, [R1+0x78] ;  /* 0x0000780001d27983 */ /* 0x000f280000100800 */
[----:B------:R-:W4:Y:S01]  /*1df0*/  LDL R211, [R1+0x7c] ;  /* 0x00007c0001d37983 */ /* 0x000f220000100800 */
[----:B--2---:R-:W-:-:S03]  /*1e00*/  IMAD.WIDE.U32 R176, R2, 0x20, R176 ;  /* 0x0000002002b07825 */ /* 0x004fc600078e00b0 */
[----:B------:R-:W2:Y:S04]  /*1e10*/  LDL R227, [R1+0x80] ;  /* 0x0000800001e37983 */ /* 0x000ea80000100800 */
[----:B-1----:R-:W3:Y:S01]  /*1e20*/  LDG.E.128 R168, desc[UR6][R176.64] ;  /* 0x00000006b0a87981 */ /* 0x002ee2000c1e1d00 */
[----:B0-----:R-:W-:-:S06]  /*1e30*/  IMAD.WIDE.U32 R172, R185, 0x10, R172 ;  /* 0x00000010b9ac7825 */ /* 0x001fcc00078e00ac */
[----:B------:R-:W4:Y:S01]  /*1e40*/  LDG.E.128 R172, desc[UR6][R172.64] ;  /* 0x00000006acac7981 */ /* 0x000f22000c1e1d00 */
[----:B------:R-:W-:-:S03]  /*1e50*/  ISETP.NE.AND.EX P0, PT, RZ, UR11, PT, P0 ;  /* 0x0000000bff007c0c */ /* 0x000fc6000bf05300 */
[----:B------:R-:W2:Y:S10]  /*1e60*/  LDG.E.128 R176, desc[UR6][R176.64+0x10] ;  /* 0x00001006b0b07981 */ /* 0x000eb4000c1e1d00 */
[----:B------:R-:W0:Y:S02]  /*1e70*/  @P0 LDC.64 R190, c[0x0][0x438] ;  /* 0x00010e00ffbe0b82 */ /* 0x000e240000000a00 */
[----:B0-----:R-:W-:-:S05]  /*1e80*/  @P0 IMAD.WIDE.U32 R190, R2, 0x20, R190 ;  /* 0x0000002002be0825 */ /* 0x001fca00078e00be */
[----:B------:R-:W5:Y:S04]  /*1e90*/  @P0 LDG.E.128 R144, desc[UR6][R190.64] ;  /* 0x00000006be900981 */ /* 0x000f68000c1e1d00 */
[----:B------:R0:W5:Y:S02]  /*1ea0*/  @P0 LDG.E.128 R148, desc[UR6][R190.64+0x10] ;  /* 0x00001006be940981 */ /* 0x000164000c1e1d00 */
[----:B0-----:R-:W-:-:S06]  /*1eb0*/  IMAD.WIDE.U32 R190, R4, 0x8, R198 ;  /* 0x0000000804be7825 */ /* 0x001fcc00078e00c6 */
[----:B------:R-:W5:Y:S01]  /*1ec0*/  LDG.E.64 R190, desc[UR6][R190.64] ;  /* 0x00000006bebe7981 */ /* 0x000f62000c1e1b00 */
[C---:B---3--:R-:W-:Y:S01]  /*1ed0*/  FADD.FTZ R198, -R3.reuse, R168 ;  /* 0x000000a803c67221 */ /* 0x048fe20000010100 */
[----:B------:R-:W-:-:S03]  /*1ee0*/  FADD.FTZ R199, -R3, R169 ;  /* 0x000000a903c77221 */ /* 0x000fc60000010100 */
[----:B-----5:R-:W-:Y:S01]  /*1ef0*/  FMUL.FTZ R198, R5, R198 ;  /* 0x000000c605c67220 */ /* 0x020fe20000410000 */
[----:B----4-:R-:W-:-:S05]  /*1f00*/  HADD2.F32 R169, -RZ, R172.H0_H0 ;  /* 0x200000acffa97230 */ /* 0x010fca0000004100 */
[----:B------:R-:W-:Y:S01]  /*1f10*/  FADD.FTZ R84, R84, R169 ;  /* 0x000000a954547221 */ /* 0x000fe20000010000 */
[-C--:B------:R-:W-:Y:S01]  /*1f20*/  FFMA.FTZ R244, R198, R169.reuse, R244 ;  /* 0x000000a9c6f47223 */ /* 0x080fe200000100f4 */
[----:B------:R-:W-:Y:S02]  /*1f30*/  FMUL.FTZ R202, R206, R169 ;  /* 0x000000a9ceca7220 */ /* 0x000fe40000410000 */
[----:B------:R-:W3:Y:S01]  /*1f40*/  LDL R169, [R1+0x84] ;  /* 0x0000840001a97983 */ /* 0x000ee20000100800 */
[C---:B------:R-:W-:Y:S01]  /*1f50*/  FADD.FTZ R200, -R3.reuse, R170 ;  /* 0x000000aa03c87221 */ /* 0x040fe20000010100 */
[----:B------:R-:W-:Y:S02]  /*1f60*/  HADD2.F32 R170, -RZ, R172.H1_H1 ;  /* 0x300000acffaa7230 */ /* 0x000fe40000004100 */
[----:B------:R-:W-:Y:S01]  /*1f70*/  FADD.FTZ R201, -R3, R171 ;  /* 0x000000ab03c97221 */ /* 0x000fe20000010100 */
[--C-:B------:R-:W-:Y:S02]  /*1f80*/  HADD2.F32 R168, -RZ, R173.reuse.H0_H0 ;  /* 0x200000adffa87230 */ /* 0x100fe40000004100 */
[----:B------:R-:W-:-:S02]  /*1f90*/  HADD2.F32 R171, -RZ, R173.H1_H1 ;  /* 0x300000adffab7230 */ /* 0x000fc40000004100 */
[----:B------:R-:W-:Y:S01]  /*1fa0*/  FMUL.FTZ R200, R5, R200 ;  /* 0x000000c805c87220 */ /* 0x000fe20000410000 */
[--C-:B------:R-:W-:Y:S02]  /*1fb0*/  HADD2.F32 R173, -RZ, R175.reuse.H0_H0 ;  /* 0x200000afffad7230 */ /* 0x100fe40000004100 */
[----:B------:R-:W-:Y:S01]  /*1fc0*/  FMUL.FTZ R203, R207, R170 ;  /* 0x000000aacfcb7220 */ /* 0x000fe20000410000 */
[----:B------:R-:W-:Y:S02]  /*1fd0*/  HADD2.F32 R175, -RZ, R175.H1_H1 ;  /* 0x300000afffaf7230 */ /* 0x000fe40000004100 */
        /* <DEDUP_REMOVED lines=11> */
[----:B--2---:R-:W-:Y:S01]  /*2090*/  FADD.FTZ R176, -R3, R176 ;  /* 0x000000b003b07221 */ /* 0x004fe20000010100 */
[----:B------:R-:W-:Y:S01]  /*20a0*/  FMUL.FTZ R201, R5, R201 ;  /* 0x000000c905c97220 */ /* 0x000fe20000410000 */
[----:B------:R-:W-:Y:S01]  /*20b0*/  FFMA.FTZ R8, R200, R204, R8 ;  /* 0x000000ccc8087223 */ /* 0x000fe20000010008 */
[----:B------:R-:W-:Y:S02]  /*20c0*/  HADD2.F32 R174, -RZ, R174.H1_H1 ;  /* 0x300000aeffae7230 */ /* 0x000fe40000004100 */
[----:B------:R-:W-:Y:S01]  /*20d0*/  FMUL.FTZ R207, R210, R172 ;  /* 0x000000acd2cf7220 */ /* 0x000fe20000410000 */
[----:B------:R-:W-:Y:S01]  /*20e0*/  FADD.FTZ R9, R9, R206 ;  /* 0x000000ce09097221 */ /* 0x000fe20000010000 */
[----:B------:R-:W-:Y:S01]  /*20f0*/  FADD.FTZ R177, -R3, R177 ;  /* 0x000000b103b17221 */ /* 0x000fe20000010100 */
        /* <DEDUP_REMOVED lines=8> */
[----:B------:R-:W-:Y:S01]  /*2180*/  FADD.FTZ R179, -R3, R179 ;  /* 0x000000b303b37221 */ /* 0x000fe20000010100 */
[----:B------:R-:W-:Y:S01]  /*2190*/  FMUL.FTZ R210, R5, R178 ;  /* 0x000000b205d27220 */ /* 0x000fe20000410000 */
[----:B------:R-:W-:Y:S01]  /*21a0*/  FMUL.FTZ R211, R227, R173 ;  /* 0x000000ade3d37220 */ /* 0x000fe20000410000 */
[----:B------:R-:W-:Y:S01]  /*21b0*/  FFMA.FTZ R9, R208, R209, R8 ;  /* 0x000000d1d0097223 */ /* 0x000fe20000010008 */
[----:B------:R-:W-:-:S02]  /*21c0*/  FMUL.FTZ R227, R5, R179 ;  /* 0x000000b305e37220 */ /* 0x000fc40000410000 */
[----:B------:R-:W-:Y:S01]  /*21d0*/  FADD.FTZ R8, R168, R211 ;  /* 0x000000d3a8087221 */ /* 0x000fe20000010000 */
[----:B------:R-:W-:Y:S01]  /*21e0*/  FFMA.FTZ R9, R210, R211, R9 ;  /* 0x000000d3d2097223 */ /* 0x000fe20000010009 */
[----:B------:R-:W-:Y:S01]  /*21f0*/  IADD3 R185, PT, PT, R185, 0x20, RZ ;  /* 0x00000020b9b97810 */ /* 0x000fe20007ffe0ff */
        /* <DEDUP_REMOVED lines=14> */
[----:B---3--:R-:W-:-:S05]  /*22e0*/  FMUL.FTZ R169, R169, R175 ;  /* 0x000000afa9a97220 */ /* 0x008fca0000410000 */
[----:B------:R2:W-:Y:S01]  /*22f0*/  STL [R1+0x18], R169 ;  /* 0x000018a901007387 */ /* 0x0005e20000100800 */
[----:B------:R-:W-:Y:S01]  /*2300*/  FADD.FTZ R8, R8, R169 ;  /* 0x000000a908087221 */ /* 0x000fe20000010000 */
[----:B------:R-:W-:-:S07]  /*2310*/  FFMA.FTZ R9, R227, R169, R9 ;  /* 0x000000a9e3097223 */ /* 0x000fce0000010009 */
.L_x_14987:
[----:B------:R-:W-:Y:S05]  /*2320*/  BSYNC.RECONVERGENT B2 ;  /* 0x0000000000027941 */ /* 0x000fea0003800200 */
.L_x_14986:
[----:B------:R-:W-:Y:S05]  /*2330*/  @!P4 BRA `(.L_x_14988) ;  /* 0x0000000800b4c947 */ /* 0x000fea0003800000 */
[----:B0-----:R-:W0:Y:S01]  /*2340*/  LDC.64 R172, c[0x0][0x3a8] ;  /* 0x0000ea00ffac7b82 */ /* 0x001e220000000a00 */
[----:B------:R-:W3:Y:S04]  /*2350*/  LDL R219, [R1+0x68] ;  /* 0x0000680001db7983 */ /* 0x000ee80000100800 */
[----:B------:R-:W4:Y:S03]  /*2360*/  LDL R220, [R1+0x6c] ;  /* 0x00006c0001dc7983 */ /* 0x000f260000100800 */
[----:B------:R-:W1:Y:S01]  /*2370*/  LDC.64 R176, c[0x0][0x428] ;  /* 0x00010a00ffb07b82 */ /* 0x000e620000000a00 */
[----:B------:R-:W4:Y:S04]  /*2380*/  LDL R221, [R1+0x70] ;  /* 0x0000700001dd7983 */ /* 0x000f280000100800 */
[----:B------:R-:W4:Y:S03]  /*2390*/  LDL R222, [R1+0x74] ;  /* 0x0000740001de7983 */ /* 0x000f260000100800 */
[----:B------:R-:W1:Y:S01]  /*23a0*/  LDC.64 R212, c[0x0][0x3b0] ;  /* 0x0000ec00ffd47b82 */ /* 0x000e620000000a00 */
[----:B------:R-:W4:Y:S04]  /*23b0*/  LDL R223, [R1+0x58] ;  /* 0x0000580001df7983 */ /* 0x000f280000100800 */
[----:B------:R-:W4:Y:S01]  /*23c0*/  LDL R224, [R1+0x5c] ;  /* 0x00005c0001e07983 */ /* 0x000f220000100800 */
[----:B0-----:R-:W-:-:S03]  /*23d0*/  IMAD.WIDE.U32 R172, R2, 0x20, R172 ;  /* 0x0000002002ac7825 */ /* 0x001fc600078e00ac */
[----:B------:R-:W4:Y:S04]  /*23e0*/  LDL R225, [R1+0x60] ;  /* 0x0000600001e17983 */ /* 0x000f280000100800 */
[----:B-12---:R-:W2:Y:S01]  /*23f0*/  LDG.E.128 R168, desc[UR6][R172.64] ;  /* 0x00000006aca87981 */ /* 0x006ea2000c1e1d00 */
[----:B------:R-:W-:-:S06]  /*2400*/  IMAD.WIDE.U32 R176, R185, 0x10, R176 ;  /* 0x00000010b9b07825 */ /* 0x000fcc00078e00b0 */
[----:B------:R-:W3:Y:S04]  /*2410*/  LDG.E.128 R176, desc[UR6][R176.64] ;  /* 0x00000006b0b07981 */ /* 0x000ee8000c1e1d00 */
[----:B------:R-:W4:Y:S01]  /*2420*/  LDG.E.128 R172, desc[UR6][R172.64+0x10] ;  /* 0x00001006acac7981 */ /* 0x000f22000c1e1d00 */
[----:B------:R-:W-:Y:S01]  /*2430*/  IMAD.WIDE.U32 R212, R4, 0x8, R212 ;  /* 0x0000000804d47825 */ /* 0x000fe200078e00d4 */
[----:B------:R-:W-:-:S04]  /*2440*/  ISETP.NE.U32.AND P0, PT, RZ, UR10, PT ;  /* 0x0000000aff007c0c */ /* 0x000fc8000bf05070 */
[----:B------:R-:W-:-:S13]  /*2450*/  ISETP.NE.AND.EX P0, PT, RZ, UR11, PT, P0 ;  /* 0x0000000bff007c0c */ /* 0x000fda000bf05300 */
[----:B------:R-:W0:Y:S01]  /*2460*/  @P0 LDC.64 R192, c[0x0][0x438] ;  /* 0x00010e00ffc00b82 */ /* 0x000e220000000a00 */
[----:B--2---:R-:W-:-:S04]  /*2470*/  FADD.FTZ R4, -R3, R170 ;  /* 0x000000aa03047221 */ /* 0x004fc80000010100 */
[----:B-----5:R-:W-:Y:S02]  /*2480*/  FMUL.FTZ R214, R5, R4 ;  /* 0x0000000405d67220 */ /* 0x020fe40000410000 */
[----:B------:R-:W2:Y:S01]  /*2490*/  LDL R4, [R1+0x64] ;  /* 0x0000640001047983 */ /* 0x000ea20000100800 */
[----:B0-----:R-:W-:-:S04]  /*24a0*/  @P0 IMAD.WIDE.U32 R192, R2, 0x20, R192 ;  /* 0x0000002002c00825 */ /* 0x001fc800078e00c0 */
[C---:B------:R-:W-:Y:S01]  /*24b0*/  FADD.FTZ R2, -R3.reuse, R169 ;  /* 0x000000a903027221 */ /* 0x040fe20000010100 */
[C---:B------:R-:W-:Y:S01]  /*24c0*/  FADD.FTZ R185, -R3.reuse, R168 ;  /* 0x000000a803b97221 */ /* 0x040fe20000010100 */
[C---:B------:R-:W-:Y:S01]  /*24d0*/  FADD.FTZ R171, -R3.reuse, R171 ;  /* 0x000000ab03ab7221 */ /* 0x040fe20000010100 */
[----:B------:R-:W5:Y:S01]  /*24e0*/  @P0 LDG.E.128 R32, desc[UR6][R192.64] ;  /* 0x00000006c0200981 */ /* 0x000f62000c1e1d00 */
[C---:B----4-:R-:W-:Y:S01]  /*24f0*/  FADD.FTZ R169, -R3.reuse, R173 ;  /* 0x000000ad03a97221 */ /* 0x050fe20000010100 */
[--C-:B---3--:R-:W-:Y:S02]  /*2500*/  HADD2.F32 R173, -RZ, R176.reuse.H0_H0 ;  /* 0x200000b0ffad7230 */ /* 0x108fe40000004100 */
[C---:B------:R-:W-:Y:S01]  /*2510*/  FADD.FTZ R168, -R3.reuse, R172 ;  /* 0x000000ac03a87221 */ /* 0x040fe20000010100 */
[----:B------:R-:W5:Y:S01]  /*2520*/  @P0 LDG.E.128 R28, desc[UR6][R192.64+0x10] ;  /* 0x00001006c01c0981 */ /* 0x000f62000c1e1d00 */
[C---:B------:R-:W-:Y:S01]  /*2530*/  FADD.FTZ R170, -R3.reuse, R174 ;  /* 0x000000ae03aa7221 */ /* 0x040fe20000010100 */
[----:B------:R-:W-:Y:S01]  /*2540*/  FADD.FTZ R3, -R3, R175 ;  /* 0x000000af03037221 */ /* 0x000fe20000010100 */
[----:B------:R-:W-:-:S02]  /*2550*/  HADD2.F32 R172, -RZ, R176.H1_H1 ;  /* 0x300000b0ffac7230 */ /* 0x000fc40000004100 */
[----:B------:R-:W-:Y:S01]  /*2560*/  FMUL.FTZ R219, R219, R173 ;  /* 0x000000addbdb7220 */ /* 0x000fe20000410000 */
[--C-:B------:R-:W-:Y:S02]  /*2570*/  HADD2.F32 R175, -RZ, R177.reuse.H0_H0 ;  /* 0x200000b1ffaf7230 */ /* 0x100fe40000004100 */
[----:B------:R-:W-:Y:S01]  /*2580*/  HADD2.F32 R174, -RZ, R177.H1_H1 ;  /* 0x300000b1ffae7230 */ /* 0x000fe20000004100 */
[----:B------:R0:W5:Y:S01]  /*2590*/  LDG.E.64 R192, desc[UR6][R212.64] ;  /* 0x00000006d4c07981 */ /* 0x000162000c1e1b00 */
[--C-:B------:R-:W-:Y:S02]  /*25a0*/  HADD2.F32 R177, -RZ, R179.reuse.H0_H0 ;  /* 0x200000b3ffb17230 */ /* 0x100fe40000004100 */
[----:B------:R-:W-:Y:S02]  /*25b0*/  HADD2.F32 R179, -RZ, R179.H1_H1 ;  /* 0x300000b3ffb37230 */ /* 0x000fe40000004100 */
[----:B------:R-:W-:Y:S01]  /*25c0*/  FMUL.FTZ R220, R220, R172 ;  /* 0x000000acdcdc7220 */ /* 0x000fe20000410000 */
[C---:B0-----:R-:W-:Y:S01]  /*25d0*/  FMUL.FTZ R212, R5.reuse, R185 ;  /* 0x000000b905d47220 */ /* 0x041fe20000410000 */
[C---:B------:R-:W-:Y:S01]  /*25e0*/  FMUL.FTZ R213, R5.reuse, R2 ;  /* 0x0000000205d57220 */ /* 0x040fe20000410000 */
[----:B------:R-:W-:Y:S01]  /*25f0*/  FMUL.FTZ R185, R5, R3 ;  /* 0x0000000305b97220 */ /* 0x000fe20000410000 */
[----:B------:R-:W-:Y:S01]  /*2600*/  FADD.FTZ R2, R8, R219 ;  /* 0x000000db08027221 */ /* 0x000fe20000010000 */
[----:B------:R-:W-:Y:S01]  /*2610*/  FFMA.FTZ R3, R212, R219, R9 ;  /* 0x000000dbd4037223 */ /* 0x000fe20000010009 */
[----:B------:R-:W-:-:S02]  /*2620*/  FMUL.FTZ R221, R221, R175 ;  /* 0x000000afdddd7220 */ /* 0x000fc40000410000 */
[----:B------:R-:W-:Y:S01]  /*2630*/  FADD.FTZ R2, R2, R220 ;  /* 0x000000dc02027221 */ /* 0x000fe20000010000 */
[----:B------:R-:W-:Y:S01]  /*2640*/  FFMA.FTZ R3, R213, R220, R3 ;  /* 0x000000dcd5037223 */ /* 0x000fe20000010003 */
[--C-:B------:R-:W-:Y:S01]  /*2650*/  HADD2.F32 R176, -RZ, R178.reuse.H0_H0 ;  /* 0x200000b2ffb07230 */ /* 0x100fe20000004100 */
[----:B------:R3:W-:Y:S01]  /*2660*/  STL [R1+0x2c], R185 ;  /* 0x00002cb901007387 */ /* 0x0007e20000100800 */
        /* <DEDUP_REMOVED lines=36> */
[----:B------:R3:W-:Y:S01]  /*28b0*/  STL [R1+0x28], R4 ;  /* 0x0000280401007387 */ /* 0x0007e20000100800 */
[----:B------:R-:W-:Y:S01]  /*28c0*/  FADD.FTZ R8, R2, R4 ;  /* 0x0000000402087221 */ /* 0x000fe20000010000 */
[----:B------:R-:W-:Y:S01]  /*28d0*/  FFMA.FTZ R9, R185, R4, R3 ;  /* 0x00000004b9097223 */ /* 0x000fe20000010003 */
[----:B------:R-:W-:Y:S06]  /*28e0*/  BRA `(.L_x_14988) ;  /* 0x0000000400487947 */ /* 0x000fec0003800000 */
.L_x_14981:
        /* <DEDUP_REMOVED lines=43> */
.L_x_14989:
        /* <DEDUP_REMOVED lines=39> */
.L_x_14988:
[----:B------:R-:W-:Y:S05]  /*2e10*/  BSYNC.RECONVERGENT B1 ;  /* 0x0000000000017941 */ /* 0x000fea0003800200 */
.L_x_14980:
[----:B------:R-:W-:-:S03]  /*2e20*/  UMOV UR4, 0xffffffff ;  /* 0xffffffff00047882 */ /* 0x000fc60000000000 */
[----:B------:R-:W-:Y:S05]  /*2e30*/  BRA.DIV UR4, `(.L_x_14990) ;  /* 0x000000e604d87947 */ /* 0x000fea000b800000 */
[----:B0---4-:R-:W0:Y:S02]  /*2e40*/  SHFL.BFLY PT, R2, R8, 0x1, 0x1f ;  /* 0x0c201f0008027f89 */ /* 0x011e2400000e0000 */
        /* <DEDUP_REMOVED lines=14> */
[----:B------:R4:W1:Y:S01]  /*2f30*/  SHFL.BFLY PT, R170, R168, 0x10, 0x1f ;  /* 0x0e001f00a8aa7f89 */ /* 0x00086200000e0000 */
[----:B0-----:R-:W-:-:S05]  /*2f40*/  FADD.FTZ R9, R9, R2 ;  /* 0x0000000209097221 */ /* 0x001fca0000010000 */
[----:B-1----:R4:W0:Y:S02]  /*2f50*/  SHFL.BFLY PT, R2, R9, 0x10, 0x1f ;  /* 0x0e001f0009027f89 */ /* 0x00282400000e0000 */
.L_x_15395:
[----:B---3--:R-:W3:Y:S04]  /*2f60*/  LDL.LU R4, [R1+0x30] ;  /* 0x0000300001047983 */ /* 0x008ee80000300800 */
[----:B------:R-:W3:Y:S04]  /*2f70*/  LDL R8, [R1+0x14] ;  /* 0x0000140001087983 */ /* 0x000ee80000100800 */
[----:B------:R-:W3:Y:S04]  /*2f80*/  LDL.LU R171, [R1+0x24] ;  /* 0x0000240001ab7983 */ /* 0x000ee80000300800 */
[----:B--2---:R-:W2:Y:S01]  /*2f90*/  LDL.LU R169, [R1+0x34] ;  /* 0x0000340001a97983 */ /* 0x004ea20000300800 */
[----:B------:R-:W-:Y:S01]  /*2fa0*/  FADD.FTZ R3, R168, R170 ;  /* 0x000000aaa8037221 */ /* 0x000fe20000010000 */
[----:B0-----:R-:W-:Y:S01]  /*2fb0*/  FADD.FTZ R2, R9, R2 ;  /* 0x0000000209027221 */ /* 0x001fe20000010000 */
[----:B------:R-:W-:Y:S01]  /*2fc0*/  ISETP.NE.AND P0, PT, RZ, UR8, PT ;  /* 0x00000008ff007c0c */ /* 0x000fe2000bf05270 */
[----:B------:R-:W-:Y:S01]  /*2fd0*/  BSSY.RECONVERGENT B1, `(.L_x_14991) ;  /* 0x000033c000017945 */ /* 0x000fe20003800200 */
[----:B------:R-:W-:Y:S01]  /*2fe0*/  FMUL.FTZ R3, R3, UR9 ;  /* 0x0000000903037c20 */ /* 0x000fe20008410000 */
[----:B----4-:R-:W-:Y:S01]  /*2ff0*/  FMUL.FTZ R9, R2, UR9 ;  /* 0x0000000902097c20 */ /* 0x010fe20008410000 */
[----:B---3--:R-:W-:-:S05]  /*3000*/  @P1 IADD3 R4, PT, PT, R4, -0x1, RZ ;  /* 0xffffffff04041810 */ /* 0x008fca0007ffe0ff */
[----:B------:R-:W-:-:S05]  /*3010*/  @P1 IMAD R4, R4, R8, RZ ;  /* 0x0000000804041224 */ /* 0x000fca00078e02ff */
[----:B------:R-:W-:Y:S02]  /*3020*/  @P1 SHF.R.S32.HI R8, RZ, 0x1f, R4 ;  /* 0x0000001fff081819 */ /* 0x000fe40000011404 */
[----:B--2---:R-:W-:Y:S02]  /*3030*/  MOV R168, R169 ;  /* 0x000000a900a87202 */ /* 0x004fe40000000f00 */
        /* <DEDUP_REMOVED lines=10> */
.L_x_14994:
[----:B------:R-:W-:Y:S05]  /*30e0*/  BSYNC.RECONVERGENT B2 ;  /* 0x0000000000027941 */ /* 0x000fea0003800200 */
.L_x_14993:
        /* <DEDUP_REMOVED lines=24> */
.L_x_15001:
[----:B------:R-:W-:Y:S05]  /*3270*/  BSYNC.RECONVERGENT B4 ;  /* 0x0000000000047941 */ /* 0x000fea0003800200 */
.L_x_15000:
        /* <DEDUP_REMOVED lines=12> */
.L_x_14999:
[----:B------:R-:W-:Y:S05]  /*3340*/  BSYNC.RECONVERGENT B3 ;  /* 0x0000000000037941 */ /* 0x000fea0003800200 */
.L_x_14998:
        /* <DEDUP_REMOVED lines=15> */
.L_x_15005:
[----:B------:R-:W-:Y:S05]  /*3440*/  BSYNC.RECONVERGENT B4 ;  /* 0x0000000000047941 */ /* 0x000fea0003800200 */
.L_x_15004:
        /* <DEDUP_REMOVED lines=12> */
.L_x_15003:
[----:B------:R-:W-:Y:S05]  /*3510*/  BSYNC.RECONVERGENT B3 ;  /* 0x0000000000037941 */ /* 0x000fea0003800200 */
.L_x_15002:
        /* <DEDUP_REMOVED lines=15> */
.L_x_15009:
[----:B------:R-:W-:Y:S05]  /*3610*/  BSYNC.RECONVERGENT B4 ;  /* 0x0000000000047941 */ /* 0x000fea0003800200 */
.L_x_15008:
        /* <DEDUP_REMOVED lines=12> */
.L_x_15007:
[----:B------:R-:W-:Y:S05]  /*36e0*/  BSYNC.RECONVERGENT B3 ;  /* 0x0000000000037941 */ /* 0x000fea0003800200 */
.L_x_15006:
        /* <DEDUP_REMOVED lines=15> */
.L_x_15013:
[----:B------:R-:W-:Y:S05]  /*37e0*/  BSYNC.RECONVERGENT B4 ;  /* 0x0000000000047941 */ /* 0x000fea0003800200 */
.L_x_15012:
        /* <DEDUP_REMOVED lines=12> */
.L_x_15011:
[----:B------:R-:W-:Y:S05]  /*38b0*/  BSYNC.RECONVERGENT B3 ;  /* 0x0000000000037941 */ /* 0x000fea0003800200 */
.L_x_15010:
        /* <DEDUP_REMOVED lines=15> */
.L_x_15017:
[----:B------:R-:W-:Y:S05]  /*39b0*/  BSYNC.RECONVERGENT B4 ;  /* 0x0000000000047941 */ /* 0x000fea0003800200 */
.L_x_15016:
        /* <DEDUP_REMOVED lines=12> */
.L_x_15015:
[----:B------:R-:W-:Y:S05]  /*3a80*/  BSYNC.RECONVERGENT B3 ;  /* 0x0000000000037941 */ /* 0x000fea0003800200 */
.L_x_15014:
        /* <DEDUP_REMOVED lines=15> */
.L_x_15021:
[----:B------:R-:W-:Y:S05]  /*3b80*/  BSYNC.RECONVERGENT B4 ;  /* 0x0000000000047941 */ /* 0x000fea0003800200 */
.L_x_15020:
        /* <DEDUP_REMOVED lines=12> */
.L_x_15019:
[----:B------:R-:W-:Y:S05]  /*3c50*/  BSYNC.RECONVERGENT B3 ;  /* 0x0000000000037941 */ /* 0x000fea0003800200 */
.L_x_15018:
        /* <DEDUP_REMOVED lines=15> */
.L_x_15025:
[----:B------:R-:W-:Y:S05]  /*3d50*/  BSYNC.RECONVERGENT B4 ;  /* 0x0000000000047941 */ /* 0x000fea0003800200 */
.L_x_15024:
        /* <DEDUP_REMOVED lines=12> */
.L_x_15023:
[----:B------:R-:W-:Y:S05]  /*3e20*/  BSYNC.RECONVERGENT B3 ;  /* 0x0000000000037941 */ /* 0x000fea0003800200 */
.L_x_15022:
        /* <DEDUP_REMOVED lines=17> */
.L_x_15028:
[----:B------:R-:W-:Y:S05]  /*3f40*/  BSYNC.RECONVERGENT B3 ;  /* 0x0000000000037941 */ /* 0x000fea0003800200 */
.L_x_15027:
        /* <DEDUP_REMOVED lines=13> */
.L_x_14997:
        /* <DEDUP_REMOVED lines=15> */
.L_x_15032:
[----:B------:R-:W-:Y:S05]  /*4110*/  BSYNC.RECONVERGENT B4 ;  /* 0x0000000000047941 */ /* 0x000fea0003800200 */
.L_x_15031:
        /* <DEDUP_REMOVED lines=12> */
.L_x_15030:
[----:B------:R-:W-:Y:S05]  /*41e0*/  BSYNC.RECONVERGENT B3 ;  /* 0x0000000000037941 */ /* 0x000fea0003800200 */
.L_x_15029:
        /* <DEDUP_REMOVED lines=15> */
.L_x_15036:
[----:B------:R-:W-:Y:S05]  /*42e0*/  BSYNC.RECONVERGENT B4 ;  /* 0x0000000000047941 */ /* 0x000fea0003800200 */
.L_x_15035:
        /* <DEDUP_REMOVED lines=12> */
.L_x_15034:
[----:B------:R-:W-:Y:S05]  /*43b0*/  BSYNC.RECONVERGENT B3 ;  /* 0x0000000000037941 */ /* 0x000fea0003800200 */
.L_x_15033:
        /* <DEDUP_REMOVED lines=15> */
.L_x_15040:
[----:B------:R-:W-:Y:S05]  /*44b0*/  BSYNC.RECONVERGENT B4 ;  /* 0x0000000000047941 */ /* 0x000fea0003800200 */
.L_x_15039:
        /* <DEDUP_REMOVED lines=12> */
.L_x_15038:
[----:B------:R-:W-:Y:S05]  /*4580*/  BSYNC.RECONVERGENT B3 ;  /* 0x0000000000037941 */ /* 0x000fea0003800200 */
.L_x_15037:
        /* <DEDUP_REMOVED lines=15> */
.L_x_15044:
[----:B------:R-:W-:Y:S05]  /*4680*/  BSYNC.RECONVERGENT B4 ;  /* 0x0000000000047941 */ /* 0x000fea0003800200 */
.L_x_15043:
        /* <DEDUP_REMOVED lines=12> */
.L_x_15042:
[----:B------:R-:W-:Y:S05]  /*4750*/  BSYNC.RECONVERGENT B3 ;  /* 0x0000000000037941 */ /* 0x000fea0003800200 */
.L_x_15041:
        /* <DEDUP_REMOVED lines=15> */
.L_x_15048:
[----:B------:R-:W-:Y:S05]  /*4850*/  BSYNC.RECONVERGENT B4 ;  /* 0x0000000000047941 */ /* 0x000fea0003800200 */
.L_x_15047:
        /* <DEDUP_REMOVED lines=12> */
.L_x_15046:
[----:B------:R-:W-:Y:S05]  /*4920*/  BSYNC.RECONVERGENT B3 ;  /* 0x0000000000037941 */ /* 0x000fea0003800200 */
.L_x_15045:
        /* <DEDUP_REMOVED lines=15> */
.L_x_15052:
[----:B------:R-:W-:Y:S05]  /*4a20*/  BSYNC.RECONVERGENT B4 ;  /* 0x0000000000047941 */ /* 0x000fea0003800200 */
.L_x_15051:
        /* <DEDUP_REMOVED lines=12> */
.L_x_15050:
[----:B------:R-:W-:Y:S05]  /*4af0*/  BSYNC.RECONVERGENT B3 ;  /* 0x0000000000037941 */ /* 0x000fea0003800200 */
.L_x_15049:
        /* <DEDUP_REMOVED lines=15> */
.L_x_15056:
[----:B------:R-:W-:Y:S05]  /*4bf0*/  BSYNC.RECONVERGENT B4 ;  /* 0x0000000000047941 */ /* 0x000fea0003800200 */
.L_x_15055:
        /* <DEDUP_REMOVED lines=12> */
.L_x_15054:
[----:B------:R-:W-:Y:S05]  /*4cc0*/  BSYNC.RECONVERGENT B3 ;  /* 0x0000000000037941 */ /* 0x000fea0003800200 */
.L_x_15053:
        /* <DEDUP_REMOVED lines=45> */
[-C--:B------:R-:W-:Y:S01]  /*4fa0*/  @P0 FMUL.FTZ R157, R158, R68.reuse ;  /* 0x000000449e9d0220 */ /* 0x080fe20000410000 */
[----:B------:R-:W-:Y:S01]  /*4fb0*/  FMUL.FTZ R68, R43, R68 ;  /* 0x000000442b447220 */ /* 0x000fe20000410000 */
[----:B------:R-:W-:Y:S02]  /*4fc0*/  MOV R158, R171 ;  /* 0x000000ab009e7202 */ /* 0x000fe40000000f00 */
[----:B------:R-:W-:Y:S01]  /*4fd0*/  FADD.FTZ R103, R103, R157 ;  /* 0x0000009d67677221 */ /* 0x000fe20000010000 */
[----:B------:R-:W-:Y:S02]  /*4fe0*/  MOV R157, R170 ;  /* 0x000000aa009d7202 */ /* 0x000fe40000000f00 */
[----:B------:R-:W-:-:S04]  /*4ff0*/  FSEL R68, R68, RZ, P0 ;  /* 0x000000ff44447208 */ /* 0x000fc80000000000 */
[----:B------:R-:W-:-:S04]  /*5000*/  F2FP.F16.F32.PACK_AB R68, RZ, R68 ;  /* 0x00000044ff44723e */ /* 0x000fc800000000ff */
[----:B------:R-:W-:Y:S02]  /*5010*/  PRMT R167, R167, 0x5410, R68 ;  /* 0x00005410a7a77816 */ /* 0x000fe40000000044 */
[----:B------:R-:W-:Y:S01]  /*5020*/  MOV R68, R2 ;  /* 0x0000000200447202 */ /* 0x000fe20000000f00 */
[----:B------:R-:W-:Y:S06]  /*5030*/  BRA `(.L_x_15026) ;  /* 0x0000001000a47947 */ /* 0x000fec0003800000 */
.L_x_14996:
        /* <DEDUP_REMOVED lines=13> */
[----:B------:R-:W-:Y:S02]  /*5110*/  @P0 HADD2.F32 R170, -RZ, R160.H0_H0 ;  /* 0x200000a0ffaa0230 */ /* 0x000fe40000004100 */
[----:B------:R-:W-:Y:S01]  /*5120*/  FMUL.FTZ R171, R2, UR12 ;  /* 0x0000000c02ab7c20 */ /* 0x000fe20008410000 */
[----:B------:R-:W-:-:S03]  /*5130*/  HFMA2 R2, -RZ, RZ, 0, 0 ;  /* 0x00000000ff027431 */ /* 0x000fc600000001ff */
[----:B------:R-:W-:-:S04]  /*5140*/  @P0 FMUL.FTZ R2, R170, R171 ;  /* 0x000000abaa020220 */ /* 0x000fc80000410000 */
[----:B------:R-:W-:Y:S01]  /*5150*/  FADD.FTZ R96, R96, R2 ;  /* 0x0000000260607221 */ /* 0x000fe20000010000 */
[----:B------:R-:W-:-:S05]  /*5160*/  FMUL.FTZ R2, R36, R171 ;  /* 0x000000ab24027220 */ /* 0x000fca0000410000 */
[----:B------:R-:W-:-:S04]  /*5170*/  FSEL R2, R2, RZ, P0 ;  /* 0x000000ff02027208 */ /* 0x000fc80000000000 */
[----:B------:R-:W-:-:S04]  /*5180*/  F2FP.F16.F32.PACK_AB R2, RZ, R2 ;  /* 0x00000002ff02723e */ /* 0x000fc800000000ff */
[----:B------:R-:W-:-:S07]  /*5190*/  PRMT R164, R2, 0x7610, R164 ;  /* 0x0000761002a47816 */ /* 0x000fce00000000a4 */
.L_x_15059:
[----:B------:R-:W-:Y:S05]  /*51a0*/  BSYNC.RECONVERGENT B3 ;  /* 0x0000000000037941 */ /* 0x000fea0003800200 */
.L_x_15058:
        /* <DEDUP_REMOVED lines=8> */
[----:B------:R-:W-:Y:S02]  /*5230*/  @P0 HADD2.F32 R170, -RZ, R160.H1_H1 ;  /* 0x300000a0ffaa0230 */ /* 0x000fe40000004100 */
        /* <DEDUP_REMOVED lines=8> */
.L_x_15061:
[----:B------:R-:W-:Y:S05]  /*52c0*/  BSYNC.RECONVERGENT B3 ;  /* 0x0000000000037941 */ /* 0x000fea0003800200 */
.L_x_15060:
        /* <DEDUP_REMOVED lines=17> */
.L_x_15063:
[----:B------:R-:W-:Y:S05]  /*53e0*/  BSYNC.RECONVERGENT B3 ;  /* 0x0000000000037941 */ /* 0x000fea0003800200 */
.L_x_15062:
        /* <DEDUP_REMOVED lines=17> */
.L_x_15065:
[----:B------:R-:W-:Y:S05]  /*5500*/  BSYNC.RECONVERGENT B3 ;  /* 0x0000000000037941 */ /* 0x000fea0003800200 */
.L_x_15064:
        /* <DEDUP_REMOVED lines=17> */
.L_x_15067:
[----:B------:R-:W-:Y:S05]  /*5620*/  BSYNC.RECONVERGENT B3 ;  /* 0x0000000000037941 */ /* 0x000fea0003800200 */
.L_x_15066:
        /* <DEDUP_REMOVED lines=17> */
.L_x_15069:
[----:B------:R-:W-:Y:S05]  /*5740*/  BSYNC.RECONVERGENT B3 ;  /* 0x0000000000037941 */ /* 0x000fea0003800200 */
.L_x_15068:
        /* <DEDUP_REMOVED lines=17> */
.L_x_15071:
[----:B------:R-:W-:Y:S05]  /*5860*/  BSYNC.RECONVERGENT B3 ;  /* 0x0000000000037941 */ /* 0x000fea0003800200 */
.L_x_15070:
        /* <DEDUP_REMOVED lines=13> */
[----:B------:R-:W-:-:S04]  /*5940*/  @P0 FMUL.FTZ R2, R170, R171 ;  /* 0x000000abaa020220 */ /* 0x000fc80000410000 */
[----:B------:R-:W-:Y:S01]  /*5950*/  FADD.FTZ R103, R103, R2 ;  /* 0x0000000267677221 */ /* 0x000fe20000010000 */
[----:B------:R-:W-:-:S05]  /*5960*/  FMUL.FTZ R2, R43, R171 ;  /* 0x000000ab2b027220 */ /* 0x000fca0000410000 */
[----:B------:R-:W-:-:S04]  /*5970*/  FSEL R2, R2, RZ, P0 ;  /* 0x000000ff02027208 */ /* 0x000fc80000000000 */
[----:B------:R-:W-:-:S04]  /*5980*/  F2FP.F16.F32.PACK_AB R2, RZ, R2 ;  /* 0x00000002ff02723e */ /* 0x000fc800000000ff */
[----:B------:R-:W-:Y:S01]  /*5990*/  PRMT R167, R167, 0x5410, R2 ;  /* 0x00005410a7a77816 */ /* 0x000fe20000000002 */
[----:B------:R-:W-:Y:S06]  /*59a0*/  BRA `(.L_x_15026) ;  /* 0x0000000800487947 */ /* 0x000fec0003800000 */
.L_x_15057:
        /* <DEDUP_REMOVED lines=25> */
.L_x_15073:
[----:B------:R-:W-:Y:S05]  /*5b40*/  BSYNC.RECONVERGENT B3 ;  /* 0x0000000000037941 */ /* 0x000fea0003800200 */
.L_x_15072:
        /* <DEDUP_REMOVED lines=13> */
.L_x_15075:
[----:B------:R-:W-:Y:S05]  /*5c20*/  BSYNC.RECONVERGENT B3 ;  /* 0x0000000000037941 */ /* 0x000fea0003800200 */
.L_x_15074:
[----:B------:R-:W-:Y:S04]  /*5c30*/  BSSY.RECONVERGENT B3, `(.L_x_15076) ;  /* 0x000000d000037945 */ /* 0x000fe80003800200 */
[----:B------:R-:W-:Y:S05]  /*5c40*/  @!P1 BRA `(.L_x_15077) ;  /* 0x00000000002c9947 */ /* 0x000fea0003800000 */
        /* <DEDUP_REMOVED lines=11> */
.L_x_15077:
[----:B------:R-:W-:Y:S05]  /*5d00*/  BSYNC.RECONVERGENT B3 ;  /* 0x0000000000037941 */ /* 0x000fea0003800200 */
.L_x_15076:
        /* <DEDUP_REMOVED lines=17> */
.L_x_15079:
[----:B------:R-:W-:Y:S05]  /*5e20*/  BSYNC.RECONVERGENT B3 ;  /* 0x0000000000037941 */ /* 0x000fea0003800200 */
.L_x_15078:
        /* <DEDUP_REMOVED lines=17> */
.L_x_15081:
[----:B------:R-:W-:Y:S05]  /*5f40*/  BSYNC.RECONVERGENT B3 ;  /* 0x0000000000037941 */ /* 0x000fea0003800200 */
.L_x_15080:
        /* <DEDUP_REMOVED lines=17> */
.L_x_15083:
[----:B------:R-:W-:Y:S05]  /*6060*/  BSYNC.RECONVERGENT B3 ;  /* 0x0000000000037941 */ /* 0x000fea0003800200 */
.L_x_15082:
        /* <DEDUP_REMOVED lines=17> */
.L_x_15085:
[----:B------:R-:W-:Y:S05]  /*6180*/  BSYNC.RECONVERGENT B3 ;  /* 0x0000000000037941 */ /* 0x000fea0003800200 */
.L_x_15084:
        /* <DEDUP_REMOVED lines=14> */
[----:B------:R-:W-:-:S04]  /*6270*/  @P0 FMUL.FTZ R2, R170, R171 ;  /* 0x000000abaa020220 */ /* 0x000fc80000410000 */
[----:B------:R-:W-:Y:S01]  /*6280*/  FADD.FTZ R103, R103, R2 ;  /* 0x0000000267677221 */ /* 0x000fe20000010000 */
[----:B------:R-:W-:-:S05]  /*6290*/  FMUL.FTZ R2, R43, R171 ;  /* 0x000000ab2b027220 */ /* 0x000fca0000410000 */
[----:B------:R-:W-:-:S04]  /*62a0*/  FSEL R2, R2, RZ, P0 ;  /* 0x000000ff02027208 */ /* 0x000fc80000000000 */
[----:B------:R-:W-:-:S04]  /*62b0*/  F2FP.F16.F32.PACK_AB R2, RZ, R2 ;  /* 0x00000002ff02723e */ /* 0x000fc800000000ff */
[----:B------:R-:W-:-:S07]  /*62c0*/  PRMT R167, R167, 0x5410, R2 ;  /* 0x00005410a7a77816 */ /* 0x000fce0000000002 */
.L_x_15026:
[----:B------:R-:W-:Y:S05]  /*62d0*/  BSYNC.RECONVERGENT B2 ;  /* 0x0000000000027941 */ /* 0x000fea0003800200 */
.L_x_14995:
        /* <DEDUP_REMOVED lines=11> */
.L_x_14992:
[----:B------:R-:W-:Y:S05]  /*6390*/  BSYNC.RECONVERGENT B1 ;  /* 0x0000000000017941 */ /* 0x000fea0003800200 */
.L_x_14991:
[----:B------:R-:W-:Y:S04]  /*63a0*/  BSSY.RECONVERGENT B1, `(.L_x_15086) ;  /* 0x000032f000017945 */ /* 0x000fe80003800200 */
[----:B------:R-:W-:Y:S05]  /*63b0*/  @!P5 BRA `(.L_x_15087) ;  /* 0x0000003000b4d947 */ /* 0x000fea0003800000 */
[----:B------:R-:W-:Y:S04]  /*63c0*/  BSSY.RECONVERGENT B2, `(.L_x_15088) ;  /* 0x0000005000027945 */ /* 0x000fe80003800200 */
[----:B------:R-:W-:Y:S05]  /*63d0*/  @!P1 BRA `(.L_x_15089) ;  /* 0x00000000000c9947 */ /* 0x000fea0003800000 */
[----:B0-----:R-:W0:Y:S02]  /*63e0*/  LDC.64 R2, c[0x0][0x390] ;  /* 0x0000e400ff027b82 */ /* 0x001e240000000a00 */
[----:B0-----:R-:W-:-:S05]  /*63f0*/  IMAD.WIDE.U32 R2, R4, 0x10, R2 ;  /* 0x0000001004027825 */ /* 0x001fca00078e0002 */
[----:B-----5:R1:W5:Y:S02]  /*6400*/  LDG.E.128 R160, desc[UR6][R2.64] ;  /* 0x0000000602a07981 */ /* 0x020364000c1e1d00 */
.L_x_15089:
[----:B------:R-:W-:Y:S05]  /*6410*/  BSYNC.RECONVERGENT B2 ;  /* 0x0000000000027941 */ /* 0x000fea0003800200 */
.L_x_15088:
        /* <DEDUP_REMOVED lines=33> */
.L_x_15094:
[----:B------:R-:W-:Y:S05]  /*6630*/  BSYNC.RECONVERGENT B3 ;  /* 0x0000000000037941 */ /* 0x000fea0003800200 */
.L_x_15093:
        /* <DEDUP_REMOVED lines=13> */
.L_x_15096:
[----:B------:R-:W-:Y:S05]  /*6710*/  BSYNC.RECONVERGENT B3 ;  /* 0x0000000000037941 */ /* 0x000fea0003800200 */
.L_x_15095:
        /* <DEDUP_REMOVED lines=13> */
.L_x_15098:
[----:B------:R-:W-:Y:S05]  /*67f0*/  BSYNC.RECONVERGENT B3 ;  /* 0x0000000000037941 */ /* 0x000fea0003800200 */
.L_x_15097:
        /* <DEDUP_REMOVED lines=17> */
.L_x_15100:
[----:B------:R-:W-:Y:S05]  /*6910*/  BSYNC.RECONVERGENT B3 ;  /* 0x0000000000037941 */ /* 0x000fea0003800200 */
.L_x_15099:
        /* <DEDUP_REMOVED lines=17> */
.L_x_15102:
[----:B------:R-:W-:Y:S05]  /*6a30*/  BSYNC.RECONVERGENT B3 ;  /* 0x0000000000037941 */ /* 0x000fea0003800200 */
.L_x_15101:
        /* <DEDUP_REMOVED lines=17> */
.L_x_15104:
[----:B------:R-:W-:Y:S05]  /*6b50*/  BSYNC.RECONVERGENT B3 ;  /* 0x0000000000037941 */ /* 0x000fea0003800200 */
.L_x_15103:
        /* <DEDUP_REMOVED lines=17> */
.L_x_15106:
[----:B------:R-:W-:Y:S05]  /*6c70*/  BSYNC.RECONVERGENT B3 ;  /* 0x0000000000037941 */ /* 0x000fea0003800200 */
.L_x_15105:
        /* <DEDUP_REMOVED lines=27> */
.L_x_15092:
        /* <DEDUP_REMOVED lines=17> */
.L_x_15109:
[----:B------:R-:W-:Y:S05]  /*6f40*/  BSYNC.RECONVERGENT B3 ;  /* 0x0000000000037941 */ /* 0x000fea0003800200 */
.L_x_15108:
        /* <DEDUP_REMOVED lines=17> */
.L_x_15111:
[----:B------:R-:W-:Y:S05]  /*7060*/  BSYNC.RECONVERGENT B3 ;  /* 0x0000000000037941 */ /* 0x000fea0003800200 */
.L_x_15110:
        /* <DEDUP_REMOVED lines=17> */
.L_x_15113:
[----:B------:R-:W-:Y:S05]  /*7180*/  BSYNC.RECONVERGENT B3 ;  /* 0x0000000000037941 */ /* 0x000fea0003800200 */
.L_x_15112:
        /* <DEDUP_REMOVED lines=17> */
.L_x_15115:
[----:B------:R-:W-:Y:S05]  /*72a0*/  BSYNC.RECONVERGENT B3 ;  /* 0x0000000000037941 */ /* 0x000fea0003800200 */
.L_x_15114:
        /* <DEDUP_REMOVED lines=17> */
.L_x_15117:
[----:B------:R-:W-:Y:S05]  /*73c0*/  BSYNC.RECONVERGENT B3 ;  /* 0x0000000000037941 */ /* 0x000fea0003800200 */
.L_x_15116:
        /* <DEDUP_REMOVED lines=17> */
.L_x_15119:
[----:B------:R-:W-:Y:S05]  /*74e0*/  BSYNC.RECONVERGENT B3 ;  /* 0x0000000000037941 */ /* 0x000fea0003800200 */
.L_x_15118:
        /* <DEDUP_REMOVED lines=17> */
.L_x_15121:
[----:B------:R-:W-:Y:S05]  /*7600*/  BSYNC.RECONVERGENT B3 ;  /* 0x0000000000037941 */ /* 0x000fea0003800200 */
.L_x_15120:
[----:B------:R-:W-:Y:S05]  /*7610*/  @!P1 BRA `(.L_x_15107) ;  /* 0x0000001c00f49947 */ /* 0x000fea0003800000 */
[----:B01----:R-:W2:Y:S01]  /*7620*/  LDL R3, [R1+0x1c] ;  /* 0x00001c0001037983 */ /* 0x003ea20000100800 */
[----:B-----5:R-:W-:Y:S01]  /*7630*/  ISETP.GE.U32.AND P0, PT, R186, RZ, PT ;  /* 0x000000ffba00720c */ /* 0x020fe20003f06070 */
[----:B------:R-:W-:-:S03]  /*7640*/  @P2 FFMA.FTZ R2, R252, R9, R8 ;  /* 0x00000009fc022223 */ /* 0x000fc60000010008 */
[----:B------:R-:W-:-:S13]  /*7650*/  ISETP.GE.U32.AND.EX P0, PT, R187, 0x1000000, PT, P0 ;  /* 0x01000000bb00780c */ /* 0x000fda0003f06100 */
[----:B------:R-:W-:Y:S02]  /*7660*/  @P0 HADD2.F32 R169, -RZ, R163.H1_H1 ;  /* 0x300000a3ffa90230 */ /* 0x000fe40000004100 */
[----:B--2---:R-:W-:Y:S01]  /*7670*/  @P2 FADD.FTZ R2, R3, -R2 ;  /* 0x8000000203022221 */ /* 0x004fe20000010000 */
[----:B------:R-:W-:-:S03]  /*7680*/  MOV R3, R143 ;  /* 0x0000008f00037202 */ /* 0x000fc60000000f00 */
[----:B------:R-:W-:-:S04]  /*7690*/  @P2 FFMA.FTZ R3, R5, R2, R143 ;  /* 0x0000000205032223 */ /* 0x000fc8000001008f */
[----:B------:R-:W-:Y:S01]  /*76a0*/  FMUL.FTZ R2, R3, UR13 ;  /* 0x0000000d03027c20 */ /* 0x000fe20008410000 */
[----:B------:R-:W-:-:S03]  /*76b0*/  HFMA2 R3, -RZ, RZ, 0, 0 ;  /* 0x00000000ff037431 */ /* 0x000fc600000001ff */
        /* <DEDUP_REMOVED lines=8> */
.L_x_15091:
        /* <DEDUP_REMOVED lines=19> */
.L_x_15126:
[----:B------:R-:W-:Y:S05]  /*7870*/  BSYNC.RECONVERGENT B4 ;  /* 0x0000000000047941 */ /* 0x000fea0003800200 */
.L_x_15125:
        /* <DEDUP_REMOVED lines=12> */
.L_x_15124:
[----:B------:R-:W-:Y:S05]  /*7940*/  BSYNC.RECONVERGENT B3 ;  /* 0x0000000000037941 */ /* 0x000fea0003800200 */
.L_x_15123:
        /* <DEDUP_REMOVED lines=15> */
.L_x_15130:
[----:B------:R-:W-:Y:S05]  /*7a40*/  BSYNC.RECONVERGENT B4 ;  /* 0x0000000000047941 */ /* 0x000fea0003800200 */
.L_x_15129:
        /* <DEDUP_REMOVED lines=12> */
.L_x_15128:
[----:B------:R-:W-:Y:S05]  /*7b10*/  BSYNC.RECONVERGENT B3 ;  /* 0x0000000000037941 */ /* 0x000fea0003800200 */
.L_x_15127:
        /* <DEDUP_REMOVED lines=15> */
.L_x_15134:
[----:B------:R-:W-:Y:S05]  /*7c10*/  BSYNC.RECONVERGENT B4 ;  /* 0x0000000000047941 */ /* 0x000fea0003800200 */
.L_x_15133:
        /* <DEDUP_REMOVED lines=12> */
.L_x_15132:
[----:B------:R-:W-:Y:S05]  /*7ce0*/  BSYNC.RECONVERGENT B3 ;  /* 0x0000000000037941 */ /* 0x000fea0003800200 */
.L_x_15131:
        /* <DEDUP_REMOVED lines=15> */
.L_x_15138:
[----:B------:R-:W-:Y:S05]  /*7de0*/  BSYNC.RECONVERGENT B4 ;  /* 0x0000000000047941 */ /* 0x000fea0003800200 */
.L_x_15137:
        /* <DEDUP_REMOVED lines=12> */
.L_x_15136:
[----:B------:R-:W-:Y:S05]  /*7eb0*/  BSYNC.RECONVERGENT B3 ;  /* 0x0000000000037941 */ /* 0x000fea0003800200 */
.L_x_15135:
        /* <DEDUP_REMOVED lines=15> */
.L_x_15142:
[----:B------:R-:W-:Y:S05]  /*7fb0*/  BSYNC.RECONVERGENT B4 ;  /* 0x0000000000047941 */ /* 0x000fea0003800200 */
.L_x_15141:
        /* <DEDUP_REMOVED lines=12> */
.L_x_15140:
[----:B------:R-:W-:Y:S05]  /*8080*/  BSYNC.RECONVERGENT B3 ;  /* 0x0000000000037941 */ /* 0x000fea0003800200 */
.L_x_15139:
        /* <DEDUP_REMOVED lines=15> */
.L_x_15146:
[----:B------:R-:W-:Y:S05]  /*8180*/  BSYNC.RECONVERGENT B4 ;  /* 0x0000000000047941 */ /* 0x000fea0003800200 */
.L_x_15145:
        /* <DEDUP_REMOVED lines=12> */
.L_x_15144:
[----:B------:R-:W-:Y:S05]  /*8250*/  BSYNC.RECONVERGENT B3 ;  /* 0x0000000000037941 */ /* 0x000fea0003800200 */
.L_x_15143:
        /* <DEDUP_REMOVED lines=15> */
.L_x_15150:
[----:B------:R-:W-:Y:S05]  /*8350*/  BSYNC.RECONVERGENT B4 ;  /* 0x0000000000047941 */ /* 0x000fea0003800200 */
.L_x_15149:
        /* <DEDUP_REMOVED lines=12> */
.L_x_15148:
[----:B------:R-:W-:Y:S05]  /*8420*/  BSYNC.RECONVERGENT B3 ;  /* 0x0000000000037941 */ /* 0x000fea0003800200 */
.L_x_15147:
        /* <DEDUP_REMOVED lines=45> */
[----:B------:R-:W-:Y:S01]  /*8700*/  FADD.FTZ R111, R111, R70 ;  /* 0x000000466f6f7221 */ /* 0x000fe20000010000 */
[----:B------:R-:W-:Y:S02]  /*8710*/  MOV R70, R2 ;  /* 0x0000000200467202 */ /* 0x000fe40000000f00 */
[----:B------:R-:W-:-:S04]  /*8720*/  FSEL R69, R69, RZ, P0 ;  /* 0x000000ff45457208 */ /* 0x000fc80000000000 */
[----:B------:R-:W-:-:S04]  /*8730*/  F2FP.F16.F32.PACK_AB R69, RZ, R69 ;  /* 0x00000045ff45723e */ /* 0x000fc800000000ff */
[----:B------:R-:W-:Y:S02]  /*8740*/  PRMT R167, R167, 0x5410, R69 ;  /* 0x00005410a7a77816 */ /* 0x000fe40000000045 */
[----:B------:R-:W-:Y:S01]  /*8750*/  MOV R69, R3 ;  /* 0x0000000300457202 */ /* 0x000fe20000000f00 */
[----:B------:R-:W-:Y:S06]  /*8760*/  BRA `(.L_x_15107) ;  /* 0x0000000c00a07947 */ /* 0x000fec0003800000 */
.L_x_15122:
        /* <DEDUP_REMOVED lines=15> */
.L_x_15154:
[----:B------:R-:W-:Y:S05]  /*8860*/  BSYNC.RECONVERGENT B4 ;  /* 0x0000000000047941 */ /* 0x000fea0003800200 */
.L_x_15153:
        /* <DEDUP_REMOVED lines=12> */
.L_x_15152:
[----:B------:R-:W-:Y:S05]  /*8930*/  BSYNC.RECONVERGENT B3 ;  /* 0x0000000000037941 */ /* 0x000fea0003800200 */
.L_x_15151:
        /* <DEDUP_REMOVED lines=15> */
.L_x_15158:
[----:B------:R-:W-:Y:S05]  /*8a30*/  BSYNC.RECONVERGENT B4 ;  /* 0x0000000000047941 */ /* 0x000fea0003800200 */
.L_x_15157:
        /* <DEDUP_REMOVED lines=12> */
.L_x_15156:
[----:B------:R-:W-:Y:S05]  /*8b00*/  BSYNC.RECONVERGENT B3 ;  /* 0x0000000000037941 */ /* 0x000fea0003800200 */
.L_x_15155:
        /* <DEDUP_REMOVED lines=15> */
.L_x_15162:
[----:B------:R-:W-:Y:S05]  /*8c00*/  BSYNC.RECONVERGENT B4 ;  /* 0x0000000000047941 */ /* 0x000fea0003800200 */
.L_x_15161:
        /* <DEDUP_REMOVED lines=12> */
.L_x_15160:
[----:B------:R-:W-:Y:S05]  /*8cd0*/  BSYNC.RECONVERGENT B3 ;  /* 0x0000000000037941 */ /* 0x000fea0003800200 */
.L_x_15159:
        /* <DEDUP_REMOVED lines=15> */
.L_x_15166:
[----:B------:R-:W-:Y:S05]  /*8dd0*/  BSYNC.RECONVERGENT B4 ;  /* 0x0000000000047941 */ /* 0x000fea0003800200 */
.L_x_15165:
        /* <DEDUP_REMOVED lines=12> */
.L_x_15164:
[----:B------:R-:W-:Y:S05]  /*8ea0*/  BSYNC.RECONVERGENT B3 ;  /* 0x0000000000037941 */ /* 0x000fea0003800200 */
.L_x_15163:
        /* <DEDUP_REMOVED lines=15> */
.L_x_15170:
[----:B------:R-:W-:Y:S05]  /*8fa0*/  BSYNC.RECONVERGENT B4 ;  /* 0x0000000000047941 */ /* 0x000fea0003800200 */
.L_x_15169:
        /* <DEDUP_REMOVED lines=12> */
.L_x_15168:
[----:B------:R-:W-:Y:S05]  /*9070*/  BSYNC.RECONVERGENT B3 ;  /* 0x0000000000037941 */ /* 0x000fea0003800200 */
.L_x_15167:
        /* <DEDUP_REMOVED lines=15> */
.L_x_15174:
[----:B------:R-:W-:Y:S05]  /*9170*/  BSYNC.RECONVERGENT B4 ;  /* 0x0000000000047941 */ /* 0x000fea0003800200 */
.L_x_15173:
        /* <DEDUP_REMOVED lines=12> */
.L_x_15172:
[----:B------:R-:W-:Y:S05]  /*9240*/  BSYNC.RECONVERGENT B3 ;  /* 0x0000000000037941 */ /* 0x000fea0003800200 */
.L_x_15171:
        /* <DEDUP_REMOVED lines=15> */
.L_x_15178:
[----:B------:R-:W-:Y:S05]  /*9340*/  BSYNC.RECONVERGENT B4 ;  /* 0x0000000000047941 */ /* 0x000fea0003800200 */
.L_x_15177:
        /* <DEDUP_REMOVED lines=12> */
.L_x_15176:
[----:B------:R-:W-:Y:S05]  /*9410*/  BSYNC.RECONVERGENT B3 ;  /* 0x0000000000037941 */ /* 0x000fea0003800200 */
.L_x_15175:
        /* <DEDUP_REMOVED lines=16> */
.L_x_15180:
[----:B------:R-:W-:Y:S05]  /*9520*/  BSYNC.RECONVERGENT B3 ;  /* 0x0000000000037941 */ /* 0x000fea0003800200 */
.L_x_15179:
        /* <DEDUP_REMOVED lines=12> */
.L_x_15107:
[----:B------:R-:W-:Y:S05]  /*95f0*/  BSYNC.RECONVERGENT B2 ;  /* 0x0000000000027941 */ /* 0x000fea0003800200 */
.L_x_15090:
        /* <DEDUP_REMOVED lines=9> */
.L_x_15087:
[----:B------:R-:W-:Y:S05]  /*9690*/  BSYNC.RECONVERGENT B1 ;  /* 0x0000000000017941 */ /* 0x000fea0003800200 */
.L_x_15086:
[----:B------:R-:W-:Y:S04]  /*96a0*/  BSSY.RECONVERGENT B1, `(.L_x_15181) ;  /* 0x000032f000017945 */ /* 0x000fe80003800200 */
[----:B------:R-:W-:Y:S05]  /*96b0*/  @!P3 BRA `(.L_x_15182) ;  /* 0x0000003000b4b947 */ /* 0x000fea0003800000 */
[----:B------:R-:W-:Y:S04]  /*96c0*/  BSSY.RECONVERGENT B2, `(.L_x_15183) ;  /* 0x0000005000027945 */ /* 0x000fe80003800200 */
[----:B------:R-:W-:Y:S05]  /*96d0*/  @!P1 BRA `(.L_x_15184) ;  /* 0x00000000000c9947 */ /* 0x000fea0003800000 */
[----:B01----:R-:W0:Y:S02]  /*96e0*/  LDC.64 R2, c[0x0][0x390] ;  /* 0x0000e400ff027b82 */ /* 0x003e240000000a00 */
[----:B0-----:R-:W-:-:S05]  /*96f0*/  IMAD.WIDE.U32 R2, R4, 0x10, R2 ;  /* 0x0000001004027825 */ /* 0x001fca00078e0002 */
[----:B-----5:R2:W5:Y:S02]  /*9700*/  LDG.E.128 R160, desc[UR6][R2.64] ;  /* 0x0000000602a07981 */ /* 0x020564000c1e1d00 */
.L_x_15184:
[----:B------:R-:W-:Y:S05]  /*9710*/  BSYNC.RECONVERGENT B2 ;  /* 0x0000000000027941 */ /* 0x000fea0003800200 */
.L_x_15183:
        /* <DEDUP_REMOVED lines=33> */
.L_x_15189:
[----:B------:R-:W-:Y:S05]  /*9930*/  BSYNC.RECONVERGENT B3 ;  /* 0x0000000000037941 */ /* 0x000fea0003800200 */
.L_x_15188:
        /* <DEDUP_REMOVED lines=13> */
.L_x_15191:
[----:B------:R-:W-:Y:S05]  /*9a10*/  BSYNC.RECONVERGENT B3 ;  /* 0x0000000000037941 */ /* 0x000fea0003800200 */
.L_x_15190:
        /* <DEDUP_REMOVED lines=13> */
.L_x_15193:
[----:B------:R-:W-:Y:S05]  /*9af0*/  BSYNC.RECONVERGENT B3 ;  /* 0x0000000000037941 */ /* 0x000fea0003800200 */
.L_x_15192:
        /* <DEDUP_REMOVED lines=17> */
.L_x_15195:
[----:B------:R-:W-:Y:S05]  /*9c10*/  BSYNC.RECONVERGENT B3 ;  /* 0x0000000000037941 */ /* 0x000fea0003800200 */
.L_x_15194:
        /* <DEDUP_REMOVED lines=17> */
.L_x_15197:
[----:B------:R-:W-:Y:S05]  /*9d30*/  BSYNC.RECONVERGENT B3 ;  /* 0x0000000000037941 */ /* 0x000fea0003800200 */
.L_x_15196:
        /* <DEDUP_REMOVED lines=17> */
.L_x_15199:
[----:B------:R-:W-:Y:S05]  /*9e50*/  BSYNC.RECONVERGENT B3 ;  /* 0x0000000000037941 */ /* 0x000fea0003800200 */
.L_x_15198:
        /* <DEDUP_REMOVED lines=17> */
.L_x_15201:
[----:B------:R-:W-:Y:S05]  /*9f70*/  BSYNC.RECONVERGENT B3 ;  /* 0x0000000000037941 */ /* 0x000fea0003800200 */
.L_x_15200:
        /* <DEDUP_REMOVED lines=27> */
.L_x_15187:
        /* <DEDUP_REMOVED lines=17> */
.L_x_15204:
[----:B------:R-:W-:Y:S05]  /*a240*/  BSYNC.RECONVERGENT B3 ;  /* 0x0000000000037941 */ /* 0x000fea0003800200 */
.L_x_15203:
        /* <DEDUP_REMOVED lines=17> */
.L_x_15206:
[----:B------:R-:W-:Y:S05]  /*a360*/  BSYNC.RECONVERGENT B3 ;  /* 0x0000000000037941 */ /* 0x000fea0003800200 */
.L_x_15205:
        /* <DEDUP_REMOVED lines=17> */
.L_x_15208:
[----:B------:R-:W-:Y:S05]  /*a480*/  BSYNC.RECONVERGENT B3 ;  /* 0x0000000000037941 */ /* 0x000fea0003800200 */
.L_x_15207:
        /* <DEDUP_REMOVED lines=17> */
.L_x_15210:
[----:B------:R-:W-:Y:S05]  /*a5a0*/  BSYNC.RECONVERGENT B3 ;  /* 0x0000000000037941 */ /* 0x000fea0003800200 */
.L_x_15209:
        /* <DEDUP_REMOVED lines=17> */
.L_x_15212:
[----:B------:R-:W-:Y:S05]  /*a6c0*/  BSYNC.RECONVERGENT B3 ;  /* 0x0000000000037941 */ /* 0x000fea0003800200 */
.L_x_15211:
        /* <DEDUP_REMOVED lines=17> */
.L_x_15214:
[----:B------:R-:W-:Y:S05]  /*a7e0*/  BSYNC.RECONVERGENT B3 ;  /* 0x0000000000037941 */ /* 0x000fea0003800200 */
.L_x_15213:
        /* <DEDUP_REMOVED lines=17> */
.L_x_15216:
[----:B------:R-:W-:Y:S05]  /*a900*/  BSYNC.RECONVERGENT B3 ;  /* 0x0000000000037941 */ /* 0x000fea0003800200 */
.L_x_15215:
[----:B------:R-:W-:Y:S05]  /*a910*/  @!P1 BRA `(.L_x_15202) ;  /* 0x0000001c00f49947 */ /* 0x000fea0003800000 */
[----:B012---:R-:W2:Y:S01]  /*a920*/  LDL R3, [R1+0x18] ;  /* 0x0000180001037983 */ /* 0x007ea20000100800 */
        /* <DEDUP_REMOVED lines=17> */
.L_x_15186:
        /* <DEDUP_REMOVED lines=19> */
.L_x_15221:
[----:B------:R-:W-:Y:S05]  /*ab70*/  BSYNC.RECONVERGENT B4 ;  /* 0x0000000000047941 */ /* 0x000fea0003800200 */
.L_x_15220:
        /* <DEDUP_REMOVED lines=12> */
.L_x_15219:
[----:B------:R-:W-:Y:S05]  /*ac40*/  BSYNC.RECONVERGENT B3 ;  /* 0x0000000000037941 */ /* 0x000fea0003800200 */
.L_x_15218:
        /* <DEDUP_REMOVED lines=15> */
.L_x_15225:
[----:B------:R-:W-:Y:S05]  /*ad40*/  BSYNC.RECONVERGENT B4 ;  /* 0x0000000000047941 */ /* 0x000fea0003800200 */
.L_x_15224:
        /* <DEDUP_REMOVED lines=12> */
.L_x_15223:
[----:B------:R-:W-:Y:S05]  /*ae10*/  BSYNC.RECONVERGENT B3 ;  /* 0x0000000000037941 */ /* 0x000fea0003800200 */
.L_x_15222:
        /* <DEDUP_REMOVED lines=15> */
.L_x_15229:
[----:B------:R-:W-:Y:S05]  /*af10*/  BSYNC.RECONVERGENT B4 ;  /* 0x0000000000047941 */ /* 0x000fea0003800200 */
.L_x_15228:
        /* <DEDUP_REMOVED lines=12> */
.L_x_15227:
[----:B------:R-:W-:Y:S05]  /*afe0*/  BSYNC.RECONVERGENT B3 ;  /* 0x0000000000037941 */ /* 0x000fea0003800200 */
.L_x_15226:
        /* <DEDUP_REMOVED lines=15> */
.L_x_15233:
[----:B------:R-:W-:Y:S05]  /*b0e0*/  BSYNC.RECONVERGENT B4 ;  /* 0x0000000000047941 */ /* 0x000fea0003800200 */
.L_x_15232:
        /* <DEDUP_REMOVED lines=12> */
.L_x_15231:
[----:B------:R-:W-:Y:S05]  /*b1b0*/  BSYNC.RECONVERGENT B3 ;  /* 0x0000000000037941 */ /* 0x000fea0003800200 */
.L_x_15230:
        /* <DEDUP_REMOVED lines=15> */
.L_x_15237:
[----:B------:R-:W-:Y:S05]  /*b2b0*/  BSYNC.RECONVERGENT B4 ;  /* 0x0000000000047941 */ /* 0x000fea0003800200 */
.L_x_15236:
        /* <DEDUP_REMOVED lines=12> */
.L_x_15235:
[----:B------:R-:W-:Y:S05]  /*b380*/  BSYNC.RECONVERGENT B3 ;  /* 0x0000000000037941 */ /* 0x000fea0003800200 */
.L_x_15234:
        /* <DEDUP_REMOVED lines=15> */
.L_x_15241:
[----:B------:R-:W-:Y:S05]  /*b480*/  BSYNC.RECONVERGENT B4 ;  /* 0x0000000000047941 */ /* 0x000fea0003800200 */
.L_x_15240:
        /* <DEDUP_REMOVED lines=12> */
.L_x_15239:
[----:B------:R-:W-:Y:S05]  /*b550*/  BSYNC.RECONVERGENT B3 ;  /* 0x0000000000037941 */ /* 0x000fea0003800200 */
.L_x_15238:
        /* <DEDUP_REMOVED lines=15> */
.L_x_15245:
[----:B------:R-:W-:Y:S05]  /*b650*/  BSYNC.RECONVERGENT B4 ;  /* 0x0000000000047941 */ /* 0x000fea0003800200 */
.L_x_15244:
        /* <DEDUP_REMOVED lines=12> */
.L_x_15243:
[----:B------:R-:W-:Y:S05]  /*b720*/  BSYNC.RECONVERGENT B3 ;  /* 0x0000000000037941 */ /* 0x000fea0003800200 */
.L_x_15242:
        /* <DEDUP_REMOVED lines=52> */
.L_x_15217:
        /* <DEDUP_REMOVED lines=15> */
.L_x_15249:
[----:B------:R-:W-:Y:S05]  /*bb60*/  BSYNC.RECONVERGENT B4 ;  /* 0x0000000000047941 */ /* 0x000fea0003800200 */
.L_x_15248:
        /* <DEDUP_REMOVED lines=12> */
.L_x_15247:
[----:B------:R-:W-:Y:S05]  /*bc30*/  BSYNC.RECONVERGENT B3 ;  /* 0x0000000000037941 */ /* 0x000fea0003800200 */
.L_x_15246:
        /* <DEDUP_REMOVED lines=15> */
.L_x_15253:
[----:B------:R-:W-:Y:S05]  /*bd30*/  BSYNC.RECONVERGENT B4 ;  /* 0x0000000000047941 */ /* 0x000fea0003800200 */
.L_x_15252:
        /* <DEDUP_REMOVED lines=12> */
.L_x_15251:
[----:B------:R-:W-:Y:S05]  /*be00*/  BSYNC.RECONVERGENT B3 ;  /* 0x0000000000037941 */ /* 0x000fea0003800200 */
.L_x_15250:
        /* <DEDUP_REMOVED lines=15> */
.L_x_15257:
[----:B------:R-:W-:Y:S05]  /*bf00*/  BSYNC.RECONVERGENT B4 ;  /* 0x0000000000047941 */ /* 0x000fea0003800200 */
.L_x_15256:
        /* <DEDUP_REMOVED lines=12> */
.L_x_15255:
[----:B------:R-:W-:Y:S05]  /*bfd0*/  BSYNC.RECONVERGENT B3 ;  /* 0x0000000000037941 */ /* 0x000fea0003800200 */
.L_x_15254:
        /* <DEDUP_REMOVED lines=15> */
.L_x_15261:
[----:B------:R-:W-:Y:S05]  /*c0d0*/  BSYNC.RECONVERGENT B4 ;  /* 0x0000000000047941 */ /* 0x000fea0003800200 */
.L_x_15260:
        /* <DEDUP_REMOVED lines=12> */
.L_x_15259:
[----:B------:R-:W-:Y:S05]  /*c1a0*/  BSYNC.RECONVERGENT B3 ;  /* 0x0000000000037941 */ /* 0x000fea0003800200 */
.L_x_15258:
        /* <DEDUP_REMOVED lines=15> */
.L_x_15265:
[----:B------:R-:W-:Y:S05]  /*c2a0*/  BSYNC.RECONVERGENT B4 ;  /* 0x0000000000047941 */ /* 0x000fea0003800200 */
.L_x_15264:
        /* <DEDUP_REMOVED lines=12> */
.L_x_15263:
[----:B------:R-:W-:Y:S05]  /*c370*/  BSYNC.RECONVERGENT B3 ;  /* 0x0000000000037941 */ /* 0x000fea0003800200 */
.L_x_15262:
        /* <DEDUP_REMOVED lines=15> */
.L_x_15269:
[----:B------:R-:W-:Y:S05]  /*c470*/  BSYNC.RECONVERGENT B4 ;  /* 0x0000000000047941 */ /* 0x000fea0003800200 */
.L_x_15268:
        /* <DEDUP_REMOVED lines=12> */
.L_x_15267:
[----:B------:R-:W-:Y:S05]  /*c540*/  BSYNC.RECONVERGENT B3 ;  /* 0x0000000000037941 */ /* 0x000fea0003800200 */
.L_x_15266:
        /* <DEDUP_REMOVED lines=15> */
.L_x_15273:
[----:B------:R-:W-:Y:S05]  /*c640*/  BSYNC.RECONVERGENT B4 ;  /* 0x0000000000047941 */ /* 0x000fea0003800200 */
.L_x_15272:
        /* <DEDUP_REMOVED lines=12> */
.L_x_15271:
[----:B------:R-:W-:Y:S05]  /*c710*/  BSYNC.RECONVERGENT B3 ;  /* 0x0000000000037941 */ /* 0x000fea0003800200 */
.L_x_15270:
        /* <DEDUP_REMOVED lines=16> */
.L_x_15275:
[----:B------:R-:W-:Y:S05]  /*c820*/  BSYNC.RECONVERGENT B3 ;  /* 0x0000000000037941 */ /* 0x000fea0003800200 */
.L_x_15274:
        /* <DEDUP_REMOVED lines=12> */
.L_x_15202:
[----:B------:R-:W-:Y:S05]  /*c8f0*/  BSYNC.RECONVERGENT B2 ;  /* 0x0000000000027941 */ /* 0x000fea0003800200 */
.L_x_15185:
        /* <DEDUP_REMOVED lines=9> */
.L_x_15182:
[----:B------:R-:W-:Y:S05]  /*c990*/  BSYNC.RECONVERGENT B1 ;  /* 0x0000000000017941 */ /* 0x000fea0003800200 */
.L_x_15181:
[----:B------:R-:W-:Y:S04]  /*c9a0*/  BSSY.RECONVERGENT B1, `(.L_x_15276) ;  /* 0x0000324000017945 */ /* 0x000fe80003800200 */
[----:B------:R-:W-:Y:S05]  /*c9b0*/  @!P4 BRA `(.L_x_15277) ;  /* 0x000000300088c947 */ /* 0x000fea0003800000 */
[----:B------:R-:W-:Y:S04]  /*c9c0*/  BSSY.RECONVERGENT B2, `(.L_x_15278) ;  /* 0x0000005000027945 */ /* 0x000fe80003800200 */
[----:B------:R-:W-:Y:S05]  /*c9d0*/  @!P1 BRA `(.L_x_15279) ;  /* 0x00000000000c9947 */ /* 0x000fea0003800000 */
[----:B012---:R-:W0:Y:S02]  /*c9e0*/  LDC.64 R2, c[0x0][0x390] ;  /* 0x0000e400ff027b82 */ /* 0x007e240000000a00 */
[----:B0-----:R-:W-:-:S05]  /*c9f0*/  IMAD.WIDE.U32 R2, R4, 0x10, R2 ;  /* 0x0000001004027825 */ /* 0x001fca00078e0002 */
[----:B-----5:R3:W5:Y:S02]  /*ca00*/  LDG.E.128 R160, desc[UR6][R2.64] ;  /* 0x0000000602a07981 */ /* 0x020764000c1e1d00 */
.L_x_15279:
[----:B------:R-:W-:Y:S05]  /*ca10*/  BSYNC.RECONVERGENT B2 ;  /* 0x0000000000027941 */ /* 0x000fea0003800200 */
.L_x_15278:
        /* <DEDUP_REMOVED lines=29> */
.L_x_15284:
[----:B------:R-:W-:Y:S05]  /*cbf0*/  BSYNC.RECONVERGENT B3 ;  /* 0x0000000000037941 */ /* 0x000fea0003800200 */
.L_x_15283:
        /* <DEDUP_REMOVED lines=13> */
.L_x_15286:
[----:B------:R-:W-:Y:S05]  /*ccd0*/  BSYNC.RECONVERGENT B3 ;  /* 0x0000000000037941 */ /* 0x000fea0003800200 */
.L_x_15285:
        /* <DEDUP_REMOVED lines=17> */
.L_x_15288:
[----:B------:R-:W-:Y:S05]  /*cdf0*/  BSYNC.RECONVERGENT B3 ;  /* 0x0000000000037941 */ /* 0x000fea0003800200 */
.L_x_15287:
        /* <DEDUP_REMOVED lines=17> */
.L_x_15290:
[----:B------:R-:W-:Y:S05]  /*cf10*/  BSYNC.RECONVERGENT B3 ;  /* 0x0000000000037941 */ /* 0x000fea0003800200 */
.L_x_15289:
        /* <DEDUP_REMOVED lines=31> */
.L_x_15292:
[----:B------:R-:W-:Y:S05]  /*d110*/  BSYNC.RECONVERGENT B3 ;  /* 0x0000000000037941 */ /* 0x000fea0003800200 */
.L_x_15291:
        /* <DEDUP_REMOVED lines=13> */
.L_x_15294:
[----:B------:R-:W-:Y:S05]  /*d1f0*/  BSYNC.RECONVERGENT B3 ;  /* 0x0000000000037941 */ /* 0x000fea0003800200 */
.L_x_15293:
        /* <DEDUP_REMOVED lines=13> */
.L_x_15296:
[----:B------:R-:W-:Y:S05]  /*d2d0*/  BSYNC.RECONVERGENT B3 ;  /* 0x0000000000037941 */ /* 0x000fea0003800200 */
.L_x_15295:
        /* <DEDUP_REMOVED lines=22> */
.L_x_15282:
        /* <DEDUP_REMOVED lines=17> */
.L_x_15299:
[----:B------:R-:W-:Y:S05]  /*d550*/  BSYNC.RECONVERGENT B3 ;  /* 0x0000000000037941 */ /* 0x000fea0003800200 */
.L_x_15298:
        /* <DEDUP_REMOVED lines=17> */
.L_x_15301:
[----:B------:R-:W-:Y:S05]  /*d670*/  BSYNC.RECONVERGENT B3 ;  /* 0x0000000000037941 */ /* 0x000fea0003800200 */
.L_x_15300:
        /* <DEDUP_REMOVED lines=17> */
.L_x_15303:
[----:B------:R-:W-:Y:S05]  /*d790*/  BSYNC.RECONVERGENT B3 ;  /* 0x0000000000037941 */ /* 0x000fea0003800200 */
.L_x_15302:
        /* <DEDUP_REMOVED lines=17> */
.L_x_15305:
[----:B------:R-:W-:Y:S05]  /*d8b0*/  BSYNC.RECONVERGENT B3 ;  /* 0x0000000000037941 */ /* 0x000fea0003800200 */
.L_x_15304:
        /* <DEDUP_REMOVED lines=17> */
.L_x_15307:
[----:B------:R-:W-:Y:S05]  /*d9d0*/  BSYNC.RECONVERGENT B3 ;  /* 0x0000000000037941 */ /* 0x000fea0003800200 */
.L_x_15306:
        /* <DEDUP_REMOVED lines=17> */
.L_x_15309:
[----:B------:R-:W-:Y:S05]  /*daf0*/  BSYNC.RECONVERGENT B3 ;  /* 0x0000000000037941 */ /* 0x000fea0003800200 */
.L_x_15308:
        /* <DEDUP_REMOVED lines=17> */
.L_x_15311:
[----:B------:R-:W-:Y:S05]  /*dc10*/  BSYNC.RECONVERGENT B3 ;  /* 0x0000000000037941 */ /* 0x000fea0003800200 */
.L_x_15310:
        /* <DEDUP_REMOVED lines=13> */
[-C--:B------:R-:W-:Y:S01]  /*dcf0*/  @P0 FMUL.FTZ R3, R5, R2.reuse ;  /* 0x0000000205030220 */ /* 0x080fe20000410000 */
[----:B------:R-:W-:-:S05]  /*dd00*/  FMUL.FTZ R2, R67, R2 ;  /* 0x0000000243027220 */ /* 0x000fca0000410000 */
[----:B------:R-:W-:-:S04]  /*dd10*/  FSEL R2, R2, RZ, P0 ;  /* 0x000000ff02027208 */ /* 0x000fc80000000000 */
[----:B------:R-:W-:Y:S01]  /*dd20*/  F2FP.F16.F32.PACK_AB R2, RZ, R2 ;  /* 0x00000002ff02723e */ /* 0x000fe200000000ff */
[----:B------:R-:W-:-:S03]  /*dd30*/  FADD.FTZ R127, R127, R3 ;  /* 0x000000037f7f7221 */ /* 0x000fc60000010000 */
[----:B------:R-:W-:Y:S01]  /*dd40*/  PRMT R167, R167, 0x5410, R2 ;  /* 0x00005410a7a77816 */ /* 0x000fe20000000002 */
[----:B------:R-:W-:Y:S06]  /*dd50*/  BRA `(.L_x_15297) ;  /* 0x0000001c00807947 */ /* 0x000fec0003800000 */
.L_x_15281:
        /* <DEDUP_REMOVED lines=19> */
.L_x_15316:
[----:B------:R-:W-:Y:S05]  /*de90*/  BSYNC.RECONVERGENT B4 ;  /* 0x0000000000047941 */ /* 0x000fea0003800200 */
.L_x_15315:
        /* <DEDUP_REMOVED lines=12> */
.L_x_15314:
[----:B------:R-:W-:Y:S05]  /*df60*/  BSYNC.RECONVERGENT B3 ;  /* 0x0000000000037941 */ /* 0x000fea0003800200 */
.L_x_15313:
        /* <DEDUP_REMOVED lines=15> */
.L_x_15320:
[----:B------:R-:W-:Y:S05]  /*e060*/  BSYNC.RECONVERGENT B4 ;  /* 0x0000000000047941 */ /* 0x000fea0003800200 */
.L_x_15319:
        /* <DEDUP_REMOVED lines=12> */
.L_x_15318:
[----:B------:R-:W-:Y:S05]  /*e130*/  BSYNC.RECONVERGENT B3 ;  /* 0x0000000000037941 */ /* 0x000fea0003800200 */
.L_x_15317:
        /* <DEDUP_REMOVED lines=15> */
.L_x_15324:
[----:B------:R-:W-:Y:S05]  /*e230*/  BSYNC.RECONVERGENT B4 ;  /* 0x0000000000047941 */ /* 0x000fea0003800200 */
.L_x_15323:
        /* <DEDUP_REMOVED lines=12> */
.L_x_15322:
[----:B------:R-:W-:Y:S05]  /*e300*/  BSYNC.RECONVERGENT B3 ;  /* 0x0000000000037941 */ /* 0x000fea0003800200 */
.L_x_15321:
        /* <DEDUP_REMOVED lines=15> */
.L_x_15328:
[----:B------:R-:W-:Y:S05]  /*e400*/  BSYNC.RECONVERGENT B4 ;  /* 0x0000000000047941 */ /* 0x000fea0003800200 */
.L_x_15327:
        /* <DEDUP_REMOVED lines=12> */
.L_x_15326:
[----:B------:R-:W-:Y:S05]  /*e4d0*/  BSYNC.RECONVERGENT B3 ;  /* 0x0000000000037941 */ /* 0x000fea0003800200 */
.L_x_15325:
        /* <DEDUP_REMOVED lines=15> */
.L_x_15332:
[----:B------:R-:W-:Y:S05]  /*e5d0*/  BSYNC.RECONVERGENT B4 ;  /* 0x0000000000047941 */ /* 0x000fea0003800200 */
.L_x_15331:
        /* <DEDUP_REMOVED lines=12> */
.L_x_15330:
[----:B------:R-:W-:Y:S05]  /*e6a0*/  BSYNC.RECONVERGENT B3 ;  /* 0x0000000000037941 */ /* 0x000fea0003800200 */
.L_x_15329:
        /* <DEDUP_REMOVED lines=15> */
.L_x_15336:
[----:B------:R-:W-:Y:S05]  /*e7a0*/  BSYNC.RECONVERGENT B4 ;  /* 0x0000000000047941 */ /* 0x000fea0003800200 */
.L_x_15335:
        /* <DEDUP_REMOVED lines=12> */
.L_x_15334:
[----:B------:R-:W-:Y:S05]  /*e870*/  BSYNC.RECONVERGENT B3 ;  /* 0x0000000000037941 */ /* 0x000fea0003800200 */
.L_x_15333:
        /* <DEDUP_REMOVED lines=15> */
.L_x_15340:
[----:B------:R-:W-:Y:S05]  /*e970*/  BSYNC.RECONVERGENT B4 ;  /* 0x0000000000047941 */ /* 0x000fea0003800200 */
.L_x_15339:
        /* <DEDUP_REMOVED lines=12> */
.L_x_15338:
[----:B------:R-:W-:Y:S05]  /*ea40*/  BSYNC.RECONVERGENT B3 ;  /* 0x0000000000037941 */ /* 0x000fea0003800200 */
.L_x_15337:
        /* <DEDUP_REMOVED lines=50> */
.L_x_15312:
        /* <DEDUP_REMOVED lines=15> */
.L_x_15344:
[----:B------:R-:W-:Y:S05]  /*ee60*/  BSYNC.RECONVERGENT B4 ;  /* 0x0000000000047941 */ /* 0x000fea0003800200 */
.L_x_15343:
        /* <DEDUP_REMOVED lines=12> */
.L_x_15342:
[----:B------:R-:W-:Y:S05]  /*ef30*/  BSYNC.RECONVERGENT B3 ;  /* 0x0000000000037941 */ /* 0x000fea0003800200 */
.L_x_15341:
        /* <DEDUP_REMOVED lines=15> */
.L_x_15348:
[----:B------:R-:W-:Y:S05]  /*f030*/  BSYNC.RECONVERGENT B4 ;  /* 0x0000000000047941 */ /* 0x000fea0003800200 */
.L_x_15347:
        /* <DEDUP_REMOVED lines=12> */
.L_x_15346:
[----:B------:R-:W-:Y:S05]  /*f100*/  BSYNC.RECONVERGENT B3 ;  /* 0x0000000000037941 */ /* 0x000fea0003800200 */
.L_x_15345:
        /* <DEDUP_REMOVED lines=15> */
.L_x_15352:
[----:B------:R-:W-:Y:S05]  /*f200*/  BSYNC.RECONVERGENT B4 ;  /* 0x0000000000047941 */ /* 0x000fea0003800200 */
.L_x_15351:
        /* <DEDUP_REMOVED lines=12> */
.L_x_15350:
[----:B------:R-:W-:Y:S05]  /*f2d0*/  BSYNC.RECONVERGENT B3 ;  /* 0x0000000000037941 */ /* 0x000fea0003800200 */
.L_x_15349:
        /* <DEDUP_REMOVED lines=15> */
.L_x_15356:
[----:B------:R-:W-:Y:S05]  /*f3d0*/  BSYNC.RECONVERGENT B4 ;  /* 0x0000000000047941 */ /* 0x000fea0003800200 */
.L_x_15355:
        /* <DEDUP_REMOVED lines=12> */
.L_x_15354:
[----:B------:R-:W-:Y:S05]  /*f4a0*/  BSYNC.RECONVERGENT B3 ;  /* 0x0000000000037941 */ /* 0x000fea0003800200 */
.L_x_15353:
        /* <DEDUP_REMOVED lines=15> */
.L_x_15360:
[----:B------:R-:W-:Y:S05]  /*f5a0*/  BSYNC.RECONVERGENT B4 ;  /* 0x0000000000047941 */ /* 0x000fea0003800200 */
.L_x_15359:
        /* <DEDUP_REMOVED lines=12> */
.L_x_15358:
[----:B------:R-:W-:Y:S05]  /*f670*/  BSYNC.RECONVERGENT B3 ;  /* 0x0000000000037941 */ /* 0x000fea0003800200 */
.L_x_15357:
        /* <DEDUP_REMOVED lines=15> */
.L_x_15364:
[----:B------:R-:W-:Y:S05]  /*f770*/  BSYNC.RECONVERGENT B4 ;  /* 0x0000000000047941 */ /* 0x000fea0003800200 */
.L_x_15363:
        /* <DEDUP_REMOVED lines=12> */
.L_x_15362:
[----:B------:R-:W-:Y:S05]  /*f840*/  BSYNC.RECONVERGENT B3 ;  /* 0x0000000000037941 */ /* 0x000fea0003800200 */
.L_x_15361:
        /* <DEDUP_REMOVED lines=15> */
.L_x_15368:
[----:B------:R-:W-:Y:S05]  /*f940*/  BSYNC.RECONVERGENT B4 ;  /* 0x0000000000047941 */ /* 0x000fea0003800200 */
.L_x_15367:
        /* <DEDUP_REMOVED lines=12> */
.L_x_15366:
[----:B------:R-:W-:Y:S05]  /*fa10*/  BSYNC.RECONVERGENT B3 ;  /* 0x0000000000037941 */ /* 0x000fea0003800200 */
.L_x_15365:
        /* <DEDUP_REMOVED lines=14> */
[-C--:B------:R-:W-:Y:S01]  /*fb00*/  @P0 FMUL.FTZ R3, R5, R2.reuse ;  /* 0x0000000205030220 */ /* 0x080fe20000410000 */
[----:B------:R-:W-:-:S03]  /*fb10*/  FMUL.FTZ R2, R67, R2 ;  /* 0x0000000243027220 */ /* 0x000fc60000410000 */
[----:B------:R-:W-:Y:S02]  /*fb20*/  FADD.FTZ R127, R127, R3 ;  /* 0x000000037f7f7221 */ /* 0x000fe40000010000 */
[----:B------:R-:W-:-:S04]  /*fb30*/  FSEL R2, R2, RZ, P0 ;  /* 0x000000ff02027208 */ /* 0x000fc80000000000 */
[----:B------:R-:W-:-:S04]  /*fb40*/  F2FP.F16.F32.PACK_AB R2, RZ, R2 ;  /* 0x00000002ff02723e */ /* 0x000fc800000000ff */
[----:B------:R-:W-:-:S07]  /*fb50*/  PRMT R167, R167, 0x5410, R2 ;  /* 0x00005410a7a77816 */ /* 0x000fce0000000002 */
.L_x_15297:
[----:B------:R-:W-:Y:S05]  /*fb60*/  BSYNC.RECONVERGENT B2 ;  /* 0x0000000000027941 */ /* 0x000fea0003800200 */
.L_x_15280:
[----:B0123--:R-:W0:Y:S02]  /*fb70*/  @P3 LDC.64 R2, c[0x0][0x478] ;  /* 0x00011e00ff023b82 */ /* 0x00fe240000000a00 */
[----:B0-----:R-:W-:-:S05]  /*fb80*/  @P3 IMAD.WIDE.U32 R2, R168, 0x20, R2 ;  /* 0x00000020a8023825 */ /* 0x001fca00078e0002 */
[----:B------:R-:W-:Y:S04]  /*fb90*/  @P3 STG.E.128 desc[UR6][R2.64], R68 ;  /* 0x0000004402003986 */ /* 0x000fe8000c101d06 */
[----:B------:R0:W-:Y:S02]  /*fba0*/  @P3 STG.E.128 desc[UR6][R2.64+0x10], R156 ;  /* 0x0000109c02003986 */ /* 0x0001e4000c101d06 */
[----:B0-----:R-:W0:Y:S02]  /*fbb0*/  @P1 LDC.64 R2, c[0x0][0x468] ;  /* 0x00011a00ff021b82 */ /* 0x001e240000000a00 */
[----:B0-----:R-:W-:-:S05]  /*fbc0*/  @P1 IMAD.WIDE.U32 R2, R4, 0x10, R2 ;  /* 0x0000001004021825 */ /* 0x001fca00078e0002 */
[----:B------:R3:W-:Y:S02]  /*fbd0*/  @P1 STG.E.128 desc[UR6][R2.64], R164 ;  /* 0x000000a402001986 */ /* 0x0007e4000c101d06 */
.L_x_15277:
[----:B------:R-:W-:Y:S05]  /*fbe0*/  BSYNC.RECONVERGENT B1 ;  /* 0x0000000000017941 */ /* 0x000fea0003800200 */
.L_x_15276:
[----:B0123--:R-:W0:Y:S02]  /*fbf0*/  LDC.64 R2, c[0x0][0x380] ;  /* 0x0000e000ff027b82 */ /* 0x00fe240000000a00 */
[----:B0-----:R-:W-:-:S04]  /*fc00*/  LEA R226, R2, R226, 0x2 ;  /* 0x000000e202e27211 */ /* 0x001fc800078e10ff */
[----:B------:R-:W-:-:S13]  /*fc10*/  ISETP.GE.AND P0, PT, R226, R3, PT ;  /* 0x00000003e200720c */ /* 0x000fda0003f06270 */
[----:B------:R-:W-:Y:S05]  /*fc20*/  @!P0 BRA `(.L_x_15369) ;  /* 0xffffff1000288947 */ /* 0x000fea000383ffff */
.L_x_14979:
[----:B------:R-:W-:Y:S05]  /*fc30*/  BSYNC B0 ;  /* 0x0000000000007941 */ /* 0x000fea0003800000 */
.L_x_14978:
        /* <DEDUP_REMOVED lines=169> */
.L_x_15371:
[----:B------:R-:W-:Y:S05]  /*106d0*/  BSYNC.RECONVERGENT B0 ;  /* 0x0000000000007941 */ /* 0x000fea0003800200 */
.L_x_15370:
        /* <DEDUP_REMOVED lines=129> */
.L_x_15373:
[----:B------:R-:W-:Y:S05]  /*10ef0*/  BSYNC.RECONVERGENT B0 ;  /* 0x0000000000007941 */ /* 0x000fea0003800200 */
.L_x_15372:
        /* <DEDUP_REMOVED lines=18> */
.L_x_15375:
[----:B------:R-:W-:Y:S05]  /*11020*/  BSYNC.RECONVERGENT B0 ;  /* 0x0000000000007941 */ /* 0x000fea0003800200 */
.L_x_15374:
        /* <DEDUP_REMOVED lines=18> */
.L_x_15377:
[----:B------:R-:W-:Y:S05]  /*11150*/  BSYNC.RECONVERGENT B0 ;  /* 0x0000000000007941 */ /* 0x000fea0003800200 */
.L_x_15376:
        /* <DEDUP_REMOVED lines=18> */
.L_x_15379:
[----:B------:R-:W-:Y:S05]  /*11280*/  BSYNC.RECONVERGENT B0 ;  /* 0x0000000000007941 */ /* 0x000fea0003800200 */
.L_x_15378:
        /* <DEDUP_REMOVED lines=18> */
.L_x_15381:
[----:B------:R-:W-:Y:S05]  /*113b0*/  BSYNC.RECONVERGENT B0 ;  /* 0x0000000000007941 */ /* 0x000fea0003800200 */
.L_x_15380:
        /* <DEDUP_REMOVED lines=18> */
.L_x_15383:
[----:B------:R-:W-:Y:S05]  /*114e0*/  BSYNC.RECONVERGENT B0 ;  /* 0x0000000000007941 */ /* 0x000fea0003800200 */
.L_x_15382:
        /* <DEDUP_REMOVED lines=11> */
.L_x_14990:
[----:B---3--:R-:W-:Y:S01]  /*115a0*/  HFMA2 R4, -RZ, RZ, 0, 5.9604644775390625e-08 ;  /* 0x00000001ff047431 */ /* 0x008fe200000001ff */
[----:B------:R-:W-:Y:S01]  /*115b0*/  BSSY B1, `(.L_x_15384) ;  /* 0x0000006000017945 */ /* 0x000fe20003800000 */
[----:B0---4-:R-:W-:Y:S02]  /*115c0*/  MOV R3, 0x1f ;  /* 0x0000001f00037802 */ /* 0x011fe40000000f00 */
[----:B------:R-:W-:-:S07]  /*115d0*/  MOV R2, 0xffffffff ;  /* 0xffffffff00027802 */ /* 0x000fce0000000f00 */
[----:B-12--5:R-:W-:Y:S05]  /*115e0*/  WARPSYNC.COLLECTIVE R2, `(.L_x_15385) ;  /* 0x0000000002087348 */ /* 0x026fea0003c00000 */
[----:B-12---:R0:W1:Y:S02]  /*115f0*/  SHFL.BFLY P0, R169, R8, R4, R3 ;  /* 0x0c00000408a97389 */ /* 0x0060640000000003 */
[----:B01---5:R-:W-:Y:S05]  /*11600*/  ENDCOLLECTIVE ;  /* 0x000000000000791b */ /* 0x023fea0003800000 */
.L_x_15385:
[----:B------:R-:W-:Y:S05]  /*11610*/  BSYNC B1 ;  /* 0x0000000000017941 */ /* 0x000fea0003800000 */
.L_x_15384:
        /* <DEDUP_REMOVED lines=9> */
.L_x_15386:
        /* <DEDUP_REMOVED lines=8> */
.L_x_15387:
[----:B------:R-:W-:Y:S02]  /*11730*/  MOV R8, R9 ;  /* 0x0000000900087202 */ /* 0x000fe40000000f00 */
[----:B------:R-:W-:-:S05]  /*11740*/  MOV R2, R169 ;  /* 0x000000a900027202 */ /* 0x000fca0000000f00 */
[----:B------:R-:W-:Y:S01]  /*11750*/  FADD.FTZ R168, R168, R2 ;  /* 0x00000002a8a87221 */ /* 0x000fe20000010000 */
[----:B------:R-:W-:-:S07]  /*11760*/  MOV R2, 0xffffffff ;  /* 0xffffffff00027802 */ /* 0x000fce0000000f00 */
[----:B------:R-:W-:Y:S05]  /*11770*/  WARPSYNC.COLLECTIVE R2, `(.L_x_15388) ;  /* 0x0000000002087348 */ /* 0x000fea0003c00000 */
[----:B------:R0:W1:Y:S02]  /*11780*/  SHFL.BFLY P0, R169, R8, R4, R3 ;  /* 0x0c00000408a97389 */ /* 0x0000640000000003 */
[----:B01----:R-:W-:Y:S05]  /*11790*/  ENDCOLLECTIVE ;  /* 0x000000000000791b */ /* 0x003fea0003800000 */
.L_x_15388:
        /* <DEDUP_REMOVED lines=8> */
.L_x_15389:
[----:B------:R-:W-:Y:S02]  /*11820*/  MOV R8, R9 ;  /* 0x0000000900087202 */ /* 0x000fe40000000f00 */
[----:B------:R-:W-:-:S05]  /*11830*/  MOV R2, R169 ;  /* 0x000000a900027202 */ /* 0x000fca0000000f00 */
[----:B------:R-:W-:Y:S01]  /*11840*/  FADD.FTZ R168, R168, R2 ;  /* 0x00000002a8a87221 */ /* 0x000fe20000010000 */
[----:B------:R-:W-:-:S07]  /*11850*/  MOV R2, 0xffffffff ;  /* 0xffffffff00027802 */ /* 0x000fce0000000f00 */
[----:B------:R-:W-:Y:S05]  /*11860*/  WARPSYNC.COLLECTIVE R2, `(.L_x_15390) ;  /* 0x0000000002087348 */ /* 0x000fea0003c00000 */
[----:B------:R0:W1:Y:S02]  /*11870*/  SHFL.BFLY P0, R169, R8, R4, R3 ;  /* 0x0c00000408a97389 */ /* 0x0000640000000003 */
[----:B01----:R-:W-:Y:S05]  /*11880*/  ENDCOLLECTIVE ;  /* 0x000000000000791b */ /* 0x003fea0003800000 */
.L_x_15390:
        /* <DEDUP_REMOVED lines=8> */
.L_x_15391:
[----:B------:R-:W-:Y:S02]  /*11910*/  MOV R8, R9 ;  /* 0x0000000900087202 */ /* 0x000fe40000000f00 */
[----:B------:R-:W-:-:S05]  /*11920*/  MOV R2, R169 ;  /* 0x000000a900027202 */ /* 0x000fca0000000f00 */
[----:B------:R-:W-:Y:S01]  /*11930*/  FADD.FTZ R168, R168, R2 ;  /* 0x00000002a8a87221 */ /* 0x000fe20000010000 */
[----:B------:R-:W-:-:S07]  /*11940*/  MOV R2, 0xffffffff ;  /* 0xffffffff00027802 */ /* 0x000fce0000000f00 */
[----:B------:R-:W-:Y:S05]  /*11950*/  WARPSYNC.COLLECTIVE R2, `(.L_x_15392) ;  /* 0x0000000002087348 */ /* 0x000fea0003c00000 */
[----:B------:R0:W1:Y:S02]  /*11960*/  SHFL.BFLY P0, R169, R8, R4, R3 ;  /* 0x0c00000408a97389 */ /* 0x0000640000000003 */
[----:B01----:R-:W-:Y:S05]  /*11970*/  ENDCOLLECTIVE ;  /* 0x000000000000791b */ /* 0x003fea0003800000 */
.L_x_15392:
        /* <DEDUP_REMOVED lines=8> */
.L_x_15393:
[----:B------:R-:W-:Y:S02]  /*11a00*/  MOV R8, R9 ;  /* 0x0000000900087202 */ /* 0x000fe40000000f00 */
[----:B------:R-:W-:-:S07]  /*11a10*/  MOV R170, R169 ;  /* 0x000000a900aa7202 */ /* 0x000fce0000000f00 */
[----:B------:R-:W-:Y:S05]  /*11a20*/  WARPSYNC.COLLECTIVE R2, `(.L_x_15394) ;  /* 0x0000000002087348 */ /* 0x000fea0003c00000 */
[----:B------:R0:W1:Y:S02]  /*11a30*/  SHFL.BFLY P0, R169, R8, R4, R3 ;  /* 0x0c00000408a97389 */ /* 0x0000640000000003 */
[----:B01----:R-:W-:Y:S05]  /*11a40*/  ENDCOLLECTIVE ;  /* 0x000000000000791b */ /* 0x003fea0003800000 */
.L_x_15394:
[----:B------:R-:W-:Y:S01]  /*11a50*/  MOV R2, R169 ;  /* 0x000000a900027202 */ /* 0x000fe20000000f00 */
[----:B------:R-:W-:Y:S06]  /*11a60*/  BRA `(.L_x_15395) ;  /* 0xffffff14003c7947 */ /* 0x000fec000383ffff */
.L_x_15396:
        /* <DEDUP_REMOVED lines=9> */
.L_x_20103:


//--------------------- .text._ZN10layer_norm22ln_bwd_finalize_kernelINS_22Kernel_traits_finalizeILj1024Ef6__halffS2_fjLb1ELj1024ELj4ENS_18Kernel_traits_baseILj1024EfS2_fS2_fjLj1024EEEEELb1ELb1EEEvNS_9BwdParamsE --------------------------
	.section	.text._ZN10layer_norm22ln_bwd_finalize_kernelINS_22Kernel_traits_finalizeILj1024Ef6__halffS2_fjLb1ELj1024ELj4ENS_18Kernel_traits_baseILj1024EfS2_fS2_fjLj1024EEEEELb1ELb1EEEvNS_9BwdParamsE,"ax",@progbits
	.align	128
        .global         _ZN10layer_norm22ln_bwd_finalize_kernelINS_22Kernel_traits_finalizeILj1024Ef6__halffS2_fjLb1ELj1024ELj4ENS_18Kernel_traits_baseILj1024EfS2_fS2_fjLj1024EEEEELb1ELb1EEEvNS_9BwdParamsE
        .type           _ZN10layer_norm22ln_bwd_finalize_kernelINS_22Kernel_traits_finalizeILj1024Ef6__halffS2_fjLb1ELj1024ELj4ENS_18Kernel_traits_baseILj1024EfS2_fS2_fjLj1024EEEEELb1ELb1EEEvNS_9BwdParamsE,@function
        .size           _ZN10layer_norm22ln_bwd_finalize_kernelINS_22Kernel_traits_finalizeILj1024Ef6__halffS2_fjLb1ELj1024ELj4ENS_18Kernel_traits_baseILj1024EfS2_fS2_fjLj1024EEEEELb1ELb1EEEvNS_9BwdParamsE,(.L_x_20104 - _ZN10layer_norm22ln_bwd_finalize_kernelINS_22Kernel_traits_finalizeILj1024Ef6__halffS2_fjLb1ELj1024ELj4ENS_18Kernel_traits_baseILj1024EfS2_fS2_fjLj1024EEEEELb1ELb1EEEvNS_9BwdParamsE)
        .other          _ZN10layer_norm22ln_bwd_finalize_kernelINS_22Kernel_traits_finalizeILj1024Ef6__halffS2_fjLb1ELj1024ELj4ENS_18Kernel_traits_baseILj1024EfS2_fS2_fjLj1024EEEEELb1ELb1EEEvNS_9BwdParamsE,@"STO_CUDA_ENTRY STV_DEFAULT"
_ZN10layer_norm22ln_bwd_finalize_kernelINS_22Kernel_traits_finalizeILj1024Ef6__halffS2_fjLb1ELj1024ELj4ENS_18Kernel_traits_baseILj1024EfS2_fS2_fjLj1024EEEEELb1ELb1EEEvNS_9BwdParamsE:
.text._ZN10layer_norm22ln_bwd_finalize_kernelINS_22Kernel_traits_finalizeILj1024Ef6__halffS2_fjLb1ELj1024ELj4ENS_18Kernel_traits_baseILj1024EfS2_fS2_fjLj1024EEEEELb1ELb1EEEvNS_9BwdParamsE:
        /* <DEDUP_REMOVED lines=60> */
.L_x_15401:
        /* <DEDUP_REMOVED lines=87> */
.L_x_15400:
[----:B------:R-:W-:Y:S05]  /*0930*/  BSYNC.RECONVERGENT B1 ;  /* 0x0000000000017941 */ /* 0x000fea0003800200 */
.L_x_15399:
        /* <DEDUP_REMOVED lines=50> */
.L_x_15403:
[----:B------:R-:W-:Y:S05]  /*0c60*/  BSYNC.RECONVERGENT B1 ;  /* 0x0000000000017941 */ /* 0x000fea0003800200 */
.L_x_15402:
        /* <DEDUP_REMOVED lines=30> */
.L_x_15405:
[----:B------:R-:W-:Y:S05]  /*0e50*/  BSYNC.RECONVERGENT B1 ;  /* 0x0000000000017941 */ /* 0x000fea0003800200 */
.L_x_15404:
        /* <DEDUP_REMOVED lines=15> */
.L_x_15398:
[----:B------:R-:W-:Y:S05]  /*0f50*/  BSYNC.RECONVERGENT B0 ;  /* 0x0000000000007941 */ /* 0x000fea0003800200 */
.L_x_15397:
        /* <DEDUP_REMOVED lines=70> */
.L_x_15406:
        /* <DEDUP_REMOVED lines=12> */
.L_x_20104:


//--------------------- .text._ZN10layer_norm13ln_bwd_kernelINS_13Kernel_traitsIf6__halffS2_fjLj1024ELj1ELj4ELj1ELj16ENS_18Kernel_traits_baseILj1024EfS2_fS2_fjLj128EEEEELb1ELb1ELb1ELb1EEEvNS_9BwdParamsE --------------------------
	.section	.text._ZN10layer_norm13ln_bwd_kernelINS_13Kernel_traitsIf6__halffS2_fjLj1024ELj1ELj4ELj1ELj16ENS_18Kernel_traits_baseILj1024EfS2_fS2_fjLj128EEEEELb1ELb1ELb1ELb1EEEvNS_9BwdParamsE,"ax",@progbits
	.align	128
        .global         _ZN10layer_norm13ln_bwd_kernelINS_13Kernel_traitsIf6__halffS2_fjLj1024ELj1ELj4ELj1ELj16ENS_18Kernel_traits_baseILj1024EfS2_fS2_fjLj128EEEEELb1ELb1ELb1ELb1EEEvNS_9BwdParamsE
        .type           _ZN10layer_norm13ln_bwd_kernelINS_13Kernel_traitsIf6__halffS2_fjLj1024ELj1ELj4ELj1ELj16ENS_18Kernel_traits_baseILj1024EfS2_fS2_fjLj128EEEEELb1ELb1ELb1ELb1EEEvNS_9BwdParamsE,@function
        .size           _ZN10layer_norm13ln_bwd_kernelINS_13Kernel_traitsIf6__halffS2_fjLj1024ELj1ELj4ELj1ELj16ENS_18Kernel_traits_baseILj1024EfS2_fS2_fjLj128EEEEELb1ELb1ELb1ELb1EEEvNS_9BwdParamsE,(.L_x_20105 - _ZN10layer_norm13ln_bwd_kernelINS_13Kernel_traitsIf6__halffS2_fjLj1024ELj1ELj4ELj1ELj16ENS_18Kernel_traits_baseILj1024EfS2_fS2_fjLj128EEEEELb1ELb1ELb1ELb1EEEvNS_9BwdParamsE)
        .other          _ZN10layer_norm13ln_bwd_kernelINS_13Kernel_traitsIf6__halffS2_fjLj1024ELj1ELj4ELj1ELj16ENS_18Kernel_traits_baseILj1024EfS2_fS2_fjLj128EEEEELb1ELb1ELb1ELb1EEEvNS_9BwdParamsE,@"STO_CUDA_ENTRY STV_DEFAULT"
_ZN10layer_norm13ln_bwd_kernelINS_13Kernel_traitsIf6__halffS2_fjLj1024ELj1ELj4ELj1ELj16ENS_18Kernel_traits_baseILj1024EfS2_fS2_fjLj128EEEEELb1ELb1ELb1ELb1EEEvNS_9BwdParamsE:
.text._ZN10layer_norm13ln_bwd_kernelINS_13Kernel_traitsIf6__halffS2_fjLj1024ELj1ELj4ELj1ELj16ENS_18Kernel_traits_baseILj1024EfS2_fS2_fjLj128EEEEELb1ELb1ELb1ELb1EEEvNS_9BwdParamsE:
        /* <DEDUP_REMOVED lines=106> */
.L_x_15782:
        /* <DEDUP_REMOVED lines=23> */
[----:B------:R3:W4:Y:S01]  /*0810*/  LDG.E R2, desc[UR6][R2.64] ;  /* 0x0000000602027981 */ /* 0x000722000c1e1900 */
[----:B------:R-:W-:-:S02]  /*0820*/  LEA.HI R5, R5, R0, RZ, 0x3 ;  /* 0x0000000005057211 */ /* 0x000fc400078f18ff */
[----:B------:R-:W-:Y:S01]  /*0830*/  SHF.R.S32.HI R7, RZ, 0x1f, R4 ;  /* 0x0000001fff077819 */ /* 0x000fe20000011404 */
[----:B------:R-:W-:Y:S03]  /*0840*/  STL [R1+0xcc], R59 ;  /* 0x0000cc3b01007387 */ /* 0x000fe60000100800 */
[----:B------:R-:W-:Y:S01]  /*0850*/  LEA.HI R7, R7, R4, RZ, 0x3 ;  /* 0x0000000407077211 */ /* 0x000fe200078f18ff */
[----:B------:R-:W-:Y:S01]  /*0860*/  STL [R1+0xc8], R58 ;  /* 0x0000c83a01007387 */ /* 0x000fe20000100800 */
[----:B------:R-:W-:Y:S02]  /*0870*/  MOV R236, UR14 ;  /* 0x0000000e00ec7c02 */ /* 0x000fe40008000f00 */
[----:B------:R-:W-:Y:S01]  /*0880*/  MOV R235, UR15 ;  /* 0x0000000f00eb7c02 */ /* 0x000fe20008000f00 */
[----:B------:R-:W-:Y:S01]  /*0890*/  STL [R1+0xc4], R57 ;  /* 0x0000c43901007387 */ /* 0x000fe20000100800 */
[----:B0-----:R-:W-:-:S03]  /*08a0*/  LOP3.LUT R238, R238, 0x1f, RZ, 0xc0, !PT ;  /* 0x0000001feeee7812 */ /* 0x001fc600078ec0ff */
[----:B------:R-:W-:Y:S01]  /*08b0*/  STL [R1+0xc0], R56 ;  /* 0x0000c03801007387 */ /* 0x000fe20000100800 */
[----:B------:R-:W-:-:S03]  /*08c0*/  LEA.HI.SX32 R234, R5, R238, 0x1d ;  /* 0x000000ee05ea7211 */ /* 0x000fc600078feaff */
[----:B------:R-:W-:Y:S01]  /*08d0*/  STL [R1+0xbc], R55 ;  /* 0x0000bc3701007387 */ /* 0x000fe20000100800 */
[----:B------:R-:W-:Y:S02]  /*08e0*/  LEA.HI.SX32 R0, R7, R238, 0x1d ;  /* 0x000000ee07007211 */ /* 0x000fe400078feaff */
[C---:B---3--:R-:W-:Y:S02]  /*08f0*/  IADD3 R3, PT, PT, R234.reuse, 0x60, RZ ;  /* 0x00000060ea037810 */ /* 0x048fe40007ffe0ff */
[C---:B------:R-:W-:Y:S02]  /*0900*/  IADD3 R233, PT, PT, R234.reuse, 0x20, RZ ;  /* 0x00000020eae97810 */ /* 0x040fe40007ffe0ff */
[----:B------:R-:W-:Y:S01]  /*0910*/  IADD3 R232, PT, PT, R234, 0x40, RZ ;  /* 0x00000040eae87810 */ /* 0x000fe20007ffe0ff */
[--C-:B-1----:R-:W-:Y:S01]  /*0920*/  IMAD.WIDE.U32 R210, R3, 0x20, R202.reuse ;  /* 0x0000002003d27825 */ /* 0x102fe200078e00ca */
[----:B------:R-:W-:Y:S01]  /*0930*/  IADD3 R208, PT, PT, R0, 0x20, RZ ;  /* 0x0000002000d07810 */ /* 0x000fe20007ffe0ff */
[----:B------:R-:W-:Y:S02]  /*0940*/  STL [R1+0xb8], R54 ;  /* 0x0000b83601007387 */ /* 0x000fe40000100800 */
[----:B------:R-:W-:-:S02]  /*0950*/  IMAD.WIDE.U32 R192, R233, 0x20, R202 ;  /* 0x00000020e9c07825 */ /* 0x000fc400078e00ca */
[----:B------:R-:W3:Y:S02]  /*0960*/  LDG.E.128 R204, desc[UR6][R210.64] ;  /* 0x00000006d2cc7981 */ /* 0x000ee4000c1e1d00 */
[----:B--2---:R-:W-:Y:S02]  /*0970*/  IMAD.WIDE.U32 R208, R208, 0x10, R212 ;  /* 0x00000010d0d07825 */ /* 0x004fe400078e00d4 */
[----:B------:R0:W2:Y:S02]  /*0980*/  LDG.E.128 R216, desc[UR6][R210.64+0x10] ;  /* 0x00001006d2d87981 */ /* 0x0000a4000c1e1d00 */
[--C-:B------:R-:W-:Y:S02]  /*0990*/  IMAD.WIDE.U32 R200, R232, 0x20, R202.reuse ;  /* 0x00000020e8c87825 */ /* 0x100fe400078e00ca */
[----:B------:R-:W3:Y:S02]  /*09a0*/  LDG.E.128 R16, desc[UR6][R192.64] ;  /* 0x00000006c0107981 */ /* 0x000ee4000c1e1d00 */
[----:B------:R-:W-:-:S02]  /*09b0*/  IMAD.WIDE.U32 R214, R234, 0x20, R202 ;  /* 0x00000020ead67825 */ /* 0x000fc400078e00ca */
[----:B------:R1:W2:Y:S01]  /*09c0*/  LDG.E.128 R220, desc[UR6][R208.64] ;  /* 0x00000006d0dc7981 */ /* 0x0002a2000c1e1d00 */
[----:B0-----:R-:W-:-:S03]  /*09d0*/  IADD3 R210, PT, PT, R0, 0x40, RZ ;  /* 0x0000004000d27810 */ /* 0x001fc60007ffe0ff */
[----:B------:R-:W2:Y:S04]  /*09e0*/  LDG.E.128 R196, desc[UR6][R200.64] ;  /* 0x00000006c8c47981 */ /* 0x000ea8000c1e1d00 */
[----:B------:R-:W2:Y:S01]  /*09f0*/  LDG.E.128 R192, desc[UR6][R192.64+0x10] ;  /* 0x00001006c0c07981 */ /* 0x000ea2000c1e1d00 */
[----:B-1----:R-:W-:-:S03]  /*0a00*/  IMAD.WIDE.U32 R208, R210, 0x10, R212 ;  /* 0x00000010d2d07825 */ /* 0x002fc600078e00d4 */
[----:B------:R-:W2:Y:S04]  /*0a10*/  LDG.E.128 R4, desc[UR6][R214.64] ;  /* 0x00000006d6047981 */ /* 0x000ea8000c1e1d00 */
[----:B------:R-:W2:Y:S04]  /*0a20*/  LDG.E.128 R12, desc[UR6][R214.64+0x10] ;  /* 0x00001006d60c7981 */ /* 0x000ea8000c1e1d00 */
[----:B------:R-:W2:Y:S01]  /*0a30*/  LDG.E.128 R200, desc[UR6][R200.64+0x10] ;  /* 0x00001006c8c87981 */ /* 0x000ea2000c1e1d00 */
[----:B------:R-:W-:-:S03]  /*0a40*/  IMAD.WIDE.U32 R8, R0, 0x10, R212 ;  /* 0x0000001000087825 */ /* 0x000fc600078e00d4 */
[----:B------:R0:W2:Y:S01]  /*0a50*/  LDG.E.128 R224, desc[UR6][R208.64] ;  /* 0x00000006d0e07981 */ /* 0x0000a2000c1e1d00 */
[----:B------:R-:W-:-:S03]  /*0a60*/  IADD3 R0, PT, PT, R0, 0x60, RZ ;  /* 0x0000006000007810 */ /* 0x000fc60007ffe0ff */
[----:B------:R-:W2:Y:S01]  /*0a70*/  LDG.E.128 R8, desc[UR6][R8.64] ;  /* 0x0000000608087981 */ /* 0x000ea2000c1e1d00 */
[----:B------:R-:W-:Y:S02]  /*0a80*/  ISETP.NE.U32.AND P0, PT, R236, RZ, PT ;  /* 0x000000ffec00720c */ /* 0x000fe40003f05070 */
[----:B------:R-:W-:Y:S01]  /*0a90*/  ISETP.GE.AND P3, PT, R252, 0x1, PT ;  /* 0x00000001fc00780c */ /* 0x000fe20003f66270 */
[----:B------:R-:W-:Y:S01]  /*0aa0*/  STL [R1+0xb4], R53 ;  /* 0x0000b43501007387 */ /* 0x000fe20000100800 */
[----:B0-----:R-:W-:Y:S01]  /*0ab0*/  IMAD.WIDE.U32 R208, R0, 0x10, R212 ;  /* 0x0000001000d07825 */ /* 0x001fe200078e00d4 */
[----:B------:R-:W-:Y:S02]  /*0ac0*/  ISETP.NE.AND.EX P0, PT, R235, RZ, PT, P0 ;  /* 0x000000ffeb00720c */ /* 0x000fe40003f05300 */
[----:B------:R-:W-:Y:S04]  /*0ad0*/  STL [R1+0xb0], R52 ;  /* 0x0000b03401007387 */ /* 0x000fe80000100800 */
[----:B------:R0:W2:Y:S07]  /*0ae0*/  LDG.E.128 R228, desc[UR6][R208.64] ;  /* 0x00000006d0e47981 */ /* 0x0000ae000c1e1d00 */
[----:B------:R-:W1:Y:S08]  /*0af0*/  @P0 LDC.64 R210, c[0x0][0x438] ;  /* 0x00010e00ffd20b82 */ /* 0x000e700000000a00 */
[----:B------:R-:W1:Y:S08]  /*0b00*/  @P0 LDC.64 R214, c[0x0][0x438] ;  /* 0x00010e00ffd60b82 */ /* 0x000e700000000a00 */
[----:B0-----:R-:W0:Y:S08]  /*0b10*/  @P0 LDC.64 R208, c[0x0][0x438] ;  /* 0x00010e00ffd00b82 */ /* 0x001e300000000a00 */
[----:B------:R-:W0:Y:S01]  /*0b20*/  @P0 LDC.64 R212, c[0x0][0x438] ;  /* 0x00010e00ffd40b82 */ /* 0x000e220000000a00 */
[----:B------:R-:W-:Y:S01]  /*0b30*/  @P3 IADD3 R0, PT, PT, R252, -0x1, RZ ;  /* 0xfffffffffc003810 */ /* 0x000fe20007ffe0ff */
[----:B------:R1:W-:Y:S04]  /*0b40*/  STL [R1+0x8], R236 ;  /* 0x000008ec01007387 */ /* 0x0003e80000100800 */
[----:B------:R-:W-:-:S02]  /*0b50*/  @P3 IMAD R0, R0, UR8, RZ ;  /* 0x0000000800003c24 */ /* 0x000fc4000f8e02ff */
[----:B-1----:R-:W1:Y:S01]  /*0b60*/  LDC.64 R236, c[0x0][0x3b0] ;  /* 0x0000ec00ffec7b82 */ /* 0x002e620000000a00 */
[----:B------:R0:W-:Y:S01]  /*0b70*/  STL [R1+0xc], R235 ;  /* 0x00000ceb01007387 */ /* 0x0001e20000100800 */
[----:B------:R-:W-:-:S04]  /*0b80*/  @P0 IMAD.WIDE.U32 R210, R233, 0x20, R210 ;  /* 0x00000020e9d20825 */ /* 0x000fc800078e00d2 */
[----:B------:R-:W-:Y:S01]  /*0b90*/  @P0 IMAD.WIDE.U32 R214, R232, 0x20, R214 ;  /* 0x00000020e8d60825 */ /* 0x000fe200078e00d6 */
[----:B------:R-:W5:Y:S03]  /*0ba0*/  @P0 LDG.E.128 R40, desc[UR6][R210.64] ;  /* 0x00000006d2280981 */ /* 0x000f66000c1e1d00 */
[----:B0-----:R-:W-:Y:S01]  /*0bb0*/  @P0 IMAD.WIDE.U32 R208, R234, 0x20, R208 ;  /* 0x00000020ead00825 */ /* 0x001fe200078e00d0 */
[----:B------:R-:W-:Y:S01]  /*0bc0*/  @P3 SHF.R.S32.HI R235, RZ, 0x1f, R0 ;  /* 0x0000001fffeb3819 */ /* 0x000fe20000011400 */
[----:B------:R-:W5:Y:S02]  /*0bd0*/  @P0 LDG.E.128 R36, desc[UR6][R210.64+0x10] ;  /* 0x00001006d2240981 */ /* 0x000f64000c1e1d00 */
[----:B------:R-:W-:Y:S01]  /*0be0*/  @P0 IMAD.WIDE.U32 R232, R3, 0x20, R212 ;  /* 0x0000002003e80825 */ /* 0x000fe200078e00d4 */
[----:B------:R-:W-:Y:S01]  /*0bf0*/  @P3 LEA.HI R235, R235, R0, RZ, 0x3 ;  /* 0x00000000ebeb3211 */ /* 0x000fe200078f18ff */
[----:B------:R-:W5:Y:S01]  /*0c00*/  @P0 LDG.E.128 R48, desc[UR6][R208.64] ;  /* 0x00000006d0300981 */ /* 0x000f62000c1e1d00 */
[----:B------:R-:W-:-:S03]  /*0c10*/  MOV R0, RZ ;  /* 0x000000ff00007202 */ /* 0x000fc60000000f00 */
[----:B------:R0:W5:Y:S01]  /*0c20*/  @P0 LDG.E.128 R44, desc[UR6][R208.64+0x10] ;  /* 0x00001006d02c0981 */ /* 0x000162000c1e1d00 */
[----:B------:R-:W-:-:S03]  /*0c30*/  @P3 LEA.HI.SX32 R0, R235, R238, 0x1d ;  /* 0x000000eeeb003211 */ /* 0x000fc600078feaff */
[----:B------:R-:W5:Y:S04]  /*0c40*/  @P0 LDG.E.128 R32, desc[UR6][R214.64] ;  /* 0x00000006d6200981 */ /* 0x000f68000c1e1d00 */
[----:B------:R-:W5:Y:S04]  /*0c50*/  @P0 LDG.E.128 R28, desc[UR6][R214.64+0x10] ;  /* 0x00001006d61c0981 */ /* 0x000f68000c1e1d00 */
[----:B------:R-:W5:Y:S04]  /*0c60*/  @P0 LDG.E.128 R24, desc[UR6][R232.64] ;  /* 0x00000006e8180981 */ /* 0x000f68000c1e1d00 */
[----:B------:R-:W5:Y:S01]  /*0c70*/  @P0 LDG.E.128 R20, desc[UR6][R232.64+0x10] ;  /* 0x00001006e8140981 */ /* 0x000f62000c1e1d00 */
[----:B------:R-:W-:-:S02]  /*0c80*/  ISETP.NE.AND P0, PT, RZ, UR9, PT ;  /* 0x00000009ff007c0c */ /* 0x000fc4000bf05270 */
[C---:B0-----:R-:W-:Y:S02]  /*0c90*/  IADD3 R209, PT, PT, R0.reuse, 0x20, RZ ;  /* 0x0000002000d17810 */ /* 0x041fe40007ffe0ff */
        /* <DEDUP_REMOVED lines=8> */
[----:B------:R0:W5:Y:S04]  /*0d20*/  LDG.E.64 R214, desc[UR6][R234.64] ;  /* 0x00000006ead67981 */ /* 0x000168000c1e1b00 */
[----:B------:R-:W5:Y:S01]  /*0d30*/  LDG.E.64 R208, desc[UR6][R208.64] ;  /* 0x00000006d0d07981 */ /* 0x000f62000c1e1b00 */
[----:B----4-:R-:W-:-:S05]  /*0d40*/  FSEL R2, R2, RZ, !P0 ;  /* 0x000000ff02027208 */ /* 0x010fca0004000000 */
[C---:B---3--:R-:W-:Y:S01]  /*0d50*/  FADD.FTZ R16, -R2.reuse, R16 ;  /* 0x0000001002107221 */ /* 0x048fe20000010100 */
[C---:B------:R-:W-:Y:S01]  /*0d60*/  FADD.FTZ R17, -R2.reuse, R17 ;  /* 0x0000001102117221 */ /* 0x040fe20000010100 */
[C---:B------:R-:W-:Y:S01]  /*0d70*/  FADD.FTZ R18, -R2.reuse, R18 ;  /* 0x0000001202127221 */ /* 0x040fe20000010100 */
[C---:B------:R-:W-:Y:S01]  /*0d80*/  FADD.FTZ R19, -R2.reuse, R19 ;  /* 0x0000001302137221 */ /* 0x040fe20000010100 */
[----:B--2---:R-:W-:Y:S02]  /*0d90*/  HADD2.F32 R3, -RZ, R223.H1_H1 ;  /* 0x300000dfff037230 */ /* 0x004fe40000004100 */
        /* <DEDUP_REMOVED lines=29> */
[----:B------:R-:W-:Y:S01]  /*0f70*/  HADD2.F32 R7, -RZ, R222.H1_H1 ;  /* 0x300000deff077230 */ /* 0x000fe20000004100 */
[----:B------:R-:W-:Y:S01]  /*0f80*/  MOV R222, R17 ;  /* 0x0000001100de7202 */ /* 0x000fe20000000f00 */
[----:B------:R-:W-:Y:S01]  /*0f90*/  HADD2.F32 R2, -RZ, R223.H0_H0 ;  /* 0x200000dfff027230 */ /* 0x000fe20000004100 */
[----:B------:R-:W-:Y:S01]  /*0fa0*/  MOV R223, R16 ;  /* 0x0000001000df7202 */ /* 0x000fe20000000f00 */
[--C-:B------:R-:W-:Y:S02]  /*0fb0*/  HADD2.F32 R17, -RZ, R226.reuse.H0_H0 ;  /* 0x200000e2ff117230 */ /* 0x100fe40000004100 */
[----:B------:R-:W-:Y:S02]  /*0fc0*/  HADD2.F32 R16, -RZ, R226.H1_H1 ;  /* 0x300000e2ff107230 */ /* 0x000fe40000004100 */
[----:B------:R-:W2:Y:S01]  /*0fd0*/  LDL R226, [R1+0x94] ;  /* 0x0000940001e27983 */ /* 0x000ea20000100800 */
[--C-:B------:R-:W-:Y:S02]  /*0fe0*/  HADD2.F32 R60, -RZ, R227.reuse.H0_H0 ;  /* 0x200000e3ff3c7230 */ /* 0x100fe40000004100 */
[----:B------:R-:W-:-:S02]  /*0ff0*/  HADD2.F32 R252, -RZ, R227.H1_H1 ;  /* 0x300000e3fffc7230 */ /* 0x000fc40000004100 */
[----:B------:R-:W3:Y:S01]  /*1000*/  LDL R227, [R1+0x90] ;  /* 0x0000900001e37983 */ /* 0x000ee20000100800 */
[--C-:B------:R-:W-:Y:S02]  /*1010*/  HADD2.F32 R5, -RZ, R10.reuse.H0_H0 ;  /* 0x2000000aff057230 */ /* 0x100fe40000004100 */
[----:B------:R-:W-:Y:S02]  /*1020*/  HADD2.F32 R4, -RZ, R10.H1_H1 ;  /* 0x3000000aff047230 */ /* 0x000fe40000004100 */
[--C-:B0-----:R-:W-:Y:S02]  /*1030*/  HADD2.F32 R235, -RZ, R11.reuse.H0_H0 ;  /* 0x2000000bffeb7230 */ /* 0x101fe40000004100 */
[----:B------:R-:W-:Y:S02]  /*1040*/  HADD2.F32 R234, -RZ, R11.H1_H1 ;  /* 0x3000000bffea7230 */ /* 0x000fe40000004100 */
[--C-:B------:R-:W-:Y:S02]  /*1050*/  HADD2.F32 R12, -RZ, R220.reuse.H0_H0 ;  /* 0x200000dcff0c7230 */ /* 0x100fe40000004100 */
[----:B------:R-:W-:Y:S01]  /*1060*/  HADD2.F32 R13, -RZ, R220.H1_H1 ;  /* 0x300000dcff0d7230 */ /* 0x000fe20000004100 */
[----:B------:R-:W-:Y:S01]  /*1070*/  MOV R220, R19 ;  /* 0x0000001300dc7202 */ /* 0x000fe20000000f00 */
[----:B------:R-:W-:-:S02]  /*1080*/  HADD2.F32 R10, -RZ, R221.H0_H0 ;  /* 0x200000ddff0a7230 */ /* 0x000fc40000004100 */
[----:B------:R-:W-:Y:S01]  /*1090*/  HADD2.F32 R11, -RZ, R221.H1_H1 ;  /* 0x300000ddff0b7230 */ /* 0x000fe20000004100 */
[----:B------:R-:W-:Y:S01]  /*10a0*/  MOV R221, R18 ;  /* 0x0000001200dd7202 */ /* 0x000fe20000000f00 */
[--C-:B------:R-:W-:Y:S02]  /*10b0*/  HADD2.F32 R19, -RZ, R225.reuse.H0_H0 ;  /* 0x200000e1ff137230 */ /* 0x100fe40000004100 */
[----:B------:R-:W-:Y:S02]  /*10c0*/  HADD2.F32 R18, -RZ, R225.H1_H1 ;  /* 0x300000e1ff127230 */ /* 0x000fe40000004100 */
[----:B------:R-:W4:Y:S01]  /*10d0*/  LDL R225, [R1+0x98] ;  /* 0x0000980001e17983 */ /* 0x000f220000100800 */
[----:B------:R-:W-:Y:S01]  /*10e0*/  MOV R204, R59 ;  /* 0x0000003b00cc7202 */ /* 0x000fe20000000f00 */
[--C-:B------:R-:W-:Y:S01]  /*10f0*/  HADD2.F32 R59, -RZ, R228.reuse.H0_H0 ;  /* 0x200000e4ff3b7230 */ /* 0x100fe20000004100 */
[----:B------:R-:W-:Y:S01]  /*1100*/  MOV R205, R58 ;  /* 0x0000003a00cd7202 */ /* 0x000fe20000000f00 */
[----:B------:R-:W-:Y:S01]  /*1110*/  HADD2.F32 R58, -RZ, R228.H1_H1 ;  /* 0x300000e4ff3a7230 */ /* 0x000fe20000004100 */
[----:B------:R-:W-:Y:S01]  /*1120*/  MOV R218, R53 ;  /* 0x0000003500da7202 */ /* 0x000fe20000000f00 */
[--C-:B------:R-:W-:Y:S01]  /*1130*/  HADD2.F32 R15, -RZ, R224.reuse.H0_H0 ;  /* 0x200000e0ff0f7230 */ /* 0x100fe20000004100 */
[----:B------:R-:W4:Y:S01]  /*1140*/  LDL R228, [R1+0xac] ;  /* 0x0000ac0001e47983 */ /* 0x000f220000100800 */
[----:B------:R-:W-:Y:S01]  /*1150*/  HADD2.F32 R14, -RZ, R224.H1_H1 ;  /* 0x300000e0ff0e7230 */ /* 0x000fe20000004100 */
[----:B------:R-:W-:Y:S01]  /*1160*/  MOV R219, R52 ;  /* 0x0000003400db7202 */ /* 0x000fe20000000f00 */
[--C-:B------:R-:W-:Y:S01]  /*1170*/  HADD2.F32 R53, -RZ, R231.reuse.H0_H0 ;  /* 0x200000e7ff357230 */ /* 0x100fe20000004100 */
[----:B------:R-:W4:Y:S01]  /*1180*/  LDL R224, [R1+0x9c] ;  /* 0x00009c0001e07983 */ /* 0x000f220000100800 */
[----:B------:R-:W-:Y:S01]  /*1190*/  HADD2.F32 R52, -RZ, R231.H1_H1 ;  /* 0x300000e7ff347230 */ /* 0x000fe20000004100 */
[----:B------:R-:W-:-:S02]  /*11a0*/  MOV R216, R55 ;  /* 0x0000003700d87202 */ /* 0x000fc40000000f00 */
        /* <DEDUP_REMOVED lines=8> */
[----:B------:R-:W-:-:S03]  /*1230*/  HADD2.F32 R56, -RZ, R229.H1_H1 ;  /* 0x300000e5ff387230 */ /* 0x000fc60000004100 */
[----:B------:R-:W4:Y:S01]  /*1240*/  LDL R229, [R1+0xa8] ;  /* 0x0000a80001e57983 */ /* 0x000f220000100800 */
[C---:B-----5:R-:W-:Y:S01]  /*1250*/  FMUL.FTZ R244, R249.reuse, R237 ;  /* 0x000000edf9f47220 */ /* 0x060fe20000410000 */
[----:B------:R-:W-:Y:S01]  /*1260*/  FMUL.FTZ R245, R249, R236 ;  /* 0x000000ecf9f57220 */ /* 0x000fe20000410000 */
[----:B------:R-:W-:Y:S01]  /*1270*/  FADD.FTZ R121, R121, R4 ;  /* 0x0000000479797221 */ /* 0x000fe20000010000 */
[----:B------:R-:W-:Y:S01]  /*1280*/  FADD.FTZ R120, R120, R5 ;  /* 0x0000000578787221 */ /* 0x000fe20000010000 */
[----:B------:R-:W-:Y:S01]  /*1290*/  FFMA.FTZ R89, R244, R4, R89 ;  /* 0x00000004f4597223 */ /* 0x000fe20000010059 */
[----:B------:R-:W-:Y:S01]  /*12a0*/  FFMA.FTZ R88, R245, R5, R88 ;  /* 0x00000005f5587223 */ /* 0x000fe20000010058 */
[----:B------:R-:W-:Y:S01]  /*12b0*/  FMUL.FTZ R243, R249, R238 ;  /* 0x000000eef9f37220 */ /* 0x000fe20000410000 */
[----:B------:R-:W-:-:S03]  /*12c0*/  FADD.FTZ R122, R122, R235 ;  /* 0x000000eb7a7a7221 */ /* 0x000fc60000010000 */
[----:B------:R-:W-:Y:S01]  /*12d0*/  FFMA.FTZ R90, R243, R235, R90 ;  /* 0x000000ebf35a7223 */ /* 0x000fe2000001005a */
[--C-:B------:R-:W-:Y:S02]  /*12e0*/  HADD2.F32 R233, -RZ, R8.reuse.H0_H0 ;  /* 0x20000008ffe97230 */ /* 0x100fe40000004100 */
[----:B------:R-:W-:Y:S02]  /*12f0*/  HADD2.F32 R232, -RZ, R8.H1_H1 ;  /* 0x30000008ffe87230 */ /* 0x000fe40000004100 */
[C---:B------:R-:W-:Y:S01]  /*1300*/  FMUL.FTZ R248, R249.reuse, R242 ;  /* 0x000000f2f9f87220 */ /* 0x040fe20000410000 */
[--C-:B------:R-:W-:Y:S02]  /*1310*/  HADD2.F32 R8, -RZ, R9.reuse.H0_H0 ;  /* 0x20000009ff087230 */ /* 0x100fe40000004100 */
[C---:B------:R-:W-:Y:S01]  /*1320*/  FMUL.FTZ R246, R249.reuse, R240 ;  /* 0x000000f0f9f67220 */ /* 0x040fe20000410000 */
[----:B------:R-:W-:Y:S02]  /*1330*/  HADD2.F32 R9, -RZ, R9.H1_H1 ;  /* 0x30000009ff097230 */ /* 0x000fe40000004100 */
[----:B------:R-:W-:Y:S01]  /*1340*/  FMUL.FTZ R242, R249, R239 ;  /* 0x000000eff9f27220 */ /* 0x000fe20000410000 */
[----:B------:R-:W-:Y:S01]  /*1350*/  FADD.FTZ R123, R123, R234 ;  /* 0x000000ea7b7b7221 */ /* 0x000fe20000010000 */
[----:B------:R-:W-:Y:S01]  /*1360*/  FMUL.FTZ R247, R249, R241 ;  /* 0x000000f1f9f77220 */ /* 0x000fe20000410000 */
[----:B------:R-:W-:Y:S01]  /*1370*/  FFMA.FTZ R87, R246, R9, R87 ;  /* 0x00000009f6577223 */ /* 0x000fe20000010057 */
[----:B------:R-:W-:Y:S01]  /*1380*/  FADD.FTZ R119, R119, R9 ;  /* 0x0000000977777221 */ /* 0x000fe20000010000 */
[----:B------:R-:W-:Y:S01]  /*1390*/  FFMA.FTZ R91, R242, R234, R91 ;  /* 0x000000eaf25b7223 */ /* 0x000fe2000001005b */
[----:B------:R-:W-:Y:S01]  /*13a0*/  FFMA.FTZ R86, R247, R8, R86 ;  /* 0x00000008f7567223 */ /* 0x000fe20000010056 */
[----:B------:R-:W-:Y:S01]  /*13b0*/  FADD.FTZ R118, R118, R8 ;  /* 0x0000000876767221 */ /* 0x000fe20000010000 */
[----:B--2---:R-:W-:-:S02]  /*13c0*/  FMUL.FTZ R236, R226, R4 ;  /* 0x00000004e2ec7220 */ /* 0x004fc40000410000 */
[----:B------:R-:W2:Y:S01]  /*13d0*/  LDL R4, [R1+0x8c] ;  /* 0x00008c0001047983 */ /* 0x000ea20000100800 */
[----:B---3--:R-:W-:-:S03]  /*13e0*/  FMUL.FTZ R237, R227, R5 ;  /* 0x00000005e3ed7220 */ /* 0x008fc60000410000 */
[----:B------:R-:W3:Y:S01]  /*13f0*/  LDL R5, [R1+0x88] ;  /* 0x0000880001057983 */ /* 0x000ee20000100800 */
[----:B----4-:R-:W-:Y:S01]  /*1400*/  FMUL.FTZ R235, R225, R235 ;  /* 0x000000ebe1eb7220 */ /* 0x010fe20000410000 */
[C---:B------:R-:W-:Y:S01]  /*1410*/  FMUL.FTZ R225, R249.reuse, R207 ;  /* 0x000000cff9e17220 */ /* 0x040fe20000410000 */
[----:B------:R-:W-:Y:S02]  /*1420*/  FMUL.FTZ R207, R249, R197 ;  /* 0x000000c5f9cf7220 */ /* 0x000fe40000410000 */
[----:B------:R-:W4:Y:S01]  /*1430*/  LDL R197, [R1+0x70] ;  /* 0x0000700001c57983 */ /* 0x000f220000100800 */
[----:B------:R-:W-:-:S03]  /*1440*/  FMUL.FTZ R238, R228, R9 ;  /* 0x00000009e4ee7220 */ /* 0x000fc60000410000 */
[----:B------:R-:W4:Y:S01]  /*1450*/  LDL R9, [R1+0x78] ;  /* 0x0000780001097983 */ /* 0x000f220000100800 */
[----:B------:R-:W-:Y:S01]  /*1460*/  FMUL.FTZ R234, R224, R234 ;  /* 0x000000eae0ea7220 */ /* 0x000fe20000410000 */
[C---:B------:R-:W-:Y:S01]  /*1470*/  FMUL.FTZ R224, R249.reuse, R206 ;  /* 0x000000cef9e07220 */ /* 0x040fe20000410000 */
[----:B------:R-:W-:Y:S01]  /*1480*/  FMUL.FTZ R206, R249, R196 ;  /* 0x000000c4f9ce7220 */ /* 0x000fe20000410000 */
[----:B------:R-:W-:Y:S01]  /*1490*/  FMUL.FTZ R241, R231, R233 ;  /* 0x000000e9e7f17220 */ /* 0x000fe20000410000 */
[C---:B------:R-:W-:Y:S01]  /*14a0*/  FMUL.FTZ R231, R249.reuse, R221 ;  /* 0x000000ddf9e77220 */ /* 0x040fe20000410000 */
[----:B------:R-:W4:Y:S01]  /*14b0*/  LDL R196, [R1+0x74] ;  /* 0x0000740001c47983 */ /* 0x000f220000100800 */
[----:B------:R-:W-:-:S03]  /*14c0*/  FMUL.FTZ R221, R249, R200 ;  /* 0x000000c8f9dd7220 */ /* 0x000fc60000410000 */
[----:B------:R-:W4:Y:S01]  /*14d0*/  LDL R200, [R1+0x84] ;  /* 0x0000840001c87983 */ /* 0x000f220000100800 */
[----:B------:R-:W-:Y:S01]  /*14e0*/  FMUL.FTZ R240, R230, R232 ;  /* 0x000000e8e6f07220 */ /* 0x000fe20000410000 */
[C---:B------:R-:W-:Y:S01]  /*14f0*/  FMUL.FTZ R230, R249.reuse, R220 ;  /* 0x000000dcf9e67220 */ /* 0x040fe20000410000 */
[----:B------:R-:W-:Y:S01]  /*1500*/  FMUL.FTZ R220, R249, R201 ;  /* 0x000000c9f9dc7220 */ /* 0x000fe20000410000 */
[----:B------:R-:W-:Y:S01]  /*1510*/  FMUL.FTZ R239, R229, R8 ;  /* 0x00000008e5ef7220 */ /* 0x000fe20000410000 */
[----:B------:R-:W4:Y:S04]  /*1520*/  LDL R201, [R1+0x80] ;  /* 0x0000800001c97983 */ /* 0x000f280000100800 */
[----:B------:R-:W4:Y:S01]  /*1530*/  LDL R8, [R1+0x7c] ;  /* 0x00007c0001087983 */ /* 0x000f220000100800 */
[C---:B------:R-:W-:Y:S01]  /*1540*/  FMUL.FTZ R0, R249.reuse, R0 ;  /* 0x00000000f9007220 */ /* 0x040fe20000410000 */
[C---:B------:R-:W-:Y:S01]  /*1550*/  FMUL.FTZ R226, R249.reuse, R216 ;  /* 0x000000d8f9e27220 */ /* 0x040fe20000410000 */
[C---:B------:R-:W-:Y:S01]  /*1560*/  FMUL.FTZ R227, R249.reuse, R217 ;  /* 0x000000d9f9e37220 */ /* 0x040fe20000410000 */
[C---:B------:R-:W-:Y:S01]  /*1570*/  FMUL.FTZ R216, R249.reuse, R198 ;  /* 0x000000c6f9d87220 */ /* 0x040fe20000410000 */
[C---:B------:R-:W-:Y:S01]  /*1580*/  FMUL.FTZ R217, R249.reuse, R199 ;  /* 0x000000c7f9d97220 */ /* 0x040fe20000410000 */
[----:B------:R-:W-:Y:S01]  /*1590*/  FMUL.FTZ R229, R249, R219 ;  /* 0x000000dbf9e57220 */ /* 0x000fe20000410000 */
[----:B------:R-:W-:-:S03]  /*15a0*/  FADD.FTZ R128, R128, R6 ;  /* 0x0000000680807221 */ /* 0x000fc60000010000 */
[----:B------:R-:W-:Y:S01]  /*15b0*/  FFMA.FTZ R96, R229, R6, R96 ;  /* 0x00000006e5607223 */ /* 0x000fe20000010060 */
[----:B------:R-:W-:Y:S01]  /*15c0*/  FFMA.FTZ R84, R0, R233, R84 ;  /* 0x000000e900547223 */ /* 0x000fe20000010054 */
[----:B------:R-:W-:Y:S01]  /*15d0*/  FADD.FTZ R116, R116, R233 ;  /* 0x000000e974747221 */ /* 0x000fe20000010000 */
[C---:B------:R-:W-:Y:S01]  /*15e0*/  FMUL.FTZ R233, R249.reuse, R223 ;  /* 0x000000dff9e97220 */ /* 0x040fe20000410000 */
[C---:B------:R-:W-:Y:S01]  /*15f0*/  FMUL.FTZ R223, R249.reuse, R205 ;  /* 0x000000cdf9df7220 */ /* 0x040fe20000410000 */
[C---:B------:R-:W-:Y:S01]  /*1600*/  FMUL.FTZ R228, R249.reuse, R218 ;  /* 0x000000daf9e47220 */ /* 0x040fe20000410000 */
[----:B------:R-:W-:Y:S01]  /*1610*/  FMUL.FTZ R205, R249, R195 ;  /* 0x000000c3f9cd7220 */ /* 0x000fe20000410000 */
[----:B------:R-:W-:Y:S01]  /*1620*/  FFMA.FTZ R85, R248, R232, R85 ;  /* 0x000000e8f8557223 */ /* 0x000fe20000010055 */
[----:B------:R-:W-:Y:S01]  /*1630*/  FADD.FTZ R117, R117, R232 ;  /* 0x000000e875757221 */ /* 0x000fe20000010000 */
[----:B------:R-:W-:Y:S01]  /*1640*/  FADD.FTZ R130, R130, R2 ;  /* 0x0000000282827221 */ /* 0x000fe20000010000 */
[----:B------:R-:W-:Y:S01]  /*1650*/  FFMA.FTZ R98, R227, R2, R98 ;  /* 0x00000002e3627223 */ /* 0x000fe20000010062 */
[C---:B------:R-:W-:Y:S01]  /*1660*/  FMUL.FTZ R232, R249.reuse, R222 ;  /* 0x000000def9e87220 */ /* 0x040fe20000410000 */
[C---:B------:R-:W-:Y:S01]  /*1670*/  FMUL.FTZ R219, R249.reuse, R202 ;  /* 0x000000caf9db7220 */ /* 0x040fe20000410000 */
[----:B------:R-:W-:Y:S01]  /*1680*/  FMUL.FTZ R202, R249, R192 ;  /* 0x000000c0f9ca7220 */ /* 0x000fe20000410000 */
[----:B------:R-:W-:Y:S01]  /*1690*/  FADD.FTZ R129, R129, R7 ;  /* 0x0000000781817221 */ /* 0x000fe20000010000 */
[----:B------:R-:W4:Y:S01]  /*16a0*/  LDL R192, [R1+0x60] ;  /* 0x0000600001c07983 */ /* 0x000f220000100800 */
[----:B------:R-:W-:Y:S01]  /*16b0*/  FFMA.FTZ R97, R228, R7, R97 ;  /* 0x00000007e4617223 */ /* 0x000fe20000010061 */
[----:B------:R-:W-:Y:S01]  /*16c0*/  FFMA.FTZ R93, R232, R13, R93 ;  /* 0x0000000de85d7223 */ /* 0x000fe2000001005d */
[----:B------:R-:W-:Y:S01]  /*16d0*/  FADD.FTZ R125, R125, R13 ;  /* 0x0000000d7d7d7221 */ /* 0x000fe20000010000 */
[C---:B------:R-:W-:Y:S01]  /*16e0*/  FMUL.FTZ R222, R249.reuse, R204 ;  /* 0x000000ccf9de7220 */ /* 0x040fe20000410000 */
[----:B------:R-:W-:Y:S01]  /*16f0*/  FMUL.FTZ R204, R249, R194 ;  /* 0x000000c2f9cc7220 */ /* 0x000fe20000410000 */
[----:B------:R-:W-:Y:S01]  /*1700*/  FADD.FTZ R131, R131, R3 ;  /* 0x0000000383837221 */ /* 0x000fe20000010000 */
[----:B------:R-:W-:Y:S01]  /*1710*/  FFMA.FTZ R99, R226, R3, R99 ;  /* 0x00000003e2637223 */ /* 0x000fe20000010063 */
[----:B------:R-:W-:Y:S01]  /*1720*/  FFMA.FTZ R92, R233, R12, R92 ;  /* 0x0000000ce95c7223 */ /* 0x000fe2000001005c */
[----:B------:R-:W-:Y:S01]  /*1730*/  FADD.FTZ R124, R124, R12 ;  /* 0x0000000c7c7c7221 */ /* 0x000fe20000010000 */
[----:B--2---:R-:W-:Y:S01]  /*1740*/  FMUL.FTZ R198, R4, R11 ;  /* 0x0000000b04c67220 */ /* 0x004fe20000410000 */
[----:B------:R-:W-:Y:S01]  /*1750*/  FFMA.FTZ R4, R0, R241, RZ ;  /* 0x000000f100047223 */ /* 0x000fe200000100ff */
[----:B---3--:R-:W-:Y:S01]  /*1760*/  FMUL.FTZ R199, R5, R10 ;  /* 0x0000000a05c77220 */ /* 0x008fe20000410000 */
[----:B------:R-:W-:-:S02]  /*1770*/  FADD.FTZ R5, RZ, R241 ;  /* 0x000000f1ff057221 */ /* 0x000fc40000010000 */
[----:B------:R-:W-:Y:S02]  /*1780*/  FFMA.FTZ R4, R248, R240, R4 ;  /* 0x000000f0f8047223 */ /* 0x000fe40000010004 */
[----:B------:R-:W-:Y:S02]  /*1790*/  FADD.FTZ R5, R240, R5 ;  /* 0x00000005f0057221 */ /* 0x000fe40000010000 */
[----:B------:R-:W-:Y:S02]  /*17a0*/  FFMA.FTZ R4, R247, R239, R4 ;  /* 0x000000eff7047223 */ /* 0x000fe40000010004 */
[----:B------:R-:W-:Y:S02]  /*17b0*/  FADD.FTZ R5, R239, R5 ;  /* 0x00000005ef057221 */ /* 0x000fe40000010000 */
[----:B------:R-:W-:Y:S01]  /*17c0*/  FFMA.FTZ R4, R246, R238, R4 ;  /* 0x000000eef6047223 */ /* 0x000fe20000010004 */
[----:B----4-:R-:W-:Y:S01]  /*17d0*/  FMUL.FTZ R197, R197, R6 ;  /* 0x00000006c5c57220 */ /* 0x010fe20000410000 */
[----:B------:R-:W-:-:S02]  /*17e0*/  FADD.FTZ R6, R238, R5 ;  /* 0x00000005ee067221 */ /* 0x000fc40000010000 */
[----:B------:R-:W-:Y:S02]  /*17f0*/  FFMA.FTZ R5, R245, R237, R4 ;  /* 0x000000edf5057223 */ /* 0x000fe40000010004 */
[----:B------:R-:W-:Y:S01]  /*1800*/  FADD.FTZ R4, R237, R6 ;  /* 0x00000006ed047221 */ /* 0x000fe20000010000 */
[----:B------:R-:W-:Y:S01]  /*1810*/  FMUL.FTZ R195, R9, R2 ;  /* 0x0000000209c37220 */ /* 0x000fe20000410000 */
[----:B------:R-:W-:Y:S01]  /*1820*/  FFMA.FTZ R2, R244, R236, R5 ;  /* 0x000000ecf4027223 */ /* 0x000fe20000010005 */
[----:B------:R-:W2:Y:S01]  /*1830*/  LDL R6, [R1+0x5c] ;  /* 0x00005c0001067983 */ /* 0x000ea20000100800 */
[----:B------:R-:W-:Y:S02]  /*1840*/  FADD.FTZ R4, R236, R4 ;  /* 0x00000004ec047221 */ /* 0x000fe40000010000 */
[----:B------:R-:W-:Y:S01]  /*1850*/  FFMA.FTZ R2, R243, R235, R2 ;  /* 0x000000ebf3027223 */ /* 0x000fe20000010002 */
[----:B------:R-:W3:Y:S01]  /*1860*/  LDL R5, [R1+0x40] ;  /* 0x0000400001057983 */ /* 0x000ee20000100800 */
[----:B------:R-:W-:Y:S01]  /*1870*/  FMUL.FTZ R196, R196, R7 ;  /* 0x00000007c4c47220 */ /* 0x000fe20000410000 */
[----:B------:R-:W-:-:S02]  /*1880*/  FADD.FTZ R4, R235, R4 ;  /* 0x00000004eb047221 */ /* 0x000fc40000010000 */
[----:B------:R-:W4:Y:S01]  /*1890*/  LDL R7, [R1+0x58] ;  /* 0x0000580001077983 */ /* 0x000f220000100800 */
[----:B------:R-:W-:-:S03]  /*18a0*/  FMUL.FTZ R200, R200, R13 ;  /* 0x0000000dc8c87220 */ /* 0x000fc60000410000 */
[----:B------:R-:W2:Y:S01]  /*18b0*/  LDL R13, [R1+0x64] ;  /* 0x00006400010d7983 */ /* 0x000ea20000100800 */
[----:B------:R-:W-:Y:S01]  /*18c0*/  FMUL.FTZ R201, R201, R12 ;  /* 0x0000000cc9c97220 */ /* 0x000fe20000410000 */
[C---:B------:R-:W-:Y:S02]  /*18d0*/  FMUL.FTZ R218, R249.reuse, R203 ;  /* 0x000000cbf9da7220 */ /* 0x040fe40000410000 */
[----:B------:R-:W3:Y:S01]  /*18e0*/  LDL R12, [R1+0x68] ;  /* 0x00006800010c7983 */ /* 0x000ee20000100800 */
[----:B------:R-:W-:Y:S01]  /*18f0*/  FMUL.FTZ R194, R8, R3 ;  /* 0x0000000308c27220 */ /* 0x000fe20000410000 */
[----:B------:R-:W-:Y:S01]  /*1900*/  FFMA.FTZ R3, R242, R234, R2 ;  /* 0x000000eaf2037223 */ /* 0x000fe20000010002 */
[----:B------:R-:W-:Y:S01]  /*1910*/  FADD.FTZ R2, R234, R4 ;  /* 0x00000004ea027221 */ /* 0x000fe20000010000 */
[----:B------:R-:W-:Y:S01]  /*1920*/  FMUL.FTZ R203, R249, R193 ;  /* 0x000000c1f9cb7220 */ /* 0x000fe20000410000 */
[----:B------:R-:W3:Y:S01]  /*1930*/  LDL R4, [R1+0x44] ;  /* 0x0000440001047983 */ /* 0x000ee20000100800 */
[----:B------:R-:W-:Y:S01]  /*1940*/  FFMA.FTZ R94, R231, R10, R94 ;  /* 0x0000000ae75e7223 */ /* 0x000fe2000001005e */
[----:B------:R-:W-:Y:S01]  /*1950*/  FADD.FTZ R126, R126, R10 ;  /* 0x0000000a7e7e7221 */ /* 0x000fe20000010000 */
[----:B------:R-:W-:Y:S01]  /*1960*/  FFMA.FTZ R100, R225, R15, R100 ;  /* 0x0000000fe1647223 */ /* 0x000fe20000010064 */
[----:B------:R-:W-:Y:S01]  /*1970*/  FADD.FTZ R132, R132, R15 ;  /* 0x0000000f84847221 */ /* 0x000fe20000010000 */
[----:B------:R-:W3:Y:S01]  /*1980*/  LDL R10, [R1+0x6c] ;  /* 0x00006c00010a7983 */ /* 0x000ee20000100800 */
[----:B------:R-:W-:Y:S01]  /*1990*/  FADD.FTZ R138, R138, R60 ;  /* 0x0000003c8a8a7221 */ /* 0x000fe20000010000 */
[----:B------:R-:W-:-:S02]  /*19a0*/  FFMA.FTZ R106, R219, R60, R106 ;  /* 0x0000003cdb6a7223 */ /* 0x000fc4000001006a */
[----:B------:R-:W3:Y:S01]  /*19b0*/  LDL R9, [R1+0x50] ;  /* 0x0000500001097983 */ /* 0x000ee20000100800 */
[----:B------:R-:W-:-:S03]  /*19c0*/  FFMA.FTZ R101, R224, R14, R101 ;  /* 0x0000000ee0657223 */ /* 0x000fc60000010065 */
[----:B------:R-:W3:Y:S01]  /*19d0*/  LDL R8, [R1+0x54] ;  /* 0x0000540001087983 */ /* 0x000ee20000100800 */
        /* <DEDUP_REMOVED lines=8> */
[----:B----4-:R-:W-:Y:S02]  /*1a60*/  FMUL.FTZ R15, R7, R60 ;  /* 0x0000003c070f7220 */ /* 0x010fe40000410000 */
[----:B------:R0:W5:Y:S01]  /*1a70*/  LDL.LU R60, [R1+0xd0] ;  /* 0x0000d000013c7983 */ /* 0x0001620000300800 */
[----:B--2---:R-:W-:Y:S01]  /*1a80*/  FMUL.FTZ R192, R13, R14 ;  /* 0x0000000e0dc07220 */ /* 0x004fe20000410000 */
[----:B---3--:R-:W-:-:S02]  /*1a90*/  FMUL.FTZ R13, R5, R59 ;  /* 0x0000003b050d7220 */ /* 0x008fc40000410000 */
[----:B------:R-:W2:Y:S01]  /*1aa0*/  LDL R7, [R1+0x48] ;  /* 0x0000480001077983 */ /* 0x000ea20000100800 */
[----:B------:R-:W-:-:S03]  /*1ab0*/  FMUL.FTZ R14, R6, R252 ;  /* 0x000000fc060e7220 */ /* 0x000fc60000410000 */
[----:B------:R0:W5:Y:S01]  /*1ac0*/  LDL.LU R59, [R1+0xcc] ;  /* 0x0000cc00013b7983 */ /* 0x0001620000300800 */
[----:B------:R-:W-:-:S03]  /*1ad0*/  FMUL.FTZ R19, R12, R19 ;  /* 0x000000130c137220 */ /* 0x000fc60000410000 */
[----:B------:R-:W3:Y:S01]  /*1ae0*/  LDL R6, [R1+0x4c] ;  /* 0x00004c0001067983 */ /* 0x000ee20000100800 */
[----:B------:R-:W-:-:S03]  /*1af0*/  FMUL.FTZ R12, R4, R58 ;  /* 0x0000003a040c7220 */ /* 0x000fc60000410000 */
[----:B------:R0:W5:Y:S04]  /*1b00*/  LDL.LU R58, [R1+0xc8] ;  /* 0x0000c800013a7983 */ /* 0x0001680000300800 */
[----:B------:R-:W4:Y:S04]  /*1b10*/  LDL.LU R5, [R1+0x1c] ;  /* 0x00001c0001057983 */ /* 0x000f280000300800 */
        /* <DEDUP_REMOVED lines=19> */
[----:B------:R-:W-:-:S04]  /*1c50*/  FADD.FTZ R2, R201, R2 ;  /* 0x00000002c9027221 */ /* 0x000fc80000010000 */
[----:B------:R-:W-:-:S04]  /*1c60*/  FADD.FTZ R2, R200, R2 ;  /* 0x00000002c8027221 */ /* 0x000fc80000010000 */
[----:B------:R-:W-:-:S04]  /*1c70*/  FADD.FTZ R2, R199, R2 ;  /* 0x00000002c7027221 */ /* 0x000fc80000010000 */
[----:B------:R-:W-:-:S04]  /*1c80*/  FADD.FTZ R2, R198, R2 ;  /* 0x00000002c6027221 */ /* 0x000fc80000010000 */
[----:B------:R-:W-:Y:S01]  /*1c90*/  FADD.FTZ R2, R197, R2 ;  /* 0x00000002c5027221 */ /* 0x000fe20000010000 */
[----:B--2---:R-:W-:Y:S02]  /*1ca0*/  FMUL.FTZ R11, R7, R57 ;  /* 0x00000039070b7220 */ /* 0x004fe40000410000 */
[----:B------:R0:W5:Y:S04]  /*1cb0*/  LDL.LU R57, [R1+0xc4] ;  /* 0x0000c40001397983 */ /* 0x0001680000300800 */
[----:B------:R-:W2:Y:S01]  /*1cc0*/  LDL.LU R252, [R1+0x20] ;  /* 0x0000200001fc7983 */ /* 0x000ea20000300800 */
[----:B---3--:R-:W-:-:S03]  /*1cd0*/  FMUL.FTZ R10, R6, R56 ;  /* 0x00000038060a7220 */ /* 0x008fc60000410000 */
[----:B------:R-:W3:Y:S04]  /*1ce0*/  LDL R8, [R1+0x34] ;  /* 0x0000340001087983 */ /* 0x000ee80000100800 */
[----:B------:R0:W5:Y:S01]  /*1cf0*/  LDL.LU R56, [R1+0xc0] ;  /* 0x0000c00001387983 */ /* 0x0001620000300800 */
[----:B----4-:R-:W-:-:S03]  /*1d00*/  FADD.FTZ R5, R5, R55 ;  /* 0x0000003705057221 */ /* 0x010fc60000010000 */
[----:B------:R-:W4:Y:S01]  /*1d10*/  LDL.LU R7, [R1+0x24] ;  /* 0x0000240001077983 */ /* 0x000f220000300800 */
[----:B------:R-:W-:-:S03]  /*1d20*/  FMUL.FTZ R9, R4, R55 ;  /* 0x0000003704097220 */ /* 0x000fc60000410000 */
[----:B------:R-:W4:Y:S04]  /*1d30*/  LDL R6, [R1+0x38] ;  /* 0x0000380001067983 */ /* 0x000f280000100800 */
[----:B------:R1:W-:Y:S04]  /*1d40*/  STL [R1+0x1c], R5 ;  /* 0x00001c0501007387 */ /* 0x0003e80000100800 */
[----:B------:R0:W5:Y:S04]  /*1d50*/  LDL.LU R55, [R1+0xbc] ;  /* 0x0000bc0001377983 */ /* 0x0001680000300800 */
[----:B-1----:R-:W4:Y:S04]  /*1d60*/  LDL.LU R5, [R1+0x28] ;  /* 0x0000280001057983 */ /* 0x002f280000300800 */
[----:B------:R-:W4:Y:S01]  /*1d70*/  LDL R4, [R1+0x3c] ;  /* 0x00003c0001047983 */ /* 0x000f220000100800 */
        /* <DEDUP_REMOVED lines=30> */
[----:B------:R-:W-:Y:S02]  /*1f60*/  FFMA.FTZ R3, R219, R15, R3 ;  /* 0x0000000fdb037223 */ /* 0x000fe40000010003 */
[----:B------:R-:W-:Y:S02]  /*1f70*/  FADD.FTZ R2, R2, R9 ;  /* 0x0000000902027221 */ /* 0x000fe40000010000 */
[----:B------:R-:W-:-:S04]  /*1f80*/  FFMA.FTZ R3, R218, R14, R3 ;  /* 0x0000000eda037223 */ /* 0x000fc80000010003 */
[----:B------:R-:W-:Y:S01]  /*1f90*/  FFMA.FTZ R3, R217, R13, R3 ;  /* 0x0000000dd9037223 */ /* 0x000fe20000010003 */
[----:B------:R-:W-:Y:S01]  /*1fa0*/  FFMA.FTZ R114, R203, R53, R114 ;  /* 0x00000035cb727223 */ /* 0x000fe20000010072 */
[----:B------:R-:W-:Y:S02]  /*1fb0*/  FFMA.FTZ R115, R202, R52, R115 ;  /* 0x00000034ca737223 */ /* 0x000fe40000010073 */
[----:B------:R-:W-:-:S04]  /*1fc0*/  FFMA.FTZ R3, R216, R12, R3 ;  /* 0x0000000cd8037223 */ /* 0x000fc80000010003 */
[----:B------:R-:W-:-:S04]  /*1fd0*/  FFMA.FTZ R3, R207, R11, R3 ;  /* 0x0000000bcf037223 */ /* 0x000fc80000010003 */
[----:B------:R-:W-:-:S04]  /*1fe0*/  FFMA.FTZ R3, R206, R10, R3 ;  /* 0x0000000ace037223 */ /* 0x000fc80000010003 */
[----:B------:R-:W-:Y:S01]  /*1ff0*/  FFMA.FTZ R3, R205, R9, R3 ;  /* 0x00000009cd037223 */ /* 0x000fe20000010003 */
[----:B--2---:R-:W-:Y:S01]  /*2000*/  FADD.FTZ R252, R252, R54 ;  /* 0x00000036fcfc7221 */ /* 0x004fe20000010000 */
[----:B---3--:R-:W-:Y:S02]  /*2010*/  FMUL.FTZ R8, R8, R54 ;  /* 0x0000003608087220 */ /* 0x008fe40000410000 */
[----:B------:R0:W5:Y:S01]  /*2020*/  LDL.LU R54, [R1+0xb8] ;  /* 0x0000b80001367983 */ /* 0x0001620000300800 */
[----:B----4-:R-:W-:-:S03]  /*2030*/  FADD.FTZ R7, R7, R53 ;  /* 0x0000003507077221 */ /* 0x010fc60000010000 */
[----:B------:R-:W-:Y:S01]  /*2040*/  STL [R1+0x20], R252 ;  /* 0x000020fc01007387 */ /* 0x000fe20000100800 */
[----:B------:R-:W-:-:S03]  /*2050*/  FADD.FTZ R2, R2, R8 ;  /* 0x0000000802027221 */ /* 0x000fc60000010000 */
[----:B------:R1:W-:Y:S02]  /*2060*/  STL [R1+0x24], R7 ;  /* 0x0000240701007387 */ /* 0x0003e40000100800 */
[----:B-1----:R-:W-:Y:S02]  /*2070*/  FMUL.FTZ R7, R6, R53 ;  /* 0x0000003506077220 */ /* 0x002fe40000410000 */
[----:B------:R0:W5:Y:S02]  /*2080*/  LDL.LU R53, [R1+0xb4] ;  /* 0x0000b40001357983 */ /* 0x0001640000300800 */
[----:B------:R-:W-:Y:S01]  /*2090*/  FADD.FTZ R2, R2, R7 ;  /* 0x0000000702027221 */ /* 0x000fe20000010000 */
[----:B------:R-:W-:Y:S01]  /*20a0*/  FMUL.FTZ R6, R4, R52 ;  /* 0x0000003404067220 */ /* 0x000fe20000410000 */
[----:B------:R-:W-:Y:S02]  /*20b0*/  FADD.FTZ R5, R5, R52 ;  /* 0x0000003405057221 */ /* 0x000fe40000010000 */
[----:B------:R0:W5:Y:S01]  /*20c0*/  LDL.LU R52, [R1+0xb0] ;  /* 0x0000b00001347983 */ /* 0x0001620000300800 */
[----:B------:R-:W-:-:S03]  /*20d0*/  FADD.FTZ R2, R2, R6 ;  /* 0x0000000602027221 */ /* 0x000fc60000010000 */
[----:B------:R0:W-:Y:S04]  /*20e0*/  STL [R1+0x28], R5 ;  /* 0x0000280501007387 */ /* 0x0001e80000100800 */
[----:B------:R0:W-:Y:S01]  /*20f0*/  STL [R1], R2 ;  /* 0x0000000201007387 */ /* 0x0001e20000100800 */
[----:B------:R-:W-:-:S04]  /*2100*/  FFMA.FTZ R3, R204, R8, R3 ;  /* 0x00000008cc037223 */ /* 0x000fc80000010003 */
[----:B------:R-:W-:-:S04]  /*2110*/  FFMA.FTZ R3, R203, R7, R3 ;  /* 0x00000007cb037223 */ /* 0x000fc80000010003 */
[----:B------:R-:W-:Y:S01]  /*2120*/  FFMA.FTZ R252, R202, R6, R3 ;  /* 0x00000006cafc7223 */ /* 0x000fe20000010003 */
[----:B0-----:R-:W-:Y:S06]  /*2130*/  BRA `(.L_x_15411) ;  /* 0x00000004000c7947 */ /* 0x001fec0003800000 */
.L_x_15410:
        /* <DEDUP_REMOVED lines=33> */
.L_x_15412:
        /* <DEDUP_REMOVED lines=34> */
.L_x_15411:
[----:B------:R-:W-:Y:S05]  /*2570*/  BSYNC.RECONVERGENT B1 ;  /* 0x0000000000017941 */ /* 0x000fea0003800200 */
.L_x_15409:
        /* <DEDUP_REMOVED lines=23> */
.L_x_15794:
        /* <DEDUP_REMOVED lines=57> */
[----:B------:R-:W-:-:S05]  /*2a80*/  HADD2.F32 R2, -RZ, R176.H0_H0 ;  /* 0x200000b0ff027230 */ /* 0x000fca0000004100 */
[----:B------:R-:W-:Y:S02]  /*2a90*/  FMUL.FTZ R2, R2, R5 ;  /* 0x0000000502027220 */ /* 0x000fe40000410000 */
[----:B------:R1:W5:Y:S04]  /*2aa0*/  LDL.LU R5, [R1+0xb4] ;  /* 0x0000b40001057983 */ /* 0x0003680000300800 */
[----:B------:R2:W-:Y:S04]  /*2ab0*/  STL [R1+0x4], R2 ;  /* 0x0000040201007387 */ /* 0x0005e80000100800 */
[----:B--2---:R1:W5:Y:S02]  /*2ac0*/  LDL.LU R2, [R1+0xb0] ;  /* 0x0000b00001027983 */ /* 0x0043640000300800 */
.L_x_15420:
[----:B------:R-:W-:Y:S05]  /*2ad0*/  BSYNC.RECONVERGENT B3 ;  /* 0x0000000000037941 */ /* 0x000fea0003800200 */
.L_x_15419:
        /* <DEDUP_REMOVED lines=14> */
[----:B---3--:R-:W-:Y:S02]  /*2bc0*/  F2FP.F16.F32.PACK_AB R5, RZ, R6 ;  /* 0x00000006ff05723e */ /* 0x008fe400000000ff */
[----:B------:R2:W5:Y:S02]  /*2bd0*/  LDL.LU R6, [R1+0xb8] ;  /* 0x0000b80001067983 */ /* 0x0005640000300800 */
[----:B----4-:R-:W-:Y:S02]  /*2be0*/  PRMT R2, R5, 0x7610, R2 ;  /* 0x0000761005027816 */ /* 0x010fe40000000002 */
[----:B------:R2:W5:Y:S02]  /*2bf0*/  LDL.LU R5, [R1+0xb4] ;  /* 0x0000b40001057983 */ /* 0x0005640000300800 */
[----:B------:R-:W-:Y:S02]  /*2c00*/  PRMT R180, R2, 0x7610, R180 ;  /* 0x0000761002b47816 */ /* 0x000fe400000000b4 */
[----:B------:R2:W5:Y:S05]  /*2c10*/  LDL.LU R2, [R1+0xb0] ;  /* 0x0000b00001027983 */ /* 0x00056a0000300800 */
.L_x_15418:
[----:B------:R-:W-:Y:S05]  /*2c20*/  BSYNC.RECONVERGENT B2 ;  /* 0x0000000000027941 */ /* 0x000fea0003800200 */
.L_x_15417:
        /* <DEDUP_REMOVED lines=10> */
[----:B----4-:R-:W-:-:S04]  /*2cd0*/  FADD.FTZ R0, R240, -R2 ;  /* 0x80000002f0007221 */ /* 0x010fc80000010000 */
[----:B------:R-:W-:-:S05]  /*2ce0*/  FMUL.FTZ R0, R249, R0 ;  /* 0x00000000f9007220 */ /* 0x000fca0000410000 */
[----:B------:R-:W-:-:S05]  /*2cf0*/  FSEL R0, R0, RZ, P1 ;  /* 0x000000ff00007208 */ /* 0x000fca0000800000 */
[----:B------:R-:W-:-:S04]  /*2d00*/  FMUL.FTZ R0, R0, UR13 ;  /* 0x0000000d00007c20 */ /* 0x000fc80008410000 */
[----:B------:R-:W-:Y:S01]  /*2d10*/  FMUL.FTZ R2, R0, UR12 ;  /* 0x0000000c00027c20 */ /* 0x000fe20008410000 */
[----:B------:R-:W-:-:S05]  /*2d20*/  HADD2.F32 R0, -RZ, R176.H1_H1 ;  /* 0x300000b0ff007230 */ /* 0x000fca0000004100 */
[----:B------:R-:W-:Y:S02]  /*2d30*/  FMUL.FTZ R0, R0, R2 ;  /* 0x0000000200007220 */ /* 0x000fe40000410000 */
[----:B------:R3:W5:Y:S04]  /*2d40*/  LDL.LU R2, [R1+0xb4] ;  /* 0x0000b40001027983 */ /* 0x0007680000300800 */
[----:B------:R4:W-:Y:S04]  /*2d50*/  STL [R1+0x4], R0 ;  /* 0x0000040001007387 */ /* 0x0009e80000100800 */
[----:B----4-:R3:W5:Y:S02]  /*2d60*/  LDL.LU R0, [R1+0xb0] ;  /* 0x0000b00001007983 */ /* 0x0107640000300800 */
.L_x_15424:
[----:B------:R-:W-:Y:S05]  /*2d70*/  BSYNC.RECONVERGENT B3 ;  /* 0x0000000000037941 */ /* 0x000fea0003800200 */
.L_x_15423:
        /* <DEDUP_REMOVED lines=14> */
[----:B0-----:R-:W-:Y:S02]  /*2e60*/  F2FP.F16.F32.PACK_AB R2, RZ, R5 ;  /* 0x00000005ff02723e */ /* 0x001fe400000000ff */
[----:B------:R4:W5:Y:S02]  /*2e70*/  LDL.LU R5, [R1+0xb8] ;  /* 0x0000b80001057983 */ /* 0x0009640000300800 */
[----:B-1----:R-:W-:Y:S02]  /*2e80*/  PRMT R0, R2, 0x7610, R0 ;  /* 0x0000761002007816 */ /* 0x002fe40000000000 */
[----:B------:R4:W5:Y:S02]  /*2e90*/  LDL.LU R2, [R1+0xb4] ;  /* 0x0000b40001027983 */ /* 0x0009640000300800 */
[----:B------:R-:W-:Y:S02]  /*2ea0*/  PRMT R180, R180, 0x5410, R0 ;  /* 0x00005410b4b47816 */ /* 0x000fe40000000000 */
[----:B------:R4:W5:Y:S05]  /*2eb0*/  LDL.LU R0, [R1+0xb0] ;  /* 0x0000b00001007983 */ /* 0x00096a0000300800 */
.L_x_15422:
[----:B------:R-:W-:Y:S05]  /*2ec0*/  BSYNC.RECONVERGENT B2 ;  /* 0x0000000000027941 */ /* 0x000fea0003800200 */
.L_x_15421:
        /* <DEDUP_REMOVED lines=19> */
[----:B-1----:R0:W5:Y:S02]  /*3000*/  LDL.LU R0, [R1+0xb0] ;  /* 0x0000b00001007983 */ /* 0x0021640000300800 */
.L_x_15428:
[----:B------:R-:W-:Y:S05]  /*3010*/  BSYNC.RECONVERGENT B3 ;  /* 0x0000000000037941 */ /* 0x000fea0003800200 */
.L_x_15427:
        /* <DEDUP_REMOVED lines=14> */
[----:B-1----:R-:W-:Y:S02]  /*3100*/  F2FP.F16.F32.PACK_AB R2, RZ, R5 ;  /* 0x00000005ff02723e */ /* 0x002fe400000000ff */
[----:B------:R1:W5:Y:S02]  /*3110*/  LDL.LU R5, [R1+0xb8] ;  /* 0x0000b80001057983 */ /* 0x0003640000300800 */
[----:B---3--:R-:W-:Y:S02]  /*3120*/  PRMT R0, R2, 0x7610, R0 ;  /* 0x0000761002007816 */ /* 0x008fe40000000000 */
[----:B------:R1:W5:Y:S02]  /*3130*/  LDL.LU R2, [R1+0xb4] ;  /* 0x0000b40001027983 */ /* 0x0003640000300800 */
[----:B------:R-:W-:Y:S02]  /*3140*/  PRMT R181, R0, 0x7610, R181 ;  /* 0x0000761000b57816 */ /* 0x000fe400000000b5 */
[----:B------:R1:W5:Y:S05]  /*3150*/  LDL.LU R0, [R1+0xb0] ;  /* 0x0000b00001007983 */ /* 0x00036a0000300800 */
.L_x_15426:
[----:B------:R-:W-:Y:S05]  /*3160*/  BSYNC.RECONVERGENT B2 ;  /* 0x0000000000027941 */ /* 0x000fea0003800200 */
.L_x_15425:
        /* <DEDUP_REMOVED lines=19> */
[----:B-1----:R0:W5:Y:S02]  /*32a0*/  LDL.LU R0, [R1+0xb0] ;  /* 0x0000b00001007983 */ /* 0x0021640000300800 */
.L_x_15432:
[----:B------:R-:W-:Y:S05]  /*32b0*/  BSYNC.RECONVERGENT B3 ;  /* 0x0000000000037941 */ /* 0x000fea0003800200 */
.L_x_15431:
        /* <DEDUP_REMOVED lines=20> */
.L_x_15430:
[----:B------:R-:W-:Y:S05]  /*3400*/  BSYNC.RECONVERGENT B2 ;  /* 0x0000000000027941 */ /* 0x000fea0003800200 */
.L_x_15429:
        /* <DEDUP_REMOVED lines=20> */
.L_x_15436:
[----:B------:R-:W-:Y:S05]  /*3550*/  BSYNC.RECONVERGENT B3 ;  /* 0x0000000000037941 */ /* 0x000fea0003800200 */
.L_x_15435:
        /* <DEDUP_REMOVED lines=20> */
.L_x_15434:
[----:B------:R-:W-:Y:S05]  /*36a0*/  BSYNC.RECONVERGENT B2 ;  /* 0x0000000000027941 */ /* 0x000fea0003800200 */
.L_x_15433:
        /* <DEDUP_REMOVED lines=20> */
.L_x_15440:
[----:B------:R-:W-:Y:S05]  /*37f0*/  BSYNC.RECONVERGENT B3 ;  /* 0x0000000000037941 */ /* 0x000fea0003800200 */
.L_x_15439:
        /* <DEDUP_REMOVED lines=20> */
.L_x_15438:
[----:B------:R-:W-:Y:S05]  /*3940*/  BSYNC.RECONVERGENT B2 ;  /* 0x0000000000027941 */ /* 0x000fea0003800200 */
.L_x_15437:
        /* <DEDUP_REMOVED lines=20> */
.L_x_15444:
[----:B------:R-:W-:Y:S05]  /*3a90*/  BSYNC.RECONVERGENT B3 ;  /* 0x0000000000037941 */ /* 0x000fea0003800200 */
.L_x_15443:
        /* <DEDUP_REMOVED lines=20> */
.L_x_15442:
[----:B------:R-:W-:Y:S05]  /*3be0*/  BSYNC.RECONVERGENT B2 ;  /* 0x0000000000027941 */ /* 0x000fea0003800200 */
.L_x_15441:
[----:B------:R-:W-:Y:S05]  /*3bf0*/  @!P3 BRA `(.L_x_15445) ;  /* 0x0000002800c8b947 */ /* 0x000fea0003800000 */
[----:B------:R-:W-:Y:S01]  /*3c00*/  ISETP.GE.U32.AND P0, PT, R214, RZ, PT ;  /* 0x000000ffd600720c */ /* 0x000fe20003f06070 */
        /* <DEDUP_REMOVED lines=13> */
.L_x_15447:
[----:B------:R-:W-:Y:S05]  /*3ce0*/  BSYNC.RECONVERGENT B2 ;  /* 0x0000000000027941 */ /* 0x000fea0003800200 */
.L_x_15446:
        /* <DEDUP_REMOVED lines=13> */
.L_x_15416:
[----:B------:R-:W-:Y:S04]  /*3dc0*/  BSSY.RECONVERGENT B2, `(.L_x_15448) ;  /* 0x000001c000027945 */ /* 0x000fe80003800200 */
[----:B------:R-:W-:Y:S05]  /*3dd0*/  @!P3 BRA `(.L_x_15449) ;  /* 0x000000000068b947 */ /* 0x000fea0003800000 */
[----:B------:R-:W-:Y:S01]  /*3de0*/  LOP3.LUT P0, RZ, R214, 0xff, RZ, 0xc0, !PT ;  /* 0x000000ffd6ff7812 */ /* 0x000fe2000780c0ff */
[----:B------:R-:W-:Y:S01]  /*3df0*/  BSSY.RECONVERGENT B3, `(.L_x_15450) ;  /* 0x000000c000037945 */ /* 0x000fe20003800200 */
[----:B------:R-:W-:-:S11]  /*3e00*/  HFMA2 R184, -RZ, RZ, 0, 0 ;  /* 0x00000000ffb87431 */ /* 0x000fd600000001ff */
[----:B------:R-:W-:Y:S05]  /*3e10*/  @!P0 BRA `(.L_x_15451) ;  /* 0x0000000000248947 */ /* 0x000fea0003800000 */
[----:B-----5:R-:W-:Y:S01]  /*3e20*/  FFMA.FTZ R184, R0, R4, R3 ;  /* 0x0000000400b87223 */ /* 0x020fe20000010003 */
        /* <DEDUP_REMOVED lines=8> */
.L_x_15451:
[----:B------:R-:W-:Y:S05]  /*3eb0*/  BSYNC.RECONVERGENT B3 ;  /* 0x0000000000037941 */ /* 0x000fea0003800200 */
.L_x_15450:
        /* <DEDUP_REMOVED lines=12> */
.L_x_15449:
[----:B------:R-:W-:Y:S05]  /*3f80*/  BSYNC.RECONVERGENT B2 ;  /* 0x0000000000027941 */ /* 0x000fea0003800200 */
.L_x_15448:
        /* <DEDUP_REMOVED lines=15> */
.L_x_15455:
[----:B------:R-:W-:Y:S05]  /*4080*/  BSYNC.RECONVERGENT B3 ;  /* 0x0000000000037941 */ /* 0x000fea0003800200 */
.L_x_15454:
        /* <DEDUP_REMOVED lines=12> */
.L_x_15453:
[----:B------:R-:W-:Y:S05]  /*4150*/  BSYNC.RECONVERGENT B2 ;  /* 0x0000000000027941 */ /* 0x000fea0003800200 */
.L_x_15452:
        /* <DEDUP_REMOVED lines=15> */
.L_x_15459:
[----:B------:R-:W-:Y:S05]  /*4250*/  BSYNC.RECONVERGENT B3 ;  /* 0x0000000000037941 */ /* 0x000fea0003800200 */
.L_x_15458:
        /* <DEDUP_REMOVED lines=12> */
.L_x_15457:
[----:B------:R-:W-:Y:S05]  /*4320*/  BSYNC.RECONVERGENT B2 ;  /* 0x0000000000027941 */ /* 0x000fea0003800200 */
.L_x_15456:
        /* <DEDUP_REMOVED lines=15> */
.L_x_15463:
[----:B------:R-:W-:Y:S05]  /*4420*/  BSYNC.RECONVERGENT B3 ;  /* 0x0000000000037941 */ /* 0x000fea0003800200 */
.L_x_15462:
        /* <DEDUP_REMOVED lines=12> */
.L_x_15461:
[----:B------:R-:W-:Y:S05]  /*44f0*/  BSYNC.RECONVERGENT B2 ;  /* 0x0000000000027941 */ /* 0x000fea0003800200 */
.L_x_15460:
        /* <DEDUP_REMOVED lines=15> */
.L_x_15467:
[----:B------:R-:W-:Y:S05]  /*45f0*/  BSYNC.RECONVERGENT B3 ;  /* 0x0000000000037941 */ /* 0x000fea0003800200 */
.L_x_15466:
        /* <DEDUP_REMOVED lines=12> */
.L_x_15465:
[----:B------:R-:W-:Y:S05]  /*46c0*/  BSYNC.RECONVERGENT B2 ;  /* 0x0000000000027941 */ /* 0x000fea0003800200 */
.L_x_15464:
        /* <DEDUP_REMOVED lines=15> */
.L_x_15471:
[----:B------:R-:W-:Y:S05]  /*47c0*/  BSYNC.RECONVERGENT B3 ;  /* 0x0000000000037941 */ /* 0x000fea0003800200 */
.L_x_15470:
        /* <DEDUP_REMOVED lines=12> */
.L_x_15469:
[----:B------:R-:W-:Y:S05]  /*4890*/  BSYNC.RECONVERGENT B2 ;  /* 0x0000000000027941 */ /* 0x000fea0003800200 */
.L_x_15468:
        /* <DEDUP_REMOVED lines=15> */
.L_x_15475:
[----:B------:R-:W-:Y:S05]  /*4990*/  BSYNC.RECONVERGENT B3 ;  /* 0x0000000000037941 */ /* 0x000fea0003800200 */
.L_x_15474:
        /* <DEDUP_REMOVED lines=12> */
.L_x_15473:
[----:B------:R-:W-:Y:S05]  /*4a60*/  BSYNC.RECONVERGENT B2 ;  /* 0x0000000000027941 */ /* 0x000fea0003800200 */
.L_x_15472:
        /* <DEDUP_REMOVED lines=52> */
[----:B------:R-:W-:Y:S01]  /*4db0*/  @P0 HADD2.F32 R188, -RZ, R179.H1_H1 ;  /* 0x300000b3ffbc0230 */ /* 0x000fe20000004100 */
[----:B--2---:R-:W-:Y:S01]  /*4dc0*/  MOV R215, R186 ;  /* 0x000000ba00d77202 */ /* 0x004fe20000000f00 */
[----:B------:R-:W-:-:S04]  /*4dd0*/  FMUL.FTZ R186, R191, UR13 ;  /* 0x0000000dbfba7c20 */ /* 0x000fc80008410000 */
[----:B------:R-:W-:-:S04]  /*4de0*/  FMUL.FTZ R186, R186, UR12 ;  /* 0x0000000cbaba7c20 */ /* 0x000fc80008410000 */
[-C--:B------:R-:W-:Y:S01]  /*4df0*/  @P0 FMUL.FTZ R187, R188, R186.reuse ;  /* 0x000000babcbb0220 */ /* 0x080fe20000410000 */
[----:B------:R-:W-:Y:S01]  /*4e00*/  FMUL.FTZ R186, R59, R186 ;  /* 0x000000ba3bba7220 */ /* 0x000fe20000410000 */
[----:B------:R-:W-:Y:S02]  /*4e10*/  MOV R188, R215 ;  /* 0x000000d700bc7202 */ /* 0x000fe40000000f00 */
[----:B------:R-:W-:Y:S02]  /*4e20*/  FADD.FTZ R171, R171, R187 ;  /* 0x000000bbabab7221 */ /* 0x000fe40000010000 */
[----:B------:R-:W-:-:S04]  /*4e30*/  FSEL R186, R186, RZ, P0 ;  /* 0x000000ffbaba7208 */ /* 0x000fc80000000000 */
[----:B------:R-:W-:-:S04]  /*4e40*/  F2FP.F16.F32.PACK_AB R186, RZ, R186 ;  /* 0x000000baffba723e */ /* 0x000fc800000000ff */
[----:B------:R-:W-:Y:S02]  /*4e50*/  PRMT R183, R183, 0x5410, R186 ;  /* 0x00005410b7b77816 */ /* 0x000fe400000000ba */
[----:B------:R3:W5:Y:S04]  /*4e60*/  LDL.LU R186, [R1+0x4] ;  /* 0x0000040001ba7983 */ /* 0x0007680000300800 */
[----:B------:R3:W5:Y:S01]  /*4e70*/  LDL.LU R187, [R1+0x10] ;  /* 0x0000100001bb7983 */ /* 0x0007620000300800 */
[----:B------:R-:W-:Y:S05]  /*4e80*/  BRA `(.L_x_15445) ;  /* 0x0000001800247947 */ /* 0x000fea0003800000 */
.L_x_15415:
        /* <DEDUP_REMOVED lines=17> */
[----:B------:R-:W-:Y:S02]  /*4fa0*/  @P0 HADD2.F32 R8, -RZ, R176.H0_H0 ;  /* 0x200000b0ff080230 */ /* 0x000fe40000004100 */
        /* <DEDUP_REMOVED lines=12> */
[----:B-1----:R-:W-:-:S02]  /*5070*/  F2FP.F16.F32.PACK_AB R5, RZ, R6 ;  /* 0x00000006ff05723e */ /* 0x002fc400000000ff */
[----:B------:R3:W5:Y:S02]  /*5080*/  LDL.LU R6, [R1+0xb8] ;  /* 0x0000b80001067983 */ /* 0x0007640000300800 */
[----:B--2---:R-:W-:Y:S02]  /*5090*/  PRMT R2, R5, 0x7610, R2 ;  /* 0x0000761005027816 */ /* 0x004fe40000000002 */
[----:B------:R3:W5:Y:S02]  /*50a0*/  LDL.LU R5, [R1+0xb4] ;  /* 0x0000b40001057983 */ /* 0x0007640000300800 */
[----:B------:R-:W-:Y:S02]  /*50b0*/  PRMT R180, R2, 0x7610, R180 ;  /* 0x0000761002b47816 */ /* 0x000fe400000000b4 */
[----:B------:R3:W5:Y:S05]  /*50c0*/  LDL.LU R2, [R1+0xb0] ;  /* 0x0000b00001027983 */ /* 0x00076a0000300800 */
.L_x_15478:
[----:B------:R-:W-:Y:S05]  /*50d0*/  BSYNC.RECONVERGENT B2 ;  /* 0x0000000000027941 */ /* 0x000fea0003800200 */
.L_x_15477:
        /* <DEDUP_REMOVED lines=9> */
[----:B------:R-:W-:Y:S02]  /*5170*/  @P0 HADD2.F32 R7, -RZ, R176.H1_H1 ;  /* 0x300000b0ff070230 */ /* 0x000fe40000004100 */
[----:B------:R2:W-:Y:S01]  /*5180*/  STL [R1+0xb0], R0 ;  /* 0x0000b00001007387 */ /* 0x0005e20000100800 */
[----:B----4-:R-:W-:Y:S01]  /*5190*/  MOV R5, R49 ;  /* 0x0000003100057202 */ /* 0x010fe20000000f00 */
        /* <DEDUP_REMOVED lines=16> */
.L_x_15480:
[----:B------:R-:W-:Y:S05]  /*52a0*/  BSYNC.RECONVERGENT B2 ;  /* 0x0000000000027941 */ /* 0x000fea0003800200 */
.L_x_15479:
        /* <DEDUP_REMOVED lines=9> */
[----:B------:R-:W-:Y:S02]  /*5340*/  @P0 HADD2.F32 R7, -RZ, R177.H0_H0 ;  /* 0x200000b1ff070230 */ /* 0x000fe40000004100 */
        /* <DEDUP_REMOVED lines=18> */
.L_x_15482:
[----:B------:R-:W-:Y:S05]  /*5470*/  BSYNC.RECONVERGENT B2 ;  /* 0x0000000000027941 */ /* 0x000fea0003800200 */
.L_x_15481:
        /* <DEDUP_REMOVED lines=28> */
.L_x_15484:
[----:B------:R-:W-:Y:S05]  /*5640*/  BSYNC.RECONVERGENT B2 ;  /* 0x0000000000027941 */ /* 0x000fea0003800200 */
.L_x_15483:
        /* <DEDUP_REMOVED lines=28> */
.L_x_15486:
[----:B------:R-:W-:Y:S05]  /*5810*/  BSYNC.RECONVERGENT B2 ;  /* 0x0000000000027941 */ /* 0x000fea0003800200 */
.L_x_15485:
        /* <DEDUP_REMOVED lines=28> */
.L_x_15488:
[----:B------:R-:W-:Y:S05]  /*59e0*/  BSYNC.RECONVERGENT B2 ;  /* 0x0000000000027941 */ /* 0x000fea0003800200 */
.L_x_15487:
        /* <DEDUP_REMOVED lines=28> */
.L_x_15490:
[----:B------:R-:W-:Y:S05]  /*5bb0*/  BSYNC.RECONVERGENT B2 ;  /* 0x0000000000027941 */ /* 0x000fea0003800200 */
.L_x_15489:
        /* <DEDUP_REMOVED lines=8> */
[----:B------:R-:W-:-:S04]  /*5c40*/  FMUL.FTZ R214, R214, UR13 ;  /* 0x0000000dd6d67c20 */ /* 0x000fc80008410000 */
[----:B------:R-:W-:Y:S02]  /*5c50*/  @P0 HADD2.F32 R215, -RZ, R179.H1_H1 ;  /* 0x300000b3ffd70230 */ /* 0x000fe40000004100 */
[----:B-1----:R-:W-:Y:S01]  /*5c60*/  FMUL.FTZ R0, R214, UR12 ;  /* 0x0000000cd6007c20 */ /* 0x002fe20008410000 */
[----:B------:R-:W-:-:S03]  /*5c70*/  HFMA2 R214, -RZ, RZ, 0, 0 ;  /* 0x00000000ffd67431 */ /* 0x000fc600000001ff */
[-C--:B------:R-:W-:Y:S01]  /*5c80*/  @P0 FMUL.FTZ R214, R215, R0.reuse ;  /* 0x00000000d7d60220 */ /* 0x080fe20000410000 */
[----:B------:R-:W-:Y:S02]  /*5c90*/  MOV R215, R0 ;  /* 0x0000000000d77202 */ /* 0x000fe40000000f00 */
[----:B------:R1:W5:Y:S01]  /*5ca0*/  LDL.LU R0, [R1+0xb0] ;  /* 0x0000b00001007983 */ /* 0x0003620000300800 */
[----:B------:R-:W-:Y:S02]  /*5cb0*/  FADD.FTZ R171, R171, R214 ;  /* 0x000000d6abab7221 */ /* 0x000fe40000010000 */
[----:B------:R-:W-:-:S05]  /*5cc0*/  FMUL.FTZ R214, R59, R215 ;  /* 0x000000d73bd67220 */ /* 0x000fca0000410000 */
[----:B------:R-:W-:-:S04]  /*5cd0*/  FSEL R214, R214, RZ, P0 ;  /* 0x000000ffd6d67208 */ /* 0x000fc80000000000 */
[----:B------:R-:W-:-:S04]  /*5ce0*/  F2FP.F16.F32.PACK_AB R214, RZ, R214 ;  /* 0x000000d6ffd6723e */ /* 0x000fc800000000ff */
[----:B------:R-:W-:Y:S01]  /*5cf0*/  PRMT R183, R183, 0x5410, R214 ;  /* 0x00005410b7b77816 */ /* 0x000fe200000000d6 */
[----:B-1----:R-:W-:Y:S06]  /*5d00*/  BRA `(.L_x_15445) ;  /* 0x0000000800847947 */ /* 0x002fec0003800000 */
.L_x_15476:
        /* <DEDUP_REMOVED lines=26> */
.L_x_15492:
[----:B------:R-:W-:Y:S05]  /*5eb0*/  BSYNC.RECONVERGENT B2 ;  /* 0x0000000000027941 */ /* 0x000fea0003800200 */
.L_x_15491:
[----:B------:R-:W-:Y:S04]  /*5ec0*/  BSSY.RECONVERGENT B2, `(.L_x_15493) ;  /* 0x000000d000027945 */ /* 0x000fe80003800200 */
[----:B------:R-:W-:Y:S05]  /*5ed0*/  @!P3 BRA `(.L_x_15494) ;  /* 0x00000000002cb947 */ /* 0x000fea0003800000 */
[----:B------:R-:W-:Y:S01]  /*5ee0*/  LOP3.LUT P0, RZ, R214, 0xff00, RZ, 0xc0, !PT ;  /* 0x0000ff00d6ff7812 */ /* 0x000fe2000780c0ff */
[----:B------:R-:W-:Y:S01]  /*5ef0*/  FMUL.FTZ R185, R191, UR13 ;  /* 0x0000000dbfb97c20 */ /* 0x000fe20008410000 */
[----:B-1----:R-:W-:-:S03]  /*5f00*/  MOV R186, RZ ;  /* 0x000000ff00ba7202 */ /* 0x002fc60000000f00 */
        /* <DEDUP_REMOVED lines=8> */
.L_x_15494:
[----:B------:R-:W-:Y:S05]  /*5f90*/  BSYNC.RECONVERGENT B2 ;  /* 0x0000000000027941 */ /* 0x000fea0003800200 */
.L_x_15493:
[----:B------:R-:W-:Y:S04]  /*5fa0*/  BSSY.RECONVERGENT B2, `(.L_x_15495) ;  /* 0x000000d000027945 */ /* 0x000fe80003800200 */
        /* <DEDUP_REMOVED lines=12> */
.L_x_15496:
[----:B------:R-:W-:Y:S05]  /*6070*/  BSYNC.RECONVERGENT B2 ;  /* 0x0000000000027941 */ /* 0x000fea0003800200 */
.L_x_15495:
[----:B-1----:R-:W-:Y:S01]  /*6080*/  @P4 FFMA.FTZ R186, R246, R4, R3 ;  /* 0x00000004f6ba4223 */ /* 0x002fe20000010003 */
        /* <DEDUP_REMOVED lines=16> */
.L_x_15498:
[----:B------:R-:W-:Y:S05]  /*6190*/  BSYNC.RECONVERGENT B2 ;  /* 0x0000000000027941 */ /* 0x000fea0003800200 */
.L_x_15497:
        /* <DEDUP_REMOVED lines=17> */
.L_x_15500:
[----:B------:R-:W-:Y:S05]  /*62b0*/  BSYNC.RECONVERGENT B2 ;  /* 0x0000000000027941 */ /* 0x000fea0003800200 */
.L_x_15499:
        /* <DEDUP_REMOVED lines=17> */
.L_x_15502:
[----:B------:R-:W-:Y:S05]  /*63d0*/  BSYNC.RECONVERGENT B2 ;  /* 0x0000000000027941 */ /* 0x000fea0003800200 */
.L_x_15501:
        /* <DEDUP_REMOVED lines=11> */
[----:B-1----:R-:W-:-:S05]  /*6490*/  @P0 HADD2.F32 R0, -RZ, R179.H0_H0 ;  /* 0x200000b3ff000230 */ /* 0x002fca0000004100 */
[-C--:B------:R-:W-:Y:S02]  /*64a0*/  @P0 FMUL.FTZ R190, R0, R189.reuse ;  /* 0x000000bd00be0220 */ /* 0x080fe40000410000 */
[----:B------:R1:W5:Y:S01]  /*64b0*/  LDL.LU R0, [R1+0xb0] ;  /* 0x0000b00001007983 */ /* 0x0003620000300800 */
[----:B------:R-:W-:Y:S01]  /*64c0*/  FMUL.FTZ R189, R58, R189 ;  /* 0x000000bd3abd7220 */ /* 0x000fe20000410000 */
[----:B------:R-:W-:-:S04]  /*64d0*/  FADD.FTZ R170, R170, R190 ;  /* 0x000000beaaaa7221 */ /* 0x000fc80000010000 */
[----:B------:R-:W-:-:S04]  /*64e0*/  FSEL R189, R189, RZ, P0 ;  /* 0x000000ffbdbd7208 */ /* 0x000fc80000000000 */
[----:B------:R-:W-:-:S04]  /*64f0*/  F2FP.F16.F32.PACK_AB R189, RZ, R189 ;  /* 0x000000bdffbd723e */ /* 0x000fc800000000ff */
[----:B-1----:R-:W-:-:S07]  /*6500*/  PRMT R183, R189, 0x7610, R183 ;  /* 0x00007610bdb77816 */ /* 0x002fce00000000b7 */
.L_x_15504:
[----:B------:R-:W-:Y:S05]  /*6510*/  BSYNC.RECONVERGENT B2 ;  /* 0x0000000000027941 */ /* 0x000fea0003800200 */
.L_x_15503:
        /* <DEDUP_REMOVED lines=20> */
[----:B------:R-:W-:Y:S02]  /*6660*/  @P0 HADD2.F32 R215, -RZ, R179.H1_H1 ;  /* 0x300000b3ffd70230 */ /* 0x000fe40000004100 */
[----:B---3--:R-:W-:-:S04]  /*6670*/  FMUL.FTZ R214, R0, UR13 ;  /* 0x0000000d00d67c20 */ /* 0x008fc80008410000 */
[----:B------:R-:W-:Y:S01]  /*6680*/  FMUL.FTZ R0, R214, UR12 ;  /* 0x0000000cd6007c20 */ /* 0x000fe20008410000 */
        /* <DEDUP_REMOVED lines=8> */
[----:B-1----:R-:W-:-:S07]  /*6710*/  PRMT R183, R183, 0x5410, R214 ;  /* 0x00005410b7b77816 */ /* 0x002fce00000000d6 */
.L_x_15445:
[----:B------:R-:W-:Y:S05]  /*6720*/  BSYNC.RECONVERGENT B1 ;  /* 0x0000000000017941 */ /* 0x000fea0003800200 */
.L_x_15414:
        /* <DEDUP_REMOVED lines=20> */
.L_x_15506:
[----:B------:R-:W-:Y:S05]  /*6870*/  BSYNC.RECONVERGENT B1 ;  /* 0x0000000000017941 */ /* 0x000fea0003800200 */
.L_x_15505:
        /* <DEDUP_REMOVED lines=28> */
.L_x_15511:
[----:B------:R-:W-:Y:S05]  /*6a40*/  BSYNC.RECONVERGENT B2 ;  /* 0x0000000000027941 */ /* 0x000fea0003800200 */
.L_x_15510:
[----:B------:R-:W-:Y:S04]  /*6a50*/  BSSY.RECONVERGENT B2, `(.L_x_15512) ;  /* 0x000000d000027945 */ /* 0x000fe80003800200 */
[----:B------:R-:W-:Y:S05]  /*6a60*/  @!P3 BRA `(.L_x_15513) ;  /* 0x00000000002cb947 */ /* 0x000fea0003800000 */
[----:B------:R-:W-:Y:S01]  /*6a70*/  LOP3.LUT P2, RZ, R212, 0xff00, RZ, 0xc0, !PT ;  /* 0x0000ff00d4ff7812 */ /* 0x000fe2000784c0ff */
[----:B------:R-:W-:Y:S01]  /*6a80*/  FMUL.FTZ R2, R185, UR13 ;  /* 0x0000000db9027c20 */ /* 0x000fe20008410000 */
[----:B------:R-:W-:-:S03]  /*6a90*/  MOV R187, RZ ;  /* 0x000000ff00bb7202 */ /* 0x000fc60000000f00 */
        /* <DEDUP_REMOVED lines=8> */
.L_x_15513:
[----:B------:R-:W-:Y:S05]  /*6b20*/  BSYNC.RECONVERGENT B2 ;  /* 0x0000000000027941 */ /* 0x000fea0003800200 */
.L_x_15512:
[----:B------:R-:W-:Y:S04]  /*6b30*/  BSSY.RECONVERGENT B2, `(.L_x_15514) ;  /* 0x000000d000027945 */ /* 0x000fe80003800200 */
[----:B------:R-:W-:Y:S05]  /*6b40*/  @!P3 BRA `(.L_x_15515) ;  /* 0x00000000002cb947 */ /* 0x000fea0003800000 */
        /* <DEDUP_REMOVED lines=11> */
.L_x_15515:
[----:B------:R-:W-:Y:S05]  /*6c00*/  BSYNC.RECONVERGENT B2 ;  /* 0x0000000000027941 */ /* 0x000fea0003800200 */
.L_x_15514:
        /* <DEDUP_REMOVED lines=17> */
.L_x_15517:
[----:B------:R-:W-:Y:S05]  /*6d20*/  BSYNC.RECONVERGENT B2 ;  /* 0x0000000000027941 */ /* 0x000fea0003800200 */
.L_x_15516:
        /* <DEDUP_REMOVED lines=17> */
.L_x_15519:
[----:B------:R-:W-:Y:S05]  /*6e40*/  BSYNC.RECONVERGENT B2 ;  /* 0x0000000000027941 */ /* 0x000fea0003800200 */
.L_x_15518:
        /* <DEDUP_REMOVED lines=17> */
.L_x_15521:
[----:B------:R-:W-:Y:S05]  /*6f60*/  BSYNC.RECONVERGENT B2 ;  /* 0x0000000000027941 */ /* 0x000fea0003800200 */
.L_x_15520:
        /* <DEDUP_REMOVED lines=17> */
.L_x_15523:
[----:B------:R-:W-:Y:S05]  /*7080*/  BSYNC.RECONVERGENT B2 ;  /* 0x0000000000027941 */ /* 0x000fea0003800200 */
.L_x_15522:
[----:B------:R-:W-:-:S04]  /*7090*/  @P4 FFMA.FTZ R2, R226, R4, R3 ;  /* 0x00000004e2024223 */ /* 0x000fc80000010003 */
[----:B------:R-:W-:Y:S01]  /*70a0*/  @P4 FADD.FTZ R191, R194, -R2 ;  /* 0x80000002c2bf4221 */ /* 0x000fe20000010000 */
        /* <DEDUP_REMOVED lines=17> */
.L_x_15509:
        /* <DEDUP_REMOVED lines=8> */
[----:B------:R-:W-:Y:S02]  /*7240*/  HFMA2 R214, -RZ, RZ, 0, 0 ;  /* 0x00000000ffd67431 */ /* 0x000fe400000001ff */
        /* <DEDUP_REMOVED lines=8> */
.L_x_15526:
[----:B------:R-:W-:Y:S05]  /*72d0*/  BSYNC.RECONVERGENT B2 ;  /* 0x0000000000027941 */ /* 0x000fea0003800200 */
.L_x_15525:
        /* <DEDUP_REMOVED lines=17> */
.L_x_15528:
[----:B------:R-:W-:Y:S05]  /*73f0*/  BSYNC.RECONVERGENT B2 ;  /* 0x0000000000027941 */ /* 0x000fea0003800200 */
.L_x_15527:
        /* <DEDUP_REMOVED lines=17> */
.L_x_15530:
[----:B------:R-:W-:Y:S05]  /*7510*/  BSYNC.RECONVERGENT B2 ;  /* 0x0000000000027941 */ /* 0x000fea0003800200 */
.L_x_15529:
        /* <DEDUP_REMOVED lines=17> */
.L_x_15532:
[----:B------:R-:W-:Y:S05]  /*7630*/  BSYNC.RECONVERGENT B2 ;  /* 0x0000000000027941 */ /* 0x000fea0003800200 */
.L_x_15531:
        /* <DEDUP_REMOVED lines=17> */
.L_x_15534:
[----:B------:R-:W-:Y:S05]  /*7750*/  BSYNC.RECONVERGENT B2 ;  /* 0x0000000000027941 */ /* 0x000fea0003800200 */
.L_x_15533:
        /* <DEDUP_REMOVED lines=17> */
.L_x_15536:
[----:B------:R-:W-:Y:S05]  /*7870*/  BSYNC.RECONVERGENT B2 ;  /* 0x0000000000027941 */ /* 0x000fea0003800200 */
.L_x_15535:
        /* <DEDUP_REMOVED lines=17> */
.L_x_15538:
[----:B------:R-:W-:Y:S05]  /*7990*/  BSYNC.RECONVERGENT B2 ;  /* 0x0000000000027941 */ /* 0x000fea0003800200 */
.L_x_15537:
        /* <DEDUP_REMOVED lines=18> */
.L_x_15508:
        /* <DEDUP_REMOVED lines=16> */
.L_x_15543:
[----:B------:R-:W-:Y:S05]  /*7bc0*/  BSYNC.RECONVERGENT B3 ;  /* 0x0000000000037941 */ /* 0x000fea0003800200 */
.L_x_15542:
        /* <DEDUP_REMOVED lines=12> */
.L_x_15541:
[----:B------:R-:W-:Y:S05]  /*7c90*/  BSYNC.RECONVERGENT B2 ;  /* 0x0000000000027941 */ /* 0x000fea0003800200 */
.L_x_15540:
        /* <DEDUP_REMOVED lines=15> */
.L_x_15547:
[----:B------:R-:W-:Y:S05]  /*7d90*/  BSYNC.RECONVERGENT B3 ;  /* 0x0000000000037941 */ /* 0x000fea0003800200 */
.L_x_15546:
        /* <DEDUP_REMOVED lines=12> */
.L_x_15545:
[----:B------:R-:W-:Y:S05]  /*7e60*/  BSYNC.RECONVERGENT B2 ;  /* 0x0000000000027941 */ /* 0x000fea0003800200 */
.L_x_15544:
        /* <DEDUP_REMOVED lines=15> */
.L_x_15551:
[----:B------:R-:W-:Y:S05]  /*7f60*/  BSYNC.RECONVERGENT B3 ;  /* 0x0000000000037941 */ /* 0x000fea0003800200 */
.L_x_15550:
        /* <DEDUP_REMOVED lines=12> */
.L_x_15549:
[----:B------:R-:W-:Y:S05]  /*8030*/  BSYNC.RECONVERGENT B2 ;  /* 0x0000000000027941 */ /* 0x000fea0003800200 */
.L_x_15548:
        /* <DEDUP_REMOVED lines=15> */
.L_x_15555:
[----:B------:R-:W-:Y:S05]  /*8130*/  BSYNC.RECONVERGENT B3 ;  /* 0x0000000000037941 */ /* 0x000fea0003800200 */
.L_x_15554:
        /* <DEDUP_REMOVED lines=12> */
.L_x_15553:
[----:B------:R-:W-:Y:S05]  /*8200*/  BSYNC.RECONVERGENT B2 ;  /* 0x0000000000027941 */ /* 0x000fea0003800200 */
.L_x_15552:
        /* <DEDUP_REMOVED lines=15> */
.L_x_15559:
[----:B------:R-:W-:Y:S05]  /*8300*/  BSYNC.RECONVERGENT B3 ;  /* 0x0000000000037941 */ /* 0x000fea0003800200 */
.L_x_15558:
        /* <DEDUP_REMOVED lines=12> */
.L_x_15557:
[----:B------:R-:W-:Y:S05]  /*83d0*/  BSYNC.RECONVERGENT B2 ;  /* 0x0000000000027941 */ /* 0x000fea0003800200 */
.L_x_15556:
        /* <DEDUP_REMOVED lines=15> */
.L_x_15563:
[----:B------:R-:W-:Y:S05]  /*84d0*/  BSYNC.RECONVERGENT B3 ;  /* 0x0000000000037941 */ /* 0x000fea0003800200 */
.L_x_15562:
        /* <DEDUP_REMOVED lines=12> */
.L_x_15561:
[----:B------:R-:W-:Y:S05]  /*85a0*/  BSYNC.RECONVERGENT B2 ;  /* 0x0000000000027941 */ /* 0x000fea0003800200 */
.L_x_15560:
        /* <DEDUP_REMOVED lines=15> */
.L_x_15567:
[----:B------:R-:W-:Y:S05]  /*86a0*/  BSYNC.RECONVERGENT B3 ;  /* 0x0000000000037941 */ /* 0x000fea0003800200 */
.L_x_15566:
        /* <DEDUP_REMOVED lines=12> */
.L_x_15565:
[----:B------:R-:W-:Y:S05]  /*8770*/  BSYNC.RECONVERGENT B2 ;  /* 0x0000000000027941 */ /* 0x000fea0003800200 */
.L_x_15564:
        /* <DEDUP_REMOVED lines=46> */
[----:B------:R-:W-:Y:S02]  /*8a60*/  PRMT R183, R183, 0x5410, R186 ;  /* 0x00005410b7b77816 */ /* 0x000fe400000000ba */
[----:B------:R-:W-:Y:S01]  /*8a70*/  MOV R186, R2 ;  /* 0x0000000200ba7202 */ /* 0x000fe20000000f00 */
[----:B------:R-:W-:Y:S06]  /*8a80*/  BRA `(.L_x_15524) ;  /* 0x0000000c009c7947 */ /* 0x000fec0003800000 */
.L_x_15539:
        /* <DEDUP_REMOVED lines=15> */
.L_x_15571:
[----:B------:R-:W-:Y:S05]  /*8b80*/  BSYNC.RECONVERGENT B3 ;  /* 0x0000000000037941 */ /* 0x000fea0003800200 */
.L_x_15570:
        /* <DEDUP_REMOVED lines=12> */
.L_x_15569:
[----:B------:R-:W-:Y:S05]  /*8c50*/  BSYNC.RECONVERGENT B2 ;  /* 0x0000000000027941 */ /* 0x000fea0003800200 */
.L_x_15568:
        /* <DEDUP_REMOVED lines=15> */
.L_x_15575:
[----:B------:R-:W-:Y:S05]  /*8d50*/  BSYNC.RECONVERGENT B3 ;  /* 0x0000000000037941 */ /* 0x000fea0003800200 */
.L_x_15574:
        /* <DEDUP_REMOVED lines=12> */
.L_x_15573:
[----:B------:R-:W-:Y:S05]  /*8e20*/  BSYNC.RECONVERGENT B2 ;  /* 0x0000000000027941 */ /* 0x000fea0003800200 */
.L_x_15572:
        /* <DEDUP_REMOVED lines=15> */
.L_x_15579:
[----:B------:R-:W-:Y:S05]  /*8f20*/  BSYNC.RECONVERGENT B3 ;  /* 0x0000000000037941 */ /* 0x000fea0003800200 */
.L_x_15578:
        /* <DEDUP_REMOVED lines=12> */
.L_x_15577:
[----:B------:R-:W-:Y:S05]  /*8ff0*/  BSYNC.RECONVERGENT B2 ;  /* 0x0000000000027941 */ /* 0x000fea0003800200 */
.L_x_15576:
        /* <DEDUP_REMOVED lines=15> */
.L_x_15583:
[----:B------:R-:W-:Y:S05]  /*90f0*/  BSYNC.RECONVERGENT B3 ;  /* 0x0000000000037941 */ /* 0x000fea0003800200 */
.L_x_15582:
        /* <DEDUP_REMOVED lines=12> */
.L_x_15581:
[----:B------:R-:W-:Y:S05]  /*91c0*/  BSYNC.RECONVERGENT B2 ;  /* 0x0000000000027941 */ /* 0x000fea0003800200 */
.L_x_15580:
        /* <DEDUP_REMOVED lines=15> */
.L_x_15587:
[----:B------:R-:W-:Y:S05]  /*92c0*/  BSYNC.RECONVERGENT B3 ;  /* 0x0000000000037941 */ /* 0x000fea0003800200 */
.L_x_15586:
        /* <DEDUP_REMOVED lines=12> */
.L_x_15585:
[----:B------:R-:W-:Y:S05]  /*9390*/  BSYNC.RECONVERGENT B2 ;  /* 0x0000000000027941 */ /* 0x000fea0003800200 */
.L_x_15584:
        /* <DEDUP_REMOVED lines=15> */
.L_x_15591:
[----:B------:R-:W-:Y:S05]  /*9490*/  BSYNC.RECONVERGENT B3 ;  /* 0x0000000000037941 */ /* 0x000fea0003800200 */
.L_x_15590:
        /* <DEDUP_REMOVED lines=12> */
.L_x_15589:
[----:B------:R-:W-:Y:S05]  /*9560*/  BSYNC.RECONVERGENT B2 ;  /* 0x0000000000027941 */ /* 0x000fea0003800200 */
.L_x_15588:
        /* <DEDUP_REMOVED lines=15> */
.L_x_15595:
[----:B------:R-:W-:Y:S05]  /*9660*/  BSYNC.RECONVERGENT B3 ;  /* 0x0000000000037941 */ /* 0x000fea0003800200 */
.L_x_15594:
        /* <DEDUP_REMOVED lines=12> */
.L_x_15593:
[----:B------:R-:W-:Y:S05]  /*9730*/  BSYNC.RECONVERGENT B2 ;  /* 0x0000000000027941 */ /* 0x000fea0003800200 */
.L_x_15592:
        /* <DEDUP_REMOVED lines=15> */
.L_x_15597:
[----:B------:R-:W-:Y:S05]  /*9830*/  BSYNC.RECONVERGENT B2 ;  /* 0x0000000000027941 */ /* 0x000fea0003800200 */
.L_x_15596:
        /* <DEDUP_REMOVED lines=12> */
.L_x_15524:
[----:B------:R-:W-:Y:S05]  /*9900*/  BSYNC.RECONVERGENT B1 ;  /* 0x0000000000017941 */ /* 0x000fea0003800200 */
.L_x_15507:
        /* <DEDUP_REMOVED lines=15> */
.L_x_15599:
[----:B------:R-:W-:Y:S05]  /*9a00*/  BSYNC.RECONVERGENT B1 ;  /* 0x0000000000017941 */ /* 0x000fea0003800200 */
.L_x_15598:
        /* <DEDUP_REMOVED lines=27> */
[----:B--2---:R-:W-:-:S07]  /*9bc0*/  PRMT R180, R2, 0x7610, R180 ;  /* 0x0000761002b47816 */ /* 0x004fce00000000b4 */
.L_x_15604:
[----:B------:R-:W-:Y:S05]  /*9bd0*/  BSYNC.RECONVERGENT B2 ;  /* 0x0000000000027941 */ /* 0x000fea0003800200 */
.L_x_15603:
        /* <DEDUP_REMOVED lines=12> */
[----:B--2---:R-:W-:-:S07]  /*9ca0*/  PRMT R180, R180, 0x5410, R2 ;  /* 0x00005410b4b47816 */ /* 0x004fce0000000002 */
.L_x_15606:
[----:B------:R-:W-:Y:S05]  /*9cb0*/  BSYNC.RECONVERGENT B2 ;  /* 0x0000000000027941 */ /* 0x000fea0003800200 */
.L_x_15605:
        /* <DEDUP_REMOVED lines=13> */
.L_x_15608:
[----:B------:R-:W-:Y:S05]  /*9d90*/  BSYNC.RECONVERGENT B2 ;  /* 0x0000000000027941 */ /* 0x000fea0003800200 */
.L_x_15607:
        /* <DEDUP_REMOVED lines=17> */
.L_x_15610:
[----:B------:R-:W-:Y:S05]  /*9eb0*/  BSYNC.RECONVERGENT B2 ;  /* 0x0000000000027941 */ /* 0x000fea0003800200 */
.L_x_15609:
        /* <DEDUP_REMOVED lines=17> */
.L_x_15612:
[----:B------:R-:W-:Y:S05]  /*9fd0*/  BSYNC.RECONVERGENT B2 ;  /* 0x0000000000027941 */ /* 0x000fea0003800200 */
.L_x_15611:
        /* <DEDUP_REMOVED lines=17> */
.L_x_15614:
[----:B------:R-:W-:Y:S05]  /*a0f0*/  BSYNC.RECONVERGENT B2 ;  /* 0x0000000000027941 */ /* 0x000fea0003800200 */
.L_x_15613:
        /* <DEDUP_REMOVED lines=10> */
[----:B--2--5:R-:W-:-:S05]  /*a1a0*/  @P2 HADD2.F32 R212, -RZ, R179.H0_H0 ;  /* 0x200000b3ffd42230 */ /* 0x024fca0000004100 */
[-C--:B------:R-:W-:Y:S01]  /*a1b0*/  @P2 FMUL.FTZ R191, R212, R2.reuse ;  /* 0x00000002d4bf2220 */ /* 0x080fe20000410000 */
[----:B------:R-:W-:-:S03]  /*a1c0*/  FMUL.FTZ R2, R74, R2 ;  /* 0x000000024a027220 */ /* 0x000fc60000410000 */
[----:B------:R-:W-:Y:S02]  /*a1d0*/  FADD.FTZ R154, R154, R191 ;  /* 0x000000bf9a9a7221 */ /* 0x000fe40000010000 */
[----:B------:R-:W-:-:S04]  /*a1e0*/  FSEL R2, R2, RZ, P2 ;  /* 0x000000ff02027208 */ /* 0x000fc80001000000 */
[----:B------:R-:W-:-:S04]  /*a1f0*/  F2FP.F16.F32.PACK_AB R2, RZ, R2 ;  /* 0x00000002ff02723e */ /* 0x000fc800000000ff */
[----:B------:R-:W-:-:S07]  /*a200*/  PRMT R183, R2, 0x7610, R183 ;  /* 0x0000761002b77816 */ /* 0x000fce00000000b7 */
.L_x_15616:
[----:B------:R-:W-:Y:S05]  /*a210*/  BSYNC.RECONVERGENT B2 ;  /* 0x0000000000027941 */ /* 0x000fea0003800200 */
.L_x_15615:
        /* <DEDUP_REMOVED lines=17> */
[----:B--2---:R-:W-:Y:S01]  /*a330*/  PRMT R183, R183, 0x5410, R2 ;  /* 0x00005410b7b77816 */ /* 0x004fe20000000002 */
[----:B------:R-:W-:Y:S06]  /*a340*/  BRA `(.L_x_15617) ;  /* 0x0000002400d07947 */ /* 0x000fec0003800000 */
.L_x_15602:
        /* <DEDUP_REMOVED lines=17> */
.L_x_15619:
[----:B------:R-:W-:Y:S05]  /*a460*/  BSYNC.RECONVERGENT B2 ;  /* 0x0000000000027941 */ /* 0x000fea0003800200 */
.L_x_15618:
        /* <DEDUP_REMOVED lines=17> */
.L_x_15621:
[----:B------:R-:W-:Y:S05]  /*a580*/  BSYNC.RECONVERGENT B2 ;  /* 0x0000000000027941 */ /* 0x000fea0003800200 */
.L_x_15620:
        /* <DEDUP_REMOVED lines=17> */
.L_x_15623:
[----:B------:R-:W-:Y:S05]  /*a6a0*/  BSYNC.RECONVERGENT B2 ;  /* 0x0000000000027941 */ /* 0x000fea0003800200 */
.L_x_15622:
        /* <DEDUP_REMOVED lines=17> */
.L_x_15625:
[----:B------:R-:W-:Y:S05]  /*a7c0*/  BSYNC.RECONVERGENT B2 ;  /* 0x0000000000027941 */ /* 0x000fea0003800200 */
.L_x_15624:
        /* <DEDUP_REMOVED lines=17> */
.L_x_15627:
[----:B------:R-:W-:Y:S05]  /*a8e0*/  BSYNC.RECONVERGENT B2 ;  /* 0x0000000000027941 */ /* 0x000fea0003800200 */
.L_x_15626:
        /* <DEDUP_REMOVED lines=17> */
.L_x_15629:
[----:B------:R-:W-:Y:S05]  /*aa00*/  BSYNC.RECONVERGENT B2 ;  /* 0x0000000000027941 */ /* 0x000fea0003800200 */
.L_x_15628:
        /* <DEDUP_REMOVED lines=17> */
.L_x_15631:
[----:B------:R-:W-:Y:S05]  /*ab20*/  BSYNC.RECONVERGENT B2 ;  /* 0x0000000000027941 */ /* 0x000fea0003800200 */
.L_x_15630:
        /* <DEDUP_REMOVED lines=16> */
[----:B--2---:R-:W-:Y:S01]  /*ac30*/  PRMT R183, R183, 0x5410, R2 ;  /* 0x00005410b7b77816 */ /* 0x004fe20000000002 */
[----:B------:R-:W-:Y:S06]  /*ac40*/  BRA `(.L_x_15617) ;  /* 0x0000001c00907947 */ /* 0x000fec0003800000 */
.L_x_15601:
        /* <DEDUP_REMOVED lines=16> */
.L_x_15636:
[----:B------:R-:W-:Y:S05]  /*ad50*/  BSYNC.RECONVERGENT B3 ;  /* 0x0000000000037941 */ /* 0x000fea0003800200 */
.L_x_15635:
        /* <DEDUP_REMOVED lines=11> */
[----:B--2---:R-:W-:-:S07]  /*ae10*/  PRMT R180, R2, 0x7610, R180 ;  /* 0x0000761002b47816 */ /* 0x004fce00000000b4 */
.L_x_15634:
[----:B------:R-:W-:Y:S05]  /*ae20*/  BSYNC.RECONVERGENT B2 ;  /* 0x0000000000027941 */ /* 0x000fea0003800200 */
.L_x_15633:
        /* <DEDUP_REMOVED lines=15> */
.L_x_15640:
[----:B------:R-:W-:Y:S05]  /*af20*/  BSYNC.RECONVERGENT B3 ;  /* 0x0000000000037941 */ /* 0x000fea0003800200 */
.L_x_15639:
        /* <DEDUP_REMOVED lines=12> */
.L_x_15638:
[----:B------:R-:W-:Y:S05]  /*aff0*/  BSYNC.RECONVERGENT B2 ;  /* 0x0000000000027941 */ /* 0x000fea0003800200 */
.L_x_15637:
        /* <DEDUP_REMOVED lines=15> */
.L_x_15644:
[----:B------:R-:W-:Y:S05]  /*b0f0*/  BSYNC.RECONVERGENT B3 ;  /* 0x0000000000037941 */ /* 0x000fea0003800200 */
.L_x_15643:
        /* <DEDUP_REMOVED lines=12> */
.L_x_15642:
[----:B------:R-:W-:Y:S05]  /*b1c0*/  BSYNC.RECONVERGENT B2 ;  /* 0x0000000000027941 */ /* 0x000fea0003800200 */
.L_x_15641:
        /* <DEDUP_REMOVED lines=15> */
.L_x_15648:
[----:B------:R-:W-:Y:S05]  /*b2c0*/  BSYNC.RECONVERGENT B3 ;  /* 0x0000000000037941 */ /* 0x000fea0003800200 */
.L_x_15647:
        /* <DEDUP_REMOVED lines=12> */
.L_x_15646:
[----:B------:R-:W-:Y:S05]  /*b390*/  BSYNC.RECONVERGENT B2 ;  /* 0x0000000000027941 */ /* 0x000fea0003800200 */
.L_x_15645:
        /* <DEDUP_REMOVED lines=15> */
.L_x_15652:
[----:B------:R-:W-:Y:S05]  /*b490*/  BSYNC.RECONVERGENT B3 ;  /* 0x0000000000037941 */ /* 0x000fea0003800200 */
.L_x_15651:
        /* <DEDUP_REMOVED lines=12> */
.L_x_15650:
[----:B------:R-:W-:Y:S05]  /*b560*/  BSYNC.RECONVERGENT B2 ;  /* 0x0000000000027941 */ /* 0x000fea0003800200 */
.L_x_15649:
        /* <DEDUP_REMOVED lines=15> */
.L_x_15656:
[----:B------:R-:W-:Y:S05]  /*b660*/  BSYNC.RECONVERGENT B3 ;  /* 0x0000000000037941 */ /* 0x000fea0003800200 */
.L_x_15655:
        /* <DEDUP_REMOVED lines=12> */
.L_x_15654:
[----:B------:R-:W-:Y:S05]  /*b730*/  BSYNC.RECONVERGENT B2 ;  /* 0x0000000000027941 */ /* 0x000fea0003800200 */
.L_x_15653:
        /* <DEDUP_REMOVED lines=15> */
.L_x_15660:
[----:B------:R-:W-:Y:S05]  /*b830*/  BSYNC.RECONVERGENT B3 ;  /* 0x0000000000037941 */ /* 0x000fea0003800200 */
.L_x_15659:
        /* <DEDUP_REMOVED lines=12> */
.L_x_15658:
[----:B------:R-:W-:Y:S05]  /*b900*/  BSYNC.RECONVERGENT B2 ;  /* 0x0000000000027941 */ /* 0x000fea0003800200 */
.L_x_15657:
        /* <DEDUP_REMOVED lines=46> */
[----:B--2---:R-:W-:Y:S02]  /*bbf0*/  PRMT R183, R183, 0x5410, R188 ;  /* 0x00005410b7b77816 */ /* 0x004fe400000000bc */
[----:B------:R-:W-:Y:S01]  /*bc00*/  MOV R188, R2 ;  /* 0x0000000200bc7202 */ /* 0x000fe20000000f00 */
[----:B------:R-:W-:Y:S06]  /*bc10*/  BRA `(.L_x_15617) ;  /* 0x0000000c009c7947 */ /* 0x000fec0003800000 */
.L_x_15632:
        /* <DEDUP_REMOVED lines=15> */
.L_x_15664:
[----:B------:R-:W-:Y:S05]  /*bd10*/  BSYNC.RECONVERGENT B3 ;  /* 0x0000000000037941 */ /* 0x000fea0003800200 */
.L_x_15663:
        /* <DEDUP_REMOVED lines=12> */
.L_x_15662:
[----:B------:R-:W-:Y:S05]  /*bde0*/  BSYNC.RECONVERGENT B2 ;  /* 0x0000000000027941 */ /* 0x000fea0003800200 */
.L_x_15661:
        /* <DEDUP_REMOVED lines=15> */
.L_x_15668:
[----:B------:R-:W-:Y:S05]  /*bee0*/  BSYNC.RECONVERGENT B3 ;  /* 0x0000000000037941 */ /* 0x000fea0003800200 */
.L_x_15667:
        /* <DEDUP_REMOVED lines=12> */
.L_x_15666:
[----:B------:R-:W-:Y:S05]  /*bfb0*/  BSYNC.RECONVERGENT B2 ;  /* 0x0000000000027941 */ /* 0x000fea0003800200 */
.L_x_15665:
        /* <DEDUP_REMOVED lines=15> */
.L_x_15672:
[----:B------:R-:W-:Y:S05]  /*c0b0*/  BSYNC.RECONVERGENT B3 ;  /* 0x0000000000037941 */ /* 0x000fea0003800200 */
.L_x_15671:
        /* <DEDUP_REMOVED lines=12> */
.L_x_15670:
[----:B------:R-:W-:Y:S05]  /*c180*/  BSYNC.RECONVERGENT B2 ;  /* 0x0000000000027941 */ /* 0x000fea0003800200 */
.L_x_15669:
        /* <DEDUP_REMOVED lines=15> */
.L_x_15676:
[----:B------:R-:W-:Y:S05]  /*c280*/  BSYNC.RECONVERGENT B3 ;  /* 0x0000000000037941 */ /* 0x000fea0003800200 */
.L_x_15675:
        /* <DEDUP_REMOVED lines=12> */
.L_x_15674:
[----:B------:R-:W-:Y:S05]  /*c350*/  BSYNC.RECONVERGENT B2 ;  /* 0x0000000000027941 */ /* 0x000fea0003800200 */
.L_x_15673:
        /* <DEDUP_REMOVED lines=15> */
.L_x_15680:
[----:B------:R-:W-:Y:S05]  /*c450*/  BSYNC.RECONVERGENT B3 ;  /* 0x0000000000037941 */ /* 0x000fea0003800200 */
.L_x_15679:
        /* <DEDUP_REMOVED lines=12> */
.L_x_15678:
[----:B------:R-:W-:Y:S05]  /*c520*/  BSYNC.RECONVERGENT B2 ;  /* 0x0000000000027941 */ /* 0x000fea0003800200 */
.L_x_15677:
        /* <DEDUP_REMOVED lines=15> */
.L_x_15684:
[----:B------:R-:W-:Y:S05]  /*c620*/  BSYNC.RECONVERGENT B3 ;  /* 0x0000000000037941 */ /* 0x000fea0003800200 */
.L_x_15683:
        /* <DEDUP_REMOVED lines=12> */
.L_x_15682:
[----:B------:R-:W-:Y:S05]  /*c6f0*/  BSYNC.RECONVERGENT B2 ;  /* 0x0000000000027941 */ /* 0x000fea0003800200 */
.L_x_15681:
        /* <DEDUP_REMOVED lines=15> */
.L_x_15688:
[----:B------:R-:W-:Y:S05]  /*c7f0*/  BSYNC.RECONVERGENT B3 ;  /* 0x0000000000037941 */ /* 0x000fea0003800200 */
.L_x_15687:
        /* <DEDUP_REMOVED lines=12> */
.L_x_15686:
[----:B------:R-:W-:Y:S05]  /*c8c0*/  BSYNC.RECONVERGENT B2 ;  /* 0x0000000000027941 */ /* 0x000fea0003800200 */
.L_x_15685:
        /* <DEDUP_REMOVED lines=15> */
.L_x_15690:
[----:B------:R-:W-:Y:S05]  /*c9c0*/  BSYNC.RECONVERGENT B2 ;  /* 0x0000000000027941 */ /* 0x000fea0003800200 */
.L_x_15689:
        /* <DEDUP_REMOVED lines=12> */
.L_x_15617:
[----:B------:R-:W-:Y:S05]  /*ca90*/  BSYNC.RECONVERGENT B1 ;  /* 0x0000000000017941 */ /* 0x000fea0003800200 */
.L_x_15600:
        /* <DEDUP_REMOVED lines=15> */
.L_x_15692:
[----:B------:R-:W-:Y:S05]  /*cb90*/  BSYNC.RECONVERGENT B1 ;  /* 0x0000000000017941 */ /* 0x000fea0003800200 */
.L_x_15691:
        /* <DEDUP_REMOVED lines=24> */
.L_x_15697:
[----:B------:R-:W-:Y:S05]  /*cd20*/  BSYNC.RECONVERGENT B2 ;  /* 0x0000000000027941 */ /* 0x000fea0003800200 */
.L_x_15696:
        /* <DEDUP_REMOVED lines=13> */
.L_x_15699:
[----:B------:R-:W-:Y:S05]  /*ce00*/  BSYNC.RECONVERGENT B2 ;  /* 0x0000000000027941 */ /* 0x000fea0003800200 */
.L_x_15698:
        /* <DEDUP_REMOVED lines=17> */
.L_x_15701:
[----:B------:R-:W-:Y:S05]  /*cf20*/  BSYNC.RECONVERGENT B2 ;  /* 0x0000000000027941 */ /* 0x000fea0003800200 */
.L_x_15700:
        /* <DEDUP_REMOVED lines=17> */
.L_x_15703:
[----:B------:R-:W-:Y:S05]  /*d040*/  BSYNC.RECONVERGENT B2 ;  /* 0x0000000000027941 */ /* 0x000fea0003800200 */
.L_x_15702:
        /* <DEDUP_REMOVED lines=29> */
.L_x_15705:
[----:B------:R-:W-:Y:S05]  /*d220*/  BSYNC.RECONVERGENT B2 ;  /* 0x0000000000027941 */ /* 0x000fea0003800200 */
.L_x_15704:
        /* <DEDUP_REMOVED lines=13> */
.L_x_15707:
[----:B------:R-:W-:Y:S05]  /*d300*/  BSYNC.RECONVERGENT B2 ;  /* 0x0000000000027941 */ /* 0x000fea0003800200 */
.L_x_15706:
        /* <DEDUP_REMOVED lines=13> */
.L_x_15709:
[----:B------:R-:W-:Y:S05]  /*d3e0*/  BSYNC.RECONVERGENT B2 ;  /* 0x0000000000027941 */ /* 0x000fea0003800200 */
.L_x_15708:
        /* <DEDUP_REMOVED lines=22> */
.L_x_15695:
        /* <DEDUP_REMOVED lines=9> */
[----:B--2--5:R-:W-:Y:S02]  /*d5e0*/  @P1 HADD2.F32 R212, -RZ, R176.H0_H0 ;  /* 0x200000b0ffd41230 */ /* 0x024fe40000004100 */
[----:B------:R-:W-:-:S04]  /*d5f0*/  FMUL.FTZ R2, R2, UR12 ;  /* 0x0000000c02027c20 */ /* 0x000fc80008410000 */
[-C--:B------:R-:W-:Y:S01]  /*d600*/  @P1 FMUL.FTZ R211, R212, R2.reuse ;  /* 0x00000002d4d31220 */ /* 0x080fe20000410000 */
[----:B------:R-:W-:-:S03]  /*d610*/  FMUL.FTZ R2, R76, R2 ;  /* 0x000000024c027220 */ /* 0x000fc60000410000 */
[----:B------:R-:W-:Y:S02]  /*d620*/  FADD.FTZ R148, R148, R211 ;  /* 0x000000d394947221 */ /* 0x000fe40000010000 */
[----:B------:R-:W-:-:S04]  /*d630*/  FSEL R2, R2, RZ, P1 ;  /* 0x000000ff02027208 */ /* 0x000fc80000800000 */
[----:B------:R-:W-:-:S04]  /*d640*/  F2FP.F16.F32.PACK_AB R2, RZ, R2 ;  /* 0x00000002ff02723e */ /* 0x000fc800000000ff */
[----:B------:R-:W-:-:S07]  /*d650*/  PRMT R180, R2, 0x7610, R180 ;  /* 0x0000761002b47816 */ /* 0x000fce00000000b4 */
.L_x_15712:
[----:B------:R-:W-:Y:S05]  /*d660*/  BSYNC.RECONVERGENT B2 ;  /* 0x0000000000027941 */ /* 0x000fea0003800200 */
.L_x_15711:
        /* <DEDUP_REMOVED lines=9> */
[----:B--2--5:R-:W-:Y:S02]  /*d700*/  @P1 HADD2.F32 R212, -RZ, R176.H1_H1 ;  /* 0x300000b0ffd41230 */ /* 0x024fe40000004100 */
[----:B------:R-:W-:-:S04]  /*d710*/  FMUL.FTZ R2, R2, UR12 ;  /* 0x0000000c02027c20 */ /* 0x000fc80008410000 */
[-C--:B------:R-:W-:Y:S01]  /*d720*/  @P1 FMUL.FTZ R211, R212, R2.reuse ;  /* 0x00000002d4d31220 */ /* 0x080fe20000410000 */
[----:B------:R-:W-:-:S03]  /*d730*/  FMUL.FTZ R2, R77, R2 ;  /* 0x000000024d027220 */ /* 0x000fc60000410000 */
[----:B------:R-:W-:Y:S02]  /*d740*/  FADD.FTZ R149, R149, R211 ;  /* 0x000000d395957221 */ /* 0x000fe40000010000 */
[----:B------:R-:W-:-:S04]  /*d750*/  FSEL R2, R2, RZ, P1 ;  /* 0x000000ff02027208 */ /* 0x000fc80000800000 */
[----:B------:R-:W-:-:S04]  /*d760*/  F2FP.F16.F32.PACK_AB R2, RZ, R2 ;  /* 0x00000002ff02723e */ /* 0x000fc800000000ff */
[----:B------:R-:W-:-:S07]  /*d770*/  PRMT R180, R180, 0x5410, R2 ;  /* 0x00005410b4b47816 */ /* 0x000fce0000000002 */
.L_x_15714:
[----:B------:R-:W-:Y:S05]  /*d780*/  BSYNC.RECONVERGENT B2 ;  /* 0x0000000000027941 */ /* 0x000fea0003800200 */
.L_x_15713:
        /* <DEDUP_REMOVED lines=17> */
.L_x_15716:
[----:B------:R-:W-:Y:S05]  /*d8a0*/  BSYNC.RECONVERGENT B2 ;  /* 0x0000000000027941 */ /* 0x000fea0003800200 */
.L_x_15715:
        /* <DEDUP_REMOVED lines=17> */
.L_x_15718:
[----:B------:R-:W-:Y:S05]  /*d9c0*/  BSYNC.RECONVERGENT B2 ;  /* 0x0000000000027941 */ /* 0x000fea0003800200 */
.L_x_15717:
        /* <DEDUP_REMOVED lines=17> */
.L_x_15720:
[----:B------:R-:W-:Y:S05]  /*dae0*/  BSYNC.RECONVERGENT B2 ;  /* 0x0000000000027941 */ /* 0x000fea0003800200 */
.L_x_15719:
        /* <DEDUP_REMOVED lines=17> */
.L_x_15722:
[----:B------:R-:W-:Y:S05]  /*dc00*/  BSYNC.RECONVERGENT B2 ;  /* 0x0000000000027941 */ /* 0x000fea0003800200 */
.L_x_15721:
        /* <DEDUP_REMOVED lines=17> */
.L_x_15724:
[----:B------:R-:W-:Y:S05]  /*dd20*/  BSYNC.RECONVERGENT B2 ;  /* 0x0000000000027941 */ /* 0x000fea0003800200 */
.L_x_15723:
[----:B------:R-:W-:Y:S05]  /*dd30*/  @!P3 BRA `(.L_x_15710) ;  /* 0x0000001c00a8b947 */ /* 0x000fea0003800000 */
[----:B------:R-:W-:Y:S01]  /*dd40*/  ISETP.GE.U32.AND P1, PT, R208, RZ, PT ;  /* 0x000000ffd000720c */ /* 0x000fe20003f26070 */
[----:B------:R-:W-:Y:S01]  /*dd50*/  @P4 FFMA.FTZ R2, R202, R4, R3 ;  /* 0x00000004ca024223 */ /* 0x000fe20000010003 */
[----:B------:R-:W-:Y:S02]  /*dd60*/  MOV R3, R23 ;  /* 0x0000001700037202 */ /* 0x000fe40000000f00 */
[----:B------:R-:W-:Y:S01]  /*dd70*/  ISETP.GE.U32.AND.EX P1, PT, R209, 0x1000000, PT, P1 ;  /* 0x01000000d100780c */ /* 0x000fe20003f26110 */
[----:B------:R-:W-:-:S04]  /*dd80*/  @P4 FADD.FTZ R2, R6, -R2 ;  /* 0x8000000206024221 */ /* 0x000fc80000010000 */
[----:B------:R-:W-:Y:S01]  /*dd90*/  @P4 FFMA.FTZ R3, R249, R2, R23 ;  /* 0x00000002f9034223 */ /* 0x000fe20000010017 */
[----:B------:R-:W-:-:S03]  /*dda0*/  HFMA2 R2, -RZ, RZ, 0, 0 ;  /* 0x00000000ff027431 */ /* 0x000fc600000001ff */
[----:B------:R-:W-:-:S04]  /*ddb0*/  FMUL.FTZ R3, R3, UR13 ;  /* 0x0000000d03037c20 */ /* 0x000fc80008410000 */
        /* <DEDUP_REMOVED lines=9> */
.L_x_15694:
        /* <DEDUP_REMOVED lines=16> */
.L_x_15729:
[----:B------:R-:W-:Y:S05]  /*df50*/  BSYNC.RECONVERGENT B3 ;  /* 0x0000000000037941 */ /* 0x000fea0003800200 */
.L_x_15728:
        /* <DEDUP_REMOVED lines=12> */
.L_x_15727:
[----:B------:R-:W-:Y:S05]  /*e020*/  BSYNC.RECONVERGENT B2 ;  /* 0x0000000000027941 */ /* 0x000fea0003800200 */
.L_x_15726:
        /* <DEDUP_REMOVED lines=15> */
.L_x_15733:
[----:B------:R-:W-:Y:S05]  /*e120*/  BSYNC.RECONVERGENT B3 ;  /* 0x0000000000037941 */ /* 0x000fea0003800200 */
.L_x_15732:
        /* <DEDUP_REMOVED lines=12> */
.L_x_15731:
[----:B------:R-:W-:Y:S05]  /*e1f0*/  BSYNC.RECONVERGENT B2 ;  /* 0x0000000000027941 */ /* 0x000fea0003800200 */
.L_x_15730:
        /* <DEDUP_REMOVED lines=15> */
.L_x_15737:
[----:B------:R-:W-:Y:S05]  /*e2f0*/  BSYNC.RECONVERGENT B3 ;  /* 0x0000000000037941 */ /* 0x000fea0003800200 */
.L_x_15736:
        /* <DEDUP_REMOVED lines=12> */
.L_x_15735:
[----:B------:R-:W-:Y:S05]  /*e3c0*/  BSYNC.RECONVERGENT B2 ;  /* 0x0000000000027941 */ /* 0x000fea0003800200 */
.L_x_15734:
        /* <DEDUP_REMOVED lines=15> */
.L_x_15741:
[----:B------:R-:W-:Y:S05]  /*e4c0*/  BSYNC.RECONVERGENT B3 ;  /* 0x0000000000037941 */ /* 0x000fea0003800200 */
.L_x_15740:
        /* <DEDUP_REMOVED lines=12> */
.L_x_15739:
[----:B------:R-:W-:Y:S05]  /*e590*/  BSYNC.RECONVERGENT B2 ;  /* 0x0000000000027941 */ /* 0x000fea0003800200 */
.L_x_15738:
        /* <DEDUP_REMOVED lines=15> */
.L_x_15745:
[----:B------:R-:W-:Y:S05]  /*e690*/  BSYNC.RECONVERGENT B3 ;  /* 0x0000000000037941 */ /* 0x000fea0003800200 */
.L_x_15744:
        /* <DEDUP_REMOVED lines=12> */
.L_x_15743:
[----:B------:R-:W-:Y:S05]  /*e760*/  BSYNC.RECONVERGENT B2 ;  /* 0x0000000000027941 */ /* 0x000fea0003800200 */
.L_x_15742:
        /* <DEDUP_REMOVED lines=15> */
.L_x_15749:
[----:B------:R-:W-:Y:S05]  /*e860*/  BSYNC.RECONVERGENT B3 ;  /* 0x0000000000037941 */ /* 0x000fea0003800200 */
.L_x_15748:
        /* <DEDUP_REMOVED lines=12> */
.L_x_15747:
[----:B------:R-:W-:Y:S05]  /*e930*/  BSYNC.RECONVERGENT B2 ;  /* 0x0000000000027941 */ /* 0x000fea0003800200 */
.L_x_15746:
        /* <DEDUP_REMOVED lines=15> */
.L_x_15753:
[----:B------:R-:W-:Y:S05]  /*ea30*/  BSYNC.RECONVERGENT B3 ;  /* 0x0000000000037941 */ /* 0x000fea0003800200 */
.L_x_15752:
        /* <DEDUP_REMOVED lines=12> */
.L_x_15751:
[----:B------:R-:W-:Y:S05]  /*eb00*/  BSYNC.RECONVERGENT B2 ;  /* 0x0000000000027941 */ /* 0x000fea0003800200 */
.L_x_15750:
        /* <DEDUP_REMOVED lines=48> */
.L_x_15725:
        /* <DEDUP_REMOVED lines=15> */
.L_x_15757:
[----:B------:R-:W-:Y:S05]  /*ef00*/  BSYNC.RECONVERGENT B3 ;  /* 0x0000000000037941 */ /* 0x000fea0003800200 */
.L_x_15756:
        /* <DEDUP_REMOVED lines=12> */
.L_x_15755:
[----:B------:R-:W-:Y:S05]  /*efd0*/  BSYNC.RECONVERGENT B2 ;  /* 0x0000000000027941 */ /* 0x000fea0003800200 */
.L_x_15754:
        /* <DEDUP_REMOVED lines=15> */
.L_x_15761:
[----:B------:R-:W-:Y:S05]  /*f0d0*/  BSYNC.RECONVERGENT B3 ;  /* 0x0000000000037941 */ /* 0x000fea0003800200 */
.L_x_15760:
        /* <DEDUP_REMOVED lines=12> */
.L_x_15759:
[----:B------:R-:W-:Y:S05]  /*f1a0*/  BSYNC.RECONVERGENT B2 ;  /* 0x0000000000027941 */ /* 0x000fea0003800200 */
.L_x_15758:
        /* <DEDUP_REMOVED lines=15> */
.L_x_15765:
[----:B------:R-:W-:Y:S05]  /*f2a0*/  BSYNC.RECONVERGENT B3 ;  /* 0x0000000000037941 */ /* 0x000fea0003800200 */
.L_x_15764:
        /* <DEDUP_REMOVED lines=12> */
.L_x_15763:
[----:B------:R-:W-:Y:S05]  /*f370*/  BSYNC.RECONVERGENT B2 ;  /* 0x0000000000027941 */ /* 0x000fea0003800200 */
.L_x_15762:
        /* <DEDUP_REMOVED lines=15> */
.L_x_15769:
[----:B------:R-:W-:Y:S05]  /*f470*/  BSYNC.RECONVERGENT B3 ;  /* 0x0000000000037941 */ /* 0x000fea0003800200 */
.L_x_15768:
        /* <DEDUP_REMOVED lines=12> */
.L_x_15767:
[----:B------:R-:W-:Y:S05]  /*f540*/  BSYNC.RECONVERGENT B2 ;  /* 0x0000000000027941 */ /* 0x000fea0003800200 */
.L_x_15766:
        /* <DEDUP_REMOVED lines=15> */
.L_x_15773:
[----:B------:R-:W-:Y:S05]  /*f640*/  BSYNC.RECONVERGENT B3 ;  /* 0x0000000000037941 */ /* 0x000fea0003800200 */
.L_x_15772:
        /* <DEDUP_REMOVED lines=12> */
.L_x_15771:
[----:B------:R-:W-:Y:S05]  /*f710*/  BSYNC.RECONVERGENT B2 ;  /* 0x0000000000027941 */ /* 0x000fea0003800200 */
.L_x_15770:
        /* <DEDUP_REMOVED lines=15> */
.L_x_15777:
[----:B------:R-:W-:Y:S05]  /*f810*/  BSYNC.RECONVERGENT B3 ;  /* 0x0000000000037941 */ /* 0x000fea0003800200 */
.L_x_15776:
        /* <DEDUP_REMOVED lines=12> */
.L_x_15775:
[----:B------:R-:W-:Y:S05]  /*f8e0*/  BSYNC.RECONVERGENT B2 ;  /* 0x0000000000027941 */ /* 0x000fea0003800200 */
.L_x_15774:
        /* <DEDUP_REMOVED lines=15> */
.L_x_15781:
[----:B------:R-:W-:Y:S05]  /*f9e0*/  BSYNC.RECONVERGENT B3 ;  /* 0x0000000000037941 */ /* 0x000fea0003800200 */
.L_x_15780:
        /* <DEDUP_REMOVED lines=12> */
.L_x_15779:
[----:B------:R-:W-:Y:S05]  /*fab0*/  BSYNC.RECONVERGENT B2 ;  /* 0x0000000000027941 */ /* 0x000fea0003800200 */
.L_x_15778:
        /* <DEDUP_REMOVED lines=17> */
[----:B--2---:R-:W-:-:S07]  /*fbd0*/  PRMT R183, R183, 0x5410, R3 ;  /* 0x00005410b7b77816 */ /* 0x004fce0000000003 */
.L_x_15710:
[----:B------:R-:W-:Y:S05]  /*fbe0*/  BSYNC.RECONVERGENT B1 ;  /* 0x0000000000017941 */ /* 0x000fea0003800200 */
.L_x_15693:
        /* <DEDUP_REMOVED lines=12> */
.L_x_15408:
[----:B------:R-:W-:Y:S05]  /*fcb0*/  BSYNC B0 ;  /* 0x0000000000007941 */ /* 0x000fea0003800000 */
.L_x_15407:
        /* <DEDUP_REMOVED lines=276> */
.L_x_15413:
        /* <DEDUP_REMOVED lines=8> */
.L_x_15784:
[----:B------:R-:W-:Y:S05]  /*10e80*/  BSYNC B1 ;  /* 0x0000000000017941 */ /* 0x000fea0003800000 */
.L_x_15783:
        /* <DEDUP_REMOVED lines=10> */
.L_x_15785:
[----:B------:R-:W-:Y:S01]  /*10f30*/  MOV R5, R0 ;  /* 0x0000000000057202 */ /* 0x000fe20000000f00 */
[----:B------:R-:W-:Y:S02]  /*10f40*/  HFMA2 R4, -RZ, RZ, 0, 1.1920928955078125e-07 ;  /* 0x00000002ff047431 */ /* 0x000fe400000001ff */
[----:B------:R-:W-:Y:S01]  /*10f50*/  FADD.FTZ R252, R2, R252 ;  /* 0x000000fc02fc7221 */ /* 0x000fe20000010000 */
[----:B------:R-:W-:-:S07]  /*10f60*/  MOV R2, 0xffffffff ;  /* 0xffffffff00027802 */ /* 0x000fce0000000f00 */
[----:B------:R-:W-:Y:S05]  /*10f70*/  WARPSYNC.COLLECTIVE R2, `(.L_x_15786) ;  /* 0x0000000002087348 */ /* 0x000fea0003c00000 */
[----:B------:R0:W1:Y:S02]  /*10f80*/  SHFL.BFLY P0, R2, R5, R4, R3 ;  /* 0x0c00000405027389 */ /* 0x0000640000000003 */
[----:B01----:R-:W-:Y:S05]  /*10f90*/  ENDCOLLECTIVE ;  /* 0x000000000000791b */ /* 0x003fea0003800000 */
.L_x_15786:
[----:B------:R-:W-:Y:S01]  /*10fa0*/  MOV R5, R252 ;  /* 0x000000fc00057202 */ /* 0x000fe20000000f00 */
[----:B------:R-:W-:Y:S01]  /*10fb0*/  FADD.FTZ R0, R0, R2 ;  /* 0x0000000200007221 */ /* 0x000fe20000010000 */
[----:B------:R-:W-:-:S07]  /*10fc0*/  MOV R2, 0xffffffff ;  /* 0xffffffff00027802 */ /* 0x000fce0000000f00 */
[----:B------:R-:W-:Y:S05]  /*10fd0*/  WARPSYNC.COLLECTIVE R2, `(.L_x_15787) ;  /* 0x0000000002087348 */ /* 0x000fea0003c00000 */
[----:B------:R0:W1:Y:S02]  /*10fe0*/  SHFL.BFLY P0, R2, R5, R4, R3 ;  /* 0x0c00000405027389 */ /* 0x0000640000000003 */
[----:B01----:R-:W-:Y:S05]  /*10ff0*/  ENDCOLLECTIVE ;  /* 0x000000000000791b */ /* 0x003fea0003800000 */
.L_x_15787:
[----:B------:R-:W-:Y:S01]  /*11000*/  MOV R5, R0 ;  /* 0x0000000000057202 */ /* 0x000fe20000000f00 */
[----:B------:R-:W-:Y:S02]  /*11010*/  HFMA2 R4, -RZ, RZ, 0, 2.384185791015625e-07 ;  /* 0x00000004ff047431 */ /* 0x000fe400000001ff */
[----:B------:R-:W-:Y:S01]  /*11020*/  FADD.FTZ R252, R252, R2 ;  /* 0x00000002fcfc7221 */ /* 0x000fe20000010000 */
[----:B------:R-:W-:-:S07]  /*11030*/  MOV R2, 0xffffffff ;  /* 0xffffffff00027802 */ /* 0x000fce0000000f00 */
[----:B------:R-:W-:Y:S05]  /*11040*/  WARPSYNC.COLLECTIVE R2, `(.L_x_15788) ;  /* 0x0000000002087348 */ /* 0x000fea0003c00000 */
[----:B------:R0:W1:Y:S02]  /*11050*/  SHFL.BFLY P0, R2, R5, R4, R3 ;  /* 0x0c00000405027389 */ /* 0x0000640000000003 */
[----:B01----:R-:W-:Y:S05]  /*11060*/  ENDCOLLECTIVE ;  /* 0x000000000000791b */ /* 0x003fea0003800000 */
.L_x_15788:
[----:B------:R-:W-:Y:S01]  /*11070*/  MOV R5, R252 ;  /* 0x000000fc00057202 */ /* 0x000fe20000000f00 */
[----:B------:R-:W-:Y:S01]  /*11080*/  FADD.FTZ R0, R0, R2 ;  /* 0x0000000200007221 */ /* 0x000fe20000010000 */
[----:B------:R-:W-:-:S07]  /*11090*/  MOV R2, 0xffffffff ;  /* 0xffffffff00027802 */ /* 0x000fce0000000f00 */
[----:B------:R-:W-:Y:S05]  /*110a0*/  WARPSYNC.COLLECTIVE R2, `(.L_x_15789) ;  /* 0x0000000002087348 */ /* 0x000fea0003c00000 */
[----:B------:R0:W1:Y:S02]  /*110b0*/  SHFL.BFLY P0, R2, R5, R4, R3 ;  /* 0x0c00000405027389 */ /* 0x0000640000000003 */
[----:B01----:R-:W-:Y:S05]  /*110c0*/  ENDCOLLECTIVE ;  /* 0x000000000000791b */ /* 0x003fea0003800000 */
.L_x_15789:
[----:B------:R-:W-:Y:S01]  /*110d0*/  MOV R5, R0 ;  /* 0x0000000000057202 */ /* 0x000fe20000000f00 */
[----:B------:R-:W-:Y:S02]  /*110e0*/  HFMA2 R4, -RZ, RZ, 0, 4.76837158203125e-07 ;  /* 0x00000008ff047431 */ /* 0x000fe400000001ff */
[----:B------:R-:W-:Y:S01]  /*110f0*/  FADD.FTZ R252, R252, R2 ;  /* 0x00000002fcfc7221 */ /* 0x000fe20000010000 */
[----:B------:R-:W-:-:S07]  /*11100*/  MOV R2, 0xffffffff ;  /* 0xffffffff00027802 */ /* 0x000fce0000000f00 */
[----:B------:R-:W-:Y:S05]  /*11110*/  WARPSYNC.COLLECTIVE R2, `(.L_x_15790) ;  /* 0x0000000002087348 */ /* 0x000fea0003c00000 */
[----:B------:R0:W1:Y:S02]  /*11120*/  SHFL.BFLY P0, R2, R5, R4, R3 ;  /* 0x0c00000405027389 */ /* 0x0000640000000003 */
[----:B01----:R-:W-:Y:S05]  /*11130*/  ENDCOLLECTIVE ;  /* 0x000000000000791b */ /* 0x003fea0003800000 */
.L_x_15790:
[----:B------:R-:W-:Y:S01]  /*11140*/  MOV R5, R252 ;  /* 0x000000fc00057202 */ /* 0x000fe20000000f00 */
[----:B------:R-:W-:Y:S01]  /*11150*/  FADD.FTZ R0, R0, R2 ;  /* 0x0000000200007221 */ /* 0x000fe20000010000 */
[----:B------:R-:W-:-:S04]  /*11160*/  MOV R2, 0xffffffff ;  /* 0xffffffff00027802 */ /* 0x000fc80000000f00 */
[----:B------:R0:W-:Y:S03]  /*11170*/  STL [R1], R0 ;  /* 0x0000000001007387 */ /* 0x0001e60000100800 */
[----:B0-----:R-:W-:Y:S05]  /*11180*/  WARPSYNC.COLLECTIVE R2, `(.L_x_15791) ;  /* 0x0000000002087348 */ /* 0x001fea0003c00000 */
[----:B------:R1:W2:Y:S02]  /*11190*/  SHFL.BFLY P0, R2, R5, R4, R3 ;  /* 0x0c00000405027389 */ /* 0x0002a40000000003 */
[----:B012---:R-:W-:Y:S05]  /*111a0*/  ENDCOLLECTIVE ;  /* 0x000000000000791b */ /* 0x007fea0003800000 */
.L_x_15791:
        /* <DEDUP_REMOVED lines=8> */
.L_x_15792:
[----:B------:R-:W-:Y:S01]  /*11230*/  MOV R5, R252 ;  /* 0x000000fc00057202 */ /* 0x000fe20000000f00 */
[----:B------:R0:W-:Y:S02]  /*11240*/  STL [R1+0x10], R2 ;  /* 0x0000100201007387 */ /* 0x0001e40000100800 */
[----:B0-----:R-:W-:-:S07]  /*11250*/  MOV R2, 0xffffffff ;  /* 0xffffffff00027802 */ /* 0x001fce0000000f00 */
[----:B------:R-:W-:Y:S05]  /*11260*/  WARPSYNC.COLLECTIVE R2, `(.L_x_15793) ;  /* 0x0000000002087348 */ /* 0x000fea0003c00000 */
[----:B------:R0:W1:Y:S02]  /*11270*/  SHFL.BFLY P0, R2, R5, R4, R3 ;  /* 0x0c00000405027389 */ /* 0x0000640000000003 */
[----:B01----:R-:W-:Y:S05]  /*11280*/  ENDCOLLECTIVE ;  /* 0x000000000000791b */ /* 0x003fea0003800000 */
.L_x_15793:
[----:B------:R-:W-:Y:S05]  /*11290*/  BRA `(.L_x_15794) ;  /* 0xffffff1400147947 */ /* 0x000fea000383ffff */
.L_x_15795:
        /* <DEDUP_REMOVED lines=14> */
.L_x_20105:


//--------------------- .text._ZN10layer_norm13ln_bwd_kernelINS_13Kernel_traitsI6__halfffffjLj1024ELj1ELj4ELj1ELj16ENS_18Kernel_traits_baseILj1024ES2_ffffjLj128EEEEELb0ELb0ELb0ELb0EEEvNS_9BwdParamsE --------------------------
	.section	.text._ZN10layer_norm13ln_bwd_kernelINS_13Kernel_traitsI6__halfffffjLj1024ELj1ELj4ELj1ELj16ENS_18Kernel_traits_baseILj1024ES2_ffffjLj128EEEEELb0ELb0ELb0ELb0EEEvNS_9BwdParamsE,"ax",@progbits
	.align	128
        .global         _ZN10layer_norm13ln_bwd_kernelINS_13Kernel_traitsI6__halfffffjLj1024ELj1ELj4ELj1ELj16ENS_18Kernel_traits_baseILj1024ES2_ffffjLj128EEEEELb0ELb0ELb0ELb0EEEvNS_9BwdParamsE
        .type           _ZN10layer_norm13ln_bwd_kernelINS_13Kernel_traitsI6__halfffffjLj1024ELj1ELj4ELj1ELj16ENS_18Kernel_traits_baseILj1024ES2_ffffjLj128EEEEELb0ELb0ELb0ELb0EEEvNS_9BwdParamsE,@function
        .size           _ZN10layer_norm13ln_bwd_kernelINS_13Kernel_traitsI6__halfffffjLj1024ELj1ELj4ELj1ELj16ENS_18Kernel_traits_baseILj1024ES2_ffffjLj128EEEEELb0ELb0ELb0ELb0EEEvNS_9BwdParamsE,(.L_x_20106 - _ZN10layer_norm13ln_bwd_kernelINS_13Kernel_traitsI6__halfffffjLj1024ELj1ELj4ELj1ELj16ENS_18Kernel_traits_baseILj1024ES2_ffffjLj128EEEEELb0ELb0ELb0ELb0EEEvNS_9BwdParamsE)
        .other          _ZN10layer_norm13ln_bwd_kernelINS_13Kernel_traitsI6__halfffffjLj1024ELj1ELj4ELj1ELj16ENS_18Kernel_traits_baseILj1024ES2_ffffjLj128EEEEELb0ELb0ELb0ELb0EEEvNS_9BwdParamsE,@"STO_CUDA_ENTRY STV_DEFAULT"
_ZN10layer_norm13ln_bwd_kernelINS_13Kernel_traitsI6__halfffffjLj1024ELj1ELj4ELj1ELj16ENS_18Kernel_traits_baseILj1024ES2_ffffjLj128EEEEELb0ELb0ELb0ELb0EEEvNS_9BwdParamsE:
.text._ZN10layer_norm13ln_bwd_kernelINS_13Kernel_traitsI6__halfffffjLj1024ELj1ELj4ELj1ELj16ENS_18Kernel_traits_baseILj1024ES2_ffffjLj128EEEEELb0ELb0ELb0ELb0EEEvNS_9BwdParamsE:
        /* <DEDUP_REMOVED lines=19> */
[C---:B------:R-:W-:Y:S02]  /*0130*/  ISETP.GE.U32.AND P3, PT, R4.reuse, 0x80, PT ;  /* 0x000000800400780c */ /* 0x040fe40003f66070 */
[C---:B------:R-:W-:Y:S02]  /*0140*/  ISETP.GE.U32.AND P2, PT, R4.reuse, 0xa0, PT ;  /* 0x000000a00400780c */ /* 0x040fe40003f46070 */
[----:B------:R-:W-:-:S02]  /*0150*/  ISETP.GE.U32.AND P1, PT, R4, 0xc0, PT ;  /* 0x000000c00400780c */ /* 0x000fc40003f26070 */
[----:B------:R-:W-:Y:S01]  /*0160*/  ISETP.GE.U32.AND P0, PT, R4, 0xe0, PT ;  /* 0x000000e00400780c */ /* 0x000fe20003f06070 */
[----:B------:R-:W0:Y:S08]  /*0170*/  @P6 LDC.64 R6, c[0x0][0x3d0] ;  /* 0x0000f400ff066b82 */ /* 0x000e300000000a00 */
[----:B------:R-:W3:Y:S08]  /*0180*/  @P5 LDC.64 R24, c[0x0][0x3d0] ;  /* 0x0000f400ff185b82 */ /* 0x000ef00000000a00 */
[----:B------:R-:W4:Y:S08]  /*0190*/  @P4 LDC.64 R26, c[0x0][0x3d0] ;  /* 0x0000f400ff1a4b82 */ /* 0x000f300000000a00 */
[----:B------:R-:W1:Y:S01]  /*01a0*/  @P3 LDC.64 R28, c[0x0][0x3d0] ;  /* 0x0000f400ff1c3b82 */ /* 0x000e620000000a00 */
[C---:B0-----:R-:W-:Y:S01]  /*01b0*/  @P6 IMAD.WIDE.U32 R6, R5.reuse, 0x8, R6 ;  /* 0x0000000805066825 */ /* 0x041fe200078e0006 */
[----:B------:R-:W-:-:S04]  /*01c0*/  @P6 LOP3.LUT R5, R5, 0x20, RZ, 0xfc, !PT ;  /* 0x0000002005056812 */ /* 0x000fc800078efcff */
[----:B--2---:R0:W5:Y:S01]  /*01d0*/  @P6 LDG.E.64 R8, desc[UR6][R6.64] ;  /* 0x0000000606086981 */ /* 0x004162000c1e1b00 */
[----:B------:R-:W-:Y:S01]  /*01e0*/  ISETP.GE.U32.AND P6, PT, R4, 0x100, PT ;  /* 0x000001000400780c */ /* 0x000fe20003fc6070 */
[----:B------:R-:W2:Y:S01]  /*01f0*/  @P2 LDC.64 R30, c[0x0][0x3d0] ;  /* 0x0000f400ff1e2b82 */ /* 0x000ea20000000a00 */
[C---:B---3--:R-:W-:Y:S01]  /*0200*/  @P5 IMAD.WIDE.U32 R24, R5.reuse, 0x8, R24 ;  /* 0x0000000805185825 */ /* 0x048fe200078e0018 */
[----:B------:R-:W-:-:S04]  /*0210*/  @P5 IADD3 R5, PT, PT, R5, 0x20, RZ ;  /* 0x0000002005055810 */ /* 0x000fc80007ffe0ff */
[----:B------:R3:W5:Y:S02]  /*0220*/  @P5 LDG.E.64 R10, desc[UR6][R24.64] ;  /* 0x00000006180a5981 */ /* 0x000764000c1e1b00 */
[----:B------:R-:W0:Y:S01]  /*0230*/  @P1 LDC.64 R32, c[0x0][0x3d0] ;  /* 0x0000f400ff201b82 */ /* 0x000e220000000a00 */
[C---:B----4-:R-:W-:Y:S01]  /*0240*/  @P4 IMAD.WIDE.U32 R26, R5.reuse, 0x8, R26 ;  /* 0x00000008051a4825 */ /* 0x050fe200078e001a */
[----:B------:R-:W-:-:S04]  /*0250*/  @P4 IADD3 R5, PT, PT, R5, 0x20, RZ ;  /* 0x0000002005054810 */ /* 0x000fc80007ffe0ff */
[----:B------:R3:W5:Y:S02]  /*0260*/  @P4 LDG.E.64 R12, desc[UR6][R26.64] ;  /* 0x000000061a0c4981 */ /* 0x000764000c1e1b00 */
[----:B------:R-:W4:Y:S01]  /*0270*/  @P0 LDC.64 R34, c[0x0][0x3d0] ;  /* 0x0000f400ff220b82 */ /* 0x000f220000000a00 */
[C---:B-1----:R-:W-:Y:S01]  /*0280*/  @P3 IMAD.WIDE.U32 R28, R5.reuse, 0x8, R28 ;  /* 0x00000008051c3825 */ /* 0x042fe200078e001c */
[----:B------:R-:W-:-:S04]  /*0290*/  @P3 IADD3 R5, PT, PT, R5, 0x20, RZ ;  /* 0x0000002005053810 */ /* 0x000fc80007ffe0ff */
[----:B------:R3:W5:Y:S02]  /*02a0*/  @P3 LDG.E.64 R14, desc[UR6][R28.64] ;  /* 0x000000061c0e3981 */ /* 0x000764000c1e1b00 */
[----:B------:R-:W1:Y:S01]  /*02b0*/  @P6 LDC.64 R36, c[0x0][0x3d0] ;  /* 0x0000f400ff246b82 */ /* 0x000e620000000a00 */
[C---:B--2---:R-:W-:Y:S01]  /*02c0*/  @P2 IMAD.WIDE.U32 R30, R5.reuse, 0x8, R30 ;  /* 0x00000008051e2825 */ /* 0x044fe200078e001e */
[----:B------:R-:W-:-:S04]  /*02d0*/  @P2 IADD3 R5, PT, PT, R5, 0x20, RZ ;  /* 0x0000002005052810 */ /* 0x000fc80007ffe0ff */
[----:B------:R3:W5:Y:S01]  /*02e0*/  @P2 LDG.E.64 R16, desc[UR6][R30.64] ;  /* 0x000000061e102981 */ /* 0x000762000c1e1b00 */
[C---:B0-----:R-:W-:Y:S01]  /*02f0*/  @P1 IMAD.WIDE.U32 R32, R5.reuse, 0x8, R32 ;  /* 0x0000000805201825 */ /* 0x041fe200078e0020 */
[----:B------:R-:W-:-:S04]  /*0300*/  @P1 IADD3 R5, PT, PT, R5, 0x20, RZ ;  /* 0x0000002005051810 */ /* 0x000fc80007ffe0ff */
[----:B------:R3:W5:Y:S01]  /*0310*/  @P1 LDG.E.64 R18, desc[UR6][R32.64] ;  /* 0x0000000620121981 */ /* 0x000762000c1e1b00 */
[C---:B----4-:R-:W-:Y:S01]  /*0320*/  @P0 IMAD.WIDE.U32 R34, R5.reuse, 0x8, R34 ;  /* 0x0000000805220825 */ /* 0x050fe200078e0022 */
[----:B------:R-:W-:Y:S01]  /*0330*/  @P0 IADD3 R5, PT, PT, R5, 0x20, RZ ;  /* 0x0000002005050810 */ /* 0x000fe20007ffe0ff */
[----:B------:R-:W0:Y:S03]  /*0340*/  S2UR UR4, SR_CTAID.X ;  /* 0x00000000000479c3 */ /* 0x000e260000002500 */
[----:B------:R3:W5:Y:S01]  /*0350*/  @P0 LDG.E.64 R20, desc[UR6][R34.64] ;  /* 0x0000000622140981 */ /* 0x000762000c1e1b00 */
[----:B-1----:R-:W-:-:S05]  /*0360*/  @P6 IMAD.WIDE.U32 R6, R5, 0x8, R36 ;  /* 0x0000000805066825 */ /* 0x002fca00078e0024 */
[----:B------:R3:W5:Y:S01]  /*0370*/  @P6 LDG.E.64 R22, desc[UR6][R6.64] ;  /* 0x0000000606166981 */ /* 0x000762000c1e1b00 */
[----:B------:R-:W-:Y:S01]  /*0380*/  SHF.R.U32.HI R5, RZ, 0x5, R0 ;  /* 0x00000005ff057819 */ /* 0x000fe20000011600 */
[----:B0-----:R-:W-:-:S06]  /*0390*/  USHF.L.U32 UR4, UR4, 0x2, URZ ;  /* 0x0000000204047899 */ /* 0x001fcc00080006ff */
        /* <DEDUP_REMOVED lines=37> */
[----:B-----5:R-:W-:Y:S02]  /*05f0*/  MOV R188, R8 ;  /* 0x0000000800bc7202 */ /* 0x020fe40000000f00 */
[----:B------:R-:W-:Y:S02]  /*0600*/  CS2R R44, SRZ ;  /* 0x00000000002c7805 */ /* 0x000fe4000001ff00 */
[----:B------:R-:W-:Y:S02]  /*0610*/  SHF.R.U64 R0, R8, 0x10, R9 ;  /* 0x0000001008007819 */ /* 0x000fe40000001209 */
[----:B------:R-:W-:Y:S02]  /*0620*/  CS2R R46, SRZ ;  /* 0x00000000002e7805 */ /* 0x000fe4000001ff00 */
[----:B------:R-:W-:Y:S02]  /*0630*/  MOV R189, R9 ;  /* 0x0000000900bd7202 */ /* 0x000fe40000000f00 */
[----:B------:R-:W-:-:S02]  /*0640*/  CS2R R76, SRZ ;  /* 0x00000000004c7805 */ /* 0x000fc4000001ff00 */
[----:B------:R-:W-:Y:S02]  /*0650*/  SHF.R.U32.HI R2, RZ, 0x10, R9 ;  /* 0x00000010ff027819 */ /* 0x000fe40000011609 */
[----:B------:R-:W-:Y:S02]  /*0660*/  CS2R R78, SRZ ;  /* 0x00000000004e7805 */ /* 0x000fe4000001ff00 */
[----:B------:R-:W-:Y:S02]  /*0670*/  MOV R190, R10 ;  /* 0x0000000a00be7202 */ /* 0x000fe40000000f00 */
[----:B------:R-:W-:Y:S02]  /*0680*/  CS2R R48, SRZ ;  /* 0x0000000000307805 */ /* 0x000fe4000001ff00 */
[----:B------:R-:W-:Y:S02]  /*0690*/  SHF.R.U64 R3, R10, 0x10, R11 ;  /* 0x000000100a037819 */ /* 0x000fe4000000120b */
[----:B------:R-:W-:-:S02]  /*06a0*/  CS2R R50, SRZ ;  /* 0x0000000000327805 */ /* 0x000fc4000001ff00 */
[----:B------:R-:W-:Y:S02]  /*06b0*/  MOV R191, R11 ;  /* 0x0000000b00bf7202 */ /* 0x000fe40000000f00 */
[----:B------:R-:W-:Y:S02]  /*06c0*/  CS2R R52, SRZ ;  /* 0x0000000000347805 */ /* 0x000fe4000001ff00 */
[----:B------:R-:W-:Y:S02]  /*06d0*/  SHF.R.U32.HI R6, RZ, 0x10, R11 ;  /* 0x00000010ff067819 */ /* 0x000fe4000001160b */
[----:B------:R-:W-:Y:S02]  /*06e0*/  CS2R R54, SRZ ;  /* 0x0000000000367805 */ /* 0x000fe4000001ff00 */
[----:B------:R-:W-:Y:S02]  /*06f0*/  MOV R192, R12 ;  /* 0x0000000c00c07202 */ /* 0x000fe40000000f00 */
[----:B------:R-:W-:-:S02]  /*0700*/  CS2R R56, SRZ ;  /* 0x0000000000387805 */ /* 0x000fc4000001ff00 */
[----:B0-----:R-:W-:Y:S02]  /*0710*/  ISETP.NE.U32.AND P0, PT, RZ, UR4, PT ;  /* 0x00000004ff007c0c */ /* 0x001fe4000bf05070 */
        /* <DEDUP_REMOVED lines=17> */
[--C-:B------:R-:W-:Y:S02]  /*0830*/  SHF.R.U64 R11, R16, 0x10, R17.reuse ;  /* 0x00000010100b7819 */ /* 0x100fe40000001211 */
[----:B------:R-:W-:Y:S02]  /*0840*/  CS2R R40, SRZ ;  /* 0x0000000000287805 */ /* 0x000fe4000001ff00 */
[----:B------:R-:W-:Y:S02]  /*0850*/  MOV R198, R17 ;  /* 0x0000001100c67202 */ /* 0x000fe40000000f00 */
[----:B------:R-:W-:Y:S02]  /*0860*/  CS2R R42, SRZ ;  /* 0x00000000002a7805 */ /* 0x000fe4000001ff00 */
[----:B------:R-:W-:Y:S02]  /*0870*/  SHF.R.U32.HI R12, RZ, 0x10, R17 ;  /* 0x00000010ff0c7819 */ /* 0x000fe40000011611 */
[----:B------:R-:W-:-:S02]  /*0880*/  CS2R R80, SRZ ;  /* 0x0000000000507805 */ /* 0x000fc4000001ff00 */
[----:B------:R-:W-:Y:S02]  /*0890*/  MOV R199, R18 ;  /* 0x0000001200c77202 */ /* 0x000fe40000000f00 */
        /* <DEDUP_REMOVED lines=22> */
[----:B------:R-:W-:-:S02]  /*0a00*/  ISETP.NE.AND.EX P0, PT, RZ, UR5, PT, P0 ;  /* 0x00000005ff007c0c */ /* 0x000fc4000bf05300 */
        /* <DEDUP_REMOVED lines=16> */
[----:B------:R-:W-:-:S07]  /*0b10*/  P2R R6, PR, RZ, 0x1 ;  /* 0x00000001ff067803 */ /* 0x000fce0000000000 */
.L_x_15892:
[----:B-----5:R-:W0:Y:S01]  /*0b20*/  LDC.64 R146, c[0x0][0x3c0] ;  /* 0x0000f000ff927b82 */ /* 0x020e220000000a00 */
[----:B------:R-:W-:-:S07]  /*0b30*/  ISETP.NE.AND P0, PT, R6, RZ, PT ;  /* 0x000000ff0600720c */ /* 0x000fce0003f05270 */
[----:B------:R-:W1:Y:S08]  /*0b40*/  LDC.64 R142, c[0x0][0x3c8] ;  /* 0x0000f200ff8e7b82 */ /* 0x000e700000000a00 */
[----:B------:R-:W2:Y:S01]  /*0b50*/  @P0 LDC.64 R140, c[0x0][0x3e0] ;  /* 0x0000f800ff8c0b82 */ /* 0x000ea20000000a00 */
[----:B0-----:R-:W-:-:S06]  /*0b60*/  IMAD.WIDE R148, R5, 0x4, R146 ;  /* 0x0000000405947825 */ /* 0x001fcc00078e0292 */
[----:B------:R-:W3:Y:S01]  /*0b70*/  LDG.E R148, desc[UR6][R148.64] ;  /* 0x0000000694947981 */ /* 0x000ee2000c1e1900 */
[----:B------:R-:W-:Y:S02]  /*0b80*/  HFMA2 R145, -RZ, RZ, 1.875, 0 ;  /* 0x3f800000ff917431 */ /* 0x000fe400000001ff */
[----:B-1----:R-:W-:-:S05]  /*0b90*/  IMAD.WIDE R142, R5, 0x4, R142 ;  /* 0x00000004058e7825 */ /* 0x002fca00078e028e */
[----:B------:R0:W5:Y:S01]  /*0ba0*/  LDG.E R147, desc[UR6][R142.64] ;  /* 0x000000068e937981 */ /* 0x000162000c1e1900 */
[----:B--2---:R-:W-:Y:S01]  /*0bb0*/  @P0 IMAD.WIDE R140, R5, 0x4, R140 ;  /* 0x00000004058c0825 */ /* 0x004fe200078e028c */
[----:B------:R-:W1:Y:S01]  /*0bc0*/  S2R R0, SR_TID.X ;  /* 0x0000000000007919 */ /* 0x000e620000002100 */
[----:B------:R-:W-:-:S03]  /*0bd0*/  MOV R2, UR14 ;  /* 0x0000000e00027c02 */ /* 0x000fc60008000f00 */
[----:B------:R0:W5:Y:S01]  /*0be0*/  @P0 LDG.E R145, desc[UR6][R140.64] ;  /* 0x000000068c910981 */ /* 0x000162000c1e1900 */
[----:B------:R-:W-:Y:S01]  /*0bf0*/  ISETP.NE.U32.AND P0, PT, RZ, UR10, PT ;  /* 0x0000000aff007c0c */ /* 0x000fe2000bf05070 */
[----:B------:R-:W-:-:S03]  /*0c00*/  IMAD R39, R5, R2, RZ ;  /* 0x0000000205277224 */ /* 0x000fc600078e02ff */
[----:B------:R-:W-:Y:S02]  /*0c10*/  ISETP.NE.AND.EX P1, PT, RZ, UR11, PT, P0 ;  /* 0x0000000bff007c0c */ /* 0x000fe4000bf25300 */
[----:B------:R-:W-:Y:S01]  /*0c20*/  SHF.R.S32.HI R146, RZ, 0x1f, R39 ;  /* 0x0000001fff927819 */ /* 0x000fe20000011427 */
[----:B------:R-:W-:Y:S01]  /*0c30*/  BSSY.RECONVERGENT B1, `(.L_x_15798) ;  /* 0x00002d3000017945 */ /* 0x000fe20003800200 */
[----:B------:R-:W-:Y:S02]  /*0c40*/  ISETP.NE.AND P2, PT, RZ, UR8, PT ;  /* 0x00000008ff007c0c */ /* 0x000fe4000bf45270 */
[----:B------:R-:W-:Y:S02]  /*0c50*/  LEA.HI R146, R146, R39, RZ, 0x2 ;  /* 0x0000002792927211 */ /* 0x000fe400078f10ff */
[----:B------:R-:W-:Y:S02]  /*0c60*/  P2R R185, PR, RZ, 0x2 ;  /* 0x00000002ffb97803 */ /* 0x000fe40000000000 */
[----:B-1----:R-:W-:-:S04]  /*0c70*/  LOP3.LUT R39, R0, 0x1f, RZ, 0xc0, !PT ;  /* 0x0000001f00277812 */ /* 0x002fc800078ec0ff */
[----:B------:R-:W-:Y:S02]  /*0c80*/  LEA.HI.SX32 R146, R146, R39, 0x1e ;  /* 0x0000002792927211 */ /* 0x000fe400078ff2ff */
[----:B---3--:R-:W-:Y:S01]  /*0c90*/  FSEL R183, R148, RZ, !P2 ;  /* 0x000000ff94b77208 */ /* 0x008fe20005000000 */
[----:B0-----:R-:W-:Y:S06]  /*0ca0*/  @P1 BRA `(.L_x_15799) ;  /* 0x0000001400681947 */ /* 0x001fec0003800000 */
[C---:B------:R-:W-:Y:S01]  /*0cb0*/  ISETP.GE.U32.AND P3, PT, R4.reuse, 0x20, PT ;  /* 0x000000200400780c */ /* 0x040fe20003f66070 */
[----:B------:R-:W-:Y:S01]  /*0cc0*/  BSSY.RECONVERGENT B2, `(.L_x_15800) ;  /* 0x0000030000027945 */ /* 0x000fe20003800200 */
[C---:B------:R-:W-:Y:S02]  /*0cd0*/  ISETP.GE.U32.AND P2, PT, R4.reuse, 0x40, PT ;  /* 0x000000400400780c */ /* 0x040fe40003f46070 */
[----:B------:R-:W-:Y:S02]  /*0ce0*/  CS2R R186, SRZ ;  /* 0x0000000000ba7805 */ /* 0x000fe4000001ff00 */
[C---:B------:R-:W-:Y:S02]  /*0cf0*/  ISETP.GE.U32.AND P0, PT, R4.reuse, 0x60, PT ;  /* 0x000000600400780c */ /* 0x040fe40003f06070 */
[----:B------:R-:W-:Y:S02]  /*0d00*/  ISETP.GE.U32.AND P1, PT, R4, 0x80, PT ;  /* 0x000000800400780c */ /* 0x000fe40003f26070 */
[----:B------:R-:W-:-:S02]  /*0d10*/  P2R R184, PR, RZ, 0x8 ;  /* 0x00000008ffb87803 */ /* 0x000fc40000000000 */
[----:B------:R-:W-:Y:S02]  /*0d20*/  P2R R181, PR, RZ, 0x4 ;  /* 0x00000004ffb57803 */ /* 0x000fe40000000000 */
        /* <DEDUP_REMOVED lines=9> */
[--C-:B------:R-:W-:Y:S02]  /*0dc0*/  HADD2.F32 R39, -RZ, R189.reuse.H0_H0 ;  /* 0x200000bdff277230 */ /* 0x100fe40000004100 */
[C---:B--2---:R-:W-:Y:S01]  /*0dd0*/  FADD.FTZ R8, -R183.reuse, R148 ;  /* 0x00000094b7087221 */ /* 0x044fe20000010100 */
[C---:B------:R-:W-:Y:S01]  /*0de0*/  FADD.FTZ R182, -R183.reuse, R150 ;  /* 0x00000096b7b67221 */ /* 0x040fe20000010100 */
[----:B------:R-:W-:Y:S01]  /*0df0*/  FADD.FTZ R144, -R183, R149 ;  /* 0x00000095b7907221 */ /* 0x000fe20000010100 */
[----:B------:R-:W-:Y:S02]  /*0e00*/  HADD2.F32 R150, -RZ, R188.H1_H1 ;  /* 0x300000bcff967230 */ /* 0x000fe40000004100 */
[C---:B-----5:R-:W-:Y:S01]  /*0e10*/  FMUL.FTZ R3, R147.reuse, R8 ;  /* 0x0000000893037220 */ /* 0x060fe20000410000 */
[C---:B------:R-:W-:Y:S01]  /*0e20*/  FMUL.FTZ R167, R147.reuse, R182 ;  /* 0x000000b693a77220 */ /* 0x040fe20000410000 */
[----:B------:R-:W-:Y:S01]  /*0e30*/  FMUL.FTZ R144, R147, R144 ;  /* 0x0000009093907220 */ /* 0x000fe20000410000 */
[----:B------:R-:W-:-:S02]  /*0e40*/  HADD2.F32 R148, -RZ, R189.H1_H1 ;  /* 0x300000bdff947230 */ /* 0x000fc40000004100 */
[----:B---3--:R-:W-:Y:S01]  /*0e50*/  FMUL.FTZ R8, R140, R21 ;  /* 0x000000158c087220 */ /* 0x008fe20000410000 */
[----:B------:R-:W-:Y:S01]  /*0e60*/  FADD.FTZ R72, R72, R140 ;  /* 0x0000008c48487221 */ /* 0x000fe20000010000 */
[----:B------:R-:W-:Y:S01]  /*0e70*/  FFMA.FTZ R44, R140, R3, R44 ;  /* 0x000000038c2c7223 */ /* 0x000fe2000001002c */
[----:B------:R-:W-:Y:S01]  /*0e80*/  FMUL.FTZ R21, R141, R150 ;  /* 0x000000968d157220 */ /* 0x000fe20000410000 */
[----:B------:R-:W-:Y:S01]  /*0e90*/  FMUL.FTZ R164, R142, R39 ;  /* 0x000000278ea47220 */ /* 0x000fe20000410000 */
[----:B------:R-:W-:Y:S01]  /*0ea0*/  FADD.FTZ R140, RZ, R8 ;  /* 0x00000008ff8c7221 */ /* 0x000fe20000010000 */
[----:B------:R-:W-:Y:S01]  /*0eb0*/  FFMA.FTZ R39, R3, R8, RZ ;  /* 0x0000000803277223 */ /* 0x000fe200000100ff */
[----:B------:R-:W-:Y:S01]  /*0ec0*/  FADD.FTZ R73, R73, R141 ;  /* 0x0000008d49497221 */ /* 0x000fe20000010000 */
[----:B------:R-:W-:Y:S01]  /*0ed0*/  FFMA.FTZ R45, R141, R144, R45 ;  /* 0x000000908d2d7223 */ /* 0x000fe2000001002d */
[----:B------:R-:W-:Y:S01]  /*0ee0*/  FADD.FTZ R141, R140, R21 ;  /* 0x000000158c8d7221 */ /* 0x000fe20000010000 */
[----:B------:R-:W-:Y:S01]  /*0ef0*/  FADD.FTZ R186, -R183, R151 ;  /* 0x00000097b7ba7221 */ /* 0x000fe20000010100 */
        /* <DEDUP_REMOVED lines=8> */
[----:B------:R-:W-:Y:S01]  /*0f80*/  IADD3 R39, PT, PT, R146, 0x20, RZ ;  /* 0x0000002092277810 */ /* 0x000fe20007ffe0ff */
[----:B------:R-:W-:Y:S01]  /*0f90*/  FFMA.FTZ R47, R143, R182, R47 ;  /* 0x000000b68f2f7223 */ /* 0x000fe2000001002f */
[----:B------:R-:W-:Y:S01]  /*0fa0*/  FADD.FTZ R187, R142, R179 ;  /* 0x000000b38ebb7221 */ /* 0x000fe20000010000 */
[----:B------:R-:W-:-:S07]  /*0fb0*/  FFMA.FTZ R186, R182, R179, R141 ;  /* 0x000000b3b6ba7223 */ /* 0x000fce000001008d */
.L_x_15801:
[----:B------:R-:W-:Y:S05]  /*0fc0*/  BSYNC.RECONVERGENT B2 ;  /* 0x0000000000027941 */ /* 0x000fea0003800200 */
.L_x_15800:
        /* <DEDUP_REMOVED lines=10> */
[C---:B--2---:R-:W-:Y:S01]  /*1070*/  FADD.FTZ R10, -R183.reuse, R148 ;  /* 0x00000094b70a7221 */ /* 0x044fe20000010100 */
[C---:B------:R-:W-:Y:S01]  /*1080*/  FADD.FTZ R24, -R183.reuse, R149 ;  /* 0x00000095b7187221 */ /* 0x040fe20000010100 */
[----:B------:R-:W-:Y:S01]  /*1090*/  FADD.FTZ R180, -R183, R150 ;  /* 0x00000096b7b47221 */ /* 0x000fe20000010100 */
[----:B------:R-:W-:Y:S02]  /*10a0*/  HADD2.F32 R150, -RZ, R190.H1_H1 ;  /* 0x300000beff967230 */ /* 0x000fe40000004100 */
[C---:B-----5:R-:W-:Y:S01]  /*10b0*/  FMUL.FTZ R7, R147.reuse, R10 ;  /* 0x0000000a93077220 */ /* 0x060fe20000410000 */
[----:B------:R-:W-:Y:S01]  /*10c0*/  FMUL.FTZ R24, R147, R24 ;  /* 0x0000001893187220 */ /* 0x000fe20000410000 */
[----:B------:R-:W-:-:S02]  /*10d0*/  HADD2.F32 R149, -RZ, R191.H0_H0 ;  /* 0x200000bfff957230 */ /* 0x000fc40000004100 */
[----:B------:R-:W-:Y:S01]  /*10e0*/  FMUL.FTZ R165, R147, R180 ;  /* 0x000000b493a57220 */ /* 0x000fe20000410000 */
[----:B---3--:R-:W-:Y:S01]  /*10f0*/  FMUL.FTZ R10, R140, R23 ;  /* 0x000000178c0a7220 */ /* 0x008fe20000410000 */
        /* <DEDUP_REMOVED lines=10> */
[----:B------:R-:W-:Y:S01]  /*11a0*/  FADD.FTZ R206, -R183, R151 ;  /* 0x00000097b7ce7221 */ /* 0x000fe20000010100 */
        /* <DEDUP_REMOVED lines=11> */
.L_x_15803:
[----:B------:R-:W-:Y:S05]  /*1260*/  BSYNC.RECONVERGENT B2 ;  /* 0x0000000000027941 */ /* 0x000fea0003800200 */
.L_x_15802:
        /* <DEDUP_REMOVED lines=41> */
.L_x_15805:
[----:B------:R-:W-:Y:S05]  /*1500*/  BSYNC.RECONVERGENT B2 ;  /* 0x0000000000027941 */ /* 0x000fea0003800200 */
.L_x_15804:
        /* <DEDUP_REMOVED lines=41> */
.L_x_15807:
[----:B------:R-:W-:Y:S05]  /*17a0*/  BSYNC.RECONVERGENT B2 ;  /* 0x0000000000027941 */ /* 0x000fea0003800200 */
.L_x_15806:
[----:B------:R-:W-:Y:S01]  /*17b0*/  ISETP.GE.U32.AND P2, PT, R4, 0xa0, PT ;  /* 0x000000a00400780c */ /* 0x000fe20003f46070 */
[----:B------:R-:W-:-:S12]  /*17c0*/  BSSY.RECONVERGENT B2, `(.L_x_15808) ;  /* 0x0000029000027945 */ /* 0x000fd80003800200 */
        /* <DEDUP_REMOVED lines=40> */
.L_x_15809:
[----:B------:R-:W-:Y:S05]  /*1a50*/  BSYNC.RECONVERGENT B2 ;  /* 0x0000000000027941 */ /* 0x000fea0003800200 */
.L_x_15808:
        /* <DEDUP_REMOVED lines=42> */
.L_x_15811:
[----:B------:R-:W-:Y:S05]  /*1d00*/  BSYNC.RECONVERGENT B2 ;  /* 0x0000000000027941 */ /* 0x000fea0003800200 */
.L_x_15810:
        /* <DEDUP_REMOVED lines=12> */
[C---:B--2---:R-:W-:Y:S01]  /*1dd0*/  FADD.FTZ R20, -R183.reuse, R148 ;  /* 0x00000094b7147221 */ /* 0x044fe20000010100 */
[C---:B------:R-:W-:Y:S01]  /*1de0*/  FADD.FTZ R34, -R183.reuse, R149 ;  /* 0x00000095b7227221 */ /* 0x040fe20000010100 */
[----:B------:R-:W-:Y:S01]  /*1df0*/  FADD.FTZ R170, -R183, R150 ;  /* 0x00000096b7aa7221 */ /* 0x000fe20000010100 */
[----:B------:R-:W-:Y:S02]  /*1e00*/  HADD2.F32 R150, -RZ, R201.H1_H1 ;  /* 0x300000c9ff967230 */ /* 0x000fe40000004100 */
[C---:B-----5:R-:W-:Y:S01]  /*1e10*/  FMUL.FTZ R17, R147.reuse, R20 ;  /* 0x0000001493117220 */ /* 0x060fe20000410000 */
[----:B------:R-:W-:Y:S01]  /*1e20*/  FMUL.FTZ R34, R147, R34 ;  /* 0x0000002293227220 */ /* 0x000fe20000410000 */
[----:B------:R-:W-:-:S02]  /*1e30*/  HADD2.F32 R149, -RZ, R202.H0_H0 ;  /* 0x200000caff957230 */ /* 0x000fc40000004100 */
[----:B------:R-:W-:Y:S01]  /*1e40*/  FADD.FTZ R206, -R183, R151 ;  /* 0x00000097b7ce7221 */ /* 0x000fe20000010100 */
        /* <DEDUP_REMOVED lines=22> */
.L_x_15813:
[----:B------:R-:W-:Y:S05]  /*1fb0*/  BSYNC.RECONVERGENT B2 ;  /* 0x0000000000027941 */ /* 0x000fea0003800200 */
.L_x_15812:
[----:B------:R-:W-:-:S13]  /*1fc0*/  ISETP.GE.U32.AND P5, PT, R4, 0x100, PT ;  /* 0x000001000400780c */ /* 0x000fda0003fa6070 */
[----:B------:R-:W-:Y:S05]  /*1fd0*/  @!P5 BRA `(.L_x_15814) ;  /* 0x000000180060d947 */ /* 0x000fea0003800000 */
[----:B------:R-:W0:Y:S08]  /*1fe0*/  LDC.64 R140, c[0x0][0x3a8] ;  /* 0x0000ea00ff8c7b82 */ /* 0x000e300000000a00 */
[----:B------:R-:W1:Y:S01]  /*1ff0*/  LDC.64 R36, c[0x0][0x428] ;  /* 0x00010a00ff247b82 */ /* 0x000e620000000a00 */
[----:B0-----:R-:W-:-:S06]  /*2000*/  IMAD.WIDE.U32 R140, R39, 0x10, R140 ;  /* 0x00000010278c7825 */ /* 0x001fcc00078e008c */
[----:B------:R-:W2:Y:S01]  /*2010*/  LDG.E.128 R140, desc[UR6][R140.64] ;  /* 0x000000068c8c7981 */ /* 0x000ea2000c1e1d00 */
[----:B-1----:R-:W-:-:S06]  /*2020*/  IMAD.WIDE.U32 R36, R39, 0x10, R36 ;  /* 0x0000001027247825 */ /* 0x002fcc00078e0024 */
[----:B------:R-:W3:Y:S01]  /*2030*/  LDG.E.128 R36, desc[UR6][R36.64] ;  /* 0x0000000624247981 */ /* 0x000ee2000c1e1d00 */
[--C-:B------:R-:W-:Y:S02]  /*2040*/  HADD2.F32 R35, -RZ, R203.reuse.H0_H0 ;  /* 0x200000cbff237230 */ /* 0x100fe40000004100 */
[C---:B--2---:R-:W-:Y:S01]  /*2050*/  FADD.FTZ R22, -R183.reuse, R140 ;  /* 0x0000008cb7167221 */ /* 0x044fe20000010100 */
[C---:B------:R-:W-:Y:S01]  /*2060*/  FADD.FTZ R148, -R183.reuse, R141 ;  /* 0x0000008db7947221 */ /* 0x040fe20000010100 */
[----:B------:R-:W-:Y:S01]  /*2070*/  FADD.FTZ R150, -R183, R142 ;  /* 0x0000008eb7967221 */ /* 0x000fe20000010100 */
[----:B------:R-:W-:Y:S02]  /*2080*/  HADD2.F32 R142, -RZ, R203.H1_H1 ;  /* 0x300000cbff8e7230 */ /* 0x000fe40000004100 */
[C---:B-----5:R-:W-:Y:S01]  /*2090*/  FMUL.FTZ R19, R147.reuse, R22 ;  /* 0x0000001693137220 */ /* 0x060fe20000410000 */
[--C-:B------:R-:W-:Y:S02]  /*20a0*/  HADD2.F32 R141, -RZ, R204.reuse.H0_H0 ;  /* 0x200000ccff8d7230 */ /* 0x100fe40000004100 */
[----:B------:R-:W-:Y:S01]  /*20b0*/  FMUL.FTZ R153, R147, R150 ;  /* 0x0000009693997220 */ /* 0x000fe20000410000 */
[----:B------:R-:W-:Y:S01]  /*20c0*/  FADD.FTZ R166, -R183, R143 ;  /* 0x0000008fb7a67221 */ /* 0x000fe20000010100 */
[----:B---3--:R-:W-:Y:S01]  /*20d0*/  FMUL.FTZ R22, R36, R35 ;  /* 0x0000002324167220 */ /* 0x008fe20000410000 */
[----:B------:R-:W-:Y:S01]  /*20e0*/  FADD.FTZ R100, R100, R36 ;  /* 0x0000002464647221 */ /* 0x000fe20000010000 */
[----:B------:R-:W-:Y:S01]  /*20f0*/  FFMA.FTZ R68, R36, R19, R68 ;  /* 0x0000001324447223 */ /* 0x000fe20000010044 */
[----:B------:R-:W-:Y:S01]  /*2100*/  FMUL.FTZ R36, R147, R148 ;  /* 0x0000009493247220 */ /* 0x000fe20000410000 */
[----:B------:R-:W-:Y:S01]  /*2110*/  FMUL.FTZ R35, R37, R142 ;  /* 0x0000008e25237220 */ /* 0x000fe20000410000 */
[----:B------:R-:W-:Y:S01]  /*2120*/  FADD.FTZ R101, R101, R37 ;  /* 0x0000002565657221 */ /* 0x000fe20000010000 */
[----:B------:R-:W-:Y:S01]  /*2130*/  FADD.FTZ R140, R187, R22 ;  /* 0x00000016bb8c7221 */ /* 0x000fe20000010000 */
[----:B------:R-:W-:Y:S01]  /*2140*/  FFMA.FTZ R69, R37, R36, R69 ;  /* 0x0000002425457223 */ /* 0x000fe20000010045 */
[----:B------:R-:W-:Y:S01]  /*2150*/  FMUL.FTZ R37, R38, R141 ;  /* 0x0000008d26257220 */ /* 0x000fe20000410000 */
[----:B------:R-:W-:Y:S01]  /*2160*/  FFMA.FTZ R141, R19, R22, R186 ;  /* 0x00000016138d7223 */ /* 0x000fe200000100ba */
[----:B------:R-:W-:-:S02]  /*2170*/  HADD2.F32 R148, -RZ, R204.H1_H1 ;  /* 0x300000ccff947230 */ /* 0x000fc40000004100 */
        /* <DEDUP_REMOVED lines=13> */
.L_x_15799:
        /* <DEDUP_REMOVED lines=21> */
[--C-:B------:R-:W-:Y:S02]  /*23a0*/  HADD2.F32 R39, -RZ, R189.reuse.H0_H0 ;  /* 0x200000bdff277230 */ /* 0x100fe40000004100 */
[C---:B---3--:R-:W-:Y:S01]  /*23b0*/  FADD.FTZ R8, -R183.reuse, R148 ;  /* 0x00000094b7087221 */ /* 0x048fe20000010100 */
[C---:B------:R-:W-:Y:S01]  /*23c0*/  FADD.FTZ R144, -R183.reuse, R149 ;  /* 0x00000095b7907221 */ /* 0x040fe20000010100 */
[----:B------:R-:W-:Y:S02]  /*23d0*/  HADD2.F32 R148, -RZ, R188.H1_H1 ;  /* 0x300000bcff947230 */ /* 0x000fe40000004100 */
[----:B------:R-:W-:Y:S01]  /*23e0*/  FADD.FTZ R150, -R183, R150 ;  /* 0x00000096b7967221 */ /* 0x000fe20000010100 */
[C---:B-----5:R-:W-:Y:S01]  /*23f0*/  FMUL.FTZ R3, R147.reuse, R8 ;  /* 0x0000000893037220 */ /* 0x060fe20000410000 */
[----:B------:R-:W-:Y:S01]  /*2400*/  FMUL.FTZ R144, R147, R144 ;  /* 0x0000009093907220 */ /* 0x000fe20000410000 */
[----:B------:R-:W-:Y:S01]  /*2410*/  FADD.FTZ R182, -R183, R151 ;  /* 0x00000097b7b67221 */ /* 0x000fe20000010100 */
[----:B------:R-:W-:Y:S01]  /*2420*/  FMUL.FTZ R167, R147, R150 ;  /* 0x0000009693a77220 */ /* 0x000fe20000410000 */
[----:B----4-:R-:W-:Y:S01]  /*2430*/  FMUL.FTZ R8, R140, R21 ;  /* 0x000000158c087220 */ /* 0x010fe20000410000 */
        /* <DEDUP_REMOVED lines=8> */
[----:B------:R-:W-:-:S02]  /*24c0*/  HADD2.F32 R148, -RZ, R189.H1_H1 ;  /* 0x300000bdff947230 */ /* 0x000fc40000004100 */
        /* <DEDUP_REMOVED lines=12> */
.L_x_15816:
[----:B------:R-:W-:Y:S05]  /*2590*/  BSYNC.RECONVERGENT B2 ;  /* 0x0000000000027941 */ /* 0x000fea0003800200 */
.L_x_15815:
        /* <DEDUP_REMOVED lines=11> */
[--C-:B------:R-:W-:Y:S01]  /*2650*/  HADD2.F32 R23, -RZ, R190.reuse.H0_H0 ;  /* 0x200000beff177230 */ /* 0x100fe20000004100 */
[----:B------:R-:W-:Y:S01]  /*2660*/  IADD3 R197, PT, PT, R197, 0x20, RZ ;  /* 0x00000020c5c57810 */ /* 0x000fe20007ffe0ff */
[--C-:B------:R-:W-:Y:S02]  /*2670*/  HADD2.F32 R39, -RZ, R191.reuse.H0_H0 ;  /* 0x200000bfff277230 */ /* 0x100fe40000004100 */
[C---:B--2---:R-:W-:Y:S01]  /*2680*/  FADD.FTZ R10, -R183.reuse, R148 ;  /* 0x00000094b70a7221 */ /* 0x044fe20000010100 */
[C---:B------:R-:W-:Y:S01]  /*2690*/  FADD.FTZ R24, -R183.reuse, R149 ;  /* 0x00000095b7187221 */ /* 0x040fe20000010100 */
[----:B------:R-:W-:Y:S02]  /*26a0*/  HADD2.F32 R148, -RZ, R190.H1_H1 ;  /* 0x300000beff947230 */ /* 0x000fe40000004100 */
[----:B------:R-:W-:Y:S01]  /*26b0*/  FADD.FTZ R150, -R183, R150 ;  /* 0x00000096b7967221 */ /* 0x000fe20000010100 */
[C---:B-----5:R-:W-:Y:S01]  /*26c0*/  FMUL.FTZ R7, R147.reuse, R10 ;  /* 0x0000000a93077220 */ /* 0x060fe20000410000 */
[----:B------:R-:W-:Y:S01]  /*26d0*/  FMUL.FTZ R24, R147, R24 ;  /* 0x0000001893187220 */ /* 0x000fe20000410000 */
[----:B------:R-:W-:Y:S01]  /*26e0*/  FADD.FTZ R180, -R183, R151 ;  /* 0x00000097b7b47221 */ /* 0x000fe20000010100 */
[----:B------:R-:W-:Y:S01]  /*26f0*/  FMUL.FTZ R165, R147, R150 ;  /* 0x0000009693a57220 */ /* 0x000fe20000410000 */
[----:B---3--:R-:W-:Y:S01]  /*2700*/  FMUL.FTZ R10, R23, R140 ;  /* 0x0000008c170a7220 */ /* 0x008fe20000410000 */
        /* <DEDUP_REMOVED lines=21> */
.L_x_15818:
[----:B------:R-:W-:Y:S05]  /*2860*/  BSYNC.RECONVERGENT B2 ;  /* 0x0000000000027941 */ /* 0x000fea0003800200 */
.L_x_15817:
        /* <DEDUP_REMOVED lines=44> */
.L_x_15820:
[----:B------:R-:W-:Y:S05]  /*2b30*/  BSYNC.RECONVERGENT B2 ;  /* 0x0000000000027941 */ /* 0x000fea0003800200 */
.L_x_15819:
        /* <DEDUP_REMOVED lines=44> */
.L_x_15822:
[----:B------:R-:W-:Y:S05]  /*2e00*/  BSYNC.RECONVERGENT B2 ;  /* 0x0000000000027941 */ /* 0x000fea0003800200 */
.L_x_15821:
[----:B------:R-:W-:Y:S01]  /*2e10*/  ISETP.GE.U32.AND P2, PT, R4, 0xa0, PT ;  /* 0x000000a00400780c */ /* 0x000fe20003f46070 */
[----:B------:R-:W-:-:S12]  /*2e20*/  BSSY.RECONVERGENT B2, `(.L_x_15823) ;  /* 0x000002c000027945 */ /* 0x000fd80003800200 */
        /* <DEDUP_REMOVED lines=43> */
.L_x_15824:
[----:B------:R-:W-:Y:S05]  /*30e0*/  BSYNC.RECONVERGENT B2 ;  /* 0x0000000000027941 */ /* 0x000fea0003800200 */
.L_x_15823:
        /* <DEDUP_REMOVED lines=45> */
.L_x_15826:
[----:B------:R-:W-:Y:S05]  /*33c0*/  BSYNC.RECONVERGENT B2 ;  /* 0x0000000000027941 */ /* 0x000fea0003800200 */
.L_x_15825:
        /* <DEDUP_REMOVED lines=15> */
[----:B------:R-:W-:Y:S02]  /*34c0*/  HADD2.F32 R168, -RZ, R202.H1_H1 ;  /* 0x300000caffa87230 */ /* 0x000fe40000004100 */
        /* <DEDUP_REMOVED lines=29> */
.L_x_15828:
[----:B------:R-:W-:Y:S05]  /*36a0*/  BSYNC.RECONVERGENT B2 ;  /* 0x0000000000027941 */ /* 0x000fea0003800200 */
.L_x_15827:
[----:B------:R-:W-:-:S13]  /*36b0*/  ISETP.GE.U32.AND P5, PT, R4, 0x100, PT ;  /* 0x000001000400780c */ /* 0x000fda0003fa6070 */
        /* <DEDUP_REMOVED lines=11> */
[C---:B---3--:R-:W-:Y:S01]  /*3770*/  FADD.FTZ R22, -R183.reuse, R140 ;  /* 0x0000008cb7167221 */ /* 0x048fe20000010100 */
[C---:B------:R-:W-:Y:S01]  /*3780*/  FADD.FTZ R148, -R183.reuse, R141 ;  /* 0x0000008db7947221 */ /* 0x040fe20000010100 */
[----:B------:R-:W-:Y:S02]  /*3790*/  HADD2.F32 R140, -RZ, R203.H1_H1 ;  /* 0x300000cbff8c7230 */ /* 0x000fe40000004100 */
[----:B------:R-:W-:Y:S01]  /*37a0*/  FADD.FTZ R142, -R183, R142 ;  /* 0x0000008eb78e7221 */ /* 0x000fe20000010100 */
[----:B-----5:R-:W-:Y:S01]  /*37b0*/  FMUL.FTZ R19, R147, R22 ;  /* 0x0000001693137220 */ /* 0x020fe20000410000 */
[--C-:B------:R-:W-:Y:S02]  /*37c0*/  HADD2.F32 R141, -RZ, R204.reuse.H0_H0 ;  /* 0x200000ccff8d7230 */ /* 0x100fe40000004100 */
        /* <DEDUP_REMOVED lines=25> */
.L_x_15814:
[----:B------:R-:W-:Y:S05]  /*3960*/  BSYNC.RECONVERGENT B1 ;  /* 0x0000000000017941 */ /* 0x000fea0003800200 */
.L_x_15798:
        /* <DEDUP_REMOVED lines=20> */
.L_x_15904:
[----:B------:R-:W-:Y:S01]  /*3ab0*/  ISETP.NE.AND P6, PT, R185, RZ, PT ;  /* 0x000000ffb900720c */ /* 0x000fe20003fc5270 */
[----:B-1----:R-:W-:Y:S01]  /*3ac0*/  FADD.FTZ R140, R149, R140 ;  /* 0x0000008c958c7221 */ /* 0x002fe20000010000 */
[----:B------:R-:W-:Y:S01]  /*3ad0*/  P2R R141, PR, RZ, 0x1 ;  /* 0x00000001ff8d7803 */ /* 0x000fe20000000000 */
[----:B--2---:R-:W-:Y:S01]  /*3ae0*/  FADD.FTZ R148, R150, R151 ;  /* 0x0000009796947221 */ /* 0x004fe20000010000 */
[----:B------:R-:W-:Y:S01]  /*3af0*/  ISETP.NE.AND P0, PT, RZ, UR8, PT ;  /* 0x00000008ff007c0c */ /* 0x000fe2000bf05270 */
[----:B------:R-:W-:Y:S01]  /*3b00*/  FMUL.FTZ R39, R140, UR9 ;  /* 0x000000098c277c20 */ /* 0x000fe20008410000 */
[----:B------:R-:W-:Y:S01]  /*3b10*/  BSSY.RECONVERGENT B1, `(.L_x_15830) ;  /* 0x0000301000017945 */ /* 0x000fe20003800200 */
[----:B------:R-:W-:-:S03]  /*3b20*/  FMUL.FTZ R148, R148, UR9 ;  /* 0x0000000994947c20 */ /* 0x000fc60008410000 */
[----:B------:R-:W-:Y:S02]  /*3b30*/  FSEL R39, R39, RZ, !P0 ;  /* 0x000000ff27277208 */ /* 0x000fe40004000000 */
[----:B------:R-:W-:Y:S01]  /*3b40*/  ISETP.NE.AND P0, PT, R141, RZ, PT ;  /* 0x000000ff8d00720c */ /* 0x000fe20003f05270 */
[----:B------:R-:W-:-:S12]  /*3b50*/  @P6 BRA `(.L_x_15831) ;  /* 0x0000001400c86947 */ /* 0x000fd80003800000 */
[----:B------:R-:W-:Y:S01]  /*3b60*/  ISETP.NE.AND P6, PT, R184, RZ, PT ;  /* 0x000000ffb800720c */ /* 0x000fe20003fc5270 */
[----:B------:R-:W-:-:S12]  /*3b70*/  BSSY.RECONVERGENT B2, `(.L_x_15832) ;  /* 0x000002e000027945 */ /* 0x000fd80003800200 */
[----:B------:R-:W-:Y:S05]  /*3b80*/  @!P6 BRA `(.L_x_15833) ;  /* 0x0000000000b0e947 */ /* 0x000fea0003800000 */
[----:B------:R-:W-:-:S04]  /*3b90*/  ISETP.NE.U32.AND P6, PT, RZ, UR12, PT ;  /* 0x0000000cff007c0c */ /* 0x000fc8000bfc5070 */
[----:B------:R-:W-:-:S04]  /*3ba0*/  ISETP.NE.AND.EX P6, PT, RZ, UR13, PT, P6 ;  /* 0x0000000dff007c0c */ /* 0x000fc8000bfc5360 */
[----:B------:R-:W-:-:S09]  /*3bb0*/  P2R R140, PR, RZ, 0x40 ;  /* 0x00000040ff8c7803 */ /* 0x000fd20000000000 */
[----:B------:R-:W-:Y:S05]  /*3bc0*/  @P6 BRA `(.L_x_15834) ;  /* 0x0000000000346947 */ /* 0x000fea0003800000 */
        /* <DEDUP_REMOVED lines=8> */
[C---:B-----5:R-:W-:Y:S01]  /*3c50*/  FMUL.FTZ R142, R147.reuse, R142 ;  /* 0x0000008e938e7220 */ /* 0x060fe20000410000 */
[C---:B------:R-:W-:Y:S01]  /*3c60*/  FMUL.FTZ R186, R147.reuse, R140 ;  /* 0x0000008c93ba7220 */ /* 0x040fe20000410000 */
[C---:B------:R-:W-:Y:S01]  /*3c70*/  FMUL.FTZ R206, R147.reuse, R206 ;  /* 0x000000ce93ce7220 */ /* 0x040fe20000410000 */
[----:B------:R-:W-:Y:S01]  /*3c80*/  FMUL.FTZ R208, R147, R150 ;  /* 0x0000009693d07220 */ /* 0x000fe20000410000 */
[----:B------:R-:W-:Y:S06]  /*3c90*/  BRA `(.L_x_15835) ;  /* 0x0000000000407947 */ /* 0x000fec0003800000 */
.L_x_15834:
        /* <DEDUP_REMOVED lines=11> */
[----:B------:R-:W-:-:S02]  /*3d50*/  FMUL.FTZ R208, R147, R138 ;  /* 0x0000008a93d07220 */ /* 0x000fc40000410000 */
[----:B------:R-:W-:Y:S02]  /*3d60*/  MOV R136, R142 ;  /* 0x0000008e00887202 */ /* 0x000fe40000000f00 */
[----:B------:R-:W-:Y:S02]  /*3d70*/  MOV R137, R186 ;  /* 0x000000ba00897202 */ /* 0x000fe40000000f00 */
[----:B------:R-:W-:Y:S02]  /*3d80*/  MOV R138, R206 ;  /* 0x000000ce008a7202 */ /* 0x000fe40000000f00 */
[----:B------:R-:W-:-:S07]  /*3d90*/  MOV R139, R208 ;  /* 0x000000d0008b7202 */ /* 0x000fce0000000f00 */
.L_x_15835:
[----:B------:R-:W1:Y:S01]  /*3da0*/  @P6 LDC.64 R140, c[0x0][0x478] ;  /* 0x00011e00ff8c6b82 */ /* 0x000e620000000a00 */
[----:B------:R-:W-:-:S07]  /*3db0*/  FMUL.FTZ R143, R208, R145 ;  /* 0x00000091d08f7220 */ /* 0x000fce0000410000 */
[----:B0-----:R-:W0:Y:S01]  /*3dc0*/  LDC.64 R150, c[0x0][0x468] ;  /* 0x00011a00ff967b82 */ /* 0x001e220000000a00 */
[----:B-1----:R-:W-:-:S04]  /*3dd0*/  @P6 IMAD.WIDE.U32 R184, R146, 0x10, R140 ;  /* 0x0000001092b86825 */ /* 0x002fc800078e008c */
[-C--:B------:R-:W-:Y:S01]  /*3de0*/  FMUL.FTZ R140, R142, R145.reuse ;  /* 0x000000918e8c7220 */ /* 0x080fe20000410000 */
[-C--:B------:R-:W-:Y:S01]  /*3df0*/  FMUL.FTZ R141, R186, R145.reuse ;  /* 0x00000091ba8d7220 */ /* 0x080fe20000410000 */
[----:B------:R-:W-:Y:S01]  /*3e00*/  FMUL.FTZ R142, R206, R145 ;  /* 0x00000091ce8e7220 */ /* 0x000fe20000410000 */
[----:B------:R1:W-:Y:S01]  /*3e10*/  @P6 STG.E.128 desc[UR6][R184.64], R136 ;  /* 0x00000088b8006986 */ /* 0x0003e2000c101d06 */
[C---:B0-----:R-:W-:Y:S01]  /*3e20*/  IMAD.WIDE.U32 R150, R146.reuse, 0x10, R150 ;  /* 0x0000001092967825 */ /* 0x041fe200078e0096 */
[----:B------:R-:W-:-:S04]  /*3e30*/  IADD3 R146, PT, PT, R146, 0x20, RZ ;  /* 0x0000002092927810 */ /* 0x000fc80007ffe0ff */
[----:B------:R1:W-:Y:S03]  /*3e40*/  STG.E.128 desc[UR6][R150.64], R140 ;  /* 0x0000008c96007986 */ /* 0x0003e6000c101d06 */
.L_x_15833:
[----:B------:R-:W-:Y:S05]  /*3e50*/  BSYNC.RECONVERGENT B2 ;  /* 0x0000000000027941 */ /* 0x000fea0003800200 */
.L_x_15832:
[----:B------:R-:W-:Y:S01]  /*3e60*/  ISETP.NE.AND P6, PT, R181, RZ, PT ;  /* 0x000000ffb500720c */ /* 0x000fe20003fc5270 */
[----:B------:R-:W-:-:S12]  /*3e70*/  BSSY.RECONVERGENT B2, `(.L_x_15836) ;  /* 0x000002e000027945 */ /* 0x000fd80003800200 */
[----:B------:R-:W-:Y:S05]  /*3e80*/  @!P6 BRA `(.L_x_15837) ;  /* 0x0000000000b0e947 */ /* 0x000fea0003800000 */
[----:B------:R-:W-:-:S04]  /*3e90*/  ISETP.NE.U32.AND P6, PT, RZ, UR12, PT ;  /* 0x0000000cff007c0c */ /* 0x000fc8000bfc5070 */
[----:B------:R-:W-:-:S04]  /*3ea0*/  ISETP.NE.AND.EX P6, PT, RZ, UR13, PT, P6 ;  /* 0x0000000dff007c0c */ /* 0x000fc8000bfc5360 */
[----:B-1----:R-:W-:-:S09]  /*3eb0*/  P2R R140, PR, RZ, 0x40 ;  /* 0x00000040ff8c7803 */ /* 0x002fd20000000000 */
        /* <DEDUP_REMOVED lines=16> */
[----:B------:R-:W-:Y:S01]  /*3fc0*/  MOV R139, R210 ;  /* 0x000000d2008b7202 */ /* 0x000fe20000000f00 */
[----:B------:R-:W-:Y:S06]  /*3fd0*/  BRA `(.L_x_15839) ;  /* 0x0000000000307947 */ /* 0x000fec0003800000 */
.L_x_15838:
        /* <DEDUP_REMOVED lines=11> */
[----:B------:R-:W-:-:S07]  /*4090*/  FMUL.FTZ R210, R147, R142 ;  /* 0x0000008e93d27220 */ /* 0x000fce0000410000 */
.L_x_15839:
[----:B------:R-:W1:Y:S01]  /*40a0*/  @P6 LDC.64 R184, c[0x0][0x478] ;  /* 0x00011e00ffb86b82 */ /* 0x000e620000000a00 */
[-C--:B------:R-:W-:Y:S01]  /*40b0*/  FMUL.FTZ R140, R186, R145.reuse ;  /* 0x00000091ba8c7220 */ /* 0x080fe20000410000 */
[-C--:B------:R-:W-:Y:S01]  /*40c0*/  FMUL.FTZ R141, R206, R145.reuse ;  /* 0x00000091ce8d7220 */ /* 0x080fe20000410000 */
[-C--:B------:R-:W-:Y:S01]  /*40d0*/  FMUL.FTZ R142, R208, R145.reuse ;  /* 0x00000091d08e7220 */ /* 0x080fe20000410000 */
[----:B------:R-:W-:-:S04]  /*40e0*/  FMUL.FTZ R143, R210, R145 ;  /* 0x00000091d28f7220 */ /* 0x000fc80000410000 */
[----:B0-----:R-:W0:Y:S01]  /*40f0*/  LDC.64 R150, c[0x0][0x468] ;  /* 0x00011a00ff967b82 */ /* 0x001e220000000a00 */
[----:B-1----:R-:W-:-:S05]  /*4100*/  @P6 IMAD.WIDE.U32 R184, R146, 0x10, R184 ;  /* 0x0000001092b86825 */ /* 0x002fca00078e00b8 */
[----:B------:R2:W-:Y:S01]  /*4110*/  @P6 STG.E.128 desc[UR6][R184.64], R136 ;  /* 0x00000088b8006986 */ /* 0x0005e2000c101d06 */
[C---:B0-----:R-:W-:Y:S01]  /*4120*/  IMAD.WIDE.U32 R150, R146.reuse, 0x10, R150 ;  /* 0x0000001092967825 */ /* 0x041fe200078e0096 */
[----:B------:R-:W-:-:S04]  /*4130*/  IADD3 R146, PT, PT, R146, 0x20, RZ ;  /* 0x0000002092927810 */ /* 0x000fc80007ffe0ff */
[----:B------:R2:W-:Y:S03]  /*4140*/  STG.E.128 desc[UR6][R150.64], R140 ;  /* 0x0000008c96007986 */ /* 0x0005e6000c101d06 */
.L_x_15837:
[----:B------:R-:W-:Y:S05]  /*4150*/  BSYNC.RECONVERGENT B2 ;  /* 0x0000000000027941 */ /* 0x000fea0003800200 */
.L_x_15836:
[----:B------:R-:W-:Y:S04]  /*4160*/  BSSY.RECONVERGENT B2, `(.L_x_15840) ;  /* 0x000002d000027945 */ /* 0x000fe80003800200 */
[----:B------:R-:W-:Y:S05]  /*4170*/  @!P0 BRA `(.L_x_15841) ;  /* 0x0000000000ac8947 */ /* 0x000fea0003800000 */
[----:B------:R-:W-:-:S04]  /*4180*/  ISETP.NE.U32.AND P0, PT, RZ, UR12, PT ;  /* 0x0000000cff007c0c */ /* 0x000fc8000bf05070 */
[----:B------:R-:W-:-:S13]  /*4190*/  ISETP.NE.AND.EX P0, PT, RZ, UR13, PT, P0 ;  /* 0x0000000dff007c0c */ /* 0x000fda000bf05300 */
[----:B------:R-:W-:Y:S05]  /*41a0*/  @!P0 BRA `(.L_x_15842) ;  /* 0x0000000000448947 */ /* 0x000fea0003800000 */
[-CC-:B-12---:R-:W-:Y:S01]  /*41b0*/  FFMA.FTZ R137, R9, R148.reuse, R39.reuse ;  /* 0x0000009409897223 */ /* 0x186fe20000010027 */
        /* <DEDUP_REMOVED lines=16> */
.L_x_15842:
        /* <DEDUP_REMOVED lines=12> */
.L_x_15843:
        /* <DEDUP_REMOVED lines=11> */
.L_x_15841:
[----:B------:R-:W-:Y:S05]  /*4430*/  BSYNC.RECONVERGENT B2 ;  /* 0x0000000000027941 */ /* 0x000fea0003800200 */
.L_x_15840:
[----:B------:R-:W-:Y:S04]  /*4440*/  BSSY.RECONVERGENT B2, `(.L_x_15844) ;  /* 0x000002d000027945 */ /* 0x000fe80003800200 */
[----:B------:R-:W-:Y:S05]  /*4450*/  @!P1 BRA `(.L_x_15845) ;  /* 0x0000000000ac9947 */ /* 0x000fea0003800000 */
[----:B------:R-:W-:-:S04]  /*4460*/  ISETP.NE.U32.AND P0, PT, RZ, UR12, PT ;  /* 0x0000000cff007c0c */ /* 0x000fc8000bf05070 */
[----:B------:R-:W-:-:S13]  /*4470*/  ISETP.NE.AND.EX P0, PT, RZ, UR13, PT, P0 ;  /* 0x0000000dff007c0c */ /* 0x000fda000bf05300 */
[----:B------:R-:W-:Y:S05]  /*4480*/  @!P0 BRA `(.L_x_15846) ;  /* 0x0000000000448947 */ /* 0x000fea0003800000 */
[-CC-:B-123--:R-:W-:Y:S01]  /*4490*/  FFMA.FTZ R137, R11, R148.reuse, R39.reuse ;  /* 0x000000940b897223 */ /* 0x18efe20000010027 */
        /* <DEDUP_REMOVED lines=16> */
.L_x_15846:
        /* <DEDUP_REMOVED lines=12> */
.L_x_15847:
        /* <DEDUP_REMOVED lines=11> */
.L_x_15845:
[----:B------:R-:W-:Y:S05]  /*4710*/  BSYNC.RECONVERGENT B2 ;  /* 0x0000000000027941 */ /* 0x000fea0003800200 */
.L_x_15844:
[----:B------:R-:W-:Y:S04]  /*4720*/  BSSY.RECONVERGENT B2, `(.L_x_15848) ;  /* 0x000002d000027945 */ /* 0x000fe80003800200 */
[----:B------:R-:W-:Y:S05]  /*4730*/  @!P2 BRA `(.L_x_15849) ;  /* 0x0000000000aca947 */ /* 0x000fea0003800000 */
[----:B------:R-:W-:-:S04]  /*4740*/  ISETP.NE.U32.AND P0, PT, RZ, UR12, PT ;  /* 0x0000000cff007c0c */ /* 0x000fc8000bf05070 */
[----:B------:R-:W-:-:S13]  /*4750*/  ISETP.NE.AND.EX P0, PT, RZ, UR13, PT, P0 ;  /* 0x0000000dff007c0c */ /* 0x000fda000bf05300 */
[----:B------:R-:W-:Y:S05]  /*4760*/  @!P0 BRA `(.L_x_15850) ;  /* 0x0000000000448947 */ /* 0x000fea0003800000 */
[-CC-:B-1234-:R-:W-:Y:S01]  /*4770*/  FFMA.FTZ R137, R13, R148.reuse, R39.reuse ;  /* 0x000000940d897223 */ /* 0x19efe20000010027 */
        /* <DEDUP_REMOVED lines=16> */
.L_x_15850:
        /* <DEDUP_REMOVED lines=12> */
.L_x_15851:
        /* <DEDUP_REMOVED lines=11> */
.L_x_15849:
[----:B------:R-:W-:Y:S05]  /*49f0*/  BSYNC.RECONVERGENT B2 ;  /* 0x0000000000027941 */ /* 0x000fea0003800200 */
.L_x_15848:
        /* <DEDUP_REMOVED lines=22> */
.L_x_15854:
        /* <DEDUP_REMOVED lines=12> */
.L_x_15855:
        /* <DEDUP_REMOVED lines=11> */
.L_x_15853:
[----:B------:R-:W-:Y:S05]  /*4cd0*/  BSYNC.RECONVERGENT B2 ;  /* 0x0000000000027941 */ /* 0x000fea0003800200 */
.L_x_15852:
        /* <DEDUP_REMOVED lines=22> */
.L_x_15858:
[-CC-:B-1234-:R-:W-:Y:S01]  /*4e40*/  FFMA.FTZ R141, R17, R148.reuse, R39.reuse ;  /* 0x00000094118d7223 */ /* 0x19efe20000010027 */
        /* <DEDUP_REMOVED lines=11> */
.L_x_15859:
        /* <DEDUP_REMOVED lines=11> */
.L_x_15857:
[----:B------:R-:W-:Y:S05]  /*4fb0*/  BSYNC.RECONVERGENT B2 ;  /* 0x0000000000027941 */ /* 0x000fea0003800200 */
.L_x_15856:
        /* <DEDUP_REMOVED lines=12> */
[C---:B0----5:R-:W-:Y:S01]  /*5080*/  FMUL.FTZ R150, R147.reuse, R136 ;  /* 0x0000008893967220 */ /* 0x061fe20000410000 */
        /* <DEDUP_REMOVED lines=8> */
.L_x_15861:
[-CC-:B-1234-:R-:W-:Y:S01]  /*5110*/  FFMA.FTZ R143, R166, R148.reuse, R39.reuse ;  /* 0x00000094a68f7223 */ /* 0x19efe20000010027 */
[-CC-:B------:R-:W-:Y:S01]  /*5120*/  FFMA.FTZ R141, R19, R148.reuse, R39.reuse ;  /* 0x00000094138d7223 */ /* 0x180fe20000010027 */
[-CC-:B------:R-:W-:Y:S01]  /*5130*/  FFMA.FTZ R140, R36, R148.reuse, R39.reuse ;  /* 0x00000094248c7223 */ /* 0x180fe20000010027 */
[----:B------:R-:W-:Y:S01]  /*5140*/  FFMA.FTZ R148, R153, R148, R39 ;  /* 0x0000009499947223 */ /* 0x000fe20000010027 */
[----:B------:R-:W-:Y:S01]  /*5150*/  FADD.FTZ R206, R38, -R143 ;  /* 0x8000008f26ce7221 */ /* 0x000fe20000010000 */
[----:B0-----:R-:W-:Y:S01]  /*5160*/  FADD.FTZ R150, R22, -R141 ;  /* 0x8000008d16967221 */ /* 0x001fe20000010000 */
[----:B------:R-:W-:Y:S01]  /*5170*/  FADD.FTZ R140, R35, -R140 ;  /* 0x8000008c238c7221 */ /* 0x000fe20000010000 */
[----:B------:R-:W-:Y:S01]  /*5180*/  FADD.FTZ R148, R37, -R148 ;  /* 0x8000009425947221 */ /* 0x000fe20000010000 */
[C---:B-----5:R-:W-:Y:S01]  /*5190*/  FMUL.FTZ R206, R147.reuse, R206 ;  /* 0x000000ce93ce7220 */ /* 0x060fe20000410000 */
[C---:B------:R-:W-:Y:S01]  /*51a0*/  FMUL.FTZ R150, R147.reuse, R150 ;  /* 0x0000009693967220 */ /* 0x040fe20000410000 */
[C---:B------:R-:W-:Y:S01]  /*51b0*/  FMUL.FTZ R184, R147.reuse, R140 ;  /* 0x0000008c93b87220 */ /* 0x040fe20000410000 */
[----:B------:R-:W-:-:S07]  /*51c0*/  FMUL.FTZ R186, R147, R148 ;  /* 0x0000009493ba7220 */ /* 0x000fce0000410000 */
.L_x_15862:
[----:B------:R-:W0:Y:S01]  /*51d0*/  @P0 LDC.64 R148, c[0x0][0x478] ;  /* 0x00011e00ff940b82 */ /* 0x000e220000000a00 */
[-C--:B------:R-:W-:Y:S01]  /*51e0*/  FMUL.FTZ R140, R150, R145.reuse ;  /* 0x00000091968c7220 */ /* 0x080fe20000410000 */
[----:B------:R-:W-:-:S06]  /*51f0*/  FMUL.FTZ R141, R184, R145 ;  /* 0x00000091b88d7220 */ /* 0x000fcc0000410000 */
[----:B------:R-:W1:Y:S01]  /*5200*/  LDC.64 R142, c[0x0][0x468] ;  /* 0x00011a00ff8e7b82 */ /* 0x000e620000000a00 */
[----:B0-----:R-:W-:-:S05]  /*5210*/  @P0 IMAD.WIDE.U32 R148, R146, 0x10, R148 ;  /* 0x0000001092940825 */ /* 0x001fca00078e0094 */
[----:B------:R0:W-:Y:S01]  /*5220*/  @P0 STG.E.128 desc[UR6][R148.64], R136 ;  /* 0x0000008894000986 */ /* 0x0001e2000c101d06 */
[----:B-1----:R-:W-:-:S04]  /*5230*/  IMAD.WIDE.U32 R146, R146, 0x10, R142 ;  /* 0x0000001092927825 */ /* 0x002fc800078e008e */
[-C--:B------:R-:W-:Y:S01]  /*5240*/  FMUL.FTZ R142, R186, R145.reuse ;  /* 0x00000091ba8e7220 */ /* 0x080fe20000410000 */
[----:B------:R-:W-:-:S05]  /*5250*/  FMUL.FTZ R143, R206, R145 ;  /* 0x00000091ce8f7220 */ /* 0x000fca0000410000 */
[----:B------:R0:W-:Y:S01]  /*5260*/  STG.E.128 desc[UR6][R146.64], R140 ;  /* 0x0000008c92007986 */ /* 0x0001e2000c101d06 */
[----:B------:R-:W-:Y:S05]  /*5270*/  BRA `(.L_x_15860) ;  /* 0x0000001800287947 */ /* 0x000fea0003800000 */
.L_x_15831:
[----:B------:R-:W-:-:S04]  /*5280*/  UISETP.NE.U32.AND UP0, UPT, UR12, URZ, UPT ;  /* 0x000000ff0c00728c */ /* 0x000fc8000bf05070 */
[----:B------:R-:W-:-:S09]  /*5290*/  UISETP.NE.AND.EX UP0, UPT, UR13, URZ, UPT, UP0 ;  /* 0x000000ff0d00728c */ /* 0x000fd2000bf05300 */
[----:B------:R-:W-:Y:S05]  /*52a0*/  BRA.U UP0, `(.L_x_15863) ;  /* 0x0000000900e07547 */ /* 0x000fea000b800000 */
[----:B------:R-:W-:Y:S01]  /*52b0*/  ISETP.GT.U32.AND P6, PT, R4, 0x1f, PT ;  /* 0x0000001f0400780c */ /* 0x000fe20003fc4070 */
[----:B------:R-:W-:-:S12]  /*52c0*/  BSSY.RECONVERGENT B2, `(.L_x_15864) ;  /* 0x0000016000027945 */ /* 0x000fd80003800200 */
[----:B------:R-:W-:Y:S05]  /*52d0*/  @!P6 BRA `(.L_x_15865) ;  /* 0x000000000050e947 */ /* 0x000fea0003800000 */
[----:B0-----:R-:W0:Y:S01]  /*52e0*/  LDC.64 R150, c[0x0][0x468] ;  /* 0x00011a00ff967b82 */ /* 0x001e220000000a00 */
        /* <DEDUP_REMOVED lines=9> */
[C---:B------:R-:W-:Y:S01]  /*5380*/  FFMA.FTZ R140, R147.reuse, R140, R104 ;  /* 0x0000008c938c7223 */ /* 0x040fe20000010068 */
[C---:B------:R-:W-:Y:S01]  /*5390*/  FFMA.FTZ R184, R147.reuse, R143, R106 ;  /* 0x0000008f93b87223 */ /* 0x040fe2000001006a */
[----:B------:R-:W-:Y:S01]  /*53a0*/  FFMA.FTZ R186, R147, R186, R107 ;  /* 0x000000ba93ba7223 */ /* 0x000fe2000001006b */
[-C--:B------:R-:W-:Y:S01]  /*53b0*/  FMUL.FTZ R141, R142, R145.reuse ;  /* 0x000000918e8d7220 */ /* 0x080fe20000410000 */
[-C--:B------:R-:W-:Y:S01]  /*53c0*/  FMUL.FTZ R140, R140, R145.reuse ;  /* 0x000000918c8c7220 */ /* 0x080fe20000410000 */
[-C--:B------:R-:W-:Y:S01]  /*53d0*/  FMUL.FTZ R142, R184, R145.reuse ;  /* 0x00000091b88e7220 */ /* 0x080fe20000410000 */
[----:B------:R-:W-:Y:S01]  /*53e0*/  FMUL.FTZ R143, R186, R145 ;  /* 0x00000091ba8f7220 */ /* 0x000fe20000410000 */
[C---:B0-----:R-:W-:Y:S01]  /*53f0*/  IMAD.WIDE.U32 R150, R146.reuse, 0x10, R150 ;  /* 0x0000001092967825 */ /* 0x041fe200078e0096 */
[----:B------:R-:W-:-:S04]  /*5400*/  IADD3 R146, PT, PT, R146, 0x20, RZ ;  /* 0x0000002092927810 */ /* 0x000fc80007ffe0ff */
[----:B------:R1:W-:Y:S03]  /*5410*/  STG.E.128 desc[UR6][R150.64], R140 ;  /* 0x0000008c96007986 */ /* 0x0003e6000c101d06 */
.L_x_15865:
[----:B------:R-:W-:Y:S05]  /*5420*/  BSYNC.RECONVERGENT B2 ;  /* 0x0000000000027941 */ /* 0x000fea0003800200 */
.L_x_15864:
[----:B------:R-:W-:Y:S01]  /*5430*/  ISETP.NE.AND P6, PT, R181, RZ, PT ;  /* 0x000000ffb500720c */ /* 0x000fe20003fc5270 */
[----:B------:R-:W-:-:S12]  /*5440*/  BSSY.RECONVERGENT B2, `(.L_x_15866) ;  /* 0x0000016000027945 */ /* 0x000fd80003800200 */
[----:B------:R-:W-:Y:S05]  /*5450*/  @!P6 BRA `(.L_x_15867) ;  /* 0x000000000050e947 */ /* 0x000fea0003800000 */
[----:B01----:R-:W0:Y:S01]  /*5460*/  LDC.64 R150, c[0x0][0x468] ;  /* 0x00011a00ff967b82 */ /* 0x003e220000000a00 */
        /* <DEDUP_REMOVED lines=19> */
.L_x_15867:
[----:B------:R-:W-:Y:S05]  /*55a0*/  BSYNC.RECONVERGENT B2 ;  /* 0x0000000000027941 */ /* 0x000fea0003800200 */
.L_x_15866:
[----:B------:R-:W-:Y:S04]  /*55b0*/  BSSY.RECONVERGENT B2, `(.L_x_15868) ;  /* 0x0000016000027945 */ /* 0x000fe80003800200 */
[----:B------:R-:W-:Y:S05]  /*55c0*/  @!P0 BRA `(.L_x_15869) ;  /* 0x0000000000508947 */ /* 0x000fea0003800000 */
[----:B012---:R-:W0:Y:S01]  /*55d0*/  LDC.64 R150, c[0x0][0x468] ;  /* 0x00011a00ff967b82 */ /* 0x007e220000000a00 */
        /* <DEDUP_REMOVED lines=19> */
.L_x_15869:
[----:B------:R-:W-:Y:S05]  /*5710*/  BSYNC.RECONVERGENT B2 ;  /* 0x0000000000027941 */ /* 0x000fea0003800200 */
.L_x_15868:
[----:B------:R-:W-:Y:S04]  /*5720*/  BSSY.RECONVERGENT B2, `(.L_x_15870) ;  /* 0x0000016000027945 */ /* 0x000fe80003800200 */
[----:B------:R-:W-:Y:S05]  /*5730*/  @!P1 BRA `(.L_x_15871) ;  /* 0x0000000000509947 */ /* 0x000fea0003800000 */
[----:B0123--:R-:W0:Y:S01]  /*5740*/  LDC.64 R150, c[0x0][0x468] ;  /* 0x00011a00ff967b82 */ /* 0x00fe220000000a00 */
        /* <DEDUP_REMOVED lines=19> */
.L_x_15871:
[----:B------:R-:W-:Y:S05]  /*5880*/  BSYNC.RECONVERGENT B2 ;  /* 0x0000000000027941 */ /* 0x000fea0003800200 */
.L_x_15870:
[----:B------:R-:W-:Y:S04]  /*5890*/  BSSY.RECONVERGENT B2, `(.L_x_15872) ;  /* 0x0000016000027945 */ /* 0x000fe80003800200 */
[----:B------:R-:W-:Y:S05]  /*58a0*/  @!P2 BRA `(.L_x_15873) ;  /* 0x000000000050a947 */ /* 0x000fea0003800000 */
[----:B01234-:R-:W0:Y:S01]  /*58b0*/  LDC.64 R150, c[0x0][0x468] ;  /* 0x00011a00ff967b82 */ /* 0x01fe220000000a00 */
        /* <DEDUP_REMOVED lines=19> */
.L_x_15873:
[----:B------:R-:W-:Y:S05]  /*59f0*/  BSYNC.RECONVERGENT B2 ;  /* 0x0000000000027941 */ /* 0x000fea0003800200 */
.L_x_15872:
        /* <DEDUP_REMOVED lines=22> */
.L_x_15875:
[----:B------:R-:W-:Y:S05]  /*5b60*/  BSYNC.RECONVERGENT B2 ;  /* 0x0000000000027941 */ /* 0x000fea0003800200 */
.L_x_15874:
        /* <DEDUP_REMOVED lines=22> */
.L_x_15877:
[----:B------:R-:W-:Y:S05]  /*5cd0*/  BSYNC.RECONVERGENT B2 ;  /* 0x0000000000027941 */ /* 0x000fea0003800200 */
.L_x_15876:
        /* <DEDUP_REMOVED lines=13> */
[----:B------:R-:W-:-:S02]  /*5db0*/  FFMA.FTZ R150, R147, R39, R134 ;  /* 0x0000002793967223 */ /* 0x000fc40000010086 */
[----:B------:R-:W-:Y:S01]  /*5dc0*/  FMUL.FTZ R143, R184, R145 ;  /* 0x00000091b88f7220 */ /* 0x000fe20000410000 */
[----:B0-----:R-:W-:-:S04]  /*5dd0*/  IMAD.WIDE.U32 R146, R146, 0x10, R140 ;  /* 0x0000001092927825 */ /* 0x001fc800078e008c */
[-C--:B------:R-:W-:Y:S01]  /*5de0*/  FMUL.FTZ R140, R142, R145.reuse ;  /* 0x000000918e8c7220 */ /* 0x080fe20000410000 */
[-C--:B------:R-:W-:Y:S01]  /*5df0*/  FMUL.FTZ R141, R148, R145.reuse ;  /* 0x00000091948d7220 */ /* 0x080fe20000410000 */
[----:B------:R-:W-:-:S05]  /*5e00*/  FMUL.FTZ R142, R150, R145 ;  /* 0x00000091968e7220 */ /* 0x000fca0000410000 */
[----:B------:R0:W-:Y:S01]  /*5e10*/  STG.E.128 desc[UR6][R146.64], R140 ;  /* 0x0000008c92007986 */ /* 0x0001e2000c101d06 */
[----:B------:R-:W-:Y:S05]  /*5e20*/  BRA `(.L_x_15860) ;  /* 0x0000000c003c7947 */ /* 0x000fea0003800000 */
.L_x_15863:
[----:B------:R-:W-:Y:S01]  /*5e30*/  ISETP.NE.AND P6, PT, R184, RZ, PT ;  /* 0x000000ffb800720c */ /* 0x000fe20003fc5270 */
[----:B------:R-:W-:-:S12]  /*5e40*/  BSSY.RECONVERGENT B2, `(.L_x_15878) ;  /* 0x0000019000027945 */ /* 0x000fd80003800200 */
[----:B------:R-:W-:Y:S05]  /*5e50*/  @!P6 BRA `(.L_x_15879) ;  /* 0x00000000005ce947 */ /* 0x000fea0003800000 */
[----:B------:R-:W1:Y:S01]  /*5e60*/  LDC.64 R184, c[0x0][0x478] ;  /* 0x00011e00ffb87b82 */ /* 0x000e620000000a00 */
[-CC-:B------:R-:W-:Y:S01]  /*5e70*/  FFMA.FTZ R137, R3, R148.reuse, R39.reuse ;  /* 0x0000009403897223 */ /* 0x180fe20000010027 */
[-CC-:B------:R-:W-:Y:S01]  /*5e80*/  FFMA.FTZ R136, R144, R148.reuse, R39.reuse ;  /* 0x0000009490887223 */ /* 0x180fe20000010027 */
[-CC-:B------:R-:W-:Y:S01]  /*5e90*/  FFMA.FTZ R139, R167, R148.reuse, R39.reuse ;  /* 0x00000094a78b7223 */ /* 0x180fe20000010027 */
[----:B------:R-:W-:Y:S01]  /*5ea0*/  FFMA.FTZ R140, R182, R148, R39 ;  /* 0x00000094b68c7223 */ /* 0x000fe20000010027 */
[----:B------:R-:W-:Y:S01]  /*5eb0*/  FADD.FTZ R137, R8, -R137 ;  /* 0x8000008908897221 */ /* 0x000fe20000010000 */
[----:B------:R-:W-:Y:S01]  /*5ec0*/  FADD.FTZ R138, R21, -R136 ;  /* 0x80000088158a7221 */ /* 0x000fe20000010000 */
[----:B------:R-:W-:Y:S01]  /*5ed0*/  FADD.FTZ R139, R164, -R139 ;  /* 0x8000008ba48b7221 */ /* 0x000fe20000010000 */
[----:B0-----:R-:W0:Y:S01]  /*5ee0*/  LDC.64 R150, c[0x0][0x468] ;  /* 0x00011a00ff967b82 */ /* 0x001e220000000a00 */
        /* <DEDUP_REMOVED lines=9> */
[----:B-1----:R-:W-:-:S05]  /*5f80*/  IMAD.WIDE.U32 R184, R146, 0x10, R184 ;  /* 0x0000001092b87825 */ /* 0x002fca00078e00b8 */
[----:B------:R1:W-:Y:S01]  /*5f90*/  STG.E.128 desc[UR6][R184.64], R136 ;  /* 0x00000088b8007986 */ /* 0x0003e2000c101d06 */
[C---:B0-----:R-:W-:Y:S01]  /*5fa0*/  IMAD.WIDE.U32 R150, R146.reuse, 0x10, R150 ;  /* 0x0000001092967825 */ /* 0x041fe200078e0096 */
[----:B------:R-:W-:-:S04]  /*5fb0*/  IADD3 R146, PT, PT, R146, 0x20, RZ ;  /* 0x0000002092927810 */ /* 0x000fc80007ffe0ff */
[----:B------:R1:W-:Y:S03]  /*5fc0*/  STG.E.128 desc[UR6][R150.64], R140 ;  /* 0x0000008c96007986 */ /* 0x0003e6000c101d06 */
.L_x_15879:
[----:B------:R-:W-:Y:S05]  /*5fd0*/  BSYNC.RECONVERGENT B2 ;  /* 0x0000000000027941 */ /* 0x000fea0003800200 */
.L_x_15878:
[----:B------:R-:W-:Y:S01]  /*5fe0*/  ISETP.NE.AND P6, PT, R181, RZ, PT ;  /* 0x000000ffb500720c */ /* 0x000fe20003fc5270 */
[----:B------:R-:W-:-:S12]  /*5ff0*/  BSSY.RECONVERGENT B2, `(.L_x_15880) ;  /* 0x0000019000027945 */ /* 0x000fd80003800200 */
[----:B------:R-:W-:Y:S05]  /*6000*/  @!P6 BRA `(.L_x_15881) ;  /* 0x00000000005ce947 */ /* 0x000fea0003800000 */
[----:B-1----:R-:W1:Y:S01]  /*6010*/  LDC.64 R184, c[0x0][0x478] ;  /* 0x00011e00ffb87b82 */ /* 0x002e620000000a00 */
        /* <DEDUP_REMOVED lines=22> */
.L_x_15881:
[----:B------:R-:W-:Y:S05]  /*6180*/  BSYNC.RECONVERGENT B2 ;  /* 0x0000000000027941 */ /* 0x000fea0003800200 */
.L_x_15880:
[----:B------:R-:W-:Y:S04]  /*6190*/  BSSY.RECONVERGENT B2, `(.L_x_15882) ;  /* 0x0000019000027945 */ /* 0x000fe80003800200 */
[----:B------:R-:W-:Y:S05]  /*61a0*/  @!P0 BRA `(.L_x_15883) ;  /* 0x00000000005c8947 */ /* 0x000fea0003800000 */
[----:B-12---:R-:W1:Y:S01]  /*61b0*/  LDC.64 R184, c[0x0][0x478] ;  /* 0x00011e00ffb87b82 */ /* 0x006e620000000a00 */
        /* <DEDUP_REMOVED lines=22> */
.L_x_15883:
[----:B------:R-:W-:Y:S05]  /*6320*/  BSYNC.RECONVERGENT B2 ;  /* 0x0000000000027941 */ /* 0x000fea0003800200 */
.L_x_15882:
[----:B------:R-:W-:Y:S04]  /*6330*/  BSSY.RECONVERGENT B2, `(.L_x_15884) ;  /* 0x0000019000027945 */ /* 0x000fe80003800200 */
[----:B------:R-:W-:Y:S05]  /*6340*/  @!P1 BRA `(.L_x_15885) ;  /* 0x00000000005c9947 */ /* 0x000fea0003800000 */
[----:B-123--:R-:W1:Y:S01]  /*6350*/  LDC.64 R184, c[0x0][0x478] ;  /* 0x00011e00ffb87b82 */ /* 0x00ee620000000a00 */
        /* <DEDUP_REMOVED lines=22> */
.L_x_15885:
[----:B------:R-:W-:Y:S05]  /*64c0*/  BSYNC.RECONVERGENT B2 ;  /* 0x0000000000027941 */ /* 0x000fea0003800200 */
.L_x_15884:
[----:B------:R-:W-:Y:S04]  /*64d0*/  BSSY.RECONVERGENT B2, `(.L_x_15886) ;  /* 0x0000019000027945 */ /* 0x000fe80003800200 */
[----:B------:R-:W-:Y:S05]  /*64e0*/  @!P2 BRA `(.L_x_15887) ;  /* 0x00000000005ca947 */ /* 0x000fea0003800000 */
[----:B-1234-:R-:W1:Y:S01]  /*64f0*/  LDC.64 R184, c[0x0][0x478] ;  /* 0x00011e00ffb87b82 */ /* 0x01ee620000000a00 */
        /* <DEDUP_REMOVED lines=22> */
.L_x_15887:
[----:B------:R-:W-:Y:S05]  /*6660*/  BSYNC.RECONVERGENT B2 ;  /* 0x0000000000027941 */ /* 0x000fea0003800200 */
.L_x_15886:
        /* <DEDUP_REMOVED lines=25> */
.L_x_15889:
[----:B------:R-:W-:Y:S05]  /*6800*/  BSYNC.RECONVERGENT B2 ;  /* 0x0000000000027941 */ /* 0x000fea0003800200 */
.L_x_15888:
        /* <DEDUP_REMOVED lines=25> */
.L_x_15891:
[----:B------:R-:W-:Y:S05]  /*69a0*/  BSYNC.RECONVERGENT B2 ;  /* 0x0000000000027941 */ /* 0x000fea0003800200 */
.L_x_15890:
[----:B------:R-:W-:Y:S05]  /*69b0*/  @!P5 BRA `(.L_x_15860) ;  /* 0x000000000058d947 */ /* 0x000fea0003800000 */
[----:B-1234-:R-:W1:Y:S01]  /*69c0*/  LDC.64 R136, c[0x0][0x478] ;  /* 0x00011e00ff887b82 */ /* 0x01ee620000000a00 */
[-CC-:B------:R-:W-:Y:S01]  /*69d0*/  FFMA.FTZ R141, R166, R148.reuse, R39.reuse ;  /* 0x00000094a68d7223 */ /* 0x180fe20000010027 */
[-CC-:B------:R-:W-:Y:S01]  /*69e0*/  FFMA.FTZ R138, R36, R148.reuse, R39.reuse ;  /* 0x00000094248a7223 */ /* 0x180fe20000010027 */
[-CC-:B------:R-:W-:Y:S01]  /*69f0*/  FFMA.FTZ R139, R19, R148.reuse, R39.reuse ;  /* 0x00000094138b7223 */ /* 0x180fe20000010027 */
[----:B------:R-:W-:Y:S02]  /*6a00*/  FFMA.FTZ R140, R153, R148, R39 ;  /* 0x00000094998c7223 */ /* 0x000fe40000010027 */
[----:B------:R-:W-:Y:S01]  /*6a10*/  FADD.FTZ R138, R35, -R138 ;  /* 0x8000008a238a7221 */ /* 0x000fe20000010000 */
[----:B------:R-:W-:Y:S01]  /*6a20*/  FADD.FTZ R39, R22, -R139 ;  /* 0x8000008b16277221 */ /* 0x000fe20000010000 */
[----:B0-----:R-:W0:Y:S01]  /*6a30*/  LDC.64 R150, c[0x0][0x468] ;  /* 0x00011a00ff967b82 */ /* 0x001e220000000a00 */
[----:B-1----:R-:W-:-:S04]  /*6a40*/  IMAD.WIDE.U32 R148, R146, 0x10, R136 ;  /* 0x0000001092947825 */ /* 0x002fc800078e0088 */
[----:B------:R-:W-:Y:S01]  /*6a50*/  FADD.FTZ R136, R38, -R141 ;  /* 0x8000008d26887221 */ /* 0x000fe20000010000 */
[----:B------:R-:W-:Y:S01]  /*6a60*/  FADD.FTZ R141, R37, -R140 ;  /* 0x8000008c258d7221 */ /* 0x000fe20000010000 */
[C---:B-----5:R-:W-:Y:S02]  /*6a70*/  FFMA.FTZ R137, R147.reuse, R138, R133 ;  /* 0x0000008a93897223 */ /* 0x060fe40000010085 */
[C---:B------:R-:W-:Y:S01]  /*6a80*/  FFMA.FTZ R139, R147.reuse, R136, R135 ;  /* 0x00000088938b7223 */ /* 0x040fe20000010087 */
[C---:B------:R-:W-:Y:S01]  /*6a90*/  FFMA.FTZ R136, R147.reuse, R39, R132 ;  /* 0x0000002793887223 */ /* 0x040fe20000010084 */
[----:B------:R-:W-:Y:S01]  /*6aa0*/  FFMA.FTZ R138, R147, R141, R134 ;  /* 0x0000008d938a7223 */ /* 0x000fe20000010086 */
[----:B0-----:R-:W-:-:S04]  /*6ab0*/  IMAD.WIDE.U32 R150, R146, 0x10, R150 ;  /* 0x0000001092967825 */ /* 0x001fc800078e0096 */
[-C--:B------:R-:W-:Y:S01]  /*6ac0*/  FMUL.FTZ R143, R139, R145.reuse ;  /* 0x000000918b8f7220 */ /* 0x080fe20000410000 */
[-C--:B------:R-:W-:Y:S01]  /*6ad0*/  FMUL.FTZ R140, R136, R145.reuse ;  /* 0x00000091888c7220 */ /* 0x080fe20000410000 */
[-C--:B------:R-:W-:Y:S01]  /*6ae0*/  FMUL.FTZ R141, R137, R145.reuse ;  /* 0x00000091898d7220 */ /* 0x080fe20000410000 */
[----:B------:R-:W-:Y:S01]  /*6af0*/  FMUL.FTZ R142, R138, R145 ;  /* 0x000000918a8e7220 */ /* 0x000fe20000410000 */
[----:B------:R0:W-:Y:S04]  /*6b00*/  STG.E.128 desc[UR6][R148.64], R136 ;  /* 0x0000008894007986 */ /* 0x0001e8000c101d06 */
[----:B------:R0:W-:Y:S02]  /*6b10*/  STG.E.128 desc[UR6][R150.64], R140 ;  /* 0x0000008c96007986 */ /* 0x0001e4000c101d06 */
.L_x_15860:
[----:B------:R-:W-:Y:S05]  /*6b20*/  BSYNC.RECONVERGENT B1 ;  /* 0x0000000000017941 */ /* 0x000fea0003800200 */
.L_x_15830:
[----:B01234-:R-:W0:Y:S02]  /*6b30*/  LDC.64 R140, c[0x0][0x380] ;  /* 0x0000e000ff8c7b82 */ /* 0x01fe240000000a00 */
[----:B0-----:R-:W-:-:S04]  /*6b40*/  LEA R5, R140, R5, 0x2 ;  /* 0x000000058c057211 */ /* 0x001fc800078e10ff */
[----:B------:R-:W-:-:S13]  /*6b50*/  ISETP.GE.AND P0, PT, R5, R141, PT ;  /* 0x0000008d0500720c */ /* 0x000fda0003f06270 */
[----:B------:R-:W-:Y:S05]  /*6b60*/  @!P0 BRA `(.L_x_15892) ;  /* 0xffffff9c00ec8947 */ /* 0x000fea000383ffff */
.L_x_15797:
[----:B------:R-:W-:Y:S05]  /*6b70*/  BSYNC B0 ;  /* 0x0000000000007941 */ /* 0x000fea0003800000 */
.L_x_15796:
        /* <DEDUP_REMOVED lines=24> */
[----:B-1----:R-:W-:-:S03]  /*6d00*/  IMAD R41, R2, UR4, RZ ;  /* 0x0000000402297c24 */ /* 0x002fc6000f8e02ff */
[----:B------:R-:W-:Y:S02]  /*6d10*/  STS.128 [R3+0xc00], R96 ;  /* 0x000c006003007388 */ /* 0x000fe40000000c00 */
[----:B------:R-:W-:Y:S02]  /*6d20*/  IADD3 R0, P0, PT, R41, R0, RZ ;  /* 0x0000000029007210 */ /* 0x000fe40007f1e0ff */
[----:B------:R-:W-:Y:S02]  /*6d30*/  STS.128 [R3+0xe00], R100 ;  /* 0x000e006403007388 */ /* 0x000fe40000000c00 */
[----:B------:R-:W-:Y:S01]  /*6d40*/  SHF.L.U32 R43, R0, 0x2, RZ ;  /* 0x00000002002b7819 */ /* 0x000fe200000006ff */
[----:B------:R-:W-:Y:S06]  /*6d50*/  BAR.SYNC.DEFER_BLOCKING 0x0 ;  /* 0x0000000000007b1d */ /* 0x000fec0000010000 */
[----:B------:R-:W0:Y:S04]  /*6d60*/  LDS R4, [R6] ;  /* 0x0000000006047984 */ /* 0x000e280000000800 */
[----:B------:R-:W1:Y:S04]  /*6d70*/  LDS R5, [R6+0x1000] ;  /* 0x0010000006057984 */ /* 0x000e680000000800 */
[----:B------:R-:W3:Y:S04]  /*6d80*/  LDS R7, [R6+0x200] ;  /* 0x0002000006077984 */ /* 0x000ee80000000800 */
[----:B-----5:R-:W4:Y:S04]  /*6d90*/  LDS R14, [R6+0x1200] ;  /* 0x00120000060e7984 */ /* 0x020f280000000800 */
        /* <DEDUP_REMOVED lines=222> */
.L_x_15829:
        /* <DEDUP_REMOVED lines=8> */
.L_x_15894:
[----:B------:R-:W-:Y:S05]  /*7c00*/  BSYNC B1 ;  /* 0x0000000000017941 */ /* 0x000fea0003800000 */
.L_x_15893:
        /* <DEDUP_REMOVED lines=8> */
.L_x_15895:
[----:B------:R-:W-:-:S05]  /*7c90*/  FADD.FTZ R140, R140, R187 ;  /* 0x000000bb8c8c7221 */ /* 0x000fca0000010000 */
[----:B------:R-:W-:Y:S01]  /*7ca0*/  MOV R206, R140 ;  /* 0x0000008c00ce7202 */ /* 0x000fe20000000f00 */
[----:B------:R-:W-:Y:S01]  /*7cb0*/  HFMA2 R197, -RZ, RZ, 0, 1.1920928955078125e-07 ;  /* 0x00000002ffc57431 */ /* 0x000fe200000001ff */
[----:B------:R-:W-:-:S07]  /*7cc0*/  MOV R39, R151 ;  /* 0x0000009700277202 */ /* 0x000fce0000000f00 */
[----:B------:R-:W-:Y:S05]  /*7cd0*/  WARPSYNC.COLLECTIVE R183, `(.L_x_15896) ;  /* 0x00000000b7087348 */ /* 0x000fea0003c00000 */
[----:B------:R0:W1:Y:S02]  /*7ce0*/  SHFL.BFLY P6, R151, R206, R197, R208 ;  /* 0x0c0000c5ce977389 */ /* 0x00006400000c00d0 */
[----:B01----:R-:W-:Y:S05]  /*7cf0*/  ENDCOLLECTIVE ;  /* 0x000000000000791b */ /* 0x003fea0003800000 */
.L_x_15896:
[----:B------:R-:W-:-:S05]  /*7d00*/  FADD.FTZ R39, R39, R186 ;  /* 0x000000ba27277221 */ /* 0x000fca0000010000 */
[----:B------:R-:W-:Y:S02]  /*7d10*/  MOV R206, R39 ;  /* 0x0000002700ce7202 */ /* 0x000fe40000000f00 */
[----:B------:R-:W-:-:S07]  /*7d20*/  MOV R141, R151 ;  /* 0x00000097008d7202 */ /* 0x000fce0000000f00 */
[----:B------:R-:W-:Y:S05]  /*7d30*/  WARPSYNC.COLLECTIVE R183, `(.L_x_15897) ;  /* 0x00000000b7087348 */ /* 0x000fea0003c00000 */
[----:B------:R0:W1:Y:S02]  /*7d40*/  SHFL.BFLY P6, R151, R206, R197, R208 ;  /* 0x0c0000c5ce977389 */ /* 0x00006400000c00d0 */
[----:B01----:R-:W-:Y:S05]  /*7d50*/  ENDCOLLECTIVE ;  /* 0x000000000000791b */ /* 0x003fea0003800000 */
.L_x_15897:
[----:B------:R-:W-:-:S05]  /*7d60*/  FADD.FTZ R141, R140, R141 ;  /* 0x0000008d8c8d7221 */ /* 0x000fca0000010000 */
[----:B------:R-:W-:Y:S01]  /*7d70*/  MOV R206, R141 ;  /* 0x0000008d00ce7202 */ /* 0x000fe20000000f00 */
[----:B------:R-:W-:Y:S01]  /*7d80*/  HFMA2 R197, -RZ, RZ, 0, 2.384185791015625e-07 ;  /* 0x00000004ffc57431 */ /* 0x000fe200000001ff */
[----:B------:R-:W-:-:S07]  /*7d90*/  MOV R142, R151 ;  /* 0x00000097008e7202 */ /* 0x000fce0000000f00 */
[----:B------:R-:W-:Y:S05]  /*7da0*/  WARPSYNC.COLLECTIVE R183, `(.L_x_15898) ;  /* 0x00000000b7087348 */ /* 0x000fea0003c00000 */
[----:B------:R0:W1:Y:S02]  /*7db0*/  SHFL.BFLY P6, R151, R206, R197, R208 ;  /* 0x0c0000c5ce977389 */ /* 0x00006400000c00d0 */
[----:B01----:R-:W-:Y:S05]  /*7dc0*/  ENDCOLLECTIVE ;  /* 0x000000000000791b */ /* 0x003fea0003800000 */
.L_x_15898:
[----:B------:R-:W-:-:S05]  /*7dd0*/  FADD.FTZ R142, R39, R142 ;  /* 0x0000008e278e7221 */ /* 0x000fca0000010000 */
[----:B------:R-:W-:Y:S02]  /*7de0*/  MOV R206, R142 ;  /* 0x0000008e00ce7202 */ /* 0x000fe40000000f00 */
[----:B------:R-:W-:-:S07]  /*7df0*/  MOV R148, R151 ;  /* 0x0000009700947202 */ /* 0x000fce0000000f00 */
[----:B------:R-:W-:Y:S05]  /*7e00*/  WARPSYNC.COLLECTIVE R183, `(.L_x_15899) ;  /* 0x00000000b7087348 */ /* 0x000fea0003c00000 */
[----:B------:R0:W1:Y:S02]  /*7e10*/  SHFL.BFLY P6, R151, R206, R197, R208 ;  /* 0x0c0000c5ce977389 */ /* 0x00006400000c00d0 */
[----:B01----:R-:W-:Y:S05]  /*7e20*/  ENDCOLLECTIVE ;  /* 0x000000000000791b */ /* 0x003fea0003800000 */
.L_x_15899:
[----:B------:R-:W-:-:S05]  /*7e30*/  FADD.FTZ R148, R141, R148 ;  /* 0x000000948d947221 */ /* 0x000fca0000010000 */
[----:B------:R-:W-:Y:S01]  /*7e40*/  MOV R206, R148 ;  /* 0x0000009400ce7202 */ /* 0x000fe20000000f00 */
[----:B------:R-:W-:Y:S01]  /*7e50*/  HFMA2 R197, -RZ, RZ, 0, 4.76837158203125e-07 ;  /* 0x00000008ffc57431 */ /* 0x000fe200000001ff */
[----:B------:R-:W-:-:S07]  /*7e60*/  MOV R143, R151 ;  /* 0x00000097008f7202 */ /* 0x000fce0000000f00 */
[----:B------:R-:W-:Y:S05]  /*7e70*/  WARPSYNC.COLLECTIVE R183, `(.L_x_15900) ;  /* 0x00000000b7087348 */ /* 0x000fea0003c00000 */
[----:B------:R0:W1:Y:S02]  /*7e80*/  SHFL.BFLY P6, R151, R206, R197, R208 ;  /* 0x0c0000c5ce977389 */ /* 0x00006400000c00d0 */
[----:B01----:R-:W-:Y:S05]  /*7e90*/  ENDCOLLECTIVE ;  /* 0x000000000000791b */ /* 0x003fea0003800000 */
.L_x_15900:
[----:B------:R-:W-:-:S05]  /*7ea0*/  FADD.FTZ R143, R142, R143 ;  /* 0x0000008f8e8f7221 */ /* 0x000fca0000010000 */
[----:B------:R-:W-:Y:S02]  /*7eb0*/  MOV R206, R143 ;  /* 0x0000008f00ce7202 */ /* 0x000fe40000000f00 */
[----:B------:R-:W-:-:S07]  /*7ec0*/  MOV R149, R151 ;  /* 0x0000009700957202 */ /* 0x000fce0000000f00 */
[----:B------:R-:W-:Y:S05]  /*7ed0*/  WARPSYNC.COLLECTIVE R183, `(.L_x_15901) ;  /* 0x00000000b7087348 */ /* 0x000fea0003c00000 */
[----:B------:R0:W1:Y:S02]  /*7ee0*/  SHFL.BFLY P6, R151, R206, R197, R208 ;  /* 0x0c0000c5ce977389 */ /* 0x00006400000c00d0 */
[----:B01----:R-:W-:Y:S05]  /*7ef0*/  ENDCOLLECTIVE ;  /* 0x000000000000791b */ /* 0x003fea0003800000 */
.L_x_15901:
[----:B------:R-:W-:-:S05]  /*7f00*/  FADD.FTZ R149, R148, R149 ;  /* 0x0000009594957221 */ /* 0x000fca0000010000 */
[----:B------:R-:W-:Y:S01]  /*7f10*/  MOV R206, R149 ;  /* 0x0000009500ce7202 */ /* 0x000fe20000000f00 */
[----:B------:R-:W-:Y:S01]  /*7f20*/  HFMA2 R197, -RZ, RZ, 0, 9.5367431640625e-07 ;  /* 0x00000010ffc57431 */ /* 0x000fe200000001ff */
[----:B------:R-:W-:-:S07]  /*7f30*/  MOV R150, R151 ;  /* 0x0000009700967202 */ /* 0x000fce0000000f00 */
[----:B------:R-:W-:Y:S05]  /*7f40*/  WARPSYNC.COLLECTIVE R183, `(.L_x_15902) ;  /* 0x00000000b7087348 */ /* 0x000fea0003c00000 */
[----:B------:R0:W1:Y:S02]  /*7f50*/  SHFL.BFLY P6, R151, R206, R197, R208 ;  /* 0x0c0000c5ce977389 */ /* 0x00006400000c00d0 */
[----:B01----:R-:W-:Y:S05]  /*7f60*/  ENDCOLLECTIVE ;  /* 0x000000000000791b */ /* 0x003fea0003800000 */
.L_x_15902:
[----:B------:R-:W-:-:S05]  /*7f70*/  FADD.FTZ R150, R143, R150 ;  /* 0x000000968f967221 */ /* 0x000fca0000010000 */
[----:B------:R-:W-:Y:S02]  /*7f80*/  MOV R206, R150 ;  /* 0x0000009600ce7202 */ /* 0x000fe40000000f00 */
[----:B------:R-:W-:-:S07]  /*7f90*/  MOV R140, R151 ;  /* 0x00000097008c7202 */ /* 0x000fce0000000f00 */
[----:B------:R-:W-:Y:S05]  /*7fa0*/  WARPSYNC.COLLECTIVE R183, `(.L_x_15903) ;  /* 0x00000000b7087348 */ /* 0x000fea0003c00000 */
[----:B------:R0:W1:Y:S02]  /*7fb0*/  SHFL.BFLY P6, R151, R206, R197, R208 ;  /* 0x0c0000c5ce977389 */ /* 0x00006400000c00d0 */
[----:B01----:R-:W-:Y:S05]  /*7fc0*/  ENDCOLLECTIVE ;  /* 0x000000000000791b */ /* 0x003fea0003800000 */
.L_x_15903:
[----:B------:R-:W-:Y:S05]  /*7fd0*/  BRA `(.L_x_15904) ;  /* 0xffffffb800b47947 */ /* 0x000fea000383ffff */
.L_x_15905:
        /* <DEDUP_REMOVED lines=10> */
.L_x_20106:


//--------------------- .text._ZN10layer_norm13ln_bwd_kernelINS_13Kernel_traitsI6__halfffffjLj1024ELj1ELj4ELj1ELj16ENS_18Kernel_traits_baseILj1024ES2_ffffjLj128EEEEELb0ELb0ELb0ELb1EEEvNS_9BwdParamsE --------------------------
	.section	.text._ZN10layer_norm13ln_bwd_kernelINS_13Kernel_traitsI6__halfffffjLj1024ELj1ELj4ELj1ELj16ENS_18Kernel_traits_baseILj1024ES2_ffffjLj128EEEEELb0ELb0ELb0ELb1EEEvNS_9BwdParamsE,"ax",@progbits
	.align	128
        .global         _ZN10layer_norm13ln_bwd_kernelINS_13Kernel_traitsI6__halfffffjLj1024ELj1ELj4ELj1ELj16ENS_18Kernel_traits_baseILj1024ES2_ffffjLj128EEEEELb0ELb0ELb0ELb1EEEvNS_9BwdParamsE
        .type           _ZN10layer_norm13ln_bwd_kernelINS_13Kernel_traitsI6__halfffffjLj1024ELj1ELj4ELj1ELj16ENS_18Kernel_traits_baseILj1024ES2_ffffjLj128EEEEELb0ELb0ELb0ELb1EEEvNS_9BwdParamsE,@function
        .size           _ZN10layer_norm13ln_bwd_kernelINS_13Kernel_traitsI6__halfffffjLj1024ELj1ELj4ELj1ELj16ENS_18Kernel_traits_baseILj1024ES2_ffffjLj128EEEEELb0ELb0ELb0ELb1EEEvNS_9BwdParamsE,(.L_x_20107 - _ZN10layer_norm13ln_bwd_kernelINS_13Kernel_traitsI6__halfffffjLj1024ELj1ELj4ELj1ELj16ENS_18Kernel_traits_baseILj1024ES2_ffffjLj128EEEEELb0ELb0ELb0ELb1EEEvNS_9BwdParamsE)
        .other          _ZN10layer_norm13ln_bwd_kernelINS_13Kernel_traitsI6__halfffffjLj1024ELj1ELj4ELj1ELj16ENS_18Kernel_traits_baseILj1024ES2_ffffjLj128EEEEELb0ELb0ELb0ELb1EEEvNS_9BwdParamsE,@"STO_CUDA_ENTRY STV_DEFAULT"
_ZN10layer_norm13ln_bwd_kernelINS_13Kernel_traitsI6__halfffffjLj1024ELj1ELj4ELj1ELj16ENS_18Kernel_traits_baseILj1024ES2_ffffjLj128EEEEELb0ELb0ELb0ELb1EEEvNS_9BwdParamsE:
.text._ZN10layer_norm13ln_bwd_kernelINS_13Kernel_traitsI6__halfffffjLj1024ELj1ELj4ELj1ELj16ENS_18Kernel_traits_baseILj1024ES2_ffffjLj128EEEEELb0ELb0ELb0ELb1EEEvNS_9BwdParamsE:
        /* <DEDUP_REMOVED lines=47> */
[----:B------:R-:W-:Y:S01]  /*02f0*/  CS2R R8, SRZ ;  /* 0x0000000000087805 */ /* 0x000fe2000001ff00 */
[----:B0-2-4-:R-:W-:Y:S06]  /*0300*/  @P0 BRA `(.L_x_15907) ;  /* 0x0000005800200947 */ /* 0x015fec0003800000 */
[----:B------:R-:W0:Y:S01]  /*0310*/  LDC.64 R2, c[0x0][0x3d0] ;  /* 0x0000f400ff027b82 */ /* 0x000e220000000a00 */
[----:B------:R-:W-:Y:S01]  /*0320*/  LOP3.LUT R4, R32, 0x1f, RZ, 0xc0, !PT ;  /* 0x0000001f20047812 */ /* 0x000fe200078ec0ff */
[----:B------:R-:W1:Y:S04]  /*0330*/  LDCU.64 UR4, c[0x0][0x3e0] ;  /* 0x00007c00ff0477ac */ /* 0x000e680008000a00 */
[----:B0-----:R-:W-:-:S05]  /*0340*/  IMAD.WIDE.U32 R2, R4, 0x8, R2 ;  /* 0x0000000804027825 */ /* 0x001fca00078e0002 */
[----:B------:R-:W2:Y:S04]  /*0350*/  LDG.E.64 R138, desc[UR6][R2.64+0x600] ;  /* 0x00060006028a7981 */ /* 0x000ea8000c1e1b00 */
[----:B------:R-:W3:Y:S04]  /*0360*/  LDG.E.64 R140, desc[UR6][R2.64+0x700] ;  /* 0x00070006028c7981 */ /* 0x000ee8000c1e1b00 */
[----:B------:R0:W-:Y:S01]  /*0370*/  STL [R1], RZ ;  /* 0x000000ff01007387 */ /* 0x0001e20000100800 */
[----:B-1----:R-:W-:Y:S01]  /*0380*/  ISETP.NE.U32.AND P0, PT, RZ, UR4, PT ;  /* 0x00000004ff007c0c */ /* 0x002fe2000bf05070 */
[----:B------:R-:W-:Y:S01]  /*0390*/  HFMA2 R186, -RZ, RZ, 0, 0 ;  /* 0x00000000ffba7431 */ /* 0x000fe200000001ff */
[----:B------:R-:W-:Y:S01]  /*03a0*/  BSSY B1, `(.L_x_15908) ;  /* 0x0000553000017945 */ /* 0x000fe20003800000 */
[----:B------:R-:W-:Y:S01]  /*03b0*/  HFMA2 R176, -RZ, RZ, 0, 0 ;  /* 0x00000000ffb07431 */ /* 0x000fe200000001ff */
[----:B------:R-:W5:Y:S01]  /*03c0*/  LDG.E.64 R142, desc[UR6][R2.64+0x500] ;  /* 0x00050006028e7981 */ /* 0x000f62000c1e1b00 */
[----:B------:R-:W-:-:S02]  /*03d0*/  ISETP.NE.AND.EX P0, PT, RZ, UR5, PT, P0 ;  /* 0x00000005ff007c0c */ /* 0x000fc4000bf05300 */
[----:B------:R-:W-:Y:S02]  /*03e0*/  CS2R R174, SRZ ;  /* 0x0000000000ae7805 */ /* 0x000fe4000001ff00 */
[----:B------:R-:W-:Y:S01]  /*03f0*/  MOV R185, RZ ;  /* 0x000000ff00b97202 */ /* 0x000fe20000000f00 */
[----:B------:R-:W5:Y:S01]  /*0400*/  LDG.E.64 R144, desc[UR6][R2.64+0x400] ;  /* 0x0004000602907981 */ /* 0x000f62000c1e1b00 */
[----:B------:R-:W-:Y:S02]  /*0410*/  CS2R R172, SRZ ;  /* 0x0000000000ac7805 */ /* 0x000fe4000001ff00 */
[----:B------:R-:W-:Y:S02]  /*0420*/  CS2R R170, SRZ ;  /* 0x0000000000aa7805 */ /* 0x000fe4000001ff00 */
[----:B------:R-:W-:Y:S01]  /*0430*/  CS2R R168, SRZ ;  /* 0x0000000000a87805 */ /* 0x000fe2000001ff00 */
[----:B------:R-:W5:Y:S01]  /*0440*/  LDG.E.64 R146, desc[UR6][R2.64+0x300] ;  /* 0x0003000602927981 */ /* 0x000f62000c1e1b00 */
[----:B------:R-:W-:-:S02]  /*0450*/  CS2R R166, SRZ ;  /* 0x0000000000a67805 */ /* 0x000fc4000001ff00 */
[----:B------:R-:W-:Y:S02]  /*0460*/  CS2R R164, SRZ ;  /* 0x0000000000a47805 */ /* 0x000fe4000001ff00 */
[----:B------:R-:W-:Y:S01]  /*0470*/  CS2R R162, SRZ ;  /* 0x0000000000a27805 */ /* 0x000fe2000001ff00 */
        /* <DEDUP_REMOVED lines=8> */
[----:B------:R1:W5:Y:S01]  /*0500*/  LDG.E.64 R152, desc[UR6][R2.64] ;  /* 0x0000000602987981 */ /* 0x000362000c1e1b00 */
        /* <DEDUP_REMOVED lines=9> */
[----:B-1----:R-:W-:-:S02]  /*05a0*/  CS2R R2, SRZ ;  /* 0x0000000000027805 */ /* 0x002fc4000001ff00 */
[----:B------:R-:W-:Y:S02]  /*05b0*/  CS2R R30, SRZ ;  /* 0x00000000001e7805 */ /* 0x000fe4000001ff00 */
[----:B------:R-:W-:Y:S02]  /*05c0*/  CS2R R32, SRZ ;  /* 0x0000000000207805 */ /* 0x000fe4000001ff00 */
[----:B------:R-:W-:Y:S02]  /*05d0*/  CS2R R34, SRZ ;  /* 0x0000000000227805 */ /* 0x000fe4000001ff00 */
[----:B------:R-:W-:Y:S02]  /*05e0*/  CS2R R36, SRZ ;  /* 0x0000000000247805 */ /* 0x000fe4000001ff00 */
[----:B------:R-:W-:Y:S02]  /*05f0*/  CS2R R38, SRZ ;  /* 0x0000000000267805 */ /* 0x000fe4000001ff00 */
[----:B--2---:R-:W-:-:S02]  /*0600*/  SHF.R.U32.HI R4, RZ, 0x10, R139 ;  /* 0x00000010ff047819 */ /* 0x004fc4000001168b */
[--C-:B---3--:R-:W-:Y:S02]  /*0610*/  SHF.R.U64 R5, R140, 0x10, R141.reuse ;  /* 0x000000108c057819 */ /* 0x108fe4000000128d */
[----:B------:R-:W-:Y:S02]  /*0620*/  CS2R R4, SRZ ;  /* 0x0000000000047805 */ /* 0x000fe4000001ff00 */
[----:B------:R-:W-:Y:S02]  /*0630*/  SHF.R.U32.HI R6, RZ, 0x10, R141 ;  /* 0x00000010ff067819 */ /* 0x000fe4000001168d */
[----:B0-----:R-:W-:-:S07]  /*0640*/  CS2R R6, SRZ ;  /* 0x0000000000067805 */ /* 0x001fce000001ff00 */
.L_x_15916:
[----:B------:R-:W0:Y:S08]  /*0650*/  LDC.64 R72, c[0x0][0x3c0] ;  /* 0x0000f000ff487b82 */ /* 0x000e300000000a00 */
[----:B------:R-:W1:Y:S08]  /*0660*/  @P0 LDC.64 R76, c[0x0][0x3e0] ;  /* 0x0000f800ff4c0b82 */ /* 0x000e700000000a00 */
[----:B------:R-:W2:Y:S01]  /*0670*/  LDC.64 R74, c[0x0][0x3c8] ;  /* 0x0000f200ff4a7b82 */ /* 0x000ea20000000a00 */
[----:B------:R-:W-:Y:S01]  /*0680*/  MOV R136, 0x3f800000 ;  /* 0x3f80000000887802 */ /* 0x000fe20000000f00 */
[----:B0-----:R-:W-:-:S06]  /*0690*/  IMAD.WIDE R72, R0, 0x4, R72 ;  /* 0x0000000400487825 */ /* 0x001fcc00078e0248 */
[----:B------:R-:W3:Y:S01]  /*06a0*/  LDG.E R72, desc[UR6][R72.64] ;  /* 0x0000000648487981 */ /* 0x000ee2000c1e1900 */
[----:B-1----:R-:W-:-:S05]  /*06b0*/  @P0 IMAD.WIDE R76, R0, 0x4, R76 ;  /* 0x00000004004c0825 */ /* 0x002fca00078e024c */
[----:B-----5:R0:W5:Y:S01]  /*06c0*/  @P0 LDG.E R136, desc[UR6][R76.64] ;  /* 0x000000064c880981 */ /* 0x020162000c1e1900 */
        /* <DEDUP_REMOVED lines=8> */
[----:B------:R-:W-:Y:S02]  /*0750*/  LEA.HI R79, R79, R78, RZ, 0x2 ;  /* 0x0000004e4f4f7211 */ /* 0x000fe400078f10ff */
[----:B-1----:R-:W-:-:S04]  /*0760*/  LOP3.LUT R80, R80, 0x1f, RZ, 0xc0, !PT ;  /* 0x0000001f50507812 */ /* 0x002fc800078ec0ff */
[----:B------:R-:W-:Y:S02]  /*0770*/  LEA.HI.SX32 R179, R79, R80, 0x1e ;  /* 0x000000504fb37211 */ /* 0x000fe400078ff2ff */
[----:B---3--:R-:W-:Y:S01]  /*0780*/  FSEL R187, R72, RZ, !P2 ;  /* 0x000000ff48bb7208 */ /* 0x008fe20005000000 */
[----:B0-----:R-:W-:Y:S06]  /*0790*/  @P1 BRA `(.L_x_15909) ;  /* 0x0000001000681947 */ /* 0x001fec0003800000 */
[----:B------:R-:W0:Y:S01]  /*07a0*/  LDC.64 R132, c[0x0][0x3a8] ;  /* 0x0000ea00ff847b82 */ /* 0x000e220000000a00 */
[C---:B------:R-:W-:Y:S02]  /*07b0*/  IADD3 R180, PT, PT, R179.reuse, 0x20, RZ ;  /* 0x00000020b3b47810 */ /* 0x040fe40007ffe0ff */
[----:B------:R-:W-:-:S05]  /*07c0*/  IADD3 R181, PT, PT, R179, 0x40, RZ ;  /* 0x00000040b3b57810 */ /* 0x000fca0007ffe0ff */
[----:B------:R-:W1:Y:S01]  /*07d0*/  LDC.64 R72, c[0x0][0x428] ;  /* 0x00010a00ff487b82 */ /* 0x000e620000000a00 */
[C---:B------:R-:W-:Y:S02]  /*07e0*/  IADD3 R182, PT, PT, R179.reuse, 0x60, RZ ;  /* 0x00000060b3b67810 */ /* 0x040fe40007ffe0ff */
[C---:B------:R-:W-:Y:S02]  /*07f0*/  IADD3 R183, PT, PT, R179.reuse, 0x80, RZ ;  /* 0x00000080b3b77810 */ /* 0x040fe40007ffe0ff */
[C---:B------:R-:W-:Y:S02]  /*0800*/  IADD3 R184, PT, PT, R179.reuse, 0xa0, RZ ;  /* 0x000000a0b3b87810 */ /* 0x040fe40007ffe0ff */
[----:B------:R-:W-:Y:S01]  /*0810*/  IADD3 R177, PT, PT, R179, 0xc0, RZ ;  /* 0x000000c0b3b17810 */ /* 0x000fe20007ffe0ff */
[----:B0-----:R-:W-:-:S04]  /*0820*/  IMAD.WIDE.U32 R108, R180, 0x10, R132 ;  /* 0x00000010b46c7825 */ /* 0x001fc800078e0084 */
[--C-:B------:R-:W-:Y:S02]  /*0830*/  IMAD.WIDE.U32 R112, R181, 0x10, R132.reuse ;  /* 0x00000010b5707825 */ /* 0x100fe400078e0084 */
[----:B------:R-:W2:Y:S02]  /*0840*/  LDG.E.128 R108, desc[UR6][R108.64] ;  /* 0x000000066c6c7981 */ /* 0x000ea4000c1e1d00 */
[--C-:B------:R-:W-:Y:S01]  /*0850*/  IMAD.WIDE.U32 R116, R182, 0x10, R132.reuse ;  /* 0x00000010b6747825 */ /* 0x100fe200078e0084 */
[----:B------:R-:W-:Y:S01]  /*0860*/  IADD3 R178, PT, PT, R179, 0xe0, RZ ;  /* 0x000000e0b3b27810 */ /* 0x000fe20007ffe0ff */
[----:B------:R-:W3:Y:S02]  /*0870*/  LDG.E.128 R112, desc[UR6][R112.64] ;  /* 0x0000000670707981 */ /* 0x000ee4000c1e1d00 */
[----:B------:R-:W-:Y:S02]  /*0880*/  IMAD.WIDE.U32 R120, R183, 0x10, R132 ;  /* 0x00000010b7787825 */ /* 0x000fe400078e0084 */
[----:B------:R-:W4:Y:S02]  /*0890*/  LDG.E.128 R116, desc[UR6][R116.64] ;  /* 0x0000000674747981 */ /* 0x000f24000c1e1d00 */
[----:B-1----:R-:W-:-:S02]  /*08a0*/  IMAD.WIDE.U32 R100, R179, 0x10, R72 ;  /* 0x00000010b3647825 */ /* 0x002fc400078e0048 */
[----:B------:R-:W4:Y:S02]  /*08b0*/  LDG.E.128 R120, desc[UR6][R120.64] ;  /* 0x0000000678787981 */ /* 0x000f24000c1e1d00 */
[--C-:B------:R-:W-:Y:S02]  /*08c0*/  IMAD.WIDE.U32 R124, R184, 0x10, R132.reuse ;  /* 0x00000010b87c7825 */ /* 0x100fe400078e0084 */
[----:B------:R-:W4:Y:S02]  /*08d0*/  LDG.E.128 R100, desc[UR6][R100.64] ;  /* 0x0000000664647981 */ /* 0x000f24000c1e1d00 */
[----:B------:R-:W-:Y:S02]  /*08e0*/  IMAD.WIDE.U32 R128, R177, 0x10, R132 ;  /* 0x00000010b1807825 */ /* 0x000fe400078e0084 */
[----:B------:R-:W4:Y:S02]  /*08f0*/  LDG.E.128 R124, desc[UR6][R124.64] ;  /* 0x000000067c7c7981 */ /* 0x000f24000c1e1d00 */
[----:B------:R-:W-:-:S02]  /*0900*/  IMAD.WIDE.U32 R96, R180, 0x10, R72 ;  /* 0x00000010b4607825 */ /* 0x000fc400078e0048 */
[----:B------:R-:W4:Y:S02]  /*0910*/  LDG.E.128 R128, desc[UR6][R128.64] ;  /* 0x0000000680807981 */ /* 0x000f24000c1e1d00 */
[----:B------:R-:W-:Y:S02]  /*0920*/  IMAD.WIDE.U32 R104, R179, 0x10, R132 ;  /* 0x00000010b3687825 */ /* 0x000fe400078e0084 */
[----:B------:R-:W4:Y:S02]  /*0930*/  LDG.E.128 R96, desc[UR6][R96.64] ;  /* 0x0000000660607981 */ /* 0x000f24000c1e1d00 */
[--C-:B------:R-:W-:Y:S02]  /*0940*/  IMAD.WIDE.U32 R92, R181, 0x10, R72.reuse ;  /* 0x00000010b55c7825 */ /* 0x100fe400078e0048 */
        /* <DEDUP_REMOVED lines=8> */
[----:B------:R-:W4:Y:S04]  /*09d0*/  LDG.E.128 R84, desc[UR6][R84.64] ;  /* 0x0000000654547981 */ /* 0x000f28000c1e1d00 */
[----:B------:R-:W4:Y:S01]  /*09e0*/  LDG.E.128 R80, desc[UR6][R80.64] ;  /* 0x0000000650507981 */ /* 0x000f22000c1e1d00 */
[----:B------:R-:W-:-:S06]  /*09f0*/  IMAD.WIDE.U32 R76, R177, 0x10, R72 ;  /* 0x00000010b14c7825 */ /* 0x000fcc00078e0048 */
[----:B------:R-:W4:Y:S01]  /*0a00*/  LDG.E.128 R76, desc[UR6][R76.64] ;  /* 0x000000064c4c7981 */ /* 0x000f22000c1e1d00 */
[----:B------:R-:W-:-:S06]  /*0a10*/  IMAD.WIDE.U32 R72, R178, 0x10, R72 ;  /* 0x00000010b2487825 */ /* 0x000fcc00078e0048 */
[----:B------:R-:W4:Y:S01]  /*0a20*/  LDG.E.128 R72, desc[UR6][R72.64] ;  /* 0x0000000648487981 */ /* 0x000f22000c1e1d00 */
[----:B------:R-:W-:-:S05]  /*0a30*/  SHF.R.U32.HI R189, RZ, 0x10, R139 ;  /* 0x00000010ffbd7819 */ /* 0x000fca000001168b */
[----:B------:R-:W-:Y:S01]  /*0a40*/  HADD2.F32 R250, -RZ, R189.H0_H0 ;  /* 0x200000bdfffa7230 */ /* 0x000fe20000004100 */
[--C-:B------:R-:W-:Y:S02]  /*0a50*/  SHF.R.U32.HI R189, RZ, 0x10, R141.reuse ;  /* 0x00000010ffbd7819 */ /* 0x100fe4000001168d */
[----:B------:R-:W-:-:S03]  /*0a60*/  SHF.R.U64 R193, R140, 0x10, R141 ;  /* 0x000000108cc17819 */ /* 0x000fc6000000128d */
[----:B------:R-:W-:Y:S02]  /*0a70*/  HADD2.F32 R246, -RZ, R189.H0_H0 ;  /* 0x200000bdfff67230 */ /* 0x000fe40000004100 */
[----:B------:R-:W-:Y:S01]  /*0a80*/  HADD2.F32 R248, -RZ, R193.H0_H0 ;  /* 0x200000c1fff87230 */ /* 0x000fe20000004100 */
[----:B------:R-:W-:Y:S01]  /*0a90*/  SHF.R.U64 R252, R138, 0x10, R139 ;  /* 0x000000108afc7819 */ /* 0x000fe2000000128b */
[----:B------:R-:W-:-:S04]  /*0aa0*/  HADD2.F32 R191, -RZ, R139.H0_H0 ;  /* 0x2000008bffbf7230 */ /* 0x000fc80000004100 */
[----:B------:R-:W-:Y:S02]  /*0ab0*/  HADD2.F32 R252, -RZ, R252.H0_H0 ;  /* 0x200000fcfffc7230 */ /* 0x000fe40000004100 */
[C---:B--2---:R-:W-:Y:S01]  /*0ac0*/  FADD.FTZ R192, -R187.reuse, R110 ;  /* 0x0000006ebbc07221 */ /* 0x044fe20000010100 */
[----:B------:R-:W-:Y:S01]  /*0ad0*/  SHF.R.U64 R110, R152, 0x10, R153 ;  /* 0x00000010986e7819 */ /* 0x000fe20000001299 */
[C---:B------:R-:W-:Y:S01]  /*0ae0*/  FADD.FTZ R194, -R187.reuse, R111 ;  /* 0x0000006fbbc27221 */ /* 0x040fe20000010100 */
[----:B------:R-:W-:Y:S02]  /*0af0*/  HADD2.F32 R111, -RZ, R152.H0_H0 ;  /* 0x20000098ff6f7230 */ /* 0x000fe40000004100 */
[C---:B---3--:R-:W-:Y:S01]  /*0b00*/  FADD.FTZ R196, -R187.reuse, R113 ;  /* 0x00000071bbc47221 */ /* 0x048fe20000010100 */
[----:B------:R-:W-:Y:S02]  /*0b10*/  HADD2.F32 R110, -RZ, R110.H0_H0 ;  /* 0x2000006eff6e7230 */ /* 0x000fe40000004100 */
[----:B------:R-:W-:Y:S01]  /*0b20*/  FADD.FTZ R198, -R187, R115 ;  /* 0x00000073bbc67221 */ /* 0x000fe20000010100 */
[----:B------:R-:W-:-:S02]  /*0b30*/  HADD2.F32 R113, -RZ, R153.H0_H0 ;  /* 0x20000099ff717230 */ /* 0x000fc40000004100 */
[C---:B----4-:R-:W-:Y:S01]  /*0b40*/  FADD.FTZ R202, -R187.reuse, R117 ;  /* 0x00000075bbca7221 */ /* 0x050fe20000010100 */
[----:B------:R-:W-:Y:S02]  /*0b50*/  HADD2.F32 R115, -RZ, R150.H0_H0 ;  /* 0x20000096ff737230 */ /* 0x000fe40000004100 */
[C---:B------:R-:W-:Y:S01]  /*0b60*/  FADD.FTZ R190, -R187.reuse, R109 ;  /* 0x0000006dbbbe7221 */ /* 0x040fe20000010100 */
[C---:B------:R-:W-:Y:S01]  /*0b70*/  FADD.FTZ R206, -R187.reuse, R119 ;  /* 0x00000077bbce7221 */ /* 0x040fe20000010100 */
[----:B------:R-:W-:Y:S02]  /*0b80*/  HADD2.F32 R117, -RZ, R151.H0_H0 ;  /* 0x20000097ff757230 */ /* 0x000fe40000004100 */
[----:B------:R-:W-:Y:S01]  /*0b90*/  FADD.FTZ R210, -R187, R121 ;  /* 0x00000079bbd27221 */ /* 0x000fe20000010100 */
[----:B------:R-:W-:Y:S02]  /*0ba0*/  HADD2.F32 R119, -RZ, R148.H0_H0 ;  /* 0x20000094ff777230 */ /* 0x000fe40000004100 */
[----:B------:R-:W-:Y:S01]  /*0bb0*/  FMUL.FTZ R109, R101, R110 ;  /* 0x0000006e656d7220 */ /* 0x000fe20000410000 */
[----:B------:R-:W-:Y:S01]  /*0bc0*/  FADD.FTZ R214, -R187, R123 ;  /* 0x0000007bbbd67221 */ /* 0x000fe20000010100 */
[----:B------:R-:W-:-:S02]  /*0bd0*/  HADD2.F32 R121, -RZ, R149.H0_H0 ;  /* 0x20000095ff797230 */ /* 0x000fc40000004100 */
[----:B------:R-:W-:Y:S01]  /*0be0*/  FMUL.FTZ R110, R100, R111 ;  /* 0x0000006f646e7220 */ /* 0x000fe20000410000 */
[C---:B------:R-:W-:Y:S01]  /*0bf0*/  FADD.FTZ R218, -R187.reuse, R125 ;  /* 0x0000007dbbda7221 */ /* 0x040fe20000010100 */
[----:B------:R-:W-:Y:S02]  /*0c00*/  HADD2.F32 R123, -RZ, R146.H0_H0 ;  /* 0x20000092ff7b7230 */ /* 0x000fe40000004100 */
[----:B------:R-:W-:Y:S01]  /*0c10*/  FMUL.FTZ R111, R102, R113 ;  /* 0x00000071666f7220 */ /* 0x000fe20000410000 */
[----:B------:R-:W-:Y:S02]  /*0c20*/  HADD2.F32 R125, -RZ, R147.H0_H0 ;  /* 0x20000093ff7d7230 */ /* 0x000fe40000004100 */
[C---:B------:R-:W-:Y:S01]  /*0c30*/  FADD.FTZ R230, -R187.reuse, R131 ;  /* 0x00000083bbe67221 */ /* 0x040fe20000010100 */
[----:B------:R-:W-:Y:S02]  /*0c40*/  HADD2.F32 R131, -RZ, R144.H0_H0 ;  /* 0x20000090ff837230 */ /* 0x000fe40000004100 */
[----:B------:R-:W-:Y:S01]  /*0c50*/  FMUL.FTZ R113, R96, R115 ;  /* 0x0000007360717220 */ /* 0x000fe20000410000 */
[----:B------:R-:W-:Y:S01]  /*0c60*/  FMUL.FTZ R115, R98, R117 ;  /* 0x0000007562737220 */ /* 0x000fe20000410000 */
[C---:B------:R-:W-:Y:S01]  /*0c70*/  FADD.FTZ R104, -R187.reuse, R104 ;  /* 0x00000068bb687221 */ /* 0x040fe20000010100 */
[C---:B------:R-:W-:Y:S01]  /*0c80*/  FADD.FTZ R244, -R187.reuse, R105 ;  /* 0x00000069bbf47221 */ /* 0x040fe20000010100 */
[C---:B------:R-:W-:Y:S01]  /*0c90*/  FADD.FTZ R242, -R187.reuse, R106 ;  /* 0x0000006abbf27221 */ /* 0x040fe20000010100 */
[----:B------:R-:W-:Y:S01]  /*0ca0*/  FMUL.FTZ R117, R92, R119 ;  /* 0x000000775c757220 */ /* 0x000fe20000410000 */
[----:B------:R-:W-:Y:S01]  /*0cb0*/  FMUL.FTZ R119, R94, R121 ;  /* 0x000000795e777220 */ /* 0x000fe20000410000 */
[----:B------:R-:W-:Y:S01]  /*0cc0*/  FADD.FTZ R106, -R187, R112 ;  /* 0x00000070bb6a7221 */ /* 0x000fe20000010100 */
[----:B-----5:R-:W-:Y:S01]  /*0cd0*/  FMUL.FTZ R104, R137, R104 ;  /* 0x0000006889687220 */ /* 0x020fe20000410000 */
[----:B------:R-:W-:Y:S01]  /*0ce0*/  FMUL.FTZ R121, R88, R123 ;  /* 0x0000007b58797220 */ /* 0x000fe20000410000 */
[----:B------:R-:W-:Y:S01]  /*0cf0*/  FMUL.FTZ R123, R90, R125 ;  /* 0x0000007d5a7b7220 */ /* 0x000fe20000410000 */
[----:B------:R-:W-:Y:S01]  /*0d00*/  SHF.R.U32.HI R112, RZ, 0x10, R153 ;  /* 0x00000010ff707819 */ /* 0x000fe20000011699 */
[----:B------:R-:W-:Y:S01]  /*0d10*/  FADD.FTZ R234, -R187, R133 ;  /* 0x00000085bbea7221 */ /* 0x000fe20000010100 */
[----:B------:R-:W-:-:S02]  /*0d20*/  HADD2.F32 R133, -RZ, R143.H0_H0 ;  /* 0x2000008fff857230 */ /* 0x000fc40000004100 */
[----:B------:R-:W-:Y:S01]  /*0d30*/  FADD.FTZ R240, -R187, R135 ;  /* 0x00000087bbf07221 */ /* 0x000fe20000010100 */
[----:B------:R-:W-:Y:S01]  /*0d40*/  FMUL.FTZ R125, R84, R131 ;  /* 0x00000083547d7220 */ /* 0x000fe20000410000 */
[----:B------:R-:W-:Y:S01]  /*0d50*/  FMUL.FTZ R131, R137, R244 ;  /* 0x000000f489837220 */ /* 0x000fe20000410000 */
[----:B------:R-:W-:Y:S01]  /*0d60*/  FADD.FTZ R244, RZ, R110 ;  /* 0x0000006efff47221 */ /* 0x000fe20000010000 */
[----:B------:R-:W-:Y:S01]  /*0d70*/  FFMA.FTZ R135, R104, R110, RZ ;  /* 0x0000006e68877223 */ /* 0x000fe200000100ff */
[----:B------:R-:W-:Y:S01]  /*0d80*/  FADD.FTZ R232, -R187, R132 ;  /* 0x00000084bbe87221 */ /* 0x000fe20000010100 */
[----:B------:R-:W-:Y:S02]  /*0d90*/  HADD2.F32 R112, -RZ, R112.H0_H0 ;  /* 0x20000070ff707230 */ /* 0x000fe40000004100 */
[----:B------:R-:W-:Y:S01]  /*0da0*/  FMUL.FTZ R132, R82, R133 ;  /* 0x0000008552847220 */ /* 0x000fe20000410000 */
[----:B------:R-:W-:Y:S01]  /*0db0*/  FMUL.FTZ R133, R137, R242 ;  /* 0x000000f289857220 */ /* 0x000fe20000410000 */
[----:B------:R-:W-:Y:S01]  /*0dc0*/  FADD.FTZ R244, R244, R109 ;  /* 0x0000006df4f47221 */ /* 0x000fe20000010000 */
[C---:B------:R-:W-:Y:S01]  /*0dd0*/  FADD.FTZ R188, -R187.reuse, R107 ;  /* 0x0000006bbbbc7221 */ /* 0x040fe20000010100 */
[----:B------:R-:W-:Y:S01]  /*0de0*/  FADD.FTZ R238, -R187, R114 ;  /* 0x00000072bbee7221 */ /* 0x000fe20000010100 */
[----:B------:R-:W-:Y:S01]  /*0df0*/  FFMA.FTZ R242, R131, R109, R135 ;  /* 0x0000006d83f27223 */ /* 0x000fe20000010087 */
[----:B------:R-:W-:Y:S01]  /*0e00*/  SHF.R.U64 R114, R150, 0x10, R151 ;  /* 0x0000001096727819 */ /* 0x000fe20000001297 */
[----:B------:R-:W-:Y:S01]  /*0e10*/  FADD.FTZ R108, -R187, R108 ;  /* 0x0000006cbb6c7221 */ /* 0x000fe20000010100 */
[----:B------:R-:W-:Y:S01]  /*0e20*/  FMUL.FTZ R112, R103, R112 ;  /* 0x0000007067707220 */ /* 0x000fe20000410000 */
[----:B------:R-:W-:Y:S01]  /*0e30*/  FADD.FTZ R189, R244, R111 ;  /* 0x0000006ff4bd7221 */ /* 0x000fe20000010000 */
[----:B------:R-:W-:Y:S01]  /*0e40*/  FMUL.FTZ R135, R137, R188 ;  /* 0x000000bc89877220 */ /* 0x000fe20000410000 */
[----:B------:R-:W-:Y:S01]  /*0e50*/  FFMA.FTZ R242, R133, R111, R242 ;  /* 0x0000006f85f27223 */ /* 0x000fe200000100f2 */
[----:B------:R-:W-:-:S02]  /*0e60*/  HADD2.F32 R114, -RZ, R114.H0_H0 ;  /* 0x20000072ff727230 */ /* 0x000fc40000004100 */
[----:B------:R-:W-:Y:S01]  /*0e70*/  FMUL.FTZ R188, R137, R108 ;  /* 0x0000006c89bc7220 */ /* 0x000fe20000410000 */
[----:B------:R-:W-:Y:S01]  /*0e80*/  FADD.FTZ R108, R189, R112 ;  /* 0x00000070bd6c7221 */ /* 0x000fe20000010000 */
[----:B------:R-:W-:Y:S01]  /*0e90*/  FADD.FTZ R200, -R187, R116 ;  /* 0x00000074bbc87221 */ /* 0x000fe20000010100 */
[----:B------:R-:W-:Y:S01]  /*0ea0*/  FFMA.FTZ R193, R135, R112, R242 ;  /* 0x0000007087c17223 */ /* 0x000fe200000100f2 */
[----:B------:R-:W-:Y:S01]  /*0eb0*/  SHF.R.U32.HI R116, RZ, 0x10, R151 ;  /* 0x00000010ff747819 */ /* 0x000fe20000011697 */
[----:B------:R-:W-:Y:S01]  /*0ec0*/  FMUL.FTZ R114, R97, R114 ;  /* 0x0000007261727220 */ /* 0x000fe20000410000 */
[----:B------:R-:W-:Y:S01]  /*0ed0*/  FADD.FTZ R195, R108, R113 ;  /* 0x000000716cc37221 */ /* 0x000fe20000010000 */
[----:B------:R-:W-:Y:S01]  /*0ee0*/  FMUL.FTZ R190, R137, R190 ;  /* 0x000000be89be7220 */ /* 0x000fe20000410000 */
[----:B------:R-:W-:Y:S01]  /*0ef0*/  FFMA.FTZ R193, R188, R113, R193 ;  /* 0x00000071bcc17223 */ /* 0x000fe200000100c1 */
[----:B------:R-:W-:Y:S02]  /*0f00*/  HADD2.F32 R116, -RZ, R116.H0_H0 ;  /* 0x20000074ff747230 */ /* 0x000fe40000004100 */
[----:B------:R-:W-:Y:S01]  /*0f10*/  FADD.FTZ R108, R195, R114 ;  /* 0x00000072c36c7221 */ /* 0x000fe20000010000 */
[----:B------:R-:W-:Y:S01]  /*0f20*/  FADD.FTZ R204, -R187, R118 ;  /* 0x00000076bbcc7221 */ /* 0x000fe20000010100 */
[----:B------:R-:W-:Y:S01]  /*0f30*/  FMUL.FTZ R192, R137, R192 ;  /* 0x000000c089c07220 */ /* 0x000fe20000410000 */
[----:B------:R-:W-:Y:S01]  /*0f40*/  FFMA.FTZ R195, R190, R114, R193 ;  /* 0x00000072bec37223 */ /* 0x000fe200000100c1 */
[----:B------:R-:W-:Y:S01]  /*0f50*/  SHF.R.U64 R118, R148, 0x10, R149 ;  /* 0x0000001094767819 */ /* 0x000fe20000001295 */
        /* <DEDUP_REMOVED lines=15> */
[----:B------:R-:W-:Y:S01]  /*1050*/  FMUL.FTZ R197, R137, R238 ;  /* 0x000000ee89c57220 */ /* 0x000fe20000410000 */
[----:B------:R-:W-:Y:S01]  /*1060*/  FADD.FTZ R238, R199, R118 ;  /* 0x00000076c7ee7221 */ /* 0x000fe20000010000 */
[----:B------:R-:W-:Y:S01]  /*1070*/  FADD.FTZ R212, -R187, R122 ;  /* 0x0000007abbd47221 */ /* 0x000fe20000010100 */
[----:B------:R-:W-:Y:S01]  /*1080*/  FFMA.FTZ R242, R196, R118, R201 ;  /* 0x00000076c4f27223 */ /* 0x000fe200000100c9 */
[----:B------:R-:W-:Y:S01]  /*1090*/  SHF.R.U64 R122, R146, 0x10, R147 ;  /* 0x00000010927a7819 */ /* 0x000fe20000001293 */
[----:B------:R-:W-:Y:S01]  /*10a0*/  FMUL.FTZ R120, R95, R120 ;  /* 0x000000785f787220 */ /* 0x000fe20000410000 */
[----:B------:R-:W-:Y:S01]  /*10b0*/  FADD.FTZ R201, R238, R119 ;  /* 0x00000077eec97221 */ /* 0x000fe20000010000 */
[----:B------:R-:W-:Y:S01]  /*10c0*/  FMUL.FTZ R198, R137, R198 ;  /* 0x000000c689c67220 */ /* 0x000fe20000410000 */
[----:B------:R-:W-:Y:S01]  /*10d0*/  FFMA.FTZ R203, R197, R119, R242 ;  /* 0x00000077c5cb7223 */ /* 0x000fe200000100f2 */
[----:B------:R-:W-:-:S02]  /*10e0*/  HADD2.F32 R122, -RZ, R122.H0_H0 ;  /* 0x2000007aff7a7230 */ /* 0x000fc40000004100 */
[----:B------:R-:W-:Y:S01]  /*10f0*/  FADD.FTZ R238, R201, R120 ;  /* 0x00000078c9ee7221 */ /* 0x000fe20000010000 */
[----:B------:R-:W-:Y:S01]  /*1100*/  FADD.FTZ R216, -R187, R124 ;  /* 0x0000007cbbd87221 */ /* 0x000fe20000010100 */
[----:B------:R-:W-:Y:S01]  /*1110*/  FMUL.FTZ R199, R137, R200 ;  /* 0x000000c889c77220 */ /* 0x000fe20000410000 */
[----:B------:R-:W-:Y:S01]  /*1120*/  FFMA.FTZ R242, R198, R120, R203 ;  /* 0x00000078c6f27223 */ /* 0x000fe200000100cb */
[----:B------:R-:W-:Y:S01]  /*1130*/  SHF.R.U32.HI R124, RZ, 0x10, R147 ;  /* 0x00000010ff7c7819 */ /* 0x000fe20000011693 */
[----:B------:R-:W-:Y:S01]  /*1140*/  FMUL.FTZ R122, R89, R122 ;  /* 0x0000007a597a7220 */ /* 0x000fe20000410000 */
[----:B------:R-:W-:Y:S01]  /*1150*/  FADD.FTZ R205, R238, R121 ;  /* 0x00000079eecd7221 */ /* 0x000fe20000010000 */
[----:B------:R-:W-:Y:S01]  /*1160*/  FMUL.FTZ R200, R137, R202 ;  /* 0x000000ca89c87220 */ /* 0x000fe20000410000 */
[----:B------:R-:W-:Y:S01]  /*1170*/  FFMA.FTZ R207, R199, R121, R242 ;  /* 0x00000079c7cf7223 */ /* 0x000fe200000100f2 */
[----:B------:R-:W-:Y:S02]  /*1180*/  HADD2.F32 R124, -RZ, R124.H0_H0 ;  /* 0x2000007cff7c7230 */ /* 0x000fe40000004100 */
[C---:B------:R-:W-:Y:S01]  /*1190*/  FMUL.FTZ R201, R137.reuse, R204 ;  /* 0x000000cc89c97220 */ /* 0x040fe20000410000 */
[C---:B------:R-:W-:Y:S01]  /*11a0*/  FMUL.FTZ R203, R137.reuse, R208 ;  /* 0x000000d089cb7220 */ /* 0x040fe20000410000 */
        /* <DEDUP_REMOVED lines=10> */
[C---:B------:R-:W-:Y:S01]  /*1250*/  FMUL.FTZ R205, R137.reuse, R212 ;  /* 0x000000d489cd7220 */ /* 0x040fe20000410000 */
[----:B------:R-:W-:Y:S01]  /*1260*/  FMUL.FTZ R206, R137, R214 ;  /* 0x000000d689ce7220 */ /* 0x000fe20000410000 */
[----:B------:R-:W-:Y:S01]  /*1270*/  FADD.FTZ R212, R209, R124 ;  /* 0x0000007cd1d47221 */ /* 0x000fe20000010000 */
[C---:B------:R-:W-:Y:S01]  /*1280*/  FADD.FTZ R224, -R187.reuse, R128 ;  /* 0x00000080bbe07221 */ /* 0x040fe20000010100 */
[----:B------:R-:W-:Y:S01]  /*1290*/  FFMA.FTZ R214, R202, R124, R211 ;  /* 0x0000007ccad67223 */ /* 0x000fe200000100d3 */
[----:B------:R-:W-:Y:S01]  /*12a0*/  FADD.FTZ R222, -R187, R127 ;  /* 0x0000007fbbde7221 */ /* 0x000fe20000010100 */
[----:B------:R-:W-:Y:S01]  /*12b0*/  SHF.R.U32.HI R128, RZ, 0x10, R145 ;  /* 0x00000010ff807819 */ /* 0x000fe20000011691 */
[----:B------:R-:W-:Y:S02]  /*12c0*/  HADD2.F32 R127, -RZ, R145.H0_H0 ;  /* 0x20000091ff7f7230 */ /* 0x000fe40000004100 */
        /* <DEDUP_REMOVED lines=8> */
[C---:B------:R-:W-:Y:S01]  /*1350*/  FADD.FTZ R228, -R187.reuse, R130 ;  /* 0x00000082bbe47221 */ /* 0x040fe20000010100 */
[----:B------:R-:W-:Y:S01]  /*1360*/  FFMA.FTZ R218, R204, R126, R215 ;  /* 0x0000007eccda7223 */ /* 0x000fe200000100d7 */
[----:B------:R-:W-:Y:S01]  /*1370*/  FADD.FTZ R226, -R187, R129 ;  /* 0x00000081bbe27221 */ /* 0x000fe20000010100 */
[----:B------:R-:W-:Y:S01]  /*1380*/  SHF.R.U64 R130, R142, 0x10, R143 ;  /* 0x000000108e827819 */ /* 0x000fe2000000128f */
        /* <DEDUP_REMOVED lines=9> */
[----:B------:R-:W-:Y:S01]  /*1420*/  FADD.FTZ R236, -R187, R134 ;  /* 0x00000086bbec7221 */ /* 0x000fe20000010100 */
[----:B------:R-:W-:Y:S01]  /*1430*/  FFMA.FTZ R222, R206, R128, R219 ;  /* 0x00000080cede7223 */ /* 0x000fe200000100db */
[----:B------:R-:W-:Y:S01]  /*1440*/  SHF.R.U32.HI R134, RZ, 0x10, R143 ;  /* 0x00000010ff867819 */ /* 0x000fe2000001168f */
[----:B------:R-:W-:Y:S01]  /*1450*/  FMUL.FTZ R130, R81, R130 ;  /* 0x0000008251827220 */ /* 0x000fe20000410000 */
[----:B------:R-:W-:Y:S01]  /*1460*/  FADD.FTZ R221, R220, R129 ;  /* 0x00000081dcdd7221 */ /* 0x000fe20000010000 */
[----:B------:R-:W-:Y:S01]  /*1470*/  FFMA.FTZ R223, R207, R129, R222 ;  /* 0x00000081cfdf7223 */ /* 0x000fe200000100de */
        /* <DEDUP_REMOVED lines=27> */
[----:B------:R-:W-:Y:S02]  /*1630*/  FMUL.FTZ R108, R72, R107 ;  /* 0x0000006b486c7220 */ /* 0x000fe40000410000 */
[----:B------:R-:W-:Y:S01]  /*1640*/  FADD.FTZ R235, R236, R193 ;  /* 0x000000c1eceb7221 */ /* 0x000fe20000010000 */
[----:B------:R-:W-:Y:S01]  /*1650*/  FFMA.FTZ R236, R214, R193, R233 ;  /* 0x000000c1d6ec7223 */ /* 0x000fe200000100e9 */
[----:B------:R-:W-:Y:S02]  /*1660*/  HADD2.F32 R105, -RZ, R141.H0_H0 ;  /* 0x2000008dff697230 */ /* 0x000fe40000004100 */
        /* <DEDUP_REMOVED lines=45> */
.L_x_15909:
[----:B------:R-:W0:Y:S01]  /*1940*/  LDC.64 R40, c[0x0][0x3a8] ;  /* 0x0000ea00ff287b82 */ /* 0x000e220000000a00 */
[C---:B------:R-:W-:Y:S02]  /*1950*/  IADD3 R180, PT, PT, R179.reuse, 0x20, RZ ;  /* 0x00000020b3b47810 */ /* 0x040fe40007ffe0ff */
[C---:B------:R-:W-:Y:S02]  /*1960*/  IADD3 R181, PT, PT, R179.reuse, 0x40, RZ ;  /* 0x00000040b3b57810 */ /* 0x040fe40007ffe0ff */
[C---:B------:R-:W-:Y:S02]  /*1970*/  IADD3 R182, PT, PT, R179.reuse, 0x60, RZ ;  /* 0x00000060b3b67810 */ /* 0x040fe40007ffe0ff */
[C---:B------:R-:W-:Y:S02]  /*1980*/  IADD3 R183, PT, PT, R179.reuse, 0x80, RZ ;  /* 0x00000080b3b77810 */ /* 0x040fe40007ffe0ff */
[C---:B------:R-:W-:Y:S02]  /*1990*/  IADD3 R184, PT, PT, R179.reuse, 0xa0, RZ ;  /* 0x000000a0b3b87810 */ /* 0x040fe40007ffe0ff */
[----:B------:R-:W-:-:S02]  /*19a0*/  IADD3 R177, PT, PT, R179, 0xc0, RZ ;  /* 0x000000c0b3b17810 */ /* 0x000fc40007ffe0ff */
[C---:B------:R-:W-:Y:S01]  /*19b0*/  IADD3 R178, PT, PT, R179.reuse, 0xe0, RZ ;  /* 0x000000e0b3b27810 */ /* 0x040fe20007ffe0ff */
[----:B0-----:R-:W-:-:S04]  /*19c0*/  IMAD.WIDE.U32 R104, R179, 0x10, R40 ;  /* 0x00000010b3687825 */ /* 0x001fc800078e0028 */
[--C-:B------:R-:W-:Y:S02]  /*19d0*/  IMAD.WIDE.U32 R108, R180, 0x10, R40.reuse ;  /* 0x00000010b46c7825 */ /* 0x100fe400078e0028 */
[----:B------:R-:W2:Y:S02]  /*19e0*/  LDG.E.128 R104, desc[UR6][R104.64] ;  /* 0x0000000668687981 */ /* 0x000ea4000c1e1d00 */
[--C-:B------:R-:W-:Y:S02]  /*19f0*/  IMAD.WIDE.U32 R112, R181, 0x10, R40.reuse ;  /* 0x00000010b5707825 */ /* 0x100fe400078e0028 */
[----:B------:R-:W3:Y:S02]  /*1a00*/  LDG.E.128 R108, desc[UR6][R108.64] ;  /* 0x000000066c6c7981 */ /* 0x000ee4000c1e1d00 */
[--C-:B------:R-:W-:Y:S02]  /*1a10*/  IMAD.WIDE.U32 R116, R182, 0x10, R40.reuse ;  /* 0x00000010b6747825 */ /* 0x100fe400078e0028 */
[----:B------:R-:W4:Y:S02]  /*1a20*/  LDG.E.128 R112, desc[UR6][R112.64] ;  /* 0x0000000670707981 */ /* 0x000f24000c1e1d00 */
[----:B------:R-:W-:-:S02]  /*1a30*/  IMAD.WIDE.U32 R120, R183, 0x10, R40 ;  /* 0x00000010b7787825 */ /* 0x000fc400078e0028 */
[----:B------:R-:W2:Y:S02]  /*1a40*/  LDG.E.128 R116, desc[UR6][R116.64] ;  /* 0x0000000674747981 */ /* 0x000ea4000c1e1d00 */
[--C-:B------:R-:W-:Y:S02]  /*1a50*/  IMAD.WIDE.U32 R124, R184, 0x10, R40.reuse ;  /* 0x00000010b87c7825 */ /* 0x100fe400078e0028 */
[----:B------:R-:W2:Y:S02]  /*1a60*/  LDG.E.128 R120, desc[UR6][R120.64] ;  /* 0x0000000678787981 */ /* 0x000ea4000c1e1d00 */
[--C-:B------:R-:W-:Y:S02]  /*1a70*/  IMAD.WIDE.U32 R128, R177, 0x10, R40.reuse ;  /* 0x00000010b1807825 */ /* 0x100fe400078e0028 */
[----:B------:R-:W2:Y:S02]  /*1a80*/  LDG.E.128 R124, desc[UR6][R124.64] ;  /* 0x000000067c7c7981 */ /* 0x000ea4000c1e1d00 */
[----:B------:R-:W-:-:S02]  /*1a90*/  IMAD.WIDE.U32 R132, R178, 0x10, R40 ;  /* 0x00000010b2847825 */ /* 0x000fc400078e0028 */
[----:B------:R-:W0:Y:S01]  /*1aa0*/  LDC.64 R40, c[0x0][0x428] ;  /* 0x00010a00ff287b82 */ /* 0x000e220000000a00 */
[----:B------:R-:W2:Y:S04]  /*1ab0*/  LDG.E.128 R128, desc[UR6][R128.64] ;  /* 0x0000000680807981 */ /* 0x000ea8000c1e1d00 */
[----:B------:R-:W2:Y:S01]  /*1ac0*/  LDG.E.128 R132, desc[UR6][R132.64] ;  /* 0x0000000684847981 */ /* 0x000ea2000c1e1d00 */
[----:B0-----:R-:W-:-:S04]  /*1ad0*/  IMAD.WIDE.U32 R100, R179, 0x10, R40 ;  /* 0x00000010b3647825 */ /* 0x001fc800078e0028 */
[--C-:B------:R-:W-:Y:S02]  /*1ae0*/  IMAD.WIDE.U32 R96, R180, 0x10, R40.reuse ;  /* 0x00000010b4607825 */ /* 0x100fe400078e0028 */
[----:B------:R-:W2:Y:S02]  /*1af0*/  LDG.E.128 R100, desc[UR6][R100.64] ;  /* 0x0000000664647981 */ /* 0x000ea4000c1e1d00 */
[--C-:B------:R-:W-:Y:S02]  /*1b00*/  IMAD.WIDE.U32 R92, R181, 0x10, R40.reuse ;  /* 0x00000010b55c7825 */ /* 0x100fe400078e0028 */
[----:B------:R-:W2:Y:S02]  /*1b10*/  LDG.E.128 R96, desc[UR6][R96.64] ;  /* 0x0000000660607981 */ /* 0x000ea4000c1e1d00 */
[--C-:B------:R-:W-:Y:S02]  /*1b20*/  IMAD.WIDE.U32 R88, R182, 0x10, R40.reuse ;  /* 0x00000010b6587825 */ /* 0x100fe400078e0028 */
[----:B------:R-:W2:Y:S02]  /*1b30*/  LDG.E.128 R92, desc[UR6][R92.64] ;  /* 0x000000065c5c7981 */ /* 0x000ea4000c1e1d00 */
[----:B------:R-:W-:-:S02]  /*1b40*/  IMAD.WIDE.U32 R84, R183, 0x10, R40 ;  /* 0x00000010b7547825 */ /* 0x000fc400078e0028 */
[----:B------:R-:W2:Y:S02]  /*1b50*/  LDG.E.128 R88, desc[UR6][R88.64] ;  /* 0x0000000658587981 */ /* 0x000ea4000c1e1d00 */
[--C-:B------:R-:W-:Y:S02]  /*1b60*/  IMAD.WIDE.U32 R80, R184, 0x10, R40.reuse ;  /* 0x00000010b8507825 */ /* 0x100fe400078e0028 */
[----:B------:R-:W2:Y:S04]  /*1b70*/  LDG.E.128 R84, desc[UR6][R84.64] ;  /* 0x0000000654547981 */ /* 0x000ea8000c1e1d00 */
[----:B------:R-:W2:Y:S01]  /*1b80*/  LDG.E.128 R80, desc[UR6][R80.64] ;  /* 0x0000000650507981 */ /* 0x000ea2000c1e1d00 */
[----:B------:R-:W-:-:S06]  /*1b90*/  IMAD.WIDE.U32 R76, R177, 0x10, R40 ;  /* 0x00000010b14c7825 */ /* 0x000fcc00078e0028 */
[----:B------:R-:W2:Y:S01]  /*1ba0*/  LDG.E.128 R76, desc[UR6][R76.64] ;  /* 0x000000064c4c7981 */ /* 0x000ea2000c1e1d00 */
[----:B------:R-:W-:Y:S02]  /*1bb0*/  IMAD.WIDE.U32 R72, R178, 0x10, R40 ;  /* 0x00000010b2487825 */ /* 0x000fe400078e0028 */
[----:B------:R-:W0:Y:S04]  /*1bc0*/  LDC.64 R40, c[0x0][0x438] ;  /* 0x00010e00ff287b82 */ /* 0x000e280000000a00 */
[----:B------:R-:W2:Y:S01]  /*1bd0*/  LDG.E.128 R72, desc[UR6][R72.64] ;  /* 0x0000000648487981 */ /* 0x000ea2000c1e1d00 */
[----:B0-----:R-:W-:-:S04]  /*1be0*/  IMAD.WIDE.U32 R68, R179, 0x10, R40 ;  /* 0x00000010b3447825 */ /* 0x001fc800078e0028 */
[--C-:B------:R-:W-:Y:S02]  /*1bf0*/  IMAD.WIDE.U32 R64, R180, 0x10, R40.reuse ;  /* 0x00000010b4407825 */ /* 0x100fe400078e0028 */
[----:B------:R-:W5:Y:S02]  /*1c00*/  LDG.E.128 R68, desc[UR6][R68.64] ;  /* 0x0000000644447981 */ /* 0x000f64000c1e1d00 */
[--C-:B------:R-:W-:Y:S02]  /*1c10*/  IMAD.WIDE.U32 R60, R181, 0x10, R40.reuse ;  /* 0x00000010b53c7825 */ /* 0x100fe400078e0028 */
[----:B------:R-:W5:Y:S02]  /*1c20*/  LDG.E.128 R64, desc[UR6][R64.64] ;  /* 0x0000000640407981 */ /* 0x000f64000c1e1d00 */
[--C-:B------:R-:W-:Y:S02]  /*1c30*/  IMAD.WIDE.U32 R56, R182, 0x10, R40.reuse ;  /* 0x00000010b6387825 */ /* 0x100fe400078e0028 */
[----:B------:R-:W5:Y:S02]  /*1c40*/  LDG.E.128 R60, desc[UR6][R60.64] ;  /* 0x000000063c3c7981 */ /* 0x000f64000c1e1d00 */
[----:B------:R-:W-:-:S02]  /*1c50*/  IMAD.WIDE.U32 R52, R183, 0x10, R40 ;  /* 0x00000010b7347825 */ /* 0x000fc400078e0028 */
[----:B------:R-:W5:Y:S02]  /*1c60*/  LDG.E.128 R56, desc[UR6][R56.64] ;  /* 0x0000000638387981 */ /* 0x000f64000c1e1d00 */
[--C-:B------:R-:W-:Y:S02]  /*1c70*/  IMAD.WIDE.U32 R48, R184, 0x10, R40.reuse ;  /* 0x00000010b8307825 */ /* 0x100fe400078e0028 */
[----:B------:R-:W5:Y:S02]  /*1c80*/  LDG.E.128 R52, desc[UR6][R52.64] ;  /* 0x0000000634347981 */ /* 0x000f64000c1e1d00 */
[--C-:B------:R-:W-:Y:S02]  /*1c90*/  IMAD.WIDE.U32 R44, R177, 0x10, R40.reuse ;  /* 0x00000010b12c7825 */ /* 0x100fe400078e0028 */
[----:B------:R-:W5:Y:S02]  /*1ca0*/  LDG.E.128 R48, desc[UR6][R48.64] ;  /* 0x0000000630307981 */ /* 0x000f64000c1e1d00 */
[----:B------:R-:W-:-:S02]  /*1cb0*/  IMAD.WIDE.U32 R40, R178, 0x10, R40 ;  /* 0x00000010b2287825 */ /* 0x000fc400078e0028 */
[----:B------:R-:W5:Y:S04]  /*1cc0*/  LDG.E.128 R44, desc[UR6][R44.64] ;  /* 0x000000062c2c7981 */ /* 0x000f68000c1e1d00 */
[----:B------:R-:W5:Y:S01]  /*1cd0*/  LDG.E.128 R40, desc[UR6][R40.64] ;  /* 0x0000000628287981 */ /* 0x000f62000c1e1d00 */
[--C-:B------:R-:W-:Y:S01]  /*1ce0*/  SHF.R.U64 R252, R138, 0x10, R139.reuse ;  /* 0x000000108afc7819 */ /* 0x100fe2000000128b */
[----:B------:R-:W-:Y:S01]  /*1cf0*/  HADD2.F32 R191, -RZ, R139.H0_H0 ;  /* 0x2000008bffbf7230 */ /* 0x000fe20000004100 */
[----:B------:R-:W-:-:S03]  /*1d00*/  SHF.R.U32.HI R251, RZ, 0x10, R139 ;  /* 0x00000010fffb7819 */ /* 0x000fc6000001168b */
[----:B------:R-:W-:Y:S02]  /*1d10*/  HADD2.F32 R252, -RZ, R252.H0_H0 ;  /* 0x200000fcfffc7230 */ /* 0x000fe40000004100 */
[----:B------:R-:W-:Y:S01]  /*1d20*/  HADD2.F32 R250, -RZ, R251.H0_H0 ;  /* 0x200000fbfffa7230 */ /* 0x000fe20000004100 */
[--C-:B------:R-:W-:Y:S02]  /*1d30*/  SHF.R.U64 R249, R140, 0x10, R141.reuse ;  /* 0x000000108cf97819 */ /* 0x100fe4000000128d */
[----:B------:R-:W-:-:S03]  /*1d40*/  SHF.R.U32.HI R251, RZ, 0x10, R141 ;  /* 0x00000010fffb7819 */ /* 0x000fc6000001168d */
[----:B------:R-:W-:Y:S02]  /*1d50*/  HADD2.F32 R248, -RZ, R249.H0_H0 ;  /* 0x200000f9fff87230 */ /* 0x000fe40000004100 */
[----:B------:R-:W-:Y:S02]  /*1d60*/  HADD2.F32 R246, -RZ, R251.H0_H0 ;  /* 0x200000fbfff67230 */ /* 0x000fe40000004100 */
[C---:B---3--:R-:W-:Y:S01]  /*1d70*/  FADD.FTZ R192, -R187.reuse, R110 ;  /* 0x0000006ebbc07221 */ /* 0x048fe20000010100 */
[----:B------:R-:W-:Y:S01]  /*1d80*/  SHF.R.U64 R110, R152, 0x10, R153 ;  /* 0x00000010986e7819 */ /* 0x000fe20000001299 */
[C---:B------:R-:W-:Y:S01]  /*1d90*/  FADD.FTZ R194, -R187.reuse, R111 ;  /* 0x0000006fbbc27221 */ /* 0x040fe20000010100 */
[----:B------:R-:W-:Y:S02]  /*1da0*/  HADD2.F32 R111, -RZ, R152.H0_H0 ;  /* 0x20000098ff6f7230 */ /* 0x000fe40000004100 */
[----:B----4-:R-:W-:Y:S01]  /*1db0*/  FADD.FTZ R196, -R187, R113 ;  /* 0x00000071bbc47221 */ /* 0x010fe20000010100 */
[----:B------:R-:W-:-:S02]  /*1dc0*/  HADD2.F32 R110, -RZ, R110.H0_H0 ;  /* 0x2000006eff6e7230 */ /* 0x000fc40000004100 */
[C---:B------:R-:W-:Y:S01]  /*1dd0*/  FADD.FTZ R198, -R187.reuse, R115 ;  /* 0x00000073bbc67221 */ /* 0x040fe20000010100 */
[----:B------:R-:W-:Y:S02]  /*1de0*/  HADD2.F32 R113, -RZ, R153.H0_H0 ;  /* 0x20000099ff717230 */ /* 0x000fe40000004100 */
[C---:B--2---:R-:W-:Y:S01]  /*1df0*/  FADD.FTZ R202, -R187.reuse, R117 ;  /* 0x00000075bbca7221 */ /* 0x044fe20000010100 */
[----:B------:R-:W-:Y:S02]  /*1e00*/  HADD2.F32 R115, -RZ, R150.H0_H0 ;  /* 0x20000096ff737230 */ /* 0x000fe40000004100 */
[C---:B------:R-:W-:Y:S01]  /*1e10*/  FADD.FTZ R190, -R187.reuse, R109 ;  /* 0x0000006dbbbe7221 */ /* 0x040fe20000010100 */
[C---:B------:R-:W-:Y:S01]  /*1e20*/  FADD.FTZ R206, -R187.reuse, R119 ;  /* 0x00000077bbce7221 */ /* 0x040fe20000010100 */
[----:B------:R-:W-:Y:S02]  /*1e30*/  HADD2.F32 R117, -RZ, R151.H0_H0 ;  /* 0x20000097ff757230 */ /* 0x000fe40000004100 */
[----:B------:R-:W-:Y:S01]  /*1e40*/  FADD.FTZ R210, -R187, R121 ;  /* 0x00000079bbd27221 */ /* 0x000fe20000010100 */
[----:B------:R-:W-:-:S02]  /*1e50*/  HADD2.F32 R119, -RZ, R148.H0_H0 ;  /* 0x20000094ff777230 */ /* 0x000fc40000004100 */
[C---:B------:R-:W-:Y:S01]  /*1e60*/  FADD.FTZ R214, -R187.reuse, R123 ;  /* 0x0000007bbbd67221 */ /* 0x040fe20000010100 */
[----:B------:R-:W-:Y:S02]  /*1e70*/  HADD2.F32 R121, -RZ, R149.H0_H0 ;  /* 0x20000095ff797230 */ /* 0x000fe40000004100 */
[C---:B------:R-:W-:Y:S01]  /*1e80*/  FADD.FTZ R218, -R187.reuse, R125 ;  /* 0x0000007dbbda7221 */ /* 0x040fe20000010100 */
[----:B------:R-:W-:Y:S02]  /*1e90*/  HADD2.F32 R123, -RZ, R146.H0_H0 ;  /* 0x20000092ff7b7230 */ /* 0x000fe40000004100 */
[C---:B------:R-:W-:Y:S01]  /*1ea0*/  FADD.FTZ R104, -R187.reuse, R104 ;  /* 0x00000068bb687221 */ /* 0x040fe20000010100 */
[----:B------:R-:W-:Y:S01]  /*1eb0*/  FADD.FTZ R230, -R187, R131 ;  /* 0x00000083bbe67221 */ /* 0x000fe20000010100 */
[----:B------:R-:W-:Y:S02]  /*1ec0*/  HADD2.F32 R125, -RZ, R147.H0_H0 ;  /* 0x20000093ff7d7230 */ /* 0x000fe40000004100 */
[----:B------:R-:W-:-:S02]  /*1ed0*/  HADD2.F32 R131, -RZ, R144.H0_H0 ;  /* 0x20000090ff837230 */ /* 0x000fc40000004100 */
[C---:B------:R-:W-:Y:S01]  /*1ee0*/  FADD.FTZ R244, -R187.reuse, R105 ;  /* 0x00000069bbf47221 */ /* 0x040fe20000010100 */
[C---:B------:R-:W-:Y:S01]  /*1ef0*/  FADD.FTZ R242, -R187.reuse, R106 ;  /* 0x0000006abbf27221 */ /* 0x040fe20000010100 */
[C---:B------:R-:W-:Y:S01]  /*1f00*/  FADD.FTZ R106, -R187.reuse, R112 ;  /* 0x00000070bb6a7221 */ /* 0x040fe20000010100 */
[----:B------:R-:W-:Y:S01]  /*1f10*/  FADD.FTZ R234, -R187, R133 ;  /* 0x00000085bbea7221 */ /* 0x000fe20000010100 */
[----:B-----5:R-:W-:Y:S01]  /*1f20*/  FMUL.FTZ R104, R137, R104 ;  /* 0x0000006889687220 */ /* 0x020fe20000410000 */
[----:B------:R-:W-:Y:S01]  /*1f30*/  SHF.R.U32.HI R112, RZ, 0x10, R153 ;  /* 0x00000010ff707819 */ /* 0x000fe20000011699 */
[----:B------:R-:W-:Y:S02]  /*1f40*/  HADD2.F32 R133, -RZ, R143.H0_H0 ;  /* 0x2000008fff857230 */ /* 0x000fe40000004100 */
[C---:B------:R-:W-:Y:S01]  /*1f50*/  FADD.FTZ R240, -R187.reuse, R135 ;  /* 0x00000087bbf07221 */ /* 0x040fe20000010100 */
[----:B------:R-:W-:Y:S01]  /*1f60*/  FADD.FTZ R232, -R187, R132 ;  /* 0x00000084bbe87221 */ /* 0x000fe20000010100 */
[----:B------:R-:W-:-:S02]  /*1f70*/  HADD2.F32 R112, -RZ, R112.H0_H0 ;  /* 0x20000070ff707230 */ /* 0x000fc40000004100 */
        /* <DEDUP_REMOVED lines=11> */
[----:B------:R-:W-:Y:S01]  /*2030*/  FADD.FTZ R244, RZ, R110 ;  /* 0x0000006efff47221 */ /* 0x000fe20000010000 */
[----:B------:R-:W-:Y:S01]  /*2040*/  FFMA.FTZ R135, R104, R110, RZ ;  /* 0x0000006e68877223 */ /* 0x000fe200000100ff */
        /* <DEDUP_REMOVED lines=185> */
.L_x_15910:
        /* <DEDUP_REMOVED lines=86> */
.L_x_15928:
        /* <DEDUP_REMOVED lines=57> */
[----:B------:R-:W-:Y:S01]  /*34d0*/  FADD.FTZ R86, -R86, R125 ;  /* 0x0000007d56567221 */ /* 0x000fe20000010100 */
[C---:B------:R-:W-:Y:S01]  /*34e0*/  FMUL.FTZ R75, R137.reuse, R74 ;  /* 0x0000004a894b7220 */ /* 0x040fe20000410000 */
[----:B------:R-:W-:Y:S01]  /*34f0*/  FADD.FTZ R88, -R88, R127 ;  /* 0x0000007f58587221 */ /* 0x000fe20000010100 */
[C---:B------:R-:W-:Y:S01]  /*3500*/  FMUL.FTZ R77, R137.reuse, R76 ;  /* 0x0000004c894d7220 */ /* 0x040fe20000410000 */
[C---:B------:R-:W-:Y:S01]  /*3510*/  FMUL.FTZ R79, R137.reuse, R112 ;  /* 0x00000070894f7220 */ /* 0x040fe20000410000 */
        /* <DEDUP_REMOVED lines=15> */
[----:B------:R-:W-:Y:S01]  /*3610*/  FADD.FTZ R126, -R89, R126 ;  /* 0x0000007e597e7221 */ /* 0x000fe20000010100 */
[----:B------:R-:W-:Y:S01]  /*3620*/  FADD.FTZ R128, -R91, R128 ;  /* 0x000000805b807221 */ /* 0x000fe20000010100 */
[----:B------:R-:W-:Y:S01]  /*3630*/  FMUL.FTZ R119, R137, R86 ;  /* 0x0000005689777220 */ /* 0x000fe20000410000 */
[----:B------:R-:W-:Y:S01]  /*3640*/  FMUL.FTZ R73, R75, R136 ;  /* 0x000000884b497220 */ /* 0x000fe20000410000 */
[----:B------:R-:W-:Y:S01]  /*3650*/  FADD.FTZ R130, -R93, R130 ;  /* 0x000000825d827221 */ /* 0x000fe20000010100 */
[----:B------:R-:W-:Y:S01]  /*3660*/  FADD.FTZ R132, -R209, R132 ;  /* 0x00000084d1847221 */ /* 0x000fe20000010100 */
[----:B------:R-:W-:Y:S01]  /*3670*/  FADD.FTZ R134, -R95, R134 ;  /* 0x000000865f867221 */ /* 0x000fe20000010100 */
[----:B------:R-:W-:Y:S01]  /*3680*/  FMUL.FTZ R123, R137, R88 ;  /* 0x00000058897b7220 */ /* 0x000fe20000410000 */
[----:B0-----:R-:W-:-:S04]  /*3690*/  IMAD.WIDE.U32 R86, R179, 0x10, R84 ;  /* 0x00000010b3567825 */ /* 0x001fc800078e0054 */
        /* <DEDUP_REMOVED lines=8> */
[C---:B------:R-:W-:Y:S01]  /*3720*/  FMUL.FTZ R111, R137.reuse, R82 ;  /* 0x00000052896f7220 */ /* 0x040fe20000410000 */
[----:B------:R-:W-:Y:S01]  /*3730*/  FMUL.FTZ R127, R137, R90 ;  /* 0x0000005a897f7220 */ /* 0x000fe20000410000 */
[----:B------:R-:W-:-:S04]  /*3740*/  IMAD.WIDE.U32 R88, R180, 0x10, R84 ;  /* 0x00000010b4587825 */ /* 0x000fc800078e0054 */
[-C--:B------:R-:W-:Y:S01]  /*3750*/  FMUL.FTZ R76, R81, R136.reuse ;  /* 0x00000088514c7220 */ /* 0x080fe20000410000 */
[-C--:B------:R-:W-:Y:S01]  /*3760*/  FMUL.FTZ R77, R83, R136.reuse ;  /* 0x00000088534d7220 */ /* 0x080fe20000410000 */
[-C--:B------:R-:W-:Y:S01]  /*3770*/  FMUL.FTZ R78, R99, R136.reuse ;  /* 0x00000088634e7220 */ /* 0x080fe20000410000 */
[----:B------:R-:W-:Y:S01]  /*3780*/  FMUL.FTZ R79, R101, R136 ;  /* 0x00000088654f7220 */ /* 0x000fe20000410000 */
        /* <DEDUP_REMOVED lines=19> */
[----:B------:R0:W-:Y:S01]  /*38c0*/  STG.E.128 desc[UR6][R86.64], R72 ;  /* 0x0000004856007986 */ /* 0x0001e2000c101d06 */
[----:B------:R-:W-:Y:S01]  /*38d0*/  FMUL.FTZ R137, R137, R218 ;  /* 0x000000da89897220 */ /* 0x000fe20000410000 */
[----:B------:R-:W-:-:S02]  /*38e0*/  IMAD.WIDE.U32 R92, R182, 0x10, R84 ;  /* 0x00000010b65c7825 */ /* 0x000fc400078e0054 */
[----:B------:R1:W-:Y:S02]  /*38f0*/  STG.E.128 desc[UR6][R88.64], R76 ;  /* 0x0000004c58007986 */ /* 0x0003e4000c101d06 */
[--C-:B------:R-:W-:Y:S02]  /*3900*/  IMAD.WIDE.U32 R94, R183, 0x10, R84.reuse ;  /* 0x00000010b75e7825 */ /* 0x100fe400078e0054 */
[----:B------:R2:W-:Y:S02]  /*3910*/  STG.E.128 desc[UR6][R90.64], R80 ;  /* 0x000000505a007986 */ /* 0x0005e4000c101d06 */
[----:B------:R-:W-:-:S04]  /*3920*/  IMAD.WIDE.U32 R96, R184, 0x10, R84 ;  /* 0x00000010b8607825 */ /* 0x000fc800078e0054 */
[----:B------:R-:W-:-:S04]  /*3930*/  IMAD.WIDE.U32 R98, R177, 0x10, R84 ;  /* 0x00000010b1627825 */ /* 0x000fc800078e0054 */
[-C--:B0-----:R-:W-:Y:S01]  /*3940*/  FMUL.FTZ R72, R111, R136.reuse ;  /* 0x000000886f487220 */ /* 0x081fe20000410000 */
[-C--:B------:R-:W-:Y:S01]  /*3950*/  FMUL.FTZ R73, R113, R136.reuse ;  /* 0x0000008871497220 */ /* 0x080fe20000410000 */
[-C--:B------:R-:W-:Y:S01]  /*3960*/  FMUL.FTZ R74, R115, R136.reuse ;  /* 0x00000088734a7220 */ /* 0x080fe20000410000 */
[-C--:B------:R-:W-:Y:S01]  /*3970*/  FMUL.FTZ R75, R117, R136.reuse ;  /* 0x00000088754b7220 */ /* 0x080fe20000410000 */
[-C--:B-1----:R-:W-:Y:S01]  /*3980*/  FMUL.FTZ R76, R119, R136.reuse ;  /* 0x00000088774c7220 */ /* 0x082fe20000410000 */
[-C--:B------:R-:W-:Y:S01]  /*3990*/  FMUL.FTZ R77, R121, R136.reuse ;  /* 0x00000088794d7220 */ /* 0x080fe20000410000 */
[-C--:B------:R-:W-:Y:S01]  /*39a0*/  FMUL.FTZ R78, R123, R136.reuse ;  /* 0x000000887b4e7220 */ /* 0x080fe20000410000 */
[----:B------:R-:W-:Y:S01]  /*39b0*/  FMUL.FTZ R79, R125, R136 ;  /* 0x000000887d4f7220 */ /* 0x000fe20000410000 */
[----:B------:R-:W-:-:S04]  /*39c0*/  IMAD.WIDE.U32 R178, R178, 0x10, R84 ;  /* 0x00000010b2b27825 */ /* 0x000fc800078e0054 */
[-C--:B--2---:R-:W-:Y:S01]  /*39d0*/  FMUL.FTZ R80, R127, R136.reuse ;  /* 0x000000887f507220 */ /* 0x084fe20000410000 */
        /* <DEDUP_REMOVED lines=11> */
[----:B------:R3:W-:Y:S04]  /*3a90*/  STG.E.128 desc[UR6][R92.64], R72 ;  /* 0x000000485c007986 */ /* 0x0007e8000c101d06 */
[----:B------:R3:W-:Y:S04]  /*3aa0*/  STG.E.128 desc[UR6][R94.64], R76 ;  /* 0x0000004c5e007986 */ /* 0x0007e8000c101d06 */
[----:B------:R3:W-:Y:S04]  /*3ab0*/  STG.E.128 desc[UR6][R96.64], R80 ;  /* 0x0000005060007986 */ /* 0x0007e8000c101d06 */
[----:B------:R3:W-:Y:S04]  /*3ac0*/  STG.E.128 desc[UR6][R98.64], R84 ;  /* 0x0000005462007986 */ /* 0x0007e8000c101d06 */
[----:B------:R3:W-:Y:S01]  /*3ad0*/  STG.E.128 desc[UR6][R178.64], R88 ;  /* 0x00000058b2007986 */ /* 0x0007e2000c101d06 */
[----:B------:R-:W-:Y:S05]  /*3ae0*/  BRA `(.L_x_15914) ;  /* 0x0000001c00687947 */ /* 0x000fea0003800000 */
.L_x_15913:
        /* <DEDUP_REMOVED lines=34> */
[----:B------:R-:W1:Y:S01]  /*3d10*/  LDC.64 R72, c[0x0][0x468] ;  /* 0x00011a00ff487b82 */ /* 0x000e620000000a00 */
[----:B------:R-:W-:Y:S01]  /*3d20*/  FADD.FTZ R78, -R74, R109 ;  /* 0x0000006d4a4e7221 */ /* 0x000fe20000010100 */
[----:B------:R-:W-:Y:S01]  /*3d30*/  FADD.FTZ R82, -R76, R111 ;  /* 0x0000006f4c527221 */ /* 0x000fe20000010100 */
[----:B------:R-:W-:Y:S01]  /*3d40*/  FADD.FTZ R112, -R135, R112 ;  /* 0x0000007087707221 */ /* 0x000fe20000010100 */
[----:B------:R-:W-:Y:S01]  /*3d50*/  FADD.FTZ R90, -R81, R118 ;  /* 0x00000076515a7221 */ /* 0x000fe20000010100 */
[----:B------:R-:W-:Y:S01]  /*3d60*/  FADD.FTZ R196, -R83, R120 ;  /* 0x0000007853c47221 */ /* 0x000fe20000010100 */
[----:B0-----:R-:W-:-:S04]  /*3d70*/  IMAD.WIDE.U32 R74, R179, 0x10, R94 ;  /* 0x00000010b34a7825 */ /* 0x001fc800078e005e */
        /* <DEDUP_REMOVED lines=15> */
[----:B------:R-:W-:-:S04]  /*3e70*/  IMAD.WIDE.U32 R112, R180, 0x10, R94 ;  /* 0x00000010b4707825 */ /* 0x000fc800078e005e */
        /* <DEDUP_REMOVED lines=9> */
[----:B------:R0:W-:Y:S01]  /*3f10*/  STG.E.128 desc[UR6][R74.64], R80 ;  /* 0x000000504a007986 */ /* 0x0001e2000c101d06 */
[----:B------:R-:W-:Y:S01]  /*3f20*/  FADD.FTZ R122, -R85, R122 ;  /* 0x0000007a557a7221 */ /* 0x000fe20000010100 */
[----:B------:R-:W-:-:S04]  /*3f30*/  IMAD.WIDE.U32 R102, R183, 0x10, R94 ;  /* 0x00000010b7667825 */ /* 0x000fc800078e005e */
[----:B------:R-:W-:Y:S01]  /*3f40*/  FADD.FTZ R124, -R87, R124 ;  /* 0x0000007c577c7221 */ /* 0x000fe20000010100 */
[C---:B------:R-:W-:Y:S01]  /*3f50*/  FMUL.FTZ R77, R137.reuse, R90 ;  /* 0x0000005a894d7220 */ /* 0x040fe20000410000 */
[----:B------:R-:W-:Y:S01]  /*3f60*/  FMUL.FTZ R78, R137, R194 ;  /* 0x000000c2894e7220 */ /* 0x000fe20000410000 */
[----:B------:R-:W-:-:S04]  /*3f70*/  IMAD.WIDE.U32 R104, R184, 0x10, R94 ;  /* 0x00000010b8687825 */ /* 0x000fc800078e005e */
[----:B------:R-:W-:Y:S01]  /*3f80*/  FMUL.FTZ R79, R137, R196 ;  /* 0x000000c4894f7220 */ /* 0x000fe20000410000 */
[----:B------:R-:W-:Y:S01]  /*3f90*/  FADD.FTZ R190, -R190, R125 ;  /* 0x0000007dbebe7221 */ /* 0x000fe20000010100 */
[----:B------:R-:W-:Y:S01]  /*3fa0*/  FADD.FTZ R128, -R91, R128 ;  /* 0x000000805b807221 */ /* 0x000fe20000010100 */
[----:B------:R-:W-:-:S04]  /*3fb0*/  IMAD.WIDE.U32 R92, R177, 0x10, R94 ;  /* 0x00000010b15c7825 */ /* 0x000fc800078e005e */
[-C--:B------:R-:W-:Y:S01]  /*3fc0*/  FMUL.FTZ R89, R77, R136.reuse ;  /* 0x000000884d597220 */ /* 0x080fe20000410000 */
[-C--:B------:R-:W-:Y:S01]  /*3fd0*/  FMUL.FTZ R90, R78, R136.reuse ;  /* 0x000000884e5a7220 */ /* 0x080fe20000410000 */
[----:B------:R-:W-:Y:S01]  /*3fe0*/  FMUL.FTZ R91, R79, R136 ;  /* 0x000000884f5b7220 */ /* 0x000fe20000410000 */
[----:B------:R-:W-:-:S04]  /*3ff0*/  IMAD.WIDE.U32 R94, R178, 0x10, R94 ;  /* 0x00000010b25e7825 */ /* 0x000fc800078e005e */
[----:B------:R-:W-:Y:S01]  /*4000*/  FADD.FTZ R132, -R209, R132 ;  /* 0x00000084d1847221 */ /* 0x000fe20000010100 */
[----:B------:R-:W-:Y:S01]  /*4010*/  FADD.FTZ R212, -R212, R189 ;  /* 0x000000bdd4d47221 */ /* 0x000fe20000010100 */
[----:B------:R-:W-:Y:S01]  /*4020*/  FADD.FTZ R204, -R204, R191 ;  /* 0x000000bfcccc7221 */ /* 0x000fe20000010100 */
[----:B-1----:R-:W-:-:S04]  /*4030*/  IMAD.WIDE.U32 R114, R179, 0x10, R72 ;  /* 0x00000010b3727825 */ /* 0x002fc800078e0048 */
[C---:B0-----:R-:W-:Y:S01]  /*4040*/  FMUL.FTZ R74, R137.reuse, R192 ;  /* 0x000000c0894a7220 */ /* 0x041fe20000410000 */
[----:B------:R-:W-:Y:S01]  /*4050*/  FMUL.FTZ R75, R137, R86 ;  /* 0x00000056894b7220 */ /* 0x000fe20000410000 */
[----:B------:R-:W-:Y:S01]  /*4060*/  FMUL.FTZ R80, R80, R136 ;  /* 0x0000008850507220 */ /* 0x000fe20000410000 */
[----:B------:R-:W-:-:S04]  /*4070*/  IMAD.WIDE.U32 R116, R180, 0x10, R72 ;  /* 0x00000010b4747825 */ /* 0x000fc800078e0048 */
[-C--:B------:R-:W-:Y:S01]  /*4080*/  FMUL.FTZ R81, R81, R136.reuse ;  /* 0x0000008851517220 */ /* 0x080fe20000410000 */
[-C--:B------:R-:W-:Y:S01]  /*4090*/  FMUL.FTZ R82, R82, R136.reuse ;  /* 0x0000008852527220 */ /* 0x080fe20000410000 */
[----:B------:R-:W-:Y:S01]  /*40a0*/  FMUL.FTZ R83, R83, R136 ;  /* 0x0000008853537220 */ /* 0x000fe20000410000 */
[----:B------:R-:W-:-:S04]  /*40b0*/  IMAD.WIDE.U32 R118, R181, 0x10, R72 ;  /* 0x00000010b5767825 */ /* 0x000fc800078e0048 */
[-C--:B------:R-:W-:Y:S01]  /*40c0*/  FMUL.FTZ R86, R74, R136.reuse ;  /* 0x000000884a567220 */ /* 0x080fe20000410000 */
[----:B------:R-:W-:Y:S01]  /*40d0*/  FMUL.FTZ R87, R75, R136 ;  /* 0x000000884b577220 */ /* 0x000fe20000410000 */
[----:B------:R-:W-:Y:S01]  /*40e0*/  FADD.FTZ R214, -R214, R193 ;  /* 0x000000c1d6d67221 */ /* 0x000fe20000010100 */
[--C-:B------:R-:W-:Y:S01]  /*40f0*/  IMAD.WIDE.U32 R106, R182, 0x10, R72.reuse ;  /* 0x00000010b66a7825 */ /* 0x100fe200078e0048 */
[----:B------:R-:W-:Y:S03]  /*4100*/  STG.E.128 desc[UR6][R114.64], R80 ;  /* 0x0000005072007986 */ /* 0x000fe6000c101d06 */
[----:B------:R-:W-:-:S04]  /*4110*/  IMAD.WIDE.U32 R108, R183, 0x10, R72 ;  /* 0x00000010b76c7825 */ /* 0x000fc800078e0048 */
[----:B------:R-:W-:-:S04]  /*4120*/  IMAD.WIDE.U32 R96, R184, 0x10, R72 ;  /* 0x00000010b8607825 */ /* 0x000fc800078e0048 */
[----:B------:R-:W-:-:S04]  /*4130*/  IMAD.WIDE.U32 R98, R177, 0x10, R72 ;  /* 0x00000010b1627825 */ /* 0x000fc800078e0048 */
[----:B------:R-:W-:-:S04]  /*4140*/  IMAD.WIDE.U32 R178, R178, 0x10, R72 ;  /* 0x00000010b2b27825 */ /* 0x000fc800078e0048 */
[C---:B------:R-:W-:Y:S01]  /*4150*/  FMUL.FTZ R72, R137.reuse, R76 ;  /* 0x0000004c89487220 */ /* 0x040fe20000410000 */
[C---:B------:R-:W-:Y:S01]  /*4160*/  FMUL.FTZ R73, R137.reuse, R84 ;  /* 0x0000005489497220 */ /* 0x040fe20000410000 */
[----:B------:R-:W-:Y:S02]  /*4170*/  FMUL.FTZ R76, R137, R88 ;  /* 0x00000058894c7220 */ /* 0x000fe40000410000 */
[-C--:B------:R-:W-:Y:S01]  /*4180*/  FMUL.FTZ R84, R72, R136.reuse ;  /* 0x0000008848547220 */ /* 0x080fe20000410000 */
[-C--:B------:R-:W-:Y:S01]  /*4190*/  FMUL.FTZ R85, R73, R136.reuse ;  /* 0x0000008849557220 */ /* 0x080fe20000410000 */
[----:B------:R0:W-:Y:S01]  /*41a0*/  STG.E.128 desc[UR6][R112.64], R72 ;  /* 0x0000004870007986 */ /* 0x0001e2000c101d06 */
[----:B------:R-:W-:-:S03]  /*41b0*/  FMUL.FTZ R88, R76, R136 ;  /* 0x000000884c587220 */ /* 0x000fc60000410000 */
[----:B------:R-:W-:Y:S04]  /*41c0*/  STG.E.128 desc[UR6][R116.64], R84 ;  /* 0x0000005474007986 */ /* 0x000fe8000c101d06 */
[----:B------:R1:W-:Y:S04]  /*41d0*/  STG.E.128 desc[UR6][R110.64], R76 ;  /* 0x0000004c6e007986 */ /* 0x0003e8000c101d06 */
[----:B------:R2:W-:Y:S01]  /*41e0*/  STG.E.128 desc[UR6][R118.64], R88 ;  /* 0x0000005876007986 */ /* 0x0005e2000c101d06 */
[C---:B0-----:R-:W-:Y:S01]  /*41f0*/  FMUL.FTZ R72, R137.reuse, R120 ;  /* 0x0000007889487220 */ /* 0x041fe20000410000 */
[C---:B------:R-:W-:Y:S01]  /*4200*/  FMUL.FTZ R73, R137.reuse, R122 ;  /* 0x0000007a89497220 */ /* 0x040fe20000410000 */
[C---:B------:R-:W-:Y:S01]  /*4210*/  FMUL.FTZ R74, R137.reuse, R188 ;  /* 0x000000bc894a7220 */ /* 0x040fe20000410000 */
[----:B------:R-:W-:Y:S01]  /*4220*/  FMUL.FTZ R75, R137, R124 ;  /* 0x0000007c894b7220 */ /* 0x000fe20000410000 */
[-C--:B------:R-:W-:Y:S01]  /*4230*/  FMUL.FTZ R80, R72, R136.reuse ;  /* 0x0000008848507220 */ /* 0x080fe20000410000 */
[-C--:B------:R-:W-:Y:S01]  /*4240*/  FMUL.FTZ R81, R73, R136.reuse ;  /* 0x0000008849517220 */ /* 0x080fe20000410000 */
[-C--:B------:R-:W-:Y:S01]  /*4250*/  FMUL.FTZ R82, R74, R136.reuse ;  /* 0x000000884a527220 */ /* 0x080fe20000410000 */
[----:B------:R-:W-:Y:S01]  /*4260*/  FMUL.FTZ R83, R75, R136 ;  /* 0x000000884b537220 */ /* 0x000fe20000410000 */
[C---:B-1----:R-:W-:Y:S01]  /*4270*/  FMUL.FTZ R76, R137.reuse, R190 ;  /* 0x000000be894c7220 */ /* 0x042fe20000410000 */
[C---:B------:R-:W-:Y:S01]  /*4280*/  FMUL.FTZ R77, R137.reuse, R198 ;  /* 0x000000c6894d7220 */ /* 0x040fe20000410000 */
[C---:B------:R-:W-:Y:S01]  /*4290*/  FMUL.FTZ R78, R137.reuse, R200 ;  /* 0x000000c8894e7220 */ /* 0x040fe20000410000 */
[----:B------:R-:W-:Y:S01]  /*42a0*/  FMUL.FTZ R79, R137, R128 ;  /* 0x00000080894f7220 */ /* 0x000fe20000410000 */
[-C--:B------:R-:W-:Y:S01]  /*42b0*/  FMUL.FTZ R84, R76, R136.reuse ;  /* 0x000000884c547220 */ /* 0x080fe20000410000 */
[-C--:B------:R-:W-:Y:S01]  /*42c0*/  FMUL.FTZ R85, R77, R136.reuse ;  /* 0x000000884d557220 */ /* 0x080fe20000410000 */
[-C--:B------:R-:W-:Y:S01]  /*42d0*/  FMUL.FTZ R86, R78, R136.reuse ;  /* 0x000000884e567220 */ /* 0x080fe20000410000 */
[----:B------:R-:W-:Y:S01]  /*42e0*/  FMUL.FTZ R87, R79, R136 ;  /* 0x000000884f577220 */ /* 0x000fe20000410000 */
[C---:B--2---:R-:W-:Y:S01]  /*42f0*/  FMUL.FTZ R88, R137.reuse, R202 ;  /* 0x000000ca89587220 */ /* 0x044fe20000410000 */
[C---:B------:R-:W-:Y:S01]  /*4300*/  FMUL.FTZ R89, R137.reuse, R130 ;  /* 0x0000008289597220 */ /* 0x040fe20000410000 */
[C---:B------:R-:W-:Y:S01]  /*4310*/  FMUL.FTZ R90, R137.reuse, R132 ;  /* 0x00000084895a7220 */ /* 0x040fe20000410000 */
[C---:B------:R-:W-:Y:S01]  /*4320*/  FMUL.FTZ R91, R137.reuse, R134 ;  /* 0x00000086895b7220 */ /* 0x040fe20000410000 */
[----:B------:R0:W-:Y:S04]  /*4330*/  STG.E.128 desc[UR6][R100.64], R72 ;  /* 0x0000004864007986 */ /* 0x0001e8000c101d06 */
[----:B------:R-:W-:Y:S04]  /*4340*/  STG.E.128 desc[UR6][R106.64], R80 ;  /* 0x000000506a007986 */ /* 0x000fe8000c101d06 */
[----:B------:R1:W-:Y:S04]  /*4350*/  STG.E.128 desc[UR6][R102.64], R76 ;  /* 0x0000004c66007986 */ /* 0x0003e8000c101d06 */
[----:B------:R-:W-:Y:S04]  /*4360*/  STG.E.128 desc[UR6][R108.64], R84 ;  /* 0x000000546c007986 */ /* 0x000fe8000c101d06 */
[----:B------:R2:W-:Y:S01]  /*4370*/  STG.E.128 desc[UR6][R104.64], R88 ;  /* 0x0000005868007986 */ /* 0x0005e2000c101d06 */
[C---:B0-----:R-:W-:Y:S01]  /*4380*/  FMUL.FTZ R72, R137.reuse, R206 ;  /* 0x000000ce89487220 */ /* 0x041fe20000410000 */
[C---:B------:R-:W-:Y:S01]  /*4390*/  FMUL.FTZ R73, R137.reuse, R216 ;  /* 0x000000d889497220 */ /* 0x040fe20000410000 */
[C---:B------:R-:W-:Y:S01]  /*43a0*/  FMUL.FTZ R74, R137.reuse, R208 ;  /* 0x000000d0894a7220 */ /* 0x040fe20000410000 */
[C---:B------:R-:W-:Y:S01]  /*43b0*/  FMUL.FTZ R75, R137.reuse, R218 ;  /* 0x000000da894b7220 */ /* 0x040fe20000410000 */
[C---:B-1----:R-:W-:Y:S01]  /*43c0*/  FMUL.FTZ R76, R137.reuse, R126 ;  /* 0x0000007e894c7220 */ /* 0x042fe20000410000 */
[C---:B------:R-:W-:Y:S01]  /*43d0*/  FMUL.FTZ R77, R137.reuse, R212 ;  /* 0x000000d4894d7220 */ /* 0x040fe20000410000 */
[C---:B------:R-:W-:Y:S01]  /*43e0*/  FMUL.FTZ R78, R137.reuse, R204 ;  /* 0x000000cc894e7220 */ /* 0x040fe20000410000 */
[----:B------:R-:W-:Y:S01]  /*43f0*/  FMUL.FTZ R79, R137, R214 ;  /* 0x000000d6894f7220 */ /* 0x000fe20000410000 */
[-C--:B------:R-:W-:Y:S01]  /*4400*/  FMUL.FTZ R80, R76, R136.reuse ;  /* 0x000000884c507220 */ /* 0x080fe20000410000 */
[-C--:B------:R-:W-:Y:S01]  /*4410*/  FMUL.FTZ R81, R77, R136.reuse ;  /* 0x000000884d517220 */ /* 0x080fe20000410000 */
[-C--:B------:R-:W-:Y:S01]  /*4420*/  FMUL.FTZ R82, R78, R136.reuse ;  /* 0x000000884e527220 */ /* 0x080fe20000410000 */
[-C--:B------:R-:W-:Y:S01]  /*4430*/  FMUL.FTZ R83, R79, R136.reuse ;  /* 0x000000884f537220 */ /* 0x080fe20000410000 */
[-C--:B--2---:R-:W-:Y:S01]  /*4440*/  FMUL.FTZ R88, R88, R136.reuse ;  /* 0x0000008858587220 */ /* 0x084fe20000410000 */
        /* <DEDUP_REMOVED lines=13> */
.L_x_15912:
        /* <DEDUP_REMOVED lines=101> */
[----:B------:R-:W-:Y:S01]  /*4b70*/  FMUL.FTZ R73, R75, R136 ;  /* 0x000000884b497220 */ /* 0x000fe20000410000 */
[----:B0-----:R-:W-:-:S04]  /*4b80*/  IMAD.WIDE.U32 R86, R179, 0x10, R84 ;  /* 0x00000010b3567825 */ /* 0x001fc800078e0054 */
[-C--:B------:R-:W-:Y:S01]  /*4b90*/  FMUL.FTZ R74, R77, R136.reuse ;  /* 0x000000884d4a7220 */ /* 0x080fe20000410000 */
[-C--:B------:R-:W-:Y:S01]  /*4ba0*/  FMUL.FTZ R75, R79, R136.reuse ;  /* 0x000000884f4b7220 */ /* 0x080fe20000410000 */
        /* <DEDUP_REMOVED lines=9> */
[----:B------:R-:W-:Y:S01]  /*4c40*/  FMUL.FTZ R83, R109, R136 ;  /* 0x000000886d537220 */ /* 0x000fe20000410000 */
[----:B------:R0:W-:Y:S01]  /*4c50*/  STG.E.128 desc[UR6][R86.64], R72 ;  /* 0x0000004856007986 */ /* 0x0001e2000c101d06 */
[----:B------:R-:W-:-:S03]  /*4c60*/  IMAD.WIDE.U32 R92, R182, 0x10, R84 ;  /* 0x00000010b65c7825 */ /* 0x000fc600078e0054 */
[----:B------:R1:W-:Y:S01]  /*4c70*/  STG.E.128 desc[UR6][R88.64], R76 ;  /* 0x0000004c58007986 */ /* 0x0003e2000c101d06 */
[----:B------:R-:W-:-:S03]  /*4c80*/  IMAD.WIDE.U32 R94, R183, 0x10, R84 ;  /* 0x00000010b75e7825 */ /* 0x000fc600078e0054 */
[----:B------:R2:W-:Y:S01]  /*4c90*/  STG.E.128 desc[UR6][R90.64], R80 ;  /* 0x000000505a007986 */ /* 0x0005e2000c101d06 */
[----:B------:R-:W-:-:S04]  /*4ca0*/  IMAD.WIDE.U32 R96, R184, 0x10, R84 ;  /* 0x00000010b8607825 */ /* 0x000fc800078e0054 */
        /* <DEDUP_REMOVED lines=28> */
.L_x_15915:
        /* <DEDUP_REMOVED lines=40> */
[----:B------:R-:W-:Y:S01]  /*50f0*/  FADD.FTZ R88, -R81, R118 ;  /* 0x0000007651587221 */ /* 0x000fe20000010100 */
[----:B------:R-:W-:Y:S01]  /*5100*/  FADD.FTZ R120, -R83, R120 ;  /* 0x0000007853787221 */ /* 0x000fe20000010100 */
[----:B0-----:R-:W-:-:S04]  /*5110*/  IMAD.WIDE.U32 R74, R179, 0x10, R94 ;  /* 0x00000010b34a7825 */ /* 0x001fc800078e005e */
[C---:B------:R-:W-:Y:S01]  /*5120*/  FFMA.FTZ R80, R137.reuse, R80, R68 ;  /* 0x0000005089507223 */ /* 0x040fe20000010044 */
[C---:B------:R-:W-:Y:S01]  /*5130*/  FFMA.FTZ R81, R137.reuse, R78, R69 ;  /* 0x0000004e89517223 */ /* 0x040fe20000010045 */
[C---:B------:R-:W-:Y:S01]  /*5140*/  FFMA.FTZ R82, R137.reuse, R111, R70 ;  /* 0x0000006f89527223 */ /* 0x040fe20000010046 */
        /* <DEDUP_REMOVED lines=21> */
[----:B------:R0:W-:Y:S01]  /*52a0*/  STG.E.128 desc[UR6][R74.64], R80 ;  /* 0x000000504a007986 */ /* 0x0001e2000c101d06 */
[----:B------:R-:W-:-:S04]  /*52b0*/  IMAD.WIDE.U32 R102, R183, 0x10, R94 ;  /* 0x00000010b7667825 */ /* 0x000fc800078e005e */
[----:B------:R-:W-:Y:S01]  /*52c0*/  FADD.FTZ R122, -R87, R122 ;  /* 0x0000007a577a7221 */ /* 0x000fe20000010100 */
[----:B------:R-:W-:Y:S01]  /*52d0*/  FFMA.FTZ R78, R137, R85, R62 ;  /* 0x00000055894e7223 */ /* 0x000fe2000001003e */
[----:B------:R-:W-:Y:S01]  /*52e0*/  FADD.FTZ R124, -R89, R124 ;  /* 0x0000007c597c7221 */ /* 0x000fe20000010100 */
[----:B------:R-:W-:-:S04]  /*52f0*/  IMAD.WIDE.U32 R104, R184, 0x10, R94 ;  /* 0x00000010b8687825 */ /* 0x000fc800078e005e */
[----:B------:R-:W-:Y:S01]  /*5300*/  FADD.FTZ R126, -R91, R126 ;  /* 0x0000007e5b7e7221 */ /* 0x000fe20000010100 */
[----:B------:R-:W-:Y:S01]  /*5310*/  FMUL.FTZ R90, R78, R136 ;  /* 0x000000884e5a7220 */ /* 0x000fe20000410000 */
[----:B------:R-:W-:Y:S01]  /*5320*/  FADD.FTZ R209, -R209, R132 ;  /* 0x00000084d1d17221 */ /* 0x000fe20000010100 */
[----:B------:R-:W-:-:S04]  /*5330*/  IMAD.WIDE.U32 R92, R177, 0x10, R94 ;  /* 0x00000010b15c7825 */ /* 0x000fc800078e005e */
[----:B------:R-:W-:Y:S01]  /*5340*/  FADD.FTZ R212, -R212, R189 ;  /* 0x000000bdd4d47221 */ /* 0x000fe20000010100 */
[----:B------:R-:W-:Y:S01]  /*5350*/  FADD.FTZ R191, -R190, R191 ;  /* 0x000000bfbebf7221 */ /* 0x000fe20000010100 */
[----:B------:R-:W-:Y:S01]  /*5360*/  FADD.FTZ R214, -R214, R193 ;  /* 0x000000c1d6d67221 */ /* 0x000fe20000010100 */
[----:B------:R-:W-:-:S04]  /*5370*/  IMAD.WIDE.U32 R94, R178, 0x10, R94 ;  /* 0x00000010b25e7825 */ /* 0x000fc800078e005e */
[----:B-1----:R-:W-:-:S04]  /*5380*/  IMAD.WIDE.U32 R114, R179, 0x10, R72 ;  /* 0x00000010b3727825 */ /* 0x002fc800078e0048 */
[C---:B0-----:R-:W-:Y:S01]  /*5390*/  FFMA.FTZ R74, R137.reuse, R77, R66 ;  /* 0x0000004d894a7223 */ /* 0x041fe20000010042 */
[----:B------:R-:W-:Y:S01]  /*53a0*/  FFMA.FTZ R75, R137, R86, R67 ;  /* 0x00000056894b7223 */ /* 0x000fe20000010043 */
        /* <DEDUP_REMOVED lines=8> */
[----:B------:R-:W-:Y:S01]  /*5430*/  FFMA.FTZ R77, R137, R88, R61 ;  /* 0x00000058894d7223 */ /* 0x000fe2000001003d */
[--C-:B------:R-:W-:Y:S01]  /*5440*/  IMAD.WIDE.U32 R106, R182, 0x10, R72.reuse ;  /* 0x00000010b66a7825 */ /* 0x100fe200078e0048 */
[----:B------:R-:W-:Y:S03]  /*5450*/  STG.E.128 desc[UR6][R114.64], R80 ;  /* 0x0000005072007986 */ /* 0x000fe6000c101d06 */
[----:B------:R-:W-:Y:S01]  /*5460*/  FMUL.FTZ R89, R77, R136 ;  /* 0x000000884d597220 */ /* 0x000fe20000410000 */
[----:B------:R-:W-:-:S04]  /*5470*/  IMAD.WIDE.U32 R108, R183, 0x10, R72 ;  /* 0x00000010b76c7825 */ /* 0x000fc800078e0048 */
[----:B------:R-:W-:-:S04]  /*5480*/  IMAD.WIDE.U32 R96, R184, 0x10, R72 ;  /* 0x00000010b8607825 */ /* 0x000fc800078e0048 */
[----:B------:R-:W-:-:S04]  /*5490*/  IMAD.WIDE.U32 R98, R177, 0x10, R72 ;  /* 0x00000010b1627825 */ /* 0x000fc800078e0048 */
[----:B------:R-:W-:-:S04]  /*54a0*/  IMAD.WIDE.U32 R178, R178, 0x10, R72 ;  /* 0x00000010b2b27825 */ /* 0x000fc800078e0048 */
[C---:B------:R-:W-:Y:S01]  /*54b0*/  FFMA.FTZ R72, R137.reuse, R76, R64 ;  /* 0x0000004c89487223 */ /* 0x040fe20000010040 */
[C---:B------:R-:W-:Y:S01]  /*54c0*/  FFMA.FTZ R73, R137.reuse, R84, R65 ;  /* 0x0000005489497223 */ /* 0x040fe20000010041 */
[C---:B------:R-:W-:Y:S01]  /*54d0*/  FFMA.FTZ R76, R137.reuse, R79, R60 ;  /* 0x0000004f894c7223 */ /* 0x040fe2000001003c */
[----:B------:R-:W-:Y:S01]  /*54e0*/  FFMA.FTZ R79, R137, R120, R63 ;  /* 0x00000078894f7223 */ /* 0x000fe2000001003f */
[-C--:B------:R-:W-:Y:S01]  /*54f0*/  FMUL.FTZ R84, R72, R136.reuse ;  /* 0x0000008848547220 */ /* 0x080fe20000410000 */
[-C--:B------:R-:W-:Y:S01]  /*5500*/  FMUL.FTZ R85, R73, R136.reuse ;  /* 0x0000008849557220 */ /* 0x080fe20000410000 */
[----:B------:R0:W-:Y:S01]  /*5510*/  STG.E.128 desc[UR6][R112.64], R72 ;  /* 0x0000004870007986 */ /* 0x0001e2000c101d06 */
[-C--:B------:R-:W-:Y:S01]  /*5520*/  FMUL.FTZ R88, R76, R136.reuse ;  /* 0x000000884c587220 */ /* 0x080fe20000410000 */
[----:B------:R-:W-:Y:S02]  /*5530*/  FMUL.FTZ R91, R79, R136 ;  /* 0x000000884f5b7220 */ /* 0x000fe40000410000 */
[----:B------:R-:W-:Y:S04]  /*5540*/  STG.E.128 desc[UR6][R116.64], R84 ;  /* 0x0000005474007986 */ /* 0x000fe8000c101d06 */
[----:B------:R1:W-:Y:S04]  /*5550*/  STG.E.128 desc[UR6][R110.64], R76 ;  /* 0x0000004c6e007986 */ /* 0x0003e8000c101d06 */
[----:B------:R2:W-:Y:S01]  /*5560*/  STG.E.128 desc[UR6][R118.64], R88 ;  /* 0x0000005876007986 */ /* 0x0005e2000c101d06 */
[C---:B0-----:R-:W-:Y:S01]  /*5570*/  FFMA.FTZ R72, R137.reuse, R121, R56 ;  /* 0x0000007989487223 */ /* 0x041fe20000010038 */
[C---:B------:R-:W-:Y:S01]  /*5580*/  FFMA.FTZ R73, R137.reuse, R122, R57 ;  /* 0x0000007a89497223 */ /* 0x040fe20000010039 */
[C---:B------:R-:W-:Y:S01]  /*5590*/  FFMA.FTZ R74, R137.reuse, R123, R58 ;  /* 0x0000007b894a7223 */ /* 0x040fe2000001003a */
[----:B------:R-:W-:Y:S01]  /*55a0*/  FFMA.FTZ R75, R137, R124, R59 ;  /* 0x0000007c894b7223 */ /* 0x000fe2000001003b */
[-C--:B------:R-:W-:Y:S01]  /*55b0*/  FMUL.FTZ R80, R72, R136.reuse ;  /* 0x0000008848507220 */ /* 0x080fe20000410000 */
[-C--:B------:R-:W-:Y:S01]  /*55c0*/  FMUL.FTZ R81, R73, R136.reuse ;  /* 0x0000008849517220 */ /* 0x080fe20000410000 */
[-C--:B------:R-:W-:Y:S01]  /*55d0*/  FMUL.FTZ R82, R74, R136.reuse ;  /* 0x000000884a527220 */ /* 0x080fe20000410000 */
[----:B------:R-:W-:Y:S01]  /*55e0*/  FMUL.FTZ R83, R75, R136 ;  /* 0x000000884b537220 */ /* 0x000fe20000410000 */
[C---:B-1----:R-:W-:Y:S01]  /*55f0*/  FFMA.FTZ R76, R137.reuse, R125, R52 ;  /* 0x0000007d894c7223 */ /* 0x042fe20000010034 */
[C---:B------:R-:W-:Y:S01]  /*5600*/  FFMA.FTZ R77, R137.reuse, R126, R53 ;  /* 0x0000007e894d7223 */ /* 0x040fe20000010035 */
[C---:B------:R-:W-:Y:S01]  /*5610*/  FFMA.FTZ R78, R137.reuse, R127, R54 ;  /* 0x0000007f894e7223 */ /* 0x040fe20000010036 */
[----:B------:R-:W-:Y:S01]  /*5620*/  FFMA.FTZ R79, R137, R128, R55 ;  /* 0x00000080894f7223 */ /* 0x000fe20000010037 */
[-C--:B------:R-:W-:Y:S01]  /*5630*/  FMUL.FTZ R84, R76, R136.reuse ;  /* 0x000000884c547220 */ /* 0x080fe20000410000 */
[-C--:B------:R-:W-:Y:S01]  /*5640*/  FMUL.FTZ R85, R77, R136.reuse ;  /* 0x000000884d557220 */ /* 0x080fe20000410000 */
[-C--:B------:R-:W-:Y:S01]  /*5650*/  FMUL.FTZ R86, R78, R136.reuse ;  /* 0x000000884e567220 */ /* 0x080fe20000410000 */
[----:B------:R-:W-:Y:S01]  /*5660*/  FMUL.FTZ R87, R79, R136 ;  /* 0x000000884f577220 */ /* 0x000fe20000410000 */
[C---:B--2---:R-:W-:Y:S01]  /*5670*/  FFMA.FTZ R88, R137.reuse, R129, R48 ;  /* 0x0000008189587223 */ /* 0x044fe20000010030 */
[C---:B------:R-:W-:Y:S01]  /*5680*/  FFMA.FTZ R89, R137.reuse, R130, R49 ;  /* 0x0000008289597223 */ /* 0x040fe20000010031 */
[C---:B------:R-:W-:Y:S01]  /*5690*/  FFMA.FTZ R90, R137.reuse, R209, R50 ;  /* 0x000000d1895a7223 */ /* 0x040fe20000010032 */
[C---:B------:R-:W-:Y:S01]  /*56a0*/  FFMA.FTZ R91, R137.reuse, R134, R51 ;  /* 0x00000086895b7223 */ /* 0x040fe20000010033 */
[----:B------:R0:W-:Y:S04]  /*56b0*/  STG.E.128 desc[UR6][R100.64], R72 ;  /* 0x0000004864007986 */ /* 0x0001e8000c101d06 */
[----:B------:R-:W-:Y:S04]  /*56c0*/  STG.E.128 desc[UR6][R106.64], R80 ;  /* 0x000000506a007986 */ /* 0x000fe8000c101d06 */
[----:B------:R1:W-:Y:S04]  /*56d0*/  STG.E.128 desc[UR6][R102.64], R76 ;  /* 0x0000004c66007986 */ /* 0x0003e8000c101d06 */
[----:B------:R-:W-:Y:S04]  /*56e0*/  STG.E.128 desc[UR6][R108.64], R84 ;  /* 0x000000546c007986 */ /* 0x000fe8000c101d06 */
[----:B------:R2:W-:Y:S01]  /*56f0*/  STG.E.128 desc[UR6][R104.64], R88 ;  /* 0x0000005868007986 */ /* 0x0005e2000c101d06 */
[C---:B0-----:R-:W-:Y:S01]  /*5700*/  FFMA.FTZ R72, R137.reuse, R215, R40 ;  /* 0x000000d789487223 */ /* 0x041fe20000010028 */
[C---:B------:R-:W-:Y:S01]  /*5710*/  FFMA.FTZ R73, R137.reuse, R216, R41 ;  /* 0x000000d889497223 */ /* 0x040fe20000010029 */
[C---:B------:R-:W-:Y:S01]  /*5720*/  FFMA.FTZ R74, R137.reuse, R217, R42 ;  /* 0x000000d9894a7223 */ /* 0x040fe2000001002a */
[C---:B------:R-:W-:Y:S01]  /*5730*/  FFMA.FTZ R75, R137.reuse, R218, R43 ;  /* 0x000000da894b7223 */ /* 0x040fe2000001002b */
[C---:B-1----:R-:W-:Y:S01]  /*5740*/  FFMA.FTZ R76, R137.reuse, R187, R44 ;  /* 0x000000bb894c7223 */ /* 0x042fe2000001002c */
[C---:B------:R-:W-:Y:S01]  /*5750*/  FFMA.FTZ R77, R137.reuse, R212, R45 ;  /* 0x000000d4894d7223 */ /* 0x040fe2000001002d */
[C---:B------:R-:W-:Y:S01]  /*5760*/  FFMA.FTZ R78, R137.reuse, R191, R46 ;  /* 0x000000bf894e7223 */ /* 0x040fe2000001002e */
[----:B------:R-:W-:Y:S01]  /*5770*/  FFMA.FTZ R79, R137, R214, R47 ;  /* 0x000000d6894f7223 */ /* 0x000fe2000001002f */
        /* <DEDUP_REMOVED lines=16> */
[----:B------:R1:W-:Y:S02]  /*5880*/  STG.E.128 desc[UR6][R178.64], R84 ;  /* 0x00000054b2007986 */ /* 0x0003e4000c101d06 */
.L_x_15914:
[----:B0123--:R-:W0:Y:S02]  /*5890*/  LDC.64 R72, c[0x0][0x380] ;  /* 0x0000e000ff487b82 */ /* 0x00fe240000000a00 */
[----:B0-----:R-:W-:-:S04]  /*58a0*/  LEA R0, R72, R0, 0x2 ;  /* 0x0000000048007211 */ /* 0x001fc800078e10ff */
[----:B------:R-:W-:-:S13]  /*58b0*/  ISETP.GE.AND P1, PT, R0, R73, PT ;  /* 0x000000490000720c */ /* 0x000fda0003f26270 */
[----:B------:R-:W-:Y:S05]  /*58c0*/  @!P1 BRA `(.L_x_15916) ;  /* 0xffffffac00609947 */ /* 0x000fea000383ffff */
[----:B------:R-:W-:Y:S05]  /*58d0*/  BSYNC B1 ;  /* 0x0000000000017941 */ /* 0x000fea0003800000 */
.L_x_15908:
[----:B------:R0:W5:Y:S01]  /*58e0*/  LDL.LU R40, [R1] ;  /* 0x0000000001287983 */ /* 0x0001620000300800 */
        /* <DEDUP_REMOVED lines=42> */
.L_x_15907:
[----:B------:R-:W-:Y:S05]  /*5b90*/  BSYNC B0 ;  /* 0x0000000000007941 */ /* 0x000fea0003800000 */
.L_x_15906:
        /* <DEDUP_REMOVED lines=30> */
[----:B------:R-:W-:Y:S04]  /*5d80*/  LDS R21, [R33+0x1800] ;  /* 0x0018000021157984 */ /* 0x000fe80000000800 */
[----:B------:R-:W-:Y:S01]  /*5d90*/  LDS R18, [R33+0x1a00] ;  /* 0x001a000021127984 */ /* 0x000fe20000000800 */
[----:B0-----:R-:W-:-:S03]  /*5da0*/  FADD.FTZ R2, RZ, R2 ;  /* 0x00000002ff027221 */ /* 0x001fc60000010000 */
[----:B------:R-:W-:Y:S01]  /*5db0*/  LDS R20, [R33+0x1c00] ;  /* 0x001c000021147984 */ /* 0x000fe20000000800 */
[----:B-1----:R-:W-:-:S03]  /*5dc0*/  FADD.FTZ R3, RZ, R3 ;  /* 0x00000003ff037221 */ /* 0x002fc60000010000 */
[----:B------:R-:W-:Y:S01]  /*5dd0*/  LDS R23, [R33+0x1e00] ;  /* 0x001e000021177984 */ /* 0x000fe20000000800 */
[----:B----4-:R-:W-:-:S03]  /*5de0*/  FADD.FTZ R32, RZ, R32 ;  /* 0x00000020ff207221 */ /* 0x010fc60000010000 */
[----:B------:R-:W0:Y:S01]  /*5df0*/  LDS R22, [R33+0x2000] ;  /* 0x0020000021167984 */ /* 0x000e220000000800 */
[----:B---3--:R-:W-:-:S03]  /*5e00*/  FADD.FTZ R15, R2, R13 ;  /* 0x0000000d020f7221 */ /* 0x008fc60000010000 */
[----:B------:R-:W1:Y:S01]  /*5e10*/  LDS R25, [R33+0x2200] ;  /* 0x0022000021197984 */ /* 0x000e620000000800 */
[----:B--2---:R-:W-:-:S03]  /*5e20*/  FADD.FTZ R16, R3, R14 ;  /* 0x0000000e03107221 */ /* 0x004fc60000010000 */
[----:B------:R-:W2:Y:S01]  /*5e30*/  LDS R2, [R33+0x800] ;  /* 0x0008000021027984 */ /* 0x000ea20000000800 */
[----:B------:R-:W-:-:S03]  /*5e40*/  FADD.FTZ R17, R32, R17 ;  /* 0x0000001120117221 */ /* 0x000fc60000010000 */
[----:B------:R-:W3:Y:S01]  /*5e50*/  LDS R3, [R33+0xa00] ;  /* 0x000a000021037984 */ /* 0x000ee20000000800 */
[----:B------:R-:W-:-:S03]  /*5e60*/  FADD.FTZ R12, RZ, R12 ;  /* 0x0000000cff0c7221 */ /* 0x000fc60000010000 */
[----:B------:R-:W4:Y:S01]  /*5e70*/  LDS R13, [R33+0xc00] ;  /* 0x000c0000210d7984 */ /* 0x000f220000000800 */
[----:B------:R-:W-:-:S03]  /*5e80*/  FADD.FTZ R12, R12, R19 ;  /* 0x000000130c0c7221 */ /* 0x000fc60000010000 */
[----:B------:R-:W4:Y:S04]  /*5e90*/  LDS R14, [R33+0xe00] ;  /* 0x000e0000210e7984 */ /* 0x000f280000000800 */
[----:B------:R-:W4:Y:S04]  /*5ea0*/  LDS R24, [R33+0x2400] ;  /* 0x0024000021187984 */ /* 0x000f280000000800 */
[----:B------:R-:W4:Y:S04]  /*5eb0*/  LDS R27, [R33+0x2600] ;  /* 0x00260000211b7984 */ /* 0x000f280000000800 */
[----:B------:R-:W4:Y:S04]  /*5ec0*/  LDS R29, [R33+0x2800] ;  /* 0x00280000211d7984 */ /* 0x000f280000000800 */
[----:B------:R-:W4:Y:S04]  /*5ed0*/  LDS R26, [R33+0x2a00] ;  /* 0x002a0000211a7984 */ /* 0x000f280000000800 */
[----:B------:R-:W4:Y:S01]  /*5ee0*/  LDS R28, [R33+0x2c00] ;  /* 0x002c0000211c7984 */ /* 0x000f220000000800 */
[----:B0-----:R-:W-:-:S03]  /*5ef0*/  FADD.FTZ R15, R15, R22 ;  /* 0x000000160f0f7221 */ /* 0x001fc60000010000 */
[----:B------:R-:W0:Y:S01]  /*5f00*/  LDS R31, [R33+0x2e00] ;  /* 0x002e0000211f7984 */ /* 0x000e220000000800 */
[----:B-1----:R-:W-:-:S03]  /*5f10*/  FADD.FTZ R16, R16, R25 ;  /* 0x0000001910107221 */ /* 0x002fc60000010000 */
[----:B------:R-:W1:Y:S01]  /*5f20*/  LDS R30, [R33+0x3000] ;  /* 0x00300000211e7984 */ /* 0x000e620000000800 */
[----:B--2---:R-:W-:-:S03]  /*5f30*/  FADD.FTZ R2, RZ, R2 ;  /* 0x00000002ff027221 */ /* 0x004fc60000010000 */
[----:B------:R-:W2:Y:S01]  /*5f40*/  LDS R35, [R33+0x3200] ;  /* 0x0032000021237984 */ /* 0x000ea20000000800 */
[----:B---3--:R-:W-:Y:S01]  /*5f50*/  FADD.FTZ R3, RZ, R3 ;  /* 0x00000003ff037221 */ /* 0x008fe20000010000 */
[----:B------:R-:W-:Y:S02]  /*5f60*/  FADD.FTZ R2, R2, R21 ;  /* 0x0000001502027221 */ /* 0x000fe40000010000 */
[----:B------:R-:W3:Y:S01]  /*5f70*/  LDS R32, [R33+0x3400] ;  /* 0x0034000021207984 */ /* 0x000ee20000000800 */
[----:B------:R-:W-:Y:S01]  /*5f80*/  FADD.FTZ R3, R3, R18 ;  /* 0x0000001203037221 */ /* 0x000fe20000010000 */
[----:B----4-:R-:W-:Y:S02]  /*5f90*/  FADD.FTZ R13, RZ, R13 ;  /* 0x0000000dff0d7221 */ /* 0x010fe40000010000 */
[----:B------:R-:W4:Y:S01]  /*5fa0*/  LDS R37, [R33+0x3600] ;  /* 0x0036000021257984 */ /* 0x000f220000000800 */
[----:B------:R-:W-:Y:S01]  /*5fb0*/  FADD.FTZ R14, RZ, R14 ;  /* 0x0000000eff0e7221 */ /* 0x000fe20000010000 */
[----:B------:R-:W-:-:S02]  /*5fc0*/  FADD.FTZ R13, R13, R20 ;  /* 0x000000140d0d7221 */ /* 0x000fc40000010000 */
[----:B------:R-:W4:Y:S01]  /*5fd0*/  LDS R39, [R33+0x3800] ;  /* 0x0038000021277984 */ /* 0x000f220000000800 */
[----:B------:R-:W-:Y:S01]  /*5fe0*/  FADD.FTZ R14, R14, R23 ;  /* 0x000000170e0e7221 */ /* 0x000fe20000010000 */
[----:B------:R-:W-:Y:S02]  /*5ff0*/  FADD.FTZ R17, R17, R24 ;  /* 0x0000001811117221 */ /* 0x000fe40000010000 */
[----:B------:R-:W-:Y:S01]  /*6000*/  LDS R34, [R33+0x3a00] ;  /* 0x003a000021227984 */ /* 0x000fe20000000800 */
[----:B------:R-:W-:-:S03]  /*6010*/  FADD.FTZ R12, R12, R27 ;  /* 0x0000001b0c0c7221 */ /* 0x000fc60000010000 */
[----:B------:R-:W4:Y:S01]  /*6020*/  LDS R36, [R33+0x3c00] ;  /* 0x003c000021247984 */ /* 0x000f220000000800 */
[----:B------:R-:W-:-:S03]  /*6030*/  FADD.FTZ R2, R2, R29 ;  /* 0x0000001d02027221 */ /* 0x000fc60000010000 */
[----:B------:R-:W4:Y:S01]  /*6040*/  LDS R61, [R33+0x3e00] ;  /* 0x003e0000213d7984 */ /* 0x000f220000000800 */
[----:B------:R-:W-:Y:S01]  /*6050*/  FADD.FTZ R3, R3, R26 ;  /* 0x0000001a03037221 */ /* 0x000fe20000010000 */
[----:B------:R-:W-:Y:S01]  /*6060*/  BAR.SYNC.DEFER_BLOCKING 0x0 ;  /* 0x0000000000007b1d */ /* 0x000fe20000010000 */
[----:B------:R-:W-:Y:S01]  /*6070*/  FADD.FTZ R13, R13, R28 ;  /* 0x0000001c0d0d7221 */ /* 0x000fe20000010000 */
[----:B0-----:R-:W-:Y:S01]  /*6080*/  FADD.FTZ R14, R14, R31 ;  /* 0x0000001f0e0e7221 */ /* 0x001fe20000010000 */
[----:B-1----:R-:W-:Y:S01]  /*6090*/  FADD.FTZ R15, R15, R30 ;  /* 0x0000001e0f0f7221 */ /* 0x002fe20000010000 */
[----:B--2---:R-:W-:Y:S01]  /*60a0*/  FADD.FTZ R35, R16, R35 ;  /* 0x0000002310237221 */ /* 0x004fe20000010000 */
[----:B---3--:R-:W-:Y:S01]  /*60b0*/  FADD.FTZ R17, R17, R32 ;  /* 0x0000002011117221 */ /* 0x008fe20000010000 */
[----:B----4-:R-:W-:Y:S01]  /*60c0*/  FADD.FTZ R37, R12, R37 ;  /* 0x000000250c257221 */ /* 0x010fe20000010000 */
[----:B------:R0:W-:Y:S01]  /*60d0*/  STS.128 [R0], R8 ;  /* 0x0000000800007388 */ /* 0x0001e20000000c00 */
[----:B------:R-:W-:-:S03]  /*60e0*/  FADD.FTZ R39, R2, R39 ;  /* 0x0000002702277221 */ /* 0x000fc60000010000 */
[----:B------:R1:W-:Y:S04]  /*60f0*/  STS.128 [R0+0x200], R4 ;  /* 0x0002000400007388 */ /* 0x0003e80000000c00 */
[----:B------:R-:W-:Y:S01]  /*6100*/  STS.128 [R0+0x400], R184 ;  /* 0x000400b800007388 */ /* 0x000fe20000000c00 */
[----:B------:R-:W-:-:S03]  /*6110*/  FADD.FTZ R13, R13, R36 ;  /* 0x000000240d0d7221 */ /* 0x000fc60000010000 */
[----:B-----5:R-:W-:Y:S01]  /*6120*/  STS.128 [R0+0x600], R40 ;  /* 0x0006002800007388 */ /* 0x020fe20000000c00 */
[----:B------:R-:W-:-:S03]  /*6130*/  FADD.FTZ R61, R14, R61 ;  /* 0x0000003d0e3d7221 */ /* 0x000fc60000010000 */
[----:B------:R-:W-:Y:S01]  /*6140*/  STS.128 [R0+0x800], R44 ;  /* 0x0008002c00007388 */ /* 0x000fe20000000c00 */
[----:B0-----:R-:W0:Y:S03]  /*6150*/  LDC R10, c[0x0][0x388] ;  /* 0x0000e200ff0a7b82 */ /* 0x001e260000000800 */
[----:B------:R-:W-:Y:S01]  /*6160*/  STS.128 [R0+0xa00], R48 ;  /* 0x000a003000007388 */ /* 0x000fe20000000c00 */
[----:B-1----:R-:W-:-:S03]  /*6170*/  FADD.FTZ R7, R3, R34 ;  /* 0x0000002203077221 */ /* 0x002fc60000010000 */
        /* <DEDUP_REMOVED lines=19> */
[----:B----4-:R-:W-:Y:S01]  /*62b0*/  FADD.FTZ R8, R8, R9 ;  /* 0x0000000908087221 */ /* 0x010fe20000010000 */
[----:B0-----:R-:W-:Y:S02]  /*62c0*/  IMAD R9, R10, UR4, RZ ;  /* 0x000000040a097c24 */ /* 0x001fe4000f8e02ff */
[----:B------:R-:W0:Y:S01]  /*62d0*/  LDS R25, [R33+0x2600] ;  /* 0x0026000021197984 */ /* 0x000e220000000800 */
[----:B------:R-:W-:Y:S02]  /*62e0*/  FADD.FTZ R4, RZ, R4 ;  /* 0x00000004ff047221 */ /* 0x000fe40000010000 */
[----:B------:R-:W-:Y:S01]  /*62f0*/  IADD3 R26, P0, PT, R9, R72, RZ ;  /* 0x00000048091a7210 */ /* 0x000fe20007f1e0ff */
[----:B------:R-:W-:Y:S01]  /*6300*/  LDS R21, [R33+0x1a00] ;  /* 0x001a000021157984 */ /* 0x000fe20000000800 */
[----:B------:R-:W-:Y:S02]  /*6310*/  FADD.FTZ R5, R5, R6 ;  /* 0x0000000605057221 */ /* 0x000fe40000010000 */
[----:B------:R-:W-:Y:S01]  /*6320*/  IADD3.X R43, PT, PT, RZ, RZ, RZ, P0, !PT ;  /* 0x000000ffff2b7210 */ /* 0x000fe200007fe4ff */
[----:B------:R-:W4:Y:S01]  /*6330*/  LDS R6, [R33+0x800] ;  /* 0x0008000021067984 */ /* 0x000f220000000800 */
[----:B------:R-:W-:Y:S01]  /*6340*/  FADD.FTZ R41, R8, R41 ;  /* 0x0000002908297221 */ /* 0x000fe20000010000 */
[----:B------:R-:W-:-:S02]  /*6350*/  SHF.L.U32 R24, R26, 0x2, RZ ;  /* 0x000000021a187819 */ /* 0x000fc400000006ff */
[----:B------:R-:W4:Y:S01]  /*6360*/  LDS R8, [R33+0xa00] ;  /* 0x000a000021087984 */ /* 0x000f220000000800 */
[----:B------:R-:W-:Y:S01]  /*6370*/  FADD.FTZ R4, R4, R11 ;  /* 0x0000000b04047221 */ /* 0x000fe20000010000 */
[----:B------:R-:W-:Y:S02]  /*6380*/  SHF.L.U64.HI R26, R26, 0x2, R43 ;  /* 0x000000021a1a7819 */ /* 0x000fe4000001022b */
[----:B------:R-:W4:Y:S01]  /*6390*/  LDS R11, [R33+0x1800] ;  /* 0x00180000210b7984 */ /* 0x000f220000000800 */
[----:B------:R-:W-:Y:S01]  /*63a0*/  FADD.FTZ R0, RZ, R0 ;  /* 0x00000000ff007221 */ /* 0x000fe20000010000 */
[----:B------:R-:W-:Y:S02]  /*63b0*/  IADD3 R2, P0, PT, R24, UR18, RZ ;  /* 0x0000001218027c10 */ /* 0x000fe4000ff1e0ff */
[----:B------:R-:W4:Y:S01]  /*63c0*/  LDS R9, [R33+0xc00] ;  /* 0x000c000021097984 */ /* 0x000f220000000800 */
[----:B------:R-:W-:Y:S01]  /*63d0*/  FADD.FTZ R14, R4, R3 ;  /* 0x00000003040e7221 */ /* 0x000fe20000010000 */
[----:B------:R-:W-:-:S02]  /*63e0*/  IADD3 R4, P1, PT, R24, UR16, RZ ;  /* 0x0000001018047c10 */ /* 0x000fc4000ff3e0ff */
[----:B------:R-:W4:Y:S01]  /*63f0*/  LDS R10, [R33+0xe00] ;  /* 0x000e0000210a7984 */ /* 0x000f220000000800 */
[----:B------:R-:W-:Y:S01]  /*6400*/  IADD3.X R3, PT, PT, R26, UR19, RZ, P0, !PT ;  /* 0x000000131a037c10 */ /* 0x000fe200087fe4ff */
[----:B-1----:R-:W-:Y:S02]  /*6410*/  FADD.FTZ R0, R0, R19 ;  /* 0x0000001300007221 */ /* 0x002fe40000010000 */
[----:B------:R-:W1:Y:S01]  /*6420*/  LDS R45, [R33+0x3400] ;  /* 0x00340000212d7984 */ /* 0x000e620000000800 */
[----:B--2---:R-:W-:Y:S01]  /*6430*/  FADD.FTZ R43, R5, R18 ;  /* 0x00000012052b7221 */ /* 0x004fe20000010000 */
[----:B------:R-:W-:Y:S02]  /*6440*/  IADD3.X R5, PT, PT, R26, UR17, RZ, P1, !PT ;  /* 0x000000111a057c10 */ /* 0x000fe40008ffe4ff */
[----:B------:R-:W2:Y:S01]  /*6450*/  LDS R27, [R33+0x2800] ;  /* 0x00280000211b7984 */ /* 0x000ea20000000800 */
[----:B---3--:R-:W-:-:S03]  /*6460*/  FADD.FTZ R41, R41, R20 ;  /* 0x0000001429297221 */ /* 0x008fc60000010000 */
[----:B------:R-:W3:Y:S01]  /*6470*/  LDS R12, [R33+0x1c00] ;  /* 0x001c0000210c7984 */ /* 0x000ee20000000800 */
[----:B0-----:R-:W-:-:S03]  /*6480*/  FADD.FTZ R0, R0, R25 ;  /* 0x0000001900007221 */ /* 0x001fc60000010000 */
[----:B------:R-:W0:Y:S04]  /*6490*/  LDS R47, [R33+0x3600] ;  /* 0x00360000212f7984 */ /* 0x000e280000000800 */
[----:B------:R-:W0:Y:S04]  /*64a0*/  LDS R29, [R33+0x2a00] ;  /* 0x002a0000211d7984 */ /* 0x000e280000000800 */
[----:B------:R-:W0:Y:S01]  /*64b0*/  LDS R23, [R33+0x1e00] ;  /* 0x001e000021177984 */ /* 0x000e220000000800 */
[----:B----4-:R-:W-:-:S03]  /*64c0*/  FADD.FTZ R6, RZ, R6 ;  /* 0x00000006ff067221 */ /* 0x010fc60000010000 */
[----:B------:R-:W4:Y:S01]  /*64d0*/  LDS R49, [R33+0x3800] ;  /* 0x0038000021317984 */ /* 0x000f220000000800 */
[----:B------:R-:W-:-:S03]  /*64e0*/  FADD.FTZ R8, RZ, R8 ;  /* 0x00000008ff087221 */ /* 0x000fc60000010000 */
[----:B------:R-:W4:Y:S01]  /*64f0*/  LDS R16, [R33+0x2c00] ;  /* 0x002c000021107984 */ /* 0x000f220000000800 */
[----:B------:R-:W-:Y:S01]  /*6500*/  FADD.FTZ R6, R6, R11 ;  /* 0x0000000b06067221 */ /* 0x000fe20000010000 */
[----:B------:R-:W-:Y:S02]  /*6510*/  FADD.FTZ R8, R8, R21 ;  /* 0x0000001508087221 */ /* 0x000fe40000010000 */
[----:B------:R-:W4:Y:S01]  /*6520*/  LDS R51, [R33+0x3a00] ;  /* 0x003a000021337984 */ /* 0x000f220000000800 */
[----:B------:R-:W-:-:S03]  /*6530*/  FADD.FTZ R9, RZ, R9 ;  /* 0x00000009ff097221 */ /* 0x000fc60000010000 */
[----:B------:R-:W4:Y:S01]  /*6540*/  LDS R31, [R33+0x2e00] ;  /* 0x002e0000211f7984 */ /* 0x000f220000000800 */
[----:B------:R-:W-:-:S03]  /*6550*/  FADD.FTZ R10, RZ, R10 ;  /* 0x0000000aff0a7221 */ /* 0x000fc60000010000 */
[----:B------:R-:W4:Y:S01]  /*6560*/  LDS R22, [R33+0x3c00] ;  /* 0x003c000021167984 */ /* 0x000f220000000800 */
[----:B-1----:R-:W-:-:S03]  /*6570*/  FADD.FTZ R45, R14, R45 ;  /* 0x0000002d0e2d7221 */ /* 0x002fc60000010000 */
[----:B------:R-:W1:Y:S01]  /*6580*/  LDS R53, [R33+0x3e00] ;  /* 0x003e000021357984 */ /* 0x000e620000000800 */
[----:B--2---:R-:W-:Y:S01]  /*6590*/  FADD.FTZ R6, R6, R27 ;  /* 0x0000001b06067221 */ /* 0x004fe20000010000 */
[----:B---3--:R-:W-:Y:S02]  /*65a0*/  FADD.FTZ R9, R9, R12 ;  /* 0x0000000c09097221 */ /* 0x008fe40000010000 */
[----:B------:R-:W-:Y:S01]  /*65b0*/  STG.E desc[UR6][R2.64], R43 ;  /* 0x0000002b02007986 */ /* 0x000fe2000c101906 */
[----:B0-----:R-:W-:-:S03]  /*65c0*/  FADD.FTZ R47, R0, R47 ;  /* 0x0000002f002f7221 */ /* 0x001fc60000010000 */
[----:B------:R-:W-:Y:S01]  /*65d0*/  STG.E desc[UR6][R4.64], R15 ;  /* 0x0000000f04007986 */ /* 0x000fe2000c101906 */
[----:B------:R-:W-:-:S03]  /*65e0*/  FADD.FTZ R8, R8, R29 ;  /* 0x0000001d08087221 */ /* 0x000fc60000010000 */
[----:B------:R-:W-:Y:S01]  /*65f0*/  STG.E desc[UR6][R2.64+0x200], R41 ;  /* 0x0002002902007986 */ /* 0x000fe2000c101906 */
[----:B------:R-:W-:-:S03]  /*6600*/  FADD.FTZ R10, R10, R23 ;  /* 0x000000170a0a7221 */ /* 0x000fc60000010000 */
        /* <DEDUP_REMOVED lines=20> */
.L_x_15911:
        /* <DEDUP_REMOVED lines=8> */
.L_x_15918:
[----:B------:R-:W-:Y:S05]  /*67d0*/  BSYNC B2 ;  /* 0x0000000000027941 */ /* 0x000fea0003800000 */
.L_x_15917:
[----:B------:R-:W-:Y:S01]  /*67e0*/  MOV R77, R242 ;  /* 0x000000f2004d7202 */ /* 0x000fe20000000f00 */
[----:B------:R-:W-:Y:S01]  /*67f0*/  HFMA2 R76, -RZ, RZ, 0, 5.9604644775390625e-08 ;  /* 0x00000001ff4c7431 */ /* 0x000fe200000001ff */
[----:B------:R-:W-:Y:S01]  /*6800*/  MOV R75, 0x1f ;  /* 0x0000001f004b7802 */ /* 0x000fe20000000f00 */
[----:B------:R0:W-:Y:S01]  /*6810*/  STL [R1], R231 ;  /* 0x000000e701007387 */ /* 0x0001e20000100800 */
[----:B------:R-:W-:Y:S02]  /*6820*/  MOV R74, 0xffffffff ;  /* 0xffffffff004a7802 */ /* 0x000fe40000000f00 */
[----:B------:R-:W-:-:S07]  /*6830*/  MOV R72, R78 ;  /* 0x0000004e00487202 */ /* 0x000fce0000000f00 */
[----:B0-----:R-:W-:Y:S05]  /*6840*/  WARPSYNC.COLLECTIVE R74, `(.L_x_15919) ;  /* 0x000000004a087348 */ /* 0x001fea0003c00000 */
[----:B------:R1:W2:Y:S02]  /*6850*/  SHFL.BFLY P3, R78, R77, R76, R75 ;  /* 0x0c00004c4d4e7389 */ /* 0x0002a4000006004b */
[----:B012---:R-:W-:Y:S05]  /*6860*/  ENDCOLLECTIVE ;  /* 0x000000000000791b */ /* 0x007fea0003800000 */
.L_x_15919:
[----:B------:R-:W-:-:S05]  /*6870*/  FADD.FTZ R72, R72, R241 ;  /* 0x000000f148487221 */ /* 0x000fca0000010000 */
[----:B------:R-:W-:Y:S01]  /*6880*/  MOV R77, R72 ;  /* 0x00000048004d7202 */ /* 0x000fe20000000f00 */
[----:B------:R-:W-:Y:S02]  /*6890*/  HFMA2 R76, -RZ, RZ, 0, 1.1920928955078125e-07 ;  /* 0x00000002ff4c7431 */ /* 0x000fe400000001ff */
[----:B------:R-:W-:-:S07]  /*68a0*/  FADD.FTZ R73, R78, R242 ;  /* 0x000000f24e497221 */ /* 0x000fce0000010000 */
[----:B------:R-:W-:Y:S05]  /*68b0*/  WARPSYNC.COLLECTIVE R74, `(.L_x_15920) ;  /* 0x000000004a087348 */ /* 0x000fea0003c00000 */
[----:B------:R0:W1:Y:S02]  /*68c0*/  SHFL.BFLY P3, R78, R77, R76, R75 ;  /* 0x0c00004c4d4e7389 */ /* 0x000064000006004b */
[----:B01----:R-:W-:Y:S05]  /*68d0*/  ENDCOLLECTIVE ;  /* 0x000000000000791b */ /* 0x003fea0003800000 */
.L_x_15920:
[----:B------:R-:W-:Y:S02]  /*68e0*/  MOV R77, R73 ;  /* 0x00000049004d7202 */ /* 0x000fe40000000f00 */
[----:B------:R-:W-:-:S07]  /*68f0*/  MOV R79, R78 ;  /* 0x0000004e004f7202 */ /* 0x000fce0000000f00 */
[----:B------:R-:W-:Y:S05]  /*6900*/  WARPSYNC.COLLECTIVE R74, `(.L_x_15921) ;  /* 0x000000004a087348 */ /* 0x000fea0003c00000 */
[----:B------:R0:W1:Y:S02]  /*6910*/  SHFL.BFLY P3, R78, R77, R76, R75 ;  /* 0x0c00004c4d4e7389 */ /* 0x000064000006004b */
[----:B01----:R-:W-:Y:S05]  /*6920*/  ENDCOLLECTIVE ;  /* 0x000000000000791b */ /* 0x003fea0003800000 */
.L_x_15921:
[----:B------:R-:W-:-:S05]  /*6930*/  FADD.FTZ R79, R72, R79 ;  /* 0x0000004f484f7221 */ /* 0x000fca0000010000 */
[----:B------:R-:W-:Y:S01]  /*6940*/  MOV R77, R79 ;  /* 0x0000004f004d7202 */ /* 0x000fe20000000f00 */
[----:B------:R-:W-:Y:S02]  /*6950*/  HFMA2 R76, -RZ, RZ, 0, 2.384185791015625e-07 ;  /* 0x00000004ff4c7431 */ /* 0x000fe400000001ff */
[----:B------:R-:W-:-:S07]  /*6960*/  FADD.FTZ R80, R73, R78 ;  /* 0x0000004e49507221 */ /* 0x000fce0000010000 */
[----:B------:R-:W-:Y:S05]  /*6970*/  WARPSYNC.COLLECTIVE R74, `(.L_x_15922) ;  /* 0x000000004a087348 */ /* 0x000fea0003c00000 */
[----:B------:R0:W1:Y:S02]  /*6980*/  SHFL.BFLY P3, R78, R77, R76, R75 ;  /* 0x0c00004c4d4e7389 */ /* 0x000064000006004b */
[----:B01----:R-:W-:Y:S05]  /*6990*/  ENDCOLLECTIVE ;  /* 0x000000000000791b */ /* 0x003fea0003800000 */
.L_x_15922:
[----:B------:R-:W-:Y:S02]  /*69a0*/  MOV R77, R80 ;  /* 0x00000050004d7202 */ /* 0x000fe40000000f00 */
[----:B------:R-:W-:-:S07]  /*69b0*/  MOV R82, R78 ;  /* 0x0000004e00527202 */ /* 0x000fce0000000f00 */
[----:B------:R-:W-:Y:S05]  /*69c0*/  WARPSYNC.COLLECTIVE R74, `(.L_x_15923) ;  /* 0x000000004a087348 */ /* 0x000fea0003c00000 */
[----:B------:R0:W1:Y:S02]  /*69d0*/  SHFL.BFLY P3, R78, R77, R76, R75 ;  /* 0x0c00004c4d4e7389 */ /* 0x000064000006004b */
[----:B01----:R-:W-:Y:S05]  /*69e0*/  ENDCOLLECTIVE ;  /* 0x000000000000791b */ /* 0x003fea0003800000 */
.L_x_15923:
[----:B------:R-:W-:-:S05]  /*69f0*/  FADD.FTZ R82, R79, R82 ;  /* 0x000000524f527221 */ /* 0x000fca0000010000 */
[----:B------:R-:W-:Y:S01]  /*6a00*/  MOV R77, R82 ;  /* 0x00000052004d7202 */ /* 0x000fe20000000f00 */
[----:B------:R-:W-:Y:S02]  /*6a10*/  HFMA2 R76, -RZ, RZ, 0, 4.76837158203125e-07 ;  /* 0x00000008ff4c7431 */ /* 0x000fe400000001ff */
[----:B------:R-:W-:-:S07]  /*6a20*/  FADD.FTZ R81, R80, R78 ;  /* 0x0000004e50517221 */ /* 0x000fce0000010000 */
[----:B------:R-:W-:Y:S05]  /*6a30*/  WARPSYNC.COLLECTIVE R74, `(.L_x_15924) ;  /* 0x000000004a087348 */ /* 0x000fea0003c00000 */
[----:B------:R0:W1:Y:S02]  /*6a40*/  SHFL.BFLY P3, R78, R77, R76, R75 ;  /* 0x0c00004c4d4e7389 */ /* 0x000064000006004b */
[----:B01----:R-:W-:Y:S05]  /*6a50*/  ENDCOLLECTIVE ;  /* 0x000000000000791b */ /* 0x003fea0003800000 */
.L_x_15924:
[----:B------:R-:W-:Y:S02]  /*6a60*/  MOV R77, R81 ;  /* 0x00000051004d7202 */ /* 0x000fe40000000f00 */
[----:B------:R-:W-:-:S07]  /*6a70*/  MOV R83, R78 ;  /* 0x0000004e00537202 */ /* 0x000fce0000000f00 */
[----:B------:R-:W-:Y:S05]  /*6a80*/  WARPSYNC.COLLECTIVE R74, `(.L_x_15925) ;  /* 0x000000004a087348 */ /* 0x000fea0003c00000 */
[----:B------:R0:W1:Y:S02]  /*6a90*/  SHFL.BFLY P3, R78, R77, R76, R75 ;  /* 0x0c00004c4d4e7389 */ /* 0x000064000006004b */
[----:B01----:R-:W-:Y:S05]  /*6aa0*/  ENDCOLLECTIVE ;  /* 0x000000000000791b */ /* 0x003fea0003800000 */
.L_x_15925:
[----:B------:R-:W-:-:S05]  /*6ab0*/  FADD.FTZ R72, R82, R83 ;  /* 0x0000005352487221 */ /* 0x000fca0000010000 */
[----:B------:R-:W-:Y:S01]  /*6ac0*/  MOV R77, R72 ;  /* 0x00000048004d7202 */ /* 0x000fe20000000f00 */
[----:B------:R-:W-:Y:S02]  /*6ad0*/  HFMA2 R76, -RZ, RZ, 0, 9.5367431640625e-07 ;  /* 0x00000010ff4c7431 */ /* 0x000fe400000001ff */
[----:B------:R-:W-:-:S07]  /*6ae0*/  FADD.FTZ R73, R81, R78 ;  /* 0x0000004e51497221 */ /* 0x000fce0000010000 */
[----:B------:R-:W-:Y:S05]  /*6af0*/  WARPSYNC.COLLECTIVE R74, `(.L_x_15926) ;  /* 0x000000004a087348 */ /* 0x000fea0003c00000 */
[----:B------:R0:W1:Y:S02]  /*6b00*/  SHFL.BFLY P3, R78, R77, R76, R75 ;  /* 0x0c00004c4d4e7389 */ /* 0x000064000006004b */
[----:B01----:R-:W-:Y:S05]  /*6b10*/  ENDCOLLECTIVE ;  /* 0x000000000000791b */ /* 0x003fea0003800000 */
.L_x_15926:
[----:B------:R-:W-:Y:S02]  /*6b20*/  MOV R77, R73 ;  /* 0x00000049004d7202 */ /* 0x000fe40000000f00 */
[----:B------:R-:W-:-:S07]  /*6b30*/  MOV R79, R78 ;  /* 0x0000004e004f7202 */ /* 0x000fce0000000f00 */
[----:B------:R-:W-:Y:S05]  /*6b40*/  WARPSYNC.COLLECTIVE R74, `(.L_x_15927) ;  /* 0x000000004a087348 */ /* 0x000fea0003c00000 */
[----:B------:R0:W1:Y:S02]  /*6b50*/  SHFL.BFLY P3, R78, R77, R76, R75 ;  /* 0x0c00004c4d4e7389 */ /* 0x000064000006004b */
[----:B01----:R-:W-:Y:S05]  /*6b60*/  ENDCOLLECTIVE ;  /* 0x000000000000791b */ /* 0x003fea0003800000 */
.L_x_15927:
[----:B------:R-:W-:Y:S05]  /*6b70*/  BRA `(.L_x_15928) ;  /* 0xffffffc400707947 */ /* 0x000fea000383ffff */
.L_x_15929:
        /* <DEDUP_REMOVED lines=16> */
.L_x_20107:


//--------------------- .text._ZN10layer_norm13ln_bwd_kernelINS_13Kernel_traitsI6__halfffffjLj1024ELj1ELj4ELj1ELj16ENS_18Kernel_traits_baseILj1024ES2_ffffjLj128EEEEELb0ELb0ELb1ELb0EEEvNS_9BwdParamsE --------------------------
	.section	.text._ZN10layer_norm13ln_bwd_kernelINS_13Kernel_traitsI6__halfffffjLj1024ELj1ELj4ELj1ELj16ENS_18Kernel_traits_baseILj1024ES2_ffffjLj128EEEEELb0ELb0ELb1ELb0EEEvNS_9BwdParamsE,"ax",@progbits
	.align	128
        .global         _ZN10layer_norm13ln_bwd_kernelINS_13Kernel_traitsI6__halfffffjLj1024ELj1ELj4ELj1ELj16ENS_18Kernel_traits_baseILj1024ES2_ffffjLj128EEEEELb0ELb0ELb1ELb0EEEvNS_9BwdParamsE
        .type           _ZN10layer_norm13ln_bwd_kernelINS_13Kernel_traitsI6__halfffffjLj1024ELj1ELj4ELj1ELj16ENS_18Kernel_traits_baseILj1024ES2_ffffjLj128EEEEELb0ELb0ELb1ELb0EEEvNS_9BwdParamsE,@function
        .size           _ZN10layer_norm13ln_bwd_kernelINS_13Kernel_traitsI6__halfffffjLj1024ELj1ELj4ELj1ELj16ENS_18Kernel_traits_baseILj1024ES2_ffffjLj128EEEEELb0ELb0ELb1ELb0EEEvNS_9BwdParamsE,(.L_x_20108 - _ZN10layer_norm13ln_bwd_kernelINS_13Kernel_traitsI6__halfffffjLj1024ELj1ELj4ELj1ELj16ENS_18Kernel_traits_baseILj1024ES2_ffffjLj128EEEEELb0ELb0ELb1ELb0EEEvNS_9BwdParamsE)
        .other          _ZN10layer_norm13ln_bwd_kernelINS_13Kernel_traitsI6__halfffffjLj1024ELj1ELj4ELj1ELj16ENS_18Kernel_traits_baseILj1024ES2_ffffjLj128EEEEELb0ELb0ELb1ELb0EEEvNS_9BwdParamsE,@"STO_CUDA_ENTRY STV_DEFAULT"
_ZN10layer_norm13ln_bwd_kernelINS_13Kernel_traitsI6__halfffffjLj1024ELj1ELj4ELj1ELj16ENS_18Kernel_traits_baseILj1024ES2_ffffjLj128EEEEELb0ELb0ELb1ELb0EEEvNS_9BwdParamsE:
.text._ZN10layer_norm13ln_bwd_kernelINS_13Kernel_traitsI6__halfffffjLj1024ELj1ELj4ELj1ELj16ENS_18Kernel_traits_baseILj1024ES2_ffffjLj128EEEEELb0ELb0ELb1ELb0EEEvNS_9BwdParamsE:
        /* <DEDUP_REMOVED lines=24> */
[----:B------:R-:W2:Y:S08]  /*0180*/  @P6 LDC.64 R2, c[0x0][0x3d0] ;  /* 0x0000f400ff026b82 */ /* 0x000eb00000000a00 */
[----:B------:R-:W3:Y:S08]  /*0190*/  @P5 LDC.64 R6, c[0x0][0x3d0] ;  /* 0x0000f400ff065b82 */ /* 0x000ef00000000a00 */
[----:B------:R-:W4:Y:S08]  /*01a0*/  @P4 LDC.64 R26, c[0x0][0x3d0] ;  /* 0x0000f400ff1a4b82 */ /* 0x000f300000000a00 */
[----:B------:R-:W1:Y:S01]  /*01b0*/  @P3 LDC.64 R28, c[0x0][0x3d0] ;  /* 0x0000f400ff1c3b82 */ /* 0x000e620000000a00 */
[C---:B--2---:R-:W-:Y:S01]  /*01c0*/  @P6 IMAD.WIDE.U32 R2, R11.reuse, 0x8, R2 ;  /* 0x000000080b026825 */ /* 0x044fe200078e0002 */
[----:B------:R-:W-:-:S04]  /*01d0*/  @P6 LOP3.LUT R11, R11, 0x20, RZ, 0xfc, !PT ;  /* 0x000000200b0b6812 */ /* 0x000fc800078efcff */
[----:B------:R-:W5:Y:S01]  /*01e0*/  @P6 LDG.E.64 R4, desc[UR6][R2.64] ;  /* 0x0000000602046981 */ /* 0x000f62000c1e1b00 */
        /* <DEDUP_REMOVED lines=9> */
[----:B------:R-:W3:Y:S01]  /*0280*/  @P0 LDC.64 R34, c[0x0][0x3d0] ;  /* 0x0000f400ff220b82 */ /* 0x000ee20000000a00 */
        /* <DEDUP_REMOVED lines=10> */
[C---:B---3--:R-:W-:Y:S01]  /*0330*/  @P0 IMAD.WIDE.U32 R34, R11.reuse, 0x8, R34 ;  /* 0x000000080b220825 */ /* 0x048fe200078e0022 */
[----:B------:R-:W-:Y:S01]  /*0340*/  @P0 IADD3 R11, PT, PT, R11, 0x20, RZ ;  /* 0x000000200b0b0810 */ /* 0x000fe20007ffe0ff */
[----:B------:R-:W0:Y:S01]  /*0350*/  S2UR UR4, SR_CTAID.X ;  /* 0x00000000000479c3 */ /* 0x000e220000002500 */
[----:B------:R-:W-:Y:S02]  /*0360*/  SHF.R.U32.HI R7, RZ, 0x5, R9 ;  /* 0x00000005ff077819 */ /* 0x000fe40000011609 */
[----:B------:R4:W5:Y:S01]  /*0370*/  @P0 LDG.E.64 R22, desc[UR6][R34.64] ;  /* 0x0000000622160981 */ /* 0x000962000c1e1b00 */
[----:B-1----:R-:W-:-:S05]  /*0380*/  @P6 IMAD.WIDE.U32 R2, R11, 0x8, R36 ;  /* 0x000000080b026825 */ /* 0x002fca00078e0024 */
[----:B------:R4:W5:Y:S01]  /*0390*/  @P6 LDG.E.64 R24, desc[UR6][R2.64] ;  /* 0x0000000602186981 */ /* 0x000962000c1e1b00 */
        /* <DEDUP_REMOVED lines=36> */
[----:B----4-:R-:W-:Y:S06]  /*05e0*/  @P0 BRA `(.L_x_15931) ;  /* 0x00000068003c0947 */ /* 0x010fec0003800000 */
        /* <DEDUP_REMOVED lines=79> */
[----:B------:R-:W-:-:S07]  /*0ae0*/  PRMT R209, R209, 0x5410, R18 ;  /* 0x00005410d1d17816 */ /* 0x000fce0000000012 */
.L_x_16006:
[----:B------:R-:W0:Y:S08]  /*0af0*/  LDC.64 R4, c[0x0][0x3f8] ;  /* 0x0000fe00ff047b82 */ /* 0x000e300000000a00 */
[----:B--234-:R-:W1:Y:S08]  /*0b00*/  LDC.64 R142, c[0x0][0x3c8] ;  /* 0x0000f200ff8e7b82 */ /* 0x01ce700000000a00 */
        /* <DEDUP_REMOVED lines=25> */
[C---:B------:R-:W-:Y:S02]  /*0ca0*/  ISETP.GE.U32.AND P3, PT, R8.reuse, 0x60, PT ;  /* 0x000000600800780c */ /* 0x040fe40003f66070 */
[----:B------:R-:W-:Y:S02]  /*0cb0*/  LEA.HI R143, R143, R0, RZ, 0x2 ;  /* 0x000000008f8f7211 */ /* 0x000fe400078f10ff */
[----:B------:R-:W-:Y:S02]  /*0cc0*/  SHF.R.S32.HI R0, RZ, 0x1f, R145 ;  /* 0x0000001fff007819 */ /* 0x000fe40000011491 */
[----:B------:R-:W-:Y:S02]  /*0cd0*/  ISETP.GE.U32.AND P4, PT, R8, 0x80, PT ;  /* 0x000000800800780c */ /* 0x000fe40003f86070 */
[----:B------:R-:W-:Y:S02]  /*0ce0*/  LEA.HI R145, R0, R145, RZ, 0x2 ;  /* 0x0000009100917211 */ /* 0x000fe400078f10ff */
[----:B------:R-:W-:-:S02]  /*0cf0*/  ISETP.GE.U32.AND P5, PT, R8, 0xa0, PT ;  /* 0x000000a00800780c */ /* 0x000fc40003fa6070 */
[----:B------:R-:W-:Y:S02]  /*0d00*/  MOV R189, RZ ;  /* 0x000000ff00bd7202 */ /* 0x000fe40000000f00 */
[----:B------:R-:W-:Y:S02]  /*0d10*/  MOV R192, RZ ;  /* 0x000000ff00c07202 */ /* 0x000fe40000000f00 */
[----:B0-----:R-:W-:-:S04]  /*0d20*/  LOP3.LUT R2, R9, 0x1f, RZ, 0xc0, !PT ;  /* 0x0000001f09027812 */ /* 0x001fc800078ec0ff */
[-C--:B------:R-:W-:Y:S02]  /*0d30*/  LEA.HI.SX32 R0, R143, R2.reuse, 0x1e ;  /* 0x000000028f007211 */ /* 0x080fe400078ff2ff */
[----:B------:R-:W-:Y:S02]  /*0d40*/  LEA.HI.SX32 R184, R145, R2, 0x1e ;  /* 0x0000000291b87211 */ /* 0x000fe400078ff2ff */
[----:B------:R-:W-:Y:S02]  /*0d50*/  MOV R183, R0 ;  /* 0x0000000000b77202 */ /* 0x000fe40000000f00 */
[----:B--2---:R-:W-:Y:S02]  /*0d60*/  FSEL R182, R140, RZ, !P6 ;  /* 0x000000ff8cb67208 */ /* 0x004fe40007000000 */
[----:B------:R-:W-:Y:S01]  /*0d70*/  ISETP.GE.U32.AND P6, PT, R8, 0xc0, PT ;  /* 0x000000c00800780c */ /* 0x000fe20003fc6070 */
[----:B------:R-:W-:-:S12]  /*0d80*/  @!P0 BRA `(.L_x_15935) ;  /* 0x0000000000b48947 */ /* 0x000fd80003800000 */
[----:B------:R-:W0:Y:S01]  /*0d90*/  LDC.64 R140, c[0x0][0x3a8] ;  /* 0x0000ea00ff8c7b82 */ /* 0x000e220000000a00 */
[----:B------:R-:W-:-:S04]  /*0da0*/  ISETP.NE.U32.AND P0, PT, RZ, UR10, PT ;  /* 0x0000000aff007c0c */ /* 0x000fc8000bf05070 */
[----:B------:R-:W-:-:S03]  /*0db0*/  ISETP.NE.AND.EX P0, PT, RZ, UR11, PT, P0 ;  /* 0x0000000bff007c0c */ /* 0x000fc6000bf05300 */
[----:B------:R-:W1:Y:S01]  /*0dc0*/  LDC.64 R24, c[0x0][0x428] ;  /* 0x00010a00ff187b82 */ /* 0x000e620000000a00 */
[----:B0-----:R-:W-:-:S06]  /*0dd0*/  IMAD.WIDE.U32 R144, R183, 0x10, R140 ;  /* 0x00000010b7907825 */ /* 0x001fcc00078e008c */
[----:B------:R-:W2:Y:S01]  /*0de0*/  LDG.E.128 R144, desc[UR6][R144.64] ;  /* 0x0000000690907981 */ /* 0x000ea2000c1e1d00 */
[----:B-1----:R-:W-:Y:S02]  /*0df0*/  IMAD.WIDE.U32 R140, R184, 0x10, R24 ;  /* 0x00000010b88c7825 */ /* 0x002fe400078e0018 */
[----:B------:R-:W0:Y:S04]  /*0e00*/  @P0 LDC.64 R24, c[0x0][0x438] ;  /* 0x00010e00ff180b82 */ /* 0x000e280000000a00 */
[----:B------:R-:W3:Y:S01]  /*0e10*/  LDG.E.128 R140, desc[UR6][R140.64] ;  /* 0x000000068c8c7981 */ /* 0x000ee2000c1e1d00 */
[----:B------:R-:W-:Y:S02]  /*0e20*/  HADD2.F32 R155, -RZ, R191.H0_H0 ;  /* 0x200000bfff9b7230 */ /* 0x000fe40000004100 */
[----:B------:R-:W-:-:S02]  /*0e30*/  HADD2.F32 R170, -RZ, R193.H1_H1 ;  /* 0x300000c1ffaa7230 */ /* 0x000fc40000004100 */
[----:B0-----:R-:W-:-:S05]  /*0e40*/  @P0 IMAD.WIDE.U32 R24, R183, 0x10, R24 ;  /* 0x00000010b7180825 */ /* 0x001fca00078e0018 */
[----:B------:R0:W5:Y:S01]  /*0e50*/  @P0 LDG.E.128 R56, desc[UR6][R24.64] ;  /* 0x0000000618380981 */ /* 0x000162000c1e1d00 */
[----:B------:R-:W-:Y:S02]  /*0e60*/  IADD3 R184, PT, PT, R184, 0x20, RZ ;  /* 0x00000020b8b87810 */ /* 0x000fe40007ffe0ff */
[----:B------:R-:W-:Y:S01]  /*0e70*/  IADD3 R183, PT, PT, R183, 0x20, RZ ;  /* 0x00000020b7b77810 */ /* 0x000fe20007ffe0ff */
[C---:B--2---:R-:W-:Y:S01]  /*0e80*/  FADD.FTZ R22, -R182.reuse, R144 ;  /* 0x00000090b6167221 */ /* 0x044fe20000010100 */
[C---:B------:R-:W-:Y:S01]  /*0e90*/  FADD.FTZ R154, -R182.reuse, R145 ;  /* 0x00000091b69a7221 */ /* 0x040fe20000010100 */
[----:B------:R-:W-:Y:S02]  /*0ea0*/  HADD2.F32 R144, -RZ, R191.H1_H1 ;  /* 0x300000bfff907230 */ /* 0x000fe40000004100 */
[----:B------:R-:W-:Y:S01]  /*0eb0*/  FADD.FTZ R146, -R182, R146 ;  /* 0x00000092b6927221 */ /* 0x000fe20000010100 */
[C---:B-----5:R-:W-:Y:S01]  /*0ec0*/  FMUL.FTZ R3, R5.reuse, R22 ;  /* 0x0000001605037220 */ /* 0x060fe20000410000 */
[----:B0-----:R-:W-:Y:S01]  /*0ed0*/  FMUL.FTZ R24, R5, R154 ;  /* 0x0000009a05187220 */ /* 0x001fe20000410000 */
        /* <DEDUP_REMOVED lines=8> */
[----:B------:R-:W-:Y:S01]  /*0f60*/  FADD.FTZ R140, RZ, R22 ;  /* 0x00000016ff8c7221 */ /* 0x000fe20000010000 */
[----:B------:R-:W-:Y:S01]  /*0f70*/  FFMA.FTZ R141, R3, R22, RZ ;  /* 0x00000016038d7223 */ /* 0x000fe200000100ff */
        /* <DEDUP_REMOVED lines=14> */
.L_x_15935:
[----:B------:R-:W-:Y:S05]  /*1060*/  BSYNC.RECONVERGENT B2 ;  /* 0x0000000000027941 */ /* 0x000fea0003800200 */
.L_x_15934:
[----:B------:R-:W-:Y:S01]  /*1070*/  BSSY.RECONVERGENT B2, `(.L_x_15936) ;  /* 0x0000030000027945 */ /* 0x000fe20003800200 */
[----:B------:R-:W-:-:S03]  /*1080*/  ISETP.GE.U32.AND P0, PT, R8, 0xe0, PT ;  /* 0x000000e00800780c */ /* 0x000fc60003f06070 */
[----:B------:R-:W-:Y:S10]  /*1090*/  @!P2 BRA `(.L_x_15937) ;  /* 0x0000000000b4a947 */ /* 0x000ff40003800000 */
        /* <DEDUP_REMOVED lines=45> */
.L_x_15937:
[----:B------:R-:W-:Y:S05]  /*1370*/  BSYNC.RECONVERGENT B2 ;  /* 0x0000000000027941 */ /* 0x000fea0003800200 */
.L_x_15936:
        /* <DEDUP_REMOVED lines=48> */
.L_x_15939:
[----:B------:R-:W-:Y:S05]  /*1680*/  BSYNC.RECONVERGENT B2 ;  /* 0x0000000000027941 */ /* 0x000fea0003800200 */
.L_x_15938:
[----:B------:R-:W-:Y:S04]  /*1690*/  BSSY.RECONVERGENT B2, `(.L_x_15940) ;  /* 0x000002f000027945 */ /* 0x000fe80003800200 */
[----:B------:R-:W-:Y:S05]  /*16a0*/  @!P4 BRA `(.L_x_15941) ;  /* 0x0000000000b4c947 */ /* 0x000fea0003800000 */
        /* <DEDUP_REMOVED lines=45> */
.L_x_15941:
[----:B------:R-:W-:Y:S05]  /*1980*/  BSYNC.RECONVERGENT B2 ;  /* 0x0000000000027941 */ /* 0x000fea0003800200 */
.L_x_15940:
        /* <DEDUP_REMOVED lines=47> */
.L_x_15943:
[----:B------:R-:W-:Y:S05]  /*1c80*/  BSYNC.RECONVERGENT B2 ;  /* 0x0000000000027941 */ /* 0x000fea0003800200 */
.L_x_15942:
        /* <DEDUP_REMOVED lines=47> */
.L_x_15945:
[----:B------:R-:W-:Y:S05]  /*1f80*/  BSYNC.RECONVERGENT B2 ;  /* 0x0000000000027941 */ /* 0x000fea0003800200 */
.L_x_15944:
[----:B------:R-:W-:Y:S04]  /*1f90*/  BSSY.RECONVERGENT B2, `(.L_x_15946) ;  /* 0x000002f000027945 */ /* 0x000fe80003800200 */
[----:B------:R-:W-:Y:S05]  /*1fa0*/  @!P0 BRA `(.L_x_15947) ;  /* 0x0000000000b48947 */ /* 0x000fea0003800000 */
[----:B------:R-:W0:Y:S01]  /*1fb0*/  LDC.64 R140, c[0x0][0x3a8] ;  /* 0x0000ea00ff8c7b82 */ /* 0x000e220000000a00 */
[----:B------:R-:W-:-:S04]  /*1fc0*/  ISETP.NE.U32.AND P0, PT, RZ, UR10, PT ;  /* 0x0000000aff007c0c */ /* 0x000fc8000bf05070 */
[----:B------:R-:W-:-:S03]  /*1fd0*/  ISETP.NE.AND.EX P0, PT, RZ, UR11, PT, P0 ;  /* 0x0000000bff007c0c */ /* 0x000fc6000bf05300 */
[----:B------:R-:W1:Y:S10]  /*1fe0*/  LDC.64 R144, c[0x0][0x428] ;  /* 0x00010a00ff907b82 */ /* 0x000e740000000a00 */
[----:B------:R-:W2:Y:S01]  /*1ff0*/  @P0 LDC.64 R148, c[0x0][0x438] ;  /* 0x00010e00ff940b82 */ /* 0x000ea20000000a00 */
[----:B0-----:R-:W-:-:S06]  /*2000*/  IMAD.WIDE.U32 R140, R183, 0x10, R140 ;  /* 0x00000010b78c7825 */ /* 0x001fcc00078e008c */
[----:B------:R-:W3:Y:S01]  /*2010*/  LDG.E.128 R140, desc[UR6][R140.64] ;  /* 0x000000068c8c7981 */ /* 0x000ee2000c1e1d00 */
[----:B-1----:R-:W-:-:S06]  /*2020*/  IMAD.WIDE.U32 R144, R184, 0x10, R144 ;  /* 0x00000010b8907825 */ /* 0x002fcc00078e0090 */
[----:B------:R-:W4:Y:S01]  /*2030*/  LDG.E.128 R144, desc[UR6][R144.64] ;  /* 0x0000000690907981 */ /* 0x000f22000c1e1d00 */
[----:B------:R-:W-:Y:S02]  /*2040*/  HADD2.F32 R167, -RZ, R206.H0_H0 ;  /* 0x200000ceffa77230 */ /* 0x000fe40000004100 */
[----:B--2---:R-:W-:-:S05]  /*2050*/  @P0 IMAD.WIDE.U32 R150, R183, 0x10, R148 ;  /* 0x00000010b7960825 */ /* 0x004fca00078e0094 */
[----:B------:R0:W5:Y:S01]  /*2060*/  @P0 LDG.E.128 R124, desc[UR6][R150.64] ;  /* 0x00000006967c0981 */ /* 0x000162000c1e1d00 */
[----:B------:R-:W-:Y:S02]  /*2070*/  IADD3 R184, PT, PT, R184, 0x20, RZ ;  /* 0x00000020b8b87810 */ /* 0x000fe40007ffe0ff */
[----:B------:R-:W-:Y:S01]  /*2080*/  IADD3 R183, PT, PT, R183, 0x20, RZ ;  /* 0x00000020b7b77810 */ /* 0x000fe20007ffe0ff */
[C---:B---3--:R-:W-:Y:S01]  /*2090*/  FADD.FTZ R148, -R182.reuse, R140 ;  /* 0x0000008cb6947221 */ /* 0x048fe20000010100 */
[C---:B------:R-:W-:Y:S01]  /*20a0*/  FADD.FTZ R166, -R182.reuse, R141 ;  /* 0x0000008db6a67221 */ /* 0x040fe20000010100 */
[----:B------:R-:W-:Y:S02]  /*20b0*/  HADD2.F32 R140, -RZ, R206.H1_H1 ;  /* 0x300000ceff8c7230 */ /* 0x000fe40000004100 */
[----:B------:R-:W-:Y:S01]  /*20c0*/  FADD.FTZ R142, -R182, R142 ;  /* 0x0000008eb68e7221 */ /* 0x000fe20000010100 */
[----:B-----5:R-:W-:Y:S01]  /*20d0*/  FMUL.FTZ R149, R5, R148 ;  /* 0x0000009405957220 */ /* 0x020fe20000410000 */
[----:B------:R-:W-:-:S02]  /*20e0*/  HADD2.F32 R141, -RZ, R207.H0_H0 ;  /* 0x200000cfff8d7230 */ /* 0x000fc40000004100 */
[----:B0-----:R-:W-:Y:S01]  /*20f0*/  FMUL.FTZ R150, R5, R166 ;  /* 0x000000a605967220 */ /* 0x001fe20000410000 */
[----:B------:R-:W-:Y:S01]  /*2100*/  FADD.FTZ R188, -R182, R143 ;  /* 0x0000008fb6bc7221 */ /* 0x000fe20000010100 */
[----:B----4-:R-:W-:Y:S01]  /*2110*/  FMUL.FTZ R148, R144, R167 ;  /* 0x000000a790947220 */ /* 0x010fe20000410000 */
[----:B------:R-:W-:Y:S01]  /*2120*/  FMUL.FTZ R151, R145, R140 ;  /* 0x0000008c91977220 */ /* 0x000fe20000410000 */
        /* <DEDUP_REMOVED lines=21> */
.L_x_15947:
[----:B------:R-:W-:Y:S05]  /*2280*/  BSYNC.RECONVERGENT B2 ;  /* 0x0000000000027941 */ /* 0x000fea0003800200 */
.L_x_15946:
        /* <DEDUP_REMOVED lines=13> */
[C---:B---3--:R-:W-:Y:S01]  /*2360*/  FADD.FTZ R168, -R182.reuse, R144 ;  /* 0x00000090b6a87221 */ /* 0x048fe20000010100 */
[C---:B------:R-:W-:Y:S01]  /*2370*/  FADD.FTZ R184, -R182.reuse, R145 ;  /* 0x00000091b6b87221 */ /* 0x040fe20000010100 */
[----:B------:R-:W-:Y:S02]  /*2380*/  HADD2.F32 R144, -RZ, R208.H1_H1 ;  /* 0x300000d0ff907230 */ /* 0x000fe40000004100 */
[----:B------:R-:W-:Y:S01]  /*2390*/  FADD.FTZ R146, -R182, R146 ;  /* 0x00000092b6927221 */ /* 0x000fe20000010100 */
[C---:B-----5:R-:W-:Y:S01]  /*23a0*/  FMUL.FTZ R13, R5.reuse, R168 ;  /* 0x000000a8050d7220 */ /* 0x060fe20000410000 */
[C---:B0-----:R-:W-:Y:S01]  /*23b0*/  FMUL.FTZ R152, R5.reuse, R184 ;  /* 0x000000b805987220 */ /* 0x041fe20000410000 */
[--C-:B------:R-:W-:Y:S02]  /*23c0*/  HADD2.F32 R145, -RZ, R209.reuse.H0_H0 ;  /* 0x200000d1ff917230 */ /* 0x100fe40000004100 */
[----:B------:R-:W-:Y:S01]  /*23d0*/  FMUL.FTZ R169, R5, R146 ;  /* 0x0000009205a97220 */ /* 0x000fe20000410000 */
[----:B----4-:R-:W-:Y:S01]  /*23e0*/  FMUL.FTZ R11, R140, R11 ;  /* 0x0000000b8c0b7220 */ /* 0x010fe20000410000 */
        /* <DEDUP_REMOVED lines=23> */
.L_x_15933:
        /* <DEDUP_REMOVED lines=13> */
[C---:B------:R-:W-:Y:S02]  /*2630*/  ISETP.GE.U32.AND P3, PT, R8.reuse, 0x80, PT ;  /* 0x000000800800780c */ /* 0x040fe40003f66070 */
[----:B------:R-:W-:Y:S02]  /*2640*/  ISETP.GE.U32.AND P4, PT, R8, 0xa0, PT ;  /* 0x000000a00800780c */ /* 0x000fe40003f86070 */
[----:B------:R-:W-:-:S03]  /*2650*/  MOV R211, R0 ;  /* 0x0000000000d37202 */ /* 0x000fc60000000f00 */
[----:B------:R-:W0:Y:S08]  /*2660*/  @P5 LDC.64 R140, c[0x0][0x438] ;  /* 0x00010e00ff8c5b82 */ /* 0x000e300000000a00 */
[----:B------:R-:W1:Y:S01]  /*2670*/  @P0 LDC.64 R194, c[0x0][0x438] ;  /* 0x00010e00ffc20b82 */ /* 0x000e620000000a00 */
[----:B------:R-:W-:-:S07]  /*2680*/  ISETP.GE.U32.AND P6, PT, R8, 0xc0, PT ;  /* 0x000000c00800780c */ /* 0x000fce0003fc6070 */
[----:B------:R-:W2:Y:S01]  /*2690*/  @P2 LDC.64 R142, c[0x0][0x438] ;  /* 0x00010e00ff8e2b82 */ /* 0x000ea20000000a00 */
[C---:B0-----:R-:W-:Y:S01]  /*26a0*/  @P5 IMAD.WIDE.U32 R140, R211.reuse, 0x10, R140 ;  /* 0x00000010d38c5825 */ /* 0x041fe200078e008c */
[----:B------:R-:W-:-:S06]  /*26b0*/  @P5 IADD3 R211, PT, PT, R211, 0x20, RZ ;  /* 0x00000020d3d35810 */ /* 0x000fcc0007ffe0ff */
[----:B------:R-:W0:Y:S01]  /*26c0*/  @P3 LDC.64 R146, c[0x0][0x438] ;  /* 0x00010e00ff923b82 */ /* 0x000e220000000a00 */
[----:B------:R3:W5:Y:S01]  /*26d0*/  @P5 LDG.E.128 R56, desc[UR6][R140.64] ;  /* 0x000000068c385981 */ /* 0x000762000c1e1d00 */
[----:B------:R-:W-:Y:S01]  /*26e0*/  ISETP.GE.U32.AND P5, PT, R8, 0xe0, PT ;  /* 0x000000e00800780c */ /* 0x000fe20003fa6070 */
[----:B-1----:R-:W-:-:S05]  /*26f0*/  @P0 IMAD.WIDE.U32 R194, R211, 0x10, R194 ;  /* 0x00000010d3c20825 */ /* 0x002fca00078e00c2 */
[----:B------:R-:W1:Y:S01]  /*2700*/  @P4 LDC.64 R182, c[0x0][0x438] ;  /* 0x00010e00ffb64b82 */ /* 0x000e620000000a00 */
[----:B------:R-:W-:Y:S01]  /*2710*/  @P0 IADD3 R211, PT, PT, R211, 0x20, RZ ;  /* 0x00000020d3d30810 */ /* 0x000fe20007ffe0ff */
[----:B------:R4:W5:Y:S01]  /*2720*/  @P0 LDG.E.128 R52, desc[UR6][R194.64] ;  /* 0x00000006c2340981 */ /* 0x000962000c1e1d00 */
[----:B------:R-:W-:-:S03]  /*2730*/  ISETP.GE.U32.AND P0, PT, R8, 0x100, PT ;  /* 0x000001000800780c */ /* 0x000fc60003f06070 */
[C---:B--2---:R-:W-:Y:S01]  /*2740*/  @P2 IMAD.WIDE.U32 R142, R211.reuse, 0x10, R142 ;  /* 0x00000010d38e2825 */ /* 0x044fe200078e008e */
[----:B------:R-:W-:Y:S01]  /*2750*/  @P2 IADD3 R211, PT, PT, R211, 0x20, RZ ;  /* 0x00000020d3d32810 */ /* 0x000fe20007ffe0ff */
[----:B------:R-:W2:Y:S03]  /*2760*/  @P6 LDC.64 R184, c[0x0][0x438] ;  /* 0x00010e00ffb86b82 */ /* 0x000ea60000000a00 */
[----:B------:R4:W5:Y:S05]  /*2770*/  @P2 LDG.E.128 R48, desc[UR6][R142.64] ;  /* 0x000000068e302981 */ /* 0x00096a000c1e1d00 */
[----:B---3--:R-:W3:Y:S01]  /*2780*/  @P5 LDC.64 R140, c[0x0][0x438] ;  /* 0x00010e00ff8c5b82 */ /* 0x008ee20000000a00 */
[C---:B0-----:R-:W-:Y:S01]  /*2790*/  @P3 IMAD.WIDE.U32 R146, R211.reuse, 0x10, R146 ;  /* 0x00000010d3923825 */ /* 0x041fe200078e0092 */
[----:B------:R-:W-:-:S04]  /*27a0*/  @P3 IADD3 R211, PT, PT, R211, 0x20, RZ ;  /* 0x00000020d3d33810 */ /* 0x000fc80007ffe0ff */
[----:B------:R4:W5:Y:S02]  /*27b0*/  @P3 LDG.E.128 R44, desc[UR6][R146.64] ;  /* 0x00000006922c3981 */ /* 0x000964000c1e1d00 */
[----:B------:R-:W0:Y:S01]  /*27c0*/  @P0 LDC.64 R144, c[0x0][0x438] ;  /* 0x00010e00ff900b82 */ /* 0x000e220000000a00 */
[C---:B-1----:R-:W-:Y:S01]  /*27d0*/  @P4 IMAD.WIDE.U32 R182, R211.reuse, 0x10, R182 ;  /* 0x00000010d3b64825 */ /* 0x042fe200078e00b6 */
[----:B------:R-:W-:-:S04]  /*27e0*/  @P4 IADD3 R211, PT, PT, R211, 0x20, RZ ;  /* 0x00000020d3d34810 */ /* 0x000fc80007ffe0ff */
[----:B------:R4:W5:Y:S01]  /*27f0*/  @P4 LDG.E.128 R40, desc[UR6][R182.64] ;  /* 0x00000006b6284981 */ /* 0x000962000c1e1d00 */
[C---:B--2---:R-:W-:Y:S01]  /*2800*/  @P6 IMAD.WIDE.U32 R184, R211.reuse, 0x10, R184 ;  /* 0x00000010d3b86825 */ /* 0x044fe200078e00b8 */
[----:B------:R-:W-:-:S04]  /*2810*/  @P6 IADD3 R211, PT, PT, R211, 0x20, RZ ;  /* 0x00000020d3d36810 */ /* 0x000fc80007ffe0ff */
[----:B------:R4:W5:Y:S01]  /*2820*/  @P6 LDG.E.128 R36, desc[UR6][R184.64] ;  /* 0x00000006b8246981 */ /* 0x000962000c1e1d00 */
[C---:B---3--:R-:W-:Y:S01]  /*2830*/  @P5 IMAD.WIDE.U32 R140, R211.reuse, 0x10, R140 ;  /* 0x00000010d38c5825 */ /* 0x048fe200078e008c */
[----:B------:R-:W-:-:S04]  /*2840*/  @P5 IADD3 R211, PT, PT, R211, 0x20, RZ ;  /* 0x00000020d3d35810 */ /* 0x000fc80007ffe0ff */
[----:B------:R4:W5:Y:S01]  /*2850*/  @P5 LDG.E.128 R124, desc[UR6][R140.64] ;  /* 0x000000068c7c5981 */ /* 0x000962000c1e1d00 */
[----:B0-----:R-:W-:-:S05]  /*2860*/  @P0 IMAD.WIDE.U32 R144, R211, 0x10, R144 ;  /* 0x00000010d3900825 */ /* 0x001fca00078e0090 */
[----:B------:R4:W5:Y:S02]  /*2870*/  @P0 LDG.E.128 R128, desc[UR6][R144.64] ;  /* 0x0000000690800981 */ /* 0x000964000c1e1d00 */
.L_x_15948:
[----:B------:R-:W-:Y:S05]  /*2880*/  BSYNC.RECONVERGENT B0 ;  /* 0x0000000000007941 */ /* 0x000fea0003800200 */
.L_x_15932:
[----:B------:R-:W-:Y:S01]  /*2890*/  UMOV UR4, 0xffffffff ;  /* 0xffffffff00047882 */ /* 0x000fe20000000000 */
[----:B-----5:R-:W-:Y:S02]  /*28a0*/  ISETP.GE.AND P2, PT, R4, 0x1, PT ;  /* 0x000000010400780c */ /* 0x020fe40003f46270 */
[----:B------:R-:W-:Y:S11]  /*28b0*/  BRA.DIV UR4, `(.L_x_15949) ;  /* 0x00000056048c7947 */ /* 0x000ff6000b800000 */
[----:B----4-:R-:W0:Y:S04]  /*28c0*/  SHFL.BFLY PT, R140, R189, 0x1, 0x1f ;  /* 0x0c201f00bd8c7f89 */ /* 0x010e2800000e0000 */
        /* <DEDUP_REMOVED lines=17> */
.L_x_16018:
        /* <DEDUP_REMOVED lines=8> */
[----:B------:R-:W-:Y:S01]  /*2a60*/  HFMA2 R145, -RZ, RZ, 0, 0 ;  /* 0x00000000ff917431 */ /* 0x000fe200000001ff */
[----:B0-----:R-:W-:Y:S01]  /*2a70*/  MOV R147, R0 ;  /* 0x0000000000937202 */ /* 0x001fe20000000f00 */
[----:B------:R-:W-:Y:S01]  /*2a80*/  FMUL.FTZ R0, R141, UR9 ;  /* 0x000000098d007c20 */ /* 0x000fe20008410000 */
[----:B------:R-:W-:-:S02]  /*2a90*/  @P2 SHF.R.S32.HI R142, RZ, 0x1f, R143 ;  /* 0x0000001fff8e2819 */ /* 0x000fc4000001148f */
[----:B------:R-:W-:Y:S02]  /*2aa0*/  FSEL R183, R183, RZ, !P0 ;  /* 0x000000ffb7b77208 */ /* 0x000fe40004000000 */
[----:B------:R-:W-:-:S04]  /*2ab0*/  @P2 LEA.HI R143, R142, R143, RZ, 0x2 ;  /* 0x0000008f8e8f2211 */ /* 0x000fc800078f10ff */
        /* <DEDUP_REMOVED lines=11> */
[----:B------:R-:W0:Y:S01]  /*2b70*/  LDC R185, c[0x0][0x40c] ;  /* 0x00010300ffb97b82 */ /* 0x000e220000000800 */
[-CC-:B------:R-:W-:Y:S01]  /*2b80*/  FFMA.FTZ R141, R3, R0.reuse, R183.reuse ;  /* 0x00000000038d7223 */ /* 0x180fe200000100b7 */
[-CC-:B------:R-:W-:Y:S01]  /*2b90*/  FFMA.FTZ R140, R24, R0.reuse, R183.reuse ;  /* 0x00000000188c7223 */ /* 0x180fe200000100b7 */
[----:B------:R-:W-:Y:S01]  /*2ba0*/  FFMA.FTZ R143, R155, R0, R183 ;  /* 0x000000009b8f7223 */ /* 0x000fe200000100b7 */
[----:B------:R-:W-:Y:S01]  /*2bb0*/  ISETP.GT.AND P3, PT, R6, RZ, PT ;  /* 0x000000ff0600720c */ /* 0x000fe20003f64270 */
[----:B------:R-:W-:Y:S01]  /*2bc0*/  FADD.FTZ R2, R22, -R141 ;  /* 0x8000008d16027221 */ /* 0x000fe20000010000 */
[----:B------:R-:W-:Y:S01]  /*2bd0*/  FADD.FTZ R140, R25, -R140 ;  /* 0x8000008c198c7221 */ /* 0x000fe20000010000 */
[----:B------:R-:W-:Y:S01]  /*2be0*/  FADD.FTZ R142, R154, -R143 ;  /* 0x8000008f9a8e7221 */ /* 0x000fe20000010000 */
[----:B------:R-:W-:Y:S01]  /*2bf0*/  ISETP.GT.AND P0, PT, R4, RZ, PT ;  /* 0x000000ff0400720c */ /* 0x000fe20003f04270 */
[C---:B------:R-:W-:Y:S01]  /*2c00*/  FMUL.FTZ R2, R5.reuse, R2 ;  /* 0x0000000205027220 */ /* 0x040fe20000410000 */
[C---:B------:R-:W-:Y:S01]  /*2c10*/  FMUL.FTZ R140, R5.reuse, R140 ;  /* 0x0000008c058c7220 */ /* 0x040fe20000410000 */
[----:B------:R-:W-:-:S03]  /*2c20*/  FMUL.FTZ R142, R5, R142 ;  /* 0x0000008e058e7220 */ /* 0x000fc60000410000 */
[----:B------:R-:W-:Y:S02]  /*2c30*/  FSEL R2, R2, RZ, P3 ;  /* 0x000000ff02027208 */ /* 0x000fe40001800000 */
[----:B------:R-:W-:Y:S02]  /*2c40*/  FSEL R140, R140, RZ, P3 ;  /* 0x000000ff8c8c7208 */ /* 0x000fe40001800000 */
[----:B------:R-:W-:Y:S01]  /*2c50*/  FSEL R142, R142, RZ, P3 ;  /* 0x000000ff8e8e7208 */ /* 0x000fe20001800000 */
[-C--:B0-----:R-:W-:Y:S02]  /*2c60*/  FMUL.FTZ R141, R2, R185.reuse ;  /* 0x000000b9028d7220 */ /* 0x081fe40000410000 */
[-C--:B------:R-:W-:Y:S02]  /*2c70*/  FMUL.FTZ R140, R140, R185.reuse ;  /* 0x000000b98c8c7220 */ /* 0x080fe40000410000 */
[----:B------:R-:W-:Y:S01]  /*2c80*/  FMUL.FTZ R143, R142, R185 ;  /* 0x000000b98e8f7220 */ /* 0x000fe20000410000 */
[----:B------:R-:W-:-:S02]  /*2c90*/  SEL R132, R141, R132, P0 ;  /* 0x000000848d847207 */ /* 0x000fc40000000000 */
[----:B------:R-:W-:Y:S02]  /*2ca0*/  SEL R133, R140, R133, P0 ;  /* 0x000000858c857207 */ /* 0x000fe40000000000 */
[----:B------:R-:W-:Y:S01]  /*2cb0*/  SEL R134, R143, R134, P0 ;  /* 0x000000868f867207 */ /* 0x000fe20000000000 */
[----:B------:R-:W-:Y:S06]  /*2cc0*/  @!P2 BRA `(.L_x_15955) ;  /* 0x000000040078a947 */ /* 0x000fec0003800000 */
[----:B------:R-:W-:-:S04]  /*2cd0*/  FFMA.FTZ R135, R172, R0, R183 ;  /* 0x00000000ac877223 */ /* 0x000fc800000100b7 */
[----:B------:R-:W-:-:S04]  /*2ce0*/  FADD.FTZ R2, R170, -R135 ;  /* 0x80000087aa027221 */ /* 0x000fc80000010000 */
[----:B------:R-:W-:-:S05]  /*2cf0*/  FMUL.FTZ R2, R5, R2 ;  /* 0x0000000205027220 */ /* 0x000fca0000410000 */
[----:B------:R-:W-:-:S05]  /*2d00*/  FSEL R2, R2, RZ, P3 ;  /* 0x000000ff02027208 */ /* 0x000fca0001800000 */
[----:B------:R-:W-:Y:S01]  /*2d10*/  FMUL.FTZ R135, R2, R185 ;  /* 0x000000b902877220 */ /* 0x000fe20000410000 */
[----:B------:R-:W-:Y:S06]  /*2d20*/  BRA `(.L_x_15955) ;  /* 0x0000000400607947 */ /* 0x000fec0003800000 */
.L_x_15954:
[----:B------:R-:W0:Y:S01]  /*2d30*/  LDC R141, c[0x0][0x40c] ;  /* 0x00010300ff8d7b82 */ /* 0x000e220000000800 */
[-CC-:B------:R-:W-:Y:S01]  /*2d40*/  FFMA.FTZ R137, R3, R0.reuse, R183.reuse ;  /* 0x0000000003897223 */ /* 0x180fe200000100b7 */
[-CC-:B------:R-:W-:Y:S01]  /*2d50*/  FFMA.FTZ R136, R24, R0.reuse, R183.reuse ;  /* 0x0000000018887223 */ /* 0x180fe200000100b7 */
[-C--:B------:R-:W-:Y:S01]  /*2d60*/  FFMA.FTZ R139, R155, R0.reuse, R183 ;  /* 0x000000009b8b7223 */ /* 0x080fe200000100b7 */
[----:B------:R-:W-:Y:S01]  /*2d70*/  ISETP.GT.AND P3, PT, R6, RZ, PT ;  /* 0x000000ff0600720c */ /* 0x000fe20003f64270 */
[----:B------:R-:W-:Y:S01]  /*2d80*/  FADD.FTZ R2, R22, -R137 ;  /* 0x8000008916027221 */ /* 0x000fe20000010000 */
[----:B------:R-:W-:Y:S01]  /*2d90*/  FADD.FTZ R136, R25, -R136 ;  /* 0x8000008819887221 */ /* 0x000fe20000010000 */
[----:B------:R-:W-:Y:S01]  /*2da0*/  FADD.FTZ R138, R154, -R139 ;  /* 0x8000008b9a8a7221 */ /* 0x000fe20000010000 */
[----:B------:R-:W-:Y:S01]  /*2db0*/  FFMA.FTZ R139, R172, R0, R183 ;  /* 0x00000000ac8b7223 */ /* 0x000fe200000100b7 */
[C---:B------:R-:W-:Y:S01]  /*2dc0*/  FMUL.FTZ R2, R5.reuse, R2 ;  /* 0x0000000205027220 */ /* 0x040fe20000410000 */
[C---:B------:R-:W-:Y:S01]  /*2dd0*/  FMUL.FTZ R137, R5.reuse, R136 ;  /* 0x0000008805897220 */ /* 0x040fe20000410000 */
[----:B------:R-:W-:Y:S01]  /*2de0*/  FMUL.FTZ R138, R5, R138 ;  /* 0x0000008a058a7220 */ /* 0x000fe20000410000 */
[----:B------:R-:W-:Y:S01]  /*2df0*/  FADD.FTZ R142, R170, -R139 ;  /* 0x8000008baa8e7221 */ /* 0x000fe20000010000 */
[----:B------:R-:W-:-:S02]  /*2e00*/  ISETP.GT.AND P0, PT, R4, RZ, PT ;  /* 0x000000ff0400720c */ /* 0x000fc40003f04270 */
[----:B------:R-:W-:Y:S01]  /*2e10*/  FSEL R136, R2, RZ, P3 ;  /* 0x000000ff02887208 */ /* 0x000fe20001800000 */
[----:B------:R-:W-:Y:S01]  /*2e20*/  FMUL.FTZ R142, R5, R142 ;  /* 0x0000008e058e7220 */ /* 0x000fe20000410000 */
[----:B------:R-:W-:Y:S02]  /*2e30*/  FSEL R2, R137, RZ, P3 ;  /* 0x000000ff89027208 */ /* 0x000fe40001800000 */
[----:B------:R-:W-:Y:S01]  /*2e40*/  FSEL R140, R138, RZ, P3 ;  /* 0x000000ff8a8c7208 */ /* 0x000fe20001800000 */
[-C--:B0-----:R-:W-:Y:S02]  /*2e50*/  FMUL.FTZ R137, R136, R141.reuse ;  /* 0x0000008d88897220 */ /* 0x081fe40000410000 */
[-C--:B------:R-:W-:Y:S02]  /*2e60*/  FMUL.FTZ R138, R2, R141.reuse ;  /* 0x0000008d028a7220 */ /* 0x080fe40000410000 */
[----:B------:R-:W-:Y:S01]  /*2e70*/  FMUL.FTZ R139, R140, R141 ;  /* 0x0000008d8c8b7220 */ /* 0x000fe20000410000 */
[----:B------:R-:W-:-:S02]  /*2e80*/  SEL R132, R137, R132, P0 ;  /* 0x0000008489847207 */ /* 0x000fc40000000000 */
[----:B------:R-:W-:Y:S02]  /*2e90*/  SEL R133, R138, R133, P0 ;  /* 0x000000858a857207 */ /* 0x000fe40000000000 */
[----:B------:R-:W-:Y:S02]  /*2ea0*/  SEL R134, R139, R134, P0 ;  /* 0x000000868b867207 */ /* 0x000fe40000000000 */
[----:B------:R-:W-:Y:S02]  /*2eb0*/  FSEL R139, R142, RZ, P3 ;  /* 0x000000ff8e8b7208 */ /* 0x000fe40001800000 */
[----:B------:R-:W-:Y:S02]  /*2ec0*/  MOV R137, R2 ;  /* 0x0000000200897202 */ /* 0x000fe40000000f00 */
[----:B------:R-:W-:Y:S01]  /*2ed0*/  MOV R138, R140 ;  /* 0x0000008c008a7202 */ /* 0x000fe20000000f00 */
[----:B------:R-:W-:Y:S06]  /*2ee0*/  @!P2 BRA `(.L_x_15955) ;  /* 0x0000000000f0a947 */ /* 0x000fec0003800000 */
[----:B------:R-:W-:Y:S01]  /*2ef0*/  FMUL.FTZ R135, R139, R141 ;  /* 0x0000008d8b877220 */ /* 0x000fe20000410000 */
[----:B------:R-:W-:Y:S02]  /*2f00*/  MOV R138, R140 ;  /* 0x0000008c008a7202 */ /* 0x000fe40000000f00 */
[----:B------:R-:W-:Y:S01]  /*2f10*/  MOV R137, R2 ;  /* 0x0000000200897202 */ /* 0x000fe20000000f00 */
[----:B------:R-:W-:Y:S06]  /*2f20*/  BRA `(.L_x_15955) ;  /* 0x0000000000e07947 */ /* 0x000fec0003800000 */
.L_x_15953:
[----:B------:R-:W-:Y:S02]  /*2f30*/  MOV R144, UR18 ;  /* 0x0000001200907c02 */ /* 0x000fe40008000f00 */
[----:B------:R-:W-:Y:S02]  /*2f40*/  MOV R146, UR19 ;  /* 0x0000001300927c02 */ /* 0x000fe40008000f00 */
[----:B------:R-:W-:-:S04]  /*2f50*/  ISETP.NE.U32.AND P0, PT, R144, RZ, PT ;  /* 0x000000ff9000720c */ /* 0x000fc80003f05070 */
[----:B------:R-:W-:-:S13]  /*2f60*/  ISETP.NE.AND.EX P0, PT, R146, RZ, PT, P0 ;  /* 0x000000ff9200720c */ /* 0x000fda0003f05300 */
[----:B------:R-:W-:Y:S05]  /*2f70*/  @P0 BRA `(.L_x_15956) ;  /* 0x00000000006c0947 */ /* 0x000fea0003800000 */
[----:B------:R-:W0:Y:S01]  /*2f80*/  LDC R185, c[0x0][0x40c] ;  /* 0x00010300ffb97b82 */ /* 0x000e220000000800 */
[-CC-:B------:R-:W-:Y:S01]  /*2f90*/  @P1 FFMA.FTZ R141, R3, R0.reuse, R183.reuse ;  /* 0x00000000038d1223 */ /* 0x180fe200000100b7 */
[-CC-:B------:R-:W-:Y:S01]  /*2fa0*/  @P1 FFMA.FTZ R182, R24, R0.reuse, R183.reuse ;  /* 0x0000000018b61223 */ /* 0x180fe200000100b7 */
[----:B------:R-:W-:Y:S01]  /*2fb0*/  @P1 FFMA.FTZ R143, R155, R0, R183 ;  /* 0x000000009b8f1223 */ /* 0x000fe200000100b7 */
[----:B------:R-:W-:Y:S01]  /*2fc0*/  MOV R2, R56 ;  /* 0x0000003800027202 */ /* 0x000fe20000000f00 */
[----:B------:R-:W-:Y:S01]  /*2fd0*/  @P1 FADD.FTZ R141, R22, -R141 ;  /* 0x8000008d168d1221 */ /* 0x000fe20000010000 */
[----:B------:R-:W-:Y:S01]  /*2fe0*/  @P1 FADD.FTZ R182, R25, -R182 ;  /* 0x800000b619b61221 */ /* 0x000fe20000010000 */
[----:B------:R-:W-:Y:S01]  /*2ff0*/  @P1 FADD.FTZ R143, R154, -R143 ;  /* 0x8000008f9a8f1221 */ /* 0x000fe20000010000 */
[----:B------:R-:W-:Y:S01]  /*3000*/  MOV R140, R57 ;  /* 0x00000039008c7202 */ /* 0x000fe20000000f00 */
[C---:B------:R-:W-:Y:S01]  /*3010*/  @P1 FFMA.FTZ R2, R5.reuse, R141, R56 ;  /* 0x0000008d05021223 */ /* 0x040fe20000010038 */
[----:B------:R-:W-:Y:S01]  /*3020*/  MOV R142, R58 ;  /* 0x0000003a008e7202 */ /* 0x000fe20000000f00 */
[C---:B------:R-:W-:Y:S01]  /*3030*/  @P1 FFMA.FTZ R140, R5.reuse, R182, R57 ;  /* 0x000000b6058c1223 */ /* 0x040fe20000010039 */
[----:B------:R-:W-:Y:S01]  /*3040*/  @P1 FFMA.FTZ R142, R5, R143, R58 ;  /* 0x0000008f058e1223 */ /* 0x000fe2000001003a */
[----:B------:R-:W-:Y:S01]  /*3050*/  ISETP.GT.AND P0, PT, R4, RZ, PT ;  /* 0x000000ff0400720c */ /* 0x000fe20003f04270 */
[-C--:B0-----:R-:W-:Y:S01]  /*3060*/  FMUL.FTZ R141, R2, R185.reuse ;  /* 0x000000b9028d7220 */ /* 0x081fe20000410000 */
[-C--:B------:R-:W-:Y:S01]  /*3070*/  FMUL.FTZ R2, R140, R185.reuse ;  /* 0x000000b98c027220 */ /* 0x080fe20000410000 */
[----:B------:R-:W-:-:S03]  /*3080*/  FMUL.FTZ R143, R142, R185 ;  /* 0x000000b98e8f7220 */ /* 0x000fc60000410000 */
[----:B------:R-:W-:Y:S02]  /*3090*/  SEL R132, R141, R132, P0 ;  /* 0x000000848d847207 */ /* 0x000fe40000000000 */
[----:B------:R-:W-:Y:S02]  /*30a0*/  SEL R133, R2, R133, P0 ;  /* 0x0000008502857207 */ /* 0x000fe40000000000 */
[----:B------:R-:W-:Y:S01]  /*30b0*/  SEL R134, R143, R134, P0 ;  /* 0x000000868f867207 */ /* 0x000fe20000000000 */
[----:B------:R-:W-:Y:S06]  /*30c0*/  @!P2 BRA `(.L_x_15955) ;  /* 0x000000000078a947 */ /* 0x000fec0003800000 */
[----:B------:R-:W-:Y:S01]  /*30d0*/  @P1 FFMA.FTZ R135, R172, R0, R183 ;  /* 0x00000000ac871223 */ /* 0x000fe200000100b7 */
[----:B------:R-:W-:-:S03]  /*30e0*/  MOV R2, R59 ;  /* 0x0000003b00027202 */ /* 0x000fc60000000f00 */
[----:B------:R-:W-:-:S04]  /*30f0*/  @P1 FADD.FTZ R140, R170, -R135 ;  /* 0x80000087aa8c1221 */ /* 0x000fc80000010000 */
[----:B------:R-:W-:-:S04]  /*3100*/  @P1 FFMA.FTZ R2, R5, R140, R59 ;  /* 0x0000008c05021223 */ /* 0x000fc8000001003b */
[----:B------:R-:W-:Y:S01]  /*3110*/  FMUL.FTZ R135, R2, R185 ;  /* 0x000000b902877220 */ /* 0x000fe20000410000 */
[----:B------:R-:W-:Y:S06]  /*3120*/  BRA `(.L_x_15955) ;  /* 0x0000000000607947 */ /* 0x000fec0003800000 */
.L_x_15956:
[-CC-:B------:R-:W-:Y:S01]  /*3130*/  @P1 FFMA.FTZ R139, R3, R0.reuse, R183.reuse ;  /* 0x00000000038b1223 */ /* 0x180fe200000100b7 */
[-CC-:B------:R-:W-:Y:S01]  /*3140*/  @P1 FFMA.FTZ R2, R24, R0.reuse, R183.reuse ;  /* 0x0000000018021223 */ /* 0x180fe200000100b7 */
[-CC-:B------:R-:W-:Y:S01]  /*3150*/  @P1 FFMA.FTZ R141, R155, R0.reuse, R183.reuse ;  /* 0x000000009b8d1223 */ /* 0x180fe200000100b7 */
[----:B------:R-:W-:Y:S01]  /*3160*/  @P1 FFMA.FTZ R143, R172, R0, R183 ;  /* 0x00000000ac8f1223 */ /* 0x000fe200000100b7 */
[----:B------:R-:W-:Y:S01]  /*3170*/  @P1 FADD.FTZ R139, R22, -R139 ;  /* 0x8000008b168b1221 */ /* 0x000fe20000010000 */
[----:B------:R-:W-:Y:S01]  /*3180*/  @P1 FADD.FTZ R2, R25, -R2 ;  /* 0x8000000219021221 */ /* 0x000fe20000010000 */
[----:B------:R-:W-:Y:S01]  /*3190*/  @P1 FADD.FTZ R141, R154, -R141 ;  /* 0x8000008d9a8d1221 */ /* 0x000fe20000010000 */
[----:B------:R-:W-:Y:S01]  /*31a0*/  MOV R136, R56 ;  /* 0x0000003800887202 */ /* 0x000fe20000000f00 */
[C---:B------:R-:W-:Y:S01]  /*31b0*/  @P1 FFMA.FTZ R136, R5.reuse, R139, R56 ;  /* 0x0000008b05881223 */ /* 0x040fe20000010038 */
[----:B------:R-:W-:Y:S01]  /*31c0*/  MOV R137, R57 ;  /* 0x0000003900897202 */ /* 0x000fe20000000f00 */
[C---:B------:R-:W-:Y:S01]  /*31d0*/  @P1 FFMA.FTZ R137, R5.reuse, R2, R57 ;  /* 0x0000000205891223 */ /* 0x040fe20000010039 */
[----:B------:R-:W-:Y:S01]  /*31e0*/  MOV R138, R58 ;  /* 0x0000003a008a7202 */ /* 0x000fe20000000f00 */
[----:B------:R-:W-:Y:S01]  /*31f0*/  @P1 FFMA.FTZ R138, R5, R141, R58 ;  /* 0x0000008d058a1223 */ /* 0x000fe2000001003a */
[----:B------:R-:W-:Y:S01]  /*3200*/  @P1 FADD.FTZ R140, R170, -R143 ;  /* 0x8000008faa8c1221 */ /* 0x000fe20000010000 */
[----:B------:R-:W-:Y:S01]  /*3210*/  MOV R139, R59 ;  /* 0x0000003b008b7202 */ /* 0x000fe20000000f00 */
[----:B------:R-:W-:Y:S01]  /*3220*/  FMUL.FTZ R2, R137, UR16 ;  /* 0x0000001089027c20 */ /* 0x000fe20008410000 */
[----:B------:R-:W-:Y:S01]  /*3230*/  FMUL.FTZ R141, R138, UR16 ;  /* 0x000000108a8d7c20 */ /* 0x000fe20008410000 */
[----:B------:R-:W-:Y:S01]  /*3240*/  FMUL.FTZ R143, R136, UR16 ;  /* 0x00000010888f7c20 */ /* 0x000fe20008410000 */
[----:B------:R-:W-:Y:S01]  /*3250*/  ISETP.GT.AND P0, PT, R4, RZ, PT ;  /* 0x000000ff0400720c */ /* 0x000fe20003f04270 */
[----:B------:R-:W-:-:S03]  /*3260*/  @P1 FFMA.FTZ R139, R5, R140, R59 ;  /* 0x0000008c058b1223 */ /* 0x000fc6000001003b */
[----:B------:R-:W-:Y:S01]  /*3270*/  SEL R134, R141, R134, P0 ;  /* 0x000000868d867207 */ /* 0x000fe20000000000 */
[----:B------:R-:W-:Y:S01]  /*3280*/  @P2 FMUL.FTZ R135, R139, UR16 ;  /* 0x000000108b872c20 */ /* 0x000fe20008410000 */
[----:B------:R-:W-:Y:S02]  /*3290*/  SEL R133, R2, R133, P0 ;  /* 0x0000008502857207 */ /* 0x000fe40000000000 */
[----:B------:R-:W-:-:S07]  /*32a0*/  SEL R132, R143, R132, P0 ;  /* 0x000000848f847207 */ /* 0x000fce0000000000 */
.L_x_15955:
[----:B------:R-:W-:Y:S05]  /*32b0*/  BSYNC.RECONVERGENT B2 ;  /* 0x0000000000027941 */ /* 0x000fea0003800200 */
.L_x_15952:
        /* <DEDUP_REMOVED lines=10> */
.L_x_15951:
[----:B------:R-:W-:Y:S05]  /*3360*/  BSYNC.RECONVERGENT B0 ;  /* 0x0000000000007941 */ /* 0x000fea0003800200 */
.L_x_15950:
        /* <DEDUP_REMOVED lines=11> */
[----:B0-----:R-:W0:Y:S01]  /*3420*/  LDC R142, c[0x0][0x40c] ;  /* 0x00010300ff8e7b82 */ /* 0x001e220000000800 */
        /* <DEDUP_REMOVED lines=12> */
[----:B------:R-:W-:Y:S01]  /*34f0*/  @P1 FFMA.FTZ R2, R174, R0, R183 ;  /* 0x00000000ae021223 */ /* 0x000fe200000100b7 */
[----:B------:R-:W-:-:S02]  /*3500*/  ISETP.GT.AND P3, PT, R4, RZ, PT ;  /* 0x000000ff0400720c */ /* 0x000fc40003f64270 */
[----:B------:R-:W-:Y:S01]  /*3510*/  MOV R139, R55 ;  /* 0x00000037008b7202 */ /* 0x000fe20000000f00 */
[----:B------:R-:W-:-:S04]  /*3520*/  @P1 FADD.FTZ R2, R171, -R2 ;  /* 0x80000002ab021221 */ /* 0x000fc80000010000 */
[----:B------:R-:W-:Y:S01]  /*3530*/  @P1 FFMA.FTZ R139, R5, R2, R55 ;  /* 0x00000002058b1223 */ /* 0x000fe20000010037 */
[-C--:B0-----:R-:W-:Y:S01]  /*3540*/  FMUL.FTZ R141, R138, R142.reuse ;  /* 0x0000008e8a8d7220 */ /* 0x081fe20000410000 */
[-C--:B------:R-:W-:Y:S01]  /*3550*/  FMUL.FTZ R140, R137, R142.reuse ;  /* 0x0000008e898c7220 */ /* 0x080fe20000410000 */
[----:B------:R-:W-:-:S03]  /*3560*/  FMUL.FTZ R143, R136, R142 ;  /* 0x0000008e888f7220 */ /* 0x000fc60000410000 */
[----:B------:R-:W-:Y:S02]  /*3570*/  SEL R134, R141, R134, P3 ;  /* 0x000000868d867207 */ /* 0x000fe40001800000 */
[----:B------:R-:W-:Y:S02]  /*3580*/  SEL R133, R140, R133, P3 ;  /* 0x000000858c857207 */ /* 0x000fe40001800000 */
[----:B------:R-:W-:Y:S01]  /*3590*/  SEL R132, R143, R132, P3 ;  /* 0x000000848f847207 */ /* 0x000fe20001800000 */
[----:B------:R-:W-:Y:S06]  /*35a0*/  @!P2 BRA `(.L_x_15962) ;  /* 0x000000040068a947 */ /* 0x000fec0003800000 */
[----:B------:R-:W-:Y:S01]  /*35b0*/  FMUL.FTZ R135, R139, R142 ;  /* 0x0000008e8b877220 */ /* 0x000fe20000410000 */
[----:B------:R-:W-:Y:S06]  /*35c0*/  BRA `(.L_x_15962) ;  /* 0x0000000400607947 */ /* 0x000fec0003800000 */
.L_x_15961:
[----:B------:R-:W1:Y:S01]  /*35d0*/  LDC R185, c[0x0][0x40c] ;  /* 0x00010300ffb97b82 */ /* 0x000e620000000800 */
[-CC-:B0-----:R-:W-:Y:S01]  /*35e0*/  @P1 FFMA.FTZ R141, R23, R0.reuse, R183.reuse ;  /* 0x00000000178d1223 */ /* 0x181fe200000100b7 */
        /* <DEDUP_REMOVED lines=12> */
[-C--:B-1----:R-:W-:Y:S01]  /*36b0*/  FMUL.FTZ R141, R2, R185.reuse ;  /* 0x000000b9028d7220 */ /* 0x082fe20000410000 */
        /* <DEDUP_REMOVED lines=12> */
.L_x_15960:
[----:B------:R-:W-:-:S04]  /*3780*/  UISETP.NE.U32.AND UP0, UPT, UR18, URZ, UPT ;  /* 0x000000ff1200728c */ /* 0x000fc8000bf05070 */
[----:B------:R-:W-:-:S06]  /*3790*/  UISETP.NE.AND.EX UP0, UPT, UR19, URZ, UPT, UP0 ;  /* 0x000000ff1300728c */ /* 0x000fcc000bf05300 */
[----:B------:R-:W-:-:S13]  /*37a0*/  PLOP3.LUT P0, PT, PT, PT, UP0, 0x80, 0x8 ;  /* 0x000000000008781c */ /* 0x000fda0003f0f008 */
[----:B------:R-:W-:Y:S05]  /*37b0*/  @!P0 BRA `(.L_x_15963) ;  /* 0x0000000000808947 */ /* 0x000fea0003800000 */
[----:B0-----:R-:W0:Y:S01]  /*37c0*/  LDC R143, c[0x0][0x40c] ;  /* 0x00010300ff8f7b82 */ /* 0x001e220000000800 */
        /* <DEDUP_REMOVED lines=31> */
.L_x_15963:
[-CC-:B0-----:R-:W-:Y:S01]  /*39c0*/  FFMA.FTZ R141, R23, R0.reuse, R183.reuse ;  /* 0x00000000178d7223 */ /* 0x181fe200000100b7 */
[-CC-:B------:R-:W-:Y:S01]  /*39d0*/  FFMA.FTZ R140, R26, R0.reuse, R183.reuse ;  /* 0x000000001a8c7223 */ /* 0x180fe200000100b7 */
[-CC-:B------:R-:W-:Y:S01]  /*39e0*/  FFMA.FTZ R143, R157, R0.reuse, R183.reuse ;  /* 0x000000009d8f7223 */ /* 0x180fe200000100b7 */
[----:B------:R-:W-:Y:S01]  /*39f0*/  @P2 FFMA.FTZ R144, R174, R0, R183 ;  /* 0x00000000ae902223 */ /* 0x000fe200000100b7 */
[----:B------:R-:W-:Y:S01]  /*3a00*/  FADD.FTZ R2, R20, -R141 ;  /* 0x8000008d14027221 */ /* 0x000fe20000010000 */
[----:B------:R-:W-:Y:S01]  /*3a10*/  FADD.FTZ R140, R27, -R140 ;  /* 0x8000008c1b8c7221 */ /* 0x000fe20000010000 */
[----:B------:R-:W-:Y:S01]  /*3a20*/  FADD.FTZ R142, R156, -R143 ;  /* 0x8000008f9c8e7221 */ /* 0x000fe20000010000 */
[----:B------:R-:W-:Y:S01]  /*3a30*/  ISETP.GT.AND P4, PT, R6, RZ, PT ;  /* 0x000000ff0600720c */ /* 0x000fe20003f84270 */
[C---:B------:R-:W-:Y:S01]  /*3a40*/  FMUL.FTZ R2, R5.reuse, R2 ;  /* 0x0000000205027220 */ /* 0x040fe20000410000 */
[C---:B------:R-:W-:Y:S01]  /*3a50*/  FMUL.FTZ R140, R5.reuse, R140 ;  /* 0x0000008c058c7220 */ /* 0x040fe20000410000 */
[----:B------:R-:W-:Y:S01]  /*3a60*/  FMUL.FTZ R142, R5, R142 ;  /* 0x0000008e058e7220 */ /* 0x000fe20000410000 */
[----:B------:R-:W-:Y:S01]  /*3a70*/  @P2 FADD.FTZ R144, R171, -R144 ;  /* 0x80000090ab902221 */ /* 0x000fe20000010000 */
[----:B------:R-:W-:-:S02]  /*3a80*/  ISETP.GT.AND P3, PT, R4, RZ, PT ;  /* 0x000000ff0400720c */ /* 0x000fc40003f64270 */
[----:B------:R-:W-:Y:S01]  /*3a90*/  FSEL R2, R2, RZ, P4 ;  /* 0x000000ff02027208 */ /* 0x000fe20002000000 */
[----:B------:R-:W-:Y:S01]  /*3aa0*/  @P2 FMUL.FTZ R144, R5, R144 ;  /* 0x0000009005902220 */ /* 0x000fe20000410000 */
[----:B------:R-:W-:Y:S02]  /*3ab0*/  FSEL R140, R140, RZ, P4 ;  /* 0x000000ff8c8c7208 */ /* 0x000fe40002000000 */
[----:B------:R-:W-:Y:S01]  /*3ac0*/  FSEL R142, R142, RZ, P4 ;  /* 0x000000ff8e8e7208 */ /* 0x000fe20002000000 */
[----:B------:R-:W-:Y:S01]  /*3ad0*/  FMUL.FTZ R141, R2, UR16 ;  /* 0x00000010028d7c20 */ /* 0x000fe20008410000 */
[----:B------:R-:W-:Y:S01]  /*3ae0*/  @P2 FSEL R144, R144, RZ, P4 ;  /* 0x000000ff90902208 */ /* 0x000fe20002000000 */
[----:B------:R-:W-:Y:S02]  /*3af0*/  FMUL.FTZ R140, R140, UR16 ;  /* 0x000000108c8c7c20 */ /* 0x000fe40008410000 */
[----:B------:R-:W-:Y:S01]  /*3b00*/  FMUL.FTZ R143, R142, UR16 ;  /* 0x000000108e8f7c20 */ /* 0x000fe20008410000 */
[----:B------:R-:W-:Y:S01]  /*3b10*/  SEL R132, R141, R132, P3 ;  /* 0x000000848d847207 */ /* 0x000fe20001800000 */
[----:B------:R-:W-:Y:S01]  /*3b20*/  @P2 FMUL.FTZ R135, R144, UR16 ;  /* 0x0000001090872c20 */ /* 0x000fe20008410000 */
[----:B------:R-:W-:-:S02]  /*3b30*/  SEL R133, R140, R133, P3 ;  /* 0x000000858c857207 */ /* 0x000fc40001800000 */
[----:B------:R-:W-:-:S07]  /*3b40*/  SEL R134, R143, R134, P3 ;  /* 0x000000868f867207 */ /* 0x000fce0001800000 */
.L_x_15962:
[----:B------:R-:W-:Y:S05]  /*3b50*/  BSYNC.RECONVERGENT B2 ;  /* 0x0000000000027941 */ /* 0x000fea0003800200 */
.L_x_15959:
        /* <DEDUP_REMOVED lines=8> */
.L_x_15958:
[----:B------:R-:W-:Y:S05]  /*3be0*/  BSYNC.RECONVERGENT B0 ;  /* 0x0000000000007941 */ /* 0x000fea0003800200 */
.L_x_15957:
        /* <DEDUP_REMOVED lines=11> */
[----:B0-2---:R-:W0:Y:S01]  /*3ca0*/  LDC R142, c[0x0][0x40c] ;  /* 0x00010300ff8e7b82 */ /* 0x005e220000000800 */
        /* <DEDUP_REMOVED lines=26> */
.L_x_15968:
[----:B------:R-:W1:Y:S01]  /*3e50*/  LDC R185, c[0x0][0x40c] ;  /* 0x00010300ffb97b82 */ /* 0x000e620000000800 */
[-CC-:B0-2---:R-:W-:Y:S01]  /*3e60*/  @P1 FFMA.FTZ R141, R21, R0.reuse, R183.reuse ;  /* 0x00000000158d1223 */ /* 0x185fe200000100b7 */
        /* <DEDUP_REMOVED lines=25> */
.L_x_15967:
[----:B------:R-:W-:-:S04]  /*4000*/  UISETP.NE.U32.AND UP0, UPT, UR18, URZ, UPT ;  /* 0x000000ff1200728c */ /* 0x000fc8000bf05070 */
[----:B------:R-:W-:-:S06]  /*4010*/  UISETP.NE.AND.EX UP0, UPT, UR19, URZ, UPT, UP0 ;  /* 0x000000ff1300728c */ /* 0x000fcc000bf05300 */
[----:B------:R-:W-:-:S13]  /*4020*/  PLOP3.LUT P0, PT, PT, PT, UP0, 0x80, 0x8 ;  /* 0x000000000008781c */ /* 0x000fda0003f0f008 */
[----:B------:R-:W-:Y:S05]  /*4030*/  @!P0 BRA `(.L_x_15970) ;  /* 0x0000000000808947 */ /* 0x000fea0003800000 */
[----:B0-2---:R-:W0:Y:S01]  /*4040*/  LDC R143, c[0x0][0x40c] ;  /* 0x00010300ff8f7b82 */ /* 0x005e220000000800 */
        /* <DEDUP_REMOVED lines=31> */
.L_x_15970:
[-CC-:B0-2---:R-:W-:Y:S01]  /*4240*/  FFMA.FTZ R141, R21, R0.reuse, R183.reuse ;  /* 0x00000000158d7223 */ /* 0x185fe200000100b7 */
        /* <DEDUP_REMOVED lines=24> */
.L_x_15969:
[----:B------:R-:W-:Y:S05]  /*43d0*/  BSYNC.RECONVERGENT B2 ;  /* 0x0000000000027941 */ /* 0x000fea0003800200 */
.L_x_15966:
        /* <DEDUP_REMOVED lines=8> */
.L_x_15965:
[----:B------:R-:W-:Y:S05]  /*4460*/  BSYNC.RECONVERGENT B0 ;  /* 0x0000000000007941 */ /* 0x000fea0003800200 */
.L_x_15964:
        /* <DEDUP_REMOVED lines=11> */
[----:B0-23--:R-:W0:Y:S01]  /*4520*/  LDC R142, c[0x0][0x40c] ;  /* 0x00010300ff8e7b82 */ /* 0x00de220000000800 */
        /* <DEDUP_REMOVED lines=26> */
.L_x_15975:
[----:B------:R-:W1:Y:S01]  /*46d0*/  LDC R185, c[0x0][0x40c] ;  /* 0x00010300ffb97b82 */ /* 0x000e620000000800 */
[-CC-:B0-23--:R-:W-:Y:S01]  /*46e0*/  @P1 FFMA.FTZ R141, R19, R0.reuse, R183.reuse ;  /* 0x00000000138d1223 */ /* 0x18dfe200000100b7 */
        /* <DEDUP_REMOVED lines=25> */
.L_x_15974:
[----:B------:R-:W-:-:S04]  /*4880*/  UISETP.NE.U32.AND UP0, UPT, UR18, URZ, UPT ;  /* 0x000000ff1200728c */ /* 0x000fc8000bf05070 */
[----:B------:R-:W-:-:S06]  /*4890*/  UISETP.NE.AND.EX UP0, UPT, UR19, URZ, UPT, UP0 ;  /* 0x000000ff1300728c */ /* 0x000fcc000bf05300 */
[----:B------:R-:W-:-:S13]  /*48a0*/  PLOP3.LUT P0, PT, PT, PT, UP0, 0x80, 0x8 ;  /* 0x000000000008781c */ /* 0x000fda0003f0f008 */
[----:B------:R-:W-:Y:S05]  /*48b0*/  @!P0 BRA `(.L_x_15977) ;  /* 0x0000000000808947 */ /* 0x000fea0003800000 */
[----:B0-23--:R-:W0:Y:S01]  /*48c0*/  LDC R143, c[0x0][0x40c] ;  /* 0x00010300ff8f7b82 */ /* 0x00de220000000800 */
        /* <DEDUP_REMOVED lines=31> */
.L_x_15977:
[-CC-:B0-23--:R-:W-:Y:S01]  /*4ac0*/  FFMA.FTZ R141, R19, R0.reuse, R183.reuse ;  /* 0x00000000138d7223 */ /* 0x18dfe200000100b7 */
        /* <DEDUP_REMOVED lines=24> */
.L_x_15976:
[----:B------:R-:W-:Y:S05]  /*4c50*/  BSYNC.RECONVERGENT B2 ;  /* 0x0000000000027941 */ /* 0x000fea0003800200 */
.L_x_15973:
        /* <DEDUP_REMOVED lines=8> */
.L_x_15972:
[----:B------:R-:W-:Y:S05]  /*4ce0*/  BSYNC.RECONVERGENT B0 ;  /* 0x0000000000007941 */ /* 0x000fea0003800200 */
.L_x_15971:
        /* <DEDUP_REMOVED lines=11> */
[----:B0-234-:R-:W0:Y:S01]  /*4da0*/  LDC R142, c[0x0][0x40c] ;  /* 0x00010300ff8e7b82 */ /* 0x01de220000000800 */
        /* <DEDUP_REMOVED lines=26> */
.L_x_15982:
[----:B------:R-:W1:Y:S01]  /*4f50*/  LDC R185, c[0x0][0x40c] ;  /* 0x00010300ffb97b82 */ /* 0x000e620000000800 */
[-CC-:B0-234-:R-:W-:Y:S01]  /*4f60*/  @P1 FFMA.FTZ R141, R17, R0.reuse, R183.reuse ;  /* 0x00000000118d1223 */ /* 0x19dfe200000100b7 */
        /* <DEDUP_REMOVED lines=25> */
.L_x_15981:
[----:B------:R-:W-:-:S04]  /*5100*/  UISETP.NE.U32.AND UP0, UPT, UR18, URZ, UPT ;  /* 0x000000ff1200728c */ /* 0x000fc8000bf05070 */
[----:B------:R-:W-:-:S06]  /*5110*/  UISETP.NE.AND.EX UP0, UPT, UR19, URZ, UPT, UP0 ;  /* 0x000000ff1300728c */ /* 0x000fcc000bf05300 */
[----:B------:R-:W-:-:S13]  /*5120*/  PLOP3.LUT P0, PT, PT, PT, UP0, 0x80, 0x8 ;  /* 0x000000000008781c */ /* 0x000fda0003f0f008 */
[----:B------:R-:W-:Y:S05]  /*5130*/  @!P0 BRA `(.L_x_15984) ;  /* 0x0000000000808947 */ /* 0x000fea0003800000 */
[----:B0-234-:R-:W0:Y:S01]  /*5140*/  LDC R143, c[0x0][0x40c] ;  /* 0x00010300ff8f7b82 */ /* 0x01de220000000800 */
        /* <DEDUP_REMOVED lines=31> */
.L_x_15984:
[-CC-:B0-234-:R-:W-:Y:S01]  /*5340*/  FFMA.FTZ R141, R17, R0.reuse, R183.reuse ;  /* 0x00000000118d7223 */ /* 0x19dfe200000100b7 */
        /* <DEDUP_REMOVED lines=24> */
.L_x_15983:
[----:B------:R-:W-:Y:S05]  /*54d0*/  BSYNC.RECONVERGENT B2 ;  /* 0x0000000000027941 */ /* 0x000fea0003800200 */
.L_x_15980:
        /* <DEDUP_REMOVED lines=8> */
.L_x_15979:
[----:B------:R-:W-:Y:S05]  /*5560*/  BSYNC.RECONVERGENT B0 ;  /* 0x0000000000007941 */ /* 0x000fea0003800200 */
.L_x_15978:
        /* <DEDUP_REMOVED lines=38> */
.L_x_15989:
        /* <DEDUP_REMOVED lines=27> */
.L_x_15988:
        /* <DEDUP_REMOVED lines=36> */
.L_x_15991:
        /* <DEDUP_REMOVED lines=25> */
.L_x_15990:
[----:B------:R-:W-:Y:S05]  /*5d50*/  BSYNC.RECONVERGENT B2 ;  /* 0x0000000000027941 */ /* 0x000fea0003800200 */
.L_x_15987:
        /* <DEDUP_REMOVED lines=8> */
.L_x_15986:
[----:B------:R-:W-:Y:S05]  /*5de0*/  BSYNC.RECONVERGENT B0 ;  /* 0x0000000000007941 */ /* 0x000fea0003800200 */
.L_x_15985:
        /* <DEDUP_REMOVED lines=38> */
.L_x_15996:
        /* <DEDUP_REMOVED lines=27> */
.L_x_15995:
        /* <DEDUP_REMOVED lines=36> */
.L_x_15998:
        /* <DEDUP_REMOVED lines=25> */
.L_x_15997:
[----:B------:R-:W-:Y:S05]  /*65d0*/  BSYNC.RECONVERGENT B2 ;  /* 0x0000000000027941 */ /* 0x000fea0003800200 */
.L_x_15994:
        /* <DEDUP_REMOVED lines=8> */
.L_x_15993:
[----:B------:R-:W-:Y:S05]  /*6660*/  BSYNC.RECONVERGENT B0 ;  /* 0x0000000000007941 */ /* 0x000fea0003800200 */
.L_x_15992:
        /* <DEDUP_REMOVED lines=26> */
[----:B------:R-:W-:Y:S01]  /*6810*/  @P1 FADD.FTZ R140, R187, -R140 ;  /* 0x8000008cbb8c1221 */ /* 0x000fe20000010000 */
[----:B------:R-:W-:-:S03]  /*6820*/  MOV R139, R131 ;  /* 0x00000083008b7202 */ /* 0x000fc60000000f00 */
        /* <DEDUP_REMOVED lines=10> */
.L_x_16003:
        /* <DEDUP_REMOVED lines=27> */
.L_x_16002:
        /* <DEDUP_REMOVED lines=21> */
[----:B------:R-:W-:Y:S02]  /*6bd0*/  FSEL R137, R137, RZ, P3 ;  /* 0x000000ff89897208 */ /* 0x000fe40001800000 */
[----:B------:R-:W-:Y:S01]  /*6be0*/  FSEL R2, R2, RZ, P3 ;  /* 0x000000ff02027208 */ /* 0x000fe20001800000 */
[-C--:B0-----:R-:W-:Y:S01]  /*6bf0*/  FMUL.FTZ R139, R138, R141.reuse ;  /* 0x0000008d8a8b7220 */ /* 0x081fe20000410000 */
[-C--:B------:R-:W-:Y:S01]  /*6c00*/  FMUL.FTZ R5, R136, R141.reuse ;  /* 0x0000008d88057220 */ /* 0x080fe20000410000 */
[----:B------:R-:W-:-:S03]  /*6c10*/  FMUL.FTZ R0, R137, R141 ;  /* 0x0000008d89007220 */ /* 0x000fc60000410000 */
[----:B------:R-:W-:Y:S02]  /*6c20*/  SEL R134, R139, R134, P1 ;  /* 0x000000868b867207 */ /* 0x000fe40000800000 */
[----:B------:R-:W-:Y:S02]  /*6c30*/  SEL R132, R5, R132, P1 ;  /* 0x0000008405847207 */ /* 0x000fe40000800000 */
[----:B------:R-:W-:Y:S02]  /*6c40*/  SEL R133, R0, R133, P1 ;  /* 0x0000008500857207 */ /* 0x000fe40000800000 */
[----:B------:R-:W-:Y:S01]  /*6c50*/  MOV R139, R2 ;  /* 0x00000002008b7202 */ /* 0x000fe20000000f00 */
[----:B------:R-:W-:Y:S06]  /*6c60*/  @!P2 BRA `(.L_x_16004) ;  /* 0x00000000006ca947 */ /* 0x000fec0003800000 */
[----:B------:R-:W-:Y:S01]  /*6c70*/  FMUL.FTZ R135, R2, R141 ;  /* 0x0000008d02877220 */ /* 0x000fe20000410000 */
[----:B------:R-:W-:Y:S06]  /*6c80*/  BRA `(.L_x_16004) ;  /* 0x0000000000647947 */ /* 0x000fec0003800000 */
.L_x_16005:
[----:B------:R-:W-:Y:S01]  /*6c90*/  ISETP.GT.AND P3, PT, R6, RZ, PT ;  /* 0x000000ff0600720c */ /* 0x000fe20003f64270 */
[-CC-:B------:R-:W-:Y:S01]  /*6ca0*/  FFMA.FTZ R2, R13, R0.reuse, R183.reuse ;  /* 0x000000000d027223 */ /* 0x180fe200000100b7 */
[-CC-:B------:R-:W-:Y:S01]  /*6cb0*/  FFMA.FTZ R6, R152, R0.reuse, R183.reuse ;  /* 0x0000000098067223 */ /* 0x180fe200000100b7 */
[-CC-:B0-234-:R-:W-:Y:S01]  /*6cc0*/  FFMA.FTZ R141, R169, R0.reuse, R183.reuse ;  /* 0x00000000a98d7223 */ /* 0x19dfe200000100b7 */
        /* <DEDUP_REMOVED lines=9> */
[----:B------:R-:W-:-:S02]  /*6d60*/  ISETP.GT.AND P1, PT, R4, RZ, PT ;  /* 0x000000ff0400720c */ /* 0x000fc40003f24270 */
[----:B------:R-:W-:Y:S02]  /*6d70*/  FSEL R2, R2, RZ, P3 ;  /* 0x000000ff02027208 */ /* 0x000fe40001800000 */
[----:B------:R-:W-:Y:S02]  /*6d80*/  FSEL R6, R6, RZ, P3 ;  /* 0x000000ff06067208 */ /* 0x000fe40001800000 */
[----:B------:R-:W-:Y:S01]  /*6d90*/  FSEL R0, R0, RZ, P3 ;  /* 0x000000ff00007208 */ /* 0x000fe20001800000 */
[----:B------:R-:W-:Y:S01]  /*6da0*/  FMUL.FTZ R5, R2, UR16 ;  /* 0x0000001002057c20 */ /* 0x000fe20008410000 */
[----:B------:R-:W-:Y:S01]  /*6db0*/  FSEL R140, R140, RZ, P3 ;  /* 0x000000ff8c8c7208 */ /* 0x000fe20001800000 */
[----:B------:R-:W-:Y:S02]  /*6dc0*/  FMUL.FTZ R6, R6, UR16 ;  /* 0x0000001006067c20 */ /* 0x000fe40008410000 */
[----:B------:R-:W-:Y:S01]  /*6dd0*/  FMUL.FTZ R141, R0, UR16 ;  /* 0x00000010008d7c20 */ /* 0x000fe20008410000 */
[----:B------:R-:W-:Y:S01]  /*6de0*/  SEL R132, R5, R132, P1 ;  /* 0x0000008405847207 */ /* 0x000fe20000800000 */
[----:B------:R-:W-:Y:S01]  /*6df0*/  @P2 FMUL.FTZ R135, R140, UR16 ;  /* 0x000000108c872c20 */ /* 0x000fe20008410000 */
[----:B------:R-:W-:-:S02]  /*6e00*/  SEL R133, R6, R133, P1 ;  /* 0x0000008506857207 */ /* 0x000fc40000800000 */
[----:B------:R-:W-:-:S07]  /*6e10*/  SEL R134, R141, R134, P1 ;  /* 0x000000868d867207 */ /* 0x000fce0000800000 */
.L_x_16004:
[----:B------:R-:W-:Y:S05]  /*6e20*/  BSYNC.RECONVERGENT B2 ;  /* 0x0000000000027941 */ /* 0x000fea0003800200 */
.L_x_16001:
[----:B------:R-:W0:Y:S08]  /*6e30*/  @P0 LDC.64 R140, c[0x0][0x478] ;  /* 0x00011e00ff8c0b82 */ /* 0x000e300000000a00 */
[----:B------:R-:W1:Y:S01]  /*6e40*/  @P2 LDC.64 R4, c[0x0][0x468] ;  /* 0x00011a00ff042b82 */ /* 0x000e620000000a00 */
[----:B0-----:R-:W-:-:S05]  /*6e50*/  @P0 IMAD.WIDE.U32 R140, R147, 0x10, R140 ;  /* 0x00000010938c0825 */ /* 0x001fca00078e008c */
[----:B------:R0:W-:Y:S01]  /*6e60*/  @P0 STG.E.128 desc[UR6][R140.64], R136 ;  /* 0x000000888c000986 */ /* 0x0001e2000c101d06 */
[----:B-1----:R-:W-:-:S05]  /*6e70*/  @P2 IMAD.WIDE.U32 R4, R145, 0x10, R4 ;  /* 0x0000001091042825 */ /* 0x002fca00078e0004 */
[----:B------:R0:W-:Y:S02]  /*6e80*/  @P2 STG.E.128 desc[UR6][R4.64], R132 ;  /* 0x0000008404002986 */ /* 0x0001e4000c101d06 */
.L_x_16000:
[----:B------:R-:W-:Y:S05]  /*6e90*/  BSYNC.RECONVERGENT B0 ;  /* 0x0000000000007941 */ /* 0x000fea0003800200 */
.L_x_15999:
[----:B0-----:R-:W0:Y:S02]  /*6ea0*/  LDC.64 R4, c[0x0][0x380] ;  /* 0x0000e000ff047b82 */ /* 0x001e240000000a00 */
[----:B0-----:R-:W-:-:S04]  /*6eb0*/  LEA R7, R4, R7, 0x2 ;  /* 0x0000000704077211 */ /* 0x001fc800078e10ff */
[----:B------:R-:W-:-:S13]  /*6ec0*/  ISETP.GE.AND P0, PT, R7, R5, PT ;  /* 0x000000050700720c */ /* 0x000fda0003f06270 */
[----:B------:R-:W-:Y:S05]  /*6ed0*/  @!P0 BRA `(.L_x_16006) ;  /* 0xffffff9c00048947 */ /* 0x000fea000383ffff */
.L_x_15931:
[----:B------:R-:W-:Y:S05]  /*6ee0*/  BSYNC B1 ;  /* 0x0000000000017941 */ /* 0x000fea0003800000 */
.L_x_15930:
[----:B-----5:R-:W0:Y:S01]  /*6ef0*/  S2R R5, SR_CgaCtaId ;  /* 0x0000000000057919 */ /* 0x020e220000008800 */
        /* <DEDUP_REMOVED lines=255> */
.L_x_15949:
[----:B----4-:R-:W-:Y:S01]  /*7ef0*/  HFMA2 R184, -RZ, RZ, 0, 5.9604644775390625e-08 ;  /* 0x00000001ffb87431 */ /* 0x010fe200000001ff */
[----:B------:R-:W-:Y:S01]  /*7f00*/  BSSY B0, `(.L_x_16007) ;  /* 0x0000007000007945 */ /* 0x000fe20003800000 */
[----:B------:R-:W-:Y:S02]  /*7f10*/  MOV R185, R189 ;  /* 0x000000bd00b97202 */ /* 0x000fe40000000f00 */
[----:B------:R-:W-:Y:S02]  /*7f20*/  MOV R195, 0x1f ;  /* 0x0000001f00c37802 */ /* 0x000fe40000000f00 */
[----:B------:R-:W-:-:S07]  /*7f30*/  MOV R182, 0xffffffff ;  /* 0xffffffff00b67802 */ /* 0x000fce0000000f00 */
[----:B------:R-:W-:Y:S05]  /*7f40*/  WARPSYNC.COLLECTIVE R182, `(.L_x_16008) ;  /* 0x00000000b6087348 */ /* 0x000fea0003c00000 */
[----:B------:R0:W1:Y:S02]  /*7f50*/  SHFL.BFLY P0, R183, R185, R184, R195 ;  /* 0x0c0000b8b9b77389 */ /* 0x00006400000000c3 */
[----:B01----:R-:W-:Y:S05]  /*7f60*/  ENDCOLLECTIVE ;  /* 0x000000000000791b */ /* 0x003fea0003800000 */
.L_x_16008:
[----:B------:R-:W-:Y:S05]  /*7f70*/  BSYNC B0 ;  /* 0x0000000000007941 */ /* 0x000fea0003800000 */
.L_x_16007:
        /* <DEDUP_REMOVED lines=8> */
.L_x_16009:
[----:B------:R-:W-:-:S05]  /*8000*/  FADD.FTZ R140, R140, R189 ;  /* 0x000000bd8c8c7221 */ /* 0x000fca0000010000 */
[----:B------:R-:W-:Y:S01]  /*8010*/  MOV R185, R140 ;  /* 0x0000008c00b97202 */ /* 0x000fe20000000f00 */
[----:B------:R-:W-:Y:S01]  /*8020*/  HFMA2 R184, -RZ, RZ, 0, 1.1920928955078125e-07 ;  /* 0x00000002ffb87431 */ /* 0x000fe200000001ff */
[----:B------:R-:W-:-:S07]  /*8030*/  MOV R141, R183 ;  /* 0x000000b7008d7202 */ /* 0x000fce0000000f00 */
[----:B------:R-:W-:Y:S05]  /*8040*/  WARPSYNC.COLLECTIVE R182, `(.L_x_16010) ;  /* 0x00000000b6087348 */ /* 0x000fea0003c00000 */
[----:B------:R0:W1:Y:S02]  /*8050*/  SHFL.BFLY P0, R183, R185, R184, R195 ;  /* 0x0c0000b8b9b77389 */ /* 0x00006400000000c3 */
[----:B01----:R-:W-:Y:S05]  /*8060*/  ENDCOLLECTIVE ;  /* 0x000000000000791b */ /* 0x003fea0003800000 */
.L_x_16010:
[----:B------:R-:W-:-:S05]  /*8070*/  FADD.FTZ R141, R141, R192 ;  /* 0x000000c08d8d7221 */ /* 0x000fca0000010000 */
[----:B------:R-:W-:Y:S02]  /*8080*/  MOV R185, R141 ;  /* 0x0000008d00b97202 */ /* 0x000fe40000000f00 */
[----:B------:R-:W-:-:S07]  /*8090*/  MOV R143, R183 ;  /* 0x000000b7008f7202 */ /* 0x000fce0000000f00 */
[----:B------:R-:W-:Y:S05]  /*80a0*/  WARPSYNC.COLLECTIVE R182, `(.L_x_16011) ;  /* 0x00000000b6087348 */ /* 0x000fea0003c00000 */
[----:B------:R0:W1:Y:S02]  /*80b0*/  SHFL.BFLY P0, R183, R185, R184, R195 ;  /* 0x0c0000b8b9b77389 */ /* 0x00006400000000c3 */
[----:B01----:R-:W-:Y:S05]  /*80c0*/  ENDCOLLECTIVE ;  /* 0x000000000000791b */ /* 0x003fea0003800000 */
.L_x_16011:
[----:B------:R-:W-:-:S05]  /*80d0*/  FADD.FTZ R143, R140, R143 ;  /* 0x0000008f8c8f7221 */ /* 0x000fca0000010000 */
[----:B------:R-:W-:Y:S01]  /*80e0*/  MOV R185, R143 ;  /* 0x0000008f00b97202 */ /* 0x000fe20000000f00 */
[----:B------:R-:W-:Y:S01]  /*80f0*/  HFMA2 R184, -RZ, RZ, 0, 2.384185791015625e-07 ;  /* 0x00000004ffb87431 */ /* 0x000fe200000001ff */
[----:B------:R-:W-:-:S07]  /*8100*/  MOV R142, R183 ;  /* 0x000000b7008e7202 */ /* 0x000fce0000000f00 */
[----:B------:R-:W-:Y:S05]  /*8110*/  WARPSYNC.COLLECTIVE R182, `(.L_x_16012) ;  /* 0x00000000b6087348 */ /* 0x000fea0003c00000 */
[----:B------:R0:W1:Y:S02]  /*8120*/  SHFL.BFLY P0, R183, R185, R184, R195 ;  /* 0x0c0000b8b9b77389 */ /* 0x00006400000000c3 */
[----:B01----:R-:W-:Y:S05]  /*8130*/  ENDCOLLECTIVE ;  /* 0x000000000000791b */ /* 0x003fea0003800000 */
.L_x_16012:
[----:B------:R-:W-:-:S05]  /*8140*/  FADD.FTZ R142, R141, R142 ;  /* 0x0000008e8d8e7221 */ /* 0x000fca0000010000 */
[----:B------:R-:W-:Y:S02]  /*8150*/  MOV R185, R142 ;  /* 0x0000008e00b97202 */ /* 0x000fe40000000f00 */
[----:B------:R-:W-:-:S07]  /*8160*/  MOV R144, R183 ;  /* 0x000000b700907202 */ /* 0x000fce0000000f00 */
[----:B------:R-:W-:Y:S05]  /*8170*/  WARPSYNC.COLLECTIVE R182, `(.L_x_16013) ;  /* 0x00000000b6087348 */ /* 0x000fea0003c00000 */
[----:B------:R0:W1:Y:S02]  /*8180*/  SHFL.BFLY P0, R183, R185, R184, R195 ;  /* 0x0c0000b8b9b77389 */ /* 0x00006400000000c3 */
[----:B01----:R-:W-:Y:S05]  /*8190*/  ENDCOLLECTIVE ;  /* 0x000000000000791b */ /* 0x003fea0003800000 */
.L_x_16013:
[----:B------:R-:W-:-:S05]  /*81a0*/  FADD.FTZ R144, R143, R144 ;  /* 0x000000908f907221 */ /* 0x000fca0000010000 */
[----:B------:R-:W-:Y:S01]  /*81b0*/  MOV R185, R144 ;  /* 0x0000009000b97202 */ /* 0x000fe20000000f00 */
[----:B------:R-:W-:Y:S01]  /*81c0*/  HFMA2 R184, -RZ, RZ, 0, 4.76837158203125e-07 ;  /* 0x00000008ffb87431 */ /* 0x000fe200000001ff */
[----:B------:R-:W-:-:S07]  /*81d0*/  MOV R145, R183 ;  /* 0x000000b700917202 */ /* 0x000fce0000000f00 */
[----:B------:R-:W-:Y:S05]  /*81e0*/  WARPSYNC.COLLECTIVE R182, `(.L_x_16014) ;  /* 0x00000000b6087348 */ /* 0x000fea0003c00000 */
[----:B------:R0:W1:Y:S02]  /*81f0*/  SHFL.BFLY P0, R183, R185, R184, R195 ;  /* 0x0c0000b8b9b77389 */ /* 0x00006400000000c3 */
[----:B01----:R-:W-:Y:S05]  /*8200*/  ENDCOLLECTIVE ;  /* 0x000000000000791b */ /* 0x003fea0003800000 */
.L_x_16014:
[----:B------:R-:W-:-:S05]  /*8210*/  FADD.FTZ R145, R142, R145 ;  /* 0x000000918e917221 */ /* 0x000fca0000010000 */
[----:B------:R-:W-:Y:S02]  /*8220*/  MOV R185, R145 ;  /* 0x0000009100b97202 */ /* 0x000fe40000000f00 */
[----:B------:R-:W-:-:S07]  /*8230*/  MOV R147, R183 ;  /* 0x000000b700937202 */ /* 0x000fce0000000f00 */
[----:B------:R-:W-:Y:S05]  /*8240*/  WARPSYNC.COLLECTIVE R182, `(.L_x_16015) ;  /* 0x00000000b6087348 */ /* 0x000fea0003c00000 */
[----:B------:R0:W1:Y:S02]  /*8250*/  SHFL.BFLY P0, R183, R185, R184, R195 ;  /* 0x0c0000b8b9b77389 */ /* 0x00006400000000c3 */
[----:B01----:R-:W-:Y:S05]  /*8260*/  ENDCOLLECTIVE ;  /* 0x000000000000791b */ /* 0x003fea0003800000 */
.L_x_16015:
[----:B------:R-:W-:-:S05]  /*8270*/  FADD.FTZ R147, R144, R147 ;  /* 0x0000009390937221 */ /* 0x000fca0000010000 */
[----:B------:R-:W-:Y:S01]  /*8280*/  MOV R185, R147 ;  /* 0x0000009300b97202 */ /* 0x000fe20000000f00 */
[----:B------:R-:W-:Y:S01]  /*8290*/  HFMA2 R184, -RZ, RZ, 0, 9.5367431640625e-07 ;  /* 0x00000010ffb87431 */ /* 0x000fe200000001ff */
[----:B------:R-:W-:-:S07]  /*82a0*/  MOV R146, R183 ;  /* 0x000000b700927202 */ /* 0x000fce0000000f00 */
[----:B------:R-:W-:Y:S05]  /*82b0*/  WARPSYNC.COLLECTIVE R182, `(.L_x_16016) ;  /* 0x00000000b6087348 */ /* 0x000fea0003c00000 */
[----:B------:R0:W1:Y:S02]  /*82c0*/  SHFL.BFLY P0, R183, R185, R184, R195 ;  /* 0x0c0000b8b9b77389 */ /* 0x00006400000000c3 */
[----:B01----:R-:W-:Y:S05]  /*82d0*/  ENDCOLLECTIVE ;  /* 0x000000000000791b */ /* 0x003fea0003800000 */
.L_x_16016:
[----:B------:R-:W-:-:S05]  /*82e0*/  FADD.FTZ R146, R145, R146 ;  /* 0x0000009291927221 */ /* 0x000fca0000010000 */
[----:B------:R-:W-:Y:S02]  /*82f0*/  MOV R185, R146 ;  /* 0x0000009200b97202 */ /* 0x000fe40000000f00 */
[----:B------:R-:W-:-:S07]  /*8300*/  MOV R140, R183 ;  /* 0x000000b7008c7202 */ /* 0x000fce0000000f00 */
[----:B------:R-:W-:Y:S05]  /*8310*/  WARPSYNC.COLLECTIVE R182, `(.L_x_16017) ;  /* 0x00000000b6087348 */ /* 0x000fea0003c00000 */
[----:B------:R0:W1:Y:S02]  /*8320*/  SHFL.BFLY P0, R183, R185, R184, R195 ;  /* 0x0c0000b8b9b77389 */ /* 0x00006400000000c3 */
[----:B01----:R-:W-:Y:S05]  /*8330*/  ENDCOLLECTIVE ;  /* 0x000000000000791b */ /* 0x003fea0003800000 */
.L_x_16017:
[----:B------:R-:W-:Y:S01]  /*8340*/  MOV R141, R183 ;  /* 0x000000b7008d7202 */ /* 0x000fe20000000f00 */
[----:B------:R-:W-:Y:S06]  /*8350*/  BRA `(.L_x_16018) ;  /* 0xffffffa400a07947 */ /* 0x000fec000383ffff */
.L_x_16019:
        /* <DEDUP_REMOVED lines=10> */
.L_x_20108:


//--------------------- .text._ZN10layer_norm13ln_bwd_kernelINS_13Kernel_traitsI6__halfffffjLj1024ELj1ELj4ELj1ELj16ENS_18Kernel_traits_baseILj1024ES2_ffffjLj128EEEEELb0ELb0ELb1ELb1EEEvNS_9BwdParamsE --------------------------
	.section	.text._ZN10layer_norm13ln_bwd_kernelINS_13Kernel_traitsI6__halfffffjLj1024ELj1ELj4ELj1ELj16ENS_18Kernel_traits_baseILj1024ES2_ffffjLj128EEEEELb0ELb0ELb1ELb1EEEvNS_9BwdParamsE,"ax",@progbits
	.align	128
        .global         _ZN10layer_norm13ln_bwd_kernelINS_13Kernel_traitsI6__halfffffjLj1024ELj1ELj4ELj1ELj16ENS_18Kernel_traits_baseILj1024ES2_ffffjLj128EEEEELb0ELb0ELb1ELb1EEEvNS_9BwdParamsE
        .type           _ZN10layer_norm13ln_bwd_kernelINS_13Kernel_traitsI6__halfffffjLj1024ELj1ELj4ELj1ELj16ENS_18Kernel_traits_baseILj1024ES2_ffffjLj128EEEEELb0ELb0ELb1ELb1EEEvNS_9BwdParamsE,@function
        .size           _ZN10layer_norm13ln_bwd_kernelINS_13Kernel_traitsI6__halfffffjLj1024ELj1ELj4ELj1ELj16ENS_18Kernel_traits_baseILj1024ES2_ffffjLj128EEEEELb0ELb0ELb1ELb1EEEvNS_9BwdParamsE,(.L_x_20109 - _ZN10layer_norm13ln_bwd_kernelINS_13Kernel_traitsI6__halfffffjLj1024ELj1ELj4ELj1ELj16ENS_18Kernel_traits_baseILj1024ES2_ffffjLj128EEEEELb0ELb0ELb1ELb1EEEvNS_9BwdParamsE)
        .other          _ZN10layer_norm13ln_bwd_kernelINS_13Kernel_traitsI6__halfffffjLj1024ELj1ELj4ELj1ELj16ENS_18Kernel_traits_baseILj1024ES2_ffffjLj128EEEEELb0ELb0ELb1ELb1EEEvNS_9BwdParamsE,@"STO_CUDA_ENTRY STV_DEFAULT"
_ZN10layer_norm13ln_bwd_kernelINS_13Kernel_traitsI6__halfffffjLj1024ELj1ELj4ELj1ELj16ENS_18Kernel_traits_baseILj1024ES2_ffffjLj128EEEEELb0ELb0ELb1ELb1EEEvNS_9BwdParamsE:
.text._ZN10layer_norm13ln_bwd_kernelINS_13Kernel_traitsI6__halfffffjLj1024ELj1ELj4ELj1ELj16ENS_18Kernel_traits_baseILj1024ES2_ffffjLj128EEEEELb0ELb0ELb1ELb1EEEvNS_9BwdParamsE:
        /* <DEDUP_REMOVED lines=52> */
[----:B------:R-:W2:Y:S04]  /*0340*/  LDG.E.64 R188, desc[UR6][R2.64+0x600] ;  /* 0x0006000602bc7981 */ /* 0x000ea8000c1e1b00 */
[----:B------:R-:W3:Y:S04]  /*0350*/  LDG.E.64 R184, desc[UR6][R2.64+0x400] ;  /* 0x0004000602b87981 */ /* 0x000ee8000c1e1b00 */
[----:B------:R-:W4:Y:S04]  /*0360*/  LDG.E.64 R190, desc[UR6][R2.64+0x700] ;  /* 0x0007000602be7981 */ /* 0x000f28000c1e1b00 */
[----:B------:R-:W5:Y:S04]  /*0370*/  LDG.E.64 R182, desc[UR6][R2.64+0x300] ;  /* 0x0003000602b67981 */ /* 0x000f68000c1e1b00 */
[----:B------:R-:W5:Y:S04]  /*0380*/  LDG.E.64 R180, desc[UR6][R2.64+0x200] ;  /* 0x0002000602b47981 */ /* 0x000f68000c1e1b00 */
[----:B------:R-:W5:Y:S04]  /*0390*/  LDG.E.64 R186, desc[UR6][R2.64+0x500] ;  /* 0x0005000602ba7981 */ /* 0x000f68000c1e1b00 */
[----:B------:R-:W5:Y:S04]  /*03a0*/  LDG.E.64 R178, desc[UR6][R2.64+0x100] ;  /* 0x0001000602b27981 */ /* 0x000f68000c1e1b00 */
[----:B------:R0:W5:Y:S01]  /*03b0*/  LDG.E.64 R176, desc[UR6][R2.64] ;  /* 0x0000000602b07981 */ /* 0x000162000c1e1b00 */
[----:B------:R-:W-:Y:S01]  /*03c0*/  HFMA2 R120, -RZ, RZ, 0, 0 ;  /* 0x00000000ff787431 */ /* 0x000fe200000001ff */
[----:B--2---:R-:W-:-:S02]  /*03d0*/  SHF.R.U64 R201, R188, 0x10, R189 ;  /* 0x00000010bcc97819 */ /* 0x004fc400000012bd */
[----:B------:R-:W-:Y:S02]  /*03e0*/  SHF.R.U32.HI R0, RZ, 0x10, R189 ;  /* 0x00000010ff007819 */ /* 0x000fe400000116bd */
[--C-:B---3--:R-:W-:Y:S02]  /*03f0*/  SHF.R.U64 R203, R184, 0x10, R185.reuse ;  /* 0x00000010b8cb7819 */ /* 0x108fe400000012b9 */
[----:B------:R-:W-:Y:S02]  /*0400*/  PRMT R201, R201, 0x5410, R0 ;  /* 0x00005410c9c97816 */ /* 0x000fe40000000000 */
[----:B------:R-:W-:Y:S02]  /*0410*/  SHF.R.U32.HI R0, RZ, 0x10, R185 ;  /* 0x00000010ff007819 */ /* 0x000fe400000116b9 */
[----:B----4-:R-:W-:Y:S02]  /*0420*/  SHF.R.U64 R200, R190, 0x10, R191 ;  /* 0x00000010bec87819 */ /* 0x010fe400000012bf */
[----:B------:R-:W-:-:S02]  /*0430*/  PRMT R203, R203, 0x5410, R0 ;  /* 0x00005410cbcb7816 */ /* 0x000fc40000000000 */
[----:B------:R-:W-:Y:S02]  /*0440*/  SHF.R.U32.HI R4, RZ, 0x10, R191 ;  /* 0x00000010ff047819 */ /* 0x000fe400000116bf */
[--C-:B-----5:R-:W-:Y:S02]  /*0450*/  SHF.R.U64 R204, R182, 0x10, R183.reuse ;  /* 0x00000010b6cc7819 */ /* 0x120fe400000012b7 */
[----:B0-----:R-:W-:Y:S02]  /*0460*/  SHF.R.U32.HI R2, RZ, 0x10, R183 ;  /* 0x00000010ff027819 */ /* 0x001fe400000116b7 */
[--C-:B------:R-:W-:Y:S02]  /*0470*/  SHF.R.U64 R205, R180, 0x10, R181.reuse ;  /* 0x00000010b4cd7819 */ /* 0x100fe400000012b5 */
[----:B------:R-:W-:Y:S02]  /*0480*/  SHF.R.U32.HI R0, RZ, 0x10, R181 ;  /* 0x00000010ff007819 */ /* 0x000fe400000116b5 */
[----:B------:R-:W-:-:S02]  /*0490*/  PRMT R200, R200, 0x5410, R4 ;  /* 0x00005410c8c87816 */ /* 0x000fc40000000004 */
[----:B------:R-:W-:Y:S02]  /*04a0*/  PRMT R204, R204, 0x5410, R2 ;  /* 0x00005410cccc7816 */ /* 0x000fe40000000002 */
[----:B------:R-:W-:Y:S02]  /*04b0*/  PRMT R205, R205, 0x5410, R0 ;  /* 0x00005410cdcd7816 */ /* 0x000fe40000000000 */
[--C-:B------:R-:W-:Y:S02]  /*04c0*/  SHF.R.U64 R202, R186, 0x10, R187.reuse ;  /* 0x00000010baca7819 */ /* 0x100fe400000012bb */
[----:B------:R-:W-:Y:S02]  /*04d0*/  SHF.R.U32.HI R4, RZ, 0x10, R187 ;  /* 0x00000010ff047819 */ /* 0x000fe400000116bb */
[--C-:B------:R-:W-:Y:S02]  /*04e0*/  SHF.R.U64 R206, R178, 0x10, R179.reuse ;  /* 0x00000010b2ce7819 */ /* 0x100fe400000012b3 */
[----:B------:R-:W-:-:S02]  /*04f0*/  SHF.R.U32.HI R2, RZ, 0x10, R179 ;  /* 0x00000010ff027819 */ /* 0x000fc400000116b3 */
[--C-:B------:R-:W-:Y:S02]  /*0500*/  SHF.R.U64 R207, R176, 0x10, R177.reuse ;  /* 0x00000010b0cf7819 */ /* 0x100fe400000012b1 */
[----:B------:R-:W-:Y:S02]  /*0510*/  SHF.R.U32.HI R0, RZ, 0x10, R177 ;  /* 0x00000010ff007819 */ /* 0x000fe400000116b1 */
[----:B------:R-:W-:Y:S02]  /*0520*/  PRMT R202, R202, 0x5410, R4 ;  /* 0x00005410caca7816 */ /* 0x000fe40000000004 */
[----:B------:R-:W-:Y:S02]  /*0530*/  PRMT R206, R206, 0x5410, R2 ;  /* 0x00005410cece7816 */ /* 0x000fe40000000002 */
[----:B------:R-:W-:-:S07]  /*0540*/  PRMT R207, R207, 0x5410, R0 ;  /* 0x00005410cfcf7816 */ /* 0x000fce0000000000 */
.L_x_16066:
        /* <DEDUP_REMOVED lines=15> */
[----:B------:R-:W1:Y:S01]  /*0640*/  LDC.64 R20, c[0x0][0x3c0] ;  /* 0x0000f000ff147b82 */ /* 0x000e620000000a00 */
[----:B------:R-:W-:Y:S01]  /*0650*/  IMAD R0, R9, UR9, RZ ;  /* 0x0000000909007c24 */ /* 0x000fe2000f8e02ff */
[----:B------:R-:W-:-:S04]  /*0660*/  IADD3 R4, PT, PT, R15, -0x1, RZ ;  /* 0xffffffff0f047810 */ /* 0x000fc80007ffe0ff */
[----:B------:R-:W-:Y:S01]  /*0670*/  SHF.R.S32.HI R5, RZ, 0x1f, R0 ;  /* 0x0000001fff057819 */ /* 0x000fe20000011400 */
[----:B------:R-:W-:Y:S01]  /*0680*/  IMAD R4, R4, UR9, RZ ;  /* 0x0000000904047c24 */ /* 0x000fe2000f8e02ff */
[----:B------:R-:W2:Y:S02]  /*0690*/  LDC.64 R10, c[0x0][0x3a8] ;  /* 0x0000ea00ff0a7b82 */ /* 0x000ea40000000a00 */
[----:B------:R-:W-:Y:S02]  /*06a0*/  LEA.HI R5, R5, R0, RZ, 0x2 ;  /* 0x0000000005057211 */ /* 0x000fe400078f10ff */
[----:B------:R-:W-:-:S04]  /*06b0*/  SHF.R.S32.HI R7, RZ, 0x1f, R4 ;  /* 0x0000001fff077819 */ /* 0x000fc80000011404 */
[----:B------:R-:W3:Y:S01]  /*06c0*/  LDC.64 R2, c[0x0][0x428] ;  /* 0x00010a00ff027b82 */ /* 0x000ee20000000a00 */
[----:B------:R-:W-:Y:S01]  /*06d0*/  LEA.HI R7, R7, R4, RZ, 0x2 ;  /* 0x0000000407077211 */ /* 0x000fe200078f10ff */
[----:B-1----:R-:W-:-:S05]  /*06e0*/  IMAD.WIDE R20, R9, 0x4, R20 ;  /* 0x0000000409147825 */ /* 0x002fca00078e0214 */
[----:B------:R-:W4:Y:S01]  /*06f0*/  LDG.E R193, desc[UR6][R20.64] ;  /* 0x0000000614c17981 */ /* 0x000f22000c1e1900 */
[----:B0-----:R-:W-:-:S04]  /*0700*/  LOP3.LUT R6, R6, 0x1f, RZ, 0xc0, !PT ;  /* 0x0000001f06067812 */ /* 0x001fc800078ec0ff */
[----:B------:R-:W-:-:S04]  /*0710*/  LEA.HI.SX32 R221, R5, R6, 0x1e ;  /* 0x0000000605dd7211 */ /* 0x000fc800078ff2ff */
[C---:B------:R-:W-:Y:S01]  /*0720*/  IADD3 R223, PT, PT, R221.reuse, 0x20, RZ ;  /* 0x00000020dddf7810 */ /* 0x040fe20007ffe0ff */
[----:B--2---:R-:W-:Y:S01]  /*0730*/  IMAD.WIDE.U32 R4, R221, 0x10, R10 ;  /* 0x00000010dd047825 */ /* 0x004fe200078e000a */
[----:B------:R-:W-:-:S03]  /*0740*/  LEA.HI.SX32 R173, R7, R6, 0x1e ;  /* 0x0000000607ad7211 */ /* 0x000fc600078ff2ff */
[----:B------:R-:W-:Y:S01]  /*0750*/  IMAD.WIDE.U32 R196, R223, 0x10, R10 ;  /* 0x00000010dfc47825 */ /* 0x000fe200078e000a */
[C---:B------:R-:W-:Y:S01]  /*0760*/  IADD3 R23, PT, PT, R173.reuse, 0x20, RZ ;  /* 0x00000020ad177810 */ /* 0x040fe20007ffe0ff */
[----:B------:R-:W2:Y:S02]  /*0770*/  LDG.E.128 R4, desc[UR6][R4.64] ;  /* 0x0000000604047981 */ /* 0x000ea4000c1e1d00 */
[--C-:B---3--:R-:W-:Y:S02]  /*0780*/  IMAD.WIDE.U32 R16, R173, 0x10, R2.reuse ;  /* 0x00000010ad107825 */ /* 0x108fe400078e0002 */
[----:B------:R-:W3:Y:S02]  /*0790*/  LDG.E.128 R196, desc[UR6][R196.64] ;  /* 0x00000006c4c47981 */ /* 0x000ee4000c1e1d00 */
[----:B------:R-:W-:Y:S01]  /*07a0*/  IMAD.WIDE.U32 R22, R23, 0x10, R2 ;  /* 0x0000001017167825 */ /* 0x000fe200078e0002 */
[----:B------:R-:W-:Y:S01]  /*07b0*/  IADD3 R225, PT, PT, R221, 0x40, RZ ;  /* 0x00000040dde17810 */ /* 0x000fe20007ffe0ff */
[----:B------:R-:W3:Y:S01]  /*07c0*/  LDG.E.128 R16, desc[UR6][R16.64] ;  /* 0x0000000610107981 */ /* 0x000ee2000c1e1d00 */
[----:B------:R-:W-:-:S03]  /*07d0*/  IADD3 R133, PT, PT, R173, 0x40, RZ ;  /* 0x00000040ad857810 */ /* 0x000fc60007ffe0ff */
[----:B------:R-:W3:Y:S01]  /*07e0*/  LDG.E.128 R20, desc[UR6][R22.64] ;  /* 0x0000000616147981 */ /* 0x000ee2000c1e1d00 */
[----:B------:R-:W-:Y:S01]  /*07f0*/  IMAD.WIDE.U32 R24, R225, 0x10, R10 ;  /* 0x00000010e1187825 */ /* 0x000fe200078e000a */
[----:B------:R-:W-:-:S03]  /*0800*/  IADD3 R227, PT, PT, R221, 0x60, RZ ;  /* 0x00000060dde37810 */ /* 0x000fc60007ffe0ff */
[----:B------:R-:W-:Y:S02]  /*0810*/  IMAD.WIDE.U32 R132, R133, 0x10, R2 ;  /* 0x0000001085847825 */ /* 0x000fe400078e0002 */
        /* <DEDUP_REMOVED lines=8> */
[----:B------:R-:W-:Y:S01]  /*08a0*/  IMAD.WIDE.U32 R144, R229, 0x10, R10 ;  /* 0x00000010e5907825 */ /* 0x000fe200078e000a */
[----:B------:R-:W-:Y:S01]  /*08b0*/  IADD3 R231, PT, PT, R221, 0xa0, RZ ;  /* 0x000000a0dde77810 */ /* 0x000fe20007ffe0ff */
[----:B------:R-:W3:Y:S02]  /*08c0*/  LDG.E.128 R140, desc[UR6][R140.64] ;  /* 0x000000068c8c7981 */ /* 0x000ee4000c1e1d00 */
[----:B------:R-:W-:Y:S02]  /*08d0*/  IMAD.WIDE.U32 R148, R149, 0x10, R2 ;  /* 0x0000001095947825 */ /* 0x000fe400078e0002 */
[----:B------:R-:W3:Y:S01]  /*08e0*/  LDG.E.128 R144, desc[UR6][R144.64] ;  /* 0x0000000690907981 */ /* 0x000ee2000c1e1d00 */
[----:B------:R-:W-:Y:S01]  /*08f0*/  IADD3 R157, PT, PT, R173, 0xa0, RZ ;  /* 0x000000a0ad9d7810 */ /* 0x000fe20007ffe0ff */
[----:B------:R-:W-:Y:S02]  /*0900*/  IMAD.WIDE.U32 R152, R231, 0x10, R10 ;  /* 0x00000010e7987825 */ /* 0x000fe400078e000a */
[----:B------:R-:W3:Y:S02]  /*0910*/  LDG.E.128 R148, desc[UR6][R148.64] ;  /* 0x0000000694947981 */ /* 0x000ee4000c1e1d00 */
[----:B------:R-:W-:-:S02]  /*0920*/  IMAD.WIDE.U32 R156, R157, 0x10, R2 ;  /* 0x000000109d9c7825 */ /* 0x000fc400078e0002 */
[----:B------:R-:W3:Y:S04]  /*0930*/  LDG.E.128 R152, desc[UR6][R152.64] ;  /* 0x0000000698987981 */ /* 0x000ee8000c1e1d00 */
[----:B------:R-:W3:Y:S01]  /*0940*/  LDG.E.128 R156, desc[UR6][R156.64] ;  /* 0x000000069c9c7981 */ /* 0x000ee2000c1e1d00 */
[----:B------:R-:W-:Y:S02]  /*0950*/  IADD3 R233, PT, PT, R221, 0xc0, RZ ;  /* 0x000000c0dde97810 */ /* 0x000fe40007ffe0ff */
[----:B------:R-:W-:-:S03]  /*0960*/  IADD3 R165, PT, PT, R173, 0xc0, RZ ;  /* 0x000000c0ada57810 */ /* 0x000fc60007ffe0ff */
[----:B------:R-:W-:-:S04]  /*0970*/  IMAD.WIDE.U32 R160, R233, 0x10, R10 ;  /* 0x00000010e9a07825 */ /* 0x000fc800078e000a */
[----:B------:R-:W-:Y:S02]  /*0980*/  IMAD.WIDE.U32 R164, R165, 0x10, R2 ;  /* 0x00000010a5a47825 */ /* 0x000fe400078e0002 */
[----:B------:R-:W3:Y:S04]  /*0990*/  LDG.E.128 R160, desc[UR6][R160.64] ;  /* 0x00000006a0a07981 */ /* 0x000ee8000c1e1d00 */
[----:B------:R-:W3:Y:S01]  /*09a0*/  LDG.E.128 R164, desc[UR6][R164.64] ;  /* 0x00000006a4a47981 */ /* 0x000ee2000c1e1d00 */
[----:B------:R-:W-:Y:S02]  /*09b0*/  IADD3 R235, PT, PT, R221, 0xe0, RZ ;  /* 0x000000e0ddeb7810 */ /* 0x000fe40007ffe0ff */
[----:B------:R-:W-:-:S03]  /*09c0*/  MOV R194, UR16 ;  /* 0x0000001000c27c02 */ /* 0x000fc60008000f00 */
[----:B------:R-:W-:Y:S01]  /*09d0*/  IMAD.WIDE.U32 R168, R235, 0x10, R10 ;  /* 0x00000010eba87825 */ /* 0x000fe200078e000a */
[----:B------:R-:W-:Y:S02]  /*09e0*/  MOV R195, UR17 ;  /* 0x0000001100c37c02 */ /* 0x000fe40008000f00 */
[----:B------:R-:W-:Y:S02]  /*09f0*/  ISETP.NE.U32.AND P0, PT, R194, RZ, PT ;  /* 0x000000ffc200720c */ /* 0x000fe40003f05070 */
[----:B------:R-:W-:Y:S01]  /*0a00*/  IADD3 R173, PT, PT, R173, 0xe0, RZ ;  /* 0x000000e0adad7810 */ /* 0x000fe20007ffe0ff */
[----:B------:R-:W3:Y:S01]  /*0a10*/  LDG.E.128 R168, desc[UR6][R168.64] ;  /* 0x00000006a8a87981 */ /* 0x000ee2000c1e1d00 */
[----:B------:R-:W-:-:S03]  /*0a20*/  ISETP.NE.AND.EX P0, PT, R195, RZ, PT, P0 ;  /* 0x000000ffc300720c */ /* 0x000fc60003f05300 */
[----:B------:R-:W-:-:S06]  /*0a30*/  IMAD.WIDE.U32 R172, R173, 0x10, R2 ;  /* 0x00000010adac7825 */ /* 0x000fcc00078e0002 */
[----:B------:R-:W3:Y:S04]  /*0a40*/  LDG.E.128 R172, desc[UR6][R172.64] ;  /* 0x00000006acac7981 */ /* 0x000ee8000c1e1d00 */
[----:B------:R-:W0:Y:S08]  /*0a50*/  @P0 LDC.64 R214, c[0x0][0x438] ;  /* 0x00010e00ffd60b82 */ /* 0x000e300000000a00 */
[----:B------:R-:W1:Y:S08]  /*0a60*/  @P0 LDC.64 R216, c[0x0][0x438] ;  /* 0x00010e00ffd80b82 */ /* 0x000e700000000a00 */
[----:B------:R-:W1:Y:S01]  /*0a70*/  @P0 LDC.64 R218, c[0x0][0x438] ;  /* 0x00010e00ffda0b82 */ /* 0x000e620000000a00 */
[----:B0-----:R-:W-:-:S07]  /*0a80*/  @P0 IMAD.WIDE.U32 R214, R223, 0x10, R214 ;  /* 0x00000010dfd60825 */ /* 0x001fce00078e00d6 */
[----:B------:R-:W0:Y:S01]  /*0a90*/  @P0 LDC.64 R2, c[0x0][0x438] ;  /* 0x00010e00ff020b82 */ /* 0x000e220000000a00 */
[----:B------:R-:W5:Y:S01]  /*0aa0*/  @P0 LDG.E.128 R52, desc[UR6][R214.64] ;  /* 0x00000006d6340981 */ /* 0x000f62000c1e1d00 */
[----:B-1----:R-:W-:-:S06]  /*0ab0*/  @P0 IMAD.WIDE.U32 R216, R225, 0x10, R216 ;  /* 0x00000010e1d80825 */ /* 0x002fcc00078e00d8 */
[----:B------:R-:W1:Y:S01]  /*0ac0*/  @P0 LDC.64 R10, c[0x0][0x438] ;  /* 0x00010e00ff0a0b82 */ /* 0x000e620000000a00 */
[----:B------:R-:W5:Y:S01]  /*0ad0*/  @P0 LDG.E.128 R48, desc[UR6][R216.64] ;  /* 0x00000006d8300981 */ /* 0x000f62000c1e1d00 */
[----:B------:R-:W-:-:S06]  /*0ae0*/  @P0 IMAD.WIDE.U32 R218, R227, 0x10, R218 ;  /* 0x00000010e3da0825 */ /* 0x000fcc00078e00da */
[----:B------:R-:W1:Y:S01]  /*0af0*/  @P0 LDC.64 R212, c[0x0][0x438] ;  /* 0x00010e00ffd40b82 */ /* 0x000e620000000a00 */
[----:B------:R-:W5:Y:S01]  /*0b00*/  @P0 LDG.E.128 R44, desc[UR6][R218.64] ;  /* 0x00000006da2c0981 */ /* 0x000f62000c1e1d00 */
[----:B------:R-:W-:-:S06]  /*0b10*/  ISETP.NE.AND P1, PT, RZ, UR8, PT ;  /* 0x00000008ff007c0c */ /* 0x000fcc000bf25270 */
[----:B------:R-:W1:Y:S01]  /*0b20*/  @P0 LDC.64 R208, c[0x0][0x438] ;  /* 0x00010e00ffd00b82 */ /* 0x000e620000000a00 */
[----:B0-----:R-:W-:-:S05]  /*0b30*/  @P0 IMAD.WIDE.U32 R2, R229, 0x10, R2 ;  /* 0x00000010e5020825 */ /* 0x001fca00078e0002 */
[----:B------:R0:W5:Y:S01]  /*0b40*/  @P0 LDG.E.128 R40, desc[UR6][R2.64] ;  /* 0x0000000602280981 */ /* 0x000162000c1e1d00 */
[----:B-1----:R-:W-:Y:S01]  /*0b50*/  @P0 IMAD.WIDE.U32 R10, R231, 0x10, R10 ;  /* 0x00000010e70a0825 */ /* 0x002fe200078e000a */
[----:B------:R-:W1:Y:S04]  /*0b60*/  @P0 LDC.64 R210, c[0x0][0x438] ;  /* 0x00010e00ffd20b82 */ /* 0x000e680000000a00 */
[----:B------:R0:W5:Y:S01]  /*0b70*/  @P0 LDG.E.128 R36, desc[UR6][R10.64] ;  /* 0x000000060a240981 */ /* 0x000162000c1e1d00 */
[----:B------:R-:W-:-:S04]  /*0b80*/  @P0 IMAD.WIDE.U32 R212, R221, 0x10, R212 ;  /* 0x00000010ddd40825 */ /* 0x000fc800078e00d4 */
[----:B------:R-:W-:Y:S01]  /*0b90*/  HADD2.F32 R221, -RZ, R176.H0_H0 ;  /* 0x200000b0ffdd7230 */ /* 0x000fe20000004100 */
[----:B------:R-:W5:Y:S01]  /*0ba0*/  @P0 LDG.E.128 R56, desc[UR6][R212.64] ;  /* 0x00000006d4380981 */ /* 0x000f62000c1e1d00 */
[--C-:B0-----:R-:W-:Y:S02]  /*0bb0*/  HADD2.F32 R2, -RZ, R207.reuse.H1_H1 ;  /* 0x300000cfff027230 */ /* 0x101fe40000004100 */
[----:B------:R-:W-:Y:S02]  /*0bc0*/  HADD2.F32 R11, -RZ, R178.H0_H0 ;  /* 0x200000b2ff0b7230 */ /* 0x000fe40000004100 */
[----:B------:R-:W-:Y:S02]  /*0bd0*/  HADD2.F32 R8, -RZ, R207.H0_H0 ;  /* 0x200000cfff087230 */ /* 0x000fe40000004100 */
[----:B------:R-:W-:-:S05]  /*0be0*/  @P0 IMAD.WIDE.U32 R208, R233, 0x10, R208 ;  /* 0x00000010e9d00825 */ /* 0x000fca00078e00d0 */
[----:B------:R0:W5:Y:S02]  /*0bf0*/  @P0 LDG.E.128 R32, desc[UR6][R208.64] ;  /* 0x00000006d0200981 */ /* 0x000164000c1e1d00 */
[----:B0-----:R-:W-:Y:S02]  /*0c00*/  HADD2.F32 R208, -RZ, R205.H1_H1 ;  /* 0x300000cdffd07230 */ /* 0x001fe40000004100 */
[----:B-1----:R-:W-:-:S05]  /*0c10*/  @P0 IMAD.WIDE.U32 R210, R235, 0x10, R210 ;  /* 0x00000010ebd20825 */ /* 0x002fca00078e00d2 */
[----:B------:R0:W5:Y:S01]  /*0c20*/  @P0 LDG.E.128 R28, desc[UR6][R210.64] ;  /* 0x00000006d21c0981 */ /* 0x000162000c1e1d00 */
[----:B----4-:R-:W-:-:S05]  /*0c30*/  FSEL R193, R193, RZ, !P1 ;  /* 0x000000ffc1c17208 */ /* 0x010fca0004800000 */
[C---:B--2---:R-:W-:Y:S01]  /*0c40*/  FADD.FTZ R0, -R193.reuse, R5 ;  /* 0x00000005c1007221 */ /* 0x044fe20000010100 */
[C---:B------:R-:W-:Y:S01]  /*0c50*/  FADD.FTZ R6, -R193.reuse, R6 ;  /* 0x00000006c1067221 */ /* 0x040fe20000010100 */
[C---:B------:R-:W-:Y:S01]  /*0c60*/  FADD.FTZ R4, -R193.reuse, R4 ;  /* 0x00000004c1047221 */ /* 0x040fe20000010100 */
[----:B------:R-:W-:Y:S02]  /*0c70*/  HADD2.F32 R5, -RZ, R177.H0_H0 ;  /* 0x200000b1ff057230 */ /* 0x000fe40000004100 */
[C---:B------:R-:W-:Y:S01]  /*0c80*/  FADD.FTZ R14, -R193.reuse, R7 ;  /* 0x00000007c10e7221 */ /* 0x040fe20000010100 */
[----:B---3--:R-:W-:Y:S01]  /*0c90*/  FADD.FTZ R196, -R193, R196 ;  /* 0x000000c4c1c47221 */ /* 0x008fe20000010100 */
[C---:B-----5:R-:W-:Y:S01]  /*0ca0*/  FMUL.FTZ R7, R13.reuse, R6 ;  /* 0x000000060d077220 */ /* 0x060fe20000410000 */
[C---:B------:R-:W-:Y:S01]  /*0cb0*/  FMUL.FTZ R3, R13.reuse, R4 ;  /* 0x000000040d037220 */ /* 0x040fe20000410000 */
[C---:B------:R-:W-:Y:S01]  /*0cc0*/  FMUL.FTZ R6, R13.reuse, R14 ;  /* 0x0000000e0d067220 */ /* 0x040fe20000410000 */
[----:B------:R-:W-:Y:S01]  /*0cd0*/  FMUL.FTZ R4, R18, R5 ;  /* 0x0000000512047220 */ /* 0x000fe20000410000 */
[C---:B------:R-:W-:Y:S01]  /*0ce0*/  FMUL.FTZ R5, R13.reuse, R196 ;  /* 0x000000c40d057220 */ /* 0x040fe20000410000 */
[----:B------:R-:W-:Y:S01]  /*0cf0*/  FADD.FTZ R98, R98, R18 ;  /* 0x0000001262627221 */ /* 0x000fe20000010000 */
[----:B------:R-:W-:Y:S01]  /*0d00*/  FFMA.FTZ R62, R18, R7, R62 ;  /* 0x00000007123e7223 */ /* 0x000fe2000001003e */
        /* <DEDUP_REMOVED lines=13> */
[----:B------:R-:W-:Y:S02]  /*0de0*/  HADD2.F32 R19, -RZ, R179.H0_H0 ;  /* 0x200000b3ff137230 */ /* 0x000fe40000004100 */
[----:B------:R-:W-:Y:S01]  /*0df0*/  FMUL.FTZ R8, R17, R8 ;  /* 0x0000000811087220 */ /* 0x000fe20000410000 */
[----:B------:R-:W-:Y:S02]  /*0e00*/  HADD2.F32 R20, -RZ, R206.H1_H1 ;  /* 0x300000ceff147230 */ /* 0x000fe40000004100 */
[----:B------:R-:W-:Y:S01]  /*0e10*/  FADD.FTZ R97, R97, R17 ;  /* 0x0000001161617221 */ /* 0x000fe20000010000 */
[----:B------:R-:W-:Y:S01]  /*0e20*/  FFMA.FTZ R61, R17, R10, R61 ;  /* 0x0000000a113d7223 */ /* 0x000fe2000001003d */
[----:B------:R-:W-:Y:S01]  /*0e30*/  FADD.FTZ R14, -R193, R197 ;  /* 0x000000c5c10e7221 */ /* 0x000fe20000010100 */
[C---:B------:R-:W-:Y:S01]  /*0e40*/  FMUL.FTZ R18, R13.reuse, R18 ;  /* 0x000000120d127220 */ /* 0x040fe20000410000 */
[----:B------:R-:W-:Y:S01]  /*0e50*/  FMUL.FTZ R17, R13, R198 ;  /* 0x000000c60d117220 */ /* 0x000fe20000410000 */
[----:B------:R-:W-:Y:S01]  /*0e60*/  FMUL.FTZ R11, R21, R16 ;  /* 0x00000010150b7220 */ /* 0x000fe20000410000 */
[----:B------:R-:W-:Y:S01]  /*0e70*/  FMUL.FTZ R16, R22, R19 ;  /* 0x0000001316107220 */ /* 0x000fe20000410000 */
[----:B------:R-:W-:Y:S01]  /*0e80*/  FMUL.FTZ R14, R13, R14 ;  /* 0x0000000e0d0e7220 */ /* 0x000fe20000410000 */
[----:B------:R-:W-:Y:S01]  /*0e90*/  FMUL.FTZ R19, R23, R20 ;  /* 0x0000001417137220 */ /* 0x000fe20000410000 */
[----:B------:R-:W-:Y:S01]  /*0ea0*/  FADD.FTZ R95, R95, R23 ;  /* 0x000000175f5f7221 */ /* 0x000fe20000010000 */
[----:B------:R-:W-:Y:S01]  /*0eb0*/  FFMA.FTZ R67, R23, R18, R67 ;  /* 0x0000001217437223 */ /* 0x000fe20000010043 */
[----:B------:R-:W-:Y:S01]  /*0ec0*/  FADD.FTZ R94, R94, R22 ;  /* 0x000000165e5e7221 */ /* 0x000fe20000010000 */
[----:B------:R-:W-:Y:S01]  /*0ed0*/  FFMA.FTZ R66, R22, R17, R66 ;  /* 0x0000001116427223 */ /* 0x000fe20000010042 */
[----:B------:R-:W-:-:S02]  /*0ee0*/  HADD2.F32 R23, -RZ, R180.H0_H0 ;  /* 0x200000b4ff177230 */ /* 0x000fc40000004100 */
[C---:B------:R-:W-:Y:S01]  /*0ef0*/  FADD.FTZ R24, -R193.reuse, R24 ;  /* 0x00000018c1187221 */ /* 0x040fe20000010100 */
[C---:B------:R-:W-:Y:S01]  /*0f00*/  FADD.FTZ R22, -R193.reuse, R25 ;  /* 0x00000019c1167221 */ /* 0x040fe20000010100 */
[----:B------:R-:W-:Y:S01]  /*0f10*/  FADD.FTZ R196, -R193, R26 ;  /* 0x0000001ac1c47221 */ /* 0x000fe20000010100 */
[----:B------:R-:W-:Y:S01]  /*0f20*/  FADD.FTZ R93, R93, R21 ;  /* 0x000000155d5d7221 */ /* 0x000fe20000010000 */
[----:B------:R-:W-:Y:S01]  /*0f30*/  FFMA.FTZ R65, R21, R14, R65 ;  /* 0x0000000e15417223 */ /* 0x000fe20000010041 */
[C---:B------:R-:W-:Y:S01]  /*0f40*/  FMUL.FTZ R21, R13.reuse, R24 ;  /* 0x000000180d157220 */ /* 0x040fe20000410000 */
[----:B------:R-:W-:Y:S02]  /*0f50*/  HADD2.F32 R26, -RZ, R205.H0_H0 ;  /* 0x200000cdff1a7230 */ /* 0x000fe40000004100 */
[----:B------:R-:W-:Y:S01]  /*0f60*/  FMUL.FTZ R20, R132, R23 ;  /* 0x0000001784147220 */ /* 0x000fe20000410000 */
[----:B------:R-:W-:Y:S01]  /*0f70*/  FMUL.FTZ R24, R13, R22 ;  /* 0x000000160d187220 */ /* 0x000fe20000410000 */
[----:B------:R-:W-:Y:S01]  /*0f80*/  FADD.FTZ R198, -R193, R27 ;  /* 0x0000001bc1c67221 */ /* 0x000fe20000010100 */
[----:B------:R-:W-:Y:S01]  /*0f90*/  FMUL.FTZ R23, R13, R196 ;  /* 0x000000c40d177220 */ /* 0x000fe20000410000 */
[C---:B------:R-:W-:Y:S01]  /*0fa0*/  FADD.FTZ R136, -R193.reuse, R136 ;  /* 0x00000088c1887221 */ /* 0x040fe20000010100 */
[----:B------:R-:W-:Y:S01]  /*0fb0*/  FADD.FTZ R196, -R193, R137 ;  /* 0x00000089c1c47221 */ /* 0x000fe20000010100 */
[----:B------:R-:W-:-:S02]  /*0fc0*/  HADD2.F32 R25, -RZ, R181.H0_H0 ;  /* 0x200000b5ff197230 */ /* 0x000fc40000004100 */
[----:B------:R-:W-:Y:S01]  /*0fd0*/  FMUL.FTZ R22, R133, R26 ;  /* 0x0000001a85167220 */ /* 0x000fe20000410000 */
[----:B------:R-:W-:Y:S01]  /*0fe0*/  FADD.FTZ R89, R89, R133 ;  /* 0x0000008559597221 */ /* 0x000fe20000010000 */
[----:B------:R-:W-:Y:S01]  /*0ff0*/  FFMA.FTZ R121, R133, R24, R121 ;  /* 0x0000001885797223 */ /* 0x000fe20000010079 */
[C---:B------:R-:W-:Y:S01]  /*1000*/  FMUL.FTZ R26, R13.reuse, R198 ;  /* 0x000000c60d1a7220 */ /* 0x040fe20000410000 */
[----:B------:R-:W-:Y:S02]  /*1010*/  HADD2.F32 R133, -RZ, R182.H0_H0 ;  /* 0x200000b6ff857230 */ /* 0x000fe40000004100 */
[----:B------:R-:W-:Y:S01]  /*1020*/  FMUL.FTZ R27, R13, R136 ;  /* 0x000000880d1b7220 */ /* 0x000fe20000410000 */
[----:B------:R-:W-:Y:S01]  /*1030*/  FADD.FTZ R198, -R193, R138 ;  /* 0x0000008ac1c67221 */ /* 0x000fe20000010100 */
[----:B------:R-:W-:Y:S01]  /*1040*/  FMUL.FTZ R136, R13, R196 ;  /* 0x000000c40d887220 */ /* 0x000fe20000410000 */
[----:B------:R-:W-:Y:S02]  /*1050*/  HADD2.F32 R137, -RZ, R183.H0_H0 ;  /* 0x200000b7ff897230 */ /* 0x000fe40000004100 */
[----:B------:R-:W-:Y:S01]  /*1060*/  FADD.FTZ R88, R88, R132 ;  /* 0x0000008458587221 */ /* 0x000fe20000010000 */
[----:B------:R-:W-:-:S02]  /*1070*/  HADD2.F32 R138, -RZ, R204.H0_H0 ;  /* 0x200000ccff8a7230 */ /* 0x000fc40000004100 */
        /* <DEDUP_REMOVED lines=18> */
[----:B------:R-:W-:Y:S01]  /*11a0*/  FADD.FTZ R144, -R193, R144 ;  /* 0x00000090c1907221 */ /* 0x000fe20000010100 */
[----:B------:R-:W-:-:S02]  /*11b0*/  HADD2.F32 R141, -RZ, R184.H0_H0 ;  /* 0x200000b8ff8d7230 */ /* 0x000fc40000004100 */
[C---:B------:R-:W-:Y:S01]  /*11c0*/  FADD.FTZ R196, -R193.reuse, R145 ;  /* 0x00000091c1c47221 */ /* 0x040fe20000010100 */
[----:B------:R-:W-:Y:S01]  /*11d0*/  FADD.FTZ R198, -R193, R146 ;  /* 0x00000092c1c67221 */ /* 0x000fe20000010100 */
[----:B------:R-:W-:Y:S02]  /*11e0*/  HADD2.F32 R146, -RZ, R203.H0_H0 ;  /* 0x200000cbff927230 */ /* 0x000fe40000004100 */
[----:B------:R-:W-:Y:S01]  /*11f0*/  FMUL.FTZ R138, R13, R208 ;  /* 0x000000d00d8a7220 */ /* 0x000fe20000410000 */
[----:B------:R-:W-:Y:S01]  /*1200*/  FADD.FTZ R208, -R193, R147 ;  /* 0x00000093c1d07221 */ /* 0x000fe20000010100 */
[C---:B------:R-:W-:Y:S01]  /*1210*/  FMUL.FTZ R139, R13.reuse, R144 ;  /* 0x000000900d8b7220 */ /* 0x040fe20000410000 */
[----:B------:R-:W-:Y:S01]  /*1220*/  FADD.FTZ R86, R86, R142 ;  /* 0x0000008e56567221 */ /* 0x000fe20000010000 */
[----:B------:R-:W-:Y:S01]  /*1230*/  FFMA.FTZ R118, R142, R135, R118 ;  /* 0x000000878e767223 */ /* 0x000fe20000010076 */
[----:B------:R-:W-:Y:S01]  /*1240*/  FMUL.FTZ R144, R13, R196 ;  /* 0x000000c40d907220 */ /* 0x000fe20000410000 */
[----:B------:R-:W-:Y:S01]  /*1250*/  FMUL.FTZ R142, R148, R141 ;  /* 0x0000008d948e7220 */ /* 0x000fe20000410000 */
[----:B------:R-:W-:-:S02]  /*1260*/  HADD2.F32 R145, -RZ, R185.H0_H0 ;  /* 0x200000b9ff917230 */ /* 0x000fc40000004100 */
[----:B------:R-:W-:Y:S01]  /*1270*/  FMUL.FTZ R141, R149, R146 ;  /* 0x00000092958d7220 */ /* 0x000fe20000410000 */
[----:B------:R-:W-:Y:S02]  /*1280*/  HADD2.F32 R196, -RZ, R203.H1_H1 ;  /* 0x300000cbffc47230 */ /* 0x000fe40000004100 */
        /* <DEDUP_REMOVED lines=8> */
[----:B------:R-:W-:-:S02]  /*1310*/  HADD2.F32 R149, -RZ, R186.H0_H0 ;  /* 0x200000baff957230 */ /* 0x000fc40000004100 */
[----:B------:R-:W-:Y:S01]  /*1320*/  FADD.FTZ R198, -R193, R154 ;  /* 0x0000009ac1c67221 */ /* 0x000fe20000010100 */
[----:B------:R-:W-:Y:S01]  /*1330*/  FMUL.FTZ R148, R150, R145 ;  /* 0x0000009196947220 */ /* 0x000fe20000410000 */
[----:B------:R-:W-:Y:S02]  /*1340*/  HADD2.F32 R154, -RZ, R202.H0_H0 ;  /* 0x200000caff9a7230 */ /* 0x000fe40000004100 */
[----:B------:R-:W-:Y:S01]  /*1350*/  FMUL.FTZ R145, R151, R196 ;  /* 0x000000c497917220 */ /* 0x000fe20000410000 */
[----:B------:R-:W-:Y:S01]  /*1360*/  FADD.FTZ R83, R83, R151 ;  /* 0x0000009753537221 */ /* 0x000fe20000010000 */
[----:B------:R-:W-:Y:S01]  /*1370*/  FFMA.FTZ R115, R151, R146, R115 ;  /* 0x0000009297737223 */ /* 0x000fe20000010073 */
[----:B------:R-:W-:Y:S01]  /*1380*/  FADD.FTZ R196, -R193, R153 ;  /* 0x00000099c1c47221 */ /* 0x000fe20000010100 */
[----:B------:R-:W-:Y:S01]  /*1390*/  FFMA.FTZ R151, R3, R12, RZ ;  /* 0x0000000c03977223 */ /* 0x000fe200000100ff */
[----:B------:R-:W-:Y:S01]  /*13a0*/  FADD.FTZ R82, R82, R150 ;  /* 0x0000009652527221 */ /* 0x000fe20000010000 */
[----:B------:R-:W-:Y:S01]  /*13b0*/  FFMA.FTZ R114, R150, R143, R114 ;  /* 0x0000008f96727223 */ /* 0x000fe20000010072 */
[----:B------:R-:W-:Y:S01]  /*13c0*/  FADD.FTZ R153, RZ, R12 ;  /* 0x0000000cff997221 */ /* 0x000fe20000010000 */
[----:B------:R-:W-:Y:S01]  /*13d0*/  FMUL.FTZ R150, R156, R149 ;  /* 0x000000959c967220 */ /* 0x000fe20000410000 */
[----:B------:R-:W-:Y:S01]  /*13e0*/  FADD.FTZ R152, -R193, R152 ;  /* 0x00000098c1987221 */ /* 0x000fe20000010100 */
[----:B------:R-:W-:Y:S01]  /*13f0*/  FMUL.FTZ R149, R157, R154 ;  /* 0x0000009a9d957220 */ /* 0x000fe20000410000 */
[----:B------:R-:W-:Y:S01]  /*1400*/  FFMA.FTZ R154, R10, R8, R151 ;  /* 0x000000080a9a7223 */ /* 0x000fe20000010097 */
[----:B------:R-:W-:Y:S01]  /*1410*/  FADD.FTZ R153, R8, R153 ;  /* 0x0000009908997221 */ /* 0x000fe20000010000 */
[C---:B------:R-:W-:Y:S01]  /*1420*/  FMUL.FTZ R147, R13.reuse, R152 ;  /* 0x000000980d937220 */ /* 0x040fe20000410000 */
[----:B------:R-:W-:Y:S01]  /*1430*/  FMUL.FTZ R152, R13, R196 ;  /* 0x000000c40d987220 */ /* 0x000fe20000410000 */
[----:B------:R-:W-:Y:S01]  /*1440*/  FFMA.FTZ R151, R7, R4, R154 ;  /* 0x0000000407977223 */ /* 0x000fe2000001009a */
[----:B------:R-:W-:Y:S01]  /*1450*/  FADD.FTZ R208, -R193, R155 ;  /* 0x0000009bc1d07221 */ /* 0x000fe20000010100 */
[----:B------:R-:W-:Y:S01]  /*1460*/  FADD.FTZ R153, R4, R153 ;  /* 0x0000009904997221 */ /* 0x000fe20000010000 */
[----:B------:R-:W-:-:S02]  /*1470*/  HADD2.F32 R155, -RZ, R187.H0_H0 ;  /* 0x200000bbff9b7230 */ /* 0x000fc40000004100 */
[----:B------:R-:W-:Y:S01]  /*1480*/  FADD.FTZ R77, R77, R157 ;  /* 0x0000009d4d4d7221 */ /* 0x000fe20000010000 */
[----:B------:R-:W-:Y:S01]  /*1490*/  FFMA.FTZ R109, R157, R152, R109 ;  /* 0x000000989d6d7223 */ /* 0x000fe2000001006d */
[----:B------:R-:W-:Y:S01]  /*14a0*/  FFMA.FTZ R154, R6, R2, R151 ;  /* 0x00000002069a7223 */ /* 0x000fe20000010097 */
[----:B------:R-:W-:Y:S01]  /*14b0*/  FADD.FTZ R157, R2, R153 ;  /* 0x00000099029d7221 */ /* 0x000fe20000010000 */
[----:B------:R-:W-:Y:S02]  /*14c0*/  FMUL.FTZ R151, R158, R155 ;  /* 0x0000009b9e977220 */ /* 0x000fe40000410000 */
[----:B------:R-:W-:Y:S01]  /*14d0*/  FFMA.FTZ R155, R5, R0, R154 ;  /* 0x00000000059b7223 */ /* 0x000fe2000001009a */
[----:B------:R-:W-:Y:S01]  /*14e0*/  FADD.FTZ R154, R0, R157 ;  /* 0x0000009d009a7221 */ /* 0x000fe20000010000 */
[----:B------:R-:W-:Y:S01]  /*14f0*/  FADD.FTZ R76, R76, R156 ;  /* 0x0000009c4c4c7221 */ /* 0x000fe20000010000 */
[----:B------:R-:W-:Y:S01]  /*1500*/  FFMA.FTZ R108, R156, R147, R108 ;  /* 0x000000939c6c7223 */ /* 0x000fe2000001006c */
[----:B------:R-:W-:Y:S01]  /*1510*/  FMUL.FTZ R153, R13, R198 ;  /* 0x000000c60d997220 */ /* 0x000fe20000410000 */
[----:B------:R-:W-:Y:S01]  /*1520*/  FFMA.FTZ R156, R14, R11, R155 ;  /* 0x0000000b0e9c7223 */ /* 0x000fe2000001009b */
[----:B------:R-:W-:Y:S01]  /*1530*/  FADD.FTZ R197, R11, R154 ;  /* 0x0000009a0bc57221 */ /* 0x000fe20000010000 */
[----:B------:R-:W-:-:S02]  /*1540*/  HADD2.F32 R196, -RZ, R202.H1_H1 ;  /* 0x300000caffc47230 */ /* 0x000fc40000004100 */
[----:B------:R-:W-:Y:S01]  /*1550*/  FADD.FTZ R78, R78, R158 ;  /* 0x0000009e4e4e7221 */ /* 0x000fe20000010000 */
[----:B------:R-:W-:Y:S01]  /*1560*/  FFMA.FTZ R110, R158, R153, R110 ;  /* 0x000000999e6e7223 */ /* 0x000fe2000001006e */
[----:B------:R-:W-:Y:S01]  /*1570*/  FMUL.FTZ R154, R13, R208 ;  /* 0x000000d00d9a7220 */ /* 0x000fe20000410000 */
[----:B------:R-:W-:Y:S01]  /*1580*/  FFMA.FTZ R157, R17, R16, R156 ;  /* 0x00000010119d7223 */ /* 0x000fe2000001009c */
[----:B------:R-:W-:Y:S01]  /*1590*/  FADD.FTZ R158, R16, R197 ;  /* 0x000000c5109e7221 */ /* 0x000fe20000010000 */
[----:B------:R-:W-:Y:S01]  /*15a0*/  FMUL.FTZ R155, R159, R196 ;  /* 0x000000c49f9b7220 */ /* 0x000fe20000410000 */
        /* <DEDUP_REMOVED lines=8> */
[C---:B------:R-:W-:Y:S01]  /*1630*/  FADD.FTZ R160, -R193.reuse, R160 ;  /* 0x000000a0c1a07221 */ /* 0x040fe20000010100 */
[----:B------:R-:W-:Y:S01]  /*1640*/  FADD.FTZ R196, -R193, R161 ;  /* 0x000000a1c1c47221 */ /* 0x000fe20000010100 */
[----:B------:R-:W-:Y:S01]  /*1650*/  FFMA.FTZ R159, R23, R132, R156 ;  /* 0x00000084179f7223 */ /* 0x000fe2000001009c */
[----:B0-----:R-:W-:Y:S01]  /*1660*/  FADD.FTZ R210, R132, R157 ;  /* 0x0000009d84d27221 */ /* 0x001fe20000010000 */
[----:B------:R-:W-:Y:S02]  /*1670*/  HADD2.F32 R161, -RZ, R188.H0_H0 ;  /* 0x200000bcffa17230 */ /* 0x000fe40000004100 */
[----:B------:R-:W-:Y:S01]  /*1680*/  FMUL.FTZ R157, R13, R160 ;  /* 0x000000a00d9d7220 */ /* 0x000fe20000410000 */
[----:B------:R-:W-:Y:S01]  /*1690*/  FFMA.FTZ R158, R26, R25, R159 ;  /* 0x000000191a9e7223 */ /* 0x000fe2000001009f */
[----:B------:R-:W-:Y:S01]  /*16a0*/  FADD.FTZ R159, R25, R210 ;  /* 0x000000d2199f7221 */ /* 0x000fe20000010000 */
[----:B------:R-:W-:Y:S01]  /*16b0*/  FADD.FTZ R72, R72, R164 ;  /* 0x000000a448487221 */ /* 0x000fe20000010000 */
[C---:B------:R-:W-:Y:S01]  /*16c0*/  FMUL.FTZ R156, R164.reuse, R161 ;  /* 0x000000a1a49c7220 */ /* 0x040fe20000410000 */
[----:B------:R-:W-:Y:S01]  /*16d0*/  FFMA.FTZ R104, R164, R157, R104 ;  /* 0x0000009da4687223 */ /* 0x000fe20000010068 */
[----:B------:R-:W-:Y:S01]  /*16e0*/  FFMA.FTZ R161, R27, R134, R158 ;  /* 0x000000861ba17223 */ /* 0x000fe2000001009e */
[----:B------:R-:W-:Y:S01]  /*16f0*/  FADD.FTZ R164, R134, R159 ;  /* 0x0000009f86a47221 */ /* 0x000fe20000010000 */
[----:B------:R-:W-:-:S02]  /*1700*/  FADD.FTZ R208, -R193, R163 ;  /* 0x000000a3c1d07221 */ /* 0x000fc40000010100 */
[----:B------:R-:W-:Y:S01]  /*1710*/  FFMA.FTZ R160, R136, R133, R161 ;  /* 0x0000008588a07223 */ /* 0x000fe200000100a1 */
[----:B------:R-:W-:Y:S01]  /*1720*/  FADD.FTZ R163, R133, R164 ;  /* 0x000000a485a37221 */ /* 0x000fe20000010000 */
[----:B------:R-:W-:Y:S01]  /*1730*/  FADD.FTZ R198, -R193, R162 ;  /* 0x000000a2c1c67221 */ /* 0x000fe20000010100 */
[----:B------:R-:W-:Y:S02]  /*1740*/  HADD2.F32 R162, -RZ, R201.H0_H0 ;  /* 0x200000c9ffa27230 */ /* 0x000fe40000004100 */
[----:B------:R-:W-:Y:S01]  /*1750*/  FMUL.FTZ R158, R13, R196 ;  /* 0x000000c40d9e7220 */ /* 0x000fe20000410000 */
[----:B------:R-:W-:Y:S01]  /*1760*/  FFMA.FTZ R161, R135, R140, R160 ;  /* 0x0000008c87a17223 */ /* 0x000fe200000100a0 */
[----:B------:R-:W-:Y:S01]  /*1770*/  FADD.FTZ R160, R140, R163 ;  /* 0x000000a38ca07221 */ /* 0x000fe20000010000 */
[----:B------:R-:W-:Y:S02]  /*1780*/  HADD2.F32 R163, -RZ, R189.H0_H0 ;  /* 0x200000bdffa37230 */ /* 0x000fe40000004100 */
[----:B------:R-:W-:Y:S01]  /*1790*/  FMUL.FTZ R159, R165, R162 ;  /* 0x000000a2a59f7220 */ /* 0x000fe20000410000 */
[----:B------:R-:W-:Y:S01]  /*17a0*/  FADD.FTZ R73, R73, R165 ;  /* 0x000000a549497221 */ /* 0x000fe20000010000 */
[----:B------:R-:W-:Y:S01]  /*17b0*/  FFMA.FTZ R105, R165, R158, R105 ;  /* 0x0000009ea5697223 */ /* 0x000fe20000010069 */
        /* <DEDUP_REMOVED lines=16> */
[----:B------:R-:W-:Y:S02]  /*18c0*/  HADD2.F32 R162, -RZ, R201.H1_H1 ;  /* 0x300000c9ffa27230 */ /* 0x000fe40000004100 */
[----:B------:R-:W-:Y:S01]  /*18d0*/  FMUL.FTZ R164, R13, R208 ;  /* 0x000000d00da47220 */ /* 0x000fe20000410000 */
[----:B------:R-:W-:Y:S01]  /*18e0*/  FFMA.FTZ R166, R152, R149, R163 ;  /* 0x0000009598a67223 */ /* 0x000fe200000100a3 */
[----:B------:R-:W-:Y:S01]  /*18f0*/  FADD.FTZ R196, R149, R196 ;  /* 0x000000c495c47221 */ /* 0x000fe20000010000 */
[----:B------:R-:W-:Y:S01]  /*1900*/  FADD.FTZ R168, -R193, R168 ;  /* 0x000000a8c1a87221 */ /* 0x000fe20000010100 */
[----:B------:R-:W-:Y:S01]  /*1910*/  FMUL.FTZ R162, R167, R162 ;  /* 0x000000a2a7a27220 */ /* 0x000fe20000410000 */
[----:B------:R-:W-:Y:S01]  /*1920*/  FFMA.FTZ R165, R153, R151, R166 ;  /* 0x0000009799a57223 */ /* 0x000fe200000100a6 */
[----:B------:R-:W-:Y:S01]  /*1930*/  FADD.FTZ R75, R75, R167 ;  /* 0x000000a74b4b7221 */ /* 0x000fe20000010000 */
[----:B------:R-:W-:Y:S01]  /*1940*/  FFMA.FTZ R107, R167, R164, R107 ;  /* 0x000000a4a76b7223 */ /* 0x000fe2000001006b */
[----:B------:R-:W-:Y:S01]  /*1950*/  FADD.FTZ R196, R151, R196 ;  /* 0x000000c497c47221 */ /* 0x000fe20000010000 */
[----:B------:R-:W-:-:S02]  /*1960*/  HADD2.F32 R167, -RZ, R190.H0_H0 ;  /* 0x200000beffa77230 */ /* 0x000fc40000004100 */
[----:B------:R-:W-:Y:S01]  /*1970*/  FMUL.FTZ R163, R13, R168 ;  /* 0x000000a80da37220 */ /* 0x000fe20000410000 */
[----:B------:R-:W-:Y:S01]  /*1980*/  FFMA.FTZ R168, R154, R155, R165 ;  /* 0x0000009b9aa87223 */ /* 0x000fe200000100a5 */
[----:B------:R-:W-:Y:S01]  /*1990*/  FADD.FTZ R165, R155, R196 ;  /* 0x000000c49ba57221 */ /* 0x000fe20000010000 */
[----:B------:R-:W-:Y:S01]  /*19a0*/  FADD.FTZ R210, -R193, R170 ;  /* 0x000000aac1d27221 */ /* 0x000fe20000010100 */
[----:B------:R-:W-:Y:S01]  /*19b0*/  FMUL.FTZ R166, R172, R167 ;  /* 0x000000a7aca67220 */ /* 0x000fe20000410000 */
[----:B------:R-:W-:Y:S01]  /*19c0*/  FFMA.FTZ R167, R157, R156, R168 ;  /* 0x0000009c9da77223 */ /* 0x000fe200000100a8 */
[----:B------:R-:W-:Y:S01]  /*19d0*/  FADD.FTZ R170, R156, R165 ;  /* 0x000000a59caa7221 */ /* 0x000fe20000010000 */
[----:B------:R-:W-:Y:S02]  /*19e0*/  FADD.FTZ R198, -R193, R169 ;  /* 0x000000a9c1c67221 */ /* 0x000fe40000010100 */
[----:B------:R-:W-:Y:S01]  /*19f0*/  FFMA.FTZ R168, R158, R159, R167 ;  /* 0x0000009f9ea87223 */ /* 0x000fe200000100a7 */
[----:B------:R-:W-:Y:S01]  /*1a00*/  FADD.FTZ R169, R159, R170 ;  /* 0x000000aa9fa97221 */ /* 0x000fe20000010000 */
[----:B------:R-:W-:-:S02]  /*1a10*/  FADD.FTZ R212, -R193, R171 ;  /* 0x000000abc1d47221 */ /* 0x000fc40000010100 */
[----:B------:R-:W-:Y:S01]  /*1a20*/  FFMA.FTZ R167, R161, R160, R168 ;  /* 0x000000a0a1a77223 */ /* 0x000fe200000100a8 */
[----:B------:R-:W-:Y:S01]  /*1a30*/  FADD.FTZ R169, R160, R169 ;  /* 0x000000a9a0a97221 */ /* 0x000fe20000010000 */
[----:B------:R-:W-:Y:S02]  /*1a40*/  HADD2.F32 R171, -RZ, R191.H0_H0 ;  /* 0x200000bfffab7230 */ /* 0x000fe40000004100 */
[----:B------:R-:W-:Y:S01]  /*1a50*/  FADD.FTZ R68, R68, R172 ;  /* 0x000000ac44447221 */ /* 0x000fe20000010000 */
[--C-:B------:R-:W-:Y:S02]  /*1a60*/  HADD2.F32 R208, -RZ, R200.reuse.H0_H0 ;  /* 0x200000c8ffd07230 */ /* 0x100fe40000004100 */
[----:B------:R-:W-:Y:S01]  /*1a70*/  FFMA.FTZ R168, R164, R162, R167 ;  /* 0x000000a2a4a87223 */ /* 0x000fe200000100a7 */
[----:B------:R-:W-:Y:S01]  /*1a80*/  FFMA.FTZ R100, R172, R163, R100 ;  /* 0x000000a3ac647223 */ /* 0x000fe20000010064 */
[----:B------:R-:W-:Y:S01]  /*1a90*/  FADD.FTZ R169, R162, R169 ;  /* 0x000000a9a2a97221 */ /* 0x000fe20000010000 */
[----:B------:R-:W-:Y:S01]  /*1aa0*/  FMUL.FTZ R172, R13, R198 ;  /* 0x000000c60dac7220 */ /* 0x000fe20000410000 */
[----:B------:R-:W-:Y:S01]  /*1ab0*/  FMUL.FTZ R167, R174, R171 ;  /* 0x000000abaea77220 */ /* 0x000fe20000410000 */
[----:B------:R-:W-:Y:S01]  /*1ac0*/  FFMA.FTZ R171, R163, R166, R168 ;  /* 0x000000a6a3ab7223 */ /* 0x000fe200000100a8 */
[----:B------:R-:W-:Y:S01]  /*1ad0*/  FMUL.FTZ R165, R173, R208 ;  /* 0x000000d0ada57220 */ /* 0x000fe20000410000 */
[----:B------:R-:W-:Y:S01]  /*1ae0*/  FADD.FTZ R168, R166, R169 ;  /* 0x000000a9a6a87221 */ /* 0x000fe20000010000 */
[----:B------:R-:W-:Y:S01]  /*1af0*/  FADD.FTZ R69, R69, R173 ;  /* 0x000000ad45457221 */ /* 0x000fe20000010000 */
[----:B------:R-:W-:Y:S01]  /*1b00*/  FFMA.FTZ R101, R173, R172, R101 ;  /* 0x000000acad657223 */ /* 0x000fe20000010065 */
[----:B------:R-:W-:Y:S01]  /*1b10*/  FMUL.FTZ R173, R13, R210 ;  /* 0x000000d20dad7220 */ /* 0x000fe20000410000 */
[----:B------:R-:W-:-:S02]  /*1b20*/  HADD2.F32 R196, -RZ, R200.H1_H1 ;  /* 0x300000c8ffc47230 */ /* 0x000fc40000004100 */
        /* <DEDUP_REMOVED lines=12> */
[----:B------:R-:W-:Y:S06]  /*1bf0*/  BRA `(.L_x_16024) ;  /* 0x00000000008c7947 */ /* 0x000fec0003800000 */
.L_x_16023:
        /* <DEDUP_REMOVED lines=14> */
[----:B------:R-:W-:Y:S01]  /*1ce0*/  IADD3 R45, PT, PT, R57, 0x60, RZ ;  /* 0x00000060392d7810 */ /* 0x000fe20007ffe0ff */
[--C-:B-1----:R-:W-:Y:S01]  /*1cf0*/  IMAD.WIDE.U32 R52, R53, 0x10, R28.reuse ;  /* 0x0000001035347825 */ /* 0x102fe200078e001c */
[C---:B------:R-:W-:Y:S02]  /*1d00*/  IADD3 R41, PT, PT, R57.reuse, 0x80, RZ ;  /* 0x0000008039297810 */ /* 0x040fe40007ffe0ff */
[----:B------:R-:W-:Y:S01]  /*1d10*/  IADD3 R37, PT, PT, R57, 0xa0, RZ ;  /* 0x000000a039257810 */ /* 0x000fe20007ffe0ff */
[--C-:B------:R-:W-:Y:S01]  /*1d20*/  IMAD.WIDE.U32 R48, R49, 0x10, R28.reuse ;  /* 0x0000001031307825 */ /* 0x100fe200078e001c */
[C---:B------:R-:W-:Y:S01]  /*1d30*/  IADD3 R33, PT, PT, R57.reuse, 0xc0, RZ ;  /* 0x000000c039217810 */ /* 0x040fe20007ffe0ff */
[----:B------:R-:W5:Y:S01]  /*1d40*/  LDG.E.128 R52, desc[UR6][R52.64] ;  /* 0x0000000634347981 */ /* 0x000f62000c1e1d00 */
[C---:B------:R-:W-:Y:S01]  /*1d50*/  IADD3 R31, PT, PT, R57.reuse, 0xe0, RZ ;  /* 0x000000e0391f7810 */ /* 0x040fe20007ffe0ff */
[----:B------:R-:W-:-:S02]  /*1d60*/  IMAD.WIDE.U32 R56, R57, 0x10, R28 ;  /* 0x0000001039387825 */ /* 0x000fc400078e001c */
        /* <DEDUP_REMOVED lines=9> */
[----:B------:R-:W-:Y:S02]  /*1e00*/  IMAD.WIDE.U32 R28, R31, 0x10, R28 ;  /* 0x000000101f1c7825 */ /* 0x000fe400078e001c */
[----:B------:R-:W5:Y:S04]  /*1e10*/  LDG.E.128 R32, desc[UR6][R32.64] ;  /* 0x0000000620207981 */ /* 0x000f68000c1e1d00 */
[----:B------:R-:W5:Y:S02]  /*1e20*/  LDG.E.128 R28, desc[UR6][R28.64] ;  /* 0x000000061c1c7981 */ /* 0x000f64000c1e1d00 */
.L_x_16024:
[----:B------:R-:W-:Y:S05]  /*1e30*/  BSYNC.RECONVERGENT B1 ;  /* 0x0000000000017941 */ /* 0x000fea0003800200 */
.L_x_16022:
        /* <DEDUP_REMOVED lines=21> */
.L_x_16078:
[----:B------:R-:W3:Y:S01]  /*1f90*/  S2R R175, SR_TID.X ;  /* 0x0000000000af7919 */ /* 0x000ee20000002100 */
[----:B------:R-:W-:Y:S01]  /*1fa0*/  ISETP.NE.U32.AND P1, PT, R194, RZ, PT ;  /* 0x000000ffc200720c */ /* 0x000fe20003f25070 */
[----:B------:R-:W-:Y:S01]  /*1fb0*/  IMAD R197, R9, UR9, RZ ;  /* 0x0000000909c57c24 */ /* 0x000fe2000f8e02ff */
[----:B------:R-:W-:Y:S01]  /*1fc0*/  @P3 IADD3 R170, PT, PT, R192, -0x1, RZ ;  /* 0xffffffffc0aa3810 */ /* 0x000fe20007ffe0ff */
[----:B-1----:R-:W-:Y:S01]  /*1fd0*/  FADD.FTZ R168, R199, R168 ;  /* 0x000000a8c7a87221 */ /* 0x002fe20000010000 */
[----:B------:R-:W-:Y:S01]  /*1fe0*/  ISETP.NE.AND.EX P1, PT, R195, RZ, PT, P1 ;  /* 0x000000ffc300720c */ /* 0x000fe20003f25310 */
[----:B0-2---:R-:W-:Y:S01]  /*1ff0*/  FADD.FTZ R196, R196, R169 ;  /* 0x000000a9c4c47221 */ /* 0x005fe20000010000 */
[----:B------:R-:W-:Y:S01]  /*2000*/  SHF.R.S32.HI R194, RZ, 0x1f, R197 ;  /* 0x0000001fffc27819 */ /* 0x000fe200000114c5 */
[----:B------:R-:W-:Y:S01]  /*2010*/  @P3 IMAD R170, R170, UR9, RZ ;  /* 0x00000009aaaa3c24 */ /* 0x000fe2000f8e02ff */
[----:B------:R-:W-:Y:S01]  /*2020*/  ISETP.NE.AND P4, PT, RZ, UR8, PT ;  /* 0x00000008ff007c0c */ /* 0x000fe2000bf85270 */
[----:B------:R-:W-:Y:S01]  /*2030*/  BSSY.RECONVERGENT B1, `(.L_x_16026) ;  /* 0x0000083000017945 */ /* 0x000fe20003800200 */
[----:B------:R-:W-:Y:S01]  /*2040*/  LEA.HI R194, R194, R197, RZ, 0x2 ;  /* 0x000000c5c2c27211 */ /* 0x000fe200078f10ff */
[----:B------:R-:W-:Y:S01]  /*2050*/  FMUL.FTZ R197, R168, UR10 ;  /* 0x0000000aa8c57c20 */ /* 0x000fe20008410000 */
[----:B------:R-:W-:Y:S01]  /*2060*/  @P3 SHF.R.S32.HI R171, RZ, 0x1f, R170 ;  /* 0x0000001fffab3819 */ /* 0x000fe200000114aa */
[----:B------:R-:W-:-:S02]  /*2070*/  HFMA2 R195, -RZ, RZ, 0, 0 ;  /* 0x00000000ffc37431 */ /* 0x000fc400000001ff */
[----:B------:R-:W-:Y:S01]  /*2080*/  FMUL.FTZ R196, R196, UR10 ;  /* 0x0000000ac4c47c20 */ /* 0x000fe20008410000 */
[----:B------:R-:W-:Y:S02]  /*2090*/  @P3 LEA.HI R171, R171, R170, RZ, 0x2 ;  /* 0x000000aaabab3211 */ /* 0x000fe400078f10ff */
        /* <DEDUP_REMOVED lines=10> */
[-CC-:B------:R-:W-:Y:S01]  /*2140*/  FFMA.FTZ R169, R3, R196.reuse, R197.reuse ;  /* 0x000000c403a97223 */ /* 0x180fe200000100c5 */
[-CC-:B------:R-:W-:Y:S01]  /*2150*/  FFMA.FTZ R171, R10, R196.reuse, R197.reuse ;  /* 0x000000c40aab7223 */ /* 0x180fe200000100c5 */
[----:B------:R-:W-:Y:S01]  /*2160*/  FFMA.FTZ R199, R7, R196, R197 ;  /* 0x000000c407c77223 */ /* 0x000fe200000100c5 */
[----:B------:R-:W-:Y:S01]  /*2170*/  ISETP.GT.AND P1, PT, R15, RZ, PT ;  /* 0x000000ff0f00720c */ /* 0x000fe20003f24270 */
[----:B------:R-:W-:Y:S01]  /*2180*/  FADD.FTZ R168, R12, -R169 ;  /* 0x800000a90ca87221 */ /* 0x000fe20000010000 */
[----:B------:R-:W-:Y:S01]  /*2190*/  FADD.FTZ R170, R8, -R171 ;  /* 0x800000ab08aa7221 */ /* 0x000fe20000010000 */
[----:B------:R-:W-:Y:S01]  /*21a0*/  FADD.FTZ R198, R4, -R199 ;  /* 0x800000c704c67221 */ /* 0x000fe20000010000 */
[----:B------:R-:W-:Y:S01]  /*21b0*/  MOV R199, UR11 ;  /* 0x0000000b00c77c02 */ /* 0x000fe20008000f00 */
[C---:B------:R-:W-:Y:S01]  /*21c0*/  FMUL.FTZ R168, R13.reuse, R168 ;  /* 0x000000a80da87220 */ /* 0x040fe20000410000 */
[C---:B------:R-:W-:Y:S01]  /*21d0*/  FMUL.FTZ R170, R13.reuse, R170 ;  /* 0x000000aa0daa7220 */ /* 0x040fe20000410000 */
[----:B------:R-:W-:Y:S01]  /*21e0*/  FMUL.FTZ R198, R13, R198 ;  /* 0x000000c60dc67220 */ /* 0x000fe20000410000 */
[----:B------:R-:W-:-:S02]  /*21f0*/  ISETP.GT.AND P4, PT, R192, RZ, PT ;  /* 0x000000ffc000720c */ /* 0x000fc40003f84270 */
[----:B------:R-:W-:Y:S02]  /*2200*/  FSEL R168, R168, RZ, P1 ;  /* 0x000000ffa8a87208 */ /* 0x000fe40000800000 */
[----:B------:R-:W-:Y:S02]  /*2210*/  FSEL R170, R170, RZ, P1 ;  /* 0x000000ffaaaa7208 */ /* 0x000fe40000800000 */
[----:B------:R-:W-:Y:S01]  /*2220*/  FSEL R198, R198, RZ, P1 ;  /* 0x000000ffc6c67208 */ /* 0x000fe20000800000 */
[-C--:B------:R-:W-:Y:S02]  /*2230*/  FMUL.FTZ R169, R168, R199.reuse ;  /* 0x000000c7a8a97220 */ /* 0x080fe40000410000 */
        /* <DEDUP_REMOVED lines=12> */
.L_x_16028:
        /* <DEDUP_REMOVED lines=11> */
[----:B------:R-:W-:-:S02]  /*23b0*/  MOV R199, UR11 ;  /* 0x0000000b00c77c02 */ /* 0x000fc40008000f00 */
[----:B------:R-:W-:Y:S02]  /*23c0*/  FSEL R124, R124, RZ, P1 ;  /* 0x000000ff7c7c7208 */ /* 0x000fe40000800000 */
[----:B------:R-:W-:Y:S02]  /*23d0*/  FSEL R168, R126, RZ, P1 ;  /* 0x000000ff7ea87208 */ /* 0x000fe40000800000 */
[----:B------:R-:W-:Y:S02]  /*23e0*/  FSEL R170, R170, RZ, P1 ;  /* 0x000000ffaaaa7208 */ /* 0x000fe40000800000 */
[----:B------:R-:W-:Y:S01]  /*23f0*/  ISETP.GT.AND P4, PT, R192, RZ, PT ;  /* 0x000000ffc000720c */ /* 0x000fe20003f84270 */
[----:B------:R-:W-:Y:S01]  /*2400*/  FADD.FTZ R192, R2, -R125 ;  /* 0x8000007d02c07221 */ /* 0x000fe20000010000 */
[-C--:B------:R-:W-:Y:S01]  /*2410*/  FMUL.FTZ R125, R124, R199.reuse ;  /* 0x000000c77c7d7220 */ /* 0x080fe20000410000 */
[-C--:B------:R-:W-:Y:S01]  /*2420*/  FMUL.FTZ R126, R168, R199.reuse ;  /* 0x000000c7a87e7220 */ /* 0x080fe20000410000 */
[----:B------:R-:W-:Y:S01]  /*2430*/  FMUL.FTZ R127, R170, R199 ;  /* 0x000000c7aa7f7220 */ /* 0x000fe20000410000 */
[----:B------:R-:W-:-:S02]  /*2440*/  FMUL.FTZ R192, R13, R192 ;  /* 0x000000c00dc07220 */ /* 0x000fc40000410000 */
[----:B------:R-:W-:Y:S02]  /*2450*/  SEL R128, R125, R128, P4 ;  /* 0x000000807d807207 */ /* 0x000fe40002000000 */
[----:B------:R-:W-:Y:S02]  /*2460*/  SEL R129, R126, R129, P4 ;  /* 0x000000817e817207 */ /* 0x000fe40002000000 */
[----:B------:R-:W-:Y:S02]  /*2470*/  SEL R130, R127, R130, P4 ;  /* 0x000000827f827207 */ /* 0x000fe40002000000 */
[----:B------:R-:W-:Y:S02]  /*2480*/  FSEL R127, R192, RZ, P1 ;  /* 0x000000ffc07f7208 */ /* 0x000fe40000800000 */
[----:B------:R-:W-:Y:S02]  /*2490*/  MOV R125, R168 ;  /* 0x000000a8007d7202 */ /* 0x000fe40000000f00 */
[----:B------:R-:W-:Y:S01]  /*24a0*/  MOV R126, R170 ;  /* 0x000000aa007e7202 */ /* 0x000fe20000000f00 */
[----:B------:R-:W-:Y:S06]  /*24b0*/  @!P3 BRA `(.L_x_16029) ;  /* 0x0000000000e8b947 */ /* 0x000fec0003800000 */
[----:B------:R-:W-:Y:S01]  /*24c0*/  MOV R126, R170 ;  /* 0x000000aa007e7202 */ /* 0x000fe20000000f00 */
[----:B------:R-:W-:Y:S01]  /*24d0*/  FMUL.FTZ R131, R127, R199 ;  /* 0x000000c77f837220 */ /* 0x000fe20000410000 */
[----:B------:R-:W-:Y:S01]  /*24e0*/  MOV R125, R168 ;  /* 0x000000a8007d7202 */ /* 0x000fe20000000f00 */
[----:B------:R-:W-:Y:S06]  /*24f0*/  BRA `(.L_x_16029) ;  /* 0x0000000000d87947 */ /* 0x000fec0003800000 */
.L_x_16027:
[----:B------:R-:W-:Y:S02]  /*2500*/  MOV R208, UR18 ;  /* 0x0000001200d07c02 */ /* 0x000fe40008000f00 */
[----:B------:R-:W-:Y:S02]  /*2510*/  MOV R209, UR19 ;  /* 0x0000001300d17c02 */ /* 0x000fe40008000f00 */
[----:B------:R-:W-:-:S04]  /*2520*/  ISETP.NE.U32.AND P1, PT, R208, RZ, PT ;  /* 0x000000ffd000720c */ /* 0x000fc80003f25070 */
[----:B------:R-:W-:-:S13]  /*2530*/  ISETP.NE.AND.EX P1, PT, R209, RZ, PT, P1 ;  /* 0x000000ffd100720c */ /* 0x000fda0003f25310 */
[----:B------:R-:W-:Y:S05]  /*2540*/  @P1 BRA `(.L_x_16030) ;  /* 0x00000000006c1947 */ /* 0x000fea0003800000 */
[-CC-:B------:R-:W-:Y:S01]  /*2550*/  @P2 FFMA.FTZ R169, R3, R196.reuse, R197.reuse ;  /* 0x000000c403a92223 */ /* 0x180fe200000100c5 */
[-CC-:B------:R-:W-:Y:S01]  /*2560*/  @P2 FFMA.FTZ R171, R10, R196.reuse, R197.reuse ;  /* 0x000000c40aab2223 */ /* 0x180fe200000100c5 */
[----:B------:R-:W-:Y:S01]  /*2570*/  @P2 FFMA.FTZ R199, R7, R196, R197 ;  /* 0x000000c407c72223 */ /* 0x000fe200000100c5 */
[----:B------:R-:W-:Y:S01]  /*2580*/  MOV R168, R56 ;  /* 0x0000003800a87202 */ /* 0x000fe20000000f00 */
[----:B------:R-:W-:Y:S01]  /*2590*/  @P2 FADD.FTZ R169, R12, -R169 ;  /* 0x800000a90ca92221 */ /* 0x000fe20000010000 */
[----:B------:R-:W-:Y:S01]  /*25a0*/  @P2 FADD.FTZ R210, R8, -R171 ;  /* 0x800000ab08d22221 */ /* 0x000fe20000010000 */
[----:B------:R-:W-:Y:S01]  /*25b0*/  @P2 FADD.FTZ R171, R4, -R199 ;  /* 0x800000c704ab2221 */ /* 0x000fe20000010000 */
[----:B------:R-:W-:Y:S01]  /*25c0*/  MOV R199, UR11 ;  /* 0x0000000b00c77c02 */ /* 0x000fe20008000f00 */
[C---:B------:R-:W-:Y:S01]  /*25d0*/  @P2 FFMA.FTZ R168, R13.reuse, R169, R56 ;  /* 0x000000a90da82223 */ /* 0x040fe20000010038 */
[----:B------:R-:W-:Y:S01]  /*25e0*/  MOV R170, R57 ;  /* 0x0000003900aa7202 */ /* 0x000fe20000000f00 */
[C---:B------:R-:W-:Y:S01]  /*25f0*/  @P2 FFMA.FTZ R170, R13.reuse, R210, R57 ;  /* 0x000000d20daa2223 */ /* 0x040fe20000010039 */
[----:B------:R-:W-:Y:S01]  /*2600*/  MOV R198, R58 ;  /* 0x0000003a00c67202 */ /* 0x000fe20000000f00 */
[----:B------:R-:W-:Y:S01]  /*2610*/  @P2 FFMA.FTZ R198, R13, R171, R58 ;  /* 0x000000ab0dc62223 */ /* 0x000fe2000001003a */
[-C--:B------:R-:W-:Y:S01]  /*2620*/  FMUL.FTZ R169, R168, R199.reuse ;  /* 0x000000c7a8a97220 */ /* 0x080fe20000410000 */
[-C--:B------:R-:W-:Y:S01]  /*2630*/  FMUL.FTZ R168, R170, R199.reuse ;  /* 0x000000c7aaa87220 */ /* 0x080fe20000410000 */
[----:B------:R-:W-:Y:S01]  /*2640*/  ISETP.GT.AND P4, PT, R192, RZ, PT ;  /* 0x000000ffc000720c */ /* 0x000fe20003f84270 */
        /* <DEDUP_REMOVED lines=11> */
.L_x_16030:
[----:B------:R-:W-:Y:S01]  /*2700*/  ISETP.GT.AND P4, PT, R192, RZ, PT ;  /* 0x000000ffc000720c */ /* 0x000fe20003f84270 */
        /* <DEDUP_REMOVED lines=8> */
[----:B------:R-:W-:Y:S02]  /*2790*/  MOV R127, R59 ;  /* 0x0000003b007f7202 */ /* 0x000fe40000000f00 */
[----:B------:R-:W-:Y:S01]  /*27a0*/  MOV R199, UR11 ;  /* 0x0000000b00c77c02 */ /* 0x000fe20008000f00 */
[C---:B------:R-:W-:Y:S01]  /*27b0*/  @P2 FFMA.FTZ R127, R13.reuse, R170, R59 ;  /* 0x000000aa0d7f2223 */ /* 0x040fe2000001003b */
[----:B------:R-:W-:Y:S01]  /*27c0*/  MOV R124, R56 ;  /* 0x00000038007c7202 */ /* 0x000fe20000000f00 */
[C---:B------:R-:W-:Y:S01]  /*27d0*/  @P2 FFMA.FTZ R124, R13.reuse, R169, R56 ;  /* 0x000000a90d7c2223 */ /* 0x040fe20000010038 */
[----:B------:R-:W-:Y:S01]  /*27e0*/  MOV R125, R57 ;  /* 0x00000039007d7202 */ /* 0x000fe20000000f00 */
[C---:B------:R-:W-:Y:S01]  /*27f0*/  @P2 FFMA.FTZ R125, R13.reuse, R168, R57 ;  /* 0x000000a80d7d2223 */ /* 0x040fe20000010039 */
[----:B------:R-:W-:Y:S01]  /*2800*/  MOV R126, R58 ;  /* 0x0000003a007e7202 */ /* 0x000fe20000000f00 */
[----:B------:R-:W-:Y:S01]  /*2810*/  @P2 FFMA.FTZ R126, R13, R211, R58 ;  /* 0x000000d30d7e2223 */ /* 0x000fe2000001003a */
[-C--:B------:R-:W-:Y:S01]  /*2820*/  @P4 FMUL.FTZ R128, R124, R199.reuse ;  /* 0x000000c77c804220 */ /* 0x080fe20000410000 */
[-C--:B------:R-:W-:Y:S01]  /*2830*/  @P4 FMUL.FTZ R129, R125, R199.reuse ;  /* 0x000000c77d814220 */ /* 0x080fe20000410000 */
[-C--:B------:R-:W-:Y:S01]  /*2840*/  @P3 FMUL.FTZ R131, R127, R199.reuse ;  /* 0x000000c77f833220 */ /* 0x080fe20000410000 */
[----:B------:R-:W-:-:S07]  /*2850*/  @P4 FMUL.FTZ R130, R126, R199 ;  /* 0x000000c77e824220 */ /* 0x000fce0000410000 */
.L_x_16029:
[----:B------:R-:W-:Y:S05]  /*2860*/  BSYNC.RECONVERGENT B1 ;  /* 0x0000000000017941 */ /* 0x000fea0003800200 */
.L_x_16026:
        /* <DEDUP_REMOVED lines=24> */
[-C--:B------:R-:W-:Y:S01]  /*29f0*/  FMUL.FTZ R171, R124, R199.reuse ;  /* 0x000000c77cab7220 */ /* 0x080fe20000410000 */
[-C--:B------:R-:W-:Y:S01]  /*2a00*/  FMUL.FTZ R169, R126, R199.reuse ;  /* 0x000000c77ea97220 */ /* 0x080fe20000410000 */
[----:B------:R-:W-:Y:S01]  /*2a10*/  FMUL.FTZ R168, R125, R199 ;  /* 0x000000c77da87220 */ /* 0x000fe20000410000 */
[----:B------:R-:W-:Y:S01]  /*2a20*/  @P2 FADD.FTZ R170, R19, -R170 ;  /* 0x800000aa13aa2221 */ /* 0x000fe20000010000 */
[----:B------:R-:W-:-:S02]  /*2a30*/  MOV R127, R55 ;  /* 0x00000037007f7202 */ /* 0x000fc40000000f00 */
[----:B------:R-:W-:Y:S01]  /*2a40*/  SEL R130, R169, R130, P4 ;  /* 0x00000082a9827207 */ /* 0x000fe20002000000 */
[----:B------:R-:W-:Y:S01]  /*2a50*/  @P2 FFMA.FTZ R127, R13, R170, R55 ;  /* 0x000000aa0d7f2223 */ /* 0x000fe20000010037 */
[----:B------:R-:W-:Y:S02]  /*2a60*/  SEL R129, R168, R129, P4 ;  /* 0x00000081a8817207 */ /* 0x000fe40002000000 */
[----:B------:R-:W-:Y:S01]  /*2a70*/  SEL R128, R171, R128, P4 ;  /* 0x00000080ab807207 */ /* 0x000fe20002000000 */
[----:B------:R-:W-:Y:S06]  /*2a80*/  @!P3 BRA `(.L_x_16034) ;  /* 0x00000004003cb947 */ /* 0x000fec0003800000 */
[----:B------:R-:W-:Y:S01]  /*2a90*/  FMUL.FTZ R131, R127, R199 ;  /* 0x000000c77f837220 */ /* 0x000fe20000410000 */
[----:B------:R-:W-:Y:S06]  /*2aa0*/  BRA `(.L_x_16034) ;  /* 0x0000000400347947 */ /* 0x000fec0003800000 */
.L_x_16033:
        /* <DEDUP_REMOVED lines=12> */
[----:B------:R-:W-:-:S02]  /*2b70*/  FMUL.FTZ R169, R168, R199 ;  /* 0x000000c7a8a97220 */ /* 0x000fc40000410000 */
[-C--:B------:R-:W-:Y:S01]  /*2b80*/  FMUL.FTZ R168, R170, R199.reuse ;  /* 0x000000c7aaa87220 */ /* 0x080fe20000410000 */
[----:B------:R-:W-:Y:S02]  /*2b90*/  FMUL.FTZ R171, R192, R199 ;  /* 0x000000c7c0ab7220 */ /* 0x000fe40000410000 */
        /* <DEDUP_REMOVED lines=10> */
.L_x_16032:
[----:B------:R-:W-:Y:S05]  /*2c40*/  @!P1 BRA `(.L_x_16035) ;  /* 0x0000000000789947 */ /* 0x000fea0003800000 */
[-CC-:B0-----:R-:W-:Y:S01]  /*2c50*/  FFMA.FTZ R126, R14, R196.reuse, R197.reuse ;  /* 0x000000c40e7e7223 */ /* 0x181fe200000100c5 */
        /* <DEDUP_REMOVED lines=10> */
[----:B------:R-:W-:-:S02]  /*2d00*/  FADD.FTZ R192, R19, -R192 ;  /* 0x800000c013c07221 */ /* 0x000fc40000010000 */
[----:B------:R-:W-:Y:S02]  /*2d10*/  FSEL R168, R125, RZ, P5 ;  /* 0x000000ff7da87208 */ /* 0x000fe40002800000 */
[----:B------:R-:W-:Y:S01]  /*2d20*/  FSEL R124, R124, RZ, P5 ;  /* 0x000000ff7c7c7208 */ /* 0x000fe20002800000 */
[----:B------:R-:W-:Y:S01]  /*2d30*/  FMUL.FTZ R169, R13, R192 ;  /* 0x000000c00da97220 */ /* 0x000fe20000410000 */
[----:B------:R-:W-:Y:S01]  /*2d40*/  FSEL R170, R126, RZ, P5 ;  /* 0x000000ff7eaa7208 */ /* 0x000fe20002800000 */
[-C--:B------:R-:W-:Y:S02]  /*2d50*/  FMUL.FTZ R126, R168, R199.reuse ;  /* 0x000000c7a87e7220 */ /* 0x080fe40000410000 */
        /* <DEDUP_REMOVED lines=13> */
.L_x_16035:
[-CC-:B0-----:R-:W-:Y:S01]  /*2e30*/  FFMA.FTZ R169, R5, R196.reuse, R197.reuse ;  /* 0x000000c405a97223 */ /* 0x181fe200000100c5 */
[-CC-:B------:R-:W-:Y:S01]  /*2e40*/  FFMA.FTZ R170, R14, R196.reuse, R197.reuse ;  /* 0x000000c40eaa7223 */ /* 0x180fe200000100c5 */
[-CC-:B------:R-:W-:Y:S01]  /*2e50*/  FFMA.FTZ R171, R17, R196.reuse, R197.reuse ;  /* 0x000000c411ab7223 */ /* 0x180fe200000100c5 */
[----:B------:R-:W-:Y:S01]  /*2e60*/  @P3 FFMA.FTZ R198, R18, R196, R197 ;  /* 0x000000c412c63223 */ /* 0x000fe200000100c5 */
[----:B------:R-:W-:Y:S01]  /*2e70*/  FADD.FTZ R168, R0, -R169 ;  /* 0x800000a900a87221 */ /* 0x000fe20000010000 */
[----:B------:R-:W-:Y:S01]  /*2e80*/  FADD.FTZ R170, R11, -R170 ;  /* 0x800000aa0baa7221 */ /* 0x000fe20000010000 */
[----:B------:R-:W-:Y:S01]  /*2e90*/  FADD.FTZ R192, R16, -R171 ;  /* 0x800000ab10c07221 */ /* 0x000fe20000010000 */
[----:B------:R-:W-:Y:S01]  /*2ea0*/  @P3 FADD.FTZ R198, R19, -R198 ;  /* 0x800000c613c63221 */ /* 0x000fe20000010000 */
[C---:B------:R-:W-:Y:S01]  /*2eb0*/  FMUL.FTZ R168, R13.reuse, R168 ;  /* 0x000000a80da87220 */ /* 0x040fe20000410000 */
[C---:B------:R-:W-:Y:S01]  /*2ec0*/  FMUL.FTZ R170, R13.reuse, R170 ;  /* 0x000000aa0daa7220 */ /* 0x040fe20000410000 */
[C---:B------:R-:W-:Y:S01]  /*2ed0*/  FMUL.FTZ R192, R13.reuse, R192 ;  /* 0x000000c00dc07220 */ /* 0x040fe20000410000 */
[----:B------:R-:W-:Y:S01]  /*2ee0*/  @P3 FMUL.FTZ R198, R13, R198 ;  /* 0x000000c60dc63220 */ /* 0x000fe20000410000 */
[----:B------:R-:W-:-:S04]  /*2ef0*/  ISETP.GT.AND P5, PT, R15, RZ, PT ;  /* 0x000000ff0f00720c */ /* 0x000fc80003fa4270 */
[----:B------:R-:W-:Y:S02]  /*2f00*/  FSEL R168, R168, RZ, P5 ;  /* 0x000000ffa8a87208 */ /* 0x000fe40002800000 */
[----:B------:R-:W-:Y:S02]  /*2f10*/  FSEL R170, R170, RZ, P5 ;  /* 0x000000ffaaaa7208 */ /* 0x000fe40002800000 */
[----:B------:R-:W-:Y:S01]  /*2f20*/  FSEL R192, R192, RZ, P5 ;  /* 0x000000ffc0c07208 */ /* 0x000fe20002800000 */
[-C--:B------:R-:W-:Y:S01]  /*2f30*/  @P4 FMUL.FTZ R128, R168, R199.reuse ;  /* 0x000000c7a8804220 */ /* 0x080fe20000410000 */
[----:B------:R-:W-:Y:S01]  /*2f40*/  @P3 FSEL R198, R198, RZ, P5 ;  /* 0x000000ffc6c63208 */ /* 0x000fe20002800000 */
[-C--:B------:R-:W-:Y:S02]  /*2f50*/  @P4 FMUL.FTZ R129, R170, R199.reuse ;  /* 0x000000c7aa814220 */ /* 0x080fe40000410000 */
[-C--:B------:R-:W-:Y:S02]  /*2f60*/  @P4 FMUL.FTZ R130, R192, R199.reuse ;  /* 0x000000c7c0824220 */ /* 0x080fe40000410000 */
[----:B------:R-:W-:-:S07]  /*2f70*/  @P3 FMUL.FTZ R131, R198, R199 ;  /* 0x000000c7c6833220 */ /* 0x000fce0000410000 */
.L_x_16034:
[----:B------:R-:W-:Y:S05]  /*2f80*/  BSYNC.RECONVERGENT B1 ;  /* 0x0000000000017941 */ /* 0x000fea0003800200 */
.L_x_16031:
        /* <DEDUP_REMOVED lines=36> */
.L_x_16038:
        /* <DEDUP_REMOVED lines=25> */
.L_x_16037:
        /* <DEDUP_REMOVED lines=31> */
.L_x_16040:
[-CC-:B0-----:R-:W-:Y:S01]  /*3550*/  FFMA.FTZ R169, R21, R196.reuse, R197.reuse ;  /* 0x000000c415a97223 */ /* 0x181fe200000100c5 */
[-CC-:B------:R-:W-:Y:S01]  /*3560*/  FFMA.FTZ R171, R24, R196.reuse, R197.reuse ;  /* 0x000000c418ab7223 */ /* 0x180fe200000100c5 */
[-CC-:B------:R-:W-:Y:S01]  /*3570*/  FFMA.FTZ R209, R23, R196.reuse, R197.reuse ;  /* 0x000000c417d17223 */ /* 0x180fe200000100c5 */
[----:B------:R-:W-:Y:S01]  /*3580*/  @P3 FFMA.FTZ R198, R26, R196, R197 ;  /* 0x000000c41ac63223 */ /* 0x000fe200000100c5 */
[----:B------:R-:W-:Y:S01]  /*3590*/  FADD.FTZ R168, R20, -R169 ;  /* 0x800000a914a87221 */ /* 0x000fe20000010000 */
[----:B------:R-:W-:Y:S01]  /*35a0*/  ISETP.GT.AND P5, PT, R15, RZ, PT ;  /* 0x000000ff0f00720c */ /* 0x000fe20003fa4270 */
[----:B------:R-:W-:Y:S01]  /*35b0*/  FADD.FTZ R170, R22, -R171 ;  /* 0x800000ab16aa7221 */ /* 0x000fe20000010000 */
[----:B------:R-:W-:Y:S01]  /*35c0*/  FADD.FTZ R192, R132, -R209 ;  /* 0x800000d184c07221 */ /* 0x000fe20000010000 */
[----:B------:R-:W-:Y:S01]  /*35d0*/  FMUL.FTZ R168, R13, R168 ;  /* 0x000000a80da87220 */ /* 0x000fe20000410000 */
[----:B------:R-:W-:Y:S01]  /*35e0*/  @P3 FADD.FTZ R198, R25, -R198 ;  /* 0x800000c619c63221 */ /* 0x000fe20000010000 */
[C---:B------:R-:W-:Y:S01]  /*35f0*/  FMUL.FTZ R170, R13.reuse, R170 ;  /* 0x000000aa0daa7220 */ /* 0x040fe20000410000 */
[----:B------:R-:W-:-:S02]  /*3600*/  FMUL.FTZ R192, R13, R192 ;  /* 0x000000c00dc07220 */ /* 0x000fc40000410000 */
[----:B------:R-:W-:Y:S01]  /*3610*/  FSEL R168, R168, RZ, P5 ;  /* 0x000000ffa8a87208 */ /* 0x000fe20002800000 */
[----:B------:R-:W-:Y:S01]  /*3620*/  @P3 FMUL.FTZ R198, R13, R198 ;  /* 0x000000c60dc63220 */ /* 0x000fe20000410000 */
[----:B------:R-:W-:Y:S02]  /*3630*/  FSEL R170, R170, RZ, P5 ;  /* 0x000000ffaaaa7208 */ /* 0x000fe40002800000 */
[----:B------:R-:W-:Y:S01]  /*3640*/  FSEL R192, R192, RZ, P5 ;  /* 0x000000ffc0c07208 */ /* 0x000fe20002800000 */
[-C--:B------:R-:W-:Y:S01]  /*3650*/  @P4 FMUL.FTZ R128, R168, R199.reuse ;  /* 0x000000c7a8804220 */ /* 0x080fe20000410000 */
[----:B------:R-:W-:Y:S01]  /*3660*/  @P3 FSEL R168, R198, RZ, P5 ;  /* 0x000000ffc6a83208 */ /* 0x000fe20002800000 */
[-C--:B------:R-:W-:Y:S02]  /*3670*/  @P4 FMUL.FTZ R129, R170, R199.reuse ;  /* 0x000000c7aa814220 */ /* 0x080fe40000410000 */
[-C--:B------:R-:W-:Y:S02]  /*3680*/  @P4 FMUL.FTZ R130, R192, R199.reuse ;  /* 0x000000c7c0824220 */ /* 0x080fe40000410000 */
[----:B------:R-:W-:-:S07]  /*3690*/  @P3 FMUL.FTZ R131, R168, R199 ;  /* 0x000000c7a8833220 */ /* 0x000fce0000410000 */
.L_x_16039:
[----:B------:R-:W-:Y:S05]  /*36a0*/  BSYNC.RECONVERGENT B1 ;  /* 0x0000000000017941 */ /* 0x000fea0003800200 */
.L_x_16036:
        /* <DEDUP_REMOVED lines=36> */
.L_x_16043:
        /* <DEDUP_REMOVED lines=25> */
.L_x_16042:
        /* <DEDUP_REMOVED lines=31> */
.L_x_16045:
        /* <DEDUP_REMOVED lines=21> */
.L_x_16044:
[----:B------:R-:W-:Y:S05]  /*3dc0*/  BSYNC.RECONVERGENT B1 ;  /* 0x0000000000017941 */ /* 0x000fea0003800200 */
.L_x_16041:
        /* <DEDUP_REMOVED lines=36> */
.L_x_16048:
        /* <DEDUP_REMOVED lines=25> */
.L_x_16047:
        /* <DEDUP_REMOVED lines=31> */
.L_x_16050:
        /* <DEDUP_REMOVED lines=21> */
.L_x_16049:
[----:B------:R-:W-:Y:S05]  /*44e0*/  BSYNC.RECONVERGENT B1 ;  /* 0x0000000000017941 */ /* 0x000fea0003800200 */
.L_x_16046:
        /* <DEDUP_REMOVED lines=36> */
.L_x_16053:
        /* <DEDUP_REMOVED lines=25> */
.L_x_16052:
        /* <DEDUP_REMOVED lines=31> */
.L_x_16055:
        /* <DEDUP_REMOVED lines=21> */
.L_x_16054:
[----:B------:R-:W-:Y:S05]  /*4c00*/  BSYNC.RECONVERGENT B1 ;  /* 0x0000000000017941 */ /* 0x000fea0003800200 */
.L_x_16051:
        /* <DEDUP_REMOVED lines=19> */
[----:B------:R-:W-:Y:S01]  /*4d40*/  @P2 FFMA.FTZ R171, R164, R196, R197 ;  /* 0x000000c4a4ab2223 */ /* 0x000fe200000100c5 */
[----:B------:R-:W-:Y:S01]  /*4d50*/  MOV R126, R34 ;  /* 0x00000022007e7202 */ /* 0x000fe20000000f00 */
[C---:B------:R-:W-:Y:S01]  /*4d60*/  @P2 FFMA.FTZ R124, R13.reuse, R127, R32 ;  /* 0x0000007f0d7c2223 */ /* 0x040fe20000010020 */
[C---:B------:R-:W-:Y:S01]  /*4d70*/  @P2 FFMA.FTZ R126, R13.reuse, R169, R34 ;  /* 0x000000a90d7e2223 */ /* 0x040fe20000010022 */
[----:B------:R-:W-:Y:S01]  /*4d80*/  @P2 FFMA.FTZ R125, R13, R168, R33 ;  /* 0x000000a80d7d2223 */ /* 0x000fe20000010021 */
[----:B------:R-:W-:Y:S01]  /*4d90*/  @P2 FADD.FTZ R168, R162, -R171 ;  /* 0x800000aba2a82221 */ /* 0x000fe20000010000 */
[-C--:B------:R-:W-:Y:S01]  /*4da0*/  FMUL.FTZ R171, R124, R199.reuse ;  /* 0x000000c77cab7220 */ /* 0x080fe20000410000 */
[-C--:B------:R-:W-:Y:S01]  /*4db0*/  FMUL.FTZ R169, R126, R199.reuse ;  /* 0x000000c77ea97220 */ /* 0x080fe20000410000 */
[----:B------:R-:W-:Y:S01]  /*4dc0*/  FMUL.FTZ R170, R125, R199 ;  /* 0x000000c77daa7220 */ /* 0x000fe20000410000 */
[----:B------:R-:W-:Y:S01]  /*4dd0*/  MOV R127, R35 ;  /* 0x00000023007f7202 */ /* 0x000fe20000000f00 */
[----:B------:R-:W-:Y:S01]  /*4de0*/  @P2 FFMA.FTZ R127, R13, R168, R35 ;  /* 0x000000a80d7f2223 */ /* 0x000fe20000010023 */
[----:B------:R-:W-:-:S02]  /*4df0*/  SEL R128, R171, R128, P4 ;  /* 0x00000080ab807207 */ /* 0x000fc40002000000 */
[----:B------:R-:W-:Y:S02]  /*4e00*/  SEL R130, R169, R130, P4 ;  /* 0x00000082a9827207 */ /* 0x000fe40002000000 */
[----:B------:R-:W-:Y:S01]  /*4e10*/  SEL R129, R170, R129, P4 ;  /* 0x00000081aa817207 */ /* 0x000fe20002000000 */
[----:B------:R-:W-:Y:S06]  /*4e20*/  @!P3 BRA `(.L_x_16059) ;  /* 0x00000004003cb947 */ /* 0x000fec0003800000 */
[----:B------:R-:W-:Y:S01]  /*4e30*/  FMUL.FTZ R131, R127, R199 ;  /* 0x000000c77f837220 */ /* 0x000fe20000410000 */
[----:B------:R-:W-:Y:S06]  /*4e40*/  BRA `(.L_x_16059) ;  /* 0x0000000400347947 */ /* 0x000fec0003800000 */
.L_x_16058:
        /* <DEDUP_REMOVED lines=25> */
.L_x_16057:
        /* <DEDUP_REMOVED lines=31> */
.L_x_16060:
[-CC-:B0-----:R-:W-:Y:S01]  /*51d0*/  FFMA.FTZ R169, R157, R196.reuse, R197.reuse ;  /* 0x000000c49da97223 */ /* 0x181fe200000100c5 */
[-CC-:B------:R-:W-:Y:S01]  /*51e0*/  FFMA.FTZ R170, R158, R196.reuse, R197.reuse ;  /* 0x000000c49eaa7223 */ /* 0x180fe200000100c5 */
[-C--:B------:R-:W-:Y:S01]  /*51f0*/  FFMA.FTZ R171, R161, R196.reuse, R197 ;  /* 0x000000c4a1ab7223 */ /* 0x080fe200000100c5 */
[----:B------:R-:W-:Y:S01]  /*5200*/  ISETP.GT.AND P5, PT, R15, RZ, PT ;  /* 0x000000ff0f00720c */ /* 0x000fe20003fa4270 */
[----:B------:R-:W-:Y:S01]  /*5210*/  FADD.FTZ R168, R156, -R169 ;  /* 0x800000a99ca87221 */ /* 0x000fe20000010000 */
[----:B------:R-:W-:Y:S01]  /*5220*/  @P3 FFMA.FTZ R169, R164, R196, R197 ;  /* 0x000000c4a4a93223 */ /* 0x000fe200000100c5 */
[----:B------:R-:W-:Y:S01]  /*5230*/  FADD.FTZ R170, R159, -R170 ;  /* 0x800000aa9faa7221 */ /* 0x000fe20000010000 */
[----:B------:R-:W-:Y:S01]  /*5240*/  FADD.FTZ R192, R160, -R171 ;  /* 0x800000aba0c07221 */ /* 0x000fe20000010000 */
[C---:B------:R-:W-:Y:S01]  /*5250*/  FMUL.FTZ R168, R13.reuse, R168 ;  /* 0x000000a80da87220 */ /* 0x040fe20000410000 */
        /* <DEDUP_REMOVED lines=12> */
.L_x_16059:
[----:B------:R-:W-:Y:S05]  /*5320*/  BSYNC.RECONVERGENT B1 ;  /* 0x0000000000017941 */ /* 0x000fea0003800200 */
.L_x_16056:
        /* <DEDUP_REMOVED lines=11> */
[-CC-:B------:R-:W-:Y:S01]  /*53e0*/  @P2 FFMA.FTZ R15, R163, R196.reuse, R197.reuse ;  /* 0x000000c4a30f2223 */ /* 0x180fe200000100c5 */
[-CC-:B0-----:R-:W-:Y:S01]  /*53f0*/  @P2 FFMA.FTZ R168, R172, R196.reuse, R197.reuse ;  /* 0x000000c4aca82223 */ /* 0x181fe200000100c5 */
        /* <DEDUP_REMOVED lines=23> */
.L_x_16063:
[-CC-:B------:R-:W-:Y:S01]  /*5570*/  @P2 FFMA.FTZ R15, R163, R196.reuse, R197.reuse ;  /* 0x000000c4a30f2223 */ /* 0x180fe200000100c5 */
[-CC-:B------:R-:W-:Y:S01]  /*5580*/  @P2 FFMA.FTZ R198, R172, R196.reuse, R197.reuse ;  /* 0x000000c4acc62223 */ /* 0x180fe200000100c5 */
[----:B------:R-:W-:Y:S01]  /*5590*/  @P2 FFMA.FTZ R208, R173, R196, R197 ;  /* 0x000000c4add02223 */ /* 0x000fe200000100c5 */
[----:B0-----:R-:W-:Y:S01]  /*55a0*/  MOV R168, R28 ;  /* 0x0000001c00a87202 */ /* 0x001fe20000000f00 */
        /* <DEDUP_REMOVED lines=21> */
.L_x_16062:
        /* <DEDUP_REMOVED lines=18> */
[-C--:B------:R-:W-:Y:S01]  /*5820*/  FMUL.FTZ R13, R124, R199.reuse ;  /* 0x000000c77c0d7220 */ /* 0x080fe20000410000 */
[----:B------:R-:W-:Y:S01]  /*5830*/  FSEL R127, R127, RZ, P0 ;  /* 0x000000ff7f7f7208 */ /* 0x000fe20000000000 */
[----:B------:R-:W-:Y:S01]  /*5840*/  FMUL.FTZ R15, R126, R199 ;  /* 0x000000c77e0f7220 */ /* 0x000fe20000410000 */
[----:B------:R-:W-:-:S02]  /*5850*/  SEL R129, R168, R129, P4 ;  /* 0x00000081a8817207 */ /* 0x000fc40002000000 */
[----:B------:R-:W-:Y:S02]  /*5860*/  SEL R128, R13, R128, P4 ;  /* 0x000000800d807207 */ /* 0x000fe40002000000 */
[----:B------:R-:W-:Y:S01]  /*5870*/  SEL R130, R15, R130, P4 ;  /* 0x000000820f827207 */ /* 0x000fe20002000000 */
[----:B------:R-:W-:Y:S06]  /*5880*/  @!P3 BRA `(.L_x_16064) ;  /* 0x00000000005cb947 */ /* 0x000fec0003800000 */
[----:B------:R-:W-:Y:S01]  /*5890*/  FMUL.FTZ R131, R127, R199 ;  /* 0x000000c77f837220 */ /* 0x000fe20000410000 */
[----:B------:R-:W-:Y:S06]  /*58a0*/  BRA `(.L_x_16064) ;  /* 0x0000000000547947 */ /* 0x000fec0003800000 */
.L_x_16065:
[----:B------:R-:W-:Y:S01]  /*58b0*/  ISETP.GT.AND P0, PT, R15, RZ, PT ;  /* 0x000000ff0f00720c */ /* 0x000fe20003f04270 */
        /* <DEDUP_REMOVED lines=12> */
[----:B------:R-:W-:Y:S02]  /*5980*/  FSEL R168, R168, RZ, P0 ;  /* 0x000000ffa8a87208 */ /* 0x000fe40000000000 */
[----:B------:R-:W-:Y:S02]  /*5990*/  FSEL R170, R170, RZ, P0 ;  /* 0x000000ffaaaa7208 */ /* 0x000fe40000000000 */
[----:B------:R-:W-:Y:S01]  /*59a0*/  FSEL R192, R192, RZ, P0 ;  /* 0x000000ffc0c07208 */ /* 0x000fe20000000000 */
[-C--:B------:R-:W-:Y:S01]  /*59b0*/  @P4 FMUL.FTZ R128, R168, R199.reuse ;  /* 0x000000c7a8804220 */ /* 0x080fe20000410000 */
[----:B------:R-:W-:Y:S01]  /*59c0*/  FSEL R196, R196, RZ, P0 ;  /* 0x000000ffc4c47208 */ /* 0x000fe20000000000 */
[-C--:B------:R-:W-:Y:S02]  /*59d0*/  @P4 FMUL.FTZ R129, R170, R199.reuse ;  /* 0x000000c7aa814220 */ /* 0x080fe40000410000 */
[-C--:B------:R-:W-:Y:S02]  /*59e0*/  @P4 FMUL.FTZ R130, R192, R199.reuse ;  /* 0x000000c7c0824220 */ /* 0x080fe40000410000 */
[----:B------:R-:W-:-:S07]  /*59f0*/  @P3 FMUL.FTZ R131, R196, R199 ;  /* 0x000000c7c4833220 */ /* 0x000fce0000410000 */
.L_x_16064:
[----:B------:R-:W-:Y:S05]  /*5a00*/  BSYNC.RECONVERGENT B1 ;  /* 0x0000000000017941 */ /* 0x000fea0003800200 */
.L_x_16061:
        /* <DEDUP_REMOVED lines=12> */
.L_x_16021:
[----:B------:R-:W-:Y:S05]  /*5ad0*/  BSYNC B0 ;  /* 0x0000000000007941 */ /* 0x000fea0003800000 */
.L_x_16020:
        /* <DEDUP_REMOVED lines=186> */
.L_x_16025:
        /* <DEDUP_REMOVED lines=8> */
.L_x_16068:
[----:B------:R-:W-:Y:S05]  /*6700*/  BSYNC B1 ;  /* 0x0000000000017941 */ /* 0x000fea0003800000 */
.L_x_16067:
        /* <DEDUP_REMOVED lines=8> */
.L_x_16069:
[----:B------:R-:W-:-:S05]  /*6790*/  FADD.FTZ R168, R168, R175 ;  /* 0x000000afa8a87221 */ /* 0x000fca0000010000 */
[----:B------:R-:W-:Y:S01]  /*67a0*/  MOV R211, R168 ;  /* 0x000000a800d37202 */ /* 0x000fe20000000f00 */
[----:B------:R-:W-:Y:S01]  /*67b0*/  HFMA2 R210, -RZ, RZ, 0, 1.1920928955078125e-07 ;  /* 0x00000002ffd27431 */ /* 0x000fe200000001ff */
[----:B------:R-:W-:-:S07]  /*67c0*/  MOV R169, R209 ;  /* 0x000000d100a97202 */ /* 0x000fce0000000f00 */
[----:B------:R-:W-:Y:S05]  /*67d0*/  WARPSYNC.COLLECTIVE R208, `(.L_x_16070) ;  /* 0x00000000d0087348 */ /* 0x000fea0003c00000 */
[----:B------:R0:W1:Y:S02]  /*67e0*/  SHFL.BFLY P1, R209, R211, R210, R213 ;  /* 0x0c0000d2d3d17389 */ /* 0x00006400000200d5 */
[----:B01----:R-:W-:Y:S05]  /*67f0*/  ENDCOLLECTIVE ;  /* 0x000000000000791b */ /* 0x003fea0003800000 */
.L_x_16070:
[----:B------:R-:W-:-:S05]  /*6800*/  FADD.FTZ R169, R169, R196 ;  /* 0x000000c4a9a97221 */ /* 0x000fca0000010000 */
[----:B------:R-:W-:Y:S02]  /*6810*/  MOV R211, R169 ;  /* 0x000000a900d37202 */ /* 0x000fe40000000f00 */
[----:B------:R-:W-:-:S07]  /*6820*/  MOV R171, R209 ;  /* 0x000000d100ab7202 */ /* 0x000fce0000000f00 */
[----:B------:R-:W-:Y:S05]  /*6830*/  WARPSYNC.COLLECTIVE R208, `(.L_x_16071) ;  /* 0x00000000d0087348 */ /* 0x000fea0003c00000 */
[----:B------:R0:W1:Y:S02]  /*6840*/  SHFL.BFLY P1, R209, R211, R210, R213 ;  /* 0x0c0000d2d3d17389 */ /* 0x00006400000200d5 */
[----:B01----:R-:W-:Y:S05]  /*6850*/  ENDCOLLECTIVE ;  /* 0x000000000000791b */ /* 0x003fea0003800000 */
.L_x_16071:
[----:B------:R-:W-:-:S05]  /*6860*/  FADD.FTZ R171, R168, R171 ;  /* 0x000000aba8ab7221 */ /* 0x000fca0000010000 */
[----:B------:R-:W-:Y:S01]  /*6870*/  MOV R211, R171 ;  /* 0x000000ab00d37202 */ /* 0x000fe20000000f00 */
[----:B------:R-:W-:Y:S01]  /*6880*/  HFMA2 R210, -RZ, RZ, 0, 2.384185791015625e-07 ;  /* 0x00000004ffd27431 */ /* 0x000fe200000001ff */
[----:B------:R-:W-:-:S07]  /*6890*/  MOV R170, R209 ;  /* 0x000000d100aa7202 */ /* 0x000fce0000000f00 */
[----:B------:R-:W-:Y:S05]  /*68a0*/  WARPSYNC.COLLECTIVE R208, `(.L_x_16072) ;  /* 0x00000000d0087348 */ /* 0x000fea0003c00000 */
[----:B------:R0:W1:Y:S02]  /*68b0*/  SHFL.BFLY P1, R209, R211, R210, R213 ;  /* 0x0c0000d2d3d17389 */ /* 0x00006400000200d5 */
[----:B01----:R-:W-:Y:S05]  /*68c0*/  ENDCOLLECTIVE ;  /* 0x000000000000791b */ /* 0x003fea0003800000 */
.L_x_16072:
[----:B------:R-:W-:-:S05]  /*68d0*/  FADD.FTZ R170, R169, R170 ;  /* 0x000000aaa9aa7221 */ /* 0x000fca0000010000 */
[----:B------:R-:W-:Y:S02]  /*68e0*/  MOV R211, R170 ;  /* 0x000000aa00d37202 */ /* 0x000fe40000000f00 */
[----:B------:R-:W-:-:S07]  /*68f0*/  MOV R198, R209 ;  /* 0x000000d100c67202 */ /* 0x000fce0000000f00 */
[----:B------:R-:W-:Y:S05]  /*6900*/  WARPSYNC.COLLECTIVE R208, `(.L_x_16073) ;  /* 0x00000000d0087348 */ /* 0x000fea0003c00000 */
[----:B------:R0:W1:Y:S02]  /*6910*/  SHFL.BFLY P1, R209, R211, R210, R213 ;  /* 0x0c0000d2d3d17389 */ /* 0x00006400000200d5 */
[----:B01----:R-:W-:Y:S05]  /*6920*/  ENDCOLLECTIVE ;  /* 0x000000000000791b */ /* 0x003fea0003800000 */
.L_x_16073:
[----:B------:R-:W-:-:S05]  /*6930*/  FADD.FTZ R198, R171, R198 ;  /* 0x000000c6abc67221 */ /* 0x000fca0000010000 */
[----:B------:R-:W-:Y:S01]  /*6940*/  MOV R211, R198 ;  /* 0x000000c600d37202 */ /* 0x000fe20000000f00 */
[----:B------:R-:W-:Y:S01]  /*6950*/  HFMA2 R210, -RZ, RZ, 0, 4.76837158203125e-07 ;  /* 0x00000008ffd27431 */ /* 0x000fe200000001ff */
[----:B------:R-:W-:-:S07]  /*6960*/  MOV R197, R209 ;  /* 0x000000d100c57202 */ /* 0x000fce0000000f00 */
[----:B------:R-:W-:Y:S05]  /*6970*/  WARPSYNC.COLLECTIVE R208, `(.L_x_16074) ;  /* 0x00000000d0087348 */ /* 0x000fea0003c00000 */
[----:B------:R0:W1:Y:S02]  /*6980*/  SHFL.BFLY P1, R209, R211, R210, R213 ;  /* 0x0c0000d2d3d17389 */ /* 0x00006400000200d5 */
[----:B01----:R-:W-:Y:S05]  /*6990*/  ENDCOLLECTIVE ;  /* 0x000000000000791b */ /* 0x003fea0003800000 */
.L_x_16074:
[----:B------:R-:W-:-:S05]  /*69a0*/  FADD.FTZ R197, R170, R197 ;  /* 0x000000c5aac57221 */ /* 0x000fca0000010000 */
[----:B------:R-:W-:Y:S02]  /*69b0*/  MOV R211, R197 ;  /* 0x000000c500d37202 */ /* 0x000fe40000000f00 */
[----:B------:R-:W-:-:S07]  /*69c0*/  MOV R175, R209 ;  /* 0x000000d100af7202 */ /* 0x000fce0000000f00 */
[----:B------:R-:W-:Y:S05]  /*69d0*/  WARPSYNC.COLLECTIVE R208, `(.L_x_16075) ;  /* 0x00000000d0087348 */ /* 0x000fea0003c00000 */
[----:B------:R0:W1:Y:S02]  /*69e0*/  SHFL.BFLY P1, R209, R211, R210, R213 ;  /* 0x0c0000d2d3d17389 */ /* 0x00006400000200d5 */
[----:B01----:R-:W-:Y:S05]  /*69f0*/  ENDCOLLECTIVE ;  /* 0x000000000000791b */ /* 0x003fea0003800000 */
.L_x_16075:
[----:B------:R-:W-:-:S05]  /*6a00*/  FADD.FTZ R199, R198, R175 ;  /* 0x000000afc6c77221 */ /* 0x000fca0000010000 */
[----:B------:R-:W-:Y:S01]  /*6a10*/  MOV R211, R199 ;  /* 0x000000c700d37202 */ /* 0x000fe20000000f00 */
[----:B------:R-:W-:Y:S01]  /*6a20*/  HFMA2 R210, -RZ, RZ, 0, 9.5367431640625e-07 ;  /* 0x00000010ffd27431 */ /* 0x000fe200000001ff */
[----:B------:R-:W-:-:S07]  /*6a30*/  MOV R196, R209 ;  /* 0x000000d100c47202 */ /* 0x000fce0000000f00 */
[----:B------:R-:W-:Y:S05]  /*6a40*/  WARPSYNC.COLLECTIVE R208, `(.L_x_16076) ;  /* 0x00000000d0087348 */ /* 0x000fea0003c00000 */
[----:B------:R0:W1:Y:S02]  /*6a50*/  SHFL.BFLY P1, R209, R211, R210, R213 ;  /* 0x0c0000d2d3d17389 */ /* 0x00006400000200d5 */
[----:B01----:R-:W-:Y:S05]  /*6a60*/  ENDCOLLECTIVE ;  /* 0x000000000000791b */ /* 0x003fea0003800000 */
.L_x_16076:
[----:B------:R-:W-:-:S05]  /*6a70*/  FADD.FTZ R196, R197, R196 ;  /* 0x000000c4c5c47221 */ /* 0x000fca0000010000 */
[----:B------:R-:W-:Y:S02]  /*6a80*/  MOV R211, R196 ;  /* 0x000000c400d37202 */ /* 0x000fe40000000f00 */
[----:B------:R-:W-:-:S07]  /*6a90*/  MOV R168, R209 ;  /* 0x000000d100a87202 */ /* 0x000fce0000000f00 */
[----:B------:R-:W-:Y:S05]  /*6aa0*/  WARPSYNC.COLLECTIVE R208, `(.L_x_16077) ;  /* 0x00000000d0087348 */ /* 0x000fea0003c00000 */
[----:B------:R0:W1:Y:S02]  /*6ab0*/  SHFL.BFLY P1, R209, R211, R210, R213 ;  /* 0x0c0000d2d3d17389 */ /* 0x00006400000200d5 */
[----:B01----:R-:W-:Y:S05]  /*6ac0*/  ENDCOLLECTIVE ;  /* 0x000000000000791b */ /* 0x003fea0003800000 */
.L_x_16077:
[----:B------:R-:W-:Y:S01]  /*6ad0*/  MOV R169, R209 ;  /* 0x000000d100a97202 */ /* 0x000fe20000000f00 */
[----:B------:R-:W-:Y:S06]  /*6ae0*/  BRA `(.L_x_16078) ;  /* 0xffffffb400287947 */ /* 0x000fec000383ffff */
.L_x_16079:
        /* <DEDUP_REMOVED lines=9> */
.L_x_20109:


//--------------------- .text._ZN10layer_norm13ln_bwd_kernelINS_13Kernel_traitsI6__halfffffjLj1024ELj1ELj4ELj1ELj16ENS_18Kernel_traits_baseILj1024ES2_ffffjLj128EEEEELb0ELb1ELb0ELb0EEEvNS_9BwdParamsE --------------------------
	.section	.text._ZN10layer_norm13ln_bwd_kernelINS_13Kernel_traitsI6__halfffffjLj1024ELj1ELj4ELj1ELj16ENS_18Kernel_traits_baseILj1024ES2_ffffjLj128EEEEELb0ELb1ELb0ELb0EEEvNS_9BwdParamsE,"ax",@progbits
	.align	128
        .global         _ZN10layer_norm13ln_bwd_kernelINS_13Kernel_traitsI6__halfffffjLj1024ELj1ELj4ELj1ELj16ENS_18Kernel_traits_baseILj1024ES2_ffffjLj128EEEEELb0ELb1ELb0ELb0EEEvNS_9BwdParamsE
        .type           _ZN10layer_norm13ln_bwd_kernelINS_13Kernel_traitsI6__halfffffjLj1024ELj1ELj4ELj1ELj16ENS_18Kernel_traits_baseILj1024ES2_ffffjLj128EEEEELb0ELb1ELb0ELb0EEEvNS_9BwdParamsE,@function
        .size           _ZN10layer_norm13ln_bwd_kernelINS_13Kernel_traitsI6__halfffffjLj1024ELj1ELj4ELj1ELj16ENS_18Kernel_traits_baseILj1024ES2_ffffjLj128EEEEELb0ELb1ELb0ELb0EEEvNS_9BwdParamsE,(.L_x_20110 - _ZN10layer_norm13ln_bwd_kernelINS_13Kernel_traitsI6__halfffffjLj1024ELj1ELj4ELj1ELj16ENS_18Kernel_traits_baseILj1024ES2_ffffjLj128EEEEELb0ELb1ELb0ELb0EEEvNS_9BwdParamsE)
        .other          _ZN10layer_norm13ln_bwd_kernelINS_13Kernel_traitsI6__halfffffjLj1024ELj1ELj4ELj1ELj16ENS_18Kernel_traits_baseILj1024ES2_ffffjLj128EEEEELb0ELb1ELb0ELb0EEEvNS_9BwdParamsE,@"STO_CUDA_ENTRY STV_DEFAULT"
_ZN10layer_norm13ln_bwd_kernelINS_13Kernel_traitsI6__halfffffjLj1024ELj1ELj4ELj1ELj16ENS_18Kernel_traits_baseILj1024ES2_ffffjLj128EEEEELb0ELb1ELb0ELb0EEEvNS_9BwdParamsE:
.text._ZN10layer_norm13ln_bwd_kernelINS_13Kernel_traitsI6__halfffffjLj1024ELj1ELj4ELj1ELj16ENS_18Kernel_traits_baseILj1024ES2_ffffjLj128EEEEELb0ELb1ELb0ELb0EEEvNS_9BwdParamsE:
        /* <DEDUP_REMOVED lines=21> */
[----:B------:R-:W-:-:S03]  /*0150*/  ISETP.GE.U32.AND P0, PT, R4, 0xc0, PT ;  /* 0x000000c00400780c */ /* 0x000fc60003f06070 */
[----:B------:R-:W0:Y:S08]  /*0160*/  @P5 LDC.64 R28, c[0x0][0x3d0] ;  /* 0x0000f400ff1c5b82 */ /* 0x000e300000000a00 */
[----:B------:R-:W3:Y:S08]  /*0170*/  @P5 LDC.64 R32, c[0x0][0x3e8] ;  /* 0x0000fa00ff205b82 */ /* 0x000ef00000000a00 */
[----:B------:R-:W4:Y:S08]  /*0180*/  @P4 LDC.64 R36, c[0x0][0x3d0] ;  /* 0x0000f400ff244b82 */ /* 0x000f300000000a00 */
[----:B------:R-:W1:Y:S01]  /*0190*/  @P4 LDC.64 R38, c[0x0][0x3e8] ;  /* 0x0000fa00ff264b82 */ /* 0x000e620000000a00 */
[----:B0-----:R-:W-:-:S05]  /*01a0*/  @P5 IMAD.WIDE.U32 R28, R5, 0x8, R28 ;  /* 0x00000008051c5825 */ /* 0x001fca00078e001c */
[----:B--2---:R0:W5:Y:S02]  /*01b0*/  @P5 LDG.E.64 R30, desc[UR6][R28.64] ;  /* 0x000000061c1e5981 */ /* 0x004164000c1e1b00 */
[----:B------:R-:W2:Y:S01]  /*01c0*/  @P3 LDC.64 R40, c[0x0][0x3d0] ;  /* 0x0000f400ff283b82 */ /* 0x000ea20000000a00 */
[----:B---3--:R-:W-:-:S07]  /*01d0*/  @P5 IMAD.WIDE.U32 R32, R5, 0x8, R32 ;  /* 0x0000000805205825 */ /* 0x008fce00078e0020 */
[----:B------:R-:W3:Y:S01]  /*01e0*/  @P3 LDC.64 R42, c[0x0][0x3e8] ;  /* 0x0000fa00ff2a3b82 */ /* 0x000ee20000000a00 */
[----:B------:R3:W5:Y:S01]  /*01f0*/  @P5 LDG.E.64 R24, desc[UR6][R32.64] ;  /* 0x0000000620185981 */ /* 0x000762000c1e1b00 */
[----:B------:R-:W-:-:S06]  /*0200*/  @P5 LOP3.LUT R5, R5, 0x20, RZ, 0xfc, !PT ;  /* 0x0000002005055812 */ /* 0x000fcc00078efcff */
[----:B------:R-:W3:Y:S01]  /*0210*/  @P2 LDC.64 R44, c[0x0][0x3d0] ;  /* 0x0000f400ff2c2b82 */ /* 0x000ee20000000a00 */
[----:B------:R-:W-:-:S07]  /*0220*/  ISETP.GE.U32.AND P5, PT, R4, 0xe0, PT ;  /* 0x000000e00400780c */ /* 0x000fce0003fa6070 */
[----:B------:R-:W3:Y:S01]  /*0230*/  @P2 LDC.64 R46, c[0x0][0x3e8] ;  /* 0x0000fa00ff2e2b82 */ /* 0x000ee20000000a00 */
[----:B------:R-:W-:Y:S01]  /*0240*/  ISETP.GE.U32.AND P6, PT, R4, 0x100, PT ;  /* 0x000001000400780c */ /* 0x000fe20003fc6070 */
[----:B----4-:R-:W-:-:S06]  /*0250*/  @P4 IMAD.WIDE.U32 R36, R5, 0x8, R36 ;  /* 0x0000000805244825 */ /* 0x010fcc00078e0024 */
[----:B------:R-:W4:Y:S01]  /*0260*/  @P1 LDC.64 R48, c[0x0][0x3d0] ;  /* 0x0000f400ff301b82 */ /* 0x000f220000000a00 */
[----:B-1----:R-:W-:-:S07]  /*0270*/  @P4 IMAD.WIDE.U32 R38, R5, 0x8, R38 ;  /* 0x0000000805264825 */ /* 0x002fce00078e0026 */
[----:B------:R-:W1:Y:S01]  /*0280*/  @P1 LDC.64 R50, c[0x0][0x3e8] ;  /* 0x0000fa00ff321b82 */ /* 0x000e620000000a00 */
[----:B------:R-:W-:Y:S01]  /*0290*/  @P4 IADD3 R5, PT, PT, R5, 0x20, RZ ;  /* 0x0000002005054810 */ /* 0x000fe20007ffe0ff */
[----:B------:R-:W-:Y:S01]  /*02a0*/  BSSY B0, `(.L_x_16080) ;  /* 0x0000894000007945 */ /* 0x000fe20003800000 */
[----:B------:R1:W5:Y:S05]  /*02b0*/  @P4 LDG.E.64 R34, desc[UR6][R36.64] ;  /* 0x0000000624224981 */ /* 0x00036a000c1e1b00 */
[----:B------:R-:W1:Y:S01]  /*02c0*/  @P0 LDC.64 R52, c[0x0][0x3d0] ;  /* 0x0000f400ff340b82 */ /* 0x000e620000000a00 */
[C---:B--2---:R-:W-:Y:S01]  /*02d0*/  @P3 IMAD.WIDE.U32 R40, R5.reuse, 0x8, R40 ;  /* 0x0000000805283825 */ /* 0x044fe200078e0028 */
[----:B------:R2:W5:Y:S06]  /*02e0*/  @P4 LDG.E.64 R6, desc[UR6][R38.64] ;  /* 0x0000000626064981 */ /* 0x00056c000c1e1b00 */
[----:B0-----:R-:W0:Y:S01]  /*02f0*/  @P0 LDC.64 R28, c[0x0][0x3e8] ;  /* 0x0000fa00ff1c0b82 */ /* 0x001e220000000a00 */
[C---:B---3--:R-:W-:Y:S01]  /*0300*/  @P3 IMAD.WIDE.U32 R42, R5.reuse, 0x8, R42 ;  /* 0x00000008052a3825 */ /* 0x048fe200078e002a */
[----:B------:R-:W-:Y:S01]  /*0310*/  @P3 IADD3 R5, PT, PT, R5, 0x20, RZ ;  /* 0x0000002005053810 */ /* 0x000fe20007ffe0ff */
[----:B------:R3:W5:Y:S05]  /*0320*/  @P3 LDG.E.64 R132, desc[UR6][R40.64] ;  /* 0x0000000628843981 */ /* 0x00076a000c1e1b00 */
[----:B------:R-:W2:Y:S01]  /*0330*/  @P5 LDC.64 R32, c[0x0][0x3d0] ;  /* 0x0000f400ff205b82 */ /* 0x000ea20000000a00 */
[C---:B------:R-:W-:Y:S01]  /*0340*/  @P2 IMAD.WIDE.U32 R44, R5.reuse, 0x8, R44 ;  /* 0x00000008052c2825 */ /* 0x040fe200078e002c */
[----:B------:R3:W5:Y:S06]  /*0350*/  @P3 LDG.E.64 R8, desc[UR6][R42.64] ;  /* 0x000000062a083981 */ /* 0x00076c000c1e1b00 */
[----:B------:R-:W3:Y:S01]  /*0360*/  @P5 LDC.64 R58, c[0x0][0x3e8] ;  /* 0x0000fa00ff3a5b82 */ /* 0x000ee20000000a00 */
[C---:B------:R-:W-:Y:S01]  /*0370*/  @P2 IMAD.WIDE.U32 R46, R5.reuse, 0x8, R46 ;  /* 0x00000008052e2825 */ /* 0x040fe200078e002e */
[----:B------:R-:W-:Y:S01]  /*0380*/  @P2 IADD3 R5, PT, PT, R5, 0x20, RZ ;  /* 0x0000002005052810 */ /* 0x000fe20007ffe0ff */
[----:B------:R3:W5:Y:S05]  /*0390*/  @P2 LDG.E.64 R134, desc[UR6][R44.64] ;  /* 0x000000062c862981 */ /* 0x00076a000c1e1b00 */
[----:B------:R-:W3:Y:S01]  /*03a0*/  @P6 LDC.64 R60, c[0x0][0x3d0] ;  /* 0x0000f400ff3c6b82 */ /* 0x000ee20000000a00 */
[C---:B----4-:R-:W-:Y:S01]  /*03b0*/  @P1 IMAD.WIDE.U32 R48, R5.reuse, 0x8, R48 ;  /* 0x0000000805301825 */ /* 0x050fe200078e0030 */
[----:B------:R4:W5:Y:S06]  /*03c0*/  @P2 LDG.E.64 R12, desc[UR6][R46.64] ;  /* 0x000000062e0c2981 */ /* 0x00096c000c1e1b00 */
[----:B------:R-:W4:Y:S01]  /*03d0*/  @P6 LDC.64 R62, c[0x0][0x3e8] ;  /* 0x0000fa00ff3e6b82 */ /* 0x000f220000000a00 */
[C---:B-1----:R-:W-:Y:S01]  /*03e0*/  @P1 IMAD.WIDE.U32 R50, R5.reuse, 0x8, R50 ;  /* 0x0000000805321825 */ /* 0x042fe200078e0032 */
[----:B------:R-:W-:Y:S01]  /*03f0*/  @P1 IADD3 R5, PT, PT, R5, 0x20, RZ ;  /* 0x0000002005051810 */ /* 0x000fe20007ffe0ff */
[----:B------:R1:W5:Y:S04]  /*0400*/  @P1 LDG.E.64 R136, desc[UR6][R48.64] ;  /* 0x0000000630881981 */ /* 0x000368000c1e1b00 */
[C---:B------:R-:W-:Y:S01]  /*0410*/  @P0 IMAD.WIDE.U32 R52, R5.reuse, 0x8, R52 ;  /* 0x0000000805340825 */ /* 0x040fe200078e0034 */
[----:B------:R-:W1:Y:S01]  /*0420*/  S2UR UR4, SR_CTAID.X ;  /* 0x00000000000479c3 */ /* 0x000e620000002500 */
[----:B------:R1:W5:Y:S02]  /*0430*/  @P1 LDG.E.64 R14, desc[UR6][R50.64] ;  /* 0x00000006320e1981 */ /* 0x000364000c1e1b00 */
[C---:B0-----:R-:W-:Y:S01]  /*0440*/  @P0 IMAD.WIDE.U32 R54, R5.reuse, 0x8, R28 ;  /* 0x0000000805360825 */ /* 0x041fe200078e001c */
[----:B------:R-:W-:Y:S01]  /*0450*/  @P0 IADD3 R5, PT, PT, R5, 0x20, RZ ;  /* 0x0000002005050810 */ /* 0x000fe20007ffe0ff */
[----:B------:R0:W5:Y:S04]  /*0460*/  @P0 LDG.E.64 R10, desc[UR6][R52.64] ;  /* 0x00000006340a0981 */ /* 0x000168000c1e1b00 */
[C---:B--2---:R-:W-:Y:S01]  /*0470*/  @P5 IMAD.WIDE.U32 R56, R5.reuse, 0x8, R32 ;  /* 0x0000000805385825 */ /* 0x044fe200078e0020 */
[----:B------:R2:W5:Y:S03]  /*0480*/  @P0 LDG.E.64 R18, desc[UR6][R54.64] ;  /* 0x0000000636120981 */ /* 0x000566000c1e1b00 */
[C---:B---3--:R-:W-:Y:S01]  /*0490*/  @P5 IMAD.WIDE.U32 R58, R5.reuse, 0x8, R58 ;  /* 0x00000008053a5825 */ /* 0x048fe200078e003a */
[----:B------:R-:W-:Y:S01]  /*04a0*/  @P5 IADD3 R5, PT, PT, R5, 0x20, RZ ;  /* 0x0000002005055810 */ /* 0x000fe20007ffe0ff */
[----:B------:R3:W5:Y:S04]  /*04b0*/  @P5 LDG.E.64 R16, desc[UR6][R56.64] ;  /* 0x0000000638105981 */ /* 0x000768000c1e1b00 */
[C---:B------:R-:W-:Y:S01]  /*04c0*/  @P6 IMAD.WIDE.U32 R28, R5.reuse, 0x8, R60 ;  /* 0x00000008051c6825 */ /* 0x040fe200078e003c */
[----:B------:R3:W5:Y:S03]  /*04d0*/  @P5 LDG.E.64 R22, desc[UR6][R58.64] ;  /* 0x000000063a165981 */ /* 0x000766000c1e1b00 */
[----:B----4-:R-:W-:Y:S01]  /*04e0*/  @P6 IMAD.WIDE.U32 R32, R5, 0x8, R62 ;  /* 0x0000000805206825 */ /* 0x010fe200078e003e */
[----:B------:R4:W5:Y:S04]  /*04f0*/  @P6 LDG.E.64 R20, desc[UR6][R28.64] ;  /* 0x000000061c146981 */ /* 0x000968000c1e1b00 */
[----:B------:R4:W5:Y:S01]  /*0500*/  @P6 LDG.E.64 R26, desc[UR6][R32.64] ;  /* 0x00000006201a6981 */ /* 0x000962000c1e1b00 */
[----:B-1----:R-:W-:Y:S01]  /*0510*/  USHF.L.U32 UR4, UR4, 0x2, URZ ;  /* 0x0000000204047899 */ /* 0x002fe200080006ff */
[----:B------:R-:W-:-:S05]  /*0520*/  SHF.R.U32.HI R5, RZ, 0x5, R0 ;  /* 0x00000005ff057819 */ /* 0x000fca0000011600 */
        /* <DEDUP_REMOVED lines=13> */
[----:B--2---:R-:W-:Y:S02]  /*0600*/  CS2R R54, SRZ ;  /* 0x0000000000367805 */ /* 0x004fe4000001ff00 */
[----:B---3--:R-:W-:Y:S02]  /*0610*/  CS2R R56, SRZ ;  /* 0x0000000000387805 */ /* 0x008fe4000001ff00 */
        /* <DEDUP_REMOVED lines=35> */
[----:B----4-:R-:W-:Y:S06]  /*0850*/  @P0 BRA `(.L_x_16081) ;  /* 0x0000008000e00947 */ /* 0x010fec0003800000 */
[----:B------:R-:W0:Y:S01]  /*0860*/  LDCU.64 UR4, c[0x0][0x3e0] ;  /* 0x00007c00ff0477ac */ /* 0x000e220008000a00 */
[--C-:B-----5:R-:W-:Y:S02]  /*0870*/  SHF.R.U64 R3, R34, 0x10, R35.reuse ;  /* 0x0000001022037819 */ /* 0x120fe40000001223 */
[----:B------:R-:W-:Y:S02]  /*0880*/  CS2R R36, SRZ ;  /* 0x0000000000247805 */ /* 0x000fe4000001ff00 */
[----:B------:R-:W-:Y:S02]  /*0890*/  MOV R222, R35 ;  /* 0x0000002300de7202 */ /* 0x000fe40000000f00 */
[----:B------:R-:W-:Y:S02]  /*08a0*/  CS2R R38, SRZ ;  /* 0x0000000000267805 */ /* 0x000fe4000001ff00 */
[----:B------:R-:W-:Y:S02]  /*08b0*/  SHF.R.U32.HI R28, RZ, 0x10, R35 ;  /* 0x00000010ff1c7819 */ /* 0x000fe40000011623 */
[----:B------:R-:W-:-:S02]  /*08c0*/  CS2R R68, SRZ ;  /* 0x0000000000447805 */ /* 0x000fc4000001ff00 */
[----:B------:R-:W-:Y:S02]  /*08d0*/  MOV R215, R10 ;  /* 0x0000000a00d77202 */ /* 0x000fe40000000f00 */
[----:B------:R-:W-:Y:S02]  /*08e0*/  CS2R R70, SRZ ;  /* 0x0000000000467805 */ /* 0x000fe4000001ff00 */
[----:B------:R-:W-:Y:S02]  /*08f0*/  MOV R213, R16 ;  /* 0x0000001000d57202 */ /* 0x000fe40000000f00 */
[----:B------:R-:W-:Y:S02]  /*0900*/  CS2R R40, SRZ ;  /* 0x0000000000287805 */ /* 0x000fe4000001ff00 */
[----:B------:R-:W-:Y:S02]  /*0910*/  MOV R211, R20 ;  /* 0x0000001400d37202 */ /* 0x000fe40000000f00 */
[----:B------:R-:W-:-:S02]  /*0920*/  CS2R R42, SRZ ;  /* 0x00000000002a7805 */ /* 0x000fc4000001ff00 */
[----:B------:R-:W-:Y:S02]  /*0930*/  MOV R209, R24 ;  /* 0x0000001800d17202 */ /* 0x000fe40000000f00 */
[----:B------:R-:W-:Y:S02]  /*0940*/  CS2R R44, SRZ ;  /* 0x00000000002c7805 */ /* 0x000fe4000001ff00 */
[----:B------:R-:W-:Y:S02]  /*0950*/  MOV R205, R8 ;  /* 0x0000000800cd7202 */ /* 0x000fe40000000f00 */
[----:B------:R-:W-:Y:S02]  /*0960*/  CS2R R46, SRZ ;  /* 0x00000000002e7805 */ /* 0x000fe4000001ff00 */
[----:B------:R-:W-:Y:S02]  /*0970*/  MOV R203, R12 ;  /* 0x0000000c00cb7202 */ /* 0x000fe40000000f00 */
[----:B------:R-:W-:-:S02]  /*0980*/  CS2R R48, SRZ ;  /* 0x0000000000307805 */ /* 0x000fc4000001ff00 */
[----:B0-----:R-:W-:Y:S02]  /*0990*/  ISETP.NE.U32.AND P0, PT, RZ, UR4, PT ;  /* 0x00000004ff007c0c */ /* 0x001fe4000bf05070 */
[----:B------:R-:W-:Y:S02]  /*09a0*/  CS2R R50, SRZ ;  /* 0x0000000000327805 */ /* 0x000fe4000001ff00 */
[----:B------:R-:W-:Y:S02]  /*09b0*/  MOV R201, R14 ;  /* 0x0000000e00c97202 */ /* 0x000fe40000000f00 */
[----:B------:R-:W-:Y:S02]  /*09c0*/  CS2R R52, SRZ ;  /* 0x0000000000347805 */ /* 0x000fe4000001ff00 */
[----:B------:R-:W-:Y:S02]  /*09d0*/  ISETP.NE.AND.EX P0, PT, RZ, UR5, PT, P0 ;  /* 0x00000005ff007c0c */ /* 0x000fe4000bf05300 */
        /* <DEDUP_REMOVED lines=21> */
[----:B------:R-:W-:Y:S02]  /*0b30*/  SHF.R.U64 R16, R16, 0x10, R17 ;  /* 0x0000001010107819 */ /* 0x000fe40000001211 */
[----:B------:R-:W-:Y:S02]  /*0b40*/  CS2R R76, SRZ ;  /* 0x00000000004c7805 */ /* 0x000fe4000001ff00 */
[----:B------:R-:W-:Y:S02]  /*0b50*/  MOV R212, R17 ;  /* 0x0000001100d47202 */ /* 0x000fe40000000f00 */
[----:B------:R-:W-:-:S02]  /*0b60*/  CS2R R78, SRZ ;  /* 0x00000000004e7805 */ /* 0x000fc4000001ff00 */
[----:B------:R-:W-:Y:S02]  /*0b70*/  SHF.R.U64 R20, R20, 0x10, R21 ;  /* 0x0000001014147819 */ /* 0x000fe40000001215 */
[----:B------:R-:W-:Y:S02]  /*0b80*/  CS2R R80, SRZ ;  /* 0x0000000000507805 */ /* 0x000fe4000001ff00 */
[----:B------:R-:W-:Y:S02]  /*0b90*/  MOV R210, R21 ;  /* 0x0000001500d27202 */ /* 0x000fe40000000f00 */
[----:B------:R-:W-:Y:S02]  /*0ba0*/  CS2R R82, SRZ ;  /* 0x0000000000527805 */ /* 0x000fe4000001ff00 */
[----:B------:R-:W-:Y:S02]  /*0bb0*/  SHF.R.U64 R24, R24, 0x10, R25 ;  /* 0x0000001018187819 */ /* 0x000fe40000001219 */
[----:B------:R-:W-:-:S02]  /*0bc0*/  CS2R R84, SRZ ;  /* 0x0000000000547805 */ /* 0x000fc4000001ff00 */
[----:B------:R-:W-:Y:S02]  /*0bd0*/  MOV R208, R25 ;  /* 0x0000001900d07202 */ /* 0x000fe40000000f00 */
        /* <DEDUP_REMOVED lines=42> */
[----:B------:R-:W-:Y:S02]  /*0e80*/  MOV R218, R135 ;  /* 0x0000008700da7202 */ /* 0x000fe40000000f00 */
[----:B------:R-:W-:Y:S02]  /*0e90*/  SHF.R.U32.HI R32, RZ, 0x10, R135 ;  /* 0x00000010ff207819 */ /* 0x000fe40000011687 */
[----:B------:R-:W-:Y:S02]  /*0ea0*/  MOV R217, R136 ;  /* 0x0000008800d97202 */ /* 0x000fe40000000f00 */
[----:B------:R-:W-:Y:S02]  /*0eb0*/  SHF.R.U64 R33, R136, 0x10, R137 ;  /* 0x0000001088217819 */ /* 0x000fe40000001289 */
[----:B------:R-:W-:-:S02]  /*0ec0*/  MOV R216, R137 ;  /* 0x0000008900d87202 */ /* 0x000fc40000000f00 */
[----:B------:R-:W-:Y:S02]  /*0ed0*/  SHF.R.U32.HI R34, RZ, 0x10, R137 ;  /* 0x00000010ff227819 */ /* 0x000fe40000011689 */
[----:B------:R-:W-:Y:S02]  /*0ee0*/  SHF.R.U32.HI R11, RZ, 0x10, R11 ;  /* 0x00000010ff0b7819 */ /* 0x000fe4000001160b */
[----:B------:R-:W-:Y:S02]  /*0ef0*/  SHF.R.U32.HI R17, RZ, 0x10, R17 ;  /* 0x00000010ff117819 */ /* 0x000fe40000011611 */
[----:B------:R-:W-:Y:S02]  /*0f00*/  SHF.R.U32.HI R21, RZ, 0x10, R21 ;  /* 0x00000010ff157819 */ /* 0x000fe40000011615 */
[----:B------:R-:W-:Y:S02]  /*0f10*/  SHF.R.U32.HI R25, RZ, 0x10, R25 ;  /* 0x00000010ff197819 */ /* 0x000fe40000011619 */
[----:B------:R-:W-:-:S02]  /*0f20*/  SHF.R.U32.HI R7, RZ, 0x10, R7 ;  /* 0x00000010ff077819 */ /* 0x000fc40000011607 */
[----:B------:R-:W-:Y:S02]  /*0f30*/  SHF.R.U32.HI R9, RZ, 0x10, R9 ;  /* 0x00000010ff097819 */ /* 0x000fe40000011609 */
[----:B------:R-:W-:Y:S02]  /*0f40*/  SHF.R.U32.HI R13, RZ, 0x10, R13 ;  /* 0x00000010ff0d7819 */ /* 0x000fe4000001160d */
[----:B------:R-:W-:Y:S02]  /*0f50*/  SHF.R.U32.HI R15, RZ, 0x10, R15 ;  /* 0x00000010ff0f7819 */ /* 0x000fe4000001160f */
[----:B------:R-:W-:Y:S02]  /*0f60*/  SHF.R.U32.HI R19, RZ, 0x10, R19 ;  /* 0x00000010ff137819 */ /* 0x000fe40000011613 */
[----:B------:R-:W-:Y:S02]  /*0f70*/  SHF.R.U32.HI R23, RZ, 0x10, R23 ;  /* 0x00000010ff177819 */ /* 0x000fe40000011617 */
[----:B------:R-:W-:-:S02]  /*0f80*/  SHF.R.U32.HI R27, RZ, 0x10, R27 ;  /* 0x00000010ff1b7819 */ /* 0x000fc4000001161b */
[----:B------:R-:W-:Y:S02]  /*0f90*/  LOP3.LUT R6, R6, 0xfffffff7, RZ, 0xc0, !PT ;  /* 0xfffffff706067812 */ /* 0x000fe400078ec0ff */
        /* <DEDUP_REMOVED lines=32> */
[----:B------:R-:W-:-:S07]  /*11a0*/  @P0 LOP3.LUT R6, R6, 0x8, RZ, 0xfc, !PT ;  /* 0x0000000806060812 */ /* 0x000fce00078efcff */
.L_x_16177:
[----:B0-234-:R-:W0:Y:S01]  /*11b0*/  LDC.64 R168, c[0x0][0x3c0] ;  /* 0x0000f000ffa87b82 */ /* 0x01de220000000a00 */
[----:B------:R-:W-:Y:S01]  /*11c0*/  LOP3.LUT P0, RZ, R6, 0x8, RZ, 0xc0, !PT ;  /* 0x0000000806ff7812 */ /* 0x000fe2000780c0ff */
[----:B------:R-:W-:-:S06]  /*11d0*/  HFMA2 R7, -RZ, RZ, 1.875, 0 ;  /* 0x3f800000ff077431 */ /* 0x000fcc00000001ff */
[----:B------:R-:W1:Y:S08]  /*11e0*/  LDC.64 R8, c[0x0][0x3c8] ;  /* 0x0000f200ff087b82 */ /* 0x000e700000000a00 */
[----:B------:R-:W2:Y:S01]  /*11f0*/  @P0 LDC.64 R170, c[0x0][0x3e0] ;  /* 0x0000f800ffaa0b82 */ /* 0x000ea20000000a00 */
[----:B0-----:R-:W-:-:S05]  /*1200*/  IMAD.WIDE R174, R5, 0x4, R168 ;  /* 0x0000000405ae7825 */ /* 0x001fca00078e02a8 */
[----:B------:R-:W3:Y:S01]  /*1210*/  LDG.E R241, desc[UR6][R174.64] ;  /* 0x00000006aef17981 */ /* 0x000ee2000c1e1900 */
[----:B-1----:R-:W-:-:S05]  /*1220*/  IMAD.WIDE R172, R5, 0x4, R8 ;  /* 0x0000000405ac7825 */ /* 0x002fca00078e0208 */
[----:B------:R0:W5:Y:S01]  /*1230*/  LDG.E R9, desc[UR6][R172.64] ;  /* 0x00000006ac097981 */ /* 0x000162000c1e1900 */
[----:B--2---:R-:W-:Y:S01]  /*1240*/  @P0 IMAD.WIDE R170, R5, 0x4, R170 ;  /* 0x0000000405aa0825 */ /* 0x004fe200078e02aa */
[----:B------:R-:W1:Y:S01]  /*1250*/  S2R R0, SR_TID.X ;  /* 0x0000000000007919 */ /* 0x000e620000002100 */
[----:B------:R-:W-:Y:S02]  /*1260*/  ISETP.NE.AND P2, PT, RZ, UR8, PT ;  /* 0x00000008ff007c0c */ /* 0x000fe4000bf45270 */
[----:B------:R-:W-:Y:S01]  /*1270*/  MOV R2, UR14 ;  /* 0x0000000e00027c02 */ /* 0x000fe20008000f00 */
[----:B------:R0:W5:Y:S01]  /*1280*/  @P0 LDG.E R7, desc[UR6][R170.64] ;  /* 0x00000006aa070981 */ /* 0x000162000c1e1900 */
[----:B------:R-:W-:-:S03]  /*1290*/  ISETP.NE.U32.AND P0, PT, RZ, UR10, PT ;  /* 0x0000000aff007c0c */ /* 0x000fc6000bf05070 */
[----:B------:R-:W-:Y:S01]  /*12a0*/  IMAD R8, R5, R2, RZ ;  /* 0x0000000205087224 */ /* 0x000fe200078e02ff */
[----:B------:R-:W-:Y:S02]  /*12b0*/  ISETP.NE.AND.EX P1, PT, RZ, UR11, PT, P0 ;  /* 0x0000000bff007c0c */ /* 0x000fe4000bf25300 */
[----:B------:R-:W-:Y:S02]  /*12c0*/  LOP3.LUT R6, R6, 0xffffffef, RZ, 0xc0, !PT ;  /* 0xffffffef06067812 */ /* 0x000fe400078ec0ff */
[----:B------:R-:W-:Y:S02]  /*12d0*/  SHF.R.S32.HI R169, RZ, 0x1f, R8 ;  /* 0x0000001fffa97819 */ /* 0x000fe40000011408 */
[----:B------:R-:W-:Y:S02]  /*12e0*/  @P2 LOP3.LUT R6, R6, 0x10, RZ, 0xfc, !PT ;  /* 0x0000001006062812 */ /* 0x000fe400078efcff */
[----:B------:R-:W-:Y:S01]  /*12f0*/  LEA.HI R169, R169, R8, RZ, 0x2 ;  /* 0x00000008a9a97211 */ /* 0x000fe200078f10ff */
[----:B------:R-:W-:Y:S01]  /*1300*/  BSSY.RECONVERGENT B1, `(.L_x_16082) ;  /* 0x00002d8000017945 */ /* 0x000fe20003800200 */
[----:B------:R-:W-:-:S04]  /*1310*/  LOP3.LUT R6, R6, 0xfffffffb, RZ, 0xc0, !PT ;  /* 0xfffffffb06067812 */ /* 0x000fc800078ec0ff */
[----:B------:R-:W-:Y:S02]  /*1320*/  @P1 LOP3.LUT R6, R6, 0x4, RZ, 0xfc, !PT ;  /* 0x0000000406061812 */ /* 0x000fe400078efcff */
[----:B-1----:R-:W-:-:S04]  /*1330*/  LOP3.LUT R8, R0, 0x1f, RZ, 0xc0, !PT ;  /* 0x0000001f00087812 */ /* 0x002fc800078ec0ff */
[----:B------:R-:W-:Y:S02]  /*1340*/  LEA.HI.SX32 R8, R169, R8, 0x1e ;  /* 0x00000008a9087211 */ /* 0x000fe400078ff2ff */
[----:B---3--:R-:W-:Y:S01]  /*1350*/  FSEL R241, R241, RZ, !P2 ;  /* 0x000000fff1f17208 */ /* 0x008fe20005000000 */
[----:B0-----:R-:W-:Y:S06]  /*1360*/  @P1 BRA `(.L_x_16083) ;  /* 0x0000001400741947 */ /* 0x001fec0003800000 */
[C---:B------:R-:W-:Y:S01]  /*1370*/  ISETP.GE.U32.AND P1, PT, R4.reuse, 0x40, PT ;  /* 0x000000400400780c */ /* 0x040fe20003f26070 */
[----:B------:R-:W-:Y:S01]  /*1380*/  BSSY.RECONVERGENT B2, `(.L_x_16084) ;  /* 0x0000033000027945 */ /* 0x000fe20003800200 */
[C---:B------:R-:W-:Y:S02]  /*1390*/  ISETP.GE.U32.AND P5, PT, R4.reuse, 0x20, PT ;  /* 0x000000200400780c */ /* 0x040fe40003fa6070 */
[----:B------:R-:W-:Y:S02]  /*13a0*/  ISETP.GE.U32.AND P0, PT, R4, 0x60, PT ;  /* 0x000000600400780c */ /* 0x000fe40003f06070 */
[----:B------:R-:W-:Y:S02]  /*13b0*/  LOP3.LUT R6, R6, 0xfffffffe, RZ, 0xc0, !PT ;  /* 0xfffffffe06067812 */ /* 0x000fe400078ec0ff */
[----:B------:R-:W-:Y:S02]  /*13c0*/  ISETP.GE.U32.AND P4, PT, R4, 0x80, PT ;  /* 0x000000800400780c */ /* 0x000fe40003f86070 */
[----:B------:R-:W-:-:S02]  /*13d0*/  MOV R243, RZ ;  /* 0x000000ff00f37202 */ /* 0x000fc40000000f00 */
[----:B------:R-:W-:Y:S02]  /*13e0*/  MOV R250, RZ ;  /* 0x000000ff00fa7202 */ /* 0x000fe40000000f00 */
[----:B------:R-:W-:Y:S02]  /*13f0*/  @P1 LOP3.LUT R6, R6, 0x1, RZ, 0xfc, !PT ;  /* 0x0000000106061812 */ /* 0x000fe400078efcff */
[----:B------:R-:W-:Y:S02]  /*1400*/  MOV R245, R8 ;  /* 0x0000000800f57202 */ /* 0x000fe40000000f00 */
[----:B------:R-:W-:-:S04]  /*1410*/  LOP3.LUT R6, R6, 0xfffffffd, RZ, 0xc0, !PT ;  /* 0xfffffffd06067812 */ /* 0x000fc800078ec0ff */
[----:B------:R-:W-:Y:S01]  /*1420*/  @P0 LOP3.LUT R6, R6, 0x2, RZ, 0xfc, !PT ;  /* 0x0000000206060812 */ /* 0x000fe200078efcff */
[----:B------:R-:W-:Y:S06]  /*1430*/  @!P5 BRA `(.L_x_16085) ;  /* 0x00000000009cd947 */ /* 0x000fec0003800000 */
[----:B------:R-:W0:Y:S08]  /*1440*/  LDC.64 R168, c[0x0][0x3a8] ;  /* 0x0000ea00ffa87b82 */ /* 0x000e300000000a00 */
[----:B------:R-:W1:Y:S01]  /*1450*/  LDC.64 R172, c[0x0][0x428] ;  /* 0x00010a00ffac7b82 */ /* 0x000e620000000a00 */
[----:B0-----:R-:W-:-:S06]  /*1460*/  IMAD.WIDE.U32 R170, R8, 0x10, R168 ;  /* 0x0000001008aa7825 */ /* 0x001fcc00078e00a8 */
[----:B------:R-:W2:Y:S01]  /*1470*/  LDG.E.128 R168, desc[UR6][R170.64] ;  /* 0x00000006aaa87981 */ /* 0x000ea2000c1e1d00 */
[----:B-1----:R-:W-:-:S06]  /*1480*/  IMAD.WIDE.U32 R172, R8, 0x10, R172 ;  /* 0x0000001008ac7825 */ /* 0x002fcc00078e00ac */
[----:B------:R-:W3:Y:S01]  /*1490*/  LDG.E.128 R172, desc[UR6][R172.64] ;  /* 0x00000006acac7981 */ /* 0x000ee2000c1e1d00 */
[--C-:B------:R-:W-:Y:S01]  /*14a0*/  HADD2.F32 R191, -RZ, R225.reuse.H1_H1 ;  /* 0x300000e1ffbf7230 */ /* 0x100fe20000004100 */
[----:B------:R-:W-:Y:S01]  /*14b0*/  IADD3 R245, PT, PT, R8, 0x20, RZ ;  /* 0x0000002008f57810 */ /* 0x000fe20007ffe0ff */
[C---:B--2---:R-:W-:Y:S01]  /*14c0*/  FADD.FTZ R168, -R241.reuse, R168 ;  /* 0x000000a8f1a87221 */ /* 0x044fe20000010100 */
[C---:B------:R-:W-:Y:S01]  /*14d0*/  FADD.FTZ R176, -R241.reuse, R169 ;  /* 0x000000a9f1b07221 */ /* 0x040fe20000010100 */
[----:B------:R-:W-:Y:S01]  /*14e0*/  FADD.FTZ R170, -R241, R170 ;  /* 0x000000aaf1aa7221 */ /* 0x000fe20000010100 */
[--C-:B------:R-:W-:Y:S02]  /*14f0*/  HADD2.F32 R169, -RZ, R224.reuse.H1_H1 ;  /* 0x300000e0ffa97230 */ /* 0x100fe40000004100 */
[----:B-----5:R-:W-:Y:S01]  /*1500*/  FMUL.FTZ R3, R9, R168 ;  /* 0x000000a809037220 */ /* 0x020fe20000410000 */
[----:B------:R-:W-:Y:S02]  /*1510*/  HADD2.F32 R168, -RZ, R225.H0_H0 ;  /* 0x200000e1ffa87230 */ /* 0x000fe40000004100 */
[----:B------:R-:W-:Y:S01]  /*1520*/  FADD.FTZ R246, -R241, R171 ;  /* 0x000000abf1f67221 */ /* 0x000fe20000010100 */
[C---:B------:R-:W-:Y:S01]  /*1530*/  FMUL.FTZ R176, R9.reuse, R176 ;  /* 0x000000b009b07220 */ /* 0x040fe20000410000 */
[----:B---3--:R-:W-:Y:S01]  /*1540*/  FMUL.FTZ R178, R172, R191 ;  /* 0x000000bfacb27220 */ /* 0x008fe20000410000 */
[----:B------:R-:W-:Y:S01]  /*1550*/  FMUL.FTZ R191, R9, R170 ;  /* 0x000000aa09bf7220 */ /* 0x000fe20000410000 */
[----:B------:R-:W-:Y:S01]  /*1560*/  FMUL.FTZ R193, R173, R168 ;  /* 0x000000a8adc17220 */ /* 0x000fe20000410000 */
[----:B------:R-:W-:-:S02]  /*1570*/  HADD2.F32 R170, -RZ, R224.H0_H0 ;  /* 0x200000e0ffaa7230 */ /* 0x000fc40000004100 */
[----:B------:R-:W-:Y:S01]  /*1580*/  FADD.FTZ R168, RZ, R178 ;  /* 0x000000b2ffa87221 */ /* 0x000fe20000010000 */
[----:B------:R-:W-:Y:S01]  /*1590*/  FFMA.FTZ R171, R3, R178, RZ ;  /* 0x000000b203ab7223 */ /* 0x000fe200000100ff */
        /* <DEDUP_REMOVED lines=17> */
.L_x_16085:
[----:B------:R-:W-:Y:S05]  /*16b0*/  BSYNC.RECONVERGENT B2 ;  /* 0x0000000000027941 */ /* 0x000fea0003800200 */
.L_x_16084:
        /* <DEDUP_REMOVED lines=10> */
[----:B--2---:R-:W-:-:S04]  /*1760*/  FADD.FTZ R168, -R241, R168 ;  /* 0x000000a8f1a87221 */ /* 0x004fc80000010100 */
[----:B-----5:R-:W-:Y:S01]  /*1770*/  FMUL.FTZ R19, R9, R168 ;  /* 0x000000a809137220 */ /* 0x020fe20000410000 */
[----:B------:R-:W-:Y:S02]  /*1780*/  HADD2.F32 R168, -RZ, R223.H0_H0 ;  /* 0x200000dfffa87230 */ /* 0x000fe40000004100 */
[C---:B------:R-:W-:Y:S01]  /*1790*/  FADD.FTZ R24, -R241.reuse, R169 ;  /* 0x000000a9f1187221 */ /* 0x040fe20000010100 */
[----:B------:R-:W-:Y:S01]  /*17a0*/  FADD.FTZ R170, -R241, R170 ;  /* 0x000000aaf1aa7221 */ /* 0x000fe20000010100 */
[----:B---3--:R-:W-:Y:S01]  /*17b0*/  FMUL.FTZ R22, R172, R187 ;  /* 0x000000bbac167220 */ /* 0x008fe20000410000 */
[--C-:B------:R-:W-:Y:S02]  /*17c0*/  HADD2.F32 R169, -RZ, R222.reuse.H1_H1 ;  /* 0x300000deffa97230 */ /* 0x100fe40000004100 */
[----:B------:R-:W-:Y:S01]  /*17d0*/  FMUL.FTZ R189, R173, R168 ;  /* 0x000000a8adbd7220 */ /* 0x000fe20000410000 */
[----:B------:R-:W-:Y:S01]  /*17e0*/  FADD.FTZ R242, -R241, R171 ;  /* 0x000000abf1f27221 */ /* 0x000fe20000010100 */
[----:B------:R-:W-:Y:S01]  /*17f0*/  FADD.FTZ R168, R243, R22 ;  /* 0x00000016f3a87221 */ /* 0x000fe20000010000 */
[C---:B------:R-:W-:Y:S01]  /*1800*/  FMUL.FTZ R24, R9.reuse, R24 ;  /* 0x0000001809187220 */ /* 0x040fe20000410000 */
[----:B------:R-:W-:Y:S01]  /*1810*/  FMUL.FTZ R187, R9, R170 ;  /* 0x000000aa09bb7220 */ /* 0x000fe20000410000 */
[----:B------:R-:W-:Y:S01]  /*1820*/  FFMA.FTZ R171, R19, R22, R250 ;  /* 0x0000001613ab7223 */ /* 0x000fe200000100fa */
[----:B------:R-:W-:-:S02]  /*1830*/  HADD2.F32 R170, -RZ, R222.H0_H0 ;  /* 0x200000deffaa7230 */ /* 0x000fc40000004100 */
[----:B------:R-:W-:Y:S01]  /*1840*/  FMUL.FTZ R244, R174, R169 ;  /* 0x000000a9aef47220 */ /* 0x000fe20000410000 */
[----:B------:R-:W-:Y:S01]  /*1850*/  FADD.FTZ R169, R168, R189 ;  /* 0x000000bda8a97221 */ /* 0x000fe20000010000 */
[----:B------:R-:W-:Y:S01]  /*1860*/  FFMA.FTZ R168, R24, R189, R171 ;  /* 0x000000bd18a87223 */ /* 0x000fe200000100ab */
[----:B------:R-:W-:Y:S02]  /*1870*/  FMUL.FTZ R237, R175, R170 ;  /* 0x000000aaafed7220 */ /* 0x000fe40000410000 */
        /* <DEDUP_REMOVED lines=13> */
.L_x_16087:
[----:B------:R-:W-:Y:S05]  /*1950*/  BSYNC.RECONVERGENT B2 ;  /* 0x0000000000027941 */ /* 0x000fea0003800200 */
.L_x_16086:
        /* <DEDUP_REMOVED lines=41> */
.L_x_16089:
[----:B------:R-:W-:Y:S05]  /*1bf0*/  BSYNC.RECONVERGENT B2 ;  /* 0x0000000000027941 */ /* 0x000fea0003800200 */
.L_x_16088:
        /* <DEDUP_REMOVED lines=12> */
[----:B------:R-:W-:Y:S01]  /*1cc0*/  FADD.FTZ R32, -R241, R33 ;  /* 0x00000021f1207221 */ /* 0x000fe20000010100 */
[----:B---3--:R-:W-:Y:S02]  /*1cd0*/  FADD.FTZ R76, R76, R168 ;  /* 0x000000a84c4c7221 */ /* 0x008fe40000010000 */
[C---:B------:R-:W-:Y:S01]  /*1ce0*/  FFMA.FTZ R44, R168.reuse, R17, R44 ;  /* 0x00000011a82c7223 */ /* 0x040fe2000001002c */
[----:B------:R-:W-:Y:S01]  /*1cf0*/  FMUL.FTZ R30, R168, R173 ;  /* 0x000000ada81e7220 */ /* 0x000fe20000410000 */
[----:B------:R-:W-:Y:S02]  /*1d00*/  HADD2.F32 R168, -RZ, R219.H0_H0 ;  /* 0x200000dbffa87230 */ /* 0x000fe40000004100 */
[----:B------:R-:W-:Y:S01]  /*1d10*/  FMUL.FTZ R32, R9, R32 ;  /* 0x0000002009207220 */ /* 0x000fe20000410000 */
[----:B------:R-:W-:Y:S01]  /*1d20*/  FADD.FTZ R34, -R241, R34 ;  /* 0x00000022f1227221 */ /* 0x000fe20000010100 */
[----:B------:R-:W-:-:S02]  /*1d30*/  FADD.FTZ R77, R77, R169 ;  /* 0x000000a94d4d7221 */ /* 0x000fc40000010000 */
[C---:B------:R-:W-:Y:S01]  /*1d40*/  FFMA.FTZ R45, R169.reuse, R32, R45 ;  /* 0x00000020a92d7223 */ /* 0x040fe2000001002d */
[----:B------:R-:W-:Y:S01]  /*1d50*/  FMUL.FTZ R181, R169, R168 ;  /* 0x000000a8a9b57220 */ /* 0x000fe20000410000 */
[--C-:B------:R-:W-:Y:S02]  /*1d60*/  HADD2.F32 R169, -RZ, R218.reuse.H1_H1 ;  /* 0x300000daffa97230 */ /* 0x100fe40000004100 */
[----:B------:R-:W-:Y:S01]  /*1d70*/  FMUL.FTZ R33, R9, R34 ;  /* 0x0000002209217220 */ /* 0x000fe20000410000 */
[----:B------:R-:W-:Y:S01]  /*1d80*/  FADD.FTZ R34, -R241, R35 ;  /* 0x00000023f1227221 */ /* 0x000fe20000010100 */
[----:B------:R-:W-:Y:S01]  /*1d90*/  FADD.FTZ R168, R243, R30 ;  /* 0x0000001ef3a87221 */ /* 0x000fe20000010000 */
[----:B------:R-:W-:Y:S01]  /*1da0*/  FADD.FTZ R78, R78, R170 ;  /* 0x000000aa4e4e7221 */ /* 0x000fe20000010000 */
[C---:B------:R-:W-:Y:S01]  /*1db0*/  FFMA.FTZ R46, R170.reuse, R33, R46 ;  /* 0x00000021aa2e7223 */ /* 0x040fe2000001002e */
[----:B------:R-:W-:Y:S01]  /*1dc0*/  FMUL.FTZ R236, R170, R169 ;  /* 0x000000a9aaec7220 */ /* 0x000fe20000410000 */
[----:B------:R-:W-:Y:S01]  /*1dd0*/  FFMA.FTZ R35, R17, R30, R250 ;  /* 0x0000001e11237223 */ /* 0x000fe200000100fa */
[----:B------:R-:W-:-:S02]  /*1de0*/  HADD2.F32 R170, -RZ, R218.H0_H0 ;  /* 0x200000daffaa7230 */ /* 0x000fc40000004100 */
[----:B------:R-:W-:Y:S01]  /*1df0*/  FADD.FTZ R169, R168, R181 ;  /* 0x000000b5a8a97221 */ /* 0x000fe20000010000 */
[----:B------:R-:W-:Y:S02]  /*1e00*/  FFMA.FTZ R168, R32, R181, R35 ;  /* 0x000000b520a87223 */ /* 0x000fe40000010023 */
[----:B------:R-:W-:Y:S01]  /*1e10*/  FMUL.FTZ R35, R171, R170 ;  /* 0x000000aaab237220 */ /* 0x000fe20000410000 */
[----:B------:R-:W-:Y:S01]  /*1e20*/  FADD.FTZ R170, R169, R236 ;  /* 0x000000eca9aa7221 */ /* 0x000fe20000010000 */
[----:B------:R-:W-:Y:S01]  /*1e30*/  FMUL.FTZ R34, R9, R34 ;  /* 0x0000002209227220 */ /* 0x000fe20000410000 */
[----:B------:R-:W-:Y:S01]  /*1e40*/  FFMA.FTZ R169, R33, R236, R168 ;  /* 0x000000ec21a97223 */ /* 0x000fe200000100a8 */
[----:B------:R-:W-:Y:S01]  /*1e50*/  FADD.FTZ R79, R79, R171 ;  /* 0x000000ab4f4f7221 */ /* 0x000fe20000010000 */
[----:B------:R-:W-:Y:S01]  /*1e60*/  FADD.FTZ R243, R170, R35 ;  /* 0x00000023aaf37221 */ /* 0x000fe20000010000 */
[----:B------:R-:W-:Y:S01]  /*1e70*/  FFMA.FTZ R47, R171, R34, R47 ;  /* 0x00000022ab2f7223 */ /* 0x000fe2000001002f */
[----:B------:R-:W-:-:S07]  /*1e80*/  FFMA.FTZ R250, R34, R35, R169 ;  /* 0x0000002322fa7223 */ /* 0x000fce00000100a9 */
.L_x_16091:
[----:B------:R-:W-:Y:S05]  /*1e90*/  BSYNC.RECONVERGENT B2 ;  /* 0x0000000000027941 */ /* 0x000fea0003800200 */
.L_x_16090:
        /* <DEDUP_REMOVED lines=42> */
.L_x_16093:
[----:B------:R-:W-:Y:S05]  /*2140*/  BSYNC.RECONVERGENT B2 ;  /* 0x0000000000027941 */ /* 0x000fea0003800200 */
.L_x_16092:
        /* <DEDUP_REMOVED lines=42> */
.L_x_16095:
[----:B------:R-:W-:Y:S05]  /*23f0*/  BSYNC.RECONVERGENT B2 ;  /* 0x0000000000027941 */ /* 0x000fea0003800200 */
.L_x_16094:
        /* <DEDUP_REMOVED lines=42> */
.L_x_16097:
[----:B------:R-:W-:Y:S05]  /*26a0*/  BSYNC.RECONVERGENT B2 ;  /* 0x0000000000027941 */ /* 0x000fea0003800200 */
.L_x_16096:
        /* <DEDUP_REMOVED lines=8> */
[C---:B--2---:R-:W-:Y:S01]  /*2730*/  FADD.FTZ R168, -R241.reuse, R168 ;  /* 0x000000a8f1a87221 */ /* 0x044fe20000010100 */
[----:B------:R-:W-:Y:S01]  /*2740*/  FADD.FTZ R180, -R241, R169 ;  /* 0x000000a9f1b47221 */ /* 0x000fe20000010100 */
[--C-:B------:R-:W-:Y:S02]  /*2750*/  HADD2.F32 R169, -RZ, R211.reuse.H1_H1 ;  /* 0x300000d3ffa97230 */ /* 0x100fe40000004100 */
[----:B-----5:R-:W-:Y:S01]  /*2760*/  FMUL.FTZ R23, R9, R168 ;  /* 0x000000a809177220 */ /* 0x020fe20000410000 */
[----:B------:R-:W-:Y:S02]  /*2770*/  HADD2.F32 R168, -RZ, R211.H0_H0 ;  /* 0x200000d3ffa87230 */ /* 0x000fe40000004100 */
[----:B------:R-:W-:Y:S01]  /*2780*/  FADD.FTZ R170, -R241, R170 ;  /* 0x000000aaf1aa7221 */ /* 0x000fe20000010100 */
[----:B---3--:R-:W-:Y:S01]  /*2790*/  FMUL.FTZ R182, R172, R169 ;  /* 0x000000a9acb67220 */ /* 0x008fe20000410000 */
[----:B------:R-:W-:-:S02]  /*27a0*/  HADD2.F32 R169, -RZ, R210.H1_H1 ;  /* 0x300000d2ffa97230 */ /* 0x000fc40000004100 */
[----:B------:R-:W-:Y:S01]  /*27b0*/  FMUL.FTZ R197, R173, R168 ;  /* 0x000000a8adc57220 */ /* 0x000fe20000410000 */
[----:B------:R-:W-:Y:S01]  /*27c0*/  FADD.FTZ R184, -R241, R171 ;  /* 0x000000abf1b87221 */ /* 0x000fe20000010100 */
[----:B------:R-:W-:Y:S01]  /*27d0*/  FADD.FTZ R168, R243, R182 ;  /* 0x000000b6f3a87221 */ /* 0x000fe20000010000 */
[C---:B------:R-:W-:Y:S01]  /*27e0*/  FMUL.FTZ R180, R9.reuse, R180 ;  /* 0x000000b409b47220 */ /* 0x040fe20000410000 */
[----:B------:R-:W-:Y:S01]  /*27f0*/  FMUL.FTZ R195, R9, R170 ;  /* 0x000000aa09c37220 */ /* 0x000fe20000410000 */
[----:B------:R-:W-:Y:S01]  /*2800*/  FFMA.FTZ R171, R23, R182, R250 ;  /* 0x000000b617ab7223 */ /* 0x000fe200000100fa */
[----:B------:R-:W-:Y:S02]  /*2810*/  HADD2.F32 R170, -RZ, R210.H0_H0 ;  /* 0x200000d2ffaa7230 */ /* 0x000fe40000004100 */
[----:B------:R-:W-:Y:S01]  /*2820*/  FMUL.FTZ R186, R174, R169 ;  /* 0x000000a9aeba7220 */ /* 0x000fe20000410000 */
[----:B------:R-:W-:Y:S01]  /*2830*/  FADD.FTZ R169, R168, R197 ;  /* 0x000000c5a8a97221 */ /* 0x000fe20000010000 */
[----:B------:R-:W-:Y:S01]  /*2840*/  FFMA.FTZ R168, R180, R197, R171 ;  /* 0x000000c5b4a87223 */ /* 0x000fe200000100ab */
[----:B------:R-:W-:-:S02]  /*2850*/  FMUL.FTZ R227, R175, R170 ;  /* 0x000000aaafe37220 */ /* 0x000fc40000410000 */
        /* <DEDUP_REMOVED lines=14> */
.L_x_16083:
        /* <DEDUP_REMOVED lines=22> */
[--C-:B------:R-:W-:Y:S01]  /*2aa0*/  HADD2.F32 R191, -RZ, R225.reuse.H1_H1 ;  /* 0x300000e1ffbf7230 */ /* 0x100fe20000004100 */
[----:B------:R-:W-:Y:S01]  /*2ab0*/  IADD3 R245, PT, PT, R8, 0x20, RZ ;  /* 0x0000002008f57810 */ /* 0x000fe20007ffe0ff */
[C---:B---3--:R-:W-:Y:S01]  /*2ac0*/  FADD.FTZ R168, -R241.reuse, R168 ;  /* 0x000000a8f1a87221 */ /* 0x048fe20000010100 */
[C---:B------:R-:W-:Y:S01]  /*2ad0*/  FADD.FTZ R176, -R241.reuse, R169 ;  /* 0x000000a9f1b07221 */ /* 0x040fe20000010100 */
[----:B------:R-:W-:Y:S01]  /*2ae0*/  FADD.FTZ R170, -R241, R170 ;  /* 0x000000aaf1aa7221 */ /* 0x000fe20000010100 */
[--C-:B------:R-:W-:Y:S02]  /*2af0*/  HADD2.F32 R169, -RZ, R224.reuse.H1_H1 ;  /* 0x300000e0ffa97230 */ /* 0x100fe40000004100 */
[----:B-----5:R-:W-:Y:S01]  /*2b00*/  FMUL.FTZ R3, R9, R168 ;  /* 0x000000a809037220 */ /* 0x020fe20000410000 */
[----:B------:R-:W-:Y:S02]  /*2b10*/  HADD2.F32 R168, -RZ, R225.H0_H0 ;  /* 0x200000e1ffa87230 */ /* 0x000fe40000004100 */
[----:B------:R-:W-:Y:S01]  /*2b20*/  FADD.FTZ R246, -R241, R171 ;  /* 0x000000abf1f67221 */ /* 0x000fe20000010100 */
[C---:B------:R-:W-:Y:S01]  /*2b30*/  FMUL.FTZ R176, R9.reuse, R176 ;  /* 0x000000b009b07220 */ /* 0x040fe20000410000 */
[----:B----4-:R-:W-:Y:S01]  /*2b40*/  FMUL.FTZ R178, R172, R191 ;  /* 0x000000bfacb27220 */ /* 0x010fe20000410000 */
        /* <DEDUP_REMOVED lines=22> */
.L_x_16100:
[----:B------:R-:W-:Y:S05]  /*2cb0*/  BSYNC.RECONVERGENT B2 ;  /* 0x0000000000027941 */ /* 0x000fea0003800200 */
.L_x_16099:
        /* <DEDUP_REMOVED lines=20> */
[----:B------:R-:W-:Y:S01]  /*2e00*/  FMUL.FTZ R24, R9, R24 ;  /* 0x0000001809187220 */ /* 0x000fe20000410000 */
[----:B---3--:R-:W-:Y:S01]  /*2e10*/  FMUL.FTZ R22, R187, R172 ;  /* 0x000000acbb167220 */ /* 0x008fe20000410000 */
[----:B------:R-:W-:Y:S01]  /*2e20*/  FMUL.FTZ R187, R9, R170 ;  /* 0x000000aa09bb7220 */ /* 0x000fe20000410000 */
[----:B------:R-:W-:Y:S01]  /*2e30*/  FMUL.FTZ R189, R168, R173 ;  /* 0x000000ada8bd7220 */ /* 0x000fe20000410000 */
        /* <DEDUP_REMOVED lines=20> */
.L_x_16102:
[----:B------:R-:W-:Y:S05]  /*2f80*/  BSYNC.RECONVERGENT B2 ;  /* 0x0000000000027941 */ /* 0x000fea0003800200 */
.L_x_16101:
        /* <DEDUP_REMOVED lines=20> */
[----:B------:R-:W-:Y:S01]  /*30d0*/  FMUL.FTZ R28, R9, R28 ;  /* 0x0000001c091c7220 */ /* 0x000fe20000410000 */
[----:B----4-:R-:W-:Y:S01]  /*30e0*/  FMUL.FTZ R26, R183, R172 ;  /* 0x000000acb71a7220 */ /* 0x010fe20000410000 */
        /* <DEDUP_REMOVED lines=22> */
.L_x_16104:
[----:B------:R-:W-:Y:S05]  /*3250*/  BSYNC.RECONVERGENT B2 ;  /* 0x0000000000027941 */ /* 0x000fea0003800200 */
.L_x_16103:
        /* <DEDUP_REMOVED lines=11> */
[----:B------:R-:W-:Y:S01]  /*3310*/  HADD2.F32 R173, -RZ, R219.H1_H1 ;  /* 0x300000dbffad7230 */ /* 0x000fe20000004100 */
[----:B------:R-:W-:Y:S01]  /*3320*/  IADD3 R245, PT, PT, R245, 0x20, RZ ;  /* 0x00000020f5f57810 */ /* 0x000fe20007ffe0ff */
[C---:B---3--:R-:W-:Y:S01]  /*3330*/  FADD.FTZ R32, -R241.reuse, R32 ;  /* 0x00000020f1207221 */ /* 0x048fe20000010100 */
[----:B------:R-:W-:-:S03]  /*3340*/  FADD.FTZ R34, -R241, R34 ;  /* 0x00000022f1227221 */ /* 0x000fc60000010100 */
[----:B-----5:R-:W-:Y:S01]  /*3350*/  FMUL.FTZ R17, R9, R32 ;  /* 0x0000002009117220 */ /* 0x020fe20000410000 */
[----:B------:R-:W-:Y:S01]  /*3360*/  FADD.FTZ R32, -R241, R33 ;  /* 0x00000021f1207221 */ /* 0x000fe20000010100 */
[----:B------:R-:W-:Y:S01]  /*3370*/  FMUL.FTZ R33, R9, R34 ;  /* 0x0000002209217220 */ /* 0x000fe20000410000 */
[----:B------:R-:W-:Y:S01]  /*3380*/  FADD.FTZ R34, -R241, R35 ;  /* 0x00000023f1227221 */ /* 0x000fe20000010100 */
[----:B----4-:R-:W-:Y:S01]  /*3390*/  FADD.FTZ R76, R76, R168 ;  /* 0x000000a84c4c7221 */ /* 0x010fe20000010000 */
[----:B------:R-:W-:Y:S01]  /*33a0*/  FFMA.FTZ R44, R168, R17, R44 ;  /* 0x00000011a82c7223 */ /* 0x000fe2000001002c */
[----:B------:R-:W-:Y:S01]  /*33b0*/  FMUL.FTZ R30, R173, R168 ;  /* 0x000000a8ad1e7220 */ /* 0x000fe20000410000 */
[----:B------:R-:W-:Y:S02]  /*33c0*/  HADD2.F32 R168, -RZ, R219.H0_H0 ;  /* 0x200000dbffa87230 */ /* 0x000fe40000004100 */
[----:B------:R-:W-:Y:S01]  /*33d0*/  FMUL.FTZ R32, R9, R32 ;  /* 0x0000002009207220 */ /* 0x000fe20000410000 */
[----:B------:R-:W-:Y:S01]  /*33e0*/  FADD.FTZ R77, R77, R169 ;  /* 0x000000a94d4d7221 */ /* 0x000fe20000010000 */
[----:B------:R-:W-:Y:S01]  /*33f0*/  FADD.FTZ R78, R78, R170 ;  /* 0x000000aa4e4e7221 */ /* 0x000fe20000010000 */
[----:B------:R-:W-:Y:S01]  /*3400*/  FFMA.FTZ R46, R170, R33, R46 ;  /* 0x00000021aa2e7223 */ /* 0x000fe2000001002e */
[----:B------:R-:W-:Y:S01]  /*3410*/  FFMA.FTZ R45, R169, R32, R45 ;  /* 0x00000020a92d7223 */ /* 0x000fe2000001002d */
[----:B------:R-:W-:Y:S01]  /*3420*/  FMUL.FTZ R181, R168, R169 ;  /* 0x000000a9a8b57220 */ /* 0x000fe20000410000 */
[----:B------:R-:W-:-:S02]  /*3430*/  HADD2.F32 R169, -RZ, R218.H1_H1 ;  /* 0x300000daffa97230 */ /* 0x000fc40000004100 */
[----:B------:R-:W-:Y:S01]  /*3440*/  FADD.FTZ R168, R243, R30 ;  /* 0x0000001ef3a87221 */ /* 0x000fe20000010000 */
[----:B------:R-:W-:Y:S01]  /*3450*/  FFMA.FTZ R35, R17, R30, R250 ;  /* 0x0000001e11237223 */ /* 0x000fe200000100fa */
[----:B------:R-:W-:Y:S01]  /*3460*/  FMUL.FTZ R34, R9, R34 ;  /* 0x0000002209227220 */ /* 0x000fe20000410000 */
[----:B------:R-:W-:Y:S01]  /*3470*/  FADD.FTZ R79, R79, R171 ;  /* 0x000000ab4f4f7221 */ /* 0x000fe20000010000 */
[----:B------:R-:W-:Y:S01]  /*3480*/  FMUL.FTZ R236, R169, R170 ;  /* 0x000000aaa9ec7220 */ /* 0x000fe20000410000 */
[----:B------:R-:W-:Y:S02]  /*3490*/  HADD2.F32 R170, -RZ, R218.H0_H0 ;  /* 0x200000daffaa7230 */ /* 0x000fe40000004100 */
[----:B------:R-:W-:Y:S01]  /*34a0*/  FADD.FTZ R169, R168, R181 ;  /* 0x000000b5a8a97221 */ /* 0x000fe20000010000 */
[----:B------:R-:W-:Y:S01]  /*34b0*/  FFMA.FTZ R168, R32, R181, R35 ;  /* 0x000000b520a87223 */ /* 0x000fe20000010023 */
[----:B------:R-:W-:Y:S01]  /*34c0*/  FFMA.FTZ R47, R171, R34, R47 ;  /* 0x00000022ab2f7223 */ /* 0x000fe2000001002f */
[----:B------:R-:W-:Y:S01]  /*34d0*/  FMUL.FTZ R35, R170, R171 ;  /* 0x000000abaa237220 */ /* 0x000fe20000410000 */
[----:B------:R-:W-:Y:S01]  /*34e0*/  FADD.FTZ R170, R169, R236 ;  /* 0x000000eca9aa7221 */ /* 0x000fe20000010000 */
[----:B------:R-:W-:-:S03]  /*34f0*/  FFMA.FTZ R169, R33, R236, R168 ;  /* 0x000000ec21a97223 */ /* 0x000fc600000100a8 */
[----:B------:R-:W-:Y:S01]  /*3500*/  FADD.FTZ R243, R170, R35 ;  /* 0x00000023aaf37221 */ /* 0x000fe20000010000 */
[----:B------:R-:W-:-:S07]  /*3510*/  FFMA.FTZ R250, R34, R35, R169 ;  /* 0x0000002322fa7223 */ /* 0x000fce00000100a9 */
.L_x_16106:
[----:B------:R-:W-:Y:S05]  /*3520*/  BSYNC.RECONVERGENT B2 ;  /* 0x0000000000027941 */ /* 0x000fea0003800200 */
.L_x_16105:
        /* <DEDUP_REMOVED lines=45> */
.L_x_16108:
[----:B------:R-:W-:Y:S05]  /*3800*/  BSYNC.RECONVERGENT B2 ;  /* 0x0000000000027941 */ /* 0x000fea0003800200 */
.L_x_16107:
        /* <DEDUP_REMOVED lines=45> */
.L_x_16110:
[----:B------:R-:W-:Y:S05]  /*3ae0*/  BSYNC.RECONVERGENT B2 ;  /* 0x0000000000027941 */ /* 0x000fea0003800200 */
.L_x_16109:
        /* <DEDUP_REMOVED lines=45> */
.L_x_16112:
[----:B------:R-:W-:Y:S05]  /*3dc0*/  BSYNC.RECONVERGENT B2 ;  /* 0x0000000000027941 */ /* 0x000fea0003800200 */
.L_x_16111:
[----:B------:R-:W-:-:S13]  /*3dd0*/  ISETP.GE.U32.AND P0, PT, R4, 0x100, PT ;  /* 0x000001000400780c */ /* 0x000fda0003f06070 */
        /* <DEDUP_REMOVED lines=10> */
[C---:B--2---:R-:W-:Y:S01]  /*3e80*/  FADD.FTZ R168, -R241.reuse, R168 ;  /* 0x000000a8f1a87221 */ /* 0x044fe20000010100 */
[C---:B------:R-:W-:Y:S01]  /*3e90*/  FADD.FTZ R180, -R241.reuse, R169 ;  /* 0x000000a9f1b47221 */ /* 0x040fe20000010100 */
[--C-:B------:R-:W-:Y:S02]  /*3ea0*/  HADD2.F32 R169, -RZ, R211.reuse.H1_H1 ;  /* 0x300000d3ffa97230 */ /* 0x100fe40000004100 */
[----:B------:R-:W-:Y:S01]  /*3eb0*/  FADD.FTZ R170, -R241, R170 ;  /* 0x000000aaf1aa7221 */ /* 0x000fe20000010100 */
[----:B-----5:R-:W-:Y:S01]  /*3ec0*/  FMUL.FTZ R23, R9, R168 ;  /* 0x000000a809177220 */ /* 0x020fe20000410000 */
[----:B------:R-:W-:Y:S02]  /*3ed0*/  HADD2.F32 R168, -RZ, R211.H0_H0 ;  /* 0x200000d3ffa87230 */ /* 0x000fe40000004100 */
[----:B------:R-:W-:Y:S01]  /*3ee0*/  FADD.FTZ R184, -R241, R171 ;  /* 0x000000abf1b87221 */ /* 0x000fe20000010100 */
[----:B------:R-:W-:Y:S01]  /*3ef0*/  FMUL.FTZ R180, R9, R180 ;  /* 0x000000b409b47220 */ /* 0x000fe20000410000 */
[----:B---3--:R-:W-:Y:S01]  /*3f00*/  FMUL.FTZ R182, R169, R172 ;  /* 0x000000aca9b67220 */ /* 0x008fe20000410000 */
[----:B------:R-:W-:-:S02]  /*3f10*/  HADD2.F32 R169, -RZ, R210.H1_H1 ;  /* 0x300000d2ffa97230 */ /* 0x000fc40000004100 */
[----:B------:R-:W-:Y:S01]  /*3f20*/  FMUL.FTZ R197, R168, R173 ;  /* 0x000000ada8c57220 */ /* 0x000fe20000410000 */
[----:B------:R-:W-:Y:S01]  /*3f30*/  FMUL.FTZ R195, R9, R170 ;  /* 0x000000aa09c37220 */ /* 0x000fe20000410000 */
        /* <DEDUP_REMOVED lines=20> */
.L_x_16098:
[----:B------:R-:W-:Y:S05]  /*4080*/  BSYNC.RECONVERGENT B1 ;  /* 0x0000000000017941 */ /* 0x000fea0003800200 */
.L_x_16082:
        /* <DEDUP_REMOVED lines=20> */
.L_x_16203:
[----:B------:R-:W-:Y:S01]  /*41d0*/  LOP3.LUT P6, RZ, R6, 0x4, RZ, 0xc0, !PT ;  /* 0x0000000406ff7812 */ /* 0x000fe200078cc0ff */
[----:B-1----:R-:W-:Y:S01]  /*41e0*/  FADD.FTZ R172, R173, R172 ;  /* 0x000000acadac7221 */ /* 0x002fe20000010000 */
[----:B------:R-:W-:Y:S01]  /*41f0*/  P2R R168, PR, RZ, 0x1 ;  /* 0x00000001ffa87803 */ /* 0x000fe20000000000 */
[----:B0-2---:R-:W-:Y:S01]  /*4200*/  FADD.FTZ R173, R171, R174 ;  /* 0x000000aeabad7221 */ /* 0x005fe20000010000 */
[----:B------:R-:W-:Y:S01]  /*4210*/  ISETP.NE.AND P0, PT, RZ, UR8, PT ;  /* 0x00000008ff007c0c */ /* 0x000fe2000bf05270 */
[----:B------:R-:W-:Y:S01]  /*4220*/  FMUL.FTZ R172, R172, UR9 ;  /* 0x00000009acac7c20 */ /* 0x000fe20008410000 */
[----:B------:R-:W-:Y:S01]  /*4230*/  BSSY.RECONVERGENT B1, `(.L_x_16114) ;  /* 0x0000496000017945 */ /* 0x000fe20003800200 */
[----:B------:R-:W-:-:S03]  /*4240*/  FMUL.FTZ R173, R173, UR9 ;  /* 0x00000009adad7c20 */ /* 0x000fc60008410000 */
[----:B------:R-:W-:Y:S02]  /*4250*/  FSEL R172, R172, RZ, !P0 ;  /* 0x000000ffacac7208 */ /* 0x000fe40004000000 */
[----:B------:R-:W-:Y:S01]  /*4260*/  ISETP.NE.AND P0, PT, R168, RZ, PT ;  /* 0x000000ffa800720c */ /* 0x000fe20003f05270 */
[----:B------:R-:W-:-:S12]  /*4270*/  @P6 BRA `(.L_x_16115) ;  /* 0x0000002400206947 */ /* 0x000fd80003800000 */
        /* <DEDUP_REMOVED lines=9> */
[----:B------:R-:W-:-:S03]  /*4310*/  FFMA.FTZ R175, R3, R173, R172 ;  /* 0x000000ad03af7223 */ /* 0x000fc600000100ac */
[----:B------:R-:W-:Y:S01]  /*4320*/  FADD.FTZ R174, R193, -R174 ;  /* 0x800000aec1ae7221 */ /* 0x000fe20000010000 */
[----:B------:R-:W-:-:S03]  /*4330*/  FADD.FTZ R250, R178, -R175 ;  /* 0x800000afb2fa7221 */ /* 0x000fc60000010000 */
[C---:B-----5:R-:W-:Y:S01]  /*4340*/  FMUL.FTZ R174, R9.reuse, R174 ;  /* 0x000000ae09ae7220 */ /* 0x060fe20000410000 */
[----:B------:R-:W-:-:S03]  /*4350*/  FMUL.FTZ R250, R9, R250 ;  /* 0x000000fa09fa7220 */ /* 0x000fc60000410000 */
[-C--:B------:R-:W-:Y:S01]  /*4360*/  FMUL.FTZ R174, R174, R7.reuse ;  /* 0x00000007aeae7220 */ /* 0x080fe20000410000 */
[----:B------:R-:W-:Y:S01]  /*4370*/  FMUL.FTZ R175, R250, R7 ;  /* 0x00000007faaf7220 */ /* 0x000fe20000410000 */
[-CC-:B------:R-:W-:Y:S02]  /*4380*/  FFMA.FTZ R250, R246, R173.reuse, R172.reuse ;  /* 0x000000adf6fa7223 */ /* 0x180fe400000100ac */
[----:B------:R-:W-:Y:S01]  /*4390*/  FFMA.FTZ R97, R169, R174, R97 ;  /* 0x000000aea9617223 */ /* 0x000fe20000010061 */
[----:B------:R-:W-:Y:S01]  /*43a0*/  FFMA.FTZ R169, R191, R173, R172 ;  /* 0x000000adbfa97223 */ /* 0x000fe200000100ac */
[----:B------:R-:W-:Y:S01]  /*43b0*/  FFMA.FTZ R96, R168, R175, R96 ;  /* 0x000000afa8607223 */ /* 0x000fe20000010060 */
[----:B------:R-:W-:Y:S02]  /*43c0*/  FADD.FTZ R250, R239, -R250 ;  /* 0x800000faeffa7221 */ /* 0x000fe40000010000 */
[----:B------:R-:W-:Y:S01]  /*43d0*/  FADD.FTZ R168, R248, -R169 ;  /* 0x800000a9f8a87221 */ /* 0x000fe20000010000 */
[----:B------:R-:W-:-:S02]  /*43e0*/  HADD2.F32 R169, -RZ, R209.H0_H0 ;  /* 0x200000d1ffa97230 */ /* 0x000fc40000004100 */
[C---:B------:R-:W-:Y:S01]  /*43f0*/  FMUL.FTZ R250, R9.reuse, R250 ;  /* 0x000000fa09fa7220 */ /* 0x040fe20000410000 */
[----:B------:R-:W-:-:S03]  /*4400*/  FMUL.FTZ R168, R9, R168 ;  /* 0x000000a809a87220 */ /* 0x000fc60000410000 */
[----:B------:R-:W-:Y:S01]  /*4410*/  FMUL.FTZ R250, R250, R7 ;  /* 0x00000007fafa7220 */ /* 0x000fe20000410000 */
[----:B------:R-:W-:Y:S01]  /*4420*/  FMUL.FTZ R169, R174, R169 ;  /* 0x000000a9aea97220 */ /* 0x000fe20000410000 */
[----:B------:R-:W-:Y:S01]  /*4430*/  FMUL.FTZ R241, R168, R7 ;  /* 0x00000007a8f17220 */ /* 0x000fe20000410000 */
[----:B------:R-:W-:Y:S02]  /*4440*/  HADD2.F32 R168, -RZ, R209.H1_H1 ;  /* 0x300000d1ffa87230 */ /* 0x000fe40000004100 */
[----:B------:R-:W-:Y:S01]  /*4450*/  FFMA.FTZ R99, R171, R250, R99 ;  /* 0x000000faab637223 */ /* 0x000fe20000010063 */
[--C-:B------:R-:W-:Y:S02]  /*4460*/  HADD2.F32 R171, -RZ, R208.reuse.H0_H0 ;  /* 0x200000d0ffab7230 */ /* 0x100fe40000004100 */
[----:B------:R-:W-:Y:S01]  /*4470*/  FFMA.FTZ R98, R170, R241, R98 ;  /* 0x000000f1aa627223 */ /* 0x000fe20000010062 */
[----:B------:R-:W-:Y:S02]  /*4480*/  HADD2.F32 R170, -RZ, R208.H1_H1 ;  /* 0x300000d0ffaa7230 */ /* 0x000fe40000004100 */
[----:B------:R-:W-:Y:S01]  /*4490*/  FMUL.FTZ R168, R175, R168 ;  /* 0x000000a8afa87220 */ /* 0x000fe20000410000 */
[----:B------:R-:W-:-:S02]  /*44a0*/  FMUL.FTZ R171, R250, R171 ;  /* 0x000000abfaab7220 */ /* 0x000fc40000410000 */
[----:B------:R-:W-:Y:S01]  /*44b0*/  FMUL.FTZ R170, R241, R170 ;  /* 0x000000aaf1aa7220 */ /* 0x000fe20000410000 */
[----:B------:R-:W-:Y:S06]  /*44c0*/  BRA `(.L_x_16119) ;  /* 0x0000000000707947 */ /* 0x000fec0003800000 */
.L_x_16118:
[-CC-:B------:R-:W-:Y:S01]  /*44d0*/  FFMA.FTZ R133, R3, R173.reuse, R172.reuse ;  /* 0x000000ad03857223 */ /* 0x180fe200000100ac */
[-CC-:B------:R-:W-:Y:S01]  /*44e0*/  FFMA.FTZ R134, R176, R173.reuse, R172.reuse ;  /* 0x000000adb0867223 */ /* 0x180fe200000100ac */
[----:B------:R-:W-:Y:S02]  /*44f0*/  FFMA.FTZ R135, R191, R173, R172 ;  /* 0x000000adbf877223 */ /* 0x000fe400000100ac */
[----:B------:R-:W-:Y:S01]  /*4500*/  FADD.FTZ R132, R178, -R133 ;  /* 0x80000085b2847221 */ /* 0x000fe20000010000 */
[----:B------:R-:W-:-:S03]  /*4510*/  FADD.FTZ R134, R193, -R134 ;  /* 0x80000086c1867221 */ /* 0x000fc60000010000 */
[C---:B-----5:R-:W-:Y:S01]  /*4520*/  FMUL.FTZ R132, R9.reuse, R132 ;  /* 0x0000008409847220 */ /* 0x060fe20000410000 */
[----:B------:R-:W-:Y:S01]  /*4530*/  FMUL.FTZ R133, R9, R134 ;  /* 0x0000008609857220 */ /* 0x000fe20000410000 */
[----:B------:R-:W-:Y:S02]  /*4540*/  FADD.FTZ R134, R248, -R135 ;  /* 0x80000087f8867221 */ /* 0x000fe40000010000 */
[-C--:B------:R-:W-:Y:S01]  /*4550*/  FMUL.FTZ R175, R132, R7.reuse ;  /* 0x0000000784af7220 */ /* 0x080fe20000410000 */
[----:B------:R-:W-:Y:S01]  /*4560*/  FMUL.FTZ R174, R133, R7 ;  /* 0x0000000785ae7220 */ /* 0x000fe20000410000 */
[----:B------:R-:W-:Y:S02]  /*4570*/  FMUL.FTZ R134, R9, R134 ;  /* 0x0000008609867220 */ /* 0x000fe40000410000 */
[----:B------:R-:W-:Y:S01]  /*4580*/  FFMA.FTZ R96, R168, R175, R96 ;  /* 0x000000afa8607223 */ /* 0x000fe20000010060 */
[----:B------:R-:W-:Y:S01]  /*4590*/  FFMA.FTZ R168, R246, R173, R172 ;  /* 0x000000adf6a87223 */ /* 0x000fe200000100ac */
[----:B------:R-:W-:Y:S01]  /*45a0*/  FMUL.FTZ R241, R134, R7 ;  /* 0x0000000786f17220 */ /* 0x000fe20000410000 */
[----:B------:R-:W-:Y:S01]  /*45b0*/  FFMA.FTZ R97, R169, R174, R97 ;  /* 0x000000aea9617223 */ /* 0x000fe20000010061 */
[----:B------:R-:W-:-:S02]  /*45c0*/  HADD2.F32 R169, -RZ, R209.H0_H0 ;  /* 0x200000d1ffa97230 */ /* 0x000fc40000004100 */
[----:B------:R-:W-:Y:S01]  /*45d0*/  FADD.FTZ R168, R239, -R168 ;  /* 0x800000a8efa87221 */ /* 0x000fe20000010000 */
[----:B------:R-:W-:Y:S01]  /*45e0*/  FFMA.FTZ R98, R170, R241, R98 ;  /* 0x000000f1aa627223 */ /* 0x000fe20000010062 */
[----:B------:R-:W-:Y:S02]  /*45f0*/  HADD2.F32 R170, -RZ, R208.H1_H1 ;  /* 0x300000d0ffaa7230 */ /* 0x000fe40000004100 */
[----:B------:R-:W-:Y:S01]  /*4600*/  FMUL.FTZ R135, R9, R168 ;  /* 0x000000a809877220 */ /* 0x000fe20000410000 */
[----:B------:R-:W-:Y:S02]  /*4610*/  HADD2.F32 R168, -RZ, R209.H1_H1 ;  /* 0x300000d1ffa87230 */ /* 0x000fe40000004100 */
[----:B------:R-:W-:Y:S01]  /*4620*/  FMUL.FTZ R169, R174, R169 ;  /* 0x000000a9aea97220 */ /* 0x000fe20000410000 */
[----:B------:R-:W-:Y:S01]  /*4630*/  FMUL.FTZ R170, R241, R170 ;  /* 0x000000aaf1aa7220 */ /* 0x000fe20000410000 */
[----:B------:R-:W-:Y:S01]  /*4640*/  FMUL.FTZ R250, R135, R7 ;  /* 0x0000000787fa7220 */ /* 0x000fe20000410000 */
[----:B------:R-:W-:-:S03]  /*4650*/  FMUL.FTZ R168, R175, R168 ;  /* 0x000000a8afa87220 */ /* 0x000fc60000410000 */
[----:B------:R-:W-:Y:S01]  /*4660*/  FFMA.FTZ R99, R171, R250, R99 ;  /* 0x000000faab637223 */ /* 0x000fe20000010063 */
[----:B------:R-:W-:-:S05]  /*4670*/  HADD2.F32 R171, -RZ, R208.H0_H0 ;  /* 0x200000d0ffab7230 */ /* 0x000fca0000004100 */
[----:B------:R-:W-:-:S07]  /*4680*/  FMUL.FTZ R171, R250, R171 ;  /* 0x000000abfaab7220 */ /* 0x000fce0000410000 */
.L_x_16119:
[----:B------:R-:W0:Y:S02]  /*4690*/  @P5 LDC.64 R174, c[0x0][0x478] ;  /* 0x00011e00ffae5b82 */ /* 0x000e240000000a00 */
[----:B0-----:R-:W-:-:S06]  /*46a0*/  @P5 IMAD.WIDE.U32 R250, R8, 0x10, R174 ;  /* 0x0000001008fa5825 */ /* 0x001fcc00078e00ae */
[----:B------:R-:W0:Y:S01]  /*46b0*/  LDC.64 R174, c[0x0][0x468] ;  /* 0x00011a00ffae7b82 */ /* 0x000e220000000a00 */
[----:B------:R1:W-:Y:S01]  /*46c0*/  @P5 STG.E.128 desc[UR6][R250.64], R132 ;  /* 0x00000084fa005986 */ /* 0x0003e2000c101d06 */
[C---:B0-----:R-:W-:Y:S01]  /*46d0*/  IMAD.WIDE.U32 R174, R8.reuse, 0x10, R174 ;  /* 0x0000001008ae7825 */ /* 0x041fe200078e00ae */
[----:B------:R-:W-:-:S04]  /*46e0*/  IADD3 R8, PT, PT, R8, 0x20, RZ ;  /* 0x0000002008087810 */ /* 0x000fc80007ffe0ff */
[----:B------:R1:W-:Y:S03]  /*46f0*/  STG.E.128 desc[UR6][R174.64], R168 ;  /* 0x000000a8ae007986 */ /* 0x0003e6000c101d06 */
.L_x_16117:
[----:B------:R-:W-:Y:S05]  /*4700*/  BSYNC.RECONVERGENT B2 ;  /* 0x0000000000027941 */ /* 0x000fea0003800200 */
.L_x_16116:
[----:B------:R-:W-:Y:S01]  /*4710*/  LOP3.LUT P5, RZ, R6, 0x1, RZ, 0xc0, !PT ;  /* 0x0000000106ff7812 */ /* 0x000fe200078ac0ff */
[----:B------:R-:W-:-:S12]  /*4720*/  BSSY.RECONVERGENT B2, `(.L_x_16120) ;  /* 0x0000048000027945 */ /* 0x000fd80003800200 */
[----:B------:R-:W-:Y:S05]  /*4730*/  @!P5 BRA `(.L_x_16121) ;  /* 0x000000040018d947 */ /* 0x000fea0003800000 */
[----:B-1----:R-:W0:Y:S02]  /*4740*/  LDC.64 R168, c[0x0][0x390] ;  /* 0x0000e400ffa87b82 */ /* 0x002e240000000a00 */
[----:B0-----:R-:W-:-:S06]  /*4750*/  IMAD.WIDE.U32 R168, R8, 0x10, R168 ;  /* 0x0000001008a87825 */ /* 0x001fcc00078e00a8 */
[----:B------:R-:W5:Y:S01]  /*4760*/  LDG.E.128 R168, desc[UR6][R168.64] ;  /* 0x00000006a8a87981 */ /* 0x000f62000c1e1d00 */
[----:B------:R-:W-:-:S04]  /*4770*/  ISETP.NE.U32.AND P5, PT, RZ, UR12, PT ;  /* 0x0000000cff007c0c */ /* 0x000fc8000bfa5070 */
[----:B------:R-:W-:-:S13]  /*4780*/  ISETP.NE.AND.EX P5, PT, RZ, UR13, PT, P5 ;  /* 0x0000000dff007c0c */ /* 0x000fda000bfa5350 */
[----:B------:R-:W-:Y:S05]  /*4790*/  @!P5 BRA `(.L_x_16122) ;  /* 0x000000000074d947 */ /* 0x000fea0003800000 */
        /* <DEDUP_REMOVED lines=27> */
[----:B------:R-:W-:Y:S01]  /*4950*/  FMUL.FTZ R171, R250, R171 ;  /* 0x000000abfaab7220 */ /* 0x000fe20000410000 */
[----:B------:R-:W-:Y:S06]  /*4960*/  BRA `(.L_x_16123) ;  /* 0x0000000000707947 */ /* 0x000fec0003800000 */
.L_x_16122:
        /* <DEDUP_REMOVED lines=27> */
[----:B------:R-:W-:-:S07]  /*4b20*/  FMUL.FTZ R170, R241, R170 ;  /* 0x000000aaf1aa7220 */ /* 0x000fce0000410000 */
.L_x_16123:
[----:B------:R-:W0:Y:S08]  /*4b30*/  @P5 LDC.64 R250, c[0x0][0x478] ;  /* 0x00011e00fffa5b82 */ /* 0x000e300000000a00 */
[----:B------:R-:W1:Y:S01]  /*4b40*/  LDC.64 R174, c[0x0][0x468] ;  /* 0x00011a00ffae7b82 */ /* 0x000e620000000a00 */
[----:B0-----:R-:W-:-:S05]  /*4b50*/  @P5 IMAD.WIDE.U32 R250, R8, 0x10, R250 ;  /* 0x0000001008fa5825 */ /* 0x001fca00078e00fa */
[----:B------:R0:W-:Y:S01]  /*4b60*/  @P5 STG.E.128 desc[UR6][R250.64], R132 ;  /* 0x00000084fa005986 */ /* 0x0001e2000c101d06 */
[C---:B-1----:R-:W-:Y:S01]  /*4b70*/  IMAD.WIDE.U32 R174, R8.reuse, 0x10, R174 ;  /* 0x0000001008ae7825 */ /* 0x042fe200078e00ae */
[----:B------:R-:W-:-:S04]  /*4b80*/  IADD3 R8, PT, PT, R8, 0x20, RZ ;  /* 0x0000002008087810 */ /* 0x000fc80007ffe0ff */
[----:B------:R0:W-:Y:S03]  /*4b90*/  STG.E.128 desc[UR6][R174.64], R168 ;  /* 0x000000a8ae007986 */ /* 0x0001e6000c101d06 */
.L_x_16121:
[----:B------:R-:W-:Y:S05]  /*4ba0*/  BSYNC.RECONVERGENT B2 ;  /* 0x0000000000027941 */ /* 0x000fea0003800200 */
.L_x_16120:
[----:B------:R-:W-:Y:S01]  /*4bb0*/  LOP3.LUT P5, RZ, R6, 0x2, RZ, 0xc0, !PT ;  /* 0x0000000206ff7812 */ /* 0x000fe200078ac0ff */
[----:B------:R-:W-:-:S12]  /*4bc0*/  BSSY.RECONVERGENT B2, `(.L_x_16124) ;  /* 0x0000048000027945 */ /* 0x000fd80003800200 */
[----:B------:R-:W-:Y:S05]  /*4bd0*/  @!P5 BRA `(.L_x_16125) ;  /* 0x000000040018d947 */ /* 0x000fea0003800000 */
[----:B01----:R-:W0:Y:S02]  /*4be0*/  LDC.64 R168, c[0x0][0x390] ;  /* 0x0000e400ffa87b82 */ /* 0x003e240000000a00 */
        /* <DEDUP_REMOVED lines=34> */
.L_x_16126:
        /* <DEDUP_REMOVED lines=28> */
.L_x_16127:
[----:B------:R-:W0:Y:S08]  /*4fd0*/  @P5 LDC.64 R250, c[0x0][0x478] ;  /* 0x00011e00fffa5b82 */ /* 0x000e300000000a00 */
[----:B------:R-:W1:Y:S01]  /*4fe0*/  LDC.64 R174, c[0x0][0x468] ;  /* 0x00011a00ffae7b82 */ /* 0x000e620000000a00 */
[----:B0-----:R-:W-:-:S05]  /*4ff0*/  @P5 IMAD.WIDE.U32 R250, R8, 0x10, R250 ;  /* 0x0000001008fa5825 */ /* 0x001fca00078e00fa */
[----:B------:R2:W-:Y:S01]  /*5000*/  @P5 STG.E.128 desc[UR6][R250.64], R132 ;  /* 0x00000084fa005986 */ /* 0x0005e2000c101d06 */
[C---:B-1----:R-:W-:Y:S01]  /*5010*/  IMAD.WIDE.U32 R174, R8.reuse, 0x10, R174 ;  /* 0x0000001008ae7825 */ /* 0x042fe200078e00ae */
[----:B------:R-:W-:-:S04]  /*5020*/  IADD3 R8, PT, PT, R8, 0x20, RZ ;  /* 0x0000002008087810 */ /* 0x000fc80007ffe0ff */
[----:B------:R2:W-:Y:S03]  /*5030*/  STG.E.128 desc[UR6][R174.64], R168 ;  /* 0x000000a8ae007986 */ /* 0x0005e6000c101d06 */
.L_x_16125:
[----:B------:R-:W-:Y:S05]  /*5040*/  BSYNC.RECONVERGENT B2 ;  /* 0x0000000000027941 */ /* 0x000fea0003800200 */
.L_x_16124:
[----:B------:R-:W-:Y:S04]  /*5050*/  BSSY.RECONVERGENT B2, `(.L_x_16128) ;  /* 0x0000048000027945 */ /* 0x000fe80003800200 */
[----:B------:R-:W-:Y:S05]  /*5060*/  @!P4 BRA `(.L_x_16129) ;  /* 0x000000040018c947 */ /* 0x000fea0003800000 */
[----:B012---:R-:W0:Y:S02]  /*5070*/  LDC.64 R168, c[0x0][0x390] ;  /* 0x0000e400ffa87b82 */ /* 0x007e240000000a00 */
        /* <DEDUP_REMOVED lines=34> */
.L_x_16130:
        /* <DEDUP_REMOVED lines=28> */
.L_x_16131:
[----:B------:R-:W0:Y:S08]  /*5460*/  @P4 LDC.64 R250, c[0x0][0x478] ;  /* 0x00011e00fffa4b82 */ /* 0x000e300000000a00 */
[----:B------:R-:W1:Y:S01]  /*5470*/  LDC.64 R174, c[0x0][0x468] ;  /* 0x00011a00ffae7b82 */ /* 0x000e620000000a00 */
[----:B0-----:R-:W-:-:S05]  /*5480*/  @P4 IMAD.WIDE.U32 R250, R8, 0x10, R250 ;  /* 0x0000001008fa4825 */ /* 0x001fca00078e00fa */
[----:B------:R3:W-:Y:S01]  /*5490*/  @P4 STG.E.128 desc[UR6][R250.64], R132 ;  /* 0x00000084fa004986 */ /* 0x0007e2000c101d06 */
[C---:B-1----:R-:W-:Y:S01]  /*54a0*/  IMAD.WIDE.U32 R174, R8.reuse, 0x10, R174 ;  /* 0x0000001008ae7825 */ /* 0x042fe200078e00ae */
[----:B------:R-:W-:-:S04]  /*54b0*/  IADD3 R8, PT, PT, R8, 0x20, RZ ;  /* 0x0000002008087810 */ /* 0x000fc80007ffe0ff */
[----:B------:R3:W-:Y:S03]  /*54c0*/  STG.E.128 desc[UR6][R174.64], R168 ;  /* 0x000000a8ae007986 */ /* 0x0007e6000c101d06 */
.L_x_16129:
[----:B------:R-:W-:Y:S05]  /*54d0*/  BSYNC.RECONVERGENT B2 ;  /* 0x0000000000027941 */ /* 0x000fea0003800200 */
.L_x_16128:
[----:B------:R-:W-:Y:S04]  /*54e0*/  BSSY.RECONVERGENT B2, `(.L_x_16132) ;  /* 0x0000048000027945 */ /* 0x000fe80003800200 */
[----:B------:R-:W-:Y:S05]  /*54f0*/  @!P3 BRA `(.L_x_16133) ;  /* 0x000000040018b947 */ /* 0x000fea0003800000 */
[----:B0123--:R-:W0:Y:S02]  /*5500*/  LDC.64 R168, c[0x0][0x390] ;  /* 0x0000e400ffa87b82 */ /* 0x00fe240000000a00 */
        /* <DEDUP_REMOVED lines=34> */
.L_x_16134:
        /* <DEDUP_REMOVED lines=28> */
.L_x_16135:
[----:B------:R-:W0:Y:S08]  /*58f0*/  @P3 LDC.64 R250, c[0x0][0x478] ;  /* 0x00011e00fffa3b82 */ /* 0x000e300000000a00 */
[----:B------:R-:W1:Y:S01]  /*5900*/  LDC.64 R174, c[0x0][0x468] ;  /* 0x00011a00ffae7b82 */ /* 0x000e620000000a00 */
[----:B0-----:R-:W-:-:S05]  /*5910*/  @P3 IMAD.WIDE.U32 R250, R8, 0x10, R250 ;  /* 0x0000001008fa3825 */ /* 0x001fca00078e00fa */
[----:B------:R4:W-:Y:S01]  /*5920*/  @P3 STG.E.128 desc[UR6][R250.64], R132 ;  /* 0x00000084fa003986 */ /* 0x0009e2000c101d06 */
[C---:B-1----:R-:W-:Y:S01]  /*5930*/  IMAD.WIDE.U32 R174, R8.reuse, 0x10, R174 ;  /* 0x0000001008ae7825 */ /* 0x042fe200078e00ae */
[----:B------:R-:W-:-:S04]  /*5940*/  IADD3 R8, PT, PT, R8, 0x20, RZ ;  /* 0x0000002008087810 */ /* 0x000fc80007ffe0ff */
[----:B------:R4:W-:Y:S03]  /*5950*/  STG.E.128 desc[UR6][R174.64], R168 ;  /* 0x000000a8ae007986 */ /* 0x0009e6000c101d06 */
.L_x_16133:
[----:B------:R-:W-:Y:S05]  /*5960*/  BSYNC.RECONVERGENT B2 ;  /* 0x0000000000027941 */ /* 0x000fea0003800200 */
.L_x_16132:
[----:B------:R-:W-:Y:S04]  /*5970*/  BSSY.RECONVERGENT B2, `(.L_x_16136) ;  /* 0x0000048000027945 */ /* 0x000fe80003800200 */
[----:B------:R-:W-:Y:S05]  /*5980*/  @!P2 BRA `(.L_x_16137) ;  /* 0x000000040018a947 */ /* 0x000fea0003800000 */
[----:B01234-:R-:W0:Y:S02]  /*5990*/  LDC.64 R168, c[0x0][0x390] ;  /* 0x0000e400ffa87b82 */ /* 0x01fe240000000a00 */
        /* <DEDUP_REMOVED lines=34> */
.L_x_16138:
        /* <DEDUP_REMOVED lines=28> */
.L_x_16139:
[----:B------:R-:W0:Y:S08]  /*5d80*/  @P2 LDC.64 R250, c[0x0][0x478] ;  /* 0x00011e00fffa2b82 */ /* 0x000e300000000a00 */
[----:B------:R-:W1:Y:S01]  /*5d90*/  LDC.64 R174, c[0x0][0x468] ;  /* 0x00011a00ffae7b82 */ /* 0x000e620000000a00 */
[----:B0-----:R-:W-:-:S05]  /*5da0*/  @P2 IMAD.WIDE.U32 R250, R8, 0x10, R250 ;  /* 0x0000001008fa2825 */ /* 0x001fca00078e00fa */
[----:B------:R0:W-:Y:S01]  /*5db0*/  @P2 STG.E.128 desc[UR6][R250.64], R132 ;  /* 0x00000084fa002986 */ /* 0x0001e2000c101d06 */
[C---:B-1----:R-:W-:Y:S01]  /*5dc0*/  IMAD.WIDE.U32 R174, R8.reuse, 0x10, R174 ;  /* 0x0000001008ae7825 */ /* 0x042fe200078e00ae */
[----:B------:R-:W-:-:S04]  /*5dd0*/  IADD3 R8, PT, PT, R8, 0x20, RZ ;  /* 0x0000002008087810 */ /* 0x000fc80007ffe0ff */
[----:B------:R0:W-:Y:S03]  /*5de0*/  STG.E.128 desc[UR6][R174.64], R168 ;  /* 0x000000a8ae007986 */ /* 0x0001e6000c101d06 */
.L_x_16137:
[----:B------:R-:W-:Y:S05]  /*5df0*/  BSYNC.RECONVERGENT B2 ;  /* 0x0000000000027941 */ /* 0x000fea0003800200 */
.L_x_16136:
        /* <DEDUP_REMOVED lines=37> */
.L_x_16142:
        /* <DEDUP_REMOVED lines=28> */
.L_x_16143:
[----:B------:R-:W0:Y:S08]  /*6210*/  @P1 LDC.64 R250, c[0x0][0x478] ;  /* 0x00011e00fffa1b82 */ /* 0x000e300000000a00 */
[----:B------:R-:W1:Y:S01]  /*6220*/  LDC.64 R174, c[0x0][0x468] ;  /* 0x00011a00ffae7b82 */ /* 0x000e620000000a00 */
[----:B0-----:R-:W-:-:S05]  /*6230*/  @P1 IMAD.WIDE.U32 R250, R8, 0x10, R250 ;  /* 0x0000001008fa1825 */ /* 0x001fca00078e00fa */
[----:B------:R0:W-:Y:S01]  /*6240*/  @P1 STG.E.128 desc[UR6][R250.64], R132 ;  /* 0x00000084fa001986 */ /* 0x0001e2000c101d06 */
[C---:B-1----:R-:W-:Y:S01]  /*6250*/  IMAD.WIDE.U32 R174, R8.reuse, 0x10, R174 ;  /* 0x0000001008ae7825 */ /* 0x042fe200078e00ae */
[----:B------:R-:W-:-:S04]  /*6260*/  IADD3 R8, PT, PT, R8, 0x20, RZ ;  /* 0x0000002008087810 */ /* 0x000fc80007ffe0ff */
[----:B------:R0:W-:Y:S03]  /*6270*/  STG.E.128 desc[UR6][R174.64], R168 ;  /* 0x000000a8ae007986 */ /* 0x0001e6000c101d06 */
.L_x_16141:
[----:B------:R-:W-:Y:S05]  /*6280*/  BSYNC.RECONVERGENT B2 ;  /* 0x0000000000027941 */ /* 0x000fea0003800200 */
.L_x_16140:
        /* <DEDUP_REMOVED lines=19> */
[-C--:B------:R-:W-:Y:S01]  /*63c0*/  FMUL.FTZ R172, R135, R7.reuse ;  /* 0x0000000787ac7220 */ /* 0x080fe20000410000 */
[-C--:B------:R-:W-:Y:S01]  /*63d0*/  FMUL.FTZ R9, R132, R7.reuse ;  /* 0x0000000784097220 */ /* 0x080fe20000410000 */
[-C--:B------:R-:W-:Y:S01]  /*63e0*/  FMUL.FTZ R174, R133, R7.reuse ;  /* 0x0000000785ae7220 */ /* 0x080fe20000410000 */
[----:B------:R-:W-:Y:S01]  /*63f0*/  FMUL.FTZ R7, R134, R7 ;  /* 0x0000000786077220 */ /* 0x000fe20000410000 */
[----:B------:R-:W-:Y:S01]  /*6400*/  FFMA.FTZ R127, R171, R172, R127 ;  /* 0x000000acab7f7223 */ /* 0x000fe2000001007f */
[----:B------:R-:W-:Y:S01]  /*6410*/  FFMA.FTZ R124, R168, R9, R124 ;  /* 0x00000009a87c7223 */ /* 0x000fe2000001007c */
[----:B------:R-:W-:Y:S01]  /*6420*/  FFMA.FTZ R125, R169, R174, R125 ;  /* 0x000000aea97d7223 */ /* 0x000fe2000001007d */
[----:B------:R-:W-:Y:S01]  /*6430*/  FFMA.FTZ R126, R170, R7, R126 ;  /* 0x00000007aa7e7223 */ /* 0x000fe2000001007e */
[----:B------:R-:W-:-:S02]  /*6440*/  HADD2.F32 R168, -RZ, R192.H1_H1 ;  /* 0x300000c0ffa87230 */ /* 0x000fc40000004100 */
[----:B------:R-:W-:Y:S02]  /*6450*/  HADD2.F32 R169, -RZ, R192.H0_H0 ;  /* 0x200000c0ffa97230 */ /* 0x000fe40000004100 */
[--C-:B------:R-:W-:Y:S02]  /*6460*/  HADD2.F32 R170, -RZ, R190.reuse.H1_H1 ;  /* 0x300000beffaa7230 */ /* 0x100fe40000004100 */
[----:B------:R-:W-:Y:S01]  /*6470*/  FMUL.FTZ R168, R9, R168 ;  /* 0x000000a809a87220 */ /* 0x000fe20000410000 */
[----:B------:R-:W-:Y:S02]  /*6480*/  HADD2.F32 R171, -RZ, R190.H0_H0 ;  /* 0x200000beffab7230 */ /* 0x000fe40000004100 */
[----:B------:R-:W-:Y:S01]  /*6490*/  FMUL.FTZ R169, R174, R169 ;  /* 0x000000a9aea97220 */ /* 0x000fe20000410000 */
[----:B------:R-:W-:Y:S02]  /*64a0*/  FMUL.FTZ R170, R7, R170 ;  /* 0x000000aa07aa7220 */ /* 0x000fe40000410000 */
[----:B------:R-:W-:Y:S01]  /*64b0*/  FMUL.FTZ R171, R172, R171 ;  /* 0x000000abacab7220 */ /* 0x000fe20000410000 */
[----:B------:R-:W-:Y:S06]  /*64c0*/  BRA `(.L_x_16146) ;  /* 0x0000000000707947 */ /* 0x000fec0003800000 */
.L_x_16145:
        /* <DEDUP_REMOVED lines=27> */
[----:B------:R-:W-:-:S07]  /*6680*/  FMUL.FTZ R171, R174, R171 ;  /* 0x000000abaeab7220 */ /* 0x000fce0000410000 */
.L_x_16146:
[----:B------:R-:W0:Y:S08]  /*6690*/  @P0 LDC.64 R174, c[0x0][0x478] ;  /* 0x00011e00ffae0b82 */ /* 0x000e300000000a00 */
[----:B------:R-:W1:Y:S01]  /*66a0*/  LDC.64 R172, c[0x0][0x468] ;  /* 0x00011a00ffac7b82 */ /* 0x000e620000000a00 */
[----:B0-----:R-:W-:-:S05]  /*66b0*/  @P0 IMAD.WIDE.U32 R174, R8, 0x10, R174 ;  /* 0x0000001008ae0825 */ /* 0x001fca00078e00ae */
[----:B------:R0:W-:Y:S01]  /*66c0*/  @P0 STG.E.128 desc[UR6][R174.64], R132 ;  /* 0x00000084ae000986 */ /* 0x0001e2000c101d06 */
[----:B-1----:R-:W-:-:S05]  /*66d0*/  IMAD.WIDE.U32 R172, R8, 0x10, R172 ;  /* 0x0000001008ac7825 */ /* 0x002fca00078e00ac */
[----:B------:R0:W-:Y:S01]  /*66e0*/  STG.E.128 desc[UR6][R172.64], R168 ;  /* 0x000000a8ac007986 */ /* 0x0001e2000c101d06 */
[----:B------:R-:W-:Y:S05]  /*66f0*/  BRA `(.L_x_16144) ;  /* 0x0000002400247947 */ /* 0x000fea0003800000 */
.L_x_16115:
        /* <DEDUP_REMOVED lines=9> */
[----:B------:R-:W-:-:S03]  /*6790*/  FFMA.FTZ R175, R3, R173, R172 ;  /* 0x000000ad03af7223 */ /* 0x000fc600000100ac */
[----:B------:R-:W-:Y:S01]  /*67a0*/  FADD.FTZ R174, R193, -R174 ;  /* 0x800000aec1ae7221 */ /* 0x000fe20000010000 */
[----:B------:R-:W-:-:S03]  /*67b0*/  FADD.FTZ R250, R178, -R175 ;  /* 0x800000afb2fa7221 */ /* 0x000fc60000010000 */
[C---:B-----5:R-:W-:Y:S01]  /*67c0*/  FFMA.FTZ R174, R9.reuse, R174, R137 ;  /* 0x000000ae09ae7223 */ /* 0x060fe20000010089 */
[----:B------:R-:W-:-:S03]  /*67d0*/  FFMA.FTZ R250, R9, R250, R136 ;  /* 0x000000fa09fa7223 */ /* 0x000fc60000010088 */
        /* <DEDUP_REMOVED lines=9> */
[C---:B------:R-:W-:Y:S01]  /*6870*/  FFMA.FTZ R250, R9.reuse, R250, R139 ;  /* 0x000000fa09fa7223 */ /* 0x040fe2000001008b */
[----:B------:R-:W-:-:S03]  /*6880*/  FFMA.FTZ R168, R9, R168, R138 ;  /* 0x000000a809a87223 */ /* 0x000fc6000001008a */
[-C--:B------:R-:W-:Y:S01]  /*6890*/  FMUL.FTZ R250, R250, R7.reuse ;  /* 0x00000007fafa7220 */ /* 0x080fe20000410000 */
[----:B------:R-:W-:Y:S01]  /*68a0*/  FMUL.FTZ R169, R169, R174 ;  /* 0x000000aea9a97220 */ /* 0x000fe20000410000 */
[----:B------:R-:W-:Y:S01]  /*68b0*/  FMUL.FTZ R241, R168, R7 ;  /* 0x00000007a8f17220 */ /* 0x000fe20000410000 */
[----:B------:R-:W-:Y:S02]  /*68c0*/  HADD2.F32 R168, -RZ, R209.H1_H1 ;  /* 0x300000d1ffa87230 */ /* 0x000fe40000004100 */
[-C--:B------:R-:W-:Y:S01]  /*68d0*/  FFMA.FTZ R99, R171, R250.reuse, R99 ;  /* 0x000000faab637223 */ /* 0x080fe20000010063 */
[--C-:B------:R-:W-:Y:S02]  /*68e0*/  HADD2.F32 R171, -RZ, R208.reuse.H0_H0 ;  /* 0x200000d0ffab7230 */ /* 0x100fe40000004100 */
[----:B------:R-:W-:Y:S01]  /*68f0*/  FFMA.FTZ R98, R170, R241, R98 ;  /* 0x000000f1aa627223 */ /* 0x000fe20000010062 */
[----:B------:R-:W-:Y:S02]  /*6900*/  HADD2.F32 R170, -RZ, R208.H1_H1 ;  /* 0x300000d0ffaa7230 */ /* 0x000fe40000004100 */
[----:B------:R-:W-:Y:S01]  /*6910*/  FMUL.FTZ R168, R168, R175 ;  /* 0x000000afa8a87220 */ /* 0x000fe20000410000 */
[----:B------:R-:W-:-:S02]  /*6920*/  FMUL.FTZ R171, R171, R250 ;  /* 0x000000faabab7220 */ /* 0x000fc40000410000 */
[----:B------:R-:W-:Y:S01]  /*6930*/  FMUL.FTZ R170, R170, R241 ;  /* 0x000000f1aaaa7220 */ /* 0x000fe20000410000 */
[----:B------:R-:W-:Y:S06]  /*6940*/  BRA `(.L_x_16150) ;  /* 0x0000000000707947 */ /* 0x000fec0003800000 */
.L_x_16149:
[-CC-:B------:R-:W-:Y:S01]  /*6950*/  FFMA.FTZ R133, R3, R173.reuse, R172.reuse ;  /* 0x000000ad03857223 */ /* 0x180fe200000100ac */
[-CC-:B------:R-:W-:Y:S01]  /*6960*/  FFMA.FTZ R134, R176, R173.reuse, R172.reuse ;  /* 0x000000adb0867223 */ /* 0x180fe200000100ac */
[----:B------:R-:W-:Y:S02]  /*6970*/  FFMA.FTZ R135, R191, R173, R172 ;  /* 0x000000adbf877223 */ /* 0x000fe400000100ac */
[----:B------:R-:W-:Y:S01]  /*6980*/  FADD.FTZ R132, R178, -R133 ;  /* 0x80000085b2847221 */ /* 0x000fe20000010000 */
[----:B------:R-:W-:-:S03]  /*6990*/  FADD.FTZ R134, R193, -R134 ;  /* 0x80000086c1867221 */ /* 0x000fc60000010000 */
[C---:B-----5:R-:W-:Y:S01]  /*69a0*/  FFMA.FTZ R132, R9.reuse, R132, R136 ;  /* 0x0000008409847223 */ /* 0x060fe20000010088 */
[----:B------:R-:W-:Y:S01]  /*69b0*/  FFMA.FTZ R133, R9, R134, R137 ;  /* 0x0000008609857223 */ /* 0x000fe20000010089 */
[----:B------:R-:W-:Y:S02]  /*69c0*/  FADD.FTZ R134, R248, -R135 ;  /* 0x80000087f8867221 */ /* 0x000fe40000010000 */
[-C--:B------:R-:W-:Y:S01]  /*69d0*/  FMUL.FTZ R175, R132, R7.reuse ;  /* 0x0000000784af7220 */ /* 0x080fe20000410000 */
[----:B------:R-:W-:Y:S01]  /*69e0*/  FMUL.FTZ R174, R133, R7 ;  /* 0x0000000785ae7220 */ /* 0x000fe20000410000 */
[----:B------:R-:W-:Y:S02]  /*69f0*/  FFMA.FTZ R134, R9, R134, R138 ;  /* 0x0000008609867223 */ /* 0x000fe4000001008a */
[----:B------:R-:W-:Y:S01]  /*6a00*/  FFMA.FTZ R96, R168, R175, R96 ;  /* 0x000000afa8607223 */ /* 0x000fe20000010060 */
[----:B------:R-:W-:Y:S01]  /*6a10*/  FFMA.FTZ R168, R246, R173, R172 ;  /* 0x000000adf6a87223 */ /* 0x000fe200000100ac */
[----:B------:R-:W-:Y:S01]  /*6a20*/  FMUL.FTZ R241, R134, R7 ;  /* 0x0000000786f17220 */ /* 0x000fe20000410000 */
[----:B------:R-:W-:Y:S01]  /*6a30*/  FFMA.FTZ R97, R169, R174, R97 ;  /* 0x000000aea9617223 */ /* 0x000fe20000010061 */
[----:B------:R-:W-:-:S02]  /*6a40*/  HADD2.F32 R169, -RZ, R209.H0_H0 ;  /* 0x200000d1ffa97230 */ /* 0x000fc40000004100 */
[----:B------:R-:W-:Y:S01]  /*6a50*/  FADD.FTZ R168, R239, -R168 ;  /* 0x800000a8efa87221 */ /* 0x000fe20000010000 */
[-C--:B------:R-:W-:Y:S01]  /*6a60*/  FFMA.FTZ R98, R170, R241.reuse, R98 ;  /* 0x000000f1aa627223 */ /* 0x080fe20000010062 */
[----:B------:R-:W-:Y:S02]  /*6a70*/  HADD2.F32 R170, -RZ, R208.H1_H1 ;  /* 0x300000d0ffaa7230 */ /* 0x000fe40000004100 */
[----:B------:R-:W-:Y:S01]  /*6a80*/  FFMA.FTZ R135, R9, R168, R139 ;  /* 0x000000a809877223 */ /* 0x000fe2000001008b */
        /* <DEDUP_REMOVED lines=8> */
.L_x_16150:
        /* <DEDUP_REMOVED lines=9> */
.L_x_16148:
[----:B------:R-:W-:Y:S05]  /*6ba0*/  BSYNC.RECONVERGENT B2 ;  /* 0x0000000000027941 */ /* 0x000fea0003800200 */
.L_x_16147:
[----:B------:R-:W-:Y:S01]  /*6bb0*/  LOP3.LUT P5, RZ, R6, 0x1, RZ, 0xc0, !PT ;  /* 0x0000000106ff7812 */ /* 0x000fe200078ac0ff */
[----:B------:R-:W-:-:S12]  /*6bc0*/  BSSY.RECONVERGENT B2, `(.L_x_16151) ;  /* 0x0000048000027945 */ /* 0x000fd80003800200 */
        /* <DEDUP_REMOVED lines=36> */
.L_x_16153:
        /* <DEDUP_REMOVED lines=27> */
[----:B------:R-:W-:-:S07]  /*6fc0*/  FMUL.FTZ R170, R170, R241 ;  /* 0x000000f1aaaa7220 */ /* 0x000fce0000410000 */
.L_x_16154:
[----:B------:R-:W0:Y:S08]  /*6fd0*/  @P5 LDC.64 R250, c[0x0][0x478] ;  /* 0x00011e00fffa5b82 */ /* 0x000e300000000a00 */
[----:B------:R-:W1:Y:S01]  /*6fe0*/  LDC.64 R174, c[0x0][0x468] ;  /* 0x00011a00ffae7b82 */ /* 0x000e620000000a00 */
[----:B0-----:R-:W-:-:S05]  /*6ff0*/  @P5 IMAD.WIDE.U32 R250, R8, 0x10, R250 ;  /* 0x0000001008fa5825 */ /* 0x001fca00078e00fa */
[----:B------:R2:W-:Y:S01]  /*7000*/  @P5 STG.E.128 desc[UR6][R250.64], R132 ;  /* 0x00000084fa005986 */ /* 0x0005e2000c101d06 */
[C---:B-1----:R-:W-:Y:S01]  /*7010*/  IMAD.WIDE.U32 R174, R8.reuse, 0x10, R174 ;  /* 0x0000001008ae7825 */ /* 0x042fe200078e00ae */
[----:B------:R-:W-:-:S04]  /*7020*/  IADD3 R8, PT, PT, R8, 0x20, RZ ;  /* 0x0000002008087810 */ /* 0x000fc80007ffe0ff */
[----:B------:R2:W-:Y:S03]  /*7030*/  STG.E.128 desc[UR6][R174.64], R168 ;  /* 0x000000a8ae007986 */ /* 0x0005e6000c101d06 */
.L_x_16152:
[----:B------:R-:W-:Y:S05]  /*7040*/  BSYNC.RECONVERGENT B2 ;  /* 0x0000000000027941 */ /* 0x000fea0003800200 */
.L_x_16151:
[----:B------:R-:W-:Y:S01]  /*7050*/  LOP3.LUT P5, RZ, R6, 0x2, RZ, 0xc0, !PT ;  /* 0x0000000206ff7812 */ /* 0x000fe200078ac0ff */
[----:B------:R-:W-:-:S12]  /*7060*/  BSSY.RECONVERGENT B2, `(.L_x_16155) ;  /* 0x0000048000027945 */ /* 0x000fd80003800200 */
        /* <DEDUP_REMOVED lines=36> */
.L_x_16157:
        /* <DEDUP_REMOVED lines=28> */
.L_x_16158:
[----:B------:R-:W0:Y:S08]  /*7470*/  @P5 LDC.64 R250, c[0x0][0x478] ;  /* 0x00011e00fffa5b82 */ /* 0x000e300000000a00 */
[----:B------:R-:W1:Y:S01]  /*7480*/  LDC.64 R174, c[0x0][0x468] ;  /* 0x00011a00ffae7b82 */ /* 0x000e620000000a00 */
[----:B0-----:R-:W-:-:S05]  /*7490*/  @P5 IMAD.WIDE.U32 R250, R8, 0x10, R250 ;  /* 0x0000001008fa5825 */ /* 0x001fca00078e00fa */
[----:B------:R3:W-:Y:S01]  /*74a0*/  @P5 STG.E.128 desc[UR6][R250.64], R132 ;  /* 0x00000084fa005986 */ /* 0x0007e2000c101d06 */
[C---:B-1----:R-:W-:Y:S01]  /*74b0*/  IMAD.WIDE.U32 R174, R8.reuse, 0x10, R174 ;  /* 0x0000001008ae7825 */ /* 0x042fe200078e00ae */
[----:B------:R-:W-:-:S04]  /*74c0*/  IADD3 R8, PT, PT, R8, 0x20, RZ ;  /* 0x0000002008087810 */ /* 0x000fc80007ffe0ff */
[----:B------:R3:W-:Y:S03]  /*74d0*/  STG.E.128 desc[UR6][R174.64], R168 ;  /* 0x000000a8ae007986 */ /* 0x0007e6000c101d06 */
.L_x_16156:
[----:B------:R-:W-:Y:S05]  /*74e0*/  BSYNC.RECONVERGENT B2 ;  /* 0x0000000000027941 */ /* 0x000fea0003800200 */
.L_x_16155:
[----:B------:R-:W-:Y:S04]  /*74f0*/  BSSY.RECONVERGENT B2, `(.L_x_16159) ;  /* 0x0000048000027945 */ /* 0x000fe80003800200 */
        /* <DEDUP_REMOVED lines=36> */
.L_x_16161:
        /* <DEDUP_REMOVED lines=28> */
.L_x_16162:
[----:B------:R-:W0:Y:S08]  /*7900*/  @P4 LDC.64 R250, c[0x0][0x478] ;  /* 0x00011e00fffa4b82 */ /* 0x000e300000000a00 */
[----:B------:R-:W1:Y:S01]  /*7910*/  LDC.64 R174, c[0x0][0x468] ;  /* 0x00011a00ffae7b82 */ /* 0x000e620000000a00 */
[----:B0-----:R-:W-:-:S05]  /*7920*/  @P4 IMAD.WIDE.U32 R250, R8, 0x10, R250 ;  /* 0x0000001008fa4825 */ /* 0x001fca00078e00fa */
[----:B------:R4:W-:Y:S01]  /*7930*/  @P4 STG.E.128 desc[UR6][R250.64], R132 ;  /* 0x00000084fa004986 */ /* 0x0009e2000c101d06 */
[C---:B-1----:R-:W-:Y:S01]  /*7940*/  IMAD.WIDE.U32 R174, R8.reuse, 0x10, R174 ;  /* 0x0000001008ae7825 */ /* 0x042fe200078e00ae */
[----:B------:R-:W-:-:S04]  /*7950*/  IADD3 R8, PT, PT, R8, 0x20, RZ ;  /* 0x0000002008087810 */ /* 0x000fc80007ffe0ff */
[----:B------:R4:W-:Y:S03]  /*7960*/  STG.E.128 desc[UR6][R174.64], R168 ;  /* 0x000000a8ae007986 */ /* 0x0009e6000c101d06 */
.L_x_16160:
[----:B------:R-:W-:Y:S05]  /*7970*/  BSYNC.RECONVERGENT B2 ;  /* 0x0000000000027941 */ /* 0x000fea0003800200 */
.L_x_16159:
[----:B------:R-:W-:Y:S04]  /*7980*/  BSSY.RECONVERGENT B2, `(.L_x_16163) ;  /* 0x0000048000027945 */ /* 0x000fe80003800200 */
[----:B------:R-:W-:Y:S05]  /*7990*/  @!P3 BRA `(.L_x_16164) ;  /* 0x000000040018b947 */ /* 0x000fea0003800000 */
[----:B0-234-:R-:W0:Y:S02]  /*79a0*/  LDC.64 R168, c[0x0][0x390] ;  /* 0x0000e400ffa87b82 */ /* 0x01de240000000a00 */
        /* <DEDUP_REMOVED lines=34> */
.L_x_16165:
        /* <DEDUP_REMOVED lines=28> */
.L_x_16166:
[----:B------:R-:W0:Y:S08]  /*7d90*/  @P3 LDC.64 R250, c[0x0][0x478] ;  /* 0x00011e00fffa3b82 */ /* 0x000e300000000a00 */
[----:B------:R-:W1:Y:S01]  /*7da0*/  LDC.64 R174, c[0x0][0x468] ;  /* 0x00011a00ffae7b82 */ /* 0x000e620000000a00 */
[----:B0-----:R-:W-:-:S05]  /*7db0*/  @P3 IMAD.WIDE.U32 R250, R8, 0x10, R250 ;  /* 0x0000001008fa3825 */ /* 0x001fca00078e00fa */
[----:B------:R0:W-:Y:S01]  /*7dc0*/  @P3 STG.E.128 desc[UR6][R250.64], R132 ;  /* 0x00000084fa003986 */ /* 0x0001e2000c101d06 */
[C---:B-1----:R-:W-:Y:S01]  /*7dd0*/  IMAD.WIDE.U32 R174, R8.reuse, 0x10, R174 ;  /* 0x0000001008ae7825 */ /* 0x042fe200078e00ae */
[----:B------:R-:W-:-:S04]  /*7de0*/  IADD3 R8, PT, PT, R8, 0x20, RZ ;  /* 0x0000002008087810 */ /* 0x000fc80007ffe0ff */
[----:B------:R0:W-:Y:S03]  /*7df0*/  STG.E.128 desc[UR6][R174.64], R168 ;  /* 0x000000a8ae007986 */ /* 0x0001e6000c101d06 */
.L_x_16164:
[----:B------:R-:W-:Y:S05]  /*7e00*/  BSYNC.RECONVERGENT B2 ;  /* 0x0000000000027941 */ /* 0x000fea0003800200 */
.L_x_16163:
        /* <DEDUP_REMOVED lines=37> */
.L_x_16169:
        /* <DEDUP_REMOVED lines=28> */
.L_x_16170:
[----:B------:R-:W0:Y:S08]  /*8220*/  @P2 LDC.64 R250, c[0x0][0x478] ;  /* 0x00011e00fffa2b82 */ /* 0x000e300000000a00 */
[----:B------:R-:W1:Y:S01]  /*8230*/  LDC.64 R174, c[0x0][0x468] ;  /* 0x00011a00ffae7b82 */ /* 0x000e620000000a00 */
[----:B0-----:R-:W-:-:S05]  /*8240*/  @P2 IMAD.WIDE.U32 R250, R8, 0x10, R250 ;  /* 0x0000001008fa2825 */ /* 0x001fca00078e00fa */
[----:B------:R0:W-:Y:S01]  /*8250*/  @P2 STG.E.128 desc[UR6][R250.64], R132 ;  /* 0x00000084fa002986 */ /* 0x0001e2000c101d06 */
[C---:B-1----:R-:W-:Y:S01]  /*8260*/  IMAD.WIDE.U32 R174, R8.reuse, 0x10, R174 ;  /* 0x0000001008ae7825 */ /* 0x042fe200078e00ae */
[----:B------:R-:W-:-:S04]  /*8270*/  IADD3 R8, PT, PT, R8, 0x20, RZ ;  /* 0x0000002008087810 */ /* 0x000fc80007ffe0ff */
[----:B------:R0:W-:Y:S03]  /*8280*/  STG.E.128 desc[UR6][R174.64], R168 ;  /* 0x000000a8ae007986 */ /* 0x0001e6000c101d06 */
.L_x_16168:
[----:B------:R-:W-:Y:S05]  /*8290*/  BSYNC.RECONVERGENT B2 ;  /* 0x0000000000027941 */ /* 0x000fea0003800200 */
.L_x_16167:
        /* <DEDUP_REMOVED lines=37> */
.L_x_16173:
        /* <DEDUP_REMOVED lines=28> */
.L_x_16174:
[----:B------:R-:W0:Y:S08]  /*86b0*/  @P1 LDC.64 R250, c[0x0][0x478] ;  /* 0x00011e00fffa1b82 */ /* 0x000e300000000a00 */
[----:B------:R-:W1:Y:S01]  /*86c0*/  LDC.64 R174, c[0x0][0x468] ;  /* 0x00011a00ffae7b82 */ /* 0x000e620000000a00 */
[----:B0-----:R-:W-:-:S05]  /*86d0*/  @P1 IMAD.WIDE.U32 R250, R8, 0x10, R250 ;  /* 0x0000001008fa1825 */ /* 0x001fca00078e00fa */
[----:B------:R0:W-:Y:S01]  /*86e0*/  @P1 STG.E.128 desc[UR6][R250.64], R132 ;  /* 0x00000084fa001986 */ /* 0x0001e2000c101d06 */
[C---:B-1----:R-:W-:Y:S01]  /*86f0*/  IMAD.WIDE.U32 R174, R8.reuse, 0x10, R174 ;  /* 0x0000001008ae7825 */ /* 0x042fe200078e00ae */
[----:B------:R-:W-:-:S04]  /*8700*/  IADD3 R8, PT, PT, R8, 0x20, RZ ;  /* 0x0000002008087810 */ /* 0x000fc80007ffe0ff */
[----:B------:R0:W-:Y:S03]  /*8710*/  STG.E.128 desc[UR6][R174.64], R168 ;  /* 0x000000a8ae007986 */ /* 0x0001e6000c101d06 */
.L_x_16172:
[----:B------:R-:W-:Y:S05]  /*8720*/  BSYNC.RECONVERGENT B2 ;  /* 0x0000000000027941 */ /* 0x000fea0003800200 */
.L_x_16171:
        /* <DEDUP_REMOVED lines=36> */
.L_x_16175:
        /* <DEDUP_REMOVED lines=28> */
.L_x_16176:
[----:B------:R-:W0:Y:S08]  /*8b30*/  @P0 LDC.64 R174, c[0x0][0x478] ;  /* 0x00011e00ffae0b82 */ /* 0x000e300000000a00 */
[----:B------:R-:W1:Y:S01]  /*8b40*/  LDC.64 R172, c[0x0][0x468] ;  /* 0x00011a00ffac7b82 */ /* 0x000e620000000a00 */
[----:B0-----:R-:W-:-:S05]  /*8b50*/  @P0 IMAD.WIDE.U32 R174, R8, 0x10, R174 ;  /* 0x0000001008ae0825 */ /* 0x001fca00078e00ae */
[----:B------:R0:W-:Y:S01]  /*8b60*/  @P0 STG.E.128 desc[UR6][R174.64], R132 ;  /* 0x00000084ae000986 */ /* 0x0001e2000c101d06 */
[----:B-1----:R-:W-:-:S05]  /*8b70*/  IMAD.WIDE.U32 R172, R8, 0x10, R172 ;  /* 0x0000001008ac7825 */ /* 0x002fca00078e00ac */
[----:B------:R0:W-:Y:S02]  /*8b80*/  STG.E.128 desc[UR6][R172.64], R168 ;  /* 0x000000a8ac007986 */ /* 0x0001e4000c101d06 */
.L_x_16144:
[----:B------:R-:W-:Y:S05]  /*8b90*/  BSYNC.RECONVERGENT B1 ;  /* 0x0000000000017941 */ /* 0x000fea0003800200 */
.L_x_16114:
[----:B-----5:R-:W1:Y:S02]  /*8ba0*/  LDC.64 R8, c[0x0][0x380] ;  /* 0x0000e000ff087b82 */ /* 0x020e640000000a00 */
[----:B-1----:R-:W-:-:S04]  /*8bb0*/  LEA R5, R8, R5, 0x2 ;  /* 0x0000000508057211 */ /* 0x002fc800078e10ff */
[----:B------:R-:W-:-:S13]  /*8bc0*/  ISETP.GE.AND P0, PT, R5, R9, PT ;  /* 0x000000090500720c */ /* 0x000fda0003f06270 */
[----:B------:R-:W-:Y:S05]  /*8bd0*/  @!P0 BRA `(.L_x_16177) ;  /* 0xffffff8400748947 */ /* 0x000fea000383ffff */
.L_x_16081:
[----:B------:R-:W-:Y:S05]  /*8be0*/  BSYNC B0 ;  /* 0x0000000000007941 */ /* 0x000fea0003800000 */
.L_x_16080:
[----:B-----5:R-:W1:Y:S01]  /*8bf0*/  S2R R6, SR_CgaCtaId ;  /* 0x0000000000067919 */ /* 0x020e620000008800 */
[C---:B------:R-:W-:Y:S01]  /*8c00*/  SHF.L.U32 R4, R0.reuse, 0x7, RZ ;  /* 0x0000000700047819 */ /* 0x040fe200000006ff */
[----:B------:R-:W-:Y:S05]  /*8c10*/  WARPSYNC.ALL ;  /* 0x0000000000007948 */ /* 0x000fea0003800000 */
[----:B------:R-:W-:Y:S01]  /*8c20*/  SHF.L.U32 R3, R0, 0x4, RZ ;  /* 0x0000000400037819 */ /* 0x000fe200000006ff */
[----:B------:R-:W0:Y:S01]  /*8c30*/  S2UR UR4, SR_CTAID.X ;  /* 0x00000000000479c3 */ /* 0x000e220000002500 */
[----:B------:R-:W-:Y:S01]  /*8c40*/  MOV R5, 0x400 ;  /* 0x0000040000057802 */ /* 0x000fe20000000f00 */
[----:B------:R-:W2:Y:S01]  /*8c50*/  LDCU.128 UR16, c[0x0][0x440] ;  /* 0x00008800ff1077ac */ /* 0x000ea20008000c00 */
        /* <DEDUP_REMOVED lines=14> */
[----:B0-----:R-:W-:Y:S01]  /*8d40*/  IMAD R79, R2, UR4, RZ ;  /* 0x00000004024f7c24 */ /* 0x001fe2000f8e02ff */
[----:B------:R-:W0:Y:S01]  /*8d50*/  LDCU.64 UR4, c[0x0][0x460] ;  /* 0x00008c00ff0477ac */ /* 0x000e220008000a00 */
        /* <DEDUP_REMOVED lines=39> */
[----:B------:R1:W-:Y:S04]  /*8fd0*/  STS.128 [R3+0x200], R68 ;  /* 0x0002004403007388 */ /* 0x0003e80000000c00 */
[----:B------:R-:W-:Y:S04]  /*8fe0*/  STS.128 [R3+0x400], R40 ;  /* 0x0004002803007388 */ /* 0x000fe80000000c00 */
[----:B------:R-:W-:Y:S04]  /*8ff0*/  STS.128 [R3+0x600], R44 ;  /* 0x0006002c03007388 */ /* 0x000fe80000000c00 */
[----:B------:R-:W-:Y:S04]  /*9000*/  STS.128 [R3+0x800], R48 ;  /* 0x0008003003007388 */ /* 0x000fe80000000c00 */
[----:B------:R-:W-:Y:S01]  /*9010*/  STS.128 [R3+0xa00], R52 ;  /* 0x000a003403007388 */ /* 0x000fe20000000c00 */
[----:B-1----:R-:W-:-:S02]  /*9020*/  IADD3 R68, P0, PT, R79, R0, RZ ;  /* 0x000000004f447210 */ /* 0x002fc40007f1e0ff */
[----:B------:R-:W-:Y:S01]  /*9030*/  LOP3.LUT R79, R0, 0x7f, RZ, 0x3c, !PT ;  /* 0x0000007f004f7812 */ /* 0x000fe200078e3cff */
[----:B------:R-:W-:Y:S01]  /*9040*/  STS.128 [R3+0xc00], R56 ;  /* 0x000c003803007388 */ /* 0x000fe20000000c00 */
[----:B------:R-:W-:Y:S02]  /*9050*/  SHF.L.U32 R0, R68, 0x2, RZ ;  /* 0x0000000244007819 */ /* 0x000fe400000006ff */
[----:B------:R-:W-:Y:S01]  /*9060*/  IADD3 R79, PT, PT, R79, R2, RZ ;  /* 0x000000024f4f7210 */ /* 0x000fe20007ffe0ff */
[----:B------:R-:W-:Y:S01]  /*9070*/  STS.128 [R3+0xe00], R60 ;  /* 0x000e003c03007388 */ /* 0x000fe20000000c00 */
[----:B------:R-:W-:Y:S02]  /*9080*/  BAR.SYNC.DEFER_BLOCKING 0x0 ;  /* 0x0000000000007b1d */ /* 0x000fe40000010000 */
[C---:B------:R-:W-:Y:S02]  /*9090*/  ISETP.GE.U32.AND P6, PT, R79.reuse, 0x100, PT ;  /* 0x000001004f00780c */ /* 0x040fe40003fc6070 */
[----:B------:R-:W-:-:S02]  /*90a0*/  ISETP.GE.U32.AND P5, PT, R79, 0x180, PT ;  /* 0x000001804f00780c */ /* 0x000fc40003fa6070 */
        /* <DEDUP_REMOVED lines=46> */
[----:B-1----:R-:W-:-:S02]  /*9390*/  IADD3.X R3, PT, PT, RZ, RZ, RZ, P0, !PT ;  /* 0x000000ffff037210 */ /* 0x002fc400007fe4ff */
[----:B--2---:R-:W-:Y:S02]  /*93a0*/  IADD3 R70, P0, PT, R0, UR18, RZ ;  /* 0x0000001200467c10 */ /* 0x004fe4000ff1e0ff */
[----:B------:R-:W-:Y:S02]  /*93b0*/  SHF.L.U64.HI R2, R68, 0x2, R3 ;  /* 0x0000000244027819 */ /* 0x000fe40000010203 */
        /* <DEDUP_REMOVED lines=9> */
[----:B------:R-:W-:-:S03]  /*9450*/  IADD3.X R73, PT, PT, R2, UR17, RZ, P1, !PT ;  /* 0x0000001102497c10 */ /* 0x000fc60008ffe4ff */
[----:B--2---:R-:W-:-:S04]  /*9460*/  FADD.FTZ R62, R62, R75 ;  /* 0x0000004b3e3e7221 */ /* 0x004fc80000010000 */
[----:B---3--:R-:W-:Y:S01]  /*9470*/  FADD.FTZ R77, R62, R77 ;  /* 0x0000004d3e4d7221 */ /* 0x008fe20000010000 */
[----:B------:R-:W-:Y:S02]  /*9480*/  IADD3.X R62, PT, PT, R2, UR5, RZ, P0, !PT ;  /* 0x00000005023e7c10 */ /* 0x000fe400087fe4ff */
[----:B------:R-:W-:-:S13]  /*9490*/  ISETP.GE.U32.AND P0, PT, R79, 0x80, PT ;  /* 0x000000804f00780c */ /* 0x000fda0003f06070 */
        /* <DEDUP_REMOVED lines=16> */
.L_x_16179:
[----:B------:R-:W-:Y:S05]  /*95a0*/  BSYNC.RECONVERGENT B0 ;  /* 0x0000000000007941 */ /* 0x000fea0003800200 */
.L_x_16178:
        /* <DEDUP_REMOVED lines=21> */
[----:B------:R-:W5:Y:S01]  /*9700*/  LDS R17, [R8+0x1200] ;  /* 0x0012000008117984 */ /* 0x000f620000000800 */
        /* <DEDUP_REMOVED lines=40> */
[----:B-----5:R-:W-:Y:S01]  /*9990*/  FADD.FTZ R0, R0, R17 ;  /* 0x0000001100007221 */ /* 0x020fe20000010000 */
[----:B------:R-:W-:Y:S01]  /*99a0*/  FADD.FTZ R41, R41, R54 ;  /* 0x0000003629297221 */ /* 0x000fe20000010000 */
[----:B------:R-:W-:Y:S01]  /*99b0*/  FADD.FTZ R42, R42, R57 ;  /* 0x000000392a2a7221 */ /* 0x000fe20000010000 */
[----:B------:R-:W5:Y:S01]  /*99c0*/  LDS R25, [R8+0x2200] ;  /* 0x0022000008197984 */ /* 0x000f620000000800 */
[----:B----4-:R-:W-:Y:S01]  /*99d0*/  FADD.FTZ R3, RZ, R3 ;  /* 0x00000003ff037221 */ /* 0x010fe20000010000 */
[----:B------:R-:W-:Y:S01]  /*99e0*/  BSSY.RECONVERGENT B0, `(.L_x_16180) ;  /* 0x000003e000007945 */ /* 0x000fe20003800200 */
[C---:B------:R-:W-:Y:S01]  /*99f0*/  ISETP.GE.U32.AND P0, PT, R79.reuse, 0x200, PT ;  /* 0x000002004f00780c */ /* 0x040fe20003f06070 */
[----:B------:R-:W4:Y:S01]  /*9a00*/  LDS R28, [R8+0x3e00] ;  /* 0x003e0000081c7984 */ /* 0x000f220000000800 */
[----:B------:R-:W-:Y:S01]  /*9a10*/  FADD.FTZ R4, RZ, R4 ;  /* 0x00000004ff047221 */ /* 0x000fe20000010000 */
[----:B------:R-:W-:Y:S01]  /*9a20*/  ISETP.GE.U32.AND P1, PT, R79, 0x280, PT ;  /* 0x000002804f00780c */ /* 0x000fe20003f26070 */
[----:B------:R-:W-:Y:S01]  /*9a30*/  FADD.FTZ R9, R9, R32 ;  /* 0x0000002009097221 */ /* 0x000fe20000010000 */
        /* <DEDUP_REMOVED lines=30> */
[----:B-----5:R-:W-:-:S03]  /*9c20*/  FADD.FTZ R0, R0, R25 ;  /* 0x0000001900007221 */ /* 0x020fc60000010000 */
[----:B------:R3:W2:Y:S01]  /*9c30*/  LDS R49, [R8+0x3a00] ;  /* 0x003a000008317984 */ /* 0x0006a20000000800 */
[----:B----4-:R-:W-:-:S03]  /*9c40*/  FADD.FTZ R51, R7, R28 ;  /* 0x0000001c07337221 */ /* 0x010fc60000010000 */
[----:B------:R3:W4:Y:S01]  /*9c50*/  LDS R26, [R8+0x3c00] ;  /* 0x003c0000081a7984 */ /* 0x0007220000000800 */
        /* <DEDUP_REMOVED lines=22> */
.L_x_16181:
[----:B------:R-:W-:Y:S05]  /*9dc0*/  BSYNC.RECONVERGENT B0 ;  /* 0x0000000000007941 */ /* 0x000fea0003800200 */
.L_x_16180:
        /* <DEDUP_REMOVED lines=18> */
.L_x_16183:
[----:B------:R-:W-:Y:S05]  /*9ef0*/  BSYNC.RECONVERGENT B0 ;  /* 0x0000000000007941 */ /* 0x000fea0003800200 */
.L_x_16182:
        /* <DEDUP_REMOVED lines=18> */
.L_x_16185:
[----:B------:R-:W-:Y:S05]  /*a020*/  BSYNC.RECONVERGENT B0 ;  /* 0x0000000000007941 */ /* 0x000fea0003800200 */
.L_x_16184:
        /* <DEDUP_REMOVED lines=18> */
.L_x_16187:
[----:B------:R-:W-:Y:S05]  /*a150*/  BSYNC.RECONVERGENT B0 ;  /* 0x0000000000007941 */ /* 0x000fea0003800200 */
.L_x_16186:
[----:B------:R-:W-:Y:S01]  /*a160*/  BSSY.RECONVERGENT B0, `(.L_x_16188) ;  /* 0x0000012000007945 */ /* 0x000fe20003800200 */
[----:B------:R-:W-:-:S03]  /*a170*/  FADD.FTZ R49, R18, R49 ;  /* 0x0000003112317221 */ /* 0x000fc60000010000 */
        /* <DEDUP_REMOVED lines=16> */
.L_x_16189:
[----:B------:R-:W-:Y:S05]  /*a280*/  BSYNC.RECONVERGENT B0 ;  /* 0x0000000000007941 */ /* 0x000fea0003800200 */
.L_x_16188:
[----:B------:R-:W-:Y:S01]  /*a290*/  BSSY.RECONVERGENT B0, `(.L_x_16190) ;  /* 0x0000012000007945 */ /* 0x000fe20003800200 */
[----:B----4-:R-:W-:-:S03]  /*a2a0*/  FADD.FTZ R43, R43, R26 ;  /* 0x0000001a2b2b7221 */ /* 0x010fc60000010000 */
        /* <DEDUP_REMOVED lines=16> */
.L_x_16191:
[----:B------:R-:W-:Y:S05]  /*a3b0*/  BSYNC.RECONVERGENT B0 ;  /* 0x0000000000007941 */ /* 0x000fea0003800200 */
.L_x_16190:
        /* <DEDUP_REMOVED lines=11> */
.L_x_16113:
[----:B------:R-:W-:Y:S01]  /*a470*/  HFMA2 R169, -RZ, RZ, 0, 5.9604644775390625e-08 ;  /* 0x00000001ffa97431 */ /* 0x000fe200000001ff */
[----:B------:R-:W-:Y:S01]  /*a480*/  BSSY B1, `(.L_x_16192) ;  /* 0x0000006000017945 */ /* 0x000fe20003800000 */
[----:B------:R-:W-:Y:S02]  /*a490*/  MOV R168, 0x1f ;  /* 0x0000001f00a87802 */ /* 0x000fe40000000f00 */
[----:B------:R-:W-:-:S07]  /*a4a0*/  MOV R170, 0xffffffff ;  /* 0xffffffff00aa7802 */ /* 0x000fce0000000f00 */
[----:B-----5:R-:W-:Y:S05]  /*a4b0*/  WARPSYNC.COLLECTIVE R170, `(.L_x_16193) ;  /* 0x00000000aa087348 */ /* 0x020fea0003c00000 */
[----:B------:R0:W1:Y:S02]  /*a4c0*/  SHFL.BFLY P6, R174, R243, R169, R168 ;  /* 0x0c0000a9f3ae7389 */ /* 0x00006400000c00a8 */
[----:B01---5:R-:W-:Y:S05]  /*a4d0*/  ENDCOLLECTIVE ;  /* 0x000000000000791b */ /* 0x023fea0003800000 */
.L_x_16193:
[----:B------:R-:W-:Y:S05]  /*a4e0*/  BSYNC B1 ;  /* 0x0000000000017941 */ /* 0x000fea0003800000 */
.L_x_16192:
        /* <DEDUP_REMOVED lines=9> */
.L_x_16194:
[----:B------:R-:W-:Y:S01]  /*a580*/  MOV R243, R171 ;  /* 0x000000ab00f37202 */ /* 0x000fe20000000f00 */
[----:B------:R-:W-:Y:S02]  /*a590*/  HFMA2 R169, -RZ, RZ, 0, 1.1920928955078125e-07 ;  /* 0x00000002ffa97431 */ /* 0x000fe400000001ff */
[----:B------:R-:W-:-:S07]  /*a5a0*/  FADD.FTZ R172, R174, R250 ;  /* 0x000000faaeac7221 */ /* 0x000fce0000010000 */
[----:B------:R-:W-:Y:S05]  /*a5b0*/  WARPSYNC.COLLECTIVE R170, `(.L_x_16195) ;  /* 0x00000000aa087348 */ /* 0x000fea0003c00000 */
[----:B------:R0:W1:Y:S02]  /*a5c0*/  SHFL.BFLY P6, R174, R243, R169, R168 ;  /* 0x0c0000a9f3ae7389 */ /* 0x00006400000c00a8 */
[----:B01----:R-:W-:Y:S05]  /*a5d0*/  ENDCOLLECTIVE ;  /* 0x000000000000791b */ /* 0x003fea0003800000 */
.L_x_16195:
[----:B------:R-:W-:Y:S02]  /*a5e0*/  MOV R243, R172 ;  /* 0x000000ac00f37202 */ /* 0x000fe40000000f00 */
[----:B------:R-:W-:-:S07]  /*a5f0*/  MOV R252, R174 ;  /* 0x000000ae00fc7202 */ /* 0x000fce0000000f00 */
[----:B------:R-:W-:Y:S05]  /*a600*/  WARPSYNC.COLLECTIVE R170, `(.L_x_16196) ;  /* 0x00000000aa087348 */ /* 0x000fea0003c00000 */
[----:B------:R0:W1:Y:S02]  /*a610*/  SHFL.BFLY P6, R174, R243, R169, R168 ;  /* 0x0c0000a9f3ae7389 */ /* 0x00006400000c00a8 */
[----:B01----:R-:W-:Y:S05]  /*a620*/  ENDCOLLECTIVE ;  /* 0x000000000000791b */ /* 0x003fea0003800000 */
.L_x_16196:
[----:B------:R-:W-:-:S05]  /*a630*/  FADD.FTZ R247, R171, R252 ;  /* 0x000000fcabf77221 */ /* 0x000fca0000010000 */
[----:B------:R-:W-:Y:S01]  /*a640*/  MOV R243, R247 ;  /* 0x000000f700f37202 */ /* 0x000fe20000000f00 */
[----:B------:R-:W-:Y:S02]  /*a650*/  HFMA2 R169, -RZ, RZ, 0, 2.384185791015625e-07 ;  /* 0x00000004ffa97431 */ /* 0x000fe400000001ff */
[----:B------:R-:W-:-:S07]  /*a660*/  FADD.FTZ R245, R172, R174 ;  /* 0x000000aeacf57221 */ /* 0x000fce0000010000 */
[----:B------:R-:W-:Y:S05]  /*a670*/  WARPSYNC.COLLECTIVE R170, `(.L_x_16197) ;  /* 0x00000000aa087348 */ /* 0x000fea0003c00000 */
[----:B------:R0:W1:Y:S02]  /*a680*/  SHFL.BFLY P6, R174, R243, R169, R168 ;  /* 0x0c0000a9f3ae7389 */ /* 0x00006400000c00a8 */
[----:B01----:R-:W-:Y:S05]  /*a690*/  ENDCOLLECTIVE ;  /* 0x000000000000791b */ /* 0x003fea0003800000 */
.L_x_16197:
[----:B------:R-:W-:Y:S02]  /*a6a0*/  MOV R243, R245 ;  /* 0x000000f500f37202 */ /* 0x000fe40000000f00 */
[----:B------:R-:W-:-:S07]  /*a6b0*/  MOV R252, R174 ;  /* 0x000000ae00fc7202 */ /* 0x000fce0000000f00 */
[----:B------:R-:W-:Y:S05]  /*a6c0*/  WARPSYNC.COLLECTIVE R170, `(.L_x_16198) ;  /* 0x00000000aa087348 */ /* 0x000fea0003c00000 */
[----:B------:R0:W1:Y:S02]  /*a6d0*/  SHFL.BFLY P6, R174, R243, R169, R168 ;  /* 0x0c0000a9f3ae7389 */ /* 0x00006400000c00a8 */
[----:B01----:R-:W-:Y:S05]  /*a6e0*/  ENDCOLLECTIVE ;  /* 0x000000000000791b */ /* 0x003fea0003800000 */
.L_x_16198:
[----:B------:R-:W-:-:S05]  /*a6f0*/  FADD.FTZ R241, R247, R252 ;  /* 0x000000fcf7f17221 */ /* 0x000fca0000010000 */
[----:B------:R-:W-:Y:S01]  /*a700*/  MOV R243, R241 ;  /* 0x000000f100f37202 */ /* 0x000fe20000000f00 */
[----:B------:R-:W-:Y:S02]  /*a710*/  HFMA2 R169, -RZ, RZ, 0, 4.76837158203125e-07 ;  /* 0x00000008ffa97431 */ /* 0x000fe400000001ff */
[----:B------:R-:W-:-:S07]  /*a720*/  FADD.FTZ R175, R245, R174 ;  /* 0x000000aef5af7221 */ /* 0x000fce0000010000 */
[----:B------:R-:W-:Y:S05]  /*a730*/  WARPSYNC.COLLECTIVE R170, `(.L_x_16199) ;  /* 0x00000000aa087348 */ /* 0x000fea0003c00000 */
[----:B------:R0:W1:Y:S02]  /*a740*/  SHFL.BFLY P6, R174, R243, R169, R168 ;  /* 0x0c0000a9f3ae7389 */ /* 0x00006400000c00a8 */
[----:B01----:R-:W-:Y:S05]  /*a750*/  ENDCOLLECTIVE ;  /* 0x000000000000791b */ /* 0x003fea0003800000 */
.L_x_16199:
[----:B------:R-:W-:Y:S02]  /*a760*/  MOV R243, R175 ;  /* 0x000000af00f37202 */ /* 0x000fe40000000f00 */
[----:B------:R-:W-:-:S07]  /*a770*/  MOV R250, R174 ;  /* 0x000000ae00fa7202 */ /* 0x000fce0000000f00 */
[----:B------:R-:W-:Y:S05]  /*a780*/  WARPSYNC.COLLECTIVE R170, `(.L_x_16200) ;  /* 0x00000000aa087348 */ /* 0x000fea0003c00000 */
[----:B------:R0:W1:Y:S02]  /*a790*/  SHFL.BFLY P6, R174, R243, R169, R168 ;  /* 0x0c0000a9f3ae7389 */ /* 0x00006400000c00a8 */
[----:B01----:R-:W-:Y:S05]  /*a7a0*/  ENDCOLLECTIVE ;  /* 0x000000000000791b */ /* 0x003fea0003800000 */
.L_x_16200:
[----:B------:R-:W-:-:S05]  /*a7b0*/  FADD.FTZ R173, R241, R250 ;  /* 0x000000faf1ad7221 */ /* 0x000fca0000010000 */
[----:B------:R-:W-:Y:S01]  /*a7c0*/  MOV R243, R173 ;  /* 0x000000ad00f37202 */ /* 0x000fe20000000f00 */
[----:B------:R-:W-:Y:S02]  /*a7d0*/  HFMA2 R169, -RZ, RZ, 0, 9.5367431640625e-07 ;  /* 0x00000010ffa97431 */ /* 0x000fe400000001ff */
[----:B------:R-:W-:-:S07]  /*a7e0*/  FADD.FTZ R171, R175, R174 ;  /* 0x000000aeafab7221 */ /* 0x000fce0000010000 */
[----:B------:R-:W-:Y:S05]  /*a7f0*/  WARPSYNC.COLLECTIVE R170, `(.L_x_16201) ;  /* 0x00000000aa087348 */ /* 0x000fea0003c00000 */
[----:B------:R0:W1:Y:S02]  /*a800*/  SHFL.BFLY P6, R174, R243, R169, R168 ;  /* 0x0c0000a9f3ae7389 */ /* 0x00006400000c00a8 */
[----:B01----:R-:W-:Y:S05]  /*a810*/  ENDCOLLECTIVE ;  /* 0x000000000000791b */ /* 0x003fea0003800000 */
.L_x_16201:
[----:B------:R-:W-:Y:S02]  /*a820*/  MOV R243, R171 ;  /* 0x000000ab00f37202 */ /* 0x000fe40000000f00 */
[----:B------:R-:W-:-:S07]  /*a830*/  MOV R172, R174 ;  /* 0x000000ae00ac7202 */ /* 0x000fce0000000f00 */
[----:B------:R-:W-:Y:S05]  /*a840*/  WARPSYNC.COLLECTIVE R170, `(.L_x_16202) ;  /* 0x00000000aa087348 */ /* 0x000fea0003c00000 */
[----:B------:R0:W1:Y:S02]  /*a850*/  SHFL.BFLY P6, R174, R243, R169, R168 ;  /* 0x0c0000a9f3ae7389 */ /* 0x00006400000c00a8 */
[----:B01----:R-:W-:Y:S05]  /*a860*/  ENDCOLLECTIVE ;  /* 0x000000000000791b */ /* 0x003fea0003800000 */
.L_x_16202:
[----:B------:R-:W-:Y:S05]  /*a870*/  BRA `(.L_x_16203) ;  /* 0xffffff9800547947 */ /* 0x000fea000383ffff */
.L_x_16204:
        /* <DEDUP_REMOVED lines=16> */
.L_x_20110:


//--------------------- .text._ZN10layer_norm13ln_bwd_kernelINS_13Kernel_traitsI6__halfffffjLj1024ELj1ELj4ELj1ELj16ENS_18Kernel_traits_baseILj1024ES2_ffffjLj128EEEEELb0ELb1ELb0ELb1EEEvNS_9BwdParamsE --------------------------
	.section	.text._ZN10layer_norm13ln_bwd_kernelINS_13Kernel_traitsI6__halfffffjLj1024ELj1ELj4ELj1ELj16ENS_18Kernel_traits_baseILj1024ES2_ffffjLj128EEEEELb0ELb1ELb0ELb1EEEvNS_9BwdParamsE,"ax",@progbits
	.align	128
        .global         _ZN10layer_norm13ln_bwd_kernelINS_13Kernel_traitsI6__halfffffjLj1024ELj1ELj4ELj1ELj16ENS_18Kernel_traits_baseILj1024ES2_ffffjLj128EEEEELb0ELb1ELb0ELb1EEEvNS_9BwdParamsE
        .type           _ZN10layer_norm13ln_bwd_kernelINS_13Kernel_traitsI6__halfffffjLj1024ELj1ELj4ELj1ELj16ENS_18Kernel_traits_baseILj1024ES2_ffffjLj128EEEEELb0ELb1ELb0ELb1EEEvNS_9BwdParamsE,@function
        .size           _ZN10layer_norm13ln_bwd_kernelINS_13Kernel_traitsI6__halfffffjLj1024ELj1ELj4ELj1ELj16ENS_18Kernel_traits_baseILj1024ES2_ffffjLj128EEEEELb0ELb1ELb0ELb1EEEvNS_9BwdParamsE,(.L_x_20111 - _ZN10layer_norm13ln_bwd_kernelINS_13Kernel_traitsI6__halfffffjLj1024ELj1ELj4ELj1ELj16ENS_18Kernel_traits_baseILj1024ES2_ffffjLj128EEEEELb0ELb1ELb0ELb1EEEvNS_9BwdParamsE)
        .other          _ZN10layer_norm13ln_bwd_kernelINS_13Kernel_traitsI6__halfffffjLj1024ELj1ELj4ELj1ELj16ENS_18Kernel_traits_baseILj1024ES2_ffffjLj128EEEEELb0ELb1ELb0ELb1EEEvNS_9BwdParamsE,@"STO_CUDA_ENTRY STV_DEFAULT"
_ZN10layer_norm13ln_bwd_kernelINS_13Kernel_traitsI6__halfffffjLj1024ELj1ELj4ELj1ELj16ENS_18Kernel_traits_baseILj1024ES2_ffffjLj128EEEEELb0ELb1ELb0ELb1EEEvNS_9BwdParamsE:
.text._ZN10layer_norm13ln_bwd_kernelINS_13Kernel_traitsI6__halfffffjLj1024ELj1ELj4ELj1ELj16ENS_18Kernel_traits_baseILj1024ES2_ffffjLj128EEEEELb0ELb1ELb0ELb1EEEvNS_9BwdParamsE:
        /* <DEDUP_REMOVED lines=70> */
[----:B------:R-:W3:Y:S01]  /*0460*/  LDG.E.64 R168, desc[UR6][R2.64+0x700] ;  /* 0x0007000602a87981 */ /* 0x000ee2000c1e1b00 */
[----:B--2---:R-:W-:-:S03]  /*0470*/  IMAD.WIDE.U32 R4, R7, 0x8, R4 ;  /* 0x0000000807047825 */ /* 0x004fc600078e0004 */
[----:B------:R0:W-:Y:S04]  /*0480*/  STL [R1+0x8], RZ ;  /* 0x000008ff01007387 */ /* 0x0001e80000100800 */
[----:B------:R-:W2:Y:S04]  /*0490*/  LDG.E.64 R164, desc[UR6][R4.64+0x600] ;  /* 0x0006000604a47981 */ /* 0x000ea8000c1e1b00 */
[----:B------:R-:W4:Y:S04]  /*04a0*/  LDG.E.64 R162, desc[UR6][R4.64+0x500] ;  /* 0x0005000604a27981 */ /* 0x000f28000c1e1b00 */
[----:B------:R-:W4:Y:S04]  /*04b0*/  LDG.E.64 R160, desc[UR6][R4.64+0x400] ;  /* 0x0004000604a07981 */ /* 0x000f28000c1e1b00 */
[----:B------:R-:W4:Y:S04]  /*04c0*/  LDG.E.64 R158, desc[UR6][R4.64+0x300] ;  /* 0x00030006049e7981 */ /* 0x000f28000c1e1b00 */
[----:B------:R-:W4:Y:S04]  /*04d0*/  LDG.E.64 R156, desc[UR6][R4.64+0x200] ;  /* 0x00020006049c7981 */ /* 0x000f28000c1e1b00 */
[----:B------:R-:W4:Y:S04]  /*04e0*/  LDG.E.64 R166, desc[UR6][R4.64+0x700] ;  /* 0x0007000604a67981 */ /* 0x000f28000c1e1b00 */
[----:B------:R-:W4:Y:S04]  /*04f0*/  LDG.E.64 R154, desc[UR6][R4.64+0x100] ;  /* 0x00010006049a7981 */ /* 0x000f28000c1e1b00 */
[----:B------:R-:W4:Y:S04]  /*0500*/  LDG.E.64 R152, desc[UR6][R4.64] ;  /* 0x0000000604987981 */ /* 0x000f28000c1e1b00 */
        /* <DEDUP_REMOVED lines=60> */
[----:B------:R-:W5:Y:S04]  /*08d0*/  LDG.E.64 R150, desc[UR6][R2.64+0x600] ;  /* 0x0006000602967981 */ /* 0x000f68000c1e1b00 */
[----:B------:R-:W5:Y:S04]  /*08e0*/  LDG.E.64 R148, desc[UR6][R2.64+0x500] ;  /* 0x0005000602947981 */ /* 0x000f68000c1e1b00 */
[----:B------:R-:W5:Y:S04]  /*08f0*/  LDG.E.64 R46, desc[UR6][R2.64+0x400] ;  /* 0x00040006022e7981 */ /* 0x000f68000c1e1b00 */
[----:B------:R-:W5:Y:S04]  /*0900*/  LDG.E.64 R44, desc[UR6][R2.64+0x300] ;  /* 0x00030006022c7981 */ /* 0x000f68000c1e1b00 */
[----:B------:R-:W5:Y:S01]  /*0910*/  LDG.E.64 R42, desc[UR6][R2.64+0x200] ;  /* 0x00020006022a7981 */ /* 0x000f62000c1e1b00 */
[----:B---3--:R-:W-:-:S03]  /*0920*/  SHF.R.U64 R0, R168, 0x10, R169 ;  /* 0x00000010a8007819 */ /* 0x008fc600000012a9 */
[----:B------:R-:W5:Y:S04]  /*0930*/  LDG.E.64 R40, desc[UR6][R2.64+0x100] ;  /* 0x0001000602287981 */ /* 0x000f68000c1e1b00 */
[----:B------:R3:W5:Y:S01]  /*0940*/  LDG.E.64 R38, desc[UR6][R2.64] ;  /* 0x0000000602267981 */ /* 0x000762000c1e1b00 */
[--C-:B--2---:R-:W-:Y:S02]  /*0950*/  SHF.R.U64 R201, R164, 0x10, R165.reuse ;  /* 0x00000010a4c97819 */ /* 0x104fe400000012a5 */
[----:B------:R-:W-:Y:S02]  /*0960*/  SHF.R.U32.HI R0, RZ, 0x10, R165 ;  /* 0x00000010ff007819 */ /* 0x000fe400000116a5 */
[----:B----4-:R-:W-:Y:S02]  /*0970*/  SHF.R.U64 R192, R162, 0x10, R163 ;  /* 0x00000010a2c07819 */ /* 0x010fe400000012a3 */
[----:B------:R-:W-:-:S02]  /*0980*/  PRMT R201, R0, 0x5410, R201 ;  /* 0x0000541000c97816 */ /* 0x000fc400000000c9 */
[----:B------:R-:W-:Y:S02]  /*0990*/  PRMT R192, R192, 0x5410, R192 ;  /* 0x00005410c0c07816 */ /* 0x000fe400000000c0 */
[----:B---3--:R-:W-:Y:S02]  /*09a0*/  SHF.R.U32.HI R2, RZ, 0x10, R163 ;  /* 0x00000010ff027819 */ /* 0x008fe400000116a3 */
[--C-:B------:R-:W-:Y:S02]  /*09b0*/  SHF.R.U64 R191, R160, 0x10, R161.reuse ;  /* 0x00000010a0bf7819 */ /* 0x100fe400000012a1 */
[----:B------:R-:W-:Y:S02]  /*09c0*/  SHF.R.U32.HI R0, RZ, 0x10, R161 ;  /* 0x00000010ff007819 */ /* 0x000fe400000116a1 */
[----:B------:R-:W-:Y:S02]  /*09d0*/  SHF.R.U64 R190, R158, 0x10, R159 ;  /* 0x000000109ebe7819 */ /* 0x000fe4000000129f */
[----:B------:R-:W-:-:S02]  /*09e0*/  PRMT R192, R2, 0x7610, R192 ;  /* 0x0000761002c07816 */ /* 0x000fc400000000c0 */
[----:B------:R-:W-:Y:S02]  /*09f0*/  PRMT R191, R0, 0x5410, R191 ;  /* 0x0000541000bf7816 */ /* 0x000fe400000000bf */
[----:B------:R-:W-:Y:S02]  /*0a00*/  PRMT R190, R190, 0x5410, R190 ;  /* 0x00005410bebe7816 */ /* 0x000fe400000000be */
[----:B------:R-:W-:Y:S02]  /*0a10*/  SHF.R.U32.HI R2, RZ, 0x10, R159 ;  /* 0x00000010ff027819 */ /* 0x000fe4000001169f */
[--C-:B------:R-:W-:Y:S02]  /*0a20*/  SHF.R.U64 R189, R156, 0x10, R157.reuse ;  /* 0x000000109cbd7819 */ /* 0x100fe4000000129d */
[----:B------:R-:W-:Y:S02]  /*0a30*/  SHF.R.U32.HI R0, RZ, 0x10, R157 ;  /* 0x00000010ff007819 */ /* 0x000fe4000001169d */
[----:B------:R-:W-:-:S02]  /*0a40*/  SHF.R.U64 R202, R166, 0x10, R167 ;  /* 0x00000010a6ca7819 */ /* 0x000fc400000012a7 */
[----:B------:R-:W-:Y:S02]  /*0a50*/  SHF.R.U64 R188, R154, 0x10, R155 ;  /* 0x000000109abc7819 */ /* 0x000fe4000000129b */
[----:B------:R-:W-:Y:S02]  /*0a60*/  PRMT R190, R2, 0x7610, R190 ;  /* 0x0000761002be7816 */ /* 0x000fe400000000be */
[----:B------:R-:W-:Y:S02]  /*0a70*/  PRMT R189, R0, 0x5410, R189 ;  /* 0x0000541000bd7816 */ /* 0x000fe400000000bd */
[----:B------:R-:W-:Y:S02]  /*0a80*/  PRMT R202, R202, 0x5410, R202 ;  /* 0x00005410caca7816 */ /* 0x000fe400000000ca */
[----:B------:R-:W-:Y:S02]  /*0a90*/  SHF.R.U32.HI R4, RZ, 0x10, R167 ;  /* 0x00000010ff047819 */ /* 0x000fe400000116a7 */
[----:B------:R-:W-:-:S02]  /*0aa0*/  PRMT R188, R188, 0x5410, R188 ;  /* 0x00005410bcbc7816 */ /* 0x000fc400000000bc */
[----:B------:R-:W-:Y:S02]  /*0ab0*/  SHF.R.U32.HI R2, RZ, 0x10, R155 ;  /* 0x00000010ff027819 */ /* 0x000fe4000001169b */
[--C-:B------:R-:W-:Y:S02]  /*0ac0*/  SHF.R.U64 R187, R152, 0x10, R153.reuse ;  /* 0x0000001098bb7819 */ /* 0x100fe40000001299 */
[----:B------:R-:W-:Y:S02]  /*0ad0*/  SHF.R.U32.HI R0, RZ, 0x10, R153 ;  /* 0x00000010ff007819 */ /* 0x000fe40000011699 */
[----:B-1----:R-:W-:Y:S01]  /*0ae0*/  ISETP.NE.U32.AND P0, PT, RZ, UR4, PT ;  /* 0x00000004ff007c0c */ /* 0x002fe2000bf05070 */
[----:B------:R-:W-:Y:S01]  /*0af0*/  HFMA2 R252, -RZ, RZ, 0, 0 ;  /* 0x00000000fffc7431 */ /* 0x000fe200000001ff */
[----:B------:R-:W-:Y:S01]  /*0b00*/  BSSY B1, `(.L_x_16207) ;  /* 0x000078d000017945 */ /* 0x000fe20003800000 */
[----:B------:R-:W-:Y:S02]  /*0b10*/  HFMA2 R186, -RZ, RZ, 0, 0 ;  /* 0x00000000ffba7431 */ /* 0x000fe400000001ff */
[----:B------:R-:W-:Y:S01]  /*0b20*/  HFMA2 R30, -RZ, RZ, 0, 0 ;  /* 0x00000000ff1e7431 */ /* 0x000fe200000001ff */
[----:B------:R-:W-:-:S02]  /*0b30*/  SHF.R.U32.HI R6, RZ, 0x10, R169 ;  /* 0x00000010ff067819 */ /* 0x000fc400000116a9 */
[----:B------:R-:W-:Y:S02]  /*0b40*/  CS2R R250, SRZ ;  /* 0x0000000000fa7805 */ /* 0x000fe4000001ff00 */
[----:B------:R-:W-:Y:S02]  /*0b50*/  PRMT R202, R4, 0x7610, R202 ;  /* 0x0000761004ca7816 */ /* 0x000fe400000000ca */
[----:B------:R-:W-:Y:S02]  /*0b60*/  CS2R R248, SRZ ;  /* 0x0000000000f87805 */ /* 0x000fe4000001ff00 */
[----:B------:R-:W-:Y:S02]  /*0b70*/  PRMT R188, R2, 0x7610, R188 ;  /* 0x0000761002bc7816 */ /* 0x000fe400000000bc */
[----:B------:R-:W-:Y:S02]  /*0b80*/  CS2R R246, SRZ ;  /* 0x0000000000f67805 */ /* 0x000fe4000001ff00 */
[----:B------:R-:W-:-:S02]  /*0b90*/  PRMT R187, R0, 0x5410, R187 ;  /* 0x0000541000bb7816 */ /* 0x000fc400000000bb */
[----:B------:R-:W-:Y:S02]  /*0ba0*/  CS2R R184, SRZ ;  /* 0x0000000000b87805 */ /* 0x000fe4000001ff00 */
[----:B------:R-:W-:Y:S02]  /*0bb0*/  ISETP.NE.AND.EX P0, PT, RZ, UR5, PT, P0 ;  /* 0x00000005ff007c0c */ /* 0x000fe4000bf05300 */
        /* <DEDUP_REMOVED lines=13> */
.L_x_16245:
[----:B0-----:R-:W0:Y:S08]  /*0c90*/  LDC.64 R4, c[0x0][0x3c0] ;  /* 0x0000f000ff047b82 */ /* 0x001e300000000a00 */
[----:B------:R-:W1:Y:S08]  /*0ca0*/  @P0 LDC.64 R2, c[0x0][0x3e0] ;  /* 0x0000f800ff020b82 */ /* 0x000e700000000a00 */
[----:B------:R-:W2:Y:S01]  /*0cb0*/  LDC.64 R32, c[0x0][0x3c8] ;  /* 0x0000f200ff207b82 */ /* 0x000ea20000000a00 */
[----:B------:R-:W-:Y:S01]  /*0cc0*/  MOV R6, 0x3f800000 ;  /* 0x3f80000000067802 */ /* 0x000fe20000000f00 */
[----:B0-----:R-:W-:-:S05]  /*0cd0*/  IMAD.WIDE R4, R31, 0x4, R4 ;  /* 0x000000041f047825 */ /* 0x001fca00078e0204 */
[----:B------:R2:W3:Y:S01]  /*0ce0*/  LDG.E R34, desc[UR6][R4.64] ;  /* 0x0000000604227981 */ /* 0x0004e2000c1e1900 */
        /* <DEDUP_REMOVED lines=19> */
[C---:B------:R-:W-:Y:S01]  /*0e20*/  IADD3 R3, PT, PT, R172.reuse, 0xa0, RZ ;  /* 0x000000a0ac037810 */ /* 0x040fe20007ffe0ff */
[C---:B0-----:R-:W-:Y:S01]  /*0e30*/  IMAD.WIDE.U32 R116, R172.reuse, 0x10, R144 ;  /* 0x00000010ac747825 */ /* 0x041fe200078e0090 */
[----:B------:R-:W-:-:S03]  /*0e40*/  IADD3 R2, PT, PT, R172, 0xc0, RZ ;  /* 0x000000c0ac027810 */ /* 0x000fc60007ffe0ff */
[----:B------:R-:W-:Y:S02]  /*0e50*/  IMAD.WIDE.U32 R120, R171, 0x10, R144 ;  /* 0x00000010ab787825 */ /* 0x000fe400078e0090 */
[----:B------:R-:W2:Y:S01]  /*0e60*/  LDG.E.128 R116, desc[UR6][R116.64] ;  /* 0x0000000674747981 */ /* 0x000ea2000c1e1d00 */
[C---:B------:R-:W-:Y:S01]  /*0e70*/  IADD3 R5, PT, PT, R172.reuse, 0x60, RZ ;  /* 0x00000060ac057810 */ /* 0x040fe20007ffe0ff */
[----:B-1----:R-:W-:Y:S02]  /*0e80*/  IMAD.WIDE.U32 R76, R172, 0x10, R48 ;  /* 0x00000010ac4c7825 */ /* 0x002fe400078e0030 */
[----:B------:R-:W3:Y:S02]  /*0e90*/  LDG.E.128 R120, desc[UR6][R120.64] ;  /* 0x0000000678787981 */ /* 0x000ee4000c1e1d00 */
[--C-:B------:R-:W-:Y:S02]  /*0ea0*/  IMAD.WIDE.U32 R124, R32, 0x10, R144.reuse ;  /* 0x00000010207c7825 */ /* 0x100fe400078e0090 */
[----:B------:R-:W4:Y:S02]  /*0eb0*/  LDG.E.128 R76, desc[UR6][R76.64] ;  /* 0x000000064c4c7981 */ /* 0x000f24000c1e1d00 */
[----:B------:R-:W-:-:S02]  /*0ec0*/  IMAD.WIDE.U32 R136, R3, 0x10, R144 ;  /* 0x0000001003887825 */ /* 0x000fc400078e0090 */
[----:B------:R-:W3:Y:S02]  /*0ed0*/  LDG.E.128 R124, desc[UR6][R124.64] ;  /* 0x000000067c7c7981 */ /* 0x000ee4000c1e1d00 */
[----:B------:R-:W-:Y:S02]  /*0ee0*/  IMAD.WIDE.U32 R72, R171, 0x10, R48 ;  /* 0x00000010ab487825 */ /* 0x000fe400078e0030 */
[----:B------:R-:W3:Y:S02]  /*0ef0*/  LDG.E.128 R136, desc[UR6][R136.64] ;  /* 0x0000000688887981 */ /* 0x000ee4000c1e1d00 */
[----:B------:R-:W-:Y:S02]  /*0f00*/  IMAD.WIDE.U32 R140, R2, 0x10, R144 ;  /* 0x00000010028c7825 */ /* 0x000fe400078e0090 */
[----:B------:R-:W3:Y:S04]  /*0f10*/  LDG.E.128 R72, desc[UR6][R72.64] ;  /* 0x0000000648487981 */ /* 0x000ee8000c1e1d00 */
[----:B------:R-:W3:Y:S01]  /*0f20*/  LDG.E.128 R140, desc[UR6][R140.64] ;  /* 0x000000068c8c7981 */ /* 0x000ee2000c1e1d00 */
[----:B------:R-:W-:-:S02]  /*0f30*/  IADD3 R4, PT, PT, R172, 0x80, RZ ;  /* 0x00000080ac047810 */ /* 0x000fc40007ffe0ff */
[----:B------:R-:W-:Y:S01]  /*0f40*/  IADD3 R0, PT, PT, R172, 0xe0, RZ ;  /* 0x000000e0ac007810 */ /* 0x000fe20007ffe0ff */
[----:B------:R-:W-:-:S04]  /*0f50*/  IMAD.WIDE.U32 R68, R32, 0x10, R48 ;  /* 0x0000001020447825 */ /* 0x000fc800078e0030 */
[--C-:B------:R-:W-:Y:S02]  /*0f60*/  IMAD.WIDE.U32 R128, R5, 0x10, R144.reuse ;  /* 0x0000001005807825 */ /* 0x100fe400078e0090 */
[----:B------:R-:W3:Y:S02]  /*0f70*/  LDG.E.128 R68, desc[UR6][R68.64] ;  /* 0x0000000644447981 */ /* 0x000ee4000c1e1d00 */
[--C-:B------:R-:W-:Y:S02]  /*0f80*/  IMAD.WIDE.U32 R132, R4, 0x10, R144.reuse ;  /* 0x0000001004847825 */ /* 0x100fe400078e0090 */
[----:B------:R-:W3:Y:S02]  /*0f90*/  LDG.E.128 R128, desc[UR6][R128.64] ;  /* 0x0000000680807981 */ /* 0x000ee4000c1e1d00 */
[----:B------:R-:W-:Y:S02]  /*0fa0*/  IMAD.WIDE.U32 R144, R0, 0x10, R144 ;  /* 0x0000001000907825 */ /* 0x000fe400078e0090 */
[----:B------:R-:W3:Y:S04]  /*0fb0*/  LDG.E.128 R132, desc[UR6][R132.64] ;  /* 0x0000000684847981 */ /* 0x000ee8000c1e1d00 */
[----:B------:R-:W3:Y:S01]  /*0fc0*/  LDG.E.128 R144, desc[UR6][R144.64] ;  /* 0x0000000690907981 */ /* 0x000ee2000c1e1d00 */
[----:B------:R-:W-:-:S04]  /*0fd0*/  IMAD.WIDE.U32 R52, R2, 0x10, R48 ;  /* 0x0000001002347825 */ /* 0x000fc800078e0030 */
[--C-:B------:R-:W-:Y:S02]  /*0fe0*/  IMAD.WIDE.U32 R64, R5, 0x10, R48.reuse ;  /* 0x0000001005407825 */ /* 0x100fe400078e0030 */
[----:B------:R-:W3:Y:S04]  /*0ff0*/  LDG.E.128 R52, desc[UR6][R52.64] ;  /* 0x0000000634347981 */ /* 0x000ee8000c1e1d00 */
[----:B------:R-:W3:Y:S01]  /*1000*/  LDG.E.128 R64, desc[UR6][R64.64] ;  /* 0x0000000640407981 */ /* 0x000ee2000c1e1d00 */
[----:B------:R-:W-:-:S04]  /*1010*/  IMAD.WIDE.U32 R60, R4, 0x10, R48 ;  /* 0x00000010043c7825 */ /* 0x000fc800078e0030 */
[--C-:B------:R-:W-:Y:S02]  /*1020*/  IMAD.WIDE.U32 R56, R3, 0x10, R48.reuse ;  /* 0x0000001003387825 */ /* 0x100fe400078e0030 */
[----:B------:R-:W3:Y:S02]  /*1030*/  LDG.E.128 R60, desc[UR6][R60.64] ;  /* 0x000000063c3c7981 */ /* 0x000ee4000c1e1d00 */
[----:B------:R-:W-:Y:S02]  /*1040*/  IMAD.WIDE.U32 R48, R0, 0x10, R48 ;  /* 0x0000001000307825 */ /* 0x000fe400078e0030 */
[----:B------:R-:W3:Y:S04]  /*1050*/  LDG.E.128 R56, desc[UR6][R56.64] ;  /* 0x0000000638387981 */ /* 0x000ee8000c1e1d00 */
[----:B------:R-:W3:Y:S01]  /*1060*/  LDG.E.128 R48, desc[UR6][R48.64] ;  /* 0x0000000630307981 */ /* 0x000ee2000c1e1d00 */
[--C-:B------:R-:W-:Y:S01]  /*1070*/  SHF.R.U64 R210, R38, 0x10, R39.reuse ;  /* 0x0000001026d27819 */ /* 0x100fe20000001227 */
[----:B------:R-:W-:Y:S01]  /*1080*/  HADD2.F32 R209, -RZ, R38.H0_H0 ;  /* 0x20000026ffd17230 */ /* 0x000fe20000004100 */
[----:B------:R-:W-:-:S03]  /*1090*/  SHF.R.U32.HI R207, RZ, 0x10, R39 ;  /* 0x00000010ffcf7819 */ /* 0x000fc60000011627 */
[----:B------:R-:W-:Y:S02]  /*10a0*/  HADD2.F32 R210, -RZ, R210.H0_H0 ;  /* 0x200000d2ffd27230 */ /* 0x000fe40000004100 */
[----:B------:R-:W-:Y:S02]  /*10b0*/  HADD2.F32 R208, -RZ, R39.H0_H0 ;  /* 0x20000027ffd07230 */ /* 0x000fe40000004100 */
[----:B------:R-:W-:Y:S01]  /*10c0*/  HADD2.F32 R207, -RZ, R207.H0_H0 ;  /* 0x200000cfffcf7230 */ /* 0x000fe20000004100 */
[----:B------:R-:W-:Y:S01]  /*10d0*/  SHF.R.U64 R194, R40, 0x10, R41 ;  /* 0x0000001028c27819 */ /* 0x000fe20000001229 */
[----:B------:R-:W-:Y:S01]  /*10e0*/  HADD2.F32 R193, -RZ, R40.H0_H0 ;  /* 0x20000028ffc17230 */ /* 0x000fe20000004100 */
[--C-:B------:R-:W-:Y:S02]  /*10f0*/  SHF.R.U32.HI R197, RZ, 0x10, R169.reuse ;  /* 0x00000010ffc57819 */ /* 0x100fe400000116a9 */
[----:B------:R-:W-:Y:S01]  /*1100*/  SHF.R.U64 R198, R168, 0x10, R169 ;  /* 0x00000010a8c67819 */ /* 0x000fe200000012a9 */
[----:B------:R-:W-:Y:S01]  /*1110*/  HADD2.F32 R194, -RZ, R194.H0_H0 ;  /* 0x200000c2ffc27230 */ /* 0x000fe20000004100 */
[----:B------:R-:W-:Y:S01]  /*1120*/  SHF.R.U32.HI R196, RZ, 0x10, R41 ;  /* 0x00000010ffc47819 */ /* 0x000fe20000011629 */
[----:B------:R-:W-:Y:S01]  /*1130*/  HADD2.F32 R195, -RZ, R41.H0_H0 ;  /* 0x20000029ffc37230 */ /* 0x000fe20000004100 */
[----:B------:R-:W-:-:S03]  /*1140*/  SHF.R.U64 R177, R42, 0x10, R43 ;  /* 0x000000102ab17819 */ /* 0x000fc6000000122b */
[----:B------:R-:W-:Y:S02]  /*1150*/  HADD2.F32 R196, -RZ, R196.H0_H0 ;  /* 0x200000c4ffc47230 */ /* 0x000fe40000004100 */
[----:B------:R-:W-:Y:S02]  /*1160*/  HADD2.F32 R176, -RZ, R42.H0_H0 ;  /* 0x2000002affb07230 */ /* 0x000fe40000004100 */
[----:B------:R-:W-:Y:S01]  /*1170*/  HADD2.F32 R177, -RZ, R177.H0_H0 ;  /* 0x200000b1ffb17230 */ /* 0x000fe20000004100 */
[----:B------:R-:W-:Y:S01]  /*1180*/  SHF.R.U32.HI R179, RZ, 0x10, R43 ;  /* 0x00000010ffb37819 */ /* 0x000fe2000001162b */
[----:B------:R-:W-:-:S04]  /*1190*/  HADD2.F32 R178, -RZ, R43.H0_H0 ;  /* 0x2000002bffb27230 */ /* 0x000fc80000004100 */
[----:B------:R-:W-:Y:S01]  /*11a0*/  HADD2.F32 R179, -RZ, R179.H0_H0 ;  /* 0x200000b3ffb37230 */ /* 0x000fe20000004100 */
[----:B------:R-:W-:Y:S01]  /*11b0*/  SHF.R.U64 R216, R150, 0x10, R151 ;  /* 0x0000001096d87819 */ /* 0x000fe20000001297 */
[----:B------:R-:W-:-:S04]  /*11c0*/  HADD2.F32 R217, -RZ, R150.H0_H0 ;  /* 0x20000096ffd97230 */ /* 0x000fc80000004100 */
[----:B------:R-:W-:Y:S02]  /*11d0*/  HADD2.F32 R216, -RZ, R216.H0_H0 ;  /* 0x200000d8ffd87230 */ /* 0x000fe40000004100 */
[----:B------:R-:W-:Y:S02]  /*11e0*/  HADD2.F32 R215, -RZ, R151.H0_H0 ;  /* 0x20000097ffd77230 */ /* 0x000fe40000004100 */
[C---:B--2---:R-:W-:Y:S01]  /*11f0*/  FADD.FTZ R116, -R33.reuse, R116 ;  /* 0x0000007421747221 */ /* 0x044fe20000010100 */
[----:B------:R-:W-:-:S03]  /*1200*/  FADD.FTZ R117, -R33, R117 ;  /* 0x0000007521757221 */ /* 0x000fc60000010100 */
[----:B-----5:R-:W-:Y:S01]  /*1210*/  FMUL.FTZ R203, R7, R116 ;  /* 0x0000007407cb7220 */ /* 0x020fe20000410000 */
[----:B----4-:R-:W-:Y:S01]  /*1220*/  FMUL.FTZ R209, R76, R209 ;  /* 0x000000d14cd17220 */ /* 0x010fe20000410000 */
[----:B------:R-:W-:Y:S01]  /*1230*/  FADD.FTZ R118, -R33, R118 ;  /* 0x0000007621767221 */ /* 0x000fe20000010100 */
[----:B------:R-:W-:Y:S01]  /*1240*/  FMUL.FTZ R210, R77, R210 ;  /* 0x000000d24dd27220 */ /* 0x000fe20000410000 */
[----:B------:R-:W-:Y:S01]  /*1250*/  FMUL.FTZ R206, R7, R117 ;  /* 0x0000007507ce7220 */ /* 0x000fe20000410000 */
[----:B------:R-:W-:Y:S01]  /*1260*/  FADD.FTZ R226, RZ, R209 ;  /* 0x000000d1ffe27221 */ /* 0x000fe20000010000 */
[----:B------:R-:W-:Y:S01]  /*1270*/  FFMA.FTZ R225, R203, R209, RZ ;  /* 0x000000d1cbe17223 */ /* 0x000fe200000100ff */
[----:B------:R-:W-:Y:S01]  /*1280*/  FADD.FTZ R119, -R33, R119 ;  /* 0x0000007721777221 */ /* 0x000fe20000010100 */
[----:B------:R-:W-:Y:S01]  /*1290*/  FMUL.FTZ R208, R78, R208 ;  /* 0x000000d04ed07220 */ /* 0x000fe20000410000 */
[----:B------:R-:W-:Y:S01]  /*12a0*/  FMUL.FTZ R205, R7, R118 ;  /* 0x0000007607cd7220 */ /* 0x000fe20000410000 */
[----:B------:R-:W-:Y:S01]  /*12b0*/  FADD.FTZ R226, R226, R210 ;  /* 0x000000d2e2e27221 */ /* 0x000fe20000010000 */
[----:B------:R-:W-:Y:S01]  /*12c0*/  FFMA.FTZ R225, R206, R210, R225 ;  /* 0x000000d2cee17223 */ /* 0x000fe200000100e1 */
[----:B---3--:R-:W-:Y:S01]  /*12d0*/  FADD.FTZ R120, -R33, R120 ;  /* 0x0000007821787221 */ /* 0x008fe20000010100 */
        /* <DEDUP_REMOVED lines=54> */
[C---:B------:R-:W-:Y:S01]  /*1640*/  FMUL.FTZ R181, R7.reuse, R181 ;  /* 0x000000b507b57220 */ /* 0x040fe20000410000 */
[----:B------:R-:W-:Y:S01]  /*1650*/  FADD.FTZ R226, R226, R176 ;  /* 0x000000b0e2e27221 */ /* 0x000fe20000010000 */
[----:B------:R-:W-:Y:S01]  /*1660*/  FFMA.FTZ R225, R180, R176, R225 ;  /* 0x000000b0b4e17223 */ /* 0x000fe200000100e1 */
[----:B------:R-:W-:Y:S01]  /*1670*/  SHF.R.U32.HI R147, RZ, 0x10, R151 ;  /* 0x00000010ff937819 */ /* 0x000fe20000011697 */
[----:B------:R-:W-:Y:S01]  /*1680*/  FMUL.FTZ R178, R70, R178 ;  /* 0x000000b246b27220 */ /* 0x000fe20000410000 */
[----:B------:R-:W-:Y:S01]  /*1690*/  FMUL.FTZ R182, R7, R182 ;  /* 0x000000b607b67220 */ /* 0x000fe20000410000 */
[----:B------:R-:W-:Y:S01]  /*16a0*/  FADD.FTZ R226, R226, R177 ;  /* 0x000000b1e2e27221 */ /* 0x000fe20000010000 */
[----:B------:R-:W-:Y:S01]  /*16b0*/  FFMA.FTZ R225, R181, R177, R225 ;  /* 0x000000b1b5e17223 */ /* 0x000fe200000100e1 */
[----:B------:R-:W-:Y:S01]  /*16c0*/  SHF.R.U64 R144, R44, 0x10, R45 ;  /* 0x000000102c907819 */ /* 0x000fe2000000122d */
[----:B------:R-:W-:-:S02]  /*16d0*/  HADD2.F32 R147, -RZ, R147.H0_H0 ;  /* 0x20000093ff937230 */ /* 0x000fc40000004100 */
[----:B------:R-:W-:Y:S01]  /*16e0*/  FMUL.FTZ R179, R71, R179 ;  /* 0x000000b347b37220 */ /* 0x000fe20000410000 */
[----:B------:R-:W-:Y:S02]  /*16f0*/  HADD2.F32 R143, -RZ, R44.H0_H0 ;  /* 0x2000002cff8f7230 */ /* 0x000fe40000004100 */
[----:B------:R-:W-:Y:S01]  /*1700*/  FMUL.FTZ R183, R7, R183 ;  /* 0x000000b707b77220 */ /* 0x000fe20000410000 */
[----:B------:R-:W-:Y:S01]  /*1710*/  FADD.FTZ R226, R226, R178 ;  /* 0x000000b2e2e27221 */ /* 0x000fe20000010000 */
[----:B------:R-:W-:Y:S01]  /*1720*/  FFMA.FTZ R225, R182, R178, R225 ;  /* 0x000000b2b6e17223 */ /* 0x000fe200000100e1 */
[----:B------:R-:W-:Y:S02]  /*1730*/  HADD2.F32 R144, -RZ, R144.H0_H0 ;  /* 0x20000090ff907230 */ /* 0x000fe40000004100 */
[----:B------:R-:W-:Y:S01]  /*1740*/  FMUL.FTZ R122, R55, R147 ;  /* 0x00000093377a7220 */ /* 0x000fe20000410000 */
[----:B------:R-:W-:Y:S01]  /*1750*/  FMUL.FTZ R143, R64, R143 ;  /* 0x0000008f408f7220 */ /* 0x000fe20000410000 */
[----:B------:R-:W-:Y:S01]  /*1760*/  FMUL.FTZ R147, R7, R37 ;  /* 0x0000002507937220 */ /* 0x000fe20000410000 */
[----:B------:R-:W-:Y:S01]  /*1770*/  FADD.FTZ R226, R226, R179 ;  /* 0x000000b3e2e27221 */ /* 0x000fe20000010000 */
[----:B------:R-:W-:Y:S01]  /*1780*/  FFMA.FTZ R225, R183, R179, R225 ;  /* 0x000000b3b7e17223 */ /* 0x000fe200000100e1 */
[----:B------:R-:W-:Y:S01]  /*1790*/  SHF.R.U32.HI R146, RZ, 0x10, R45 ;  /* 0x00000010ff927819 */ /* 0x000fe2000001162d */
[----:B------:R-:W-:-:S02]  /*17a0*/  HADD2.F32 R145, -RZ, R45.H0_H0 ;  /* 0x2000002dff917230 */ /* 0x000fc40000004100 */
        /* <DEDUP_REMOVED lines=9> */
[----:B------:R-:W-:Y:S01]  /*1840*/  SHF.R.U64 R136, R46, 0x10, R47 ;  /* 0x000000102e887819 */ /* 0x000fe2000000122f */
[----:B------:R-:W-:-:S02]  /*1850*/  HADD2.F32 R135, -RZ, R46.H0_H0 ;  /* 0x2000002eff877230 */ /* 0x000fc40000004100 */
[----:B------:R-:W-:Y:S01]  /*1860*/  FMUL.FTZ R146, R67, R146 ;  /* 0x0000009243927220 */ /* 0x000fe20000410000 */
[----:B------:R-:W-:Y:S01]  /*1870*/  FMUL.FTZ R175, R7, R175 ;  /* 0x000000af07af7220 */ /* 0x000fe20000410000 */
[----:B------:R-:W-:Y:S01]  /*1880*/  FADD.FTZ R226, R226, R145 ;  /* 0x00000091e2e27221 */ /* 0x000fe20000010000 */
[----:B------:R-:W-:Y:S01]  /*1890*/  FFMA.FTZ R225, R174, R145, R225 ;  /* 0x00000091aee17223 */ /* 0x000fe200000100e1 */
[----:B------:R-:W-:Y:S02]  /*18a0*/  HADD2.F32 R140, -RZ, R169.H0_H0 ;  /* 0x200000a9ff8c7230 */ /* 0x000fe40000004100 */
[----:B------:R-:W-:Y:S01]  /*18b0*/  FMUL.FTZ R37, R51, R139 ;  /* 0x0000008b33257220 */ /* 0x000fe20000410000 */
[----:B------:R-:W-:Y:S02]  /*18c0*/  HADD2.F32 R136, -RZ, R136.H0_H0 ;  /* 0x20000088ff887230 */ /* 0x000fe40000004100 */
        /* <DEDUP_REMOVED lines=63> */
[C---:B------:R-:W-:Y:S02]  /*1cc0*/  FMUL.FTZ R35, R7.reuse, R211 ;  /* 0x000000d307237220 */ /* 0x040fe40000410000 */
        /* <DEDUP_REMOVED lines=43> */
.L_x_16208:
[----:B------:R-:W0:Y:S01]  /*1f80*/  LDC.64 R144, c[0x0][0x3a8] ;  /* 0x0000ea00ff907b82 */ /* 0x000e220000000a00 */
[C---:B------:R-:W-:Y:S02]  /*1f90*/  IADD3 R171, PT, PT, R172.reuse, 0x20, RZ ;  /* 0x00000020acab7810 */ /* 0x040fe40007ffe0ff */
[----:B------:R-:W-:-:S05]  /*1fa0*/  IADD3 R32, PT, PT, R172, 0x40, RZ ;  /* 0x00000040ac207810 */ /* 0x000fca0007ffe0ff */
[----:B------:R-:W1:Y:S01]  /*1fb0*/  LDC.64 R48, c[0x0][0x428] ;  /* 0x00010a00ff307b82 */ /* 0x000e620000000a00 */
[C---:B------:R-:W-:Y:S02]  /*1fc0*/  IADD3 R5, PT, PT, R172.reuse, 0x60, RZ ;  /* 0x00000060ac057810 */ /* 0x040fe40007ffe0ff */
[C---:B------:R-:W-:Y:S02]  /*1fd0*/  IADD3 R4, PT, PT, R172.reuse, 0x80, RZ ;  /* 0x00000080ac047810 */ /* 0x040fe40007ffe0ff */
[C---:B------:R-:W-:Y:S02]  /*1fe0*/  IADD3 R3, PT, PT, R172.reuse, 0xa0, RZ ;  /* 0x000000a0ac037810 */ /* 0x040fe40007ffe0ff */
[C---:B------:R-:W-:Y:S01]  /*1ff0*/  IADD3 R2, PT, PT, R172.reuse, 0xc0, RZ ;  /* 0x000000c0ac027810 */ /* 0x040fe20007ffe0ff */
        /* <DEDUP_REMOVED lines=8> */
[--C-:B------:R-:W-:Y:S01]  /*2080*/  IMAD.WIDE.U32 R72, R171, 0x10, R48.reuse ;  /* 0x00000010ab487825 */ /* 0x100fe200078e0030 */
[----:B------:R-:W-:Y:S01]  /*2090*/  IADD3 R0, PT, PT, R172, 0xe0, RZ ;  /* 0x000000e0ac007810 */ /* 0x000fe20007ffe0ff */
[----:B------:R-:W4:Y:S04]  /*20a0*/  LDG.E.128 R124, desc[UR6][R124.64] ;  /* 0x000000067c7c7981 */ /* 0x000f28000c1e1d00 */
[----:B------:R-:W4:Y:S01]  /*20b0*/  LDG.E.128 R72, desc[UR6][R72.64] ;  /* 0x0000000648487981 */ /* 0x000f22000c1e1d00 */
[----:B------:R-:W-:-:S04]  /*20c0*/  IMAD.WIDE.U32 R68, R32, 0x10, R48 ;  /* 0x0000001020447825 */ /* 0x000fc800078e0030 */
[--C-:B------:R-:W-:Y:S02]  /*20d0*/  IMAD.WIDE.U32 R128, R5, 0x10, R144.reuse ;  /* 0x0000001005807825 */ /* 0x100fe400078e0090 */
[----:B------:R-:W4:Y:S02]  /*20e0*/  LDG.E.128 R68, desc[UR6][R68.64] ;  /* 0x0000000644447981 */ /* 0x000f24000c1e1d00 */
[--C-:B------:R-:W-:Y:S02]  /*20f0*/  IMAD.WIDE.U32 R132, R4, 0x10, R144.reuse ;  /* 0x0000001004847825 */ /* 0x100fe400078e0090 */
[----:B------:R-:W4:Y:S02]  /*2100*/  LDG.E.128 R128, desc[UR6][R128.64] ;  /* 0x0000000680807981 */ /* 0x000f24000c1e1d00 */
[--C-:B------:R-:W-:Y:S02]  /*2110*/  IMAD.WIDE.U32 R136, R3, 0x10, R144.reuse ;  /* 0x0000001003887825 */ /* 0x100fe400078e0090 */
[----:B------:R-:W4:Y:S02]  /*2120*/  LDG.E.128 R132, desc[UR6][R132.64] ;  /* 0x0000000684847981 */ /* 0x000f24000c1e1d00 */
[----:B------:R-:W-:-:S02]  /*2130*/  IMAD.WIDE.U32 R140, R2, 0x10, R144 ;  /* 0x00000010028c7825 */ /* 0x000fc400078e0090 */
[----:B------:R-:W4:Y:S02]  /*2140*/  LDG.E.128 R136, desc[UR6][R136.64] ;  /* 0x0000000688887981 */ /* 0x000f24000c1e1d00 */
[----:B------:R-:W-:Y:S02]  /*2150*/  IMAD.WIDE.U32 R144, R0, 0x10, R144 ;  /* 0x0000001000907825 */ /* 0x000fe400078e0090 */
[----:B------:R-:W4:Y:S04]  /*2160*/  LDG.E.128 R140, desc[UR6][R140.64] ;  /* 0x000000068c8c7981 */ /* 0x000f28000c1e1d00 */
[----:B------:R-:W4:Y:S01]  /*2170*/  LDG.E.128 R144, desc[UR6][R144.64] ;  /* 0x0000000690907981 */ /* 0x000f22000c1e1d00 */
[----:B------:R-:W-:-:S04]  /*2180*/  IMAD.WIDE.U32 R52, R2, 0x10, R48 ;  /* 0x0000001002347825 */ /* 0x000fc800078e0030 */
[--C-:B------:R-:W-:Y:S02]  /*2190*/  IMAD.WIDE.U32 R64, R5, 0x10, R48.reuse ;  /* 0x0000001005407825 */ /* 0x100fe400078e0030 */
        /* <DEDUP_REMOVED lines=28> */
[----:B------:R-:W-:Y:S02]  /*2360*/  HADD2.F32 R208, -RZ, R39.H0_H0 ;  /* 0x20000027ffd07230 */ /* 0x000fe40000004100 */
[----:B------:R-:W-:Y:S01]  /*2370*/  HADD2.F32 R207, -RZ, R207.H0_H0 ;  /* 0x200000cfffcf7230 */ /* 0x000fe20000004100 */
        /* <DEDUP_REMOVED lines=12> */
[--C-:B------:R-:W-:Y:S02]  /*2440*/  SHF.R.U32.HI R218, RZ, 0x10, R169.reuse ;  /* 0x00000010ffda7819 */ /* 0x100fe400000116a9 */
[----:B------:R-:W-:Y:S01]  /*2450*/  SHF.R.U64 R219, R168, 0x10, R169 ;  /* 0x00000010a8db7819 */ /* 0x000fe200000012a9 */
[----:B------:R-:W-:Y:S01]  /*2460*/  HADD2.F32 R217, -RZ, R150.H0_H0 ;  /* 0x20000096ffd97230 */ /* 0x000fe20000004100 */
[----:B------:R-:W-:Y:S01]  /*2470*/  SHF.R.U64 R216, R150, 0x10, R151 ;  /* 0x0000001096d87819 */ /* 0x000fe20000001297 */
[----:B------:R-:W-:-:S04]  /*2480*/  HADD2.F32 R215, -RZ, R151.H0_H0 ;  /* 0x20000097ffd77230 */ /* 0x000fc80000004100 */
[----:B------:R-:W-:Y:S02]  /*2490*/  HADD2.F32 R216, -RZ, R216.H0_H0 ;  /* 0x200000d8ffd87230 */ /* 0x000fe40000004100 */
[C---:B---3--:R-:W-:Y:S01]  /*24a0*/  FADD.FTZ R116, -R33.reuse, R116 ;  /* 0x0000007421747221 */ /* 0x048fe20000010100 */
        /* <DEDUP_REMOVED lines=115> */
[----:B------:R-:W-:Y:S02]  /*2be0*/  HADD2.F32 R137, -RZ, R47.H0_H0 ;  /* 0x2000002fff897230 */ /* 0x000fe40000004100 */
[----:B------:R-:W-:Y:S01]  /*2bf0*/  FMUL.FTZ R136, R61, R136 ;  /* 0x000000883d887220 */ /* 0x000fe20000410000 */
[----:B------:R-:W-:Y:S01]  /*2c00*/  FMUL.FTZ R140, R7, R34 ;  /* 0x00000022078c7220 */ /* 0x000fe20000410000 */
        /* <DEDUP_REMOVED lines=9> */
[----:B------:R-:W-:Y:S01]  /*2ca0*/  SHF.R.U64 R133, R148, 0x10, R149 ;  /* 0x0000001094857819 */ /* 0x000fe20000001295 */
[----:B------:R-:W-:Y:S02]  /*2cb0*/  HADD2.F32 R134, -RZ, R148.H0_H0 ;  /* 0x20000094ff867230 */ /* 0x000fe40000004100 */
[----:B------:R-:W-:Y:S01]  /*2cc0*/  FMUL.FTZ R118, R48, R142 ;  /* 0x0000008e30767220 */ /* 0x000fe20000410000 */
        /* <DEDUP_REMOVED lines=9> */
[----:B------:R-:W-:Y:S01]  /*2d60*/  SHF.R.U32.HI R131, RZ, 0x10, R149 ;  /* 0x00000010ff837819 */ /* 0x000fe20000011695 */
        /* <DEDUP_REMOVED lines=75> */
.L_x_16209:
[----:B------:R-:W-:Y:S01]  /*3220*/  FADD.FTZ R8, R244, R8 ;  /* 0x00000008f4087221 */ /* 0x000fe20000010000 */
[----:B------:R-:W-:Y:S01]  /*3230*/  FADD.FTZ R9, R243, R9 ;  /* 0x00000009f3097221 */ /* 0x000fe20000010000 */
[----:B------:R-:W2:Y:S01]  /*3240*/  LDL.LU R244, [R1+0x24] ;  /* 0x0000240001f47983 */ /* 0x000ea20000300800 */
[----:B------:R-:W-:Y:S01]  /*3250*/  FADD.FTZ R10, R242, R10 ;  /* 0x0000000af20a7221 */ /* 0x000fe20000010000 */
[----:B------:R-:W-:Y:S02]  /*3260*/  FADD.FTZ R11, R241, R11 ;  /* 0x0000000bf10b7221 */ /* 0x000fe40000010000 */
[----:B------:R-:W3:Y:S04]  /*3270*/  LDL.LU R243, [R1+0x20] ;  /* 0x0000200001f37983 */ /* 0x000ee80000300800 */
[----:B------:R-:W4:Y:S04]  /*3280*/  LDL.LU R242, [R1+0x1c] ;  /* 0x00001c0001f27983 */ /* 0x000f280000300800 */
[----:B------:R-:W5:Y:S01]  /*3290*/  LDL.LU R241, [R1+0x18] ;  /* 0x0000180001f17983 */ /* 0x000f620000300800 */
[----:B------:R-:W-:Y:S01]  /*32a0*/  FADD.FTZ R12, R240, R12 ;  /* 0x0000000cf00c7221 */ /* 0x000fe20000010000 */
[----:B------:R-:W-:Y:S01]  /*32b0*/  FADD.FTZ R13, R239, R13 ;  /* 0x0000000def0d7221 */ /* 0x000fe20000010000 */
[----:B------:R-:W-:Y:S01]  /*32c0*/  FADD.FTZ R14, R238, R14 ;  /* 0x0000000eee0e7221 */ /* 0x000fe20000010000 */
[----:B------:R-:W2:Y:S04]  /*32d0*/  LDL.LU R240, [R1+0x14] ;  /* 0x0000140001f07983 */ /* 0x000ea80000300800 */
[----:B------:R-:W3:Y:S04]  /*32e0*/  LDL.LU R239, [R1+0x10] ;  /* 0x0000100001ef7983 */ /* 0x000ee80000300800 */
[----:B------:R-:W4:Y:S01]  /*32f0*/  LDL.LU R238, [R1+0xc] ;  /* 0x00000c0001ee7983 */ /* 0x000f220000300800 */
        /* <DEDUP_REMOVED lines=15> */
[----:B-----5:R-:W-:-:S02]  /*33f0*/  FADD.FTZ R58, R58, R241 ;  /* 0x000000f13a3a7221 */ /* 0x020fc40000010000 */
[----:B------:R-:W5:Y:S01]  /*3400*/  LDL.LU R241, [R1+0x28] ;  /* 0x0000280001f17983 */ /* 0x000f620000300800 */
[----:B--2---:R-:W-:-:S03]  /*3410*/  FADD.FTZ R59, R59, R240 ;  /* 0x000000f03b3b7221 */ /* 0x004fc60000010000 */
[----:B------:R-:W2:Y:S01]  /*3420*/  LDL.LU R50, [R1+0x2c] ;  /* 0x00002c0001327983 */ /* 0x000ea20000300800 */
[----:B---3--:R-:W-:-:S03]  /*3430*/  FADD.FTZ R52, R52, R239 ;  /* 0x000000ef34347221 */ /* 0x008fc60000010000 */
[----:B------:R-:W3:Y:S01]  /*3440*/  LDL.LU R49, [R1+0x30] ;  /* 0x0000300001317983 */ /* 0x000ee20000300800 */
[----:B----4-:R-:W-:-:S03]  /*3450*/  FADD.FTZ R53, R53, R238 ;  /* 0x000000ee35357221 */ /* 0x010fc60000010000 */
        /* <DEDUP_REMOVED lines=17> */
[----:B------:R-:W2:Y:S01]  /*3570*/  LDL.LU R50, [R1] ;  /* 0x0000000001327983 */ /* 0x000ea20000300800 */
[----:B---3--:R-:W-:-:S03]  /*3580*/  FADD.FTZ R60, R60, R49 ;  /* 0x000000313c3c7221 */ /* 0x008fc60000010000 */
[----:B------:R-:W3:Y:S01]  /*3590*/  LDL.LU R49, [R1+0x4] ;  /* 0x0000040001317983 */ /* 0x000ee20000300800 */
[----:B----4-:R-:W-:-:S03]  /*35a0*/  FADD.FTZ R67, R67, R48 ;  /* 0x0000003043437221 */ /* 0x010fc60000010000 */
[----:B------:R-:W4:Y:S01]  /*35b0*/  LDL.LU R48, [R1+0x8] ;  /* 0x0000080001307983 */ /* 0x000f220000300800 */
[----:B------:R-:W-:Y:S01]  /*35c0*/  UMOV UR4, 0xffffffff ;  /* 0xffffffff00047882 */ /* 0x000fe20000000000 */
[----:B------:R-:W-:Y:S01]  /*35d0*/  FADD.FTZ R57, R57, R242 ;  /* 0x000000f239397221 */ /* 0x000fe20000010000 */
[----:B------:R-:W-:Y:S01]  /*35e0*/  FADD.FTZ R56, R56, R243 ;  /* 0x000000f338387221 */ /* 0x000fe20000010000 */
[----:B------:R-:W-:Y:S01]  /*35f0*/  FADD.FTZ R63, R63, R244 ;  /* 0x000000f43f3f7221 */ /* 0x000fe20000010000 */
        /* <DEDUP_REMOVED lines=32> */
[----:B------:R-:W-:Y:S06]  /*3800*/  BRA.DIV UR4, `(.L_x_16210) ;  /* 0x0000006204487947 */ /* 0x000fec000b800000 */
[----:B------:R-:W0:Y:S01]  /*3810*/  SHFL.BFLY PT, R50, R226, 0x1, 0x1f ;  /* 0x0c201f00e2327f89 */ /* 0x000e2200000e0000 */
[----:B------:R-:W-:Y:S02]  /*3820*/  MOV R245, R216 ;  /* 0x000000d800f57202 */ /* 0x000fe40000000f00 */
[----:B------:R-:W-:Y:S01]  /*3830*/  MOV R246, R217 ;  /* 0x000000d900f67202 */ /* 0x000fe20000000f00 */
[----:B------:R-:W-:Y:S01]  /*3840*/  STL [R1+0xc], R53 ;  /* 0x00000c3501007387 */ /* 0x000fe20000100800 */
[----:B------:R-:W-:Y:S02]  /*3850*/  MOV R247, R218 ;  /* 0x000000da00f77202 */ /* 0x000fe40000000f00 */
[----:B------:R-:W-:Y:S01]  /*3860*/  MOV R248, R219 ;  /* 0x000000db00f87202 */ /* 0x000fe20000000f00 */
[----:B------:R-:W-:Y:S01]  /*3870*/  STL [R1+0x10], R52 ;  /* 0x0000103401007387 */ /* 0x000fe20000100800 */
[----:B------:R-:W-:Y:S02]  /*3880*/  MOV R249, R220 ;  /* 0x000000dc00f97202 */ /* 0x000fe40000000f00 */
[----:B------:R-:W-:Y:S01]  /*3890*/  MOV R250, R221 ;  /* 0x000000dd00fa7202 */ /* 0x000fe20000000f00 */
[----:B------:R-:W-:Y:S01]  /*38a0*/  STL [R1+0x14], R59 ;  /* 0x0000143b01007387 */ /* 0x000fe20000100800 */
[----:B------:R-:W-:-:S02]  /*38b0*/  MOV R251, R222 ;  /* 0x000000de00fb7202 */ /* 0x000fc40000000f00 */
[----:B------:R-:W-:Y:S01]  /*38c0*/  MOV R252, R223 ;  /* 0x000000df00fc7202 */ /* 0x000fe20000000f00 */
        /* <DEDUP_REMOVED lines=34> */
[----:B------:R-:W-:Y:S01]  /*3af0*/  STL [R1], R224 ;  /* 0x000000e001007387 */ /* 0x000fe20000100800 */
[----:B0-----:R-:W-:-:S03]  /*3b00*/  FADD.FTZ R49, R225, R49 ;  /* 0x00000031e1317221 */ /* 0x001fc60000010000 */
[----:B------:R-:W-:Y:S01]  /*3b10*/  STL [R1+0x4], R227 ;  /* 0x000004e301007387 */ /* 0x000fe20000100800 */
[----:B-1----:R-:W-:-:S03]  /*3b20*/  FADD.FTZ R48, R48, R50 ;  /* 0x0000003230307221 */ /* 0x002fc60000010000 */
[----:B------:R-:W-:Y:S04]  /*3b30*/  STL [R1+0x8], R228 ;  /* 0x000008e401007387 */ /* 0x000fe80000100800 */
[----:B------:R-:W0:Y:S04]  /*3b40*/  SHFL.BFLY PT, R50, R49, 0x8, 0x1f ;  /* 0x0d001f0031327f89 */ /* 0x000e2800000e0000 */
[----:B------:R1:W2:Y:S01]  /*3b50*/  SHFL.BFLY PT, R52, R48, 0x10, 0x1f ;  /* 0x0e001f0030347f89 */ /* 0x0002a200000e0000 */
[----:B0-----:R-:W-:-:S05]  /*3b60*/  FADD.FTZ R49, R49, R50 ;  /* 0x0000003231317221 */ /* 0x001fca0000010000 */
[----:B--2---:R1:W0:Y:S02]  /*3b70*/  SHFL.BFLY PT, R50, R49, 0x10, 0x1f ;  /* 0x0e001f0031327f89 */ /* 0x00422400000e0000 */
.L_x_16257:
        /* <DEDUP_REMOVED lines=19> */
[----:B------:R-:W-:Y:S02]  /*3cb0*/  HADD2.F32 R56, -RZ, R152.H0_H0 ;  /* 0x20000098ff387230 */ /* 0x000fe40000004100 */
[C---:B------:R-:W-:Y:S01]  /*3cc0*/  FMUL.FTZ R55, R7.reuse, R203 ;  /* 0x000000cb07377220 */ /* 0x040fe20000410000 */
[----:B------:R-:W-:Y:S01]  /*3cd0*/  FADD.FTZ R207, -R204, R207 ;  /* 0x000000cfcccf7221 */ /* 0x000fe20000010100 */
[C---:B------:R-:W-:Y:S01]  /*3ce0*/  FMUL.FTZ R210, R7.reuse, R210 ;  /* 0x000000d207d27220 */ /* 0x040fe20000410000 */
[----:B------:R-:W-:Y:S01]  /*3cf0*/  FMUL.FTZ R208, R7, R208 ;  /* 0x000000d007d07220 */ /* 0x000fe20000410000 */
[-C--:B------:R-:W-:Y:S01]  /*3d00*/  FMUL.FTZ R55, R55, R6.reuse ;  /* 0x0000000637377220 */ /* 0x080fe20000410000 */
[----:B------:R-:W-:Y:S01]  /*3d10*/  FMUL.FTZ R207, R7, R207 ;  /* 0x000000cf07cf7220 */ /* 0x000fe20000410000 */
[-C--:B------:R-:W-:Y:S01]  /*3d20*/  FMUL.FTZ R210, R210, R6.reuse ;  /* 0x00000006d2d27220 */ /* 0x080fe20000410000 */
[----:B------:R-:W-:Y:S01]  /*3d30*/  FMUL.FTZ R208, R208, R6 ;  /* 0x00000006d0d07220 */ /* 0x000fe20000410000 */
[----:B-----5:R-:W-:Y:S01]  /*3d40*/  FMUL.FTZ R54, R48, R55 ;  /* 0x0000003730367220 */ /* 0x020fe20000410000 */
[----:B------:R-:W-:Y:S01]  /*3d50*/  FMUL.FTZ R48, R55, R56 ;  /* 0x0000003837307220 */ /* 0x000fe20000410000 */
[----:B------:R-:W-:-:S02]  /*3d60*/  HADD2.F32 R56, -RZ, R187.H1_H1 ;  /* 0x300000bbff387230 */ /* 0x000fc40000004100 */
[----:B------:R-:W-:Y:S01]  /*3d70*/  FMUL.FTZ R55, R49, R210 ;  /* 0x000000d231377220 */ /* 0x000fe20000410000 */
[----:B------:R-:W-:Y:S02]  /*3d80*/  HADD2.F32 R57, -RZ, R153.H0_H0 ;  /* 0x20000099ff397230 */ /* 0x000fe40000004100 */
[----:B------:R-:W-:Y:S01]  /*3d90*/  FMUL.FTZ R207, R207, R6 ;  /* 0x00000006cfcf7220 */ /* 0x000fe20000410000 */
[----:B------:R-:W-:Y:S02]  /*3da0*/  HADD2.F32 R58, -RZ, R187.H0_H0 ;  /* 0x200000bbff3a7230 */ /* 0x000fe40000004100 */
[----:B------:R-:W-:Y:S01]  /*3db0*/  FMUL.FTZ R49, R210, R56 ;  /* 0x00000038d2317220 */ /* 0x000fe20000410000 */
[----:B------:R-:W-:Y:S01]  /*3dc0*/  FMUL.FTZ R56, R50, R208 ;  /* 0x000000d032387220 */ /* 0x000fe20000410000 */
[----:B------:R-:W-:Y:S01]  /*3dd0*/  FMUL.FTZ R50, R208, R57 ;  /* 0x00000039d0327220 */ /* 0x000fe20000410000 */
[----:B------:R-:W-:Y:S01]  /*3de0*/  FMUL.FTZ R57, R51, R207 ;  /* 0x000000cf33397220 */ /* 0x000fe20000410000 */
[----:B------:R-:W-:Y:S01]  /*3df0*/  FMUL.FTZ R51, R207, R58 ;  /* 0x0000003acf337220 */ /* 0x000fe20000410000 */
[----:B------:R-:W-:Y:S06]  /*3e00*/  BRA `(.L_x_16213) ;  /* 0x0000000000707947 */ /* 0x000fec0003800000 */
.L_x_16212:
[C-C-:B------:R-:W-:Y:S01]  /*3e10*/  FFMA.FTZ R80, R53.reuse, R203, R52.reuse ;  /* 0x000000cb35507223 */ /* 0x140fe20000010034 */
[C-C-:B------:R-:W-:Y:S01]  /*3e20*/  FFMA.FTZ R81, R53.reuse, R206, R52.reuse ;  /* 0x000000ce35517223 */ /* 0x140fe20000010034 */
[----:B------:R-:W-:Y:S01]  /*3e30*/  FFMA.FTZ R82, R53, R205, R52 ;  /* 0x000000cd35527223 */ /* 0x000fe20000010034 */
[----:B------:R-:W-:Y:S02]  /*3e40*/  HADD2.F32 R55, -RZ, R152.H0_H0 ;  /* 0x20000098ff377230 */ /* 0x000fe40000004100 */
        /* <DEDUP_REMOVED lines=8> */
[-C--:B------:R-:W-:Y:S01]  /*3ed0*/  FMUL.FTZ R56, R80, R6.reuse ;  /* 0x0000000650387220 */ /* 0x080fe20000410000 */
[-C--:B------:R-:W-:Y:S01]  /*3ee0*/  FMUL.FTZ R57, R81, R6.reuse ;  /* 0x0000000651397220 */ /* 0x080fe20000410000 */
[----:B------:R-:W-:Y:S01]  /*3ef0*/  FMUL.FTZ R58, R82, R6 ;  /* 0x00000006523a7220 */ /* 0x000fe20000410000 */
[----:B------:R-:W-:Y:S01]  /*3f00*/  FMUL.FTZ R83, R7, R83 ;  /* 0x0000005307537220 */ /* 0x000fe20000410000 */
[----:B-----5:R-:W-:Y:S01]  /*3f10*/  FMUL.FTZ R54, R48, R56 ;  /* 0x0000003830367220 */ /* 0x020fe20000410000 */
[----:B------:R-:W-:Y:S01]  /*3f20*/  FMUL.FTZ R48, R56, R55 ;  /* 0x0000003738307220 */ /* 0x000fe20000410000 */
[----:B------:R-:W-:-:S02]  /*3f30*/  HADD2.F32 R56, -RZ, R187.H1_H1 ;  /* 0x300000bbff387230 */ /* 0x000fc40000004100 */
[----:B------:R-:W-:Y:S01]  /*3f40*/  FMUL.FTZ R55, R49, R57 ;  /* 0x0000003931377220 */ /* 0x000fe20000410000 */
[----:B------:R-:W-:Y:S02]  /*3f50*/  FMUL.FTZ R59, R83, R6 ;  /* 0x00000006533b7220 */ /* 0x000fe40000410000 */
[----:B------:R-:W-:Y:S01]  /*3f60*/  FMUL.FTZ R49, R57, R56 ;  /* 0x0000003839317220 */ /* 0x000fe20000410000 */
[----:B------:R-:W-:Y:S02]  /*3f70*/  HADD2.F32 R57, -RZ, R153.H0_H0 ;  /* 0x20000099ff397230 */ /* 0x000fe40000004100 */
[----:B------:R-:W-:-:S03]  /*3f80*/  FMUL.FTZ R56, R50, R58 ;  /* 0x0000003a32387220 */ /* 0x000fc60000410000 */
[----:B------:R-:W-:Y:S01]  /*3f90*/  FMUL.FTZ R50, R58, R57 ;  /* 0x000000393a327220 */ /* 0x000fe20000410000 */
[----:B------:R-:W-:Y:S02]  /*3fa0*/  HADD2.F32 R58, -RZ, R187.H0_H0 ;  /* 0x200000bbff3a7230 */ /* 0x000fe40000004100 */
[----:B------:R-:W-:-:S03]  /*3fb0*/  FMUL.FTZ R57, R51, R59 ;  /* 0x0000003b33397220 */ /* 0x000fc60000410000 */
[----:B------:R-:W-:-:S07]  /*3fc0*/  FMUL.FTZ R51, R59, R58 ;  /* 0x0000003a3b337220 */ /* 0x000fce0000410000 */
.L_x_16213:
        /* <DEDUP_REMOVED lines=36> */
[----:B------:R-:W-:Y:S01]  /*4210*/  FMUL.FTZ R51, R63, R62 ;  /* 0x0000003e3f337220 */ /* 0x000fe20000410000 */
[----:B------:R-:W-:Y:S06]  /*4220*/  BRA `(.L_x_16215) ;  /* 0x0000000000707947 */ /* 0x000fec0003800000 */
.L_x_16214:
        /* <DEDUP_REMOVED lines=12> */
[----:B------:R-:W-:Y:S01]  /*42f0*/  FMUL.FTZ R59, R59, R6 ;  /* 0x000000063b3b7220 */ /* 0x000fe20000410000 */
        /* <DEDUP_REMOVED lines=14> */
[----:B------:R-:W-:-:S07]  /*43e0*/  FMUL.FTZ R51, R196, R62 ;  /* 0x0000003ec4337220 */ /* 0x000fce0000410000 */
.L_x_16215:
        /* <DEDUP_REMOVED lines=37> */
.L_x_16216:
        /* <DEDUP_REMOVED lines=8> */
[----:B------:R-:W-:Y:S01]  /*46c0*/  FMUL.FTZ R63, R7, R180 ;  /* 0x000000b4073f7220 */ /* 0x000fe20000410000 */
        /* <DEDUP_REMOVED lines=19> */
.L_x_16217:
        /* <DEDUP_REMOVED lines=20> */
[----:B------:R-:W-:-:S03]  /*4940*/  FMUL.FTZ R67, R80, R6 ;  /* 0x0000000650437220 */ /* 0x000fc60000410000 */
[----:B------:R-:W-:Y:S01]  /*4950*/  FMUL.FTZ R83, R7, R146 ;  /* 0x0000009207537220 */ /* 0x000fe20000410000 */
[----:B-----5:R-:W-:Y:S01]  /*4960*/  FMUL.FTZ R32, R48, R67 ;  /* 0x0000004330207220 */ /* 0x020fe20000410000 */
[----:B------:R-:W-:Y:S01]  /*4970*/  FMUL.FTZ R48, R67, R66 ;  /* 0x0000004243307220 */ /* 0x000fe20000410000 */
[----:B------:R-:W-:Y:S02]  /*4980*/  HADD2.F32 R67, -RZ, R190.H1_H1 ;  /* 0x300000beff437230 */ /* 0x000fe40000004100 */
[----:B------:R-:W-:-:S04]  /*4990*/  FMUL.FTZ R66, R81, R6 ;  /* 0x0000000651427220 */ /* 0x000fc80000410000 */
[----:B------:R-:W-:Y:S01]  /*49a0*/  FMUL.FTZ R68, R49, R66 ;  /* 0x0000004231447220 */ /* 0x000fe20000410000 */
[----:B------:R-:W-:Y:S01]  /*49b0*/  FMUL.FTZ R49, R66, R67 ;  /* 0x0000004342317220 */ /* 0x000fe20000410000 */
[----:B------:R-:W-:Y:S02]  /*49c0*/  HADD2.F32 R66, -RZ, R159.H0_H0 ;  /* 0x2000009fff427230 */ /* 0x000fe40000004100 */
[----:B------:R-:W-:-:S04]  /*49d0*/  FMUL.FTZ R67, R82, R6 ;  /* 0x0000000652437220 */ /* 0x000fc80000410000 */
[----:B------:R-:W-:Y:S01]  /*49e0*/  FMUL.FTZ R69, R50, R67 ;  /* 0x0000004332457220 */ /* 0x000fe20000410000 */
[----:B------:R-:W-:Y:S01]  /*49f0*/  FMUL.FTZ R50, R67, R66 ;  /* 0x0000004243327220 */ /* 0x000fe20000410000 */
[----:B------:R-:W-:Y:S02]  /*4a00*/  HADD2.F32 R67, -RZ, R190.H0_H0 ;  /* 0x200000beff437230 */ /* 0x000fe40000004100 */
[----:B------:R-:W-:-:S04]  /*4a10*/  FMUL.FTZ R66, R83, R6 ;  /* 0x0000000653427220 */ /* 0x000fc80000410000 */
[----:B------:R-:W-:Y:S01]  /*4a20*/  FMUL.FTZ R70, R51, R66 ;  /* 0x0000004233467220 */ /* 0x000fe20000410000 */
[----:B------:R-:W-:Y:S01]  /*4a30*/  FMUL.FTZ R51, R66, R67 ;  /* 0x0000004342337220 */ /* 0x000fe20000410000 */
[----:B------:R-:W-:Y:S06]  /*4a40*/  BRA `(.L_x_16219) ;  /* 0x0000000000707947 */ /* 0x000fec0003800000 */
.L_x_16218:
        /* <DEDUP_REMOVED lines=9> */
[----:B------:R-:W-:-:S02]  /*4ae0*/  FMUL.FTZ R69, R7, R144 ;  /* 0x0000009007457220 */ /* 0x000fc40000410000 */
[----:B------:R-:W-:Y:S01]  /*4af0*/  FADD.FTZ R146, -R175, R146 ;  /* 0x00000092af927221 */ /* 0x000fe20000010100 */
[----:B------:R-:W-:-:S03]  /*4b00*/  FMUL.FTZ R67, R67, R6 ;  /* 0x0000000643437220 */ /* 0x000fc60000410000 */
[----:B------:R-:W-:Y:S01]  /*4b10*/  FMUL.FTZ R71, R7, R146 ;  /* 0x0000009207477220 */ /* 0x000fe20000410000 */
[----:B-----5:R-:W-:Y:S01]  /*4b20*/  FMUL.FTZ R32, R48, R67 ;  /* 0x0000004330207220 */ /* 0x020fe20000410000 */
[----:B------:R-:W-:Y:S01]  /*4b30*/  FMUL.FTZ R48, R67, R66 ;  /* 0x0000004243307220 */ /* 0x000fe20000410000 */
[----:B------:R-:W-:Y:S01]  /*4b40*/  FMUL.FTZ R66, R69, R6 ;  /* 0x0000000645427220 */ /* 0x000fe20000410000 */
[----:B------:R-:W-:Y:S02]  /*4b50*/  HADD2.F32 R67, -RZ, R190.H1_H1 ;  /* 0x300000beff437230 */ /* 0x000fe40000004100 */
[----:B------:R-:W-:Y:S01]  /*4b60*/  FMUL.FTZ R69, R7, R174 ;  /* 0x000000ae07457220 */ /* 0x000fe20000410000 */
[----:B------:R-:W-:Y:S02]  /*4b70*/  FMUL.FTZ R68, R49, R66 ;  /* 0x0000004231447220 */ /* 0x000fe40000410000 */
[----:B------:R-:W-:Y:S01]  /*4b80*/  FMUL.FTZ R49, R66, R67 ;  /* 0x0000004342317220 */ /* 0x000fe20000410000 */
[----:B------:R-:W-:Y:S01]  /*4b90*/  FMUL.FTZ R67, R69, R6 ;  /* 0x0000000645437220 */ /* 0x000fe20000410000 */
[----:B------:R-:W-:-:S03]  /*4ba0*/  HADD2.F32 R66, -RZ, R159.H0_H0 ;  /* 0x2000009fff427230 */ /* 0x000fc60000004100 */
[----:B------:R-:W-:Y:S02]  /*4bb0*/  FMUL.FTZ R69, R50, R67 ;  /* 0x0000004332457220 */ /* 0x000fe40000410000 */
[----:B------:R-:W-:Y:S01]  /*4bc0*/  FMUL.FTZ R50, R67, R66 ;  /* 0x0000004243327220 */ /* 0x000fe20000410000 */
[----:B------:R-:W-:Y:S01]  /*4bd0*/  FMUL.FTZ R66, R71, R6 ;  /* 0x0000000647427220 */ /* 0x000fe20000410000 */
[----:B------:R-:W-:-:S03]  /*4be0*/  HADD2.F32 R67, -RZ, R190.H0_H0 ;  /* 0x200000beff437230 */ /* 0x000fc60000004100 */
[----:B------:R-:W-:Y:S02]  /*4bf0*/  FMUL.FTZ R70, R51, R66 ;  /* 0x0000004233467220 */ /* 0x000fe40000410000 */
[----:B------:R-:W-:-:S07]  /*4c00*/  FMUL.FTZ R51, R66, R67 ;  /* 0x0000004342337220 */ /* 0x000fce0000410000 */
.L_x_16219:
        /* <DEDUP_REMOVED lines=16> */
[C---:B------:R-:W-:Y:S01]  /*4d10*/  FMUL.FTZ R80, R7.reuse, R66 ;  /* 0x0000004207507220 */ /* 0x040fe20000410000 */
[----:B------:R-:W-:Y:S02]  /*4d20*/  HADD2.F32 R66, -RZ, R160.H0_H0 ;  /* 0x200000a0ff427230 */ /* 0x000fe40000004100 */
[C---:B------:R-:W-:Y:S01]  /*4d30*/  FMUL.FTZ R81, R7.reuse, R136 ;  /* 0x0000008807517220 */ /* 0x040fe20000410000 */
[C---:B------:R-:W-:Y:S01]  /*4d40*/  FMUL.FTZ R82, R7.reuse, R72 ;  /* 0x0000004807527220 */ /* 0x040fe20000410000 */
[----:B------:R-:W-:Y:S01]  /*4d50*/  FMUL.FTZ R5, R80, R6 ;  /* 0x0000000650057220 */ /* 0x000fe20000410000 */
[----:B------:R-:W-:-:S03]  /*4d60*/  FMUL.FTZ R83, R7, R138 ;  /* 0x0000008a07537220 */ /* 0x000fc60000410000 */
        /* <DEDUP_REMOVED lines=15> */
.L_x_16220:
[C-C-:B------:R-:W-:Y:S01]  /*4e60*/  FFMA.FTZ R66, R53.reuse, R139, R52.reuse ;  /* 0x0000008b35427223 */ /* 0x140fe20000010034 */
[C-C-:B------:R-:W-:Y:S01]  /*4e70*/  FFMA.FTZ R5, R53.reuse, R140, R52.reuse ;  /* 0x0000008c35057223 */ /* 0x140fe20000010034 */
[----:B------:R-:W-:Y:S02]  /*4e80*/  FFMA.FTZ R67, R53, R142, R52 ;  /* 0x0000008e35437223 */ /* 0x000fe40000010034 */
[----:B------:R-:W-:Y:S01]  /*4e90*/  FADD.FTZ R72, -R66, R135 ;  /* 0x0000008742487221 */ /* 0x000fe20000010100 */
[----:B------:R-:W-:Y:S01]  /*4ea0*/  FADD.FTZ R136, -R5, R136 ;  /* 0x0000008805887221 */ /* 0x000fe20000010100 */
[----:B------:R-:W-:Y:S01]  /*4eb0*/  FFMA.FTZ R66, R53, R141, R52 ;  /* 0x0000008d35427223 */ /* 0x000fe20000010034 */
[----:B------:R-:W-:Y:S01]  /*4ec0*/  FADD.FTZ R138, -R67, R138 ;  /* 0x0000008a438a7221 */ /* 0x000fe20000010100 */
[C---:B------:R-:W-:Y:S01]  /*4ed0*/  FMUL.FTZ R5, R7.reuse, R72 ;  /* 0x0000004807057220 */ /* 0x040fe20000410000 */
[----:B------:R-:W-:Y:S02]  /*4ee0*/  HADD2.F32 R72, -RZ, R160.H0_H0 ;  /* 0x200000a0ff487230 */ /* 0x000fe40000004100 */
[----:B------:R-:W-:Y:S01]  /*4ef0*/  FMUL.FTZ R67, R7, R136 ;  /* 0x0000008807437220 */ /* 0x000fe20000410000 */
[----:B------:R-:W-:Y:S01]  /*4f00*/  FADD.FTZ R66, -R66, R137 ;  /* 0x0000008942427221 */ /* 0x000fe20000010100 */
[----:B------:R-:W-:-:S02]  /*4f10*/  FMUL.FTZ R5, R5, R6 ;  /* 0x0000000605057220 */ /* 0x000fc40000410000 */
[----:B------:R-:W-:Y:S01]  /*4f20*/  FMUL.FTZ R74, R67, R6 ;  /* 0x00000006434a7220 */ /* 0x000fe20000410000 */
[----:B------:R-:W-:Y:S01]  /*4f30*/  FMUL.FTZ R67, R7, R66 ;  /* 0x0000004207437220 */ /* 0x000fe20000410000 */
[----:B-----5:R-:W-:Y:S01]  /*4f40*/  FMUL.FTZ R71, R48, R5 ;  /* 0x0000000530477220 */ /* 0x020fe20000410000 */
[----:B------:R-:W-:Y:S01]  /*4f50*/  FMUL.FTZ R48, R5, R72 ;  /* 0x0000004805307220 */ /* 0x000fe20000410000 */
[----:B------:R-:W-:Y:S02]  /*4f60*/  HADD2.F32 R5, -RZ, R191.H1_H1 ;  /* 0x300000bfff057230 */ /* 0x000fe40000004100 */
[----:B------:R-:W-:Y:S01]  /*4f70*/  FMUL.FTZ R72, R49, R74 ;  /* 0x0000004a31487220 */ /* 0x000fe20000410000 */
[----:B------:R-:W-:Y:S01]  /*4f80*/  FMUL.FTZ R67, R67, R6 ;  /* 0x0000000643437220 */ /* 0x000fe20000410000 */
[----:B------:R-:W-:Y:S02]  /*4f90*/  HADD2.F32 R66, -RZ, R161.H0_H0 ;  /* 0x200000a1ff427230 */ /* 0x000fe40000004100 */
[----:B------:R-:W-:Y:S01]  /*4fa0*/  FMUL.FTZ R49, R74, R5 ;  /* 0x000000054a317220 */ /* 0x000fe20000410000 */
[----:B------:R-:W-:Y:S01]  /*4fb0*/  FMUL.FTZ R5, R7, R138 ;  /* 0x0000008a07057220 */ /* 0x000fe20000410000 */
[----:B------:R-:W-:Y:S01]  /*4fc0*/  FMUL.FTZ R73, R50, R67 ;  /* 0x0000004332497220 */ /* 0x000fe20000410000 */
[----:B------:R-:W-:-:S02]  /*4fd0*/  FMUL.FTZ R50, R67, R66 ;  /* 0x0000004243327220 */ /* 0x000fc40000410000 */
[----:B------:R-:W-:Y:S01]  /*4fe0*/  FMUL.FTZ R66, R5, R6 ;  /* 0x0000000605427220 */ /* 0x000fe20000410000 */
[----:B------:R-:W-:-:S03]  /*4ff0*/  HADD2.F32 R5, -RZ, R191.H0_H0 ;  /* 0x200000bfff057230 */ /* 0x000fc60000004100 */
[----:B------:R-:W-:Y:S02]  /*5000*/  FMUL.FTZ R74, R51, R66 ;  /* 0x00000042334a7220 */ /* 0x000fe40000410000 */
[----:B------:R-:W-:-:S07]  /*5010*/  FMUL.FTZ R51, R66, R5 ;  /* 0x0000000542337220 */ /* 0x000fce0000410000 */
.L_x_16221:
        /* <DEDUP_REMOVED lines=21> */
[----:B------:R-:W-:Y:S01]  /*5170*/  FMUL.FTZ R83, R7, R76 ;  /* 0x0000004c07537220 */ /* 0x000fe20000410000 */
[----:B------:R-:W-:-:S02]  /*5180*/  HADD2.F32 R66, -RZ, R163.H0_H0 ;  /* 0x200000a3ff427230 */ /* 0x000fc40000004100 */
[----:B------:R-:W-:Y:S01]  /*5190*/  FMUL.FTZ R67, R82, R6 ;  /* 0x0000000652437220 */ /* 0x000fe20000410000 */
[----:B-----5:R-:W-:Y:S01]  /*51a0*/  FMUL.FTZ R75, R48, R5 ;  /* 0x00000005304b7220 */ /* 0x020fe20000410000 */
[----:B------:R-:W-:Y:S01]  /*51b0*/  FMUL.FTZ R48, R5, R4 ;  /* 0x0000000405307220 */ /* 0x000fe20000410000 */
[--C-:B------:R-:W-:Y:S02]  /*51c0*/  HADD2.F32 R5, -RZ, R192.reuse.H1_H1 ;  /* 0x300000c0ff057230 */ /* 0x100fe40000004100 */
[-C--:B------:R-:W-:Y:S01]  /*51d0*/  FMUL.FTZ R4, R81, R6.reuse ;  /* 0x0000000651047220 */ /* 0x080fe20000410000 */
[----:B------:R-:W-:Y:S01]  /*51e0*/  FMUL.FTZ R128, R83, R6 ;  /* 0x0000000653807220 */ /* 0x000fe20000410000 */
[----:B------:R-:W-:Y:S02]  /*51f0*/  HADD2.F32 R79, -RZ, R192.H0_H0 ;  /* 0x200000c0ff4f7230 */ /* 0x000fe40000004100 */
[----:B------:R-:W-:Y:S01]  /*5200*/  FMUL.FTZ R77, R50, R67 ;  /* 0x00000043324d7220 */ /* 0x000fe20000410000 */
[----:B------:R-:W-:Y:S01]  /*5210*/  FMUL.FTZ R76, R49, R4 ;  /* 0x00000004314c7220 */ /* 0x000fe20000410000 */
[----:B------:R-:W-:Y:S01]  /*5220*/  FMUL.FTZ R78, R51, R128 ;  /* 0x00000080334e7220 */ /* 0x000fe20000410000 */
[----:B------:R-:W-:Y:S01]  /*5230*/  FMUL.FTZ R49, R4, R5 ;  /* 0x0000000504317220 */ /* 0x000fe20000410000 */
[----:B------:R-:W-:Y:S01]  /*5240*/  FMUL.FTZ R50, R67, R66 ;  /* 0x0000004243327220 */ /* 0x000fe20000410000 */
[----:B------:R-:W-:Y:S01]  /*5250*/  FMUL.FTZ R51, R128, R79 ;  /* 0x0000004f80337220 */ /* 0x000fe20000410000 */
[----:B------:R-:W-:Y:S06]  /*5260*/  BRA `(.L_x_16223) ;  /* 0x0000000000707947 */ /* 0x000fec0003800000 */
.L_x_16222:
[C-C-:B------:R-:W-:Y:S01]  /*5270*/  FFMA.FTZ R5, R53.reuse, R130, R52.reuse ;  /* 0x0000008235057223 */ /* 0x140fe20000010034 */
[C-C-:B------:R-:W-:Y:S01]  /*5280*/  FFMA.FTZ R4, R53.reuse, R129, R52.reuse ;  /* 0x0000008135047223 */ /* 0x140fe20000010034 */
[C-C-:B------:R-:W-:Y:S01]  /*5290*/  FFMA.FTZ R76, R53.reuse, R127, R52.reuse ;  /* 0x0000007f354c7223 */ /* 0x140fe20000010034 */
[----:B------:R-:W-:Y:S01]  /*52a0*/  FFMA.FTZ R67, R53, R128, R52 ;  /* 0x0000008035437223 */ /* 0x000fe20000010034 */
[----:B------:R-:W-:Y:S01]  /*52b0*/  FADD.FTZ R134, -R5, R134 ;  /* 0x0000008605867221 */ /* 0x000fe20000010100 */
[----:B------:R-:W-:Y:S01]  /*52c0*/  FADD.FTZ R66, -R4, R133 ;  /* 0x0000008504427221 */ /* 0x000fe20000010100 */
[----:B------:R-:W-:Y:S02]  /*52d0*/  HADD2.F32 R4, -RZ, R162.H0_H0 ;  /* 0x200000a2ff047230 */ /* 0x000fe40000004100 */
[----:B------:R-:W-:Y:S01]  /*52e0*/  FADD.FTZ R76, -R76, R131 ;  /* 0x000000834c4c7221 */ /* 0x000fe20000010100 */
[----:B------:R-:W-:Y:S01]  /*52f0*/  FMUL.FTZ R5, R7, R134 ;  /* 0x0000008607057220 */ /* 0x000fe20000410000 */
[----:B------:R-:W-:Y:S01]  /*5300*/  FADD.FTZ R132, -R67, R132 ;  /* 0x0000008443847221 */ /* 0x000fe20000010100 */
[----:B------:R-:W-:-:S02]  /*5310*/  HADD2.F32 R67, -RZ, R192.H1_H1 ;  /* 0x300000c0ff437230 */ /* 0x000fc40000004100 */
[----:B------:R-:W-:Y:S01]  /*5320*/  FMUL.FTZ R79, R7, R76 ;  /* 0x0000004c074f7220 */ /* 0x000fe20000410000 */
[----:B------:R-:W-:Y:S01]  /*5330*/  FMUL.FTZ R5, R5, R6 ;  /* 0x0000000605057220 */ /* 0x000fe20000410000 */
[----:B------:R-:W-:Y:S02]  /*5340*/  FMUL.FTZ R77, R7, R132 ;  /* 0x00000084074d7220 */ /* 0x000fe40000410000 */
[----:B------:R-:W-:Y:S01]  /*5350*/  FMUL.FTZ R128, R79, R6 ;  /* 0x000000064f807220 */ /* 0x000fe20000410000 */
[----:B-----5:R-:W-:Y:S01]  /*5360*/  FMUL.FTZ R75, R48, R5 ;  /* 0x00000005304b7220 */ /* 0x020fe20000410000 */
[----:B------:R-:W-:Y:S01]  /*5370*/  FMUL.FTZ R48, R5, R4 ;  /* 0x0000000405307220 */ /* 0x000fe20000410000 */
[----:B------:R-:W-:Y:S01]  /*5380*/  FMUL.FTZ R5, R7, R66 ;  /* 0x0000004207057220 */ /* 0x000fe20000410000 */
[----:B------:R-:W-:Y:S02]  /*5390*/  HADD2.F32 R66, -RZ, R163.H0_H0 ;  /* 0x200000a3ff427230 */ /* 0x000fe40000004100 */
[----:B------:R-:W-:Y:S01]  /*53a0*/  FMUL.FTZ R78, R51, R128 ;  /* 0x00000080334e7220 */ /* 0x000fe20000410000 */
[----:B------:R-:W-:-:S02]  /*53b0*/  HADD2.F32 R79, -RZ, R192.H0_H0 ;  /* 0x200000c0ff4f7230 */ /* 0x000fc40000004100 */
[-C--:B------:R-:W-:Y:S01]  /*53c0*/  FMUL.FTZ R4, R5, R6.reuse ;  /* 0x0000000605047220 */ /* 0x080fe20000410000 */
[----:B------:R-:W-:-:S03]  /*53d0*/  FMUL.FTZ R5, R77, R6 ;  /* 0x000000064d057220 */ /* 0x000fc60000410000 */
[----:B------:R-:W-:Y:S01]  /*53e0*/  FMUL.FTZ R76, R49, R4 ;  /* 0x00000004314c7220 */ /* 0x000fe20000410000 */
[----:B------:R-:W-:Y:S01]  /*53f0*/  FMUL.FTZ R77, R50, R5 ;  /* 0x00000005324d7220 */ /* 0x000fe20000410000 */
[----:B------:R-:W-:Y:S01]  /*5400*/  FMUL.FTZ R49, R4, R67 ;  /* 0x0000004304317220 */ /* 0x000fe20000410000 */
[----:B------:R-:W-:Y:S01]  /*5410*/  FMUL.FTZ R50, R5, R66 ;  /* 0x0000004205327220 */ /* 0x000fe20000410000 */
[----:B------:R-:W-:-:S07]  /*5420*/  FMUL.FTZ R51, R128, R79 ;  /* 0x0000004f80337220 */ /* 0x000fce0000410000 */
.L_x_16223:
[----:B------:R-:W0:Y:S01]  /*5430*/  @P1 LDC.64 R4, c[0x0][0x478] ;  /* 0x00011e00ff041b82 */ /* 0x000e220000000a00 */
[----:B------:R-:W-:-:S04]  /*5440*/  IMAD.WIDE.U32 R66, R3, 0x10, R204 ;  /* 0x0000001003427825 */ /* 0x000fc800078e00cc */
[----:B0-----:R-:W-:-:S05]  /*5450*/  @P1 IMAD.WIDE.U32 R4, R3, 0x10, R4 ;  /* 0x0000001003041825 */ /* 0x001fca00078e0004 */
[----:B------:R0:W-:Y:S04]  /*5460*/  @P1 STG.E.128 desc[UR6][R4.64], R80 ;  /* 0x0000005004001986 */ /* 0x0001e8000c101d06 */
[----:B------:R1:W-:Y:S01]  /*5470*/  STG.E.128 desc[UR6][R66.64], R48 ;  /* 0x0000003042007986 */ /* 0x0003e2000c101d06 */
[----:B0-----:R-:W-:-:S05]  /*5480*/  IMAD.WIDE.U32 R4, R2, 0x10, R212 ;  /* 0x0000001002047825 */ /* 0x001fca00078e00d4 */
[----:B-1----:R0:W5:Y:S01]  /*5490*/  LDG.E.128 R48, desc[UR6][R4.64] ;  /* 0x0000000604307981 */ /* 0x002162000c1e1d00 */
[----:B------:R-:W-:Y:S05]  /*54a0*/  @!P1 BRA `(.L_x_16224) ;  /* 0x0000000000749947 */ /* 0x000fea0003800000 */
[C-C-:B0-----:R-:W-:Y:S01]  /*54b0*/  FFMA.FTZ R4, R53.reuse, R123, R52.reuse ;  /* 0x0000007b35047223 */ /* 0x141fe20000010034 */
        /* <DEDUP_REMOVED lines=8> */
[C---:B------:R-:W-:Y:S01]  /*5540*/  FMUL.FTZ R81, R7.reuse, R120 ;  /* 0x0000007807517220 */ /* 0x040fe20000410000 */
[C---:B------:R-:W-:Y:S01]  /*5550*/  FMUL.FTZ R82, R7.reuse, R82 ;  /* 0x0000005207527220 */ /* 0x040fe20000410000 */
[----:B------:R-:W-:Y:S01]  /*5560*/  FMUL.FTZ R83, R7, R124 ;  /* 0x0000007c07537220 */ /* 0x000fe20000410000 */
[----:B------:R-:W-:-:S02]  /*5570*/  HADD2.F32 R66, -RZ, R164.H0_H0 ;  /* 0x200000a4ff427230 */ /* 0x000fc40000004100 */
[-C--:B------:R-:W-:Y:S01]  /*5580*/  FMUL.FTZ R3, R80, R6.reuse ;  /* 0x0000000650037220 */ /* 0x080fe20000410000 */
[----:B------:R-:W-:Y:S02]  /*5590*/  HADD2.F32 R5, -RZ, R201.H1_H1 ;  /* 0x300000c9ff057230 */ /* 0x000fe40000004100 */
[-C--:B------:R-:W-:Y:S01]  /*55a0*/  FMUL.FTZ R4, R81, R6.reuse ;  /* 0x0000000651047220 */ /* 0x080fe20000410000 */
[----:B------:R-:W-:Y:S02]  /*55b0*/  HADD2.F32 R122, -RZ, R165.H0_H0 ;  /* 0x200000a5ff7a7230 */ /* 0x000fe40000004100 */
[-C--:B------:R-:W-:Y:S01]  /*55c0*/  FMUL.FTZ R67, R82, R6.reuse ;  /* 0x0000000652437220 */ /* 0x080fe20000410000 */
[----:B------:R-:W-:Y:S02]  /*55d0*/  HADD2.F32 R123, -RZ, R201.H0_H0 ;  /* 0x200000c9ff7b7230 */ /* 0x000fe40000004100 */
[----:B------:R-:W-:Y:S01]  /*55e0*/  FMUL.FTZ R124, R83, R6 ;  /* 0x00000006537c7220 */ /* 0x000fe20000410000 */
[----:B-----5:R-:W-:Y:S01]  /*55f0*/  FMUL.FTZ R79, R48, R3 ;  /* 0x00000003304f7220 */ /* 0x020fe20000410000 */
        /* <DEDUP_REMOVED lines=8> */
.L_x_16224:
[C-C-:B------:R-:W-:Y:S01]  /*5680*/  FFMA.FTZ R3, R53.reuse, R124, R52.reuse ;  /* 0x0000007c35037223 */ /* 0x140fe20000010034 */
[C-C-:B0-----:R-:W-:Y:S01]  /*5690*/  FFMA.FTZ R4, R53.reuse, R123, R52.reuse ;  /* 0x0000007b35047223 */ /* 0x141fe20000010034 */
        /* <DEDUP_REMOVED lines=18> */
[----:B-----5:R-:W-:Y:S01]  /*57c0*/  FMUL.FTZ R79, R48, R5 ;  /* 0x00000005304f7220 */ /* 0x020fe20000410000 */
[----:B------:R-:W-:Y:S01]  /*57d0*/  FMUL.FTZ R119, R49, R4 ;  /* 0x0000000431777220 */ /* 0x000fe20000410000 */
[----:B------:R-:W-:Y:S01]  /*57e0*/  FMUL.FTZ R120, R50, R67 ;  /* 0x0000004332787220 */ /* 0x000fe20000410000 */
[----:B------:R-:W-:Y:S01]  /*57f0*/  FMUL.FTZ R121, R51, R124 ;  /* 0x0000007c33797220 */ /* 0x000fe20000410000 */
[----:B------:R-:W-:Y:S01]  /*5800*/  FMUL.FTZ R48, R5, R66 ;  /* 0x0000004205307220 */ /* 0x000fe20000410000 */
[----:B------:R-:W-:Y:S01]  /*5810*/  FMUL.FTZ R49, R4, R123 ;  /* 0x0000007b04317220 */ /* 0x000fe20000410000 */
[----:B------:R-:W-:Y:S01]  /*5820*/  FMUL.FTZ R50, R67, R122 ;  /* 0x0000007a43327220 */ /* 0x000fe20000410000 */
[----:B------:R-:W-:-:S07]  /*5830*/  FMUL.FTZ R51, R124, R3 ;  /* 0x000000037c337220 */ /* 0x000fce0000410000 */
.L_x_16225:
        /* <DEDUP_REMOVED lines=22> */
[----:B------:R-:W-:Y:S02]  /*59a0*/  HADD2.F32 R4, -RZ, R166.H0_H0 ;  /* 0x200000a6ff047230 */ /* 0x000fe40000004100 */
[-C--:B------:R-:W-:Y:S01]  /*59b0*/  FMUL.FTZ R7, R82, R6.reuse ;  /* 0x0000000652077220 */ /* 0x080fe20000410000 */
[--C-:B------:R-:W-:Y:S02]  /*59c0*/  HADD2.F32 R5, -RZ, R202.reuse.H1_H1 ;  /* 0x300000caff057230 */ /* 0x100fe40000004100 */
        /* <DEDUP_REMOVED lines=12> */
.L_x_16226:
        /* <DEDUP_REMOVED lines=16> */
[----:B------:R-:W-:-:S02]  /*5b90*/  HADD2.F32 R4, -RZ, R166.H0_H0 ;  /* 0x200000a6ff047230 */ /* 0x000fc40000004100 */
[----:B-----5:R-:W-:Y:S01]  /*5ba0*/  FMUL.FTZ R48, R48, R3 ;  /* 0x0000000330307220 */ /* 0x020fe20000410000 */
[--C-:B------:R-:W-:Y:S02]  /*5bb0*/  HADD2.F32 R5, -RZ, R202.reuse.H1_H1 ;  /* 0x300000caff057230 */ /* 0x100fe40000004100 */
        /* <DEDUP_REMOVED lines=9> */
.L_x_16227:
[----:B------:R-:W1:Y:S01]  /*5c50*/  @P1 LDC.64 R2, c[0x0][0x478] ;  /* 0x00011e00ff021b82 */ /* 0x000e620000000a00 */
[----:B------:R-:W-:-:S04]  /*5c60*/  IMAD.WIDE.U32 R34, R0, 0x10, R204 ;  /* 0x0000001000227825 */ /* 0x000fc800078e00cc */
[----:B-1----:R-:W-:-:S05]  /*5c70*/  @P1 IMAD.WIDE.U32 R2, R0, 0x10, R2 ;  /* 0x0000001000021825 */ /* 0x002fca00078e0002 */
[----:B------:R1:W-:Y:S04]  /*5c80*/  @P1 STG.E.128 desc[UR6][R2.64], R80 ;  /* 0x0000005002001986 */ /* 0x0003e8000c101d06 */
[----:B------:R1:W-:Y:S01]  /*5c90*/  STG.E.128 desc[UR6][R34.64], R4 ;  /* 0x0000000422007986 */ /* 0x0003e2000c101d06 */
[----:B------:R-:W-:Y:S05]  /*5ca0*/  BRA `(.L_x_16228) ;  /* 0x0000002000387947 */ /* 0x000fea0003800000 */
.L_x_16211:
[----:B------:R-:W1:Y:S02]  /*5cb0*/  LDC.64 R212, c[0x0][0x390] ;  /* 0x0000e400ffd47b82 */ /* 0x000e640000000a00 */
[----:B-1----:R-:W-:-:S06]  /*5cc0*/  IMAD.WIDE.U32 R48, R172, 0x10, R212 ;  /* 0x00000010ac307825 */ /* 0x002fcc00078e00d4 */
[----:B------:R-:W5:Y:S01]  /*5cd0*/  LDG.E.128 R48, desc[UR6][R48.64] ;  /* 0x0000000630307981 */ /* 0x000f62000c1e1d00 */
        /* <DEDUP_REMOVED lines=11> */
[C---:B------:R-:W-:Y:S01]  /*5d90*/  FFMA.FTZ R55, R7.reuse, R203, R88 ;  /* 0x000000cb07377223 */ /* 0x040fe20000010058 */
[----:B------:R-:W-:Y:S01]  /*5da0*/  FADD.FTZ R207, -R204, R207 ;  /* 0x000000cfcccf7221 */ /* 0x000fe20000010100 */
[C---:B------:R-:W-:Y:S01]  /*5db0*/  FFMA.FTZ R210, R7.reuse, R210, R89 ;  /* 0x000000d207d27223 */ /* 0x040fe20000010059 */
[----:B------:R-:W-:Y:S01]  /*5dc0*/  FFMA.FTZ R208, R7, R208, R90 ;  /* 0x000000d007d07223 */ /* 0x000fe2000001005a */
[-C--:B------:R-:W-:Y:S01]  /*5dd0*/  FMUL.FTZ R55, R55, R6.reuse ;  /* 0x0000000637377220 */ /* 0x080fe20000410000 */
[----:B------:R-:W-:Y:S01]  /*5de0*/  FFMA.FTZ R207, R7, R207, R91 ;  /* 0x000000cf07cf7223 */ /* 0x000fe2000001005b */
[-C--:B------:R-:W-:Y:S01]  /*5df0*/  FMUL.FTZ R210, R210, R6.reuse ;  /* 0x00000006d2d27220 */ /* 0x080fe20000410000 */
[----:B------:R-:W-:Y:S01]  /*5e00*/  FMUL.FTZ R208, R208, R6 ;  /* 0x00000006d0d07220 */ /* 0x000fe20000410000 */
[-C--:B-----5:R-:W-:Y:S01]  /*5e10*/  FMUL.FTZ R54, R48, R55.reuse ;  /* 0x0000003730367220 */ /* 0x0a0fe20000410000 */
[----:B------:R-:W-:Y:S01]  /*5e20*/  FMUL.FTZ R48, R56, R55 ;  /* 0x0000003738307220 */ /* 0x000fe20000410000 */
[----:B------:R-:W-:-:S02]  /*5e30*/  HADD2.F32 R56, -RZ, R187.H1_H1 ;  /* 0x300000bbff387230 */ /* 0x000fc40000004100 */
[----:B------:R-:W-:Y:S01]  /*5e40*/  FMUL.FTZ R55, R49, R210 ;  /* 0x000000d231377220 */ /* 0x000fe20000410000 */
[----:B------:R-:W-:Y:S02]  /*5e50*/  HADD2.F32 R57, -RZ, R153.H0_H0 ;  /* 0x20000099ff397230 */ /* 0x000fe40000004100 */
[----:B------:R-:W-:Y:S01]  /*5e60*/  FMUL.FTZ R207, R207, R6 ;  /* 0x00000006cfcf7220 */ /* 0x000fe20000410000 */
[----:B------:R-:W-:Y:S02]  /*5e70*/  HADD2.F32 R58, -RZ, R187.H0_H0 ;  /* 0x200000bbff3a7230 */ /* 0x000fe40000004100 */
[----:B------:R-:W-:Y:S01]  /*5e80*/  FMUL.FTZ R49, R56, R210 ;  /* 0x000000d238317220 */ /* 0x000fe20000410000 */
[-C--:B------:R-:W-:Y:S01]  /*5e90*/  FMUL.FTZ R56, R50, R208.reuse ;  /* 0x000000d032387220 */ /* 0x080fe20000410000 */
[----:B------:R-:W-:Y:S01]  /*5ea0*/  FMUL.FTZ R50, R57, R208 ;  /* 0x000000d039327220 */ /* 0x000fe20000410000 */
[-C--:B------:R-:W-:Y:S01]  /*5eb0*/  FMUL.FTZ R57, R51, R207.reuse ;  /* 0x000000cf33397220 */ /* 0x080fe20000410000 */
[----:B------:R-:W-:Y:S01]  /*5ec0*/  FMUL.FTZ R51, R58, R207 ;  /* 0x000000cf3a337220 */ /* 0x000fe20000410000 */
[----:B------:R-:W-:Y:S06]  /*5ed0*/  BRA `(.L_x_16230) ;  /* 0x0000000000707947 */ /* 0x000fec0003800000 */
.L_x_16229:
        /* <DEDUP_REMOVED lines=8> */
[C---:B------:R-:W-:Y:S01]  /*5f60*/  FFMA.FTZ R80, R7.reuse, R80, R88 ;  /* 0x0000005007507223 */ /* 0x040fe20000010058 */
[C---:B------:R-:W-:Y:S01]  /*5f70*/  FFMA.FTZ R81, R7.reuse, R81, R89 ;  /* 0x0000005107517223 */ /* 0x040fe20000010059 */
[----:B------:R-:W-:Y:S01]  /*5f80*/  FFMA.FTZ R82, R7, R82, R90 ;  /* 0x0000005207527223 */ /* 0x000fe2000001005a */
[----:B------:R-:W-:Y:S01]  /*5f90*/  FADD.FTZ R83, -R83, R207 ;  /* 0x000000cf53537221 */ /* 0x000fe20000010100 */
[-C--:B------:R-:W-:Y:S01]  /*5fa0*/  FMUL.FTZ R56, R80, R6.reuse ;  /* 0x0000000650387220 */ /* 0x080fe20000410000 */
[-C--:B------:R-:W-:Y:S01]  /*5fb0*/  FMUL.FTZ R57, R81, R6.reuse ;  /* 0x0000000651397220 */ /* 0x080fe20000410000 */
[----:B------:R-:W-:Y:S01]  /*5fc0*/  FMUL.FTZ R58, R82, R6 ;  /* 0x00000006523a7220 */ /* 0x000fe20000410000 */
[----:B------:R-:W-:Y:S01]  /*5fd0*/  FFMA.FTZ R83, R7, R83, R91 ;  /* 0x0000005307537223 */ /* 0x000fe2000001005b */
[-C--:B-----5:R-:W-:Y:S01]  /*5fe0*/  FMUL.FTZ R54, R48, R56.reuse ;  /* 0x0000003830367220 */ /* 0x0a0fe20000410000 */
[----:B------:R-:W-:Y:S01]  /*5ff0*/  FMUL.FTZ R48, R55, R56 ;  /* 0x0000003837307220 */ /* 0x000fe20000410000 */
[----:B------:R-:W-:-:S02]  /*6000*/  HADD2.F32 R56, -RZ, R187.H1_H1 ;  /* 0x300000bbff387230 */ /* 0x000fc40000004100 */
[-C--:B------:R-:W-:Y:S01]  /*6010*/  FMUL.FTZ R55, R49, R57.reuse ;  /* 0x0000003931377220 */ /* 0x080fe20000410000 */
        /* <DEDUP_REMOVED lines=8> */
.L_x_16230:
        /* <DEDUP_REMOVED lines=40> */
.L_x_16231:
        /* <DEDUP_REMOVED lines=12> */
[----:B------:R-:W-:Y:S01]  /*63e0*/  FMUL.FTZ R59, R59, R6 ;  /* 0x000000063b3b7220 */ /* 0x000fe20000410000 */
        /* <DEDUP_REMOVED lines=14> */
[----:B------:R-:W-:-:S07]  /*64d0*/  FMUL.FTZ R51, R62, R196 ;  /* 0x000000c43e337220 */ /* 0x000fce0000410000 */
.L_x_16232:
        /* <DEDUP_REMOVED lines=37> */
.L_x_16233:
        /* <DEDUP_REMOVED lines=8> */
[----:B------:R-:W-:Y:S01]  /*67b0*/  FFMA.FTZ R63, R7, R180, R84 ;  /* 0x000000b4073f7223 */ /* 0x000fe20000010054 */
        /* <DEDUP_REMOVED lines=10> */
[-C--:B------:R-:W-:Y:S01]  /*6860*/  FMUL.FTZ R63, R49, R181.reuse ;  /* 0x000000b5313f7220 */ /* 0x080fe20000410000 */
        /* <DEDUP_REMOVED lines=8> */
.L_x_16234:
        /* <DEDUP_REMOVED lines=20> */
[----:B------:R-:W-:-:S03]  /*6a30*/  FMUL.FTZ R67, R80, R6 ;  /* 0x0000000650437220 */ /* 0x000fc60000410000 */
[----:B------:R-:W-:Y:S01]  /*6a40*/  FFMA.FTZ R83, R7, R146, R103 ;  /* 0x0000009207537223 */ /* 0x000fe20000010067 */
[-C--:B-----5:R-:W-:Y:S01]  /*6a50*/  FMUL.FTZ R32, R48, R67.reuse ;  /* 0x0000004330207220 */ /* 0x0a0fe20000410000 */
[----:B------:R-:W-:Y:S01]  /*6a60*/  FMUL.FTZ R48, R66, R67 ;  /* 0x0000004342307220 */ /* 0x000fe20000410000 */
[----:B------:R-:W-:Y:S02]  /*6a70*/  HADD2.F32 R67, -RZ, R190.H1_H1 ;  /* 0x300000beff437230 */ /* 0x000fe40000004100 */
[----:B------:R-:W-:-:S04]  /*6a80*/  FMUL.FTZ R66, R81, R6 ;  /* 0x0000000651427220 */ /* 0x000fc80000410000 */
[-C--:B------:R-:W-:Y:S01]  /*6a90*/  FMUL.FTZ R68, R49, R66.reuse ;  /* 0x0000004231447220 */ /* 0x080fe20000410000 */
[----:B------:R-:W-:Y:S01]  /*6aa0*/  FMUL.FTZ R49, R67, R66 ;  /* 0x0000004243317220 */ /* 0x000fe20000410000 */
[----:B------:R-:W-:Y:S02]  /*6ab0*/  HADD2.F32 R66, -RZ, R159.H0_H0 ;  /* 0x2000009fff427230 */ /* 0x000fe40000004100 */
[----:B------:R-:W-:-:S04]  /*6ac0*/  FMUL.FTZ R67, R82, R6 ;  /* 0x0000000652437220 */ /* 0x000fc80000410000 */
[-C--:B------:R-:W-:Y:S01]  /*6ad0*/  FMUL.FTZ R69, R50, R67.reuse ;  /* 0x0000004332457220 */ /* 0x080fe20000410000 */
[----:B------:R-:W-:Y:S01]  /*6ae0*/  FMUL.FTZ R50, R66, R67 ;  /* 0x0000004342327220 */ /* 0x000fe20000410000 */
[----:B------:R-:W-:Y:S02]  /*6af0*/  HADD2.F32 R67, -RZ, R190.H0_H0 ;  /* 0x200000beff437230 */ /* 0x000fe40000004100 */
[----:B------:R-:W-:-:S04]  /*6b00*/  FMUL.FTZ R66, R83, R6 ;  /* 0x0000000653427220 */ /* 0x000fc80000410000 */
[-C--:B------:R-:W-:Y:S01]  /*6b10*/  FMUL.FTZ R70, R51, R66.reuse ;  /* 0x0000004233467220 */ /* 0x080fe20000410000 */
[----:B------:R-:W-:Y:S01]  /*6b20*/  FMUL.FTZ R51, R67, R66 ;  /* 0x0000004243337220 */ /* 0x000fe20000410000 */
[----:B------:R-:W-:Y:S06]  /*6b30*/  BRA `(.L_x_16236) ;  /* 0x0000000000707947 */ /* 0x000fec0003800000 */
.L_x_16235:
[C-C-:B------:R-:W-:Y:S01]  /*6b40*/  FFMA.FTZ R147, R53.reuse, R147, R52.reuse ;  /* 0x0000009335937223 */ /* 0x140fe20000010034 */
[C-C-:B------:R-:W-:Y:S01]  /*6b50*/  FFMA.FTZ R173, R53.reuse, R173, R52.reuse ;  /* 0x000000ad35ad7223 */ /* 0x140fe20000010034 */
[----:B------:R-:W-:Y:S02]  /*6b60*/  HADD2.F32 R66, -RZ, R158.H0_H0 ;  /* 0x2000009eff427230 */ /* 0x000fe40000004100 */
[----:B------:R-:W-:Y:S01]  /*6b70*/  FFMA.FTZ R174, R53, R174, R52 ;  /* 0x000000ae35ae7223 */ /* 0x000fe20000010034 */
[----:B------:R-:W-:Y:S01]  /*6b80*/  FADD.FTZ R147, -R147, R143 ;  /* 0x0000008f93937221 */ /* 0x000fe20000010100 */
[----:B------:R-:W-:Y:S01]  /*6b90*/  FADD.FTZ R144, -R173, R144 ;  /* 0x00000090ad907221 */ /* 0x000fe20000010100 */
[----:B------:R-:W-:Y:S01]  /*6ba0*/  FFMA.FTZ R175, R53, R175, R52 ;  /* 0x000000af35af7223 */ /* 0x000fe20000010034 */
[----:B------:R-:W-:Y:S01]  /*6bb0*/  FADD.FTZ R174, -R174, R145 ;  /* 0x00000091aeae7221 */ /* 0x000fe20000010100 */
[C---:B------:R-:W-:Y:S01]  /*6bc0*/  FFMA.FTZ R147, R7.reuse, R147, R100 ;  /* 0x0000009307937223 */ /* 0x040fe20000010064 */
[----:B------:R-:W-:Y:S01]  /*6bd0*/  FFMA.FTZ R67, R7, R144, R101 ;  /* 0x0000009007437223 */ /* 0x000fe20000010065 */
[----:B------:R-:W-:Y:S01]  /*6be0*/  FADD.FTZ R146, -R175, R146 ;  /* 0x00000092af927221 */ /* 0x000fe20000010100 */
[----:B------:R-:W-:Y:S01]  /*6bf0*/  FFMA.FTZ R69, R7, R174, R102 ;  /* 0x000000ae07457223 */ /* 0x000fe20000010066 */
[----:B------:R-:W-:-:S02]  /*6c00*/  FMUL.FTZ R147, R147, R6 ;  /* 0x0000000693937220 */ /* 0x000fc40000410000 */
[----:B------:R-:W-:Y:S02]  /*6c10*/  FFMA.FTZ R71, R7, R146, R103 ;  /* 0x0000009207477223 */ /* 0x000fe40000010067 */
[-C--:B-----5:R-:W-:Y:S01]  /*6c20*/  FMUL.FTZ R32, R48, R147.reuse ;  /* 0x0000009330207220 */ /* 0x0a0fe20000410000 */
[----:B------:R-:W-:Y:S01]  /*6c30*/  FMUL.FTZ R48, R66, R147 ;  /* 0x0000009342307220 */ /* 0x000fe20000410000 */
[----:B------:R-:W-:Y:S01]  /*6c40*/  FMUL.FTZ R66, R67, R6 ;  /* 0x0000000643427220 */ /* 0x000fe20000410000 */
[----:B------:R-:W-:-:S03]  /*6c50*/  HADD2.F32 R67, -RZ, R190.H1_H1 ;  /* 0x300000beff437230 */ /* 0x000fc60000004100 */
[-C--:B------:R-:W-:Y:S02]  /*6c60*/  FMUL.FTZ R68, R49, R66.reuse ;  /* 0x0000004231447220 */ /* 0x080fe40000410000 */
[----:B------:R-:W-:Y:S01]  /*6c70*/  FMUL.FTZ R49, R67, R66 ;  /* 0x0000004243317220 */ /* 0x000fe20000410000 */
[----:B------:R-:W-:Y:S01]  /*6c80*/  FMUL.FTZ R67, R69, R6 ;  /* 0x0000000645437220 */ /* 0x000fe20000410000 */
[----:B------:R-:W-:-:S03]  /*6c90*/  HADD2.F32 R66, -RZ, R159.H0_H0 ;  /* 0x2000009fff427230 */ /* 0x000fc60000004100 */
[-C--:B------:R-:W-:Y:S02]  /*6ca0*/  FMUL.FTZ R69, R50, R67.reuse ;  /* 0x0000004332457220 */ /* 0x080fe40000410000 */
[----:B------:R-:W-:Y:S01]  /*6cb0*/  FMUL.FTZ R50, R66, R67 ;  /* 0x0000004342327220 */ /* 0x000fe20000410000 */
[----:B------:R-:W-:Y:S01]  /*6cc0*/  FMUL.FTZ R66, R71, R6 ;  /* 0x0000000647427220 */ /* 0x000fe20000410000 */
[----:B------:R-:W-:-:S03]  /*6cd0*/  HADD2.F32 R67, -RZ, R190.H0_H0 ;  /* 0x200000beff437230 */ /* 0x000fc60000004100 */
[-C--:B------:R-:W-:Y:S02]  /*6ce0*/  FMUL.FTZ R70, R51, R66.reuse ;  /* 0x0000004233467220 */ /* 0x080fe40000410000 */
[----:B------:R-:W-:-:S07]  /*6cf0*/  FMUL.FTZ R51, R67, R66 ;  /* 0x0000004243337220 */ /* 0x000fce0000410000 */
.L_x_16236:
        /* <DEDUP_REMOVED lines=16> */
[C---:B------:R-:W-:Y:S01]  /*6e00*/  FFMA.FTZ R80, R7.reuse, R66, R104 ;  /* 0x0000004207507223 */ /* 0x040fe20000010068 */
[----:B------:R-:W-:Y:S02]  /*6e10*/  HADD2.F32 R66, -RZ, R160.H0_H0 ;  /* 0x200000a0ff427230 */ /* 0x000fe40000004100 */
[C---:B------:R-:W-:Y:S01]  /*6e20*/  FFMA.FTZ R81, R7.reuse, R136, R105 ;  /* 0x0000008807517223 */ /* 0x040fe20000010069 */
[C---:B------:R-:W-:Y:S01]  /*6e30*/  FFMA.FTZ R82, R7.reuse, R72, R106 ;  /* 0x0000004807527223 */ /* 0x040fe2000001006a */
[----:B------:R-:W-:Y:S01]  /*6e40*/  FMUL.FTZ R5, R80, R6 ;  /* 0x0000000650057220 */ /* 0x000fe20000410000 */
[----:B------:R-:W-:-:S03]  /*6e50*/  FFMA.FTZ R83, R7, R138, R107 ;  /* 0x0000008a07537223 */ /* 0x000fc6000001006b */
        /* <DEDUP_REMOVED lines=15> */
.L_x_16237:
        /* <DEDUP_REMOVED lines=11> */
[----:B------:R-:W-:Y:S01]  /*7000*/  FFMA.FTZ R137, R7, R137, R106 ;  /* 0x0000008907897223 */ /* 0x000fe2000001006a */
[----:B------:R-:W-:-:S03]  /*7010*/  FMUL.FTZ R5, R5, R6 ;  /* 0x0000000605057220 */ /* 0x000fc60000410000 */
[-C--:B------:R-:W-:Y:S01]  /*7020*/  FMUL.FTZ R137, R137, R6.reuse ;  /* 0x0000000689897220 */ /* 0x080fe20000410000 */
[-C--:B-----5:R-:W-:Y:S01]  /*7030*/  FMUL.FTZ R71, R48, R5.reuse ;  /* 0x0000000530477220 */ /* 0x0a0fe20000410000 */
[----:B------:R-:W-:Y:S01]  /*7040*/  FMUL.FTZ R48, R66, R5 ;  /* 0x0000000542307220 */ /* 0x000fe20000410000 */
[----:B------:R-:W-:Y:S01]  /*7050*/  FMUL.FTZ R66, R67, R6 ;  /* 0x0000000643427220 */ /* 0x000fe20000410000 */
[----:B------:R-:W-:Y:S02]  /*7060*/  HADD2.F32 R5, -RZ, R191.H1_H1 ;  /* 0x300000bfff057230 */ /* 0x000fe40000004100 */
[----:B------:R-:W-:Y:S01]  /*7070*/  FMUL.FTZ R73, R50, R137 ;  /* 0x0000008932497220 */ /* 0x000fe20000410000 */
[-C--:B------:R-:W-:Y:S02]  /*7080*/  FMUL.FTZ R72, R49, R66.reuse ;  /* 0x0000004231487220 */ /* 0x080fe40000410000 */
[----:B------:R-:W-:Y:S01]  /*7090*/  FMUL.FTZ R49, R5, R66 ;  /* 0x0000004205317220 */ /* 0x000fe20000410000 */
[----:B------:R-:W-:-:S02]  /*70a0*/  HADD2.F32 R66, -RZ, R161.H0_H0 ;  /* 0x200000a1ff427230 */ /* 0x000fc40000004100 */
[----:B------:R-:W-:-:S03]  /*70b0*/  FFMA.FTZ R5, R7, R138, R107 ;  /* 0x0000008a07057223 */ /* 0x000fc6000001006b */
[----:B------:R-:W-:Y:S01]  /*70c0*/  FMUL.FTZ R50, R66, R137 ;  /* 0x0000008942327220 */ /* 0x000fe20000410000 */
[----:B------:R-:W-:Y:S01]  /*70d0*/  FMUL.FTZ R66, R5, R6 ;  /* 0x0000000605427220 */ /* 0x000fe20000410000 */
[----:B------:R-:W-:-:S03]  /*70e0*/  HADD2.F32 R5, -RZ, R191.H0_H0 ;  /* 0x200000bfff057230 */ /* 0x000fc60000004100 */
[-C--:B------:R-:W-:Y:S02]  /*70f0*/  FMUL.FTZ R74, R51, R66.reuse ;  /* 0x00000042334a7220 */ /* 0x080fe40000410000 */
[----:B------:R-:W-:-:S07]  /*7100*/  FMUL.FTZ R51, R5, R66 ;  /* 0x0000004205337220 */ /* 0x000fce0000410000 */
.L_x_16238:
        /* <DEDUP_REMOVED lines=21> */
[----:B------:R-:W-:Y:S01]  /*7260*/  FFMA.FTZ R83, R7, R76, R111 ;  /* 0x0000004c07537223 */ /* 0x000fe2000001006f */
[----:B------:R-:W-:-:S02]  /*7270*/  HADD2.F32 R67, -RZ, R192.H1_H1 ;  /* 0x300000c0ff437230 */ /* 0x000fc40000004100 */
[-C--:B-----5:R-:W-:Y:S01]  /*7280*/  FMUL.FTZ R75, R48, R5.reuse ;  /* 0x00000005304b7220 */ /* 0x0a0fe20000410000 */
[----:B------:R-:W-:Y:S01]  /*7290*/  FMUL.FTZ R48, R4, R5 ;  /* 0x0000000504307220 */ /* 0x000fe20000410000 */
[----:B------:R-:W-:Y:S02]  /*72a0*/  HADD2.F32 R128, -RZ, R163.H0_H0 ;  /* 0x200000a3ff807230 */ /* 0x000fe40000004100 */
[-C--:B------:R-:W-:Y:S01]  /*72b0*/  FMUL.FTZ R4, R81, R6.reuse ;  /* 0x0000000651047220 */ /* 0x080fe20000410000 */
[-C--:B------:R-:W-:Y:S01]  /*72c0*/  FMUL.FTZ R5, R82, R6.reuse ;  /* 0x0000000652057220 */ /* 0x080fe20000410000 */
[----:B------:R-:W-:Y:S01]  /*72d0*/  FMUL.FTZ R66, R83, R6 ;  /* 0x0000000653427220 */ /* 0x000fe20000410000 */
[----:B------:R-:W-:Y:S02]  /*72e0*/  HADD2.F32 R79, -RZ, R192.H0_H0 ;  /* 0x200000c0ff4f7230 */ /* 0x000fe40000004100 */
[----:B------:R-:W-:Y:S01]  /*72f0*/  FMUL.FTZ R76, R49, R4 ;  /* 0x00000004314c7220 */ /* 0x000fe20000410000 */
[-C--:B------:R-:W-:Y:S01]  /*7300*/  FMUL.FTZ R77, R50, R5.reuse ;  /* 0x00000005324d7220 */ /* 0x080fe20000410000 */
[----:B------:R-:W-:Y:S01]  /*7310*/  FMUL.FTZ R78, R51, R66 ;  /* 0x00000042334e7220 */ /* 0x000fe20000410000 */
[----:B------:R-:W-:Y:S01]  /*7320*/  FMUL.FTZ R49, R67, R4 ;  /* 0x0000000443317220 */ /* 0x000fe20000410000 */
[----:B------:R-:W-:Y:S01]  /*7330*/  FMUL.FTZ R50, R128, R5 ;  /* 0x0000000580327220 */ /* 0x000fe20000410000 */
[----:B------:R-:W-:Y:S01]  /*7340*/  FMUL.FTZ R51, R79, R66 ;  /* 0x000000424f337220 */ /* 0x000fe20000410000 */
[----:B------:R-:W-:Y:S06]  /*7350*/  BRA `(.L_x_16240) ;  /* 0x0000000000707947 */ /* 0x000fec0003800000 */
.L_x_16239:
        /* <DEDUP_REMOVED lines=8> */
[----:B------:R-:W-:Y:S01]  /*73e0*/  FFMA.FTZ R5, R7, R5, R108 ;  /* 0x0000000507057223 */ /* 0x000fe2000001006c */
[----:B------:R-:W-:Y:S01]  /*73f0*/  FADD.FTZ R77, -R67, R132 ;  /* 0x00000084434d7221 */ /* 0x000fe20000010100 */
[----:B------:R-:W-:-:S02]  /*7400*/  HADD2.F32 R67, -RZ, R192.H1_H1 ;  /* 0x300000c0ff437230 */ /* 0x000fc40000004100 */
[----:B------:R-:W-:Y:S01]  /*7410*/  FFMA.FTZ R79, R7, R76, R111 ;  /* 0x0000004c074f7223 */ /* 0x000fe2000001006f */
[-C--:B------:R-:W-:Y:S01]  /*7420*/  FMUL.FTZ R5, R5, R6.reuse ;  /* 0x0000000605057220 */ /* 0x080fe20000410000 */
[----:B------:R-:W-:Y:S02]  /*7430*/  FFMA.FTZ R77, R7, R77, R110 ;  /* 0x0000004d074d7223 */ /* 0x000fe4000001006e */
[----:B------:R-:W-:Y:S01]  /*7440*/  FMUL.FTZ R128, R79, R6 ;  /* 0x000000064f807220 */ /* 0x000fe20000410000 */
[-C--:B-----5:R-:W-:Y:S01]  /*7450*/  FMUL.FTZ R75, R48, R5.reuse ;  /* 0x00000005304b7220 */ /* 0x0a0fe20000410000 */
[----:B------:R-:W-:Y:S01]  /*7460*/  FMUL.FTZ R48, R4, R5 ;  /* 0x0000000504307220 */ /* 0x000fe20000410000 */
[----:B------:R-:W-:Y:S01]  /*7470*/  FFMA.FTZ R5, R7, R66, R109 ;  /* 0x0000004207057223 */ /* 0x000fe2000001006d */
[----:B------:R-:W-:Y:S02]  /*7480*/  HADD2.F32 R66, -RZ, R163.H0_H0 ;  /* 0x200000a3ff427230 */ /* 0x000fe40000004100 */
[----:B------:R-:W-:Y:S01]  /*7490*/  FMUL.FTZ R78, R51, R128 ;  /* 0x00000080334e7220 */ /* 0x000fe20000410000 */
[----:B------:R-:W-:-:S02]  /*74a0*/  HADD2.F32 R79, -RZ, R192.H0_H0 ;  /* 0x200000c0ff4f7230 */ /* 0x000fc40000004100 */
[-C--:B------:R-:W-:Y:S01]  /*74b0*/  FMUL.FTZ R4, R5, R6.reuse ;  /* 0x0000000605047220 */ /* 0x080fe20000410000 */
[----:B------:R-:W-:-:S03]  /*74c0*/  FMUL.FTZ R5, R77, R6 ;  /* 0x000000064d057220 */ /* 0x000fc60000410000 */
[-C--:B------:R-:W-:Y:S01]  /*74d0*/  FMUL.FTZ R76, R49, R4.reuse ;  /* 0x00000004314c7220 */ /* 0x080fe20000410000 */
[-C--:B------:R-:W-:Y:S01]  /*74e0*/  FMUL.FTZ R77, R50, R5.reuse ;  /* 0x00000005324d7220 */ /* 0x080fe20000410000 */
[----:B------:R-:W-:Y:S01]  /*74f0*/  FMUL.FTZ R49, R67, R4 ;  /* 0x0000000443317220 */ /* 0x000fe20000410000 */
[----:B------:R-:W-:Y:S01]  /*7500*/  FMUL.FTZ R50, R66, R5 ;  /* 0x0000000542327220 */ /* 0x000fe20000410000 */
[----:B------:R-:W-:-:S07]  /*7510*/  FMUL.FTZ R51, R79, R128 ;  /* 0x000000804f337220 */ /* 0x000fce0000410000 */
.L_x_16240:
        /* <DEDUP_REMOVED lines=16> */
[C---:B------:R-:W-:Y:S01]  /*7620*/  FFMA.FTZ R82, R7.reuse, R121, R114 ;  /* 0x0000007907527223 */ /* 0x040fe20000010072 */
[C---:B------:R-:W-:Y:S01]  /*7630*/  FFMA.FTZ R80, R7.reuse, R4, R112 ;  /* 0x0000000407507223 */ /* 0x040fe20000010070 */
[C---:B------:R-:W-:Y:S01]  /*7640*/  FFMA.FTZ R81, R7.reuse, R120, R113 ;  /* 0x0000007807517223 */ /* 0x040fe20000010071 */
[----:B------:R-:W-:Y:S01]  /*7650*/  FFMA.FTZ R83, R7, R66, R115 ;  /* 0x0000004207537223 */ /* 0x000fe20000010073 */
        /* <DEDUP_REMOVED lines=17> */
.L_x_16241:
        /* <DEDUP_REMOVED lines=28> */
.L_x_16242:
        /* <DEDUP_REMOVED lines=28> */
[-C--:B-----5:R-:W-:Y:S01]  /*7af0*/  FMUL.FTZ R50, R50, R7.reuse ;  /* 0x0000000732327220 */ /* 0x0a0fe20000410000 */
[----:B------:R-:W-:Y:S01]  /*7b00*/  FMUL.FTZ R6, R36, R7 ;  /* 0x0000000724067220 */ /* 0x000fe20000410000 */
[-C--:B------:R-:W-:Y:S01]  /*7b10*/  FMUL.FTZ R48, R48, R3.reuse ;  /* 0x0000000330307220 */ /* 0x080fe20000410000 */
[----:B------:R-:W-:Y:S01]  /*7b20*/  FMUL.FTZ R49, R49, R2 ;  /* 0x0000000231317220 */ /* 0x000fe20000410000 */
[----:B------:R-:W-:Y:S01]  /*7b30*/  FMUL.FTZ R51, R51, R34 ;  /* 0x0000002233337220 */ /* 0x000fe20000410000 */
[----:B------:R-:W-:Y:S01]  /*7b40*/  FMUL.FTZ R4, R4, R3 ;  /* 0x0000000304047220 */ /* 0x000fe20000410000 */
[----:B------:R-:W-:Y:S01]  /*7b50*/  FMUL.FTZ R5, R5, R2 ;  /* 0x0000000205057220 */ /* 0x000fe20000410000 */
[----:B------:R-:W-:Y:S01]  /*7b60*/  FMUL.FTZ R7, R33, R34 ;  /* 0x0000002221077220 */ /* 0x000fe20000410000 */
[----:B------:R-:W-:Y:S06]  /*7b70*/  BRA `(.L_x_16244) ;  /* 0x0000000000707947 */ /* 0x000fec0003800000 */
.L_x_16243:
        /* <DEDUP_REMOVED lines=28> */
.L_x_16244:
[----:B------:R-:W1:Y:S01]  /*7d40*/  @P1 LDC.64 R2, c[0x0][0x478] ;  /* 0x00011e00ff021b82 */ /* 0x000e620000000a00 */
[----:B------:R-:W-:-:S04]  /*7d50*/  IMAD.WIDE.U32 R34, R0, 0x10, R204 ;  /* 0x0000001000227825 */ /* 0x000fc800078e00cc */
[----:B-1----:R-:W-:-:S05]  /*7d60*/  @P1 IMAD.WIDE.U32 R2, R0, 0x10, R2 ;  /* 0x0000001000021825 */ /* 0x002fca00078e0002 */
[----:B------:R2:W-:Y:S04]  /*7d70*/  @P1 STG.E.128 desc[UR6][R2.64], R80 ;  /* 0x0000005002001986 */ /* 0x0005e8000c101d06 */
[----:B------:R2:W-:Y:S02]  /*7d80*/  STG.E.128 desc[UR6][R34.64], R4 ;  /* 0x0000000422007986 */ /* 0x0005e4000c101d06 */
.L_x_16228:
[----:B-12---:R-:W2:Y:S01]  /*7d90*/  LDL.LU R4, [R1+0x74] ;  /* 0x0000740001047983 */ /* 0x006ea20000300800 */
[----:B------:R-:W1:Y:S03]  /*7da0*/  LDC.64 R2, c[0x0][0x380] ;  /* 0x0000e000ff027b82 */ /* 0x000e660000000a00 */
        /* <DEDUP_REMOVED lines=30> */
[----:B------:R-:W5:Y:S01]  /*7f90*/  LDL.LU R0, [R1+0xf0] ;  /* 0x0000f00001007983 */ /* 0x000f620000300800 */
[----:B-1----:R-:W-:-:S04]  /*7fa0*/  LEA R31, R2, R31, 0x2 ;  /* 0x0000001f021f7211 */ /* 0x002fc800078e10ff */
        /* <DEDUP_REMOVED lines=67> */
.L_x_16207:
[----:B------:R1:W5:Y:S01]  /*83e0*/  LDL.LU R60, [R1+0x8] ;  /* 0x00000800013c7983 */ /* 0x0003620000300800 */
[----:B------:R-:W-:Y:S02]  /*83f0*/  MOV R57, R67 ;  /* 0x0000004300397202 */ /* 0x000fe40000000f00 */
[----:B------:R-:W-:Y:S01]  /*8400*/  MOV R58, R66 ;  /* 0x00000042003a7202 */ /* 0x000fe20000000f00 */
[----:B------:R1:W5:Y:S01]  /*8410*/  LDL.LU R61, [R1+0x4] ;  /* 0x00000400013d7983 */ /* 0x0003620000300800 */
[----:B------:R-:W-:Y:S02]  /*8420*/  MOV R32, R136 ;  /* 0x0000008800207202 */ /* 0x000fe40000000f00 */
[----:B------:R-:W-:Y:S01]  /*8430*/  MOV R38, R135 ;  /* 0x0000008700267202 */ /* 0x000fe20000000f00 */
[----:B------:R1:W5:Y:S01]  /*8440*/  LDL.LU R62, [R1] ;  /* 0x00000000013e7983 */ /* 0x0003620000300800 */
        /* <DEDUP_REMOVED lines=24> */
[----:B------:R-:W-:-:S03]  /*85d0*/  MOV R59, R0 ;  /* 0x00000000003b7202 */ /* 0x000fc60000000f00 */
        /* <DEDUP_REMOVED lines=21> */
[----:B0-----:R-:W-:Y:S02]  /*8730*/  MOV R66, R249 ;  /* 0x000000f900427202 */ /* 0x001fe40000000f00 */
        /* <DEDUP_REMOVED lines=14> */
.L_x_16206:
[----:B------:R-:W-:Y:S05]  /*8820*/  BSYNC B0 ;  /* 0x0000000000007941 */ /* 0x000fea0003800000 */
.L_x_16205:
        /* <DEDUP_REMOVED lines=38> */
[----:B---3--:R-:W-:-:S03]  /*8a90*/  FADD.FTZ R2, R2, R31 ;  /* 0x0000001f02027221 */ /* 0x008fc60000010000 */
        /* <DEDUP_REMOVED lines=20> */
[----:B---3--:R-:W-:-:S03]  /*8be0*/  FADD.FTZ R26, R26, R75 ;  /* 0x0000004b1a1a7221 */ /* 0x008fc60000010000 */
        /* <DEDUP_REMOVED lines=19> */
[----:B---3--:R-:W-:Y:S01]  /*8d20*/  FADD.FTZ R28, R28, R87 ;  /* 0x000000571c1c7221 */ /* 0x008fe20000010000 */
[----:B--2---:R-:W-:Y:S01]  /*8d30*/  FADD.FTZ R29, R29, R82 ;  /* 0x000000521d1d7221 */ /* 0x004fe20000010000 */
[----:B----4-:R-:W-:Y:S01]  /*8d40*/  FADD.FTZ R30, R30, R89 ;  /* 0x000000591e1e7221 */ /* 0x010fe20000010000 */
[----:B------:R-:W-:Y:S01]  /*8d50*/  FADD.FTZ R95, R26, R95 ;  /* 0x0000005f1a5f7221 */ /* 0x000fe20000010000 */
[----:B------:R0:W-:Y:S01]  /*8d60*/  STS.128 [R0], R8 ;  /* 0x0000000800007388 */ /* 0x0001e20000000c00 */
[----:B------:R-:W-:-:S03]  /*8d70*/  FADD.FTZ R27, R27, R2 ;  /* 0x000000021b1b7221 */ /* 0x000fc60000010000 */
[----:B------:R-:W-:Y:S04]  /*8d80*/  STS.128 [R0+0x200], R12 ;  /* 0x0002000c00007388 */ /* 0x000fe80000000c00 */
[----:B------:R-:W-:Y:S01]  /*8d90*/  STS.128 [R0+0x400], R16 ;  /* 0x0004001000007388 */ /* 0x000fe20000000c00 */
[----:B------:R-:W-:-:S03]  /*8da0*/  FADD.FTZ R29, R29, R24 ;  /* 0x000000181d1d7221 */ /* 0x000fc60000010000 */
[----:B------:R-:W-:Y:S01]  /*8db0*/  STS.128 [R0+0x600], R20 ;  /* 0x0006001400007388 */ /* 0x000fe20000000c00 */
[----:B------:R-:W-:-:S03]  /*8dc0*/  FADD.FTZ R73, R30, R73 ;  /* 0x000000491e497221 */ /* 0x000fc60000010000 */
[----:B------:R-:W-:Y:S01]  /*8dd0*/  STS.128 [R0+0x800], R60 ;  /* 0x0008003c00007388 */ /* 0x000fe20000000c00 */
[----:B0-----:R-:W-:-:S03]  /*8de0*/  FADD.FTZ R9, R28, R3 ;  /* 0x000000031c097221 */ /* 0x001fc60000010000 */
        /* <DEDUP_REMOVED lines=65> */
[----:B------:R0:W-:Y:S01]  /*9200*/  STS.128 [R0], R4 ;  /* 0x0000000400007388 */ /* 0x0001e20000000c00 */
[----:B------:R-:W-:-:S03]  /*9210*/  FADD.FTZ R79, R12, R79 ;  /* 0x0000004f0c4f7221 */ /* 0x000fc60000010000 */
[----:B------:R-:W-:Y:S01]  /*9220*/  STS.128 [R0+0x200], R32 ;  /* 0x0002002000007388 */ /* 0x000fe20000000c00 */
[----:B------:R-:W-:-:S03]  /*9230*/  FADD.FTZ R13, R13, R68 ;  /* 0x000000440d0d7221 */ /* 0x000fc60000010000 */
[----:B------:R-:W-:Y:S01]  /*9240*/  STS.128 [R0+0x400], R36 ;  /* 0x0004002400007388 */ /* 0x000fe20000000c00 */
[----:B------:R-:W-:-:S03]  /*9250*/  FADD.FTZ R81, R14, R81 ;  /* 0x000000510e517221 */ /* 0x000fc60000010000 */
[----:B------:R-:W-:Y:S01]  /*9260*/  STS.128 [R0+0x600], R40 ;  /* 0x0006002800007388 */ /* 0x000fe20000000c00 */
[----:B------:R-:W-:-:S03]  /*9270*/  FADD.FTZ R15, R15, R70 ;  /* 0x000000460f0f7221 */ /* 0x000fc60000010000 */
[----:B------:R-:W-:Y:S01]  /*9280*/  STS.128 [R0+0x800], R44 ;  /* 0x0008002c00007388 */ /* 0x000fe20000000c00 */
[----:B0-----:R-:W0:Y:S03]  /*9290*/  LDC R4, c[0x0][0x388] ;  /* 0x0000e200ff047b82 */ /* 0x001e260000000800 */
        /* <DEDUP_REMOVED lines=21> */
[----:B---3--:R-:W-:Y:S01]  /*93f0*/  FADD.FTZ R2, R3, R2 ;  /* 0x0000000203027221 */ /* 0x008fe20000010000 */
[----:B------:R-:W-:Y:S02]  /*9400*/  IADD3.X R3, PT, PT, RZ, RZ, RZ, P0, !PT ;  /* 0x000000ffff037210 */ /* 0x000fe400007fe4ff */
[----:B------:R-:W3:Y:S01]  /*9410*/  LDS R39, [R25+0x2400] ;  /* 0x0024000019277984 */ /* 0x000ee20000000800 */
[----:B----4-:R-:W-:Y:S01]  /*9420*/  FADD.FTZ R51, R2, R5 ;  /* 0x0000000502337221 */ /* 0x010fe20000010000 */
[C---:B------:R-:W-:Y:S02]  /*9430*/  SHF.L.U64.HI R22, R6.reuse, 0x2, R3 ;  /* 0x0000000206167819 */ /* 0x040fe40000010203 */
[----:B------:R-:W4:Y:S01]  /*9440*/  LDS R20, [R25+0x3200] ;  /* 0x0032000019147984 */ /* 0x000f220000000800 */
[----:B------:R-:W-:Y:S01]  /*9450*/  SHF.L.U32 R6, R6, 0x2, RZ ;  /* 0x0000000206067819 */ /* 0x000fe200000006ff */
[----:B0-----:R-:W-:-:S02]  /*9460*/  FADD.FTZ R0, RZ, R0 ;  /* 0x00000000ff007221 */ /* 0x001fc40000010000 */
[----:B------:R-:W0:Y:S01]  /*9470*/  LDS R14, [R25+0xa00] ;  /* 0x000a0000190e7984 */ /* 0x000e220000000800 */
[----:B------:R-:W-:Y:S01]  /*9480*/  IADD3 R2, P0, PT, R6, UR18, RZ ;  /* 0x0000001206027c10 */ /* 0x000fe2000ff1e0ff */
[----:B------:R-:W-:Y:S01]  /*9490*/  FADD.FTZ R17, R0, R7 ;  /* 0x0000000700117221 */ /* 0x000fe20000010000 */
[----:B------:R-:W-:Y:S01]  /*94a0*/  IADD3 R4, P1, PT, R6, UR16, RZ ;  /* 0x0000001006047c10 */ /* 0x000fe2000ff3e0ff */
[----:B------:R-:W0:Y:S01]  /*94b0*/  LDS R33, [R25+0x1800] ;  /* 0x0018000019217984 */ /* 0x000e220000000800 */
[----:B------:R-:W-:Y:S01]  /*94c0*/  IADD3.X R3, PT, PT, R22, UR19, RZ, P0, !PT ;  /* 0x0000001316037c10 */ /* 0x000fe200087fe4ff */
[----:B------:R-:W-:Y:S01]  /*94d0*/  FADD.FTZ R8, RZ, R8 ;  /* 0x00000008ff087221 */ /* 0x000fe20000010000 */
[----:B------:R-:W-:Y:S01]  /*94e0*/  IADD3 R6, P0, PT, R6, UR4, RZ ;  /* 0x0000000406067c10 */ /* 0x000fe2000ff1e0ff */
[----:B------:R-:W0:Y:S01]  /*94f0*/  LDS R41, [R25+0x2600] ;  /* 0x0026000019297984 */ /* 0x000e220000000800 */
[C---:B------:R-:W-:Y:S01]  /*9500*/  IADD3.X R5, PT, PT, R22.reuse, UR17, RZ, P1, !PT ;  /* 0x0000001116057c10 */ /* 0x040fe20008ffe4ff */
[----:B------:R-:W-:Y:S01]  /*9510*/  FADD.FTZ R10, RZ, R10 ;  /* 0x0000000aff0a7221 */ /* 0x000fe20000010000 */
[----:B------:R-:W-:Y:S01]  /*9520*/  IADD3.X R7, PT, PT, R22, UR5, RZ, P0, !PT ;  /* 0x0000000516077c10 */ /* 0x000fe200087fe4ff */
        /* <DEDUP_REMOVED lines=8> */
[----:B------:R-:W-:Y:S04]  /*95b0*/  STG.E desc[UR6][R2.64], R23 ;  /* 0x0000001702007986 */ /* 0x000fe8000c101906 */
[----:B------:R-:W2:Y:S01]  /*95c0*/  LDS R55, [R25+0x3600] ;  /* 0x0036000019377984 */ /* 0x000ea20000000800 */
[----:B---3--:R-:W-:-:S03]  /*95d0*/  FADD.FTZ R8, R8, R39 ;  /* 0x0000002708087221 */ /* 0x008fc60000010000 */
        /* <DEDUP_REMOVED lines=53> */
.L_x_16210:
        /* <DEDUP_REMOVED lines=8> */
.L_x_16247:
[----:B------:R-:W-:Y:S05]  /*99b0*/  BSYNC B2 ;  /* 0x0000000000027941 */ /* 0x000fea0003800000 */
.L_x_16246:
[----:B------:R-:W-:Y:S01]  /*99c0*/  FADD.FTZ R226, R50, R226 ;  /* 0x000000e232e27221 */ /* 0x000fe20000010000 */
[----:B------:R-:W-:Y:S01]  /*99d0*/  HFMA2 R50, -RZ, RZ, 0, 5.9604644775390625e-08 ;  /* 0x00000001ff327431 */ /* 0x000fe200000001ff */
[----:B------:R-:W-:Y:S01]  /*99e0*/  MOV R55, R225 ;  /* 0x000000e100377202 */ /* 0x000fe20000000f00 */
[----:B------:R0:W-:Y:S01]  /*99f0*/  STL [R1+0xc], R53 ;  /* 0x00000c3501007387 */ /* 0x0001e20000100800 */
[----:B------:R-:W-:Y:S02]  /*9a00*/  MOV R51, 0x1f ;  /* 0x0000001f00337802 */ /* 0x000fe40000000f00 */
[----:B------:R-:W-:Y:S01]  /*9a10*/  MOV R54, 0xffffffff ;  /* 0xffffffff00367802 */ /* 0x000fe20000000f00 */
[----:B------:R0:W-:Y:S01]  /*9a20*/  STL [R1+0x10], R52 ;  /* 0x0000103401007387 */ /* 0x0001e20000100800 */
[----:B------:R-:W-:Y:S02]  /*9a30*/  MOV R245, R216 ;  /* 0x000000d800f57202 */ /* 0x000fe40000000f00 */
[----:B------:R-:W-:-:S07]  /*9a40*/  MOV R246, R217 ;  /* 0x000000d900f67202 */ /* 0x000fce0000000f00 */
[----:B0-----:R-:W-:Y:S05]  /*9a50*/  WARPSYNC.COLLECTIVE R54, `(.L_x_16248) ;  /* 0x0000000036087348 */ /* 0x001fea0003c00000 */
[----:B------:R1:W2:Y:S02]  /*9a60*/  SHFL.BFLY P3, R50, R55, R50, R51 ;  /* 0x0c00003237327389 */ /* 0x0002a40000060033 */
[----:B012---:R-:W-:Y:S05]  /*9a70*/  ENDCOLLECTIVE ;  /* 0x000000000000791b */ /* 0x007fea0003800000 */
.L_x_16248:
[----:B------:R-:W-:Y:S02]  /*9a80*/  MOV R247, R218 ;  /* 0x000000da00f77202 */ /* 0x000fe40000000f00 */
[----:B------:R-:W-:Y:S01]  /*9a90*/  MOV R248, R219 ;  /* 0x000000db00f87202 */ /* 0x000fe20000000f00 */
[----:B------:R0:W-:Y:S01]  /*9aa0*/  STL [R1+0x14], R59 ;  /* 0x0000143b01007387 */ /* 0x0001e20000100800 */
[----:B------:R-:W-:Y:S02]  /*9ab0*/  MOV R249, R220 ;  /* 0x000000dc00f97202 */ /* 0x000fe40000000f00 */
[----:B------:R-:W-:Y:S01]  /*9ac0*/  MOV R250, R221 ;  /* 0x000000dd00fa7202 */ /* 0x000fe20000000f00 */
[----:B------:R0:W-:Y:S01]  /*9ad0*/  STL [R1+0x18], R58 ;  /* 0x0000183a01007387 */ /* 0x0001e20000100800 */
[----:B------:R-:W-:Y:S02]  /*9ae0*/  MOV R251, R222 ;  /* 0x000000de00fb7202 */ /* 0x000fe40000000f00 */
[----:B------:R-:W-:Y:S01]  /*9af0*/  MOV R252, R223 ;  /* 0x000000df00fc7202 */ /* 0x000fe20000000f00 */
        /* <DEDUP_REMOVED lines=11> */
.L_x_16249:
        /* <DEDUP_REMOVED lines=13> */
.L_x_16250:
        /* <DEDUP_REMOVED lines=13> */
.L_x_16251:
[----:B------:R0:W-:Y:S04]  /*9d50*/  STL [R1+0x68], R78 ;  /* 0x0000684e01007387 */ /* 0x0001e80000100800 */
[----:B------:R0:W-:Y:S04]  /*9d60*/  STL [R1+0x6c], R77 ;  /* 0x00006c4d01007387 */ /* 0x0001e80000100800 */
[----:B------:R0:W-:Y:S01]  /*9d70*/  STL [R1+0x70], R76 ;  /* 0x0000704c01007387 */ /* 0x0001e20000100800 */
[----:B------:R-:W-:-:S03]  /*9d80*/  MOV R55, R225 ;  /* 0x000000e100377202 */ /* 0x000fc60000000f00 */
[----:B------:R0:W-:Y:S04]  /*9d90*/  STL [R1], R224 ;  /* 0x000000e001007387 */ /* 0x0001e80000100800 */
[----:B------:R0:W-:Y:S01]  /*9da0*/  STL [R1+0x4], R227 ;  /* 0x000004e301007387 */ /* 0x0001e20000100800 */
[----:B------:R-:W-:Y:S01]  /*9db0*/  MOV R48, R50 ;  /* 0x0000003200307202 */ /* 0x000fe20000000f00 */
[----:B------:R-:W-:Y:S02]  /*9dc0*/  HFMA2 R50, -RZ, RZ, 0, 2.384185791015625e-07 ;  /* 0x00000004ff327431 */ /* 0x000fe400000001ff */
[----:B------:R0:W-:Y:S02]  /*9dd0*/  STL [R1+0x8], R228 ;  /* 0x000008e401007387 */ /* 0x0001e40000100800 */
[----:B------:R-:W-:-:S07]  /*9de0*/  FADD.FTZ R48, R226, R48 ;  /* 0x00000030e2307221 */ /* 0x000fce0000010000 */
[----:B0-----:R-:W-:Y:S05]  /*9df0*/  WARPSYNC.COLLECTIVE R54, `(.L_x_16252) ;  /* 0x0000000036087348 */ /* 0x001fea0003c00000 */
[----:B------:R1:W2:Y:S02]  /*9e00*/  SHFL.BFLY P3, R50, R55, R50, R51 ;  /* 0x0c00003237327389 */ /* 0x0002a40000060033 */
[----:B012---:R-:W-:Y:S05]  /*9e10*/  ENDCOLLECTIVE ;  /* 0x000000000000791b */ /* 0x007fea0003800000 */
.L_x_16252:
[----:B------:R-:W-:Y:S02]  /*9e20*/  MOV R55, R48 ;  /* 0x0000003000377202 */ /* 0x000fe40000000f00 */
[----:B------:R-:W-:Y:S01]  /*9e30*/  MOV R49, R50 ;  /* 0x0000003200317202 */ /* 0x000fe20000000f00 */
[----:B------:R-:W-:-:S04]  /*9e40*/  HFMA2 R50, -RZ, RZ, 0, 4.76837158203125e-07 ;  /* 0x00000008ff327431 */ /* 0x000fc800000001ff */
[----:B------:R-:W-:-:S07]  /*9e50*/  FADD.FTZ R49, R225, R49 ;  /* 0x00000031e1317221 */ /* 0x000fce0000010000 */
[----:B------:R-:W-:Y:S05]  /*9e60*/  WARPSYNC.COLLECTIVE R54, `(.L_x_16253) ;  /* 0x0000000036087348 */ /* 0x000fea0003c00000 */
[----:B------:R0:W1:Y:S02]  /*9e70*/  SHFL.BFLY P3, R50, R55, R50, R51 ;  /* 0x0c00003237327389 */ /* 0x0000640000060033 */
[----:B01----:R-:W-:Y:S05]  /*9e80*/  ENDCOLLECTIVE ;  /* 0x000000000000791b */ /* 0x003fea0003800000 */
.L_x_16253:
[----:B------:R-:W-:Y:S01]  /*9e90*/  MOV R55, R49 ;  /* 0x0000003100377202 */ /* 0x000fe20000000f00 */
[----:B------:R-:W-:Y:S01]  /*9ea0*/  FADD.FTZ R48, R48, R50 ;  /* 0x0000003230307221 */ /* 0x000fe20000010000 */
[----:B------:R-:W-:-:S07]  /*9eb0*/  HFMA2 R50, -RZ, RZ, 0, 4.76837158203125e-07 ;  /* 0x00000008ff327431 */ /* 0x000fce00000001ff */
[----:B------:R-:W-:Y:S05]  /*9ec0*/  WARPSYNC.COLLECTIVE R54, `(.L_x_16254) ;  /* 0x0000000036087348 */ /* 0x000fea0003c00000 */
[----:B------:R0:W1:Y:S02]  /*9ed0*/  SHFL.BFLY P3, R50, R55, R50, R51 ;  /* 0x0c00003237327389 */ /* 0x0000640000060033 */
[----:B01----:R-:W-:Y:S05]  /*9ee0*/  ENDCOLLECTIVE ;  /* 0x000000000000791b */ /* 0x003fea0003800000 */
.L_x_16254:
[----:B------:R-:W-:Y:S01]  /*9ef0*/  MOV R55, R48 ;  /* 0x0000003000377202 */ /* 0x000fe20000000f00 */
[----:B------:R-:W-:Y:S01]  /*9f00*/  FADD.FTZ R49, R49, R50 ;  /* 0x0000003231317221 */ /* 0x000fe20000010000 */
[----:B------:R-:W-:-:S07]  /*9f10*/  HFMA2 R50, -RZ, RZ, 0, 9.5367431640625e-07 ;  /* 0x00000010ff327431 */ /* 0x000fce00000001ff */
[----:B------:R-:W-:Y:S05]  /*9f20*/  WARPSYNC.COLLECTIVE R54, `(.L_x_16255) ;  /* 0x0000000036087348 */ /* 0x000fea0003c00000 */
[----:B------:R0:W1:Y:S02]  /*9f30*/  SHFL.BFLY P3, R50, R55, R50, R51 ;  /* 0x0c00003237327389 */ /* 0x0000640000060033 */
[----:B01----:R-:W-:Y:S05]  /*9f40*/  ENDCOLLECTIVE ;  /* 0x000000000000791b */ /* 0x003fea0003800000 */
.L_x_16255:
[----:B------:R-:W-:Y:S02]  /*9f50*/  MOV R55, R49 ;  /* 0x0000003100377202 */ /* 0x000fe40000000f00 */
[----:B------:R-:W-:Y:S01]  /*9f60*/  MOV R52, R50 ;  /* 0x0000003200347202 */ /* 0x000fe20000000f00 */
[----:B------:R-:W-:-:S07]  /*9f70*/  HFMA2 R50, -RZ, RZ, 0, 9.5367431640625e-07 ;  /* 0x00000010ff327431 */ /* 0x000fce00000001ff */
[----:B------:R-:W-:Y:S05]  /*9f80*/  WARPSYNC.COLLECTIVE R54, `(.L_x_16256) ;  /* 0x0000000036087348 */ /* 0x000fea0003c00000 */
[----:B------:R0:W1:Y:S02]  /*9f90*/  SHFL.BFLY P3, R50, R55, R50, R51 ;  /* 0x0c00003237327389 */ /* 0x0000640000060033 */
[----:B01----:R-:W-:Y:S05]  /*9fa0*/  ENDCOLLECTIVE ;  /* 0x000000000000791b */ /* 0x003fea0003800000 */
.L_x_16256:
[----:B------:R-:W-:Y:S05]  /*9fb0*/  BRA `(.L_x_16257) ;  /* 0xffffff9800f07947 */ /* 0x000fea000383ffff */
.L_x_16258:
        /* <DEDUP_REMOVED lines=12> */
.L_x_20111:


//--------------------- .text._ZN10layer_norm13ln_bwd_kernelINS_13Kernel_traitsI6__halfffffjLj1024ELj1ELj4ELj1ELj16ENS_18Kernel_traits_baseILj1024ES2_ffffjLj128EEEEELb0ELb1ELb1ELb0EEEvNS_9BwdParamsE --------------------------
	.section	.text._ZN10layer_norm13ln_bwd_kernelINS_13Kernel_traitsI6__halfffffjLj1024ELj1ELj4ELj1ELj16ENS_18Kernel_traits_baseILj1024ES2_ffffjLj128EEEEELb0ELb1ELb1ELb0EEEvNS_9BwdParamsE,"ax",@progbits
	.align	128
        .global         _ZN10layer_norm13ln_bwd_kernelINS_13Kernel_traitsI6__halfffffjLj1024ELj1ELj4ELj1ELj16ENS_18Kernel_traits_baseILj1024ES2_ffffjLj128EEEEELb0ELb1ELb1ELb0EEEvNS_9BwdParamsE
        .type           _ZN10layer_norm13ln_bwd_kernelINS_13Kernel_traitsI6__halfffffjLj1024ELj1ELj4ELj1ELj16ENS_18Kernel_traits_baseILj1024ES2_ffffjLj128EEEEELb0ELb1ELb1ELb0EEEvNS_9BwdParamsE,@function
        .size           _ZN10layer_norm13ln_bwd_kernelINS_13Kernel_traitsI6__halfffffjLj1024ELj1ELj4ELj1ELj16ENS_18Kernel_traits_baseILj1024ES2_ffffjLj128EEEEELb0ELb1ELb1ELb0EEEvNS_9BwdParamsE,(.L_x_20112 - _ZN10layer_norm13ln_bwd_kernelINS_13Kernel_traitsI6__halfffffjLj1024ELj1ELj4ELj1ELj16ENS_18Kernel_traits_baseILj1024ES2_ffffjLj128EEEEELb0ELb1ELb1ELb0EEEvNS_9BwdParamsE)
        .other          _ZN10layer_norm13ln_bwd_kernelINS_13Kernel_traitsI6__halfffffjLj1024ELj1ELj4ELj1ELj16ENS_18Kernel_traits_baseILj1024ES2_ffffjLj128EEEEELb0ELb1ELb1ELb0EEEvNS_9BwdParamsE,@"STO_CUDA_ENTRY STV_DEFAULT"
_ZN10layer_norm13ln_bwd_kernelINS_13Kernel_traitsI6__halfffffjLj1024ELj1ELj4ELj1ELj16ENS_18Kernel_traits_baseILj1024ES2_ffffjLj128EEEEELb0ELb1ELb1ELb0EEEvNS_9BwdParamsE:
.text._ZN10layer_norm13ln_bwd_kernelINS_13Kernel_traitsI6__halfffffjLj1024ELj1ELj4ELj1ELj16ENS_18Kernel_traits_baseILj1024ES2_ffffjLj128EEEEELb0ELb1ELb1ELb0EEEvNS_9BwdParamsE:
        /* <DEDUP_REMOVED lines=24> */
[----:B------:R-:W3:Y:S08]  /*0180*/  @P5 LDC.64 R4, c[0x0][0x3d0] ;  /* 0x0000f400ff045b82 */ /* 0x000ef00000000a00 */
[----:B------:R-:W4:Y:S08]  /*0190*/  @P5 LDC.64 R28, c[0x0][0x3e8] ;  /* 0x0000fa00ff1c5b82 */ /* 0x000f300000000a00 */
[----:B------:R-:W2:Y:S08]  /*01a0*/  @P4 LDC.64 R30, c[0x0][0x3d0] ;  /* 0x0000f400ff1e4b82 */ /* 0x000eb00000000a00 */
[----:B------:R-:W1:Y:S01]  /*01b0*/  @P4 LDC.64 R36, c[0x0][0x3e8] ;  /* 0x0000fa00ff244b82 */ /* 0x000e620000000a00 */
[----:B---3--:R-:W-:-:S05]  /*01c0*/  @P5 IMAD.WIDE.U32 R4, R7, 0x8, R4 ;  /* 0x0000000807045825 */ /* 0x008fca00078e0004 */
[----:B0-----:R0:W5:Y:S02]  /*01d0*/  @P5 LDG.E.64 R32, desc[UR6][R4.64] ;  /* 0x0000000604205981 */ /* 0x001164000c1e1b00 */
[----:B------:R-:W3:Y:S01]  /*01e0*/  @P3 LDC.64 R38, c[0x0][0x3d0] ;  /* 0x0000f400ff263b82 */ /* 0x000ee20000000a00 */
[----:B----4-:R-:W-:-:S07]  /*01f0*/  @P5 IMAD.WIDE.U32 R28, R7, 0x8, R28 ;  /* 0x00000008071c5825 */ /* 0x010fce00078e001c */
[----:B------:R-:W4:Y:S01]  /*0200*/  @P3 LDC.64 R40, c[0x0][0x3e8] ;  /* 0x0000fa00ff283b82 */ /* 0x000f220000000a00 */
[----:B------:R4:W5:Y:S01]  /*0210*/  @P5 LDG.E.64 R2, desc[UR6][R28.64] ;  /* 0x000000061c025981 */ /* 0x000962000c1e1b00 */
[----:B------:R-:W-:-:S06]  /*0220*/  @P5 LOP3.LUT R7, R7, 0x20, RZ, 0xfc, !PT ;  /* 0x0000002007075812 */ /* 0x000fcc00078efcff */
[----:B------:R-:W4:Y:S01]  /*0230*/  @P2 LDC.64 R42, c[0x0][0x3d0] ;  /* 0x0000f400ff2a2b82 */ /* 0x000f220000000a00 */
[----:B------:R-:W-:-:S07]  /*0240*/  ISETP.GE.U32.AND P5, PT, R6, 0xe0, PT ;  /* 0x000000e00600780c */ /* 0x000fce0003fa6070 */
[----:B------:R-:W4:Y:S01]  /*0250*/  @P2 LDC.64 R44, c[0x0][0x3e8] ;  /* 0x0000fa00ff2c2b82 */ /* 0x000f220000000a00 */
[----:B------:R-:W-:Y:S01]  /*0260*/  ISETP.GE.U32.AND P6, PT, R6, 0x100, PT ;  /* 0x000001000600780c */ /* 0x000fe20003fc6070 */
[----:B--2---:R-:W-:-:S06]  /*0270*/  @P4 IMAD.WIDE.U32 R30, R7, 0x8, R30 ;  /* 0x00000008071e4825 */ /* 0x004fcc00078e001e */
[----:B------:R-:W2:Y:S01]  /*0280*/  @P1 LDC.64 R46, c[0x0][0x3d0] ;  /* 0x0000f400ff2e1b82 */ /* 0x000ea20000000a00 */
[----:B-1----:R-:W-:-:S07]  /*0290*/  @P4 IMAD.WIDE.U32 R36, R7, 0x8, R36 ;  /* 0x0000000807244825 */ /* 0x002fce00078e0024 */
[----:B------:R-:W1:Y:S01]  /*02a0*/  @P1 LDC.64 R48, c[0x0][0x3e8] ;  /* 0x0000fa00ff301b82 */ /* 0x000e620000000a00 */
[----:B------:R-:W-:Y:S01]  /*02b0*/  @P4 IADD3 R7, PT, PT, R7, 0x20, RZ ;  /* 0x0000002007074810 */ /* 0x000fe20007ffe0ff */
[----:B------:R-:W5:Y:S06]  /*02c0*/  @P4 LDG.E.64 R34, desc[UR6][R30.64] ;  /* 0x000000061e224981 */ /* 0x000f6c000c1e1b00 */
[----:B------:R-:W1:Y:S01]  /*02d0*/  @P0 LDC.64 R50, c[0x0][0x3d0] ;  /* 0x0000f400ff320b82 */ /* 0x000e620000000a00 */
[C---:B---3--:R-:W-:Y:S01]  /*02e0*/  @P3 IMAD.WIDE.U32 R38, R7.reuse, 0x8, R38 ;  /* 0x0000000807263825 */ /* 0x048fe200078e0026 */
[----:B------:R-:W-:Y:S01]  /*02f0*/  BSSY B0, `(.L_x_16259) ;  /* 0x0000989000007945 */ /* 0x000fe20003800000 */
[----:B------:R-:W5:Y:S05]  /*0300*/  @P4 LDG.E.64 R8, desc[UR6][R36.64] ;  /* 0x0000000624084981 */ /* 0x000f6a000c1e1b00 */
[----:B0-----:R-:W0:Y:S01]  /*0310*/  @P0 LDC.64 R4, c[0x0][0x3e8] ;  /* 0x0000fa00ff040b82 */ /* 0x001e220000000a00 */
[C---:B----4-:R-:W-:Y:S01]  /*0320*/  @P3 IMAD.WIDE.U32 R40, R7.reuse, 0x8, R40 ;  /* 0x0000000807283825 */ /* 0x050fe200078e0028 */
[----:B------:R-:W-:Y:S01]  /*0330*/  @P3 IADD3 R7, PT, PT, R7, 0x20, RZ ;  /* 0x0000002007073810 */ /* 0x000fe20007ffe0ff */
[----:B------:R-:W5:Y:S05]  /*0340*/  @P3 LDG.E.64 R120, desc[UR6][R38.64] ;  /* 0x0000000626783981 */ /* 0x000f6a000c1e1b00 */
[----:B------:R-:W3:Y:S01]  /*0350*/  @P5 LDC.64 R52, c[0x0][0x3d0] ;  /* 0x0000f400ff345b82 */ /* 0x000ee20000000a00 */
[C---:B------:R-:W-:Y:S01]  /*0360*/  @P2 IMAD.WIDE.U32 R42, R7.reuse, 0x8, R42 ;  /* 0x00000008072a2825 */ /* 0x040fe200078e002a */
[----:B------:R-:W5:Y:S06]  /*0370*/  @P3 LDG.E.64 R10, desc[UR6][R40.64] ;  /* 0x00000006280a3981 */ /* 0x000f6c000c1e1b00 */
[----:B------:R-:W4:Y:S01]  /*0380*/  @P5 LDC.64 R54, c[0x0][0x3e8] ;  /* 0x0000fa00ff365b82 */ /* 0x000f220000000a00 */
[C---:B------:R-:W-:Y:S01]  /*0390*/  @P2 IMAD.WIDE.U32 R44, R7.reuse, 0x8, R44 ;  /* 0x00000008072c2825 */ /* 0x040fe200078e002c */
[----:B------:R-:W-:Y:S01]  /*03a0*/  @P2 IADD3 R7, PT, PT, R7, 0x20, RZ ;  /* 0x0000002007072810 */ /* 0x000fe20007ffe0ff */
[----:B------:R-:W5:Y:S05]  /*03b0*/  @P2 LDG.E.64 R122, desc[UR6][R42.64] ;  /* 0x000000062a7a2981 */ /* 0x000f6a000c1e1b00 */
[----:B------:R-:W4:Y:S01]  /*03c0*/  @P6 LDC.64 R56, c[0x0][0x3d0] ;  /* 0x0000f400ff386b82 */ /* 0x000f220000000a00 */
[C---:B--2---:R-:W-:Y:S01]  /*03d0*/  @P1 IMAD.WIDE.U32 R46, R7.reuse, 0x8, R46 ;  /* 0x00000008072e1825 */ /* 0x044fe200078e002e */
[----:B------:R-:W5:Y:S03]  /*03e0*/  @P2 LDG.E.64 R12, desc[UR6][R44.64] ;  /* 0x000000062c0c2981 */ /* 0x000f66000c1e1b00 */
[----:B-1----:R-:W-:-:S03]  /*03f0*/  @P1 IMAD.WIDE.U32 R48, R7, 0x8, R48 ;  /* 0x0000000807301825 */ /* 0x002fc600078e0030 */
[----:B------:R-:W1:Y:S01]  /*0400*/  S2UR UR4, SR_CTAID.X ;  /* 0x00000000000479c3 */ /* 0x000e620000002500 */
[----:B------:R-:W-:Y:S01]  /*0410*/  @P1 IADD3 R7, PT, PT, R7, 0x20, RZ ;  /* 0x0000002007071810 */ /* 0x000fe20007ffe0ff */
[----:B------:R-:W5:Y:S04]  /*0420*/  @P1 LDG.E.64 R124, desc[UR6][R46.64] ;  /* 0x000000062e7c1981 */ /* 0x000f68000c1e1b00 */
[C---:B------:R-:W-:Y:S01]  /*0430*/  @P0 IMAD.WIDE.U32 R50, R7.reuse, 0x8, R50 ;  /* 0x0000000807320825 */ /* 0x040fe200078e0032 */
[----:B------:R-:W5:Y:S01]  /*0440*/  @P1 LDG.E.64 R16, desc[UR6][R48.64] ;  /* 0x0000000630101981 */ /* 0x000f62000c1e1b00 */
[----:B------:R-:W2:Y:S02]  /*0450*/  @P6 LDC.64 R58, c[0x0][0x3e8] ;  /* 0x0000fa00ff3a6b82 */ /* 0x000ea40000000a00 */
[C---:B0-----:R-:W-:Y:S01]  /*0460*/  @P0 IMAD.WIDE.U32 R28, R7.reuse, 0x8, R4 ;  /* 0x00000008071c0825 */ /* 0x041fe200078e0004 */
[----:B------:R-:W-:Y:S01]  /*0470*/  @P0 IADD3 R7, PT, PT, R7, 0x20, RZ ;  /* 0x0000002007070810 */ /* 0x000fe20007ffe0ff */
[----:B------:R-:W5:Y:S04]  /*0480*/  @P0 LDG.E.64 R14, desc[UR6][R50.64] ;  /* 0x00000006320e0981 */ /* 0x000f68000c1e1b00 */
[C---:B---3--:R-:W-:Y:S01]  /*0490*/  @P5 IMAD.WIDE.U32 R52, R7.reuse, 0x8, R52 ;  /* 0x0000000807345825 */ /* 0x048fe200078e0034 */
[----:B------:R-:W5:Y:S03]  /*04a0*/  @P0 LDG.E.64 R20, desc[UR6][R28.64] ;  /* 0x000000061c140981 */ /* 0x000f66000c1e1b00 */
[C---:B----4-:R-:W-:Y:S01]  /*04b0*/  @P5 IMAD.WIDE.U32 R54, R7.reuse, 0x8, R54 ;  /* 0x0000000807365825 */ /* 0x050fe200078e0036 */
[----:B------:R-:W-:Y:S01]  /*04c0*/  @P5 IADD3 R7, PT, PT, R7, 0x20, RZ ;  /* 0x0000002007075810 */ /* 0x000fe20007ffe0ff */
[----:B------:R-:W5:Y:S04]  /*04d0*/  @P5 LDG.E.64 R18, desc[UR6][R52.64] ;  /* 0x0000000634125981 */ /* 0x000f68000c1e1b00 */
[----:B------:R-:W-:Y:S01]  /*04e0*/  @P6 IMAD.WIDE.U32 R4, R7, 0x8, R56 ;  /* 0x0000000807046825 */ /* 0x000fe200078e0038 */
[----:B-1----:R-:W-:Y:S01]  /*04f0*/  USHF.L.U32 UR4, UR4, 0x2, URZ ;  /* 0x0000000204047899 */ /* 0x002fe200080006ff */
[----:B------:R-:W5:Y:S04]  /*0500*/  @P5 LDG.E.64 R22, desc[UR6][R54.64] ;  /* 0x0000000636165981 */ /* 0x000f68000c1e1b00 */
[----:B------:R0:W5:Y:S02]  /*0510*/  @P6 LDG.E.64 R24, desc[UR6][R4.64] ;  /* 0x0000000604186981 */ /* 0x000164000c1e1b00 */
[----:B0-----:R-:W-:-:S04]  /*0520*/  SHF.R.U32.HI R5, RZ, 0x5, R0 ;  /* 0x00000005ff057819 */ /* 0x001fc80000011600 */
[----:B------:R-:W-:-:S04]  /*0530*/  LOP3.LUT R5, R5, UR4, RZ, 0xfc, !PT ;  /* 0x0000000405057c12 */ /* 0x000fc8000f8efcff */
[----:B------:R-:W-:Y:S01]  /*0540*/  ISETP.GE.AND P0, PT, R5, UR5, PT ;  /* 0x0000000505007c0c */ /* 0x000fe2000bf06270 */
[----:B--2---:R-:W-:Y:S01]  /*0550*/  @P6 IMAD.WIDE.U32 R30, R7, 0x8, R58 ;  /* 0x00000008071e6825 */ /* 0x004fe200078e003a */
[----:B------:R-:W-:Y:S02]  /*0560*/  CS2R R28, SRZ ;  /* 0x00000000001c7805 */ /* 0x000fe4000001ff00 */
[----:B------:R-:W-:Y:S02]  /*0570*/  CS2R R132, SRZ ;  /* 0x0000000000847805 */ /* 0x000fe4000001ff00 */
[----:B------:R-:W-:Y:S02]  /*0580*/  CS2R R134, SRZ ;  /* 0x0000000000867805 */ /* 0x000fe4000001ff00 */
[----:B------:R-:W-:Y:S01]  /*0590*/  CS2R R36, SRZ ;  /* 0x0000000000247805 */ /* 0x000fe2000001ff00 */
[----:B------:R0:W5:Y:S01]  /*05a0*/  @P6 LDG.E.64 R26, desc[UR6][R30.64] ;  /* 0x000000061e1a6981 */ /* 0x000162000c1e1b00 */
        /* <DEDUP_REMOVED lines=45> */
[----:B-----5:R-:W-:Y:S02]  /*0880*/  MOV R0, R32 ;  /* 0x0000002000007202 */ /* 0x020fe40000000f00 */
[----:B------:R-:W-:Y:S02]  /*0890*/  CS2R R132, SRZ ;  /* 0x0000000000847805 */ /* 0x000fe4000001ff00 */
[--C-:B------:R-:W-:Y:S02]  /*08a0*/  SHF.R.U64 R4, R32, 0x10, R33.reuse ;  /* 0x0000001020047819 */ /* 0x100fe40000001221 */
[----:B------:R-:W-:Y:S02]  /*08b0*/  CS2R R134, SRZ ;  /* 0x0000000000867805 */ /* 0x000fe4000001ff00 */
[----:B------:R-:W-:Y:S01]  /*08c0*/  MOV R7, R33 ;  /* 0x0000002100077202 */ /* 0x000fe20000000f00 */
[----:B------:R-:W-:Y:S01]  /*08d0*/  STL.S16 [R1+0x12], R0 ;  /* 0x0000120001007387 */ /* 0x000fe20000100600 */
[----:B------:R-:W-:-:S02]  /*08e0*/  SHF.R.U32.HI R28, RZ, 0x10, R33 ;  /* 0x00000010ff1c7819 */ /* 0x000fc40000011621 */
[----:B------:R-:W-:Y:S02]  /*08f0*/  CS2R R40, SRZ ;  /* 0x0000000000287805 */ /* 0x000fe4000001ff00 */
[----:B------:R-:W-:Y:S01]  /*0900*/  MOV R29, R34 ;  /* 0x00000022001d7202 */ /* 0x000fe20000000f00 */
[----:B------:R-:W-:Y:S01]  /*0910*/  STL.S16 [R1+0x10], R4 ;  /* 0x0000100401007387 */ /* 0x000fe20000100600 */
        /* <DEDUP_REMOVED lines=8> */
[----:B------:R-:W-:Y:S02]  /*09a0*/  SHF.R.U64 R34, R120, 0x10, R121 ;  /* 0x0000001078227819 */ /* 0x000fe40000001279 */
[----:B------:R-:W-:Y:S02]  /*09b0*/  CS2R R46, SRZ ;  /* 0x00000000002e7805 */ /* 0x000fe4000001ff00 */
[----:B------:R-:W-:Y:S01]  /*09c0*/  MOV R247, R14 ;  /* 0x0000000e00f77202 */ /* 0x000fe20000000f00 */
[----:B------:R0:W-:Y:S01]  /*09d0*/  STL.S16 [R1+0xa], R29 ;  /* 0x00000a1d01007387 */ /* 0x0001e20000100600 */
[----:B------:R-:W-:-:S02]  /*09e0*/  MOV R245, R18 ;  /* 0x0000001200f57202 */ /* 0x000fc40000000f00 */
[----:B------:R-:W-:Y:S02]  /*09f0*/  CS2R R48, SRZ ;  /* 0x0000000000307805 */ /* 0x000fe4000001ff00 */
[----:B------:R-:W-:Y:S01]  /*0a00*/  MOV R243, R24 ;  /* 0x0000001800f37202 */ /* 0x000fe20000000f00 */
[----:B------:R-:W-:Y:S01]  /*0a10*/  STL.S16 [R1+0x8], R30 ;  /* 0x0000081e01007387 */ /* 0x000fe20000100600 */
[----:B------:R-:W-:Y:S02]  /*0a20*/  MOV R241, R2 ;  /* 0x0000000200f17202 */ /* 0x000fe40000000f00 */
[----:B------:R-:W-:Y:S02]  /*0a30*/  CS2R R50, SRZ ;  /* 0x0000000000327805 */ /* 0x000fe4000001ff00 */
[----:B------:R-:W-:Y:S01]  /*0a40*/  MOV R239, R8 ;  /* 0x0000000800ef7202 */ /* 0x000fe20000000f00 */
[----:B------:R1:W-:Y:S01]  /*0a50*/  STL.S16 [R1+0x6], R31 ;  /* 0x0000061f01007387 */ /* 0x0003e20000100600 */
[----:B------:R-:W-:-:S02]  /*0a60*/  MOV R237, R10 ;  /* 0x0000000a00ed7202 */ /* 0x000fc40000000f00 */
[----:B0-----:R-:W-:Y:S02]  /*0a70*/  CS2R R28, SRZ ;  /* 0x00000000001c7805 */ /* 0x001fe4000001ff00 */
[----:B------:R-:W-:Y:S01]  /*0a80*/  MOV R235, R12 ;  /* 0x0000000c00eb7202 */ /* 0x000fe20000000f00 */
[----:B------:R0:W-:Y:S01]  /*0a90*/  STL.S16 [R1+0x4], R32 ;  /* 0x0000042001007387 */ /* 0x0001e20000100600 */
[----:B------:R-:W-:Y:S02]  /*0aa0*/  MOV R233, R16 ;  /* 0x0000001000e97202 */ /* 0x000fe40000000f00 */
[----:B------:R-:W-:Y:S02]  /*0ab0*/  CS2R R52, SRZ ;  /* 0x0000000000347805 */ /* 0x000fe4000001ff00 */
[----:B------:R-:W-:Y:S01]  /*0ac0*/  MOV R231, R20 ;  /* 0x0000001400e77202 */ /* 0x000fe20000000f00 */
[----:B------:R0:W-:Y:S01]  /*0ad0*/  STL.S16 [R1+0x2], R33 ;  /* 0x0000022101007387 */ /* 0x0001e20000100600 */
[----:B------:R-:W-:-:S02]  /*0ae0*/  MOV R229, R22 ;  /* 0x0000001600e57202 */ /* 0x000fc40000000f00 */
[----:B-1----:R-:W-:Y:S02]  /*0af0*/  CS2R R30, SRZ ;  /* 0x00000000001e7805 */ /* 0x002fe4000001ff00 */
[----:B------:R-:W-:Y:S01]  /*0b00*/  MOV R227, R26 ;  /* 0x0000001a00e37202 */ /* 0x000fe20000000f00 */
[----:B------:R0:W-:Y:S01]  /*0b10*/  STL.S16 [R1], R34 ;  /* 0x0000002201007387 */ /* 0x0001e20000100600 */
        /* <DEDUP_REMOVED lines=62> */
[----:B------:R-:W-:Y:S02]  /*0f00*/  SHF.R.U32.HI R35, RZ, 0x10, R121 ;  /* 0x00000010ff237819 */ /* 0x000fe40000011679 */
[----:B------:R-:W-:-:S02]  /*0f10*/  CS2R R112, SRZ ;  /* 0x0000000000707805 */ /* 0x000fc4000001ff00 */
[----:B------:R-:W-:Y:S02]  /*0f20*/  SHF.R.U32.HI R15, RZ, 0x10, R15 ;  /* 0x00000010ff0f7819 */ /* 0x000fe4000001160f */
[----:B------:R-:W-:Y:S02]  /*0f30*/  CS2R R114, SRZ ;  /* 0x0000000000727805 */ /* 0x000fe4000001ff00 */
[----:B------:R-:W-:Y:S02]  /*0f40*/  SHF.R.U32.HI R19, RZ, 0x10, R19 ;  /* 0x00000010ff137819 */ /* 0x000fe40000011613 */
[----:B------:R-:W-:Y:S02]  /*0f50*/  CS2R R116, SRZ ;  /* 0x0000000000747805 */ /* 0x000fe4000001ff00 */
[----:B------:R-:W-:Y:S02]  /*0f60*/  SHF.R.U32.HI R25, RZ, 0x10, R25 ;  /* 0x00000010ff197819 */ /* 0x000fe40000011619 */
[----:B------:R-:W-:-:S02]  /*0f70*/  CS2R R118, SRZ ;  /* 0x0000000000767805 */ /* 0x000fc4000001ff00 */
        /* <DEDUP_REMOVED lines=8> */
[----:B------:R-:W-:Y:S02]  /*1000*/  PRMT R251, R36, 0x5410, R251 ;  /* 0x0000541024fb7816 */ /* 0x000fe400000000fb */
[----:B------:R-:W-:Y:S02]  /*1010*/  PRMT R250, R37, 0x5410, R250 ;  /* 0x0000541025fa7816 */ /* 0x000fe400000000fa */
[----:B------:R-:W-:Y:S02]  /*1020*/  CS2R R36, SRZ ;  /* 0x0000000000247805 */ /* 0x000fe4000001ff00 */
[----:B------:R-:W-:-:S02]  /*1030*/  PRMT R249, R38, 0x5410, R249 ;  /* 0x0000541026f97816 */ /* 0x000fc400000000f9 */
[----:B------:R-:W-:Y:S02]  /*1040*/  PRMT R248, R39, 0x5410, R248 ;  /* 0x0000541027f87816 */ /* 0x000fe400000000f8 */
[----:B------:R-:W-:Y:S02]  /*1050*/  CS2R R38, SRZ ;  /* 0x0000000000267805 */ /* 0x000fe4000001ff00 */
        /* <DEDUP_REMOVED lines=23> */
.L_x_16447:
[----:B------:R-:W0:Y:S08]  /*11d0*/  LDC.64 R2, c[0x0][0x3f8] ;  /* 0x0000fe00ff027b82 */ /* 0x000e300000000a00 */
[----:B-1234-:R-:W1:Y:S08]  /*11e0*/  LDC.64 R168, c[0x0][0x3c8] ;  /* 0x0000f200ffa87b82 */ /* 0x01ee700000000a00 */
[----:B------:R-:W2:Y:S01]  /*11f0*/  LDC.64 R170, c[0x0][0x3f0] ;  /* 0x0000fc00ffaa7b82 */ /* 0x000ea20000000a00 */
[----:B0-----:R-:W-:-:S05]  /*1200*/  IMAD.WIDE R2, R5, 0x4, R2 ;  /* 0x0000000405027825 */ /* 0x001fca00078e0202 */
[----:B------:R1:W3:Y:S02]  /*1210*/  LDG.E R4, desc[UR6][R2.64] ;  /* 0x0000000602047981 */ /* 0x0002e4000c1e1900 */
[----:B-1----:R-:W-:-:S04]  /*1220*/  IMAD.WIDE R2, R5, 0x4, R168 ;  /* 0x0000000405027825 */ /* 0x002fc800078e02a8 */
[----:B--2---:R-:W-:Y:S02]  /*1230*/  IMAD.WIDE R168, R5, 0x4, R170 ;  /* 0x0000000405a87825 */ /* 0x004fe400078e02aa */
[----:B-----5:R0:W5:Y:S04]  /*1240*/  LDG.E R3, desc[UR6][R2.64] ;  /* 0x0000000602037981 */ /* 0x020168000c1e1900 */
[----:B------:R0:W5:Y:S01]  /*1250*/  LDG.E R225, desc[UR6][R168.64] ;  /* 0x00000006a8e17981 */ /* 0x000162000c1e1900 */
[----:B------:R-:W-:Y:S01]  /*1260*/  BSSY.RECONVERGENT B1, `(.L_x_16261) ;  /* 0x00001d8000017945 */ /* 0x000fe20003800200 */
[----:B------:R-:W-:Y:S02]  /*1270*/  CS2R R204, SRZ ;  /* 0x0000000000cc7805 */ /* 0x000fe4000001ff00 */
[----:B---3--:R-:W-:-:S13]  /*1280*/  ISETP.GE.AND P1, PT, R4, 0x1, PT ;  /* 0x000000010400780c */ /* 0x008fda0003f26270 */
[----:B0-----:R-:W-:Y:S05]  /*1290*/  @!P1 BRA `(.L_x_16262) ;  /* 0x0000001800889947 */ /* 0x001fea0003800000 */
[----:B------:R-:W0:Y:S02]  /*12a0*/  LDC.64 R168, c[0x0][0x3c0] ;  /* 0x0000f000ffa87b82 */ /* 0x000e240000000a00 */
[----:B0-----:R-:W-:-:S05]  /*12b0*/  IMAD.WIDE R168, R5, 0x4, R168 ;  /* 0x0000000405a87825 */ /* 0x001fca00078e02a8 */
        /* <DEDUP_REMOVED lines=10> */
[----:B------:R-:W-:-:S02]  /*1360*/  CS2R R204, SRZ ;  /* 0x0000000000cc7805 */ /* 0x000fc4000001ff00 */
[----:B0-----:R-:W-:Y:S02]  /*1370*/  SHF.R.S32.HI R168, RZ, 0x1f, R224 ;  /* 0x0000001fffa87819 */ /* 0x001fe400000114e0 */
[----:B------:R-:W-:Y:S02]  /*1380*/  ISETP.GE.U32.AND P3, PT, R6, 0x60, PT ;  /* 0x000000600600780c */ /* 0x000fe40003f66070 */
[----:B------:R-:W-:Y:S02]  /*1390*/  LEA.HI R224, R168, R224, RZ, 0x2 ;  /* 0x000000e0a8e07211 */ /* 0x000fe400078f10ff */
[----:B------:R-:W-:Y:S02]  /*13a0*/  SHF.R.S32.HI R168, RZ, 0x1f, R203 ;  /* 0x0000001fffa87819 */ /* 0x000fe400000114cb */
[----:B------:R-:W-:Y:S02]  /*13b0*/  ISETP.GE.U32.AND P4, PT, R6, 0x80, PT ;  /* 0x000000800600780c */ /* 0x000fe40003f86070 */
[----:B------:R-:W-:-:S02]  /*13c0*/  LEA.HI R203, R168, R203, RZ, 0x2 ;  /* 0x000000cba8cb7211 */ /* 0x000fc400078f10ff */
[----:B------:R-:W-:Y:S02]  /*13d0*/  ISETP.GE.U32.AND P5, PT, R6, 0xa0, PT ;  /* 0x000000a00600780c */ /* 0x000fe40003fa6070 */
[----:B-1----:R-:W-:-:S04]  /*13e0*/  LOP3.LUT R223, R170, 0x1f, RZ, 0xc0, !PT ;  /* 0x0000001faadf7812 */ /* 0x002fc800078ec0ff */
[-C--:B------:R-:W-:Y:S02]  /*13f0*/  LEA.HI.SX32 R224, R224, R223.reuse, 0x1e ;  /* 0x000000dfe0e07211 */ /* 0x080fe400078ff2ff */
[----:B------:R-:W-:Y:S02]  /*1400*/  LEA.HI.SX32 R203, R203, R223, 0x1e ;  /* 0x000000dfcbcb7211 */ /* 0x000fe400078ff2ff */
[----:B------:R-:W-:Y:S02]  /*1410*/  MOV R202, R224 ;  /* 0x000000e000ca7202 */ /* 0x000fe40000000f00 */
[----:B--2---:R-:W-:Y:S02]  /*1420*/  FSEL R2, R2, RZ, !P6 ;  /* 0x000000ff02027208 */ /* 0x004fe40007000000 */
[----:B------:R-:W-:Y:S01]  /*1430*/  ISETP.GE.U32.AND P6, PT, R6, 0xc0, PT ;  /* 0x000000c00600780c */ /* 0x000fe20003fc6070 */
[----:B------:R-:W-:-:S12]  /*1440*/  @!P0 BRA `(.L_x_16264) ;  /* 0x0000000000c48947 */ /* 0x000fd80003800000 */
[----:B------:R-:W-:Y:S01]  /*1450*/  ISETP.NE.U32.AND P0, PT, RZ, UR10, PT ;  /* 0x0000000aff007c0c */ /* 0x000fe2000bf05070 */
[----:B------:R-:W0:Y:S01]  /*1460*/  LDC.64 R170, c[0x0][0x3a8] ;  /* 0x0000ea00ffaa7b82 */ /* 0x000e220000000a00 */
[----:B------:R-:W2:Y:S02]  /*1470*/  LDL.S16 R184, [R1+0x12] ;  /* 0x0000120001b87983 */ /* 0x000ea40000100600 */
[----:B------:R-:W-:Y:S02]  /*1480*/  ISETP.NE.AND.EX P0, PT, RZ, UR11, PT, P0 ;  /* 0x0000000bff007c0c */ /* 0x000fe4000bf05300 */
[----:B------:R-:W3:Y:S03]  /*1490*/  LDL.S16 R200, [R1+0x10] ;  /* 0x0000100001c87983 */ /* 0x000ee60000100600 */
[----:B------:R-:W1:Y:S01]  /*14a0*/  LDC.64 R172, c[0x0][0x428] ;  /* 0x00010a00ffac7b82 */ /* 0x000e620000000a00 */
[----:B------:R-:W4:Y:S04]  /*14b0*/  LDL.S16 R212, [R1+0xe] ;  /* 0x00000e0001d47983 */ /* 0x000f280000100600 */
[----:B------:R-:W4:Y:S03]  /*14c0*/  LDL.S16 R214, [R1+0xc] ;  /* 0x00000c0001d67983 */ /* 0x000f260000100600 */
[----:B------:R-:W0:Y:S02]  /*14d0*/  @P0 LDC.64 R168, c[0x0][0x438] ;  /* 0x00010e00ffa80b82 */ /* 0x000e240000000a00 */
[----:B0-----:R-:W-:-:S05]  /*14e0*/  @P0 IMAD.WIDE.U32 R168, R202, 0x10, R168 ;  /* 0x00000010caa80825 */ /* 0x001fca00078e00a8 */
[----:B------:R0:W5:Y:S01]  /*14f0*/  @P0 LDG.E.128 R120, desc[UR6][R168.64] ;  /* 0x00000006a8780981 */ /* 0x000162000c1e1d00 */
[----:B-1----:R-:W-:-:S06]  /*1500*/  IMAD.WIDE.U32 R172, R203, 0x10, R172 ;  /* 0x00000010cbac7825 */ /* 0x002fcc00078e00ac */
[----:B------:R-:W4:Y:S01]  /*1510*/  LDG.E.128 R172, desc[UR6][R172.64] ;  /* 0x00000006acac7981 */ /* 0x000f22000c1e1d00 */
[----:B0-----:R-:W-:-:S06]  /*1520*/  IMAD.WIDE.U32 R168, R202, 0x10, R170 ;  /* 0x00000010caa87825 */ /* 0x001fcc00078e00aa */
[----:B------:R-:W4:Y:S01]  /*1530*/  LDG.E.128 R168, desc[UR6][R168.64] ;  /* 0x00000006a8a87981 */ /* 0x000f22000c1e1d00 */
[----:B------:R-:W-:Y:S02]  /*1540*/  IADD3 R203, PT, PT, R203, 0x20, RZ ;  /* 0x00000020cbcb7810 */ /* 0x000fe40007ffe0ff */
[----:B------:R-:W-:Y:S01]  /*1550*/  IADD3 R202, PT, PT, R202, 0x20, RZ ;  /* 0x00000020caca7810 */ /* 0x000fe20007ffe0ff */
[----:B--2---:R-:W-:Y:S02]  /*1560*/  HADD2.F32 R181, -RZ, R184.H0_H0 ;  /* 0x200000b8ffb57230 */ /* 0x004fe40000004100 */
[----:B---3--:R-:W-:Y:S02]  /*1570*/  HADD2.F32 R183, -RZ, R200.H0_H0 ;  /* 0x200000c8ffb77230 */ /* 0x008fe40000004100 */
[----:B----4-:R-:W-:Y:S02]  /*1580*/  HADD2.F32 R200, -RZ, R212.H0_H0 ;  /* 0x200000d4ffc87230 */ /* 0x010fe40000004100 */
[----:B------:R-:W-:-:S02]  /*1590*/  HADD2.F32 R214, -RZ, R214.H0_H0 ;  /* 0x200000d6ffd67230 */ /* 0x000fc40000004100 */
[----:B------:R-:W-:Y:S01]  /*15a0*/  FMUL.FTZ R181, R172, R181 ;  /* 0x000000b5acb57220 */ /* 0x000fe20000410000 */
[----:B------:R-:W-:Y:S01]  /*15b0*/  FMUL.FTZ R183, R173, R183 ;  /* 0x000000b7adb77220 */ /* 0x000fe20000410000 */
[C---:B------:R-:W-:Y:S01]  /*15c0*/  FADD.FTZ R0, -R2.reuse, R168 ;  /* 0x000000a802007221 */ /* 0x040fe20000010100 */
[----:B------:R-:W-:-:S03]  /*15d0*/  FADD.FTZ R169, -R2, R169 ;  /* 0x000000a902a97221 */ /* 0x000fc60000010100 */
[C---:B-----5:R-:W-:Y:S01]  /*15e0*/  FMUL.FTZ R0, R3.reuse, R0 ;  /* 0x0000000003007220 */ /* 0x060fe20000410000 */
[C---:B------:R-:W-:Y:S01]  /*15f0*/  FMUL.FTZ R180, R3.reuse, R169 ;  /* 0x000000a903b47220 */ /* 0x040fe20000410000 */
[----:B------:R-:W-:Y:S01]  /*1600*/  FADD.FTZ R170, -R2, R170 ;  /* 0x000000aa02aa7221 */ /* 0x000fe20000010100 */
[----:B------:R-:W-:Y:S01]  /*1610*/  FADD.FTZ R205, RZ, R181 ;  /* 0x000000b5ffcd7221 */ /* 0x000fe20000010000 */
[----:B------:R-:W-:Y:S01]  /*1620*/  FFMA.FTZ R204, R0, R181, RZ ;  /* 0x000000b500cc7223 */ /* 0x000fe200000100ff */
        /* <DEDUP_REMOVED lines=19> */
.L_x_16264:
[----:B------:R-:W-:Y:S05]  /*1760*/  BSYNC.RECONVERGENT B2 ;  /* 0x0000000000027941 */ /* 0x000fea0003800200 */
.L_x_16263:
[----:B------:R-:W-:Y:S01]  /*1770*/  BSSY.RECONVERGENT B2, `(.L_x_16265) ;  /* 0x0000034000027945 */ /* 0x000fe20003800200 */
[----:B------:R-:W-:-:S03]  /*1780*/  ISETP.GE.U32.AND P0, PT, R6, 0xe0, PT ;  /* 0x000000e00600780c */ /* 0x000fc60003f06070 */
[----:B------:R-:W-:Y:S10]  /*1790*/  @!P2 BRA `(.L_x_16266) ;  /* 0x0000000000c4a947 */ /* 0x000ff40003800000 */
[----:B------:R-:W-:Y:S01]  /*17a0*/  ISETP.NE.U32.AND P2, PT, RZ, UR10, PT ;  /* 0x0000000aff007c0c */ /* 0x000fe2000bf45070 */
[----:B------:R-:W0:Y:S01]  /*17b0*/  LDC.64 R170, c[0x0][0x3a8] ;  /* 0x0000ea00ffaa7b82 */ /* 0x000e220000000a00 */
[----:B------:R-:W2:Y:S02]  /*17c0*/  LDL.S16 R186, [R1+0xa] ;  /* 0x00000a0001ba7983 */ /* 0x000ea40000100600 */
[----:B------:R-:W-:Y:S02]  /*17d0*/  ISETP.NE.AND.EX P2, PT, RZ, UR11, PT, P2 ;  /* 0x0000000bff007c0c */ /* 0x000fe4000bf45320 */
[----:B------:R-:W3:Y:S03]  /*17e0*/  LDL.S16 R211, [R1+0x8] ;  /* 0x0000080001d37983 */ /* 0x000ee60000100600 */
[----:B------:R-:W1:Y:S01]  /*17f0*/  LDC.64 R172, c[0x0][0x428] ;  /* 0x00010a00ffac7b82 */ /* 0x000e620000000a00 */
[----:B------:R-:W4:Y:S07]  /*1800*/  LDL.S16 R221, [R1+0x6] ;  /* 0x0000060001dd7983 */ /* 0x000f2e0000100600 */
[----:B------:R-:W0:Y:S02]  /*1810*/  @P2 LDC.64 R168, c[0x0][0x438] ;  /* 0x00010e00ffa82b82 */ /* 0x000e240000000a00 */
[----:B0-----:R-:W-:-:S05]  /*1820*/  @P2 IMAD.WIDE.U32 R168, R202, 0x10, R168 ;  /* 0x00000010caa82825 */ /* 0x001fca00078e00a8 */
[----:B------:R0:W5:Y:S01]  /*1830*/  @P2 LDG.E.128 R124, desc[UR6][R168.64] ;  /* 0x00000006a87c2981 */ /* 0x000162000c1e1d00 */
[----:B-1----:R-:W-:-:S06]  /*1840*/  IMAD.WIDE.U32 R172, R203, 0x10, R172 ;  /* 0x00000010cbac7825 */ /* 0x002fcc00078e00ac */
[----:B------:R-:W4:Y:S01]  /*1850*/  LDG.E.128 R172, desc[UR6][R172.64] ;  /* 0x00000006acac7981 */ /* 0x000f22000c1e1d00 */
[----:B0-----:R-:W-:-:S06]  /*1860*/  IMAD.WIDE.U32 R168, R202, 0x10, R170 ;  /* 0x00000010caa87825 */ /* 0x001fcc00078e00aa */
[----:B------:R-:W2:Y:S02]  /*1870*/  LDG.E.128 R168, desc[UR6][R168.64] ;  /* 0x00000006a8a87981 */ /* 0x000ea4000c1e1d00 */
[C---:B--2---:R-:W-:Y:S02]  /*1880*/  FADD.FTZ R17, -R2.reuse, R168 ;  /* 0x000000a802117221 */ /* 0x044fe40000010100 */
[----:B------:R-:W2:Y:S01]  /*1890*/  LDL.S16 R168, [R1+0x4] ;  /* 0x0000040001a87983 */ /* 0x000ea20000100600 */
[----:B------:R-:W-:Y:S02]  /*18a0*/  HADD2.F32 R206, -RZ, R186.H0_H0 ;  /* 0x200000baffce7230 */ /* 0x000fe40000004100 */
[----:B-----5:R-:W-:Y:S01]  /*18b0*/  FMUL.FTZ R17, R3, R17 ;  /* 0x0000001103117220 */ /* 0x020fe20000410000 */
[----:B---3--:R-:W-:Y:S02]  /*18c0*/  HADD2.F32 R178, -RZ, R211.H0_H0 ;  /* 0x200000d3ffb27230 */ /* 0x008fe40000004100 */
[----:B------:R-:W-:Y:S01]  /*18d0*/  FADD.FTZ R169, -R2, R169 ;  /* 0x000000a902a97221 */ /* 0x000fe20000010100 */
[----:B----4-:R-:W-:Y:S01]  /*18e0*/  FMUL.FTZ R206, R172, R206 ;  /* 0x000000ceacce7220 */ /* 0x010fe20000410000 */
[----:B------:R-:W-:-:S02]  /*18f0*/  HADD2.F32 R186, -RZ, R221.H0_H0 ;  /* 0x200000ddffba7230 */ /* 0x000fc40000004100 */
[----:B------:R-:W-:Y:S01]  /*1900*/  FMUL.FTZ R179, R3, R169 ;  /* 0x000000a903b37220 */ /* 0x000fe20000410000 */
[----:B------:R-:W-:Y:S01]  /*1910*/  FMUL.FTZ R178, R173, R178 ;  /* 0x000000b2adb27220 */ /* 0x000fe20000410000 */
[----:B------:R-:W-:Y:S01]  /*1920*/  FADD.FTZ R170, -R2, R170 ;  /* 0x000000aa02aa7221 */ /* 0x000fe20000010100 */
[----:B------:R-:W-:Y:S01]  /*1930*/  FADD.FTZ R205, R205, R206 ;  /* 0x000000cecdcd7221 */ /* 0x000fe20000010000 */
[----:B------:R-:W-:Y:S01]  /*1940*/  FFMA.FTZ R204, R17, R206, R204 ;  /* 0x000000ce11cc7223 */ /* 0x000fe200000100cc */
[----:B------:R-:W-:Y:S01]  /*1950*/  FMUL.FTZ R186, R174, R186 ;  /* 0x000000baaeba7220 */ /* 0x000fe20000410000 */
[----:B------:R-:W-:Y:S01]  /*1960*/  FMUL.FTZ R185, R3, R170 ;  /* 0x000000aa03b97220 */ /* 0x000fe20000410000 */
        /* <DEDUP_REMOVED lines=14> */
[----:B------:R-:W-:-:S02]  /*1a50*/  IADD3 R203, PT, PT, R203, 0x20, RZ ;  /* 0x00000020cbcb7810 */ /* 0x000fc40007ffe0ff */
[----:B------:R-:W-:Y:S01]  /*1a60*/  IADD3 R202, PT, PT, R202, 0x20, RZ ;  /* 0x00000020caca7810 */ /* 0x000fe20007ffe0ff */
[----:B--2---:R-:W-:-:S05]  /*1a70*/  HADD2.F32 R221, -RZ, R168.H0_H0 ;  /* 0x200000a8ffdd7230 */ /* 0x004fca0000004100 */
[----:B------:R-:W-:-:S04]  /*1a80*/  FMUL.FTZ R221, R175, R221 ;  /* 0x000000ddafdd7220 */ /* 0x000fc80000410000 */
[----:B------:R-:W-:Y:S01]  /*1a90*/  FADD.FTZ R205, R205, R221 ;  /* 0x000000ddcdcd7221 */ /* 0x000fe20000010000 */
[----:B------:R-:W-:-:S07]  /*1aa0*/  FFMA.FTZ R204, R211, R221, R204 ;  /* 0x000000ddd3cc7223 */ /* 0x000fce00000100cc */
.L_x_16266:
[----:B------:R-:W-:Y:S05]  /*1ab0*/  BSYNC.RECONVERGENT B2 ;  /* 0x0000000000027941 */ /* 0x000fea0003800200 */
.L_x_16265:
[----:B------:R-:W-:Y:S01]  /*1ac0*/  BSSY.RECONVERGENT B2, `(.L_x_16267) ;  /* 0x0000032000027945 */ /* 0x000fe20003800200 */
[----:B------:R-:W-:-:S03]  /*1ad0*/  ISETP.GE.U32.AND P2, PT, R6, 0x100, PT ;  /* 0x000001000600780c */ /* 0x000fc60003f46070 */
[----:B------:R-:W-:Y:S10]  /*1ae0*/  @!P3 BRA `(.L_x_16268) ;  /* 0x0000000000bcb947 */ /* 0x000ff40003800000 */
[----:B------:R-:W-:Y:S01]  /*1af0*/  ISETP.NE.U32.AND P3, PT, RZ, UR10, PT ;  /* 0x0000000aff007c0c */ /* 0x000fe2000bf65070 */
[----:B------:R-:W0:Y:S01]  /*1b00*/  LDC.64 R170, c[0x0][0x3a8] ;  /* 0x0000ea00ffaa7b82 */ /* 0x000e220000000a00 */
[----:B------:R-:W2:Y:S02]  /*1b10*/  LDL.S16 R210, [R1+0x2] ;  /* 0x0000020001d27983 */ /* 0x000ea40000100600 */
[----:B------:R-:W-:Y:S02]  /*1b20*/  ISETP.NE.AND.EX P3, PT, RZ, UR11, PT, P3 ;  /* 0x0000000bff007c0c */ /* 0x000fe4000bf65330 */
[----:B------:R-:W3:Y:S03]  /*1b30*/  LDL.S16 R220, [R1] ;  /* 0x0000000001dc7983 */ /* 0x000ee60000100600 */
[----:B------:R-:W1:Y:S08]  /*1b40*/  LDC.64 R172, c[0x0][0x428] ;  /* 0x00010a00ffac7b82 */ /* 0x000e700000000a00 */
[----:B------:R-:W4:Y:S02]  /*1b50*/  @P3 LDC.64 R168, c[0x0][0x438] ;  /* 0x00010e00ffa83b82 */ /* 0x000f240000000a00 */
[----:B----4-:R-:W-:-:S05]  /*1b60*/  @P3 IMAD.WIDE.U32 R168, R202, 0x10, R168 ;  /* 0x00000010caa83825 */ /* 0x010fca00078e00a8 */
[----:B------:R0:W5:Y:S01]  /*1b70*/  @P3 LDG.E.128 R136, desc[UR6][R168.64] ;  /* 0x00000006a8883981 */ /* 0x000162000c1e1d00 */
[----:B-1----:R-:W-:-:S06]  /*1b80*/  IMAD.WIDE.U32 R172, R203, 0x10, R172 ;  /* 0x00000010cbac7825 */ /* 0x002fcc00078e00ac */
[----:B------:R-:W4:Y:S01]  /*1b90*/  LDG.E.128 R172, desc[UR6][R172.64] ;  /* 0x00000006acac7981 */ /* 0x000f22000c1e1d00 */
[----:B0-----:R-:W-:-:S06]  /*1ba0*/  IMAD.WIDE.U32 R168, R202, 0x10, R170 ;  /* 0x00000010caa87825 */ /* 0x001fcc00078e00aa */
[----:B------:R-:W4:Y:S01]  /*1bb0*/  LDG.E.128 R168, desc[UR6][R168.64] ;  /* 0x00000006a8a87981 */ /* 0x000f22000c1e1d00 */
[----:B------:R-:W-:Y:S01]  /*1bc0*/  HADD2.F32 R188, -RZ, R252.H1_H1 ;  /* 0x300000fcffbc7230 */ /* 0x000fe20000004100 */
[----:B------:R-:W-:Y:S02]  /*1bd0*/  IADD3 R203, PT, PT, R203, 0x20, RZ ;  /* 0x00000020cbcb7810 */ /* 0x000fe40007ffe0ff */
[----:B------:R-:W-:Y:S01]  /*1be0*/  IADD3 R202, PT, PT, R202, 0x20, RZ ;  /* 0x00000020caca7810 */ /* 0x000fe20007ffe0ff */
[----:B--2---:R-:W-:Y:S02]  /*1bf0*/  HADD2.F32 R15, -RZ, R210.H0_H0 ;  /* 0x200000d2ff0f7230 */ /* 0x004fe40000004100 */
[----:B---3--:R-:W-:Y:S02]  /*1c00*/  HADD2.F32 R176, -RZ, R220.H0_H0 ;  /* 0x200000dcffb07230 */ /* 0x008fe40000004100 */
[----:B------:R-:W-:Y:S02]  /*1c10*/  HADD2.F32 R220, -RZ, R252.H0_H0 ;  /* 0x200000fcffdc7230 */ /* 0x000fe40000004100 */
[----:B----4-:R-:W-:Y:S01]  /*1c20*/  FMUL.FTZ R15, R172, R15 ;  /* 0x0000000fac0f7220 */ /* 0x010fe20000410000 */
[----:B------:R-:W-:Y:S01]  /*1c30*/  FMUL.FTZ R176, R173, R176 ;  /* 0x000000b0adb07220 */ /* 0x000fe20000410000 */
[C---:B------:R-:W-:Y:S01]  /*1c40*/  FADD.FTZ R16, -R2.reuse, R168 ;  /* 0x000000a802107221 */ /* 0x040fe20000010100 */
[----:B------:R-:W-:-:S03]  /*1c50*/  FADD.FTZ R169, -R2, R169 ;  /* 0x000000a902a97221 */ /* 0x000fc60000010100 */
[C---:B-----5:R-:W-:Y:S01]  /*1c60*/  FMUL.FTZ R16, R3.reuse, R16 ;  /* 0x0000001003107220 */ /* 0x060fe20000410000 */
        /* <DEDUP_REMOVED lines=22> */
[----:B------:R-:W-:-:S07]  /*1dd0*/  FFMA.FTZ R204, R210, R220, R204 ;  /* 0x000000dcd2cc7223 */ /* 0x000fce00000100cc */
.L_x_16268:
[----:B------:R-:W-:Y:S05]  /*1de0*/  BSYNC.RECONVERGENT B2 ;  /* 0x0000000000027941 */ /* 0x000fea0003800200 */
.L_x_16267:
[----:B------:R-:W-:Y:S04]  /*1df0*/  BSSY.RECONVERGENT B2, `(.L_x_16269) ;  /* 0x000002f000027945 */ /* 0x000fe80003800200 */
[----:B------:R-:W-:Y:S05]  /*1e00*/  @!P4 BRA `(.L_x_16270) ;  /* 0x0000000000b4c947 */ /* 0x000fea0003800000 */
[----:B------:R-:W-:Y:S01]  /*1e10*/  ISETP.NE.U32.AND P3, PT, RZ, UR10, PT ;  /* 0x0000000aff007c0c */ /* 0x000fe2000bf65070 */
[----:B------:R-:W0:Y:S03]  /*1e20*/  LDC.64 R26, c[0x0][0x3a8] ;  /* 0x0000ea00ff1a7b82 */ /* 0x000e260000000a00 */
[----:B------:R-:W-:-:S05]  /*1e30*/  ISETP.NE.AND.EX P3, PT, RZ, UR11, PT, P3 ;  /* 0x0000000bff007c0c */ /* 0x000fca000bf65330 */
[----:B------:R-:W1:Y:S08]  /*1e40*/  LDC.64 R168, c[0x0][0x428] ;  /* 0x00010a00ffa87b82 */ /* 0x000e700000000a00 */
[----:B------:R-:W2:Y:S02]  /*1e50*/  @P3 LDC.64 R24, c[0x0][0x438] ;  /* 0x00010e00ff183b82 */ /* 0x000ea40000000a00 */
[----:B--2---:R-:W-:-:S05]  /*1e60*/  @P3 IMAD.WIDE.U32 R24, R202, 0x10, R24 ;  /* 0x00000010ca183825 */ /* 0x004fca00078e0018 */
[----:B------:R0:W5:Y:S01]  /*1e70*/  @P3 LDG.E.128 R140, desc[UR6][R24.64] ;  /* 0x00000006188c3981 */ /* 0x000162000c1e1d00 */
[----:B-1----:R-:W-:-:S06]  /*1e80*/  IMAD.WIDE.U32 R168, R203, 0x10, R168 ;  /* 0x00000010cba87825 */ /* 0x002fcc00078e00a8 */
[----:B------:R-:W2:Y:S01]  /*1e90*/  LDG.E.128 R168, desc[UR6][R168.64] ;  /* 0x00000006a8a87981 */ /* 0x000ea2000c1e1d00 */
[----:B0-----:R-:W-:-:S06]  /*1ea0*/  IMAD.WIDE.U32 R24, R202, 0x10, R26 ;  /* 0x00000010ca187825 */ /* 0x001fcc00078e001a */
[----:B------:R-:W3:Y:S01]  /*1eb0*/  LDG.E.128 R24, desc[UR6][R24.64] ;  /* 0x0000000618187981 */ /* 0x000ee2000c1e1d00 */
[--C-:B------:R-:W-:Y:S02]  /*1ec0*/  HADD2.F32 R13, -RZ, R251.reuse.H1_H1 ;  /* 0x300000fbff0d7230 */ /* 0x100fe40000004100 */
[--C-:B------:R-:W-:Y:S02]  /*1ed0*/  HADD2.F32 R189, -RZ, R250.reuse.H1_H1 ;  /* 0x300000faffbd7230 */ /* 0x100fe40000004100 */
[----:B------:R-:W-:Y:S01]  /*1ee0*/  HADD2.F32 R219, -RZ, R250.H0_H0 ;  /* 0x200000faffdb7230 */ /* 0x000fe20000004100 */
[----:B------:R-:W-:Y:S02]  /*1ef0*/  IADD3 R203, PT, PT, R203, 0x20, RZ ;  /* 0x00000020cbcb7810 */ /* 0x000fe40007ffe0ff */
[----:B------:R-:W-:Y:S01]  /*1f00*/  IADD3 R202, PT, PT, R202, 0x20, RZ ;  /* 0x00000020caca7810 */ /* 0x000fe20007ffe0ff */
[----:B--2---:R-:W-:Y:S01]  /*1f10*/  FMUL.FTZ R13, R168, R13 ;  /* 0x0000000da80d7220 */ /* 0x004fe20000410000 */
[----:B---3--:R-:W-:Y:S01]  /*1f20*/  FADD.FTZ R14, -R2, R24 ;  /* 0x00000018020e7221 */ /* 0x008fe20000010100 */
[----:B------:R-:W-:-:S02]  /*1f30*/  HADD2.F32 R24, -RZ, R251.H0_H0 ;  /* 0x200000fbff187230 */ /* 0x000fc40000004100 */
[C---:B------:R-:W-:Y:S01]  /*1f40*/  FADD.FTZ R25, -R2.reuse, R25 ;  /* 0x0000001902197221 */ /* 0x040fe20000010100 */
[C---:B-----5:R-:W-:Y:S01]  /*1f50*/  FMUL.FTZ R14, R3.reuse, R14 ;  /* 0x0000000e030e7220 */ /* 0x060fe20000410000 */
[----:B------:R-:W-:Y:S02]  /*1f60*/  FADD.FTZ R26, -R2, R26 ;  /* 0x0000001a021a7221 */ /* 0x000fe40000010100 */
[----:B------:R-:W-:Y:S01]  /*1f70*/  FMUL.FTZ R25, R3, R25 ;  /* 0x0000001903197220 */ /* 0x000fe20000410000 */
[----:B------:R-:W-:Y:S01]  /*1f80*/  FMUL.FTZ R24, R169, R24 ;  /* 0x00000018a9187220 */ /* 0x000fe20000410000 */
        /* <DEDUP_REMOVED lines=21> */
.L_x_16270:
[----:B------:R-:W-:Y:S05]  /*20e0*/  BSYNC.RECONVERGENT B2 ;  /* 0x0000000000027941 */ /* 0x000fea0003800200 */
.L_x_16269:
        /* <DEDUP_REMOVED lines=11> */
[----:B------:R-:W-:Y:S02]  /*21a0*/  HADD2.F32 R11, -RZ, R249.H1_H1 ;  /* 0x300000f9ff0b7230 */ /* 0x000fe40000004100 */
[----:B--2---:R-:W-:-:S05]  /*21b0*/  @P3 IMAD.WIDE.U32 R22, R202, 0x10, R22 ;  /* 0x00000010ca163825 */ /* 0x004fca00078e0016 */
[----:B------:R0:W5:Y:S01]  /*21c0*/  @P3 LDG.E.128 R144, desc[UR6][R22.64] ;  /* 0x0000000616903981 */ /* 0x000162000c1e1d00 */
[--C-:B------:R-:W-:Y:S02]  /*21d0*/  HADD2.F32 R191, -RZ, R248.reuse.H1_H1 ;  /* 0x300000f8ffbf7230 */ /* 0x100fe40000004100 */
[----:B0-----:R-:W-:Y:S02]  /*21e0*/  HADD2.F32 R22, -RZ, R249.H0_H0 ;  /* 0x200000f9ff167230 */ /* 0x001fe40000004100 */
[----:B------:R-:W-:Y:S01]  /*21f0*/  HADD2.F32 R218, -RZ, R248.H0_H0 ;  /* 0x200000f8ffda7230 */ /* 0x000fe20000004100 */
[----:B------:R-:W-:Y:S02]  /*2200*/  IADD3 R203, PT, PT, R203, 0x20, RZ ;  /* 0x00000020cbcb7810 */ /* 0x000fe40007ffe0ff */
[----:B------:R-:W-:Y:S01]  /*2210*/  IADD3 R202, PT, PT, R202, 0x20, RZ ;  /* 0x00000020caca7810 */ /* 0x000fe20007ffe0ff */
[C---:B---3--:R-:W-:Y:S01]  /*2220*/  FADD.FTZ R12, -R2.reuse, R168 ;  /* 0x000000a8020c7221 */ /* 0x048fe20000010100 */
[----:B------:R-:W-:-:S03]  /*2230*/  FADD.FTZ R23, -R2, R169 ;  /* 0x000000a902177221 */ /* 0x000fc60000010100 */
[C---:B-----5:R-:W-:Y:S01]  /*2240*/  FMUL.FTZ R12, R3.reuse, R12 ;  /* 0x0000000c030c7220 */ /* 0x060fe20000410000 */
[----:B----4-:R-:W-:Y:S01]  /*2250*/  FMUL.FTZ R11, R172, R11 ;  /* 0x0000000bac0b7220 */ /* 0x010fe20000410000 */
        /* <DEDUP_REMOVED lines=24> */
.L_x_16272:
[----:B------:R-:W-:Y:S05]  /*23e0*/  BSYNC.RECONVERGENT B2 ;  /* 0x0000000000027941 */ /* 0x000fea0003800200 */
.L_x_16271:
        /* <DEDUP_REMOVED lines=47> */
.L_x_16274:
[----:B------:R-:W-:Y:S05]  /*26e0*/  BSYNC.RECONVERGENT B2 ;  /* 0x0000000000027941 */ /* 0x000fea0003800200 */
.L_x_16273:
        /* <DEDUP_REMOVED lines=47> */
.L_x_16276:
[----:B------:R-:W-:Y:S05]  /*29e0*/  BSYNC.RECONVERGENT B2 ;  /* 0x0000000000027941 */ /* 0x000fea0003800200 */
.L_x_16275:
[----:B------:R-:W-:Y:S05]  /*29f0*/  @!P2 BRA `(.L_x_16277) ;  /* 0x000000040078a947 */ /* 0x000fea0003800000 */
[----:B------:R-:W-:Y:S01]  /*2a00*/  ISETP.NE.U32.AND P0, PT, RZ, UR10, PT ;  /* 0x0000000aff007c0c */ /* 0x000fe2000bf05070 */
[----:B------:R-:W0:Y:S03]  /*2a10*/  LDC.64 R168, c[0x0][0x3a8] ;  /* 0x0000ea00ffa87b82 */ /* 0x000e260000000a00 */
[----:B------:R-:W-:-:S05]  /*2a20*/  ISETP.NE.AND.EX P0, PT, RZ, UR11, PT, P0 ;  /* 0x0000000bff007c0c */ /* 0x000fca000bf05300 */
[----:B------:R-:W1:Y:S08]  /*2a30*/  LDC.64 R172, c[0x0][0x428] ;  /* 0x00010a00ffac7b82 */ /* 0x000e700000000a00 */
[----:B------:R-:W2:Y:S01]  /*2a40*/  @P0 LDC.64 R170, c[0x0][0x438] ;  /* 0x00010e00ffaa0b82 */ /* 0x000ea20000000a00 */
[----:B0-----:R-:W-:-:S04]  /*2a50*/  IMAD.WIDE.U32 R168, R202, 0x10, R168 ;  /* 0x00000010caa87825 */ /* 0x001fc800078e00a8 */
[----:B-1----:R-:W-:-:S06]  /*2a60*/  IMAD.WIDE.U32 R172, R203, 0x10, R172 ;  /* 0x00000010cbac7825 */ /* 0x002fcc00078e00ac */
[----:B------:R-:W3:Y:S01]  /*2a70*/  LDG.E.128 R172, desc[UR6][R172.64] ;  /* 0x00000006acac7981 */ /* 0x000ee2000c1e1d00 */
[----:B--2---:R-:W-:-:S05]  /*2a80*/  @P0 IMAD.WIDE.U32 R170, R202, 0x10, R170 ;  /* 0x00000010caaa0825 */ /* 0x004fca00078e00aa */
[----:B------:R0:W5:Y:S04]  /*2a90*/  @P0 LDG.E.128 R156, desc[UR6][R170.64] ;  /* 0x00000006aa9c0981 */ /* 0x000168000c1e1d00 */
[----:B------:R-:W2:Y:S01]  /*2aa0*/  LDG.E.128 R168, desc[UR6][R168.64] ;  /* 0x00000006a8a87981 */ /* 0x000ea2000c1e1d00 */
[--C-:B------:R-:W-:Y:S02]  /*2ab0*/  HADD2.F32 R196, -RZ, R243.reuse.H1_H1 ;  /* 0x300000f3ffc47230 */ /* 0x100fe40000004100 */
[----:B------:R-:W-:Y:S02]  /*2ac0*/  HADD2.F32 R198, -RZ, R243.H0_H0 ;  /* 0x200000f3ffc67230 */ /* 0x000fe40000004100 */
[--C-:B------:R-:W-:Y:S02]  /*2ad0*/  HADD2.F32 R201, -RZ, R242.reuse.H1_H1 ;  /* 0x300000f2ffc97230 */ /* 0x100fe40000004100 */
[----:B------:R-:W-:-:S02]  /*2ae0*/  HADD2.F32 R213, -RZ, R242.H0_H0 ;  /* 0x200000f2ffd57230 */ /* 0x000fc40000004100 */
[----:B---3--:R-:W-:Y:S01]  /*2af0*/  FMUL.FTZ R196, R172, R196 ;  /* 0x000000c4acc47220 */ /* 0x008fe20000410000 */
[----:B------:R-:W-:Y:S01]  /*2b00*/  FMUL.FTZ R198, R173, R198 ;  /* 0x000000c6adc67220 */ /* 0x000fe20000410000 */
[----:B------:R-:W-:Y:S01]  /*2b10*/  FMUL.FTZ R201, R174, R201 ;  /* 0x000000c9aec97220 */ /* 0x000fe20000410000 */
[C---:B--2---:R-:W-:Y:S01]  /*2b20*/  FADD.FTZ R168, -R2.reuse, R168 ;  /* 0x000000a802a87221 */ /* 0x044fe20000010100 */
[----:B------:R-:W-:-:S03]  /*2b30*/  FADD.FTZ R169, -R2, R169 ;  /* 0x000000a902a97221 */ /* 0x000fc60000010100 */
[C---:B-----5:R-:W-:Y:S01]  /*2b40*/  FMUL.FTZ R182, R3.reuse, R168 ;  /* 0x000000a803b67220 */ /* 0x060fe20000410000 */
[C---:B0-----:R-:W-:Y:S01]  /*2b50*/  FADD.FTZ R170, -R2.reuse, R170 ;  /* 0x000000aa02aa7221 */ /* 0x041fe20000010100 */
[----:B------:R-:W-:Y:S01]  /*2b60*/  FADD.FTZ R171, -R2, R171 ;  /* 0x000000ab02ab7221 */ /* 0x000fe20000010100 */
        /* <DEDUP_REMOVED lines=21> */
.L_x_16262:
        /* <DEDUP_REMOVED lines=10> */
[----:B------:R-:W-:Y:S02]  /*2d60*/  ISETP.GE.U32.AND P0, PT, R6, 0x20, PT ;  /* 0x000000200600780c */ /* 0x000fe40003f06070 */
[----:B------:R-:W-:-:S11]  /*2d70*/  MOV R2, R224 ;  /* 0x000000e000027202 */ /* 0x000fd60000000f00 */
[----:B------:R-:W0:Y:S01]  /*2d80*/  @P0 LDC.64 R168, c[0x0][0x438] ;  /* 0x00010e00ffa80b82 */ /* 0x000e220000000a00 */
[----:B------:R-:W-:Y:S01]  /*2d90*/  ISETP.GE.U32.AND P2, PT, R6, 0x40, PT ;  /* 0x000000400600780c */ /* 0x000fe20003f46070 */
[----:B0-----:R-:W-:-:S05]  /*2da0*/  @P0 IMAD.WIDE.U32 R168, R2, 0x10, R168 ;  /* 0x0000001002a80825 */ /* 0x001fca00078e00a8 */
[----:B------:R0:W5:Y:S01]  /*2db0*/  @P0 LDG.E.128 R120, desc[UR6][R168.64] ;  /* 0x00000006a8780981 */ /* 0x000162000c1e1d00 */
[----:B------:R-:W-:-:S06]  /*2dc0*/  @P0 IADD3 R2, PT, PT, R2, 0x20, RZ ;  /* 0x0000002002020810 */ /* 0x000fcc0007ffe0ff */
[----:B0-----:R-:W0:Y:S01]  /*2dd0*/  @P2 LDC.64 R168, c[0x0][0x438] ;  /* 0x00010e00ffa82b82 */ /* 0x001e220000000a00 */
        /* <DEDUP_REMOVED lines=29> */
[----:B0-----:R-:W0:Y:S02]  /*2fb0*/  @P2 LDC.64 R168, c[0x0][0x438] ;  /* 0x00010e00ffa82b82 */ /* 0x001e240000000a00 */
[----:B0-----:R-:W-:-:S05]  /*2fc0*/  @P2 IMAD.WIDE.U32 R168, R2, 0x10, R168 ;  /* 0x0000001002a82825 */ /* 0x001fca00078e00a8 */
[----:B------:R0:W5:Y:S02]  /*2fd0*/  @P2 LDG.E.128 R156, desc[UR6][R168.64] ;  /* 0x00000006a89c2981 */ /* 0x000164000c1e1d00 */
.L_x_16277:
[----:B------:R-:W-:Y:S05]  /*2fe0*/  BSYNC.RECONVERGENT B1 ;  /* 0x0000000000017941 */ /* 0x000fea0003800200 */
.L_x_16261:
        /* <DEDUP_REMOVED lines=21> */
.L_x_16473:
[----:B0-----:R-:W-:Y:S01]  /*3140*/  @P2 IADD3 R168, PT, PT, R225, -0x1, RZ ;  /* 0xffffffffe1a82810 */ /* 0x001fe20007ffe0ff */
[----:B--2---:R-:W-:Y:S01]  /*3150*/  FADD.FTZ R174, R172, R174 ;  /* 0x000000aeacae7221 */ /* 0x004fe20000010000 */
[----:B------:R-:W-:Y:S01]  /*3160*/  ISETP.GE.U32.AND P3, PT, R6, 0x20, PT ;  /* 0x000000200600780c */ /* 0x000fe20003f66070 */
[----:B-1-3--:R-:W-:Y:S01]  /*3170*/  FADD.FTZ R171, R171, R2 ;  /* 0x00000002abab7221 */ /* 0x00afe20000010000 */
[----:B------:R-:W-:Y:S01]  /*3180*/  ISETP.NE.AND P0, PT, RZ, UR8, PT ;  /* 0x00000008ff007c0c */ /* 0x000fe2000bf05270 */
[----:B------:R-:W-:Y:S02]  /*3190*/  @P2 IMAD R168, R168, R222, RZ ;  /* 0x000000dea8a82224 */ /* 0x000fe400078e02ff */
[----:B------:R-:W-:Y:S01]  /*31a0*/  FMUL.FTZ R2, R174, UR9 ;  /* 0x00000009ae027c20 */ /* 0x000fe20008410000 */
[----:B------:R-:W-:Y:S01]  /*31b0*/  BSSY.RECONVERGENT B1, `(.L_x_16279) ;  /* 0x00000da000017945 */ /* 0x000fe20003800200 */
[----:B------:R-:W-:Y:S02]  /*31c0*/  HFMA2 R170, -RZ, RZ, 0, 0 ;  /* 0x00000000ffaa7431 */ /* 0x000fe400000001ff */
[----:B------:R-:W-:Y:S01]  /*31d0*/  FMUL.FTZ R171, R171, UR9 ;  /* 0x00000009abab7c20 */ /* 0x000fe20008410000 */
[----:B------:R-:W-:-:S02]  /*31e0*/  @P2 SHF.R.S32.HI R169, RZ, 0x1f, R168 ;  /* 0x0000001fffa92819 */ /* 0x000fc400000114a8 */
[----:B------:R-:W-:Y:S02]  /*31f0*/  FSEL R2, R2, RZ, !P0 ;  /* 0x000000ff02027208 */ /* 0x000fe40004000000 */
[----:B------:R-:W-:-:S04]  /*3200*/  @P2 LEA.HI R169, R169, R168, RZ, 0x2 ;  /* 0x000000a8a9a92211 */ /* 0x000fc800078f10ff */
[----:B------:R-:W-:Y:S01]  /*3210*/  @P2 LEA.HI.SX32 R170, R169, R223, 0x1e ;  /* 0x000000dfa9aa2211 */ /* 0x000fe200078ff2ff */
[----:B------:R-:W-:Y:S06]  /*3220*/  @!P3 BRA `(.L_x_16280) ;  /* 0x0000000c0048b947 */ /* 0x000fec0003800000 */
[----:B------:R-:W-:Y:S04]  /*3230*/  BSSY.RECONVERGENT B2, `(.L_x_16281) ;  /* 0x0000005000027945 */ /* 0x000fe80003800200 */
[----:B------:R-:W-:Y:S05]  /*3240*/  @!P2 BRA `(.L_x_16282) ;  /* 0x00000000000ca947 */ /* 0x000fea0003800000 */
[----:B------:R-:W0:Y:S02]  /*3250*/  LDC.64 R160, c[0x0][0x390] ;  /* 0x0000e400ffa07b82 */ /* 0x000e240000000a00 */
[----:B0-----:R-:W-:-:S06]  /*3260*/  IMAD.WIDE.U32 R160, R170, 0x10, R160 ;  /* 0x00000010aaa07825 */ /* 0x001fcc00078e00a0 */
[----:B------:R-:W5:Y:S02]  /*3270*/  LDG.E.128 R160, desc[UR6][R160.64] ;  /* 0x00000006a0a07981 */ /* 0x000f64000c1e1d00 */
.L_x_16282:
[----:B------:R-:W-:Y:S05]  /*3280*/  BSYNC.RECONVERGENT B2 ;  /* 0x0000000000027941 */ /* 0x000fea0003800200 */
.L_x_16281:
        /* <DEDUP_REMOVED lines=18> */
[----:B-----5:R-:W-:Y:S01]  /*33b0*/  FFMA.FTZ R88, R160, R164, R88 ;  /* 0x000000a4a0587223 */ /* 0x020fe20000010058 */
[----:B------:R-:W-:-:S07]  /*33c0*/  FMUL.FTZ R164, R164, R172 ;  /* 0x000000aca4a47220 */ /* 0x000fce0000410000 */
.L_x_16287:
[----:B------:R-:W-:Y:S05]  /*33d0*/  BSYNC.RECONVERGENT B3 ;  /* 0x0000000000037941 */ /* 0x000fea0003800200 */
.L_x_16286:
        /* <DEDUP_REMOVED lines=9> */
[----:B-----5:R-:W-:Y:S01]  /*3470*/  FFMA.FTZ R89, R161, R165, R89 ;  /* 0x000000a5a1597223 */ /* 0x020fe20000010059 */
[----:B------:R-:W-:-:S07]  /*3480*/  FMUL.FTZ R165, R165, R172 ;  /* 0x000000aca5a57220 */ /* 0x000fce0000410000 */
.L_x_16289:
[----:B------:R-:W-:Y:S05]  /*3490*/  BSYNC.RECONVERGENT B3 ;  /* 0x0000000000037941 */ /* 0x000fea0003800200 */
.L_x_16288:
        /* <DEDUP_REMOVED lines=11> */
.L_x_16291:
[----:B------:R-:W-:Y:S05]  /*3550*/  BSYNC.RECONVERGENT B3 ;  /* 0x0000000000037941 */ /* 0x000fea0003800200 */
.L_x_16290:
        /* <DEDUP_REMOVED lines=9> */
[----:B------:R-:W-:Y:S01]  /*35f0*/  FMUL.FTZ R167, R167, R172 ;  /* 0x000000aca7a77220 */ /* 0x000fe20000410000 */
[----:B------:R-:W-:Y:S06]  /*3600*/  BRA `(.L_x_16292) ;  /* 0x0000000800247947 */ /* 0x000fec0003800000 */
.L_x_16285:
        /* <DEDUP_REMOVED lines=17> */
[----:B------:R-:W-:Y:S01]  /*3720*/  FSEL R35, R35, RZ, P0 ;  /* 0x000000ff23237208 */ /* 0x000fe20000000000 */
[----:B------:R-:W-:Y:S06]  /*3730*/  @!P2 BRA `(.L_x_16294) ;  /* 0x000000000024a947 */ /* 0x000fec0003800000 */
        /* <DEDUP_REMOVED lines=9> */
.L_x_16294:
[----:B------:R-:W-:Y:S05]  /*37d0*/  BSYNC.RECONVERGENT B3 ;  /* 0x0000000000037941 */ /* 0x000fea0003800200 */
.L_x_16293:
        /* <DEDUP_REMOVED lines=11> */
.L_x_16296:
[----:B------:R-:W-:Y:S05]  /*3890*/  BSYNC.RECONVERGENT B3 ;  /* 0x0000000000037941 */ /* 0x000fea0003800200 */
.L_x_16295:
        /* <DEDUP_REMOVED lines=11> */
.L_x_16298:
[----:B------:R-:W-:Y:S05]  /*3950*/  BSYNC.RECONVERGENT B3 ;  /* 0x0000000000037941 */ /* 0x000fea0003800200 */
.L_x_16297:
[----:B------:R-:W-:Y:S05]  /*3960*/  @!P2 BRA `(.L_x_16292) ;  /* 0x00000004004ca947 */ /* 0x000fea0003800000 */
[----:B------:R-:W-:Y:S01]  /*3970*/  FMUL.FTZ R167, R35, UR12 ;  /* 0x0000000c23a77c20 */ /* 0x000fe20008410000 */
[----:B------:R-:W-:-:S03]  /*3980*/  HADD2.F32 R172, -RZ, R240.H0_H0 ;  /* 0x200000f0ffac7230 */ /* 0x000fc60000004100 */
[-C--:B-----5:R-:W-:Y:S02]  /*3990*/  FFMA.FTZ R91, R163, R167.reuse, R91 ;  /* 0x000000a7a35b7223 */ /* 0x0a0fe4000001005b */
[----:B------:R-:W-:Y:S01]  /*39a0*/  FMUL.FTZ R167, R172, R167 ;  /* 0x000000a7aca77220 */ /* 0x000fe20000410000 */
[----:B------:R-:W-:Y:S06]  /*39b0*/  BRA `(.L_x_16292) ;  /* 0x0000000400387947 */ /* 0x000fec0003800000 */
.L_x_16284:
[----:B------:R-:W-:Y:S02]  /*39c0*/  MOV R169, UR14 ;  /* 0x0000000e00a97c02 */ /* 0x000fe40008000f00 */
[----:B------:R-:W-:Y:S02]  /*39d0*/  MOV R168, UR15 ;  /* 0x0000000f00a87c02 */ /* 0x000fe40008000f00 */
[----:B------:R-:W-:-:S04]  /*39e0*/  ISETP.NE.U32.AND P0, PT, R169, RZ, PT ;  /* 0x000000ffa900720c */ /* 0x000fc80003f05070 */
[----:B------:R-:W-:-:S13]  /*39f0*/  ISETP.NE.AND.EX P0, PT, R168, RZ, PT, P0 ;  /* 0x000000ffa800720c */ /* 0x000fda0003f05300 */
[----:B------:R-:W-:Y:S05]  /*3a00*/  @P0 BRA `(.L_x_16299) ;  /* 0x0000000000940947 */ /* 0x000fea0003800000 */
[----:B------:R-:W-:Y:S01]  /*3a10*/  @P1 FFMA.FTZ R173, R0, R171, R2 ;  /* 0x000000ab00ad1223 */ /* 0x000fe20000010002 */
[----:B------:R-:W-:-:S03]  /*3a20*/  MOV R172, R120 ;  /* 0x0000007800ac7202 */ /* 0x000fc60000000f00 */
[----:B------:R-:W-:-:S04]  /*3a30*/  @P1 FADD.FTZ R173, R181, -R173 ;  /* 0x800000adb5ad1221 */ /* 0x000fc80000010000 */
[----:B------:R-:W-:Y:S02]  /*3a40*/  @P1 FFMA.FTZ R172, R3, R173, R120 ;  /* 0x000000ad03ac1223 */ /* 0x000fe40000010078 */
[----:B------:R-:W0:Y:S02]  /*3a50*/  @P2 LDC R173, c[0x0][0x40c] ;  /* 0x00010300ffad2b82 */ /* 0x000e240000000800 */
[----:B0-----:R-:W-:Y:S01]  /*3a60*/  @P2 FMUL.FTZ R173, R172, R173 ;  /* 0x000000adacad2220 */ /* 0x001fe20000410000 */
[----:B------:R-:W-:-:S03]  /*3a70*/  @P2 HADD2.F32 R172, -RZ, R241.H1_H1 ;  /* 0x300000f1ffac2230 */ /* 0x000fc60000004100 */
[-C--:B-----5:R-:W-:Y:S02]  /*3a80*/  @P2 FFMA.FTZ R88, R160, R173.reuse, R88 ;  /* 0x000000ada0582223 */ /* 0x0a0fe40000010058 */
[----:B------:R-:W-:Y:S01]  /*3a90*/  @P2 FMUL.FTZ R164, R172, R173 ;  /* 0x000000adaca42220 */ /* 0x000fe20000410000 */
[----:B------:R-:W-:Y:S01]  /*3aa0*/  @P1 FFMA.FTZ R173, R180, R171, R2 ;  /* 0x000000abb4ad1223 */ /* 0x000fe20000010002 */
[----:B------:R-:W-:-:S03]  /*3ab0*/  MOV R172, R121 ;  /* 0x0000007900ac7202 */ /* 0x000fc60000000f00 */
[----:B------:R-:W-:-:S04]  /*3ac0*/  @P1 FADD.FTZ R173, R183, -R173 ;  /* 0x800000adb7ad1221 */ /* 0x000fc80000010000 */
[----:B------:R-:W-:Y:S02]  /*3ad0*/  @P1 FFMA.FTZ R172, R3, R173, R121 ;  /* 0x000000ad03ac1223 */ /* 0x000fe40000010079 */
[----:B------:R-:W0:Y:S02]  /*3ae0*/  @P2 LDC R173, c[0x0][0x40c] ;  /* 0x00010300ffad2b82 */ /* 0x000e240000000800 */
[----:B0-----:R-:W-:Y:S01]  /*3af0*/  @P2 FMUL.FTZ R173, R172, R173 ;  /* 0x000000adacad2220 */ /* 0x001fe20000410000 */
[----:B------:R-:W-:-:S03]  /*3b00*/  @P2 HADD2.F32 R172, -RZ, R241.H0_H0 ;  /* 0x200000f1ffac2230 */ /* 0x000fc60000004100 */
[-C--:B------:R-:W-:Y:S02]  /*3b10*/  @P2 FFMA.FTZ R89, R161, R173.reuse, R89 ;  /* 0x000000ada1592223 */ /* 0x080fe40000010059 */
[----:B------:R-:W-:Y:S01]  /*3b20*/  @P2 FMUL.FTZ R165, R172, R173 ;  /* 0x000000adaca52220 */ /* 0x000fe20000410000 */
[----:B------:R-:W-:Y:S01]  /*3b30*/  @P1 FFMA.FTZ R173, R184, R171, R2 ;  /* 0x000000abb8ad1223 */ /* 0x000fe20000010002 */
[----:B------:R-:W-:-:S03]  /*3b40*/  MOV R172, R122 ;  /* 0x0000007a00ac7202 */ /* 0x000fc60000000f00 */
[----:B------:R-:W-:-:S04]  /*3b50*/  @P1 FADD.FTZ R173, R200, -R173 ;  /* 0x800000adc8ad1221 */ /* 0x000fc80000010000 */
[----:B------:R-:W-:Y:S02]  /*3b60*/  @P1 FFMA.FTZ R172, R3, R173, R122 ;  /* 0x000000ad03ac1223 */ /* 0x000fe4000001007a */
[----:B------:R-:W0:Y:S02]  /*3b70*/  @P2 LDC R173, c[0x0][0x40c] ;  /* 0x00010300ffad2b82 */ /* 0x000e240000000800 */
[----:B0-----:R-:W-:Y:S01]  /*3b80*/  @P2 FMUL.FTZ R173, R172, R173 ;  /* 0x000000adacad2220 */ /* 0x001fe20000410000 */
[----:B------:R-:W-:-:S03]  /*3b90*/  @P2 HADD2.F32 R172, -RZ, R240.H1_H1 ;  /* 0x300000f0ffac2230 */ /* 0x000fc60000004100 */
[-C--:B------:R-:W-:Y:S02]  /*3ba0*/  @P2 FFMA.FTZ R90, R162, R173.reuse, R90 ;  /* 0x000000ada25a2223 */ /* 0x080fe4000001005a */
[----:B------:R-:W-:Y:S01]  /*3bb0*/  @P2 FMUL.FTZ R166, R172, R173 ;  /* 0x000000adaca62220 */ /* 0x000fe20000410000 */
[----:B------:R-:W-:Y:S06]  /*3bc0*/  @!P2 BRA `(.L_x_16292) ;  /* 0x0000000000b4a947 */ /* 0x000fec0003800000 */
[----:B------:R-:W-:Y:S01]  /*3bd0*/  @P1 FFMA.FTZ R167, R212, R171, R2 ;  /* 0x000000abd4a71223 */ /* 0x000fe20000010002 */
[----:B------:R-:W-:-:S03]  /*3be0*/  MOV R172, R123 ;  /* 0x0000007b00ac7202 */ /* 0x000fc60000000f00 */
[----:B------:R-:W-:-:S04]  /*3bf0*/  @P1 FADD.FTZ R167, R214, -R167 ;  /* 0x800000a7d6a71221 */ /* 0x000fc80000010000 */
[----:B------:R-:W-:-:S04]  /*3c00*/  @P1 FFMA.FTZ R172, R3, R167, R123 ;  /* 0x000000a703ac1223 */ /* 0x000fc8000001007b */
[----:B------:R-:W-:Y:S01]  /*3c10*/  FMUL.FTZ R167, R172, UR12 ;  /* 0x0000000caca77c20 */ /* 0x000fe20008410000 */
[----:B------:R-:W-:-:S03]  /*3c20*/  HADD2.F32 R172, -RZ, R240.H0_H0 ;  /* 0x200000f0ffac7230 */ /* 0x000fc60000004100 */
[-C--:B------:R-:W-:Y:S02]  /*3c30*/  FFMA.FTZ R91, R163, R167.reuse, R91 ;  /* 0x000000a7a35b7223 */ /* 0x080fe4000001005b */
[----:B------:R-:W-:Y:S01]  /*3c40*/  FMUL.FTZ R167, R172, R167 ;  /* 0x000000a7aca77220 */ /* 0x000fe20000410000 */
[----:B------:R-:W-:Y:S06]  /*3c50*/  BRA `(.L_x_16292) ;  /* 0x0000000000907947 */ /* 0x000fec0003800000 */
.L_x_16299:
[----:B------:R-:W0:Y:S01]  /*3c60*/  @P2 LDC R34, c[0x0][0x40c] ;  /* 0x00010300ff222b82 */ /* 0x000e220000000800 */
[-CC-:B------:R-:W-:Y:S01]  /*3c70*/  @P1 FFMA.FTZ R32, R212, R171.reuse, R2.reuse ;  /* 0x000000abd4201223 */ /* 0x180fe20000010002 */
[----:B------:R-:W-:Y:S01]  /*3c80*/  @P1 FFMA.FTZ R172, R0, R171, R2 ;  /* 0x000000ab00ac1223 */ /* 0x000fe20000010002 */
[----:B------:R-:W-:Y:S01]  /*3c90*/  MOV R35, R123 ;  /* 0x0000007b00237202 */ /* 0x000fe20000000f00 */
[--C-:B------:R-:W-:Y:S02]  /*3ca0*/  @P2 HADD2.F32 R173, -RZ, R240.reuse.H1_H1 ;  /* 0x300000f0ffad2230 */ /* 0x100fe40000004100 */
[----:B------:R-:W-:Y:S01]  /*3cb0*/  @P1 FADD.FTZ R32, R214, -R32 ;  /* 0x80000020d6201221 */ /* 0x000fe20000010000 */
[----:B------:R-:W-:Y:S01]  /*3cc0*/  @P1 FADD.FTZ R172, R181, -R172 ;  /* 0x800000acb5ac1221 */ /* 0x000fe20000010000 */
[----:B------:R-:W1:Y:S02]  /*3cd0*/  @P2 LDC R33, c[0x0][0x40c] ;  /* 0x00010300ff212b82 */ /* 0x000e640000000800 */
[C---:B------:R-:W-:Y:S01]  /*3ce0*/  @P1 FFMA.FTZ R35, R3.reuse, R32, R123 ;  /* 0x0000002003231223 */ /* 0x040fe2000001007b */
[----:B------:R-:W-:Y:S01]  /*3cf0*/  MOV R32, R120 ;  /* 0x0000007800207202 */ /* 0x000fe20000000f00 */
[----:B------:R-:W-:Y:S01]  /*3d00*/  @P1 FFMA.FTZ R32, R3, R172, R120 ;  /* 0x000000ac03201223 */ /* 0x000fe20000010078 */
[----:B------:R-:W-:-:S02]  /*3d10*/  @P2 HADD2.F32 R172, -RZ, R240.H0_H0 ;  /* 0x200000f0ffac2230 */ /* 0x000fc40000004100 */
[----:B0-----:R-:W-:-:S04]  /*3d20*/  @P2 FMUL.FTZ R34, R35, R34 ;  /* 0x0000002223222220 */ /* 0x001fc80000410000 */
[-C--:B------:R-:W-:Y:S01]  /*3d30*/  @P2 FMUL.FTZ R167, R172, R34.reuse ;  /* 0x00000022aca72220 */ /* 0x080fe20000410000 */
[----:B-----5:R-:W-:Y:S01]  /*3d40*/  @P2 FFMA.FTZ R91, R163, R34, R91 ;  /* 0x00000022a35b2223 */ /* 0x020fe2000001005b */
[----:B------:R-:W-:Y:S01]  /*3d50*/  @P1 FFMA.FTZ R172, R180, R171, R2 ;  /* 0x000000abb4ac1223 */ /* 0x000fe20000010002 */
[----:B-1----:R-:W-:Y:S01]  /*3d60*/  @P2 FMUL.FTZ R34, R32, R33 ;  /* 0x0000002120222220 */ /* 0x002fe20000410000 */
[--C-:B------:R-:W-:Y:S02]  /*3d70*/  @P2 HADD2.F32 R33, -RZ, R241.reuse.H1_H1 ;  /* 0x300000f1ff212230 */ /* 0x100fe40000004100 */
[----:B------:R-:W-:Y:S01]  /*3d80*/  @P1 FADD.FTZ R172, R183, -R172 ;  /* 0x800000acb7ac1221 */ /* 0x000fe20000010000 */
[-C--:B------:R-:W-:Y:S02]  /*3d90*/  @P2 FFMA.FTZ R88, R160, R34.reuse, R88 ;  /* 0x00000022a0582223 */ /* 0x080fe40000010058 */
[----:B------:R-:W-:Y:S01]  /*3da0*/  @P2 FMUL.FTZ R164, R33, R34 ;  /* 0x0000002221a42220 */ /* 0x000fe20000410000 */
[----:B------:R-:W-:Y:S01]  /*3db0*/  MOV R33, R121 ;  /* 0x0000007900217202 */ /* 0x000fe20000000f00 */
[----:B------:R-:W-:Y:S01]  /*3dc0*/  @P1 FFMA.FTZ R33, R3, R172, R121 ;  /* 0x000000ac03211223 */ /* 0x000fe20000010079 */
[----:B------:R-:W-:Y:S01]  /*3dd0*/  @P2 HADD2.F32 R34, -RZ, R241.H0_H0 ;  /* 0x200000f1ff222230 */ /* 0x000fe20000004100 */
[----:B------:R-:W0:Y:S02]  /*3de0*/  @P2 LDC R172, c[0x0][0x40c] ;  /* 0x00010300ffac2b82 */ /* 0x000e240000000800 */
[----:B0-----:R-:W-:-:S04]  /*3df0*/  @P2 FMUL.FTZ R172, R33, R172 ;  /* 0x000000ac21ac2220 */ /* 0x001fc80000410000 */
[-C--:B------:R-:W-:Y:S01]  /*3e00*/  @P2 FMUL.FTZ R165, R34, R172.reuse ;  /* 0x000000ac22a52220 */ /* 0x080fe20000410000 */
[----:B------:R-:W-:Y:S01]  /*3e10*/  @P2 FFMA.FTZ R89, R161, R172, R89 ;  /* 0x000000aca1592223 */ /* 0x000fe20000010059 */
[----:B------:R-:W-:Y:S01]  /*3e20*/  @P1 FFMA.FTZ R172, R184, R171, R2 ;  /* 0x000000abb8ac1223 */ /* 0x000fe20000010002 */
[----:B------:R-:W-:-:S03]  /*3e30*/  MOV R34, R122 ;  /* 0x0000007a00227202 */ /* 0x000fc60000000f00 */
[----:B------:R-:W-:-:S04]  /*3e40*/  @P1 FADD.FTZ R172, R200, -R172 ;  /* 0x800000acc8ac1221 */ /* 0x000fc80000010000 */
[----:B------:R-:W-:Y:S02]  /*3e50*/  @P1 FFMA.FTZ R34, R3, R172, R122 ;  /* 0x000000ac03221223 */ /* 0x000fe4000001007a */
[----:B------:R-:W0:Y:S02]  /*3e60*/  @P2 LDC R172, c[0x0][0x40c] ;  /* 0x00010300ffac2b82 */ /* 0x000e240000000800 */
[----:B0-----:R-:W-:-:S04]  /*3e70*/  @P2 FMUL.FTZ R172, R34, R172 ;  /* 0x000000ac22ac2220 */ /* 0x001fc80000410000 */
[-C--:B------:R-:W-:Y:S01]  /*3e80*/  @P2 FFMA.FTZ R90, R162, R172.reuse, R90 ;  /* 0x000000aca25a2223 */ /* 0x080fe2000001005a */
[----:B------:R-:W-:-:S07]  /*3e90*/  @P2 FMUL.FTZ R166, R173, R172 ;  /* 0x000000acada62220 */ /* 0x000fce0000410000 */
.L_x_16292:
[----:B------:R-:W-:Y:S05]  /*3ea0*/  BSYNC.RECONVERGENT B2 ;  /* 0x0000000000027941 */ /* 0x000fea0003800200 */
.L_x_16283:
        /* <DEDUP_REMOVED lines=10> */
.L_x_16280:
[----:B------:R-:W-:Y:S05]  /*3f50*/  BSYNC.RECONVERGENT B1 ;  /* 0x0000000000017941 */ /* 0x000fea0003800200 */
.L_x_16279:
        /* <DEDUP_REMOVED lines=8> */
.L_x_16303:
[----:B------:R-:W-:Y:S05]  /*3fe0*/  BSYNC.RECONVERGENT B2 ;  /* 0x0000000000027941 */ /* 0x000fea0003800200 */
.L_x_16302:
        /* <DEDUP_REMOVED lines=8> */
[----:B------:R-:W1:Y:S01]  /*4070*/  @P2 LDC R35, c[0x0][0x40c] ;  /* 0x00010300ff232b82 */ /* 0x000e620000000800 */
        /* <DEDUP_REMOVED lines=8> */
[C---:B------:R-:W-:Y:S01]  /*4100*/  @P1 FFMA.FTZ R32, R3.reuse, R33, R124 ;  /* 0x0000002103201223 */ /* 0x040fe2000001007c */
[----:B------:R-:W-:Y:S01]  /*4110*/  MOV R33, R125 ;  /* 0x0000007d00217202 */ /* 0x000fe20000000f00 */
[C---:B------:R-:W-:Y:S01]  /*4120*/  @P1 FFMA.FTZ R33, R3.reuse, R34, R125 ;  /* 0x0000002203211223 */ /* 0x040fe2000001007d */
[----:B------:R-:W-:Y:S01]  /*4130*/  MOV R34, R126 ;  /* 0x0000007e00227202 */ /* 0x000fe20000000f00 */
[----:B------:R-:W-:Y:S01]  /*4140*/  @P1 FFMA.FTZ R34, R3, R168, R126 ;  /* 0x000000a803221223 */ /* 0x000fe2000001007e */
[----:B------:R-:W-:-:S02]  /*4150*/  @P2 HADD2.F32 R168, -RZ, R239.H1_H1 ;  /* 0x300000efffa82230 */ /* 0x000fc40000004100 */
[----:B------:R-:W-:-:S04]  /*4160*/  @P1 FFMA.FTZ R172, R211, R171, R2 ;  /* 0x000000abd3ac1223 */ /* 0x000fc80000010002 */
[----:B------:R-:W-:Y:S01]  /*4170*/  @P1 FADD.FTZ R172, R221, -R172 ;  /* 0x800000acddac1221 */ /* 0x000fe20000010000 */
[----:B-1----:R-:W-:-:S04]  /*4180*/  @P2 FMUL.FTZ R35, R32, R35 ;  /* 0x0000002320232220 */ /* 0x002fc80000410000 */
[----:B------:R-:W-:Y:S01]  /*4190*/  @P2 FMUL.FTZ R164, R35, R168 ;  /* 0x000000a823a42220 */ /* 0x000fe20000410000 */
[----:B-----5:R-:W-:Y:S01]  /*41a0*/  @P2 FFMA.FTZ R92, R160, R35, R92 ;  /* 0x00000023a05c2223 */ /* 0x020fe2000001005c */
[----:B------:R-:W1:Y:S01]  /*41b0*/  @P2 LDC R168, c[0x0][0x40c] ;  /* 0x00010300ffa82b82 */ /* 0x000e620000000800 */
[----:B------:R-:W-:Y:S02]  /*41c0*/  @P2 HADD2.F32 R35, -RZ, R239.H0_H0 ;  /* 0x200000efff232230 */ /* 0x000fe40000004100 */
[----:B0-----:R-:W-:-:S04]  /*41d0*/  @P2 FMUL.FTZ R169, R33, R169 ;  /* 0x000000a921a92220 */ /* 0x001fc80000410000 */
[----:B------:R-:W-:Y:S01]  /*41e0*/  @P2 FMUL.FTZ R165, R169, R35 ;  /* 0x00000023a9a52220 */ /* 0x000fe20000410000 */
[----:B------:R-:W-:Y:S01]  /*41f0*/  @P2 FFMA.FTZ R93, R161, R169, R93 ;  /* 0x000000a9a15d2223 */ /* 0x000fe2000001005d */
[----:B------:R-:W-:Y:S01]  /*4200*/  @P2 HADD2.F32 R169, -RZ, R238.H1_H1 ;  /* 0x300000eeffa92230 */ /* 0x000fe20000004100 */
[----:B------:R-:W-:Y:S01]  /*4210*/  MOV R35, R127 ;  /* 0x0000007f00237202 */ /* 0x000fe20000000f00 */
[----:B------:R-:W-:Y:S01]  /*4220*/  @P1 FFMA.FTZ R35, R3, R172, R127 ;  /* 0x000000ac03231223 */ /* 0x000fe2000001007f */
[----:B-1----:R-:W-:-:S04]  /*4230*/  @P2 FMUL.FTZ R168, R34, R168 ;  /* 0x000000a822a82220 */ /* 0x002fc80000410000 */
[----:B------:R-:W-:Y:S01]  /*4240*/  @P2 FMUL.FTZ R166, R168, R169 ;  /* 0x000000a9a8a62220 */ /* 0x000fe20000410000 */
[----:B------:R-:W-:Y:S01]  /*4250*/  @P2 FFMA.FTZ R94, R162, R168, R94 ;  /* 0x000000a8a25e2223 */ /* 0x000fe2000001005e */
[----:B------:R-:W-:Y:S06]  /*4260*/  @!P2 BRA `(.L_x_16307) ;  /* 0x00000008005ca947 */ /* 0x000fec0003800000 */
[----:B------:R-:W-:Y:S01]  /*4270*/  FMUL.FTZ R167, R35, UR12 ;  /* 0x0000000c23a77c20 */ /* 0x000fe20008410000 */
[----:B------:R-:W-:-:S03]  /*4280*/  HADD2.F32 R168, -RZ, R238.H0_H0 ;  /* 0x200000eeffa87230 */ /* 0x000fc60000004100 */
[----:B------:R-:W-:Y:S02]  /*4290*/  FFMA.FTZ R95, R163, R167, R95 ;  /* 0x000000a7a35f7223 */ /* 0x000fe4000001005f */
[----:B------:R-:W-:Y:S01]  /*42a0*/  FMUL.FTZ R167, R167, R168 ;  /* 0x000000a8a7a77220 */ /* 0x000fe20000410000 */
[----:B------:R-:W-:Y:S06]  /*42b0*/  BRA `(.L_x_16307) ;  /* 0x0000000800487947 */ /* 0x000fec0003800000 */
.L_x_16306:
[----:B0-----:R-:W0:Y:S01]  /*42c0*/  @P2 LDC R168, c[0x0][0x40c] ;  /* 0x00010300ffa82b82 */ /* 0x001e220000000800 */
[----:B------:R-:W-:Y:S01]  /*42d0*/  @P1 FFMA.FTZ R169, R17, R171, R2 ;  /* 0x000000ab11a91223 */ /* 0x000fe20000010002 */
[----:B------:R-:W-:-:S03]  /*42e0*/  MOV R172, R124 ;  /* 0x0000007c00ac7202 */ /* 0x000fc60000000f00 */
[----:B------:R-:W-:-:S04]  /*42f0*/  @P1 FADD.FTZ R169, R206, -R169 ;  /* 0x800000a9cea91221 */ /* 0x000fc80000010000 */
[----:B------:R-:W-:-:S04]  /*4300*/  @P1 FFMA.FTZ R172, R3, R169, R124 ;  /* 0x000000a903ac1223 */ /* 0x000fc8000001007c */
[----:B0-----:R-:W-:Y:S01]  /*4310*/  @P2 FMUL.FTZ R169, R172, R168 ;  /* 0x000000a8aca92220 */ /* 0x001fe20000410000 */
[----:B------:R-:W-:Y:S01]  /*4320*/  @P1 FFMA.FTZ R172, R179, R171, R2 ;  /* 0x000000abb3ac1223 */ /* 0x000fe20000010002 */
[--C-:B------:R-:W-:Y:S02]  /*4330*/  @P2 HADD2.F32 R168, -RZ, R239.reuse.H1_H1 ;  /* 0x300000efffa82230 */ /* 0x100fe40000004100 */
[-C--:B-----5:R-:W-:Y:S01]  /*4340*/  @P2 FFMA.FTZ R92, R160, R169.reuse, R92 ;  /* 0x000000a9a05c2223 */ /* 0x0a0fe2000001005c */
[----:B------:R-:W-:Y:S02]  /*4350*/  @P1 FADD.FTZ R172, R178, -R172 ;  /* 0x800000acb2ac1221 */ /* 0x000fe40000010000 */
[----:B------:R-:W-:Y:S01]  /*4360*/  @P2 FMUL.FTZ R164, R168, R169 ;  /* 0x000000a9a8a42220 */ /* 0x000fe20000410000 */
[----:B------:R-:W-:Y:S01]  /*4370*/  MOV R168, R125 ;  /* 0x0000007d00a87202 */ /* 0x000fe20000000f00 */
[----:B------:R-:W-:Y:S01]  /*4380*/  @P1 FFMA.FTZ R168, R3, R172, R125 ;  /* 0x000000ac03a81223 */ /* 0x000fe2000001007d */
[----:B------:R-:W-:Y:S01]  /*4390*/  @P1 FFMA.FTZ R169, R185, R171, R2 ;  /* 0x000000abb9a91223 */ /* 0x000fe20000010002 */
[----:B------:R-:W0:Y:S03]  /*43a0*/  @P2 LDC R172, c[0x0][0x40c] ;  /* 0x00010300ffac2b82 */ /* 0x000e260000000800 */
[----:B------:R-:W-:Y:S01]  /*43b0*/  @P1 FADD.FTZ R169, R186, -R169 ;  /* 0x800000a9baa91221 */ /* 0x000fe20000010000 */
[----:B0-----:R-:W-:Y:S01]  /*43c0*/  @P2 FMUL.FTZ R172, R168, R172 ;  /* 0x000000aca8ac2220 */ /* 0x001fe20000410000 */
[----:B------:R-:W-:-:S03]  /*43d0*/  @P2 HADD2.F32 R168, -RZ, R239.H0_H0 ;  /* 0x200000efffa82230 */ /* 0x000fc60000004100 */
[-C--:B------:R-:W-:Y:S02]  /*43e0*/  @P2 FFMA.FTZ R93, R161, R172.reuse, R93 ;  /* 0x000000aca15d2223 */ /* 0x080fe4000001005d */
[----:B------:R-:W-:Y:S01]  /*43f0*/  @P2 FMUL.FTZ R165, R168, R172 ;  /* 0x000000aca8a52220 */ /* 0x000fe20000410000 */
[----:B------:R-:W-:Y:S01]  /*4400*/  MOV R168, R126 ;  /* 0x0000007e00a87202 */ /* 0x000fe20000000f00 */
        /* <DEDUP_REMOVED lines=16> */
.L_x_16305:
[----:B------:R-:W-:-:S04]  /*4510*/  UISETP.NE.U32.AND UP0, UPT, UR14, URZ, UPT ;  /* 0x000000ff0e00728c */ /* 0x000fc8000bf05070 */
[----:B------:R-:W-:-:S06]  /*4520*/  UISETP.NE.AND.EX UP0, UPT, UR15, URZ, UPT, UP0 ;  /* 0x000000ff0f00728c */ /* 0x000fcc000bf05300 */
[----:B------:R-:W-:-:S13]  /*4530*/  PLOP3.LUT P0, PT, PT, PT, UP0, 0x80, 0x8 ;  /* 0x000000000008781c */ /* 0x000fda0003f0f008 */
        /* <DEDUP_REMOVED lines=20> */
[----:B0-----:R-:W-:Y:S01]  /*4680*/  FFMA.FTZ R164, R17, R171, R2 ;  /* 0x000000ab11a47223 */ /* 0x001fe20000010002 */
[----:B------:R-:W-:Y:S01]  /*4690*/  ISETP.GT.AND P3, PT, R4, RZ, PT ;  /* 0x000000ff0400720c */ /* 0x000fe20003f64270 */
[----:B------:R-:W-:Y:S02]  /*46a0*/  HADD2.F32 R168, -RZ, R239.H1_H1 ;  /* 0x300000efffa87230 */ /* 0x000fe40000004100 */
[----:B------:R-:W-:-:S04]  /*46b0*/  FADD.FTZ R164, R206, -R164 ;  /* 0x800000a4cea47221 */ /* 0x000fc80000010000 */
[----:B------:R-:W-:-:S05]  /*46c0*/  FMUL.FTZ R164, R3, R164 ;  /* 0x000000a403a47220 */ /* 0x000fca0000410000 */
[----:B------:R-:W-:-:S05]  /*46d0*/  FSEL R164, R164, RZ, P3 ;  /* 0x000000ffa4a47208 */ /* 0x000fca0001800000 */
[----:B------:R-:W-:-:S04]  /*46e0*/  FMUL.FTZ R164, R164, UR12 ;  /* 0x0000000ca4a47c20 */ /* 0x000fc80008410000 */
[-C--:B-----5:R-:W-:Y:S01]  /*46f0*/  FFMA.FTZ R92, R160, R164.reuse, R92 ;  /* 0x000000a4a05c7223 */ /* 0x0a0fe2000001005c */
[----:B------:R-:W-:-:S07]  /*4700*/  FMUL.FTZ R164, R168, R164 ;  /* 0x000000a4a8a47220 */ /* 0x000fce0000410000 */
.L_x_16310:
[----:B------:R-:W-:Y:S05]  /*4710*/  BSYNC.RECONVERGENT B3 ;  /* 0x0000000000037941 */ /* 0x000fea0003800200 */
.L_x_16309:
[----:B------:R-:W-:Y:S04]  /*4720*/  BSSY.RECONVERGENT B3, `(.L_x_16311) ;  /* 0x000000b000037945 */ /* 0x000fe80003800200 */
        /* <DEDUP_REMOVED lines=8> */
[-C--:B-----5:R-:W-:Y:S01]  /*47b0*/  FFMA.FTZ R93, R161, R165.reuse, R93 ;  /* 0x000000a5a15d7223 */ /* 0x0a0fe2000001005d */
[----:B------:R-:W-:-:S07]  /*47c0*/  FMUL.FTZ R165, R168, R165 ;  /* 0x000000a5a8a57220 */ /* 0x000fce0000410000 */
.L_x_16312:
[----:B------:R-:W-:Y:S05]  /*47d0*/  BSYNC.RECONVERGENT B3 ;  /* 0x0000000000037941 */ /* 0x000fea0003800200 */
.L_x_16311:
[----:B------:R-:W-:Y:S04]  /*47e0*/  BSSY.RECONVERGENT B3, `(.L_x_16313) ;  /* 0x000000b000037945 */ /* 0x000fe80003800200 */
[----:B------:R-:W-:Y:S05]  /*47f0*/  @!P2 BRA `(.L_x_16314) ;  /* 0x000000000024a947 */ /* 0x000fea0003800000 */
        /* <DEDUP_REMOVED lines=9> */
.L_x_16314:
[----:B------:R-:W-:Y:S05]  /*4890*/  BSYNC.RECONVERGENT B3 ;  /* 0x0000000000037941 */ /* 0x000fea0003800200 */
.L_x_16313:
[----:B------:R-:W-:Y:S05]  /*48a0*/  @!P2 BRA `(.L_x_16307) ;  /* 0x0000000000cca947 */ /* 0x000fea0003800000 */
[----:B0-----:R-:W-:Y:S01]  /*48b0*/  FMUL.FTZ R167, R35, UR12 ;  /* 0x0000000c23a77c20 */ /* 0x001fe20008410000 */
[----:B------:R-:W-:-:S03]  /*48c0*/  HADD2.F32 R168, -RZ, R238.H0_H0 ;  /* 0x200000eeffa87230 */ /* 0x000fc60000004100 */
[-C--:B-----5:R-:W-:Y:S02]  /*48d0*/  FFMA.FTZ R95, R163, R167.reuse, R95 ;  /* 0x000000a7a35f7223 */ /* 0x0a0fe4000001005f */
[----:B------:R-:W-:Y:S01]  /*48e0*/  FMUL.FTZ R167, R168, R167 ;  /* 0x000000a7a8a77220 */ /* 0x000fe20000410000 */
[----:B------:R-:W-:Y:S06]  /*48f0*/  BRA `(.L_x_16307) ;  /* 0x0000000000b87947 */ /* 0x000fec0003800000 */
.L_x_16308:
        /* <DEDUP_REMOVED lines=11> */
.L_x_16316:
[----:B------:R-:W-:Y:S05]  /*49b0*/  BSYNC.RECONVERGENT B3 ;  /* 0x0000000000037941 */ /* 0x000fea0003800200 */
.L_x_16315:
        /* <DEDUP_REMOVED lines=11> */
.L_x_16318:
[----:B------:R-:W-:Y:S05]  /*4a70*/  BSYNC.RECONVERGENT B3 ;  /* 0x0000000000037941 */ /* 0x000fea0003800200 */
.L_x_16317:
        /* <DEDUP_REMOVED lines=11> */
.L_x_16320:
[----:B------:R-:W-:Y:S05]  /*4b30*/  BSYNC.RECONVERGENT B3 ;  /* 0x0000000000037941 */ /* 0x000fea0003800200 */
.L_x_16319:
        /* <DEDUP_REMOVED lines=10> */
.L_x_16307:
[----:B------:R-:W-:Y:S05]  /*4be0*/  BSYNC.RECONVERGENT B2 ;  /* 0x0000000000027941 */ /* 0x000fea0003800200 */
.L_x_16304:
        /* <DEDUP_REMOVED lines=8> */
.L_x_16301:
[----:B------:R-:W-:Y:S05]  /*4c70*/  BSYNC.RECONVERGENT B1 ;  /* 0x0000000000017941 */ /* 0x000fea0003800200 */
.L_x_16300:
        /* <DEDUP_REMOVED lines=8> */
.L_x_16324:
[----:B------:R-:W-:Y:S05]  /*4d00*/  BSYNC.RECONVERGENT B2 ;  /* 0x0000000000027941 */ /* 0x000fea0003800200 */
.L_x_16323:
        /* <DEDUP_REMOVED lines=8> */
[----:B------:R-:W2:Y:S01]  /*4d90*/  @P2 LDC R35, c[0x0][0x40c] ;  /* 0x00010300ff232b82 */ /* 0x000ea20000000800 */
[-CC-:B------:R-:W-:Y:S01]  /*4da0*/  @P1 FFMA.FTZ R33, R16, R171.reuse, R2.reuse ;  /* 0x000000ab10211223 */ /* 0x180fe20000010002 */
[-CC-:B------:R-:W-:Y:S01]  /*4db0*/  @P1 FFMA.FTZ R34, R177, R171.reuse, R2.reuse ;  /* 0x000000abb1221223 */ /* 0x180fe20000010002 */
[----:B01----:R-:W-:Y:S01]  /*4dc0*/  @P1 FFMA.FTZ R168, R187, R171, R2 ;  /* 0x000000abbba81223 */ /* 0x003fe20000010002 */
        /* <DEDUP_REMOVED lines=13> */
[----:B--2---:R-:W-:-:S04]  /*4ea0*/  @P2 FMUL.FTZ R35, R32, R35 ;  /* 0x0000002320232220 */ /* 0x004fc80000410000 */
        /* <DEDUP_REMOVED lines=19> */
.L_x_16327:
[----:B01----:R-:W0:Y:S01]  /*4fe0*/  @P2 LDC R168, c[0x0][0x40c] ;  /* 0x00010300ffa82b82 */ /* 0x003e220000000800 */
        /* <DEDUP_REMOVED lines=36> */
.L_x_16326:
        /* <DEDUP_REMOVED lines=23> */
[----:B01----:R-:W-:Y:S01]  /*53a0*/  FFMA.FTZ R164, R16, R171, R2 ;  /* 0x000000ab10a47223 */ /* 0x003fe20000010002 */
        /* <DEDUP_REMOVED lines=8> */
.L_x_16331:
[----:B------:R-:W-:Y:S05]  /*5430*/  BSYNC.RECONVERGENT B3 ;  /* 0x0000000000037941 */ /* 0x000fea0003800200 */
.L_x_16330:
[----:B------:R-:W-:Y:S04]  /*5440*/  BSSY.RECONVERGENT B3, `(.L_x_16332) ;  /* 0x000000b000037945 */ /* 0x000fe80003800200 */
[----:B------:R-:W-:Y:S05]  /*5450*/  @!P2 BRA `(.L_x_16333) ;  /* 0x000000000024a947 */ /* 0x000fea0003800000 */
[----:B01----:R-:W-:Y:S01]  /*5460*/  FFMA.FTZ R165, R177, R171, R2 ;  /* 0x000000abb1a57223 */ /* 0x003fe20000010002 */
        /* <DEDUP_REMOVED lines=8> */
.L_x_16333:
[----:B------:R-:W-:Y:S05]  /*54f0*/  BSYNC.RECONVERGENT B3 ;  /* 0x0000000000037941 */ /* 0x000fea0003800200 */
.L_x_16332:
[----:B------:R-:W-:Y:S04]  /*5500*/  BSSY.RECONVERGENT B3, `(.L_x_16334) ;  /* 0x000000b000037945 */ /* 0x000fe80003800200 */
[----:B------:R-:W-:Y:S05]  /*5510*/  @!P2 BRA `(.L_x_16335) ;  /* 0x000000000024a947 */ /* 0x000fea0003800000 */
        /* <DEDUP_REMOVED lines=9> */
.L_x_16335:
[----:B------:R-:W-:Y:S05]  /*55b0*/  BSYNC.RECONVERGENT B3 ;  /* 0x0000000000037941 */ /* 0x000fea0003800200 */
.L_x_16334:
[----:B------:R-:W-:Y:S05]  /*55c0*/  @!P2 BRA `(.L_x_16328) ;  /* 0x0000000000cca947 */ /* 0x000fea0003800000 */
[----:B01----:R-:W-:Y:S01]  /*55d0*/  FMUL.FTZ R167, R35, UR12 ;  /* 0x0000000c23a77c20 */ /* 0x003fe20008410000 */
[----:B------:R-:W-:-:S03]  /*55e0*/  HADD2.F32 R168, -RZ, R236.H0_H0 ;  /* 0x200000ecffa87230 */ /* 0x000fc60000004100 */
[-C--:B-----5:R-:W-:Y:S02]  /*55f0*/  FFMA.FTZ R99, R163, R167.reuse, R99 ;  /* 0x000000a7a3637223 */ /* 0x0a0fe40000010063 */
[----:B------:R-:W-:Y:S01]  /*5600*/  FMUL.FTZ R167, R168, R167 ;  /* 0x000000a7a8a77220 */ /* 0x000fe20000410000 */
[----:B------:R-:W-:Y:S06]  /*5610*/  BRA `(.L_x_16328) ;  /* 0x0000000000b87947 */ /* 0x000fec0003800000 */
.L_x_16329:
        /* <DEDUP_REMOVED lines=11> */
.L_x_16337:
[----:B------:R-:W-:Y:S05]  /*56d0*/  BSYNC.RECONVERGENT B3 ;  /* 0x0000000000037941 */ /* 0x000fea0003800200 */
.L_x_16336:
        /* <DEDUP_REMOVED lines=11> */
.L_x_16339:
[----:B------:R-:W-:Y:S05]  /*5790*/  BSYNC.RECONVERGENT B3 ;  /* 0x0000000000037941 */ /* 0x000fea0003800200 */
.L_x_16338:
        /* <DEDUP_REMOVED lines=11> */
.L_x_16341:
[----:B------:R-:W-:Y:S05]  /*5850*/  BSYNC.RECONVERGENT B3 ;  /* 0x0000000000037941 */ /* 0x000fea0003800200 */
.L_x_16340:
        /* <DEDUP_REMOVED lines=10> */
.L_x_16328:
[----:B------:R-:W-:Y:S05]  /*5900*/  BSYNC.RECONVERGENT B2 ;  /* 0x0000000000027941 */ /* 0x000fea0003800200 */
.L_x_16325:
        /* <DEDUP_REMOVED lines=8> */
.L_x_16322:
[----:B------:R-:W-:Y:S05]  /*5990*/  BSYNC.RECONVERGENT B1 ;  /* 0x0000000000017941 */ /* 0x000fea0003800200 */
.L_x_16321:
        /* <DEDUP_REMOVED lines=8> */
.L_x_16345:
[----:B------:R-:W-:Y:S05]  /*5a20*/  BSYNC.RECONVERGENT B2 ;  /* 0x0000000000027941 */ /* 0x000fea0003800200 */
.L_x_16344:
        /* <DEDUP_REMOVED lines=8> */
[----:B------:R-:W3:Y:S01]  /*5ab0*/  @P2 LDC R35, c[0x0][0x40c] ;  /* 0x00010300ff232b82 */ /* 0x000ee20000000800 */
[-CC-:B------:R-:W-:Y:S01]  /*5ac0*/  @P1 FFMA.FTZ R33, R14, R171.reuse, R2.reuse ;  /* 0x000000ab0e211223 */ /* 0x180fe20000010002 */
[-CC-:B------:R-:W-:Y:S01]  /*5ad0*/  @P1 FFMA.FTZ R34, R25, R171.reuse, R2.reuse ;  /* 0x000000ab19221223 */ /* 0x180fe20000010002 */
[----:B012---:R-:W-:Y:S01]  /*5ae0*/  @P1 FFMA.FTZ R168, R26, R171, R2 ;  /* 0x000000ab1aa81223 */ /* 0x007fe20000010002 */
        /* <DEDUP_REMOVED lines=13> */
[----:B---3--:R-:W-:-:S04]  /*5bc0*/  @P2 FMUL.FTZ R35, R32, R35 ;  /* 0x0000002320232220 */ /* 0x008fc80000410000 */
        /* <DEDUP_REMOVED lines=19> */
.L_x_16348:
[----:B012---:R-:W0:Y:S01]  /*5d00*/  @P2 LDC R168, c[0x0][0x40c] ;  /* 0x00010300ffa82b82 */ /* 0x007e220000000800 */
        /* <DEDUP_REMOVED lines=36> */
.L_x_16347:
        /* <DEDUP_REMOVED lines=23> */
[----:B012---:R-:W-:Y:S01]  /*60c0*/  FFMA.FTZ R164, R14, R171, R2 ;  /* 0x000000ab0ea47223 */ /* 0x007fe20000010002 */
        /* <DEDUP_REMOVED lines=8> */
.L_x_16352:
[----:B------:R-:W-:Y:S05]  /*6150*/  BSYNC.RECONVERGENT B3 ;  /* 0x0000000000037941 */ /* 0x000fea0003800200 */
.L_x_16351:
[----:B------:R-:W-:Y:S04]  /*6160*/  BSSY.RECONVERGENT B3, `(.L_x_16353) ;  /* 0x000000b000037945 */ /* 0x000fe80003800200 */
[----:B------:R-:W-:Y:S05]  /*6170*/  @!P2 BRA `(.L_x_16354) ;  /* 0x000000000024a947 */ /* 0x000fea0003800000 */
[----:B012---:R-:W-:Y:S01]  /*6180*/  FFMA.FTZ R165, R25, R171, R2 ;  /* 0x000000ab19a57223 */ /* 0x007fe20000010002 */
        /* <DEDUP_REMOVED lines=8> */
.L_x_16354:
[----:B------:R-:W-:Y:S05]  /*6210*/  BSYNC.RECONVERGENT B3 ;  /* 0x0000000000037941 */ /* 0x000fea0003800200 */
.L_x_16353:
[----:B------:R-:W-:Y:S04]  /*6220*/  BSSY.RECONVERGENT B3, `(.L_x_16355) ;  /* 0x000000b000037945 */ /* 0x000fe80003800200 */
[----:B------:R-:W-:Y:S05]  /*6230*/  @!P2 BRA `(.L_x_16356) ;  /* 0x000000000024a947 */ /* 0x000fea0003800000 */
        /* <DEDUP_REMOVED lines=9> */
.L_x_16356:
[----:B------:R-:W-:Y:S05]  /*62d0*/  BSYNC.RECONVERGENT B3 ;  /* 0x0000000000037941 */ /* 0x000fea0003800200 */
.L_x_16355:
[----:B------:R-:W-:Y:S05]  /*62e0*/  @!P2 BRA `(.L_x_16349) ;  /* 0x0000000000cca947 */ /* 0x000fea0003800000 */
[----:B012---:R-:W-:Y:S01]  /*62f0*/  FMUL.FTZ R167, R35, UR12 ;  /* 0x0000000c23a77c20 */ /* 0x007fe20008410000 */
[----:B------:R-:W-:-:S03]  /*6300*/  HADD2.F32 R168, -RZ, R234.H0_H0 ;  /* 0x200000eaffa87230 */ /* 0x000fc60000004100 */
[-C--:B-----5:R-:W-:Y:S02]  /*6310*/  FFMA.FTZ R103, R163, R167.reuse, R103 ;  /* 0x000000a7a3677223 */ /* 0x0a0fe40000010067 */
[----:B------:R-:W-:Y:S01]  /*6320*/  FMUL.FTZ R167, R168, R167 ;  /* 0x000000a7a8a77220 */ /* 0x000fe20000410000 */
[----:B------:R-:W-:Y:S06]  /*6330*/  BRA `(.L_x_16349) ;  /* 0x0000000000b87947 */ /* 0x000fec0003800000 */
.L_x_16350:
        /* <DEDUP_REMOVED lines=11> */
.L_x_16358:
[----:B------:R-:W-:Y:S05]  /*63f0*/  BSYNC.RECONVERGENT B3 ;  /* 0x0000000000037941 */ /* 0x000fea0003800200 */
.L_x_16357:
        /* <DEDUP_REMOVED lines=11> */
.L_x_16360:
[----:B------:R-:W-:Y:S05]  /*64b0*/  BSYNC.RECONVERGENT B3 ;  /* 0x0000000000037941 */ /* 0x000fea0003800200 */
.L_x_16359:
        /* <DEDUP_REMOVED lines=11> */
.L_x_16362:
[----:B------:R-:W-:Y:S05]  /*6570*/  BSYNC.RECONVERGENT B3 ;  /* 0x0000000000037941 */ /* 0x000fea0003800200 */
.L_x_16361:
        /* <DEDUP_REMOVED lines=10> */
.L_x_16349:
[----:B------:R-:W-:Y:S05]  /*6620*/  BSYNC.RECONVERGENT B2 ;  /* 0x0000000000027941 */ /* 0x000fea0003800200 */
.L_x_16346:
        /* <DEDUP_REMOVED lines=8> */
.L_x_16343:
[----:B------:R-:W-:Y:S05]  /*66b0*/  BSYNC.RECONVERGENT B1 ;  /* 0x0000000000017941 */ /* 0x000fea0003800200 */
.L_x_16342:
        /* <DEDUP_REMOVED lines=8> */
.L_x_16366:
[----:B------:R-:W-:Y:S05]  /*6740*/  BSYNC.RECONVERGENT B2 ;  /* 0x0000000000027941 */ /* 0x000fea0003800200 */
.L_x_16365:
        /* <DEDUP_REMOVED lines=8> */
[----:B------:R-:W4:Y:S01]  /*67d0*/  @P2 LDC R35, c[0x0][0x40c] ;  /* 0x00010300ff232b82 */ /* 0x000f220000000800 */
[-CC-:B------:R-:W-:Y:S01]  /*67e0*/  @P1 FFMA.FTZ R33, R12, R171.reuse, R2.reuse ;  /* 0x000000ab0c211223 */ /* 0x180fe20000010002 */
[-CC-:B------:R-:W-:Y:S01]  /*67f0*/  @P1 FFMA.FTZ R34, R23, R171.reuse, R2.reuse ;  /* 0x000000ab17221223 */ /* 0x180fe20000010002 */
[----:B0123--:R-:W-:Y:S01]  /*6800*/  @P1 FFMA.FTZ R168, R190, R171, R2 ;  /* 0x000000abbea81223 */ /* 0x00ffe20000010002 */
        /* <DEDUP_REMOVED lines=13> */
[----:B----4-:R-:W-:-:S04]  /*68e0*/  @P2 FMUL.FTZ R35, R32, R35 ;  /* 0x0000002320232220 */ /* 0x010fc80000410000 */
        /* <DEDUP_REMOVED lines=19> */
.L_x_16369:
[----:B0123--:R-:W0:Y:S01]  /*6a20*/  @P2 LDC R168, c[0x0][0x40c] ;  /* 0x00010300ffa82b82 */ /* 0x00fe220000000800 */
        /* <DEDUP_REMOVED lines=36> */
.L_x_16368:
        /* <DEDUP_REMOVED lines=23> */
[----:B0123--:R-:W-:Y:S01]  /*6de0*/  FFMA.FTZ R164, R12, R171, R2 ;  /* 0x000000ab0ca47223 */ /* 0x00ffe20000010002 */
        /* <DEDUP_REMOVED lines=8> */
.L_x_16373:
[----:B------:R-:W-:Y:S05]  /*6e70*/  BSYNC.RECONVERGENT B3 ;  /* 0x0000000000037941 */ /* 0x000fea0003800200 */
.L_x_16372:
[----:B------:R-:W-:Y:S04]  /*6e80*/  BSSY.RECONVERGENT B3, `(.L_x_16374) ;  /* 0x000000b000037945 */ /* 0x000fe80003800200 */
[----:B------:R-:W-:Y:S05]  /*6e90*/  @!P2 BRA `(.L_x_16375) ;  /* 0x000000000024a947 */ /* 0x000fea0003800000 */
[----:B0123--:R-:W-:Y:S01]  /*6ea0*/  FFMA.FTZ R165, R23, R171, R2 ;  /* 0x000000ab17a57223 */ /* 0x00ffe20000010002 */
        /* <DEDUP_REMOVED lines=8> */
.L_x_16375:
[----:B------:R-:W-:Y:S05]  /*6f30*/  BSYNC.RECONVERGENT B3 ;  /* 0x0000000000037941 */ /* 0x000fea0003800200 */
.L_x_16374:
[----:B------:R-:W-:Y:S04]  /*6f40*/  BSSY.RECONVERGENT B3, `(.L_x_16376) ;  /* 0x000000b000037945 */ /* 0x000fe80003800200 */
[----:B------:R-:W-:Y:S05]  /*6f50*/  @!P2 BRA `(.L_x_16377) ;  /* 0x000000000024a947 */ /* 0x000fea0003800000 */
        /* <DEDUP_REMOVED lines=9> */
.L_x_16377:
[----:B------:R-:W-:Y:S05]  /*6ff0*/  BSYNC.RECONVERGENT B3 ;  /* 0x0000000000037941 */ /* 0x000fea0003800200 */
.L_x_16376:
[----:B------:R-:W-:Y:S05]  /*7000*/  @!P2 BRA `(.L_x_16370) ;  /* 0x0000000000cca947 */ /* 0x000fea0003800000 */
[----:B0123--:R-:W-:Y:S01]  /*7010*/  FMUL.FTZ R167, R35, UR12 ;  /* 0x0000000c23a77c20 */ /* 0x00ffe20008410000 */
[----:B------:R-:W-:-:S03]  /*7020*/  HADD2.F32 R168, -RZ, R232.H0_H0 ;  /* 0x200000e8ffa87230 */ /* 0x000fc60000004100 */
[-C--:B-----5:R-:W-:Y:S02]  /*7030*/  FFMA.FTZ R107, R163, R167.reuse, R107 ;  /* 0x000000a7a36b7223 */ /* 0x0a0fe4000001006b */
[----:B------:R-:W-:Y:S01]  /*7040*/  FMUL.FTZ R167, R168, R167 ;  /* 0x000000a7a8a77220 */ /* 0x000fe20000410000 */
[----:B------:R-:W-:Y:S06]  /*7050*/  BRA `(.L_x_16370) ;  /* 0x0000000000b87947 */ /* 0x000fec0003800000 */
.L_x_16371:
        /* <DEDUP_REMOVED lines=11> */
.L_x_16379:
[----:B------:R-:W-:Y:S05]  /*7110*/  BSYNC.RECONVERGENT B3 ;  /* 0x0000000000037941 */ /* 0x000fea0003800200 */
.L_x_16378:
        /* <DEDUP_REMOVED lines=11> */
.L_x_16381:
[----:B------:R-:W-:Y:S05]  /*71d0*/  BSYNC.RECONVERGENT B3 ;  /* 0x0000000000037941 */ /* 0x000fea0003800200 */
.L_x_16380:
        /* <DEDUP_REMOVED lines=11> */
.L_x_16383:
[----:B------:R-:W-:Y:S05]  /*7290*/  BSYNC.RECONVERGENT B3 ;  /* 0x0000000000037941 */ /* 0x000fea0003800200 */
.L_x_16382:
        /* <DEDUP_REMOVED lines=10> */
.L_x_16370:
[----:B------:R-:W-:Y:S05]  /*7340*/  BSYNC.RECONVERGENT B2 ;  /* 0x0000000000027941 */ /* 0x000fea0003800200 */
.L_x_16367:
[----:B0123--:R-:W0:Y:S02]  /*7350*/  @P0 LDC.64 R168, c[0x0][0x478] ;  /* 0x00011e00ffa80b82 */ /* 0x00fe240000000a00 */
[C---:B0-----:R-:W-:Y:S01]  /*7360*/  @P0 IMAD.WIDE.U32 R168, R224.reuse, 0x10, R168 ;  /* 0x00000010e0a80825 */ /* 0x041fe200078e00a8 */
[----:B------:R-:W-:-:S04]  /*7370*/  IADD3 R224, PT, PT, R224, 0x20, RZ ;  /* 0x00000020e0e07810 */ /* 0x000fc80007ffe0ff */
[----:B------:R0:W-:Y:S02]  /*7380*/  @P0 STG.E.128 desc[UR6][R168.64], R32 ;  /* 0x00000020a8000986 */ /* 0x0001e4000c101d06 */
[----:B0-----:R-:W0:Y:S02]  /*7390*/  @P2 LDC.64 R168, c[0x0][0x468] ;  /* 0x00011a00ffa82b82 */ /* 0x001e240000000a00 */
[C---:B0-----:R-:W-:Y:S01]  /*73a0*/  @P2 IMAD.WIDE.U32 R168, R170.reuse, 0x10, R168 ;  /* 0x00000010aaa82825 */ /* 0x041fe200078e00a8 */
[----:B------:R-:W-:-:S04]  /*73b0*/  IADD3 R170, PT, PT, R170, 0x20, RZ ;  /* 0x00000020aaaa7810 */ /* 0x000fc80007ffe0ff */
[----:B------:R4:W-:Y:S03]  /*73c0*/  @P2 STG.E.128 desc[UR6][R168.64], R164 ;  /* 0x000000a4a8002986 */ /* 0x0009e6000c101d06 */
.L_x_16364:
[----:B------:R-:W-:Y:S05]  /*73d0*/  BSYNC.RECONVERGENT B1 ;  /* 0x0000000000017941 */ /* 0x000fea0003800200 */
.L_x_16363:
[----:B------:R-:W-:Y:S01]  /*73e0*/  ISETP.GE.U32.AND P0, PT, R6, 0xc0, PT ;  /* 0x000000c00600780c */ /* 0x000fe20003f06070 */
[----:B------:R-:W-:-:S12]  /*73f0*/  BSSY.RECONVERGENT B1, `(.L_x_16384) ;  /* 0x00000d0000017945 */ /* 0x000fd80003800200 */
[----:B------:R-:W-:Y:S05]  /*7400*/  @!P0 BRA `(.L_x_16385) ;  /* 0x0000000c00388947 */ /* 0x000fea0003800000 */
[----:B------:R-:W-:Y:S04]  /*7410*/  BSSY.RECONVERGENT B2, `(.L_x_16386) ;  /* 0x0000005000027945 */ /* 0x000fe80003800200 */
[----:B------:R-:W-:Y:S05]  /*7420*/  @!P2 BRA `(.L_x_16387) ;  /* 0x00000000000ca947 */ /* 0x000fea0003800000 */
[----:B-----5:R-:W0:Y:S02]  /*7430*/  LDC.64 R160, c[0x0][0x390] ;  /* 0x0000e400ffa07b82 */ /* 0x020e240000000a00 */
[----:B0-----:R-:W-:-:S06]  /*7440*/  IMAD.WIDE.U32 R160, R170, 0x10, R160 ;  /* 0x00000010aaa07825 */ /* 0x001fcc00078e00a0 */
[----:B------:R-:W5:Y:S02]  /*7450*/  LDG.E.128 R160, desc[UR6][R160.64] ;  /* 0x00000006a0a07981 */ /* 0x000f64000c1e1d00 */
.L_x_16387:
[----:B------:R-:W-:Y:S05]  /*7460*/  BSYNC.RECONVERGENT B2 ;  /* 0x0000000000027941 */ /* 0x000fea0003800200 */
.L_x_16386:
        /* <DEDUP_REMOVED lines=8> */
[----:B------:R-:W0:Y:S01]  /*74f0*/  @P2 LDC R35, c[0x0][0x40c] ;  /* 0x00010300ff232b82 */ /* 0x000e220000000800 */
[-CC-:B------:R-:W-:Y:S01]  /*7500*/  @P1 FFMA.FTZ R33, R10, R171.reuse, R2.reuse ;  /* 0x000000ab0a211223 */ /* 0x180fe20000010002 */
[-CC-:B------:R-:W-:Y:S01]  /*7510*/  @P1 FFMA.FTZ R34, R21, R171.reuse, R2.reuse ;  /* 0x000000ab15221223 */ /* 0x180fe20000010002 */
[----:B01234-:R-:W-:Y:S01]  /*7520*/  @P1 FFMA.FTZ R168, R192, R171, R2 ;  /* 0x000000abc0a81223 */ /* 0x01ffe20000010002 */
        /* <DEDUP_REMOVED lines=13> */
[----:B------:R-:W-:-:S04]  /*7600*/  @P2 FMUL.FTZ R35, R32, R35 ;  /* 0x0000002320232220 */ /* 0x000fc80000410000 */
        /* <DEDUP_REMOVED lines=19> */
.L_x_16390:
[----:B01234-:R-:W0:Y:S01]  /*7740*/  @P2 LDC R168, c[0x0][0x40c] ;  /* 0x00010300ffa82b82 */ /* 0x01fe220000000800 */
        /* <DEDUP_REMOVED lines=36> */
.L_x_16389:
        /* <DEDUP_REMOVED lines=23> */
[----:B01234-:R-:W-:Y:S01]  /*7b00*/  FFMA.FTZ R164, R10, R171, R2 ;  /* 0x000000ab0aa47223 */ /* 0x01ffe20000010002 */
        /* <DEDUP_REMOVED lines=8> */
.L_x_16394:
[----:B------:R-:W-:Y:S05]  /*7b90*/  BSYNC.RECONVERGENT B3 ;  /* 0x0000000000037941 */ /* 0x000fea0003800200 */
.L_x_16393:
[----:B------:R-:W-:Y:S04]  /*7ba0*/  BSSY.RECONVERGENT B3, `(.L_x_16395) ;  /* 0x000000b000037945 */ /* 0x000fe80003800200 */
[----:B------:R-:W-:Y:S05]  /*7bb0*/  @!P2 BRA `(.L_x_16396) ;  /* 0x000000000024a947 */ /* 0x000fea0003800000 */
[----:B01234-:R-:W-:Y:S01]  /*7bc0*/  FFMA.FTZ R165, R21, R171, R2 ;  /* 0x000000ab15a57223 */ /* 0x01ffe20000010002 */
        /* <DEDUP_REMOVED lines=8> */
.L_x_16396:
[----:B------:R-:W-:Y:S05]  /*7c50*/  BSYNC.RECONVERGENT B3 ;  /* 0x0000000000037941 */ /* 0x000fea0003800200 */
.L_x_16395:
[----:B------:R-:W-:Y:S04]  /*7c60*/  BSSY.RECONVERGENT B3, `(.L_x_16397) ;  /* 0x000000b000037945 */ /* 0x000fe80003800200 */
[----:B------:R-:W-:Y:S05]  /*7c70*/  @!P2 BRA `(.L_x_16398) ;  /* 0x000000000024a947 */ /* 0x000fea0003800000 */
        /* <DEDUP_REMOVED lines=9> */
.L_x_16398:
[----:B------:R-:W-:Y:S05]  /*7d10*/  BSYNC.RECONVERGENT B3 ;  /* 0x0000000000037941 */ /* 0x000fea0003800200 */
.L_x_16397:
[----:B------:R-:W-:Y:S05]  /*7d20*/  @!P2 BRA `(.L_x_16391) ;  /* 0x0000000000cca947 */ /* 0x000fea0003800000 */
[----:B01234-:R-:W-:Y:S01]  /*7d30*/  FMUL.FTZ R167, R35, UR12 ;  /* 0x0000000c23a77c20 */ /* 0x01ffe20008410000 */
[----:B------:R-:W-:-:S03]  /*7d40*/  HADD2.F32 R168, -RZ, R230.H0_H0 ;  /* 0x200000e6ffa87230 */ /* 0x000fc60000004100 */
[-C--:B-----5:R-:W-:Y:S02]  /*7d50*/  FFMA.FTZ R111, R163, R167.reuse, R111 ;  /* 0x000000a7a36f7223 */ /* 0x0a0fe4000001006f */
[----:B------:R-:W-:Y:S01]  /*7d60*/  FMUL.FTZ R167, R168, R167 ;  /* 0x000000a7a8a77220 */ /* 0x000fe20000410000 */
[----:B------:R-:W-:Y:S06]  /*7d70*/  BRA `(.L_x_16391) ;  /* 0x0000000000b87947 */ /* 0x000fec0003800000 */
.L_x_16392:
        /* <DEDUP_REMOVED lines=11> */
.L_x_16400:
[----:B------:R-:W-:Y:S05]  /*7e30*/  BSYNC.RECONVERGENT B3 ;  /* 0x0000000000037941 */ /* 0x000fea0003800200 */
.L_x_16399:
        /* <DEDUP_REMOVED lines=11> */
.L_x_16402:
[----:B------:R-:W-:Y:S05]  /*7ef0*/  BSYNC.RECONVERGENT B3 ;  /* 0x0000000000037941 */ /* 0x000fea0003800200 */
.L_x_16401:
        /* <DEDUP_REMOVED lines=11> */
.L_x_16404:
[----:B------:R-:W-:Y:S05]  /*7fb0*/  BSYNC.RECONVERGENT B3 ;  /* 0x0000000000037941 */ /* 0x000fea0003800200 */
.L_x_16403:
        /* <DEDUP_REMOVED lines=10> */
.L_x_16391:
[----:B------:R-:W-:Y:S05]  /*8060*/  BSYNC.RECONVERGENT B2 ;  /* 0x0000000000027941 */ /* 0x000fea0003800200 */
.L_x_16388:
[----:B01234-:R-:W0:Y:S02]  /*8070*/  @P0 LDC.64 R168, c[0x0][0x478] ;  /* 0x00011e00ffa80b82 */ /* 0x01fe240000000a00 */
[C---:B0-----:R-:W-:Y:S01]  /*8080*/  @P0 IMAD.WIDE.U32 R168, R224.reuse, 0x10, R168 ;  /* 0x00000010e0a80825 */ /* 0x041fe200078e00a8 */
[----:B------:R-:W-:-:S04]  /*8090*/  IADD3 R224, PT, PT, R224, 0x20, RZ ;  /* 0x00000020e0e07810 */ /* 0x000fc80007ffe0ff */
[----:B------:R0:W-:Y:S02]  /*80a0*/  @P0 STG.E.128 desc[UR6][R168.64], R32 ;  /* 0x00000020a8000986 */ /* 0x0001e4000c101d06 */
[----:B0-----:R-:W0:Y:S02]  /*80b0*/  @P2 LDC.64 R168, c[0x0][0x468] ;  /* 0x00011a00ffa82b82 */ /* 0x001e240000000a00 */
[C---:B0-----:R-:W-:Y:S01]  /*80c0*/  @P2 IMAD.WIDE.U32 R168, R170.reuse, 0x10, R168 ;  /* 0x00000010aaa82825 */ /* 0x041fe200078e00a8 */
[----:B------:R-:W-:-:S04]  /*80d0*/  IADD3 R170, PT, PT, R170, 0x20, RZ ;  /* 0x00000020aaaa7810 */ /* 0x000fc80007ffe0ff */
[----:B------:R0:W-:Y:S03]  /*80e0*/  @P2 STG.E.128 desc[UR6][R168.64], R164 ;  /* 0x000000a4a8002986 */ /* 0x0001e6000c101d06 */
.L_x_16385:
[----:B------:R-:W-:Y:S05]  /*80f0*/  BSYNC.RECONVERGENT B1 ;  /* 0x0000000000017941 */ /* 0x000fea0003800200 */
.L_x_16384:
        /* <DEDUP_REMOVED lines=8> */
.L_x_16408:
[----:B------:R-:W-:Y:S05]  /*8180*/  BSYNC.RECONVERGENT B2 ;  /* 0x0000000000027941 */ /* 0x000fea0003800200 */
.L_x_16407:
        /* <DEDUP_REMOVED lines=45> */
.L_x_16411:
        /* <DEDUP_REMOVED lines=37> */
.L_x_16410:
        /* <DEDUP_REMOVED lines=32> */
.L_x_16415:
[----:B------:R-:W-:Y:S05]  /*88b0*/  BSYNC.RECONVERGENT B3 ;  /* 0x0000000000037941 */ /* 0x000fea0003800200 */
.L_x_16414:
        /* <DEDUP_REMOVED lines=11> */
.L_x_16417:
[----:B------:R-:W-:Y:S05]  /*8970*/  BSYNC.RECONVERGENT B3 ;  /* 0x0000000000037941 */ /* 0x000fea0003800200 */
.L_x_16416:
        /* <DEDUP_REMOVED lines=11> */
.L_x_16419:
[----:B------:R-:W-:Y:S05]  /*8a30*/  BSYNC.RECONVERGENT B3 ;  /* 0x0000000000037941 */ /* 0x000fea0003800200 */
.L_x_16418:
[----:B------:R-:W-:Y:S05]  /*8a40*/  @!P2 BRA `(.L_x_16412) ;  /* 0x0000000000cca947 */ /* 0x000fea0003800000 */
[----:B01234-:R-:W-:Y:S01]  /*8a50*/  FMUL.FTZ R167, R35, UR12 ;  /* 0x0000000c23a77c20 */ /* 0x01ffe20008410000 */
[----:B------:R-:W-:-:S03]  /*8a60*/  HADD2.F32 R168, -RZ, R228.H0_H0 ;  /* 0x200000e4ffa87230 */ /* 0x000fc60000004100 */
[-C--:B-----5:R-:W-:Y:S02]  /*8a70*/  FFMA.FTZ R115, R163, R167.reuse, R115 ;  /* 0x000000a7a3737223 */ /* 0x0a0fe40000010073 */
[----:B------:R-:W-:Y:S01]  /*8a80*/  FMUL.FTZ R167, R168, R167 ;  /* 0x000000a7a8a77220 */ /* 0x000fe20000410000 */
[----:B------:R-:W-:Y:S06]  /*8a90*/  BRA `(.L_x_16412) ;  /* 0x0000000000b87947 */ /* 0x000fec0003800000 */
.L_x_16413:
        /* <DEDUP_REMOVED lines=11> */
.L_x_16421:
[----:B------:R-:W-:Y:S05]  /*8b50*/  BSYNC.RECONVERGENT B3 ;  /* 0x0000000000037941 */ /* 0x000fea0003800200 */
.L_x_16420:
        /* <DEDUP_REMOVED lines=11> */
.L_x_16423:
[----:B------:R-:W-:Y:S05]  /*8c10*/  BSYNC.RECONVERGENT B3 ;  /* 0x0000000000037941 */ /* 0x000fea0003800200 */
.L_x_16422:
        /* <DEDUP_REMOVED lines=11> */
.L_x_16425:
[----:B------:R-:W-:Y:S05]  /*8cd0*/  BSYNC.RECONVERGENT B3 ;  /* 0x0000000000037941 */ /* 0x000fea0003800200 */
.L_x_16424:
        /* <DEDUP_REMOVED lines=10> */
.L_x_16412:
[----:B------:R-:W-:Y:S05]  /*8d80*/  BSYNC.RECONVERGENT B2 ;  /* 0x0000000000027941 */ /* 0x000fea0003800200 */
.L_x_16409:
        /* <DEDUP_REMOVED lines=8> */
.L_x_16406:
[----:B------:R-:W-:Y:S05]  /*8e10*/  BSYNC.RECONVERGENT B1 ;  /* 0x0000000000017941 */ /* 0x000fea0003800200 */
.L_x_16405:
        /* <DEDUP_REMOVED lines=8> */
.L_x_16429:
[----:B------:R-:W-:Y:S05]  /*8ea0*/  BSYNC.RECONVERGENT B2 ;  /* 0x0000000000027941 */ /* 0x000fea0003800200 */
.L_x_16428:
        /* <DEDUP_REMOVED lines=8> */
[-CC-:B------:R-:W-:Y:S01]  /*8f30*/  @P1 FFMA.FTZ R4, R182, R171.reuse, R2.reuse ;  /* 0x000000abb6041223 */ /* 0x180fe20000010002 */
[-CC-:B------:R-:W-:Y:S01]  /*8f40*/  @P1 FFMA.FTZ R32, R215, R171.reuse, R2.reuse ;  /* 0x000000abd7201223 */ /* 0x180fe20000010002 */
[----:B------:R-:W0:Y:S01]  /*8f50*/  @P2 LDC R35, c[0x0][0x40c] ;  /* 0x00010300ff232b82 */ /* 0x000e220000000800 */
[-C--:B------:R-:W-:Y:S01]  /*8f60*/  @P1 FFMA.FTZ R33, R197, R171.reuse, R2 ;  /* 0x000000abc5211223 */ /* 0x080fe20000010002 */
[----:B------:R-:W-:Y:S01]  /*8f70*/  @P1 FADD.FTZ R34, R196, -R4 ;  /* 0x80000004c4221221 */ /* 0x000fe20000010000 */
[----:B------:R-:W-:Y:S01]  /*8f80*/  @P1 FADD.FTZ R32, R213, -R32 ;  /* 0x80000020d5201221 */ /* 0x000fe20000010000 */
[----:B01234-:R-:W-:Y:S01]  /*8f90*/  @P1 FFMA.FTZ R168, R199, R171, R2 ;  /* 0x000000abc7a81223 */ /* 0x01ffe20000010002 */
[----:B------:R-:W-:Y:S02]  /*8fa0*/  MOV R2, R159 ;  /* 0x0000009f00027202 */ /* 0x000fe40000000f00 */
[C---:B------:R-:W-:Y:S01]  /*8fb0*/  @P1 FFMA.FTZ R2, R3.reuse, R32, R159 ;  /* 0x0000002003021223 */ /* 0x040fe2000001009f */
[----:B------:R-:W0:Y:S01]  /*8fc0*/  @P2 LDC R4, c[0x0][0x40c] ;  /* 0x00010300ff042b82 */ /* 0x000e220000000800 */
[----:B------:R-:W-:Y:S01]  /*8fd0*/  MOV R32, R156 ;  /* 0x0000009c00207202 */ /* 0x000fe20000000f00 */
[----:B------:R-:W-:Y:S01]  /*8fe0*/  @P1 FFMA.FTZ R32, R3, R34, R156 ;  /* 0x0000002203201223 */ /* 0x000fe2000001009c */
[----:B------:R-:W-:Y:S01]  /*8ff0*/  @P1 FADD.FTZ R34, R198, -R33 ;  /* 0x80000021c6221221 */ /* 0x000fe20000010000 */
[----:B------:R-:W-:Y:S01]  /*9000*/  @P1 FADD.FTZ R168, R201, -R168 ;  /* 0x800000a8c9a81221 */ /* 0x000fe20000010000 */
[----:B------:R-:W-:-:S02]  /*9010*/  MOV R33, R157 ;  /* 0x0000009d00217202 */ /* 0x000fc40000000f00 */
[C---:B------:R-:W-:Y:S01]  /*9020*/  @P1 FFMA.FTZ R33, R3.reuse, R34, R157 ;  /* 0x0000002203211223 */ /* 0x040fe2000001009d */
[----:B------:R-:W1:Y:S01]  /*9030*/  @P2 LDC R169, c[0x0][0x40c] ;  /* 0x00010300ffa92b82 */ /* 0x000e620000000800 */
[----:B------:R-:W-:Y:S01]  /*9040*/  MOV R34, R158 ;  /* 0x0000009e00227202 */ /* 0x000fe20000000f00 */
[----:B------:R-:W-:Y:S01]  /*9050*/  @P1 FFMA.FTZ R34, R3, R168, R158 ;  /* 0x000000a803221223 */ /* 0x000fe2000001009e */
[----:B------:R-:W-:Y:S02]  /*9060*/  @P2 HADD2.F32 R3, -RZ, R227.H1_H1 ;  /* 0x300000e3ff032230 */ /* 0x000fe40000004100 */
[----:B------:R-:W-:-:S04]  /*9070*/  @P2 FMUL.FTZ R35, R33, R35 ;  /* 0x0000002321232220 */ /* 0x000fc80000410000 */
[----:B-----5:R-:W-:Y:S01]  /*9080*/  @P2 FFMA.FTZ R117, R161, R35, R117 ;  /* 0x00000023a1752223 */ /* 0x020fe20000010075 */
[----:B0-----:R-:W-:-:S04]  /*9090*/  @P2 FMUL.FTZ R4, R32, R4 ;  /* 0x0000000420042220 */ /* 0x001fc80000410000 */
[----:B------:R-:W-:Y:S01]  /*90a0*/  @P2 FMUL.FTZ R164, R4, R3 ;  /* 0x0000000304a42220 */ /* 0x000fe20000410000 */
[----:B------:R-:W-:Y:S02]  /*90b0*/  @P2 HADD2.F32 R3, -RZ, R227.H0_H0 ;  /* 0x200000e3ff032230 */ /* 0x000fe40000004100 */
[----:B------:R-:W-:Y:S01]  /*90c0*/  @P2 FFMA.FTZ R116, R160, R4, R116 ;  /* 0x00000004a0742223 */ /* 0x000fe20000010074 */
[----:B-1----:R-:W-:Y:S02]  /*90d0*/  @P2 FMUL.FTZ R169, R34, R169 ;  /* 0x000000a922a92220 */ /* 0x002fe40000410000 */
[----:B------:R-:W-:Y:S01]  /*90e0*/  @P2 FMUL.FTZ R165, R35, R3 ;  /* 0x0000000323a52220 */ /* 0x000fe20000410000 */
[----:B------:R-:W-:Y:S02]  /*90f0*/  @P2 HADD2.F32 R3, -RZ, R226.H1_H1 ;  /* 0x300000e2ff032230 */ /* 0x000fe40000004100 */
[----:B------:R-:W-:Y:S01]  /*9100*/  @P2 FFMA.FTZ R118, R162, R169, R118 ;  /* 0x000000a9a2762223 */ /* 0x000fe20000010076 */
[----:B------:R-:W-:-:S02]  /*9110*/  MOV R35, R2 ;  /* 0x0000000200237202 */ /* 0x000fc40000000f00 */
[----:B------:R-:W-:Y:S01]  /*9120*/  @P2 FMUL.FTZ R166, R169, R3 ;  /* 0x00000003a9a62220 */ /* 0x000fe20000410000 */
[----:B------:R-:W-:Y:S06]  /*9130*/  @!P2 BRA `(.L_x_16433) ;  /* 0x000000080060a947 */ /* 0x000fec0003800000 */
[----:B------:R-:W-:Y:S01]  /*9140*/  FMUL.FTZ R167, R2, UR12 ;  /* 0x0000000c02a77c20 */ /* 0x000fe20008410000 */
[----:B------:R-:W-:-:S03]  /*9150*/  HADD2.F32 R2, -RZ, R226.H0_H0 ;  /* 0x200000e2ff027230 */ /* 0x000fc60000004100 */
[----:B------:R-:W-:Y:S02]  /*9160*/  FFMA.FTZ R119, R163, R167, R119 ;  /* 0x000000a7a3777223 */ /* 0x000fe40000010077 */
[----:B------:R-:W-:Y:S01]  /*9170*/  FMUL.FTZ R167, R167, R2 ;  /* 0x00000002a7a77220 */ /* 0x000fe20000410000 */
[----:B------:R-:W-:Y:S06]  /*9180*/  BRA `(.L_x_16433) ;  /* 0x00000008004c7947 */ /* 0x000fec0003800000 */
.L_x_16432:
[----:B01234-:R-:W0:Y:S01]  /*9190*/  @P2 LDC R168, c[0x0][0x40c] ;  /* 0x00010300ffa82b82 */ /* 0x01fe220000000800 */
[-CC-:B------:R-:W-:Y:S01]  /*91a0*/  @P1 FFMA.FTZ R4, R182, R171.reuse, R2.reuse ;  /* 0x000000abb6041223 */ /* 0x180fe20000010002 */
[----:B------:R-:W-:Y:S01]  /*91b0*/  MOV R169, R156 ;  /* 0x0000009c00a97202 */ /* 0x000fe20000000f00 */
[----:B------:R-:W-:Y:S02]  /*91c0*/  @P1 FFMA.FTZ R172, R197, R171, R2 ;  /* 0x000000abc5ac1223 */ /* 0x000fe40000010002 */
[----:B------:R-:W-:Y:S02]  /*91d0*/  @P1 FADD.FTZ R4, R196, -R4 ;  /* 0x80000004c4041221 */ /* 0x000fe40000010000 */
[----:B------:R-:W-:Y:S02]  /*91e0*/  @P1 FADD.FTZ R172, R198, -R172 ;  /* 0x800000acc6ac1221 */ /* 0x000fe40000010000 */
[C---:B------:R-:W-:Y:S01]  /*91f0*/  @P1 FFMA.FTZ R169, R3.reuse, R4, R156 ;  /* 0x0000000403a91223 */ /* 0x040fe2000001009c */
[----:B------:R-:W-:Y:S01]  /*9200*/  MOV R4, R157 ;  /* 0x0000009d00047202 */ /* 0x000fe20000000f00 */
[----:B------:R-:W-:Y:S01]  /*9210*/  @P1 FFMA.FTZ R4, R3, R172, R157 ;  /* 0x000000ac03041223 */ /* 0x000fe2000001009d */
[----:B------:R-:W-:-:S04]  /*9220*/  @P1 FFMA.FTZ R172, R199, R171, R2 ;  /* 0x000000abc7ac1223 */ /* 0x000fc80000010002 */
[----:B------:R-:W-:Y:S01]  /*9230*/  @P1 FADD.FTZ R172, R201, -R172 ;  /* 0x800000acc9ac1221 */ /* 0x000fe20000010000 */
[----:B0-----:R-:W-:Y:S01]  /*9240*/  @P2 FMUL.FTZ R168, R169, R168 ;  /* 0x000000a8a9a82220 */ /* 0x001fe20000410000 */
[----:B------:R-:W-:-:S03]  /*9250*/  @P2 HADD2.F32 R169, -RZ, R227.H1_H1 ;  /* 0x300000e3ffa92230 */ /* 0x000fc60000004100 */
[-C--:B-----5:R-:W-:Y:S02]  /*9260*/  @P2 FFMA.FTZ R116, R160, R168.reuse, R116 ;  /* 0x000000a8a0742223 */ /* 0x0a0fe40000010074 */
[----:B------:R-:W-:Y:S01]  /*9270*/  @P2 FMUL.FTZ R164, R169, R168 ;  /* 0x000000a8a9a42220 */ /* 0x000fe20000410000 */
[----:B------:R-:W-:Y:S01]  /*9280*/  MOV R169, R158 ;  /* 0x0000009e00a97202 */ /* 0x000fe20000000f00 */
[----:B------:R-:W0:Y:S01]  /*9290*/  @P2 LDC R168, c[0x0][0x40c] ;  /* 0x00010300ffa82b82 */ /* 0x000e220000000800 */
[----:B------:R-:W-:-:S07]  /*92a0*/  @P1 FFMA.FTZ R169, R3, R172, R158 ;  /* 0x000000ac03a91223 */ /* 0x000fce000001009e */
[----:B------:R-:W1:Y:S01]  /*92b0*/  @P2 LDC R172, c[0x0][0x40c] ;  /* 0x00010300ffac2b82 */ /* 0x000e620000000800 */
[----:B0-----:R-:W-:Y:S01]  /*92c0*/  @P2 FMUL.FTZ R168, R4, R168 ;  /* 0x000000a804a82220 */ /* 0x001fe20000410000 */
[----:B------:R-:W-:-:S03]  /*92d0*/  @P2 HADD2.F32 R4, -RZ, R227.H0_H0 ;  /* 0x200000e3ff042230 */ /* 0x000fc60000004100 */
[-C--:B------:R-:W-:Y:S02]  /*92e0*/  @P2 FFMA.FTZ R117, R161, R168.reuse, R117 ;  /* 0x000000a8a1752223 */ /* 0x080fe40000010075 */
[----:B------:R-:W-:Y:S01]  /*92f0*/  @P2 FMUL.FTZ R165, R4, R168 ;  /* 0x000000a804a52220 */ /* 0x000fe20000410000 */
[----:B------:R-:W-:Y:S02]  /*9300*/  @P2 HADD2.F32 R4, -RZ, R226.H1_H1 ;  /* 0x300000e2ff042230 */ /* 0x000fe40000004100 */
[----:B-1----:R-:W-:-:S04]  /*9310*/  @P2 FMUL.FTZ R172, R169, R172 ;  /* 0x000000aca9ac2220 */ /* 0x002fc80000410000 */
[-C--:B------:R-:W-:Y:S01]  /*9320*/  @P2 FMUL.FTZ R166, R4, R172.reuse ;  /* 0x000000ac04a62220 */ /* 0x080fe20000410000 */
[----:B------:R-:W-:Y:S01]  /*9330*/  @P2 FFMA.FTZ R118, R162, R172, R118 ;  /* 0x000000aca2762223 */ /* 0x000fe20000010076 */
[----:B------:R-:W-:Y:S06]  /*9340*/  @!P2 BRA `(.L_x_16433) ;  /* 0x0000000400dca947 */ /* 0x000fec0003800000 */
[----:B------:R-:W-:Y:S01]  /*9350*/  @P1 FFMA.FTZ R2, R215, R171, R2 ;  /* 0x000000abd7021223 */ /* 0x000fe20000010002 */
[----:B------:R-:W-:-:S03]  /*9360*/  MOV R4, R159 ;  /* 0x0000009f00047202 */ /* 0x000fc60000000f00 */
[----:B------:R-:W-:-:S04]  /*9370*/  @P1 FADD.FTZ R2, R213, -R2 ;  /* 0x80000002d5021221 */ /* 0x000fc80000010000 */
[----:B------:R-:W-:Y:S01]  /*9380*/  @P1 FFMA.FTZ R4, R3, R2, R159 ;  /* 0x0000000203041223 */ /* 0x000fe2000001009f */
[----:B------:R-:W-:-:S03]  /*9390*/  HADD2.F32 R2, -RZ, R226.H0_H0 ;  /* 0x200000e2ff027230 */ /* 0x000fc60000004100 */
[----:B------:R-:W-:-:S04]  /*93a0*/  FMUL.FTZ R167, R4, UR12 ;  /* 0x0000000c04a77c20 */ /* 0x000fc80008410000 */
[-C--:B------:R-:W-:Y:S01]  /*93b0*/  FFMA.FTZ R119, R163, R167.reuse, R119 ;  /* 0x000000a7a3777223 */ /* 0x080fe20000010077 */
[----:B------:R-:W-:Y:S01]  /*93c0*/  FMUL.FTZ R167, R2, R167 ;  /* 0x000000a702a77220 */ /* 0x000fe20000410000 */
[----:B------:R-:W-:Y:S06]  /*93d0*/  BRA `(.L_x_16433) ;  /* 0x0000000400b87947 */ /* 0x000fec0003800000 */
.L_x_16431:
[----:B------:R-:W-:-:S04]  /*93e0*/  UISETP.NE.U32.AND UP0, UPT, UR14, URZ, UPT ;  /* 0x000000ff0e00728c */ /* 0x000fc8000bf05070 */
[----:B------:R-:W-:-:S06]  /*93f0*/  UISETP.NE.AND.EX UP0, UPT, UR15, URZ, UPT, UP0 ;  /* 0x000000ff0f00728c */ /* 0x000fcc000bf05300 */
[----:B------:R-:W-:-:S13]  /*9400*/  PLOP3.LUT P0, PT, PT, PT, UP0, 0x80, 0x8 ;  /* 0x000000000008781c */ /* 0x000fda0003f0f008 */
[----:B------:R-:W-:Y:S05]  /*9410*/  @!P0 BRA `(.L_x_16434) ;  /* 0x0000000000f08947 */ /* 0x000fea0003800000 */
[----:B------:R-:W-:Y:S01]  /*9420*/  BSSY.RECONVERGENT B3, `(.L_x_16435) ;  /* 0x000000c000037945 */ /* 0x000fe20003800200 */
[----:B------:R-:W-:-:S03]  /*9430*/  ISETP.GT.AND P3, PT, R4, RZ, PT ;  /* 0x000000ff0400720c */ /* 0x000fc60003f64270 */
[----:B------:R-:W-:Y:S10]  /*9440*/  @!P2 BRA `(.L_x_16436) ;  /* 0x000000000024a947 */ /* 0x000ff40003800000 */
[----:B------:R-:W-:Y:S01]  /*9450*/  FFMA.FTZ R32, R182, R171, R2 ;  /* 0x000000abb6207223 */ /* 0x000fe20000010002 */
[----:B------:R-:W-:-:S03]  /*9460*/  ISETP.GT.AND P1, PT, R4, RZ, PT ;  /* 0x000000ff0400720c */ /* 0x000fc60003f24270 */
[----:B------:R-:W-:-:S04]  /*9470*/  FADD.FTZ R32, R196, -R32 ;  /* 0x80000020c4207221 */ /* 0x000fc80000010000 */
[----:B------:R-:W-:-:S05]  /*9480*/  FMUL.FTZ R32, R3, R32 ;  /* 0x0000002003207220 */ /* 0x000fca0000410000 */
[----:B------:R-:W-:-:S05]  /*9490*/  FSEL R32, R32, RZ, P1 ;  /* 0x000000ff20207208 */ /* 0x000fca0000800000 */
[----:B01234-:R-:W-:Y:S01]  /*94a0*/  FMUL.FTZ R164, R32, UR12 ;  /* 0x0000000c20a47c20 */ /* 0x01ffe20008410000 */
[----:B------:R-:W-:-:S03]  /*94b0*/  HADD2.F32 R32, -RZ, R227.H1_H1 ;  /* 0x300000e3ff207230 */ /* 0x000fc60000004100 */
[-C--:B-----5:R-:W-:Y:S02]  /*94c0*/  FFMA.FTZ R116, R160, R164.reuse, R116 ;  /* 0x000000a4a0747223 */ /* 0x0a0fe40000010074 */
[----:B------:R-:W-:-:S07]  /*94d0*/  FMUL.FTZ R164, R32, R164 ;  /* 0x000000a420a47220 */ /* 0x000fce0000410000 */
.L_x_16436:
[----:B------:R-:W-:Y:S05]  /*94e0*/  BSYNC.RECONVERGENT B3 ;  /* 0x0000000000037941 */ /* 0x000fea0003800200 */
.L_x_16435:
[----:B------:R-:W-:Y:S04]  /*94f0*/  BSSY.RECONVERGENT B3, `(.L_x_16437) ;  /* 0x000000b000037945 */ /* 0x000fe80003800200 */
[----:B------:R-:W-:Y:S05]  /*9500*/  @!P2 BRA `(.L_x_16438) ;  /* 0x000000000024a947 */ /* 0x000fea0003800000 */
[----:B------:R-:W-:Y:S01]  /*9510*/  FFMA.FTZ R32, R197, R171, R2 ;  /* 0x000000abc5207223 */ /* 0x000fe20000010002 */
[----:B------:R-:W-:-:S03]  /*9520*/  ISETP.GT.AND P1, PT, R4, RZ, PT ;  /* 0x000000ff0400720c */ /* 0x000fc60003f24270 */
[----:B------:R-:W-:-:S04]  /*9530*/  FADD.FTZ R32, R198, -R32 ;  /* 0x80000020c6207221 */ /* 0x000fc80000010000 */
[----:B------:R-:W-:-:S05]  /*9540*/  FMUL.FTZ R32, R3, R32 ;  /* 0x0000002003207220 */ /* 0x000fca0000410000 */
[----:B------:R-:W-:-:S05]  /*9550*/  FSEL R32, R32, RZ, P1 ;  /* 0x000000ff20207208 */ /* 0x000fca0000800000 */
[----:B01234-:R-:W-:Y:S01]  /*9560*/  FMUL.FTZ R165, R32, UR12 ;  /* 0x0000000c20a57c20 */ /* 0x01ffe20008410000 */
[----:B------:R-:W-:-:S03]  /*9570*/  HADD2.F32 R32, -RZ, R227.H0_H0 ;  /* 0x200000e3ff207230 */ /* 0x000fc60000004100 */
[-C--:B-----5:R-:W-:Y:S02]  /*9580*/  FFMA.FTZ R117, R161, R165.reuse, R117 ;  /* 0x000000a5a1757223 */ /* 0x0a0fe40000010075 */
[----:B------:R-:W-:-:S07]  /*9590*/  FMUL.FTZ R165, R32, R165 ;  /* 0x000000a520a57220 */ /* 0x000fce0000410000 */
.L_x_16438:
[----:B------:R-:W-:Y:S05]  /*95a0*/  BSYNC.RECONVERGENT B3 ;  /* 0x0000000000037941 */ /* 0x000fea0003800200 */
.L_x_16437:
        /* <DEDUP_REMOVED lines=8> */
[----:B01234-:R-:W-:-:S04]  /*9630*/  FMUL.FTZ R166, R32, UR12 ;  /* 0x0000000c20a67c20 */ /* 0x01ffc80008410000 */
[-C--:B-----5:R-:W-:Y:S01]  /*9640*/  FFMA.FTZ R118, R162, R166.reuse, R118 ;  /* 0x000000a6a2767223 */ /* 0x0a0fe20000010076 */
[----:B------:R-:W-:-:S07]  /*9650*/  FMUL.FTZ R166, R4, R166 ;  /* 0x000000a604a67220 */ /* 0x000fce0000410000 */
.L_x_16440:
[----:B------:R-:W-:Y:S05]  /*9660*/  BSYNC.RECONVERGENT B3 ;  /* 0x0000000000037941 */ /* 0x000fea0003800200 */
.L_x_16439:
        /* <DEDUP_REMOVED lines=14> */
[----:B------:R-:W-:Y:S02]  /*9750*/  FSEL R33, R4, RZ, P3 ;  /* 0x000000ff04217208 */ /* 0x000fe40001800000 */
[----:B------:R-:W-:Y:S02]  /*9760*/  FSEL R32, R3, RZ, P3 ;  /* 0x000000ff03207208 */ /* 0x000fe40001800000 */
[----:B------:R-:W-:Y:S01]  /*9770*/  MOV R35, R2 ;  /* 0x0000000200237202 */ /* 0x000fe20000000f00 */
[----:B------:R-:W-:Y:S06]  /*9780*/  @!P2 BRA `(.L_x_16433) ;  /* 0x0000000000cca947 */ /* 0x000fec0003800000 */
[----:B01234-:R-:W-:Y:S01]  /*9790*/  FMUL.FTZ R167, R2, UR12 ;  /* 0x0000000c02a77c20 */ /* 0x01ffe20008410000 */
[----:B------:R-:W-:-:S03]  /*97a0*/  HADD2.F32 R2, -RZ, R226.H0_H0 ;  /* 0x200000e2ff027230 */ /* 0x000fc60000004100 */
[-C--:B-----5:R-:W-:Y:S02]  /*97b0*/  FFMA.FTZ R119, R163, R167.reuse, R119 ;  /* 0x000000a7a3777223 */ /* 0x0a0fe40000010077 */
[----:B------:R-:W-:Y:S01]  /*97c0*/  FMUL.FTZ R167, R2, R167 ;  /* 0x000000a702a77220 */ /* 0x000fe20000410000 */
[----:B------:R-:W-:Y:S06]  /*97d0*/  BRA `(.L_x_16433) ;  /* 0x0000000000b87947 */ /* 0x000fec0003800000 */
.L_x_16434:
[----:B01234-:R-:W0:Y:S01]  /*97e0*/  @P2 LDC R168, c[0x0][0x40c] ;  /* 0x00010300ffa82b82 */ /* 0x01fe220000000800 */
        /* <DEDUP_REMOVED lines=11> */
.L_x_16442:
[----:B------:R-:W-:Y:S05]  /*98a0*/  BSYNC.RECONVERGENT B3 ;  /* 0x0000000000037941 */ /* 0x000fea0003800200 */
.L_x_16441:
        /* <DEDUP_REMOVED lines=11> */
.L_x_16444:
[----:B------:R-:W-:Y:S05]  /*9960*/  BSYNC.RECONVERGENT B3 ;  /* 0x0000000000037941 */ /* 0x000fea0003800200 */
.L_x_16443:
[----:B------:R-:W-:Y:S01]  /*9970*/  BSSY.RECONVERGENT B3, `(.L_x_16445) ;  /* 0x000000c000037945 */ /* 0x000fe20003800200 */
[----:B------:R-:W-:-:S03]  /*9980*/  FFMA.FTZ R169, R215, R171, R2 ;  /* 0x000000abd7a97223 */ /* 0x000fc60000010002 */
        /* <DEDUP_REMOVED lines=8> */
[-C--:B-----5:R-:W-:Y:S02]  /*9a10*/  FFMA.FTZ R118, R162, R166.reuse, R118 ;  /* 0x000000a6a2767223 */ /* 0x0a0fe40000010076 */
[----:B------:R-:W-:-:S07]  /*9a20*/  FMUL.FTZ R166, R2, R166 ;  /* 0x000000a602a67220 */ /* 0x000fce0000410000 */
.L_x_16446:
[----:B------:R-:W-:Y:S05]  /*9a30*/  BSYNC.RECONVERGENT B3 ;  /* 0x0000000000037941 */ /* 0x000fea0003800200 */
.L_x_16445:
[----:B------:R-:W-:Y:S01]  /*9a40*/  FADD.FTZ R169, R213, -R169 ;  /* 0x800000a9d5a97221 */ /* 0x000fe20000010000 */
[----:B------:R-:W-:Y:S01]  /*9a50*/  ISETP.GT.AND P1, PT, R4, RZ, PT ;  /* 0x000000ff0400720c */ /* 0x000fe20003f24270 */
[----:B------:R-:W-:Y:S02]  /*9a60*/  @P2 HADD2.F32 R2, -RZ, R226.H0_H0 ;  /* 0x200000e2ff022230 */ /* 0x000fe40000004100 */
[----:B------:R-:W-:-:S05]  /*9a70*/  FMUL.FTZ R169, R3, R169 ;  /* 0x000000a903a97220 */ /* 0x000fca0000410000 */
[----:B------:R-:W-:-:S05]  /*9a80*/  FSEL R169, R169, RZ, P1 ;  /* 0x000000ffa9a97208 */ /* 0x000fca0000800000 */
[----:B0-----:R-:W-:-:S04]  /*9a90*/  @P2 FMUL.FTZ R168, R169, R168 ;  /* 0x000000a8a9a82220 */ /* 0x001fc80000410000 */
[-C--:B------:R-:W-:Y:S01]  /*9aa0*/  @P2 FMUL.FTZ R167, R2, R168.reuse ;  /* 0x000000a802a72220 */ /* 0x080fe20000410000 */
[----:B-----5:R-:W-:-:S07]  /*9ab0*/  @P2 FFMA.FTZ R119, R163, R168, R119 ;  /* 0x000000a8a3772223 */ /* 0x020fce0000010077 */
.L_x_16433:
[----:B------:R-:W-:Y:S05]  /*9ac0*/  BSYNC.RECONVERGENT B2 ;  /* 0x0000000000027941 */ /* 0x000fea0003800200 */
.L_x_16430:
[----:B01234-:R-:W0:Y:S08]  /*9ad0*/  @P0 LDC.64 R168, c[0x0][0x478] ;  /* 0x00011e00ffa80b82 */ /* 0x01fe300000000a00 */
[----:B------:R-:W1:Y:S01]  /*9ae0*/  @P2 LDC.64 R2, c[0x0][0x468] ;  /* 0x00011a00ff022b82 */ /* 0x000e620000000a00 */
[----:B0-----:R-:W-:-:S05]  /*9af0*/  @P0 IMAD.WIDE.U32 R168, R224, 0x10, R168 ;  /* 0x00000010e0a80825 */ /* 0x001fca00078e00a8 */
[----:B------:R0:W-:Y:S01]  /*9b00*/  @P0 STG.E.128 desc[UR6][R168.64], R32 ;  /* 0x00000020a8000986 */ /* 0x0001e2000c101d06 */
[----:B-1----:R-:W-:-:S05]  /*9b10*/  @P2 IMAD.WIDE.U32 R2, R170, 0x10, R2 ;  /* 0x00000010aa022825 */ /* 0x002fca00078e0002 */
[----:B------:R0:W-:Y:S02]  /*9b20*/  @P2 STG.E.128 desc[UR6][R2.64], R164 ;  /* 0x000000a402002986 */ /* 0x0001e4000c101d06 */
.L_x_16427:
[----:B------:R-:W-:Y:S05]  /*9b30*/  BSYNC.RECONVERGENT B1 ;  /* 0x0000000000017941 */ /* 0x000fea0003800200 */
.L_x_16426:
[----:B0-----:R-:W0:Y:S02]  /*9b40*/  LDC.64 R2, c[0x0][0x380] ;  /* 0x0000e000ff027b82 */ /* 0x001e240000000a00 */
[----:B0-----:R-:W-:-:S04]  /*9b50*/  LEA R5, R2, R5, 0x2 ;  /* 0x0000000502057211 */ /* 0x001fc800078e10ff */
[----:B------:R-:W-:-:S13]  /*9b60*/  ISETP.GE.AND P0, PT, R5, R3, PT ;  /* 0x000000030500720c */ /* 0x000fda0003f06270 */
[----:B------:R-:W-:Y:S05]  /*9b70*/  @!P0 BRA `(.L_x_16447) ;  /* 0xffffff7400948947 */ /* 0x000fea000383ffff */
.L_x_16260:
[----:B------:R-:W-:Y:S05]  /*9b80*/  BSYNC B0 ;  /* 0x0000000000007941 */ /* 0x000fea0003800000 */
.L_x_16259:
[----:B-1234-:R-:W0:Y:S01]  /*9b90*/  S2R R168, SR_TID.X ;  /* 0x0000000000a87919 */ /* 0x01ee220000002100 */
[----:B------:R-:W-:Y:S01]  /*9ba0*/  MOV R4, 0x400 ;  /* 0x0000040000047802 */ /* 0x000fe20000000f00 */
[----:B------:R-:W-:Y:S05]  /*9bb0*/  WARPSYNC.ALL ;  /* 0x0000000000007948 */ /* 0x000fea0003800000 */
[----:B------:R-:W1:Y:S01]  /*9bc0*/  S2R R5, SR_CgaCtaId ;  /* 0x0000000000057919 */ /* 0x000e620000008800 */
[----:B------:R-:W2:Y:S01]  /*9bd0*/  S2UR UR4, SR_CTAID.X ;  /* 0x00000000000479c3 */ /* 0x000ea20000002500 */
[----:B------:R-:W3:Y:S01]  /*9be0*/  LDCU.128 UR16, c[0x0][0x440] ;  /* 0x00008800ff1077ac */ /* 0x000ee20008000c00 */
[----:B------:R-:W-:Y:S01]  /*9bf0*/  BSSY.RECONVERGENT B0, `(.L_x_16448) ;  /* 0x0000096000007945 */ /* 0x000fe20003800200 */
[----:B0----5:R-:W-:-:S02]  /*9c00*/  SHF.L.U32 R2, R168, 0x7, RZ ;  /* 0x00000007a8027819 */ /* 0x021fc400000006ff */
        /* <DEDUP_REMOVED lines=11> */
[----:B------:R0:W-:Y:S04]  /*9cc0*/  STS.128 [R0+0xa00], R76 ;  /* 0x000a004c00007388 */ /* 0x0001e80000000c00 */
[----:B------:R-:W-:Y:S04]  /*9cd0*/  STS.128 [R0+0xc00], R80 ;  /* 0x000c005000007388 */ /* 0x000fe80000000c00 */
[----:B------:R-:W-:Y:S01]  /*9ce0*/  STS.128 [R0+0xe00], R84 ;  /* 0x000e005400007388 */ /* 0x000fe20000000c00 */
[----:B------:R-:W-:Y:S01]  /*9cf0*/  BAR.SYNC.DEFER_BLOCKING 0x0 ;  /* 0x0000000000007b1d */ /* 0x000fe20000010000 */
[----:B0-----:R-:W-:-:S04]  /*9d00*/  LOP3.LUT R77, R168, 0x7f, RZ, 0x3c, !PT ;  /* 0x0000007fa84d7812 */ /* 0x001fc800078e3cff */
[----:B------:R-:W-:-:S04]  /*9d10*/  IADD3 R77, PT, PT, R77, R222, RZ ;  /* 0x000000de4d4d7210 */ /* 0x000fc80007ffe0ff */
[C---:B------:R-:W-:Y:S02]  /*9d20*/  ISETP.GE.U32.AND P6, PT, R77.reuse, 0x100, PT ;  /* 0x000001004d00780c */ /* 0x040fe40003fc6070 */
[----:B------:R-:W-:Y:S01]  /*9d30*/  ISETP.GE.U32.AND P5, PT, R77, 0x180, PT ;  /* 0x000001804d00780c */ /* 0x000fe20003fa6070 */
        /* <DEDUP_REMOVED lines=45> */
[----:B--2---:R-:W-:-:S05]  /*a010*/  IMAD R58, R222, UR4, RZ ;  /* 0x00000004de3a7c24 */ /* 0x004fca000f8e02ff */
[----:B------:R-:W0:Y:S01]  /*a020*/  LDCU.64 UR4, c[0x0][0x460] ;  /* 0x00008c00ff0477ac */ /* 0x000e220008000a00 */
[----:B------:R-:W-:-:S04]  /*a030*/  IADD3 R58, P0, PT, R58, R168, RZ ;  /* 0x000000a83a3a7210 */ /* 0x000fc80007f1e0ff */
[----:B------:R-:W-:Y:S01]  /*a040*/  IADD3.X R79, PT, PT, RZ, RZ, RZ, P0, !PT ;  /* 0x000000ffff4f7210 */ /* 0x000fe200007fe4ff */
        /* <DEDUP_REMOVED lines=29> */
[----:B-1----:R-:W-:Y:S01]  /*a220*/  FADD.FTZ R4, R4, R29 ;  /* 0x0000001d04047221 */ /* 0x002fe20000010000 */
[----:B------:R-:W-:-:S02]  /*a230*/  FADD.FTZ R29, R2, R7 ;  /* 0x00000007021d7221 */ /* 0x000fc40000010000 */
        /* <DEDUP_REMOVED lines=16> */
[----:B-1----:R-:W-:-:S02]  /*a340*/  SHF.L.U64.HI R0, R58, 0x2, R79 ;  /* 0x000000023a007819 */ /* 0x002fc4000001024f */
[----:B------:R-:W-:-:S04]  /*a350*/  SHF.L.U32 R58, R58, 0x2, RZ ;  /* 0x000000023a3a7819 */ /* 0x000fc800000006ff */
[C---:B---3--:R-:W-:Y:S02]  /*a360*/  IADD3 R70, P0, PT, R58.reuse, UR18, RZ ;  /* 0x000000123a467c10 */ /* 0x048fe4000ff1e0ff */
[----:B------:R-:W-:Y:S02]  /*a370*/  IADD3 R68, P1, PT, R58, UR16, RZ ;  /* 0x000000103a447c10 */ /* 0x000fe4000ff3e0ff */
[----:B------:R-:W-:Y:S01]  /*a380*/  IADD3.X R79, PT, PT, R0, UR19, RZ, P0, !PT ;  /* 0x00000013004f7c10 */ /* 0x000fe200087fe4ff */
[----:B------:R-:W1:Y:S01]  /*a390*/  LDS R6, [R8] ;  /* 0x0000000008067984 */ /* 0x000e620000000800 */
[----:B0-----:R-:W-:-:S03]  /*a3a0*/  IADD3 R58, P0, PT, R58, UR4, RZ ;  /* 0x000000043a3a7c10 */ /* 0x001fc6000ff1e0ff */
[----:B------:R-:W0:Y:S01]  /*a3b0*/  LDS R71, [R8+0x1000] ;  /* 0x0010000008477984 */ /* 0x000e220000000800 */
[----:B------:R-:W-:Y:S02]  /*a3c0*/  IADD3.X R63, PT, PT, R0, UR5, RZ, P0, !PT ;  /* 0x00000005003f7c10 */ /* 0x000fe400087fe4ff */
[----:B------:R-:W-:Y:S01]  /*a3d0*/  ISETP.GE.U32.AND P0, PT, R77, 0x80, PT ;  /* 0x000000804d00780c */ /* 0x000fe20003f06070 */
[----:B------:R-:W2:Y:S04]  /*a3e0*/  LDS R73, [R8+0x2000] ;  /* 0x0020000008497984 */ /* 0x000ea80000000800 */
[----:B------:R-:W3:Y:S01]  /*a3f0*/  LDS R75, [R8+0x3000] ;  /* 0x00300000084b7984 */ /* 0x000ee20000000800 */
[----:B-1----:R-:W-:-:S04]  /*a400*/  FADD.FTZ R6, RZ, R6 ;  /* 0x00000006ff067221 */ /* 0x002fc80000010000 */
[----:B0-----:R-:W-:Y:S01]  /*a410*/  FADD.FTZ R6, R6, R71 ;  /* 0x0000004706067221 */ /* 0x001fe20000010000 */
[----:B------:R-:W-:-:S03]  /*a420*/  IADD3.X R71, PT, PT, R0, UR17, RZ, P1, !PT ;  /* 0x0000001100477c10 */ /* 0x000fc60008ffe4ff */
        /* <DEDUP_REMOVED lines=18> */
.L_x_16449:
[----:B------:R-:W-:Y:S05]  /*a550*/  BSYNC.RECONVERGENT B0 ;  /* 0x0000000000007941 */ /* 0x000fea0003800200 */
.L_x_16448:
        /* <DEDUP_REMOVED lines=23> */
[----:B------:R-:W-:Y:S01]  /*a6d0*/  FADD.FTZ R36, RZ, R36 ;  /* 0x00000024ff247221 */ /* 0x000fe20000010000 */
[----:B------:R-:W-:Y:S01]  /*a6e0*/  FADD.FTZ R9, R9, R16 ;  /* 0x0000001009097221 */ /* 0x000fe20000010000 */
[----:B------:R-:W5:Y:S01]  /*a6f0*/  LDS R3, [R8+0x600] ;  /* 0x0006000008037984 */ /* 0x000f620000000800 */
        /* <DEDUP_REMOVED lines=103> */
.L_x_16451:
[----:B------:R-:W-:Y:S05]  /*ad70*/  BSYNC.RECONVERGENT B0 ;  /* 0x0000000000007941 */ /* 0x000fea0003800200 */
.L_x_16450:
        /* <DEDUP_REMOVED lines=18> */
.L_x_16453:
[----:B------:R-:W-:Y:S05]  /*aea0*/  BSYNC.RECONVERGENT B0 ;  /* 0x0000000000007941 */ /* 0x000fea0003800200 */
.L_x_16452:
        /* <DEDUP_REMOVED lines=18> */
.L_x_16455:
[----:B------:R-:W-:Y:S05]  /*afd0*/  BSYNC.RECONVERGENT B0 ;  /* 0x0000000000007941 */ /* 0x000fea0003800200 */
.L_x_16454:
        /* <DEDUP_REMOVED lines=18> */
.L_x_16457:
[----:B------:R-:W-:Y:S05]  /*b100*/  BSYNC.RECONVERGENT B0 ;  /* 0x0000000000007941 */ /* 0x000fea0003800200 */
.L_x_16456:
        /* <DEDUP_REMOVED lines=18> */
.L_x_16459:
[----:B------:R-:W-:Y:S05]  /*b230*/  BSYNC.RECONVERGENT B0 ;  /* 0x0000000000007941 */ /* 0x000fea0003800200 */
.L_x_16458:
        /* <DEDUP_REMOVED lines=18> */
.L_x_16461:
[----:B------:R-:W-:Y:S05]  /*b360*/  BSYNC.RECONVERGENT B0 ;  /* 0x0000000000007941 */ /* 0x000fea0003800200 */
.L_x_16460:
        /* <DEDUP_REMOVED lines=11> */
.L_x_16278:
[----:B0-----:R-:W-:Y:S01]  /*b420*/  HFMA2 R169, -RZ, RZ, 0, 5.9604644775390625e-08 ;  /* 0x00000001ffa97431 */ /* 0x001fe200000001ff */
[----:B------:R-:W-:Y:S01]  /*b430*/  BSSY B1, `(.L_x_16462) ;  /* 0x0000007000017945 */ /* 0x000fe20003800000 */
[----:B------:R-:W-:Y:S02]  /*b440*/  MOV R170, R205 ;  /* 0x000000cd00aa7202 */ /* 0x000fe40000000f00 */
[----:B------:R-:W-:Y:S02]  /*b450*/  MOV R168, 0x1f ;  /* 0x0000001f00a87802 */ /* 0x000fe40000000f00 */
[----:B------:R-:W-:-:S07]  /*b460*/  MOV R2, 0xffffffff ;  /* 0xffffffff00027802 */ /* 0x000fce0000000f00 */
[----:B------:R-:W-:Y:S05]  /*b470*/  WARPSYNC.COLLECTIVE R2, `(.L_x_16463) ;  /* 0x0000000002087348 */ /* 0x000fea0003c00000 */
[----:B------:R0:W1:Y:S02]  /*b480*/  SHFL.BFLY P0, R173, R170, R169, R168 ;  /* 0x0c0000a9aaad7389 */ /* 0x00006400000000a8 */
[----:B01----:R-:W-:Y:S05]  /*b490*/  ENDCOLLECTIVE ;  /* 0x000000000000791b */ /* 0x003fea0003800000 */
.L_x_16463:
[----:B------:R-:W-:Y:S05]  /*b4a0*/  BSYNC B1 ;  /* 0x0000000000017941 */ /* 0x000fea0003800000 */
.L_x_16462:
        /* <DEDUP_REMOVED lines=9> */
.L_x_16464:
[----:B------:R-:W-:Y:S01]  /*b540*/  MOV R170, R205 ;  /* 0x000000cd00aa7202 */ /* 0x000fe20000000f00 */
[----:B------:R-:W-:Y:S02]  /*b550*/  HFMA2 R169, -RZ, RZ, 0, 1.1920928955078125e-07 ;  /* 0x00000002ffa97431 */ /* 0x000fe400000001ff */
[----:B------:R-:W-:-:S07]  /*b560*/  FADD.FTZ R204, R173, R204 ;  /* 0x000000ccadcc7221 */ /* 0x000fce0000010000 */
[----:B------:R-:W-:Y:S05]  /*b570*/  WARPSYNC.COLLECTIVE R2, `(.L_x_16465) ;  /* 0x0000000002087348 */ /* 0x000fea0003c00000 */
[----:B------:R0:W1:Y:S02]  /*b580*/  SHFL.BFLY P0, R173, R170, R169, R168 ;  /* 0x0c0000a9aaad7389 */ /* 0x00006400000000a8 */
[----:B01----:R-:W-:Y:S05]  /*b590*/  ENDCOLLECTIVE ;  /* 0x000000000000791b */ /* 0x003fea0003800000 */
.L_x_16465:
[----:B------:R-:W-:Y:S02]  /*b5a0*/  MOV R170, R204 ;  /* 0x000000cc00aa7202 */ /* 0x000fe40000000f00 */
[----:B------:R-:W-:-:S05]  /*b5b0*/  MOV R2, R173 ;  /* 0x000000ad00027202 */ /* 0x000fca0000000f00 */
[----:B------:R-:W-:Y:S01]  /*b5c0*/  FADD.FTZ R205, R205, R2 ;  /* 0x00000002cdcd7221 */ /* 0x000fe20000010000 */
[----:B------:R-:W-:-:S07]  /*b5d0*/  MOV R2, 0xffffffff ;  /* 0xffffffff00027802 */ /* 0x000fce0000000f00 */
[----:B------:R-:W-:Y:S05]  /*b5e0*/  WARPSYNC.COLLECTIVE R2, `(.L_x_16466) ;  /* 0x0000000002087348 */ /* 0x000fea0003c00000 */
[----:B------:R0:W1:Y:S02]  /*b5f0*/  SHFL.BFLY P0, R173, R170, R169, R168 ;  /* 0x0c0000a9aaad7389 */ /* 0x00006400000000a8 */
[----:B01----:R-:W-:Y:S05]  /*b600*/  ENDCOLLECTIVE ;  /* 0x000000000000791b */ /* 0x003fea0003800000 */
.L_x_16466:
[----:B------:R-:W-:Y:S01]  /*b610*/  MOV R170, R205 ;  /* 0x000000cd00aa7202 */ /* 0x000fe20000000f00 */
[----:B------:R-:W-:Y:S02]  /*b620*/  HFMA2 R169, -RZ, RZ, 0, 2.384185791015625e-07 ;  /* 0x00000004ffa97431 */ /* 0x000fe400000001ff */
[----:B------:R-:W-:-:S07]  /*b630*/  FADD.FTZ R204, R204, R173 ;  /* 0x000000adcccc7221 */ /* 0x000fce0000010000 */
[----:B------:R-:W-:Y:S05]  /*b640*/  WARPSYNC.COLLECTIVE R2, `(.L_x_16467) ;  /* 0x0000000002087348 */ /* 0x000fea0003c00000 */
[----:B------:R0:W1:Y:S02]  /*b650*/  SHFL.BFLY P0, R173, R170, R169, R168 ;  /* 0x0c0000a9aaad7389 */ /* 0x00006400000000a8 */
[----:B01----:R-:W-:Y:S05]  /*b660*/  ENDCOLLECTIVE ;  /* 0x000000000000791b */ /* 0x003fea0003800000 */
.L_x_16467:
[----:B------:R-:W-:Y:S02]  /*b670*/  MOV R170, R204 ;  /* 0x000000cc00aa7202 */ /* 0x000fe40000000f00 */
[----:B------:R-:W-:-:S07]  /*b680*/  MOV R172, R173 ;  /* 0x000000ad00ac7202 */ /* 0x000fce0000000f00 */
[----:B------:R-:W-:Y:S05]  /*b690*/  WARPSYNC.COLLECTIVE R2, `(.L_x_16468) ;  /* 0x0000000002087348 */ /* 0x000fea0003c00000 */
[----:B------:R0:W1:Y:S02]  /*b6a0*/  SHFL.BFLY P0, R173, R170, R169, R168 ;  /* 0x0c0000a9aaad7389 */ /* 0x00006400000000a8 */
[----:B01----:R-:W-:Y:S05]  /*b6b0*/  ENDCOLLECTIVE ;  /* 0x000000000000791b */ /* 0x003fea0003800000 */
.L_x_16468:
[----:B------:R-:W-:-:S05]  /*b6c0*/  FADD.FTZ R172, R205, R172 ;  /* 0x000000accdac7221 */ /* 0x000fca0000010000 */
[----:B------:R-:W-:Y:S01]  /*b6d0*/  MOV R170, R172 ;  /* 0x000000ac00aa7202 */ /* 0x000fe20000000f00 */
[----:B------:R-:W-:Y:S01]  /*b6e0*/  HFMA2 R169, -RZ, RZ, 0, 4.76837158203125e-07 ;  /* 0x00000008ffa97431 */ /* 0x000fe200000001ff */
[----:B------:R-:W-:-:S07]  /*b6f0*/  MOV R171, R173 ;  /* 0x000000ad00ab7202 */ /* 0x000fce0000000f00 */
[----:B------:R-:W-:Y:S05]  /*b700*/  WARPSYNC.COLLECTIVE R2, `(.L_x_16469) ;  /* 0x0000000002087348 */ /* 0x000fea0003c00000 */
[----:B------:R0:W1:Y:S02]  /*b710*/  SHFL.BFLY P0, R173, R170, R169, R168 ;  /* 0x0c0000a9aaad7389 */ /* 0x00006400000000a8 */
[----:B01----:R-:W-:Y:S05]  /*b720*/  ENDCOLLECTIVE ;  /* 0x000000000000791b */ /* 0x003fea0003800000 */
.L_x_16469:
[----:B------:R-:W-:-:S05]  /*b730*/  FADD.FTZ R171, R204, R171 ;  /* 0x000000abccab7221 */ /* 0x000fca0000010000 */
[----:B------:R-:W-:Y:S02]  /*b740*/  MOV R170, R171 ;  /* 0x000000ab00aa7202 */ /* 0x000fe40000000f00 */
[----:B------:R-:W-:-:S05]  /*b750*/  MOV R2, R173 ;  /* 0x000000ad00027202 */ /* 0x000fca0000000f00 */
[----:B------:R-:W-:Y:S01]  /*b760*/  FADD.FTZ R172, R172, R2 ;  /* 0x00000002acac7221 */ /* 0x000fe20000010000 */
[----:B------:R-:W-:-:S07]  /*b770*/  MOV R2, 0xffffffff ;  /* 0xffffffff00027802 */ /* 0x000fce0000000f00 */
[----:B------:R-:W-:Y:S05]  /*b780*/  WARPSYNC.COLLECTIVE R2, `(.L_x_16470) ;  /* 0x0000000002087348 */ /* 0x000fea0003c00000 */
[----:B------:R0:W1:Y:S02]  /*b790*/  SHFL.BFLY P0, R173, R170, R169, R168 ;  /* 0x0c0000a9aaad7389 */ /* 0x00006400000000a8 */
[----:B01----:R-:W-:Y:S05]  /*b7a0*/  ENDCOLLECTIVE ;  /* 0x000000000000791b */ /* 0x003fea0003800000 */
.L_x_16470:
[----:B------:R-:W-:Y:S01]  /*b7b0*/  MOV R170, R172 ;  /* 0x000000ac00aa7202 */ /* 0x000fe20000000f00 */
[----:B------:R-:W-:Y:S02]  /*b7c0*/  HFMA2 R169, -RZ, RZ, 0, 9.5367431640625e-07 ;  /* 0x00000010ffa97431 */ /* 0x000fe400000001ff */
[----:B------:R-:W-:-:S07]  /*b7d0*/  FADD.FTZ R171, R171, R173 ;  /* 0x000000adabab7221 */ /* 0x000fce0000010000 */
[----:B------:R-:W-:Y:S05]  /*b7e0*/  WARPSYNC.COLLECTIVE R2, `(.L_x_16471) ;  /* 0x0000000002087348 */ /* 0x000fea0003c00000 */
[----:B------:R0:W1:Y:S02]  /*b7f0*/  SHFL.BFLY P0, R173, R170, R169, R168 ;  /* 0x0c0000a9aaad7389 */ /* 0x00006400000000a8 */
[----:B01----:R-:W-:Y:S05]  /*b800*/  ENDCOLLECTIVE ;  /* 0x000000000000791b */ /* 0x003fea0003800000 */
.L_x_16471:
[----:B------:R-:W-:Y:S02]  /*b810*/  MOV R170, R171 ;  /* 0x000000ab00aa7202 */ /* 0x000fe40000000f00 */
[----:B------:R-:W-:-:S07]  /*b820*/  MOV R174, R173 ;  /* 0x000000ad00ae7202 */ /* 0x000fce0000000f00 */
[----:B------:R-:W-:Y:S05]  /*b830*/  WARPSYNC.COLLECTIVE R2, `(.L_x_16472) ;  /* 0x0000000002087348 */ /* 0x000fea0003c00000 */
[----:B------:R0:W1:Y:S02]  /*b840*/  SHFL.BFLY P0, R173, R170, R169, R168 ;  /* 0x0c0000a9aaad7389 */ /* 0x00006400000000a8 */
[----:B01----:R-:W-:Y:S05]  /*b850*/  ENDCOLLECTIVE ;  /* 0x000000000000791b */ /* 0x003fea0003800000 */
.L_x_16472:
[----:B------:R-:W-:Y:S01]  /*b860*/  MOV R2, R173 ;  /* 0x000000ad00027202 */ /* 0x000fe20000000f00 */
[----:B------:R-:W-:Y:S06]  /*b870*/  BRA `(.L_x_16473) ;  /* 0xffffff7800307947 */ /* 0x000fec000383ffff */
.L_x_16474:
        /* <DEDUP_REMOVED lines=16> */
.L_x_20112:


//--------------------- .text._ZN10layer_norm13ln_bwd_kernelINS_13Kernel_traitsI6__halfffffjLj1024ELj1ELj4ELj1ELj16ENS_18Kernel_traits_baseILj1024ES2_ffffjLj128EEEEELb0ELb1ELb1ELb1EEEvNS_9BwdParamsE --------------------------
	.section	.text._ZN10layer_norm13ln_bwd_kernelINS_13Kernel_traitsI6__halfffffjLj1024ELj1ELj4ELj1ELj16ENS_18Kernel_traits_baseILj1024ES2_ffffjLj128EEEEELb0ELb1ELb1ELb1EEEvNS_9BwdParamsE,"ax",@progbits
	.align	128
        .global         _ZN10layer_norm13ln_bwd_kernelINS_13Kernel_traitsI6__halfffffjLj1024ELj1ELj4ELj1ELj16ENS_18Kernel_traits_baseILj1024ES2_ffffjLj128EEEEELb0ELb1ELb1ELb1EEEvNS_9BwdParamsE
        .type           _ZN10layer_norm13ln_bwd_kernelINS_13Kernel_traitsI6__halfffffjLj1024ELj1ELj4ELj1ELj16ENS_18Kernel_traits_baseILj1024ES2_ffffjLj128EEEEELb0ELb1ELb1ELb1EEEvNS_9BwdParamsE,@function
        .size           _ZN10layer_norm13ln_bwd_kernelINS_13Kernel_traitsI6__halfffffjLj1024ELj1ELj4ELj1ELj16ENS_18Kernel_traits_baseILj1024ES2_ffffjLj128EEEEELb0ELb1ELb1ELb1EEEvNS_9BwdParamsE,(.L_x_20113 - _ZN10layer_norm13ln_bwd_kernelINS_13Kernel_traitsI6__halfffffjLj1024ELj1ELj4ELj1ELj16ENS_18Kernel_traits_baseILj1024ES2_ffffjLj128EEEEELb0ELb1ELb1ELb1EEEvNS_9BwdParamsE)
        .other          _ZN10layer_norm13ln_bwd_kernelINS_13Kernel_traitsI6__halfffffjLj1024ELj1ELj4ELj1ELj16ENS_18Kernel_traits_baseILj1024ES2_ffffjLj128EEEEELb0ELb1ELb1ELb1EEEvNS_9BwdParamsE,@"STO_CUDA_ENTRY STV_DEFAULT"
_ZN10layer_norm13ln_bwd_kernelINS_13Kernel_traitsI6__halfffffjLj1024ELj1ELj4ELj1ELj16ENS_18Kernel_traits_baseILj1024ES2_ffffjLj128EEEEELb0ELb1ELb1ELb1EEEvNS_9BwdParamsE:
.text._ZN10layer_norm13ln_bwd_kernelINS_13Kernel_traitsI6__halfffffjLj1024ELj1ELj4ELj1ELj16ENS_18Kernel_traits_baseILj1024ES2_ffffjLj128EEEEELb0ELb1ELb1ELb1EEEvNS_9BwdParamsE:
        /* <DEDUP_REMOVED lines=71> */
[----:B------:R-:W2:Y:S04]  /*0470*/  LDG.E.64 R12, desc[UR6][R4.64+0x400] ;  /* 0x00040006040c7981 */ /* 0x000ea8000c1e1b00 */
[----:B------:R-:W3:Y:S04]  /*0480*/  LDG.E.64 R16, desc[UR6][R4.64+0x200] ;  /* 0x0002000604107981 */ /* 0x000ee8000c1e1b00 */
[----:B------:R-:W4:Y:S04]  /*0490*/  LDG.E.64 R8, desc[UR6][R4.64+0x600] ;  /* 0x0006000604087981 */ /* 0x000f28000c1e1b00 */
[----:B------:R-:W4:Y:S04]  /*04a0*/  LDG.E.64 R10, desc[UR6][R4.64+0x500] ;  /* 0x00050006040a7981 */ /* 0x000f28000c1e1b00 */
[----:B------:R-:W4:Y:S04]  /*04b0*/  LDG.E.64 R14, desc[UR6][R4.64+0x300] ;  /* 0x00030006040e7981 */ /* 0x000f28000c1e1b00 */
[----:B------:R-:W4:Y:S04]  /*04c0*/  LDG.E.64 R18, desc[UR6][R4.64+0x100] ;  /* 0x0001000604127981 */ /* 0x000f28000c1e1b00 */
[----:B------:R-:W4:Y:S04]  /*04d0*/  LDG.E.64 R6, desc[UR6][R4.64+0x700] ;  /* 0x0007000604067981 */ /* 0x000f28000c1e1b00 */
[----:B------:R4:W4:Y:S01]  /*04e0*/  LDG.E.64 R224, desc[UR6][R4.64] ;  /* 0x0000000604e07981 */ /* 0x000922000c1e1b00 */
[----:B-1----:R-:W-:-:S04]  /*04f0*/  IMAD.WIDE.U32 R2, R21, 0x8, R2 ;  /* 0x0000000815027825 */ /* 0x002fc800078e0002 */
[----:B------:R-:W-:Y:S01]  /*0500*/  HFMA2 R68, -RZ, RZ, 0, 0 ;  /* 0x00000000ff447431 */ /* 0x000fe200000001ff */
[----:B------:R-:W5:Y:S04]  /*0510*/  LDG.E.64 R226, desc[UR6][R2.64+0x700] ;  /* 0x0007000602e27981 */ /* 0x000f68000c1e1b00 */
[----:B------:R-:W5:Y:S04]  /*0520*/  LDG.E.64 R228, desc[UR6][R2.64+0x600] ;  /* 0x0006000602e47981 */ /* 0x000f68000c1e1b00 */
[----:B------:R-:W5:Y:S04]  /*0530*/  LDG.E.64 R230, desc[UR6][R2.64+0x500] ;  /* 0x0005000602e67981 */ /* 0x000f68000c1e1b00 */
[----:B------:R-:W5:Y:S04]  /*0540*/  LDG.E.64 R232, desc[UR6][R2.64+0x400] ;  /* 0x0004000602e87981 */ /* 0x000f68000c1e1b00 */
[----:B------:R-:W5:Y:S04]  /*0550*/  LDG.E.64 R234, desc[UR6][R2.64+0x300] ;  /* 0x0003000602ea7981 */ /* 0x000f68000c1e1b00 */
[----:B------:R-:W5:Y:S04]  /*0560*/  LDG.E.64 R236, desc[UR6][R2.64+0x200] ;  /* 0x0002000602ec7981 */ /* 0x000f68000c1e1b00 */
[----:B------:R-:W5:Y:S04]  /*0570*/  LDG.E.64 R238, desc[UR6][R2.64+0x100] ;  /* 0x0001000602ee7981 */ /* 0x000f68000c1e1b00 */
[----:B------:R0:W5:Y:S01]  /*0580*/  LDG.E.64 R240, desc[UR6][R2.64] ;  /* 0x0000000602f07981 */ /* 0x000162000c1e1b00 */
[----:B--2---:R-:W-:-:S02]  /*0590*/  SHF.R.U32.HI R252, RZ, 0x10, R13 ;  /* 0x00000010fffc7819 */ /* 0x004fc4000001160d */
[----:B---3--:R-:W-:Y:S02]  /*05a0*/  SHF.R.U32.HI R251, RZ, 0x10, R17 ;  /* 0x00000010fffb7819 */ /* 0x008fe40000011611 */
[----:B------:R-:W-:Y:S02]  /*05b0*/  PRMT R252, R252, 0x5410, R252 ;  /* 0x00005410fcfc7816 */ /* 0x000fe400000000fc */
[----:B----4-:R-:W-:Y:S02]  /*05c0*/  SHF.R.U32.HI R4, RZ, 0x10, R9 ;  /* 0x00000010ff047819 */ /* 0x010fe40000011609 */
[----:B------:R-:W-:Y:S02]  /*05d0*/  PRMT R251, R251, 0x5410, R251 ;  /* 0x00005410fbfb7816 */ /* 0x000fe400000000fb */
[----:B------:R-:W-:Y:S02]  /*05e0*/  SHF.R.U64 R4, R10, 0x10, R11 ;  /* 0x000000100a047819 */ /* 0x000fe4000000120b */
[----:B------:R-:W-:-:S02]  /*05f0*/  SHF.R.U64 R0, R8, 0x10, R9 ;  /* 0x0000001008007819 */ /* 0x000fc40000001209 */
[----:B0-----:R-:W-:Y:S02]  /*0600*/  SHF.R.U32.HI R3, RZ, 0x10, R15 ;  /* 0x00000010ff037819 */ /* 0x001fe4000001160f */
[----:B------:R-:W-:Y:S02]  /*0610*/  SHF.R.U64 R0, R12, 0x10, R13 ;  /* 0x000000100c007819 */ /* 0x000fe4000000120d */
[----:B------:R-:W-:Y:S02]  /*0620*/  SHF.R.U32.HI R4, RZ, 0x10, R19 ;  /* 0x00000010ff047819 */ /* 0x000fe40000011613 */
[----:B------:R-:W-:Y:S02]  /*0630*/  SHF.R.U64 R2, R14, 0x10, R15 ;  /* 0x000000100e027819 */ /* 0x000fe4000000120f */
[----:B------:R-:W-:Y:S02]  /*0640*/  SHF.R.U32.HI R5, RZ, 0x10, R7 ;  /* 0x00000010ff057819 */ /* 0x000fe40000011607 */
[----:B------:R-:W-:-:S02]  /*0650*/  SHF.R.U64 R0, R16, 0x10, R17 ;  /* 0x0000001010007819 */ /* 0x000fc40000001211 */
[----:B------:R-:W-:Y:S02]  /*0660*/  PRMT R252, R3, 0x7610, R252 ;  /* 0x0000761003fc7816 */ /* 0x000fe400000000fc */
[----:B------:R-:W-:Y:S02]  /*0670*/  SHF.R.U64 R20, R6, 0x10, R7 ;  /* 0x0000001006147819 */ /* 0x000fe40000001207 */
[----:B------:R-:W-:Y:S02]  /*0680*/  SHF.R.U32.HI R5, RZ, 0x10, R11 ;  /* 0x00000010ff057819 */ /* 0x000fe4000001160b */
[----:B------:R-:W-:Y:S02]  /*0690*/  SHF.R.U64 R3, R18, 0x10, R19 ;  /* 0x0000001012037819 */ /* 0x000fe40000001213 */
[--C-:B------:R-:W-:Y:S02]  /*06a0*/  SHF.R.U64 R0, R224, 0x10, R225.reuse ;  /* 0x00000010e0007819 */ /* 0x100fe400000012e1 */
[----:B------:R-:W-:-:S02]  /*06b0*/  SHF.R.U32.HI R2, RZ, 0x10, R225 ;  /* 0x00000010ff027819 */ /* 0x000fc400000116e1 */
[----:B------:R-:W-:-:S07]  /*06c0*/  PRMT R251, R4, 0x7610, R251 ;  /* 0x0000761004fb7816 */ /* 0x000fce00000000fb */
.L_x_16631:
[----:B0-----:R-:W0:Y:S08]  /*06d0*/  LDC.64 R2, c[0x0][0x3f8] ;  /* 0x0000fe00ff027b82 */ /* 0x001e300000000a00 */
[----:B------:R-:W1:Y:S01]  /*06e0*/  LDC.64 R242, c[0x0][0x3f0] ;  /* 0x0000fc00fff27b82 */ /* 0x000e620000000a00 */
[----:B0-----:R-:W-:-:S05]  /*06f0*/  IMAD.WIDE R2, R248, 0x4, R2 ;  /* 0x00000004f8027825 */ /* 0x001fca00078e0202 */
[----:B------:R0:W2:Y:S01]  /*0700*/  LDG.E R5, desc[UR6][R2.64] ;  /* 0x0000000602057981 */ /* 0x0000a2000c1e1900 */
[C---:B-1----:R-:W-:Y:S01]  /*0710*/  IMAD.WIDE R242, R248.reuse, 0x4, R242 ;  /* 0x00000004f8f27825 */ /* 0x042fe200078e02f2 */
[----:B0-----:R-:W0:Y:S03]  /*0720*/  LDC.64 R2, c[0x0][0x3c8] ;  /* 0x0000f200ff027b82 */ /* 0x001e260000000a00 */
[----:B0-----:R-:W-:-:S05]  /*0730*/  IMAD.WIDE R2, R248, 0x4, R2 ;  /* 0x00000004f8027825 */ /* 0x001fca00078e0202 */
[----:B-----5:R-:W5:Y:S04]  /*0740*/  LDG.E R4, desc[UR6][R2.64] ;  /* 0x0000000602047981 */ /* 0x020f68000c1e1900 */
[----:B------:R0:W3:Y:S01]  /*0750*/  LDG.E R2, desc[UR6][R242.64] ;  /* 0x00000006f2027981 */ /* 0x0000e2000c1e1900 */
[----:B------:R-:W-:Y:S01]  /*0760*/  BSSY.RECONVERGENT B1, `(.L_x_16477) ;  /* 0x00001a1000017945 */ /* 0x000fe20003800200 */
[----:B------:R-:W-:Y:S02]  /*0770*/  MOV R223, RZ ;  /* 0x000000ff00df7202 */ /* 0x000fe40000000f00 */
[----:B0-----:R-:W-:Y:S02]  /*0780*/  MOV R242, RZ ;  /* 0x000000ff00f27202 */ /* 0x001fe40000000f00 */
[----:B--2---:R-:W-:Y:S01]  /*0790*/  ISETP.GE.AND P2, PT, R5, 0x1, PT ;  /* 0x000000010500780c */ /* 0x004fe20003f46270 */
[----:B---3--:R0:W-:-:S12]  /*07a0*/  STL [R1], R2 ;  /* 0x0000000201007387 */ /* 0x0081d80000100800 */
[----:B------:R-:W-:Y:S05]  /*07b0*/  @!P2 BRA `(.L_x_16478) ;  /* 0x0000001400e0a947 */ /* 0x000fea0003800000 */
[C---:B------:R-:W-:Y:S01]  /*07c0*/  IMAD R0, R248.reuse, UR9, RZ ;  /* 0x00000009f8007c24 */ /* 0x040fe2000f8e02ff */
[----:B------:R-:W-:Y:S01]  /*07d0*/  SHF.R.S32.HI R161, RZ, 0x1f, R248 ;  /* 0x0000001fffa17819 */ /* 0x000fe200000114f8 */
[----:B------:R-:W1:Y:S01]  /*07e0*/  S2R R183, SR_TID.X ;  /* 0x0000000000b77919 */ /* 0x000e620000002100 */
[----:B0-----:R-:W-:Y:S01]  /*07f0*/  LEA R2, P0, R248, UR10, 0x2 ;  /* 0x0000000af8027c11 */ /* 0x001fe2000f8010ff */
[----:B------:R-:W0:Y:S01]  /*0800*/  LDC.64 R220, c[0x0][0x3a8] ;  /* 0x0000ea00ffdc7b82 */ /* 0x000e220000000a00 */
[----:B------:R-:W-:-:S04]  /*0810*/  SHF.R.S32.HI R3, RZ, 0x1f, R0 ;  /* 0x0000001fff037819 */ /* 0x000fc80000011400 */
[----:B------:R-:W-:Y:S02]  /*0820*/  LEA.HI R184, R3, R0, RZ, 0x2 ;  /* 0x0000000003b87211 */ /* 0x000fe400078f10ff */
[----:B------:R-:W-:Y:S01]  /*0830*/  LEA.HI.X R3, R248, UR11, R161, 0x2, P0 ;  /* 0x0000000bf8037c11 */ /* 0x000fe200080f14a1 */
[----:B------:R-:W2:Y:S04]  /*0840*/  LDC.64 R242, c[0x0][0x428] ;  /* 0x00010a00fff27b82 */ /* 0x000ea80000000a00 */
[----:B------:R3:W4:Y:S02]  /*0850*/  LDG.E R162, desc[UR6][R2.64] ;  /* 0x0000000602a27981 */ /* 0x000724000c1e1900 */
[----:B---3--:R-:W-:-:S05]  /*0860*/  IADD3 R2, PT, PT, R5, -0x1, RZ ;  /* 0xffffffff05027810 */ /* 0x008fca0007ffe0ff */
[----:B------:R-:W-:Y:S01]  /*0870*/  IMAD R2, R2, UR9, RZ ;  /* 0x0000000902027c24 */ /* 0x000fe2000f8e02ff */
[----:B-1----:R-:W-:-:S04]  /*0880*/  LOP3.LUT R183, R183, 0x1f, RZ, 0xc0, !PT ;  /* 0x0000001fb7b77812 */ /* 0x002fc800078ec0ff */
[----:B------:R-:W-:Y:S02]  /*0890*/  SHF.R.S32.HI R3, RZ, 0x1f, R2 ;  /* 0x0000001fff037819 */ /* 0x000fe40000011402 */
[-C--:B------:R-:W-:Y:S02]  /*08a0*/  LEA.HI.SX32 R184, R184, R183.reuse, 0x1e ;  /* 0x000000b7b8b87211 */ /* 0x080fe400078ff2ff */
[----:B------:R-:W-:Y:S02]  /*08b0*/  LEA.HI R2, R3, R2, RZ, 0x2 ;  /* 0x0000000203027211 */ /* 0x000fe400078f10ff */
[----:B------:R-:W-:Y:S02]  /*08c0*/  MOV R3, UR14 ;  /* 0x0000000e00037c02 */ /* 0x000fe40008000f00 */
[----:B------:R-:W-:Y:S02]  /*08d0*/  LEA.HI.SX32 R183, R2, R183, 0x1e ;  /* 0x000000b702b77211 */ /* 0x000fe400078ff2ff */
[----:B------:R-:W-:-:S02]  /*08e0*/  ISETP.NE.U32.AND P0, PT, R3, RZ, PT ;  /* 0x000000ff0300720c */ /* 0x000fc40003f05070 */
[----:B------:R-:W-:-:S04]  /*08f0*/  MOV R2, UR15 ;  /* 0x0000000f00027c02 */ /* 0x000fc80008000f00 */
[----:B------:R-:W-:-:S13]  /*0900*/  ISETP.NE.AND.EX P0, PT, R2, RZ, PT, P0 ;  /* 0x000000ff0200720c */ /* 0x000fda0003f05300 */
[----:B------:R-:W1:Y:S01]  /*0910*/  @P0 LDC.64 R180, c[0x0][0x438] ;  /* 0x00010e00ffb40b82 */ /* 0x000e620000000a00 */
[C---:B------:R-:W-:Y:S01]  /*0920*/  IADD3 R182, PT, PT, R184.reuse, 0x20, RZ ;  /* 0x00000020b8b67810 */ /* 0x040fe20007ffe0ff */
[C---:B0-----:R-:W-:Y:S01]  /*0930*/  IMAD.WIDE.U32 R192, R184.reuse, 0x10, R220 ;  /* 0x00000010b8c07825 */ /* 0x041fe200078e00dc */
[C---:B------:R-:W-:Y:S02]  /*0940*/  IADD3 R187, PT, PT, R184.reuse, 0x40, RZ ;  /* 0x00000040b8bb7810 */ /* 0x040fe40007ffe0ff */
[C---:B------:R-:W-:Y:S02]  /*0950*/  IADD3 R186, PT, PT, R184.reuse, 0x60, RZ ;  /* 0x00000060b8ba7810 */ /* 0x040fe40007ffe0ff */
[C---:B------:R-:W-:Y:S02]  /*0960*/  IADD3 R0, PT, PT, R184.reuse, 0x80, RZ ;  /* 0x00000080b8007810 */ /* 0x040fe40007ffe0ff */
[C---:B------:R-:W-:Y:S02]  /*0970*/  IADD3 R246, PT, PT, R184.reuse, 0xa0, RZ ;  /* 0x000000a0b8f67810 */ /* 0x040fe40007ffe0ff */
[----:B------:R-:W-:-:S02]  /*0980*/  IADD3 R249, PT, PT, R184, 0xc0, RZ ;  /* 0x000000c0b8f97810 */ /* 0x000fc40007ffe0ff */
[C---:B------:R-:W-:Y:S02]  /*0990*/  IADD3 R250, PT, PT, R184.reuse, 0xe0, RZ ;  /* 0x000000e0b8fa7810 */ /* 0x040fe40007ffe0ff */
[C---:B------:R-:W-:Y:S02]  /*09a0*/  IADD3 R165, PT, PT, R183.reuse, 0x20, RZ ;  /* 0x00000020b7a57810 */ /* 0x040fe40007ffe0ff */
[C---:B------:R-:W-:Y:S02]  /*09b0*/  IADD3 R169, PT, PT, R183.reuse, 0x40, RZ ;  /* 0x00000040b7a97810 */ /* 0x040fe40007ffe0ff */
[C---:B------:R-:W-:Y:S02]  /*09c0*/  IADD3 R173, PT, PT, R183.reuse, 0x60, RZ ;  /* 0x00000060b7ad7810 */ /* 0x040fe40007ffe0ff */
[C---:B------:R-:W-:Y:S02]  /*09d0*/  IADD3 R176, PT, PT, R183.reuse, 0x80, RZ ;  /* 0x00000080b7b07810 */ /* 0x040fe40007ffe0ff */
[C---:B------:R-:W-:Y:S01]  /*09e0*/  IADD3 R188, PT, PT, R183.reuse, 0xe0, RZ ;  /* 0x000000e0b7bc7810 */ /* 0x040fe20007ffe0ff */
[----:B-1----:R-:W-:Y:S01]  /*09f0*/  @P0 IMAD.WIDE.U32 R180, R184, 0x10, R180 ;  /* 0x00000010b8b40825 */ /* 0x002fe200078e00b4 */
[C---:B------:R-:W-:Y:S01]  /*0a00*/  IADD3 R184, PT, PT, R183.reuse, 0xc0, RZ ;  /* 0x000000c0b7b87810 */ /* 0x040fe20007ffe0ff */
[----:B------:R-:W3:Y:S01]  /*0a10*/  LDG.E.128 R192, desc[UR6][R192.64] ;  /* 0x00000006c0c07981 */ /* 0x000ee2000c1e1d00 */
[----:B------:R-:W0:Y:S03]  /*0a20*/  @P0 LDC.64 R190, c[0x0][0x438] ;  /* 0x00010e00ffbe0b82 */ /* 0x000e260000000a00 */
[----:B------:R1:W5:Y:S01]  /*0a30*/  @P0 LDG.E.128 R48, desc[UR6][R180.64] ;  /* 0x00000006b4300981 */ /* 0x000362000c1e1d00 */
[----:B--2---:R-:W-:-:S04]  /*0a40*/  IMAD.WIDE.U32 R160, R183, 0x10, R242 ;  /* 0x00000010b7a07825 */ /* 0x004fc800078e00f2 */
[--C-:B------:R-:W-:Y:S01]  /*0a50*/  IMAD.WIDE.U32 R164, R165, 0x10, R242.reuse ;  /* 0x00000010a5a47825 */ /* 0x100fe200078e00f2 */
[----:B------:R-:W2:Y:S01]  /*0a60*/  @P0 LDC.64 R244, c[0x0][0x438] ;  /* 0x00010e00fff40b82 */ /* 0x000ea20000000a00 */
[----:B-1----:R-:W-:Y:S02]  /*0a70*/  IADD3 R180, PT, PT, R183, 0xa0, RZ ;  /* 0x000000a0b7b47810 */ /* 0x002fe40007ffe0ff */
[--C-:B------:R-:W-:Y:S02]  /*0a80*/  IMAD.WIDE.U32 R168, R169, 0x10, R242.reuse ;  /* 0x00000010a9a87825 */ /* 0x100fe400078e00f2 */
[----:B------:R-:W3:Y:S02]  /*0a90*/  LDG.E.128 R164, desc[UR6][R164.64] ;  /* 0x00000006a4a47981 */ /* 0x000ee4000c1e1d00 */
[--C-:B------:R-:W-:Y:S02]  /*0aa0*/  IMAD.WIDE.U32 R172, R173, 0x10, R242.reuse ;  /* 0x00000010adac7825 */ /* 0x100fe400078e00f2 */
[----:B------:R-:W3:Y:S02]  /*0ab0*/  LDG.E.128 R168, desc[UR6][R168.64] ;  /* 0x00000006a8a87981 */ /* 0x000ee4000c1e1d00 */
[----:B------:R-:W-:-:S02]  /*0ac0*/  IMAD.WIDE.U32 R176, R176, 0x10, R242 ;  /* 0x00000010b0b07825 */ /* 0x000fc400078e00f2 */
[----:B------:R-:W3:Y:S02]  /*0ad0*/  LDG.E.128 R172, desc[UR6][R172.64] ;  /* 0x00000006acac7981 */ /* 0x000ee4000c1e1d00 */
[--C-:B------:R-:W-:Y:S02]  /*0ae0*/  IMAD.WIDE.U32 R180, R180, 0x10, R242.reuse ;  /* 0x00000010b4b47825 */ /* 0x100fe400078e00f2 */
[----:B------:R-:W3:Y:S02]  /*0af0*/  LDG.E.128 R176, desc[UR6][R176.64] ;  /* 0x00000006b0b07981 */ /* 0x000ee4000c1e1d00 */
[----:B------:R-:W-:-:S04]  /*0b00*/  IMAD.WIDE.U32 R184, R184, 0x10, R242 ;  /* 0x00000010b8b87825 */ /* 0x000fc800078e00f2 */
[----:B------:R-:W-:Y:S02]  /*0b10*/  IMAD.WIDE.U32 R188, R188, 0x10, R242 ;  /* 0x00000010bcbc7825 */ /* 0x000fe400078e00f2 */
[----:B------:R-:W1:Y:S02]  /*0b20*/  @P0 LDC.64 R242, c[0x0][0x438] ;  /* 0x00010e00fff20b82 */ /* 0x000e640000000a00 */
[----:B-1----:R-:W-:-:S05]  /*0b30*/  @P0 IMAD.WIDE.U32 R242, R187, 0x10, R242 ;  /* 0x00000010bbf20825 */ /* 0x002fca00078e00f2 */
[----:B------:R1:W5:Y:S02]  /*0b40*/  @P0 LDG.E.128 R40, desc[UR6][R242.64] ;  /* 0x00000006f2280981 */ /* 0x000364000c1e1d00 */
[----:B-1----:R-:W1:Y:S01]  /*0b50*/  @P0 LDC.64 R242, c[0x0][0x438] ;  /* 0x00010e00fff20b82 */ /* 0x002e620000000a00 */
[----:B------:R-:W-:-:S04]  /*0b60*/  IMAD.WIDE.U32 R200, R187, 0x10, R220 ;  /* 0x00000010bbc87825 */ /* 0x000fc800078e00dc */
[--C-:B------:R-:W-:Y:S02]  /*0b70*/  IMAD.WIDE.U32 R208, R0, 0x10, R220.reuse ;  /* 0x0000001000d07825 */ /* 0x100fe400078e00dc */
[----:B------:R-:W3:Y:S02]  /*0b80*/  LDG.E.128 R200, desc[UR6][R200.64] ;  /* 0x00000006c8c87981 */ /* 0x000ee4000c1e1d00 */
[--C-:B------:R-:W-:Y:S02]  /*0b90*/  IMAD.WIDE.U32 R196, R182, 0x10, R220.reuse ;  /* 0x00000010b6c47825 */ /* 0x100fe400078e00dc */
[----:B------:R-:W3:Y:S02]  /*0ba0*/  LDG.E.128 R208, desc[UR6][R208.64] ;  /* 0x00000006d0d07981 */ /* 0x000ee4000c1e1d00 */
[--C-:B------:R-:W-:Y:S02]  /*0bb0*/  IMAD.WIDE.U32 R212, R246, 0x10, R220.reuse ;  /* 0x00000010f6d47825 */ /* 0x100fe400078e00dc */
[----:B------:R-:W3:Y:S02]  /*0bc0*/  LDG.E.128 R196, desc[UR6][R196.64] ;  /* 0x00000006c4c47981 */ /* 0x000ee4000c1e1d00 */
[----:B------:R-:W-:-:S02]  /*0bd0*/  IMAD.WIDE.U32 R216, R249, 0x10, R220 ;  /* 0x00000010f9d87825 */ /* 0x000fc400078e00dc */
[----:B------:R-:W3:Y:S04]  /*0be0*/  LDG.E.128 R212, desc[UR6][R212.64] ;  /* 0x00000006d4d47981 */ /* 0x000ee8000c1e1d00 */
[----:B------:R-:W3:Y:S01]  /*0bf0*/  LDG.E.128 R216, desc[UR6][R216.64] ;  /* 0x00000006d8d87981 */ /* 0x000ee2000c1e1d00 */
[----:B-1----:R-:W-:-:S04]  /*0c00*/  @P0 IMAD.WIDE.U32 R242, R0, 0x10, R242 ;  /* 0x0000001000f20825 */ /* 0x002fc800078e00f2 */
[--C-:B------:R-:W-:Y:S01]  /*0c10*/  IMAD.WIDE.U32 R204, R186, 0x10, R220.reuse ;  /* 0x00000010bacc7825 */ /* 0x100fe200078e00dc */
[----:B------:R-:W5:Y:S03]  /*0c20*/  @P0 LDG.E.128 R32, desc[UR6][R242.64] ;  /* 0x00000006f2200981 */ /* 0x000f66000c1e1d00 */
[----:B------:R-:W-:Y:S02]  /*0c30*/  IMAD.WIDE.U32 R220, R250, 0x10, R220 ;  /* 0x00000010fadc7825 */ /* 0x000fe400078e00dc */
[----:B------:R-:W3:Y:S04]  /*0c40*/  LDG.E.128 R204, desc[UR6][R204.64] ;  /* 0x00000006cccc7981 */ /* 0x000ee8000c1e1d00 */
[----:B------:R-:W3:Y:S01]  /*0c50*/  LDG.E.128 R220, desc[UR6][R220.64] ;  /* 0x00000006dcdc7981 */ /* 0x000ee2000c1e1d00 */
[----:B0-----:R-:W-:-:S03]  /*0c60*/  @P0 IMAD.WIDE.U32 R190, R182, 0x10, R190 ;  /* 0x00000010b6be0825 */ /* 0x001fc600078e00be */
[----:B------:R-:W3:Y:S04]  /*0c70*/  LDG.E.128 R180, desc[UR6][R180.64] ;  /* 0x00000006b4b47981 */ /* 0x000ee8000c1e1d00 */
[----:B----4-:R0:W-:Y:S04]  /*0c80*/  STL [R1+0x4], R162 ;  /* 0x000004a201007387 */ /* 0x0101e80000100800 */
[----:B------:R-:W4:Y:S01]  /*0c90*/  LDL.LU R0, [R1+0x4] ;  /* 0x0000040001007983 */ /* 0x000f220000300800 */
[----:B--2---:R-:W-:-:S03]  /*0ca0*/  @P0 IMAD.WIDE.U32 R244, R186, 0x10, R244 ;  /* 0x00000010baf40825 */ /* 0x004fc600078e00f4 */
[----:B------:R-:W2:Y:S04]  /*0cb0*/  LDG.E.128 R184, desc[UR6][R184.64] ;  /* 0x00000006b8b87981 */ /* 0x000ea8000c1e1d00 */
[----:B0-----:R-:W2:Y:S04]  /*0cc0*/  LDG.E.128 R160, desc[UR6][R160.64] ;  /* 0x00000006a0a07981 */ /* 0x001ea8000c1e1d00 */
[----:B------:R-:W5:Y:S04]  /*0cd0*/  @P0 LDG.E.128 R44, desc[UR6][R190.64] ;  /* 0x00000006be2c0981 */ /* 0x000f68000c1e1d00 */
[----:B------:R0:W5:Y:S04]  /*0ce0*/  @P0 LDG.E.128 R36, desc[UR6][R244.64] ;  /* 0x00000006f4240981 */ /* 0x000168000c1e1d00 */
[----:B------:R-:W2:Y:S01]  /*0cf0*/  LDG.E.128 R188, desc[UR6][R188.64] ;  /* 0x00000006bcbc7981 */ /* 0x000ea2000c1e1d00 */
[----:B0-----:R-:W0:Y:S01]  /*0d00*/  @P0 LDC.64 R244, c[0x0][0x438] ;  /* 0x00010e00fff40b82 */ /* 0x001e220000000a00 */
[----:B------:R-:W-:Y:S01]  /*0d10*/  ISETP.NE.AND P1, PT, RZ, UR8, PT ;  /* 0x00000008ff007c0c */ /* 0x000fe2000bf25270 */
[----:B0-----:R-:W-:-:S06]  /*0d20*/  @P0 IMAD.WIDE.U32 R242, R246, 0x10, R244 ;  /* 0x00000010f6f20825 */ /* 0x001fcc00078e00f4 */
[----:B------:R-:W0:Y:S01]  /*0d30*/  @P0 LDC.64 R244, c[0x0][0x438] ;  /* 0x00010e00fff40b82 */ /* 0x000e220000000a00 */
[----:B------:R-:W5:Y:S07]  /*0d40*/  @P0 LDG.E.128 R28, desc[UR6][R242.64] ;  /* 0x00000006f21c0981 */ /* 0x000f6e000c1e1d00 */
[----:B------:R-:W1:Y:S01]  /*0d50*/  @P0 LDC.64 R246, c[0x0][0x438] ;  /* 0x00010e00fff60b82 */ /* 0x000e620000000a00 */
[----:B0-----:R-:W-:-:S05]  /*0d60*/  @P0 IMAD.WIDE.U32 R244, R250, 0x10, R244 ;  /* 0x00000010faf40825 */ /* 0x001fca00078e00f4 */
[----:B------:R0:W5:Y:S01]  /*0d70*/  @P0 LDG.E.128 R20, desc[UR6][R244.64] ;  /* 0x00000006f4140981 */ /* 0x000162000c1e1d00 */
[----:B-1----:R-:W-:-:S05]  /*0d80*/  @P0 IMAD.WIDE.U32 R246, R249, 0x10, R246 ;  /* 0x00000010f9f60825 */ /* 0x002fca00078e00f6 */
[----:B------:R1:W5:Y:S01]  /*0d90*/  @P0 LDG.E.128 R24, desc[UR6][R246.64] ;  /* 0x00000006f6180981 */ /* 0x000362000c1e1d00 */
[----:B---3--:R-:W-:Y:S01]  /*0da0*/  FADD.FTZ R125, R125, R165 ;  /* 0x000000a57d7d7221 */ /* 0x008fe20000010000 */
        /* <DEDUP_REMOVED lines=12> */
[----:B----4-:R-:W-:-:S05]  /*0e70*/  FSEL R0, R0, RZ, !P1 ;  /* 0x000000ff00007208 */ /* 0x010fca0004800000 */
[C---:B0-----:R-:W-:Y:S01]  /*0e80*/  FADD.FTZ R244, -R0.reuse, R200 ;  /* 0x000000c800f47221 */ /* 0x041fe20000010100 */
[C---:B------:R-:W-:Y:S01]  /*0e90*/  FADD.FTZ R243, -R0.reuse, R198 ;  /* 0x000000c600f37221 */ /* 0x040fe20000010100 */
[C---:B------:R-:W-:Y:S01]  /*0ea0*/  FADD.FTZ R242, -R0.reuse, R194 ;  /* 0x000000c200f27221 */ /* 0x040fe20000010100 */
        /* <DEDUP_REMOVED lines=8> */
[----:B------:R-:W-:-:S02]  /*0f30*/  MOV R218, R192 ;  /* 0x000000c000da7202 */ /* 0x000fc40000000f00 */
[----:B------:R-:W-:Y:S01]  /*0f40*/  SHF.R.U64 R192, R240, 0x10, R241 ;  /* 0x00000010f0c07819 */ /* 0x000fe200000012f1 */
[----:B------:R-:W-:-:S04]  /*0f50*/  FADD.FTZ R193, -R0, R193 ;  /* 0x000000c100c17221 */ /* 0x000fc80000010100 */
[----:B------:R-:W-:Y:S02]  /*0f60*/  HADD2.F32 R192, -RZ, R192.H0_H0 ;  /* 0x200000c0ffc07230 */ /* 0x000fe40000004100 */
[----:B-----5:R-:W-:Y:S01]  /*0f70*/  FMUL.FTZ R193, R4, R193 ;  /* 0x000000c104c17220 */ /* 0x020fe20000410000 */
[----:B--2---:R-:W-:Y:S02]  /*0f80*/  FADD.FTZ R129, R129, R161 ;  /* 0x000000a181817221 */ /* 0x004fe40000010000 */
[C---:B------:R-:W-:Y:S01]  /*0f90*/  FMUL.FTZ R192, R161.reuse, R192 ;  /* 0x000000c0a1c07220 */ /* 0x040fe20000410000 */
[----:B------:R-:W-:Y:S01]  /*0fa0*/  FFMA.FTZ R53, R161, R193, R53 ;  /* 0x000000c1a1357223 */ /* 0x000fe20000010035 */
[----:B------:R-:W-:Y:S01]  /*0fb0*/  SHF.R.U32.HI R161, RZ, 0x10, R241 ;  /* 0x00000010ffa17819 */ /* 0x000fe200000116f1 */
        /* <DEDUP_REMOVED lines=23> */
[----:B------:R-:W-:Y:S01]  /*1130*/  HADD2.F32 R161, -RZ, R161.H0_H0 ;  /* 0x200000a1ffa17230 */ /* 0x000fe20000004100 */
[----:B------:R-:W-:Y:S01]  /*1140*/  SHF.R.U64 R0, R238, 0x10, R239 ;  /* 0x00000010ee007819 */ /* 0x000fe200000012ef */
[C---:B------:R-:W-:Y:S01]  /*1150*/  FMUL.FTZ R194, R4.reuse, R194 ;  /* 0x000000c204c27220 */ /* 0x040fe20000410000 */
[----:B------:R-:W-:Y:S01]  /*1160*/  MOV R210, R196 ;  /* 0x000000c400d27202 */ /* 0x000fe20000000f00 */
[----:B------:R-:W-:Y:S01]  /*1170*/  FADD.FTZ R131, R131, R163 ;  /* 0x000000a383837221 */ /* 0x000fe20000010000 */
[C---:B------:R-:W-:Y:S01]  /*1180*/  FMUL.FTZ R161, R163.reuse, R161 ;  /* 0x000000a1a3a17220 */ /* 0x040fe20000410000 */
[----:B------:R-:W-:Y:S01]  /*1190*/  FFMA.FTZ R55, R163, R194, R55 ;  /* 0x000000c2a3377223 */ /* 0x000fe20000010037 */
[----:B------:R-:W-:Y:S01]  /*11a0*/  HADD2.F32 R0, -RZ, R0.H0_H0 ;  /* 0x20000000ff007230 */ /* 0x000fe20000004100 */
[----:B------:R-:W-:Y:S01]  /*11b0*/  SHF.R.U32.HI R196, RZ, 0x10, R239 ;  /* 0x00000010ffc47819 */ /* 0x000fe200000116ef */
[----:B------:R-:W-:-:S03]  /*11c0*/  FMUL.FTZ R163, R4, R195 ;  /* 0x000000c304a37220 */ /* 0x000fc60000410000 */
[C---:B------:R-:W-:Y:S01]  /*11d0*/  FMUL.FTZ R195, R165.reuse, R0 ;  /* 0x00000000a5c37220 */ /* 0x040fe20000410000 */
[----:B------:R-:W-:Y:S01]  /*11e0*/  FFMA.FTZ R57, R165, R163, R57 ;  /* 0x000000a3a5397223 */ /* 0x000fe20000010039 */
[----:B------:R-:W-:Y:S02]  /*11f0*/  HADD2.F32 R196, -RZ, R196.H0_H0 ;  /* 0x200000c4ffc47230 */ /* 0x000fe40000004100 */
[----:B------:R-:W-:-:S03]  /*1200*/  FMUL.FTZ R165, R4, R199 ;  /* 0x000000c704a57220 */ /* 0x000fc60000410000 */
[C---:B------:R-:W-:Y:S01]  /*1210*/  FMUL.FTZ R196, R167.reuse, R196 ;  /* 0x000000c4a7c47220 */ /* 0x040fe20000410000 */
[----:B------:R-:W-:Y:S01]  /*1220*/  FFMA.FTZ R59, R167, R165, R59 ;  /* 0x000000a5a73b7223 */ /* 0x000fe2000001003b */
[--C-:B------:R-:W-:Y:S01]  /*1230*/  SHF.R.U64 R167, R236, 0x10, R237.reuse ;  /* 0x00000010eca77819 */ /* 0x100fe200000012ed */
[----:B------:R-:W-:Y:S01]  /*1240*/  FMUL.FTZ R197, R4, R197 ;  /* 0x000000c504c57220 */ /* 0x000fe20000410000 */
[----:B------:R-:W-:-:S03]  /*1250*/  SHF.R.U32.HI R0, RZ, 0x10, R237 ;  /* 0x00000010ff007819 */ /* 0x000fc600000116ed */
[----:B------:R-:W-:Y:S02]  /*1260*/  HADD2.F32 R167, -RZ, R167.H0_H0 ;  /* 0x200000a7ffa77230 */ /* 0x000fe40000004100 */
[C---:B------:R-:W-:Y:S01]  /*1270*/  FFMA.FTZ R61, R169.reuse, R197, R61 ;  /* 0x000000c5a93d7223 */ /* 0x040fe2000001003d */
[----:B------:R-:W-:Y:S01]  /*1280*/  HADD2.F32 R0, -RZ, R0.H0_H0 ;  /* 0x20000000ff007230 */ /* 0x000fe20000004100 */
[----:B------:R-:W-:Y:S01]  /*1290*/  SHF.R.U64 R199, R234, 0x10, R235 ;  /* 0x00000010eac77819 */ /* 0x000fe200000012eb */
[----:B------:R-:W-:Y:S01]  /*12a0*/  FMUL.FTZ R167, R169, R167 ;  /* 0x000000a7a9a77220 */ /* 0x000fe20000410000 */
[C---:B------:R-:W-:Y:S02]  /*12b0*/  FMUL.FTZ R169, R4.reuse, R198 ;  /* 0x000000c604a97220 */ /* 0x040fe40000410000 */
[C---:B------:R-:W-:Y:S01]  /*12c0*/  FMUL.FTZ R198, R171.reuse, R0 ;  /* 0x00000000abc67220 */ /* 0x040fe20000410000 */
[----:B------:R-:W-:Y:S02]  /*12d0*/  HADD2.F32 R199, -RZ, R199.H0_H0 ;  /* 0x200000c7ffc77230 */ /* 0x000fe40000004100 */
[----:B------:R-:W-:Y:S01]  /*12e0*/  FFMA.FTZ R63, R171, R169, R63 ;  /* 0x000000a9ab3f7223 */ /* 0x000fe2000001003f */
[----:B------:R-:W-:-:S02]  /*12f0*/  FMUL.FTZ R171, R4, R205 ;  /* 0x000000cd04ab7220 */ /* 0x000fc40000410000 */
[C---:B------:R-:W-:Y:S02]  /*1300*/  FMUL.FTZ R199, R173.reuse, R199 ;  /* 0x000000c7adc77220 */ /* 0x040fe40000410000 */
[----:B------:R-:W-:Y:S01]  /*1310*/  FFMA.FTZ R65, R173, R171, R65 ;  /* 0x000000abad417223 */ /* 0x000fe20000010041 */
[----:B------:R-:W-:Y:S01]  /*1320*/  SHF.R.U32.HI R173, RZ, 0x10, R235 ;  /* 0x00000010ffad7819 */ /* 0x000fe200000116eb */
[----:B------:R-:W-:Y:S01]  /*1330*/  FMUL.FTZ R200, R4, R200 ;  /* 0x000000c804c87220 */ /* 0x000fe20000410000 */
[----:B------:R-:W-:-:S03]  /*1340*/  SHF.R.U64 R201, R232, 0x10, R233 ;  /* 0x00000010e8c97819 */ /* 0x000fc600000012e9 */
[----:B------:R-:W-:Y:S01]  /*1350*/  HADD2.F32 R173, -RZ, R173.H0_H0 ;  /* 0x200000adffad7230 */ /* 0x000fe20000004100 */
[----:B------:R-:W-:Y:S01]  /*1360*/  MOV R213, R202 ;  /* 0x000000ca00d57202 */ /* 0x000fe20000000f00 */
[C---:B------:R-:W-:Y:S01]  /*1370*/  FFMA.FTZ R67, R175.reuse, R200, R67 ;  /* 0x000000c8af437223 */ /* 0x040fe20000010043 */
[----:B------:R-:W-:Y:S01]  /*1380*/  HADD2.F32 R201, -RZ, R201.H0_H0 ;  /* 0x200000c9ffc97230 */ /* 0x000fe20000004100 */
[----:B------:R-:W-:Y:S01]  /*1390*/  SHF.R.U32.HI R202, RZ, 0x10, R233 ;  /* 0x00000010ffca7819 */ /* 0x000fe200000116e9 */
        /* <DEDUP_REMOVED lines=20> */
[----:B------:R-:W-:Y:S01]  /*14e0*/  FMUL.FTZ R183, R4, R217 ;  /* 0x000000d904b77220 */ /* 0x000fe20000410000 */
[----:B------:R-:W-:Y:S01]  /*14f0*/  FADD.FTZ R141, R141, R185 ;  /* 0x000000b98d8d7221 */ /* 0x000fe20000010000 */
[----:B------:R-:W-:-:S02]  /*1500*/  FMUL.FTZ R205, R185, R205 ;  /* 0x000000cdb9cd7220 */ /* 0x000fc40000410000 */
[----:B------:R-:W-:Y:S01]  /*1510*/  FFMA.FTZ R77, R185, R183, R77 ;  /* 0x000000b7b94d7223 */ /* 0x000fe2000001004d */
[----:B------:R-:W-:Y:S01]  /*1520*/  SHF.R.U32.HI R185, RZ, 0x10, R229 ;  /* 0x00000010ffb97819 */ /* 0x000fe200000116e5 */
[----:B------:R-:W-:-:S04]  /*1530*/  FMUL.FTZ R206, R4, R206 ;  /* 0x000000ce04ce7220 */ /* 0x000fc80000410000 */
[----:B------:R-:W-:Y:S02]  /*1540*/  HADD2.F32 R185, -RZ, R185.H0_H0 ;  /* 0x200000b9ffb97230 */ /* 0x000fe40000004100 */
[----:B------:R-:W-:Y:S01]  /*1550*/  FADD.FTZ R143, R143, R187 ;  /* 0x000000bb8f8f7221 */ /* 0x000fe20000010000 */
[C---:B------:R-:W-:Y:S02]  /*1560*/  FFMA.FTZ R79, R187.reuse, R206, R79 ;  /* 0x000000cebb4f7223 */ /* 0x040fe4000001004f */
[----:B------:R-:W-:Y:S01]  /*1570*/  FMUL.FTZ R185, R187, R185 ;  /* 0x000000b9bbb97220 */ /* 0x000fe20000410000 */
[----:B------:R-:W-:Y:S01]  /*1580*/  SHF.R.U64 R187, R226, 0x10, R227 ;  /* 0x00000010e2bb7819 */ /* 0x000fe200000012e3 */
[----:B------:R-:W-:-:S04]  /*1590*/  FMUL.FTZ R207, R4, R207 ;  /* 0x000000cf04cf7220 */ /* 0x000fc80000410000 */
[----:B------:R-:W-:Y:S02]  /*15a0*/  HADD2.F32 R187, -RZ, R187.H0_H0 ;  /* 0x200000bbffbb7230 */ /* 0x000fe40000004100 */
[----:B------:R-:W-:Y:S01]  /*15b0*/  FADD.FTZ R145, R145, R189 ;  /* 0x000000bd91917221 */ /* 0x000fe20000010000 */
[C---:B------:R-:W-:Y:S02]  /*15c0*/  FFMA.FTZ R81, R189.reuse, R207, R81 ;  /* 0x000000cfbd517223 */ /* 0x040fe40000010051 */
[----:B------:R-:W-:Y:S01]  /*15d0*/  FMUL.FTZ R187, R189, R187 ;  /* 0x000000bbbdbb7220 */ /* 0x000fe20000410000 */
[----:B------:R-:W-:Y:S01]  /*15e0*/  SHF.R.U32.HI R189, RZ, 0x10, R227 ;  /* 0x00000010ffbd7819 */ /* 0x000fe200000116e3 */
[----:B------:R-:W-:-:S04]  /*15f0*/  FMUL.FTZ R208, R4, R208 ;  /* 0x000000d004d07220 */ /* 0x000fc80000410000 */
[----:B------:R-:W-:Y:S02]  /*1600*/  HADD2.F32 R189, -RZ, R189.H0_H0 ;  /* 0x200000bdffbd7230 */ /* 0x000fe40000004100 */
[----:B------:R-:W-:Y:S01]  /*1610*/  FADD.FTZ R147, R147, R191 ;  /* 0x000000bf93937221 */ /* 0x000fe20000010000 */
[C---:B------:R-:W-:Y:S02]  /*1620*/  FFMA.FTZ R83, R191.reuse, R208, R83 ;  /* 0x000000d0bf537223 */ /* 0x040fe40000010053 */
[----:B------:R-:W-:Y:S01]  /*1630*/  FMUL.FTZ R189, R191, R189 ;  /* 0x000000bdbfbd7220 */ /* 0x000fe20000410000 */
[----:B------:R-:W-:Y:S02]  /*1640*/  HADD2.F32 R191, -RZ, R240.H0_H0 ;  /* 0x200000f0ffbf7230 */ /* 0x000fe40000004100 */
[----:B------:R-:W-:Y:S01]  /*1650*/  FMUL.FTZ R0, R4, R218 ;  /* 0x000000da04007220 */ /* 0x000fe20000410000 */
[----:B------:R-:W-:Y:S02]  /*1660*/  HADD2.F32 R209, -RZ, R241.H0_H0 ;  /* 0x200000f1ffd17230 */ /* 0x000fe40000004100 */
[----:B------:R-:W-:Y:S01]  /*1670*/  FMUL.FTZ R191, R160, R191 ;  /* 0x000000bfa0bf7220 */ /* 0x000fe20000410000 */
[----:B------:R-:W-:Y:S01]  /*1680*/  FADD.FTZ R128, R128, R160 ;  /* 0x000000a080807221 */ /* 0x000fe20000010000 */
[----:B------:R-:W-:Y:S01]  /*1690*/  FFMA.FTZ R52, R160, R0, R52 ;  /* 0x00000000a0347223 */ /* 0x000fe20000010034 */
[----:B------:R-:W-:Y:S01]  /*16a0*/  FMUL.FTZ R160, R4, R216 ;  /* 0x000000d804a07220 */ /* 0x000fe20000410000 */
[----:B------:R-:W-:Y:S01]  /*16b0*/  FFMA.FTZ R221, R0, R191, RZ ;  /* 0x000000bf00dd7223 */ /* 0x000fe200000100ff */
[----:B------:R-:W-:Y:S01]  /*16c0*/  FADD.FTZ R223, RZ, R191 ;  /* 0x000000bfffdf7221 */ /* 0x000fe20000010000 */
[----:B------:R-:W-:Y:S01]  /*16d0*/  FMUL.FTZ R209, R162, R209 ;  /* 0x000000d1a2d17220 */ /* 0x000fe20000410000 */
[----:B------:R-:W-:Y:S01]  /*16e0*/  FADD.FTZ R130, R130, R162 ;  /* 0x000000a282827221 */ /* 0x000fe20000010000 */
[----:B------:R-:W-:Y:S01]  /*16f0*/  FFMA.FTZ R221, R193, R192, R221 ;  /* 0x000000c0c1dd7223 */ /* 0x000fe200000100dd */
[----:B------:R-:W-:Y:S01]  /*1700*/  FADD.FTZ R223, R192, R223 ;  /* 0x000000dfc0df7221 */ /* 0x000fe20000010000 */
[----:B------:R-:W-:Y:S01]  /*1710*/  FFMA.FTZ R54, R162, R160, R54 ;  /* 0x000000a0a2367223 */ /* 0x000fe20000010036 */
[----:B------:R-:W-:Y:S01]  /*1720*/  FMUL.FTZ R162, R4, R210 ;  /* 0x000000d204a27220 */ /* 0x000fe20000410000 */
[----:B------:R-:W-:-:S02]  /*1730*/  HADD2.F32 R210, -RZ, R238.H0_H0 ;  /* 0x200000eeffd27230 */ /* 0x000fc40000004100 */
[----:B------:R-:W-:Y:S01]  /*1740*/  FFMA.FTZ R221, R160, R209, R221 ;  /* 0x000000d1a0dd7223 */ /* 0x000fe200000100dd */
[----:B------:R-:W-:Y:S02]  /*1750*/  FADD.FTZ R223, R209, R223 ;  /* 0x000000dfd1df7221 */ /* 0x000fe40000010000 */
[----:B------:R-:W-:Y:S01]  /*1760*/  FMUL.FTZ R210, R164, R210 ;  /* 0x000000d2a4d27220 */ /* 0x000fe20000410000 */
[----:B------:R-:W-:Y:S01]  /*1770*/  FFMA.FTZ R221, R194, R161, R221 ;  /* 0x000000a1c2dd7223 */ /* 0x000fe200000100dd */
[----:B------:R-:W-:Y:S01]  /*1780*/  FADD.FTZ R223, R161, R223 ;  /* 0x000000dfa1df7221 */ /* 0x000fe20000010000 */
[----:B------:R-:W-:Y:S02]  /*1790*/  HADD2.F32 R211, -RZ, R239.H0_H0 ;  /* 0x200000efffd37230 */ /* 0x000fe40000004100 */
[----:B------:R-:W-:Y:S01]  /*17a0*/  FFMA.FTZ R56, R164, R162, R56 ;  /* 0x000000a2a4387223 */ /* 0x000fe20000010038 */
[----:B------:R-:W-:Y:S01]  /*17b0*/  FFMA.FTZ R221, R162, R210, R221 ;  /* 0x000000d2a2dd7223 */ /* 0x000fe200000100dd */
[----:B------:R-:W-:Y:S01]  /*17c0*/  FADD.FTZ R223, R210, R223 ;  /* 0x000000dfd2df7221 */ /* 0x000fe20000010000 */
[----:B------:R-:W-:Y:S01]  /*17d0*/  FMUL.FTZ R164, R4, R214 ;  /* 0x000000d604a47220 */ /* 0x000fe20000410000 */
[C---:B------:R-:W-:Y:S01]  /*17e0*/  FMUL.FTZ R211, R166.reuse, R211 ;  /* 0x000000d3a6d37220 */ /* 0x040fe20000410000 */
[----:B------:R-:W-:Y:S01]  /*17f0*/  FFMA.FTZ R221, R163, R195, R221 ;  /* 0x000000c3a3dd7223 */ /* 0x000fe200000100dd */
[----:B------:R-:W-:Y:S01]  /*1800*/  FADD.FTZ R223, R195, R223 ;  /* 0x000000dfc3df7221 */ /* 0x000fe20000010000 */
[----:B------:R-:W-:Y:S01]  /*1810*/  FFMA.FTZ R58, R166, R164, R58 ;  /* 0x000000a4a63a7223 */ /* 0x000fe2000001003a */
[----:B------:R-:W-:Y:S01]  /*1820*/  FMUL.FTZ R166, R4, R212 ;  /* 0x000000d404a67220 */ /* 0x000fe20000410000 */
[----:B------:R-:W-:-:S02]  /*1830*/  HADD2.F32 R212, -RZ, R236.H0_H0 ;  /* 0x200000ecffd47230 */ /* 0x000fc40000004100 */
[----:B------:R-:W-:Y:S01]  /*1840*/  FFMA.FTZ R221, R164, R211, R221 ;  /* 0x000000d3a4dd7223 */ /* 0x000fe200000100dd */
[----:B------:R-:W-:Y:S01]  /*1850*/  FADD.FTZ R223, R211, R223 ;  /* 0x000000dfd3df7221 */ /* 0x000fe20000010000 */
[C---:B------:R-:W-:Y:S01]  /*1860*/  FFMA.FTZ R60, R168.reuse, R166, R60 ;  /* 0x000000a6a83c7223 */ /* 0x040fe2000001003c */
[----:B------:R-:W-:Y:S01]  /*1870*/  FMUL.FTZ R212, R168, R212 ;  /* 0x000000d4a8d47220 */ /* 0x000fe20000410000 */
[----:B------:R-:W-:Y:S01]  /*1880*/  FFMA.FTZ R221, R165, R196, R221 ;  /* 0x000000c4a5dd7223 */ /* 0x000fe200000100dd */
[----:B------:R-:W-:Y:S01]  /*1890*/  FADD.FTZ R223, R196, R223 ;  /* 0x000000dfc4df7221 */ /* 0x000fe20000010000 */
[----:B------:R-:W-:Y:S01]  /*18a0*/  FMUL.FTZ R168, R4, R213 ;  /* 0x000000d504a87220 */ /* 0x000fe20000410000 */
[----:B------:R-:W-:Y:S02]  /*18b0*/  HADD2.F32 R213, -RZ, R237.H0_H0 ;  /* 0x200000edffd57230 */ /* 0x000fe40000004100 */
[----:B------:R-:W-:Y:S01]  /*18c0*/  FFMA.FTZ R221, R166, R212, R221 ;  /* 0x000000d4a6dd7223 */ /* 0x000fe200000100dd */
[----:B------:R-:W-:-:S02]  /*18d0*/  FADD.FTZ R223, R212, R223 ;  /* 0x000000dfd4df7221 */ /* 0x000fc40000010000 */
[----:B------:R-:W-:Y:S01]  /*18e0*/  FMUL.FTZ R213, R170, R213 ;  /* 0x000000d5aad57220 */ /* 0x000fe20000410000 */
[----:B------:R-:W-:Y:S01]  /*18f0*/  FFMA.FTZ R221, R197, R167, R221 ;  /* 0x000000a7c5dd7223 */ /* 0x000fe200000100dd */
[----:B------:R-:W-:Y:S01]  /*1900*/  FADD.FTZ R223, R167, R223 ;  /* 0x000000dfa7df7221 */ /* 0x000fe20000010000 */
[----:B------:R-:W-:Y:S02]  /*1910*/  HADD2.F32 R214, -RZ, R234.H0_H0 ;  /* 0x200000eaffd67230 */ /* 0x000fe40000004100 */
        /* <DEDUP_REMOVED lines=17> */
[----:B------:R-:W-:Y:S02]  /*1a30*/  HADD2.F32 R216, -RZ, R232.H0_H0 ;  /* 0x200000e8ffd87230 */ /* 0x000fe40000004100 */
        /* <DEDUP_REMOVED lines=10> */
[----:B------:R-:W-:-:S02]  /*1ae0*/  HADD2.F32 R217, -RZ, R233.H0_H0 ;  /* 0x200000e9ffd97230 */ /* 0x000fc40000004100 */
[----:B------:R-:W-:Y:S01]  /*1af0*/  FMUL.FTZ R176, R4, R246 ;  /* 0x000000f604b07220 */ /* 0x000fe20000410000 */
[----:B------:R-:W-:Y:S01]  /*1b00*/  FFMA.FTZ R221, R174, R216, R221 ;  /* 0x000000d8aedd7223 */ /* 0x000fe200000100dd */
[----:B------:R-:W-:Y:S01]  /*1b10*/  FADD.FTZ R223, R216, R223 ;  /* 0x000000dfd8df7221 */ /* 0x000fe20000010000 */
[----:B------:R-:W-:Y:S01]  /*1b20*/  FADD.FTZ R158, R158, R178 ;  /* 0x000000b29e9e7221 */ /* 0x000fe20000010000 */
[C---:B------:R-:W-:Y:S01]  /*1b30*/  FFMA.FTZ R70, R178.reuse, R176, R70 ;  /* 0x000000b0b2467223 */ /* 0x040fe20000010046 */
[----:B------:R-:W-:Y:S01]  /*1b40*/  FMUL.FTZ R217, R178, R217 ;  /* 0x000000d9b2d97220 */ /* 0x000fe20000410000 */
[----:B------:R-:W-:Y:S02]  /*1b50*/  HADD2.F32 R218, -RZ, R230.H0_H0 ;  /* 0x200000e6ffda7230 */ /* 0x000fe40000004100 */
[----:B------:R-:W-:Y:S01]  /*1b60*/  FMUL.FTZ R178, R4, R245 ;  /* 0x000000f504b27220 */ /* 0x000fe20000410000 */
[----:B------:R-:W-:Y:S01]  /*1b70*/  FFMA.FTZ R221, R175, R201, R221 ;  /* 0x000000c9afdd7223 */ /* 0x000fe200000100dd */
[----:B------:R-:W-:Y:S01]  /*1b80*/  FADD.FTZ R223, R201, R223 ;  /* 0x000000dfc9df7221 */ /* 0x000fe20000010000 */
[----:B------:R-:W-:Y:S01]  /*1b90*/  FADD.FTZ R136, R136, R180 ;  /* 0x000000b488887221 */ /* 0x000fe20000010000 */
[C---:B------:R-:W-:Y:S01]  /*1ba0*/  FFMA.FTZ R72, R180.reuse, R178, R72 ;  /* 0x000000b2b4487223 */ /* 0x040fe20000010048 */
[----:B------:R-:W-:Y:S01]  /*1bb0*/  FMUL.FTZ R218, R180, R218 ;  /* 0x000000dab4da7220 */ /* 0x000fe20000410000 */
[----:B------:R-:W-:-:S02]  /*1bc0*/  HADD2.F32 R219, -RZ, R231.H0_H0 ;  /* 0x200000e7ffdb7230 */ /* 0x000fc40000004100 */
[----:B------:R-:W-:Y:S01]  /*1bd0*/  FFMA.FTZ R221, R176, R217, R221 ;  /* 0x000000d9b0dd7223 */ /* 0x000fe200000100dd */
[----:B------:R-:W-:Y:S01]  /*1be0*/  FADD.FTZ R223, R217, R223 ;  /* 0x000000dfd9df7221 */ /* 0x000fe20000010000 */
[----:B------:R-:W-:Y:S01]  /*1bf0*/  FMUL.FTZ R180, R4, R244 ;  /* 0x000000f404b47220 */ /* 0x000fe20000410000 */
[----:B------:R-:W-:Y:S01]  /*1c00*/  MOV R250, R222 ;  /* 0x000000de00fa7202 */ /* 0x000fe20000000f00 */
[----:B------:R-:W-:Y:S01]  /*1c10*/  FFMA.FTZ R221, R177, R202, R221 ;  /* 0x000000cab1dd7223 */ /* 0x000fe200000100dd */
[----:B------:R-:W-:Y:S01]  /*1c20*/  MOV R222, R220 ;  /* 0x000000dc00de7202 */ /* 0x000fe20000000f00 */
[----:B------:R-:W-:Y:S01]  /*1c30*/  FADD.FTZ R223, R202, R223 ;  /* 0x000000dfcadf7221 */ /* 0x000fe20000010000 */
[----:B------:R-:W-:Y:S01]  /*1c40*/  FADD.FTZ R138, R138, R182 ;  /* 0x000000b68a8a7221 */ /* 0x000fe20000010000 */
[C---:B------:R-:W-:Y:S01]  /*1c50*/  FFMA.FTZ R74, R182.reuse, R180, R74 ;  /* 0x000000b4b64a7223 */ /* 0x040fe2000001004a */
[----:B------:R-:W-:Y:S01]  /*1c60*/  FMUL.FTZ R219, R182, R219 ;  /* 0x000000dbb6db7220 */ /* 0x000fe20000410000 */
[----:B------:R-:W-:-:S02]  /*1c70*/  HADD2.F32 R220, -RZ, R228.H0_H0 ;  /* 0x200000e4ffdc7230 */ /* 0x000fc40000004100 */
        /* <DEDUP_REMOVED lines=15> */
[----:B------:R-:W-:Y:S01]  /*1d70*/  FADD.FTZ R223, R220, R223 ;  /* 0x000000dfdcdf7221 */ /* 0x000fe20000010000 */
[----:B------:R-:W-:Y:S01]  /*1d80*/  FADD.FTZ R142, R142, R186 ;  /* 0x000000ba8e8e7221 */ /* 0x000fe20000010000 */
        /* <DEDUP_REMOVED lines=16> */
[----:B------:R-:W-:Y:S01]  /*1e90*/  FADD.FTZ R223, R188, R223 ;  /* 0x000000dfbcdf7221 */ /* 0x000fe20000010000 */
[----:B------:R-:W-:Y:S01]  /*1ea0*/  FADD.FTZ R146, R146, R190 ;  /* 0x000000be92927221 */ /* 0x000fe20000010000 */
[C---:B------:R-:W-:Y:S01]  /*1eb0*/  FFMA.FTZ R82, R190.reuse, R222, R82 ;  /* 0x000000debe527223 */ /* 0x040fe20000010052 */
[----:B------:R-:W-:Y:S01]  /*1ec0*/  FMUL.FTZ R190, R190, R243 ;  /* 0x000000f3bebe7220 */ /* 0x000fe20000410000 */
[----:B------:R-:W-:Y:S01]  /*1ed0*/  FFMA.FTZ R242, R207, R187, R242 ;  /* 0x000000bbcff27223 */ /* 0x000fe200000100f2 */
[----:B------:R-:W-:-:S03]  /*1ee0*/  FADD.FTZ R223, R223, R187 ;  /* 0x000000bbdfdf7221 */ /* 0x000fc60000010000 */
[----:B------:R-:W-:Y:S01]  /*1ef0*/  FFMA.FTZ R242, R222, R190, R242 ;  /* 0x000000bedef27223 */ /* 0x000fe200000100f2 */
[----:B------:R-:W-:-:S03]  /*1f00*/  FADD.FTZ R223, R223, R190 ;  /* 0x000000bedfdf7221 */ /* 0x000fc60000010000 */
[----:B------:R-:W-:Y:S01]  /*1f10*/  FFMA.FTZ R242, R208, R189, R242 ;  /* 0x000000bdd0f27223 */ /* 0x000fe200000100f2 */
[----:B------:R-:W-:Y:S01]  /*1f20*/  FADD.FTZ R223, R223, R189 ;  /* 0x000000bddfdf7221 */ /* 0x000fe20000010000 */
[----:B------:R-:W-:Y:S06]  /*1f30*/  BRA `(.L_x_16479) ;  /* 0x00000000008c7947 */ /* 0x000fec0003800000 */
.L_x_16478:
[----:B------:R-:W-:Y:S02]  /*1f40*/  MOV R3, UR14 ;  /* 0x0000000e00037c02 */ /* 0x000fe40008000f00 */
[----:B0-----:R-:W-:Y:S02]  /*1f50*/  MOV R2, UR15 ;  /* 0x0000000f00027c02 */ /* 0x001fe40008000f00 */
        /* <DEDUP_REMOVED lines=33> */
.L_x_16479:
[----:B------:R-:W-:Y:S05]  /*2170*/  BSYNC.RECONVERGENT B1 ;  /* 0x0000000000017941 */ /* 0x000fea0003800200 */
.L_x_16477:
[----:B------:R-:W2:Y:S01]  /*2180*/  LDL R250, [R1] ;  /* 0x0000000001fa7983 */ /* 0x000ea20000100800 */
        /* <DEDUP_REMOVED lines=21> */
.L_x_16643:
[----:B------:R-:W-:Y:S01]  /*22e0*/  ISETP.NE.U32.AND P1, PT, R3, RZ, PT ;  /* 0x000000ff0300720c */ /* 0x000fe20003f25070 */
[----:B0-2---:R-:W-:Y:S01]  /*22f0*/  FADD.FTZ R249, R249, R223 ;  /* 0x000000dff9f97221 */ /* 0x005fe20000010000 */
[----:B------:R-:W-:Y:S02]  /*2300*/  IMAD R223, R248, UR9, RZ ;  /* 0x00000009f8df7c24 */ /* 0x000fe4000f8e02ff */
[----:B-1----:R-:W-:Y:S01]  /*2310*/  FADD.FTZ R247, R242, R247 ;  /* 0x000000f7f2f77221 */ /* 0x002fe20000010000 */
[----:B------:R-:W-:Y:S01]  /*2320*/  ISETP.NE.AND.EX P1, PT, R2, RZ, PT, P1 ;  /* 0x000000ff0200720c */ /* 0x000fe20003f25310 */
[----:B------:R-:W-:Y:S01]  /*2330*/  HFMA2 R242, -RZ, RZ, 0, 0 ;  /* 0x00000000fff27431 */ /* 0x000fe200000001ff */
[----:B------:R-:W-:Y:S02]  /*2340*/  @P3 IADD3 R2, PT, PT, R250, -0x1, RZ ;  /* 0xfffffffffa023810 */ /* 0x000fe40007ffe0ff */
[----:B------:R-:W0:Y:S01]  /*2350*/  S2R R250, SR_TID.X ;  /* 0x0000000000fa7919 */ /* 0x000e220000002100 */
[----:B------:R-:W-:-:S02]  /*2360*/  SHF.R.S32.HI R3, RZ, 0x1f, R223 ;  /* 0x0000001fff037819 */ /* 0x000fc400000114df */
[----:B------:R-:W-:Y:S02]  /*2370*/  @P3 IMAD R2, R2, UR9, RZ ;  /* 0x0000000902023c24 */ /* 0x000fe4000f8e02ff */
[----:B------:R-:W-:-:S03]  /*2380*/  LEA.HI R223, R3, R223, RZ, 0x2 ;  /* 0x000000df03df7211 */ /* 0x000fc600078f10ff */
[----:B------:R-:W-:-:S04]  /*2390*/  @P3 SHF.R.S32.HI R3, RZ, 0x1f, R2 ;  /* 0x0000001fff033819 */ /* 0x000fc80000011402 */
[----:B------:R-:W-:Y:S02]  /*23a0*/  @P3 LEA.HI R2, R3, R2, RZ, 0x2 ;  /* 0x0000000203023211 */ /* 0x000fe400078f10ff */
[----:B0-----:R-:W-:-:S04]  /*23b0*/  LOP3.LUT R3, R250, 0x1f, RZ, 0xc0, !PT ;  /* 0x0000001ffa037812 */ /* 0x001fc800078ec0ff */
[-C--:B------:R-:W-:Y:S02]  /*23c0*/  LEA.HI.SX32 R223, R223, R3.reuse, 0x1e ;  /* 0x00000003dfdf7211 */ /* 0x080fe400078ff2ff */
[----:B------:R-:W-:Y:S02]  /*23d0*/  @P3 LEA.HI.SX32 R242, R2, R3, 0x1e ;  /* 0x0000000302f23211 */ /* 0x000fe400078ff2ff */
[----:B------:R-:W0:Y:S01]  /*23e0*/  @P3 LDC.64 R2, c[0x0][0x390] ;  /* 0x0000e400ff023b82 */ /* 0x000e220000000a00 */
[----:B------:R-:W-:Y:S01]  /*23f0*/  ISETP.NE.AND P4, PT, RZ, UR8, PT ;  /* 0x00000008ff007c0c */ /* 0x000fe2000bf85270 */
[----:B------:R-:W-:Y:S01]  /*2400*/  BSSY.RECONVERGENT B1, `(.L_x_16481) ;  /* 0x00000cc000017945 */ /* 0x000fe20003800200 */
[----:B0-----:R-:W-:-:S05]  /*2410*/  @P3 IMAD.WIDE.U32 R2, R242, 0x10, R2 ;  /* 0x00000010f2023825 */ /* 0x001fca00078e0002 */
[----:B------:R0:W5:Y:S02]  /*2420*/  @P3 LDG.E.128 R132, desc[UR6][R2.64] ;  /* 0x0000000602843981 */ /* 0x000164000c1e1d00 */
[----:B0-----:R-:W-:Y:S01]  /*2430*/  FMUL.FTZ R2, R247, UR12 ;  /* 0x0000000cf7027c20 */ /* 0x001fe20008410000 */
        /* <DEDUP_REMOVED lines=14> */
[----:B-----5:R-:W-:-:S05]  /*2520*/  FMUL.FTZ R152, R4, R152 ;  /* 0x0000009804987220 */ /* 0x020fca0000410000 */
[----:B------:R-:W-:-:S05]  /*2530*/  FSEL R152, R152, RZ, P1 ;  /* 0x000000ff98987208 */ /* 0x000fca0000800000 */
[----:B------:R-:W-:-:S04]  /*2540*/  FMUL.FTZ R152, R152, UR13 ;  /* 0x0000000d98987c20 */ /* 0x000fc80008410000 */
[----:B------:R-:W-:Y:S01]  /*2550*/  FFMA.FTZ R84, R132, R152, R84 ;  /* 0x0000009884547223 */ /* 0x000fe20000010054 */
[----:B------:R-:W-:-:S07]  /*2560*/  FMUL.FTZ R152, R152, R245 ;  /* 0x000000f598987220 */ /* 0x000fce0000410000 */
.L_x_16485:
[----:B------:R-:W-:Y:S05]  /*2570*/  BSYNC.RECONVERGENT B2 ;  /* 0x0000000000027941 */ /* 0x000fea0003800200 */
.L_x_16484:
[----:B------:R-:W-:Y:S04]  /*2580*/  BSSY.RECONVERGENT B2, `(.L_x_16486) ;  /* 0x000000c000027945 */ /* 0x000fe80003800200 */
[----:B------:R-:W-:Y:S05]  /*2590*/  @!P3 BRA `(.L_x_16487) ;  /* 0x000000000028b947 */ /* 0x000fea0003800000 */
[----:B------:R-:W-:Y:S01]  /*25a0*/  FFMA.FTZ R153, R193, R3, R2 ;  /* 0x00000003c1997223 */ /* 0x000fe20000010002 */
[----:B------:R-:W-:Y:S02]  /*25b0*/  ISETP.GT.AND P1, PT, R5, RZ, PT ;  /* 0x000000ff0500720c */ /* 0x000fe40003f24270 */
[----:B------:R-:W-:Y:S01]  /*25c0*/  SHF.R.U64 R245, R224, 0x10, R225 ;  /* 0x00000010e0f57819 */ /* 0x000fe200000012e1 */
[----:B------:R-:W-:-:S04]  /*25d0*/  FADD.FTZ R153, R192, -R153 ;  /* 0x80000099c0997221 */ /* 0x000fc80000010000 */
[----:B-----5:R-:W-:Y:S01]  /*25e0*/  FMUL.FTZ R153, R4, R153 ;  /* 0x0000009904997220 */ /* 0x020fe20000410000 */
[----:B------:R-:W-:-:S04]  /*25f0*/  HADD2.F32 R245, -RZ, R245.H0_H0 ;  /* 0x200000f5fff57230 */ /* 0x000fc80000004100 */
[----:B------:R-:W-:-:S05]  /*2600*/  FSEL R153, R153, RZ, P1 ;  /* 0x000000ff99997208 */ /* 0x000fca0000800000 */
[----:B------:R-:W-:-:S04]  /*2610*/  FMUL.FTZ R153, R153, UR13 ;  /* 0x0000000d99997c20 */ /* 0x000fc80008410000 */
[----:B------:R-:W-:Y:S01]  /*2620*/  FFMA.FTZ R85, R133, R153, R85 ;  /* 0x0000009985557223 */ /* 0x000fe20000010055 */
[----:B------:R-:W-:-:S07]  /*2630*/  FMUL.FTZ R153, R153, R245 ;  /* 0x000000f599997220 */ /* 0x000fce0000410000 */
.L_x_16487:
[----:B------:R-:W-:Y:S05]  /*2640*/  BSYNC.RECONVERGENT B2 ;  /* 0x0000000000027941 */ /* 0x000fea0003800200 */
.L_x_16486:
        /* <DEDUP_REMOVED lines=11> */
.L_x_16489:
[----:B------:R-:W-:Y:S05]  /*2700*/  BSYNC.RECONVERGENT B2 ;  /* 0x0000000000027941 */ /* 0x000fea0003800200 */
.L_x_16488:
[----:B------:R-:W-:Y:S05]  /*2710*/  @!P3 BRA `(.L_x_16490) ;  /* 0x000000080068b947 */ /* 0x000fea0003800000 */
[----:B------:R-:W-:Y:S01]  /*2720*/  FFMA.FTZ R155, R194, R3, R2 ;  /* 0x00000003c29b7223 */ /* 0x000fe20000010002 */
[----:B------:R-:W-:Y:S02]  /*2730*/  ISETP.GT.AND P1, PT, R5, RZ, PT ;  /* 0x000000ff0500720c */ /* 0x000fe40003f24270 */
[----:B------:R-:W-:Y:S01]  /*2740*/  SHF.R.U32.HI R245, RZ, 0x10, R225 ;  /* 0x00000010fff57819 */ /* 0x000fe200000116e1 */
[----:B------:R-:W-:-:S04]  /*2750*/  FADD.FTZ R155, R161, -R155 ;  /* 0x8000009ba19b7221 */ /* 0x000fc80000010000 */
[----:B-----5:R-:W-:Y:S01]  /*2760*/  FMUL.FTZ R155, R4, R155 ;  /* 0x0000009b049b7220 */ /* 0x020fe20000410000 */
[----:B------:R-:W-:-:S04]  /*2770*/  HADD2.F32 R245, -RZ, R245.H0_H0 ;  /* 0x200000f5fff57230 */ /* 0x000fc80000004100 */
[----:B------:R-:W-:-:S05]  /*2780*/  FSEL R155, R155, RZ, P1 ;  /* 0x000000ff9b9b7208 */ /* 0x000fca0000800000 */
[----:B------:R-:W-:-:S04]  /*2790*/  FMUL.FTZ R155, R155, UR13 ;  /* 0x0000000d9b9b7c20 */ /* 0x000fc80008410000 */
[----:B------:R-:W-:Y:S01]  /*27a0*/  FFMA.FTZ R87, R135, R155, R87 ;  /* 0x0000009b87577223 */ /* 0x000fe20000010057 */
[----:B------:R-:W-:Y:S01]  /*27b0*/  FMUL.FTZ R155, R155, R245 ;  /* 0x000000f59b9b7220 */ /* 0x000fe20000410000 */
[----:B------:R-:W-:Y:S06]  /*27c0*/  BRA `(.L_x_16490) ;  /* 0x00000008003c7947 */ /* 0x000fec0003800000 */
.L_x_16483:
        /* <DEDUP_REMOVED lines=27> */
[----:B------:R-:W-:-:S07]  /*2980*/  FMUL.FTZ R152, R152, R245 ;  /* 0x000000f598987220 */ /* 0x000fce0000410000 */
.L_x_16492:
[----:B------:R-:W-:Y:S05]  /*2990*/  BSYNC.RECONVERGENT B2 ;  /* 0x0000000000027941 */ /* 0x000fea0003800200 */
.L_x_16491:
[----:B------:R-:W-:Y:S04]  /*29a0*/  BSSY.RECONVERGENT B2, `(.L_x_16493) ;  /* 0x000000c000027945 */ /* 0x000fe80003800200 */
[----:B------:R-:W-:Y:S05]  /*29b0*/  @!P3 BRA `(.L_x_16494) ;  /* 0x000000000028b947 */ /* 0x000fea0003800000 */
[----:B------:R-:W-:Y:S01]  /*29c0*/  FFMA.FTZ R153, R193, R3, R2 ;  /* 0x00000003c1997223 */ /* 0x000fe20000010002 */
[----:B------:R-:W-:Y:S02]  /*29d0*/  ISETP.GT.AND P1, PT, R5, RZ, PT ;  /* 0x000000ff0500720c */ /* 0x000fe40003f24270 */
[----:B------:R-:W-:Y:S01]  /*29e0*/  SHF.R.U64 R245, R224, 0x10, R225 ;  /* 0x00000010e0f57819 */ /* 0x000fe200000012e1 */
[----:B------:R-:W-:-:S04]  /*29f0*/  FADD.FTZ R153, R192, -R153 ;  /* 0x80000099c0997221 */ /* 0x000fc80000010000 */
[----:B------:R-:W-:Y:S01]  /*2a00*/  FMUL.FTZ R153, R4, R153 ;  /* 0x0000009904997220 */ /* 0x000fe20000410000 */
[----:B------:R-:W-:-:S04]  /*2a10*/  HADD2.F32 R245, -RZ, R245.H0_H0 ;  /* 0x200000f5fff57230 */ /* 0x000fc80000004100 */
[----:B------:R-:W-:-:S05]  /*2a20*/  FSEL R153, R153, RZ, P1 ;  /* 0x000000ff99997208 */ /* 0x000fca0000800000 */
[----:B------:R-:W-:-:S04]  /*2a30*/  FMUL.FTZ R153, R153, UR13 ;  /* 0x0000000d99997c20 */ /* 0x000fc80008410000 */
[----:B------:R-:W-:Y:S01]  /*2a40*/  FFMA.FTZ R85, R133, R153, R85 ;  /* 0x0000009985557223 */ /* 0x000fe20000010055 */
[----:B------:R-:W-:-:S07]  /*2a50*/  FMUL.FTZ R153, R153, R245 ;  /* 0x000000f599997220 */ /* 0x000fce0000410000 */
.L_x_16494:
[----:B------:R-:W-:Y:S05]  /*2a60*/  BSYNC.RECONVERGENT B2 ;  /* 0x0000000000027941 */ /* 0x000fea0003800200 */
.L_x_16493:
        /* <DEDUP_REMOVED lines=11> */
.L_x_16496:
[----:B------:R-:W-:Y:S05]  /*2b20*/  BSYNC.RECONVERGENT B2 ;  /* 0x0000000000027941 */ /* 0x000fea0003800200 */
.L_x_16495:
[----:B------:R-:W-:Y:S05]  /*2b30*/  @!P3 BRA `(.L_x_16490) ;  /* 0x000000040060b947 */ /* 0x000fea0003800000 */
[----:B------:R-:W-:Y:S01]  /*2b40*/  SHF.R.U32.HI R245, RZ, 0x10, R225 ;  /* 0x00000010fff57819 */ /* 0x000fe200000116e1 */
[----:B------:R-:W-:-:S04]  /*2b50*/  FMUL.FTZ R155, R119, UR13 ;  /* 0x0000000d779b7c20 */ /* 0x000fc80008410000 */
[----:B------:R-:W-:Y:S02]  /*2b60*/  HADD2.F32 R245, -RZ, R245.H0_H0 ;  /* 0x200000f5fff57230 */ /* 0x000fe40000004100 */
[----:B------:R-:W-:-:S03]  /*2b70*/  FFMA.FTZ R87, R135, R155, R87 ;  /* 0x0000009b87577223 */ /* 0x000fc60000010057 */
[----:B------:R-:W-:Y:S01]  /*2b80*/  FMUL.FTZ R155, R245, R155 ;  /* 0x0000009bf59b7220 */ /* 0x000fe20000410000 */
[----:B------:R-:W-:Y:S06]  /*2b90*/  BRA `(.L_x_16490) ;  /* 0x0000000400487947 */ /* 0x000fec0003800000 */
.L_x_16482:
[----:B------:R-:W-:Y:S02]  /*2ba0*/  MOV R244, UR20 ;  /* 0x0000001400f47c02 */ /* 0x000fe40008000f00 */
[----:B------:R-:W-:Y:S02]  /*2bb0*/  MOV R243, UR21 ;  /* 0x0000001500f37c02 */ /* 0x000fe40008000f00 */
[----:B------:R-:W-:-:S04]  /*2bc0*/  ISETP.NE.U32.AND P1, PT, R244, RZ, PT ;  /* 0x000000fff400720c */ /* 0x000fc80003f25070 */
[----:B------:R-:W-:-:S13]  /*2bd0*/  ISETP.NE.AND.EX P1, PT, R243, RZ, PT, P1 ;  /* 0x000000fff300720c */ /* 0x000fda0003f25310 */
[----:B------:R-:W-:Y:S05]  /*2be0*/  @P1 BRA `(.L_x_16497) ;  /* 0x00000000009c1947 */ /* 0x000fea0003800000 */
[----:B------:R-:W-:Y:S01]  /*2bf0*/  @P2 FFMA.FTZ R245, R0, R3, R2 ;  /* 0x0000000300f52223 */ /* 0x000fe20000010002 */
[----:B------:R-:W-:-:S03]  /*2c00*/  SHF.R.U64 R247, R224, 0x10, R225 ;  /* 0x00000010e0f77819 */ /* 0x000fc600000012e1 */
[----:B------:R-:W-:Y:S01]  /*2c10*/  @P2 FADD.FTZ R246, R191, -R245 ;  /* 0x800000f5bff62221 */ /* 0x000fe20000010000 */
[----:B-----5:R-:W-:-:S03]  /*2c20*/  MOV R245, R48 ;  /* 0x0000003000f57202 */ /* 0x020fc60000000f00 */
[----:B------:R-:W-:Y:S02]  /*2c30*/  @P2 FFMA.FTZ R245, R4, R246, R48 ;  /* 0x000000f604f52223 */ /* 0x000fe40000010030 */
[----:B------:R-:W0:Y:S02]  /*2c40*/  @P3 LDC R246, c[0x0][0x40c] ;  /* 0x00010300fff63b82 */ /* 0x000e240000000800 */
[----:B0-----:R-:W-:Y:S01]  /*2c50*/  @P3 FMUL.FTZ R245, R245, R246 ;  /* 0x000000f6f5f53220 */ /* 0x001fe20000410000 */
[----:B------:R-:W-:-:S03]  /*2c60*/  @P3 HADD2.F32 R246, -RZ, R224.H0_H0 ;  /* 0x200000e0fff63230 */ /* 0x000fc60000004100 */
[-C--:B------:R-:W-:Y:S02]  /*2c70*/  @P3 FFMA.FTZ R84, R132, R245.reuse, R84 ;  /* 0x000000f584543223 */ /* 0x080fe40000010054 */
[----:B------:R-:W-:Y:S01]  /*2c80*/  @P3 FMUL.FTZ R152, R246, R245 ;  /* 0x000000f5f6983220 */ /* 0x000fe20000410000 */
        /* <DEDUP_REMOVED lines=18> */
[----:B------:R-:W-:Y:S06]  /*2db0*/  @!P3 BRA `(.L_x_16490) ;  /* 0x0000000000c0b947 */ /* 0x000fec0003800000 */
[----:B------:R-:W-:Y:S01]  /*2dc0*/  @P2 FFMA.FTZ R245, R194, R3, R2 ;  /* 0x00000003c2f52223 */ /* 0x000fe20000010002 */
[----:B------:R-:W-:Y:S02]  /*2dd0*/  SHF.R.U32.HI R247, RZ, 0x10, R225 ;  /* 0x00000010fff77819 */ /* 0x000fe400000116e1 */
[----:B------:R-:W-:Y:S01]  /*2de0*/  MOV R155, R51 ;  /* 0x00000033009b7202 */ /* 0x000fe20000000f00 */
[----:B------:R-:W-:-:S04]  /*2df0*/  @P2 FADD.FTZ R245, R161, -R245 ;  /* 0x800000f5a1f52221 */ /* 0x000fc80000010000 */
[----:B------:R-:W-:Y:S01]  /*2e00*/  @P2 FFMA.FTZ R155, R4, R245, R51 ;  /* 0x000000f5049b2223 */ /* 0x000fe20000010033 */
[----:B------:R-:W-:-:S03]  /*2e10*/  HADD2.F32 R245, -RZ, R247.H0_H0 ;  /* 0x200000f7fff57230 */ /* 0x000fc60000004100 */
[----:B------:R-:W-:-:S04]  /*2e20*/  FMUL.FTZ R155, R155, UR13 ;  /* 0x0000000d9b9b7c20 */ /* 0x000fc80008410000 */
[-C--:B------:R-:W-:Y:S01]  /*2e30*/  FFMA.FTZ R87, R135, R155.reuse, R87 ;  /* 0x0000009b87577223 */ /* 0x080fe20000010057 */
[----:B------:R-:W-:Y:S01]  /*2e40*/  FMUL.FTZ R155, R245, R155 ;  /* 0x0000009bf59b7220 */ /* 0x000fe20000410000 */
[----:B------:R-:W-:Y:S06]  /*2e50*/  BRA `(.L_x_16490) ;  /* 0x0000000000987947 */ /* 0x000fec0003800000 */
.L_x_16497:
[----:B------:R-:W0:Y:S01]  /*2e60*/  @P3 LDC R116, c[0x0][0x40c] ;  /* 0x00010300ff743b82 */ /* 0x000e220000000800 */
[----:B------:R-:W-:Y:S01]  /*2e70*/  @P2 FFMA.FTZ R117, R194, R3, R2 ;  /* 0x00000003c2752223 */ /* 0x000fe20000010002 */
[----:B------:R-:W-:Y:S01]  /*2e80*/  SHF.R.U32.HI R245, RZ, 0x10, R225 ;  /* 0x00000010fff57819 */ /* 0x000fe200000116e1 */
[----:B------:R-:W-:Y:S01]  /*2e90*/  @P3 HADD2.F32 R118, -RZ, R224.H0_H0 ;  /* 0x200000e0ff763230 */ /* 0x000fe20000004100 */
[----:B-----5:R-:W-:Y:S01]  /*2ea0*/  MOV R119, R51 ;  /* 0x0000003300777202 */ /* 0x020fe20000000f00 */
[----:B------:R-:W-:Y:S01]  /*2eb0*/  @P2 FADD.FTZ R117, R161, -R117 ;  /* 0x80000075a1752221 */ /* 0x000fe20000010000 */
[----:B------:R-:W-:-:S03]  /*2ec0*/  @P3 HADD2.F32 R246, -RZ, R225.H0_H0 ;  /* 0x200000e1fff63230 */ /* 0x000fc60000004100 */
[----:B------:R-:W-:Y:S01]  /*2ed0*/  @P2 FFMA.FTZ R119, R4, R117, R51 ;  /* 0x0000007504772223 */ /* 0x000fe20000010033 */
[----:B------:R-:W-:Y:S01]  /*2ee0*/  @P3 HADD2.F32 R117, -RZ, R245.H0_H0 ;  /* 0x200000f5ff753230 */ /* 0x000fe20000004100 */
[----:B------:R-:W-:-:S05]  /*2ef0*/  SHF.R.U64 R245, R224, 0x10, R225 ;  /* 0x00000010e0f57819 */ /* 0x000fca00000012e1 */
[----:B------:R-:W-:Y:S02]  /*2f00*/  @P3 HADD2.F32 R245, -RZ, R245.H0_H0 ;  /* 0x200000f5fff53230 */ /* 0x000fe40000004100 */
[----:B0-----:R-:W-:-:S04]  /*2f10*/  @P3 FMUL.FTZ R116, R119, R116 ;  /* 0x0000007477743220 */ /* 0x001fc80000410000 */
[-C--:B------:R-:W-:Y:S01]  /*2f20*/  @P3 FMUL.FTZ R155, R117, R116.reuse ;  /* 0x00000074759b3220 */ /* 0x080fe20000410000 */
[----:B------:R-:W-:Y:S01]  /*2f30*/  @P2 FFMA.FTZ R117, R0, R3, R2 ;  /* 0x0000000300752223 */ /* 0x000fe20000010002 */
[----:B------:R-:W-:Y:S01]  /*2f40*/  @P3 FFMA.FTZ R87, R135, R116, R87 ;  /* 0x0000007487573223 */ /* 0x000fe20000010057 */
[----:B------:R-:W-:Y:S02]  /*2f50*/  MOV R116, R48 ;  /* 0x0000003000747202 */ /* 0x000fe40000000f00 */
[----:B------:R-:W-:-:S04]  /*2f60*/  @P2 FADD.FTZ R117, R191, -R117 ;  /* 0x80000075bf752221 */ /* 0x000fc80000010000 */
[----:B------:R-:W-:Y:S02]  /*2f70*/  @P2 FFMA.FTZ R116, R4, R117, R48 ;  /* 0x0000007504742223 */ /* 0x000fe40000010030 */
[----:B------:R-:W0:Y:S02]  /*2f80*/  @P3 LDC R117, c[0x0][0x40c] ;  /* 0x00010300ff753b82 */ /* 0x000e240000000800 */
[----:B0-----:R-:W-:-:S04]  /*2f90*/  @P3 FMUL.FTZ R117, R116, R117 ;  /* 0x0000007574753220 */ /* 0x001fc80000410000 */
[----:B------:R-:W-:Y:S01]  /*2fa0*/  @P3 FMUL.FTZ R152, R118, R117 ;  /* 0x0000007576983220 */ /* 0x000fe20000410000 */
[----:B------:R-:W-:Y:S01]  /*2fb0*/  @P2 FFMA.FTZ R118, R193, R3, R2 ;  /* 0x00000003c1762223 */ /* 0x000fe20000010002 */
[----:B------:R-:W-:Y:S01]  /*2fc0*/  @P3 FFMA.FTZ R84, R132, R117, R84 ;  /* 0x0000007584543223 */ /* 0x000fe20000010054 */
[----:B------:R-:W-:Y:S02]  /*2fd0*/  MOV R117, R49 ;  /* 0x0000003100757202 */ /* 0x000fe40000000f00 */
[----:B------:R-:W-:-:S04]  /*2fe0*/  @P2 FADD.FTZ R118, R192, -R118 ;  /* 0x80000076c0762221 */ /* 0x000fc80000010000 */
[----:B------:R-:W-:Y:S02]  /*2ff0*/  @P2 FFMA.FTZ R117, R4, R118, R49 ;  /* 0x0000007604752223 */ /* 0x000fe40000010031 */
[----:B------:R-:W0:Y:S02]  /*3000*/  @P3 LDC R118, c[0x0][0x40c] ;  /* 0x00010300ff763b82 */ /* 0x000e240000000800 */
        /* <DEDUP_REMOVED lines=9> */
[-C--:B------:R-:W-:Y:S01]  /*30a0*/  @P3 FFMA.FTZ R86, R134, R245.reuse, R86 ;  /* 0x000000f586563223 */ /* 0x080fe20000010056 */
[----:B------:R-:W-:-:S07]  /*30b0*/  @P3 FMUL.FTZ R154, R246, R245 ;  /* 0x000000f5f69a3220 */ /* 0x000fce0000410000 */
.L_x_16490:
[----:B------:R-:W-:Y:S05]  /*30c0*/  BSYNC.RECONVERGENT B1 ;  /* 0x0000000000017941 */ /* 0x000fea0003800200 */
.L_x_16481:
[----:B------:R-:W-:Y:S01]  /*30d0*/  ISETP.NE.U32.AND P1, PT, R244, RZ, PT ;  /* 0x000000fff400720c */ /* 0x000fe20003f25070 */
[----:B------:R-:W-:Y:S03]  /*30e0*/  BSSY.RECONVERGENT B1, `(.L_x_16498) ;  /* 0x000000d000017945 */ /* 0x000fe60003800200 */
[----:B------:R-:W-:-:S13]  /*30f0*/  ISETP.NE.AND.EX P1, PT, R243, RZ, PT, P1 ;  /* 0x000000fff300720c */ /* 0x000fda0003f25310 */
[----:B------:R-:W0:Y:S02]  /*3100*/  @P1 LDC.64 R244, c[0x0][0x478] ;  /* 0x00011e00fff41b82 */ /* 0x000e240000000a00 */
[----:B0-----:R-:W-:-:S05]  /*3110*/  @P1 IMAD.WIDE.U32 R244, R223, 0x10, R244 ;  /* 0x00000010dff41825 */ /* 0x001fca00078e00f4 */
        /* <DEDUP_REMOVED lines=9> */
.L_x_16499:
[----:B------:R-:W-:Y:S05]  /*31b0*/  BSYNC.RECONVERGENT B1 ;  /* 0x0000000000017941 */ /* 0x000fea0003800200 */
.L_x_16498:
[----:B------:R-:W-:Y:S04]  /*31c0*/  BSSY.RECONVERGENT B1, `(.L_x_16500) ;  /* 0x00000bb000017945 */ /* 0x000fe80003800200 */
[----:B------:R-:W-:Y:S05]  /*31d0*/  @!P0 BRA `(.L_x_16501) ;  /* 0x0000000400348947 */ /* 0x000fea0003800000 */
[----:B------:R-:W-:Y:S05]  /*31e0*/  @!P1 BRA `(.L_x_16502) ;  /* 0x0000000000989947 */ /* 0x000fea0003800000 */
[----:B------:R-:W-:Y:S01]  /*31f0*/  @P2 FFMA.FTZ R117, R162, R3, R2 ;  /* 0x00000003a2752223 */ /* 0x000fe20000010002 */
[----:B-----5:R-:W-:Y:S01]  /*3200*/  MOV R116, R44 ;  /* 0x0000002c00747202 */ /* 0x020fe20000000f00 */
[----:B------:R-:W-:Y:S01]  /*3210*/  @P3 HADD2.F32 R118, -RZ, R18.H0_H0 ;  /* 0x20000012ff763230 */ /* 0x000fe20000004100 */
[----:B------:R-:W-:Y:S01]  /*3220*/  SHF.R.U64 R243, R18, 0x10, R19 ;  /* 0x0000001012f37819 */ /* 0x000fe20000001213 */
[----:B------:R-:W-:-:S04]  /*3230*/  @P2 FADD.FTZ R117, R210, -R117 ;  /* 0x80000075d2752221 */ /* 0x000fc80000010000 */
[----:B------:R-:W-:Y:S01]  /*3240*/  @P2 FFMA.FTZ R116, R4, R117, R44 ;  /* 0x0000007504742223 */ /* 0x000fe2000001002c */
[----:B------:R-:W-:Y:S01]  /*3250*/  @P3 HADD2.F32 R119, -RZ, R243.H0_H0 ;  /* 0x200000f3ff773230 */ /* 0x000fe20000004100 */
[----:B------:R-:W1:Y:S01]  /*3260*/  @P3 LDC R117, c[0x0][0x40c] ;  /* 0x00010300ff753b82 */ /* 0x000e620000000800 */
[----:B------:R-:W-:Y:S02]  /*3270*/  @P3 HADD2.F32 R243, -RZ, R19.H0_H0 ;  /* 0x20000013fff33230 */ /* 0x000fe40000004100 */
[----:B-1----:R-:W-:-:S04]  /*3280*/  @P3 FMUL.FTZ R117, R116, R117 ;  /* 0x0000007574753220 */ /* 0x002fc80000410000 */
[----:B0-----:R-:W-:Y:S01]  /*3290*/  @P3 FMUL.FTZ R152, R117, R118 ;  /* 0x0000007675983220 */ /* 0x001fe20000410000 */
        /* <DEDUP_REMOVED lines=20> */
[----:B------:R-:W-:Y:S01]  /*33e0*/  @P2 FFMA.FTZ R119, R4, R243, R47 ;  /* 0x000000f304772223 */ /* 0x000fe2000001002f */
[----:B------:R-:W-:Y:S06]  /*33f0*/  @!P3 BRA `(.L_x_16503) ;  /* 0x00000008005cb947 */ /* 0x000fec0003800000 */
[----:B------:R-:W-:Y:S01]  /*3400*/  FMUL.FTZ R155, R119, UR13 ;  /* 0x0000000d779b7c20 */ /* 0x000fe20008410000 */
[----:B------:R-:W-:-:S03]  /*3410*/  HADD2.F32 R243, -RZ, R251.H0_H0 ;  /* 0x200000fbfff37230 */ /* 0x000fc60000004100 */
[----:B------:R-:W-:Y:S02]  /*3420*/  FFMA.FTZ R91, R135, R155, R91 ;  /* 0x0000009b875b7223 */ /* 0x000fe4000001005b */
[----:B------:R-:W-:Y:S01]  /*3430*/  FMUL.FTZ R155, R155, R243 ;  /* 0x000000f39b9b7220 */ /* 0x000fe20000410000 */
[----:B------:R-:W-:Y:S06]  /*3440*/  BRA `(.L_x_16503) ;  /* 0x0000000800487947 */ /* 0x000fec0003800000 */
.L_x_16502:
[----:B0-----:R-:W-:Y:S01]  /*3450*/  @P2 FFMA.FTZ R244, R162, R3, R2 ;  /* 0x00000003a2f42223 */ /* 0x001fe20000010002 */
[----:B-----5:R-:W-:Y:S02]  /*3460*/  MOV R243, R44 ;  /* 0x0000002c00f37202 */ /* 0x020fe40000000f00 */
[----:B------:R-:W-:Y:S01]  /*3470*/  SHF.R.U64 R245, R18, 0x10, R19 ;  /* 0x0000001012f57819 */ /* 0x000fe20000001213 */
        /* <DEDUP_REMOVED lines=35> */
.L_x_16501:
        /* <DEDUP_REMOVED lines=22> */
[----:B------:R-:W-:Y:S02]  /*3810*/  HADD2.F32 R243, -RZ, R18.H0_H0 ;  /* 0x20000012fff37230 */ /* 0x000fe40000004100 */
[----:B------:R-:W-:-:S04]  /*3820*/  FADD.FTZ R152, R210, -R152 ;  /* 0x80000098d2987221 */ /* 0x000fc80000010000 */
[----:B------:R-:W-:-:S05]  /*3830*/  FMUL.FTZ R152, R4, R152 ;  /* 0x0000009804987220 */ /* 0x000fca0000410000 */
[----:B------:R-:W-:-:S05]  /*3840*/  FSEL R152, R152, RZ, P4 ;  /* 0x000000ff98987208 */ /* 0x000fca0002000000 */
[----:B------:R-:W-:-:S04]  /*3850*/  FMUL.FTZ R152, R152, UR13 ;  /* 0x0000000d98987c20 */ /* 0x000fc80008410000 */
[-C--:B------:R-:W-:Y:S01]  /*3860*/  FFMA.FTZ R88, R132, R152.reuse, R88 ;  /* 0x0000009884587223 */ /* 0x080fe20000010058 */
[----:B------:R-:W-:-:S07]  /*3870*/  FMUL.FTZ R152, R243, R152 ;  /* 0x00000098f3987220 */ /* 0x000fce0000410000 */
.L_x_16506:
[----:B------:R-:W-:Y:S05]  /*3880*/  BSYNC.RECONVERGENT B2 ;  /* 0x0000000000027941 */ /* 0x000fea0003800200 */
.L_x_16505:
[----:B------:R-:W-:Y:S04]  /*3890*/  BSSY.RECONVERGENT B2, `(.L_x_16507) ;  /* 0x000000c000027945 */ /* 0x000fe80003800200 */
[----:B------:R-:W-:Y:S05]  /*38a0*/  @!P3 BRA `(.L_x_16508) ;  /* 0x000000000028b947 */ /* 0x000fea0003800000 */
[----:B0-----:R-:W-:Y:S01]  /*38b0*/  FFMA.FTZ R153, R163, R3, R2 ;  /* 0x00000003a3997223 */ /* 0x001fe20000010002 */
[----:B------:R-:W-:Y:S02]  /*38c0*/  ISETP.GT.AND P4, PT, R5, RZ, PT ;  /* 0x000000ff0500720c */ /* 0x000fe40003f84270 */
[----:B------:R-:W-:Y:S01]  /*38d0*/  SHF.R.U64 R243, R18, 0x10, R19 ;  /* 0x0000001012f37819 */ /* 0x000fe20000001213 */
[----:B------:R-:W-:-:S04]  /*38e0*/  FADD.FTZ R153, R195, -R153 ;  /* 0x80000099c3997221 */ /* 0x000fc80000010000 */
[----:B------:R-:W-:Y:S01]  /*38f0*/  FMUL.FTZ R153, R4, R153 ;  /* 0x0000009904997220 */ /* 0x000fe20000410000 */
[----:B------:R-:W-:-:S04]  /*3900*/  HADD2.F32 R243, -RZ, R243.H0_H0 ;  /* 0x200000f3fff37230 */ /* 0x000fc80000004100 */
[----:B------:R-:W-:-:S05]  /*3910*/  FSEL R153, R153, RZ, P4 ;  /* 0x000000ff99997208 */ /* 0x000fca0002000000 */
[----:B------:R-:W-:-:S04]  /*3920*/  FMUL.FTZ R153, R153, UR13 ;  /* 0x0000000d99997c20 */ /* 0x000fc80008410000 */
[-C--:B------:R-:W-:Y:S01]  /*3930*/  FFMA.FTZ R89, R133, R153.reuse, R89 ;  /* 0x0000009985597223 */ /* 0x080fe20000010059 */
[----:B------:R-:W-:-:S07]  /*3940*/  FMUL.FTZ R153, R243, R153 ;  /* 0x00000099f3997220 */ /* 0x000fce0000410000 */
.L_x_16508:
[----:B------:R-:W-:Y:S05]  /*3950*/  BSYNC.RECONVERGENT B2 ;  /* 0x0000000000027941 */ /* 0x000fea0003800200 */
.L_x_16507:
        /* <DEDUP_REMOVED lines=11> */
.L_x_16510:
[----:B------:R-:W-:Y:S05]  /*3a10*/  BSYNC.RECONVERGENT B2 ;  /* 0x0000000000027941 */ /* 0x000fea0003800200 */
.L_x_16509:
[----:B------:R-:W-:Y:S05]  /*3a20*/  @!P3 BRA `(.L_x_16503) ;  /* 0x0000000000d0b947 */ /* 0x000fea0003800000 */
[----:B0-----:R-:W-:Y:S01]  /*3a30*/  FMUL.FTZ R155, R119, UR13 ;  /* 0x0000000d779b7c20 */ /* 0x001fe20008410000 */
[----:B------:R-:W-:-:S03]  /*3a40*/  HADD2.F32 R243, -RZ, R251.H0_H0 ;  /* 0x200000fbfff37230 */ /* 0x000fc60000004100 */
[-C--:B------:R-:W-:Y:S02]  /*3a50*/  FFMA.FTZ R91, R135, R155.reuse, R91 ;  /* 0x0000009b875b7223 */ /* 0x080fe4000001005b */
[----:B------:R-:W-:Y:S01]  /*3a60*/  FMUL.FTZ R155, R243, R155 ;  /* 0x0000009bf39b7220 */ /* 0x000fe20000410000 */
[----:B------:R-:W-:Y:S06]  /*3a70*/  BRA `(.L_x_16503) ;  /* 0x0000000000bc7947 */ /* 0x000fec0003800000 */
.L_x_16504:
[----:B------:R-:W-:Y:S04]  /*3a80*/  BSSY.RECONVERGENT B2, `(.L_x_16511) ;  /* 0x000000b000027945 */ /* 0x000fe80003800200 */
[----:B------:R-:W-:Y:S05]  /*3a90*/  @!P3 BRA `(.L_x_16512) ;  /* 0x000000000024b947 */ /* 0x000fea0003800000 */
[----:B0-----:R-:W-:Y:S01]  /*3aa0*/  FFMA.FTZ R152, R162, R3, R2 ;  /* 0x00000003a2987223 */ /* 0x001fe20000010002 */
[----:B------:R-:W-:Y:S01]  /*3ab0*/  ISETP.GT.AND P4, PT, R5, RZ, PT ;  /* 0x000000ff0500720c */ /* 0x000fe20003f84270 */
[----:B------:R-:W-:Y:S02]  /*3ac0*/  HADD2.F32 R243, -RZ, R18.H0_H0 ;  /* 0x20000012fff37230 */ /* 0x000fe40000004100 */
[----:B------:R-:W-:-:S04]  /*3ad0*/  FADD.FTZ R152, R210, -R152 ;  /* 0x80000098d2987221 */ /* 0x000fc80000010000 */
[----:B-----5:R-:W-:-:S05]  /*3ae0*/  FMUL.FTZ R152, R4, R152 ;  /* 0x0000009804987220 */ /* 0x020fca0000410000 */
[----:B------:R-:W-:-:S05]  /*3af0*/  FSEL R152, R152, RZ, P4 ;  /* 0x000000ff98987208 */ /* 0x000fca0002000000 */
[----:B------:R-:W-:-:S04]  /*3b00*/  FMUL.FTZ R152, R152, UR13 ;  /* 0x0000000d98987c20 */ /* 0x000fc80008410000 */
[-C--:B------:R-:W-:Y:S01]  /*3b10*/  FFMA.FTZ R88, R132, R152.reuse, R88 ;  /* 0x0000009884587223 */ /* 0x080fe20000010058 */
[----:B------:R-:W-:-:S07]  /*3b20*/  FMUL.FTZ R152, R243, R152 ;  /* 0x00000098f3987220 */ /* 0x000fce0000410000 */
.L_x_16512:
[----:B------:R-:W-:Y:S05]  /*3b30*/  BSYNC.RECONVERGENT B2 ;  /* 0x0000000000027941 */ /* 0x000fea0003800200 */
.L_x_16511:
[----:B------:R-:W-:Y:S04]  /*3b40*/  BSSY.RECONVERGENT B2, `(.L_x_16513) ;  /* 0x000000c000027945 */ /* 0x000fe80003800200 */
[----:B------:R-:W-:Y:S05]  /*3b50*/  @!P3 BRA `(.L_x_16514) ;  /* 0x000000000028b947 */ /* 0x000fea0003800000 */
[----:B0-----:R-:W-:Y:S01]  /*3b60*/  FFMA.FTZ R153, R163, R3, R2 ;  /* 0x00000003a3997223 */ /* 0x001fe20000010002 */
[----:B------:R-:W-:Y:S02]  /*3b70*/  ISETP.GT.AND P4, PT, R5, RZ, PT ;  /* 0x000000ff0500720c */ /* 0x000fe40003f84270 */
[----:B------:R-:W-:Y:S01]  /*3b80*/  SHF.R.U64 R243, R18, 0x10, R19 ;  /* 0x0000001012f37819 */ /* 0x000fe20000001213 */
[----:B------:R-:W-:-:S04]  /*3b90*/  FADD.FTZ R153, R195, -R153 ;  /* 0x80000099c3997221 */ /* 0x000fc80000010000 */
[----:B-----5:R-:W-:Y:S01]  /*3ba0*/  FMUL.FTZ R153, R4, R153 ;  /* 0x0000009904997220 */ /* 0x020fe20000410000 */
[----:B------:R-:W-:-:S04]  /*3bb0*/  HADD2.F32 R243, -RZ, R243.H0_H0 ;  /* 0x200000f3fff37230 */ /* 0x000fc80000004100 */
[----:B------:R-:W-:-:S05]  /*3bc0*/  FSEL R153, R153, RZ, P4 ;  /* 0x000000ff99997208 */ /* 0x000fca0002000000 */
[----:B------:R-:W-:-:S04]  /*3bd0*/  FMUL.FTZ R153, R153, UR13 ;  /* 0x0000000d99997c20 */ /* 0x000fc80008410000 */
[-C--:B------:R-:W-:Y:S01]  /*3be0*/  FFMA.FTZ R89, R133, R153.reuse, R89 ;  /* 0x0000009985597223 */ /* 0x080fe20000010059 */
[----:B------:R-:W-:-:S07]  /*3bf0*/  FMUL.FTZ R153, R243, R153 ;  /* 0x00000099f3997220 */ /* 0x000fce0000410000 */
.L_x_16514:
[----:B------:R-:W-:Y:S05]  /*3c00*/  BSYNC.RECONVERGENT B2 ;  /* 0x0000000000027941 */ /* 0x000fea0003800200 */
.L_x_16513:
        /* <DEDUP_REMOVED lines=11> */
.L_x_16516:
[----:B------:R-:W-:Y:S05]  /*3cc0*/  BSYNC.RECONVERGENT B2 ;  /* 0x0000000000027941 */ /* 0x000fea0003800200 */
.L_x_16515:
        /* <DEDUP_REMOVED lines=10> */
.L_x_16503:
[----:B------:R-:W-:Y:S05]  /*3d70*/  BSYNC.RECONVERGENT B1 ;  /* 0x0000000000017941 */ /* 0x000fea0003800200 */
.L_x_16500:
[----:B0-----:R-:W0:Y:S01]  /*3d80*/  @P1 LDC.64 R244, c[0x0][0x478] ;  /* 0x00011e00fff41b82 */ /* 0x001e220000000a00 */
[----:B------:R-:W-:Y:S01]  /*3d90*/  @P1 IADD3 R243, PT, PT, R223, 0x20, RZ ;  /* 0x00000020dff31810 */ /* 0x000fe20007ffe0ff */
[----:B------:R-:W-:Y:S04]  /*3da0*/  BSSY.RECONVERGENT B1, `(.L_x_16517) ;  /* 0x000000c000017945 */ /* 0x000fe80003800200 */
[----:B0-----:R-:W-:Y:S01]  /*3db0*/  @P1 IMAD.WIDE.U32 R244, R243, 0x10, R244 ;  /* 0x00000010f3f41825 */ /* 0x001fe200078e00f4 */
[----:B------:R-:W-:-:S04]  /*3dc0*/  @P3 IADD3 R243, PT, PT, R242, 0x20, RZ ;  /* 0x00000020f2f33810 */ /* 0x000fc80007ffe0ff */
        /* <DEDUP_REMOVED lines=9> */
.L_x_16518:
[----:B------:R-:W-:Y:S05]  /*3e60*/  BSYNC.RECONVERGENT B1 ;  /* 0x0000000000017941 */ /* 0x000fea0003800200 */
.L_x_16517:
        /* <DEDUP_REMOVED lines=37> */
[----:B------:R-:W-:-:S03]  /*40c0*/  HADD2.F32 R243, -RZ, R251.H1_H1 ;  /* 0x300000fbfff37230 */ /* 0x000fc60000004100 */
[----:B------:R-:W-:Y:S02]  /*40d0*/  FFMA.FTZ R95, R135, R155, R95 ;  /* 0x0000009b875f7223 */ /* 0x000fe4000001005f */
[----:B------:R-:W-:Y:S01]  /*40e0*/  FMUL.FTZ R155, R155, R243 ;  /* 0x000000f39b9b7220 */ /* 0x000fe20000410000 */
[----:B------:R-:W-:Y:S06]  /*40f0*/  BRA `(.L_x_16522) ;  /* 0x0000000800487947 */ /* 0x000fec0003800000 */
.L_x_16521:
        /* <DEDUP_REMOVED lines=34> */
[----:B------:R-:W-:-:S03]  /*4320*/  HADD2.F32 R243, -RZ, R251.H1_H1 ;  /* 0x300000fbfff37230 */ /* 0x000fc60000004100 */
[-C--:B------:R-:W-:Y:S02]  /*4330*/  FFMA.FTZ R95, R135, R155.reuse, R95 ;  /* 0x0000009b875f7223 */ /* 0x080fe4000001005f */
[----:B------:R-:W-:Y:S01]  /*4340*/  FMUL.FTZ R155, R243, R155 ;  /* 0x0000009bf39b7220 */ /* 0x000fe20000410000 */
[----:B------:R-:W-:Y:S06]  /*4350*/  BRA `(.L_x_16522) ;  /* 0x0000000400b07947 */ /* 0x000fec0003800000 */
.L_x_16520:
        /* <DEDUP_REMOVED lines=29> */
.L_x_16525:
[----:B------:R-:W-:Y:S05]  /*4530*/  BSYNC.RECONVERGENT B2 ;  /* 0x0000000000027941 */ /* 0x000fea0003800200 */
.L_x_16524:
        /* <DEDUP_REMOVED lines=12> */
.L_x_16527:
[----:B------:R-:W-:Y:S05]  /*4600*/  BSYNC.RECONVERGENT B2 ;  /* 0x0000000000027941 */ /* 0x000fea0003800200 */
.L_x_16526:
        /* <DEDUP_REMOVED lines=11> */
.L_x_16529:
[----:B------:R-:W-:Y:S05]  /*46c0*/  BSYNC.RECONVERGENT B2 ;  /* 0x0000000000027941 */ /* 0x000fea0003800200 */
.L_x_16528:
[----:B------:R-:W-:Y:S05]  /*46d0*/  @!P3 BRA `(.L_x_16522) ;  /* 0x0000000000d0b947 */ /* 0x000fea0003800000 */
[----:B0-----:R-:W-:Y:S01]  /*46e0*/  FMUL.FTZ R155, R119, UR13 ;  /* 0x0000000d779b7c20 */ /* 0x001fe20008410000 */
[----:B------:R-:W-:-:S03]  /*46f0*/  HADD2.F32 R243, -RZ, R251.H1_H1 ;  /* 0x300000fbfff37230 */ /* 0x000fc60000004100 */
[-C--:B------:R-:W-:Y:S02]  /*4700*/  FFMA.FTZ R95, R135, R155.reuse, R95 ;  /* 0x0000009b875f7223 */ /* 0x080fe4000001005f */
[----:B------:R-:W-:Y:S01]  /*4710*/  FMUL.FTZ R155, R243, R155 ;  /* 0x0000009bf39b7220 */ /* 0x000fe20000410000 */
[----:B------:R-:W-:Y:S06]  /*4720*/  BRA `(.L_x_16522) ;  /* 0x0000000000bc7947 */ /* 0x000fec0003800000 */
.L_x_16523:
        /* <DEDUP_REMOVED lines=11> */
.L_x_16531:
[----:B------:R-:W-:Y:S05]  /*47e0*/  BSYNC.RECONVERGENT B2 ;  /* 0x0000000000027941 */ /* 0x000fea0003800200 */
.L_x_16530:
        /* <DEDUP_REMOVED lines=12> */
.L_x_16533:
[----:B------:R-:W-:Y:S05]  /*48b0*/  BSYNC.RECONVERGENT B2 ;  /* 0x0000000000027941 */ /* 0x000fea0003800200 */
.L_x_16532:
        /* <DEDUP_REMOVED lines=11> */
.L_x_16535:
[----:B------:R-:W-:Y:S05]  /*4970*/  BSYNC.RECONVERGENT B2 ;  /* 0x0000000000027941 */ /* 0x000fea0003800200 */
.L_x_16534:
[----:B------:R-:W-:Y:S05]  /*4980*/  @!P3 BRA `(.L_x_16522) ;  /* 0x000000000024b947 */ /* 0x000fea0003800000 */
[----:B0-----:R-:W-:Y:S01]  /*4990*/  FFMA.FTZ R155, R169, R3, R2 ;  /* 0x00000003a99b7223 */ /* 0x001fe20000010002 */
[----:B------:R-:W-:Y:S01]  /*49a0*/  ISETP.GT.AND P4, PT, R5, RZ, PT ;  /* 0x000000ff0500720c */ /* 0x000fe20003f84270 */
[----:B------:R-:W-:Y:S02]  /*49b0*/  HADD2.F32 R243, -RZ, R251.H1_H1 ;  /* 0x300000fbfff37230 */ /* 0x000fe40000004100 */
[----:B------:R-:W-:-:S04]  /*49c0*/  FADD.FTZ R155, R198, -R155 ;  /* 0x8000009bc69b7221 */ /* 0x000fc80000010000 */
[----:B-----5:R-:W-:-:S05]  /*49d0*/  FMUL.FTZ R155, R4, R155 ;  /* 0x0000009b049b7220 */ /* 0x020fca0000410000 */
[----:B------:R-:W-:-:S05]  /*49e0*/  FSEL R155, R155, RZ, P4 ;  /* 0x000000ff9b9b7208 */ /* 0x000fca0002000000 */
[----:B------:R-:W-:-:S04]  /*49f0*/  FMUL.FTZ R155, R155, UR13 ;  /* 0x0000000d9b9b7c20 */ /* 0x000fc80008410000 */
[-C--:B------:R-:W-:Y:S01]  /*4a00*/  FFMA.FTZ R95, R135, R155.reuse, R95 ;  /* 0x0000009b875f7223 */ /* 0x080fe2000001005f */
[----:B------:R-:W-:-:S07]  /*4a10*/  FMUL.FTZ R155, R243, R155 ;  /* 0x0000009bf39b7220 */ /* 0x000fce0000410000 */
.L_x_16522:
[----:B------:R-:W-:Y:S05]  /*4a20*/  BSYNC.RECONVERGENT B1 ;  /* 0x0000000000017941 */ /* 0x000fea0003800200 */
.L_x_16519:
        /* <DEDUP_REMOVED lines=14> */
.L_x_16537:
[----:B------:R-:W-:Y:S05]  /*4b10*/  BSYNC.RECONVERGENT B1 ;  /* 0x0000000000017941 */ /* 0x000fea0003800200 */
.L_x_16536:
        /* <DEDUP_REMOVED lines=41> */
.L_x_16540:
        /* <DEDUP_REMOVED lines=38> */
.L_x_16539:
        /* <DEDUP_REMOVED lines=29> */
.L_x_16544:
[----:B------:R-:W-:Y:S05]  /*51e0*/  BSYNC.RECONVERGENT B2 ;  /* 0x0000000000027941 */ /* 0x000fea0003800200 */
.L_x_16543:
        /* <DEDUP_REMOVED lines=12> */
.L_x_16546:
[----:B------:R-:W-:Y:S05]  /*52b0*/  BSYNC.RECONVERGENT B2 ;  /* 0x0000000000027941 */ /* 0x000fea0003800200 */
.L_x_16545:
        /* <DEDUP_REMOVED lines=11> */
.L_x_16548:
[----:B------:R-:W-:Y:S05]  /*5370*/  BSYNC.RECONVERGENT B2 ;  /* 0x0000000000027941 */ /* 0x000fea0003800200 */
.L_x_16547:
[----:B------:R-:W-:Y:S05]  /*5380*/  @!P3 BRA `(.L_x_16541) ;  /* 0x0000000000d0b947 */ /* 0x000fea0003800000 */
[----:B0-----:R-:W-:Y:S01]  /*5390*/  FMUL.FTZ R155, R119, UR13 ;  /* 0x0000000d779b7c20 */ /* 0x001fe20008410000 */
[----:B------:R-:W-:-:S03]  /*53a0*/  HADD2.F32 R243, -RZ, R252.H0_H0 ;  /* 0x200000fcfff37230 */ /* 0x000fc60000004100 */
[-C--:B------:R-:W-:Y:S02]  /*53b0*/  FFMA.FTZ R99, R135, R155.reuse, R99 ;  /* 0x0000009b87637223 */ /* 0x080fe40000010063 */
[----:B------:R-:W-:Y:S01]  /*53c0*/  FMUL.FTZ R155, R243, R155 ;  /* 0x0000009bf39b7220 */ /* 0x000fe20000410000 */
[----:B------:R-:W-:Y:S06]  /*53d0*/  BRA `(.L_x_16541) ;  /* 0x0000000000bc7947 */ /* 0x000fec0003800000 */
.L_x_16542:
        /* <DEDUP_REMOVED lines=11> */
.L_x_16550:
[----:B------:R-:W-:Y:S05]  /*5490*/  BSYNC.RECONVERGENT B2 ;  /* 0x0000000000027941 */ /* 0x000fea0003800200 */
.L_x_16549:
        /* <DEDUP_REMOVED lines=12> */
.L_x_16552:
[----:B------:R-:W-:Y:S05]  /*5560*/  BSYNC.RECONVERGENT B2 ;  /* 0x0000000000027941 */ /* 0x000fea0003800200 */
.L_x_16551:
        /* <DEDUP_REMOVED lines=11> */
.L_x_16554:
[----:B------:R-:W-:Y:S05]  /*5620*/  BSYNC.RECONVERGENT B2 ;  /* 0x0000000000027941 */ /* 0x000fea0003800200 */
.L_x_16553:
        /* <DEDUP_REMOVED lines=10> */
.L_x_16541:
[----:B------:R-:W-:Y:S05]  /*56d0*/  BSYNC.RECONVERGENT B1 ;  /* 0x0000000000017941 */ /* 0x000fea0003800200 */
.L_x_16538:
        /* <DEDUP_REMOVED lines=14> */
.L_x_16556:
[----:B------:R-:W-:Y:S05]  /*57c0*/  BSYNC.RECONVERGENT B1 ;  /* 0x0000000000017941 */ /* 0x000fea0003800200 */
.L_x_16555:
        /* <DEDUP_REMOVED lines=41> */
.L_x_16559:
        /* <DEDUP_REMOVED lines=38> */
.L_x_16558:
        /* <DEDUP_REMOVED lines=29> */
.L_x_16563:
[----:B------:R-:W-:Y:S05]  /*5e90*/  BSYNC.RECONVERGENT B2 ;  /* 0x0000000000027941 */ /* 0x000fea0003800200 */
.L_x_16562:
        /* <DEDUP_REMOVED lines=12> */
.L_x_16565:
[----:B------:R-:W-:Y:S05]  /*5f60*/  BSYNC.RECONVERGENT B2 ;  /* 0x0000000000027941 */ /* 0x000fea0003800200 */
.L_x_16564:
        /* <DEDUP_REMOVED lines=11> */
.L_x_16567:
[----:B------:R-:W-:Y:S05]  /*6020*/  BSYNC.RECONVERGENT B2 ;  /* 0x0000000000027941 */ /* 0x000fea0003800200 */
.L_x_16566:
[----:B------:R-:W-:Y:S05]  /*6030*/  @!P3 BRA `(.L_x_16560) ;  /* 0x0000000000d0b947 */ /* 0x000fea0003800000 */
[----:B0-----:R-:W-:Y:S01]  /*6040*/  FMUL.FTZ R155, R119, UR13 ;  /* 0x0000000d779b7c20 */ /* 0x001fe20008410000 */
[----:B------:R-:W-:-:S03]  /*6050*/  HADD2.F32 R243, -RZ, R252.H1_H1 ;  /* 0x300000fcfff37230 */ /* 0x000fc60000004100 */
[-C--:B------:R-:W-:Y:S02]  /*6060*/  FFMA.FTZ R103, R135, R155.reuse, R103 ;  /* 0x0000009b87677223 */ /* 0x080fe40000010067 */
[----:B------:R-:W-:Y:S01]  /*6070*/  FMUL.FTZ R155, R243, R155 ;  /* 0x0000009bf39b7220 */ /* 0x000fe20000410000 */
[----:B------:R-:W-:Y:S06]  /*6080*/  BRA `(.L_x_16560) ;  /* 0x0000000000bc7947 */ /* 0x000fec0003800000 */
.L_x_16561:
        /* <DEDUP_REMOVED lines=11> */
.L_x_16569:
[----:B------:R-:W-:Y:S05]  /*6140*/  BSYNC.RECONVERGENT B2 ;  /* 0x0000000000027941 */ /* 0x000fea0003800200 */
.L_x_16568:
        /* <DEDUP_REMOVED lines=12> */
.L_x_16571:
[----:B------:R-:W-:Y:S05]  /*6210*/  BSYNC.RECONVERGENT B2 ;  /* 0x0000000000027941 */ /* 0x000fea0003800200 */
.L_x_16570:
        /* <DEDUP_REMOVED lines=11> */
.L_x_16573:
[----:B------:R-:W-:Y:S05]  /*62d0*/  BSYNC.RECONVERGENT B2 ;  /* 0x0000000000027941 */ /* 0x000fea0003800200 */
.L_x_16572:
        /* <DEDUP_REMOVED lines=10> */
.L_x_16560:
[----:B------:R-:W-:Y:S05]  /*6380*/  BSYNC.RECONVERGENT B1 ;  /* 0x0000000000017941 */ /* 0x000fea0003800200 */
.L_x_16557:
        /* <DEDUP_REMOVED lines=14> */
.L_x_16575:
[----:B------:R-:W-:Y:S05]  /*6470*/  BSYNC.RECONVERGENT B1 ;  /* 0x0000000000017941 */ /* 0x000fea0003800200 */
.L_x_16574:
        /* <DEDUP_REMOVED lines=36> */
[----:B------:R-:W-:Y:S01]  /*66c0*/  SHF.R.U32.HI R244, RZ, 0x10, R11 ;  /* 0x00000010fff47819 */ /* 0x000fe2000001160b */
[----:B------:R-:W-:-:S04]  /*66d0*/  FMUL.FTZ R155, R119, UR13 ;  /* 0x0000000d779b7c20 */ /* 0x000fc80008410000 */
[----:B------:R-:W-:Y:S02]  /*66e0*/  HADD2.F32 R243, -RZ, R244.H0_H0 ;  /* 0x200000f4fff37230 */ /* 0x000fe40000004100 */
[----:B------:R-:W-:-:S03]  /*66f0*/  FFMA.FTZ R107, R135, R155, R107 ;  /* 0x0000009b876b7223 */ /* 0x000fc6000001006b */
[----:B------:R-:W-:Y:S01]  /*6700*/  FMUL.FTZ R155, R155, R243 ;  /* 0x000000f39b9b7220 */ /* 0x000fe20000410000 */
[----:B------:R-:W-:Y:S06]  /*6710*/  BRA `(.L_x_16579) ;  /* 0x0000000800547947 */ /* 0x000fec0003800000 */
.L_x_16578:
        /* <DEDUP_REMOVED lines=30> */
[----:B------:R-:W-:Y:S02]  /*6900*/  MOV R243, R31 ;  /* 0x0000001f00f37202 */ /* 0x000fe40000000f00 */
[----:B------:R-:W-:Y:S01]  /*6910*/  SHF.R.U32.HI R245, RZ, 0x10, R11 ;  /* 0x00000010fff57819 */ /* 0x000fe2000001160b */
[----:B------:R-:W-:-:S04]  /*6920*/  @P2 FADD.FTZ R155, R204, -R155 ;  /* 0x8000009bcc9b2221 */ /* 0x000fc80000010000 */
[----:B------:R-:W-:-:S04]  /*6930*/  @P2 FFMA.FTZ R243, R4, R155, R31 ;  /* 0x0000009b04f32223 */ /* 0x000fc8000001001f */
[----:B------:R-:W-:Y:S01]  /*6940*/  FMUL.FTZ R155, R243, UR13 ;  /* 0x0000000df39b7c20 */ /* 0x000fe20008410000 */
[----:B------:R-:W-:-:S03]  /*6950*/  HADD2.F32 R243, -RZ, R245.H0_H0 ;  /* 0x200000f5fff37230 */ /* 0x000fc60000004100 */
[-C--:B------:R-:W-:Y:S02]  /*6960*/  FFMA.FTZ R107, R135, R155.reuse, R107 ;  /* 0x0000009b876b7223 */ /* 0x080fe4000001006b */
[----:B------:R-:W-:Y:S01]  /*6970*/  FMUL.FTZ R155, R243, R155 ;  /* 0x0000009bf39b7220 */ /* 0x000fe20000410000 */
[----:B------:R-:W-:Y:S06]  /*6980*/  BRA `(.L_x_16579) ;  /* 0x0000000400b87947 */ /* 0x000fec0003800000 */
.L_x_16577:
        /* <DEDUP_REMOVED lines=29> */
.L_x_16582:
[----:B------:R-:W-:Y:S05]  /*6b60*/  BSYNC.RECONVERGENT B2 ;  /* 0x0000000000027941 */ /* 0x000fea0003800200 */
.L_x_16581:
        /* <DEDUP_REMOVED lines=12> */
.L_x_16584:
[----:B------:R-:W-:Y:S05]  /*6c30*/  BSYNC.RECONVERGENT B2 ;  /* 0x0000000000027941 */ /* 0x000fea0003800200 */
.L_x_16583:
        /* <DEDUP_REMOVED lines=11> */
.L_x_16586:
[----:B------:R-:W-:Y:S05]  /*6cf0*/  BSYNC.RECONVERGENT B2 ;  /* 0x0000000000027941 */ /* 0x000fea0003800200 */
.L_x_16585:
[----:B------:R-:W-:Y:S05]  /*6d00*/  @!P3 BRA `(.L_x_16579) ;  /* 0x0000000000d8b947 */ /* 0x000fea0003800000 */
[----:B------:R-:W-:Y:S01]  /*6d10*/  SHF.R.U32.HI R243, RZ, 0x10, R11 ;  /* 0x00000010fff37819 */ /* 0x000fe2000001160b */
[----:B0-----:R-:W-:-:S04]  /*6d20*/  FMUL.FTZ R155, R119, UR13 ;  /* 0x0000000d779b7c20 */ /* 0x001fc80008410000 */
[----:B------:R-:W-:Y:S02]  /*6d30*/  HADD2.F32 R243, -RZ, R243.H0_H0 ;  /* 0x200000f3fff37230 */ /* 0x000fe40000004100 */
[----:B------:R-:W-:-:S03]  /*6d40*/  FFMA.FTZ R107, R135, R155, R107 ;  /* 0x0000009b876b7223 */ /* 0x000fc6000001006b */
[----:B------:R-:W-:Y:S01]  /*6d50*/  FMUL.FTZ R155, R243, R155 ;  /* 0x0000009bf39b7220 */ /* 0x000fe20000410000 */
[----:B------:R-:W-:Y:S06]  /*6d60*/  BRA `(.L_x_16579) ;  /* 0x0000000000c07947 */ /* 0x000fec0003800000 */
.L_x_16580:
        /* <DEDUP_REMOVED lines=11> */
.L_x_16588:
[----:B------:R-:W-:Y:S05]  /*6e20*/  BSYNC.RECONVERGENT B2 ;  /* 0x0000000000027941 */ /* 0x000fea0003800200 */
.L_x_16587:
        /* <DEDUP_REMOVED lines=12> */
.L_x_16590:
[----:B------:R-:W-:Y:S05]  /*6ef0*/  BSYNC.RECONVERGENT B2 ;  /* 0x0000000000027941 */ /* 0x000fea0003800200 */
.L_x_16589:
        /* <DEDUP_REMOVED lines=11> */
.L_x_16592:
[----:B------:R-:W-:Y:S05]  /*6fb0*/  BSYNC.RECONVERGENT B2 ;  /* 0x0000000000027941 */ /* 0x000fea0003800200 */
.L_x_16591:
[----:B------:R-:W-:Y:S05]  /*6fc0*/  @!P3 BRA `(.L_x_16579) ;  /* 0x000000000028b947 */ /* 0x000fea0003800000 */
[----:B0-----:R-:W-:Y:S01]  /*6fd0*/  FFMA.FTZ R155, R181, R3, R2 ;  /* 0x00000003b59b7223 */ /* 0x001fe20000010002 */
[----:B------:R-:W-:Y:S02]  /*6fe0*/  ISETP.GT.AND P4, PT, R5, RZ, PT ;  /* 0x000000ff0500720c */ /* 0x000fe40003f84270 */
[----:B------:R-:W-:Y:S01]  /*6ff0*/  SHF.R.U32.HI R243, RZ, 0x10, R11 ;  /* 0x00000010fff37819 */ /* 0x000fe2000001160b */
[----:B------:R-:W-:-:S04]  /*7000*/  FADD.FTZ R155, R204, -R155 ;  /* 0x8000009bcc9b7221 */ /* 0x000fc80000010000 */
[----:B-----5:R-:W-:Y:S01]  /*7010*/  FMUL.FTZ R155, R4, R155 ;  /* 0x0000009b049b7220 */ /* 0x020fe20000410000 */
[----:B------:R-:W-:-:S04]  /*7020*/  HADD2.F32 R243, -RZ, R243.H0_H0 ;  /* 0x200000f3fff37230 */ /* 0x000fc80000004100 */
[----:B------:R-:W-:-:S05]  /*7030*/  FSEL R155, R155, RZ, P4 ;  /* 0x000000ff9b9b7208 */ /* 0x000fca0002000000 */
[----:B------:R-:W-:-:S04]  /*7040*/  FMUL.FTZ R155, R155, UR13 ;  /* 0x0000000d9b9b7c20 */ /* 0x000fc80008410000 */
[-C--:B------:R-:W-:Y:S01]  /*7050*/  FFMA.FTZ R107, R135, R155.reuse, R107 ;  /* 0x0000009b876b7223 */ /* 0x080fe2000001006b */
[----:B------:R-:W-:-:S07]  /*7060*/  FMUL.FTZ R155, R243, R155 ;  /* 0x0000009bf39b7220 */ /* 0x000fce0000410000 */
.L_x_16579:
[----:B------:R-:W-:Y:S05]  /*7070*/  BSYNC.RECONVERGENT B1 ;  /* 0x0000000000017941 */ /* 0x000fea0003800200 */
.L_x_16576:
        /* <DEDUP_REMOVED lines=14> */
.L_x_16594:
[----:B------:R-:W-:Y:S05]  /*7160*/  BSYNC.RECONVERGENT B1 ;  /* 0x0000000000017941 */ /* 0x000fea0003800200 */
.L_x_16593:
        /* <DEDUP_REMOVED lines=42> */
.L_x_16597:
        /* <DEDUP_REMOVED lines=39> */
.L_x_16596:
        /* <DEDUP_REMOVED lines=29> */
.L_x_16601:
[----:B------:R-:W-:Y:S05]  /*7850*/  BSYNC.RECONVERGENT B2 ;  /* 0x0000000000027941 */ /* 0x000fea0003800200 */
.L_x_16600:
        /* <DEDUP_REMOVED lines=12> */
.L_x_16603:
[----:B------:R-:W-:Y:S05]  /*7920*/  BSYNC.RECONVERGENT B2 ;  /* 0x0000000000027941 */ /* 0x000fea0003800200 */
.L_x_16602:
        /* <DEDUP_REMOVED lines=11> */
.L_x_16605:
[----:B------:R-:W-:Y:S05]  /*79e0*/  BSYNC.RECONVERGENT B2 ;  /* 0x0000000000027941 */ /* 0x000fea0003800200 */
.L_x_16604:
[----:B------:R-:W-:Y:S05]  /*79f0*/  @!P3 BRA `(.L_x_16598) ;  /* 0x0000000000d8b947 */ /* 0x000fea0003800000 */
[----:B------:R-:W-:Y:S01]  /*7a00*/  SHF.R.U32.HI R243, RZ, 0x10, R9 ;  /* 0x00000010fff37819 */ /* 0x000fe20000011609 */
[----:B0-----:R-:W-:-:S04]  /*7a10*/  FMUL.FTZ R155, R119, UR13 ;  /* 0x0000000d779b7c20 */ /* 0x001fc80008410000 */
[----:B------:R-:W-:Y:S02]  /*7a20*/  HADD2.F32 R243, -RZ, R243.H0_H0 ;  /* 0x200000f3fff37230 */ /* 0x000fe40000004100 */
[----:B------:R-:W-:-:S03]  /*7a30*/  FFMA.FTZ R111, R135, R155, R111 ;  /* 0x0000009b876f7223 */ /* 0x000fc6000001006f */
[----:B------:R-:W-:Y:S01]  /*7a40*/  FMUL.FTZ R155, R243, R155 ;  /* 0x0000009bf39b7220 */ /* 0x000fe20000410000 */
[----:B------:R-:W-:Y:S06]  /*7a50*/  BRA `(.L_x_16598) ;  /* 0x0000000000c07947 */ /* 0x000fec0003800000 */
.L_x_16599:
        /* <DEDUP_REMOVED lines=11> */
.L_x_16607:
[----:B------:R-:W-:Y:S05]  /*7b10*/  BSYNC.RECONVERGENT B2 ;  /* 0x0000000000027941 */ /* 0x000fea0003800200 */
.L_x_16606:
        /* <DEDUP_REMOVED lines=12> */
.L_x_16609:
[----:B------:R-:W-:Y:S05]  /*7be0*/  BSYNC.RECONVERGENT B2 ;  /* 0x0000000000027941 */ /* 0x000fea0003800200 */
.L_x_16608:
        /* <DEDUP_REMOVED lines=11> */
.L_x_16611:
[----:B------:R-:W-:Y:S05]  /*7ca0*/  BSYNC.RECONVERGENT B2 ;  /* 0x0000000000027941 */ /* 0x000fea0003800200 */
.L_x_16610:
        /* <DEDUP_REMOVED lines=11> */
.L_x_16598:
[----:B------:R-:W-:Y:S05]  /*7d60*/  BSYNC.RECONVERGENT B1 ;  /* 0x0000000000017941 */ /* 0x000fea0003800200 */
.L_x_16595:
[----:B0-----:R-:W0:Y:S01]  /*7d70*/  @P1 LDC.64 R244, c[0x0][0x478] ;  /* 0x00011e00fff41b82 */ /* 0x001e220000000a00 */
[----:B------:R-:W-:Y:S01]  /*7d80*/  @P1 IADD3 R243, PT, PT, R223, 0xc0, RZ ;  /* 0x000000c0dff31810 */ /* 0x000fe20007ffe0ff */
[----:B------:R-:W-:Y:S04]  /*7d90*/  BSSY.RECONVERGENT B1, `(.L_x_16612) ;  /* 0x000000c000017945 */ /* 0x000fe80003800200 */
[----:B0-----:R-:W-:Y:S01]  /*7da0*/  @P1 IMAD.WIDE.U32 R244, R243, 0x10, R244 ;  /* 0x00000010f3f41825 */ /* 0x001fe200078e00f4 */
[C---:B------:R-:W-:Y:S02]  /*7db0*/  @P3 IADD3 R243, PT, PT, R242.reuse, 0xc0, RZ ;  /* 0x000000c0f2f33810 */ /* 0x040fe40007ffe0ff */
[----:B------:R-:W-:Y:S02]  /*7dc0*/  IADD3 R242, PT, PT, R242, 0xe0, RZ ;  /* 0x000000e0f2f27810 */ /* 0x000fe40007ffe0ff */
        /* <DEDUP_REMOVED lines=8> */
.L_x_16613:
[----:B------:R-:W-:Y:S05]  /*7e50*/  BSYNC.RECONVERGENT B1 ;  /* 0x0000000000017941 */ /* 0x000fea0003800200 */
.L_x_16612:
[----:B------:R-:W-:Y:S04]  /*7e60*/  BSSY.RECONVERGENT B1, `(.L_x_16614) ;  /* 0x00000c1000017945 */ /* 0x000fe80003800200 */
[----:B------:R-:W-:Y:S05]  /*7e70*/  @!P0 BRA `(.L_x_16615) ;  /* 0x0000000400408947 */ /* 0x000fea0003800000 */
[----:B------:R-:W-:Y:S05]  /*7e80*/  @!P1 BRA `(.L_x_16616) ;  /* 0x0000000000a09947 */ /* 0x000fea0003800000 */
[-CC-:B------:R-:W-:Y:S01]  /*7e90*/  @P2 FFMA.FTZ R116, R208, R3.reuse, R2.reuse ;  /* 0x00000003d0742223 */ /* 0x180fe20000010002 */
[----:B------:R-:W-:Y:S01]  /*7ea0*/  @P2 FFMA.FTZ R117, R186, R3, R2 ;  /* 0x00000003ba752223 */ /* 0x000fe20000010002 */
[----:B-----5:R-:W-:Y:S01]  /*7eb0*/  MOV R5, R23 ;  /* 0x0000001700057202 */ /* 0x020fe20000000f00 */
[----:B------:R-:W-:Y:S02]  /*7ec0*/  @P3 HADD2.F32 R118, -RZ, R6.H0_H0 ;  /* 0x20000006ff763230 */ /* 0x000fe40000004100 */
[----:B------:R-:W-:Y:S01]  /*7ed0*/  @P2 FADD.FTZ R116, R189, -R116 ;  /* 0x80000074bd742221 */ /* 0x000fe20000010000 */
[----:B------:R-:W-:Y:S01]  /*7ee0*/  @P2 FADD.FTZ R117, R188, -R117 ;  /* 0x80000075bc752221 */ /* 0x000fe20000010000 */
[----:B------:R-:W-:Y:S02]  /*7ef0*/  SHF.R.U64 R243, R6, 0x10, R7 ;  /* 0x0000001006f37819 */ /* 0x000fe40000001207 */
[C---:B------:R-:W-:Y:S01]  /*7f00*/  @P2 FFMA.FTZ R5, R4.reuse, R116, R23 ;  /* 0x0000007404052223 */ /* 0x040fe20000010017 */
[----:B------:R-:W-:Y:S01]  /*7f10*/  MOV R116, R20 ;  /* 0x0000001400747202 */ /* 0x000fe20000000f00 */
[----:B------:R-:W-:Y:S01]  /*7f20*/  @P2 FFMA.FTZ R116, R4, R117, R20 ;  /* 0x0000007504742223 */ /* 0x000fe20000010014 */
[----:B------:R-:W-:Y:S01]  /*7f30*/  @P3 HADD2.F32 R119, -RZ, R243.H0_H0 ;  /* 0x200000f3ff773230 */ /* 0x000fe20000004100 */
[----:B------:R-:W1:Y:S02]  /*7f40*/  @P3 LDC R117, c[0x0][0x40c] ;  /* 0x00010300ff753b82 */ /* 0x000e640000000800 */
[----:B-1----:R-:W-:-:S04]  /*7f50*/  @P3 FMUL.FTZ R117, R116, R117 ;  /* 0x0000007574753220 */ /* 0x002fc80000410000 */
[----:B0-----:R-:W-:Y:S01]  /*7f60*/  @P3 FMUL.FTZ R152, R117, R118 ;  /* 0x0000007675983220 */ /* 0x001fe20000410000 */
[----:B------:R-:W-:Y:S01]  /*7f70*/  @P2 FFMA.FTZ R118, R207, R3, R2 ;  /* 0x00000003cf762223 */ /* 0x000fe20000010002 */
[----:B------:R-:W-:Y:S01]  /*7f80*/  @P3 FFMA.FTZ R112, R132, R117, R112 ;  /* 0x0000007584703223 */ /* 0x000fe20000010070 */
[----:B------:R-:W-:Y:S01]  /*7f90*/  MOV R117, R21 ;  /* 0x0000001500757202 */ /* 0x000fe20000000f00 */
[----:B------:R-:W-:Y:S01]  /*7fa0*/  @P2 FFMA.FTZ R2, R222, R3, R2 ;  /* 0x00000003de022223 */ /* 0x000fe20000010002 */
[----:B------:R-:W-:Y:S01]  /*7fb0*/  @P2 FADD.FTZ R118, R187, -R118 ;  /* 0x80000076bb762221 */ /* 0x000fe20000010000 */
[----:B------:R-:W-:Y:S02]  /*7fc0*/  @P3 HADD2.F32 R3, -RZ, R7.H0_H0 ;  /* 0x20000007ff033230 */ /* 0x000fe40000004100 */
[----:B------:R-:W-:Y:S01]  /*7fd0*/  @P2 FADD.FTZ R2, R190, -R2 ;  /* 0x80000002be022221 */ /* 0x000fe20000010000 */
[----:B------:R-:W-:Y:S02]  /*7fe0*/  @P2 FFMA.FTZ R117, R4, R118, R21 ;  /* 0x0000007604752223 */ /* 0x000fe40000010015 */
[----:B------:R-:W0:Y:S02]  /*7ff0*/  @P3 LDC R118, c[0x0][0x40c] ;  /* 0x00010300ff763b82 */ /* 0x000e240000000800 */
[----:B0-----:R-:W-:-:S04]  /*8000*/  @P3 FMUL.FTZ R118, R117, R118 ;  /* 0x0000007675763220 */ /* 0x001fc80000410000 */
[----:B------:R-:W-:Y:S01]  /*8010*/  @P3 FFMA.FTZ R113, R133, R118, R113 ;  /* 0x0000007685713223 */ /* 0x000fe20000010071 */
[----:B------:R-:W-:Y:S01]  /*8020*/  @P3 FMUL.FTZ R153, R118, R119 ;  /* 0x0000007776993220 */ /* 0x000fe20000410000 */
[----:B------:R-:W-:Y:S01]  /*8030*/  MOV R118, R22 ;  /* 0x0000001600767202 */ /* 0x000fe20000000f00 */
[----:B------:R-:W-:Y:S01]  /*8040*/  @P2 FFMA.FTZ R118, R4, R2, R22 ;  /* 0x0000000204762223 */ /* 0x000fe20000010016 */
[----:B------:R-:W-:Y:S01]  /*8050*/  MOV R119, R5 ;  /* 0x0000000500777202 */ /* 0x000fe20000000f00 */
[----:B------:R-:W0:Y:S02]  /*8060*/  @P3 LDC R2, c[0x0][0x40c] ;  /* 0x00010300ff023b82 */ /* 0x000e240000000800 */
[----:B0-----:R-:W-:-:S04]  /*8070*/  @P3 FMUL.FTZ R2, R118, R2 ;  /* 0x0000000276023220 */ /* 0x001fc80000410000 */
[----:B------:R-:W-:Y:S01]  /*8080*/  @P3 FFMA.FTZ R114, R134, R2, R114 ;  /* 0x0000000286723223 */ /* 0x000fe20000010072 */
[----:B------:R-:W-:Y:S01]  /*8090*/  @P3 FMUL.FTZ R154, R2, R3 ;  /* 0x00000003029a3220 */ /* 0x000fe20000410000 */
[----:B------:R-:W-:Y:S06]  /*80a0*/  @!P3 BRA `(.L_x_16617) ;  /* 0x000000080070b947 */ /* 0x000fec0003800000 */
[----:B------:R-:W-:Y:S01]  /*80b0*/  SHF.R.U32.HI R243, RZ, 0x10, R7 ;  /* 0x00000010fff37819 */ /* 0x000fe20000011607 */
[----:B------:R-:W-:-:S04]  /*80c0*/  FMUL.FTZ R155, R5, UR13 ;  /* 0x0000000d059b7c20 */ /* 0x000fc80008410000 */
[----:B------:R-:W-:Y:S02]  /*80d0*/  HADD2.F32 R2, -RZ, R243.H0_H0 ;  /* 0x200000f3ff027230 */ /* 0x000fe40000004100 */
[----:B------:R-:W-:-:S03]  /*80e0*/  FFMA.FTZ R115, R135, R155, R115 ;  /* 0x0000009b87737223 */ /* 0x000fc60000010073 */
[----:B------:R-:W-:Y:S01]  /*80f0*/  FMUL.FTZ R155, R155, R2 ;  /* 0x000000029b9b7220 */ /* 0x000fe20000410000 */
[----:B------:R-:W-:Y:S06]  /*8100*/  BRA `(.L_x_16617) ;  /* 0x0000000800587947 */ /* 0x000fec0003800000 */
.L_x_16616:
[----:B------:R-:W-:Y:S01]  /*8110*/  @P2 FFMA.FTZ R243, R186, R3, R2 ;  /* 0x00000003baf32223 */ /* 0x000fe20000010002 */
[----:B-----5:R-:W-:Y:S02]  /*8120*/  MOV R5, R20 ;  /* 0x0000001400057202 */ /* 0x020fe40000000f00 */
[----:B0-----:R-:W-:Y:S01]  /*8130*/  SHF.R.U64 R244, R6, 0x10, R7 ;  /* 0x0000001006f47819 */ /* 0x001fe20000001207 */
        /* <DEDUP_REMOVED lines=36> */
.L_x_16615:
[----:B------:R-:W-:Y:S05]  /*8380*/  @!P1 BRA `(.L_x_16618) ;  /* 0x0000000000f89947 */ /* 0x000fea0003800000 */
[----:B------:R-:W-:Y:S01]  /*8390*/  BSSY.RECONVERGENT B2, `(.L_x_16619) ;  /* 0x000000c000027945 */ /* 0x000fe20003800200 */
[----:B------:R-:W-:-:S03]  /*83a0*/  ISETP.GT.AND P0, PT, R5, RZ, PT ;  /* 0x000000ff0500720c */ /* 0x000fc60003f04270 */
[----:B------:R-:W-:Y:S10]  /*83b0*/  @!P3 BRA `(.L_x_16620) ;  /* 0x000000000024b947 */ /* 0x000ff40003800000 */
[----:B------:R-:W-:Y:S01]  /*83c0*/  FFMA.FTZ R116, R186, R3, R2 ;  /* 0x00000003ba747223 */ /* 0x000fe20000010002 */
[----:B------:R-:W-:-:S03]  /*83d0*/  ISETP.GT.AND P2, PT, R5, RZ, PT ;  /* 0x000000ff0500720c */ /* 0x000fc60003f44270 */
[----:B------:R-:W-:-:S04]  /*83e0*/  FADD.FTZ R116, R188, -R116 ;  /* 0x80000074bc747221 */ /* 0x000fc80000010000 */
[----:B-----5:R-:W-:-:S05]  /*83f0*/  FMUL.FTZ R116, R4, R116 ;  /* 0x0000007404747220 */ /* 0x020fca0000410000 */
[----:B------:R-:W-:-:S05]  /*8400*/  FSEL R116, R116, RZ, P2 ;  /* 0x000000ff74747208 */ /* 0x000fca0001000000 */
[----:B0-----:R-:W-:Y:S01]  /*8410*/  FMUL.FTZ R152, R116, UR13 ;  /* 0x0000000d74987c20 */ /* 0x001fe20008410000 */
[----:B------:R-:W-:-:S03]  /*8420*/  HADD2.F32 R116, -RZ, R6.H0_H0 ;  /* 0x20000006ff747230 */ /* 0x000fc60000004100 */
[-C--:B------:R-:W-:Y:S02]  /*8430*/  FFMA.FTZ R112, R132, R152.reuse, R112 ;  /* 0x0000009884707223 */ /* 0x080fe40000010070 */
[----:B------:R-:W-:-:S07]  /*8440*/  FMUL.FTZ R152, R116, R152 ;  /* 0x0000009874987220 */ /* 0x000fce0000410000 */
.L_x_16620:
[----:B------:R-:W-:Y:S05]  /*8450*/  BSYNC.RECONVERGENT B2 ;  /* 0x0000000000027941 */ /* 0x000fea0003800200 */
.L_x_16619:
[----:B------:R-:W-:Y:S04]  /*8460*/  BSSY.RECONVERGENT B2, `(.L_x_16621) ;  /* 0x000000c000027945 */ /* 0x000fe80003800200 */
[----:B------:R-:W-:Y:S05]  /*8470*/  @!P3 BRA `(.L_x_16622) ;  /* 0x000000000028b947 */ /* 0x000fea0003800000 */
[----:B------:R-:W-:Y:S01]  /*8480*/  FFMA.FTZ R116, R207, R3, R2 ;  /* 0x00000003cf747223 */ /* 0x000fe20000010002 */
[----:B------:R-:W-:Y:S02]  /*8490*/  ISETP.GT.AND P2, PT, R5, RZ, PT ;  /* 0x000000ff0500720c */ /* 0x000fe40003f44270 */
[----:B------:R-:W-:Y:S01]  /*84a0*/  SHF.R.U64 R117, R6, 0x10, R7 ;  /* 0x0000001006757819 */ /* 0x000fe20000001207 */
[----:B------:R-:W-:-:S04]  /*84b0*/  FADD.FTZ R116, R187, -R116 ;  /* 0x80000074bb747221 */ /* 0x000fc80000010000 */
[----:B-----5:R-:W-:-:S05]  /*84c0*/  FMUL.FTZ R116, R4, R116 ;  /* 0x0000007404747220 */ /* 0x020fca0000410000 */
[----:B------:R-:W-:-:S05]  /*84d0*/  FSEL R116, R116, RZ, P2 ;  /* 0x000000ff74747208 */ /* 0x000fca0001000000 */
[----:B0-----:R-:W-:Y:S01]  /*84e0*/  FMUL.FTZ R153, R116, UR13 ;  /* 0x0000000d74997c20 */ /* 0x001fe20008410000 */
[----:B------:R-:W-:-:S03]  /*84f0*/  HADD2.F32 R116, -RZ, R117.H0_H0 ;  /* 0x20000075ff747230 */ /* 0x000fc60000004100 */
[-C--:B------:R-:W-:Y:S02]  /*8500*/  FFMA.FTZ R113, R133, R153.reuse, R113 ;  /* 0x0000009985717223 */ /* 0x080fe40000010071 */
[----:B------:R-:W-:-:S07]  /*8510*/  FMUL.FTZ R153, R116, R153 ;  /* 0x0000009974997220 */ /* 0x000fce0000410000 */
.L_x_16622:
[----:B------:R-:W-:Y:S05]  /*8520*/  BSYNC.RECONVERGENT B2 ;  /* 0x0000000000027941 */ /* 0x000fea0003800200 */
.L_x_16621:
        /* <DEDUP_REMOVED lines=8> */
[----:B0-----:R-:W-:-:S04]  /*85b0*/  FMUL.FTZ R154, R116, UR13 ;  /* 0x0000000d749a7c20 */ /* 0x001fc80008410000 */
[-C--:B------:R-:W-:Y:S01]  /*85c0*/  FFMA.FTZ R114, R134, R154.reuse, R114 ;  /* 0x0000009a86727223 */ /* 0x080fe20000010072 */
[----:B------:R-:W-:-:S07]  /*85d0*/  FMUL.FTZ R154, R5, R154 ;  /* 0x0000009a059a7220 */ /* 0x000fce0000410000 */
.L_x_16624:
[----:B------:R-:W-:Y:S05]  /*85e0*/  BSYNC.RECONVERGENT B2 ;  /* 0x0000000000027941 */ /* 0x000fea0003800200 */
.L_x_16623:
        /* <DEDUP_REMOVED lines=18> */
[----:B------:R-:W-:Y:S01]  /*8710*/  SHF.R.U32.HI R243, RZ, 0x10, R7 ;  /* 0x00000010fff37819 */ /* 0x000fe20000011607 */
[----:B0-----:R-:W-:-:S04]  /*8720*/  FMUL.FTZ R155, R2, UR13 ;  /* 0x0000000d029b7c20 */ /* 0x001fc80008410000 */
[----:B------:R-:W-:Y:S02]  /*8730*/  HADD2.F32 R2, -RZ, R243.H0_H0 ;  /* 0x200000f3ff027230 */ /* 0x000fe40000004100 */
[----:B------:R-:W-:-:S03]  /*8740*/  FFMA.FTZ R115, R135, R155, R115 ;  /* 0x0000009b87737223 */ /* 0x000fc60000010073 */
[----:B------:R-:W-:Y:S01]  /*8750*/  FMUL.FTZ R155, R2, R155 ;  /* 0x0000009b029b7220 */ /* 0x000fe20000410000 */
[----:B------:R-:W-:Y:S06]  /*8760*/  BRA `(.L_x_16617) ;  /* 0x0000000000c07947 */ /* 0x000fec0003800000 */
.L_x_16618:
        /* <DEDUP_REMOVED lines=11> */
.L_x_16626:
[----:B------:R-:W-:Y:S05]  /*8820*/  BSYNC.RECONVERGENT B2 ;  /* 0x0000000000027941 */ /* 0x000fea0003800200 */
.L_x_16625:
        /* <DEDUP_REMOVED lines=12> */
.L_x_16628:
[----:B------:R-:W-:Y:S05]  /*88f0*/  BSYNC.RECONVERGENT B2 ;  /* 0x0000000000027941 */ /* 0x000fea0003800200 */
.L_x_16627:
        /* <DEDUP_REMOVED lines=11> */
.L_x_16630:
[----:B------:R-:W-:Y:S05]  /*89b0*/  BSYNC.RECONVERGENT B2 ;  /* 0x0000000000027941 */ /* 0x000fea0003800200 */
.L_x_16629:
[----:B------:R-:W-:Y:S01]  /*89c0*/  FFMA.FTZ R2, R208, R3, R2 ;  /* 0x00000003d0027223 */ /* 0x000fe20000010002 */
[----:B------:R-:W-:Y:S02]  /*89d0*/  ISETP.GT.AND P0, PT, R5, RZ, PT ;  /* 0x000000ff0500720c */ /* 0x000fe40003f04270 */
[----:B------:R-:W-:Y:S01]  /*89e0*/  SHF.R.U32.HI R243, RZ, 0x10, R7 ;  /* 0x00000010fff37819 */ /* 0x000fe20000011607 */
[----:B------:R-:W-:-:S04]  /*89f0*/  FADD.FTZ R2, R189, -R2 ;  /* 0x80000002bd027221 */ /* 0x000fc80000010000 */
[----:B-----5:R-:W-:Y:S01]  /*8a00*/  FMUL.FTZ R4, R4, R2 ;  /* 0x0000000204047220 */ /* 0x020fe20000410000 */
[----:B------:R-:W-:Y:S01]  /*8a10*/  @P3 HADD2.F32 R3, -RZ, R243.H0_H0 ;  /* 0x200000f3ff033230 */ /* 0x000fe20000004100 */
[----:B------:R-:W1:Y:S03]  /*8a20*/  @P3 LDC R2, c[0x0][0x40c] ;  /* 0x00010300ff023b82 */ /* 0x000e660000000800 */
[----:B------:R-:W-:-:S05]  /*8a30*/  FSEL R4, R4, RZ, P0 ;  /* 0x000000ff04047208 */ /* 0x000fca0000000000 */
[----:B-1----:R-:W-:-:S04]  /*8a40*/  @P3 FMUL.FTZ R2, R4, R2 ;  /* 0x0000000204023220 */ /* 0x002fc80000410000 */
[-C--:B------:R-:W-:Y:S01]  /*8a50*/  @P3 FFMA.FTZ R115, R135, R2.reuse, R115 ;  /* 0x0000000287733223 */ /* 0x080fe20000010073 */
[----:B0-----:R-:W-:-:S07]  /*8a60*/  @P3 FMUL.FTZ R155, R3, R2 ;  /* 0x00000002039b3220 */ /* 0x001fce0000410000 */
.L_x_16617:
[----:B------:R-:W-:Y:S05]  /*8a70*/  BSYNC.RECONVERGENT B1 ;  /* 0x0000000000017941 */ /* 0x000fea0003800200 */
.L_x_16614:
        /* <DEDUP_REMOVED lines=11> */
.L_x_16476:
[----:B------:R-:W-:Y:S05]  /*8b30*/  BSYNC B0 ;  /* 0x0000000000007941 */ /* 0x000fea0003800000 */
.L_x_16475:
        /* <DEDUP_REMOVED lines=23> */
[----:B------:R-:W5:Y:S04]  /*8cb0*/  LDS R4, [R8+0x400] ;  /* 0x0004000008047984 */ /* 0x000f680000000800 */
[----:B------:R-:W0:Y:S04]  /*8cc0*/  LDS R5, [R8+0x600] ;  /* 0x0006000008057984 */ /* 0x000e280000000800 */
[----:B------:R-:W3:Y:S04]  /*8cd0*/  LDS R11, [R8+0x1000] ;  /* 0x00100000080b7984 */ /* 0x000ee80000000800 */
[----:B------:R-:W2:Y:S04]  /*8ce0*/  LDS R12, [R8+0x1200] ;  /* 0x00120000080c7984 */ /* 0x000ea80000000800 */
[----:B------:R-:W2:Y:S04]  /*8cf0*/  LDS R13, [R8+0x1400] ;  /* 0x00140000080d7984 */ /* 0x000ea80000000800 */
[----:B------:R-:W2:Y:S04]  /*8d00*/  LDS R14, [R8+0x1600] ;  /* 0x00160000080e7984 */ /* 0x000ea80000000800 */
[----:B------:R-:W2:Y:S04]  /*8d10*/  LDS R19, [R8+0x2000] ;  /* 0x0020000008137984 */ /* 0x000ea80000000800 */
[----:B------:R-:W2:Y:S04]  /*8d20*/  LDS R20, [R8+0x2200] ;  /* 0x0022000008147984 */ /* 0x000ea80000000800 */
[----:B------:R-:W2:Y:S01]  /*8d30*/  LDS R21, [R8+0x2400] ;  /* 0x0024000008157984 */ /* 0x000ea20000000800 */
[----:B-1----:R-:W-:-:S03]  /*8d40*/  FADD.FTZ R2, RZ, R2 ;  /* 0x00000002ff027221 */ /* 0x002fc60000010000 */
[----:B------:R-:W1:Y:S01]  /*8d50*/  LDS R22, [R8+0x2600] ;  /* 0x0026000008167984 */ /* 0x000e620000000800 */
[----:B----4-:R-:W-:-:S03]  /*8d60*/  FADD.FTZ R3, RZ, R3 ;  /* 0x00000003ff037221 */ /* 0x010fc60000010000 */
[----:B------:R-:W4:Y:S01]  /*8d70*/  LDS R27, [R8+0x3000] ;  /* 0x00300000081b7984 */ /* 0x000f220000000800 */
[----:B-----5:R-:W-:-:S03]  /*8d80*/  FADD.FTZ R4, RZ, R4 ;  /* 0x00000004ff047221 */ /* 0x020fc60000010000 */
[----:B------:R-:W5:Y:S01]  /*8d90*/  LDS R28, [R8+0x3200] ;  /* 0x00320000081c7984 */ /* 0x000f620000000800 */
[----:B0-----:R-:W-:-:S03]  /*8da0*/  FADD.FTZ R5, RZ, R5 ;  /* 0x00000005ff057221 */ /* 0x001fc60000010000 */
[----:B------:R-:W0:Y:S01]  /*8db0*/  LDS R29, [R8+0x3400] ;  /* 0x00340000081d7984 */ /* 0x000e220000000800 */
        /* <DEDUP_REMOVED lines=13> */
[----:B-1----:R-:W-:-:S03]  /*8e90*/  FADD.FTZ R5, R5, R22 ;  /* 0x0000001605057221 */ /* 0x002fc60000010000 */
[----:B------:R-:W1:Y:S01]  /*8ea0*/  LDS R16, [R8+0x1a00] ;  /* 0x001a000008107984 */ /* 0x000e620000000800 */
[----:B----4-:R-:W-:-:S03]  /*8eb0*/  FADD.FTZ R27, R2, R27 ;  /* 0x0000001b021b7221 */ /* 0x010fc60000010000 */
[----:B------:R-:W4:Y:S01]  /*8ec0*/  LDS R18, [R8+0x1c00] ;  /* 0x001c000008127984 */ /* 0x000f220000000800 */
[----:B-----5:R-:W-:-:S03]  /*8ed0*/  FADD.FTZ R11, R3, R28 ;  /* 0x0000001c030b7221 */ /* 0x020fc60000010000 */
[----:B------:R-:W5:Y:S01]  /*8ee0*/  LDS R17, [R8+0x1e00] ;  /* 0x001e000008117984 */ /* 0x000f620000000800 */
[----:B0-----:R-:W-:-:S03]  /*8ef0*/  FADD.FTZ R29, R4, R29 ;  /* 0x0000001d041d7221 */ /* 0x001fc60000010000 */
[----:B------:R-:W0:Y:S01]  /*8f00*/  LDS R23, [R8+0x2800] ;  /* 0x0028000008177984 */ /* 0x000e220000000800 */
        /* <DEDUP_REMOVED lines=13> */
[----:B-1----:R-:W-:Y:S01]  /*8fe0*/  FADD.FTZ R7, R7, R16 ;  /* 0x0000001007077221 */ /* 0x002fe20000010000 */
[----:B------:R-:W-:Y:S01]  /*8ff0*/  BAR.SYNC.DEFER_BLOCKING 0x0 ;  /* 0x0000000000007b1d */ /* 0x000fe20000010000 */
[----:B----4-:R-:W-:Y:S01]  /*9000*/  FADD.FTZ R9, R9, R18 ;  /* 0x0000001209097221 */ /* 0x010fe20000010000 */
[----:B-----5:R-:W-:Y:S01]  /*9010*/  FADD.FTZ R10, R10, R17 ;  /* 0x000000110a0a7221 */ /* 0x020fe20000010000 */
[----:B0-----:R-:W-:Y:S01]  /*9020*/  FADD.FTZ R6, R6, R23 ;  /* 0x0000001706067221 */ /* 0x001fe20000010000 */
        /* <DEDUP_REMOVED lines=192> */
.L_x_16480:
[----:B------:R-:W-:Y:S01]  /*9c30*/  HFMA2 R245, -RZ, RZ, 0, 5.9604644775390625e-08 ;  /* 0x00000001fff57431 */ /* 0x000fe200000001ff */
[----:B------:R-:W-:Y:S01]  /*9c40*/  BSSY B1, `(.L_x_16632) ;  /* 0x0000006000017945 */ /* 0x000fe20003800000 */
[----:B------:R-:W-:Y:S02]  /*9c50*/  MOV R244, 0x1f ;  /* 0x0000001f00f47802 */ /* 0x000fe40000000f00 */
[----:B------:R-:W-:-:S07]  /*9c60*/  MOV R243, 0xffffffff ;  /* 0xffffffff00f37802 */ /* 0x000fce0000000f00 */
[----:B-----5:R-:W-:Y:S05]  /*9c70*/  WARPSYNC.COLLECTIVE R243, `(.L_x_16633) ;  /* 0x00000000f3087348 */ /* 0x020fea0003c00000 */
[----:B------:R0:W1:Y:S02]  /*9c80*/  SHFL.BFLY P1, R246, R223, R245, R244 ;  /* 0x0c0000f5dff67389 */ /* 0x00006400000200f4 */
[----:B01---5:R-:W-:Y:S05]  /*9c90*/  ENDCOLLECTIVE ;  /* 0x000000000000791b */ /* 0x023fea0003800000 */
.L_x_16633:
[----:B------:R-:W-:Y:S05]  /*9ca0*/  BSYNC B1 ;  /* 0x0000000000017941 */ /* 0x000fea0003800000 */
.L_x_16632:
        /* <DEDUP_REMOVED lines=9> */
.L_x_16634:
[----:B------:R-:W-:Y:S01]  /*9d40*/  MOV R223, R247 ;  /* 0x000000f700df7202 */ /* 0x000fe20000000f00 */
[----:B------:R-:W-:Y:S02]  /*9d50*/  HFMA2 R245, -RZ, RZ, 0, 1.1920928955078125e-07 ;  /* 0x00000002fff57431 */ /* 0x000fe400000001ff */
[----:B------:R-:W-:-:S07]  /*9d60*/  FADD.FTZ R242, R246, R242 ;  /* 0x000000f2f6f27221 */ /* 0x000fce0000010000 */
[----:B------:R-:W-:Y:S05]  /*9d70*/  WARPSYNC.COLLECTIVE R243, `(.L_x_16635) ;  /* 0x00000000f3087348 */ /* 0x000fea0003c00000 */
[----:B------:R0:W1:Y:S02]  /*9d80*/  SHFL.BFLY P1, R246, R223, R245, R244 ;  /* 0x0c0000f5dff67389 */ /* 0x00006400000200f4 */
[----:B01----:R-:W-:Y:S05]  /*9d90*/  ENDCOLLECTIVE ;  /* 0x000000000000791b */ /* 0x003fea0003800000 */
.L_x_16635:
[----:B------:R-:W-:Y:S01]  /*9da0*/  MOV R223, R242 ;  /* 0x000000f200df7202 */ /* 0x000fe20000000f00 */
[----:B------:R-:W-:-:S07]  /*9db0*/  FADD.FTZ R247, R247, R246 ;  /* 0x000000f6f7f77221 */ /* 0x000fce0000010000 */
[----:B------:R-:W-:Y:S05]  /*9dc0*/  WARPSYNC.COLLECTIVE R243, `(.L_x_16636) ;  /* 0x00000000f3087348 */ /* 0x000fea0003c00000 */
[----:B------:R0:W1:Y:S02]  /*9dd0*/  SHFL.BFLY P1, R246, R223, R245, R244 ;  /* 0x0c0000f5dff67389 */ /* 0x00006400000200f4 */
[----:B01----:R-:W-:Y:S05]  /*9de0*/  ENDCOLLECTIVE ;  /* 0x000000000000791b */ /* 0x003fea0003800000 */
.L_x_16636:
[----:B------:R-:W-:Y:S01]  /*9df0*/  MOV R223, R247 ;  /* 0x000000f700df7202 */ /* 0x000fe20000000f00 */
[----:B------:R-:W-:Y:S02]  /*9e00*/  HFMA2 R245, -RZ, RZ, 0, 2.384185791015625e-07 ;  /* 0x00000004fff57431 */ /* 0x000fe400000001ff */
[----:B------:R-:W-:-:S07]  /*9e10*/  FADD.FTZ R242, R242, R246 ;  /* 0x000000f6f2f27221 */ /* 0x000fce0000010000 */
[----:B------:R-:W-:Y:S05]  /*9e20*/  WARPSYNC.COLLECTIVE R243, `(.L_x_16637) ;  /* 0x00000000f3087348 */ /* 0x000fea0003c00000 */
[----:B------:R0:W1:Y:S02]  /*9e30*/  SHFL.BFLY P1, R246, R223, R245, R244 ;  /* 0x0c0000f5dff67389 */ /* 0x00006400000200f4 */
[----:B01----:R-:W-:Y:S05]  /*9e40*/  ENDCOLLECTIVE ;  /* 0x000000000000791b */ /* 0x003fea0003800000 */
.L_x_16637:
[----:B------:R-:W-:Y:S01]  /*9e50*/  MOV R223, R242 ;  /* 0x000000f200df7202 */ /* 0x000fe20000000f00 */
[----:B------:R-:W-:-:S07]  /*9e60*/  FADD.FTZ R247, R247, R246 ;  /* 0x000000f6f7f77221 */ /* 0x000fce0000010000 */
[----:B------:R-:W-:Y:S05]  /*9e70*/  WARPSYNC.COLLECTIVE R243, `(.L_x_16638) ;  /* 0x00000000f3087348 */ /* 0x000fea0003c00000 */
[----:B------:R0:W1:Y:S02]  /*9e80*/  SHFL.BFLY P1, R246, R223, R245, R244 ;  /* 0x0c0000f5dff67389 */ /* 0x00006400000200f4 */
[----:B01----:R-:W-:Y:S05]  /*9e90*/  ENDCOLLECTIVE ;  /* 0x000000000000791b */ /* 0x003fea0003800000 */
.L_x_16638:
[----:B------:R-:W-:Y:S01]  /*9ea0*/  MOV R223, R247 ;  /* 0x000000f700df7202 */ /* 0x000fe20000000f00 */
[----:B------:R-:W-:Y:S01]  /*9eb0*/  HFMA2 R245, -RZ, RZ, 0, 4.76837158203125e-07 ;  /* 0x00000008fff57431 */ /* 0x000fe200000001ff */
[----:B------:R-:W-:-:S07]  /*9ec0*/  MOV R249, R246 ;  /* 0x000000f600f97202 */ /* 0x000fce0000000f00 */
[----:B------:R-:W-:Y:S05]  /*9ed0*/  WARPSYNC.COLLECTIVE R243, `(.L_x_16639) ;  /* 0x00000000f3087348 */ /* 0x000fea0003c00000 */
[----:B------:R0:W1:Y:S02]  /*9ee0*/  SHFL.BFLY P1, R246, R223, R245, R244 ;  /* 0x0c0000f5dff67389 */ /* 0x00006400000200f4 */
[----:B01----:R-:W-:Y:S05]  /*9ef0*/  ENDCOLLECTIVE ;  /* 0x000000000000791b */ /* 0x003fea0003800000 */
.L_x_16639:
[----:B------:R-:W-:-:S05]  /*9f00*/  FADD.FTZ R249, R242, R249 ;  /* 0x000000f9f2f97221 */ /* 0x000fca0000010000 */
[----:B------:R-:W-:Y:S02]  /*9f10*/  MOV R223, R249 ;  /* 0x000000f900df7202 */ /* 0x000fe40000000f00 */
[----:B------:R-:W-:-:S07]  /*9f20*/  MOV R242, R246 ;  /* 0x000000f600f27202 */ /* 0x000fce0000000f00 */
[----:B------:R-:W-:Y:S05]  /*9f30*/  WARPSYNC.COLLECTIVE R243, `(.L_x_16640) ;  /* 0x00000000f3087348 */ /* 0x000fea0003c00000 */
[----:B------:R0:W1:Y:S02]  /*9f40*/  SHFL.BFLY P1, R246, R223, R245, R244 ;  /* 0x0c0000f5dff67389 */ /* 0x00006400000200f4 */
[----:B01----:R-:W-:Y:S05]  /*9f50*/  ENDCOLLECTIVE ;  /* 0x000000000000791b */ /* 0x003fea0003800000 */
.L_x_16640:
[----:B------:R-:W-:-:S05]  /*9f60*/  FADD.FTZ R242, R247, R242 ;  /* 0x000000f2f7f27221 */ /* 0x000fca0000010000 */
[----:B------:R-:W-:Y:S01]  /*9f70*/  MOV R223, R242 ;  /* 0x000000f200df7202 */ /* 0x000fe20000000f00 */
[----:B------:R-:W-:Y:S02]  /*9f80*/  HFMA2 R245, -RZ, RZ, 0, 9.5367431640625e-07 ;  /* 0x00000010fff57431 */ /* 0x000fe400000001ff */
[----:B------:R-:W-:-:S07]  /*9f90*/  FADD.FTZ R249, R249, R246 ;  /* 0x000000f6f9f97221 */ /* 0x000fce0000010000 */
[----:B------:R-:W-:Y:S05]  /*9fa0*/  WARPSYNC.COLLECTIVE R243, `(.L_x_16641) ;  /* 0x00000000f3087348 */ /* 0x000fea0003c00000 */
[----:B------:R0:W1:Y:S02]  /*9fb0*/  SHFL.BFLY P1, R246, R223, R245, R244 ;  /* 0x0c0000f5dff67389 */ /* 0x00006400000200f4 */
[----:B01----:R-:W-:Y:S05]  /*9fc0*/  ENDCOLLECTIVE ;  /* 0x000000000000791b */ /* 0x003fea0003800000 */
.L_x_16641:
[----:B------:R-:W-:Y:S02]  /*9fd0*/  MOV R223, R249 ;  /* 0x000000f900df7202 */ /* 0x000fe40000000f00 */
[----:B------:R-:W-:-:S07]  /*9fe0*/  MOV R247, R246 ;  /* 0x000000f600f77202 */ /* 0x000fce0000000f00 */
[----:B------:R-:W-:Y:S05]  /*9ff0*/  WARPSYNC.COLLECTIVE R243, `(.L_x_16642) ;  /* 0x00000000f3087348 */ /* 0x000fea0003c00000 */
[----:B------:R0:W1:Y:S02]  /*a000*/  SHFL.BFLY P1, R246, R223, R245, R244 ;  /* 0x0c0000f5dff67389 */ /* 0x00006400000200f4 */
[----:B01----:R-:W-:Y:S05]  /*a010*/  ENDCOLLECTIVE ;  /* 0x000000000000791b */ /* 0x003fea0003800000 */
.L_x_16642:
[----:B------:R-:W-:Y:S01]  /*a020*/  MOV R223, R246 ;  /* 0x000000f600df7202 */ /* 0x000fe20000000f00 */
[----:B------:R-:W-:Y:S06]  /*a030*/  BRA `(.L_x_16643) ;  /* 0xffffff8000a87947 */ /* 0x000fec000383ffff */
.L_x_16644:
        /* <DEDUP_REMOVED lines=12> */
.L_x_20113:


//--------------------- .text._ZN10layer_norm13ln_bwd_kernelINS_13Kernel_traitsI6__halfffffjLj1024ELj1ELj4ELj1ELj16ENS_18Kernel_traits_baseILj1024ES2_ffffjLj128EEEEELb1ELb0ELb0ELb0EEEvNS_9BwdParamsE --------------------------
	.section	.text._ZN10layer_norm13ln_bwd_kernelINS_13Kernel_traitsI6__halfffffjLj1024ELj1ELj4ELj1ELj16ENS_18Kernel_traits_baseILj1024ES2_ffffjLj128EEEEELb1ELb0ELb0ELb0EEEvNS_9BwdParamsE,"ax",@progbits
	.align	128
        .global         _ZN10layer_norm13ln_bwd_kernelINS_13Kernel_traitsI6__halfffffjLj1024ELj1ELj4ELj1ELj16ENS_18Kernel_traits_baseILj1024ES2_ffffjLj128EEEEELb1ELb0ELb0ELb0EEEvNS_9BwdParamsE
        .type           _ZN10layer_norm13ln_bwd_kernelINS_13Kernel_traitsI6__halfffffjLj1024ELj1ELj4ELj1ELj16ENS_18Kernel_traits_baseILj1024ES2_ffffjLj128EEEEELb1ELb0ELb0ELb0EEEvNS_9BwdParamsE,@function
        .size           _ZN10layer_norm13ln_bwd_kernelINS_13Kernel_traitsI6__halfffffjLj1024ELj1ELj4ELj1ELj16ENS_18Kernel_traits_baseILj1024ES2_ffffjLj128EEEEELb1ELb0ELb0ELb0EEEvNS_9BwdParamsE,(.L_x_20114 - _ZN10layer_norm13ln_bwd_kernelINS_13Kernel_traitsI6__halfffffjLj1024ELj1ELj4ELj1ELj16ENS_18Kernel_traits_baseILj1024ES2_ffffjLj128EEEEELb1ELb0ELb0ELb0EEEvNS_9BwdParamsE)
        .other          _ZN10layer_norm13ln_bwd_kernelINS_13Kernel_traitsI6__halfffffjLj1024ELj1ELj4ELj1ELj16ENS_18Kernel_traits_baseILj1024ES2_ffffjLj128EEEEELb1ELb0ELb0ELb0EEEvNS_9BwdParamsE,@"STO_CUDA_ENTRY STV_DEFAULT"
_ZN10layer_norm13ln_bwd_kernelINS_13Kernel_traitsI6__halfffffjLj1024ELj1ELj4ELj1ELj16ENS_18Kernel_traits_baseILj1024ES2_ffffjLj128EEEEELb1ELb0ELb0ELb0EEEvNS_9BwdParamsE:
.text._ZN10layer_norm13ln_bwd_kernelINS_13Kernel_traitsI6__halfffffjLj1024ELj1ELj4ELj1ELj16ENS_18Kernel_traits_baseILj1024ES2_ffffjLj128EEEEELb1ELb0ELb0ELb0EEEvNS_9BwdParamsE:
        /* <DEDUP_REMOVED lines=30> */
[----:B------:R2:W5:Y:S01]  /*01e0*/  @P6 LDG.E.64 R6, desc[UR6][R4.64] ;  /* 0x0000000604066981 */ /* 0x000562000c1e1b00 */
[----:B------:R-:W-:Y:S01]  /*01f0*/  ISETP.GE.U32.AND P6, PT, R3, 0x100, PT ;  /* 0x000001000300780c */ /* 0x000fe20003fc6070 */
[----:B------:R-:W0:Y:S01]  /*0200*/  @P2 LDC.64 R28, c[0x0][0x3d0] ;  /* 0x0000f400ff1c2b82 */ /* 0x000e220000000a00 */
[C---:B---3--:R-:W-:Y:S01]  /*0210*/  @P5 IMAD.WIDE.U32 R22, R37.reuse, 0x8, R22 ;  /* 0x0000000825165825 */ /* 0x048fe200078e0016 */
[----:B------:R-:W-:-:S04]  /*0220*/  @P5 IADD3 R37, PT, PT, R37, 0x20, RZ ;  /* 0x0000002025255810 */ /* 0x000fc80007ffe0ff */
[----:B------:R-:W5:Y:S02]  /*0230*/  @P5 LDG.E.64 R8, desc[UR6][R22.64] ;  /* 0x0000000616085981 */ /* 0x000f64000c1e1b00 */
[----:B------:R-:W3:Y:S01]  /*0240*/  @P1 LDC.64 R30, c[0x0][0x3d0] ;  /* 0x0000f400ff1e1b82 */ /* 0x000ee20000000a00 */
[C---:B----4-:R-:W-:Y:S01]  /*0250*/  @P4 IMAD.WIDE.U32 R24, R37.reuse, 0x8, R24 ;  /* 0x0000000825184825 */ /* 0x050fe200078e0018 */
[----:B------:R-:W-:-:S04]  /*0260*/  @P4 IADD3 R37, PT, PT, R37, 0x20, RZ ;  /* 0x0000002025254810 */ /* 0x000fc80007ffe0ff */
[----:B------:R-:W5:Y:S01]  /*0270*/  @P4 LDG.E.64 R10, desc[UR6][R24.64] ;  /* 0x00000006180a4981 */ /* 0x000f62000c1e1b00 */
[C---:B-1----:R-:W-:Y:S01]  /*0280*/  @P3 IMAD.WIDE.U32 R26, R37.reuse, 0x8, R26 ;  /* 0x00000008251a3825 */ /* 0x042fe200078e001a */
[----:B------:R-:W-:Y:S01]  /*0290*/  @P3 IADD3 R37, PT, PT, R37, 0x20, RZ ;  /* 0x0000002025253810 */ /* 0x000fe20007ffe0ff */
[----:B------:R-:W1:Y:S03]  /*02a0*/  @P0 LDC.64 R32, c[0x0][0x3d0] ;  /* 0x0000f400ff200b82 */ /* 0x000e660000000a00 */
[----:B------:R-:W5:Y:S01]  /*02b0*/  @P3 LDG.E.64 R12, desc[UR6][R26.64] ;  /* 0x000000061a0c3981 */ /* 0x000f62000c1e1b00 */
[C---:B0-----:R-:W-:Y:S01]  /*02c0*/  @P2 IMAD.WIDE.U32 R28, R37.reuse, 0x8, R28 ;  /* 0x00000008251c2825 */ /* 0x041fe200078e001c */
[----:B------:R-:W-:-:S03]  /*02d0*/  @P2 IADD3 R37, PT, PT, R37, 0x20, RZ ;  /* 0x0000002025252810 */ /* 0x000fc60007ffe0ff */
[----:B------:R-:W2:Y:S01]  /*02e0*/  @P6 LDC.64 R34, c[0x0][0x3d0] ;  /* 0x0000f400ff226b82 */ /* 0x000ea20000000a00 */
[----:B------:R-:W5:Y:S01]  /*02f0*/  @P2 LDG.E.64 R14, desc[UR6][R28.64] ;  /* 0x000000061c0e2981 */ /* 0x000f62000c1e1b00 */
[C---:B---3--:R-:W-:Y:S01]  /*0300*/  @P1 IMAD.WIDE.U32 R30, R37.reuse, 0x8, R30 ;  /* 0x00000008251e1825 */ /* 0x048fe200078e001e */
[----:B------:R-:W-:-:S04]  /*0310*/  @P1 IADD3 R37, PT, PT, R37, 0x20, RZ ;  /* 0x0000002025251810 */ /* 0x000fc80007ffe0ff */
[----:B------:R-:W5:Y:S01]  /*0320*/  @P1 LDG.E.64 R16, desc[UR6][R30.64] ;  /* 0x000000061e101981 */ /* 0x000f62000c1e1b00 */
[----:B------:R-:W0:Y:S01]  /*0330*/  S2UR UR4, SR_CTAID.X ;  /* 0x00000000000479c3 */ /* 0x000e220000002500 */
[C---:B-1----:R-:W-:Y:S01]  /*0340*/  @P0 IMAD.WIDE.U32 R32, R37.reuse, 0x8, R32 ;  /* 0x0000000825200825 */ /* 0x042fe200078e0020 */
[----:B------:R-:W-:-:S04]  /*0350*/  @P0 IADD3 R37, PT, PT, R37, 0x20, RZ ;  /* 0x0000002025250810 */ /* 0x000fc80007ffe0ff */
[----:B------:R-:W5:Y:S01]  /*0360*/  @P0 LDG.E.64 R18, desc[UR6][R32.64] ;  /* 0x0000000620120981 */ /* 0x000f62000c1e1b00 */
[----:B--2---:R-:W-:-:S05]  /*0370*/  @P6 IMAD.WIDE.U32 R4, R37, 0x8, R34 ;  /* 0x0000000825046825 */ /* 0x004fca00078e0022 */
[----:B------:R1:W5:Y:S01]  /*0380*/  @P6 LDG.E.64 R20, desc[UR6][R4.64] ;  /* 0x0000000604146981 */ /* 0x000362000c1e1b00 */
[----:B0-----:R-:W-:Y:S01]  /*0390*/  USHF.L.U32 UR4, UR4, 0x2, URZ ;  /* 0x0000000204047899 */ /* 0x001fe200080006ff */
[----:B-1----:R-:W-:-:S05]  /*03a0*/  SHF.R.U32.HI R5, RZ, 0x5, R0 ;  /* 0x00000005ff057819 */ /* 0x002fca0000011600 */
        /* <DEDUP_REMOVED lines=35> */
[----:B------:R-:W-:Y:S06]  /*05e0*/  @P0 BRA `(.L_x_16646) ;  /* 0x0000006c00000947 */ /* 0x000fec0003800000 */
        /* <DEDUP_REMOVED lines=84> */
.L_x_16725:
[----:B------:R-:W-:Y:S01]  /*0b30*/  ISETP.NE.AND P0, PT, R37, RZ, PT ;  /* 0x000000ff2500720c */ /* 0x000fe20003f05270 */
[----:B------:R-:W0:-:S12]  /*0b40*/  LDC.64 R138, c[0x0][0x3c0] ;  /* 0x0000f000ff8a7b82 */ /* 0x000e180000000a00 */
[----:B------:R-:W1:Y:S01]  /*0b50*/  @P0 LDC.64 R136, c[0x0][0x3e0] ;  /* 0x0000f800ff880b82 */ /* 0x000e620000000a00 */
[----:B0-----:R-:W-:-:S06]  /*0b60*/  IMAD.WIDE R140, R5, 0x4, R138 ;  /* 0x00000004058c7825 */ /* 0x001fcc00078e028a */
[----:B------:R-:W2:Y:S01]  /*0b70*/  LDG.E R140, desc[UR6][R140.64] ;  /* 0x000000068c8c7981 */ /* 0x000ea2000c1e1900 */
[----:B-----5:R-:W-:Y:S02]  /*0b80*/  HFMA2 R181, -RZ, RZ, 1.875, 0 ;  /* 0x3f800000ffb57431 */ /* 0x020fe400000001ff */
[----:B-1----:R-:W-:Y:S02]  /*0b90*/  @P0 IMAD.WIDE R138, R5, 0x4, R136 ;  /* 0x00000004058a0825 */ /* 0x002fe400078e0288 */
[----:B------:R-:W0:Y:S01]  /*0ba0*/  LDC.64 R136, c[0x0][0x3c8] ;  /* 0x0000f200ff887b82 */ /* 0x000e220000000a00 */
[----:B------:R-:W1:Y:S01]  /*0bb0*/  S2R R0, SR_TID.X ;  /* 0x0000000000007919 */ /* 0x000e620000002100 */
[----:B------:R-:W-:Y:S02]  /*0bc0*/  MOV R2, UR15 ;  /* 0x0000000f00027c02 */ /* 0x000fe40008000f00 */
[C---:B------:R-:W-:Y:S01]  /*0bd0*/  ISETP.GE.U32.AND P2, PT, R3.reuse, 0x20, PT ;  /* 0x000000200300780c */ /* 0x040fe20003f46070 */
[----:B------:R-:W-:Y:S01]  /*0be0*/  BSSY.RECONVERGENT B1, `(.L_x_16647) ;  /* 0x0000043000017945 */ /* 0x000fe20003800200 */
[----:B------:R-:W-:-:S02]  /*0bf0*/  ISETP.GE.U32.AND P3, PT, R3, 0x40, PT ;  /* 0x000000400300780c */ /* 0x000fc40003f66070 */
[----:B------:R-:W-:Y:S01]  /*0c00*/  ISETP.NE.AND P4, PT, RZ, UR8, PT ;  /* 0x00000008ff007c0c */ /* 0x000fe2000bf85270 */
[----:B------:R-:W-:Y:S01]  /*0c10*/  HFMA2 R186, -RZ, RZ, 0, 0 ;  /* 0x00000000ffba7431 */ /* 0x000fe200000001ff */
[----:B------:R3:W5:Y:S01]  /*0c20*/  @P0 LDG.E R181, desc[UR6][R138.64] ;  /* 0x000000068ab50981 */ /* 0x000762000c1e1900 */
[----:B0-----:R-:W-:-:S05]  /*0c30*/  IMAD.WIDE R136, R5, 0x4, R136 ;  /* 0x0000000405887825 */ /* 0x001fca00078e0288 */
[----:B------:R3:W5:Y:S01]  /*0c40*/  LDG.E R183, desc[UR6][R136.64] ;  /* 0x0000000688b77981 */ /* 0x000762000c1e1900 */
[----:B------:R-:W-:Y:S01]  /*0c50*/  IMAD R142, R5, R2, RZ ;  /* 0x00000002058e7224 */ /* 0x000fe200078e02ff */
[----:B------:R-:W-:Y:S02]  /*0c60*/  ISETP.GE.U32.AND P0, PT, R3, 0x60, PT ;  /* 0x000000600300780c */ /* 0x000fe40003f06070 */
[----:B-1----:R-:W-:Y:S02]  /*0c70*/  LOP3.LUT R184, R0, 0x1f, RZ, 0xc0, !PT ;  /* 0x0000001f00b87812 */ /* 0x002fe400078ec0ff */
[----:B------:R-:W-:Y:S02]  /*0c80*/  SHF.R.S32.HI R143, RZ, 0x1f, R142 ;  /* 0x0000001fff8f7819 */ /* 0x000fe4000001148e */
[----:B------:R-:W-:Y:S02]  /*0c90*/  P2R R188, PR, RZ, 0x4 ;  /* 0x00000004ffbc7803 */ /* 0x000fe40000000000 */
[----:B------:R-:W-:-:S02]  /*0ca0*/  LEA.HI R143, R143, R142, RZ, 0x2 ;  /* 0x0000008e8f8f7211 */ /* 0x000fc400078f10ff */
[----:B------:R-:W-:Y:S02]  /*0cb0*/  ISETP.GE.U32.AND P1, PT, R3, 0x80, PT ;  /* 0x000000800300780c */ /* 0x000fe40003f26070 */
[----:B------:R-:W-:Y:S02]  /*0cc0*/  LEA.HI.SX32 R184, R143, R184, 0x1e ;  /* 0x000000b88fb87211 */ /* 0x000fe400078ff2ff */
[----:B------:R-:W-:Y:S02]  /*0cd0*/  P2R R187, PR, RZ, 0x8 ;  /* 0x00000008ffbb7803 */ /* 0x000fe40000000000 */
[----:B------:R-:W-:Y:S02]  /*0ce0*/  MOV R189, RZ ;  /* 0x000000ff00bd7202 */ /* 0x000fe40000000f00 */
[----:B------:R-:W-:Y:S02]  /*0cf0*/  MOV R190, R184 ;  /* 0x000000b800be7202 */ /* 0x000fe40000000f00 */
[----:B--2---:R-:W-:Y:S01]  /*0d00*/  FSEL R185, R140, RZ, !P4 ;  /* 0x000000ff8cb97208 */ /* 0x004fe20006000000 */
[----:B---3--:R-:W-:Y:S06]  /*0d10*/  @!P2 BRA `(.L_x_16648) ;  /* 0x0000000000bca947 */ /* 0x008fec0003800000 */
[----:B------:R-:W0:Y:S01]  /*0d20*/  LDC.64 R136, c[0x0][0x3a8] ;  /* 0x0000ea00ff887b82 */ /* 0x000e220000000a00 */
[----:B------:R-:W-:-:S04]  /*0d30*/  ISETP.NE.U32.AND P2, PT, RZ, UR10, PT ;  /* 0x0000000aff007c0c */ /* 0x000fc8000bf45070 */
[----:B------:R-:W-:-:S03]  /*0d40*/  ISETP.NE.AND.EX P2, PT, RZ, UR11, PT, P2 ;  /* 0x0000000bff007c0c */ /* 0x000fc6000bf45320 */
[----:B------:R-:W1:Y:S08]  /*0d50*/  LDC.64 R38, c[0x0][0x428] ;  /* 0x00010a00ff267b82 */ /* 0x000e700000000a00 */
[----:B------:R-:W2:Y:S01]  /*0d60*/  LDC.64 R190, c[0x0][0x3b0] ;  /* 0x0000ec00ffbe7b82 */ /* 0x000ea20000000a00 */
[----:B0-----:R-:W-:-:S07]  /*0d70*/  IMAD.WIDE.U32 R136, R184, 0x10, R136 ;  /* 0x00000010b8887825 */ /* 0x001fce00078e0088 */
[----:B------:R-:W0:Y:S01]  /*0d80*/  @P2 LDC.64 R164, c[0x0][0x438] ;  /* 0x00010e00ffa42b82 */ /* 0x000e220000000a00 */
[----:B------:R-:W3:Y:S01]  /*0d90*/  LDG.E.128 R136, desc[UR6][R136.64] ;  /* 0x0000000688887981 */ /* 0x000ee2000c1e1d00 */
[----:B-1----:R-:W-:-:S05]  /*0da0*/  IMAD.WIDE.U32 R38, R184, 0x10, R38 ;  /* 0x00000010b8267825 */ /* 0x002fca00078e0026 */
[----:B------:R-:W4:Y:S01]  /*0db0*/  LDG.E.128 R140, desc[UR6][R38.64] ;  /* 0x00000006268c7981 */ /* 0x000f22000c1e1d00 */
[----:B------:R-:W-:Y:S02]  /*0dc0*/  HADD2.F32 R147, -RZ, R192.H0_H0 ;  /* 0x200000c0ff937230 */ /* 0x000fe40000004100 */
[----:B--2---:R-:W-:-:S05]  /*0dd0*/  IMAD.WIDE.U32 R190, R184, 0x4, R190 ;  /* 0x00000004b8be7825 */ /* 0x004fca00078e00be */
[----:B------:R1:W5:Y:S01]  /*0de0*/  LDG.E R4, desc[UR6][R190.64] ;  /* 0x00000006be047981 */ /* 0x000362000c1e1900 */
[----:B0-----:R-:W-:-:S05]  /*0df0*/  @P2 IMAD.WIDE.U32 R164, R184, 0x10, R164 ;  /* 0x00000010b8a42825 */ /* 0x001fca00078e00a4 */
[----:B------:R0:W5:Y:S01]  /*0e00*/  @P2 LDG.E.128 R104, desc[UR6][R164.64] ;  /* 0x00000006a4682981 */ /* 0x000162000c1e1d00 */
[----:B-1----:R-:W-:Y:S01]  /*0e10*/  IADD3 R190, PT, PT, R184, 0x20, RZ ;  /* 0x00000020b8be7810 */ /* 0x002fe20007ffe0ff */
[C---:B---3--:R-:W-:Y:S01]  /*0e20*/  FADD.FTZ R150, -R185.reuse, R136 ;  /* 0x00000088b9967221 */ /* 0x048fe20000010100 */
[C---:B------:R-:W-:Y:S01]  /*0e30*/  FADD.FTZ R136, -R185.reuse, R137 ;  /* 0x00000089b9887221 */ /* 0x040fe20000010100 */
[----:B------:R-:W-:Y:S01]  /*0e40*/  FADD.FTZ R182, -R185, R138 ;  /* 0x0000008ab9b67221 */ /* 0x000fe20000010100 */
[----:B------:R-:W-:Y:S02]  /*0e50*/  HADD2.F32 R138, -RZ, R192.H1_H1 ;  /* 0x300000c0ff8a7230 */ /* 0x000fe40000004100 */
[--C-:B------:R-:W-:Y:S02]  /*0e60*/  HADD2.F32 R137, -RZ, R193.reuse.H0_H0 ;  /* 0x200000c1ff897230 */ /* 0x100fe40000004100 */
[C---:B-----5:R-:W-:Y:S01]  /*0e70*/  FMUL.FTZ R39, R183.reuse, R150 ;  /* 0x00000096b7277220 */ /* 0x060fe20000410000 */
[----:B----4-:R-:W-:Y:S01]  /*0e80*/  FMUL.FTZ R38, R140, R147 ;  /* 0x000000938c267220 */ /* 0x010fe20000410000 */
[----:B------:R-:W-:Y:S01]  /*0e90*/  FMUL.FTZ R150, R183, R136 ;  /* 0x00000088b7967220 */ /* 0x000fe20000410000 */
[----:B------:R-:W-:Y:S01]  /*0ea0*/  FMUL.FTZ R147, R141, R138 ;  /* 0x0000008a8d937220 */ /* 0x000fe20000410000 */
[----:B0-----:R-:W-:Y:S01]  /*0eb0*/  FMUL.FTZ R164, R142, R137 ;  /* 0x000000898ea47220 */ /* 0x001fe20000410000 */
[----:B------:R-:W-:Y:S01]  /*0ec0*/  FADD.FTZ R136, RZ, R38 ;  /* 0x00000026ff887221 */ /* 0x000fe20000010000 */
[----:B------:R-:W-:Y:S01]  /*0ed0*/  FFMA.FTZ R137, R39, R38, RZ ;  /* 0x0000002627897223 */ /* 0x000fe200000100ff */
[----:B------:R-:W-:Y:S01]  /*0ee0*/  FADD.FTZ R186, -R185, R139 ;  /* 0x0000008bb9ba7221 */ /* 0x000fe20000010100 */
        /* <DEDUP_REMOVED lines=18> */
.L_x_16648:
[----:B------:R-:W-:Y:S05]  /*1010*/  BSYNC.RECONVERGENT B1 ;  /* 0x0000000000017941 */ /* 0x000fea0003800200 */
.L_x_16647:
[----:B------:R-:W-:Y:S04]  /*1020*/  BSSY.RECONVERGENT B1, `(.L_x_16649) ;  /* 0x0000031000017945 */ /* 0x000fe80003800200 */
[----:B------:R-:W-:Y:S05]  /*1030*/  @!P3 BRA `(.L_x_16650) ;  /* 0x0000000000bcb947 */ /* 0x000fea0003800000 */
        /* <DEDUP_REMOVED lines=8> */
[----:B-1----:R-:W-:-:S06]  /*10c0*/  IMAD.WIDE.U32 R136, R190, 0x10, R6 ;  /* 0x00000010be887825 */ /* 0x002fcc00078e0006 */
[----:B------:R-:W4:Y:S01]  /*10d0*/  LDG.E.128 R136, desc[UR6][R136.64] ;  /* 0x0000000688887981 */ /* 0x000f22000c1e1d00 */
[----:B--2---:R-:W-:-:S05]  /*10e0*/  IMAD.WIDE.U32 R210, R190, 0x4, R210 ;  /* 0x00000004bed27825 */ /* 0x004fca00078e00d2 */
[----:B------:R1:W5:Y:S01]  /*10f0*/  LDG.E R6, desc[UR6][R210.64] ;  /* 0x00000006d2067981 */ /* 0x000362000c1e1900 */
[----:B0-----:R-:W-:-:S05]  /*1100*/  @P2 IMAD.WIDE.U32 R208, R190, 0x10, R208 ;  /* 0x00000010bed02825 */ /* 0x001fca00078e00d0 */
[----:B------:R1:W5:Y:S01]  /*1110*/  @P2 LDG.E.128 R108, desc[UR6][R208.64] ;  /* 0x00000006d06c2981 */ /* 0x000362000c1e1d00 */
[--C-:B------:R-:W-:Y:S02]  /*1120*/  HADD2.F32 R161, -RZ, R194.reuse.H0_H0 ;  /* 0x200000c2ffa17230 */ /* 0x100fe40000004100 */
[----:B------:R-:W-:Y:S02]  /*1130*/  HADD2.F32 R146, -RZ, R194.H1_H1 ;  /* 0x300000c2ff927230 */ /* 0x000fe40000004100 */
[--C-:B------:R-:W-:Y:S01]  /*1140*/  HADD2.F32 R178, -RZ, R195.reuse.H1_H1 ;  /* 0x300000c3ffb27230 */ /* 0x100fe20000004100 */
[----:B------:R-:W-:Y:S01]  /*1150*/  IADD3 R190, PT, PT, R190, 0x20, RZ ;  /* 0x00000020bebe7810 */ /* 0x000fe20007ffe0ff */
[C---:B---3--:R-:W-:Y:S01]  /*1160*/  FADD.FTZ R8, -R185.reuse, R140 ;  /* 0x0000008cb9087221 */ /* 0x048fe20000010100 */
[C---:B------:R-:W-:Y:S01]  /*1170*/  FADD.FTZ R148, -R185.reuse, R141 ;  /* 0x0000008db9947221 */ /* 0x040fe20000010100 */
[----:B------:R-:W-:Y:S02]  /*1180*/  FADD.FTZ R142, -R185, R142 ;  /* 0x0000008eb98e7221 */ /* 0x000fe40000010100 */
[C---:B-----5:R-:W-:Y:S01]  /*1190*/  FMUL.FTZ R7, R183.reuse, R8 ;  /* 0x00000008b7077220 */ /* 0x060fe20000410000 */
[----:B------:R-:W-:Y:S01]  /*11a0*/  FMUL.FTZ R148, R183, R148 ;  /* 0x00000094b7947220 */ /* 0x000fe20000410000 */
[----:B----4-:R-:W-:Y:S01]  /*11b0*/  FMUL.FTZ R8, R136, R161 ;  /* 0x000000a188087220 */ /* 0x010fe20000410000 */
[----:B------:R-:W-:-:S02]  /*11c0*/  HADD2.F32 R161, -RZ, R195.H0_H0 ;  /* 0x200000c3ffa17230 */ /* 0x000fc40000004100 */
        /* <DEDUP_REMOVED lines=21> */
[----:B-1----:R-:W-:-:S07]  /*1320*/  FFMA.FTZ R186, R180, R178, R137 ;  /* 0x000000b2b4ba7223 */ /* 0x002fce0000010089 */
.L_x_16650:
[----:B------:R-:W-:Y:S05]  /*1330*/  BSYNC.RECONVERGENT B1 ;  /* 0x0000000000017941 */ /* 0x000fea0003800200 */
.L_x_16649:
        /* <DEDUP_REMOVED lines=13> */
[----:B------:R-:W5:Y:S01]  /*1410*/  LDG.E R9, desc[UR6][R208.64] ;  /* 0x00000006d0097981 */ /* 0x000f62000c1e1900 */
[----:B------:R-:W-:Y:S02]  /*1420*/  HADD2.F32 R157, -RZ, R196.H0_H0 ;  /* 0x200000c4ff9d7230 */ /* 0x000fe40000004100 */
[----:B0-----:R-:W-:-:S05]  /*1430*/  @P2 IMAD.WIDE.U32 R144, R190, 0x10, R144 ;  /* 0x00000010be902825 */ /* 0x001fca00078e0090 */
[----:B------:R0:W5:Y:S01]  /*1440*/  @P2 LDG.E.128 R112, desc[UR6][R144.64] ;  /* 0x0000000690702981 */ /* 0x000162000c1e1d00 */
[----:B------:R-:W-:Y:S01]  /*1450*/  IADD3 R190, PT, PT, R190, 0x20, RZ ;  /* 0x00000020bebe7810 */ /* 0x000fe20007ffe0ff */
[C---:B---3--:R-:W-:Y:S01]  /*1460*/  FADD.FTZ R10, -R185.reuse, R140 ;  /* 0x0000008cb90a7221 */ /* 0x048fe20000010100 */
[----:B------:R-:W-:Y:S01]  /*1470*/  FADD.FTZ R162, -R185, R141 ;  /* 0x0000008db9a27221 */ /* 0x000fe20000010100 */
[----:B------:R-:W-:Y:S02]  /*1480*/  HADD2.F32 R140, -RZ, R196.H1_H1 ;  /* 0x300000c4ff8c7230 */ /* 0x000fe40000004100 */
[C---:B-----5:R-:W-:Y:S01]  /*1490*/  FMUL.FTZ R11, R183.reuse, R10 ;  /* 0x0000000ab70b7220 */ /* 0x060fe20000410000 */
[----:B0-----:R-:W-:Y:S01]  /*14a0*/  FMUL.FTZ R144, R183, R162 ;  /* 0x000000a2b7907220 */ /* 0x001fe20000410000 */
[--C-:B------:R-:W-:Y:S02]  /*14b0*/  HADD2.F32 R141, -RZ, R197.reuse.H0_H0 ;  /* 0x200000c5ff8d7230 */ /* 0x100fe40000004100 */
[----:B----4-:R-:W-:Y:S01]  /*14c0*/  FMUL.FTZ R10, R136, R157 ;  /* 0x0000009d880a7220 */ /* 0x010fe20000410000 */
        /* <DEDUP_REMOVED lines=10> */
[----:B------:R-:W-:Y:S01]  /*1570*/  FMUL.FTZ R157, R183, R142 ;  /* 0x0000008eb79d7220 */ /* 0x000fe20000410000 */
        /* <DEDUP_REMOVED lines=13> */
.L_x_16652:
[----:B------:R-:W-:Y:S05]  /*1650*/  BSYNC.RECONVERGENT B1 ;  /* 0x0000000000017941 */ /* 0x000fea0003800200 */
.L_x_16651:
        /* <DEDUP_REMOVED lines=16> */
[--C-:B------:R-:W-:Y:S01]  /*1760*/  HADD2.F32 R15, -RZ, R198.reuse.H0_H0 ;  /* 0x200000c6ff0f7230 */ /* 0x100fe20000004100 */
[----:B------:R-:W-:Y:S01]  /*1770*/  IADD3 R190, PT, PT, R190, 0x20, RZ ;  /* 0x00000020bebe7810 */ /* 0x000fe20007ffe0ff */
[C---:B---3--:R-:W-:Y:S01]  /*1780*/  FADD.FTZ R14, -R185.reuse, R140 ;  /* 0x0000008cb90e7221 */ /* 0x048fe20000010100 */
[----:B------:R-:W-:Y:S01]  /*1790*/  FADD.FTZ R16, -R185, R141 ;  /* 0x0000008db9107221 */ /* 0x000fe20000010100 */
[----:B------:R-:W-:Y:S02]  /*17a0*/  HADD2.F32 R140, -RZ, R198.H1_H1 ;  /* 0x300000c6ff8c7230 */ /* 0x000fe40000004100 */
[C---:B-----5:R-:W-:Y:S01]  /*17b0*/  FMUL.FTZ R13, R183.reuse, R14 ;  /* 0x0000000eb70d7220 */ /* 0x060fe20000410000 */
[----:B------:R-:W-:Y:S01]  /*17c0*/  FMUL.FTZ R16, R183, R16 ;  /* 0x00000010b7107220 */ /* 0x000fe20000410000 */
        /* <DEDUP_REMOVED lines=26> */
.L_x_16654:
[----:B------:R-:W-:Y:S05]  /*1970*/  BSYNC.RECONVERGENT B1 ;  /* 0x0000000000017941 */ /* 0x000fea0003800200 */
.L_x_16653:
[----:B------:R-:W-:Y:S01]  /*1980*/  ISETP.GE.U32.AND P2, PT, R3, 0xa0, PT ;  /* 0x000000a00300780c */ /* 0x000fe20003f46070 */
[----:B------:R-:W-:-:S12]  /*1990*/  BSSY.RECONVERGENT B1, `(.L_x_16655) ;  /* 0x0000031000017945 */ /* 0x000fd80003800200 */
        /* <DEDUP_REMOVED lines=11> */
[----:B------:R-:W-:Y:S02]  /*1a50*/  HADD2.F32 R153, -RZ, R200.H0_H0 ;  /* 0x200000c8ff997230 */ /* 0x000fe40000004100 */
[----:B--2---:R-:W-:-:S05]  /*1a60*/  IMAD.WIDE.U32 R20, R190, 0x4, R20 ;  /* 0x00000004be147825 */ /* 0x004fca00078e0014 */
[----:B------:R-:W5:Y:S01]  /*1a70*/  LDG.E R17, desc[UR6][R20.64] ;  /* 0x0000000614117981 */ /* 0x000f62000c1e1900 */
[----:B0-----:R-:W-:-:S05]  /*1a80*/  @P3 IMAD.WIDE.U32 R18, R190, 0x10, R18 ;  /* 0x00000010be123825 */ /* 0x001fca00078e0012 */
[----:B------:R3:W5:Y:S01]  /*1a90*/  @P3 LDG.E.128 R120, desc[UR6][R18.64] ;  /* 0x0000000612783981 */ /* 0x000762000c1e1d00 */
        /* <DEDUP_REMOVED lines=32> */
.L_x_16656:
[----:B------:R-:W-:Y:S05]  /*1ca0*/  BSYNC.RECONVERGENT B1 ;  /* 0x0000000000017941 */ /* 0x000fea0003800200 */
.L_x_16655:
        /* <DEDUP_REMOVED lines=15> */
[----:B0-----:R-:W-:-:S04]  /*1da0*/  @P4 IMAD.WIDE.U32 R24, R190, 0x10, R24 ;  /* 0x00000010be184825 */ /* 0x001fc800078e0018 */
[--C-:B------:R-:W-:Y:S01]  /*1db0*/  HADD2.F32 R151, -RZ, R202.reuse.H0_H0 ;  /* 0x200000caff977230 */ /* 0x100fe20000004100 */
        /* <DEDUP_REMOVED lines=33> */
.L_x_16658:
[----:B------:R-:W-:Y:S05]  /*1fd0*/  BSYNC.RECONVERGENT B1 ;  /* 0x0000000000017941 */ /* 0x000fea0003800200 */
.L_x_16657:
        /* <DEDUP_REMOVED lines=15> */
[----:B------:R1:W5:Y:S01]  /*20d0*/  LDG.E R27, desc[UR6][R140.64] ;  /* 0x000000068c1b7981 */ /* 0x000362000c1e1900 */
[----:B0-----:R-:W-:-:S05]  /*20e0*/  @P5 IMAD.WIDE.U32 R142, R190, 0x10, R142 ;  /* 0x00000010be8e5825 */ /* 0x001fca00078e008e */
[----:B------:R3:W5:Y:S01]  /*20f0*/  @P5 LDG.E.128 R128, desc[UR6][R142.64] ;  /* 0x000000068e805981 */ /* 0x000762000c1e1d00 */
[--C-:B-1----:R-:W-:Y:S02]  /*2100*/  HADD2.F32 R141, -RZ, R205.reuse.H0_H0 ;  /* 0x200000cdff8d7230 */ /* 0x102fe40000004100 */
[----:B------:R-:W-:Y:S01]  /*2110*/  HADD2.F32 R140, -RZ, R205.H1_H1 ;  /* 0x300000cdff8c7230 */ /* 0x000fe20000004100 */
[----:B------:R-:W-:Y:S01]  /*2120*/  IADD3 R190, PT, PT, R190, 0x20, RZ ;  /* 0x00000020bebe7810 */ /* 0x000fe20007ffe0ff */
[C---:B---3--:R-:W-:Y:S01]  /*2130*/  FADD.FTZ R142, -R185.reuse, R28 ;  /* 0x0000001cb98e7221 */ /* 0x048fe20000010100 */
[C---:B------:R-:W-:Y:S01]  /*2140*/  FADD.FTZ R154, -R185.reuse, R29 ;  /* 0x0000001db99a7221 */ /* 0x040fe20000010100 */
[----:B------:R-:W-:Y:S02]  /*2150*/  FADD.FTZ R166, -R185, R30 ;  /* 0x0000001eb9a67221 */ /* 0x000fe40000010100 */
[----:B-----5:R-:W-:Y:S01]  /*2160*/  FMUL.FTZ R29, R183, R142 ;  /* 0x0000008eb71d7220 */ /* 0x020fe20000410000 */
[----:B------:R-:W-:-:S02]  /*2170*/  HADD2.F32 R142, -RZ, R204.H1_H1 ;  /* 0x300000ccff8e7230 */ /* 0x000fc40000004100 */
[----:B------:R-:W-:Y:S01]  /*2180*/  FMUL.FTZ R30, R183, R154 ;  /* 0x0000009ab71e7220 */ /* 0x000fe20000410000 */
[----:B----4-:R-:W-:Y:S01]  /*2190*/  FMUL.FTZ R28, R136, R149 ;  /* 0x00000095881c7220 */ /* 0x010fe20000410000 */
[----:B------:R-:W-:Y:S01]  /*21a0*/  FADD.FTZ R208, -R185, R31 ;  /* 0x0000001fb9d07221 */ /* 0x000fe20000010100 */
        /* <DEDUP_REMOVED lines=21> */
.L_x_16660:
[----:B------:R-:W-:Y:S05]  /*2300*/  BSYNC.RECONVERGENT B1 ;  /* 0x0000000000017941 */ /* 0x000fea0003800200 */
.L_x_16659:
[----:B------:R-:W-:Y:S01]  /*2310*/  ISETP.GE.U32.AND P5, PT, R3, 0x100, PT ;  /* 0x000001000300780c */ /* 0x000fe20003fa6070 */
[----:B------:R-:W-:-:S12]  /*2320*/  BSSY.RECONVERGENT B1, `(.L_x_16661) ;  /* 0x0000030000017945 */ /* 0x000fd80003800200 */
[----:B------:R-:W-:Y:S05]  /*2330*/  @!P5 BRA `(.L_x_16662) ;  /* 0x0000000000b8d947 */ /* 0x000fea0003800000 */
[----:B------:R-:W-:Y:S01]  /*2340*/  ISETP.NE.U32.AND P6, PT, RZ, UR10, PT ;  /* 0x0000000aff007c0c */ /* 0x000fe2000bfc5070 */
[----:B------:R-:W0:Y:S03]  /*2350*/  LDC.64 R34, c[0x0][0x3a8] ;  /* 0x0000ea00ff227b82 */ /* 0x000e260000000a00 */
[----:B------:R-:W-:-:S13]  /*2360*/  ISETP.NE.AND.EX P6, PT, RZ, UR11, PT, P6 ;  /* 0x0000000bff007c0c */ /* 0x000fda000bfc5360 */
[----:B------:R-:W1:Y:S02]  /*2370*/  @P6 LDC.64 R32, c[0x0][0x438] ;  /* 0x00010e00ff206b82 */ /* 0x000e640000000a00 */
[----:B-1----:R-:W-:-:S06]  /*2380*/  @P6 IMAD.WIDE.U32 R208, R190, 0x10, R32 ;  /* 0x00000010bed06825 */ /* 0x002fcc00078e0020 */
[----:B------:R-:W1:Y:S01]  /*2390*/  LDC.64 R32, c[0x0][0x428] ;  /* 0x00010a00ff207b82 */ /* 0x000e620000000a00 */
[C---:B0-----:R-:W-:Y:S01]  /*23a0*/  IMAD.WIDE.U32 R34, R190.reuse, 0x10, R34 ;  /* 0x00000010be227825 */ /* 0x041fe200078e0022 */
[----:B------:R0:W5:Y:S04]  /*23b0*/  @P6 LDG.E.128 R132, desc[UR6][R208.64] ;  /* 0x00000006d0846981 */ /* 0x000168000c1e1d00 */
[----:B------:R-:W2:Y:S01]  /*23c0*/  LDG.E.128 R140, desc[UR6][R34.64] ;  /* 0x00000006228c7981 */ /* 0x000ea2000c1e1d00 */
[C---:B-1----:R-:W-:Y:S02]  /*23d0*/  IMAD.WIDE.U32 R136, R190.reuse, 0x10, R32 ;  /* 0x00000010be887825 */ /* 0x042fe400078e0020 */
[----:B------:R-:W1:Y:S04]  /*23e0*/  LDC.64 R32, c[0x0][0x3b0] ;  /* 0x0000ec00ff207b82 */ /* 0x000e680000000a00 */
[----:B------:R-:W3:Y:S01]  /*23f0*/  LDG.E.128 R136, desc[UR6][R136.64] ;  /* 0x0000000688887981 */ /* 0x000ee2000c1e1d00 */
[----:B-1----:R-:W-:-:S05]  /*2400*/  IMAD.WIDE.U32 R190, R190, 0x4, R32 ;  /* 0x00000004bebe7825 */ /* 0x002fca00078e0020 */
[----:B------:R0:W5:Y:S01]  /*2410*/  LDG.E R32, desc[UR6][R190.64] ;  /* 0x00000006be207981 */ /* 0x000162000c1e1900 */
[--C-:B------:R-:W-:Y:S02]  /*2420*/  HADD2.F32 R159, -RZ, R206.reuse.H0_H0 ;  /* 0x200000ceff9f7230 */ /* 0x100fe40000004100 */
[C---:B--2---:R-:W-:Y:S01]  /*2430*/  FADD.FTZ R140, -R185.reuse, R140 ;  /* 0x0000008cb98c7221 */ /* 0x044fe20000010100 */
[C---:B------:R-:W-:Y:S01]  /*2440*/  FADD.FTZ R36, -R185.reuse, R141 ;  /* 0x0000008db9247221 */ /* 0x040fe20000010100 */
[----:B------:R-:W-:Y:S02]  /*2450*/  HADD2.F32 R141, -RZ, R207.H0_H0 ;  /* 0x200000cfff8d7230 */ /* 0x000fe40000004100 */
[----:B------:R-:W-:Y:S01]  /*2460*/  FADD.FTZ R142, -R185, R142 ;  /* 0x0000008eb98e7221 */ /* 0x000fe20000010100 */
[C---:B-----5:R-:W-:Y:S01]  /*2470*/  FMUL.FTZ R33, R183.reuse, R140 ;  /* 0x0000008cb7217220 */ /* 0x060fe20000410000 */
[----:B------:R-:W-:Y:S02]  /*2480*/  HADD2.F32 R140, -RZ, R206.H1_H1 ;  /* 0x300000ceff8c7230 */ /* 0x000fe40000004100 */
[----:B------:R-:W-:Y:S01]  /*2490*/  FMUL.FTZ R36, R183, R36 ;  /* 0x00000024b7247220 */ /* 0x000fe20000410000 */
[----:B------:R-:W-:-:S04]  /*24a0*/  FADD.FTZ R176, -R185, R143 ;  /* 0x0000008fb9b07221 */ /* 0x000fc80000010100 */
        /* <DEDUP_REMOVED lines=22> */
[----:B0-----:R-:W-:-:S07]  /*2610*/  FFMA.FTZ R186, R176, R167, R137 ;  /* 0x000000a7b0ba7223 */ /* 0x001fce0000010089 */
.L_x_16662:
[----:B------:R-:W-:Y:S05]  /*2620*/  BSYNC.RECONVERGENT B1 ;  /* 0x0000000000017941 */ /* 0x000fea0003800200 */
.L_x_16661:
[----:B------:R-:W-:Y:S01]  /*2630*/  ISETP.NE.U32.AND P6, PT, RZ, UR10, PT ;  /* 0x0000000aff007c0c */ /* 0x000fe2000bfc5070 */
[----:B------:R-:W-:-:S03]  /*2640*/  UMOV UR4, 0xffffffff ;  /* 0xffffffff00047882 */ /* 0x000fc60000000000 */
[----:B------:R-:W-:-:S04]  /*2650*/  ISETP.NE.AND.EX P6, PT, RZ, UR11, PT, P6 ;  /* 0x0000000bff007c0c */ /* 0x000fc8000bfc5360 */
[----:B------:R-:W-:Y:S01]  /*2660*/  P2R R209, PR, RZ, 0x40 ;  /* 0x00000040ffd17803 */ /* 0x000fe20000000000 */
[----:B------:R-:W-:Y:S08]  /*2670*/  BRA.DIV UR4, `(.L_x_16663) ;  /* 0x0000005a04e07947 */ /* 0x000ff0000b800000 */
        /* <DEDUP_REMOVED lines=18> */
.L_x_16737:
        /* <DEDUP_REMOVED lines=24> */
[----:B------:R-:W-:Y:S01]  /*2920*/  LOP3.LUT P6, RZ, R4, 0xff, RZ, 0xc0, !PT ;  /* 0x000000ff04ff7812 */ /* 0x000fe200078cc0ff */
[C---:B-----5:R-:W-:Y:S01]  /*2930*/  FMUL.FTZ R138, R183.reuse, R138 ;  /* 0x0000008ab78a7220 */ /* 0x060fe20000410000 */
[C---:B------:R-:W-:Y:S01]  /*2940*/  FMUL.FTZ R140, R183.reuse, R140 ;  /* 0x0000008cb78c7220 */ /* 0x040fe20000410000 */
[----:B------:R-:W-:-:S02]  /*2950*/  FMUL.FTZ R136, R183, R136 ;  /* 0x00000088b7887220 */ /* 0x000fc40000410000 */
[-C--:B------:R-:W-:Y:S01]  /*2960*/  FMUL.FTZ R138, R138, R181.reuse ;  /* 0x000000b58a8a7220 */ /* 0x080fe20000410000 */
[-C--:B------:R-:W-:Y:S01]  /*2970*/  FMUL.FTZ R140, R140, R181.reuse ;  /* 0x000000b58c8c7220 */ /* 0x080fe20000410000 */
[----:B------:R-:W-:Y:S02]  /*2980*/  FMUL.FTZ R136, R136, R181 ;  /* 0x000000b588887220 */ /* 0x000fe40000410000 */
[----:B------:R-:W-:Y:S01]  /*2990*/  FMUL.FTZ R137, R138, UR14 ;  /* 0x0000000e8a897c20 */ /* 0x000fe20008410000 */
[----:B------:R-:W-:Y:S01]  /*29a0*/  FADD.FTZ R138, R164, -R139 ;  /* 0x8000008ba48a7221 */ /* 0x000fe20000010000 */
[----:B------:R-:W-:Y:S01]  /*29b0*/  FMUL.FTZ R139, R140, UR14 ;  /* 0x0000000e8c8b7c20 */ /* 0x000fe20008410000 */
[----:B------:R-:W-:Y:S01]  /*29c0*/  FMUL.FTZ R136, R136, UR14 ;  /* 0x0000000e88887c20 */ /* 0x000fe20008410000 */
[----:B------:R-:W1:Y:S01]  /*29d0*/  LDC.64 R140, c[0x0][0x468] ;  /* 0x00011a00ff8c7b82 */ /* 0x000e620000000a00 */
[----:B------:R-:W-:-:S03]  /*29e0*/  FMUL.FTZ R138, R183, R138 ;  /* 0x0000008ab78a7220 */ /* 0x000fc60000410000 */
[----:B------:R-:W-:Y:S01]  /*29f0*/  SEL R136, R136, RZ, P6 ;  /* 0x000000ff88887207 */ /* 0x000fe20003000000 */
[----:B------:R-:W-:Y:S01]  /*2a00*/  FMUL.FTZ R138, R138, R181 ;  /* 0x000000b58a8a7220 */ /* 0x000fe20000410000 */
[----:B------:R-:W-:-:S03]  /*2a10*/  LOP3.LUT P6, RZ, R4, 0xff00, RZ, 0xc0, !PT ;  /* 0x0000ff0004ff7812 */ /* 0x000fc600078cc0ff */
[----:B------:R-:W-:Y:S01]  /*2a20*/  FMUL.FTZ R138, R138, UR14 ;  /* 0x0000000e8a8a7c20 */ /* 0x000fe20008410000 */
[----:B------:R-:W-:Y:S02]  /*2a30*/  SEL R137, R137, RZ, P6 ;  /* 0x000000ff89897207 */ /* 0x000fe40003000000 */
[----:B------:R-:W-:-:S04]  /*2a40*/  LOP3.LUT P6, RZ, R4, 0xff0000, RZ, 0xc0, !PT ;  /* 0x00ff000004ff7812 */ /* 0x000fc800078cc0ff */
[----:B------:R-:W-:Y:S02]  /*2a50*/  SEL R138, R138, RZ, P6 ;  /* 0x000000ff8a8a7207 */ /* 0x000fe40003000000 */
[----:B------:R-:W-:-:S04]  /*2a60*/  ISETP.GE.U32.AND P6, PT, R4, 0x1000000, PT ;  /* 0x010000000400780c */ /* 0x000fc80003fc6070 */
[----:B------:R-:W-:Y:S01]  /*2a70*/  SEL R139, R139, RZ, P6 ;  /* 0x000000ff8b8b7207 */ /* 0x000fe20003000000 */
[C---:B-1----:R-:W-:Y:S01]  /*2a80*/  IMAD.WIDE.U32 R140, R184.reuse, 0x10, R140 ;  /* 0x00000010b88c7825 */ /* 0x042fe200078e008c */
[----:B------:R-:W-:-:S04]  /*2a90*/  IADD3 R184, PT, PT, R184, 0x20, RZ ;  /* 0x00000020b8b87810 */ /* 0x000fc80007ffe0ff */
[----:B------:R1:W-:Y:S03]  /*2aa0*/  STG.E.128 desc[UR6][R140.64], R136 ;  /* 0x000000888c007986 */ /* 0x0003e6000c101d06 */
.L_x_16668:
[----:B------:R-:W-:Y:S05]  /*2ab0*/  BSYNC.RECONVERGENT B2 ;  /* 0x0000000000027941 */ /* 0x000fea0003800200 */
.L_x_16667:
[----:B------:R-:W-:Y:S01]  /*2ac0*/  ISETP.NE.AND P6, PT, R187, RZ, PT ;  /* 0x000000ffbb00720c */ /* 0x000fe20003fc5270 */
[----:B------:R-:W-:-:S12]  /*2ad0*/  BSSY.RECONVERGENT B2, `(.L_x_16669) ;  /* 0x0000022000027945 */ /* 0x000fd80003800200 */
[----:B------:R-:W-:Y:S05]  /*2ae0*/  @!P6 BRA `(.L_x_16670) ;  /* 0x000000000080e947 */ /* 0x000fea0003800000 */
[-CC-:B-1----:R-:W-:Y:S01]  /*2af0*/  FFMA.FTZ R137, R7, R186.reuse, R185.reuse ;  /* 0x000000ba07897223 */ /* 0x182fe200000100b9 */
[-C--:B------:R-:W-:Y:S01]  /*2b00*/  FFMA.FTZ R139, R180, R186.reuse, R185 ;  /* 0x000000bab48b7223 */ /* 0x080fe200000100b9 */
[----:B------:R-:W-:Y:S02]  /*2b10*/  LOP3.LUT P6, RZ, R6, 0xff, RZ, 0xc0, !PT ;  /* 0x000000ff06ff7812 */ /* 0x000fe400078cc0ff */
[----:B------:R-:W-:Y:S01]  /*2b20*/  FADD.FTZ R136, R8, -R137 ;  /* 0x8000008908887221 */ /* 0x000fe20000010000 */
[----:B------:R-:W-:Y:S01]  /*2b30*/  FFMA.FTZ R137, R148, R186, R185 ;  /* 0x000000ba94897223 */ /* 0x000fe200000100b9 */
[----:B------:R-:W-:Y:S02]  /*2b40*/  FADD.FTZ R140, R178, -R139 ;  /* 0x8000008bb28c7221 */ /* 0x000fe40000010000 */
[C---:B-----5:R-:W-:Y:S01]  /*2b50*/  FMUL.FTZ R136, R183.reuse, R136 ;  /* 0x00000088b7887220 */ /* 0x060fe20000410000 */
[----:B------:R-:W-:Y:S01]  /*2b60*/  FADD.FTZ R138, R146, -R137 ;  /* 0x80000089928a7221 */ /* 0x000fe20000010000 */
[----:B------:R-:W-:-:S02]  /*2b70*/  FMUL.FTZ R140, R183, R140 ;  /* 0x0000008cb78c7220 */ /* 0x000fc40000410000 */
[-C--:B------:R-:W-:Y:S01]  /*2b80*/  FMUL.FTZ R136, R136, R181.reuse ;  /* 0x000000b588887220 */ /* 0x080fe20000410000 */
[----:B------:R-:W-:Y:S01]  /*2b90*/  FMUL.FTZ R138, R183, R138 ;  /* 0x0000008ab78a7220 */ /* 0x000fe20000410000 */
[-C--:B------:R-:W-:Y:S02]  /*2ba0*/  FMUL.FTZ R140, R140, R181.reuse ;  /* 0x000000b58c8c7220 */ /* 0x080fe40000410000 */
[----:B------:R-:W-:Y:S01]  /*2bb0*/  FMUL.FTZ R136, R136, UR14 ;  /* 0x0000000e88887c20 */ /* 0x000fe20008410000 */
[----:B------:R-:W-:Y:S01]  /*2bc0*/  FMUL.FTZ R138, R138, R181 ;  /* 0x000000b58a8a7220 */ /* 0x000fe20000410000 */
[----:B------:R-:W-:Y:S02]  /*2bd0*/  FMUL.FTZ R139, R140, UR14 ;  /* 0x0000000e8c8b7c20 */ /* 0x000fe40008410000 */
[----:B------:R-:W1:Y:S01]  /*2be0*/  LDC.64 R140, c[0x0][0x468] ;  /* 0x00011a00ff8c7b82 */ /* 0x000e620000000a00 */
[----:B------:R-:W-:Y:S01]  /*2bf0*/  FMUL.FTZ R137, R138, UR14 ;  /* 0x0000000e8a897c20 */ /* 0x000fe20008410000 */
[----:B------:R-:W-:Y:S01]  /*2c00*/  FFMA.FTZ R138, R163, R186, R185 ;  /* 0x000000baa38a7223 */ /* 0x000fe200000100b9 */
[----:B------:R-:W-:-:S02]  /*2c10*/  SEL R136, R136, RZ, P6 ;  /* 0x000000ff88887207 */ /* 0x000fc40003000000 */
[----:B------:R-:W-:Y:S01]  /*2c20*/  LOP3.LUT P6, RZ, R6, 0xff00, RZ, 0xc0, !PT ;  /* 0x0000ff0006ff7812 */ /* 0x000fe200078cc0ff */
[----:B------:R-:W-:-:S03]  /*2c30*/  FADD.FTZ R138, R161, -R138 ;  /* 0x8000008aa18a7221 */ /* 0x000fc60000010000 */
[----:B------:R-:W-:Y:S01]  /*2c40*/  SEL R137, R137, RZ, P6 ;  /* 0x000000ff89897207 */ /* 0x000fe20003000000 */
[----:B------:R-:W-:Y:S01]  /*2c50*/  FMUL.FTZ R138, R183, R138 ;  /* 0x0000008ab78a7220 */ /* 0x000fe20000410000 */
[----:B------:R-:W-:-:S03]  /*2c60*/  LOP3.LUT P6, RZ, R6, 0xff0000, RZ, 0xc0, !PT ;  /* 0x00ff000006ff7812 */ /* 0x000fc600078cc0ff */
[----:B------:R-:W-:-:S04]  /*2c70*/  FMUL.FTZ R138, R138, R181 ;  /* 0x000000b58a8a7220 */ /* 0x000fc80000410000 */
[----:B------:R-:W-:-:S05]  /*2c80*/  FMUL.FTZ R138, R138, UR14 ;  /* 0x0000000e8a8a7c20 */ /* 0x000fca0008410000 */
[----:B------:R-:W-:Y:S01]  /*2c90*/  SEL R138, R138, RZ, P6 ;  /* 0x000000ff8a8a7207 */ /* 0x000fe20003000000 */
[----:B-1----:R-:W-:Y:S01]  /*2ca0*/  IMAD.WIDE.U32 R140, R184, 0x10, R140 ;  /* 0x00000010b88c7825 */ /* 0x002fe200078e008c */
[----:B------:R-:W-:Y:S02]  /*2cb0*/  ISETP.GE.U32.AND P6, PT, R6, 0x1000000, PT ;  /* 0x010000000600780c */ /* 0x000fe40003fc6070 */
[----:B------:R-:W-:Y:S02]  /*2cc0*/  IADD3 R184, PT, PT, R184, 0x20, RZ ;  /* 0x00000020b8b87810 */ /* 0x000fe40007ffe0ff */
[----:B------:R-:W-:-:S05]  /*2cd0*/  SEL R139, R139, RZ, P6 ;  /* 0x000000ff8b8b7207 */ /* 0x000fca0003000000 */
[----:B------:R2:W-:Y:S04]  /*2ce0*/  STG.E.128 desc[UR6][R140.64], R136 ;  /* 0x000000888c007986 */ /* 0x0005e8000c101d06 */
.L_x_16670:
[----:B------:R-:W-:Y:S05]  /*2cf0*/  BSYNC.RECONVERGENT B2 ;  /* 0x0000000000027941 */ /* 0x000fea0003800200 */
.L_x_16669:
[----:B------:R-:W-:Y:S04]  /*2d00*/  BSSY.RECONVERGENT B2, `(.L_x_16671) ;  /* 0x0000022000027945 */ /* 0x000fe80003800200 */
[----:B------:R-:W-:Y:S05]  /*2d10*/  @!P0 BRA `(.L_x_16672) ;  /* 0x0000000000808947 */ /* 0x000fea0003800000 */
[-CC-:B-12---:R-:W-:Y:S01]  /*2d20*/  FFMA.FTZ R137, R11, R186.reuse, R185.reuse ;  /* 0x000000ba0b897223 */ /* 0x186fe200000100b9 */
[-CC-:B------:R-:W-:Y:S01]  /*2d30*/  FFMA.FTZ R138, R144, R186.reuse, R185.reuse ;  /* 0x000000ba908a7223 */ /* 0x180fe200000100b9 */
[----:B------:R-:W1:Y:S01]  /*2d40*/  LDC.64 R140, c[0x0][0x468] ;  /* 0x00011a00ff8c7b82 */ /* 0x000e620000000a00 */
[-C--:B------:R-:W-:Y:S01]  /*2d50*/  FFMA.FTZ R188, R174, R186.reuse, R185 ;  /* 0x000000baaebc7223 */ /* 0x080fe200000100b9 */
[----:B------:R-:W-:Y:S01]  /*2d60*/  FADD.FTZ R136, R10, -R137 ;  /* 0x800000890a887221 */ /* 0x000fe20000010000 */
[----:B------:R-:W-:Y:S01]  /*2d70*/  FADD.FTZ R138, R145, -R138 ;  /* 0x8000008a918a7221 */ /* 0x000fe20000010000 */
[----:B------:R-:W-:Y:S01]  /*2d80*/  FFMA.FTZ R137, R157, R186, R185 ;  /* 0x000000ba9d897223 */ /* 0x000fe200000100b9 */
[----:B------:R-:W-:Y:S01]  /*2d90*/  LOP3.LUT P0, RZ, R9, 0xff, RZ, 0xc0, !PT ;  /* 0x000000ff09ff7812 */ /* 0x000fe2000780c0ff */
[C---:B-----5:R-:W-:Y:S01]  /*2da0*/  FMUL.FTZ R136, R183.reuse, R136 ;  /* 0x00000088b7887220 */ /* 0x060fe20000410000 */
[----:B------:R-:W-:Y:S01]  /*2db0*/  FMUL.FTZ R138, R183, R138 ;  /* 0x0000008ab78a7220 */ /* 0x000fe20000410000 */
[----:B0-----:R-:W-:Y:S01]  /*2dc0*/  FADD.FTZ R142, R162, -R137 ;  /* 0x80000089a28e7221 */ /* 0x001fe20000010000 */
[----:B------:R-:W-:Y:S01]  /*2dd0*/  FADD.FTZ R188, R177, -R188 ;  /* 0x800000bcb1bc7221 */ /* 0x000fe20000010000 */
[-C--:B------:R-:W-:Y:S01]  /*2de0*/  FMUL.FTZ R136, R136, R181.reuse ;  /* 0x000000b588887220 */ /* 0x080fe20000410000 */
[-C--:B------:R-:W-:Y:S01]  /*2df0*/  FMUL.FTZ R138, R138, R181.reuse ;  /* 0x000000b58a8a7220 */ /* 0x080fe20000410000 */
[C---:B------:R-:W-:Y:S01]  /*2e00*/  FMUL.FTZ R142, R183.reuse, R142 ;  /* 0x0000008eb78e7220 */ /* 0x040fe20000410000 */
[----:B------:R-:W-:Y:S01]  /*2e10*/  FMUL.FTZ R188, R183, R188 ;  /* 0x000000bcb7bc7220 */ /* 0x000fe20000410000 */
[----:B------:R-:W-:Y:S01]  /*2e20*/  FMUL.FTZ R136, R136, UR14 ;  /* 0x0000000e88887c20 */ /* 0x000fe20008410000 */
[----:B------:R-:W-:Y:S01]  /*2e30*/  FMUL.FTZ R137, R138, UR14 ;  /* 0x0000000e8a897c20 */ /* 0x000fe20008410000 */
[-C--:B------:R-:W-:Y:S01]  /*2e40*/  FMUL.FTZ R142, R142, R181.reuse ;  /* 0x000000b58e8e7220 */ /* 0x080fe20000410000 */
[----:B------:R-:W-:-:S02]  /*2e50*/  FMUL.FTZ R188, R188, R181 ;  /* 0x000000b5bcbc7220 */ /* 0x000fc40000410000 */
[----:B------:R-:W-:Y:S01]  /*2e60*/  SEL R136, R136, RZ, P0 ;  /* 0x000000ff88887207 */ /* 0x000fe20000000000 */
[----:B------:R-:W-:Y:S01]  /*2e70*/  FMUL.FTZ R138, R142, UR14 ;  /* 0x0000000e8e8a7c20 */ /* 0x000fe20008410000 */
[----:B------:R-:W-:Y:S01]  /*2e80*/  LOP3.LUT P0, RZ, R9, 0xff00, RZ, 0xc0, !PT ;  /* 0x0000ff0009ff7812 */ /* 0x000fe2000780c0ff */
[----:B------:R-:W-:Y:S01]  /*2e90*/  FMUL.FTZ R139, R188, UR14 ;  /* 0x0000000ebc8b7c20 */ /* 0x000fe20008410000 */
[C---:B-1----:R-:W-:Y:S02]  /*2ea0*/  IMAD.WIDE.U32 R140, R184.reuse, 0x10, R140 ;  /* 0x00000010b88c7825 */ /* 0x042fe400078e008c */
[----:B------:R-:W-:Y:S02]  /*2eb0*/  SEL R137, R137, RZ, P0 ;  /* 0x000000ff89897207 */ /* 0x000fe40000000000 */
[----:B------:R-:W-:Y:S02]  /*2ec0*/  LOP3.LUT P0, RZ, R9, 0xff0000, RZ, 0xc0, !PT ;  /* 0x00ff000009ff7812 */ /* 0x000fe4000780c0ff */
[----:B------:R-:W-:-:S02]  /*2ed0*/  IADD3 R184, PT, PT, R184, 0x20, RZ ;  /* 0x00000020b8b87810 */ /* 0x000fc40007ffe0ff */
[----:B------:R-:W-:Y:S02]  /*2ee0*/  SEL R138, R138, RZ, P0 ;  /* 0x000000ff8a8a7207 */ /* 0x000fe40000000000 */
[----:B------:R-:W-:-:S04]  /*2ef0*/  ISETP.GE.U32.AND P0, PT, R9, 0x1000000, PT ;  /* 0x010000000900780c */ /* 0x000fc80003f06070 */
[----:B------:R-:W-:-:S05]  /*2f00*/  SEL R139, R139, RZ, P0 ;  /* 0x000000ff8b8b7207 */ /* 0x000fca0000000000 */
[----:B------:R3:W-:Y:S04]  /*2f10*/  STG.E.128 desc[UR6][R140.64], R136 ;  /* 0x000000888c007986 */ /* 0x0007e8000c101d06 */
.L_x_16672:
[----:B------:R-:W-:Y:S05]  /*2f20*/  BSYNC.RECONVERGENT B2 ;  /* 0x0000000000027941 */ /* 0x000fea0003800200 */
.L_x_16671:
[----:B------:R-:W-:Y:S04]  /*2f30*/  BSSY.RECONVERGENT B2, `(.L_x_16673) ;  /* 0x0000022000027945 */ /* 0x000fe80003800200 */
[----:B------:R-:W-:Y:S05]  /*2f40*/  @!P1 BRA `(.L_x_16674) ;  /* 0x0000000000809947 */ /* 0x000fea0003800000 */
[-CC-:B-123--:R-:W-:Y:S01]  /*2f50*/  FFMA.FTZ R137, R13, R186.reuse, R185.reuse ;  /* 0x000000ba0d897223 */ /* 0x18efe200000100b9 */
[-CC-:B------:R-:W-:Y:S01]  /*2f60*/  FFMA.FTZ R138, R16, R186.reuse, R185.reuse ;  /* 0x000000ba108a7223 */ /* 0x180fe200000100b9 */
[----:B------:R-:W1:Y:S01]  /*2f70*/  LDC.64 R140, c[0x0][0x468] ;  /* 0x00011a00ff8c7b82 */ /* 0x000e620000000a00 */
[-C--:B------:R-:W-:Y:S01]  /*2f80*/  FFMA.FTZ R188, R172, R186.reuse, R185 ;  /* 0x000000baacbc7223 */ /* 0x080fe200000100b9 */
[----:B------:R-:W-:Y:S01]  /*2f90*/  FADD.FTZ R136, R14, -R137 ;  /* 0x800000890e887221 */ /* 0x000fe20000010000 */
[----:B------:R-:W-:Y:S01]  /*2fa0*/  FADD.FTZ R138, R15, -R138 ;  /* 0x8000008a0f8a7221 */ /* 0x000fe20000010000 */
[----:B------:R-:W-:Y:S01]  /*2fb0*/  FFMA.FTZ R137, R155, R186, R185 ;  /* 0x000000ba9b897223 */ /* 0x000fe200000100b9 */
[----:B------:R-:W-:Y:S01]  /*2fc0*/  FADD.FTZ R188, R175, -R188 ;  /* 0x800000bcafbc7221 */ /* 0x000fe20000010000 */
[C---:B-----5:R-:W-:Y:S01]  /*2fd0*/  FMUL.FTZ R136, R183.reuse, R136 ;  /* 0x00000088b7887220 */ /* 0x060fe20000410000 */
[C---:B------:R-:W-:Y:S01]  /*2fe0*/  FMUL.FTZ R138, R183.reuse, R138 ;  /* 0x0000008ab78a7220 */ /* 0x040fe20000410000 */
[----:B0-----:R-:W-:Y:S01]  /*2ff0*/  FADD.FTZ R142, R160, -R137 ;  /* 0x80000089a08e7221 */ /* 0x001fe20000010000 */
[C---:B------:R-:W-:Y:S01]  /*3000*/  FMUL.FTZ R188, R183.reuse, R188 ;  /* 0x000000bcb7bc7220 */ /* 0x040fe20000410000 */
[-C--:B------:R-:W-:Y:S01]  /*3010*/  FMUL.FTZ R136, R136, R181.reuse ;  /* 0x000000b588887220 */ /* 0x080fe20000410000 */
[-C--:B------:R-:W-:Y:S01]  /*3020*/  FMUL.FTZ R138, R138, R181.reuse ;  /* 0x000000b58a8a7220 */ /* 0x080fe20000410000 */
[----:B------:R-:W-:Y:S01]  /*3030*/  FMUL.FTZ R142, R183, R142 ;  /* 0x0000008eb78e7220 */ /* 0x000fe20000410000 */
[----:B------:R-:W-:Y:S01]  /*3040*/  LOP3.LUT P1, RZ, R12, 0xff, RZ, 0xc0, !PT ;  /* 0x000000ff0cff7812 */ /* 0x000fe2000782c0ff */
[----:B------:R-:W-:Y:S01]  /*3050*/  FMUL.FTZ R136, R136, UR14 ;  /* 0x0000000e88887c20 */ /* 0x000fe20008410000 */
[----:B------:R-:W-:Y:S01]  /*3060*/  FMUL.FTZ R137, R138, UR14 ;  /* 0x0000000e8a897c20 */ /* 0x000fe20008410000 */
[----:B------:R-:W-:Y:S01]  /*3070*/  LOP3.LUT P0, RZ, R12, 0xff00, RZ, 0xc0, !PT ;  /* 0x0000ff000cff7812 */ /* 0x000fe2000780c0ff */
[-C--:B------:R-:W-:Y:S01]  /*3080*/  FMUL.FTZ R142, R142, R181.reuse ;  /* 0x000000b58e8e7220 */ /* 0x080fe20000410000 */
[----:B------:R-:W-:Y:S01]  /*3090*/  FMUL.FTZ R188, R188, R181 ;  /* 0x000000b5bcbc7220 */ /* 0x000fe20000410000 */
[----:B------:R-:W-:-:S02]  /*30a0*/  SEL R136, R136, RZ, P1 ;  /* 0x000000ff88887207 */ /* 0x000fc40000800000 */
[----:B------:R-:W-:Y:S01]  /*30b0*/  FMUL.FTZ R138, R142, UR14 ;  /* 0x0000000e8e8a7c20 */ /* 0x000fe20008410000 */
[----:B------:R-:W-:Y:S01]  /*30c0*/  FMUL.FTZ R139, R188, UR14 ;  /* 0x0000000ebc8b7c20 */ /* 0x000fe20008410000 */
[----:B------:R-:W-:Y:S01]  /*30d0*/  SEL R137, R137, RZ, P0 ;  /* 0x000000ff89897207 */ /* 0x000fe20000000000 */
[----:B-1----:R-:W-:Y:S01]  /*30e0*/  IMAD.WIDE.U32 R140, R184, 0x10, R140 ;  /* 0x00000010b88c7825 */ /* 0x002fe200078e008c */
[C---:B------:R-:W-:Y:S02]  /*30f0*/  LOP3.LUT P1, RZ, R12.reuse, 0xff0000, RZ, 0xc0, !PT ;  /* 0x00ff00000cff7812 */ /* 0x040fe4000782c0ff */
[----:B------:R-:W-:Y:S02]  /*3100*/  ISETP.GE.U32.AND P0, PT, R12, 0x1000000, PT ;  /* 0x010000000c00780c */ /* 0x000fe40003f06070 */
[----:B------:R-:W-:Y:S02]  /*3110*/  SEL R138, R138, RZ, P1 ;  /* 0x000000ff8a8a7207 */ /* 0x000fe40000800000 */
[----:B------:R-:W-:-:S02]  /*3120*/  SEL R139, R139, RZ, P0 ;  /* 0x000000ff8b8b7207 */ /* 0x000fc40000000000 */
[----:B------:R-:W-:-:S03]  /*3130*/  IADD3 R184, PT, PT, R184, 0x20, RZ ;  /* 0x00000020b8b87810 */ /* 0x000fc60007ffe0ff */
[----:B------:R4:W-:Y:S04]  /*3140*/  STG.E.128 desc[UR6][R140.64], R136 ;  /* 0x000000888c007986 */ /* 0x0009e8000c101d06 */
.L_x_16674:
[----:B------:R-:W-:Y:S05]  /*3150*/  BSYNC.RECONVERGENT B2 ;  /* 0x0000000000027941 */ /* 0x000fea0003800200 */
.L_x_16673:
[----:B------:R-:W-:Y:S04]  /*3160*/  BSSY.RECONVERGENT B2, `(.L_x_16675) ;  /* 0x0000022000027945 */ /* 0x000fe80003800200 */
[----:B------:R-:W-:Y:S05]  /*3170*/  @!P2 BRA `(.L_x_16676) ;  /* 0x000000000080a947 */ /* 0x000fea0003800000 */
[-CC-:B-1234-:R-:W-:Y:S01]  /*3180*/  FFMA.FTZ R137, R19, R186.reuse, R185.reuse ;  /* 0x000000ba13897223 */ /* 0x19efe200000100b9 */
[----:B------:R-:W1:Y:S01]  /*3190*/  LDC.64 R140, c[0x0][0x468] ;  /* 0x00011a00ff8c7b82 */ /* 0x000e620000000a00 */
[-CC-:B------:R-:W-:Y:S01]  /*31a0*/  FFMA.FTZ R138, R20, R186.reuse, R185.reuse ;  /* 0x000000ba148a7223 */ /* 0x180fe200000100b9 */
[-C--:B------:R-:W-:Y:S01]  /*31b0*/  FFMA.FTZ R139, R153, R186.reuse, R185 ;  /* 0x000000ba998b7223 */ /* 0x080fe200000100b9 */
[----:B------:R-:W-:Y:S01]  /*31c0*/  FADD.FTZ R136, R18, -R137 ;  /* 0x8000008912887221 */ /* 0x000fe20000010000 */
[----:B------:R-:W-:Y:S01]  /*31d0*/  FFMA.FTZ R188, R170, R186, R185 ;  /* 0x000000baaabc7223 */ /* 0x000fe200000100b9 */
[----:B------:R-:W-:Y:S01]  /*31e0*/  FADD.FTZ R138, R21, -R138 ;  /* 0x8000008a158a7221 */ /* 0x000fe20000010000 */
[----:B0-----:R-:W-:Y:S01]  /*31f0*/  FADD.FTZ R142, R158, -R139 ;  /* 0x8000008b9e8e7221 */ /* 0x001fe20000010000 */
[----:B-----5:R-:W-:Y:S01]  /*3200*/  FMUL.FTZ R136, R183, R136 ;  /* 0x00000088b7887220 */ /* 0x020fe20000410000 */
[----:B------:R-:W-:Y:S01]  /*3210*/  FADD.FTZ R188, R173, -R188 ;  /* 0x800000bcadbc7221 */ /* 0x000fe20000010000 */
[C---:B------:R-:W-:Y:S01]  /*3220*/  FMUL.FTZ R138, R183.reuse, R138 ;  /* 0x0000008ab78a7220 */ /* 0x040fe20000410000 */
[C---:B------:R-:W-:Y:S01]  /*3230*/  FMUL.FTZ R142, R183.reuse, R142 ;  /* 0x0000008eb78e7220 */ /* 0x040fe20000410000 */
[-C--:B------:R-:W-:Y:S01]  /*3240*/  FMUL.FTZ R136, R136, R181.reuse ;  /* 0x000000b588887220 */ /* 0x080fe20000410000 */
[----:B------:R-:W-:Y:S01]  /*3250*/  FMUL.FTZ R188, R183, R188 ;  /* 0x000000bcb7bc7220 */ /* 0x000fe20000410000 */
[-C--:B------:R-:W-:Y:S01]  /*3260*/  FMUL.FTZ R138, R138, R181.reuse ;  /* 0x000000b58a8a7220 */ /* 0x080fe20000410000 */
[C---:B------:R-:W-:Y:S01]  /*3270*/  LOP3.LUT P2, RZ, R17.reuse, 0xff, RZ, 0xc0, !PT ;  /* 0x000000ff11ff7812 */ /* 0x040fe2000784c0ff */
[----:B------:R-:W-:Y:S01]  /*3280*/  FMUL.FTZ R136, R136, UR14 ;  /* 0x0000000e88887c20 */ /* 0x000fe20008410000 */
[-C--:B------:R-:W-:Y:S01]  /*3290*/  FMUL.FTZ R142, R142, R181.reuse ;  /* 0x000000b58e8e7220 */ /* 0x080fe20000410000 */
[----:B------:R-:W-:Y:S01]  /*32a0*/  FMUL.FTZ R188, R188, R181 ;  /* 0x000000b5bcbc7220 */ /* 0x000fe20000410000 */
[----:B------:R-:W-:Y:S01]  /*32b0*/  FMUL.FTZ R137, R138, UR14 ;  /* 0x0000000e8a897c20 */ /* 0x000fe20008410000 */
[----:B------:R-:W-:Y:S01]  /*32c0*/  LOP3.LUT P1, RZ, R17, 0xff00, RZ, 0xc0, !PT ;  /* 0x0000ff0011ff7812 */ /* 0x000fe2000782c0ff */
[----:B------:R-:W-:Y:S01]  /*32d0*/  FMUL.FTZ R138, R142, UR14 ;  /* 0x0000000e8e8a7c20 */ /* 0x000fe20008410000 */
[----:B------:R-:W-:Y:S01]  /*32e0*/  FMUL.FTZ R139, R188, UR14 ;  /* 0x0000000ebc8b7c20 */ /* 0x000fe20008410000 */
[----:B------:R-:W-:-:S02]  /*32f0*/  SEL R136, R136, RZ, P2 ;  /* 0x000000ff88887207 */ /* 0x000fc40001000000 */
[C---:B------:R-:W-:Y:S01]  /*3300*/  LOP3.LUT P0, RZ, R17.reuse, 0xff0000, RZ, 0xc0, !PT ;  /* 0x00ff000011ff7812 */ /* 0x040fe2000780c0ff */
[----:B-1----:R-:W-:Y:S01]  /*3310*/  IMAD.WIDE.U32 R140, R184, 0x10, R140 ;  /* 0x00000010b88c7825 */ /* 0x002fe200078e008c */
[----:B------:R-:W-:Y:S02]  /*3320*/  ISETP.GE.U32.AND P2, PT, R17, 0x1000000, PT ;  /* 0x010000001100780c */ /* 0x000fe40003f46070 */
[----:B------:R-:W-:Y:S02]  /*3330*/  SEL R137, R137, RZ, P1 ;  /* 0x000000ff89897207 */ /* 0x000fe40000800000 */
[----:B------:R-:W-:Y:S02]  /*3340*/  SEL R138, R138, RZ, P0 ;  /* 0x000000ff8a8a7207 */ /* 0x000fe40000000000 */
[----:B------:R-:W-:Y:S02]  /*3350*/  SEL R139, R139, RZ, P2 ;  /* 0x000000ff8b8b7207 */ /* 0x000fe40001000000 */
[----:B------:R-:W-:-:S03]  /*3360*/  IADD3 R184, PT, PT, R184, 0x20, RZ ;  /* 0x00000020b8b87810 */ /* 0x000fc60007ffe0ff */
[----:B------:R0:W-:Y:S04]  /*3370*/  STG.E.128 desc[UR6][R140.64], R136 ;  /* 0x000000888c007986 */ /* 0x0001e8000c101d06 */
.L_x_16676:
[----:B------:R-:W-:Y:S05]  /*3380*/  BSYNC.RECONVERGENT B2 ;  /* 0x0000000000027941 */ /* 0x000fea0003800200 */
.L_x_16675:
        /* <DEDUP_REMOVED lines=27> */
[----:B------:R-:W-:Y:S02]  /*3540*/  ISETP.GE.U32.AND P3, PT, R22, 0x1000000, PT ;  /* 0x010000001600780c */ /* 0x000fe40003f66070 */
[----:B------:R-:W-:Y:S02]  /*3550*/  SEL R136, R136, RZ, P0 ;  /* 0x000000ff88887207 */ /* 0x000fe40000000000 */
[----:B------:R-:W-:Y:S02]  /*3560*/  SEL R137, R137, RZ, P1 ;  /* 0x000000ff89897207 */ /* 0x000fe40000800000 */
[----:B------:R-:W-:-:S02]  /*3570*/  SEL R138, R138, RZ, P2 ;  /* 0x000000ff8a8a7207 */ /* 0x000fc40001000000 */
[----:B------:R-:W-:Y:S02]  /*3580*/  SEL R139, R139, RZ, P3 ;  /* 0x000000ff8b8b7207 */ /* 0x000fe40001800000 */
[----:B------:R-:W-:-:S03]  /*3590*/  IADD3 R184, PT, PT, R184, 0x20, RZ ;  /* 0x00000020b8b87810 */ /* 0x000fc60007ffe0ff */
[----:B------:R0:W-:Y:S04]  /*35a0*/  STG.E.128 desc[UR6][R140.64], R136 ;  /* 0x000000888c007986 */ /* 0x0001e8000c101d06 */
.L_x_16678:
[----:B------:R-:W-:Y:S05]  /*35b0*/  BSYNC.RECONVERGENT B2 ;  /* 0x0000000000027941 */ /* 0x000fea0003800200 */
.L_x_16677:
        /* <DEDUP_REMOVED lines=34> */
.L_x_16680:
[----:B------:R-:W-:Y:S05]  /*37e0*/  BSYNC.RECONVERGENT B2 ;  /* 0x0000000000027941 */ /* 0x000fea0003800200 */
.L_x_16679:
        /* <DEDUP_REMOVED lines=19> */
[----:B------:R-:W-:-:S02]  /*3920*/  LOP3.LUT P0, RZ, R32, 0xff, RZ, 0xc0, !PT ;  /* 0x000000ff20ff7812 */ /* 0x000fc4000780c0ff */
[C---:B------:R-:W-:Y:S02]  /*3930*/  LOP3.LUT P1, RZ, R32.reuse, 0xff00, RZ, 0xc0, !PT ;  /* 0x0000ff0020ff7812 */ /* 0x040fe4000782c0ff */
[----:B------:R-:W-:Y:S01]  /*3940*/  ISETP.GE.U32.AND P3, PT, R32, 0x1000000, PT ;  /* 0x010000002000780c */ /* 0x000fe20003f66070 */
[----:B0-----:R-:W-:-:S04]  /*3950*/  IMAD.WIDE.U32 R184, R184, 0x10, R136 ;  /* 0x00000010b8b87825 */ /* 0x001fc800078e0088 */
[----:B------:R-:W-:Y:S01]  /*3960*/  FMUL.FTZ R136, R138, UR14 ;  /* 0x0000000e8a887c20 */ /* 0x000fe20008410000 */
[----:B------:R-:W-:Y:S01]  /*3970*/  FMUL.FTZ R137, R140, UR14 ;  /* 0x0000000e8c897c20 */ /* 0x000fe20008410000 */
[----:B------:R-:W-:Y:S01]  /*3980*/  FMUL.FTZ R138, R142, UR14 ;  /* 0x0000000e8e8a7c20 */ /* 0x000fe20008410000 */
[----:B------:R-:W-:Y:S02]  /*3990*/  LOP3.LUT P2, RZ, R32, 0xff0000, RZ, 0xc0, !PT ;  /* 0x00ff000020ff7812 */ /* 0x000fe4000784c0ff */
[----:B------:R-:W-:Y:S02]  /*39a0*/  SEL R139, R139, RZ, P3 ;  /* 0x000000ff8b8b7207 */ /* 0x000fe40001800000 */
[----:B------:R-:W-:Y:S02]  /*39b0*/  SEL R136, R136, RZ, P0 ;  /* 0x000000ff88887207 */ /* 0x000fe40000000000 */
[----:B------:R-:W-:Y:S02]  /*39c0*/  SEL R137, R137, RZ, P1 ;  /* 0x000000ff89897207 */ /* 0x000fe40000800000 */
[----:B------:R-:W-:-:S05]  /*39d0*/  SEL R138, R138, RZ, P2 ;  /* 0x000000ff8a8a7207 */ /* 0x000fca0001000000 */
[----:B------:R0:W-:Y:S01]  /*39e0*/  STG.E.128 desc[UR6][R184.64], R136 ;  /* 0x00000088b8007986 */ /* 0x0001e2000c101d06 */
[----:B------:R-:W-:Y:S05]  /*39f0*/  BRA `(.L_x_16681) ;  /* 0x0000003400e87947 */ /* 0x000fea0003800000 */
.L_x_16666:
[----:B------:R-:W-:Y:S01]  /*3a00*/  ISETP.GT.U32.AND P6, PT, R3, 0x1f, PT ;  /* 0x0000001f0300780c */ /* 0x000fe20003fc4070 */
[----:B------:R-:W-:-:S12]  /*3a10*/  BSSY.RECONVERGENT B2, `(.L_x_16682) ;  /* 0x0000025000027945 */ /* 0x000fd80003800200 */
[----:B------:R-:W-:Y:S05]  /*3a20*/  @!P6 BRA `(.L_x_16683) ;  /* 0x00000000008ce947 */ /* 0x000fea0003800000 */
[-CC-:B------:R-:W-:Y:S01]  /*3a30*/  FFMA.FTZ R137, R39, R186.reuse, R185.reuse ;  /* 0x000000ba27897223 */ /* 0x180fe200000100b9 */
[-CC-:B------:R-:W-:Y:S01]  /*3a40*/  FFMA.FTZ R138, R150, R186.reuse, R185.reuse ;  /* 0x000000ba968a7223 */ /* 0x180fe200000100b9 */
[----:B------:R-:W-:Y:S01]  /*3a50*/  LOP3.LUT P6, RZ, R4, 0xff, RZ, 0xc0, !PT ;  /* 0x000000ff04ff7812 */ /* 0x000fe200078cc0ff */
[-C--:B------:R-:W-:Y:S01]  /*3a60*/  FFMA.FTZ R139, R165, R186.reuse, R185 ;  /* 0x000000baa58b7223 */ /* 0x080fe200000100b9 */
[----:B------:R-:W-:Y:S01]  /*3a70*/  FADD.FTZ R136, R38, -R137 ;  /* 0x8000008926887221 */ /* 0x000fe20000010000 */
[----:B------:R-:W-:Y:S01]  /*3a80*/  FADD.FTZ R138, R147, -R138 ;  /* 0x8000008a938a7221 */ /* 0x000fe20000010000 */
[----:B------:R-:W-:Y:S01]  /*3a90*/  FFMA.FTZ R188, R182, R186, R185 ;  /* 0x000000bab6bc7223 */ /* 0x000fe200000100b9 */
[----:B------:R-:W1:Y:S01]  /*3aa0*/  LDC.64 R190, c[0x0][0x478] ;  /* 0x00011e00ffbe7b82 */ /* 0x000e620000000a00 */
[----:B-----5:R-:W-:Y:S02]  /*3ab0*/  FMUL.FTZ R136, R183, R136 ;  /* 0x00000088b7887220 */ /* 0x020fe40000410000 */
[----:B------:R-:W-:-:S02]  /*3ac0*/  FADD.FTZ R188, R179, -R188 ;  /* 0x800000bcb3bc7221 */ /* 0x000fc40000010000 */
[----:B------:R-:W-:-:S04]  /*3ad0*/  FMUL.FTZ R137, R136, R181 ;  /* 0x000000b588897220 */ /* 0x000fc80000410000 */
[----:B------:R-:W-:-:S05]  /*3ae0*/  FMUL.FTZ R137, R137, UR14 ;  /* 0x0000000e89897c20 */ /* 0x000fca0008410000 */
[----:B------:R-:W-:Y:S01]  /*3af0*/  SEL R140, R137, RZ, P6 ;  /* 0x000000ff898c7207 */ /* 0x000fe20003000000 */
[----:B------:R-:W-:Y:S01]  /*3b00*/  FMUL.FTZ R137, R183, R138 ;  /* 0x0000008ab7897220 */ /* 0x000fe20000410000 */
[----:B------:R-:W-:-:S03]  /*3b10*/  LOP3.LUT P6, RZ, R4, 0xff00, RZ, 0xc0, !PT ;  /* 0x0000ff0004ff7812 */ /* 0x000fc600078cc0ff */
[----:B------:R-:W-:-:S04]  /*3b20*/  FMUL.FTZ R138, R137, R181 ;  /* 0x000000b5898a7220 */ /* 0x000fc80000410000 */
[----:B------:R-:W-:Y:S01]  /*3b30*/  FMUL.FTZ R138, R138, UR14 ;  /* 0x0000000e8a8a7c20 */ /* 0x000fe20008410000 */
[----:B-1----:R-:W-:-:S04]  /*3b40*/  IMAD.WIDE.U32 R190, R184, 0x10, R190 ;  /* 0x00000010b8be7825 */ /* 0x002fc800078e00be */
[----:B------:R-:W-:Y:S01]  /*3b50*/  SEL R141, R138, RZ, P6 ;  /* 0x000000ff8a8d7207 */ /* 0x000fe20003000000 */
[----:B------:R-:W-:Y:S01]  /*3b60*/  FADD.FTZ R138, R164, -R139 ;  /* 0x8000008ba48a7221 */ /* 0x000fe20000010000 */
[----:B------:R-:W-:-:S03]  /*3b70*/  LOP3.LUT P6, RZ, R4, 0xff0000, RZ, 0xc0, !PT ;  /* 0x00ff000004ff7812 */ /* 0x000fc600078cc0ff */
[----:B------:R-:W-:-:S04]  /*3b80*/  FMUL.FTZ R138, R183, R138 ;  /* 0x0000008ab78a7220 */ /* 0x000fc80000410000 */
[----:B------:R-:W-:-:S04]  /*3b90*/  FMUL.FTZ R139, R138, R181 ;  /* 0x000000b58a8b7220 */ /* 0x000fc80000410000 */
[----:B------:R-:W-:-:S05]  /*3ba0*/  FMUL.FTZ R139, R139, UR14 ;  /* 0x0000000e8b8b7c20 */ /* 0x000fca0008410000 */
[----:B0-----:R-:W-:Y:S01]  /*3bb0*/  SEL R142, R139, RZ, P6 ;  /* 0x000000ff8b8e7207 */ /* 0x001fe20003000000 */
[----:B------:R-:W-:Y:S01]  /*3bc0*/  FMUL.FTZ R139, R183, R188 ;  /* 0x000000bcb78b7220 */ /* 0x000fe20000410000 */
[----:B------:R-:W-:Y:S01]  /*3bd0*/  ISETP.GE.U32.AND P6, PT, R4, 0x1000000, PT ;  /* 0x010000000400780c */ /* 0x000fe20003fc6070 */
[----:B------:R-:W0:Y:S02]  /*3be0*/  LDC.64 R188, c[0x0][0x468] ;  /* 0x00011a00ffbc7b82 */ /* 0x000e240000000a00 */
[----:B------:R-:W-:Y:S01]  /*3bf0*/  FMUL.FTZ R143, R139, R181 ;  /* 0x000000b58b8f7220 */ /* 0x000fe20000410000 */
[----:B------:R1:W-:Y:S03]  /*3c00*/  STG.E.128 desc[UR6][R190.64], R136 ;  /* 0x00000088be007986 */ /* 0x0003e6000c101d06 */
[----:B------:R-:W-:-:S05]  /*3c10*/  FMUL.FTZ R143, R143, UR14 ;  /* 0x0000000e8f8f7c20 */ /* 0x000fca0008410000 */
[----:B------:R-:W-:Y:S01]  /*3c20*/  SEL R143, R143, RZ, P6 ;  /* 0x000000ff8f8f7207 */ /* 0x000fe20003000000 */
[C---:B0-----:R-:W-:Y:S01]  /*3c30*/  IMAD.WIDE.U32 R188, R184.reuse, 0x10, R188 ;  /* 0x00000010b8bc7825 */ /* 0x041fe200078e00bc */
[----:B------:R-:W-:-:S04]  /*3c40*/  IADD3 R184, PT, PT, R184, 0x20, RZ ;  /* 0x00000020b8b87810 */ /* 0x000fc80007ffe0ff */
[----:B------:R1:W-:Y:S03]  /*3c50*/  STG.E.128 desc[UR6][R188.64], R140 ;  /* 0x0000008cbc007986 */ /* 0x0003e6000c101d06 */
.L_x_16683:
[----:B------:R-:W-:Y:S05]  /*3c60*/  BSYNC.RECONVERGENT B2 ;  /* 0x0000000000027941 */ /* 0x000fea0003800200 */
.L_x_16682:
[----:B------:R-:W-:Y:S01]  /*3c70*/  ISETP.NE.AND P6, PT, R187, RZ, PT ;  /* 0x000000ffbb00720c */ /* 0x000fe20003fc5270 */
[----:B------:R-:W-:-:S12]  /*3c80*/  BSSY.RECONVERGENT B2, `(.L_x_16684) ;  /* 0x0000025000027945 */ /* 0x000fd80003800200 */
[----:B------:R-:W-:Y:S05]  /*3c90*/  @!P6 BRA `(.L_x_16685) ;  /* 0x00000000008ce947 */ /* 0x000fea0003800000 */
[----:B-1----:R-:W-:Y:S01]  /*3ca0*/  FFMA.FTZ R137, R7, R186, R185 ;  /* 0x000000ba07897223 */ /* 0x002fe200000100b9 */
[----:B------:R-:W-:Y:S01]  /*3cb0*/  LOP3.LUT P6, RZ, R6, 0xff, RZ, 0xc0, !PT ;  /* 0x000000ff06ff7812 */ /* 0x000fe200078cc0ff */
[----:B------:R-:W1:Y:S02]  /*3cc0*/  LDC.64 R190, c[0x0][0x478] ;  /* 0x00011e00ffbe7b82 */ /* 0x000e640000000a00 */
[----:B------:R-:W-:-:S04]  /*3cd0*/  FADD.FTZ R136, R8, -R137 ;  /* 0x8000008908887221 */ /* 0x000fc80000010000 */
[----:B-----5:R-:W-:-:S04]  /*3ce0*/  FMUL.FTZ R136, R183, R136 ;  /* 0x00000088b7887220 */ /* 0x020fc80000410000 */
[----:B------:R-:W-:-:S04]  /*3cf0*/  FMUL.FTZ R137, R136, R181 ;  /* 0x000000b588897220 */ /* 0x000fc80000410000 */
[----:B------:R-:W-:-:S05]  /*3d00*/  FMUL.FTZ R137, R137, UR14 ;  /* 0x0000000e89897c20 */ /* 0x000fca0008410000 */
[----:B------:R-:W-:Y:S01]  /*3d10*/  SEL R140, R137, RZ, P6 ;  /* 0x000000ff898c7207 */ /* 0x000fe20003000000 */
[----:B------:R-:W-:Y:S01]  /*3d20*/  FFMA.FTZ R137, R148, R186, R185 ;  /* 0x000000ba94897223 */ /* 0x000fe200000100b9 */
[----:B------:R-:W-:-:S03]  /*3d30*/  LOP3.LUT P6, RZ, R6, 0xff00, RZ, 0xc0, !PT ;  /* 0x0000ff0006ff7812 */ /* 0x000fc600078cc0ff */
[----:B------:R-:W-:Y:S01]  /*3d40*/  FADD.FTZ R138, R146, -R137 ;  /* 0x80000089928a7221 */ /* 0x000fe20000010000 */
[----:B-1----:R-:W-:-:S04]  /*3d50*/  IMAD.WIDE.U32 R190, R184, 0x10, R190 ;  /* 0x00000010b8be7825 */ /* 0x002fc800078e00be */
[----:B------:R-:W-:-:S04]  /*3d60*/  FMUL.FTZ R137, R183, R138 ;  /* 0x0000008ab7897220 */ /* 0x000fc80000410000 */
[----:B------:R-:W-:-:S04]  /*3d70*/  FMUL.FTZ R138, R137, R181 ;  /* 0x000000b5898a7220 */ /* 0x000fc80000410000 */
[----:B------:R-:W-:-:S05]  /*3d80*/  FMUL.FTZ R138, R138, UR14 ;  /* 0x0000000e8a8a7c20 */ /* 0x000fca0008410000 */
[----:B------:R-:W-:Y:S01]  /*3d90*/  SEL R141, R138, RZ, P6 ;  /* 0x000000ff8a8d7207 */ /* 0x000fe20003000000 */
[----:B------:R-:W-:Y:S01]  /*3da0*/  FFMA.FTZ R138, R163, R186, R185 ;  /* 0x000000baa38a7223 */ /* 0x000fe200000100b9 */
[----:B------:R-:W-:-:S03]  /*3db0*/  LOP3.LUT P6, RZ, R6, 0xff0000, RZ, 0xc0, !PT ;  /* 0x00ff000006ff7812 */ /* 0x000fc600078cc0ff */
[----:B------:R-:W-:-:S04]  /*3dc0*/  FADD.FTZ R138, R161, -R138 ;  /* 0x8000008aa18a7221 */ /* 0x000fc80000010000 */
[----:B------:R-:W-:-:S04]  /*3dd0*/  FMUL.FTZ R138, R183, R138 ;  /* 0x0000008ab78a7220 */ /* 0x000fc80000410000 */
[----:B------:R-:W-:-:S04]  /*3de0*/  FMUL.FTZ R139, R138, R181 ;  /* 0x000000b58a8b7220 */ /* 0x000fc80000410000 */
[----:B------:R-:W-:-:S05]  /*3df0*/  FMUL.FTZ R139, R139, UR14 ;  /* 0x0000000e8b8b7c20 */ /* 0x000fca0008410000 */
[----:B0-----:R-:W-:Y:S01]  /*3e00*/  SEL R142, R139, RZ, P6 ;  /* 0x000000ff8b8e7207 */ /* 0x001fe20003000000 */
[----:B------:R-:W-:Y:S01]  /*3e10*/  FFMA.FTZ R139, R180, R186, R185 ;  /* 0x000000bab48b7223 */ /* 0x000fe200000100b9 */
[----:B------:R-:W-:-:S03]  /*3e20*/  ISETP.GE.U32.AND P6, PT, R6, 0x1000000, PT ;  /* 0x010000000600780c */ /* 0x000fc60003fc6070 */
[----:B------:R-:W-:-:S04]  /*3e30*/  FADD.FTZ R188, R178, -R139 ;  /* 0x8000008bb2bc7221 */ /* 0x000fc80000010000 */
[----:B------:R-:W-:Y:S02]  /*3e40*/  FMUL.FTZ R139, R183, R188 ;  /* 0x000000bcb78b7220 */ /* 0x000fe40000410000 */
        /* <DEDUP_REMOVED lines=8> */
.L_x_16685:
[----:B------:R-:W-:Y:S05]  /*3ed0*/  BSYNC.RECONVERGENT B2 ;  /* 0x0000000000027941 */ /* 0x000fea0003800200 */
.L_x_16684:
[----:B------:R-:W-:Y:S04]  /*3ee0*/  BSSY.RECONVERGENT B2, `(.L_x_16686) ;  /* 0x0000025000027945 */ /* 0x000fe80003800200 */
[----:B------:R-:W-:Y:S05]  /*3ef0*/  @!P0 BRA `(.L_x_16687) ;  /* 0x00000000008c8947 */ /* 0x000fea0003800000 */
[-CC-:B-12---:R-:W-:Y:S01]  /*3f00*/  FFMA.FTZ R137, R11, R186.reuse, R185.reuse ;  /* 0x000000ba0b897223 */ /* 0x186fe200000100b9 */
[-CC-:B------:R-:W-:Y:S01]  /*3f10*/  FFMA.FTZ R138, R144, R186.reuse, R185.reuse ;  /* 0x000000ba908a7223 */ /* 0x180fe200000100b9 */
[-C--:B------:R-:W-:Y:S01]  /*3f20*/  FFMA.FTZ R139, R157, R186.reuse, R185 ;  /* 0x000000ba9d8b7223 */ /* 0x080fe200000100b9 */
[----:B------:R-:W1:Y:S01]  /*3f30*/  LDC.64 R190, c[0x0][0x478] ;  /* 0x00011e00ffbe7b82 */ /* 0x000e620000000a00 */
[----:B------:R-:W-:Y:S01]  /*3f40*/  FADD.FTZ R136, R10, -R137 ;  /* 0x800000890a887221 */ /* 0x000fe20000010000 */
[----:B------:R-:W-:Y:S01]  /*3f50*/  FADD.FTZ R138, R145, -R138 ;  /* 0x8000008a918a7221 */ /* 0x000fe20000010000 */
[----:B------:R-:W-:Y:S01]  /*3f60*/  FADD.FTZ R140, R162, -R139 ;  /* 0x8000008ba28c7221 */ /* 0x000fe20000010000 */
[----:B0-----:R-:W-:Y:S01]  /*3f70*/  FFMA.FTZ R142, R174, R186, R185 ;  /* 0x000000baae8e7223 */ /* 0x001fe200000100b9 */
[C---:B-----5:R-:W-:Y:S01]  /*3f80*/  FMUL.FTZ R136, R183.reuse, R136 ;  /* 0x00000088b7887220 */ /* 0x060fe20000410000 */
[C---:B------:R-:W-:Y:S01]  /*3f90*/  FMUL.FTZ R137, R183.reuse, R138 ;  /* 0x0000008ab7897220 */ /* 0x040fe20000410000 */
[----:B------:R-:W-:Y:S01]  /*3fa0*/  FMUL.FTZ R138, R183, R140 ;  /* 0x0000008cb78a7220 */ /* 0x000fe20000410000 */
[----:B------:R-:W0:Y:S01]  /*3fb0*/  LDC.64 R188, c[0x0][0x468] ;  /* 0x00011a00ffbc7b82 */ /* 0x000e220000000a00 */
[-C--:B------:R-:W-:Y:S01]  /*3fc0*/  FMUL.FTZ R139, R136, R181.reuse ;  /* 0x000000b5888b7220 */ /* 0x080fe20000410000 */
[----:B------:R-:W-:Y:S01]  /*3fd0*/  FADD.FTZ R142, R177, -R142 ;  /* 0x8000008eb18e7221 */ /* 0x000fe20000010000 */
[-C--:B------:R-:W-:Y:S01]  /*3fe0*/  FMUL.FTZ R141, R137, R181.reuse ;  /* 0x000000b5898d7220 */ /* 0x080fe20000410000 */
[----:B------:R-:W-:Y:S01]  /*3ff0*/  LOP3.LUT P0, RZ, R9, 0xff, RZ, 0xc0, !PT ;  /* 0x000000ff09ff7812 */ /* 0x000fe2000780c0ff */
[----:B------:R-:W-:Y:S01]  /*4000*/  FMUL.FTZ R140, R139, UR14 ;  /* 0x0000000e8b8c7c20 */ /* 0x000fe20008410000 */
[----:B------:R-:W-:Y:S01]  /*4010*/  FMUL.FTZ R139, R183, R142 ;  /* 0x0000008eb78b7220 */ /* 0x000fe20000410000 */
[----:B------:R-:W-:Y:S01]  /*4020*/  FMUL.FTZ R141, R141, UR14 ;  /* 0x0000000e8d8d7c20 */ /* 0x000fe20008410000 */
[----:B------:R-:W-:-:S02]  /*4030*/  FMUL.FTZ R142, R138, R181 ;  /* 0x000000b58a8e7220 */ /* 0x000fc40000410000 */
[----:B------:R-:W-:Y:S01]  /*4040*/  SEL R140, R140, RZ, P0 ;  /* 0x000000ff8c8c7207 */ /* 0x000fe20000000000 */
[----:B------:R-:W-:Y:S01]  /*4050*/  FMUL.FTZ R143, R139, R181 ;  /* 0x000000b58b8f7220 */ /* 0x000fe20000410000 */
[----:B------:R-:W-:Y:S01]  /*4060*/  LOP3.LUT P0, RZ, R9, 0xff00, RZ, 0xc0, !PT ;  /* 0x0000ff0009ff7812 */ /* 0x000fe2000780c0ff */
[----:B------:R-:W-:Y:S02]  /*4070*/  FMUL.FTZ R142, R142, UR14 ;  /* 0x0000000e8e8e7c20 */ /* 0x000fe40008410000 */
[----:B------:R-:W-:Y:S01]  /*4080*/  FMUL.FTZ R143, R143, UR14 ;  /* 0x0000000e8f8f7c20 */ /* 0x000fe20008410000 */
[----:B------:R-:W-:Y:S01]  /*4090*/  SEL R141, R141, RZ, P0 ;  /* 0x000000ff8d8d7207 */ /* 0x000fe20000000000 */
[----:B-1----:R-:W-:Y:S01]  /*40a0*/  IMAD.WIDE.U32 R190, R184, 0x10, R190 ;  /* 0x00000010b8be7825 */ /* 0x002fe200078e00be */
[----:B------:R-:W-:-:S04]  /*40b0*/  LOP3.LUT P0, RZ, R9, 0xff0000, RZ, 0xc0, !PT ;  /* 0x00ff000009ff7812 */ /* 0x000fc8000780c0ff */
[----:B------:R-:W-:Y:S01]  /*40c0*/  SEL R142, R142, RZ, P0 ;  /* 0x000000ff8e8e7207 */ /* 0x000fe20000000000 */
[----:B------:R3:W-:Y:S01]  /*40d0*/  STG.E.128 desc[UR6][R190.64], R136 ;  /* 0x00000088be007986 */ /* 0x0007e2000c101d06 */
[----:B------:R-:W-:Y:S01]  /*40e0*/  ISETP.GE.U32.AND P0, PT, R9, 0x1000000, PT ;  /* 0x010000000900780c */ /* 0x000fe20003f06070 */
[C---:B0-----:R-:W-:Y:S01]  /*40f0*/  IMAD.WIDE.U32 R188, R184.reuse, 0x10, R188 ;  /* 0x00000010b8bc7825 */ /* 0x041fe200078e00bc */
[----:B------:R-:W-:Y:S02]  /*4100*/  IADD3 R184, PT, PT, R184, 0x20, RZ ;  /* 0x00000020b8b87810 */ /* 0x000fe40007ffe0ff */
[----:B------:R-:W-:-:S05]  /*4110*/  SEL R143, R143, RZ, P0 ;  /* 0x000000ff8f8f7207 */ /* 0x000fca0000000000 */
[----:B------:R3:W-:Y:S04]  /*4120*/  STG.E.128 desc[UR6][R188.64], R140 ;  /* 0x0000008cbc007986 */ /* 0x0007e8000c101d06 */
.L_x_16687:
[----:B------:R-:W-:Y:S05]  /*4130*/  BSYNC.RECONVERGENT B2 ;  /* 0x0000000000027941 */ /* 0x000fea0003800200 */
.L_x_16686:
[----:B------:R-:W-:Y:S04]  /*4140*/  BSSY.RECONVERGENT B2, `(.L_x_16688) ;  /* 0x0000025000027945 */ /* 0x000fe80003800200 */
[----:B------:R-:W-:Y:S05]  /*4150*/  @!P1 BRA `(.L_x_16689) ;  /* 0x00000000008c9947 */ /* 0x000fea0003800000 */
[-CC-:B-123--:R-:W-:Y:S01]  /*4160*/  FFMA.FTZ R137, R13, R186.reuse, R185.reuse ;  /* 0x000000ba0d897223 */ /* 0x18efe200000100b9 */
[-CC-:B------:R-:W-:Y:S01]  /*4170*/  FFMA.FTZ R138, R16, R186.reuse, R185.reuse ;  /* 0x000000ba108a7223 */ /* 0x180fe200000100b9 */
[----:B------:R-:W1:Y:S01]  /*4180*/  LDC.64 R190, c[0x0][0x478] ;  /* 0x00011e00ffbe7b82 */ /* 0x000e620000000a00 */
[-C--:B------:R-:W-:Y:S01]  /*4190*/  FFMA.FTZ R140, R172, R186.reuse, R185 ;  /* 0x000000baac8c7223 */ /* 0x080fe200000100b9 */
[----:B------:R-:W-:Y:S01]  /*41a0*/  FADD.FTZ R136, R14, -R137 ;  /* 0x800000890e887221 */ /* 0x000fe20000010000 */
[----:B------:R-:W-:Y:S01]  /*41b0*/  FFMA.FTZ R137, R155, R186, R185 ;  /* 0x000000ba9b897223 */ /* 0x000fe200000100b9 */
[----:B------:R-:W-:Y:S01]  /*41c0*/  FADD.FTZ R138, R15, -R138 ;  /* 0x8000008a0f8a7221 */ /* 0x000fe20000010000 */
[----:B------:R-:W-:Y:S01]  /*41d0*/  FADD.FTZ R208, R175, -R140 ;  /* 0x8000008cafd07221 */ /* 0x000fe20000010000 */
[C---:B-----5:R-:W-:Y:S01]  /*41e0*/  FMUL.FTZ R136, R183.reuse, R136 ;  /* 0x00000088b7887220 */ /* 0x060fe20000410000 */
[----:B0-----:R-:W-:Y:S01]  /*41f0*/  FADD.FTZ R142, R160, -R137 ;  /* 0x80000089a08e7221 */ /* 0x001fe20000010000 */
[----:B------:R-:W0:Y:S01]  /*4200*/  LDC.64 R188, c[0x0][0x468] ;  /* 0x00011a00ffbc7b82 */ /* 0x000e220000000a00 */
        /* <DEDUP_REMOVED lines=8> */
[----:B------:R-:W-:Y:S01]  /*4290*/  FMUL.FTZ R141, R141, UR14 ;  /* 0x0000000e8d8d7c20 */ /* 0x000fe20008410000 */
[----:B------:R-:W-:Y:S01]  /*42a0*/  LOP3.LUT P0, RZ, R12, 0xff00, RZ, 0xc0, !PT ;  /* 0x0000ff000cff7812 */ /* 0x000fe2000780c0ff */
[----:B------:R-:W-:Y:S01]  /*42b0*/  FMUL.FTZ R143, R139, R181 ;  /* 0x000000b58b8f7220 */ /* 0x000fe20000410000 */
[----:B------:R-:W-:Y:S01]  /*42c0*/  SEL R140, R140, RZ, P1 ;  /* 0x000000ff8c8c7207 */ /* 0x000fe20000800000 */
[----:B------:R-:W-:Y:S01]  /*42d0*/  FMUL.FTZ R142, R142, UR14 ;  /* 0x0000000e8e8e7c20 */ /* 0x000fe20008410000 */
[----:B------:R-:W-:Y:S01]  /*42e0*/  SEL R141, R141, RZ, P0 ;  /* 0x000000ff8d8d7207 */ /* 0x000fe20000000000 */
[----:B------:R-:W-:Y:S01]  /*42f0*/  FMUL.FTZ R143, R143, UR14 ;  /* 0x0000000e8f8f7c20 */ /* 0x000fe20008410000 */
[----:B------:R-:W-:Y:S01]  /*4300*/  LOP3.LUT P1, RZ, R12, 0xff0000, RZ, 0xc0, !PT ;  /* 0x00ff00000cff7812 */ /* 0x000fe2000782c0ff */
[----:B-1----:R-:W-:Y:S01]  /*4310*/  IMAD.WIDE.U32 R190, R184, 0x10, R190 ;  /* 0x00000010b8be7825 */ /* 0x002fe200078e00be */
[----:B------:R-:W-:-:S02]  /*4320*/  ISETP.GE.U32.AND P0, PT, R12, 0x1000000, PT ;  /* 0x010000000c00780c */ /* 0x000fc40003f06070 */
[----:B------:R-:W-:Y:S02]  /*4330*/  SEL R142, R142, RZ, P1 ;  /* 0x000000ff8e8e7207 */ /* 0x000fe40000800000 */
[----:B------:R-:W-:Y:S01]  /*4340*/  SEL R143, R143, RZ, P0 ;  /* 0x000000ff8f8f7207 */ /* 0x000fe20000000000 */
[----:B------:R4:W-:Y:S01]  /*4350*/  STG.E.128 desc[UR6][R190.64], R136 ;  /* 0x00000088be007986 */ /* 0x0009e2000c101d06 */
[C---:B0-----:R-:W-:Y:S01]  /*4360*/  IMAD.WIDE.U32 R188, R184.reuse, 0x10, R188 ;  /* 0x00000010b8bc7825 */ /* 0x041fe200078e00bc */
[----:B------:R-:W-:-:S04]  /*4370*/  IADD3 R184, PT, PT, R184, 0x20, RZ ;  /* 0x00000020b8b87810 */ /* 0x000fc80007ffe0ff */
[----:B------:R4:W-:Y:S03]  /*4380*/  STG.E.128 desc[UR6][R188.64], R140 ;  /* 0x0000008cbc007986 */ /* 0x0009e6000c101d06 */
.L_x_16689:
[----:B------:R-:W-:Y:S05]  /*4390*/  BSYNC.RECONVERGENT B2 ;  /* 0x0000000000027941 */ /* 0x000fea0003800200 */
.L_x_16688:
        /* <DEDUP_REMOVED lines=9> */
[----:B------:R-:W-:Y:S01]  /*4430*/  FADD.FTZ R208, R173, -R140 ;  /* 0x8000008cadd07221 */ /* 0x000fe20000010000 */
[C---:B-----5:R-:W-:Y:S01]  /*4440*/  FMUL.FTZ R136, R183.reuse, R136 ;  /* 0x00000088b7887220 */ /* 0x060fe20000410000 */
[----:B------:R-:W2:Y:S01]  /*4450*/  LDC.64 R188, c[0x0][0x468] ;  /* 0x00011a00ffbc7b82 */ /* 0x000ea20000000a00 */
[----:B0-----:R-:W-:Y:S01]  /*4460*/  FADD.FTZ R142, R158, -R137 ;  /* 0x800000899e8e7221 */ /* 0x001fe20000010000 */
[C---:B------:R-:W-:Y:S01]  /*4470*/  FMUL.FTZ R137, R183.reuse, R138 ;  /* 0x0000008ab7897220 */ /* 0x040fe20000410000 */
[-C--:B------:R-:W-:Y:S01]  /*4480*/  FMUL.FTZ R140, R136, R181.reuse ;  /* 0x000000b5888c7220 */ /* 0x080fe20000410000 */
[C---:B------:R-:W-:Y:S01]  /*4490*/  FMUL.FTZ R139, R183.reuse, R208 ;  /* 0x000000d0b78b7220 */ /* 0x040fe20000410000 */
[----:B------:R-:W-:Y:S01]  /*44a0*/  FMUL.FTZ R138, R183, R142 ;  /* 0x0000008eb78a7220 */ /* 0x000fe20000410000 */
[----:B------:R-:W-:Y:S01]  /*44b0*/  LOP3.LUT P2, RZ, R17, 0xff, RZ, 0xc0, !PT ;  /* 0x000000ff11ff7812 */ /* 0x000fe2000784c0ff */
[----:B------:R-:W-:Y:S01]  /*44c0*/  FMUL.FTZ R140, R140, UR14 ;  /* 0x0000000e8c8c7c20 */ /* 0x000fe20008410000 */
[-C--:B------:R-:W-:Y:S01]  /*44d0*/  FMUL.FTZ R141, R137, R181.reuse ;  /* 0x000000b5898d7220 */ /* 0x080fe20000410000 */
[-C--:B------:R-:W-:Y:S01]  /*44e0*/  FMUL.FTZ R142, R138, R181.reuse ;  /* 0x000000b58a8e7220 */ /* 0x080fe20000410000 */
[----:B------:R-:W-:Y:S01]  /*44f0*/  FMUL.FTZ R143, R139, R181 ;  /* 0x000000b58b8f7220 */ /* 0x000fe20000410000 */
[----:B------:R-:W-:Y:S01]  /*4500*/  LOP3.LUT P1, RZ, R17, 0xff00, RZ, 0xc0, !PT ;  /* 0x0000ff0011ff7812 */ /* 0x000fe2000782c0ff */
[----:B------:R-:W-:Y:S01]  /*4510*/  FMUL.FTZ R141, R141, UR14 ;  /* 0x0000000e8d8d7c20 */ /* 0x000fe20008410000 */
[----:B------:R-:W-:Y:S01]  /*4520*/  SEL R140, R140, RZ, P2 ;  /* 0x000000ff8c8c7207 */ /* 0x000fe20001000000 */
[----:B------:R-:W-:Y:S01]  /*4530*/  FMUL.FTZ R142, R142, UR14 ;  /* 0x0000000e8e8e7c20 */ /* 0x000fe20008410000 */
[----:B------:R-:W-:Y:S01]  /*4540*/  FMUL.FTZ R143, R143, UR14 ;  /* 0x0000000e8f8f7c20 */ /* 0x000fe20008410000 */
[C---:B------:R-:W-:Y:S01]  /*4550*/  LOP3.LUT P0, RZ, R17.reuse, 0xff0000, RZ, 0xc0, !PT ;  /* 0x00ff000011ff7812 */ /* 0x040fe2000780c0ff */
[----:B-1----:R-:W-:Y:S01]  /*4560*/  IMAD.WIDE.U32 R190, R184, 0x10, R190 ;  /* 0x00000010b8be7825 */ /* 0x002fe200078e00be */
[----:B------:R-:W-:-:S02]  /*4570*/  ISETP.GE.U32.AND P2, PT, R17, 0x1000000, PT ;  /* 0x010000001100780c */ /* 0x000fc40003f46070 */
[----:B------:R-:W-:Y:S02]  /*4580*/  SEL R141, R141, RZ, P1 ;  /* 0x000000ff8d8d7207 */ /* 0x000fe40000800000 */
[----:B------:R-:W-:Y:S01]  /*4590*/  SEL R142, R142, RZ, P0 ;  /* 0x000000ff8e8e7207 */ /* 0x000fe20000000000 */
[----:B------:R0:W-:Y:S01]  /*45a0*/  STG.E.128 desc[UR6][R190.64], R136 ;  /* 0x00000088be007986 */ /* 0x0001e2000c101d06 */
[C---:B--2---:R-:W-:Y:S01]  /*45b0*/  IMAD.WIDE.U32 R188, R184.reuse, 0x10, R188 ;  /* 0x00000010b8bc7825 */ /* 0x044fe200078e00bc */
[----:B------:R-:W-:Y:S02]  /*45c0*/  SEL R143, R143, RZ, P2 ;  /* 0x000000ff8f8f7207 */ /* 0x000fe40001000000 */
[----:B------:R-:W-:-:S03]  /*45d0*/  IADD3 R184, PT, PT, R184, 0x20, RZ ;  /* 0x00000020b8b87810 */ /* 0x000fc60007ffe0ff */
[----:B------:R0:W-:Y:S04]  /*45e0*/  STG.E.128 desc[UR6][R188.64], R140 ;  /* 0x0000008cbc007986 */ /* 0x0001e8000c101d06 */
.L_x_16691:
[----:B------:R-:W-:Y:S05]  /*45f0*/  BSYNC.RECONVERGENT B2 ;  /* 0x0000000000027941 */ /* 0x000fea0003800200 */
.L_x_16690:
        /* <DEDUP_REMOVED lines=10> */
[----:B------:R-:W1:Y:S01]  /*46a0*/  LDC.64 R188, c[0x0][0x468] ;  /* 0x00011a00ffbc7b82 */ /* 0x000e620000000a00 */
        /* <DEDUP_REMOVED lines=18> */
[----:B------:R-:W-:Y:S01]  /*47d0*/  SEL R140, R140, RZ, P0 ;  /* 0x000000ff8c8c7207 */ /* 0x000fe20000000000 */
[----:B------:R0:W-:Y:S01]  /*47e0*/  STG.E.128 desc[UR6][R190.64], R136 ;  /* 0x00000088be007986 */ /* 0x0001e2000c101d06 */
[----:B-1----:R-:W-:Y:S01]  /*47f0*/  IMAD.WIDE.U32 R188, R184, 0x10, R188 ;  /* 0x00000010b8bc7825 */ /* 0x002fe200078e00bc */
[----:B------:R-:W-:Y:S02]  /*4800*/  SEL R141, R141, RZ, P1 ;  /* 0x000000ff8d8d7207 */ /* 0x000fe40000800000 */
[----:B------:R-:W-:-:S02]  /*4810*/  SEL R142, R142, RZ, P2 ;  /* 0x000000ff8e8e7207 */ /* 0x000fc40001000000 */
[----:B------:R-:W-:Y:S02]  /*4820*/  SEL R143, R143, RZ, P3 ;  /* 0x000000ff8f8f7207 */ /* 0x000fe40001800000 */
[----:B------:R-:W-:-:S03]  /*4830*/  IADD3 R184, PT, PT, R184, 0x20, RZ ;  /* 0x00000020b8b87810 */ /* 0x000fc60007ffe0ff */
[----:B------:R0:W-:Y:S04]  /*4840*/  STG.E.128 desc[UR6][R188.64], R140 ;  /* 0x0000008cbc007986 */ /* 0x0001e8000c101d06 */
.L_x_16693:
[----:B------:R-:W-:Y:S05]  /*4850*/  BSYNC.RECONVERGENT B2 ;  /* 0x0000000000027941 */ /* 0x000fea0003800200 */
.L_x_16692:
        /* <DEDUP_REMOVED lines=37> */
.L_x_16695:
[----:B------:R-:W-:Y:S05]  /*4ab0*/  BSYNC.RECONVERGENT B2 ;  /* 0x0000000000027941 */ /* 0x000fea0003800200 */
.L_x_16694:
[----:B------:R-:W-:Y:S05]  /*4ac0*/  @!P5 BRA `(.L_x_16681) ;  /* 0x0000002400b4d947 */ /* 0x000fea0003800000 */
[----:B01234-:R-:W0:Y:S01]  /*4ad0*/  LDC.64 R138, c[0x0][0x478] ;  /* 0x00011e00ff8a7b82 */ /* 0x01fe220000000a00 */
[-CC-:B------:R-:W-:Y:S01]  /*4ae0*/  FFMA.FTZ R142, R176, R186.reuse, R185.reuse ;  /* 0x000000bab08e7223 */ /* 0x180fe200000100b9 */
[-CC-:B------:R-:W-:Y:S01]  /*4af0*/  FFMA.FTZ R141, R33, R186.reuse, R185.reuse ;  /* 0x000000ba218d7223 */ /* 0x180fe200000100b9 */
[-CC-:B------:R-:W-:Y:S01]  /*4b00*/  FFMA.FTZ R140, R36, R186.reuse, R185.reuse ;  /* 0x000000ba248c7223 */ /* 0x180fe200000100b9 */
[----:B------:R-:W-:Y:S01]  /*4b10*/  FFMA.FTZ R143, R159, R186, R185 ;  /* 0x000000ba9f8f7223 */ /* 0x000fe200000100b9 */
[----:B------:R-:W-:Y:S01]  /*4b20*/  FADD.FTZ R142, R167, -R142 ;  /* 0x8000008ea78e7221 */ /* 0x000fe20000010000 */
[C---:B------:R-:W-:Y:S01]  /*4b30*/  LOP3.LUT P0, RZ, R32.reuse, 0xff, RZ, 0xc0, !PT ;  /* 0x000000ff20ff7812 */ /* 0x040fe2000780c0ff */
[----:B------:R-:W-:Y:S01]  /*4b40*/  FADD.FTZ R140, R35, -R140 ;  /* 0x8000008c238c7221 */ /* 0x000fe20000010000 */
[----:B------:R-:W1:Y:S01]  /*4b50*/  LDC.64 R136, c[0x0][0x468] ;  /* 0x00011a00ff887b82 */ /* 0x000e620000000a00 */
[C---:B------:R-:W-:Y:S02]  /*4b60*/  LOP3.LUT P1, RZ, R32.reuse, 0xff00, RZ, 0xc0, !PT ;  /* 0x0000ff0020ff7812 */ /* 0x040fe4000782c0ff */
[----:B------:R-:W-:-:S02]  /*4b70*/  ISETP.GE.U32.AND P3, PT, R32, 0x1000000, PT ;  /* 0x010000002000780c */ /* 0x000fc40003f66070 */
[----:B------:R-:W-:Y:S01]  /*4b80*/  LOP3.LUT P2, RZ, R32, 0xff0000, RZ, 0xc0, !PT ;  /* 0x00ff000020ff7812 */ /* 0x000fe2000784c0ff */
[----:B0-----:R-:W-:-:S04]  /*4b90*/  IMAD.WIDE.U32 R186, R184, 0x10, R138 ;  /* 0x00000010b8ba7825 */ /* 0x001fc800078e008a */
[----:B------:R-:W-:Y:S01]  /*4ba0*/  FADD.FTZ R138, R152, -R143 ;  /* 0x8000008f988a7221 */ /* 0x000fe20000010000 */
[----:B-----5:R-:W-:-:S03]  /*4bb0*/  FMUL.FTZ R139, R183, R142 ;  /* 0x0000008eb78b7220 */ /* 0x020fc60000410000 */
[----:B------:R-:W-:Y:S01]  /*4bc0*/  FMUL.FTZ R138, R183, R138 ;  /* 0x0000008ab78a7220 */ /* 0x000fe20000410000 */
[----:B------:R-:W-:Y:S01]  /*4bd0*/  FMUL.FTZ R142, R139, R181 ;  /* 0x000000b58b8e7220 */ /* 0x000fe20000410000 */
[----:B-1----:R-:W-:-:S04]  /*4be0*/  IMAD.WIDE.U32 R184, R184, 0x10, R136 ;  /* 0x00000010b8b87825 */ /* 0x002fc800078e0088 */
[----:B------:R-:W-:Y:S01]  /*4bf0*/  FADD.FTZ R136, R34, -R141 ;  /* 0x8000008d22887221 */ /* 0x000fe20000010000 */
[C---:B------:R-:W-:Y:S01]  /*4c00*/  FMUL.FTZ R137, R183.reuse, R140 ;  /* 0x0000008cb7897220 */ /* 0x040fe20000410000 */
[----:B------:R-:W-:Y:S02]  /*4c10*/  FMUL.FTZ R143, R142, UR14 ;  /* 0x0000000e8e8f7c20 */ /* 0x000fe40008410000 */
[----:B------:R-:W-:Y:S01]  /*4c20*/  FMUL.FTZ R136, R183, R136 ;  /* 0x00000088b7887220 */ /* 0x000fe20000410000 */
[-C--:B------:R-:W-:Y:S02]  /*4c30*/  FMUL.FTZ R141, R137, R181.reuse ;  /* 0x000000b5898d7220 */ /* 0x080fe40000410000 */
[----:B------:R-:W-:Y:S01]  /*4c40*/  SEL R143, R143, RZ, P3 ;  /* 0x000000ff8f8f7207 */ /* 0x000fe20001800000 */
[-C--:B------:R-:W-:Y:S01]  /*4c50*/  FMUL.FTZ R140, R136, R181.reuse ;  /* 0x000000b5888c7220 */ /* 0x080fe20000410000 */
[----:B------:R-:W-:Y:S01]  /*4c60*/  FMUL.FTZ R181, R138, R181 ;  /* 0x000000b58ab57220 */ /* 0x000fe20000410000 */
[----:B------:R-:W-:Y:S01]  /*4c70*/  FMUL.FTZ R141, R141, UR14 ;  /* 0x0000000e8d8d7c20 */ /* 0x000fe20008410000 */
[----:B------:R0:W-:Y:S01]  /*4c80*/  STG.E.128 desc[UR6][R186.64], R136 ;  /* 0x00000088ba007986 */ /* 0x0001e2000c101d06 */
[----:B------:R-:W-:Y:S01]  /*4c90*/  FMUL.FTZ R140, R140, UR14 ;  /* 0x0000000e8c8c7c20 */ /* 0x000fe20008410000 */
[----:B------:R-:W-:-:S02]  /*4ca0*/  FMUL.FTZ R142, R181, UR14 ;  /* 0x0000000eb58e7c20 */ /* 0x000fc40008410000 */
[----:B------:R-:W-:Y:S02]  /*4cb0*/  SEL R141, R141, RZ, P1 ;  /* 0x000000ff8d8d7207 */ /* 0x000fe40000800000 */
[----:B------:R-:W-:Y:S02]  /*4cc0*/  SEL R140, R140, RZ, P0 ;  /* 0x000000ff8c8c7207 */ /* 0x000fe40000000000 */
[----:B------:R-:W-:-:S05]  /*4cd0*/  SEL R142, R142, RZ, P2 ;  /* 0x000000ff8e8e7207 */ /* 0x000fca0001000000 */
[----:B------:R0:W-:Y:S01]  /*4ce0*/  STG.E.128 desc[UR6][R184.64], R140 ;  /* 0x0000008cb8007986 */ /* 0x0001e2000c101d06 */
[----:B------:R-:W-:Y:S05]  /*4cf0*/  BRA `(.L_x_16681) ;  /* 0x0000002400287947 */ /* 0x000fea0003800000 */
.L_x_16665:
        /* <DEDUP_REMOVED lines=14> */
[C---:B-----5:R-:W-:Y:S01]  /*4de0*/  FFMA.FTZ R138, R183.reuse, R138, R105 ;  /* 0x0000008ab78a7223 */ /* 0x060fe20000010069 */
[C---:B------:R-:W-:Y:S01]  /*4df0*/  FFMA.FTZ R140, R183.reuse, R140, R107 ;  /* 0x0000008cb78c7223 */ /* 0x040fe2000001006b */
[----:B------:R-:W-:-:S02]  /*4e00*/  FFMA.FTZ R136, R183, R136, R104 ;  /* 0x00000088b7887223 */ /* 0x000fc40000010068 */
        /* <DEDUP_REMOVED lines=8> */
[----:B------:R-:W-:-:S03]  /*4e90*/  FFMA.FTZ R138, R183, R138, R106 ;  /* 0x0000008ab78a7223 */ /* 0x000fc6000001006a */
        /* <DEDUP_REMOVED lines=12> */
.L_x_16698:
[----:B------:R-:W-:Y:S05]  /*4f60*/  BSYNC.RECONVERGENT B2 ;  /* 0x0000000000027941 */ /* 0x000fea0003800200 */
.L_x_16697:
        /* <DEDUP_REMOVED lines=9> */
[C---:B-----5:R-:W-:Y:S01]  /*5000*/  FFMA.FTZ R136, R183.reuse, R136, R108 ;  /* 0x00000088b7887223 */ /* 0x060fe2000001006c */
[----:B------:R-:W-:Y:S01]  /*5010*/  FADD.FTZ R138, R146, -R137 ;  /* 0x80000089928a7221 */ /* 0x000fe20000010000 */
[----:B------:R-:W-:-:S02]  /*5020*/  FFMA.FTZ R140, R183, R140, R111 ;  /* 0x0000008cb78c7223 */ /* 0x000fc4000001006f */
[-C--:B------:R-:W-:Y:S01]  /*5030*/  FMUL.FTZ R136, R136, R181.reuse ;  /* 0x000000b588887220 */ /* 0x080fe20000410000 */
[----:B------:R-:W-:Y:S01]  /*5040*/  FFMA.FTZ R138, R183, R138, R109 ;  /* 0x0000008ab78a7223 */ /* 0x000fe2000001006d */
        /* <DEDUP_REMOVED lines=11> */
[----:B------:R-:W-:Y:S01]  /*5100*/  FFMA.FTZ R138, R183, R138, R110 ;  /* 0x0000008ab78a7223 */ /* 0x000fe2000001006e */
        /* <DEDUP_REMOVED lines=9> */
.L_x_16700:
[----:B------:R-:W-:Y:S05]  /*51a0*/  BSYNC.RECONVERGENT B2 ;  /* 0x0000000000027941 */ /* 0x000fea0003800200 */
.L_x_16699:
[----:B------:R-:W-:Y:S04]  /*51b0*/  BSSY.RECONVERGENT B2, `(.L_x_16701) ;  /* 0x0000022000027945 */ /* 0x000fe80003800200 */
[----:B------:R-:W-:Y:S05]  /*51c0*/  @!P0 BRA `(.L_x_16702) ;  /* 0x0000000000808947 */ /* 0x000fea0003800000 */
[-CC-:B-12---:R-:W-:Y:S01]  /*51d0*/  FFMA.FTZ R137, R11, R186.reuse, R185.reuse ;  /* 0x000000ba0b897223 */ /* 0x186fe200000100b9 */
[-CC-:B------:R-:W-:Y:S01]  /*51e0*/  FFMA.FTZ R138, R144, R186.reuse, R185.reuse ;  /* 0x000000ba908a7223 */ /* 0x180fe200000100b9 */
[----:B------:R-:W1:Y:S01]  /*51f0*/  LDC.64 R140, c[0x0][0x468] ;  /* 0x00011a00ff8c7b82 */ /* 0x000e620000000a00 */
[-C--:B0-----:R-:W-:Y:S01]  /*5200*/  FFMA.FTZ R142, R174, R186.reuse, R185 ;  /* 0x000000baae8e7223 */ /* 0x081fe200000100b9 */
[----:B------:R-:W-:Y:S01]  /*5210*/  FADD.FTZ R136, R10, -R137 ;  /* 0x800000890a887221 */ /* 0x000fe20000010000 */
[----:B------:R-:W-:Y:S01]  /*5220*/  FADD.FTZ R138, R145, -R138 ;  /* 0x8000008a918a7221 */ /* 0x000fe20000010000 */
[----:B------:R-:W-:Y:S01]  /*5230*/  FFMA.FTZ R137, R157, R186, R185 ;  /* 0x000000ba9d897223 */ /* 0x000fe200000100b9 */
[----:B------:R-:W-:Y:S01]  /*5240*/  FADD.FTZ R188, R177, -R142 ;  /* 0x8000008eb1bc7221 */ /* 0x000fe20000010000 */
[C---:B-----5:R-:W-:Y:S01]  /*5250*/  FFMA.FTZ R136, R183.reuse, R136, R112 ;  /* 0x00000088b7887223 */ /* 0x060fe20000010070 */
[----:B------:R-:W-:Y:S01]  /*5260*/  FFMA.FTZ R138, R183, R138, R113 ;  /* 0x0000008ab78a7223 */ /* 0x000fe20000010071 */
[----:B------:R-:W-:Y:S01]  /*5270*/  FADD.FTZ R137, R162, -R137 ;  /* 0x80000089a2897221 */ /* 0x000fe20000010000 */
[----:B------:R-:W-:Y:S01]  /*5280*/  LOP3.LUT P0, RZ, R9, 0xff, RZ, 0xc0, !PT ;  /* 0x000000ff09ff7812 */ /* 0x000fe2000780c0ff */
[-C--:B------:R-:W-:Y:S01]  /*5290*/  FMUL.FTZ R136, R136, R181.reuse ;  /* 0x000000b588887220 */ /* 0x080fe20000410000 */
[----:B------:R-:W-:Y:S01]  /*52a0*/  FMUL.FTZ R138, R138, R181 ;  /* 0x000000b58a8a7220 */ /* 0x000fe20000410000 */
[C---:B------:R-:W-:Y:S01]  /*52b0*/  FFMA.FTZ R142, R183.reuse, R137, R114 ;  /* 0x00000089b78e7223 */ /* 0x040fe20000010072 */
[----:B------:R-:W-:Y:S01]  /*52c0*/  FFMA.FTZ R188, R183, R188, R115 ;  /* 0x000000bcb7bc7223 */ /* 0x000fe20000010073 */
        /* <DEDUP_REMOVED lines=16> */
.L_x_16702:
[----:B------:R-:W-:Y:S05]  /*53d0*/  BSYNC.RECONVERGENT B2 ;  /* 0x0000000000027941 */ /* 0x000fea0003800200 */
.L_x_16701:
[----:B------:R-:W-:Y:S04]  /*53e0*/  BSSY.RECONVERGENT B2, `(.L_x_16703) ;  /* 0x0000022000027945 */ /* 0x000fe80003800200 */
[----:B------:R-:W-:Y:S05]  /*53f0*/  @!P1 BRA `(.L_x_16704) ;  /* 0x0000000000809947 */ /* 0x000fea0003800000 */
[-CC-:B-123--:R-:W-:Y:S01]  /*5400*/  FFMA.FTZ R137, R13, R186.reuse, R185.reuse ;  /* 0x000000ba0d897223 */ /* 0x18efe200000100b9 */
        /* <DEDUP_REMOVED lines=8> */
[C---:B------:R-:W-:Y:S01]  /*5490*/  FFMA.FTZ R138, R183.reuse, R138, R117 ;  /* 0x0000008ab78a7223 */ /* 0x040fe20000010075 */
[----:B------:R-:W-:Y:S01]  /*54a0*/  FADD.FTZ R137, R160, -R137 ;  /* 0x80000089a0897221 */ /* 0x000fe20000010000 */
[C---:B------:R-:W-:Y:S01]  /*54b0*/  FFMA.FTZ R188, R183.reuse, R188, R119 ;  /* 0x000000bcb7bc7223 */ /* 0x040fe20000010077 */
        /* <DEDUP_REMOVED lines=20> */
.L_x_16704:
[----:B------:R-:W-:Y:S05]  /*5600*/  BSYNC.RECONVERGENT B2 ;  /* 0x0000000000027941 */ /* 0x000fea0003800200 */
.L_x_16703:
[----:B------:R-:W-:Y:S04]  /*5610*/  BSSY.RECONVERGENT B2, `(.L_x_16705) ;  /* 0x0000022000027945 */ /* 0x000fe80003800200 */
[----:B------:R-:W-:Y:S05]  /*5620*/  @!P2 BRA `(.L_x_16706) ;  /* 0x000000000080a947 */ /* 0x000fea0003800000 */
[-CC-:B-1234-:R-:W-:Y:S01]  /*5630*/  FFMA.FTZ R137, R19, R186.reuse, R185.reuse ;  /* 0x000000ba13897223 */ /* 0x19efe200000100b9 */
[----:B------:R-:W1:Y:S01]  /*5640*/  LDC.64 R140, c[0x0][0x468] ;  /* 0x00011a00ff8c7b82 */ /* 0x000e620000000a00 */
[-CC-:B------:R-:W-:Y:S01]  /*5650*/  FFMA.FTZ R138, R20, R186.reuse, R185.reuse ;  /* 0x000000ba148a7223 */ /* 0x180fe200000100b9 */
[-C--:B------:R-:W-:Y:S01]  /*5660*/  FFMA.FTZ R139, R153, R186.reuse, R185 ;  /* 0x000000ba998b7223 */ /* 0x080fe200000100b9 */
[----:B------:R-:W-:Y:S01]  /*5670*/  FADD.FTZ R136, R18, -R137 ;  /* 0x8000008912887221 */ /* 0x000fe20000010000 */
[----:B0-----:R-:W-:Y:S01]  /*5680*/  FFMA.FTZ R142, R170, R186, R185 ;  /* 0x000000baaa8e7223 */ /* 0x001fe200000100b9 */
[----:B------:R-:W-:Y:S01]  /*5690*/  FADD.FTZ R138, R21, -R138 ;  /* 0x8000008a158a7221 */ /* 0x000fe20000010000 */
[----:B------:R-:W-:Y:S01]  /*56a0*/  FADD.FTZ R139, R158, -R139 ;  /* 0x8000008b9e8b7221 */ /* 0x000fe20000010000 */
[----:B-----5:R-:W-:Y:S01]  /*56b0*/  FFMA.FTZ R136, R183, R136, R120 ;  /* 0x00000088b7887223 */ /* 0x020fe20000010078 */
[----:B------:R-:W-:Y:S01]  /*56c0*/  FADD.FTZ R188, R173, -R142 ;  /* 0x8000008eadbc7221 */ /* 0x000fe20000010000 */
[C---:B------:R-:W-:Y:S01]  /*56d0*/  FFMA.FTZ R138, R183.reuse, R138, R121 ;  /* 0x0000008ab78a7223 */ /* 0x040fe20000010079 */
[C---:B------:R-:W-:Y:S01]  /*56e0*/  FFMA.FTZ R142, R183.reuse, R139, R122 ;  /* 0x0000008bb78e7223 */ /* 0x040fe2000001007a */
[-C--:B------:R-:W-:Y:S01]  /*56f0*/  FMUL.FTZ R136, R136, R181.reuse ;  /* 0x000000b588887220 */ /* 0x080fe20000410000 */
[----:B------:R-:W-:Y:S01]  /*5700*/  FFMA.FTZ R188, R183, R188, R123 ;  /* 0x000000bcb7bc7223 */ /* 0x000fe2000001007b */
        /* <DEDUP_REMOVED lines=18> */
.L_x_16706:
[----:B------:R-:W-:Y:S05]  /*5830*/  BSYNC.RECONVERGENT B2 ;  /* 0x0000000000027941 */ /* 0x000fea0003800200 */
.L_x_16705:
        /* <DEDUP_REMOVED lines=34> */
.L_x_16708:
[----:B------:R-:W-:Y:S05]  /*5a60*/  BSYNC.RECONVERGENT B2 ;  /* 0x0000000000027941 */ /* 0x000fea0003800200 */
.L_x_16707:
        /* <DEDUP_REMOVED lines=34> */
.L_x_16710:
[----:B------:R-:W-:Y:S05]  /*5c90*/  BSYNC.RECONVERGENT B2 ;  /* 0x0000000000027941 */ /* 0x000fea0003800200 */
.L_x_16709:
        /* <DEDUP_REMOVED lines=33> */
.L_x_16696:
[----:B------:R-:W-:Y:S01]  /*5eb0*/  ISETP.NE.AND P6, PT, R188, RZ, PT ;  /* 0x000000ffbc00720c */ /* 0x000fe20003fc5270 */
        /* <DEDUP_REMOVED lines=10> */
[----:B-----5:R-:W-:Y:S02]  /*5f60*/  FFMA.FTZ R136, R183, R136, R104 ;  /* 0x00000088b7887223 */ /* 0x020fe40000010068 */
[----:B------:R-:W-:-:S02]  /*5f70*/  FADD.FTZ R188, R179, -R188 ;  /* 0x800000bcb3bc7221 */ /* 0x000fc40000010000 */
[----:B------:R-:W-:-:S04]  /*5f80*/  FMUL.FTZ R137, R136, R181 ;  /* 0x000000b588897220 */ /* 0x000fc80000410000 */
[----:B------:R-:W-:-:S05]  /*5f90*/  FMUL.FTZ R137, R137, UR14 ;  /* 0x0000000e89897c20 */ /* 0x000fca0008410000 */
[----:B------:R-:W-:Y:S01]  /*5fa0*/  SEL R140, R137, RZ, P6 ;  /* 0x000000ff898c7207 */ /* 0x000fe20003000000 */
[----:B------:R-:W-:Y:S01]  /*5fb0*/  FFMA.FTZ R137, R183, R138, R105 ;  /* 0x0000008ab7897223 */ /* 0x000fe20000010069 */
[----:B------:R-:W-:-:S03]  /*5fc0*/  LOP3.LUT P6, RZ, R4, 0xff00, RZ, 0xc0, !PT ;  /* 0x0000ff0004ff7812 */ /* 0x000fc600078cc0ff */
[----:B------:R-:W-:-:S04]  /*5fd0*/  FMUL.FTZ R138, R137, R181 ;  /* 0x000000b5898a7220 */ /* 0x000fc80000410000 */
[----:B------:R-:W-:Y:S01]  /*5fe0*/  FMUL.FTZ R138, R138, UR14 ;  /* 0x0000000e8a8a7c20 */ /* 0x000fe20008410000 */
[----:B-1----:R-:W-:-:S04]  /*5ff0*/  IMAD.WIDE.U32 R190, R184, 0x10, R190 ;  /* 0x00000010b8be7825 */ /* 0x002fc800078e00be */
[----:B------:R-:W-:Y:S01]  /*6000*/  SEL R141, R138, RZ, P6 ;  /* 0x000000ff8a8d7207 */ /* 0x000fe20003000000 */
[----:B------:R-:W-:Y:S01]  /*6010*/  FADD.FTZ R138, R164, -R139 ;  /* 0x8000008ba48a7221 */ /* 0x000fe20000010000 */
[----:B------:R-:W-:-:S03]  /*6020*/  LOP3.LUT P6, RZ, R4, 0xff0000, RZ, 0xc0, !PT ;  /* 0x00ff000004ff7812 */ /* 0x000fc600078cc0ff */
[----:B------:R-:W-:-:S04]  /*6030*/  FFMA.FTZ R138, R183, R138, R106 ;  /* 0x0000008ab78a7223 */ /* 0x000fc8000001006a */
[----:B------:R-:W-:-:S04]  /*6040*/  FMUL.FTZ R139, R138, R181 ;  /* 0x000000b58a8b7220 */ /* 0x000fc80000410000 */
[----:B------:R-:W-:-:S05]  /*6050*/  FMUL.FTZ R139, R139, UR14 ;  /* 0x0000000e8b8b7c20 */ /* 0x000fca0008410000 */
[----:B0-----:R-:W-:Y:S01]  /*6060*/  SEL R142, R139, RZ, P6 ;  /* 0x000000ff8b8e7207 */ /* 0x001fe20003000000 */
[----:B------:R-:W-:Y:S01]  /*6070*/  FFMA.FTZ R139, R183, R188, R107 ;  /* 0x000000bcb78b7223 */ /* 0x000fe2000001006b */
        /* <DEDUP_REMOVED lines=9> */
.L_x_16712:
[----:B------:R-:W-:Y:S05]  /*6110*/  BSYNC.RECONVERGENT B2 ;  /* 0x0000000000027941 */ /* 0x000fea0003800200 */
.L_x_16711:
[----:B------:R-:W-:Y:S01]  /*6120*/  ISETP.NE.AND P6, PT, R187, RZ, PT ;  /* 0x000000ffbb00720c */ /* 0x000fe20003fc5270 */
[----:B------:R-:W-:-:S12]  /*6130*/  BSSY.RECONVERGENT B2, `(.L_x_16713) ;  /* 0x0000025000027945 */ /* 0x000fd80003800200 */
[----:B------:R-:W-:Y:S05]  /*6140*/  @!P6 BRA `(.L_x_16714) ;  /* 0x00000000008ce947 */ /* 0x000fea0003800000 */
[----:B-1----:R-:W-:Y:S01]  /*6150*/  FFMA.FTZ R137, R7, R186, R185 ;  /* 0x000000ba07897223 */ /* 0x002fe200000100b9 */
[----:B------:R-:W-:Y:S01]  /*6160*/  LOP3.LUT P6, RZ, R6, 0xff, RZ, 0xc0, !PT ;  /* 0x000000ff06ff7812 */ /* 0x000fe200078cc0ff */
[----:B------:R-:W1:Y:S02]  /*6170*/  LDC.64 R190, c[0x0][0x478] ;  /* 0x00011e00ffbe7b82 */ /* 0x000e640000000a00 */
[----:B------:R-:W-:-:S04]  /*6180*/  FADD.FTZ R136, R8, -R137 ;  /* 0x8000008908887221 */ /* 0x000fc80000010000 */
[----:B-----5:R-:W-:-:S04]  /*6190*/  FFMA.FTZ R136, R183, R136, R108 ;  /* 0x00000088b7887223 */ /* 0x020fc8000001006c */
[----:B------:R-:W-:-:S04]  /*61a0*/  FMUL.FTZ R137, R136, R181 ;  /* 0x000000b588897220 */ /* 0x000fc80000410000 */
[----:B------:R-:W-:-:S05]  /*61b0*/  FMUL.FTZ R137, R137, UR14 ;  /* 0x0000000e89897c20 */ /* 0x000fca0008410000 */
[----:B------:R-:W-:Y:S01]  /*61c0*/  SEL R140, R137, RZ, P6 ;  /* 0x000000ff898c7207 */ /* 0x000fe20003000000 */
[----:B------:R-:W-:Y:S01]  /*61d0*/  FFMA.FTZ R137, R148, R186, R185 ;  /* 0x000000ba94897223 */ /* 0x000fe200000100b9 */
[----:B------:R-:W-:-:S03]  /*61e0*/  LOP3.LUT P6, RZ, R6, 0xff00, RZ, 0xc0, !PT ;  /* 0x0000ff0006ff7812 */ /* 0x000fc600078cc0ff */
[----:B------:R-:W-:Y:S01]  /*61f0*/  FADD.FTZ R138, R146, -R137 ;  /* 0x80000089928a7221 */ /* 0x000fe20000010000 */
[----:B-1----:R-:W-:-:S04]  /*6200*/  IMAD.WIDE.U32 R190, R184, 0x10, R190 ;  /* 0x00000010b8be7825 */ /* 0x002fc800078e00be */
[----:B------:R-:W-:-:S04]  /*6210*/  FFMA.FTZ R137, R183, R138, R109 ;  /* 0x0000008ab7897223 */ /* 0x000fc8000001006d */
[----:B------:R-:W-:-:S04]  /*6220*/  FMUL.FTZ R138, R137, R181 ;  /* 0x000000b5898a7220 */ /* 0x000fc80000410000 */
[----:B------:R-:W-:-:S05]  /*6230*/  FMUL.FTZ R138, R138, UR14 ;  /* 0x0000000e8a8a7c20 */ /* 0x000fca0008410000 */
[----:B------:R-:W-:Y:S01]  /*6240*/  SEL R141, R138, RZ, P6 ;  /* 0x000000ff8a8d7207 */ /* 0x000fe20003000000 */
[----:B------:R-:W-:Y:S01]  /*6250*/  FFMA.FTZ R138, R163, R186, R185 ;  /* 0x000000baa38a7223 */ /* 0x000fe200000100b9 */
[----:B------:R-:W-:-:S03]  /*6260*/  LOP3.LUT P6, RZ, R6, 0xff0000, RZ, 0xc0, !PT ;  /* 0x00ff000006ff7812 */ /* 0x000fc600078cc0ff */
[----:B------:R-:W-:-:S04]  /*6270*/  FADD.FTZ R138, R161, -R138 ;  /* 0x8000008aa18a7221 */ /* 0x000fc80000010000 */
[----:B------:R-:W-:-:S04]  /*6280*/  FFMA.FTZ R138, R183, R138, R110 ;  /* 0x0000008ab78a7223 */ /* 0x000fc8000001006e */
[----:B------:R-:W-:-:S04]  /*6290*/  FMUL.FTZ R139, R138, R181 ;  /* 0x000000b58a8b7220 */ /* 0x000fc80000410000 */
[----:B------:R-:W-:-:S05]  /*62a0*/  FMUL.FTZ R139, R139, UR14 ;  /* 0x0000000e8b8b7c20 */ /* 0x000fca0008410000 */
[----:B0-----:R-:W-:Y:S01]  /*62b0*/  SEL R142, R139, RZ, P6 ;  /* 0x000000ff8b8e7207 */ /* 0x001fe20003000000 */
[----:B------:R-:W-:Y:S01]  /*62c0*/  FFMA.FTZ R139, R180, R186, R185 ;  /* 0x000000bab48b7223 */ /* 0x000fe200000100b9 */
[----:B------:R-:W-:-:S03]  /*62d0*/  ISETP.GE.U32.AND P6, PT, R6, 0x1000000, PT ;  /* 0x010000000600780c */ /* 0x000fc60003fc6070 */
[----:B------:R-:W-:-:S04]  /*62e0*/  FADD.FTZ R188, R178, -R139 ;  /* 0x8000008bb2bc7221 */ /* 0x000fc80000010000 */
[----:B------:R-:W-:Y:S02]  /*62f0*/  FFMA.FTZ R139, R183, R188, R111 ;  /* 0x000000bcb78b7223 */ /* 0x000fe4000001006f */
        /* <DEDUP_REMOVED lines=8> */
.L_x_16714:
[----:B------:R-:W-:Y:S05]  /*6380*/  BSYNC.RECONVERGENT B2 ;  /* 0x0000000000027941 */ /* 0x000fea0003800200 */
.L_x_16713:
[----:B------:R-:W-:Y:S04]  /*6390*/  BSSY.RECONVERGENT B2, `(.L_x_16715) ;  /* 0x0000025000027945 */ /* 0x000fe80003800200 */
[----:B------:R-:W-:Y:S05]  /*63a0*/  @!P0 BRA `(.L_x_16716) ;  /* 0x00000000008c8947 */ /* 0x000fea0003800000 */
[-CC-:B-12---:R-:W-:Y:S01]  /*63b0*/  FFMA.FTZ R137, R11, R186.reuse, R185.reuse ;  /* 0x000000ba0b897223 */ /* 0x186fe200000100b9 */
[-CC-:B------:R-:W-:Y:S01]  /*63c0*/  FFMA.FTZ R138, R144, R186.reuse, R185.reuse ;  /* 0x000000ba908a7223 */ /* 0x180fe200000100b9 */
[-CC-:B------:R-:W-:Y:S01]  /*63d0*/  FFMA.FTZ R139, R157, R186.reuse, R185.reuse ;  /* 0x000000ba9d8b7223 */ /* 0x180fe200000100b9 */
[----:B------:R-:W-:Y:S01]  /*63e0*/  FFMA.FTZ R140, R174, R186, R185 ;  /* 0x000000baae8c7223 */ /* 0x000fe200000100b9 */
[----:B------:R-:W-:Y:S01]  /*63f0*/  FADD.FTZ R136, R10, -R137 ;  /* 0x800000890a887221 */ /* 0x000fe20000010000 */
[----:B------:R-:W-:Y:S01]  /*6400*/  FADD.FTZ R138, R145, -R138 ;  /* 0x8000008a918a7221 */ /* 0x000fe20000010000 */
[----:B------:R-:W1:Y:S01]  /*6410*/  LDC.64 R190, c[0x0][0x478] ;  /* 0x00011e00ffbe7b82 */ /* 0x000e620000000a00 */
[----:B------:R-:W-:Y:S01]  /*6420*/  FADD.FTZ R141, R162, -R139 ;  /* 0x8000008ba28d7221 */ /* 0x000fe20000010000 */
[C---:B-----5:R-:W-:Y:S01]  /*6430*/  FFMA.FTZ R136, R183.reuse, R136, R112 ;  /* 0x00000088b7887223 */ /* 0x060fe20000010070 */
[----:B------:R-:W-:Y:S01]  /*6440*/  FFMA.FTZ R137, R183, R138, R113 ;  /* 0x0000008ab7897223 */ /* 0x000fe20000010071 */
[----:B0-----:R-:W-:Y:S01]  /*6450*/  FADD.FTZ R142, R177, -R140 ;  /* 0x8000008cb18e7221 */ /* 0x001fe20000010000 */
[----:B------:R-:W-:Y:S01]  /*6460*/  FFMA.FTZ R138, R183, R141, R114 ;  /* 0x0000008db78a7223 */ /* 0x000fe20000010072 */
[-C--:B------:R-:W-:Y:S01]  /*6470*/  FMUL.FTZ R139, R136, R181.reuse ;  /* 0x000000b5888b7220 */ /* 0x080fe20000410000 */
[-C--:B------:R-:W-:Y:S01]  /*6480*/  FMUL.FTZ R141, R137, R181.reuse ;  /* 0x000000b5898d7220 */ /* 0x080fe20000410000 */
[----:B------:R-:W0:Y:S01]  /*6490*/  LDC.64 R188, c[0x0][0x468] ;  /* 0x00011a00ffbc7b82 */ /* 0x000e220000000a00 */
[----:B------:R-:W-:Y:S01]  /*64a0*/  LOP3.LUT P0, RZ, R9, 0xff, RZ, 0xc0, !PT ;  /* 0x000000ff09ff7812 */ /* 0x000fe2000780c0ff */
[----:B------:R-:W-:Y:S01]  /*64b0*/  FMUL.FTZ R140, R139, UR14 ;  /* 0x0000000e8b8c7c20 */ /* 0x000fe20008410000 */
[----:B------:R-:W-:Y:S01]  /*64c0*/  FFMA.FTZ R139, R183, R142, R115 ;  /* 0x0000008eb78b7223 */ /* 0x000fe20000010073 */
[----:B------:R-:W-:Y:S01]  /*64d0*/  FMUL.FTZ R141, R141, UR14 ;  /* 0x0000000e8d8d7c20 */ /* 0x000fe20008410000 */
[----:B------:R-:W-:-:S02]  /*64e0*/  FMUL.FTZ R142, R138, R181 ;  /* 0x000000b58a8e7220 */ /* 0x000fc40000410000 */
[----:B------:R-:W-:Y:S01]  /*64f0*/  SEL R140, R140, RZ, P0 ;  /* 0x000000ff8c8c7207 */ /* 0x000fe20000000000 */
[----:B------:R-:W-:Y:S01]  /*6500*/  FMUL.FTZ R143, R139, R181 ;  /* 0x000000b58b8f7220 */ /* 0x000fe20000410000 */
[----:B------:R-:W-:Y:S01]  /*6510*/  LOP3.LUT P0, RZ, R9, 0xff00, RZ, 0xc0, !PT ;  /* 0x0000ff0009ff7812 */ /* 0x000fe2000780c0ff */
[----:B------:R-:W-:Y:S02]  /*6520*/  FMUL.FTZ R142, R142, UR14 ;  /* 0x0000000e8e8e7c20 */ /* 0x000fe40008410000 */
[----:B------:R-:W-:Y:S01]  /*6530*/  FMUL.FTZ R143, R143, UR14 ;  /* 0x0000000e8f8f7c20 */ /* 0x000fe20008410000 */
[----:B------:R-:W-:Y:S02]  /*6540*/  SEL R141, R141, RZ, P0 ;  /* 0x000000ff8d8d7207 */ /* 0x000fe40000000000 */
[----:B------:R-:W-:Y:S01]  /*6550*/  LOP3.LUT P0, RZ, R9, 0xff0000, RZ, 0xc0, !PT ;  /* 0x00ff000009ff7812 */ /* 0x000fe2000780c0ff */
[----:B-1----:R-:W-:-:S03]  /*6560*/  IMAD.WIDE.U32 R190, R184, 0x10, R190 ;  /* 0x00000010b8be7825 */ /* 0x002fc600078e00be */
[----:B------:R-:W-:Y:S02]  /*6570*/  SEL R142, R142, RZ, P0 ;  /* 0x000000ff8e8e7207 */ /* 0x000fe40000000000 */
[----:B------:R-:W-:Y:S01]  /*6580*/  ISETP.GE.U32.AND P0, PT, R9, 0x1000000, PT ;  /* 0x010000000900780c */ /* 0x000fe20003f06070 */
[----:B------:R3:W-:Y:S01]  /*6590*/  STG.E.128 desc[UR6][R190.64], R136 ;  /* 0x00000088be007986 */ /* 0x0007e2000c101d06 */
[C---:B0-----:R-:W-:Y:S02]  /*65a0*/  IMAD.WIDE.U32 R188, R184.reuse, 0x10, R188 ;  /* 0x00000010b8bc7825 */ /* 0x041fe400078e00bc */
[----:B------:R-:W-:Y:S02]  /*65b0*/  SEL R143, R143, RZ, P0 ;  /* 0x000000ff8f8f7207 */ /* 0x000fe40000000000 */
[----:B------:R-:W-:-:S03]  /*65c0*/  IADD3 R184, PT, PT, R184, 0x20, RZ ;  /* 0x00000020b8b87810 */ /* 0x000fc60007ffe0ff */
[----:B------:R3:W-:Y:S04]  /*65d0*/  STG.E.128 desc[UR6][R188.64], R140 ;  /* 0x0000008cbc007986 */ /* 0x0007e8000c101d06 */
.L_x_16716:
[----:B------:R-:W-:Y:S05]  /*65e0*/  BSYNC.RECONVERGENT B2 ;  /* 0x0000000000027941 */ /* 0x000fea0003800200 */
.L_x_16715:
        /* <DEDUP_REMOVED lines=9> */
[----:B0-----:R-:W-:Y:S01]  /*6680*/  FADD.FTZ R142, R175, -R140 ;  /* 0x8000008caf8e7221 */ /* 0x001fe20000010000 */
[C---:B-----5:R-:W-:Y:S01]  /*6690*/  FFMA.FTZ R136, R183.reuse, R136, R116 ;  /* 0x00000088b7887223 */ /* 0x060fe20000010074 */
[----:B------:R-:W-:Y:S01]  /*66a0*/  FADD.FTZ R139, R160, -R137 ;  /* 0x80000089a08b7221 */ /* 0x000fe20000010000 */
[----:B------:R-:W0:Y:S01]  /*66b0*/  LDC.64 R188, c[0x0][0x468] ;  /* 0x00011a00ffbc7b82 */ /* 0x000e220000000a00 */
[C---:B------:R-:W-:Y:S01]  /*66c0*/  FFMA.FTZ R137, R183.reuse, R138, R117 ;  /* 0x0000008ab7897223 */ /* 0x040fe20000010075 */
[----:B------:R-:W-:Y:S01]  /*66d0*/  FMUL.FTZ R140, R136, R181 ;  /* 0x000000b5888c7220 */ /* 0x000fe20000410000 */
[C---:B------:R-:W-:Y:S01]  /*66e0*/  FFMA.FTZ R138, R183.reuse, R139, R118 ;  /* 0x0000008bb78a7223 */ /* 0x040fe20000010076 */
[----:B------:R-:W-:Y:S01]  /*66f0*/  FFMA.FTZ R139, R183, R142, R119 ;  /* 0x0000008eb78b7223 */ /* 0x000fe20000010077 */
        /* <DEDUP_REMOVED lines=20> */
.L_x_16718:
[----:B------:R-:W-:Y:S05]  /*6840*/  BSYNC.RECONVERGENT B2 ;  /* 0x0000000000027941 */ /* 0x000fea0003800200 */
.L_x_16717:
        /* <DEDUP_REMOVED lines=10> */
[C---:B-----5:R-:W-:Y:S01]  /*68f0*/  FFMA.FTZ R136, R183.reuse, R136, R120 ;  /* 0x00000088b7887223 */ /* 0x060fe20000010078 */
[----:B------:R-:W0:Y:S01]  /*6900*/  LDC.64 R188, c[0x0][0x468] ;  /* 0x00011a00ffbc7b82 */ /* 0x000e220000000a00 */
[----:B------:R-:W-:Y:S01]  /*6910*/  FADD.FTZ R139, R158, -R137 ;  /* 0x800000899e8b7221 */ /* 0x000fe20000010000 */
[----:B------:R-:W-:Y:S01]  /*6920*/  FFMA.FTZ R137, R183, R138, R121 ;  /* 0x0000008ab7897223 */ /* 0x000fe20000010079 */
[----:B------:R-:W-:Y:S01]  /*6930*/  FMUL.FTZ R140, R136, R181 ;  /* 0x000000b5888c7220 */ /* 0x000fe20000410000 */
[----:B------:R-:W-:Y:S01]  /*6940*/  LOP3.LUT P2, RZ, R17, 0xff, RZ, 0xc0, !PT ;  /* 0x000000ff11ff7812 */ /* 0x000fe2000784c0ff */
[C---:B------:R-:W-:Y:S01]  /*6950*/  FFMA.FTZ R138, R183.reuse, R139, R122 ;  /* 0x0000008bb78a7223 */ /* 0x040fe2000001007a */
[----:B------:R-:W-:Y:S01]  /*6960*/  FFMA.FTZ R139, R183, R142, R123 ;  /* 0x0000008eb78b7223 */ /* 0x000fe2000001007b */
        /* <DEDUP_REMOVED lines=15> */
[C---:B0-----:R-:W-:Y:S01]  /*6a60*/  IMAD.WIDE.U32 R188, R184.reuse, 0x10, R188 ;  /* 0x00000010b8bc7825 */ /* 0x041fe200078e00bc */
[----:B------:R-:W-:Y:S02]  /*6a70*/  SEL R143, R143, RZ, P2 ;  /* 0x000000ff8f8f7207 */ /* 0x000fe40001000000 */
[----:B------:R-:W-:-:S03]  /*6a80*/  IADD3 R184, PT, PT, R184, 0x20, RZ ;  /* 0x00000020b8b87810 */ /* 0x000fc60007ffe0ff */
[----:B------:R1:W-:Y:S04]  /*6a90*/  STG.E.128 desc[UR6][R188.64], R140 ;  /* 0x0000008cbc007986 */ /* 0x0003e8000c101d06 */
.L_x_16720:
[----:B------:R-:W-:Y:S05]  /*6aa0*/  BSYNC.RECONVERGENT B2 ;  /* 0x0000000000027941 */ /* 0x000fea0003800200 */
.L_x_16719:
        /* <DEDUP_REMOVED lines=10> */
[----:B------:R-:W2:Y:S01]  /*6b50*/  LDC.64 R188, c[0x0][0x468] ;  /* 0x00011a00ffbc7b82 */ /* 0x000ea20000000a00 */
[----:B------:R-:W-:Y:S01]  /*6b60*/  FADD.FTZ R140, R171, -R140 ;  /* 0x8000008cab8c7221 */ /* 0x000fe20000010000 */
[C---:B-----5:R-:W-:Y:S01]  /*6b70*/  FFMA.FTZ R137, R183.reuse, R138, R125 ;  /* 0x0000008ab7897223 */ /* 0x060fe2000001007d */
[C---:B------:R-:W-:Y:S01]  /*6b80*/  FFMA.FTZ R138, R183.reuse, R139, R126 ;  /* 0x0000008bb78a7223 */ /* 0x040fe2000001007e */
[C---:B------:R-:W-:Y:S01]  /*6b90*/  FFMA.FTZ R136, R183.reuse, R136, R124 ;  /* 0x00000088b7887223 */ /* 0x040fe2000001007c */
[----:B------:R-:W-:Y:S01]  /*6ba0*/  FFMA.FTZ R139, R183, R140, R127 ;  /* 0x0000008cb78b7223 */ /* 0x000fe2000001007f */
[-C--:B------:R-:W-:Y:S01]  /*6bb0*/  FMUL.FTZ R141, R137, R181.reuse ;  /* 0x000000b5898d7220 */ /* 0x080fe20000410000 */
[-C--:B0-----:R-:W-:Y:S01]  /*6bc0*/  FMUL.FTZ R142, R138, R181.reuse ;  /* 0x000000b58a8e7220 */ /* 0x081fe20000410000 */
        /* <DEDUP_REMOVED lines=8> */
[----:B-1----:R-:W-:Y:S01]  /*6c50*/  IMAD.WIDE.U32 R190, R184, 0x10, R190 ;  /* 0x00000010b8be7825 */ /* 0x002fe200078e00be */
[C---:B------:R-:W-:Y:S02]  /*6c60*/  LOP3.LUT P2, RZ, R22.reuse, 0xff0000, RZ, 0xc0, !PT ;  /* 0x00ff000016ff7812 */ /* 0x040fe4000784c0ff */
[----:B------:R-:W-:Y:S02]  /*6c70*/  ISETP.GE.U32.AND P3, PT, R22, 0x1000000, PT ;  /* 0x010000001600780c */ /* 0x000fe40003f66070 */
[----:B------:R-:W-:Y:S01]  /*6c80*/  SEL R140, R140, RZ, P0 ;  /* 0x000000ff8c8c7207 */ /* 0x000fe20000000000 */
[----:B------:R0:W-:Y:S01]  /*6c90*/  STG.E.128 desc[UR6][R190.64], R136 ;  /* 0x00000088be007986 */ /* 0x0001e2000c101d06 */
[----:B--2---:R-:W-:Y:S01]  /*6ca0*/  IMAD.WIDE.U32 R188, R184, 0x10, R188 ;  /* 0x00000010b8bc7825 */ /* 0x004fe200078e00bc */
[----:B------:R-:W-:Y:S02]  /*6cb0*/  SEL R141, R141, RZ, P1 ;  /* 0x000000ff8d8d7207 */ /* 0x000fe40000800000 */
[----:B------:R-:W-:-:S02]  /*6cc0*/  SEL R142, R142, RZ, P2 ;  /* 0x000000ff8e8e7207 */ /* 0x000fc40001000000 */
[----:B------:R-:W-:Y:S02]  /*6cd0*/  SEL R143, R143, RZ, P3 ;  /* 0x000000ff8f8f7207 */ /* 0x000fe40001800000 */
[----:B------:R-:W-:-:S03]  /*6ce0*/  IADD3 R184, PT, PT, R184, 0x20, RZ ;  /* 0x00000020b8b87810 */ /* 0x000fc60007ffe0ff */
[----:B------:R0:W-:Y:S04]  /*6cf0*/  STG.E.128 desc[UR6][R188.64], R140 ;  /* 0x0000008cbc007986 */ /* 0x0001e8000c101d06 */
.L_x_16722:
[----:B------:R-:W-:Y:S05]  /*6d00*/  BSYNC.RECONVERGENT B2 ;  /* 0x0000000000027941 */ /* 0x000fea0003800200 */
.L_x_16721:
        /* <DEDUP_REMOVED lines=37> */
.L_x_16724:
[----:B------:R-:W-:Y:S05]  /*6f60*/  BSYNC.RECONVERGENT B2 ;  /* 0x0000000000027941 */ /* 0x000fea0003800200 */
.L_x_16723:
        /* <DEDUP_REMOVED lines=11> */
[----:B------:R-:W-:-:S02]  /*7020*/  LOP3.LUT P0, RZ, R32, 0xff, RZ, 0xc0, !PT ;  /* 0x000000ff20ff7812 */ /* 0x000fc4000780c0ff */
[C---:B------:R-:W-:Y:S02]  /*7030*/  LOP3.LUT P1, RZ, R32.reuse, 0xff00, RZ, 0xc0, !PT ;  /* 0x0000ff0020ff7812 */ /* 0x040fe4000782c0ff */
[C---:B------:R-:W-:Y:S02]  /*7040*/  ISETP.GE.U32.AND P3, PT, R32.reuse, 0x1000000, PT ;  /* 0x010000002000780c */ /* 0x040fe40003f66070 */
[----:B------:R-:W-:Y:S01]  /*7050*/  LOP3.LUT P2, RZ, R32, 0xff0000, RZ, 0xc0, !PT ;  /* 0x00ff000020ff7812 */ /* 0x000fe2000784c0ff */
[----:B0-----:R-:W-:-:S04]  /*7060*/  IMAD.WIDE.U32 R186, R184, 0x10, R138 ;  /* 0x00000010b8ba7825 */ /* 0x001fc800078e008a */
[C---:B-----5:R-:W-:Y:S01]  /*7070*/  FFMA.FTZ R139, R183.reuse, R142, R135 ;  /* 0x0000008eb78b7223 */ /* 0x060fe20000010087 */
[----:B------:R-:W-:-:S03]  /*7080*/  FFMA.FTZ R138, R183, R143, R134 ;  /* 0x0000008fb78a7223 */ /* 0x000fc60000010086 */
[----:B------:R-:W-:Y:S01]  /*7090*/  FMUL.FTZ R142, R139, R181 ;  /* 0x000000b58b8e7220 */ /* 0x000fe20000410000 */
[----:B-1----:R-:W-:-:S04]  /*70a0*/  IMAD.WIDE.U32 R184, R184, 0x10, R136 ;  /* 0x00000010b8b87825 */ /* 0x002fc800078e0088 */
[C---:B------:R-:W-:Y:S01]  /*70b0*/  FFMA.FTZ R136, R183.reuse, R141, R132 ;  /* 0x0000008db7887223 */ /* 0x040fe20000010084 */
[----:B------:R-:W-:Y:S01]  /*70c0*/  FFMA.FTZ R137, R183, R140, R133 ;  /* 0x0000008cb7897223 */ /* 0x000fe20000010085 */
[----:B------:R-:W-:Y:S02]  /*70d0*/  FMUL.FTZ R143, R142, UR14 ;  /* 0x0000000e8e8f7c20 */ /* 0x000fe40008410000 */
[-C--:B------:R-:W-:Y:S01]  /*70e0*/  FMUL.FTZ R140, R136, R181.reuse ;  /* 0x000000b5888c7220 */ /* 0x080fe20000410000 */
[-C--:B------:R-:W-:Y:S01]  /*70f0*/  FMUL.FTZ R141, R137, R181.reuse ;  /* 0x000000b5898d7220 */ /* 0x080fe20000410000 */
[----:B------:R-:W-:Y:S01]  /*7100*/  FMUL.FTZ R181, R138, R181 ;  /* 0x000000b58ab57220 */ /* 0x000fe20000410000 */
[----:B------:R-:W-:Y:S01]  /*7110*/  SEL R143, R143, RZ, P3 ;  /* 0x000000ff8f8f7207 */ /* 0x000fe20001800000 */
[----:B------:R-:W-:Y:S01]  /*7120*/  FMUL.FTZ R140, R140, UR14 ;  /* 0x0000000e8c8c7c20 */ /* 0x000fe20008410000 */
[----:B------:R-:W-:Y:S01]  /*7130*/  FMUL.FTZ R141, R141, UR14 ;  /* 0x0000000e8d8d7c20 */ /* 0x000fe20008410000 */
[----:B------:R-:W-:Y:S01]  /*7140*/  FMUL.FTZ R142, R181, UR14 ;  /* 0x0000000eb58e7c20 */ /* 0x000fe20008410000 */
[----:B------:R0:W-:Y:S02]  /*7150*/  STG.E.128 desc[UR6][R186.64], R136 ;  /* 0x00000088ba007986 */ /* 0x0001e4000c101d06 */
[----:B------:R-:W-:-:S02]  /*7160*/  SEL R140, R140, RZ, P0 ;  /* 0x000000ff8c8c7207 */ /* 0x000fc40000000000 */
[----:B------:R-:W-:Y:S02]  /*7170*/  SEL R141, R141, RZ, P1 ;  /* 0x000000ff8d8d7207 */ /* 0x000fe40000800000 */
[----:B------:R-:W-:-:S05]  /*7180*/  SEL R142, R142, RZ, P2 ;  /* 0x000000ff8e8e7207 */ /* 0x000fca0001000000 */
[----:B------:R0:W-:Y:S02]  /*7190*/  STG.E.128 desc[UR6][R184.64], R140 ;  /* 0x0000008cb8007986 */ /* 0x0001e4000c101d06 */
.L_x_16681:
[----:B------:R-:W-:Y:S05]  /*71a0*/  BSYNC.RECONVERGENT B1 ;  /* 0x0000000000017941 */ /* 0x000fea0003800200 */
.L_x_16664:
[----:B01234-:R-:W0:Y:S02]  /*71b0*/  LDC.64 R136, c[0x0][0x380] ;  /* 0x0000e000ff887b82 */ /* 0x01fe240000000a00 */
[----:B0-----:R-:W-:-:S04]  /*71c0*/  LEA R5, R136, R5, 0x2 ;  /* 0x0000000588057211 */ /* 0x001fc800078e10ff */
[----:B------:R-:W-:-:S13]  /*71d0*/  ISETP.GE.AND P0, PT, R5, R137, PT ;  /* 0x000000890500720c */ /* 0x000fda0003f06270 */
[----:B------:R-:W-:Y:S05]  /*71e0*/  @!P0 BRA `(.L_x_16725) ;  /* 0xffffff9800508947 */ /* 0x000fea000383ffff */
.L_x_16646:
[----:B------:R-:W-:Y:S05]  /*71f0*/  BSYNC B0 ;  /* 0x0000000000007941 */ /* 0x000fea0003800000 */
.L_x_16645:
        /* <DEDUP_REMOVED lines=66> */
[----:B--2---:R-:W-:-:S03]  /*7620*/  FADD.FTZ R13, RZ, R13 ;  /* 0x0000000dff0d7221 */ /* 0x004fc60000010000 */
        /* <DEDUP_REMOVED lines=18> */
[----:B--2---:R-:W-:Y:S01]  /*7750*/  FADD.FTZ R7, R7, R30 ;  /* 0x0000001e07077221 */ /* 0x004fe20000010000 */
[----:B-1----:R-:W-:Y:S01]  /*7760*/  FADD.FTZ R31, R8, R31 ;  /* 0x0000001f081f7221 */ /* 0x002fe20000010000 */
        /* <DEDUP_REMOVED lines=10> */
[----:B0-----:R-:W-:-:S03]  /*7810*/  IMAD R41, R2, UR4, RZ ;  /* 0x0000000402297c24 */ /* 0x001fc6000f8e02ff */
[----:B------:R-:W-:Y:S02]  /*7820*/  STS.128 [R3+0xa00], R60 ;  /* 0x000a003c03007388 */ /* 0x000fe40000000c00 */
[----:B------:R-:W-:Y:S02]  /*7830*/  IADD3 R0, P0, PT, R41, R0, RZ ;  /* 0x0000000029007210 */ /* 0x000fe40007f1e0ff */
[----:B------:R-:W-:Y:S02]  /*7840*/  STS.128 [R3+0xc00], R64 ;  /* 0x000c004003007388 */ /* 0x000fe40000000c00 */
[----:B------:R-:W-:Y:S02]  /*7850*/  SHF.L.U32 R43, R0, 0x2, RZ ;  /* 0x00000002002b7819 */ /* 0x000fe400000006ff */
        /* <DEDUP_REMOVED lines=154> */
.L_x_16663:
        /* <DEDUP_REMOVED lines=8> */
.L_x_16727:
[----:B------:R-:W-:Y:S05]  /*8280*/  BSYNC B1 ;  /* 0x0000000000017941 */ /* 0x000fea0003800000 */
.L_x_16726:
        /* <DEDUP_REMOVED lines=8> */
.L_x_16728:
[----:B------:R-:W-:-:S05]  /*8310*/  FADD.FTZ R136, R136, R189 ;  /* 0x000000bd88887221 */ /* 0x000fca0000010000 */
[----:B------:R-:W-:Y:S01]  /*8320*/  MOV R208, R136 ;  /* 0x0000008800d07202 */ /* 0x000fe20000000f00 */
[----:B------:R-:W-:Y:S01]  /*8330*/  HFMA2 R191, -RZ, RZ, 0, 1.1920928955078125e-07 ;  /* 0x00000002ffbf7431 */ /* 0x000fe200000001ff */
[----:B------:R-:W-:-:S07]  /*8340*/  MOV R137, R190 ;  /* 0x000000be00897202 */ /* 0x000fce0000000f00 */
[----:B------:R-:W-:Y:S05]  /*8350*/  WARPSYNC.COLLECTIVE R185, `(.L_x_16729) ;  /* 0x00000000b9087348 */ /* 0x000fea0003c00000 */
[----:B------:R0:W1:Y:S02]  /*8360*/  SHFL.BFLY P6, R190, R208, R191, R210 ;  /* 0x0c0000bfd0be7389 */ /* 0x00006400000c00d2 */
[----:B01----:R-:W-:Y:S05]  /*8370*/  ENDCOLLECTIVE ;  /* 0x000000000000791b */ /* 0x003fea0003800000 */
.L_x_16729:
[----:B------:R-:W-:-:S05]  /*8380*/  FADD.FTZ R137, R137, R186 ;  /* 0x000000ba89897221 */ /* 0x000fca0000010000 */
[----:B------:R-:W-:Y:S02]  /*8390*/  MOV R208, R137 ;  /* 0x0000008900d07202 */ /* 0x000fe40000000f00 */
[----:B------:R-:W-:-:S07]  /*83a0*/  MOV R139, R190 ;  /* 0x000000be008b7202 */ /* 0x000fce0000000f00 */
[----:B------:R-:W-:Y:S05]  /*83b0*/  WARPSYNC.COLLECTIVE R185, `(.L_x_16730) ;  /* 0x00000000b9087348 */ /* 0x000fea0003c00000 */
[----:B------:R0:W1:Y:S02]  /*83c0*/  SHFL.BFLY P6, R190, R208, R191, R210 ;  /* 0x0c0000bfd0be7389 */ /* 0x00006400000c00d2 */
[----:B01----:R-:W-:Y:S05]  /*83d0*/  ENDCOLLECTIVE ;  /* 0x000000000000791b */ /* 0x003fea0003800000 */
.L_x_16730:
[----:B------:R-:W-:-:S05]  /*83e0*/  FADD.FTZ R139, R136, R139 ;  /* 0x0000008b888b7221 */ /* 0x000fca0000010000 */
[----:B------:R-:W-:Y:S01]  /*83f0*/  MOV R208, R139 ;  /* 0x0000008b00d07202 */ /* 0x000fe20000000f00 */
[----:B------:R-:W-:Y:S01]  /*8400*/  HFMA2 R191, -RZ, RZ, 0, 2.384185791015625e-07 ;  /* 0x00000004ffbf7431 */ /* 0x000fe200000001ff */
[----:B------:R-:W-:-:S07]  /*8410*/  MOV R138, R190 ;  /* 0x000000be008a7202 */ /* 0x000fce0000000f00 */
[----:B------:R-:W-:Y:S05]  /*8420*/  WARPSYNC.COLLECTIVE R185, `(.L_x_16731) ;  /* 0x00000000b9087348 */ /* 0x000fea0003c00000 */
[----:B------:R0:W1:Y:S02]  /*8430*/  SHFL.BFLY P6, R190, R208, R191, R210 ;  /* 0x0c0000bfd0be7389 */ /* 0x00006400000c00d2 */
[----:B01----:R-:W-:Y:S05]  /*8440*/  ENDCOLLECTIVE ;  /* 0x000000000000791b */ /* 0x003fea0003800000 */
.L_x_16731:
[----:B------:R-:W-:-:S05]  /*8450*/  FADD.FTZ R138, R137, R138 ;  /* 0x0000008a898a7221 */ /* 0x000fca0000010000 */
[----:B------:R-:W-:Y:S02]  /*8460*/  MOV R208, R138 ;  /* 0x0000008a00d07202 */ /* 0x000fe40000000f00 */
[----:B------:R-:W-:-:S07]  /*8470*/  MOV R140, R190 ;  /* 0x000000be008c7202 */ /* 0x000fce0000000f00 */
[----:B------:R-:W-:Y:S05]  /*8480*/  WARPSYNC.COLLECTIVE R185, `(.L_x_16732) ;  /* 0x00000000b9087348 */ /* 0x000fea0003c00000 */
[----:B------:R0:W1:Y:S02]  /*8490*/  SHFL.BFLY P6, R190, R208, R191, R210 ;  /* 0x0c0000bfd0be7389 */ /* 0x00006400000c00d2 */
[----:B01----:R-:W-:Y:S05]  /*84a0*/  ENDCOLLECTIVE ;  /* 0x000000000000791b */ /* 0x003fea0003800000 */
.L_x_16732:
[----:B------:R-:W-:-:S05]  /*84b0*/  FADD.FTZ R140, R139, R140 ;  /* 0x0000008c8b8c7221 */ /* 0x000fca0000010000 */
[----:B------:R-:W-:Y:S01]  /*84c0*/  MOV R208, R140 ;  /* 0x0000008c00d07202 */ /* 0x000fe20000000f00 */
[----:B------:R-:W-:Y:S01]  /*84d0*/  HFMA2 R191, -RZ, RZ, 0, 4.76837158203125e-07 ;  /* 0x00000008ffbf7431 */ /* 0x000fe200000001ff */
[----:B------:R-:W-:-:S07]  /*84e0*/  MOV R141, R190 ;  /* 0x000000be008d7202 */ /* 0x000fce0000000f00 */
[----:B------:R-:W-:Y:S05]  /*84f0*/  WARPSYNC.COLLECTIVE R185, `(.L_x_16733) ;  /* 0x00000000b9087348 */ /* 0x000fea0003c00000 */
[----:B------:R0:W1:Y:S02]  /*8500*/  SHFL.BFLY P6, R190, R208, R191, R210 ;  /* 0x0c0000bfd0be7389 */ /* 0x00006400000c00d2 */
[----:B01----:R-:W-:Y:S05]  /*8510*/  ENDCOLLECTIVE ;  /* 0x000000000000791b */ /* 0x003fea0003800000 */
.L_x_16733:
[----:B------:R-:W-:-:S05]  /*8520*/  FADD.FTZ R141, R138, R141 ;  /* 0x0000008d8a8d7221 */ /* 0x000fca0000010000 */
[----:B------:R-:W-:Y:S02]  /*8530*/  MOV R208, R141 ;  /* 0x0000008d00d07202 */ /* 0x000fe40000000f00 */
[----:B------:R-:W-:-:S07]  /*8540*/  MOV R143, R190 ;  /* 0x000000be008f7202 */ /* 0x000fce0000000f00 */
[----:B------:R-:W-:Y:S05]  /*8550*/  WARPSYNC.COLLECTIVE R185, `(.L_x_16734) ;  /* 0x00000000b9087348 */ /* 0x000fea0003c00000 */
[----:B------:R0:W1:Y:S02]  /*8560*/  SHFL.BFLY P6, R190, R208, R191, R210 ;  /* 0x0c0000bfd0be7389 */ /* 0x00006400000c00d2 */
[----:B01----:R-:W-:Y:S05]  /*8570*/  ENDCOLLECTIVE ;  /* 0x000000000000791b */ /* 0x003fea0003800000 */
.L_x_16734:
[----:B------:R-:W-:-:S05]  /*8580*/  FADD.FTZ R143, R140, R143 ;  /* 0x0000008f8c8f7221 */ /* 0x000fca0000010000 */
[----:B------:R-:W-:Y:S01]  /*8590*/  MOV R208, R143 ;  /* 0x0000008f00d07202 */ /* 0x000fe20000000f00 */
[----:B------:R-:W-:Y:S01]  /*85a0*/  HFMA2 R191, -RZ, RZ, 0, 9.5367431640625e-07 ;  /* 0x00000010ffbf7431 */ /* 0x000fe200000001ff */
[----:B------:R-:W-:-:S07]  /*85b0*/  MOV R142, R190 ;  /* 0x000000be008e7202 */ /* 0x000fce0000000f00 */
[----:B------:R-:W-:Y:S05]  /*85c0*/  WARPSYNC.COLLECTIVE R185, `(.L_x_16735) ;  /* 0x00000000b9087348 */ /* 0x000fea0003c00000 */
[----:B------:R0:W1:Y:S02]  /*85d0*/  SHFL.BFLY P6, R190, R208, R191, R210 ;  /* 0x0c0000bfd0be7389 */ /* 0x00006400000c00d2 */
[----:B01----:R-:W-:Y:S05]  /*85e0*/  ENDCOLLECTIVE ;  /* 0x000000000000791b */ /* 0x003fea0003800000 */
.L_x_16735:
[----:B------:R-:W-:-:S05]  /*85f0*/  FADD.FTZ R142, R141, R142 ;  /* 0x0000008e8d8e7221 */ /* 0x000fca0000010000 */
[----:B------:R-:W-:Y:S02]  /*8600*/  MOV R208, R142 ;  /* 0x0000008e00d07202 */ /* 0x000fe40000000f00 */
[----:B------:R-:W-:-:S07]  /*8610*/  MOV R136, R190 ;  /* 0x000000be00887202 */ /* 0x000fce0000000f00 */
[----:B------:R-:W-:Y:S05]  /*8620*/  WARPSYNC.COLLECTIVE R185, `(.L_x_16736) ;  /* 0x00000000b9087348 */ /* 0x000fea0003c00000 */
[----:B------:R0:W1:Y:S02]  /*8630*/  SHFL.BFLY P6, R190, R208, R191, R210 ;  /* 0x0c0000bfd0be7389 */ /* 0x00006400000c00d2 */
[----:B01----:R-:W-:Y:S05]  /*8640*/  ENDCOLLECTIVE ;  /* 0x000000000000791b */ /* 0x003fea0003800000 */
.L_x_16736:
[----:B------:R-:W-:Y:S01]  /*8650*/  MOV R137, R190 ;  /* 0x000000be00897202 */ /* 0x000fe20000000f00 */
[----:B------:R-:W-:Y:S06]  /*8660*/  BRA `(.L_x_16737) ;  /* 0xffffffa0004c7947 */ /* 0x000fec000383ffff */
.L_x_16738:
        /* <DEDUP_REMOVED lines=9> */
.L_x_20114:


//--------------------- .text._ZN10layer_norm13ln_bwd_kernelINS_13Kernel_traitsI6__halfffffjLj1024ELj1ELj4ELj1ELj16ENS_18Kernel_traits_baseILj1024ES2_ffffjLj128EEEEELb1ELb0ELb0ELb1EEEvNS_9BwdParamsE --------------------------
	.section	.text._ZN10layer_norm13ln_bwd_kernelINS_13Kernel_traitsI6__halfffffjLj1024ELj1ELj4ELj1ELj16ENS_18Kernel_traits_baseILj1024ES2_ffffjLj128EEEEELb1ELb0ELb0ELb1EEEvNS_9BwdParamsE,"ax",@progbits
	.align	128
        .global         _ZN10layer_norm13ln_bwd_kernelINS_13Kernel_traitsI6__halfffffjLj1024ELj1ELj4ELj1ELj16ENS_18Kernel_traits_baseILj1024ES2_ffffjLj128EEEEELb1ELb0ELb0ELb1EEEvNS_9BwdParamsE
        .type           _ZN10layer_norm13ln_bwd_kernelINS_13Kernel_traitsI6__halfffffjLj1024ELj1ELj4ELj1ELj16ENS_18Kernel_traits_baseILj1024ES2_ffffjLj128EEEEELb1ELb0ELb0ELb1EEEvNS_9BwdParamsE,@function
        .size           _ZN10layer_norm13ln_bwd_kernelINS_13Kernel_traitsI6__halfffffjLj1024ELj1ELj4ELj1ELj16ENS_18Kernel_traits_baseILj1024ES2_ffffjLj128EEEEELb1ELb0ELb0ELb1EEEvNS_9BwdParamsE,(.L_x_20115 - _ZN10layer_norm13ln_bwd_kernelINS_13Kernel_traitsI6__halfffffjLj1024ELj1ELj4ELj1ELj16ENS_18Kernel_traits_baseILj1024ES2_ffffjLj128EEEEELb1ELb0ELb0ELb1EEEvNS_9BwdParamsE)
        .other          _ZN10layer_norm13ln_bwd_kernelINS_13Kernel_traitsI6__halfffffjLj1024ELj1ELj4ELj1ELj16ENS_18Kernel_traits_baseILj1024ES2_ffffjLj128EEEEELb1ELb0ELb0ELb1EEEvNS_9BwdParamsE,@"STO_CUDA_ENTRY STV_DEFAULT"
_ZN10layer_norm13ln_bwd_kernelINS_13Kernel_traitsI6__halfffffjLj1024ELj1ELj4ELj1ELj16ENS_18Kernel_traits_baseILj1024ES2_ffffjLj128EEEEELb1ELb0ELb0ELb1EEEvNS_9BwdParamsE:
.text._ZN10layer_norm13ln_bwd_kernelINS_13Kernel_traitsI6__halfffffjLj1024ELj1ELj4ELj1ELj16ENS_18Kernel_traits_baseILj1024ES2_ffffjLj128EEEEELb1ELb0ELb0ELb1EEEvNS_9BwdParamsE:
        /* <DEDUP_REMOVED lines=55> */
[----:B------:R0:W-:Y:S04]  /*0370*/  STL [R1+0x1c], RZ ;  /* 0x00001cff01007387 */ /* 0x0001e80000100800 */
[----:B------:R0:W-:Y:S04]  /*0380*/  STL [R1+0x18], RZ ;  /* 0x000018ff01007387 */ /* 0x0001e80000100800 */
[----:B------:R0:W-:Y:S04]  /*0390*/  STL [R1+0x14], RZ ;  /* 0x000014ff01007387 */ /* 0x0001e80000100800 */
[----:B------:R0:W-:Y:S04]  /*03a0*/  STL [R1+0x10], RZ ;  /* 0x000010ff01007387 */ /* 0x0001e80000100800 */
[----:B------:R0:W-:Y:S01]  /*03b0*/  STL [R1+0xc], RZ ;  /* 0x00000cff01007387 */ /* 0x0001e20000100800 */
[----:B-1----:R-:W-:-:S03]  /*03c0*/  IMAD.WIDE.U32 R2, R5, 0x8, R2 ;  /* 0x0000000805027825 */ /* 0x002fc600078e0002 */
[----:B------:R0:W-:Y:S04]  /*03d0*/  STL [R1+0x8], RZ ;  /* 0x000008ff01007387 */ /* 0x0001e80000100800 */
[----:B------:R0:W-:Y:S04]  /*03e0*/  STL [R1+0x4], RZ ;  /* 0x000004ff01007387 */ /* 0x0001e80000100800 */
[----:B------:R0:W-:Y:S04]  /*03f0*/  STL [R1], RZ ;  /* 0x000000ff01007387 */ /* 0x0001e80000100800 */
[----:B------:R0:W-:Y:S04]  /*0400*/  STL [R1+0x30], RZ ;  /* 0x000030ff01007387 */ /* 0x0001e80000100800 */
[----:B------:R0:W-:Y:S04]  /*0410*/  STL [R1+0x2c], RZ ;  /* 0x00002cff01007387 */ /* 0x0001e80000100800 */
[----:B------:R0:W-:Y:S01]  /*0420*/  STL [R1+0x28], RZ ;  /* 0x000028ff01007387 */ /* 0x0001e20000100800 */
[----:B--2---:R-:W-:Y:S01]  /*0430*/  ISETP.NE.U32.AND P0, PT, RZ, UR8, PT ;  /* 0x00000008ff007c0c */ /* 0x004fe2000bf05070 */
[----:B------:R-:W-:Y:S01]  /*0440*/  HFMA2 R194, -RZ, RZ, 0, 0 ;  /* 0x00000000ffc27431 */ /* 0x000fe200000001ff */
[----:B------:R-:W-:Y:S01]  /*0450*/  BSSY B1, `(.L_x_16741) ;  /* 0x000070d000017945 */ /* 0x000fe20003800000 */
[----:B------:R-:W-:Y:S01]  /*0460*/  HFMA2 R175, -RZ, RZ, 0, 0 ;  /* 0x00000000ffaf7431 */ /* 0x000fe200000001ff */
[----:B------:R-:W5:Y:S01]  /*0470*/  LDG.E.64 R34, desc[UR6][R2.64+0x700] ;  /* 0x0007000602227981 */ /* 0x000f62000c1e1b00 */
[----:B------:R-:W-:Y:S01]  /*0480*/  HFMA2 R161, -RZ, RZ, 0, 0 ;  /* 0x00000000ffa17431 */ /* 0x000fe200000001ff */
[----:B------:R-:W-:-:S02]  /*0490*/  ISETP.NE.AND.EX P0, PT, RZ, UR9, PT, P0 ;  /* 0x00000009ff007c0c */ /* 0x000fc4000bf05300 */
[----:B------:R-:W-:Y:S01]  /*04a0*/  CS2R R180, SRZ ;  /* 0x0000000000b47805 */ /* 0x000fe2000001ff00 */
[----:B------:R-:W5:Y:S01]  /*04b0*/  LDG.E.64 R36, desc[UR6][R2.64+0x600] ;  /* 0x0006000602247981 */ /* 0x000f62000c1e1b00 */
[----:B------:R-:W-:Y:S02]  /*04c0*/  MOV R182, RZ ;  /* 0x000000ff00b67202 */ /* 0x000fe40000000f00 */
[----:B------:R-:W-:Y:S02]  /*04d0*/  CS2R R178, SRZ ;  /* 0x0000000000b27805 */ /* 0x000fe4000001ff00 */
[----:B------:R-:W-:Y:S01]  /*04e0*/  CS2R R176, SRZ ;  /* 0x0000000000b07805 */ /* 0x000fe2000001ff00 */
[----:B------:R-:W5:Y:S01]  /*04f0*/  LDG.E.64 R38, desc[UR6][R2.64+0x500] ;  /* 0x0005000602267981 */ /* 0x000f62000c1e1b00 */
[----:B------:R-:W-:Y:S02]  /*0500*/  CS2R R172, SRZ ;  /* 0x0000000000ac7805 */ /* 0x000fe4000001ff00 */
[----:B------:R-:W-:-:S02]  /*0510*/  CS2R R170, SRZ ;  /* 0x0000000000aa7805 */ /* 0x000fc4000001ff00 */
[----:B------:R-:W-:Y:S01]  /*0520*/  CS2R R168, SRZ ;  /* 0x0000000000a87805 */ /* 0x000fe2000001ff00 */
[----:B------:R-:W5:Y:S01]  /*0530*/  LDG.E.64 R40, desc[UR6][R2.64+0x400] ;  /* 0x0004000602287981 */ /* 0x000f62000c1e1b00 */
[----:B------:R-:W-:Y:S02]  /*0540*/  CS2R R166, SRZ ;  /* 0x0000000000a67805 */ /* 0x000fe4000001ff00 */
[----:B------:R-:W-:Y:S02]  /*0550*/  CS2R R164, SRZ ;  /* 0x0000000000a47805 */ /* 0x000fe4000001ff00 */
[----:B------:R-:W-:Y:S01]  /*0560*/  MOV R162, RZ ;  /* 0x000000ff00a27202 */ /* 0x000fe20000000f00 */
[----:B------:R-:W5:Y:S01]  /*0570*/  LDG.E.64 R42, desc[UR6][R2.64+0x300] ;  /* 0x00030006022a7981 */ /* 0x000f62000c1e1b00 */
[----:B------:R-:W-:Y:S02]  /*0580*/  CS2R R158, SRZ ;  /* 0x00000000009e7805 */ /* 0x000fe4000001ff00 */
[----:B------:R-:W-:-:S02]  /*0590*/  CS2R R156, SRZ ;  /* 0x00000000009c7805 */ /* 0x000fc4000001ff00 */
[----:B------:R-:W-:Y:S01]  /*05a0*/  CS2R R4, SRZ ;  /* 0x0000000000047805 */ /* 0x000fe2000001ff00 */
[----:B------:R-:W5:Y:S01]  /*05b0*/  LDG.E.64 R144, desc[UR6][R2.64+0x200] ;  /* 0x0002000602907981 */ /* 0x000f62000c1e1b00 */
[----:B------:R-:W-:Y:S02]  /*05c0*/  CS2R R6, SRZ ;  /* 0x0000000000067805 */ /* 0x000fe4000001ff00 */
[----:B------:R-:W-:Y:S02]  /*05d0*/  CS2R R8, SRZ ;  /* 0x0000000000087805 */ /* 0x000fe4000001ff00 */
[----:B------:R-:W-:Y:S01]  /*05e0*/  CS2R R10, SRZ ;  /* 0x00000000000a7805 */ /* 0x000fe2000001ff00 */
[----:B------:R-:W5:Y:S01]  /*05f0*/  LDG.E.64 R146, desc[UR6][R2.64+0x100] ;  /* 0x0001000602927981 */ /* 0x000f62000c1e1b00 */
[----:B------:R-:W-:Y:S02]  /*0600*/  CS2R R12, SRZ ;  /* 0x00000000000c7805 */ /* 0x000fe4000001ff00 */
[----:B------:R-:W-:-:S02]  /*0610*/  CS2R R14, SRZ ;  /* 0x00000000000e7805 */ /* 0x000fc4000001ff00 */
[----:B------:R-:W-:Y:S01]  /*0620*/  CS2R R16, SRZ ;  /* 0x0000000000107805 */ /* 0x000fe2000001ff00 */
[----:B------:R1:W5:Y:S01]  /*0630*/  LDG.E.64 R148, desc[UR6][R2.64] ;  /* 0x0000000602947981 */ /* 0x000362000c1e1b00 */
[----:B------:R-:W-:Y:S02]  /*0640*/  CS2R R18, SRZ ;  /* 0x0000000000127805 */ /* 0x000fe4000001ff00 */
[----:B------:R-:W-:Y:S02]  /*0650*/  CS2R R20, SRZ ;  /* 0x0000000000147805 */ /* 0x000fe4000001ff00 */
[----:B------:R-:W-:Y:S02]  /*0660*/  CS2R R22, SRZ ;  /* 0x0000000000167805 */ /* 0x000fe4000001ff00 */
[----:B------:R-:W-:Y:S02]  /*0670*/  CS2R R24, SRZ ;  /* 0x0000000000187805 */ /* 0x000fe4000001ff00 */
[----:B------:R-:W-:-:S02]  /*0680*/  CS2R R26, SRZ ;  /* 0x00000000001a7805 */ /* 0x000fc4000001ff00 */
[----:B01----:R-:W-:-:S07]  /*0690*/  CS2R R2, SRZ ;  /* 0x0000000000027805 */ /* 0x003fce000001ff00 */
.L_x_16764:
[----:B------:R-:W0:Y:S08]  /*06a0*/  LDC.64 R30, c[0x0][0x3c0] ;  /* 0x0000f000ff1e7b82 */ /* 0x000e300000000a00 */
[----:B------:R-:W1:Y:S08]  /*06b0*/  @P0 LDC.64 R76, c[0x0][0x3e0] ;  /* 0x0000f800ff4c0b82 */ /* 0x000e700000000a00 */
[----:B------:R-:W2:Y:S01]  /*06c0*/  LDC.64 R32, c[0x0][0x3c8] ;  /* 0x0000f200ff207b82 */ /* 0x000ea20000000a00 */
[----:B------:R-:W-:Y:S01]  /*06d0*/  MOV R28, 0x3f800000 ;  /* 0x3f800000001c7802 */ /* 0x000fe20000000f00 */
[----:B0-----:R-:W-:-:S06]  /*06e0*/  IMAD.WIDE R30, R0, 0x4, R30 ;  /* 0x00000004001e7825 */ /* 0x001fcc00078e021e */
[----:B------:R0:W3:Y:S01]  /*06f0*/  LDG.E R31, desc[UR6][R30.64] ;  /* 0x000000061e1f7981 */ /* 0x0000e2000c1e1900 */
[----:B-1----:R-:W-:-:S05]  /*0700*/  @P0 IMAD.WIDE R76, R0, 0x4, R76 ;  /* 0x00000004004c0825 */ /* 0x002fca00078e024c */
[----:B-----5:R1:W5:Y:S01]  /*0710*/  @P0 LDG.E R28, desc[UR6][R76.64] ;  /* 0x000000064c1c0981 */ /* 0x020362000c1e1900 */
[----:B--2---:R-:W-:-:S05]  /*0720*/  IMAD.WIDE R32, R0, 0x4, R32 ;  /* 0x0000000400207825 */ /* 0x004fca00078e0220 */
[----:B------:R1:W5:Y:S01]  /*0730*/  LDG.E R29, desc[UR6][R32.64] ;  /* 0x00000006201d7981 */ /* 0x000362000c1e1900 */
[----:B------:R-:W0:Y:S01]  /*0740*/  S2R R80, SR_TID.X ;  /* 0x0000000000507919 */ /* 0x000e220000002100 */
[----:B------:R-:W-:Y:S01]  /*0750*/  UISETP.NE.U32.AND UP0, UPT, UR12, URZ, UPT ;  /* 0x000000ff0c00728c */ /* 0x000fe2000bf05070 */
[----:B------:R-:W-:-:S03]  /*0760*/  IMAD R78, R0, UR11, RZ ;  /* 0x0000000b004e7c24 */ /* 0x000fc6000f8e02ff */
[----:B------:R-:W-:Y:S02]  /*0770*/  UISETP.NE.AND.EX UP0, UPT, UR13, URZ, UPT, UP0 ;  /* 0x000000ff0d00728c */ /* 0x000fe4000bf05300 */
[----:B------:R-:W-:Y:S02]  /*0780*/  SHF.R.S32.HI R79, RZ, 0x1f, R78 ;  /* 0x0000001fff4f7819 */ /* 0x000fe4000001144e */
[----:B------:R-:W-:Y:S02]  /*0790*/  ISETP.NE.AND P2, PT, RZ, UR10, PT ;  /* 0x0000000aff007c0c */ /* 0x000fe4000bf45270 */
[----:B------:R-:W-:Y:S02]  /*07a0*/  LEA.HI R79, R79, R78, RZ, 0x2 ;  /* 0x0000004e4f4f7211 */ /* 0x000fe400078f10ff */
[----:B0-----:R-:W-:-:S04]  /*07b0*/  LOP3.LUT R30, R80, 0x1f, RZ, 0xc0, !PT ;  /* 0x0000001f501e7812 */ /* 0x001fc800078ec0ff */
[----:B------:R-:W-:Y:S02]  /*07c0*/  LEA.HI.SX32 R30, R79, R30, 0x1e ;  /* 0x0000001e4f1e7211 */ /* 0x000fe400078ff2ff */
[----:B---3--:R-:W-:Y:S01]  /*07d0*/  FSEL R198, R31, RZ, !P2 ;  /* 0x000000ff1fc67208 */ /* 0x008fe20005000000 */
[----:B-1----:R-:W-:Y:S06]  /*07e0*/  BRA.U UP0, `(.L_x_16742) ;  /* 0x0000001100ac7547 */ /* 0x002fec000b800000 */
        /* <DEDUP_REMOVED lines=8> */
[----:B------:R-:W2:Y:S01]  /*0870*/  LDC.64 R200, c[0x0][0x3b0] ;  /* 0x0000ec00ffc87b82 */ /* 0x000ea20000000a00 */
[----:B0-----:R-:W-:-:S04]  /*0880*/  IMAD.WIDE.U32 R128, R31, 0x10, R140 ;  /* 0x000000101f807825 */ /* 0x001fc800078e008c */
[--C-:B------:R-:W-:Y:S02]  /*0890*/  IMAD.WIDE.U32 R116, R32, 0x10, R140.reuse ;  /* 0x0000001020747825 */ /* 0x100fe400078e008c */
[----:B------:R-:W3:Y:S02]  /*08a0*/  LDG.E.128 R128, desc[UR6][R128.64] ;  /* 0x0000000680807981 */ /* 0x000ee4000c1e1d00 */
[--C-:B------:R-:W-:Y:S01]  /*08b0*/  IMAD.WIDE.U32 R136, R150, 0x10, R140.reuse ;  /* 0x0000001096887825 */ /* 0x100fe200078e008c */
[C---:B------:R-:W-:Y:S01]  /*08c0*/  IADD3 R154, PT, PT, R30.reuse, 0xe0, RZ ;  /* 0x000000e01e9a7810 */ /* 0x040fe20007ffe0ff */
[----:B------:R-:W4:Y:S02]  /*08d0*/  LDG.E.128 R116, desc[UR6][R116.64] ;  /* 0x0000000674747981 */ /* 0x000f24000c1e1d00 */
[--C-:B------:R-:W-:Y:S02]  /*08e0*/  IMAD.WIDE.U32 R112, R30, 0x10, R140.reuse ;  /* 0x000000101e707825 */ /* 0x100fe400078e008c */
[----:B------:R-:W4:Y:S02]  /*08f0*/  LDG.E.128 R136, desc[UR6][R136.64] ;  /* 0x0000000688887981 */ /* 0x000f24000c1e1d00 */
[----:B------:R-:W-:-:S02]  /*0900*/  IMAD.WIDE.U32 R132, R151, 0x10, R140 ;  /* 0x0000001097847825 */ /* 0x000fc400078e008c */
[----:B------:R-:W4:Y:S02]  /*0910*/  LDG.E.128 R112, desc[UR6][R112.64] ;  /* 0x0000000670707981 */ /* 0x000f24000c1e1d00 */
[----:B-1----:R-:W-:Y:S02]  /*0920*/  IMAD.WIDE.U32 R104, R30, 0x10, R76 ;  /* 0x000000101e687825 */ /* 0x002fe400078e004c */
[----:B------:R-:W4:Y:S02]  /*0930*/  LDG.E.128 R132, desc[UR6][R132.64] ;  /* 0x0000000684847981 */ /* 0x000f24000c1e1d00 */
[C---:B------:R-:W-:Y:S02]  /*0940*/  IMAD.WIDE.U32 R120, R153.reuse, 0x10, R140 ;  /* 0x0000001099787825 */ /* 0x040fe400078e008c */
[----:B------:R-:W4:Y:S02]  /*0950*/  LDG.E.128 R104, desc[UR6][R104.64] ;  /* 0x0000000668687981 */ /* 0x000f24000c1e1d00 */
[----:B------:R-:W-:-:S02]  /*0960*/  IMAD.WIDE.U32 R96, R153, 0x10, R76 ;  /* 0x0000001099607825 */ /* 0x000fc400078e004c */
[----:B------:R-:W4:Y:S02]  /*0970*/  LDG.E.128 R120, desc[UR6][R120.64] ;  /* 0x0000000678787981 */ /* 0x000f24000c1e1d00 */
        /* <DEDUP_REMOVED lines=17> */
[----:B--2---:R-:W-:-:S04]  /*0a90*/  IMAD.WIDE.U32 R192, R152, 0x4, R200 ;  /* 0x0000000498c07825 */ /* 0x004fc800078e00c8 */
[----:B------:R-:W-:Y:S01]  /*0aa0*/  IMAD.WIDE.U32 R186, R32, 0x4, R200 ;  /* 0x0000000420ba7825 */ /* 0x000fe200078e00c8 */
[----:B------:R-:W5:Y:S01]  /*0ab0*/  LDG.E R174, desc[UR6][R192.64] ;  /* 0x00000006c0ae7981 */ /* 0x000f62000c1e1900 */
[----:B------:R-:W-:Y:S02]  /*0ac0*/  SHF.R.U64 R214, R148, 0x10, R149 ;  /* 0x0000001094d67819 */ /* 0x000fe40000001295 */
[--C-:B------:R-:W-:Y:S01]  /*0ad0*/  IMAD.WIDE.U32 R184, R153, 0x4, R200.reuse ;  /* 0x0000000499b87825 */ /* 0x100fe200078e00c8 */
[----:B------:R0:W5:Y:S03]  /*0ae0*/  LDG.E R195, desc[UR6][R186.64] ;  /* 0x00000006bac37981 */ /* 0x000166000c1e1900 */
[--C-:B------:R-:W-:Y:S01]  /*0af0*/  IMAD.WIDE.U32 R188, R151, 0x4, R200.reuse ;  /* 0x0000000497bc7825 */ /* 0x100fe200078e00c8 */
[----:B------:R1:W5:Y:S03]  /*0b00*/  LDG.E R183, desc[UR6][R184.64] ;  /* 0x00000006b8b77981 */ /* 0x000366000c1e1900 */
[----:B------:R-:W-:Y:S01]  /*0b10*/  HADD2.F32 R214, -RZ, R214.H0_H0 ;  /* 0x200000d6ffd67230 */ /* 0x000fe20000004100 */
[----:B------:R-:W5:Y:S01]  /*0b20*/  LDG.E R160, desc[UR6][R188.64] ;  /* 0x00000006bca07981 */ /* 0x000f62000c1e1900 */
[----:B0-----:R-:W-:Y:S01]  /*0b30*/  IMAD.WIDE.U32 R186, R150, 0x4, R200 ;  /* 0x0000000496ba7825 */ /* 0x001fe200078e00c8 */
[----:B------:R-:W-:-:S03]  /*0b40*/  SHF.R.U32.HI R212, RZ, 0x10, R149 ;  /* 0x00000010ffd47819 */ /* 0x000fc60000011695 */
[--C-:B------:R-:W-:Y:S01]  /*0b50*/  IMAD.WIDE.U32 R190, R31, 0x4, R200.reuse ;  /* 0x000000041fbe7825 */ /* 0x100fe200078e00c8 */
[----:B------:R0:W5:Y:S03]  /*0b60*/  LDG.E R155, desc[UR6][R186.64] ;  /* 0x00000006ba9b7981 */ /* 0x000166000c1e1900 */
[----:B-1----:R-:W-:Y:S01]  /*0b70*/  IMAD.WIDE.U32 R184, R154, 0x4, R200 ;  /* 0x000000049ab87825 */ /* 0x002fe200078e00c8 */
[----:B------:R-:W5:Y:S03]  /*0b80*/  LDG.E R163, desc[UR6][R190.64] ;  /* 0x00000006bea37981 */ /* 0x000f66000c1e1900 */
[----:B------:R-:W-:Y:S01]  /*0b90*/  HADD2.F32 R213, -RZ, R149.H0_H0 ;  /* 0x20000095ffd57230 */ /* 0x000fe20000004100 */
[----:B------:R1:W5:Y:S01]  /*0ba0*/  LDG.E R33, desc[UR6][R184.64] ;  /* 0x00000006b8217981 */ /* 0x000362000c1e1900 */
[----:B------:R-:W-:Y:S01]  /*0bb0*/  HADD2.F32 R212, -RZ, R212.H0_H0 ;  /* 0x200000d4ffd47230 */ /* 0x000fe20000004100 */
[----:B------:R-:W-:Y:S01]  /*0bc0*/  SHF.R.U64 R206, R146, 0x10, R147 ;  /* 0x0000001092ce7819 */ /* 0x000fe20000001293 */
[----:B------:R-:W-:-:S02]  /*0bd0*/  HADD2.F32 R207, -RZ, R146.H0_H0 ;  /* 0x20000092ffcf7230 */ /* 0x000fc40000004100 */
[----:B------:R-:W-:Y:S01]  /*0be0*/  IMAD.WIDE.U32 R196, R30, 0x4, R200 ;  /* 0x000000041ec47825 */ /* 0x000fe200078e00c8 */
[----:B------:R-:W-:-:S03]  /*0bf0*/  SHF.R.U32.HI R200, RZ, 0x10, R147 ;  /* 0x00000010ffc87819 */ /* 0x000fc60000011693 */
[----:B------:R-:W-:Y:S02]  /*0c00*/  HADD2.F32 R206, -RZ, R206.H0_H0 ;  /* 0x200000ceffce7230 */ /* 0x000fe40000004100 */
[----:B------:R-:W-:Y:S01]  /*0c10*/  HADD2.F32 R201, -RZ, R147.H0_H0 ;  /* 0x20000093ffc97230 */ /* 0x000fe20000004100 */
[----:B------:R2:W5:Y:S01]  /*0c20*/  LDG.E R196, desc[UR6][R196.64] ;  /* 0x00000006c4c47981 */ /* 0x000562000c1e1900 */
[----:B------:R-:W-:Y:S02]  /*0c30*/  HADD2.F32 R200, -RZ, R200.H0_H0 ;  /* 0x200000c8ffc87230 */ /* 0x000fe40000004100 */
[----:B---3--:R-:W-:Y:S01]  /*0c40*/  FADD.FTZ R192, -R198, R128 ;  /* 0x00000080c6c07221 */ /* 0x008fe20000010100 */
[--C-:B------:R-:W-:Y:S01]  /*0c50*/  SHF.R.U64 R128, R144, 0x10, R145.reuse ;  /* 0x0000001090807819 */ /* 0x100fe20000001291 */
[C---:B----4-:R-:W-:Y:S01]  /*0c60*/  FADD.FTZ R208, -R198.reuse, R116 ;  /* 0x00000074c6d07221 */ /* 0x050fe20000010100 */
[----:B------:R-:W-:Y:S01]  /*0c70*/  SHF.R.U32.HI R116, RZ, 0x10, R145 ;  /* 0x00000010ff747819 */ /* 0x000fe20000011691 */
[----:B------:R-:W-:Y:S01]  /*0c80*/  FADD.FTZ R234, -R198, R137 ;  /* 0x00000089c6ea7221 */ /* 0x000fe20000010100 */
[----:B------:R-:W-:-:S02]  /*0c90*/  HADD2.F32 R137, -RZ, R148.H0_H0 ;  /* 0x20000094ff897230 */ /* 0x000fc40000004100 */
[C---:B------:R-:W-:Y:S01]  /*0ca0*/  FADD.FTZ R209, -R198.reuse, R117 ;  /* 0x00000075c6d17221 */ /* 0x040fe20000010100 */
[----:B------:R-:W-:Y:S01]  /*0cb0*/  FADD.FTZ R242, -R198, R114 ;  /* 0x00000072c6f27221 */ /* 0x000fe20000010100 */
[----:B------:R-:W-:Y:S01]  /*0cc0*/  SHF.R.U64 R114, R42, 0x10, R43 ;  /* 0x000000102a727819 */ /* 0x000fe2000000122b */
[C---:B------:R-:W-:Y:S01]  /*0cd0*/  FADD.FTZ R112, -R198.reuse, R112 ;  /* 0x00000070c6707221 */ /* 0x040fe20000010100 */
[C---:B------:R-:W-:Y:S01]  /*0ce0*/  FADD.FTZ R210, -R198.reuse, R118 ;  /* 0x00000076c6d27221 */ /* 0x040fe20000010100 */
[C---:B------:R-:W-:Y:S01]  /*0cf0*/  FADD.FTZ R230, -R198.reuse, R135 ;  /* 0x00000087c6e67221 */ /* 0x040fe20000010100 */
[----:B------:R-:W-:Y:S01]  /*0d00*/  HADD2.F32 R128, -RZ, R128.H0_H0 ;  /* 0x20000080ff807230 */ /* 0x000fe20000004100 */
[----:B------:R-:W-:Y:S01]  /*0d10*/  SHF.R.U32.HI R118, RZ, 0x10, R41 ;  /* 0x00000010ff767819 */ /* 0x000fe20000011629 */
[----:B------:R-:W-:Y:S02]  /*0d20*/  HADD2.F32 R135, -RZ, R144.H0_H0 ;  /* 0x20000090ff877230 */ /* 0x000fe40000004100 */
[----:B------:R-:W-:Y:S01]  /*0d30*/  FADD.FTZ R243, -R198, R113 ;  /* 0x00000071c6f37221 */ /* 0x000fe20000010100 */
[----:B------:R-:W-:-:S02]  /*0d40*/  HADD2.F32 R117, -RZ, R145.H0_H0 ;  /* 0x20000091ff757230 */ /* 0x000fc40000004100 */
[----:B------:R-:W-:Y:S01]  /*0d50*/  FADD.FTZ R228, -R198, R138 ;  /* 0x0000008ac6e47221 */ /* 0x000fe20000010100 */
[----:B------:R-:W-:Y:S01]  /*0d60*/  HADD2.F32 R116, -RZ, R116.H0_H0 ;  /* 0x20000074ff747230 */ /* 0x000fe20000004100 */
[----:B------:R-:W-:Y:S01]  /*0d70*/  SHF.R.U64 R138, R38, 0x10, R39 ;  /* 0x00000010268a7819 */ /* 0x000fe20000001227 */
[----:B------:R-:W-:Y:S02]  /*0d80*/  HADD2.F32 R113, -RZ, R42.H0_H0 ;  /* 0x2000002aff717230 */ /* 0x000fe40000004100 */
[----:B------:R-:W-:Y:S01]  /*0d90*/  FMUL.FTZ R244, R104, R137 ;  /* 0x0000008968f47220 */ /* 0x000fe20000410000 */
[----:B------:R-:W-:Y:S01]  /*0da0*/  FADD.FTZ R204, -R198, R121 ;  /* 0x00000079c6cc7221 */ /* 0x000fe20000010100 */
[----:B------:R-:W-:Y:S02]  /*0db0*/  HADD2.F32 R114, -RZ, R114.H0_H0 ;  /* 0x20000072ff727230 */ /* 0x000fe40000004100 */
[----:B-----5:R-:W-:Y:S01]  /*0dc0*/  FMUL.FTZ R112, R29, R112 ;  /* 0x000000701d707220 */ /* 0x020fe20000410000 */
[----:B------:R-:W-:-:S02]  /*0dd0*/  HADD2.F32 R121, -RZ, R40.H0_H0 ;  /* 0x20000028ff797230 */ /* 0x000fc40000004100 */
[----:B0-----:R-:W-:Y:S01]  /*0de0*/  FMUL.FTZ R187, R97, R128 ;  /* 0x0000008061bb7220 */ /* 0x001fe20000410000 */
[----:B------:R-:W-:Y:S01]  /*0df0*/  FADD.FTZ R252, -R198, R119 ;  /* 0x00000077c6fc7221 */ /* 0x000fe20000010100 */
[----:B------:R-:W-:Y:S02]  /*0e00*/  HADD2.F32 R118, -RZ, R118.H0_H0 ;  /* 0x20000076ff767230 */ /* 0x000fe40000004100 */
[----:B------:R-:W-:Y:S01]  /*0e10*/  FMUL.FTZ R188, R96, R135 ;  /* 0x0000008760bc7220 */ /* 0x000fe20000410000 */
[----:B------:R-:W-:Y:S01]  /*0e20*/  FMUL.FTZ R128, R98, R117 ;  /* 0x0000007562807220 */ /* 0x000fe20000410000 */
[C---:B------:R-:W-:Y:S01]  /*0e30*/  FADD.FTZ R236, -R198.reuse, R142 ;  /* 0x0000008ec6ec7221 */ /* 0x040fe20000010100 */
[----:B------:R-:W-:Y:S02]  /*0e40*/  HADD2.F32 R119, -RZ, R38.H0_H0 ;  /* 0x20000026ff777230 */ /* 0x000fe40000004100 */
[----:B------:R-:W-:Y:S01]  /*0e50*/  FMUL.FTZ R214, R105, R214 ;  /* 0x000000d669d67220 */ /* 0x000fe20000410000 */
[----:B------:R-:W-:Y:S01]  /*0e60*/  FMUL.FTZ R117, R99, R116 ;  /* 0x0000007463757220 */ /* 0x000fe20000410000 */
[----:B------:R-:W-:Y:S01]  /*0e70*/  FADD.FTZ R135, RZ, R244 ;  /* 0x000000f4ff877221 */ /* 0x000fe20000010000 */
[----:B------:R-:W-:Y:S01]  /*0e80*/  FADD.FTZ R226, -R198, R133 ;  /* 0x00000085c6e27221 */ /* 0x000fe20000010100 */
[----:B------:R-:W-:-:S02]  /*0e90*/  HADD2.F32 R138, -RZ, R138.H0_H0 ;  /* 0x2000008aff8a7230 */ /* 0x000fc40000004100 */
[----:B------:R-:W-:Y:S01]  /*0ea0*/  FMUL.FTZ R116, R92, R113 ;  /* 0x000000715c747220 */ /* 0x000fe20000410000 */
[----:B------:R-:W-:Y:S01]  /*0eb0*/  FMUL.FTZ R243, R29, R243 ;  /* 0x000000f31df37220 */ /* 0x000fe20000410000 */
[----:B------:R-:W-:Y:S01]  /*0ec0*/  FFMA.FTZ R142, R112, R244, RZ ;  /* 0x000000f4708e7223 */ /* 0x000fe200000100ff */
[----:B------:R-:W-:Y:S02]  /*0ed0*/  HADD2.F32 R133, -RZ, R39.H0_H0 ;  /* 0x20000027ff857230 */ /* 0x000fe40000004100 */
[----:B------:R-:W-:Y:S01]  /*0ee0*/  FMUL.FTZ R113, R93, R114 ;  /* 0x000000725d717220 */ /* 0x000fe20000410000 */
        /* <DEDUP_REMOVED lines=21> */
[----:B------:R-:W-:Y:S01]  /*1040*/  FADD.FTZ R198, R135, R214 ;  /* 0x000000d687c67221 */ /* 0x000fe20000010000 */
[----:B------:R-:W-:Y:S01]  /*1050*/  FMUL.FTZ R118, R84, R119 ;  /* 0x0000007754767220 */ /* 0x000fe20000410000 */
[----:B------:R-:W-:Y:S01]  /*1060*/  FMUL.FTZ R242, R29, R242 ;  /* 0x000000f21df27220 */ /* 0x000fe20000410000 */
[----:B------:R-:W-:Y:S01]  /*1070*/  FFMA.FTZ R135, R243, R214, R142 ;  /* 0x000000d6f3877223 */ /* 0x000fe2000001008e */
[----:B------:R-:W-:Y:S01]  /*1080*/  FMUL.FTZ R119, R85, R138 ;  /* 0x0000008a55777220 */ /* 0x000fe20000410000 */
[----:B------:R-:W-:Y:S01]  /*1090*/  FMUL.FTZ R138, R86, R133 ;  /* 0x00000085568a7220 */ /* 0x000fe20000410000 */
[----:B------:R-:W-:Y:S01]  /*10a0*/  FMUL.FTZ R212, R107, R212 ;  /* 0x000000d46bd47220 */ /* 0x000fe20000410000 */
[----:B------:R-:W-:Y:S01]  /*10b0*/  FADD.FTZ R133, R198, R213 ;  /* 0x000000d5c6857221 */ /* 0x000fe20000010000 */
[----:B------:R-:W-:Y:S01]  /*10c0*/  FMUL.FTZ R241, R29, R241 ;  /* 0x000000f11df17220 */ /* 0x000fe20000410000 */
[----:B------:R-:W-:Y:S01]  /*10d0*/  FFMA.FTZ R142, R242, R213, R135 ;  /* 0x000000d5f28e7223 */ /* 0x000fe20000010087 */
[----:B------:R-:W-:Y:S01]  /*10e0*/  SHF.R.U32.HI R130, RZ, 0x10, R39 ;  /* 0x00000010ff827819 */ /* 0x000fe20000011627 */
[----:B------:R-:W-:Y:S01]  /*10f0*/  FMUL.FTZ R207, R100, R207 ;  /* 0x000000cf64cf7220 */ /* 0x000fe20000410000 */
[----:B------:R-:W-:Y:S01]  /*1100*/  SHF.R.U64 R136, R36, 0x10, R37 ;  /* 0x0000001024887819 */ /* 0x000fe20000001225 */
[----:B------:R-:W-:Y:S01]  /*1110*/  FADD.FTZ R198, R133, R212 ;  /* 0x000000d485c67221 */ /* 0x000fe20000010000 */
        /* <DEDUP_REMOVED lines=8> */
[----:B------:R-:W-:Y:S01]  /*11a0*/  FFMA.FTZ R142, R208, R207, R133 ;  /* 0x000000cfd08e7223 */ /* 0x000fe20000010085 */
[----:B------:R-:W-:Y:S02]  /*11b0*/  HADD2.F32 R129, -RZ, R37.H0_H0 ;  /* 0x20000025ff817230 */ /* 0x000fe40000004100 */
[----:B------:R-:W-:Y:S01]  /*11c0*/  FMUL.FTZ R201, R102, R201 ;  /* 0x000000c966c97220 */ /* 0x000fe20000410000 */
[----:B------:R-:W-:Y:S01]  /*11d0*/  FMUL.FTZ R139, R87, R130 ;  /* 0x00000082578b7220 */ /* 0x000fe20000410000 */
[----:B------:R-:W-:Y:S01]  /*11e0*/  FADD.FTZ R198, R135, R206 ;  /* 0x000000ce87c67221 */ /* 0x000fe20000010000 */
[----:B------:R-:W-:Y:S01]  /*11f0*/  SHF.R.U32.HI R132, RZ, 0x10, R37 ;  /* 0x00000010ff847819 */ /* 0x000fe20000011625 */
        /* <DEDUP_REMOVED lines=9> */
[----:B------:R-:W-:-:S02]  /*1290*/  HADD2.F32 R132, -RZ, R132.H0_H0 ;  /* 0x20000084ff847230 */ /* 0x000fc40000004100 */
[----:B------:R-:W-:Y:S01]  /*12a0*/  FADD.FTZ R129, R129, R200 ;  /* 0x000000c881817221 */ /* 0x000fe20000010000 */
[----:B------:R-:W-:Y:S01]  /*12b0*/  HADD2.F32 R127, -RZ, R34.H0_H0 ;  /* 0x20000022ff7f7230 */ /* 0x000fe20000004100 */
[----:B------:R-:W-:Y:S01]  /*12c0*/  SHF.R.U64 R134, R34, 0x10, R35 ;  /* 0x0000001022867819 */ /* 0x000fe20000001223 */
[----:B------:R-:W-:Y:S01]  /*12d0*/  FMUL.FTZ R205, R29, R250 ;  /* 0x000000fa1dcd7220 */ /* 0x000fe20000410000 */
[----:B------:R-:W-:Y:S01]  /*12e0*/  FFMA.FTZ R142, R211, R200, R142 ;  /* 0x000000c8d38e7223 */ /* 0x000fe2000001008e */
[----:B------:R-:W-:Y:S01]  /*12f0*/  FMUL.FTZ R137, R83, R132 ;  /* 0x0000008453897220 */ /* 0x000fe20000410000 */
[----:B------:R-:W-:Y:S01]  /*1300*/  FMUL.FTZ R132, R76, R127 ;  /* 0x0000007f4c847220 */ /* 0x000fe20000410000 */
[----:B------:R-:W-:Y:S01]  /*1310*/  FADD.FTZ R198, R129, R188 ;  /* 0x000000bc81c67221 */ /* 0x000fe20000010000 */
[----:B------:R-:W-:Y:S01]  /*1320*/  FMUL.FTZ R204, R29, R204 ;  /* 0x000000cc1dcc7220 */ /* 0x000fe20000410000 */
[----:B------:R-:W-:Y:S01]  /*1330*/  FFMA.FTZ R127, R205, R188, R142 ;  /* 0x000000bccd7f7223 */ /* 0x000fe2000001008e */
[----:B------:R-:W-:-:S02]  /*1340*/  HADD2.F32 R134, -RZ, R134.H0_H0 ;  /* 0x20000086ff867230 */ /* 0x000fc40000004100 */
[----:B------:R-:W-:Y:S01]  /*1350*/  FADD.FTZ R129, R198, R187 ;  /* 0x000000bbc6817221 */ /* 0x000fe20000010000 */
[----:B------:R-:W-:Y:S02]  /*1360*/  HADD2.F32 R125, -RZ, R35.H0_H0 ;  /* 0x20000023ff7d7230 */ /* 0x000fe40000004100 */
[----:B------:R-:W-:Y:S01]  /*1370*/  FMUL.FTZ R203, R29, R248 ;  /* 0x000000f81dcb7220 */ /* 0x000fe20000410000 */
[----:B------:R-:W-:Y:S01]  /*1380*/  FFMA.FTZ R142, R204, R187, R127 ;  /* 0x000000bbcc8e7223 */ /* 0x000fe2000001007f */
[----:B------:R-:W-:Y:S01]  /*1390*/  FMUL.FTZ R133, R77, R134 ;  /* 0x000000864d857220 */ /* 0x000fe20000410000 */
[----:B------:R-:W-:Y:S01]  /*13a0*/  FADD.FTZ R198, R129, R128 ;  /* 0x0000008081c67221 */ /* 0x000fe20000010000 */
[----:B------:R-:W-:Y:S01]  /*13b0*/  FMUL.FTZ R134, R78, R125 ;  /* 0x0000007d4e867220 */ /* 0x000fe20000410000 */
[----:B------:R-:W-:Y:S01]  /*13c0*/  FMUL.FTZ R202, R29, R202 ;  /* 0x000000ca1dca7220 */ /* 0x000fe20000410000 */
[----:B------:R-:W-:Y:S01]  /*13d0*/  FFMA.FTZ R125, R203, R128, R142 ;  /* 0x00000080cb7d7223 */ /* 0x000fe2000001008e */
[----:B------:R-:W-:Y:S01]  /*13e0*/  FMUL.FTZ R199, R29, R124 ;  /* 0x0000007c1dc77220 */ /* 0x000fe20000410000 */
[----:B------:R-:W-:Y:S01]  /*13f0*/  FADD.FTZ R127, R198, R117 ;  /* 0x00000075c67f7221 */ /* 0x000fe20000010000 */
[----:B------:R-:W-:Y:S01]  /*1400*/  SHF.R.U32.HI R122, RZ, 0x10, R43 ;  /* 0x00000010ff7a7819 */ /* 0x000fe2000001162b */
[----:B------:R-:W-:Y:S01]  /*1410*/  FFMA.FTZ R124, R202, R117, R125 ;  /* 0x00000075ca7c7223 */ /* 0x000fe2000001007d */
[----:B------:R-:W-:-:S02]  /*1420*/  HADD2.F32 R123, -RZ, R43.H0_H0 ;  /* 0x2000002bff7b7230 */ /* 0x000fc40000004100 */
[----:B--2---:R-:W-:Y:S01]  /*1430*/  FMUL.FTZ R197, R29, R126 ;  /* 0x0000007e1dc57220 */ /* 0x004fe20000410000 */
[----:B------:R-:W-:Y:S01]  /*1440*/  FADD.FTZ R126, R127, R116 ;  /* 0x000000747f7e7221 */ /* 0x000fe20000010000 */
[----:B------:R-:W-:Y:S01]  /*1450*/  FMUL.FTZ R198, R29, R184 ;  /* 0x000000b81dc67220 */ /* 0x000fe20000410000 */
[----:B------:R-:W-:Y:S01]  /*1460*/  FFMA.FTZ R125, R199, R116, R124 ;  /* 0x00000074c77d7223 */ /* 0x000fe2000001007c */
[----:B------:R-:W-:Y:S02]  /*1470*/  HADD2.F32 R122, -RZ, R122.H0_H0 ;  /* 0x2000007aff7a7230 */ /* 0x000fe40000004100 */
[----:B------:R-:W-:Y:S01]  /*1480*/  FMUL.FTZ R123, R94, R123 ;  /* 0x0000007b5e7b7220 */ /* 0x000fe20000410000 */
[----:B------:R-:W-:Y:S01]  /*1490*/  FADD.FTZ R126, R126, R113 ;  /* 0x000000717e7e7221 */ /* 0x000fe20000010000 */
        /* <DEDUP_REMOVED lines=8> */
[----:B------:R-:W-:Y:S01]  /*1520*/  FMUL.FTZ R192, R29, R192 ;  /* 0x000000c01dc07220 */ /* 0x000fe20000410000 */
[----:B------:R-:W-:Y:S01]  /*1530*/  FFMA.FTZ R127, R193, R122, R124 ;  /* 0x0000007ac17f7223 */ /* 0x000fe2000001007c */
[----:B------:R-:W-:Y:S02]  /*1540*/  HADD2.F32 R115, -RZ, R41.H0_H0 ;  /* 0x20000029ff737230 */ /* 0x000fe40000004100 */
        /* <DEDUP_REMOVED lines=19> */
[----:B------:R-:W-:Y:S01]  /*1680*/  SHF.R.U32.HI R140, RZ, 0x10, R35 ;  /* 0x00000010ff8c7819 */ /* 0x000fe20000011623 */
[----:B------:R-:W-:Y:S01]  /*1690*/  FFMA.FTZ R217, R185, R119, R218 ;  /* 0x00000077b9d97223 */ /* 0x000fe200000100da */
[----:B------:R-:W-:Y:S01]  /*16a0*/  FMUL.FTZ R143, R29, R230 ;  /* 0x000000e61d8f7220 */ /* 0x000fe20000410000 */
[----:B------:R-:W-:-:S02]  /*16b0*/  FADD.FTZ R216, R215, R138 ;  /* 0x0000008ad7d87221 */ /* 0x000fc40000010000 */
[----:B------:R-:W-:Y:S01]  /*16c0*/  FFMA.FTZ R218, R184, R138, R217 ;  /* 0x0000008ab8da7223 */ /* 0x000fe200000100d9 */
[----:B------:R-:W-:Y:S02]  /*16d0*/  HADD2.F32 R140, -RZ, R140.H0_H0 ;  /* 0x2000008cff8c7230 */ /* 0x000fe40000004100 */
        /* <DEDUP_REMOVED lines=21> */
[----:B------:R-:W-:Y:S01]  /*1830*/  FFMA.FTZ R226, R125, R133, R226 ;  /* 0x000000857de27223 */ /* 0x000fe200000100e2 */
[----:B------:R-:W-:Y:S01]  /*1840*/  FMUL.FTZ R127, R29, R246 ;  /* 0x000000f61d7f7220 */ /* 0x000fe20000410000 */
[----:B------:R-:W-:Y:S02]  /*1850*/  FADD.FTZ R227, R227, R134 ;  /* 0x00000086e3e37221 */ /* 0x000fe40000010000 */
        /* <DEDUP_REMOVED lines=36> */
.L_x_16742:
[----:B------:R-:W0:Y:S01]  /*1aa0*/  LDC.64 R44, c[0x0][0x3a8] ;  /* 0x0000ea00ff2c7b82 */ /* 0x000e220000000a00 */
[C---:B------:R-:W-:Y:S02]  /*1ab0*/  IADD3 R32, PT, PT, R30.reuse, 0x20, RZ ;  /* 0x000000201e207810 */ /* 0x040fe40007ffe0ff */
[C---:B------:R-:W-:Y:S02]  /*1ac0*/  IADD3 R153, PT, PT, R30.reuse, 0x40, RZ ;  /* 0x000000401e997810 */ /* 0x040fe40007ffe0ff */
[C---:B------:R-:W-:Y:S02]  /*1ad0*/  IADD3 R152, PT, PT, R30.reuse, 0x60, RZ ;  /* 0x000000601e987810 */ /* 0x040fe40007ffe0ff */
[C---:B------:R-:W-:Y:S01]  /*1ae0*/  IADD3 R31, PT, PT, R30.reuse, 0x80, RZ ;  /* 0x000000801e1f7810 */ /* 0x040fe20007ffe0ff */
[----:B------:R-:W1:Y:S01]  /*1af0*/  LDC.64 R54, c[0x0][0x438] ;  /* 0x00010e00ff367b82 */ /* 0x000e620000000a00 */
        /* <DEDUP_REMOVED lines=17> */
[----:B------:R-:W0:Y:S01]  /*1c10*/  LDC.64 R44, c[0x0][0x428] ;  /* 0x00010a00ff2c7b82 */ /* 0x000e220000000a00 */
[----:B------:R-:W4:Y:S04]  /*1c20*/  LDG.E.128 R136, desc[UR6][R136.64] ;  /* 0x0000000688887981 */ /* 0x000f28000c1e1d00 */
[----:B------:R-:W4:Y:S01]  /*1c30*/  LDG.E.128 R140, desc[UR6][R140.64] ;  /* 0x000000068c8c7981 */ /* 0x000f22000c1e1d00 */
[----:B0-----:R-:W-:-:S04]  /*1c40*/  IMAD.WIDE.U32 R104, R30, 0x10, R44 ;  /* 0x000000101e687825 */ /* 0x001fc800078e002c */
        /* <DEDUP_REMOVED lines=8> */
[--C-:B------:R-:W-:Y:S02]  /*1cd0*/  IMAD.WIDE.U32 R100, R32, 0x10, R44.reuse ;  /* 0x0000001020647825 */ /* 0x100fe400078e002c */
[----:B------:R-:W4:Y:S04]  /*1ce0*/  LDG.E.128 R84, desc[UR6][R84.64] ;  /* 0x0000000654547981 */ /* 0x000f28000c1e1d00 */
[----:B------:R-:W4:Y:S01]  /*1cf0*/  LDG.E.128 R100, desc[UR6][R100.64] ;  /* 0x0000000664647981 */ /* 0x000f22000c1e1d00 */
[----:B------:R-:W-:-:S06]  /*1d00*/  IMAD.WIDE.U32 R80, R150, 0x10, R44 ;  /* 0x0000001096507825 */ /* 0x000fcc00078e002c */
[----:B------:R-:W4:Y:S01]  /*1d10*/  LDG.E.128 R80, desc[UR6][R80.64] ;  /* 0x0000000650507981 */ /* 0x000f22000c1e1d00 */
[----:B------:R-:W-:Y:S02]  /*1d20*/  IMAD.WIDE.U32 R76, R154, 0x10, R44 ;  /* 0x000000109a4c7825 */ /* 0x000fe400078e002c */
        /* <DEDUP_REMOVED lines=11> */
[----:B------:R-:W-:Y:S01]  /*1de0*/  IMAD.WIDE.U32 R58, R32, 0x4, R44 ;  /* 0x00000004203a7825 */ /* 0x000fe200078e002c */
[----:B------:R-:W-:Y:S01]  /*1df0*/  SHF.R.U64 R214, R148, 0x10, R149 ;  /* 0x0000001094d67819 */ /* 0x000fe20000001295 */
[----:B------:R-:W5:Y:S02]  /*1e00*/  LDG.E R196, desc[UR6][R196.64] ;  /* 0x00000006c4c47981 */ /* 0x000f64000c1e1900 */
[--C-:B------:R-:W-:Y:S02]  /*1e10*/  IMAD.WIDE.U32 R56, R153, 0x4, R44.reuse ;  /* 0x0000000499387825 */ /* 0x100fe400078e002c */
[----:B------:R-:W5:Y:S02]  /*1e20*/  LDG.E R195, desc[UR6][R58.64] ;  /* 0x000000063ac37981 */ /* 0x000f64000c1e1900 */
[--C-:B------:R-:W-:Y:S02]  /*1e30*/  IMAD.WIDE.U32 R52, R152, 0x4, R44.reuse ;  /* 0x0000000498347825 */ /* 0x100fe400078e002c */
[----:B------:R0:W5:Y:S02]  /*1e40*/  LDG.E R183, desc[UR6][R56.64] ;  /* 0x0000000638b77981 */ /* 0x000164000c1e1900 */
[----:B------:R-:W-:-:S02]  /*1e50*/  IMAD.WIDE.U32 R50, R31, 0x4, R44 ;  /* 0x000000041f327825 */ /* 0x000fc400078e002c */
[----:B------:R1:W5:Y:S02]  /*1e60*/  LDG.E R174, desc[UR6][R52.64] ;  /* 0x0000000634ae7981 */ /* 0x000364000c1e1900 */
[--C-:B------:R-:W-:Y:S02]  /*1e70*/  IMAD.WIDE.U32 R48, R151, 0x4, R44.reuse ;  /* 0x0000000497307825 */ /* 0x100fe400078e002c */
[----:B------:R-:W5:Y:S02]  /*1e80*/  LDG.E R163, desc[UR6][R50.64] ;  /* 0x0000000632a37981 */ /* 0x000f64000c1e1900 */
[--C-:B------:R-:W-:Y:S02]  /*1e90*/  IMAD.WIDE.U32 R46, R150, 0x4, R44.reuse ;  /* 0x00000004962e7825 */ /* 0x100fe400078e002c */
[----:B------:R1:W5:Y:S02]  /*1ea0*/  LDG.E R160, desc[UR6][R48.64] ;  /* 0x0000000630a07981 */ /* 0x000364000c1e1900 */
[----:B------:R-:W-:-:S02]  /*1eb0*/  IMAD.WIDE.U32 R44, R154, 0x4, R44 ;  /* 0x000000049a2c7825 */ /* 0x000fc400078e002c */
[----:B------:R-:W5:Y:S02]  /*1ec0*/  LDG.E R155, desc[UR6][R46.64] ;  /* 0x000000062e9b7981 */ /* 0x000f64000c1e1900 */
[--C-:B0-----:R-:W-:Y:S02]  /*1ed0*/  IMAD.WIDE.U32 R56, R31, 0x10, R54.reuse ;  /* 0x000000101f387825 */ /* 0x101fe400078e0036 */
[----:B------:R0:W5:Y:S02]  /*1ee0*/  LDG.E R33, desc[UR6][R44.64] ;  /* 0x000000062c217981 */ /* 0x000164000c1e1900 */
[--C-:B-1----:R-:W-:Y:S02]  /*1ef0*/  IMAD.WIDE.U32 R52, R151, 0x10, R54.reuse ;  /* 0x0000001097347825 */ /* 0x102fe400078e0036 */
[----:B------:R-:W5:Y:S02]  /*1f00*/  LDG.E.128 R56, desc[UR6][R56.64] ;  /* 0x0000000638387981 */ /* 0x000f64000c1e1d00 */
[----:B------:R-:W-:-:S04]  /*1f10*/  IMAD.WIDE.U32 R48, R150, 0x10, R54 ;  /* 0x0000001096307825 */ /* 0x000fc800078e0036 */
[----:B0-----:R-:W-:Y:S02]  /*1f20*/  IMAD.WIDE.U32 R44, R154, 0x10, R54 ;  /* 0x000000109a2c7825 */ /* 0x001fe400078e0036 */
[----:B------:R-:W5:Y:S04]  /*1f30*/  LDG.E.128 R52, desc[UR6][R52.64] ;  /* 0x0000000634347981 */ /* 0x000f68000c1e1d00 */
[----:B------:R-:W5:Y:S04]  /*1f40*/  LDG.E.128 R48, desc[UR6][R48.64] ;  /* 0x0000000630307981 */ /* 0x000f68000c1e1d00 */
[----:B------:R-:W5:Y:S01]  /*1f50*/  LDG.E.128 R44, desc[UR6][R44.64] ;  /* 0x000000062c2c7981 */ /* 0x000f62000c1e1d00 */
        /* <DEDUP_REMOVED lines=9> */
[----:B------:R-:W-:Y:S02]  /*1ff0*/  HADD2.F32 R200, -RZ, R200.H0_H0 ;  /* 0x200000c8ffc87230 */ /* 0x000fe40000004100 */
[----:B--2---:R-:W-:Y:S01]  /*2000*/  FADD.FTZ R242, -R198, R114 ;  /* 0x00000072c6f27221 */ /* 0x004fe20000010100 */
[----:B------:R-:W-:Y:S01]  /*2010*/  SHF.R.U64 R114, R42, 0x10, R43 ;  /* 0x000000102a727819 */ /* 0x000fe2000000122b */
[C---:B---3--:R-:W-:Y:S01]  /*2020*/  FADD.FTZ R208, -R198.reuse, R116 ;  /* 0x00000074c6d07221 */ /* 0x048fe20000010100 */
[----:B------:R-:W-:Y:S01]  /*2030*/  SHF.R.U32.HI R116, RZ, 0x10, R145 ;  /* 0x00000010ff747819 */ /* 0x000fe20000011691 */
[C---:B------:R-:W-:Y:S01]  /*2040*/  FADD.FTZ R112, -R198.reuse, R112 ;  /* 0x00000070c6707221 */ /* 0x040fe20000010100 */
[C---:B------:R-:W-:Y:S01]  /*2050*/  FADD.FTZ R209, -R198.reuse, R117 ;  /* 0x00000075c6d17221 */ /* 0x040fe20000010100 */
[C---:B------:R-:W-:Y:S01]  /*2060*/  FADD.FTZ R210, -R198.reuse, R118 ;  /* 0x00000076c6d27221 */ /* 0x040fe20000010100 */
[----:B------:R-:W-:Y:S02]  /*2070*/  HADD2.F32 R117, -RZ, R145.H0_H0 ;  /* 0x20000091ff757230 */ /* 0x000fe40000004100 */
[----:B----4-:R-:W-:Y:S01]  /*2080*/  FADD.FTZ R192, -R198, R128 ;  /* 0x00000080c6c07221 */ /* 0x010fe20000010100 */
[----:B------:R-:W-:Y:S01]  /*2090*/  SHF.R.U64 R128, R144, 0x10, R145 ;  /* 0x0000001090807819 */ /* 0x000fe20000001291 */
[C---:B------:R-:W-:Y:S01]  /*20a0*/  FADD.FTZ R243, -R198.reuse, R113 ;  /* 0x00000071c6f37221 */ /* 0x040fe20000010100 */
[----:B------:R-:W-:Y:S01]  /*20b0*/  SHF.R.U32.HI R118, RZ, 0x10, R41 ;  /* 0x00000010ff767819 */ /* 0x000fe20000011629 */
[----:B------:R-:W-:Y:S01]  /*20c0*/  FADD.FTZ R230, -R198, R135 ;  /* 0x00000087c6e67221 */ /* 0x000fe20000010100 */
[----:B------:R-:W-:-:S02]  /*20d0*/  HADD2.F32 R135, -RZ, R144.H0_H0 ;  /* 0x20000090ff877230 */ /* 0x000fc40000004100 */
[C---:B------:R-:W-:Y:S01]  /*20e0*/  FADD.FTZ R234, -R198.reuse, R137 ;  /* 0x00000089c6ea7221 */ /* 0x040fe20000010100 */
[----:B------:R-:W-:Y:S02]  /*20f0*/  HADD2.F32 R137, -RZ, R148.H0_H0 ;  /* 0x20000094ff897230 */ /* 0x000fe40000004100 */
[----:B------:R-:W-:Y:S02]  /*2100*/  HADD2.F32 R128, -RZ, R128.H0_H0 ;  /* 0x20000080ff807230 */ /* 0x000fe40000004100 */
[----:B------:R-:W-:Y:S01]  /*2110*/  FADD.FTZ R228, -R198, R138 ;  /* 0x0000008ac6e47221 */ /* 0x000fe20000010100 */
[----:B------:R-:W-:Y:S01]  /*2120*/  HADD2.F32 R116, -RZ, R116.H0_H0 ;  /* 0x20000074ff747230 */ /* 0x000fe20000004100 */
[----:B------:R-:W-:Y:S01]  /*2130*/  SHF.R.U64 R138, R38, 0x10, R39 ;  /* 0x00000010268a7819 */ /* 0x000fe20000001227 */
[----:B------:R-:W-:Y:S02]  /*2140*/  HADD2.F32 R113, -RZ, R42.H0_H0 ;  /* 0x2000002aff717230 */ /* 0x000fe40000004100 */
[----:B------:R-:W-:Y:S01]  /*2150*/  FADD.FTZ R204, -R198, R121 ;  /* 0x00000079c6cc7221 */ /* 0x000fe20000010100 */
[----:B------:R-:W-:-:S02]  /*2160*/  HADD2.F32 R114, -RZ, R114.H0_H0 ;  /* 0x20000072ff727230 */ /* 0x000fc40000004100 */
[----:B-----5:R-:W-:Y:S01]  /*2170*/  FMUL.FTZ R112, R29, R112 ;  /* 0x000000701d707220 */ /* 0x020fe20000410000 */
[----:B------:R-:W-:Y:S02]  /*2180*/  HADD2.F32 R121, -RZ, R40.H0_H0 ;  /* 0x20000028ff797230 */ /* 0x000fe40000004100 */
[C---:B------:R-:W-:Y:S01]  /*2190*/  FADD.FTZ R252, -R198.reuse, R119 ;  /* 0x00000077c6fc7221 */ /* 0x040fe20000010100 */
[----:B------:R-:W-:Y:S02]  /*21a0*/  HADD2.F32 R118, -RZ, R118.H0_H0 ;  /* 0x20000076ff767230 */ /* 0x000fe40000004100 */
[C---:B------:R-:W-:Y:S01]  /*21b0*/  FADD.FTZ R236, -R198.reuse, R142 ;  /* 0x0000008ec6ec7221 */ /* 0x040fe20000010100 */
[----:B------:R-:W-:Y:S02]  /*21c0*/  HADD2.F32 R119, -RZ, R38.H0_H0 ;  /* 0x20000026ff777230 */ /* 0x000fe40000004100 */
[----:B------:R-:W-:Y:S01]  /*21d0*/  FADD.FTZ R226, -R198, R133 ;  /* 0x00000085c6e27221 */ /* 0x000fe20000010100 */
[----:B------:R-:W-:-:S02]  /*21e0*/  HADD2.F32 R138, -RZ, R138.H0_H0 ;  /* 0x2000008aff8a7230 */ /* 0x000fc40000004100 */
[----:B------:R-:W-:Y:S01]  /*21f0*/  FMUL.FTZ R243, R29, R243 ;  /* 0x000000f31df37220 */ /* 0x000fe20000410000 */
[----:B------:R-:W-:Y:S02]  /*2200*/  HADD2.F32 R133, -RZ, R39.H0_H0 ;  /* 0x20000027ff857230 */ /* 0x000fe40000004100 */
[C---:B------:R-:W-:Y:S01]  /*2210*/  FADD.FTZ R241, -R198.reuse, R115 ;  /* 0x00000073c6f17221 */ /* 0x040fe20000010100 */
[C---:B------:R-:W-:Y:S01]  /*2220*/  FADD.FTZ R250, -R198.reuse, R120 ;  /* 0x00000078c6fa7221 */ /* 0x040fe20000010100 */
[----:B------:R-:W-:Y:S01]  /*2230*/  FADD.FTZ R248, -R198, R122 ;  /* 0x0000007ac6f87221 */ /* 0x000fe20000010100 */
[----:B------:R-:W-:Y:S01]  /*2240*/  FMUL.FTZ R244, R104, R137 ;  /* 0x0000008968f47220 */ /* 0x000fe20000410000 */
[----:B------:R-:W-:Y:S01]  /*2250*/  FMUL.FTZ R214, R105, R214 ;  /* 0x000000d669d67220 */ /* 0x000fe20000410000 */
[----:B------:R-:W-:Y:S01]  /*2260*/  FMUL.FTZ R187, R97, R128 ;  /* 0x0000008061bb7220 */ /* 0x000fe20000410000 */
[----:B------:R-:W-:Y:S01]  /*2270*/  FMUL.FTZ R188, R96, R135 ;  /* 0x0000008760bc7220 */ /* 0x000fe20000410000 */
[----:B------:R-:W-:Y:S01]  /*2280*/  FMUL.FTZ R128, R98, R117 ;  /* 0x0000007562807220 */ /* 0x000fe20000410000 */
[----:B------:R-:W-:Y:S01]  /*2290*/  FMUL.FTZ R117, R99, R116 ;  /* 0x0000007463757220 */ /* 0x000fe20000410000 */
[----:B------:R-:W-:Y:S01]  /*22a0*/  FADD.FTZ R135, RZ, R244 ;  /* 0x000000f4ff877221 */ /* 0x000fe20000010000 */
[----:B------:R-:W-:Y:S01]  /*22b0*/  FMUL.FTZ R116, R92, R113 ;  /* 0x000000715c747220 */ /* 0x000fe20000410000 */
[----:B------:R-:W-:Y:S01]  /*22c0*/  FFMA.FTZ R142, R112, R244, RZ ;  /* 0x000000f4708e7223 */ /* 0x000fe200000100ff */
        /* <DEDUP_REMOVED lines=82> */
[----:B------:R-:W-:Y:S01]  /*27f0*/  FMUL.FTZ R197, R29, R126 ;  /* 0x0000007e1dc57220 */ /* 0x000fe20000410000 */
        /* <DEDUP_REMOVED lines=101> */
.L_x_16743:
        /* <DEDUP_REMOVED lines=22> */
[----:B------:R-:W5:Y:S04]  /*2fb0*/  LDL.LU R78, [R1] ;  /* 0x00000000014e7983 */ /* 0x000f680000300800 */
[----:B------:R-:W5:Y:S04]  /*2fc0*/  LDL.LU R77, [R1+0x30] ;  /* 0x00003000014d7983 */ /* 0x000f680000300800 */
[----:B------:R-:W5:Y:S04]  /*2fd0*/  LDL.LU R76, [R1+0x2c] ;  /* 0x00002c00014c7983 */ /* 0x000f680000300800 */
[----:B------:R-:W5:Y:S01]  /*2fe0*/  LDL.LU R83, [R1+0x28] ;  /* 0x0000280001537983 */ /* 0x000f620000300800 */
        /* <DEDUP_REMOVED lines=86> */
.L_x_16776:
        /* <DEDUP_REMOVED lines=9> */
[C-C-:B0-----:R-:W-:Y:S01]  /*35e0*/  FFMA.FTZ R77, R84.reuse, R112, R85.reuse ;  /* 0x00000070544d7223 */ /* 0x141fe20000010055 */
[--C-:B------:R-:W-:Y:S01]  /*35f0*/  FFMA.FTZ R242, R84, R242, R85.reuse ;  /* 0x000000f254f27223 */ /* 0x100fe20000010055 */
[----:B------:R-:W-:Y:S01]  /*3600*/  LOP3.LUT P6, RZ, R196, 0xff, RZ, 0xc0, !PT ;  /* 0x000000ffc4ff7812 */ /* 0x000fe200078cc0ff */
[----:B------:R-:W-:Y:S01]  /*3610*/  FFMA.FTZ R243, R84, R243, R85 ;  /* 0x000000f354f37223 */ /* 0x000fe20000010055 */
[----:B------:R-:W-:Y:S01]  /*3620*/  FADD.FTZ R244, -R77, R244 ;  /* 0x000000f44df47221 */ /* 0x000fe20000010100 */
[----:B------:R-:W-:Y:S01]  /*3630*/  FADD.FTZ R242, -R242, R213 ;  /* 0x000000d5f2f27221 */ /* 0x000fe20000010100 */
[C-C-:B------:R-:W-:Y:S01]  /*3640*/  FFMA.FTZ R209, R84.reuse, R209, R85.reuse ;  /* 0x000000d154d17223 */ /* 0x140fe20000010055 */
[----:B------:R-:W-:Y:S01]  /*3650*/  FADD.FTZ R214, -R243, R214 ;  /* 0x000000d6f3d67221 */ /* 0x000fe20000010100 */
[----:B------:R-:W-:Y:S01]  /*3660*/  FFMA.FTZ R81, R29, R244, R72 ;  /* 0x000000f41d517223 */ /* 0x000fe20000010048 */
[C-C-:B------:R-:W-:Y:S01]  /*3670*/  FFMA.FTZ R241, R84.reuse, R241, R85.reuse ;  /* 0x000000f154f17223 */ /* 0x140fe20000010055 */
        /* <DEDUP_REMOVED lines=11> */
[----:B------:R-:W-:Y:S01]  /*3730*/  SEL R96, R81, RZ, P6 ;  /* 0x000000ff51607207 */ /* 0x000fe20003000000 */
        /* <DEDUP_REMOVED lines=21> */
[----:B------:R-:W-:Y:S01]  /*3890*/  FADD.FTZ R206, -R209, R206 ;  /* 0x000000ced1ce7221 */ /* 0x000fe20000010100 */
[----:B------:R-:W-:Y:S01]  /*38a0*/  FMUL.FTZ R81, R81, UR5 ;  /* 0x0000000551517c20 */ /* 0x000fe20008410000 */
[----:B------:R-:W-:Y:S01]  /*38b0*/  LOP3.LUT P2, RZ, R196, 0xff0000, RZ, 0xc0, !PT ;  /* 0x00ff0000c4ff7812 */ /* 0x000fe2000784c0ff */
[----:B------:R-:W-:Y:S01]  /*38c0*/  FADD.FTZ R210, -R210, R201 ;  /* 0x000000c9d2d27221 */ /* 0x000fe20000010100 */
[----:B------:R-:W-:Y:S01]  /*38d0*/  FMUL.FTZ R85, R85, R28 ;  /* 0x0000001c55557220 */ /* 0x000fe20000410000 */
[----:B------:R-:W-:Y:S01]  /*38e0*/  FFMA.FTZ R87, R29, R206, R69 ;  /* 0x000000ce1d577223 */ /* 0x000fe20000010045 */
[----:B------:R-:W-:Y:S01]  /*38f0*/  SEL R98, R81, RZ, P2 ;  /* 0x000000ff51627207 */ /* 0x000fe20001000000 */
[----:B------:R-:W-:Y:S01]  /*3900*/  FFMA.FTZ R81, R29, R210, R70 ;  /* 0x000000d21d517223 */ /* 0x000fe20000010046 */
[----:B------:R-:W-:Y:S01]  /*3910*/  FMUL.FTZ R85, R85, UR5 ;  /* 0x0000000555557c20 */ /* 0x000fe20008410000 */
[----:B------:R-:W-:Y:S01]  /*3920*/  LOP3.LUT P1, RZ, R196, 0xff00, RZ, 0xc0, !PT ;  /* 0x0000ff00c4ff7812 */ /* 0x000fe2000782c0ff */
[-C--:B------:R-:W-:Y:S01]  /*3930*/  FMUL.FTZ R87, R87, R28.reuse ;  /* 0x0000001c57577220 */ /* 0x080fe20000410000 */
[----:B------:R-:W-:Y:S01]  /*3940*/  FADD.FTZ R212, -R241, R212 ;  /* 0x000000d4f1d47221 */ /* 0x000fe20000010100 */
[----:B------:R-:W-:Y:S01]  /*3950*/  FMUL.FTZ R81, R81, R28 ;  /* 0x0000001c51517220 */ /* 0x000fe20000410000 */
[----:B------:R-:W-:Y:S01]  /*3960*/  SEL R97, R85, RZ, P1 ;  /* 0x000000ff55617207 */ /* 0x000fe20000800000 */
[----:B------:R-:W-:Y:S01]  /*3970*/  FMUL.FTZ R87, R87, UR5 ;  /* 0x0000000557577c20 */ /* 0x000fe20008410000 */
[----:B------:R-:W-:Y:S01]  /*3980*/  LOP3.LUT P5, RZ, R195, 0xff00, RZ, 0xc0, !PT ;  /* 0x0000ff00c3ff7812 */ /* 0x000fe200078ac0ff */
[----:B------:R-:W-:Y:S01]  /*3990*/  FFMA.FTZ R85, R29, R212, R75 ;  /* 0x000000d41d557223 */ /* 0x000fe2000001004b */
[----:B------:R-:W-:Y:S01]  /*39a0*/  FADD.FTZ R204, -R204, R187 ;  /* 0x000000bbcccc7221 */ /* 0x000fe20000010100 */
[----:B------:R-:W-:Y:S01]  /*39b0*/  FMUL.FTZ R81, R81, UR5 ;  /* 0x0000000551517c20 */ /* 0x000fe20008410000 */
[----:B------:R-:W-:Y:S01]  /*39c0*/  LOP3.LUT P6, RZ, R195, 0xff0000, RZ, 0xc0, !PT ;  /* 0x00ff0000c3ff7812 */ /* 0x000fe200078cc0ff */
[----:B------:R-:W-:Y:S01]  /*39d0*/  FADD.FTZ R202, -R202, R117 ;  /* 0x00000075caca7221 */ /* 0x000fe20000010100 */
[----:B------:R-:W-:Y:S01]  /*39e0*/  FMUL.FTZ R85, R85, R28 ;  /* 0x0000001c55557220 */ /* 0x000fe20000410000 */
[----:B------:R-:W-:Y:S01]  /*39f0*/  SEL R93, R87, RZ, P5 ;  /* 0x000000ff575d7207 */ /* 0x000fe20002800000 */
[----:B------:R-:W-:Y:S01]  /*3a00*/  FFMA.FTZ R87, R29, R204, R65 ;  /* 0x000000cc1d577223 */ /* 0x000fe20000010041 */
[----:B------:R-:W-:Y:S01]  /*3a10*/  SEL R94, R81, RZ, P6 ;  /* 0x000000ff515e7207 */ /* 0x000fe20003000000 */
[----:B------:R-:W-:Y:S01]  /*3a20*/  FFMA.FTZ R81, R29, R202, R67 ;  /* 0x000000ca1d517223 */ /* 0x000fe20000010043 */
[----:B------:R-:W-:Y:S01]  /*3a30*/  FMUL.FTZ R85, R85, UR5 ;  /* 0x0000000555557c20 */ /* 0x000fe20008410000 */
[----:B------:R-:W-:Y:S01]  /*3a40*/  ISETP.GE.U32.AND P3, PT, R196, 0x1000000, PT ;  /* 0x01000000c400780c */ /* 0x000fe20003f66070 */
[-C--:B------:R-:W-:Y:S01]  /*3a50*/  FMUL.FTZ R87, R87, R28.reuse ;  /* 0x0000001c57577220 */ /* 0x080fe20000410000 */
[----:B------:R-:W-:Y:S01]  /*3a60*/  FADD.FTZ R200, -R211, R200 ;  /* 0x000000c8d3c87221 */ /* 0x000fe20000010100 */
[----:B------:R-:W-:Y:S01]  /*3a70*/  FADD.FTZ R205, -R205, R188 ;  /* 0x000000bccdcd7221 */ /* 0x000fe20000010100 */
[----:B------:R-:W-:Y:S01]  /*3a80*/  FMUL.FTZ R81, R81, R28 ;  /* 0x0000001c51517220 */ /* 0x000fe20000410000 */
[----:B------:R-:W-:Y:S01]  /*3a90*/  SEL R99, R85, RZ, P3 ;  /* 0x000000ff55637207 */ /* 0x000fe20001800000 */
[----:B------:R-:W-:Y:S01]  /*3aa0*/  FMUL.FTZ R87, R87, UR5 ;  /* 0x0000000557577c20 */ /* 0x000fe20008410000 */
[----:B------:R-:W-:Y:S01]  /*3ab0*/  LOP3.LUT P3, RZ, R183, 0xff00, RZ, 0xc0, !PT ;  /* 0x0000ff00b7ff7812 */ /* 0x000fe2000786c0ff */
[C---:B------:R-:W-:Y:S01]  /*3ac0*/  FFMA.FTZ R85, R29.reuse, R200, R71 ;  /* 0x000000c81d557223 */ /* 0x040fe20000010047 */
[----:B------:R-:W-:Y:S01]  /*3ad0*/  FFMA.FTZ R205, R29, R205, R64 ;  /* 0x000000cd1dcd7223 */ /* 0x000fe20000010040 */
[----:B------:R-:W-:Y:S01]  /*3ae0*/  FMUL.FTZ R81, R81, UR5 ;  /* 0x0000000551517c20 */ /* 0x000fe20008410000 */
[----:B------:R-:W-:Y:S01]  /*3af0*/  ISETP.GE.U32.AND P5, PT, R183, 0x1000000, PT ;  /* 0x01000000b700780c */ /* 0x000fe20003fa6070 */
[----:B------:R-:W-:Y:S01]  /*3b00*/  FADD.FTZ R80, -R80, R123 ;  /* 0x0000007b50507221 */ /* 0x000fe20000010100 */
[----:B------:R-:W-:Y:S01]  /*3b10*/  FADD.FTZ R122, -R193, R122 ;  /* 0x0000007ac17a7221 */ /* 0x000fe20000010100 */
[----:B------:R-:W-:Y:S01]  /*3b20*/  SEL R89, R87, RZ, P3 ;  /* 0x000000ff57597207 */ /* 0x000fe20001800000 */
[----:B------:R-:W-:Y:S01]  /*3b30*/  FADD.FTZ R120, -R191, R120 ;  /* 0x00000078bf787221 */ /* 0x000fe20000010100 */
[-C--:B------:R-:W-:Y:S01]  /*3b40*/  FMUL.FTZ R85, R85, R28.reuse ;  /* 0x0000001c55557220 */ /* 0x080fe20000410000 */
[----:B------:R-:W-:Y:S01]  /*3b50*/  FMUL.FTZ R205, R205, R28 ;  /* 0x0000001ccdcd7220 */ /* 0x000fe20000410000 */
[----:B------:R-:W-:Y:S01]  /*3b60*/  FADD.FTZ R87, -R79, R114 ;  /* 0x000000724f577221 */ /* 0x000fe20000010100 */
[----:B------:R-:W-:Y:S01]  /*3b70*/  SEL R91, R81, RZ, P5 ;  /* 0x000000ff515b7207 */ /* 0x000fe20002800000 */
[C---:B------:R-:W-:Y:S01]  /*3b80*/  FFMA.FTZ R79, R29.reuse, R80, R62 ;  /* 0x000000501d4f7223 */ /* 0x040fe2000001003e */
[C---:B------:R-:W-:Y:S01]  /*3b90*/  FFMA.FTZ R81, R29.reuse, R122, R63 ;  /* 0x0000007a1d517223 */ /* 0x040fe2000001003f */
[----:B------:R-:W-:Y:S01]  /*3ba0*/  FFMA.FTZ R101, R29, R120, R57 ;  /* 0x000000781d657223 */ /* 0x000fe20000010039 */
[----:B------:R-:W-:Y:S01]  /*3bb0*/  FMUL.FTZ R85, R85, UR5 ;  /* 0x0000000555557c20 */ /* 0x000fe20008410000 */
[----:B------:R-:W-:Y:S01]  /*3bc0*/  FMUL.FTZ R88, R205, UR5 ;  /* 0x00000005cd587c20 */ /* 0x000fe20008410000 */
[----:B------:R-:W-:Y:S01]  /*3bd0*/  ISETP.GE.U32.AND P1, PT, R195, 0x1000000, PT ;  /* 0x01000000c300780c */ /* 0x000fe20003f26070 */
[-C--:B------:R-:W-:Y:S01]  /*3be0*/  FMUL.FTZ R79, R79, R28.reuse ;  /* 0x0000001c4f4f7220 */ /* 0x080fe20000410000 */
[----:B------:R-:W-:Y:S01]  /*3bf0*/  LOP3.LUT P2, RZ, R183, 0xff, RZ, 0xc0, !PT ;  /* 0x000000ffb7ff7812 */ /* 0x000fe2000784c0ff */
[----:B------:R-:W-:Y:S01]  /*3c00*/  FADD.FTZ R198, -R198, R113 ;  /* 0x00000071c6c67221 */ /* 0x000fe20000010100 */
[----:B------:R-:W-:Y:S01]  /*3c10*/  FFMA.FTZ R87, R29, R87, R56 ;  /* 0x000000571d577223 */ /* 0x000fe20000010038 */
[-C--:B------:R-:W-:Y:S01]  /*3c20*/  FMUL.FTZ R81, R81, R28.reuse ;  /* 0x0000001c51517220 */ /* 0x080fe20000410000 */
[----:B------:R-:W-:Y:S01]  /*3c30*/  FMUL.FTZ R101, R101, R28 ;  /* 0x0000001c65657220 */ /* 0x000fe20000410000 */
[----:B------:R-:W-:Y:S01]  /*3c40*/  SEL R95, R85, RZ, P1 ;  /* 0x000000ff555f7207 */ /* 0x000fe20000800000 */
[----:B------:R-:W-:Y:S01]  /*3c50*/  FMUL.FTZ R79, R79, UR5 ;  /* 0x000000054f4f7c20 */ /* 0x000fe20008410000 */
[----:B------:R-:W-:Y:S01]  /*3c60*/  SEL R88, R88, RZ, P2 ;  /* 0x000000ff58587207 */ /* 0x000fe20001000000 */
[----:B------:R-:W-:Y:S01]  /*3c70*/  FFMA.FTZ R85, R29, R198, R61 ;  /* 0x000000c61d557223 */ /* 0x000fe2000001003d */
[C---:B------:R-:W-:Y:S01]  /*3c80*/  LOP3.LUT P2, RZ, R174.reuse, 0xff0000, RZ, 0xc0, !PT ;  /* 0x00ff0000aeff7812 */ /* 0x040fe2000784c0ff */
[-C--:B------:R-:W-:Y:S01]  /*3c90*/  FMUL.FTZ R87, R87, R28.reuse ;  /* 0x0000001c57577220 */ /* 0x080fe20000410000 */
[----:B------:R-:W-:Y:S01]  /*3ca0*/  FMUL.FTZ R81, R81, UR5 ;  /* 0x0000000551517c20 */ /* 0x000fe20008410000 */
[----:B------:R-:W-:Y:S01]  /*3cb0*/  ISETP.GE.U32.AND P3, PT, R174, 0x1000000, PT ;  /* 0x01000000ae00780c */ /* 0x000fe20003f66070 */
[----:B------:R-:W-:Y:S01]  /*3cc0*/  FMUL.FTZ R101, R101, UR5 ;  /* 0x0000000565657c20 */ /* 0x000fe20008410000 */
[----:B------:R-:W-:Y:S01]  /*3cd0*/  FADD.FTZ R76, -R76, R121 ;  /* 0x000000794c4c7221 */ /* 0x000fe20000010100 */
[----:B------:R-:W-:Y:S01]  /*3ce0*/  FADD.FTZ R207, -R208, R207 ;  /* 0x000000cfd0cf7221 */ /* 0x000fe20000010100 */
[----:B------:R-:W-:Y:S01]  /*3cf0*/  LOP3.LUT P5, RZ, R163, 0xff00, RZ, 0xc0, !PT ;  /* 0x0000ff00a3ff7812 */ /* 0x000fe200078ac0ff */
[----:B------:R-:W-:Y:S01]  /*3d00*/  FADD.FTZ R199, -R199, R116 ;  /* 0x00000074c7c77221 */ /* 0x000fe20000010100 */
[----:B------:R-:W-:Y:S01]  /*3d10*/  FMUL.FTZ R85, R85, R28 ;  /* 0x0000001c55557220 */ /* 0x000fe20000410000 */
[----:B------:R-:W-:Y:S01]  /*3d20*/  FMUL.FTZ R80, R87, UR5 ;  /* 0x0000000557507c20 */ /* 0x000fe20008410000 */
[----:B------:R-:W-:Y:S01]  /*3d30*/  SEL R86, R79, RZ, P2 ;  /* 0x000000ff4f567207 */ /* 0x000fe20001000000 */
[----:B------:R-:W-:Y:S01]  /*3d40*/  FFMA.FTZ R79, R29, R76, R59 ;  /* 0x0000004c1d4f7223 */ /* 0x000fe2000001003b */
[----:B------:R-:W-:Y:S01]  /*3d50*/  SEL R87, R81, RZ, P3 ;  /* 0x000000ff51577207 */ /* 0x000fe20001800000 */
[----:B------:R-:W-:Y:S01]  /*3d60*/  FFMA.FTZ R207, R29, R207, R68 ;  /* 0x000000cf1dcf7223 */ /* 0x000fe20000010044 */
[----:B------:R-:W-:Y:S01]  /*3d70*/  SEL R81, R101, RZ, P5 ;  /* 0x000000ff65517207 */ /* 0x000fe20002800000 */
[----:B------:R-:W-:Y:S01]  /*3d80*/  FADD.FTZ R203, -R203, R128 ;  /* 0x00000080cbcb7221 */ /* 0x000fe20000010100 */
[----:B------:R-:W-:Y:S01]  /*3d90*/  FFMA.FTZ R199, R29, R199, R60 ;  /* 0x000000c71dc77223 */ /* 0x000fe2000001003c */
[----:B------:R-:W-:Y:S01]  /*3da0*/  FADD.FTZ R101, -R77, R118 ;  /* 0x000000764d657221 */ /* 0x000fe20000010100 */
[----:B------:R-:W-:Y:S01]  /*3db0*/  FMUL.FTZ R85, R85, UR5 ;  /* 0x0000000555557c20 */ /* 0x000fe20008410000 */
[----:B------:R-:W-:Y:S01]  /*3dc0*/  FADD.FTZ R190, -R190, R115 ;  /* 0x00000073bebe7221 */ /* 0x000fe20000010100 */
[----:B------:R-:W-:Y:S01]  /*3dd0*/  FADD.FTZ R140, -R140, R131 ;  /* 0x000000838c8c7221 */ /* 0x000fe20000010100 */
[C---:B------:R-:W-:Y:S01]  /*3de0*/  LOP3.LUT P1, RZ, R174.reuse, 0xff00, RZ, 0xc0, !PT ;  /* 0x0000ff00aeff7812 */ /* 0x040fe2000782c0ff */
[-C--:B------:R-:W-:Y:S01]  /*3df0*/  FMUL.FTZ R79, R79, R28.reuse ;  /* 0x0000001c4f4f7220 */ /* 0x080fe20000410000 */
[-C--:B------:R-:W-:Y:S01]  /*3e00*/  FMUL.FTZ R207, R207, R28.reuse ;  /* 0x0000001ccfcf7220 */ /* 0x080fe20000410000 */
[----:B------:R-:W-:Y:S01]  /*3e10*/  FFMA.FTZ R203, R29, R203, R66 ;  /* 0x000000cb1dcb7223 */ /* 0x000fe20000010042 */
[----:B------:R-:W-:Y:S01]  /*3e20*/  FMUL.FTZ R199, R199, R28 ;  /* 0x0000001cc7c77220 */ /* 0x000fe20000410000 */
[C---:B------:R-:W-:Y:S01]  /*3e30*/  FFMA.FTZ R101, R29.reuse, R101, R52 ;  /* 0x000000651d657223 */ /* 0x040fe20000010034 */
[C---:B------:R-:W-:Y:S01]  /*3e40*/  FFMA.FTZ R77, R29.reuse, R190, R58 ;  /* 0x000000be1d4d7223 */ /* 0x040fe2000001003a */
[----:B------:R-:W-:Y:S01]  /*3e50*/  FFMA.FTZ R103, R29, R140, R49 ;  /* 0x0000008c1d677223 */ /* 0x000fe20000010031 */
[----:B------:R-:W-:Y:S01]  /*3e60*/  SEL R85, R85, RZ, P1 ;  /* 0x000000ff55557207 */ /* 0x000fe20000800000 */
[----:B------:R-:W-:Y:S01]  /*3e70*/  FMUL.FTZ R79, R79, UR5 ;  /* 0x000000054f4f7c20 */ /* 0x000fe20008410000 */
[----:B------:R-:W-:Y:S01]  /*3e80*/  FMUL.FTZ R92, R207, UR5 ;  /* 0x00000005cf5c7c20 */ /* 0x000fe20008410000 */
[----:B------:R-:W-:Y:S01]  /*3e90*/  ISETP.GE.U32.AND P1, PT, R163, 0x1000000, PT ;  /* 0x01000000a300780c */ /* 0x000fe20003f26070 */
[-C--:B------:R-:W-:Y:S01]  /*3ea0*/  FMUL.FTZ R203, R203, R28.reuse ;  /* 0x0000001ccbcb7220 */ /* 0x080fe20000410000 */
[----:B------:R-:W-:Y:S01]  /*3eb0*/  LOP3.LUT P4, RZ, R195, 0xff, RZ, 0xc0, !PT ;  /* 0x000000ffc3ff7812 */ /* 0x000fe2000788c0ff */
[----:B------:R-:W-:Y:S01]  /*3ec0*/  FMUL.FTZ R84, R199, UR5 ;  /* 0x00000005c7547c20 */ /* 0x000fe20008410000 */
[----:B------:R-:W-:Y:S01]  /*3ed0*/  FADD.FTZ R138, -R83, R138 ;  /* 0x0000008a538a7221 */ /* 0x000fe20000010100 */
[-C--:B------:R-:W-:Y:S01]  /*3ee0*/  FMUL.FTZ R101, R101, R28.reuse ;  /* 0x0000001c65657220 */ /* 0x080fe20000410000 */
[----:B------:R-:W-:Y:S01]  /*3ef0*/  LOP3.LUT P6, RZ, R174, 0xff, RZ, 0xc0, !PT ;  /* 0x000000ffaeff7812 */ /* 0x000fe200078cc0ff */
[-C--:B------:R-:W-:Y:S01]  /*3f00*/  FMUL.FTZ R77, R77, R28.reuse ;  /* 0x0000001c4d4d7220 */ /* 0x080fe20000410000 */
[----:B------:R-:W-:Y:S01]  /*3f10*/  FADD.FTZ R100, -R82, R139 ;  /* 0x0000008b52647221 */ /* 0x000fe20000010100 */
[----:B------:R-:W-:Y:S01]  /*3f20*/  FADD.FTZ R129, -R129, R130 ;  /* 0x0000008281817221 */ /* 0x000fe20000010100 */
[----:B------:R-:W-:Y:S01]  /*3f30*/  FMUL.FTZ R112, R103, R28 ;  /* 0x0000001c67707220 */ /* 0x000fe20000410000 */
[----:B------:R-:W-:Y:S01]  /*3f40*/  SEL R83, R79, RZ, P1 ;  /* 0x000000ff4f537207 */ /* 0x000fe20000800000 */
[----:B------:R-:W0:Y:S01]  /*3f50*/  LDC.64 R102, c[0x0][0x468] ;  /* 0x00011a00ff667b82 */ /* 0x000e220000000a00 */
[----:B------:R-:W-:Y:S01]  /*3f60*/  SEL R92, R92, RZ, P4 ;  /* 0x000000ff5c5c7207 */ /* 0x000fe20002000000 */
[----:B------:R-:W-:Y:S01]  /*3f70*/  FMUL.FTZ R90, R203, UR5 ;  /* 0x00000005cb5a7c20 */ /* 0x000fe20008410000 */
[----:B------:R-:W-:Y:S01]  /*3f80*/  FMUL.FTZ R76, R101, UR5 ;  /* 0x00000005654c7c20 */ /* 0x000fe20008410000 */
[----:B------:R-:W-:Y:S01]  /*3f90*/  FFMA.FTZ R79, R29, R138, R54 ;  /* 0x0000008a1d4f7223 */ /* 0x000fe20000010036 */
[----:B------:R-:W-:Y:S01]  /*3fa0*/  LOP3.LUT P4, RZ, R183, 0xff0000, RZ, 0xc0, !PT ;  /* 0x00ff0000b7ff7812 */ /* 0x000fe2000788c0ff */
[----:B------:R-:W-:Y:S01]  /*3fb0*/  FMUL.FTZ R77, R77, UR5 ;  /* 0x000000054d4d7c20 */ /* 0x000fe20008410000 */
[----:B------:R-:W-:Y:S01]  /*3fc0*/  SEL R84, R84, RZ, P6 ;  /* 0x000000ff54547207 */ /* 0x000fe20003000000 */
[----:B------:R-:W-:Y:S01]  /*3fd0*/  FFMA.FTZ R101, R29, R100, R55 ;  /* 0x000000641d657223 */ /* 0x000fe20000010037 */
[----:B------:R-:W-:Y:S01]  /*3fe0*/  LOP3.LUT P6, RZ, R163, 0xff0000, RZ, 0xc0, !PT ;  /* 0x00ff0000a3ff7812 */ /* 0x000fe200078cc0ff */
[----:B------:R-:W-:Y:S01]  /*3ff0*/  FFMA.FTZ R129, R29, R129, R48 ;  /* 0x000000811d817223 */ /* 0x000fe20000010030 */
[----:B------:R-:W-:Y:S01]  /*4000*/  FADD.FTZ R78, -R78, R119 ;  /* 0x000000774e4e7221 */ /* 0x000fe20000010100 */
[-C--:B------:R-:W-:Y:S01]  /*4010*/  FMUL.FTZ R79, R79, R28.reuse ;  /* 0x0000001c4f4f7220 */ /* 0x080fe20000410000 */
[----:B------:R-:W-:Y:S01]  /*4020*/  SEL R90, R90, RZ, P4 ;  /* 0x000000ff5a5a7207 */ /* 0x000fe20002000000 */
[-C--:B------:R-:W-:Y:S01]  /*4030*/  FMUL.FTZ R101, R101, R28.reuse ;  /* 0x0000001c65657220 */ /* 0x080fe20000410000 */
[----:B------:R-:W-:Y:S01]  /*4040*/  LOP3.LUT P4, RZ, R163, 0xff, RZ, 0xc0, !PT ;  /* 0x000000ffa3ff7812 */ /* 0x000fe2000788c0ff */
[----:B------:R-:W-:Y:S01]  /*4050*/  FMUL.FTZ R129, R129, R28 ;  /* 0x0000001c81817220 */ /* 0x000fe20000410000 */
[----:B------:R-:W-:Y:S01]  /*4060*/  SEL R82, R77, RZ, P6 ;  /* 0x000000ff4d527207 */ /* 0x000fe20003000000 */
[----:B------:R-:W-:Y:S01]  /*4070*/  FFMA.FTZ R77, R29, R78, R53 ;  /* 0x0000004e1d4d7223 */ /* 0x000fe20000010035 */
[----:B------:R-:W-:Y:S01]  /*4080*/  FMUL.FTZ R78, R79, UR5 ;  /* 0x000000054f4e7c20 */ /* 0x000fe20008410000 */
[----:B------:R-:W-:Y:S01]  /*4090*/  FMUL.FTZ R79, R101, UR5 ;  /* 0x00000005654f7c20 */ /* 0x000fe20008410000 */
[----:B------:R-:W-:Y:S01]  /*40a0*/  SEL R80, R80, RZ, P4 ;  /* 0x000000ff50507207 */ /* 0x000fe20002000000 */
[----:B------:R-:W-:Y:S01]  /*40b0*/  FMUL.FTZ R100, R129, UR5 ;  /* 0x0000000581647c20 */ /* 0x000fe20008410000 */
[----:B------:R-:W-:Y:S01]  /*40c0*/  FMUL.FTZ R101, R112, UR5 ;  /* 0x0000000570657c20 */ /* 0x000fe20008410000 */
[C---:B------:R-:W-:Y:S01]  /*40d0*/  LOP3.LUT P4, RZ, R160.reuse, 0xff0000, RZ, 0xc0, !PT ;  /* 0x00ff0000a0ff7812 */ /* 0x040fe2000788c0ff */
[----:B------:R-:W-:Y:S01]  /*40e0*/  FMUL.FTZ R77, R77, R28 ;  /* 0x0000001c4d4d7220 */ /* 0x000fe20000410000 */
[----:B------:R-:W-:Y:S01]  /*40f0*/  ISETP.GE.U32.AND P5, PT, R160, 0x1000000, PT ;  /* 0x01000000a000780c */ /* 0x000fe20003fa6070 */
[----:B------:R-:W-:Y:S01]  /*4100*/  FADD.FTZ R141, -R141, R136 ;  /* 0x000000888d8d7221 */ /* 0x000fe20000010100 */
[C---:B------:R-:W-:Y:S01]  /*4110*/  LOP3.LUT P6, RZ, R155.reuse, 0xff, RZ, 0xc0, !PT ;  /* 0x000000ff9bff7812 */ /* 0x040fe200078cc0ff */
[----:B------:R-:W-:Y:S01]  /*4120*/  FADD.FTZ R142, -R142, R137 ;  /* 0x000000898e8e7221 */ /* 0x000fe20000010100 */
[----:B------:R-:W-:Y:S01]  /*4130*/  LOP3.LUT P1, RZ, R155, 0xff00, RZ, 0xc0, !PT ;  /* 0x0000ff009bff7812 */ /* 0x000fe2000782c0ff */
[----:B------:R-:W-:Y:S01]  /*4140*/  FADD.FTZ R105, -R105, R132 ;  /* 0x0000008469697221 */ /* 0x000fe20000010100 */
[----:B------:R-:W-:Y:S01]  /*4150*/  FADD.FTZ R104, -R104, R133 ;  /* 0x0000008568687221 */ /* 0x000fe20000010100 */
[----:B------:R-:W-:Y:S01]  /*4160*/  FADD.FTZ R113, -R107, R134 ;  /* 0x000000866b717221 */ /* 0x000fe20000010100 */
[----:B------:R-:W-:Y:S01]  /*4170*/  FADD.FTZ R106, -R106, R135 ;  /* 0x000000876a6a7221 */ /* 0x000fe20000010100 */
[----:B------:R-:W-:Y:S01]  /*4180*/  SEL R78, R78, RZ, P4 ;  /* 0x000000ff4e4e7207 */ /* 0x000fe20002000000 */
[----:B------:R-:W-:Y:S01]  /*4190*/  FMUL.FTZ R77, R77, UR5 ;  /* 0x000000054d4d7c20 */ /* 0x000fe20008410000 */
[----:B------:R-:W-:Y:S01]  /*41a0*/  SEL R79, R79, RZ, P5 ;  /* 0x000000ff4f4f7207 */ /* 0x000fe20002800000 */
[C---:B------:R-:W-:Y:S01]  /*41b0*/  FFMA.FTZ R141, R29.reuse, R141, R50 ;  /* 0x0000008d1d8d7223 */ /* 0x040fe20000010032 */
[----:B------:R-:W-:Y:S01]  /*41c0*/  SEL R100, R100, RZ, P6 ;  /* 0x000000ff64647207 */ /* 0x000fe20003000000 */
[----:B------:R-:W-:Y:S01]  /*41d0*/  FFMA.FTZ R105, R29, R105, R44 ;  /* 0x000000691d697223 */ /* 0x000fe2000001002c */
[----:B------:R-:W-:Y:S01]  /*41e0*/  SEL R101, R101, RZ, P1 ;  /* 0x000000ff65657207 */ /* 0x000fe20000800000 */
[----:B------:R-:W-:Y:S01]  /*41f0*/  FFMA.FTZ R107, R29, R104, R45 ;  /* 0x000000681d6b7223 */ /* 0x000fe2000001002d */
[----:B------:R-:W-:Y:S01]  /*4200*/  LOP3.LUT P4, RZ, R33, 0xff, RZ, 0xc0, !PT ;  /* 0x000000ff21ff7812 */ /* 0x000fe2000788c0ff */
[----:B------:R-:W-:Y:S01]  /*4210*/  FFMA.FTZ R113, R29, R113, R46 ;  /* 0x000000711d717223 */ /* 0x000fe2000001002e */
[----:B------:R-:W-:Y:S01]  /*4220*/  LOP3.LUT P5, RZ, R33, 0xff00, RZ, 0xc0, !PT ;  /* 0x0000ff0021ff7812 */ /* 0x000fe200078ac0ff */
[-C--:B------:R-:W-:Y:S01]  /*4230*/  FMUL.FTZ R141, R141, R28.reuse ;  /* 0x0000001c8d8d7220 */ /* 0x080fe20000410000 */
[----:B------:R-:W-:Y:S01]  /*4240*/  LOP3.LUT P6, RZ, R33, 0xff0000, RZ, 0xc0, !PT ;  /* 0x00ff000021ff7812 */ /* 0x000fe200078cc0ff */
[----:B------:R-:W-:Y:S01]  /*4250*/  FMUL.FTZ R115, R105, R28 ;  /* 0x0000001c69737220 */ /* 0x000fe20000410000 */
[----:B------:R-:W-:Y:S01]  /*4260*/  ISETP.GE.U32.AND P1, PT, R33, 0x1000000, PT ;  /* 0x010000002100780c */ /* 0x000fe20003f26070 */
[C---:B------:R-:W-:Y:S01]  /*4270*/  FFMA.FTZ R33, R29.reuse, R142, R51 ;  /* 0x0000008e1d217223 */ /* 0x040fe20000010033 */
[C---:B------:R-:W-:Y:S01]  /*4280*/  LOP3.LUT P2, RZ, R160.reuse, 0xff, RZ, 0xc0, !PT ;  /* 0x000000ffa0ff7812 */ /* 0x040fe2000784c0ff */
[----:B------:R-:W-:Y:S01]  /*4290*/  FFMA.FTZ R29, R29, R106, R47 ;  /* 0x0000006a1d1d7223 */ /* 0x000fe2000001002f */
[----:B------:R-:W-:Y:S01]  /*42a0*/  LOP3.LUT P3, RZ, R160, 0xff00, RZ, 0xc0, !PT ;  /* 0x0000ff00a0ff7812 */ /* 0x000fe2000786c0ff */
[-C--:B------:R-:W-:Y:S01]  /*42b0*/  FMUL.FTZ R114, R33, R28.reuse ;  /* 0x0000001c21727220 */ /* 0x080fe20000410000 */
[----:B------:R-:W-:Y:S01]  /*42c0*/  SEL R76, R76, RZ, P2 ;  /* 0x000000ff4c4c7207 */ /* 0x000fe20001000000 */
[-C--:B------:R-:W-:Y:S01]  /*42d0*/  FMUL.FTZ R116, R107, R28.reuse ;  /* 0x0000001c6b747220 */ /* 0x080fe20000410000 */
[----:B------:R-:W-:Y:S01]  /*42e0*/  SEL R77, R77, RZ, P3 ;  /* 0x000000ff4d4d7207 */ /* 0x000fe20001800000 */
[-C--:B------:R-:W-:Y:S01]  /*42f0*/  FMUL.FTZ R117, R113, R28.reuse ;  /* 0x0000001c71757220 */ /* 0x080fe20000410000 */
[----:B------:R-:W-:Y:S01]  /*4300*/  FMUL.FTZ R118, R29, R28 ;  /* 0x0000001c1d767220 */ /* 0x000fe20000410000 */
[C---:B------:R-:W-:Y:S01]  /*4310*/  LOP3.LUT P2, RZ, R155.reuse, 0xff0000, RZ, 0xc0, !PT ;  /* 0x00ff00009bff7812 */ /* 0x040fe2000784c0ff */
[----:B0-----:R-:W-:Y:S01]  /*4320*/  IMAD.WIDE.U32 R106, R32, 0x10, R102 ;  /* 0x00000010206a7825 */ /* 0x001fe200078e0066 */
[----:B------:R-:W-:-:S03]  /*4330*/  ISETP.GE.U32.AND P3, PT, R155, 0x1000000, PT ;  /* 0x010000009b00780c */ /* 0x000fc60003f66070 */
[----:B------:R-:W-:Y:S01]  /*4340*/  FMUL.FTZ R115, R115, UR5 ;  /* 0x0000000573737c20 */ /* 0x000fe20008410000 */
[----:B------:R-:W-:Y:S01]  /*4350*/  FMUL.FTZ R116, R116, UR5 ;  /* 0x0000000574747c20 */ /* 0x000fe20008410000 */
[----:B------:R-:W-:-:S04]  /*4360*/  IMAD.WIDE.U32 R112, R153, 0x10, R102 ;  /* 0x0000001099707825 */ /* 0x000fc800078e0066 */
[----:B------:R-:W-:-:S04]  /*4370*/  IMAD.WIDE.U32 R104, R151, 0x10, R102 ;  /* 0x0000001097687825 */ /* 0x000fc800078e0066 */
[----:B------:R-:W-:-:S04]  /*4380*/  IMAD.WIDE.U32 R28, R30, 0x10, R102 ;  /* 0x000000101e1c7825 */ /* 0x000fc800078e0066 */
[----:B------:R-:W-:Y:S01]  /*4390*/  FMUL.FTZ R30, R117, UR5 ;  /* 0x00000005751e7c20 */ /* 0x000fe20008410000 */
[--C-:B------:R-:W-:Y:S01]  /*43a0*/  IMAD.WIDE.U32 R152, R152, 0x10, R102.reuse ;  /* 0x0000001098987825 */ /* 0x100fe200078e0066 */
[----:B------:R0:W-:Y:S03]  /*43b0*/  STG.E.128 desc[UR6][R28.64], R96 ;  /* 0x000000601c007986 */ /* 0x0001e6000c101d06 */
[----:B------:R-:W-:Y:S01]  /*43c0*/  SEL R30, R30, RZ, P6 ;  /* 0x000000ff1e1e7207 */ /* 0x000fe20003000000 */
[----:B------:R-:W-:-:S04]  /*43d0*/  IMAD.WIDE.U32 R32, R31, 0x10, R102 ;  /* 0x000000101f207825 */ /* 0x000fc800078e0066 */
[----:B------:R-:W-:Y:S01]  /*43e0*/  FMUL.FTZ R31, R118, UR5 ;  /* 0x00000005761f7c20 */ /* 0x000fe20008410000 */
[----:B------:R1:W-:Y:S01]  /*43f0*/  STG.E.128 desc[UR6][R106.64], R92 ;  /* 0x0000005c6a007986 */ /* 0x0003e2000c101d06 */
[----:B------:R-:W-:-:S03]  /*4400*/  IMAD.WIDE.U32 R150, R150, 0x10, R102 ;  /* 0x0000001096967825 */ /* 0x000fc600078e0066 */
[----:B------:R1:W-:Y:S01]  /*4410*/  STG.E.128 desc[UR6][R112.64], R88 ;  /* 0x0000005870007986 */ /* 0x0003e2000c101d06 */
[----:B------:R-:W-:Y:S01]  /*4420*/  SEL R31, R31, RZ, P1 ;  /* 0x000000ff1f1f7207 */ /* 0x000fe20000800000 */
[----:B------:R-:W-:-:S04]  /*4430*/  IMAD.WIDE.U32 R154, R154, 0x10, R102 ;  /* 0x000000109a9a7825 */ /* 0x000fc800078e0066 */
[----:B------:R-:W-:Y:S01]  /*4440*/  FMUL.FTZ R102, R141, UR5 ;  /* 0x000000058d667c20 */ /* 0x000fe20008410000 */
[----:B------:R-:W-:Y:S01]  /*4450*/  FMUL.FTZ R103, R114, UR5 ;  /* 0x0000000572677c20 */ /* 0x000fe20008410000 */
[----:B------:R1:W-:Y:S03]  /*4460*/  STG.E.128 desc[UR6][R152.64], R84 ;  /* 0x0000005498007986 */ /* 0x0003e6000c101d06 */
[----:B------:R-:W-:Y:S01]  /*4470*/  SEL R102, R102, RZ, P2 ;  /* 0x000000ff66667207 */ /* 0x000fe20001000000 */
[----:B------:R1:W-:Y:S01]  /*4480*/  STG.E.128 desc[UR6][R32.64], R80 ;  /* 0x0000005020007986 */ /* 0x0003e2000c101d06 */
[----:B------:R-:W-:Y:S02]  /*4490*/  SEL R103, R103, RZ, P3 ;  /* 0x000000ff67677207 */ /* 0x000fe40001800000 */
[----:B0-----:R-:W-:Y:S01]  /*44a0*/  SEL R28, R115, RZ, P4 ;  /* 0x000000ff731c7207 */ /* 0x001fe20002000000 */
[----:B------:R1:W-:Y:S01]  /*44b0*/  STG.E.128 desc[UR6][R104.64], R76 ;  /* 0x0000004c68007986 */ /* 0x0003e2000c101d06 */
[----:B------:R-:W-:-:S03]  /*44c0*/  SEL R29, R116, RZ, P5 ;  /* 0x000000ff741d7207 */ /* 0x000fc60002800000 */
[----:B------:R1:W-:Y:S04]  /*44d0*/  STG.E.128 desc[UR6][R150.64], R100 ;  /* 0x0000006496007986 */ /* 0x0003e8000c101d06 */
[----:B------:R1:W-:Y:S01]  /*44e0*/  STG.E.128 desc[UR6][R154.64], R28 ;  /* 0x0000001c9a007986 */ /* 0x0003e2000c101d06 */
[----:B------:R-:W-:Y:S05]  /*44f0*/  BRA `(.L_x_16747) ;  /* 0x0000002c00f87947 */ /* 0x000fea0003800000 */
.L_x_16746:
[C-C-:B0-----:R-:W-:Y:S01]  /*4500*/  FFMA.FTZ R77, R84.reuse, R112, R85.reuse ;  /* 0x00000070544d7223 */ /* 0x141fe20000010055 */
[C-C-:B------:R-:W-:Y:S01]  /*4510*/  FFMA.FTZ R243, R84.reuse, R243, R85.reuse ;  /* 0x000000f354f37223 */ /* 0x140fe20000010055 */
[C-C-:B------:R-:W-:Y:S01]  /*4520*/  FFMA.FTZ R83, R84.reuse, R186, R85.reuse ;  /* 0x000000ba54537223 */ /* 0x140fe20000010055 */
[C-C-:B------:R-:W-:Y:S01]  /*4530*/  FFMA.FTZ R80, R84.reuse, R143, R85.reuse ;  /* 0x0000008f54507223 */ /* 0x140fe20000010055 */
[----:B------:R-:W-:Y:S01]  /*4540*/  FADD.FTZ R88, -R77, R244 ;  /* 0x000000f44d587221 */ /* 0x000fe20000010100 */
[C-C-:B------:R-:W-:Y:S01]  /*4550*/  FFMA.FTZ R78, R84.reuse, R140, R85.reuse ;  /* 0x0000008c544e7223 */ /* 0x140fe20000010055 */
[C-C-:B------:R-:W-:Y:S01]  /*4560*/  FFMA.FTZ R242, R84.reuse, R242, R85.reuse ;  /* 0x000000f254f27223 */ /* 0x140fe20000010055 */
[C-C-:B------:R-:W-:Y:S01]  /*4570*/  FFMA.FTZ R241, R84.reuse, R241, R85.reuse ;  /* 0x000000f154f17223 */ /* 0x140fe20000010055 */
[----:B------:R-:W-:Y:S01]  /*4580*/  FFMA.FTZ R88, R29, R88, R72 ;  /* 0x000000581d587223 */ /* 0x000fe20000010048 */
        /* <DEDUP_REMOVED lines=25> */
[----:B------:R-:W-:Y:S01]  /*4720*/  FMUL.FTZ R84, R88, R28 ;  /* 0x0000001c58547220 */ /* 0x000fe20000410000 */
[----:B------:R-:W-:Y:S01]  /*4730*/  FADD.FTZ R214, -R243, R214 ;  /* 0x000000d6f3d67221 */ /* 0x000fe20000010100 */
[----:B------:R-:W-:Y:S01]  /*4740*/  FADD.FTZ R207, -R208, R207 ;  /* 0x000000cfd0cf7221 */ /* 0x000fe20000010100 */
[----:B------:R-:W-:Y:S01]  /*4750*/  LOP3.LUT P6, RZ, R196, 0xff, RZ, 0xc0, !PT ;  /* 0x000000ffc4ff7812 */ /* 0x000fe200078cc0ff */
[----:B------:R-:W-:Y:S01]  /*4760*/  FMUL.FTZ R84, R84, UR5 ;  /* 0x0000000554547c20 */ /* 0x000fe20008410000 */
[C---:B------:R-:W-:Y:S01]  /*4770*/  FFMA.FTZ R89, R29.reuse, R214, R73 ;  /* 0x000000d61d597223 */ /* 0x040fe20000010049 */
[----:B------:R-:W-:Y:S01]  /*4780*/  FFMA.FTZ R96, R29, R207, R68 ;  /* 0x000000cf1d607223 */ /* 0x000fe20000010044 */
[----:B------:R-:W-:Y:S01]  /*4790*/  FADD.FTZ R206, -R209, R206 ;  /* 0x000000ced1ce7221 */ /* 0x000fe20000010100 */
[----:B------:R-:W-:Y:S01]  /*47a0*/  LOP3.LUT P1, RZ, R196, 0xff00, RZ, 0xc0, !PT ;  /* 0x0000ff00c4ff7812 */ /* 0x000fe2000782c0ff */
[----:B------:R-:W-:Y:S01]  /*47b0*/  FADD.FTZ R205, -R205, R188 ;  /* 0x000000bccdcd7221 */ /* 0x000fe20000010100 */
[----:B------:R-:W-:Y:S01]  /*47c0*/  SEL R92, R84, RZ, P6 ;  /* 0x000000ff545c7207 */ /* 0x000fe20003000000 */
[-C--:B------:R-:W-:Y:S01]  /*47d0*/  FMUL.FTZ R84, R89, R28.reuse ;  /* 0x0000001c59547220 */ /* 0x080fe20000410000 */
[----:B------:R-:W-:Y:S01]  /*47e0*/  FMUL.FTZ R98, R96, R28 ;  /* 0x0000001c60627220 */ /* 0x000fe20000410000 */
[----:B------:R-:W-:Y:S01]  /*47f0*/  FFMA.FTZ R97, R29, R206, R69 ;  /* 0x000000ce1d617223 */ /* 0x000fe20000010045 */
[C---:B------:R-:W-:Y:S01]  /*4800*/  LOP3.LUT P4, RZ, R195.reuse, 0xff, RZ, 0xc0, !PT ;  /* 0x000000ffc3ff7812 */ /* 0x040fe2000788c0ff */
[----:B------:R-:W-:Y:S01]  /*4810*/  FMUL.FTZ R84, R84, UR5 ;  /* 0x0000000554547c20 */ /* 0x000fe20008410000 */
[----:B------:R-:W-:Y:S01]  /*4820*/  FMUL.FTZ R98, R98, UR5 ;  /* 0x0000000562627c20 */ /* 0x000fe20008410000 */
[----:B------:R-:W-:Y:S01]  /*4830*/  LOP3.LUT P5, RZ, R195, 0xff00, RZ, 0xc0, !PT ;  /* 0x0000ff00c3ff7812 */ /* 0x000fe200078ac0ff */
[----:B------:R-:W-:Y:S01]  /*4840*/  FADD.FTZ R213, -R242, R213 ;  /* 0x000000d5f2d57221 */ /* 0x000fe20000010100 */
[----:B------:R-:W-:Y:S01]  /*4850*/  FADD.FTZ R212, -R241, R212 ;  /* 0x000000d4f1d47221 */ /* 0x000fe20000010100 */
[----:B------:R-:W-:Y:S01]  /*4860*/  SEL R93, R84, RZ, P1 ;  /* 0x000000ff545d7207 */ /* 0x000fe20000800000 */
[----:B------:R-:W-:Y:S01]  /*4870*/  FMUL.FTZ R84, R97, R28 ;  /* 0x0000001c61547220 */ /* 0x000fe20000410000 */
[----:B------:R-:W-:Y:S01]  /*4880*/  SEL R100, R98, RZ, P4 ;  /* 0x000000ff62647207 */ /* 0x000fe20002000000 */
[----:B------:R-:W-:Y:S01]  /*4890*/  FADD.FTZ R98, -R210, R201 ;  /* 0x000000c9d2627221 */ /* 0x000fe20000010100 */
[C---:B------:R-:W-:Y:S01]  /*48a0*/  FFMA.FTZ R104, R29.reuse, R205, R64 ;  /* 0x000000cd1d687223 */ /* 0x040fe20000010040 */
[----:B------:R-:W-:Y:S01]  /*48b0*/  FMUL.FTZ R84, R84, UR5 ;  /* 0x0000000554547c20 */ /* 0x000fe20008410000 */
[C---:B------:R-:W-:Y:S01]  /*48c0*/  FFMA.FTZ R90, R29.reuse, R213, R74 ;  /* 0x000000d51d5a7223 */ /* 0x040fe2000001004a */
[C---:B------:R-:W-:Y:S01]  /*48d0*/  FFMA.FTZ R98, R29.reuse, R98, R70 ;  /* 0x000000621d627223 */ /* 0x040fe20000010046 */
[----:B------:R-:W-:Y:S01]  /*48e0*/  FFMA.FTZ R91, R29, R212, R75 ;  /* 0x000000d41d5b7223 */ /* 0x000fe2000001004b */
[----:B------:R-:W-:Y:S01]  /*48f0*/  FADD.FTZ R204, -R204, R187 ;  /* 0x000000bbcccc7221 */ /* 0x000fe20000010100 */
[----:B------:R-:W-:Y:S01]  /*4900*/  SEL R101, R84, RZ, P5 ;  /* 0x000000ff54657207 */ /* 0x000fe20002800000 */
[-C--:B------:R-:W-:Y:S01]  /*4910*/  FMUL.FTZ R84, R98, R28.reuse ;  /* 0x0000001c62547220 */ /* 0x080fe20000410000 */
[-C--:B------:R-:W-:Y:S01]  /*4920*/  FMUL.FTZ R102, R104, R28.reuse ;  /* 0x0000001c68667220 */ /* 0x080fe20000410000 */
[----:B------:R-:W-:Y:S01]  /*4930*/  LOP3.LUT P6, RZ, R195, 0xff0000, RZ, 0xc0, !PT ;  /* 0x00ff0000c3ff7812 */ /* 0x000fe200078cc0ff */
[-C--:B------:R-:W-:Y:S01]  /*4940*/  FMUL.FTZ R85, R90, R28.reuse ;  /* 0x0000001c5a557220 */ /* 0x080fe20000410000 */
[----:B------:R-:W-:Y:S01]  /*4950*/  FMUL.FTZ R84, R84, UR5 ;  /* 0x0000000554547c20 */ /* 0x000fe20008410000 */
[----:B------:R-:W-:Y:S01]  /*4960*/  FMUL.FTZ R94, R91, R28 ;  /* 0x0000001c5b5e7220 */ /* 0x000fe20000410000 */
[----:B------:R-:W-:Y:S01]  /*4970*/  FFMA.FTZ R105, R29, R204, R65 ;  /* 0x000000cc1d697223 */ /* 0x000fe20000010041 */
[----:B------:R-:W-:Y:S01]  /*4980*/  FADD.FTZ R200, -R211, R200 ;  /* 0x000000c8d3c87221 */ /* 0x000fe20000010100 */
[----:B------:R-:W-:Y:S01]  /*4990*/  FMUL.FTZ R108, R102, UR5 ;  /* 0x00000005666c7c20 */ /* 0x000fe20008410000 */
[----:B------:R-:W-:Y:S01]  /*49a0*/  FMUL.FTZ R85, R85, UR5 ;  /* 0x0000000555557c20 */ /* 0x000fe20008410000 */
[----:B------:R-:W-:Y:S01]  /*49b0*/  FMUL.FTZ R95, R94, UR5 ;  /* 0x000000055e5f7c20 */ /* 0x000fe20008410000 */
[----:B------:R-:W-:Y:S01]  /*49c0*/  SEL R102, R84, RZ, P6 ;  /* 0x000000ff54667207 */ /* 0x000fe20003000000 */
[----:B------:R-:W-:Y:S01]  /*49d0*/  FMUL.FTZ R84, R105, R28 ;  /* 0x0000001c69547220 */ /* 0x000fe20000410000 */
[C---:B------:R-:W-:Y:S01]  /*49e0*/  LOP3.LUT P2, RZ, R196.reuse, 0xff0000, RZ, 0xc0, !PT ;  /* 0x00ff0000c4ff7812 */ /* 0x040fe2000784c0ff */
[----:B------:R-:W-:Y:S01]  /*49f0*/  FFMA.FTZ R99, R29, R200, R71 ;  /* 0x000000c81d637223 */ /* 0x000fe20000010047 */
[----:B------:R-:W-:Y:S01]  /*4a00*/  ISETP.GE.U32.AND P3, PT, R196, 0x1000000, PT ;  /* 0x01000000c400780c */ /* 0x000fe20003f66070 */
[----:B------:R-:W-:Y:S01]  /*4a10*/  FADD.FTZ R198, -R198, R113 ;  /* 0x00000071c6c67221 */ /* 0x000fe20000010100 */
[----:B------:R-:W-:Y:S01]  /*4a20*/  SEL R94, R85, RZ, P2 ;  /* 0x000000ff555e7207 */ /* 0x000fe20001000000 */
[----:B------:R-:W-:Y:S01]  /*4a30*/  FMUL.FTZ R84, R84, UR5 ;  /* 0x0000000554547c20 */ /* 0x000fe20008410000 */
[----:B------:R-:W-:Y:S01]  /*4a40*/  SEL R95, R95, RZ, P3 ;  /* 0x000000ff5f5f7207 */ /* 0x000fe20001800000 */
[----:B------:R-:W-:Y:S01]  /*4a50*/  FMUL.FTZ R85, R99, R28 ;  /* 0x0000001c63557220 */ /* 0x000fe20000410000 */
[----:B------:R-:W-:Y:S01]  /*4a60*/  LOP3.LUT P3, RZ, R183, 0xff00, RZ, 0xc0, !PT ;  /* 0x0000ff00b7ff7812 */ /* 0x000fe2000786c0ff */
[----:B------:R-:W-:Y:S01]  /*4a70*/  FFMA.FTZ R113, R29, R198, R61 ;  /* 0x000000c61d717223 */ /* 0x000fe2000001003d */
[----:B------:R-:W-:Y:S01]  /*4a80*/  ISETP.GE.U32.AND P1, PT, R195, 0x1000000, PT ;  /* 0x01000000c300780c */ /* 0x000fe20003f26070 */
[----:B------:R-:W-:Y:S01]  /*4a90*/  FMUL.FTZ R85, R85, UR5 ;  /* 0x0000000555557c20 */ /* 0x000fe20008410000 */
[----:B------:R-:W-:Y:S01]  /*4aa0*/  SEL R109, R84, RZ, P3 ;  /* 0x000000ff546d7207 */ /* 0x000fe20001800000 */
[----:B------:R-:W-:Y:S01]  /*4ab0*/  FMUL.FTZ R84, R113, R28 ;  /* 0x0000001c71547220 */ /* 0x000fe20000410000 */
[----:B------:R-:W-:Y:S01]  /*4ac0*/  FADD.FTZ R203, -R203, R128 ;  /* 0x00000080cbcb7221 */ /* 0x000fe20000010100 */
[----:B------:R-:W-:Y:S01]  /*4ad0*/  FADD.FTZ R202, -R202, R117 ;  /* 0x00000075caca7221 */ /* 0x000fe20000010100 */
[----:B------:R-:W-:Y:S01]  /*4ae0*/  SEL R103, R85, RZ, P1 ;  /* 0x000000ff55677207 */ /* 0x000fe20000800000 */
[----:B------:R-:W-:Y:S01]  /*4af0*/  FMUL.FTZ R84, R84, UR5 ;  /* 0x0000000554547c20 */ /* 0x000fe20008410000 */
[----:B------:R-:W-:Y:S01]  /*4b00*/  LOP3.LUT P1, RZ, R174, 0xff00, RZ, 0xc0, !PT ;  /* 0x0000ff00aeff7812 */ /* 0x000fe2000782c0ff */
[----:B------:R-:W-:Y:S01]  /*4b10*/  FFMA.FTZ R106, R29, R203, R66 ;  /* 0x000000cb1d6a7223 */ /* 0x000fe20000010042 */
[----:B------:R-:W-:Y:S01]  /*4b20*/  FADD.FTZ R77, -R77, R114 ;  /* 0x000000724d4d7221 */ /* 0x000fe20000010100 */
[----:B------:R-:W-:Y:S01]  /*4b30*/  FFMA.FTZ R107, R29, R202, R67 ;  /* 0x000000ca1d6b7223 */ /* 0x000fe20000010043 */
[----:B------:R-:W-:Y:S01]  /*4b40*/  SEL R117, R84, RZ, P1 ;  /* 0x000000ff54757207 */ /* 0x000fe20000800000 */
[-C--:B------:R-:W-:Y:S01]  /*4b50*/  FMUL.FTZ R85, R106, R28.reuse ;  /* 0x0000001c6a557220 */ /* 0x080fe20000410000 */
[----:B------:R-:W-:Y:S01]  /*4b60*/  FADD.FTZ R84, -R191, R120 ;  /* 0x00000078bf547221 */ /* 0x000fe20000010100 */
[----:B------:R-:W-:Y:S01]  /*4b70*/  FFMA.FTZ R120, R29, R77, R56 ;  /* 0x0000004d1d787223 */ /* 0x000fe20000010038 */
[-C--:B------:R-:W-:Y:S01]  /*4b80*/  FMUL.FTZ R110, R107, R28.reuse ;  /* 0x0000001c6b6e7220 */ /* 0x080fe20000410000 */
[----:B------:R-:W-:Y:S01]  /*4b90*/  FMUL.FTZ R85, R85, UR5 ;  /* 0x0000000555557c20 */ /* 0x000fe20008410000 */
[----:B------:R-:W-:Y:S01]  /*4ba0*/  FADD.FTZ R76, -R76, R123 ;  /* 0x0000007b4c4c7221 */ /* 0x000fe20000010100 */
[----:B------:R-:W-:Y:S01]  /*4bb0*/  FADD.FTZ R126, -R82, R121 ;  /* 0x00000079527e7221 */ /* 0x000fe20000010100 */
[----:B------:R-:W-:Y:S01]  /*4bc0*/  LOP3.LUT P4, RZ, R183, 0xff0000, RZ, 0xc0, !PT ;  /* 0x00ff0000b7ff7812 */ /* 0x000fe2000788c0ff */
[----:B------:R-:W-:Y:S01]  /*4bd0*/  FMUL.FTZ R82, R120, R28 ;  /* 0x0000001c78527220 */ /* 0x000fe20000410000 */
[----:B------:R-:W-:Y:S01]  /*4be0*/  FMUL.FTZ R111, R110, UR5 ;  /* 0x000000056e6f7c20 */ /* 0x000fe20008410000 */
[----:B------:R-:W-:Y:S01]  /*4bf0*/  FFMA.FTZ R114, R29, R76, R62 ;  /* 0x0000004c1d727223 */ /* 0x000fe2000001003e */
[----:B------:R-:W-:Y:S01]  /*4c00*/  SEL R110, R85, RZ, P4 ;  /* 0x000000ff556e7207 */ /* 0x000fe20002000000 */
[----:B------:R-:W-:Y:S01]  /*4c10*/  FMUL.FTZ R82, R82, UR5 ;  /* 0x0000000552527c20 */ /* 0x000fe20008410000 */
[----:B------:R-:W-:Y:S01]  /*4c20*/  LOP3.LUT P4, RZ, R163, 0xff, RZ, 0xc0, !PT ;  /* 0x000000ffa3ff7812 */ /* 0x000fe2000788c0ff */
[----:B------:R-:W-:Y:S01]  /*4c30*/  FADD.FTZ R122, -R193, R122 ;  /* 0x0000007ac17a7221 */ /* 0x000fe20000010100 */
[----:B------:R-:W-:Y:S01]  /*4c40*/  FFMA.FTZ R123, R29, R126, R59 ;  /* 0x0000007e1d7b7223 */ /* 0x000fe2000001003b */
[----:B------:R-:W-:Y:S01]  /*4c50*/  LOP3.LUT P2, RZ, R183, 0xff, RZ, 0xc0, !PT ;  /* 0x000000ffb7ff7812 */ /* 0x000fe2000784c0ff */
[----:B------:R-:W-:Y:S01]  /*4c60*/  FMUL.FTZ R76, R114, R28 ;  /* 0x0000001c724c7220 */ /* 0x000fe20000410000 */
[----:B------:R-:W-:Y:S01]  /*4c70*/  FADD.FTZ R85, -R190, R115 ;  /* 0x00000073be557221 */ /* 0x000fe20000010100 */
[----:B------:R-:W-:Y:S01]  /*4c80*/  FFMA.FTZ R115, R29, R122, R63 ;  /* 0x0000007a1d737223 */ /* 0x000fe2000001003f */
[----:B------:R-:W-:Y:S01]  /*4c90*/  SEL R124, R82, RZ, P4 ;  /* 0x000000ff527c7207 */ /* 0x000fe20002000000 */
[----:B------:R-:W-:Y:S01]  /*4ca0*/  FADD.FTZ R199, -R199, R116 ;  /* 0x00000074c7c77221 */ /* 0x000fe20000010100 */
[-C--:B------:R-:W-:Y:S01]  /*4cb0*/  FMUL.FTZ R82, R123, R28.reuse ;  /* 0x0000001c7b527220 */ /* 0x080fe20000410000 */
[----:B------:R-:W-:Y:S01]  /*4cc0*/  SEL R108, R108, RZ, P2 ;  /* 0x000000ff6c6c7207 */ /* 0x000fe20001000000 */
[----:B------:R-:W-:Y:S01]  /*4cd0*/  FMUL.FTZ R76, R76, UR5 ;  /* 0x000000054c4c7c20 */ /* 0x000fe20008410000 */
[----:B------:R-:W-:Y:S01]  /*4ce0*/  LOP3.LUT P2, RZ, R174, 0xff0000, RZ, 0xc0, !PT ;  /* 0x00ff0000aeff7812 */ /* 0x000fe2000784c0ff */
[----:B------:R-:W-:Y:S01]  /*4cf0*/  FMUL.FTZ R77, R115, R28 ;  /* 0x0000001c734d7220 */ /* 0x000fe20000410000 */
[----:B------:R-:W-:Y:S01]  /*4d00*/  FFMA.FTZ R121, R29, R84, R57 ;  /* 0x000000541d797223 */ /* 0x000fe20000010039 */
[----:B------:R-:W-:Y:S01]  /*4d10*/  FADD.FTZ R79, -R79, R138 ;  /* 0x0000008a4f4f7221 */ /* 0x000fe20000010100 */
[----:B------:R-:W-:Y:S01]  /*4d20*/  FADD.FTZ R80, -R80, R139 ;  /* 0x0000008b50507221 */ /* 0x000fe20000010100 */
[----:B------:R-:W-:Y:S01]  /*4d30*/  FFMA.FTZ R112, R29, R199, R60 ;  /* 0x000000c71d707223 */ /* 0x000fe2000001003c */
[----:B------:R-:W-:Y:S01]  /*4d40*/  FMUL.FTZ R82, R82, UR5 ;  /* 0x0000000552527c20 */ /* 0x000fe20008410000 */
[----:B------:R-:W0:Y:S01]  /*4d50*/  LDC.64 R138, c[0x0][0x478] ;  /* 0x00011e00ff8a7b82 */ /* 0x000e220000000a00 */
[----:B------:R-:W-:Y:S01]  /*4d60*/  ISETP.GE.U32.AND P1, PT, R163, 0x1000000, PT ;  /* 0x01000000a300780c */ /* 0x000fe20003f26070 */
[----:B------:R-:W-:Y:S01]  /*4d70*/  FADD.FTZ R83, -R83, R118 ;  /* 0x0000007653537221 */ /* 0x000fe20000010100 */
[----:B------:R-:W-:Y:S01]  /*4d80*/  SEL R118, R76, RZ, P2 ;  /* 0x000000ff4c767207 */ /* 0x000fe20001000000 */
[----:B------:R-:W-:Y:S01]  /*4d90*/  FMUL.FTZ R77, R77, UR5 ;  /* 0x000000054d4d7c20 */ /* 0x000fe20008410000 */
[----:B------:R-:W-:Y:S01]  /*4da0*/  ISETP.GE.U32.AND P5, PT, R183, 0x1000000, PT ;  /* 0x01000000b700780c */ /* 0x000fe20003fa6070 */
[-C--:B------:R-:W-:Y:S01]  /*4db0*/  FMUL.FTZ R76, R121, R28.reuse ;  /* 0x0000001c794c7220 */ /* 0x080fe20000410000 */
[----:B------:R-:W-:Y:S01]  /*4dc0*/  FMUL.FTZ R116, R112, R28 ;  /* 0x0000001c70747220 */ /* 0x000fe20000410000 */
[----:B------:R-:W-:Y:S01]  /*4dd0*/  ISETP.GE.U32.AND P3, PT, R174, 0x1000000, PT ;  /* 0x01000000ae00780c */ /* 0x000fe20003f66070 */
[C---:B------:R-:W-:Y:S01]  /*4de0*/  FFMA.FTZ R122, R29.reuse, R85, R58 ;  /* 0x000000551d7a7223 */ /* 0x040fe2000001003a */
[----:B------:R-:W-:Y:S01]  /*4df0*/  FFMA.FTZ R128, R29, R83, R52 ;  /* 0x000000531d807223 */ /* 0x000fe20000010034 */
[----:B------:R-:W-:Y:S01]  /*4e00*/  SEL R127, R82, RZ, P1 ;  /* 0x000000ff527f7207 */ /* 0x000fe20000800000 */
[----:B------:R-:W-:Y:S01]  /*4e10*/  FADD.FTZ R81, -R81, R130 ;  /* 0x0000008251517221 */ /* 0x000fe20000010100 */
[----:B------:R-:W-:Y:S01]  /*4e20*/  FADD.FTZ R82, -R78, R131 ;  /* 0x000000834e527221 */ /* 0x000fe20000010100 */
[----:B------:R-:W-:Y:S01]  /*4e30*/  SEL R111, R111, RZ, P5 ;  /* 0x000000ff6f6f7207 */ /* 0x000fe20002800000 */
[----:B------:R-:W-:Y:S01]  /*4e40*/  FADD.FTZ R186, -R186, R119 ;  /* 0x00000077baba7221 */ /* 0x000fe20000010100 */
[----:B------:R-:W-:Y:S01]  /*4e50*/  FMUL.FTZ R76, R76, UR5 ;  /* 0x000000054c4c7c20 */ /* 0x000fe20008410000 */
[----:B------:R-:W1:Y:S01]  /*4e60*/  LDC.64 R184, c[0x0][0x468] ;  /* 0x00011a00ffb87b82 */ /* 0x000e620000000a00 */
[----:B------:R-:W-:Y:S01]  /*4e70*/  FMUL.FTZ R116, R116, UR5 ;  /* 0x0000000574747c20 */ /* 0x000fe20008410000 */
[----:B------:R-:W-:Y:S01]  /*4e80*/  LOP3.LUT P5, RZ, R163, 0xff00, RZ, 0xc0, !PT ;  /* 0x0000ff00a3ff7812 */ /* 0x000fe200078ac0ff */
[----:B------:R-:W-:Y:S01]  /*4e90*/  FFMA.FTZ R131, R29, R80, R55 ;  /* 0x000000501d837223 */ /* 0x000fe20000010037 */
[----:B------:R-:W-:Y:S01]  /*4ea0*/  SEL R119, R77, RZ, P3 ;  /* 0x000000ff4d777207 */ /* 0x000fe20001800000 */
[-C--:B------:R-:W-:Y:S01]  /*4eb0*/  FMUL.FTZ R77, R122, R28.reuse ;  /* 0x0000001c7a4d7220 */ /* 0x080fe20000410000 */
[----:B------:R-:W-:Y:S01]  /*4ec0*/  LOP3.LUT P6, RZ, R174, 0xff, RZ, 0xc0, !PT ;  /* 0x000000ffaeff7812 */ /* 0x000fe200078cc0ff */
[----:B------:R-:W-:Y:S01]  /*4ed0*/  FMUL.FTZ R83, R128, R28 ;  /* 0x0000001c80537220 */ /* 0x000fe20000410000 */
[C---:B------:R-:W-:Y:S01]  /*4ee0*/  FFMA.FTZ R80, R29.reuse, R81, R48 ;  /* 0x000000511d507223 */ /* 0x040fe20000010030 */
[----:B------:R-:W-:Y:S01]  /*4ef0*/  FFMA.FTZ R81, R29, R82, R49 ;  /* 0x000000521d517223 */ /* 0x000fe20000010031 */
[----:B------:R-:W-:Y:S01]  /*4f00*/  SEL R125, R76, RZ, P5 ;  /* 0x000000ff4c7d7207 */ /* 0x000fe20002800000 */
[----:B------:R-:W-:Y:S01]  /*4f10*/  FMUL.FTZ R77, R77, UR5 ;  /* 0x000000054d4d7c20 */ /* 0x000fe20008410000 */
[----:B------:R-:W-:Y:S01]  /*4f20*/  SEL R116, R116, RZ, P6 ;  /* 0x000000ff74747207 */ /* 0x000fe20003000000 */
[----:B------:R-:W-:Y:S01]  /*4f30*/  FMUL.FTZ R76, R83, UR5 ;  /* 0x00000005534c7c20 */ /* 0x000fe20008410000 */
[----:B------:R-:W-:Y:S01]  /*4f40*/  LOP3.LUT P6, RZ, R163, 0xff0000, RZ, 0xc0, !PT ;  /* 0x00ff0000a3ff7812 */ /* 0x000fe200078cc0ff */
[----:B------:R-:W-:Y:S01]  /*4f50*/  FFMA.FTZ R129, R29, R186, R53 ;  /* 0x000000ba1d817223 */ /* 0x000fe20000010035 */
[-C--:B------:R-:W-:Y:S01]  /*4f60*/  FMUL.FTZ R82, R80, R28.reuse ;  /* 0x0000001c50527220 */ /* 0x080fe20000410000 */
[-C--:B------:R-:W-:Y:S01]  /*4f70*/  FMUL.FTZ R83, R81, R28.reuse ;  /* 0x0000001c51537220 */ /* 0x080fe20000410000 */
[----:B------:R-:W-:Y:S01]  /*4f80*/  SEL R126, R77, RZ, P6 ;  /* 0x000000ff4d7e7207 */ /* 0x000fe20003000000 */
[----:B------:R-:W-:Y:S01]  /*4f90*/  FMUL.FTZ R84, R129, R28 ;  /* 0x0000001c81547220 */ /* 0x000fe20000410000 */
[----:B------:R-:W-:Y:S01]  /*4fa0*/  FMUL.FTZ R82, R82, UR5 ;  /* 0x0000000552527c20 */ /* 0x000fe20008410000 */
[----:B------:R-:W-:Y:S01]  /*4fb0*/  FMUL.FTZ R83, R83, UR5 ;  /* 0x0000000553537c20 */ /* 0x000fe20008410000 */
[C---:B------:R-:W-:Y:S01]  /*4fc0*/  LOP3.LUT P6, RZ, R155.reuse, 0xff, RZ, 0xc0, !PT ;  /* 0x000000ff9bff7812 */ /* 0x040fe200078cc0ff */
[----:B------:R-:W-:Y:S01]  /*4fd0*/  FMUL.FTZ R77, R84, UR5 ;  /* 0x00000005544d7c20 */ /* 0x000fe20008410000 */
[----:B------:R-:W-:Y:S01]  /*4fe0*/  LOP3.LUT P1, RZ, R155, 0xff00, RZ, 0xc0, !PT ;  /* 0x0000ff009bff7812 */ /* 0x000fe2000782c0ff */
[----:B------:R-:W-:Y:S01]  /*4ff0*/  FADD.FTZ R174, -R142, R137 ;  /* 0x000000898eae7221 */ /* 0x000fe20000010100 */
[----:B------:R-:W-:Y:S01]  /*5000*/  SEL R84, R82, RZ, P6 ;  /* 0x000000ff52547207 */ /* 0x000fe20003000000 */
[----:B------:R-:W-:Y:S01]  /*5010*/  FADD.FTZ R163, -R87, R132 ;  /* 0x0000008457a37221 */ /* 0x000fe20000010100 */
[----:B------:R-:W-:Y:S01]  /*5020*/  SEL R85, R83, RZ, P1 ;  /* 0x000000ff53557207 */ /* 0x000fe20000800000 */
[----:B0-----:R-:W-:Y:S01]  /*5030*/  IMAD.WIDE.U32 R82, R30, 0x10, R138 ;  /* 0x000000101e527825 */ /* 0x001fe200078e008a */
[----:B------:R-:W-:-:S03]  /*5040*/  LOP3.LUT P2, RZ, R160, 0xff, RZ, 0xc0, !PT ;  /* 0x000000ffa0ff7812 */ /* 0x000fc6000784c0ff */
[----:B------:R-:W-:Y:S01]  /*5050*/  FADD.FTZ R186, -R86, R133 ;  /* 0x0000008556ba7221 */ /* 0x000fe20000010100 */
[C---:B------:R-:W-:Y:S01]  /*5060*/  LOP3.LUT P3, RZ, R160.reuse, 0xff00, RZ, 0xc0, !PT ;  /* 0x0000ff00a0ff7812 */ /* 0x040fe2000786c0ff */
[----:B------:R-:W-:Y:S01]  /*5070*/  FADD.FTZ R183, -R143, R134 ;  /* 0x000000868fb77221 */ /* 0x000fe20000010100 */
[----:B------:R-:W-:Y:S01]  /*5080*/  LOP3.LUT P4, RZ, R160, 0xff0000, RZ, 0xc0, !PT ;  /* 0x00ff0000a0ff7812 */ /* 0x000fe2000788c0ff */
[----:B------:R-:W-:Y:S01]  /*5090*/  FADD.FTZ R188, -R140, R135 ;  /* 0x000000878cbc7221 */ /* 0x000fe20000010100 */
[----:B------:R-:W-:Y:S01]  /*50a0*/  ISETP.GE.U32.AND P5, PT, R160, 0x1000000, PT ;  /* 0x01000000a000780c */ /* 0x000fe20003fa6070 */
[----:B------:R-:W-:Y:S01]  /*50b0*/  FADD.FTZ R160, -R141, R136 ;  /* 0x000000888da07221 */ /* 0x000fe20000010100 */
[----:B------:R0:W-:Y:S01]  /*50c0*/  STG.E.128 desc[UR6][R82.64], R88 ;  /* 0x0000005852007986 */ /* 0x0001e2000c101d06 */
[----:B------:R-:W-:-:S04]  /*50d0*/  IMAD.WIDE.U32 R136, R32, 0x10, R138 ;  /* 0x0000001020887825 */ /* 0x000fc800078e008a */
[----:B------:R-:W-:Y:S01]  /*50e0*/  FFMA.FTZ R130, R29, R79, R54 ;  /* 0x0000004f1d827223 */ /* 0x000fe20000010036 */
[----:B------:R-:W-:Y:S01]  /*50f0*/  FMUL.FTZ R79, R131, R28 ;  /* 0x0000001c834f7220 */ /* 0x000fe20000410000 */
[----:B------:R-:W-:Y:S01]  /*5100*/  SEL R76, R76, RZ, P2 ;  /* 0x000000ff4c4c7207 */ /* 0x000fe20001000000 */
[----:B------:R-:W-:-:S04]  /*5110*/  IMAD.WIDE.U32 R134, R153, 0x10, R138 ;  /* 0x0000001099867825 */ /* 0x000fc800078e008a */
[----:B------:R-:W-:Y:S01]  /*5120*/  FMUL.FTZ R78, R130, R28 ;  /* 0x0000001c824e7220 */ /* 0x000fe20000410000 */
[----:B------:R-:W-:Y:S01]  /*5130*/  FMUL.FTZ R79, R79, UR5 ;  /* 0x000000054f4f7c20 */ /* 0x000fe20008410000 */
[----:B------:R-:W-:Y:S01]  /*5140*/  SEL R77, R77, RZ, P3 ;  /* 0x000000ff4d4d7207 */ /* 0x000fe20001800000 */
[----:B------:R-:W-:-:S04]  /*5150*/  IMAD.WIDE.U32 R132, R152, 0x10, R138 ;  /* 0x0000001098847825 */ /* 0x000fc800078e008a */
[----:B------:R-:W-:Y:S01]  /*5160*/  FMUL.FTZ R78, R78, UR5 ;  /* 0x000000054e4e7c20 */ /* 0x000fe20008410000 */
[----:B------:R-:W-:Y:S01]  /*5170*/  LOP3.LUT P2, RZ, R155, 0xff0000, RZ, 0xc0, !PT ;  /* 0x00ff00009bff7812 */ /* 0x000fe2000784c0ff */
[----:B------:R-:W-:Y:S01]  /*5180*/  IMAD.WIDE.U32 R86, R31, 0x10, R138 ;  /* 0x000000101f567825 */ /* 0x000fe200078e008a */
[----:B------:R-:W-:Y:S02]  /*5190*/  ISETP.GE.U32.AND P3, PT, R155, 0x1000000, PT ;  /* 0x010000009b00780c */ /* 0x000fe40003f66070 */
[----:B------:R-:W-:Y:S01]  /*51a0*/  SEL R78, R78, RZ, P4 ;  /* 0x000000ff4e4e7207 */ /* 0x000fe20002000000 */
[----:B-1----:R-:W-:Y:S01]  /*51b0*/  IMAD.WIDE.U32 R140, R32, 0x10, R184 ;  /* 0x00000010208c7825 */ /* 0x002fe200078e00b8 */
[----:B------:R-:W-:Y:S02]  /*51c0*/  SEL R79, R79, RZ, P5 ;  /* 0x000000ff4f4f7207 */ /* 0x000fe40002800000 */
[----:B------:R-:W-:Y:S01]  /*51d0*/  LOP3.LUT P4, RZ, R33, 0xff, RZ, 0xc0, !PT ;  /* 0x000000ff21ff7812 */ /* 0x000fe2000788c0ff */
[----:B0-----:R-:W-:Y:S01]  /*51e0*/  IMAD.WIDE.U32 R82, R151, 0x10, R138 ;  /* 0x0000001097527825 */ /* 0x001fe200078e008a */
[----:B------:R-:W-:-:S02]  /*51f0*/  LOP3.LUT P5, RZ, R33, 0xff00, RZ, 0xc0, !PT ;  /* 0x0000ff0021ff7812 */ /* 0x000fc400078ac0ff */
[C---:B------:R-:W-:Y:S01]  /*5200*/  LOP3.LUT P6, RZ, R33.reuse, 0xff0000, RZ, 0xc0, !PT ;  /* 0x00ff000021ff7812 */ /* 0x040fe200078cc0ff */
[----:B------:R-:W-:Y:S01]  /*5210*/  IMAD.WIDE.U32 R88, R150, 0x10, R138 ;  /* 0x0000001096587825 */ /* 0x000fe200078e008a */
[----:B------:R-:W-:-:S03]  /*5220*/  ISETP.GE.U32.AND P1, PT, R33, 0x1000000, PT ;  /* 0x010000002100780c */ /* 0x000fc60003f26070 */
[----:B------:R-:W-:-:S04]  /*5230*/  IMAD.WIDE.U32 R90, R154, 0x10, R138 ;  /* 0x000000109a5a7825 */ /* 0x000fc800078e008a */
[----:B------:R-:W-:-:S04]  /*5240*/  IMAD.WIDE.U32 R138, R30, 0x10, R184 ;  /* 0x000000101e8a7825 */ /* 0x000fc800078e00b8 */
[--C-:B------:R-:W-:Y:S01]  /*5250*/  IMAD.WIDE.U32 R142, R153, 0x10, R184.reuse ;  /* 0x00000010998e7825 */ /* 0x100fe200078e00b8 */
[----:B------:R-:W-:Y:S03]  /*5260*/  STG.E.128 desc[UR6][R138.64], R92 ;  /* 0x0000005c8a007986 */ /* 0x000fe6000c101d06 */
[--C-:B------:R-:W-:Y:S01]  /*5270*/  IMAD.WIDE.U32 R152, R152, 0x10, R184.reuse ;  /* 0x0000001098987825 */ /* 0x100fe200078e00b8 */
[----:B------:R-:W-:Y:S03]  /*5280*/  STG.E.128 desc[UR6][R136.64], R96 ;  /* 0x0000006088007986 */ /* 0x000fe6000c101d06 */
[--C-:B------:R-:W-:Y:S01]  /*5290*/  IMAD.WIDE.U32 R30, R31, 0x10, R184.reuse ;  /* 0x000000101f1e7825 */ /* 0x100fe200078e00b8 */
[----:B------:R-:W-:Y:S03]  /*52a0*/  STG.E.128 desc[UR6][R140.64], R100 ;  /* 0x000000648c007986 */ /* 0x000fe6000c101d06 */
[--C-:B------:R-:W-:Y:S01]  /*52b0*/  IMAD.WIDE.U32 R32, R151, 0x10, R184.reuse ;  /* 0x0000001097207825 */ /* 0x100fe200078e00b8 */
[----:B------:R-:W-:Y:S03]  /*52c0*/  STG.E.128 desc[UR6][R134.64], R104 ;  /* 0x0000006886007986 */ /* 0x000fe6000c101d06 */
[--C-:B------:R-:W-:Y:S01]  /*52d0*/  IMAD.WIDE.U32 R150, R150, 0x10, R184.reuse ;  /* 0x0000001096967825 */ /* 0x100fe200078e00b8 */
[----:B------:R0:W-:Y:S03]  /*52e0*/  STG.E.128 desc[UR6][R142.64], R108 ;  /* 0x0000006c8e007986 */ /* 0x0001e6000c101d06 */
[----:B------:R-:W-:Y:S01]  /*52f0*/  IMAD.WIDE.U32 R154, R154, 0x10, R184 ;  /* 0x000000109a9a7825 */ /* 0x000fe200078e00b8 */
[----:B------:R-:W-:Y:S04]  /*5300*/  STG.E.128 desc[UR6][R132.64], R112 ;  /* 0x0000007084007986 */ /* 0x000fe8000c101d06 */
[----:B------:R-:W-:Y:S04]  /*5310*/  STG.E.128 desc[UR6][R152.64], R116 ;  /* 0x0000007498007986 */ /* 0x000fe8000c101d06 */
[----:B------:R1:W-:Y:S04]  /*5320*/  STG.E.128 desc[UR6][R86.64], R120 ;  /* 0x0000007856007986 */ /* 0x0003e8000c101d06 */
[----:B------:R2:W-:Y:S01]  /*5330*/  STG.E.128 desc[UR6][R30.64], R124 ;  /* 0x0000007c1e007986 */ /* 0x0005e2000c101d06 */
[C---:B0-----:R-:W-:Y:S01]  /*5340*/  FFMA.FTZ R109, R29.reuse, R186, R45 ;  /* 0x000000ba1d6d7223 */ /* 0x041fe2000001002d */
[----:B------:R-:W-:-:S02]  /*5350*/  FFMA.FTZ R108, R29, R163, R44 ;  /* 0x000000a31d6c7223 */ /* 0x000fc4000001002c */
[----:B------:R0:W-:Y:S01]  /*5360*/  STG.E.128 desc[UR6][R82.64], R128 ;  /* 0x0000008052007986 */ /* 0x0001e2000c101d06 */
[C---:B------:R-:W-:Y:S01]  /*5370*/  FFMA.FTZ R110, R29.reuse, R183, R46 ;  /* 0x000000b71d6e7223 */ /* 0x040fe2000001002e */
[----:B------:R-:W-:Y:S02]  /*5380*/  FFMA.FTZ R111, R29, R188, R47 ;  /* 0x000000bc1d6f7223 */ /* 0x000fe4000001002f */
[----:B------:R3:W-:Y:S02]  /*5390*/  STG.E.128 desc[UR6][R32.64], R76 ;  /* 0x0000004c20007986 */ /* 0x0007e4000c101d06 */
[-C--:B------:R-:W-:Y:S01]  /*53a0*/  FMUL.FTZ R93, R111, R28.reuse ;  /* 0x0000001c6f5d7220 */ /* 0x080fe20000410000 */
[----:B-1----:R-:W-:-:S03]  /*53b0*/  FMUL.FTZ R86, R108, R28 ;  /* 0x0000001c6c567220 */ /* 0x002fc60000410000 */
[----:B------:R-:W-:Y:S01]  /*53c0*/  FMUL.FTZ R93, R93, UR5 ;  /* 0x000000055d5d7c20 */ /* 0x000fe20008410000 */
[-C--:B--2---:R-:W-:Y:S01]  /*53d0*/  FMUL.FTZ R30, R109, R28.reuse ;  /* 0x0000001c6d1e7220 */ /* 0x084fe20000410000 */
[----:B------:R-:W-:Y:S01]  /*53e0*/  FMUL.FTZ R31, R110, R28 ;  /* 0x0000001c6e1f7220 */ /* 0x000fe20000410000 */
[C---:B0-----:R-:W-:Y:S01]  /*53f0*/  FFMA.FTZ R82, R29.reuse, R160, R50 ;  /* 0x000000a01d527223 */ /* 0x041fe20000010032 */
[----:B------:R-:W-:Y:S01]  /*5400*/  FFMA.FTZ R83, R29, R174, R51 ;  /* 0x000000ae1d537223 */ /* 0x000fe20000010033 */
[----:B------:R-:W-:Y:S02]  /*5410*/  FMUL.FTZ R30, R30, UR5 ;  /* 0x000000051e1e7c20 */ /* 0x000fe40008410000 */
[-C--:B------:R-:W-:Y:S01]  /*5420*/  FMUL.FTZ R29, R82, R28.reuse ;  /* 0x0000001c521d7220 */ /* 0x080fe20000410000 */
[----:B------:R-:W-:Y:S01]  /*5430*/  FMUL.FTZ R92, R83, R28 ;  /* 0x0000001c535c7220 */ /* 0x000fe20000410000 */
[----:B------:R-:W-:Y:S01]  /*5440*/  FMUL.FTZ R28, R86, UR5 ;  /* 0x00000005561c7c20 */ /* 0x000fe20008410000 */
[----:B------:R3:W-:Y:S01]  /*5450*/  STG.E.128 desc[UR6][R88.64], R80 ;  /* 0x0000005058007986 */ /* 0x0007e2000c101d06 */
[----:B------:R-:W-:Y:S01]  /*5460*/  FMUL.FTZ R29, R29, UR5 ;  /* 0x000000051d1d7c20 */ /* 0x000fe20008410000 */
[----:B------:R-:W-:Y:S01]  /*5470*/  FMUL.FTZ R87, R92, UR5 ;  /* 0x000000055c577c20 */ /* 0x000fe20008410000 */
[----:B------:R-:W-:Y:S01]  /*5480*/  FMUL.FTZ R92, R31, UR5 ;  /* 0x000000051f5c7c20 */ /* 0x000fe20008410000 */
[----:B------:R-:W-:-:S02]  /*5490*/  SEL R28, R28, RZ, P4 ;  /* 0x000000ff1c1c7207 */ /* 0x000fc40002000000 */
[----:B------:R-:W-:Y:S02]  /*54a0*/  SEL R86, R29, RZ, P2 ;  /* 0x000000ff1d567207 */ /* 0x000fe40001000000 */
[----:B------:R-:W-:Y:S02]  /*54b0*/  SEL R87, R87, RZ, P3 ;  /* 0x000000ff57577207 */ /* 0x000fe40001800000 */
[----:B------:R-:W-:Y:S02]  /*54c0*/  SEL R29, R30, RZ, P5 ;  /* 0x000000ff1e1d7207 */ /* 0x000fe40002800000 */
[----:B------:R-:W-:Y:S01]  /*54d0*/  SEL R31, R93, RZ, P1 ;  /* 0x000000ff5d1f7207 */ /* 0x000fe20000800000 */
[----:B------:R3:W-:Y:S01]  /*54e0*/  STG.E.128 desc[UR6][R150.64], R84 ;  /* 0x0000005496007986 */ /* 0x0007e2000c101d06 */
[----:B------:R-:W-:-:S03]  /*54f0*/  SEL R30, R92, RZ, P6 ;  /* 0x000000ff5c1e7207 */ /* 0x000fc60003000000 */
[----:B------:R3:W-:Y:S04]  /*5500*/  STG.E.128 desc[UR6][R90.64], R108 ;  /* 0x0000006c5a007986 */ /* 0x0007e8000c101d06 */
[----:B------:R3:W-:Y:S01]  /*5510*/  STG.E.128 desc[UR6][R154.64], R28 ;  /* 0x0000001c9a007986 */ /* 0x0007e2000c101d06 */
[----:B------:R-:W-:Y:S05]  /*5520*/  BRA `(.L_x_16747) ;  /* 0x0000001c00ec7947 */ /* 0x000fea0003800000 */
.L_x_16745:
[----:B------:R-:W-:-:S04]  /*5530*/  ISETP.NE.U32.AND P1, PT, RZ, UR16, PT ;  /* 0x00000010ff007c0c */ /* 0x000fc8000bf25070 */
[----:B------:R-:W-:-:S13]  /*5540*/  ISETP.NE.AND.EX P1, PT, RZ, UR17, PT, P1 ;  /* 0x00000011ff007c0c */ /* 0x000fda000bf25310 */
[----:B------:R-:W-:Y:S05]  /*5550*/  @P1 BRA `(.L_x_16748) ;  /* 0x0000000000741947 */ /* 0x000fea0003800000 */
        /* <DEDUP_REMOVED lines=17> */
[C---:B------:R-:W-:Y:S01]  /*5670*/  LOP3.LUT P2, RZ, R196.reuse, 0xff, RZ, 0xc0, !PT ;  /* 0x000000ffc4ff7812 */ /* 0x040fe2000784c0ff */
[----:B------:R-:W-:Y:S01]  /*5680*/  FMUL.FTZ R79, R79, UR5 ;  /* 0x000000054f4f7c20 */ /* 0x000fe20008410000 */
[C---:B------:R-:W-:Y:S01]  /*5690*/  LOP3.LUT P3, RZ, R196.reuse, 0xff00, RZ, 0xc0, !PT ;  /* 0x0000ff00c4ff7812 */ /* 0x040fe2000786c0ff */
[----:B------:R-:W-:Y:S01]  /*56a0*/  FMUL.FTZ R81, R81, UR5 ;  /* 0x0000000551517c20 */ /* 0x000fe20008410000 */
[----:B------:R-:W-:Y:S01]  /*56b0*/  FMUL.FTZ R83, R83, UR5 ;  /* 0x0000000553537c20 */ /* 0x000fe20008410000 */
[----:B------:R-:W-:-:S02]  /*56c0*/  LOP3.LUT P4, RZ, R196, 0xff0000, RZ, 0xc0, !PT ;  /* 0x00ff0000c4ff7812 */ /* 0x000fc4000788c0ff */
[----:B------:R-:W-:Y:S02]  /*56d0*/  ISETP.GE.U32.AND P5, PT, R196, 0x1000000, PT ;  /* 0x01000000c400780c */ /* 0x000fe40003fa6070 */
[----:B------:R-:W-:Y:S02]  /*56e0*/  SEL R76, R77, RZ, P2 ;  /* 0x000000ff4d4c7207 */ /* 0x000fe40001000000 */
[----:B------:R-:W-:Y:S02]  /*56f0*/  SEL R77, R79, RZ, P3 ;  /* 0x000000ff4f4d7207 */ /* 0x000fe40001800000 */
[----:B------:R-:W-:Y:S02]  /*5700*/  SEL R78, R81, RZ, P4 ;  /* 0x000000ff514e7207 */ /* 0x000fe40002000000 */
[----:B------:R-:W-:Y:S01]  /*5710*/  SEL R79, R83, RZ, P5 ;  /* 0x000000ff534f7207 */ /* 0x000fe20002800000 */
[----:B------:R-:W-:Y:S06]  /*5720*/  BRA `(.L_x_16749) ;  /* 0x0000000000707947 */ /* 0x000fec0003800000 */
.L_x_16748:
        /* <DEDUP_REMOVED lines=23> */
[----:B------:R-:W-:Y:S02]  /*58a0*/  ISETP.GE.U32.AND P5, PT, R196, 0x1000000, PT ;  /* 0x01000000c400780c */ /* 0x000fe40003fa6070 */
[----:B------:R-:W-:Y:S02]  /*58b0*/  SEL R76, R76, RZ, P2 ;  /* 0x000000ff4c4c7207 */ /* 0x000fe40001000000 */
[----:B------:R-:W-:Y:S02]  /*58c0*/  SEL R77, R77, RZ, P3 ;  /* 0x000000ff4d4d7207 */ /* 0x000fe40001800000 */
[----:B------:R-:W-:-:S02]  /*58d0*/  SEL R78, R78, RZ, P4 ;  /* 0x000000ff4e4e7207 */ /* 0x000fc40002000000 */
[----:B------:R-:W-:-:S07]  /*58e0*/  SEL R79, R79, RZ, P5 ;  /* 0x000000ff4f4f7207 */ /* 0x000fce0002800000 */
.L_x_16749:
        /* <DEDUP_REMOVED lines=34> */
[----:B------:R-:W-:Y:S01]  /*5b10*/  SEL R79, R79, RZ, P5 ;  /* 0x000000ff4f4f7207 */ /* 0x000fe20002800000 */
[----:B------:R-:W-:Y:S06]  /*5b20*/  BRA `(.L_x_16751) ;  /* 0x0000000000707947 */ /* 0x000fec0003800000 */
.L_x_16750:
        /* <DEDUP_REMOVED lines=22> */
[----:B------:R-:W-:-:S02]  /*5c90*/  LOP3.LUT P4, RZ, R195, 0xff0000, RZ, 0xc0, !PT ;  /* 0x00ff0000c3ff7812 */ /* 0x000fc4000788c0ff */
[----:B------:R-:W-:Y:S02]  /*5ca0*/  ISETP.GE.U32.AND P5, PT, R195, 0x1000000, PT ;  /* 0x01000000c300780c */ /* 0x000fe40003fa6070 */
[----:B------:R-:W-:Y:S02]  /*5cb0*/  SEL R76, R77, RZ, P2 ;  /* 0x000000ff4d4c7207 */ /* 0x000fe40001000000 */
[----:B------:R-:W-:Y:S02]  /*5cc0*/  SEL R77, R79, RZ, P3 ;  /* 0x000000ff4f4d7207 */ /* 0x000fe40001800000 */
[----:B------:R-:W-:Y:S02]  /*5cd0*/  SEL R78, R81, RZ, P4 ;  /* 0x000000ff514e7207 */ /* 0x000fe40002000000 */
[----:B------:R-:W-:-:S07]  /*5ce0*/  SEL R79, R83, RZ, P5 ;  /* 0x000000ff534f7207 */ /* 0x000fce0002800000 */
.L_x_16751:
        /* <DEDUP_REMOVED lines=35> */
.L_x_16752:
        /* <DEDUP_REMOVED lines=28> */
.L_x_16753:
        /* <DEDUP_REMOVED lines=35> */
.L_x_16754:
        /* <DEDUP_REMOVED lines=28> */
.L_x_16755:
        /* <DEDUP_REMOVED lines=35> */
.L_x_16756:
        /* <DEDUP_REMOVED lines=28> */
.L_x_16757:
        /* <DEDUP_REMOVED lines=35> */
.L_x_16758:
        /* <DEDUP_REMOVED lines=21> */
[----:B------:R-:W-:-:S02]  /*6c40*/  LOP3.LUT P2, RZ, R160, 0xff, RZ, 0xc0, !PT ;  /* 0x000000ffa0ff7812 */ /* 0x000fc4000784c0ff */
[C---:B------:R-:W-:Y:S02]  /*6c50*/  LOP3.LUT P3, RZ, R160.reuse, 0xff00, RZ, 0xc0, !PT ;  /* 0x0000ff00a0ff7812 */ /* 0x040fe4000786c0ff */
[----:B------:R-:W-:Y:S02]  /*6c60*/  ISETP.GE.U32.AND P5, PT, R160, 0x1000000, PT ;  /* 0x01000000a000780c */ /* 0x000fe40003fa6070 */
[----:B------:R-:W-:Y:S02]  /*6c70*/  SEL R78, R79, RZ, P4 ;  /* 0x000000ff4f4e7207 */ /* 0x000fe40002000000 */
[----:B------:R-:W-:Y:S02]  /*6c80*/  SEL R76, R31, RZ, P2 ;  /* 0x000000ff1f4c7207 */ /* 0x000fe40001000000 */
[----:B------:R-:W-:Y:S02]  /*6c90*/  SEL R77, R77, RZ, P3 ;  /* 0x000000ff4d4d7207 */ /* 0x000fe40001800000 */
[----:B------:R-:W-:-:S07]  /*6ca0*/  SEL R79, R81, RZ, P5 ;  /* 0x000000ff514f7207 */ /* 0x000fce0002800000 */
.L_x_16759:
        /* <DEDUP_REMOVED lines=35> */
.L_x_16760:
        /* <DEDUP_REMOVED lines=28> */
.L_x_16761:
        /* <DEDUP_REMOVED lines=27> */
[C---:B------:R-:W-:Y:S01]  /*7250*/  LOP3.LUT P4, RZ, R33.reuse, 0xff0000, RZ, 0xc0, !PT ;  /* 0x00ff000021ff7812 */ /* 0x040fe2000788c0ff */
[----:B------:R-:W-:Y:S01]  /*7260*/  FMUL.FTZ R32, R28, UR5 ;  /* 0x000000051c207c20 */ /* 0x000fe20008410000 */
[----:B------:R-:W-:-:S02]  /*7270*/  ISETP.GE.U32.AND P5, PT, R33, 0x1000000, PT ;  /* 0x010000002100780c */ /* 0x000fc40003fa6070 */
[----:B------:R-:W-:Y:S02]  /*7280*/  SEL R28, R29, RZ, P2 ;  /* 0x000000ff1d1c7207 */ /* 0x000fe40001000000 */
[----:B------:R-:W-:Y:S02]  /*7290*/  SEL R29, R30, RZ, P3 ;  /* 0x000000ff1e1d7207 */ /* 0x000fe40001800000 */
[----:B------:R-:W-:Y:S02]  /*72a0*/  SEL R30, R31, RZ, P4 ;  /* 0x000000ff1f1e7207 */ /* 0x000fe40002000000 */
[----:B------:R-:W-:Y:S01]  /*72b0*/  SEL R31, R32, RZ, P5 ;  /* 0x000000ff201f7207 */ /* 0x000fe20002800000 */
[----:B------:R-:W-:Y:S06]  /*72c0*/  BRA `(.L_x_16763) ;  /* 0x0000000000707947 */ /* 0x000fec0003800000 */
.L_x_16762:
        /* <DEDUP_REMOVED lines=8> */
[----:B------:R-:W-:Y:S01]  /*7350*/  LOP3.LUT P2, RZ, R33, 0xff, RZ, 0xc0, !PT ;  /* 0x000000ff21ff7812 */ /* 0x000fe2000784c0ff */
[----:B------:R-:W-:Y:S01]  /*7360*/  FMUL.FTZ R31, R29, R132 ;  /* 0x000000841d1f7220 */ /* 0x000fe20000410000 */
[----:B------:R-:W-:Y:S01]  /*7370*/  LOP3.LUT P3, RZ, R33, 0xff00, RZ, 0xc0, !PT ;  /* 0x0000ff0021ff7812 */ /* 0x000fe2000786c0ff */
[----:B------:R-:W-:Y:S01]  /*7380*/  FMUL.FTZ R77, R29, R134 ;  /* 0x000000861d4d7220 */ /* 0x000fe20000410000 */
[----:B------:R-:W-:Y:S01]  /*7390*/  LOP3.LUT P4, RZ, R33, 0xff0000, RZ, 0xc0, !PT ;  /* 0x00ff000021ff7812 */ /* 0x000fe2000788c0ff */
[----:B------:R-:W-:Y:S01]  /*73a0*/  FMUL.FTZ R31, R31, R28 ;  /* 0x0000001c1f1f7220 */ /* 0x000fe20000410000 */
[----:B------:R-:W-:Y:S01]  /*73b0*/  ISETP.GE.U32.AND P5, PT, R33, 0x1000000, PT ;  /* 0x010000002100780c */ /* 0x000fe20003fa6070 */
[C---:B------:R-:W-:Y:S01]  /*73c0*/  FMUL.FTZ R33, R29.reuse, R30 ;  /* 0x0000001e1d217220 */ /* 0x040fe20000410000 */
[----:B------:R-:W-:Y:S01]  /*73d0*/  FMUL.FTZ R29, R29, R84 ;  /* 0x000000541d1d7220 */ /* 0x000fe20000410000 */
[-C--:B------:R-:W-:Y:S01]  /*73e0*/  FMUL.FTZ R77, R77, R28.reuse ;  /* 0x0000001c4d4d7220 */ /* 0x080fe20000410000 */
[----:B------:R-:W-:Y:S01]  /*73f0*/  FMUL.FTZ R31, R31, UR5 ;  /* 0x000000051f1f7c20 */ /* 0x000fe20008410000 */
[-C--:B------:R-:W-:Y:S01]  /*7400*/  FMUL.FTZ R33, R33, R28.reuse ;  /* 0x0000001c21217220 */ /* 0x080fe20000410000 */
[----:B------:R-:W-:Y:S01]  /*7410*/  FMUL.FTZ R29, R29, R28 ;  /* 0x0000001c1d1d7220 */ /* 0x000fe20000410000 */
[----:B------:R-:W-:-:S02]  /*7420*/  FMUL.FTZ R77, R77, UR5 ;  /* 0x000000054d4d7c20 */ /* 0x000fc40008410000 */
[----:B------:R-:W-:Y:S01]  /*7430*/  FMUL.FTZ R33, R33, UR5 ;  /* 0x0000000521217c20 */ /* 0x000fe20008410000 */
[----:B------:R-:W-:Y:S01]  /*7440*/  FMUL.FTZ R32, R29, UR5 ;  /* 0x000000051d207c20 */ /* 0x000fe20008410000 */
[----:B------:R-:W-:Y:S02]  /*7450*/  SEL R28, R31, RZ, P2 ;  /* 0x000000ff1f1c7207 */ /* 0x000fe40001000000 */
[----:B------:R-:W-:Y:S02]  /*7460*/  SEL R30, R77, RZ, P4 ;  /* 0x000000ff4d1e7207 */ /* 0x000fe40002000000 */
[----:B------:R-:W-:Y:S02]  /*7470*/  SEL R29, R33, RZ, P3 ;  /* 0x000000ff211d7207 */ /* 0x000fe40001800000 */
[----:B------:R-:W-:-:S07]  /*7480*/  SEL R31, R32, RZ, P5 ;  /* 0x000000ff201f7207 */ /* 0x000fce0002800000 */
.L_x_16763:
[----:B------:R-:W0:Y:S01]  /*7490*/  @P1 LDC.64 R32, c[0x0][0x478] ;  /* 0x00011e00ff201b82 */ /* 0x000e220000000a00 */
[----:B------:R-:W-:-:S04]  /*74a0*/  IMAD.WIDE.U32 R86, R154, 0x10, R86 ;  /* 0x000000109a567825 */ /* 0x000fc800078e0056 */
[----:B0-----:R-:W-:-:S05]  /*74b0*/  @P1 IMAD.WIDE.U32 R32, R154, 0x10, R32 ;  /* 0x000000109a201825 */ /* 0x001fca00078e0020 */
[----:B------:R0:W-:Y:S04]  /*74c0*/  @P1 STG.E.128 desc[UR6][R32.64], R108 ;  /* 0x0000006c20001986 */ /* 0x0001e8000c101d06 */
[----:B------:R0:W-:Y:S02]  /*74d0*/  STG.E.128 desc[UR6][R86.64], R28 ;  /* 0x0000001c56007986 */ /* 0x0001e4000c101d06 */
.L_x_16747:
[----:B01-3--:R-:W0:Y:S02]  /*74e0*/  LDC.64 R28, c[0x0][0x380] ;  /* 0x0000e000ff1c7b82 */ /* 0x00be240000000a00 */
[----:B0-----:R-:W-:-:S04]  /*74f0*/  LEA R0, R28, R0, 0x2 ;  /* 0x000000001c007211 */ /* 0x001fc800078e10ff */
[----:B------:R-:W-:-:S13]  /*7500*/  ISETP.GE.AND P1, PT, R0, R29, PT ;  /* 0x0000001d0000720c */ /* 0x000fda0003f26270 */
[----:B------:R-:W-:Y:S05]  /*7510*/  @!P1 BRA `(.L_x_16764) ;  /* 0xffffff9000609947 */ /* 0x000fea000383ffff */
[----:B------:R-:W-:Y:S05]  /*7520*/  BSYNC B1 ;  /* 0x0000000000017941 */ /* 0x000fea0003800000 */
.L_x_16741:
        /* <DEDUP_REMOVED lines=11> */
[----:B------:R-:W-:Y:S01]  /*75e0*/  MOV R39, R178 ;  /* 0x000000b200277202 */ /* 0x000fe20000000f00 */
[----:B------:R0:W5:Y:S01]  /*75f0*/  LDL.LU R40, [R1+0x30] ;  /* 0x0000300001287983 */ /* 0x0001620000300800 */
[----:B------:R-:W-:Y:S02]  /*7600*/  MOV R195, R182 ;  /* 0x000000b600c37202 */ /* 0x000fe40000000f00 */
[----:B------:R-:W-:Y:S01]  /*7610*/  MOV R36, R181 ;  /* 0x000000b500247202 */ /* 0x000fe20000000f00 */
[----:B------:R0:W5:Y:S01]  /*7620*/  LDL.LU R41, [R1+0x2c] ;  /* 0x00002c0001297983 */ /* 0x0001620000300800 */
[----:B------:R-:W-:-:S03]  /*7630*/  MOV R37, R180 ;  /* 0x000000b400257202 */ /* 0x000fc60000000f00 */
[----:B------:R0:W5:Y:S01]  /*7640*/  LDL.LU R42, [R1+0x28] ;  /* 0x00002800012a7983 */ /* 0x0001620000300800 */
        /* <DEDUP_REMOVED lines=34> */
[----:B0-----:R-:W-:-:S07]  /*7870*/  MOV R8, R27 ;  /* 0x0000001b00087202 */ /* 0x001fce0000000f00 */
.L_x_16740:
[----:B------:R-:W-:Y:S05]  /*7880*/  BSYNC B0 ;  /* 0x0000000000007941 */ /* 0x000fea0003800000 */
.L_x_16739:
        /* <DEDUP_REMOVED lines=51> */
[----:B------:R-:W-:Y:S02]  /*7bc0*/  FADD.FTZ R13, R13, R18 ;  /* 0x000000120d0d7221 */ /* 0x000fe40000010000 */
[----:B------:R-:W2:Y:S01]  /*7bd0*/  LDC R18, c[0x0][0x388] ;  /* 0x0000e200ff127b82 */ /* 0x000ea20000000800 */
        /* <DEDUP_REMOVED lines=11> */
[----:B--2---:R-:W-:Y:S01]  /*7c90*/  FADD.FTZ R16, R16, R27 ;  /* 0x0000001b10107221 */ /* 0x004fe20000010000 */
[----:B------:R-:W-:Y:S02]  /*7ca0*/  IMAD R18, R18, UR4, RZ ;  /* 0x0000000412127c24 */ /* 0x000fe4000f8e02ff */
[----:B------:R-:W2:Y:S01]  /*7cb0*/  LDS R57, [R21+0x3400] ;  /* 0x0034000015397984 */ /* 0x000ea20000000800 */
[----:B------:R-:W-:-:S03]  /*7cc0*/  FADD.FTZ R2, R2, R45 ;  /* 0x0000002d02027221 */ /* 0x000fc60000010000 */
[----:B------:R-:W3:Y:S01]  /*7cd0*/  LDS R59, [R21+0x3600] ;  /* 0x00360000153b7984 */ /* 0x000ee20000000800 */
[----:B------:R-:W-:Y:S01]  /*7ce0*/  FADD.FTZ R3, R3, R26 ;  /* 0x0000001a03037221 */ /* 0x000fe20000010000 */
[----:B------:R-:W-:Y:S02]  /*7cf0*/  IADD3 R26, P0, PT, R18, R64, RZ ;  /* 0x00000040121a7210 */ /* 0x000fe40007f1e0ff */
        /* <DEDUP_REMOVED lines=14> */
[----:B------:R-:W-:Y:S01]  /*7de0*/  STS.128 [R0], R8 ;  /* 0x0000000800007388 */ /* 0x000fe20000000c00 */
[----:B------:R-:W-:-:S03]  /*7df0*/  FADD.FTZ R13, R13, R50 ;  /* 0x000000320d0d7221 */ /* 0x000fc60000010000 */
[----:B------:R0:W-:Y:S01]  /*7e00*/  STS.128 [R0+0x200], R4 ;  /* 0x0002000400007388 */ /* 0x0001e20000000c00 */
[----:B------:R-:W-:-:S03]  /*7e10*/  FADD.FTZ R61, R14, R61 ;  /* 0x0000003d0e3d7221 */ /* 0x000fc60000010000 */
[----:B-----5:R-:W-:Y:S01]  /*7e20*/  STS.128 [R0+0x400], R28 ;  /* 0x0004001c00007388 */ /* 0x020fe20000000c00 */
[----:B------:R-:W-:-:S03]  /*7e30*/  FADD.FTZ R15, R15, R52 ;  /* 0x000000340f0f7221 */ /* 0x000fc60000010000 */
[----:B------:R-:W-:Y:S01]  /*7e40*/  STS.128 [R0+0x600], R32 ;  /* 0x0006002000007388 */ /* 0x000fe20000000c00 */
[----:B------:R-:W-:-:S03]  /*7e50*/  FADD.FTZ R63, R16, R63 ;  /* 0x0000003f103f7221 */ /* 0x000fc60000010000 */
[----:B------:R-:W-:Y:S04]  /*7e60*/  STS.128 [R0+0x800], R192 ;  /* 0x000800c000007388 */ /* 0x000fe80000000c00 */
[----:B------:R-:W-:Y:S01]  /*7e70*/  STS.128 [R0+0xa00], R36 ;  /* 0x000a002400007388 */ /* 0x000fe20000000c00 */
[----:B0-----:R-:W-:Y:S01]  /*7e80*/  FADD.FTZ R7, R3, R48 ;  /* 0x0000003003077221 */ /* 0x001fe20000010000 */
[----:B------:R-:W-:Y:S02]  /*7e90*/  IADD3.X R3, PT, PT, RZ, RZ, RZ, P0, !PT ;  /* 0x000000ffff037210 */ /* 0x000fe400007fe4ff */
        /* <DEDUP_REMOVED lines=49> */
[----:B----4-:R-:W-:Y:S01]  /*81b0*/  FADD.FTZ R9, RZ, R9 ;  /* 0x00000009ff097221 */ /* 0x010fe20000010000 */
[----:B------:R-:W-:Y:S02]  /*81c0*/  FADD.FTZ R8, R8, R23 ;  /* 0x0000001708087221 */ /* 0x000fe40000010000 */
[----:B------:R-:W4:Y:S01]  /*81d0*/  LDS R43, [R21+0x3800] ;  /* 0x00380000152b7984 */ /* 0x000f220000000800 */
[----:B------:R-:W-:-:S03]  /*81e0*/  FADD.FTZ R10, RZ, R10 ;  /* 0x0000000aff0a7221 */ /* 0x000fc60000010000 */
        /* <DEDUP_REMOVED lines=37> */
.L_x_16744:
        /* <DEDUP_REMOVED lines=8> */
.L_x_16766:
[----:B------:R-:W-:Y:S05]  /*84c0*/  BSYNC B2 ;  /* 0x0000000000027941 */ /* 0x000fea0003800000 */
.L_x_16765:
[----:B------:R-:W-:Y:S01]  /*84d0*/  MOV R76, R79 ;  /* 0x0000004f004c7202 */ /* 0x000fe20000000f00 */
[----:B------:R-:W-:Y:S01]  /*84e0*/  HFMA2 R79, -RZ, RZ, 0, 5.9604644775390625e-08 ;  /* 0x00000001ff4f7431 */ /* 0x000fe200000001ff */
[----:B------:R-:W-:Y:S01]  /*84f0*/  MOV R78, R226 ;  /* 0x000000e2004e7202 */ /* 0x000fe20000000f00 */
[----:B------:R0:W-:Y:S01]  /*8500*/  STL [R1+0x28], R220 ;  /* 0x000028dc01007387 */ /* 0x0001e20000100800 */
[----:B------:R-:W-:Y:S01]  /*8510*/  MOV R80, 0x1f ;  /* 0x0000001f00507802 */ /* 0x000fe20000000f00 */
[----:B------:R-:W-:Y:S01]  /*8520*/  FADD.FTZ R76, R76, R227 ;  /* 0x000000e34c4c7221 */ /* 0x000fe20000010000 */
[----:B------:R-:W-:Y:S01]  /*8530*/  MOV R81, 0xffffffff ;  /* 0xffffffff00517802 */ /* 0x000fe20000000f00 */
[----:B------:R0:W-:Y:S06]  /*8540*/  STL [R1+0x2c], R221 ;  /* 0x00002cdd01007387 */ /* 0x0001ec0000100800 */
[----:B0-----:R-:W-:Y:S05]  /*8550*/  WARPSYNC.COLLECTIVE R81, `(.L_x_16767) ;  /* 0x0000000051087348 */ /* 0x001fea0003c00000 */
[----:B------:R1:W2:Y:S02]  /*8560*/  SHFL.BFLY P3, R79, R78, R79, R80 ;  /* 0x0c00004f4e4f7389 */ /* 0x0002a40000060050 */
[----:B012---:R-:W-:Y:S05]  /*8570*/  ENDCOLLECTIVE ;  /* 0x000000000000791b */ /* 0x007fea0003800000 */
.L_x_16767:
[----:B------:R0:W-:Y:S04]  /*8580*/  STL [R1+0x30], R222 ;  /* 0x000030de01007387 */ /* 0x0001e80000100800 */
[----:B------:R0:W-:Y:S04]  /*8590*/  STL [R1], R231 ;  /* 0x000000e701007387 */ /* 0x0001e80000100800 */
        /* <DEDUP_REMOVED lines=12> */
.L_x_16768:
[----:B------:R0:W-:Y:S04]  /*8660*/  STL [R1+0x18], R237 ;  /* 0x000018ed01007387 */ /* 0x0001e80000100800 */
[----:B------:R0:W-:Y:S04]  /*8670*/  STL [R1+0x1c], R238 ;  /* 0x00001cee01007387 */ /* 0x0001e80000100800 */
[----:B------:R0:W-:Y:S01]  /*8680*/  STL [R1+0x20], R239 ;  /* 0x000020ef01007387 */ /* 0x0001e20000100800 */
[----:B------:R-:W-:-:S03]  /*8690*/  MOV R78, R77 ;  /* 0x0000004d004e7202 */ /* 0x000fc60000000f00 */
[----:B------:R0:W-:Y:S01]  /*86a0*/  STL [R1+0x24], R240 ;  /* 0x000024f001007387 */ /* 0x0001e20000100800 */
[----:B------:R-:W-:Y:S01]  /*86b0*/  MOV R83, R79 ;  /* 0x0000004f00537202 */ /* 0x000fe20000000f00 */
[----:B------:R-:W-:-:S04]  /*86c0*/  HFMA2 R79, -RZ, RZ, 0, 1.1920928955078125e-07 ;  /* 0x00000002ff4f7431 */ /* 0x000fc800000001ff */
[----:B------:R-:W-:-:S07]  /*86d0*/  FADD.FTZ R83, R76, R83 ;  /* 0x000000534c537221 */ /* 0x000fce0000010000 */
[----:B0-----:R-:W-:Y:S05]  /*86e0*/  WARPSYNC.COLLECTIVE R81, `(.L_x_16769) ;  /* 0x0000000051087348 */ /* 0x001fea0003c00000 */
[----:B------:R1:W2:Y:S02]  /*86f0*/  SHFL.BFLY P3, R79, R78, R79, R80 ;  /* 0x0c00004f4e4f7389 */ /* 0x0002a40000060050 */
[----:B012---:R-:W-:Y:S05]  /*8700*/  ENDCOLLECTIVE ;  /* 0x000000000000791b */ /* 0x007fea0003800000 */
.L_x_16769:
[----:B------:R-:W-:Y:S02]  /*8710*/  MOV R78, R83 ;  /* 0x00000053004e7202 */ /* 0x000fe40000000f00 */
[----:B------:R-:W-:Y:S01]  /*8720*/  MOV R82, R79 ;  /* 0x0000004f00527202 */ /* 0x000fe20000000f00 */
[----:B------:R-:W-:-:S04]  /*8730*/  HFMA2 R79, -RZ, RZ, 0, 2.384185791015625e-07 ;  /* 0x00000004ff4f7431 */ /* 0x000fc800000001ff */
[----:B------:R-:W-:-:S07]  /*8740*/  FADD.FTZ R82, R77, R82 ;  /* 0x000000524d527221 */ /* 0x000fce0000010000 */
[----:B------:R-:W-:Y:S05]  /*8750*/  WARPSYNC.COLLECTIVE R81, `(.L_x_16770) ;  /* 0x0000000051087348 */ /* 0x000fea0003c00000 */
[----:B------:R0:W1:Y:S02]  /*8760*/  SHFL.BFLY P3, R79, R78, R79, R80 ;  /* 0x0c00004f4e4f7389 */ /* 0x0000640000060050 */
[----:B01----:R-:W-:Y:S05]  /*8770*/  ENDCOLLECTIVE ;  /* 0x000000000000791b */ /* 0x003fea0003800000 */
.L_x_16770:
[----:B------:R-:W-:Y:S02]  /*8780*/  MOV R78, R82 ;  /* 0x00000052004e7202 */ /* 0x000fe40000000f00 */
[----:B------:R-:W-:Y:S01]  /*8790*/  MOV R84, R79 ;  /* 0x0000004f00547202 */ /* 0x000fe20000000f00 */
[----:B------:R-:W-:-:S04]  /*87a0*/  HFMA2 R79, -RZ, RZ, 0, 2.384185791015625e-07 ;  /* 0x00000004ff4f7431 */ /* 0x000fc800000001ff */
[----:B------:R-:W-:-:S07]  /*87b0*/  FADD.FTZ R84, R83, R84 ;  /* 0x0000005453547221 */ /* 0x000fce0000010000 */
[----:B------:R-:W-:Y:S05]  /*87c0*/  WARPSYNC.COLLECTIVE R81, `(.L_x_16771) ;  /* 0x0000000051087348 */ /* 0x000fea0003c00000 */
[----:B------:R0:W1:Y:S02]  /*87d0*/  SHFL.BFLY P3, R79, R78, R79, R80 ;  /* 0x0c00004f4e4f7389 */ /* 0x0000640000060050 */
[----:B01----:R-:W-:Y:S05]  /*87e0*/  ENDCOLLECTIVE ;  /* 0x000000000000791b */ /* 0x003fea0003800000 */
.L_x_16771:
[----:B------:R-:W-:Y:S02]  /*87f0*/  MOV R78, R84 ;  /* 0x00000054004e7202 */ /* 0x000fe40000000f00 */
[----:B------:R-:W-:Y:S01]  /*8800*/  MOV R85, R79 ;  /* 0x0000004f00557202 */ /* 0x000fe20000000f00 */
[----:B------:R-:W-:-:S04]  /*8810*/  HFMA2 R79, -RZ, RZ, 0, 4.76837158203125e-07 ;  /* 0x00000008ff4f7431 */ /* 0x000fc800000001ff */
[----:B------:R-:W-:-:S07]  /*8820*/  FADD.FTZ R85, R82, R85 ;  /* 0x0000005552557221 */ /* 0x000fce0000010000 */
[----:B------:R-:W-:Y:S05]  /*8830*/  WARPSYNC.COLLECTIVE R81, `(.L_x_16772) ;  /* 0x0000000051087348 */ /* 0x000fea0003c00000 */
[----:B------:R0:W1:Y:S02]  /*8840*/  SHFL.BFLY P3, R79, R78, R79, R80 ;  /* 0x0c00004f4e4f7389 */ /* 0x0000640000060050 */
[----:B01----:R-:W-:Y:S05]  /*8850*/  ENDCOLLECTIVE ;  /* 0x000000000000791b */ /* 0x003fea0003800000 */
.L_x_16772:
[----:B------:R-:W-:Y:S02]  /*8860*/  MOV R78, R85 ;  /* 0x00000055004e7202 */ /* 0x000fe40000000f00 */
[----:B------:R-:W-:Y:S01]  /*8870*/  MOV R87, R79 ;  /* 0x0000004f00577202 */ /* 0x000fe20000000f00 */
[----:B------:R-:W-:-:S04]  /*8880*/  HFMA2 R79, -RZ, RZ, 0, 4.76837158203125e-07 ;  /* 0x00000008ff4f7431 */ /* 0x000fc800000001ff */
[----:B------:R-:W-:-:S07]  /*8890*/  FADD.FTZ R76, R84, R87 ;  /* 0x00000057544c7221 */ /* 0x000fce0000010000 */
[----:B------:R-:W-:Y:S05]  /*88a0*/  WARPSYNC.COLLECTIVE R81, `(.L_x_16773) ;  /* 0x0000000051087348 */ /* 0x000fea0003c00000 */
[----:B------:R0:W1:Y:S02]  /*88b0*/  SHFL.BFLY P3, R79, R78, R79, R80 ;  /* 0x0c00004f4e4f7389 */ /* 0x0000640000060050 */
[----:B01----:R-:W-:Y:S05]  /*88c0*/  ENDCOLLECTIVE ;  /* 0x000000000000791b */ /* 0x003fea0003800000 */
.L_x_16773:
[----:B------:R-:W-:Y:S02]  /*88d0*/  MOV R78, R76 ;  /* 0x0000004c004e7202 */ /* 0x000fe40000000f00 */
[----:B------:R-:W-:Y:S01]  /*88e0*/  MOV R86, R79 ;  /* 0x0000004f00567202 */ /* 0x000fe20000000f00 */
[----:B------:R-:W-:-:S04]  /*88f0*/  HFMA2 R79, -RZ, RZ, 0, 9.5367431640625e-07 ;  /* 0x00000010ff4f7431 */ /* 0x000fc800000001ff */
[----:B------:R-:W-:-:S07]  /*8900*/  FADD.FTZ R77, R85, R86 ;  /* 0x00000056554d7221 */ /* 0x000fce0000010000 */
[----:B------:R-:W-:Y:S05]  /*8910*/  WARPSYNC.COLLECTIVE R81, `(.L_x_16774) ;  /* 0x0000000051087348 */ /* 0x000fea0003c00000 */
[----:B------:R0:W1:Y:S02]  /*8920*/  SHFL.BFLY P3, R79, R78, R79, R80 ;  /* 0x0c00004f4e4f7389 */ /* 0x0000640000060050 */
[----:B01----:R-:W-:Y:S05]  /*8930*/  ENDCOLLECTIVE ;  /* 0x000000000000791b */ /* 0x003fea0003800000 */
.L_x_16774:
[----:B------:R-:W-:Y:S02]  /*8940*/  MOV R78, R77 ;  /* 0x0000004d004e7202 */ /* 0x000fe40000000f00 */
[----:B------:R-:W-:Y:S01]  /*8950*/  MOV R83, R79 ;  /* 0x0000004f00537202 */ /* 0x000fe20000000f00 */
[----:B------:R-:W-:-:S07]  /*8960*/  HFMA2 R79, -RZ, RZ, 0, 9.5367431640625e-07 ;  /* 0x00000010ff4f7431 */ /* 0x000fce00000001ff */
[----:B------:R-:W-:Y:S05]  /*8970*/  WARPSYNC.COLLECTIVE R81, `(.L_x_16775) ;  /* 0x0000000051087348 */ /* 0x000fea0003c00000 */
[----:B------:R0:W1:Y:S02]  /*8980*/  SHFL.BFLY P3, R79, R78, R79, R80 ;  /* 0x0c00004f4e4f7389 */ /* 0x0000640000060050 */
[----:B01----:R-:W-:Y:S05]  /*8990*/  ENDCOLLECTIVE ;  /* 0x000000000000791b */ /* 0x003fea0003800000 */
.L_x_16775:
[----:B------:R-:W-:Y:S01]  /*89a0*/  MOV R82, R79 ;  /* 0x0000004f00527202 */ /* 0x000fe20000000f00 */
[----:B------:R-:W-:Y:S06]  /*89b0*/  BRA `(.L_x_16776) ;  /* 0xffffffa800e47947 */ /* 0x000fec000383ffff */
.L_x_16777:
        /* <DEDUP_REMOVED lines=12> */
.L_x_20115:


//--------------------- .text._ZN10layer_norm22ln_bwd_finalize_kernelINS_22Kernel_traits_finalizeILj1024E6__halfffffjLb0ELj1024ELj4ENS_18Kernel_traits_baseILj1024ES2_ffffjLj1024EEEEELb0ELb0EEEvNS_9BwdParamsE --------------------------
	.section	.text._ZN10layer_norm22ln_bwd_finalize_kernelINS_22Kernel_traits_finalizeILj1024E6__halfffffjLb0ELj1024ELj4ENS_18Kernel_traits_baseILj1024ES2_ffffjLj1024EEEEELb0ELb0EEEvNS_9BwdParamsE,"ax",@progbits
	.align	128
        .global         _ZN10layer_norm22ln_bwd_finalize_kernelINS_22Kernel_traits_finalizeILj1024E6__halfffffjLb0ELj1024ELj4ENS_18Kernel_traits_baseILj1024ES2_ffffjLj1024EEEEELb0ELb0EEEvNS_9BwdParamsE
        .type           _ZN10layer_norm22ln_bwd_finalize_kernelINS_22Kernel_traits_finalizeILj1024E6__halfffffjLb0ELj1024ELj4ENS_18Kernel_traits_baseILj1024ES2_ffffjLj1024EEEEELb0ELb0EEEvNS_9BwdParamsE,@function
        .size           _ZN10layer_norm22ln_bwd_finalize_kernelINS_22Kernel_traits_finalizeILj1024E6__halfffffjLb0ELj1024ELj4ENS_18Kernel_traits_baseILj1024ES2_ffffjLj1024EEEEELb0ELb0EEEvNS_9BwdParamsE,(.L_x_20116 - _ZN10layer_norm22ln_bwd_finalize_kernelINS_22Kernel_traits_finalizeILj1024E6__halfffffjLb0ELj1024ELj4ENS_18Kernel_traits_baseILj1024ES2_ffffjLj1024EEEEELb0ELb0EEEvNS_9BwdParamsE)
        .other          _ZN10layer_norm22ln_bwd_finalize_kernelINS_22Kernel_traits_finalizeILj1024E6__halfffffjLb0ELj1024ELj4ENS_18Kernel_traits_baseILj1024ES2_ffffjLj1024EEEEELb0ELb0EEEvNS_9BwdParamsE,@"STO_CUDA_ENTRY STV_DEFAULT"
_ZN10layer_norm22ln_bwd_finalize_kernelINS_22Kernel_traits_finalizeILj1024E6__halfffffjLb0ELj1024ELj4ENS_18Kernel_traits_baseILj1024ES2_ffffjLj1024EEEEELb0ELb0EEEvNS_9BwdParamsE:
.text._ZN10layer_norm22ln_bwd_finalize_kernelINS_22Kernel_traits_finalizeILj1024E6__halfffffjLb0ELj1024ELj4ENS_18Kernel_traits_baseILj1024ES2_ffffjLj1024EEEEELb0ELb0EEEvNS_9BwdParamsE:
        /* <DEDUP_REMOVED lines=82> */
.L_x_16782:
        /* <DEDUP_REMOVED lines=118> */
.L_x_16781:
[----:B------:R-:W-:Y:S05]  /*0c80*/  BSYNC.RECONVERGENT B1 ;  /* 0x0000000000017941 */ /* 0x000fea0003800200 */
.L_x_16780:
        /* <DEDUP_REMOVED lines=75> */
.L_x_16784:
[----:B------:R-:W-:Y:S05]  /*1140*/  BSYNC.RECONVERGENT B1 ;  /* 0x0000000000017941 */ /* 0x000fea0003800200 */
.L_x_16783:
        /* <DEDUP_REMOVED lines=37> */
.L_x_16786:
[----:B------:R-:W-:Y:S05]  /*13a0*/  BSYNC.RECONVERGENT B1 ;  /* 0x0000000000017941 */ /* 0x000fea0003800200 */
.L_x_16785:
[----:B------:R-:W-:Y:S05]  /*13b0*/  @!P1 BRA `(.L_x_16779) ;  /* 0x0000000000409947 */ /* 0x000fea0003800000 */
[----:B------:R-:W0:Y:S01]  /*13c0*/  LDC.64 R10, c[0x0][0x440] ;  /* 0x00011000ff0a7b82 */ /* 0x000e220000000a00 */
[----:B------:R-:W-:Y:S01]  /*13d0*/  IMAD R59, R0, R56, R59 ;  /* 0x00000038003b7224 */ /* 0x000fe200078e023b */
[----:B------:R-:W-:Y:S02]  /*13e0*/  LOP3.LUT R8, R8, 0x1f, RZ, 0xc0, !PT ;  /* 0x0000001f08087812 */ /* 0x000fe400078ec0ff */
[----:B------:R-:W-:Y:S02]  /*13f0*/  IADD3 R9, PT, PT, -R9, RZ, RZ ;  /* 0x000000ff09097210 */ /* 0x000fe40007ffe1ff */
[----:B------:R-:W-:Y:S02]  /*1400*/  IADD3 R59, PT, PT, R8, R59, RZ ;  /* 0x0000003b083b7210 */ /* 0x000fe40007ffe0ff */
[----:B------:R-:W1:Y:S05]  /*1410*/  LDC.64 R12, c[0x0][0x448] ;  /* 0x00011200ff0c7b82 */ /* 0x000e6a0000000a00 */
.L_x_16787:
        /* <DEDUP_REMOVED lines=10> */
.L_x_16779:
[----:B------:R-:W-:Y:S05]  /*14c0*/  BSYNC.RECONVERGENT B0 ;  /* 0x0000000000007941 */ /* 0x000fea0003800200 */
.L_x_16778:
        /* <DEDUP_REMOVED lines=59> */
.L_x_16788:
        /* <DEDUP_REMOVED lines=16> */
.L_x_20116:


//--------------------- .text._ZN10layer_norm13ln_bwd_kernelINS_13Kernel_traitsI6__halfffffjLj1024ELj1ELj4ELj1ELj16ENS_18Kernel_traits_baseILj1024ES2_ffffjLj128EEEEELb1ELb0ELb1ELb0EEEvNS_9BwdParamsE --------------------------
	.section	.text._ZN10layer_norm13ln_bwd_kernelINS_13Kernel_traitsI6__halfffffjLj1024ELj1ELj4ELj1ELj16ENS_18Kernel_traits_baseILj1024ES2_ffffjLj128EEEEELb1ELb0ELb1ELb0EEEvNS_9BwdParamsE,"ax",@progbits
	.align	128
        .global         _ZN10layer_norm13ln_bwd_kernelINS_13Kernel_traitsI6__halfffffjLj1024ELj1ELj4ELj1ELj16ENS_18Kernel_traits_baseILj1024ES2_ffffjLj128EEEEELb1ELb0ELb1ELb0EEEvNS_9BwdParamsE
        .type           _ZN10layer_norm13ln_bwd_kernelINS_13Kernel_traitsI6__halfffffjLj1024ELj1ELj4ELj1ELj16ENS_18Kernel_traits_baseILj1024ES2_ffffjLj128EEEEELb1ELb0ELb1ELb0EEEvNS_9BwdParamsE,@function
        .size           _ZN10layer_norm13ln_bwd_kernelINS_13Kernel_traitsI6__halfffffjLj1024ELj1ELj4ELj1ELj16ENS_18Kernel_traits_baseILj1024ES2_ffffjLj128EEEEELb1ELb0ELb1ELb0EEEvNS_9BwdParamsE,(.L_x_20117 - _ZN10layer_norm13ln_bwd_kernelINS_13Kernel_traitsI6__halfffffjLj1024ELj1ELj4ELj1ELj16ENS_18Kernel_traits_baseILj1024ES2_ffffjLj128EEEEELb1ELb0ELb1ELb0EEEvNS_9BwdParamsE)
        .other          _ZN10layer_norm13ln_bwd_kernelINS_13Kernel_traitsI6__halfffffjLj1024ELj1ELj4ELj1ELj16ENS_18Kernel_traits_baseILj1024ES2_ffffjLj128EEEEELb1ELb0ELb1ELb0EEEvNS_9BwdParamsE,@"STO_CUDA_ENTRY STV_DEFAULT"
_ZN10layer_norm13ln_bwd_kernelINS_13Kernel_traitsI6__halfffffjLj1024ELj1ELj4ELj1ELj16ENS_18Kernel_traits_baseILj1024ES2_ffffjLj128EEEEELb1ELb0ELb1ELb0EEEvNS_9BwdParamsE:
.text._ZN10layer_norm13ln_bwd_kernelINS_13Kernel_traitsI6__halfffffjLj1024ELj1ELj4ELj1ELj16ENS_18Kernel_traits_baseILj1024ES2_ffffjLj128EEEEELb1ELb0ELb1ELb0EEEvNS_9BwdParamsE:
        /* <DEDUP_REMOVED lines=21> */
[C---:B------:R-:W-:Y:S02]  /*0150*/  ISETP.GE.U32.AND P4, PT, R2.reuse, 0x80, PT ;  /* 0x000000800200780c */ /* 0x040fe40003f86070 */
[C---:B------:R-:W-:Y:S02]  /*0160*/  ISETP.GE.U32.AND P3, PT, R2.reuse, 0xa0, PT ;  /* 0x000000a00200780c */ /* 0x040fe40003f66070 */
[C---:B------:R-:W-:Y:S02]  /*0170*/  ISETP.GE.U32.AND P2, PT, R2.reuse, 0xc0, PT ;  /* 0x000000c00200780c */ /* 0x040fe40003f46070 */
[----:B------:R-:W-:Y:S01]  /*0180*/  ISETP.GE.U32.AND P1, PT, R2, 0xe0, PT ;  /* 0x000000e00200780c */ /* 0x000fe20003f26070 */
[----:B------:R-:W0:Y:S04]  /*0190*/  @P6 LDC.64 R4, c[0x0][0x3d0] ;  /* 0x0000f400ff046b82 */ /* 0x000e280000000a00 */
[----:B------:R-:W-:-:S04]  /*01a0*/  @P0 LOP3.LUT R35, R3, 0x20, RZ, 0xfc, !PT ;  /* 0x0000002003230812 */ /* 0x000fc800078efcff */
[----:B------:R-:W4:Y:S08]  /*01b0*/  @P5 LDC.64 R18, c[0x0][0x3d0] ;  /* 0x0000f400ff125b82 */ /* 0x000f300000000a00 */
[----:B------:R-:W3:Y:S01]  /*01c0*/  @P4 LDC.64 R24, c[0x0][0x3d0] ;  /* 0x0000f400ff184b82 */ /* 0x000ee20000000a00 */
[----:B0-----:R-:W-:-:S07]  /*01d0*/  @P6 IMAD.WIDE.U32 R4, R35, 0x8, R4 ;  /* 0x0000000823046825 */ /* 0x001fce00078e0004 */
[----:B------:R-:W0:Y:S01]  /*01e0*/  @P3 LDC.64 R26, c[0x0][0x3d0] ;  /* 0x0000f400ff1a3b82 */ /* 0x000e220000000a00 */
[----:B------:R-:W-:Y:S01]  /*01f0*/  @P6 IADD3 R35, PT, PT, R35, 0x20, RZ ;  /* 0x0000002023236810 */ /* 0x000fe20007ffe0ff */
[----:B--2---:R2:W5:Y:S01]  /*0200*/  @P6 LDG.E.64 R6, desc[UR6][R4.64] ;  /* 0x0000000604066981 */ /* 0x004562000c1e1b00 */
[----:B------:R-:W-:-:S03]  /*0210*/  ISETP.GE.U32.AND P6, PT, R2, 0x100, PT ;  /* 0x000001000200780c */ /* 0x000fc60003fc6070 */
[C---:B----4-:R-:W-:Y:S02]  /*0220*/  @P5 IMAD.WIDE.U32 R22, R35.reuse, 0x8, R18 ;  /* 0x0000000823165825 */ /* 0x050fe400078e0012 */
[----:B------:R-:W4:Y:S01]  /*0230*/  @P2 LDC.64 R28, c[0x0][0x3d0] ;  /* 0x0000f400ff1c2b82 */ /* 0x000f220000000a00 */
[----:B------:R-:W-:Y:S02]  /*0240*/  @P5 IADD3 R35, PT, PT, R35, 0x20, RZ ;  /* 0x0000002023235810 */ /* 0x000fe40007ffe0ff */
[----:B------:R-:W5:Y:S03]  /*0250*/  @P5 LDG.E.64 R8, desc[UR6][R22.64] ;  /* 0x0000000616085981 */ /* 0x000f66000c1e1b00 */
[C---:B---3--:R-:W-:Y:S02]  /*0260*/  @P4 IMAD.WIDE.U32 R24, R35.reuse, 0x8, R24 ;  /* 0x0000000823184825 */ /* 0x048fe400078e0018 */
[----:B------:R-:W3:Y:S01]  /*0270*/  @P1 LDC.64 R30, c[0x0][0x3d0] ;  /* 0x0000f400ff1e1b82 */ /* 0x000ee20000000a00 */
[----:B------:R-:W-:-:S02]  /*0280*/  @P4 IADD3 R35, PT, PT, R35, 0x20, RZ ;  /* 0x0000002023234810 */ /* 0x000fc40007ffe0ff */
[----:B------:R-:W5:Y:S05]  /*0290*/  @P4 LDG.E.64 R10, desc[UR6][R24.64] ;  /* 0x00000006180a4981 */ /* 0x000f6a000c1e1b00 */
[----:B------:R-:W2:Y:S01]  /*02a0*/  @P0 LDC.64 R18, c[0x0][0x3d0] ;  /* 0x0000f400ff120b82 */ /* 0x000ea20000000a00 */
[C---:B0-----:R-:W-:Y:S01]  /*02b0*/  @P3 IMAD.WIDE.U32 R26, R35.reuse, 0x8, R26 ;  /* 0x00000008231a3825 */ /* 0x041fe200078e001a */
[----:B------:R-:W-:-:S04]  /*02c0*/  @P3 IADD3 R35, PT, PT, R35, 0x20, RZ ;  /* 0x0000002023233810 */ /* 0x000fc80007ffe0ff */
[----:B------:R-:W5:Y:S02]  /*02d0*/  @P3 LDG.E.64 R12, desc[UR6][R26.64] ;  /* 0x000000061a0c3981 */ /* 0x000f64000c1e1b00 */
[----:B------:R-:W0:Y:S01]  /*02e0*/  @P6 LDC.64 R32, c[0x0][0x3d0] ;  /* 0x0000f400ff206b82 */ /* 0x000e220000000a00 */
[C---:B----4-:R-:W-:Y:S01]  /*02f0*/  @P2 IMAD.WIDE.U32 R28, R35.reuse, 0x8, R28 ;  /* 0x00000008231c2825 */ /* 0x050fe200078e001c */
[----:B------:R-:W-:-:S04]  /*0300*/  @P2 IADD3 R35, PT, PT, R35, 0x20, RZ ;  /* 0x0000002023232810 */ /* 0x000fc80007ffe0ff */
[----:B------:R-:W5:Y:S01]  /*0310*/  @P2 LDG.E.64 R14, desc[UR6][R28.64] ;  /* 0x000000061c0e2981 */ /* 0x000f62000c1e1b00 */
[C---:B---3--:R-:W-:Y:S01]  /*0320*/  @P1 IMAD.WIDE.U32 R30, R35.reuse, 0x8, R30 ;  /* 0x00000008231e1825 */ /* 0x048fe200078e001e */
[----:B------:R-:W-:-:S04]  /*0330*/  @P1 IADD3 R35, PT, PT, R35, 0x20, RZ ;  /* 0x0000002023231810 */ /* 0x000fc80007ffe0ff */
[----:B------:R-:W5:Y:S01]  /*0340*/  @P1 LDG.E.64 R16, desc[UR6][R30.64] ;  /* 0x000000061e101981 */ /* 0x000f62000c1e1b00 */
[----:B--2---:R-:W-:Y:S01]  /*0350*/  @P0 IMAD.WIDE.U32 R4, R3, 0x8, R18 ;  /* 0x0000000803040825 */ /* 0x004fe200078e0012 */
[----:B------:R-:W-:-:S04]  /*0360*/  USHF.L.U32 UR4, UR5, 0x2, URZ ;  /* 0x0000000205047899 */ /* 0x000fc800080006ff */
[----:B------:R2:W5:Y:S01]  /*0370*/  @P0 LDG.E.64 R154, desc[UR6][R4.64] ;  /* 0x00000006049a0981 */ /* 0x000562000c1e1b00 */
[----:B0-----:R-:W-:-:S05]  /*0380*/  @P6 IMAD.WIDE.U32 R18, R35, 0x8, R32 ;  /* 0x0000000823126825 */ /* 0x001fca00078e0020 */
[----:B------:R0:W5:Y:S01]  /*0390*/  @P6 LDG.E.64 R20, desc[UR6][R18.64] ;  /* 0x0000000612146981 */ /* 0x000162000c1e1b00 */
[----:B--2---:R-:W-:-:S04]  /*03a0*/  SHF.R.U32.HI R5, RZ, 0x5, R34 ;  /* 0x00000005ff057819 */ /* 0x004fc80000011622 */
        /* <DEDUP_REMOVED lines=35> */
[----:B01----:R-:W-:Y:S06]  /*05e0*/  @P0 BRA `(.L_x_16790) ;  /* 0x0000008800900947 */ /* 0x003fec0003800000 */
[----:B-----5:R-:W-:Y:S02]  /*05f0*/  SHF.R.U64 R4, R8, 0x10, R9 ;  /* 0x0000001008047819 */ /* 0x020fe40000001209 */
[----:B------:R-:W-:Y:S02]  /*0600*/  CS2R R36, SRZ ;  /* 0x0000000000247805 */ /* 0x000fe4000001ff00 */
[----:B------:R-:W-:Y:S02]  /*0610*/  MOV R224, R8 ;  /* 0x0000000800e07202 */ /* 0x000fe40000000f00 */
[----:B------:R-:W-:Y:S02]  /*0620*/  CS2R R38, SRZ ;  /* 0x0000000000267805 */ /* 0x000fe4000001ff00 */
[----:B------:R-:W-:Y:S02]  /*0630*/  MOV R220, R6 ;  /* 0x0000000600dc7202 */ /* 0x000fe40000000f00 */
[----:B------:R-:W-:-:S02]  /*0640*/  CS2R R40, SRZ ;  /* 0x0000000000287805 */ /* 0x000fc4000001ff00 */
[----:B------:R-:W-:Y:S02]  /*0650*/  PRMT R224, R224, 0x5410, R4 ;  /* 0x00005410e0e07816 */ /* 0x000fe40000000004 */
[----:B------:R-:W-:Y:S01]  /*0660*/  CS2R R42, SRZ ;  /* 0x00000000002a7805 */ /* 0x000fe2000001ff00 */
[----:B------:R-:W0:Y:S01]  /*0670*/  LDC.U8 R4, c[0x0][0x410] ;  /* 0x00010400ff047b82 */ /* 0x000e220000000000 */
        /* <DEDUP_REMOVED lines=65> */
[----:B0-----:R-:W-:-:S07]  /*0a90*/  PRMT R236, R236, 0x5410, R16 ;  /* 0x00005410ecec7816 */ /* 0x001fce0000000010 */
.L_x_16914:
[----:B------:R-:W0:Y:S08]  /*0aa0*/  LDC.64 R140, c[0x0][0x3f8] ;  /* 0x0000fe00ff8c7b82 */ /* 0x000e300000000a00 */
[----:B------:R-:W1:Y:S08]  /*0ab0*/  LDC.64 R144, c[0x0][0x3c8] ;  /* 0x0000f200ff907b82 */ /* 0x000e700000000a00 */
[----:B------:R-:W2:Y:S01]  /*0ac0*/  LDC.64 R142, c[0x0][0x3f0] ;  /* 0x0000fc00ff8e7b82 */ /* 0x000ea20000000a00 */
[C---:B0-----:R-:W-:Y:S01]  /*0ad0*/  IMAD.WIDE R146, R5.reuse, 0x4, R140 ;  /* 0x0000000405927825 */ /* 0x041fe200078e028c */
[----:B------:R-:W0:Y:S06]  /*0ae0*/  S2R R195, SR_TID.X ;  /* 0x0000000000c37919 */ /* 0x000e2c0000002100 */
[----:B------:R-:W3:Y:S01]  /*0af0*/  LDC.64 R140, c[0x0][0x3c0] ;  /* 0x0000f000ff8c7b82 */ /* 0x000ee20000000a00 */
[----:B------:R-:W4:Y:S01]  /*0b00*/  LDG.E R193, desc[UR6][R146.64] ;  /* 0x0000000692c17981 */ /* 0x000f22000c1e1900 */
[----:B-1----:R-:W-:-:S05]  /*0b10*/  IMAD.WIDE R144, R5, 0x4, R144 ;  /* 0x0000000405907825 */ /* 0x002fca00078e0290 */
        /* <DEDUP_REMOVED lines=13> */
[C---:B------:R-:W-:Y:S02]  /*0bf0*/  ISETP.GE.U32.AND P6, PT, R2.reuse, 0x20, PT ;  /* 0x000000200200780c */ /* 0x040fe40003fc6070 */
[----:B------:R-:W-:Y:S02]  /*0c00*/  CS2R R202, SRZ ;  /* 0x0000000000ca7805 */ /* 0x000fe4000001ff00 */
[----:B------:R-:W-:Y:S01]  /*0c10*/  ISETP.GE.U32.AND P5, PT, R2, 0x40, PT ;  /* 0x000000400200780c */ /* 0x000fe20003fa6070 */
[----:B------:R-:W-:Y:S01]  /*0c20*/  IMAD R142, R5, R0, RZ ;  /* 0x00000000058e7224 */ /* 0x000fe200078e02ff */
[----:B------:R-:W-:-:S02]  /*0c30*/  LOP3.LUT R11, R11, 0xfffffffe, RZ, 0xc0, !PT ;  /* 0xfffffffe0b0b7812 */ /* 0x000fc400078ec0ff */
[----:B------:R-:W-:Y:S02]  /*0c40*/  ISETP.NE.AND P4, PT, R4, RZ, PT ;  /* 0x000000ff0400720c */ /* 0x000fe40003f85270 */
[----:B------:R-:W-:Y:S02]  /*0c50*/  ISETP.GE.U32.AND P2, PT, R2, 0x60, PT ;  /* 0x000000600200780c */ /* 0x000fe40003f46070 */
[----:B------:R-:W-:Y:S02]  /*0c60*/  @P1 IADD3 R143, PT, PT, R194, -0x1, RZ ;  /* 0xffffffffc28f1810 */ /* 0x000fe40007ffe0ff */
[----:B------:R-:W-:Y:S02]  /*0c70*/  ISETP.GE.U32.AND P3, PT, R2, 0x80, PT ;  /* 0x000000800200780c */ /* 0x000fe40003f66070 */
[----:B------:R-:W-:Y:S01]  /*0c80*/  @P6 LOP3.LUT R11, R11, 0x1, RZ, 0xfc, !PT ;  /* 0x000000010b0b6812 */ /* 0x000fe200078efcff */
[----:B------:R-:W-:Y:S01]  /*0c90*/  @P1 IMAD R145, R143, R0, RZ ;  /* 0x000000008f911224 */ /* 0x000fe200078e02ff */
[----:B------:R-:W-:-:S02]  /*0ca0*/  IADD3 R143, PT, PT, R193, -0x1, RZ ;  /* 0xffffffffc18f7810 */ /* 0x000fc40007ffe0ff */
[----:B------:R-:W-:Y:S02]  /*0cb0*/  LOP3.LUT R11, R11, 0xfffffffd, RZ, 0xc0, !PT ;  /* 0xfffffffd0b0b7812 */ /* 0x000fe400078ec0ff */
[----:B------:R-:W-:Y:S01]  /*0cc0*/  @P1 SHF.R.S32.HI R146, RZ, 0x1f, R145 ;  /* 0x0000001fff921819 */ /* 0x000fe20000011491 */
[----:B------:R-:W-:Y:S01]  /*0cd0*/  IMAD R144, R143, R0, RZ ;  /* 0x000000008f907224 */ /* 0x000fe200078e02ff */
[----:B------:R-:W-:Y:S02]  /*0ce0*/  SHF.R.S32.HI R143, RZ, 0x1f, R142 ;  /* 0x0000001fff8f7819 */ /* 0x000fe4000001148e */
[----:B------:R-:W-:Y:S02]  /*0cf0*/  @P1 LEA.HI R146, R146, R145, RZ, 0x2 ;  /* 0x0000009192921211 */ /* 0x000fe400078f10ff */
[----:B0-----:R-:W-:Y:S02]  /*0d00*/  SHF.R.S32.HI R141, RZ, 0x1f, R144 ;  /* 0x0000001fff8d7819 */ /* 0x001fe40000011490 */
[----:B------:R-:W-:-:S02]  /*0d10*/  LEA.HI R142, R143, R142, RZ, 0x2 ;  /* 0x0000008e8f8e7211 */ /* 0x000fc400078f10ff */
[----:B------:R-:W-:Y:S02]  /*0d20*/  LEA.HI R144, R141, R144, RZ, 0x2 ;  /* 0x000000908d907211 */ /* 0x000fe400078f10ff */
[-C--:B------:R-:W-:Y:S02]  /*0d30*/  LEA.HI.SX32 R196, R142, R195.reuse, 0x1e ;  /* 0x000000c38ec47211 */ /* 0x080fe400078ff2ff */
[-C--:B------:R-:W-:Y:S02]  /*0d40*/  @P1 LEA.HI.SX32 R198, R146, R195.reuse, 0x1e ;  /* 0x000000c392c61211 */ /* 0x080fe400078ff2ff */
[----:B------:R-:W-:Y:S02]  /*0d50*/  @P5 LOP3.LUT R11, R11, 0x2, RZ, 0xfc, !PT ;  /* 0x000000020b0b5812 */ /* 0x000fe400078efcff */
[----:B------:R-:W-:Y:S02]  /*0d60*/  LEA.HI.SX32 R199, R144, R195, 0x1e ;  /* 0x000000c390c77211 */ /* 0x000fe400078ff2ff */
[----:B------:R-:W-:-:S02]  /*0d70*/  MOV R200, R196 ;  /* 0x000000c400c87202 */ /* 0x000fc40000000f00 */
[----:B--2---:R-:W-:Y:S01]  /*0d80*/  FSEL R197, R140, RZ, !P4 ;  /* 0x000000ff8cc57208 */ /* 0x004fe20006000000 */
[----:B------:R-:W-:Y:S06]  /*0d90*/  @!P6 BRA `(.L_x_16794) ;  /* 0x0000000000cce947 */ /* 0x000fec0003800000 */
[----:B------:R-:W0:Y:S01]  /*0da0*/  LDC.64 R140, c[0x0][0x3a8] ;  /* 0x0000ea00ff8c7b82 */ /* 0x000e220000000a00 */
[----:B------:R-:W-:-:S04]  /*0db0*/  ISETP.NE.U32.AND P4, PT, RZ, UR10, PT ;  /* 0x0000000aff007c0c */ /* 0x000fc8000bf85070 */
[----:B------:R-:W-:-:S03]  /*0dc0*/  ISETP.NE.AND.EX P4, PT, RZ, UR11, PT, P4 ;  /* 0x0000000bff007c0c */ /* 0x000fc6000bf85340 */
[----:B------:R-:W1:Y:S08]  /*0dd0*/  LDC.64 R28, c[0x0][0x428] ;  /* 0x00010a00ff1c7b82 */ /* 0x000e700000000a00 */
[----:B------:R-:W2:Y:S01]  /*0de0*/  LDC.64 R202, c[0x0][0x3b0] ;  /* 0x0000ec00ffca7b82 */ /* 0x000ea20000000a00 */
[----:B0-----:R-:W-:-:S06]  /*0df0*/  IMAD.WIDE.U32 R144, R200, 0x10, R140 ;  /* 0x00000010c8907825 */ /* 0x001fcc00078e008c */
[----:B------:R-:W3:Y:S01]  /*0e00*/  LDG.E.128 R144, desc[UR6][R144.64] ;  /* 0x0000000690907981 */ /* 0x000ee2000c1e1d00 */
[----:B-1----:R-:W-:Y:S02]  /*0e10*/  IMAD.WIDE.U32 R140, R199, 0x10, R28 ;  /* 0x00000010c78c7825 */ /* 0x002fe400078e001c */
[----:B------:R-:W0:Y:S04]  /*0e20*/  @P4 LDC.64 R28, c[0x0][0x438] ;  /* 0x00010e00ff1c4b82 */ /* 0x000e280000000a00 */
[----:B------:R-:W4:Y:S01]  /*0e30*/  LDG.E.128 R140, desc[UR6][R140.64] ;  /* 0x000000068c8c7981 */ /* 0x000f22000c1e1d00 */
[--C-:B------:R-:W-:Y:S01]  /*0e40*/  SHF.R.U64 R16, R154, 0x10, R155.reuse ;  /* 0x000000109a107819 */ /* 0x100fe2000000129b */
[----:B------:R-:W-:Y:S01]  /*0e50*/  HADD2.F32 R27, -RZ, R154.H0_H0 ;  /* 0x2000009aff1b7230 */ /* 0x000fe20000004100 */
[----:B------:R-:W-:Y:S01]  /*0e60*/  SHF.R.U32.HI R190, RZ, 0x10, R155 ;  /* 0x00000010ffbe7819 */ /* 0x000fe2000001169b */
[----:B--2---:R-:W-:-:S04]  /*0e70*/  IMAD.WIDE.U32 R202, R198, 0x4, R202 ;  /* 0x00000004c6ca7825 */ /* 0x004fc800078e00ca */
[----:B0-----:R-:W-:Y:S01]  /*0e80*/  @P4 IMAD.WIDE.U32 R28, R200, 0x10, R28 ;  /* 0x00000010c81c4825 */ /* 0x001fe200078e001c */
[----:B------:R-:W5:Y:S04]  /*0e90*/  LDG.E R7, desc[UR6][R202.64] ;  /* 0x00000006ca077981 */ /* 0x000f68000c1e1900 */
[----:B------:R0:W5:Y:S01]  /*0ea0*/  @P4 LDG.E.128 R96, desc[UR6][R28.64] ;  /* 0x000000061c604981 */ /* 0x000162000c1e1d00 */
[----:B------:R-:W-:Y:S01]  /*0eb0*/  HADD2.F32 R190, -RZ, R190.H0_H0 ;  /* 0x200000beffbe7230 */ /* 0x000fe20000004100 */
[----:B------:R-:W-:Y:S02]  /*0ec0*/  IADD3 R198, PT, PT, R198, 0x20, RZ ;  /* 0x00000020c6c67810 */ /* 0x000fe40007ffe0ff */
[----:B------:R-:W-:Y:S02]  /*0ed0*/  IADD3 R199, PT, PT, R199, 0x20, RZ ;  /* 0x00000020c7c77810 */ /* 0x000fe40007ffe0ff */
[----:B------:R-:W-:Y:S01]  /*0ee0*/  IADD3 R200, PT, PT, R200, 0x20, RZ ;  /* 0x00000020c8c87810 */ /* 0x000fe20007ffe0ff */
[C---:B---3--:R-:W-:Y:S01]  /*0ef0*/  FADD.FTZ R3, -R197.reuse, R144 ;  /* 0x00000090c5037221 */ /* 0x048fe20000010100 */
[----:B------:R-:W-:Y:S01]  /*0f00*/  FADD.FTZ R145, -R197, R145 ;  /* 0x00000091c5917221 */ /* 0x000fe20000010100 */
[----:B------:R-:W-:-:S02]  /*0f10*/  HADD2.F32 R144, -RZ, R16.H0_H0 ;  /* 0x20000010ff907230 */ /* 0x000fc40000004100 */
[C---:B------:R-:W-:Y:S01]  /*0f20*/  FADD.FTZ R205, -R197.reuse, R147 ;  /* 0x00000093c5cd7221 */ /* 0x040fe20000010100 */
[C---:B------:R-:W-:Y:S01]  /*0f30*/  FMUL.FTZ R3, R6.reuse, R3 ;  /* 0x0000000306037220 */ /* 0x040fe20000410000 */
[----:B0-----:R-:W-:Y:S01]  /*0f40*/  FMUL.FTZ R28, R6, R145 ;  /* 0x00000091061c7220 */ /* 0x001fe20000410000 */
[----:B------:R-:W-:Y:S02]  /*0f50*/  HADD2.F32 R147, -RZ, R155.H0_H0 ;  /* 0x2000009bff937230 */ /* 0x000fe40000004100 */
[----:B------:R-:W-:Y:S01]  /*0f60*/  FADD.FTZ R201, -R197, R146 ;  /* 0x00000092c5c97221 */ /* 0x000fe20000010100 */
[----:B----4-:R-:W-:Y:S01]  /*0f70*/  FMUL.FTZ R16, R140, R27 ;  /* 0x0000001b8c107220 */ /* 0x010fe20000410000 */
        /* <DEDUP_REMOVED lines=21> */
.L_x_16794:
[----:B------:R-:W-:Y:S05]  /*10d0*/  BSYNC.RECONVERGENT B2 ;  /* 0x0000000000027941 */ /* 0x000fea0003800200 */
.L_x_16793:
        /* <DEDUP_REMOVED lines=17> */
[----:B------:R-:W-:Y:S02]  /*11f0*/  IADD3 R198, PT, PT, R198, 0x20, RZ ;  /* 0x00000020c6c67810 */ /* 0x000fe40007ffe0ff */
[----:B------:R-:W-:Y:S02]  /*1200*/  IADD3 R199, PT, PT, R199, 0x20, RZ ;  /* 0x00000020c7c77810 */ /* 0x000fe40007ffe0ff */
[----:B------:R-:W-:Y:S01]  /*1210*/  IADD3 R200, PT, PT, R200, 0x20, RZ ;  /* 0x00000020c8c87810 */ /* 0x000fe20007ffe0ff */
[C---:B---3--:R-:W-:Y:S01]  /*1220*/  FADD.FTZ R17, -R197.reuse, R144 ;  /* 0x00000090c5117221 */ /* 0x048fe20000010100 */
[----:B------:R-:W-:-:S03]  /*1230*/  FADD.FTZ R191, -R197, R145 ;  /* 0x00000091c5bf7221 */ /* 0x000fc60000010100 */
[----:B------:R-:W-:Y:S01]  /*1240*/  FMUL.FTZ R17, R6, R17 ;  /* 0x0000001106117220 */ /* 0x000fe20000410000 */
[----:B------:R-:W-:Y:S02]  /*1250*/  HADD2.F32 R144, -RZ, R220.H1_H1 ;  /* 0x300000dcff907230 */ /* 0x000fe40000004100 */
[----:B----4-:R-:W-:Y:S01]  /*1260*/  FMUL.FTZ R18, R140, R33 ;  /* 0x000000218c127220 */ /* 0x010fe20000410000 */
[----:B------:R-:W-:Y:S01]  /*1270*/  FADD.FTZ R68, R68, R140 ;  /* 0x0000008c44447221 */ /* 0x000fe20000010000 */
[----:B------:R-:W-:Y:S01]  /*1280*/  FFMA.FTZ R40, R140, R17, R40 ;  /* 0x000000118c287223 */ /* 0x000fe20000010028 */
[--C-:B------:R-:W-:Y:S02]  /*1290*/  HADD2.F32 R140, -RZ, R222.reuse.H1_H1 ;  /* 0x300000deff8c7230 */ /* 0x100fe40000004100 */
[----:B0-----:R-:W-:Y:S01]  /*12a0*/  FMUL.FTZ R30, R6, R191 ;  /* 0x000000bf061e7220 */ /* 0x001fe20000410000 */
[----:B------:R-:W-:Y:S02]  /*12b0*/  HADD2.F32 R145, -RZ, R222.H0_H0 ;  /* 0x200000deff917230 */ /* 0x000fe40000004100 */
[----:B------:R-:W-:Y:S01]  /*12c0*/  FADD.FTZ R201, -R197, R146 ;  /* 0x00000092c5c97221 */ /* 0x000fe20000010100 */
        /* <DEDUP_REMOVED lines=9> */
[----:B------:R-:W-:Y:S01]  /*1360*/  FADD.FTZ R147, -R197, R147 ;  /* 0x00000093c5937221 */ /* 0x000fe20000010100 */
        /* <DEDUP_REMOVED lines=9> */
[----:B------:R-:W-:-:S07]  /*1400*/  FFMA.FTZ R202, R176, R191, R141 ;  /* 0x000000bfb0ca7223 */ /* 0x000fce000001008d */
.L_x_16796:
[----:B------:R-:W-:Y:S05]  /*1410*/  BSYNC.RECONVERGENT B2 ;  /* 0x0000000000027941 */ /* 0x000fea0003800200 */
.L_x_16795:
        /* <DEDUP_REMOVED lines=16> */
[----:B------:R-:W-:Y:S01]  /*1520*/  HADD2.F32 R35, -RZ, R224.H0_H0 ;  /* 0x200000e0ff237230 */ /* 0x000fe20000004100 */
[----:B------:R-:W-:Y:S02]  /*1530*/  IADD3 R198, PT, PT, R198, 0x20, RZ ;  /* 0x00000020c6c67810 */ /* 0x000fe40007ffe0ff */
[----:B------:R-:W-:Y:S02]  /*1540*/  IADD3 R199, PT, PT, R199, 0x20, RZ ;  /* 0x00000020c7c77810 */ /* 0x000fe40007ffe0ff */
[----:B------:R-:W-:Y:S01]  /*1550*/  IADD3 R200, PT, PT, R200, 0x20, RZ ;  /* 0x00000020c8c87810 */ /* 0x000fe20007ffe0ff */
[C---:B---3--:R-:W-:Y:S01]  /*1560*/  FADD.FTZ R19, -R197.reuse, R144 ;  /* 0x00000090c5137221 */ /* 0x048fe20000010100 */
[----:B------:R-:W-:-:S03]  /*1570*/  FADD.FTZ R149, -R197, R145 ;  /* 0x00000091c5957221 */ /* 0x000fc60000010100 */
[----:B------:R-:W-:Y:S01]  /*1580*/  FMUL.FTZ R19, R6, R19 ;  /* 0x0000001306137220 */ /* 0x000fe20000410000 */
[----:B------:R-:W-:Y:S01]  /*1590*/  FADD.FTZ R189, -R197, R146 ;  /* 0x00000092c5bd7221 */ /* 0x000fe20000010100 */
[----:B------:R-:W-:Y:S02]  /*15a0*/  HADD2.F32 R144, -RZ, R224.H1_H1 ;  /* 0x300000e0ff907230 */ /* 0x000fe40000004100 */
[----:B----4-:R-:W-:Y:S01]  /*15b0*/  FMUL.FTZ R20, R140, R35 ;  /* 0x000000238c147220 */ /* 0x010fe20000410000 */
[----:B------:R-:W-:Y:S01]  /*15c0*/  FADD.FTZ R72, R72, R140 ;  /* 0x0000008c48487221 */ /* 0x000fe20000010000 */
[----:B------:R-:W-:Y:S01]  /*15d0*/  FFMA.FTZ R44, R140, R19, R44 ;  /* 0x000000138c2c7223 */ /* 0x000fe2000001002c */
[--C-:B------:R-:W-:Y:S02]  /*15e0*/  HADD2.F32 R140, -RZ, R226.reuse.H1_H1 ;  /* 0x300000e2ff8c7230 */ /* 0x100fe40000004100 */
[----:B------:R-:W-:Y:S01]  /*15f0*/  FMUL.FTZ R32, R6, R149 ;  /* 0x0000009506207220 */ /* 0x000fe20000410000 */
[----:B------:R-:W-:-:S02]  /*1600*/  HADD2.F32 R145, -RZ, R226.H0_H0 ;  /* 0x200000e2ff917230 */ /* 0x000fc40000004100 */
[----:B------:R-:W-:Y:S01]  /*1610*/  FMUL.FTZ R149, R6, R189 ;  /* 0x000000bd06957220 */ /* 0x000fe20000410000 */
[----:B------:R-:W-:Y:S01]  /*1620*/  FMUL.FTZ R35, R141, R144 ;  /* 0x000000908d237220 */ /* 0x000fe20000410000 */
[----:B------:R-:W-:Y:S01]  /*1630*/  FMUL.FTZ R189, R143, R140 ;  /* 0x0000008c8fbd7220 */ /* 0x000fe20000410000 */
        /* <DEDUP_REMOVED lines=16> */
[----:B-1----:R-:W-:-:S07]  /*1740*/  FFMA.FTZ R202, R178, R189, R141 ;  /* 0x000000bdb2ca7223 */ /* 0x002fce000001008d */
.L_x_16798:
[----:B------:R-:W-:Y:S05]  /*1750*/  BSYNC.RECONVERGENT B2 ;  /* 0x0000000000027941 */ /* 0x000fea0003800200 */
.L_x_16797:
        /* <DEDUP_REMOVED lines=51> */
.L_x_16800:
[----:B------:R-:W-:Y:S05]  /*1a90*/  BSYNC.RECONVERGENT B2 ;  /* 0x0000000000027941 */ /* 0x000fea0003800200 */
.L_x_16799:
[----:B------:R-:W-:Y:S01]  /*1aa0*/  ISETP.GE.U32.AND P4, PT, R2, 0xa0, PT ;  /* 0x000000a00200780c */ /* 0x000fe20003f86070 */
[----:B------:R-:W-:Y:S01]  /*1ab0*/  BSSY.RECONVERGENT B2, `(.L_x_16801) ;  /* 0x0000035000027945 */ /* 0x000fe20003800200 */
[----:B------:R-:W-:-:S11]  /*1ac0*/  LOP3.LUT R11, R11, 0xfffffffb, RZ, 0xc0, !PT ;  /* 0xfffffffb0b0b7812 */ /* 0x000fd600078ec0ff */
[----:B------:R-:W-:Y:S01]  /*1ad0*/  @P4 LOP3.LUT R11, R11, 0x4, RZ, 0xfc, !PT ;  /* 0x000000040b0b4812 */ /* 0x000fe200078efcff */
[----:B------:R-:W-:Y:S06]  /*1ae0*/  @!P4 BRA `(.L_x_16802) ;  /* 0x0000000000c4c947 */ /* 0x000fec0003800000 */
        /* <DEDUP_REMOVED lines=49> */
.L_x_16802:
[----:B------:R-:W-:Y:S05]  /*1e00*/  BSYNC.RECONVERGENT B2 ;  /* 0x0000000000027941 */ /* 0x000fea0003800200 */
.L_x_16801:
        /* <DEDUP_REMOVED lines=52> */
.L_x_16804:
[----:B------:R-:W-:Y:S05]  /*2150*/  BSYNC.RECONVERGENT B2 ;  /* 0x0000000000027941 */ /* 0x000fea0003800200 */
.L_x_16803:
        /* <DEDUP_REMOVED lines=18> */
[----:B------:R-:W-:Y:S02]  /*2280*/  IADD3 R198, PT, PT, R198, 0x20, RZ ;  /* 0x00000020c6c67810 */ /* 0x000fe40007ffe0ff */
[----:B------:R-:W-:Y:S02]  /*2290*/  IADD3 R199, PT, PT, R199, 0x20, RZ ;  /* 0x00000020c7c77810 */ /* 0x000fe40007ffe0ff */
[----:B------:R-:W-:Y:S01]  /*22a0*/  IADD3 R200, PT, PT, R200, 0x20, RZ ;  /* 0x00000020c8c87810 */ /* 0x000fe20007ffe0ff */
[C---:B---3--:R-:W-:Y:S01]  /*22b0*/  FADD.FTZ R151, -R197.reuse, R140 ;  /* 0x0000008cc5977221 */ /* 0x048fe20000010100 */
[----:B------:R-:W-:Y:S01]  /*22c0*/  FADD.FTZ R171, -R197, R141 ;  /* 0x0000008dc5ab7221 */ /* 0x000fe20000010100 */
[----:B------:R-:W-:Y:S02]  /*22d0*/  HADD2.F32 R140, -RZ, R233.H1_H1 ;  /* 0x300000e9ff8c7230 */ /* 0x000fe40000004100 */
[----:B------:R-:W-:-:S02]  /*22e0*/  HADD2.F32 R141, -RZ, R234.H0_H0 ;  /* 0x200000eaff8d7230 */ /* 0x000fc40000004100 */
[----:B------:R-:W-:Y:S01]  /*22f0*/  FMUL.FTZ R151, R6, R151 ;  /* 0x0000009706977220 */ /* 0x000fe20000410000 */
[----:B----4-:R-:W-:Y:S01]  /*2300*/  FMUL.FTZ R34, R144, R169 ;  /* 0x000000a990227220 */ /* 0x010fe20000410000 */
[----:B------:R-:W-:Y:S01]  /*2310*/  FADD.FTZ R143, -R197, R143 ;  /* 0x0000008fc58f7221 */ /* 0x000fe20000010100 */
[----:B------:R-:W-:Y:S01]  /*2320*/  FMUL.FTZ R169, R145, R140 ;  /* 0x0000008c91a97220 */ /* 0x000fe20000410000 */
[----:B------:R-:W-:Y:S01]  /*2330*/  FMUL.FTZ R174, R146, R141 ;  /* 0x0000008d92ae7220 */ /* 0x000fe20000410000 */
[----:B------:R-:W-:Y:S01]  /*2340*/  FADD.FTZ R140, R203, R34 ;  /* 0x00000022cb8c7221 */ /* 0x000fe20000010000 */
[----:B------:R-:W-:Y:S01]  /*2350*/  FADD.FTZ R181, -R197, R142 ;  /* 0x0000008ec5b57221 */ /* 0x000fe20000010100 */
[C---:B------:R-:W-:Y:S01]  /*2360*/  FMUL.FTZ R158, R6.reuse, R171 ;  /* 0x000000ab069e7220 */ /* 0x040fe20000410000 */
[----:B------:R-:W-:Y:S01]  /*2370*/  FFMA.FTZ R141, R151, R34, R202 ;  /* 0x00000022978d7223 */ /* 0x000fe200000100ca */
[----:B------:R-:W-:Y:S02]  /*2380*/  HADD2.F32 R142, -RZ, R234.H1_H1 ;  /* 0x300000eaff8e7230 */ /* 0x000fe40000004100 */
[----:B------:R-:W-:Y:S01]  /*2390*/  FMUL.FTZ R186, R6, R143 ;  /* 0x0000008f06ba7220 */ /* 0x000fe20000410000 */
[----:B------:R-:W-:Y:S01]  /*23a0*/  FADD.FTZ R143, R140, R169 ;  /* 0x000000a98c8f7221 */ /* 0x000fe20000010000 */
[----:B------:R-:W-:Y:S01]  /*23b0*/  FMUL.FTZ R171, R6, R181 ;  /* 0x000000b506ab7220 */ /* 0x000fe20000410000 */
[----:B------:R-:W-:Y:S01]  /*23c0*/  FFMA.FTZ R140, R158, R169, R141 ;  /* 0x000000a99e8c7223 */ /* 0x000fe2000001008d */
[----:B------:R-:W-:Y:S01]  /*23d0*/  FMUL.FTZ R181, R147, R142 ;  /* 0x0000008e93b57220 */ /* 0x000fe20000410000 */
[----:B------:R-:W-:-:S02]  /*23e0*/  FADD.FTZ R142, R143, R174 ;  /* 0x000000ae8f8e7221 */ /* 0x000fc40000010000 */
        /* <DEDUP_REMOVED lines=10> */
[----:B-1----:R-:W-:-:S07]  /*2490*/  FFMA.FTZ R202, R186, R181, R141 ;  /* 0x000000b5baca7223 */ /* 0x002fce000001008d */
.L_x_16806:
[----:B------:R-:W-:Y:S05]  /*24a0*/  BSYNC.RECONVERGENT B2 ;  /* 0x0000000000027941 */ /* 0x000fea0003800200 */
.L_x_16805:
[----:B------:R-:W-:Y:S02]  /*24b0*/  ISETP.GE.U32.AND P6, PT, R2, 0x100, PT ;  /* 0x000001000200780c */ /* 0x000fe40003fc6070 */
[----:B------:R-:W-:-:S11]  /*24c0*/  LOP3.LUT R11, R11, 0xfffffff7, RZ, 0xc0, !PT ;  /* 0xfffffff70b0b7812 */ /* 0x000fd600078ec0ff */
[----:B------:R-:W-:Y:S01]  /*24d0*/  @P6 LOP3.LUT R11, R11, 0x8, RZ, 0xfc, !PT ;  /* 0x000000080b0b6812 */ /* 0x000fe200078efcff */
[----:B------:R-:W-:Y:S06]  /*24e0*/  @!P6 BRA `(.L_x_16807) ;  /* 0x0000000c002ce947 */ /* 0x000fec0003800000 */
[----:B------:R-:W-:Y:S01]  /*24f0*/  ISETP.NE.U32.AND P6, PT, RZ, UR10, PT ;  /* 0x0000000aff007c0c */ /* 0x000fe2000bfc5070 */
[----:B------:R-:W0:Y:S03]  /*2500*/  LDC.64 R144, c[0x0][0x428] ;  /* 0x00010a00ff907b82 */ /* 0x000e260000000a00 */
[----:B------:R-:W-:-:S13]  /*2510*/  ISETP.NE.AND.EX P6, PT, RZ, UR11, PT, P6 ;  /* 0x0000000bff007c0c */ /* 0x000fda000bfc5360 */
[----:B------:R-:W1:Y:S02]  /*2520*/  @P6 LDC.64 R140, c[0x0][0x438] ;  /* 0x00010e00ff8c6b82 */ /* 0x000e640000000a00 */
[----:B-1----:R-:W-:-:S06]  /*2530*/  @P6 IMAD.WIDE.U32 R204, R200, 0x10, R140 ;  /* 0x00000010c8cc6825 */ /* 0x002fcc00078e008c */
[----:B------:R-:W1:Y:S01]  /*2540*/  LDC.64 R140, c[0x0][0x3a8] ;  /* 0x0000ea00ff8c7b82 */ /* 0x000e620000000a00 */
[----:B0-----:R-:W-:Y:S01]  /*2550*/  IMAD.WIDE.U32 R144, R199, 0x10, R144 ;  /* 0x00000010c7907825 */ /* 0x001fe200078e0090 */
[----:B------:R3:W5:Y:S05]  /*2560*/  @P6 LDG.E.128 R124, desc[UR6][R204.64] ;  /* 0x00000006cc7c6981 */ /* 0x00076a000c1e1d00 */
[----:B------:R-:W2:Y:S01]  /*2570*/  LDG.E.128 R144, desc[UR6][R144.64] ;  /* 0x0000000690907981 */ /* 0x000ea2000c1e1d00 */
[----:B-1----:R-:W-:Y:S02]  /*2580*/  IMAD.WIDE.U32 R140, R200, 0x10, R140 ;  /* 0x00000010c88c7825 */ /* 0x002fe400078e008c */
[----:B------:R-:W0:Y:S04]  /*2590*/  LDC.64 R200, c[0x0][0x3b0] ;  /* 0x0000ec00ffc87b82 */ /* 0x000e280000000a00 */
[----:B------:R-:W4:Y:S01]  /*25a0*/  LDG.E.128 R140, desc[UR6][R140.64] ;  /* 0x000000068c8c7981 */ /* 0x000f22000c1e1d00 */
[----:B0-----:R-:W-:-:S05]  /*25b0*/  IMAD.WIDE.U32 R200, R198, 0x4, R200 ;  /* 0x00000004c6c87825 */ /* 0x001fca00078e00c8 */
[----:B------:R3:W5:Y:S01]  /*25c0*/  LDG.E R15, desc[UR6][R200.64] ;  /* 0x00000006c80f7981 */ /* 0x000762000c1e1900 */
[----:B------:R-:W-:-:S05]  /*25d0*/  HADD2.F32 R173, -RZ, R235.H0_H0 ;  /* 0x200000ebffad7230 */ /* 0x000fca0000004100 */
[----:B--2---:R-:W-:Y:S01]  /*25e0*/  FMUL.FTZ R148, R144, R173 ;  /* 0x000000ad90947220 */ /* 0x004fe20000410000 */
[----:B------:R-:W-:Y:S01]  /*25f0*/  FADD.FTZ R128, R128, R144 ;  /* 0x0000009080807221 */ /* 0x000fe20000010000 */
[----:B------:R-:W-:Y:S01]  /*2600*/  FADD.FTZ R129, R129, R145 ;  /* 0x0000009181817221 */ /* 0x000fe20000010000 */
[C---:B----4-:R-:W-:Y:S01]  /*2610*/  FADD.FTZ R153, -R197.reuse, R140 ;  /* 0x0000008cc5997221 */ /* 0x050fe20000010100 */
[----:B------:R-:W-:Y:S01]  /*2620*/  FADD.FTZ R175, -R197, R141 ;  /* 0x0000008dc5af7221 */ /* 0x000fe20000010100 */
[----:B------:R-:W-:Y:S02]  /*2630*/  HADD2.F32 R140, -RZ, R235.H1_H1 ;  /* 0x300000ebff8c7230 */ /* 0x000fe40000004100 */
[C---:B------:R-:W-:Y:S01]  /*2640*/  FMUL.FTZ R153, R6.reuse, R153 ;  /* 0x0000009906997220 */ /* 0x040fe20000410000 */
[----:B------:R-:W-:Y:S01]  /*2650*/  FMUL.FTZ R160, R6, R175 ;  /* 0x000000af06a07220 */ /* 0x000fe20000410000 */
[--C-:B------:R-:W-:Y:S02]  /*2660*/  HADD2.F32 R175, -RZ, R236.reuse.H0_H0 ;  /* 0x200000ecffaf7230 */ /* 0x100fe40000004100 */
[----:B------:R-:W-:Y:S01]  /*2670*/  FMUL.FTZ R173, R145, R140 ;  /* 0x0000008c91ad7220 */ /* 0x000fe20000410000 */
[----:B------:R-:W-:Y:S01]  /*2680*/  FADD.FTZ R177, -R197, R142 ;  /* 0x0000008ec5b17221 */ /* 0x000fe20000010100 */
[----:B------:R-:W-:Y:S01]  /*2690*/  FADD.FTZ R140, R203, R148 ;  /* 0x00000094cb8c7221 */ /* 0x000fe20000010000 */
[----:B------:R-:W-:Y:S01]  /*26a0*/  FFMA.FTZ R141, R153, R148, R202 ;  /* 0x00000094998d7223 */ /* 0x000fe200000100ca */
[----:B------:R-:W-:Y:S01]  /*26b0*/  FFMA.FTZ R92, R144, R153, R92 ;  /* 0x00000099905c7223 */ /* 0x000fe2000001005c */
[----:B------:R-:W-:-:S02]  /*26c0*/  HADD2.F32 R144, -RZ, R236.H1_H1 ;  /* 0x300000ecff907230 */ /* 0x000fc40000004100 */
        /* <DEDUP_REMOVED lines=16> */
[----:B---3--:R-:W-:Y:S06]  /*27d0*/  BRA `(.L_x_16807) ;  /* 0x0000000800707947 */ /* 0x008fec0003800000 */
.L_x_16792:
        /* <DEDUP_REMOVED lines=16> */
[----:B------:R-:W-:Y:S02]  /*28e0*/  P2R R197, PR, RZ, 0x2 ;  /* 0x00000002ffc57803 */ /* 0x000fe40000000000 */
[C---:B------:R-:W-:Y:S02]  /*28f0*/  ISETP.GE.U32.AND P1, PT, R2.reuse, 0x20, PT ;  /* 0x000000200200780c */ /* 0x040fe40003f26070 */
[----:B------:R-:W-:Y:S02]  /*2900*/  P2R R202, PR, RZ, 0x1 ;  /* 0x00000001ffca7803 */ /* 0x000fe40000000000 */
[C---:B------:R-:W-:Y:S02]  /*2910*/  ISETP.GE.U32.AND P0, PT, R2.reuse, 0x40, PT ;  /* 0x000000400200780c */ /* 0x040fe40003f06070 */
[C---:B------:R-:W-:Y:S02]  /*2920*/  ISETP.GE.U32.AND P2, PT, R2.reuse, 0x60, PT ;  /* 0x000000600200780c */ /* 0x040fe40003f46070 */
[----:B------:R-:W-:-:S02]  /*2930*/  ISETP.GE.U32.AND P3, PT, R2, 0x80, PT ;  /* 0x000000800200780c */ /* 0x000fc40003f66070 */
[C---:B------:R-:W-:Y:S02]  /*2940*/  ISETP.GE.U32.AND P6, PT, R2.reuse, 0xa0, PT ;  /* 0x000000a00200780c */ /* 0x040fe40003fc6070 */
[C---:B------:R-:W-:Y:S01]  /*2950*/  ISETP.GE.U32.AND P4, PT, R2.reuse, 0xc0, PT ;  /* 0x000000c00200780c */ /* 0x040fe20003f86070 */
[----:B------:R-:W0:Y:S01]  /*2960*/  @P1 LDC.64 R204, c[0x0][0x3b0] ;  /* 0x0000ec00ffcc1b82 */ /* 0x000e220000000a00 */
[----:B------:R-:W-:Y:S02]  /*2970*/  ISETP.GE.U32.AND P5, PT, R2, 0xe0, PT ;  /* 0x000000e00200780c */ /* 0x000fe40003fa6070 */
[----:B------:R-:W-:-:S04]  /*2980*/  LOP3.LUT R11, R11, 0xfffffffe, RZ, 0xc0, !PT ;  /* 0xfffffffe0b0b7812 */ /* 0x000fc800078ec0ff */
[----:B------:R-:W-:Y:S01]  /*2990*/  @P1 LOP3.LUT R11, R11, 0x1, RZ, 0xfc, !PT ;  /* 0x000000010b0b1812 */ /* 0x000fe200078efcff */
[----:B------:R-:W1:Y:S03]  /*29a0*/  @P0 LDC.64 R200, c[0x0][0x3b0] ;  /* 0x0000ec00ffc80b82 */ /* 0x000e660000000a00 */
[----:B------:R-:W-:-:S04]  /*29b0*/  LOP3.LUT R11, R11, 0xfffffffd, RZ, 0xc0, !PT ;  /* 0xfffffffd0b0b7812 */ /* 0x000fc800078ec0ff */
[----:B------:R-:W-:Y:S01]  /*29c0*/  @P0 LOP3.LUT R11, R11, 0x2, RZ, 0xfc, !PT ;  /* 0x000000020b0b0812 */ /* 0x000fe200078efcff */
[----:B------:R-:W2:Y:S03]  /*29d0*/  @P2 LDC.64 R198, c[0x0][0x3b0] ;  /* 0x0000ec00ffc62b82 */ /* 0x000ea60000000a00 */
[----:B------:R-:W-:-:S04]  /*29e0*/  LOP3.LUT R11, R11, 0xfffffffb, RZ, 0xc0, !PT ;  /* 0xfffffffb0b0b7812 */ /* 0x000fc800078ec0ff */
[----:B------:R-:W-:Y:S01]  /*29f0*/  @P6 LOP3.LUT R11, R11, 0x4, RZ, 0xfc, !PT ;  /* 0x000000040b0b6812 */ /* 0x000fe200078efcff */
[----:B------:R-:W3:Y:S01]  /*2a00*/  @P3 LDC.64 R146, c[0x0][0x3b0] ;  /* 0x0000ec00ff923b82 */ /* 0x000ee20000000a00 */
[C---:B0-----:R-:W-:Y:S01]  /*2a10*/  @P1 IMAD.WIDE.U32 R204, R223.reuse, 0x4, R204 ;  /* 0x00000004dfcc1825 */ /* 0x041fe200078e00cc */
[----:B------:R-:W-:-:S06]  /*2a20*/  @P1 IADD3 R223, PT, PT, R223, 0x20, RZ ;  /* 0x00000020dfdf1810 */ /* 0x000fcc0007ffe0ff */
[----:B------:R-:W0:Y:S01]  /*2a30*/  @P6 LDC.64 R144, c[0x0][0x3b0] ;  /* 0x0000ec00ff906b82 */ /* 0x000e220000000a00 */
[C---:B-1----:R-:W-:Y:S01]  /*2a40*/  @P0 IMAD.WIDE.U32 R200, R223.reuse, 0x4, R200 ;  /* 0x00000004dfc80825 */ /* 0x042fe200078e00c8 */
[----:B------:R-:W-:Y:S01]  /*2a50*/  @P0 IADD3 R223, PT, PT, R223, 0x20, RZ ;  /* 0x00000020dfdf0810 */ /* 0x000fe20007ffe0ff */
[----:B------:R1:W5:Y:S05]  /*2a60*/  @P1 LDG.E R7, desc[UR6][R204.64] ;  /* 0x00000006cc071981 */ /* 0x00036a000c1e1900 */
[----:B------:R-:W4:Y:S01]  /*2a70*/  @P4 LDC.64 R142, c[0x0][0x3b0] ;  /* 0x0000ec00ff8e4b82 */ /* 0x000f220000000a00 */
[C---:B--2---:R-:W-:Y:S01]  /*2a80*/  @P2 IMAD.WIDE.U32 R198, R223.reuse, 0x4, R198 ;  /* 0x00000004dfc62825 */ /* 0x044fe200078e00c6 */
[----:B------:R-:W-:Y:S01]  /*2a90*/  @P2 IADD3 R223, PT, PT, R223, 0x20, RZ ;  /* 0x00000020dfdf2810 */ /* 0x000fe20007ffe0ff */
[----:B------:R1:W5:Y:S04]  /*2aa0*/  @P0 LDG.E R8, desc[UR6][R200.64] ;  /* 0x00000006c8080981 */ /* 0x000368000c1e1900 */
[----:B------:R1:W5:Y:S01]  /*2ab0*/  @P2 LDG.E R9, desc[UR6][R198.64] ;  /* 0x00000006c6092981 */ /* 0x000362000c1e1900 */
[----:B------:R-:W2:Y:S01]  /*2ac0*/  @P5 LDC.64 R140, c[0x0][0x3b0] ;  /* 0x0000ec00ff8c5b82 */ /* 0x000ea20000000a00 */
[C---:B---3--:R-:W-:Y:S01]  /*2ad0*/  @P3 IMAD.WIDE.U32 R146, R223.reuse, 0x4, R146 ;  /* 0x00000004df923825 */ /* 0x048fe200078e0092 */
[----:B------:R-:W-:-:S04]  /*2ae0*/  @P3 IADD3 R223, PT, PT, R223, 0x20, RZ ;  /* 0x00000020dfdf3810 */ /* 0x000fc80007ffe0ff */
[----:B------:R1:W5:Y:S01]  /*2af0*/  @P3 LDG.E R10, desc[UR6][R146.64] ;  /* 0x00000006920a3981 */ /* 0x000362000c1e1900 */
[C---:B0-----:R-:W-:Y:S01]  /*2b00*/  @P6 IMAD.WIDE.U32 R144, R223.reuse, 0x4, R144 ;  /* 0x00000004df906825 */ /* 0x041fe200078e0090 */
[----:B------:R-:W-:-:S04]  /*2b10*/  @P6 IADD3 R223, PT, PT, R223, 0x20, RZ ;  /* 0x00000020dfdf6810 */ /* 0x000fc80007ffe0ff */
[----:B------:R1:W5:Y:S01]  /*2b20*/  @P6 LDG.E R12, desc[UR6][R144.64] ;  /* 0x00000006900c6981 */ /* 0x000362000c1e1900 */
[C---:B----4-:R-:W-:Y:S01]  /*2b30*/  @P4 IMAD.WIDE.U32 R142, R223.reuse, 0x4, R142 ;  /* 0x00000004df8e4825 */ /* 0x050fe200078e008e */
[----:B------:R-:W-:-:S04]  /*2b40*/  @P4 IADD3 R223, PT, PT, R223, 0x20, RZ ;  /* 0x00000020dfdf4810 */ /* 0x000fc80007ffe0ff */
[----:B------:R1:W5:Y:S01]  /*2b50*/  @P4 LDG.E R13, desc[UR6][R142.64] ;  /* 0x000000068e0d4981 */ /* 0x000362000c1e1900 */
[----:B--2---:R-:W-:-:S05]  /*2b60*/  @P5 IMAD.WIDE.U32 R140, R223, 0x4, R140 ;  /* 0x00000004df8c5825 */ /* 0x004fca00078e008c */
[----:B------:R1:W5:Y:S01]  /*2b70*/  @P5 LDG.E R14, desc[UR6][R140.64] ;  /* 0x000000068c0e5981 */ /* 0x000362000c1e1900 */
[----:B------:R-:W-:Y:S02]  /*2b80*/  ISETP.GE.U32.AND P6, PT, R2, 0x100, PT ;  /* 0x000001000200780c */ /* 0x000fe40003fc6070 */
[----:B------:R-:W-:Y:S02]  /*2b90*/  LOP3.LUT R11, R11, 0xfffffff7, RZ, 0xc0, !PT ;  /* 0xfffffff70b0b7812 */ /* 0x000fe400078ec0ff */
[----:B------:R-:W-:Y:S02]  /*2ba0*/  ISETP.NE.AND P0, PT, R202, RZ, PT ;  /* 0x000000ffca00720c */ /* 0x000fe40003f05270 */
[----:B------:R-:W-:Y:S02]  /*2bb0*/  CS2R R202, SRZ ;  /* 0x0000000000ca7805 */ /* 0x000fe4000001ff00 */
[----:B------:R-:W-:Y:S02]  /*2bc0*/  ISETP.NE.AND P1, PT, R197, RZ, PT ;  /* 0x000000ffc500720c */ /* 0x000fe40003f25270 */
[----:B------:R-:W-:-:S03]  /*2bd0*/  @P5 IADD3 R223, PT, PT, R223, 0x20, RZ ;  /* 0x00000020dfdf5810 */ /* 0x000fc60007ffe0ff */
[----:B------:R-:W-:Y:S01]  /*2be0*/  @P6 LOP3.LUT R11, R11, 0x8, RZ, 0xfc, !PT ;  /* 0x000000080b0b6812 */ /* 0x000fe200078efcff */
[----:B-1----:R-:W-:Y:S07]  /*2bf0*/  @!P6 BRA `(.L_x_16807) ;  /* 0x000000040068e947 */ /* 0x002fee0003800000 */
[----:B------:R-:W0:Y:S02]  /*2c00*/  LDC.64 R140, c[0x0][0x3b0] ;  /* 0x0000ec00ff8c7b82 */ /* 0x000e240000000a00 */
[----:B0-----:R-:W-:-:S05]  /*2c10*/  IMAD.WIDE.U32 R140, R223, 0x4, R140 ;  /* 0x00000004df8c7825 */ /* 0x001fca00078e008c */
[----:B------:R0:W5:Y:S01]  /*2c20*/  LDG.E R15, desc[UR6][R140.64] ;  /* 0x000000068c0f7981 */ /* 0x000162000c1e1900 */
[----:B------:R-:W-:Y:S05]  /*2c30*/  BRA `(.L_x_16807) ;  /* 0x0000000400587947 */ /* 0x000fea0003800000 */
.L_x_16808:
[C---:B------:R-:W-:Y:S02]  /*2c40*/  ISETP.GE.U32.AND P5, PT, R2.reuse, 0x20, PT ;  /* 0x000000200200780c */ /* 0x040fe40003fa6070 */
[----:B------:R-:W-:Y:S02]  /*2c50*/  P2R R197, PR, RZ, 0x2 ;  /* 0x00000002ffc57803 */ /* 0x000fe40000000000 */
[C---:B------:R-:W-:Y:S02]  /*2c60*/  ISETP.GE.U32.AND P1, PT, R2.reuse, 0x40, PT ;  /* 0x000000400200780c */ /* 0x040fe40003f26070 */
[C---:B------:R-:W-:Y:S02]  /*2c70*/  ISETP.GE.U32.AND P2, PT, R2.reuse, 0x60, PT ;  /* 0x000000600200780c */ /* 0x040fe40003f46070 */
[----:B------:R-:W-:Y:S02]  /*2c80*/  ISETP.GE.U32.AND P3, PT, R2, 0x80, PT ;  /* 0x000000800200780c */ /* 0x000fe40003f66070 */
[----:B------:R-:W-:-:S02]  /*2c90*/  P2R R221, PR, RZ, 0x1 ;  /* 0x00000001ffdd7803 */ /* 0x000fc40000000000 */
[C---:B------:R-:W-:Y:S01]  /*2ca0*/  ISETP.GE.U32.AND P0, PT, R2.reuse, 0xa0, PT ;  /* 0x000000a00200780c */ /* 0x040fe20003f06070 */
[----:B------:R-:W0:Y:S01]  /*2cb0*/  @P5 LDC.64 R140, c[0x0][0x3b0] ;  /* 0x0000ec00ff8c5b82 */ /* 0x000e220000000a00 */
[----:B------:R-:W-:Y:S02]  /*2cc0*/  LOP3.LUT R11, R11, 0xfffffffe, RZ, 0xc0, !PT ;  /* 0xfffffffe0b0b7812 */ /* 0x000fe400078ec0ff */
[----:B------:R-:W-:Y:S02]  /*2cd0*/  ISETP.GE.U32.AND P4, PT, R2, 0xc0, PT ;  /* 0x000000c00200780c */ /* 0x000fe40003f86070 */
[----:B------:R-:W-:-:S03]  /*2ce0*/  @P5 LOP3.LUT R11, R11, 0x1, RZ, 0xfc, !PT ;  /* 0x000000010b0b5812 */ /* 0x000fc600078efcff */
[----:B------:R-:W1:Y:S01]  /*2cf0*/  @P5 LDC.64 R218, c[0x0][0x438] ;  /* 0x00010e00ffda5b82 */ /* 0x000e620000000a00 */
[----:B------:R-:W-:Y:S02]  /*2d00*/  ISETP.GE.U32.AND P6, PT, R2, 0x100, PT ;  /* 0x000001000200780c */ /* 0x000fe40003fc6070 */
[----:B------:R-:W-:-:S04]  /*2d10*/  LOP3.LUT R11, R11, 0xfffffffd, RZ, 0xc0, !PT ;  /* 0xfffffffd0b0b7812 */ /* 0x000fc800078ec0ff */
[----:B------:R-:W-:Y:S01]  /*2d20*/  @P1 LOP3.LUT R11, R11, 0x2, RZ, 0xfc, !PT ;  /* 0x000000020b0b1812 */ /* 0x000fe200078efcff */
[----:B------:R-:W2:Y:S08]  /*2d30*/  @P1 LDC.64 R216, c[0x0][0x438] ;  /* 0x00010e00ffd81b82 */ /* 0x000eb00000000a00 */
[----:B------:R-:W3:Y:S01]  /*2d40*/  @P1 LDC.64 R214, c[0x0][0x3b0] ;  /* 0x0000ec00ffd61b82 */ /* 0x000ee20000000a00 */
[----:B0-----:R-:W-:-:S07]  /*2d50*/  @P5 IMAD.WIDE.U32 R140, R223, 0x4, R140 ;  /* 0x00000004df8c5825 */ /* 0x001fce00078e008c */
[----:B------:R-:W0:Y:S08]  /*2d60*/  @P2 LDC.64 R212, c[0x0][0x438] ;  /* 0x00010e00ffd42b82 */ /* 0x000e300000000a00 */
[----:B------:R-:W4:Y:S01]  /*2d70*/  @P2 LDC.64 R210, c[0x0][0x3b0] ;  /* 0x0000ec00ffd22b82 */ /* 0x000f220000000a00 */
[C---:B-1----:R-:W-:Y:S01]  /*2d80*/  @P5 IMAD.WIDE.U32 R218, R225.reuse, 0x10, R218 ;  /* 0x00000010e1da5825 */ /* 0x042fe200078e00da */
[----:B------:R1:W5:Y:S01]  /*2d90*/  @P5 LDG.E R7, desc[UR6][R140.64] ;  /* 0x000000068c075981 */ /* 0x000362000c1e1900 */
[----:B------:R-:W-:-:S02]  /*2da0*/  @P5 IADD3 R225, PT, PT, R225, 0x20, RZ ;  /* 0x00000020e1e15810 */ /* 0x000fc40007ffe0ff */
[----:B------:R-:W-:Y:S02]  /*2db0*/  @P5 IADD3 R223, PT, PT, R223, 0x20, RZ ;  /* 0x00000020dfdf5810 */ /* 0x000fe40007ffe0ff */
[----:B------:R-:W-:Y:S01]  /*2dc0*/  ISETP.GE.U32.AND P5, PT, R2, 0xe0, PT ;  /* 0x000000e00200780c */ /* 0x000fe20003fa6070 */
[----:B------:R-:W1:Y:S01]  /*2dd0*/  @P3 LDC.64 R208, c[0x0][0x438] ;  /* 0x00010e00ffd03b82 */ /* 0x000e620000000a00 */
[C---:B--2---:R-:W-:Y:S01]  /*2de0*/  @P1 IMAD.WIDE.U32 R216, R225.reuse, 0x10, R216 ;  /* 0x00000010e1d81825 */ /* 0x044fe200078e00d8 */
[----:B------:R-:W-:Y:S02]  /*2df0*/  @P1 IADD3 R225, PT, PT, R225, 0x20, RZ ;  /* 0x00000020e1e11810 */ /* 0x000fe40007ffe0ff */
[----:B------:R-:W-:Y:S01]  /*2e00*/  LOP3.LUT R11, R11, 0xfffffffb, RZ, 0xc0, !PT ;  /* 0xfffffffb0b0b7812 */ /* 0x000fe200078ec0ff */
[C---:B---3--:R-:W-:Y:S01]  /*2e10*/  @P1 IMAD.WIDE.U32 R214, R223.reuse, 0x4, R214 ;  /* 0x00000004dfd61825 */ /* 0x048fe200078e00d6 */
[----:B------:R-:W-:Y:S02]  /*2e20*/  @P1 IADD3 R223, PT, PT, R223, 0x20, RZ ;  /* 0x00000020dfdf1810 */ /* 0x000fe40007ffe0ff */
[----:B------:R-:W2:Y:S01]  /*2e30*/  @P3 LDC.64 R206, c[0x0][0x3b0] ;  /* 0x0000ec00ffce3b82 */ /* 0x000ea20000000a00 */
[C---:B0-----:R-:W-:Y:S01]  /*2e40*/  @P2 IMAD.WIDE.U32 R212, R225.reuse, 0x10, R212 ;  /* 0x00000010e1d42825 */ /* 0x041fe200078e00d4 */
[----:B------:R-:W-:Y:S01]  /*2e50*/  @P2 IADD3 R225, PT, PT, R225, 0x20, RZ ;  /* 0x00000020e1e12810 */ /* 0x000fe20007ffe0ff */
[----:B------:R0:W5:Y:S01]  /*2e60*/  @P1 LDG.E R8, desc[UR6][R214.64] ;  /* 0x00000006d6081981 */ /* 0x000162000c1e1900 */
[----:B------:R-:W-:-:S03]  /*2e70*/  @P0 LOP3.LUT R11, R11, 0x4, RZ, 0xfc, !PT ;  /* 0x000000040b0b0812 */ /* 0x000fc600078efcff */
[----:B------:R-:W5:Y:S01]  /*2e80*/  @P2 LDG.E.128 R104, desc[UR6][R212.64] ;  /* 0x00000006d4682981 */ /* 0x000f62000c1e1d00 */
[----:B------:R-:W3:Y:S01]  /*2e90*/  @P0 LDC.64 R204, c[0x0][0x438] ;  /* 0x00010e00ffcc0b82 */ /* 0x000ee20000000a00 */
[C---:B----4-:R-:W-:Y:S01]  /*2ea0*/  @P2 IMAD.WIDE.U32 R210, R223.reuse, 0x4, R210 ;  /* 0x00000004dfd22825 */ /* 0x050fe200078e00d2 */
[----:B------:R-:W-:Y:S02]  /*2eb0*/  @P2 IADD3 R223, PT, PT, R223, 0x20, RZ ;  /* 0x00000020dfdf2810 */ /* 0x000fe40007ffe0ff */
[----:B------:R-:W-:Y:S02]  /*2ec0*/  LOP3.LUT R11, R11, 0xfffffff7, RZ, 0xc0, !PT ;  /* 0xfffffff70b0b7812 */ /* 0x000fe400078ec0ff */
[----:B------:R-:W5:Y:S02]  /*2ed0*/  @P2 LDG.E R9, desc[UR6][R210.64] ;  /* 0x00000006d2092981 */ /* 0x000f64000c1e1900 */
[----:B------:R-:W4:Y:S01]  /*2ee0*/  @P0 LDC.64 R202, c[0x0][0x3b0] ;  /* 0x0000ec00ffca0b82 */ /* 0x000f220000000a00 */
[C---:B-1----:R-:W-:Y:S01]  /*2ef0*/  @P3 IMAD.WIDE.U32 R208, R225.reuse, 0x10, R208 ;  /* 0x00000010e1d03825 */ /* 0x042fe200078e00d0 */
[----:B------:R-:W-:-:S02]  /*2f00*/  @P3 IADD3 R225, PT, PT, R225, 0x20, RZ ;  /* 0x00000020e1e13810 */ /* 0x000fc40007ffe0ff */
[----:B------:R-:W-:Y:S02]  /*2f10*/  @P6 LOP3.LUT R11, R11, 0x8, RZ, 0xfc, !PT ;  /* 0x000000080b0b6812 */ /* 0x000fe400078efcff */
[----:B------:R-:W5:Y:S02]  /*2f20*/  @P3 LDG.E.128 R108, desc[UR6][R208.64] ;  /* 0x00000006d06c3981 */ /* 0x000f64000c1e1d00 */
[----:B------:R-:W1:Y:S01]  /*2f30*/  @P4 LDC.64 R200, c[0x0][0x438] ;  /* 0x00010e00ffc84b82 */ /* 0x000e620000000a00 */
[C---:B--2---:R-:W-:Y:S01]  /*2f40*/  @P3 IMAD.WIDE.U32 R206, R223.reuse, 0x4, R206 ;  /* 0x00000004dfce3825 */ /* 0x044fe200078e00ce */
[----:B------:R-:W-:-:S04]  /*2f50*/  @P3 IADD3 R223, PT, PT, R223, 0x20, RZ ;  /* 0x00000020dfdf3810 */ /* 0x000fc80007ffe0ff */
[----:B------:R-:W5:Y:S02]  /*2f60*/  @P3 LDG.E R10, desc[UR6][R206.64] ;  /* 0x00000006ce0a3981 */ /* 0x000f64000c1e1900 */
[----:B------:R-:W2:Y:S01]  /*2f70*/  @P4 LDC.64 R198, c[0x0][0x3b0] ;  /* 0x0000ec00ffc64b82 */ /* 0x000ea20000000a00 */
[C---:B---3--:R-:W-:Y:S01]  /*2f80*/  @P0 IMAD.WIDE.U32 R204, R225.reuse, 0x10, R204 ;  /* 0x00000010e1cc0825 */ /* 0x048fe200078e00cc */
[----:B------:R-:W-:-:S06]  /*2f90*/  @P0 IADD3 R225, PT, PT, R225, 0x20, RZ ;  /* 0x00000020e1e10810 */ /* 0x000fcc0007ffe0ff */
[----:B------:R-:W3:Y:S01]  /*2fa0*/  @P5 LDC.64 R146, c[0x0][0x438] ;  /* 0x00010e00ff925b82 */ /* 0x000ee20000000a00 */
[C---:B----4-:R-:W-:Y:S01]  /*2fb0*/  @P0 IMAD.WIDE.U32 R202, R223.reuse, 0x4, R202 ;  /* 0x00000004dfca0825 */ /* 0x050fe200078e00ca */
[----:B------:R-:W-:Y:S01]  /*2fc0*/  @P0 IADD3 R223, PT, PT, R223, 0x20, RZ ;  /* 0x00000020dfdf0810 */ /* 0x000fe20007ffe0ff */
[----:B------:R-:W5:Y:S05]  /*2fd0*/  @P0 LDG.E.128 R112, desc[UR6][R204.64] ;  /* 0x00000006cc700981 */ /* 0x000f6a000c1e1d00 */
[----:B------:R-:W4:Y:S01]  /*2fe0*/  @P5 LDC.64 R144, c[0x0][0x3b0] ;  /* 0x0000ec00ff905b82 */ /* 0x000f220000000a00 */
[C---:B-1----:R-:W-:Y:S01]  /*2ff0*/  @P4 IMAD.WIDE.U32 R200, R225.reuse, 0x10, R200 ;  /* 0x00000010e1c84825 */ /* 0x042fe200078e00c8 */
[----:B------:R-:W-:Y:S01]  /*3000*/  @P4 IADD3 R225, PT, PT, R225, 0x20, RZ ;  /* 0x00000020e1e14810 */ /* 0x000fe20007ffe0ff */
[----:B------:R1:W5:Y:S04]  /*3010*/  @P0 LDG.E R12, desc[UR6][R202.64] ;  /* 0x00000006ca0c0981 */ /* 0x000368000c1e1900 */
[----:B------:R0:W5:Y:S01]  /*3020*/  @P4 LDG.E.128 R116, desc[UR6][R200.64] ;  /* 0x00000006c8744981 */ /* 0x000162000c1e1d00 */
[----:B------:R-:W1:Y:S01]  /*3030*/  @P6 LDC.64 R142, c[0x0][0x438] ;  /* 0x00010e00ff8e6b82 */ /* 0x000e620000000a00 */
[C---:B--2---:R-:W-:Y:S01]  /*3040*/  @P4 IMAD.WIDE.U32 R198, R223.reuse, 0x4, R198 ;  /* 0x00000004dfc64825 */ /* 0x044fe200078e00c6 */
[----:B------:R-:W-:-:S04]  /*3050*/  @P4 IADD3 R223, PT, PT, R223, 0x20, RZ ;  /* 0x00000020dfdf4810 */ /* 0x000fc80007ffe0ff */
[----:B------:R2:W5:Y:S02]  /*3060*/  @P4 LDG.E R13, desc[UR6][R198.64] ;  /* 0x00000006c60d4981 */ /* 0x000564000c1e1900 */
[----:B------:R-:W0:Y:S01]  /*3070*/  @P6 LDC.64 R140, c[0x0][0x3b0] ;  /* 0x0000ec00ff8c6b82 */ /* 0x000e220000000a00 */
[C---:B---3--:R-:W-:Y:S01]  /*3080*/  @P5 IMAD.WIDE.U32 R146, R225.reuse, 0x10, R146 ;  /* 0x00000010e1925825 */ /* 0x048fe200078e0092 */
[----:B------:R-:W-:-:S04]  /*3090*/  @P5 IADD3 R225, PT, PT, R225, 0x20, RZ ;  /* 0x00000020e1e15810 */ /* 0x000fc80007ffe0ff */
[----:B------:R2:W5:Y:S01]  /*30a0*/  @P5 LDG.E.128 R120, desc[UR6][R146.64] ;  /* 0x0000000692785981 */ /* 0x000562000c1e1d00 */
[C---:B----4-:R-:W-:Y:S01]  /*30b0*/  @P5 IMAD.WIDE.U32 R144, R223.reuse, 0x4, R144 ;  /* 0x00000004df905825 */ /* 0x050fe200078e0090 */
[----:B------:R-:W-:-:S04]  /*30c0*/  @P5 IADD3 R223, PT, PT, R223, 0x20, RZ ;  /* 0x00000020dfdf5810 */ /* 0x000fc80007ffe0ff */
[----:B------:R2:W5:Y:S01]  /*30d0*/  @P5 LDG.E R14, desc[UR6][R144.64] ;  /* 0x00000006900e5981 */ /* 0x000562000c1e1900 */
[----:B-1----:R-:W-:-:S05]  /*30e0*/  @P6 IMAD.WIDE.U32 R142, R225, 0x10, R142 ;  /* 0x00000010e18e6825 */ /* 0x002fca00078e008e */
[----:B------:R2:W5:Y:S01]  /*30f0*/  @P6 LDG.E.128 R124, desc[UR6][R142.64] ;  /* 0x000000068e7c6981 */ /* 0x000562000c1e1d00 */
[----:B0-----:R-:W-:-:S05]  /*3100*/  @P6 IMAD.WIDE.U32 R140, R223, 0x4, R140 ;  /* 0x00000004df8c6825 */ /* 0x001fca00078e008c */
[----:B------:R2:W5:Y:S01]  /*3110*/  @P6 LDG.E R15, desc[UR6][R140.64] ;  /* 0x000000068c0f6981 */ /* 0x000562000c1e1900 */
[----:B------:R-:W-:Y:S02]  /*3120*/  P2R R214, PR, RZ, 0x2 ;  /* 0x00000002ffd67803 */ /* 0x000fe40000000000 */
[----:B------:R-:W-:-:S13]  /*3130*/  LOP3.LUT P1, RZ, R11, 0x1, RZ, 0xc0, !PT ;  /* 0x000000010bff7812 */ /* 0x000fda000782c0ff */
[----:B------:R2:W5:Y:S01]  /*3140*/  @P1 LDG.E.128 R96, desc[UR6][R218.64] ;  /* 0x00000006da601981 */ /* 0x000562000c1e1d00 */
[----:B------:R-:W-:Y:S02]  /*3150*/  ISETP.NE.AND P1, PT, R214, RZ, PT ;  /* 0x000000ffd600720c */ /* 0x000fe40003f25270 */
[----:B------:R-:W-:Y:S02]  /*3160*/  CS2R R202, SRZ ;  /* 0x0000000000ca7805 */ /* 0x000fe4000001ff00 */
[----:B------:R-:W-:-:S09]  /*3170*/  ISETP.NE.AND P0, PT, R221, RZ, PT ;  /* 0x000000ffdd00720c */ /* 0x000fd20003f05270 */
[----:B------:R2:W5:Y:S01]  /*3180*/  @P1 LDG.E.128 R100, desc[UR6][R216.64] ;  /* 0x00000006d8641981 */ /* 0x000562000c1e1d00 */
[----:B------:R-:W-:-:S13]  /*3190*/  ISETP.NE.AND P1, PT, R197, RZ, PT ;  /* 0x000000ffc500720c */ /* 0x000fda0003f25270 */
.L_x_16807:
[----:B------:R-:W-:Y:S05]  /*31a0*/  BSYNC.RECONVERGENT B1 ;  /* 0x0000000000017941 */ /* 0x000fea0003800200 */
.L_x_16791:
        /* <DEDUP_REMOVED lines=20> */
.L_x_16926:
[----:B-1----:R-:W-:Y:S01]  /*32f0*/  FADD.FTZ R146, R147, R146 ;  /* 0x0000009293927221 */ /* 0x002fe20000010000 */
[----:B------:R-:W-:Y:S01]  /*3300*/  ISETP.NE.AND P6, PT, R4, RZ, PT ;  /* 0x000000ff0400720c */ /* 0x000fe20003fc5270 */
[----:B--2---:R-:W-:Y:S01]  /*3310*/  FADD.FTZ R141, R140, R141 ;  /* 0x0000008d8c8d7221 */ /* 0x004fe20000010000 */
[----:B------:R-:W-:Y:S01]  /*3320*/  @P1 IADD3 R143, PT, PT, R194, -0x1, RZ ;  /* 0xffffffffc28f1810 */ /* 0x000fe20007ffe0ff */
[----:B------:R-:W-:Y:S01]  /*3330*/  FMUL.FTZ R146, R146, UR9 ;  /* 0x0000000992927c20 */ /* 0x000fe20008410000 */
[----:B------:R-:W-:Y:S01]  /*3340*/  BSSY.RECONVERGENT B2, `(.L_x_16810) ;  /* 0x00000c6000027945 */ /* 0x000fe20003800200 */
[----:B------:R-:W-:Y:S02]  /*3350*/  HFMA2 R194, -RZ, RZ, 0, 0 ;  /* 0x00000000ffc27431 */ /* 0x000fe400000001ff */
[----:B0-----:R-:W-:Y:S01]  /*3360*/  FMUL.FTZ R147, R141, UR9 ;  /* 0x000000098d937c20 */ /* 0x001fe20008410000 */
[----:B------:R-:W-:Y:S01]  /*3370*/  @P1 IMAD R143, R143, R0, RZ ;  /* 0x000000008f8f1224 */ /* 0x000fe200078e02ff */
[----:B------:R-:W-:-:S02]  /*3380*/  FSEL R146, R146, RZ, !P6 ;  /* 0x000000ff92927208 */ /* 0x000fc40007000000 */
[----:B------:R-:W-:Y:S02]  /*3390*/  LOP3.LUT P6, RZ, R11, 0x1, RZ, 0xc0, !PT ;  /* 0x000000010bff7812 */ /* 0x000fe400078cc0ff */
[----:B------:R-:W-:-:S04]  /*33a0*/  @P1 SHF.R.S32.HI R142, RZ, 0x1f, R143 ;  /* 0x0000001fff8e1819 */ /* 0x000fc8000001148f */
[----:B------:R-:W-:-:S04]  /*33b0*/  @P1 LEA.HI R142, R142, R143, RZ, 0x2 ;  /* 0x0000008f8e8e1211 */ /* 0x000fc800078f10ff */
[----:B------:R-:W-:Y:S02]  /*33c0*/  @P1 LEA.HI.SX32 R194, R142, R195, 0x1e ;  /* 0x000000c38ec21211 */ /* 0x000fe400078ff2ff */
[----:B------:R-:W-:Y:S01]  /*33d0*/  MOV R195, R196 ;  /* 0x000000c400c37202 */ /* 0x000fe20000000f00 */
        /* <DEDUP_REMOVED lines=20> */
[----:B------:R-:W-:-:S07]  /*3520*/  SEL R132, R141, RZ, P6 ;  /* 0x000000ff8d847207 */ /* 0x000fce0003000000 */
.L_x_16816:
[----:B------:R-:W-:Y:S05]  /*3530*/  BSYNC.RECONVERGENT B3 ;  /* 0x0000000000037941 */ /* 0x000fea0003800200 */
.L_x_16815:
        /* <DEDUP_REMOVED lines=11> */
.L_x_16818:
[----:B------:R-:W-:Y:S05]  /*35f0*/  BSYNC.RECONVERGENT B3 ;  /* 0x0000000000037941 */ /* 0x000fea0003800200 */
.L_x_16817:
        /* <DEDUP_REMOVED lines=11> */
.L_x_16820:
[----:B------:R-:W-:Y:S05]  /*36b0*/  BSYNC.RECONVERGENT B3 ;  /* 0x0000000000037941 */ /* 0x000fea0003800200 */
.L_x_16819:
[----:B------:R-:W-:Y:S05]  /*36c0*/  @!P1 BRA `(.L_x_16821) ;  /* 0x0000000800089947 */ /* 0x000fea0003800000 */
[----:B------:R-:W-:Y:S01]  /*36d0*/  FFMA.FTZ R135, R192, R147, R146 ;  /* 0x00000093c0877223 */ /* 0x000fe20000010092 */
[----:B------:R-:W-:-:S03]  /*36e0*/  ISETP.GT.AND P6, PT, R193, RZ, PT ;  /* 0x000000ffc100720c */ /* 0x000fc60003fc4270 */
[----:B------:R-:W-:-:S04]  /*36f0*/  FADD.FTZ R135, R190, -R135 ;  /* 0x80000087be877221 */ /* 0x000fc80000010000 */
[----:B------:R-:W-:-:S05]  /*3700*/  FMUL.FTZ R135, R6, R135 ;  /* 0x0000008706877220 */ /* 0x000fca0000410000 */
[----:B------:R-:W-:Y:S02]  /*3710*/  FSEL R135, R135, RZ, P6 ;  /* 0x000000ff87877208 */ /* 0x000fe40003000000 */
[----:B-----5:R-:W-:-:S03]  /*3720*/  ISETP.GE.U32.AND P6, PT, R7, 0x1000000, PT ;  /* 0x010000000700780c */ /* 0x020fc60003fc6070 */
[----:B------:R-:W-:-:S04]  /*3730*/  FMUL.FTZ R135, R135, UR13 ;  /* 0x0000000d87877c20 */ /* 0x000fc80008410000 */
[----:B------:R-:W-:-:S05]  /*3740*/  FMUL.FTZ R135, R135, UR12 ;  /* 0x0000000c87877c20 */ /* 0x000fca0008410000 */
[----:B------:R-:W-:Y:S01]  /*3750*/  SEL R135, R135, RZ, P6 ;  /* 0x000000ff87877207 */ /* 0x000fe20003000000 */
[----:B------:R-:W-:Y:S06]  /*3760*/  BRA `(.L_x_16821) ;  /* 0x0000000400e07947 */ /* 0x000fec0003800000 */
.L_x_16814:
[----:B------:R-:W0:Y:S01]  /*3770*/  @P1 LDC.64 R138, c[0x0][0x408] ;  /* 0x00010200ff8a1b82 */ /* 0x000e220000000a00 */
[-CC-:B------:R-:W-:Y:S01]  /*3780*/  FFMA.FTZ R137, R3, R147.reuse, R146.reuse ;  /* 0x0000009303897223 */ /* 0x180fe20000010092 */
[----:B------:R-:W-:Y:S01]  /*3790*/  ISETP.GT.AND P6, PT, R193, RZ, PT ;  /* 0x000000ffc100720c */ /* 0x000fe20003fc4270 */
[----:B------:R-:W-:Y:S01]  /*37a0*/  FFMA.FTZ R140, R28, R147, R146 ;  /* 0x000000931c8c7223 */ /* 0x000fe20000010092 */
[----:B------:R-:W-:Y:S01]  /*37b0*/  P2R R141, PR, RZ, 0x1 ;  /* 0x00000001ff8d7803 */ /* 0x000fe20000000000 */
[----:B------:R-:W-:Y:S01]  /*37c0*/  FADD.FTZ R137, R16, -R137 ;  /* 0x8000008910897221 */ /* 0x000fe20000010000 */
[----:B-----5:R-:W-:-:S03]  /*37d0*/  @P1 LOP3.LUT P0, RZ, R7, 0xff, RZ, 0xc0, !PT ;  /* 0x000000ff07ff1812 */ /* 0x020fc6000780c0ff */
[----:B------:R-:W-:-:S05]  /*37e0*/  FMUL.FTZ R137, R6, R137 ;  /* 0x0000008906897220 */ /* 0x000fca0000410000 */
[----:B------:R-:W-:Y:S01]  /*37f0*/  FSEL R136, R137, RZ, P6 ;  /* 0x000000ff89887208 */ /* 0x000fe20003000000 */
[----:B------:R-:W-:-:S04]  /*3800*/  FADD.FTZ R137, R27, -R140 ;  /* 0x8000008c1b897221 */ /* 0x000fc80000010000 */
[----:B------:R-:W-:Y:S01]  /*3810*/  FMUL.FTZ R137, R6, R137 ;  /* 0x0000008906897220 */ /* 0x000fe20000410000 */
[----:B0-----:R-:W-:-:S04]  /*3820*/  @P1 FMUL.FTZ R139, R136, R139 ;  /* 0x0000008b888b1220 */ /* 0x001fc80000410000 */
[----:B------:R-:W-:Y:S01]  /*3830*/  FSEL R137, R137, RZ, P6 ;  /* 0x000000ff89897208 */ /* 0x000fe20003000000 */
[----:B------:R-:W-:-:S05]  /*3840*/  @P1 FMUL.FTZ R138, R139, R138 ;  /* 0x0000008a8b8a1220 */ /* 0x000fca0000410000 */
[----:B------:R-:W-:Y:S02]  /*3850*/  @P1 SEL R132, R138, RZ, P0 ;  /* 0x000000ff8a841207 */ /* 0x000fe40000000000 */
[----:B------:R-:W0:Y:S01]  /*3860*/  @P1 LDC.64 R138, c[0x0][0x408] ;  /* 0x00010200ff8a1b82 */ /* 0x000e220000000a00 */
[----:B------:R-:W-:Y:S01]  /*3870*/  @P1 LOP3.LUT P0, RZ, R7, 0xff00, RZ, 0xc0, !PT ;  /* 0x0000ff0007ff1812 */ /* 0x000fe2000780c0ff */
[----:B0-----:R-:W-:-:S04]  /*3880*/  @P1 FMUL.FTZ R139, R137, R139 ;  /* 0x0000008b898b1220 */ /* 0x001fc80000410000 */
[----:B------:R-:W-:Y:S01]  /*3890*/  @P1 FMUL.FTZ R138, R139, R138 ;  /* 0x0000008a8b8a1220 */ /* 0x000fe20000410000 */
[----:B------:R-:W-:-:S04]  /*38a0*/  FFMA.FTZ R139, R29, R147, R146 ;  /* 0x000000931d8b7223 */ /* 0x000fc80000010092 */
[----:B------:R-:W-:Y:S01]  /*38b0*/  @P1 SEL R133, R138, RZ, P0 ;  /* 0x000000ff8a851207 */ /* 0x000fe20000000000 */
[----:B------:R-:W-:Y:S01]  /*38c0*/  FADD.FTZ R139, R162, -R139 ;  /* 0x8000008ba28b7221 */ /* 0x000fe20000010000 */
[----:B------:R-:W-:Y:S01]  /*38d0*/  ISETP.NE.AND P0, PT, R141, RZ, PT ;  /* 0x000000ff8d00720c */ /* 0x000fe20003f05270 */
[----:B------:R-:W-:Y:S02]  /*38e0*/  FFMA.FTZ R141, R192, R147, R146 ;  /* 0x00000093c08d7223 */ /* 0x000fe40000010092 */
[----:B------:R-:W-:Y:S02]  /*38f0*/  FMUL.FTZ R139, R6, R139 ;  /* 0x0000008b068b7220 */ /* 0x000fe40000410000 */
[----:B------:R-:W-:-:S03]  /*3900*/  FADD.FTZ R141, R190, -R141 ;  /* 0x8000008dbe8d7221 */ /* 0x000fc60000010000 */
[----:B------:R-:W-:Y:S01]  /*3910*/  FSEL R138, R139, RZ, P6 ;  /* 0x000000ff8b8a7208 */ /* 0x000fe20003000000 */
[----:B------:R-:W-:-:S05]  /*3920*/  FMUL.FTZ R141, R6, R141 ;  /* 0x0000008d068d7220 */ /* 0x000fca0000410000 */
[----:B------:R-:W-:Y:S02]  /*3930*/  FSEL R144, R141, RZ, P6 ;  /* 0x000000ff8d907208 */ /* 0x000fe40003000000 */
[----:B------:R-:W0:Y:S01]  /*3940*/  @P1 LDC.64 R140, c[0x0][0x408] ;  /* 0x00010200ff8c1b82 */ /* 0x000e220000000a00 */
[----:B------:R-:W-:Y:S02]  /*3950*/  @P1 LOP3.LUT P6, RZ, R7, 0xff0000, RZ, 0xc0, !PT ;  /* 0x00ff000007ff1812 */ /* 0x000fe400078cc0ff */
[----:B------:R-:W-:Y:S01]  /*3960*/  MOV R139, R144 ;  /* 0x00000090008b7202 */ /* 0x000fe20000000f00 */
[----:B0-----:R-:W-:-:S04]  /*3970*/  @P1 FMUL.FTZ R141, R138, R141 ;  /* 0x0000008d8a8d1220 */ /* 0x001fc80000410000 */
[----:B------:R-:W-:-:S05]  /*3980*/  @P1 FMUL.FTZ R140, R141, R140 ;  /* 0x0000008c8d8c1220 */ /* 0x000fca0000410000 */
[----:B------:R-:W-:Y:S01]  /*3990*/  @P1 SEL R134, R140, RZ, P6 ;  /* 0x000000ff8c861207 */ /* 0x000fe20003000000 */
[----:B------:R-:W-:Y:S06]  /*39a0*/  @!P1 BRA `(.L_x_16821) ;  /* 0x0000000400509947 */ /* 0x000fec0003800000 */
[----:B------:R-:W-:Y:S01]  /*39b0*/  FMUL.FTZ R135, R144, UR13 ;  /* 0x0000000d90877c20 */ /* 0x000fe20008410000 */
[----:B------:R-:W-:-:S03]  /*39c0*/  ISETP.GE.U32.AND P6, PT, R7, 0x1000000, PT ;  /* 0x010000000700780c */ /* 0x000fc60003fc6070 */
[----:B------:R-:W-:-:S05]  /*39d0*/  FMUL.FTZ R135, R135, UR12 ;  /* 0x0000000c87877c20 */ /* 0x000fca0008410000 */
[----:B------:R-:W-:Y:S01]  /*39e0*/  SEL R135, R135, RZ, P6 ;  /* 0x000000ff87877207 */ /* 0x000fe20003000000 */
[----:B------:R-:W-:Y:S06]  /*39f0*/  BRA `(.L_x_16821) ;  /* 0x00000004003c7947 */ /* 0x000fec0003800000 */
.L_x_16813:
[----:B------:R-:W-:Y:S02]  /*3a00*/  MOV R142, UR20 ;  /* 0x00000014008e7c02 */ /* 0x000fe40008000f00 */
[----:B------:R-:W-:Y:S02]  /*3a10*/  MOV R143, UR21 ;  /* 0x00000015008f7c02 */ /* 0x000fe40008000f00 */
[----:B------:R-:W-:-:S04]  /*3a20*/  ISETP.NE.U32.AND P6, PT, R142, RZ, PT ;  /* 0x000000ff8e00720c */ /* 0x000fc80003fc5070 */
[----:B------:R-:W-:-:S13]  /*3a30*/  ISETP.NE.AND.EX P6, PT, R143, RZ, PT, P6 ;  /* 0x000000ff8f00720c */ /* 0x000fda0003fc5360 */
[----:B------:R-:W-:Y:S05]  /*3a40*/  @P6 BRA `(.L_x_16822) ;  /* 0x0000000000946947 */ /* 0x000fea0003800000 */
[----:B------:R-:W0:Y:S01]  /*3a50*/  @P1 LDC.64 R140, c[0x0][0x408] ;  /* 0x00010200ff8c1b82 */ /* 0x000e220000000a00 */
[-CC-:B------:R-:W-:Y:S01]  /*3a60*/  @P0 FFMA.FTZ R145, R3, R147.reuse, R146.reuse ;  /* 0x0000009303910223 */ /* 0x180fe20000010092 */
[----:B-----5:R-:W-:Y:S01]  /*3a70*/  MOV R144, R96 ;  /* 0x0000006000907202 */ /* 0x020fe20000000f00 */
[----:B------:R-:W-:Y:S01]  /*3a80*/  @P0 FFMA.FTZ R196, R28, R147, R146 ;  /* 0x000000931cc40223 */ /* 0x000fe20000010092 */
[----:B------:R-:W-:Y:S01]  /*3a90*/  @P1 LOP3.LUT P6, RZ, R7, 0xff, RZ, 0xc0, !PT ;  /* 0x000000ff07ff1812 */ /* 0x000fe200078cc0ff */
[----:B------:R-:W-:Y:S02]  /*3aa0*/  @P0 FADD.FTZ R145, R16, -R145 ;  /* 0x8000009110910221 */ /* 0x000fe40000010000 */
[----:B------:R-:W-:Y:S02]  /*3ab0*/  @P0 FADD.FTZ R196, R27, -R196 ;  /* 0x800000c41bc40221 */ /* 0x000fe40000010000 */
[----:B------:R-:W-:Y:S01]  /*3ac0*/  @P0 FFMA.FTZ R144, R6, R145, R96 ;  /* 0x0000009106900223 */ /* 0x000fe20000010060 */
[----:B------:R-:W-:-:S04]  /*3ad0*/  @P0 FFMA.FTZ R145, R29, R147, R146 ;  /* 0x000000931d910223 */ /* 0x000fc80000010092 */
[----:B------:R-:W-:Y:S01]  /*3ae0*/  @P0 FADD.FTZ R145, R162, -R145 ;  /* 0x80000091a2910221 */ /* 0x000fe20000010000 */
[----:B0-----:R-:W-:Y:S01]  /*3af0*/  @P1 FMUL.FTZ R141, R144, R141 ;  /* 0x0000008d908d1220 */ /* 0x001fe20000410000 */
[----:B------:R-:W-:Y:S01]  /*3b00*/  MOV R144, R97 ;  /* 0x0000006100907202 */ /* 0x000fe20000000f00 */
[----:B------:R-:W-:Y:S02]  /*3b10*/  @P0 FFMA.FTZ R144, R6, R196, R97 ;  /* 0x000000c406900223 */ /* 0x000fe40000010061 */
[----:B------:R-:W-:-:S05]  /*3b20*/  @P1 FMUL.FTZ R140, R141, R140 ;  /* 0x0000008c8d8c1220 */ /* 0x000fca0000410000 */
[----:B------:R-:W-:Y:S02]  /*3b30*/  @P1 SEL R132, R140, RZ, P6 ;  /* 0x000000ff8c841207 */ /* 0x000fe40003000000 */
[----:B------:R-:W0:Y:S01]  /*3b40*/  @P1 LDC.64 R140, c[0x0][0x408] ;  /* 0x00010200ff8c1b82 */ /* 0x000e220000000a00 */
[----:B------:R-:W-:Y:S01]  /*3b50*/  @P1 LOP3.LUT P6, RZ, R7, 0xff00, RZ, 0xc0, !PT ;  /* 0x0000ff0007ff1812 */ /* 0x000fe200078cc0ff */
[----:B0-----:R-:W-:Y:S01]  /*3b60*/  @P1 FMUL.FTZ R141, R144, R141 ;  /* 0x0000008d908d1220 */ /* 0x001fe20000410000 */
[----:B------:R-:W-:Y:S01]  /*3b70*/  MOV R144, R98 ;  /* 0x0000006200907202 */ /* 0x000fe20000000f00 */
[----:B------:R-:W-:Y:S02]  /*3b80*/  @P0 FFMA.FTZ R144, R6, R145, R98 ;  /* 0x0000009106900223 */ /* 0x000fe40000010062 */
[----:B------:R-:W-:-:S05]  /*3b90*/  @P1 FMUL.FTZ R140, R141, R140 ;  /* 0x0000008c8d8c1220 */ /* 0x000fca0000410000 */
[----:B------:R-:W-:Y:S02]  /*3ba0*/  @P1 SEL R133, R140, RZ, P6 ;  /* 0x000000ff8c851207 */ /* 0x000fe40003000000 */
[----:B------:R-:W0:Y:S01]  /*3bb0*/  @P1 LDC.64 R140, c[0x0][0x408] ;  /* 0x00010200ff8c1b82 */ /* 0x000e220000000a00 */
[----:B------:R-:W-:Y:S01]  /*3bc0*/  @P1 LOP3.LUT P6, RZ, R7, 0xff0000, RZ, 0xc0, !PT ;  /* 0x00ff000007ff1812 */ /* 0x000fe200078cc0ff */
[----:B0-----:R-:W-:-:S04]  /*3bd0*/  @P1 FMUL.FTZ R141, R144, R141 ;  /* 0x0000008d908d1220 */ /* 0x001fc80000410000 */
[----:B------:R-:W-:-:S05]  /*3be0*/  @P1 FMUL.FTZ R140, R141, R140 ;  /* 0x0000008c8d8c1220 */ /* 0x000fca0000410000 */
[----:B------:R-:W-:Y:S01]  /*3bf0*/  @P1 SEL R134, R140, RZ, P6 ;  /* 0x000000ff8c861207 */ /* 0x000fe20003000000 */
[----:B------:R-:W-:Y:S06]  /*3c00*/  @!P1 BRA `(.L_x_16821) ;  /* 0x0000000000b89947 */ /* 0x000fec0003800000 */
[----:B------:R-:W-:Y:S01]  /*3c10*/  @P0 FFMA.FTZ R141, R192, R147, R146 ;  /* 0x00000093c08d0223 */ /* 0x000fe20000010092 */
[----:B------:R-:W-:Y:S02]  /*3c20*/  MOV R135, R99 ;  /* 0x0000006300877202 */ /* 0x000fe40000000f00 */
[----:B------:R-:W-:Y:S01]  /*3c30*/  ISETP.GE.U32.AND P6, PT, R7, 0x1000000, PT ;  /* 0x010000000700780c */ /* 0x000fe20003fc6070 */
[----:B------:R-:W-:-:S04]  /*3c40*/  @P0 FADD.FTZ R141, R190, -R141 ;  /* 0x8000008dbe8d0221 */ /* 0x000fc80000010000 */
[----:B------:R-:W-:-:S04]  /*3c50*/  @P0 FFMA.FTZ R135, R6, R141, R99 ;  /* 0x0000008d06870223 */ /* 0x000fc80000010063 */
[----:B------:R-:W-:-:S04]  /*3c60*/  FMUL.FTZ R135, R135, UR13 ;  /* 0x0000000d87877c20 */ /* 0x000fc80008410000 */
[----:B------:R-:W-:-:S05]  /*3c70*/  FMUL.FTZ R135, R135, UR12 ;  /* 0x0000000c87877c20 */ /* 0x000fca0008410000 */
[----:B------:R-:W-:Y:S01]  /*3c80*/  SEL R135, R135, RZ, P6 ;  /* 0x000000ff87877207 */ /* 0x000fe20003000000 */
[----:B------:R-:W-:Y:S06]  /*3c90*/  BRA `(.L_x_16821) ;  /* 0x0000000000947947 */ /* 0x000fec0003800000 */
.L_x_16822:
[----:B------:R-:W0:Y:S01]  /*3ca0*/  @P1 LDC.64 R136, c[0x0][0x408] ;  /* 0x00010200ff881b82 */ /* 0x000e220000000a00 */
[--C-:B------:R-:W-:Y:S01]  /*3cb0*/  @P0 FFMA.FTZ R139, R192, R147, R146.reuse ;  /* 0x00000093c08b0223 */ /* 0x100fe20000010092 */
[----:B-----5:R-:W-:Y:S01]  /*3cc0*/  MOV R144, R99 ;  /* 0x0000006300907202 */ /* 0x020fe20000000f00 */
[----:B------:R-:W-:Y:S01]  /*3cd0*/  @P0 FFMA.FTZ R140, R28, R147, R146 ;  /* 0x000000931c8c0223 */ /* 0x000fe20000010092 */
[----:B------:R-:W-:Y:S01]  /*3ce0*/  @P1 ISETP.GE.U32.AND P6, PT, R7, 0x1000000, PT ;  /* 0x010000000700180c */ /* 0x000fe20003fc6070 */
[----:B------:R-:W-:Y:S02]  /*3cf0*/  @P0 FADD.FTZ R139, R190, -R139 ;  /* 0x8000008bbe8b0221 */ /* 0x000fe40000010000 */
[----:B------:R-:W-:Y:S02]  /*3d00*/  @P0 FADD.FTZ R140, R27, -R140 ;  /* 0x8000008c1b8c0221 */ /* 0x000fe40000010000 */
[----:B------:R-:W-:Y:S02]  /*3d10*/  @P0 FFMA.FTZ R144, R6, R139, R99 ;  /* 0x0000008b06900223 */ /* 0x000fe40000010063 */
[----:B------:R-:W1:Y:S02]  /*3d20*/  @P1 LDC.64 R138, c[0x0][0x408] ;  /* 0x00010200ff8a1b82 */ /* 0x000e640000000a00 */
[----:B0-----:R-:W-:-:S04]  /*3d30*/  @P1 FMUL.FTZ R137, R144, R137 ;  /* 0x0000008990891220 */ /* 0x001fc80000410000 */
[----:B------:R-:W-:Y:S01]  /*3d40*/  @P1 FMUL.FTZ R136, R137, R136 ;  /* 0x0000008889881220 */ /* 0x000fe20000410000 */
[----:B------:R-:W-:-:S04]  /*3d50*/  @P0 FFMA.FTZ R137, R3, R147, R146 ;  /* 0x0000009303890223 */ /* 0x000fc80000010092 */
[----:B------:R-:W-:Y:S01]  /*3d60*/  @P0 FADD.FTZ R137, R16, -R137 ;  /* 0x8000008910890221 */ /* 0x000fe20000010000 */
[----:B------:R-:W-:Y:S02]  /*3d70*/  @P1 SEL R135, R136, RZ, P6 ;  /* 0x000000ff88871207 */ /* 0x000fe40003000000 */
[----:B------:R-:W-:Y:S01]  /*3d80*/  MOV R136, R96 ;  /* 0x0000006000887202 */ /* 0x000fe20000000f00 */
[----:B------:R-:W-:Y:S01]  /*3d90*/  @P0 FFMA.FTZ R136, R6, R137, R96 ;  /* 0x0000008906880223 */ /* 0x000fe20000010060 */
[----:B------:R-:W-:Y:S02]  /*3da0*/  @P1 LOP3.LUT P6, RZ, R7, 0xff, RZ, 0xc0, !PT ;  /* 0x000000ff07ff1812 */ /* 0x000fe400078cc0ff */
[----:B------:R-:W-:Y:S01]  /*3db0*/  MOV R137, R97 ;  /* 0x0000006100897202 */ /* 0x000fe20000000f00 */
[----:B-1----:R-:W-:Y:S01]  /*3dc0*/  @P1 FMUL.FTZ R139, R136, R139 ;  /* 0x0000008b888b1220 */ /* 0x002fe20000410000 */
[----:B------:R-:W-:Y:S02]  /*3dd0*/  @P0 FFMA.FTZ R137, R6, R140, R97 ;  /* 0x0000008c06890223 */ /* 0x000fe40000010061 */
[----:B------:R-:W0:Y:S01]  /*3de0*/  @P1 LDC.64 R140, c[0x0][0x408] ;  /* 0x00010200ff8c1b82 */ /* 0x000e220000000a00 */
[----:B------:R-:W-:-:S05]  /*3df0*/  @P1 FMUL.FTZ R138, R139, R138 ;  /* 0x0000008a8b8a1220 */ /* 0x000fca0000410000 */
[----:B------:R-:W-:Y:S02]  /*3e00*/  @P1 SEL R132, R138, RZ, P6 ;  /* 0x000000ff8a841207 */ /* 0x000fe40003000000 */
[----:B------:R-:W1:Y:S01]  /*3e10*/  @P1 LDC.64 R138, c[0x0][0x408] ;  /* 0x00010200ff8a1b82 */ /* 0x000e620000000a00 */
[----:B------:R-:W-:Y:S01]  /*3e20*/  @P1 LOP3.LUT P6, RZ, R7, 0xff00, RZ, 0xc0, !PT ;  /* 0x0000ff0007ff1812 */ /* 0x000fe200078cc0ff */
[----:B-1----:R-:W-:-:S04]  /*3e30*/  @P1 FMUL.FTZ R139, R137, R139 ;  /* 0x0000008b898b1220 */ /* 0x002fc80000410000 */
        /* <DEDUP_REMOVED lines=8> */
[----:B0-----:R-:W-:-:S04]  /*3ec0*/  @P1 FMUL.FTZ R141, R138, R141 ;  /* 0x0000008d8a8d1220 */ /* 0x001fc80000410000 */
[----:B------:R-:W-:-:S05]  /*3ed0*/  @P1 FMUL.FTZ R140, R141, R140 ;  /* 0x0000008c8d8c1220 */ /* 0x000fca0000410000 */
[----:B------:R-:W-:-:S07]  /*3ee0*/  @P1 SEL R134, R140, RZ, P6 ;  /* 0x000000ff8c861207 */ /* 0x000fce0003000000 */
.L_x_16821:
[----:B------:R-:W-:Y:S05]  /*3ef0*/  BSYNC.RECONVERGENT B1 ;  /* 0x0000000000017941 */ /* 0x000fea0003800200 */
.L_x_16812:
[----:B------:R-:W-:-:S04]  /*3f00*/  ISETP.NE.U32.AND P6, PT, R142, RZ, PT ;  /* 0x000000ff8e00720c */ /* 0x000fc80003fc5070 */
[----:B------:R-:W-:-:S13]  /*3f10*/  ISETP.NE.AND.EX P6, PT, R143, RZ, PT, P6 ;  /* 0x000000ff8f00720c */ /* 0x000fda0003fc5360 */
[----:B------:R-:W0:Y:S02]  /*3f20*/  @P6 LDC.64 R140, c[0x0][0x478] ;  /* 0x00011e00ff8c6b82 */ /* 0x000e240000000a00 */
[C---:B0-----:R-:W-:Y:S01]  /*3f30*/  @P6 IMAD.WIDE.U32 R142, R195.reuse, 0x10, R140 ;  /* 0x00000010c38e6825 */ /* 0x041fe200078e008c */
[----:B------:R-:W-:-:S05]  /*3f40*/  IADD3 R195, PT, PT, R195, 0x20, RZ ;  /* 0x00000020c3c37810 */ /* 0x000fca0007ffe0ff */
[----:B------:R-:W0:Y:S01]  /*3f50*/  @P1 LDC.64 R140, c[0x0][0x468] ;  /* 0x00011a00ff8c1b82 */ /* 0x000e220000000a00 */
[----:B------:R1:W-:Y:S01]  /*3f60*/  @P6 STG.E.128 desc[UR6][R142.64], R136 ;  /* 0x000000888e006986 */ /* 0x0003e2000c101d06 */
[C---:B0-----:R-:W-:Y:S01]  /*3f70*/  @P1 IMAD.WIDE.U32 R140, R194.reuse, 0x10, R140 ;  /* 0x00000010c28c1825 */ /* 0x041fe200078e008c */
[----:B------:R-:W-:-:S04]  /*3f80*/  IADD3 R194, PT, PT, R194, 0x20, RZ ;  /* 0x00000020c2c27810 */ /* 0x000fc80007ffe0ff */
[----:B------:R1:W-:Y:S03]  /*3f90*/  @P1 STG.E.128 desc[UR6][R140.64], R132 ;  /* 0x000000848c001986 */ /* 0x0003e6000c101d06 */
.L_x_16811:
[----:B------:R-:W-:Y:S05]  /*3fa0*/  BSYNC.RECONVERGENT B2 ;  /* 0x0000000000027941 */ /* 0x000fea0003800200 */
.L_x_16810:
[----:B------:R-:W-:Y:S01]  /*3fb0*/  LOP3.LUT P6, RZ, R11, 0x2, RZ, 0xc0, !PT ;  /* 0x000000020bff7812 */ /* 0x000fe200078cc0ff */
[----:B------:R-:W-:-:S12]  /*3fc0*/  BSSY.RECONVERGENT B2, `(.L_x_16823) ;  /* 0x00000bc000027945 */ /* 0x000fd80003800200 */
[----:B------:R-:W-:Y:S05]  /*3fd0*/  @!P6 BRA `(.L_x_16824) ;  /* 0x0000000800e8e947 */ /* 0x000fea0003800000 */
[----:B------:R-:W-:Y:S01]  /*3fe0*/  UISETP.NE.U32.AND UP0, UPT, UR10, URZ, UPT ;  /* 0x000000ff0a00728c */ /* 0x000fe2000bf05070 */
[----:B------:R-:W-:Y:S03]  /*3ff0*/  BSSY.RECONVERGENT B1, `(.L_x_16825) ;  /* 0x00000af000017945 */ /* 0x000fe60003800200 */
[----:B------:R-:W-:-:S09]  /*4000*/  UISETP.NE.AND.EX UP0, UPT, UR11, URZ, UPT, UP0 ;  /* 0x000000ff0b00728c */ /* 0x000fd2000bf05300 */
[----:B------:R-:W-:Y:S05]  /*4010*/  BRA.U !UP0, `(.L_x_16826) ;  /* 0x0000000508407547 */ /* 0x000fea000b800000 */
[----:B------:R-:W-:Y:S01]  /*4020*/  UISETP.NE.U32.AND UP0, UPT, UR20, URZ, UPT ;  /* 0x000000ff1400728c */ /* 0x000fe2000bf05070 */
[----:B------:R-:W-:-:S03]  /*4030*/  LOP3.LUT R11, R11, 0xfffffffd, RZ, 0xc0, !PT ;  /* 0xfffffffd0b0b7812 */ /* 0x000fc600078ec0ff */
[----:B------:R-:W-:-:S06]  /*4040*/  UISETP.NE.AND.EX UP0, UPT, UR21, URZ, UPT, UP0 ;  /* 0x000000ff1500728c */ /* 0x000fcc000bf05300 */
[----:B------:R-:W-:-:S13]  /*4050*/  PLOP3.LUT P6, PT, PT, PT, UP0, 0x80, 0x8 ;  /* 0x000000000008781c */ /* 0x000fda0003fcf008 */
[----:B------:R-:W-:Y:S01]  /*4060*/  @P6 LOP3.LUT R11, R11, 0x2, RZ, 0xfc, !PT ;  /* 0x000000020b0b6812 */ /* 0x000fe200078efcff */
[----:B------:R-:W-:Y:S06]  /*4070*/  @!P6 BRA `(.L_x_16827) ;  /* 0x000000000094e947 */ /* 0x000fec0003800000 */
[----:B-1----:R-:W0:Y:S01]  /*4080*/  @P1 LDC.64 R138, c[0x0][0x408] ;  /* 0x00010200ff8a1b82 */ /* 0x002e220000000a00 */
[-CC-:B------:R-:W-:Y:S01]  /*4090*/  @P0 FFMA.FTZ R137, R17, R147.reuse, R146.reuse ;  /* 0x0000009311890223 */ /* 0x180fe20000010092 */
[----:B-----5:R-:W-:Y:S01]  /*40a0*/  MOV R136, R100 ;  /* 0x0000006400887202 */ /* 0x020fe20000000f00 */
[----:B------:R-:W-:Y:S01]  /*40b0*/  @P0 FFMA.FTZ R140, R30, R147, R146 ;  /* 0x000000931e8c0223 */ /* 0x000fe20000010092 */
[----:B------:R-:W-:Y:S01]  /*40c0*/  @P1 LOP3.LUT P6, RZ, R8, 0xff, RZ, 0xc0, !PT ;  /* 0x000000ff08ff1812 */ /* 0x000fe200078cc0ff */
[----:B------:R-:W-:Y:S02]  /*40d0*/  @P0 FADD.FTZ R137, R18, -R137 ;  /* 0x8000008912890221 */ /* 0x000fe40000010000 */
[----:B------:R-:W-:Y:S02]  /*40e0*/  @P0 FADD.FTZ R140, R31, -R140 ;  /* 0x8000008c1f8c0221 */ /* 0x000fe40000010000 */
[C---:B------:R-:W-:Y:S01]  /*40f0*/  @P0 FFMA.FTZ R136, R6.reuse, R137, R100 ;  /* 0x0000008906880223 */ /* 0x040fe20000010064 */
[----:B------:R-:W-:Y:S01]  /*4100*/  MOV R137, R101 ;  /* 0x0000006500897202 */ /* 0x000fe20000000f00 */
[----:B------:R-:W-:-:S02]  /*4110*/  @P0 FFMA.FTZ R137, R6, R140, R101 ;  /* 0x0000008c06890223 */ /* 0x000fc40000010065 */
[----:B------:R-:W1:Y:S01]  /*4120*/  @P1 LDC.64 R140, c[0x0][0x408] ;  /* 0x00010200ff8c1b82 */ /* 0x000e620000000a00 */
[----:B0-----:R-:W-:-:S04]  /*4130*/  @P1 FMUL.FTZ R139, R136, R139 ;  /* 0x0000008b888b1220 */ /* 0x001fc80000410000 */
[----:B------:R-:W-:-:S05]  /*4140*/  @P1 FMUL.FTZ R138, R139, R138 ;  /* 0x0000008a8b8a1220 */ /* 0x000fca0000410000 */
[----:B------:R-:W-:Y:S02]  /*4150*/  @P1 SEL R132, R138, RZ, P6 ;  /* 0x000000ff8a841207 */ /* 0x000fe40003000000 */
[----:B------:R-:W0:Y:S01]  /*4160*/  @P1 LDC.64 R138, c[0x0][0x408] ;  /* 0x00010200ff8a1b82 */ /* 0x000e220000000a00 */
[----:B------:R-:W-:Y:S01]  /*4170*/  @P1 LOP3.LUT P6, RZ, R8, 0xff00, RZ, 0xc0, !PT ;  /* 0x0000ff0008ff1812 */ /* 0x000fe200078cc0ff */
        /* <DEDUP_REMOVED lines=9> */
[----:B-1----:R-:W-:-:S04]  /*4210*/  @P1 FMUL.FTZ R141, R138, R141 ;  /* 0x0000008d8a8d1220 */ /* 0x002fc80000410000 */
[----:B------:R-:W-:-:S05]  /*4220*/  @P1 FMUL.FTZ R140, R141, R140 ;  /* 0x0000008c8d8c1220 */ /* 0x000fca0000410000 */
[----:B------:R-:W-:Y:S01]  /*4230*/  @P1 SEL R134, R140, RZ, P6 ;  /* 0x000000ff8c861207 */ /* 0x000fe20003000000 */
[----:B------:R-:W-:-:S04]  /*4240*/  @P0 FFMA.FTZ R140, R176, R147, R146 ;  /* 0x00000093b08c0223 */ /* 0x000fc80000010092 */
[----:B------:R-:W-:-:S04]  /*4250*/  @P0 FADD.FTZ R140, R191, -R140 ;  /* 0x8000008cbf8c0221 */ /* 0x000fc80000010000 */
[----:B------:R-:W-:Y:S01]  /*4260*/  @P0 FFMA.FTZ R139, R6, R140, R103 ;  /* 0x0000008c068b0223 */ /* 0x000fe20000010067 */
[----:B------:R-:W-:Y:S06]  /*4270*/  @!P1 BRA `(.L_x_16828) ;  /* 0x0000000800189947 */ /* 0x000fec0003800000 */
[----:B------:R-:W-:Y:S01]  /*4280*/  FMUL.FTZ R135, R139, UR13 ;  /* 0x0000000d8b877c20 */ /* 0x000fe20008410000 */
[----:B------:R-:W-:-:S03]  /*4290*/  ISETP.GE.U32.AND P6, PT, R8, 0x1000000, PT ;  /* 0x010000000800780c */ /* 0x000fc60003fc6070 */
[----:B------:R-:W-:-:S05]  /*42a0*/  FMUL.FTZ R135, R135, UR12 ;  /* 0x0000000c87877c20 */ /* 0x000fca0008410000 */
[----:B------:R-:W-:Y:S01]  /*42b0*/  SEL R135, R135, RZ, P6 ;  /* 0x000000ff87877207 */ /* 0x000fe20003000000 */
[----:B------:R-:W-:Y:S06]  /*42c0*/  BRA `(.L_x_16828) ;  /* 0x0000000800047947 */ /* 0x000fec0003800000 */
.L_x_16827:
[----:B-1----:R-:W0:Y:S01]  /*42d0*/  @P1 LDC.64 R140, c[0x0][0x408] ;  /* 0x00010200ff8c1b82 */ /* 0x002e220000000a00 */
        /* <DEDUP_REMOVED lines=36> */
.L_x_16826:
[----:B------:R-:W-:Y:S01]  /*4520*/  UISETP.NE.U32.AND UP0, UPT, UR20, URZ, UPT ;  /* 0x000000ff1400728c */ /* 0x000fe2000bf05070 */
[----:B------:R-:W-:-:S03]  /*4530*/  LOP3.LUT R11, R11, 0xfffffffd, RZ, 0xc0, !PT ;  /* 0xfffffffd0b0b7812 */ /* 0x000fc600078ec0ff */
[----:B------:R-:W-:-:S06]  /*4540*/  UISETP.NE.AND.EX UP0, UPT, UR21, URZ, UPT, UP0 ;  /* 0x000000ff1500728c */ /* 0x000fcc000bf05300 */
[----:B------:R-:W-:-:S13]  /*4550*/  PLOP3.LUT P6, PT, PT, PT, UP0, 0x80, 0x8 ;  /* 0x000000000008781c */ /* 0x000fda0003fcf008 */
[----:B------:R-:W-:Y:S01]  /*4560*/  @P6 LOP3.LUT R11, R11, 0x2, RZ, 0xfc, !PT ;  /* 0x000000020b0b6812 */ /* 0x000fe200078efcff */
[----:B------:R-:W-:Y:S06]  /*4570*/  @!P6 BRA `(.L_x_16829) ;  /* 0x0000000000a0e947 */ /* 0x000fec0003800000 */
[----:B-1----:R-:W0:Y:S01]  /*4580*/  @P1 LDC.64 R138, c[0x0][0x408] ;  /* 0x00010200ff8a1b82 */ /* 0x002e220000000a00 */
[-CC-:B------:R-:W-:Y:S01]  /*4590*/  FFMA.FTZ R137, R17, R147.reuse, R146.reuse ;  /* 0x0000009311897223 */ /* 0x180fe20000010092 */
[----:B------:R-:W-:Y:S01]  /*45a0*/  ISETP.GT.AND P6, PT, R193, RZ, PT ;  /* 0x000000ffc100720c */ /* 0x000fe20003fc4270 */
[----:B------:R-:W-:Y:S01]  /*45b0*/  FFMA.FTZ R140, R30, R147, R146 ;  /* 0x000000931e8c7223 */ /* 0x000fe20000010092 */
[----:B------:R-:W-:Y:S01]  /*45c0*/  P2R R141, PR, RZ, 0x1 ;  /* 0x00000001ff8d7803 */ /* 0x000fe20000000000 */
[----:B------:R-:W-:Y:S01]  /*45d0*/  FADD.FTZ R137, R18, -R137 ;  /* 0x8000008912897221 */ /* 0x000fe20000010000 */
[----:B-----5:R-:W-:-:S03]  /*45e0*/  @P1 LOP3.LUT P0, RZ, R8, 0xff, RZ, 0xc0, !PT ;  /* 0x000000ff08ff1812 */ /* 0x020fc6000780c0ff */
[----:B------:R-:W-:Y:S01]  /*45f0*/  FMUL.FTZ R136, R6, R137 ;  /* 0x0000008906887220 */ /* 0x000fe20000410000 */
[----:B------:R-:W-:-:S04]  /*4600*/  FADD.FTZ R137, R31, -R140 ;  /* 0x8000008c1f897221 */ /* 0x000fc80000010000 */
[----:B------:R-:W-:Y:S01]  /*4610*/  FSEL R136, R136, RZ, P6 ;  /* 0x000000ff88887208 */ /* 0x000fe20003000000 */
[----:B------:R-:W-:-:S05]  /*4620*/  FMUL.FTZ R137, R6, R137 ;  /* 0x0000008906897220 */ /* 0x000fca0000410000 */
[----:B------:R-:W-:Y:S01]  /*4630*/  FSEL R137, R137, RZ, P6 ;  /* 0x000000ff89897208 */ /* 0x000fe20003000000 */
[----:B0-----:R-:W-:-:S04]  /*4640*/  @P1 FMUL.FTZ R139, R136, R139 ;  /* 0x0000008b888b1220 */ /* 0x001fc80000410000 */
        /* <DEDUP_REMOVED lines=8> */
[----:B------:R-:W-:Y:S01]  /*46d0*/  FFMA.FTZ R138, R176, R147, R146 ;  /* 0x00000093b08a7223 */ /* 0x000fe20000010092 */
[----:B------:R-:W-:Y:S01]  /*46e0*/  ISETP.NE.AND P0, PT, R141, RZ, PT ;  /* 0x000000ff8d00720c */ /* 0x000fe20003f05270 */
[----:B------:R-:W-:Y:S02]  /*46f0*/  FADD.FTZ R141, R164, -R139 ;  /* 0x8000008ba48d7221 */ /* 0x000fe40000010000 */
[----:B------:R-:W-:Y:S02]  /*4700*/  FADD.FTZ R143, R191, -R138 ;  /* 0x8000008abf8f7221 */ /* 0x000fe40000010000 */
[C---:B------:R-:W-:Y:S02]  /*4710*/  FMUL.FTZ R138, R6.reuse, R141 ;  /* 0x0000008d068a7220 */ /* 0x040fe40000410000 */
[----:B------:R-:W0:Y:S01]  /*4720*/  @P1 LDC.64 R140, c[0x0][0x408] ;  /* 0x00010200ff8c1b82 */ /* 0x000e220000000a00 */
[----:B------:R-:W-:-:S02]  /*4730*/  FMUL.FTZ R139, R6, R143 ;  /* 0x0000008f068b7220 */ /* 0x000fc40000410000 */
[----:B------:R-:W-:-:S03]  /*4740*/  FSEL R138, R138, RZ, P6 ;  /* 0x000000ff8a8a7208 */ /* 0x000fc60003000000 */
[----:B------:R-:W-:Y:S02]  /*4750*/  FSEL R139, R139, RZ, P6 ;  /* 0x000000ff8b8b7208 */ /* 0x000fe40003000000 */
[----:B------:R-:W-:Y:S01]  /*4760*/  @P1 LOP3.LUT P6, RZ, R8, 0xff0000, RZ, 0xc0, !PT ;  /* 0x00ff000008ff1812 */ /* 0x000fe200078cc0ff */
        /* <DEDUP_REMOVED lines=9> */
.L_x_16829:
        /* <DEDUP_REMOVED lines=11> */
.L_x_16831:
[----:B------:R-:W-:Y:S05]  /*48b0*/  BSYNC.RECONVERGENT B3 ;  /* 0x0000000000037941 */ /* 0x000fea0003800200 */
.L_x_16830:
        /* <DEDUP_REMOVED lines=11> */
.L_x_16833:
[----:B------:R-:W-:Y:S05]  /*4970*/  BSYNC.RECONVERGENT B3 ;  /* 0x0000000000037941 */ /* 0x000fea0003800200 */
.L_x_16832:
        /* <DEDUP_REMOVED lines=11> */
.L_x_16835:
[----:B------:R-:W-:Y:S05]  /*4a30*/  BSYNC.RECONVERGENT B3 ;  /* 0x0000000000037941 */ /* 0x000fea0003800200 */
.L_x_16834:
[----:B------:R-:W-:Y:S05]  /*4a40*/  @!P1 BRA `(.L_x_16828) ;  /* 0x0000000000249947 */ /* 0x000fea0003800000 */
[----:B-1----:R-:W-:Y:S01]  /*4a50*/  FFMA.FTZ R140, R176, R147, R146 ;  /* 0x00000093b08c7223 */ /* 0x002fe20000010092 */
[----:B------:R-:W-:-:S03]  /*4a60*/  ISETP.GT.AND P6, PT, R193, RZ, PT ;  /* 0x000000ffc100720c */ /* 0x000fc60003fc4270 */
[----:B------:R-:W-:-:S04]  /*4a70*/  FADD.FTZ R135, R191, -R140 ;  /* 0x8000008cbf877221 */ /* 0x000fc80000010000 */
[----:B------:R-:W-:-:S05]  /*4a80*/  FMUL.FTZ R135, R6, R135 ;  /* 0x0000008706877220 */ /* 0x000fca0000410000 */
[----:B------:R-:W-:Y:S02]  /*4a90*/  FSEL R135, R135, RZ, P6 ;  /* 0x000000ff87877208 */ /* 0x000fe40003000000 */
[----:B-----5:R-:W-:-:S03]  /*4aa0*/  ISETP.GE.U32.AND P6, PT, R8, 0x1000000, PT ;  /* 0x010000000800780c */ /* 0x020fc60003fc6070 */
[----:B------:R-:W-:-:S04]  /*4ab0*/  FMUL.FTZ R135, R135, UR13 ;  /* 0x0000000d87877c20 */ /* 0x000fc80008410000 */
[----:B------:R-:W-:-:S05]  /*4ac0*/  FMUL.FTZ R135, R135, UR12 ;  /* 0x0000000c87877c20 */ /* 0x000fca0008410000 */
[----:B------:R-:W-:-:S07]  /*4ad0*/  SEL R135, R135, RZ, P6 ;  /* 0x000000ff87877207 */ /* 0x000fce0003000000 */
.L_x_16828:
[----:B------:R-:W-:Y:S05]  /*4ae0*/  BSYNC.RECONVERGENT B1 ;  /* 0x0000000000017941 */ /* 0x000fea0003800200 */
.L_x_16825:
[----:B------:R-:W-:Y:S01]  /*4af0*/  LOP3.LUT P6, RZ, R11, 0x2, RZ, 0xc0, !PT ;  /* 0x000000020bff7812 */ /* 0x000fe200078cc0ff */
[----:B-1----:R-:W0:-:S12]  /*4b00*/  @P1 LDC.64 R140, c[0x0][0x468] ;  /* 0x00011a00ff8c1b82 */ /* 0x002e180000000a00 */
[----:B------:R-:W1:Y:S01]  /*4b10*/  @P6 LDC.64 R142, c[0x0][0x478] ;  /* 0x00011e00ff8e6b82 */ /* 0x000e620000000a00 */
[C---:B0-----:R-:W-:Y:S01]  /*4b20*/  @P1 IMAD.WIDE.U32 R140, R194.reuse, 0x10, R140 ;  /* 0x00000010c28c1825 */ /* 0x041fe200078e008c */
[----:B------:R-:W-:-:S03]  /*4b30*/  IADD3 R194, PT, PT, R194, 0x20, RZ ;  /* 0x00000020c2c27810 */ /* 0x000fc60007ffe0ff */
[C---:B-1----:R-:W-:Y:S01]  /*4b40*/  @P6 IMAD.WIDE.U32 R142, R195.reuse, 0x10, R142 ;  /* 0x00000010c38e6825 */ /* 0x042fe200078e008e */
[----:B------:R-:W-:-:S04]  /*4b50*/  IADD3 R195, PT, PT, R195, 0x20, RZ ;  /* 0x00000020c3c37810 */ /* 0x000fc80007ffe0ff */
[----:B------:R0:W-:Y:S04]  /*4b60*/  @P6 STG.E.128 desc[UR6][R142.64], R136 ;  /* 0x000000888e006986 */ /* 0x0001e8000c101d06 */
[----:B------:R0:W-:Y:S02]  /*4b70*/  @P1 STG.E.128 desc[UR6][R140.64], R132 ;  /* 0x000000848c001986 */ /* 0x0001e4000c101d06 */
.L_x_16824:
[----:B------:R-:W-:Y:S05]  /*4b80*/  BSYNC.RECONVERGENT B2 ;  /* 0x0000000000027941 */ /* 0x000fea0003800200 */
.L_x_16823:
        /* <DEDUP_REMOVED lines=10> */
[----:B01----:R-:W0:Y:S01]  /*4c30*/  @P1 LDC.64 R138, c[0x0][0x408] ;  /* 0x00010200ff8a1b82 */ /* 0x003e220000000a00 */
        /* <DEDUP_REMOVED lines=36> */
.L_x_16840:
[----:B01----:R-:W0:Y:S01]  /*4e80*/  @P1 LDC.64 R140, c[0x0][0x408] ;  /* 0x00010200ff8c1b82 */ /* 0x003e220000000a00 */
        /* <DEDUP_REMOVED lines=36> */
.L_x_16839:
[----:B------:R-:W-:-:S04]  /*50d0*/  UISETP.NE.U32.AND UP0, UPT, UR20, URZ, UPT ;  /* 0x000000ff1400728c */ /* 0x000fc8000bf05070 */
[----:B------:R-:W-:-:S06]  /*50e0*/  UISETP.NE.AND.EX UP0, UPT, UR21, URZ, UPT, UP0 ;  /* 0x000000ff1500728c */ /* 0x000fcc000bf05300 */
[----:B------:R-:W-:-:S13]  /*50f0*/  PLOP3.LUT P2, PT, PT, PT, UP0, 0x80, 0x8 ;  /* 0x000000000008781c */ /* 0x000fda0003f4f008 */
[----:B------:R-:W-:Y:S05]  /*5100*/  @!P2 BRA `(.L_x_16842) ;  /* 0x0000000000a0a947 */ /* 0x000fea0003800000 */
[----:B01----:R-:W0:Y:S01]  /*5110*/  @P1 LDC.64 R138, c[0x0][0x408] ;  /* 0x00010200ff8a1b82 */ /* 0x003e220000000a00 */
        /* <DEDUP_REMOVED lines=39> */
.L_x_16842:
[----:B------:R-:W-:Y:S04]  /*5390*/  BSSY.RECONVERGENT B3, `(.L_x_16843) ;  /* 0x000000b000037945 */ /* 0x000fe80003800200 */
[----:B------:R-:W-:Y:S05]  /*53a0*/  @!P1 BRA `(.L_x_16844) ;  /* 0x0000000000249947 */ /* 0x000fea0003800000 */
[----:B01----:R-:W-:Y:S01]  /*53b0*/  FFMA.FTZ R141, R19, R147, R146 ;  /* 0x00000093138d7223 */ /* 0x003fe20000010092 */
        /* <DEDUP_REMOVED lines=8> */
.L_x_16844:
[----:B------:R-:W-:Y:S05]  /*5440*/  BSYNC.RECONVERGENT B3 ;  /* 0x0000000000037941 */ /* 0x000fea0003800200 */
.L_x_16843:
        /* <DEDUP_REMOVED lines=11> */
.L_x_16846:
[----:B------:R-:W-:Y:S05]  /*5500*/  BSYNC.RECONVERGENT B3 ;  /* 0x0000000000037941 */ /* 0x000fea0003800200 */
.L_x_16845:
        /* <DEDUP_REMOVED lines=11> */
.L_x_16848:
[----:B------:R-:W-:Y:S05]  /*55c0*/  BSYNC.RECONVERGENT B3 ;  /* 0x0000000000037941 */ /* 0x000fea0003800200 */
.L_x_16847:
[----:B------:R-:W-:Y:S05]  /*55d0*/  @!P1 BRA `(.L_x_16841) ;  /* 0x0000000000249947 */ /* 0x000fea0003800000 */
[----:B01----:R-:W-:Y:S01]  /*55e0*/  FFMA.FTZ R140, R178, R147, R146 ;  /* 0x00000093b28c7223 */ /* 0x003fe20000010092 */
        /* <DEDUP_REMOVED lines=8> */
.L_x_16841:
[----:B------:R-:W-:Y:S05]  /*5670*/  BSYNC.RECONVERGENT B1 ;  /* 0x0000000000017941 */ /* 0x000fea0003800200 */
.L_x_16838:
[----:B01----:R-:W0:Y:S08]  /*5680*/  @P2 LDC.64 R142, c[0x0][0x478] ;  /* 0x00011e00ff8e2b82 */ /* 0x003e300000000a00 */
[----:B------:R-:W1:Y:S01]  /*5690*/  @P1 LDC.64 R140, c[0x0][0x468] ;  /* 0x00011a00ff8c1b82 */ /* 0x000e620000000a00 */
[C---:B0-----:R-:W-:Y:S01]  /*56a0*/  @P2 IMAD.WIDE.U32 R142, R195.reuse, 0x10, R142 ;  /* 0x00000010c38e2825 */ /* 0x041fe200078e008e */
[----:B------:R-:W-:-:S04]  /*56b0*/  IADD3 R195, PT, PT, R195, 0x20, RZ ;  /* 0x00000020c3c37810 */ /* 0x000fc80007ffe0ff */
[----:B------:R2:W-:Y:S01]  /*56c0*/  @P2 STG.E.128 desc[UR6][R142.64], R136 ;  /* 0x000000888e002986 */ /* 0x0005e2000c101d06 */
[C---:B-1----:R-:W-:Y:S01]  /*56d0*/  @P1 IMAD.WIDE.U32 R140, R194.reuse, 0x10, R140 ;  /* 0x00000010c28c1825 */ /* 0x042fe200078e008c */
[----:B------:R-:W-:-:S04]  /*56e0*/  IADD3 R194, PT, PT, R194, 0x20, RZ ;  /* 0x00000020c2c27810 */ /* 0x000fc80007ffe0ff */
[----:B------:R2:W-:Y:S03]  /*56f0*/  @P1 STG.E.128 desc[UR6][R140.64], R132 ;  /* 0x000000848c001986 */ /* 0x0005e6000c101d06 */
.L_x_16837:
[----:B------:R-:W-:Y:S05]  /*5700*/  BSYNC.RECONVERGENT B2 ;  /* 0x0000000000027941 */ /* 0x000fea0003800200 */
.L_x_16836:
        /* <DEDUP_REMOVED lines=10> */
[----:B012---:R-:W0:Y:S01]  /*57b0*/  @P1 LDC.64 R138, c[0x0][0x408] ;  /* 0x00010200ff8a1b82 */ /* 0x007e220000000a00 */
        /* <DEDUP_REMOVED lines=36> */
.L_x_16853:
[----:B012---:R-:W0:Y:S01]  /*5a00*/  @P1 LDC.64 R140, c[0x0][0x408] ;  /* 0x00010200ff8c1b82 */ /* 0x007e220000000a00 */
        /* <DEDUP_REMOVED lines=36> */
.L_x_16852:
[----:B------:R-:W-:-:S04]  /*5c50*/  UISETP.NE.U32.AND UP0, UPT, UR20, URZ, UPT ;  /* 0x000000ff1400728c */ /* 0x000fc8000bf05070 */
[----:B------:R-:W-:-:S06]  /*5c60*/  UISETP.NE.AND.EX UP0, UPT, UR21, URZ, UPT, UP0 ;  /* 0x000000ff1500728c */ /* 0x000fcc000bf05300 */
[----:B------:R-:W-:-:S13]  /*5c70*/  PLOP3.LUT P2, PT, PT, PT, UP0, 0x80, 0x8 ;  /* 0x000000000008781c */ /* 0x000fda0003f4f008 */
[----:B------:R-:W-:Y:S05]  /*5c80*/  @!P2 BRA `(.L_x_16855) ;  /* 0x000000000098a947 */ /* 0x000fea0003800000 */
[----:B012---:R-:W0:Y:S01]  /*5c90*/  @P1 LDC.64 R138, c[0x0][0x408] ;  /* 0x00010200ff8a1b82 */ /* 0x007e220000000a00 */
[-CC-:B------:R-:W-:Y:S01]  /*5ca0*/  FFMA.FTZ R137, R21, R147.reuse, R146.reuse ;  /* 0x0000009315897223 */ /* 0x180fe20000010092 */
[----:B------:R-:W-:Y:S01]  /*5cb0*/  ISETP.GT.AND P3, PT, R193, RZ, PT ;  /* 0x000000ffc100720c */ /* 0x000fe20003f64270 */
[----:B------:R-:W-:Y:S01]  /*5cc0*/  FFMA.FTZ R140, R150, R147, R146 ;  /* 0x00000093968c7223 */ /* 0x000fe20000010092 */
[----:B-----5:R-:W-:Y:S01]  /*5cd0*/  @P1 LOP3.LUT P6, RZ, R10, 0xff, RZ, 0xc0, !PT ;  /* 0x000000ff0aff1812 */ /* 0x020fe200078cc0ff */
[----:B------:R-:W-:-:S04]  /*5ce0*/  FADD.FTZ R137, R22, -R137 ;  /* 0x8000008916897221 */ /* 0x000fc80000010000 */
        /* <DEDUP_REMOVED lines=15> */
[----:B------:R-:W-:-:S03]  /*5de0*/  FADD.FTZ R141, R168, -R139 ;  /* 0x8000008ba88d7221 */ /* 0x000fc60000010000 */
[----:B------:R-:W-:Y:S01]  /*5df0*/  FADD.FTZ R143, R187, -R138 ;  /* 0x8000008abb8f7221 */ /* 0x000fe20000010000 */
[C---:B------:R-:W-:Y:S02]  /*5e00*/  FMUL.FTZ R138, R6.reuse, R141 ;  /* 0x0000008d068a7220 */ /* 0x040fe40000410000 */
[----:B------:R-:W0:Y:S01]  /*5e10*/  @P1 LDC.64 R140, c[0x0][0x408] ;  /* 0x00010200ff8c1b82 */ /* 0x000e220000000a00 */
[----:B------:R-:W-:Y:S02]  /*5e20*/  FMUL.FTZ R139, R6, R143 ;  /* 0x0000008f068b7220 */ /* 0x000fe40000410000 */
        /* <DEDUP_REMOVED lines=12> */
.L_x_16855:
[----:B------:R-:W-:Y:S04]  /*5ef0*/  BSSY.RECONVERGENT B3, `(.L_x_16856) ;  /* 0x000000b000037945 */ /* 0x000fe80003800200 */
[----:B------:R-:W-:Y:S05]  /*5f00*/  @!P1 BRA `(.L_x_16857) ;  /* 0x0000000000249947 */ /* 0x000fea0003800000 */
[----:B012---:R-:W-:Y:S01]  /*5f10*/  FFMA.FTZ R141, R21, R147, R146 ;  /* 0x00000093158d7223 */ /* 0x007fe20000010092 */
        /* <DEDUP_REMOVED lines=8> */
.L_x_16857:
[----:B------:R-:W-:Y:S05]  /*5fa0*/  BSYNC.RECONVERGENT B3 ;  /* 0x0000000000037941 */ /* 0x000fea0003800200 */
.L_x_16856:
        /* <DEDUP_REMOVED lines=11> */
.L_x_16859:
[----:B------:R-:W-:Y:S05]  /*6060*/  BSYNC.RECONVERGENT B3 ;  /* 0x0000000000037941 */ /* 0x000fea0003800200 */
.L_x_16858:
        /* <DEDUP_REMOVED lines=11> */
.L_x_16861:
[----:B------:R-:W-:Y:S05]  /*6120*/  BSYNC.RECONVERGENT B3 ;  /* 0x0000000000037941 */ /* 0x000fea0003800200 */
.L_x_16860:
[----:B------:R-:W-:Y:S05]  /*6130*/  @!P1 BRA `(.L_x_16854) ;  /* 0x0000000000249947 */ /* 0x000fea0003800000 */
[----:B012---:R-:W-:Y:S01]  /*6140*/  FFMA.FTZ R140, R180, R147, R146 ;  /* 0x00000093b48c7223 */ /* 0x007fe20000010092 */
        /* <DEDUP_REMOVED lines=8> */
.L_x_16854:
[----:B------:R-:W-:Y:S05]  /*61d0*/  BSYNC.RECONVERGENT B1 ;  /* 0x0000000000017941 */ /* 0x000fea0003800200 */
.L_x_16851:
[----:B012---:R-:W0:Y:S08]  /*61e0*/  @P2 LDC.64 R142, c[0x0][0x478] ;  /* 0x00011e00ff8e2b82 */ /* 0x007e300000000a00 */
[----:B------:R-:W1:Y:S01]  /*61f0*/  @P1 LDC.64 R140, c[0x0][0x468] ;  /* 0x00011a00ff8c1b82 */ /* 0x000e620000000a00 */
[C---:B0-----:R-:W-:Y:S01]  /*6200*/  @P2 IMAD.WIDE.U32 R142, R195.reuse, 0x10, R142 ;  /* 0x00000010c38e2825 */ /* 0x041fe200078e008e */
[----:B------:R-:W-:-:S04]  /*6210*/  IADD3 R195, PT, PT, R195, 0x20, RZ ;  /* 0x00000020c3c37810 */ /* 0x000fc80007ffe0ff */
[----:B------:R3:W-:Y:S01]  /*6220*/  @P2 STG.E.128 desc[UR6][R142.64], R136 ;  /* 0x000000888e002986 */ /* 0x0007e2000c101d06 */
[C---:B-1----:R-:W-:Y:S01]  /*6230*/  @P1 IMAD.WIDE.U32 R140, R194.reuse, 0x10, R140 ;  /* 0x00000010c28c1825 */ /* 0x042fe200078e008c */
[----:B------:R-:W-:-:S04]  /*6240*/  IADD3 R194, PT, PT, R194, 0x20, RZ ;  /* 0x00000020c2c27810 */ /* 0x000fc80007ffe0ff */
[----:B------:R3:W-:Y:S03]  /*6250*/  @P1 STG.E.128 desc[UR6][R140.64], R132 ;  /* 0x000000848c001986 */ /* 0x0007e6000c101d06 */
.L_x_16850:
[----:B------:R-:W-:Y:S05]  /*6260*/  BSYNC.RECONVERGENT B2 ;  /* 0x0000000000027941 */ /* 0x000fea0003800200 */
.L_x_16849:
[----:B------:R-:W-:Y:S01]  /*6270*/  LOP3.LUT P2, RZ, R11, 0x4, RZ, 0xc0, !PT ;  /* 0x000000040bff7812 */ /* 0x000fe2000784c0ff */
        /* <DEDUP_REMOVED lines=10> */
[----:B0123--:R-:W0:Y:S01]  /*6320*/  @P1 LDC.64 R138, c[0x0][0x408] ;  /* 0x00010200ff8a1b82 */ /* 0x00fe220000000a00 */
[-CC-:B------:R-:W-:Y:S01]  /*6330*/  @P0 FFMA.FTZ R137, R23, R147.reuse, R146.reuse ;  /* 0x0000009317890223 */ /* 0x180fe20000010092 */
[-CC-:B------:R-:W-:Y:S01]  /*6340*/  @P0 FFMA.FTZ R144, R152, R147.reuse, R146.reuse ;  /* 0x0000009398900223 */ /* 0x180fe20000010092 */
[----:B-----5:R-:W-:Y:S01]  /*6350*/  MOV R136, R112 ;  /* 0x0000007000887202 */ /* 0x020fe20000000f00 */
[----:B------:R-:W-:Y:S01]  /*6360*/  @P0 FFMA.FTZ R145, R163, R147, R146 ;  /* 0x00000093a3910223 */ /* 0x000fe20000010092 */
[----:B------:R-:W-:Y:S01]  /*6370*/  @P0 FADD.FTZ R137, R24, -R137 ;  /* 0x8000008918890221 */ /* 0x000fe20000010000 */
[----:B------:R-:W-:Y:S01]  /*6380*/  @P0 FADD.FTZ R144, R161, -R144 ;  /* 0x80000090a1900221 */ /* 0x000fe20000010000 */
[----:B------:R-:W-:Y:S01]  /*6390*/  @P1 LOP3.LUT P3, RZ, R12, 0xff, RZ, 0xc0, !PT ;  /* 0x000000ff0cff1812 */ /* 0x000fe2000786c0ff */
[----:B------:R-:W1:Y:S01]  /*63a0*/  @P1 LDC.64 R140, c[0x0][0x408] ;  /* 0x00010200ff8c1b82 */ /* 0x000e620000000a00 */
[C---:B------:R-:W-:Y:S01]  /*63b0*/  @P0 FFMA.FTZ R136, R6.reuse, R137, R112 ;  /* 0x0000008906880223 */ /* 0x040fe20000010070 */
[----:B------:R-:W-:Y:S01]  /*63c0*/  MOV R137, R113 ;  /* 0x0000007100897202 */ /* 0x000fe20000000f00 */
[----:B------:R-:W-:Y:S01]  /*63d0*/  @P0 FFMA.FTZ R137, R6, R144, R113 ;  /* 0x0000009006890223 */ /* 0x000fe20000010071 */
[----:B------:R-:W-:Y:S01]  /*63e0*/  @P0 FADD.FTZ R145, R170, -R145 ;  /* 0x80000091aa910221 */ /* 0x000fe20000010000 */
[----:B------:R-:W-:-:S03]  /*63f0*/  @P0 FFMA.FTZ R144, R182, R147, R146 ;  /* 0x00000093b6900223 */ /* 0x000fc60000010092 */
[----:B------:R-:W2:Y:S01]  /*6400*/  @P1 LDC.64 R142, c[0x0][0x408] ;  /* 0x00010200ff8e1b82 */ /* 0x000ea20000000a00 */
[----:B------:R-:W-:Y:S01]  /*6410*/  @P0 FADD.FTZ R144, R185, -R144 ;  /* 0x80000090b9900221 */ /* 0x000fe20000010000 */
[----:B0-----:R-:W-:-:S04]  /*6420*/  @P1 FMUL.FTZ R139, R136, R139 ;  /* 0x0000008b888b1220 */ /* 0x001fc80000410000 */
[----:B------:R-:W-:Y:S01]  /*6430*/  @P1 FMUL.FTZ R139, R139, R138 ;  /* 0x0000008a8b8b1220 */ /* 0x000fe20000410000 */
[----:B------:R-:W-:Y:S01]  /*6440*/  MOV R138, R114 ;  /* 0x00000072008a7202 */ /* 0x000fe20000000f00 */
[----:B------:R-:W-:Y:S01]  /*6450*/  @P0 FFMA.FTZ R138, R6, R145, R114 ;  /* 0x00000091068a0223 */ /* 0x000fe20000010072 */
[----:B-1----:R-:W-:Y:S02]  /*6460*/  @P1 FMUL.FTZ R141, R137, R141 ;  /* 0x0000008d898d1220 */ /* 0x002fe40000410000 */
[----:B------:R-:W-:Y:S02]  /*6470*/  @P1 SEL R132, R139, RZ, P3 ;  /* 0x000000ff8b841207 */ /* 0x000fe40001800000 */
[----:B------:R-:W-:Y:S01]  /*6480*/  @P1 LOP3.LUT P3, RZ, R12, 0xff00, RZ, 0xc0, !PT ;  /* 0x0000ff000cff1812 */ /* 0x000fe2000786c0ff */
[----:B------:R-:W-:Y:S01]  /*6490*/  @P1 FMUL.FTZ R140, R141, R140 ;  /* 0x0000008c8d8c1220 */ /* 0x000fe20000410000 */
[----:B------:R-:W-:Y:S01]  /*64a0*/  MOV R139, R115 ;  /* 0x00000073008b7202 */ /* 0x000fe20000000f00 */
[----:B------:R-:W-:Y:S01]  /*64b0*/  @P0 FFMA.FTZ R139, R6, R144, R115 ;  /* 0x00000090068b0223 */ /* 0x000fe20000010073 */
[----:B--2---:R-:W-:-:S02]  /*64c0*/  @P1 FMUL.FTZ R143, R138, R143 ;  /* 0x0000008f8a8f1220 */ /* 0x004fc40000410000 */
[----:B------:R-:W-:Y:S02]  /*64d0*/  @P1 SEL R133, R140, RZ, P3 ;  /* 0x000000ff8c851207 */ /* 0x000fe40001800000 */
[----:B------:R-:W-:Y:S01]  /*64e0*/  @P1 LOP3.LUT P3, RZ, R12, 0xff0000, RZ, 0xc0, !PT ;  /* 0x00ff00000cff1812 */ /* 0x000fe2000786c0ff */
        /* <DEDUP_REMOVED lines=8> */
.L_x_16866:
[----:B0123--:R-:W0:Y:S01]  /*6570*/  @P1 LDC.64 R140, c[0x0][0x408] ;  /* 0x00010200ff8c1b82 */ /* 0x00fe220000000a00 */
[-CC-:B------:R-:W-:Y:S01]  /*6580*/  @P0 FFMA.FTZ R197, R23, R147.reuse, R146.reuse ;  /* 0x0000009317c50223 */ /* 0x180fe20000010092 */
[----:B------:R-:W-:Y:S01]  /*6590*/  @P0 FFMA.FTZ R200, R152, R147, R146 ;  /* 0x0000009398c80223 */ /* 0x000fe20000010092 */
[----:B-----5:R-:W-:Y:S02]  /*65a0*/  MOV R196, R112 ;  /* 0x0000007000c47202 */ /* 0x020fe40000000f00 */
[----:B------:R-:W-:Y:S01]  /*65b0*/  @P0 FADD.FTZ R197, R24, -R197 ;  /* 0x800000c518c50221 */ /* 0x000fe20000010000 */
[----:B------:R-:W-:Y:S01]  /*65c0*/  @P0 FADD.FTZ R200, R161, -R200 ;  /* 0x800000c8a1c80221 */ /* 0x000fe20000010000 */
[----:B------:R-:W-:Y:S01]  /*65d0*/  MOV R198, R113 ;  /* 0x0000007100c67202 */ /* 0x000fe20000000f00 */
[----:B------:R-:W1:Y:S01]  /*65e0*/  @P1 LDC.64 R142, c[0x0][0x408] ;  /* 0x00010200ff8e1b82 */ /* 0x000e620000000a00 */
[C---:B------:R-:W-:Y:S01]  /*65f0*/  @P0 FFMA.FTZ R196, R6.reuse, R197, R112 ;  /* 0x000000c506c40223 */ /* 0x040fe20000010070 */
[----:B------:R-:W-:Y:S01]  /*6600*/  @P0 FFMA.FTZ R197, R163, R147, R146 ;  /* 0x00000093a3c50223 */ /* 0x000fe20000010092 */
[----:B------:R-:W-:Y:S01]  /*6610*/  @P0 FFMA.FTZ R198, R6, R200, R113 ;  /* 0x000000c806c60223 */ /* 0x000fe20000010071 */
[----:B------:R-:W-:-:S02]  /*6620*/  @P1 LOP3.LUT P3, RZ, R12, 0xff, RZ, 0xc0, !PT ;  /* 0x000000ff0cff1812 */ /* 0x000fc4000786c0ff */
[----:B------:R-:W-:Y:S02]  /*6630*/  @P0 FADD.FTZ R197, R170, -R197 ;  /* 0x800000c5aac50221 */ /* 0x000fe40000010000 */
[----:B------:R-:W2:Y:S01]  /*6640*/  @P1 LDC.64 R144, c[0x0][0x408] ;  /* 0x00010200ff901b82 */ /* 0x000ea20000000a00 */
[----:B0-----:R-:W-:Y:S01]  /*6650*/  @P1 FMUL.FTZ R141, R196, R141 ;  /* 0x0000008dc48d1220 */ /* 0x001fe20000410000 */
[----:B------:R-:W-:Y:S01]  /*6660*/  MOV R196, R114 ;  /* 0x0000007200c47202 */ /* 0x000fe20000000f00 */
[----:B------:R-:W-:Y:S02]  /*6670*/  @P0 FFMA.FTZ R196, R6, R197, R114 ;  /* 0x000000c506c40223 */ /* 0x000fe40000010072 */
[----:B------:R-:W-:Y:S01]  /*6680*/  @P1 FMUL.FTZ R140, R141, R140 ;  /* 0x0000008c8d8c1220 */ /* 0x000fe20000410000 */
[----:B-1----:R-:W-:-:S04]  /*6690*/  @P1 FMUL.FTZ R143, R198, R143 ;  /* 0x0000008fc68f1220 */ /* 0x002fc80000410000 */
[----:B------:R-:W-:Y:S02]  /*66a0*/  @P1 SEL R132, R140, RZ, P3 ;  /* 0x000000ff8c841207 */ /* 0x000fe40001800000 */
[----:B------:R-:W-:Y:S01]  /*66b0*/  @P1 LOP3.LUT P3, RZ, R12, 0xff00, RZ, 0xc0, !PT ;  /* 0x0000ff000cff1812 */ /* 0x000fe2000786c0ff */
[----:B------:R-:W-:Y:S01]  /*66c0*/  @P1 FMUL.FTZ R142, R143, R142 ;  /* 0x0000008e8f8e1220 */ /* 0x000fe20000410000 */
[----:B--2---:R-:W-:-:S04]  /*66d0*/  @P1 FMUL.FTZ R145, R196, R145 ;  /* 0x00000091c4911220 */ /* 0x004fc80000410000 */
[----:B------:R-:W-:Y:S02]  /*66e0*/  @P1 SEL R133, R142, RZ, P3 ;  /* 0x000000ff8e851207 */ /* 0x000fe40001800000 */
[----:B------:R-:W-:Y:S01]  /*66f0*/  @P1 LOP3.LUT P3, RZ, R12, 0xff0000, RZ, 0xc0, !PT ;  /* 0x00ff00000cff1812 */ /* 0x000fe2000786c0ff */
        /* <DEDUP_REMOVED lines=12> */
.L_x_16865:
[----:B------:R-:W-:-:S04]  /*67c0*/  UISETP.NE.U32.AND UP0, UPT, UR20, URZ, UPT ;  /* 0x000000ff1400728c */ /* 0x000fc8000bf05070 */
[----:B------:R-:W-:-:S06]  /*67d0*/  UISETP.NE.AND.EX UP0, UPT, UR21, URZ, UPT, UP0 ;  /* 0x000000ff1500728c */ /* 0x000fcc000bf05300 */
[----:B------:R-:W-:-:S13]  /*67e0*/  PLOP3.LUT P2, PT, PT, PT, UP0, 0x80, 0x8 ;  /* 0x000000000008781c */ /* 0x000fda0003f4f008 */
[----:B------:R-:W-:Y:S05]  /*67f0*/  @!P2 BRA `(.L_x_16868) ;  /* 0x000000000098a947 */ /* 0x000fea0003800000 */
[----:B0123--:R-:W0:Y:S01]  /*6800*/  @P1 LDC.64 R138, c[0x0][0x408] ;  /* 0x00010200ff8a1b82 */ /* 0x00fe220000000a00 */
[-CC-:B------:R-:W-:Y:S01]  /*6810*/  FFMA.FTZ R137, R23, R147.reuse, R146.reuse ;  /* 0x0000009317897223 */ /* 0x180fe20000010092 */
[----:B------:R-:W-:Y:S01]  /*6820*/  ISETP.GT.AND P3, PT, R193, RZ, PT ;  /* 0x000000ffc100720c */ /* 0x000fe20003f64270 */
[----:B------:R-:W-:Y:S01]  /*6830*/  FFMA.FTZ R140, R152, R147, R146 ;  /* 0x00000093988c7223 */ /* 0x000fe20000010092 */
[----:B-----5:R-:W-:Y:S01]  /*6840*/  @P1 LOP3.LUT P6, RZ, R12, 0xff, RZ, 0xc0, !PT ;  /* 0x000000ff0cff1812 */ /* 0x020fe200078cc0ff */
[----:B------:R-:W-:-:S04]  /*6850*/  FADD.FTZ R137, R24, -R137 ;  /* 0x8000008918897221 */ /* 0x000fc80000010000 */
[----:B------:R-:W-:Y:S01]  /*6860*/  FMUL.FTZ R136, R6, R137 ;  /* 0x0000008906887220 */ /* 0x000fe20000410000 */
[----:B------:R-:W-:Y:S02]  /*6870*/  FADD.FTZ R137, R161, -R140 ;  /* 0x8000008ca1897221 */ /* 0x000fe40000010000 */
[----:B------:R-:W1:Y:S02]  /*6880*/  @P1 LDC.64 R140, c[0x0][0x408] ;  /* 0x00010200ff8c1b82 */ /* 0x000e640000000a00 */
        /* <DEDUP_REMOVED lines=11> */
[----:B------:R-:W-:Y:S01]  /*6940*/  FADD.FTZ R139, R170, -R139 ;  /* 0x8000008baa8b7221 */ /* 0x000fe20000010000 */
[----:B------:R-:W-:Y:S02]  /*6950*/  @P1 SEL R133, R138, RZ, P6 ;  /* 0x000000ff8a851207 */ /* 0x000fe40003000000 */
[----:B------:R-:W-:Y:S01]  /*6960*/  @P1 LOP3.LUT P6, RZ, R12, 0xff0000, RZ, 0xc0, !PT ;  /* 0x00ff00000cff1812 */ /* 0x000fe200078cc0ff */
[----:B------:R-:W-:-:S05]  /*6970*/  FMUL.FTZ R138, R6, R139 ;  /* 0x0000008b068a7220 */ /* 0x000fca0000410000 */
[----:B------:R-:W-:-:S05]  /*6980*/  FSEL R138, R138, RZ, P3 ;  /* 0x000000ff8a8a7208 */ /* 0x000fca0001800000 */
[----:B-1----:R-:W-:-:S04]  /*6990*/  @P1 FMUL.FTZ R141, R138, R141 ;  /* 0x0000008d8a8d1220 */ /* 0x002fc80000410000 */
[----:B------:R-:W-:-:S05]  /*69a0*/  @P1 FMUL.FTZ R140, R141, R140 ;  /* 0x0000008c8d8c1220 */ /* 0x000fca0000410000 */
[----:B------:R-:W-:Y:S01]  /*69b0*/  @P1 SEL R134, R140, RZ, P6 ;  /* 0x000000ff8c861207 */ /* 0x000fe20003000000 */
[----:B------:R-:W-:-:S04]  /*69c0*/  FFMA.FTZ R140, R182, R147, R146 ;  /* 0x00000093b68c7223 */ /* 0x000fc80000010092 */
[----:B------:R-:W-:-:S04]  /*69d0*/  FADD.FTZ R139, R185, -R140 ;  /* 0x8000008cb98b7221 */ /* 0x000fc80000010000 */
[----:B------:R-:W-:-:S05]  /*69e0*/  FMUL.FTZ R139, R6, R139 ;  /* 0x0000008b068b7220 */ /* 0x000fca0000410000 */
[----:B------:R-:W-:Y:S01]  /*69f0*/  FSEL R139, R139, RZ, P3 ;  /* 0x000000ff8b8b7208 */ /* 0x000fe20001800000 */
[----:B------:R-:W-:Y:S06]  /*6a00*/  @!P1 BRA `(.L_x_16867) ;  /* 0x0000000000cc9947 */ /* 0x000fec0003800000 */
[----:B------:R-:W-:Y:S01]  /*6a10*/  FMUL.FTZ R135, R139, UR13 ;  /* 0x0000000d8b877c20 */ /* 0x000fe20008410000 */
[----:B------:R-:W-:-:S03]  /*6a20*/  ISETP.GE.U32.AND P3, PT, R12, 0x1000000, PT ;  /* 0x010000000c00780c */ /* 0x000fc60003f66070 */
[----:B------:R-:W-:-:S05]  /*6a30*/  FMUL.FTZ R135, R135, UR12 ;  /* 0x0000000c87877c20 */ /* 0x000fca0008410000 */
[----:B------:R-:W-:Y:S01]  /*6a40*/  SEL R135, R135, RZ, P3 ;  /* 0x000000ff87877207 */ /* 0x000fe20001800000 */
[----:B------:R-:W-:Y:S06]  /*6a50*/  BRA `(.L_x_16867) ;  /* 0x0000000000b87947 */ /* 0x000fec0003800000 */
.L_x_16868:
[----:B------:R-:W-:Y:S04]  /*6a60*/  BSSY.RECONVERGENT B3, `(.L_x_16869) ;  /* 0x000000b000037945 */ /* 0x000fe80003800200 */
[----:B------:R-:W-:Y:S05]  /*6a70*/  @!P1 BRA `(.L_x_16870) ;  /* 0x0000000000249947 */ /* 0x000fea0003800000 */
[----:B0123--:R-:W-:Y:S01]  /*6a80*/  FFMA.FTZ R141, R23, R147, R146 ;  /* 0x00000093178d7223 */ /* 0x00ffe20000010092 */
        /* <DEDUP_REMOVED lines=8> */
.L_x_16870:
[----:B------:R-:W-:Y:S05]  /*6b10*/  BSYNC.RECONVERGENT B3 ;  /* 0x0000000000037941 */ /* 0x000fea0003800200 */
.L_x_16869:
        /* <DEDUP_REMOVED lines=11> */
.L_x_16872:
[----:B------:R-:W-:Y:S05]  /*6bd0*/  BSYNC.RECONVERGENT B3 ;  /* 0x0000000000037941 */ /* 0x000fea0003800200 */
.L_x_16871:
        /* <DEDUP_REMOVED lines=11> */
.L_x_16874:
[----:B------:R-:W-:Y:S05]  /*6c90*/  BSYNC.RECONVERGENT B3 ;  /* 0x0000000000037941 */ /* 0x000fea0003800200 */
.L_x_16873:
[----:B------:R-:W-:Y:S05]  /*6ca0*/  @!P1 BRA `(.L_x_16867) ;  /* 0x0000000000249947 */ /* 0x000fea0003800000 */
[----:B0123--:R-:W-:Y:S01]  /*6cb0*/  FFMA.FTZ R140, R182, R147, R146 ;  /* 0x00000093b68c7223 */ /* 0x00ffe20000010092 */
        /* <DEDUP_REMOVED lines=8> */
.L_x_16867:
[----:B------:R-:W-:Y:S05]  /*6d40*/  BSYNC.RECONVERGENT B1 ;  /* 0x0000000000017941 */ /* 0x000fea0003800200 */
.L_x_16864:
[----:B0123--:R-:W0:Y:S08]  /*6d50*/  @P2 LDC.64 R142, c[0x0][0x478] ;  /* 0x00011e00ff8e2b82 */ /* 0x00fe300000000a00 */
[----:B------:R-:W1:Y:S01]  /*6d60*/  @P1 LDC.64 R140, c[0x0][0x468] ;  /* 0x00011a00ff8c1b82 */ /* 0x000e620000000a00 */
[C---:B0-----:R-:W-:Y:S01]  /*6d70*/  @P2 IMAD.WIDE.U32 R142, R195.reuse, 0x10, R142 ;  /* 0x00000010c38e2825 */ /* 0x041fe200078e008e */
[----:B------:R-:W-:-:S04]  /*6d80*/  IADD3 R195, PT, PT, R195, 0x20, RZ ;  /* 0x00000020c3c37810 */ /* 0x000fc80007ffe0ff */
[----:B------:R4:W-:Y:S01]  /*6d90*/  @P2 STG.E.128 desc[UR6][R142.64], R136 ;  /* 0x000000888e002986 */ /* 0x0009e2000c101d06 */
[C---:B-1----:R-:W-:Y:S01]  /*6da0*/  @P1 IMAD.WIDE.U32 R140, R194.reuse, 0x10, R140 ;  /* 0x00000010c28c1825 */ /* 0x042fe200078e008c */
[----:B------:R-:W-:-:S04]  /*6db0*/  IADD3 R194, PT, PT, R194, 0x20, RZ ;  /* 0x00000020c2c27810 */ /* 0x000fc80007ffe0ff */
[----:B------:R4:W-:Y:S03]  /*6dc0*/  @P1 STG.E.128 desc[UR6][R140.64], R132 ;  /* 0x000000848c001986 */ /* 0x0009e6000c101d06 */
.L_x_16863:
[----:B------:R-:W-:Y:S05]  /*6dd0*/  BSYNC.RECONVERGENT B2 ;  /* 0x0000000000027941 */ /* 0x000fea0003800200 */
.L_x_16862:
        /* <DEDUP_REMOVED lines=10> */
[----:B01234-:R-:W0:Y:S01]  /*6e80*/  @P1 LDC.64 R140, c[0x0][0x408] ;  /* 0x00010200ff8c1b82 */ /* 0x01fe220000000a00 */
[-CC-:B------:R-:W-:Y:S01]  /*6e90*/  @P0 FFMA.FTZ R139, R25, R147.reuse, R146.reuse ;  /* 0x00000093198b0223 */ /* 0x180fe20000010092 */
        /* <DEDUP_REMOVED lines=12> */
[C---:B------:R-:W-:Y:S01]  /*6f60*/  @P1 LOP3.LUT P3, RZ, R13.reuse, 0xff, RZ, 0xc0, !PT ;  /* 0x000000ff0dff1812 */ /* 0x040fe2000786c0ff */
[----:B------:R-:W-:Y:S01]  /*6f70*/  @P0 FFMA.FTZ R196, R184, R147, R146 ;  /* 0x00000093b8c40223 */ /* 0x000fe20000010092 */
[----:B------:R-:W2:Y:S01]  /*6f80*/  @P1 LDC.64 R144, c[0x0][0x408] ;  /* 0x00010200ff901b82 */ /* 0x000ea20000000a00 */
[----:B------:R-:W-:-:S02]  /*6f90*/  @P1 LOP3.LUT P4, RZ, R13, 0xff0000, RZ, 0xc0, !PT ;  /* 0x00ff00000dff1812 */ /* 0x000fc4000788c0ff */
[----:B------:R-:W-:Y:S01]  /*6fa0*/  @P0 FADD.FTZ R196, R183, -R196 ;  /* 0x800000c4b7c40221 */ /* 0x000fe20000010000 */
[----:B------:R-:W-:-:S03]  /*6fb0*/  MOV R139, R119 ;  /* 0x00000077008b7202 */ /* 0x000fc60000000f00 */
[----:B------:R-:W-:Y:S01]  /*6fc0*/  @P0 FFMA.FTZ R139, R6, R196, R119 ;  /* 0x000000c4068b0223 */ /* 0x000fe20000010077 */
[----:B0-----:R-:W-:-:S04]  /*6fd0*/  @P1 FMUL.FTZ R141, R136, R141 ;  /* 0x0000008d888d1220 */ /* 0x001fc80000410000 */
[----:B------:R-:W-:Y:S01]  /*6fe0*/  @P1 FMUL.FTZ R140, R141, R140 ;  /* 0x0000008c8d8c1220 */ /* 0x000fe20000410000 */
[----:B-1----:R-:W-:-:S04]  /*6ff0*/  @P1 FMUL.FTZ R143, R137, R143 ;  /* 0x0000008f898f1220 */ /* 0x002fc80000410000 */
[----:B------:R-:W-:Y:S02]  /*7000*/  @P1 SEL R132, R140, RZ, P3 ;  /* 0x000000ff8c841207 */ /* 0x000fe40001800000 */
[----:B------:R-:W-:Y:S01]  /*7010*/  @P1 LOP3.LUT P3, RZ, R13, 0xff00, RZ, 0xc0, !PT ;  /* 0x0000ff000dff1812 */ /* 0x000fe2000786c0ff */
[----:B------:R-:W-:Y:S01]  /*7020*/  @P1 FMUL.FTZ R142, R143, R142 ;  /* 0x0000008e8f8e1220 */ /* 0x000fe20000410000 */
[----:B--2---:R-:W-:-:S04]  /*7030*/  @P1 FMUL.FTZ R145, R138, R145 ;  /* 0x000000918a911220 */ /* 0x004fc80000410000 */
[----:B------:R-:W-:Y:S01]  /*7040*/  @P1 SEL R133, R142, RZ, P3 ;  /* 0x000000ff8e851207 */ /* 0x000fe20001800000 */
        /* <DEDUP_REMOVED lines=8> */
.L_x_16879:
        /* <DEDUP_REMOVED lines=14> */
[----:B------:R-:W-:-:S02]  /*71b0*/  @P1 LOP3.LUT P3, RZ, R13, 0xff, RZ, 0xc0, !PT ;  /* 0x000000ff0dff1812 */ /* 0x000fc4000786c0ff */
[----:B------:R-:W2:Y:S01]  /*71c0*/  @P1 LDC.64 R144, c[0x0][0x408] ;  /* 0x00010200ff901b82 */ /* 0x000ea20000000a00 */
[----:B------:R-:W-:Y:S01]  /*71d0*/  @P1 LOP3.LUT P4, RZ, R13, 0xff0000, RZ, 0xc0, !PT ;  /* 0x00ff00000dff1812 */ /* 0x000fe2000788c0ff */
        /* <DEDUP_REMOVED lines=20> */
.L_x_16878:
[----:B------:R-:W-:-:S04]  /*7320*/  UISETP.NE.U32.AND UP0, UPT, UR20, URZ, UPT ;  /* 0x000000ff1400728c */ /* 0x000fc8000bf05070 */
[----:B------:R-:W-:-:S06]  /*7330*/  UISETP.NE.AND.EX UP0, UPT, UR21, URZ, UPT, UP0 ;  /* 0x000000ff1500728c */ /* 0x000fcc000bf05300 */
[----:B------:R-:W-:-:S13]  /*7340*/  PLOP3.LUT P2, PT, PT, PT, UP0, 0x80, 0x8 ;  /* 0x000000000008781c */ /* 0x000fda0003f4f008 */
[----:B------:R-:W-:Y:S05]  /*7350*/  @!P2 BRA `(.L_x_16881) ;  /* 0x000000000098a947 */ /* 0x000fea0003800000 */
[----:B01234-:R-:W0:Y:S01]  /*7360*/  @P1 LDC.64 R138, c[0x0][0x408] ;  /* 0x00010200ff8a1b82 */ /* 0x01fe220000000a00 */
[-CC-:B------:R-:W-:Y:S01]  /*7370*/  FFMA.FTZ R137, R25, R147.reuse, R146.reuse ;  /* 0x0000009319897223 */ /* 0x180fe20000010092 */
[-CC-:B------:R-:W-:Y:S01]  /*7380*/  FFMA.FTZ R144, R156, R147.reuse, R146.reuse ;  /* 0x000000939c907223 */ /* 0x180fe20000010092 */
[----:B------:R-:W-:Y:S01]  /*7390*/  ISETP.GT.AND P3, PT, R193, RZ, PT ;  /* 0x000000ffc100720c */ /* 0x000fe20003f64270 */
[-CC-:B------:R-:W-:Y:S01]  /*73a0*/  FFMA.FTZ R145, R167, R147.reuse, R146.reuse ;  /* 0x00000093a7917223 */ /* 0x180fe20000010092 */
[----:B------:R-:W-:Y:S01]  /*73b0*/  FADD.FTZ R137, R26, -R137 ;  /* 0x800000891a897221 */ /* 0x000fe20000010000 */
[----:B-----5:R-:W-:Y:S01]  /*73c0*/  @P1 LOP3.LUT P4, RZ, R13, 0xff, RZ, 0xc0, !PT ;  /* 0x000000ff0dff1812 */ /* 0x020fe2000788c0ff */
[----:B------:R-:W-:Y:S01]  /*73d0*/  FFMA.FTZ R196, R184, R147, R146 ;  /* 0x00000093b8c47223 */ /* 0x000fe20000010092 */
[----:B------:R-:W1:Y:S01]  /*73e0*/  @P1 LDC.64 R140, c[0x0][0x408] ;  /* 0x00010200ff8c1b82 */ /* 0x000e620000000a00 */
[----:B------:R-:W-:Y:S01]  /*73f0*/  FMUL.FTZ R136, R6, R137 ;  /* 0x0000008906887220 */ /* 0x000fe20000410000 */
[----:B------:R-:W-:Y:S01]  /*7400*/  FADD.FTZ R137, R165, -R144 ;  /* 0x80000090a5897221 */ /* 0x000fe20000010000 */
[----:B------:R-:W-:-:S03]  /*7410*/  FADD.FTZ R145, R172, -R145 ;  /* 0x80000091ac917221 */ /* 0x000fc60000010000 */
[----:B------:R-:W-:Y:S01]  /*7420*/  FSEL R136, R136, RZ, P3 ;  /* 0x000000ff88887208 */ /* 0x000fe20001800000 */
[C---:B------:R-:W-:Y:S01]  /*7430*/  FMUL.FTZ R137, R6.reuse, R137 ;  /* 0x0000008906897220 */ /* 0x040fe20000410000 */
[----:B------:R-:W2:Y:S01]  /*7440*/  @P1 LDC.64 R142, c[0x0][0x408] ;  /* 0x00010200ff8e1b82 */ /* 0x000ea20000000a00 */
[----:B------:R-:W-:-:S03]  /*7450*/  FMUL.FTZ R144, R6, R145 ;  /* 0x0000009106907220 */ /* 0x000fc60000410000 */
[----:B------:R-:W-:Y:S01]  /*7460*/  FSEL R137, R137, RZ, P3 ;  /* 0x000000ff89897208 */ /* 0x000fe20001800000 */
[----:B0-----:R-:W-:-:S04]  /*7470*/  @P1 FMUL.FTZ R139, R136, R139 ;  /* 0x0000008b888b1220 */ /* 0x001fc80000410000 */
[----:B------:R-:W-:Y:S01]  /*7480*/  @P1 FMUL.FTZ R139, R139, R138 ;  /* 0x0000008a8b8b1220 */ /* 0x000fe20000410000 */
[----:B------:R-:W-:Y:S01]  /*7490*/  FSEL R138, R144, RZ, P3 ;  /* 0x000000ff908a7208 */ /* 0x000fe20001800000 */
[----:B-1----:R-:W-:-:S03]  /*74a0*/  @P1 FMUL.FTZ R141, R137, R141 ;  /* 0x0000008d898d1220 */ /* 0x002fc60000410000 */
[----:B------:R-:W-:Y:S01]  /*74b0*/  @P1 SEL R132, R139, RZ, P4 ;  /* 0x000000ff8b841207 */ /* 0x000fe20002000000 */
[----:B------:R-:W-:Y:S01]  /*74c0*/  FADD.FTZ R139, R183, -R196 ;  /* 0x800000c4b78b7221 */ /* 0x000fe20000010000 */
[----:B------:R-:W-:Y:S01]  /*74d0*/  @P1 LOP3.LUT P4, RZ, R13, 0xff00, RZ, 0xc0, !PT ;  /* 0x0000ff000dff1812 */ /* 0x000fe2000788c0ff */
[----:B------:R-:W-:Y:S02]  /*74e0*/  @P1 FMUL.FTZ R140, R141, R140 ;  /* 0x0000008c8d8c1220 */ /* 0x000fe40000410000 */
[----:B------:R-:W-:Y:S01]  /*74f0*/  FMUL.FTZ R139, R6, R139 ;  /* 0x0000008b068b7220 */ /* 0x000fe20000410000 */
[----:B--2---:R-:W-:Y:S02]  /*7500*/  @P1 FMUL.FTZ R143, R138, R143 ;  /* 0x0000008f8a8f1220 */ /* 0x004fe40000410000 */
[----:B------:R-:W-:Y:S02]  /*7510*/  @P1 SEL R133, R140, RZ, P4 ;  /* 0x000000ff8c851207 */ /* 0x000fe40002000000 */
[----:B------:R-:W-:Y:S01]  /*7520*/  @P1 LOP3.LUT P4, RZ, R13, 0xff0000, RZ, 0xc0, !PT ;  /* 0x00ff00000dff1812 */ /* 0x000fe2000788c0ff */
[----:B------:R-:W-:Y:S01]  /*7530*/  @P1 FMUL.FTZ R142, R143, R142 ;  /* 0x0000008e8f8e1220 */ /* 0x000fe20000410000 */
[----:B------:R-:W-:-:S04]  /*7540*/  FSEL R139, R139, RZ, P3 ;  /* 0x000000ff8b8b7208 */ /* 0x000fc80001800000 */
[----:B------:R-:W-:Y:S01]  /*7550*/  @P1 SEL R134, R142, RZ, P4 ;  /* 0x000000ff8e861207 */ /* 0x000fe20002000000 */
[----:B------:R-:W-:Y:S06]  /*7560*/  @!P1 BRA `(.L_x_16880) ;  /* 0x0000000000cc9947 */ /* 0x000fec0003800000 */
[----:B------:R-:W-:Y:S01]  /*7570*/  FMUL.FTZ R135, R139, UR13 ;  /* 0x0000000d8b877c20 */ /* 0x000fe20008410000 */
[----:B------:R-:W-:-:S03]  /*7580*/  ISETP.GE.U32.AND P3, PT, R13, 0x1000000, PT ;  /* 0x010000000d00780c */ /* 0x000fc60003f66070 */
[----:B------:R-:W-:-:S05]  /*7590*/  FMUL.FTZ R135, R135, UR12 ;  /* 0x0000000c87877c20 */ /* 0x000fca0008410000 */
[----:B------:R-:W-:Y:S01]  /*75a0*/  SEL R135, R135, RZ, P3 ;  /* 0x000000ff87877207 */ /* 0x000fe20001800000 */
[----:B------:R-:W-:Y:S06]  /*75b0*/  BRA `(.L_x_16880) ;  /* 0x0000000000b87947 */ /* 0x000fec0003800000 */
.L_x_16881:
[----:B------:R-:W-:Y:S04]  /*75c0*/  BSSY.RECONVERGENT B3, `(.L_x_16882) ;  /* 0x000000b000037945 */ /* 0x000fe80003800200 */
[----:B------:R-:W-:Y:S05]  /*75d0*/  @!P1 BRA `(.L_x_16883) ;  /* 0x0000000000249947 */ /* 0x000fea0003800000 */
[----:B01234-:R-:W-:Y:S01]  /*75e0*/  FFMA.FTZ R141, R25, R147, R146 ;  /* 0x00000093198d7223 */ /* 0x01ffe20000010092 */
        /* <DEDUP_REMOVED lines=8> */
.L_x_16883:
[----:B------:R-:W-:Y:S05]  /*7670*/  BSYNC.RECONVERGENT B3 ;  /* 0x0000000000037941 */ /* 0x000fea0003800200 */
.L_x_16882:
        /* <DEDUP_REMOVED lines=11> */
.L_x_16885:
[----:B------:R-:W-:Y:S05]  /*7730*/  BSYNC.RECONVERGENT B3 ;  /* 0x0000000000037941 */ /* 0x000fea0003800200 */
.L_x_16884:
        /* <DEDUP_REMOVED lines=11> */
.L_x_16887:
[----:B------:R-:W-:Y:S05]  /*77f0*/  BSYNC.RECONVERGENT B3 ;  /* 0x0000000000037941 */ /* 0x000fea0003800200 */
.L_x_16886:
[----:B------:R-:W-:Y:S05]  /*7800*/  @!P1 BRA `(.L_x_16880) ;  /* 0x0000000000249947 */ /* 0x000fea0003800000 */
[----:B01234-:R-:W-:Y:S01]  /*7810*/  FFMA.FTZ R140, R184, R147, R146 ;  /* 0x00000093b88c7223 */ /* 0x01ffe20000010092 */
        /* <DEDUP_REMOVED lines=8> */
.L_x_16880:
[----:B------:R-:W-:Y:S05]  /*78a0*/  BSYNC.RECONVERGENT B1 ;  /* 0x0000000000017941 */ /* 0x000fea0003800200 */
.L_x_16877:
[----:B01234-:R-:W0:Y:S08]  /*78b0*/  @P2 LDC.64 R142, c[0x0][0x478] ;  /* 0x00011e00ff8e2b82 */ /* 0x01fe300000000a00 */
[----:B------:R-:W1:Y:S01]  /*78c0*/  @P1 LDC.64 R140, c[0x0][0x468] ;  /* 0x00011a00ff8c1b82 */ /* 0x000e620000000a00 */
[C---:B0-----:R-:W-:Y:S01]  /*78d0*/  @P2 IMAD.WIDE.U32 R142, R195.reuse, 0x10, R142 ;  /* 0x00000010c38e2825 */ /* 0x041fe200078e008e */
[----:B------:R-:W-:-:S04]  /*78e0*/  IADD3 R195, PT, PT, R195, 0x20, RZ ;  /* 0x00000020c3c37810 */ /* 0x000fc80007ffe0ff */
[----:B------:R0:W-:Y:S01]  /*78f0*/  @P2 STG.E.128 desc[UR6][R142.64], R136 ;  /* 0x000000888e002986 */ /* 0x0001e2000c101d06 */
[C---:B-1----:R-:W-:Y:S01]  /*7900*/  @P1 IMAD.WIDE.U32 R140, R194.reuse, 0x10, R140 ;  /* 0x00000010c28c1825 */ /* 0x042fe200078e008c */
[----:B------:R-:W-:-:S04]  /*7910*/  IADD3 R194, PT, PT, R194, 0x20, RZ ;  /* 0x00000020c2c27810 */ /* 0x000fc80007ffe0ff */
[----:B------:R0:W-:Y:S03]  /*7920*/  @P1 STG.E.128 desc[UR6][R140.64], R132 ;  /* 0x000000848c001986 */ /* 0x0001e6000c101d06 */
.L_x_16876:
[----:B------:R-:W-:Y:S05]  /*7930*/  BSYNC.RECONVERGENT B2 ;  /* 0x0000000000027941 */ /* 0x000fea0003800200 */
.L_x_16875:
        /* <DEDUP_REMOVED lines=19> */
[----:B------:R-:W-:Y:S01]  /*7a70*/  MOV R137, R121 ;  /* 0x0000007900897202 */ /* 0x000fe20000000f00 */
[C---:B------:R-:W-:Y:S01]  /*7a80*/  @P0 FFMA.FTZ R136, R6.reuse, R139, R120 ;  /* 0x0000008b06880223 */ /* 0x040fe20000010078 */
[----:B------:R-:W-:Y:S01]  /*7a90*/  MOV R138, R122 ;  /* 0x0000007a008a7202 */ /* 0x000fe20000000f00 */
[C---:B------:R-:W-:Y:S01]  /*7aa0*/  @P0 FFMA.FTZ R137, R6.reuse, R196, R121 ;  /* 0x000000c406890223 */ /* 0x040fe20000010079 */
[----:B------:R-:W-:Y:S01]  /*7ab0*/  @P0 FFMA.FTZ R138, R6, R197, R122 ;  /* 0x000000c5068a0223 */ /* 0x000fe2000001007a */
[----:B------:R-:W-:Y:S01]  /*7ac0*/  @P0 FFMA.FTZ R196, R186, R147, R146 ;  /* 0x00000093bac40223 */ /* 0x000fe20000010092 */
[C---:B------:R-:W-:Y:S01]  /*7ad0*/  @P1 LOP3.LUT P3, RZ, R14.reuse, 0xff, RZ, 0xc0, !PT ;  /* 0x000000ff0eff1812 */ /* 0x040fe2000786c0ff */
[----:B------:R-:W2:Y:S01]  /*7ae0*/  @P1 LDC.64 R144, c[0x0][0x408] ;  /* 0x00010200ff901b82 */ /* 0x000ea20000000a00 */
[C---:B------:R-:W-:Y:S01]  /*7af0*/  @P1 LOP3.LUT P4, RZ, R14.reuse, 0xff00, RZ, 0xc0, !PT ;  /* 0x0000ff000eff1812 */ /* 0x040fe2000788c0ff */
[----:B------:R-:W-:Y:S01]  /*7b00*/  @P0 FADD.FTZ R196, R181, -R196 ;  /* 0x800000c4b5c40221 */ /* 0x000fe20000010000 */
[----:B------:R-:W-:-:S02]  /*7b10*/  @P1 LOP3.LUT P5, RZ, R14, 0xff0000, RZ, 0xc0, !PT ;  /* 0x00ff00000eff1812 */ /* 0x000fc400078ac0ff */
[----:B------:R-:W-:Y:S01]  /*7b20*/  MOV R139, R123 ;  /* 0x0000007b008b7202 */ /* 0x000fe20000000f00 */
[----:B------:R-:W-:Y:S01]  /*7b30*/  @P0 FFMA.FTZ R139, R6, R196, R123 ;  /* 0x000000c4068b0223 */ /* 0x000fe2000001007b */
[----:B0-----:R-:W-:-:S04]  /*7b40*/  @P1 FMUL.FTZ R141, R136, R141 ;  /* 0x0000008d888d1220 */ /* 0x001fc80000410000 */
[----:B------:R-:W-:Y:S01]  /*7b50*/  @P1 FMUL.FTZ R140, R141, R140 ;  /* 0x0000008c8d8c1220 */ /* 0x000fe20000410000 */
[----:B-1----:R-:W-:-:S04]  /*7b60*/  @P1 FMUL.FTZ R143, R137, R143 ;  /* 0x0000008f898f1220 */ /* 0x002fc80000410000 */
[----:B------:R-:W-:Y:S01]  /*7b70*/  @P1 SEL R132, R140, RZ, P3 ;  /* 0x000000ff8c841207 */ /* 0x000fe20001800000 */
        /* <DEDUP_REMOVED lines=11> */
.L_x_16892:
        /* <DEDUP_REMOVED lines=14> */
[----:B------:R-:W-:-:S02]  /*7d10*/  @P1 LOP3.LUT P3, RZ, R14, 0xff, RZ, 0xc0, !PT ;  /* 0x000000ff0eff1812 */ /* 0x000fc4000786c0ff */
[----:B------:R-:W2:Y:S01]  /*7d20*/  @P1 LDC.64 R144, c[0x0][0x408] ;  /* 0x00010200ff901b82 */ /* 0x000ea20000000a00 */
[C---:B------:R-:W-:Y:S02]  /*7d30*/  @P1 LOP3.LUT P4, RZ, R14.reuse, 0xff00, RZ, 0xc0, !PT ;  /* 0x0000ff000eff1812 */ /* 0x040fe4000788c0ff */
[----:B------:R-:W-:Y:S01]  /*7d40*/  @P1 LOP3.LUT P5, RZ, R14, 0xff0000, RZ, 0xc0, !PT ;  /* 0x00ff00000eff1812 */ /* 0x000fe200078ac0ff */
        /* <DEDUP_REMOVED lines=19> */
.L_x_16891:
[----:B------:R-:W-:-:S04]  /*7e80*/  UISETP.NE.U32.AND UP0, UPT, UR20, URZ, UPT ;  /* 0x000000ff1400728c */ /* 0x000fc8000bf05070 */
[----:B------:R-:W-:-:S06]  /*7e90*/  UISETP.NE.AND.EX UP0, UPT, UR21, URZ, UPT, UP0 ;  /* 0x000000ff1500728c */ /* 0x000fcc000bf05300 */
[----:B------:R-:W-:-:S13]  /*7ea0*/  PLOP3.LUT P2, PT, PT, PT, UP0, 0x80, 0x8 ;  /* 0x000000000008781c */ /* 0x000fda0003f4f008 */
[----:B------:R-:W-:Y:S05]  /*7eb0*/  @!P2 BRA `(.L_x_16894) ;  /* 0x000000000098a947 */ /* 0x000fea0003800000 */
[----:B01234-:R-:W0:Y:S01]  /*7ec0*/  @P1 LDC.64 R140, c[0x0][0x408] ;  /* 0x00010200ff8c1b82 */ /* 0x01fe220000000a00 */
[-CC-:B------:R-:W-:Y:S01]  /*7ed0*/  FFMA.FTZ R137, R151, R147.reuse, R146.reuse ;  /* 0x0000009397897223 */ /* 0x180fe20000010092 */
[-CC-:B------:R-:W-:Y:S01]  /*7ee0*/  FFMA.FTZ R136, R158, R147.reuse, R146.reuse ;  /* 0x000000939e887223 */ /* 0x180fe20000010092 */
[----:B------:R-:W-:Y:S01]  /*7ef0*/  FFMA.FTZ R197, R171, R147, R146 ;  /* 0x00000093abc57223 */ /* 0x000fe20000010092 */
[----:B------:R-:W-:Y:S01]  /*7f00*/  ISETP.GT.AND P3, PT, R193, RZ, PT ;  /* 0x000000ffc100720c */ /* 0x000fe20003f64270 */
[----:B------:R-:W-:Y:S01]  /*7f10*/  FADD.FTZ R137, R34, -R137 ;  /* 0x8000008922897221 */ /* 0x000fe20000010000 */
[----:B------:R-:W-:Y:S01]  /*7f20*/  FADD.FTZ R139, R169, -R136 ;  /* 0x80000088a98b7221 */ /* 0x000fe20000010000 */
[----:B------:R-:W-:Y:S01]  /*7f30*/  FADD.FTZ R197, R174, -R197 ;  /* 0x800000c5aec57221 */ /* 0x000fe20000010000 */
[----:B------:R-:W1:Y:S01]  /*7f40*/  @P1 LDC.64 R142, c[0x0][0x408] ;  /* 0x00010200ff8e1b82 */ /* 0x000e620000000a00 */
[C---:B------:R-:W-:Y:S01]  /*7f50*/  FMUL.FTZ R136, R6.reuse, R137 ;  /* 0x0000008906887220 */ /* 0x040fe20000410000 */
[C---:B------:R-:W-:Y:S01]  /*7f60*/  FMUL.FTZ R137, R6.reuse, R139 ;  /* 0x0000008b06897220 */ /* 0x040fe20000410000 */
[----:B------:R-:W-:Y:S01]  /*7f70*/  FMUL.FTZ R138, R6, R197 ;  /* 0x000000c5068a7220 */ /* 0x000fe20000410000 */
[----:B------:R-:W-:Y:S01]  /*7f80*/  FFMA.FTZ R196, R186, R147, R146 ;  /* 0x00000093bac47223 */ /* 0x000fe20000010092 */
[----:B-----5:R-:W-:-:S02]  /*7f90*/  @P1 LOP3.LUT P4, RZ, R14, 0xff, RZ, 0xc0, !PT ;  /* 0x000000ff0eff1812 */ /* 0x020fc4000788c0ff */
[----:B------:R-:W-:Y:S01]  /*7fa0*/  FSEL R136, R136, RZ, P3 ;  /* 0x000000ff88887208 */ /* 0x000fe20001800000 */
[----:B------:R-:W2:Y:S01]  /*7fb0*/  @P1 LDC.64 R144, c[0x0][0x408] ;  /* 0x00010200ff901b82 */ /* 0x000ea20000000a00 */
[----:B------:R-:W-:Y:S01]  /*7fc0*/  FSEL R137, R137, RZ, P3 ;  /* 0x000000ff89897208 */ /* 0x000fe20001800000 */
[----:B------:R-:W-:Y:S01]  /*7fd0*/  FADD.FTZ R139, R181, -R196 ;  /* 0x800000c4b58b7221 */ /* 0x000fe20000010000 */
[----:B------:R-:W-:Y:S02]  /*7fe0*/  FSEL R138, R138, RZ, P3 ;  /* 0x000000ff8a8a7208 */ /* 0x000fe40001800000 */
[----:B------:R-:W-:Y:S01]  /*7ff0*/  @P1 LOP3.LUT P5, RZ, R14, 0xff0000, RZ, 0xc0, !PT ;  /* 0x00ff00000eff1812 */ /* 0x000fe200078ac0ff */
[----:B------:R-:W-:Y:S01]  /*8000*/  FMUL.FTZ R139, R6, R139 ;  /* 0x0000008b068b7220 */ /* 0x000fe20000410000 */
[----:B0-----:R-:W-:-:S04]  /*8010*/  @P1 FMUL.FTZ R141, R136, R141 ;  /* 0x0000008d888d1220 */ /* 0x001fc80000410000 */
[----:B------:R-:W-:Y:S01]  /*8020*/  FSEL R139, R139, RZ, P3 ;  /* 0x000000ff8b8b7208 */ /* 0x000fe20001800000 */
        /* <DEDUP_REMOVED lines=15> */
.L_x_16894:
        /* <DEDUP_REMOVED lines=11> */
.L_x_16896:
[----:B------:R-:W-:Y:S05]  /*81d0*/  BSYNC.RECONVERGENT B3 ;  /* 0x0000000000037941 */ /* 0x000fea0003800200 */
.L_x_16895:
        /* <DEDUP_REMOVED lines=11> */
.L_x_16898:
[----:B------:R-:W-:Y:S05]  /*8290*/  BSYNC.RECONVERGENT B3 ;  /* 0x0000000000037941 */ /* 0x000fea0003800200 */
.L_x_16897:
        /* <DEDUP_REMOVED lines=11> */
.L_x_16900:
[----:B------:R-:W-:Y:S05]  /*8350*/  BSYNC.RECONVERGENT B3 ;  /* 0x0000000000037941 */ /* 0x000fea0003800200 */
.L_x_16899:
        /* <DEDUP_REMOVED lines=10> */
.L_x_16893:
[----:B------:R-:W-:Y:S05]  /*8400*/  BSYNC.RECONVERGENT B1 ;  /* 0x0000000000017941 */ /* 0x000fea0003800200 */
.L_x_16890:
        /* <DEDUP_REMOVED lines=8> */
.L_x_16889:
[----:B------:R-:W-:Y:S05]  /*8490*/  BSYNC.RECONVERGENT B2 ;  /* 0x0000000000027941 */ /* 0x000fea0003800200 */
.L_x_16888:
        /* <DEDUP_REMOVED lines=28> */
[----:B------:R-:W-:Y:S01]  /*8660*/  @P1 LOP3.LUT P4, RZ, R15, 0xff00, RZ, 0xc0, !PT ;  /* 0x0000ff000fff1812 */ /* 0x000fe2000788c0ff */
        /* <DEDUP_REMOVED lines=19> */
.L_x_16905:
        /* <DEDUP_REMOVED lines=29> */
[----:B------:R-:W-:-:S03]  /*8970*/  MOV R135, R127 ;  /* 0x0000007f00877202 */ /* 0x000fc60000000f00 */
[----:B------:R-:W-:-:S04]  /*8980*/  @P0 FADD.FTZ R146, R179, -R146 ;  /* 0x80000092b3920221 */ /* 0x000fc80000010000 */
[----:B------:R-:W-:Y:S01]  /*8990*/  @P0 FFMA.FTZ R135, R6, R146, R127 ;  /* 0x0000009206870223 */ /* 0x000fe2000001007f */
[----:B------:R-:W-:-:S03]  /*89a0*/  ISETP.GE.U32.AND P0, PT, R15, 0x1000000, PT ;  /* 0x010000000f00780c */ /* 0x000fc60003f06070 */
[----:B------:R-:W-:-:S04]  /*89b0*/  FMUL.FTZ R6, R135, UR13 ;  /* 0x0000000d87067c20 */ /* 0x000fc80008410000 */
[----:B------:R-:W-:-:S05]  /*89c0*/  FMUL.FTZ R6, R6, UR12 ;  /* 0x0000000c06067c20 */ /* 0x000fca0008410000 */
[----:B------:R-:W-:Y:S01]  /*89d0*/  SEL R135, R6, RZ, P0 ;  /* 0x000000ff06877207 */ /* 0x000fe20000000000 */
[----:B------:R-:W-:Y:S06]  /*89e0*/  BRA `(.L_x_16906) ;  /* 0x0000000400607947 */ /* 0x000fec0003800000 */
.L_x_16904:
        /* <DEDUP_REMOVED lines=23> */
[C---:B------:R-:W-:Y:S01]  /*8b60*/  @P1 LOP3.LUT P4, RZ, R15.reuse, 0xff00, RZ, 0xc0, !PT ;  /* 0x0000ff000fff1812 */ /* 0x040fe2000788c0ff */
[----:B------:R-:W-:Y:S01]  /*8b70*/  FMUL.FTZ R6, R6, R139 ;  /* 0x0000008b06067220 */ /* 0x000fe20000410000 */
[----:B------:R-:W-:Y:S01]  /*8b80*/  @P1 LOP3.LUT P5, RZ, R15, 0xff0000, RZ, 0xc0, !PT ;  /* 0x00ff00000fff1812 */ /* 0x000fe200078ac0ff */
[----:B0-----:R-:W-:-:S03]  /*8b90*/  @P1 FMUL.FTZ R141, R136, R141 ;  /* 0x0000008d888d1220 */ /* 0x001fc60000410000 */
[----:B------:R-:W-:Y:S01]  /*8ba0*/  FSEL R139, R6, RZ, P0 ;  /* 0x000000ff068b7208 */ /* 0x000fe20000000000 */
        /* <DEDUP_REMOVED lines=14> */
.L_x_16907:
[----:B01234-:R-:W0:Y:S01]  /*8c90*/  @P1 LDC.64 R140, c[0x0][0x408] ;  /* 0x00010200ff8c1b82 */ /* 0x01fe220000000a00 */
[----:B------:R-:W-:Y:S01]  /*8ca0*/  FFMA.FTZ R142, R188, R147, R146 ;  /* 0x00000093bc8e7223 */ /* 0x000fe20000010092 */
[----:B------:R-:W-:Y:S01]  /*8cb0*/  ISETP.GT.AND P0, PT, R193, RZ, PT ;  /* 0x000000ffc100720c */ /* 0x000fe20003f04270 */
[----:B------:R-:W-:Y:S02]  /*8cc0*/  BSSY.RECONVERGENT B3, `(.L_x_16908) ;  /* 0x0000011000037945 */ /* 0x000fe40003800200 */
[----:B------:R-:W-:-:S04]  /*8cd0*/  FADD.FTZ R143, R179, -R142 ;  /* 0x8000008eb38f7221 */ /* 0x000fc80000010000 */
[----:B------:R-:W-:-:S05]  /*8ce0*/  FMUL.FTZ R142, R6, R143 ;  /* 0x0000008f068e7220 */ /* 0x000fca0000410000 */
[----:B------:R-:W-:Y:S02]  /*8cf0*/  FSEL R142, R142, RZ, P0 ;  /* 0x000000ff8e8e7208 */ /* 0x000fe40000000000 */
[----:B-----5:R-:W-:-:S03]  /*8d00*/  @P1 ISETP.GE.U32.AND P0, PT, R15, 0x1000000, PT ;  /* 0x010000000f00180c */ /* 0x020fc60003f06070 */
[----:B0-----:R-:W-:-:S04]  /*8d10*/  @P1 FMUL.FTZ R141, R142, R141 ;  /* 0x0000008d8e8d1220 */ /* 0x001fc80000410000 */
[----:B------:R-:W-:Y:S01]  /*8d20*/  @P1 FMUL.FTZ R140, R141, R140 ;  /* 0x0000008c8d8c1220 */ /* 0x000fe20000410000 */
        /* <DEDUP_REMOVED lines=9> */
[----:B------:R-:W-:-:S07]  /*8dc0*/  SEL R132, R141, RZ, P3 ;  /* 0x000000ff8d847207 */ /* 0x000fce0001800000 */
.L_x_16909:
[----:B------:R-:W-:Y:S05]  /*8dd0*/  BSYNC.RECONVERGENT B3 ;  /* 0x0000000000037941 */ /* 0x000fea0003800200 */
.L_x_16908:
        /* <DEDUP_REMOVED lines=11> */
.L_x_16911:
[----:B------:R-:W-:Y:S05]  /*8e90*/  BSYNC.RECONVERGENT B3 ;  /* 0x0000000000037941 */ /* 0x000fea0003800200 */
.L_x_16910:
        /* <DEDUP_REMOVED lines=11> */
.L_x_16913:
[----:B------:R-:W-:Y:S05]  /*8f50*/  BSYNC.RECONVERGENT B3 ;  /* 0x0000000000037941 */ /* 0x000fea0003800200 */
.L_x_16912:
[----:B------:R-:W-:-:S07]  /*8f60*/  @P1 SEL R135, R140, RZ, P0 ;  /* 0x000000ff8c871207 */ /* 0x000fce0000000000 */
.L_x_16906:
[----:B------:R-:W-:Y:S05]  /*8f70*/  BSYNC.RECONVERGENT B1 ;  /* 0x0000000000017941 */ /* 0x000fea0003800200 */
.L_x_16903:
[----:B------:R-:W0:Y:S08]  /*8f80*/  @P2 LDC.64 R142, c[0x0][0x478] ;  /* 0x00011e00ff8e2b82 */ /* 0x000e300000000a00 */
[----:B------:R-:W1:Y:S01]  /*8f90*/  @P1 LDC.64 R140, c[0x0][0x468] ;  /* 0x00011a00ff8c1b82 */ /* 0x000e620000000a00 */
[----:B0-----:R-:W-:-:S05]  /*8fa0*/  @P2 IMAD.WIDE.U32 R142, R195, 0x10, R142 ;  /* 0x00000010c38e2825 */ /* 0x001fca00078e008e */
[----:B------:R0:W-:Y:S01]  /*8fb0*/  @P2 STG.E.128 desc[UR6][R142.64], R136 ;  /* 0x000000888e002986 */ /* 0x0001e2000c101d06 */
[----:B-1----:R-:W-:-:S05]  /*8fc0*/  @P1 IMAD.WIDE.U32 R140, R194, 0x10, R140 ;  /* 0x00000010c28c1825 */ /* 0x002fca00078e008c */
[----:B------:R0:W-:Y:S02]  /*8fd0*/  @P1 STG.E.128 desc[UR6][R140.64], R132 ;  /* 0x000000848c001986 */ /* 0x0001e4000c101d06 */
.L_x_16902:
[----:B------:R-:W-:Y:S05]  /*8fe0*/  BSYNC.RECONVERGENT B2 ;  /* 0x0000000000027941 */ /* 0x000fea0003800200 */
.L_x_16901:
[----:B01234-:R-:W0:Y:S02]  /*8ff0*/  LDC.64 R140, c[0x0][0x380] ;  /* 0x0000e000ff8c7b82 */ /* 0x01fe240000000a00 */
[----:B0-----:R-:W-:-:S04]  /*9000*/  LEA R5, R140, R5, 0x2 ;  /* 0x000000058c057211 */ /* 0x001fc800078e10ff */
[----:B------:R-:W-:-:S13]  /*9010*/  ISETP.GE.AND P0, PT, R5, R141, PT ;  /* 0x0000008d0500720c */ /* 0x000fda0003f06270 */
[----:B------:R-:W-:Y:S05]  /*9020*/  @!P0 BRA `(.L_x_16914) ;  /* 0xffffff78009c8947 */ /* 0x000fea000383ffff */
.L_x_16790:
[----:B------:R-:W-:Y:S05]  /*9030*/  BSYNC B0 ;  /* 0x0000000000007941 */ /* 0x000fea0003800000 */
.L_x_16789:
[----:B-----5:R-:W0:Y:S01]  /*9040*/  S2R R97, SR_TID.X ;  /* 0x0000000000617919 */ /* 0x020e220000002100 */
[----:B------:R-:W-:Y:S01]  /*9050*/  MOV R2, 0x400 ;  /* 0x0000040000027802 */ /* 0x000fe20000000f00 */
[----:B------:R-:W-:Y:S05]  /*9060*/  WARPSYNC.ALL ;  /* 0x0000000000007948 */ /* 0x000fea0003800000 */
[----:B------:R-:W1:Y:S01]  /*9070*/  S2R R3, SR_CgaCtaId ;  /* 0x0000000000037919 */ /* 0x000e620000008800 */
[----:B------:R-:W2:Y:S01]  /*9080*/  LDCU.128 UR16, c[0x0][0x440] ;  /* 0x00008800ff1077ac */ /* 0x000ea20008000c00 */
[----:B0-----:R-:W-:Y:S02]  /*9090*/  LOP3.LUT R4, R97, 0x1f, RZ, 0xc0, !PT ;  /* 0x0000001f61047812 */ /* 0x001fe400078ec0ff */
[----:B------:R-:W-:-:S02]  /*90a0*/  SHF.R.U32.HI R5, RZ, 0x5, R97 ;  /* 0x00000005ff057819 */ /* 0x000fc40000011661 */
[----:B-1----:R-:W-:Y:S02]  /*90b0*/  LEA R2, R3, R2, 0x18 ;  /* 0x0000000203027211 */ /* 0x002fe400078ec0ff */
        /* <DEDUP_REMOVED lines=73> */
[----:B------:R0:W-:Y:S01]  /*9550*/  STS.128 [R3], R36 ;  /* 0x0000002403007388 */ /* 0x0001e20000000c00 */
[----:B------:R-:W-:-:S03]  /*9560*/  FADD.FTZ R33, R10, R33 ;  /* 0x000000210a217221 */ /* 0x000fc60000010000 */
[----:B------:R1:W-:Y:S01]  /*9570*/  STS.128 [R3+0x200], R40 ;  /* 0x0002002803007388 */ /* 0x0003e20000000c00 */
[----:B------:R-:W-:-:S03]  /*9580*/  FADD.FTZ R11, R11, R34 ;  /* 0x000000220b0b7221 */ /* 0x000fc60000010000 */
[----:B------:R2:W-:Y:S01]  /*9590*/  STS.128 [R3+0x400], R44 ;  /* 0x0004002c03007388 */ /* 0x0005e20000000c00 */
[----:B------:R-:W-:-:S03]  /*95a0*/  FADD.FTZ R35, R12, R35 ;  /* 0x000000230c237221 */ /* 0x000fc60000010000 */
[----:B------:R-:W-:Y:S01]  /*95b0*/  STS.128 [R3+0x600], R48 ;  /* 0x0006003003007388 */ /* 0x000fe20000000c00 */
[----:B------:R-:W-:-:S03]  /*95c0*/  FADD.FTZ R13, R13, R64 ;  /* 0x000000400d0d7221 */ /* 0x000fc60000010000 */
[----:B------:R-:W-:Y:S01]  /*95d0*/  STS.128 [R3+0x800], R52 ;  /* 0x0008003403007388 */ /* 0x000fe20000000c00 */
[----:B0-----:R-:W-:-:S03]  /*95e0*/  IMAD R36, R0, UR5, RZ ;  /* 0x0000000500247c24 */ /* 0x001fc6000f8e02ff */
[----:B------:R-:W-:Y:S01]  /*95f0*/  STS.128 [R3+0xa00], R56 ;  /* 0x000a003803007388 */ /* 0x000fe20000000c00 */
[----:B-1----:R-:W-:Y:S02]  /*9600*/  LOP3.LUT R41, R97, 0x7f, RZ, 0x3c, !PT ;  /* 0x0000007f61297812 */ /* 0x002fe400078e3cff */
[----:B------:R-:W-:Y:S01]  /*9610*/  IADD3 R43, P0, PT, R36, R97, RZ ;  /* 0x00000061242b7210 */ /* 0x000fe20007f1e0ff */
[----:B------:R-:W-:Y:S01]  /*9620*/  STS.128 [R3+0xc00], R60 ;  /* 0x000c003c03007388 */ /* 0x000fe20000000c00 */
[----:B------:R-:W-:Y:S02]  /*9630*/  IADD3 R41, PT, PT, R41, R0, RZ ;  /* 0x0000000029297210 */ /* 0x000fe40007ffe0ff */
[----:B------:R-:W-:Y:S01]  /*9640*/  IADD3.X R0, PT, PT, RZ, RZ, RZ, P0, !PT ;  /* 0x000000ffff007210 */ /* 0x000fe200007fe4ff */
[----:B------:R0:W-:Y:S01]  /*9650*/  STS.128 [R3+0xe00], R92 ;  /* 0x000e005c03007388 */ /* 0x0001e20000000c00 */
[----:B------:R-:W-:Y:S01]  /*9660*/  BAR.SYNC.DEFER_BLOCKING 0x0 ;  /* 0x0000000000007b1d */ /* 0x000fe20000010000 */
[----:B------:R-:W-:-:S02]  /*9670*/  ISETP.GE.U32.AND P5, PT, R41, 0x80, PT ;  /* 0x000000802900780c */ /* 0x000fc40003fa6070 */
[C---:B------:R-:W-:Y:S02]  /*9680*/  SHF.L.U32 R42, R43.reuse, 0x2, RZ ;  /* 0x000000022b2a7819 */ /* 0x040fe400000006ff */
[----:B------:R-:W-:Y:S02]  /*9690*/  SHF.L.U64.HI R43, R43, 0x2, R0 ;  /* 0x000000022b2b7819 */ /* 0x000fe40000010200 */
[C---:B--2---:R-:W-:Y:S02]  /*96a0*/  IADD3 R44, P0, PT, R42.reuse, UR18, RZ ;  /* 0x000000122a2c7c10 */ /* 0x044fe4000ff1e0ff */
[----:B------:R-:W-:Y:S02]  /*96b0*/  IADD3 R42, P1, PT, R42, UR16, RZ ;  /* 0x000000102a2a7c10 */ /* 0x000fe4000ff3e0ff */
[C---:B------:R-:W-:Y:S02]  /*96c0*/  IADD3.X R45, PT, PT, R43.reuse, UR19, RZ, P0, !PT ;  /* 0x000000132b2d7c10 */ /* 0x040fe400087fe4ff */
[----:B------:R-:W-:-:S02]  /*96d0*/  IADD3.X R43, PT, PT, R43, UR17, RZ, P1, !PT ;  /* 0x000000112b2b7c10 */ /* 0x000fc40008ffe4ff */
[----:B------:R-:W-:Y:S02]  /*96e0*/  @P5 MOV R2, R44 ;  /* 0x0000002c00025202 */ /* 0x000fe40000000f00 */
[-C--:B0-----:R-:W-:Y:S02]  /*96f0*/  @P5 MOV R3, R45.reuse ;  /* 0x0000002d00035202 */ /* 0x081fe40000000f00 */
[C---:B------:R-:W-:Y:S02]  /*9700*/  ISETP.GE.U32.AND P0, PT, R41.reuse, 0x100, PT ;  /* 0x000001002900780c */ /* 0x040fe40003f06070 */
[----:B------:R-:W-:Y:S02]  /*9710*/  @P5 IADD3 R44, P1, PT, R44, 0x200, RZ ;  /* 0x000002002c2c5810 */ /* 0x000fe40007f3e0ff */
[----:B------:R-:W-:Y:S01]  /*9720*/  ISETP.GE.U32.AND P4, PT, R41, 0x180, PT ;  /* 0x000001802900780c */ /* 0x000fe20003f86070 */
[----:B------:R-:W0:Y:S01]  /*9730*/  LDS R4, [R6] ;  /* 0x0000000006047984 */ /* 0x000e220000000800 */
[----:B------:R-:W-:-:S02]  /*9740*/  @P5 IADD3.X R45, PT, PT, RZ, R45, RZ, P1, !PT ;  /* 0x0000002dff2d5210 */ /* 0x000fc40000ffe4ff */
[C---:B------:R-:W-:Y:S01]  /*9750*/  ISETP.GE.U32.AND P3, PT, R41.reuse, 0x200, PT ;  /* 0x000002002900780c */ /* 0x040fe20003f66070 */
[----:B------:R-:W1:Y:S01]  /*9760*/  LDS R65, [R6+0x1000] ;  /* 0x0010000006417984 */ /* 0x000e620000000800 */
[C---:B------:R-:W-:Y:S02]  /*9770*/  ISETP.GE.U32.AND P2, PT, R41.reuse, 0x280, PT ;  /* 0x000002802900780c */ /* 0x040fe40003f46070 */
[----:B------:R-:W-:Y:S01]  /*9780*/  ISETP.GE.U32.AND P1, PT, R41, 0x300, PT ;  /* 0x000003002900780c */ /* 0x000fe20003f26070 */
        /* <DEDUP_REMOVED lines=15> */
[----:B------:R-:W-:Y:S01]  /*9880*/  LDS R37, [R6+0x2200] ;  /* 0x0022000006257984 */ /* 0x000fe20000000800 */
[----:B----4-:R-:W-:-:S03]  /*9890*/  FADD.FTZ R0, RZ, R0 ;  /* 0x00000000ff007221 */ /* 0x010fc60000010000 */
[----:B------:R3:W-:Y:S01]  /*98a0*/  @P5 STG.E desc[UR6][R2.64], R39 ;  /* 0x0000002702005986 */ /* 0x0007e2000c101906 */
[----:B------:R-:W-:-:S03]  /*98b0*/  FADD.FTZ R21, RZ, R21 ;  /* 0x00000015ff157221 */ /* 0x000fc60000010000 */
[----:B------:R-:W-:Y:S01]  /*98c0*/  LDS R39, [R6+0x3200] ;  /* 0x0032000006277984 */ /* 0x000fe20000000800 */
[----:B------:R-:W-:-:S03]  /*98d0*/  FADD.FTZ R21, R21, R36 ;  /* 0x0000002415157221 */ /* 0x000fc60000010000 */
[----:B------:R-:W4:Y:S01]  /*98e0*/  LDS R16, [R6+0x1800] ;  /* 0x0018000006107984 */ /* 0x000f220000000800 */
[----:B------:R-:W-:Y:S01]  /*98f0*/  FADD.FTZ R21, R21, R38 ;  /* 0x0000002615157221 */ /* 0x000fe20000010000 */
[----:B---3--:R-:W-:Y:S02]  /*9900*/  @P5 MOV R2, R42 ;  /* 0x0000002a00025202 */ /* 0x008fe40000000f00 */
[----:B------:R-:W3:Y:S01]  /*9910*/  LDS R18, [R6+0x2800] ;  /* 0x0028000006127984 */ /* 0x000ee20000000800 */
[-C--:B------:R-:W-:Y:S01]  /*9920*/  @P5 MOV R3, R43.reuse ;  /* 0x0000002b00035202 */ /* 0x080fe20000000f00 */
[----:B------:R-:W-:Y:S01]  /*9930*/  FADD.FTZ R14, RZ, R14 ;  /* 0x0000000eff0e7221 */ /* 0x000fe20000010000 */
[----:B------:R-:W-:Y:S01]  /*9940*/  @P5 IADD3 R42, P6, PT, R42, 0x200, RZ ;  /* 0x000002002a2a5810 */ /* 0x000fe20007fde0ff */
[----:B------:R-:W3:Y:S01]  /*9950*/  LDS R20, [R6+0x3800] ;  /* 0x0038000006147984 */ /* 0x000ee20000000800 */
[----:B------:R-:W-:Y:S02]  /*9960*/  FADD.FTZ R25, R21, R40 ;  /* 0x0000002815197221 */ /* 0x000fe40000010000 */
[----:B------:R-:W-:Y:S01]  /*9970*/  @P5 IADD3.X R43, PT, PT, RZ, R43, RZ, P6, !PT ;  /* 0x0000002bff2b5210 */ /* 0x000fe200037fe4ff */
[----:B------:R2:W-:Y:S01]  /*9980*/  @P5 STG.E desc[UR6][R2.64], R29 ;  /* 0x0000001d02005986 */ /* 0x0005e2000c101906 */
[----:B------:R-:W-:-:S02]  /*9990*/  @P0 MOV R4, R42 ;  /* 0x0000002a00040202 */ /* 0x000fc40000000f00 */
[----:B------:R-:W-:Y:S01]  /*99a0*/  @P0 MOV R5, R43 ;  /* 0x0000002b00050202 */ /* 0x000fe20000000f00 */
[----:B------:R-:W3:Y:S01]  /*99b0*/  LDS R29, [R6+0x1200] ;  /* 0x00120000061d7984 */ /* 0x000ee20000000800 */
[----:B------:R-:W-:Y:S01]  /*99c0*/  ISETP.GE.U32.AND P5, PT, R41, 0x380, PT ;  /* 0x000003802900780c */ /* 0x000fe20003fa6070 */
[----:B0-----:R-:W-:Y:S02]  /*99d0*/  FADD.FTZ R14, R14, R17 ;  /* 0x000000110e0e7221 */ /* 0x001fe40000010000 */
[----:B------:R-:W-:Y:S02]  /*99e0*/  LDS R19, [R6+0x1a00] ;  /* 0x001a000006137984 */ /* 0x000fe40000000800 */
[----:B-1----:R-:W-:Y:S01]  /*99f0*/  FADD.FTZ R14, R14, R23 ;  /* 0x000000170e0e7221 */ /* 0x002fe20000010000 */
[----:B--2---:R-:W-:Y:S01]  /*9a00*/  FADD.FTZ R15, RZ, R15 ;  /* 0x0000000fff0f7221 */ /* 0x004fe20000010000 */
[----:B------:R-:W-:Y:S01]  /*9a10*/  @P0 MOV R2, R44 ;  /* 0x0000002c00020202 */ /* 0x000fe20000000f00 */
[----:B------:R-:W0:Y:S01]  /*9a20*/  LDS R8, [R6+0xc00] ;  /* 0x000c000006087984 */ /* 0x000e220000000800 */
[----:B------:R-:W-:-:S02]  /*9a30*/  @P0 IADD3 R44, P6, PT, R44, 0x200, RZ ;  /* 0x000002002c2c0810 */ /* 0x000fc40007fde0ff */
[-C--:B------:R-:W-:Y:S01]  /*9a40*/  @P0 MOV R3, R45.reuse ;  /* 0x0000002d00030202 */ /* 0x080fe20000000f00 */
[----:B------:R-:W-:Y:S01]  /*9a50*/  LDS R21, [R6+0x2a00] ;  /* 0x002a000006157984 */ /* 0x000fe20000000800 */
[----:B------:R-:W-:Y:S02]  /*9a60*/  @P0 IADD3.X R45, PT, PT, RZ, R45, RZ, P6, !PT ;  /* 0x0000002dff2d0210 */ /* 0x000fe400037fe4ff */
[----:B------:R-:W-:Y:S01]  /*9a70*/  @P0 IADD3 R42, P6, PT, R42, 0x200, RZ ;  /* 0x000002002a2a0810 */ /* 0x000fe20007fde0ff */
[----:B------:R-:W1:Y:S03]  /*9a80*/  LDS R17, [R6+0x1c00] ;  /* 0x001c000006117984 */ /* 0x000e660000000800 */
[----:B------:R-:W-:Y:S01]  /*9a90*/  @P0 IADD3.X R43, PT, PT, RZ, R43, RZ, P6, !PT ;  /* 0x0000002bff2b0210 */ /* 0x000fe200037fe4ff */
[----:B------:R-:W-:Y:S01]  /*9aa0*/  LDS R27, [R6+0x3a00] ;  /* 0x003a0000061b7984 */ /* 0x000fe20000000800 */
[----:B------:R-:W-:Y:S01]  /*9ab0*/  ISETP.GE.U32.AND P6, PT, R41, 0x400, PT ;  /* 0x000004002900780c */ /* 0x000fe20003fc6070 */
[----:B----4-:R-:W-:-:S02]  /*9ac0*/  FADD.FTZ R15, R15, R16 ;  /* 0x000000100f0f7221 */ /* 0x010fc40000010000 */
[----:B------:R-:W2:Y:S02]  /*9ad0*/  LDS R41, [R6+0x3600] ;  /* 0x0036000006297984 */ /* 0x000ea40000000800 */
[----:B---3--:R-:W-:Y:S02]  /*9ae0*/  FADD.FTZ R15, R15, R18 ;  /* 0x000000120f0f7221 */ /* 0x008fe40000010000 */
[----:B------:R-:W3:Y:S02]  /*9af0*/  LDS R23, [R6+0x2c00] ;  /* 0x002c000006177984 */ /* 0x000ee40000000800 */
[----:B------:R-:W-:Y:S02]  /*9b00*/  FADD.FTZ R15, R15, R20 ;  /* 0x000000140f0f7221 */ /* 0x000fe40000010000 */
[----:B------:R-:W-:Y:S01]  /*9b10*/  LDS R10, [R6+0x1e00] ;  /* 0x001e0000060a7984 */ /* 0x000fe20000000800 */
[----:B------:R-:W-:-:S03]  /*9b20*/  FADD.FTZ R0, R0, R29 ;  /* 0x0000001d00007221 */ /* 0x000fc60000010000 */
[----:B------:R-:W4:Y:S01]  /*9b30*/  LDS R29, [R6+0x3c00] ;  /* 0x003c0000061d7984 */ /* 0x000f220000000800 */
[----:B------:R-:W-:-:S04]  /*9b40*/  FADD.FTZ R0, R0, R37 ;  /* 0x0000002500007221 */ /* 0x000fc80000010000 */
[----:B------:R-:W-:Y:S01]  /*9b50*/  FADD.FTZ R39, R0, R39 ;  /* 0x0000002700277221 */ /* 0x000fe20000010000 */
[----:B0-----:R-:W-:Y:S01]  /*9b60*/  FADD.FTZ R8, RZ, R8 ;  /* 0x00000008ff087221 */ /* 0x001fe20000010000 */
[----:B------:R-:W0:Y:S04]  /*9b70*/  LDS R0, [R6+0xa00] ;  /* 0x000a000006007984 */ /* 0x000e280000000800 */
[----:B------:R2:W-:Y:S01]  /*9b80*/  @P0 STG.E desc[UR6][R2.64], R39 ;  /* 0x0000002702000986 */ /* 0x0005e2000c101906 */
[----:B-1----:R-:W-:-:S03]  /*9b90*/  FADD.FTZ R8, R8, R17 ;  /* 0x0000001108087221 */ /* 0x002fc60000010000 */
[----:B------:R-:W-:Y:S04]  /*9ba0*/  @P0 STG.E desc[UR6][R4.64], R7 ;  /* 0x0000000704000986 */ /* 0x000fe8000c101906 */
[----:B------:R-:W1:Y:S01]  /*9bb0*/  LDS R7, [R6+0xe00] ;  /* 0x000e000006077984 */ /* 0x000e620000000800 */
[----:B--2---:R-:W-:Y:S01]  /*9bc0*/  FADD.FTZ R41, R14, R41 ;  /* 0x000000290e297221 */ /* 0x004fe20000010000 */
[----:B------:R-:W-:Y:S02]  /*9bd0*/  @P4 MOV R2, R44 ;  /* 0x0000002c00024202 */ /* 0x000fe40000000f00 */
[----:B------:R-:W-:Y:S01]  /*9be0*/  @P4 MOV R3, R45 ;  /* 0x0000002d00034202 */ /* 0x000fe20000000f00 */
[----:B---3--:R-:W-:Y:S01]  /*9bf0*/  FADD.FTZ R8, R8, R23 ;  /* 0x0000001708087221 */ /* 0x008fe20000010000 */
[----:B------:R-:W-:-:S03]  /*9c00*/  @P4 IADD3 R44, P0, PT, R44, 0x200, RZ ;  /* 0x000002002c2c4810 */ /* 0x000fc60007f1e0ff */
[----:B------:R2:W-:Y:S01]  /*9c10*/  @P4 STG.E desc[UR6][R2.64], R25 ;  /* 0x0000001902004986 */ /* 0x0005e2000c101906 */
[----:B------:R-:W-:-:S03]  /*9c20*/  @P4 IADD3.X R45, PT, PT, RZ, R45, RZ, P0, !PT ;  /* 0x0000002dff2d4210 */ /* 0x000fc600007fe4ff */
[----:B------:R-:W3:Y:S01]  /*9c30*/  LDS R25, [R6+0x2e00] ;  /* 0x002e000006197984 */ /* 0x000ee20000000800 */
[----:B----4-:R-:W-:Y:S01]  /*9c40*/  FADD.FTZ R29, R8, R29 ;  /* 0x0000001d081d7221 */ /* 0x010fe20000010000 */
[----:B--2---:R-:W-:Y:S02]  /*9c50*/  @P4 MOV R2, R42 ;  /* 0x0000002a00024202 */ /* 0x004fe40000000f00 */
[-C--:B------:R-:W-:Y:S02]  /*9c60*/  @P4 MOV R3, R43.reuse ;  /* 0x0000002b00034202 */ /* 0x080fe40000000f00 */
[----:B------:R-:W-:Y:S01]  /*9c70*/  @P4 IADD3 R42, P0, PT, R42, 0x200, RZ ;  /* 0x000002002a2a4810 */ /* 0x000fe20007f1e0ff */
[----:B0-----:R-:W-:Y:S02]  /*9c80*/  FADD.FTZ R0, RZ, R0 ;  /* 0x00000000ff007221 */ /* 0x001fe40000010000 */
[----:B------:R0:W-:Y:S01]  /*9c90*/  @P4 STG.E desc[UR6][R2.64], R31 ;  /* 0x0000001f02004986 */ /* 0x0001e2000c101906 */
[----:B------:R-:W-:Y:S01]  /*9ca0*/  @P4 IADD3.X R43, PT, PT, RZ, R43, RZ, P0, !PT ;  /* 0x0000002bff2b4210 */ /* 0x000fe200007fe4ff */
[----:B------:R-:W-:-:S02]  /*9cb0*/  FADD.FTZ R0, R0, R19 ;  /* 0x0000001300007221 */ /* 0x000fc40000010000 */
[----:B------:R-:W2:Y:S02]  /*9cc0*/  LDS R31, [R6+0x3e00] ;  /* 0x003e0000061f7984 */ /* 0x000ea40000000800 */
[----:B------:R-:W-:-:S04]  /*9cd0*/  FADD.FTZ R0, R0, R21 ;  /* 0x0000001500007221 */ /* 0x000fc80000010000 */
[----:B------:R-:W-:Y:S01]  /*9ce0*/  FADD.FTZ R27, R0, R27 ;  /* 0x0000001b001b7221 */ /* 0x000fe20000010000 */
[----:B-1----:R-:W-:Y:S01]  /*9cf0*/  FADD.FTZ R7, RZ, R7 ;  /* 0x00000007ff077221 */ /* 0x002fe20000010000 */
        /* <DEDUP_REMOVED lines=51> */
.L_x_16809:
[----:B--2---:R-:W-:Y:S01]  /*a030*/  HFMA2 R199, -RZ, RZ, 0, 5.9604644775390625e-08 ;  /* 0x00000001ffc77431 */ /* 0x004fe200000001ff */
[----:B------:R-:W-:Y:S01]  /*a040*/  BSSY B1, `(.L_x_16915) ;  /* 0x0000007000017945 */ /* 0x000fe20003800000 */
[----:B------:R-:W-:Y:S02]  /*a050*/  MOV R200, R203 ;  /* 0x000000cb00c87202 */ /* 0x000fe40000000f00 */
[----:B------:R-:W-:Y:S02]  /*a060*/  MOV R204, 0x1f ;  /* 0x0000001f00cc7802 */ /* 0x000fe40000000f00 */
[----:B------:R-:W-:-:S07]  /*a070*/  MOV R197, 0xffffffff ;  /* 0xffffffff00c57802 */ /* 0x000fce0000000f00 */
[----:B0----5:R-:W-:Y:S05]  /*a080*/  WARPSYNC.COLLECTIVE R197, `(.L_x_16916) ;  /* 0x00000000c5087348 */ /* 0x021fea0003c00000 */
[----:B------:R1:W2:Y:S02]  /*a090*/  SHFL.BFLY P6, R198, R200, R199, R204 ;  /* 0x0c0000c7c8c67389 */ /* 0x0002a400000c00cc */
[----:B012--5:R-:W-:Y:S05]  /*a0a0*/  ENDCOLLECTIVE ;  /* 0x000000000000791b */ /* 0x027fea0003800000 */
.L_x_16916:
[----:B------:R-:W-:Y:S05]  /*a0b0*/  BSYNC B1 ;  /* 0x0000000000017941 */ /* 0x000fea0003800000 */
.L_x_16915:
        /* <DEDUP_REMOVED lines=8> */
.L_x_16917:
[----:B------:R-:W-:-:S05]  /*a140*/  FADD.FTZ R140, R140, R203 ;  /* 0x000000cb8c8c7221 */ /* 0x000fca0000010000 */
[----:B------:R-:W-:Y:S01]  /*a150*/  MOV R200, R140 ;  /* 0x0000008c00c87202 */ /* 0x000fe20000000f00 */
[----:B------:R-:W-:Y:S01]  /*a160*/  HFMA2 R199, -RZ, RZ, 0, 1.1920928955078125e-07 ;  /* 0x00000002ffc77431 */ /* 0x000fe200000001ff */
[----:B------:R-:W-:-:S07]  /*a170*/  MOV R141, R198 ;  /* 0x000000c6008d7202 */ /* 0x000fce0000000f00 */
[----:B------:R-:W-:Y:S05]  /*a180*/  WARPSYNC.COLLECTIVE R197, `(.L_x_16918) ;  /* 0x00000000c5087348 */ /* 0x000fea0003c00000 */
[----:B------:R0:W1:Y:S02]  /*a190*/  SHFL.BFLY P6, R198, R200, R199, R204 ;  /* 0x0c0000c7c8c67389 */ /* 0x00006400000c00cc */
[----:B01----:R-:W-:Y:S05]  /*a1a0*/  ENDCOLLECTIVE ;  /* 0x000000000000791b */ /* 0x003fea0003800000 */
.L_x_16918:
[----:B------:R-:W-:-:S05]  /*a1b0*/  FADD.FTZ R141, R141, R202 ;  /* 0x000000ca8d8d7221 */ /* 0x000fca0000010000 */
[----:B------:R-:W-:Y:S02]  /*a1c0*/  MOV R200, R141 ;  /* 0x0000008d00c87202 */ /* 0x000fe40000000f00 */
[----:B------:R-:W-:-:S07]  /*a1d0*/  MOV R143, R198 ;  /* 0x000000c6008f7202 */ /* 0x000fce0000000f00 */
[----:B------:R-:W-:Y:S05]  /*a1e0*/  WARPSYNC.COLLECTIVE R197, `(.L_x_16919) ;  /* 0x00000000c5087348 */ /* 0x000fea0003c00000 */
[----:B------:R0:W1:Y:S02]  /*a1f0*/  SHFL.BFLY P6, R198, R200, R199, R204 ;  /* 0x0c0000c7c8c67389 */ /* 0x00006400000c00cc */
[----:B01----:R-:W-:Y:S05]  /*a200*/  ENDCOLLECTIVE ;  /* 0x000000000000791b */ /* 0x003fea0003800000 */
.L_x_16919:
[----:B------:R-:W-:-:S05]  /*a210*/  FADD.FTZ R143, R140, R143 ;  /* 0x0000008f8c8f7221 */ /* 0x000fca0000010000 */
[----:B------:R-:W-:Y:S01]  /*a220*/  MOV R200, R143 ;  /* 0x0000008f00c87202 */ /* 0x000fe20000000f00 */
[----:B------:R-:W-:Y:S01]  /*a230*/  HFMA2 R199, -RZ, RZ, 0, 2.384185791015625e-07 ;  /* 0x00000004ffc77431 */ /* 0x000fe200000001ff */
[----:B------:R-:W-:-:S07]  /*a240*/  MOV R142, R198 ;  /* 0x000000c6008e7202 */ /* 0x000fce0000000f00 */
[----:B------:R-:W-:Y:S05]  /*a250*/  WARPSYNC.COLLECTIVE R197, `(.L_x_16920) ;  /* 0x00000000c5087348 */ /* 0x000fea0003c00000 */
[----:B------:R0:W1:Y:S02]  /*a260*/  SHFL.BFLY P6, R198, R200, R199, R204 ;  /* 0x0c0000c7c8c67389 */ /* 0x00006400000c00cc */
[----:B01----:R-:W-:Y:S05]  /*a270*/  ENDCOLLECTIVE ;  /* 0x000000000000791b */ /* 0x003fea0003800000 */
.L_x_16920:
[----:B------:R-:W-:-:S05]  /*a280*/  FADD.FTZ R142, R141, R142 ;  /* 0x0000008e8d8e7221 */ /* 0x000fca0000010000 */
[----:B------:R-:W-:Y:S02]  /*a290*/  MOV R200, R142 ;  /* 0x0000008e00c87202 */ /* 0x000fe40000000f00 */
[----:B------:R-:W-:-:S07]  /*a2a0*/  MOV R144, R198 ;  /* 0x000000c600907202 */ /* 0x000fce0000000f00 */
[----:B------:R-:W-:Y:S05]  /*a2b0*/  WARPSYNC.COLLECTIVE R197, `(.L_x_16921) ;  /* 0x00000000c5087348 */ /* 0x000fea0003c00000 */
[----:B------:R0:W1:Y:S02]  /*a2c0*/  SHFL.BFLY P6, R198, R200, R199, R204 ;  /* 0x0c0000c7c8c67389 */ /* 0x00006400000c00cc */
[----:B01----:R-:W-:Y:S05]  /*a2d0*/  ENDCOLLECTIVE ;  /* 0x000000000000791b */ /* 0x003fea0003800000 */
.L_x_16921:
[----:B------:R-:W-:-:S05]  /*a2e0*/  FADD.FTZ R144, R143, R144 ;  /* 0x000000908f907221 */ /* 0x000fca0000010000 */
[----:B------:R-:W-:Y:S01]  /*a2f0*/  MOV R200, R144 ;  /* 0x0000009000c87202 */ /* 0x000fe20000000f00 */
[----:B------:R-:W-:Y:S01]  /*a300*/  HFMA2 R199, -RZ, RZ, 0, 4.76837158203125e-07 ;  /* 0x00000008ffc77431 */ /* 0x000fe200000001ff */
[----:B------:R-:W-:-:S07]  /*a310*/  MOV R145, R198 ;  /* 0x000000c600917202 */ /* 0x000fce0000000f00 */
[----:B------:R-:W-:Y:S05]  /*a320*/  WARPSYNC.COLLECTIVE R197, `(.L_x_16922) ;  /* 0x00000000c5087348 */ /* 0x000fea0003c00000 */
[----:B------:R0:W1:Y:S02]  /*a330*/  SHFL.BFLY P6, R198, R200, R199, R204 ;  /* 0x0c0000c7c8c67389 */ /* 0x00006400000c00cc */
[----:B01----:R-:W-:Y:S05]  /*a340*/  ENDCOLLECTIVE ;  /* 0x000000000000791b */ /* 0x003fea0003800000 */
.L_x_16922:
[----:B------:R-:W-:-:S05]  /*a350*/  FADD.FTZ R145, R142, R145 ;  /* 0x000000918e917221 */ /* 0x000fca0000010000 */
[----:B------:R-:W-:Y:S02]  /*a360*/  MOV R200, R145 ;  /* 0x0000009100c87202 */ /* 0x000fe40000000f00 */
[----:B------:R-:W-:-:S07]  /*a370*/  MOV R147, R198 ;  /* 0x000000c600937202 */ /* 0x000fce0000000f00 */
[----:B------:R-:W-:Y:S05]  /*a380*/  WARPSYNC.COLLECTIVE R197, `(.L_x_16923) ;  /* 0x00000000c5087348 */ /* 0x000fea0003c00000 */
[----:B------:R0:W1:Y:S02]  /*a390*/  SHFL.BFLY P6, R198, R200, R199, R204 ;  /* 0x0c0000c7c8c67389 */ /* 0x00006400000c00cc */
[----:B01----:R-:W-:Y:S05]  /*a3a0*/  ENDCOLLECTIVE ;  /* 0x000000000000791b */ /* 0x003fea0003800000 */
.L_x_16923:
[----:B------:R-:W-:-:S05]  /*a3b0*/  FADD.FTZ R147, R144, R147 ;  /* 0x0000009390937221 */ /* 0x000fca0000010000 */
[----:B------:R-:W-:Y:S01]  /*a3c0*/  MOV R200, R147 ;  /* 0x0000009300c87202 */ /* 0x000fe20000000f00 */
[----:B------:R-:W-:Y:S01]  /*a3d0*/  HFMA2 R199, -RZ, RZ, 0, 9.5367431640625e-07 ;  /* 0x00000010ffc77431 */ /* 0x000fe200000001ff */
[----:B------:R-:W-:-:S07]  /*a3e0*/  MOV R146, R198 ;  /* 0x000000c600927202 */ /* 0x000fce0000000f00 */
[----:B------:R-:W-:Y:S05]  /*a3f0*/  WARPSYNC.COLLECTIVE R197, `(.L_x_16924) ;  /* 0x00000000c5087348 */ /* 0x000fea0003c00000 */
[----:B------:R0:W1:Y:S02]  /*a400*/  SHFL.BFLY P6, R198, R200, R199, R204 ;  /* 0x0c0000c7c8c67389 */ /* 0x00006400000c00cc */
[----:B01----:R-:W-:Y:S05]  /*a410*/  ENDCOLLECTIVE ;  /* 0x000000000000791b */ /* 0x003fea0003800000 */
.L_x_16924:
[----:B------:R-:W-:-:S05]  /*a420*/  FADD.FTZ R140, R145, R146 ;  /* 0x00000092918c7221 */ /* 0x000fca0000010000 */
[----:B------:R-:W-:Y:S02]  /*a430*/  MOV R200, R140 ;  /* 0x0000008c00c87202 */ /* 0x000fe40000000f00 */
[----:B------:R-:W-:-:S07]  /*a440*/  MOV R146, R198 ;  /* 0x000000c600927202 */ /* 0x000fce0000000f00 */
[----:B------:R-:W-:Y:S05]  /*a450*/  WARPSYNC.COLLECTIVE R197, `(.L_x_16925) ;  /* 0x00000000c5087348 */ /* 0x000fea0003c00000 */
[----:B------:R0:W1:Y:S02]  /*a460*/  SHFL.BFLY P6, R198, R200, R199, R204 ;  /* 0x0c0000c7c8c67389 */ /* 0x00006400000c00cc */
[----:B01----:R-:W-:Y:S05]  /*a470*/  ENDCOLLECTIVE ;  /* 0x000000000000791b */ /* 0x003fea0003800000 */
.L_x_16925:
[----:B------:R-:W-:Y:S01]  /*a480*/  MOV R141, R198 ;  /* 0x000000c6008d7202 */ /* 0x000fe20000000f00 */
[----:B------:R-:W-:Y:S06]  /*a490*/  BRA `(.L_x_16926) ;  /* 0xffffff8c00947947 */ /* 0x000fec000383ffff */
.L_x_16927:
        /* <DEDUP_REMOVED lines=14> */
.L_x_20117:


//--------------------- .text._ZN10layer_norm22ln_bwd_finalize_kernelINS_22Kernel_traits_finalizeILj1024E6__halfffffjLb0ELj1024ELj4ENS_18Kernel_traits_baseILj1024ES2_ffffjLj1024EEEEELb0ELb1EEEvNS_9BwdParamsE --------------------------
	.section	.text._ZN10layer_norm22ln_bwd_finalize_kernelINS_22Kernel_traits_finalizeILj1024E6__halfffffjLb0ELj1024ELj4ENS_18Kernel_traits_baseILj1024ES2_ffffjLj1024EEEEELb0ELb1EEEvNS_9BwdParamsE,"ax",@progbits
	.align	128
        .global         _ZN10layer_norm22ln_bwd_finalize_kernelINS_22Kernel_traits_finalizeILj1024E6__halfffffjLb0ELj1024ELj4ENS_18Kernel_traits_baseILj1024ES2_ffffjLj1024EEEEELb0ELb1EEEvNS_9BwdParamsE
        .type           _ZN10layer_norm22ln_bwd_finalize_kernelINS_22Kernel_traits_finalizeILj1024E6__halfffffjLb0ELj1024ELj4ENS_18Kernel_traits_baseILj1024ES2_ffffjLj1024EEEEELb0ELb1EEEvNS_9BwdParamsE,@function
        .size           _ZN10layer_norm22ln_bwd_finalize_kernelINS_22Kernel_traits_finalizeILj1024E6__halfffffjLb0ELj1024ELj4ENS_18Kernel_traits_baseILj1024ES2_ffffjLj1024EEEEELb0ELb1EEEvNS_9BwdParamsE,(.L_x_20118 - _ZN10layer_norm22ln_bwd_finalize_kernelINS_22Kernel_traits_finalizeILj1024E6__halfffffjLb0ELj1024ELj4ENS_18Kernel_traits_baseILj1024ES2_ffffjLj1024EEEEELb0ELb1EEEvNS_9BwdParamsE)
        .other          _ZN10layer_norm22ln_bwd_finalize_kernelINS_22Kernel_traits_finalizeILj1024E6__halfffffjLb0ELj1024ELj4ENS_18Kernel_traits_baseILj1024ES2_ffffjLj1024EEEEELb0ELb1EEEvNS_9BwdParamsE,@"STO_CUDA_ENTRY STV_DEFAULT"
_ZN10layer_norm22ln_bwd_finalize_kernelINS_22Kernel_traits_finalizeILj1024E6__halfffffjLb0ELj1024ELj4ENS_18Kernel_traits_baseILj1024ES2_ffffjLj1024EEEEELb0ELb1EEEvNS_9BwdParamsE:
.text._ZN10layer_norm22ln_bwd_finalize_kernelINS_22Kernel_traits_finalizeILj1024E6__halfffffjLb0ELj1024ELj4ENS_18Kernel_traits_baseILj1024ES2_ffffjLj1024EEEEELb0ELb1EEEvNS_9BwdParamsE:
        /* <DEDUP_REMOVED lines=81> */
.L_x_16932:
        /* <DEDUP_REMOVED lines=118> */
.L_x_16931:
[----:B------:R-:W-:Y:S05]  /*0c70*/  BSYNC.RECONVERGENT B1 ;  /* 0x0000000000017941 */ /* 0x000fea0003800200 */
.L_x_16930:
        /* <DEDUP_REMOVED lines=77> */
.L_x_16934:
[----:B------:R-:W-:Y:S05]  /*1150*/  BSYNC.RECONVERGENT B1 ;  /* 0x0000000000017941 */ /* 0x000fea0003800200 */
.L_x_16933:
        /* <DEDUP_REMOVED lines=38> */
.L_x_16936:
[----:B------:R-:W-:Y:S05]  /*13c0*/  BSYNC.RECONVERGENT B1 ;  /* 0x0000000000017941 */ /* 0x000fea0003800200 */
.L_x_16935:
        /* <DEDUP_REMOVED lines=8> */
.L_x_16937:
        /* <DEDUP_REMOVED lines=10> */
.L_x_16929:
[----:B------:R-:W-:Y:S05]  /*14f0*/  BSYNC.RECONVERGENT B0 ;  /* 0x0000000000007941 */ /* 0x000fea0003800200 */
.L_x_16928:
        /* <DEDUP_REMOVED lines=57> */
.L_x_16938:
        /* <DEDUP_REMOVED lines=15> */
.L_x_20118:


//--------------------- .text._ZN10layer_norm13ln_bwd_kernelINS_13Kernel_traitsI6__halfffffjLj1024ELj1ELj4ELj1ELj16ENS_18Kernel_traits_baseILj1024ES2_ffffjLj128EEEEELb1ELb0ELb1ELb1EEEvNS_9BwdParamsE --------------------------
	.section	.text._ZN10layer_norm13ln_bwd_kernelINS_13Kernel_traitsI6__halfffffjLj1024ELj1ELj4ELj1ELj16ENS_18Kernel_traits_baseILj1024ES2_ffffjLj128EEEEELb1ELb0ELb1ELb1EEEvNS_9BwdParamsE,"ax",@progbits
	.align	128
        .global         _ZN10layer_norm13ln_bwd_kernelINS_13Kernel_traitsI6__halfffffjLj1024ELj1ELj4ELj1ELj16ENS_18Kernel_traits_baseILj1024ES2_ffffjLj128EEEEELb1ELb0ELb1ELb1EEEvNS_9BwdParamsE
        .type           _ZN10layer_norm13ln_bwd_kernelINS_13Kernel_traitsI6__halfffffjLj1024ELj1ELj4ELj1ELj16ENS_18Kernel_traits_baseILj1024ES2_ffffjLj128EEEEELb1ELb0ELb1ELb1EEEvNS_9BwdParamsE,@function
        .size           _ZN10layer_norm13ln_bwd_kernelINS_13Kernel_traitsI6__halfffffjLj1024ELj1ELj4ELj1ELj16ENS_18Kernel_traits_baseILj1024ES2_ffffjLj128EEEEELb1ELb0ELb1ELb1EEEvNS_9BwdParamsE,(.L_x_20119 - _ZN10layer_norm13ln_bwd_kernelINS_13Kernel_traitsI6__halfffffjLj1024ELj1ELj4ELj1ELj16ENS_18Kernel_traits_baseILj1024ES2_ffffjLj128EEEEELb1ELb0ELb1ELb1EEEvNS_9BwdParamsE)
        .other          _ZN10layer_norm13ln_bwd_kernelINS_13Kernel_traitsI6__halfffffjLj1024ELj1ELj4ELj1ELj16ENS_18Kernel_traits_baseILj1024ES2_ffffjLj128EEEEELb1ELb0ELb1ELb1EEEvNS_9BwdParamsE,@"STO_CUDA_ENTRY STV_DEFAULT"
_ZN10layer_norm13ln_bwd_kernelINS_13Kernel_traitsI6__halfffffjLj1024ELj1ELj4ELj1ELj16ENS_18Kernel_traits_baseILj1024ES2_ffffjLj128EEEEELb1ELb0ELb1ELb1EEEvNS_9BwdParamsE:
.text._ZN10layer_norm13ln_bwd_kernelINS_13Kernel_traitsI6__halfffffjLj1024ELj1ELj4ELj1ELj16ENS_18Kernel_traits_baseILj1024ES2_ffffjLj128EEEEELb1ELb0ELb1ELb1EEEvNS_9BwdParamsE:
        /* <DEDUP_REMOVED lines=52> */
[----:B------:R0:W5:Y:S04]  /*0340*/  LDG.E.64 R194, desc[UR6][R2.64+0x700] ;  /* 0x0007000602c27981 */ /* 0x000168000c1e1b00 */
[----:B------:R0:W5:Y:S04]  /*0350*/  LDG.E.64 R192, desc[UR6][R2.64+0x600] ;  /* 0x0006000602c07981 */ /* 0x000168000c1e1b00 */
[----:B------:R0:W5:Y:S04]  /*0360*/  LDG.E.64 R190, desc[UR6][R2.64+0x500] ;  /* 0x0005000602be7981 */ /* 0x000168000c1e1b00 */
[----:B------:R0:W5:Y:S04]  /*0370*/  LDG.E.64 R188, desc[UR6][R2.64+0x400] ;  /* 0x0004000602bc7981 */ /* 0x000168000c1e1b00 */
[----:B------:R0:W5:Y:S04]  /*0380*/  LDG.E.64 R186, desc[UR6][R2.64+0x300] ;  /* 0x0003000602ba7981 */ /* 0x000168000c1e1b00 */
[----:B------:R0:W5:Y:S04]  /*0390*/  LDG.E.64 R184, desc[UR6][R2.64+0x200] ;  /* 0x0002000602b87981 */ /* 0x000168000c1e1b00 */
[----:B------:R0:W5:Y:S04]  /*03a0*/  LDG.E.64 R182, desc[UR6][R2.64+0x100] ;  /* 0x0001000602b67981 */ /* 0x000168000c1e1b00 */
[----:B------:R0:W5:Y:S01]  /*03b0*/  LDG.E.64 R180, desc[UR6][R2.64] ;  /* 0x0000000602b47981 */ /* 0x000162000c1e1b00 */
[----:B------:R-:W-:-:S07]  /*03c0*/  HFMA2 R120, -RZ, RZ, 0, 0 ;  /* 0x00000000ff787431 */ /* 0x000fce00000001ff */
.L_x_17082:
[----:B------:R-:W1:Y:S08]  /*03d0*/  LDC.64 R6, c[0x0][0x3f8] ;  /* 0x0000fe00ff067b82 */ /* 0x000e700000000a00 */
[----:B------:R-:W2:Y:S08]  /*03e0*/  LDC.64 R4, c[0x0][0x3c8] ;  /* 0x0000f200ff047b82 */ /* 0x000eb00000000a00 */
[----:B------:R-:W3:Y:S01]  /*03f0*/  LDC.64 R8, c[0x0][0x3f0] ;  /* 0x0000fc00ff087b82 */ /* 0x000ee20000000a00 */
[----:B-1----:R-:W-:-:S07]  /*0400*/  IMAD.WIDE R168, R0, 0x4, R6 ;  /* 0x0000000400a87825 */ /* 0x002fce00078e0206 */
[----:B------:R-:W1:Y:S01]  /*0410*/  LDC.64 R6, c[0x0][0x3c0] ;  /* 0x0000f000ff067b82 */ /* 0x000e620000000a00 */
[----:B0-----:R-:W4:Y:S01]  /*0420*/  LDG.E R2, desc[UR6][R168.64] ;  /* 0x00000006a8027981 */ /* 0x001f22000c1e1900 */
[----:B--2---:R-:W-:-:S06]  /*0430*/  IMAD.WIDE R4, R0, 0x4, R4 ;  /* 0x0000000400047825 */ /* 0x004fcc00078e0204 */
[----:B-----5:R0:W5:Y:S01]  /*0440*/  LDG.E R4, desc[UR6][R4.64] ;  /* 0x0000000604047981 */ /* 0x020162000c1e1900 */
[----:B---3--:R-:W-:-:S05]  /*0450*/  IMAD.WIDE R8, R0, 0x4, R8 ;  /* 0x0000000400087825 */ /* 0x008fca00078e0208 */
[----:B------:R0:W5:Y:S01]  /*0460*/  LDG.E R203, desc[UR6][R8.64] ;  /* 0x0000000608cb7981 */ /* 0x000162000c1e1900 */
[----:B------:R-:W-:Y:S01]  /*0470*/  BSSY.RECONVERGENT B1, `(.L_x_16941) ;  /* 0x00001ee000017945 */ /* 0x000fe20003800200 */
[----:B----4-:R-:W-:-:S13]  /*0480*/  ISETP.GE.AND P2, PT, R2, 0x1, PT ;  /* 0x000000010200780c */ /* 0x010fda0003f46270 */
[----:B01----:R-:W-:Y:S05]  /*0490*/  @!P2 BRA `(.L_x_16942) ;  /* 0x00000018002ca947 */ /* 0x003fea0003800000 */
[----:B------:R-:W0:Y:S01]  /*04a0*/  S2R R13, SR_TID.X ;  /* 0x00000000000d7919 */ /* 0x000e220000002100 */
[----:B------:R-:W1:Y:S01]  /*04b0*/  LDC.64 R10, c[0x0][0x3a8] ;  /* 0x0000ea00ff0a7b82 */ /* 0x000e620000000a00 */
[----:B------:R-:W-:Y:S01]  /*04c0*/  IMAD R3, R0, UR8, RZ ;  /* 0x0000000800037c24 */ /* 0x000fe2000f8e02ff */
[----:B------:R-:W-:Y:S01]  /*04d0*/  IADD3 R5, PT, PT, R2, -0x1, RZ ;  /* 0xffffffff02057810 */ /* 0x000fe20007ffe0ff */
[----:B------:R-:W-:-:S03]  /*04e0*/  IMAD.WIDE R6, R0, 0x4, R6 ;  /* 0x0000000400067825 */ /* 0x000fc600078e0206 */
[----:B------:R-:W-:Y:S01]  /*04f0*/  SHF.R.S32.HI R12, RZ, 0x1f, R3 ;  /* 0x0000001fff0c7819 */ /* 0x000fe20000011403 */
[----:B------:R-:W-:Y:S01]  /*0500*/  IMAD R5, R5, UR8, RZ ;  /* 0x0000000805057c24 */ /* 0x000fe2000f8e02ff */
[----:B------:R-:W2:Y:S02]  /*0510*/  LDC.64 R8, c[0x0][0x428] ;  /* 0x00010a00ff087b82 */ /* 0x000ea40000000a00 */
[----:B------:R-:W-:Y:S02]  /*0520*/  LEA.HI R12, R12, R3, RZ, 0x2 ;  /* 0x000000030c0c7211 */ /* 0x000fe400078f10ff */
[----:B------:R-:W-:Y:S01]  /*0530*/  SHF.R.S32.HI R14, RZ, 0x1f, R5 ;  /* 0x0000001fff0e7819 */ /* 0x000fe20000011405 */
[----:B------:R3:W4:Y:S03]  /*0540*/  LDG.E R3, desc[UR6][R6.64] ;  /* 0x0000000606037981 */ /* 0x000726000c1e1900 */
[----:B------:R-:W-:Y:S01]  /*0550*/  LEA.HI R14, R14, R5, RZ, 0x2 ;  /* 0x000000050e0e7211 */ /* 0x000fe200078f10ff */
[----:B------:R-:W3:Y:S01]  /*0560*/  LDC.64 R220, c[0x0][0x3b0] ;  /* 0x0000ec00ffdc7b82 */ /* 0x000ee20000000a00 */
[----:B0-----:R-:W-:-:S04]  /*0570*/  LOP3.LUT R179, R13, 0x1f, RZ, 0xc0, !PT ;  /* 0x0000001f0db37812 */ /* 0x001fc800078ec0ff */
[-C--:B------:R-:W-:Y:S02]  /*0580*/  LEA.HI.SX32 R211, R12, R179.reuse, 0x1e ;  /* 0x000000b30cd37211 */ /* 0x080fe400078ff2ff */
[----:B------:R-:W-:-:S03]  /*0590*/  LEA.HI.SX32 R177, R14, R179, 0x1e ;  /* 0x000000b30eb17211 */ /* 0x000fc600078ff2ff */
[C---:B-1----:R-:W-:Y:S01]  /*05a0*/  IMAD.WIDE.U32 R12, R211.reuse, 0x10, R10 ;  /* 0x00000010d30c7825 */ /* 0x042fe200078e000a */
[----:B------:R-:W-:-:S03]  /*05b0*/  IADD3 R229, PT, PT, R211, 0x20, RZ ;  /* 0x00000020d3e57810 */ /* 0x000fc60007ffe0ff */
[----:B--2---:R-:W-:Y:S02]  /*05c0*/  IMAD.WIDE.U32 R16, R177, 0x10, R8 ;  /* 0x00000010b1107825 */ /* 0x004fe400078e0008 */
[----:B------:R-:W2:Y:S02]  /*05d0*/  LDG.E.128 R12, desc[UR6][R12.64] ;  /* 0x000000060c0c7981 */ /* 0x000ea4000c1e1d00 */
[----:B------:R-:W-:Y:S01]  /*05e0*/  IMAD.WIDE.U32 R20, R229, 0x10, R10 ;  /* 0x00000010e5147825 */ /* 0x000fe200078e000a */
[----:B------:R-:W-:Y:S01]  /*05f0*/  IADD3 R25, PT, PT, R177, 0x20, RZ ;  /* 0x00000020b1197810 */ /* 0x000fe20007ffe0ff */
[----:B------:R-:W2:Y:S01]  /*0600*/  LDG.E.128 R16, desc[UR6][R16.64] ;  /* 0x0000000610107981 */ /* 0x000ea2000c1e1d00 */
[----:B------:R-:W-:-:S03]  /*0610*/  IADD3 R231, PT, PT, R211, 0x40, RZ ;  /* 0x00000040d3e77810 */ /* 0x000fc60007ffe0ff */
[----:B------:R-:W2:Y:S01]  /*0620*/  LDG.E.128 R20, desc[UR6][R20.64] ;  /* 0x0000000614147981 */ /* 0x000ea2000c1e1d00 */
[----:B------:R-:W-:Y:S01]  /*0630*/  IMAD.WIDE.U32 R24, R25, 0x10, R8 ;  /* 0x0000001019187825 */ /* 0x000fe200078e0008 */
[----:B------:R-:W-:-:S03]  /*0640*/  IADD3 R137, PT, PT, R177, 0x40, RZ ;  /* 0x00000040b1897810 */ /* 0x000fc60007ffe0ff */
[----:B------:R-:W-:Y:S02]  /*0650*/  IMAD.WIDE.U32 R132, R231, 0x10, R10 ;  /* 0x00000010e7847825 */ /* 0x000fe400078e000a */
[----:B------:R-:W2:Y:S01]  /*0660*/  LDG.E.128 R24, desc[UR6][R24.64] ;  /* 0x0000000618187981 */ /* 0x000ea2000c1e1d00 */
[----:B------:R-:W-:Y:S01]  /*0670*/  IADD3 R233, PT, PT, R211, 0x60, RZ ;  /* 0x00000060d3e97810 */ /* 0x000fe20007ffe0ff */
[----:B------:R-:W-:Y:S02]  /*0680*/  IMAD.WIDE.U32 R136, R137, 0x10, R8 ;  /* 0x0000001089887825 */ /* 0x000fe400078e0008 */
        /* <DEDUP_REMOVED lines=13> */
[----:B------:R-:W-:Y:S02]  /*0760*/  IMAD.WIDE.U32 R156, R239, 0x10, R10 ;  /* 0x00000010ef9c7825 */ /* 0x000fe400078e000a */
[----:B------:R-:W2:Y:S01]  /*0770*/  LDG.E.128 R152, desc[UR6][R152.64] ;  /* 0x0000000698987981 */ /* 0x000ea2000c1e1d00 */
[----:B------:R-:W-:-:S03]  /*0780*/  IADD3 R161, PT, PT, R177, 0xa0, RZ ;  /* 0x000000a0b1a17810 */ /* 0x000fc60007ffe0ff */
[----:B------:R-:W2:Y:S02]  /*0790*/  LDG.E.128 R156, desc[UR6][R156.64] ;  /* 0x000000069c9c7981 */ /* 0x000ea4000c1e1d00 */
[----:B------:R-:W-:-:S06]  /*07a0*/  IMAD.WIDE.U32 R160, R161, 0x10, R8 ;  /* 0x00000010a1a07825 */ /* 0x000fcc00078e0008 */
[----:B------:R-:W2:Y:S01]  /*07b0*/  LDG.E.128 R160, desc[UR6][R160.64] ;  /* 0x00000006a0a07981 */ /* 0x000ea2000c1e1d00 */
[----:B------:R-:W-:Y:S02]  /*07c0*/  IADD3 R237, PT, PT, R211, 0xc0, RZ ;  /* 0x000000c0d3ed7810 */ /* 0x000fe40007ffe0ff */
[----:B------:R-:W-:-:S03]  /*07d0*/  IADD3 R169, PT, PT, R177, 0xc0, RZ ;  /* 0x000000c0b1a97810 */ /* 0x000fc60007ffe0ff */
[----:B------:R-:W-:-:S04]  /*07e0*/  IMAD.WIDE.U32 R164, R237, 0x10, R10 ;  /* 0x00000010eda47825 */ /* 0x000fc800078e000a */
[----:B------:R-:W-:Y:S02]  /*07f0*/  IMAD.WIDE.U32 R168, R169, 0x10, R8 ;  /* 0x00000010a9a87825 */ /* 0x000fe400078e0008 */
[----:B------:R-:W2:Y:S04]  /*0800*/  LDG.E.128 R164, desc[UR6][R164.64] ;  /* 0x00000006a4a47981 */ /* 0x000ea8000c1e1d00 */
[----:B------:R-:W2:Y:S01]  /*0810*/  LDG.E.128 R168, desc[UR6][R168.64] ;  /* 0x00000006a8a87981 */ /* 0x000ea2000c1e1d00 */
[----:B-----5:R-:W-:Y:S02]  /*0820*/  ISETP.GE.AND P3, PT, R203, 0x1, PT ;  /* 0x00000001cb00780c */ /* 0x020fe40003f66270 */
[----:B------:R-:W-:Y:S02]  /*0830*/  IADD3 R235, PT, PT, R211, 0xe0, RZ ;  /* 0x000000e0d3eb7810 */ /* 0x000fe40007ffe0ff */
[----:B------:R-:W-:-:S03]  /*0840*/  IADD3 R177, PT, PT, R177, 0xe0, RZ ;  /* 0x000000e0b1b17810 */ /* 0x000fc60007ffe0ff */
[----:B------:R-:W-:-:S06]  /*0850*/  IMAD.WIDE.U32 R172, R235, 0x10, R10 ;  /* 0x00000010ebac7825 */ /* 0x000fcc00078e000a */
[----:B------:R-:W-:Y:S01]  /*0860*/  @P3 IADD3 R5, PT, PT, R203, -0x1, RZ ;  /* 0xffffffffcb053810 */ /* 0x000fe20007ffe0ff */
[----:B------:R-:W2:Y:S04]  /*0870*/  LDG.E.128 R172, desc[UR6][R172.64] ;  /* 0x00000006acac7981 */ /* 0x000ea8000c1e1d00 */
[----:B------:R-:W-:Y:S02]  /*0880*/  @P3 IMAD R5, R5, UR8, RZ ;  /* 0x0000000805053c24 */ /* 0x000fe4000f8e02ff */
[----:B------:R-:W-:-:S03]  /*0890*/  IMAD.WIDE.U32 R176, R177, 0x10, R8 ;  /* 0x00000010b1b07825 */ /* 0x000fc600078e0008 */
[----:B---3--:R-:W-:-:S04]  /*08a0*/  @P3 SHF.R.S32.HI R6, RZ, 0x1f, R5 ;  /* 0x0000001fff063819 */ /* 0x008fc80000011405 */
[----:B------:R-:W-:Y:S02]  /*08b0*/  @P3 LEA.HI R6, R6, R5, RZ, 0x2 ;  /* 0x0000000506063211 */ /* 0x000fe400078f10ff */
[----:B------:R-:W-:Y:S02]  /*08c0*/  MOV R5, RZ ;  /* 0x000000ff00057202 */ /* 0x000fe40000000f00 */
[----:B------:R-:W-:Y:S02]  /*08d0*/  @P3 LEA.HI.SX32 R5, R6, R179, 0x1e ;  /* 0x000000b306053211 */ /* 0x000fe400078ff2ff */
[----:B------:R-:W3:Y:S02]  /*08e0*/  LDG.E.128 R176, desc[UR6][R176.64] ;  /* 0x00000006b0b07981 */ /* 0x000ee4000c1e1d00 */
[C---:B------:R-:W-:Y:S01]  /*08f0*/  IADD3 R243, PT, PT, R5.reuse, 0x20, RZ ;  /* 0x0000002005f37810 */ /* 0x040fe20007ffe0ff */
[C---:B------:R-:W-:Y:S01]  /*0900*/  IMAD.WIDE.U32 R6, R5.reuse, 0x4, R220 ;  /* 0x0000000405067825 */ /* 0x040fe200078e00dc */
[----:B------:R-:W-:-:S02]  /*0910*/  IADD3 R245, PT, PT, R5, 0x40, RZ ;  /* 0x0000004005f57810 */ /* 0x000fc40007ffe0ff */
[C---:B------:R-:W-:Y:S02]  /*0920*/  IADD3 R227, PT, PT, R5.reuse, 0x60, RZ ;  /* 0x0000006005e37810 */ /* 0x040fe40007ffe0ff */
[C---:B------:R-:W-:Y:S02]  /*0930*/  IADD3 R225, PT, PT, R5.reuse, 0x80, RZ ;  /* 0x0000008005e17810 */ /* 0x040fe40007ffe0ff */
[C---:B------:R-:W-:Y:S02]  /*0940*/  IADD3 R223, PT, PT, R5.reuse, 0xa0, RZ ;  /* 0x000000a005df7810 */ /* 0x040fe40007ffe0ff */
[----:B------:R-:W-:Y:S01]  /*0950*/  IADD3 R219, PT, PT, R5, 0xc0, RZ ;  /* 0x000000c005db7810 */ /* 0x000fe20007ffe0ff */
[--C-:B------:R-:W-:Y:S01]  /*0960*/  IMAD.WIDE.U32 R242, R243, 0x4, R220.reuse ;  /* 0x00000004f3f27825 */ /* 0x100fe200078e00dc */
[----:B------:R-:W-:Y:S01]  /*0970*/  IADD3 R5, PT, PT, R5, 0xe0, RZ ;  /* 0x000000e005057810 */ /* 0x000fe20007ffe0ff */
[----:B------:R-:W5:Y:S02]  /*0980*/  LDG.E R210, desc[UR6][R6.64] ;  /* 0x0000000606d27981 */ /* 0x000f64000c1e1900 */
[----:B------:R-:W-:-:S02]  /*0990*/  IMAD.WIDE.U32 R244, R245, 0x4, R220 ;  /* 0x00000004f5f47825 */ /* 0x000fc400078e00dc */
[----:B------:R-:W5:Y:S02]  /*09a0*/  LDG.E R207, desc[UR6][R242.64] ;  /* 0x00000006f2cf7981 */ /* 0x000f64000c1e1900 */
[--C-:B------:R-:W-:Y:S02]  /*09b0*/  IMAD.WIDE.U32 R226, R227, 0x4, R220.reuse ;  /* 0x00000004e3e27825 */ /* 0x100fe400078e00dc */
[----:B------:R-:W5:Y:S02]  /*09c0*/  LDG.E R206, desc[UR6][R244.64] ;  /* 0x00000006f4ce7981 */ /* 0x000f64000c1e1900 */
[----:B------:R-:W-:-:S04]  /*09d0*/  IMAD.WIDE.U32 R224, R225, 0x4, R220 ;  /* 0x00000004e1e07825 */ /* 0x000fc800078e00dc */
[--C-:B------:R-:W-:Y:S01]  /*09e0*/  IMAD.WIDE.U32 R222, R223, 0x4, R220.reuse ;  /* 0x00000004dfde7825 */ /* 0x100fe200078e00dc */
[----:B------:R-:W5:Y:S03]  /*09f0*/  LDG.E R6, desc[UR6][R224.64] ;  /* 0x00000006e0067981 */ /* 0x000f66000c1e1900 */
[--C-:B------:R-:W-:Y:S01]  /*0a00*/  IMAD.WIDE.U32 R218, R219, 0x4, R220.reuse ;  /* 0x00000004dbda7825 */ /* 0x100fe200078e00dc */
[----:B------:R-:W5:Y:S03]  /*0a10*/  LDG.E R7, desc[UR6][R222.64] ;  /* 0x00000006de077981 */ /* 0x000f66000c1e1900 */
[----:B------:R-:W-:Y:S01]  /*0a20*/  IMAD.WIDE.U32 R220, R5, 0x4, R220 ;  /* 0x0000000405dc7825 */ /* 0x000fe200078e00dc */
[----:B------:R-:W5:Y:S04]  /*0a30*/  LDG.E R8, desc[UR6][R218.64] ;  /* 0x00000006da087981 */ /* 0x000f68000c1e1900 */
[----:B------:R-:W5:Y:S04]  /*0a40*/  LDG.E R5, desc[UR6][R226.64] ;  /* 0x00000006e2057981 */ /* 0x000f68000c1e1900 */
[----:B------:R-:W5:Y:S01]  /*0a50*/  LDG.E R9, desc[UR6][R220.64] ;  /* 0x00000006dc097981 */ /* 0x000f62000c1e1900 */
[----:B------:R-:W-:-:S02]  /*0a60*/  MOV R209, UR14 ;  /* 0x0000000e00d17c02 */ /* 0x000fc40008000f00 */
[----:B------:R-:W-:Y:S02]  /*0a70*/  MOV R208, UR15 ;  /* 0x0000000f00d07c02 */ /* 0x000fe40008000f00 */
[----:B------:R-:W-:-:S04]  /*0a80*/  ISETP.NE.U32.AND P0, PT, R209, RZ, PT ;  /* 0x000000ffd100720c */ /* 0x000fc80003f05070 */
[----:B------:R-:W-:-:S13]  /*0a90*/  ISETP.NE.AND.EX P0, PT, R208, RZ, PT, P0 ;  /* 0x000000ffd000720c */ /* 0x000fda0003f05300 */
[----:B------:R-:W0:Y:S08]  /*0aa0*/  @P0 LDC.64 R10, c[0x0][0x438] ;  /* 0x00010e00ff0a0b82 */ /* 0x000e300000000a00 */
[----:B------:R-:W1:Y:S08]  /*0ab0*/  @P0 LDC.64 R196, c[0x0][0x438] ;  /* 0x00010e00ffc40b82 */ /* 0x000e700000000a00 */
[----:B------:R-:W1:Y:S08]  /*0ac0*/  @P0 LDC.64 R198, c[0x0][0x438] ;  /* 0x00010e00ffc60b82 */ /* 0x000e700000000a00 */
[----:B------:R-:W1:Y:S08]  /*0ad0*/  @P0 LDC.64 R200, c[0x0][0x438] ;  /* 0x00010e00ffc80b82 */ /* 0x000e700000000a00 */
[----:B------:R-:W4:Y:S08]  /*0ae0*/  @P0 LDC.64 R204, c[0x0][0x438] ;  /* 0x00010e00ffcc0b82 */ /* 0x000f300000000a00 */
[----:B------:R-:W4:Y:S08]  /*0af0*/  @P0 LDC.64 R212, c[0x0][0x438] ;  /* 0x00010e00ffd40b82 */ /* 0x000f300000000a00 */
[----:B------:R-:W4:Y:S08]  /*0b00*/  @P0 LDC.64 R214, c[0x0][0x438] ;  /* 0x00010e00ffd60b82 */ /* 0x000f300000000a00 */
[----:B------:R-:W2:Y:S01]  /*0b10*/  @P0 LDC.64 R216, c[0x0][0x438] ;  /* 0x00010e00ffd80b82 */ /* 0x000ea20000000a00 */
[----:B0-----:R-:W-:-:S04]  /*0b20*/  @P0 IMAD.WIDE.U32 R10, R211, 0x10, R10 ;  /* 0x00000010d30a0825 */ /* 0x001fc800078e000a */
[----:B-1----:R-:W-:Y:S01]  /*0b30*/  @P0 IMAD.WIDE.U32 R228, R229, 0x10, R196 ;  /* 0x00000010e5e40825 */ /* 0x002fe200078e00c4 */
[----:B------:R0:W5:Y:S03]  /*0b40*/  @P0 LDG.E.128 R56, desc[UR6][R10.64] ;  /* 0x000000060a380981 */ /* 0x000166000c1e1d00 */
[----:B------:R-:W-:Y:S01]  /*0b50*/  @P0 IMAD.WIDE.U32 R198, R231, 0x10, R198 ;  /* 0x00000010e7c60825 */ /* 0x000fe200078e00c6 */
[----:B------:R-:W5:Y:S03]  /*0b60*/  @P0 LDG.E.128 R52, desc[UR6][R228.64] ;  /* 0x00000006e4340981 */ /* 0x000f66000c1e1d00 */
[----:B------:R-:W-:Y:S01]  /*0b70*/  @P0 IMAD.WIDE.U32 R200, R233, 0x10, R200 ;  /* 0x00000010e9c80825 */ /* 0x000fe200078e00c8 */
[----:B------:R1:W5:Y:S03]  /*0b80*/  @P0 LDG.E.128 R48, desc[UR6][R198.64] ;  /* 0x00000006c6300981 */ /* 0x000366000c1e1d00 */
[----:B----4-:R-:W-:Y:S01]  /*0b90*/  @P0 IMAD.WIDE.U32 R204, R241, 0x10, R204 ;  /* 0x00000010f1cc0825 */ /* 0x010fe200078e00cc */
[----:B------:R4:W5:Y:S03]  /*0ba0*/  @P0 LDG.E.128 R44, desc[UR6][R200.64] ;  /* 0x00000006c82c0981 */ /* 0x000966000c1e1d00 */
[----:B------:R-:W-:Y:S01]  /*0bb0*/  @P0 IMAD.WIDE.U32 R212, R239, 0x10, R212 ;  /* 0x00000010efd40825 */ /* 0x000fe200078e00d4 */
[----:B------:R3:W5:Y:S03]  /*0bc0*/  @P0 LDG.E.128 R40, desc[UR6][R204.64] ;  /* 0x00000006cc280981 */ /* 0x000766000c1e1d00 */
[----:B------:R-:W-:Y:S01]  /*0bd0*/  @P0 IMAD.WIDE.U32 R214, R237, 0x10, R214 ;  /* 0x00000010edd60825 */ /* 0x000fe200078e00d6 */
[----:B------:R0:W5:Y:S03]  /*0be0*/  @P0 LDG.E.128 R36, desc[UR6][R212.64] ;  /* 0x00000006d4240981 */ /* 0x000166000c1e1d00 */
[----:B--2---:R-:W-:Y:S01]  /*0bf0*/  @P0 IMAD.WIDE.U32 R216, R235, 0x10, R216 ;  /* 0x00000010ebd80825 */ /* 0x004fe200078e00d8 */
[----:B------:R2:W5:Y:S04]  /*0c00*/  @P0 LDG.E.128 R32, desc[UR6][R214.64] ;  /* 0x00000006d6200981 */ /* 0x000568000c1e1d00 */
[----:B------:R2:W5:Y:S01]  /*0c10*/  @P0 LDG.E.128 R28, desc[UR6][R216.64] ;  /* 0x00000006d81c0981 */ /* 0x000562000c1e1d00 */
[----:B------:R-:W-:-:S04]  /*0c20*/  ISETP.NE.AND P0, PT, RZ, UR9, PT ;  /* 0x00000009ff007c0c */ /* 0x000fc8000bf05270 */
[----:B------:R-:W-:Y:S02]  /*0c30*/  FSEL R197, R3, RZ, !P0 ;  /* 0x000000ff03c57208 */ /* 0x000fe40004000000 */
[--C-:B0-----:R-:W-:Y:S01]  /*0c40*/  SHF.R.U64 R10, R180, 0x10, R181.reuse ;  /* 0x00000010b40a7819 */ /* 0x101fe200000012b5 */
[----:B------:R-:W-:Y:S01]  /*0c50*/  HADD2.F32 R211, -RZ, R180.H0_H0 ;  /* 0x200000b4ffd37230 */ /* 0x000fe20000004100 */
[----:B------:R-:W-:-:S05]  /*0c60*/  SHF.R.U32.HI R196, RZ, 0x10, R181 ;  /* 0x00000010ffc47819 */ /* 0x000fca00000116b5 */
[----:B------:R-:W-:Y:S02]  /*0c70*/  HADD2.F32 R196, -RZ, R196.H0_H0 ;  /* 0x200000c4ffc47230 */ /* 0x000fe40000004100 */
[C---:B------:R-:W-:Y:S01]  /*0c80*/  FADD.FTZ R3, -R197.reuse, R12 ;  /* 0x0000000cc5037221 */ /* 0x040fe20000010100 */
[C---:B------:R-:W-:Y:S01]  /*0c90*/  FADD.FTZ R13, -R197.reuse, R13 ;  /* 0x0000000dc50d7221 */ /* 0x040fe20000010100 */
[C---:B-1----:R-:W-:Y:S01]  /*0ca0*/  FADD.FTZ R199, -R197.reuse, R14 ;  /* 0x0000000ec5c77221 */ /* 0x042fe20000010100 */
[----:B----4-:R-:W-:Y:S01]  /*0cb0*/  FADD.FTZ R201, -R197, R15 ;  /* 0x0000000fc5c97221 */ /* 0x010fe20000010100 */
[----:B------:R-:W-:Y:S02]  /*0cc0*/  HADD2.F32 R14, -RZ, R10.H0_H0 ;  /* 0x2000000aff0e7230 */ /* 0x000fe40000004100 */
[C---:B------:R-:W-:Y:S01]  /*0cd0*/  FMUL.FTZ R3, R4.reuse, R3 ;  /* 0x0000000304037220 */ /* 0x040fe20000410000 */
[----:B------:R-:W-:Y:S01]  /*0ce0*/  FMUL.FTZ R12, R4, R13 ;  /* 0x0000000d040c7220 */ /* 0x000fe20000410000 */
[----:B------:R-:W-:-:S02]  /*0cf0*/  HADD2.F32 R15, -RZ, R181.H0_H0 ;  /* 0x200000b5ff0f7230 */ /* 0x000fc40000004100 */
[----:B------:R-:W-:Y:S01]  /*0d00*/  FMUL.FTZ R13, R4, R199 ;  /* 0x000000c7040d7220 */ /* 0x000fe20000410000 */
        /* <DEDUP_REMOVED lines=8> */
[----:B------:R-:W-:Y:S01]  /*0d90*/  SHF.R.U64 R18, R182, 0x10, R183 ;  /* 0x00000010b6127819 */ /* 0x000fe200000012b7 */
[----:B------:R-:W-:Y:S01]  /*0da0*/  FADD.FTZ R97, R97, R17 ;  /* 0x0000001161617221 */ /* 0x000fe20000010000 */
[----:B------:R-:W-:Y:S01]  /*0db0*/  FFMA.FTZ R61, R17, R12, R61 ;  /* 0x0000000c113d7223 */ /* 0x000fe2000001003d */
[C---:B------:R-:W-:Y:S01]  /*0dc0*/  FADD.FTZ R17, -R197.reuse, R20 ;  /* 0x00000014c5117221 */ /* 0x040fe20000010100 */
[----:B------:R-:W-:Y:S01]  /*0dd0*/  FADD.FTZ R21, -R197, R21 ;  /* 0x00000015c5157221 */ /* 0x000fe20000010100 */
[----:B------:R-:W-:Y:S01]  /*0de0*/  FMUL.FTZ R15, R19, R196 ;  /* 0x000000c4130f7220 */ /* 0x000fe20000410000 */
[----:B------:R-:W-:Y:S01]  /*0df0*/  FADD.FTZ R99, R99, R19 ;  /* 0x0000001363637221 */ /* 0x000fe20000010000 */
[----:B------:R-:W-:Y:S01]  /*0e00*/  FFMA.FTZ R63, R19, R14, R63 ;  /* 0x0000000e133f7223 */ /* 0x000fe2000001003f */
[----:B------:R-:W-:Y:S01]  /*0e10*/  FADD.FTZ R199, -R197, R22 ;  /* 0x00000016c5c77221 */ /* 0x000fe20000010100 */
[----:B------:R-:W-:-:S02]  /*0e20*/  HADD2.F32 R19, -RZ, R182.H0_H0 ;  /* 0x200000b6ff137230 */ /* 0x000fc40000004100 */
[----:B------:R-:W-:Y:S01]  /*0e30*/  FADD.FTZ R201, -R197, R23 ;  /* 0x00000017c5c97221 */ /* 0x000fe20000010100 */
[----:B------:R-:W-:Y:S01]  /*0e40*/  HADD2.F32 R22, -RZ, R18.H0_H0 ;  /* 0x20000012ff167230 */ /* 0x000fe20000004100 */
[----:B------:R-:W-:Y:S01]  /*0e50*/  SHF.R.U32.HI R196, RZ, 0x10, R183 ;  /* 0x00000010ffc47819 */ /* 0x000fe200000116b7 */
[C---:B------:R-:W-:Y:S01]  /*0e60*/  FMUL.FTZ R17, R4.reuse, R17 ;  /* 0x0000001104117220 */ /* 0x040fe20000410000 */
[C---:B------:R-:W-:Y:S01]  /*0e70*/  FMUL.FTZ R20, R4.reuse, R21 ;  /* 0x0000001504147220 */ /* 0x040fe20000410000 */
[----:B------:R-:W-:Y:S02]  /*0e80*/  HADD2.F32 R23, -RZ, R183.H0_H0 ;  /* 0x200000b7ff177230 */ /* 0x000fe40000004100 */
[----:B------:R-:W-:Y:S01]  /*0e90*/  FMUL.FTZ R21, R4, R199 ;  /* 0x000000c704157220 */ /* 0x000fe20000410000 */
[----:B------:R-:W-:Y:S01]  /*0ea0*/  FMUL.FTZ R18, R24, R19 ;  /* 0x0000001318127220 */ /* 0x000fe20000410000 */
[----:B------:R-:W-:Y:S01]  /*0eb0*/  FADD.FTZ R92, R92, R24 ;  /* 0x000000185c5c7221 */ /* 0x000fe20000010000 */
[----:B------:R-:W-:Y:S01]  /*0ec0*/  FFMA.FTZ R64, R24, R17, R64 ;  /* 0x0000001118407223 */ /* 0x000fe20000010040 */
[----:B------:R-:W-:Y:S01]  /*0ed0*/  FMUL.FTZ R19, R25, R22 ;  /* 0x0000001619137220 */ /* 0x000fe20000410000 */
[----:B------:R-:W-:-:S02]  /*0ee0*/  HADD2.F32 R196, -RZ, R196.H0_H0 ;  /* 0x200000c4ffc47230 */ /* 0x000fc40000004100 */
        /* <DEDUP_REMOVED lines=83> */
[----:B------:R-:W-:Y:S01]  /*1420*/  FMUL.FTZ R151, R155, R196 ;  /* 0x000000c49b977220 */ /* 0x000fe20000410000 */
[----:B------:R-:W-:Y:S01]  /*1430*/  FADD.FTZ R83, R83, R155 ;  /* 0x0000009b53537221 */ /* 0x000fe20000010000 */
[----:B------:R-:W-:Y:S01]  /*1440*/  FFMA.FTZ R115, R155, R150, R115 ;  /* 0x000000969b737223 */ /* 0x000fe20000010073 */
[C---:B------:R-:W-:Y:S01]  /*1450*/  FADD.FTZ R157, -R197.reuse, R157 ;  /* 0x0000009dc59d7221 */ /* 0x040fe20000010100 */
[----:B------:R-:W-:Y:S01]  /*1460*/  FADD.FTZ R155, -R197, R156 ;  /* 0x0000009cc59b7221 */ /* 0x000fe20000010100 */
[----:B------:R-:W-:-:S02]  /*1470*/  HADD2.F32 R156, -RZ, R154.H0_H0 ;  /* 0x2000009aff9c7230 */ /* 0x000fc40000004100 */
[----:B------:R-:W-:Y:S01]  /*1480*/  FMUL.FTZ R154, R4, R157 ;  /* 0x0000009d049a7220 */ /* 0x000fe20000410000 */
[----:B------:R-:W-:Y:S01]  /*1490*/  FADD.FTZ R201, -R197, R159 ;  /* 0x0000009fc5c97221 */ /* 0x000fe20000010100 */
[----:B------:R-:W-:Y:S01]  /*14a0*/  FFMA.FTZ R159, R3, R10, RZ ;  /* 0x0000000a039f7223 */ /* 0x000fe200000100ff */
[----:B------:R-:W-:Y:S01]  /*14b0*/  FMUL.FTZ R157, R161, R156 ;  /* 0x0000009ca19d7220 */ /* 0x000fe20000410000 */
[----:B------:R-:W-:Y:S01]  /*14c0*/  FADD.FTZ R77, R77, R161 ;  /* 0x000000a14d4d7221 */ /* 0x000fe20000010000 */
[----:B------:R-:W-:Y:S01]  /*14d0*/  FFMA.FTZ R109, R161, R154, R109 ;  /* 0x0000009aa16d7223 */ /* 0x000fe2000001006d */
[----:B------:R-:W-:Y:S01]  /*14e0*/  FADD.FTZ R156, RZ, R10 ;  /* 0x0000000aff9c7221 */ /* 0x000fe20000010000 */
[----:B------:R-:W-:Y:S02]  /*14f0*/  HADD2.F32 R161, -RZ, R191.H0_H0 ;  /* 0x200000bfffa17230 */ /* 0x000fe40000004100 */
[----:B------:R-:W-:Y:S01]  /*1500*/  FADD.FTZ R199, -R197, R158 ;  /* 0x0000009ec5c77221 */ /* 0x000fe20000010100 */
[----:B------:R-:W-:Y:S01]  /*1510*/  FFMA.FTZ R158, R12, R11, R159 ;  /* 0x0000000b0c9e7223 */ /* 0x000fe2000001009f */
[----:B------:R-:W-:Y:S01]  /*1520*/  FADD.FTZ R81, R81, R153 ;  /* 0x0000009951517221 */ /* 0x000fe20000010000 */
[----:B------:R-:W-:Y:S01]  /*1530*/  FFMA.FTZ R113, R153, R148, R113 ;  /* 0x0000009499717223 */ /* 0x000fe20000010071 */
[----:B---3--:R-:W-:Y:S01]  /*1540*/  FADD.FTZ R205, R11, R156 ;  /* 0x0000009c0bcd7221 */ /* 0x008fe20000010000 */
[----:B------:R-:W-:-:S02]  /*1550*/  HADD2.F32 R153, -RZ, R190.H0_H0 ;  /* 0x200000beff997230 */ /* 0x000fc40000004100 */
[----:B------:R-:W-:Y:S01]  /*1560*/  FMUL.FTZ R155, R4, R155 ;  /* 0x0000009b049b7220 */ /* 0x000fe20000410000 */
[----:B------:R-:W-:Y:S01]  /*1570*/  FMUL.FTZ R156, R162, R161 ;  /* 0x000000a1a29c7220 */ /* 0x000fe20000410000 */
[----:B------:R-:W-:Y:S01]  /*1580*/  FFMA.FTZ R161, R13, R16, R158 ;  /* 0x000000100da17223 */ /* 0x000fe2000001009e */
[----:B------:R-:W-:Y:S01]  /*1590*/  FADD.FTZ R158, R16, R205 ;  /* 0x000000cd109e7221 */ /* 0x000fe20000010000 */
[----:B------:R-:W-:Y:S01]  /*15a0*/  FMUL.FTZ R153, R160, R153 ;  /* 0x00000099a0997220 */ /* 0x000fe20000410000 */
[----:B------:R-:W-:Y:S01]  /*15b0*/  FADD.FTZ R76, R76, R160 ;  /* 0x000000a04c4c7221 */ /* 0x000fe20000010000 */
[----:B------:R-:W-:Y:S01]  /*15c0*/  FFMA.FTZ R108, R160, R155, R108 ;  /* 0x0000009ba06c7223 */ /* 0x000fe2000001006c */
[----:B------:R-:W-:Y:S01]  /*15d0*/  FMUL.FTZ R159, R4, R199 ;  /* 0x000000c7049f7220 */ /* 0x000fe20000410000 */
[----:B------:R-:W-:Y:S01]  /*15e0*/  FFMA.FTZ R160, R14, R15, R161 ;  /* 0x0000000f0ea07223 */ /* 0x000fe200000100a1 */
[----:B------:R-:W-:Y:S01]  /*15f0*/  SHF.R.U32.HI R196, RZ, 0x10, R191 ;  /* 0x00000010ffc47819 */ /* 0x000fe200000116bf */
[----:B------:R-:W-:Y:S01]  /*1600*/  FADD.FTZ R205, R15, R158 ;  /* 0x0000009e0fcd7221 */ /* 0x000fe20000010000 */
[----:B------:R-:W-:Y:S01]  /*1610*/  FADD.FTZ R78, R78, R162 ;  /* 0x000000a24e4e7221 */ /* 0x000fe20000010000 */
[----:B------:R-:W-:Y:S01]  /*1620*/  FFMA.FTZ R110, R162, R159, R110 ;  /* 0x0000009fa26e7223 */ /* 0x000fe2000001006e */
[----:B------:R-:W-:Y:S01]  /*1630*/  FFMA.FTZ R199, R17, R18, R160 ;  /* 0x0000001211c77223 */ /* 0x000fe200000100a0 */
[----:B------:R-:W-:Y:S01]  /*1640*/  FADD.FTZ R162, R18, R205 ;  /* 0x000000cd12a27221 */ /* 0x000fe20000010000 */
[----:B------:R-:W-:-:S02]  /*1650*/  HADD2.F32 R196, -RZ, R196.H0_H0 ;  /* 0x200000c4ffc47230 */ /* 0x000fc40000004100 */
        /* <DEDUP_REMOVED lines=8> */
[----:B------:R-:W-:Y:S02]  /*16e0*/  FADD.FTZ R211, -R197, R167 ;  /* 0x000000a7c5d37221 */ /* 0x000fe40000010100 */
[----:B------:R-:W-:Y:S01]  /*16f0*/  FFMA.FTZ R160, R22, R23, R163 ;  /* 0x0000001716a07223 */ /* 0x000fe200000100a3 */
[----:B------:R-:W-:Y:S01]  /*1700*/  FADD.FTZ R163, R23, R162 ;  /* 0x000000a217a37221 */ /* 0x000fe20000010000 */
[----:B------:R-:W-:Y:S01]  /*1710*/  FADD.FTZ R201, -R197, R165 ;  /* 0x000000a5c5c97221 */ /* 0x000fe20000010100 */
[----:B------:R-:W-:-:S02]  /*1720*/  HADD2.F32 R167, -RZ, R192.H0_H0 ;  /* 0x200000c0ffa77230 */ /* 0x000fc40000004100 */
[----:B------:R-:W-:Y:S01]  /*1730*/  FADD.FTZ R199, -R197, R164 ;  /* 0x000000a4c5c77221 */ /* 0x000fe20000010100 */
[----:B------:R-:W-:Y:S01]  /*1740*/  FFMA.FTZ R165, R25, R26, R160 ;  /* 0x0000001a19a57223 */ /* 0x000fe200000100a0 */
[----:B------:R-:W-:Y:S01]  /*1750*/  FADD.FTZ R164, R26, R163 ;  /* 0x000000a31aa47221 */ /* 0x000fe20000010000 */
[----:B------:R-:W-:Y:S01]  /*1760*/  FADD.FTZ R205, -R197, R166 ;  /* 0x000000a6c5cd7221 */ /* 0x000fe20000010100 */
[----:B------:R-:W-:Y:S01]  /*1770*/  FMUL.FTZ R160, R168, R167 ;  /* 0x000000a7a8a07220 */ /* 0x000fe20000410000 */
[----:B------:R-:W-:Y:S01]  /*1780*/  FFMA.FTZ R162, R132, R27, R165 ;  /* 0x0000001b84a27223 */ /* 0x000fe200000100a5 */
[----:B------:R-:W-:Y:S01]  /*1790*/  FADD.FTZ R167, R27, R164 ;  /* 0x000000a41ba77221 */ /* 0x000fe20000010000 */
[----:B------:R-:W-:Y:S02]  /*17a0*/  SHF.R.U64 R166, R192, 0x10, R193 ;  /* 0x00000010c0a67819 */ /* 0x000fe400000012c1 */
[----:B------:R-:W-:Y:S01]  /*17b0*/  FFMA.FTZ R165, R133, R136, R162 ;  /* 0x0000008885a57223 */ /* 0x000fe200000100a2 */
[----:B------:R-:W-:Y:S01]  /*17c0*/  FADD.FTZ R162, R136, R167 ;  /* 0x000000a788a27221 */ /* 0x000fe20000010000 */
[----:B------:R-:W-:Y:S01]  /*17d0*/  FMUL.FTZ R163, R4, R199 ;  /* 0x000000c704a37220 */ /* 0x000fe20000410000 */
[----:B------:R-:W-:-:S02]  /*17e0*/  HADD2.F32 R166, -RZ, R166.H0_H0 ;  /* 0x200000a6ffa67230 */ /* 0x000fc40000004100 */
[----:B------:R-:W-:Y:S01]  /*17f0*/  FFMA.FTZ R164, R134, R135, R165 ;  /* 0x0000008786a47223 */ /* 0x000fe200000100a5 */
[----:B------:R-:W-:Y:S01]  /*1800*/  FADD.FTZ R199, R135, R162 ;  /* 0x000000a287c77221 */ /* 0x000fe20000010000 */
[----:B------:R-:W-:Y:S01]  /*1810*/  FADD.FTZ R72, R72, R168 ;  /* 0x000000a848487221 */ /* 0x000fe20000010000 */
[----:B------:R-:W-:Y:S01]  /*1820*/  FMUL.FTZ R165, R169, R166 ;  /* 0x000000a6a9a57220 */ /* 0x000fe20000410000 */
[----:B------:R-:W-:Y:S01]  /*1830*/  FFMA.FTZ R167, R137, R138, R164 ;  /* 0x0000008a89a77223 */ /* 0x000fe200000100a4 */
[----:B------:R-:W-:Y:S01]  /*1840*/  FADD.FTZ R166, R138, R199 ;  /* 0x000000c78aa67221 */ /* 0x000fe20000010000 */
[----:B------:R-:W-:Y:S01]  /*1850*/  FFMA.FTZ R104, R168, R163, R104 ;  /* 0x000000a3a8687223 */ /* 0x000fe20000010068 */
[----:B------:R-:W-:Y:S01]  /*1860*/  SHF.R.U32.HI R168, RZ, 0x10, R193 ;  /* 0x00000010ffa87819 */ /* 0x000fe200000116c1 */
[----:B------:R-:W-:Y:S01]  /*1870*/  FMUL.FTZ R162, R4, R201 ;  /* 0x000000c904a27220 */ /* 0x000fe20000410000 */
[----:B------:R-:W-:Y:S01]  /*1880*/  FFMA.FTZ R164, R140, R139, R167 ;  /* 0x0000008b8ca47223 */ /* 0x000fe200000100a7 */
[----:B------:R-:W-:Y:S01]  /*1890*/  FADD.FTZ R167, R139, R166 ;  /* 0x000000a68ba77221 */ /* 0x000fe20000010000 */
[----:B------:R-:W-:Y:S01]  /*18a0*/  FADD.FTZ R73, R73, R169 ;  /* 0x000000a949497221 */ /* 0x000fe20000010000 */
[----:B------:R-:W-:Y:S01]  /*18b0*/  FFMA.FTZ R105, R169, R162, R105 ;  /* 0x000000a2a9697223 */ /* 0x000fe20000010069 */
[----:B------:R-:W-:-:S02]  /*18c0*/  HADD2.F32 R199, -RZ, R193.H0_H0 ;  /* 0x200000c1ffc77230 */ /* 0x000fc40000004100 */
[----:B------:R-:W-:Y:S01]  /*18d0*/  FFMA.FTZ R169, R141, R144, R164 ;  /* 0x000000908da97223 */ /* 0x000fe200000100a4 */
[----:B------:R-:W-:Y:S02]  /*18e0*/  HADD2.F32 R166, -RZ, R168.H0_H0 ;  /* 0x200000a8ffa67230 */ /* 0x000fe40000004100 */
        /* <DEDUP_REMOVED lines=27> */
[----:B------:R-:W-:Y:S02]  /*1aa0*/  FADD.FTZ R199, -R197, R172 ;  /* 0x000000acc5c77221 */ /* 0x000fe40000010100 */
[----:B------:R-:W-:Y:S01]  /*1ab0*/  FFMA.FTZ R169, R163, R160, R170 ;  /* 0x000000a0a3a97223 */ /* 0x000fe200000100aa */
[----:B------:R-:W-:Y:S01]  /*1ac0*/  FADD.FTZ R170, R160, R171 ;  /* 0x000000aba0aa7221 */ /* 0x000fe20000010000 */
[C---:B------:R-:W-:Y:S01]  /*1ad0*/  FADD.FTZ R173, -R197.reuse, R173 ;  /* 0x000000adc5ad7221 */ /* 0x040fe20000010100 */
[C---:B------:R-:W-:Y:S01]  /*1ae0*/  FADD.FTZ R201, -R197.reuse, R174 ;  /* 0x000000aec5c97221 */ /* 0x040fe20000010100 */
[----:B------:R-:W-:Y:S01]  /*1af0*/  FADD.FTZ R175, -R197, R175 ;  /* 0x000000afc5af7221 */ /* 0x000fe20000010100 */
[----:B------:R-:W-:Y:S01]  /*1b00*/  HADD2.F32 R197, -RZ, R194.H0_H0 ;  /* 0x200000c2ffc57230 */ /* 0x000fe20000004100 */
[----:B------:R-:W-:Y:S01]  /*1b10*/  SHF.R.U64 R172, R194, 0x10, R195 ;  /* 0x00000010c2ac7819 */ /* 0x000fe200000012c3 */
        /* <DEDUP_REMOVED lines=12> */
[----:B------:R-:W-:Y:S01]  /*1be0*/  SHF.R.U32.HI R172, RZ, 0x10, R195 ;  /* 0x00000010ffac7819 */ /* 0x000fe200000116c3 */
[----:B------:R-:W-:Y:S01]  /*1bf0*/  FMUL.FTZ R176, R177, R176 ;  /* 0x000000b0b1b07220 */ /* 0x000fe20000410000 */
[----:B------:R-:W-:Y:S01]  /*1c00*/  FADD.FTZ R69, R69, R177 ;  /* 0x000000b145457221 */ /* 0x000fe20000010000 */
[----:B------:R-:W-:Y:S01]  /*1c10*/  FFMA.FTZ R101, R177, R198, R101 ;  /* 0x000000c6b1657223 */ /* 0x000fe20000010065 */
[----:B------:R-:W-:Y:S02]  /*1c20*/  HADD2.F32 R177, -RZ, R195.H0_H0 ;  /* 0x200000c3ffb17230 */ /* 0x000fe40000004100 */
[----:B------:R-:W-:Y:S01]  /*1c30*/  FFMA.FTZ R171, R199, R197, R170 ;  /* 0x000000c5c7ab7223 */ /* 0x000fe200000100aa */
[----:B------:R-:W-:Y:S01]  /*1c40*/  FADD.FTZ R169, R197, R168 ;  /* 0x000000a8c5a97221 */ /* 0x000fe20000010000 */
[----:B------:R-:W-:-:S02]  /*1c50*/  HADD2.F32 R172, -RZ, R172.H0_H0 ;  /* 0x200000acffac7230 */ /* 0x000fc40000004100 */
        /* <DEDUP_REMOVED lines=14> */
[----:B--2---:R-:W-:Y:S06]  /*1d40*/  BRA `(.L_x_16943) ;  /* 0x0000000400807947 */ /* 0x004fec0003800000 */
.L_x_16942:
        /* <DEDUP_REMOVED lines=20> */
[C---:B------:R-:W-:Y:S02]  /*1e90*/  IADD3 R205, PT, PT, R211.reuse, 0x60, RZ ;  /* 0x00000060d3cd7810 */ /* 0x040fe40007ffe0ff */
[C---:B------:R-:W-:Y:S02]  /*1ea0*/  IADD3 R175, PT, PT, R211.reuse, 0x80, RZ ;  /* 0x00000080d3af7810 */ /* 0x040fe40007ffe0ff */
[C---:B------:R-:W-:Y:S02]  /*1eb0*/  IADD3 R173, PT, PT, R211.reuse, 0xa0, RZ ;  /* 0x000000a0d3ad7810 */ /* 0x040fe40007ffe0ff */
[----:B------:R-:W-:-:S02]  /*1ec0*/  IADD3 R171, PT, PT, R211, 0xc0, RZ ;  /* 0x000000c0d3ab7810 */ /* 0x000fc40007ffe0ff */
[----:B------:R-:W-:Y:S01]  /*1ed0*/  IADD3 R5, PT, PT, R211, 0xe0, RZ ;  /* 0x000000e0d3057810 */ /* 0x000fe20007ffe0ff */
[----:B0-----:R-:W-:-:S04]  /*1ee0*/  IMAD.WIDE.U32 R214, R215, 0x4, R168 ;  /* 0x00000004d7d67825 */ /* 0x001fc800078e00a8 */
[--C-:B------:R-:W-:Y:S01]  /*1ef0*/  IMAD.WIDE.U32 R212, R213, 0x4, R168.reuse ;  /* 0x00000004d5d47825 */ /* 0x100fe200078e00a8 */
[----:B------:R0:W5:Y:S03]  /*1f00*/  LDG.E R207, desc[UR6][R214.64] ;  /* 0x00000006d6cf7981 */ /* 0x000166000c1e1900 */
[--C-:B------:R-:W-:Y:S01]  /*1f10*/  IMAD.WIDE.U32 R204, R205, 0x4, R168.reuse ;  /* 0x00000004cdcc7825 */ /* 0x100fe200078e00a8 */
[----:B------:R0:W5:Y:S03]  /*1f20*/  LDG.E R206, desc[UR6][R212.64] ;  /* 0x00000006d4ce7981 */ /* 0x000166000c1e1900 */
[----:B------:R-:W-:-:S04]  /*1f30*/  IMAD.WIDE.U32 R174, R175, 0x4, R168 ;  /* 0x00000004afae7825 */ /* 0x000fc800078e00a8 */
[--C-:B------:R-:W-:Y:S01]  /*1f40*/  IMAD.WIDE.U32 R172, R173, 0x4, R168.reuse ;  /* 0x00000004adac7825 */ /* 0x100fe200078e00a8 */
[----:B------:R0:W5:Y:S03]  /*1f50*/  LDG.E R6, desc[UR6][R174.64] ;  /* 0x00000006ae067981 */ /* 0x000166000c1e1900 */
[--C-:B------:R-:W-:Y:S01]  /*1f60*/  IMAD.WIDE.U32 R170, R171, 0x4, R168.reuse ;  /* 0x00000004abaa7825 */ /* 0x100fe200078e00a8 */
[----:B------:R0:W5:Y:S03]  /*1f70*/  LDG.E R7, desc[UR6][R172.64] ;  /* 0x00000006ac077981 */ /* 0x000166000c1e1900 */
[--C-:B------:R-:W-:Y:S01]  /*1f80*/  IMAD.WIDE.U32 R210, R211, 0x4, R168.reuse ;  /* 0x00000004d3d27825 */ /* 0x100fe200078e00a8 */
[----:B------:R0:W5:Y:S03]  /*1f90*/  LDG.E R8, desc[UR6][R170.64] ;  /* 0x00000006aa087981 */ /* 0x000166000c1e1900 */
[----:B------:R-:W-:-:S02]  /*1fa0*/  IMAD.WIDE.U32 R168, R5, 0x4, R168 ;  /* 0x0000000405a87825 */ /* 0x000fc400078e00a8 */
[----:B------:R0:W5:Y:S04]  /*1fb0*/  LDG.E R5, desc[UR6][R204.64] ;  /* 0x00000006cc057981 */ /* 0x000168000c1e1900 */
[----:B------:R0:W5:Y:S04]  /*1fc0*/  LDG.E R210, desc[UR6][R210.64] ;  /* 0x00000006d2d27981 */ /* 0x000168000c1e1900 */
[----:B------:R0:W5:Y:S01]  /*1fd0*/  LDG.E R9, desc[UR6][R168.64] ;  /* 0x00000006a8097981 */ /* 0x000162000c1e1900 */
[----:B------:R-:W-:Y:S05]  /*1fe0*/  BRA `(.L_x_16943) ;  /* 0x0000000000d87947 */ /* 0x000fea0003800000 */
.L_x_16944:
        /* <DEDUP_REMOVED lines=8> */
[----:B------:R-:W-:Y:S02]  /*2070*/  LEA.HI R6, R6, R5, RZ, 0x2 ;  /* 0x0000000506067211 */ /* 0x000fe400078f10ff */
[C---:B------:R-:W-:Y:S02]  /*2080*/  IADD3 R37, PT, PT, R211.reuse, 0x80, RZ ;  /* 0x00000080d3257810 */ /* 0x040fe40007ffe0ff */
[C---:B------:R-:W-:Y:S02]  /*2090*/  IADD3 R35, PT, PT, R211.reuse, 0xa0, RZ ;  /* 0x000000a0d3237810 */ /* 0x040fe40007ffe0ff */
[C---:B------:R-:W-:Y:S02]  /*20a0*/  IADD3 R33, PT, PT, R211.reuse, 0xc0, RZ ;  /* 0x000000c0d3217810 */ /* 0x040fe40007ffe0ff */
[----:B------:R-:W-:Y:S01]  /*20b0*/  IADD3 R5, PT, PT, R211, 0xe0, RZ ;  /* 0x000000e0d3057810 */ /* 0x000fe20007ffe0ff */
[----:B-1----:R-:W-:-:S04]  /*20c0*/  IMAD.WIDE.U32 R42, R43, 0x4, R30 ;  /* 0x000000042b2a7825 */ /* 0x002fc800078e001e */
[--C-:B------:R-:W-:Y:S01]  /*20d0*/  IMAD.WIDE.U32 R38, R39, 0x4, R30.reuse ;  /* 0x0000000427267825 */ /* 0x100fe200078e001e */
[----:B------:R1:W5:Y:S01]  /*20e0*/  LDG.E R207, desc[UR6][R42.64] ;  /* 0x000000062acf7981 */ /* 0x000362000c1e1900 */
[----:B0-----:R-:W-:Y:S02]  /*20f0*/  LOP3.LUT R7, R7, 0x1f, RZ, 0xc0, !PT ;  /* 0x0000001f07077812 */ /* 0x001fe400078ec0ff */
[--C-:B------:R-:W-:Y:S02]  /*2100*/  IMAD.WIDE.U32 R40, R41, 0x4, R30.reuse ;  /* 0x0000000429287825 */ /* 0x100fe400078e001e */
[----:B------:R-:W-:Y:S02]  /*2110*/  LEA.HI.SX32 R57, R6, R7, 0x1e ;  /* 0x0000000706397211 */ /* 0x000fe400078ff2ff */
[--C-:B------:R-:W-:Y:S01]  /*2120*/  IMAD.WIDE.U32 R36, R37, 0x4, R30.reuse ;  /* 0x0000000425247825 */ /* 0x100fe200078e001e */
[----:B------:R-:W5:Y:S03]  /*2130*/  LDG.E R206, desc[UR6][R40.64] ;  /* 0x0000000628ce7981 */ /* 0x000f66000c1e1900 */
[--C-:B------:R-:W-:Y:S01]  /*2140*/  IMAD.WIDE.U32 R34, R35, 0x4, R30.reuse ;  /* 0x0000000423227825 */ /* 0x100fe200078e001e */
[----:B------:R-:W-:Y:S01]  /*2150*/  IADD3 R53, PT, PT, R57, 0x20, RZ ;  /* 0x0000002039357810 */ /* 0x000fe20007ffe0ff */
[----:B------:R-:W5:Y:S02]  /*2160*/  LDG.E R6, desc[UR6][R36.64] ;  /* 0x0000000624067981 */ /* 0x000f64000c1e1900 */
[--C-:B------:R-:W-:Y:S01]  /*2170*/  IMAD.WIDE.U32 R32, R33, 0x4, R30.reuse ;  /* 0x0000000421207825 */ /* 0x100fe200078e001e */
[----:B------:R-:W-:Y:S01]  /*2180*/  IADD3 R49, PT, PT, R57, 0x40, RZ ;  /* 0x0000004039317810 */ /* 0x000fe20007ffe0ff */
[----:B------:R-:W5:Y:S02]  /*2190*/  LDG.E R7, desc[UR6][R34.64] ;  /* 0x0000000622077981 */ /* 0x000f64000c1e1900 */
[--C-:B------:R-:W-:Y:S01]  /*21a0*/  IMAD.WIDE.U32 R210, R211, 0x4, R30.reuse ;  /* 0x00000004d3d27825 */ /* 0x100fe200078e001e */
[----:B------:R-:W-:Y:S01]  /*21b0*/  IADD3 R45, PT, PT, R57, 0x60, RZ ;  /* 0x00000060392d7810 */ /* 0x000fe20007ffe0ff */
[----:B------:R-:W5:Y:S02]  /*21c0*/  LDG.E R8, desc[UR6][R32.64] ;  /* 0x0000000620087981 */ /* 0x000f64000c1e1900 */
[----:B------:R-:W-:Y:S01]  /*21d0*/  IMAD.WIDE.U32 R30, R5, 0x4, R30 ;  /* 0x00000004051e7825 */ /* 0x000fe200078e001e */
[C---:B-1----:R-:W-:Y:S01]  /*21e0*/  IADD3 R43, PT, PT, R57.reuse, 0x80, RZ ;  /* 0x00000080392b7810 */ /* 0x042fe20007ffe0ff */
[----:B------:R0:W5:Y:S01]  /*21f0*/  LDG.E R5, desc[UR6][R38.64] ;  /* 0x0000000626057981 */ /* 0x000162000c1e1900 */
[----:B------:R-:W-:-:S02]  /*2200*/  IADD3 R47, PT, PT, R57, 0xa0, RZ ;  /* 0x000000a0392f7810 */ /* 0x000fc40007ffe0ff */
[----:B------:R-:W-:Y:S01]  /*2210*/  IADD3 R51, PT, PT, R57, 0xe0, RZ ;  /* 0x000000e039337810 */ /* 0x000fe20007ffe0ff */
[--C-:B--2---:R-:W-:Y:S01]  /*2220*/  IMAD.WIDE.U32 R52, R53, 0x10, R28.reuse ;  /* 0x0000001035347825 */ /* 0x104fe200078e001c */
[----:B------:R1:W5:Y:S03]  /*2230*/  LDG.E R9, desc[UR6][R30.64] ;  /* 0x000000061e097981 */ /* 0x000366000c1e1900 */
[--C-:B------:R-:W-:Y:S01]  /*2240*/  IMAD.WIDE.U32 R48, R49, 0x10, R28.reuse ;  /* 0x0000001031307825 */ /* 0x100fe200078e001c */
[----:B------:R1:W5:Y:S01]  /*2250*/  LDG.E R210, desc[UR6][R210.64] ;  /* 0x00000006d2d27981 */ /* 0x000362000c1e1900 */
[C---:B0-----:R-:W-:Y:S02]  /*2260*/  IADD3 R39, PT, PT, R57.reuse, 0xc0, RZ ;  /* 0x000000c039277810 */ /* 0x041fe40007ffe0ff */
[--C-:B------:R-:W-:Y:S01]  /*2270*/  IMAD.WIDE.U32 R56, R57, 0x10, R28.reuse ;  /* 0x0000001039387825 */ /* 0x100fe200078e001c */
[----:B------:R-:W5:Y:S03]  /*2280*/  LDG.E.128 R52, desc[UR6][R52.64] ;  /* 0x0000000634347981 */ /* 0x000f66000c1e1d00 */
[----:B------:R-:W-:-:S02]  /*2290*/  IMAD.WIDE.U32 R44, R45, 0x10, R28 ;  /* 0x000000102d2c7825 */ /* 0x000fc400078e001c */
[----:B------:R-:W5:Y:S02]  /*22a0*/  LDG.E.128 R56, desc[UR6][R56.64] ;  /* 0x0000000638387981 */ /* 0x000f64000c1e1d00 */
[----:B------:R-:W-:-:S04]  /*22b0*/  IMAD.WIDE.U32 R40, R43, 0x10, R28 ;  /* 0x000000102b287825 */ /* 0x000fc800078e001c */
[--C-:B------:R-:W-:Y:S02]  /*22c0*/  IMAD.WIDE.U32 R36, R47, 0x10, R28.reuse ;  /* 0x000000102f247825 */ /* 0x100fe400078e001c */
[----:B------:R-:W5:Y:S02]  /*22d0*/  LDG.E.128 R44, desc[UR6][R44.64] ;  /* 0x000000062c2c7981 */ /* 0x000f64000c1e1d00 */
[--C-:B------:R-:W-:Y:S02]  /*22e0*/  IMAD.WIDE.U32 R32, R39, 0x10, R28.reuse ;  /* 0x0000001027207825 */ /* 0x100fe400078e001c */
[----:B------:R-:W5:Y:S02]  /*22f0*/  LDG.E.128 R40, desc[UR6][R40.64] ;  /* 0x0000000628287981 */ /* 0x000f64000c1e1d00 */
[----:B------:R-:W-:Y:S02]  /*2300*/  IMAD.WIDE.U32 R28, R51, 0x10, R28 ;  /* 0x00000010331c7825 */ /* 0x000fe400078e001c */
[----:B------:R-:W5:Y:S04]  /*2310*/  LDG.E.128 R48, desc[UR6][R48.64] ;  /* 0x0000000630307981 */ /* 0x000f68000c1e1d00 */
[----:B------:R-:W5:Y:S04]  /*2320*/  LDG.E.128 R36, desc[UR6][R36.64] ;  /* 0x0000000624247981 */ /* 0x000f68000c1e1d00 */
[----:B------:R-:W5:Y:S04]  /*2330*/  LDG.E.128 R32, desc[UR6][R32.64] ;  /* 0x0000000620207981 */ /* 0x000f68000c1e1d00 */
[----:B-1----:R-:W5:Y:S02]  /*2340*/  LDG.E.128 R28, desc[UR6][R28.64] ;  /* 0x000000061c1c7981 */ /* 0x002f64000c1e1d00 */
.L_x_16943:
[----:B------:R-:W-:Y:S05]  /*2350*/  BSYNC.RECONVERGENT B1 ;  /* 0x0000000000017941 */ /* 0x000fea0003800200 */
.L_x_16941:
[----:B------:R-:W-:-:S03]  /*2360*/  UMOV UR4, 0xffffffff ;  /* 0xffffffff00047882 */ /* 0x000fc60000000000 */
[----:B------:R-:W-:Y:S05]  /*2370*/  BRA.DIV UR4, `(.L_x_16945) ;  /* 0x0000006e04bc7947 */ /* 0x000fea000b800000 */
        /* <DEDUP_REMOVED lines=18> */
.L_x_17094:
        /* <DEDUP_REMOVED lines=38> */
.L_x_16950:
[----:B------:R-:W-:Y:S05]  /*2700*/  BSYNC.RECONVERGENT B2 ;  /* 0x0000000000027941 */ /* 0x000fea0003800200 */
.L_x_16949:
        /* <DEDUP_REMOVED lines=11> */
.L_x_16952:
[----:B------:R-:W-:Y:S05]  /*27c0*/  BSYNC.RECONVERGENT B2 ;  /* 0x0000000000027941 */ /* 0x000fea0003800200 */
.L_x_16951:
        /* <DEDUP_REMOVED lines=11> */
.L_x_16954:
[----:B------:R-:W-:Y:S05]  /*2880*/  BSYNC.RECONVERGENT B2 ;  /* 0x0000000000027941 */ /* 0x000fea0003800200 */
.L_x_16953:
        /* <DEDUP_REMOVED lines=11> */
.L_x_16948:
        /* <DEDUP_REMOVED lines=9> */
[----:B------:R-:W-:Y:S01]  /*29d0*/  ISETP.GT.AND P0, PT, R2, RZ, PT ;  /* 0x000000ff0200720c */ /* 0x000fe20003f04270 */
[C---:B------:R-:W-:Y:S01]  /*29e0*/  FMUL.FTZ R131, R4.reuse, R131 ;  /* 0x0000008304837220 */ /* 0x040fe20000410000 */
[C---:B------:R-:W-:Y:S01]  /*29f0*/  FMUL.FTZ R128, R4.reuse, R169 ;  /* 0x000000a904807220 */ /* 0x040fe20000410000 */
[----:B------:R-:W-:Y:S01]  /*2a00*/  FMUL.FTZ R171, R4, R171 ;  /* 0x000000ab04ab7220 */ /* 0x000fe20000410000 */
[----:B------:R-:W-:Y:S01]  /*2a10*/  BSSY.RECONVERGENT B2, `(.L_x_16956) ;  /* 0x000000f000027945 */ /* 0x000fe20003800200 */
[----:B------:R-:W-:-:S02]  /*2a20*/  FSEL R130, R129, RZ, P0 ;  /* 0x000000ff81827208 */ /* 0x000fc40000000000 */
[----:B------:R-:W-:Y:S02]  /*2a30*/  FSEL R129, R131, RZ, P0 ;  /* 0x000000ff83817208 */ /* 0x000fe40000000000 */
[----:B------:R-:W-:Y:S02]  /*2a40*/  FSEL R128, R128, RZ, P0 ;  /* 0x000000ff80807208 */ /* 0x000fe40000000000 */
[----:B------:R-:W-:Y:S01]  /*2a50*/  FSEL R131, R171, RZ, P0 ;  /* 0x000000ffab837208 */ /* 0x000fe20000000000 */
[----:B------:R-:W-:Y:S06]  /*2a60*/  @!P3 BRA `(.L_x_16957) ;  /* 0x000000000024b947 */ /* 0x000fec0003800000 */
        /* <DEDUP_REMOVED lines=9> */
.L_x_16957:
[----:B------:R-:W-:Y:S05]  /*2b00*/  BSYNC.RECONVERGENT B2 ;  /* 0x0000000000027941 */ /* 0x000fea0003800200 */
.L_x_16956:
        /* <DEDUP_REMOVED lines=11> */
.L_x_16959:
[----:B------:R-:W-:Y:S05]  /*2bc0*/  BSYNC.RECONVERGENT B2 ;  /* 0x0000000000027941 */ /* 0x000fea0003800200 */
.L_x_16958:
        /* <DEDUP_REMOVED lines=11> */
.L_x_16961:
[----:B------:R-:W-:Y:S05]  /*2c80*/  BSYNC.RECONVERGENT B2 ;  /* 0x0000000000027941 */ /* 0x000fea0003800200 */
.L_x_16960:
[----:B------:R-:W-:Y:S05]  /*2c90*/  @!P3 BRA `(.L_x_16955) ;  /* 0x00000004004cb947 */ /* 0x000fea0003800000 */
[----:B------:R-:W-:Y:S01]  /*2ca0*/  FMUL.FTZ R127, R131, UR13 ;  /* 0x0000000d837f7c20 */ /* 0x000fe20008410000 */
[----:B-----5:R-:W-:-:S03]  /*2cb0*/  ISETP.GE.U32.AND P0, PT, R210, 0x1000000, PT ;  /* 0x01000000d200780c */ /* 0x020fc60003f06070 */
[----:B------:R-:W-:-:S05]  /*2cc0*/  FMUL.FTZ R127, R127, UR12 ;  /* 0x0000000c7f7f7c20 */ /* 0x000fca0008410000 */
[----:B------:R-:W-:Y:S01]  /*2cd0*/  SEL R127, R127, RZ, P0 ;  /* 0x000000ff7f7f7207 */ /* 0x000fe20000000000 */
[----:B------:R-:W-:Y:S06]  /*2ce0*/  BRA `(.L_x_16955) ;  /* 0x0000000400387947 */ /* 0x000fec0003800000 */
.L_x_16947:
[----:B------:R-:W-:Y:S02]  /*2cf0*/  MOV R211, UR20 ;  /* 0x0000001400d37c02 */ /* 0x000fe40008000f00 */
[----:B------:R-:W-:Y:S02]  /*2d00*/  MOV R213, UR21 ;  /* 0x0000001500d57c02 */ /* 0x000fe40008000f00 */
[----:B------:R-:W-:-:S04]  /*2d10*/  ISETP.NE.U32.AND P0, PT, R211, RZ, PT ;  /* 0x000000ffd300720c */ /* 0x000fc80003f05070 */
[----:B------:R-:W-:-:S13]  /*2d20*/  ISETP.NE.AND.EX P0, PT, R213, RZ, PT, P0 ;  /* 0x000000ffd500720c */ /* 0x000fda0003f05300 */
[----:B------:R-:W-:Y:S05]  /*2d30*/  @P0 BRA `(.L_x_16962) ;  /* 0x0000000000940947 */ /* 0x000fea0003800000 */
[----:B------:R-:W1:Y:S01]  /*2d40*/  @P3 LDC.64 R168, c[0x0][0x408] ;  /* 0x00010200ffa83b82 */ /* 0x000e620000000a00 */
[-CC-:B0-----:R-:W-:Y:S01]  /*2d50*/  @P2 FFMA.FTZ R175, R3, R205.reuse, R204.reuse ;  /* 0x000000cd03af2223 */ /* 0x181fe200000100cc */
[-CC-:B------:R-:W-:Y:S01]  /*2d60*/  @P2 FFMA.FTZ R214, R12, R205.reuse, R204.reuse ;  /* 0x000000cd0cd62223 */ /* 0x180fe200000100cc */
[----:B------:R-:W-:Y:S01]  /*2d70*/  @P2 FFMA.FTZ R215, R13, R205, R204 ;  /* 0x000000cd0dd72223 */ /* 0x000fe200000100cc */
[----:B-----5:R-:W-:Y:S01]  /*2d80*/  MOV R174, R56 ;  /* 0x0000003800ae7202 */ /* 0x020fe20000000f00 */
[----:B------:R-:W-:Y:S01]  /*2d90*/  @P2 FADD.FTZ R175, R10, -R175 ;  /* 0x800000af0aaf2221 */ /* 0x000fe20000010000 */
[----:B------:R-:W-:Y:S01]  /*2da0*/  @P2 FADD.FTZ R216, R11, -R214 ;  /* 0x800000d60bd82221 */ /* 0x000fe20000010000 */
[----:B------:R-:W-:Y:S01]  /*2db0*/  @P2 FADD.FTZ R215, R16, -R215 ;  /* 0x800000d710d72221 */ /* 0x000fe20000010000 */
[----:B------:R-:W0:Y:S01]  /*2dc0*/  @P3 LDC.64 R170, c[0x0][0x408] ;  /* 0x00010200ffaa3b82 */ /* 0x000e220000000a00 */
        /* <DEDUP_REMOVED lines=9> */
[----:B-1----:R-:W-:-:S04]  /*2e60*/  @P3 FMUL.FTZ R169, R174, R169 ;  /* 0x000000a9aea93220 */ /* 0x002fc80000410000 */
[----:B------:R-:W-:Y:S01]  /*2e70*/  @P3 FMUL.FTZ R168, R169, R168 ;  /* 0x000000a8a9a83220 */ /* 0x000fe20000410000 */
[----:B0-----:R-:W-:-:S04]  /*2e80*/  @P3 FMUL.FTZ R171, R212, R171 ;  /* 0x000000abd4ab3220 */ /* 0x001fc80000410000 */
        /* <DEDUP_REMOVED lines=16> */
.L_x_16962:
[----:B------:R-:W1:Y:S01]  /*2f90*/  @P3 LDC.64 R168, c[0x0][0x408] ;  /* 0x00010200ffa83b82 */ /* 0x000e620000000a00 */
[----:B-----5:R-:W-:Y:S01]  /*2fa0*/  @P3 LOP3.LUT P0, RZ, R210, 0xff, RZ, 0xc0, !PT ;  /* 0x000000ffd2ff3812 */ /* 0x020fe2000780c0ff */
[-CC-:B------:R-:W-:Y:S01]  /*2fb0*/  @P2 FFMA.FTZ R212, R14, R205.reuse, R204.reuse ;  /* 0x000000cd0ed42223 */ /* 0x180fe200000100cc */
[C---:B------:R-:W-:Y:S01]  /*2fc0*/  @P3 LOP3.LUT P1, RZ, R210.reuse, 0xff00, RZ, 0xc0, !PT ;  /* 0x0000ff00d2ff3812 */ /* 0x040fe2000782c0ff */
[-CC-:B------:R-:W-:Y:S01]  /*2fd0*/  @P2 FFMA.FTZ R215, R3, R205.reuse, R204.reuse ;  /* 0x000000cd03d72223 */ /* 0x180fe200000100cc */
[C---:B------:R-:W-:Y:S01]  /*2fe0*/  @P3 LOP3.LUT P4, RZ, R210.reuse, 0xff0000, RZ, 0xc0, !PT ;  /* 0x00ff0000d2ff3812 */ /* 0x040fe2000788c0ff */
[-CC-:B------:R-:W-:Y:S01]  /*2ff0*/  @P2 FFMA.FTZ R217, R13, R205.reuse, R204.reuse ;  /* 0x000000cd0dd92223 */ /* 0x180fe200000100cc */
[----:B------:R-:W-:Y:S01]  /*3000*/  @P3 ISETP.GE.U32.AND P5, PT, R210, 0x1000000, PT ;  /* 0x01000000d200380c */ /* 0x000fe20003fa6070 */
        /* <DEDUP_REMOVED lines=14> */
[----:B------:R-:W-:-:S02]  /*30f0*/  @P2 FFMA.FTZ R130, R4, R217, R58 ;  /* 0x000000d904822223 */ /* 0x000fc4000001003a */
[----:B0-----:R-:W0:Y:S01]  /*3100*/  @P3 LDC.64 R174, c[0x0][0x408] ;  /* 0x00010200ffae3b82 */ /* 0x001e220000000a00 */
[----:B-1----:R-:W-:-:S04]  /*3110*/  @P3 FMUL.FTZ R169, R131, R169 ;  /* 0x000000a983a93220 */ /* 0x002fc80000410000 */
[----:B------:R-:W-:Y:S01]  /*3120*/  @P3 FMUL.FTZ R168, R169, R168 ;  /* 0x000000a8a9a83220 */ /* 0x000fe20000410000 */
[----:B--2---:R-:W-:-:S04]  /*3130*/  @P3 FMUL.FTZ R171, R128, R171 ;  /* 0x000000ab80ab3220 */ /* 0x004fc80000410000 */
[----:B------:R-:W-:Y:S01]  /*3140*/  @P3 SEL R127, R168, RZ, P5 ;  /* 0x000000ffa87f3207 */ /* 0x000fe20002800000 */
[----:B------:R-:W-:Y:S01]  /*3150*/  @P3 FMUL.FTZ R170, R171, R170 ;  /* 0x000000aaabaa3220 */ /* 0x000fe20000410000 */
[----:B---3--:R-:W-:-:S04]  /*3160*/  @P3 FMUL.FTZ R173, R129, R173 ;  /* 0x000000ad81ad3220 */ /* 0x008fc80000410000 */
[----:B------:R-:W-:Y:S01]  /*3170*/  @P3 SEL R124, R170, RZ, P0 ;  /* 0x000000ffaa7c3207 */ /* 0x000fe20000000000 */
[----:B------:R-:W-:Y:S01]  /*3180*/  @P3 FMUL.FTZ R172, R173, R172 ;  /* 0x000000acadac3220 */ /* 0x000fe20000410000 */
[----:B0-----:R-:W-:-:S04]  /*3190*/  @P3 FMUL.FTZ R175, R130, R175 ;  /* 0x000000af82af3220 */ /* 0x001fc80000410000 */
[----:B------:R-:W-:Y:S01]  /*31a0*/  @P3 SEL R125, R172, RZ, P1 ;  /* 0x000000ffac7d3207 */ /* 0x000fe20000800000 */
[----:B------:R-:W-:-:S05]  /*31b0*/  @P3 FMUL.FTZ R174, R175, R174 ;  /* 0x000000aeafae3220 */ /* 0x000fca0000410000 */
[----:B------:R-:W-:-:S07]  /*31c0*/  @P3 SEL R126, R174, RZ, P4 ;  /* 0x000000ffae7e3207 */ /* 0x000fce0002000000 */
.L_x_16955:
[----:B------:R-:W-:Y:S05]  /*31d0*/  BSYNC.RECONVERGENT B1 ;  /* 0x0000000000017941 */ /* 0x000fea0003800200 */
.L_x_16946:
        /* <DEDUP_REMOVED lines=13> */
[----:B-1----:R-:W1:Y:S01]  /*32b0*/  @P3 LDC.64 R168, c[0x0][0x408] ;  /* 0x00010200ffa83b82 */ /* 0x002e620000000a00 */
[-CC-:B------:R-:W-:Y:S01]  /*32c0*/  @P2 FFMA.FTZ R131, R17, R205.reuse, R204.reuse ;  /* 0x000000cd11832223 */ /* 0x180fe200000100cc */
[-CC-:B0-----:R-:W-:Y:S01]  /*32d0*/  @P2 FFMA.FTZ R174, R20, R205.reuse, R204.reuse ;  /* 0x000000cd14ae2223 */ /* 0x181fe200000100cc */
        /* <DEDUP_REMOVED lines=34> */
.L_x_16965:
[----:B-1----:R-:W1:Y:S01]  /*3500*/  @P3 LDC.64 R168, c[0x0][0x408] ;  /* 0x00010200ffa83b82 */ /* 0x002e620000000a00 */
[-CC-:B0-----:R-:W-:Y:S01]  /*3510*/  @P2 FFMA.FTZ R175, R17, R205.reuse, R204.reuse ;  /* 0x000000cd11af2223 */ /* 0x181fe200000100cc */
[-CC-:B-----5:R-:W-:Y:S01]  /*3520*/  @P2 FFMA.FTZ R210, R20, R205.reuse, R204.reuse ;  /* 0x000000cd14d22223 */ /* 0x1a0fe200000100cc */
[----:B------:R-:W-:Y:S01]  /*3530*/  @P2 FFMA.FTZ R209, R21, R205, R204 ;  /* 0x000000cd15d12223 */ /* 0x000fe200000100cc */
[----:B------:R-:W-:Y:S01]  /*3540*/  MOV R174, R52 ;  /* 0x0000003400ae7202 */ /* 0x000fe20000000f00 */
        /* <DEDUP_REMOVED lines=32> */
.L_x_16964:
[----:B------:R-:W-:Y:S05]  /*3750*/  @!P0 BRA `(.L_x_16967) ;  /* 0x0000000000ec8947 */ /* 0x000fea0003800000 */
[-CC-:B-1----:R-:W-:Y:S01]  /*3760*/  FFMA.FTZ R129, R21, R205.reuse, R204.reuse ;  /* 0x000000cd15817223 */ /* 0x182fe200000100cc */
        /* <DEDUP_REMOVED lines=27> */
.L_x_16969:
[----:B------:R-:W-:Y:S05]  /*3920*/  BSYNC.RECONVERGENT B2 ;  /* 0x0000000000027941 */ /* 0x000fea0003800200 */
.L_x_16968:
        /* <DEDUP_REMOVED lines=11> */
.L_x_16971:
[----:B------:R-:W-:Y:S05]  /*39e0*/  BSYNC.RECONVERGENT B2 ;  /* 0x0000000000027941 */ /* 0x000fea0003800200 */
.L_x_16970:
        /* <DEDUP_REMOVED lines=11> */
.L_x_16973:
[----:B------:R-:W-:Y:S05]  /*3aa0*/  BSYNC.RECONVERGENT B2 ;  /* 0x0000000000027941 */ /* 0x000fea0003800200 */
.L_x_16972:
[----:B------:R-:W-:Y:S05]  /*3ab0*/  @!P3 BRA `(.L_x_16966) ;  /* 0x0000000000ccb947 */ /* 0x000fea0003800000 */
[----:B------:R-:W-:Y:S01]  /*3ac0*/  FMUL.FTZ R127, R131, UR13 ;  /* 0x0000000d837f7c20 */ /* 0x000fe20008410000 */
[----:B-----5:R-:W-:-:S03]  /*3ad0*/  ISETP.GE.U32.AND P4, PT, R207, 0x1000000, PT ;  /* 0x01000000cf00780c */ /* 0x020fc60003f86070 */
[----:B------:R-:W-:-:S05]  /*3ae0*/  FMUL.FTZ R127, R127, UR12 ;  /* 0x0000000c7f7f7c20 */ /* 0x000fca0008410000 */
[----:B------:R-:W-:Y:S01]  /*3af0*/  SEL R127, R127, RZ, P4 ;  /* 0x000000ff7f7f7207 */ /* 0x000fe20002000000 */
[----:B------:R-:W-:Y:S06]  /*3b00*/  BRA `(.L_x_16966) ;  /* 0x0000000000b87947 */ /* 0x000fec0003800000 */
.L_x_16967:
        /* <DEDUP_REMOVED lines=11> */
.L_x_16975:
[----:B------:R-:W-:Y:S05]  /*3bc0*/  BSYNC.RECONVERGENT B2 ;  /* 0x0000000000027941 */ /* 0x000fea0003800200 */
.L_x_16974:
        /* <DEDUP_REMOVED lines=11> */
.L_x_16977:
[----:B------:R-:W-:Y:S05]  /*3c80*/  BSYNC.RECONVERGENT B2 ;  /* 0x0000000000027941 */ /* 0x000fea0003800200 */
.L_x_16976:
        /* <DEDUP_REMOVED lines=11> */
.L_x_16979:
[----:B------:R-:W-:Y:S05]  /*3d40*/  BSYNC.RECONVERGENT B2 ;  /* 0x0000000000027941 */ /* 0x000fea0003800200 */
.L_x_16978:
        /* <DEDUP_REMOVED lines=10> */
.L_x_16966:
[----:B------:R-:W-:Y:S05]  /*3df0*/  BSYNC.RECONVERGENT B1 ;  /* 0x0000000000017941 */ /* 0x000fea0003800200 */
.L_x_16963:
[----:B-1----:R-:W1:Y:S01]  /*3e00*/  @P0 LDC.64 R170, c[0x0][0x478] ;  /* 0x00011e00ffaa0b82 */ /* 0x002e620000000a00 */
[----:B------:R-:W-:Y:S01]  /*3e10*/  @P0 IADD3 R173, PT, PT, R179, 0x20, RZ ;  /* 0x00000020b3ad0810 */ /* 0x000fe20007ffe0ff */
[----:B------:R-:W-:Y:S01]  /*3e20*/  BSSY.RECONVERGENT B1, `(.L_x_16980) ;  /* 0x00000bd000017945 */ /* 0x000fe20003800200 */
[----:B0-----:R-:W-:-:S05]  /*3e30*/  @P3 IADD3 R175, PT, PT, R203, 0x20, RZ ;  /* 0x00000020cbaf3810 */ /* 0x001fca0007ffe0ff */
[----:B------:R-:W0:Y:S01]  /*3e40*/  @P3 LDC.64 R168, c[0x0][0x468] ;  /* 0x00011a00ffa83b82 */ /* 0x000e220000000a00 */
[----:B-1----:R-:W-:-:S05]  /*3e50*/  @P0 IMAD.WIDE.U32 R170, R173, 0x10, R170 ;  /* 0x00000010adaa0825 */ /* 0x002fca00078e00aa */
[----:B------:R1:W-:Y:S01]  /*3e60*/  @P0 STG.E.128 desc[UR6][R170.64], R128 ;  /* 0x00000080aa000986 */ /* 0x0003e2000c101d06 */
[----:B0-----:R-:W-:-:S05]  /*3e70*/  @P3 IMAD.WIDE.U32 R168, R175, 0x10, R168 ;  /* 0x00000010afa83825 */ /* 0x001fca00078e00a8 */
[----:B------:R1:W-:Y:S01]  /*3e80*/  @P3 STG.E.128 desc[UR6][R168.64], R124 ;  /* 0x0000007ca8003986 */ /* 0x0003e2000c101d06 */
[----:B------:R-:W-:Y:S05]  /*3e90*/  @!P1 BRA `(.L_x_16981) ;  /* 0x00000004002c9947 */ /* 0x000fea0003800000 */
[----:B------:R-:W-:Y:S05]  /*3ea0*/  @!P0 BRA `(.L_x_16982) ;  /* 0x0000000000948947 */ /* 0x000fea0003800000 */
[----:B-1----:R-:W0:Y:S01]  /*3eb0*/  @P3 LDC.64 R168, c[0x0][0x408] ;  /* 0x00010200ffa83b82 */ /* 0x002e220000000a00 */
        /* <DEDUP_REMOVED lines=36> */
.L_x_16982:
[----:B-1----:R-:W0:Y:S01]  /*4100*/  @P3 LDC.64 R168, c[0x0][0x408] ;  /* 0x00010200ffa83b82 */ /* 0x002e220000000a00 */
[-CC-:B------:R-:W-:Y:S01]  /*4110*/  @P2 FFMA.FTZ R175, R25, R205.reuse, R204.reuse ;  /* 0x000000cd19af2223 */ /* 0x180fe200000100cc */
[-CC-:B-----5:R-:W-:Y:S01]  /*4120*/  @P2 FFMA.FTZ R210, R132, R205.reuse, R204.reuse ;  /* 0x000000cd84d22223 */ /* 0x1a0fe200000100cc */
[----:B------:R-:W-:Y:S01]  /*4130*/  @P2 FFMA.FTZ R207, R133, R205, R204 ;  /* 0x000000cd85cf2223 */ /* 0x000fe200000100cc */
[----:B------:R-:W-:Y:S01]  /*4140*/  MOV R174, R48 ;  /* 0x0000003000ae7202 */ /* 0x000fe20000000f00 */
        /* <DEDUP_REMOVED lines=32> */
.L_x_16981:
        /* <DEDUP_REMOVED lines=29> */
.L_x_16986:
[----:B------:R-:W-:Y:S05]  /*4520*/  BSYNC.RECONVERGENT B2 ;  /* 0x0000000000027941 */ /* 0x000fea0003800200 */
.L_x_16985:
        /* <DEDUP_REMOVED lines=11> */
.L_x_16988:
[----:B------:R-:W-:Y:S05]  /*45e0*/  BSYNC.RECONVERGENT B2 ;  /* 0x0000000000027941 */ /* 0x000fea0003800200 */
.L_x_16987:
        /* <DEDUP_REMOVED lines=11> */
.L_x_16990:
[----:B------:R-:W-:Y:S05]  /*46a0*/  BSYNC.RECONVERGENT B2 ;  /* 0x0000000000027941 */ /* 0x000fea0003800200 */
.L_x_16989:
[----:B------:R-:W-:Y:S05]  /*46b0*/  @!P3 BRA `(.L_x_16983) ;  /* 0x0000000000ccb947 */ /* 0x000fea0003800000 */
[----:B------:R-:W-:Y:S01]  /*46c0*/  FMUL.FTZ R127, R131, UR13 ;  /* 0x0000000d837f7c20 */ /* 0x000fe20008410000 */
[----:B-----5:R-:W-:-:S03]  /*46d0*/  ISETP.GE.U32.AND P4, PT, R206, 0x1000000, PT ;  /* 0x01000000ce00780c */ /* 0x020fc60003f86070 */
[----:B------:R-:W-:-:S05]  /*46e0*/  FMUL.FTZ R127, R127, UR12 ;  /* 0x0000000c7f7f7c20 */ /* 0x000fca0008410000 */
[----:B------:R-:W-:Y:S01]  /*46f0*/  SEL R127, R127, RZ, P4 ;  /* 0x000000ff7f7f7207 */ /* 0x000fe20002000000 */
[----:B------:R-:W-:Y:S06]  /*4700*/  BRA `(.L_x_16983) ;  /* 0x0000000000b87947 */ /* 0x000fec0003800000 */
.L_x_16984:
        /* <DEDUP_REMOVED lines=11> */
.L_x_16992:
[----:B------:R-:W-:Y:S05]  /*47c0*/  BSYNC.RECONVERGENT B2 ;  /* 0x0000000000027941 */ /* 0x000fea0003800200 */
.L_x_16991:
        /* <DEDUP_REMOVED lines=11> */
.L_x_16994:
[----:B------:R-:W-:Y:S05]  /*4880*/  BSYNC.RECONVERGENT B2 ;  /* 0x0000000000027941 */ /* 0x000fea0003800200 */
.L_x_16993:
        /* <DEDUP_REMOVED lines=11> */
.L_x_16996:
[----:B------:R-:W-:Y:S05]  /*4940*/  BSYNC.RECONVERGENT B2 ;  /* 0x0000000000027941 */ /* 0x000fea0003800200 */
.L_x_16995:
        /* <DEDUP_REMOVED lines=10> */
.L_x_16983:
[----:B------:R-:W-:Y:S05]  /*49f0*/  BSYNC.RECONVERGENT B1 ;  /* 0x0000000000017941 */ /* 0x000fea0003800200 */
.L_x_16980:
[----:B-1----:R-:W0:Y:S01]  /*4a00*/  @P0 LDC.64 R170, c[0x0][0x478] ;  /* 0x00011e00ffaa0b82 */ /* 0x002e220000000a00 */
        /* <DEDUP_REMOVED lines=10> */
[----:B0-----:R-:W0:Y:S01]  /*4ab0*/  @P3 LDC.64 R168, c[0x0][0x408] ;  /* 0x00010200ffa83b82 */ /* 0x001e220000000a00 */
        /* <DEDUP_REMOVED lines=36> */
.L_x_16999:
[----:B0-----:R-:W0:Y:S01]  /*4d00*/  @P3 LDC.64 R168, c[0x0][0x408] ;  /* 0x00010200ffa83b82 */ /* 0x001e220000000a00 */
[-CC-:B------:R-:W-:Y:S01]  /*4d10*/  @P2 FFMA.FTZ R175, R137, R205.reuse, R204.reuse ;  /* 0x000000cd89af2223 */ /* 0x180fe200000100cc */
[-CC-:B------:R-:W-:Y:S01]  /*4d20*/  @P2 FFMA.FTZ R208, R140, R205.reuse, R204.reuse ;  /* 0x000000cd8cd02223 */ /* 0x180fe200000100cc */
[----:B-----5:R-:W-:Y:S01]  /*4d30*/  @P2 FFMA.FTZ R207, R141, R205, R204 ;  /* 0x000000cd8dcf2223 */ /* 0x020fe200000100cc */
        /* <DEDUP_REMOVED lines=33> */
.L_x_16998:
[----:B------:R-:W-:Y:S05]  /*4f50*/  @!P0 BRA `(.L_x_17001) ;  /* 0x0000000000ec8947 */ /* 0x000fea0003800000 */
        /* <DEDUP_REMOVED lines=28> */
.L_x_17003:
[----:B------:R-:W-:Y:S05]  /*5120*/  BSYNC.RECONVERGENT B2 ;  /* 0x0000000000027941 */ /* 0x000fea0003800200 */
.L_x_17002:
        /* <DEDUP_REMOVED lines=11> */
.L_x_17005:
[----:B------:R-:W-:Y:S05]  /*51e0*/  BSYNC.RECONVERGENT B2 ;  /* 0x0000000000027941 */ /* 0x000fea0003800200 */
.L_x_17004:
        /* <DEDUP_REMOVED lines=11> */
.L_x_17007:
[----:B------:R-:W-:Y:S05]  /*52a0*/  BSYNC.RECONVERGENT B2 ;  /* 0x0000000000027941 */ /* 0x000fea0003800200 */
.L_x_17006:
[----:B------:R-:W-:Y:S05]  /*52b0*/  @!P3 BRA `(.L_x_17000) ;  /* 0x0000000000ccb947 */ /* 0x000fea0003800000 */
[----:B------:R-:W-:Y:S01]  /*52c0*/  FMUL.FTZ R127, R131, UR13 ;  /* 0x0000000d837f7c20 */ /* 0x000fe20008410000 */
[----:B-----5:R-:W-:-:S03]  /*52d0*/  ISETP.GE.U32.AND P4, PT, R5, 0x1000000, PT ;  /* 0x010000000500780c */ /* 0x020fc60003f86070 */
[----:B------:R-:W-:-:S05]  /*52e0*/  FMUL.FTZ R127, R127, UR12 ;  /* 0x0000000c7f7f7c20 */ /* 0x000fca0008410000 */
[----:B------:R-:W-:Y:S01]  /*52f0*/  SEL R127, R127, RZ, P4 ;  /* 0x000000ff7f7f7207 */ /* 0x000fe20002000000 */
[----:B------:R-:W-:Y:S06]  /*5300*/  BRA `(.L_x_17000) ;  /* 0x0000000000b87947 */ /* 0x000fec0003800000 */
.L_x_17001:
        /* <DEDUP_REMOVED lines=11> */
.L_x_17009:
[----:B------:R-:W-:Y:S05]  /*53c0*/  BSYNC.RECONVERGENT B2 ;  /* 0x0000000000027941 */ /* 0x000fea0003800200 */
.L_x_17008:
        /* <DEDUP_REMOVED lines=11> */
.L_x_17011:
[----:B------:R-:W-:Y:S05]  /*5480*/  BSYNC.RECONVERGENT B2 ;  /* 0x0000000000027941 */ /* 0x000fea0003800200 */
.L_x_17010:
        /* <DEDUP_REMOVED lines=11> */
.L_x_17013:
[----:B------:R-:W-:Y:S05]  /*5540*/  BSYNC.RECONVERGENT B2 ;  /* 0x0000000000027941 */ /* 0x000fea0003800200 */
.L_x_17012:
[----:B------:R-:W-:Y:S05]  /*5550*/  @!P3 BRA `(.L_x_17000) ;  /* 0x000000000024b947 */ /* 0x000fea0003800000 */
[----:B0-----:R-:W-:Y:S01]  /*5560*/  FFMA.FTZ R168, R142, R205, R204 ;  /* 0x000000cd8ea87223 */ /* 0x001fe200000100cc */
        /* <DEDUP_REMOVED lines=8> */
.L_x_17000:
[----:B------:R-:W-:Y:S05]  /*55f0*/  BSYNC.RECONVERGENT B1 ;  /* 0x0000000000017941 */ /* 0x000fea0003800200 */
.L_x_16997:
[----:B0-----:R-:W0:Y:S01]  /*5600*/  @P0 LDC.64 R170, c[0x0][0x478] ;  /* 0x00011e00ffaa0b82 */ /* 0x001e220000000a00 */
[----:B-----5:R-:W-:Y:S01]  /*5610*/  @P0 IADD3 R5, PT, PT, R179, 0x60, RZ ;  /* 0x00000060b3050810 */ /* 0x020fe20007ffe0ff */
        /* <DEDUP_REMOVED lines=46> */
.L_x_17016:
        /* <DEDUP_REMOVED lines=37> */
.L_x_17015:
[----:B------:R-:W-:Y:S05]  /*5b50*/  @!P0 BRA `(.L_x_17018) ;  /* 0x0000000000ec8947 */ /* 0x000fea0003800000 */
        /* <DEDUP_REMOVED lines=28> */
.L_x_17020:
[----:B------:R-:W-:Y:S05]  /*5d20*/  BSYNC.RECONVERGENT B2 ;  /* 0x0000000000027941 */ /* 0x000fea0003800200 */
.L_x_17019:
        /* <DEDUP_REMOVED lines=11> */
.L_x_17022:
[----:B------:R-:W-:Y:S05]  /*5de0*/  BSYNC.RECONVERGENT B2 ;  /* 0x0000000000027941 */ /* 0x000fea0003800200 */
.L_x_17021:
        /* <DEDUP_REMOVED lines=11> */
.L_x_17024:
[----:B------:R-:W-:Y:S05]  /*5ea0*/  BSYNC.RECONVERGENT B2 ;  /* 0x0000000000027941 */ /* 0x000fea0003800200 */
.L_x_17023:
[----:B------:R-:W-:Y:S05]  /*5eb0*/  @!P3 BRA `(.L_x_17017) ;  /* 0x0000000000ccb947 */ /* 0x000fea0003800000 */
[----:B------:R-:W-:Y:S01]  /*5ec0*/  FMUL.FTZ R5, R131, UR13 ;  /* 0x0000000d83057c20 */ /* 0x000fe20008410000 */
[----:B------:R-:W-:-:S03]  /*5ed0*/  ISETP.GE.U32.AND P4, PT, R6, 0x1000000, PT ;  /* 0x010000000600780c */ /* 0x000fc60003f86070 */
[----:B------:R-:W-:-:S05]  /*5ee0*/  FMUL.FTZ R5, R5, UR12 ;  /* 0x0000000c05057c20 */ /* 0x000fca0008410000 */
[----:B------:R-:W-:Y:S01]  /*5ef0*/  SEL R127, R5, RZ, P4 ;  /* 0x000000ff057f7207 */ /* 0x000fe20002000000 */
[----:B------:R-:W-:Y:S06]  /*5f00*/  BRA `(.L_x_17017) ;  /* 0x0000000000b87947 */ /* 0x000fec0003800000 */
.L_x_17018:
        /* <DEDUP_REMOVED lines=10> */
[----:B0-----:R-:W-:-:S07]  /*5fb0*/  SEL R124, R5, RZ, P4 ;  /* 0x000000ff057c7207 */ /* 0x001fce0002000000 */
.L_x_17026:
[----:B------:R-:W-:Y:S05]  /*5fc0*/  BSYNC.RECONVERGENT B2 ;  /* 0x0000000000027941 */ /* 0x000fea0003800200 */
.L_x_17025:
[----:B------:R-:W-:Y:S04]  /*5fd0*/  BSSY.RECONVERGENT B2, `(.L_x_17027) ;  /* 0x000000b000027945 */ /* 0x000fe80003800200 */
[----:B------:R-:W-:Y:S05]  /*5fe0*/  @!P3 BRA `(.L_x_17028) ;  /* 0x000000000024b947 */ /* 0x000fea0003800000 */
[----:B0-----:R-:W-:Y:S01]  /*5ff0*/  FFMA.FTZ R168, R148, R205, R204 ;  /* 0x000000cd94a87223 */ /* 0x001fe200000100cc */
        /* <DEDUP_REMOVED lines=8> */
.L_x_17028:
[----:B------:R-:W-:Y:S05]  /*6080*/  BSYNC.RECONVERGENT B2 ;  /* 0x0000000000027941 */ /* 0x000fea0003800200 */
.L_x_17027:
        /* <DEDUP_REMOVED lines=11> */
.L_x_17030:
[----:B------:R-:W-:Y:S05]  /*6140*/  BSYNC.RECONVERGENT B2 ;  /* 0x0000000000027941 */ /* 0x000fea0003800200 */
.L_x_17029:
[----:B------:R-:W-:Y:S05]  /*6150*/  @!P3 BRA `(.L_x_17017) ;  /* 0x000000000024b947 */ /* 0x000fea0003800000 */
[----:B0-----:R-:W-:Y:S01]  /*6160*/  FFMA.FTZ R168, R150, R205, R204 ;  /* 0x000000cd96a87223 */ /* 0x001fe200000100cc */
[----:B------:R-:W-:-:S03]  /*6170*/  ISETP.GT.AND P4, PT, R2, RZ, PT ;  /* 0x000000ff0200720c */ /* 0x000fc60003f84270 */
[----:B------:R-:W-:-:S04]  /*6180*/  FADD.FTZ R5, R151, -R168 ;  /* 0x800000a897057221 */ /* 0x000fc80000010000 */
[----:B------:R-:W-:-:S05]  /*6190*/  FMUL.FTZ R5, R4, R5 ;  /* 0x0000000504057220 */ /* 0x000fca0000410000 */
[----:B------:R-:W-:Y:S02]  /*61a0*/  FSEL R5, R5, RZ, P4 ;  /* 0x000000ff05057208 */ /* 0x000fe40002000000 */
[----:B------:R-:W-:-:S03]  /*61b0*/  ISETP.GE.U32.AND P4, PT, R6, 0x1000000, PT ;  /* 0x010000000600780c */ /* 0x000fc60003f86070 */
[----:B------:R-:W-:-:S04]  /*61c0*/  FMUL.FTZ R5, R5, UR13 ;  /* 0x0000000d05057c20 */ /* 0x000fc80008410000 */
[----:B------:R-:W-:-:S05]  /*61d0*/  FMUL.FTZ R5, R5, UR12 ;  /* 0x0000000c05057c20 */ /* 0x000fca0008410000 */
[----:B------:R-:W-:-:S07]  /*61e0*/  SEL R127, R5, RZ, P4 ;  /* 0x000000ff057f7207 */ /* 0x000fce0002000000 */
.L_x_17017:
[----:B------:R-:W-:Y:S05]  /*61f0*/  BSYNC.RECONVERGENT B1 ;  /* 0x0000000000017941 */ /* 0x000fea0003800200 */
.L_x_17014:
        /* <DEDUP_REMOVED lines=48> */
.L_x_17033:
        /* <DEDUP_REMOVED lines=37> */
.L_x_17032:
[----:B------:R-:W-:Y:S05]  /*6750*/  @!P0 BRA `(.L_x_17035) ;  /* 0x0000000000ec8947 */ /* 0x000fea0003800000 */
        /* <DEDUP_REMOVED lines=28> */
.L_x_17037:
[----:B------:R-:W-:Y:S05]  /*6920*/  BSYNC.RECONVERGENT B2 ;  /* 0x0000000000027941 */ /* 0x000fea0003800200 */
.L_x_17036:
        /* <DEDUP_REMOVED lines=11> */
.L_x_17039:
[----:B------:R-:W-:Y:S05]  /*69e0*/  BSYNC.RECONVERGENT B2 ;  /* 0x0000000000027941 */ /* 0x000fea0003800200 */
.L_x_17038:
        /* <DEDUP_REMOVED lines=11> */
.L_x_17041:
[----:B------:R-:W-:Y:S05]  /*6aa0*/  BSYNC.RECONVERGENT B2 ;  /* 0x0000000000027941 */ /* 0x000fea0003800200 */
.L_x_17040:
[----:B------:R-:W-:Y:S05]  /*6ab0*/  @!P3 BRA `(.L_x_17034) ;  /* 0x0000000000ccb947 */ /* 0x000fea0003800000 */
[----:B------:R-:W-:Y:S01]  /*6ac0*/  FMUL.FTZ R5, R131, UR13 ;  /* 0x0000000d83057c20 */ /* 0x000fe20008410000 */
[----:B------:R-:W-:-:S03]  /*6ad0*/  ISETP.GE.U32.AND P4, PT, R7, 0x1000000, PT ;  /* 0x010000000700780c */ /* 0x000fc60003f86070 */
[----:B------:R-:W-:-:S05]  /*6ae0*/  FMUL.FTZ R5, R5, UR12 ;  /* 0x0000000c05057c20 */ /* 0x000fca0008410000 */
[----:B------:R-:W-:Y:S01]  /*6af0*/  SEL R127, R5, RZ, P4 ;  /* 0x000000ff057f7207 */ /* 0x000fe20002000000 */
[----:B------:R-:W-:Y:S06]  /*6b00*/  BRA `(.L_x_17034) ;  /* 0x0000000000b87947 */ /* 0x000fec0003800000 */
.L_x_17035:
        /* <DEDUP_REMOVED lines=11> */
.L_x_17043:
[----:B------:R-:W-:Y:S05]  /*6bc0*/  BSYNC.RECONVERGENT B2 ;  /* 0x0000000000027941 */ /* 0x000fea0003800200 */
.L_x_17042:
        /* <DEDUP_REMOVED lines=11> */
.L_x_17045:
[----:B------:R-:W-:Y:S05]  /*6c80*/  BSYNC.RECONVERGENT B2 ;  /* 0x0000000000027941 */ /* 0x000fea0003800200 */
.L_x_17044:
        /* <DEDUP_REMOVED lines=11> */
.L_x_17047:
[----:B------:R-:W-:Y:S05]  /*6d40*/  BSYNC.RECONVERGENT B2 ;  /* 0x0000000000027941 */ /* 0x000fea0003800200 */
.L_x_17046:
[----:B------:R-:W-:Y:S05]  /*6d50*/  @!P3 BRA `(.L_x_17034) ;  /* 0x000000000024b947 */ /* 0x000fea0003800000 */
[----:B------:R-:W-:Y:S01]  /*6d60*/  FFMA.FTZ R6, R158, R205, R204 ;  /* 0x000000cd9e067223 */ /* 0x000fe200000100cc */
[----:B------:R-:W-:-:S03]  /*6d70*/  ISETP.GT.AND P4, PT, R2, RZ, PT ;  /* 0x000000ff0200720c */ /* 0x000fc60003f84270 */
[----:B------:R-:W-:-:S04]  /*6d80*/  FADD.FTZ R5, R161, -R6 ;  /* 0x80000006a1057221 */ /* 0x000fc80000010000 */
[----:B------:R-:W-:-:S05]  /*6d90*/  FMUL.FTZ R5, R4, R5 ;  /* 0x0000000504057220 */ /* 0x000fca0000410000 */
[----:B------:R-:W-:Y:S02]  /*6da0*/  FSEL R5, R5, RZ, P4 ;  /* 0x000000ff05057208 */ /* 0x000fe40002000000 */
[----:B------:R-:W-:-:S03]  /*6db0*/  ISETP.GE.U32.AND P4, PT, R7, 0x1000000, PT ;  /* 0x010000000700780c */ /* 0x000fc60003f86070 */
[----:B------:R-:W-:-:S04]  /*6dc0*/  FMUL.FTZ R5, R5, UR13 ;  /* 0x0000000d05057c20 */ /* 0x000fc80008410000 */
[----:B------:R-:W-:-:S05]  /*6dd0*/  FMUL.FTZ R5, R5, UR12 ;  /* 0x0000000c05057c20 */ /* 0x000fca0008410000 */
[----:B0-----:R-:W-:-:S07]  /*6de0*/  SEL R127, R5, RZ, P4 ;  /* 0x000000ff057f7207 */ /* 0x001fce0002000000 */
.L_x_17034:
[----:B------:R-:W-:Y:S05]  /*6df0*/  BSYNC.RECONVERGENT B1 ;  /* 0x0000000000017941 */ /* 0x000fea0003800200 */
.L_x_17031:
        /* <DEDUP_REMOVED lines=48> */
.L_x_17050:
        /* <DEDUP_REMOVED lines=37> */
.L_x_17049:
        /* <DEDUP_REMOVED lines=29> */
.L_x_17054:
[----:B------:R-:W-:Y:S05]  /*7520*/  BSYNC.RECONVERGENT B2 ;  /* 0x0000000000027941 */ /* 0x000fea0003800200 */
.L_x_17053:
        /* <DEDUP_REMOVED lines=11> */
.L_x_17056:
[----:B------:R-:W-:Y:S05]  /*75e0*/  BSYNC.RECONVERGENT B2 ;  /* 0x0000000000027941 */ /* 0x000fea0003800200 */
.L_x_17055:
        /* <DEDUP_REMOVED lines=11> */
.L_x_17058:
[----:B------:R-:W-:Y:S05]  /*76a0*/  BSYNC.RECONVERGENT B2 ;  /* 0x0000000000027941 */ /* 0x000fea0003800200 */
.L_x_17057:
[----:B------:R-:W-:Y:S05]  /*76b0*/  @!P3 BRA `(.L_x_17051) ;  /* 0x0000000000ccb947 */ /* 0x000fea0003800000 */
[----:B------:R-:W-:Y:S01]  /*76c0*/  FMUL.FTZ R5, R131, UR13 ;  /* 0x0000000d83057c20 */ /* 0x000fe20008410000 */
[----:B------:R-:W-:-:S03]  /*76d0*/  ISETP.GE.U32.AND P4, PT, R8, 0x1000000, PT ;  /* 0x010000000800780c */ /* 0x000fc60003f86070 */
[----:B------:R-:W-:-:S05]  /*76e0*/  FMUL.FTZ R5, R5, UR12 ;  /* 0x0000000c05057c20 */ /* 0x000fca0008410000 */
[----:B------:R-:W-:Y:S01]  /*76f0*/  SEL R127, R5, RZ, P4 ;  /* 0x000000ff057f7207 */ /* 0x000fe20002000000 */
[----:B------:R-:W-:Y:S06]  /*7700*/  BRA `(.L_x_17051) ;  /* 0x0000000000b87947 */ /* 0x000fec0003800000 */
.L_x_17052:
        /* <DEDUP_REMOVED lines=11> */
.L_x_17060:
[----:B------:R-:W-:Y:S05]  /*77c0*/  BSYNC.RECONVERGENT B2 ;  /* 0x0000000000027941 */ /* 0x000fea0003800200 */
.L_x_17059:
        /* <DEDUP_REMOVED lines=11> */
.L_x_17062:
[----:B------:R-:W-:Y:S05]  /*7880*/  BSYNC.RECONVERGENT B2 ;  /* 0x0000000000027941 */ /* 0x000fea0003800200 */
.L_x_17061:
        /* <DEDUP_REMOVED lines=11> */
.L_x_17064:
[----:B------:R-:W-:Y:S05]  /*7940*/  BSYNC.RECONVERGENT B2 ;  /* 0x0000000000027941 */ /* 0x000fea0003800200 */
.L_x_17063:
        /* <DEDUP_REMOVED lines=10> */
.L_x_17051:
[----:B------:R-:W-:Y:S05]  /*79f0*/  BSYNC.RECONVERGENT B1 ;  /* 0x0000000000017941 */ /* 0x000fea0003800200 */
.L_x_17048:
        /* <DEDUP_REMOVED lines=48> */
.L_x_17067:
        /* <DEDUP_REMOVED lines=37> */
.L_x_17066:
        /* <DEDUP_REMOVED lines=14> */
[----:B------:R-:W-:Y:S01]  /*8030*/  FMUL.FTZ R128, R4, R129 ;  /* 0x0000008104807220 */ /* 0x000fe20000410000 */
[----:B------:R-:W-:Y:S08]  /*8040*/  @!P3 BRA `(.L_x_17071) ;  /* 0x000000000024b947 */ /* 0x000ff00003800000 */
        /* <DEDUP_REMOVED lines=9> */
.L_x_17071:
[----:B------:R-:W-:Y:S05]  /*80e0*/  BSYNC.RECONVERGENT B2 ;  /* 0x0000000000027941 */ /* 0x000fea0003800200 */
.L_x_17070:
        /* <DEDUP_REMOVED lines=11> */
.L_x_17073:
[----:B------:R-:W-:Y:S05]  /*81a0*/  BSYNC.RECONVERGENT B2 ;  /* 0x0000000000027941 */ /* 0x000fea0003800200 */
.L_x_17072:
        /* <DEDUP_REMOVED lines=11> */
.L_x_17075:
[----:B------:R-:W-:Y:S05]  /*8260*/  BSYNC.RECONVERGENT B2 ;  /* 0x0000000000027941 */ /* 0x000fea0003800200 */
.L_x_17074:
[----:B------:R-:W-:Y:S02]  /*8270*/  FSEL R131, R6, RZ, P1 ;  /* 0x000000ff06837208 */ /* 0x000fe40000800000 */
[----:B------:R-:W-:Y:S02]  /*8280*/  FSEL R130, R130, RZ, P1 ;  /* 0x000000ff82827208 */ /* 0x000fe40000800000 */
[----:B------:R-:W-:Y:S02]  /*8290*/  FSEL R129, R7, RZ, P1 ;  /* 0x000000ff07817208 */ /* 0x000fe40000800000 */
[----:B------:R-:W-:Y:S01]  /*82a0*/  FSEL R128, R128, RZ, P1 ;  /* 0x000000ff80807208 */ /* 0x000fe20000800000 */
[----:B------:R-:W-:Y:S06]  /*82b0*/  @!P3 BRA `(.L_x_17068) ;  /* 0x0000000000ccb947 */ /* 0x000fec0003800000 */
[----:B------:R-:W-:Y:S01]  /*82c0*/  FMUL.FTZ R2, R131, UR13 ;  /* 0x0000000d83027c20 */ /* 0x000fe20008410000 */
[----:B------:R-:W-:-:S03]  /*82d0*/  ISETP.GE.U32.AND P1, PT, R9, 0x1000000, PT ;  /* 0x010000000900780c */ /* 0x000fc60003f26070 */
[----:B------:R-:W-:-:S05]  /*82e0*/  FMUL.FTZ R2, R2, UR12 ;  /* 0x0000000c02027c20 */ /* 0x000fca0008410000 */
[----:B------:R-:W-:Y:S01]  /*82f0*/  SEL R127, R2, RZ, P1 ;  /* 0x000000ff027f7207 */ /* 0x000fe20000800000 */
[----:B------:R-:W-:Y:S06]  /*8300*/  BRA `(.L_x_17068) ;  /* 0x0000000000b87947 */ /* 0x000fec0003800000 */
.L_x_17069:
[----:B0-----:R-:W0:Y:S01]  /*8310*/  @P3 LDC.64 R6, c[0x0][0x408] ;  /* 0x00010200ff063b82 */ /* 0x001e220000000a00 */
[----:B------:R-:W-:Y:S01]  /*8320*/  FFMA.FTZ R5, R200, R205, R204 ;  /* 0x000000cdc8057223 */ /* 0x000fe200000100cc */
[----:B------:R-:W-:Y:S01]  /*8330*/  ISETP.GT.AND P1, PT, R2, RZ, PT ;  /* 0x000000ff0200720c */ /* 0x000fe20003f24270 */
[----:B------:R-:W-:Y:S02]  /*8340*/  BSSY.RECONVERGENT B2, `(.L_x_17076) ;  /* 0x0000011000027945 */ /* 0x000fe40003800200 */
[----:B------:R-:W-:-:S04]  /*8350*/  FADD.FTZ R5, R178, -R5 ;  /* 0x80000005b2057221 */ /* 0x000fc80000010000 */
[----:B------:R-:W-:-:S05]  /*8360*/  FMUL.FTZ R5, R4, R5 ;  /* 0x0000000504057220 */ /* 0x000fca0000410000 */
[----:B------:R-:W-:Y:S02]  /*8370*/  FSEL R8, R5, RZ, P1 ;  /* 0x000000ff05087208 */ /* 0x000fe40000800000 */
[----:B------:R-:W-:-:S03]  /*8380*/  @P3 ISETP.GE.U32.AND P1, PT, R9, 0x1000000, PT ;  /* 0x010000000900380c */ /* 0x000fc60003f26070 */
        /* <DEDUP_REMOVED lines=12> */
.L_x_17077:
[----:B------:R-:W-:Y:S05]  /*8450*/  BSYNC.RECONVERGENT B2 ;  /* 0x0000000000027941 */ /* 0x000fea0003800200 */
.L_x_17076:
        /* <DEDUP_REMOVED lines=11> */
.L_x_17079:
[----:B------:R-:W-:Y:S05]  /*8510*/  BSYNC.RECONVERGENT B2 ;  /* 0x0000000000027941 */ /* 0x000fea0003800200 */
.L_x_17078:
        /* <DEDUP_REMOVED lines=11> */
.L_x_17081:
[----:B------:R-:W-:Y:S05]  /*85d0*/  BSYNC.RECONVERGENT B2 ;  /* 0x0000000000027941 */ /* 0x000fea0003800200 */
.L_x_17080:
[----:B------:R-:W-:-:S07]  /*85e0*/  @P3 SEL R127, R6, RZ, P1 ;  /* 0x000000ff067f3207 */ /* 0x000fce0000800000 */
.L_x_17068:
[----:B------:R-:W-:Y:S05]  /*85f0*/  BSYNC.RECONVERGENT B1 ;  /* 0x0000000000017941 */ /* 0x000fea0003800200 */
.L_x_17065:
        /* <DEDUP_REMOVED lines=12> */
.L_x_16940:
[----:B------:R-:W-:Y:S05]  /*86c0*/  BSYNC B0 ;  /* 0x0000000000007941 */ /* 0x000fea0003800000 */
.L_x_16939:
        /* <DEDUP_REMOVED lines=186> */
.L_x_16945:
        /* <DEDUP_REMOVED lines=8> */
.L_x_17084:
[----:B------:R-:W-:Y:S05]  /*92f0*/  BSYNC B1 ;  /* 0x0000000000017941 */ /* 0x000fea0003800000 */
.L_x_17083:
        /* <DEDUP_REMOVED lines=8> */
.L_x_17085:
[----:B------:R-:W-:-:S05]  /*9380*/  FADD.FTZ R168, R168, R179 ;  /* 0x000000b3a8a87221 */ /* 0x000fca0000010000 */
[----:B------:R-:W-:Y:S01]  /*9390*/  MOV R211, R168 ;  /* 0x000000a800d37202 */ /* 0x000fe20000000f00 */
[----:B------:R-:W-:Y:S01]  /*93a0*/  HFMA2 R212, -RZ, RZ, 0, 1.1920928955078125e-07 ;  /* 0x00000002ffd47431 */ /* 0x000fe200000001ff */
[----:B------:R-:W-:-:S07]  /*93b0*/  MOV R169, R205 ;  /* 0x000000cd00a97202 */ /* 0x000fce0000000f00 */
[----:B------:R-:W-:Y:S05]  /*93c0*/  WARPSYNC.COLLECTIVE R204, `(.L_x_17086) ;  /* 0x00000000cc087348 */ /* 0x000fea0003c00000 */
[----:B------:R0:W1:Y:S02]  /*93d0*/  SHFL.BFLY P0, R205, R211, R212, R213 ;  /* 0x0c0000d4d3cd7389 */ /* 0x00006400000000d5 */
[----:B01----:R-:W-:Y:S05]  /*93e0*/  ENDCOLLECTIVE ;  /* 0x000000000000791b */ /* 0x003fea0003800000 */
.L_x_17086:
[----:B------:R-:W-:-:S05]  /*93f0*/  FADD.FTZ R169, R169, R202 ;  /* 0x000000caa9a97221 */ /* 0x000fca0000010000 */
[----:B------:R-:W-:Y:S02]  /*9400*/  MOV R211, R169 ;  /* 0x000000a900d37202 */ /* 0x000fe40000000f00 */
[----:B------:R-:W-:-:S07]  /*9410*/  MOV R171, R205 ;  /* 0x000000cd00ab7202 */ /* 0x000fce0000000f00 */
[----:B------:R-:W-:Y:S05]  /*9420*/  WARPSYNC.COLLECTIVE R204, `(.L_x_17087) ;  /* 0x00000000cc087348 */ /* 0x000fea0003c00000 */
[----:B------:R0:W1:Y:S02]  /*9430*/  SHFL.BFLY P0, R205, R211, R212, R213 ;  /* 0x0c0000d4d3cd7389 */ /* 0x00006400000000d5 */
[----:B01----:R-:W-:Y:S05]  /*9440*/  ENDCOLLECTIVE ;  /* 0x000000000000791b */ /* 0x003fea0003800000 */
.L_x_17087:
[----:B------:R-:W-:-:S05]  /*9450*/  FADD.FTZ R171, R168, R171 ;  /* 0x000000aba8ab7221 */ /* 0x000fca0000010000 */
[----:B------:R-:W-:Y:S01]  /*9460*/  MOV R211, R171 ;  /* 0x000000ab00d37202 */ /* 0x000fe20000000f00 */
[----:B------:R-:W-:Y:S01]  /*9470*/  HFMA2 R212, -RZ, RZ, 0, 2.384185791015625e-07 ;  /* 0x00000004ffd47431 */ /* 0x000fe200000001ff */
[----:B------:R-:W-:-:S07]  /*9480*/  MOV R170, R205 ;  /* 0x000000cd00aa7202 */ /* 0x000fce0000000f00 */
[----:B------:R-:W-:Y:S05]  /*9490*/  WARPSYNC.COLLECTIVE R204, `(.L_x_17088) ;  /* 0x00000000cc087348 */ /* 0x000fea0003c00000 */
[----:B------:R0:W1:Y:S02]  /*94a0*/  SHFL.BFLY P0, R205, R211, R212, R213 ;  /* 0x0c0000d4d3cd7389 */ /* 0x00006400000000d5 */
[----:B01----:R-:W-:Y:S05]  /*94b0*/  ENDCOLLECTIVE ;  /* 0x000000000000791b */ /* 0x003fea0003800000 */
.L_x_17088:
[----:B------:R-:W-:-:S05]  /*94c0*/  FADD.FTZ R170, R169, R170 ;  /* 0x000000aaa9aa7221 */ /* 0x000fca0000010000 */
[----:B------:R-:W-:Y:S02]  /*94d0*/  MOV R211, R170 ;  /* 0x000000aa00d37202 */ /* 0x000fe40000000f00 */
[----:B------:R-:W-:-:S07]  /*94e0*/  MOV R172, R205 ;  /* 0x000000cd00ac7202 */ /* 0x000fce0000000f00 */
[----:B------:R-:W-:Y:S05]  /*94f0*/  WARPSYNC.COLLECTIVE R204, `(.L_x_17089) ;  /* 0x00000000cc087348 */ /* 0x000fea0003c00000 */
[----:B------:R0:W1:Y:S02]  /*9500*/  SHFL.BFLY P0, R205, R211, R212, R213 ;  /* 0x0c0000d4d3cd7389 */ /* 0x00006400000000d5 */
[----:B01----:R-:W-:Y:S05]  /*9510*/  ENDCOLLECTIVE ;  /* 0x000000000000791b */ /* 0x003fea0003800000 */
.L_x_17089:
[----:B------:R-:W-:-:S05]  /*9520*/  FADD.FTZ R172, R171, R172 ;  /* 0x000000acabac7221 */ /* 0x000fca0000010000 */
[----:B------:R-:W-:Y:S01]  /*9530*/  MOV R211, R172 ;  /* 0x000000ac00d37202 */ /* 0x000fe20000000f00 */
[----:B------:R-:W-:Y:S01]  /*9540*/  HFMA2 R212, -RZ, RZ, 0, 4.76837158203125e-07 ;  /* 0x00000008ffd47431 */ /* 0x000fe200000001ff */
[----:B------:R-:W-:-:S07]  /*9550*/  MOV R173, R205 ;  /* 0x000000cd00ad7202 */ /* 0x000fce0000000f00 */
[----:B------:R-:W-:Y:S05]  /*9560*/  WARPSYNC.COLLECTIVE R204, `(.L_x_17090) ;  /* 0x00000000cc087348 */ /* 0x000fea0003c00000 */
[----:B------:R0:W1:Y:S02]  /*9570*/  SHFL.BFLY P0, R205, R211, R212, R213 ;  /* 0x0c0000d4d3cd7389 */ /* 0x00006400000000d5 */
[----:B01----:R-:W-:Y:S05]  /*9580*/  ENDCOLLECTIVE ;  /* 0x000000000000791b */ /* 0x003fea0003800000 */
.L_x_17090:
[----:B------:R-:W-:-:S05]  /*9590*/  FADD.FTZ R173, R170, R173 ;  /* 0x000000adaaad7221 */ /* 0x000fca0000010000 */
[----:B------:R-:W-:Y:S02]  /*95a0*/  MOV R211, R173 ;  /* 0x000000ad00d37202 */ /* 0x000fe40000000f00 */
[----:B------:R-:W-:-:S07]  /*95b0*/  MOV R175, R205 ;  /* 0x000000cd00af7202 */ /* 0x000fce0000000f00 */
[----:B------:R-:W-:Y:S05]  /*95c0*/  WARPSYNC.COLLECTIVE R204, `(.L_x_17091) ;  /* 0x00000000cc087348 */ /* 0x000fea0003c00000 */
[----:B------:R0:W1:Y:S02]  /*95d0*/  SHFL.BFLY P0, R205, R211, R212, R213 ;  /* 0x0c0000d4d3cd7389 */ /* 0x00006400000000d5 */
[----:B01----:R-:W-:Y:S05]  /*95e0*/  ENDCOLLECTIVE ;  /* 0x000000000000791b */ /* 0x003fea0003800000 */
.L_x_17091:
[----:B------:R-:W-:-:S05]  /*95f0*/  FADD.FTZ R175, R172, R175 ;  /* 0x000000afacaf7221 */ /* 0x000fca0000010000 */
[----:B------:R-:W-:Y:S01]  /*9600*/  MOV R211, R175 ;  /* 0x000000af00d37202 */ /* 0x000fe20000000f00 */
[----:B------:R-:W-:Y:S01]  /*9610*/  HFMA2 R212, -RZ, RZ, 0, 9.5367431640625e-07 ;  /* 0x00000010ffd47431 */ /* 0x000fe200000001ff */
[----:B------:R-:W-:-:S07]  /*9620*/  MOV R174, R205 ;  /* 0x000000cd00ae7202 */ /* 0x000fce0000000f00 */
[----:B------:R-:W-:Y:S05]  /*9630*/  WARPSYNC.COLLECTIVE R204, `(.L_x_17092) ;  /* 0x00000000cc087348 */ /* 0x000fea0003c00000 */
[----:B------:R0:W1:Y:S02]  /*9640*/  SHFL.BFLY P0, R205, R211, R212, R213 ;  /* 0x0c0000d4d3cd7389 */ /* 0x00006400000000d5 */
[----:B01----:R-:W-:Y:S05]  /*9650*/  ENDCOLLECTIVE ;  /* 0x000000000000791b */ /* 0x003fea0003800000 */
.L_x_17092:
[----:B------:R-:W-:-:S05]  /*9660*/  FADD.FTZ R174, R173, R174 ;  /* 0x000000aeadae7221 */ /* 0x000fca0000010000 */
[----:B------:R-:W-:Y:S02]  /*9670*/  MOV R211, R174 ;  /* 0x000000ae00d37202 */ /* 0x000fe40000000f00 */
[----:B------:R-:W-:-:S07]  /*9680*/  MOV R168, R205 ;  /* 0x000000cd00a87202 */ /* 0x000fce0000000f00 */
[----:B------:R-:W-:Y:S05]  /*9690*/  WARPSYNC.COLLECTIVE R204, `(.L_x_17093) ;  /* 0x00000000cc087348 */ /* 0x000fea0003c00000 */
[----:B------:R0:W1:Y:S02]  /*96a0*/  SHFL.BFLY P0, R205, R211, R212, R213 ;  /* 0x0c0000d4d3cd7389 */ /* 0x00006400000000d5 */
[----:B01----:R-:W-:Y:S05]  /*96b0*/  ENDCOLLECTIVE ;  /* 0x000000000000791b */ /* 0x003fea0003800000 */
.L_x_17093:
[----:B------:R-:W-:Y:S01]  /*96c0*/  MOV R169, R205 ;  /* 0x000000cd00a97202 */ /* 0x000fe20000000f00 */
[----:B------:R-:W-:Y:S06]  /*96d0*/  BRA `(.L_x_17094) ;  /* 0xffffff8c00707947 */ /* 0x000fec000383ffff */
.L_x_17095:
        /* <DEDUP_REMOVED lines=10> */
.L_x_20119:


//--------------------- .text._ZN10layer_norm13ln_bwd_kernelINS_13Kernel_traitsI6__halfffffjLj1024ELj1ELj4ELj1ELj16ENS_18Kernel_traits_baseILj1024ES2_ffffjLj128EEEEELb1ELb1ELb0ELb0EEEvNS_9BwdParamsE --------------------------
	.section	.text._ZN10layer_norm13ln_bwd_kernelINS_13Kernel_traitsI6__halfffffjLj1024ELj1ELj4ELj1ELj16ENS_18Kernel_traits_baseILj1024ES2_ffffjLj128EEEEELb1ELb1ELb0ELb0EEEvNS_9BwdParamsE,"ax",@progbits
	.align	128
        .global         _ZN10layer_norm13ln_bwd_kernelINS_13Kernel_traitsI6__halfffffjLj1024ELj1ELj4ELj1ELj16ENS_18Kernel_traits_baseILj1024ES2_ffffjLj128EEEEELb1ELb1ELb0ELb0EEEvNS_9BwdParamsE
        .type           _ZN10layer_norm13ln_bwd_kernelINS_13Kernel_traitsI6__halfffffjLj1024ELj1ELj4ELj1ELj16ENS_18Kernel_traits_baseILj1024ES2_ffffjLj128EEEEELb1ELb1ELb0ELb0EEEvNS_9BwdParamsE,@function
        .size           _ZN10layer_norm13ln_bwd_kernelINS_13Kernel_traitsI6__halfffffjLj1024ELj1ELj4ELj1ELj16ENS_18Kernel_traits_baseILj1024ES2_ffffjLj128EEEEELb1ELb1ELb0ELb0EEEvNS_9BwdParamsE,(.L_x_20120 - _ZN10layer_norm13ln_bwd_kernelINS_13Kernel_traitsI6__halfffffjLj1024ELj1ELj4ELj1ELj16ENS_18Kernel_traits_baseILj1024ES2_ffffjLj128EEEEELb1ELb1ELb0ELb0EEEvNS_9BwdParamsE)
        .other          _ZN10layer_norm13ln_bwd_kernelINS_13Kernel_traitsI6__halfffffjLj1024ELj1ELj4ELj1ELj16ENS_18Kernel_traits_baseILj1024ES2_ffffjLj128EEEEELb1ELb1ELb0ELb0EEEvNS_9BwdParamsE,@"STO_CUDA_ENTRY STV_DEFAULT"
_ZN10layer_norm13ln_bwd_kernelINS_13Kernel_traitsI6__halfffffjLj1024ELj1ELj4ELj1ELj16ENS_18Kernel_traits_baseILj1024ES2_ffffjLj128EEEEELb1ELb1ELb0ELb0EEEvNS_9BwdParamsE:
.text._ZN10layer_norm13ln_bwd_kernelINS_13Kernel_traitsI6__halfffffjLj1024ELj1ELj4ELj1ELj16ENS_18Kernel_traits_baseILj1024ES2_ffffjLj128EEEEELb1ELb1ELb0ELb0EEEvNS_9BwdParamsE:
        /* <DEDUP_REMOVED lines=44> */
[----:B------:R0:W5:Y:S06]  /*02c0*/  @P4 LDG.E.64 R32, desc[UR6][R40.64] ;  /* 0x0000000628204981 */ /* 0x00016c000c1e1b00 */
[----:B------:R-:W1:Y:S01]  /*02d0*/  @P0 LDC.64 R56, c[0x0][0x3d0] ;  /* 0x0000f400ff380b82 */ /* 0x000e620000000a00 */
[C---:B---3--:R-:W-:Y:S01]  /*02e0*/  @P3 IMAD.WIDE.U32 R44, R69.reuse, 0x8, R44 ;  /* 0x00000008452c3825 */ /* 0x048fe200078e002c */
[----:B------:R3:W5:Y:S06]  /*02f0*/  @P4 LDG.E.64 R2, desc[UR6][R42.64] ;  /* 0x000000062a024981 */ /* 0x00076c000c1e1b00 */
[----:B0-----:R-:W0:Y:S01]  /*0300*/  @P0 LDC.64 R26, c[0x0][0x3e8] ;  /* 0x0000fa00ff1a0b82 */ /* 0x001e220000000a00 */
[C---:B----4-:R-:W-:Y:S01]  /*0310*/  @P3 IMAD.WIDE.U32 R46, R69.reuse, 0x8, R46 ;  /* 0x00000008452e3825 */ /* 0x050fe200078e002e */
[----:B------:R-:W-:Y:S01]  /*0320*/  @P3 IADD3 R69, PT, PT, R69, 0x20, RZ ;  /* 0x0000002045453810 */ /* 0x000fe20007ffe0ff */
[----:B------:R3:W5:Y:S05]  /*0330*/  @P3 LDG.E.64 R34, desc[UR6][R44.64] ;  /* 0x000000062c223981 */ /* 0x00076a000c1e1b00 */
[----:B------:R-:W4:Y:S01]  /*0340*/  @P5 LDC.64 R30, c[0x0][0x3d0] ;  /* 0x0000f400ff1e5b82 */ /* 0x000f220000000a00 */
[C---:B------:R-:W-:Y:S01]  /*0350*/  @P2 IMAD.WIDE.U32 R48, R69.reuse, 0x8, R48 ;  /* 0x0000000845302825 */ /* 0x040fe200078e0030 */
[----:B------:R3:W5:Y:S06]  /*0360*/  @P3 LDG.E.64 R4, desc[UR6][R46.64] ;  /* 0x000000062e043981 */ /* 0x00076c000c1e1b00 */
[----:B------:R-:W3:Y:S01]  /*0370*/  @P5 LDC.64 R62, c[0x0][0x3e8] ;  /* 0x0000fa00ff3e5b82 */ /* 0x000ee20000000a00 */
[C---:B------:R-:W-:Y:S01]  /*0380*/  @P2 IMAD.WIDE.U32 R50, R69.reuse, 0x8, R50 ;  /* 0x0000000845322825 */ /* 0x040fe200078e0032 */
[----:B------:R-:W-:Y:S01]  /*0390*/  @P2 IADD3 R69, PT, PT, R69, 0x20, RZ ;  /* 0x0000002045452810 */ /* 0x000fe20007ffe0ff */
[----:B------:R0:W5:Y:S05]  /*03a0*/  @P2 LDG.E.64 R36, desc[UR6][R48.64] ;  /* 0x0000000630242981 */ /* 0x00016a000c1e1b00 */
[----:B------:R-:W3:Y:S01]  /*03b0*/  @P6 LDC.64 R64, c[0x0][0x3d0] ;  /* 0x0000f400ff406b82 */ /* 0x000ee20000000a00 */
[C---:B--2---:R-:W-:Y:S01]  /*03c0*/  @P1 IMAD.WIDE.U32 R52, R69.reuse, 0x8, R52 ;  /* 0x0000000845341825 */ /* 0x044fe200078e0034 */
[----:B------:R2:W5:Y:S06]  /*03d0*/  @P2 LDG.E.64 R8, desc[UR6][R50.64] ;  /* 0x0000000632082981 */ /* 0x00056c000c1e1b00 */
[----:B------:R-:W2:Y:S01]  /*03e0*/  @P6 LDC.64 R66, c[0x0][0x3e8] ;  /* 0x0000fa00ff426b82 */ /* 0x000ea20000000a00 */
[C---:B-1----:R-:W-:Y:S01]  /*03f0*/  @P1 IMAD.WIDE.U32 R54, R69.reuse, 0x8, R54 ;  /* 0x0000000845361825 */ /* 0x042fe200078e0036 */
[----:B------:R-:W-:Y:S01]  /*0400*/  @P1 IADD3 R69, PT, PT, R69, 0x20, RZ ;  /* 0x0000002045451810 */ /* 0x000fe20007ffe0ff */
[----:B------:R1:W5:Y:S04]  /*0410*/  @P1 LDG.E.64 R38, desc[UR6][R52.64] ;  /* 0x0000000634261981 */ /* 0x000368000c1e1b00 */
[C---:B------:R-:W-:Y:S01]  /*0420*/  @P0 IMAD.WIDE.U32 R56, R69.reuse, 0x8, R56 ;  /* 0x0000000845380825 */ /* 0x040fe200078e0038 */
[----:B------:R1:W5:Y:S03]  /*0430*/  @P1 LDG.E.64 R10, desc[UR6][R54.64] ;  /* 0x00000006360a1981 */ /* 0x000366000c1e1b00 */
[C---:B0-----:R-:W-:Y:S01]  /*0440*/  @P0 IMAD.WIDE.U32 R58, R69.reuse, 0x8, R26 ;  /* 0x00000008453a0825 */ /* 0x041fe200078e001a */
[----:B------:R-:W-:Y:S01]  /*0450*/  @P0 IADD3 R69, PT, PT, R69, 0x20, RZ ;  /* 0x0000002045450810 */ /* 0x000fe20007ffe0ff */
[----:B------:R-:W0:Y:S01]  /*0460*/  S2UR UR4, SR_CTAID.X ;  /* 0x00000000000479c3 */ /* 0x000e220000002500 */
[----:B------:R-:W-:Y:S01]  /*0470*/  SHF.R.U32.HI R187, RZ, 0x5, R68 ;  /* 0x00000005ffbb7819 */ /* 0x000fe20000011644 */
[----:B------:R1:W5:Y:S02]  /*0480*/  @P0 LDG.E.64 R6, desc[UR6][R56.64] ;  /* 0x0000000638060981 */ /* 0x000364000c1e1b00 */
[----:B----4-:R-:W-:-:S02]  /*0490*/  @P5 IMAD.WIDE.U32 R60, R69, 0x8, R30 ;  /* 0x00000008453c5825 */ /* 0x010fc400078e001e */
[----:B------:R1:W5:Y:S02]  /*04a0*/  @P0 LDG.E.64 R14, desc[UR6][R58.64] ;  /* 0x000000063a0e0981 */ /* 0x000364000c1e1b00 */
[C---:B---3--:R-:W-:Y:S01]  /*04b0*/  @P5 IMAD.WIDE.U32 R62, R69.reuse, 0x8, R62 ;  /* 0x00000008453e5825 */ /* 0x048fe200078e003e */
[----:B------:R-:W-:Y:S01]  /*04c0*/  @P5 IADD3 R69, PT, PT, R69, 0x20, RZ ;  /* 0x0000002045455810 */ /* 0x000fe20007ffe0ff */
[----:B------:R1:W5:Y:S04]  /*04d0*/  @P5 LDG.E.64 R12, desc[UR6][R60.64] ;  /* 0x000000063c0c5981 */ /* 0x000368000c1e1b00 */
[C---:B------:R-:W-:Y:S01]  /*04e0*/  @P6 IMAD.WIDE.U32 R26, R69.reuse, 0x8, R64 ;  /* 0x00000008451a6825 */ /* 0x040fe200078e0040 */
[----:B------:R1:W5:Y:S03]  /*04f0*/  @P5 LDG.E.64 R18, desc[UR6][R62.64] ;  /* 0x000000063e125981 */ /* 0x000366000c1e1b00 */
[----:B--2---:R-:W-:Y:S01]  /*0500*/  @P6 IMAD.WIDE.U32 R30, R69, 0x8, R66 ;  /* 0x00000008451e6825 */ /* 0x004fe200078e0042 */
[----:B------:R1:W5:Y:S04]  /*0510*/  @P6 LDG.E.64 R16, desc[UR6][R26.64] ;  /* 0x000000061a106981 */ /* 0x000368000c1e1b00 */
        /* <DEDUP_REMOVED lines=53> */
[----:B-1----:R-:W-:Y:S06]  /*0870*/  @P0 BRA `(.L_x_17097) ;  /* 0x0000009c00340947 */ /* 0x002fec0003800000 */
[----:B------:R-:W0:Y:S01]  /*0880*/  LDCU.64 UR4, c[0x0][0x3e0] ;  /* 0x00007c00ff0477ac */ /* 0x000e220008000a00 */
[----:B-----5:R-:W-:Y:S02]  /*0890*/  MOV R0, R28 ;  /* 0x0000001c00007202 */ /* 0x020fe40000000f00 */
[----:B------:R-:W-:Y:S02]  /*08a0*/  CS2R R156, SRZ ;  /* 0x00000000009c7805 */ /* 0x000fe4000001ff00 */
[--C-:B------:R-:W-:Y:S02]  /*08b0*/  SHF.R.U64 R25, R28, 0x10, R29.reuse ;  /* 0x000000101c197819 */ /* 0x100fe4000000121d */
[----:B------:R-:W-:Y:S02]  /*08c0*/  CS2R R158, SRZ ;  /* 0x00000000009e7805 */ /* 0x000fe4000001ff00 */
[----:B------:R-:W-:Y:S01]  /*08d0*/  MOV R26, R29 ;  /* 0x0000001d001a7202 */ /* 0x000fe20000000f00 */
[----:B------:R1:W-:Y:S01]  /*08e0*/  STL.S16 [R1+0xa], R0 ;  /* 0x00000a0001007387 */ /* 0x0003e20000100600 */
[----:B------:R-:W-:-:S02]  /*08f0*/  SHF.R.U32.HI R27, RZ, 0x10, R29 ;  /* 0x00000010ff1b7819 */ /* 0x000fc4000001161d */
[----:B------:R-:W-:Y:S02]  /*0900*/  CS2R R152, SRZ ;  /* 0x0000000000987805 */ /* 0x000fe4000001ff00 */
[----:B------:R-:W-:Y:S01]  /*0910*/  MOV R28, R32 ;  /* 0x00000020001c7202 */ /* 0x000fe20000000f00 */
[----:B------:R1:W-:Y:S01]  /*0920*/  STL.S16 [R1+0x8], R25 ;  /* 0x0000081901007387 */ /* 0x0003e20000100600 */
        /* <DEDUP_REMOVED lines=8> */
[----:B0-----:R-:W-:Y:S02]  /*09b0*/  ISETP.NE.U32.AND P0, PT, RZ, UR4, PT ;  /* 0x00000004ff007c0c */ /* 0x001fe4000bf05070 */
[----:B------:R-:W-:Y:S02]  /*09c0*/  CS2R R150, SRZ ;  /* 0x0000000000967805 */ /* 0x000fe4000001ff00 */
[----:B------:R-:W-:Y:S01]  /*09d0*/  SHF.R.U64 R31, R34, 0x10, R35 ;  /* 0x00000010221f7819 */ /* 0x000fe20000001223 */
[----:B------:R1:W-:Y:S01]  /*09e0*/  STL.S16 [R1+0x2], R28 ;  /* 0x0000021c01007387 */ /* 0x0003e20000100600 */
[----:B------:R-:W-:-:S02]  /*09f0*/  ISETP.NE.AND.EX P0, PT, RZ, UR5, PT, P0 ;  /* 0x00000005ff007c0c */ /* 0x000fc4000bf05300 */
[----:B------:R-:W-:Y:S02]  /*0a00*/  CS2R R144, SRZ ;  /* 0x0000000000907805 */ /* 0x000fe4000001ff00 */
[--C-:B------:R-:W-:Y:S01]  /*0a10*/  SHF.R.U64 R33, R36, 0x10, R37.reuse ;  /* 0x0000001024217819 */ /* 0x100fe20000001225 */
[----:B------:R1:W-:Y:S01]  /*0a20*/  STL.S16 [R1], R29 ;  /* 0x0000001d01007387 */ /* 0x0003e20000100600 */
        /* <DEDUP_REMOVED lines=124> */
[----:B-1----:R-:W-:-:S07]  /*11f0*/  @P0 LOP3.LUT R23, R23, 0x10, RZ, 0xfc, !PT ;  /* 0x0000001017170812 */ /* 0x002fce00078efcff */
.L_x_17185:
[----:B-1234-:R-:W0:Y:S01]  /*1200*/  LDC.64 R160, c[0x0][0x3c0] ;  /* 0x0000f000ffa07b82 */ /* 0x01ee220000000a00 */
[----:B------:R-:W-:-:S13]  /*1210*/  LOP3.LUT P0, RZ, R23, 0x10, RZ, 0xc0, !PT ;  /* 0x0000001017ff7812 */ /* 0x000fda000780c0ff */
[----:B------:R-:W1:Y:S01]  /*1220*/  @P0 LDC.64 R26, c[0x0][0x3e0] ;  /* 0x0000f800ff1a0b82 */ /* 0x000e620000000a00 */
[----:B0-----:R-:W-:-:S06]  /*1230*/  IMAD.WIDE R160, R187, 0x4, R160 ;  /* 0x00000004bba07825 */ /* 0x001fcc00078e02a0 */
[----:B------:R-:W2:Y:S01]  /*1240*/  LDG.E R160, desc[UR6][R160.64] ;  /* 0x00000006a0a07981 */ /* 0x000ea2000c1e1900 */
[----:B-----5:R-:W-:Y:S02]  /*1250*/  HFMA2 R25, -RZ, RZ, 1.875, 0 ;  /* 0x3f800000ff197431 */ /* 0x020fe400000001ff */
[----:B-1----:R-:W-:Y:S01]  /*1260*/  @P0 IMAD.WIDE R26, R187, 0x4, R26 ;  /* 0x00000004bb1a0825 */ /* 0x002fe200078e021a */
[----:B------:R-:W0:Y:S04]  /*1270*/  S2R R162, SR_TID.X ;  /* 0x0000000000a27919 */ /* 0x000e280000002100 */
[----:B------:R1:W5:Y:S02]  /*1280*/  @P0 LDG.E R25, desc[UR6][R26.64] ;  /* 0x000000061a190981 */ /* 0x000364000c1e1900 */
[----:B-1----:R-:W1:Y:S01]  /*1290*/  LDC.64 R26, c[0x0][0x3c8] ;  /* 0x0000f200ff1a7b82 */ /* 0x002e620000000a00 */
[----:B------:R-:W-:-:S02]  /*12a0*/  ISETP.NE.AND P0, PT, RZ, UR8, PT ;  /* 0x00000008ff007c0c */ /* 0x000fc4000bf05270 */
[----:B------:R-:W-:Y:S02]  /*12b0*/  MOV R239, UR15 ;  /* 0x0000000f00ef7c02 */ /* 0x000fe40008000f00 */
[C---:B------:R-:W-:Y:S02]  /*12c0*/  ISETP.GE.U32.AND P2, PT, R24.reuse, 0x40, PT ;  /* 0x000000401800780c */ /* 0x040fe40003f46070 */
[----:B------:R-:W-:Y:S01]  /*12d0*/  LOP3.LUT R23, R23, 0xfffffff7, RZ, 0xc0, !PT ;  /* 0xfffffff717177812 */ /* 0x000fe200078ec0ff */
[----:B------:R-:W-:Y:S01]  /*12e0*/  IMAD R22, R187, R239, RZ ;  /* 0x000000efbb167224 */ /* 0x000fe200078e02ff */
[C---:B------:R-:W-:Y:S02]  /*12f0*/  ISETP.GE.U32.AND P5, PT, R24.reuse, 0x20, PT ;  /* 0x000000201800780c */ /* 0x040fe40003fa6070 */
[----:B------:R-:W-:-:S03]  /*1300*/  ISETP.GE.U32.AND P1, PT, R24, 0x60, PT ;  /* 0x000000601800780c */ /* 0x000fc60003f26070 */
[----:B------:R-:W-:Y:S01]  /*1310*/  @P0 LOP3.LUT R23, R23, 0x8, RZ, 0xfc, !PT ;  /* 0x0000000817170812 */ /* 0x000fe200078efcff */
[----:B-1----:R-:W-:-:S03]  /*1320*/  IMAD.WIDE R26, R187, 0x4, R26 ;  /* 0x00000004bb1a7825 */ /* 0x002fc600078e021a */
[----:B------:R-:W-:Y:S02]  /*1330*/  LOP3.LUT R23, R23, 0xfffffffd, RZ, 0xc0, !PT ;  /* 0xfffffffd17177812 */ /* 0x000fe400078ec0ff */
[----:B------:R1:W5:Y:S02]  /*1340*/  LDG.E R168, desc[UR6][R26.64] ;  /* 0x000000061aa87981 */ /* 0x000364000c1e1900 */
[----:B------:R-:W-:Y:S01]  /*1350*/  @P2 LOP3.LUT R23, R23, 0x2, RZ, 0xfc, !PT ;  /* 0x0000000217172812 */ /* 0x000fe200078efcff */
[----:B------:R-:W-:Y:S01]  /*1360*/  BSSY.RECONVERGENT B1, `(.L_x_17098) ;  /* 0x0000040000017945 */ /* 0x000fe20003800200 */
[----:B------:R-:W-:Y:S02]  /*1370*/  ISETP.GE.U32.AND P4, PT, R24, 0x80, PT ;  /* 0x000000801800780c */ /* 0x000fe40003f86070 */
[----:B------:R-:W-:Y:S02]  /*1380*/  LOP3.LUT R23, R23, 0xfffffffb, RZ, 0xc0, !PT ;  /* 0xfffffffb17177812 */ /* 0x000fe400078ec0ff */
[----:B------:R-:W-:-:S02]  /*1390*/  MOV R200, RZ ;  /* 0x000000ff00c87202 */ /* 0x000fc40000000f00 */
[----:B------:R-:W-:Y:S01]  /*13a0*/  @P1 LOP3.LUT R23, R23, 0x4, RZ, 0xfc, !PT ;  /* 0x0000000417171812 */ /* 0x000fe200078efcff */
[----:B-1----:R-:W-:Y:S01]  /*13b0*/  HFMA2 R27, -RZ, RZ, 0, 0 ;  /* 0x00000000ff1b7431 */ /* 0x002fe200000001ff */
[----:B------:R-:W-:-:S04]  /*13c0*/  SHF.R.S32.HI R26, RZ, 0x1f, R22 ;  /* 0x0000001fff1a7819 */ /* 0x000fc80000011416 */
[----:B------:R-:W-:Y:S02]  /*13d0*/  LEA.HI R22, R26, R22, RZ, 0x2 ;  /* 0x000000161a167211 */ /* 0x000fe400078f10ff */
[----:B0-----:R-:W-:-:S04]  /*13e0*/  LOP3.LUT R26, R162, 0x1f, RZ, 0xc0, !PT ;  /* 0x0000001fa21a7812 */ /* 0x001fc800078ec0ff */
[----:B------:R-:W-:-:S04]  /*13f0*/  LEA.HI.SX32 R22, R22, R26, 0x1e ;  /* 0x0000001a16167211 */ /* 0x000fc800078ff2ff */
[----:B------:R-:W-:Y:S02]  /*1400*/  MOV R199, R22 ;  /* 0x0000001600c77202 */ /* 0x000fe40000000f00 */
[----:B--2---:R-:W-:Y:S01]  /*1410*/  FSEL R26, R160, RZ, !P0 ;  /* 0x000000ffa01a7208 */ /* 0x004fe20004000000 */
[----:B------:R-:W-:Y:S06]  /*1420*/  @!P5 BRA `(.L_x_17099) ;  /* 0x0000000000ccd947 */ /* 0x000fec0003800000 */
[----:B------:R-:W0:Y:S01]  /*1430*/  LDC.64 R164, c[0x0][0x3a8] ;  /* 0x0000ea00ffa47b82 */ /* 0x000e220000000a00 */
[----:B------:R-:W2:Y:S04]  /*1440*/  LDL.S16 R170, [R1+0xa] ;  /* 0x00000a0001aa7983 */ /* 0x000ea80000100600 */
[----:B------:R-:W3:Y:S01]  /*1450*/  LDL.S16 R169, [R1+0x8] ;  /* 0x0000080001a97983 */ /* 0x000ee20000100600 */
[----:B------:R-:W-:Y:S02]  /*1460*/  ISETP.NE.U32.AND P0, PT, RZ, UR10, PT ;  /* 0x0000000aff007c0c */ /* 0x000fe4000bf05070 */
[----:B------:R-:W1:Y:S01]  /*1470*/  LDC.64 R160, c[0x0][0x428] ;  /* 0x00010a00ffa07b82 */ /* 0x000e620000000a00 */
[----:B------:R-:W4:Y:S01]  /*1480*/  LDL.S16 R27, [R1+0x6] ;  /* 0x00000600011b7983 */ /* 0x000f220000100600 */
[----:B------:R-:W-:-:S03]  /*1490*/  ISETP.NE.AND.EX P0, PT, RZ, UR11, PT, P0 ;  /* 0x0000000bff007c0c */ /* 0x000fc6000bf05300 */
[----:B------:R-:W4:Y:S10]  /*14a0*/  LDL.S16 R199, [R1+0x4] ;  /* 0x0000040001c77983 */ /* 0x000f340000100600 */
[----:B------:R-:W1:Y:S01]  /*14b0*/  @P0 LDC.64 R206, c[0x0][0x438] ;  /* 0x00010e00ffce0b82 */ /* 0x000e620000000a00 */
[----:B0-----:R-:W-:-:S06]  /*14c0*/  IMAD.WIDE.U32 R164, R22, 0x10, R164 ;  /* 0x0000001016a47825 */ /* 0x001fcc00078e00a4 */
[----:B------:R-:W4:Y:S01]  /*14d0*/  LDG.E.128 R164, desc[UR6][R164.64] ;  /* 0x00000006a4a47981 */ /* 0x000f22000c1e1d00 */
[----:B-1----:R-:W-:-:S06]  /*14e0*/  IMAD.WIDE.U32 R160, R22, 0x10, R160 ;  /* 0x0000001016a07825 */ /* 0x002fcc00078e00a0 */
[----:B------:R-:W4:Y:S01]  /*14f0*/  LDG.E.128 R160, desc[UR6][R160.64] ;  /* 0x00000006a0a07981 */ /* 0x000f22000c1e1d00 */
[----:B------:R-:W-:-:S05]  /*1500*/  @P0 IMAD.WIDE.U32 R206, R22, 0x10, R206 ;  /* 0x0000001016ce0825 */ /* 0x000fca00078e00ce */
[----:B------:R0:W5:Y:S02]  /*1510*/  @P0 LDG.E.128 R60, desc[UR6][R206.64] ;  /* 0x00000006ce3c0981 */ /* 0x000164000c1e1d00 */
[----:B0-----:R-:W0:Y:S02]  /*1520*/  LDC.64 R206, c[0x0][0x3b0] ;  /* 0x0000ec00ffce7b82 */ /* 0x001e240000000a00 */
[----:B0-----:R-:W-:-:S05]  /*1530*/  IMAD.WIDE.U32 R206, R22, 0x4, R206 ;  /* 0x0000000416ce7825 */ /* 0x001fca00078e00ce */
[----:B------:R4:W5:Y:S01]  /*1540*/  LDG.E R21, desc[UR6][R206.64] ;  /* 0x00000006ce157981 */ /* 0x000962000c1e1900 */
[----:B--2---:R-:W-:Y:S02]  /*1550*/  HADD2.F32 R188, -RZ, R170.H0_H0 ;  /* 0x200000aaffbc7230 */ /* 0x004fe40000004100 */
[----:B---3--:R-:W-:Y:S02]  /*1560*/  HADD2.F32 R216, -RZ, R169.H0_H0 ;  /* 0x200000a9ffd87230 */ /* 0x008fe40000004100 */
[----:B----4-:R-:W-:Y:S02]  /*1570*/  HADD2.F32 R207, -RZ, R27.H0_H0 ;  /* 0x2000001bffcf7230 */ /* 0x010fe40000004100 */
[----:B------:R-:W-:Y:S02]  /*1580*/  HADD2.F32 R206, -RZ, R199.H0_H0 ;  /* 0x200000c7ffce7230 */ /* 0x000fe40000004100 */
[C---:B------:R-:W-:Y:S01]  /*1590*/  FADD.FTZ R164, -R26.reuse, R164 ;  /* 0x000000a41aa47221 */ /* 0x040fe20000010100 */
[----:B------:R-:W-:-:S03]  /*15a0*/  FADD.FTZ R165, -R26, R165 ;  /* 0x000000a51aa57221 */ /* 0x000fc60000010100 */
[----:B-----5:R-:W-:Y:S01]  /*15b0*/  FMUL.FTZ R172, R168, R164 ;  /* 0x000000a4a8ac7220 */ /* 0x020fe20000410000 */
[----:B------:R-:W-:Y:S01]  /*15c0*/  FMUL.FTZ R188, R160, R188 ;  /* 0x000000bca0bc7220 */ /* 0x000fe20000410000 */
[----:B------:R-:W-:Y:S02]  /*15d0*/  FADD.FTZ R124, R124, R160 ;  /* 0x000000a07c7c7221 */ /* 0x000fe40000010000 */
[----:B------:R-:W-:Y:S01]  /*15e0*/  FFMA.FTZ R156, R160, R172, R156 ;  /* 0x000000aca09c7223 */ /* 0x000fe2000001009c */
[----:B------:R-:W-:Y:S01]  /*15f0*/  FMUL.FTZ R216, R161, R216 ;  /* 0x000000d8a1d87220 */ /* 0x000fe20000410000 */
[----:B------:R-:W-:Y:S01]  /*1600*/  FADD.FTZ R27, RZ, R188 ;  /* 0x000000bcff1b7221 */ /* 0x000fe20000010000 */
[----:B------:R-:W-:Y:S01]  /*1610*/  FMUL.FTZ R180, R168, R165 ;  /* 0x000000a5a8b47220 */ /* 0x000fe20000410000 */
[----:B------:R-:W-:Y:S01]  /*1620*/  FADD.FTZ R166, -R26, R166 ;  /* 0x000000a61aa67221 */ /* 0x000fe20000010100 */
[----:B------:R-:W-:Y:S01]  /*1630*/  FFMA.FTZ R160, R172, R188, RZ ;  /* 0x000000bcaca07223 */ /* 0x000fe200000100ff */
        /* <DEDUP_REMOVED lines=17> */
[----:B------:R-:W-:-:S07]  /*1750*/  IADD3 R199, PT, PT, R22, 0x20, RZ ;  /* 0x0000002016c77810 */ /* 0x000fce0007ffe0ff */
.L_x_17099:
[----:B------:R-:W-:Y:S05]  /*1760*/  BSYNC.RECONVERGENT B1 ;  /* 0x0000000000017941 */ /* 0x000fea0003800200 */
.L_x_17098:
[----:B------:R-:W-:Y:S04]  /*1770*/  BSSY.RECONVERGENT B1, `(.L_x_17100) ;  /* 0x0000033000017945 */ /* 0x000fe80003800200 */
[----:B------:R-:W-:Y:S05]  /*1780*/  @!P2 BRA `(.L_x_17101) ;  /* 0x0000000000c4a947 */ /* 0x000fea0003800000 */
[----:B------:R-:W0:Y:S01]  /*1790*/  LDC.64 R164, c[0x0][0x3a8] ;  /* 0x0000ea00ffa47b82 */ /* 0x000e220000000a00 */
[----:B------:R-:W2:Y:S04]  /*17a0*/  LDL.S16 R201, [R1+0x2] ;  /* 0x0000020001c97983 */ /* 0x000ea80000100600 */
[----:B------:R-:W3:Y:S01]  /*17b0*/  LDL.S16 R195, [R1] ;  /* 0x0000000001c37983 */ /* 0x000ee20000100600 */
[----:B------:R-:W-:Y:S02]  /*17c0*/  ISETP.NE.U32.AND P0, PT, RZ, UR10, PT ;  /* 0x0000000aff007c0c */ /* 0x000fe4000bf05070 */
[----:B------:R-:W1:Y:S02]  /*17d0*/  LDC.64 R160, c[0x0][0x428] ;  /* 0x00010a00ffa07b82 */ /* 0x000e640000000a00 */
[----:B------:R-:W-:-:S13]  /*17e0*/  ISETP.NE.AND.EX P0, PT, RZ, UR11, PT, P0 ;  /* 0x0000000bff007c0c */ /* 0x000fda000bf05300 */
[----:B------:R-:W4:Y:S01]  /*17f0*/  @P0 LDC.64 R18, c[0x0][0x438] ;  /* 0x00010e00ff120b82 */ /* 0x000f220000000a00 */
[----:B0-----:R-:W-:-:S06]  /*1800*/  IMAD.WIDE.U32 R164, R199, 0x10, R164 ;  /* 0x00000010c7a47825 */ /* 0x001fcc00078e00a4 */
[----:B------:R-:W3:Y:S01]  /*1810*/  LDG.E.128 R164, desc[UR6][R164.64] ;  /* 0x00000006a4a47981 */ /* 0x000ee2000c1e1d00 */
[----:B-1----:R-:W-:-:S06]  /*1820*/  IMAD.WIDE.U32 R160, R199, 0x10, R160 ;  /* 0x00000010c7a07825 */ /* 0x002fcc00078e00a0 */
[----:B------:R-:W3:Y:S01]  /*1830*/  LDG.E.128 R160, desc[UR6][R160.64] ;  /* 0x00000006a0a07981 */ /* 0x000ee2000c1e1d00 */
[----:B----4-:R-:W-:-:S05]  /*1840*/  @P0 IMAD.WIDE.U32 R18, R199, 0x10, R18 ;  /* 0x00000010c7120825 */ /* 0x010fca00078e0012 */
[----:B------:R0:W5:Y:S02]  /*1850*/  @P0 LDG.E.128 R56, desc[UR6][R18.64] ;  /* 0x0000000612380981 */ /* 0x000164000c1e1d00 */
[----:B0-----:R-:W0:Y:S02]  /*1860*/  LDC.64 R18, c[0x0][0x3b0] ;  /* 0x0000ec00ff127b82 */ /* 0x001e240000000a00 */
[----:B0-----:R-:W-:-:S05]  /*1870*/  IMAD.WIDE.U32 R18, R199, 0x4, R18 ;  /* 0x00000004c7127825 */ /* 0x001fca00078e0012 */
[----:B------:R0:W5:Y:S01]  /*1880*/  LDG.E R20, desc[UR6][R18.64] ;  /* 0x0000000612147981 */ /* 0x000162000c1e1900 */
[----:B------:R-:W-:Y:S01]  /*1890*/  IADD3 R199, PT, PT, R199, 0x20, RZ ;  /* 0x00000020c7c77810 */ /* 0x000fe20007ffe0ff */
[----:B--2---:R-:W-:Y:S02]  /*18a0*/  HADD2.F32 R222, -RZ, R201.H0_H0 ;  /* 0x200000c9ffde7230 */ /* 0x004fe40000004100 */
[----:B---3--:R-:W-:Y:S02]  /*18b0*/  HADD2.F32 R215, -RZ, R195.H0_H0 ;  /* 0x200000c3ffd77230 */ /* 0x008fe40000004100 */
[--C-:B------:R-:W-:Y:S02]  /*18c0*/  HADD2.F32 R201, -RZ, R252.reuse.H1_H1 ;  /* 0x300000fcffc97230 */ /* 0x100fe40000004100 */
        /* <DEDUP_REMOVED lines=8> */
[----:B------:R-:W-:Y:S01]  /*1950*/  FADD.FTZ R200, R200, R222 ;  /* 0x000000dec8c87221 */ /* 0x000fe20000010000 */
[----:B------:R-:W-:Y:S01]  /*1960*/  FMUL.FTZ R179, R168, R165 ;  /* 0x000000a5a8b37220 */ /* 0x000fe20000410000 */
[----:B0-----:R-:W-:Y:S01]  /*1970*/  FADD.FTZ R19, -R26, R166 ;  /* 0x000000a61a137221 */ /* 0x001fe20000010100 */
[----:B------:R-:W-:Y:S01]  /*1980*/  FFMA.FTZ R160, R186, R222, R27 ;  /* 0x000000debaa07223 */ /* 0x000fe2000001001b */
        /* <DEDUP_REMOVED lines=16> */
[----:B------:R-:W-:-:S07]  /*1a90*/  FFMA.FTZ R27, R18, R195, R160 ;  /* 0x000000c3121b7223 */ /* 0x000fce00000100a0 */
.L_x_17101:
[----:B------:R-:W-:Y:S05]  /*1aa0*/  BSYNC.RECONVERGENT B1 ;  /* 0x0000000000017941 */ /* 0x000fea0003800200 */
.L_x_17100:
        /* <DEDUP_REMOVED lines=11> */
[----:B--2---:R-:W-:-:S05]  /*1b60*/  @P0 IMAD.WIDE.U32 R16, R199, 0x10, R16 ;  /* 0x00000010c7100825 */ /* 0x004fca00078e0010 */
[----:B------:R0:W5:Y:S02]  /*1b70*/  @P0 LDG.E.128 R52, desc[UR6][R16.64] ;  /* 0x0000000610340981 */ /* 0x000164000c1e1d00 */
[----:B0-----:R-:W0:Y:S01]  /*1b80*/  LDC.64 R16, c[0x0][0x3b0] ;  /* 0x0000ec00ff107b82 */ /* 0x001e220000000a00 */
[--C-:B------:R-:W-:Y:S02]  /*1b90*/  HADD2.F32 R221, -RZ, R251.reuse.H1_H1 ;  /* 0x300000fbffdd7230 */ /* 0x100fe40000004100 */
[----:B------:R-:W-:Y:S02]  /*1ba0*/  HADD2.F32 R214, -RZ, R251.H0_H0 ;  /* 0x200000fbffd67230 */ /* 0x000fe40000004100 */
[--C-:B------:R-:W-:Y:S02]  /*1bb0*/  HADD2.F32 R198, -RZ, R250.reuse.H1_H1 ;  /* 0x300000faffc67230 */ /* 0x100fe40000004100 */
[----:B------:R-:W-:Y:S02]  /*1bc0*/  HADD2.F32 R194, -RZ, R250.H0_H0 ;  /* 0x200000faffc27230 */ /* 0x000fe40000004100 */
[----:B0-----:R-:W-:-:S06]  /*1bd0*/  IMAD.WIDE.U32 R16, R199, 0x4, R16 ;  /* 0x00000004c7107825 */ /* 0x001fcc00078e0010 */
[----:B------:R0:W5:Y:S01]  /*1be0*/  LDG.E R17, desc[UR6][R16.64] ;  /* 0x0000000610117981 */ /* 0x000162000c1e1900 */
[----:B------:R-:W-:Y:S01]  /*1bf0*/  IADD3 R199, PT, PT, R199, 0x20, RZ ;  /* 0x00000020c7c77810 */ /* 0x000fe20007ffe0ff */
[C---:B---3--:R-:W-:Y:S01]  /*1c00*/  FADD.FTZ R164, -R26.reuse, R164 ;  /* 0x000000a41aa47221 */ /* 0x048fe20000010100 */
[----:B------:R-:W-:-:S03]  /*1c10*/  FADD.FTZ R165, -R26, R165 ;  /* 0x000000a51aa57221 */ /* 0x000fc60000010100 */
[----:B-----5:R-:W-:Y:S01]  /*1c20*/  FMUL.FTZ R185, R168, R164 ;  /* 0x000000a4a8b97220 */ /* 0x020fe20000410000 */
[----:B----4-:R-:W-:Y:S01]  /*1c30*/  FMUL.FTZ R221, R160, R221 ;  /* 0x000000dda0dd7220 */ /* 0x010fe20000410000 */
        /* <DEDUP_REMOVED lines=24> */
.L_x_17103:
[----:B------:R-:W-:Y:S05]  /*1dc0*/  BSYNC.RECONVERGENT B1 ;  /* 0x0000000000017941 */ /* 0x000fea0003800200 */
.L_x_17102:
        /* <DEDUP_REMOVED lines=18> */
[----:B0-----:R-:W-:-:S05]  /*1ef0*/  IMAD.WIDE.U32 R12, R199, 0x4, R12 ;  /* 0x00000004c70c7825 */ /* 0x001fca00078e000c */
        /* <DEDUP_REMOVED lines=30> */
.L_x_17105:
[----:B------:R-:W-:Y:S05]  /*20e0*/  BSYNC.RECONVERGENT B1 ;  /* 0x0000000000017941 */ /* 0x000fea0003800200 */
.L_x_17104:
[----:B------:R-:W-:Y:S01]  /*20f0*/  ISETP.GE.U32.AND P3, PT, R24, 0xa0, PT ;  /* 0x000000a01800780c */ /* 0x000fe20003f66070 */
[----:B------:R-:W-:-:S12]  /*2100*/  BSSY.RECONVERGENT B1, `(.L_x_17106) ;  /* 0x0000031000017945 */ /* 0x000fd80003800200 */
        /* <DEDUP_REMOVED lines=48> */
.L_x_17107:
[----:B------:R-:W-:Y:S05]  /*2410*/  BSYNC.RECONVERGENT B1 ;  /* 0x0000000000017941 */ /* 0x000fea0003800200 */
.L_x_17106:
        /* <DEDUP_REMOVED lines=50> */
.L_x_17109:
[----:B------:R-:W-:Y:S05]  /*2740*/  BSYNC.RECONVERGENT B1 ;  /* 0x0000000000017941 */ /* 0x000fea0003800200 */
.L_x_17108:
        /* <DEDUP_REMOVED lines=50> */
.L_x_17111:
[----:B------:R-:W-:Y:S05]  /*2a70*/  BSYNC.RECONVERGENT B1 ;  /* 0x0000000000017941 */ /* 0x000fea0003800200 */
.L_x_17110:
[----:B------:R-:W-:Y:S01]  /*2a80*/  ISETP.GE.U32.AND P0, PT, R24, 0x100, PT ;  /* 0x000001001800780c */ /* 0x000fe20003f06070 */
[----:B------:R-:W-:-:S12]  /*2a90*/  BSSY.RECONVERGENT B1, `(.L_x_17112) ;  /* 0x0000030000017945 */ /* 0x000fd80003800200 */
        /* <DEDUP_REMOVED lines=8> */
[----:B0-----:R-:W-:-:S06]  /*2b20*/  IMAD.WIDE.U32 R164, R199, 0x10, R164 ;  /* 0x00000010c7a47825 */ /* 0x001fcc00078e00a4 */
[----:B------:R-:W3:Y:S01]  /*2b30*/  LDG.E.128 R164, desc[UR6][R164.64] ;  /* 0x00000006a4a47981 */ /* 0x000ee2000c1e1d00 */
[----:B--2---:R-:W0:Y:S02]  /*2b40*/  LDC.64 R160, c[0x0][0x428] ;  /* 0x00010a00ffa07b82 */ /* 0x004e240000000a00 */
[----:B0-----:R-:W-:-:S06]  /*2b50*/  IMAD.WIDE.U32 R160, R199, 0x10, R160 ;  /* 0x00000010c7a07825 */ /* 0x001fcc00078e00a0 */
[----:B------:R-:W2:Y:S01]  /*2b60*/  LDG.E.128 R160, desc[UR6][R160.64] ;  /* 0x00000006a0a07981 */ /* 0x000ea2000c1e1d00 */
[----:B-1----:R-:W-:-:S04]  /*2b70*/  IMAD.WIDE.U32 R202, R199, 0x4, R202 ;  /* 0x00000004c7ca7825 */ /* 0x002fc800078e00ca */
[--C-:B------:R-:W-:Y:S01]  /*2b80*/  HADD2.F32 R209, -RZ, R241.reuse.H1_H1 ;  /* 0x300000f1ffd17230 */ /* 0x100fe20000004100 */
[----:B------:R0:W5:Y:S01]  /*2b90*/  LDG.E R2, desc[UR6][R202.64] ;  /* 0x00000006ca027981 */ /* 0x000162000c1e1900 */
[--C-:B------:R-:W-:Y:S02]  /*2ba0*/  HADD2.F32 R189, -RZ, R240.reuse.H0_H0 ;  /* 0x200000f0ffbd7230 */ /* 0x100fe40000004100 */
[----:B0-----:R-:W-:Y:S02]  /*2bb0*/  HADD2.F32 R203, -RZ, R241.H0_H0 ;  /* 0x200000f1ffcb7230 */ /* 0x001fe40000004100 */
[----:B------:R-:W-:Y:S02]  /*2bc0*/  HADD2.F32 R202, -RZ, R240.H1_H1 ;  /* 0x300000f0ffca7230 */ /* 0x000fe40000004100 */
[C---:B---3--:R-:W-:Y:S01]  /*2bd0*/  FADD.FTZ R164, -R26.reuse, R164 ;  /* 0x000000a41aa47221 */ /* 0x048fe20000010100 */
[----:B------:R-:W-:-:S03]  /*2be0*/  FADD.FTZ R165, -R26, R165 ;  /* 0x000000a51aa57221 */ /* 0x000fc60000010100 */
[----:B-----5:R-:W-:Y:S01]  /*2bf0*/  FMUL.FTZ R173, R168, R164 ;  /* 0x000000a4a8ad7220 */ /* 0x020fe20000410000 */
[C---:B------:R-:W-:Y:S01]  /*2c00*/  FADD.FTZ R0, -R26.reuse, R166 ;  /* 0x000000a61a007221 */ /* 0x040fe20000010100 */
[----:B------:R-:W-:Y:S01]  /*2c10*/  FADD.FTZ R167, -R26, R167 ;  /* 0x000000a71aa77221 */ /* 0x000fe20000010100 */
[C---:B------:R-:W-:Y:S02]  /*2c20*/  FMUL.FTZ R171, R168.reuse, R165 ;  /* 0x000000a5a8ab7220 */ /* 0x040fe40000410000 */
[C---:B------:R-:W-:Y:S01]  /*2c30*/  FMUL.FTZ R0, R168.reuse, R0 ;  /* 0x00000000a8007220 */ /* 0x040fe20000410000 */
[----:B------:R-:W-:Y:S01]  /*2c40*/  FMUL.FTZ R196, R168, R167 ;  /* 0x000000a7a8c47220 */ /* 0x000fe20000410000 */
[----:B--2---:R-:W-:Y:S01]  /*2c50*/  FMUL.FTZ R209, R160, R209 ;  /* 0x000000d1a0d17220 */ /* 0x004fe20000410000 */
[----:B------:R-:W-:-:S03]  /*2c60*/  FMUL.FTZ R203, R161, R203 ;  /* 0x000000cba1cb7220 */ /* 0x000fc60000410000 */
        /* <DEDUP_REMOVED lines=18> */
.L_x_17113:
[----:B------:R-:W-:Y:S05]  /*2d90*/  BSYNC.RECONVERGENT B1 ;  /* 0x0000000000017941 */ /* 0x000fea0003800200 */
.L_x_17112:
[----:B------:R-:W-:Y:S01]  /*2da0*/  ISETP.NE.U32.AND P6, PT, RZ, UR10, PT ;  /* 0x0000000aff007c0c */ /* 0x000fe2000bfc5070 */
[----:B------:R-:W-:Y:S01]  /*2db0*/  UMOV UR4, 0xffffffff ;  /* 0xffffffff00047882 */ /* 0x000fe20000000000 */
[----:B------:R-:W-:Y:S02]  /*2dc0*/  LOP3.LUT R23, R23, 0xfffffffe, RZ, 0xc0, !PT ;  /* 0xfffffffe17177812 */ /* 0x000fe400078ec0ff */
[----:B------:R-:W-:-:S13]  /*2dd0*/  ISETP.NE.AND.EX P6, PT, RZ, UR11, PT, P6 ;  /* 0x0000000bff007c0c */ /* 0x000fda000bfc5360 */
[----:B------:R-:W-:Y:S01]  /*2de0*/  @P6 LOP3.LUT R23, R23, 0x1, RZ, 0xfc, !PT ;  /* 0x0000000117176812 */ /* 0x000fe200078efcff */
        /* <DEDUP_REMOVED lines=19> */
.L_x_17211:
[----:B------:R-:W-:Y:S01]  /*2f20*/  LOP3.LUT P6, RZ, R23, 0x1, RZ, 0xc0, !PT ;  /* 0x0000000117ff7812 */ /* 0x000fe200078cc0ff */
[----:B-1----:R-:W-:Y:S01]  /*2f30*/  FADD.FTZ R165, R27, R165 ;  /* 0x000000a51ba57221 */ /* 0x002fe20000010000 */
[----:B------:R-:W-:Y:S01]  /*2f40*/  P2R R160, PR, RZ, 0x1 ;  /* 0x00000001ffa07803 */ /* 0x000fe20000000000 */
[----:B--2---:R-:W-:Y:S01]  /*2f50*/  FADD.FTZ R26, R163, R26 ;  /* 0x0000001aa31a7221 */ /* 0x004fe20000010000 */
[----:B------:R-:W-:Y:S01]  /*2f60*/  ISETP.NE.AND P0, PT, RZ, UR8, PT ;  /* 0x00000008ff007c0c */ /* 0x000fe2000bf05270 */
[----:B0-----:R-:W-:Y:S01]  /*2f70*/  FMUL.FTZ R27, R165, UR9 ;  /* 0x00000009a51b7c20 */ /* 0x001fe20008410000 */
        /* <DEDUP_REMOVED lines=10> */
[----:B------:R-:W-:Y:S01]  /*3020*/  ISETP.NE.U32.AND P5, PT, RZ, UR12, PT ;  /* 0x0000000cff007c0c */ /* 0x000fe2000bfa5070 */
[----:B------:R-:W-:Y:S03]  /*3030*/  BSSY.RECONVERGENT B3, `(.L_x_17119) ;  /* 0x0000065000037945 */ /* 0x000fe60003800200 */
[----:B------:R-:W-:-:S13]  /*3040*/  ISETP.NE.AND.EX P5, PT, RZ, UR13, PT, P5 ;  /* 0x0000000dff007c0c */ /* 0x000fda000bfa5350 */
[----:B------:R-:W-:Y:S05]  /*3050*/  @P5 BRA `(.L_x_17120) ;  /* 0x0000000000c85947 */ /* 0x000fea0003800000 */
[----:B------:R-:W-:Y:S01]  /*3060*/  FFMA.FTZ R164, R172, R26, R27 ;  /* 0x0000001aaca47223 */ /* 0x000fe2000001001b */
[----:B------:R-:W-:-:S03]  /*3070*/  LOP3.LUT P6, RZ, R21, 0xff, RZ, 0xc0, !PT ;  /* 0x000000ff15ff7812 */ /* 0x000fc600078cc0ff */
[----:B------:R-:W-:-:S04]  /*3080*/  FADD.FTZ R164, R188, -R164 ;  /* 0x800000a4bca47221 */ /* 0x000fc80000010000 */
[----:B-----5:R-:W-:-:S04]  /*3090*/  FMUL.FTZ R164, R168, R164 ;  /* 0x000000a4a8a47220 */ /* 0x020fc80000410000 */
[----:B------:R-:W-:-:S04]  /*30a0*/  FMUL.FTZ R164, R164, R25 ;  /* 0x00000019a4a47220 */ /* 0x000fc80000410000 */
[----:B------:R-:W-:-:S04]  /*30b0*/  FMUL.FTZ R165, R164, UR14 ;  /* 0x0000000ea4a57c20 */ /* 0x000fc80008410000 */
[----:B------:R-:W-:-:S05]  /*30c0*/  FMUL.FTZ R160, R160, R165 ;  /* 0x000000a5a0a07220 */ /* 0x000fca0000410000 */
[----:B------:R-:W-:-:S05]  /*30d0*/  FSEL R160, R160, RZ, P6 ;  /* 0x000000ffa0a07208 */ /* 0x000fca0003000000 */
[----:B------:R-:W-:Y:S01]  /*30e0*/  FADD.FTZ R164, R92, R160 ;  /* 0x000000a05ca47221 */ /* 0x000fe20000010000 */
[----:B------:R-:W-:Y:S02]  /*30f0*/  @P6 HADD2.F32 R92, -RZ, R238.H1_H1 ;  /* 0x300000eeff5c6230 */ /* 0x000fe40000004100 */
[----:B------:R-:W-:-:S03]  /*3100*/  HFMA2 R160, -RZ, RZ, 0, 0 ;  /* 0x00000000ffa07431 */ /* 0x000fc600000001ff */
[----:B------:R-:W-:Y:S01]  /*3110*/  @P6 FMUL.FTZ R160, R165, R92 ;  /* 0x0000005ca5a06220 */ /* 0x000fe20000410000 */
[----:B------:R-:W-:Y:S01]  /*3120*/  FFMA.FTZ R92, R180, R26, R27 ;  /* 0x0000001ab45c7223 */ /* 0x000fe2000001001b */
[----:B------:R-:W-:-:S03]  /*3130*/  LOP3.LUT P6, RZ, R21, 0xff00, RZ, 0xc0, !PT ;  /* 0x0000ff0015ff7812 */ /* 0x000fc600078cc0ff */
[----:B------:R-:W-:-:S04]  /*3140*/  FADD.FTZ R92, R216, -R92 ;  /* 0x8000005cd85c7221 */ /* 0x000fc80000010000 */
[----:B------:R-:W-:-:S04]  /*3150*/  FMUL.FTZ R92, R168, R92 ;  /* 0x0000005ca85c7220 */ /* 0x000fc80000410000 */
[----:B------:R-:W-:-:S04]  /*3160*/  FMUL.FTZ R92, R92, R25 ;  /* 0x000000195c5c7220 */ /* 0x000fc80000410000 */
[----:B------:R-:W-:-:S04]  /*3170*/  FMUL.FTZ R92, R92, UR14 ;  /* 0x0000000e5c5c7c20 */ /* 0x000fc80008410000 */
[----:B------:R-:W-:-:S05]  /*3180*/  FMUL.FTZ R161, R161, R92 ;  /* 0x0000005ca1a17220 */ /* 0x000fca0000410000 */
[----:B------:R-:W-:-:S05]  /*3190*/  FSEL R161, R161, RZ, P6 ;  /* 0x000000ffa1a17208 */ /* 0x000fca0003000000 */
[----:B------:R-:W-:Y:S01]  /*31a0*/  FADD.FTZ R165, R93, R161 ;  /* 0x000000a15da57221 */ /* 0x000fe20000010000 */
[----:B------:R-:W-:Y:S01]  /*31b0*/  @P6 HADD2.F32 R93, -RZ, R238.H0_H0 ;  /* 0x200000eeff5d6230 */ /* 0x000fe20000004100 */
[----:B------:R-:W-:-:S04]  /*31c0*/  MOV R161, RZ ;  /* 0x000000ff00a17202 */ /* 0x000fc80000000f00 */
[----:B------:R-:W-:Y:S01]  /*31d0*/  @P6 FMUL.FTZ R161, R92, R93 ;  /* 0x0000005d5ca16220 */ /* 0x000fe20000410000 */
[----:B------:R-:W-:Y:S01]  /*31e0*/  FFMA.FTZ R92, R170, R26, R27 ;  /* 0x0000001aaa5c7223 */ /* 0x000fe2000001001b */
[----:B------:R-:W-:-:S03]  /*31f0*/  LOP3.LUT P6, RZ, R21, 0xff0000, RZ, 0xc0, !PT ;  /* 0x00ff000015ff7812 */ /* 0x000fc600078cc0ff */
[----:B------:R-:W-:-:S04]  /*3200*/  FADD.FTZ R92, R207, -R92 ;  /* 0x8000005ccf5c7221 */ /* 0x000fc80000010000 */
[----:B------:R-:W-:-:S04]  /*3210*/  FMUL.FTZ R92, R168, R92 ;  /* 0x0000005ca85c7220 */ /* 0x000fc80000410000 */
[----:B------:R-:W-:Y:S02]  /*3220*/  FMUL.FTZ R92, R92, R25 ;  /* 0x000000195c5c7220 */ /* 0x000fe40000410000 */
[----:B------:R-:W-:Y:S02]  /*3230*/  @P6 HADD2.F32 R93, -RZ, R237.H1_H1 ;  /* 0x300000edff5d6230 */ /* 0x000fe40000004100 */
[----:B------:R-:W-:-:S04]  /*3240*/  FMUL.FTZ R92, R92, UR14 ;  /* 0x0000000e5c5c7c20 */ /* 0x000fc80008410000 */
[----:B------:R-:W-:-:S05]  /*3250*/  FMUL.FTZ R162, R162, R92 ;  /* 0x0000005ca2a27220 */ /* 0x000fca0000410000 */
[----:B------:R-:W-:-:S05]  /*3260*/  FSEL R162, R162, RZ, P6 ;  /* 0x000000ffa2a27208 */ /* 0x000fca0003000000 */
[----:B------:R-:W-:Y:S01]  /*3270*/  FADD.FTZ R94, R94, R162 ;  /* 0x000000a25e5e7221 */ /* 0x000fe20000010000 */
[----:B------:R-:W-:Y:S02]  /*3280*/  HFMA2 R162, -RZ, RZ, 0, 0 ;  /* 0x00000000ffa27431 */ /* 0x000fe400000001ff */
[----:B------:R-:W-:Y:S01]  /*3290*/  @P6 FMUL.FTZ R162, R92, R93 ;  /* 0x0000005d5ca26220 */ /* 0x000fe20000410000 */
[----:B------:R-:W-:Y:S01]  /*32a0*/  FFMA.FTZ R92, R169, R26, R27 ;  /* 0x0000001aa95c7223 */ /* 0x000fe2000001001b */
[----:B------:R-:W-:-:S03]  /*32b0*/  ISETP.GE.U32.AND P6, PT, R21, 0x1000000, PT ;  /* 0x010000001500780c */ /* 0x000fc60003fc6070 */
[----:B------:R-:W-:-:S04]  /*32c0*/  FADD.FTZ R92, R206, -R92 ;  /* 0x8000005cce5c7221 */ /* 0x000fc80000010000 */
[----:B------:R-:W-:-:S04]  /*32d0*/  FMUL.FTZ R92, R168, R92 ;  /* 0x0000005ca85c7220 */ /* 0x000fc80000410000 */
[----:B------:R-:W-:-:S04]  /*32e0*/  FMUL.FTZ R92, R92, R25 ;  /* 0x000000195c5c7220 */ /* 0x000fc80000410000 */
[----:B------:R-:W-:-:S04]  /*32f0*/  FMUL.FTZ R92, R92, UR14 ;  /* 0x0000000e5c5c7c20 */ /* 0x000fc80008410000 */
[----:B------:R-:W-:-:S05]  /*3300*/  FMUL.FTZ R163, R163, R92 ;  /* 0x0000005ca3a37220 */ /* 0x000fca0000410000 */
[----:B------:R-:W-:-:S05]  /*3310*/  FSEL R163, R163, RZ, P6 ;  /* 0x000000ffa3a37208 */ /* 0x000fca0003000000 */
[----:B------:R-:W-:Y:S01]  /*3320*/  FADD.FTZ R95, R95, R163 ;  /* 0x000000a35f5f7221 */ /* 0x000fe20000010000 */
[----:B------:R-:W-:Y:S01]  /*3330*/  MOV R163, RZ ;  /* 0x000000ff00a37202 */ /* 0x000fe20000000f00 */
[----:B------:R-:W-:Y:S06]  /*3340*/  @!P6 BRA `(.L_x_17121) ;  /* 0x0000000000cce947 */ /* 0x000fec0003800000 */
[----:B------:R-:W-:-:S05]  /*3350*/  HADD2.F32 R163, -RZ, R237.H0_H0 ;  /* 0x200000edffa37230 */ /* 0x000fca0000004100 */
[----:B------:R-:W-:Y:S01]  /*3360*/  FMUL.FTZ R163, R92, R163 ;  /* 0x000000a35ca37220 */ /* 0x000fe20000410000 */
[----:B------:R-:W-:Y:S06]  /*3370*/  BRA `(.L_x_17121) ;  /* 0x0000000000c07947 */ /* 0x000fec0003800000 */
.L_x_17120:
[----:B------:R-:W-:Y:S01]  /*3380*/  FFMA.FTZ R28, R172, R26, R27 ;  /* 0x0000001aac1c7223 */ /* 0x000fe2000001001b */
[----:B------:R-:W-:-:S03]  /*3390*/  LOP3.LUT P6, RZ, R21, 0xff, RZ, 0xc0, !PT ;  /* 0x000000ff15ff7812 */ /* 0x000fc600078cc0ff */
[----:B------:R-:W-:-:S04]  /*33a0*/  FADD.FTZ R28, R188, -R28 ;  /* 0x8000001cbc1c7221 */ /* 0x000fc80000010000 */
[----:B-----5:R-:W-:-:S04]  /*33b0*/  FMUL.FTZ R28, R168, R28 ;  /* 0x0000001ca81c7220 */ /* 0x020fc80000410000 */
[----:B------:R-:W-:Y:S02]  /*33c0*/  FMUL.FTZ R29, R28, R25 ;  /* 0x000000191c1d7220 */ /* 0x000fe40000410000 */
[----:B------:R-:W-:Y:S02]  /*33d0*/  @P6 HADD2.F32 R30, -RZ, R238.H1_H1 ;  /* 0x300000eeff1e6230 */ /* 0x000fe40000004100 */
[----:B------:R-:W-:-:S04]  /*33e0*/  FMUL.FTZ R29, R29, UR14 ;  /* 0x0000000e1d1d7c20 */ /* 0x000fc80008410000 */
[----:B------:R-:W-:Y:S01]  /*33f0*/  FMUL.FTZ R164, R160, R29 ;  /* 0x0000001da0a47220 */ /* 0x000fe20000410000 */
[----:B------:R-:W-:Y:S02]  /*3400*/  HFMA2 R160, -RZ, RZ, 0, 0 ;  /* 0x00000000ffa07431 */ /* 0x000fe400000001ff */
[----:B------:R-:W-:Y:S01]  /*3410*/  @P6 FMUL.FTZ R160, R29, R30 ;  /* 0x0000001e1da06220 */ /* 0x000fe20000410000 */
[----:B------:R-:W-:Y:S01]  /*3420*/  FFMA.FTZ R29, R180, R26, R27 ;  /* 0x0000001ab41d7223 */ /* 0x000fe2000001001b */
[----:B------:R-:W-:-:S03]  /*3430*/  FSEL R164, R164, RZ, P6 ;  /* 0x000000ffa4a47208 */ /* 0x000fc60003000000 */
[----:B------:R-:W-:Y:S01]  /*3440*/  FADD.FTZ R29, R216, -R29 ;  /* 0x8000001dd81d7221 */ /* 0x000fe20000010000 */
[----:B------:R-:W-:Y:S01]  /*3450*/  LOP3.LUT P6, RZ, R21, 0xff00, RZ, 0xc0, !PT ;  /* 0x0000ff0015ff7812 */ /* 0x000fe200078cc0ff */
[----:B------:R-:W-:Y:S02]  /*3460*/  FADD.FTZ R164, R92, R164 ;  /* 0x000000a45ca47221 */ /* 0x000fe40000010000 */
[----:B------:R-:W-:-:S04]  /*3470*/  FMUL.FTZ R29, R168, R29 ;  /* 0x0000001da81d7220 */ /* 0x000fc80000410000 */
[----:B------:R-:W-:-:S04]  /*3480*/  FMUL.FTZ R30, R29, R25 ;  /* 0x000000191d1e7220 */ /* 0x000fc80000410000 */
[----:B------:R-:W-:Y:S02]  /*3490*/  FMUL.FTZ R30, R30, UR14 ;  /* 0x0000000e1e1e7c20 */ /* 0x000fe40008410000 */
[----:B------:R-:W-:Y:S02]  /*34a0*/  @P6 HADD2.F32 R165, -RZ, R238.H0_H0 ;  /* 0x200000eeffa56230 */ /* 0x000fe40000004100 */
[----:B------:R-:W-:Y:S01]  /*34b0*/  FMUL.FTZ R31, R161, R30 ;  /* 0x0000001ea11f7220 */ /* 0x000fe20000410000 */
[----:B------:R-:W-:Y:S02]  /*34c0*/  MOV R161, RZ ;  /* 0x000000ff00a17202 */ /* 0x000fe40000000f00 */
[----:B------:R-:W-:Y:S01]  /*34d0*/  @P6 FMUL.FTZ R161, R30, R165 ;  /* 0x000000a51ea16220 */ /* 0x000fe20000410000 */
[----:B------:R-:W-:Y:S01]  /*34e0*/  FFMA.FTZ R30, R170, R26, R27 ;  /* 0x0000001aaa1e7223 */ /* 0x000fe2000001001b */
[----:B------:R-:W-:Y:S02]  /*34f0*/  FSEL R31, R31, RZ, P6 ;  /* 0x000000ff1f1f7208 */ /* 0x000fe40003000000 */
[----:B------:R-:W-:Y:S01]  /*3500*/  LOP3.LUT P6, RZ, R21, 0xff0000, RZ, 0xc0, !PT ;  /* 0x00ff000015ff7812 */ /* 0x000fe200078cc0ff */
[----:B------:R-:W-:-:S02]  /*3510*/  FADD.FTZ R30, R207, -R30 ;  /* 0x8000001ecf1e7221 */ /* 0x000fc40000010000 */
[----:B------:R-:W-:Y:S02]  /*3520*/  FADD.FTZ R165, R93, R31 ;  /* 0x0000001f5da57221 */ /* 0x000fe40000010000 */
[----:B------:R-:W-:-:S04]  /*3530*/  FMUL.FTZ R30, R168, R30 ;  /* 0x0000001ea81e7220 */ /* 0x000fc80000410000 */
[----:B------:R-:W-:-:S04]  /*3540*/  FMUL.FTZ R31, R30, R25 ;  /* 0x000000191e1f7220 */ /* 0x000fc80000410000 */
[----:B------:R-:W-:Y:S01]  /*3550*/  FMUL.FTZ R31, R31, UR14 ;  /* 0x0000000e1f1f7c20 */ /* 0x000fe20008410000 */
[----:B------:R-:W-:-:S03]  /*3560*/  @P6 HADD2.F32 R93, -RZ, R237.H1_H1 ;  /* 0x300000edff5d6230 */ /* 0x000fc60000004100 */
[----:B------:R-:W-:Y:S01]  /*3570*/  FMUL.FTZ R92, R162, R31 ;  /* 0x0000001fa25c7220 */ /* 0x000fe20000410000 */
[----:B------:R-:W-:Y:S02]  /*3580*/  HFMA2 R162, -RZ, RZ, 0, 0 ;  /* 0x00000000ffa27431 */ /* 0x000fe400000001ff */
[----:B------:R-:W-:Y:S01]  /*3590*/  @P6 FMUL.FTZ R162, R31, R93 ;  /* 0x0000005d1fa26220 */ /* 0x000fe20000410000 */
[----:B------:R-:W-:Y:S01]  /*35a0*/  FFMA.FTZ R31, R169, R26, R27 ;  /* 0x0000001aa91f7223 */ /* 0x000fe2000001001b */
[----:B------:R-:W-:-:S03]  /*35b0*/  FSEL R92, R92, RZ, P6 ;  /* 0x000000ff5c5c7208 */ /* 0x000fc60003000000 */
[----:B------:R-:W-:Y:S01]  /*35c0*/  FADD.FTZ R31, R206, -R31 ;  /* 0x8000001fce1f7221 */ /* 0x000fe20000010000 */
[----:B------:R-:W-:Y:S01]  /*35d0*/  ISETP.GE.U32.AND P6, PT, R21, 0x1000000, PT ;  /* 0x010000001500780c */ /* 0x000fe20003fc6070 */
[----:B------:R-:W-:Y:S02]  /*35e0*/  FADD.FTZ R94, R94, R92 ;  /* 0x0000005c5e5e7221 */ /* 0x000fe40000010000 */
[----:B------:R-:W-:-:S04]  /*35f0*/  FMUL.FTZ R31, R168, R31 ;  /* 0x0000001fa81f7220 */ /* 0x000fc80000410000 */
[----:B------:R-:W-:-:S04]  /*3600*/  FMUL.FTZ R92, R31, R25 ;  /* 0x000000191f5c7220 */ /* 0x000fc80000410000 */
[----:B------:R-:W-:Y:S02]  /*3610*/  FMUL.FTZ R92, R92, UR14 ;  /* 0x0000000e5c5c7c20 */ /* 0x000fe40008410000 */
[----:B------:R-:W-:Y:S02]  /*3620*/  @P6 HADD2.F32 R93, -RZ, R237.H0_H0 ;  /* 0x200000edff5d6230 */ /* 0x000fe40000004100 */
[----:B------:R-:W-:-:S05]  /*3630*/  FMUL.FTZ R163, R163, R92 ;  /* 0x0000005ca3a37220 */ /* 0x000fca0000410000 */
[----:B------:R-:W-:-:S05]  /*3640*/  FSEL R163, R163, RZ, P6 ;  /* 0x000000ffa3a37208 */ /* 0x000fca0003000000 */
[----:B------:R-:W-:Y:S01]  /*3650*/  FADD.FTZ R95, R95, R163 ;  /* 0x000000a35f5f7221 */ /* 0x000fe20000010000 */
[----:B------:R-:W-:Y:S01]  /*3660*/  MOV R163, RZ ;  /* 0x000000ff00a37202 */ /* 0x000fe20000000f00 */
[----:B------:R-:W-:-:S07]  /*3670*/  @P6 FMUL.FTZ R163, R92, R93 ;  /* 0x0000005d5ca36220 */ /* 0x000fce0000410000 */
.L_x_17121:
[----:B------:R-:W-:Y:S05]  /*3680*/  BSYNC.RECONVERGENT B3 ;  /* 0x0000000000037941 */ /* 0x000fea0003800200 */
.L_x_17119:
        /* <DEDUP_REMOVED lines=8> */
[----:B------:R-:W-:-:S07]  /*3710*/  MOV R93, R165 ;  /* 0x000000a5005d7202 */ /* 0x000fce0000000f00 */
.L_x_17118:
[----:B------:R-:W-:Y:S05]  /*3720*/  BSYNC.RECONVERGENT B2 ;  /* 0x0000000000027941 */ /* 0x000fea0003800200 */
.L_x_17117:
[----:B------:R-:W-:Y:S01]  /*3730*/  LOP3.LUT P5, RZ, R23, 0x2, RZ, 0xc0, !PT ;  /* 0x0000000217ff7812 */ /* 0x000fe200078ac0ff */
[----:B------:R-:W-:-:S12]  /*3740*/  BSSY.RECONVERGENT B2, `(.L_x_17122) ;  /* 0x0000075000027945 */ /* 0x000fd80003800200 */
[----:B------:R-:W-:Y:S05]  /*3750*/  @!P5 BRA `(.L_x_17123) ;  /* 0x0000000400ccd947 */ /* 0x000fea0003800000 */
[----:B------:R-:W0:Y:S02]  /*3760*/  LDC.64 R160, c[0x0][0x390] ;  /* 0x0000e400ffa07b82 */ /* 0x000e240000000a00 */
[----:B0-----:R-:W-:-:S06]  /*3770*/  IMAD.WIDE.U32 R160, R22, 0x10, R160 ;  /* 0x0000001016a07825 */ /* 0x001fcc00078e00a0 */
[----:B------:R-:W5:Y:S01]  /*3780*/  LDG.E.128 R160, desc[UR6][R160.64] ;  /* 0x00000006a0a07981 */ /* 0x000f62000c1e1d00 */
[----:B------:R-:W-:Y:S01]  /*3790*/  ISETP.NE.U32.AND P5, PT, RZ, UR12, PT ;  /* 0x0000000cff007c0c */ /* 0x000fe2000bfa5070 */
[----:B------:R-:W-:Y:S03]  /*37a0*/  BSSY.RECONVERGENT B3, `(.L_x_17124) ;  /* 0x0000065000037945 */ /* 0x000fe60003800200 */
[----:B------:R-:W-:-:S13]  /*37b0*/  ISETP.NE.AND.EX P5, PT, RZ, UR13, PT, P5 ;  /* 0x0000000dff007c0c */ /* 0x000fda000bfa5350 */
[----:B------:R-:W-:Y:S05]  /*37c0*/  @!P5 BRA `(.L_x_17125) ;  /* 0x0000000000c8d947 */ /* 0x000fea0003800000 */
        /* <DEDUP_REMOVED lines=41> */
[----:B------:R-:W-:-:S04]  /*3a60*/  FMUL.FTZ R88, R88, UR14 ;  /* 0x0000000e58587c20 */ /* 0x000fc80008410000 */
[----:B------:R-:W-:Y:S01]  /*3a70*/  FMUL.FTZ R89, R163, R88 ;  /* 0x00000058a3597220 */ /* 0x000fe20000410000 */
[----:B------:R-:W-:-:S04]  /*3a80*/  MOV R163, RZ ;  /* 0x000000ff00a37202 */ /* 0x000fc80000000f00 */
[----:B------:R-:W-:-:S05]  /*3a90*/  FSEL R89, R89, RZ, P6 ;  /* 0x000000ff59597208 */ /* 0x000fca0003000000 */
[----:B------:R-:W-:Y:S01]  /*3aa0*/  FADD.FTZ R91, R91, R89 ;  /* 0x000000595b5b7221 */ /* 0x000fe20000010000 */
[----:B------:R-:W-:Y:S06]  /*3ab0*/  @!P6 BRA `(.L_x_17126) ;  /* 0x0000000000cce947 */ /* 0x000fec0003800000 */
[----:B------:R-:W-:-:S05]  /*3ac0*/  HADD2.F32 R163, -RZ, R235.H0_H0 ;  /* 0x200000ebffa37230 */ /* 0x000fca0000004100 */
[----:B------:R-:W-:Y:S01]  /*3ad0*/  FMUL.FTZ R163, R88, R163 ;  /* 0x000000a358a37220 */ /* 0x000fe20000410000 */
[----:B------:R-:W-:Y:S06]  /*3ae0*/  BRA `(.L_x_17126) ;  /* 0x0000000000c07947 */ /* 0x000fec0003800000 */
.L_x_17125:
        /* <DEDUP_REMOVED lines=40> */
[----:B------:R-:W-:Y:S02]  /*3d70*/  FMUL.FTZ R88, R88, R25 ;  /* 0x0000001958587220 */ /* 0x000fe40000410000 */
[----:B------:R-:W-:Y:S02]  /*3d80*/  @P6 HADD2.F32 R89, -RZ, R235.H0_H0 ;  /* 0x200000ebff596230 */ /* 0x000fe40000004100 */
[----:B------:R-:W-:-:S04]  /*3d90*/  FMUL.FTZ R88, R88, UR14 ;  /* 0x0000000e58587c20 */ /* 0x000fc80008410000 */
[----:B------:R-:W-:-:S05]  /*3da0*/  FMUL.FTZ R163, R163, R88 ;  /* 0x00000058a3a37220 */ /* 0x000fca0000410000 */
[----:B------:R-:W-:-:S05]  /*3db0*/  FSEL R163, R163, RZ, P6 ;  /* 0x000000ffa3a37208 */ /* 0x000fca0003000000 */
[----:B------:R-:W-:Y:S01]  /*3dc0*/  FADD.FTZ R91, R91, R163 ;  /* 0x000000a35b5b7221 */ /* 0x000fe20000010000 */
[----:B------:R-:W-:Y:S01]  /*3dd0*/  MOV R163, RZ ;  /* 0x000000ff00a37202 */ /* 0x000fe20000000f00 */
[----:B------:R-:W-:-:S07]  /*3de0*/  @P6 FMUL.FTZ R163, R88, R89 ;  /* 0x0000005958a36220 */ /* 0x000fce0000410000 */
.L_x_17126:
[----:B------:R-:W-:Y:S05]  /*3df0*/  BSYNC.RECONVERGENT B3 ;  /* 0x0000000000037941 */ /* 0x000fea0003800200 */
.L_x_17124:
        /* <DEDUP_REMOVED lines=9> */
.L_x_17123:
[----:B------:R-:W-:Y:S05]  /*3e90*/  BSYNC.RECONVERGENT B2 ;  /* 0x0000000000027941 */ /* 0x000fea0003800200 */
.L_x_17122:
        /* <DEDUP_REMOVED lines=60> */
.L_x_17130:
        /* <DEDUP_REMOVED lines=48> */
.L_x_17131:
[----:B------:R-:W-:Y:S05]  /*4560*/  BSYNC.RECONVERGENT B3 ;  /* 0x0000000000037941 */ /* 0x000fea0003800200 */
.L_x_17129:
        /* <DEDUP_REMOVED lines=9> */
.L_x_17128:
[----:B------:R-:W-:Y:S05]  /*4600*/  BSYNC.RECONVERGENT B2 ;  /* 0x0000000000027941 */ /* 0x000fea0003800200 */
.L_x_17127:
        /* <DEDUP_REMOVED lines=59> */
.L_x_17135:
        /* <DEDUP_REMOVED lines=48> */
.L_x_17136:
[----:B------:R-:W-:Y:S05]  /*4cc0*/  BSYNC.RECONVERGENT B3 ;  /* 0x0000000000037941 */ /* 0x000fea0003800200 */
.L_x_17134:
        /* <DEDUP_REMOVED lines=9> */
.L_x_17133:
[----:B------:R-:W-:Y:S05]  /*4d60*/  BSYNC.RECONVERGENT B2 ;  /* 0x0000000000027941 */ /* 0x000fea0003800200 */
.L_x_17132:
        /* <DEDUP_REMOVED lines=10> */
[----:B------:R-:W-:Y:S02]  /*4e10*/  LOP3.LUT P4, RZ, R11, 0xff, RZ, 0xc0, !PT ;  /* 0x000000ff0bff7812 */ /* 0x000fe4000788c0ff */
[----:B------:R-:W-:Y:S02]  /*4e20*/  CS2R R164, SRZ ;  /* 0x0000000000a47805 */ /* 0x000fe4000001ff00 */
[----:B------:R-:W-:Y:S01]  /*4e30*/  CS2R R166, SRZ ;  /* 0x0000000000a67805 */ /* 0x000fe2000001ff00 */
[----:B------:R-:W-:-:S04]  /*4e40*/  FADD.FTZ R28, R219, -R28 ;  /* 0x8000001cdb1c7221 */ /* 0x000fc80000010000 */
[----:B-----5:R-:W-:-:S04]  /*4e50*/  FMUL.FTZ R28, R168, R28 ;  /* 0x0000001ca81c7220 */ /* 0x020fc80000410000 */
[----:B------:R-:W-:Y:S01]  /*4e60*/  FMUL.FTZ R29, R28, R25 ;  /* 0x000000191c1d7220 */ /* 0x000fe20000410000 */
[----:B------:R-:W-:-:S03]  /*4e70*/  @P4 HADD2.F32 R30, -RZ, R230.H1_H1 ;  /* 0x300000e6ff1e4230 */ /* 0x000fc60000004100 */
[----:B------:R-:W-:-:S04]  /*4e80*/  FMUL.FTZ R29, R29, UR14 ;  /* 0x0000000e1d1d7c20 */ /* 0x000fc80008410000 */
[----:B------:R-:W-:Y:S01]  /*4e90*/  FMUL.FTZ R160, R160, R29 ;  /* 0x0000001da0a07220 */ /* 0x000fe20000410000 */
[----:B------:R-:W-:Y:S01]  /*4ea0*/  @P4 FMUL.FTZ R164, R29, R30 ;  /* 0x0000001e1da44220 */ /* 0x000fe20000410000 */
[----:B------:R-:W-:-:S03]  /*4eb0*/  FFMA.FTZ R29, R176, R26, R27 ;  /* 0x0000001ab01d7223 */ /* 0x000fc6000001001b */
[----:B------:R-:W-:Y:S01]  /*4ec0*/  FSEL R160, R160, RZ, P4 ;  /* 0x000000ffa0a07208 */ /* 0x000fe20002000000 */
[----:B------:R-:W-:Y:S01]  /*4ed0*/  FADD.FTZ R29, R212, -R29 ;  /* 0x8000001dd41d7221 */ /* 0x000fe20000010000 */
[----:B------:R-:W-:-:S03]  /*4ee0*/  LOP3.LUT P4, RZ, R11, 0xff00, RZ, 0xc0, !PT ;  /* 0x0000ff000bff7812 */ /* 0x000fc6000788c0ff */
[----:B------:R-:W-:Y:S01]  /*4ef0*/  FMUL.FTZ R29, R168, R29 ;  /* 0x0000001da81d7220 */ /* 0x000fe20000410000 */
[----:B------:R-:W-:-:S03]  /*4f00*/  FADD.FTZ R160, R76, R160 ;  /* 0x000000a04ca07221 */ /* 0x000fc60000010000 */
[----:B------:R-:W-:-:S04]  /*4f10*/  FMUL.FTZ R30, R29, R25 ;  /* 0x000000191d1e7220 */ /* 0x000fc80000410000 */
[----:B------:R-:W-:Y:S02]  /*4f20*/  FMUL.FTZ R30, R30, UR14 ;  /* 0x0000000e1e1e7c20 */ /* 0x000fe40008410000 */
[----:B------:R-:W-:-:S05]  /*4f30*/  @P4 HADD2.F32 R31, -RZ, R230.H0_H0 ;  /* 0x200000e6ff1f4230 */ /* 0x000fca0000004100 */
[----:B------:R-:W-:Y:S01]  /*4f40*/  @P4 FMUL.FTZ R165, R30, R31 ;  /* 0x0000001f1ea54220 */ /* 0x000fe20000410000 */
[----:B------:R-:W-:Y:S01]  /*4f50*/  FMUL.FTZ R30, R161, R30 ;  /* 0x0000001ea11e7220 */ /* 0x000fe20000410000 */
[----:B------:R-:W-:-:S04]  /*4f60*/  FFMA.FTZ R31, R10, R26, R27 ;  /* 0x0000001a0a1f7223 */ /* 0x000fc8000001001b */
[----:B------:R-:W-:Y:S01]  /*4f70*/  FSEL R161, R30, RZ, P4 ;  /* 0x000000ff1ea17208 */ /* 0x000fe20002000000 */
[----:B------:R-:W-:Y:S01]  /*4f80*/  FADD.FTZ R31, R208, -R31 ;  /* 0x8000001fd01f7221 */ /* 0x000fe20000010000 */
[----:B------:R-:W-:-:S03]  /*4f90*/  LOP3.LUT P4, RZ, R11, 0xff0000, RZ, 0xc0, !PT ;  /* 0x00ff00000bff7812 */ /* 0x000fc6000788c0ff */
[----:B------:R-:W-:Y:S01]  /*4fa0*/  FMUL.FTZ R30, R168, R31 ;  /* 0x0000001fa81e7220 */ /* 0x000fe20000410000 */
[----:B------:R-:W-:-:S03]  /*4fb0*/  FADD.FTZ R161, R77, R161 ;  /* 0x000000a14da17221 */ /* 0x000fc60000010000 */
[----:B------:R-:W-:-:S04]  /*4fc0*/  FMUL.FTZ R76, R30, R25 ;  /* 0x000000191e4c7220 */ /* 0x000fc80000410000 */
[----:B------:R-:W-:Y:S02]  /*4fd0*/  FMUL.FTZ R76, R76, UR14 ;  /* 0x0000000e4c4c7c20 */ /* 0x000fe40008410000 */
[----:B------:R-:W-:Y:S02]  /*4fe0*/  @P4 HADD2.F32 R31, -RZ, R229.H1_H1 ;  /* 0x300000e5ff1f4230 */ /* 0x000fe40000004100 */
[----:B------:R-:W-:-:S03]  /*4ff0*/  FMUL.FTZ R162, R162, R76 ;  /* 0x0000004ca2a27220 */ /* 0x000fc60000410000 */
[----:B------:R-:W-:Y:S01]  /*5000*/  @P4 FMUL.FTZ R166, R76, R31 ;  /* 0x0000001f4ca64220 */ /* 0x000fe20000410000 */
[----:B------:R-:W-:Y:S01]  /*5010*/  FFMA.FTZ R31, R9, R26, R27 ;  /* 0x0000001a091f7223 */ /* 0x000fe2000001001b */
[----:B------:R-:W-:Y:S02]  /*5020*/  FSEL R162, R162, RZ, P4 ;  /* 0x000000ffa2a27208 */ /* 0x000fe40002000000 */
[----:B------:R-:W-:Y:S01]  /*5030*/  ISETP.GE.U32.AND P4, PT, R11, 0x1000000, PT ;  /* 0x010000000b00780c */ /* 0x000fe20003f86070 */
[----:B------:R-:W-:Y:S02]  /*5040*/  FADD.FTZ R31, R192, -R31 ;  /* 0x8000001fc01f7221 */ /* 0x000fe40000010000 */
[----:B------:R-:W-:Y:S02]  /*5050*/  FADD.FTZ R78, R78, R162 ;  /* 0x000000a24e4e7221 */ /* 0x000fe40000010000 */
[----:B------:R-:W-:-:S04]  /*5060*/  FMUL.FTZ R31, R168, R31 ;  /* 0x0000001fa81f7220 */ /* 0x000fc80000410000 */
[----:B------:R-:W-:-:S04]  /*5070*/  FMUL.FTZ R76, R31, R25 ;  /* 0x000000191f4c7220 */ /* 0x000fc80000410000 */
[----:B------:R-:W-:-:S04]  /*5080*/  FMUL.FTZ R76, R76, UR14 ;  /* 0x0000000e4c4c7c20 */ /* 0x000fc80008410000 */
[----:B------:R-:W-:-:S05]  /*5090*/  FMUL.FTZ R163, R163, R76 ;  /* 0x0000004ca3a37220 */ /* 0x000fca0000410000 */
[----:B------:R-:W-:-:S05]  /*50a0*/  FSEL R163, R163, RZ, P4 ;  /* 0x000000ffa3a37208 */ /* 0x000fca0002000000 */
[----:B------:R-:W-:Y:S01]  /*50b0*/  FADD.FTZ R79, R79, R163 ;  /* 0x000000a34f4f7221 */ /* 0x000fe20000010000 */
[----:B------:R-:W-:Y:S06]  /*50c0*/  @!P4 BRA `(.L_x_17141) ;  /* 0x0000000000c8c947 */ /* 0x000fec0003800000 */
[----:B------:R-:W-:-:S05]  /*50d0*/  HADD2.F32 R167, -RZ, R229.H0_H0 ;  /* 0x200000e5ffa77230 */ /* 0x000fca0000004100 */
[----:B------:R-:W-:Y:S01]  /*50e0*/  FMUL.FTZ R167, R76, R167 ;  /* 0x000000a74ca77220 */ /* 0x000fe20000410000 */
[----:B------:R-:W-:Y:S06]  /*50f0*/  BRA `(.L_x_17141) ;  /* 0x0000000000bc7947 */ /* 0x000fec0003800000 */
.L_x_17140:
[----:B------:R-:W-:Y:S01]  /*5100*/  FFMA.FTZ R164, R183, R26, R27 ;  /* 0x0000001ab7a47223 */ /* 0x000fe2000001001b */
[----:B------:R-:W-:Y:S02]  /*5110*/  LOP3.LUT P4, RZ, R11, 0xff, RZ, 0xc0, !PT ;  /* 0x000000ff0bff7812 */ /* 0x000fe4000788c0ff */
[----:B------:R-:W-:Y:S01]  /*5120*/  CS2R R166, SRZ ;  /* 0x0000000000a67805 */ /* 0x000fe2000001ff00 */
[----:B------:R-:W-:-:S04]  /*5130*/  FADD.FTZ R164, R219, -R164 ;  /* 0x800000a4dba47221 */ /* 0x000fc80000010000 */
[----:B-----5:R-:W-:-:S04]  /*5140*/  FMUL.FTZ R164, R168, R164 ;  /* 0x000000a4a8a47220 */ /* 0x020fc80000410000 */
[----:B------:R-:W-:-:S04]  /*5150*/  FMUL.FTZ R164, R164, R25 ;  /* 0x00000019a4a47220 */ /* 0x000fc80000410000 */
[----:B------:R-:W-:Y:S01]  /*5160*/  FMUL.FTZ R165, R164, UR14 ;  /* 0x0000000ea4a57c20 */ /* 0x000fe20008410000 */
[----:B------:R-:W-:-:S03]  /*5170*/  HFMA2 R164, -RZ, RZ, 0, 0 ;  /* 0x00000000ffa47431 */ /* 0x000fc600000001ff */
[----:B------:R-:W-:-:S05]  /*5180*/  FMUL.FTZ R160, R160, R165 ;  /* 0x000000a5a0a07220 */ /* 0x000fca0000410000 */
[----:B------:R-:W-:-:S05]  /*5190*/  FSEL R160, R160, RZ, P4 ;  /* 0x000000ffa0a07208 */ /* 0x000fca0002000000 */
[----:B------:R-:W-:Y:S01]  /*51a0*/  FADD.FTZ R160, R76, R160 ;  /* 0x000000a04ca07221 */ /* 0x000fe20000010000 */
[----:B------:R-:W-:-:S05]  /*51b0*/  @P4 HADD2.F32 R76, -RZ, R230.H1_H1 ;  /* 0x300000e6ff4c4230 */ /* 0x000fca0000004100 */
[----:B------:R-:W-:Y:S01]  /*51c0*/  @P4 FMUL.FTZ R164, R165, R76 ;  /* 0x0000004ca5a44220 */ /* 0x000fe20000410000 */
[----:B------:R-:W-:Y:S01]  /*51d0*/  FFMA.FTZ R76, R176, R26, R27 ;  /* 0x0000001ab04c7223 */ /* 0x000fe2000001001b */
[----:B------:R-:W-:Y:S02]  /*51e0*/  LOP3.LUT P4, RZ, R11, 0xff00, RZ, 0xc0, !PT ;  /* 0x0000ff000bff7812 */ /* 0x000fe4000788c0ff */
[----:B------:R-:W-:Y:S01]  /*51f0*/  MOV R165, RZ ;  /* 0x000000ff00a57202 */ /* 0x000fe20000000f00 */
[----:B------:R-:W-:-:S04]  /*5200*/  FADD.FTZ R76, R212, -R76 ;  /* 0x8000004cd44c7221 */ /* 0x000fc80000010000 */
[----:B------:R-:W-:-:S04]  /*5210*/  FMUL.FTZ R76, R168, R76 ;  /* 0x0000004ca84c7220 */ /* 0x000fc80000410000 */
[----:B------:R-:W-:-:S04]  /*5220*/  FMUL.FTZ R76, R76, R25 ;  /* 0x000000194c4c7220 */ /* 0x000fc80000410000 */
[----:B------:R-:W-:-:S04]  /*5230*/  FMUL.FTZ R76, R76, UR14 ;  /* 0x0000000e4c4c7c20 */ /* 0x000fc80008410000 */
[----:B------:R-:W-:-:S05]  /*5240*/  FMUL.FTZ R161, R161, R76 ;  /* 0x0000004ca1a17220 */ /* 0x000fca0000410000 */
[----:B------:R-:W-:-:S05]  /*5250*/  FSEL R161, R161, RZ, P4 ;  /* 0x000000ffa1a17208 */ /* 0x000fca0002000000 */
[----:B------:R-:W-:Y:S01]  /*5260*/  FADD.FTZ R161, R77, R161 ;  /* 0x000000a14da17221 */ /* 0x000fe20000010000 */
[----:B------:R-:W-:-:S05]  /*5270*/  @P4 HADD2.F32 R77, -RZ, R230.H0_H0 ;  /* 0x200000e6ff4d4230 */ /* 0x000fca0000004100 */
        /* <DEDUP_REMOVED lines=8> */
[----:B------:R-:W-:Y:S01]  /*5300*/  FMUL.FTZ R162, R162, R76 ;  /* 0x0000004ca2a27220 */ /* 0x000fe20000410000 */
[----:B------:R-:W-:Y:S01]  /*5310*/  @P4 FMUL.FTZ R166, R76, R77 ;  /* 0x0000004d4ca64220 */ /* 0x000fe20000410000 */
[----:B------:R-:W-:-:S03]  /*5320*/  FFMA.FTZ R76, R9, R26, R27 ;  /* 0x0000001a094c7223 */ /* 0x000fc6000001001b */
[----:B------:R-:W-:Y:S01]  /*5330*/  FSEL R162, R162, RZ, P4 ;  /* 0x000000ffa2a27208 */ /* 0x000fe20002000000 */
[----:B------:R-:W-:Y:S01]  /*5340*/  FADD.FTZ R76, R192, -R76 ;  /* 0x8000004cc04c7221 */ /* 0x000fe20000010000 */
[----:B------:R-:W-:-:S03]  /*5350*/  ISETP.GE.U32.AND P4, PT, R11, 0x1000000, PT ;  /* 0x010000000b00780c */ /* 0x000fc60003f86070 */
[----:B------:R-:W-:Y:S01]  /*5360*/  FMUL.FTZ R76, R168, R76 ;  /* 0x0000004ca84c7220 */ /* 0x000fe20000410000 */
[----:B------:R-:W-:-:S03]  /*5370*/  FADD.FTZ R78, R78, R162 ;  /* 0x000000a24e4e7221 */ /* 0x000fc60000010000 */
[----:B------:R-:W-:-:S04]  /*5380*/  FMUL.FTZ R76, R76, R25 ;  /* 0x000000194c4c7220 */ /* 0x000fc80000410000 */
[----:B------:R-:W-:Y:S02]  /*5390*/  FMUL.FTZ R76, R76, UR14 ;  /* 0x0000000e4c4c7c20 */ /* 0x000fe40008410000 */
[----:B------:R-:W-:Y:S02]  /*53a0*/  @P4 HADD2.F32 R77, -RZ, R229.H0_H0 ;  /* 0x200000e5ff4d4230 */ /* 0x000fe40000004100 */
[----:B------:R-:W-:-:S03]  /*53b0*/  FMUL.FTZ R163, R163, R76 ;  /* 0x0000004ca3a37220 */ /* 0x000fc60000410000 */
[----:B------:R-:W-:Y:S02]  /*53c0*/  @P4 FMUL.FTZ R167, R76, R77 ;  /* 0x0000004d4ca74220 */ /* 0x000fe40000410000 */
[----:B------:R-:W-:-:S05]  /*53d0*/  FSEL R163, R163, RZ, P4 ;  /* 0x000000ffa3a37208 */ /* 0x000fca0002000000 */
[----:B------:R-:W-:-:S07]  /*53e0*/  FADD.FTZ R79, R79, R163 ;  /* 0x000000a34f4f7221 */ /* 0x000fce0000010000 */
.L_x_17141:
[----:B------:R-:W-:Y:S05]  /*53f0*/  BSYNC.RECONVERGENT B3 ;  /* 0x0000000000037941 */ /* 0x000fea0003800200 */
.L_x_17139:
        /* <DEDUP_REMOVED lines=9> */
.L_x_17138:
[----:B------:R-:W-:Y:S05]  /*5490*/  BSYNC.RECONVERGENT B2 ;  /* 0x0000000000027941 */ /* 0x000fea0003800200 */
.L_x_17137:
        /* <DEDUP_REMOVED lines=16> */
[----:B------:R-:W-:Y:S01]  /*55a0*/  CS2R R166, SRZ ;  /* 0x0000000000a67805 */ /* 0x000fe2000001ff00 */
[C---:B-----5:R-:W-:Y:S02]  /*55b0*/  FMUL.FTZ R28, R168.reuse, R28 ;  /* 0x0000001ca81c7220 */ /* 0x060fe40000410000 */
[----:B------:R-:W-:-:S02]  /*55c0*/  FMUL.FTZ R29, R168, R29 ;  /* 0x0000001da81d7220 */ /* 0x000fc40000410000 */
[----:B------:R-:W-:Y:S02]  /*55d0*/  FMUL.FTZ R30, R28, R25 ;  /* 0x000000191c1e7220 */ /* 0x000fe40000410000 */
[----:B------:R-:W-:Y:S02]  /*55e0*/  @P3 HADD2.F32 R31, -RZ, R228.H1_H1 ;  /* 0x300000e4ff1f3230 */ /* 0x000fe40000004100 */
[----:B------:R-:W-:-:S04]  /*55f0*/  FMUL.FTZ R30, R30, UR14 ;  /* 0x0000000e1e1e7c20 */ /* 0x000fc80008410000 */
[----:B------:R-:W-:Y:S01]  /*5600*/  @P3 FMUL.FTZ R164, R30, R31 ;  /* 0x0000001f1ea43220 */ /* 0x000fe20000410000 */
[----:B------:R-:W-:Y:S01]  /*5610*/  FMUL.FTZ R160, R160, R30 ;  /* 0x0000001ea0a07220 */ /* 0x000fe20000410000 */
[----:B------:R-:W-:Y:S01]  /*5620*/  FMUL.FTZ R30, R29, R25 ;  /* 0x000000191d1e7220 */ /* 0x000fe20000410000 */
[----:B------:R-:W-:-:S03]  /*5630*/  @P4 HADD2.F32 R31, -RZ, R228.H0_H0 ;  /* 0x200000e4ff1f4230 */ /* 0x000fc60000004100 */
[----:B------:R-:W-:Y:S01]  /*5640*/  FMUL.FTZ R30, R30, UR14 ;  /* 0x0000000e1e1e7c20 */ /* 0x000fe20008410000 */
[----:B------:R-:W-:Y:S02]  /*5650*/  FSEL R160, R160, RZ, P3 ;  /* 0x000000ffa0a07208 */ /* 0x000fe40001800000 */
[----:B------:R-:W-:Y:S01]  /*5660*/  LOP3.LUT P3, RZ, R8, 0xff0000, RZ, 0xc0, !PT ;  /* 0x00ff000008ff7812 */ /* 0x000fe2000786c0ff */
[----:B------:R-:W-:Y:S01]  /*5670*/  @P4 FMUL.FTZ R165, R30, R31 ;  /* 0x0000001f1ea54220 */ /* 0x000fe20000410000 */
[----:B------:R-:W-:Y:S01]  /*5680*/  FFMA.FTZ R31, R7, R26, R27 ;  /* 0x0000001a071f7223 */ /* 0x000fe2000001001b */
[----:B------:R-:W-:Y:S01]  /*5690*/  FMUL.FTZ R30, R161, R30 ;  /* 0x0000001ea11e7220 */ /* 0x000fe20000410000 */
[----:B------:R-:W-:Y:S02]  /*56a0*/  FADD.FTZ R160, R72, R160 ;  /* 0x000000a048a07221 */ /* 0x000fe40000010000 */
[----:B------:R-:W-:Y:S02]  /*56b0*/  FADD.FTZ R31, R205, -R31 ;  /* 0x8000001fcd1f7221 */ /* 0x000fe40000010000 */
[----:B------:R-:W-:-:S02]  /*56c0*/  FSEL R161, R30, RZ, P4 ;  /* 0x000000ff1ea17208 */ /* 0x000fc40002000000 */
[----:B------:R-:W-:Y:S01]  /*56d0*/  FMUL.FTZ R30, R168, R31 ;  /* 0x0000001fa81e7220 */ /* 0x000fe20000410000 */
[----:B------:R-:W-:Y:S02]  /*56e0*/  ISETP.GE.U32.AND P4, PT, R8, 0x1000000, PT ;  /* 0x010000000800780c */ /* 0x000fe40003f86070 */
[----:B------:R-:W-:Y:S02]  /*56f0*/  @P3 HADD2.F32 R31, -RZ, R227.H1_H1 ;  /* 0x300000e3ff1f3230 */ /* 0x000fe40000004100 */
[----:B------:R-:W-:Y:S01]  /*5700*/  FMUL.FTZ R72, R30, R25 ;  /* 0x000000191e487220 */ /* 0x000fe20000410000 */
[----:B------:R-:W-:-:S03]  /*5710*/  FADD.FTZ R161, R73, R161 ;  /* 0x000000a149a17221 */ /* 0x000fc60000010000 */
[----:B------:R-:W-:-:S04]  /*5720*/  FMUL.FTZ R72, R72, UR14 ;  /* 0x0000000e48487c20 */ /* 0x000fc80008410000 */
[----:B------:R-:W-:Y:S01]  /*5730*/  @P3 FMUL.FTZ R166, R72, R31 ;  /* 0x0000001f48a63220 */ /* 0x000fe20000410000 */
[----:B------:R-:W-:Y:S01]  /*5740*/  FFMA.FTZ R31, R6, R26, R27 ;  /* 0x0000001a061f7223 */ /* 0x000fe2000001001b */
[----:B------:R-:W-:-:S03]  /*5750*/  FMUL.FTZ R162, R162, R72 ;  /* 0x00000048a2a27220 */ /* 0x000fc60000410000 */
[----:B------:R-:W-:Y:S02]  /*5760*/  FADD.FTZ R31, R191, -R31 ;  /* 0x8000001fbf1f7221 */ /* 0x000fe40000010000 */
[----:B------:R-:W-:Y:S02]  /*5770*/  FSEL R162, R162, RZ, P3 ;  /* 0x000000ffa2a27208 */ /* 0x000fe40001800000 */
[----:B------:R-:W-:-:S03]  /*5780*/  FMUL.FTZ R31, R168, R31 ;  /* 0x0000001fa81f7220 */ /* 0x000fc60000410000 */
[----:B------:R-:W-:Y:S01]  /*5790*/  FADD.FTZ R74, R74, R162 ;  /* 0x000000a24a4a7221 */ /* 0x000fe20000010000 */
        /* <DEDUP_REMOVED lines=9> */
.L_x_17145:
        /* <DEDUP_REMOVED lines=47> */
.L_x_17146:
[----:B------:R-:W-:Y:S05]  /*5b20*/  BSYNC.RECONVERGENT B3 ;  /* 0x0000000000037941 */ /* 0x000fea0003800200 */
.L_x_17144:
        /* <DEDUP_REMOVED lines=9> */
.L_x_17143:
[----:B------:R-:W-:Y:S05]  /*5bc0*/  BSYNC.RECONVERGENT B2 ;  /* 0x0000000000027941 */ /* 0x000fea0003800200 */
.L_x_17142:
        /* <DEDUP_REMOVED lines=57> */
.L_x_17150:
        /* <DEDUP_REMOVED lines=47> */
.L_x_17151:
[----:B------:R-:W-:Y:S05]  /*6250*/  BSYNC.RECONVERGENT B3 ;  /* 0x0000000000037941 */ /* 0x000fea0003800200 */
.L_x_17149:
        /* <DEDUP_REMOVED lines=9> */
.L_x_17148:
[----:B------:R-:W-:Y:S05]  /*62f0*/  BSYNC.RECONVERGENT B2 ;  /* 0x0000000000027941 */ /* 0x000fea0003800200 */
.L_x_17147:
        /* <DEDUP_REMOVED lines=9> */
[C---:B------:R-:W-:Y:S02]  /*6390*/  LOP3.LUT P1, RZ, R2.reuse, 0xff, RZ, 0xc0, !PT ;  /* 0x000000ff02ff7812 */ /* 0x040fe4000782c0ff */
[----:B------:R-:W-:Y:S02]  /*63a0*/  CS2R R164, SRZ ;  /* 0x0000000000a47805 */ /* 0x000fe4000001ff00 */
[----:B------:R-:W-:Y:S01]  /*63b0*/  LOP3.LUT P2, RZ, R2, 0xff00, RZ, 0xc0, !PT ;  /* 0x0000ff0002ff7812 */ /* 0x000fe2000784c0ff */
[----:B------:R-:W-:Y:S01]  /*63c0*/  FADD.FTZ R28, R209, -R28 ;  /* 0x8000001cd11c7221 */ /* 0x000fe20000010000 */
[----:B------:R-:W-:-:S03]  /*63d0*/  CS2R R166, SRZ ;  /* 0x0000000000a67805 */ /* 0x000fc6000001ff00 */
[----:B-----5:R-:W-:-:S04]  /*63e0*/  FMUL.FTZ R28, R168, R28 ;  /* 0x0000001ca81c7220 */ /* 0x020fc80000410000 */
[----:B------:R-:W-:Y:S01]  /*63f0*/  FMUL.FTZ R30, R28, R25 ;  /* 0x000000191c1e7220 */ /* 0x000fe20000410000 */
[----:B------:R-:W-:-:S03]  /*6400*/  @P1 HADD2.F32 R29, -RZ, R224.H1_H1 ;  /* 0x300000e0ff1d1230 */ /* 0x000fc60000004100 */
[----:B------:R-:W-:Y:S01]  /*6410*/  FMUL.FTZ R30, R30, UR14 ;  /* 0x0000000e1e1e7c20 */ /* 0x000fe20008410000 */
[----:B------:R-:W-:-:S03]  /*6420*/  @P2 HADD2.F32 R31, -RZ, R224.H0_H0 ;  /* 0x200000e0ff1f2230 */ /* 0x000fc60000004100 */
[----:B------:R-:W-:Y:S01]  /*6430*/  @P1 FMUL.FTZ R164, R30, R29 ;  /* 0x0000001d1ea41220 */ /* 0x000fe20000410000 */
[----:B------:R-:W-:Y:S01]  /*6440*/  FFMA.FTZ R29, R171, R26, R27 ;  /* 0x0000001aab1d7223 */ /* 0x000fe2000001001b */
[----:B------:R-:W-:-:S03]  /*6450*/  FMUL.FTZ R160, R160, R30 ;  /* 0x0000001ea0a07220 */ /* 0x000fc60000410000 */
[----:B------:R-:W-:Y:S02]  /*6460*/  FADD.FTZ R29, R203, -R29 ;  /* 0x8000001dcb1d7221 */ /* 0x000fe40000010000 */
[----:B------:R-:W-:Y:S02]  /*6470*/  FSEL R160, R160, RZ, P1 ;  /* 0x000000ffa0a07208 */ /* 0x000fe40000800000 */
[----:B------:R-:W-:Y:S01]  /*6480*/  FMUL.FTZ R29, R168, R29 ;  /* 0x0000001da81d7220 */ /* 0x000fe20000410000 */
[----:B------:R-:W-:Y:S02]  /*6490*/  LOP3.LUT P1, RZ, R2, 0xff0000, RZ, 0xc0, !PT ;  /* 0x00ff000002ff7812 */ /* 0x000fe4000782c0ff */
[----:B------:R-:W-:Y:S01]  /*64a0*/  FADD.FTZ R160, R64, R160 ;  /* 0x000000a040a07221 */ /* 0x000fe20000010000 */
[----:B------:R-:W-:-:S04]  /*64b0*/  FMUL.FTZ R30, R29, R25 ;  /* 0x000000191d1e7220 */ /* 0x000fc80000410000 */
[----:B------:R-:W-:-:S04]  /*64c0*/  FMUL.FTZ R30, R30, UR14 ;  /* 0x0000000e1e1e7c20 */ /* 0x000fc80008410000 */
[----:B------:R-:W-:Y:S01]  /*64d0*/  FMUL.FTZ R161, R161, R30 ;  /* 0x0000001ea1a17220 */ /* 0x000fe20000410000 */
[----:B------:R-:W-:Y:S01]  /*64e0*/  @P2 FMUL.FTZ R165, R30, R31 ;  /* 0x0000001f1ea52220 */ /* 0x000fe20000410000 */
[-CC-:B------:R-:W-:Y:S01]  /*64f0*/  FFMA.FTZ R30, R0, R26.reuse, R27.reuse ;  /* 0x0000001a001e7223 */ /* 0x180fe2000001001b */
[----:B------:R-:W-:Y:S02]  /*6500*/  FFMA.FTZ R26, R196, R26, R27 ;  /* 0x0000001ac41a7223 */ /* 0x000fe4000001001b */
[----:B------:R-:W-:Y:S01]  /*6510*/  FSEL R161, R161, RZ, P2 ;  /* 0x000000ffa1a17208 */ /* 0x000fe20001000000 */
[----:B------:R-:W-:Y:S01]  /*6520*/  FADD.FTZ R30, R202, -R30 ;  /* 0x8000001eca1e7221 */ /* 0x000fe20000010000 */
[----:B------:R-:W-:-:S03]  /*6530*/  FADD.FTZ R26, R189, -R26 ;  /* 0x8000001abd1a7221 */ /* 0x000fc60000010000 */
[C---:B------:R-:W-:Y:S01]  /*6540*/  FMUL.FTZ R30, R168.reuse, R30 ;  /* 0x0000001ea81e7220 */ /* 0x040fe20000410000 */
[----:B------:R-:W-:Y:S01]  /*6550*/  FMUL.FTZ R31, R168, R26 ;  /* 0x0000001aa81f7220 */ /* 0x000fe20000410000 */
[----:B------:R-:W-:Y:S02]  /*6560*/  @P1 HADD2.F32 R26, -RZ, R223.H1_H1 ;  /* 0x300000dfff1a1230 */ /* 0x000fe40000004100 */
[----:B------:R-:W-:Y:S01]  /*6570*/  FADD.FTZ R161, R65, R161 ;  /* 0x000000a141a17221 */ /* 0x000fe20000010000 */
[-C--:B------:R-:W-:Y:S01]  /*6580*/  FMUL.FTZ R64, R30, R25.reuse ;  /* 0x000000191e407220 */ /* 0x080fe20000410000 */
[----:B------:R-:W-:-:S03]  /*6590*/  FMUL.FTZ R25, R31, R25 ;  /* 0x000000191f197220 */ /* 0x000fc60000410000 */
[----:B------:R-:W-:Y:S01]  /*65a0*/  FMUL.FTZ R64, R64, UR14 ;  /* 0x0000000e40407c20 */ /* 0x000fe20008410000 */
[----:B------:R-:W-:-:S03]  /*65b0*/  FMUL.FTZ R25, R25, UR14 ;  /* 0x0000000e19197c20 */ /* 0x000fc60008410000 */
[----:B------:R-:W-:Y:S01]  /*65c0*/  FMUL.FTZ R162, R162, R64 ;  /* 0x00000040a2a27220 */ /* 0x000fe20000410000 */
[----:B------:R-:W-:Y:S01]  /*65d0*/  @P1 FMUL.FTZ R166, R64, R26 ;  /* 0x0000001a40a61220 */ /* 0x000fe20000410000 */
[----:B------:R-:W-:-:S03]  /*65e0*/  FMUL.FTZ R163, R163, R25 ;  /* 0x00000019a3a37220 */ /* 0x000fc60000410000 */
[----:B------:R-:W-:Y:S02]  /*65f0*/  FSEL R162, R162, RZ, P1 ;  /* 0x000000ffa2a27208 */ /* 0x000fe40000800000 */
[----:B------:R-:W-:-:S03]  /*6600*/  ISETP.GE.U32.AND P1, PT, R2, 0x1000000, PT ;  /* 0x010000000200780c */ /* 0x000fc60003f26070 */
[----:B------:R-:W-:Y:S01]  /*6610*/  FADD.FTZ R66, R66, R162 ;  /* 0x000000a242427221 */ /* 0x000fe20000010000 */
[----:B------:R-:W-:-:S05]  /*6620*/  FSEL R163, R163, RZ, P1 ;  /* 0x000000ffa3a37208 */ /* 0x000fca0000800000 */
[----:B------:R-:W-:-:S04]  /*6630*/  FADD.FTZ R67, R67, R163 ;  /* 0x000000a343437221 */ /* 0x000fc80000010000 */
[----:B------:R-:W-:Y:S05]  /*6640*/  @!P1 BRA `(.L_x_17155) ;  /* 0x0000000000c89947 */ /* 0x000fea0003800000 */
[----:B------:R-:W-:-:S05]  /*6650*/  HADD2.F32 R167, -RZ, R223.H0_H0 ;  /* 0x200000dfffa77230 */ /* 0x000fca0000004100 */
[----:B------:R-:W-:Y:S01]  /*6660*/  FMUL.FTZ R167, R25, R167 ;  /* 0x000000a719a77220 */ /* 0x000fe20000410000 */
[----:B------:R-:W-:Y:S06]  /*6670*/  BRA `(.L_x_17155) ;  /* 0x0000000000bc7947 */ /* 0x000fec0003800000 */
.L_x_17154:
        /* <DEDUP_REMOVED lines=25> */
[-CC-:B------:R-:W-:Y:S01]  /*6810*/  FFMA.FTZ R64, R0, R26.reuse, R27.reuse ;  /* 0x0000001a00407223 */ /* 0x180fe2000001001b */
[----:B------:R-:W-:Y:S01]  /*6820*/  LOP3.LUT P1, RZ, R2, 0xff0000, RZ, 0xc0, !PT ;  /* 0x00ff000002ff7812 */ /* 0x000fe2000782c0ff */
[----:B------:R-:W-:Y:S02]  /*6830*/  FFMA.FTZ R26, R196, R26, R27 ;  /* 0x0000001ac41a7223 */ /* 0x000fe4000001001b */
[----:B------:R-:W-:Y:S02]  /*6840*/  FADD.FTZ R64, R202, -R64 ;  /* 0x80000040ca407221 */ /* 0x000fe40000010000 */
[----:B------:R-:W-:Y:S02]  /*6850*/  FADD.FTZ R26, R189, -R26 ;  /* 0x8000001abd1a7221 */ /* 0x000fe40000010000 */
[C---:B------:R-:W-:Y:S02]  /*6860*/  FMUL.FTZ R64, R168.reuse, R64 ;  /* 0x00000040a8407220 */ /* 0x040fe40000410000 */
[----:B------:R-:W-:-:S02]  /*6870*/  FMUL.FTZ R26, R168, R26 ;  /* 0x0000001aa81a7220 */ /* 0x000fc40000410000 */
[-C--:B------:R-:W-:Y:S02]  /*6880*/  FMUL.FTZ R64, R64, R25.reuse ;  /* 0x0000001940407220 */ /* 0x080fe40000410000 */
[----:B------:R-:W-:Y:S02]  /*6890*/  @P1 HADD2.F32 R65, -RZ, R223.H1_H1 ;  /* 0x300000dfff411230 */ /* 0x000fe40000004100 */
[----:B------:R-:W-:Y:S01]  /*68a0*/  FMUL.FTZ R25, R26, R25 ;  /* 0x000000191a197220 */ /* 0x000fe20000410000 */
[----:B------:R-:W-:-:S03]  /*68b0*/  FMUL.FTZ R64, R64, UR14 ;  /* 0x0000000e40407c20 */ /* 0x000fc60008410000 */
[----:B------:R-:W-:Y:S01]  /*68c0*/  FMUL.FTZ R25, R25, UR14 ;  /* 0x0000000e19197c20 */ /* 0x000fe20008410000 */
[----:B------:R-:W-:Y:S01]  /*68d0*/  FMUL.FTZ R162, R162, R64 ;  /* 0x00000040a2a27220 */ /* 0x000fe20000410000 */
[----:B------:R-:W-:Y:S02]  /*68e0*/  @P1 FMUL.FTZ R166, R64, R65 ;  /* 0x0000004140a61220 */ /* 0x000fe40000410000 */
[----:B------:R-:W-:Y:S02]  /*68f0*/  FMUL.FTZ R163, R163, R25 ;  /* 0x00000019a3a37220 */ /* 0x000fe40000410000 */
[----:B------:R-:W-:Y:S02]  /*6900*/  FSEL R162, R162, RZ, P1 ;  /* 0x000000ffa2a27208 */ /* 0x000fe40000800000 */
[----:B------:R-:W-:-:S03]  /*6910*/  ISETP.GE.U32.AND P1, PT, R2, 0x1000000, PT ;  /* 0x010000000200780c */ /* 0x000fc60003f26070 */
[----:B------:R-:W-:Y:S01]  /*6920*/  FADD.FTZ R66, R66, R162 ;  /* 0x000000a242427221 */ /* 0x000fe20000010000 */
[----:B------:R-:W-:-:S05]  /*6930*/  FSEL R163, R163, RZ, P1 ;  /* 0x000000ffa3a37208 */ /* 0x000fca0000800000 */
[----:B------:R-:W-:-:S04]  /*6940*/  FADD.FTZ R67, R67, R163 ;  /* 0x000000a343437221 */ /* 0x000fc80000010000 */
[----:B------:R-:W-:-:S05]  /*6950*/  @P1 HADD2.F32 R26, -RZ, R223.H0_H0 ;  /* 0x200000dfff1a1230 */ /* 0x000fca0000004100 */
[----:B------:R-:W-:-:S07]  /*6960*/  @P1 FMUL.FTZ R167, R26, R25 ;  /* 0x000000191aa71220 */ /* 0x000fce0000410000 */
.L_x_17155:
[----:B------:R-:W-:Y:S05]  /*6970*/  BSYNC.RECONVERGENT B2 ;  /* 0x0000000000027941 */ /* 0x000fea0003800200 */
.L_x_17153:
[----:B------:R-:W0:Y:S08]  /*6980*/  @P0 LDC.64 R26, c[0x0][0x478] ;  /* 0x00011e00ff1a0b82 */ /* 0x000e300000000a00 */
[----:B------:R-:W1:Y:S01]  /*6990*/  LDC.64 R64, c[0x0][0x468] ;  /* 0x00011a00ff407b82 */ /* 0x000e620000000a00 */
[----:B0-----:R-:W-:-:S05]  /*69a0*/  @P0 IMAD.WIDE.U32 R26, R22, 0x10, R26 ;  /* 0x00000010161a0825 */ /* 0x001fca00078e001a */
[----:B------:R-:W-:Y:S01]  /*69b0*/  @P0 STG.E.128 desc[UR6][R26.64], R28 ;  /* 0x0000001c1a000986 */ /* 0x000fe2000c101d06 */
[----:B-1----:R-:W-:-:S05]  /*69c0*/  IMAD.WIDE.U32 R64, R22, 0x10, R64 ;  /* 0x0000001016407825 */ /* 0x002fca00078e0040 */
[----:B------:R0:W-:Y:S02]  /*69d0*/  STG.E.128 desc[UR6][R64.64], R164 ;  /* 0x000000a440007986 */ /* 0x0001e4000c101d06 */
[----:B0-----:R-:W-:Y:S02]  /*69e0*/  MOV R64, R160 ;  /* 0x000000a000407202 */ /* 0x001fe40000000f00 */
[----:B------:R-:W-:Y:S01]  /*69f0*/  MOV R65, R161 ;  /* 0x000000a100417202 */ /* 0x000fe20000000f00 */
[----:B------:R-:W-:Y:S06]  /*6a00*/  BRA `(.L_x_17152) ;  /* 0x0000003800bc7947 */ /* 0x000fec0003800000 */
.L_x_17116:
        /* <DEDUP_REMOVED lines=8> */
[----:B------:R-:W-:Y:S01]  /*6a90*/  FFMA.FTZ R164, R172, R26, R27 ;  /* 0x0000001aaca47223 */ /* 0x000fe2000001001b */
[----:B------:R-:W-:-:S03]  /*6aa0*/  LOP3.LUT P5, RZ, R21, 0xff, RZ, 0xc0, !PT ;  /* 0x000000ff15ff7812 */ /* 0x000fc600078ac0ff */
[----:B------:R-:W-:-:S04]  /*6ab0*/  FADD.FTZ R164, R188, -R164 ;  /* 0x800000a4bca47221 */ /* 0x000fc80000010000 */
[----:B-----5:R-:W-:-:S04]  /*6ac0*/  FFMA.FTZ R164, R168, R164, R60 ;  /* 0x000000a4a8a47223 */ /* 0x020fc8000001003c */
[----:B------:R-:W-:Y:S02]  /*6ad0*/  FMUL.FTZ R164, R164, R25 ;  /* 0x00000019a4a47220 */ /* 0x000fe40000410000 */
[----:B------:R-:W-:Y:S02]  /*6ae0*/  @P5 HADD2.F32 R165, -RZ, R238.H1_H1 ;  /* 0x300000eeffa55230 */ /* 0x000fe40000004100 */
[----:B------:R-:W-:-:S04]  /*6af0*/  FMUL.FTZ R164, R164, UR14 ;  /* 0x0000000ea4a47c20 */ /* 0x000fc80008410000 */
[----:B--2---:R-:W-:-:S05]  /*6b00*/  FMUL.FTZ R160, R160, R164 ;  /* 0x000000a4a0a07220 */ /* 0x004fca0000410000 */
[----:B------:R-:W-:-:S05]  /*6b10*/  FSEL R160, R160, RZ, P5 ;  /* 0x000000ffa0a07208 */ /* 0x000fca0002800000 */
[----:B------:R-:W-:Y:S01]  /*6b20*/  FADD.FTZ R92, R92, R160 ;  /* 0x000000a05c5c7221 */ /* 0x000fe20000010000 */
[----:B------:R-:W-:Y:S02]  /*6b30*/  HFMA2 R160, -RZ, RZ, 0, 0 ;  /* 0x00000000ffa07431 */ /* 0x000fe400000001ff */
[----:B------:R-:W-:Y:S01]  /*6b40*/  @P5 FMUL.FTZ R160, R165, R164 ;  /* 0x000000a4a5a05220 */ /* 0x000fe20000410000 */
[----:B------:R-:W-:Y:S01]  /*6b50*/  FFMA.FTZ R164, R180, R26, R27 ;  /* 0x0000001ab4a47223 */ /* 0x000fe2000001001b */
[----:B------:R-:W-:-:S03]  /*6b60*/  LOP3.LUT P5, RZ, R21, 0xff00, RZ, 0xc0, !PT ;  /* 0x0000ff0015ff7812 */ /* 0x000fc600078ac0ff */
[----:B------:R-:W-:-:S04]  /*6b70*/  FADD.FTZ R164, R216, -R164 ;  /* 0x800000a4d8a47221 */ /* 0x000fc80000010000 */
[----:B------:R-:W-:-:S04]  /*6b80*/  FFMA.FTZ R164, R168, R164, R61 ;  /* 0x000000a4a8a47223 */ /* 0x000fc8000001003d */
[----:B------:R-:W-:Y:S02]  /*6b90*/  FMUL.FTZ R164, R164, R25 ;  /* 0x00000019a4a47220 */ /* 0x000fe40000410000 */
[----:B------:R-:W-:Y:S02]  /*6ba0*/  @P5 HADD2.F32 R165, -RZ, R238.H0_H0 ;  /* 0x200000eeffa55230 */ /* 0x000fe40000004100 */
[----:B------:R-:W-:-:S04]  /*6bb0*/  FMUL.FTZ R164, R164, UR14 ;  /* 0x0000000ea4a47c20 */ /* 0x000fc80008410000 */
[----:B------:R-:W-:-:S05]  /*6bc0*/  FMUL.FTZ R161, R161, R164 ;  /* 0x000000a4a1a17220 */ /* 0x000fca0000410000 */
[----:B------:R-:W-:-:S05]  /*6bd0*/  FSEL R161, R161, RZ, P5 ;  /* 0x000000ffa1a17208 */ /* 0x000fca0002800000 */
[----:B------:R-:W-:Y:S01]  /*6be0*/  FADD.FTZ R93, R93, R161 ;  /* 0x000000a15d5d7221 */ /* 0x000fe20000010000 */
[----:B------:R-:W-:Y:S01]  /*6bf0*/  MOV R161, RZ ;  /* 0x000000ff00a17202 */ /* 0x000fe20000000f00 */
[----:B------:R-:W-:Y:S01]  /*6c00*/  @P5 FMUL.FTZ R161, R165, R164 ;  /* 0x000000a4a5a15220 */ /* 0x000fe20000410000 */
[----:B------:R-:W-:Y:S01]  /*6c10*/  FFMA.FTZ R164, R170, R26, R27 ;  /* 0x0000001aaaa47223 */ /* 0x000fe2000001001b */
[----:B------:R-:W-:-:S03]  /*6c20*/  LOP3.LUT P5, RZ, R21, 0xff0000, RZ, 0xc0, !PT ;  /* 0x00ff000015ff7812 */ /* 0x000fc600078ac0ff */
[----:B------:R-:W-:-:S04]  /*6c30*/  FADD.FTZ R164, R207, -R164 ;  /* 0x800000a4cfa47221 */ /* 0x000fc80000010000 */
[----:B------:R-:W-:-:S04]  /*6c40*/  FFMA.FTZ R164, R168, R164, R62 ;  /* 0x000000a4a8a47223 */ /* 0x000fc8000001003e */
        /* <DEDUP_REMOVED lines=19> */
[----:B------:R-:W-:Y:S02]  /*6d80*/  @P5 FMUL.FTZ R163, R165, R164 ;  /* 0x000000a4a5a35220 */ /* 0x000fe40000410000 */
[----:B------:R-:W0:Y:S02]  /*6d90*/  LDC.64 R164, c[0x0][0x468] ;  /* 0x00011a00ffa47b82 */ /* 0x000e240000000a00 */
[C---:B0-----:R-:W-:Y:S01]  /*6da0*/  IMAD.WIDE.U32 R164, R22.reuse, 0x10, R164 ;  /* 0x0000001016a47825 */ /* 0x041fe200078e00a4 */
[----:B------:R-:W-:-:S04]  /*6db0*/  IADD3 R22, PT, PT, R22, 0x20, RZ ;  /* 0x0000002016167810 */ /* 0x000fc80007ffe0ff */
[----:B------:R0:W-:Y:S03]  /*6dc0*/  STG.E.128 desc[UR6][R164.64], R160 ;  /* 0x000000a0a4007986 */ /* 0x0001e6000c101d06 */
.L_x_17158:
[----:B------:R-:W-:Y:S05]  /*6dd0*/  BSYNC.RECONVERGENT B2 ;  /* 0x0000000000027941 */ /* 0x000fea0003800200 */
.L_x_17157:
[----:B------:R-:W-:Y:S01]  /*6de0*/  LOP3.LUT P5, RZ, R23, 0x2, RZ, 0xc0, !PT ;  /* 0x0000000217ff7812 */ /* 0x000fe200078ac0ff */
[----:B------:R-:W-:-:S12]  /*6df0*/  BSSY.RECONVERGENT B2, `(.L_x_17159) ;  /* 0x0000039000027945 */ /* 0x000fd80003800200 */
[----:B------:R-:W-:Y:S05]  /*6e00*/  @!P5 BRA `(.L_x_17160) ;  /* 0x0000000000dcd947 */ /* 0x000fea0003800000 */
[----:B0-----:R-:W0:Y:S02]  /*6e10*/  LDC.64 R160, c[0x0][0x390] ;  /* 0x0000e400ffa07b82 */ /* 0x001e240000000a00 */
        /* <DEDUP_REMOVED lines=54> */
.L_x_17160:
[----:B------:R-:W-:Y:S05]  /*7180*/  BSYNC.RECONVERGENT B2 ;  /* 0x0000000000027941 */ /* 0x000fea0003800200 */
.L_x_17159:
[----:B------:R-:W-:Y:S01]  /*7190*/  LOP3.LUT P5, RZ, R23, 0x4, RZ, 0xc0, !PT ;  /* 0x0000000417ff7812 */ /* 0x000fe200078ac0ff */
[----:B------:R-:W-:-:S12]  /*71a0*/  BSSY.RECONVERGENT B2, `(.L_x_17161) ;  /* 0x0000039000027945 */ /* 0x000fd80003800200 */
[----:B------:R-:W-:Y:S05]  /*71b0*/  @!P5 BRA `(.L_x_17162) ;  /* 0x0000000000dcd947 */ /* 0x000fea0003800000 */
[----:B01----:R-:W0:Y:S02]  /*71c0*/  LDC.64 R160, c[0x0][0x390] ;  /* 0x0000e400ffa07b82 */ /* 0x003e240000000a00 */
        /* <DEDUP_REMOVED lines=54> */
.L_x_17162:
[----:B------:R-:W-:Y:S05]  /*7530*/  BSYNC.RECONVERGENT B2 ;  /* 0x0000000000027941 */ /* 0x000fea0003800200 */
.L_x_17161:
[----:B------:R-:W-:Y:S04]  /*7540*/  BSSY.RECONVERGENT B2, `(.L_x_17163) ;  /* 0x0000039000027945 */ /* 0x000fe80003800200 */
[----:B------:R-:W-:Y:S05]  /*7550*/  @!P4 BRA `(.L_x_17164) ;  /* 0x0000000000dcc947 */ /* 0x000fea0003800000 */
[----:B012---:R-:W0:Y:S02]  /*7560*/  LDC.64 R160, c[0x0][0x390] ;  /* 0x0000e400ffa07b82 */ /* 0x007e240000000a00 */
        /* <DEDUP_REMOVED lines=54> */
.L_x_17164:
[----:B------:R-:W-:Y:S05]  /*78d0*/  BSYNC.RECONVERGENT B2 ;  /* 0x0000000000027941 */ /* 0x000fea0003800200 */
.L_x_17163:
[----:B------:R-:W-:Y:S04]  /*78e0*/  BSSY.RECONVERGENT B2, `(.L_x_17165) ;  /* 0x0000039000027945 */ /* 0x000fe80003800200 */
[----:B------:R-:W-:Y:S05]  /*78f0*/  @!P3 BRA `(.L_x_17166) ;  /* 0x0000000000dcb947 */ /* 0x000fea0003800000 */
[----:B0123--:R-:W0:Y:S02]  /*7900*/  LDC.64 R160, c[0x0][0x390] ;  /* 0x0000e400ffa07b82 */ /* 0x00fe240000000a00 */
        /* <DEDUP_REMOVED lines=54> */
.L_x_17166:
[----:B------:R-:W-:Y:S05]  /*7c70*/  BSYNC.RECONVERGENT B2 ;  /* 0x0000000000027941 */ /* 0x000fea0003800200 */
.L_x_17165:
[----:B------:R-:W-:Y:S04]  /*7c80*/  BSSY.RECONVERGENT B2, `(.L_x_17167) ;  /* 0x0000039000027945 */ /* 0x000fe80003800200 */
[----:B------:R-:W-:Y:S05]  /*7c90*/  @!P2 BRA `(.L_x_17168) ;  /* 0x0000000000dca947 */ /* 0x000fea0003800000 */
[----:B01234-:R-:W0:Y:S02]  /*7ca0*/  LDC.64 R160, c[0x0][0x390] ;  /* 0x0000e400ffa07b82 */ /* 0x01fe240000000a00 */
        /* <DEDUP_REMOVED lines=54> */
.L_x_17168:
[----:B------:R-:W-:Y:S05]  /*8010*/  BSYNC.RECONVERGENT B2 ;  /* 0x0000000000027941 */ /* 0x000fea0003800200 */
.L_x_17167:
        /* <DEDUP_REMOVED lines=57> */
.L_x_17170:
[----:B------:R-:W-:Y:S05]  /*83b0*/  BSYNC.RECONVERGENT B2 ;  /* 0x0000000000027941 */ /* 0x000fea0003800200 */
.L_x_17169:
[----:B------:R-:W-:Y:S05]  /*83c0*/  @!P0 BRA `(.L_x_17152) ;  /* 0x00000020004c8947 */ /* 0x000fea0003800000 */
[----:B01234-:R-:W0:Y:S02]  /*83d0*/  LDC.64 R160, c[0x0][0x390] ;  /* 0x0000e400ffa07b82 */ /* 0x01fe240000000a00 */
[----:B0-----:R-:W-:-:S06]  /*83e0*/  IMAD.WIDE.U32 R160, R22, 0x10, R160 ;  /* 0x0000001016a07825 */ /* 0x001fcc00078e00a0 */
[----:B------:R-:W2:Y:S01]  /*83f0*/  LDG.E.128 R160, desc[UR6][R160.64] ;  /* 0x00000006a0a07981 */ /* 0x000ea2000c1e1d00 */
[----:B------:R-:W-:Y:S01]  /*8400*/  FFMA.FTZ R164, R173, R26, R27 ;  /* 0x0000001aada47223 */ /* 0x000fe2000001001b */
[----:B------:R-:W-:Y:S02]  /*8410*/  LOP3.LUT P0, RZ, R2, 0xff, RZ, 0xc0, !PT ;  /* 0x000000ff02ff7812 */ /* 0x000fe4000780c0ff */
[----:B------:R-:W-:Y:S01]  /*8420*/  CS2R R166, SRZ ;  /* 0x0000000000a67805 */ /* 0x000fe2000001ff00 */
[----:B------:R-:W-:-:S04]  /*8430*/  FADD.FTZ R164, R209, -R164 ;  /* 0x800000a4d1a47221 */ /* 0x000fc80000010000 */
[----:B-----5:R-:W-:-:S04]  /*8440*/  FFMA.FTZ R164, R168, R164, R32 ;  /* 0x000000a4a8a47223 */ /* 0x020fc80000010020 */
[----:B------:R-:W-:-:S04]  /*8450*/  FMUL.FTZ R164, R164, R25 ;  /* 0x00000019a4a47220 */ /* 0x000fc80000410000 */
[----:B------:R-:W-:Y:S01]  /*8460*/  FMUL.FTZ R165, R164, UR14 ;  /* 0x0000000ea4a57c20 */ /* 0x000fe20008410000 */
[----:B------:R-:W-:-:S03]  /*8470*/  HFMA2 R164, -RZ, RZ, 0, 0 ;  /* 0x00000000ffa47431 */ /* 0x000fc600000001ff */
[----:B--2---:R-:W-:-:S05]  /*8480*/  FMUL.FTZ R160, R160, R165 ;  /* 0x000000a5a0a07220 */ /* 0x004fca0000410000 */
        /* <DEDUP_REMOVED lines=8> */
[----:B------:R-:W-:-:S04]  /*8510*/  FFMA.FTZ R160, R168, R160, R33 ;  /* 0x000000a0a8a07223 */ /* 0x000fc80000010021 */
        /* <DEDUP_REMOVED lines=12> */
[C---:B------:R-:W-:Y:S02]  /*85e0*/  FFMA.FTZ R160, R168.reuse, R160, R34 ;  /* 0x000000a0a8a07223 */ /* 0x040fe40000010022 */
[----:B------:R-:W-:-:S02]  /*85f0*/  FFMA.FTZ R26, R168, R26, R35 ;  /* 0x0000001aa81a7223 */ /* 0x000fc40000010023 */
[-C--:B------:R-:W-:Y:S02]  /*8600*/  FMUL.FTZ R160, R160, R25.reuse ;  /* 0x00000019a0a07220 */ /* 0x080fe40000410000 */
[----:B------:R-:W-:Y:S02]  /*8610*/  @P0 HADD2.F32 R161, -RZ, R223.H1_H1 ;  /* 0x300000dfffa10230 */ /* 0x000fe40000004100 */
[----:B------:R-:W-:Y:S01]  /*8620*/  FMUL.FTZ R25, R26, R25 ;  /* 0x000000191a197220 */ /* 0x000fe20000410000 */
[----:B------:R-:W-:-:S03]  /*8630*/  FMUL.FTZ R160, R160, UR14 ;  /* 0x0000000ea0a07c20 */ /* 0x000fc60008410000 */
[----:B------:R-:W-:Y:S01]  /*8640*/  FMUL.FTZ R25, R25, UR14 ;  /* 0x0000000e19197c20 */ /* 0x000fe20008410000 */
[-C--:B------:R-:W-:Y:S01]  /*8650*/  FMUL.FTZ R162, R162, R160.reuse ;  /* 0x000000a0a2a27220 */ /* 0x080fe20000410000 */
        /* <DEDUP_REMOVED lines=8> */
[----:B------:R-:W-:Y:S02]  /*86e0*/  @P0 FMUL.FTZ R167, R26, R25 ;  /* 0x000000191aa70220 */ /* 0x000fe40000410000 */
[----:B------:R-:W0:Y:S02]  /*86f0*/  LDC.64 R26, c[0x0][0x468] ;  /* 0x00011a00ff1a7b82 */ /* 0x000e240000000a00 */
[----:B0-----:R-:W-:-:S05]  /*8700*/  IMAD.WIDE.U32 R26, R22, 0x10, R26 ;  /* 0x00000010161a7825 */ /* 0x001fca00078e001a */
[----:B------:R0:W-:Y:S01]  /*8710*/  STG.E.128 desc[UR6][R26.64], R164 ;  /* 0x000000a41a007986 */ /* 0x0001e2000c101d06 */
[----:B------:R-:W-:Y:S05]  /*8720*/  BRA `(.L_x_17152) ;  /* 0x0000001c00747947 */ /* 0x000fea0003800000 */
.L_x_17156:
        /* <DEDUP_REMOVED lines=12> */
[----:B--2---:R-:W-:Y:S01]  /*87f0*/  FMUL.FTZ R30, R29, R160 ;  /* 0x000000a01d1e7220 */ /* 0x004fe20000410000 */
[----:B------:R-:W-:Y:S02]  /*8800*/  HFMA2 R160, -RZ, RZ, 0, 0 ;  /* 0x00000000ffa07431 */ /* 0x000fe400000001ff */
[----:B------:R-:W-:Y:S01]  /*8810*/  @P5 FMUL.FTZ R160, R31, R29 ;  /* 0x0000001d1fa05220 */ /* 0x000fe20000410000 */
[----:B------:R-:W-:Y:S01]  /*8820*/  FFMA.FTZ R29, R180, R26, R27 ;  /* 0x0000001ab41d7223 */ /* 0x000fe2000001001b */
[----:B------:R-:W-:-:S03]  /*8830*/  FSEL R30, R30, RZ, P5 ;  /* 0x000000ff1e1e7208 */ /* 0x000fc60002800000 */
[----:B------:R-:W-:Y:S01]  /*8840*/  FADD.FTZ R29, R216, -R29 ;  /* 0x8000001dd81d7221 */ /* 0x000fe20000010000 */
[----:B------:R-:W-:Y:S01]  /*8850*/  LOP3.LUT P5, RZ, R21, 0xff00, RZ, 0xc0, !PT ;  /* 0x0000ff0015ff7812 */ /* 0x000fe200078ac0ff */
[----:B------:R-:W-:Y:S02]  /*8860*/  FADD.FTZ R92, R92, R30 ;  /* 0x0000001e5c5c7221 */ /* 0x000fe40000010000 */
[----:B------:R-:W-:Y:S01]  /*8870*/  FFMA.FTZ R29, R168, R29, R61 ;  /* 0x0000001da81d7223 */ /* 0x000fe2000001003d */
[----:B------:R-:W-:-:S03]  /*8880*/  FFMA.FTZ R30, R170, R26, R27 ;  /* 0x0000001aaa1e7223 */ /* 0x000fc6000001001b */
[----:B------:R-:W-:Y:S01]  /*8890*/  FMUL.FTZ R31, R29, R25 ;  /* 0x000000191d1f7220 */ /* 0x000fe20000410000 */
[----:B------:R-:W-:-:S03]  /*88a0*/  FADD.FTZ R30, R207, -R30 ;  /* 0x8000001ecf1e7221 */ /* 0x000fc60000010000 */
[----:B------:R-:W-:Y:S01]  /*88b0*/  FMUL.FTZ R31, R31, UR14 ;  /* 0x0000000e1f1f7c20 */ /* 0x000fe20008410000 */
[----:B------:R-:W-:Y:S01]  /*88c0*/  FFMA.FTZ R30, R168, R30, R62 ;  /* 0x0000001ea81e7223 */ /* 0x000fe2000001003e */
[----:B------:R-:W-:Y:S02]  /*88d0*/  @P5 HADD2.F32 R165, -RZ, R238.H0_H0 ;  /* 0x200000eeffa55230 */ /* 0x000fe40000004100 */
[----:B------:R-:W-:Y:S01]  /*88e0*/  FMUL.FTZ R164, R31, R161 ;  /* 0x000000a11fa47220 */ /* 0x000fe20000410000 */
[----:B------:R-:W-:Y:S02]  /*88f0*/  MOV R161, RZ ;  /* 0x000000ff00a17202 */ /* 0x000fe40000000f00 */
[----:B------:R-:W-:Y:S01]  /*8900*/  @P5 FMUL.FTZ R161, R165, R31 ;  /* 0x0000001fa5a15220 */ /* 0x000fe20000410000 */
[----:B------:R-:W-:Y:S01]  /*8910*/  FMUL.FTZ R31, R30, R25 ;  /* 0x000000191e1f7220 */ /* 0x000fe20000410000 */
[----:B------:R-:W-:Y:S02]  /*8920*/  FSEL R164, R164, RZ, P5 ;  /* 0x000000ffa4a47208 */ /* 0x000fe40002800000 */
[----:B------:R-:W-:Y:S01]  /*8930*/  LOP3.LUT P5, RZ, R21, 0xff0000, RZ, 0xc0, !PT ;  /* 0x00ff000015ff7812 */ /* 0x000fe200078ac0ff */
[----:B------:R-:W-:-:S02]  /*8940*/  FMUL.FTZ R31, R31, UR14 ;  /* 0x0000000e1f1f7c20 */ /* 0x000fc40008410000 */
[----:B------:R-:W-:Y:S02]  /*8950*/  FADD.FTZ R93, R93, R164 ;  /* 0x000000a45d5d7221 */ /* 0x000fe40000010000 */
[----:B------:R-:W-:Y:S01]  /*8960*/  FMUL.FTZ R164, R31, R162 ;  /* 0x000000a21fa47220 */ /* 0x000fe20000410000 */
[----:B------:R-:W-:-:S04]  /*8970*/  HFMA2 R162, -RZ, RZ, 0, 0 ;  /* 0x00000000ffa27431 */ /* 0x000fc800000001ff */
[----:B------:R-:W-:-:S03]  /*8980*/  FSEL R164, R164, RZ, P5 ;  /* 0x000000ffa4a47208 */ /* 0x000fc60002800000 */
[----:B------:R-:W-:Y:S02]  /*8990*/  @P5 HADD2.F32 R165, -RZ, R237.H1_H1 ;  /* 0x300000edffa55230 */ /* 0x000fe40000004100 */
[----:B------:R-:W-:-:S03]  /*89a0*/  FADD.FTZ R94, R94, R164 ;  /* 0x000000a45e5e7221 */ /* 0x000fc60000010000 */
        /* <DEDUP_REMOVED lines=14> */
[----:B0-----:R-:W-:-:S05]  /*8a90*/  IMAD.WIDE.U32 R164, R22, 0x10, R164 ;  /* 0x0000001016a47825 */ /* 0x001fca00078e00a4 */
[----:B------:R0:W-:Y:S02]  /*8aa0*/  STG.E.128 desc[UR6][R164.64], R28 ;  /* 0x0000001ca4007986 */ /* 0x0001e4000c101d06 */
[----:B0-----:R-:W0:Y:S02]  /*8ab0*/  LDC.64 R164, c[0x0][0x468] ;  /* 0x00011a00ffa47b82 */ /* 0x001e240000000a00 */
[C---:B0-----:R-:W-:Y:S01]  /*8ac0*/  IMAD.WIDE.U32 R164, R22.reuse, 0x10, R164 ;  /* 0x0000001016a47825 */ /* 0x041fe200078e00a4 */
[----:B------:R-:W-:-:S04]  /*8ad0*/  IADD3 R22, PT, PT, R22, 0x20, RZ ;  /* 0x0000002016167810 */ /* 0x000fc80007ffe0ff */
[----:B------:R0:W-:Y:S03]  /*8ae0*/  STG.E.128 desc[UR6][R164.64], R160 ;  /* 0x000000a0a4007986 */ /* 0x0001e6000c101d06 */
.L_x_17172:
[----:B------:R-:W-:Y:S05]  /*8af0*/  BSYNC.RECONVERGENT B2 ;  /* 0x0000000000027941 */ /* 0x000fea0003800200 */
.L_x_17171:
        /* <DEDUP_REMOVED lines=61> */
.L_x_17174:
[----:B------:R-:W-:Y:S05]  /*8ed0*/  BSYNC.RECONVERGENT B2 ;  /* 0x0000000000027941 */ /* 0x000fea0003800200 */
.L_x_17173:
        /* <DEDUP_REMOVED lines=21> */
[----:B------:R-:W-:-:S04]  /*9030*/  FFMA.FTZ R29, R168, R29, R53 ;  /* 0x0000001da81d7223 */ /* 0x000fc80000010035 */
[----:B------:R-:W-:-:S04]  /*9040*/  FMUL.FTZ R30, R29, R25 ;  /* 0x000000191d1e7220 */ /* 0x000fc80000410000 */
[----:B------:R-:W-:Y:S02]  /*9050*/  FMUL.FTZ R30, R30, UR14 ;  /* 0x0000000e1e1e7c20 */ /* 0x000fe40008410000 */
[----:B------:R-:W-:Y:S02]  /*9060*/  @P5 HADD2.F32 R31, -RZ, R234.H0_H0 ;  /* 0x200000eaff1f5230 */ /* 0x000fe40000004100 */
        /* <DEDUP_REMOVED lines=36> */
.L_x_17176:
[----:B------:R-:W-:Y:S05]  /*92b0*/  BSYNC.RECONVERGENT B2 ;  /* 0x0000000000027941 */ /* 0x000fea0003800200 */
.L_x_17175:
[----:B------:R-:W-:Y:S04]  /*92c0*/  BSSY.RECONVERGENT B2, `(.L_x_17177) ;  /* 0x000003a000027945 */ /* 0x000fe80003800200 */
[----:B------:R-:W-:Y:S05]  /*92d0*/  @!P4 BRA `(.L_x_17178) ;  /* 0x0000000000e0c947 */ /* 0x000fea0003800000 */
[----:B012---:R-:W0:Y:S02]  /*92e0*/  LDC.64 R160, c[0x0][0x390] ;  /* 0x0000e400ffa07b82 */ /* 0x007e240000000a00 */
[----:B0-----:R-:W-:-:S06]  /*92f0*/  IMAD.WIDE.U32 R160, R22, 0x10, R160 ;  /* 0x0000001016a07825 */ /* 0x001fcc00078e00a0 */
[----:B------:R-:W2:Y:S01]  /*9300*/  LDG.E.128 R160, desc[UR6][R160.64] ;  /* 0x00000006a0a07981 */ /* 0x000ea2000c1e1d00 */
[----:B------:R-:W-:Y:S01]  /*9310*/  FFMA.FTZ R28, R184, R26, R27 ;  /* 0x0000001ab81c7223 */ /* 0x000fe2000001001b */
[----:B------:R-:W-:Y:S02]  /*9320*/  LOP3.LUT P4, RZ, R14, 0xff, RZ, 0xc0, !PT ;  /* 0x000000ff0eff7812 */ /* 0x000fe4000788c0ff */
[----:B------:R-:W-:Y:S02]  /*9330*/  CS2R R164, SRZ ;  /* 0x0000000000a47805 */ /* 0x000fe4000001ff00 */
[----:B------:R-:W-:Y:S01]  /*9340*/  CS2R R166, SRZ ;  /* 0x0000000000a67805 */ /* 0x000fe2000001ff00 */
[----:B------:R-:W-:-:S04]  /*9350*/  FADD.FTZ R28, R220, -R28 ;  /* 0x8000001cdc1c7221 */ /* 0x000fc80000010000 */
[----:B-----5:R-:W-:-:S04]  /*9360*/  FFMA.FTZ R28, R168, R28, R48 ;  /* 0x0000001ca81c7223 */ /* 0x020fc80000010030 */
[----:B------:R-:W-:Y:S01]  /*9370*/  FMUL.FTZ R30, R28, R25 ;  /* 0x000000191c1e7220 */ /* 0x000fe20000410000 */
[----:B------:R-:W-:-:S03]  /*9380*/  @P4 HADD2.F32 R29, -RZ, R232.H1_H1 ;  /* 0x300000e8ff1d4230 */ /* 0x000fc60000004100 */
[----:B------:R-:W-:-:S04]  /*9390*/  FMUL.FTZ R30, R30, UR14 ;  /* 0x0000000e1e1e7c20 */ /* 0x000fc80008410000 */
[----:B------:R-:W-:Y:S01]  /*93a0*/  @P4 FMUL.FTZ R164, R29, R30 ;  /* 0x0000001e1da44220 */ /* 0x000fe20000410000 */
[----:B------:R-:W-:-:S04]  /*93b0*/  FFMA.FTZ R29, R177, R26, R27 ;  /* 0x0000001ab11d7223 */ /* 0x000fc8000001001b */
[----:B------:R-:W-:-:S04]  /*93c0*/  FADD.FTZ R29, R213, -R29 ;  /* 0x8000001dd51d7221 */ /* 0x000fc80000010000 */
[----:B------:R-:W-:Y:S01]  /*93d0*/  FFMA.FTZ R29, R168, R29, R49 ;  /* 0x0000001da81d7223 */ /* 0x000fe20000010031 */
[----:B--2---:R-:W-:-:S03]  /*93e0*/  FMUL.FTZ R160, R30, R160 ;  /* 0x000000a01ea07220 */ /* 0x004fc60000410000 */
[----:B------:R-:W-:Y:S02]  /*93f0*/  FMUL.FTZ R30, R29, R25 ;  /* 0x000000191d1e7220 */ /* 0x000fe40000410000 */
[----:B------:R-:W-:Y:S02]  /*9400*/  FSEL R160, R160, RZ, P4 ;  /* 0x000000ffa0a07208 */ /* 0x000fe40002000000 */
[----:B------:R-:W-:Y:S01]  /*9410*/  FMUL.FTZ R30, R30, UR14 ;  /* 0x0000000e1e1e7c20 */ /* 0x000fe20008410000 */
[----:B------:R-:W-:-:S03]  /*9420*/  LOP3.LUT P4, RZ, R14, 0xff00, RZ, 0xc0, !PT ;  /* 0x0000ff000eff7812 */ /* 0x000fc6000788c0ff */
[----:B------:R-:W-:Y:S01]  /*9430*/  FMUL.FTZ R161, R30, R161 ;  /* 0x000000a11ea17220 */ /* 0x000fe20000410000 */
[----:B------:R-:W-:-:S04]  /*9440*/  FADD.FTZ R80, R80, R160 ;  /* 0x000000a050507221 */ /* 0x000fc80000010000 */
[----:B------:R-:W-:-:S05]  /*9450*/  FSEL R161, R161, RZ, P4 ;  /* 0x000000ffa1a17208 */ /* 0x000fca0002000000 */
[----:B------:R-:W-:Y:S02]  /*9460*/  @P4 HADD2.F32 R31, -RZ, R232.H0_H0 ;  /* 0x200000e8ff1f4230 */ /* 0x000fe40000004100 */
[----:B------:R-:W-:-:S03]  /*9470*/  FADD.FTZ R81, R81, R161 ;  /* 0x000000a151517221 */ /* 0x000fc60000010000 */
        /* <DEDUP_REMOVED lines=14> */
[----:B------:R-:W-:Y:S01]  /*9560*/  FFMA.FTZ R31, R168, R31, R51 ;  /* 0x0000001fa81f7223 */ /* 0x000fe20000010033 */
[----:B------:R-:W-:-:S03]  /*9570*/  FADD.FTZ R82, R82, R162 ;  /* 0x000000a252527221 */ /* 0x000fc60000010000 */
[----:B------:R-:W-:-:S04]  /*9580*/  FMUL.FTZ R160, R31, R25 ;  /* 0x000000191fa07220 */ /* 0x000fc80000410000 */
[----:B------:R-:W-:Y:S02]  /*9590*/  FMUL.FTZ R160, R160, UR14 ;  /* 0x0000000ea0a07c20 */ /* 0x000fe40008410000 */
[----:B------:R-:W-:Y:S02]  /*95a0*/  @P4 HADD2.F32 R161, -RZ, R231.H0_H0 ;  /* 0x200000e7ffa14230 */ /* 0x000fe40000004100 */
[----:B------:R-:W-:-:S03]  /*95b0*/  FMUL.FTZ R163, R160, R163 ;  /* 0x000000a3a0a37220 */ /* 0x000fc60000410000 */
[----:B------:R-:W-:Y:S02]  /*95c0*/  @P4 FMUL.FTZ R167, R161, R160 ;  /* 0x000000a0a1a74220 */ /* 0x000fe40000410000 */
[----:B------:R-:W0:Y:S01]  /*95d0*/  LDC.64 R160, c[0x0][0x478] ;  /* 0x00011e00ffa07b82 */ /* 0x000e220000000a00 */
[----:B------:R-:W-:-:S05]  /*95e0*/  FSEL R163, R163, RZ, P4 ;  /* 0x000000ffa3a37208 */ /* 0x000fca0002000000 */
[----:B------:R-:W-:Y:S01]  /*95f0*/  FADD.FTZ R83, R83, R163 ;  /* 0x000000a353537221 */ /* 0x000fe20000010000 */
[----:B0-----:R-:W-:-:S05]  /*9600*/  IMAD.WIDE.U32 R160, R22, 0x10, R160 ;  /* 0x0000001016a07825 */ /* 0x001fca00078e00a0 */
[----:B------:R0:W-:Y:S02]  /*9610*/  STG.E.128 desc[UR6][R160.64], R28 ;  /* 0x0000001ca0007986 */ /* 0x0001e4000c101d06 */
[----:B0-----:R-:W0:Y:S02]  /*9620*/  LDC.64 R160, c[0x0][0x468] ;  /* 0x00011a00ffa07b82 */ /* 0x001e240000000a00 */
[C---:B0-----:R-:W-:Y:S01]  /*9630*/  IMAD.WIDE.U32 R160, R22.reuse, 0x10, R160 ;  /* 0x0000001016a07825 */ /* 0x041fe200078e00a0 */
[----:B------:R-:W-:-:S04]  /*9640*/  IADD3 R22, PT, PT, R22, 0x20, RZ ;  /* 0x0000002016167810 */ /* 0x000fc80007ffe0ff */
[----:B------:R3:W-:Y:S03]  /*9650*/  STG.E.128 desc[UR6][R160.64], R164 ;  /* 0x000000a4a0007986 */ /* 0x0007e6000c101d06 */
.L_x_17178:
[----:B------:R-:W-:Y:S05]  /*9660*/  BSYNC.RECONVERGENT B2 ;  /* 0x0000000000027941 */ /* 0x000fea0003800200 */
.L_x_17177:
[----:B------:R-:W-:Y:S04]  /*9670*/  BSSY.RECONVERGENT B2, `(.L_x_17179) ;  /* 0x000003a000027945 */ /* 0x000fe80003800200 */
[----:B------:R-:W-:Y:S05]  /*9680*/  @!P3 BRA `(.L_x_17180) ;  /* 0x0000000000e0b947 */ /* 0x000fea0003800000 */
[----:B0123--:R-:W0:Y:S02]  /*9690*/  LDC.64 R160, c[0x0][0x390] ;  /* 0x0000e400ffa07b82 */ /* 0x00fe240000000a00 */
[----:B0-----:R-:W-:-:S06]  /*96a0*/  IMAD.WIDE.U32 R160, R22, 0x10, R160 ;  /* 0x0000001016a07825 */ /* 0x001fcc00078e00a0 */
[----:B------:R-:W2:Y:S01]  /*96b0*/  LDG.E.128 R160, desc[UR6][R160.64] ;  /* 0x00000006a0a07981 */ /* 0x000ea2000c1e1d00 */
[----:B------:R-:W-:Y:S01]  /*96c0*/  FFMA.FTZ R28, R183, R26, R27 ;  /* 0x0000001ab71c7223 */ /* 0x000fe2000001001b */
[C---:B------:R-:W-:Y:S02]  /*96d0*/  LOP3.LUT P3, RZ, R11.reuse, 0xff, RZ, 0xc0, !PT ;  /* 0x000000ff0bff7812 */ /* 0x040fe4000786c0ff */
[----:B------:R-:W-:Y:S02]  /*96e0*/  CS2R R164, SRZ ;  /* 0x0000000000a47805 */ /* 0x000fe4000001ff00 */
[----:B------:R-:W-:Y:S01]  /*96f0*/  LOP3.LUT P4, RZ, R11, 0xff00, RZ, 0xc0, !PT ;  /* 0x0000ff000bff7812 */ /* 0x000fe2000788c0ff */
[----:B------:R-:W-:Y:S01]  /*9700*/  FADD.FTZ R28, R219, -R28 ;  /* 0x8000001cdb1c7221 */ /* 0x000fe20000010000 */
[----:B------:R-:W-:-:S03]  /*9710*/  CS2R R166, SRZ ;  /* 0x0000000000a67805 */ /* 0x000fc6000001ff00 */
[----:B-----5:R-:W-:-:S04]  /*9720*/  FFMA.FTZ R28, R168, R28, R44 ;  /* 0x0000001ca81c7223 */ /* 0x020fc8000001002c */
[----:B------:R-:W-:Y:S01]  /*9730*/  FMUL.FTZ R30, R28, R25 ;  /* 0x000000191c1e7220 */ /* 0x000fe20000410000 */
[----:B------:R-:W-:-:S03]  /*9740*/  @P3 HADD2.F32 R29, -RZ, R230.H1_H1 ;  /* 0x300000e6ff1d3230 */ /* 0x000fc60000004100 */
[----:B------:R-:W-:Y:S01]  /*9750*/  FMUL.FTZ R30, R30, UR14 ;  /* 0x0000000e1e1e7c20 */ /* 0x000fe20008410000 */
[----:B------:R-:W-:-:S03]  /*9760*/  @P4 HADD2.F32 R31, -RZ, R230.H0_H0 ;  /* 0x200000e6ff1f4230 */ /* 0x000fc60000004100 */
[----:B------:R-:W-:Y:S01]  /*9770*/  @P3 FMUL.FTZ R164, R29, R30 ;  /* 0x0000001e1da43220 */ /* 0x000fe20000410000 */
[----:B------:R-:W-:-:S04]  /*9780*/  FFMA.FTZ R29, R176, R26, R27 ;  /* 0x0000001ab01d7223 */ /* 0x000fc8000001001b */
[----:B------:R-:W-:-:S04]  /*9790*/  FADD.FTZ R29, R212, -R29 ;  /* 0x8000001dd41d7221 */ /* 0x000fc80000010000 */
[----:B------:R-:W-:Y:S01]  /*97a0*/  FFMA.FTZ R29, R168, R29, R45 ;  /* 0x0000001da81d7223 */ /* 0x000fe2000001002d */
[----:B--2---:R-:W-:-:S03]  /*97b0*/  FMUL.FTZ R160, R30, R160 ;  /* 0x000000a01ea07220 */ /* 0x004fc60000410000 */
[----:B------:R-:W-:-:S04]  /*97c0*/  FMUL.FTZ R30, R29, R25 ;  /* 0x000000191d1e7220 */ /* 0x000fc80000410000 */
[----:B------:R-:W-:Y:S01]  /*97d0*/  FMUL.FTZ R30, R30, UR14 ;  /* 0x0000000e1e1e7c20 */ /* 0x000fe20008410000 */
[----:B------:R-:W-:Y:S02]  /*97e0*/  FSEL R160, R160, RZ, P3 ;  /* 0x000000ffa0a07208 */ /* 0x000fe40001800000 */
[----:B------:R-:W-:Y:S01]  /*97f0*/  LOP3.LUT P3, RZ, R11, 0xff0000, RZ, 0xc0, !PT ;  /* 0x00ff00000bff7812 */ /* 0x000fe2000786c0ff */
[----:B------:R-:W-:Y:S01]  /*9800*/  FMUL.FTZ R161, R30, R161 ;  /* 0x000000a11ea17220 */ /* 0x000fe20000410000 */
[----:B------:R-:W-:Y:S01]  /*9810*/  @P4 FMUL.FTZ R165, R31, R30 ;  /* 0x0000001e1fa54220 */ /* 0x000fe20000410000 */
[----:B------:R-:W-:Y:S01]  /*9820*/  FFMA.FTZ R30, R10, R26, R27 ;  /* 0x0000001a0a1e7223 */ /* 0x000fe2000001001b */
[----:B------:R-:W-:Y:S02]  /*9830*/  FADD.FTZ R76, R76, R160 ;  /* 0x000000a04c4c7221 */ /* 0x000fe40000010000 */
[----:B------:R-:W-:Y:S01]  /*9840*/  FSEL R161, R161, RZ, P4 ;  /* 0x000000ffa1a17208 */ /* 0x000fe20002000000 */
[----:B------:R-:W-:-:S04]  /*9850*/  FADD.FTZ R30, R208, -R30 ;  /* 0x8000001ed01e7221 */ /* 0x000fc80000010000 */
[----:B------:R-:W-:Y:S01]  /*9860*/  FFMA.FTZ R30, R168, R30, R46 ;  /* 0x0000001ea81e7223 */ /* 0x000fe2000001002e */
[----:B------:R-:W-:Y:S01]  /*9870*/  FADD.FTZ R77, R77, R161 ;  /* 0x000000a14d4d7221 */ /* 0x000fe20000010000 */
[----:B------:R-:W-:Y:S02]  /*9880*/  @P3 HADD2.F32 R160, -RZ, R229.H1_H1 ;  /* 0x300000e5ffa03230 */ /* 0x000fe40000004100 */
[----:B------:R-:W-:-:S04]  /*9890*/  FMUL.FTZ R31, R30, R25 ;  /* 0x000000191e1f7220 */ /* 0x000fc80000410000 */
        /* <DEDUP_REMOVED lines=23> */
.L_x_17180:
[----:B------:R-:W-:Y:S05]  /*9a10*/  BSYNC.RECONVERGENT B2 ;  /* 0x0000000000027941 */ /* 0x000fea0003800200 */
.L_x_17179:
[----:B------:R-:W-:Y:S04]  /*9a20*/  BSSY.RECONVERGENT B2, `(.L_x_17181) ;  /* 0x000003a000027945 */ /* 0x000fe80003800200 */
[----:B------:R-:W-:Y:S05]  /*9a30*/  @!P2 BRA `(.L_x_17182) ;  /* 0x0000000000e0a947 */ /* 0x000fea0003800000 */
[----:B01234-:R-:W0:Y:S02]  /*9a40*/  LDC.64 R160, c[0x0][0x390] ;  /* 0x0000e400ffa07b82 */ /* 0x01fe240000000a00 */
        /* <DEDUP_REMOVED lines=55> */
.L_x_17182:
[----:B------:R-:W-:Y:S05]  /*9dc0*/  BSYNC.RECONVERGENT B2 ;  /* 0x0000000000027941 */ /* 0x000fea0003800200 */
.L_x_17181:
        /* <DEDUP_REMOVED lines=58> */
.L_x_17184:
[----:B------:R-:W-:Y:S05]  /*a170*/  BSYNC.RECONVERGENT B2 ;  /* 0x0000000000027941 */ /* 0x000fea0003800200 */
.L_x_17183:
        /* <DEDUP_REMOVED lines=24> */
[-C--:B------:R-:W-:Y:S01]  /*a300*/  FMUL.FTZ R161, R161, R30.reuse ;  /* 0x0000001ea1a17220 */ /* 0x080fe20000410000 */
[----:B------:R-:W-:Y:S01]  /*a310*/  @P1 FMUL.FTZ R165, R31, R30 ;  /* 0x0000001e1fa51220 */ /* 0x000fe20000410000 */
[-CC-:B------:R-:W-:Y:S01]  /*a320*/  FFMA.FTZ R30, R0, R26.reuse, R27.reuse ;  /* 0x0000001a001e7223 */ /* 0x180fe2000001001b */
[----:B------:R-:W-:Y:S01]  /*a330*/  FFMA.FTZ R27, R196, R26, R27 ;  /* 0x0000001ac41b7223 */ /* 0x000fe2000001001b */
[----:B------:R-:W-:Y:S01]  /*a340*/  FADD.FTZ R64, R64, R160 ;  /* 0x000000a040407221 */ /* 0x000fe20000010000 */
[----:B------:R-:W-:Y:S01]  /*a350*/  FSEL R161, R161, RZ, P1 ;  /* 0x000000ffa1a17208 */ /* 0x000fe20000800000 */
[----:B------:R-:W-:Y:S01]  /*a360*/  FADD.FTZ R30, R202, -R30 ;  /* 0x8000001eca1e7221 */ /* 0x000fe20000010000 */
[----:B------:R-:W-:Y:S01]  /*a370*/  ISETP.GE.U32.AND P1, PT, R2, 0x1000000, PT ;  /* 0x010000000200780c */ /* 0x000fe20003f26070 */
[----:B------:R-:W-:-:S02]  /*a380*/  FADD.FTZ R27, R189, -R27 ;  /* 0x8000001bbd1b7221 */ /* 0x000fc40000010000 */
[C---:B------:R-:W-:Y:S01]  /*a390*/  FFMA.FTZ R30, R168.reuse, R30, R34 ;  /* 0x0000001ea81e7223 */ /* 0x040fe20000010022 */
[----:B------:R-:W-:Y:S01]  /*a3a0*/  FADD.FTZ R65, R65, R161 ;  /* 0x000000a141417221 */ /* 0x000fe20000010000 */
[----:B------:R-:W-:Y:S01]  /*a3b0*/  FFMA.FTZ R31, R168, R27, R35 ;  /* 0x0000001ba81f7223 */ /* 0x000fe20000010023 */
[----:B------:R-:W-:Y:S02]  /*a3c0*/  @P0 HADD2.F32 R27, -RZ, R223.H1_H1 ;  /* 0x300000dfff1b0230 */ /* 0x000fe40000004100 */
[-C--:B------:R-:W-:Y:S01]  /*a3d0*/  FMUL.FTZ R26, R30, R25.reuse ;  /* 0x000000191e1a7220 */ /* 0x080fe20000410000 */
[----:B------:R-:W-:-:S03]  /*a3e0*/  FMUL.FTZ R25, R31, R25 ;  /* 0x000000191f197220 */ /* 0x000fc60000410000 */
[----:B------:R-:W-:Y:S01]  /*a3f0*/  FMUL.FTZ R26, R26, UR14 ;  /* 0x0000000e1a1a7c20 */ /* 0x000fe20008410000 */
[----:B------:R-:W-:-:S03]  /*a400*/  FMUL.FTZ R25, R25, UR14 ;  /* 0x0000000e19197c20 */ /* 0x000fc60008410000 */
[-C--:B------:R-:W-:Y:S01]  /*a410*/  FMUL.FTZ R162, R162, R26.reuse ;  /* 0x0000001aa2a27220 */ /* 0x080fe20000410000 */
[----:B------:R-:W-:Y:S01]  /*a420*/  @P0 FMUL.FTZ R166, R27, R26 ;  /* 0x0000001a1ba60220 */ /* 0x000fe20000410000 */
[----:B------:R-:W-:Y:S02]  /*a430*/  @P1 HADD2.F32 R26, -RZ, R223.H0_H0 ;  /* 0x200000dfff1a1230 */ /* 0x000fe40000004100 */
[-C--:B------:R-:W-:Y:S01]  /*a440*/  FMUL.FTZ R163, R163, R25.reuse ;  /* 0x00000019a3a37220 */ /* 0x080fe20000410000 */
[----:B------:R-:W-:Y:S02]  /*a450*/  FSEL R162, R162, RZ, P0 ;  /* 0x000000ffa2a27208 */ /* 0x000fe40000000000 */
[----:B------:R-:W-:Y:S02]  /*a460*/  @P1 FMUL.FTZ R167, R26, R25 ;  /* 0x000000191aa71220 */ /* 0x000fe40000410000 */
[----:B------:R-:W-:Y:S01]  /*a470*/  FSEL R163, R163, RZ, P1 ;  /* 0x000000ffa3a37208 */ /* 0x000fe20000800000 */
[----:B------:R-:W0:Y:S01]  /*a480*/  LDC.64 R26, c[0x0][0x478] ;  /* 0x00011e00ff1a7b82 */ /* 0x000e220000000a00 */
[----:B------:R-:W-:-:S03]  /*a490*/  FADD.FTZ R66, R66, R162 ;  /* 0x000000a242427221 */ /* 0x000fc60000010000 */
[----:B------:R-:W-:Y:S01]  /*a4a0*/  FADD.FTZ R67, R67, R163 ;  /* 0x000000a343437221 */ /* 0x000fe20000010000 */
[----:B0-----:R-:W-:-:S05]  /*a4b0*/  IMAD.WIDE.U32 R26, R22, 0x10, R26 ;  /* 0x00000010161a7825 */ /* 0x001fca00078e001a */
[----:B------:R0:W-:Y:S02]  /*a4c0*/  STG.E.128 desc[UR6][R26.64], R28 ;  /* 0x0000001c1a007986 */ /* 0x0001e4000c101d06 */
[----:B0-----:R-:W0:Y:S02]  /*a4d0*/  LDC.64 R26, c[0x0][0x468] ;  /* 0x00011a00ff1a7b82 */ /* 0x001e240000000a00 */
[----:B0-----:R-:W-:-:S05]  /*a4e0*/  IMAD.WIDE.U32 R26, R22, 0x10, R26 ;  /* 0x00000010161a7825 */ /* 0x001fca00078e001a */
[----:B------:R0:W-:Y:S02]  /*a4f0*/  STG.E.128 desc[UR6][R26.64], R164 ;  /* 0x000000a41a007986 */ /* 0x0001e4000c101d06 */
.L_x_17152:
[----:B------:R-:W-:Y:S05]  /*a500*/  BSYNC.RECONVERGENT B1 ;  /* 0x0000000000017941 */ /* 0x000fea0003800200 */
.L_x_17115:
[----:B0-----:R-:W0:Y:S02]  /*a510*/  LDC.64 R26, c[0x0][0x380] ;  /* 0x0000e000ff1a7b82 */ /* 0x001e240000000a00 */
[----:B0-----:R-:W-:-:S04]  /*a520*/  LEA R187, R26, R187, 0x2 ;  /* 0x000000bb1abb7211 */ /* 0x001fc800078e10ff */
[----:B------:R-:W-:-:S13]  /*a530*/  ISETP.GE.AND P0, PT, R187, R27, PT ;  /* 0x0000001bbb00720c */ /* 0x000fda0003f06270 */
[----:B------:R-:W-:Y:S05]  /*a540*/  @!P0 BRA `(.L_x_17185) ;  /* 0xffffff6c002c8947 */ /* 0x000fea000383ffff */
.L_x_17097:
[----:B------:R-:W-:Y:S05]  /*a550*/  BSYNC B0 ;  /* 0x0000000000007941 */ /* 0x000fea0003800000 */
.L_x_17096:
[----:B-1234-:R-:W0:Y:S01]  /*a560*/  S2R R160, SR_TID.X ;  /* 0x0000000000a07919 */ /* 0x01ee220000002100 */
        /* <DEDUP_REMOVED lines=118> */
[----:B----4-:R-:W-:Y:S02]  /*acd0*/  IADD3.X R65, PT, PT, RZ, RZ, RZ, P0, !PT ;  /* 0x000000ffff417210 */ /* 0x010fe400007fe4ff */
[C---:B------:R-:W-:Y:S02]  /*ace0*/  SHF.L.U32 R64, R72.reuse, 0x2, RZ ;  /* 0x0000000248407819 */ /* 0x040fe400000006ff */
[----:B------:R-:W-:Y:S02]  /*acf0*/  SHF.L.U64.HI R65, R72, 0x2, R65 ;  /* 0x0000000248417819 */ /* 0x000fe40000010241 */
[----:B---3--:R-:W-:-:S02]  /*ad00*/  IADD3 R69, P0, PT, R64, UR18, RZ ;  /* 0x0000001240457c10 */ /* 0x008fc4000ff1e0ff */
[C---:B------:R-:W-:Y:S02]  /*ad10*/  IADD3 R66, P1, PT, R64.reuse, UR16, RZ ;  /* 0x0000001040427c10 */ /* 0x040fe4000ff3e0ff */
[C---:B------:R-:W-:Y:S01]  /*ad20*/  IADD3.X R70, PT, PT, R65.reuse, UR19, RZ, P0, !PT ;  /* 0x0000001341467c10 */ /* 0x040fe200087fe4ff */
[----:B------:R-:W0:Y:S01]  /*ad30*/  LDS R6, [R8] ;  /* 0x0000000008067984 */ /* 0x000e220000000800 */
[----:B--2---:R-:W-:Y:S02]  /*ad40*/  IADD3 R64, P0, PT, R64, UR4, RZ ;  /* 0x0000000440407c10 */ /* 0x004fe4000ff1e0ff */
        /* <DEDUP_REMOVED lines=29> */
.L_x_17187:
[----:B------:R-:W-:Y:S05]  /*af20*/  BSYNC.RECONVERGENT B0 ;  /* 0x0000000000007941 */ /* 0x000fea0003800200 */
.L_x_17186:
        /* <DEDUP_REMOVED lines=129> */
.L_x_17189:
[----:B------:R-:W-:Y:S05]  /*b740*/  BSYNC.RECONVERGENT B0 ;  /* 0x0000000000007941 */ /* 0x000fea0003800200 */
.L_x_17188:
        /* <DEDUP_REMOVED lines=18> */
.L_x_17191:
[----:B------:R-:W-:Y:S05]  /*b870*/  BSYNC.RECONVERGENT B0 ;  /* 0x0000000000007941 */ /* 0x000fea0003800200 */
.L_x_17190:
        /* <DEDUP_REMOVED lines=18> */
.L_x_17193:
[----:B------:R-:W-:Y:S05]  /*b9a0*/  BSYNC.RECONVERGENT B0 ;  /* 0x0000000000007941 */ /* 0x000fea0003800200 */
.L_x_17192:
        /* <DEDUP_REMOVED lines=18> */
.L_x_17195:
[----:B------:R-:W-:Y:S05]  /*bad0*/  BSYNC.RECONVERGENT B0 ;  /* 0x0000000000007941 */ /* 0x000fea0003800200 */
.L_x_17194:
        /* <DEDUP_REMOVED lines=18> */
.L_x_17197:
[----:B------:R-:W-:Y:S05]  /*bc00*/  BSYNC.RECONVERGENT B0 ;  /* 0x0000000000007941 */ /* 0x000fea0003800200 */
.L_x_17196:
        /* <DEDUP_REMOVED lines=18> */
.L_x_17199:
[----:B------:R-:W-:Y:S05]  /*bd30*/  BSYNC.RECONVERGENT B0 ;  /* 0x0000000000007941 */ /* 0x000fea0003800200 */
.L_x_17198:
        /* <DEDUP_REMOVED lines=11> */
.L_x_17114:
        /* <DEDUP_REMOVED lines=8> */
.L_x_17201:
[----:B------:R-:W-:Y:S05]  /*be70*/  BSYNC B1 ;  /* 0x0000000000017941 */ /* 0x000fea0003800000 */
.L_x_17200:
        /* <DEDUP_REMOVED lines=9> */
.L_x_17202:
[----:B------:R-:W-:Y:S01]  /*bf10*/  MOV R162, R200 ;  /* 0x000000c800a27202 */ /* 0x000fe20000000f00 */
[----:B------:R-:W-:Y:S02]  /*bf20*/  HFMA2 R161, -RZ, RZ, 0, 1.1920928955078125e-07 ;  /* 0x00000002ffa17431 */ /* 0x000fe400000001ff */
[----:B------:R-:W-:-:S07]  /*bf30*/  FADD.FTZ R27, R164, R27 ;  /* 0x0000001ba41b7221 */ /* 0x000fce0000010000 */
[----:B------:R-:W-:Y:S05]  /*bf40*/  WARPSYNC.COLLECTIVE R26, `(.L_x_17203) ;  /* 0x000000001a087348 */ /* 0x000fea0003c00000 */
[----:B------:R0:W1:Y:S02]  /*bf50*/  SHFL.BFLY P6, R164, R162, R161, R160 ;  /* 0x0c0000a1a2a47389 */ /* 0x00006400000c00a0 */
[----:B01----:R-:W-:Y:S05]  /*bf60*/  ENDCOLLECTIVE ;  /* 0x000000000000791b */ /* 0x003fea0003800000 */
.L_x_17203:
[----:B------:R-:W-:Y:S02]  /*bf70*/  MOV R162, R27 ;  /* 0x0000001b00a27202 */ /* 0x000fe40000000f00 */
[----:B------:R-:W-:-:S05]  /*bf80*/  MOV R26, R164 ;  /* 0x000000a4001a7202 */ /* 0x000fca0000000f00 */
[----:B------:R-:W-:Y:S01]  /*bf90*/  FADD.FTZ R200, R200, R26 ;  /* 0x0000001ac8c87221 */ /* 0x000fe20000010000 */
[----:B------:R-:W-:-:S07]  /*bfa0*/  MOV R26, 0xffffffff ;  /* 0xffffffff001a7802 */ /* 0x000fce0000000f00 */
[----:B------:R-:W-:Y:S05]  /*bfb0*/  WARPSYNC.COLLECTIVE R26, `(.L_x_17204) ;  /* 0x000000001a087348 */ /* 0x000fea0003c00000 */
[----:B------:R0:W1:Y:S02]  /*bfc0*/  SHFL.BFLY P6, R164, R162, R161, R160 ;  /* 0x0c0000a1a2a47389 */ /* 0x00006400000c00a0 */
[----:B01----:R-:W-:Y:S05]  /*bfd0*/  ENDCOLLECTIVE ;  /* 0x000000000000791b */ /* 0x003fea0003800000 */
.L_x_17204:
[----:B------:R-:W-:Y:S01]  /*bfe0*/  MOV R162, R200 ;  /* 0x000000c800a27202 */ /* 0x000fe20000000f00 */
[----:B------:R-:W-:Y:S02]  /*bff0*/  HFMA2 R161, -RZ, RZ, 0, 2.384185791015625e-07 ;  /* 0x00000004ffa17431 */ /* 0x000fe400000001ff */
[----:B------:R-:W-:-:S07]  /*c000*/  FADD.FTZ R27, R27, R164 ;  /* 0x000000a41b1b7221 */ /* 0x000fce0000010000 */
[----:B------:R-:W-:Y:S05]  /*c010*/  WARPSYNC.COLLECTIVE R26, `(.L_x_17205) ;  /* 0x000000001a087348 */ /* 0x000fea0003c00000 */
[----:B------:R0:W1:Y:S02]  /*c020*/  SHFL.BFLY P6, R164, R162, R161, R160 ;  /* 0x0c0000a1a2a47389 */ /* 0x00006400000c00a0 */
[----:B01----:R-:W-:Y:S05]  /*c030*/  ENDCOLLECTIVE ;  /* 0x000000000000791b */ /* 0x003fea0003800000 */
.L_x_17205:
[----:B------:R-:W-:Y:S01]  /*c040*/  MOV R162, R27 ;  /* 0x0000001b00a27202 */ /* 0x000fe20000000f00 */
[----:B------:R-:W-:-:S07]  /*c050*/  FADD.FTZ R200, R200, R164 ;  /* 0x000000a4c8c87221 */ /* 0x000fce0000010000 */
[----:B------:R-:W-:Y:S05]  /*c060*/  WARPSYNC.COLLECTIVE R26, `(.L_x_17206) ;  /* 0x000000001a087348 */ /* 0x000fea0003c00000 */
[----:B------:R0:W1:Y:S02]  /*c070*/  SHFL.BFLY P6, R164, R162, R161, R160 ;  /* 0x0c0000a1a2a47389 */ /* 0x00006400000c00a0 */
[----:B01----:R-:W-:Y:S05]  /*c080*/  ENDCOLLECTIVE ;  /* 0x000000000000791b */ /* 0x003fea0003800000 */
.L_x_17206:
[----:B------:R-:W-:Y:S01]  /*c090*/  MOV R162, R200 ;  /* 0x000000c800a27202 */ /* 0x000fe20000000f00 */
[----:B------:R-:W-:Y:S01]  /*c0a0*/  HFMA2 R161, -RZ, RZ, 0, 4.76837158203125e-07 ;  /* 0x00000008ffa17431 */ /* 0x000fe200000001ff */
[----:B------:R-:W-:-:S07]  /*c0b0*/  MOV R163, R164 ;  /* 0x000000a400a37202 */ /* 0x000fce0000000f00 */
[----:B------:R-:W-:Y:S05]  /*c0c0*/  WARPSYNC.COLLECTIVE R26, `(.L_x_17207) ;  /* 0x000000001a087348 */ /* 0x000fea0003c00000 */
[----:B------:R0:W1:Y:S02]  /*c0d0*/  SHFL.BFLY P6, R164, R162, R161, R160 ;  /* 0x0c0000a1a2a47389 */ /* 0x00006400000c00a0 */
[----:B01----:R-:W-:Y:S05]  /*c0e0*/  ENDCOLLECTIVE ;  /* 0x000000000000791b */ /* 0x003fea0003800000 */
.L_x_17207:
[----:B------:R-:W-:-:S05]  /*c0f0*/  FADD.FTZ R163, R27, R163 ;  /* 0x000000a31ba37221 */ /* 0x000fca0000010000 */
[----:B------:R-:W-:Y:S02]  /*c100*/  MOV R162, R163 ;  /* 0x000000a300a27202 */ /* 0x000fe40000000f00 */
[----:B------:R-:W-:-:S07]  /*c110*/  MOV R27, R164 ;  /* 0x000000a4001b7202 */ /* 0x000fce0000000f00 */
[----:B------:R-:W-:Y:S05]  /*c120*/  WARPSYNC.COLLECTIVE R26, `(.L_x_17208) ;  /* 0x000000001a087348 */ /* 0x000fea0003c00000 */
[----:B------:R0:W1:Y:S02]  /*c130*/  SHFL.BFLY P6, R164, R162, R161, R160 ;  /* 0x0c0000a1a2a47389 */ /* 0x00006400000c00a0 */
[----:B01----:R-:W-:Y:S05]  /*c140*/  ENDCOLLECTIVE ;  /* 0x000000000000791b */ /* 0x003fea0003800000 */
.L_x_17208:
[----:B------:R-:W-:-:S05]  /*c150*/  FADD.FTZ R27, R200, R27 ;  /* 0x0000001bc81b7221 */ /* 0x000fca0000010000 */
[----:B------:R-:W-:Y:S01]  /*c160*/  MOV R162, R27 ;  /* 0x0000001b00a27202 */ /* 0x000fe20000000f00 */
[----:B------:R-:W-:Y:S02]  /*c170*/  HFMA2 R161, -RZ, RZ, 0, 9.5367431640625e-07 ;  /* 0x00000010ffa17431 */ /* 0x000fe400000001ff */
[----:B------:R-:W-:-:S07]  /*c180*/  FADD.FTZ R163, R163, R164 ;  /* 0x000000a4a3a37221 */ /* 0x000fce0000010000 */
[----:B------:R-:W-:Y:S05]  /*c190*/  WARPSYNC.COLLECTIVE R26, `(.L_x_17209) ;  /* 0x000000001a087348 */ /* 0x000fea0003c00000 */
[----:B------:R0:W1:Y:S02]  /*c1a0*/  SHFL.BFLY P6, R164, R162, R161, R160 ;  /* 0x0c0000a1a2a47389 */ /* 0x00006400000c00a0 */
[----:B01----:R-:W-:Y:S05]  /*c1b0*/  ENDCOLLECTIVE ;  /* 0x000000000000791b */ /* 0x003fea0003800000 */
.L_x_17209:
[----:B------:R-:W-:Y:S02]  /*c1c0*/  MOV R162, R163 ;  /* 0x000000a300a27202 */ /* 0x000fe40000000f00 */
[----:B------:R-:W-:-:S07]  /*c1d0*/  MOV R165, R164 ;  /* 0x000000a400a57202 */ /* 0x000fce0000000f00 */
[----:B------:R-:W-:Y:S05]  /*c1e0*/  WARPSYNC.COLLECTIVE R26, `(.L_x_17210) ;  /* 0x000000001a087348 */ /* 0x000fea0003c00000 */
[----:B------:R0:W1:Y:S02]  /*c1f0*/  SHFL.BFLY P6, R164, R162, R161, R160 ;  /* 0x0c0000a1a2a47389 */ /* 0x00006400000c00a0 */
[----:B01----:R-:W-:Y:S05]  /*c200*/  ENDCOLLECTIVE ;  /* 0x000000000000791b */ /* 0x003fea0003800000 */
.L_x_17210:
[----:B------:R-:W-:Y:S01]  /*c210*/  MOV R26, R164 ;  /* 0x000000a4001a7202 */ /* 0x000fe20000000f00 */
[----:B------:R-:W-:Y:S06]  /*c220*/  BRA `(.L_x_17211) ;  /* 0xffffff6c003c7947 */ /* 0x000fec000383ffff */
.L_x_17212:
        /* <DEDUP_REMOVED lines=13> */
.L_x_20120:


//--------------------- .text._ZN10layer_norm13ln_bwd_kernelINS_13Kernel_traitsI6__halfffffjLj1024ELj1ELj4ELj1ELj16ENS_18Kernel_traits_baseILj1024ES2_ffffjLj128EEEEELb1ELb1ELb0ELb1EEEvNS_9BwdParamsE --------------------------
	.section	.text._ZN10layer_norm13ln_bwd_kernelINS_13Kernel_traitsI6__halfffffjLj1024ELj1ELj4ELj1ELj16ENS_18Kernel_traits_baseILj1024ES2_ffffjLj128EEEEELb1ELb1ELb0ELb1EEEvNS_9BwdParamsE,"ax",@progbits
	.align	128
        .global         _ZN10layer_norm13ln_bwd_kernelINS_13Kernel_traitsI6__halfffffjLj1024ELj1ELj4ELj1ELj16ENS_18Kernel_traits_baseILj1024ES2_ffffjLj128EEEEELb1ELb1ELb0ELb1EEEvNS_9BwdParamsE
        .type           _ZN10layer_norm13ln_bwd_kernelINS_13Kernel_traitsI6__halfffffjLj1024ELj1ELj4ELj1ELj16ENS_18Kernel_traits_baseILj1024ES2_ffffjLj128EEEEELb1ELb1ELb0ELb1EEEvNS_9BwdParamsE,@function
        .size           _ZN10layer_norm13ln_bwd_kernelINS_13Kernel_traitsI6__halfffffjLj1024ELj1ELj4ELj1ELj16ENS_18Kernel_traits_baseILj1024ES2_ffffjLj128EEEEELb1ELb1ELb0ELb1EEEvNS_9BwdParamsE,(.L_x_20121 - _ZN10layer_norm13ln_bwd_kernelINS_13Kernel_traitsI6__halfffffjLj1024ELj1ELj4ELj1ELj16ENS_18Kernel_traits_baseILj1024ES2_ffffjLj128EEEEELb1ELb1ELb0ELb1EEEvNS_9BwdParamsE)
        .other          _ZN10layer_norm13ln_bwd_kernelINS_13Kernel_traitsI6__halfffffjLj1024ELj1ELj4ELj1ELj16ENS_18Kernel_traits_baseILj1024ES2_ffffjLj128EEEEELb1ELb1ELb0ELb1EEEvNS_9BwdParamsE,@"STO_CUDA_ENTRY STV_DEFAULT"
_ZN10layer_norm13ln_bwd_kernelINS_13Kernel_traitsI6__halfffffjLj1024ELj1ELj4ELj1ELj16ENS_18Kernel_traits_baseILj1024ES2_ffffjLj128EEEEELb1ELb1ELb0ELb1EEEvNS_9BwdParamsE:
.text._ZN10layer_norm13ln_bwd_kernelINS_13Kernel_traitsI6__halfffffjLj1024ELj1ELj4ELj1ELj16ENS_18Kernel_traits_baseILj1024ES2_ffffjLj128EEEEELb1ELb1ELb0ELb1EEEvNS_9BwdParamsE:
        /* <DEDUP_REMOVED lines=68> */
[----:B------:R1:W-:Y:S01]  /*0440*/  STL [R1+0xc], RZ ;  /* 0x00000cff01007387 */ /* 0x0003e20000100800 */
[----:B------:R-:W2:Y:S05]  /*0450*/  LDCU.64 UR4, c[0x0][0x3e0] ;  /* 0x00007c00ff0477ac */ /* 0x000eaa0008000a00 */
[----:B------:R-:W3:Y:S01]  /*0460*/  LDC.64 R2, c[0x0][0x3d0] ;  /* 0x0000f400ff027b82 */ /* 0x000ee20000000a00 */
[----:B0-----:R-:W-:-:S05]  /*0470*/  IMAD.WIDE.U32 R4, R7, 0x8, R4 ;  /* 0x0000000807047825 */ /* 0x001fca00078e0004 */
[----:B------:R-:W4:Y:S04]  /*0480*/  LDG.E.64 R160, desc[UR6][R4.64+0x400] ;  /* 0x0004000604a07981 */ /* 0x000f28000c1e1b00 */
[----:B------:R-:W2:Y:S04]  /*0490*/  LDG.E.64 R158, desc[UR6][R4.64+0x300] ;  /* 0x00030006049e7981 */ /* 0x000ea8000c1e1b00 */
[----:B------:R-:W2:Y:S04]  /*04a0*/  LDG.E.64 R164, desc[UR6][R4.64+0x600] ;  /* 0x0006000604a47981 */ /* 0x000ea8000c1e1b00 */
[----:B------:R-:W2:Y:S04]  /*04b0*/  LDG.E.64 R156, desc[UR6][R4.64+0x200] ;  /* 0x00020006049c7981 */ /* 0x000ea8000c1e1b00 */
[----:B------:R-:W2:Y:S04]  /*04c0*/  LDG.E.64 R162, desc[UR6][R4.64+0x500] ;  /* 0x0005000604a27981 */ /* 0x000ea8000c1e1b00 */
[----:B------:R-:W2:Y:S04]  /*04d0*/  LDG.E.64 R154, desc[UR6][R4.64+0x100] ;  /* 0x00010006049a7981 */ /* 0x000ea8000c1e1b00 */
[----:B------:R-:W2:Y:S04]  /*04e0*/  LDG.E.64 R152, desc[UR6][R4.64] ;  /* 0x0000000604987981 */ /* 0x000ea8000c1e1b00 */
[----:B------:R0:W2:Y:S04]  /*04f0*/  LDG.E.64 R166, desc[UR6][R4.64+0x700] ;  /* 0x0007000604a67981 */ /* 0x0000a8000c1e1b00 */
        /* <DEDUP_REMOVED lines=64> */
[----:B---3--:R-:W-:-:S03]  /*0900*/  IMAD.WIDE.U32 R2, R7, 0x8, R2 ;  /* 0x0000000807027825 */ /* 0x008fc600078e0002 */
[----:B------:R1:W-:Y:S04]  /*0910*/  STL [R1+0x108], RZ ;  /* 0x000108ff01007387 */ /* 0x0003e80000100800 */
[----:B------:R1:W-:Y:S04]  /*0920*/  STL [R1+0x10c], RZ ;  /* 0x00010cff01007387 */ /* 0x0003e80000100800 */
[----:B------:R1:W-:Y:S04]  /*0930*/  STL [R1+0x110], RZ ;  /* 0x000110ff01007387 */ /* 0x0003e80000100800 */
[----:B------:R1:W-:Y:S01]  /*0940*/  STL [R1+0x10], RZ ;  /* 0x000010ff01007387 */ /* 0x0003e20000100800 */
[----:B----4-:R-:W-:-:S03]  /*0950*/  SHF.R.U64 R200, R160, 0x10, R161 ;  /* 0x00000010a0c87819 */ /* 0x010fc600000012a1 */
[----:B------:R-:W5:Y:S01]  /*0960*/  LDG.E.64 R150, desc[UR6][R2.64+0x700] ;  /* 0x0007000602967981 */ /* 0x000f62000c1e1b00 */
[----:B--2---:R-:W-:-:S03]  /*0970*/  SHF.R.U64 R199, R158, 0x10, R159 ;  /* 0x000000109ec77819 */ /* 0x004fc6000000129f */
[----:B------:R-:W5:Y:S04]  /*0980*/  LDG.E.64 R148, desc[UR6][R2.64+0x600] ;  /* 0x0006000602947981 */ /* 0x000f68000c1e1b00 */
[----:B------:R-:W5:Y:S04]  /*0990*/  LDG.E.64 R46, desc[UR6][R2.64+0x500] ;  /* 0x00050006022e7981 */ /* 0x000f68000c1e1b00 */
[----:B------:R-:W5:Y:S04]  /*09a0*/  LDG.E.64 R44, desc[UR6][R2.64+0x400] ;  /* 0x00040006022c7981 */ /* 0x000f68000c1e1b00 */
[----:B------:R-:W5:Y:S04]  /*09b0*/  LDG.E.64 R42, desc[UR6][R2.64+0x300] ;  /* 0x00030006022a7981 */ /* 0x000f68000c1e1b00 */
[----:B------:R-:W5:Y:S04]  /*09c0*/  LDG.E.64 R40, desc[UR6][R2.64+0x200] ;  /* 0x0002000602287981 */ /* 0x000f68000c1e1b00 */
[----:B------:R-:W5:Y:S04]  /*09d0*/  LDG.E.64 R38, desc[UR6][R2.64+0x100] ;  /* 0x0001000602267981 */ /* 0x000f68000c1e1b00 */
[----:B------:R2:W5:Y:S01]  /*09e0*/  LDG.E.64 R36, desc[UR6][R2.64] ;  /* 0x0000000602247981 */ /* 0x000562000c1e1b00 */
[----:B------:R-:W-:-:S02]  /*09f0*/  SHF.R.U64 R202, R164, 0x10, R165 ;  /* 0x00000010a4ca7819 */ /* 0x000fc400000012a5 */
[----:B0-----:R-:W-:Y:S02]  /*0a00*/  SHF.R.U32.HI R4, RZ, 0x10, R165 ;  /* 0x00000010ff047819 */ /* 0x001fe400000116a5 */
[----:B------:R-:W-:Y:S02]  /*0a10*/  PRMT R199, R199, 0x5410, R199 ;  /* 0x00005410c7c77816 */ /* 0x000fe400000000c7 */
[----:B--2---:R-:W-:Y:S02]  /*0a20*/  SHF.R.U32.HI R2, RZ, 0x10, R161 ;  /* 0x00000010ff027819 */ /* 0x004fe400000116a1 */
[----:B------:R-:W-:Y:S02]  /*0a30*/  SHF.R.U32.HI R3, RZ, 0x10, R159 ;  /* 0x00000010ff037819 */ /* 0x000fe4000001169f */
[----:B------:R-:W-:Y:S02]  /*0a40*/  PRMT R200, R2, 0x5410, R200 ;  /* 0x0000541002c87816 */ /* 0x000fe400000000c8 */
[----:B------:R-:W-:-:S02]  /*0a50*/  SHF.R.U64 R190, R156, 0x10, R157 ;  /* 0x000000109cbe7819 */ /* 0x000fc4000000129d */
[----:B------:R-:W-:Y:S02]  /*0a60*/  SHF.R.U32.HI R2, RZ, 0x10, R157 ;  /* 0x00000010ff027819 */ /* 0x000fe4000001169d */
[----:B------:R-:W-:Y:S02]  /*0a70*/  SHF.R.U64 R201, R162, 0x10, R163 ;  /* 0x00000010a2c97819 */ /* 0x000fe400000012a3 */
[----:B------:R-:W-:Y:S02]  /*0a80*/  SHF.R.U64 R189, R154, 0x10, R155 ;  /* 0x000000109abd7819 */ /* 0x000fe4000000129b */
[----:B------:R-:W-:Y:S02]  /*0a90*/  PRMT R202, R4, 0x5410, R202 ;  /* 0x0000541004ca7816 */ /* 0x000fe400000000ca */
[----:B------:R-:W-:Y:S02]  /*0aa0*/  PRMT R199, R3, 0x7610, R199 ;  /* 0x0000761003c77816 */ /* 0x000fe400000000c7 */
[----:B------:R-:W-:-:S02]  /*0ab0*/  PRMT R190, R2, 0x5410, R190 ;  /* 0x0000541002be7816 */ /* 0x000fc400000000be */
[----:B------:R-:W-:Y:S02]  /*0ac0*/  PRMT R201, R201, 0x5410, R201 ;  /* 0x00005410c9c97816 */ /* 0x000fe400000000c9 */
[----:B------:R-:W-:Y:S02]  /*0ad0*/  SHF.R.U32.HI R4, RZ, 0x10, R163 ;  /* 0x00000010ff047819 */ /* 0x000fe400000116a3 */
[----:B------:R-:W-:Y:S02]  /*0ae0*/  PRMT R189, R189, 0x5410, R189 ;  /* 0x00005410bdbd7816 */ /* 0x000fe400000000bd */
[----:B------:R-:W-:Y:S02]  /*0af0*/  SHF.R.U32.HI R3, RZ, 0x10, R155 ;  /* 0x00000010ff037819 */ /* 0x000fe4000001169b */
[--C-:B------:R-:W-:Y:S02]  /*0b00*/  SHF.R.U64 R188, R152, 0x10, R153.reuse ;  /* 0x0000001098bc7819 */ /* 0x100fe40000001299 */
[----:B------:R-:W-:-:S02]  /*0b10*/  SHF.R.U32.HI R2, RZ, 0x10, R153 ;  /* 0x00000010ff027819 */ /* 0x000fc40000011699 */
[----:B------:R-:W-:Y:S01]  /*0b20*/  ISETP.NE.U32.AND P0, PT, RZ, UR4, PT ;  /* 0x00000004ff007c0c */ /* 0x000fe2000bf05070 */
[----:B------:R-:W-:Y:S01]  /*0b30*/  HFMA2 R252, -RZ, RZ, 0, 0 ;  /* 0x00000000fffc7431 */ /* 0x000fe200000001ff */
[----:B------:R-:W-:Y:S01]  /*0b40*/  BSSY B0, `(.L_x_17215) ;  /* 0x00009db000007945 */ /* 0x000fe20003800000 */
[----:B------:R-:W-:Y:S01]  /*0b50*/  HFMA2 R13, -RZ, RZ, 0, 0 ;  /* 0x00000000ff0d7431 */ /* 0x000fe200000001ff */
        /* <DEDUP_REMOVED lines=8> */
[----:B------:R-:W-:Y:S02]  /*0be0*/  ISETP.NE.AND.EX P0, PT, RZ, UR5, PT, P0 ;  /* 0x00000005ff007c0c */ /* 0x000fe4000bf05300 */
[----:B------:R-:W-:-:S02]  /*0bf0*/  CS2R R28, SRZ ;  /* 0x00000000001c7805 */ /* 0x000fc4000001ff00 */
[----:B------:R-:W-:Y:S02]  /*0c00*/  MOV R30, R0 ;  /* 0x00000000001e7202 */ /* 0x000fe40000000f00 */
[----:B------:R-:W-:Y:S02]  /*0c10*/  CS2R R26, SRZ ;  /* 0x00000000001a7805 */ /* 0x000fe4000001ff00 */
[----:B------:R-:W-:Y:S02]  /*0c20*/  MOV R185, RZ ;  /* 0x000000ff00b97202 */ /* 0x000fe40000000f00 */
[----:B------:R-:W-:Y:S02]  /*0c30*/  CS2R R24, SRZ ;  /* 0x0000000000187805 */ /* 0x000fe4000001ff00 */
[----:B------:R-:W-:Y:S02]  /*0c40*/  CS2R R22, SRZ ;  /* 0x0000000000167805 */ /* 0x000fe4000001ff00 */
[----:B------:R-:W-:-:S02]  /*0c50*/  CS2R R20, SRZ ;  /* 0x0000000000147805 */ /* 0x000fc4000001ff00 */
[----:B------:R-:W-:Y:S02]  /*0c60*/  CS2R R18, SRZ ;  /* 0x0000000000127805 */ /* 0x000fe4000001ff00 */
[----:B------:R-:W-:Y:S02]  /*0c70*/  CS2R R16, SRZ ;  /* 0x0000000000107805 */ /* 0x000fe4000001ff00 */
[----:B-1----:R-:W-:-:S07]  /*0c80*/  CS2R R14, SRZ ;  /* 0x00000000000e7805 */ /* 0x002fce000001ff00 */
.L_x_17269:
        /* <DEDUP_REMOVED lines=31> */
[----:B------:R-:W-:Y:S02]  /*0e80*/  IMAD.WIDE.U32 R120, R168, 0x10, R144 ;  /* 0x00000010a8787825 */ /* 0x000fe400078e0090 */
[----:B------:R-:W3:Y:S02]  /*0e90*/  LDG.E.128 R116, desc[UR6][R116.64] ;  /* 0x0000000674747981 */ /* 0x000ee4000c1e1d00 */
[----:B-1----:R-:W-:Y:S02]  /*0ea0*/  IMAD.WIDE.U32 R76, R170, 0x10, R48 ;  /* 0x00000010aa4c7825 */ /* 0x002fe400078e0030 */
[----:B------:R-:W4:Y:S02]  /*0eb0*/  LDG.E.128 R120, desc[UR6][R120.64] ;  /* 0x0000000678787981 */ /* 0x000f24000c1e1d00 */
[----:B------:R-:W-:Y:S02]  /*0ec0*/  IMAD.WIDE.U32 R124, R31, 0x10, R144 ;  /* 0x000000101f7c7825 */ /* 0x000fe400078e0090 */
[----:B------:R-:W4:Y:S02]  /*0ed0*/  LDG.E.128 R76, desc[UR6][R76.64] ;  /* 0x000000064c4c7981 */ /* 0x000f24000c1e1d00 */
[----:B------:R-:W-:-:S02]  /*0ee0*/  IMAD.WIDE.U32 R72, R168, 0x10, R48 ;  /* 0x00000010a8487825 */ /* 0x000fc400078e0030 */
[----:B------:R-:W4:Y:S04]  /*0ef0*/  LDG.E.128 R124, desc[UR6][R124.64] ;  /* 0x000000067c7c7981 */ /* 0x000f28000c1e1d00 */
[----:B------:R-:W4:Y:S01]  /*0f00*/  LDG.E.128 R72, desc[UR6][R72.64] ;  /* 0x0000000648487981 */ /* 0x000f22000c1e1d00 */
[----:B------:R-:W-:Y:S01]  /*0f10*/  IMAD.WIDE.U32 R68, R31, 0x10, R48 ;  /* 0x000000101f447825 */ /* 0x000fe200078e0030 */
[----:B------:R-:W-:-:S03]  /*0f20*/  IADD3 R6, PT, PT, R170, 0xe0, RZ ;  /* 0x000000e0aa067810 */ /* 0x000fc60007ffe0ff */
        /* <DEDUP_REMOVED lines=11> */
[----:B------:R-:W4:Y:S04]  /*0fe0*/  LDG.E.128 R144, desc[UR6][R144.64] ;  /* 0x0000000690907981 */ /* 0x000f28000c1e1d00 */
[----:B------:R-:W4:Y:S01]  /*0ff0*/  LDG.E.128 R64, desc[UR6][R64.64] ;  /* 0x0000000640407981 */ /* 0x000f22000c1e1d00 */
[----:B------:R-:W-:-:S04]  /*1000*/  IMAD.WIDE.U32 R60, R9, 0x10, R48 ;  /* 0x00000010093c7825 */ /* 0x000fc800078e0030 */
[--C-:B------:R-:W-:Y:S02]  /*1010*/  IMAD.WIDE.U32 R56, R8, 0x10, R48.reuse ;  /* 0x0000001008387825 */ /* 0x100fe400078e0030 */
[----:B------:R-:W4:Y:S02]  /*1020*/  LDG.E.128 R60, desc[UR6][R60.64] ;  /* 0x000000063c3c7981 */ /* 0x000f24000c1e1d00 */
[--C-:B------:R-:W-:Y:S02]  /*1030*/  IMAD.WIDE.U32 R52, R7, 0x10, R48.reuse ;  /* 0x0000001007347825 */ /* 0x100fe400078e0030 */
[----:B------:R-:W4:Y:S02]  /*1040*/  LDG.E.128 R56, desc[UR6][R56.64] ;  /* 0x0000000638387981 */ /* 0x000f24000c1e1d00 */
[----:B------:R-:W-:Y:S02]  /*1050*/  IMAD.WIDE.U32 R48, R6, 0x10, R48 ;  /* 0x0000001006307825 */ /* 0x000fe400078e0030 */
[----:B------:R-:W4:Y:S04]  /*1060*/  LDG.E.128 R52, desc[UR6][R52.64] ;  /* 0x0000000634347981 */ /* 0x000f28000c1e1d00 */
[----:B------:R-:W4:Y:S01]  /*1070*/  LDG.E.128 R48, desc[UR6][R48.64] ;  /* 0x0000000630307981 */ /* 0x000f22000c1e1d00 */
        /* <DEDUP_REMOVED lines=12> */
[----:B------:R-:W-:Y:S01]  /*1140*/  SHF.R.U64 R181, R40, 0x10, R41 ;  /* 0x0000001028b57819 */ /* 0x000fe20000001229 */
[----:B--2---:R-:W-:-:S04]  /*1150*/  IMAD.WIDE.U32 R34, R170, 0x4, R176 ;  /* 0x00000004aa227825 */ /* 0x004fc800078e00b0 */
[--C-:B------:R-:W-:Y:S01]  /*1160*/  IMAD.WIDE.U32 R4, R168, 0x4, R176.reuse ;  /* 0x00000004a8047825 */ /* 0x100fe200078e00b0 */
[----:B------:R-:W5:Y:S03]  /*1170*/  LDG.E R171, desc[UR6][R34.64] ;  /* 0x0000000622ab7981 */ /* 0x000f66000c1e1900 */
[----:B------:R-:W-:Y:S01]  /*1180*/  IMAD.WIDE.U32 R2, R31, 0x4, R176 ;  /* 0x000000041f027825 */ /* 0x000fe200078e00b0 */
[----:B------:R0:W5:Y:S03]  /*1190*/  LDG.E R169, desc[UR6][R4.64] ;  /* 0x0000000604a97981 */ /* 0x000166000c1e1900 */
[----:B------:R-:W-:Y:S01]  /*11a0*/  HADD2.F32 R183, -RZ, R40.H0_H0 ;  /* 0x20000028ffb77230 */ /* 0x000fe20000004100 */
[----:B------:R1:W5:Y:S01]  /*11b0*/  LDG.E R32, desc[UR6][R2.64] ;  /* 0x0000000602207981 */ /* 0x000362000c1e1900 */
[----:B------:R-:W-:-:S02]  /*11c0*/  HADD2.F32 R181, -RZ, R181.H0_H0 ;  /* 0x200000b5ffb57230 */ /* 0x000fc40000004100 */
[----:B------:R-:W-:-:S04]  /*11d0*/  IMAD.WIDE.U32 R174, R9, 0x4, R176 ;  /* 0x0000000409ae7825 */ /* 0x000fc800078e00b0 */
[----:B0-----:R-:W-:-:S04]  /*11e0*/  IMAD.WIDE.U32 R4, R10, 0x4, R176 ;  /* 0x000000040a047825 */ /* 0x001fc800078e00b0 */
[--C-:B-1----:R-:W-:Y:S02]  /*11f0*/  IMAD.WIDE.U32 R2, R8, 0x4, R176.reuse ;  /* 0x0000000408027825 */ /* 0x102fe400078e00b0 */
[----:B------:R-:W5:Y:S02]  /*1200*/  LDG.E R5, desc[UR6][R4.64] ;  /* 0x0000000604057981 */ /* 0x000f64000c1e1900 */
[--C-:B------:R-:W-:Y:S02]  /*1210*/  IMAD.WIDE.U32 R172, R7, 0x4, R176.reuse ;  /* 0x0000000407ac7825 */ /* 0x100fe400078e00b0 */
[----:B------:R-:W5:Y:S02]  /*1220*/  LDG.E R3, desc[UR6][R2.64] ;  /* 0x0000000602037981 */ /* 0x000f64000c1e1900 */
[----:B------:R-:W-:Y:S01]  /*1230*/  IMAD.WIDE.U32 R34, R6, 0x4, R176 ;  /* 0x0000000406227825 */ /* 0x000fe200078e00b0 */
[----:B------:R-:W-:-:S03]  /*1240*/  SHF.R.U32.HI R177, RZ, 0x10, R41 ;  /* 0x00000010ffb17819 */ /* 0x000fc60000011629 */
[----:B------:R-:W-:Y:S01]  /*1250*/  HADD2.F32 R179, -RZ, R41.H0_H0 ;  /* 0x20000029ffb37230 */ /* 0x000fe20000004100 */
[----:B------:R0:W5:Y:S01]  /*1260*/  LDG.E R4, desc[UR6][R174.64] ;  /* 0x00000006ae047981 */ /* 0x000162000c1e1900 */
[----:B------:R-:W-:-:S03]  /*1270*/  HADD2.F32 R177, -RZ, R177.H0_H0 ;  /* 0x200000b1ffb17230 */ /* 0x000fc60000004100 */
[----:B------:R-:W5:Y:S04]  /*1280*/  LDG.E R2, desc[UR6][R172.64] ;  /* 0x00000006ac027981 */ /* 0x000f68000c1e1900 */
[----:B------:R1:W5:Y:S01]  /*1290*/  LDG.E R0, desc[UR6][R34.64] ;  /* 0x0000000622007981 */ /* 0x000362000c1e1900 */
[----:B0-----:R-:W-:Y:S01]  /*12a0*/  HADD2.F32 R175, -RZ, R42.H0_H0 ;  /* 0x2000002affaf7230 */ /* 0x001fe20000004100 */
[--C-:B-1----:R-:W-:Y:S01]  /*12b0*/  SHF.R.U64 R34, R148, 0x10, R149.reuse ;  /* 0x0000001094227819 */ /* 0x102fe20000001295 */
[----:B------:R-:W-:Y:S01]  /*12c0*/  HADD2.F32 R35, -RZ, R149.H0_H0 ;  /* 0x20000095ff237230 */ /* 0x000fe20000004100 */
[----:B------:R-:W-:-:S03]  /*12d0*/  SHF.R.U32.HI R216, RZ, 0x10, R149 ;  /* 0x00000010ffd87819 */ /* 0x000fc60000011695 */
[----:B------:R-:W-:Y:S02]  /*12e0*/  HADD2.F32 R34, -RZ, R34.H0_H0 ;  /* 0x20000022ff227230 */ /* 0x000fe40000004100 */
        /* <DEDUP_REMOVED lines=51> */
[----:B------:R-:W-:Y:S01]  /*1620*/  FADD.FTZ R176, -R33, R128 ;  /* 0x0000008021b07221 */ /* 0x000fe20000010100 */
[----:B------:R-:W-:Y:S01]  /*1630*/  FMUL.FTZ R179, R70, R179 ;  /* 0x000000b346b37220 */ /* 0x000fe20000410000 */
[----:B------:R-:W-:Y:S01]  /*1640*/  FMUL.FTZ R180, R11, R180 ;  /* 0x000000b40bb47220 */ /* 0x000fe20000410000 */
[----:B------:R-:W-:Y:S01]  /*1650*/  FADD.FTZ R227, R227, R181 ;  /* 0x000000b5e3e37221 */ /* 0x000fe20000010000 */
[----:B------:R-:W-:Y:S01]  /*1660*/  FFMA.FTZ R226, R182, R181, R226 ;  /* 0x000000b5b6e27223 */ /* 0x000fe200000100e2 */
[----:B------:R-:W-:Y:S01]  /*1670*/  FADD.FTZ R128, -R33, R145 ;  /* 0x0000009121807221 */ /* 0x000fe20000010100 */
[----:B------:R-:W-:Y:S01]  /*1680*/  SHF.R.U64 R145, R42, 0x10, R43 ;  /* 0x000000102a917819 */ /* 0x000fe2000000122b */
        /* <DEDUP_REMOVED lines=12> */
[----:B------:R-:W-:Y:S01]  /*1750*/  SHF.R.U32.HI R147, RZ, 0x10, R43 ;  /* 0x00000010ff937819 */ /* 0x000fe2000001162b */
[----:B------:R-:W-:Y:S02]  /*1760*/  HADD2.F32 R146, -RZ, R43.H0_H0 ;  /* 0x2000002bff927230 */ /* 0x000fe40000004100 */
[C---:B------:R-:W-:Y:S01]  /*1770*/  FADD.FTZ R173, -R33.reuse, R130 ;  /* 0x0000008221ad7221 */ /* 0x040fe20000010100 */
[----:B------:R-:W-:Y:S01]  /*1780*/  FADD.FTZ R124, -R33, R141 ;  /* 0x0000008d217c7221 */ /* 0x000fe20000010100 */
[----:B------:R-:W-:Y:S01]  /*1790*/  FMUL.FTZ R145, R65, R145 ;  /* 0x0000009141917220 */ /* 0x000fe20000410000 */
[----:B------:R-:W-:Y:S01]  /*17a0*/  FMUL.FTZ R172, R11, R172 ;  /* 0x000000ac0bac7220 */ /* 0x000fe20000410000 */
[----:B------:R-:W-:Y:S01]  /*17b0*/  FADD.FTZ R227, R227, R175 ;  /* 0x000000afe3e37221 */ /* 0x000fe20000010000 */
[----:B------:R-:W-:Y:S01]  /*17c0*/  FFMA.FTZ R226, R176, R175, R226 ;  /* 0x000000afb0e27223 */ /* 0x000fe200000100e2 */
[----:B------:R-:W-:Y:S01]  /*17d0*/  SHF.R.U32.HI R141, RZ, 0x10, R151 ;  /* 0x00000010ff8d7819 */ /* 0x000fe20000011697 */
        /* <DEDUP_REMOVED lines=9> */
[----:B------:R-:W-:Y:S01]  /*1870*/  SHF.R.U64 R138, R44, 0x10, R45 ;  /* 0x000000102c8a7819 */ /* 0x000fe2000000122d */
[----:B------:R-:W-:Y:S02]  /*1880*/  HADD2.F32 R141, -RZ, R141.H0_H0 ;  /* 0x2000008dff8d7230 */ /* 0x000fe40000004100 */
[----:B------:R-:W-:Y:S01]  /*1890*/  FADD.FTZ R121, -R33, R132 ;  /* 0x0000008421797221 */ /* 0x000fe20000010100 */
[----:B------:R-:W-:-:S02]  /*18a0*/  HADD2.F32 R137, -RZ, R44.H0_H0 ;  /* 0x2000002cff897230 */ /* 0x000fc40000004100 */
[----:B------:R-:W-:Y:S01]  /*18b0*/  FADD.FTZ R126, -R33, R143 ;  /* 0x0000008f217e7221 */ /* 0x000fe20000010100 */
[----:B------:R-:W-:Y:S01]  /*18c0*/  FMUL.FTZ R147, R67, R147 ;  /* 0x0000009343937220 */ /* 0x000fe20000410000 */
[----:B------:R-:W-:Y:S01]  /*18d0*/  FMUL.FTZ R174, R11, R174 ;  /* 0x000000ae0bae7220 */ /* 0x000fe20000410000 */
[----:B------:R-:W-:Y:S01]  /*18e0*/  FADD.FTZ R227, R227, R146 ;  /* 0x00000092e3e37221 */ /* 0x000fe20000010000 */
[----:B------:R-:W-:Y:S01]  /*18f0*/  FFMA.FTZ R226, R173, R146, R226 ;  /* 0x00000092ade27223 */ /* 0x000fe200000100e2 */
[----:B------:R-:W-:Y:S01]  /*1900*/  FADD.FTZ R212, -R33, R142 ;  /* 0x0000008e21d47221 */ /* 0x000fe20000010100 */
[----:B------:R-:W-:Y:S01]  /*1910*/  SHF.R.U64 R143, R150, 0x10, R151 ;  /* 0x00000010968f7819 */ /* 0x000fe20000001297 */
[----:B------:R-:W-:Y:S02]  /*1920*/  HADD2.F32 R142, -RZ, R151.H0_H0 ;  /* 0x20000097ff8e7230 */ /* 0x000fe40000004100 */
[----:B------:R-:W-:Y:S01]  /*1930*/  FMUL.FTZ R120, R51, R141 ;  /* 0x0000008d33787220 */ /* 0x000fe20000410000 */
        /* <DEDUP_REMOVED lines=8> */
[----:B------:R-:W-:Y:S01]  /*19c0*/  FADD.FTZ R136, -R33, R139 ;  /* 0x0000008b21887221 */ /* 0x000fe20000010100 */
[----:B------:R-:W-:Y:S01]  /*19d0*/  SHF.R.U32.HI R140, RZ, 0x10, R45 ;  /* 0x00000010ff8c7819 */ /* 0x000fe2000001162d */
[----:B------:R-:W-:Y:S02]  /*19e0*/  HADD2.F32 R143, -RZ, R143.H0_H0 ;  /* 0x2000008fff8f7230 */ /* 0x000fe40000004100 */
[----:B------:R-:W-:Y:S01]  /*19f0*/  FMUL.FTZ R119, R50, R142 ;  /* 0x0000008e32777220 */ /* 0x000fe20000410000 */
[----:B------:R-:W-:-:S02]  /*1a00*/  HADD2.F32 R139, -RZ, R45.H0_H0 ;  /* 0x2000002dff8b7230 */ /* 0x000fc40000004100 */
[----:B------:R-:W-:Y:S01]  /*1a10*/  FMUL.FTZ R138, R61, R138 ;  /* 0x0000008a3d8a7220 */ /* 0x000fe20000410000 */
[----:B------:R-:W-:Y:S01]  /*1a20*/  FMUL.FTZ R142, R11, R133 ;  /* 0x000000850b8e7220 */ /* 0x000fe20000410000 */
[----:B------:R-:W-:Y:S01]  /*1a30*/  FADD.FTZ R227, R227, R137 ;  /* 0x00000089e3e37221 */ /* 0x000fe20000010000 */
[----:B------:R-:W-:Y:S01]  /*1a40*/  FFMA.FTZ R226, R141, R137, R226 ;  /* 0x000000898de27223 */ /* 0x000fe200000100e2 */
[----:B------:R-:W-:Y:S01]  /*1a50*/  FADD.FTZ R213, -R33, R144 ;  /* 0x0000009021d57221 */ /* 0x000fe20000010100 */
[----:B------:R-:W-:Y:S02]  /*1a60*/  HADD2.F32 R144, -RZ, R150.H0_H0 ;  /* 0x20000096ff907230 */ /* 0x000fe40000004100 */
[----:B------:R-:W-:Y:S01]  /*1a70*/  FMUL.FTZ R118, R49, R143 ;  /* 0x0000008f31767220 */ /* 0x000fe20000410000 */
[----:B------:R-:W-:Y:S02]  /*1a80*/  HADD2.F32 R140, -RZ, R140.H0_H0 ;  /* 0x2000008cff8c7230 */ /* 0x000fe40000004100 */
[----:B------:R-:W-:Y:S01]  /*1a90*/  FADD.FTZ R135, -R33, R135 ;  /* 0x0000008721877221 */ /* 0x000fe20000010100 */
        /* <DEDUP_REMOVED lines=95> */
.L_x_17216:
        /* <DEDUP_REMOVED lines=9> */
[C---:B0-----:R-:W-:Y:S01]  /*2120*/  IMAD.WIDE.U32 R116, R170.reuse, 0x10, R144 ;  /* 0x00000010aa747825 */ /* 0x041fe200078e0090 */
[----:B------:R-:W-:-:S06]  /*2130*/  IADD3 R6, PT, PT, R170, 0xe0, RZ ;  /* 0x000000e0aa067810 */ /* 0x000fcc0007ffe0ff */
[----:B------:R-:W0:Y:S01]  /*2140*/  LDC.64 R90, c[0x0][0x438] ;  /* 0x00010e00ff5a7b82 */ /* 0x000e220000000a00 */
[----:B------:R-:W-:Y:S01]  /*2150*/  IMAD.WIDE.U32 R120, R168, 0x10, R144 ;  /* 0x00000010a8787825 */ /* 0x000fe200078e0090 */
[----:B------:R-:W3:Y:S03]  /*2160*/  LDG.E.128 R116, desc[UR6][R116.64] ;  /* 0x0000000674747981 */ /* 0x000ee6000c1e1d00 */
[----:B-1----:R-:W-:Y:S02]  /*2170*/  IMAD.WIDE.U32 R76, R170, 0x10, R48 ;  /* 0x00000010aa4c7825 */ /* 0x002fe400078e0030 */
[----:B------:R-:W4:Y:S02]  /*2180*/  LDG.E.128 R120, desc[UR6][R120.64] ;  /* 0x0000000678787981 */ /* 0x000f24000c1e1d00 */
[----:B------:R-:W-:Y:S02]  /*2190*/  IMAD.WIDE.U32 R124, R31, 0x10, R144 ;  /* 0x000000101f7c7825 */ /* 0x000fe400078e0090 */
[----:B------:R-:W4:Y:S02]  /*21a0*/  LDG.E.128 R76, desc[UR6][R76.64] ;  /* 0x000000064c4c7981 */ /* 0x000f24000c1e1d00 */
[----:B------:R-:W-:-:S02]  /*21b0*/  IMAD.WIDE.U32 R72, R168, 0x10, R48 ;  /* 0x00000010a8487825 */ /* 0x000fc400078e0030 */
        /* <DEDUP_REMOVED lines=25> */
[--C-:B------:R-:W-:Y:S01]  /*2350*/  IMAD.WIDE.U32 R4, R168, 0x4, R88.reuse ;  /* 0x00000004a8047825 */ /* 0x100fe200078e0058 */
[----:B------:R1:W5:Y:S03]  /*2360*/  LDG.E R32, desc[UR6][R2.64] ;  /* 0x0000000602207981 */ /* 0x000366000c1e1900 */
[--C-:B------:R-:W-:Y:S01]  /*2370*/  IMAD.WIDE.U32 R34, R170, 0x4, R88.reuse ;  /* 0x00000004aa227825 */ /* 0x100fe200078e0058 */
[----:B------:R2:W5:Y:S03]  /*2380*/  LDG.E R169, desc[UR6][R4.64] ;  /* 0x0000000604a97981 */ /* 0x000566000c1e1900 */
[--C-:B------:R-:W-:Y:S01]  /*2390*/  IMAD.WIDE.U32 R80, R7, 0x4, R88.reuse ;  /* 0x0000000407507825 */ /* 0x100fe200078e0058 */
[----:B------:R0:W5:Y:S03]  /*23a0*/  LDG.E R171, desc[UR6][R34.64] ;  /* 0x0000000622ab7981 */ /* 0x000166000c1e1900 */
[----:B-1----:R-:W-:-:S04]  /*23b0*/  IMAD.WIDE.U32 R2, R8, 0x4, R88 ;  /* 0x0000000408027825 */ /* 0x002fc800078e0058 */
[--C-:B--2---:R-:W-:Y:S02]  /*23c0*/  IMAD.WIDE.U32 R4, R10, 0x4, R88.reuse ;  /* 0x000000040a047825 */ /* 0x104fe400078e0058 */
[----:B------:R-:W5:Y:S02]  /*23d0*/  LDG.E R3, desc[UR6][R2.64] ;  /* 0x0000000602037981 */ /* 0x000f64000c1e1900 */
[--C-:B------:R-:W-:Y:S02]  /*23e0*/  IMAD.WIDE.U32 R82, R9, 0x4, R88.reuse ;  /* 0x0000000409527825 */ /* 0x100fe400078e0058 */
[----:B------:R-:W5:Y:S02]  /*23f0*/  LDG.E R5, desc[UR6][R4.64] ;  /* 0x0000000604057981 */ /* 0x000f64000c1e1900 */
[----:B0-----:R-:W-:Y:S02]  /*2400*/  IMAD.WIDE.U32 R34, R6, 0x4, R88 ;  /* 0x0000000406227825 */ /* 0x001fe400078e0058 */
[----:B------:R0:W5:Y:S02]  /*2410*/  LDG.E R2, desc[UR6][R80.64] ;  /* 0x0000000650027981 */ /* 0x000164000c1e1900 */
[----:B------:R-:W-:-:S02]  /*2420*/  IMAD.WIDE.U32 R92, R170, 0x10, R90 ;  /* 0x00000010aa5c7825 */ /* 0x000fc400078e005a */
[----:B------:R-:W5:Y:S02]  /*2430*/  LDG.E R4, desc[UR6][R82.64] ;  /* 0x0000000652047981 */ /* 0x000f64000c1e1900 */
[--C-:B------:R-:W-:Y:S02]  /*2440*/  IMAD.WIDE.U32 R100, R168, 0x10, R90.reuse ;  /* 0x00000010a8647825 */ /* 0x100fe400078e005a */
[----:B------:R-:W5:Y:S02]  /*2450*/  LDG.E.128 R92, desc[UR6][R92.64] ;  /* 0x000000065c5c7981 */ /* 0x000f64000c1e1d00 */
[--C-:B------:R-:W-:Y:S02]  /*2460*/  IMAD.WIDE.U32 R88, R31, 0x10, R90.reuse ;  /* 0x000000101f587825 */ /* 0x100fe400078e005a */
[----:B------:R-:W5:Y:S02]  /*2470*/  LDG.E.128 R100, desc[UR6][R100.64] ;  /* 0x0000000664647981 */ /* 0x000f64000c1e1d00 */
[----:B------:R-:W-:Y:S01]  /*2480*/  IMAD.WIDE.U32 R104, R10, 0x10, R90 ;  /* 0x000000100a687825 */ /* 0x000fe200078e005a */
[----:B------:R-:W-:-:S03]  /*2490*/  SHF.R.U64 R210, R36, 0x10, R37 ;  /* 0x0000001024d27819 */ /* 0x000fc60000001225 */
[----:B------:R-:W-:Y:S01]  /*24a0*/  HADD2.F32 R211, -RZ, R36.H0_H0 ;  /* 0x20000024ffd37230 */ /* 0x000fe20000004100 */
[----:B------:R-:W-:Y:S01]  /*24b0*/  SHF.R.U32.HI R206, RZ, 0x10, R37 ;  /* 0x00000010ffce7819 */ /* 0x000fe20000011625 */
[--C-:B------:R-:W-:Y:S01]  /*24c0*/  IMAD.WIDE.U32 R108, R9, 0x10, R90.reuse ;  /* 0x00000010096c7825 */ /* 0x100fe200078e005a */
[----:B------:R-:W5:Y:S03]  /*24d0*/  LDG.E.128 R104, desc[UR6][R104.64] ;  /* 0x0000000668687981 */ /* 0x000f66000c1e1d00 */
[----:B------:R-:W-:-:S04]  /*24e0*/  IMAD.WIDE.U32 R112, R8, 0x10, R90 ;  /* 0x0000001008707825 */ /* 0x000fc800078e005a */
[----:B------:R-:W-:Y:S01]  /*24f0*/  HADD2.F32 R208, -RZ, R37.H0_H0 ;  /* 0x20000025ffd07230 */ /* 0x000fe20000004100 */
[----:B------:R-:W5:Y:S01]  /*2500*/  LDG.E.128 R108, desc[UR6][R108.64] ;  /* 0x000000066c6c7981 */ /* 0x000f62000c1e1d00 */
[----:B------:R-:W-:-:S03]  /*2510*/  IMAD.WIDE.U32 R96, R7, 0x10, R90 ;  /* 0x0000001007607825 */ /* 0x000fc600078e005a */
[----:B------:R-:W5:Y:S01]  /*2520*/  LDG.E.128 R112, desc[UR6][R112.64] ;  /* 0x0000000670707981 */ /* 0x000f62000c1e1d00 */
[----:B0-----:R-:W-:-:S03]  /*2530*/  IMAD.WIDE.U32 R80, R6, 0x10, R90 ;  /* 0x0000001006507825 */ /* 0x001fc600078e005a */
[----:B------:R-:W5:Y:S04]  /*2540*/  LDG.E.128 R88, desc[UR6][R88.64] ;  /* 0x0000000658587981 */ /* 0x000f68000c1e1d00 */
[----:B------:R-:W5:Y:S04]  /*2550*/  LDG.E.128 R96, desc[UR6][R96.64] ;  /* 0x0000000660607981 */ /* 0x000f68000c1e1d00 */
[----:B------:R-:W5:Y:S01]  /*2560*/  LDG.E.128 R80, desc[UR6][R80.64] ;  /* 0x0000000650507981 */ /* 0x000f62000c1e1d00 */
[----:B------:R-:W-:Y:S02]  /*2570*/  HADD2.F32 R210, -RZ, R210.H0_H0 ;  /* 0x200000d2ffd27230 */ /* 0x000fe40000004100 */
[----:B------:R-:W-:Y:S01]  /*2580*/  HADD2.F32 R206, -RZ, R206.H0_H0 ;  /* 0x200000ceffce7230 */ /* 0x000fe20000004100 */
[--C-:B------:R-:W-:Y:S01]  /*2590*/  SHF.R.U64 R195, R38, 0x10, R39.reuse ;  /* 0x0000001026c37819 */ /* 0x100fe20000001227 */
[----:B------:R-:W-:Y:S01]  /*25a0*/  HADD2.F32 R197, -RZ, R38.H0_H0 ;  /* 0x20000026ffc57230 */ /* 0x000fe20000004100 */
[----:B------:R-:W-:Y:S01]  /*25b0*/  SHF.R.U32.HI R191, RZ, 0x10, R39 ;  /* 0x00000010ffbf7819 */ /* 0x000fe20000011627 */
[----:B------:R-:W-:Y:S01]  /*25c0*/  HADD2.F32 R193, -RZ, R39.H0_H0 ;  /* 0x20000027ffc17230 */ /* 0x000fe20000004100 */
[----:B------:R-:W-:Y:S01]  /*25d0*/  SHF.R.U64 R181, R40, 0x10, R41 ;  /* 0x0000001028b57819 */ /* 0x000fe20000001229 */
[----:B------:R-:W-:-:S02]  /*25e0*/  HADD2.F32 R195, -RZ, R195.H0_H0 ;  /* 0x200000c3ffc37230 */ /* 0x000fc40000004100 */
[----:B------:R-:W-:Y:S01]  /*25f0*/  HADD2.F32 R183, -RZ, R40.H0_H0 ;  /* 0x20000028ffb77230 */ /* 0x000fe20000004100 */
[----:B------:R-:W-:Y:S01]  /*2600*/  SHF.R.U32.HI R177, RZ, 0x10, R41 ;  /* 0x00000010ffb17819 */ /* 0x000fe20000011629 */
[----:B------:R-:W-:Y:S01]  /*2610*/  HADD2.F32 R191, -RZ, R191.H0_H0 ;  /* 0x200000bfffbf7230 */ /* 0x000fe20000004100 */
[----:B------:R0:W5:Y:S01]  /*2620*/  LDG.E R0, desc[UR6][R34.64] ;  /* 0x0000000622007981 */ /* 0x000162000c1e1900 */
[----:B------:R-:W-:Y:S02]  /*2630*/  HADD2.F32 R181, -RZ, R181.H0_H0 ;  /* 0x200000b5ffb57230 */ /* 0x000fe40000004100 */
[----:B------:R-:W-:Y:S02]  /*2640*/  HADD2.F32 R179, -RZ, R41.H0_H0 ;  /* 0x20000029ffb37230 */ /* 0x000fe40000004100 */
[----:B------:R-:W-:Y:S02]  /*2650*/  HADD2.F32 R177, -RZ, R177.H0_H0 ;  /* 0x200000b1ffb17230 */ /* 0x000fe40000004100 */
[----:B------:R-:W-:Y:S01]  /*2660*/  HADD2.F32 R175, -RZ, R42.H0_H0 ;  /* 0x2000002affaf7230 */ /* 0x000fe20000004100 */
[--C-:B0-----:R-:W-:Y:S01]  /*2670*/  SHF.R.U64 R34, R148, 0x10, R149.reuse ;  /* 0x0000001094227819 */ /* 0x101fe20000001295 */
        /* <DEDUP_REMOVED lines=220> */
.L_x_17217:
[----:B------:R-:W-:Y:S01]  /*3440*/  FADD.FTZ R13, R245, R13 ;  /* 0x0000000df50d7221 */ /* 0x000fe20000010000 */
[----:B------:R-:W-:Y:S01]  /*3450*/  FADD.FTZ R14, R244, R14 ;  /* 0x0000000ef40e7221 */ /* 0x000fe20000010000 */
[----:B------:R-:W2:Y:S01]  /*3460*/  LDL.LU R245, [R1+0x18] ;  /* 0x0000180001f57983 */ /* 0x000ea20000300800 */
[----:B------:R-:W-:-:S03]  /*3470*/  FADD.FTZ R15, R243, R15 ;  /* 0x0000000ff30f7221 */ /* 0x000fc60000010000 */
[----:B------:R-:W3:Y:S04]  /*3480*/  LDL.LU R244, [R1+0x14] ;  /* 0x0000140001f47983 */ /* 0x000ee80000300800 */
[----:B------:R-:W4:Y:S01]  /*3490*/  LDL.LU R243, [R1+0x10] ;  /* 0x0000100001f37983 */ /* 0x000f220000300800 */
[----:B------:R-:W-:Y:S01]  /*34a0*/  FADD.FTZ R22, R236, R22 ;  /* 0x00000016ec167221 */ /* 0x000fe20000010000 */
[----:B------:R-:W-:Y:S01]  /*34b0*/  FADD.FTZ R23, R235, R23 ;  /* 0x00000017eb177221 */ /* 0x000fe20000010000 */
[----:B------:R-:W-:Y:S01]  /*34c0*/  FADD.FTZ R16, R242, R16 ;  /* 0x00000010f2107221 */ /* 0x000fe20000010000 */
[----:B------:R-:W5:Y:S01]  /*34d0*/  LDL.LU R236, [R1+0x20] ;  /* 0x0000200001ec7983 */ /* 0x000f620000300800 */
[----:B------:R-:W-:Y:S01]  /*34e0*/  FADD.FTZ R17, R241, R17 ;  /* 0x00000011f1117221 */ /* 0x000fe20000010000 */
[----:B------:R-:W-:Y:S01]  /*34f0*/  FADD.FTZ R18, R240, R18 ;  /* 0x00000012f0127221 */ /* 0x000fe20000010000 */
[----:B------:R-:W-:Y:S01]  /*3500*/  FADD.FTZ R19, R239, R19 ;  /* 0x00000013ef137221 */ /* 0x000fe20000010000 */
[----:B------:R-:W5:Y:S01]  /*3510*/  LDL.LU R235, [R1+0x1c] ;  /* 0x00001c0001eb7983 */ /* 0x000f620000300800 */
        /* <DEDUP_REMOVED lines=9> */
[----:B------:R-:W4:Y:S04]  /*35b0*/  LDL.LU R243, [R1+0x2c] ;  /* 0x00002c0001f37983 */ /* 0x000f280000300800 */
[----:B------:R-:W4:Y:S04]  /*35c0*/  LDL.LU R242, [R1+0x30] ;  /* 0x0000300001f27983 */ /* 0x000f280000300800 */
[----:B------:R-:W4:Y:S04]  /*35d0*/  LDL.LU R241, [R1+0x34] ;  /* 0x0000340001f17983 */ /* 0x000f280000300800 */
[----:B------:R-:W4:Y:S04]  /*35e0*/  LDL.LU R240, [R1+0x38] ;  /* 0x0000380001f07983 */ /* 0x000f280000300800 */
[----:B------:R-:W4:Y:S04]  /*35f0*/  LDL.LU R239, [R1+0x3c] ;  /* 0x00003c0001ef7983 */ /* 0x000f280000300800 */
[----:B------:R-:W4:Y:S04]  /*3600*/  LDL.LU R238, [R1+0x40] ;  /* 0x0000400001ee7983 */ /* 0x000f280000300800 */
[----:B------:R-:W4:Y:S04]  /*3610*/  LDL.LU R237, [R1+0x44] ;  /* 0x0000440001ed7983 */ /* 0x000f280000300800 */
[----:B------:R-:W2:Y:S04]  /*3620*/  LDL.LU R232, [R1+0x48] ;  /* 0x0000480001e87983 */ /* 0x000ea80000300800 */
[----:B------:R-:W3:Y:S01]  /*3630*/  LDL.LU R231, [R1+0x4c] ;  /* 0x00004c0001e77983 */ /* 0x000ee20000300800 */
[----:B-----5:R-:W-:Y:S01]  /*3640*/  FADD.FTZ R48, R48, R236 ;  /* 0x000000ec30307221 */ /* 0x020fe20000010000 */
[----:B------:R-:W-:Y:S01]  /*3650*/  FADD.FTZ R49, R49, R235 ;  /* 0x000000eb31317221 */ /* 0x000fe20000010000 */
[----:B------:R-:W-:Y:S01]  /*3660*/  FADD.FTZ R24, R234, R24 ;  /* 0x00000018ea187221 */ /* 0x000fe20000010000 */
[----:B------:R-:W5:Y:S01]  /*3670*/  LDL.LU R236, [R1+0x50] ;  /* 0x0000500001ec7983 */ /* 0x000f620000300800 */
[----:B------:R-:W-:-:S03]  /*3680*/  FADD.FTZ R25, R233, R25 ;  /* 0x00000019e9197221 */ /* 0x000fc60000010000 */
[----:B------:R-:W5:Y:S04]  /*3690*/  LDL.LU R235, [R1+0x54] ;  /* 0x0000540001eb7983 */ /* 0x000f680000300800 */
[----:B------:R-:W5:Y:S04]  /*36a0*/  LDL.LU R234, [R1+0x58] ;  /* 0x0000580001ea7983 */ /* 0x000f680000300800 */
[----:B------:R-:W5:Y:S01]  /*36b0*/  LDL.LU R233, [R1+0x5c] ;  /* 0x00005c0001e97983 */ /* 0x000f620000300800 */
[----:B--2---:R-:W-:-:S03]  /*36c0*/  FADD.FTZ R62, R62, R232 ;  /* 0x000000e83e3e7221 */ /* 0x004fc60000010000 */
[----:B------:R-:W2:Y:S01]  /*36d0*/  LDL.LU R232, [R1+0x60] ;  /* 0x0000600001e87983 */ /* 0x000ea20000300800 */
[----:B---3--:R-:W-:-:S03]  /*36e0*/  FADD.FTZ R61, R61, R231 ;  /* 0x000000e73d3d7221 */ /* 0x008fc60000010000 */
[----:B------:R-:W3:Y:S01]  /*36f0*/  LDL.LU R231, [R1+0x64] ;  /* 0x0000640001e77983 */ /* 0x000ee20000300800 */
[----:B------:R-:W-:Y:S01]  /*3700*/  FADD.FTZ R55, R55, R245 ;  /* 0x000000f537377221 */ /* 0x000fe20000010000 */
[----:B------:R-:W-:Y:S01]  /*3710*/  FADD.FTZ R54, R54, R244 ;  /* 0x000000f436367221 */ /* 0x000fe20000010000 */
[----:B----4-:R-:W-:Y:S01]  /*3720*/  FADD.FTZ R53, R53, R243 ;  /* 0x000000f335357221 */ /* 0x010fe20000010000 */
[----:B------:R-:W4:Y:S01]  /*3730*/  LDL.LU R245, [R1+0x68] ;  /* 0x0000680001f57983 */ /* 0x000f220000300800 */
[----:B------:R-:W-:Y:S01]  /*3740*/  FADD.FTZ R52, R52, R242 ;  /* 0x000000f234347221 */ /* 0x000fe20000010000 */
[----:B------:R-:W-:Y:S02]  /*3750*/  FADD.FTZ R59, R59, R241 ;  /* 0x000000f13b3b7221 */ /* 0x000fe40000010000 */
[----:B------:R-:W4:Y:S01]  /*3760*/  LDL.LU R244, [R1+0x6c] ;  /* 0x00006c0001f47983 */ /* 0x000f220000300800 */
[----:B------:R-:W-:-:S03]  /*3770*/  FADD.FTZ R58, R58, R240 ;  /* 0x000000f03a3a7221 */ /* 0x000fc60000010000 */
[----:B------:R-:W4:Y:S01]  /*3780*/  LDL.LU R243, [R1+0x70] ;  /* 0x0000700001f37983 */ /* 0x000f220000300800 */
[----:B------:R-:W-:-:S03]  /*3790*/  FADD.FTZ R57, R57, R239 ;  /* 0x000000ef39397221 */ /* 0x000fc60000010000 */
[----:B------:R-:W4:Y:S01]  /*37a0*/  LDL.LU R242, [R1+0x74] ;  /* 0x0000740001f27983 */ /* 0x000f220000300800 */
[----:B------:R-:W-:-:S03]  /*37b0*/  FADD.FTZ R56, R56, R238 ;  /* 0x000000ee38387221 */ /* 0x000fc60000010000 */
[----:B------:R-:W4:Y:S01]  /*37c0*/  LDL.LU R241, [R1+0x78] ;  /* 0x0000780001f17983 */ /* 0x000f220000300800 */
[----:B------:R-:W-:-:S03]  /*37d0*/  FADD.FTZ R63, R63, R237 ;  /* 0x000000ed3f3f7221 */ /* 0x000fc60000010000 */
        /* <DEDUP_REMOVED lines=10> */
[----:B------:R-:W5:Y:S04]  /*3880*/  LDL.LU R234, [R1] ;  /* 0x0000000001ea7983 */ /* 0x000f680000300800 */
[----:B------:R-:W5:Y:S01]  /*3890*/  LDL.LU R233, [R1+0x4] ;  /* 0x0000040001e97983 */ /* 0x000f620000300800 */
[----:B--2---:R-:W-:-:S03]  /*38a0*/  FADD.FTZ R64, R64, R232 ;  /* 0x000000e840407221 */ /* 0x004fc60000010000 */
[----:B------:R-:W2:Y:S01]  /*38b0*/  LDL.LU R232, [R1+0x8] ;  /* 0x0000080001e87983 */ /* 0x000ea20000300800 */
[----:B---3--:R-:W-:-:S03]  /*38c0*/  FADD.FTZ R71, R71, R231 ;  /* 0x000000e747477221 */ /* 0x008fc60000010000 */
[----:B------:R-:W3:Y:S01]  /*38d0*/  LDL.LU R231, [R1+0xc] ;  /* 0x00000c0001e77983 */ /* 0x000ee20000300800 */
[----:B------:R-:W-:Y:S01]  /*38e0*/  UMOV UR4, 0xffffffff ;  /* 0xffffffff00047882 */ /* 0x000fe20000000000 */
[----:B----4-:R-:W-:Y:S01]  /*38f0*/  FADD.FTZ R70, R70, R245 ;  /* 0x000000f546467221 */ /* 0x010fe20000010000 */
        /* <DEDUP_REMOVED lines=26> */
[----:B------:R-:W-:Y:S06]  /*3aa0*/  BRA.DIV UR4, `(.L_x_17218) ;  /* 0x0000008604287947 */ /* 0x000fec000b800000 */
[----:B------:R-:W0:Y:S01]  /*3ab0*/  SHFL.BFLY PT, R212, R227, 0x1, 0x1f ;  /* 0x0c201f00e3d47f89 */ /* 0x000e2200000e0000 */
[----:B------:R-:W-:Y:S02]  /*3ac0*/  MOV R246, R217 ;  /* 0x000000d900f67202 */ /* 0x000fe40000000f00 */
[----:B------:R-:W-:Y:S01]  /*3ad0*/  MOV R247, R218 ;  /* 0x000000da00f77202 */ /* 0x000fe20000000f00 */
[----:B------:R-:W1:Y:S01]  /*3ae0*/  SHFL.BFLY PT, R214, R226, 0x1, 0x1f ;  /* 0x0c201f00e2d67f89 */ /* 0x000e6200000e0000 */
[----:B------:R-:W-:Y:S02]  /*3af0*/  MOV R248, R219 ;  /* 0x000000db00f87202 */ /* 0x000fe40000000f00 */
[----:B------:R-:W-:Y:S01]  /*3b00*/  MOV R249, R220 ;  /* 0x000000dc00f97202 */ /* 0x000fe20000000f00 */
[----:B------:R-:W-:Y:S01]  /*3b10*/  STL [R1+0x10], R230 ;  /* 0x000010e601007387 */ /* 0x000fe20000100800 */
[----:B------:R-:W-:Y:S02]  /*3b20*/  MOV R250, R221 ;  /* 0x000000dd00fa7202 */ /* 0x000fe40000000f00 */
[----:B------:R-:W-:Y:S01]  /*3b30*/  MOV R251, R222 ;  /* 0x000000de00fb7202 */ /* 0x000fe20000000f00 */
[----:B------:R-:W-:Y:S01]  /*3b40*/  STL [R1+0x14], R51 ;  /* 0x0000143301007387 */ /* 0x000fe20000100800 */
[----:B------:R-:W-:-:S03]  /*3b50*/  MOV R252, R223 ;  /* 0x000000df00fc7202 */ /* 0x000fc60000000f00 */
        /* <DEDUP_REMOVED lines=43> */
[----:B------:R1:W-:Y:S04]  /*3e10*/  STL [R1+0x90], R76 ;  /* 0x0000904c01007387 */ /* 0x0003e80000100800 */
[----:B------:R1:W-:Y:S01]  /*3e20*/  STL [R1], R224 ;  /* 0x000000e001007387 */ /* 0x0003e20000100800 */
[----:B0-----:R-:W-:-:S03]  /*3e30*/  FADD.FTZ R213, R213, R214 ;  /* 0x000000d6d5d57221 */ /* 0x001fc60000010000 */
[----:B------:R1:W-:Y:S04]  /*3e40*/  STL [R1+0x4], R225 ;  /* 0x000004e101007387 */ /* 0x0003e80000100800 */
[----:B------:R1:W-:Y:S04]  /*3e50*/  STL [R1+0x8], R228 ;  /* 0x000008e401007387 */ /* 0x0003e80000100800 */
[----:B------:R1:W0:Y:S04]  /*3e60*/  SHFL.BFLY PT, R48, R212, 0x10, 0x1f ;  /* 0x0e001f00d4307f89 */ /* 0x00022800000e0000 */
[----:B------:R1:W2:Y:S04]  /*3e70*/  SHFL.BFLY PT, R49, R213, 0x10, 0x1f ;  /* 0x0e001f00d5317f89 */ /* 0x0002a800000e0000 */
[----:B------:R1:W-:Y:S02]  /*3e80*/  STL [R1+0xc], R229 ;  /* 0x00000ce501007387 */ /* 0x0003e40000100800 */
.L_x_17281:
        /* <DEDUP_REMOVED lines=9> */
[----:B------:R-:W-:Y:S01]  /*3f20*/  ISETP.NE.U32.AND P1, PT, RZ, UR14, PT ;  /* 0x0000000eff007c0c */ /* 0x000fe2000bf25070 */
[----:B------:R-:W-:Y:S03]  /*3f30*/  BSSY.RECONVERGENT B2, `(.L_x_17220) ;  /* 0x000005f000027945 */ /* 0x000fe60003800200 */
[----:B------:R-:W-:-:S13]  /*3f40*/  ISETP.NE.AND.EX P1, PT, RZ, UR15, PT, P1 ;  /* 0x0000000fff007c0c */ /* 0x000fda000bf25310 */
[----:B------:R-:W-:Y:S05]  /*3f50*/  @P1 BRA `(.L_x_17221) ;  /* 0x0000000000bc1947 */ /* 0x000fea0003800000 */
[C-C-:B------:R-:W-:Y:S01]  /*3f60*/  FFMA.FTZ R204, R56.reuse, R204, R57.reuse ;  /* 0x000000cc38cc7223 */ /* 0x140fe20000010039 */
[C---:B------:R-:W-:Y:S01]  /*3f70*/  LOP3.LUT P2, RZ, R171.reuse, 0xff, RZ, 0xc0, !PT ;  /* 0x000000ffabff7812 */ /* 0x040fe2000784c0ff */
[----:B------:R-:W-:Y:S01]  /*3f80*/  FFMA.FTZ R209, R56, R209, R57 ;  /* 0x000000d138d17223 */ /* 0x000fe20000010039 */
[----:B------:R-:W-:Y:S01]  /*3f90*/  MOV R66, UR13 ;  /* 0x0000000d00427c02 */ /* 0x000fe20008000f00 */
[----:B------:R-:W-:Y:S01]  /*3fa0*/  FADD.FTZ R204, -R204, R211 ;  /* 0x000000d3cccc7221 */ /* 0x000fe20000010100 */
[----:B------:R-:W-:Y:S01]  /*3fb0*/  LOP3.LUT P3, RZ, R171, 0xff00, RZ, 0xc0, !PT ;  /* 0x0000ff00abff7812 */ /* 0x000fe2000786c0ff */
[----:B------:R-:W-:Y:S01]  /*3fc0*/  FADD.FTZ R209, -R209, R210 ;  /* 0x000000d2d1d17221 */ /* 0x000fe20000010100 */
[C-C-:B------:R-:W-:Y:S01]  /*3fd0*/  FFMA.FTZ R207, R56.reuse, R207, R57.reuse ;  /* 0x000000cf38cf7223 */ /* 0x140fe20000010039 */
[C---:B------:R-:W-:Y:S01]  /*3fe0*/  FMUL.FTZ R53, R11.reuse, R204 ;  /* 0x000000cc0b357220 */ /* 0x040fe20000410000 */
[----:B------:R-:W-:Y:S02]  /*3ff0*/  HFMA2 R52, -RZ, RZ, 0, 0 ;  /* 0x00000000ff347431 */ /* 0x000fe400000001ff */
[----:B------:R-:W-:Y:S01]  /*4000*/  FMUL.FTZ R209, R11, R209 ;  /* 0x000000d10bd17220 */ /* 0x000fe20000410000 */
[----:B------:R-:W-:Y:S01]  /*4010*/  FADD.FTZ R207, -R207, R208 ;  /* 0x000000d0cfcf7221 */ /* 0x000fe20000010100 */
[----:B------:R-:W-:Y:S01]  /*4020*/  FMUL.FTZ R53, R53, R12 ;  /* 0x0000000c35357220 */ /* 0x000fe20000410000 */
[----:B------:R-:W-:Y:S01]  /*4030*/  FFMA.FTZ R205, R56, R205, R57 ;  /* 0x000000cd38cd7223 */ /* 0x000fe20000010039 */
[----:B------:R-:W-:-:S02]  /*4040*/  @P2 HADD2.F32 R54, -RZ, R152.H0_H0 ;  /* 0x20000098ff362230 */ /* 0x000fc40000004100 */
[----:B------:R-:W-:Y:S01]  /*4050*/  FMUL.FTZ R207, R11, R207 ;  /* 0x000000cf0bcf7220 */ /* 0x000fe20000410000 */
[----:B------:R-:W-:Y:S01]  /*4060*/  FMUL.FTZ R53, R53, R66 ;  /* 0x0000004235357220 */ /* 0x000fe20000410000 */
[----:B------:R-:W-:Y:S01]  /*4070*/  FADD.FTZ R205, -R205, R206 ;  /* 0x000000cecdcd7221 */ /* 0x000fe20000010100 */
[----:B------:R-:W-:Y:S01]  /*4080*/  @P3 HADD2.F32 R55, -RZ, R188.H1_H1 ;  /* 0x300000bcff373230 */ /* 0x000fe20000004100 */
[----:B------:R-:W-:Y:S01]  /*4090*/  LOP3.LUT P4, RZ, R171, 0xff0000, RZ, 0xc0, !PT ;  /* 0x00ff0000abff7812 */ /* 0x000fe2000788c0ff */
[----:B------:R-:W-:Y:S01]  /*40a0*/  @P2 FMUL.FTZ R52, R53, R54 ;  /* 0x0000003635342220 */ /* 0x000fe20000410000 */
[----:B------:R-:W-:Y:S01]  /*40b0*/  FMUL.FTZ R54, R209, R12 ;  /* 0x0000000cd1367220 */ /* 0x000fe20000410000 */
[----:B-----5:R-:W-:Y:S01]  /*40c0*/  FMUL.FTZ R48, R48, R53 ;  /* 0x0000003530307220 */ /* 0x020fe20000410000 */
[----:B------:R-:W-:Y:S01]  /*40d0*/  MOV R53, RZ ;  /* 0x000000ff00357202 */ /* 0x000fe20000000f00 */
[----:B------:R-:W-:Y:S01]  /*40e0*/  FMUL.FTZ R205, R11, R205 ;  /* 0x000000cd0bcd7220 */ /* 0x000fe20000410000 */
[----:B------:R-:W-:Y:S01]  /*40f0*/  FMUL.FTZ R54, R54, R66 ;  /* 0x0000004236367220 */ /* 0x000fe20000410000 */
[----:B------:R-:W-:-:S02]  /*4100*/  ISETP.GE.U32.AND P5, PT, R171, 0x1000000, PT ;  /* 0x01000000ab00780c */ /* 0x000fc40003fa6070 */
[----:B------:R-:W-:Y:S01]  /*4110*/  FSEL R61, R48, RZ, P2 ;  /* 0x000000ff303d7208 */ /* 0x000fe20001000000 */
[----:B------:R-:W-:Y:S01]  /*4120*/  @P3 FMUL.FTZ R53, R54, R55 ;  /* 0x0000003736353220 */ /* 0x000fe20000410000 */
[----:B------:R-:W-:Y:S01]  /*4130*/  FMUL.FTZ R55, R207, R12 ;  /* 0x0000000ccf377220 */ /* 0x000fe20000410000 */
[----:B------:R-:W-:Y:S01]  /*4140*/  FMUL.FTZ R49, R49, R54 ;  /* 0x0000003631317220 */ /* 0x000fe20000410000 */
[----:B------:R-:W-:Y:S02]  /*4150*/  @P4 HADD2.F32 R58, -RZ, R153.H0_H0 ;  /* 0x20000099ff3a4230 */ /* 0x000fe40000004100 */
[----:B------:R-:W-:Y:S02]  /*4160*/  HFMA2 R54, -RZ, RZ, 0, 0 ;  /* 0x00000000ff367431 */ /* 0x000fe400000001ff */
[----:B------:R-:W-:Y:S01]  /*4170*/  FMUL.FTZ R55, R55, R66 ;  /* 0x0000004237377220 */ /* 0x000fe20000410000 */
[----:B------:R-:W-:-:S03]  /*4180*/  FSEL R60, R49, RZ, P3 ;  /* 0x000000ff313c7208 */ /* 0x000fc60001800000 */
[----:B------:R-:W-:Y:S01]  /*4190*/  FMUL.FTZ R59, R50, R55 ;  /* 0x00000037323b7220 */ /* 0x000fe20000410000 */
[----:B------:R-:W-:Y:S01]  /*41a0*/  FMUL.FTZ R50, R205, R12 ;  /* 0x0000000ccd327220 */ /* 0x000fe20000410000 */
[----:B------:R-:W-:Y:S01]  /*41b0*/  @P4 FMUL.FTZ R54, R55, R58 ;  /* 0x0000003a37364220 */ /* 0x000fe20000410000 */
[----:B------:R-:W-:Y:S02]  /*41c0*/  MOV R55, RZ ;  /* 0x000000ff00377202 */ /* 0x000fe40000000f00 */
[----:B------:R-:W-:Y:S01]  /*41d0*/  FMUL.FTZ R50, R50, R66 ;  /* 0x0000004232327220 */ /* 0x000fe20000410000 */
[----:B------:R-:W-:-:S03]  /*41e0*/  FSEL R59, R59, RZ, P4 ;  /* 0x000000ff3b3b7208 */ /* 0x000fc60002000000 */
[----:B------:R-:W-:-:S05]  /*41f0*/  FMUL.FTZ R51, R51, R50 ;  /* 0x0000003233337220 */ /* 0x000fca0000410000 */
[----:B------:R-:W-:Y:S01]  /*4200*/  FSEL R58, R51, RZ, P5 ;  /* 0x000000ff333a7208 */ /* 0x000fe20002800000 */
[----:B------:R-:W-:Y:S06]  /*4210*/  @!P5 BRA `(.L_x_17222) ;  /* 0x0000000000c0d947 */ /* 0x000fec0003800000 */
[----:B------:R-:W-:-:S05]  /*4220*/  HADD2.F32 R55, -RZ, R188.H0_H0 ;  /* 0x200000bcff377230 */ /* 0x000fca0000004100 */
[----:B------:R-:W-:Y:S01]  /*4230*/  FMUL.FTZ R55, R50, R55 ;  /* 0x0000003732377220 */ /* 0x000fe20000410000 */
[----:B------:R-:W-:Y:S06]  /*4240*/  BRA `(.L_x_17222) ;  /* 0x0000000000b47947 */ /* 0x000fec0003800000 */
.L_x_17221:
[C-C-:B------:R-:W-:Y:S01]  /*4250*/  FFMA.FTZ R204, R56.reuse, R204, R57.reuse ;  /* 0x000000cc38cc7223 */ /* 0x140fe20000010039 */
[C---:B------:R-:W-:Y:S01]  /*4260*/  LOP3.LUT P2, RZ, R171.reuse, 0xff, RZ, 0xc0, !PT ;  /* 0x000000ffabff7812 */ /* 0x040fe2000784c0ff */
[----:B------:R-:W-:Y:S01]  /*4270*/  FFMA.FTZ R209, R56, R209, R57 ;  /* 0x000000d138d17223 */ /* 0x000fe20000010039 */
[----:B------:R-:W-:Y:S01]  /*4280*/  MOV R66, UR13 ;  /* 0x0000000d00427c02 */ /* 0x000fe20008000f00 */
[----:B------:R-:W-:Y:S01]  /*4290*/  FADD.FTZ R204, -R204, R211 ;  /* 0x000000d3cccc7221 */ /* 0x000fe20000010100 */
[----:B------:R-:W-:Y:S01]  /*42a0*/  LOP3.LUT P3, RZ, R171, 0xff00, RZ, 0xc0, !PT ;  /* 0x0000ff00abff7812 */ /* 0x000fe2000786c0ff */
[----:B------:R-:W-:Y:S01]  /*42b0*/  FADD.FTZ R209, -R209, R210 ;  /* 0x000000d2d1d17221 */ /* 0x000fe20000010100 */
[----:B------:R-:W-:Y:S01]  /*42c0*/  FFMA.FTZ R207, R56, R207, R57 ;  /* 0x000000cf38cf7223 */ /* 0x000fe20000010039 */
[C---:B------:R-:W-:Y:S01]  /*42d0*/  FMUL.FTZ R84, R11.reuse, R204 ;  /* 0x000000cc0b547220 */ /* 0x040fe20000410000 */
[----:B------:R-:W-:Y:S02]  /*42e0*/  HFMA2 R52, -RZ, RZ, 0, 0 ;  /* 0x00000000ff347431 */ /* 0x000fe400000001ff */
[----:B------:R-:W-:Y:S01]  /*42f0*/  FMUL.FTZ R85, R11, R209 ;  /* 0x000000d10b557220 */ /* 0x000fe20000410000 */
[----:B------:R-:W-:Y:S01]  /*4300*/  LOP3.LUT P4, RZ, R171, 0xff0000, RZ, 0xc0, !PT ;  /* 0x00ff0000abff7812 */ /* 0x000fe2000788c0ff */
[----:B------:R-:W-:Y:S01]  /*4310*/  FMUL.FTZ R53, R84, R12 ;  /* 0x0000000c54357220 */ /* 0x000fe20000410000 */
[----:B------:R-:W-:Y:S01]  /*4320*/  FADD.FTZ R207, -R207, R208 ;  /* 0x000000d0cfcf7221 */ /* 0x000fe20000010100 */
[----:B------:R-:W-:-:S02]  /*4330*/  @P2 HADD2.F32 R54, -RZ, R152.H0_H0 ;  /* 0x20000098ff362230 */ /* 0x000fc40000004100 */
[----:B------:R-:W-:Y:S01]  /*4340*/  FFMA.FTZ R205, R56, R205, R57 ;  /* 0x000000cd38cd7223 */ /* 0x000fe20000010039 */
[----:B------:R-:W-:Y:S01]  /*4350*/  FMUL.FTZ R53, R53, R66 ;  /* 0x0000004235357220 */ /* 0x000fe20000410000 */
[----:B------:R-:W-:Y:S01]  /*4360*/  FMUL.FTZ R86, R11, R207 ;  /* 0x000000cf0b567220 */ /* 0x000fe20000410000 */
[----:B------:R-:W-:Y:S02]  /*4370*/  @P3 HADD2.F32 R55, -RZ, R188.H1_H1 ;  /* 0x300000bcff373230 */ /* 0x000fe40000004100 */
[----:B------:R-:W-:Y:S01]  /*4380*/  FADD.FTZ R205, -R205, R206 ;  /* 0x000000cecdcd7221 */ /* 0x000fe20000010100 */
[----:B------:R-:W-:Y:S01]  /*4390*/  @P2 FMUL.FTZ R52, R53, R54 ;  /* 0x0000003635342220 */ /* 0x000fe20000410000 */
[----:B------:R-:W-:Y:S01]  /*43a0*/  FMUL.FTZ R54, R85, R12 ;  /* 0x0000000c55367220 */ /* 0x000fe20000410000 */
[----:B-----5:R-:W-:Y:S01]  /*43b0*/  FMUL.FTZ R48, R48, R53 ;  /* 0x0000003530307220 */ /* 0x020fe20000410000 */
[----:B------:R-:W-:Y:S01]  /*43c0*/  MOV R53, RZ ;  /* 0x000000ff00357202 */ /* 0x000fe20000000f00 */
[----:B------:R-:W-:-:S02]  /*43d0*/  @P4 HADD2.F32 R58, -RZ, R153.H0_H0 ;  /* 0x20000099ff3a4230 */ /* 0x000fc40000004100 */
[----:B------:R-:W-:Y:S01]  /*43e0*/  FMUL.FTZ R54, R54, R66 ;  /* 0x0000004236367220 */ /* 0x000fe20000410000 */
[----:B------:R-:W-:Y:S01]  /*43f0*/  ISETP.GE.U32.AND P5, PT, R171, 0x1000000, PT ;  /* 0x01000000ab00780c */ /* 0x000fe20003fa6070 */
[----:B------:R-:W-:Y:S01]  /*4400*/  FMUL.FTZ R87, R11, R205 ;  /* 0x000000cd0b577220 */ /* 0x000fe20000410000 */
[----:B------:R-:W-:Y:S01]  /*4410*/  FSEL R61, R48, RZ, P2 ;  /* 0x000000ff303d7208 */ /* 0x000fe20001000000 */
[----:B------:R-:W-:Y:S01]  /*4420*/  @P3 FMUL.FTZ R53, R54, R55 ;  /* 0x0000003736353220 */ /* 0x000fe20000410000 */
[----:B------:R-:W-:Y:S01]  /*4430*/  FMUL.FTZ R55, R86, R12 ;  /* 0x0000000c56377220 */ /* 0x000fe20000410000 */
[----:B------:R-:W-:Y:S01]  /*4440*/  FMUL.FTZ R49, R49, R54 ;  /* 0x0000003631317220 */ /* 0x000fe20000410000 */
[----:B------:R-:W-:Y:S02]  /*4450*/  HFMA2 R54, -RZ, RZ, 0, 0 ;  /* 0x00000000ff367431 */ /* 0x000fe400000001ff */
[----:B------:R-:W-:Y:S02]  /*4460*/  FMUL.FTZ R55, R55, R66 ;  /* 0x0000004237377220 */ /* 0x000fe40000410000 */
[----:B------:R-:W-:-:S02]  /*4470*/  FSEL R60, R49, RZ, P3 ;  /* 0x000000ff313c7208 */ /* 0x000fc40001800000 */
[----:B------:R-:W-:Y:S01]  /*4480*/  @P4 FMUL.FTZ R54, R55, R58 ;  /* 0x0000003a37364220 */ /* 0x000fe20000410000 */
[----:B------:R-:W-:Y:S01]  /*4490*/  FMUL.FTZ R58, R87, R12 ;  /* 0x0000000c573a7220 */ /* 0x000fe20000410000 */
[----:B------:R-:W-:Y:S02]  /*44a0*/  @P5 HADD2.F32 R59, -RZ, R188.H0_H0 ;  /* 0x200000bcff3b5230 */ /* 0x000fe40000004100 */
[----:B------:R-:W-:Y:S01]  /*44b0*/  FMUL.FTZ R50, R50, R55 ;  /* 0x0000003732327220 */ /* 0x000fe20000410000 */
[----:B------:R-:W-:Y:S01]  /*44c0*/  MOV R55, RZ ;  /* 0x000000ff00377202 */ /* 0x000fe20000000f00 */
[----:B------:R-:W-:-:S04]  /*44d0*/  FMUL.FTZ R58, R58, R66 ;  /* 0x000000423a3a7220 */ /* 0x000fc80000410000 */
[----:B------:R-:W-:Y:S01]  /*44e0*/  FMUL.FTZ R51, R51, R58 ;  /* 0x0000003a33337220 */ /* 0x000fe20000410000 */
[----:B------:R-:W-:Y:S01]  /*44f0*/  @P5 FMUL.FTZ R55, R58, R59 ;  /* 0x0000003b3a375220 */ /* 0x000fe20000410000 */
[----:B------:R-:W-:-:S03]  /*4500*/  FSEL R59, R50, RZ, P4 ;  /* 0x000000ff323b7208 */ /* 0x000fc60002000000 */
[----:B------:R-:W-:-:S07]  /*4510*/  FSEL R58, R51, RZ, P5 ;  /* 0x000000ff333a7208 */ /* 0x000fce0002800000 */
.L_x_17222:
[----:B------:R-:W-:Y:S05]  /*4520*/  BSYNC.RECONVERGENT B2 ;  /* 0x0000000000027941 */ /* 0x000fea0003800200 */
.L_x_17220:
[----:B------:R-:W0:Y:S08]  /*4530*/  @P1 LDC.64 R48, c[0x0][0x478] ;  /* 0x00011e00ff301b82 */ /* 0x000e300000000a00 */
[----:B------:R-:W1:Y:S01]  /*4540*/  LDC.64 R204, c[0x0][0x468] ;  /* 0x00011a00ffcc7b82 */ /* 0x000e620000000a00 */
[----:B0-----:R-:W-:-:S05]  /*4550*/  @P1 IMAD.WIDE.U32 R48, R170, 0x10, R48 ;  /* 0x00000010aa301825 */ /* 0x001fca00078e0030 */
[----:B------:R0:W-:Y:S01]  /*4560*/  @P1 STG.E.128 desc[UR6][R48.64], R84 ;  /* 0x0000005430001986 */ /* 0x0001e2000c101d06 */
[----:B-1----:R-:W-:-:S05]  /*4570*/  IMAD.WIDE.U32 R170, R170, 0x10, R204 ;  /* 0x00000010aaaa7825 */ /* 0x002fca00078e00cc */
[----:B------:R1:W-:Y:S01]  /*4580*/  STG.E.128 desc[UR6][R170.64], R52 ;  /* 0x00000034aa007986 */ /* 0x0003e2000c101d06 */
[----:B0-----:R-:W-:-:S06]  /*4590*/  IMAD.WIDE.U32 R48, R168, 0x10, R212 ;  /* 0x00000010a8307825 */ /* 0x001fcc00078e00d4 */
[----:B------:R-:W5:Y:S01]  /*45a0*/  LDG.E.128 R48, desc[UR6][R48.64] ;  /* 0x0000000630307981 */ /* 0x000f62000c1e1d00 */
[----:B------:R-:W-:Y:S04]  /*45b0*/  BSSY.RECONVERGENT B2, `(.L_x_17223) ;  /* 0x000005c000027945 */ /* 0x000fe80003800200 */
[----:B-1----:R-:W-:Y:S05]  /*45c0*/  @!P1 BRA `(.L_x_17224) ;  /* 0x0000000000b89947 */ /* 0x002fea0003800000 */
[C-C-:B------:R-:W-:Y:S01]  /*45d0*/  FFMA.FTZ R198, R56.reuse, R198, R57.reuse ;  /* 0x000000c638c67223 */ /* 0x140fe20000010039 */
[C---:B------:R-:W-:Y:S01]  /*45e0*/  LOP3.LUT P2, RZ, R169.reuse, 0xff, RZ, 0xc0, !PT ;  /* 0x000000ffa9ff7812 */ /* 0x040fe2000784c0ff */
[----:B------:R-:W-:Y:S01]  /*45f0*/  FFMA.FTZ R196, R56, R196, R57 ;  /* 0x000000c438c47223 */ /* 0x000fe20000010039 */
[----:B------:R-:W-:Y:S01]  /*4600*/  LOP3.LUT P3, RZ, R169, 0xff00, RZ, 0xc0, !PT ;  /* 0x0000ff00a9ff7812 */ /* 0x000fe2000786c0ff */
[----:B------:R-:W-:Y:S01]  /*4610*/  FADD.FTZ R198, -R198, R197 ;  /* 0x000000c5c6c67221 */ /* 0x000fe20000010100 */
[----:B------:R-:W-:Y:S01]  /*4620*/  FFMA.FTZ R194, R56, R194, R57 ;  /* 0x000000c238c27223 */ /* 0x000fe20000010039 */
[----:B------:R-:W-:Y:S01]  /*4630*/  FADD.FTZ R196, -R196, R195 ;  /* 0x000000c3c4c47221 */ /* 0x000fe20000010100 */
[----:B------:R-:W-:Y:S02]  /*4640*/  HFMA2 R52, -RZ, RZ, 0, 0 ;  /* 0x00000000ff347431 */ /* 0x000fe400000001ff */
[C---:B------:R-:W-:Y:S01]  /*4650*/  FMUL.FTZ R84, R11.reuse, R198 ;  /* 0x000000c60b547220 */ /* 0x040fe20000410000 */
[----:B------:R-:W-:Y:S01]  /*4660*/  FADD.FTZ R194, -R194, R193 ;  /* 0x000000c1c2c27221 */ /* 0x000fe20000010100 */
[C---:B------:R-:W-:Y:S01]  /*4670*/  FMUL.FTZ R85, R11.reuse, R196 ;  /* 0x000000c40b557220 */ /* 0x040fe20000410000 */
[----:B------:R-:W-:Y:S01]  /*4680*/  FFMA.FTZ R192, R56, R192, R57 ;  /* 0x000000c038c07223 */ /* 0x000fe20000010039 */
[----:B------:R-:W-:Y:S01]  /*4690*/  FMUL.FTZ R53, R84, R12 ;  /* 0x0000000c54357220 */ /* 0x000fe20000410000 */
[----:B------:R-:W-:Y:S01]  /*46a0*/  FMUL.FTZ R86, R11, R194 ;  /* 0x000000c20b567220 */ /* 0x000fe20000410000 */
[----:B------:R-:W-:-:S02]  /*46b0*/  @P2 HADD2.F32 R54, -RZ, R154.H0_H0 ;  /* 0x2000009aff362230 */ /* 0x000fc40000004100 */
[----:B------:R-:W-:Y:S01]  /*46c0*/  FADD.FTZ R192, -R192, R191 ;  /* 0x000000bfc0c07221 */ /* 0x000fe20000010100 */
[----:B------:R-:W-:Y:S01]  /*46d0*/  FMUL.FTZ R53, R53, R66 ;  /* 0x0000004235357220 */ /* 0x000fe20000410000 */
[----:B------:R-:W-:Y:S01]  /*46e0*/  @P3 HADD2.F32 R55, -RZ, R189.H1_H1 ;  /* 0x300000bdff373230 */ /* 0x000fe20000004100 */
[----:B------:R-:W-:Y:S01]  /*46f0*/  LOP3.LUT P4, RZ, R169, 0xff0000, RZ, 0xc0, !PT ;  /* 0x00ff0000a9ff7812 */ /* 0x000fe2000788c0ff */
[----:B------:R-:W-:Y:S01]  /*4700*/  FMUL.FTZ R87, R11, R192 ;  /* 0x000000c00b577220 */ /* 0x000fe20000410000 */
[----:B------:R-:W-:Y:S01]  /*4710*/  @P2 FMUL.FTZ R52, R53, R54 ;  /* 0x0000003635342220 */ /* 0x000fe20000410000 */
[----:B------:R-:W-:Y:S01]  /*4720*/  FMUL.FTZ R54, R85, R12 ;  /* 0x0000000c55367220 */ /* 0x000fe20000410000 */
[----:B-----5:R-:W-:Y:S01]  /*4730*/  FMUL.FTZ R48, R48, R53 ;  /* 0x0000003530307220 */ /* 0x020fe20000410000 */
[----:B------:R-:W-:Y:S02]  /*4740*/  MOV R53, RZ ;  /* 0x000000ff00357202 */ /* 0x000fe40000000f00 */
[----:B------:R-:W-:Y:S01]  /*4750*/  FMUL.FTZ R54, R54, R66 ;  /* 0x0000004236367220 */ /* 0x000fe20000410000 */
[----:B------:R-:W-:-:S03]  /*4760*/  ISETP.GE.U32.AND P5, PT, R169, 0x1000000, PT ;  /* 0x01000000a900780c */ /* 0x000fc60003fa6070 */
[----:B------:R-:W-:Y:S01]  /*4770*/  @P3 FMUL.FTZ R53, R54, R55 ;  /* 0x0000003736353220 */ /* 0x000fe20000410000 */
[----:B------:R-:W-:Y:S01]  /*4780*/  FMUL.FTZ R55, R86, R12 ;  /* 0x0000000c56377220 */ /* 0x000fe20000410000 */
[----:B------:R-:W-:Y:S02]  /*4790*/  @P4 HADD2.F32 R62, -RZ, R155.H0_H0 ;  /* 0x2000009bff3e4230 */ /* 0x000fe40000004100 */
[----:B------:R-:W-:Y:S01]  /*47a0*/  FMUL.FTZ R49, R49, R54 ;  /* 0x0000003631317220 */ /* 0x000fe20000410000 */
[----:B------:R-:W-:Y:S02]  /*47b0*/  HFMA2 R54, -RZ, RZ, 0, 0 ;  /* 0x00000000ff367431 */ /* 0x000fe400000001ff */
[----:B------:R-:W-:Y:S02]  /*47c0*/  FMUL.FTZ R55, R55, R66 ;  /* 0x0000004237377220 */ /* 0x000fe40000410000 */
[----:B------:R-:W-:Y:S02]  /*47d0*/  FSEL R63, R49, RZ, P3 ;  /* 0x000000ff313f7208 */ /* 0x000fe40001800000 */
[----:B------:R-:W-:Y:S01]  /*47e0*/  FMUL.FTZ R64, R50, R55 ;  /* 0x0000003732407220 */ /* 0x000fe20000410000 */
[----:B------:R-:W-:Y:S01]  /*47f0*/  FMUL.FTZ R50, R87, R12 ;  /* 0x0000000c57327220 */ /* 0x000fe20000410000 */
[----:B------:R-:W-:Y:S01]  /*4800*/  @P4 FMUL.FTZ R54, R55, R62 ;  /* 0x0000003e37364220 */ /* 0x000fe20000410000 */
[----:B------:R-:W-:-:S02]  /*4810*/  FSEL R62, R48, RZ, P2 ;  /* 0x000000ff303e7208 */ /* 0x000fc40001000000 */
[----:B------:R-:W-:Y:S01]  /*4820*/  FMUL.FTZ R50, R50, R66 ;  /* 0x0000004232327220 */ /* 0x000fe20000410000 */
[----:B------:R-:W-:Y:S02]  /*4830*/  FSEL R64, R64, RZ, P4 ;  /* 0x000000ff40407208 */ /* 0x000fe40002000000 */
[----:B------:R-:W-:Y:S01]  /*4840*/  MOV R55, RZ ;  /* 0x000000ff00377202 */ /* 0x000fe20000000f00 */
[----:B------:R-:W-:-:S05]  /*4850*/  FMUL.FTZ R51, R51, R50 ;  /* 0x0000003233337220 */ /* 0x000fca0000410000 */
[----:B------:R-:W-:Y:S01]  /*4860*/  FSEL R65, R51, RZ, P5 ;  /* 0x000000ff33417208 */ /* 0x000fe20002800000 */
[----:B------:R-:W-:Y:S06]  /*4870*/  @!P5 BRA `(.L_x_17225) ;  /* 0x0000000000bcd947 */ /* 0x000fec0003800000 */
[----:B------:R-:W-:-:S05]  /*4880*/  HADD2.F32 R55, -RZ, R189.H0_H0 ;  /* 0x200000bdff377230 */ /* 0x000fca0000004100 */
[----:B------:R-:W-:Y:S01]  /*4890*/  FMUL.FTZ R55, R50, R55 ;  /* 0x0000003732377220 */ /* 0x000fe20000410000 */
[----:B------:R-:W-:Y:S06]  /*48a0*/  BRA `(.L_x_17225) ;  /* 0x0000000000b07947 */ /* 0x000fec0003800000 */
.L_x_17224:
        /* <DEDUP_REMOVED lines=8> */
[----:B------:R-:W-:Y:S01]  /*4930*/  FMUL.FTZ R198, R11, R198 ;  /* 0x000000c60bc67220 */ /* 0x000fe20000410000 */
[----:B------:R-:W-:Y:S01]  /*4940*/  LOP3.LUT P4, RZ, R169, 0xff0000, RZ, 0xc0, !PT ;  /* 0x00ff0000a9ff7812 */ /* 0x000fe2000788c0ff */
[----:B------:R-:W-:Y:S01]  /*4950*/  FMUL.FTZ R196, R11, R196 ;  /* 0x000000c40bc47220 */ /* 0x000fe20000410000 */
[----:B------:R-:W-:Y:S01]  /*4960*/  FADD.FTZ R194, -R194, R193 ;  /* 0x000000c1c2c27221 */ /* 0x000fe20000010100 */
[----:B------:R-:W-:Y:S01]  /*4970*/  FMUL.FTZ R53, R12, R198 ;  /* 0x000000c60c357220 */ /* 0x000fe20000410000 */
[----:B------:R-:W-:Y:S01]  /*4980*/  FFMA.FTZ R192, R56, R192, R57 ;  /* 0x000000c038c07223 */ /* 0x000fe20000010039 */
[----:B------:R-:W-:-:S02]  /*4990*/  @P2 HADD2.F32 R54, -RZ, R154.H0_H0 ;  /* 0x2000009aff362230 */ /* 0x000fc40000004100 */
[----:B------:R-:W-:Y:S01]  /*49a0*/  FMUL.FTZ R194, R11, R194 ;  /* 0x000000c20bc27220 */ /* 0x000fe20000410000 */
[----:B------:R-:W-:Y:S01]  /*49b0*/  FMUL.FTZ R53, R53, R66 ;  /* 0x0000004235357220 */ /* 0x000fe20000410000 */
[----:B------:R-:W-:Y:S02]  /*49c0*/  @P3 HADD2.F32 R55, -RZ, R189.H1_H1 ;  /* 0x300000bdff373230 */ /* 0x000fe40000004100 */
[----:B------:R-:W-:Y:S01]  /*49d0*/  FADD.FTZ R192, -R192, R191 ;  /* 0x000000bfc0c07221 */ /* 0x000fe20000010100 */
[----:B------:R-:W-:Y:S01]  /*49e0*/  ISETP.GE.U32.AND P5, PT, R169, 0x1000000, PT ;  /* 0x01000000a900780c */ /* 0x000fe20003fa6070 */
[-C--:B------:R-:W-:Y:S01]  /*49f0*/  @P2 FMUL.FTZ R52, R54, R53.reuse ;  /* 0x0000003536342220 */ /* 0x080fe20000410000 */
[----:B------:R-:W-:Y:S01]  /*4a00*/  FMUL.FTZ R54, R12, R196 ;  /* 0x000000c40c367220 */ /* 0x000fe20000410000 */
[----:B-----5:R-:W-:Y:S01]  /*4a10*/  FMUL.FTZ R48, R48, R53 ;  /* 0x0000003530307220 */ /* 0x020fe20000410000 */
[----:B------:R-:W-:Y:S01]  /*4a20*/  MOV R53, RZ ;  /* 0x000000ff00357202 */ /* 0x000fe20000000f00 */
[----:B------:R-:W-:-:S02]  /*4a30*/  @P4 HADD2.F32 R62, -RZ, R155.H0_H0 ;  /* 0x2000009bff3e4230 */ /* 0x000fc40000004100 */
[----:B------:R-:W-:Y:S01]  /*4a40*/  FMUL.FTZ R54, R54, R66 ;  /* 0x0000004236367220 */ /* 0x000fe20000410000 */
[----:B------:R-:W-:-:S03]  /*4a50*/  FMUL.FTZ R192, R11, R192 ;  /* 0x000000c00bc07220 */ /* 0x000fc60000410000 */
[----:B------:R-:W-:Y:S01]  /*4a60*/  @P3 FMUL.FTZ R53, R55, R54 ;  /* 0x0000003637353220 */ /* 0x000fe20000410000 */
[----:B------:R-:W-:Y:S01]  /*4a70*/  FMUL.FTZ R55, R12, R194 ;  /* 0x000000c20c377220 */ /* 0x000fe20000410000 */
[----:B------:R-:W-:Y:S01]  /*4a80*/  FMUL.FTZ R49, R49, R54 ;  /* 0x0000003631317220 */ /* 0x000fe20000410000 */
[----:B------:R-:W-:Y:S02]  /*4a90*/  HFMA2 R54, -RZ, RZ, 0, 0 ;  /* 0x00000000ff367431 */ /* 0x000fe400000001ff */
[----:B------:R-:W-:Y:S02]  /*4aa0*/  @P5 HADD2.F32 R63, -RZ, R189.H0_H0 ;  /* 0x200000bdff3f5230 */ /* 0x000fe40000004100 */
[----:B------:R-:W-:-:S04]  /*4ab0*/  FMUL.FTZ R55, R55, R66 ;  /* 0x0000004237377220 */ /* 0x000fc80000410000 */
[-C--:B------:R-:W-:Y:S01]  /*4ac0*/  @P4 FMUL.FTZ R54, R62, R55.reuse ;  /* 0x000000373e364220 */ /* 0x080fe20000410000 */
[----:B------:R-:W-:Y:S01]  /*4ad0*/  FMUL.FTZ R62, R192, R12 ;  /* 0x0000000cc03e7220 */ /* 0x000fe20000410000 */
[----:B------:R-:W-:Y:S01]  /*4ae0*/  FMUL.FTZ R50, R50, R55 ;  /* 0x0000003732327220 */ /* 0x000fe20000410000 */
[----:B------:R-:W-:Y:S02]  /*4af0*/  MOV R55, RZ ;  /* 0x000000ff00377202 */ /* 0x000fe40000000f00 */
[----:B------:R-:W-:Y:S02]  /*4b00*/  FMUL.FTZ R62, R62, R66 ;  /* 0x000000423e3e7220 */ /* 0x000fe40000410000 */
[----:B------:R-:W-:Y:S02]  /*4b10*/  FSEL R64, R50, RZ, P4 ;  /* 0x000000ff32407208 */ /* 0x000fe40002000000 */
[-C--:B------:R-:W-:Y:S01]  /*4b20*/  FMUL.FTZ R51, R51, R62.reuse ;  /* 0x0000003e33337220 */ /* 0x080fe20000410000 */
[----:B------:R-:W-:Y:S01]  /*4b30*/  @P5 FMUL.FTZ R55, R63, R62 ;  /* 0x0000003e3f375220 */ /* 0x000fe20000410000 */
[----:B------:R-:W-:-:S02]  /*4b40*/  FSEL R62, R48, RZ, P2 ;  /* 0x000000ff303e7208 */ /* 0x000fc40001000000 */
[----:B------:R-:W-:Y:S02]  /*4b50*/  FSEL R63, R49, RZ, P3 ;  /* 0x000000ff313f7208 */ /* 0x000fe40001800000 */
[----:B------:R-:W-:-:S07]  /*4b60*/  FSEL R65, R51, RZ, P5 ;  /* 0x000000ff33417208 */ /* 0x000fce0002800000 */
.L_x_17225:
[----:B------:R-:W-:Y:S05]  /*4b70*/  BSYNC.RECONVERGENT B2 ;  /* 0x0000000000027941 */ /* 0x000fea0003800200 */
.L_x_17223:
[----:B------:R-:W0:Y:S02]  /*4b80*/  @P1 LDC.64 R48, c[0x0][0x478] ;  /* 0x00011e00ff301b82 */ /* 0x000e240000000a00 */
[----:B0-----:R-:W-:-:S04]  /*4b90*/  @P1 IMAD.WIDE.U32 R48, R168, 0x10, R48 ;  /* 0x00000010a8301825 */ /* 0x001fc800078e0030 */
[----:B------:R-:W-:Y:S01]  /*4ba0*/  IMAD.WIDE.U32 R168, R168, 0x10, R204 ;  /* 0x00000010a8a87825 */ /* 0x000fe200078e00cc */
[----:B------:R0:W-:Y:S04]  /*4bb0*/  @P1 STG.E.128 desc[UR6][R48.64], R84 ;  /* 0x0000005430001986 */ /* 0x0001e8000c101d06 */
[----:B------:R1:W-:Y:S01]  /*4bc0*/  STG.E.128 desc[UR6][R168.64], R52 ;  /* 0x00000034a8007986 */ /* 0x0003e2000c101d06 */
[----:B0-----:R-:W-:-:S06]  /*4bd0*/  IMAD.WIDE.U32 R48, R31, 0x10, R212 ;  /* 0x000000101f307825 */ /* 0x001fcc00078e00d4 */
[----:B------:R-:W5:Y:S01]  /*4be0*/  LDG.E.128 R48, desc[UR6][R48.64] ;  /* 0x0000000630307981 */ /* 0x000f62000c1e1d00 */
[----:B------:R-:W-:Y:S04]  /*4bf0*/  BSSY.RECONVERGENT B2, `(.L_x_17226) ;  /* 0x000005c000027945 */ /* 0x000fe80003800200 */
[----:B-1----:R-:W-:Y:S05]  /*4c00*/  @!P1 BRA `(.L_x_17227) ;  /* 0x0000000000b89947 */ /* 0x002fea0003800000 */
[--C-:B------:R-:W-:Y:S01]  /*4c10*/  FFMA.FTZ R184, R56, R184, R57.reuse ;  /* 0x000000b838b87223 */ /* 0x100fe20000010039 */
[----:B------:R-:W-:Y:S01]  /*4c20*/  LOP3.LUT P2, RZ, R32, 0xff, RZ, 0xc0, !PT ;  /* 0x000000ff20ff7812 */ /* 0x000fe2000784c0ff */
[----:B------:R-:W-:Y:S01]  /*4c30*/  FFMA.FTZ R182, R56, R182, R57 ;  /* 0x000000b638b67223 */ /* 0x000fe20000010039 */
[----:B------:R-:W-:Y:S01]  /*4c40*/  LOP3.LUT P3, RZ, R32, 0xff00, RZ, 0xc0, !PT ;  /* 0x0000ff0020ff7812 */ /* 0x000fe2000786c0ff */
[----:B------:R-:W-:Y:S01]  /*4c50*/  FADD.FTZ R184, -R184, R183 ;  /* 0x000000b7b8b87221 */ /* 0x000fe20000010100 */
[----:B------:R-:W-:Y:S01]  /*4c60*/  FFMA.FTZ R180, R56, R180, R57 ;  /* 0x000000b438b47223 */ /* 0x000fe20000010039 */
[----:B------:R-:W-:Y:S01]  /*4c70*/  FADD.FTZ R182, -R182, R181 ;  /* 0x000000b5b6b67221 */ /* 0x000fe20000010100 */
[----:B------:R-:W-:Y:S01]  /*4c80*/  FFMA.FTZ R178, R56, R178, R57 ;  /* 0x000000b238b27223 */ /* 0x000fe20000010039 */
[C---:B------:R-:W-:Y:S01]  /*4c90*/  FMUL.FTZ R84, R11.reuse, R184 ;  /* 0x000000b80b547220 */ /* 0x040fe20000410000 */
[----:B------:R-:W-:Y:S02]  /*4ca0*/  HFMA2 R52, -RZ, RZ, 0, 0 ;  /* 0x00000000ff347431 */ /* 0x000fe400000001ff */
[----:B------:R-:W-:Y:S01]  /*4cb0*/  FMUL.FTZ R85, R11, R182 ;  /* 0x000000b60b557220 */ /* 0x000fe20000410000 */
[----:B------:R-:W-:Y:S01]  /*4cc0*/  FADD.FTZ R180, -R180, R179 ;  /* 0x000000b3b4b47221 */ /* 0x000fe20000010100 */
[----:B------:R-:W-:Y:S01]  /*4cd0*/  FMUL.FTZ R53, R84, R12 ;  /* 0x0000000c54357220 */ /* 0x000fe20000410000 */
[----:B------:R-:W-:Y:S01]  /*4ce0*/  FADD.FTZ R178, -R178, R177 ;  /* 0x000000b1b2b27221 */ /* 0x000fe20000010100 */
[----:B------:R-:W-:Y:S01]  /*4cf0*/  @P2 HADD2.F32 R54, -RZ, R156.H0_H0 ;  /* 0x2000009cff362230 */ /* 0x000fe20000004100 */
[----:B------:R-:W-:Y:S01]  /*4d00*/  LOP3.LUT P4, RZ, R32, 0xff0000, RZ, 0xc0, !PT ;  /* 0x00ff000020ff7812 */ /* 0x000fe2000788c0ff */
[----:B------:R-:W-:Y:S01]  /*4d10*/  FMUL.FTZ R53, R53, R66 ;  /* 0x0000004235357220 */ /* 0x000fe20000410000 */
[----:B------:R-:W-:-:S02]  /*4d20*/  @P3 HADD2.F32 R55, -RZ, R190.H1_H1 ;  /* 0x300000beff373230 */ /* 0x000fc40000004100 */
[C---:B------:R-:W-:Y:S01]  /*4d30*/  FMUL.FTZ R86, R11.reuse, R180 ;  /* 0x000000b40b567220 */ /* 0x040fe20000410000 */
[----:B------:R-:W-:Y:S01]  /*4d40*/  FMUL.FTZ R87, R11, R178 ;  /* 0x000000b20b577220 */ /* 0x000fe20000410000 */
[----:B------:R-:W-:Y:S01]  /*4d50*/  @P2 FMUL.FTZ R52, R53, R54 ;  /* 0x0000003635342220 */ /* 0x000fe20000410000 */
[----:B------:R-:W-:Y:S01]  /*4d60*/  FMUL.FTZ R54, R85, R12 ;  /* 0x0000000c55367220 */ /* 0x000fe20000410000 */
[----:B-----5:R-:W-:Y:S01]  /*4d70*/  FMUL.FTZ R48, R48, R53 ;  /* 0x0000003530307220 */ /* 0x020fe20000410000 */
[----:B------:R-:W-:Y:S02]  /*4d80*/  MOV R53, RZ ;  /* 0x000000ff00357202 */ /* 0x000fe40000000f00 */
[----:B------:R-:W-:Y:S01]  /*4d90*/  FMUL.FTZ R54, R54, R66 ;  /* 0x0000004236367220 */ /* 0x000fe20000410000 */
[----:B------:R-:W-:Y:S01]  /*4da0*/  ISETP.GE.U32.AND P5, PT, R32, 0x1000000, PT ;  /* 0x010000002000780c */ /* 0x000fe20003fa6070 */
[----:B------:R-:W-:Y:S01]  /*4db0*/  FMUL.FTZ R32, R87, R12 ;  /* 0x0000000c57207220 */ /* 0x000fe20000410000 */
[----:B------:R-:W-:-:S02]  /*4dc0*/  @P4 HADD2.F32 R67, -RZ, R157.H0_H0 ;  /* 0x2000009dff434230 */ /* 0x000fc40000004100 */
[----:B------:R-:W-:Y:S01]  /*4dd0*/  @P3 FMUL.FTZ R53, R54, R55 ;  /* 0x0000003736353220 */ /* 0x000fe20000410000 */
[----:B------:R-:W-:Y:S01]  /*4de0*/  FMUL.FTZ R55, R86, R12 ;  /* 0x0000000c56377220 */ /* 0x000fe20000410000 */
[----:B------:R-:W-:Y:S01]  /*4df0*/  FMUL.FTZ R32, R32, R66 ;  /* 0x0000004220207220 */ /* 0x000fe20000410000 */
[----:B------:R-:W-:Y:S01]  /*4e00*/  FMUL.FTZ R49, R49, R54 ;  /* 0x0000003631317220 */ /* 0x000fe20000410000 */
[----:B------:R-:W-:Y:S02]  /*4e10*/  HFMA2 R54, -RZ, RZ, 0, 0 ;  /* 0x00000000ff367431 */ /* 0x000fe400000001ff */
[----:B------:R-:W-:Y:S01]  /*4e20*/  FMUL.FTZ R55, R55, R66 ;  /* 0x0000004237377220 */ /* 0x000fe20000410000 */
[----:B------:R-:W-:Y:S01]  /*4e30*/  FMUL.FTZ R51, R51, R32 ;  /* 0x0000002033337220 */ /* 0x000fe20000410000 */
[----:B------:R-:W-:Y:S02]  /*4e40*/  FSEL R70, R48, RZ, P2 ;  /* 0x000000ff30467208 */ /* 0x000fe40001000000 */
[----:B------:R-:W-:Y:S01]  /*4e50*/  FMUL.FTZ R50, R50, R55 ;  /* 0x0000003732327220 */ /* 0x000fe20000410000 */
[----:B------:R-:W-:Y:S01]  /*4e60*/  @P4 FMUL.FTZ R54, R55, R67 ;  /* 0x0000004337364220 */ /* 0x000fe20000410000 */
[----:B------:R-:W-:-:S02]  /*4e70*/  FSEL R69, R49, RZ, P3 ;  /* 0x000000ff31457208 */ /* 0x000fc40001800000 */
[----:B------:R-:W-:Y:S02]  /*4e80*/  FSEL R67, R51, RZ, P5 ;  /* 0x000000ff33437208 */ /* 0x000fe40002800000 */
[----:B------:R-:W-:Y:S02]  /*4e90*/  FSEL R68, R50, RZ, P4 ;  /* 0x000000ff32447208 */ /* 0x000fe40002000000 */
[----:B------:R-:W-:Y:S01]  /*4ea0*/  MOV R55, RZ ;  /* 0x000000ff00377202 */ /* 0x000fe20000000f00 */
[----:B------:R-:W-:Y:S06]  /*4eb0*/  @!P5 BRA `(.L_x_17228) ;  /* 0x0000000000bcd947 */ /* 0x000fec0003800000 */
[----:B------:R-:W-:-:S05]  /*4ec0*/  HADD2.F32 R55, -RZ, R190.H0_H0 ;  /* 0x200000beff377230 */ /* 0x000fca0000004100 */
[----:B------:R-:W-:Y:S01]  /*4ed0*/  FMUL.FTZ R55, R32, R55 ;  /* 0x0000003720377220 */ /* 0x000fe20000410000 */
[----:B------:R-:W-:Y:S06]  /*4ee0*/  BRA `(.L_x_17228) ;  /* 0x0000000000b07947 */ /* 0x000fec0003800000 */
.L_x_17227:
[--C-:B------:R-:W-:Y:S01]  /*4ef0*/  FFMA.FTZ R184, R56, R184, R57.reuse ;  /* 0x000000b838b87223 */ /* 0x100fe20000010039 */
[----:B------:R-:W-:Y:S01]  /*4f00*/  LOP3.LUT P2, RZ, R32, 0xff, RZ, 0xc0, !PT ;  /* 0x000000ff20ff7812 */ /* 0x000fe2000784c0ff */
[----:B------:R-:W-:Y:S01]  /*4f10*/  FFMA.FTZ R182, R56, R182, R57 ;  /* 0x000000b638b67223 */ /* 0x000fe20000010039 */
[----:B------:R-:W-:Y:S01]  /*4f20*/  LOP3.LUT P3, RZ, R32, 0xff00, RZ, 0xc0, !PT ;  /* 0x0000ff0020ff7812 */ /* 0x000fe2000786c0ff */
[----:B------:R-:W-:Y:S01]  /*4f30*/  FADD.FTZ R184, -R184, R183 ;  /* 0x000000b7b8b87221 */ /* 0x000fe20000010100 */
[----:B------:R-:W-:Y:S01]  /*4f40*/  FFMA.FTZ R180, R56, R180, R57 ;  /* 0x000000b438b47223 */ /* 0x000fe20000010039 */
[----:B------:R-:W-:Y:S01]  /*4f50*/  FADD.FTZ R182, -R182, R181 ;  /* 0x000000b5b6b67221 */ /* 0x000fe20000010100 */
[----:B------:R-:W-:Y:S02]  /*4f60*/  HFMA2 R52, -RZ, RZ, 0, 0 ;  /* 0x00000000ff347431 */ /* 0x000fe400000001ff */
[C---:B------:R-:W-:Y:S01]  /*4f70*/  FMUL.FTZ R184, R11.reuse, R184 ;  /* 0x000000b80bb87220 */ /* 0x040fe20000410000 */
[----:B------:R-:W-:Y:S01]  /*4f80*/  LOP3.LUT P4, RZ, R32, 0xff0000, RZ, 0xc0, !PT ;  /* 0x00ff000020ff7812 */ /* 0x000fe2000788c0ff */
[----:B------:R-:W-:Y:S01]  /*4f90*/  FMUL.FTZ R182, R11, R182 ;  /* 0x000000b60bb67220 */ /* 0x000fe20000410000 */
[----:B------:R-:W-:Y:S01]  /*4fa0*/  FFMA.FTZ R178, R56, R178, R57 ;  /* 0x000000b238b27223 */ /* 0x000fe20000010039 */
[----:B------:R-:W-:Y:S01]  /*4fb0*/  FMUL.FTZ R53, R12, R184 ;  /* 0x000000b80c357220 */ /* 0x000fe20000410000 */
[----:B------:R-:W-:Y:S01]  /*4fc0*/  FADD.FTZ R180, -R180, R179 ;  /* 0x000000b3b4b47221 */ /* 0x000fe20000010100 */
[----:B------:R-:W-:-:S02]  /*4fd0*/  @P2 HADD2.F32 R54, -RZ, R156.H0_H0 ;  /* 0x2000009cff362230 */ /* 0x000fc40000004100 */
[----:B------:R-:W-:Y:S01]  /*4fe0*/  FADD.FTZ R178, -R178, R177 ;  /* 0x000000b1b2b27221 */ /* 0x000fe20000010100 */
[----:B------:R-:W-:Y:S01]  /*4ff0*/  FMUL.FTZ R53, R53, R66 ;  /* 0x0000004235357220 */ /* 0x000fe20000410000 */
[----:B------:R-:W-:Y:S02]  /*5000*/  @P3 HADD2.F32 R55, -RZ, R190.H1_H1 ;  /* 0x300000beff373230 */ /* 0x000fe40000004100 */
[C---:B------:R-:W-:Y:S01]  /*5010*/  FMUL.FTZ R180, R11.reuse, R180 ;  /* 0x000000b40bb47220 */ /* 0x040fe20000410000 */
[----:B------:R-:W-:Y:S01]  /*5020*/  ISETP.GE.U32.AND P5, PT, R32, 0x1000000, PT ;  /* 0x010000002000780c */ /* 0x000fe20003fa6070 */
[-C--:B------:R-:W-:Y:S01]  /*5030*/  @P2 FMUL.FTZ R52, R54, R53.reuse ;  /* 0x0000003536342220 */ /* 0x080fe20000410000 */
[----:B------:R-:W-:Y:S01]  /*5040*/  FMUL.FTZ R54, R12, R182 ;  /* 0x000000b60c367220 */ /* 0x000fe20000410000 */
[----:B-----5:R-:W-:Y:S01]  /*5050*/  FMUL.FTZ R48, R48, R53 ;  /* 0x0000003530307220 */ /* 0x020fe20000410000 */
[----:B------:R-:W-:Y:S01]  /*5060*/  MOV R53, RZ ;  /* 0x000000ff00357202 */ /* 0x000fe20000000f00 */
[----:B------:R-:W-:Y:S01]  /*5070*/  FMUL.FTZ R178, R11, R178 ;  /* 0x000000b20bb27220 */ /* 0x000fe20000410000 */
[----:B------:R-:W-:Y:S01]  /*5080*/  FMUL.FTZ R54, R54, R66 ;  /* 0x0000004236367220 */ /* 0x000fe20000410000 */
[----:B------:R-:W-:Y:S01]  /*5090*/  @P4 HADD2.F32 R67, -RZ, R157.H0_H0 ;  /* 0x2000009dff434230 */ /* 0x000fe20000004100 */
[----:B------:R-:W-:Y:S01]  /*50a0*/  FSEL R70, R48, RZ, P2 ;  /* 0x000000ff30467208 */ /* 0x000fe20001000000 */
[----:B------:R-:W-:Y:S01]  /*50b0*/  FMUL.FTZ R32, R178, R12 ;  /* 0x0000000cb2207220 */ /* 0x000fe20000410000 */
[----:B------:R-:W-:Y:S01]  /*50c0*/  @P3 FMUL.FTZ R53, R55, R54 ;  /* 0x0000003637353220 */ /* 0x000fe20000410000 */
[----:B------:R-:W-:Y:S01]  /*50d0*/  FMUL.FTZ R55, R12, R180 ;  /* 0x000000b40c377220 */ /* 0x000fe20000410000 */
[----:B------:R-:W-:Y:S01]  /*50e0*/  FMUL.FTZ R49, R49, R54 ;  /* 0x0000003631317220 */ /* 0x000fe20000410000 */
[----:B------:R-:W-:Y:S01]  /*50f0*/  FMUL.FTZ R32, R32, R66 ;  /* 0x0000004220207220 */ /* 0x000fe20000410000 */
[----:B------:R-:W-:-:S02]  /*5100*/  HFMA2 R54, -RZ, RZ, 0, 0 ;  /* 0x00000000ff367431 */ /* 0x000fc400000001ff */
[----:B------:R-:W-:Y:S01]  /*5110*/  FMUL.FTZ R55, R55, R66 ;  /* 0x0000004237377220 */ /* 0x000fe20000410000 */
[-C--:B------:R-:W-:Y:S01]  /*5120*/  FMUL.FTZ R51, R51, R32.reuse ;  /* 0x0000002033337220 */ /* 0x080fe20000410000 */
[----:B------:R-:W-:Y:S02]  /*5130*/  FSEL R69, R49, RZ, P3 ;  /* 0x000000ff31457208 */ /* 0x000fe40001800000 */
[-C--:B------:R-:W-:Y:S01]  /*5140*/  @P4 FMUL.FTZ R54, R67, R55.reuse ;  /* 0x0000003743364220 */ /* 0x080fe20000410000 */
[----:B------:R-:W-:Y:S02]  /*5150*/  @P5 HADD2.F32 R67, -RZ, R190.H0_H0 ;  /* 0x200000beff435230 */ /* 0x000fe40000004100 */
[----:B------:R-:W-:Y:S01]  /*5160*/  FMUL.FTZ R50, R50, R55 ;  /* 0x0000003732327220 */ /* 0x000fe20000410000 */
[----:B------:R-:W-:Y:S02]  /*5170*/  MOV R55, RZ ;  /* 0x000000ff00377202 */ /* 0x000fe40000000f00 */
[----:B------:R-:W-:-:S02]  /*5180*/  @P5 FMUL.FTZ R55, R67, R32 ;  /* 0x0000002043375220 */ /* 0x000fc40000410000 */
[----:B------:R-:W-:Y:S02]  /*5190*/  FSEL R68, R50, RZ, P4 ;  /* 0x000000ff32447208 */ /* 0x000fe40002000000 */
[----:B------:R-:W-:-:S07]  /*51a0*/  FSEL R67, R51, RZ, P5 ;  /* 0x000000ff33437208 */ /* 0x000fce0002800000 */
.L_x_17228:
[----:B------:R-:W-:Y:S05]  /*51b0*/  BSYNC.RECONVERGENT B2 ;  /* 0x0000000000027941 */ /* 0x000fea0003800200 */
.L_x_17226:
[----:B------:R-:W0:Y:S02]  /*51c0*/  @P1 LDC.64 R48, c[0x0][0x478] ;  /* 0x00011e00ff301b82 */ /* 0x000e240000000a00 */
[----:B0-----:R-:W-:-:S05]  /*51d0*/  @P1 IMAD.WIDE.U32 R48, R31, 0x10, R48 ;  /* 0x000000101f301825 */ /* 0x001fca00078e0030 */
[----:B------:R0:W-:Y:S02]  /*51e0*/  @P1 STG.E.128 desc[UR6][R48.64], R84 ;  /* 0x0000005430001986 */ /* 0x0001e4000c101d06 */
[----:B0-----:R-:W-:-:S05]  /*51f0*/  IMAD.WIDE.U32 R48, R31, 0x10, R204 ;  /* 0x000000101f307825 */ /* 0x001fca00078e00cc */
[----:B------:R0:W-:Y:S02]  /*5200*/  STG.E.128 desc[UR6][R48.64], R52 ;  /* 0x0000003430007986 */ /* 0x0001e4000c101d06 */
[----:B0-----:R-:W-:-:S06]  /*5210*/  IMAD.WIDE.U32 R48, R10, 0x10, R212 ;  /* 0x000000100a307825 */ /* 0x001fcc00078e00d4 */
[----:B------:R-:W5:Y:S01]  /*5220*/  LDG.E.128 R48, desc[UR6][R48.64] ;  /* 0x0000000630307981 */ /* 0x000f62000c1e1d00 */
[----:B------:R-:W-:Y:S04]  /*5230*/  BSSY.RECONVERGENT B2, `(.L_x_17229) ;  /* 0x0000058000027945 */ /* 0x000fe80003800200 */
[----:B------:R-:W-:Y:S05]  /*5240*/  @!P1 BRA `(.L_x_17230) ;  /* 0x0000000000b09947 */ /* 0x000fea0003800000 */
[C-C-:B------:R-:W-:Y:S01]  /*5250*/  FFMA.FTZ R84, R56.reuse, R176, R57.reuse ;  /* 0x000000b038547223 */ /* 0x140fe20000010039 */
[C---:B------:R-:W-:Y:S01]  /*5260*/  LOP3.LUT P2, RZ, R5.reuse, 0xff, RZ, 0xc0, !PT ;  /* 0x000000ff05ff7812 */ /* 0x040fe2000784c0ff */
[----:B------:R-:W-:Y:S01]  /*5270*/  FFMA.FTZ R54, R56, R172, R57 ;  /* 0x000000ac38367223 */ /* 0x000fe20000010039 */
[C---:B------:R-:W-:Y:S01]  /*5280*/  LOP3.LUT P3, RZ, R5.reuse, 0xff00, RZ, 0xc0, !PT ;  /* 0x0000ff0005ff7812 */ /* 0x040fe2000786c0ff */
[----:B------:R-:W-:Y:S01]  /*5290*/  FADD.FTZ R84, -R84, R175 ;  /* 0x000000af54547221 */ /* 0x000fe20000010100 */
[C---:B------:R-:W-:Y:S01]  /*52a0*/  LOP3.LUT P4, RZ, R5.reuse, 0xff0000, RZ, 0xc0, !PT ;  /* 0x00ff000005ff7812 */ /* 0x040fe2000788c0ff */
[----:B------:R-:W-:Y:S01]  /*52b0*/  FADD.FTZ R54, -R54, R145 ;  /* 0x0000009136367221 */ /* 0x000fe20000010100 */
[----:B------:R-:W-:Y:S01]  /*52c0*/  ISETP.GE.U32.AND P5, PT, R5, 0x1000000, PT ;  /* 0x010000000500780c */ /* 0x000fe20003fa6070 */
[C---:B------:R-:W-:Y:S01]  /*52d0*/  FMUL.FTZ R84, R11.reuse, R84 ;  /* 0x000000540b547220 */ /* 0x040fe20000410000 */
[C-C-:B------:R-:W-:Y:S01]  /*52e0*/  FFMA.FTZ R173, R56.reuse, R173, R57.reuse ;  /* 0x000000ad38ad7223 */ /* 0x140fe20000010039 */
[----:B------:R-:W-:Y:S01]  /*52f0*/  FMUL.FTZ R85, R11, R54 ;  /* 0x000000360b557220 */ /* 0x000fe20000410000 */
[----:B------:R-:W-:Y:S01]  /*5300*/  FFMA.FTZ R32, R56, R174, R57 ;  /* 0x000000ae38207223 */ /* 0x000fe20000010039 */
[----:B------:R-:W-:Y:S01]  /*5310*/  FMUL.FTZ R5, R84, R12 ;  /* 0x0000000c54057220 */ /* 0x000fe20000410000 */
[----:B------:R-:W-:Y:S01]  /*5320*/  CS2R R52, SRZ ;  /* 0x0000000000347805 */ /* 0x000fe2000001ff00 */
[----:B------:R-:W-:-:S02]  /*5330*/  @P2 HADD2.F32 R72, -RZ, R158.H0_H0 ;  /* 0x2000009eff482230 */ /* 0x000fc40000004100 */
[----:B------:R-:W-:Y:S01]  /*5340*/  FMUL.FTZ R31, R85, R12 ;  /* 0x0000000c551f7220 */ /* 0x000fe20000410000 */
[----:B------:R-:W-:Y:S01]  /*5350*/  FMUL.FTZ R5, R5, R66 ;  /* 0x0000004205057220 */ /* 0x000fe20000410000 */
[----:B------:R-:W-:Y:S01]  /*5360*/  FADD.FTZ R86, -R173, R146 ;  /* 0x00000092ad567221 */ /* 0x000fe20000010100 */
[----:B------:R-:W-:Y:S01]  /*5370*/  FADD.FTZ R32, -R32, R147 ;  /* 0x0000009320207221 */ /* 0x000fe20000010100 */
[----:B------:R-:W-:Y:S01]  /*5380*/  CS2R R54, SRZ ;  /* 0x0000000000367805 */ /* 0x000fe2000001ff00 */
[----:B------:R-:W-:Y:S01]  /*5390*/  @P2 FMUL.FTZ R52, R5, R72 ;  /* 0x0000004805342220 */ /* 0x000fe20000410000 */
[----:B-----5:R-:W-:Y:S01]  /*53a0*/  FMUL.FTZ R5, R48, R5 ;  /* 0x0000000530057220 */ /* 0x020fe20000410000 */
[----:B------:R-:W-:Y:S01]  /*53b0*/  FMUL.FTZ R48, R31, R66 ;  /* 0x000000421f307220 */ /* 0x000fe20000410000 */
[----:B------:R-:W-:Y:S02]  /*53c0*/  @P3 HADD2.F32 R31, -RZ, R199.H1_H1 ;  /* 0x300000c7ff1f3230 */ /* 0x000fe40000004100 */
[C---:B------:R-:W-:Y:S01]  /*53d0*/  FMUL.FTZ R86, R11.reuse, R86 ;  /* 0x000000560b567220 */ /* 0x040fe20000410000 */
[----:B------:R-:W-:Y:S01]  /*53e0*/  FMUL.FTZ R87, R11, R32 ;  /* 0x000000200b577220 */ /* 0x000fe20000410000 */
[----:B------:R-:W-:Y:S01]  /*53f0*/  FSEL R5, R5, RZ, P2 ;  /* 0x000000ff05057208 */ /* 0x000fe20001000000 */
[----:B------:R-:W-:Y:S01]  /*5400*/  @P3 FMUL.FTZ R53, R48, R31 ;  /* 0x0000001f30353220 */ /* 0x000fe20000410000 */
[----:B------:R-:W-:Y:S01]  /*5410*/  FMUL.FTZ R31, R49, R48 ;  /* 0x00000030311f7220 */ /* 0x000fe20000410000 */
[-C--:B------:R-:W-:Y:S01]  /*5420*/  FMUL.FTZ R49, R86, R12.reuse ;  /* 0x0000000c56317220 */ /* 0x080fe20000410000 */
[----:B------:R-:W-:-:S03]  /*5430*/  FMUL.FTZ R32, R87, R12 ;  /* 0x0000000c57207220 */ /* 0x000fc60000410000 */
[-C--:B------:R-:W-:Y:S01]  /*5440*/  FMUL.FTZ R48, R49, R66.reuse ;  /* 0x0000004231307220 */ /* 0x080fe20000410000 */
[----:B------:R-:W-:Y:S01]  /*5450*/  FMUL.FTZ R32, R32, R66 ;  /* 0x0000004220207220 */ /* 0x000fe20000410000 */
[----:B------:R-:W-:Y:S01]  /*5460*/  @P4 HADD2.F32 R49, -RZ, R159.H0_H0 ;  /* 0x2000009fff314230 */ /* 0x000fe20000004100 */
[----:B------:R-:W-:Y:S01]  /*5470*/  FSEL R31, R31, RZ, P3 ;  /* 0x000000ff1f1f7208 */ /* 0x000fe20001800000 */
[----:B------:R-:W-:Y:S01]  /*5480*/  FMUL.FTZ R50, R50, R48 ;  /* 0x0000003032327220 */ /* 0x000fe20000410000 */
[----:B------:R-:W-:Y:S02]  /*5490*/  FMUL.FTZ R51, R51, R32 ;  /* 0x0000002033337220 */ /* 0x000fe40000410000 */
[----:B------:R-:W-:Y:S02]  /*54a0*/  @P4 FMUL.FTZ R54, R48, R49 ;  /* 0x0000003130364220 */ /* 0x000fe40000410000 */
[----:B------:R-:W-:Y:S02]  /*54b0*/  FSEL R71, R50, RZ, P4 ;  /* 0x000000ff32477208 */ /* 0x000fe40002000000 */
[----:B------:R-:W-:Y:S01]  /*54c0*/  FSEL R72, R51, RZ, P5 ;  /* 0x000000ff33487208 */ /* 0x000fe20002800000 */
[----:B------:R-:W-:Y:S06]  /*54d0*/  @!P5 BRA `(.L_x_17231) ;  /* 0x0000000000b4d947 */ /* 0x000fec0003800000 */
[----:B------:R-:W-:-:S05]  /*54e0*/  HADD2.F32 R55, -RZ, R199.H0_H0 ;  /* 0x200000c7ff377230 */ /* 0x000fca0000004100 */
[----:B------:R-:W-:Y:S01]  /*54f0*/  FMUL.FTZ R55, R32, R55 ;  /* 0x0000003720377220 */ /* 0x000fe20000410000 */
[----:B------:R-:W-:Y:S06]  /*5500*/  BRA `(.L_x_17231) ;  /* 0x0000000000a87947 */ /* 0x000fec0003800000 */
.L_x_17230:
[C-C-:B------:R-:W-:Y:S01]  /*5510*/  FFMA.FTZ R176, R56.reuse, R176, R57.reuse ;  /* 0x000000b038b07223 */ /* 0x140fe20000010039 */
[C---:B------:R-:W-:Y:S01]  /*5520*/  LOP3.LUT P2, RZ, R5.reuse, 0xff, RZ, 0xc0, !PT ;  /* 0x000000ff05ff7812 */ /* 0x040fe2000784c0ff */
[----:B------:R-:W-:Y:S01]  /*5530*/  FFMA.FTZ R172, R56, R172, R57 ;  /* 0x000000ac38ac7223 */ /* 0x000fe20000010039 */
[----:B------:R-:W-:Y:S01]  /*5540*/  LOP3.LUT P3, RZ, R5, 0xff00, RZ, 0xc0, !PT ;  /* 0x0000ff0005ff7812 */ /* 0x000fe2000786c0ff */
[----:B------:R-:W-:Y:S01]  /*5550*/  FADD.FTZ R176, -R176, R175 ;  /* 0x000000afb0b07221 */ /* 0x000fe20000010100 */
[----:B------:R-:W-:Y:S01]  /*5560*/  CS2R R52, SRZ ;  /* 0x0000000000347805 */ /* 0x000fe2000001ff00 */
[----:B------:R-:W-:Y:S01]  /*5570*/  FADD.FTZ R172, -R172, R145 ;  /* 0x00000091acac7221 */ /* 0x000fe20000010100 */
[C-C-:B------:R-:W-:Y:S01]  /*5580*/  FFMA.FTZ R173, R56.reuse, R173, R57.reuse ;  /* 0x000000ad38ad7223 */ /* 0x140fe20000010039 */
[----:B------:R-:W-:Y:S01]  /*5590*/  FMUL.FTZ R176, R11, R176 ;  /* 0x000000b00bb07220 */ /* 0x000fe20000410000 */
[----:B------:R-:W-:Y:S01]  /*55a0*/  LOP3.LUT P4, RZ, R5, 0xff0000, RZ, 0xc0, !PT ;  /* 0x00ff000005ff7812 */ /* 0x000fe2000788c0ff */
[----:B------:R-:W-:Y:S01]  /*55b0*/  FMUL.FTZ R172, R11, R172 ;  /* 0x000000ac0bac7220 */ /* 0x000fe20000410000 */
[----:B------:R-:W-:Y:S01]  /*55c0*/  FFMA.FTZ R174, R56, R174, R57 ;  /* 0x000000ae38ae7223 */ /* 0x000fe20000010039 */
[----:B------:R-:W-:Y:S01]  /*55d0*/  FMUL.FTZ R31, R12, R176 ;  /* 0x000000b00c1f7220 */ /* 0x000fe20000410000 */
[----:B------:R-:W-:Y:S01]  /*55e0*/  ISETP.GE.U32.AND P5, PT, R5, 0x1000000, PT ;  /* 0x010000000500780c */ /* 0x000fe20003fa6070 */
[----:B------:R-:W-:-:S02]  /*55f0*/  @P2 HADD2.F32 R32, -RZ, R158.H0_H0 ;  /* 0x2000009eff202230 */ /* 0x000fc40000004100 */
[----:B------:R-:W-:Y:S01]  /*5600*/  FADD.FTZ R173, -R173, R146 ;  /* 0x00000092adad7221 */ /* 0x000fe20000010100 */
[----:B------:R-:W-:Y:S01]  /*5610*/  FMUL.FTZ R31, R31, R66 ;  /* 0x000000421f1f7220 */ /* 0x000fe20000410000 */
[----:B------:R-:W-:Y:S02]  /*5620*/  @P3 HADD2.F32 R5, -RZ, R199.H1_H1 ;  /* 0x300000c7ff053230 */ /* 0x000fe40000004100 */
[----:B------:R-:W-:Y:S01]  /*5630*/  FADD.FTZ R147, -R174, R147 ;  /* 0x00000093ae937221 */ /* 0x000fe20000010100 */
[----:B------:R-:W-:Y:S01]  /*5640*/  FMUL.FTZ R173, R11, R173 ;  /* 0x000000ad0bad7220 */ /* 0x000fe20000410000 */
[-C--:B-----5:R-:W-:Y:S01]  /*5650*/  FMUL.FTZ R48, R48, R31.reuse ;  /* 0x0000001f30307220 */ /* 0x0a0fe20000410000 */
[----:B------:R-:W-:Y:S01]  /*5660*/  @P2 FMUL.FTZ R52, R32, R31 ;  /* 0x0000001f20342220 */ /* 0x000fe20000410000 */
[C---:B------:R-:W-:Y:S01]  /*5670*/  FMUL.FTZ R31, R12.reuse, R172 ;  /* 0x000000ac0c1f7220 */ /* 0x040fe20000410000 */
[----:B------:R-:W-:Y:S01]  /*5680*/  FMUL.FTZ R173, R12, R173 ;  /* 0x000000ad0cad7220 */ /* 0x000fe20000410000 */
[----:B------:R-:W-:-:S02]  /*5690*/  CS2R R54, SRZ ;  /* 0x0000000000367805 */ /* 0x000fc4000001ff00 */
[-C--:B------:R-:W-:Y:S01]  /*56a0*/  FMUL.FTZ R31, R31, R66.reuse ;  /* 0x000000421f1f7220 */ /* 0x080fe20000410000 */
[----:B------:R-:W-:-:S03]  /*56b0*/  FMUL.FTZ R32, R173, R66 ;  /* 0x00000042ad207220 */ /* 0x000fc60000410000 */
[----:B------:R-:W-:Y:S01]  /*56c0*/  @P3 FMUL.FTZ R53, R5, R31 ;  /* 0x0000001f05353220 */ /* 0x000fe20000410000 */
[----:B------:R-:W-:Y:S01]  /*56d0*/  FMUL.FTZ R5, R11, R147 ;  /* 0x000000930b057220 */ /* 0x000fe20000410000 */
[----:B------:R-:W-:Y:S01]  /*56e0*/  FMUL.FTZ R31, R49, R31 ;  /* 0x0000001f311f7220 */ /* 0x000fe20000410000 */
[----:B------:R-:W-:Y:S02]  /*56f0*/  @P4 HADD2.F32 R49, -RZ, R159.H0_H0 ;  /* 0x2000009fff314230 */ /* 0x000fe40000004100 */
[----:B------:R-:W-:Y:S01]  /*5700*/  FMUL.FTZ R50, R50, R32 ;  /* 0x0000002032327220 */ /* 0x000fe20000410000 */
[----:B------:R-:W-:Y:S01]  /*5710*/  FMUL.FTZ R5, R5, R12 ;  /* 0x0000000c05057220 */ /* 0x000fe20000410000 */
[----:B------:R-:W-:Y:S01]  /*5720*/  FSEL R31, R31, RZ, P3 ;  /* 0x000000ff1f1f7208 */ /* 0x000fe20001800000 */
[----:B------:R-:W-:Y:S02]  /*5730*/  @P4 FMUL.FTZ R54, R49, R32 ;  /* 0x0000002031364220 */ /* 0x000fe40000410000 */
[----:B------:R-:W-:Y:S01]  /*5740*/  FMUL.FTZ R5, R5, R66 ;  /* 0x0000004205057220 */ /* 0x000fe20000410000 */
[----:B------:R-:W-:Y:S01]  /*5750*/  @P5 HADD2.F32 R32, -RZ, R199.H0_H0 ;  /* 0x200000c7ff205230 */ /* 0x000fe20000004100 */
[----:B------:R-:W-:-:S02]  /*5760*/  FSEL R71, R50, RZ, P4 ;  /* 0x000000ff32477208 */ /* 0x000fc40002000000 */
[-C--:B------:R-:W-:Y:S02]  /*5770*/  FMUL.FTZ R51, R51, R5.reuse ;  /* 0x0000000533337220 */ /* 0x080fe40000410000 */
[----:B------:R-:W-:Y:S01]  /*5780*/  @P5 FMUL.FTZ R55, R32, R5 ;  /* 0x0000000520375220 */ /* 0x000fe20000410000 */
[----:B------:R-:W-:Y:S02]  /*5790*/  FSEL R5, R48, RZ, P2 ;  /* 0x000000ff30057208 */ /* 0x000fe40001000000 */
[----:B------:R-:W-:-:S07]  /*57a0*/  FSEL R72, R51, RZ, P5 ;  /* 0x000000ff33487208 */ /* 0x000fce0002800000 */
.L_x_17231:
[----:B------:R-:W-:Y:S05]  /*57b0*/  BSYNC.RECONVERGENT B2 ;  /* 0x0000000000027941 */ /* 0x000fea0003800200 */
.L_x_17229:
        /* <DEDUP_REMOVED lines=17> */
[C---:B------:R-:W-:Y:S01]  /*58d0*/  FMUL.FTZ R84, R11.reuse, R10 ;  /* 0x0000000a0b547220 */ /* 0x040fe20000410000 */
[----:B------:R-:W-:Y:S01]  /*58e0*/  ISETP.GE.U32.AND P5, PT, R4, 0x1000000, PT ;  /* 0x010000000400780c */ /* 0x000fe20003fa6070 */
[----:B------:R-:W-:Y:S01]  /*58f0*/  FMUL.FTZ R85, R11, R138 ;  /* 0x0000008a0b557220 */ /* 0x000fe20000410000 */
[----:B------:R-:W-:Y:S01]  /*5900*/  FADD.FTZ R140, -R53, R140 ;  /* 0x0000008c358c7221 */ /* 0x000fe20000010100 */
[----:B------:R-:W-:Y:S01]  /*5910*/  FMUL.FTZ R53, R84, R12 ;  /* 0x0000000c54357220 */ /* 0x000fe20000410000 */
[----:B------:R-:W-:Y:S01]  /*5920*/  FFMA.FTZ R86, R56, R143, R57 ;  /* 0x0000008f38567223 */ /* 0x000fe20000010039 */
[----:B------:R-:W-:-:S02]  /*5930*/  @P2 HADD2.F32 R4, -RZ, R160.H0_H0 ;  /* 0x200000a0ff042230 */ /* 0x000fc40000004100 */
[----:B------:R-:W-:Y:S02]  /*5940*/  HFMA2 R52, -RZ, RZ, 0, 0 ;  /* 0x00000000ff347431 */ /* 0x000fe400000001ff */
[----:B------:R-:W-:Y:S01]  /*5950*/  FMUL.FTZ R53, R53, R66 ;  /* 0x0000004235357220 */ /* 0x000fe20000410000 */
[----:B------:R-:W-:Y:S01]  /*5960*/  FADD.FTZ R86, -R86, R139 ;  /* 0x0000008b56567221 */ /* 0x000fe20000010100 */
[----:B------:R-:W-:Y:S02]  /*5970*/  @P3 HADD2.F32 R55, -RZ, R200.H1_H1 ;  /* 0x300000c8ff373230 */ /* 0x000fe40000004100 */
[----:B------:R-:W-:Y:S01]  /*5980*/  FMUL.FTZ R87, R11, R140 ;  /* 0x0000008c0b577220 */ /* 0x000fe20000410000 */
[----:B------:R-:W-:Y:S01]  /*5990*/  @P2 FMUL.FTZ R52, R53, R4 ;  /* 0x0000000435342220 */ /* 0x000fe20000410000 */
[----:B-----5:R-:W-:Y:S01]  /*59a0*/  FMUL.FTZ R4, R48, R53 ;  /* 0x0000003530047220 */ /* 0x020fe20000410000 */
[----:B------:R-:W-:Y:S01]  /*59b0*/  FMUL.FTZ R53, R85, R12 ;  /* 0x0000000c55357220 */ /* 0x000fe20000410000 */
[----:B------:R-:W-:Y:S01]  /*59c0*/  FMUL.FTZ R86, R11, R86 ;  /* 0x000000560b567220 */ /* 0x000fe20000410000 */
[----:B------:R-:W-:Y:S01]  /*59d0*/  FMUL.FTZ R73, R87, R12 ;  /* 0x0000000c57497220 */ /* 0x000fe20000410000 */
[----:B------:R-:W-:-:S02]  /*59e0*/  @P4 HADD2.F32 R32, -RZ, R161.H0_H0 ;  /* 0x200000a1ff204230 */ /* 0x000fc40000004100 */
[----:B------:R-:W-:Y:S01]  /*59f0*/  FMUL.FTZ R10, R53, R66 ;  /* 0x00000042350a7220 */ /* 0x000fe20000410000 */
[----:B------:R-:W-:Y:S01]  /*5a00*/  MOV R53, RZ ;  /* 0x000000ff00357202 */ /* 0x000fe20000000f00 */
[----:B------:R-:W-:Y:S01]  /*5a10*/  HFMA2 R54, -RZ, RZ, 0, 0 ;  /* 0x00000000ff367431 */ /* 0x000fe200000001ff */
[----:B------:R-:W-:Y:S01]  /*5a20*/  FSEL R4, R4, RZ, P2 ;  /* 0x000000ff04047208 */ /* 0x000fe20001000000 */
[----:B------:R-:W-:Y:S01]  /*5a30*/  @P3 FMUL.FTZ R53, R10, R55 ;  /* 0x000000370a353220 */ /* 0x000fe20000410000 */
[----:B------:R-:W-:Y:S01]  /*5a40*/  FMUL.FTZ R55, R86, R12 ;  /* 0x0000000c56377220 */ /* 0x000fe20000410000 */
[----:B------:R-:W-:Y:S01]  /*5a50*/  FMUL.FTZ R49, R49, R10 ;  /* 0x0000000a31317220 */ /* 0x000fe20000410000 */
[-C--:B------:R-:W-:Y:S02]  /*5a60*/  FMUL.FTZ R10, R73, R66.reuse ;  /* 0x00000042490a7220 */ /* 0x080fe40000410000 */
[----:B------:R-:W-:Y:S02]  /*5a70*/  FMUL.FTZ R55, R55, R66 ;  /* 0x0000004237377220 */ /* 0x000fe40000410000 */
[----:B------:R-:W-:Y:S01]  /*5a80*/  FMUL.FTZ R51, R51, R10 ;  /* 0x0000000a33337220 */ /* 0x000fe20000410000 */
[----:B------:R-:W-:Y:S01]  /*5a90*/  FSEL R73, R49, RZ, P3 ;  /* 0x000000ff31497208 */ /* 0x000fe20001800000 */
[----:B------:R-:W-:Y:S01]  /*5aa0*/  FMUL.FTZ R50, R50, R55 ;  /* 0x0000003732327220 */ /* 0x000fe20000410000 */
[----:B------:R-:W-:Y:S01]  /*5ab0*/  @P4 FMUL.FTZ R54, R55, R32 ;  /* 0x0000002037364220 */ /* 0x000fe20000410000 */
[----:B------:R-:W-:-:S02]  /*5ac0*/  MOV R55, RZ ;  /* 0x000000ff00377202 */ /* 0x000fc40000000f00 */
[----:B------:R-:W-:Y:S02]  /*5ad0*/  FSEL R75, R51, RZ, P5 ;  /* 0x000000ff334b7208 */ /* 0x000fe40002800000 */
[----:B------:R-:W-:Y:S01]  /*5ae0*/  FSEL R74, R50, RZ, P4 ;  /* 0x000000ff324a7208 */ /* 0x000fe20002000000 */
[----:B------:R-:W-:Y:S06]  /*5af0*/  @!P5 BRA `(.L_x_17234) ;  /* 0x0000000000bcd947 */ /* 0x000fec0003800000 */
[----:B------:R-:W-:-:S05]  /*5b00*/  HADD2.F32 R55, -RZ, R200.H0_H0 ;  /* 0x200000c8ff377230 */ /* 0x000fca0000004100 */
[----:B------:R-:W-:Y:S01]  /*5b10*/  FMUL.FTZ R55, R10, R55 ;  /* 0x000000370a377220 */ /* 0x000fe20000410000 */
[----:B------:R-:W-:Y:S06]  /*5b20*/  BRA `(.L_x_17234) ;  /* 0x0000000000b07947 */ /* 0x000fec0003800000 */
.L_x_17233:
[--C-:B------:R-:W-:Y:S01]  /*5b30*/  FFMA.FTZ R10, R56, R141, R57.reuse ;  /* 0x0000008d380a7223 */ /* 0x100fe20000010039 */
[----:B------:R-:W-:Y:S01]  /*5b40*/  LOP3.LUT P2, RZ, R4, 0xff, RZ, 0xc0, !PT ;  /* 0x000000ff04ff7812 */ /* 0x000fe2000784c0ff */
[----:B------:R-:W-:Y:S01]  /*5b50*/  FFMA.FTZ R53, R56, R142, R57 ;  /* 0x0000008e38357223 */ /* 0x000fe20000010039 */
[----:B------:R-:W-:Y:S01]  /*5b60*/  LOP3.LUT P3, RZ, R4, 0xff00, RZ, 0xc0, !PT ;  /* 0x0000ff0004ff7812 */ /* 0x000fe2000786c0ff */
[----:B------:R-:W-:Y:S01]  /*5b70*/  FADD.FTZ R10, -R10, R137 ;  /* 0x000000890a0a7221 */ /* 0x000fe20000010100 */
[--C-:B------:R-:W-:Y:S01]  /*5b80*/  FFMA.FTZ R55, R56, R144, R57.reuse ;  /* 0x0000009038377223 */ /* 0x100fe20000010039 */
[----:B------:R-:W-:Y:S01]  /*5b90*/  FADD.FTZ R138, -R53, R138 ;  /* 0x0000008a358a7221 */ /* 0x000fe20000010100 */
[C---:B------:R-:W-:Y:S01]  /*5ba0*/  LOP3.LUT P4, RZ, R4.reuse, 0xff0000, RZ, 0xc0, !PT ;  /* 0x00ff000004ff7812 */ /* 0x040fe2000788c0ff */
[C---:B------:R-:W-:Y:S01]  /*5bb0*/  FMUL.FTZ R53, R11.reuse, R10 ;  /* 0x0000000a0b357220 */ /* 0x040fe20000410000 */
[----:B------:R-:W-:Y:S01]  /*5bc0*/  ISETP.GE.U32.AND P5, PT, R4, 0x1000000, PT ;  /* 0x010000000400780c */ /* 0x000fe20003fa6070 */
[----:B------:R-:W-:Y:S01]  /*5bd0*/  FMUL.FTZ R73, R11, R138 ;  /* 0x0000008a0b497220 */ /* 0x000fe20000410000 */
[----:B------:R-:W-:Y:S01]  /*5be0*/  FFMA.FTZ R4, R56, R143, R57 ;  /* 0x0000008f38047223 */ /* 0x000fe20000010039 */
[----:B------:R-:W-:Y:S01]  /*5bf0*/  FMUL.FTZ R53, R12, R53 ;  /* 0x000000350c357220 */ /* 0x000fe20000410000 */
[----:B------:R-:W-:Y:S01]  /*5c00*/  FADD.FTZ R140, -R55, R140 ;  /* 0x0000008c378c7221 */ /* 0x000fe20000010100 */
[----:B------:R-:W-:-:S02]  /*5c10*/  @P2 HADD2.F32 R10, -RZ, R160.H0_H0 ;  /* 0x200000a0ff0a2230 */ /* 0x000fc40000004100 */
[----:B------:R-:W-:Y:S01]  /*5c20*/  FADD.FTZ R4, -R4, R139 ;  /* 0x0000008b04047221 */ /* 0x000fe20000010100 */
[----:B------:R-:W-:Y:S01]  /*5c30*/  FMUL.FTZ R55, R53, R66 ;  /* 0x0000004235377220 */ /* 0x000fe20000410000 */
[----:B------:R-:W-:Y:S01]  /*5c40*/  FMUL.FTZ R53, R12, R73 ;  /* 0x000000490c357220 */ /* 0x000fe20000410000 */
[----:B------:R-:W-:Y:S02]  /*5c50*/  HFMA2 R52, -RZ, RZ, 0, 0 ;  /* 0x00000000ff347431 */ /* 0x000fe400000001ff */
[----:B------:R-:W-:Y:S01]  /*5c60*/  FMUL.FTZ R73, R11, R4 ;  /* 0x000000040b497220 */ /* 0x000fe20000410000 */
[-C--:B------:R-:W-:Y:S01]  /*5c70*/  @P2 FMUL.FTZ R52, R10, R55.reuse ;  /* 0x000000370a342220 */ /* 0x080fe20000410000 */
[----:B-----5:R-:W-:Y:S01]  /*5c80*/  FMUL.FTZ R48, R48, R55 ;  /* 0x0000003730307220 */ /* 0x020fe20000410000 */
[----:B------:R-:W-:Y:S02]  /*5c90*/  @P3 HADD2.F32 R55, -RZ, R200.H1_H1 ;  /* 0x300000c8ff373230 */ /* 0x000fe40000004100 */
[----:B------:R-:W-:Y:S01]  /*5ca0*/  FMUL.FTZ R10, R53, R66 ;  /* 0x00000042350a7220 */ /* 0x000fe20000410000 */
[----:B------:R-:W-:Y:S01]  /*5cb0*/  MOV R53, RZ ;  /* 0x000000ff00357202 */ /* 0x000fe20000000f00 */
[----:B------:R-:W-:-:S02]  /*5cc0*/  @P4 HADD2.F32 R4, -RZ, R161.H0_H0 ;  /* 0x200000a1ff044230 */ /* 0x000fc40000004100 */
[----:B------:R-:W-:Y:S02]  /*5cd0*/  HFMA2 R54, -RZ, RZ, 0, 0 ;  /* 0x00000000ff367431 */ /* 0x000fe400000001ff */
[----:B------:R-:W-:Y:S01]  /*5ce0*/  @P3 FMUL.FTZ R53, R55, R10 ;  /* 0x0000000a37353220 */ /* 0x000fe20000410000 */
[----:B------:R-:W-:Y:S01]  /*5cf0*/  FMUL.FTZ R55, R12, R73 ;  /* 0x000000490c377220 */ /* 0x000fe20000410000 */
[----:B------:R-:W-:Y:S01]  /*5d00*/  FMUL.FTZ R73, R11, R140 ;  /* 0x0000008c0b497220 */ /* 0x000fe20000410000 */
[----:B------:R-:W-:Y:S02]  /*5d10*/  FMUL.FTZ R49, R49, R10 ;  /* 0x0000000a31317220 */ /* 0x000fe40000410000 */
[----:B------:R-:W-:Y:S01]  /*5d20*/  FMUL.FTZ R55, R55, R66 ;  /* 0x0000004237377220 */ /* 0x000fe20000410000 */
[----:B------:R-:W-:-:S03]  /*5d30*/  FMUL.FTZ R73, R73, R12 ;  /* 0x0000000c49497220 */ /* 0x000fc60000410000 */
[-C--:B------:R-:W-:Y:S01]  /*5d40*/  @P4 FMUL.FTZ R54, R4, R55.reuse ;  /* 0x0000003704364220 */ /* 0x080fe20000410000 */
[----:B------:R-:W-:Y:S01]  /*5d50*/  FMUL.FTZ R4, R73, R66 ;  /* 0x0000004249047220 */ /* 0x000fe20000410000 */
[----:B------:R-:W-:Y:S02]  /*5d60*/  @P5 HADD2.F32 R73, -RZ, R200.H0_H0 ;  /* 0x200000c8ff495230 */ /* 0x000fe40000004100 */
[----:B------:R-:W-:Y:S01]  /*5d70*/  FMUL.FTZ R50, R50, R55 ;  /* 0x0000003732327220 */ /* 0x000fe20000410000 */
[----:B------:R-:W-:Y:S01]  /*5d80*/  MOV R55, RZ ;  /* 0x000000ff00377202 */ /* 0x000fe20000000f00 */
[-C--:B------:R-:W-:Y:S01]  /*5d90*/  FMUL.FTZ R51, R51, R4.reuse ;  /* 0x0000000433337220 */ /* 0x080fe20000410000 */
[----:B------:R-:W-:Y:S01]  /*5da0*/  @P5 FMUL.FTZ R55, R73, R4 ;  /* 0x0000000449375220 */ /* 0x000fe20000410000 */
[----:B------:R-:W-:Y:S02]  /*5db0*/  FSEL R4, R48, RZ, P2 ;  /* 0x000000ff30047208 */ /* 0x000fe40001000000 */
[----:B------:R-:W-:-:S02]  /*5dc0*/  FSEL R73, R49, RZ, P3 ;  /* 0x000000ff31497208 */ /* 0x000fc40001800000 */
[----:B------:R-:W-:Y:S02]  /*5dd0*/  FSEL R74, R50, RZ, P4 ;  /* 0x000000ff324a7208 */ /* 0x000fe40002000000 */
[----:B------:R-:W-:-:S07]  /*5de0*/  FSEL R75, R51, RZ, P5 ;  /* 0x000000ff334b7208 */ /* 0x000fce0002800000 */
.L_x_17234:
[----:B------:R-:W-:Y:S05]  /*5df0*/  BSYNC.RECONVERGENT B2 ;  /* 0x0000000000027941 */ /* 0x000fea0003800200 */
.L_x_17232:
        /* <DEDUP_REMOVED lines=14> */
[----:B------:R-:W-:Y:S01]  /*5ee0*/  LOP3.LUT P4, RZ, R3, 0xff0000, RZ, 0xc0, !PT ;  /* 0x00ff000003ff7812 */ /* 0x000fe2000788c0ff */
        /* <DEDUP_REMOVED lines=13> */
[----:B------:R-:W-:Y:S02]  /*5fc0*/  @P3 HADD2.F32 R9, -RZ, R201.H1_H1 ;  /* 0x300000c9ff093230 */ /* 0x000fe40000004100 */
[----:B------:R-:W-:Y:S01]  /*5fd0*/  @P2 FMUL.FTZ R52, R3, R10 ;  /* 0x0000000a03342220 */ /* 0x000fe20000410000 */
[----:B------:R-:W-:Y:S01]  /*5fe0*/  FMUL.FTZ R10, R55, R66 ;  /* 0x00000042370a7220 */ /* 0x000fe20000410000 */
[C---:B------:R-:W-:Y:S01]  /*5ff0*/  FMUL.FTZ R86, R11.reuse, R32 ;  /* 0x000000200b567220 */ /* 0x040fe20000410000 */
[----:B------:R-:W-:Y:S01]  /*6000*/  FMUL.FTZ R87, R11, R130 ;  /* 0x000000820b577220 */ /* 0x000fe20000410000 */
[----:B------:R-:W-:-:S02]  /*6010*/  HFMA2 R54, -RZ, RZ, 0, 0 ;  /* 0x00000000ff367431 */ /* 0x000fc400000001ff */
[----:B------:R-:W-:Y:S01]  /*6020*/  @P3 FMUL.FTZ R53, R10, R9 ;  /* 0x000000090a353220 */ /* 0x000fe20000410000 */
[-C--:B------:R-:W-:Y:S01]  /*6030*/  FMUL.FTZ R9, R86, R12.reuse ;  /* 0x0000000c56097220 */ /* 0x080fe20000410000 */
[----:B------:R-:W-:Y:S01]  /*6040*/  FMUL.FTZ R55, R87, R12 ;  /* 0x0000000c57377220 */ /* 0x000fe20000410000 */
[----:B-----5:R-:W-:Y:S01]  /*6050*/  FMUL.FTZ R49, R49, R10 ;  /* 0x0000000a31317220 */ /* 0x020fe20000410000 */
[----:B------:R-:W-:Y:S02]  /*6060*/  @P4 HADD2.F32 R10, -RZ, R163.H0_H0 ;  /* 0x200000a3ff0a4230 */ /* 0x000fe40000004100 */
[-C--:B------:R-:W-:Y:S01]  /*6070*/  FMUL.FTZ R9, R9, R66.reuse ;  /* 0x0000004209097220 */ /* 0x080fe20000410000 */
[----:B------:R-:W-:Y:S01]  /*6080*/  FMUL.FTZ R32, R55, R66 ;  /* 0x0000004237207220 */ /* 0x000fe20000410000 */
[----:B------:R-:W-:Y:S01]  /*6090*/  FMUL.FTZ R3, R48, R3 ;  /* 0x0000000330037220 */ /* 0x000fe20000410000 */
[----:B------:R-:W-:Y:S01]  /*60a0*/  MOV R55, RZ ;  /* 0x000000ff00377202 */ /* 0x000fe20000000f00 */
[----:B------:R-:W-:Y:S01]  /*60b0*/  @P4 FMUL.FTZ R54, R9, R10 ;  /* 0x0000000a09364220 */ /* 0x000fe20000410000 */
[----:B------:R-:W-:Y:S01]  /*60c0*/  FMUL.FTZ R9, R50, R9 ;  /* 0x0000000932097220 */ /* 0x000fe20000410000 */
[----:B------:R-:W-:Y:S01]  /*60d0*/  FMUL.FTZ R51, R51, R32 ;  /* 0x0000002033337220 */ /* 0x000fe20000410000 */
[----:B------:R-:W-:-:S02]  /*60e0*/  FSEL R76, R3, RZ, P2 ;  /* 0x000000ff034c7208 */ /* 0x000fc40001000000 */
[----:B------:R-:W-:Y:S02]  /*60f0*/  FSEL R77, R49, RZ, P3 ;  /* 0x000000ff314d7208 */ /* 0x000fe40001800000 */
[----:B------:R-:W-:Y:S02]  /*6100*/  FSEL R78, R9, RZ, P4 ;  /* 0x000000ff094e7208 */ /* 0x000fe40002000000 */
[----:B------:R-:W-:Y:S01]  /*6110*/  FSEL R79, R51, RZ, P5 ;  /* 0x000000ff334f7208 */ /* 0x000fe20002800000 */
[----:B------:R-:W-:Y:S06]  /*6120*/  @!P5 BRA `(.L_x_17237) ;  /* 0x0000000000b4d947 */ /* 0x000fec0003800000 */
[----:B------:R-:W-:-:S05]  /*6130*/  HADD2.F32 R55, -RZ, R201.H0_H0 ;  /* 0x200000c9ff377230 */ /* 0x000fca0000004100 */
[----:B------:R-:W-:Y:S01]  /*6140*/  FMUL.FTZ R55, R32, R55 ;  /* 0x0000003720377220 */ /* 0x000fe20000410000 */
[----:B------:R-:W-:Y:S06]  /*6150*/  BRA `(.L_x_17237) ;  /* 0x0000000000a87947 */ /* 0x000fec0003800000 */
.L_x_17236:
        /* <DEDUP_REMOVED lines=8> */
[----:B------:R-:W-:Y:S01]  /*61e0*/  FMUL.FTZ R3, R11, R10 ;  /* 0x0000000a0b037220 */ /* 0x000fe20000410000 */
[C-C-:B------:R-:W-:Y:S01]  /*61f0*/  FFMA.FTZ R9, R56.reuse, R136, R57.reuse ;  /* 0x0000008838097223 */ /* 0x140fe20000010039 */
[----:B------:R-:W-:Y:S01]  /*6200*/  FFMA.FTZ R32, R56, R135, R57 ;  /* 0x0000008738207223 */ /* 0x000fe20000010039 */
[----:B------:R-:W-:Y:S01]  /*6210*/  CS2R R52, SRZ ;  /* 0x0000000000347805 */ /* 0x000fe2000001ff00 */
[----:B------:R-:W-:Y:S01]  /*6220*/  FMUL.FTZ R3, R12, R3 ;  /* 0x000000030c037220 */ /* 0x000fe20000410000 */
[----:B------:R-:W-:Y:S01]  /*6230*/  FADD.FTZ R130, -R9, R130 ;  /* 0x0000008209827221 */ /* 0x000fe20000010100 */
[----:B------:R-:W-:-:S02]  /*6240*/  @P2 HADD2.F32 R10, -RZ, R162.H0_H0 ;  /* 0x200000a2ff0a2230 */ /* 0x000fc40000004100 */
[----:B------:R-:W-:Y:S01]  /*6250*/  FADD.FTZ R32, -R32, R129 ;  /* 0x0000008120207221 */ /* 0x000fe20000010100 */
[----:B------:R-:W-:Y:S01]  /*6260*/  FMUL.FTZ R9, R3, R66 ;  /* 0x0000004203097220 */ /* 0x000fe20000410000 */
[----:B------:R-:W-:Y:S01]  /*6270*/  FMUL.FTZ R3, R11, R132 ;  /* 0x000000840b037220 */ /* 0x000fe20000410000 */
[----:B------:R-:W-:Y:S02]  /*6280*/  CS2R R54, SRZ ;  /* 0x0000000000367805 */ /* 0x000fe4000001ff00 */
[----:B------:R-:W-:Y:S01]  /*6290*/  @P2 FMUL.FTZ R52, R10, R9 ;  /* 0x000000090a342220 */ /* 0x000fe20000410000 */
[----:B------:R-:W-:Y:S01]  /*62a0*/  FMUL.FTZ R3, R12, R3 ;  /* 0x000000030c037220 */ /* 0x000fe20000410000 */
[----:B-----5:R-:W-:Y:S01]  /*62b0*/  FMUL.FTZ R48, R48, R9 ;  /* 0x0000000930307220 */ /* 0x020fe20000410000 */
[----:B------:R-:W-:Y:S02]  /*62c0*/  @P3 HADD2.F32 R9, -RZ, R201.H1_H1 ;  /* 0x300000c9ff093230 */ /* 0x000fe40000004100 */
[----:B------:R-:W-:Y:S01]  /*62d0*/  FMUL.FTZ R10, R3, R66 ;  /* 0x00000042030a7220 */ /* 0x000fe20000410000 */
[----:B------:R-:W-:Y:S01]  /*62e0*/  FMUL.FTZ R3, R11, R32 ;  /* 0x000000200b037220 */ /* 0x000fe20000410000 */
[----:B------:R-:W-:-:S02]  /*62f0*/  FSEL R76, R48, RZ, P2 ;  /* 0x000000ff304c7208 */ /* 0x000fc40001000000 */
[----:B------:R-:W-:Y:S01]  /*6300*/  @P3 FMUL.FTZ R53, R9, R10 ;  /* 0x0000000a09353220 */ /* 0x000fe20000410000 */
[----:B------:R-:W-:Y:S01]  /*6310*/  FMUL.FTZ R3, R12, R3 ;  /* 0x000000030c037220 */ /* 0x000fe20000410000 */
[----:B------:R-:W-:Y:S01]  /*6320*/  FMUL.FTZ R9, R11, R130 ;  /* 0x000000820b097220 */ /* 0x000fe20000410000 */
[----:B------:R-:W-:Y:S01]  /*6330*/  FMUL.FTZ R49, R49, R10 ;  /* 0x0000000a31317220 */ /* 0x000fe20000410000 */
[----:B------:R-:W-:Y:S02]  /*6340*/  @P4 HADD2.F32 R10, -RZ, R163.H0_H0 ;  /* 0x200000a3ff0a4230 */ /* 0x000fe40000004100 */
[----:B------:R-:W-:Y:S01]  /*6350*/  FMUL.FTZ R3, R3, R66 ;  /* 0x0000004203037220 */ /* 0x000fe20000410000 */
[----:B------:R-:W-:Y:S01]  /*6360*/  FMUL.FTZ R9, R9, R12 ;  /* 0x0000000c09097220 */ /* 0x000fe20000410000 */
[----:B------:R-:W-:Y:S02]  /*6370*/  FSEL R77, R49, RZ, P3 ;  /* 0x000000ff314d7208 */ /* 0x000fe40001800000 */
[----:B------:R-:W-:Y:S01]  /*6380*/  @P4 FMUL.FTZ R54, R10, R3 ;  /* 0x000000030a364220 */ /* 0x000fe20000410000 */
[----:B------:R-:W-:Y:S01]  /*6390*/  FMUL.FTZ R10, R9, R66 ;  /* 0x00000042090a7220 */ /* 0x000fe20000410000 */
[----:B------:R-:W-:-:S02]  /*63a0*/  @P5 HADD2.F32 R9, -RZ, R201.H0_H0 ;  /* 0x200000c9ff095230 */ /* 0x000fc40000004100 */
[----:B------:R-:W-:Y:S01]  /*63b0*/  FMUL.FTZ R50, R50, R3 ;  /* 0x0000000332327220 */ /* 0x000fe20000410000 */
[-C--:B------:R-:W-:Y:S02]  /*63c0*/  FMUL.FTZ R51, R51, R10.reuse ;  /* 0x0000000a33337220 */ /* 0x080fe40000410000 */
[----:B------:R-:W-:Y:S02]  /*63d0*/  @P5 FMUL.FTZ R55, R9, R10 ;  /* 0x0000000a09375220 */ /* 0x000fe40000410000 */
[----:B------:R-:W-:Y:S02]  /*63e0*/  FSEL R78, R50, RZ, P4 ;  /* 0x000000ff324e7208 */ /* 0x000fe40002000000 */
[----:B------:R-:W-:-:S07]  /*63f0*/  FSEL R79, R51, RZ, P5 ;  /* 0x000000ff334f7208 */ /* 0x000fce0002800000 */
.L_x_17237:
[----:B------:R-:W-:Y:S05]  /*6400*/  BSYNC.RECONVERGENT B2 ;  /* 0x0000000000027941 */ /* 0x000fea0003800200 */
.L_x_17235:
        /* <DEDUP_REMOVED lines=9> */
[----:B------:R-:W-:Y:S01]  /*64a0*/  LOP3.LUT P2, RZ, R2, 0xff, RZ, 0xc0, !PT ;  /* 0x000000ff02ff7812 */ /* 0x000fe2000784c0ff */
[--C-:B------:R-:W-:Y:S01]  /*64b0*/  FFMA.FTZ R3, R56, R122, R57.reuse ;  /* 0x0000007a38037223 */ /* 0x100fe20000010039 */
[----:B------:R-:W-:Y:S01]  /*64c0*/  LOP3.LUT P3, RZ, R2, 0xff00, RZ, 0xc0, !PT ;  /* 0x0000ff0002ff7812 */ /* 0x000fe2000786c0ff */
[--C-:B------:R-:W-:Y:S01]  /*64d0*/  FFMA.FTZ R8, R56, R123, R57.reuse ;  /* 0x0000007b38087223 */ /* 0x100fe20000010039 */
[----:B------:R-:W-:Y:S01]  /*64e0*/  LOP3.LUT P4, RZ, R2, 0xff0000, RZ, 0xc0, !PT ;  /* 0x00ff000002ff7812 */ /* 0x000fe2000788c0ff */
[--C-:B------:R-:W-:Y:S01]  /*64f0*/  FFMA.FTZ R9, R56, R124, R57.reuse ;  /* 0x0000007c38097223 */ /* 0x100fe20000010039 */
[----:B------:R-:W-:Y:S01]  /*6500*/  ISETP.GE.U32.AND P5, PT, R2, 0x1000000, PT ;  /* 0x010000000200780c */ /* 0x000fe20003fa6070 */
        /* <DEDUP_REMOVED lines=13> */
[-C--:B------:R-:W-:Y:S01]  /*65e0*/  FMUL.FTZ R2, R35, R66.reuse ;  /* 0x0000004223027220 */ /* 0x080fe20000410000 */
[-C--:B------:R-:W-:Y:S01]  /*65f0*/  FMUL.FTZ R35, R55, R66.reuse ;  /* 0x0000004237237220 */ /* 0x080fe20000410000 */
[-C--:B------:R-:W-:Y:S01]  /*6600*/  FMUL.FTZ R10, R53, R66.reuse ;  /* 0x00000042350a7220 */ /* 0x080fe20000410000 */
[----:B------:R-:W-:Y:S01]  /*6610*/  FMUL.FTZ R3, R3, R66 ;  /* 0x0000004203037220 */ /* 0x000fe20000410000 */
[----:B------:R-:W-:-:S02]  /*6620*/  @P4 HADD2.F32 R54, -RZ, R165.H0_H0 ;  /* 0x200000a5ff364230 */ /* 0x000fc40000004100 */
[----:B-----5:R-:W-:Y:S01]  /*6630*/  FMUL.FTZ R49, R49, R2 ;  /* 0x0000000231317220 */ /* 0x020fe20000410000 */
[----:B------:R-:W-:Y:S02]  /*6640*/  @P2 HADD2.F32 R8, -RZ, R164.H0_H0 ;  /* 0x200000a4ff082230 */ /* 0x000fe40000004100 */
[----:B------:R-:W-:Y:S01]  /*6650*/  FMUL.FTZ R48, R48, R3 ;  /* 0x0000000330307220 */ /* 0x000fe20000410000 */
[----:B------:R-:W-:Y:S02]  /*6660*/  @P3 HADD2.F32 R9, -RZ, R202.H1_H1 ;  /* 0x300000caff093230 */ /* 0x000fe40000004100 */
[----:B------:R-:W-:Y:S01]  /*6670*/  FMUL.FTZ R52, R50, R35 ;  /* 0x0000002332347220 */ /* 0x000fe20000410000 */
[----:B------:R-:W-:Y:S01]  /*6680*/  FMUL.FTZ R53, R51, R10 ;  /* 0x0000000a33357220 */ /* 0x000fe20000410000 */
[----:B------:R-:W-:Y:S01]  /*6690*/  CS2R R32, SRZ ;  /* 0x0000000000207805 */ /* 0x000fe2000001ff00 */
[----:B------:R-:W-:Y:S02]  /*66a0*/  HFMA2 R34, -RZ, RZ, 0, 0 ;  /* 0x00000000ff227431 */ /* 0x000fe400000001ff */
[----:B------:R-:W-:Y:S01]  /*66b0*/  @P4 FMUL.FTZ R34, R35, R54 ;  /* 0x0000003623224220 */ /* 0x000fe20000410000 */
[----:B------:R-:W-:Y:S01]  /*66c0*/  @P2 FMUL.FTZ R32, R3, R8 ;  /* 0x0000000803202220 */ /* 0x000fe20000410000 */
[----:B------:R-:W-:Y:S01]  /*66d0*/  @P3 FMUL.FTZ R33, R2, R9 ;  /* 0x0000000902213220 */ /* 0x000fe20000410000 */
[----:B------:R-:W-:-:S02]  /*66e0*/  MOV R35, RZ ;  /* 0x000000ff00237202 */ /* 0x000fc40000000f00 */
[----:B------:R-:W-:Y:S02]  /*66f0*/  FSEL R50, R48, RZ, P2 ;  /* 0x000000ff30327208 */ /* 0x000fe40001000000 */
[----:B------:R-:W-:Y:S02]  /*6700*/  FSEL R51, R49, RZ, P3 ;  /* 0x000000ff31337208 */ /* 0x000fe40001800000 */
[----:B------:R-:W-:Y:S02]  /*6710*/  FSEL R52, R52, RZ, P4 ;  /* 0x000000ff34347208 */ /* 0x000fe40002000000 */
[----:B------:R-:W-:Y:S01]  /*6720*/  FSEL R53, R53, RZ, P5 ;  /* 0x000000ff35357208 */ /* 0x000fe20002800000 */
[----:B------:R-:W-:Y:S06]  /*6730*/  @!P5 BRA `(.L_x_17240) ;  /* 0x0000000000b8d947 */ /* 0x000fec0003800000 */
[----:B------:R-:W-:-:S05]  /*6740*/  HADD2.F32 R35, -RZ, R202.H0_H0 ;  /* 0x200000caff237230 */ /* 0x000fca0000004100 */
[----:B------:R-:W-:Y:S01]  /*6750*/  FMUL.FTZ R35, R10, R35 ;  /* 0x000000230a237220 */ /* 0x000fe20000410000 */
[----:B------:R-:W-:Y:S06]  /*6760*/  BRA `(.L_x_17240) ;  /* 0x0000000000ac7947 */ /* 0x000fec0003800000 */
.L_x_17239:
[--C-:B------:R-:W-:Y:S01]  /*6770*/  FFMA.FTZ R8, R56, R121, R57.reuse ;  /* 0x0000007938087223 */ /* 0x100fe20000010039 */
[----:B------:R-:W-:Y:S01]  /*6780*/  LOP3.LUT P2, RZ, R2, 0xff, RZ, 0xc0, !PT ;  /* 0x000000ff02ff7812 */ /* 0x000fe2000784c0ff */
[C-C-:B------:R-:W-:Y:S01]  /*6790*/  FFMA.FTZ R9, R56.reuse, R122, R57.reuse ;  /* 0x0000007a38097223 */ /* 0x140fe20000010039 */
[----:B------:R-:W-:Y:S01]  /*67a0*/  FFMA.FTZ R10, R56, R123, R57 ;  /* 0x0000007b380a7223 */ /* 0x000fe20000010039 */
[----:B------:R-:W-:Y:S01]  /*67b0*/  FADD.FTZ R8, -R8, R33 ;  /* 0x0000002108087221 */ /* 0x000fe20000010100 */
[----:B------:R-:W-:Y:S01]  /*67c0*/  FFMA.FTZ R33, R56, R124, R57 ;  /* 0x0000007c38217223 */ /* 0x000fe20000010039 */
[----:B------:R-:W-:Y:S01]  /*67d0*/  LOP3.LUT P3, RZ, R2, 0xff00, RZ, 0xc0, !PT ;  /* 0x0000ff0002ff7812 */ /* 0x000fe2000786c0ff */
[----:B------:R-:W-:Y:S01]  /*67e0*/  FADD.FTZ R10, -R10, R35 ;  /* 0x000000230a0a7221 */ /* 0x000fe20000010100 */
[----:B------:R-:W-:Y:S01]  /*67f0*/  FMUL.FTZ R3, R11, R8 ;  /* 0x000000080b037220 */ /* 0x000fe20000410000 */
[C---:B------:R-:W-:Y:S01]  /*6800*/  LOP3.LUT P4, RZ, R2.reuse, 0xff0000, RZ, 0xc0, !PT ;  /* 0x00ff000002ff7812 */ /* 0x040fe2000788c0ff */
[----:B------:R-:W-:Y:S01]  /*6810*/  FADD.FTZ R8, -R9, R34 ;  /* 0x0000002209087221 */ /* 0x000fe20000010100 */
[----:B------:R-:W-:Y:S01]  /*6820*/  ISETP.GE.U32.AND P5, PT, R2, 0x1000000, PT ;  /* 0x010000000200780c */ /* 0x000fe20003fa6070 */
[----:B------:R-:W-:Y:S01]  /*6830*/  FMUL.FTZ R3, R12, R3 ;  /* 0x000000030c037220 */ /* 0x000fe20000410000 */
[----:B------:R-:W-:Y:S01]  /*6840*/  FADD.FTZ R116, -R33, R116 ;  /* 0x0000007421747221 */ /* 0x000fe20000010100 */
[----:B------:R-:W-:-:S02]  /*6850*/  @P2 HADD2.F32 R2, -RZ, R164.H0_H0 ;  /* 0x200000a4ff022230 */ /* 0x000fc40000004100 */
[----:B------:R-:W-:Y:S02]  /*6860*/  HFMA2 R32, -RZ, RZ, 0, 0 ;  /* 0x00000000ff207431 */ /* 0x000fe400000001ff */
[----:B------:R-:W-:Y:S01]  /*6870*/  FMUL.FTZ R3, R3, R66 ;  /* 0x0000004203037220 */ /* 0x000fe20000410000 */
[C---:B------:R-:W-:Y:S01]  /*6880*/  FMUL.FTZ R9, R11.reuse, R10 ;  /* 0x0000000a0b097220 */ /* 0x040fe20000410000 */
[C---:B------:R-:W-:Y:S01]  /*6890*/  FMUL.FTZ R53, R11.reuse, R116 ;  /* 0x000000740b357220 */ /* 0x040fe20000410000 */
[----:B------:R-:W-:Y:S02]  /*68a0*/  @P3 HADD2.F32 R55, -RZ, R202.H1_H1 ;  /* 0x300000caff373230 */ /* 0x000fe40000004100 */
[-C--:B-----5:R-:W-:Y:S01]  /*68b0*/  FMUL.FTZ R48, R48, R3.reuse ;  /* 0x0000000330307220 */ /* 0x0a0fe20000410000 */
[----:B------:R-:W-:Y:S01]  /*68c0*/  @P2 FMUL.FTZ R32, R2, R3 ;  /* 0x0000000302202220 */ /* 0x000fe20000410000 */
[----:B------:R-:W-:Y:S01]  /*68d0*/  FMUL.FTZ R3, R11, R8 ;  /* 0x000000080b037220 */ /* 0x000fe20000410000 */
[----:B------:R-:W-:Y:S01]  /*68e0*/  FMUL.FTZ R9, R12, R9 ;  /* 0x000000090c097220 */ /* 0x000fe20000410000 */
[----:B------:R-:W-:Y:S01]  /*68f0*/  FMUL.FTZ R53, R53, R12 ;  /* 0x0000000c35357220 */ /* 0x000fe20000410000 */
[----:B------:R-:W-:-:S02]  /*6900*/  @P4 HADD2.F32 R8, -RZ, R165.H0_H0 ;  /* 0x200000a5ff084230 */ /* 0x000fc40000004100 */
[----:B------:R-:W-:Y:S01]  /*6910*/  FMUL.FTZ R3, R12, R3 ;  /* 0x000000030c037220 */ /* 0x000fe20000410000 */
[-C--:B------:R-:W-:Y:S01]  /*6920*/  FMUL.FTZ R9, R9, R66.reuse ;  /* 0x0000004209097220 */ /* 0x080fe20000410000 */
[-C--:B------:R-:W-:Y:S01]  /*6930*/  FMUL.FTZ R10, R53, R66.reuse ;  /* 0x00000042350a7220 */ /* 0x080fe20000410000 */
[----:B------:R-:W-:Y:S01]  /*6940*/  CS2R R34, SRZ ;  /* 0x0000000000227805 */ /* 0x000fe2000001ff00 */
[----:B------:R-:W-:Y:S01]  /*6950*/  FMUL.FTZ R2, R3, R66 ;  /* 0x0000004203027220 */ /* 0x000fe20000410000 */
[----:B------:R-:W-:Y:S02]  /*6960*/  @P5 HADD2.F32 R3, -RZ, R202.H0_H0 ;  /* 0x200000caff035230 */ /* 0x000fe40000004100 */
[-C--:B------:R-:W-:Y:S01]  /*6970*/  FMUL.FTZ R52, R50, R9.reuse ;  /* 0x0000000932347220 */ /* 0x080fe20000410000 */
[----:B------:R-:W-:Y:S01]  /*6980*/  FMUL.FTZ R53, R51, R10 ;  /* 0x0000000a33357220 */ /* 0x000fe20000410000 */
[-C--:B------:R-:W-:Y:S01]  /*6990*/  FMUL.FTZ R49, R49, R2.reuse ;  /* 0x0000000231317220 */ /* 0x080fe20000410000 */
[----:B------:R-:W-:Y:S01]  /*69a0*/  MOV R33, RZ ;  /* 0x000000ff00217202 */ /* 0x000fe20000000f00 */
[----:B------:R-:W-:Y:S01]  /*69b0*/  @P3 FMUL.FTZ R33, R55, R2 ;  /* 0x0000000237213220 */ /* 0x000fe20000410000 */
[----:B------:R-:W-:Y:S01]  /*69c0*/  @P4 FMUL.FTZ R34, R8, R9 ;  /* 0x0000000908224220 */ /* 0x000fe20000410000 */
[----:B------:R-:W-:Y:S01]  /*69d0*/  @P5 FMUL.FTZ R35, R3, R10 ;  /* 0x0000000a03235220 */ /* 0x000fe20000410000 */
[----:B------:R-:W-:-:S02]  /*69e0*/  FSEL R50, R48, RZ, P2 ;  /* 0x000000ff30327208 */ /* 0x000fc40001000000 */
[----:B------:R-:W-:Y:S02]  /*69f0*/  FSEL R51, R49, RZ, P3 ;  /* 0x000000ff31337208 */ /* 0x000fe40001800000 */
[----:B------:R-:W-:Y:S02]  /*6a00*/  FSEL R52, R52, RZ, P4 ;  /* 0x000000ff34347208 */ /* 0x000fe40002000000 */
[----:B------:R-:W-:-:S07]  /*6a10*/  FSEL R53, R53, RZ, P5 ;  /* 0x000000ff35357208 */ /* 0x000fce0002800000 */
.L_x_17240:
[----:B------:R-:W-:Y:S05]  /*6a20*/  BSYNC.RECONVERGENT B2 ;  /* 0x0000000000027941 */ /* 0x000fea0003800200 */
.L_x_17238:
[----:B------:R-:W0:Y:S01]  /*6a30*/  @P1 LDC.64 R2, c[0x0][0x478] ;  /* 0x00011e00ff021b82 */ /* 0x000e220000000a00 */
[----:B------:R-:W-:Y:S01]  /*6a40*/  IMAD.WIDE.U32 R8, R7, 0x10, R204 ;  /* 0x0000001007087825 */ /* 0x000fe200078e00cc */
[----:B------:R-:W-:Y:S03]  /*6a50*/  BSSY.RECONVERGENT B2, `(.L_x_17241) ;  /* 0x0000060000027945 */ /* 0x000fe60003800200 */
[----:B------:R-:W-:-:S04]  /*6a60*/  IMAD.WIDE.U32 R48, R6, 0x10, R212 ;  /* 0x0000001006307825 */ /* 0x000fc800078e00d4 */
[----:B0-----:R-:W-:Y:S01]  /*6a70*/  @P1 IMAD.WIDE.U32 R2, R7, 0x10, R2 ;  /* 0x0000001007021825 */ /* 0x001fe200078e0002 */
[----:B------:R-:W-:-:S04]  /*6a80*/  SHF.R.U64 R7, R166, 0x10, R167 ;  /* 0x00000010a6077819 */ /* 0x000fc800000012a7 */
[----:B------:R-:W-:Y:S04]  /*6a90*/  @P1 STG.E.128 desc[UR6][R2.64], R84 ;  /* 0x0000005402001986 */ /* 0x000fe8000c101d06 */
[----:B------:R0:W-:Y:S04]  /*6aa0*/  STG.E.128 desc[UR6][R8.64], R32 ;  /* 0x0000002008007986 */ /* 0x0001e8000c101d06 */
[----:B0-----:R0:W5:Y:S02]  /*6ab0*/  LDG.E.128 R32, desc[UR6][R48.64] ;  /* 0x0000000630207981 */ /* 0x001164000c1e1d00 */
[----:B0-----:R-:W-:Y:S01]  /*6ac0*/  PRMT R49, R7, 0x7610, R49 ;  /* 0x0000761007317816 */ /* 0x001fe20000000031 */
[----:B------:R-:W-:Y:S06]  /*6ad0*/  @!P1 BRA `(.L_x_17242) ;  /* 0x0000000000b49947 */ /* 0x000fec0003800000 */
        /* <DEDUP_REMOVED lines=8> */
[C---:B------:R-:W-:Y:S01]  /*6b60*/  LOP3.LUT P4, RZ, R0.reuse, 0xff0000, RZ, 0xc0, !PT ;  /* 0x00ff000000ff7812 */ /* 0x040fe2000788c0ff */
[C---:B------:R-:W-:Y:S01]  /*6b70*/  FMUL.FTZ R84, R11.reuse, R2 ;  /* 0x000000020b547220 */ /* 0x040fe20000410000 */
[C---:B------:R-:W-:Y:S01]  /*6b80*/  LOP3.LUT P2, RZ, R0.reuse, 0xff, RZ, 0xc0, !PT ;  /* 0x000000ff00ff7812 */ /* 0x040fe2000784c0ff */
[C---:B------:R-:W-:Y:S01]  /*6b90*/  FMUL.FTZ R85, R11.reuse, R118 ;  /* 0x000000760b557220 */ /* 0x040fe20000410000 */
[C---:B------:R-:W-:Y:S01]  /*6ba0*/  LOP3.LUT P3, RZ, R0.reuse, 0xff00, RZ, 0xc0, !PT ;  /* 0x0000ff0000ff7812 */ /* 0x040fe2000786c0ff */
[C---:B------:R-:W-:Y:S01]  /*6bb0*/  FMUL.FTZ R86, R11.reuse, R8 ;  /* 0x000000080b567220 */ /* 0x040fe20000410000 */
[----:B------:R-:W-:Y:S01]  /*6bc0*/  FMUL.FTZ R87, R11, R120 ;  /* 0x000000780b577220 */ /* 0x000fe20000410000 */
[----:B------:R-:W-:Y:S01]  /*6bd0*/  ISETP.GE.U32.AND P5, PT, R0, 0x1000000, PT ;  /* 0x010000000000780c */ /* 0x000fe20003fa6070 */
        /* <DEDUP_REMOVED lines=12> */
[----:B------:R-:W-:Y:S02]  /*6ca0*/  @P2 HADD2.F32 R2, -RZ, R166.H0_H0 ;  /* 0x200000a6ff022230 */ /* 0x000fe40000004100 */
        /* <DEDUP_REMOVED lines=16> */
.L_x_17242:
        /* <DEDUP_REMOVED lines=9> */
[C---:B------:R-:W-:Y:S01]  /*6e40*/  LOP3.LUT P2, RZ, R0.reuse, 0xff, RZ, 0xc0, !PT ;  /* 0x000000ff00ff7812 */ /* 0x040fe2000784c0ff */
[C---:B------:R-:W-:Y:S01]  /*6e50*/  FMUL.FTZ R3, R11.reuse, R2 ;  /* 0x000000020b037220 */ /* 0x040fe20000410000 */
[C---:B------:R-:W-:Y:S01]  /*6e60*/  LOP3.LUT P3, RZ, R0.reuse, 0xff00, RZ, 0xc0, !PT ;  /* 0x0000ff0000ff7812 */ /* 0x040fe2000786c0ff */
[C---:B------:R-:W-:Y:S01]  /*6e70*/  FMUL.FTZ R9, R11.reuse, R8 ;  /* 0x000000080b097220 */ /* 0x040fe20000410000 */
[C---:B------:R-:W-:Y:S01]  /*6e80*/  LOP3.LUT P4, RZ, R0.reuse, 0xff0000, RZ, 0xc0, !PT ;  /* 0x00ff000000ff7812 */ /* 0x040fe2000788c0ff */
[----:B------:R-:W-:Y:S01]  /*6e90*/  FMUL.FTZ R11, R11, R120 ;  /* 0x000000780b0b7220 */ /* 0x000fe20000410000 */
[----:B------:R-:W-:Y:S01]  /*6ea0*/  ISETP.GE.U32.AND P5, PT, R0, 0x1000000, PT ;  /* 0x010000000000780c */ /* 0x000fe20003fa6070 */
[C---:B------:R-:W-:Y:S01]  /*6eb0*/  FMUL.FTZ R7, R12.reuse, R7 ;  /* 0x000000070c077220 */ /* 0x040fe20000410000 */
[C---:B------:R-:W-:Y:S01]  /*6ec0*/  FMUL.FTZ R3, R12.reuse, R3 ;  /* 0x000000030c037220 */ /* 0x040fe20000410000 */
[----:B------:R-:W-:Y:S01]  /*6ed0*/  FMUL.FTZ R9, R12, R9 ;  /* 0x000000090c097220 */ /* 0x000fe20000410000 */
        /* <DEDUP_REMOVED lines=11> */
[----:B------:R-:W-:Y:S02]  /*6f90*/  @P5 HADD2.F32 R55, -RZ, R203.H0_H0 ;  /* 0x200000cbff375230 */ /* 0x000fe40000004100 */
[----:B------:R-:W-:Y:S01]  /*6fa0*/  FMUL.FTZ R35, R35, R66 ;  /* 0x0000004223237220 */ /* 0x000fe20000410000 */
[----:B------:R-:W-:-:S02]  /*6fb0*/  CS2R R8, SRZ ;  /* 0x0000000000087805 */ /* 0x000fc4000001ff00 */
[----:B------:R-:W-:Y:S01]  /*6fc0*/  CS2R R10, SRZ ;  /* 0x00000000000a7805 */ /* 0x000fe2000001ff00 */
[----:B------:R-:W-:Y:S01]  /*6fd0*/  @P2 FMUL.FTZ R8, R12, R3 ;  /* 0x000000030c082220 */ /* 0x000fe20000410000 */
[----:B------:R-:W-:Y:S01]  /*6fe0*/  @P3 FMUL.FTZ R9, R49, R2 ;  /* 0x0000000231093220 */ /* 0x000fe20000410000 */
[----:B------:R-:W-:Y:S01]  /*6ff0*/  @P4 FMUL.FTZ R10, R48, R7 ;  /* 0x00000007300a4220 */ /* 0x000fe20000410000 */
[----:B------:R-:W-:Y:S01]  /*7000*/  @P5 FMUL.FTZ R11, R55, R66 ;  /* 0x00000042370b5220 */ /* 0x000fe20000410000 */
[----:B------:R-:W-:Y:S02]  /*7010*/  FSEL R0, R0, RZ, P2 ;  /* 0x000000ff00007208 */ /* 0x000fe40001000000 */
[----:B------:R-:W-:Y:S02]  /*7020*/  FSEL R33, R33, RZ, P3 ;  /* 0x000000ff21217208 */ /* 0x000fe40001800000 */
[----:B------:R-:W-:Y:S02]  /*7030*/  FSEL R34, R34, RZ, P4 ;  /* 0x000000ff22227208 */ /* 0x000fe40002000000 */
[----:B------:R-:W-:-:S07]  /*7040*/  FSEL R35, R35, RZ, P5 ;  /* 0x000000ff23237208 */ /* 0x000fce0002800000 */
.L_x_17243:
[----:B------:R-:W-:Y:S05]  /*7050*/  BSYNC.RECONVERGENT B2 ;  /* 0x0000000000027941 */ /* 0x000fea0003800200 */
.L_x_17241:
[----:B------:R-:W0:Y:S02]  /*7060*/  @P1 LDC.64 R2, c[0x0][0x478] ;  /* 0x00011e00ff021b82 */ /* 0x000e240000000a00 */
[----:B0-----:R-:W-:-:S04]  /*7070*/  @P1 IMAD.WIDE.U32 R2, R6, 0x10, R2 ;  /* 0x0000001006021825 */ /* 0x001fc800078e0002 */
[----:B------:R-:W-:Y:S01]  /*7080*/  IMAD.WIDE.U32 R6, R6, 0x10, R204 ;  /* 0x0000001006067825 */ /* 0x000fe200078e00cc */
[----:B------:R0:W-:Y:S04]  /*7090*/  @P1 STG.E.128 desc[UR6][R2.64], R84 ;  /* 0x0000005402001986 */ /* 0x0001e8000c101d06 */
[----:B------:R0:W-:Y:S01]  /*70a0*/  STG.E.128 desc[UR6][R6.64], R8 ;  /* 0x0000000806007986 */ /* 0x0001e2000c101d06 */
[----:B------:R-:W-:Y:S05]  /*70b0*/  BRA `(.L_x_17244) ;  /* 0x00000030007c7947 */ /* 0x000fea0003800000 */
.L_x_17219:
[----:B-1----:R-:W0:Y:S08]  /*70c0*/  LDC.64 R212, c[0x0][0x390] ;  /* 0x0000e400ffd47b82 */ /* 0x002e300000000a00 */
[----:B------:R-:W1:Y:S01]  /*70d0*/  LDC.64 R62, c[0x0][0x478] ;  /* 0x00011e00ff3e7b82 */ /* 0x000e620000000a00 */
[----:B0-----:R-:W-:-:S06]  /*70e0*/  IMAD.WIDE.U32 R48, R170, 0x10, R212 ;  /* 0x00000010aa307825 */ /* 0x001fcc00078e00d4 */
[----:B------:R-:W5:Y:S01]  /*70f0*/  LDG.E.128 R48, desc[UR6][R48.64] ;  /* 0x0000000630307981 */ /* 0x000f62000c1e1d00 */
[----:B------:R-:W-:Y:S01]  /*7100*/  BSSY.RECONVERGENT B2, `(.L_x_17245) ;  /* 0x0000060000027945 */ /* 0x000fe20003800200 */
[----:B-1----:R-:W-:-:S04]  /*7110*/  ISETP.NE.U32.AND P1, PT, R62, RZ, PT ;  /* 0x000000ff3e00720c */ /* 0x002fc80003f25070 */
[----:B------:R-:W-:-:S13]  /*7120*/  ISETP.NE.AND.EX P1, PT, R63, RZ, PT, P1 ;  /* 0x000000ff3f00720c */ /* 0x000fda0003f25310 */
        /* <DEDUP_REMOVED lines=8> */
[C---:B------:R-:W-:Y:S01]  /*71b0*/  FFMA.FTZ R207, R56.reuse, R207, R57 ;  /* 0x000000cf38cf7223 */ /* 0x040fe20000010039 */
[C---:B------:R-:W-:Y:S01]  /*71c0*/  FFMA.FTZ R53, R11.reuse, R204, R92 ;  /* 0x000000cc0b357223 */ /* 0x040fe2000001005c */
[----:B------:R-:W-:Y:S02]  /*71d0*/  HFMA2 R52, -RZ, RZ, 0, 0 ;  /* 0x00000000ff347431 */ /* 0x000fe400000001ff */
[----:B------:R-:W-:Y:S01]  /*71e0*/  FFMA.FTZ R209, R11, R209, R93 ;  /* 0x000000d10bd17223 */ /* 0x000fe2000001005d */
[----:B------:R-:W-:Y:S01]  /*71f0*/  FADD.FTZ R207, -R207, R208 ;  /* 0x000000d0cfcf7221 */ /* 0x000fe20000010100 */
[----:B------:R-:W-:Y:S01]  /*7200*/  FMUL.FTZ R53, R53, R12 ;  /* 0x0000000c35357220 */ /* 0x000fe20000410000 */
[----:B------:R-:W-:Y:S01]  /*7210*/  FFMA.FTZ R205, R56, R205, R57 ;  /* 0x000000cd38cd7223 */ /* 0x000fe20000010039 */
[----:B------:R-:W-:-:S02]  /*7220*/  @P1 HADD2.F32 R54, -RZ, R152.H0_H0 ;  /* 0x20000098ff361230 */ /* 0x000fc40000004100 */
[----:B------:R-:W-:Y:S01]  /*7230*/  FFMA.FTZ R207, R11, R207, R94 ;  /* 0x000000cf0bcf7223 */ /* 0x000fe2000001005e */
[----:B------:R-:W-:Y:S01]  /*7240*/  FMUL.FTZ R53, R53, R66 ;  /* 0x0000004235357220 */ /* 0x000fe20000410000 */
[----:B------:R-:W-:Y:S01]  /*7250*/  FADD.FTZ R205, -R205, R206 ;  /* 0x000000cecdcd7221 */ /* 0x000fe20000010100 */
[----:B------:R-:W-:Y:S01]  /*7260*/  @P2 HADD2.F32 R55, -RZ, R188.H1_H1 ;  /* 0x300000bcff372230 */ /* 0x000fe20000004100 */
[----:B------:R-:W-:Y:S01]  /*7270*/  LOP3.LUT P3, RZ, R171, 0xff0000, RZ, 0xc0, !PT ;  /* 0x00ff0000abff7812 */ /* 0x000fe2000786c0ff */
[-C--:B------:R-:W-:Y:S01]  /*7280*/  @P1 FMUL.FTZ R52, R54, R53.reuse ;  /* 0x0000003536341220 */ /* 0x080fe20000410000 */
[----:B------:R-:W-:Y:S01]  /*7290*/  FMUL.FTZ R54, R209, R12 ;  /* 0x0000000cd1367220 */ /* 0x000fe20000410000 */
[----:B-----5:R-:W-:Y:S01]  /*72a0*/  FMUL.FTZ R48, R48, R53 ;  /* 0x0000003530307220 */ /* 0x020fe20000410000 */
[----:B------:R-:W-:Y:S01]  /*72b0*/  MOV R53, RZ ;  /* 0x000000ff00357202 */ /* 0x000fe20000000f00 */
[----:B------:R-:W-:Y:S01]  /*72c0*/  FFMA.FTZ R205, R11, R205, R95 ;  /* 0x000000cd0bcd7223 */ /* 0x000fe2000001005f */
        /* <DEDUP_REMOVED lines=10> */
[-C--:B------:R-:W-:Y:S01]  /*7370*/  FMUL.FTZ R59, R50, R55.reuse ;  /* 0x00000037323b7220 */ /* 0x080fe20000410000 */
        /* <DEDUP_REMOVED lines=11> */
.L_x_17246:
        /* <DEDUP_REMOVED lines=8> */
[C---:B------:R-:W-:Y:S01]  /*74b0*/  FFMA.FTZ R84, R11.reuse, R204, R92 ;  /* 0x000000cc0b547223 */ /* 0x040fe2000001005c */
[----:B------:R-:W-:Y:S02]  /*74c0*/  HFMA2 R52, -RZ, RZ, 0, 0 ;  /* 0x00000000ff347431 */ /* 0x000fe400000001ff */
[----:B------:R-:W-:Y:S01]  /*74d0*/  FFMA.FTZ R85, R11, R209, R93 ;  /* 0x000000d10b557223 */ /* 0x000fe2000001005d */
[----:B------:R-:W-:Y:S01]  /*74e0*/  LOP3.LUT P3, RZ, R171, 0xff0000, RZ, 0xc0, !PT ;  /* 0x00ff0000abff7812 */ /* 0x000fe2000786c0ff */
[----:B------:R-:W-:Y:S01]  /*74f0*/  FMUL.FTZ R53, R84, R12 ;  /* 0x0000000c54357220 */ /* 0x000fe20000410000 */
[----:B------:R-:W-:Y:S01]  /*7500*/  FADD.FTZ R207, -R207, R208 ;  /* 0x000000d0cfcf7221 */ /* 0x000fe20000010100 */
[----:B------:R-:W-:-:S02]  /*7510*/  @P1 HADD2.F32 R54, -RZ, R152.H0_H0 ;  /* 0x20000098ff361230 */ /* 0x000fc40000004100 */
[----:B------:R-:W-:Y:S01]  /*7520*/  FFMA.FTZ R205, R56, R205, R57 ;  /* 0x000000cd38cd7223 */ /* 0x000fe20000010039 */
[----:B------:R-:W-:Y:S01]  /*7530*/  FMUL.FTZ R53, R53, R66 ;  /* 0x0000004235357220 */ /* 0x000fe20000410000 */
[----:B------:R-:W-:Y:S01]  /*7540*/  FFMA.FTZ R86, R11, R207, R94 ;  /* 0x000000cf0b567223 */ /* 0x000fe2000001005e */
[----:B------:R-:W-:Y:S02]  /*7550*/  @P2 HADD2.F32 R55, -RZ, R188.H1_H1 ;  /* 0x300000bcff372230 */ /* 0x000fe40000004100 */
[----:B------:R-:W-:Y:S01]  /*7560*/  FADD.FTZ R205, -R205, R206 ;  /* 0x000000cecdcd7221 */ /* 0x000fe20000010100 */
[-C--:B------:R-:W-:Y:S01]  /*7570*/  @P1 FMUL.FTZ R52, R54, R53.reuse ;  /* 0x0000003536341220 */ /* 0x080fe20000410000 */
[----:B------:R-:W-:Y:S01]  /*7580*/  FMUL.FTZ R54, R85, R12 ;  /* 0x0000000c55367220 */ /* 0x000fe20000410000 */
[----:B-----5:R-:W-:Y:S01]  /*7590*/  FMUL.FTZ R48, R48, R53 ;  /* 0x0000003530307220 */ /* 0x020fe20000410000 */
[----:B------:R-:W-:Y:S01]  /*75a0*/  MOV R53, RZ ;  /* 0x000000ff00357202 */ /* 0x000fe20000000f00 */
[----:B------:R-:W-:-:S02]  /*75b0*/  @P3 HADD2.F32 R58, -RZ, R153.H0_H0 ;  /* 0x20000099ff3a3230 */ /* 0x000fc40000004100 */
[----:B------:R-:W-:Y:S01]  /*75c0*/  FMUL.FTZ R54, R54, R66 ;  /* 0x0000004236367220 */ /* 0x000fe20000410000 */
[----:B------:R-:W-:Y:S01]  /*75d0*/  ISETP.GE.U32.AND P4, PT, R171, 0x1000000, PT ;  /* 0x01000000ab00780c */ /* 0x000fe20003f86070 */
[----:B------:R-:W-:Y:S01]  /*75e0*/  FFMA.FTZ R87, R11, R205, R95 ;  /* 0x000000cd0b577223 */ /* 0x000fe2000001005f */
[----:B------:R-:W-:Y:S01]  /*75f0*/  FSEL R61, R48, RZ, P1 ;  /* 0x000000ff303d7208 */ /* 0x000fe20000800000 */
[----:B------:R-:W-:Y:S01]  /*7600*/  @P2 FMUL.FTZ R53, R55, R54 ;  /* 0x0000003637352220 */ /* 0x000fe20000410000 */
[----:B------:R-:W-:Y:S01]  /*7610*/  FMUL.FTZ R55, R86, R12 ;  /* 0x0000000c56377220 */ /* 0x000fe20000410000 */
[----:B------:R-:W-:Y:S01]  /*7620*/  FMUL.FTZ R49, R49, R54 ;  /* 0x0000003631317220 */ /* 0x000fe20000410000 */
[----:B------:R-:W-:Y:S02]  /*7630*/  HFMA2 R54, -RZ, RZ, 0, 0 ;  /* 0x00000000ff367431 */ /* 0x000fe400000001ff */
[----:B------:R-:W-:Y:S02]  /*7640*/  FMUL.FTZ R55, R55, R66 ;  /* 0x0000004237377220 */ /* 0x000fe40000410000 */
[----:B------:R-:W-:-:S02]  /*7650*/  FSEL R60, R49, RZ, P2 ;  /* 0x000000ff313c7208 */ /* 0x000fc40001000000 */
[-C--:B------:R-:W-:Y:S01]  /*7660*/  @P3 FMUL.FTZ R54, R58, R55.reuse ;  /* 0x000000373a363220 */ /* 0x080fe20000410000 */
[----:B------:R-:W-:Y:S01]  /*7670*/  FMUL.FTZ R58, R87, R12 ;  /* 0x0000000c573a7220 */ /* 0x000fe20000410000 */
[----:B------:R-:W-:Y:S02]  /*7680*/  @P4 HADD2.F32 R59, -RZ, R188.H0_H0 ;  /* 0x200000bcff3b4230 */ /* 0x000fe40000004100 */
[----:B------:R-:W-:Y:S01]  /*7690*/  FMUL.FTZ R50, R50, R55 ;  /* 0x0000003732327220 */ /* 0x000fe20000410000 */
[----:B------:R-:W-:Y:S01]  /*76a0*/  MOV R55, RZ ;  /* 0x000000ff00377202 */ /* 0x000fe20000000f00 */
[----:B------:R-:W-:-:S04]  /*76b0*/  FMUL.FTZ R58, R58, R66 ;  /* 0x000000423a3a7220 */ /* 0x000fc80000410000 */
[-C--:B------:R-:W-:Y:S01]  /*76c0*/  FMUL.FTZ R51, R51, R58.reuse ;  /* 0x0000003a33337220 */ /* 0x080fe20000410000 */
[----:B------:R-:W-:Y:S01]  /*76d0*/  @P4 FMUL.FTZ R55, R59, R58 ;  /* 0x0000003a3b374220 */ /* 0x000fe20000410000 */
[----:B------:R-:W-:-:S03]  /*76e0*/  FSEL R59, R50, RZ, P3 ;  /* 0x000000ff323b7208 */ /* 0x000fc60001800000 */
[----:B------:R-:W-:-:S07]  /*76f0*/  FSEL R58, R51, RZ, P4 ;  /* 0x000000ff333a7208 */ /* 0x000fce0002000000 */
.L_x_17247:
[----:B------:R-:W-:Y:S05]  /*7700*/  BSYNC.RECONVERGENT B2 ;  /* 0x0000000000027941 */ /* 0x000fea0003800200 */
.L_x_17245:
[----:B------:R-:W-:Y:S01]  /*7710*/  ISETP.NE.U32.AND P1, PT, R62, RZ, PT ;  /* 0x000000ff3e00720c */ /* 0x000fe20003f25070 */
[----:B------:R-:W0:Y:S03]  /*7720*/  LDC.64 R204, c[0x0][0x468] ;  /* 0x00011a00ffcc7b82 */ /* 0x000e260000000a00 */
[----:B------:R-:W-:-:S13]  /*7730*/  ISETP.NE.AND.EX P1, PT, R63, RZ, PT, P1 ;  /* 0x000000ff3f00720c */ /* 0x000fda0003f25310 */
[----:B------:R-:W1:Y:S02]  /*7740*/  @P1 LDC.64 R48, c[0x0][0x478] ;  /* 0x00011e00ff301b82 */ /* 0x000e640000000a00 */
[----:B-1----:R-:W-:-:S04]  /*7750*/  @P1 IMAD.WIDE.U32 R48, R170, 0x10, R48 ;  /* 0x00000010aa301825 */ /* 0x002fc800078e0030 */
[----:B0-----:R-:W-:Y:S01]  /*7760*/  IMAD.WIDE.U32 R170, R170, 0x10, R204 ;  /* 0x00000010aaaa7825 */ /* 0x001fe200078e00cc */
[----:B------:R0:W-:Y:S04]  /*7770*/  @P1 STG.E.128 desc[UR6][R48.64], R84 ;  /* 0x0000005430001986 */ /* 0x0001e8000c101d06 */
        /* <DEDUP_REMOVED lines=13> */
[C---:B------:R-:W-:Y:S01]  /*7850*/  FFMA.FTZ R84, R11.reuse, R198, R100 ;  /* 0x000000c60b547223 */ /* 0x040fe20000010064 */
[----:B------:R-:W-:Y:S01]  /*7860*/  FADD.FTZ R194, -R194, R193 ;  /* 0x000000c1c2c27221 */ /* 0x000fe20000010100 */
[C---:B------:R-:W-:Y:S01]  /*7870*/  FFMA.FTZ R85, R11.reuse, R196, R101 ;  /* 0x000000c40b557223 */ /* 0x040fe20000010065 */
[----:B------:R-:W-:Y:S01]  /*7880*/  FFMA.FTZ R192, R56, R192, R57 ;  /* 0x000000c038c07223 */ /* 0x000fe20000010039 */
[----:B------:R-:W-:Y:S01]  /*7890*/  FMUL.FTZ R53, R84, R12 ;  /* 0x0000000c54357220 */ /* 0x000fe20000410000 */
[----:B------:R-:W-:Y:S01]  /*78a0*/  FFMA.FTZ R86, R11, R194, R102 ;  /* 0x000000c20b567223 */ /* 0x000fe20000010066 */
[----:B------:R-:W-:-:S02]  /*78b0*/  @P2 HADD2.F32 R54, -RZ, R154.H0_H0 ;  /* 0x2000009aff362230 */ /* 0x000fc40000004100 */
[----:B------:R-:W-:Y:S01]  /*78c0*/  FADD.FTZ R192, -R192, R191 ;  /* 0x000000bfc0c07221 */ /* 0x000fe20000010100 */
[----:B------:R-:W-:Y:S01]  /*78d0*/  FMUL.FTZ R53, R53, R66 ;  /* 0x0000004235357220 */ /* 0x000fe20000410000 */
[----:B------:R-:W-:Y:S01]  /*78e0*/  @P3 HADD2.F32 R55, -RZ, R189.H1_H1 ;  /* 0x300000bdff373230 */ /* 0x000fe20000004100 */
[----:B------:R-:W-:Y:S01]  /*78f0*/  LOP3.LUT P4, RZ, R169, 0xff0000, RZ, 0xc0, !PT ;  /* 0x00ff0000a9ff7812 */ /* 0x000fe2000788c0ff */
[----:B------:R-:W-:Y:S01]  /*7900*/  FFMA.FTZ R87, R11, R192, R103 ;  /* 0x000000c00b577223 */ /* 0x000fe20000010067 */
[-C--:B------:R-:W-:Y:S01]  /*7910*/  @P2 FMUL.FTZ R52, R54, R53.reuse ;  /* 0x0000003536342220 */ /* 0x080fe20000410000 */
        /* <DEDUP_REMOVED lines=12> */
[-C--:B------:R-:W-:Y:S01]  /*79e0*/  FMUL.FTZ R64, R50, R55.reuse ;  /* 0x0000003732407220 */ /* 0x080fe20000410000 */
        /* <DEDUP_REMOVED lines=12> */
.L_x_17249:
        /* <DEDUP_REMOVED lines=8> */
[----:B------:R-:W-:Y:S01]  /*7b30*/  FFMA.FTZ R198, R11, R198, R100 ;  /* 0x000000c60bc67223 */ /* 0x000fe20000010064 */
[----:B------:R-:W-:Y:S01]  /*7b40*/  LOP3.LUT P4, RZ, R169, 0xff0000, RZ, 0xc0, !PT ;  /* 0x00ff0000a9ff7812 */ /* 0x000fe2000788c0ff */
[----:B------:R-:W-:Y:S01]  /*7b50*/  FFMA.FTZ R196, R11, R196, R101 ;  /* 0x000000c40bc47223 */ /* 0x000fe20000010065 */
[----:B------:R-:W-:Y:S01]  /*7b60*/  FADD.FTZ R194, -R194, R193 ;  /* 0x000000c1c2c27221 */ /* 0x000fe20000010100 */
[----:B------:R-:W-:Y:S01]  /*7b70*/  FMUL.FTZ R53, R12, R198 ;  /* 0x000000c60c357220 */ /* 0x000fe20000410000 */
[----:B------:R-:W-:Y:S01]  /*7b80*/  FFMA.FTZ R192, R56, R192, R57 ;  /* 0x000000c038c07223 */ /* 0x000fe20000010039 */
[----:B------:R-:W-:-:S02]  /*7b90*/  @P2 HADD2.F32 R54, -RZ, R154.H0_H0 ;  /* 0x2000009aff362230 */ /* 0x000fc40000004100 */
[----:B------:R-:W-:Y:S01]  /*7ba0*/  FFMA.FTZ R194, R11, R194, R102 ;  /* 0x000000c20bc27223 */ /* 0x000fe20000010066 */
        /* <DEDUP_REMOVED lines=10> */
[----:B------:R-:W-:-:S03]  /*7c50*/  FFMA.FTZ R192, R11, R192, R103 ;  /* 0x000000c00bc07223 */ /* 0x000fc60000010067 */
        /* <DEDUP_REMOVED lines=17> */
.L_x_17250:
[----:B------:R-:W-:Y:S05]  /*7d70*/  BSYNC.RECONVERGENT B2 ;  /* 0x0000000000027941 */ /* 0x000fea0003800200 */
.L_x_17248:
        /* <DEDUP_REMOVED lines=17> */
[C---:B------:R-:W-:Y:S01]  /*7e90*/  FFMA.FTZ R84, R11.reuse, R184, R88 ;  /* 0x000000b80b547223 */ /* 0x040fe20000010058 */
[----:B------:R-:W-:Y:S02]  /*7ea0*/  HFMA2 R52, -RZ, RZ, 0, 0 ;  /* 0x00000000ff347431 */ /* 0x000fe400000001ff */
[----:B------:R-:W-:Y:S01]  /*7eb0*/  FFMA.FTZ R85, R11, R182, R89 ;  /* 0x000000b60b557223 */ /* 0x000fe20000010059 */
[----:B------:R-:W-:Y:S01]  /*7ec0*/  FADD.FTZ R180, -R180, R179 ;  /* 0x000000b3b4b47221 */ /* 0x000fe20000010100 */
[----:B------:R-:W-:Y:S01]  /*7ed0*/  FMUL.FTZ R53, R84, R12 ;  /* 0x0000000c54357220 */ /* 0x000fe20000410000 */
[----:B------:R-:W-:Y:S01]  /*7ee0*/  FADD.FTZ R178, -R178, R177 ;  /* 0x000000b1b2b27221 */ /* 0x000fe20000010100 */
[----:B------:R-:W-:Y:S01]  /*7ef0*/  @P2 HADD2.F32 R54, -RZ, R156.H0_H0 ;  /* 0x2000009cff362230 */ /* 0x000fe20000004100 */
[----:B------:R-:W-:Y:S01]  /*7f00*/  LOP3.LUT P4, RZ, R32, 0xff0000, RZ, 0xc0, !PT ;  /* 0x00ff000020ff7812 */ /* 0x000fe2000788c0ff */
[----:B------:R-:W-:Y:S01]  /*7f10*/  FMUL.FTZ R53, R53, R66 ;  /* 0x0000004235357220 */ /* 0x000fe20000410000 */
[----:B------:R-:W-:-:S02]  /*7f20*/  @P3 HADD2.F32 R55, -RZ, R190.H1_H1 ;  /* 0x300000beff373230 */ /* 0x000fc40000004100 */
[C---:B------:R-:W-:Y:S01]  /*7f30*/  FFMA.FTZ R86, R11.reuse, R180, R90 ;  /* 0x000000b40b567223 */ /* 0x040fe2000001005a */
[----:B------:R-:W-:Y:S01]  /*7f40*/  FFMA.FTZ R87, R11, R178, R91 ;  /* 0x000000b20b577223 */ /* 0x000fe2000001005b */
[-C--:B------:R-:W-:Y:S01]  /*7f50*/  @P2 FMUL.FTZ R52, R54, R53.reuse ;  /* 0x0000003536342220 */ /* 0x080fe20000410000 */
        /* <DEDUP_REMOVED lines=15> */
[-C--:B------:R-:W-:Y:S01]  /*8050*/  FMUL.FTZ R50, R50, R55.reuse ;  /* 0x0000003732327220 */ /* 0x080fe20000410000 */
        /* <DEDUP_REMOVED lines=9> */
.L_x_17252:
        /* <DEDUP_REMOVED lines=8> */
[C---:B------:R-:W-:Y:S01]  /*8170*/  FFMA.FTZ R184, R11.reuse, R184, R88 ;  /* 0x000000b80bb87223 */ /* 0x040fe20000010058 */
[----:B------:R-:W-:Y:S01]  /*8180*/  LOP3.LUT P4, RZ, R32, 0xff0000, RZ, 0xc0, !PT ;  /* 0x00ff000020ff7812 */ /* 0x000fe2000788c0ff */
[----:B------:R-:W-:Y:S01]  /*8190*/  FFMA.FTZ R182, R11, R182, R89 ;  /* 0x000000b60bb67223 */ /* 0x000fe20000010059 */
[----:B------:R-:W-:Y:S01]  /*81a0*/  FFMA.FTZ R178, R56, R178, R57 ;  /* 0x000000b238b27223 */ /* 0x000fe20000010039 */
[----:B------:R-:W-:Y:S01]  /*81b0*/  FMUL.FTZ R53, R12, R184 ;  /* 0x000000b80c357220 */ /* 0x000fe20000410000 */
[----:B------:R-:W-:Y:S01]  /*81c0*/  FADD.FTZ R180, -R180, R179 ;  /* 0x000000b3b4b47221 */ /* 0x000fe20000010100 */
[----:B------:R-:W-:-:S02]  /*81d0*/  @P2 HADD2.F32 R54, -RZ, R156.H0_H0 ;  /* 0x2000009cff362230 */ /* 0x000fc40000004100 */
[----:B------:R-:W-:Y:S01]  /*81e0*/  FADD.FTZ R178, -R178, R177 ;  /* 0x000000b1b2b27221 */ /* 0x000fe20000010100 */
[----:B------:R-:W-:Y:S01]  /*81f0*/  FMUL.FTZ R53, R53, R66 ;  /* 0x0000004235357220 */ /* 0x000fe20000410000 */
[----:B------:R-:W-:Y:S02]  /*8200*/  @P3 HADD2.F32 R55, -RZ, R190.H1_H1 ;  /* 0x300000beff373230 */ /* 0x000fe40000004100 */
[C---:B------:R-:W-:Y:S01]  /*8210*/  FFMA.FTZ R180, R11.reuse, R180, R90 ;  /* 0x000000b40bb47223 */ /* 0x040fe2000001005a */
[----:B------:R-:W-:Y:S01]  /*8220*/  ISETP.GE.U32.AND P5, PT, R32, 0x1000000, PT ;  /* 0x010000002000780c */ /* 0x000fe20003fa6070 */
[-C--:B------:R-:W-:Y:S01]  /*8230*/  @P2 FMUL.FTZ R52, R54, R53.reuse ;  /* 0x0000003536342220 */ /* 0x080fe20000410000 */
[----:B------:R-:W-:Y:S01]  /*8240*/  FMUL.FTZ R54, R12, R182 ;  /* 0x000000b60c367220 */ /* 0x000fe20000410000 */
[----:B-----5:R-:W-:Y:S01]  /*8250*/  FMUL.FTZ R48, R48, R53 ;  /* 0x0000003530307220 */ /* 0x020fe20000410000 */
[----:B------:R-:W-:Y:S01]  /*8260*/  MOV R53, RZ ;  /* 0x000000ff00357202 */ /* 0x000fe20000000f00 */
[----:B------:R-:W-:Y:S01]  /*8270*/  FFMA.FTZ R178, R11, R178, R91 ;  /* 0x000000b20bb27223 */ /* 0x000fe2000001005b */
        /* <DEDUP_REMOVED lines=19> */
.L_x_17253:
[----:B------:R-:W-:Y:S05]  /*83b0*/  BSYNC.RECONVERGENT B2 ;  /* 0x0000000000027941 */ /* 0x000fea0003800200 */
.L_x_17251:
        /* <DEDUP_REMOVED lines=17> */
[C---:B------:R-:W-:Y:S01]  /*84d0*/  FFMA.FTZ R84, R11.reuse, R84, R104 ;  /* 0x000000540b547223 */ /* 0x040fe20000010068 */
[C---:B------:R-:W-:Y:S01]  /*84e0*/  FFMA.FTZ R173, R56.reuse, R173, R57 ;  /* 0x000000ad38ad7223 */ /* 0x040fe20000010039 */
[----:B------:R-:W-:Y:S01]  /*84f0*/  FFMA.FTZ R85, R11, R54, R105 ;  /* 0x000000360b557223 */ /* 0x000fe20000010069 */
[----:B------:R-:W-:Y:S01]  /*8500*/  FFMA.FTZ R32, R56, R174, R57 ;  /* 0x000000ae38207223 */ /* 0x000fe20000010039 */
[----:B------:R-:W-:Y:S01]  /*8510*/  FMUL.FTZ R5, R84, R12 ;  /* 0x0000000c54057220 */ /* 0x000fe20000410000 */
[----:B------:R-:W-:Y:S01]  /*8520*/  CS2R R52, SRZ ;  /* 0x0000000000347805 */ /* 0x000fe2000001ff00 */
[----:B------:R-:W-:-:S02]  /*8530*/  @P2 HADD2.F32 R72, -RZ, R158.H0_H0 ;  /* 0x2000009eff482230 */ /* 0x000fc40000004100 */
[----:B------:R-:W-:Y:S01]  /*8540*/  FMUL.FTZ R31, R85, R12 ;  /* 0x0000000c551f7220 */ /* 0x000fe20000410000 */
[-C--:B------:R-:W-:Y:S01]  /*8550*/  FMUL.FTZ R5, R5, R66.reuse ;  /* 0x0000004205057220 */ /* 0x080fe20000410000 */
[----:B------:R-:W-:Y:S01]  /*8560*/  FADD.FTZ R86, -R173, R146 ;  /* 0x00000092ad567221 */ /* 0x000fe20000010100 */
[----:B------:R-:W-:Y:S01]  /*8570*/  FADD.FTZ R32, -R32, R147 ;  /* 0x0000009320207221 */ /* 0x000fe20000010100 */
[----:B------:R-:W-:Y:S01]  /*8580*/  CS2R R54, SRZ ;  /* 0x0000000000367805 */ /* 0x000fe2000001ff00 */
[-C--:B------:R-:W-:Y:S01]  /*8590*/  @P2 FMUL.FTZ R52, R72, R5.reuse ;  /* 0x0000000548342220 */ /* 0x080fe20000410000 */
[----:B-----5:R-:W-:Y:S01]  /*85a0*/  FMUL.FTZ R5, R48, R5 ;  /* 0x0000000530057220 */ /* 0x020fe20000410000 */
[----:B------:R-:W-:Y:S01]  /*85b0*/  FMUL.FTZ R48, R31, R66 ;  /* 0x000000421f307220 */ /* 0x000fe20000410000 */
[----:B------:R-:W-:Y:S02]  /*85c0*/  @P3 HADD2.F32 R31, -RZ, R199.H1_H1 ;  /* 0x300000c7ff1f3230 */ /* 0x000fe40000004100 */
[C---:B------:R-:W-:Y:S01]  /*85d0*/  FFMA.FTZ R86, R11.reuse, R86, R106 ;  /* 0x000000560b567223 */ /* 0x040fe2000001006a */
[----:B------:R-:W-:Y:S01]  /*85e0*/  FFMA.FTZ R87, R11, R32, R107 ;  /* 0x000000200b577223 */ /* 0x000fe2000001006b */
[----:B------:R-:W-:Y:S01]  /*85f0*/  FSEL R5, R5, RZ, P2 ;  /* 0x000000ff05057208 */ /* 0x000fe20001000000 */
[-C--:B------:R-:W-:Y:S01]  /*8600*/  @P3 FMUL.FTZ R53, R31, R48.reuse ;  /* 0x000000301f353220 */ /* 0x080fe20000410000 */
        /* <DEDUP_REMOVED lines=16> */
.L_x_17255:
[C-C-:B------:R-:W-:Y:S01]  /*8710*/  FFMA.FTZ R176, R56.reuse, R176, R57.reuse ;  /* 0x000000b038b07223 */ /* 0x140fe20000010039 */
[C---:B------:R-:W-:Y:S01]  /*8720*/  LOP3.LUT P2, RZ, R5.reuse, 0xff, RZ, 0xc0, !PT ;  /* 0x000000ff05ff7812 */ /* 0x040fe2000784c0ff */
[----:B------:R-:W-:Y:S01]  /*8730*/  FFMA.FTZ R172, R56, R172, R57 ;  /* 0x000000ac38ac7223 */ /* 0x000fe20000010039 */
[----:B------:R-:W-:Y:S01]  /*8740*/  LOP3.LUT P3, RZ, R5, 0xff00, RZ, 0xc0, !PT ;  /* 0x0000ff0005ff7812 */ /* 0x000fe2000786c0ff */
[----:B------:R-:W-:Y:S01]  /*8750*/  FADD.FTZ R176, -R176, R175 ;  /* 0x000000afb0b07221 */ /* 0x000fe20000010100 */
[----:B------:R-:W-:Y:S01]  /*8760*/  CS2R R52, SRZ ;  /* 0x0000000000347805 */ /* 0x000fe2000001ff00 */
[----:B------:R-:W-:Y:S01]  /*8770*/  FADD.FTZ R172, -R172, R145 ;  /* 0x00000091acac7221 */ /* 0x000fe20000010100 */
[C---:B------:R-:W-:Y:S01]  /*8780*/  FFMA.FTZ R173, R56.reuse, R173, R57 ;  /* 0x000000ad38ad7223 */ /* 0x040fe20000010039 */
[----:B------:R-:W-:Y:S01]  /*8790*/  FFMA.FTZ R176, R11, R176, R104 ;  /* 0x000000b00bb07223 */ /* 0x000fe20000010068 */
[----:B------:R-:W-:Y:S01]  /*87a0*/  LOP3.LUT P4, RZ, R5, 0xff0000, RZ, 0xc0, !PT ;  /* 0x00ff000005ff7812 */ /* 0x000fe2000788c0ff */
[----:B------:R-:W-:Y:S01]  /*87b0*/  FFMA.FTZ R172, R11, R172, R105 ;  /* 0x000000ac0bac7223 */ /* 0x000fe20000010069 */
        /* <DEDUP_REMOVED lines=8> */
[----:B------:R-:W-:Y:S01]  /*8840*/  FFMA.FTZ R173, R11, R173, R106 ;  /* 0x000000ad0bad7223 */ /* 0x000fe2000001006a */
        /* <DEDUP_REMOVED lines=8> */
[----:B------:R-:W-:Y:S01]  /*88d0*/  FFMA.FTZ R5, R11, R147, R107 ;  /* 0x000000930b057223 */ /* 0x000fe2000001006b */
        /* <DEDUP_REMOVED lines=13> */
.L_x_17256:
[----:B------:R-:W-:Y:S05]  /*89b0*/  BSYNC.RECONVERGENT B2 ;  /* 0x0000000000027941 */ /* 0x000fea0003800200 */
.L_x_17254:
        /* <DEDUP_REMOVED lines=16> */
[----:B------:R-:W-:Y:S01]  /*8ac0*/  FFMA.FTZ R53, R56, R144, R57 ;  /* 0x0000009038357223 */ /* 0x000fe20000010039 */
[C---:B------:R-:W-:Y:S01]  /*8ad0*/  FFMA.FTZ R84, R11.reuse, R10, R108 ;  /* 0x0000000a0b547223 */ /* 0x040fe2000001006c */
[----:B------:R-:W-:Y:S01]  /*8ae0*/  ISETP.GE.U32.AND P5, PT, R4, 0x1000000, PT ;  /* 0x010000000400780c */ /* 0x000fe20003fa6070 */
[----:B------:R-:W-:Y:S01]  /*8af0*/  FFMA.FTZ R85, R11, R138, R109 ;  /* 0x0000008a0b557223 */ /* 0x000fe2000001006d */
        /* <DEDUP_REMOVED lines=8> */
[----:B------:R-:W-:Y:S01]  /*8b80*/  FFMA.FTZ R87, R11, R140, R111 ;  /* 0x0000008c0b577223 */ /* 0x000fe2000001006f */
[-C--:B------:R-:W-:Y:S01]  /*8b90*/  @P2 FMUL.FTZ R52, R4, R53.reuse ;  /* 0x0000003504342220 */ /* 0x080fe20000410000 */
[----:B-----5:R-:W-:Y:S01]  /*8ba0*/  FMUL.FTZ R4, R48, R53 ;  /* 0x0000003530047220 */ /* 0x020fe20000410000 */
[----:B------:R-:W-:Y:S01]  /*8bb0*/  FMUL.FTZ R53, R85, R12 ;  /* 0x0000000c55357220 */ /* 0x000fe20000410000 */
[----:B------:R-:W-:Y:S01]  /*8bc0*/  FFMA.FTZ R86, R11, R86, R110 ;  /* 0x000000560b567223 */ /* 0x000fe2000001006e */
        /* <DEDUP_REMOVED lines=13> */
[-C--:B------:R-:W-:Y:S01]  /*8ca0*/  FMUL.FTZ R50, R50, R55.reuse ;  /* 0x0000003732327220 */ /* 0x080fe20000410000 */
        /* <DEDUP_REMOVED lines=8> */
.L_x_17258:
[--C-:B------:R-:W-:Y:S01]  /*8d30*/  FFMA.FTZ R10, R56, R141, R57.reuse ;  /* 0x0000008d380a7223 */ /* 0x100fe20000010039 */
[----:B------:R-:W-:Y:S01]  /*8d40*/  LOP3.LUT P2, RZ, R4, 0xff, RZ, 0xc0, !PT ;  /* 0x000000ff04ff7812 */ /* 0x000fe2000784c0ff */
[----:B------:R-:W-:Y:S01]  /*8d50*/  FFMA.FTZ R53, R56, R142, R57 ;  /* 0x0000008e38357223 */ /* 0x000fe20000010039 */
[----:B------:R-:W-:Y:S01]  /*8d60*/  LOP3.LUT P3, RZ, R4, 0xff00, RZ, 0xc0, !PT ;  /* 0x0000ff0004ff7812 */ /* 0x000fe2000786c0ff */
[----:B------:R-:W-:Y:S01]  /*8d70*/  FADD.FTZ R137, -R10, R137 ;  /* 0x000000890a897221 */ /* 0x000fe20000010100 */
[C---:B------:R-:W-:Y:S01]  /*8d80*/  LOP3.LUT P4, RZ, R4.reuse, 0xff0000, RZ, 0xc0, !PT ;  /* 0x00ff000004ff7812 */ /* 0x040fe2000788c0ff */
[----:B------:R-:W-:Y:S01]  /*8d90*/  FADD.FTZ R138, -R53, R138 ;  /* 0x0000008a358a7221 */ /* 0x000fe20000010100 */
[----:B------:R-:W-:Y:S01]  /*8da0*/  ISETP.GE.U32.AND P5, PT, R4, 0x1000000, PT ;  /* 0x010000000400780c */ /* 0x000fe20003fa6070 */
[C---:B------:R-:W-:Y:S01]  /*8db0*/  FFMA.FTZ R53, R11.reuse, R137, R108 ;  /* 0x000000890b357223 */ /* 0x040fe2000001006c */
[C-C-:B------:R-:W-:Y:S01]  /*8dc0*/  FFMA.FTZ R4, R56.reuse, R143, R57.reuse ;  /* 0x0000008f38047223 */ /* 0x140fe20000010039 */
[----:B------:R-:W-:Y:S01]  /*8dd0*/  FFMA.FTZ R55, R56, R144, R57 ;  /* 0x0000009038377223 */ /* 0x000fe20000010039 */
[----:B------:R-:W-:Y:S01]  /*8de0*/  FFMA.FTZ R73, R11, R138, R109 ;  /* 0x0000008a0b497223 */ /* 0x000fe2000001006d */
[----:B------:R-:W-:Y:S01]  /*8df0*/  FMUL.FTZ R53, R12, R53 ;  /* 0x000000350c357220 */ /* 0x000fe20000410000 */
[----:B------:R-:W-:Y:S01]  /*8e00*/  FADD.FTZ R139, -R4, R139 ;  /* 0x0000008b048b7221 */ /* 0x000fe20000010100 */
[----:B------:R-:W-:Y:S01]  /*8e10*/  FADD.FTZ R140, -R55, R140 ;  /* 0x0000008c378c7221 */ /* 0x000fe20000010100 */
[----:B------:R-:W-:-:S02]  /*8e20*/  @P2 HADD2.F32 R4, -RZ, R160.H0_H0 ;  /* 0x200000a0ff042230 */ /* 0x000fc40000004100 */
[-C--:B------:R-:W-:Y:S01]  /*8e30*/  FMUL.FTZ R55, R53, R66.reuse ;  /* 0x0000004235377220 */ /* 0x080fe20000410000 */
[----:B------:R-:W-:Y:S02]  /*8e40*/  HFMA2 R52, -RZ, RZ, 0, 0 ;  /* 0x00000000ff347431 */ /* 0x000fe400000001ff */
[----:B------:R-:W-:Y:S01]  /*8e50*/  FMUL.FTZ R53, R12, R73 ;  /* 0x000000490c357220 */ /* 0x000fe20000410000 */
[----:B------:R-:W-:Y:S01]  /*8e60*/  FFMA.FTZ R139, R11, R139, R110 ;  /* 0x0000008b0b8b7223 */ /* 0x000fe2000001006e */
[-C--:B------:R-:W-:Y:S01]  /*8e70*/  @P2 FMUL.FTZ R52, R4, R55.reuse ;  /* 0x0000003704342220 */ /* 0x080fe20000410000 */
[----:B-----5:R-:W-:Y:S01]  /*8e80*/  FMUL.FTZ R4, R48, R55 ;  /* 0x0000003730047220 */ /* 0x020fe20000410000 */
[----:B------:R-:W-:Y:S02]  /*8e90*/  @P3 HADD2.F32 R55, -RZ, R200.H1_H1 ;  /* 0x300000c8ff373230 */ /* 0x000fe40000004100 */
[----:B------:R-:W-:Y:S01]  /*8ea0*/  FMUL.FTZ R10, R53, R66 ;  /* 0x00000042350a7220 */ /* 0x000fe20000410000 */
[----:B------:R-:W-:Y:S01]  /*8eb0*/  MOV R53, RZ ;  /* 0x000000ff00357202 */ /* 0x000fe20000000f00 */
[----:B------:R-:W-:Y:S01]  /*8ec0*/  FFMA.FTZ R73, R11, R140, R111 ;  /* 0x0000008c0b497223 */ /* 0x000fe2000001006f */
[----:B------:R-:W-:-:S02]  /*8ed0*/  HFMA2 R54, -RZ, RZ, 0, 0 ;  /* 0x00000000ff367431 */ /* 0x000fc400000001ff */
[-C--:B------:R-:W-:Y:S01]  /*8ee0*/  @P3 FMUL.FTZ R53, R55, R10.reuse ;  /* 0x0000000a37353220 */ /* 0x080fe20000410000 */
[----:B------:R-:W-:Y:S01]  /*8ef0*/  FMUL.FTZ R55, R12, R139 ;  /* 0x0000008b0c377220 */ /* 0x000fe20000410000 */
[----:B------:R-:W-:Y:S01]  /*8f00*/  FMUL.FTZ R49, R49, R10 ;  /* 0x0000000a31317220 */ /* 0x000fe20000410000 */
[----:B------:R-:W-:Y:S02]  /*8f10*/  @P4 HADD2.F32 R10, -RZ, R161.H0_H0 ;  /* 0x200000a1ff0a4230 */ /* 0x000fe40000004100 */
[----:B------:R-:W-:Y:S01]  /*8f20*/  FMUL.FTZ R73, R73, R12 ;  /* 0x0000000c49497220 */ /* 0x000fe20000410000 */
[----:B------:R-:W-:Y:S01]  /*8f30*/  FMUL.FTZ R55, R55, R66 ;  /* 0x0000004237377220 */ /* 0x000fe20000410000 */
[----:B------:R-:W-:-:S03]  /*8f40*/  FSEL R4, R4, RZ, P2 ;  /* 0x000000ff04047208 */ /* 0x000fc60001000000 */
        /* <DEDUP_REMOVED lines=9> */
[----:B------:R-:W-:-:S07]  /*8fe0*/  FSEL R75, R51, RZ, P5 ;  /* 0x000000ff334b7208 */ /* 0x000fce0002800000 */
.L_x_17259:
[----:B------:R-:W-:Y:S05]  /*8ff0*/  BSYNC.RECONVERGENT B2 ;  /* 0x0000000000027941 */ /* 0x000fea0003800200 */
.L_x_17257:
        /* <DEDUP_REMOVED lines=23> */
[----:B------:R-:W-:-:S02]  /*9170*/  @P2 HADD2.F32 R10, -RZ, R162.H0_H0 ;  /* 0x200000a2ff0a2230 */ /* 0x000fc40000004100 */
[----:B------:R-:W-:Y:S01]  /*9180*/  FADD.FTZ R32, -R32, R129 ;  /* 0x0000008120207221 */ /* 0x000fe20000010100 */
[----:B------:R-:W-:Y:S01]  /*9190*/  FMUL.FTZ R3, R3, R66 ;  /* 0x0000004203037220 */ /* 0x000fe20000410000 */
[----:B------:R-:W-:Y:S01]  /*91a0*/  FMUL.FTZ R9, R85, R12 ;  /* 0x0000000c55097220 */ /* 0x000fe20000410000 */
[----:B------:R-:W-:Y:S01]  /*91b0*/  CS2R R52, SRZ ;  /* 0x0000000000347805 */ /* 0x000fe2000001ff00 */
[----:B------:R-:W-:Y:S02]  /*91c0*/  @P3 HADD2.F32 R55, -RZ, R201.H1_H1 ;  /* 0x300000c9ff373230 */ /* 0x000fe40000004100 */
[----:B------:R-:W-:Y:S01]  /*91d0*/  @P2 FMUL.FTZ R52, R10, R3 ;  /* 0x000000030a342220 */ /* 0x000fe20000410000 */
[----:B------:R-:W-:Y:S01]  /*91e0*/  FMUL.FTZ R10, R9, R66 ;  /* 0x00000042090a7220 */ /* 0x000fe20000410000 */
[C---:B------:R-:W-:Y:S01]  /*91f0*/  FFMA.FTZ R86, R11.reuse, R32, R114 ;  /* 0x000000200b567223 */ /* 0x040fe20000010072 */
[----:B------:R-:W-:Y:S01]  /*9200*/  FFMA.FTZ R87, R11, R130, R115 ;  /* 0x000000820b577223 */ /* 0x000fe20000010073 */
[----:B------:R-:W-:-:S02]  /*9210*/  @P4 HADD2.F32 R32, -RZ, R163.H0_H0 ;  /* 0x200000a3ff204230 */ /* 0x000fc40000004100 */
[----:B------:R-:W-:Y:S01]  /*9220*/  @P3 FMUL.FTZ R53, R55, R10 ;  /* 0x0000000a37353220 */ /* 0x000fe20000410000 */
[-C--:B------:R-:W-:Y:S01]  /*9230*/  FMUL.FTZ R9, R86, R12.reuse ;  /* 0x0000000c56097220 */ /* 0x080fe20000410000 */
[----:B------:R-:W-:Y:S01]  /*9240*/  FMUL.FTZ R55, R87, R12 ;  /* 0x0000000c57377220 */ /* 0x000fe20000410000 */
[----:B-----5:R-:W-:Y:S01]  /*9250*/  FMUL.FTZ R49, R49, R10 ;  /* 0x0000000a31317220 */ /* 0x020fe20000410000 */
[----:B------:R-:W-:Y:S02]  /*9260*/  HFMA2 R54, -RZ, RZ, 0, 0 ;  /* 0x00000000ff367431 */ /* 0x000fe400000001ff */
[-C--:B------:R-:W-:Y:S01]  /*9270*/  FMUL.FTZ R9, R9, R66.reuse ;  /* 0x0000004209097220 */ /* 0x080fe20000410000 */
[----:B------:R-:W-:Y:S01]  /*9280*/  FMUL.FTZ R10, R55, R66 ;  /* 0x00000042370a7220 */ /* 0x000fe20000410000 */
[----:B------:R-:W-:Y:S01]  /*9290*/  FMUL.FTZ R3, R48, R3 ;  /* 0x0000000330037220 */ /* 0x000fe20000410000 */
[----:B------:R-:W-:Y:S01]  /*92a0*/  MOV R55, RZ ;  /* 0x000000ff00377202 */ /* 0x000fe20000000f00 */
[-C--:B------:R-:W-:Y:S01]  /*92b0*/  @P4 FMUL.FTZ R54, R32, R9.reuse ;  /* 0x0000000920364220 */ /* 0x080fe20000410000 */
        /* <DEDUP_REMOVED lines=10> */
.L_x_17261:
        /* <DEDUP_REMOVED lines=8> */
[----:B------:R-:W-:Y:S01]  /*93e0*/  FFMA.FTZ R3, R11, R10, R112 ;  /* 0x0000000a0b037223 */ /* 0x000fe20000010070 */
        /* <DEDUP_REMOVED lines=8> */
[----:B------:R-:W-:Y:S01]  /*9470*/  FFMA.FTZ R3, R11, R132, R113 ;  /* 0x000000840b037223 */ /* 0x000fe20000010071 */
[----:B------:R-:W-:Y:S02]  /*9480*/  CS2R R54, SRZ ;  /* 0x0000000000367805 */ /* 0x000fe4000001ff00 */
[----:B------:R-:W-:Y:S01]  /*9490*/  @P2 FMUL.FTZ R52, R10, R9 ;  /* 0x000000090a342220 */ /* 0x000fe20000410000 */
[----:B------:R-:W-:Y:S01]  /*94a0*/  FMUL.FTZ R3, R12, R3 ;  /* 0x000000030c037220 */ /* 0x000fe20000410000 */
[----:B-----5:R-:W-:Y:S01]  /*94b0*/  FMUL.FTZ R48, R48, R9 ;  /* 0x0000000930307220 */ /* 0x020fe20000410000 */
[----:B------:R-:W-:Y:S02]  /*94c0*/  @P3 HADD2.F32 R9, -RZ, R201.H1_H1 ;  /* 0x300000c9ff093230 */ /* 0x000fe40000004100 */
[----:B------:R-:W-:Y:S01]  /*94d0*/  FMUL.FTZ R10, R3, R66 ;  /* 0x00000042030a7220 */ /* 0x000fe20000410000 */
[----:B------:R-:W-:Y:S01]  /*94e0*/  FFMA.FTZ R3, R11, R32, R114 ;  /* 0x000000200b037223 */ /* 0x000fe20000010072 */
[----:B------:R-:W-:-:S02]  /*94f0*/  FSEL R76, R48, RZ, P2 ;  /* 0x000000ff304c7208 */ /* 0x000fc40001000000 */
[----:B------:R-:W-:Y:S01]  /*9500*/  @P3 FMUL.FTZ R53, R9, R10 ;  /* 0x0000000a09353220 */ /* 0x000fe20000410000 */
[----:B------:R-:W-:Y:S01]  /*9510*/  FMUL.FTZ R3, R12, R3 ;  /* 0x000000030c037220 */ /* 0x000fe20000410000 */
[----:B------:R-:W-:Y:S01]  /*9520*/  FFMA.FTZ R9, R11, R130, R115 ;  /* 0x000000820b097223 */ /* 0x000fe20000010073 */
        /* <DEDUP_REMOVED lines=13> */
.L_x_17262:
[----:B------:R-:W-:Y:S05]  /*9600*/  BSYNC.RECONVERGENT B2 ;  /* 0x0000000000027941 */ /* 0x000fea0003800200 */
.L_x_17260:
        /* <DEDUP_REMOVED lines=35> */
[----:B------:R-:W-:Y:S02]  /*9840*/  @P3 HADD2.F32 R55, -RZ, R202.H1_H1 ;  /* 0x300000caff373230 */ /* 0x000fe40000004100 */
        /* <DEDUP_REMOVED lines=18> */
.L_x_17264:
[--C-:B------:R-:W-:Y:S01]  /*9970*/  FFMA.FTZ R8, R56, R121, R57.reuse ;  /* 0x0000007938087223 */ /* 0x100fe20000010039 */
[----:B------:R-:W-:Y:S01]  /*9980*/  LOP3.LUT P2, RZ, R2, 0xff, RZ, 0xc0, !PT ;  /* 0x000000ff02ff7812 */ /* 0x000fe2000784c0ff */
[C-C-:B------:R-:W-:Y:S01]  /*9990*/  FFMA.FTZ R9, R56.reuse, R122, R57.reuse ;  /* 0x0000007a38097223 */ /* 0x140fe20000010039 */
[----:B------:R-:W-:Y:S01]  /*99a0*/  FFMA.FTZ R10, R56, R123, R57 ;  /* 0x0000007b380a7223 */ /* 0x000fe20000010039 */
[----:B------:R-:W-:Y:S01]  /*99b0*/  FADD.FTZ R8, -R8, R33 ;  /* 0x0000002108087221 */ /* 0x000fe20000010100 */
[----:B------:R-:W-:Y:S01]  /*99c0*/  FFMA.FTZ R33, R56, R124, R57 ;  /* 0x0000007c38217223 */ /* 0x000fe20000010039 */
[C---:B------:R-:W-:Y:S01]  /*99d0*/  LOP3.LUT P3, RZ, R2.reuse, 0xff00, RZ, 0xc0, !PT ;  /* 0x0000ff0002ff7812 */ /* 0x040fe2000786c0ff */
[----:B------:R-:W-:Y:S02]  /*99e0*/  HFMA2 R32, -RZ, RZ, 0, 0 ;  /* 0x00000000ff207431 */ /* 0x000fe400000001ff */
[----:B------:R-:W-:Y:S01]  /*99f0*/  FFMA.FTZ R3, R11, R8, R96 ;  /* 0x000000080b037223 */ /* 0x000fe20000010060 */
[C---:B------:R-:W-:Y:S01]  /*9a00*/  LOP3.LUT P4, RZ, R2.reuse, 0xff0000, RZ, 0xc0, !PT ;  /* 0x00ff000002ff7812 */ /* 0x040fe2000788c0ff */
[----:B------:R-:W-:Y:S01]  /*9a10*/  FADD.FTZ R8, -R9, R34 ;  /* 0x0000002209087221 */ /* 0x000fe20000010100 */
[----:B------:R-:W-:Y:S01]  /*9a20*/  ISETP.GE.U32.AND P5, PT, R2, 0x1000000, PT ;  /* 0x010000000200780c */ /* 0x000fe20003fa6070 */
[----:B------:R-:W-:Y:S01]  /*9a30*/  FMUL.FTZ R3, R12, R3 ;  /* 0x000000030c037220 */ /* 0x000fe20000410000 */
[----:B------:R-:W-:Y:S01]  /*9a40*/  FADD.FTZ R9, -R10, R35 ;  /* 0x000000230a097221 */ /* 0x000fe20000010100 */
[----:B------:R-:W-:-:S02]  /*9a50*/  @P2 HADD2.F32 R2, -RZ, R164.H0_H0 ;  /* 0x200000a4ff022230 */ /* 0x000fc40000004100 */
[----:B------:R-:W-:Y:S01]  /*9a60*/  FADD.FTZ R116, -R33, R116 ;  /* 0x0000007421747221 */ /* 0x000fe20000010100 */
[----:B------:R-:W-:Y:S01]  /*9a70*/  FMUL.FTZ R3, R3, R66 ;  /* 0x0000004203037220 */ /* 0x000fe20000410000 */
[C---:B------:R-:W-:Y:S01]  /*9a80*/  FFMA.FTZ R9, R11.reuse, R9, R98 ;  /* 0x000000090b097223 */ /* 0x040fe20000010062 */
[----:B------:R-:W-:Y:S01]  /*9a90*/  CS2R R34, SRZ ;  /* 0x0000000000227805 */ /* 0x000fe2000001ff00 */
[C---:B------:R-:W-:Y:S01]  /*9aa0*/  FFMA.FTZ R53, R11.reuse, R116, R99 ;  /* 0x000000740b357223 */ /* 0x040fe20000010063 */
[-C--:B-----5:R-:W-:Y:S01]  /*9ab0*/  FMUL.FTZ R48, R48, R3.reuse ;  /* 0x0000000330307220 */ /* 0x0a0fe20000410000 */
[----:B------:R-:W-:Y:S01]  /*9ac0*/  @P2 FMUL.FTZ R32, R2, R3 ;  /* 0x0000000302202220 */ /* 0x000fe20000410000 */
[----:B------:R-:W-:Y:S01]  /*9ad0*/  FFMA.FTZ R3, R11, R8, R97 ;  /* 0x000000080b037223 */ /* 0x000fe20000010061 */
[----:B------:R-:W-:Y:S01]  /*9ae0*/  FMUL.FTZ R9, R12, R9 ;  /* 0x000000090c097220 */ /* 0x000fe20000410000 */
[----:B------:R-:W-:Y:S01]  /*9af0*/  FMUL.FTZ R53, R53, R12 ;  /* 0x0000000c35357220 */ /* 0x000fe20000410000 */
[----:B------:R-:W-:-:S02]  /*9b00*/  @P3 HADD2.F32 R55, -RZ, R202.H1_H1 ;  /* 0x300000caff373230 */ /* 0x000fc40000004100 */
[----:B------:R-:W-:Y:S01]  /*9b10*/  FMUL.FTZ R3, R12, R3 ;  /* 0x000000030c037220 */ /* 0x000fe20000410000 */
[-C--:B------:R-:W-:Y:S01]  /*9b20*/  FMUL.FTZ R9, R9, R66.reuse ;  /* 0x0000004209097220 */ /* 0x080fe20000410000 */
[-C--:B------:R-:W-:Y:S01]  /*9b30*/  FMUL.FTZ R10, R53, R66.reuse ;  /* 0x00000042350a7220 */ /* 0x080fe20000410000 */
[----:B------:R-:W-:Y:S02]  /*9b40*/  @P4 HADD2.F32 R8, -RZ, R165.H0_H0 ;  /* 0x200000a5ff084230 */ /* 0x000fe40000004100 */
        /* <DEDUP_REMOVED lines=13> */
.L_x_17265:
[----:B------:R-:W-:Y:S05]  /*9c20*/  BSYNC.RECONVERGENT B2 ;  /* 0x0000000000027941 */ /* 0x000fea0003800200 */
.L_x_17263:
        /* <DEDUP_REMOVED lines=20> */
[C---:B------:R-:W-:Y:S01]  /*9d70*/  FFMA.FTZ R85, R11.reuse, R118, R81 ;  /* 0x000000760b557223 */ /* 0x040fe20000010051 */
[C---:B------:R-:W-:Y:S01]  /*9d80*/  LOP3.LUT P2, RZ, R0.reuse, 0xff, RZ, 0xc0, !PT ;  /* 0x000000ff00ff7812 */ /* 0x040fe2000784c0ff */
[C---:B------:R-:W-:Y:S01]  /*9d90*/  FFMA.FTZ R84, R11.reuse, R2, R80 ;  /* 0x000000020b547223 */ /* 0x040fe20000010050 */
[C---:B------:R-:W-:Y:S01]  /*9da0*/  LOP3.LUT P4, RZ, R0.reuse, 0xff0000, RZ, 0xc0, !PT ;  /* 0x00ff000000ff7812 */ /* 0x040fe2000788c0ff */
[C---:B------:R-:W-:Y:S01]  /*9db0*/  FFMA.FTZ R86, R11.reuse, R119, R82 ;  /* 0x000000770b567223 */ /* 0x040fe20000010052 */
[----:B------:R-:W-:Y:S01]  /*9dc0*/  FFMA.FTZ R87, R11, R120, R83 ;  /* 0x000000780b577223 */ /* 0x000fe20000010053 */
        /* <DEDUP_REMOVED lines=30> */
.L_x_17267:
        /* <DEDUP_REMOVED lines=9> */
[C---:B------:R-:W-:Y:S01]  /*a040*/  LOP3.LUT P2, RZ, R0.reuse, 0xff, RZ, 0xc0, !PT ;  /* 0x000000ff00ff7812 */ /* 0x040fe2000784c0ff */
[C---:B------:R-:W-:Y:S01]  /*a050*/  FFMA.FTZ R3, R11.reuse, R2, R80 ;  /* 0x000000020b037223 */ /* 0x040fe20000010050 */
[C---:B------:R-:W-:Y:S01]  /*a060*/  LOP3.LUT P3, RZ, R0.reuse, 0xff00, RZ, 0xc0, !PT ;  /* 0x0000ff0000ff7812 */ /* 0x040fe2000786c0ff */
[C---:B------:R-:W-:Y:S01]  /*a070*/  FFMA.FTZ R9, R11.reuse, R119, R82 ;  /* 0x000000770b097223 */ /* 0x040fe20000010052 */
[C---:B------:R-:W-:Y:S01]  /*a080*/  LOP3.LUT P4, RZ, R0.reuse, 0xff0000, RZ, 0xc0, !PT ;  /* 0x00ff000000ff7812 */ /* 0x040fe2000788c0ff */
[----:B------:R-:W-:Y:S01]  /*a090*/  FFMA.FTZ R11, R11, R120, R83 ;  /* 0x000000780b0b7223 */ /* 0x000fe20000010053 */
        /* <DEDUP_REMOVED lines=27> */
.L_x_17268:
[----:B------:R-:W-:Y:S05]  /*a250*/  BSYNC.RECONVERGENT B2 ;  /* 0x0000000000027941 */ /* 0x000fea0003800200 */
.L_x_17266:
[----:B------:R-:W0:Y:S02]  /*a260*/  @P1 LDC.64 R2, c[0x0][0x478] ;  /* 0x00011e00ff021b82 */ /* 0x000e240000000a00 */
[----:B0-----:R-:W-:-:S04]  /*a270*/  @P1 IMAD.WIDE.U32 R2, R6, 0x10, R2 ;  /* 0x0000001006021825 */ /* 0x001fc800078e0002 */
[----:B------:R-:W-:Y:S01]  /*a280*/  IMAD.WIDE.U32 R6, R6, 0x10, R204 ;  /* 0x0000001006067825 */ /* 0x000fe200078e00cc */
[----:B------:R1:W-:Y:S04]  /*a290*/  @P1 STG.E.128 desc[UR6][R2.64], R84 ;  /* 0x0000005402001986 */ /* 0x0003e8000c101d06 */
[----:B------:R1:W-:Y:S02]  /*a2a0*/  STG.E.128 desc[UR6][R6.64], R8 ;  /* 0x0000000806007986 */ /* 0x0003e4000c101d06 */
.L_x_17244:
        /* <DEDUP_REMOVED lines=101> */
.L_x_17215:
[----:B------:R-:W-:Y:S02]  /*a900*/  MOV R52, R56 ;  /* 0x0000003800347202 */ /* 0x000fe40000000f00 */
[----:B------:R-:W-:Y:S01]  /*a910*/  MOV R51, R57 ;  /* 0x0000003900337202 */ /* 0x000fe20000000f00 */
[----:B0-----:R0:W5:Y:S01]  /*a920*/  LDL.LU R56, [R1+0xc] ;  /* 0x00000c0001387983 */ /* 0x0011620000300800 */
        /* <DEDUP_REMOVED lines=80> */
[----:B0-----:R-:W-:-:S07]  /*ae30*/  MOV R16, R13 ;  /* 0x0000000d00107202 */ /* 0x001fce0000000f00 */
.L_x_17214:
[----:B------:R-:W-:Y:S05]  /*ae40*/  BSYNC B1 ;  /* 0x0000000000017941 */ /* 0x000fea0003800000 */
.L_x_17213:
        /* <DEDUP_REMOVED lines=191> */
[----:B----4-:R-:W-:Y:S01]  /*ba40*/  FADD.FTZ R0, RZ, R0 ;  /* 0x00000000ff007221 */ /* 0x010fe20000010000 */
[C---:B------:R-:W-:Y:S02]  /*ba50*/  SHF.L.U64.HI R26, R6.reuse, 0x2, R3 ;  /* 0x00000002061a7819 */ /* 0x040fe40000010203 */
[----:B------:R-:W4:Y:S01]  /*ba60*/  LDS R47, [R13+0x3200] ;  /* 0x003200000d2f7984 */ /* 0x000f220000000800 */
[----:B------:R-:W-:Y:S01]  /*ba70*/  SHF.L.U32 R6, R6, 0x2, RZ ;  /* 0x0000000206067819 */ /* 0x000fe200000006ff */
[----:B0-----:R-:W-:-:S02]  /*ba80*/  FADD.FTZ R45, R2, R5 ;  /* 0x00000005022d7221 */ /* 0x001fc40000010000 */
[----:B------:R-:W0:Y:S01]  /*ba90*/  LDS R11, [R13+0xa00] ;  /* 0x000a00000d0b7984 */ /* 0x000e220000000800 */
[----:B------:R-:W-:Y:S01]  /*baa0*/  IADD3 R2, P0, PT, R6, UR18, RZ ;  /* 0x0000001206027c10 */ /* 0x000fe2000ff1e0ff */
[----:B------:R-:W-:Y:S01]  /*bab0*/  FADD.FTZ R14, R0, R7 ;  /* 0x00000007000e7221 */ /* 0x000fe20000010000 */
[----:B------:R-:W-:Y:S01]  /*bac0*/  IADD3 R4, P1, PT, R6, UR16, RZ ;  /* 0x0000001006047c10 */ /* 0x000fe2000ff3e0ff */
[----:B------:R-:W0:Y:S01]  /*bad0*/  LDS R27, [R13+0x1800] ;  /* 0x001800000d1b7984 */ /* 0x000e220000000800 */
[----:B------:R-:W-:Y:S01]  /*bae0*/  IADD3.X R3, PT, PT, R26, UR19, RZ, P0, !PT ;  /* 0x000000131a037c10 */ /* 0x000fe200087fe4ff */
[----:B------:R-:W-:Y:S01]  /*baf0*/  FADD.FTZ R14, R14, R37 ;  /* 0x000000250e0e7221 */ /* 0x000fe20000010000 */
[----:B------:R-:W-:Y:S01]  /*bb00*/  IADD3 R6, P0, PT, R6, UR4, RZ ;  /* 0x0000000406067c10 */ /* 0x000fe2000ff1e0ff */
[----:B------:R-:W0:Y:S01]  /*bb10*/  LDS R20, [R13+0x2600] ;  /* 0x002600000d147984 */ /* 0x000e220000000800 */
[C---:B------:R-:W-:Y:S01]  /*bb20*/  IADD3.X R5, PT, PT, R26.reuse, UR17, RZ, P1, !PT ;  /* 0x000000111a057c10 */ /* 0x040fe20008ffe4ff */
[----:B------:R-:W-:Y:S01]  /*bb30*/  FADD.FTZ R8, RZ, R8 ;  /* 0x00000008ff087221 */ /* 0x000fe20000010000 */
[----:B------:R-:W-:Y:S01]  /*bb40*/  IADD3.X R7, PT, PT, R26, UR5, RZ, P0, !PT ;  /* 0x000000051a077c10 */ /* 0x000fe200087fe4ff */
[----:B------:R-:W0:Y:S01]  /*bb50*/  LDS R49, [R13+0x3400] ;  /* 0x003400000d317984 */ /* 0x000e220000000800 */
[----:B------:R-:W-:-:S03]  /*bb60*/  FADD.FTZ R9, RZ, R9 ;  /* 0x00000009ff097221 */ /* 0x000fc60000010000 */
[----:B------:R-:W0:Y:S01]  /*bb70*/  LDS R0, [R13+0xc00] ;  /* 0x000c00000d007984 */ /* 0x000e220000000800 */
[----:B------:R-:W-:-:S03]  /*bb80*/  FADD.FTZ R8, R8, R25 ;  /* 0x0000001908087221 */ /* 0x000fc60000010000 */
[----:B------:R-:W0:Y:S01]  /*bb90*/  LDS R18, [R13+0x1a00] ;  /* 0x001a00000d127984 */ /* 0x000e220000000800 */
[----:B-1----:R-:W-:-:S03]  /*bba0*/  FADD.FTZ R10, RZ, R10 ;  /* 0x0000000aff0a7221 */ /* 0x002fc60000010000 */
[----:B------:R-:W1:Y:S01]  /*bbb0*/  LDS R41, [R13+0x2800] ;  /* 0x002800000d297984 */ /* 0x000e620000000800 */
[----:B--2---:R-:W-:-:S03]  /*bbc0*/  FADD.FTZ R9, R9, R16 ;  /* 0x0000001009097221 */ /* 0x004fc60000010000 */
[----:B------:R-:W2:Y:S04]  /*bbd0*/  LDS R24, [R13+0x3600] ;  /* 0x003600000d187984 */ /* 0x000ea80000000800 */
        /* <DEDUP_REMOVED lines=18> */
[----:B------:R-:W1:Y:S01]  /*bd00*/  LDS R55, [R13+0x3e00] ;  /* 0x003e00000d377984 */ /* 0x000e620000000800 */
[----:B--2---:R-:W-:-:S03]  /*bd10*/  FADD.FTZ R9, R9, R24 ;  /* 0x0000001809097221 */ /* 0x004fc60000010000 */
[----:B------:R-:W-:Y:S01]  /*bd20*/  STG.E desc[UR6][R2.64], R75 ;  /* 0x0000004b02007986 */ /* 0x000fe2000c101906 */
[----:B------:R-:W-:-:S03]  /*bd30*/  FADD.FTZ R12, RZ, R12 ;  /* 0x0000000cff0c7221 */ /* 0x000fc60000010000 */
[----:B------:R-:W-:Y:S01]  /*bd40*/  STG.E desc[UR6][R4.64], R87 ;  /* 0x0000005704007986 */ /* 0x000fe2000c101906 */
[----:B---3--:R-:W-:-:S03]  /*bd50*/  FADD.FTZ R0, R0, R33 ;  /* 0x0000002100007221 */ /* 0x008fc60000010000 */
        /* <DEDUP_REMOVED lines=31> */
.L_x_17218:
[----:B------:R-:W-:Y:S01]  /*bf50*/  HFMA2 R214, -RZ, RZ, 0, 5.9604644775390625e-08 ;  /* 0x00000001ffd67431 */ /* 0x000fe200000001ff */
[----:B------:R-:W-:Y:S01]  /*bf60*/  BSSY B2, `(.L_x_17270) ;  /* 0x0000006000027945 */ /* 0x000fe20003800000 */
[----:B------:R-:W-:Y:S02]  /*bf70*/  MOV R215, 0x1f ;  /* 0x0000001f00d77802 */ /* 0x000fe40000000f00 */
[----:B------:R-:W-:-:S07]  /*bf80*/  MOV R216, 0xffffffff ;  /* 0xffffffff00d87802 */ /* 0x000fce0000000f00 */
[----:B------:R-:W-:Y:S05]  /*bf90*/  WARPSYNC.COLLECTIVE R216, `(.L_x_17271) ;  /* 0x00000000d8087348 */ /* 0x000fea0003c00000 */
[----:B------:R0:W1:Y:S02]  /*bfa0*/  SHFL.BFLY P3, R214, R227, R214, R215 ;  /* 0x0c0000d6e3d67389 */ /* 0x00006400000600d7 */
[----:B01----:R-:W-:Y:S05]  /*bfb0*/  ENDCOLLECTIVE ;  /* 0x000000000000791b */ /* 0x003fea0003800000 */
.L_x_17271:
[----:B------:R-:W-:Y:S05]  /*bfc0*/  BSYNC B2 ;  /* 0x0000000000027941 */ /* 0x000fea0003800000 */
.L_x_17270:
[----:B------:R-:W-:Y:S01]  /*bfd0*/  MOV R212, R214 ;  /* 0x000000d600d47202 */ /* 0x000fe20000000f00 */
[----:B------:R-:W-:Y:S01]  /*bfe0*/  HFMA2 R214, -RZ, RZ, 0, 5.9604644775390625e-08 ;  /* 0x00000001ffd67431 */ /* 0x000fe200000001ff */
[----:B------:R-:W-:Y:S01]  /*bff0*/  MOV R215, 0x1f ;  /* 0x0000001f00d77802 */ /* 0x000fe20000000f00 */
[----:B------:R0:W-:Y:S01]  /*c000*/  STL [R1+0x10], R230 ;  /* 0x000010e601007387 */ /* 0x0001e20000100800 */
[----:B------:R-:W-:Y:S01]  /*c010*/  MOV R216, 0xffffffff ;  /* 0xffffffff00d87802 */ /* 0x000fe20000000f00 */
[----:B------:R-:W-:Y:S01]  /*c020*/  FADD.FTZ R212, R212, R227 ;  /* 0x000000e3d4d47221 */ /* 0x000fe20000010000 */
[----:B------:R-:W-:Y:S01]  /*c030*/  MOV R227, R226 ;  /* 0x000000e200e37202 */ /* 0x000fe20000000f00 */
[----:B------:R0:W-:Y:S01]  /*c040*/  STL [R1+0x14], R51 ;  /* 0x0000143301007387 */ /* 0x0001e20000100800 */
[----:B------:R-:W-:Y:S02]  /*c050*/  MOV R246, R217 ;  /* 0x000000d900f67202 */ /* 0x000fe40000000f00 */
[----:B------:R-:W-:-:S07]  /*c060*/  MOV R247, R218 ;  /* 0x000000da00f77202 */ /* 0x000fce0000000f00 */
[----:B0-----:R-:W-:Y:S05]  /*c070*/  WARPSYNC.COLLECTIVE R216, `(.L_x_17272) ;  /* 0x00000000d8087348 */ /* 0x001fea0003c00000 */
[----:B------:R1:W2:Y:S02]  /*c080*/  SHFL.BFLY P3, R214, R227, R214, R215 ;  /* 0x0c0000d6e3d67389 */ /* 0x0002a400000600d7 */
[----:B012---:R-:W-:Y:S05]  /*c090*/  ENDCOLLECTIVE ;  /* 0x000000000000791b */ /* 0x007fea0003800000 */
.L_x_17272:
[----:B------:R-:W-:Y:S02]  /*c0a0*/  MOV R248, R219 ;  /* 0x000000db00f87202 */ /* 0x000fe40000000f00 */
[----:B------:R-:W-:Y:S01]  /*c0b0*/  MOV R249, R220 ;  /* 0x000000dc00f97202 */ /* 0x000fe20000000f00 */
[----:B------:R0:W-:Y:S01]  /*c0c0*/  STL [R1+0x18], R50 ;  /* 0x0000183201007387 */ /* 0x0001e20000100800 */
[----:B------:R-:W-:Y:S02]  /*c0d0*/  MOV R250, R221 ;  /* 0x000000dd00fa7202 */ /* 0x000fe40000000f00 */
[----:B------:R-:W-:Y:S01]  /*c0e0*/  MOV R251, R222 ;  /* 0x000000de00fb7202 */ /* 0x000fe20000000f00 */
[----:B------:R0:W-:Y:S01]  /*c0f0*/  STL [R1+0x1c], R49 ;  /* 0x00001c3101007387 */ /* 0x0001e20000100800 */
[----:B------:R-:W-:-:S03]  /*c100*/  MOV R252, R223 ;  /* 0x000000df00fc7202 */ /* 0x000fc60000000f00 */
        /* <DEDUP_REMOVED lines=11> */
.L_x_17273:
        /* <DEDUP_REMOVED lines=13> */
.L_x_17274:
        /* <DEDUP_REMOVED lines=13> */
.L_x_17275:
        /* <DEDUP_REMOVED lines=13> */
.L_x_17276:
[----:B------:R0:W-:Y:S04]  /*c430*/  STL [R1+0x88], R78 ;  /* 0x0000884e01007387 */ /* 0x0001e80000100800 */
[----:B------:R0:W-:Y:S04]  /*c440*/  STL [R1+0x8c], R77 ;  /* 0x00008c4d01007387 */ /* 0x0001e80000100800 */
[----:B------:R0:W-:Y:S01]  /*c450*/  STL [R1+0x90], R76 ;  /* 0x0000904c01007387 */ /* 0x0001e20000100800 */
[----:B------:R-:W-:-:S03]  /*c460*/  MOV R227, R212 ;  /* 0x000000d400e37202 */ /* 0x000fc60000000f00 */
[----:B------:R0:W-:Y:S04]  /*c470*/  STL [R1], R224 ;  /* 0x000000e001007387 */ /* 0x0001e80000100800 */
        /* <DEDUP_REMOVED lines=9> */
.L_x_17277:
[----:B------:R-:W-:Y:S01]  /*c510*/  MOV R227, R213 ;  /* 0x000000d500e37202 */ /* 0x000fe20000000f00 */
[----:B------:R-:W-:Y:S01]  /*c520*/  FADD.FTZ R212, R212, R214 ;  /* 0x000000d6d4d47221 */ /* 0x000fe20000010000 */
[----:B------:R-:W-:-:S07]  /*c530*/  HFMA2 R214, -RZ, RZ, 0, 4.76837158203125e-07 ;  /* 0x00000008ffd67431 */ /* 0x000fce00000001ff */
[----:B------:R-:W-:Y:S05]  /*c540*/  WARPSYNC.COLLECTIVE R216, `(.L_x_17278) ;  /* 0x00000000d8087348 */ /* 0x000fea0003c00000 */
[----:B------:R0:W1:Y:S02]  /*c550*/  SHFL.BFLY P3, R214, R227, R214, R215 ;  /* 0x0c0000d6e3d67389 */ /* 0x00006400000600d7 */
[----:B01----:R-:W-:Y:S05]  /*c560*/  ENDCOLLECTIVE ;  /* 0x000000000000791b */ /* 0x003fea0003800000 */
.L_x_17278:
[----:B------:R-:W-:Y:S01]  /*c570*/  MOV R227, R212 ;  /* 0x000000d400e37202 */ /* 0x000fe20000000f00 */
[----:B------:R-:W-:Y:S01]  /*c580*/  FADD.FTZ R213, R213, R214 ;  /* 0x000000d6d5d57221 */ /* 0x000fe20000010000 */
[----:B------:R-:W-:-:S07]  /*c590*/  HFMA2 R214, -RZ, RZ, 0, 9.5367431640625e-07 ;  /* 0x00000010ffd67431 */ /* 0x000fce00000001ff */
[----:B------:R-:W-:Y:S05]  /*c5a0*/  WARPSYNC.COLLECTIVE R216, `(.L_x_17279) ;  /* 0x00000000d8087348 */ /* 0x000fea0003c00000 */
[----:B------:R0:W1:Y:S02]  /*c5b0*/  SHFL.BFLY P3, R214, R227, R214, R215 ;  /* 0x0c0000d6e3d67389 */ /* 0x00006400000600d7 */
[----:B01----:R-:W-:Y:S05]  /*c5c0*/  ENDCOLLECTIVE ;  /* 0x000000000000791b */ /* 0x003fea0003800000 */
.L_x_17279:
[----:B------:R-:W-:Y:S02]  /*c5d0*/  MOV R227, R213 ;  /* 0x000000d500e37202 */ /* 0x000fe40000000f00 */
[----:B------:R-:W-:Y:S01]  /*c5e0*/  MOV R48, R214 ;  /* 0x000000d600307202 */ /* 0x000fe20000000f00 */
[----:B------:R-:W-:-:S07]  /*c5f0*/  HFMA2 R214, -RZ, RZ, 0, 9.5367431640625e-07 ;  /* 0x00000010ffd67431 */ /* 0x000fce00000001ff */
[----:B------:R-:W-:Y:S05]  /*c600*/  WARPSYNC.COLLECTIVE R216, `(.L_x_17280) ;  /* 0x00000000d8087348 */ /* 0x000fea0003c00000 */
[----:B------:R0:W1:Y:S02]  /*c610*/  SHFL.BFLY P3, R214, R227, R214, R215 ;  /* 0x0c0000d6e3d67389 */ /* 0x00006400000600d7 */
[----:B01----:R-:W-:Y:S05]  /*c620*/  ENDCOLLECTIVE ;  /* 0x000000000000791b */ /* 0x003fea0003800000 */
.L_x_17280:
[----:B------:R-:W-:Y:S01]  /*c630*/  MOV R49, R214 ;  /* 0x000000d600317202 */ /* 0x000fe20000000f00 */
[----:B------:R-:W-:Y:S06]  /*c640*/  BRA `(.L_x_17281) ;  /* 0xffffff7800107947 */ /* 0x000fec000383ffff */
.L_x_17282:
        /* <DEDUP_REMOVED lines=11> */
.L_x_20121:


//--------------------- .text._ZN10layer_norm22ln_bwd_finalize_kernelINS_22Kernel_traits_finalizeILj1024E6__halfffffjLb1ELj1024ELj4ENS_18Kernel_traits_baseILj1024ES2_ffffjLj1024EEEEELb1ELb0EEEvNS_9BwdParamsE --------------------------
	.section	.text._ZN10layer_norm22ln_bwd_finalize_kernelINS_22Kernel_traits_finalizeILj1024E6__halfffffjLb1ELj1024ELj4ENS_18Kernel_traits_baseILj1024ES2_ffffjLj1024EEEEELb1ELb0EEEvNS_9BwdParamsE,"ax",@progbits
	.align	128
        .global         _ZN10layer_norm22ln_bwd_finalize_kernelINS_22Kernel_traits_finalizeILj1024E6__halfffffjLb1ELj1024ELj4ENS_18Kernel_traits_baseILj1024ES2_ffffjLj1024EEEEELb1ELb0EEEvNS_9BwdParamsE
        .type           _ZN10layer_norm22ln_bwd_finalize_kernelINS_22Kernel_traits_finalizeILj1024E6__halfffffjLb1ELj1024ELj4ENS_18Kernel_traits_baseILj1024ES2_ffffjLj1024EEEEELb1ELb0EEEvNS_9BwdParamsE,@function
        .size           _ZN10layer_norm22ln_bwd_finalize_kernelINS_22Kernel_traits_finalizeILj1024E6__halfffffjLb1ELj1024ELj4ENS_18Kernel_traits_baseILj1024ES2_ffffjLj1024EEEEELb1ELb0EEEvNS_9BwdParamsE,(.L_x_20122 - _ZN10layer_norm22ln_bwd_finalize_kernelINS_22Kernel_traits_finalizeILj1024E6__halfffffjLb1ELj1024ELj4ENS_18Kernel_traits_baseILj1024ES2_ffffjLj1024EEEEELb1ELb0EEEvNS_9BwdParamsE)
        .other          _ZN10layer_norm22ln_bwd_finalize_kernelINS_22Kernel_traits_finalizeILj1024E6__halfffffjLb1ELj1024ELj4ENS_18Kernel_traits_baseILj1024ES2_ffffjLj1024EEEEELb1ELb0EEEvNS_9BwdParamsE,@"STO_CUDA_ENTRY STV_DEFAULT"
_ZN10layer_norm22ln_bwd_finalize_kernelINS_22Kernel_traits_finalizeILj1024E6__halfffffjLb1ELj1024ELj4ENS_18Kernel_traits_baseILj1024ES2_ffffjLj1024EEEEELb1ELb0EEEvNS_9BwdParamsE:
.text._ZN10layer_norm22ln_bwd_finalize_kernelINS_22Kernel_traits_finalizeILj1024E6__halfffffjLb1ELj1024ELj4ENS_18Kernel_traits_baseILj1024ES2_ffffjLj1024EEEEELb1ELb0EEEvNS_9BwdParamsE:
        /* <DEDUP_REMOVED lines=62> */
.L_x_17287:
        /* <DEDUP_REMOVED lines=87> */
.L_x_17286:
[----:B------:R-:W-:Y:S05]  /*0950*/  BSYNC.RECONVERGENT B1 ;  /* 0x0000000000017941 */ /* 0x000fea0003800200 */
.L_x_17285:
        /* <DEDUP_REMOVED lines=49> */
.L_x_17289:
[----:B------:R-:W-:Y:S05]  /*0c70*/  BSYNC.RECONVERGENT B1 ;  /* 0x0000000000017941 */ /* 0x000fea0003800200 */
.L_x_17288:
        /* <DEDUP_REMOVED lines=29> */
.L_x_17291:
[----:B------:R-:W-:Y:S05]  /*0e50*/  BSYNC.RECONVERGENT B1 ;  /* 0x0000000000017941 */ /* 0x000fea0003800200 */
.L_x_17290:
        /* <DEDUP_REMOVED lines=14> */
.L_x_17284:
[----:B------:R-:W-:Y:S05]  /*0f40*/  BSYNC.RECONVERGENT B0 ;  /* 0x0000000000007941 */ /* 0x000fea0003800200 */
.L_x_17283:
        /* <DEDUP_REMOVED lines=75> */
.L_x_17292:
        /* <DEDUP_REMOVED lines=16> */
.L_x_20122:


//--------------------- .text._ZN10layer_norm13ln_bwd_kernelINS_13Kernel_traitsI6__halfffffjLj1024ELj1ELj4ELj1ELj16ENS_18Kernel_traits_baseILj1024ES2_ffffjLj128EEEEELb1ELb1ELb1ELb0EEEvNS_9BwdParamsE --------------------------
	.section	.text._ZN10layer_norm13ln_bwd_kernelINS_13Kernel_traitsI6__halfffffjLj1024ELj1ELj4ELj1ELj16ENS_18Kernel_traits_baseILj1024ES2_ffffjLj128EEEEELb1ELb1ELb1ELb0EEEvNS_9BwdParamsE,"ax",@progbits
	.align	128
        .global         _ZN10layer_norm13ln_bwd_kernelINS_13Kernel_traitsI6__halfffffjLj1024ELj1ELj4ELj1ELj16ENS_18Kernel_traits_baseILj1024ES2_ffffjLj128EEEEELb1ELb1ELb1ELb0EEEvNS_9BwdParamsE
        .type           _ZN10layer_norm13ln_bwd_kernelINS_13Kernel_traitsI6__halfffffjLj1024ELj1ELj4ELj1ELj16ENS_18Kernel_traits_baseILj1024ES2_ffffjLj128EEEEELb1ELb1ELb1ELb0EEEvNS_9BwdParamsE,@function
        .size           _ZN10layer_norm13ln_bwd_kernelINS_13Kernel_traitsI6__halfffffjLj1024ELj1ELj4ELj1ELj16ENS_18Kernel_traits_baseILj1024ES2_ffffjLj128EEEEELb1ELb1ELb1ELb0EEEvNS_9BwdParamsE,(.L_x_20123 - _ZN10layer_norm13ln_bwd_kernelINS_13Kernel_traitsI6__halfffffjLj1024ELj1ELj4ELj1ELj16ENS_18Kernel_traits_baseILj1024ES2_ffffjLj128EEEEELb1ELb1ELb1ELb0EEEvNS_9BwdParamsE)
        .other          _ZN10layer_norm13ln_bwd_kernelINS_13Kernel_traitsI6__halfffffjLj1024ELj1ELj4ELj1ELj16ENS_18Kernel_traits_baseILj1024ES2_ffffjLj128EEEEELb1ELb1ELb1ELb0EEEvNS_9BwdParamsE,@"STO_CUDA_ENTRY STV_DEFAULT"
_ZN10layer_norm13ln_bwd_kernelINS_13Kernel_traitsI6__halfffffjLj1024ELj1ELj4ELj1ELj16ENS_18Kernel_traits_baseILj1024ES2_ffffjLj128EEEEELb1ELb1ELb1ELb0EEEvNS_9BwdParamsE:
.text._ZN10layer_norm13ln_bwd_kernelINS_13Kernel_traitsI6__halfffffjLj1024ELj1ELj4ELj1ELj16ENS_18Kernel_traits_baseILj1024ES2_ffffjLj128EEEEELb1ELb1ELb1ELb0EEEvNS_9BwdParamsE:
        /* <DEDUP_REMOVED lines=35> */
[----:B------:R-:W0:Y:S01]  /*0230*/  @P2 LDC.64 R42, c[0x0][0x3d0] ;  /* 0x0000f400ff2a2b82 */ /* 0x000e220000000a00 */
[----:B------:R-:W-:-:S07]  /*0240*/  ISETP.GE.U32.AND P5, PT, R11, 0xe0, PT ;  /* 0x000000e00b00780c */ /* 0x000fce0003fa6070 */
[----:B------:R-:W0:Y:S01]  /*0250*/  @P2 LDC.64 R44, c[0x0][0x3e8] ;  /* 0x0000fa00ff2c2b82 */ /* 0x000e220000000a00 */
        /* <DEDUP_REMOVED lines=8> */
[----:B---3--:R-:W-:-:S07]  /*02e0*/  @P3 IMAD.WIDE.U32 R38, R13, 0x8, R38 ;  /* 0x000000080d263825 */ /* 0x008fce00078e0026 */
[----:B------:R-:W3:Y:S01]  /*02f0*/  S2UR UR4, SR_CTAID.X ;  /* 0x00000000000479c3 */ /* 0x000ee20000002500 */
[----:B----4-:R-:W-:-:S07]  /*0300*/  @P3 IMAD.WIDE.U32 R40, R13, 0x8, R40 ;  /* 0x000000080d283825 */ /* 0x010fce00078e0028 */
[----:B0-----:R-:W0:Y:S01]  /*0310*/  @P0 LDC.64 R28, c[0x0][0x3e8] ;  /* 0x0000fa00ff1c0b82 */ /* 0x001e220000000a00 */
[----:B------:R-:W-:Y:S01]  /*0320*/  @P3 IADD3 R13, PT, PT, R13, 0x20, RZ ;  /* 0x000000200d0d3810 */ /* 0x000fe20007ffe0ff */
[----:B------:R-:W-:Y:S01]  /*0330*/  BSSY B0, `(.L_x_17293) ;  /* 0x0000db8000007945 */ /* 0x000fe20003800000 */
[----:B------:R-:W-:Y:S01]  /*0340*/  SHF.R.U32.HI R10, RZ, 0x5, R10 ;  /* 0x00000005ff0a7819 */ /* 0x000fe2000001160a */
[----:B------:R-:W5:Y:S04]  /*0350*/  @P4 LDG.E.64 R4, desc[UR6][R36.64] ;  /* 0x0000000624044981 */ /* 0x000f68000c1e1b00 */
[----:B------:R-:W4:Y:S01]  /*0360*/  @P5 LDC.64 R52, c[0x0][0x3d0] ;  /* 0x0000f400ff345b82 */ /* 0x000f220000000a00 */
[C---:B------:R-:W-:Y:S01]  /*0370*/  @P2 IMAD.WIDE.U32 R42, R13.reuse, 0x8, R42 ;  /* 0x000000080d2a2825 */ /* 0x040fe200078e002a */
[----:B------:R-:W5:Y:S06]  /*0380*/  @P3 LDG.E.64 R126, desc[UR6][R38.64] ;  /* 0x00000006267e3981 */ /* 0x000f6c000c1e1b00 */
[----:B------:R-:W4:Y:S01]  /*0390*/  @P5 LDC.64 R54, c[0x0][0x3e8] ;  /* 0x0000fa00ff365b82 */ /* 0x000f220000000a00 */
[C---:B------:R-:W-:Y:S01]  /*03a0*/  @P2 IMAD.WIDE.U32 R44, R13.reuse, 0x8, R44 ;  /* 0x000000080d2c2825 */ /* 0x040fe200078e002c */
[----:B------:R-:W-:-:S06]  /*03b0*/  @P2 IADD3 R13, PT, PT, R13, 0x20, RZ ;  /* 0x000000200d0d2810 */ /* 0x000fcc0007ffe0ff */
[----:B------:R-:W4:Y:S01]  /*03c0*/  @P6 LDC.64 R56, c[0x0][0x3d0] ;  /* 0x0000f400ff386b82 */ /* 0x000f220000000a00 */
[C---:B--2---:R-:W-:Y:S01]  /*03d0*/  @P1 IMAD.WIDE.U32 R46, R13.reuse, 0x8, R46 ;  /* 0x000000080d2e1825 */ /* 0x044fe200078e002e */
[----:B---3--:R-:W-:Y:S01]  /*03e0*/  USHF.L.U32 UR4, UR4, 0x2, URZ ;  /* 0x0000000204047899 */ /* 0x008fe200080006ff */
[----:B------:R-:W5:Y:S02]  /*03f0*/  @P3 LDG.E.64 R6, desc[UR6][R40.64] ;  /* 0x0000000628063981 */ /* 0x000f64000c1e1b00 */
[C---:B-1----:R-:W-:Y:S01]  /*0400*/  @P1 IMAD.WIDE.U32 R48, R13.reuse, 0x8, R48 ;  /* 0x000000080d301825 */ /* 0x042fe200078e0030 */
[----:B------:R-:W-:Y:S01]  /*0410*/  @P1 IADD3 R13, PT, PT, R13, 0x20, RZ ;  /* 0x000000200d0d1810 */ /* 0x000fe20007ffe0ff */
[----:B------:R-:W5:Y:S01]  /*0420*/  @P2 LDG.E.64 R132, desc[UR6][R42.64] ;  /* 0x000000062a842981 */ /* 0x000f62000c1e1b00 */
[----:B------:R-:W1:Y:S03]  /*0430*/  @P6 LDC.64 R58, c[0x0][0x3e8] ;  /* 0x0000fa00ff3a6b82 */ /* 0x000e660000000a00 */
[C---:B------:R-:W-:Y:S01]  /*0440*/  @P0 IMAD.WIDE.U32 R50, R13.reuse, 0x8, R50 ;  /* 0x000000080d320825 */ /* 0x040fe200078e0032 */
[----:B------:R-:W-:Y:S01]  /*0450*/  LOP3.LUT R10, R10, UR4, RZ, 0xfc, !PT ;  /* 0x000000040a0a7c12 */ /* 0x000fe2000f8efcff */
[----:B------:R-:W5:Y:S02]  /*0460*/  @P2 LDG.E.64 R8, desc[UR6][R44.64] ;  /* 0x000000062c082981 */ /* 0x000f64000c1e1b00 */
[C---:B0-----:R-:W-:Y:S01]  /*0470*/  @P0 IMAD.WIDE.U32 R32, R13.reuse, 0x8, R28 ;  /* 0x000000080d200825 */ /* 0x041fe200078e001c */
[----:B------:R-:W-:Y:S01]  /*0480*/  @P0 IADD3 R13, PT, PT, R13, 0x20, RZ ;  /* 0x000000200d0d0810 */ /* 0x000fe20007ffe0ff */
[----:B------:R-:W5:Y:S04]  /*0490*/  @P0 LDG.E.64 R14, desc[UR6][R50.64] ;  /* 0x00000006320e0981 */ /* 0x000f68000c1e1b00 */
[C---:B----4-:R-:W-:Y:S01]  /*04a0*/  @P5 IMAD.WIDE.U32 R52, R13.reuse, 0x8, R52 ;  /* 0x000000080d345825 */ /* 0x050fe200078e0034 */
[----:B------:R0:W5:Y:S03]  /*04b0*/  @P0 LDG.E.64 R20, desc[UR6][R32.64] ;  /* 0x0000000620140981 */ /* 0x000166000c1e1b00 */
[C---:B------:R-:W-:Y:S01]  /*04c0*/  @P5 IMAD.WIDE.U32 R54, R13.reuse, 0x8, R54 ;  /* 0x000000080d365825 */ /* 0x040fe200078e0036 */
[----:B------:R-:W-:Y:S01]  /*04d0*/  @P5 IADD3 R13, PT, PT, R13, 0x20, RZ ;  /* 0x000000200d0d5810 */ /* 0x000fe20007ffe0ff */
[----:B------:R2:W5:Y:S04]  /*04e0*/  @P1 LDG.E.64 R134, desc[UR6][R46.64] ;  /* 0x000000062e861981 */ /* 0x000568000c1e1b00 */
[C---:B------:R-:W-:Y:S01]  /*04f0*/  @P6 IMAD.WIDE.U32 R28, R13.reuse, 0x8, R56 ;  /* 0x000000080d1c6825 */ /* 0x040fe200078e0038 */
[----:B------:R-:W-:Y:S01]  /*0500*/  ISETP.GE.AND P0, PT, R10, UR16, PT ;  /* 0x000000100a007c0c */ /* 0x000fe2000bf06270 */
[----:B------:R3:W5:Y:S04]  /*0510*/  @P1 LDG.E.64 R16, desc[UR6][R48.64] ;  /* 0x0000000630101981 */ /* 0x000768000c1e1b00 */
[----:B------:R-:W5:Y:S01]  /*0520*/  @P6 LDG.E.64 R24, desc[UR6][R28.64] ;  /* 0x000000061c186981 */ /* 0x000f62000c1e1b00 */
[----:B-1----:R-:W-:Y:S01]  /*0530*/  @P6 IMAD.WIDE.U32 R34, R13, 0x8, R58 ;  /* 0x000000080d226825 */ /* 0x002fe200078e003a */
[----:B0-----:R-:W-:-:S02]  /*0540*/  CS2R R32, SRZ ;  /* 0x0000000000207805 */ /* 0x001fc4000001ff00 */
[----:B------:R-:W-:Y:S01]  /*0550*/  CS2R R64, SRZ ;  /* 0x0000000000407805 */ /* 0x000fe2000001ff00 */
[----:B------:R0:W5:Y:S01]  /*0560*/  @P5 LDG.E.64 R18, desc[UR6][R52.64] ;  /* 0x0000000634125981 */ /* 0x000162000c1e1b00 */
[----:B------:R-:W-:Y:S02]  /*0570*/  CS2R R66, SRZ ;  /* 0x0000000000427805 */ /* 0x000fe4000001ff00 */
[----:B------:R-:W-:Y:S02]  /*0580*/  CS2R R36, SRZ ;  /* 0x0000000000247805 */ /* 0x000fe4000001ff00 */
[----:B------:R-:W-:Y:S01]  /*0590*/  CS2R R38, SRZ ;  /* 0x0000000000267805 */ /* 0x000fe2000001ff00 */
[----:B------:R1:W5:Y:S01]  /*05a0*/  @P5 LDG.E.64 R22, desc[UR6][R54.64] ;  /* 0x0000000636165981 */ /* 0x000362000c1e1b00 */
[----:B------:R-:W-:Y:S02]  /*05b0*/  CS2R R40, SRZ ;  /* 0x0000000000287805 */ /* 0x000fe4000001ff00 */
[----:B------:R-:W-:-:S02]  /*05c0*/  CS2R R42, SRZ ;  /* 0x00000000002a7805 */ /* 0x000fc4000001ff00 */
[----:B------:R-:W-:Y:S01]  /*05d0*/  CS2R R44, SRZ ;  /* 0x00000000002c7805 */ /* 0x000fe2000001ff00 */
[----:B------:R4:W5:Y:S01]  /*05e0*/  @P6 LDG.E.64 R26, desc[UR6][R34.64] ;  /* 0x00000006221a6981 */ /* 0x000962000c1e1b00 */
[----:B--2---:R-:W-:Y:S02]  /*05f0*/  CS2R R46, SRZ ;  /* 0x00000000002e7805 */ /* 0x004fe4000001ff00 */
[----:B---3--:R-:W-:Y:S02]  /*0600*/  CS2R R48, SRZ ;  /* 0x0000000000307805 */ /* 0x008fe4000001ff00 */
[----:B------:R-:W-:Y:S02]  /*0610*/  CS2R R50, SRZ ;  /* 0x0000000000327805 */ /* 0x000fe4000001ff00 */
[----:B0-----:R-:W-:Y:S02]  /*0620*/  CS2R R52, SRZ ;  /* 0x0000000000347805 */ /* 0x001fe4000001ff00 */
[----:B------:R-:W-:-:S02]  /*0630*/  CS2R R56, SRZ ;  /* 0x0000000000387805 */ /* 0x000fc4000001ff00 */
[----:B-1----:R-:W-:Y:S02]  /*0640*/  CS2R R54, SRZ ;  /* 0x0000000000367805 */ /* 0x002fe4000001ff00 */
[----:B------:R-:W-:Y:S02]  /*0650*/  CS2R R58, SRZ ;  /* 0x00000000003a7805 */ /* 0x000fe4000001ff00 */
[----:B------:R-:W-:Y:S02]  /*0660*/  CS2R R60, SRZ ;  /* 0x00000000003c7805 */ /* 0x000fe4000001ff00 */
[----:B------:R-:W-:Y:S02]  /*0670*/  CS2R R62, SRZ ;  /* 0x00000000003e7805 */ /* 0x000fe4000001ff00 */
[----:B----4-:R-:W-:Y:S02]  /*0680*/  CS2R R34, SRZ ;  /* 0x0000000000227805 */ /* 0x010fe4000001ff00 */
        /* <DEDUP_REMOVED lines=68> */
[----:B------:R0:W-:Y:S01]  /*0ad0*/  STL.S16 [R1+0x32], R33 ;  /* 0x0000322101007387 */ /* 0x0001e20000100600 */
        /* <DEDUP_REMOVED lines=9> */
[----:B0-----:R-:W-:Y:S02]  /*0b70*/  CS2R R32, SRZ ;  /* 0x0000000000207805 */ /* 0x001fe4000001ff00 */
[----:B------:R-:W-:Y:S01]  /*0b80*/  MOV R47, R18 ;  /* 0x00000012002f7202 */ /* 0x000fe20000000f00 */
[----:B------:R-:W-:Y:S01]  /*0b90*/  STL.S16 [R1+0x2c], R36 ;  /* 0x00002c2401007387 */ /* 0x000fe20000100600 */
[--C-:B------:R-:W-:Y:S02]  /*0ba0*/  SHF.R.U64 R18, R18, 0x10, R19.reuse ;  /* 0x0000001012127819 */ /* 0x100fe40000001213 */
[----:B------:R-:W-:Y:S02]  /*0bb0*/  CS2R R72, SRZ ;  /* 0x0000000000487805 */ /* 0x000fe4000001ff00 */
[----:B------:R-:W-:Y:S01]  /*0bc0*/  MOV R48, R19 ;  /* 0x0000001300307202 */ /* 0x000fe20000000f00 */
[----:B------:R0:W-:Y:S01]  /*0bd0*/  STL.S16 [R1+0x2a], R37 ;  /* 0x00002a2501007387 */ /* 0x0001e20000100600 */
[----:B------:R-:W-:-:S02]  /*0be0*/  SHF.R.U32.HI R19, RZ, 0x10, R19 ;  /* 0x00000010ff137819 */ /* 0x000fc40000011613 */
[----:B-1----:R-:W-:Y:S02]  /*0bf0*/  CS2R R34, SRZ ;  /* 0x0000000000227805 */ /* 0x002fe4000001ff00 */
        /* <DEDUP_REMOVED lines=10> */
[----:B------:R-:W-:Y:S02]  /*0ca0*/  SHF.R.U64 R2, R2, 0x10, R3 ;  /* 0x0000001002027819 */ /* 0x000fe40000001203 */
[----:B------:R-:W-:Y:S02]  /*0cb0*/  CS2R R76, SRZ ;  /* 0x00000000004c7805 */ /* 0x000fe4000001ff00 */
[----:B------:R-:W-:Y:S01]  /*0cc0*/  MOV R251, R4 ;  /* 0x0000000400fb7202 */ /* 0x000fe20000000f00 */
[----:B------:R0:W-:Y:S01]  /*0cd0*/  STL.S16 [R1+0x22], R41 ;  /* 0x0000222901007387 */ /* 0x0001e20000100600 */
[----:B------:R-:W-:-:S02]  /*0ce0*/  MOV R249, R6 ;  /* 0x0000000600f97202 */ /* 0x000fc40000000f00 */
[----:B-1----:R-:W-:Y:S02]  /*0cf0*/  CS2R R38, SRZ ;  /* 0x0000000000267805 */ /* 0x002fe4000001ff00 */
        /* <DEDUP_REMOVED lines=9> */
[----:B------:R-:W-:Y:S01]  /*0d90*/  STL.S16 [R1+0x1c], R44 ;  /* 0x00001c2c01007387 */ /* 0x000fe20000100600 */
[----:B------:R-:W-:Y:S02]  /*0da0*/  MOV R252, R3 ;  /* 0x0000000300fc7202 */ /* 0x000fe40000000f00 */
[----:B------:R-:W-:Y:S02]  /*0db0*/  CS2R R80, SRZ ;  /* 0x0000000000507805 */ /* 0x000fe4000001ff00 */
[----:B------:R-:W-:Y:S01]  /*0dc0*/  SHF.R.U64 R4, R4, 0x10, R5 ;  /* 0x0000001004047819 */ /* 0x000fe20000001205 */
[----:B------:R0:W-:Y:S01]  /*0dd0*/  STL.S16 [R1+0x1a], R45 ;  /* 0x00001a2d01007387 */ /* 0x0001e20000100600 */
[----:B------:R-:W-:-:S02]  /*0de0*/  MOV R250, R5 ;  /* 0x0000000500fa7202 */ /* 0x000fc40000000f00 */
[----:B-1----:R-:W-:Y:S02]  /*0df0*/  CS2R R42, SRZ ;  /* 0x00000000002a7805 */ /* 0x002fe4000001ff00 */
[----:B------:R-:W-:Y:S01]  /*0e00*/  SHF.R.U64 R6, R6, 0x10, R7 ;  /* 0x0000001006067819 */ /* 0x000fe20000001207 */
[----:B------:R-:W-:Y:S01]  /*0e10*/  STL.S16 [R1+0x18], R14 ;  /* 0x0000180e01007387 */ /* 0x000fe20000100600 */
[----:B------:R-:W-:Y:S02]  /*0e20*/  MOV R248, R7 ;  /* 0x0000000700f87202 */ /* 0x000fe40000000f00 */
[----:B------:R-:W-:Y:S02]  /*0e30*/  CS2R R82, SRZ ;  /* 0x0000000000527805 */ /* 0x000fe4000001ff00 */
[----:B------:R-:W-:Y:S01]  /*0e40*/  SHF.R.U64 R8, R8, 0x10, R9 ;  /* 0x0000001008087819 */ /* 0x000fe20000001209 */
[----:B------:R-:W-:Y:S01]  /*0e50*/  STL.S16 [R1+0x16], R46 ;  /* 0x0000162e01007387 */ /* 0x000fe20000100600 */
[----:B------:R-:W-:-:S02]  /*0e60*/  MOV R246, R9 ;  /* 0x0000000900f67202 */ /* 0x000fc40000000f00 */
[----:B0-----:R-:W-:Y:S02]  /*0e70*/  CS2R R44, SRZ ;  /* 0x00000000002c7805 */ /* 0x001fe4000001ff00 */
[----:B------:R-:W-:Y:S01]  /*0e80*/  SHF.R.U64 R16, R16, 0x10, R17 ;  /* 0x0000001010107819 */ /* 0x000fe20000001211 */
[----:B------:R-:W-:Y:S01]  /*0e90*/  STL.S16 [R1+0x14], R15 ;  /* 0x0000140f01007387 */ /* 0x000fe20000100600 */
[----:B------:R-:W-:Y:S02]  /*0ea0*/  MOV R244, R17 ;  /* 0x0000001100f47202 */ /* 0x000fe40000000f00 */
[----:B------:R-:W-:Y:S02]  /*0eb0*/  CS2R R84, SRZ ;  /* 0x0000000000547805 */ /* 0x000fe4000001ff00 */
[----:B------:R-:W-:Y:S01]  /*0ec0*/  SHF.R.U64 R20, R20, 0x10, R21 ;  /* 0x0000001014147819 */ /* 0x000fe20000001215 */
[----:B------:R0:W-:Y:S01]  /*0ed0*/  STL.S16 [R1+0x12], R47 ;  /* 0x0000122f01007387 */ /* 0x0001e20000100600 */
[----:B------:R-:W-:-:S02]  /*0ee0*/  MOV R242, R21 ;  /* 0x0000001500f27202 */ /* 0x000fc40000000f00 */
[----:B------:R-:W-:Y:S02]  /*0ef0*/  CS2R R86, SRZ ;  /* 0x0000000000567805 */ /* 0x000fe4000001ff00 */
        /* <DEDUP_REMOVED lines=8> */
[----:B------:R-:W-:Y:S01]  /*0f80*/  SHF.R.U32.HI R3, RZ, 0x10, R3 ;  /* 0x00000010ff037819 */ /* 0x000fe20000011603 */
[----:B------:R-:W-:Y:S01]  /*0f90*/  STL.S16 [R1+0xc], R19 ;  /* 0x00000c1301007387 */ /* 0x000fe20000100600 */
[----:B------:R-:W-:Y:S02]  /*0fa0*/  SHF.R.U32.HI R5, RZ, 0x10, R5 ;  /* 0x00000010ff057819 */ /* 0x000fe40000011605 */
[----:B------:R-:W-:Y:S02]  /*0fb0*/  CS2R R90, SRZ ;  /* 0x00000000005a7805 */ /* 0x000fe4000001ff00 */
[----:B------:R-:W-:Y:S01]  /*0fc0*/  SHF.R.U32.HI R7, RZ, 0x10, R7 ;  /* 0x00000010ff077819 */ /* 0x000fe20000011607 */
[----:B------:R0:W-:Y:S01]  /*0fd0*/  STL.S16 [R1+0xa], R49 ;  /* 0x00000a3101007387 */ /* 0x0001e20000100600 */
[----:B------:R-:W-:-:S02]  /*0fe0*/  SHF.R.U32.HI R9, RZ, 0x10, R9 ;  /* 0x00000010ff097819 */ /* 0x000fc40000011609 */
[----:B------:R-:W-:Y:S02]  /*0ff0*/  CS2R R92, SRZ ;  /* 0x00000000005c7805 */ /* 0x000fe4000001ff00 */
[----:B------:R-:W-:Y:S01]  /*1000*/  SHF.R.U32.HI R17, RZ, 0x10, R17 ;  /* 0x00000010ff117819 */ /* 0x000fe20000011611 */
[----:B------:R-:W-:Y:S01]  /*1010*/  STL.S16 [R1+0x8], R24 ;  /* 0x0000081801007387 */ /* 0x000fe20000100600 */
[----:B------:R-:W-:Y:S02]  /*1020*/  SHF.R.U32.HI R21, RZ, 0x10, R21 ;  /* 0x00000010ff157819 */ /* 0x000fe40000011615 */
[----:B------:R-:W-:Y:S02]  /*1030*/  CS2R R94, SRZ ;  /* 0x00000000005e7805 */ /* 0x000fe4000001ff00 */
[----:B------:R-:W-:Y:S01]  /*1040*/  SHF.R.U32.HI R23, RZ, 0x10, R23 ;  /* 0x00000010ff177819 */ /* 0x000fe20000011617 */
[----:B------:R-:W-:Y:S01]  /*1050*/  STL.S16 [R1+0x6], R50 ;  /* 0x0000063201007387 */ /* 0x000fe20000100600 */
[----:B------:R-:W-:-:S02]  /*1060*/  SHF.R.U32.HI R27, RZ, 0x10, R27 ;  /* 0x00000010ff1b7819 */ /* 0x000fc4000001161b */
        /* <DEDUP_REMOVED lines=13> */
[----:B------:R-:W-:Y:S02]  /*1140*/  PRMT R246, R9, 0x5410, R246 ;  /* 0x0000541009f67816 */ /* 0x000fe400000000f6 */
[----:B------:R-:W-:-:S02]  /*1150*/  CS2R R102, SRZ ;  /* 0x0000000000667805 */ /* 0x000fc4000001ff00 */
[----:B------:R-:W-:Y:S02]  /*1160*/  PRMT R245, R16, 0x5410, R245 ;  /* 0x0000541010f57816 */ /* 0x000fe400000000f5 */
[----:B0-----:R-:W-:Y:S02]  /*1170*/  CS2R R50, SRZ ;  /* 0x0000000000327805 */ /* 0x001fe4000001ff00 */
        /* <DEDUP_REMOVED lines=16> */
[----:B-1----:R-:W-:-:S07]  /*1280*/  CS2R R122, SRZ ;  /* 0x00000000007a7805 */ /* 0x002fce000001ff00 */
.L_x_17578:
[----:B------:R-:W0:Y:S08]  /*1290*/  LDC.64 R8, c[0x0][0x3f8] ;  /* 0x0000fe00ff087b82 */ /* 0x000e300000000a00 */
[----:B-1----:R-:W1:Y:S08]  /*12a0*/  LDC.64 R234, c[0x0][0x3f0] ;  /* 0x0000fc00ffea7b82 */ /* 0x002e700000000a00 */
[----:B--234-:R-:W2:Y:S01]  /*12b0*/  LDC.64 R168, c[0x0][0x3c8] ;  /* 0x0000f200ffa87b82 */ /* 0x01cea20000000a00 */
        /* <DEDUP_REMOVED lines=10> */
[----:B------:R-:W-:-:S05]  /*1360*/  IMAD.WIDE R168, R10, 0x4, R168 ;  /* 0x000000040aa87825 */ /* 0x000fca00078e02a8 */
[----:B------:R0:W2:Y:S01]  /*1370*/  LDG.E R7, desc[UR6][R168.64] ;  /* 0x00000006a8077981 */ /* 0x0000a2000c1e1900 */
[----:B-----5:R-:W-:Y:S01]  /*1380*/  ISETP.GE.AND P1, PT, R234, 0x1, PT ;  /* 0x00000001ea00780c */ /* 0x020fe20003f26270 */
[----:B------:R-:W-:Y:S01]  /*1390*/  BSSY.RECONVERGENT B2, `(.L_x_17297) ;  /* 0x0000057000027945 */ /* 0x000fe20003800200 */
[----:B------:R-:W-:Y:S01]  /*13a0*/  ISETP.GE.U32.AND P6, PT, R11, 0x20, PT ;  /* 0x000000200b00780c */ /* 0x000fe20003fc6070 */
[----:B------:R-:W1:Y:S01]  /*13b0*/  S2R R170, SR_TID.X ;  /* 0x0000000000aa7919 */ /* 0x000e620000002100 */
[----:B------:R-:W-:Y:S01]  /*13c0*/  MOV R12, UR5 ;  /* 0x00000005000c7c02 */ /* 0x000fe20008000f00 */
[----:B------:R-:W-:Y:S01]  /*13d0*/  HFMA2 R179, -RZ, RZ, 0, 0 ;  /* 0x00000000ffb37431 */ /* 0x000fe200000001ff */
[----:B------:R-:W-:Y:S02]  /*13e0*/  IADD3 R204, PT, PT, R9, -0x1, RZ ;  /* 0xffffffff09cc7810 */ /* 0x000fe40007ffe0ff */
[----:B------:R-:W-:Y:S02]  /*13f0*/  CS2R R202, SRZ ;  /* 0x0000000000ca7805 */ /* 0x000fe4000001ff00 */
[----:B------:R-:W-:Y:S01]  /*1400*/  ISETP.GE.U32.AND P5, PT, R11, 0x40, PT ;  /* 0x000000400b00780c */ /* 0x000fe20003fa6070 */
[-C--:B------:R-:W-:Y:S01]  /*1410*/  IMAD R235, R10, R12.reuse, RZ ;  /* 0x0000000c0aeb7224 */ /* 0x080fe200078e02ff */
[----:B------:R-:W-:Y:S01]  /*1420*/  LOP3.LUT R15, R15, 0xfffffffe, RZ, 0xc0, !PT ;  /* 0xfffffffe0f0f7812 */ /* 0x000fe200078ec0ff */
[----:B------:R-:W-:Y:S01]  /*1430*/  IMAD R204, R204, R12, RZ ;  /* 0x0000000ccccc7224 */ /* 0x000fe200078e02ff */
[----:B------:R-:W-:-:S02]  /*1440*/  ISETP.GE.U32.AND P4, PT, R11, 0x80, PT ;  /* 0x000000800b00780c */ /* 0x000fc40003f86070 */
[----:B0-----:R-:W-:Y:S02]  /*1450*/  @P1 IADD3 R168, PT, PT, R234, -0x1, RZ ;  /* 0xffffffffeaa81810 */ /* 0x001fe40007ffe0ff */
[----:B------:R-:W-:Y:S02]  /*1460*/  SHF.R.S32.HI R169, RZ, 0x1f, R235 ;  /* 0x0000001fffa97819 */ /* 0x000fe400000114eb */
[----:B------:R-:W-:Y:S01]  /*1470*/  @P6 LOP3.LUT R15, R15, 0x1, RZ, 0xfc, !PT ;  /* 0x000000010f0f6812 */ /* 0x000fe200078efcff */
[----:B------:R-:W-:Y:S01]  /*1480*/  @P1 IMAD R168, R168, R12, RZ ;  /* 0x0000000ca8a81224 */ /* 0x000fe200078e02ff */
[----:B------:R-:W-:Y:S02]  /*1490*/  LEA.HI R235, R169, R235, RZ, 0x2 ;  /* 0x000000eba9eb7211 */ /* 0x000fe400078f10ff */
[----:B------:R-:W-:Y:S02]  /*14a0*/  SHF.R.S32.HI R169, RZ, 0x1f, R204 ;  /* 0x0000001fffa97819 */ /* 0x000fe400000114cc */
[----:B------:R-:W-:-:S02]  /*14b0*/  LOP3.LUT R15, R15, 0xfffffffd, RZ, 0xc0, !PT ;  /* 0xfffffffd0f0f7812 */ /* 0x000fc400078ec0ff */
[----:B------:R-:W-:Y:S02]  /*14c0*/  LEA.HI R204, R169, R204, RZ, 0x2 ;  /* 0x000000cca9cc7211 */ /* 0x000fe400078f10ff */
[----:B------:R-:W-:Y:S02]  /*14d0*/  @P1 SHF.R.S32.HI R169, RZ, 0x1f, R168 ;  /* 0x0000001fffa91819 */ /* 0x000fe400000114a8 */
[----:B------:R-:W-:Y:S02]  /*14e0*/  @P5 LOP3.LUT R15, R15, 0x2, RZ, 0xfc, !PT ;  /* 0x000000020f0f5812 */ /* 0x000fe400078efcff */
[----:B------:R-:W-:Y:S02]  /*14f0*/  @P1 LEA.HI R168, R169, R168, RZ, 0x2 ;  /* 0x000000a8a9a81211 */ /* 0x000fe400078f10ff */
[----:B------:R-:W-:Y:S02]  /*1500*/  ISETP.NE.AND P3, PT, RZ, UR14, PT ;  /* 0x0000000eff007c0c */ /* 0x000fe4000bf65270 */
[----:B-1----:R-:W-:-:S02]  /*1510*/  LOP3.LUT R217, R170, 0x1f, RZ, 0xc0, !PT ;  /* 0x0000001faad97812 */ /* 0x002fc400078ec0ff */
[----:B------:R-:W-:Y:S02]  /*1520*/  LOP3.LUT R15, R15, 0xfffffffb, RZ, 0xc0, !PT ;  /* 0xfffffffb0f0f7812 */ /* 0x000fe400078ec0ff */
[-C--:B------:R-:W-:Y:S02]  /*1530*/  LEA.HI.SX32 R235, R235, R217.reuse, 0x1e ;  /* 0x000000d9ebeb7211 */ /* 0x080fe400078ff2ff */
[-C--:B------:R-:W-:Y:S02]  /*1540*/  @P1 LEA.HI.SX32 R179, R168, R217.reuse, 0x1e ;  /* 0x000000d9a8b31211 */ /* 0x080fe400078ff2ff */
[----:B------:R-:W-:Y:S02]  /*1550*/  ISETP.GE.U32.AND P2, PT, R11, 0x60, PT ;  /* 0x000000600b00780c */ /* 0x000fe40003f46070 */
[----:B------:R-:W-:Y:S02]  /*1560*/  LEA.HI.SX32 R204, R204, R217, 0x1e ;  /* 0x000000d9cccc7211 */ /* 0x000fe400078ff2ff */
[----:B------:R-:W-:-:S02]  /*1570*/  @P4 LOP3.LUT R15, R15, 0x4, RZ, 0xfc, !PT ;  /* 0x000000040f0f4812 */ /* 0x000fc400078efcff */
[----:B------:R-:W-:Y:S02]  /*1580*/  MOV R201, R235 ;  /* 0x000000eb00c97202 */ /* 0x000fe40000000f00 */
[----:B--2---:R-:W-:Y:S01]  /*1590*/  FSEL R7, R7, RZ, !P3 ;  /* 0x000000ff07077208 */ /* 0x004fe20005800000 */
[----:B------:R-:W-:Y:S06]  /*15a0*/  @!P6 BRA `(.L_x_17298) ;  /* 0x0000000000d4e947 */ /* 0x000fec0003800000 */
[----:B------:R-:W0:Y:S01]  /*15b0*/  LDC.64 R168, c[0x0][0x3a8] ;  /* 0x0000ea00ffa87b82 */ /* 0x000e220000000a00 */
[----:B------:R-:W2:Y:S04]  /*15c0*/  LDL.S16 R181, [R1+0x42] ;  /* 0x0000420001b57983 */ /* 0x000ea80000100600 */
[----:B------:R-:W3:Y:S03]  /*15d0*/  LDL.S16 R193, [R1+0x40] ;  /* 0x0000400001c17983 */ /* 0x000ee60000100600 */
[----:B------:R-:W1:Y:S01]  /*15e0*/  LDC.64 R172, c[0x0][0x428] ;  /* 0x00010a00ffac7b82 */ /* 0x000e620000000a00 */
[----:B------:R-:W4:Y:S04]  /*15f0*/  LDL.S16 R224, [R1+0x3e] ;  /* 0x00003e0001e07983 */ /* 0x000f280000100600 */
[----:B------:R-:W4:Y:S01]  /*1600*/  LDL.S16 R232, [R1+0x3c] ;  /* 0x00003c0001e87983 */ /* 0x000f220000100600 */
[----:B------:R-:W-:-:S02]  /*1610*/  ISETP.NE.U32.AND P3, PT, RZ, UR10, PT ;  /* 0x0000000aff007c0c */ /* 0x000fc4000bf65070 */
[----:B------:R-:W1:Y:S01]  /*1620*/  LDC.64 R236, c[0x0][0x3b0] ;  /* 0x0000ec00ffec7b82 */ /* 0x000e620000000a00 */
[----:B0-----:R-:W-:-:S06]  /*1630*/  IMAD.WIDE.U32 R168, R201, 0x10, R168 ;  /* 0x00000010c9a87825 */ /* 0x001fcc00078e00a8 */
[----:B------:R-:W4:Y:S01]  /*1640*/  LDG.E.128 R168, desc[UR6][R168.64] ;  /* 0x00000006a8a87981 */ /* 0x000f22000c1e1d00 */
[----:B-1----:R-:W-:-:S06]  /*1650*/  IMAD.WIDE.U32 R172, R204, 0x10, R172 ;  /* 0x00000010ccac7825 */ /* 0x002fcc00078e00ac */
[----:B------:R-:W4:Y:S01]  /*1660*/  LDG.E.128 R172, desc[UR6][R172.64] ;  /* 0x00000006acac7981 */ /* 0x000f22000c1e1d00 */
[----:B------:R-:W-:-:S13]  /*1670*/  ISETP.NE.AND.EX P3, PT, RZ, UR11, PT, P3 ;  /* 0x0000000bff007c0c */ /* 0x000fda000bf65330 */
[----:B------:R-:W0:Y:S02]  /*1680*/  @P3 LDC.64 R202, c[0x0][0x438] ;  /* 0x00010e00ffca3b82 */ /* 0x000e240000000a00 */
[----:B0-----:R-:W-:-:S05]  /*1690*/  @P3 IMAD.WIDE.U32 R202, R201, 0x10, R202 ;  /* 0x00000010c9ca3825 */ /* 0x001fca00078e00ca */
[----:B------:R0:W5:Y:S02]  /*16a0*/  @P3 LDG.E.128 R124, desc[UR6][R202.64] ;  /* 0x00000006ca7c3981 */ /* 0x000164000c1e1d00 */
[----:B0-----:R-:W-:-:S05]  /*16b0*/  IMAD.WIDE.U32 R202, R179, 0x4, R236 ;  /* 0x00000004b3ca7825 */ /* 0x001fca00078e00ec */
[----:B------:R0:W5:Y:S01]  /*16c0*/  LDG.E R6, desc[UR6][R202.64] ;  /* 0x00000006ca067981 */ /* 0x000162000c1e1900 */
[----:B------:R-:W-:Y:S02]  /*16d0*/  IADD3 R179, PT, PT, R179, 0x20, RZ ;  /* 0x00000020b3b37810 */ /* 0x000fe40007ffe0ff */
[----:B------:R-:W-:Y:S02]  /*16e0*/  IADD3 R204, PT, PT, R204, 0x20, RZ ;  /* 0x00000020cccc7810 */ /* 0x000fe40007ffe0ff */
[----:B------:R-:W-:Y:S01]  /*16f0*/  IADD3 R201, PT, PT, R201, 0x20, RZ ;  /* 0x00000020c9c97810 */ /* 0x000fe20007ffe0ff */
[----:B--2---:R-:W-:Y:S02]  /*1700*/  HADD2.F32 R178, -RZ, R181.H0_H0 ;  /* 0x200000b5ffb27230 */ /* 0x004fe40000004100 */
[----:B---3--:R-:W-:Y:S02]  /*1710*/  HADD2.F32 R210, -RZ, R193.H0_H0 ;  /* 0x200000c1ffd27230 */ /* 0x008fe40000004100 */
[----:B----4-:R-:W-:-:S02]  /*1720*/  HADD2.F32 R193, -RZ, R224.H0_H0 ;  /* 0x200000e0ffc17230 */ /* 0x010fc40000004100 */
[----:B------:R-:W-:Y:S02]  /*1730*/  HADD2.F32 R232, -RZ, R232.H0_H0 ;  /* 0x200000e8ffe87230 */ /* 0x000fe40000004100 */
[C---:B------:R-:W-:Y:S01]  /*1740*/  FADD.FTZ R0, -R7.reuse, R168 ;  /* 0x000000a807007221 */ /* 0x040fe20000010100 */
[----:B------:R-:W-:-:S03]  /*1750*/  FADD.FTZ R169, -R7, R169 ;  /* 0x000000a907a97221 */ /* 0x000fc60000010100 */
[----:B------:R-:W-:Y:S01]  /*1760*/  FMUL.FTZ R0, R8, R0 ;  /* 0x0000000008007220 */ /* 0x000fe20000410000 */
[----:B------:R-:W-:Y:S01]  /*1770*/  FMUL.FTZ R178, R172, R178 ;  /* 0x000000b2acb27220 */ /* 0x000fe20000410000 */
[----:B------:R-:W-:Y:S01]  /*1780*/  FMUL.FTZ R177, R8, R169 ;  /* 0x000000a908b17220 */ /* 0x000fe20000410000 */
[----:B------:R-:W-:Y:S01]  /*1790*/  FADD.FTZ R170, -R7, R170 ;  /* 0x000000aa07aa7221 */ /* 0x000fe20000010100 */
[----:B------:R-:W-:Y:S01]  /*17a0*/  FMUL.FTZ R210, R173, R210 ;  /* 0x000000d2add27220 */ /* 0x000fe20000410000 */
[----:B0-----:R-:W-:Y:S01]  /*17b0*/  FADD.FTZ R203, RZ, R178 ;  /* 0x000000b2ffcb7221 */ /* 0x001fe20000010000 */
[----:B------:R-:W-:Y:S01]  /*17c0*/  FFMA.FTZ R202, R0, R178, RZ ;  /* 0x000000b200ca7223 */ /* 0x000fe200000100ff */
        /* <DEDUP_REMOVED lines=19> */
.L_x_17298:
[----:B------:R-:W-:Y:S05]  /*1900*/  BSYNC.RECONVERGENT B2 ;  /* 0x0000000000027941 */ /* 0x000fea0003800200 */
.L_x_17297:
[----:B------:R-:W-:Y:S04]  /*1910*/  BSSY.RECONVERGENT B2, `(.L_x_17299) ;  /* 0x0000037000027945 */ /* 0x000fe80003800200 */
[----:B------:R-:W-:Y:S05]  /*1920*/  @!P5 BRA `(.L_x_17300) ;  /* 0x0000000000d4d947 */ /* 0x000fea0003800000 */
        /* <DEDUP_REMOVED lines=29> */
[C---:B------:R-:W-:Y:S01]  /*1b00*/  FMUL.FTZ R176, R8.reuse, R169 ;  /* 0x000000a908b07220 */ /* 0x040fe20000410000 */
        /* <DEDUP_REMOVED lines=23> */
.L_x_17300:
[----:B------:R-:W-:Y:S05]  /*1c80*/  BSYNC.RECONVERGENT B2 ;  /* 0x0000000000027941 */ /* 0x000fea0003800200 */
.L_x_17299:
        /* <DEDUP_REMOVED lines=55> */
.L_x_17302:
[----:B------:R-:W-:Y:S05]  /*2000*/  BSYNC.RECONVERGENT B2 ;  /* 0x0000000000027941 */ /* 0x000fea0003800200 */
.L_x_17301:
        /* <DEDUP_REMOVED lines=55> */
.L_x_17304:
[----:B------:R-:W-:Y:S05]  /*2380*/  BSYNC.RECONVERGENT B2 ;  /* 0x0000000000027941 */ /* 0x000fea0003800200 */
.L_x_17303:
[----:B------:R-:W-:Y:S01]  /*2390*/  ISETP.GE.U32.AND P3, PT, R11, 0xa0, PT ;  /* 0x000000a00b00780c */ /* 0x000fe20003f66070 */
[----:B------:R-:W-:-:S12]  /*23a0*/  BSSY.RECONVERGENT B2, `(.L_x_17305) ;  /* 0x0000037000027945 */ /* 0x000fd80003800200 */
        /* <DEDUP_REMOVED lines=12> */
[----:B------:R-:W-:-:S06]  /*2470*/  IMAD.WIDE.U32 R172, R204, 0x10, R172 ;  /* 0x00000010ccac7825 */ /* 0x000fcc00078e00ac */
[----:B------:R-:W4:Y:S01]  /*2480*/  LDG.E.128 R172, desc[UR6][R172.64] ;  /* 0x00000006acac7981 */ /* 0x000f22000c1e1d00 */
[----:B0-----:R-:W0:Y:S02]  /*2490*/  LDC.64 R168, c[0x0][0x3a8] ;  /* 0x0000ea00ffa87b82 */ /* 0x001e240000000a00 */
[----:B0-----:R-:W-:-:S06]  /*24a0*/  IMAD.WIDE.U32 R168, R201, 0x10, R168 ;  /* 0x00000010c9a87825 */ /* 0x001fcc00078e00a8 */
[----:B------:R-:W4:Y:S01]  /*24b0*/  LDG.E.128 R168, desc[UR6][R168.64] ;  /* 0x00000006a8a87981 */ /* 0x000f22000c1e1d00 */
[----:B-1----:R-:W-:-:S05]  /*24c0*/  IMAD.WIDE.U32 R236, R179, 0x4, R236 ;  /* 0x00000004b3ec7825 */ /* 0x002fca00078e00ec */
        /* <DEDUP_REMOVED lines=8> */
[----:B------:R-:W-:Y:S01]  /*2550*/  FMUL.FTZ R213, R172, R213 ;  /* 0x000000d5acd57220 */ /* 0x000fe20000410000 */
[----:B------:R-:W-:-:S03]  /*2560*/  FMUL.FTZ R206, R173, R206 ;  /* 0x000000ceadce7220 */ /* 0x000fc60000410000 */
[----:B------:R-:W-:Y:S01]  /*2570*/  FADD.FTZ R203, R203, R213 ;  /* 0x000000d5cbcb7221 */ /* 0x000fe20000010000 */
[----:B------:R-:W-:-:S03]  /*2580*/  FMUL.FTZ R197, R174, R197 ;  /* 0x000000c5aec57220 */ /* 0x000fc60000410000 */
[----:B------:R-:W-:Y:S01]  /*2590*/  FADD.FTZ R203, R203, R206 ;  /* 0x000000cecbcb7221 */ /* 0x000fe20000010000 */
[----:B------:R-:W-:-:S03]  /*25a0*/  FMUL.FTZ R228, R175, R228 ;  /* 0x000000e4afe47220 */ /* 0x000fc60000410000 */
[----:B------:R-:W-:Y:S01]  /*25b0*/  FADD.FTZ R203, R203, R197 ;  /* 0x000000c5cbcb7221 */ /* 0x000fe20000010000 */
[----:B------:R-:W-:Y:S01]  /*25c0*/  FADD.FTZ R76, R76, R172 ;  /* 0x000000ac4c4c7221 */ /* 0x000fe20000010000 */
[C---:B------:R-:W-:Y:S01]  /*25d0*/  FADD.FTZ R18, -R7.reuse, R168 ;  /* 0x000000a807127221 */ /* 0x040fe20000010100 */
[----:B------:R-:W-:-:S03]  /*25e0*/  FADD.FTZ R25, -R7, R169 ;  /* 0x000000a907197221 */ /* 0x000fc60000010100 */
[C---:B------:R-:W-:Y:S01]  /*25f0*/  FMUL.FTZ R18, R8.reuse, R18 ;  /* 0x0000001208127220 */ /* 0x040fe20000410000 */
[----:B------:R-:W-:Y:S01]  /*2600*/  FMUL.FTZ R25, R8, R25 ;  /* 0x0000001908197220 */ /* 0x000fe20000410000 */
[C---:B------:R-:W-:Y:S02]  /*2610*/  FADD.FTZ R170, -R7.reuse, R170 ;  /* 0x000000aa07aa7221 */ /* 0x040fe40000010100 */
[----:B------:R-:W-:Y:S01]  /*2620*/  FFMA.FTZ R202, R18, R213, R202 ;  /* 0x000000d512ca7223 */ /* 0x000fe200000100ca */
[----:B------:R-:W-:Y:S01]  /*2630*/  FADD.FTZ R171, -R7, R171 ;  /* 0x000000ab07ab7221 */ /* 0x000fe20000010100 */
[C---:B------:R-:W-:Y:S02]  /*2640*/  FMUL.FTZ R185, R8.reuse, R170 ;  /* 0x000000aa08b97220 */ /* 0x040fe40000410000 */
[----:B------:R-:W-:Y:S01]  /*2650*/  FFMA.FTZ R202, R25, R206, R202 ;  /* 0x000000ce19ca7223 */ /* 0x000fe200000100ca */
[----:B------:R-:W-:-:S03]  /*2660*/  FMUL.FTZ R220, R8, R171 ;  /* 0x000000ab08dc7220 */ /* 0x000fc60000410000 */
        /* <DEDUP_REMOVED lines=10> */
.L_x_17306:
[----:B------:R-:W-:Y:S05]  /*2710*/  BSYNC.RECONVERGENT B2 ;  /* 0x0000000000027941 */ /* 0x000fea0003800200 */
.L_x_17305:
        /* <DEDUP_REMOVED lines=39> */
[C---:B------:R-:W-:Y:S01]  /*2990*/  FMUL.FTZ R24, R8.reuse, R24 ;  /* 0x0000001808187220 */ /* 0x040fe20000410000 */
[----:B------:R-:W-:Y:S02]  /*29a0*/  FADD.FTZ R170, -R7, R170 ;  /* 0x000000aa07aa7221 */ /* 0x000fe40000010100 */
[----:B------:R-:W-:Y:S01]  /*29b0*/  FFMA.FTZ R202, R17, R212, R202 ;  /* 0x000000d411ca7223 */ /* 0x000fe200000100ca */
[----:B------:R-:W-:Y:S01]  /*29c0*/  FADD.FTZ R171, -R7, R171 ;  /* 0x000000ab07ab7221 */ /* 0x000fe20000010100 */
[----:B------:R-:W-:Y:S02]  /*29d0*/  FMUL.FTZ R186, R8, R170 ;  /* 0x000000aa08ba7220 */ /* 0x000fe40000410000 */
        /* <DEDUP_REMOVED lines=12> */
.L_x_17308:
[----:B------:R-:W-:Y:S05]  /*2aa0*/  BSYNC.RECONVERGENT B2 ;  /* 0x0000000000027941 */ /* 0x000fea0003800200 */
.L_x_17307:
[----:B------:R-:W-:Y:S01]  /*2ab0*/  ISETP.GE.U32.AND P5, PT, R11, 0xe0, PT ;  /* 0x000000e00b00780c */ /* 0x000fe20003fa6070 */
[----:B------:R-:W-:-:S12]  /*2ac0*/  BSSY.RECONVERGENT B2, `(.L_x_17309) ;  /* 0x0000037000027945 */ /* 0x000fd80003800200 */
[----:B------:R-:W-:Y:S05]  /*2ad0*/  @!P5 BRA `(.L_x_17310) ;  /* 0x0000000000d4d947 */ /* 0x000fea0003800000 */
[----:B------:R-:W0:Y:S01]  /*2ae0*/  LDC.64 R168, c[0x0][0x3a8] ;  /* 0x0000ea00ffa87b82 */ /* 0x000e220000000a00 */
[----:B------:R-:W2:Y:S04]  /*2af0*/  LDL.S16 R218, [R1+0x12] ;  /* 0x0000120001da7983 */ /* 0x000ea80000100600 */
[----:B------:R-:W3:Y:S03]  /*2b00*/  LDL.S16 R226, [R1+0x10] ;  /* 0x0000100001e27983 */ /* 0x000ee60000100600 */
[----:B------:R-:W1:Y:S01]  /*2b10*/  LDC.64 R172, c[0x0][0x428] ;  /* 0x00010a00ffac7b82 */ /* 0x000e620000000a00 */
[----:B------:R-:W4:Y:S04]  /*2b20*/  LDL.S16 R237, [R1+0xe] ;  /* 0x00000e0001ed7983 */ /* 0x000f280000100600 */
[----:B------:R-:W4:Y:S01]  /*2b30*/  LDL.S16 R236, [R1+0xc] ;  /* 0x00000c0001ec7983 */ /* 0x000f220000100600 */
[----:B------:R-:W-:-:S04]  /*2b40*/  ISETP.NE.U32.AND P6, PT, RZ, UR10, PT ;  /* 0x0000000aff007c0c */ /* 0x000fc8000bfc5070 */
[----:B------:R-:W-:Y:S01]  /*2b50*/  ISETP.NE.AND.EX P6, PT, RZ, UR11, PT, P6 ;  /* 0x0000000bff007c0c */ /* 0x000fe2000bfc5360 */
[----:B0-----:R-:W-:-:S06]  /*2b60*/  IMAD.WIDE.U32 R168, R201, 0x10, R168 ;  /* 0x00000010c9a87825 */ /* 0x001fcc00078e00a8 */
[----:B------:R-:W4:Y:S06]  /*2b70*/  LDG.E.128 R168, desc[UR6][R168.64] ;  /* 0x00000006a8a87981 */ /* 0x000f2c000c1e1d00 */
[----:B------:R-:W0:Y:S01]  /*2b80*/  @P6 LDC.64 R22, c[0x0][0x438] ;  /* 0x00010e00ff166b82 */ /* 0x000e220000000a00 */
[----:B-1----:R-:W-:-:S06]  /*2b90*/  IMAD.WIDE.U32 R172, R204, 0x10, R172 ;  /* 0x00000010ccac7825 */ /* 0x002fcc00078e00ac */
[----:B------:R-:W4:Y:S01]  /*2ba0*/  LDG.E.128 R172, desc[UR6][R172.64] ;  /* 0x00000006acac7981 */ /* 0x000f22000c1e1d00 */
[----:B0-----:R-:W-:-:S05]  /*2bb0*/  @P6 IMAD.WIDE.U32 R22, R201, 0x10, R22 ;  /* 0x00000010c9166825 */ /* 0x001fca00078e0016 */
        /* <DEDUP_REMOVED lines=11> */
[C---:B0-----:R-:W-:Y:S01]  /*2c70*/  FADD.FTZ R22, -R7.reuse, R168 ;  /* 0x000000a807167221 */ /* 0x041fe20000010100 */
        /* <DEDUP_REMOVED lines=27> */
.L_x_17310:
[----:B------:R-:W-:Y:S05]  /*2e30*/  BSYNC.RECONVERGENT B2 ;  /* 0x0000000000027941 */ /* 0x000fea0003800200 */
.L_x_17309:
[----:B------:R-:W-:Y:S02]  /*2e40*/  ISETP.GE.U32.AND P6, PT, R11, 0x100, PT ;  /* 0x000001000b00780c */ /* 0x000fe40003fc6070 */
[----:B------:R-:W-:-:S11]  /*2e50*/  LOP3.LUT R15, R15, 0xfffffff7, RZ, 0xc0, !PT ;  /* 0xfffffff70f0f7812 */ /* 0x000fd600078ec0ff */
[----:B------:R-:W-:Y:S01]  /*2e60*/  @P6 LOP3.LUT R15, R15, 0x8, RZ, 0xfc, !PT ;  /* 0x000000080f0f6812 */ /* 0x000fe200078efcff */
[----:B------:R-:W-:Y:S06]  /*2e70*/  @!P6 BRA `(.L_x_17311) ;  /* 0x0000000c0040e947 */ /* 0x000fec0003800000 */
        /* <DEDUP_REMOVED lines=18> */
[----:B--2---:R-:W-:Y:S02]  /*2fa0*/  HADD2.F32 R189, -RZ, R233.H0_H0 ;  /* 0x200000e9ffbd7230 */ /* 0x004fe40000004100 */
[----:B---3--:R-:W-:Y:S02]  /*2fb0*/  HADD2.F32 R191, -RZ, R225.H0_H0 ;  /* 0x200000e1ffbf7230 */ /* 0x008fe40000004100 */
[----:B----4-:R-:W-:Y:S02]  /*2fc0*/  HADD2.F32 R200, -RZ, R237.H0_H0 ;  /* 0x200000edffc87230 */ /* 0x010fe40000004100 */
[----:B------:R-:W-:Y:S02]  /*2fd0*/  HADD2.F32 R225, -RZ, R236.H0_H0 ;  /* 0x200000ecffe17230 */ /* 0x000fe40000004100 */
[----:B------:R-:W-:Y:S01]  /*2fe0*/  FMUL.FTZ R189, R172, R189 ;  /* 0x000000bdacbd7220 */ /* 0x000fe20000410000 */
[----:B------:R-:W-:Y:S01]  /*2ff0*/  FMUL.FTZ R191, R173, R191 ;  /* 0x000000bfadbf7220 */ /* 0x000fe20000410000 */
[----:B------:R-:W-:Y:S01]  /*3000*/  FMUL.FTZ R200, R174, R200 ;  /* 0x000000c8aec87220 */ /* 0x000fe20000410000 */
[----:B------:R-:W-:Y:S01]  /*3010*/  FMUL.FTZ R225, R175, R225 ;  /* 0x000000e1afe17220 */ /* 0x000fe20000410000 */
[----:B------:R-:W-:Y:S01]  /*3020*/  FADD.FTZ R88, R88, R172 ;  /* 0x000000ac58587221 */ /* 0x000fe20000010000 */
[----:B------:R-:W-:Y:S01]  /*3030*/  FADD.FTZ R89, R89, R173 ;  /* 0x000000ad59597221 */ /* 0x000fe20000010000 */
[----:B------:R-:W-:Y:S01]  /*3040*/  FADD.FTZ R90, R90, R174 ;  /* 0x000000ae5a5a7221 */ /* 0x000fe20000010000 */
[----:B------:R-:W-:Y:S01]  /*3050*/  FADD.FTZ R91, R91, R175 ;  /* 0x000000af5b5b7221 */ /* 0x000fe20000010000 */
[C---:B------:R-:W-:Y:S01]  /*3060*/  FADD.FTZ R168, -R7.reuse, R168 ;  /* 0x000000a807a87221 */ /* 0x040fe20000010100 */
[----:B------:R-:W-:-:S03]  /*3070*/  FADD.FTZ R169, -R7, R169 ;  /* 0x000000a907a97221 */ /* 0x000fc60000010100 */
[C---:B------:R-:W-:Y:S01]  /*3080*/  FMUL.FTZ R180, R8.reuse, R168 ;  /* 0x000000a808b47220 */ /* 0x040fe20000410000 */
[C---:B------:R-:W-:Y:S01]  /*3090*/  FADD.FTZ R170, -R7.reuse, R170 ;  /* 0x000000aa07aa7221 */ /* 0x040fe20000010100 */
[----:B------:R-:W-:Y:S01]  /*30a0*/  FADD.FTZ R171, -R7, R171 ;  /* 0x000000ab07ab7221 */ /* 0x000fe20000010100 */
        /* <DEDUP_REMOVED lines=9> */
[----:B------:R-:W-:Y:S01]  /*3140*/  FFMA.FTZ R56, R172, R180, R56 ;  /* 0x000000b4ac387223 */ /* 0x000fe20000010038 */
[----:B------:R-:W-:Y:S01]  /*3150*/  FFMA.FTZ R57, R173, R190, R57 ;  /* 0x000000bead397223 */ /* 0x000fe20000010039 */
[----:B------:R-:W-:Y:S01]  /*3160*/  FFMA.FTZ R58, R174, R192, R58 ;  /* 0x000000c0ae3a7223 */ /* 0x000fe2000001003a */
[----:B------:R-:W-:Y:S01]  /*3170*/  FFMA.FTZ R59, R175, R233, R59 ;  /* 0x000000e9af3b7223 */ /* 0x000fe2000001003b */
[----:B------:R-:W-:Y:S01]  /*3180*/  FADD.FTZ R203, R7, R225 ;  /* 0x000000e107cb7221 */ /* 0x000fe20000010000 */
[----:B------:R-:W-:Y:S01]  /*3190*/  FFMA.FTZ R202, R233, R225, R202 ;  /* 0x000000e1e9ca7223 */ /* 0x000fe200000100ca */
[----:B------:R-:W-:Y:S06]  /*31a0*/  BRA `(.L_x_17311) ;  /* 0x0000000800747947 */ /* 0x000fec0003800000 */
.L_x_17296:
[----:B------:R-:W0:Y:S01]  /*31b0*/  S2R R169, SR_TID.X ;  /* 0x0000000000a97919 */ /* 0x000e220000002100 */
[----:B-----5:R-:W-:Y:S01]  /*31c0*/  ISETP.GE.AND P1, PT, R234, 0x1, PT ;  /* 0x00000001ea00780c */ /* 0x020fe20003f26270 */
[----:B------:R-:W-:Y:S01]  /*31d0*/  UISETP.NE.U32.AND UP0, UPT, UR10, URZ, UPT ;  /* 0x000000ff0a00728c */ /* 0x000fe2000bf05070 */
[----:B------:R-:W-:-:S03]  /*31e0*/  MOV R12, UR5 ;  /* 0x00000005000c7c02 */ /* 0x000fc60008000f00 */
[----:B------:R-:W-:Y:S02]  /*31f0*/  UISETP.NE.AND.EX UP0, UPT, UR11, URZ, UPT, UP0 ;  /* 0x000000ff0b00728c */ /* 0x000fe4000bf05300 */
[----:B------:R-:W-:-:S05]  /*3200*/  IMAD R235, R10, R12, RZ ;  /* 0x0000000c0aeb7224 */ /* 0x000fca00078e02ff */
[----:B------:R-:W-:Y:S02]  /*3210*/  SHF.R.S32.HI R7, RZ, 0x1f, R235 ;  /* 0x0000001fff077819 */ /* 0x000fe400000114eb */
        /* <DEDUP_REMOVED lines=12> */
[C---:B------:R-:W-:Y:S02]  /*32e0*/  ISETP.GE.U32.AND P5, PT, R11.reuse, 0x40, PT ;  /* 0x000000400b00780c */ /* 0x040fe40003fa6070 */
[----:B------:R-:W-:Y:S02]  /*32f0*/  ISETP.GE.U32.AND P2, PT, R11, 0x60, PT ;  /* 0x000000600b00780c */ /* 0x000fe40003f46070 */
[----:B------:R-:W-:-:S07]  /*3300*/  LOP3.LUT R15, R15, 0xfffffffe, RZ, 0xc0, !PT ;  /* 0xfffffffe0f0f7812 */ /* 0x000fce00078ec0ff */
[----:B------:R-:W0:Y:S01]  /*3310*/  @P3 LDC.64 R168, c[0x0][0x3b0] ;  /* 0x0000ec00ffa83b82 */ /* 0x000e220000000a00 */
[----:B------:R-:W-:Y:S02]  /*3320*/  ISETP.GE.U32.AND P4, PT, R11, 0x80, PT ;  /* 0x000000800b00780c */ /* 0x000fe40003f86070 */
[----:B------:R-:W-:-:S04]  /*3330*/  @P3 LOP3.LUT R15, R15, 0x1, RZ, 0xfc, !PT ;  /* 0x000000010f0f3812 */ /* 0x000fc800078efcff */
[----:B------:R-:W-:Y:S01]  /*3340*/  LOP3.LUT R15, R15, 0xfffffffd, RZ, 0xc0, !PT ;  /* 0xfffffffd0f0f7812 */ /* 0x000fe200078ec0ff */
[----:B------:R-:W1:Y:S03]  /*3350*/  @P5 LDC.64 R170, c[0x0][0x3b0] ;  /* 0x0000ec00ffaa5b82 */ /* 0x000e660000000a00 */
[----:B------:R-:W-:Y:S01]  /*3360*/  @P5 LOP3.LUT R15, R15, 0x2, RZ, 0xfc, !PT ;  /* 0x000000020f0f5812 */ /* 0x000fe200078efcff */
[----:B0-----:R-:W-:-:S05]  /*3370*/  @P3 IMAD.WIDE.U32 R168, R7, 0x4, R168 ;  /* 0x0000000407a83825 */ /* 0x001fca00078e00a8 */
[----:B------:R0:W5:Y:S01]  /*3380*/  @P3 LDG.E R6, desc[UR6][R168.64] ;  /* 0x00000006a8063981 */ /* 0x000162000c1e1900 */
[----:B------:R-:W-:-:S05]  /*3390*/  @P3 IADD3 R7, PT, PT, R7, 0x20, RZ ;  /* 0x0000002007073810 */ /* 0x000fca0007ffe0ff */
[----:B-1----:R-:W-:Y:S01]  /*33a0*/  @P5 IMAD.WIDE.U32 R170, R7, 0x4, R170 ;  /* 0x0000000407aa5825 */ /* 0x002fe200078e00aa */
[----:B0-----:R-:W0:Y:S04]  /*33b0*/  @P2 LDC.64 R168, c[0x0][0x3b0] ;  /* 0x0000ec00ffa82b82 */ /* 0x001e280000000a00 */
[----:B------:R1:W5:Y:S01]  /*33c0*/  @P5 LDG.E R5, desc[UR6][R170.64] ;  /* 0x00000006aa055981 */ /* 0x000362000c1e1900 */
[----:B------:R-:W-:Y:S02]  /*33d0*/  ISETP.GE.U32.AND P3, PT, R11, 0xa0, PT ;  /* 0x000000a00b00780c */ /* 0x000fe40003f66070 */
[----:B------:R-:W-:Y:S02]  /*33e0*/  @P5 IADD3 R7, PT, PT, R7, 0x20, RZ ;  /* 0x0000002007075810 */ /* 0x000fe40007ffe0ff */
[----:B------:R-:W-:-:S04]  /*33f0*/  LOP3.LUT R15, R15, 0xfffffffb, RZ, 0xc0, !PT ;  /* 0xfffffffb0f0f7812 */ /* 0x000fc800078ec0ff */
[----:B------:R-:W-:Y:S01]  /*3400*/  @P4 LOP3.LUT R15, R15, 0x4, RZ, 0xfc, !PT ;  /* 0x000000040f0f4812 */ /* 0x000fe200078efcff */
[----:B-1----:R-:W1:Y:S01]  /*3410*/  @P4 LDC.64 R170, c[0x0][0x3b0] ;  /* 0x0000ec00ffaa4b82 */ /* 0x002e620000000a00 */
[----:B0-----:R-:W-:-:S05]  /*3420*/  @P2 IMAD.WIDE.U32 R168, R7, 0x4, R168 ;  /* 0x0000000407a82825 */ /* 0x001fca00078e00a8 */
[----:B------:R0:W5:Y:S01]  /*3430*/  @P2 LDG.E R4, desc[UR6][R168.64] ;  /* 0x00000006a8042981 */ /* 0x000162000c1e1900 */
[----:B------:R-:W-:-:S05]  /*3440*/  @P2 IADD3 R7, PT, PT, R7, 0x20, RZ ;  /* 0x0000002007072810 */ /* 0x000fca0007ffe0ff */
[C---:B-1----:R-:W-:Y:S01]  /*3450*/  @P4 IMAD.WIDE.U32 R170, R7.reuse, 0x4, R170 ;  /* 0x0000000407aa4825 */ /* 0x042fe200078e00aa */
[----:B0-----:R-:W0:Y:S04]  /*3460*/  @P3 LDC.64 R168, c[0x0][0x3b0] ;  /* 0x0000ec00ffa83b82 */ /* 0x001e280000000a00 */
[----:B------:R1:W5:Y:S01]  /*3470*/  @P4 LDG.E R3, desc[UR6][R170.64] ;  /* 0x00000006aa034981 */ /* 0x000362000c1e1900 */
[----:B------:R-:W-:Y:S02]  /*3480*/  @P4 IADD3 R7, PT, PT, R7, 0x20, RZ ;  /* 0x0000002007074810 */ /* 0x000fe40007ffe0ff */
[C---:B------:R-:W-:Y:S02]  /*3490*/  ISETP.GE.U32.AND P4, PT, R11.reuse, 0xc0, PT ;  /* 0x000000c00b00780c */ /* 0x040fe40003f86070 */
[----:B------:R-:W-:-:S13]  /*34a0*/  ISETP.GE.U32.AND P5, PT, R11, 0xe0, PT ;  /* 0x000000e00b00780c */ /* 0x000fda0003fa6070 */
[----:B-1----:R-:W1:Y:S01]  /*34b0*/  @P5 LDC.64 R170, c[0x0][0x3b0] ;  /* 0x0000ec00ffaa5b82 */ /* 0x002e620000000a00 */
[----:B0-----:R-:W-:-:S05]  /*34c0*/  @P3 IMAD.WIDE.U32 R168, R7, 0x4, R168 ;  /* 0x0000000407a83825 */ /* 0x001fca00078e00a8 */
[----:B------:R0:W5:Y:S01]  /*34d0*/  @P3 LDG.E R2, desc[UR6][R168.64] ;  /* 0x00000006a8023981 */ /* 0x000162000c1e1900 */
[----:B------:R-:W-:Y:S01]  /*34e0*/  @P3 IADD3 R7, PT, PT, R7, 0x20, RZ ;  /* 0x0000002007073810 */ /* 0x000fe20007ffe0ff */
[----:B0-----:R-:W0:Y:S04]  /*34f0*/  @P4 LDC.64 R168, c[0x0][0x3b0] ;  /* 0x0000ec00ffa84b82 */ /* 0x001e280000000a00 */
[C---:B0-----:R-:W-:Y:S01]  /*3500*/  @P4 IMAD.WIDE.U32 R168, R7.reuse, 0x4, R168 ;  /* 0x0000000407a84825 */ /* 0x041fe200078e00a8 */
[----:B------:R-:W-:-:S04]  /*3510*/  @P4 IADD3 R7, PT, PT, R7, 0x20, RZ ;  /* 0x0000002007074810 */ /* 0x000fc80007ffe0ff */
[----:B------:R1:W5:Y:S02]  /*3520*/  @P4 LDG.E R13, desc[UR6][R168.64] ;  /* 0x00000006a80d4981 */ /* 0x000364000c1e1900 */
[----:B-1----:R-:W-:-:S05]  /*3530*/  @P5 IMAD.WIDE.U32 R168, R7, 0x4, R170 ;  /* 0x0000000407a85825 */ /* 0x002fca00078e00aa */
[----:B------:R0:W5:Y:S01]  /*3540*/  @P5 LDG.E R14, desc[UR6][R168.64] ;  /* 0x00000006a80e5981 */ /* 0x000162000c1e1900 */
[----:B------:R-:W-:Y:S02]  /*3550*/  ISETP.GE.U32.AND P6, PT, R11, 0x100, PT ;  /* 0x000001000b00780c */ /* 0x000fe40003fc6070 */
[----:B------:R-:W-:Y:S02]  /*3560*/  CS2R R202, SRZ ;  /* 0x0000000000ca7805 */ /* 0x000fe4000001ff00 */
[----:B------:R-:W-:Y:S02]  /*3570*/  LOP3.LUT R15, R15, 0xfffffff7, RZ, 0xc0, !PT ;  /* 0xfffffff70f0f7812 */ /* 0x000fe400078ec0ff */
[----:B------:R-:W-:-:S07]  /*3580*/  @P5 IADD3 R7, PT, PT, R7, 0x20, RZ ;  /* 0x0000002007075810 */ /* 0x000fce0007ffe0ff */
[----:B------:R-:W-:Y:S01]  /*3590*/  @P6 LOP3.LUT R15, R15, 0x8, RZ, 0xfc, !PT ;  /* 0x000000080f0f6812 */ /* 0x000fe200078efcff */
[----:B0-----:R-:W-:Y:S06]  /*35a0*/  @!P6 BRA `(.L_x_17311) ;  /* 0x000000040074e947 */ /* 0x001fec0003800000 */
[----:B------:R-:W0:Y:S02]  /*35b0*/  LDC.64 R168, c[0x0][0x3b0] ;  /* 0x0000ec00ffa87b82 */ /* 0x000e240000000a00 */
[----:B0-----:R-:W-:-:S05]  /*35c0*/  IMAD.WIDE.U32 R168, R7, 0x4, R168 ;  /* 0x0000000407a87825 */ /* 0x001fca00078e00a8 */
[----:B------:R0:W5:Y:S01]  /*35d0*/  LDG.E R16, desc[UR6][R168.64] ;  /* 0x00000006a8107981 */ /* 0x000162000c1e1900 */
[----:B------:R-:W-:Y:S05]  /*35e0*/  BRA `(.L_x_17311) ;  /* 0x0000000400647947 */ /* 0x000fea0003800000 */
.L_x_17312:
[----:B------:R-:W-:Y:S02]  /*35f0*/  ISETP.GE.U32.AND P3, PT, R11, 0x20, PT ;  /* 0x000000200b00780c */ /* 0x000fe40003f66070 */
[----:B------:R-:W-:Y:S02]  /*3600*/  LOP3.LUT R15, R15, 0xffffffdf, RZ, 0xc0, !PT ;  /* 0xffffffdf0f0f7812 */ /* 0x000fe400078ec0ff */
[----:B------:R-:W-:Y:S02]  /*3610*/  ISETP.GE.U32.AND P2, PT, R11, 0x60, PT ;  /* 0x000000600b00780c */ /* 0x000fe40003f46070 */
[----:B------:R-:W-:Y:S02]  /*3620*/  @P1 LOP3.LUT R15, R15, 0x20, RZ, 0xfc, !PT ;  /* 0x000000200f0f1812 */ /* 0x000fe400078efcff */
[----:B------:R-:W-:Y:S02]  /*3630*/  ISETP.GE.U32.AND P1, PT, R11, 0x40, PT ;  /* 0x000000400b00780c */ /* 0x000fe40003f26070 */
[----:B------:R-:W-:-:S03]  /*3640*/  LOP3.LUT R15, R15, 0xffffffef, RZ, 0xc0, !PT ;  /* 0xffffffef0f0f7812 */ /* 0x000fc600078ec0ff */
[----:B------:R-:W0:Y:S01]  /*3650*/  @P3 LDC.64 R168, c[0x0][0x3b0] ;  /* 0x0000ec00ffa83b82 */ /* 0x000e220000000a00 */
[----:B------:R-:W-:-:S07]  /*3660*/  @P0 LOP3.LUT R15, R15, 0x10, RZ, 0xfc, !PT ;  /* 0x000000100f0f0812 */ /* 0x000fce00078efcff */
[----:B------:R-:W1:Y:S01]  /*3670*/  @P1 LDC.64 R170, c[0x0][0x3b0] ;  /* 0x0000ec00ffaa1b82 */ /* 0x000e620000000a00 */
[----:B0-----:R-:W-:Y:S01]  /*3680*/  @P3 IMAD.WIDE.U32 R168, R7, 0x4, R168 ;  /* 0x0000000407a83825 */ /* 0x001fe200078e00a8 */
[----:B------:R-:W-:Y:S02]  /*3690*/  ISETP.GE.U32.AND P0, PT, R11, 0x80, PT ;  /* 0x000000800b00780c */ /* 0x000fe40003f06070 */
[----:B------:R-:W-:Y:S02]  /*36a0*/  LOP3.LUT R15, R15, 0xfffffffe, RZ, 0xc0, !PT ;  /* 0xfffffffe0f0f7812 */ /* 0x000fe400078ec0ff */
[----:B------:R0:W5:Y:S01]  /*36b0*/  @P3 LDG.E R6, desc[UR6][R168.64] ;  /* 0x00000006a8063981 */ /* 0x000162000c1e1900 */
[----:B------:R-:W-:Y:S02]  /*36c0*/  @P3 IADD3 R7, PT, PT, R7, 0x20, RZ ;  /* 0x0000002007073810 */ /* 0x000fe40007ffe0ff */
[----:B------:R-:W-:Y:S01]  /*36d0*/  @P3 LOP3.LUT R15, R15, 0x1, RZ, 0xfc, !PT ;  /* 0x000000010f0f3812 */ /* 0x000fe200078efcff */
[----:B0-----:R-:W0:Y:S01]  /*36e0*/  @P2 LDC.64 R168, c[0x0][0x3b0] ;  /* 0x0000ec00ffa82b82 */ /* 0x001e220000000a00 */
[----:B------:R-:W-:Y:S01]  /*36f0*/  ISETP.GE.U32.AND P3, PT, R11, 0xa0, PT ;  /* 0x000000a00b00780c */ /* 0x000fe20003f66070 */
[C---:B-1----:R-:W-:Y:S01]  /*3700*/  @P1 IMAD.WIDE.U32 R170, R7.reuse, 0x4, R170 ;  /* 0x0000000407aa1825 */ /* 0x042fe200078e00aa */
[----:B------:R-:W-:-:S02]  /*3710*/  @P1 IADD3 R7, PT, PT, R7, 0x20, RZ ;  /* 0x0000002007071810 */ /* 0x000fc40007ffe0ff */
[----:B------:R-:W-:Y:S02]  /*3720*/  ISETP.GE.U32.AND P4, PT, R11, 0xc0, PT ;  /* 0x000000c00b00780c */ /* 0x000fe40003f86070 */
[----:B------:R1:W5:Y:S01]  /*3730*/  @P1 LDG.E R5, desc[UR6][R170.64] ;  /* 0x00000006aa051981 */ /* 0x000362000c1e1900 */
[----:B------:R-:W-:Y:S02]  /*3740*/  LOP3.LUT R15, R15, 0xfffffffd, RZ, 0xc0, !PT ;  /* 0xfffffffd0f0f7812 */ /* 0x000fe400078ec0ff */
[----:B------:R-:W-:Y:S02]  /*3750*/  ISETP.GE.U32.AND P5, PT, R11, 0xe0, PT ;  /* 0x000000e00b00780c */ /* 0x000fe40003fa6070 */
[----:B------:R-:W-:Y:S01]  /*3760*/  @P1 LOP3.LUT R15, R15, 0x2, RZ, 0xfc, !PT ;  /* 0x000000020f0f1812 */ /* 0x000fe200078efcff */
[----:B-1----:R-:W1:Y:S01]  /*3770*/  @P0 LDC.64 R170, c[0x0][0x3b0] ;  /* 0x0000ec00ffaa0b82 */ /* 0x002e620000000a00 */
[----:B0-----:R-:W-:-:S05]  /*3780*/  @P2 IMAD.WIDE.U32 R168, R7, 0x4, R168 ;  /* 0x0000000407a82825 */ /* 0x001fca00078e00a8 */
[----:B------:R0:W5:Y:S02]  /*3790*/  @P2 LDG.E R4, desc[UR6][R168.64] ;  /* 0x00000006a8042981 */ /* 0x000164000c1e1900 */
[----:B0-----:R-:W0:Y:S01]  /*37a0*/  @P3 LDC.64 R168, c[0x0][0x3b0] ;  /* 0x0000ec00ffa83b82 */ /* 0x001e220000000a00 */
[----:B------:R-:W-:-:S05]  /*37b0*/  @P2 IADD3 R7, PT, PT, R7, 0x20, RZ ;  /* 0x0000002007072810 */ /* 0x000fca0007ffe0ff */
[C---:B-1----:R-:W-:Y:S01]  /*37c0*/  @P0 IMAD.WIDE.U32 R170, R7.reuse, 0x4, R170 ;  /* 0x0000000407aa0825 */ /* 0x042fe200078e00aa */
[----:B------:R-:W-:Y:S02]  /*37d0*/  @P0 IADD3 R7, PT, PT, R7, 0x20, RZ ;  /* 0x0000002007070810 */ /* 0x000fe40007ffe0ff */
[----:B------:R-:W-:Y:S02]  /*37e0*/  ISETP.GE.U32.AND P6, PT, R11, 0x100, PT ;  /* 0x000001000b00780c */ /* 0x000fe40003fc6070 */
[----:B------:R1:W5:Y:S01]  /*37f0*/  @P0 LDG.E R3, desc[UR6][R170.64] ;  /* 0x00000006aa030981 */ /* 0x000362000c1e1900 */
[----:B------:R-:W-:-:S04]  /*3800*/  LOP3.LUT R15, R15, 0xfffffffb, RZ, 0xc0, !PT ;  /* 0xfffffffb0f0f7812 */ /* 0x000fc800078ec0ff */
[----:B------:R-:W-:Y:S01]  /*3810*/  @P0 LOP3.LUT R15, R15, 0x4, RZ, 0xfc, !PT ;  /* 0x000000040f0f0812 */ /* 0x000fe200078efcff */
[----:B-1----:R-:W1:Y:S01]  /*3820*/  @P4 LDC.64 R170, c[0x0][0x3b0] ;  /* 0x0000ec00ffaa4b82 */ /* 0x002e620000000a00 */
[----:B0-----:R-:W-:Y:S02]  /*3830*/  @P3 IMAD.WIDE.U32 R168, R7, 0x4, R168 ;  /* 0x0000000407a83825 */ /* 0x001fe400078e00a8 */
[----:B------:R-:W-:-:S03]  /*3840*/  LOP3.LUT R15, R15, 0xffffffbf, RZ, 0xc0, !PT ;  /* 0xffffffbf0f0f7812 */ /* 0x000fc600078ec0ff */
[----:B------:R0:W5:Y:S01]  /*3850*/  @P3 LDG.E R2, desc[UR6][R168.64] ;  /* 0x00000006a8023981 */ /* 0x000162000c1e1900 */
[----:B------:R-:W-:Y:S01]  /*3860*/  @P0 LOP3.LUT R15, R15, 0x40, RZ, 0xfc, !PT ;  /* 0x000000400f0f0812 */ /* 0x000fe200078efcff */
[----:B------:R-:W2:Y:S08]  /*3870*/  @P6 LDC.64 R174, c[0x0][0x3b0] ;  /* 0x0000ec00ffae6b82 */ /* 0x000eb00000000a00 */
[----:B0-----:R-:W0:Y:S01]  /*3880*/  @P5 LDC.64 R168, c[0x0][0x3b0] ;  /* 0x0000ec00ffa85b82 */ /* 0x001e220000000a00 */
[----:B------:R-:W-:-:S02]  /*3890*/  LOP3.LUT P0, RZ, R15, 0x1, RZ, 0xc0, !PT ;  /* 0x000000010fff7812 */ /* 0x000fc4000780c0ff */
[----:B------:R-:W-:-:S05]  /*38a0*/  @P3 IADD3 R7, PT, PT, R7, 0x20, RZ ;  /* 0x0000002007073810 */ /* 0x000fca0007ffe0ff */
[C---:B-1----:R-:W-:Y:S01]  /*38b0*/  @P4 IMAD.WIDE.U32 R202, R7.reuse, 0x4, R170 ;  /* 0x0000000407ca4825 */ /* 0x042fe200078e00aa */
[----:B------:R-:W-:Y:S02]  /*38c0*/  @P4 IADD3 R7, PT, PT, R7, 0x20, RZ ;  /* 0x0000002007074810 */ /* 0x000fe40007ffe0ff */
[----:B------:R-:W-:Y:S02]  /*38d0*/  LOP3.LUT R15, R15, 0xfffffff7, RZ, 0xc0, !PT ;  /* 0xfffffff70f0f7812 */ /* 0x000fe400078ec0ff */
[----:B------:R-:W5:Y:S01]  /*38e0*/  @P4 LDG.E R13, desc[UR6][R202.64] ;  /* 0x00000006ca0d4981 */ /* 0x000f62000c1e1900 */
[----:B------:R-:W1:Y:S01]  /*38f0*/  @P0 LDC.64 R236, c[0x0][0x438] ;  /* 0x00010e00ffec0b82 */ /* 0x000e620000000a00 */
[C---:B0-----:R-:W-:Y:S01]  /*3900*/  @P5 IMAD.WIDE.U32 R170, R7.reuse, 0x4, R168 ;  /* 0x0000000407aa5825 */ /* 0x041fe200078e00a8 */
[----:B------:R-:W-:-:S04]  /*3910*/  @P5 IADD3 R7, PT, PT, R7, 0x20, RZ ;  /* 0x0000002007075810 */ /* 0x000fc80007ffe0ff */
[----:B------:R-:W5:Y:S01]  /*3920*/  @P5 LDG.E R14, desc[UR6][R170.64] ;  /* 0x00000006aa0e5981 */ /* 0x000f62000c1e1900 */
[----:B--2---:R-:W-:Y:S02]  /*3930*/  @P6 IMAD.WIDE.U32 R168, R7, 0x4, R174 ;  /* 0x0000000407a86825 */ /* 0x004fe400078e00ae */
[----:B------:R-:W0:Y:S03]  /*3940*/  @P2 LDC.64 R174, c[0x0][0x438] ;  /* 0x00010e00ffae2b82 */ /* 0x000e260000000a00 */
[----:B------:R2:W5:Y:S05]  /*3950*/  @P6 LDG.E R16, desc[UR6][R168.64] ;  /* 0x00000006a8106981 */ /* 0x00056a000c1e1900 */
[----:B--2---:R-:W2:Y:S01]  /*3960*/  @P1 LDC.64 R168, c[0x0][0x438] ;  /* 0x00010e00ffa81b82 */ /* 0x004ea20000000a00 */
[----:B-1----:R-:W-:Y:S01]  /*3970*/  @P0 IMAD.WIDE.U32 R170, R172, 0x10, R236 ;  /* 0x00000010acaa0825 */ /* 0x002fe200078e00ec */
[----:B------:R-:W-:-:S02]  /*3980*/  @P6 LOP3.LUT R15, R15, 0x8, RZ, 0xfc, !PT ;  /* 0x000000080f0f6812 */ /* 0x000fc400078efcff */
[----:B------:R-:W-:Y:S02]  /*3990*/  @P0 IADD3 R172, PT, PT, R172, 0x20, RZ ;  /* 0x00000020acac0810 */ /* 0x000fe40007ffe0ff */
[----:B------:R1:W5:Y:S01]  /*39a0*/  @P0 LDG.E.128 R124, desc[UR6][R170.64] ;  /* 0x00000006aa7c0981 */ /* 0x000362000c1e1d00 */
[----:B------:R-:W-:-:S13]  /*39b0*/  LOP3.LUT P0, RZ, R15, 0x40, RZ, 0xc0, !PT ;  /* 0x000000400fff7812 */ /* 0x000fda000780c0ff */
[----:B-1----:R-:W1:Y:S01]  /*39c0*/  @P0 LDC.64 R170, c[0x0][0x438] ;  /* 0x00010e00ffaa0b82 */ /* 0x002e620000000a00 */
[C---:B--2---:R-:W-:Y:S01]  /*39d0*/  @P1 IMAD.WIDE.U32 R168, R172.reuse, 0x10, R168 ;  /* 0x00000010aca81825 */ /* 0x044fe200078e00a8 */
[----:B------:R-:W-:-:S04]  /*39e0*/  @P1 IADD3 R172, PT, PT, R172, 0x20, RZ ;  /* 0x00000020acac1810 */ /* 0x000fc80007ffe0ff */
[----:B------:R0:W5:Y:S02]  /*39f0*/  @P1 LDG.E.128 R28, desc[UR6][R168.64] ;  /* 0x00000006a81c1981 */ /* 0x000164000c1e1d00 */
[C---:B0-----:R-:W-:Y:S01]  /*3a00*/  @P2 IMAD.WIDE.U32 R168, R172.reuse, 0x10, R174 ;  /* 0x00000010aca82825 */ /* 0x041fe200078e00ae */
[----:B------:R-:W-:Y:S01]  /*3a10*/  @P2 IADD3 R172, PT, PT, R172, 0x20, RZ ;  /* 0x00000020acac2810 */ /* 0x000fe20007ffe0ff */
[----:B------:R-:W0:Y:S03]  /*3a20*/  @P6 LDC.64 R174, c[0x0][0x438] ;  /* 0x00010e00ffae6b82 */ /* 0x000e260000000a00 */
[----:B------:R2:W5:Y:S05]  /*3a30*/  @P2 LDG.E.128 R136, desc[UR6][R168.64] ;  /* 0x00000006a8882981 */ /* 0x00056a000c1e1d00 */
[----:B--2---:R-:W2:Y:S01]  /*3a40*/  @P3 LDC.64 R168, c[0x0][0x438] ;  /* 0x00010e00ffa83b82 */ /* 0x004ea20000000a00 */
[C---:B-1----:R-:W-:Y:S01]  /*3a50*/  @P0 IMAD.WIDE.U32 R170, R172.reuse, 0x10, R170 ;  /* 0x00000010acaa0825 */ /* 0x042fe200078e00aa */
[----:B------:R-:W-:-:S04]  /*3a60*/  @P0 IADD3 R172, PT, PT, R172, 0x20, RZ ;  /* 0x00000020acac0810 */ /* 0x000fc80007ffe0ff */
[----:B------:R1:W5:Y:S02]  /*3a70*/  @P0 LDG.E.128 R140, desc[UR6][R170.64] ;  /* 0x00000006aa8c0981 */ /* 0x000364000c1e1d00 */
[----:B-1----:R-:W1:Y:S01]  /*3a80*/  @P4 LDC.64 R170, c[0x0][0x438] ;  /* 0x00010e00ffaa4b82 */ /* 0x002e620000000a00 */
[----:B--2---:R-:W-:-:S05]  /*3a90*/  @P3 IMAD.WIDE.U32 R168, R172, 0x10, R168 ;  /* 0x00000010aca83825 */ /* 0x004fca00078e00a8 */
[----:B------:R2:W5:Y:S02]  /*3aa0*/  @P3 LDG.E.128 R144, desc[UR6][R168.64] ;  /* 0x00000006a8903981 */ /* 0x000564000c1e1d00 */
[----:B--2---:R-:W2:Y:S01]  /*3ab0*/  @P5 LDC.64 R168, c[0x0][0x438] ;  /* 0x00010e00ffa85b82 */ /* 0x004ea20000000a00 */
[----:B------:R-:W-:-:S05]  /*3ac0*/  @P3 IADD3 R172, PT, PT, R172, 0x20, RZ ;  /* 0x00000020acac3810 */ /* 0x000fca0007ffe0ff */
[C---:B-1----:R-:W-:Y:S01]  /*3ad0*/  @P4 IMAD.WIDE.U32 R202, R172.reuse, 0x10, R170 ;  /* 0x00000010acca4825 */ /* 0x042fe200078e00aa */
[----:B------:R-:W-:Y:S02]  /*3ae0*/  @P4 IADD3 R172, PT, PT, R172, 0x20, RZ ;  /* 0x00000020acac4810 */ /* 0x000fe40007ffe0ff */
[----:B------:R-:W-:Y:S02]  /*3af0*/  LOP3.LUT P1, RZ, R15, 0x20, RZ, 0xc0, !PT ;  /* 0x000000200fff7812 */ /* 0x000fe4000782c0ff */
[----:B------:R1:W5:Y:S01]  /*3b00*/  @P4 LDG.E.128 R148, desc[UR6][R202.64] ;  /* 0x00000006ca944981 */ /* 0x000362000c1e1d00 */
[C---:B--2---:R-:W-:Y:S01]  /*3b10*/  @P5 IMAD.WIDE.U32 R168, R172.reuse, 0x10, R168 ;  /* 0x00000010aca85825 */ /* 0x044fe200078e00a8 */
[----:B------:R-:W-:-:S04]  /*3b20*/  @P5 IADD3 R172, PT, PT, R172, 0x20, RZ ;  /* 0x00000020acac5810 */ /* 0x000fc80007ffe0ff */
[----:B------:R2:W5:Y:S01]  /*3b30*/  @P5 LDG.E.128 R152, desc[UR6][R168.64] ;  /* 0x00000006a8985981 */ /* 0x000562000c1e1d00 */
[----:B0-----:R-:W-:-:S05]  /*3b40*/  @P6 IMAD.WIDE.U32 R170, R172, 0x10, R174 ;  /* 0x00000010acaa6825 */ /* 0x001fca00078e00ae */
[----:B------:R2:W5:Y:S01]  /*3b50*/  @P6 LDG.E.128 R156, desc[UR6][R170.64] ;  /* 0x00000006aa9c6981 */ /* 0x000562000c1e1d00 */
[----:B------:R-:W-:Y:S02]  /*3b60*/  LOP3.LUT P0, RZ, R15, 0x10, RZ, 0xc0, !PT ;  /* 0x000000100fff7812 */ /* 0x000fe4000780c0ff */
[----:B-1----:R-:W-:-:S11]  /*3b70*/  CS2R R202, SRZ ;  /* 0x0000000000ca7805 */ /* 0x002fd6000001ff00 */
.L_x_17311:
[----:B------:R-:W-:Y:S05]  /*3b80*/  BSYNC.RECONVERGENT B1 ;  /* 0x0000000000017941 */ /* 0x000fea0003800200 */
.L_x_17295:
[----:B------:R-:W-:-:S03]  /*3b90*/  UMOV UR4, 0xffffffff ;  /* 0xffffffff00047882 */ /* 0x000fc60000000000 */
[----:B------:R-:W-:Y:S05]  /*3ba0*/  BRA.DIV UR4, `(.L_x_17313) ;  /* 0x000000ba04e87947 */ /* 0x000fea000b800000 */
[----:B--2---:R-:W1:Y:S02]  /*3bb0*/  SHFL.BFLY PT, R171, R203, 0x1, 0x1f ;  /* 0x0c201f00cbab7f89 */ /* 0x004e6400000e0000 */
        /* <DEDUP_REMOVED lines=17> */
.L_x_17604:
[----:B------:R-:W-:Y:S01]  /*3cd0*/  FADD.FTZ R172, R203, R172 ;  /* 0x000000accbac7221 */ /* 0x000fe20000010000 */
[----:B------:R-:W-:Y:S01]  /*3ce0*/  ISETP.NE.AND P6, PT, RZ, UR14, PT ;  /* 0x0000000eff007c0c */ /* 0x000fe2000bfc5270 */
[----:B-12---:R-:W-:Y:S01]  /*3cf0*/  FADD.FTZ R202, R202, R7 ;  /* 0x00000007caca7221 */ /* 0x006fe20000010000 */
[----:B------:R-:W-:Y:S01]  /*3d00*/  @P1 IADD3 R7, PT, PT, R234, -0x1, RZ ;  /* 0xffffffffea071810 */ /* 0x000fe20007ffe0ff */
[----:B------:R-:W-:Y:S01]  /*3d10*/  FMUL.FTZ R171, R172, UR15 ;  /* 0x0000000facab7c20 */ /* 0x000fe20008410000 */
[----:B------:R-:W-:Y:S01]  /*3d20*/  BSSY.RECONVERGENT B1, `(.L_x_17314) ;  /* 0x000014a000017945 */ /* 0x000fe20003800200 */
[----:B------:R-:W-:Y:S01]  /*3d30*/  MOV R170, R235 ;  /* 0x000000eb00aa7202 */ /* 0x000fe20000000f00 */
[----:B------:R-:W-:Y:S01]  /*3d40*/  FMUL.FTZ R172, R202, UR15 ;  /* 0x0000000fcaac7c20 */ /* 0x000fe20008410000 */
[----:B------:R-:W-:Y:S01]  /*3d50*/  @P1 IMAD R7, R7, R12, RZ ;  /* 0x0000000c07071224 */ /* 0x000fe200078e02ff */
[----:B------:R-:W-:Y:S02]  /*3d60*/  FSEL R171, R171, RZ, !P6 ;  /* 0x000000ffabab7208 */ /* 0x000fe40007000000 */
[----:B------:R-:W-:-:S02]  /*3d70*/  LOP3.LUT P6, RZ, R15, 0x1, RZ, 0xc0, !PT ;  /* 0x000000010fff7812 */ /* 0x000fc400078cc0ff */
[----:B0-----:R-:W-:-:S04]  /*3d80*/  @P1 SHF.R.S32.HI R168, RZ, 0x1f, R7 ;  /* 0x0000001fffa81819 */ /* 0x001fc80000011407 */
[----:B------:R-:W-:Y:S01]  /*3d90*/  @P1 LEA.HI R168, R168, R7, RZ, 0x2 ;  /* 0x00000007a8a81211 */ /* 0x000fe200078f10ff */
[----:B------:R-:W-:-:S03]  /*3da0*/  HFMA2 R7, -RZ, RZ, 0, 0 ;  /* 0x00000000ff077431 */ /* 0x000fc600000001ff */
[----:B------:R-:W-:-:S03]  /*3db0*/  @P1 LEA.HI.SX32 R7, R168, R217, 0x1e ;  /* 0x000000d9a8071211 */ /* 0x000fc600078ff2ff */
[----:B------:R-:W-:Y:S05]  /*3dc0*/  @!P6 BRA `(.L_x_17315) ;  /* 0x0000001000fce947 */ /* 0x000fea0003800000 */
[----:B------:R-:W-:Y:S04]  /*3dd0*/  BSSY.RECONVERGENT B2, `(.L_x_17316) ;  /* 0x0000005000027945 */ /* 0x000fe80003800200 */
[----:B------:R-:W-:Y:S05]  /*3de0*/  @!P1 BRA `(.L_x_17317) ;  /* 0x00000000000c9947 */ /* 0x000fea0003800000 */
[----:B------:R-:W0:Y:S02]  /*3df0*/  LDC.64 R160, c[0x0][0x390] ;  /* 0x0000e400ffa07b82 */ /* 0x000e240000000a00 */
[----:B0-----:R-:W-:-:S06]  /*3e00*/  IMAD.WIDE.U32 R160, R7, 0x10, R160 ;  /* 0x0000001007a07825 */ /* 0x001fcc00078e00a0 */
[----:B------:R-:W5:Y:S02]  /*3e10*/  LDG.E.128 R160, desc[UR6][R160.64] ;  /* 0x00000006a0a07981 */ /* 0x000f64000c1e1d00 */
.L_x_17317:
[----:B------:R-:W-:Y:S05]  /*3e20*/  BSYNC.RECONVERGENT B2 ;  /* 0x0000000000027941 */ /* 0x000fea0003800200 */
.L_x_17316:
        /* <DEDUP_REMOVED lines=11> */
[----:B------:R-:W2:Y:S01]  /*3ee0*/  LDL.S16 R174, [R1+0x2] ;  /* 0x0000020001ae7983 */ /* 0x000ea20000100600 */
[----:B------:R-:W-:Y:S01]  /*3ef0*/  FFMA.FTZ R164, R0, R172, R171 ;  /* 0x000000ac00a47223 */ /* 0x000fe200000100ab */
[----:B------:R-:W-:-:S03]  /*3f00*/  ISETP.GT.AND P6, PT, R9, RZ, PT ;  /* 0x000000ff0900720c */ /* 0x000fc60003fc4270 */
[----:B------:R-:W-:-:S04]  /*3f10*/  FADD.FTZ R164, R178, -R164 ;  /* 0x800000a4b2a47221 */ /* 0x000fc80000010000 */
[----:B------:R-:W-:-:S05]  /*3f20*/  FMUL.FTZ R164, R8, R164 ;  /* 0x000000a408a47220 */ /* 0x000fca0000410000 */
[----:B------:R-:W-:Y:S02]  /*3f30*/  FSEL R164, R164, RZ, P6 ;  /* 0x000000ffa4a47208 */ /* 0x000fe40003000000 */
[----:B-----5:R-:W-:-:S03]  /*3f40*/  LOP3.LUT P6, RZ, R6, 0xff, RZ, 0xc0, !PT ;  /* 0x000000ff06ff7812 */ /* 0x020fc600078cc0ff */
[----:B------:R-:W-:-:S04]  /*3f50*/  FMUL.FTZ R164, R164, UR9 ;  /* 0x00000009a4a47c20 */ /* 0x000fc80008410000 */
[----:B------:R-:W-:-:S04]  /*3f60*/  FMUL.FTZ R173, R164, UR8 ;  /* 0x00000008a4ad7c20 */ /* 0x000fc80008410000 */
[----:B------:R-:W-:-:S05]  /*3f70*/  FMUL.FTZ R164, R160, R173 ;  /* 0x000000ada0a47220 */ /* 0x000fca0000410000 */
[----:B------:R-:W-:-:S05]  /*3f80*/  FSEL R164, R164, RZ, P6 ;  /* 0x000000ffa4a47208 */ /* 0x000fca0003000000 */
[----:B------:R-:W-:Y:S01]  /*3f90*/  FADD.FTZ R92, R92, R164 ;  /* 0x000000a45c5c7221 */ /* 0x000fe20000010000 */
[----:B------:R-:W-:Y:S02]  /*3fa0*/  HFMA2 R164, -RZ, RZ, 0, 0 ;  /* 0x00000000ffa47431 */ /* 0x000fe400000001ff */
[----:B--2---:R-:W-:-:S05]  /*3fb0*/  @P6 HADD2.F32 R174, -RZ, R174.H0_H0 ;  /* 0x200000aeffae6230 */ /* 0x004fca0000004100 */
[----:B------:R-:W-:-:S07]  /*3fc0*/  @P6 FMUL.FTZ R164, R173, R174 ;  /* 0x000000aeada46220 */ /* 0x000fce0000410000 */
.L_x_17322:
[----:B------:R-:W-:Y:S05]  /*3fd0*/  BSYNC.RECONVERGENT B3 ;  /* 0x0000000000037941 */ /* 0x000fea0003800200 */
.L_x_17321:
[----:B------:R-:W-:Y:S04]  /*3fe0*/  BSSY.RECONVERGENT B3, `(.L_x_17323) ;  /* 0x0000011000037945 */ /* 0x000fe80003800200 */
[----:B------:R-:W-:Y:S05]  /*3ff0*/  @!P1 BRA `(.L_x_17324) ;  /* 0x00000000003c9947 */ /* 0x000fea0003800000 */
[----:B------:R-:W2:Y:S01]  /*4000*/  LDL.S16 R174, [R1] ;  /* 0x0000000001ae7983 */ /* 0x000ea20000100600 */
        /* <DEDUP_REMOVED lines=11> */
[----:B------:R-:W-:Y:S01]  /*40c0*/  MOV R165, RZ ;  /* 0x000000ff00a57202 */ /* 0x000fe20000000f00 */
[----:B--2---:R-:W-:-:S05]  /*40d0*/  @P6 HADD2.F32 R174, -RZ, R174.H0_H0 ;  /* 0x200000aeffae6230 */ /* 0x004fca0000004100 */
[----:B------:R-:W-:-:S07]  /*40e0*/  @P6 FMUL.FTZ R165, R173, R174 ;  /* 0x000000aeada56220 */ /* 0x000fce0000410000 */
.L_x_17324:
[----:B------:R-:W-:Y:S05]  /*40f0*/  BSYNC.RECONVERGENT B3 ;  /* 0x0000000000037941 */ /* 0x000fea0003800200 */
.L_x_17323:
        /* <DEDUP_REMOVED lines=10> */
[----:B------:R-:W-:Y:S02]  /*41a0*/  FMUL.FTZ R166, R162, R173 ;  /* 0x000000ada2a67220 */ /* 0x000fe40000410000 */
[----:B------:R-:W-:-:S03]  /*41b0*/  @P6 HADD2.F32 R174, -RZ, R252.H1_H1 ;  /* 0x300000fcffae6230 */ /* 0x000fc60000004100 */
[----:B------:R-:W-:-:S05]  /*41c0*/  FSEL R166, R166, RZ, P6 ;  /* 0x000000ffa6a67208 */ /* 0x000fca0003000000 */
[----:B------:R-:W-:Y:S01]  /*41d0*/  FADD.FTZ R94, R94, R166 ;  /* 0x000000a65e5e7221 */ /* 0x000fe20000010000 */
[----:B------:R-:W-:Y:S02]  /*41e0*/  HFMA2 R166, -RZ, RZ, 0, 0 ;  /* 0x00000000ffa67431 */ /* 0x000fe400000001ff */
[----:B------:R-:W-:-:S07]  /*41f0*/  @P6 FMUL.FTZ R166, R173, R174 ;  /* 0x000000aeada66220 */ /* 0x000fce0000410000 */
.L_x_17326:
[----:B------:R-:W-:Y:S05]  /*4200*/  BSYNC.RECONVERGENT B3 ;  /* 0x0000000000037941 */ /* 0x000fea0003800200 */
.L_x_17325:
        /* <DEDUP_REMOVED lines=17> */
.L_x_17320:
[----:B------:R-:W-:Y:S01]  /*4320*/  FFMA.FTZ R134, R181, R172, R171 ;  /* 0x000000acb5867223 */ /* 0x000fe200000100ab */
[----:B------:R-:W-:Y:S03]  /*4330*/  BSSY.RECONVERGENT B3, `(.L_x_17328) ;  /* 0x0000013000037945 */ /* 0x000fe60003800200 */
[----:B------:R-:W-:Y:S01]  /*4340*/  FADD.FTZ R134, R193, -R134 ;  /* 0x80000086c1867221 */ /* 0x000fe20000010000 */
[----:B------:R-:W-:Y:S06]  /*4350*/  @!P1 BRA `(.L_x_17329) ;  /* 0x0000000000409947 */ /* 0x000fec0003800000 */
[----:B------:R-:W2:Y:S01]  /*4360*/  LDL.S16 R174, [R1+0x2] ;  /* 0x0000020001ae7983 */ /* 0x000ea20000100600 */
[----:B------:R-:W-:Y:S01]  /*4370*/  FFMA.FTZ R132, R0, R172, R171 ;  /* 0x000000ac00847223 */ /* 0x000fe200000100ab */
[----:B------:R-:W-:Y:S01]  /*4380*/  ISETP.GT.AND P6, PT, R9, RZ, PT ;  /* 0x000000ff0900720c */ /* 0x000fe20003fc4270 */
[----:B------:R-:W-:Y:S02]  /*4390*/  HFMA2 R164, -RZ, RZ, 0, 0 ;  /* 0x00000000ffa47431 */ /* 0x000fe400000001ff */
        /* <DEDUP_REMOVED lines=9> */
[----:B--2---:R-:W-:-:S05]  /*4430*/  PRMT R173, R174, 0x7610, R173 ;  /* 0x00007610aead7816 */ /* 0x004fca00000000ad */
[----:B------:R-:W-:-:S05]  /*4440*/  @P6 HADD2.F32 R133, -RZ, R173.H0_H0 ;  /* 0x200000adff856230 */ /* 0x000fca0000004100 */
[----:B------:R-:W-:-:S07]  /*4450*/  @P6 FMUL.FTZ R164, R133, R132 ;  /* 0x0000008485a46220 */ /* 0x000fce0000410000 */
.L_x_17329:
[----:B------:R-:W-:Y:S05]  /*4460*/  BSYNC.RECONVERGENT B3 ;  /* 0x0000000000037941 */ /* 0x000fea0003800200 */
.L_x_17328:
[----:B------:R-:W-:Y:S04]  /*4470*/  BSSY.RECONVERGENT B3, `(.L_x_17330) ;  /* 0x0000012000037945 */ /* 0x000fe80003800200 */
[----:B------:R-:W-:Y:S05]  /*4480*/  @!P1 BRA `(.L_x_17331) ;  /* 0x0000000000409947 */ /* 0x000fea0003800000 */
[----:B------:R-:W2:Y:S01]  /*4490*/  LDL.S16 R132, [R1] ;  /* 0x0000000001847983 */ /* 0x000ea20000100600 */
[----:B------:R-:W-:Y:S02]  /*44a0*/  ISETP.GT.AND P6, PT, R9, RZ, PT ;  /* 0x000000ff0900720c */ /* 0x000fe40003fc4270 */
[----:B------:R-:W-:Y:S02]  /*44b0*/  MOV R165, RZ ;  /* 0x000000ff00a57202 */ /* 0x000fe40000000f00 */
[----:B--2---:R-:W-:Y:S01]  /*44c0*/  PRMT R135, R132, 0x7610, R135 ;  /* 0x0000761084877816 */ /* 0x004fe20000000087 */
[----:B------:R-:W-:-:S04]  /*44d0*/  FFMA.FTZ R132, R177, R172, R171 ;  /* 0x000000acb1847223 */ /* 0x000fc800000100ab */
        /* <DEDUP_REMOVED lines=9> */
[----:B------:R-:W-:-:S05]  /*4570*/  @P6 HADD2.F32 R133, -RZ, R135.H0_H0 ;  /* 0x20000087ff856230 */ /* 0x000fca0000004100 */
[----:B------:R-:W-:-:S07]  /*4580*/  @P6 FMUL.FTZ R165, R133, R132 ;  /* 0x0000008485a56220 */ /* 0x000fce0000410000 */
.L_x_17331:
[----:B------:R-:W-:Y:S05]  /*4590*/  BSYNC.RECONVERGENT B3 ;  /* 0x0000000000037941 */ /* 0x000fea0003800200 */
.L_x_17330:
[----:B------:R-:W-:Y:S04]  /*45a0*/  BSSY.RECONVERGENT B3, `(.L_x_17332) ;  /* 0x0000010000037945 */ /* 0x000fe80003800200 */
[----:B------:R-:W-:Y:S05]  /*45b0*/  @!P1 BRA `(.L_x_17333) ;  /* 0x0000000000389947 */ /* 0x000fea0003800000 */
        /* <DEDUP_REMOVED lines=12> */
[----:B------:R-:W-:-:S05]  /*4680*/  @P6 HADD2.F32 R133, -RZ, R252.H1_H1 ;  /* 0x300000fcff856230 */ /* 0x000fca0000004100 */
[----:B------:R-:W-:-:S07]  /*4690*/  @P6 FMUL.FTZ R166, R133, R132 ;  /* 0x0000008485a66220 */ /* 0x000fce0000410000 */
.L_x_17333:
[----:B------:R-:W-:Y:S05]  /*46a0*/  BSYNC.RECONVERGENT B3 ;  /* 0x0000000000037941 */ /* 0x000fea0003800200 */
.L_x_17332:
[-CC-:B------:R-:W-:Y:S01]  /*46b0*/  FFMA.FTZ R133, R177, R172.reuse, R171.reuse ;  /* 0x000000acb1857223 */ /* 0x180fe200000100ab */
[-CC-:B------:R-:W-:Y:S01]  /*46c0*/  FFMA.FTZ R132, R0, R172.reuse, R171.reuse ;  /* 0x000000ac00847223 */ /* 0x180fe200000100ab */
[----:B------:R-:W-:Y:S01]  /*46d0*/  FFMA.FTZ R135, R224, R172, R171 ;  /* 0x000000ace0877223 */ /* 0x000fe200000100ab */
[----:B------:R-:W-:Y:S01]  /*46e0*/  FMUL.FTZ R134, R8, R134 ;  /* 0x0000008608867220 */ /* 0x000fe20000410000 */
[----:B------:R-:W-:Y:S01]  /*46f0*/  FADD.FTZ R133, R210, -R133 ;  /* 0x80000085d2857221 */ /* 0x000fe20000010000 */
[----:B------:R-:W-:Y:S01]  /*4700*/  FADD.FTZ R132, R178, -R132 ;  /* 0x80000084b2847221 */ /* 0x000fe20000010000 */
[----:B------:R-:W-:Y:S01]  /*4710*/  FADD.FTZ R135, R232, -R135 ;  /* 0x80000087e8877221 */ /* 0x000fe20000010000 */
[----:B------:R-:W-:Y:S01]  /*4720*/  ISETP.GT.AND P6, PT, R9, RZ, PT ;  /* 0x000000ff0900720c */ /* 0x000fe20003fc4270 */
[C---:B------:R-:W-:Y:S01]  /*4730*/  FMUL.FTZ R133, R8.reuse, R133 ;  /* 0x0000008508857220 */ /* 0x040fe20000410000 */
[C---:B------:R-:W-:Y:S01]  /*4740*/  FMUL.FTZ R132, R8.reuse, R132 ;  /* 0x0000008408847220 */ /* 0x040fe20000410000 */
[----:B------:R-:W-:Y:S01]  /*4750*/  FMUL.FTZ R135, R8, R135 ;  /* 0x0000008708877220 */ /* 0x000fe20000410000 */
[----:B------:R-:W-:-:S02]  /*4760*/  FSEL R134, R134, RZ, P6 ;  /* 0x000000ff86867208 */ /* 0x000fc40003000000 */
[----:B------:R-:W-:Y:S02]  /*4770*/  FSEL R133, R133, RZ, P6 ;  /* 0x000000ff85857208 */ /* 0x000fe40003000000 */
[----:B------:R-:W-:Y:S02]  /*4780*/  FSEL R132, R132, RZ, P6 ;  /* 0x000000ff84847208 */ /* 0x000fe40003000000 */
[----:B------:R-:W-:Y:S01]  /*4790*/  FSEL R135, R135, RZ, P6 ;  /* 0x000000ff87877208 */ /* 0x000fe20003000000 */
[----:B------:R-:W-:Y:S06]  /*47a0*/  @!P1 BRA `(.L_x_17327) ;  /* 0x0000000800589947 */ /* 0x000fec0003800000 */
[----:B------:R-:W-:Y:S01]  /*47b0*/  FMUL.FTZ R173, R135, UR9 ;  /* 0x0000000987ad7c20 */ /* 0x000fe20008410000 */
[----:B-----5:R-:W-:-:S03]  /*47c0*/  ISETP.GE.U32.AND P6, PT, R6, 0x1000000, PT ;  /* 0x010000000600780c */ /* 0x020fc60003fc6070 */
        /* <DEDUP_REMOVED lines=9> */
.L_x_17319:
        /* <DEDUP_REMOVED lines=8> */
[----:B------:R-:W-:Y:S01]  /*48e0*/  @P0 FFMA.FTZ R164, R0, R172, R171 ;  /* 0x000000ac00a40223 */ /* 0x000fe200000100ab */
[----:B-----5:R-:W-:-:S03]  /*48f0*/  LOP3.LUT P6, RZ, R6, 0xff, RZ, 0xc0, !PT ;  /* 0x000000ff06ff7812 */ /* 0x020fc600078cc0ff */
[----:B------:R-:W-:Y:S01]  /*4900*/  @P0 FADD.FTZ R164, R178, -R164 ;  /* 0x800000a4b2a40221 */ /* 0x000fe20000010000 */
[----:B--2---:R-:W-:Y:S02]  /*4910*/  PRMT R175, R173, 0x7610, R175 ;  /* 0x00007610adaf7816 */ /* 0x004fe400000000af */
[----:B------:R-:W-:Y:S01]  /*4920*/  MOV R173, R124 ;  /* 0x0000007c00ad7202 */ /* 0x000fe20000000f00 */
[----:B------:R-:W-:-:S04]  /*4930*/  @P0 FFMA.FTZ R173, R8, R164, R124 ;  /* 0x000000a408ad0223 */ /* 0x000fc8000001007c */
[----:B------:R-:W-:Y:S02]  /*4940*/  FMUL.FTZ R174, R173, UR9 ;  /* 0x00000009adae7c20 */ /* 0x000fe40008410000 */
[----:B------:R-:W-:Y:S02]  /*4950*/  @P6 HADD2.F32 R173, -RZ, R175.H0_H0 ;  /* 0x200000afffad6230 */ /* 0x000fe40000004100 */
[----:B------:R-:W-:-:S04]  /*4960*/  FMUL.FTZ R174, R174, UR8 ;  /* 0x00000008aeae7c20 */ /* 0x000fc80008410000 */
[----:B------:R-:W-:-:S05]  /*4970*/  FMUL.FTZ R164, R160, R174 ;  /* 0x000000aea0a47220 */ /* 0x000fca0000410000 */
[----:B------:R-:W-:-:S05]  /*4980*/  FSEL R164, R164, RZ, P6 ;  /* 0x000000ffa4a47208 */ /* 0x000fca0003000000 */
[----:B------:R-:W-:Y:S01]  /*4990*/  FADD.FTZ R92, R92, R164 ;  /* 0x000000a45c5c7221 */ /* 0x000fe20000010000 */
[----:B------:R-:W-:Y:S02]  /*49a0*/  HFMA2 R164, -RZ, RZ, 0, 0 ;  /* 0x00000000ffa47431 */ /* 0x000fe400000001ff */
[----:B------:R-:W-:-:S07]  /*49b0*/  @P6 FMUL.FTZ R164, R173, R174 ;  /* 0x000000aeada46220 */ /* 0x000fce0000410000 */
.L_x_17336:
[----:B------:R-:W-:Y:S05]  /*49c0*/  BSYNC.RECONVERGENT B3 ;  /* 0x0000000000037941 */ /* 0x000fea0003800200 */
.L_x_17335:
[----:B------:R-:W-:Y:S04]  /*49d0*/  BSSY.RECONVERGENT B3, `(.L_x_17337) ;  /* 0x0000011000037945 */ /* 0x000fe80003800200 */
[----:B------:R-:W-:Y:S05]  /*49e0*/  @!P1 BRA `(.L_x_17338) ;  /* 0x00000000003c9947 */ /* 0x000fea0003800000 */
[----:B------:R-:W2:Y:S01]  /*49f0*/  LDL.S16 R173, [R1] ;  /* 0x0000000001ad7983 */ /* 0x000ea20000100600 */
        /* <DEDUP_REMOVED lines=14> */
.L_x_17338:
[----:B------:R-:W-:Y:S05]  /*4ae0*/  BSYNC.RECONVERGENT B3 ;  /* 0x0000000000037941 */ /* 0x000fea0003800200 */
.L_x_17337:
[----:B------:R-:W-:Y:S04]  /*4af0*/  BSSY.RECONVERGENT B3, `(.L_x_17339) ;  /* 0x000000f000037945 */ /* 0x000fe80003800200 */
[----:B------:R-:W-:Y:S05]  /*4b00*/  @!P1 BRA `(.L_x_17340) ;  /* 0x0000000000349947 */ /* 0x000fea0003800000 */
[----:B------:R-:W-:Y:S01]  /*4b10*/  @P0 FFMA.FTZ R166, R181, R172, R171 ;  /* 0x000000acb5a60223 */ /* 0x000fe200000100ab */
[----:B-----5:R-:W-:Y:S02]  /*4b20*/  MOV R173, R126 ;  /* 0x0000007e00ad7202 */ /* 0x020fe40000000f00 */
[----:B------:R-:W-:Y:S01]  /*4b30*/  LOP3.LUT P6, RZ, R6, 0xff0000, RZ, 0xc0, !PT ;  /* 0x00ff000006ff7812 */ /* 0x000fe200078cc0ff */
[----:B------:R-:W-:-:S04]  /*4b40*/  @P0 FADD.FTZ R166, R193, -R166 ;  /* 0x800000a6c1a60221 */ /* 0x000fc80000010000 */
[----:B------:R-:W-:-:S04]  /*4b50*/  @P0 FFMA.FTZ R173, R8, R166, R126 ;  /* 0x000000a608ad0223 */ /* 0x000fc8000001007e */
[----:B------:R-:W-:-:S04]  /*4b60*/  FMUL.FTZ R174, R173, UR9 ;  /* 0x00000009adae7c20 */ /* 0x000fc80008410000 */
[----:B------:R-:W-:Y:S01]  /*4b70*/  FMUL.FTZ R174, R174, UR8 ;  /* 0x00000008aeae7c20 */ /* 0x000fe20008410000 */
[----:B------:R-:W-:-:S03]  /*4b80*/  @P6 HADD2.F32 R173, -RZ, R252.H1_H1 ;  /* 0x300000fcffad6230 */ /* 0x000fc60000004100 */
[----:B------:R-:W-:-:S05]  /*4b90*/  FMUL.FTZ R166, R162, R174 ;  /* 0x000000aea2a67220 */ /* 0x000fca0000410000 */
[----:B------:R-:W-:-:S05]  /*4ba0*/  FSEL R166, R166, RZ, P6 ;  /* 0x000000ffa6a67208 */ /* 0x000fca0003000000 */
[----:B------:R-:W-:Y:S01]  /*4bb0*/  FADD.FTZ R94, R94, R166 ;  /* 0x000000a65e5e7221 */ /* 0x000fe20000010000 */
[----:B------:R-:W-:Y:S02]  /*4bc0*/  HFMA2 R166, -RZ, RZ, 0, 0 ;  /* 0x00000000ffa67431 */ /* 0x000fe400000001ff */
[----:B------:R-:W-:-:S07]  /*4bd0*/  @P6 FMUL.FTZ R166, R173, R174 ;  /* 0x000000aeada66220 */ /* 0x000fce0000410000 */
.L_x_17340:
[----:B------:R-:W-:Y:S05]  /*4be0*/  BSYNC.RECONVERGENT B3 ;  /* 0x0000000000037941 */ /* 0x000fea0003800200 */
.L_x_17339:
[----:B------:R-:W-:Y:S05]  /*4bf0*/  @!P1 BRA `(.L_x_17327) ;  /* 0x0000000400449947 */ /* 0x000fea0003800000 */
[----:B------:R-:W-:Y:S01]  /*4c00*/  @P0 FFMA.FTZ R167, R224, R172, R171 ;  /* 0x000000ace0a70223 */ /* 0x000fe200000100ab */
[----:B-----5:R-:W-:Y:S02]  /*4c10*/  MOV R173, R127 ;  /* 0x0000007f00ad7202 */ /* 0x020fe40000000f00 */
[----:B------:R-:W-:Y:S01]  /*4c20*/  ISETP.GE.U32.AND P6, PT, R6, 0x1000000, PT ;  /* 0x010000000600780c */ /* 0x000fe20003fc6070 */
[----:B------:R-:W-:-:S04]  /*4c30*/  @P0 FADD.FTZ R167, R232, -R167 ;  /* 0x800000a7e8a70221 */ /* 0x000fc80000010000 */
[----:B------:R-:W-:-:S04]  /*4c40*/  @P0 FFMA.FTZ R173, R8, R167, R127 ;  /* 0x000000a708ad0223 */ /* 0x000fc8000001007f */
[----:B------:R-:W-:-:S04]  /*4c50*/  FMUL.FTZ R173, R173, UR9 ;  /* 0x00000009adad7c20 */ /* 0x000fc80008410000 */
[----:B------:R-:W-:-:S04]  /*4c60*/  FMUL.FTZ R173, R173, UR8 ;  /* 0x00000008adad7c20 */ /* 0x000fc80008410000 */
[----:B------:R-:W-:-:S05]  /*4c70*/  FMUL.FTZ R167, R163, R173 ;  /* 0x000000ada3a77220 */ /* 0x000fca0000410000 */
[----:B------:R-:W-:-:S05]  /*4c80*/  FSEL R167, R167, RZ, P6 ;  /* 0x000000ffa7a77208 */ /* 0x000fca0003000000 */
[----:B------:R-:W-:Y:S01]  /*4c90*/  FADD.FTZ R95, R95, R167 ;  /* 0x000000a75f5f7221 */ /* 0x000fe20000010000 */
[----:B------:R-:W-:Y:S01]  /*4ca0*/  HFMA2 R167, -RZ, RZ, 0, 0 ;  /* 0x00000000ffa77431 */ /* 0x000fe200000001ff */
[----:B------:R-:W-:Y:S06]  /*4cb0*/  @!P6 BRA `(.L_x_17327) ;  /* 0x000000040014e947 */ /* 0x000fec0003800000 */
[----:B------:R-:W-:-:S05]  /*4cc0*/  HADD2.F32 R167, -RZ, R252.H0_H0 ;  /* 0x200000fcffa77230 */ /* 0x000fca0000004100 */
[----:B------:R-:W-:Y:S01]  /*4cd0*/  FMUL.FTZ R167, R167, R173 ;  /* 0x000000ada7a77220 */ /* 0x000fe20000410000 */
[----:B------:R-:W-:Y:S06]  /*4ce0*/  BRA `(.L_x_17327) ;  /* 0x0000000400087947 */ /* 0x000fec0003800000 */
.L_x_17334:
[----:B------:R-:W-:Y:S01]  /*4cf0*/  @P0 FFMA.FTZ R133, R0, R172, R171 ;  /* 0x000000ac00850223 */ /* 0x000fe200000100ab */
[----:B------:R-:W-:Y:S01]  /*4d00*/  BSSY.RECONVERGENT B3, `(.L_x_17341) ;  /* 0x0000010000037945 */ /* 0x000fe20003800200 */
[----:B-----5:R-:W-:Y:S02]  /*4d10*/  MOV R132, R124 ;  /* 0x0000007c00847202 */ /* 0x020fe40000000f00 */
[----:B------:R-:W-:-:S04]  /*4d20*/  @P0 FADD.FTZ R133, R178, -R133 ;  /* 0x80000085b2850221 */ /* 0x000fc80000010000 */
[----:B------:R-:W-:Y:S01]  /*4d30*/  @P0 FFMA.FTZ R132, R8, R133, R124 ;  /* 0x0000008508840223 */ /* 0x000fe2000001007c */
[----:B------:R-:W-:Y:S06]  /*4d40*/  @!P1 BRA `(.L_x_17342) ;  /* 0x00000000002c9947 */ /* 0x000fec0003800000 */
[----:B------:R-:W2:Y:S01]  /*4d50*/  LDL.S16 R174, [R1+0x2] ;  /* 0x0000020001ae7983 */ /* 0x000ea20000100600 */
[----:B------:R-:W-:Y:S01]  /*4d60*/  FMUL.FTZ R133, R132, UR9 ;  /* 0x0000000984857c20 */ /* 0x000fe20008410000 */
[----:B------:R-:W-:Y:S01]  /*4d70*/  LOP3.LUT P6, RZ, R6, 0xff, RZ, 0xc0, !PT ;  /* 0x000000ff06ff7812 */ /* 0x000fe200078cc0ff */
[----:B------:R-:W-:Y:S02]  /*4d80*/  HFMA2 R164, -RZ, RZ, 0, 0 ;  /* 0x00000000ffa47431 */ /* 0x000fe400000001ff */
[----:B------:R-:W-:-:S04]  /*4d90*/  FMUL.FTZ R133, R133, UR8 ;  /* 0x0000000885857c20 */ /* 0x000fc80008410000 */
[----:B------:R-:W-:-:S05]  /*4da0*/  FMUL.FTZ R134, R160, R133 ;  /* 0x00000085a0867220 */ /* 0x000fca0000410000 */
[----:B------:R-:W-:-:S05]  /*4db0*/  FSEL R134, R134, RZ, P6 ;  /* 0x000000ff86867208 */ /* 0x000fca0003000000 */
[----:B------:R-:W-:Y:S01]  /*4dc0*/  FADD.FTZ R92, R92, R134 ;  /* 0x000000865c5c7221 */ /* 0x000fe20000010000 */
[----:B--2---:R-:W-:-:S05]  /*4dd0*/  PRMT R173, R174, 0x7610, R173 ;  /* 0x00007610aead7816 */ /* 0x004fca00000000ad */
[----:B------:R-:W-:-:S05]  /*4de0*/  @P6 HADD2.F32 R134, -RZ, R173.H0_H0 ;  /* 0x200000adff866230 */ /* 0x000fca0000004100 */
[----:B------:R-:W-:-:S07]  /*4df0*/  @P6 FMUL.FTZ R164, R134, R133 ;  /* 0x0000008586a46220 */ /* 0x000fce0000410000 */
.L_x_17342:
[----:B------:R-:W-:Y:S05]  /*4e00*/  BSYNC.RECONVERGENT B3 ;  /* 0x0000000000037941 */ /* 0x000fea0003800200 */
.L_x_17341:
[----:B------:R-:W-:Y:S01]  /*4e10*/  @P0 FFMA.FTZ R134, R177, R172, R171 ;  /* 0x000000acb1860223 */ /* 0x000fe200000100ab */
[----:B------:R-:W-:Y:S01]  /*4e20*/  BSSY.RECONVERGENT B3, `(.L_x_17343) ;  /* 0x0000010000037945 */ /* 0x000fe20003800200 */
[----:B------:R-:W-:Y:S02]  /*4e30*/  MOV R133, R125 ;  /* 0x0000007d00857202 */ /* 0x000fe40000000f00 */
[----:B------:R-:W-:-:S04]  /*4e40*/  @P0 FADD.FTZ R134, R210, -R134 ;  /* 0x80000086d2860221 */ /* 0x000fc80000010000 */
[----:B------:R-:W-:Y:S01]  /*4e50*/  @P0 FFMA.FTZ R133, R8, R134, R125 ;  /* 0x0000008608850223 */ /* 0x000fe2000001007d */
[----:B------:R-:W-:Y:S06]  /*4e60*/  @!P1 BRA `(.L_x_17344) ;  /* 0x00000000002c9947 */ /* 0x000fec0003800000 */
[----:B------:R-:W2:Y:S01]  /*4e70*/  LDL.S16 R135, [R1] ;  /* 0x0000000001877983 */ /* 0x000ea20000100600 */
[----:B------:R-:W-:Y:S01]  /*4e80*/  FMUL.FTZ R134, R133, UR9 ;  /* 0x0000000985867c20 */ /* 0x000fe20008410000 */
[----:B------:R-:W-:Y:S01]  /*4e90*/  LOP3.LUT P6, RZ, R6, 0xff00, RZ, 0xc0, !PT ;  /* 0x0000ff0006ff7812 */ /* 0x000fe200078cc0ff */
[----:B------:R-:W-:Y:S02]  /*4ea0*/  HFMA2 R165, -RZ, RZ, 0, 0 ;  /* 0x00000000ffa57431 */ /* 0x000fe400000001ff */
[----:B------:R-:W-:Y:S01]  /*4eb0*/  FMUL.FTZ R134, R134, UR8 ;  /* 0x0000000886867c20 */ /* 0x000fe20008410000 */
[----:B--2---:R-:W-:-:S03]  /*4ec0*/  PRMT R173, R135, 0x7610, R173 ;  /* 0x0000761087ad7816 */ /* 0x004fc600000000ad */
[----:B------:R-:W-:-:S05]  /*4ed0*/  FMUL.FTZ R135, R161, R134 ;  /* 0x00000086a1877220 */ /* 0x000fca0000410000 */
[----:B------:R-:W-:-:S05]  /*4ee0*/  FSEL R135, R135, RZ, P6 ;  /* 0x000000ff87877208 */ /* 0x000fca0003000000 */
[----:B------:R-:W-:Y:S01]  /*4ef0*/  FADD.FTZ R93, R93, R135 ;  /* 0x000000875d5d7221 */ /* 0x000fe20000010000 */
[----:B------:R-:W-:-:S05]  /*4f00*/  @P6 HADD2.F32 R135, -RZ, R173.H0_H0 ;  /* 0x200000adff876230 */ /* 0x000fca0000004100 */
[----:B------:R-:W-:-:S07]  /*4f10*/  @P6 FMUL.FTZ R165, R135, R134 ;  /* 0x0000008687a56220 */ /* 0x000fce0000410000 */
.L_x_17344:
[----:B------:R-:W-:Y:S05]  /*4f20*/  BSYNC.RECONVERGENT B3 ;  /* 0x0000000000037941 */ /* 0x000fea0003800200 */
.L_x_17343:
[----:B------:R-:W-:Y:S01]  /*4f30*/  @P0 FFMA.FTZ R135, R181, R172, R171 ;  /* 0x000000acb5870223 */ /* 0x000fe200000100ab */
[----:B------:R-:W-:Y:S01]  /*4f40*/  BSSY.RECONVERGENT B3, `(.L_x_17345) ;  /* 0x000000e000037945 */ /* 0x000fe20003800200 */
[----:B------:R-:W-:Y:S02]  /*4f50*/  MOV R134, R126 ;  /* 0x0000007e00867202 */ /* 0x000fe40000000f00 */
[----:B------:R-:W-:-:S04]  /*4f60*/  @P0 FADD.FTZ R135, R193, -R135 ;  /* 0x80000087c1870221 */ /* 0x000fc80000010000 */
[----:B------:R-:W-:Y:S01]  /*4f70*/  @P0 FFMA.FTZ R134, R8, R135, R126 ;  /* 0x0000008708860223 */ /* 0x000fe2000001007e */
[----:B------:R-:W-:Y:S06]  /*4f80*/  @!P1 BRA `(.L_x_17346) ;  /* 0x0000000000249947 */ /* 0x000fec0003800000 */
[----:B------:R-:W-:Y:S01]  /*4f90*/  FMUL.FTZ R135, R134, UR9 ;  /* 0x0000000986877c20 */ /* 0x000fe20008410000 */
[----:B------:R-:W-:-:S03]  /*4fa0*/  LOP3.LUT P6, RZ, R6, 0xff0000, RZ, 0xc0, !PT ;  /* 0x00ff000006ff7812 */ /* 0x000fc600078cc0ff */
[----:B------:R-:W-:-:S04]  /*4fb0*/  FMUL.FTZ R135, R135, UR8 ;  /* 0x0000000887877c20 */ /* 0x000fc80008410000 */
[----:B------:R-:W-:-:S05]  /*4fc0*/  FMUL.FTZ R166, R162, R135 ;  /* 0x00000087a2a67220 */ /* 0x000fca0000410000 */
[----:B------:R-:W-:Y:S01]  /*4fd0*/  FSEL R166, R166, RZ, P6 ;  /* 0x000000ffa6a67208 */ /* 0x000fe20003000000 */
[----:B------:R-:W-:-:S04]  /*4fe0*/  @P6 HADD2.F32 R173, -RZ, R252.H1_H1 ;  /* 0x300000fcffad6230 */ /* 0x000fc80000004100 */
[----:B------:R-:W-:Y:S01]  /*4ff0*/  FADD.FTZ R94, R94, R166 ;  /* 0x000000a65e5e7221 */ /* 0x000fe20000010000 */
[----:B------:R-:W-:Y:S02]  /*5000*/  HFMA2 R166, -RZ, RZ, 0, 0 ;  /* 0x00000000ffa67431 */ /* 0x000fe400000001ff */
[----:B------:R-:W-:-:S07]  /*5010*/  @P6 FMUL.FTZ R166, R173, R135 ;  /* 0x00000087ada66220 */ /* 0x000fce0000410000 */
.L_x_17346:
[----:B------:R-:W-:Y:S05]  /*5020*/  BSYNC.RECONVERGENT B3 ;  /* 0x0000000000037941 */ /* 0x000fea0003800200 */
.L_x_17345:
[----:B------:R-:W-:Y:S01]  /*5030*/  @P0 FFMA.FTZ R173, R224, R172, R171 ;  /* 0x000000ace0ad0223 */ /* 0x000fe200000100ab */
[----:B------:R-:W-:-:S03]  /*5040*/  MOV R135, R127 ;  /* 0x0000007f00877202 */ /* 0x000fc60000000f00 */
[----:B------:R-:W-:-:S04]  /*5050*/  @P0 FADD.FTZ R173, R232, -R173 ;  /* 0x800000ade8ad0221 */ /* 0x000fc80000010000 */
[----:B------:R-:W-:Y:S01]  /*5060*/  @P0 FFMA.FTZ R135, R8, R173, R127 ;  /* 0x000000ad08870223 */ /* 0x000fe2000001007f */
[----:B------:R-:W-:Y:S06]  /*5070*/  @!P1 BRA `(.L_x_17327) ;  /* 0x0000000000249947 */ /* 0x000fec0003800000 */
[----:B------:R-:W-:Y:S01]  /*5080*/  FMUL.FTZ R174, R135, UR9 ;  /* 0x0000000987ae7c20 */ /* 0x000fe20008410000 */
[----:B------:R-:W-:-:S03]  /*5090*/  ISETP.GE.U32.AND P6, PT, R6, 0x1000000, PT ;  /* 0x010000000600780c */ /* 0x000fc60003fc6070 */
[----:B------:R-:W-:-:S04]  /*50a0*/  FMUL.FTZ R174, R174, UR8 ;  /* 0x00000008aeae7c20 */ /* 0x000fc80008410000 */
[----:B------:R-:W-:-:S05]  /*50b0*/  FMUL.FTZ R167, R163, R174 ;  /* 0x000000aea3a77220 */ /* 0x000fca0000410000 */
[----:B------:R-:W-:Y:S01]  /*50c0*/  FSEL R167, R167, RZ, P6 ;  /* 0x000000ffa7a77208 */ /* 0x000fe20003000000 */
[----:B------:R-:W-:-:S04]  /*50d0*/  @P6 HADD2.F32 R173, -RZ, R252.H0_H0 ;  /* 0x200000fcffad6230 */ /* 0x000fc80000004100 */
[----:B------:R-:W-:Y:S01]  /*50e0*/  FADD.FTZ R95, R95, R167 ;  /* 0x000000a75f5f7221 */ /* 0x000fe20000010000 */
[----:B------:R-:W-:Y:S02]  /*50f0*/  HFMA2 R167, -RZ, RZ, 0, 0 ;  /* 0x00000000ffa77431 */ /* 0x000fe400000001ff */
[----:B------:R-:W-:-:S07]  /*5100*/  @P6 FMUL.FTZ R167, R173, R174 ;  /* 0x000000aeada76220 */ /* 0x000fce0000410000 */
.L_x_17327:
[----:B------:R-:W-:Y:S05]  /*5110*/  BSYNC.RECONVERGENT B2 ;  /* 0x0000000000027941 */ /* 0x000fea0003800200 */
.L_x_17318:
        /* <DEDUP_REMOVED lines=10> */
.L_x_17315:
[----:B------:R-:W-:Y:S05]  /*51c0*/  BSYNC.RECONVERGENT B1 ;  /* 0x0000000000017941 */ /* 0x000fea0003800200 */
.L_x_17314:
[----:B------:R-:W-:Y:S01]  /*51d0*/  LOP3.LUT P6, RZ, R15, 0x2, RZ, 0xc0, !PT ;  /* 0x000000020fff7812 */ /* 0x000fe200078cc0ff */
[----:B------:R-:W-:-:S12]  /*51e0*/  BSSY.RECONVERGENT B1, `(.L_x_17347) ;  /* 0x0000144000017945 */ /* 0x000fd80003800200 */
[----:B------:R-:W-:Y:S05]  /*51f0*/  @!P6 BRA `(.L_x_17348) ;  /* 0x000000140008e947 */ /* 0x000fea0003800000 */
[----:B------:R-:W-:Y:S04]  /*5200*/  BSSY.RECONVERGENT B2, `(.L_x_17349) ;  /* 0x0000005000027945 */ /* 0x000fe80003800200 */
[----:B------:R-:W-:Y:S05]  /*5210*/  @!P1 BRA `(.L_x_17350) ;  /* 0x00000000000c9947 */ /* 0x000fea0003800000 */
[----:B-----5:R-:W1:Y:S02]  /*5220*/  LDC.64 R160, c[0x0][0x390] ;  /* 0x0000e400ffa07b82 */ /* 0x020e640000000a00 */
[----:B-1----:R-:W-:-:S06]  /*5230*/  IMAD.WIDE.U32 R160, R7, 0x10, R160 ;  /* 0x0000001007a07825 */ /* 0x002fcc00078e00a0 */
[----:B------:R-:W5:Y:S02]  /*5240*/  LDG.E.128 R160, desc[UR6][R160.64] ;  /* 0x00000006a0a07981 */ /* 0x000f64000c1e1d00 */
.L_x_17350:
[----:B------:R-:W-:Y:S05]  /*5250*/  BSYNC.RECONVERGENT B2 ;  /* 0x0000000000027941 */ /* 0x000fea0003800200 */
.L_x_17349:
        /* <DEDUP_REMOVED lines=10> */
[----:B------:R-:W-:Y:S01]  /*5300*/  @P0 FFMA.FTZ R133, R21, R172, R171 ;  /* 0x000000ac15850223 */ /* 0x000fe200000100ab */
[----:B------:R-:W-:Y:S01]  /*5310*/  BSSY.RECONVERGENT B3, `(.L_x_17354) ;  /* 0x000000f000037945 */ /* 0x000fe20003800200 */
[----:B-----5:R-:W-:Y:S02]  /*5320*/  MOV R132, R28 ;  /* 0x0000001c00847202 */ /* 0x020fe40000000f00 */
[----:B------:R-:W-:-:S04]  /*5330*/  @P0 FADD.FTZ R133, R216, -R133 ;  /* 0x80000085d8850221 */ /* 0x000fc80000010000 */
[----:B------:R-:W-:Y:S01]  /*5340*/  @P0 FFMA.FTZ R132, R8, R133, R28 ;  /* 0x0000008508840223 */ /* 0x000fe2000001001c */
[----:B------:R-:W-:Y:S06]  /*5350*/  @!P1 BRA `(.L_x_17355) ;  /* 0x0000000000289947 */ /* 0x000fec0003800000 */
[----:B------:R-:W-:Y:S01]  /*5360*/  FMUL.FTZ R133, R132, UR9 ;  /* 0x0000000984857c20 */ /* 0x000fe20008410000 */
[----:B------:R-:W-:Y:S01]  /*5370*/  LOP3.LUT P6, RZ, R5, 0xff, RZ, 0xc0, !PT ;  /* 0x000000ff05ff7812 */ /* 0x000fe200078cc0ff */
[----:B------:R-:W-:Y:S02]  /*5380*/  UMOV UR4, URZ ;  /* 0x000000ff00047c82 */ /* 0x000fe40008000000 */
[----:B------:R-:W-:Y:S01]  /*5390*/  FMUL.FTZ R133, R133, UR8 ;  /* 0x0000000885857c20 */ /* 0x000fe20008410000 */
[----:B0-----:R-:W-:-:S03]  /*53a0*/  MOV R164, UR4 ;  /* 0x0000000400a47c02 */ /* 0x001fc60008000f00 */
[----:B------:R-:W-:-:S05]  /*53b0*/  FMUL.FTZ R134, R160, R133 ;  /* 0x00000085a0867220 */ /* 0x000fca0000410000 */
[----:B------:R-:W-:-:S05]  /*53c0*/  FSEL R134, R134, RZ, P6 ;  /* 0x000000ff86867208 */ /* 0x000fca0003000000 */
[----:B------:R-:W-:Y:S01]  /*53d0*/  FADD.FTZ R96, R96, R134 ;  /* 0x0000008660607221 */ /* 0x000fe20000010000 */
[----:B------:R-:W-:-:S05]  /*53e0*/  @P6 HADD2.F32 R134, -RZ, R251.H1_H1 ;  /* 0x300000fbff866230 */ /* 0x000fca0000004100 */
[----:B------:R-:W-:-:S07]  /*53f0*/  @P6 FMUL.FTZ R164, R133, R134 ;  /* 0x0000008685a46220 */ /* 0x000fce0000410000 */
.L_x_17355:
[----:B------:R-:W-:Y:S05]  /*5400*/  BSYNC.RECONVERGENT B3 ;  /* 0x0000000000037941 */ /* 0x000fea0003800200 */
.L_x_17354:
[----:B------:R-:W-:Y:S01]  /*5410*/  @P0 FFMA.FTZ R134, R176, R172, R171 ;  /* 0x000000acb0860223 */ /* 0x000fe200000100ab */
[----:B------:R-:W-:Y:S01]  /*5420*/  BSSY.RECONVERGENT B3, `(.L_x_17356) ;  /* 0x000000f000037945 */ /* 0x000fe20003800200 */
[----:B------:R-:W-:Y:S02]  /*5430*/  MOV R133, R29 ;  /* 0x0000001d00857202 */ /* 0x000fe40000000f00 */
        /* <DEDUP_REMOVED lines=11> */
[----:B------:R-:W-:-:S05]  /*54f0*/  @P6 HADD2.F32 R135, -RZ, R251.H0_H0 ;  /* 0x200000fbff876230 */ /* 0x000fca0000004100 */
[----:B------:R-:W-:-:S07]  /*5500*/  @P6 FMUL.FTZ R165, R134, R135 ;  /* 0x0000008786a56220 */ /* 0x000fce0000410000 */
.L_x_17357:
[----:B------:R-:W-:Y:S05]  /*5510*/  BSYNC.RECONVERGENT B3 ;  /* 0x0000000000037941 */ /* 0x000fea0003800200 */
.L_x_17356:
        /* <DEDUP_REMOVED lines=9> */
[----:B------:R-:W-:-:S04]  /*55b0*/  FMUL.FTZ R135, R135, UR8 ;  /* 0x0000000887877c20 */ /* 0x000fc80008410000 */
[----:B0-----:R-:W-:-:S05]  /*55c0*/  FMUL.FTZ R166, R162, R135 ;  /* 0x00000087a2a67220 */ /* 0x001fca0000410000 */
[----:B------:R-:W-:Y:S01]  /*55d0*/  FSEL R166, R166, RZ, P6 ;  /* 0x000000ffa6a67208 */ /* 0x000fe20003000000 */
[----:B------:R-:W-:-:S04]  /*55e0*/  @P6 HADD2.F32 R168, -RZ, R250.H1_H1 ;  /* 0x300000faffa86230 */ /* 0x000fc80000004100 */
[----:B------:R-:W-:Y:S01]  /*55f0*/  FADD.FTZ R98, R98, R166 ;  /* 0x000000a662627221 */ /* 0x000fe20000010000 */
[----:B------:R-:W-:Y:S01]  /*5600*/  MOV R166, UR4 ;  /* 0x0000000400a67c02 */ /* 0x000fe20008000f00 */
[----:B------:R-:W-:-:S07]  /*5610*/  @P6 FMUL.FTZ R166, R135, R168 ;  /* 0x000000a887a66220 */ /* 0x000fce0000410000 */
.L_x_17359:
[----:B------:R-:W-:Y:S05]  /*5620*/  BSYNC.RECONVERGENT B3 ;  /* 0x0000000000037941 */ /* 0x000fea0003800200 */
.L_x_17358:
[----:B0-----:R-:W-:Y:S01]  /*5630*/  @P0 FFMA.FTZ R168, R223, R172, R171 ;  /* 0x000000acdfa80223 */ /* 0x001fe200000100ab */
[----:B------:R-:W-:-:S03]  /*5640*/  MOV R135, R31 ;  /* 0x0000001f00877202 */ /* 0x000fc60000000f00 */
[----:B------:R-:W-:-:S04]  /*5650*/  @P0 FADD.FTZ R168, R231, -R168 ;  /* 0x800000a8e7a80221 */ /* 0x000fc80000010000 */
[----:B------:R-:W-:Y:S01]  /*5660*/  @P0 FFMA.FTZ R135, R8, R168, R31 ;  /* 0x000000a808870223 */ /* 0x000fe2000001001f */
[----:B------:R-:W-:Y:S06]  /*5670*/  @!P1 BRA `(.L_x_17360) ;  /* 0x0000000c00c09947 */ /* 0x000fec0003800000 */
[----:B------:R-:W-:Y:S01]  /*5680*/  FMUL.FTZ R168, R135, UR9 ;  /* 0x0000000987a87c20 */ /* 0x000fe20008410000 */
[----:B------:R-:W-:Y:S01]  /*5690*/  ISETP.GE.U32.AND P6, PT, R5, 0x1000000, PT ;  /* 0x010000000500780c */ /* 0x000fe20003fc6070 */
[----:B------:R-:W-:Y:S02]  /*56a0*/  UMOV UR4, URZ ;  /* 0x000000ff00047c82 */ /* 0x000fe40008000000 */
[----:B------:R-:W-:-:S04]  /*56b0*/  FMUL.FTZ R168, R168, UR8 ;  /* 0x00000008a8a87c20 */ /* 0x000fc80008410000 */
[----:B------:R-:W-:-:S05]  /*56c0*/  FMUL.FTZ R167, R163, R168 ;  /* 0x000000a8a3a77220 */ /* 0x000fca0000410000 */
[----:B------:R-:W-:-:S05]  /*56d0*/  FSEL R167, R167, RZ, P6 ;  /* 0x000000ffa7a77208 */ /* 0x000fca0003000000 */
[----:B------:R-:W-:Y:S01]  /*56e0*/  FADD.FTZ R99, R99, R167 ;  /* 0x000000a763637221 */ /* 0x000fe20000010000 */
[----:B------:R-:W-:Y:S01]  /*56f0*/  MOV R167, UR4 ;  /* 0x0000000400a77c02 */ /* 0x000fe20008000f00 */
[----:B------:R-:W-:Y:S06]  /*5700*/  @!P6 BRA `(.L_x_17360) ;  /* 0x0000000c009ce947 */ /* 0x000fec0003800000 */
[----:B------:R-:W-:-:S05]  /*5710*/  HADD2.F32 R167, -RZ, R250.H0_H0 ;  /* 0x200000faffa77230 */ /* 0x000fca0000004100 */
[----:B------:R-:W-:Y:S01]  /*5720*/  FMUL.FTZ R167, R168, R167 ;  /* 0x000000a7a8a77220 */ /* 0x000fe20000410000 */
[----:B------:R-:W-:Y:S06]  /*5730*/  BRA `(.L_x_17360) ;  /* 0x0000000c00907947 */ /* 0x000fec0003800000 */
.L_x_17353:
[----:B------:R-:W-:Y:S04]  /*5740*/  BSSY.RECONVERGENT B3, `(.L_x_17361) ;  /* 0x0000010000037945 */ /* 0x000fe80003800200 */
[----:B------:R-:W-:Y:S05]  /*5750*/  @!P1 BRA `(.L_x_17362) ;  /* 0x0000000000389947 */ /* 0x000fea0003800000 */
[----:B0-----:R-:W-:Y:S01]  /*5760*/  @P0 FFMA.FTZ R164, R21, R172, R171 ;  /* 0x000000ac15a40223 */ /* 0x001fe200000100ab */
[----:B-----5:R-:W-:Y:S01]  /*5770*/  MOV R168, R28 ;  /* 0x0000001c00a87202 */ /* 0x020fe20000000f00 */
[----:B------:R-:W-:Y:S01]  /*5780*/  UMOV UR4, URZ ;  /* 0x000000ff00047c82 */ /* 0x000fe20008000000 */
        /* <DEDUP_REMOVED lines=9> */
[----:B------:R-:W-:Y:S01]  /*5820*/  MOV R164, UR4 ;  /* 0x0000000400a47c02 */ /* 0x000fe20008000f00 */
[----:B------:R-:W-:-:S07]  /*5830*/  @P6 FMUL.FTZ R164, R169, R168 ;  /* 0x000000a8a9a46220 */ /* 0x000fce0000410000 */
.L_x_17362:
[----:B------:R-:W-:Y:S05]  /*5840*/  BSYNC.RECONVERGENT B3 ;  /* 0x0000000000037941 */ /* 0x000fea0003800200 */
.L_x_17361:
        /* <DEDUP_REMOVED lines=10> */
[----:B------:R-:W-:-:S03]  /*58f0*/  @P6 HADD2.F32 R169, -RZ, R251.H0_H0 ;  /* 0x200000fbffa96230 */ /* 0x000fc60000004100 */
[----:B------:R-:W-:-:S05]  /*5900*/  FMUL.FTZ R165, R161, R168 ;  /* 0x000000a8a1a57220 */ /* 0x000fca0000410000 */
[----:B------:R-:W-:-:S05]  /*5910*/  FSEL R165, R165, RZ, P6 ;  /* 0x000000ffa5a57208 */ /* 0x000fca0003000000 */
[----:B------:R-:W-:Y:S01]  /*5920*/  FADD.FTZ R97, R97, R165 ;  /* 0x000000a561617221 */ /* 0x000fe20000010000 */
[----:B------:R-:W-:Y:S01]  /*5930*/  MOV R165, UR4 ;  /* 0x0000000400a57c02 */ /* 0x000fe20008000f00 */
[----:B------:R-:W-:-:S07]  /*5940*/  @P6 FMUL.FTZ R165, R169, R168 ;  /* 0x000000a8a9a56220 */ /* 0x000fce0000410000 */
.L_x_17364:
[----:B------:R-:W-:Y:S05]  /*5950*/  BSYNC.RECONVERGENT B3 ;  /* 0x0000000000037941 */ /* 0x000fea0003800200 */
.L_x_17363:
        /* <DEDUP_REMOVED lines=16> */
.L_x_17366:
[----:B------:R-:W-:Y:S05]  /*5a60*/  BSYNC.RECONVERGENT B3 ;  /* 0x0000000000037941 */ /* 0x000fea0003800200 */
.L_x_17365:
[----:B------:R-:W-:Y:S05]  /*5a70*/  @!P1 BRA `(.L_x_17360) ;  /* 0x0000000800c09947 */ /* 0x000fea0003800000 */
[----:B0-----:R-:W-:Y:S01]  /*5a80*/  @P0 FFMA.FTZ R167, R223, R172, R171 ;  /* 0x000000acdfa70223 */ /* 0x001fe200000100ab */
[----:B-----5:R-:W-:Y:S01]  /*5a90*/  MOV R168, R31 ;  /* 0x0000001f00a87202 */ /* 0x020fe20000000f00 */
[----:B------:R-:W-:Y:S01]  /*5aa0*/  UMOV UR4, URZ ;  /* 0x000000ff00047c82 */ /* 0x000fe20008000000 */
        /* <DEDUP_REMOVED lines=13> */
.L_x_17352:
[----:B------:R-:W-:Y:S01]  /*5b80*/  UISETP.NE.U32.AND UP0, UPT, UR12, URZ, UPT ;  /* 0x000000ff0c00728c */ /* 0x000fe2000bf05070 */
[----:B------:R-:W-:-:S03]  /*5b90*/  LOP3.LUT R15, R15, 0xfffffffe, RZ, 0xc0, !PT ;  /* 0xfffffffe0f0f7812 */ /* 0x000fc600078ec0ff */
[----:B------:R-:W-:-:S06]  /*5ba0*/  UISETP.NE.AND.EX UP0, UPT, UR13, URZ, UPT, UP0 ;  /* 0x000000ff0d00728c */ /* 0x000fcc000bf05300 */
[----:B------:R-:W-:-:S13]  /*5bb0*/  PLOP3.LUT P6, PT, PT, PT, UP0, 0x80, 0x8 ;  /* 0x000000000008781c */ /* 0x000fda0003fcf008 */
[----:B------:R-:W-:Y:S01]  /*5bc0*/  @P6 LOP3.LUT R15, R15, 0x1, RZ, 0xfc, !PT ;  /* 0x000000010f0f6812 */ /* 0x000fe200078efcff */
[----:B------:R-:W-:Y:S06]  /*5bd0*/  @!P6 BRA `(.L_x_17367) ;  /* 0x000000040050e947 */ /* 0x000fec0003800000 */
[----:B------:R-:W-:Y:S01]  /*5be0*/  FFMA.FTZ R134, R182, R172, R171 ;  /* 0x000000acb6867223 */ /* 0x000fe200000100ab */
[----:B------:R-:W-:Y:S03]  /*5bf0*/  BSSY.RECONVERGENT B3, `(.L_x_17368) ;  /* 0x0000012000037945 */ /* 0x000fe60003800200 */
[----:B------:R-:W-:Y:S01]  /*5c00*/  FADD.FTZ R134, R194, -R134 ;  /* 0x80000086c2867221 */ /* 0x000fe20000010000 */
[----:B------:R-:W-:Y:S06]  /*5c10*/  @!P1 BRA `(.L_x_17369) ;  /* 0x00000000003c9947 */ /* 0x000fec0003800000 */
[----:B------:R-:W-:Y:S01]  /*5c20*/  FFMA.FTZ R132, R21, R172, R171 ;  /* 0x000000ac15847223 */ /* 0x000fe200000100ab */
[----:B------:R-:W-:Y:S01]  /*5c30*/  ISETP.GT.AND P6, PT, R9, RZ, PT ;  /* 0x000000ff0900720c */ /* 0x000fe20003fc4270 */
[----:B------:R-:W-:Y:S02]  /*5c40*/  UMOV UR4, URZ ;  /* 0x000000ff00047c82 */ /* 0x000fe40008000000 */
[----:B------:R-:W-:Y:S01]  /*5c50*/  FADD.FTZ R132, R216, -R132 ;  /* 0x80000084d8847221 */ /* 0x000fe20000010000 */
[----:B0-----:R-:W-:-:S03]  /*5c60*/  MOV R164, UR4 ;  /* 0x0000000400a47c02 */ /* 0x001fc60008000f00 */
        /* <DEDUP_REMOVED lines=10> */
.L_x_17369:
[----:B------:R-:W-:Y:S05]  /*5d10*/  BSYNC.RECONVERGENT B3 ;  /* 0x0000000000037941 */ /* 0x000fea0003800200 */
.L_x_17368:
[----:B------:R-:W-:Y:S04]  /*5d20*/  BSSY.RECONVERGENT B3, `(.L_x_17370) ;  /* 0x0000011000037945 */ /* 0x000fe80003800200 */
[----:B------:R-:W-:Y:S05]  /*5d30*/  @!P1 BRA `(.L_x_17371) ;  /* 0x00000000003c9947 */ /* 0x000fea0003800000 */
        /* <DEDUP_REMOVED lines=15> */
.L_x_17371:
[----:B------:R-:W-:Y:S05]  /*5e30*/  BSYNC.RECONVERGENT B3 ;  /* 0x0000000000037941 */ /* 0x000fea0003800200 */
.L_x_17370:
        /* <DEDUP_REMOVED lines=17> */
.L_x_17373:
[----:B------:R-:W-:Y:S05]  /*5f50*/  BSYNC.RECONVERGENT B3 ;  /* 0x0000000000037941 */ /* 0x000fea0003800200 */
.L_x_17372:
        /* <DEDUP_REMOVED lines=16> */
[----:B0-----:R-:W-:Y:S01]  /*6060*/  FMUL.FTZ R168, R135, UR9 ;  /* 0x0000000987a87c20 */ /* 0x001fe20008410000 */
[----:B-----5:R-:W-:Y:S01]  /*6070*/  ISETP.GE.U32.AND P6, PT, R5, 0x1000000, PT ;  /* 0x010000000500780c */ /* 0x020fe20003fc6070 */
        /* <DEDUP_REMOVED lines=10> */
.L_x_17367:
[----:B------:R-:W-:Y:S04]  /*6120*/  BSSY.RECONVERGENT B3, `(.L_x_17374) ;  /* 0x0000011000037945 */ /* 0x000fe80003800200 */
[----:B------:R-:W-:Y:S05]  /*6130*/  @!P1 BRA `(.L_x_17375) ;  /* 0x00000000003c9947 */ /* 0x000fea0003800000 */
[----:B0-----:R-:W-:Y:S01]  /*6140*/  FFMA.FTZ R164, R21, R172, R171 ;  /* 0x000000ac15a47223 */ /* 0x001fe200000100ab */
[----:B------:R-:W-:Y:S01]  /*6150*/  ISETP.GT.AND P6, PT, R9, RZ, PT ;  /* 0x000000ff0900720c */ /* 0x000fe20003fc4270 */
[----:B------:R-:W-:Y:S02]  /*6160*/  UMOV UR4, URZ ;  /* 0x000000ff00047c82 */ /* 0x000fe40008000000 */
        /* <DEDUP_REMOVED lines=10> */
[----:B------:R-:W-:Y:S01]  /*6210*/  MOV R164, UR4 ;  /* 0x0000000400a47c02 */ /* 0x000fe20008000f00 */
[----:B------:R-:W-:-:S07]  /*6220*/  @P6 FMUL.FTZ R164, R169, R168 ;  /* 0x000000a8a9a46220 */ /* 0x000fce0000410000 */
.L_x_17375:
[----:B------:R-:W-:Y:S05]  /*6230*/  BSYNC.RECONVERGENT B3 ;  /* 0x0000000000037941 */ /* 0x000fea0003800200 */
.L_x_17374:
        /* <DEDUP_REMOVED lines=12> */
[----:B------:R-:W-:-:S03]  /*6300*/  @P6 HADD2.F32 R169, -RZ, R251.H0_H0 ;  /* 0x200000fbffa96230 */ /* 0x000fc60000004100 */
[----:B------:R-:W-:-:S05]  /*6310*/  FSEL R165, R165, RZ, P6 ;  /* 0x000000ffa5a57208 */ /* 0x000fca0003000000 */
[----:B------:R-:W-:Y:S01]  /*6320*/  FADD.FTZ R97, R97, R165 ;  /* 0x000000a561617221 */ /* 0x000fe20000010000 */
[----:B------:R-:W-:Y:S01]  /*6330*/  MOV R165, UR4 ;  /* 0x0000000400a57c02 */ /* 0x000fe20008000f00 */
[----:B------:R-:W-:-:S07]  /*6340*/  @P6 FMUL.FTZ R165, R169, R168 ;  /* 0x000000a8a9a56220 */ /* 0x000fce0000410000 */
.L_x_17377:
[----:B------:R-:W-:Y:S05]  /*6350*/  BSYNC.RECONVERGENT B3 ;  /* 0x0000000000037941 */ /* 0x000fea0003800200 */
.L_x_17376:
        /* <DEDUP_REMOVED lines=17> */
.L_x_17379:
[----:B------:R-:W-:Y:S05]  /*6470*/  BSYNC.RECONVERGENT B3 ;  /* 0x0000000000037941 */ /* 0x000fea0003800200 */
.L_x_17378:
[----:B------:R-:W-:Y:S05]  /*6480*/  @!P1 BRA `(.L_x_17360) ;  /* 0x00000000003c9947 */ /* 0x000fea0003800000 */
[----:B0-----:R-:W-:Y:S01]  /*6490*/  FFMA.FTZ R167, R223, R172, R171 ;  /* 0x000000acdfa77223 */ /* 0x001fe200000100ab */
[----:B------:R-:W-:Y:S01]  /*64a0*/  ISETP.GT.AND P6, PT, R9, RZ, PT ;  /* 0x000000ff0900720c */ /* 0x000fe20003fc4270 */
[----:B------:R-:W-:Y:S02]  /*64b0*/  UMOV UR4, URZ ;  /* 0x000000ff00047c82 */ /* 0x000fe40008000000 */
[----:B------:R-:W-:-:S04]  /*64c0*/  FADD.FTZ R167, R231, -R167 ;  /* 0x800000a7e7a77221 */ /* 0x000fc80000010000 */
[----:B------:R-:W-:-:S05]  /*64d0*/  FMUL.FTZ R167, R8, R167 ;  /* 0x000000a708a77220 */ /* 0x000fca0000410000 */
[----:B------:R-:W-:Y:S02]  /*64e0*/  FSEL R167, R167, RZ, P6 ;  /* 0x000000ffa7a77208 */ /* 0x000fe40003000000 */
[----:B-----5:R-:W-:-:S03]  /*64f0*/  ISETP.GE.U32.AND P6, PT, R5, 0x1000000, PT ;  /* 0x010000000500780c */ /* 0x020fc60003fc6070 */
        /* <DEDUP_REMOVED lines=8> */
.L_x_17360:
[----:B------:R-:W-:Y:S05]  /*6580*/  BSYNC.RECONVERGENT B2 ;  /* 0x0000000000027941 */ /* 0x000fea0003800200 */
.L_x_17351:
[----:B------:R-:W-:-:S13]  /*6590*/  LOP3.LUT P6, RZ, R15, 0x1, RZ, 0xc0, !PT ;  /* 0x000000010fff7812 */ /* 0x000fda00078cc0ff */
        /* <DEDUP_REMOVED lines=8> */
.L_x_17348:
[----:B------:R-:W-:Y:S05]  /*6620*/  BSYNC.RECONVERGENT B1 ;  /* 0x0000000000017941 */ /* 0x000fea0003800200 */
.L_x_17347:
[----:B------:R-:W-:Y:S04]  /*6630*/  BSSY.RECONVERGENT B1, `(.L_x_17380) ;  /* 0x000013f000017945 */ /* 0x000fe80003800200 */
[----:B------:R-:W-:Y:S05]  /*6640*/  @!P2 BRA `(.L_x_17381) ;  /* 0x0000001000f4a947 */ /* 0x000fea0003800000 */
[----:B------:R-:W-:Y:S04]  /*6650*/  BSSY.RECONVERGENT B2, `(.L_x_17382) ;  /* 0x0000005000027945 */ /* 0x000fe80003800200 */
[----:B------:R-:W-:Y:S05]  /*6660*/  @!P1 BRA `(.L_x_17383) ;  /* 0x00000000000c9947 */ /* 0x000fea0003800000 */
[----:B-----5:R-:W2:Y:S02]  /*6670*/  LDC.64 R160, c[0x0][0x390] ;  /* 0x0000e400ffa07b82 */ /* 0x020ea40000000a00 */
[----:B--2---:R-:W-:-:S06]  /*6680*/  IMAD.WIDE.U32 R160, R7, 0x10, R160 ;  /* 0x0000001007a07825 */ /* 0x004fcc00078e00a0 */
[----:B------:R-:W5:Y:S02]  /*6690*/  LDG.E.128 R160, desc[UR6][R160.64] ;  /* 0x00000006a0a07981 */ /* 0x000f64000c1e1d00 */
.L_x_17383:
[----:B------:R-:W-:Y:S05]  /*66a0*/  BSYNC.RECONVERGENT B2 ;  /* 0x0000000000027941 */ /* 0x000fea0003800200 */
.L_x_17382:
        /* <DEDUP_REMOVED lines=18> */
[----:B01----:R-:W-:-:S03]  /*67d0*/  MOV R164, UR4 ;  /* 0x0000000400a47c02 */ /* 0x003fc60008000f00 */
[----:B------:R-:W-:-:S05]  /*67e0*/  FMUL.FTZ R134, R160, R133 ;  /* 0x00000085a0867220 */ /* 0x000fca0000410000 */
[----:B------:R-:W-:-:S05]  /*67f0*/  FSEL R134, R134, RZ, P6 ;  /* 0x000000ff86867208 */ /* 0x000fca0003000000 */
[----:B------:R-:W-:Y:S01]  /*6800*/  FADD.FTZ R100, R100, R134 ;  /* 0x0000008664647221 */ /* 0x000fe20000010000 */
[----:B------:R-:W-:-:S05]  /*6810*/  @P6 HADD2.F32 R134, -RZ, R249.H1_H1 ;  /* 0x300000f9ff866230 */ /* 0x000fca0000004100 */
[----:B------:R-:W-:-:S07]  /*6820*/  @P6 FMUL.FTZ R164, R133, R134 ;  /* 0x0000008685a46220 */ /* 0x000fce0000410000 */
.L_x_17388:
[----:B------:R-:W-:Y:S05]  /*6830*/  BSYNC.RECONVERGENT B3 ;  /* 0x0000000000037941 */ /* 0x000fea0003800200 */
.L_x_17387:
        /* <DEDUP_REMOVED lines=14> */
[----:B------:R-:W-:-:S05]  /*6920*/  @P6 HADD2.F32 R135, -RZ, R249.H0_H0 ;  /* 0x200000f9ff876230 */ /* 0x000fca0000004100 */
[----:B------:R-:W-:-:S07]  /*6930*/  @P6 FMUL.FTZ R165, R134, R135 ;  /* 0x0000008786a56220 */ /* 0x000fce0000410000 */
.L_x_17390:
[----:B------:R-:W-:Y:S05]  /*6940*/  BSYNC.RECONVERGENT B3 ;  /* 0x0000000000037941 */ /* 0x000fea0003800200 */
.L_x_17389:
        /* <DEDUP_REMOVED lines=10> */
[----:B01----:R-:W-:-:S05]  /*69f0*/  FMUL.FTZ R166, R162, R135 ;  /* 0x00000087a2a67220 */ /* 0x003fca0000410000 */
[----:B------:R-:W-:Y:S01]  /*6a00*/  FSEL R166, R166, RZ, P6 ;  /* 0x000000ffa6a67208 */ /* 0x000fe20003000000 */
[----:B------:R-:W-:-:S04]  /*6a10*/  @P6 HADD2.F32 R168, -RZ, R248.H1_H1 ;  /* 0x300000f8ffa86230 */ /* 0x000fc80000004100 */
[----:B------:R-:W-:Y:S01]  /*6a20*/  FADD.FTZ R102, R102, R166 ;  /* 0x000000a666667221 */ /* 0x000fe20000010000 */
[----:B------:R-:W-:Y:S01]  /*6a30*/  MOV R166, UR4 ;  /* 0x0000000400a67c02 */ /* 0x000fe20008000f00 */
[----:B------:R-:W-:-:S07]  /*6a40*/  @P6 FMUL.FTZ R166, R135, R168 ;  /* 0x000000a887a66220 */ /* 0x000fce0000410000 */
.L_x_17392:
[----:B------:R-:W-:Y:S05]  /*6a50*/  BSYNC.RECONVERGENT B3 ;  /* 0x0000000000037941 */ /* 0x000fea0003800200 */
.L_x_17391:
[----:B01----:R-:W-:Y:S01]  /*6a60*/  @P0 FFMA.FTZ R168, R222, R172, R171 ;  /* 0x000000acdea80223 */ /* 0x003fe200000100ab */
        /* <DEDUP_REMOVED lines=16> */
.L_x_17386:
[----:B------:R-:W-:Y:S04]  /*6b70*/  BSSY.RECONVERGENT B3, `(.L_x_17394) ;  /* 0x0000010000037945 */ /* 0x000fe80003800200 */
[----:B------:R-:W-:Y:S05]  /*6b80*/  @!P1 BRA `(.L_x_17395) ;  /* 0x0000000000389947 */ /* 0x000fea0003800000 */
[----:B01----:R-:W-:Y:S01]  /*6b90*/  @P0 FFMA.FTZ R164, R20, R172, R171 ;  /* 0x000000ac14a40223 */ /* 0x003fe200000100ab */
        /* <DEDUP_REMOVED lines=13> */
.L_x_17395:
[----:B------:R-:W-:Y:S05]  /*6c70*/  BSYNC.RECONVERGENT B3 ;  /* 0x0000000000037941 */ /* 0x000fea0003800200 */
.L_x_17394:
        /* <DEDUP_REMOVED lines=16> */
.L_x_17397:
[----:B------:R-:W-:Y:S05]  /*6d80*/  BSYNC.RECONVERGENT B3 ;  /* 0x0000000000037941 */ /* 0x000fea0003800200 */
.L_x_17396:
        /* <DEDUP_REMOVED lines=16> */
.L_x_17399:
[----:B------:R-:W-:Y:S05]  /*6e90*/  BSYNC.RECONVERGENT B3 ;  /* 0x0000000000037941 */ /* 0x000fea0003800200 */
.L_x_17398:
[----:B------:R-:W-:Y:S05]  /*6ea0*/  @!P1 BRA `(.L_x_17393) ;  /* 0x0000000800b89947 */ /* 0x000fea0003800000 */
[----:B01----:R-:W-:Y:S01]  /*6eb0*/  @P0 FFMA.FTZ R167, R222, R172, R171 ;  /* 0x000000acdea70223 */ /* 0x003fe200000100ab */
        /* <DEDUP_REMOVED lines=15> */
.L_x_17385:
[----:B------:R-:W-:-:S04]  /*6fb0*/  UISETP.NE.U32.AND UP0, UPT, UR12, URZ, UPT ;  /* 0x000000ff0c00728c */ /* 0x000fc8000bf05070 */
[----:B------:R-:W-:-:S06]  /*6fc0*/  UISETP.NE.AND.EX UP0, UPT, UR13, URZ, UPT, UP0 ;  /* 0x000000ff0d00728c */ /* 0x000fcc000bf05300 */
[----:B------:R-:W-:-:S13]  /*6fd0*/  PLOP3.LUT P2, PT, PT, PT, UP0, 0x80, 0x8 ;  /* 0x000000000008781c */ /* 0x000fda0003f4f008 */
[----:B------:R-:W-:Y:S05]  /*6fe0*/  @!P2 BRA `(.L_x_17400) ;  /* 0x000000040050a947 */ /* 0x000fea0003800000 */
        /* <DEDUP_REMOVED lines=8> */
[----:B01----:R-:W-:-:S03]  /*7070*/  MOV R164, UR4 ;  /* 0x0000000400a47c02 */ /* 0x003fc60008000f00 */
        /* <DEDUP_REMOVED lines=10> */
.L_x_17402:
[----:B------:R-:W-:Y:S05]  /*7120*/  BSYNC.RECONVERGENT B3 ;  /* 0x0000000000037941 */ /* 0x000fea0003800200 */
.L_x_17401:
[----:B------:R-:W-:Y:S04]  /*7130*/  BSSY.RECONVERGENT B3, `(.L_x_17403) ;  /* 0x0000011000037945 */ /* 0x000fe80003800200 */
[----:B------:R-:W-:Y:S05]  /*7140*/  @!P1 BRA `(.L_x_17404) ;  /* 0x00000000003c9947 */ /* 0x000fea0003800000 */
        /* <DEDUP_REMOVED lines=15> */
.L_x_17404:
[----:B------:R-:W-:Y:S05]  /*7240*/  BSYNC.RECONVERGENT B3 ;  /* 0x0000000000037941 */ /* 0x000fea0003800200 */
.L_x_17403:
        /* <DEDUP_REMOVED lines=17> */
.L_x_17406:
[----:B------:R-:W-:Y:S05]  /*7360*/  BSYNC.RECONVERGENT B3 ;  /* 0x0000000000037941 */ /* 0x000fea0003800200 */
.L_x_17405:
        /* <DEDUP_REMOVED lines=16> */
[----:B01----:R-:W-:Y:S01]  /*7470*/  FMUL.FTZ R168, R135, UR9 ;  /* 0x0000000987a87c20 */ /* 0x003fe20008410000 */
        /* <DEDUP_REMOVED lines=11> */
.L_x_17400:
[----:B------:R-:W-:Y:S04]  /*7530*/  BSSY.RECONVERGENT B3, `(.L_x_17407) ;  /* 0x0000011000037945 */ /* 0x000fe80003800200 */
[----:B------:R-:W-:Y:S05]  /*7540*/  @!P1 BRA `(.L_x_17408) ;  /* 0x00000000003c9947 */ /* 0x000fea0003800000 */
[----:B01----:R-:W-:Y:S01]  /*7550*/  FFMA.FTZ R164, R20, R172, R171 ;  /* 0x000000ac14a47223 */ /* 0x003fe200000100ab */
        /* <DEDUP_REMOVED lines=14> */
.L_x_17408:
[----:B------:R-:W-:Y:S05]  /*7640*/  BSYNC.RECONVERGENT B3 ;  /* 0x0000000000037941 */ /* 0x000fea0003800200 */
.L_x_17407:
        /* <DEDUP_REMOVED lines=17> */
.L_x_17410:
[----:B------:R-:W-:Y:S05]  /*7760*/  BSYNC.RECONVERGENT B3 ;  /* 0x0000000000037941 */ /* 0x000fea0003800200 */
.L_x_17409:
        /* <DEDUP_REMOVED lines=17> */
.L_x_17412:
[----:B------:R-:W-:Y:S05]  /*7880*/  BSYNC.RECONVERGENT B3 ;  /* 0x0000000000037941 */ /* 0x000fea0003800200 */
.L_x_17411:
[----:B------:R-:W-:Y:S05]  /*7890*/  @!P1 BRA `(.L_x_17393) ;  /* 0x00000000003c9947 */ /* 0x000fea0003800000 */
[----:B01----:R-:W-:Y:S01]  /*78a0*/  FFMA.FTZ R167, R222, R172, R171 ;  /* 0x000000acdea77223 */ /* 0x003fe200000100ab */
        /* <DEDUP_REMOVED lines=14> */
.L_x_17393:
[----:B------:R-:W-:Y:S05]  /*7990*/  BSYNC.RECONVERGENT B2 ;  /* 0x0000000000027941 */ /* 0x000fea0003800200 */
.L_x_17384:
        /* <DEDUP_REMOVED lines=8> */
.L_x_17381:
[----:B------:R-:W-:Y:S05]  /*7a20*/  BSYNC.RECONVERGENT B1 ;  /* 0x0000000000017941 */ /* 0x000fea0003800200 */
.L_x_17380:
[----:B------:R-:W-:Y:S01]  /*7a30*/  LOP3.LUT P2, RZ, R15, 0x4, RZ, 0xc0, !PT ;  /* 0x000000040fff7812 */ /* 0x000fe2000784c0ff */
[----:B------:R-:W-:-:S12]  /*7a40*/  BSSY.RECONVERGENT B1, `(.L_x_17413) ;  /* 0x000013f000017945 */ /* 0x000fd80003800200 */
[----:B------:R-:W-:Y:S05]  /*7a50*/  @!P2 BRA `(.L_x_17414) ;  /* 0x0000001000f4a947 */ /* 0x000fea0003800000 */
[----:B------:R-:W-:Y:S04]  /*7a60*/  BSSY.RECONVERGENT B2, `(.L_x_17415) ;  /* 0x0000005000027945 */ /* 0x000fe80003800200 */
[----:B------:R-:W-:Y:S05]  /*7a70*/  @!P1 BRA `(.L_x_17416) ;  /* 0x00000000000c9947 */ /* 0x000fea0003800000 */
[----:B-----5:R-:W3:Y:S02]  /*7a80*/  LDC.64 R160, c[0x0][0x390] ;  /* 0x0000e400ffa07b82 */ /* 0x020ee40000000a00 */
[----:B---3--:R-:W-:-:S06]  /*7a90*/  IMAD.WIDE.U32 R160, R7, 0x10, R160 ;  /* 0x0000001007a07825 */ /* 0x008fcc00078e00a0 */
[----:B------:R-:W5:Y:S02]  /*7aa0*/  LDG.E.128 R160, desc[UR6][R160.64] ;  /* 0x00000006a0a07981 */ /* 0x000f64000c1e1d00 */
.L_x_17416:
[----:B------:R-:W-:Y:S05]  /*7ab0*/  BSYNC.RECONVERGENT B2 ;  /* 0x0000000000027941 */ /* 0x000fea0003800200 */
.L_x_17415:
        /* <DEDUP_REMOVED lines=18> */
[----:B012---:R-:W-:-:S03]  /*7be0*/  MOV R164, UR4 ;  /* 0x0000000400a47c02 */ /* 0x007fc60008000f00 */
[----:B------:R-:W-:-:S05]  /*7bf0*/  FMUL.FTZ R134, R160, R133 ;  /* 0x00000085a0867220 */ /* 0x000fca0000410000 */
[----:B------:R-:W-:-:S05]  /*7c00*/  FSEL R134, R134, RZ, P6 ;  /* 0x000000ff86867208 */ /* 0x000fca0003000000 */
[----:B------:R-:W-:Y:S01]  /*7c10*/  FADD.FTZ R104, R104, R134 ;  /* 0x0000008668687221 */ /* 0x000fe20000010000 */
[----:B------:R-:W-:-:S05]  /*7c20*/  @P6 HADD2.F32 R134, -RZ, R247.H1_H1 ;  /* 0x300000f7ff866230 */ /* 0x000fca0000004100 */
[----:B------:R-:W-:-:S07]  /*7c30*/  @P6 FMUL.FTZ R164, R133, R134 ;  /* 0x0000008685a46220 */ /* 0x000fce0000410000 */
.L_x_17421:
[----:B------:R-:W-:Y:S05]  /*7c40*/  BSYNC.RECONVERGENT B3 ;  /* 0x0000000000037941 */ /* 0x000fea0003800200 */
.L_x_17420:
        /* <DEDUP_REMOVED lines=14> */
[----:B------:R-:W-:-:S05]  /*7d30*/  @P6 HADD2.F32 R135, -RZ, R247.H0_H0 ;  /* 0x200000f7ff876230 */ /* 0x000fca0000004100 */
[----:B------:R-:W-:-:S07]  /*7d40*/  @P6 FMUL.FTZ R165, R134, R135 ;  /* 0x0000008786a56220 */ /* 0x000fce0000410000 */
.L_x_17423:
[----:B------:R-:W-:Y:S05]  /*7d50*/  BSYNC.RECONVERGENT B3 ;  /* 0x0000000000037941 */ /* 0x000fea0003800200 */
.L_x_17422:
        /* <DEDUP_REMOVED lines=10> */
[----:B012---:R-:W-:-:S05]  /*7e00*/  FMUL.FTZ R166, R162, R135 ;  /* 0x00000087a2a67220 */ /* 0x007fca0000410000 */
[----:B------:R-:W-:Y:S01]  /*7e10*/  FSEL R166, R166, RZ, P6 ;  /* 0x000000ffa6a67208 */ /* 0x000fe20003000000 */
[----:B------:R-:W-:-:S04]  /*7e20*/  @P6 HADD2.F32 R168, -RZ, R246.H1_H1 ;  /* 0x300000f6ffa86230 */ /* 0x000fc80000004100 */
[----:B------:R-:W-:Y:S01]  /*7e30*/  FADD.FTZ R106, R106, R166 ;  /* 0x000000a66a6a7221 */ /* 0x000fe20000010000 */
[----:B------:R-:W-:Y:S01]  /*7e40*/  MOV R166, UR4 ;  /* 0x0000000400a67c02 */ /* 0x000fe20008000f00 */
[----:B------:R-:W-:-:S07]  /*7e50*/  @P6 FMUL.FTZ R166, R135, R168 ;  /* 0x000000a887a66220 */ /* 0x000fce0000410000 */
.L_x_17425:
[----:B------:R-:W-:Y:S05]  /*7e60*/  BSYNC.RECONVERGENT B3 ;  /* 0x0000000000037941 */ /* 0x000fea0003800200 */
.L_x_17424:
[----:B012---:R-:W-:Y:S01]  /*7e70*/  @P0 FFMA.FTZ R168, R221, R172, R171 ;  /* 0x000000acdda80223 */ /* 0x007fe200000100ab */
        /* <DEDUP_REMOVED lines=16> */
.L_x_17419:
[----:B------:R-:W-:Y:S04]  /*7f80*/  BSSY.RECONVERGENT B3, `(.L_x_17427) ;  /* 0x0000010000037945 */ /* 0x000fe80003800200 */
[----:B------:R-:W-:Y:S05]  /*7f90*/  @!P1 BRA `(.L_x_17428) ;  /* 0x0000000000389947 */ /* 0x000fea0003800000 */
[----:B012---:R-:W-:Y:S01]  /*7fa0*/  @P0 FFMA.FTZ R164, R19, R172, R171 ;  /* 0x000000ac13a40223 */ /* 0x007fe200000100ab */
        /* <DEDUP_REMOVED lines=13> */
.L_x_17428:
[----:B------:R-:W-:Y:S05]  /*8080*/  BSYNC.RECONVERGENT B3 ;  /* 0x0000000000037941 */ /* 0x000fea0003800200 */
.L_x_17427:
        /* <DEDUP_REMOVED lines=16> */
.L_x_17430:
[----:B------:R-:W-:Y:S05]  /*8190*/  BSYNC.RECONVERGENT B3 ;  /* 0x0000000000037941 */ /* 0x000fea0003800200 */
.L_x_17429:
        /* <DEDUP_REMOVED lines=16> */
.L_x_17432:
[----:B------:R-:W-:Y:S05]  /*82a0*/  BSYNC.RECONVERGENT B3 ;  /* 0x0000000000037941 */ /* 0x000fea0003800200 */
.L_x_17431:
[----:B------:R-:W-:Y:S05]  /*82b0*/  @!P1 BRA `(.L_x_17426) ;  /* 0x0000000800b89947 */ /* 0x000fea0003800000 */
[----:B012---:R-:W-:Y:S01]  /*82c0*/  @P0 FFMA.FTZ R167, R221, R172, R171 ;  /* 0x000000acdda70223 */ /* 0x007fe200000100ab */
        /* <DEDUP_REMOVED lines=15> */
.L_x_17418:
        /* <DEDUP_REMOVED lines=12> */
[----:B012---:R-:W-:-:S03]  /*8480*/  MOV R164, UR4 ;  /* 0x0000000400a47c02 */ /* 0x007fc60008000f00 */
        /* <DEDUP_REMOVED lines=10> */
.L_x_17435:
[----:B------:R-:W-:Y:S05]  /*8530*/  BSYNC.RECONVERGENT B3 ;  /* 0x0000000000037941 */ /* 0x000fea0003800200 */
.L_x_17434:
[----:B------:R-:W-:Y:S04]  /*8540*/  BSSY.RECONVERGENT B3, `(.L_x_17436) ;  /* 0x0000011000037945 */ /* 0x000fe80003800200 */
[----:B------:R-:W-:Y:S05]  /*8550*/  @!P1 BRA `(.L_x_17437) ;  /* 0x00000000003c9947 */ /* 0x000fea0003800000 */
        /* <DEDUP_REMOVED lines=15> */
.L_x_17437:
[----:B------:R-:W-:Y:S05]  /*8650*/  BSYNC.RECONVERGENT B3 ;  /* 0x0000000000037941 */ /* 0x000fea0003800200 */
.L_x_17436:
        /* <DEDUP_REMOVED lines=17> */
.L_x_17439:
[----:B------:R-:W-:Y:S05]  /*8770*/  BSYNC.RECONVERGENT B3 ;  /* 0x0000000000037941 */ /* 0x000fea0003800200 */
.L_x_17438:
        /* <DEDUP_REMOVED lines=16> */
[----:B012---:R-:W-:Y:S01]  /*8880*/  FMUL.FTZ R168, R135, UR9 ;  /* 0x0000000987a87c20 */ /* 0x007fe20008410000 */
        /* <DEDUP_REMOVED lines=11> */
.L_x_17433:
[----:B------:R-:W-:Y:S04]  /*8940*/  BSSY.RECONVERGENT B3, `(.L_x_17440) ;  /* 0x0000011000037945 */ /* 0x000fe80003800200 */
[----:B------:R-:W-:Y:S05]  /*8950*/  @!P1 BRA `(.L_x_17441) ;  /* 0x00000000003c9947 */ /* 0x000fea0003800000 */
[----:B012---:R-:W-:Y:S01]  /*8960*/  FFMA.FTZ R164, R19, R172, R171 ;  /* 0x000000ac13a47223 */ /* 0x007fe200000100ab */
        /* <DEDUP_REMOVED lines=14> */
.L_x_17441:
[----:B------:R-:W-:Y:S05]  /*8a50*/  BSYNC.RECONVERGENT B3 ;  /* 0x0000000000037941 */ /* 0x000fea0003800200 */
.L_x_17440:
        /* <DEDUP_REMOVED lines=17> */
.L_x_17443:
[----:B------:R-:W-:Y:S05]  /*8b70*/  BSYNC.RECONVERGENT B3 ;  /* 0x0000000000037941 */ /* 0x000fea0003800200 */
.L_x_17442:
        /* <DEDUP_REMOVED lines=17> */
.L_x_17445:
[----:B------:R-:W-:Y:S05]  /*8c90*/  BSYNC.RECONVERGENT B3 ;  /* 0x0000000000037941 */ /* 0x000fea0003800200 */
.L_x_17444:
[----:B------:R-:W-:Y:S05]  /*8ca0*/  @!P1 BRA `(.L_x_17426) ;  /* 0x00000000003c9947 */ /* 0x000fea0003800000 */
[----:B012---:R-:W-:Y:S01]  /*8cb0*/  FFMA.FTZ R167, R221, R172, R171 ;  /* 0x000000acdda77223 */ /* 0x007fe200000100ab */
        /* <DEDUP_REMOVED lines=14> */
.L_x_17426:
[----:B------:R-:W-:Y:S05]  /*8da0*/  BSYNC.RECONVERGENT B2 ;  /* 0x0000000000027941 */ /* 0x000fea0003800200 */
.L_x_17417:
        /* <DEDUP_REMOVED lines=8> */
.L_x_17414:
[----:B------:R-:W-:Y:S05]  /*8e30*/  BSYNC.RECONVERGENT B1 ;  /* 0x0000000000017941 */ /* 0x000fea0003800200 */
.L_x_17413:
[----:B------:R-:W-:Y:S04]  /*8e40*/  BSSY.RECONVERGENT B1, `(.L_x_17446) ;  /* 0x000013f000017945 */ /* 0x000fe80003800200 */
[----:B------:R-:W-:Y:S05]  /*8e50*/  @!P3 BRA `(.L_x_17447) ;  /* 0x0000001000f4b947 */ /* 0x000fea0003800000 */
[----:B------:R-:W-:Y:S04]  /*8e60*/  BSSY.RECONVERGENT B2, `(.L_x_17448) ;  /* 0x0000005000027945 */ /* 0x000fe80003800200 */
[----:B------:R-:W-:Y:S05]  /*8e70*/  @!P1 BRA `(.L_x_17449) ;  /* 0x00000000000c9947 */ /* 0x000fea0003800000 */
[----:B-----5:R-:W4:Y:S02]  /*8e80*/  LDC.64 R160, c[0x0][0x390] ;  /* 0x0000e400ffa07b82 */ /* 0x020f240000000a00 */
[----:B----4-:R-:W-:-:S06]  /*8e90*/  IMAD.WIDE.U32 R160, R7, 0x10, R160 ;  /* 0x0000001007a07825 */ /* 0x010fcc00078e00a0 */
[----:B------:R-:W5:Y:S02]  /*8ea0*/  LDG.E.128 R160, desc[UR6][R160.64] ;  /* 0x00000006a0a07981 */ /* 0x000f64000c1e1d00 */
.L_x_17449:
[----:B------:R-:W-:Y:S05]  /*8eb0*/  BSYNC.RECONVERGENT B2 ;  /* 0x0000000000027941 */ /* 0x000fea0003800200 */
.L_x_17448:
        /* <DEDUP_REMOVED lines=18> */
[----:B0123--:R-:W-:-:S03]  /*8fe0*/  MOV R164, UR4 ;  /* 0x0000000400a47c02 */ /* 0x00ffc60008000f00 */
[----:B------:R-:W-:-:S05]  /*8ff0*/  FMUL.FTZ R134, R160, R133 ;  /* 0x00000085a0867220 */ /* 0x000fca0000410000 */
[----:B------:R-:W-:-:S05]  /*9000*/  FSEL R134, R134, RZ, P3 ;  /* 0x000000ff86867208 */ /* 0x000fca0001800000 */
[----:B------:R-:W-:Y:S01]  /*9010*/  FADD.FTZ R108, R108, R134 ;  /* 0x000000866c6c7221 */ /* 0x000fe20000010000 */
[----:B------:R-:W-:-:S05]  /*9020*/  @P3 HADD2.F32 R134, -RZ, R245.H1_H1 ;  /* 0x300000f5ff863230 */ /* 0x000fca0000004100 */
[----:B------:R-:W-:-:S07]  /*9030*/  @P3 FMUL.FTZ R164, R133, R134 ;  /* 0x0000008685a43220 */ /* 0x000fce0000410000 */
.L_x_17454:
[----:B------:R-:W-:Y:S05]  /*9040*/  BSYNC.RECONVERGENT B3 ;  /* 0x0000000000037941 */ /* 0x000fea0003800200 */
.L_x_17453:
        /* <DEDUP_REMOVED lines=14> */
[----:B------:R-:W-:-:S05]  /*9130*/  @P3 HADD2.F32 R135, -RZ, R245.H0_H0 ;  /* 0x200000f5ff873230 */ /* 0x000fca0000004100 */
[----:B------:R-:W-:-:S07]  /*9140*/  @P3 FMUL.FTZ R165, R134, R135 ;  /* 0x0000008786a53220 */ /* 0x000fce0000410000 */
.L_x_17456:
[----:B------:R-:W-:Y:S05]  /*9150*/  BSYNC.RECONVERGENT B3 ;  /* 0x0000000000037941 */ /* 0x000fea0003800200 */
.L_x_17455:
        /* <DEDUP_REMOVED lines=10> */
[----:B0123--:R-:W-:-:S05]  /*9200*/  FMUL.FTZ R166, R162, R135 ;  /* 0x00000087a2a67220 */ /* 0x00ffca0000410000 */
[----:B------:R-:W-:Y:S01]  /*9210*/  FSEL R166, R166, RZ, P3 ;  /* 0x000000ffa6a67208 */ /* 0x000fe20001800000 */
[----:B------:R-:W-:-:S04]  /*9220*/  @P3 HADD2.F32 R168, -RZ, R244.H1_H1 ;  /* 0x300000f4ffa83230 */ /* 0x000fc80000004100 */
[----:B------:R-:W-:Y:S01]  /*9230*/  FADD.FTZ R110, R110, R166 ;  /* 0x000000a66e6e7221 */ /* 0x000fe20000010000 */
[----:B------:R-:W-:Y:S01]  /*9240*/  MOV R166, UR4 ;  /* 0x0000000400a67c02 */ /* 0x000fe20008000f00 */
[----:B------:R-:W-:-:S07]  /*9250*/  @P3 FMUL.FTZ R166, R135, R168 ;  /* 0x000000a887a63220 */ /* 0x000fce0000410000 */
.L_x_17458:
[----:B------:R-:W-:Y:S05]  /*9260*/  BSYNC.RECONVERGENT B3 ;  /* 0x0000000000037941 */ /* 0x000fea0003800200 */
.L_x_17457:
[----:B0123--:R-:W-:Y:S01]  /*9270*/  @P0 FFMA.FTZ R168, R220, R172, R171 ;  /* 0x000000acdca80223 */ /* 0x00ffe200000100ab */
        /* <DEDUP_REMOVED lines=16> */
.L_x_17452:
[----:B------:R-:W-:Y:S04]  /*9380*/  BSSY.RECONVERGENT B3, `(.L_x_17460) ;  /* 0x0000010000037945 */ /* 0x000fe80003800200 */
[----:B------:R-:W-:Y:S05]  /*9390*/  @!P1 BRA `(.L_x_17461) ;  /* 0x0000000000389947 */ /* 0x000fea0003800000 */
[----:B0123--:R-:W-:Y:S01]  /*93a0*/  @P0 FFMA.FTZ R164, R18, R172, R171 ;  /* 0x000000ac12a40223 */ /* 0x00ffe200000100ab */
        /* <DEDUP_REMOVED lines=13> */
.L_x_17461:
[----:B------:R-:W-:Y:S05]  /*9480*/  BSYNC.RECONVERGENT B3 ;  /* 0x0000000000037941 */ /* 0x000fea0003800200 */
.L_x_17460:
        /* <DEDUP_REMOVED lines=16> */
.L_x_17463:
[----:B------:R-:W-:Y:S05]  /*9590*/  BSYNC.RECONVERGENT B3 ;  /* 0x0000000000037941 */ /* 0x000fea0003800200 */
.L_x_17462:
        /* <DEDUP_REMOVED lines=16> */
.L_x_17465:
[----:B------:R-:W-:Y:S05]  /*96a0*/  BSYNC.RECONVERGENT B3 ;  /* 0x0000000000037941 */ /* 0x000fea0003800200 */
.L_x_17464:
[----:B------:R-:W-:Y:S05]  /*96b0*/  @!P1 BRA `(.L_x_17459) ;  /* 0x0000000800b89947 */ /* 0x000fea0003800000 */
[----:B0123--:R-:W-:Y:S01]  /*96c0*/  @P0 FFMA.FTZ R167, R220, R172, R171 ;  /* 0x000000acdca70223 */ /* 0x00ffe200000100ab */
        /* <DEDUP_REMOVED lines=15> */
.L_x_17451:
[----:B------:R-:W-:-:S04]  /*97c0*/  UISETP.NE.U32.AND UP0, UPT, UR12, URZ, UPT ;  /* 0x000000ff0c00728c */ /* 0x000fc8000bf05070 */
[----:B------:R-:W-:-:S06]  /*97d0*/  UISETP.NE.AND.EX UP0, UPT, UR13, URZ, UPT, UP0 ;  /* 0x000000ff0d00728c */ /* 0x000fcc000bf05300 */
[----:B------:R-:W-:-:S13]  /*97e0*/  PLOP3.LUT P2, PT, PT, PT, UP0, 0x80, 0x8 ;  /* 0x000000000008781c */ /* 0x000fda0003f4f008 */
[----:B------:R-:W-:Y:S05]  /*97f0*/  @!P2 BRA `(.L_x_17466) ;  /* 0x000000040050a947 */ /* 0x000fea0003800000 */
[----:B------:R-:W-:Y:S04]  /*9800*/  BSSY.RECONVERGENT B3, `(.L_x_17467) ;  /* 0x0000011000037945 */ /* 0x000fe80003800200 */
[----:B------:R-:W-:Y:S05]  /*9810*/  @!P1 BRA `(.L_x_17468) ;  /* 0x00000000003c9947 */ /* 0x000fea0003800000 */
[----:B------:R-:W-:Y:S01]  /*9820*/  FFMA.FTZ R132, R18, R172, R171 ;  /* 0x000000ac12847223 */ /* 0x000fe200000100ab */
[----:B------:R-:W-:Y:S01]  /*9830*/  ISETP.GT.AND P3, PT, R9, RZ, PT ;  /* 0x000000ff0900720c */ /* 0x000fe20003f64270 */
[----:B------:R-:W-:Y:S02]  /*9840*/  UMOV UR4, URZ ;  /* 0x000000ff00047c82 */ /* 0x000fe40008000000 */
[----:B------:R-:W-:Y:S01]  /*9850*/  FADD.FTZ R132, R213, -R132 ;  /* 0x80000084d5847221 */ /* 0x000fe20000010000 */
[----:B0123--:R-:W-:-:S03]  /*9860*/  MOV R164, UR4 ;  /* 0x0000000400a47c02 */ /* 0x00ffc60008000f00 */
        /* <DEDUP_REMOVED lines=10> */
.L_x_17468:
[----:B------:R-:W-:Y:S05]  /*9910*/  BSYNC.RECONVERGENT B3 ;  /* 0x0000000000037941 */ /* 0x000fea0003800200 */
.L_x_17467:
        /* <DEDUP_REMOVED lines=17> */
.L_x_17470:
[----:B------:R-:W-:Y:S05]  /*9a30*/  BSYNC.RECONVERGENT B3 ;  /* 0x0000000000037941 */ /* 0x000fea0003800200 */
.L_x_17469:
[----:B------:R-:W-:Y:S01]  /*9a40*/  BSSY.RECONVERGENT B3, `(.L_x_17471) ;  /* 0x0000012000037945 */ /* 0x000fe20003800200 */
[----:B------:R-:W-:-:S03]  /*9a50*/  FFMA.FTZ R134, R185, R172, R171 ;  /* 0x000000acb9867223 */ /* 0x000fc600000100ab */
        /* <DEDUP_REMOVED lines=16> */
.L_x_17472:
[----:B------:R-:W-:Y:S05]  /*9b60*/  BSYNC.RECONVERGENT B3 ;  /* 0x0000000000037941 */ /* 0x000fea0003800200 */
.L_x_17471:
        /* <DEDUP_REMOVED lines=15> */
[----:B------:R-:W-:Y:S01]  /*9c60*/  FSEL R135, R135, RZ, P3 ;  /* 0x000000ff87877208 */ /* 0x000fe20001800000 */
[----:B------:R-:W-:Y:S06]  /*9c70*/  @!P1 BRA `(.L_x_17459) ;  /* 0x0000000400489947 */ /* 0x000fec0003800000 */
[----:B0123--:R-:W-:Y:S01]  /*9c80*/  FMUL.FTZ R168, R135, UR9 ;  /* 0x0000000987a87c20 */ /* 0x00ffe20008410000 */
        /* <DEDUP_REMOVED lines=11> */
.L_x_17466:
[----:B------:R-:W-:Y:S04]  /*9d40*/  BSSY.RECONVERGENT B3, `(.L_x_17473) ;  /* 0x0000011000037945 */ /* 0x000fe80003800200 */
[----:B------:R-:W-:Y:S05]  /*9d50*/  @!P1 BRA `(.L_x_17474) ;  /* 0x00000000003c9947 */ /* 0x000fea0003800000 */
[----:B0123--:R-:W-:Y:S01]  /*9d60*/  FFMA.FTZ R164, R18, R172, R171 ;  /* 0x000000ac12a47223 */ /* 0x00ffe200000100ab */
        /* <DEDUP_REMOVED lines=14> */
.L_x_17474:
[----:B------:R-:W-:Y:S05]  /*9e50*/  BSYNC.RECONVERGENT B3 ;  /* 0x0000000000037941 */ /* 0x000fea0003800200 */
.L_x_17473:
        /* <DEDUP_REMOVED lines=17> */
.L_x_17476:
[----:B------:R-:W-:Y:S05]  /*9f70*/  BSYNC.RECONVERGENT B3 ;  /* 0x0000000000037941 */ /* 0x000fea0003800200 */
.L_x_17475:
        /* <DEDUP_REMOVED lines=17> */
.L_x_17478:
[----:B------:R-:W-:Y:S05]  /*a090*/  BSYNC.RECONVERGENT B3 ;  /* 0x0000000000037941 */ /* 0x000fea0003800200 */
.L_x_17477:
[----:B------:R-:W-:Y:S05]  /*a0a0*/  @!P1 BRA `(.L_x_17459) ;  /* 0x00000000003c9947 */ /* 0x000fea0003800000 */
[----:B0123--:R-:W-:Y:S01]  /*a0b0*/  FFMA.FTZ R167, R220, R172, R171 ;  /* 0x000000acdca77223 */ /* 0x00ffe200000100ab */
        /* <DEDUP_REMOVED lines=14> */
.L_x_17459:
[----:B------:R-:W-:Y:S05]  /*a1a0*/  BSYNC.RECONVERGENT B2 ;  /* 0x0000000000027941 */ /* 0x000fea0003800200 */
.L_x_17450:
        /* <DEDUP_REMOVED lines=8> */
.L_x_17447:
[----:B------:R-:W-:Y:S05]  /*a230*/  BSYNC.RECONVERGENT B1 ;  /* 0x0000000000017941 */ /* 0x000fea0003800200 */
.L_x_17446:
[----:B------:R-:W-:Y:S04]  /*a240*/  BSSY.RECONVERGENT B1, `(.L_x_17479) ;  /* 0x000013f000017945 */ /* 0x000fe80003800200 */
[----:B------:R-:W-:Y:S05]  /*a250*/  @!P4 BRA `(.L_x_17480) ;  /* 0x0000001000f4c947 */ /* 0x000fea0003800000 */
[----:B------:R-:W-:Y:S04]  /*a260*/  BSSY.RECONVERGENT B2, `(.L_x_17481) ;  /* 0x0000005000027945 */ /* 0x000fe80003800200 */
[----:B------:R-:W-:Y:S05]  /*a270*/  @!P1 BRA `(.L_x_17482) ;  /* 0x00000000000c9947 */ /* 0x000fea0003800000 */
[----:B-----5:R-:W0:Y:S02]  /*a280*/  LDC.64 R160, c[0x0][0x390] ;  /* 0x0000e400ffa07b82 */ /* 0x020e240000000a00 */
[----:B0-----:R-:W-:-:S06]  /*a290*/  IMAD.WIDE.U32 R160, R7, 0x10, R160 ;  /* 0x0000001007a07825 */ /* 0x001fcc00078e00a0 */
[----:B------:R-:W5:Y:S02]  /*a2a0*/  LDG.E.128 R160, desc[UR6][R160.64] ;  /* 0x00000006a0a07981 */ /* 0x000f64000c1e1d00 */
.L_x_17482:
[----:B------:R-:W-:Y:S05]  /*a2b0*/  BSYNC.RECONVERGENT B2 ;  /* 0x0000000000027941 */ /* 0x000fea0003800200 */
.L_x_17481:
        /* <DEDUP_REMOVED lines=18> */
[----:B01234-:R-:W-:-:S03]  /*a3e0*/  MOV R164, UR4 ;  /* 0x0000000400a47c02 */ /* 0x01ffc60008000f00 */
[----:B------:R-:W-:-:S05]  /*a3f0*/  FMUL.FTZ R134, R160, R133 ;  /* 0x00000085a0867220 */ /* 0x000fca0000410000 */
[----:B------:R-:W-:-:S05]  /*a400*/  FSEL R134, R134, RZ, P3 ;  /* 0x000000ff86867208 */ /* 0x000fca0001800000 */
[----:B------:R-:W-:Y:S01]  /*a410*/  FADD.FTZ R112, R112, R134 ;  /* 0x0000008670707221 */ /* 0x000fe20000010000 */
[----:B------:R-:W-:-:S05]  /*a420*/  @P3 HADD2.F32 R134, -RZ, R243.H1_H1 ;  /* 0x300000f3ff863230 */ /* 0x000fca0000004100 */
[----:B------:R-:W-:-:S07]  /*a430*/  @P3 FMUL.FTZ R164, R133, R134 ;  /* 0x0000008685a43220 */ /* 0x000fce0000410000 */
.L_x_17487:
[----:B------:R-:W-:Y:S05]  /*a440*/  BSYNC.RECONVERGENT B3 ;  /* 0x0000000000037941 */ /* 0x000fea0003800200 */
.L_x_17486:
        /* <DEDUP_REMOVED lines=14> */
[----:B------:R-:W-:-:S05]  /*a530*/  @P3 HADD2.F32 R135, -RZ, R243.H0_H0 ;  /* 0x200000f3ff873230 */ /* 0x000fca0000004100 */
[----:B------:R-:W-:-:S07]  /*a540*/  @P3 FMUL.FTZ R165, R134, R135 ;  /* 0x0000008786a53220 */ /* 0x000fce0000410000 */
.L_x_17489:
[----:B------:R-:W-:Y:S05]  /*a550*/  BSYNC.RECONVERGENT B3 ;  /* 0x0000000000037941 */ /* 0x000fea0003800200 */
.L_x_17488:
        /* <DEDUP_REMOVED lines=10> */
[----:B01234-:R-:W-:-:S05]  /*a600*/  FMUL.FTZ R166, R162, R135 ;  /* 0x00000087a2a67220 */ /* 0x01ffca0000410000 */
[----:B------:R-:W-:Y:S01]  /*a610*/  FSEL R166, R166, RZ, P3 ;  /* 0x000000ffa6a67208 */ /* 0x000fe20001800000 */
[----:B------:R-:W-:-:S04]  /*a620*/  @P3 HADD2.F32 R168, -RZ, R242.H1_H1 ;  /* 0x300000f2ffa83230 */ /* 0x000fc80000004100 */
[----:B------:R-:W-:Y:S01]  /*a630*/  FADD.FTZ R114, R114, R166 ;  /* 0x000000a672727221 */ /* 0x000fe20000010000 */
[----:B------:R-:W-:Y:S01]  /*a640*/  MOV R166, UR4 ;  /* 0x0000000400a67c02 */ /* 0x000fe20008000f00 */
[----:B------:R-:W-:-:S07]  /*a650*/  @P3 FMUL.FTZ R166, R135, R168 ;  /* 0x000000a887a63220 */ /* 0x000fce0000410000 */
.L_x_17491:
[----:B------:R-:W-:Y:S05]  /*a660*/  BSYNC.RECONVERGENT B3 ;  /* 0x0000000000037941 */ /* 0x000fea0003800200 */
.L_x_17490:
[----:B01234-:R-:W-:Y:S01]  /*a670*/  @P0 FFMA.FTZ R168, R219, R172, R171 ;  /* 0x000000acdba80223 */ /* 0x01ffe200000100ab */
        /* <DEDUP_REMOVED lines=16> */
.L_x_17485:
[----:B------:R-:W-:Y:S04]  /*a780*/  BSSY.RECONVERGENT B3, `(.L_x_17493) ;  /* 0x0000010000037945 */ /* 0x000fe80003800200 */
[----:B------:R-:W-:Y:S05]  /*a790*/  @!P1 BRA `(.L_x_17494) ;  /* 0x0000000000389947 */ /* 0x000fea0003800000 */
[----:B01234-:R-:W-:Y:S01]  /*a7a0*/  @P0 FFMA.FTZ R164, R17, R172, R171 ;  /* 0x000000ac11a40223 */ /* 0x01ffe200000100ab */
        /* <DEDUP_REMOVED lines=13> */
.L_x_17494:
[----:B------:R-:W-:Y:S05]  /*a880*/  BSYNC.RECONVERGENT B3 ;  /* 0x0000000000037941 */ /* 0x000fea0003800200 */
.L_x_17493:
        /* <DEDUP_REMOVED lines=16> */
.L_x_17496:
[----:B------:R-:W-:Y:S05]  /*a990*/  BSYNC.RECONVERGENT B3 ;  /* 0x0000000000037941 */ /* 0x000fea0003800200 */
.L_x_17495:
        /* <DEDUP_REMOVED lines=16> */
.L_x_17498:
[----:B------:R-:W-:Y:S05]  /*aaa0*/  BSYNC.RECONVERGENT B3 ;  /* 0x0000000000037941 */ /* 0x000fea0003800200 */
.L_x_17497:
[----:B------:R-:W-:Y:S05]  /*aab0*/  @!P1 BRA `(.L_x_17492) ;  /* 0x0000000800b89947 */ /* 0x000fea0003800000 */
[----:B01234-:R-:W-:Y:S01]  /*aac0*/  @P0 FFMA.FTZ R167, R219, R172, R171 ;  /* 0x000000acdba70223 */ /* 0x01ffe200000100ab */
        /* <DEDUP_REMOVED lines=15> */
.L_x_17484:
        /* <DEDUP_REMOVED lines=10> */
[----:B01234-:R-:W-:-:S03]  /*ac60*/  MOV R164, UR4 ;  /* 0x0000000400a47c02 */ /* 0x01ffc60008000f00 */
        /* <DEDUP_REMOVED lines=10> */
.L_x_17501:
[----:B------:R-:W-:Y:S05]  /*ad10*/  BSYNC.RECONVERGENT B3 ;  /* 0x0000000000037941 */ /* 0x000fea0003800200 */
.L_x_17500:
        /* <DEDUP_REMOVED lines=17> */
.L_x_17503:
[----:B------:R-:W-:Y:S05]  /*ae30*/  BSYNC.RECONVERGENT B3 ;  /* 0x0000000000037941 */ /* 0x000fea0003800200 */
.L_x_17502:
[----:B------:R-:W-:Y:S01]  /*ae40*/  BSSY.RECONVERGENT B3, `(.L_x_17504) ;  /* 0x0000012000037945 */ /* 0x000fe20003800200 */
[----:B------:R-:W-:-:S03]  /*ae50*/  FFMA.FTZ R134, R186, R172, R171 ;  /* 0x000000acba867223 */ /* 0x000fc600000100ab */
        /* <DEDUP_REMOVED lines=16> */
.L_x_17505:
[----:B------:R-:W-:Y:S05]  /*af60*/  BSYNC.RECONVERGENT B3 ;  /* 0x0000000000037941 */ /* 0x000fea0003800200 */
.L_x_17504:
        /* <DEDUP_REMOVED lines=17> */
[----:B01234-:R-:W-:Y:S01]  /*b080*/  FMUL.FTZ R168, R135, UR9 ;  /* 0x0000000987a87c20 */ /* 0x01ffe20008410000 */
        /* <DEDUP_REMOVED lines=11> */
.L_x_17499:
[----:B------:R-:W-:Y:S04]  /*b140*/  BSSY.RECONVERGENT B3, `(.L_x_17506) ;  /* 0x0000011000037945 */ /* 0x000fe80003800200 */
[----:B------:R-:W-:Y:S05]  /*b150*/  @!P1 BRA `(.L_x_17507) ;  /* 0x00000000003c9947 */ /* 0x000fea0003800000 */
[----:B01234-:R-:W-:Y:S01]  /*b160*/  FFMA.FTZ R164, R17, R172, R171 ;  /* 0x000000ac11a47223 */ /* 0x01ffe200000100ab */
        /* <DEDUP_REMOVED lines=14> */
.L_x_17507:
[----:B------:R-:W-:Y:S05]  /*b250*/  BSYNC.RECONVERGENT B3 ;  /* 0x0000000000037941 */ /* 0x000fea0003800200 */
.L_x_17506:
        /* <DEDUP_REMOVED lines=17> */
.L_x_17509:
[----:B------:R-:W-:Y:S05]  /*b370*/  BSYNC.RECONVERGENT B3 ;  /* 0x0000000000037941 */ /* 0x000fea0003800200 */
.L_x_17508:
        /* <DEDUP_REMOVED lines=17> */
.L_x_17511:
[----:B------:R-:W-:Y:S05]  /*b490*/  BSYNC.RECONVERGENT B3 ;  /* 0x0000000000037941 */ /* 0x000fea0003800200 */
.L_x_17510:
[----:B------:R-:W-:Y:S05]  /*b4a0*/  @!P1 BRA `(.L_x_17492) ;  /* 0x00000000003c9947 */ /* 0x000fea0003800000 */
[----:B01234-:R-:W-:Y:S01]  /*b4b0*/  FFMA.FTZ R167, R219, R172, R171 ;  /* 0x000000acdba77223 */ /* 0x01ffe200000100ab */
        /* <DEDUP_REMOVED lines=14> */
.L_x_17492:
[----:B------:R-:W-:Y:S05]  /*b5a0*/  BSYNC.RECONVERGENT B2 ;  /* 0x0000000000027941 */ /* 0x000fea0003800200 */
.L_x_17483:
        /* <DEDUP_REMOVED lines=8> */
.L_x_17480:
[----:B------:R-:W-:Y:S05]  /*b630*/  BSYNC.RECONVERGENT B1 ;  /* 0x0000000000017941 */ /* 0x000fea0003800200 */
.L_x_17479:
[----:B------:R-:W-:Y:S04]  /*b640*/  BSSY.RECONVERGENT B1, `(.L_x_17512) ;  /* 0x000013f000017945 */ /* 0x000fe80003800200 */
[----:B------:R-:W-:Y:S05]  /*b650*/  @!P5 BRA `(.L_x_17513) ;  /* 0x0000001000f4d947 */ /* 0x000fea0003800000 */
[----:B------:R-:W-:Y:S04]  /*b660*/  BSSY.RECONVERGENT B2, `(.L_x_17514) ;  /* 0x0000005000027945 */ /* 0x000fe80003800200 */
[----:B------:R-:W-:Y:S05]  /*b670*/  @!P1 BRA `(.L_x_17515) ;  /* 0x00000000000c9947 */ /* 0x000fea0003800000 */
[----:B-----5:R-:W0:Y:S02]  /*b680*/  LDC.64 R160, c[0x0][0x390] ;  /* 0x0000e400ffa07b82 */ /* 0x020e240000000a00 */
[----:B0-----:R-:W-:-:S06]  /*b690*/  IMAD.WIDE.U32 R160, R7, 0x10, R160 ;  /* 0x0000001007a07825 */ /* 0x001fcc00078e00a0 */
[----:B------:R-:W5:Y:S02]  /*b6a0*/  LDG.E.128 R160, desc[UR6][R160.64] ;  /* 0x00000006a0a07981 */ /* 0x000f64000c1e1d00 */
.L_x_17515:
[----:B------:R-:W-:Y:S05]  /*b6b0*/  BSYNC.RECONVERGENT B2 ;  /* 0x0000000000027941 */ /* 0x000fea0003800200 */
.L_x_17514:
        /* <DEDUP_REMOVED lines=24> */
.L_x_17520:
[----:B------:R-:W-:Y:S05]  /*b840*/  BSYNC.RECONVERGENT B3 ;  /* 0x0000000000037941 */ /* 0x000fea0003800200 */
.L_x_17519:
        /* <DEDUP_REMOVED lines=16> */
.L_x_17522:
[----:B------:R-:W-:Y:S05]  /*b950*/  BSYNC.RECONVERGENT B3 ;  /* 0x0000000000037941 */ /* 0x000fea0003800200 */
.L_x_17521:
        /* <DEDUP_REMOVED lines=16> */
.L_x_17524:
[----:B------:R-:W-:Y:S05]  /*ba60*/  BSYNC.RECONVERGENT B3 ;  /* 0x0000000000037941 */ /* 0x000fea0003800200 */
.L_x_17523:
        /* <DEDUP_REMOVED lines=17> */
.L_x_17518:
        /* <DEDUP_REMOVED lines=16> */
.L_x_17527:
[----:B------:R-:W-:Y:S05]  /*bc80*/  BSYNC.RECONVERGENT B3 ;  /* 0x0000000000037941 */ /* 0x000fea0003800200 */
.L_x_17526:
        /* <DEDUP_REMOVED lines=16> */
.L_x_17529:
[----:B------:R-:W-:Y:S05]  /*bd90*/  BSYNC.RECONVERGENT B3 ;  /* 0x0000000000037941 */ /* 0x000fea0003800200 */
.L_x_17528:
        /* <DEDUP_REMOVED lines=16> */
.L_x_17531:
[----:B------:R-:W-:Y:S05]  /*bea0*/  BSYNC.RECONVERGENT B3 ;  /* 0x0000000000037941 */ /* 0x000fea0003800200 */
.L_x_17530:
        /* <DEDUP_REMOVED lines=17> */
.L_x_17517:
[----:B------:R-:W-:-:S04]  /*bfc0*/  UISETP.NE.U32.AND UP0, UPT, UR12, URZ, UPT ;  /* 0x000000ff0c00728c */ /* 0x000fc8000bf05070 */
[----:B------:R-:W-:-:S06]  /*bfd0*/  UISETP.NE.AND.EX UP0, UPT, UR13, URZ, UPT, UP0 ;  /* 0x000000ff0d00728c */ /* 0x000fcc000bf05300 */
[----:B------:R-:W-:-:S13]  /*bfe0*/  PLOP3.LUT P2, PT, PT, PT, UP0, 0x80, 0x8 ;  /* 0x000000000008781c */ /* 0x000fda0003f4f008 */
[----:B------:R-:W-:Y:S05]  /*bff0*/  @!P2 BRA `(.L_x_17532) ;  /* 0x000000040050a947 */ /* 0x000fea0003800000 */
[----:B------:R-:W-:Y:S01]  /*c000*/  FFMA.FTZ R134, R188, R172, R171 ;  /* 0x000000acbc867223 */ /* 0x000fe200000100ab */
[----:B------:R-:W-:Y:S01]  /*c010*/  BSSY.RECONVERGENT B3, `(.L_x_17533) ;  /* 0x0000013000037945 */ /* 0x000fe20003800200 */
[----:B------:R-:W-:Y:S02]  /*c020*/  ISETP.GT.AND P3, PT, R9, RZ, PT ;  /* 0x000000ff0900720c */ /* 0x000fe40003f64270 */
[----:B------:R-:W-:Y:S01]  /*c030*/  FADD.FTZ R134, R199, -R134 ;  /* 0x80000086c7867221 */ /* 0x000fe20000010000 */
[----:B------:R-:W-:Y:S10]  /*c040*/  @!P1 BRA `(.L_x_17534) ;  /* 0x00000000003c9947 */ /* 0x000ff40003800000 */
        /* <DEDUP_REMOVED lines=15> */
.L_x_17534:
[----:B------:R-:W-:Y:S05]  /*c140*/  BSYNC.RECONVERGENT B3 ;  /* 0x0000000000037941 */ /* 0x000fea0003800200 */
.L_x_17533:
        /* <DEDUP_REMOVED lines=17> */
.L_x_17536:
[----:B------:R-:W-:Y:S05]  /*c260*/  BSYNC.RECONVERGENT B3 ;  /* 0x0000000000037941 */ /* 0x000fea0003800200 */
.L_x_17535:
        /* <DEDUP_REMOVED lines=17> */
.L_x_17538:
[----:B------:R-:W-:Y:S05]  /*c380*/  BSYNC.RECONVERGENT B3 ;  /* 0x0000000000037941 */ /* 0x000fea0003800200 */
.L_x_17537:
[-CC-:B------:R-:W-:Y:S01]  /*c390*/  FFMA.FTZ R133, R23, R172.reuse, R171.reuse ;  /* 0x000000ac17857223 */ /* 0x180fe200000100ab */
[-CC-:B------:R-:W-:Y:S01]  /*c3a0*/  FFMA.FTZ R132, R22, R172.reuse, R171.reuse ;  /* 0x000000ac16847223 */ /* 0x180fe200000100ab */
[----:B------:R-:W-:Y:S01]  /*c3b0*/  FFMA.FTZ R135, R218, R172, R171 ;  /* 0x000000acda877223 */ /* 0x000fe200000100ab */
[----:B------:R-:W-:Y:S01]  /*c3c0*/  FMUL.FTZ R134, R8, R134 ;  /* 0x0000008608867220 */ /* 0x000fe20000410000 */
[----:B------:R-:W-:Y:S01]  /*c3d0*/  FADD.FTZ R133, R187, -R133 ;  /* 0x80000085bb857221 */ /* 0x000fe20000010000 */
[----:B------:R-:W-:Y:S01]  /*c3e0*/  FADD.FTZ R132, R211, -R132 ;  /* 0x80000084d3847221 */ /* 0x000fe20000010000 */
[----:B------:R-:W-:Y:S02]  /*c3f0*/  FADD.FTZ R135, R226, -R135 ;  /* 0x80000087e2877221 */ /* 0x000fe40000010000 */
        /* <DEDUP_REMOVED lines=20> */
.L_x_17532:
        /* <DEDUP_REMOVED lines=17> */
.L_x_17540:
[----:B------:R-:W-:Y:S05]  /*c650*/  BSYNC.RECONVERGENT B3 ;  /* 0x0000000000037941 */ /* 0x000fea0003800200 */
.L_x_17539:
        /* <DEDUP_REMOVED lines=17> */
.L_x_17542:
[----:B------:R-:W-:Y:S05]  /*c770*/  BSYNC.RECONVERGENT B3 ;  /* 0x0000000000037941 */ /* 0x000fea0003800200 */
.L_x_17541:
        /* <DEDUP_REMOVED lines=17> */
.L_x_17544:
[----:B------:R-:W-:Y:S05]  /*c890*/  BSYNC.RECONVERGENT B3 ;  /* 0x0000000000037941 */ /* 0x000fea0003800200 */
.L_x_17543:
        /* <DEDUP_REMOVED lines=16> */
.L_x_17525:
[----:B------:R-:W-:Y:S05]  /*c9a0*/  BSYNC.RECONVERGENT B2 ;  /* 0x0000000000027941 */ /* 0x000fea0003800200 */
.L_x_17516:
        /* <DEDUP_REMOVED lines=8> */
.L_x_17513:
[----:B------:R-:W-:Y:S05]  /*ca30*/  BSYNC.RECONVERGENT B1 ;  /* 0x0000000000017941 */ /* 0x000fea0003800200 */
.L_x_17512:
[----:B------:R-:W-:Y:S01]  /*ca40*/  LOP3.LUT P2, RZ, R15, 0x8, RZ, 0xc0, !PT ;  /* 0x000000080fff7812 */ /* 0x000fe2000784c0ff */
[----:B------:R-:W-:-:S12]  /*ca50*/  BSSY.RECONVERGENT B1, `(.L_x_17545) ;  /* 0x0000141000017945 */ /* 0x000fd80003800200 */
[----:B------:R-:W-:Y:S05]  /*ca60*/  @!P2 BRA `(.L_x_17546) ;  /* 0x0000001000fca947 */ /* 0x000fea0003800000 */
[----:B------:R-:W-:Y:S04]  /*ca70*/  BSSY.RECONVERGENT B2, `(.L_x_17547) ;  /* 0x0000005000027945 */ /* 0x000fe80003800200 */
[----:B------:R-:W-:Y:S05]  /*ca80*/  @!P1 BRA `(.L_x_17548) ;  /* 0x00000000000c9947 */ /* 0x000fea0003800000 */
[----:B-----5:R-:W0:Y:S02]  /*ca90*/  LDC.64 R160, c[0x0][0x390] ;  /* 0x0000e400ffa07b82 */ /* 0x020e240000000a00 */
[----:B0-----:R-:W-:-:S06]  /*caa0*/  IMAD.WIDE.U32 R160, R7, 0x10, R160 ;  /* 0x0000001007a07825 */ /* 0x001fcc00078e00a0 */
[----:B------:R-:W5:Y:S02]  /*cab0*/  LDG.E.128 R160, desc[UR6][R160.64] ;  /* 0x00000006a0a07981 */ /* 0x000f64000c1e1d00 */
.L_x_17548:
[----:B------:R-:W-:Y:S05]  /*cac0*/  BSYNC.RECONVERGENT B2 ;  /* 0x0000000000027941 */ /* 0x000fea0003800200 */
.L_x_17547:
        /* <DEDUP_REMOVED lines=10> */
[----:B------:R-:W-:Y:S01]  /*cb70*/  @P0 FFMA.FTZ R134, R192, R172, R171 ;  /* 0x000000acc0860223 */ /* 0x000fe200000100ab */
[----:B-----5:R-:W-:Y:S01]  /*cb80*/  MOV R9, R156 ;  /* 0x0000009c00097202 */ /* 0x020fe20000000f00 */
[----:B------:R-:W-:Y:S01]  /*cb90*/  @P0 FADD.FTZ R132, R189, -R132 ;  /* 0x80000084bd840221 */ /* 0x000fe20000010000 */
[----:B------:R-:W-:Y:S01]  /*cba0*/  @P0 FADD.FTZ R133, R191, -R133 ;  /* 0x80000085bf850221 */ /* 0x000fe20000010000 */
[----:B------:R-:W-:Y:S01]  /*cbb0*/  @P0 FADD.FTZ R134, R200, -R134 ;  /* 0x80000086c8860221 */ /* 0x000fe20000010000 */
[----:B------:R-:W-:Y:S01]  /*cbc0*/  BSSY.RECONVERGENT B3, `(.L_x_17552) ;  /* 0x0000015000037945 */ /* 0x000fe20003800200 */
[C---:B------:R-:W-:Y:S01]  /*cbd0*/  @P0 FFMA.FTZ R9, R8.reuse, R132, R156 ;  /* 0x0000008408090223 */ /* 0x040fe2000001009c */
[----:B------:R-:W-:Y:S01]  /*cbe0*/  MOV R132, R157 ;  /* 0x0000009d00847202 */ /* 0x000fe20000000f00 */
[C---:B------:R-:W-:Y:S01]  /*cbf0*/  @P0 FFMA.FTZ R132, R8.reuse, R133, R157 ;  /* 0x0000008508840223 */ /* 0x040fe2000001009d */
[----:B------:R-:W-:Y:S01]  /*cc00*/  MOV R133, R158 ;  /* 0x0000009e00857202 */ /* 0x000fe20000000f00 */
[----:B------:R-:W-:Y:S01]  /*cc10*/  @P0 FFMA.FTZ R133, R8, R134, R158 ;  /* 0x0000008608850223 */ /* 0x000fe2000001009e */
[----:B------:R-:W-:Y:S01]  /*cc20*/  @P0 FFMA.FTZ R134, R233, R172, R171 ;  /* 0x000000ace9860223 */ /* 0x000fe200000100ab */
[----:B------:R-:W-:-:S03]  /*cc30*/  MOV R135, R159 ;  /* 0x0000009f00877202 */ /* 0x000fc60000000f00 */
        /* <DEDUP_REMOVED lines=13> */
.L_x_17553:
[----:B------:R-:W-:Y:S05]  /*cd10*/  BSYNC.RECONVERGENT B3 ;  /* 0x0000000000037941 */ /* 0x000fea0003800200 */
.L_x_17552:
[----:B------:R-:W-:Y:S04]  /*cd20*/  BSSY.RECONVERGENT B3, `(.L_x_17554) ;  /* 0x000000c000037945 */ /* 0x000fe80003800200 */
[----:B------:R-:W-:Y:S05]  /*cd30*/  @!P1 BRA `(.L_x_17555) ;  /* 0x0000000000289947 */ /* 0x000fea0003800000 */
        /* <DEDUP_REMOVED lines=10> */
.L_x_17555:
[----:B------:R-:W-:Y:S05]  /*cde0*/  BSYNC.RECONVERGENT B3 ;  /* 0x0000000000037941 */ /* 0x000fea0003800200 */
.L_x_17554:
        /* <DEDUP_REMOVED lines=12> */
.L_x_17557:
[----:B------:R-:W-:Y:S05]  /*ceb0*/  BSYNC.RECONVERGENT B3 ;  /* 0x0000000000037941 */ /* 0x000fea0003800200 */
.L_x_17556:
[----:B------:R-:W-:Y:S02]  /*cec0*/  MOV R134, R133 ;  /* 0x0000008500867202 */ /* 0x000fe40000000f00 */
[----:B------:R-:W-:Y:S02]  /*ced0*/  MOV R133, R132 ;  /* 0x0000008400857202 */ /* 0x000fe40000000f00 */
[----:B------:R-:W-:Y:S01]  /*cee0*/  MOV R132, R9 ;  /* 0x0000000900847202 */ /* 0x000fe20000000f00 */
[----:B------:R-:W-:Y:S06]  /*cef0*/  @!P1 BRA `(.L_x_17558) ;  /* 0x0000000c00bc9947 */ /* 0x000fec0003800000 */
[----:B------:R-:W-:Y:S01]  /*cf00*/  FMUL.FTZ R8, R135, UR9 ;  /* 0x0000000987087c20 */ /* 0x000fe20008410000 */
[----:B------:R-:W-:Y:S01]  /*cf10*/  ISETP.GE.U32.AND P0, PT, R16, 0x1000000, PT ;  /* 0x010000001000780c */ /* 0x000fe20003f06070 */
[----:B------:R-:W-:Y:S02]  /*cf20*/  UMOV UR4, URZ ;  /* 0x000000ff00047c82 */ /* 0x000fe40008000000 */
[----:B------:R-:W-:Y:S01]  /*cf30*/  FMUL.FTZ R8, R8, UR8 ;  /* 0x0000000808087c20 */ /* 0x000fe20008410000 */
[----:B01234-:R-:W-:-:S03]  /*cf40*/  MOV R167, UR4 ;  /* 0x0000000400a77c02 */ /* 0x01ffc60008000f00 */
[----:B------:R-:W-:-:S05]  /*cf50*/  FMUL.FTZ R9, R163, R8 ;  /* 0x00000008a3097220 */ /* 0x000fca0000410000 */
[----:B------:R-:W-:-:S05]  /*cf60*/  FSEL R9, R9, RZ, P0 ;  /* 0x000000ff09097208 */ /* 0x000fca0000000000 */
[----:B------:R-:W-:Y:S01]  /*cf70*/  FADD.FTZ R123, R123, R9 ;  /* 0x000000097b7b7221 */ /* 0x000fe20000010000 */
[----:B------:R-:W-:Y:S06]  /*cf80*/  @!P0 BRA `(.L_x_17558) ;  /* 0x0000000c00988947 */ /* 0x000fec0003800000 */
[----:B------:R-:W-:-:S05]  /*cf90*/  HADD2.F32 R167, -RZ, R238.H0_H0 ;  /* 0x200000eeffa77230 */ /* 0x000fca0000004100 */
[----:B------:R-:W-:Y:S01]  /*cfa0*/  FMUL.FTZ R167, R8, R167 ;  /* 0x000000a708a77220 */ /* 0x000fe20000410000 */
[----:B------:R-:W-:Y:S06]  /*cfb0*/  BRA `(.L_x_17558) ;  /* 0x0000000c008c7947 */ /* 0x000fec0003800000 */
.L_x_17551:
[----:B------:R-:W-:Y:S04]  /*cfc0*/  BSSY.RECONVERGENT B3, `(.L_x_17559) ;  /* 0x0000010000037945 */ /* 0x000fe80003800200 */
[----:B------:R-:W-:Y:S05]  /*cfd0*/  @!P1 BRA `(.L_x_17560) ;  /* 0x0000000000389947 */ /* 0x000fea0003800000 */
[----:B------:R-:W-:Y:S01]  /*cfe0*/  @P0 FFMA.FTZ R9, R180, R172, R171 ;  /* 0x000000acb4090223 */ /* 0x000fe200000100ab */
[----:B012345:R-:W-:Y:S01]  /*cff0*/  MOV R164, R156 ;  /* 0x0000009c00a47202 */ /* 0x03ffe20000000f00 */
        /* <DEDUP_REMOVED lines=12> */
.L_x_17560:
[----:B------:R-:W-:Y:S05]  /*d0c0*/  BSYNC.RECONVERGENT B3 ;  /* 0x0000000000037941 */ /* 0x000fea0003800200 */
.L_x_17559:
        /* <DEDUP_REMOVED lines=16> */
.L_x_17562:
[----:B------:R-:W-:Y:S05]  /*d1d0*/  BSYNC.RECONVERGENT B3 ;  /* 0x0000000000037941 */ /* 0x000fea0003800200 */
.L_x_17561:
        /* <DEDUP_REMOVED lines=16> */
.L_x_17564:
[----:B------:R-:W-:Y:S05]  /*d2e0*/  BSYNC.RECONVERGENT B3 ;  /* 0x0000000000037941 */ /* 0x000fea0003800200 */
.L_x_17563:
[----:B------:R-:W-:Y:S05]  /*d2f0*/  @!P1 BRA `(.L_x_17558) ;  /* 0x0000000800bc9947 */ /* 0x000fea0003800000 */
[----:B------:R-:W-:Y:S01]  /*d300*/  @P0 FFMA.FTZ R9, R233, R172, R171 ;  /* 0x000000ace9090223 */ /* 0x000fe200000100ab */
[----:B012345:R-:W-:Y:S01]  /*d310*/  MOV R167, R159 ;  /* 0x0000009f00a77202 */ /* 0x03ffe20000000f00 */
[----:B------:R-:W-:Y:S02]  /*d320*/  UMOV UR4, URZ ;  /* 0x000000ff00047c82 */ /* 0x000fe40008000000 */
[----:B------:R-:W-:-:S04]  /*d330*/  @P0 FADD.FTZ R9, R225, -R9 ;  /* 0x80000009e1090221 */ /* 0x000fc80000010000 */
[----:B------:R-:W-:Y:S01]  /*d340*/  @P0 FFMA.FTZ R167, R8, R9, R159 ;  /* 0x0000000908a70223 */ /* 0x000fe2000001009f */
[----:B------:R-:W-:-:S03]  /*d350*/  ISETP.GE.U32.AND P0, PT, R16, 0x1000000, PT ;  /* 0x010000001000780c */ /* 0x000fc60003f06070 */
[----:B------:R-:W-:Y:S01]  /*d360*/  FMUL.FTZ R8, R167, UR9 ;  /* 0x00000009a7087c20 */ /* 0x000fe20008410000 */
[----:B------:R-:W-:-:S03]  /*d370*/  MOV R167, UR4 ;  /* 0x0000000400a77c02 */ /* 0x000fc60008000f00 */
        /* <DEDUP_REMOVED lines=8> */
.L_x_17550:
        /* <DEDUP_REMOVED lines=21> */
.L_x_17567:
[----:B------:R-:W-:Y:S05]  /*d550*/  BSYNC.RECONVERGENT B3 ;  /* 0x0000000000037941 */ /* 0x000fea0003800200 */
.L_x_17566:
        /* <DEDUP_REMOVED lines=17> */
.L_x_17569:
[----:B------:R-:W-:Y:S05]  /*d670*/  BSYNC.RECONVERGENT B3 ;  /* 0x0000000000037941 */ /* 0x000fea0003800200 */
.L_x_17568:
        /* <DEDUP_REMOVED lines=17> */
.L_x_17571:
[----:B------:R-:W-:Y:S05]  /*d790*/  BSYNC.RECONVERGENT B3 ;  /* 0x0000000000037941 */ /* 0x000fea0003800200 */
.L_x_17570:
[-CC-:B------:R-:W-:Y:S01]  /*d7a0*/  FFMA.FTZ R133, R233, R172.reuse, R171.reuse ;  /* 0x000000ace9857223 */ /* 0x180fe200000100ab */
[----:B------:R-:W-:Y:S01]  /*d7b0*/  ISETP.GT.AND P0, PT, R9, RZ, PT ;  /* 0x000000ff0900720c */ /* 0x000fe20003f04270 */
        /* <DEDUP_REMOVED lines=17> */
[----:B------:R-:W-:Y:S01]  /*d8d0*/  FMUL.FTZ R8, R8, UR9 ;  /* 0x0000000908087c20 */ /* 0x000fe20008410000 */
[----:B-----5:R-:W-:Y:S01]  /*d8e0*/  ISETP.GE.U32.AND P0, PT, R16, 0x1000000, PT ;  /* 0x010000001000780c */ /* 0x020fe20003f06070 */
        /* <DEDUP_REMOVED lines=10> */
.L_x_17565:
        /* <DEDUP_REMOVED lines=17> */
.L_x_17573:
[----:B------:R-:W-:Y:S05]  /*daa0*/  BSYNC.RECONVERGENT B3 ;  /* 0x0000000000037941 */ /* 0x000fea0003800200 */
.L_x_17572:
        /* <DEDUP_REMOVED lines=17> */
.L_x_17575:
[----:B------:R-:W-:Y:S05]  /*dbc0*/  BSYNC.RECONVERGENT B3 ;  /* 0x0000000000037941 */ /* 0x000fea0003800200 */
.L_x_17574:
        /* <DEDUP_REMOVED lines=17> */
.L_x_17577:
[----:B------:R-:W-:Y:S05]  /*dce0*/  BSYNC.RECONVERGENT B3 ;  /* 0x0000000000037941 */ /* 0x000fea0003800200 */
.L_x_17576:
        /* <DEDUP_REMOVED lines=14> */
[----:B------:R-:W-:-:S05]  /*ddd0*/  @P0 HADD2.F32 R9, -RZ, R238.H0_H0 ;  /* 0x200000eeff090230 */ /* 0x000fca0000004100 */
[----:B------:R-:W-:-:S07]  /*dde0*/  @P0 FMUL.FTZ R167, R9, R8 ;  /* 0x0000000809a70220 */ /* 0x000fce0000410000 */
.L_x_17558:
[----:B------:R-:W-:Y:S05]  /*ddf0*/  BSYNC.RECONVERGENT B2 ;  /* 0x0000000000027941 */ /* 0x000fea0003800200 */
.L_x_17549:
[----:B------:R-:W0:Y:S02]  /*de00*/  @P2 LDC.64 R8, c[0x0][0x478] ;  /* 0x00011e00ff082b82 */ /* 0x000e240000000a00 */
[----:B0-----:R-:W-:-:S05]  /*de10*/  @P2 IMAD.WIDE.U32 R8, R170, 0x10, R8 ;  /* 0x00000010aa082825 */ /* 0x001fca00078e0008 */
[----:B------:R0:W-:Y:S02]  /*de20*/  @P2 STG.E.128 desc[UR6][R8.64], R132 ;  /* 0x0000008408002986 */ /* 0x0001e4000c101d06 */
[----:B0-----:R-:W0:Y:S02]  /*de30*/  @P1 LDC.64 R8, c[0x0][0x468] ;  /* 0x00011a00ff081b82 */ /* 0x001e240000000a00 */
[----:B0-----:R-:W-:-:S05]  /*de40*/  @P1 IMAD.WIDE.U32 R8, R7, 0x10, R8 ;  /* 0x0000001007081825 */ /* 0x001fca00078e0008 */
[----:B------:R0:W-:Y:S02]  /*de50*/  @P1 STG.E.128 desc[UR6][R8.64], R164 ;  /* 0x000000a408001986 */ /* 0x0001e4000c101d06 */
.L_x_17546:
[----:B------:R-:W-:Y:S05]  /*de60*/  BSYNC.RECONVERGENT B1 ;  /* 0x0000000000017941 */ /* 0x000fea0003800200 */
.L_x_17545:
[----:B0-----:R-:W0:Y:S02]  /*de70*/  LDC.64 R8, c[0x0][0x380] ;  /* 0x0000e000ff087b82 */ /* 0x001e240000000a00 */
[----:B0-----:R-:W-:-:S04]  /*de80*/  LEA R10, R8, R10, 0x2 ;  /* 0x0000000a080a7211 */ /* 0x001fc800078e10ff */
[----:B------:R-:W-:-:S13]  /*de90*/  ISETP.GE.AND P0, PT, R10, R9, PT ;  /* 0x000000090a00720c */ /* 0x000fda0003f06270 */
[----:B------:R-:W-:Y:S05]  /*dea0*/  @!P0 BRA `(.L_x_17578) ;  /* 0xffffff3000f88947 */ /* 0x000fea000383ffff */
.L_x_17294:
[----:B------:R-:W-:Y:S05]  /*deb0*/  BSYNC B0 ;  /* 0x0000000000007941 */ /* 0x000fea0003800000 */
.L_x_17293:
[----:B-1234-:R-:W0:Y:S01]  /*dec0*/  S2R R168, SR_TID.X ;  /* 0x0000000000a87919 */ /* 0x01ee220000002100 */
[----:B-----5:R-:W-:Y:S01]  /*ded0*/  MOV R4, 0x400 ;  /* 0x0000040000047802 */ /* 0x020fe20000000f00 */
[----:B------:R-:W-:Y:S05]  /*dee0*/  WARPSYNC.ALL ;  /* 0x0000000000007948 */ /* 0x000fea0003800000 */
[----:B------:R-:W1:Y:S01]  /*def0*/  S2R R5, SR_CgaCtaId ;  /* 0x0000000000057919 */ /* 0x000e620000008800 */
[----:B------:R-:W2:Y:S01]  /*df00*/  S2UR UR4, SR_CTAID.X ;  /* 0x00000000000479c3 */ /* 0x000ea20000002500 */
[----:B------:R-:W3:Y:S01]  /*df10*/  LDCU.128 UR16, c[0x0][0x440] ;  /* 0x00008800ff1077ac */ /* 0x000ee20008000c00 */
[----:B------:R-:W-:Y:S01]  /*df20*/  BSSY.RECONVERGENT B0, `(.L_x_17579) ;  /* 0x0000096000007945 */ /* 0x000fe20003800200 */
[----:B------:R-:W4:Y:S01]  /*df30*/  LDCU.64 UR20, c[0x0][0x460] ;  /* 0x00008c00ff1477ac */ /* 0x000f220008000a00 */
        /* <DEDUP_REMOVED lines=66> */
[----:B------:R-:W-:-:S04]  /*e360*/  IADD3 R58, P0, PT, R58, R168, RZ ;  /* 0x000000a83a3a7210 */ /* 0x000fc80007f1e0ff */
[----:B------:R-:W-:Y:S01]  /*e370*/  IADD3.X R79, PT, PT, RZ, RZ, RZ, P0, !PT ;  /* 0x000000ffff4f7210 */ /* 0x000fe200007fe4ff */
        /* <DEDUP_REMOVED lines=47> */
[----:B0-----:R-:W-:-:S02]  /*e670*/  SHF.L.U64.HI R0, R58, 0x2, R79 ;  /* 0x000000023a007819 */ /* 0x001fc4000001024f */
[----:B------:R-:W-:-:S04]  /*e680*/  SHF.L.U32 R58, R58, 0x2, RZ ;  /* 0x000000023a3a7819 */ /* 0x000fc800000006ff */
[C---:B---3--:R-:W-:Y:S02]  /*e690*/  IADD3 R66, P0, PT, R58.reuse, UR18, RZ ;  /* 0x000000123a427c10 */ /* 0x048fe4000ff1e0ff */
[----:B------:R-:W-:Y:S02]  /*e6a0*/  IADD3 R64, P1, PT, R58, UR16, RZ ;  /* 0x000000103a407c10 */ /* 0x000fe4000ff3e0ff */
[----:B------:R-:W-:Y:S01]  /*e6b0*/  IADD3.X R81, PT, PT, R0, UR19, RZ, P0, !PT ;  /* 0x0000001300517c10 */ /* 0x000fe200087fe4ff */
[----:B------:R-:W0:Y:S01]  /*e6c0*/  LDS R6, [R8] ;  /* 0x0000000008067984 */ /* 0x000e220000000800 */
[----:B----4-:R-:W-:Y:S02]  /*e6d0*/  IADD3 R58, P0, PT, R58, UR20, RZ ;  /* 0x000000143a3a7c10 */ /* 0x010fe4000ff1e0ff */
[----:B------:R-:W-:Y:S01]  /*e6e0*/  IADD3.X R79, PT, PT, R0, UR17, RZ, P1, !PT ;  /* 0x00000011004f7c10 */ /* 0x000fe20008ffe4ff */
[----:B------:R-:W1:Y:S04]  /*e6f0*/  LDS R71, [R8+0x1000] ;  /* 0x0010000008477984 */ /* 0x000e680000000800 */
[----:B------:R-:W2:Y:S04]  /*e700*/  LDS R73, [R8+0x2000] ;  /* 0x0020000008497984 */ /* 0x000ea80000000800 */
[----:B------:R-:W3:Y:S01]  /*e710*/  LDS R75, [R8+0x3000] ;  /* 0x00300000084b7984 */ /* 0x000ee20000000800 */
[----:B0-----:R-:W-:-:S04]  /*e720*/  FADD.FTZ R6, RZ, R6 ;  /* 0x00000006ff067221 */ /* 0x001fc80000010000 */
[----:B-1----:R-:W-:Y:S01]  /*e730*/  FADD.FTZ R6, R6, R71 ;  /* 0x0000004706067221 */ /* 0x002fe20000010000 */
[----:B------:R-:W-:Y:S02]  /*e740*/  IADD3.X R71, PT, PT, R0, UR21, RZ, P0, !PT ;  /* 0x0000001500477c10 */ /* 0x000fe400087fe4ff */
[----:B------:R-:W-:Y:S01]  /*e750*/  ISETP.GE.U32.AND P0, PT, R77, 0x80, PT ;  /* 0x000000804d00780c */ /* 0x000fe20003f06070 */
[----:B--2---:R-:W-:-:S04]  /*e760*/  FADD.FTZ R6, R6, R73 ;  /* 0x0000004906067221 */ /* 0x004fc80000010000 */
[----:B---3--:R-:W-:-:S08]  /*e770*/  FADD.FTZ R75, R6, R75 ;  /* 0x0000004b064b7221 */ /* 0x008fd00000010000 */
        /* <DEDUP_REMOVED lines=16> */
.L_x_17580:
[----:B------:R-:W-:Y:S05]  /*e880*/  BSYNC.RECONVERGENT B0 ;  /* 0x0000000000007941 */ /* 0x000fea0003800200 */
.L_x_17579:
        /* <DEDUP_REMOVED lines=10> */
[----:B------:R-:W-:Y:S01]  /*e930*/  FADD.FTZ R11, RZ, R11 ;  /* 0x0000000bff0b7221 */ /* 0x000fe20000010000 */
[----:B------:R-:W2:Y:S01]  /*e940*/  LDS R2, [R8+0x400] ;  /* 0x0004000008027984 */ /* 0x000ea20000000800 */
[----:B------:R-:W-:Y:S01]  /*e950*/  FADD.FTZ R61, R14, R61 ;  /* 0x0000003d0e3d7221 */ /* 0x000fe20000010000 */
[----:B------:R-:W-:Y:S01]  /*e960*/  FADD.FTZ R16, R16, R27 ;  /* 0x0000001b10107221 */ /* 0x000fe20000010000 */
[----:B------:R-:W-:Y:S01]  /*e970*/  FADD.FTZ R9, RZ, R9 ;  /* 0x00000009ff097221 */ /* 0x000fe20000010000 */
[----:B------:R-:W3:Y:S01]  /*e980*/  LDS R14, [R8+0x1e00] ;  /* 0x001e0000080e7984 */ /* 0x000ee20000000800 */
[----:B------:R-:W-:Y:S01]  /*e990*/  FADD.FTZ R11, R11, R20 ;  /* 0x000000140b0b7221 */ /* 0x000fe20000010000 */
[----:B------:R-:W-:Y:S01]  /*e9a0*/  FADD.FTZ R31, R10, R31 ;  /* 0x0000001f0a1f7221 */ /* 0x000fe20000010000 */
[----:B------:R-:W-:Y:S01]  /*e9b0*/  FADD.FTZ R34, RZ, R34 ;  /* 0x00000022ff227221 */ /* 0x000fe20000010000 */
[----:B------:R-:W4:Y:S01]  /*e9c0*/  LDS R17, [R8+0x1200] ;  /* 0x0012000008117984 */ /* 0x000f220000000800 */
[----:B------:R-:W-:Y:S01]  /*e9d0*/  FADD.FTZ R36, RZ, R36 ;  /* 0x00000024ff247221 */ /* 0x000fe20000010000 */
        /* <DEDUP_REMOVED lines=21> */
[----:B------:R-:W-:Y:S01]  /*eb30*/  FADD.FTZ R32, R32, R65 ;  /* 0x0000004120207221 */ /* 0x000fe20000010000 */
[----:B------:R-:W5:Y:S01]  /*eb40*/  LDS R19, [R8+0x1400] ;  /* 0x0014000008137984 */ /* 0x000f620000000800 */
[----:B0-----:R-:W-:Y:S01]  /*eb50*/  FADD.FTZ R7, RZ, R7 ;  /* 0x00000007ff077221 */ /* 0x001fe20000010000 */
[----:B------:R-:W-:Y:S01]  /*eb60*/  FADD.FTZ R33, R33, R40 ;  /* 0x0000002821217221 */ /* 0x000fe20000010000 */
[----:B------:R-:W-:Y:S01]  /*eb70*/  FADD.FTZ R35, R35, R42 ;  /* 0x0000002a23237221 */ /* 0x000fe20000010000 */
[----:B------:R-:W0:Y:S01]  /*eb80*/  LDS R10, [R8+0x1600] ;  /* 0x00160000080a7984 */ /* 0x000e220000000800 */
[----:B-1----:R-:W-:Y:S01]  /*eb90*/  FADD.FTZ R0, RZ, R0 ;  /* 0x00000000ff007221 */ /* 0x002fe20000010000 */
        /* <DEDUP_REMOVED lines=16> */
[----:B------:R-:W-:Y:S01]  /*eca0*/  FADD.FTZ R37, R37, R50 ;  /* 0x0000003225257221 */ /* 0x000fe20000010000 */
[----:B------:R-:W-:Y:S01]  /*ecb0*/  FADD.FTZ R38, R38, R53 ;  /* 0x0000003526267221 */ /* 0x000fe20000010000 */
[----:B------:R-:W5:Y:S01]  /*ecc0*/  LDS R28, [R8+0x3e00] ;  /* 0x003e0000081c7984 */ /* 0x000f620000000800 */
[----:B------:R-:W-:Y:S01]  /*ecd0*/  FADD.FTZ R4, RZ, R4 ;  /* 0x00000004ff047221 */ /* 0x000fe20000010000 */
        /* <DEDUP_REMOVED lines=28> */
[----:B------:R-:W-:Y:S01]  /*eea0*/  FADD.FTZ R67, R36, R67 ;  /* 0x0000004324437221 */ /* 0x000fe20000010000 */
[----:B------:R-:W-:Y:S01]  /*eeb0*/  FADD.FTZ R37, R37, R56 ;  /* 0x0000003825257221 */ /* 0x000fe20000010000 */
[----:B------:R2:W1:Y:S01]  /*eec0*/  LDS R43, [R8+0x3600] ;  /* 0x00360000082b7984 */ /* 0x0004620000000800 */
[----:B---3--:R-:W-:Y:S01]  /*eed0*/  FADD.FTZ R6, R6, R23 ;  /* 0x0000001706067221 */ /* 0x008fe20000010000 */
[----:B------:R-:W-:-:S02]  /*eee0*/  FADD.FTZ R69, R38, R69 ;  /* 0x0000004526457221 */ /* 0x000fc40000010000 */
        /* <DEDUP_REMOVED lines=27> */
.L_x_17582:
[----:B------:R-:W-:Y:S05]  /*f0a0*/  BSYNC.RECONVERGENT B0 ;  /* 0x0000000000007941 */ /* 0x000fea0003800200 */
.L_x_17581:
        /* <DEDUP_REMOVED lines=18> */
.L_x_17584:
[----:B------:R-:W-:Y:S05]  /*f1d0*/  BSYNC.RECONVERGENT B0 ;  /* 0x0000000000007941 */ /* 0x000fea0003800200 */
.L_x_17583:
        /* <DEDUP_REMOVED lines=18> */
.L_x_17586:
[----:B------:R-:W-:Y:S05]  /*f300*/  BSYNC.RECONVERGENT B0 ;  /* 0x0000000000007941 */ /* 0x000fea0003800200 */
.L_x_17585:
        /* <DEDUP_REMOVED lines=18> */
.L_x_17588:
[----:B------:R-:W-:Y:S05]  /*f430*/  BSYNC.RECONVERGENT B0 ;  /* 0x0000000000007941 */ /* 0x000fea0003800200 */
.L_x_17587:
        /* <DEDUP_REMOVED lines=18> */
.L_x_17590:
[----:B------:R-:W-:Y:S05]  /*f560*/  BSYNC.RECONVERGENT B0 ;  /* 0x0000000000007941 */ /* 0x000fea0003800200 */
.L_x_17589:
        /* <DEDUP_REMOVED lines=18> */
.L_x_17592:
[----:B------:R-:W-:Y:S05]  /*f690*/  BSYNC.RECONVERGENT B0 ;  /* 0x0000000000007941 */ /* 0x000fea0003800200 */
.L_x_17591:
        /* <DEDUP_REMOVED lines=11> */
.L_x_17313:
[----:B0-2---:R-:W-:Y:S01]  /*f750*/  HFMA2 R169, -RZ, RZ, 0, 5.9604644775390625e-08 ;  /* 0x00000001ffa97431 */ /* 0x005fe200000001ff */
[----:B------:R-:W-:Y:S01]  /*f760*/  BSSY B1, `(.L_x_17593) ;  /* 0x0000007000017945 */ /* 0x000fe20003800000 */
[----:B------:R-:W-:Y:S02]  /*f770*/  MOV R170, R203 ;  /* 0x000000cb00aa7202 */ /* 0x000fe40000000f00 */
[----:B------:R-:W-:Y:S02]  /*f780*/  MOV R168, 0x1f ;  /* 0x0000001f00a87802 */ /* 0x000fe40000000f00 */
[----:B------:R-:W-:-:S07]  /*f790*/  MOV R7, 0xffffffff ;  /* 0xffffffff00077802 */ /* 0x000fce0000000f00 */
[----:B-----5:R-:W-:Y:S05]  /*f7a0*/  WARPSYNC.COLLECTIVE R7, `(.L_x_17594) ;  /* 0x0000000007087348 */ /* 0x020fea0003c00000 */
[----:B------:R0:W1:Y:S02]  /*f7b0*/  SHFL.BFLY P6, R171, R170, R169, R168 ;  /* 0x0c0000a9aaab7389 */ /* 0x00006400000c00a8 */
[----:B01---5:R-:W-:Y:S05]  /*f7c0*/  ENDCOLLECTIVE ;  /* 0x000000000000791b */ /* 0x023fea0003800000 */
.L_x_17594:
[----:B------:R-:W-:Y:S05]  /*f7d0*/  BSYNC B1 ;  /* 0x0000000000017941 */ /* 0x000fea0003800000 */
.L_x_17593:
        /* <DEDUP_REMOVED lines=8> */
.L_x_17595:
[----:B------:R-:W-:Y:S01]  /*f860*/  MOV R170, R203 ;  /* 0x000000cb00aa7202 */ /* 0x000fe20000000f00 */
[----:B------:R-:W-:Y:S02]  /*f870*/  HFMA2 R169, -RZ, RZ, 0, 1.1920928955078125e-07 ;  /* 0x00000002ffa97431 */ /* 0x000fe400000001ff */
[----:B------:R-:W-:-:S07]  /*f880*/  FADD.FTZ R202, R171, R202 ;  /* 0x000000caabca7221 */ /* 0x000fce0000010000 */
[----:B------:R-:W-:Y:S05]  /*f890*/  WARPSYNC.COLLECTIVE R7, `(.L_x_17596) ;  /* 0x0000000007087348 */ /* 0x000fea0003c00000 */
[----:B------:R0:W1:Y:S02]  /*f8a0*/  SHFL.BFLY P6, R171, R170, R169, R168 ;  /* 0x0c0000a9aaab7389 */ /* 0x00006400000c00a8 */
[----:B01----:R-:W-:Y:S05]  /*f8b0*/  ENDCOLLECTIVE ;  /* 0x000000000000791b */ /* 0x003fea0003800000 */
.L_x_17596:
[----:B------:R-:W-:Y:S01]  /*f8c0*/  MOV R170, R202 ;  /* 0x000000ca00aa7202 */ /* 0x000fe20000000f00 */
[----:B------:R-:W-:-:S07]  /*f8d0*/  FADD.FTZ R203, R203, R171 ;  /* 0x000000abcbcb7221 */ /* 0x000fce0000010000 */
[----:B------:R-:W-:Y:S05]  /*f8e0*/  WARPSYNC.COLLECTIVE R7, `(.L_x_17597) ;  /* 0x0000000007087348 */ /* 0x000fea0003c00000 */
[----:B------:R0:W1:Y:S02]  /*f8f0*/  SHFL.BFLY P6, R171, R170, R169, R168 ;  /* 0x0c0000a9aaab7389 */ /* 0x00006400000c00a8 */
[----:B01----:R-:W-:Y:S05]  /*f900*/  ENDCOLLECTIVE ;  /* 0x000000000000791b */ /* 0x003fea0003800000 */
.L_x_17597:
[----:B------:R-:W-:Y:S01]  /*f910*/  MOV R170, R203 ;  /* 0x000000cb00aa7202 */ /* 0x000fe20000000f00 */
[----:B------:R-:W-:Y:S02]  /*f920*/  HFMA2 R169, -RZ, RZ, 0, 2.384185791015625e-07 ;  /* 0x00000004ffa97431 */ /* 0x000fe400000001ff */
[----:B------:R-:W-:-:S07]  /*f930*/  FADD.FTZ R202, R202, R171 ;  /* 0x000000abcaca7221 */ /* 0x000fce0000010000 */
[----:B------:R-:W-:Y:S05]  /*f940*/  WARPSYNC.COLLECTIVE R7, `(.L_x_17598) ;  /* 0x0000000007087348 */ /* 0x000fea0003c00000 */
[----:B------:R0:W1:Y:S02]  /*f950*/  SHFL.BFLY P6, R171, R170, R169, R168 ;  /* 0x0c0000a9aaab7389 */ /* 0x00006400000c00a8 */
[----:B01----:R-:W-:Y:S05]  /*f960*/  ENDCOLLECTIVE ;  /* 0x000000000000791b */ /* 0x003fea0003800000 */
.L_x_17598:
[----:B------:R-:W-:Y:S01]  /*f970*/  MOV R170, R202 ;  /* 0x000000ca00aa7202 */ /* 0x000fe20000000f00 */
[----:B------:R-:W-:-:S07]  /*f980*/  FADD.FTZ R203, R203, R171 ;  /* 0x000000abcbcb7221 */ /* 0x000fce0000010000 */
[----:B------:R-:W-:Y:S05]  /*f990*/  WARPSYNC.COLLECTIVE R7, `(.L_x_17599) ;  /* 0x0000000007087348 */ /* 0x000fea0003c00000 */
[----:B------:R0:W1:Y:S02]  /*f9a0*/  SHFL.BFLY P6, R171, R170, R169, R168 ;  /* 0x0c0000a9aaab7389 */ /* 0x00006400000c00a8 */
[----:B01----:R-:W-:Y:S05]  /*f9b0*/  ENDCOLLECTIVE ;  /* 0x000000000000791b */ /* 0x003fea0003800000 */
.L_x_17599:
[----:B------:R-:W-:Y:S01]  /*f9c0*/  MOV R170, R203 ;  /* 0x000000cb00aa7202 */ /* 0x000fe20000000f00 */
[----:B------:R-:W-:Y:S02]  /*f9d0*/  HFMA2 R169, -RZ, RZ, 0, 4.76837158203125e-07 ;  /* 0x00000008ffa97431 */ /* 0x000fe400000001ff */
[----:B------:R-:W-:-:S07]  /*f9e0*/  FADD.FTZ R202, R202, R171 ;  /* 0x000000abcaca7221 */ /* 0x000fce0000010000 */
[----:B------:R-:W-:Y:S05]  /*f9f0*/  WARPSYNC.COLLECTIVE R7, `(.L_x_17600) ;  /* 0x0000000007087348 */ /* 0x000fea0003c00000 */
[----:B------:R0:W1:Y:S02]  /*fa00*/  SHFL.BFLY P6, R171, R170, R169, R168 ;  /* 0x0c0000a9aaab7389 */ /* 0x00006400000c00a8 */
[----:B01----:R-:W-:Y:S05]  /*fa10*/  ENDCOLLECTIVE ;  /* 0x000000000000791b */ /* 0x003fea0003800000 */
.L_x_17600:
[----:B------:R-:W-:Y:S01]  /*fa20*/  MOV R170, R202 ;  /* 0x000000ca00aa7202 */ /* 0x000fe20000000f00 */
[----:B------:R-:W-:-:S07]  /*fa30*/  FADD.FTZ R203, R203, R171 ;  /* 0x000000abcbcb7221 */ /* 0x000fce0000010000 */
[----:B------:R-:W-:Y:S05]  /*fa40*/  WARPSYNC.COLLECTIVE R7, `(.L_x_17601) ;  /* 0x0000000007087348 */ /* 0x000fea0003c00000 */
[----:B------:R0:W1:Y:S02]  /*fa50*/  SHFL.BFLY P6, R171, R170, R169, R168 ;  /* 0x0c0000a9aaab7389 */ /* 0x00006400000c00a8 */
[----:B01----:R-:W-:Y:S05]  /*fa60*/  ENDCOLLECTIVE ;  /* 0x000000000000791b */ /* 0x003fea0003800000 */
.L_x_17601:
[----:B------:R-:W-:Y:S01]  /*fa70*/  MOV R170, R203 ;  /* 0x000000cb00aa7202 */ /* 0x000fe20000000f00 */
[----:B------:R-:W-:Y:S02]  /*fa80*/  HFMA2 R169, -RZ, RZ, 0, 9.5367431640625e-07 ;  /* 0x00000010ffa97431 */ /* 0x000fe400000001ff */
[----:B------:R-:W-:-:S07]  /*fa90*/  FADD.FTZ R202, R202, R171 ;  /* 0x000000abcaca7221 */ /* 0x000fce0000010000 */
[----:B------:R-:W-:Y:S05]  /*faa0*/  WARPSYNC.COLLECTIVE R7, `(.L_x_17602) ;  /* 0x0000000007087348 */ /* 0x000fea0003c00000 */
[----:B------:R0:W1:Y:S02]  /*fab0*/  SHFL.BFLY P6, R171, R170, R169, R168 ;  /* 0x0c0000a9aaab7389 */ /* 0x00006400000c00a8 */
[----:B01----:R-:W-:Y:S05]  /*fac0*/  ENDCOLLECTIVE ;  /* 0x000000000000791b */ /* 0x003fea0003800000 */
.L_x_17602:
[----:B------:R-:W-:Y:S02]  /*fad0*/  MOV R170, R202 ;  /* 0x000000ca00aa7202 */ /* 0x000fe40000000f00 */
[----:B------:R-:W-:-:S07]  /*fae0*/  MOV R172, R171 ;  /* 0x000000ab00ac7202 */ /* 0x000fce0000000f00 */
[----:B------:R-:W-:Y:S05]  /*faf0*/  WARPSYNC.COLLECTIVE R7, `(.L_x_17603) ;  /* 0x0000000007087348 */ /* 0x000fea0003c00000 */
[----:B------:R0:W1:Y:S02]  /*fb00*/  SHFL.BFLY P6, R171, R170, R169, R168 ;  /* 0x0c0000a9aaab7389 */ /* 0x00006400000c00a8 */
[----:B01----:R-:W-:Y:S05]  /*fb10*/  ENDCOLLECTIVE ;  /* 0x000000000000791b */ /* 0x003fea0003800000 */
.L_x_17603:
[----:B------:R-:W-:Y:S01]  /*fb20*/  MOV R7, R171 ;  /* 0x000000ab00077202 */ /* 0x000fe20000000f00 */
[----:B------:R-:W-:Y:S06]  /*fb30*/  BRA `(.L_x_17604) ;  /* 0xffffff4000647947 */ /* 0x000fec000383ffff */
.L_x_17605:
        /* <DEDUP_REMOVED lines=12> */
.L_x_20123:


//--------------------- .text._ZN10layer_norm22ln_bwd_finalize_kernelINS_22Kernel_traits_finalizeILj1024E6__halfffffjLb1ELj1024ELj4ENS_18Kernel_traits_baseILj1024ES2_ffffjLj1024EEEEELb1ELb1EEEvNS_9BwdParamsE --------------------------
	.section	.text._ZN10layer_norm22ln_bwd_finalize_kernelINS_22Kernel_traits_finalizeILj1024E6__halfffffjLb1ELj1024ELj4ENS_18Kernel_traits_baseILj1024ES2_ffffjLj1024EEEEELb1ELb1EEEvNS_9BwdParamsE,"ax",@progbits
	.align	128
        .global         _ZN10layer_norm22ln_bwd_finalize_kernelINS_22Kernel_traits_finalizeILj1024E6__halfffffjLb1ELj1024ELj4ENS_18Kernel_traits_baseILj1024ES2_ffffjLj1024EEEEELb1ELb1EEEvNS_9BwdParamsE
        .type           _ZN10layer_norm22ln_bwd_finalize_kernelINS_22Kernel_traits_finalizeILj1024E6__halfffffjLb1ELj1024ELj4ENS_18Kernel_traits_baseILj1024ES2_ffffjLj1024EEEEELb1ELb1EEEvNS_9BwdParamsE,@function
        .size           _ZN10layer_norm22ln_bwd_finalize_kernelINS_22Kernel_traits_finalizeILj1024E6__halfffffjLb1ELj1024ELj4ENS_18Kernel_traits_baseILj1024ES2_ffffjLj1024EEEEELb1ELb1EEEvNS_9BwdParamsE,(.L_x_20124 - _ZN10layer_norm22ln_bwd_finalize_kernelINS_22Kernel_traits_finalizeILj1024E6__halfffffjLb1ELj1024ELj4ENS_18Kernel_traits_baseILj1024ES2_ffffjLj1024EEEEELb1ELb1EEEvNS_9BwdParamsE)
        .other          _ZN10layer_norm22ln_bwd_finalize_kernelINS_22Kernel_traits_finalizeILj1024E6__halfffffjLb1ELj1024ELj4ENS_18Kernel_traits_baseILj1024ES2_ffffjLj1024EEEEELb1ELb1EEEvNS_9BwdParamsE,@"STO_CUDA_ENTRY STV_DEFAULT"
_ZN10layer_norm22ln_bwd_finalize_kernelINS_22Kernel_traits_finalizeILj1024E6__halfffffjLb1ELj1024ELj4ENS_18Kernel_traits_baseILj1024ES2_ffffjLj1024EEEEELb1ELb1EEEvNS_9BwdParamsE:
.text._ZN10layer_norm22ln_bwd_finalize_kernelINS_22Kernel_traits_finalizeILj1024E6__halfffffjLb1ELj1024ELj4ENS_18Kernel_traits_baseILj1024ES2_ffffjLj1024EEEEELb1ELb1EEEvNS_9BwdParamsE:
        /* <DEDUP_REMOVED lines=58> */
.L_x_17610:
        /* <DEDUP_REMOVED lines=87> */
.L_x_17609:
[----:B------:R-:W-:Y:S05]  /*0910*/  BSYNC.RECONVERGENT B1 ;  /* 0x0000000000017941 */ /* 0x000fea0003800200 */
.L_x_17608:
        /* <DEDUP_REMOVED lines=50> */
.L_x_17612:
[----:B------:R-:W-:Y:S05]  /*0c40*/  BSYNC.RECONVERGENT B1 ;  /* 0x0000000000017941 */ /* 0x000fea0003800200 */
.L_x_17611:
        /* <DEDUP_REMOVED lines=30> */
.L_x_17614:
[----:B------:R-:W-:Y:S05]  /*0e30*/  BSYNC.RECONVERGENT B1 ;  /* 0x0000000000017941 */ /* 0x000fea0003800200 */
.L_x_17613:
        /* <DEDUP_REMOVED lines=15> */
.L_x_17607:
[----:B------:R-:W-:Y:S05]  /*0f30*/  BSYNC.RECONVERGENT B0 ;  /* 0x0000000000007941 */ /* 0x000fea0003800200 */
.L_x_17606:
        /* <DEDUP_REMOVED lines=73> */
.L_x_17615:
        /* <DEDUP_REMOVED lines=11> */
.L_x_20124:


//--------------------- .text._ZN10layer_norm13ln_bwd_kernelINS_13Kernel_traitsI6__halfffffjLj1024ELj1ELj4ELj1ELj16ENS_18Kernel_traits_baseILj1024ES2_ffffjLj128EEEEELb1ELb1ELb1ELb1EEEvNS_9BwdParamsE --------------------------
	.section	.text._ZN10layer_norm13ln_bwd_kernelINS_13Kernel_traitsI6__halfffffjLj1024ELj1ELj4ELj1ELj16ENS_18Kernel_traits_baseILj1024ES2_ffffjLj128EEEEELb1ELb1ELb1ELb1EEEvNS_9BwdParamsE,"ax",@progbits
	.align	128
        .global         _ZN10layer_norm13ln_bwd_kernelINS_13Kernel_traitsI6__halfffffjLj1024ELj1ELj4ELj1ELj16ENS_18Kernel_traits_baseILj1024ES2_ffffjLj128EEEEELb1ELb1ELb1ELb1EEEvNS_9BwdParamsE
        .type           _ZN10layer_norm13ln_bwd_kernelINS_13Kernel_traitsI6__halfffffjLj1024ELj1ELj4ELj1ELj16ENS_18Kernel_traits_baseILj1024ES2_ffffjLj128EEEEELb1ELb1ELb1ELb1EEEvNS_9BwdParamsE,@function
        .size           _ZN10layer_norm13ln_bwd_kernelINS_13Kernel_traitsI6__halfffffjLj1024ELj1ELj4ELj1ELj16ENS_18Kernel_traits_baseILj1024ES2_ffffjLj128EEEEELb1ELb1ELb1ELb1EEEvNS_9BwdParamsE,(.L_x_20125 - _ZN10layer_norm13ln_bwd_kernelINS_13Kernel_traitsI6__halfffffjLj1024ELj1ELj4ELj1ELj16ENS_18Kernel_traits_baseILj1024ES2_ffffjLj128EEEEELb1ELb1ELb1ELb1EEEvNS_9BwdParamsE)
        .other          _ZN10layer_norm13ln_bwd_kernelINS_13Kernel_traitsI6__halfffffjLj1024ELj1ELj4ELj1ELj16ENS_18Kernel_traits_baseILj1024ES2_ffffjLj128EEEEELb1ELb1ELb1ELb1EEEvNS_9BwdParamsE,@"STO_CUDA_ENTRY STV_DEFAULT"
_ZN10layer_norm13ln_bwd_kernelINS_13Kernel_traitsI6__halfffffjLj1024ELj1ELj4ELj1ELj16ENS_18Kernel_traits_baseILj1024ES2_ffffjLj128EEEEELb1ELb1ELb1ELb1EEEvNS_9BwdParamsE:
.text._ZN10layer_norm13ln_bwd_kernelINS_13Kernel_traitsI6__halfffffjLj1024ELj1ELj4ELj1ELj16ENS_18Kernel_traits_baseILj1024ES2_ffffjLj128EEEEELb1ELb1ELb1ELb1EEEvNS_9BwdParamsE:
        /* <DEDUP_REMOVED lines=66> */
[----:B------:R-:W-:Y:S01]  /*0420*/  LOP3.LUT R7, R2, 0x1f, RZ, 0xc0, !PT ;  /* 0x0000001f02077812 */ /* 0x000fe200078ec0ff */
[----:B------:R-:W0:Y:S08]  /*0430*/  LDC.64 R4, c[0x0][0x3e8] ;  /* 0x0000fa00ff047b82 */ /* 0x000e300000000a00 */
[----:B------:R-:W1:Y:S01]  /*0440*/  LDC.64 R2, c[0x0][0x3d0] ;  /* 0x0000f400ff027b82 */ /* 0x000e620000000a00 */
[----:B0-----:R-:W-:-:S05]  /*0450*/  IMAD.WIDE.U32 R4, R7, 0x8, R4 ;  /* 0x0000000807047825 */ /* 0x001fca00078e0004 */
[----:B------:R-:W2:Y:S01]  /*0460*/  LDG.E.64 R242, desc[UR6][R4.64+0x600] ;  /* 0x0006000604f27981 */ /* 0x000ea2000c1e1b00 */
[----:B-1----:R-:W-:-:S03]  /*0470*/  IMAD.WIDE.U32 R2, R7, 0x8, R2 ;  /* 0x0000000807027825 */ /* 0x002fc600078e0002 */
[----:B------:R-:W3:Y:S04]  /*0480*/  LDG.E.64 R238, desc[UR6][R4.64+0x400] ;  /* 0x0004000604ee7981 */ /* 0x000ee8000c1e1b00 */
[----:B------:R-:W4:Y:S04]  /*0490*/  LDG.E.64 R20, desc[UR6][R2.64+0x700] ;  /* 0x0007000602147981 */ /* 0x000f28000c1e1b00 */
[----:B------:R-:W3:Y:S04]  /*04a0*/  LDG.E.64 R236, desc[UR6][R4.64+0x300] ;  /* 0x0003000604ec7981 */ /* 0x000ee8000c1e1b00 */
[----:B------:R-:W3:Y:S04]  /*04b0*/  LDG.E.64 R234, desc[UR6][R4.64+0x200] ;  /* 0x0002000604ea7981 */ /* 0x000ee8000c1e1b00 */
[----:B------:R-:W3:Y:S04]  /*04c0*/  LDG.E.64 R240, desc[UR6][R4.64+0x500] ;  /* 0x0005000604f07981 */ /* 0x000ee8000c1e1b00 */
[----:B------:R-:W3:Y:S04]  /*04d0*/  LDG.E.64 R232, desc[UR6][R4.64+0x100] ;  /* 0x0001000604e87981 */ /* 0x000ee8000c1e1b00 */
[----:B------:R-:W3:Y:S01]  /*04e0*/  LDG.E.64 R230, desc[UR6][R4.64] ;  /* 0x0000000604e67981 */ /* 0x000ee2000c1e1b00 */
[----:B------:R-:W-:-:S03]  /*04f0*/  HFMA2 R68, -RZ, RZ, 0, 0 ;  /* 0x00000000ff447431 */ /* 0x000fc600000001ff */
[----:B------:R-:W5:Y:S04]  /*0500*/  LDG.E.64 R228, desc[UR6][R2.64+0x600] ;  /* 0x0006000602e47981 */ /* 0x000f68000c1e1b00 */
[----:B------:R-:W5:Y:S04]  /*0510*/  LDG.E.64 R226, desc[UR6][R2.64+0x500] ;  /* 0x0005000602e27981 */ /* 0x000f68000c1e1b00 */
[----:B------:R-:W5:Y:S04]  /*0520*/  LDG.E.64 R224, desc[UR6][R2.64+0x400] ;  /* 0x0004000602e07981 */ /* 0x000f68000c1e1b00 */
[----:B------:R-:W5:Y:S04]  /*0530*/  LDG.E.64 R18, desc[UR6][R2.64+0x300] ;  /* 0x0003000602127981 */ /* 0x000f68000c1e1b00 */
[----:B------:R-:W5:Y:S04]  /*0540*/  LDG.E.64 R16, desc[UR6][R2.64+0x200] ;  /* 0x0002000602107981 */ /* 0x000f68000c1e1b00 */
[----:B------:R-:W5:Y:S04]  /*0550*/  LDG.E.64 R14, desc[UR6][R2.64+0x100] ;  /* 0x00010006020e7981 */ /* 0x000f68000c1e1b00 */
[----:B------:R0:W5:Y:S04]  /*0560*/  LDG.E.64 R12, desc[UR6][R2.64] ;  /* 0x00000006020c7981 */ /* 0x000168000c1e1b00 */
[----:B------:R1:W5:Y:S04]  /*0570*/  LDG.E.64 R10, desc[UR6][R4.64+0x700] ;  /* 0x00070006040a7981 */ /* 0x000368000c1e1b00 */
[----:B----4-:R4:W-:Y:S01]  /*0580*/  STL.64 [R1], R20 ;  /* 0x0000001401007387 */ /* 0x0109e20000100a00 */
[----:B--2---:R-:W-:-:S02]  /*0590*/  SHF.R.U64 R0, R242, 0x10, R243 ;  /* 0x00000010f2007819 */ /* 0x004fc400000012f3 */
[----:B---3--:R-:W-:Y:S02]  /*05a0*/  SHF.R.U64 R0, R238, 0x10, R239 ;  /* 0x00000010ee007819 */ /* 0x008fe400000012ef */
[----:B------:R-:W-:Y:S02]  /*05b0*/  SHF.R.U32.HI R6, RZ, 0x10, R243 ;  /* 0x00000010ff067819 */ /* 0x000fe400000116f3 */
[--C-:B0-----:R-:W-:Y:S02]  /*05c0*/  SHF.R.U64 R3, R236, 0x10, R237.reuse ;  /* 0x00000010ec037819 */ /* 0x101fe400000012ed */
[----:B-1----:R-:W-:Y:S02]  /*05d0*/  SHF.R.U32.HI R4, RZ, 0x10, R237 ;  /* 0x00000010ff047819 */ /* 0x002fe400000116ed */
[--C-:B------:R-:W-:Y:S02]  /*05e0*/  SHF.R.U64 R0, R234, 0x10, R235.reuse ;  /* 0x00000010ea007819 */ /* 0x100fe400000012eb */
[----:B------:R-:W-:-:S02]  /*05f0*/  SHF.R.U32.HI R2, RZ, 0x10, R235 ;  /* 0x00000010ff027819 */ /* 0x000fc400000116eb */
[--C-:B------:R-:W-:Y:S02]  /*0600*/  SHF.R.U64 R7, R240, 0x10, R241.reuse ;  /* 0x00000010f0077819 */ /* 0x100fe400000012f1 */
[----:B------:R-:W-:Y:S02]  /*0610*/  SHF.R.U32.HI R8, RZ, 0x10, R241 ;  /* 0x00000010ff087819 */ /* 0x000fe400000116f1 */
[----:B------:R-:W-:Y:S02]  /*0620*/  SHF.R.U32.HI R6, RZ, 0x10, R239 ;  /* 0x00000010ff067819 */ /* 0x000fe400000116ef */
[--C-:B------:R-:W-:Y:S02]  /*0630*/  SHF.R.U64 R3, R232, 0x10, R233.reuse ;  /* 0x00000010e8037819 */ /* 0x100fe400000012e9 */
[----:B------:R-:W-:Y:S02]  /*0640*/  SHF.R.U32.HI R4, RZ, 0x10, R233 ;  /* 0x00000010ff047819 */ /* 0x000fe400000116e9 */
[----:B------:R-:W-:-:S02]  /*0650*/  SHF.R.U64 R0, R230, 0x10, R231 ;  /* 0x00000010e6007819 */ /* 0x000fc400000012e7 */
[----:B----4-:R-:W-:-:S07]  /*0660*/  SHF.R.U32.HI R2, RZ, 0x10, R231 ;  /* 0x00000010ff027819 */ /* 0x010fce00000116e7 */
.L_x_17869:
[----:B0-----:R-:W0:Y:S08]  /*0670*/  LDC.64 R2, c[0x0][0x3f8] ;  /* 0x0000fe00ff027b82 */ /* 0x001e300000000a00 */
[----:B-1----:R-:W1:Y:S01]  /*0680*/  LDC.64 R4, c[0x0][0x3f0] ;  /* 0x0000fc00ff047b82 */ /* 0x002e620000000a00 */
[----:B0-----:R-:W-:-:S05]  /*0690*/  IMAD.WIDE R2, R246, 0x4, R2 ;  /* 0x00000004f6027825 */ /* 0x001fca00078e0202 */
[----:B------:R0:W2:Y:S01]  /*06a0*/  LDG.E R245, desc[UR6][R2.64] ;  /* 0x0000000602f57981 */ /* 0x0000a2000c1e1900 */
[----:B-1----:R-:W-:-:S05]  /*06b0*/  IMAD.WIDE R4, R246, 0x4, R4 ;  /* 0x00000004f6047825 */ /* 0x002fca00078e0204 */
[----:B------:R1:W3:Y:S01]  /*06c0*/  LDG.E R6, desc[UR6][R4.64] ;  /* 0x0000000604067981 */ /* 0x0002e2000c1e1900 */
[----:B0-----:R-:W0:Y:S08]  /*06d0*/  LDC.64 R2, c[0x0][0x3c8] ;  /* 0x0000f200ff027b82 */ /* 0x001e300000000a00 */
[----:B-1----:R-:W1:Y:S01]  /*06e0*/  LDC.64 R4, c[0x0][0x3c0] ;  /* 0x0000f000ff047b82 */ /* 0x002e620000000a00 */
[----:B0-----:R-:W-:-:S05]  /*06f0*/  IMAD.WIDE R2, R246, 0x4, R2 ;  /* 0x00000004f6027825 */ /* 0x001fca00078e0202 */
[----:B-----5:R0:W5:Y:S01]  /*0700*/  LDG.E R244, desc[UR6][R2.64] ;  /* 0x0000000602f47981 */ /* 0x020162000c1e1900 */
[----:B------:R-:W-:Y:S01]  /*0710*/  BSSY.RECONVERGENT B1, `(.L_x_17618) ;  /* 0x000021c000017945 */ /* 0x000fe20003800200 */
[----:B--2---:R-:W-:Y:S02]  /*0720*/  ISETP.GE.AND P2, PT, R245, 0x1, PT ;  /* 0x00000001f500780c */ /* 0x004fe40003f46270 */
[----:B---3--:R0:W-:Y:S11]  /*0730*/  STL [R1+0x8], R6 ;  /* 0x0000080601007387 */ /* 0x0081f60000100800 */
[----:B-1----:R-:W-:Y:S05]  /*0740*/  @!P2 BRA `(.L_x_17619) ;  /* 0x0000001800b0a947 */ /* 0x002fea0003800000 */
[----:B0-----:R-:W0:Y:S01]  /*0750*/  S2R R3, SR_TID.X ;  /* 0x0000000000037919 */ /* 0x001e220000002100 */
[----:B------:R-:W1:Y:S01]  /*0760*/  LDC.64 R220, c[0x0][0x3a8] ;  /* 0x0000ea00ffdc7b82 */ /* 0x000e620000000a00 */
[C---:B------:R-:W-:Y:S02]  /*0770*/  IMAD R0, R246.reuse, UR5, RZ ;  /* 0x00000005f6007c24 */ /* 0x040fe4000f8e02ff */
[----:B------:R-:W-:Y:S01]  /*0780*/  IMAD.WIDE R4, R246, 0x4, R4 ;  /* 0x00000004f6047825 */ /* 0x000fe200078e0204 */
[----:B------:R-:W-:Y:S02]  /*0790*/  STL.64 [R1+0x28], R86 ;  /* 0x0000285601007387 */ /* 0x000fe40000100a00 */
[----:B------:R-:W-:Y:S02]  /*07a0*/  SHF.R.S32.HI R7, RZ, 0x1f, R0 ;  /* 0x0000001fff077819 */ /* 0x000fe40000011400 */
[----:B------:R2:W-:Y:S01]  /*07b0*/  STL.64 [R1+0x20], R84 ;  /* 0x0000205401007387 */ /* 0x0005e20000100a00 */
[----:B------:R-:W3:Y:S01]  /*07c0*/  LDC.64 R190, c[0x0][0x428] ;  /* 0x00010a00ffbe7b82 */ /* 0x000ee20000000a00 */
[----:B------:R-:W-:-:S02]  /*07d0*/  LEA.HI R0, R7, R0, RZ, 0x2 ;  /* 0x0000000007007211 */ /* 0x000fc400078f10ff */
[----:B------:R-:W-:Y:S01]  /*07e0*/  ISETP.GE.AND P3, PT, R6, 0x1, PT ;  /* 0x000000010600780c */ /* 0x000fe20003f66270 */
[----:B------:R4:W-:Y:S04]  /*07f0*/  STL.64 [R1+0x18], R10 ;  /* 0x0000180a01007387 */ /* 0x0009e80000100a00 */
[----:B--2---:R2:W3:Y:S01]  /*0800*/  LDG.E R84, desc[UR6][R4.64] ;  /* 0x0000000604547981 */ /* 0x0044e2000c1e1900 */
[----:B----4-:R-:W4:Y:S01]  /*0810*/  LDC.64 R10, c[0x0][0x3b0] ;  /* 0x0000ec00ff0a7b82 */ /* 0x010f220000000a00 */
[----:B0-----:R-:W-:-:S04]  /*0820*/  LOP3.LUT R3, R3, 0x1f, RZ, 0xc0, !PT ;  /* 0x0000001f03037812 */ /* 0x001fc800078ec0ff */
[----:B------:R-:W-:-:S04]  /*0830*/  LEA.HI.SX32 R189, R0, R3, 0x1e ;  /* 0x0000000300bd7211 */ /* 0x000fc800078ff2ff */
[C---:B------:R-:W-:Y:S01]  /*0840*/  IADD3 R188, PT, PT, R189.reuse, 0x20, RZ ;  /* 0x00000020bdbc7810 */ /* 0x040fe20007ffe0ff */
[C-C-:B-1----:R-:W-:Y:S01]  /*0850*/  IMAD.WIDE.U32 R192, R189.reuse, 0x10, R220.reuse ;  /* 0x00000010bdc07825 */ /* 0x142fe200078e00dc */
[C---:B------:R-:W-:Y:S02]  /*0860*/  IADD3 R247, PT, PT, R189.reuse, 0x60, RZ ;  /* 0x00000060bdf77810 */ /* 0x040fe40007ffe0ff */
[C---:B------:R-:W-:Y:S01]  /*0870*/  IADD3 R9, PT, PT, R189.reuse, 0x40, RZ ;  /* 0x00000040bd097810 */ /* 0x040fe20007ffe0ff */
[--C-:B------:R-:W-:Y:S01]  /*0880*/  IMAD.WIDE.U32 R196, R188, 0x10, R220.reuse ;  /* 0x00000010bcc47825 */ /* 0x100fe200078e00dc */
[----:B------:R-:W-:Y:S01]  /*0890*/  IADD3 R252, PT, PT, R189, 0x80, RZ ;  /* 0x00000080bdfc7810 */ /* 0x000fe20007ffe0ff */
[----:B------:R-:W4:Y:S02]  /*08a0*/  LDG.E.128 R192, desc[UR6][R192.64] ;  /* 0x00000006c0c07981 */ /* 0x000f24000c1e1d00 */
[--C-:B------:R-:W-:Y:S01]  /*08b0*/  IMAD.WIDE.U32 R204, R247, 0x10, R220.reuse ;  /* 0x00000010f7cc7825 */ /* 0x100fe200078e00dc */
[C---:B------:R-:W-:Y:S01]  /*08c0*/  IADD3 R85, PT, PT, R189.reuse, 0xa0, RZ ;  /* 0x000000a0bd557810 */ /* 0x040fe20007ffe0ff */
[----:B------:R-:W4:Y:S01]  /*08d0*/  LDG.E.128 R196, desc[UR6][R196.64] ;  /* 0x00000006c4c47981 */ /* 0x000f22000c1e1d00 */
[----:B------:R-:W-:Y:S01]  /*08e0*/  IADD3 R86, PT, PT, R189, 0xc0, RZ ;  /* 0x000000c0bd567810 */ /* 0x000fe20007ffe0ff */
[--C-:B------:R-:W-:Y:S01]  /*08f0*/  IMAD.WIDE.U32 R200, R9, 0x10, R220.reuse ;  /* 0x0000001009c87825 */ /* 0x100fe200078e00dc */
[----:B------:R-:W-:Y:S01]  /*0900*/  IADD3 R87, PT, PT, R189, 0xe0, RZ ;  /* 0x000000e0bd577810 */ /* 0x000fe20007ffe0ff */
        /* <DEDUP_REMOVED lines=10> */
[----:B------:R-:W-:-:S05]  /*09b0*/  IADD3 R0, PT, PT, R245, -0x1, RZ ;  /* 0xfffffffff5007810 */ /* 0x000fca0007ffe0ff */
[----:B------:R-:W-:-:S05]  /*09c0*/  IMAD R0, R0, UR5, RZ ;  /* 0x0000000500007c24 */ /* 0x000fca000f8e02ff */
[----:B--2---:R-:W-:-:S04]  /*09d0*/  SHF.R.S32.HI R5, RZ, 0x1f, R0 ;  /* 0x0000001fff057819 */ /* 0x004fc80000011400 */
[----:B------:R-:W-:-:S04]  /*09e0*/  LEA.HI R8, R5, R0, RZ, 0x2 ;  /* 0x0000000005087211 */ /* 0x000fc800078f10ff */
[----:B------:R-:W-:-:S05]  /*09f0*/  LEA.HI.SX32 R8, R8, R3, 0x1e ;  /* 0x0000000308087211 */ /* 0x000fca00078ff2ff */
[----:B---3--:R-:W-:-:S06]  /*0a00*/  IMAD.WIDE.U32 R160, R8, 0x10, R190 ;  /* 0x0000001008a07825 */ /* 0x008fcc00078e00be */
[----:B------:R-:W2:Y:S01]  /*0a10*/  LDG.E.128 R160, desc[UR6][R160.64] ;  /* 0x00000006a0a07981 */ /* 0x000ea2000c1e1d00 */
[----:B------:R-:W-:Y:S02]  /*0a20*/  IADD3 R165, PT, PT, R8, 0x20, RZ ;  /* 0x0000002008a57810 */ /* 0x000fe40007ffe0ff */
[----:B------:R-:W-:-:S03]  /*0a30*/  @P3 IADD3 R0, PT, PT, R6, -0x1, RZ ;  /* 0xffffffff06003810 */ /* 0x000fc60007ffe0ff */
[----:B------:R-:W-:-:S04]  /*0a40*/  IMAD.WIDE.U32 R164, R165, 0x10, R190 ;  /* 0x00000010a5a47825 */ /* 0x000fc800078e00be */
[----:B------:R-:W-:Y:S02]  /*0a50*/  @P3 IMAD R0, R0, UR5, RZ ;  /* 0x0000000500003c24 */ /* 0x000fe4000f8e02ff */
[----:B------:R-:W3:Y:S01]  /*0a60*/  LDG.E.128 R164, desc[UR6][R164.64] ;  /* 0x00000006a4a47981 */ /* 0x000ee2000c1e1d00 */
[----:B------:R-:W-:Y:S02]  /*0a70*/  MOV R4, UR10 ;  /* 0x0000000a00047c02 */ /* 0x000fe40008000f00 */
[----:B------:R-:W-:Y:S02]  /*0a80*/  @P3 SHF.R.S32.HI R2, RZ, 0x1f, R0 ;  /* 0x0000001fff023819 */ /* 0x000fe40000011400 */
[----:B------:R-:W-:Y:S02]  /*0a90*/  ISETP.NE.U32.AND P0, PT, R4, RZ, PT ;  /* 0x000000ff0400720c */ /* 0x000fe40003f05070 */
[----:B------:R-:W-:Y:S02]  /*0aa0*/  @P3 LEA.HI R2, R2, R0, RZ, 0x2 ;  /* 0x0000000002023211 */ /* 0x000fe400078f10ff */
[----:B------:R-:W-:-:S02]  /*0ab0*/  MOV R0, UR11 ;  /* 0x0000000b00007c02 */ /* 0x000fc40008000f00 */
[----:B------:R-:W-:Y:S02]  /*0ac0*/  IADD3 R169, PT, PT, R8, 0x40, RZ ;  /* 0x0000004008a97810 */ /* 0x000fe40007ffe0ff */
[----:B------:R-:W-:-:S03]  /*0ad0*/  ISETP.NE.AND.EX P0, PT, R0, RZ, PT, P0 ;  /* 0x000000ff0000720c */ /* 0x000fc60003f05300 */
[----:B------:R-:W-:Y:S01]  /*0ae0*/  IMAD.WIDE.U32 R168, R169, 0x10, R190 ;  /* 0x00000010a9a87825 */ /* 0x000fe200078e00be */
[----:B------:R-:W-:Y:S05]  /*0af0*/  STL [R1+0xc], R4 ;  /* 0x00000c0401007387 */ /* 0x000fea0000100800 */
[----:B------:R-:W3:Y:S04]  /*0b00*/  LDG.E.128 R168, desc[UR6][R168.64] ;  /* 0x00000006a8a87981 */ /* 0x000ee8000c1e1d00 */
[----:B------:R0:W-:Y:S01]  /*0b10*/  STL [R1+0x10], R0 ;  /* 0x0000100001007387 */ /* 0x0001e20000100800 */
[----:B------:R-:W1:Y:S01]  /*0b20*/  @P0 LDC.64 R6, c[0x0][0x438] ;  /* 0x00010e00ff060b82 */ /* 0x000e620000000a00 */
[----:B------:R-:W-:-:S07]  /*0b30*/  IADD3 R173, PT, PT, R8, 0x60, RZ ;  /* 0x0000006008ad7810 */ /* 0x000fce0007ffe0ff */
[----:B------:R-:W1:Y:S01]  /*0b40*/  @P0 LDC.64 R248, c[0x0][0x438] ;  /* 0x00010e00fff80b82 */ /* 0x000e620000000a00 */
[----:B0-----:R-:W-:Y:S02]  /*0b50*/  MOV R0, RZ ;  /* 0x000000ff00007202 */ /* 0x001fe40000000f00 */
[----:B------:R-:W-:-:S05]  /*0b60*/  @P3 LEA.HI.SX32 R0, R2, R3, 0x1e ;  /* 0x0000000302003211 */ /* 0x000fca00078ff2ff */
[----:B------:R-:W0:Y:S01]  /*0b70*/  @P0 LDC.64 R2, c[0x0][0x438] ;  /* 0x00010e00ff020b82 */ /* 0x000e220000000a00 */
[----:B------:R-:W-:-:S06]  /*0b80*/  IMAD.WIDE.U32 R172, R173, 0x10, R190 ;  /* 0x00000010adac7825 */ /* 0x000fcc00078e00be */
[----:B------:R-:W3:Y:S01]  /*0b90*/  LDG.E.128 R172, desc[UR6][R172.64] ;  /* 0x00000006acac7981 */ /* 0x000ee2000c1e1d00 */
[----:B------:R-:W0:Y:S01]  /*0ba0*/  @P0 LDC.64 R4, c[0x0][0x438] ;  /* 0x00010e00ff040b82 */ /* 0x000e220000000a00 */
[----:B-1----:R-:W-:Y:S01]  /*0bb0*/  @P0 IMAD.WIDE.U32 R6, R9, 0x10, R6 ;  /* 0x0000001009060825 */ /* 0x002fe200078e0006 */
[----:B------:R-:W-:-:S04]  /*0bc0*/  IADD3 R177, PT, PT, R8, 0x80, RZ ;  /* 0x0000008008b17810 */ /* 0x000fc80007ffe0ff */
[----:B------:R1:W5:Y:S01]  /*0bd0*/  @P0 LDG.E.128 R40, desc[UR6][R6.64] ;  /* 0x0000000606280981 */ /* 0x000362000c1e1d00 */
[----:B------:R-:W-:Y:S01]  /*0be0*/  IMAD.WIDE.U32 R176, R177, 0x10, R190 ;  /* 0x00000010b1b07825 */ /* 0x000fe200078e00be */
[----:B------:R-:W1:Y:S01]  /*0bf0*/  @P0 LDC.64 R250, c[0x0][0x438] ;  /* 0x00010e00fffa0b82 */ /* 0x000e620000000a00 */
[C---:B------:R-:W-:Y:S02]  /*0c00*/  IADD3 R180, PT, PT, R8.reuse, 0xa0, RZ ;  /* 0x000000a008b47810 */ /* 0x040fe40007ffe0ff */
[----:B------:R-:W-:Y:S02]  /*0c10*/  IADD3 R184, PT, PT, R8, 0xc0, RZ ;  /* 0x000000c008b87810 */ /* 0x000fe40007ffe0ff */
[----:B------:R-:W3:Y:S01]  /*0c20*/  LDG.E.128 R176, desc[UR6][R176.64] ;  /* 0x00000006b0b07981 */ /* 0x000ee2000c1e1d00 */
[----:B0-----:R-:W-:-:S04]  /*0c30*/  @P0 IMAD.WIDE.U32 R2, R189, 0x10, R2 ;  /* 0x00000010bd020825 */ /* 0x001fc800078e0002 */
[----:B-1----:R-:W-:Y:S01]  /*0c40*/  @P0 IMAD.WIDE.U32 R6, R247, 0x10, R248 ;  /* 0x00000010f7060825 */ /* 0x002fe200078e00f8 */
[----:B------:R0:W5:Y:S01]  /*0c50*/  @P0 LDG.E.128 R48, desc[UR6][R2.64] ;  /* 0x0000000602300981 */ /* 0x000162000c1e1d00 */
[----:B------:R-:W1:Y:S02]  /*0c60*/  @P0 LDC.64 R248, c[0x0][0x438] ;  /* 0x00010e00fff80b82 */ /* 0x000e640000000a00 */
[----:B------:R-:W-:Y:S01]  /*0c70*/  @P0 IMAD.WIDE.U32 R4, R188, 0x10, R4 ;  /* 0x00000010bc040825 */ /* 0x000fe200078e0004 */
[----:B------:R-:W5:Y:S05]  /*0c80*/  @P0 LDG.E.128 R36, desc[UR6][R6.64] ;  /* 0x0000000606240981 */ /* 0x000f6a000c1e1d00 */
[----:B0-----:R-:W0:Y:S01]  /*0c90*/  @P0 LDC.64 R2, c[0x0][0x438] ;  /* 0x00010e00ff020b82 */ /* 0x001e220000000a00 */
[----:B------:R-:W-:Y:S01]  /*0ca0*/  IADD3 R188, PT, PT, R8, 0xe0, RZ ;  /* 0x000000e008bc7810 */ /* 0x000fe20007ffe0ff */
[----:B------:R-:W-:Y:S01]  /*0cb0*/  IMAD.WIDE.U32 R180, R180, 0x10, R190 ;  /* 0x00000010b4b47825 */ /* 0x000fe200078e00be */
[----:B------:R1:W5:Y:S05]  /*0cc0*/  @P0 LDG.E.128 R44, desc[UR6][R4.64] ;  /* 0x00000006042c0981 */ /* 0x00036a000c1e1d00 */
[----:B------:R-:W0:Y:S01]  /*0cd0*/  @P0 LDC.64 R8, c[0x0][0x438] ;  /* 0x00010e00ff080b82 */ /* 0x000e220000000a00 */
[----:B------:R-:W3:Y:S01]  /*0ce0*/  LDG.E.128 R180, desc[UR6][R180.64] ;  /* 0x00000006b4b47981 */ /* 0x000ee2000c1e1d00 */
[----:B-1----:R-:W-:-:S05]  /*0cf0*/  @P0 IMAD.WIDE.U32 R4, R252, 0x10, R250 ;  /* 0x00000010fc040825 */ /* 0x002fca00078e00fa */
[----:B------:R1:W5:Y:S01]  /*0d00*/  @P0 LDG.E.128 R32, desc[UR6][R4.64] ;  /* 0x0000000604200981 */ /* 0x000362000c1e1d00 */
[----:B0-----:R-:W-:-:S04]  /*0d10*/  @P0 IMAD.WIDE.U32 R6, R85, 0x10, R2 ;  /* 0x0000001055060825 */ /* 0x001fc800078e0002 */
[----:B------:R-:W-:Y:S01]  /*0d20*/  @P0 IMAD.WIDE.U32 R2, R87, 0x10, R248 ;  /* 0x0000001057020825 */ /* 0x000fe200078e00f8 */
[----:B------:R0:W5:Y:S04]  /*0d30*/  @P0 LDG.E.128 R28, desc[UR6][R6.64] ;  /* 0x00000006061c0981 */ /* 0x000168000c1e1d00 */
[----:B------:R4:W5:Y:S01]  /*0d40*/  @P0 LDG.E.128 R20, desc[UR6][R2.64] ;  /* 0x0000000602140981 */ /* 0x000962000c1e1d00 */
[----:B-1----:R-:W-:Y:S01]  /*0d50*/  @P0 IMAD.WIDE.U32 R4, R86, 0x10, R8 ;  /* 0x0000001056040825 */ /* 0x002fe200078e0008 */
[----:B0-----:R-:W-:-:S04]  /*0d60*/  IADD3 R6, PT, PT, R0, 0xa0, RZ ;  /* 0x000000a000067810 */ /* 0x001fc80007ffe0ff */
[----:B------:R0:W5:Y:S01]  /*0d70*/  @P0 LDG.E.128 R24, desc[UR6][R4.64] ;  /* 0x0000000604180981 */ /* 0x000162000c1e1d00 */
[C---:B----4-:R-:W-:Y:S01]  /*0d80*/  IMAD.WIDE.U32 R2, R0.reuse, 0x4, R10 ;  /* 0x0000000400027825 */ /* 0x050fe200078e000a */
[----:B------:R-:W-:-:S04]  /*0d90*/  IADD3 R7, PT, PT, R0, 0xc0, RZ ;  /* 0x000000c000077810 */ /* 0x000fc80007ffe0ff */
[----:B------:R1:W5:Y:S01]  /*0da0*/  LDG.E R9, desc[UR6][R2.64] ;  /* 0x0000000602097981 */ /* 0x000362000c1e1900 */
[----:B------:R-:W-:Y:S01]  /*0db0*/  IMAD.WIDE.U32 R86, R6, 0x4, R10 ;  /* 0x0000000406567825 */ /* 0x000fe200078e000a */
[C---:B0-----:R-:W-:Y:S02]  /*0dc0*/  IADD3 R4, PT, PT, R0.reuse, 0x40, RZ ;  /* 0x0000004000047810 */ /* 0x041fe40007ffe0ff */
[C---:B------:R-:W-:Y:S02]  /*0dd0*/  IADD3 R248, PT, PT, R0.reuse, 0x60, RZ ;  /* 0x0000006000f87810 */ /* 0x040fe40007ffe0ff */
[C---:B------:R-:W-:Y:S02]  /*0de0*/  IADD3 R250, PT, PT, R0.reuse, 0x80, RZ ;  /* 0x0000008000fa7810 */ /* 0x040fe40007ffe0ff */
[C---:B-1----:R-:W-:Y:S02]  /*0df0*/  IADD3 R2, PT, PT, R0.reuse, 0x20, RZ ;  /* 0x0000002000027810 */ /* 0x042fe40007ffe0ff */
[----:B------:R-:W-:-:S02]  /*0e00*/  IADD3 R0, PT, PT, R0, 0xe0, RZ ;  /* 0x000000e000007810 */ /* 0x000fc40007ffe0ff */
[----:B------:R-:W-:Y:S01]  /*0e10*/  ISETP.NE.AND P0, PT, RZ, UR14, PT ;  /* 0x0000000eff007c0c */ /* 0x000fe2000bf05270 */
[----:B------:R-:W-:Y:S01]  /*0e20*/  IMAD.WIDE.U32 R2, R2, 0x4, R10 ;  /* 0x0000000402027825 */ /* 0x000fe200078e000a */
[----:B------:R-:W-:-:S03]  /*0e30*/  MOV R6, R86 ;  /* 0x0000005600067202 */ /* 0x000fc60000000f00 */
[--C-:B------:R-:W-:Y:S01]  /*0e40*/  IMAD.WIDE.U32 R4, R4, 0x4, R10.reuse ;  /* 0x0000000404047825 */ /* 0x100fe200078e000a */
[----:B------:R0:W5:Y:S03]  /*0e50*/  LDG.E R8, desc[UR6][R2.64] ;  /* 0x0000000602087981 */ /* 0x000166000c1e1900 */
[----:B------:R-:W-:-:S04]  /*0e60*/  IMAD.WIDE.U32 R248, R248, 0x4, R10 ;  /* 0x00000004f8f87825 */ /* 0x000fc800078e000a */
[----:B------:R-:W-:-:S04]  /*0e70*/  IMAD.WIDE.U32 R250, R250, 0x4, R10 ;  /* 0x00000004fafa7825 */ /* 0x000fc800078e000a */
[--C-:B------:R-:W-:Y:S01]  /*0e80*/  IMAD.WIDE.U32 R184, R184, 0x10, R190.reuse ;  /* 0x00000010b8b87825 */ /* 0x100fe200078e00be */
[----:B0-----:R-:W-:Y:S02]  /*0e90*/  MOV R2, R6 ;  /* 0x0000000600027202 */ /* 0x001fe40000000f00 */
[----:B------:R-:W5:Y:S04]  /*0ea0*/  LDG.E R6, desc[UR6][R248.64] ;  /* 0x00000006f8067981 */ /* 0x000f68000c1e1900 */
[----:B------:R-:W4:Y:S01]  /*0eb0*/  LDG.E.128 R184, desc[UR6][R184.64] ;  /* 0x00000006b8b87981 */ /* 0x000f22000c1e1d00 */
[----:B------:R-:W-:-:S06]  /*0ec0*/  IMAD.WIDE.U32 R188, R188, 0x10, R190 ;  /* 0x00000010bcbc7825 */ /* 0x000fcc00078e00be */
[----:B------:R-:W4:Y:S01]  /*0ed0*/  LDG.E.128 R188, desc[UR6][R188.64] ;  /* 0x00000006bcbc7981 */ /* 0x000f22000c1e1d00 */
[----:B------:R-:W-:Y:S01]  /*0ee0*/  MOV R247, R84 ;  /* 0x0000005400f77202 */ /* 0x000fe20000000f00 */
[--C-:B------:R-:W-:Y:S01]  /*0ef0*/  IMAD.WIDE.U32 R84, R7, 0x4, R10.reuse ;  /* 0x0000000407547825 */ /* 0x100fe200078e000a */
[----:B------:R-:W-:Y:S02]  /*0f00*/  MOV R7, R87 ;  /* 0x0000005700077202 */ /* 0x000fe40000000f00 */
[----:B------:R-:W5:Y:S01]  /*0f10*/  LDL.LU.64 R86, [R1+0x28] ;  /* 0x0000280001567983 */ /* 0x000f620000300a00 */
[----:B------:R-:W-:Y:S01]  /*0f20*/  IMAD.WIDE.U32 R10, R0, 0x4, R10 ;  /* 0x00000004000a7825 */ /* 0x000fe200078e000a */
[----:B------:R-:W-:Y:S02]  /*0f30*/  FSEL R0, R247, RZ, !P0 ;  /* 0x000000fff7007208 */ /* 0x000fe40004000000 */
[----:B------:R-:W-:Y:S02]  /*0f40*/  MOV R3, R7 ;  /* 0x0000000700037202 */ /* 0x000fe40000000f00 */
[----:B------:R-:W5:Y:S04]  /*0f50*/  LDG.E R7, desc[UR6][R4.64] ;  /* 0x0000000604077981 */ /* 0x000f68000c1e1900 */
[----:B------:R0:W5:Y:S04]  /*0f60*/  LDG.E R5, desc[UR6][R250.64] ;  /* 0x00000006fa057981 */ /* 0x000168000c1e1900 */
[----:B------:R1:W5:Y:S01]  /*0f70*/  LDG.E R4, desc[UR6][R2.64] ;  /* 0x0000000602047981 */ /* 0x000362000c1e1900 */
[C---:B------:R-:W-:Y:S01]  /*0f80*/  FADD.FTZ R247, -R0.reuse, R192 ;  /* 0x000000c000f77221 */ /* 0x040fe20000010100 */
[C---:B0-----:R-:W-:Y:S01]  /*0f90*/  FADD.FTZ R250, -R0.reuse, R194 ;  /* 0x000000c200fa7221 */ /* 0x041fe20000010100 */
[C---:B------:R-:W-:Y:S01]  /*0fa0*/  FADD.FTZ R249, -R0.reuse, R196 ;  /* 0x000000c400f97221 */ /* 0x040fe20000010100 */
        /* <DEDUP_REMOVED lines=9> */
[C---:B------:R-:W-:Y:S01]  /*1040*/  FADD.FTZ R200, -R0.reuse, R207 ;  /* 0x000000cf00c87221 */ /* 0x040fe20000010100 */
[----:B------:R-:W-:Y:S01]  /*1050*/  MOV R207, R248 ;  /* 0x000000f800cf7202 */ /* 0x000fe20000000f00 */
[C---:B------:R-:W-:Y:S01]  /*1060*/  FADD.FTZ R248, -R0.reuse, R210 ;  /* 0x000000d200f87221 */ /* 0x040fe20000010100 */
[----:B------:R1:W5:Y:S01]  /*1070*/  LDG.E R3, desc[UR6][R84.64] ;  /* 0x0000000654037981 */ /* 0x000362000c1e1900 */
[C---:B------:R-:W-:Y:S01]  /*1080*/  FADD.FTZ R198, -R0.reuse, R203 ;  /* 0x000000cb00c67221 */ /* 0x040fe20000010100 */
[----:B------:R-:W-:Y:S01]  /*1090*/  MOV R210, R206 ;  /* 0x000000ce00d27202 */ /* 0x000fe20000000f00 */
[C---:B------:R-:W-:Y:S01]  /*10a0*/  FADD.FTZ R203, -R0.reuse, R213 ;  /* 0x000000d500cb7221 */ /* 0x040fe20000010100 */
[----:B------:R1:W5:Y:S01]  /*10b0*/  LDG.E R2, desc[UR6][R10.64] ;  /* 0x000000060a027981 */ /* 0x000362000c1e1900 */
[----:B------:R-:W-:-:S03]  /*10c0*/  FADD.FTZ R206, -R0, R219 ;  /* 0x000000db00ce7221 */ /* 0x000fc60000010100 */
[----:B------:R1:W5:Y:S01]  /*10d0*/  LDL.LU.64 R84, [R1+0x20] ;  /* 0x0000200001547983 */ /* 0x0003620000300a00 */
[C---:B------:R-:W-:Y:S01]  /*10e0*/  FADD.FTZ R219, -R0.reuse, R220 ;  /* 0x000000dc00db7221 */ /* 0x040fe20000010100 */
[C---:B------:R-:W-:Y:S02]  /*10f0*/  FADD.FTZ R213, -R0.reuse, R222 ;  /* 0x000000de00d57221 */ /* 0x040fe40000010100 */
[----:B------:R1:W5:Y:S04]  /*1100*/  LDL.LU.64 R10, [R1+0x18] ;  /* 0x00001800010a7983 */ /* 0x0003680000300a00 */
[----:B------:R-:W4:Y:S04]  /*1110*/  LDL R220, [R1+0x4] ;  /* 0x0000040001dc7983 */ /* 0x000f280000100800 */
[----:B------:R-:W4:Y:S01]  /*1120*/  LDL R222, [R1] ;  /* 0x0000000001de7983 */ /* 0x000f220000100800 */
[C---:B------:R-:W-:Y:S01]  /*1130*/  FADD.FTZ R249, -R0.reuse, R208 ;  /* 0x000000d000f97221 */ /* 0x040fe20000010100 */
[----:B------:R-:W-:Y:S01]  /*1140*/  MOV R208, R247 ;  /* 0x000000f700d07202 */ /* 0x000fe20000000f00 */
[C---:B------:R-:W-:Y:S01]  /*1150*/  FADD.FTZ R247, -R0.reuse, R212 ;  /* 0x000000d400f77221 */ /* 0x040fe20000010100 */
[C---:B------:R-:W-:Y:S01]  /*1160*/  FADD.FTZ R212, -R0.reuse, R214 ;  /* 0x000000d600d47221 */ /* 0x040fe20000010100 */
[----:B------:R-:W-:Y:S01]  /*1170*/  FADD.FTZ R214, -R0, R216 ;  /* 0x000000d800d67221 */ /* 0x000fe20000010100 */
[----:B------:R-:W-:-:S02]  /*1180*/  MOV R216, R193 ;  /* 0x000000c100d87202 */ /* 0x000fc40000000f00 */
[----:B------:R-:W-:Y:S01]  /*1190*/  SHF.R.U64 R193, R12, 0x10, R13 ;  /* 0x000000100cc17819 */ /* 0x000fe2000000120d */
[----:B-----5:R-:W-:-:S04]  /*11a0*/  FMUL.FTZ R192, R244, R192 ;  /* 0x000000c0f4c07220 */ /* 0x020fc80000410000 */
[----:B------:R-:W-:Y:S02]  /*11b0*/  HADD2.F32 R193, -RZ, R193.H0_H0 ;  /* 0x200000c1ffc17230 */ /* 0x000fe40000004100 */
[----:B------:R-:W-:-:S03]  /*11c0*/  FADD.FTZ R194, -R0, R195 ;  /* 0x000000c300c27221 */ /* 0x000fc60000010100 */
[----:B--2---:R-:W-:Y:S01]  /*11d0*/  FMUL.FTZ R193, R161, R193 ;  /* 0x000000c1a1c17220 */ /* 0x004fe20000410000 */
[----:B------:R-:W-:Y:S01]  /*11e0*/  FADD.FTZ R141, R141, R161 ;  /* 0x000000a18d8d7221 */ /* 0x000fe20000010000 */
        /* <DEDUP_REMOVED lines=8> */
[----:B------:R-:W-:-:S04]  /*1270*/  FADD.FTZ R195, -R0, R197 ;  /* 0x000000c500c37221 */ /* 0x000fc80000010100 */
[----:B------:R-:W-:Y:S02]  /*1280*/  HADD2.F32 R163, -RZ, R163.H0_H0 ;  /* 0x200000a3ffa37230 */ /* 0x000fe40000004100 */
[C---:B------:R-:W-:Y:S01]  /*1290*/  FMUL.FTZ R195, R244.reuse, R195 ;  /* 0x000000c3f4c37220 */ /* 0x040fe20000410000 */
[----:B---3--:R-:W-:Y:S02]  /*12a0*/  FADD.FTZ R133, R133, R165 ;  /* 0x000000a585857221 */ /* 0x008fe40000010000 */
[C---:B------:R-:W-:Y:S01]  /*12b0*/  FMUL.FTZ R163, R165.reuse, R163 ;  /* 0x000000a3a5a37220 */ /* 0x040fe20000410000 */
        /* <DEDUP_REMOVED lines=11> */
[----:B------:R-:W-:Y:S02]  /*1370*/  FADD.FTZ R125, R125, R169 ;  /* 0x000000a97d7d7221 */ /* 0x000fe40000010000 */
        /* <DEDUP_REMOVED lines=23> */
[----:B------:R-:W-:Y:S01]  /*14f0*/  FMUL.FTZ R201, R244, R201 ;  /* 0x000000c9f4c97220 */ /* 0x000fe20000410000 */
[----:B------:R-:W-:Y:S01]  /*1500*/  FADD.FTZ R145, R145, R177 ;  /* 0x000000b191917221 */ /* 0x000fe20000010000 */
[C---:B------:R-:W-:Y:S01]  /*1510*/  FADD.FTZ R252, -R0.reuse, R202 ;  /* 0x000000ca00fc7221 */ /* 0x040fe20000010100 */
[C---:B------:R-:W-:Y:S01]  /*1520*/  FMUL.FTZ R175, R177.reuse, R175 ;  /* 0x000000afb1af7220 */ /* 0x040fe20000410000 */
[----:B------:R-:W-:Y:S01]  /*1530*/  FFMA.FTZ R69, R177, R201, R69 ;  /* 0x000000c9b1457223 */ /* 0x000fe20000010045 */
[----:B------:R-:W-:Y:S01]  /*1540*/  SHF.R.U32.HI R177, RZ, 0x10, R225 ;  /* 0x00000010ffb17819 */ /* 0x000fe200000116e1 */
[----:B------:R-:W-:-:S04]  /*1550*/  FADD.FTZ R202, -R0, R211 ;  /* 0x000000d300ca7221 */ /* 0x000fc80000010100 */
[----:B------:R-:W-:Y:S02]  /*1560*/  HADD2.F32 R177, -RZ, R177.H0_H0 ;  /* 0x200000b1ffb17230 */ /* 0x000fe40000004100 */
[----:B------:R-:W-:Y:S01]  /*1570*/  FMUL.FTZ R202, R244, R202 ;  /* 0x000000caf4ca7220 */ /* 0x000fe20000410000 */
[----:B------:R-:W-:Y:S02]  /*1580*/  FADD.FTZ R147, R147, R179 ;  /* 0x000000b393937221 */ /* 0x000fe40000010000 */
[C---:B------:R-:W-:Y:S01]  /*1590*/  FMUL.FTZ R177, R179.reuse, R177 ;  /* 0x000000b1b3b17220 */ /* 0x040fe20000410000 */
[----:B------:R-:W-:Y:S01]  /*15a0*/  FFMA.FTZ R71, R179, R202, R71 ;  /* 0x000000cab3477223 */ /* 0x000fe20000010047 */
[----:B------:R-:W-:Y:S01]  /*15b0*/  SHF.R.U64 R179, R226, 0x10, R227 ;  /* 0x00000010e2b37819 */ /* 0x000fe200000012e3 */
[----:B------:R-:W-:-:S04]  /*15c0*/  FMUL.FTZ R203, R244, R203 ;  /* 0x000000cbf4cb7220 */ /* 0x000fc80000410000 */
[----:B------:R-:W-:Y:S02]  /*15d0*/  HADD2.F32 R179, -RZ, R179.H0_H0 ;  /* 0x200000b3ffb37230 */ /* 0x000fe40000004100 */
[----:B------:R-:W-:Y:S01]  /*15e0*/  FADD.FTZ R137, R137, R181 ;  /* 0x000000b589897221 */ /* 0x000fe20000010000 */
[C---:B------:R-:W-:Y:S01]  /*15f0*/  FFMA.FTZ R73, R181.reuse, R203, R73 ;  /* 0x000000cbb5497223 */ /* 0x040fe20000010049 */
[C---:B------:R-:W-:Y:S01]  /*1600*/  FADD.FTZ R251, -R0.reuse, R204 ;  /* 0x000000cc00fb7221 */ /* 0x040fe20000010100 */
[----:B------:R-:W-:Y:S01]  /*1610*/  FMUL.FTZ R179, R181, R179 ;  /* 0x000000b3b5b37220 */ /* 0x000fe20000410000 */
[----:B------:R-:W-:Y:S01]  /*1620*/  SHF.R.U32.HI R181, RZ, 0x10, R227 ;  /* 0x00000010ffb57819 */ /* 0x000fe200000116e3 */
[----:B------:R-:W-:-:S04]  /*1630*/  FADD.FTZ R204, -R0, R215 ;  /* 0x000000d700cc7221 */ /* 0x000fc80000010100 */
[----:B------:R-:W-:Y:S02]  /*1640*/  HADD2.F32 R181, -RZ, R181.H0_H0 ;  /* 0x200000b5ffb57230 */ /* 0x000fe40000004100 */
[----:B------:R-:W-:Y:S01]  /*1650*/  FMUL.FTZ R204, R244, R204 ;  /* 0x000000ccf4cc7220 */ /* 0x000fe20000410000 */
[----:B------:R-:W-:Y:S01]  /*1660*/  FADD.FTZ R139, R139, R183 ;  /* 0x000000b78b8b7221 */ /* 0x000fe20000010000 */
[----:B------:R-:W-:Y:S01]  /*1670*/  MOV R209, R205 ;  /* 0x000000cd00d17202 */ /* 0x000fe20000000f00 */
[C---:B------:R-:W-:Y:S01]  /*1680*/  FMUL.FTZ R181, R183.reuse, R181 ;  /* 0x000000b5b7b57220 */ /* 0x040fe20000410000 */
[----:B------:R-:W-:Y:S01]  /*1690*/  FFMA.FTZ R75, R183, R204, R75 ;  /* 0x000000ccb74b7223 */ /* 0x000fe2000001004b */
[----:B------:R-:W-:Y:S01]  /*16a0*/  SHF.R.U64 R183, R228, 0x10, R229 ;  /* 0x00000010e4b77819 */ /* 0x000fe200000012e5 */
[----:B------:R-:W-:-:S04]  /*16b0*/  FADD.FTZ R205, -R0, R217 ;  /* 0x000000d900cd7221 */ /* 0x000fc80000010100 */
[----:B------:R-:W-:Y:S02]  /*16c0*/  HADD2.F32 R183, -RZ, R183.H0_H0 ;  /* 0x200000b7ffb77230 */ /* 0x000fe40000004100 */
[C---:B------:R-:W-:Y:S01]  /*16d0*/  FMUL.FTZ R205, R244.reuse, R205 ;  /* 0x000000cdf4cd7220 */ /* 0x040fe20000410000 */
[----:B------:R-:W-:Y:S01]  /*16e0*/  FMUL.FTZ R206, R244, R206 ;  /* 0x000000cef4ce7220 */ /* 0x000fe20000410000 */
[----:B------:R-:W-:Y:S01]  /*16f0*/  MOV R211, R207 ;  /* 0x000000cf00d37202 */ /* 0x000fe20000000f00 */
[----:B------:R-:W-:-:S04]  /*1700*/  FADD.FTZ R207, -R0, R221 ;  /* 0x000000dd00cf7221 */ /* 0x000fc80000010100 */
[----:B------:R-:W-:Y:S01]  /*1710*/  FMUL.FTZ R207, R244, R207 ;  /* 0x000000cff4cf7220 */ /* 0x000fe20000410000 */
[----:B------:R-:W-:Y:S01]  /*1720*/  MOV R215, R208 ;  /* 0x000000d000d77202 */ /* 0x000fe20000000f00 */
[----:B------:R-:W-:-:S04]  /*1730*/  FADD.FTZ R208, -R0, R223 ;  /* 0x000000df00d07221 */ /* 0x000fc80000010100 */
[----:B------:R-:W-:Y:S01]  /*1740*/  FMUL.FTZ R208, R244, R208 ;  /* 0x000000d0f4d07220 */ /* 0x000fe20000410000 */
[----:B----4-:R-:W-:Y:S01]  /*1750*/  FMUL.FTZ R183, R185, R183 ;  /* 0x000000b7b9b77220 */ /* 0x010fe20000410000 */
[----:B------:R-:W-:Y:S01]  /*1760*/  FADD.FTZ R129, R129, R185 ;  /* 0x000000b981817221 */ /* 0x000fe20000010000 */
[----:B------:R-:W-:Y:S01]  /*1770*/  FFMA.FTZ R77, R185, R205, R77 ;  /* 0x000000cdb94d7223 */ /* 0x000fe2000001004d */
[----:B------:R-:W-:-:S05]  /*1780*/  SHF.R.U32.HI R185, RZ, 0x10, R229 ;  /* 0x00000010ffb97819 */ /* 0x000fca00000116e5 */
[----:B------:R-:W-:Y:S02]  /*1790*/  HADD2.F32 R185, -RZ, R185.H0_H0 ;  /* 0x200000b9ffb97230 */ /* 0x000fe40000004100 */
[----:B------:R-:W-:Y:S01]  /*17a0*/  FADD.FTZ R131, R131, R187 ;  /* 0x000000bb83837221 */ /* 0x000fe20000010000 */
[C---:B------:R-:W-:Y:S02]  /*17b0*/  FFMA.FTZ R79, R187.reuse, R206, R79 ;  /* 0x000000cebb4f7223 */ /* 0x040fe4000001004f */
[----:B------:R-:W-:Y:S01]  /*17c0*/  FMUL.FTZ R185, R187, R185 ;  /* 0x000000b9bbb97220 */ /* 0x000fe20000410000 */
[----:B------:R-:W-:Y:S01]  /*17d0*/  FADD.FTZ R121, R121, R189 ;  /* 0x000000bd79797221 */ /* 0x000fe20000010000 */
[----:B------:R-:W-:Y:S01]  /*17e0*/  FFMA.FTZ R81, R189, R207, R81 ;  /* 0x000000cfbd517223 */ /* 0x000fe20000010051 */
[----:B------:R-:W-:Y:S01]  /*17f0*/  FADD.FTZ R123, R123, R191 ;  /* 0x000000bf7b7b7221 */ /* 0x000fe20000010000 */
[----:B------:R-:W-:Y:S01]  /*1800*/  FFMA.FTZ R83, R191, R208, R83 ;  /* 0x000000d0bf537223 */ /* 0x000fe20000010053 */
[----:B------:R-:W-:Y:S01]  /*1810*/  FADD.FTZ R218, -R0, R218 ;  /* 0x000000da00da7221 */ /* 0x000fe20000010100 */
[----:B------:R-:W-:Y:S01]  /*1820*/  FMUL.FTZ R0, R244, R216 ;  /* 0x000000d8f4007220 */ /* 0x000fe20000410000 */
[----:B------:R-:W-:-:S03]  /*1830*/  FADD.FTZ R140, R140, R160 ;  /* 0x000000a08c8c7221 */ /* 0x000fc60000010000 */
[----:B------:R-:W-:Y:S01]  /*1840*/  FFMA.FTZ R52, R160, R0, R52 ;  /* 0x00000000a0347223 */ /* 0x000fe20000010034 */
[----:B------:R-:W-:Y:S01]  /*1850*/  FADD.FTZ R142, R142, R162 ;  /* 0x000000a28e8e7221 */ /* 0x000fe20000010000 */
[----:B------:R-:W-:Y:S01]  /*1860*/  FADD.FTZ R132, R132, R164 ;  /* 0x000000a484847221 */ /* 0x000fe20000010000 */
[----:B------:R-:W-:Y:S01]  /*1870*/  MOV R216, R212 ;  /* 0x000000d400d87202 */ /* 0x000fe20000000f00 */
[----:B------:R-:W-:Y:S01]  /*1880*/  FADD.FTZ R134, R134, R166 ;  /* 0x000000a686867221 */ /* 0x000fe20000010000 */
[----:B------:R-:W-:Y:S02]  /*1890*/  HADD2.F32 R212, -RZ, R16.H0_H0 ;  /* 0x20000010ffd47230 */ /* 0x000fe40000004100 */
[----:B------:R-:W-:-:S03]  /*18a0*/  FADD.FTZ R124, R124, R168 ;  /* 0x000000a87c7c7221 */ /* 0x000fc60000010000 */
[----:B------:R-:W-:Y:S01]  /*18b0*/  FMUL.FTZ R212, R168, R212 ;  /* 0x000000d4a8d47220 */ /* 0x000fe20000410000 */
[----:B------:R-:W-:Y:S01]  /*18c0*/  FADD.FTZ R126, R126, R170 ;  /* 0x000000aa7e7e7221 */ /* 0x000fe20000010000 */
[----:B------:R-:W-:-:S05]  /*18d0*/  SHF.R.U64 R187, R222, 0x10, R220 ;  /* 0x00000010debb7819 */ /* 0x000fca00000012dc */
[----:B------:R-:W-:-:S05]  /*18e0*/  HADD2.F32 R187, -RZ, R187.H0_H0 ;  /* 0x200000bbffbb7230 */ /* 0x000fca0000004100 */
[----:B------:R-:W-:Y:S01]  /*18f0*/  FMUL.FTZ R187, R189, R187 ;  /* 0x000000bbbdbb7220 */ /* 0x000fe20000410000 */
[----:B------:R-:W-:-:S05]  /*1900*/  SHF.R.U32.HI R189, RZ, 0x10, R220 ;  /* 0x00000010ffbd7819 */ /* 0x000fca00000116dc */
[----:B------:R-:W-:-:S05]  /*1910*/  HADD2.F32 R189, -RZ, R189.H0_H0 ;  /* 0x200000bdffbd7230 */ /* 0x000fca0000004100 */
[----:B------:R-:W-:Y:S01]  /*1920*/  FMUL.FTZ R189, R191, R189 ;  /* 0x000000bdbfbd7220 */ /* 0x000fe20000410000 */
[----:B------:R-:W-:-:S05]  /*1930*/  HADD2.F32 R191, -RZ, R12.H0_H0 ;  /* 0x2000000cffbf7230 */ /* 0x000fca0000004100 */
[----:B------:R-:W-:Y:S01]  /*1940*/  FMUL.FTZ R191, R160, R191 ;  /* 0x000000bfa0bf7220 */ /* 0x000fe20000410000 */
[----:B------:R-:W-:Y:S01]  /*1950*/  FMUL.FTZ R160, R244, R209 ;  /* 0x000000d1f4a07220 */ /* 0x000fe20000410000 */
[----:B------:R-:W-:-:S03]  /*1960*/  HADD2.F32 R209, -RZ, R13.H0_H0 ;  /* 0x2000000dffd17230 */ /* 0x000fc60000004100 */
[C---:B------:R-:W-:Y:S02]  /*1970*/  FFMA.FTZ R54, R162.reuse, R160, R54 ;  /* 0x000000a0a2367223 */ /* 0x040fe40000010036 */
        /* <DEDUP_REMOVED lines=9> */
[----:B------:R-:W-:-:S04]  /*1a10*/  FMUL.FTZ R166, R244, R215 ;  /* 0x000000d7f4a67220 */ /* 0x000fc80000410000 */
[----:B------:R-:W-:Y:S01]  /*1a20*/  FFMA.FTZ R60, R168, R166, R60 ;  /* 0x000000a6a83c7223 */ /* 0x000fe2000001003c */
[----:B------:R-:W-:Y:S01]  /*1a30*/  FMUL.FTZ R168, R244, R252 ;  /* 0x000000fcf4a87220 */ /* 0x000fe20000410000 */
[----:B------:R-:W-:Y:S01]  /*1a40*/  MOV R252, R213 ;  /* 0x000000d500fc7202 */ /* 0x000fe20000000f00 */
[----:B------:R-:W-:Y:S02]  /*1a50*/  HADD2.F32 R213, -RZ, R17.H0_H0 ;  /* 0x20000011ffd57230 */ /* 0x000fe40000004100 */
[----:B------:R-:W-:Y:S01]  /*1a60*/  FFMA.FTZ R223, R0, R191, RZ ;  /* 0x000000bf00df7223 */ /* 0x000fe200000100ff */
[----:B------:R-:W-:Y:S01]  /*1a70*/  FADD.FTZ R215, RZ, R191 ;  /* 0x000000bfffd77221 */ /* 0x000fe20000010000 */
[C---:B------:R-:W-:Y:S01]  /*1a80*/  FFMA.FTZ R62, R170.reuse, R168, R62 ;  /* 0x000000a8aa3e7223 */ /* 0x040fe2000001003e */
[----:B------:R-:W-:Y:S01]  /*1a90*/  FMUL.FTZ R213, R170, R213 ;  /* 0x000000d5aad57220 */ /* 0x000fe20000410000 */
[----:B------:R-:W-:Y:S01]  /*1aa0*/  FMUL.FTZ R170, R244, R251 ;  /* 0x000000fbf4aa7220 */ /* 0x000fe20000410000 */
[----:B------:R-:W-:Y:S01]  /*1ab0*/  MOV R251, R214 ;  /* 0x000000d600fb7202 */ /* 0x000fe20000000f00 */
[----:B------:R-:W-:Y:S01]  /*1ac0*/  FFMA.FTZ R223, R192, R193, R223 ;  /* 0x000000c1c0df7223 */ /* 0x000fe200000100df */
[----:B------:R-:W-:Y:S01]  /*1ad0*/  FADD.FTZ R215, R193, R215 ;  /* 0x000000d7c1d77221 */ /* 0x000fe20000010000 */
[----:B------:R-:W-:-:S02]  /*1ae0*/  HADD2.F32 R214, -RZ, R18.H0_H0 ;  /* 0x20000012ffd67230 */ /* 0x000fc40000004100 */
        /* <DEDUP_REMOVED lines=33> */
[----:B------:R-:W-:Y:S01]  /*1d00*/  MOV R249, R216 ;  /* 0x000000d800f97202 */ /* 0x000fe20000000f00 */
[----:B------:R-:W-:-:S02]  /*1d10*/  HADD2.F32 R216, -RZ, R224.H0_H0 ;  /* 0x200000e0ffd87230 */ /* 0x000fc40000004100 */
[----:B------:R-:W-:Y:S01]  /*1d20*/  FFMA.FTZ R223, R172, R215, R223 ;  /* 0x000000d7acdf7223 */ /* 0x000fe200000100df */
[----:B------:R-:W-:Y:S02]  /*1d30*/  FADD.FTZ R250, R215, R250 ;  /* 0x000000fad7fa7221 */ /* 0x000fe40000010000 */
        /* <DEDUP_REMOVED lines=12> */
[----:B------:R-:W-:Y:S01]  /*1e00*/  MOV R221, R218 ;  /* 0x000000da00dd7202 */ /* 0x000fe20000000f00 */
        /* <DEDUP_REMOVED lines=12> */
[----:B------:R-:W-:Y:S01]  /*1ed0*/  MOV R249, R219 ;  /* 0x000000db00f97202 */ /* 0x000fe20000000f00 */
        /* <DEDUP_REMOVED lines=9> */
[----:B------:R-:W-:Y:S02]  /*1f70*/  MOV R251, R252 ;  /* 0x000000fc00fb7202 */ /* 0x000fe40000000f00 */
[----:B------:R-:W-:Y:S01]  /*1f80*/  MOV R252, R220 ;  /* 0x000000dc00fc7202 */ /* 0x000fe20000000f00 */
        /* <DEDUP_REMOVED lines=39> */
[----:B-1----:R-:W-:Y:S06]  /*2200*/  BRA `(.L_x_17620) ;  /* 0x0000000400b07947 */ /* 0x002fec0003800000 */
.L_x_17619:
[----:B------:R-:W2:Y:S01]  /*2210*/  LDL R223, [R1+0x8] ;  /* 0x0000080001df7983 */ /* 0x000ea20000100800 */
[----:B0-----:R-:W-:Y:S01]  /*2220*/  HFMA2 R6, -RZ, RZ, 0, 0 ;  /* 0x00000000ff067431 */ /* 0x001fe200000001ff */
[----:B------:R-:W-:Y:S02]  /*2230*/  MOV R4, UR10 ;  /* 0x0000000a00047c02 */ /* 0x000fe40008000f00 */
[----:B------:R-:W-:Y:S02]  /*2240*/  CS2R R250, SRZ ;  /* 0x0000000000fa7805 */ /* 0x000fe4000001ff00 */
        /* <DEDUP_REMOVED lines=9> */
[----:B-1----:R-:W-:-:S04]  /*22e0*/  @P3 LOP3.LUT R3, R3, 0x1f, RZ, 0xc0, !PT ;  /* 0x0000001f03033812 */ /* 0x002fc800078ec0ff */
[----:B------:R-:W-:Y:S02]  /*22f0*/  @P3 LEA.HI.SX32 R6, R2, R3, 0x1e ;  /* 0x0000000302063211 */ /* 0x000fe400078ff2ff */
[----:B------:R-:W-:-:S04]  /*2300*/  MOV R2, UR11 ;  /* 0x0000000b00027c02 */ /* 0x000fc80008000f00 */
[----:B------:R-:W-:Y:S01]  /*2310*/  ISETP.NE.AND.EX P0, PT, R2, RZ, PT, P0 ;  /* 0x000000ff0200720c */ /* 0x000fe20003f05300 */
[----:B------:R0:W-:-:S12]  /*2320*/  STL [R1+0x10], R2 ;  /* 0x0000100201007387 */ /* 0x0001d80000100800 */
[----:B0-----:R-:W-:Y:S05]  /*2330*/  @P0 BRA `(.L_x_17621) ;  /* 0x00000000008c0947 */ /* 0x001fea0003800000 */
[----:B------:R-:W-:Y:S01]  /*2340*/  STL.64 [R1+0x30], R16 ;  /* 0x0000301001007387 */ /* 0x000fe20000100a00 */
[----:B------:R-:W-:-:S03]  /*2350*/  IADD3 R8, PT, PT, R6, 0x20, RZ ;  /* 0x0000002006087810 */ /* 0x000fc60007ffe0ff */
[----:B------:R-:W-:Y:S04]  /*2360*/  STL.64 [R1+0x28], R14 ;  /* 0x0000280e01007387 */ /* 0x000fe80000100a00 */
[----:B------:R-:W-:Y:S04]  /*2370*/  STL.64 [R1+0x20], R12 ;  /* 0x0000200c01007387 */ /* 0x000fe80000100a00 */
[----:B------:R0:W-:Y:S02]  /*2380*/  STL.64 [R1+0x18], R10 ;  /* 0x0000180a01007387 */ /* 0x0001e40000100a00 */
[----:B0-----:R-:W0:Y:S01]  /*2390*/  LDC.64 R10, c[0x0][0x3b0] ;  /* 0x0000ec00ff0a7b82 */ /* 0x001e220000000a00 */
[----:B------:R-:W-:-:S02]  /*23a0*/  IADD3 R2, PT, PT, R6, 0x40, RZ ;  /* 0x0000004006027810 */ /* 0x000fc40007ffe0ff */
[C---:B------:R-:W-:Y:S02]  /*23b0*/  IADD3 R7, PT, PT, R6.reuse, 0xa0, RZ ;  /* 0x000000a006077810 */ /* 0x040fe40007ffe0ff */
[C---:B------:R-:W-:Y:S02]  /*23c0*/  IADD3 R4, PT, PT, R6.reuse, 0x60, RZ ;  /* 0x0000006006047810 */ /* 0x040fe40007ffe0ff */
[C---:B------:R-:W-:Y:S02]  /*23d0*/  IADD3 R248, PT, PT, R6.reuse, 0x80, RZ ;  /* 0x0000008006f87810 */ /* 0x040fe40007ffe0ff */
[----:B------:R-:W-:Y:S01]  /*23e0*/  IADD3 R223, PT, PT, R6, 0xe0, RZ ;  /* 0x000000e006df7810 */ /* 0x000fe20007ffe0ff */
[----:B0-----:R-:W-:-:S06]  /*23f0*/  IMAD.WIDE.U32 R8, R8, 0x4, R10 ;  /* 0x0000000408087825 */ /* 0x001fcc00078e000a */
[----:B------:R0:W5:Y:S01]  /*2400*/  LDG.E R8, desc[UR6][R8.64] ;  /* 0x0000000608087981 */ /* 0x000162000c1e1900 */
[----:B------:R-:W-:-:S04]  /*2410*/  IMAD.WIDE.U32 R2, R2, 0x4, R10 ;  /* 0x0000000402027825 */ /* 0x000fc800078e000a */
[--C-:B------:R-:W-:Y:S02]  /*2420*/  IMAD.WIDE.U32 R14, R7, 0x4, R10.reuse ;  /* 0x00000004070e7825 */ /* 0x100fe400078e000a */
[----:B------:R1:W5:Y:S02]  /*2430*/  LDG.E R7, desc[UR6][R2.64] ;  /* 0x0000000602077981 */ /* 0x000364000c1e1900 */
[----:B------:R-:W-:Y:S01]  /*2440*/  IMAD.WIDE.U32 R4, R4, 0x4, R10 ;  /* 0x0000000404047825 */ /* 0x000fe200078e000a */
[----:B0-----:R-:W-:-:S03]  /*2450*/  IADD3 R9, PT, PT, R6, 0xc0, RZ ;  /* 0x000000c006097810 */ /* 0x001fc60007ffe0ff */
[----:B------:R-:W-:-:S04]  /*2460*/  IMAD.WIDE.U32 R248, R248, 0x4, R10 ;  /* 0x00000004f8f87825 */ /* 0x000fc800078e000a */
[----:B------:R-:W-:-:S04]  /*2470*/  IMAD.WIDE.U32 R16, R9, 0x4, R10 ;  /* 0x0000000409107825 */ /* 0x000fc800078e000a */
[--C-:B------:R-:W-:Y:S01]  /*2480*/  IMAD.WIDE.U32 R12, R6, 0x4, R10.reuse ;  /* 0x00000004060c7825 */ /* 0x100fe200078e000a */
[----:B-1----:R-:W-:Y:S01]  /*2490*/  MOV R3, R17 ;  /* 0x0000001100037202 */ /* 0x002fe20000000f00 */
[----:B------:R0:W5:Y:S01]  /*24a0*/  LDG.E R6, desc[UR6][R4.64] ;  /* 0x0000000604067981 */ /* 0x000162000c1e1900 */
[----:B------:R-:W-:Y:S01]  /*24b0*/  MOV R2, R16 ;  /* 0x0000001000027202 */ /* 0x000fe20000000f00 */
[----:B------:R-:W-:Y:S02]  /*24c0*/  IMAD.WIDE.U32 R10, R223, 0x4, R10 ;  /* 0x00000004df0a7825 */ /* 0x000fe400078e000a */
[----:B------:R0:W5:Y:S04]  /*24d0*/  LDL.LU.64 R16, [R1+0x30] ;  /* 0x0000300001107983 */ /* 0x0001680000300a00 */
[----:B------:R0:W5:Y:S04]  /*24e0*/  LDG.E R3, desc[UR6][R2.64] ;  /* 0x0000000602037981 */ /* 0x000168000c1e1900 */
[----:B------:R0:W5:Y:S04]  /*24f0*/  LDG.E R4, desc[UR6][R14.64] ;  /* 0x000000060e047981 */ /* 0x000168000c1e1900 */
[----:B------:R0:W5:Y:S04]  /*2500*/  LDG.E R9, desc[UR6][R12.64] ;  /* 0x000000060c097981 */ /* 0x000168000c1e1900 */
[----:B------:R0:W5:Y:S04]  /*2510*/  LDG.E R2, desc[UR6][R10.64] ;  /* 0x000000060a027981 */ /* 0x000168000c1e1900 */
[----:B------:R0:W5:Y:S04]  /*2520*/  LDL.LU.64 R14, [R1+0x28] ;  /* 0x00002800010e7983 */ /* 0x0001680000300a00 */
[----:B------:R0:W5:Y:S04]  /*2530*/  LDL.LU.64 R12, [R1+0x20] ;  /* 0x00002000010c7983 */ /* 0x0001680000300a00 */
[----:B------:R0:W5:Y:S04]  /*2540*/  LDG.E R5, desc[UR6][R248.64] ;  /* 0x00000006f8057981 */ /* 0x000168000c1e1900 */
[----:B------:R0:W5:Y:S01]  /*2550*/  LDL.LU.64 R10, [R1+0x18] ;  /* 0x00001800010a7983 */ /* 0x0001620000300a00 */
[----:B------:R-:W-:Y:S05]  /*2560*/  BRA `(.L_x_17620) ;  /* 0x0000000000d87947 */ /* 0x000fea0003800000 */
.L_x_17621:
        /* <DEDUP_REMOVED lines=11> */
[----:B------:R-:W-:Y:S01]  /*2620*/  IADD3 R7, PT, PT, R6, 0xe0, RZ ;  /* 0x000000e006077810 */ /* 0x000fe20007ffe0ff */
[----:B-1----:R-:W-:-:S04]  /*2630*/  IMAD.WIDE.U32 R20, R21, 0x4, R28 ;  /* 0x0000000415147825 */ /* 0x002fc800078e001c */
[----:B------:R-:W-:Y:S01]  /*2640*/  IMAD.WIDE.U32 R26, R6, 0x4, R28 ;  /* 0x00000004061a7825 */ /* 0x000fe200078e001c */
[----:B0-----:R-:W-:-:S03]  /*2650*/  LOP3.LUT R4, R4, 0x1f, RZ, 0xc0, !PT ;  /* 0x0000001f04047812 */ /* 0x001fc600078ec0ff */
[----:B------:R-:W-:Y:S01]  /*2660*/  IMAD.WIDE.U32 R8, R9, 0x4, R28 ;  /* 0x0000000409087825 */ /* 0x000fe200078e001c */
[----:B------:R-:W-:-:S03]  /*2670*/  LEA.HI.SX32 R48, R3, R4, 0x1e ;  /* 0x0000000403307211 */ /* 0x000fc600078ff2ff */
[--C-:B------:R-:W-:Y:S01]  /*2680*/  IMAD.WIDE.U32 R4, R5, 0x4, R28.reuse ;  /* 0x0000000405047825 */ /* 0x100fe200078e001c */
[----:B------:R-:W-:Y:S01]  /*2690*/  IADD3 R3, PT, PT, R6, 0x40, RZ ;  /* 0x0000004006037810 */ /* 0x000fe20007ffe0ff */
[----:B------:R-:W5:Y:S02]  /*26a0*/  LDG.E R8, desc[UR6][R8.64] ;  /* 0x0000000608087981 */ /* 0x000f64000c1e1900 */
[--C-:B------:R-:W-:Y:S02]  /*26b0*/  IMAD.WIDE.U32 R22, R23, 0x4, R28.reuse ;  /* 0x0000000417167825 */ /* 0x100fe400078e001c */
[----:B------:R-:W5:Y:S02]  /*26c0*/  LDG.E R6, desc[UR6][R4.64] ;  /* 0x0000000604067981 */ /* 0x000f64000c1e1900 */
[----:B------:R-:W-:Y:S01]  /*26d0*/  IMAD.WIDE.U32 R2, R3, 0x4, R28 ;  /* 0x0000000403027825 */ /* 0x000fe200078e001c */
[----:B------:R-:W-:-:S03]  /*26e0*/  IADD3 R45, PT, PT, R48, 0x20, RZ ;  /* 0x00000020302d7810 */ /* 0x000fc60007ffe0ff */
[--C-:B------:R-:W-:Y:S01]  /*26f0*/  IMAD.WIDE.U32 R24, R25, 0x4, R28.reuse ;  /* 0x0000000419187825 */ /* 0x100fe200078e001c */
[C---:B------:R-:W-:Y:S01]  /*2700*/  IADD3 R41, PT, PT, R48.reuse, 0x40, RZ ;  /* 0x0000004030297810 */ /* 0x040fe20007ffe0ff */
[----:B------:R-:W5:Y:S01]  /*2710*/  LDG.E R9, desc[UR6][R26.64] ;  /* 0x000000061a097981 */ /* 0x000f62000c1e1900 */
[C---:B------:R-:W-:Y:S01]  /*2720*/  IADD3 R37, PT, PT, R48.reuse, 0x60, RZ ;  /* 0x0000006030257810 */ /* 0x040fe20007ffe0ff */
[----:B------:R-:W-:Y:S01]  /*2730*/  IMAD.WIDE.U32 R28, R7, 0x4, R28 ;  /* 0x00000004071c7825 */ /* 0x000fe200078e001c */
[C---:B------:R-:W-:Y:S01]  /*2740*/  IADD3 R33, PT, PT, R48.reuse, 0x80, RZ ;  /* 0x0000008030217810 */ /* 0x040fe20007ffe0ff */
[----:B------:R0:W5:Y:S01]  /*2750*/  LDG.E R5, desc[UR6][R20.64] ;  /* 0x0000000614057981 */ /* 0x000162000c1e1900 */
[C---:B------:R-:W-:Y:S02]  /*2760*/  IADD3 R39, PT, PT, R48.reuse, 0xa0, RZ ;  /* 0x000000a030277810 */ /* 0x040fe40007ffe0ff */
[----:B------:R-:W-:Y:S01]  /*2770*/  IADD3 R35, PT, PT, R48, 0xc0, RZ ;  /* 0x000000c030237810 */ /* 0x000fe20007ffe0ff */
[----:B------:R-:W5:Y:S01]  /*2780*/  LDG.E R7, desc[UR6][R2.64] ;  /* 0x0000000602077981 */ /* 0x000f62000c1e1900 */
[----:B--2---:R-:W-:-:S03]  /*2790*/  IMAD.WIDE.U32 R44, R45, 0x10, R30 ;  /* 0x000000102d2c7825 */ /* 0x004fc600078e001e */
[----:B------:R-:W5:Y:S01]  /*27a0*/  LDG.E R4, desc[UR6][R22.64] ;  /* 0x0000000616047981 */ /* 0x000f62000c1e1900 */
[C---:B0-----:R-:W-:Y:S01]  /*27b0*/  IADD3 R21, PT, PT, R48.reuse, 0xe0, RZ ;  /* 0x000000e030157810 */ /* 0x041fe20007ffe0ff */
[--C-:B------:R-:W-:Y:S02]  /*27c0*/  IMAD.WIDE.U32 R48, R48, 0x10, R30.reuse ;  /* 0x0000001030307825 */ /* 0x100fe400078e001e */
[----:B------:R-:W5:Y:S02]  /*27d0*/  LDG.E.128 R44, desc[UR6][R44.64] ;  /* 0x000000062c2c7981 */ /* 0x000f64000c1e1d00 */
[--C-:B------:R-:W-:Y:S02]  /*27e0*/  IMAD.WIDE.U32 R40, R41, 0x10, R30.reuse ;  /* 0x0000001029287825 */ /* 0x100fe400078e001e */
[----:B------:R0:W5:Y:S02]  /*27f0*/  LDG.E R3, desc[UR6][R24.64] ;  /* 0x0000000618037981 */ /* 0x000164000c1e1900 */
[----:B------:R-:W-:-:S02]  /*2800*/  IMAD.WIDE.U32 R36, R37, 0x10, R30 ;  /* 0x0000001025247825 */ /* 0x000fc400078e001e */
[----:B------:R1:W5:Y:S02]  /*2810*/  LDG.E R2, desc[UR6][R28.64] ;  /* 0x000000061c027981 */ /* 0x000364000c1e1900 */
[--C-:B------:R-:W-:Y:S02]  /*2820*/  IMAD.WIDE.U32 R32, R33, 0x10, R30.reuse ;  /* 0x0000001021207825 */ /* 0x100fe400078e001e */
[----:B------:R-:W5:Y:S02]  /*2830*/  LDG.E.128 R48, desc[UR6][R48.64] ;  /* 0x0000000630307981 */ /* 0x000f64000c1e1d00 */
[--C-:B0-----:R-:W-:Y:S02]  /*2840*/  IMAD.WIDE.U32 R24, R35, 0x10, R30.reuse ;  /* 0x0000001023187825 */ /* 0x101fe400078e001e */
[----:B------:R-:W5:Y:S02]  /*2850*/  LDG.E.128 R40, desc[UR6][R40.64] ;  /* 0x0000000628287981 */ /* 0x000f64000c1e1d00 */
[----:B-1----:R-:W-:-:S02]  /*2860*/  IMAD.WIDE.U32 R28, R39, 0x10, R30 ;  /* 0x00000010271c7825 */ /* 0x002fc400078e001e */
[----:B------:R-:W5:Y:S02]  /*2870*/  LDG.E.128 R32, desc[UR6][R32.64] ;  /* 0x0000000620207981 */ /* 0x000f64000c1e1d00 */
[----:B------:R-:W-:Y:S02]  /*2880*/  IMAD.WIDE.U32 R20, R21, 0x10, R30 ;  /* 0x0000001015147825 */ /* 0x000fe400078e001e */
[----:B------:R-:W5:Y:S04]  /*2890*/  LDG.E.128 R36, desc[UR6][R36.64] ;  /* 0x0000000624247981 */ /* 0x000f68000c1e1d00 */
[----:B------:R-:W5:Y:S04]  /*28a0*/  LDG.E.128 R28, desc[UR6][R28.64] ;  /* 0x000000061c1c7981 */ /* 0x000f68000c1e1d00 */
[----:B------:R-:W5:Y:S04]  /*28b0*/  LDG.E.128 R24, desc[UR6][R24.64] ;  /* 0x0000000618187981 */ /* 0x000f68000c1e1d00 */
[----:B------:R-:W5:Y:S02]  /*28c0*/  LDG.E.128 R20, desc[UR6][R20.64] ;  /* 0x0000000614147981 */ /* 0x000f64000c1e1d00 */
.L_x_17620:
[----:B------:R-:W-:Y:S05]  /*28d0*/  BSYNC.RECONVERGENT B1 ;  /* 0x0000000000017941 */ /* 0x000fea0003800200 */
.L_x_17618:
        /* <DEDUP_REMOVED lines=19> */
[----:B--2---:R1:W-:Y:S04]  /*2a10*/  STL [R1+0x14], R247 ;  /* 0x000014f701007387 */ /* 0x0043e80000100800 */
[----:B------:R1:W2:Y:S02]  /*2a20*/  SHFL.BFLY PT, R223, R251, 0x10, 0x1f ;  /* 0x0e001f00fbdf7f89 */ /* 0x0002a400000e0000 */
.L_x_17881:
[----:B0-----:R-:W3:Y:S04]  /*2a30*/  LDL.LU R248, [R1+0x14] ;  /* 0x0000140001f87983 */ /* 0x001ee80000300800 */
[----:B-1----:R-:W4:Y:S01]  /*2a40*/  LDL.LU R247, [R1+0x8] ;  /* 0x0000080001f77983 */ /* 0x002f220000300800 */
[----:B------:R-:W0:Y:S01]  /*2a50*/  S2R R249, SR_TID.X ;  /* 0x0000000000f97919 */ /* 0x000e220000002100 */
[----:B--2---:R-:W-:Y:S02]  /*2a60*/  FADD.FTZ R251, R251, R223 ;  /* 0x000000dffbfb7221 */ /* 0x004fe40000010000 */
[----:B------:R-:W2:Y:S01]  /*2a70*/  LDL R252, [R1+0x10] ;  /* 0x0000100001fc7983 */ /* 0x000ea20000100800 */
[----:B0-----:R-:W-:Y:S01]  /*2a80*/  LOP3.LUT R249, R249, 0x1f, RZ, 0xc0, !PT ;  /* 0x0000001ff9f97812 */ /* 0x001fe200078ec0ff */
[----:B---3--:R-:W-:Y:S01]  /*2a90*/  FADD.FTZ R250, R250, R248 ;  /* 0x000000f8fafa7221 */ /* 0x008fe20000010000 */
[----:B----4-:R-:W-:Y:S01]  /*2aa0*/  @P3 IADD3 R248, PT, PT, R247, -0x1, RZ ;  /* 0xfffffffff7f83810 */ /* 0x010fe20007ffe0ff */
[----:B------:R-:W-:-:S04]  /*2ab0*/  IMAD R247, R246, UR5, RZ ;  /* 0x00000005f6f77c24 */ /* 0x000fc8000f8e02ff */
[----:B------:R-:W-:Y:S01]  /*2ac0*/  @P3 IMAD R248, R248, UR5, RZ ;  /* 0x00000005f8f83c24 */ /* 0x000fe2000f8e02ff */
[----:B------:R-:W-:-:S04]  /*2ad0*/  SHF.R.S32.HI R223, RZ, 0x1f, R247 ;  /* 0x0000001fffdf7819 */ /* 0x000fc800000114f7 */
[----:B------:R-:W-:Y:S02]  /*2ae0*/  LEA.HI R247, R223, R247, RZ, 0x2 ;  /* 0x000000f7dff77211 */ /* 0x000fe400078f10ff */
[----:B------:R-:W-:Y:S02]  /*2af0*/  @P3 SHF.R.S32.HI R223, RZ, 0x1f, R248 ;  /* 0x0000001fffdf3819 */ /* 0x000fe400000114f8 */
[----:B------:R-:W-:Y:S02]  /*2b00*/  LEA.HI.SX32 R247, R247, R249, 0x1e ;  /* 0x000000f9f7f77211 */ /* 0x000fe400078ff2ff */
[----:B------:R-:W-:Y:S01]  /*2b10*/  @P3 LEA.HI R248, R223, R248, RZ, 0x2 ;  /* 0x000000f8dff83211 */ /* 0x000fe200078f10ff */
[----:B------:R-:W-:-:S03]  /*2b20*/  HFMA2 R223, -RZ, RZ, 0, 0 ;  /* 0x00000000ffdf7431 */ /* 0x000fc600000001ff */
[----:B------:R-:W-:Y:S02]  /*2b30*/  @P3 LEA.HI.SX32 R223, R248, R249, 0x1e ;  /* 0x000000f9f8df3211 */ /* 0x000fe400078ff2ff */
[----:B------:R-:W0:Y:S03]  /*2b40*/  @P3 LDC.64 R248, c[0x0][0x390] ;  /* 0x0000e400fff83b82 */ /* 0x000e260000000a00 */
[----:B0-----:R-:W-:-:S05]  /*2b50*/  @P3 IMAD.WIDE.U32 R248, R223, 0x10, R248 ;  /* 0x00000010dff83825 */ /* 0x001fca00078e00f8 */
[----:B------:R0:W5:Y:S04]  /*2b60*/  @P3 LDG.E.128 R148, desc[UR6][R248.64] ;  /* 0x00000006f8943981 */ /* 0x000168000c1e1d00 */
[----:B------:R-:W3:Y:S01]  /*2b70*/  LDL R249, [R1+0xc] ;  /* 0x00000c0001f97983 */ /* 0x000ee20000100800 */
[----:B------:R-:W-:Y:S01]  /*2b80*/  FMUL.FTZ R250, R250, UR15 ;  /* 0x0000000ffafa7c20 */ /* 0x000fe20008410000 */
[----:B------:R-:W-:Y:S01]  /*2b90*/  ISETP.NE.AND P1, PT, RZ, UR14, PT ;  /* 0x0000000eff007c0c */ /* 0x000fe2000bf25270 */
[----:B------:R-:W-:Y:S01]  /*2ba0*/  BSSY.RECONVERGENT B1, `(.L_x_17623) ;  /* 0x000013a000017945 */ /* 0x000fe20003800200 */
[----:B---3--:R-:W-:Y:S01]  /*2bb0*/  ISETP.NE.U32.AND P0, PT, R249, RZ, PT ;  /* 0x000000fff900720c */ /* 0x008fe20003f05070 */
[----:B0-----:R-:W-:Y:S01]  /*2bc0*/  FMUL.FTZ R249, R251, UR15 ;  /* 0x0000000ffbf97c20 */ /* 0x001fe20008410000 */
[----:B------:R-:W-:-:S02]  /*2bd0*/  FSEL R251, R250, RZ, !P1 ;  /* 0x000000fffafb7208 */ /* 0x000fc40004800000 */
[----:B--2---:R-:W-:-:S13]  /*2be0*/  ISETP.NE.AND.EX P0, PT, R252, RZ, PT, P0 ;  /* 0x000000fffc00720c */ /* 0x004fda0003f05300 */
[----:B------:R-:W-:Y:S05]  /*2bf0*/  @P0 BRA `(.L_x_17624) ;  /* 0x0000000800900947 */ /* 0x000fea0003800000 */
        /* <DEDUP_REMOVED lines=9> */
[----:B-----5:R0:W-:Y:S02]  /*2c90*/  STL [R1+0x18], R2 ;  /* 0x0000180201007387 */ /* 0x0201e40000100800 */
[----:B------:R-:W-:-:S04]  /*2ca0*/  FADD.FTZ R252, R191, -R252 ;  /* 0x800000fcbffc7221 */ /* 0x000fc80000010000 */
[----:B------:R-:W-:-:S05]  /*2cb0*/  FMUL.FTZ R252, R244, R252 ;  /* 0x000000fcf4fc7220 */ /* 0x000fca0000410000 */
[----:B------:R-:W-:Y:S02]  /*2cc0*/  FSEL R252, R252, RZ, P0 ;  /* 0x000000fffcfc7208 */ /* 0x000fe40000000000 */
[----:B------:R-:W-:-:S03]  /*2cd0*/  LOP3.LUT P0, RZ, R9, 0xff, RZ, 0xc0, !PT ;  /* 0x000000ff09ff7812 */ /* 0x000fc6000780c0ff */
[----:B------:R-:W-:-:S04]  /*2ce0*/  FMUL.FTZ R252, R252, UR9 ;  /* 0x00000009fcfc7c20 */ /* 0x000fc80008410000 */
[----:B------:R-:W-:-:S04]  /*2cf0*/  FMUL.FTZ R252, R252, UR8 ;  /* 0x00000008fcfc7c20 */ /* 0x000fc80008410000 */
[----:B------:R-:W-:Y:S02]  /*2d00*/  FMUL.FTZ R152, R148, R252 ;  /* 0x000000fc94987220 */ /* 0x000fe40000410000 */
[----:B0-----:R-:W-:-:S03]  /*2d10*/  @P0 HADD2.F32 R2, -RZ, R230.H0_H0 ;  /* 0x200000e6ff020230 */ /* 0x001fc60000004100 */
[----:B------:R-:W-:-:S05]  /*2d20*/  FSEL R152, R152, RZ, P0 ;  /* 0x000000ff98987208 */ /* 0x000fca0000000000 */
[----:B------:R-:W-:Y:S01]  /*2d30*/  FADD.FTZ R84, R84, R152 ;  /* 0x0000009854547221 */ /* 0x000fe20000010000 */
[----:B------:R-:W-:Y:S01]  /*2d40*/  MOV R152, RZ ;  /* 0x000000ff00987202 */ /* 0x000fe20000000f00 */
[----:B------:R-:W-:Y:S02]  /*2d50*/  @P0 FMUL.FTZ R152, R252, R2 ;  /* 0x00000002fc980220 */ /* 0x000fe40000410000 */
[----:B------:R0:W5:Y:S05]  /*2d60*/  LDL.LU R2, [R1+0x18] ;  /* 0x0000180001027983 */ /* 0x00016a0000300800 */
.L_x_17627:
[----:B------:R-:W-:Y:S05]  /*2d70*/  BSYNC.RECONVERGENT B2 ;  /* 0x0000000000027941 */ /* 0x000fea0003800200 */
.L_x_17626:
[----:B------:R-:W-:Y:S04]  /*2d80*/  BSSY.RECONVERGENT B2, `(.L_x_17628) ;  /* 0x0000013000027945 */ /* 0x000fe80003800200 */
[----:B------:R-:W-:Y:S05]  /*2d90*/  @!P3 BRA `(.L_x_17629) ;  /* 0x000000000044b947 */ /* 0x000fea0003800000 */
[----:B------:R-:W-:Y:S01]  /*2da0*/  FFMA.FTZ R252, R192, R249, R251 ;  /* 0x000000f9c0fc7223 */ /* 0x000fe200000100fb */
[----:B------:R-:W-:Y:S01]  /*2db0*/  ISETP.GT.AND P0, PT, R245, RZ, PT ;  /* 0x000000fff500720c */ /* 0x000fe20003f04270 */
[----:B------:R1:W-:Y:S02]  /*2dc0*/  STL [R1+0x18], R0 ;  /* 0x0000180001007387 */ /* 0x0003e40000100800 */
[----:B------:R-:W-:-:S04]  /*2dd0*/  FADD.FTZ R252, R193, -R252 ;  /* 0x800000fcc1fc7221 */ /* 0x000fc80000010000 */
[----:B-----5:R-:W-:Y:S01]  /*2de0*/  FMUL.FTZ R252, R244, R252 ;  /* 0x000000fcf4fc7220 */ /* 0x020fe20000410000 */
[----:B-1----:R-:W-:-:S04]  /*2df0*/  SHF.R.U64 R0, R230, 0x10, R231 ;  /* 0x00000010e6007819 */ /* 0x002fc800000012e7 */
[----:B------:R-:W-:Y:S02]  /*2e00*/  FSEL R252, R252, RZ, P0 ;  /* 0x000000fffcfc7208 */ /* 0x000fe40000000000 */
[----:B------:R-:W-:-:S03]  /*2e10*/  LOP3.LUT P0, RZ, R9, 0xff00, RZ, 0xc0, !PT ;  /* 0x0000ff0009ff7812 */ /* 0x000fc6000780c0ff */
[----:B------:R-:W-:-:S04]  /*2e20*/  FMUL.FTZ R252, R252, UR9 ;  /* 0x00000009fcfc7c20 */ /* 0x000fc80008410000 */
[----:B------:R-:W-:-:S04]  /*2e30*/  FMUL.FTZ R252, R252, UR8 ;  /* 0x00000008fcfc7c20 */ /* 0x000fc80008410000 */
[----:B------:R-:W-:Y:S02]  /*2e40*/  FMUL.FTZ R153, R149, R252 ;  /* 0x000000fc95997220 */ /* 0x000fe40000410000 */
[----:B------:R-:W-:-:S03]  /*2e50*/  @P0 HADD2.F32 R0, -RZ, R0.H0_H0 ;  /* 0x20000000ff000230 */ /* 0x000fc60000004100 */
[----:B------:R-:W-:-:S05]  /*2e60*/  FSEL R153, R153, RZ, P0 ;  /* 0x000000ff99997208 */ /* 0x000fca0000000000 */
[----:B------:R-:W-:Y:S01]  /*2e70*/  FADD.FTZ R85, R85, R153 ;  /* 0x0000009955557221 */ /* 0x000fe20000010000 */
[----:B------:R-:W-:Y:S02]  /*2e80*/  HFMA2 R153, -RZ, RZ, 0, 0 ;  /* 0x00000000ff997431 */ /* 0x000fe400000001ff */
[----:B------:R-:W-:Y:S02]  /*2e90*/  @P0 FMUL.FTZ R153, R252, R0 ;  /* 0x00000000fc990220 */ /* 0x000fe40000410000 */
[----:B------:R1:W5:Y:S05]  /*2ea0*/  LDL.LU R0, [R1+0x18] ;  /* 0x0000180001007983 */ /* 0x00036a0000300800 */
.L_x_17629:
[----:B------:R-:W-:Y:S05]  /*2eb0*/  BSYNC.RECONVERGENT B2 ;  /* 0x0000000000027941 */ /* 0x000fea0003800200 */
.L_x_17628:
        /* <DEDUP_REMOVED lines=12> */
[----:B--2---:R-:W-:-:S03]  /*2f80*/  @P0 HADD2.F32 R0, -RZ, R231.H0_H0 ;  /* 0x200000e7ff000230 */ /* 0x004fc60000004100 */
[----:B------:R-:W-:-:S05]  /*2f90*/  FSEL R154, R154, RZ, P0 ;  /* 0x000000ff9a9a7208 */ /* 0x000fca0000000000 */
[----:B------:R-:W-:Y:S01]  /*2fa0*/  FADD.FTZ R86, R86, R154 ;  /* 0x0000009a56567221 */ /* 0x000fe20000010000 */
[----:B------:R-:W-:Y:S01]  /*2fb0*/  MOV R154, RZ ;  /* 0x000000ff009a7202 */ /* 0x000fe20000000f00 */
[----:B------:R-:W-:Y:S02]  /*2fc0*/  @P0 FMUL.FTZ R154, R252, R0 ;  /* 0x00000000fc9a0220 */ /* 0x000fe40000410000 */
[----:B------:R2:W5:Y:S05]  /*2fd0*/  LDL.LU R0, [R1+0x18] ;  /* 0x0000180001007983 */ /* 0x00056a0000300800 */
.L_x_17631:
[----:B------:R-:W-:Y:S05]  /*2fe0*/  BSYNC.RECONVERGENT B2 ;  /* 0x0000000000027941 */ /* 0x000fea0003800200 */
.L_x_17630:
[----:B------:R-:W-:Y:S05]  /*2ff0*/  @!P3 BRA `(.L_x_17632) ;  /* 0x0000000c00d0b947 */ /* 0x000fea0003800000 */
[----:B-----5:R-:W-:Y:S01]  /*3000*/  ISETP.GE.U32.AND P0, PT, R9, 0x1000000, PT ;  /* 0x010000000900780c */ /* 0x020fe20003f06070 */
        /* <DEDUP_REMOVED lines=8> */
[----:B------:R-:W-:-:S05]  /*3090*/  FSEL R155, R155, RZ, P0 ;  /* 0x000000ff9b9b7208 */ /* 0x000fca0000000000 */
[----:B------:R-:W-:Y:S01]  /*30a0*/  FADD.FTZ R87, R87, R155 ;  /* 0x0000009b57577221 */ /* 0x000fe20000010000 */
[----:B------:R-:W-:Y:S01]  /*30b0*/  HFMA2 R155, -RZ, RZ, 0, 0 ;  /* 0x00000000ff9b7431 */ /* 0x000fe200000001ff */
[----:B------:R-:W-:Y:S06]  /*30c0*/  @!P0 BRA `(.L_x_17632) ;  /* 0x0000000c009c8947 */ /* 0x000fec0003800000 */
[----:B------:R-:W-:-:S05]  /*30d0*/  SHF.R.U32.HI R252, RZ, 0x10, R231 ;  /* 0x00000010fffc7819 */ /* 0x000fca00000116e7 */
[----:B------:R-:W-:-:S05]  /*30e0*/  HADD2.F32 R155, -RZ, R252.H0_H0 ;  /* 0x200000fcff9b7230 */ /* 0x000fca0000004100 */
[----:B------:R-:W-:Y:S01]  /*30f0*/  FMUL.FTZ R155, R9, R155 ;  /* 0x0000009b099b7220 */ /* 0x000fe20000410000 */
[----:B------:R-:W-:Y:S06]  /*3100*/  BRA `(.L_x_17632) ;  /* 0x0000000c008c7947 */ /* 0x000fec0003800000 */
.L_x_17625:
[----:B------:R-:W-:Y:S01]  /*3110*/  FFMA.FTZ R252, R160, R249, R251 ;  /* 0x000000f9a0fc7223 */ /* 0x000fe200000100fb */
[----:B------:R-:W-:Y:S01]  /*3120*/  BSSY.RECONVERGENT B2, `(.L_x_17633) ;  /* 0x0000012000027945 */ /* 0x000fe20003800200 */
[----:B------:R-:W-:Y:S02]  /*3130*/  ISETP.GT.AND P0, PT, R245, RZ, PT ;  /* 0x000000fff500720c */ /* 0x000fe40003f04270 */
[----:B------:R-:W-:Y:S01]  /*3140*/  FADD.FTZ R252, R209, -R252 ;  /* 0x800000fcd1fc7221 */ /* 0x000fe20000010000 */
[----:B------:R-:W-:Y:S10]  /*3150*/  @!P3 BRA `(.L_x_17634) ;  /* 0x000000000038b947 */ /* 0x000ff40003800000 */
[----:B------:R-:W-:Y:S01]  /*3160*/  FFMA.FTZ R116, R0, R249, R251 ;  /* 0x000000f900747223 */ /* 0x000fe200000100fb */
[----:B------:R-:W-:Y:S02]  /*3170*/  ISETP.GT.AND P1, PT, R245, RZ, PT ;  /* 0x000000fff500720c */ /* 0x000fe40003f24270 */
[----:B------:R-:W-:Y:S01]  /*3180*/  MOV R152, RZ ;  /* 0x000000ff00987202 */ /* 0x000fe20000000f00 */
[----:B------:R-:W-:-:S04]  /*3190*/  FADD.FTZ R116, R191, -R116 ;  /* 0x80000074bf747221 */ /* 0x000fc80000010000 */
[----:B-----5:R-:W-:-:S05]  /*31a0*/  FMUL.FTZ R116, R244, R116 ;  /* 0x00000074f4747220 */ /* 0x020fca0000410000 */
[----:B------:R-:W-:Y:S02]  /*31b0*/  FSEL R116, R116, RZ, P1 ;  /* 0x000000ff74747208 */ /* 0x000fe40000800000 */
[----:B------:R-:W-:-:S03]  /*31c0*/  LOP3.LUT P1, RZ, R9, 0xff, RZ, 0xc0, !PT ;  /* 0x000000ff09ff7812 */ /* 0x000fc6000782c0ff */
[----:B------:R-:W-:-:S04]  /*31d0*/  FMUL.FTZ R116, R116, UR9 ;  /* 0x0000000974747c20 */ /* 0x000fc80008410000 */
[----:B------:R-:W-:-:S04]  /*31e0*/  FMUL.FTZ R116, R116, UR8 ;  /* 0x0000000874747c20 */ /* 0x000fc80008410000 */
[----:B------:R-:W-:-:S05]  /*31f0*/  FMUL.FTZ R117, R148, R116 ;  /* 0x0000007494757220 */ /* 0x000fca0000410000 */
[----:B------:R-:W-:-:S05]  /*3200*/  FSEL R117, R117, RZ, P1 ;  /* 0x000000ff75757208 */ /* 0x000fca0000800000 */
[----:B------:R-:W-:Y:S01]  /*3210*/  FADD.FTZ R84, R84, R117 ;  /* 0x0000007554547221 */ /* 0x000fe20000010000 */
[----:B------:R-:W-:-:S05]  /*3220*/  @P1 HADD2.F32 R117, -RZ, R230.H0_H0 ;  /* 0x200000e6ff751230 */ /* 0x000fca0000004100 */
[----:B------:R-:W-:-:S07]  /*3230*/  @P1 FMUL.FTZ R152, R117, R116 ;  /* 0x0000007475981220 */ /* 0x000fce0000410000 */
.L_x_17634:
[----:B------:R-:W-:Y:S05]  /*3240*/  BSYNC.RECONVERGENT B2 ;  /* 0x0000000000027941 */ /* 0x000fea0003800200 */
.L_x_17633:
[----:B------:R-:W-:Y:S04]  /*3250*/  BSSY.RECONVERGENT B2, `(.L_x_17635) ;  /* 0x0000011000027945 */ /* 0x000fe80003800200 */
[----:B------:R-:W-:Y:S05]  /*3260*/  @!P3 BRA `(.L_x_17636) ;  /* 0x00000000003cb947 */ /* 0x000fea0003800000 */
[----:B------:R-:W-:Y:S01]  /*3270*/  FFMA.FTZ R116, R192, R249, R251 ;  /* 0x000000f9c0747223 */ /* 0x000fe200000100fb */
[----:B------:R-:W-:Y:S01]  /*3280*/  ISETP.GT.AND P1, PT, R245, RZ, PT ;  /* 0x000000fff500720c */ /* 0x000fe20003f24270 */
[----:B------:R-:W-:Y:S01]  /*3290*/  HFMA2 R153, -RZ, RZ, 0, 0 ;  /* 0x00000000ff997431 */ /* 0x000fe200000001ff */
[----:B------:R-:W-:Y:S01]  /*32a0*/  SHF.R.U64 R118, R230, 0x10, R231 ;  /* 0x00000010e6767819 */ /* 0x000fe200000012e7 */
        /* <DEDUP_REMOVED lines=11> */
.L_x_17636:
[----:B------:R-:W-:Y:S05]  /*3360*/  BSYNC.RECONVERGENT B2 ;  /* 0x0000000000027941 */ /* 0x000fea0003800200 */
.L_x_17635:
[----:B------:R-:W-:Y:S04]  /*3370*/  BSSY.RECONVERGENT B2, `(.L_x_17637) ;  /* 0x0000010000027945 */ /* 0x000fe80003800200 */
[----:B------:R-:W-:Y:S05]  /*3380*/  @!P3 BRA `(.L_x_17638) ;  /* 0x000000000038b947 */ /* 0x000fea0003800000 */
        /* <DEDUP_REMOVED lines=14> */
.L_x_17638:
[----:B------:R-:W-:Y:S05]  /*3470*/  BSYNC.RECONVERGENT B2 ;  /* 0x0000000000027941 */ /* 0x000fea0003800200 */
.L_x_17637:
[-CC-:B------:R-:W-:Y:S01]  /*3480*/  FFMA.FTZ R116, R192, R249.reuse, R251.reuse ;  /* 0x000000f9c0747223 */ /* 0x180fe200000100fb */
[-CC-:B------:R-:W-:Y:S01]  /*3490*/  FFMA.FTZ R117, R0, R249.reuse, R251.reuse ;  /* 0x000000f900757223 */ /* 0x180fe200000100fb */
[----:B------:R-:W-:Y:S02]  /*34a0*/  FFMA.FTZ R118, R194, R249, R251 ;  /* 0x000000f9c2767223 */ /* 0x000fe400000100fb */
[----:B------:R-:W-:Y:S01]  /*34b0*/  FADD.FTZ R119, R193, -R116 ;  /* 0x80000074c1777221 */ /* 0x000fe20000010000 */
[----:B------:R-:W-:Y:S01]  /*34c0*/  FADD.FTZ R117, R191, -R117 ;  /* 0x80000075bf757221 */ /* 0x000fe20000010000 */
[----:B------:R-:W-:Y:S01]  /*34d0*/  FADD.FTZ R116, R161, -R118 ;  /* 0x80000076a1747221 */ /* 0x000fe20000010000 */
[C---:B-----5:R-:W-:Y:S01]  /*34e0*/  FMUL.FTZ R118, R244.reuse, R252 ;  /* 0x000000fcf4767220 */ /* 0x060fe20000410000 */
[C---:B------:R-:W-:Y:S01]  /*34f0*/  FMUL.FTZ R119, R244.reuse, R119 ;  /* 0x00000077f4777220 */ /* 0x040fe20000410000 */
[----:B------:R-:W-:-:S03]  /*3500*/  FMUL.FTZ R252, R244, R117 ;  /* 0x00000075f4fc7220 */ /* 0x000fc60000410000 */
[----:B------:R-:W-:Y:S02]  /*3510*/  FSEL R118, R118, RZ, P0 ;  /* 0x000000ff76767208 */ /* 0x000fe40000000000 */
[----:B------:R-:W-:Y:S01]  /*3520*/  MOV R117, R119 ;  /* 0x0000007700757202 */ /* 0x000fe20000000f00 */
[----:B------:R-:W-:Y:S01]  /*3530*/  FMUL.FTZ R119, R244, R116 ;  /* 0x00000074f4777220 */ /* 0x000fe20000410000 */
[----:B------:R-:W-:Y:S02]  /*3540*/  FSEL R116, R252, RZ, P0 ;  /* 0x000000fffc747208 */ /* 0x000fe40000000000 */
[----:B------:R-:W-:Y:S02]  /*3550*/  FSEL R117, R117, RZ, P0 ;  /* 0x000000ff75757208 */ /* 0x000fe40000000000 */
[----:B------:R-:W-:Y:S01]  /*3560*/  FSEL R119, R119, RZ, P0 ;  /* 0x000000ff77777208 */ /* 0x000fe20000000000 */
[----:B------:R-:W-:Y:S06]  /*3570*/  @!P3 BRA `(.L_x_17632) ;  /* 0x000000080070b947 */ /* 0x000fec0003800000 */
[----:B------:R-:W-:Y:S01]  /*3580*/  FMUL.FTZ R252, R119, UR9 ;  /* 0x0000000977fc7c20 */ /* 0x000fe20008410000 */
[----:B------:R-:W-:Y:S01]  /*3590*/  ISETP.GE.U32.AND P0, PT, R9, 0x1000000, PT ;  /* 0x010000000900780c */ /* 0x000fe20003f06070 */
[----:B------:R-:W-:Y:S02]  /*35a0*/  HFMA2 R155, -RZ, RZ, 0, 0 ;  /* 0x00000000ff9b7431 */ /* 0x000fe400000001ff */
[----:B------:R-:W-:-:S04]  /*35b0*/  FMUL.FTZ R252, R252, UR8 ;  /* 0x00000008fcfc7c20 */ /* 0x000fc80008410000 */
[----:B------:R-:W-:-:S05]  /*35c0*/  FMUL.FTZ R9, R151, R252 ;  /* 0x000000fc97097220 */ /* 0x000fca0000410000 */
[----:B------:R-:W-:-:S05]  /*35d0*/  FSEL R9, R9, RZ, P0 ;  /* 0x000000ff09097208 */ /* 0x000fca0000000000 */
[----:B------:R-:W-:Y:S01]  /*35e0*/  FADD.FTZ R87, R87, R9 ;  /* 0x0000000957577221 */ /* 0x000fe20000010000 */
[----:B------:R-:W-:Y:S06]  /*35f0*/  @!P0 BRA `(.L_x_17632) ;  /* 0x0000000800508947 */ /* 0x000fec0003800000 */
[----:B------:R-:W-:-:S05]  /*3600*/  SHF.R.U32.HI R9, RZ, 0x10, R231 ;  /* 0x00000010ff097819 */ /* 0x000fca00000116e7 */
[----:B------:R-:W-:-:S05]  /*3610*/  HADD2.F32 R155, -RZ, R9.H0_H0 ;  /* 0x20000009ff9b7230 */ /* 0x000fca0000004100 */
[----:B------:R-:W-:Y:S01]  /*3620*/  FMUL.FTZ R155, R155, R252 ;  /* 0x000000fc9b9b7220 */ /* 0x000fe20000410000 */
[----:B------:R-:W-:Y:S06]  /*3630*/  BRA `(.L_x_17632) ;  /* 0x0000000800407947 */ /* 0x000fec0003800000 */
.L_x_17624:
        /* <DEDUP_REMOVED lines=15> */
[----:B0-----:R-:W-:-:S04]  /*3730*/  FMUL.FTZ R2, R152, UR8 ;  /* 0x0000000898027c20 */ /* 0x001fc80008410000 */
[----:B------:R-:W-:-:S05]  /*3740*/  FMUL.FTZ R152, R148, R2 ;  /* 0x0000000294987220 */ /* 0x000fca0000410000 */
[----:B------:R-:W-:-:S05]  /*3750*/  FSEL R152, R152, RZ, P0 ;  /* 0x000000ff98987208 */ /* 0x000fca0000000000 */
[----:B------:R-:W-:Y:S01]  /*3760*/  FADD.FTZ R84, R84, R152 ;  /* 0x0000009854547221 */ /* 0x000fe20000010000 */
[----:B------:R-:W-:Y:S02]  /*3770*/  HFMA2 R152, -RZ, RZ, 0, 0 ;  /* 0x00000000ff987431 */ /* 0x000fe400000001ff */
[----:B------:R-:W-:Y:S02]  /*3780*/  @P0 FMUL.FTZ R152, R252, R2 ;  /* 0x00000002fc980220 */ /* 0x000fe40000410000 */
[----:B------:R0:W5:Y:S05]  /*3790*/  LDL.LU R2, [R1+0x18] ;  /* 0x0000180001027983 */ /* 0x00016a0000300800 */
.L_x_17641:
[----:B------:R-:W-:Y:S05]  /*37a0*/  BSYNC.RECONVERGENT B2 ;  /* 0x0000000000027941 */ /* 0x000fea0003800200 */
.L_x_17640:
[----:B------:R-:W-:Y:S04]  /*37b0*/  BSSY.RECONVERGENT B2, `(.L_x_17642) ;  /* 0x0000012000027945 */ /* 0x000fe80003800200 */
[----:B------:R-:W-:Y:S05]  /*37c0*/  @!P3 BRA `(.L_x_17643) ;  /* 0x000000000040b947 */ /* 0x000fea0003800000 */
[----:B------:R-:W-:Y:S01]  /*37d0*/  @P2 FFMA.FTZ R153, R192, R249, R251 ;  /* 0x000000f9c0992223 */ /* 0x000fe200000100fb */
[----:B-----5:R-:W-:Y:S01]  /*37e0*/  LOP3.LUT P0, RZ, R9, 0xff00, RZ, 0xc0, !PT ;  /* 0x0000ff0009ff7812 */ /* 0x020fe2000780c0ff */
[----:B------:R1:W-:Y:S02]  /*37f0*/  STL [R1+0x18], R0 ;  /* 0x0000180001007387 */ /* 0x0003e40000100800 */
[----:B------:R-:W-:Y:S01]  /*3800*/  @P2 FADD.FTZ R252, R193, -R153 ;  /* 0x80000099c1fc2221 */ /* 0x000fe20000010000 */
[----:B------:R-:W-:-:S03]  /*3810*/  MOV R153, R49 ;  /* 0x0000003100997202 */ /* 0x000fc60000000f00 */
[----:B------:R-:W-:Y:S01]  /*3820*/  @P2 FFMA.FTZ R153, R244, R252, R49 ;  /* 0x000000fcf4992223 */ /* 0x000fe20000010031 */
[----:B------:R-:W-:-:S03]  /*3830*/  SHF.R.U64 R252, R230, 0x10, R231 ;  /* 0x00000010e6fc7819 */ /* 0x000fc600000012e7 */
[----:B------:R-:W-:Y:S02]  /*3840*/  FMUL.FTZ R153, R153, UR9 ;  /* 0x0000000999997c20 */ /* 0x000fe40008410000 */
[----:B------:R-:W-:Y:S02]  /*3850*/  @P0 HADD2.F32 R252, -RZ, R252.H0_H0 ;  /* 0x200000fcfffc0230 */ /* 0x000fe40000004100 */
[----:B-1----:R-:W-:-:S04]  /*3860*/  FMUL.FTZ R0, R153, UR8 ;  /* 0x0000000899007c20 */ /* 0x002fc80008410000 */
[----:B------:R-:W-:-:S05]  /*3870*/  FMUL.FTZ R153, R149, R0 ;  /* 0x0000000095997220 */ /* 0x000fca0000410000 */
[----:B------:R-:W-:-:S05]  /*3880*/  FSEL R153, R153, RZ, P0 ;  /* 0x000000ff99997208 */ /* 0x000fca0000000000 */
[----:B------:R-:W-:Y:S01]  /*3890*/  FADD.FTZ R85, R85, R153 ;  /* 0x0000009955557221 */ /* 0x000fe20000010000 */
[----:B------:R-:W-:Y:S02]  /*38a0*/  HFMA2 R153, -RZ, RZ, 0, 0 ;  /* 0x00000000ff997431 */ /* 0x000fe400000001ff */
[----:B------:R-:W-:Y:S02]  /*38b0*/  @P0 FMUL.FTZ R153, R252, R0 ;  /* 0x00000000fc990220 */ /* 0x000fe40000410000 */
[----:B------:R1:W5:Y:S05]  /*38c0*/  LDL.LU R0, [R1+0x18] ;  /* 0x0000180001007983 */ /* 0x00036a0000300800 */
.L_x_17643:
[----:B------:R-:W-:Y:S05]  /*38d0*/  BSYNC.RECONVERGENT B2 ;  /* 0x0000000000027941 */ /* 0x000fea0003800200 */
.L_x_17642:
        /* <DEDUP_REMOVED lines=10> */
[----:B--2---:R-:W-:-:S04]  /*3980*/  FMUL.FTZ R0, R154, UR8 ;  /* 0x000000089a007c20 */ /* 0x004fc80008410000 */
[----:B------:R-:W-:-:S05]  /*3990*/  FMUL.FTZ R154, R150, R0 ;  /* 0x00000000969a7220 */ /* 0x000fca0000410000 */
[----:B------:R-:W-:-:S05]  /*39a0*/  FSEL R154, R154, RZ, P0 ;  /* 0x000000ff9a9a7208 */ /* 0x000fca0000000000 */
[----:B------:R-:W-:Y:S01]  /*39b0*/  FADD.FTZ R86, R86, R154 ;  /* 0x0000009a56567221 */ /* 0x000fe20000010000 */
[----:B------:R-:W-:Y:S02]  /*39c0*/  HFMA2 R154, -RZ, RZ, 0, 0 ;  /* 0x00000000ff9a7431 */ /* 0x000fe400000001ff */
[----:B------:R-:W-:Y:S02]  /*39d0*/  @P0 FMUL.FTZ R154, R252, R0 ;  /* 0x00000000fc9a0220 */ /* 0x000fe40000410000 */
[----:B------:R2:W5:Y:S05]  /*39e0*/  LDL.LU R0, [R1+0x18] ;  /* 0x0000180001007983 */ /* 0x00056a0000300800 */
.L_x_17645:
[----:B------:R-:W-:Y:S05]  /*39f0*/  BSYNC.RECONVERGENT B2 ;  /* 0x0000000000027941 */ /* 0x000fea0003800200 */
.L_x_17644:
[----:B------:R-:W-:Y:S05]  /*3a00*/  @!P3 BRA `(.L_x_17632) ;  /* 0x00000004004cb947 */ /* 0x000fea0003800000 */
[----:B-----5:R-:W-:Y:S01]  /*3a10*/  ISETP.GE.U32.AND P0, PT, R9, 0x1000000, PT ;  /* 0x010000000900780c */ /* 0x020fe20003f06070 */
[----:B------:R-:W-:-:S04]  /*3a20*/  @P2 FFMA.FTZ R9, R194, R249, R251 ;  /* 0x000000f9c2092223 */ /* 0x000fc800000100fb */
[----:B------:R-:W-:Y:S01]  /*3a30*/  @P2 FADD.FTZ R155, R161, -R9 ;  /* 0x80000009a19b2221 */ /* 0x000fe20000010000 */
[----:B------:R-:W-:-:S03]  /*3a40*/  MOV R9, R51 ;  /* 0x0000003300097202 */ /* 0x000fc60000000f00 */
[----:B------:R-:W-:Y:S01]  /*3a50*/  @P2 FFMA.FTZ R9, R244, R155, R51 ;  /* 0x0000009bf4092223 */ /* 0x000fe20000010033 */
[----:B------:R-:W-:-:S03]  /*3a60*/  HFMA2 R155, -RZ, RZ, 0, 0 ;  /* 0x00000000ff9b7431 */ /* 0x000fc600000001ff */
[----:B------:R-:W-:-:S04]  /*3a70*/  FMUL.FTZ R9, R9, UR9 ;  /* 0x0000000909097c20 */ /* 0x000fc80008410000 */
        /* <DEDUP_REMOVED lines=9> */
.L_x_17639:
        /* <DEDUP_REMOVED lines=8> */
[----:B------:R-:W-:Y:S02]  /*3b90*/  HFMA2 R152, -RZ, RZ, 0, 0 ;  /* 0x00000000ff987431 */ /* 0x000fe400000001ff */
[----:B------:R-:W-:-:S04]  /*3ba0*/  FMUL.FTZ R116, R116, UR8 ;  /* 0x0000000874747c20 */ /* 0x000fc80008410000 */
[----:B------:R-:W-:-:S05]  /*3bb0*/  FMUL.FTZ R117, R148, R116 ;  /* 0x0000007494757220 */ /* 0x000fca0000410000 */
[----:B------:R-:W-:-:S05]  /*3bc0*/  FSEL R117, R117, RZ, P0 ;  /* 0x000000ff75757208 */ /* 0x000fca0000000000 */
[----:B------:R-:W-:Y:S01]  /*3bd0*/  FADD.FTZ R84, R84, R117 ;  /* 0x0000007554547221 */ /* 0x000fe20000010000 */
[----:B------:R-:W-:-:S05]  /*3be0*/  @P0 HADD2.F32 R117, -RZ, R230.H0_H0 ;  /* 0x200000e6ff750230 */ /* 0x000fca0000004100 */
[----:B------:R-:W-:-:S07]  /*3bf0*/  @P0 FMUL.FTZ R152, R117, R116 ;  /* 0x0000007475980220 */ /* 0x000fce0000410000 */
.L_x_17647:
[----:B------:R-:W-:Y:S05]  /*3c00*/  BSYNC.RECONVERGENT B2 ;  /* 0x0000000000027941 */ /* 0x000fea0003800200 */
.L_x_17646:
        /* <DEDUP_REMOVED lines=8> */
[----:B------:R-:W-:Y:S01]  /*3c90*/  HFMA2 R153, -RZ, RZ, 0, 0 ;  /* 0x00000000ff997431 */ /* 0x000fe200000001ff */
[----:B------:R-:W-:Y:S01]  /*3ca0*/  SHF.R.U64 R252, R230, 0x10, R231 ;  /* 0x00000010e6fc7819 */ /* 0x000fe200000012e7 */
[----:B------:R-:W-:-:S04]  /*3cb0*/  FMUL.FTZ R116, R116, UR8 ;  /* 0x0000000874747c20 */ /* 0x000fc80008410000 */
[----:B------:R-:W-:-:S05]  /*3cc0*/  FMUL.FTZ R118, R149, R116 ;  /* 0x0000007495767220 */ /* 0x000fca0000410000 */
[----:B------:R-:W-:-:S05]  /*3cd0*/  FSEL R118, R118, RZ, P0 ;  /* 0x000000ff76767208 */ /* 0x000fca0000000000 */
[----:B------:R-:W-:Y:S01]  /*3ce0*/  FADD.FTZ R85, R85, R118 ;  /* 0x0000007655557221 */ /* 0x000fe20000010000 */
[----:B------:R-:W-:-:S05]  /*3cf0*/  @P0 HADD2.F32 R118, -RZ, R252.H0_H0 ;  /* 0x200000fcff760230 */ /* 0x000fca0000004100 */
[----:B------:R-:W-:-:S07]  /*3d00*/  @P0 FMUL.FTZ R153, R118, R116 ;  /* 0x0000007476990220 */ /* 0x000fce0000410000 */
.L_x_17649:
[----:B------:R-:W-:Y:S05]  /*3d10*/  BSYNC.RECONVERGENT B2 ;  /* 0x0000000000027941 */ /* 0x000fea0003800200 */
.L_x_17648:
[----:B------:R-:W-:Y:S01]  /*3d20*/  @P2 FFMA.FTZ R116, R160, R249, R251 ;  /* 0x000000f9a0742223 */ /* 0x000fe200000100fb */
[----:B------:R-:W-:Y:S03]  /*3d30*/  BSSY.RECONVERGENT B2, `(.L_x_17650) ;  /* 0x000000e000027945 */ /* 0x000fe60003800200 */
[----:B------:R-:W-:Y:S01]  /*3d40*/  @P2 FADD.FTZ R118, R209, -R116 ;  /* 0x80000074d1762221 */ /* 0x000fe20000010000 */
[----:B------:R-:W-:-:S03]  /*3d50*/  MOV R116, R50 ;  /* 0x0000003200747202 */ /* 0x000fc60000000f00 */
[----:B------:R-:W-:Y:S01]  /*3d60*/  @P2 FFMA.FTZ R116, R244, R118, R50 ;  /* 0x00000076f4742223 */ /* 0x000fe20000010032 */
[----:B------:R-:W-:Y:S06]  /*3d70*/  @!P3 BRA `(.L_x_17651) ;  /* 0x000000000024b947 */ /* 0x000fec0003800000 */
[----:B------:R-:W-:Y:S01]  /*3d80*/  FMUL.FTZ R118, R116, UR9 ;  /* 0x0000000974767c20 */ /* 0x000fe20008410000 */
[----:B------:R-:W-:-:S03]  /*3d90*/  LOP3.LUT P0, RZ, R9, 0xff0000, RZ, 0xc0, !PT ;  /* 0x00ff000009ff7812 */ /* 0x000fc6000780c0ff */
[----:B------:R-:W-:-:S04]  /*3da0*/  FMUL.FTZ R118, R118, UR8 ;  /* 0x0000000876767c20 */ /* 0x000fc80008410000 */
[----:B------:R-:W-:-:S05]  /*3db0*/  FMUL.FTZ R154, R150, R118 ;  /* 0x00000076969a7220 */ /* 0x000fca0000410000 */
[----:B------:R-:W-:Y:S01]  /*3dc0*/  FSEL R154, R154, RZ, P0 ;  /* 0x000000ff9a9a7208 */ /* 0x000fe20000000000 */
[----:B------:R-:W-:-:S04]  /*3dd0*/  @P0 HADD2.F32 R252, -RZ, R231.H0_H0 ;  /* 0x200000e7fffc0230 */ /* 0x000fc80000004100 */
[----:B------:R-:W-:Y:S01]  /*3de0*/  FADD.FTZ R86, R86, R154 ;  /* 0x0000009a56567221 */ /* 0x000fe20000010000 */
[----:B------:R-:W-:Y:S02]  /*3df0*/  HFMA2 R154, -RZ, RZ, 0, 0 ;  /* 0x00000000ff9a7431 */ /* 0x000fe400000001ff */
[----:B------:R-:W-:-:S07]  /*3e00*/  @P0 FMUL.FTZ R154, R252, R118 ;  /* 0x00000076fc9a0220 */ /* 0x000fce0000410000 */
.L_x_17651:
[----:B------:R-:W-:Y:S05]  /*3e10*/  BSYNC.RECONVERGENT B2 ;  /* 0x0000000000027941 */ /* 0x000fea0003800200 */
.L_x_17650:
[----:B------:R-:W-:Y:S01]  /*3e20*/  @P2 FFMA.FTZ R118, R194, R249, R251 ;  /* 0x000000f9c2762223 */ /* 0x000fe200000100fb */
[----:B------:R-:W-:-:S03]  /*3e30*/  MOV R252, R51 ;  /* 0x0000003300fc7202 */ /* 0x000fc60000000f00 */
[----:B------:R-:W-:-:S04]  /*3e40*/  @P2 FADD.FTZ R118, R161, -R118 ;  /* 0x80000076a1762221 */ /* 0x000fc80000010000 */
[----:B------:R-:W-:Y:S01]  /*3e50*/  @P2 FFMA.FTZ R252, R244, R118, R51 ;  /* 0x00000076f4fc2223 */ /* 0x000fe20000010033 */
[----:B------:R-:W-:Y:S02]  /*3e60*/  MOV R118, R116 ;  /* 0x0000007400767202 */ /* 0x000fe40000000f00 */
[----:B------:R-:W-:Y:S02]  /*3e70*/  MOV R116, R119 ;  /* 0x0000007700747202 */ /* 0x000fe40000000f00 */
[----:B------:R-:W-:Y:S01]  /*3e80*/  MOV R119, R252 ;  /* 0x000000fc00777202 */ /* 0x000fe20000000f00 */
[----:B------:R-:W-:Y:S06]  /*3e90*/  @!P3 BRA `(.L_x_17632) ;  /* 0x000000000028b947 */ /* 0x000fec0003800000 */
[----:B------:R-:W-:Y:S01]  /*3ea0*/  FMUL.FTZ R155, R252, UR9 ;  /* 0x00000009fc9b7c20 */ /* 0x000fe20008410000 */
[----:B------:R-:W-:-:S03]  /*3eb0*/  ISETP.GE.U32.AND P0, PT, R9, 0x1000000, PT ;  /* 0x010000000900780c */ /* 0x000fc60003f06070 */
[----:B------:R-:W-:Y:S01]  /*3ec0*/  FMUL.FTZ R252, R155, UR8 ;  /* 0x000000089bfc7c20 */ /* 0x000fe20008410000 */
[----:B------:R-:W-:-:S03]  /*3ed0*/  HFMA2 R155, -RZ, RZ, 0, 0 ;  /* 0x00000000ff9b7431 */ /* 0x000fc600000001ff */
[----:B------:R-:W-:-:S05]  /*3ee0*/  FMUL.FTZ R9, R151, R252 ;  /* 0x000000fc97097220 */ /* 0x000fca0000410000 */
[----:B------:R-:W-:-:S05]  /*3ef0*/  FSEL R9, R9, RZ, P0 ;  /* 0x000000ff09097208 */ /* 0x000fca0000000000 */
[----:B------:R-:W-:Y:S01]  /*3f00*/  FADD.FTZ R87, R87, R9 ;  /* 0x0000000957577221 */ /* 0x000fe20000010000 */
[----:B------:R-:W-:-:S05]  /*3f10*/  SHF.R.U32.HI R9, RZ, 0x10, R231 ;  /* 0x00000010ff097819 */ /* 0x000fca00000116e7 */
[----:B------:R-:W-:-:S05]  /*3f20*/  @P0 HADD2.F32 R9, -RZ, R9.H0_H0 ;  /* 0x20000009ff090230 */ /* 0x000fca0000004100 */
[----:B------:R-:W-:-:S07]  /*3f30*/  @P0 FMUL.FTZ R155, R9, R252 ;  /* 0x000000fc099b0220 */ /* 0x000fce0000410000 */
.L_x_17632:
[----:B------:R-:W-:Y:S05]  /*3f40*/  BSYNC.RECONVERGENT B1 ;  /* 0x0000000000017941 */ /* 0x000fea0003800200 */
.L_x_17623:
[----:B------:R-:W-:Y:S01]  /*3f50*/  ISETP.NE.U32.AND P0, PT, R248, RZ, PT ;  /* 0x000000fff800720c */ /* 0x000fe20003f05070 */
[----:B-----5:R3:W-:Y:S03]  /*3f60*/  STL.64 [R1+0x18], R2 ;  /* 0x0000180201007387 */ /* 0x0207e60000100a00 */
[----:B------:R-:W-:Y:S01]  /*3f70*/  ISETP.NE.AND.EX P0, PT, R250, RZ, PT, P0 ;  /* 0x000000fffa00720c */ /* 0x000fe20003f05300 */
[----:B------:R-:W4:Y:S04]  /*3f80*/  LDL.LU R252, [R1+0xc] ;  /* 0x00000c0001fc7983 */ /* 0x000f280000300800 */
[----:B------:R-:W2:Y:S08]  /*3f90*/  LDL.LU R9, [R1+0x10] ;  /* 0x0000100001097983 */ /* 0x000eb00000300800 */
[----:B---3--:R-:W3:Y:S02]  /*3fa0*/  @P0 LDC.64 R2, c[0x0][0x478] ;  /* 0x00011e00ff020b82 */ /* 0x008ee40000000a00 */
[----:B---3--:R-:W-:-:S05]  /*3fb0*/  @P0 IMAD.WIDE.U32 R2, R247, 0x10, R2 ;  /* 0x00000010f7020825 */ /* 0x008fca00078e0002 */
[----:B------:R3:W-:Y:S02]  /*3fc0*/  @P0 STG.E.128 desc[UR6][R2.64], R116 ;  /* 0x0000007402000986 */ /* 0x0007e4000c101d06 */
[----:B---3--:R-:W3:Y:S02]  /*3fd0*/  @P3 LDC.64 R2, c[0x0][0x468] ;  /* 0x00011a00ff023b82 */ /* 0x008ee40000000a00 */
[----:B---3--:R-:W-:-:S05]  /*3fe0*/  @P3 IMAD.WIDE.U32 R2, R223, 0x10, R2 ;  /* 0x00000010df023825 */ /* 0x008fca00078e0002 */
[----:B------:R3:W-:Y:S04]  /*3ff0*/  @P3 STG.E.128 desc[UR6][R2.64], R152 ;  /* 0x0000009802003986 */ /* 0x0007e8000c101d06 */
[----:B---3--:R3:W5:Y:S01]  /*4000*/  LDL.LU.64 R2, [R1+0x18] ;  /* 0x0000180001027983 */ /* 0x0087620000300a00 */
[----:B------:R-:W-:Y:S01]  /*4010*/  BSSY.RECONVERGENT B1, `(.L_x_17652) ;  /* 0x0000008000017945 */ /* 0x000fe20003800200 */
[----:B----4-:R-:W-:-:S04]  /*4020*/  ISETP.NE.U32.AND P1, PT, R252, RZ, PT ;  /* 0x000000fffc00720c */ /* 0x010fc80003f25070 */
[----:B--2---:R-:W-:Y:S01]  /*4030*/  ISETP.NE.AND.EX P1, PT, R9, RZ, PT, P1 ;  /* 0x000000ff0900720c */ /* 0x004fe20003f25310 */
[----:B---3--:R-:W-:-:S12]  /*4040*/  @!P3 BRA `(.L_x_17653) ;  /* 0x000000000010b947 */ /* 0x008fd80003800000 */
[----:B------:R-:W2:Y:S01]  /*4050*/  LDC.64 R150, c[0x0][0x390] ;  /* 0x0000e400ff967b82 */ /* 0x000ea20000000a00 */
[----:B------:R-:W-:-:S05]  /*4060*/  IADD3 R148, PT, PT, R223, 0x20, RZ ;  /* 0x00000020df947810 */ /* 0x000fca0007ffe0ff */
[----:B--2---:R-:W-:-:S06]  /*4070*/  IMAD.WIDE.U32 R148, R148, 0x10, R150 ;  /* 0x0000001094947825 */ /* 0x004fcc00078e0096 */
[----:B------:R-:W5:Y:S02]  /*4080*/  LDG.E.128 R148, desc[UR6][R148.64] ;  /* 0x0000000694947981 */ /* 0x000f64000c1e1d00 */
.L_x_17653:
[----:B------:R-:W-:Y:S05]  /*4090*/  BSYNC.RECONVERGENT B1 ;  /* 0x0000000000017941 */ /* 0x000fea0003800200 */
.L_x_17652:
[----:B------:R-:W-:Y:S04]  /*40a0*/  BSSY.RECONVERGENT B1, `(.L_x_17654) ;  /* 0x000012f000017945 */ /* 0x000fe80003800200 */
[----:B------:R-:W-:Y:S05]  /*40b0*/  @!P1 BRA `(.L_x_17655) ;  /* 0x0000000800389947 */ /* 0x000fea0003800000 */
[----:B------:R-:W-:Y:S05]  /*40c0*/  @!P0 BRA `(.L_x_17656) ;  /* 0x00000004001c8947 */ /* 0x000fea0003800000 */
        /* <DEDUP_REMOVED lines=10> */
[----:B------:R-:W-:-:S03]  /*4170*/  MOV R152, UR4 ;  /* 0x0000000400987c02 */ /* 0x000fc60008000f00 */
[----:B-----5:R-:W-:-:S05]  /*4180*/  FMUL.FTZ R117, R148, R9 ;  /* 0x0000000994757220 */ /* 0x020fca0000410000 */
[----:B------:R-:W-:-:S05]  /*4190*/  FSEL R117, R117, RZ, P4 ;  /* 0x000000ff75757208 */ /* 0x000fca0002000000 */
[----:B------:R-:W-:Y:S01]  /*41a0*/  FADD.FTZ R88, R88, R117 ;  /* 0x0000007558587221 */ /* 0x000fe20000010000 */
[----:B------:R-:W-:-:S05]  /*41b0*/  @P4 HADD2.F32 R117, -RZ, R232.H0_H0 ;  /* 0x200000e8ff754230 */ /* 0x000fca0000004100 */
[----:B------:R-:W-:-:S07]  /*41c0*/  @P4 FMUL.FTZ R152, R9, R117 ;  /* 0x0000007509984220 */ /* 0x000fce0000410000 */
.L_x_17658:
[----:B------:R-:W-:Y:S05]  /*41d0*/  BSYNC.RECONVERGENT B2 ;  /* 0x0000000000027941 */ /* 0x000fea0003800200 */
.L_x_17657:
        /* <DEDUP_REMOVED lines=8> */
[----:B------:R-:W-:Y:S01]  /*4260*/  UMOV UR4, URZ ;  /* 0x000000ff00047c82 */ /* 0x000fe20008000000 */
[----:B------:R-:W-:Y:S01]  /*4270*/  SHF.R.U64 R119, R232, 0x10, R233 ;  /* 0x00000010e8777819 */ /* 0x000fe200000012e9 */
[----:B------:R-:W-:Y:S01]  /*4280*/  FMUL.FTZ R9, R9, UR8 ;  /* 0x0000000809097c20 */ /* 0x000fe20008410000 */
[----:B------:R-:W-:-:S03]  /*4290*/  MOV R153, UR4 ;  /* 0x0000000400997c02 */ /* 0x000fc60008000f00 */
[----:B-----5:R-:W-:-:S05]  /*42a0*/  FMUL.FTZ R118, R149, R9 ;  /* 0x0000000995767220 */ /* 0x020fca0000410000 */
[----:B------:R-:W-:-:S05]  /*42b0*/  FSEL R118, R118, RZ, P4 ;  /* 0x000000ff76767208 */ /* 0x000fca0002000000 */
[----:B------:R-:W-:Y:S01]  /*42c0*/  FADD.FTZ R89, R89, R118 ;  /* 0x0000007659597221 */ /* 0x000fe20000010000 */
[----:B------:R-:W-:-:S05]  /*42d0*/  @P4 HADD2.F32 R118, -RZ, R119.H0_H0 ;  /* 0x20000077ff764230 */ /* 0x000fca0000004100 */
[----:B------:R-:W-:-:S07]  /*42e0*/  @P4 FMUL.FTZ R153, R9, R118 ;  /* 0x0000007609994220 */ /* 0x000fce0000410000 */
.L_x_17660:
[----:B------:R-:W-:Y:S05]  /*42f0*/  BSYNC.RECONVERGENT B2 ;  /* 0x0000000000027941 */ /* 0x000fea0003800200 */
.L_x_17659:
        /* <DEDUP_REMOVED lines=16> */
.L_x_17662:
[----:B------:R-:W-:Y:S05]  /*4400*/  BSYNC.RECONVERGENT B2 ;  /* 0x0000000000027941 */ /* 0x000fea0003800200 */
.L_x_17661:
[----:B------:R-:W-:Y:S01]  /*4410*/  @P2 FFMA.FTZ R119, R196, R249, R251 ;  /* 0x000000f9c4772223 */ /* 0x000fe200000100fb */
[----:B------:R-:W-:-:S03]  /*4420*/  MOV R9, R47 ;  /* 0x0000002f00097202 */ /* 0x000fc60000000f00 */
[----:B------:R-:W-:-:S04]  /*4430*/  @P2 FADD.FTZ R119, R165, -R119 ;  /* 0x80000077a5772221 */ /* 0x000fc80000010000 */
[----:B------:R-:W-:-:S05]  /*4440*/  @P2 FFMA.FTZ R9, R244, R119, R47 ;  /* 0x00000077f4092223 */ /* 0x000fca000001002f */
[----:B------:R-:W-:Y:S01]  /*4450*/  MOV R119, R9 ;  /* 0x0000000900777202 */ /* 0x000fe20000000f00 */
[----:B------:R-:W-:Y:S06]  /*4460*/  @!P3 BRA `(.L_x_17663) ;  /* 0x0000000c00c8b947 */ /* 0x000fec0003800000 */
[----:B------:R-:W-:Y:S01]  /*4470*/  FMUL.FTZ R9, R9, UR9 ;  /* 0x0000000909097c20 */ /* 0x000fe20008410000 */
[----:B------:R-:W-:Y:S01]  /*4480*/  ISETP.GE.U32.AND P4, PT, R8, 0x1000000, PT ;  /* 0x010000000800780c */ /* 0x000fe20003f86070 */
[----:B------:R-:W-:Y:S02]  /*4490*/  UMOV UR4, URZ ;  /* 0x000000ff00047c82 */ /* 0x000fe40008000000 */
[----:B------:R-:W-:Y:S01]  /*44a0*/  FMUL.FTZ R9, R9, UR8 ;  /* 0x0000000809097c20 */ /* 0x000fe20008410000 */
[----:B------:R-:W-:-:S03]  /*44b0*/  MOV R155, UR4 ;  /* 0x00000004009b7c02 */ /* 0x000fc60008000f00 */
[----:B-----5:R-:W-:-:S05]  /*44c0*/  FMUL.FTZ R8, R151, R9 ;  /* 0x0000000997087220 */ /* 0x020fca0000410000 */
[----:B------:R-:W-:-:S05]  /*44d0*/  FSEL R8, R8, RZ, P4 ;  /* 0x000000ff08087208 */ /* 0x000fca0002000000 */
[----:B------:R-:W-:Y:S01]  /*44e0*/  FADD.FTZ R91, R91, R8 ;  /* 0x000000085b5b7221 */ /* 0x000fe20000010000 */
[----:B------:R-:W-:Y:S06]  /*44f0*/  @!P4 BRA `(.L_x_17663) ;  /* 0x0000000c00a4c947 */ /* 0x000fec0003800000 */
[----:B------:R-:W-:-:S05]  /*4500*/  SHF.R.U32.HI R248, RZ, 0x10, R233 ;  /* 0x00000010fff87819 */ /* 0x000fca00000116e9 */
[----:B------:R-:W-:-:S05]  /*4510*/  HADD2.F32 R155, -RZ, R248.H0_H0 ;  /* 0x200000f8ff9b7230 */ /* 0x000fca0000004100 */
[----:B------:R-:W-:Y:S01]  /*4520*/  FMUL.FTZ R155, R9, R155 ;  /* 0x0000009b099b7220 */ /* 0x000fe20000410000 */
[----:B------:R-:W-:Y:S06]  /*4530*/  BRA `(.L_x_17663) ;  /* 0x0000000c00947947 */ /* 0x000fec0003800000 */
.L_x_17656:
[----:B------:R-:W-:Y:S04]  /*4540*/  BSSY.RECONVERGENT B2, `(.L_x_17664) ;  /* 0x0000010000027945 */ /* 0x000fe80003800200 */
[----:B------:R-:W-:Y:S05]  /*4550*/  @!P3 BRA `(.L_x_17665) ;  /* 0x000000000038b947 */ /* 0x000fea0003800000 */
[----:B------:R-:W-:Y:S01]  /*4560*/  @P2 FFMA.FTZ R9, R162, R249, R251 ;  /* 0x000000f9a2092223 */ /* 0x000fe200000100fb */
[----:B------:R-:W-:Y:S01]  /*4570*/  MOV R152, R44 ;  /* 0x0000002c00987202 */ /* 0x000fe20000000f00 */
[----:B------:R-:W-:Y:S01]  /*4580*/  UMOV UR4, URZ ;  /* 0x000000ff00047c82 */ /* 0x000fe20008000000 */
[----:B------:R-:W-:Y:S01]  /*4590*/  LOP3.LUT P4, RZ, R8, 0xff, RZ, 0xc0, !PT ;  /* 0x000000ff08ff7812 */ /* 0x000fe2000788c0ff */
[----:B------:R-:W-:-:S04]  /*45a0*/  @P2 FADD.FTZ R9, R210, -R9 ;  /* 0x80000009d2092221 */ /* 0x000fc80000010000 */
[----:B------:R-:W-:-:S04]  /*45b0*/  @P2 FFMA.FTZ R152, R244, R9, R44 ;  /* 0x00000009f4982223 */ /* 0x000fc8000001002c */
[----:B------:R-:W-:Y:S01]  /*45c0*/  FMUL.FTZ R248, R152, UR9 ;  /* 0x0000000998f87c20 */ /* 0x000fe20008410000 */
[----:B------:R-:W-:-:S03]  /*45d0*/  MOV R152, UR4 ;  /* 0x0000000400987c02 */ /* 0x000fc60008000f00 */
[----:B------:R-:W-:-:S04]  /*45e0*/  FMUL.FTZ R248, R248, UR8 ;  /* 0x00000008f8f87c20 */ /* 0x000fc80008410000 */
[----:B-----5:R-:W-:-:S05]  /*45f0*/  FMUL.FTZ R9, R148, R248 ;  /* 0x000000f894097220 */ /* 0x020fca0000410000 */
[----:B------:R-:W-:-:S05]  /*4600*/  FSEL R9, R9, RZ, P4 ;  /* 0x000000ff09097208 */ /* 0x000fca0002000000 */
[----:B------:R-:W-:Y:S01]  /*4610*/  FADD.FTZ R88, R88, R9 ;  /* 0x0000000958587221 */ /* 0x000fe20000010000 */
[----:B------:R-:W-:-:S05]  /*4620*/  @P4 HADD2.F32 R9, -RZ, R232.H0_H0 ;  /* 0x200000e8ff094230 */ /* 0x000fca0000004100 */
[----:B------:R-:W-:-:S07]  /*4630*/  @P4 FMUL.FTZ R152, R9, R248 ;  /* 0x000000f809984220 */ /* 0x000fce0000410000 */
.L_x_17665:
[----:B------:R-:W-:Y:S05]  /*4640*/  BSYNC.RECONVERGENT B2 ;  /* 0x0000000000027941 */ /* 0x000fea0003800200 */
.L_x_17664:
[----:B------:R-:W-:Y:S04]  /*4650*/  BSSY.RECONVERGENT B2, `(.L_x_17666) ;  /* 0x0000011000027945 */ /* 0x000fe80003800200 */
[----:B------:R-:W-:Y:S05]  /*4660*/  @!P3 BRA `(.L_x_17667) ;  /* 0x00000000003cb947 */ /* 0x000fea0003800000 */
[----:B------:R-:W-:Y:S01]  /*4670*/  @P2 FFMA.FTZ R9, R195, R249, R251 ;  /* 0x000000f9c3092223 */ /* 0x000fe200000100fb */
[----:B------:R-:W-:Y:S01]  /*4680*/  MOV R153, R45 ;  /* 0x0000002d00997202 */ /* 0x000fe20000000f00 */
[----:B------:R-:W-:Y:S01]  /*4690*/  UMOV UR4, URZ ;  /* 0x000000ff00047c82 */ /* 0x000fe20008000000 */
[----:B------:R-:W-:Y:S01]  /*46a0*/  LOP3.LUT P4, RZ, R8, 0xff00, RZ, 0xc0, !PT ;  /* 0x0000ff0008ff7812 */ /* 0x000fe2000788c0ff */
[----:B------:R-:W-:Y:S01]  /*46b0*/  @P2 FADD.FTZ R9, R163, -R9 ;  /* 0x80000009a3092221 */ /* 0x000fe20000010000 */
[----:B------:R-:W-:-:S03]  /*46c0*/  SHF.R.U64 R250, R232, 0x10, R233 ;  /* 0x00000010e8fa7819 */ /* 0x000fc600000012e9 */
        /* <DEDUP_REMOVED lines=9> */
.L_x_17667:
[----:B------:R-:W-:Y:S05]  /*4760*/  BSYNC.RECONVERGENT B2 ;  /* 0x0000000000027941 */ /* 0x000fea0003800200 */
.L_x_17666:
        /* <DEDUP_REMOVED lines=16> */
.L_x_17669:
[----:B------:R-:W-:Y:S05]  /*4870*/  BSYNC.RECONVERGENT B2 ;  /* 0x0000000000027941 */ /* 0x000fea0003800200 */
.L_x_17668:
[----:B------:R-:W-:Y:S05]  /*4880*/  @!P3 BRA `(.L_x_17663) ;  /* 0x0000000800c0b947 */ /* 0x000fea0003800000 */
[----:B------:R-:W-:Y:S01]  /*4890*/  ISETP.GE.U32.AND P4, PT, R8, 0x1000000, PT ;  /* 0x010000000800780c */ /* 0x000fe20003f86070 */
[----:B------:R-:W-:Y:S01]  /*48a0*/  @P2 FFMA.FTZ R8, R196, R249, R251 ;  /* 0x000000f9c4082223 */ /* 0x000fe200000100fb */
[----:B------:R-:W-:Y:S01]  /*48b0*/  MOV R9, R47 ;  /* 0x0000002f00097202 */ /* 0x000fe20000000f00 */
[----:B------:R-:W-:Y:S02]  /*48c0*/  UMOV UR4, URZ ;  /* 0x000000ff00047c82 */ /* 0x000fe40008000000 */
[----:B------:R-:W-:Y:S01]  /*48d0*/  @P2 FADD.FTZ R8, R165, -R8 ;  /* 0x80000008a5082221 */ /* 0x000fe20000010000 */
[----:B------:R-:W-:-:S03]  /*48e0*/  MOV R155, UR4 ;  /* 0x00000004009b7c02 */ /* 0x000fc60008000f00 */
[----:B------:R-:W-:-:S04]  /*48f0*/  @P2 FFMA.FTZ R9, R244, R8, R47 ;  /* 0x00000008f4092223 */ /* 0x000fc8000001002f */
[----:B------:R-:W-:-:S04]  /*4900*/  FMUL.FTZ R8, R9, UR9 ;  /* 0x0000000909087c20 */ /* 0x000fc80008410000 */
[----:B------:R-:W-:-:S04]  /*4910*/  FMUL.FTZ R8, R8, UR8 ;  /* 0x0000000808087c20 */ /* 0x000fc80008410000 */
        /* <DEDUP_REMOVED lines=8> */
.L_x_17655:
        /* <DEDUP_REMOVED lines=10> */
[----:B------:R-:W-:-:S03]  /*4a40*/  MOV R152, UR4 ;  /* 0x0000000400987c02 */ /* 0x000fc60008000f00 */
[----:B------:R-:W-:-:S05]  /*4a50*/  FMUL.FTZ R9, R244, R9 ;  /* 0x00000009f4097220 */ /* 0x000fca0000410000 */
[----:B------:R-:W-:Y:S02]  /*4a60*/  FSEL R9, R9, RZ, P5 ;  /* 0x000000ff09097208 */ /* 0x000fe40002800000 */
[----:B------:R-:W-:-:S03]  /*4a70*/  LOP3.LUT P5, RZ, R8, 0xff, RZ, 0xc0, !PT ;  /* 0x000000ff08ff7812 */ /* 0x000fc600078ac0ff */
[----:B------:R-:W-:-:S04]  /*4a80*/  FMUL.FTZ R9, R9, UR9 ;  /* 0x0000000909097c20 */ /* 0x000fc80008410000 */
[----:B------:R-:W-:-:S04]  /*4a90*/  FMUL.FTZ R9, R9, UR8 ;  /* 0x0000000809097c20 */ /* 0x000fc80008410000 */
[----:B-----5:R-:W-:-:S05]  /*4aa0*/  FMUL.FTZ R116, R148, R9 ;  /* 0x0000000994747220 */ /* 0x020fca0000410000 */
[----:B------:R-:W-:-:S05]  /*4ab0*/  FSEL R116, R116, RZ, P5 ;  /* 0x000000ff74747208 */ /* 0x000fca0002800000 */
[----:B------:R-:W-:Y:S01]  /*4ac0*/  FADD.FTZ R88, R88, R116 ;  /* 0x0000007458587221 */ /* 0x000fe20000010000 */
[----:B------:R-:W-:-:S05]  /*4ad0*/  @P5 HADD2.F32 R116, -RZ, R232.H0_H0 ;  /* 0x200000e8ff745230 */ /* 0x000fca0000004100 */
[----:B------:R-:W-:-:S07]  /*4ae0*/  @P5 FMUL.FTZ R152, R116, R9 ;  /* 0x0000000974985220 */ /* 0x000fce0000410000 */
.L_x_17672:
[----:B------:R-:W-:Y:S05]  /*4af0*/  BSYNC.RECONVERGENT B2 ;  /* 0x0000000000027941 */ /* 0x000fea0003800200 */
.L_x_17671:
[----:B------:R-:W-:Y:S04]  /*4b00*/  BSSY.RECONVERGENT B2, `(.L_x_17673) ;  /* 0x0000012000027945 */ /* 0x000fe80003800200 */
[----:B------:R-:W-:Y:S05]  /*4b10*/  @!P3 BRA `(.L_x_17674) ;  /* 0x000000000040b947 */ /* 0x000fea0003800000 */
[----:B------:R-:W-:Y:S01]  /*4b20*/  FFMA.FTZ R9, R195, R249, R251 ;  /* 0x000000f9c3097223 */ /* 0x000fe200000100fb */
[----:B------:R-:W-:Y:S01]  /*4b30*/  ISETP.GT.AND P5, PT, R245, RZ, PT ;  /* 0x000000fff500720c */ /* 0x000fe20003fa4270 */
[----:B------:R-:W-:Y:S01]  /*4b40*/  UMOV UR4, URZ ;  /* 0x000000ff00047c82 */ /* 0x000fe20008000000 */
[----:B------:R-:W-:Y:S01]  /*4b50*/  SHF.R.U64 R117, R232, 0x10, R233 ;  /* 0x00000010e8757819 */ /* 0x000fe200000012e9 */
        /* <DEDUP_REMOVED lines=12> */
.L_x_17674:
[----:B------:R-:W-:Y:S05]  /*4c20*/  BSYNC.RECONVERGENT B2 ;  /* 0x0000000000027941 */ /* 0x000fea0003800200 */
.L_x_17673:
[----:B------:R-:W-:Y:S04]  /*4c30*/  BSSY.RECONVERGENT B2, `(.L_x_17675) ;  /* 0x0000011000027945 */ /* 0x000fe80003800200 */
[----:B------:R-:W-:Y:S05]  /*4c40*/  @!P3 BRA `(.L_x_17676) ;  /* 0x00000000003cb947 */ /* 0x000fea0003800000 */
        /* <DEDUP_REMOVED lines=15> */
.L_x_17676:
[----:B------:R-:W-:Y:S05]  /*4d40*/  BSYNC.RECONVERGENT B2 ;  /* 0x0000000000027941 */ /* 0x000fea0003800200 */
.L_x_17675:
        /* <DEDUP_REMOVED lines=28> */
.L_x_17670:
[----:B------:R-:W-:Y:S04]  /*4f10*/  BSSY.RECONVERGENT B2, `(.L_x_17677) ;  /* 0x0000011000027945 */ /* 0x000fe80003800200 */
[----:B------:R-:W-:Y:S05]  /*4f20*/  @!P3 BRA `(.L_x_17678) ;  /* 0x00000000003cb947 */ /* 0x000fea0003800000 */
[----:B------:R-:W-:Y:S01]  /*4f30*/  FFMA.FTZ R9, R162, R249, R251 ;  /* 0x000000f9a2097223 */ /* 0x000fe200000100fb */
[----:B------:R-:W-:Y:S01]  /*4f40*/  ISETP.GT.AND P4, PT, R245, RZ, PT ;  /* 0x000000fff500720c */ /* 0x000fe20003f84270 */
[----:B------:R-:W-:Y:S02]  /*4f50*/  UMOV UR4, URZ ;  /* 0x000000ff00047c82 */ /* 0x000fe40008000000 */
[----:B------:R-:W-:-:S04]  /*4f60*/  FADD.FTZ R9, R210, -R9 ;  /* 0x80000009d2097221 */ /* 0x000fc80000010000 */
[----:B------:R-:W-:-:S05]  /*4f70*/  FMUL.FTZ R9, R244, R9 ;  /* 0x00000009f4097220 */ /* 0x000fca0000410000 */
[----:B------:R-:W-:Y:S02]  /*4f80*/  FSEL R9, R9, RZ, P4 ;  /* 0x000000ff09097208 */ /* 0x000fe40002000000 */
[----:B------:R-:W-:-:S03]  /*4f90*/  LOP3.LUT P4, RZ, R8, 0xff, RZ, 0xc0, !PT ;  /* 0x000000ff08ff7812 */ /* 0x000fc6000788c0ff */
[----:B------:R-:W-:-:S04]  /*4fa0*/  FMUL.FTZ R9, R9, UR9 ;  /* 0x0000000909097c20 */ /* 0x000fc80008410000 */
[----:B------:R-:W-:-:S04]  /*4fb0*/  FMUL.FTZ R9, R9, UR8 ;  /* 0x0000000809097c20 */ /* 0x000fc80008410000 */
[----:B-----5:R-:W-:Y:S02]  /*4fc0*/  FMUL.FTZ R152, R148, R9 ;  /* 0x0000000994987220 */ /* 0x020fe40000410000 */
[----:B------:R-:W-:-:S03]  /*4fd0*/  @P4 HADD2.F32 R248, -RZ, R232.H0_H0 ;  /* 0x200000e8fff84230 */ /* 0x000fc60000004100 */
[----:B------:R-:W-:-:S05]  /*4fe0*/  FSEL R152, R152, RZ, P4 ;  /* 0x000000ff98987208 */ /* 0x000fca0002000000 */
[----:B------:R-:W-:Y:S01]  /*4ff0*/  FADD.FTZ R88, R88, R152 ;  /* 0x0000009858587221 */ /* 0x000fe20000010000 */
[----:B------:R-:W-:Y:S01]  /*5000*/  MOV R152, UR4 ;  /* 0x0000000400987c02 */ /* 0x000fe20008000f00 */
[----:B------:R-:W-:-:S07]  /*5010*/  @P4 FMUL.FTZ R152, R248, R9 ;  /* 0x00000009f8984220 */ /* 0x000fce0000410000 */
.L_x_17678:
[----:B------:R-:W-:Y:S05]  /*5020*/  BSYNC.RECONVERGENT B2 ;  /* 0x0000000000027941 */ /* 0x000fea0003800200 */
.L_x_17677:
[----:B------:R-:W-:Y:S04]  /*5030*/  BSSY.RECONVERGENT B2, `(.L_x_17679) ;  /* 0x0000012000027945 */ /* 0x000fe80003800200 */
[----:B------:R-:W-:Y:S05]  /*5040*/  @!P3 BRA `(.L_x_17680) ;  /* 0x000000000040b947 */ /* 0x000fea0003800000 */
[----:B------:R-:W-:Y:S01]  /*5050*/  FFMA.FTZ R9, R195, R249, R251 ;  /* 0x000000f9c3097223 */ /* 0x000fe200000100fb */
[----:B------:R-:W-:Y:S01]  /*5060*/  ISETP.GT.AND P4, PT, R245, RZ, PT ;  /* 0x000000fff500720c */ /* 0x000fe20003f84270 */
[----:B------:R-:W-:Y:S01]  /*5070*/  UMOV UR4, URZ ;  /* 0x000000ff00047c82 */ /* 0x000fe20008000000 */
[----:B------:R-:W-:Y:S01]  /*5080*/  SHF.R.U64 R248, R232, 0x10, R233 ;  /* 0x00000010e8f87819 */ /* 0x000fe200000012e9 */
        /* <DEDUP_REMOVED lines=12> */
.L_x_17680:
[----:B------:R-:W-:Y:S05]  /*5150*/  BSYNC.RECONVERGENT B2 ;  /* 0x0000000000027941 */ /* 0x000fea0003800200 */
.L_x_17679:
        /* <DEDUP_REMOVED lines=17> */
.L_x_17682:
[----:B------:R-:W-:Y:S05]  /*5270*/  BSYNC.RECONVERGENT B2 ;  /* 0x0000000000027941 */ /* 0x000fea0003800200 */
.L_x_17681:
[----:B------:R-:W-:Y:S05]  /*5280*/  @!P3 BRA `(.L_x_17663) ;  /* 0x000000000040b947 */ /* 0x000fea0003800000 */
[----:B------:R-:W-:Y:S01]  /*5290*/  ISETP.GE.U32.AND P5, PT, R8, 0x1000000, PT ;  /* 0x010000000800780c */ /* 0x000fe20003fa6070 */
[----:B------:R-:W-:Y:S01]  /*52a0*/  FFMA.FTZ R8, R196, R249, R251 ;  /* 0x000000f9c4087223 */ /* 0x000fe200000100fb */
[----:B------:R-:W-:Y:S01]  /*52b0*/  ISETP.GT.AND P4, PT, R245, RZ, PT ;  /* 0x000000fff500720c */ /* 0x000fe20003f84270 */
[----:B------:R-:W-:Y:S01]  /*52c0*/  UMOV UR4, URZ ;  /* 0x000000ff00047c82 */ /* 0x000fe20008000000 */
[----:B------:R-:W-:Y:S01]  /*52d0*/  SHF.R.U32.HI R248, RZ, 0x10, R233 ;  /* 0x00000010fff87819 */ /* 0x000fe200000116e9 */
[----:B------:R-:W-:Y:S01]  /*52e0*/  FADD.FTZ R8, R165, -R8 ;  /* 0x80000008a5087221 */ /* 0x000fe20000010000 */
[----:B------:R-:W-:-:S03]  /*52f0*/  MOV R155, UR4 ;  /* 0x00000004009b7c02 */ /* 0x000fc60008000f00 */
[----:B------:R-:W-:-:S05]  /*5300*/  FMUL.FTZ R8, R244, R8 ;  /* 0x00000008f4087220 */ /* 0x000fca0000410000 */
[----:B------:R-:W-:-:S05]  /*5310*/  FSEL R8, R8, RZ, P4 ;  /* 0x000000ff08087208 */ /* 0x000fca0002000000 */
[----:B------:R-:W-:-:S04]  /*5320*/  FMUL.FTZ R8, R8, UR9 ;  /* 0x0000000908087c20 */ /* 0x000fc80008410000 */
[----:B------:R-:W-:-:S04]  /*5330*/  FMUL.FTZ R8, R8, UR8 ;  /* 0x0000000808087c20 */ /* 0x000fc80008410000 */
[----:B-----5:R-:W-:-:S05]  /*5340*/  FMUL.FTZ R9, R151, R8 ;  /* 0x0000000897097220 */ /* 0x020fca0000410000 */
[----:B------:R-:W-:-:S05]  /*5350*/  FSEL R9, R9, RZ, P5 ;  /* 0x000000ff09097208 */ /* 0x000fca0002800000 */
[----:B------:R-:W-:Y:S01]  /*5360*/  FADD.FTZ R91, R91, R9 ;  /* 0x000000095b5b7221 */ /* 0x000fe20000010000 */
[----:B------:R-:W-:-:S05]  /*5370*/  @P5 HADD2.F32 R9, -RZ, R248.H0_H0 ;  /* 0x200000f8ff095230 */ /* 0x000fca0000004100 */
[----:B------:R-:W-:-:S07]  /*5380*/  @P5 FMUL.FTZ R155, R9, R8 ;  /* 0x00000008099b5220 */ /* 0x000fce0000410000 */
.L_x_17663:
[----:B------:R-:W-:Y:S05]  /*5390*/  BSYNC.RECONVERGENT B1 ;  /* 0x0000000000017941 */ /* 0x000fea0003800200 */
.L_x_17654:
[----:B------:R-:W2:Y:S01]  /*53a0*/  @P0 LDC.64 R8, c[0x0][0x478] ;  /* 0x00011e00ff080b82 */ /* 0x000ea20000000a00 */
[----:B------:R-:W-:Y:S01]  /*53b0*/  @P0 IADD3 R248, PT, PT, R247, 0x20, RZ ;  /* 0x00000020f7f80810 */ /* 0x000fe20007ffe0ff */
[----:B------:R-:W-:Y:S04]  /*53c0*/  BSSY.RECONVERGENT B1, `(.L_x_17683) ;  /* 0x000000c000017945 */ /* 0x000fe80003800200 */
[----:B--2---:R-:W-:Y:S01]  /*53d0*/  @P0 IMAD.WIDE.U32 R8, R248, 0x10, R8 ;  /* 0x00000010f8080825 */ /* 0x004fe200078e0008 */
[----:B------:R-:W-:-:S04]  /*53e0*/  @P3 IADD3 R248, PT, PT, R223, 0x20, RZ ;  /* 0x00000020dff83810 */ /* 0x000fc80007ffe0ff */
[----:B------:R2:W-:Y:S02]  /*53f0*/  @P0 STG.E.128 desc[UR6][R8.64], R116 ;  /* 0x0000007408000986 */ /* 0x0005e4000c101d06 */
[----:B--2---:R-:W2:Y:S02]  /*5400*/  @P3 LDC.64 R8, c[0x0][0x468] ;  /* 0x00011a00ff083b82 */ /* 0x004ea40000000a00 */
[----:B--2---:R-:W-:-:S05]  /*5410*/  @P3 IMAD.WIDE.U32 R8, R248, 0x10, R8 ;  /* 0x00000010f8083825 */ /* 0x004fca00078e0008 */
[----:B------:R2:W-:Y:S01]  /*5420*/  @P3 STG.E.128 desc[UR6][R8.64], R152 ;  /* 0x0000009808003986 */ /* 0x0005e2000c101d06 */
[----:B------:R-:W-:Y:S05]  /*5430*/  @!P3 BRA `(.L_x_17684) ;  /* 0x000000000010b947 */ /* 0x000fea0003800000 */
[----:B--2---:R-:W2:Y:S01]  /*5440*/  LDC.64 R8, c[0x0][0x390] ;  /* 0x0000e400ff087b82 */ /* 0x004ea20000000a00 */
[----:B-----5:R-:W-:-:S05]  /*5450*/  IADD3 R148, PT, PT, R223, 0x40, RZ ;  /* 0x00000040df947810 */ /* 0x020fca0007ffe0ff */
[----:B--2---:R-:W-:-:S06]  /*5460*/  IMAD.WIDE.U32 R148, R148, 0x10, R8 ;  /* 0x0000001094947825 */ /* 0x004fcc00078e0008 */
[----:B------:R-:W5:Y:S02]  /*5470*/  LDG.E.128 R148, desc[UR6][R148.64] ;  /* 0x0000000694947981 */ /* 0x000f64000c1e1d00 */
.L_x_17684:
[----:B------:R-:W-:Y:S05]  /*5480*/  BSYNC.RECONVERGENT B1 ;  /* 0x0000000000017941 */ /* 0x000fea0003800200 */
.L_x_17683:
[----:B------:R-:W-:Y:S04]  /*5490*/  BSSY.RECONVERGENT B1, `(.L_x_17685) ;  /* 0x0000132000017945 */ /* 0x000fe80003800200 */
[----:B------:R-:W-:Y:S05]  /*54a0*/  @!P1 BRA `(.L_x_17686) ;  /* 0x0000000800449947 */ /* 0x000fea0003800000 */
[----:B------:R-:W-:Y:S05]  /*54b0*/  @!P0 BRA `(.L_x_17687) ;  /* 0x0000000400288947 */ /* 0x000fea0003800000 */
[----:B--2---:R-:W-:Y:S01]  /*54c0*/  @P2 FFMA.FTZ R8, R166, R249, R251 ;  /* 0x000000f9a6082223 */ /* 0x004fe200000100fb */
        /* <DEDUP_REMOVED lines=15> */
.L_x_17689:
[----:B------:R-:W-:Y:S05]  /*55c0*/  BSYNC.RECONVERGENT B2 ;  /* 0x0000000000027941 */ /* 0x000fea0003800200 */
.L_x_17688:
        /* <DEDUP_REMOVED lines=17> */
.L_x_17691:
[----:B------:R-:W-:Y:S05]  /*56e0*/  BSYNC.RECONVERGENT B2 ;  /* 0x0000000000027941 */ /* 0x000fea0003800200 */
.L_x_17690:
        /* <DEDUP_REMOVED lines=16> */
.L_x_17693:
[----:B------:R-:W-:Y:S05]  /*57f0*/  BSYNC.RECONVERGENT B2 ;  /* 0x0000000000027941 */ /* 0x000fea0003800200 */
.L_x_17692:
[----:B------:R-:W-:Y:S01]  /*5800*/  @P2 FFMA.FTZ R118, R198, R249, R251 ;  /* 0x000000f9c6762223 */ /* 0x000fe200000100fb */
[----:B------:R-:W-:-:S03]  /*5810*/  MOV R8, R43 ;  /* 0x0000002b00087202 */ /* 0x000fc60000000f00 */
[----:B------:R-:W-:-:S04]  /*5820*/  @P2 FADD.FTZ R118, R169, -R118 ;  /* 0x80000076a9762221 */ /* 0x000fc80000010000 */
[----:B------:R-:W-:Y:S01]  /*5830*/  @P2 FFMA.FTZ R8, R244, R118, R43 ;  /* 0x00000076f4082223 */ /* 0x000fe2000001002b */
[----:B------:R-:W-:Y:S02]  /*5840*/  MOV R118, R117 ;  /* 0x0000007500767202 */ /* 0x000fe40000000f00 */
        /* <DEDUP_REMOVED lines=17> */
.L_x_17687:
[----:B------:R-:W-:Y:S04]  /*5960*/  BSSY.RECONVERGENT B2, `(.L_x_17695) ;  /* 0x0000010000027945 */ /* 0x000fe80003800200 */
[----:B------:R-:W-:Y:S05]  /*5970*/  @!P3 BRA `(.L_x_17696) ;  /* 0x000000000038b947 */ /* 0x000fea0003800000 */
[----:B--2---:R-:W-:Y:S01]  /*5980*/  @P2 FFMA.FTZ R8, R166, R249, R251 ;  /* 0x000000f9a6082223 */ /* 0x004fe200000100fb */
[----:B------:R-:W-:Y:S01]  /*5990*/  MOV R9, R40 ;  /* 0x0000002800097202 */ /* 0x000fe20000000f00 */
[----:B------:R-:W-:Y:S01]  /*59a0*/  UMOV UR4, URZ ;  /* 0x000000ff00047c82 */ /* 0x000fe20008000000 */
[----:B------:R-:W-:Y:S01]  /*59b0*/  LOP3.LUT P4, RZ, R7, 0xff, RZ, 0xc0, !PT ;  /* 0x000000ff07ff7812 */ /* 0x000fe2000788c0ff */
        /* <DEDUP_REMOVED lines=8> */
[----:B------:R-:W-:-:S05]  /*5a40*/  @P4 HADD2.F32 R8, -RZ, R234.H0_H0 ;  /* 0x200000eaff084230 */ /* 0x000fca0000004100 */
[----:B------:R-:W-:-:S07]  /*5a50*/  @P4 FMUL.FTZ R152, R8, R9 ;  /* 0x0000000908984220 */ /* 0x000fce0000410000 */
.L_x_17696:
[----:B------:R-:W-:Y:S05]  /*5a60*/  BSYNC.RECONVERGENT B2 ;  /* 0x0000000000027941 */ /* 0x000fea0003800200 */
.L_x_17695:
[----:B------:R-:W-:Y:S04]  /*5a70*/  BSSY.RECONVERGENT B2, `(.L_x_17697) ;  /* 0x0000011000027945 */ /* 0x000fe80003800200 */
[----:B------:R-:W-:Y:S05]  /*5a80*/  @!P3 BRA `(.L_x_17698) ;  /* 0x00000000003cb947 */ /* 0x000fea0003800000 */
[----:B--2---:R-:W-:Y:S01]  /*5a90*/  @P2 FFMA.FTZ R8, R197, R249, R251 ;  /* 0x000000f9c5082223 */ /* 0x004fe200000100fb */
[----:B------:R-:W-:Y:S01]  /*5aa0*/  MOV R9, R41 ;  /* 0x0000002900097202 */ /* 0x000fe20000000f00 */
[----:B------:R-:W-:Y:S01]  /*5ab0*/  UMOV UR4, URZ ;  /* 0x000000ff00047c82 */ /* 0x000fe20008000000 */
[----:B------:R-:W-:Y:S01]  /*5ac0*/  LOP3.LUT P4, RZ, R7, 0xff00, RZ, 0xc0, !PT ;  /* 0x0000ff0007ff7812 */ /* 0x000fe2000788c0ff */
[----:B------:R-:W-:Y:S01]  /*5ad0*/  @P2 FADD.FTZ R8, R167, -R8 ;  /* 0x80000008a7082221 */ /* 0x000fe20000010000 */
[----:B------:R-:W-:Y:S02]  /*5ae0*/  SHF.R.U64 R248, R234, 0x10, R235 ;  /* 0x00000010eaf87819 */ /* 0x000fe400000012eb */
[----:B------:R-:W-:Y:S01]  /*5af0*/  MOV R153, UR4 ;  /* 0x0000000400997c02 */ /* 0x000fe20008000f00 */
        /* <DEDUP_REMOVED lines=8> */
.L_x_17698:
[----:B------:R-:W-:Y:S05]  /*5b80*/  BSYNC.RECONVERGENT B2 ;  /* 0x0000000000027941 */ /* 0x000fea0003800200 */
.L_x_17697:
        /* <DEDUP_REMOVED lines=16> */
.L_x_17700:
[----:B------:R-:W-:Y:S05]  /*5c90*/  BSYNC.RECONVERGENT B2 ;  /* 0x0000000000027941 */ /* 0x000fea0003800200 */
.L_x_17699:
[----:B------:R-:W-:Y:S05]  /*5ca0*/  @!P3 BRA `(.L_x_17694) ;  /* 0x0000000800c0b947 */ /* 0x000fea0003800000 */
[----:B------:R-:W-:Y:S01]  /*5cb0*/  ISETP.GE.U32.AND P4, PT, R7, 0x1000000, PT ;  /* 0x010000000700780c */ /* 0x000fe20003f86070 */
[----:B------:R-:W-:Y:S01]  /*5cc0*/  @P2 FFMA.FTZ R7, R198, R249, R251 ;  /* 0x000000f9c6072223 */ /* 0x000fe200000100fb */
[----:B--2---:R-:W-:Y:S01]  /*5cd0*/  MOV R8, R43 ;  /* 0x0000002b00087202 */ /* 0x004fe20000000f00 */
        /* <DEDUP_REMOVED lines=14> */
.L_x_17686:
[----:B------:R-:W-:Y:S05]  /*5dc0*/  @!P0 BRA `(.L_x_17701) ;  /* 0x0000000400588947 */ /* 0x000fea0003800000 */
[----:B------:R-:W-:Y:S01]  /*5dd0*/  FFMA.FTZ R118, R168, R249, R251 ;  /* 0x000000f9a8767223 */ /* 0x000fe200000100fb */
[----:B------:R-:W-:Y:S01]  /*5de0*/  BSSY.RECONVERGENT B2, `(.L_x_17702) ;  /* 0x0000013000027945 */ /* 0x000fe20003800200 */
[----:B------:R-:W-:Y:S02]  /*5df0*/  ISETP.GT.AND P4, PT, R245, RZ, PT ;  /* 0x000000fff500720c */ /* 0x000fe40003f84270 */
[----:B------:R-:W-:Y:S01]  /*5e00*/  FADD.FTZ R118, R213, -R118 ;  /* 0x80000076d5767221 */ /* 0x000fe20000010000 */
[----:B------:R-:W-:Y:S10]  /*5e10*/  @!P3 BRA `(.L_x_17703) ;  /* 0x00000000003cb947 */ /* 0x000ff40003800000 */
[----:B--2---:R-:W-:Y:S01]  /*5e20*/  FFMA.FTZ R8, R166, R249, R251 ;  /* 0x000000f9a6087223 */ /* 0x004fe200000100fb */
        /* <DEDUP_REMOVED lines=14> */
.L_x_17703:
[----:B------:R-:W-:Y:S05]  /*5f10*/  BSYNC.RECONVERGENT B2 ;  /* 0x0000000000027941 */ /* 0x000fea0003800200 */
.L_x_17702:
[----:B------:R-:W-:Y:S04]  /*5f20*/  BSSY.RECONVERGENT B2, `(.L_x_17704) ;  /* 0x0000012000027945 */ /* 0x000fe80003800200 */
[----:B------:R-:W-:Y:S05]  /*5f30*/  @!P3 BRA `(.L_x_17705) ;  /* 0x000000000040b947 */ /* 0x000fea0003800000 */
[----:B--2---:R-:W-:Y:S01]  /*5f40*/  FFMA.FTZ R8, R197, R249, R251 ;  /* 0x000000f9c5087223 */ /* 0x004fe200000100fb */
        /* <DEDUP_REMOVED lines=15> */
.L_x_17705:
[----:B------:R-:W-:Y:S05]  /*6040*/  BSYNC.RECONVERGENT B2 ;  /* 0x0000000000027941 */ /* 0x000fea0003800200 */
.L_x_17704:
[----:B------:R-:W-:Y:S04]  /*6050*/  BSSY.RECONVERGENT B2, `(.L_x_17706) ;  /* 0x0000011000027945 */ /* 0x000fe80003800200 */
[----:B------:R-:W-:Y:S05]  /*6060*/  @!P3 BRA `(.L_x_17707) ;  /* 0x00000000003cb947 */ /* 0x000fea0003800000 */
        /* <DEDUP_REMOVED lines=15> */
.L_x_17707:
[----:B------:R-:W-:Y:S05]  /*6160*/  BSYNC.RECONVERGENT B2 ;  /* 0x0000000000027941 */ /* 0x000fea0003800200 */
.L_x_17706:
        /* <DEDUP_REMOVED lines=15> */
[----:B--2---:R-:W-:Y:S01]  /*6260*/  FMUL.FTZ R8, R119, UR9 ;  /* 0x0000000977087c20 */ /* 0x004fe20008410000 */
        /* <DEDUP_REMOVED lines=12> */
.L_x_17701:
        /* <DEDUP_REMOVED lines=17> */
.L_x_17709:
[----:B------:R-:W-:Y:S05]  /*6440*/  BSYNC.RECONVERGENT B2 ;  /* 0x0000000000027941 */ /* 0x000fea0003800200 */
.L_x_17708:
        /* <DEDUP_REMOVED lines=18> */
.L_x_17711:
[----:B------:R-:W-:Y:S05]  /*6570*/  BSYNC.RECONVERGENT B2 ;  /* 0x0000000000027941 */ /* 0x000fea0003800200 */
.L_x_17710:
        /* <DEDUP_REMOVED lines=17> */
.L_x_17713:
[----:B------:R-:W-:Y:S05]  /*6690*/  BSYNC.RECONVERGENT B2 ;  /* 0x0000000000027941 */ /* 0x000fea0003800200 */
.L_x_17712:
[----:B------:R-:W-:Y:S05]  /*66a0*/  @!P3 BRA `(.L_x_17694) ;  /* 0x000000000040b947 */ /* 0x000fea0003800000 */
[----:B------:R-:W-:Y:S01]  /*66b0*/  ISETP.GE.U32.AND P5, PT, R7, 0x1000000, PT ;  /* 0x010000000700780c */ /* 0x000fe20003fa6070 */
[----:B------:R-:W-:Y:S01]  /*66c0*/  FFMA.FTZ R7, R198, R249, R251 ;  /* 0x000000f9c6077223 */ /* 0x000fe200000100fb */
[----:B------:R-:W-:Y:S01]  /*66d0*/  ISETP.GT.AND P4, PT, R245, RZ, PT ;  /* 0x000000fff500720c */ /* 0x000fe20003f84270 */
[----:B------:R-:W-:Y:S01]  /*66e0*/  UMOV UR4, URZ ;  /* 0x000000ff00047c82 */ /* 0x000fe20008000000 */
[----:B--2---:R-:W-:Y:S01]  /*66f0*/  SHF.R.U32.HI R9, RZ, 0x10, R235 ;  /* 0x00000010ff097819 */ /* 0x004fe200000116eb */
        /* <DEDUP_REMOVED lines=11> */
.L_x_17694:
[----:B------:R-:W-:Y:S05]  /*67b0*/  BSYNC.RECONVERGENT B1 ;  /* 0x0000000000017941 */ /* 0x000fea0003800200 */
.L_x_17685:
[----:B--2---:R-:W2:Y:S01]  /*67c0*/  @P0 LDC.64 R8, c[0x0][0x478] ;  /* 0x00011e00ff080b82 */ /* 0x004ea20000000a00 */
        /* <DEDUP_REMOVED lines=13> */
.L_x_17715:
[----:B------:R-:W-:Y:S05]  /*68a0*/  BSYNC.RECONVERGENT B1 ;  /* 0x0000000000017941 */ /* 0x000fea0003800200 */
.L_x_17714:
        /* <DEDUP_REMOVED lines=19> */
.L_x_17720:
[----:B------:R-:W-:Y:S05]  /*69e0*/  BSYNC.RECONVERGENT B2 ;  /* 0x0000000000027941 */ /* 0x000fea0003800200 */
.L_x_17719:
        /* <DEDUP_REMOVED lines=17> */
.L_x_17722:
[----:B------:R-:W-:Y:S05]  /*6b00*/  BSYNC.RECONVERGENT B2 ;  /* 0x0000000000027941 */ /* 0x000fea0003800200 */
.L_x_17721:
        /* <DEDUP_REMOVED lines=16> */
.L_x_17724:
[----:B------:R-:W-:Y:S05]  /*6c10*/  BSYNC.RECONVERGENT B2 ;  /* 0x0000000000027941 */ /* 0x000fea0003800200 */
.L_x_17723:
[----:B------:R-:W-:Y:S01]  /*6c20*/  @P2 FFMA.FTZ R117, R200, R249, R251 ;  /* 0x000000f9c8752223 */ /* 0x000fe200000100fb */
[----:B------:R-:W-:Y:S02]  /*6c30*/  MOV R7, R39 ;  /* 0x0000002700077202 */ /* 0x000fe40000000f00 */
[----:B------:R-:W-:Y:S01]  /*6c40*/  MOV R118, R116 ;  /* 0x0000007400767202 */ /* 0x000fe20000000f00 */
[----:B------:R-:W-:Y:S01]  /*6c50*/  @P2 FADD.FTZ R117, R173, -R117 ;  /* 0x80000075ad752221 */ /* 0x000fe20000010000 */
[----:B------:R-:W-:-:S03]  /*6c60*/  MOV R116, R8 ;  /* 0x0000000800747202 */ /* 0x000fc60000000f00 */
[----:B------:R-:W-:Y:S01]  /*6c70*/  @P2 FFMA.FTZ R7, R244, R117, R39 ;  /* 0x00000075f4072223 */ /* 0x000fe20000010027 */
[----:B------:R-:W-:-:S04]  /*6c80*/  MOV R117, R9 ;  /* 0x0000000900757202 */ /* 0x000fc80000000f00 */
        /* <DEDUP_REMOVED lines=15> */
.L_x_17718:
[----:B------:R-:W-:Y:S04]  /*6d80*/  BSSY.RECONVERGENT B2, `(.L_x_17726) ;  /* 0x0000010000027945 */ /* 0x000fe80003800200 */
[----:B------:R-:W-:Y:S05]  /*6d90*/  @!P3 BRA `(.L_x_17727) ;  /* 0x000000000038b947 */ /* 0x000fea0003800000 */
[----:B------:R-:W-:Y:S01]  /*6da0*/  @P2 FFMA.FTZ R7, R170, R249, R251 ;  /* 0x000000f9aa072223 */ /* 0x000fe200000100fb */
[----:B--2---:R-:W-:Y:S01]  /*6db0*/  MOV R8, R36 ;  /* 0x0000002400087202 */ /* 0x004fe20000000f00 */
        /* <DEDUP_REMOVED lines=12> */
.L_x_17727:
[----:B------:R-:W-:Y:S05]  /*6e80*/  BSYNC.RECONVERGENT B2 ;  /* 0x0000000000027941 */ /* 0x000fea0003800200 */
.L_x_17726:
[----:B------:R-:W-:Y:S04]  /*6e90*/  BSSY.RECONVERGENT B2, `(.L_x_17728) ;  /* 0x0000011000027945 */ /* 0x000fe80003800200 */
[----:B------:R-:W-:Y:S05]  /*6ea0*/  @!P3 BRA `(.L_x_17729) ;  /* 0x00000000003cb947 */ /* 0x000fea0003800000 */
[----:B------:R-:W-:Y:S01]  /*6eb0*/  @P2 FFMA.FTZ R7, R199, R249, R251 ;  /* 0x000000f9c7072223 */ /* 0x000fe200000100fb */
[----:B--2---:R-:W-:Y:S01]  /*6ec0*/  MOV R8, R37 ;  /* 0x0000002500087202 */ /* 0x004fe20000000f00 */
        /* <DEDUP_REMOVED lines=13> */
.L_x_17729:
[----:B------:R-:W-:Y:S05]  /*6fa0*/  BSYNC.RECONVERGENT B2 ;  /* 0x0000000000027941 */ /* 0x000fea0003800200 */
.L_x_17728:
        /* <DEDUP_REMOVED lines=16> */
.L_x_17731:
[----:B------:R-:W-:Y:S05]  /*70b0*/  BSYNC.RECONVERGENT B2 ;  /* 0x0000000000027941 */ /* 0x000fea0003800200 */
.L_x_17730:
[----:B------:R-:W-:Y:S05]  /*70c0*/  @!P3 BRA `(.L_x_17725) ;  /* 0x0000000800c0b947 */ /* 0x000fea0003800000 */
[----:B------:R-:W-:Y:S01]  /*70d0*/  ISETP.GE.U32.AND P4, PT, R6, 0x1000000, PT ;  /* 0x010000000600780c */ /* 0x000fe20003f86070 */
[----:B------:R-:W-:Y:S01]  /*70e0*/  @P2 FFMA.FTZ R6, R200, R249, R251 ;  /* 0x000000f9c8062223 */ /* 0x000fe200000100fb */
[----:B------:R-:W-:Y:S01]  /*70f0*/  MOV R7, R39 ;  /* 0x0000002700077202 */ /* 0x000fe20000000f00 */
[----:B------:R-:W-:Y:S02]  /*7100*/  UMOV UR4, URZ ;  /* 0x000000ff00047c82 */ /* 0x000fe40008000000 */
[----:B------:R-:W-:Y:S01]  /*7110*/  @P2 FADD.FTZ R6, R173, -R6 ;  /* 0x80000006ad062221 */ /* 0x000fe20000010000 */
[----:B--2---:R-:W-:-:S03]  /*7120*/  MOV R155, UR4 ;  /* 0x00000004009b7c02 */ /* 0x004fc60008000f00 */
        /* <DEDUP_REMOVED lines=11> */
.L_x_17717:
        /* <DEDUP_REMOVED lines=10> */
[----:B--2---:R-:W-:-:S03]  /*7280*/  MOV R152, UR4 ;  /* 0x0000000400987c02 */ /* 0x004fc60008000f00 */
        /* <DEDUP_REMOVED lines=10> */
.L_x_17734:
[----:B------:R-:W-:Y:S05]  /*7330*/  BSYNC.RECONVERGENT B2 ;  /* 0x0000000000027941 */ /* 0x000fea0003800200 */
.L_x_17733:
[----:B------:R-:W-:Y:S04]  /*7340*/  BSSY.RECONVERGENT B2, `(.L_x_17735) ;  /* 0x0000012000027945 */ /* 0x000fe80003800200 */
[----:B------:R-:W-:Y:S05]  /*7350*/  @!P3 BRA `(.L_x_17736) ;  /* 0x000000000040b947 */ /* 0x000fea0003800000 */
[----:B------:R-:W-:Y:S01]  /*7360*/  FFMA.FTZ R7, R199, R249, R251 ;  /* 0x000000f9c7077223 */ /* 0x000fe200000100fb */
[----:B------:R-:W-:Y:S01]  /*7370*/  ISETP.GT.AND P5, PT, R245, RZ, PT ;  /* 0x000000fff500720c */ /* 0x000fe20003fa4270 */
[----:B------:R-:W-:Y:S01]  /*7380*/  UMOV UR4, URZ ;  /* 0x000000ff00047c82 */ /* 0x000fe20008000000 */
[----:B--2---:R-:W-:Y:S01]  /*7390*/  SHF.R.U64 R9, R236, 0x10, R237 ;  /* 0x00000010ec097819 */ /* 0x004fe200000012ed */
        /* <DEDUP_REMOVED lines=12> */
.L_x_17736:
[----:B------:R-:W-:Y:S05]  /*7460*/  BSYNC.RECONVERGENT B2 ;  /* 0x0000000000027941 */ /* 0x000fea0003800200 */
.L_x_17735:
[----:B------:R-:W-:Y:S04]  /*7470*/  BSSY.RECONVERGENT B2, `(.L_x_17737) ;  /* 0x0000011000027945 */ /* 0x000fe80003800200 */
[----:B------:R-:W-:Y:S05]  /*7480*/  @!P3 BRA `(.L_x_17738) ;  /* 0x00000000003cb947 */ /* 0x000fea0003800000 */
        /* <DEDUP_REMOVED lines=15> */
.L_x_17738:
[----:B------:R-:W-:Y:S05]  /*7580*/  BSYNC.RECONVERGENT B2 ;  /* 0x0000000000027941 */ /* 0x000fea0003800200 */
.L_x_17737:
        /* <DEDUP_REMOVED lines=19> */
[----:B--2---:R-:W-:-:S03]  /*76c0*/  MOV R155, UR4 ;  /* 0x00000004009b7c02 */ /* 0x004fc60008000f00 */
        /* <DEDUP_REMOVED lines=8> */
.L_x_17732:
        /* <DEDUP_REMOVED lines=17> */
.L_x_17740:
[----:B------:R-:W-:Y:S05]  /*7860*/  BSYNC.RECONVERGENT B2 ;  /* 0x0000000000027941 */ /* 0x000fea0003800200 */
.L_x_17739:
        /* <DEDUP_REMOVED lines=18> */
.L_x_17742:
[----:B------:R-:W-:Y:S05]  /*7990*/  BSYNC.RECONVERGENT B2 ;  /* 0x0000000000027941 */ /* 0x000fea0003800200 */
.L_x_17741:
        /* <DEDUP_REMOVED lines=17> */
.L_x_17744:
[----:B------:R-:W-:Y:S05]  /*7ab0*/  BSYNC.RECONVERGENT B2 ;  /* 0x0000000000027941 */ /* 0x000fea0003800200 */
.L_x_17743:
        /* <DEDUP_REMOVED lines=17> */
.L_x_17725:
[----:B------:R-:W-:Y:S05]  /*7bd0*/  BSYNC.RECONVERGENT B1 ;  /* 0x0000000000017941 */ /* 0x000fea0003800200 */
.L_x_17716:
[----:B------:R-:W3:Y:S01]  /*7be0*/  @P0 LDC.64 R6, c[0x0][0x478] ;  /* 0x00011e00ff060b82 */ /* 0x000ee20000000a00 */
[----:B--2---:R-:W-:Y:S01]  /*7bf0*/  @P0 IADD3 R8, PT, PT, R247, 0x60, RZ ;  /* 0x00000060f7080810 */ /* 0x004fe20007ffe0ff */
[----:B------:R-:W-:Y:S04]  /*7c00*/  BSSY.RECONVERGENT B1, `(.L_x_17745) ;  /* 0x000000c000017945 */ /* 0x000fe80003800200 */
[----:B---3--:R-:W-:Y:S01]  /*7c10*/  @P0 IMAD.WIDE.U32 R6, R8, 0x10, R6 ;  /* 0x0000001008060825 */ /* 0x008fe200078e0006 */
        /* <DEDUP_REMOVED lines=10> */
.L_x_17746:
[----:B------:R-:W-:Y:S05]  /*7cc0*/  BSYNC.RECONVERGENT B1 ;  /* 0x0000000000017941 */ /* 0x000fea0003800200 */
.L_x_17745:
        /* <DEDUP_REMOVED lines=19> */
.L_x_17751:
[----:B------:R-:W-:Y:S05]  /*7e00*/  BSYNC.RECONVERGENT B2 ;  /* 0x0000000000027941 */ /* 0x000fea0003800200 */
.L_x_17750:
        /* <DEDUP_REMOVED lines=17> */
.L_x_17753:
[----:B------:R-:W-:Y:S05]  /*7f20*/  BSYNC.RECONVERGENT B2 ;  /* 0x0000000000027941 */ /* 0x000fea0003800200 */
.L_x_17752:
        /* <DEDUP_REMOVED lines=16> */
.L_x_17755:
[----:B------:R-:W-:Y:S05]  /*8030*/  BSYNC.RECONVERGENT B2 ;  /* 0x0000000000027941 */ /* 0x000fea0003800200 */
.L_x_17754:
        /* <DEDUP_REMOVED lines=22> */
.L_x_17749:
        /* <DEDUP_REMOVED lines=16> */
.L_x_17758:
[----:B------:R-:W-:Y:S05]  /*82a0*/  BSYNC.RECONVERGENT B2 ;  /* 0x0000000000027941 */ /* 0x000fea0003800200 */
.L_x_17757:
        /* <DEDUP_REMOVED lines=17> */
.L_x_17760:
[----:B------:R-:W-:Y:S05]  /*83c0*/  BSYNC.RECONVERGENT B2 ;  /* 0x0000000000027941 */ /* 0x000fea0003800200 */
.L_x_17759:
        /* <DEDUP_REMOVED lines=16> */
.L_x_17762:
[----:B------:R-:W-:Y:S05]  /*84d0*/  BSYNC.RECONVERGENT B2 ;  /* 0x0000000000027941 */ /* 0x000fea0003800200 */
.L_x_17761:
        /* <DEDUP_REMOVED lines=18> */
.L_x_17748:
        /* <DEDUP_REMOVED lines=21> */
.L_x_17765:
[----:B------:R-:W-:Y:S05]  /*8750*/  BSYNC.RECONVERGENT B2 ;  /* 0x0000000000027941 */ /* 0x000fea0003800200 */
.L_x_17764:
        /* <DEDUP_REMOVED lines=18> */
.L_x_17767:
[----:B------:R-:W-:Y:S05]  /*8880*/  BSYNC.RECONVERGENT B2 ;  /* 0x0000000000027941 */ /* 0x000fea0003800200 */
.L_x_17766:
        /* <DEDUP_REMOVED lines=17> */
.L_x_17769:
[----:B------:R-:W-:Y:S05]  /*89a0*/  BSYNC.RECONVERGENT B2 ;  /* 0x0000000000027941 */ /* 0x000fea0003800200 */
.L_x_17768:
        /* <DEDUP_REMOVED lines=28> */
.L_x_17763:
        /* <DEDUP_REMOVED lines=17> */
.L_x_17771:
[----:B------:R-:W-:Y:S05]  /*8c80*/  BSYNC.RECONVERGENT B2 ;  /* 0x0000000000027941 */ /* 0x000fea0003800200 */
.L_x_17770:
        /* <DEDUP_REMOVED lines=18> */
.L_x_17773:
[----:B------:R-:W-:Y:S05]  /*8db0*/  BSYNC.RECONVERGENT B2 ;  /* 0x0000000000027941 */ /* 0x000fea0003800200 */
.L_x_17772:
        /* <DEDUP_REMOVED lines=17> */
.L_x_17775:
[----:B------:R-:W-:Y:S05]  /*8ed0*/  BSYNC.RECONVERGENT B2 ;  /* 0x0000000000027941 */ /* 0x000fea0003800200 */
.L_x_17774:
        /* <DEDUP_REMOVED lines=17> */
.L_x_17756:
[----:B------:R-:W-:Y:S05]  /*8ff0*/  BSYNC.RECONVERGENT B1 ;  /* 0x0000000000017941 */ /* 0x000fea0003800200 */
.L_x_17747:
        /* <DEDUP_REMOVED lines=14> */
.L_x_17777:
[----:B------:R-:W-:Y:S05]  /*90e0*/  BSYNC.RECONVERGENT B1 ;  /* 0x0000000000017941 */ /* 0x000fea0003800200 */
.L_x_17776:
        /* <DEDUP_REMOVED lines=19> */
.L_x_17782:
[----:B------:R-:W-:Y:S05]  /*9220*/  BSYNC.RECONVERGENT B2 ;  /* 0x0000000000027941 */ /* 0x000fea0003800200 */
.L_x_17781:
        /* <DEDUP_REMOVED lines=17> */
.L_x_17784:
[----:B------:R-:W-:Y:S05]  /*9340*/  BSYNC.RECONVERGENT B2 ;  /* 0x0000000000027941 */ /* 0x000fea0003800200 */
.L_x_17783:
        /* <DEDUP_REMOVED lines=16> */
.L_x_17786:
[----:B------:R-:W-:Y:S05]  /*9450*/  BSYNC.RECONVERGENT B2 ;  /* 0x0000000000027941 */ /* 0x000fea0003800200 */
.L_x_17785:
[----:B------:R-:W-:Y:S01]  /*9460*/  @P2 FFMA.FTZ R9, R204, R249, R251 ;  /* 0x000000f9cc092223 */ /* 0x000fe200000100fb */
[----:B------:R-:W-:Y:S02]  /*9470*/  MOV R5, R31 ;  /* 0x0000001f00057202 */ /* 0x000fe40000000f00 */
[----:B------:R-:W-:Y:S01]  /*9480*/  MOV R118, R8 ;  /* 0x0000000800767202 */ /* 0x000fe20000000f00 */
[----:B------:R-:W-:Y:S01]  /*9490*/  @P2 FADD.FTZ R9, R181, -R9 ;  /* 0x80000009b5092221 */ /* 0x000fe20000010000 */
[----:B------:R-:W-:Y:S02]  /*94a0*/  MOV R117, R7 ;  /* 0x0000000700757202 */ /* 0x000fe40000000f00 */
[----:B------:R-:W-:Y:S01]  /*94b0*/  MOV R116, R6 ;  /* 0x0000000600747202 */ /* 0x000fe20000000f00 */
        /* <DEDUP_REMOVED lines=16> */
.L_x_17780:
        /* <DEDUP_REMOVED lines=16> */
.L_x_17789:
[----:B------:R-:W-:Y:S05]  /*96c0*/  BSYNC.RECONVERGENT B2 ;  /* 0x0000000000027941 */ /* 0x000fea0003800200 */
.L_x_17788:
        /* <DEDUP_REMOVED lines=17> */
.L_x_17791:
[----:B------:R-:W-:Y:S05]  /*97e0*/  BSYNC.RECONVERGENT B2 ;  /* 0x0000000000027941 */ /* 0x000fea0003800200 */
.L_x_17790:
        /* <DEDUP_REMOVED lines=16> */
.L_x_17793:
[----:B------:R-:W-:Y:S05]  /*98f0*/  BSYNC.RECONVERGENT B2 ;  /* 0x0000000000027941 */ /* 0x000fea0003800200 */
.L_x_17792:
        /* <DEDUP_REMOVED lines=18> */
.L_x_17779:
        /* <DEDUP_REMOVED lines=21> */
.L_x_17796:
[----:B------:R-:W-:Y:S05]  /*9b70*/  BSYNC.RECONVERGENT B2 ;  /* 0x0000000000027941 */ /* 0x000fea0003800200 */
.L_x_17795:
        /* <DEDUP_REMOVED lines=18> */
.L_x_17798:
[----:B------:R-:W-:Y:S05]  /*9ca0*/  BSYNC.RECONVERGENT B2 ;  /* 0x0000000000027941 */ /* 0x000fea0003800200 */
.L_x_17797:
        /* <DEDUP_REMOVED lines=17> */
.L_x_17800:
[----:B------:R-:W-:Y:S05]  /*9dc0*/  BSYNC.RECONVERGENT B2 ;  /* 0x0000000000027941 */ /* 0x000fea0003800200 */
.L_x_17799:
        /* <DEDUP_REMOVED lines=28> */
.L_x_17794:
        /* <DEDUP_REMOVED lines=17> */
.L_x_17802:
[----:B------:R-:W-:Y:S05]  /*a0a0*/  BSYNC.RECONVERGENT B2 ;  /* 0x0000000000027941 */ /* 0x000fea0003800200 */
.L_x_17801:
        /* <DEDUP_REMOVED lines=18> */
.L_x_17804:
[----:B------:R-:W-:Y:S05]  /*a1d0*/  BSYNC.RECONVERGENT B2 ;  /* 0x0000000000027941 */ /* 0x000fea0003800200 */
.L_x_17803:
        /* <DEDUP_REMOVED lines=17> */
.L_x_17806:
[----:B------:R-:W-:Y:S05]  /*a2f0*/  BSYNC.RECONVERGENT B2 ;  /* 0x0000000000027941 */ /* 0x000fea0003800200 */
.L_x_17805:
        /* <DEDUP_REMOVED lines=17> */
.L_x_17787:
[----:B------:R-:W-:Y:S05]  /*a410*/  BSYNC.RECONVERGENT B1 ;  /* 0x0000000000017941 */ /* 0x000fea0003800200 */
.L_x_17778:
        /* <DEDUP_REMOVED lines=14> */
.L_x_17808:
[----:B------:R-:W-:Y:S05]  /*a500*/  BSYNC.RECONVERGENT B1 ;  /* 0x0000000000017941 */ /* 0x000fea0003800200 */
.L_x_17807:
        /* <DEDUP_REMOVED lines=10> */
[----:B-----5:R-:W-:Y:S01]  /*a5b0*/  LOP3.LUT P4, RZ, R3, 0xff, RZ, 0xc0, !PT ;  /* 0x000000ff03ff7812 */ /* 0x020fe2000788c0ff */
[----:B------:R-:W-:Y:S02]  /*a5c0*/  UMOV UR4, URZ ;  /* 0x000000ff00047c82 */ /* 0x000fe40008000000 */
[----:B------:R-:W-:Y:S01]  /*a5d0*/  FMUL.FTZ R4, R4, UR8 ;  /* 0x0000000804047c20 */ /* 0x000fe20008410000 */
[----:B------:R-:W-:-:S03]  /*a5e0*/  MOV R152, UR4 ;  /* 0x0000000400987c02 */ /* 0x000fc60008000f00 */
[----:B------:R-:W-:-:S05]  /*a5f0*/  FMUL.FTZ R6, R148, R4 ;  /* 0x0000000494067220 */ /* 0x000fca0000410000 */
[----:B------:R-:W-:-:S05]  /*a600*/  FSEL R6, R6, RZ, P4 ;  /* 0x000000ff06067208 */ /* 0x000fca0002000000 */
[----:B------:R-:W-:Y:S01]  /*a610*/  FADD.FTZ R108, R108, R6 ;  /* 0x000000066c6c7221 */ /* 0x000fe20000010000 */
[----:B------:R-:W-:-:S05]  /*a620*/  @P4 HADD2.F32 R6, -RZ, R242.H0_H0 ;  /* 0x200000f2ff064230 */ /* 0x000fca0000004100 */
[----:B------:R-:W-:-:S07]  /*a630*/  @P4 FMUL.FTZ R152, R4, R6 ;  /* 0x0000000604984220 */ /* 0x000fce0000410000 */
.L_x_17813:
[----:B------:R-:W-:Y:S05]  /*a640*/  BSYNC.RECONVERGENT B2 ;  /* 0x0000000000027941 */ /* 0x000fea0003800200 */
.L_x_17812:
[----:B------:R-:W-:Y:S01]  /*a650*/  @P2 FFMA.FTZ R4, R205, R249, R251 ;  /* 0x000000f9cd042223 */ /* 0x000fe200000100fb */
[----:B------:R-:W-:Y:S01]  /*a660*/  BSSY.RECONVERGENT B2, `(.L_x_17814) ;  /* 0x0000010000027945 */ /* 0x000fe20003800200 */
[----:B------:R-:W-:Y:S02]  /*a670*/  MOV R6, R25 ;  /* 0x0000001900067202 */ /* 0x000fe40000000f00 */
[----:B------:R-:W-:-:S04]  /*a680*/  @P2 FADD.FTZ R4, R183, -R4 ;  /* 0x80000004b7042221 */ /* 0x000fc80000010000 */
[----:B------:R-:W-:Y:S01]  /*a690*/  @P2 FFMA.FTZ R6, R244, R4, R25 ;  /* 0x00000004f4062223 */ /* 0x000fe20000010019 */
[----:B------:R-:W-:Y:S06]  /*a6a0*/  @!P3 BRA `(.L_x_17815) ;  /* 0x00000000002cb947 */ /* 0x000fec0003800000 */
[----:B------:R-:W-:Y:S01]  /*a6b0*/  FMUL.FTZ R4, R6, UR9 ;  /* 0x0000000906047c20 */ /* 0x000fe20008410000 */
[----:B-----5:R-:W-:Y:S01]  /*a6c0*/  LOP3.LUT P4, RZ, R3, 0xff00, RZ, 0xc0, !PT ;  /* 0x0000ff0003ff7812 */ /* 0x020fe2000788c0ff */
[----:B------:R-:W-:Y:S01]  /*a6d0*/  UMOV UR4, URZ ;  /* 0x000000ff00047c82 */ /* 0x000fe20008000000 */
[----:B------:R-:W-:Y:S01]  /*a6e0*/  SHF.R.U64 R8, R242, 0x10, R243 ;  /* 0x00000010f2087819 */ /* 0x000fe200000012f3 */
[----:B------:R-:W-:Y:S01]  /*a6f0*/  FMUL.FTZ R4, R4, UR8 ;  /* 0x0000000804047c20 */ /* 0x000fe20008410000 */
[----:B------:R-:W-:-:S03]  /*a700*/  MOV R153, UR4 ;  /* 0x0000000400997c02 */ /* 0x000fc60008000f00 */
[----:B------:R-:W-:-:S05]  /*a710*/  FMUL.FTZ R7, R149, R4 ;  /* 0x0000000495077220 */ /* 0x000fca0000410000 */
[----:B------:R-:W-:-:S05]  /*a720*/  FSEL R7, R7, RZ, P4 ;  /* 0x000000ff07077208 */ /* 0x000fca0002000000 */
[----:B------:R-:W-:Y:S01]  /*a730*/  FADD.FTZ R109, R109, R7 ;  /* 0x000000076d6d7221 */ /* 0x000fe20000010000 */
[----:B------:R-:W-:-:S05]  /*a740*/  @P4 HADD2.F32 R7, -RZ, R8.H0_H0 ;  /* 0x20000008ff074230 */ /* 0x000fca0000004100 */
[----:B------:R-:W-:-:S07]  /*a750*/  @P4 FMUL.FTZ R153, R4, R7 ;  /* 0x0000000704994220 */ /* 0x000fce0000410000 */
.L_x_17815:
[----:B------:R-:W-:Y:S05]  /*a760*/  BSYNC.RECONVERGENT B2 ;  /* 0x0000000000027941 */ /* 0x000fea0003800200 */
.L_x_17814:
        /* <DEDUP_REMOVED lines=16> */
.L_x_17817:
[----:B------:R-:W-:Y:S05]  /*a870*/  BSYNC.RECONVERGENT B2 ;  /* 0x0000000000027941 */ /* 0x000fea0003800200 */
.L_x_17816:
        /* <DEDUP_REMOVED lines=10> */
[----:B-----5:R-:W-:Y:S01]  /*a920*/  ISETP.GE.U32.AND P4, PT, R3, 0x1000000, PT ;  /* 0x010000000300780c */ /* 0x020fe20003f86070 */
[----:B------:R-:W-:Y:S02]  /*a930*/  UMOV UR4, URZ ;  /* 0x000000ff00047c82 */ /* 0x000fe40008000000 */
[----:B------:R-:W-:Y:S01]  /*a940*/  FMUL.FTZ R4, R4, UR8 ;  /* 0x0000000804047c20 */ /* 0x000fe20008410000 */
[----:B------:R-:W-:-:S03]  /*a950*/  MOV R155, UR4 ;  /* 0x00000004009b7c02 */ /* 0x000fc60008000f00 */
        /* <DEDUP_REMOVED lines=8> */
.L_x_17811:
[----:B------:R-:W-:Y:S04]  /*a9e0*/  BSSY.RECONVERGENT B2, `(.L_x_17819) ;  /* 0x0000010000027945 */ /* 0x000fe80003800200 */
[----:B------:R-:W-:Y:S05]  /*a9f0*/  @!P3 BRA `(.L_x_17820) ;  /* 0x000000000038b947 */ /* 0x000fea0003800000 */
[----:B--2---:R-:W-:Y:S01]  /*aa00*/  @P2 FFMA.FTZ R4, R182, R249, R251 ;  /* 0x000000f9b6042223 */ /* 0x004fe200000100fb */
[----:B------:R-:W-:Y:S01]  /*aa10*/  MOV R5, R24 ;  /* 0x0000001800057202 */ /* 0x000fe20000000f00 */
[----:B------:R-:W-:Y:S01]  /*aa20*/  UMOV UR4, URZ ;  /* 0x000000ff00047c82 */ /* 0x000fe20008000000 */
[----:B-----5:R-:W-:Y:S01]  /*aa30*/  LOP3.LUT P4, RZ, R3, 0xff, RZ, 0xc0, !PT ;  /* 0x000000ff03ff7812 */ /* 0x020fe2000788c0ff */
[----:B------:R-:W-:Y:S01]  /*aa40*/  @P2 FADD.FTZ R4, R220, -R4 ;  /* 0x80000004dc042221 */ /* 0x000fe20000010000 */
[----:B------:R-:W-:-:S03]  /*aa50*/  MOV R152, UR4 ;  /* 0x0000000400987c02 */ /* 0x000fc60008000f00 */
[----:B------:R-:W-:-:S04]  /*aa60*/  @P2 FFMA.FTZ R5, R244, R4, R24 ;  /* 0x00000004f4052223 */ /* 0x000fc80000010018 */
[----:B------:R-:W-:-:S04]  /*aa70*/  FMUL.FTZ R4, R5, UR9 ;  /* 0x0000000905047c20 */ /* 0x000fc80008410000 */
[----:B------:R-:W-:-:S04]  /*aa80*/  FMUL.FTZ R4, R4, UR8 ;  /* 0x0000000804047c20 */ /* 0x000fc80008410000 */
[----:B------:R-:W-:-:S05]  /*aa90*/  FMUL.FTZ R5, R148, R4 ;  /* 0x0000000494057220 */ /* 0x000fca0000410000 */
[----:B------:R-:W-:-:S05]  /*aaa0*/  FSEL R5, R5, RZ, P4 ;  /* 0x000000ff05057208 */ /* 0x000fca0002000000 */
[----:B------:R-:W-:Y:S01]  /*aab0*/  FADD.FTZ R108, R108, R5 ;  /* 0x000000056c6c7221 */ /* 0x000fe20000010000 */
[----:B------:R-:W-:-:S05]  /*aac0*/  @P4 HADD2.F32 R5, -RZ, R242.H0_H0 ;  /* 0x200000f2ff054230 */ /* 0x000fca0000004100 */
[----:B------:R-:W-:-:S07]  /*aad0*/  @P4 FMUL.FTZ R152, R5, R4 ;  /* 0x0000000405984220 */ /* 0x000fce0000410000 */
.L_x_17820:
[----:B------:R-:W-:Y:S05]  /*aae0*/  BSYNC.RECONVERGENT B2 ;  /* 0x0000000000027941 */ /* 0x000fea0003800200 */
.L_x_17819:
[----:B------:R-:W-:Y:S04]  /*aaf0*/  BSSY.RECONVERGENT B2, `(.L_x_17821) ;  /* 0x0000011000027945 */ /* 0x000fe80003800200 */
[----:B------:R-:W-:Y:S05]  /*ab00*/  @!P3 BRA `(.L_x_17822) ;  /* 0x00000000003cb947 */ /* 0x000fea0003800000 */
[----:B--2---:R-:W-:Y:S01]  /*ab10*/  @P2 FFMA.FTZ R4, R205, R249, R251 ;  /* 0x000000f9cd042223 */ /* 0x004fe200000100fb */
[----:B------:R-:W-:Y:S01]  /*ab20*/  MOV R5, R25 ;  /* 0x0000001900057202 */ /* 0x000fe20000000f00 */
[----:B------:R-:W-:Y:S01]  /*ab30*/  UMOV UR4, URZ ;  /* 0x000000ff00047c82 */ /* 0x000fe20008000000 */
[----:B-----5:R-:W-:Y:S01]  /*ab40*/  LOP3.LUT P4, RZ, R3, 0xff00, RZ, 0xc0, !PT ;  /* 0x0000ff0003ff7812 */ /* 0x020fe2000788c0ff */
[----:B------:R-:W-:Y:S01]  /*ab50*/  @P2 FADD.FTZ R4, R183, -R4 ;  /* 0x80000004b7042221 */ /* 0x000fe20000010000 */
[----:B------:R-:W-:Y:S02]  /*ab60*/  SHF.R.U64 R6, R242, 0x10, R243 ;  /* 0x00000010f2067819 */ /* 0x000fe400000012f3 */
[----:B------:R-:W-:Y:S01]  /*ab70*/  MOV R153, UR4 ;  /* 0x0000000400997c02 */ /* 0x000fe20008000f00 */
        /* <DEDUP_REMOVED lines=8> */
.L_x_17822:
[----:B------:R-:W-:Y:S05]  /*ac00*/  BSYNC.RECONVERGENT B2 ;  /* 0x0000000000027941 */ /* 0x000fea0003800200 */
.L_x_17821:
        /* <DEDUP_REMOVED lines=16> */
.L_x_17824:
[----:B------:R-:W-:Y:S05]  /*ad10*/  BSYNC.RECONVERGENT B2 ;  /* 0x0000000000027941 */ /* 0x000fea0003800200 */
.L_x_17823:
[----:B------:R-:W-:Y:S05]  /*ad20*/  @!P3 BRA `(.L_x_17818) ;  /* 0x0000000800c0b947 */ /* 0x000fea0003800000 */
[----:B-----5:R-:W-:Y:S01]  /*ad30*/  ISETP.GE.U32.AND P4, PT, R3, 0x1000000, PT ;  /* 0x010000000300780c */ /* 0x020fe20003f86070 */
        /* <DEDUP_REMOVED lines=16> */
.L_x_17810:
        /* <DEDUP_REMOVED lines=21> */
.L_x_17827:
[----:B------:R-:W-:Y:S05]  /*af90*/  BSYNC.RECONVERGENT B2 ;  /* 0x0000000000027941 */ /* 0x000fea0003800200 */
.L_x_17826:
        /* <DEDUP_REMOVED lines=18> */
.L_x_17829:
[----:B------:R-:W-:Y:S05]  /*b0c0*/  BSYNC.RECONVERGENT B2 ;  /* 0x0000000000027941 */ /* 0x000fea0003800200 */
.L_x_17828:
        /* <DEDUP_REMOVED lines=17> */
.L_x_17831:
[----:B------:R-:W-:Y:S05]  /*b1e0*/  BSYNC.RECONVERGENT B2 ;  /* 0x0000000000027941 */ /* 0x000fea0003800200 */
.L_x_17830:
        /* <DEDUP_REMOVED lines=28> */
.L_x_17825:
        /* <DEDUP_REMOVED lines=17> */
.L_x_17833:
[----:B------:R-:W-:Y:S05]  /*b4c0*/  BSYNC.RECONVERGENT B2 ;  /* 0x0000000000027941 */ /* 0x000fea0003800200 */
.L_x_17832:
        /* <DEDUP_REMOVED lines=18> */
.L_x_17835:
[----:B------:R-:W-:Y:S05]  /*b5f0*/  BSYNC.RECONVERGENT B2 ;  /* 0x0000000000027941 */ /* 0x000fea0003800200 */
.L_x_17834:
        /* <DEDUP_REMOVED lines=17> */
.L_x_17837:
[----:B------:R-:W-:Y:S05]  /*b710*/  BSYNC.RECONVERGENT B2 ;  /* 0x0000000000027941 */ /* 0x000fea0003800200 */
.L_x_17836:
[----:B------:R-:W-:Y:S05]  /*b720*/  @!P3 BRA `(.L_x_17818) ;  /* 0x000000000040b947 */ /* 0x000fea0003800000 */
[----:B-----5:R-:W-:Y:S01]  /*b730*/  ISETP.GE.U32.AND P5, PT, R3, 0x1000000, PT ;  /* 0x010000000300780c */ /* 0x020fe20003fa6070 */
        /* <DEDUP_REMOVED lines=10> */
[----:B------:R-:W-:-:S05]  /*b7e0*/  FMUL.FTZ R4, R151, R3 ;  /* 0x0000000397047220 */ /* 0x000fca0000410000 */
[----:B------:R-:W-:-:S05]  /*b7f0*/  FSEL R4, R4, RZ, P5 ;  /* 0x000000ff04047208 */ /* 0x000fca0002800000 */
[----:B------:R-:W-:Y:S01]  /*b800*/  FADD.FTZ R111, R111, R4 ;  /* 0x000000046f6f7221 */ /* 0x000fe20000010000 */
[----:B------:R-:W-:-:S05]  /*b810*/  @P5 HADD2.F32 R4, -RZ, R5.H0_H0 ;  /* 0x20000005ff045230 */ /* 0x000fca0000004100 */
[----:B------:R-:W-:-:S07]  /*b820*/  @P5 FMUL.FTZ R155, R4, R3 ;  /* 0x00000003049b5220 */ /* 0x000fce0000410000 */
.L_x_17818:
[----:B------:R-:W-:Y:S05]  /*b830*/  BSYNC.RECONVERGENT B1 ;  /* 0x0000000000017941 */ /* 0x000fea0003800200 */
.L_x_17809:
[----:B--2---:R-:W2:Y:S01]  /*b840*/  @P0 LDC.64 R4, c[0x0][0x478] ;  /* 0x00011e00ff040b82 */ /* 0x004ea20000000a00 */
[----:B-----5:R-:W-:Y:S01]  /*b850*/  @P0 IADD3 R3, PT, PT, R247, 0xc0, RZ ;  /* 0x000000c0f7030810 */ /* 0x020fe20007ffe0ff */
[----:B------:R-:W-:Y:S04]  /*b860*/  BSSY.RECONVERGENT B1, `(.L_x_17838) ;  /* 0x000000c000017945 */ /* 0x000fe80003800200 */
[----:B--2---:R-:W-:Y:S01]  /*b870*/  @P0 IMAD.WIDE.U32 R4, R3, 0x10, R4 ;  /* 0x0000001003040825 */ /* 0x004fe200078e0004 */
[----:B------:R-:W-:-:S04]  /*b880*/  @P3 IADD3 R3, PT, PT, R223, 0xc0, RZ ;  /* 0x000000c0df033810 */ /* 0x000fc80007ffe0ff */
[----:B------:R2:W-:Y:S02]  /*b890*/  @P0 STG.E.128 desc[UR6][R4.64], R116 ;  /* 0x0000007404000986 */ /* 0x0005e4000c101d06 */
[----:B--2---:R-:W2:Y:S02]  /*b8a0*/  @P3 LDC.64 R4, c[0x0][0x468] ;  /* 0x00011a00ff043b82 */ /* 0x004ea40000000a00 */
[----:B--2---:R-:W-:-:S05]  /*b8b0*/  @P3 IMAD.WIDE.U32 R4, R3, 0x10, R4 ;  /* 0x0000001003043825 */ /* 0x004fca00078e0004 */
[----:B------:R2:W-:Y:S02]  /*b8c0*/  @P3 STG.E.128 desc[UR6][R4.64], R152 ;  /* 0x0000009804003986 */ /* 0x0005e4000c101d06 */
[----:B--2---:R-:W-:Y:S01]  /*b8d0*/  IADD3 R4, PT, PT, R223, 0xe0, RZ ;  /* 0x000000e0df047810 */ /* 0x004fe20007ffe0ff */
[----:B------:R-:W-:Y:S06]  /*b8e0*/  @!P3 BRA `(.L_x_17839) ;  /* 0x00000000000cb947 */ /* 0x000fec0003800000 */
[----:B------:R-:W2:Y:S02]  /*b8f0*/  LDC.64 R148, c[0x0][0x390] ;  /* 0x0000e400ff947b82 */ /* 0x000ea40000000a00 */
[----:B--2---:R-:W-:-:S06]  /*b900*/  IMAD.WIDE.U32 R148, R4, 0x10, R148 ;  /* 0x0000001004947825 */ /* 0x004fcc00078e0094 */
[----:B------:R-:W5:Y:S02]  /*b910*/  LDG.E.128 R148, desc[UR6][R148.64] ;  /* 0x0000000694947981 */ /* 0x000f64000c1e1d00 */
.L_x_17839:
[----:B------:R-:W-:Y:S05]  /*b920*/  BSYNC.RECONVERGENT B1 ;  /* 0x0000000000017941 */ /* 0x000fea0003800200 */
.L_x_17838:
[--C-:B------:R-:W-:Y:S01]  /*b930*/  SHF.R.U64 R3, R10, 0x10, R11.reuse ;  /* 0x000000100a037819 */ /* 0x100fe2000000120b */
[----:B------:R-:W-:Y:S03]  /*b940*/  BSSY.RECONVERGENT B1, `(.L_x_17840) ;  /* 0x000012e000017945 */ /* 0x000fe60003800200 */
[----:B------:R-:W-:Y:S02]  /*b950*/  PRMT R8, R3, 0x7610, R8 ;  /* 0x0000761003087816 */ /* 0x000fe40000000008 */
[----:B------:R-:W-:-:S04]  /*b960*/  SHF.R.U32.HI R3, RZ, 0x10, R11 ;  /* 0x00000010ff037819 */ /* 0x000fc8000001160b */
[----:B------:R-:W-:Y:S01]  /*b970*/  PRMT R223, R3, 0x7610, R223 ;  /* 0x0000761003df7816 */ /* 0x000fe200000000df */
[----:B------:R-:W-:Y:S06]  /*b980*/  @!P1 BRA `(.L_x_17841) ;  /* 0x0000000800349947 */ /* 0x000fec0003800000 */
        /* <DEDUP_REMOVED lines=17> */
.L_x_17844:
[----:B------:R-:W-:Y:S05]  /*baa0*/  BSYNC.RECONVERGENT B2 ;  /* 0x0000000000027941 */ /* 0x000fea0003800200 */
.L_x_17843:
        /* <DEDUP_REMOVED lines=16> */
.L_x_17846:
[----:B------:R-:W-:Y:S05]  /*bbb0*/  BSYNC.RECONVERGENT B2 ;  /* 0x0000000000027941 */ /* 0x000fea0003800200 */
.L_x_17845:
[-CC-:B------:R-:W-:Y:S01]  /*bbc0*/  @P2 FFMA.FTZ R6, R188, R249.reuse, R251.reuse ;  /* 0x000000f9bc062223 */ /* 0x180fe200000100fb */
[----:B------:R-:W-:Y:S01]  /*bbd0*/  @P2 FFMA.FTZ R8, R208, R249, R251 ;  /* 0x000000f9d0082223 */ /* 0x000fe200000100fb */
[----:B------:R-:W-:Y:S01]  /*bbe0*/  MOV R7, R22 ;  /* 0x0000001600077202 */ /* 0x000fe20000000f00 */
[----:B------:R-:W-:Y:S01]  /*bbf0*/  BSSY.RECONVERGENT B2, `(.L_x_17847) ;  /* 0x0000011000027945 */ /* 0x000fe20003800200 */
[----:B------:R-:W-:Y:S01]  /*bc00*/  @P2 FADD.FTZ R6, R190, -R6 ;  /* 0x80000006be062221 */ /* 0x000fe20000010000 */
[----:B------:R-:W-:-:S03]  /*bc10*/  @P2 FADD.FTZ R8, R189, -R8 ;  /* 0x80000008bd082221 */ /* 0x000fc60000010000 */
[C---:B------:R-:W-:Y:S01]  /*bc20*/  @P2 FFMA.FTZ R7, R244.reuse, R6, R22 ;  /* 0x00000006f4072223 */ /* 0x040fe20000010016 */
[----:B------:R-:W-:Y:S01]  /*bc30*/  MOV R6, R23 ;  /* 0x0000001700067202 */ /* 0x000fe20000000f00 */
        /* <DEDUP_REMOVED lines=12> */
.L_x_17848:
[----:B------:R-:W-:Y:S05]  /*bd00*/  BSYNC.RECONVERGENT B2 ;  /* 0x0000000000027941 */ /* 0x000fea0003800200 */
.L_x_17847:
        /* <DEDUP_REMOVED lines=14> */
[----:B------:R-:W-:-:S05]  /*bdf0*/  HADD2.F32 R155, -RZ, R223.H0_H0 ;  /* 0x200000dfff9b7230 */ /* 0x000fca0000004100 */
[----:B------:R-:W-:Y:S01]  /*be00*/  FMUL.FTZ R155, R3, R155 ;  /* 0x0000009b039b7220 */ /* 0x000fe20000410000 */
[----:B------:R-:W-:Y:S06]  /*be10*/  BRA `(.L_x_17849) ;  /* 0x0000000c00807947 */ /* 0x000fec0003800000 */
.L_x_17842:
[----:B------:R-:W-:Y:S04]  /*be20*/  BSSY.RECONVERGENT B2, `(.L_x_17850) ;  /* 0x0000010000027945 */ /* 0x000fe80003800200 */
[----:B------:R-:W-:Y:S05]  /*be30*/  @!P3 BRA `(.L_x_17851) ;  /* 0x000000000038b947 */ /* 0x000fea0003800000 */
[----:B------:R-:W-:Y:S01]  /*be40*/  @P2 FFMA.FTZ R3, R186, R249, R251 ;  /* 0x000000f9ba032223 */ /* 0x000fe200000100fb */
        /* <DEDUP_REMOVED lines=13> */
.L_x_17851:
[----:B------:R-:W-:Y:S05]  /*bf20*/  BSYNC.RECONVERGENT B2 ;  /* 0x0000000000027941 */ /* 0x000fea0003800200 */
.L_x_17850:
        /* <DEDUP_REMOVED lines=16> */
.L_x_17853:
[----:B------:R-:W-:Y:S05]  /*c030*/  BSYNC.RECONVERGENT B2 ;  /* 0x0000000000027941 */ /* 0x000fea0003800200 */
.L_x_17852:
        /* <DEDUP_REMOVED lines=16> */
.L_x_17855:
[----:B------:R-:W-:Y:S05]  /*c140*/  BSYNC.RECONVERGENT B2 ;  /* 0x0000000000027941 */ /* 0x000fea0003800200 */
.L_x_17854:
[----:B------:R-:W-:Y:S05]  /*c150*/  @!P3 BRA `(.L_x_17849) ;  /* 0x0000000800b0b947 */ /* 0x000fea0003800000 */
[----:B------:R-:W-:Y:S01]  /*c160*/  @P2 FFMA.FTZ R3, R208, R249, R251 ;  /* 0x000000f9d0032223 */ /* 0x000fe200000100fb */
[----:B------:R-:W-:Y:S01]  /*c170*/  MOV R5, R23 ;  /* 0x0000001700057202 */ /* 0x000fe20000000f00 */
[----:B------:R-:W-:Y:S01]  /*c180*/  UMOV UR4, URZ ;  /* 0x000000ff00047c82 */ /* 0x000fe20008000000 */
[----:B------:R-:W-:Y:S01]  /*c190*/  ISETP.GE.U32.AND P1, PT, R2, 0x1000000, PT ;  /* 0x010000000200780c */ /* 0x000fe20003f26070 */
        /* <DEDUP_REMOVED lines=9> */
[----:B------:R-:W-:-:S05]  /*c230*/  HADD2.F32 R155, -RZ, R223.H0_H0 ;  /* 0x200000dfff9b7230 */ /* 0x000fca0000004100 */
[----:B------:R-:W-:Y:S01]  /*c240*/  FMUL.FTZ R155, R155, R3 ;  /* 0x000000039b9b7220 */ /* 0x000fe20000410000 */
[----:B------:R-:W-:Y:S06]  /*c250*/  BRA `(.L_x_17849) ;  /* 0x0000000800707947 */ /* 0x000fec0003800000 */
.L_x_17841:
[----:B------:R-:W-:Y:S05]  /*c260*/  @!P0 BRA `(.L_x_17856) ;  /* 0x0000000400548947 */ /* 0x000fea0003800000 */
[----:B------:R-:W-:Y:S01]  /*c270*/  BSSY.RECONVERGENT B2, `(.L_x_17857) ;  /* 0x0000012000027945 */ /* 0x000fe20003800200 */
[----:B------:R-:W-:-:S03]  /*c280*/  ISETP.GT.AND P1, PT, R245, RZ, PT ;  /* 0x000000fff500720c */ /* 0x000fc60003f24270 */
        /* <DEDUP_REMOVED lines=16> */
.L_x_17858:
[----:B------:R-:W-:Y:S05]  /*c390*/  BSYNC.RECONVERGENT B2 ;  /* 0x0000000000027941 */ /* 0x000fea0003800200 */
.L_x_17857:
        /* <DEDUP_REMOVED lines=17> */
.L_x_17860:
[----:B------:R-:W-:Y:S05]  /*c4b0*/  BSYNC.RECONVERGENT B2 ;  /* 0x0000000000027941 */ /* 0x000fea0003800200 */
.L_x_17859:
        /* <DEDUP_REMOVED lines=17> */
.L_x_17862:
[----:B------:R-:W-:Y:S05]  /*c5d0*/  BSYNC.RECONVERGENT B2 ;  /* 0x0000000000027941 */ /* 0x000fea0003800200 */
.L_x_17861:
        /* <DEDUP_REMOVED lines=30> */
.L_x_17856:
        /* <DEDUP_REMOVED lines=17> */
.L_x_17864:
[----:B------:R-:W-:Y:S05]  /*c8d0*/  BSYNC.RECONVERGENT B2 ;  /* 0x0000000000027941 */ /* 0x000fea0003800200 */
.L_x_17863:
        /* <DEDUP_REMOVED lines=17> */
.L_x_17866:
[----:B------:R-:W-:Y:S05]  /*c9f0*/  BSYNC.RECONVERGENT B2 ;  /* 0x0000000000027941 */ /* 0x000fea0003800200 */
.L_x_17865:
        /* <DEDUP_REMOVED lines=17> */
.L_x_17868:
[----:B------:R-:W-:Y:S05]  /*cb10*/  BSYNC.RECONVERGENT B2 ;  /* 0x0000000000027941 */ /* 0x000fea0003800200 */
.L_x_17867:
        /* <DEDUP_REMOVED lines=8> */
[----:B------:R-:W-:-:S03]  /*cba0*/  ISETP.GE.U32.AND P1, PT, R2, 0x1000000, PT ;  /* 0x010000000200780c */ /* 0x000fc60003f26070 */
[----:B------:R-:W-:-:S04]  /*cbb0*/  FMUL.FTZ R3, R249, UR9 ;  /* 0x00000009f9037c20 */ /* 0x000fc80008410000 */
[----:B------:R-:W-:-:S04]  /*cbc0*/  FMUL.FTZ R3, R3, UR8 ;  /* 0x0000000803037c20 */ /* 0x000fc80008410000 */
[----:B-----5:R-:W-:-:S05]  /*cbd0*/  FMUL.FTZ R2, R151, R3 ;  /* 0x0000000397027220 */ /* 0x020fca0000410000 */
[----:B------:R-:W-:-:S05]  /*cbe0*/  FSEL R2, R2, RZ, P1 ;  /* 0x000000ff02027208 */ /* 0x000fca0000800000 */
[----:B------:R-:W-:Y:S01]  /*cbf0*/  FADD.FTZ R115, R115, R2 ;  /* 0x0000000273737221 */ /* 0x000fe20000010000 */
[----:B------:R-:W-:-:S05]  /*cc00*/  @P1 HADD2.F32 R2, -RZ, R223.H0_H0 ;  /* 0x200000dfff021230 */ /* 0x000fca0000004100 */
[----:B------:R-:W-:-:S07]  /*cc10*/  @P1 FMUL.FTZ R155, R2, R3 ;  /* 0x00000003029b1220 */ /* 0x000fce0000410000 */
.L_x_17849:
[----:B------:R-:W-:Y:S05]  /*cc20*/  BSYNC.RECONVERGENT B1 ;  /* 0x0000000000017941 */ /* 0x000fea0003800200 */
.L_x_17840:
[----:B------:R-:W2:Y:S01]  /*cc30*/  @P0 LDC.64 R2, c[0x0][0x478] ;  /* 0x00011e00ff020b82 */ /* 0x000ea20000000a00 */
[----:B------:R-:W-:-:S05]  /*cc40*/  @P0 IADD3 R247, PT, PT, R247, 0xe0, RZ ;  /* 0x000000e0f7f70810 */ /* 0x000fca0007ffe0ff */
[----:B--2---:R-:W-:-:S05]  /*cc50*/  @P0 IMAD.WIDE.U32 R2, R247, 0x10, R2 ;  /* 0x00000010f7020825 */ /* 0x004fca00078e0002 */
[----:B------:R2:W-:Y:S02]  /*cc60*/  @P0 STG.E.128 desc[UR6][R2.64], R116 ;  /* 0x0000007402000986 */ /* 0x0005e4000c101d06 */
[----:B--2---:R-:W2:Y:S02]  /*cc70*/  @P3 LDC.64 R2, c[0x0][0x468] ;  /* 0x00011a00ff023b82 */ /* 0x004ea40000000a00 */
[----:B--2---:R-:W-:-:S06]  /*cc80*/  @P3 IMAD.WIDE.U32 R4, R4, 0x10, R2 ;  /* 0x0000001004043825 */ /* 0x004fcc00078e0002 */
[----:B------:R-:W2:Y:S01]  /*cc90*/  LDC.64 R2, c[0x0][0x380] ;  /* 0x0000e000ff027b82 */ /* 0x000ea20000000a00 */
[----:B------:R3:W-:Y:S01]  /*cca0*/  @P3 STG.E.128 desc[UR6][R4.64], R152 ;  /* 0x0000009804003986 */ /* 0x0007e2000c101d06 */
[----:B--2---:R-:W-:-:S04]  /*ccb0*/  LEA R246, R2, R246, 0x2 ;  /* 0x000000f602f67211 */ /* 0x004fc800078e10ff */
[----:B------:R-:W-:-:S13]  /*ccc0*/  ISETP.GE.AND P0, PT, R246, R3, PT ;  /* 0x00000003f600720c */ /* 0x000fda0003f06270 */
[----:B---3--:R-:W-:Y:S05]  /*ccd0*/  @!P0 BRA `(.L_x_17869) ;  /* 0xffffff3800648947 */ /* 0x008fea000383ffff */
.L_x_17617:
[----:B------:R-:W-:Y:S05]  /*cce0*/  BSYNC B0 ;  /* 0x0000000000007941 */ /* 0x000fea0003800000 */
.L_x_17616:
[----:B------:R-:W2:Y:S01]  /*ccf0*/  S2R R223, SR_TID.X ;  /* 0x0000000000df7919 */ /* 0x000ea20000002100 */
[----:B------:R-:W-:Y:S01]  /*cd00*/  MOV R4, 0x400 ;  /* 0x0000040000047802 */ /* 0x000fe20000000f00 */
[----:B------:R-:W-:Y:S05]  /*cd10*/  WARPSYNC.ALL ;  /* 0x0000000000007948 */ /* 0x000fea0003800000 */
[----:B------:R-:W3:Y:S01]  /*cd20*/  S2R R5, SR_CgaCtaId ;  /* 0x0000000000057919 */ /* 0x000ee20000008800 */
[----:B------:R-:W4:Y:S01]  /*cd30*/  S2UR UR4, SR_CTAID.X ;  /* 0x00000000000479c3 */ /* 0x000f220000002500 */
[----:B------:R-:W0:Y:S01]  /*cd40*/  LDCU.128 UR16, c[0x0][0x440] ;  /* 0x00008800ff1077ac */ /* 0x000e220008000c00 */
[----:B------:R-:W1:Y:S01]  /*cd50*/  LDCU.64 UR20, c[0x0][0x460] ;  /* 0x00008c00ff1477ac */ /* 0x000e620008000a00 */
[----:B--2---:R-:W-:-:S02]  /*cd60*/  SHF.L.U32 R2, R223, 0x7, RZ ;  /* 0x00000007df027819 */ /* 0x004fc400000006ff */
[----:B------:R-:W-:Y:S02]  /*cd70*/  SHF.L.U32 R0, R223, 0x4, RZ ;  /* 0x00000004df007819 */ /* 0x000fe400000006ff */
[----:B------:R-:W-:Y:S02]  /*cd80*/  LOP3.LUT R3, R2, 0x3000, RZ, 0xc0, !PT ;  /* 0x0000300002037812 */ /* 0x000fe400078ec0ff */
[----:B---3--:R-:W-:Y:S02]  /*cd90*/  LEA R5, R5, R4, 0x18 ;  /* 0x0000000405057211 */ /* 0x008fe400078ec0ff */
        /* <DEDUP_REMOVED lines=12> */
[----:B------:R-:W2:Y:S04]  /*ce60*/  LDS R2, [R8] ;  /* 0x0000000008027984 */ /* 0x000ea80000000800 */
[----:B------:R-:W3:Y:S04]  /*ce70*/  LDS R3, [R8+0x200] ;  /* 0x0002000008037984 */ /* 0x000ee80000000800 */
[----:B------:R-:W0:Y:S04]  /*ce80*/  LDS R4, [R8+0x400] ;  /* 0x0004000008047984 */ /* 0x000e280000000800 */
[----:B------:R-:W1:Y:S04]  /*ce90*/  LDS R5, [R8+0x600] ;  /* 0x0006000008057984 */ /* 0x000e680000000800 */
[----:B------:R-:W4:Y:S04]  /*cea0*/  LDS R11, [R8+0x1000] ;  /* 0x00100000080b7984 */ /* 0x000f280000000800 */
[----:B------:R-:W4:Y:S04]  /*ceb0*/  LDS R12, [R8+0x1200] ;  /* 0x00120000080c7984 */ /* 0x000f280000000800 */
[----:B------:R-:W4:Y:S04]  /*cec0*/  LDS R13, [R8+0x1400] ;  /* 0x00140000080d7984 */ /* 0x000f280000000800 */
[----:B------:R-:W4:Y:S04]  /*ced0*/  LDS R14, [R8+0x1600] ;  /* 0x00160000080e7984 */ /* 0x000f280000000800 */
[----:B------:R-:W4:Y:S04]  /*cee0*/  LDS R19, [R8+0x2000] ;  /* 0x0020000008137984 */ /* 0x000f280000000800 */
[----:B------:R-:W4:Y:S04]  /*cef0*/  LDS R20, [R8+0x2200] ;  /* 0x0022000008147984 */ /* 0x000f280000000800 */
[----:B------:R-:W4:Y:S01]  /*cf00*/  LDS R21, [R8+0x2400] ;  /* 0x0024000008157984 */ /* 0x000f220000000800 */
[----:B--2---:R-:W-:-:S03]  /*cf10*/  FADD.FTZ R2, RZ, R2 ;  /* 0x00000002ff027221 */ /* 0x004fc60000010000 */
[----:B------:R-:W2:Y:S01]  /*cf20*/  LDS R22, [R8+0x2600] ;  /* 0x0026000008167984 */ /* 0x000ea20000000800 */
[----:B---3--:R-:W-:-:S03]  /*cf30*/  FADD.FTZ R3, RZ, R3 ;  /* 0x00000003ff037221 */ /* 0x008fc60000010000 */
[----:B------:R-:W3:Y:S01]  /*cf40*/  LDS R27, [R8+0x3000] ;  /* 0x00300000081b7984 */ /* 0x000ee20000000800 */
[----:B0-----:R-:W-:-:S03]  /*cf50*/  FADD.FTZ R4, RZ, R4 ;  /* 0x00000004ff047221 */ /* 0x001fc60000010000 */
[----:B------:R-:W0:Y:S01]  /*cf60*/  LDS R28, [R8+0x3200] ;  /* 0x00320000081c7984 */ /* 0x000e220000000800 */
[----:B-1----:R-:W-:-:S03]  /*cf70*/  FADD.FTZ R5, RZ, R5 ;  /* 0x00000005ff057221 */ /* 0x002fc60000010000 */
[----:B------:R-:W1:Y:S01]  /*cf80*/  LDS R29, [R8+0x3400] ;  /* 0x00340000081d7984 */ /* 0x000e620000000800 */
[----:B----4-:R-:W-:-:S03]  /*cf90*/  FADD.FTZ R2, R2, R11 ;  /* 0x0000000b02027221 */ /* 0x010fc60000010000 */
[----:B------:R-:W4:Y:S01]  /*cfa0*/  LDS R30, [R8+0x3600] ;  /* 0x00360000081e7984 */ /* 0x000f220000000800 */
[----:B------:R-:W-:Y:S01]  /*cfb0*/  FADD.FTZ R3, R3, R12 ;  /* 0x0000000c03037221 */ /* 0x000fe20000010000 */
[----:B------:R-:W-:Y:S02]  /*cfc0*/  FADD.FTZ R4, R4, R13 ;  /* 0x0000000d04047221 */ /* 0x000fe40000010000 */
        /* <DEDUP_REMOVED lines=9> */
[----:B--2---:R-:W-:-:S03]  /*d060*/  FADD.FTZ R5, R5, R22 ;  /* 0x0000001605057221 */ /* 0x004fc60000010000 */
[----:B------:R-:W2:Y:S01]  /*d070*/  LDS R16, [R8+0x1a00] ;  /* 0x001a000008107984 */ /* 0x000ea20000000800 */
[----:B---3--:R-:W-:-:S03]  /*d080*/  FADD.FTZ R27, R2, R27 ;  /* 0x0000001b021b7221 */ /* 0x008fc60000010000 */
        /* <DEDUP_REMOVED lines=8> */
[----:B------:R-:W-:-:S03]  /*d110*/  FADD.FTZ R6, RZ, R6 ;  /* 0x00000006ff067221 */ /* 0x000fc60000010000 */
[----:B------:R-:W4:Y:S01]  /*d120*/  LDS R25, [R8+0x2e00] ;  /* 0x002e000008197984 */ /* 0x000f220000000800 */
[----:B------:R-:W-:-:S03]  /*d130*/  FADD.FTZ R7, RZ, R7 ;  /* 0x00000007ff077221 */ /* 0x000fc60000010000 */
[----:B------:R-:W4:Y:S01]  /*d140*/  LDS R3, [R8+0x3800] ;  /* 0x0038000008037984 */ /* 0x000f220000000800 */
[----:B------:R-:W-:-:S03]  /*d150*/  FADD.FTZ R9, RZ, R9 ;  /* 0x00000009ff097221 */ /* 0x000fc60000010000 */
[----:B------:R-:W4:Y:S01]  /*d160*/  LDS R2, [R8+0x3a00] ;  /* 0x003a000008027984 */ /* 0x000f220000000800 */
[----:B------:R-:W-:-:S03]  /*d170*/  FADD.FTZ R10, RZ, R10 ;  /* 0x0000000aff0a7221 */ /* 0x000fc60000010000 */
[----:B------:R-:W4:Y:S01]  /*d180*/  LDS R4, [R8+0x3c00] ;  /* 0x003c000008047984 */ /* 0x000f220000000800 */
[----:B------:R-:W-:-:S03]  /*d190*/  FADD.FTZ R6, R6, R15 ;  /* 0x0000000f06067221 */ /* 0x000fc60000010000 */
[----:B------:R-:W4:Y:S01]  /*d1a0*/  LDS R5, [R8+0x3e00] ;  /* 0x003e000008057984 */ /* 0x000f220000000800 */
[----:B--2---:R-:W-:Y:S01]  /*d1b0*/  FADD.FTZ R7, R7, R16 ;  /* 0x0000001007077221 */ /* 0x004fe20000010000 */
[----:B------:R-:W-:Y:S01]  /*d1c0*/  BAR.SYNC.DEFER_BLOCKING 0x0 ;  /* 0x0000000000007b1d */ /* 0x000fe20000010000 */
[----:B---3--:R-:W-:Y:S01]  /*d1d0*/  FADD.FTZ R9, R9, R18 ;  /* 0x0000001209097221 */ /* 0x008fe20000010000 */
[----:B0-----:R-:W-:Y:S01]  /*d1e0*/  FADD.FTZ R10, R10, R17 ;  /* 0x000000110a0a7221 */ /* 0x001fe20000010000 */
[----:B-1----:R-:W-:Y:S01]  /*d1f0*/  FADD.FTZ R6, R6, R23 ;  /* 0x0000001706067221 */ /* 0x002fe20000010000 */
[----:B----4-:R-:W-:Y:S01]  /*d200*/  FADD.FTZ R7, R7, R24 ;  /* 0x0000001807077221 */ /* 0x010fe20000010000 */
        /* <DEDUP_REMOVED lines=190> */
.L_x_17622:
        /* <DEDUP_REMOVED lines=8> */
.L_x_17871:
[----:B------:R-:W-:Y:S05]  /*de70*/  BSYNC B1 ;  /* 0x0000000000017941 */ /* 0x000fea0003800000 */
.L_x_17870:
        /* <DEDUP_REMOVED lines=8> */
.L_x_17872:
[----:B------:R-:W-:Y:S01]  /*df00*/  MOV R249, R250 ;  /* 0x000000fa00f97202 */ /* 0x000fe20000000f00 */
[----:B------:R-:W-:Y:S02]  /*df10*/  HFMA2 R248, -RZ, RZ, 0, 1.1920928955078125e-07 ;  /* 0x00000002fff87431 */ /* 0x000fe400000001ff */
[----:B------:R-:W-:-:S07]  /*df20*/  FADD.FTZ R251, R252, R251 ;  /* 0x000000fbfcfb7221 */ /* 0x000fce0000010000 */
[----:B------:R-:W-:Y:S05]  /*df30*/  WARPSYNC.COLLECTIVE R223, `(.L_x_17873) ;  /* 0x00000000df087348 */ /* 0x000fea0003c00000 */
[----:B------:R0:W1:Y:S02]  /*df40*/  SHFL.BFLY P0, R252, R249, R248, R247 ;  /* 0x0c0000f8f9fc7389 */ /* 0x00006400000000f7 */
[----:B01----:R-:W-:Y:S05]  /*df50*/  ENDCOLLECTIVE ;  /* 0x000000000000791b */ /* 0x003fea0003800000 */
.L_x_17873:
[----:B------:R-:W-:Y:S01]  /*df60*/  MOV R249, R251 ;  /* 0x000000fb00f97202 */ /* 0x000fe20000000f00 */
[----:B------:R-:W-:-:S07]  /*df70*/  FADD.FTZ R250, R250, R252 ;  /* 0x000000fcfafa7221 */ /* 0x000fce0000010000 */
[----:B------:R-:W-:Y:S05]  /*df80*/  WARPSYNC.COLLECTIVE R223, `(.L_x_17874) ;  /* 0x00000000df087348 */ /* 0x000fea0003c00000 */
[----:B------:R0:W1:Y:S02]  /*df90*/  SHFL.BFLY P0, R252, R249, R248, R247 ;  /* 0x0c0000f8f9fc7389 */ /* 0x00006400000000f7 */
[----:B01----:R-:W-:Y:S05]  /*dfa0*/  ENDCOLLECTIVE ;  /* 0x000000000000791b */ /* 0x003fea0003800000 */
.L_x_17874:
[----:B------:R-:W-:Y:S01]  /*dfb0*/  MOV R249, R250 ;  /* 0x000000fa00f97202 */ /* 0x000fe20000000f00 */
[----:B------:R-:W-:Y:S02]  /*dfc0*/  HFMA2 R248, -RZ, RZ, 0, 2.384185791015625e-07 ;  /* 0x00000004fff87431 */ /* 0x000fe400000001ff */
[----:B------:R-:W-:-:S07]  /*dfd0*/  FADD.FTZ R251, R251, R252 ;  /* 0x000000fcfbfb7221 */ /* 0x000fce0000010000 */
[----:B------:R-:W-:Y:S05]  /*dfe0*/  WARPSYNC.COLLECTIVE R223, `(.L_x_17875) ;  /* 0x00000000df087348 */ /* 0x000fea0003c00000 */
[----:B------:R0:W1:Y:S02]  /*dff0*/  SHFL.BFLY P0, R252, R249, R248, R247 ;  /* 0x0c0000f8f9fc7389 */ /* 0x00006400000000f7 */
[----:B01----:R-:W-:Y:S05]  /*e000*/  ENDCOLLECTIVE ;  /* 0x000000000000791b */ /* 0x003fea0003800000 */
.L_x_17875:
[----:B------:R-:W-:Y:S01]  /*e010*/  MOV R249, R251 ;  /* 0x000000fb00f97202 */ /* 0x000fe20000000f00 */
[----:B------:R-:W-:-:S07]  /*e020*/  FADD.FTZ R250, R250, R252 ;  /* 0x000000fcfafa7221 */ /* 0x000fce0000010000 */
[----:B------:R-:W-:Y:S05]  /*e030*/  WARPSYNC.COLLECTIVE R223, `(.L_x_17876) ;  /* 0x00000000df087348 */ /* 0x000fea0003c00000 */
[----:B------:R0:W1:Y:S02]  /*e040*/  SHFL.BFLY P0, R252, R249, R248, R247 ;  /* 0x0c0000f8f9fc7389 */ /* 0x00006400000000f7 */
[----:B01----:R-:W-:Y:S05]  /*e050*/  ENDCOLLECTIVE ;  /* 0x000000000000791b */ /* 0x003fea0003800000 */
.L_x_17876:
[----:B------:R-:W-:Y:S01]  /*e060*/  MOV R249, R250 ;  /* 0x000000fa00f97202 */ /* 0x000fe20000000f00 */
[----:B------:R-:W-:Y:S02]  /*e070*/  HFMA2 R248, -RZ, RZ, 0, 4.76837158203125e-07 ;  /* 0x00000008fff87431 */ /* 0x000fe400000001ff */
[----:B------:R-:W-:-:S07]  /*e080*/  FADD.FTZ R251, R251, R252 ;  /* 0x000000fcfbfb7221 */ /* 0x000fce0000010000 */
[----:B------:R-:W-:Y:S05]  /*e090*/  WARPSYNC.COLLECTIVE R223, `(.L_x_17877) ;  /* 0x00000000df087348 */ /* 0x000fea0003c00000 */
[----:B------:R0:W1:Y:S02]  /*e0a0*/  SHFL.BFLY P0, R252, R249, R248, R247 ;  /* 0x0c0000f8f9fc7389 */ /* 0x00006400000000f7 */
[----:B01----:R-:W-:Y:S05]  /*e0b0*/  ENDCOLLECTIVE ;  /* 0x000000000000791b */ /* 0x003fea0003800000 */
.L_x_17877:
[----:B------:R-:W-:Y:S01]  /*e0c0*/  MOV R249, R251 ;  /* 0x000000fb00f97202 */ /* 0x000fe20000000f00 */
[----:B------:R-:W-:-:S07]  /*e0d0*/  FADD.FTZ R250, R250, R252 ;  /* 0x000000fcfafa7221 */ /* 0x000fce0000010000 */
[----:B------:R-:W-:Y:S05]  /*e0e0*/  WARPSYNC.COLLECTIVE R223, `(.L_x_17878) ;  /* 0x00000000df087348 */ /* 0x000fea0003c00000 */
[----:B------:R0:W1:Y:S02]  /*e0f0*/  SHFL.BFLY P0, R252, R249, R248, R247 ;  /* 0x0c0000f8f9fc7389 */ /* 0x00006400000000f7 */
[----:B01----:R-:W-:Y:S05]  /*e100*/  ENDCOLLECTIVE ;  /* 0x000000000000791b */ /* 0x003fea0003800000 */
.L_x_17878:
[----:B------:R-:W-:Y:S01]  /*e110*/  MOV R249, R250 ;  /* 0x000000fa00f97202 */ /* 0x000fe20000000f00 */
[----:B------:R-:W-:Y:S02]  /*e120*/  HFMA2 R248, -RZ, RZ, 0, 9.5367431640625e-07 ;  /* 0x00000010fff87431 */ /* 0x000fe400000001ff */
[----:B------:R-:W-:-:S07]  /*e130*/  FADD.FTZ R251, R251, R252 ;  /* 0x000000fcfbfb7221 */ /* 0x000fce0000010000 */
[----:B------:R-:W-:Y:S05]  /*e140*/  WARPSYNC.COLLECTIVE R223, `(.L_x_17879) ;  /* 0x00000000df087348 */ /* 0x000fea0003c00000 */
[----:B------:R0:W1:Y:S02]  /*e150*/  SHFL.BFLY P0, R252, R249, R248, R247 ;  /* 0x0c0000f8f9fc7389 */ /* 0x00006400000000f7 */
[----:B01----:R-:W-:Y:S05]  /*e160*/  ENDCOLLECTIVE ;  /* 0x000000000000791b */ /* 0x003fea0003800000 */
.L_x_17879:
[----:B------:R-:W-:Y:S01]  /*e170*/  MOV R249, R251 ;  /* 0x000000fb00f97202 */ /* 0x000fe20000000f00 */
[----:B------:R0:W-:Y:S06]  /*e180*/  STL [R1+0x14], R252 ;  /* 0x000014fc01007387 */ /* 0x0001ec0000100800 */
[----:B0-----:R-:W-:Y:S05]  /*e190*/  WARPSYNC.COLLECTIVE R223, `(.L_x_17880) ;  /* 0x00000000df087348 */ /* 0x001fea0003c00000 */
[----:B0-----:R0:W1:Y:S02]  /*e1a0*/  SHFL.BFLY P0, R252, R249, R248, R247 ;  /* 0x0c0000f8f9fc7389 */ /* 0x00106400000000f7 */
[----:B01----:R-:W-:Y:S05]  /*e1b0*/  ENDCOLLECTIVE ;  /* 0x000000000000791b */ /* 0x003fea0003800000 */
.L_x_17880:
[----:B------:R-:W-:Y:S01]  /*e1c0*/  MOV R223, R252 ;  /* 0x000000fc00df7202 */ /* 0x000fe20000000f00 */
[----:B------:R-:W-:Y:S06]  /*e1d0*/  BRA `(.L_x_17881) ;  /* 0xffffff4800147947 */ /* 0x000fec000383ffff */
.L_x_17882:
        /* <DEDUP_REMOVED lines=10> */
.L_x_20125:


//--------------------- .text._ZN10layer_norm13ln_bwd_kernelINS_13Kernel_traitsIfffffjLj1024ELj1ELj4ELj1ELj16ENS_18Kernel_traits_baseILj1024EfffffjLj128EEEEELb0ELb0ELb0ELb0EEEvNS_9BwdParamsE --------------------------
	.section	.text._ZN10layer_norm13ln_bwd_kernelINS_13Kernel_traitsIfffffjLj1024ELj1ELj4ELj1ELj16ENS_18Kernel_traits_baseILj1024EfffffjLj128EEEEELb0ELb0ELb0ELb0EEEvNS_9BwdParamsE,"ax",@progbits
	.align	128
        .global         _ZN10layer_norm13ln_bwd_kernelINS_13Kernel_traitsIfffffjLj1024ELj1ELj4ELj1ELj16ENS_18Kernel_traits_baseILj1024EfffffjLj128EEEEELb0ELb0ELb0ELb0EEEvNS_9BwdParamsE
        .type           _ZN10layer_norm13ln_bwd_kernelINS_13Kernel_traitsIfffffjLj1024ELj1ELj4ELj1ELj16ENS_18Kernel_traits_baseILj1024EfffffjLj128EEEEELb0ELb0ELb0ELb0EEEvNS_9BwdParamsE,@function
        .size           _ZN10layer_norm13ln_bwd_kernelINS_13Kernel_traitsIfffffjLj1024ELj1ELj4ELj1ELj16ENS_18Kernel_traits_baseILj1024EfffffjLj128EEEEELb0ELb0ELb0ELb0EEEvNS_9BwdParamsE,(.L_x_20126 - _ZN10layer_norm13ln_bwd_kernelINS_13Kernel_traitsIfffffjLj1024ELj1ELj4ELj1ELj16ENS_18Kernel_traits_baseILj1024EfffffjLj128EEEEELb0ELb0ELb0ELb0EEEvNS_9BwdParamsE)
        .other          _ZN10layer_norm13ln_bwd_kernelINS_13Kernel_traitsIfffffjLj1024ELj1ELj4ELj1ELj16ENS_18Kernel_traits_baseILj1024EfffffjLj128EEEEELb0ELb0ELb0ELb0EEEvNS_9BwdParamsE,@"STO_CUDA_ENTRY STV_DEFAULT"
_ZN10layer_norm13ln_bwd_kernelINS_13Kernel_traitsIfffffjLj1024ELj1ELj4ELj1ELj16ENS_18Kernel_traits_baseILj1024EfffffjLj128EEEEELb0ELb0ELb0ELb0EEEvNS_9BwdParamsE:
.text._ZN10layer_norm13ln_bwd_kernelINS_13Kernel_traitsIfffffjLj1024ELj1ELj4ELj1ELj16ENS_18Kernel_traits_baseILj1024EfffffjLj128EEEEELb0ELb0ELb0ELb0EEEvNS_9BwdParamsE:
        /* <DEDUP_REMOVED lines=29> */
[----:B--2---:R0:W5:Y:S01]  /*01d0*/  @P6 LDG.E.128 R40, desc[UR6][R6.64] ;  /* 0x0000000606286981 */ /* 0x004162000c1e1d00 */
[----:B------:R-:W-:Y:S01]  /*01e0*/  ISETP.GE.U32.AND P6, PT, R4, 0x100, PT ;  /* 0x000001000400780c */ /* 0x000fe20003fc6070 */
[----:B------:R-:W2:Y:S01]  /*01f0*/  @P2 LDC.64 R14, c[0x0][0x3d0] ;  /* 0x0000f400ff0e2b82 */ /* 0x000ea20000000a00 */
[C---:B---3--:R-:W-:Y:S01]  /*0200*/  @P5 IMAD.WIDE.U32 R8, R5.reuse, 0x10, R8 ;  /* 0x0000001005085825 */ /* 0x048fe200078e0008 */
[----:B------:R-:W-:-:S04]  /*0210*/  @P5 IADD3 R5, PT, PT, R5, 0x20, RZ ;  /* 0x0000002005055810 */ /* 0x000fc80007ffe0ff */
[----:B------:R3:W5:Y:S02]  /*0220*/  @P5 LDG.E.128 R44, desc[UR6][R8.64] ;  /* 0x00000006082c5981 */ /* 0x000764000c1e1d00 */
[----:B------:R-:W0:Y:S01]  /*0230*/  @P1 LDC.64 R16, c[0x0][0x3d0] ;  /* 0x0000f400ff101b82 */ /* 0x000e220000000a00 */
[C---:B----4-:R-:W-:Y:S01]  /*0240*/  @P4 IMAD.WIDE.U32 R10, R5.reuse, 0x10, R10 ;  /* 0x00000010050a4825 */ /* 0x050fe200078e000a */
[----:B------:R-:W-:-:S04]  /*0250*/  @P4 IADD3 R5, PT, PT, R5, 0x20, RZ ;  /* 0x0000002005054810 */ /* 0x000fc80007ffe0ff */
[----:B------:R3:W5:Y:S02]  /*0260*/  @P4 LDG.E.128 R48, desc[UR6][R10.64] ;  /* 0x000000060a304981 */ /* 0x000764000c1e1d00 */
[----:B------:R-:W4:Y:S01]  /*0270*/  @P0 LDC.64 R18, c[0x0][0x3d0] ;  /* 0x0000f400ff120b82 */ /* 0x000f220000000a00 */
[C---:B-1----:R-:W-:Y:S01]  /*0280*/  @P3 IMAD.WIDE.U32 R12, R5.reuse, 0x10, R12 ;  /* 0x00000010050c3825 */ /* 0x042fe200078e000c */
[----:B------:R-:W-:-:S04]  /*0290*/  @P3 IADD3 R5, PT, PT, R5, 0x20, RZ ;  /* 0x0000002005053810 */ /* 0x000fc80007ffe0ff */
[----:B------:R3:W5:Y:S02]  /*02a0*/  @P3 LDG.E.128 R52, desc[UR6][R12.64] ;  /* 0x000000060c343981 */ /* 0x000764000c1e1d00 */
[----:B------:R-:W1:Y:S01]  /*02b0*/  @P6 LDC.64 R20, c[0x0][0x3d0] ;  /* 0x0000f400ff146b82 */ /* 0x000e620000000a00 */
[C---:B--2---:R-:W-:Y:S01]  /*02c0*/  @P2 IMAD.WIDE.U32 R14, R5.reuse, 0x10, R14 ;  /* 0x00000010050e2825 */ /* 0x044fe200078e000e */
[----:B------:R-:W-:-:S04]  /*02d0*/  @P2 IADD3 R5, PT, PT, R5, 0x20, RZ ;  /* 0x0000002005052810 */ /* 0x000fc80007ffe0ff */
[----:B------:R3:W5:Y:S01]  /*02e0*/  @P2 LDG.E.128 R56, desc[UR6][R14.64] ;  /* 0x000000060e382981 */ /* 0x000762000c1e1d00 */
[C---:B0-----:R-:W-:Y:S01]  /*02f0*/  @P1 IMAD.WIDE.U32 R16, R5.reuse, 0x10, R16 ;  /* 0x0000001005101825 */ /* 0x041fe200078e0010 */
[----:B------:R-:W-:-:S04]  /*0300*/  @P1 IADD3 R5, PT, PT, R5, 0x20, RZ ;  /* 0x0000002005051810 */ /* 0x000fc80007ffe0ff */
[----:B------:R3:W5:Y:S01]  /*0310*/  @P1 LDG.E.128 R60, desc[UR6][R16.64] ;  /* 0x00000006103c1981 */ /* 0x000762000c1e1d00 */
[C---:B----4-:R-:W-:Y:S01]  /*0320*/  @P0 IMAD.WIDE.U32 R18, R5.reuse, 0x10, R18 ;  /* 0x0000001005120825 */ /* 0x050fe200078e0012 */
[----:B------:R-:W-:Y:S01]  /*0330*/  @P0 IADD3 R5, PT, PT, R5, 0x20, RZ ;  /* 0x0000002005050810 */ /* 0x000fe20007ffe0ff */
[----:B------:R-:W0:Y:S03]  /*0340*/  S2UR UR4, SR_CTAID.X ;  /* 0x00000000000479c3 */ /* 0x000e260000002500 */
[----:B------:R3:W5:Y:S01]  /*0350*/  @P0 LDG.E.128 R64, desc[UR6][R18.64] ;  /* 0x0000000612400981 */ /* 0x000762000c1e1d00 */
[----:B-1----:R-:W-:-:S05]  /*0360*/  @P6 IMAD.WIDE.U32 R6, R5, 0x10, R20 ;  /* 0x0000001005066825 */ /* 0x002fca00078e0014 */
[----:B------:R3:W5:Y:S01]  /*0370*/  @P6 LDG.E.128 R68, desc[UR6][R6.64] ;  /* 0x0000000606446981 */ /* 0x000762000c1e1d00 */
        /* <DEDUP_REMOVED lines=64> */
[----:B------:R-:W-:Y:S02]  /*0780*/  P2R R6, PR, RZ, 0x1 ;  /* 0x00000001ff067803 */ /* 0x000fe40000000000 */
        /* <DEDUP_REMOVED lines=8> */
[----:B------:R-:W-:-:S07]  /*0810*/  CS2R R126, SRZ ;  /* 0x00000000007e7805 */ /* 0x000fce000001ff00 */
.L_x_17979:
[----:B------:R-:W0:Y:S01]  /*0820*/  LDC.64 R172, c[0x0][0x3c0] ;  /* 0x0000f000ffac7b82 */ /* 0x000e220000000a00 */
[----:B------:R-:W-:-:S07]  /*0830*/  ISETP.NE.AND P0, PT, R6, RZ, PT ;  /* 0x000000ff0600720c */ /* 0x000fce0003f05270 */
[----:B------:R-:W1:Y:S08]  /*0840*/  LDC.64 R170, c[0x0][0x3c8] ;  /* 0x0000f200ffaa7b82 */ /* 0x000e700000000a00 */
[----:B------:R-:W2:Y:S01]  /*0850*/  @P0 LDC.64 R168, c[0x0][0x3e0] ;  /* 0x0000f800ffa80b82 */ /* 0x000ea20000000a00 */
[----:B0-----:R-:W-:-:S06]  /*0860*/  IMAD.WIDE R172, R5, 0x4, R172 ;  /* 0x0000000405ac7825 */ /* 0x001fcc00078e02ac */
[----:B------:R-:W3:Y:S01]  /*0870*/  LDG.E R172, desc[UR6][R172.64] ;  /* 0x00000006acac7981 */ /* 0x000ee2000c1e1900 */
[----:B-----5:R-:W-:Y:S02]  /*0880*/  HFMA2 R7, -RZ, RZ, 1.875, 0 ;  /* 0x3f800000ff077431 */ /* 0x020fe400000001ff */
[----:B-1----:R-:W-:-:S05]  /*0890*/  IMAD.WIDE R170, R5, 0x4, R170 ;  /* 0x0000000405aa7825 */ /* 0x002fca00078e02aa */
[----:B-----5:R0:W5:Y:S01]  /*08a0*/  LDG.E R25, desc[UR6][R170.64] ;  /* 0x00000006aa197981 */ /* 0x020162000c1e1900 */
        /* <DEDUP_REMOVED lines=19> */
[C---:B------:R-:W-:Y:S02]  /*09e0*/  ISETP.GE.U32.AND P0, PT, R4.reuse, 0x60, PT ;  /* 0x000000600400780c */ /* 0x040fe40003f06070 */
[----:B------:R-:W-:Y:S02]  /*09f0*/  ISETP.GE.U32.AND P1, PT, R4, 0x80, PT ;  /* 0x000000800400780c */ /* 0x000fe40003f26070 */
[----:B------:R-:W-:Y:S02]  /*0a00*/  P2R R211, PR, RZ, 0x8 ;  /* 0x00000008ffd37803 */ /* 0x000fe40000000000 */
[----:B------:R-:W-:-:S02]  /*0a10*/  MOV R215, RZ ;  /* 0x000000ff00d77202 */ /* 0x000fc40000000f00 */
[----:B------:R-:W-:Y:S02]  /*0a20*/  P2R R207, PR, RZ, 0x4 ;  /* 0x00000004ffcf7803 */ /* 0x000fe40000000000 */
[----:B------:R-:W-:Y:S02]  /*0a30*/  MOV R220, RZ ;  /* 0x000000ff00dc7202 */ /* 0x000fe40000000f00 */
        /* <DEDUP_REMOVED lines=8> */
[----:B------:R-:W-:Y:S01]  /*0ac0*/  IADD3 R217, PT, PT, R23, 0x20, RZ ;  /* 0x0000002017d97810 */ /* 0x000fe20007ffe0ff */
[C---:B--2---:R-:W-:Y:S01]  /*0ad0*/  FADD.FTZ R176, -R209.reuse, R168 ;  /* 0x000000a8d1b07221 */ /* 0x044fe20000010100 */
[C---:B------:R-:W-:Y:S01]  /*0ae0*/  FADD.FTZ R178, -R209.reuse, R169 ;  /* 0x000000a9d1b27221 */ /* 0x040fe20000010100 */
[C---:B------:R-:W-:Y:S01]  /*0af0*/  FADD.FTZ R170, -R209.reuse, R170 ;  /* 0x000000aad1aa7221 */ /* 0x040fe20000010100 */
[----:B------:R-:W-:Y:S01]  /*0b00*/  FADD.FTZ R216, -R209, R171 ;  /* 0x000000abd1d87221 */ /* 0x000fe20000010100 */
[C---:B-----5:R-:W-:Y:S01]  /*0b10*/  FMUL.FTZ R3, R25.reuse, R176 ;  /* 0x000000b019037220 */ /* 0x060fe20000410000 */
[C---:B------:R-:W-:Y:S01]  /*0b20*/  FMUL.FTZ R176, R25.reuse, R178 ;  /* 0x000000b219b07220 */ /* 0x040fe20000410000 */
[C---:B------:R-:W-:Y:S01]  /*0b30*/  FMUL.FTZ R195, R25.reuse, R170 ;  /* 0x000000aa19c37220 */ /* 0x040fe20000410000 */
[----:B------:R-:W-:Y:S01]  /*0b40*/  FMUL.FTZ R216, R25, R216 ;  /* 0x000000d819d87220 */ /* 0x000fe20000410000 */
[----:B---3--:R-:W-:Y:S01]  /*0b50*/  FMUL.FTZ R178, R40, R172 ;  /* 0x000000ac28b27220 */ /* 0x008fe20000410000 */
[----:B------:R-:W-:Y:S01]  /*0b60*/  FMUL.FTZ R197, R41, R173 ;  /* 0x000000ad29c57220 */ /* 0x000fe20000410000 */
[----:B------:R-:W-:Y:S01]  /*0b70*/  FMUL.FTZ R218, R42, R174 ;  /* 0x000000ae2ada7220 */ /* 0x000fe20000410000 */
[----:B------:R-:W-:Y:S01]  /*0b80*/  FMUL.FTZ R205, R43, R175 ;  /* 0x000000af2bcd7220 */ /* 0x000fe20000410000 */
[----:B------:R-:W-:Y:S01]  /*0b90*/  FADD.FTZ R168, RZ, R178 ;  /* 0x000000b2ffa87221 */ /* 0x000fe20000010000 */
[----:B------:R-:W-:Y:S01]  /*0ba0*/  FFMA.FTZ R169, R3, R178, RZ ;  /* 0x000000b203a97223 */ /* 0x000fe200000100ff */
        /* <DEDUP_REMOVED lines=14> */
.L_x_17888:
[----:B------:R-:W-:Y:S05]  /*0c90*/  BSYNC.RECONVERGENT B2 ;  /* 0x0000000000027941 */ /* 0x000fea0003800200 */
.L_x_17887:
        /* <DEDUP_REMOVED lines=37> */
.L_x_17890:
[----:B------:R-:W-:Y:S05]  /*0ef0*/  BSYNC.RECONVERGENT B2 ;  /* 0x0000000000027941 */ /* 0x000fea0003800200 */
.L_x_17889:
        /* <DEDUP_REMOVED lines=37> */
.L_x_17892:
[----:B------:R-:W-:Y:S05]  /*1150*/  BSYNC.RECONVERGENT B2 ;  /* 0x0000000000027941 */ /* 0x000fea0003800200 */
.L_x_17891:
        /* <DEDUP_REMOVED lines=37> */
.L_x_17894:
[----:B------:R-:W-:Y:S05]  /*13b0*/  BSYNC.RECONVERGENT B2 ;  /* 0x0000000000027941 */ /* 0x000fea0003800200 */
.L_x_17893:
        /* <DEDUP_REMOVED lines=38> */
.L_x_17896:
[----:B------:R-:W-:Y:S05]  /*1620*/  BSYNC.RECONVERGENT B2 ;  /* 0x0000000000027941 */ /* 0x000fea0003800200 */
.L_x_17895:
        /* <DEDUP_REMOVED lines=38> */
.L_x_17898:
[----:B------:R-:W-:Y:S05]  /*1890*/  BSYNC.RECONVERGENT B2 ;  /* 0x0000000000027941 */ /* 0x000fea0003800200 */
.L_x_17897:
        /* <DEDUP_REMOVED lines=38> */
.L_x_17900:
[----:B------:R-:W-:Y:S05]  /*1b00*/  BSYNC.RECONVERGENT B2 ;  /* 0x0000000000027941 */ /* 0x000fea0003800200 */
.L_x_17899:
        /* <DEDUP_REMOVED lines=37> */
.L_x_17886:
        /* <DEDUP_REMOVED lines=21> */
[C---:B---3--:R-:W-:Y:S01]  /*1eb0*/  FADD.FTZ R176, -R209.reuse, R168 ;  /* 0x000000a8d1b07221 */ /* 0x048fe20000010100 */
[C---:B------:R-:W-:Y:S01]  /*1ec0*/  FADD.FTZ R178, -R209.reuse, R169 ;  /* 0x000000a9d1b27221 */ /* 0x040fe20000010100 */
[C---:B------:R-:W-:Y:S01]  /*1ed0*/  FADD.FTZ R170, -R209.reuse, R170 ;  /* 0x000000aad1aa7221 */ /* 0x040fe20000010100 */
[----:B------:R-:W-:Y:S01]  /*1ee0*/  FADD.FTZ R216, -R209, R171 ;  /* 0x000000abd1d87221 */ /* 0x000fe20000010100 */
[C---:B-----5:R-:W-:Y:S01]  /*1ef0*/  FMUL.FTZ R3, R25.reuse, R176 ;  /* 0x000000b019037220 */ /* 0x060fe20000410000 */
[C---:B------:R-:W-:Y:S01]  /*1f00*/  FMUL.FTZ R176, R25.reuse, R178 ;  /* 0x000000b219b07220 */ /* 0x040fe20000410000 */
[C---:B------:R-:W-:Y:S01]  /*1f10*/  FMUL.FTZ R195, R25.reuse, R170 ;  /* 0x000000aa19c37220 */ /* 0x040fe20000410000 */
[----:B------:R-:W-:Y:S01]  /*1f20*/  FMUL.FTZ R216, R25, R216 ;  /* 0x000000d819d87220 */ /* 0x000fe20000410000 */
[----:B----4-:R-:W-:Y:S01]  /*1f30*/  FMUL.FTZ R178, R40, R172 ;  /* 0x000000ac28b27220 */ /* 0x010fe20000410000 */
        /* <DEDUP_REMOVED lines=19> */
.L_x_17903:
[----:B------:R-:W-:Y:S05]  /*2070*/  BSYNC.RECONVERGENT B2 ;  /* 0x0000000000027941 */ /* 0x000fea0003800200 */
.L_x_17902:
        /* <DEDUP_REMOVED lines=40> */
.L_x_17905:
[----:B------:R-:W-:Y:S05]  /*2300*/  BSYNC.RECONVERGENT B2 ;  /* 0x0000000000027941 */ /* 0x000fea0003800200 */
.L_x_17904:
        /* <DEDUP_REMOVED lines=40> */
.L_x_17907:
[----:B------:R-:W-:Y:S05]  /*2590*/  BSYNC.RECONVERGENT B2 ;  /* 0x0000000000027941 */ /* 0x000fea0003800200 */
.L_x_17906:
        /* <DEDUP_REMOVED lines=40> */
.L_x_17909:
[----:B------:R-:W-:Y:S05]  /*2820*/  BSYNC.RECONVERGENT B2 ;  /* 0x0000000000027941 */ /* 0x000fea0003800200 */
.L_x_17908:
        /* <DEDUP_REMOVED lines=41> */
.L_x_17911:
[----:B------:R-:W-:Y:S05]  /*2ac0*/  BSYNC.RECONVERGENT B2 ;  /* 0x0000000000027941 */ /* 0x000fea0003800200 */
.L_x_17910:
        /* <DEDUP_REMOVED lines=41> */
.L_x_17913:
[----:B------:R-:W-:Y:S05]  /*2d60*/  BSYNC.RECONVERGENT B2 ;  /* 0x0000000000027941 */ /* 0x000fea0003800200 */
.L_x_17912:
        /* <DEDUP_REMOVED lines=41> */
.L_x_17915:
[----:B------:R-:W-:Y:S05]  /*3000*/  BSYNC.RECONVERGENT B2 ;  /* 0x0000000000027941 */ /* 0x000fea0003800200 */
.L_x_17914:
[----:B------:R-:W-:-:S13]  /*3010*/  ISETP.GE.U32.AND P5, PT, R4, 0x100, PT ;  /* 0x000001000400780c */ /* 0x000fda0003fa6070 */
[----:B------:R-:W-:Y:S05]  /*3020*/  @!P5 BRA `(.L_x_17901) ;  /* 0x000000000094d947 */ /* 0x000fea0003800000 */
[----:B------:R-:W0:Y:S08]  /*3030*/  LDC.64 R20, c[0x0][0x3a8] ;  /* 0x0000ea00ff147b82 */ /* 0x000e300000000a00 */
[----:B------:R-:W1:Y:S01]  /*3040*/  LDC.64 R168, c[0x0][0x428] ;  /* 0x00010a00ffa87b82 */ /* 0x000e620000000a00 */
[----:B0-----:R-:W-:-:S07]  /*3050*/  IMAD.WIDE.U32 R172, R217, 0x10, R20 ;  /* 0x00000010d9ac7825 */ /* 0x001fce00078e0014 */
[----:B------:R-:W0:Y:S01]  /*3060*/  LDC.64 R20, c[0x0][0x438] ;  /* 0x00010e00ff147b82 */ /* 0x000e220000000a00 */
[----:B------:R-:W2:Y:S01]  /*3070*/  LDG.E.128 R172, desc[UR6][R172.64] ;  /* 0x00000006acac7981 */ /* 0x000ea2000c1e1d00 */
[----:B-1----:R-:W-:-:S06]  /*3080*/  IMAD.WIDE.U32 R168, R217, 0x10, R168 ;  /* 0x00000010d9a87825 */ /* 0x002fcc00078e00a8 */
[----:B------:R-:W3:Y:S01]  /*3090*/  LDG.E.128 R168, desc[UR6][R168.64] ;  /* 0x00000006a8a87981 */ /* 0x000ee2000c1e1d00 */
[----:B0-----:R-:W-:-:S06]  /*30a0*/  IMAD.WIDE.U32 R132, R217, 0x10, R20 ;  /* 0x00000010d9847825 */ /* 0x001fcc00078e0014 */
[----:B------:R-:W5:Y:S01]  /*30b0*/  LDG.E.128 R132, desc[UR6][R132.64] ;  /* 0x0000000684847981 */ /* 0x000f62000c1e1d00 */
        /* <DEDUP_REMOVED lines=28> */
.L_x_17901:
[----:B------:R-:W-:Y:S05]  /*3280*/  BSYNC.RECONVERGENT B1 ;  /* 0x0000000000017941 */ /* 0x000fea0003800200 */
.L_x_17885:
        /* <DEDUP_REMOVED lines=20> */
.L_x_17991:
        /* <DEDUP_REMOVED lines=31> */
.L_x_17921:
        /* <DEDUP_REMOVED lines=16> */
.L_x_17922:
        /* <DEDUP_REMOVED lines=11> */
.L_x_17920:
[----:B------:R-:W-:Y:S05]  /*3770*/  BSYNC.RECONVERGENT B2 ;  /* 0x0000000000027941 */ /* 0x000fea0003800200 */
.L_x_17919:
        /* <DEDUP_REMOVED lines=24> */
.L_x_17925:
        /* <DEDUP_REMOVED lines=12> */
.L_x_17926:
        /* <DEDUP_REMOVED lines=11> */
.L_x_17924:
[----:B------:R-:W-:Y:S05]  /*3a70*/  BSYNC.RECONVERGENT B2 ;  /* 0x0000000000027941 */ /* 0x000fea0003800200 */
.L_x_17923:
        /* <DEDUP_REMOVED lines=22> */
.L_x_17929:
        /* <DEDUP_REMOVED lines=12> */
.L_x_17930:
        /* <DEDUP_REMOVED lines=11> */
.L_x_17928:
[----:B------:R-:W-:Y:S05]  /*3d50*/  BSYNC.RECONVERGENT B2 ;  /* 0x0000000000027941 */ /* 0x000fea0003800200 */
.L_x_17927:
        /* <DEDUP_REMOVED lines=22> */
.L_x_17933:
        /* <DEDUP_REMOVED lines=12> */
.L_x_17934:
        /* <DEDUP_REMOVED lines=11> */
.L_x_17932:
[----:B------:R-:W-:Y:S05]  /*4030*/  BSYNC.RECONVERGENT B2 ;  /* 0x0000000000027941 */ /* 0x000fea0003800200 */
.L_x_17931:
        /* <DEDUP_REMOVED lines=22> */
.L_x_17937:
        /* <DEDUP_REMOVED lines=12> */
.L_x_17938:
        /* <DEDUP_REMOVED lines=11> */
.L_x_17936:
[----:B------:R-:W-:Y:S05]  /*4310*/  BSYNC.RECONVERGENT B2 ;  /* 0x0000000000027941 */ /* 0x000fea0003800200 */
.L_x_17935:
        /* <DEDUP_REMOVED lines=22> */
.L_x_17941:
        /* <DEDUP_REMOVED lines=12> */
.L_x_17942:
        /* <DEDUP_REMOVED lines=11> */
.L_x_17940:
[----:B------:R-:W-:Y:S05]  /*45f0*/  BSYNC.RECONVERGENT B2 ;  /* 0x0000000000027941 */ /* 0x000fea0003800200 */
.L_x_17939:
        /* <DEDUP_REMOVED lines=22> */
.L_x_17945:
        /* <DEDUP_REMOVED lines=12> */
.L_x_17946:
        /* <DEDUP_REMOVED lines=11> */
.L_x_17944:
[----:B------:R-:W-:Y:S05]  /*48d0*/  BSYNC.RECONVERGENT B2 ;  /* 0x0000000000027941 */ /* 0x000fea0003800200 */
.L_x_17943:
        /* <DEDUP_REMOVED lines=21> */
.L_x_17948:
        /* <DEDUP_REMOVED lines=12> */
.L_x_17949:
        /* <DEDUP_REMOVED lines=11> */
.L_x_17918:
        /* <DEDUP_REMOVED lines=26> */
.L_x_17952:
[----:B------:R-:W-:Y:S05]  /*4d40*/  BSYNC.RECONVERGENT B2 ;  /* 0x0000000000027941 */ /* 0x000fea0003800200 */
.L_x_17951:
        /* <DEDUP_REMOVED lines=23> */
.L_x_17954:
[----:B------:R-:W-:Y:S05]  /*4ec0*/  BSYNC.RECONVERGENT B2 ;  /* 0x0000000000027941 */ /* 0x000fea0003800200 */
.L_x_17953:
        /* <DEDUP_REMOVED lines=22> */
.L_x_17956:
[----:B------:R-:W-:Y:S05]  /*5030*/  BSYNC.RECONVERGENT B2 ;  /* 0x0000000000027941 */ /* 0x000fea0003800200 */
.L_x_17955:
        /* <DEDUP_REMOVED lines=22> */
.L_x_17958:
[----:B------:R-:W-:Y:S05]  /*51a0*/  BSYNC.RECONVERGENT B2 ;  /* 0x0000000000027941 */ /* 0x000fea0003800200 */
.L_x_17957:
        /* <DEDUP_REMOVED lines=22> */
.L_x_17960:
[----:B------:R-:W-:Y:S05]  /*5310*/  BSYNC.RECONVERGENT B2 ;  /* 0x0000000000027941 */ /* 0x000fea0003800200 */
.L_x_17959:
        /* <DEDUP_REMOVED lines=22> */
.L_x_17962:
[----:B------:R-:W-:Y:S05]  /*5480*/  BSYNC.RECONVERGENT B2 ;  /* 0x0000000000027941 */ /* 0x000fea0003800200 */
.L_x_17961:
        /* <DEDUP_REMOVED lines=22> */
.L_x_17964:
[----:B------:R-:W-:Y:S05]  /*55f0*/  BSYNC.RECONVERGENT B2 ;  /* 0x0000000000027941 */ /* 0x000fea0003800200 */
.L_x_17963:
        /* <DEDUP_REMOVED lines=14> */
[----:B------:R-:W-:Y:S01]  /*56e0*/  FMUL.FTZ R171, R222, R7 ;  /* 0x00000007deab7220 */ /* 0x000fe20000410000 */
[----:B0-----:R-:W-:-:S04]  /*56f0*/  IMAD.WIDE.U32 R172, R23, 0x10, R168 ;  /* 0x0000001017ac7825 */ /* 0x001fc800078e00a8 */
[-C--:B------:R-:W-:Y:S01]  /*5700*/  FMUL.FTZ R168, R170, R7.reuse ;  /* 0x00000007aaa87220 */ /* 0x080fe20000410000 */
[-C--:B------:R-:W-:Y:S01]  /*5710*/  FMUL.FTZ R169, R174, R7.reuse ;  /* 0x00000007aea97220 */ /* 0x080fe20000410000 */
[----:B------:R-:W-:-:S05]  /*5720*/  FMUL.FTZ R170, R220, R7 ;  /* 0x00000007dcaa7220 */ /* 0x000fca0000410000 */
[----:B------:R0:W-:Y:S01]  /*5730*/  STG.E.128 desc[UR6][R172.64], R168 ;  /* 0x000000a8ac007986 */ /* 0x0001e2000c101d06 */
[----:B------:R-:W-:Y:S05]  /*5740*/  BRA `(.L_x_17947) ;  /* 0x0000000c003c7947 */ /* 0x000fea0003800000 */
.L_x_17950:
        /* <DEDUP_REMOVED lines=26> */
.L_x_17966:
[----:B------:R-:W-:Y:S05]  /*58f0*/  BSYNC.RECONVERGENT B2 ;  /* 0x0000000000027941 */ /* 0x000fea0003800200 */
.L_x_17965:
        /* <DEDUP_REMOVED lines=26> */
.L_x_17968:
[----:B------:R-:W-:Y:S05]  /*5aa0*/  BSYNC.RECONVERGENT B2 ;  /* 0x0000000000027941 */ /* 0x000fea0003800200 */
.L_x_17967:
        /* <DEDUP_REMOVED lines=25> */
.L_x_17970:
[----:B------:R-:W-:Y:S05]  /*5c40*/  BSYNC.RECONVERGENT B2 ;  /* 0x0000000000027941 */ /* 0x000fea0003800200 */
.L_x_17969:
        /* <DEDUP_REMOVED lines=25> */
.L_x_17972:
[----:B------:R-:W-:Y:S05]  /*5de0*/  BSYNC.RECONVERGENT B2 ;  /* 0x0000000000027941 */ /* 0x000fea0003800200 */
.L_x_17971:
        /* <DEDUP_REMOVED lines=25> */
.L_x_17974:
[----:B------:R-:W-:Y:S05]  /*5f80*/  BSYNC.RECONVERGENT B2 ;  /* 0x0000000000027941 */ /* 0x000fea0003800200 */
.L_x_17973:
        /* <DEDUP_REMOVED lines=25> */
.L_x_17976:
[----:B------:R-:W-:Y:S05]  /*6120*/  BSYNC.RECONVERGENT B2 ;  /* 0x0000000000027941 */ /* 0x000fea0003800200 */
.L_x_17975:
        /* <DEDUP_REMOVED lines=25> */
.L_x_17978:
[----:B------:R-:W-:Y:S05]  /*62c0*/  BSYNC.RECONVERGENT B2 ;  /* 0x0000000000027941 */ /* 0x000fea0003800200 */
.L_x_17977:
[----:B------:R-:W-:Y:S05]  /*62d0*/  @!P5 BRA `(.L_x_17947) ;  /* 0x000000000058d947 */ /* 0x000fea0003800000 */
[----:B-1234-:R-:W1:Y:S01]  /*62e0*/  LDC.64 R140, c[0x0][0x478] ;  /* 0x00011e00ff8c7b82 */ /* 0x01ee620000000a00 */
[-CC-:B------:R-:W-:Y:S01]  /*62f0*/  FFMA.FTZ R171, R182, R173.reuse, R172.reuse ;  /* 0x000000adb6ab7223 */ /* 0x180fe200000100ac */
[-CC-:B------:R-:W-:Y:S01]  /*6300*/  FFMA.FTZ R142, R20, R173.reuse, R172.reuse ;  /* 0x000000ad148e7223 */ /* 0x180fe200000100ac */
[-CC-:B------:R-:W-:Y:S01]  /*6310*/  FFMA.FTZ R143, R21, R173.reuse, R172.reuse ;  /* 0x000000ad158f7223 */ /* 0x180fe200000100ac */
[----:B------:R-:W-:Y:S02]  /*6320*/  FFMA.FTZ R169, R27, R173, R172 ;  /* 0x000000ad1ba97223 */ /* 0x000fe400000100ac */
[----:B------:R-:W-:Y:S02]  /*6330*/  FADD.FTZ R142, R29, -R142 ;  /* 0x8000008e1d8e7221 */ /* 0x000fe40000010000 */
[----:B0-----:R-:W0:Y:S01]  /*6340*/  LDC.64 R174, c[0x0][0x468] ;  /* 0x00011a00ffae7b82 */ /* 0x001e220000000a00 */
[----:B------:R-:W-:Y:S01]  /*6350*/  FADD.FTZ R169, R184, -R169 ;  /* 0x800000a9b8a97221 */ /* 0x000fe20000010000 */
[----:B-1----:R-:W-:-:S04]  /*6360*/  IMAD.WIDE.U32 R172, R23, 0x10, R140 ;  /* 0x0000001017ac7825 */ /* 0x002fc800078e008c */
[----:B------:R-:W-:Y:S01]  /*6370*/  FADD.FTZ R140, R180, -R171 ;  /* 0x800000abb48c7221 */ /* 0x000fe20000010000 */
[C---:B-----5:R-:W-:Y:S01]  /*6380*/  FFMA.FTZ R141, R25.reuse, R142, R133 ;  /* 0x0000008e198d7223 */ /* 0x060fe20000010085 */
[----:B------:R-:W-:-:S03]  /*6390*/  FFMA.FTZ R142, R25, R169, R134 ;  /* 0x000000a9198e7223 */ /* 0x000fc60000010086 */
[-C--:B------:R-:W-:Y:S01]  /*63a0*/  FMUL.FTZ R169, R141, R7.reuse ;  /* 0x000000078da97220 */ /* 0x080fe20000410000 */
[----:B------:R-:W-:Y:S01]  /*63b0*/  FMUL.FTZ R170, R142, R7 ;  /* 0x000000078eaa7220 */ /* 0x000fe20000410000 */
[----:B0-----:R-:W-:-:S04]  /*63c0*/  IMAD.WIDE.U32 R174, R23, 0x10, R174 ;  /* 0x0000001017ae7825 */ /* 0x001fc800078e00ae */
[----:B------:R-:W-:Y:S01]  /*63d0*/  FADD.FTZ R23, R34, -R143 ;  /* 0x8000008f22177221 */ /* 0x000fe20000010000 */
[----:B------:R-:W-:-:S03]  /*63e0*/  FFMA.FTZ R143, R25, R140, R135 ;  /* 0x0000008c198f7223 */ /* 0x000fc60000010087 */
[----:B------:R-:W-:Y:S01]  /*63f0*/  FFMA.FTZ R140, R25, R23, R132 ;  /* 0x00000017198c7223 */ /* 0x000fe20000010084 */
[----:B------:R-:W-:-:S03]  /*6400*/  FMUL.FTZ R171, R143, R7 ;  /* 0x000000078fab7220 */ /* 0x000fc60000410000 */
[----:B------:R-:W-:Y:S01]  /*6410*/  FMUL.FTZ R168, R140, R7 ;  /* 0x000000078ca87220 */ /* 0x000fe20000410000 */
[----:B------:R0:W-:Y:S04]  /*6420*/  STG.E.128 desc[UR6][R172.64], R140 ;  /* 0x0000008cac007986 */ /* 0x0001e8000c101d06 */
[----:B------:R0:W-:Y:S02]  /*6430*/  STG.E.128 desc[UR6][R174.64], R168 ;  /* 0x000000a8ae007986 */ /* 0x0001e4000c101d06 */
.L_x_17947:
[----:B------:R-:W-:Y:S05]  /*6440*/  BSYNC.RECONVERGENT B1 ;  /* 0x0000000000017941 */ /* 0x000fea0003800200 */
.L_x_17917:
[----:B01234-:R-:W0:Y:S02]  /*6450*/  LDC.64 R168, c[0x0][0x380] ;  /* 0x0000e000ffa87b82 */ /* 0x01fe240000000a00 */
[----:B0-----:R-:W-:-:S04]  /*6460*/  LEA R5, R168, R5, 0x2 ;  /* 0x00000005a8057211 */ /* 0x001fc800078e10ff */
[----:B------:R-:W-:-:S13]  /*6470*/  ISETP.GE.AND P0, PT, R5, R169, PT ;  /* 0x000000a90500720c */ /* 0x000fda0003f06270 */
[----:B------:R-:W-:Y:S05]  /*6480*/  @!P0 BRA `(.L_x_17979) ;  /* 0xffffffa000e48947 */ /* 0x000fea000383ffff */
.L_x_17884:
[----:B------:R-:W-:Y:S05]  /*6490*/  BSYNC B0 ;  /* 0x0000000000007941 */ /* 0x000fea0003800000 */
.L_x_17883:
        /* <DEDUP_REMOVED lines=256> */
.L_x_17916:
        /* <DEDUP_REMOVED lines=8> */
.L_x_17981:
[----:B------:R-:W-:Y:S05]  /*7520*/  BSYNC B1 ;  /* 0x0000000000017941 */ /* 0x000fea0003800000 */
.L_x_17980:
        /* <DEDUP_REMOVED lines=8> */
.L_x_17982:
[----:B------:R-:W-:-:S05]  /*75b0*/  FADD.FTZ R168, R168, R215 ;  /* 0x000000d7a8a87221 */ /* 0x000fca0000010000 */
[----:B------:R-:W-:Y:S01]  /*75c0*/  MOV R222, R168 ;  /* 0x000000a800de7202 */ /* 0x000fe20000000f00 */
[----:B------:R-:W-:Y:S01]  /*75d0*/  HFMA2 R219, -RZ, RZ, 0, 1.1920928955078125e-07 ;  /* 0x00000002ffdb7431 */ /* 0x000fe200000001ff */
[----:B------:R-:W-:-:S07]  /*75e0*/  MOV R169, R217 ;  /* 0x000000d900a97202 */ /* 0x000fce0000000f00 */
[----:B------:R-:W-:Y:S05]  /*75f0*/  WARPSYNC.COLLECTIVE R209, `(.L_x_17983) ;  /* 0x00000000d1087348 */ /* 0x000fea0003c00000 */
[----:B------:R0:W1:Y:S02]  /*7600*/  SHFL.BFLY P6, R217, R222, R219, R224 ;  /* 0x0c0000dbded97389 */ /* 0x00006400000c00e0 */
[----:B01----:R-:W-:Y:S05]  /*7610*/  ENDCOLLECTIVE ;  /* 0x000000000000791b */ /* 0x003fea0003800000 */
.L_x_17983:
[----:B------:R-:W-:-:S05]  /*7620*/  FADD.FTZ R169, R169, R220 ;  /* 0x000000dca9a97221 */ /* 0x000fca0000010000 */
[----:B------:R-:W-:Y:S02]  /*7630*/  MOV R222, R169 ;  /* 0x000000a900de7202 */ /* 0x000fe40000000f00 */
[----:B------:R-:W-:-:S07]  /*7640*/  MOV R171, R217 ;  /* 0x000000d900ab7202 */ /* 0x000fce0000000f00 */
[----:B------:R-:W-:Y:S05]  /*7650*/  WARPSYNC.COLLECTIVE R209, `(.L_x_17984) ;  /* 0x00000000d1087348 */ /* 0x000fea0003c00000 */
[----:B------:R0:W1:Y:S02]  /*7660*/  SHFL.BFLY P6, R217, R222, R219, R224 ;  /* 0x0c0000dbded97389 */ /* 0x00006400000c00e0 */
[----:B01----:R-:W-:Y:S05]  /*7670*/  ENDCOLLECTIVE ;  /* 0x000000000000791b */ /* 0x003fea0003800000 */
.L_x_17984:
[----:B------:R-:W-:-:S05]  /*7680*/  FADD.FTZ R171, R168, R171 ;  /* 0x000000aba8ab7221 */ /* 0x000fca0000010000 */
[----:B------:R-:W-:Y:S01]  /*7690*/  MOV R222, R171 ;  /* 0x000000ab00de7202 */ /* 0x000fe20000000f00 */
[----:B------:R-:W-:Y:S01]  /*76a0*/  HFMA2 R219, -RZ, RZ, 0, 2.384185791015625e-07 ;  /* 0x00000004ffdb7431 */ /* 0x000fe200000001ff */
[----:B------:R-:W-:-:S07]  /*76b0*/  MOV R170, R217 ;  /* 0x000000d900aa7202 */ /* 0x000fce0000000f00 */
[----:B------:R-:W-:Y:S05]  /*76c0*/  WARPSYNC.COLLECTIVE R209, `(.L_x_17985) ;  /* 0x00000000d1087348 */ /* 0x000fea0003c00000 */
[----:B------:R0:W1:Y:S02]  /*76d0*/  SHFL.BFLY P6, R217, R222, R219, R224 ;  /* 0x0c0000dbded97389 */ /* 0x00006400000c00e0 */
[----:B01----:R-:W-:Y:S05]  /*76e0*/  ENDCOLLECTIVE ;  /* 0x000000000000791b */ /* 0x003fea0003800000 */
.L_x_17985:
[----:B------:R-:W-:-:S05]  /*76f0*/  FADD.FTZ R170, R169, R170 ;  /* 0x000000aaa9aa7221 */ /* 0x000fca0000010000 */
[----:B------:R-:W-:Y:S02]  /*7700*/  MOV R222, R170 ;  /* 0x000000aa00de7202 */ /* 0x000fe40000000f00 */
[----:B------:R-:W-:-:S07]  /*7710*/  MOV R172, R217 ;  /* 0x000000d900ac7202 */ /* 0x000fce0000000f00 */
[----:B------:R-:W-:Y:S05]  /*7720*/  WARPSYNC.COLLECTIVE R209, `(.L_x_17986) ;  /* 0x00000000d1087348 */ /* 0x000fea0003c00000 */
[----:B------:R0:W1:Y:S02]  /*7730*/  SHFL.BFLY P6, R217, R222, R219, R224 ;  /* 0x0c0000dbded97389 */ /* 0x00006400000c00e0 */
[----:B01----:R-:W-:Y:S05]  /*7740*/  ENDCOLLECTIVE ;  /* 0x000000000000791b */ /* 0x003fea0003800000 */
.L_x_17986:
[----:B------:R-:W-:-:S05]  /*7750*/  FADD.FTZ R172, R171, R172 ;  /* 0x000000acabac7221 */ /* 0x000fca0000010000 */
[----:B------:R-:W-:Y:S01]  /*7760*/  MOV R222, R172 ;  /* 0x000000ac00de7202 */ /* 0x000fe20000000f00 */
[----:B------:R-:W-:Y:S01]  /*7770*/  HFMA2 R219, -RZ, RZ, 0, 4.76837158203125e-07 ;  /* 0x00000008ffdb7431 */ /* 0x000fe200000001ff */
[----:B------:R-:W-:-:S07]  /*7780*/  MOV R173, R217 ;  /* 0x000000d900ad7202 */ /* 0x000fce0000000f00 */
[----:B------:R-:W-:Y:S05]  /*7790*/  WARPSYNC.COLLECTIVE R209, `(.L_x_17987) ;  /* 0x00000000d1087348 */ /* 0x000fea0003c00000 */
[----:B------:R0:W1:Y:S02]  /*77a0*/  SHFL.BFLY P6, R217, R222, R219, R224 ;  /* 0x0c0000dbded97389 */ /* 0x00006400000c00e0 */
[----:B01----:R-:W-:Y:S05]  /*77b0*/  ENDCOLLECTIVE ;  /* 0x000000000000791b */ /* 0x003fea0003800000 */
.L_x_17987:
[----:B------:R-:W-:-:S05]  /*77c0*/  FADD.FTZ R173, R170, R173 ;  /* 0x000000adaaad7221 */ /* 0x000fca0000010000 */
[----:B------:R-:W-:Y:S02]  /*77d0*/  MOV R222, R173 ;  /* 0x000000ad00de7202 */ /* 0x000fe40000000f00 */
[----:B------:R-:W-:-:S07]  /*77e0*/  MOV R175, R217 ;  /* 0x000000d900af7202 */ /* 0x000fce0000000f00 */
[----:B------:R-:W-:Y:S05]  /*77f0*/  WARPSYNC.COLLECTIVE R209, `(.L_x_17988) ;  /* 0x00000000d1087348 */ /* 0x000fea0003c00000 */
[----:B------:R0:W1:Y:S02]  /*7800*/  SHFL.BFLY P6, R217, R222, R219, R224 ;  /* 0x0c0000dbded97389 */ /* 0x00006400000c00e0 */
[----:B01----:R-:W-:Y:S05]  /*7810*/  ENDCOLLECTIVE ;  /* 0x000000000000791b */ /* 0x003fea0003800000 */
.L_x_17988:
[----:B------:R-:W-:-:S05]  /*7820*/  FADD.FTZ R175, R172, R175 ;  /* 0x000000afacaf7221 */ /* 0x000fca0000010000 */
[----:B------:R-:W-:Y:S01]  /*7830*/  MOV R222, R175 ;  /* 0x000000af00de7202 */ /* 0x000fe20000000f00 */
[----:B------:R-:W-:Y:S01]  /*7840*/  HFMA2 R219, -RZ, RZ, 0, 9.5367431640625e-07 ;  /* 0x00000010ffdb7431 */ /* 0x000fe200000001ff */
[----:B------:R-:W-:-:S07]  /*7850*/  MOV R174, R217 ;  /* 0x000000d900ae7202 */ /* 0x000fce0000000f00 */
[----:B------:R-:W-:Y:S05]  /*7860*/  WARPSYNC.COLLECTIVE R209, `(.L_x_17989) ;  /* 0x00000000d1087348 */ /* 0x000fea0003c00000 */
[----:B------:R0:W1:Y:S02]  /*7870*/  SHFL.BFLY P6, R217, R222, R219, R224 ;  /* 0x0c0000dbded97389 */ /* 0x00006400000c00e0 */
[----:B01----:R-:W-:Y:S05]  /*7880*/  ENDCOLLECTIVE ;  /* 0x000000000000791b */ /* 0x003fea0003800000 */
.L_x_17989:
[----:B------:R-:W-:-:S05]  /*7890*/  FADD.FTZ R174, R173, R174 ;  /* 0x000000aeadae7221 */ /* 0x000fca0000010000 */
[----:B------:R-:W-:Y:S02]  /*78a0*/  MOV R222, R174 ;  /* 0x000000ae00de7202 */ /* 0x000fe40000000f00 */
[----:B------:R-:W-:-:S07]  /*78b0*/  MOV R168, R217 ;  /* 0x000000d900a87202 */ /* 0x000fce0000000f00 */
[----:B------:R-:W-:Y:S05]  /*78c0*/  WARPSYNC.COLLECTIVE R209, `(.L_x_17990) ;  /* 0x00000000d1087348 */ /* 0x000fea0003c00000 */
[----:B------:R0:W1:Y:S02]  /*78d0*/  SHFL.BFLY P6, R217, R222, R219, R224 ;  /* 0x0c0000dbded97389 */ /* 0x00006400000c00e0 */
[----:B01----:R-:W-:Y:S05]  /*78e0*/  ENDCOLLECTIVE ;  /* 0x000000000000791b */ /* 0x003fea0003800000 */
.L_x_17990:
[----:B------:R-:W-:Y:S01]  /*78f0*/  MOV R169, R217 ;  /* 0x000000d900a97202 */ /* 0x000fe20000000f00 */
[----:B------:R-:W-:Y:S06]  /*7900*/  BRA `(.L_x_17991) ;  /* 0xffffffb800b07947 */ /* 0x000fec000383ffff */
.L_x_17992:
        /* <DEDUP_REMOVED lines=15> */
.L_x_20126:


//--------------------- .text._ZN10layer_norm13ln_bwd_kernelINS_13Kernel_traitsIfffffjLj1024ELj1ELj4ELj1ELj16ENS_18Kernel_traits_baseILj1024EfffffjLj128EEEEELb0ELb0ELb0ELb1EEEvNS_9BwdParamsE --------------------------
	.section	.text._ZN10layer_norm13ln_bwd_kernelINS_13Kernel_traitsIfffffjLj1024ELj1ELj4ELj1ELj16ENS_18Kernel_traits_baseILj1024EfffffjLj128EEEEELb0ELb0ELb0ELb1EEEvNS_9BwdParamsE,"ax",@progbits
	.align	128
        .global         _ZN10layer_norm13ln_bwd_kernelINS_13Kernel_traitsIfffffjLj1024ELj1ELj4ELj1ELj16ENS_18Kernel_traits_baseILj1024EfffffjLj128EEEEELb0ELb0ELb0ELb1EEEvNS_9BwdParamsE
        .type           _ZN10layer_norm13ln_bwd_kernelINS_13Kernel_traitsIfffffjLj1024ELj1ELj4ELj1ELj16ENS_18Kernel_traits_baseILj1024EfffffjLj128EEEEELb0ELb0ELb0ELb1EEEvNS_9BwdParamsE,@function
        .size           _ZN10layer_norm13ln_bwd_kernelINS_13Kernel_traitsIfffffjLj1024ELj1ELj4ELj1ELj16ENS_18Kernel_traits_baseILj1024EfffffjLj128EEEEELb0ELb0ELb0ELb1EEEvNS_9BwdParamsE,(.L_x_20127 - _ZN10layer_norm13ln_bwd_kernelINS_13Kernel_traitsIfffffjLj1024ELj1ELj4ELj1ELj16ENS_18Kernel_traits_baseILj1024EfffffjLj128EEEEELb0ELb0ELb0ELb1EEEvNS_9BwdParamsE)
        .other          _ZN10layer_norm13ln_bwd_kernelINS_13Kernel_traitsIfffffjLj1024ELj1ELj4ELj1ELj16ENS_18Kernel_traits_baseILj1024EfffffjLj128EEEEELb0ELb0ELb0ELb1EEEvNS_9BwdParamsE,@"STO_CUDA_ENTRY STV_DEFAULT"
_ZN10layer_norm13ln_bwd_kernelINS_13Kernel_traitsIfffffjLj1024ELj1ELj4ELj1ELj16ENS_18Kernel_traits_baseILj1024EfffffjLj128EEEEELb0ELb0ELb0ELb1EEEvNS_9BwdParamsE:
.text._ZN10layer_norm13ln_bwd_kernelINS_13Kernel_traitsIfffffjLj1024ELj1ELj4ELj1ELj16ENS_18Kernel_traits_baseILj1024EfffffjLj128EEEEELb0ELb0ELb0ELb1EEEvNS_9BwdParamsE:
        /* <DEDUP_REMOVED lines=73> */
[----:B------:R-:W5:Y:S01]  /*0490*/  LDG.E.128 R96, desc[UR6][R2.64+0xe00] ;  /* 0x000e000602607981 */ /* 0x000f62000c1e1d00 */
[----:B------:R-:W-:-:S02]  /*04a0*/  ISETP.NE.AND.EX P0, PT, RZ, UR5, PT, P0 ;  /* 0x00000005ff007c0c */ /* 0x000fc4000bf05300 */
        /* <DEDUP_REMOVED lines=29> */
[----:B01----:R-:W-:-:S07]  /*0680*/  CS2R R2, SRZ ;  /* 0x0000000000027805 */ /* 0x003fce000001ff00 */
.L_x_18003:
        /* <DEDUP_REMOVED lines=28> */
[C---:B------:R-:W-:Y:S02]  /*0850*/  IADD3 R180, PT, PT, R186.reuse, 0xc0, RZ ;  /* 0x000000c0bab47810 */ /* 0x040fe40007ffe0ff */
[C---:B------:R-:W-:Y:S01]  /*0860*/  IADD3 R179, PT, PT, R186.reuse, 0xe0, RZ ;  /* 0x000000e0bab37810 */ /* 0x040fe20007ffe0ff */
[----:B0-----:R-:W-:-:S04]  /*0870*/  IMAD.WIDE.U32 R128, R186, 0x10, R156 ;  /* 0x00000010ba807825 */ /* 0x001fc800078e009c */
[----:B------:R-:W-:Y:S02]  /*0880*/  IMAD.WIDE.U32 R132, R185, 0x10, R156 ;  /* 0x00000010b9847825 */ /* 0x000fe400078e009c */
[----:B------:R-:W2:Y:S02]  /*0890*/  LDG.E.128 R128, desc[UR6][R128.64] ;  /* 0x0000000680807981 */ /* 0x000ea4000c1e1d00 */
[----:B-1----:R-:W-:Y:S02]  /*08a0*/  IMAD.WIDE.U32 R92, R186, 0x10, R64 ;  /* 0x00000010ba5c7825 */ /* 0x002fe400078e0040 */
        /* <DEDUP_REMOVED lines=14> */
[----:B------:R-:W-:-:S06]  /*0990*/  IMAD.WIDE.U32 R88, R185, 0x10, R64 ;  /* 0x00000010b9587825 */ /* 0x000fcc00078e0040 */
        /* <DEDUP_REMOVED lines=13> */
[C---:B--2---:R-:W-:Y:S01]  /*0a70*/  FADD.FTZ R128, -R187.reuse, R128 ;  /* 0x00000080bb807221 */ /* 0x044fe20000010100 */
[----:B------:R-:W-:-:S03]  /*0a80*/  FADD.FTZ R129, -R187, R129 ;  /* 0x00000081bb817221 */ /* 0x000fc60000010100 */
[----:B-----5:R-:W-:Y:S01]  /*0a90*/  FMUL.FTZ R128, R169, R128 ;  /* 0x00000080a9807220 */ /* 0x020fe20000410000 */
[C---:B---3--:R-:W-:Y:S01]  /*0aa0*/  FADD.FTZ R203, -R187.reuse, R134 ;  /* 0x00000086bbcb7221 */ /* 0x048fe20000010100 */
[----:B----4-:R-:W-:Y:S01]  /*0ab0*/  FMUL.FTZ R234, R124, R92 ;  /* 0x0000005c7cea7220 */ /* 0x010fe20000410000 */
[----:B------:R-:W-:Y:S01]  /*0ac0*/  FADD.FTZ R201, -R187, R135 ;  /* 0x00000087bbc97221 */ /* 0x000fe20000010100 */
[----:B------:R-:W-:Y:S01]  /*0ad0*/  FMUL.FTZ R233, R125, R93 ;  /* 0x0000005d7de97220 */ /* 0x000fe20000410000 */
[----:B------:R-:W-:Y:S01]  /*0ae0*/  FADD.FTZ R130, -R187, R130 ;  /* 0x00000082bb827221 */ /* 0x000fe20000010100 */
[----:B------:R-:W-:Y:S01]  /*0af0*/  FMUL.FTZ R213, R169, R129 ;  /* 0x00000081a9d57220 */ /* 0x000fe20000410000 */
[----:B------:R-:W-:Y:S01]  /*0b00*/  FMUL.FTZ R232, R126, R94 ;  /* 0x0000005e7ee87220 */ /* 0x000fe20000410000 */
[----:B------:R-:W-:Y:S01]  /*0b10*/  FADD.FTZ R131, -R187, R131 ;  /* 0x00000083bb837221 */ /* 0x000fe20000010100 */
[----:B------:R-:W-:Y:S01]  /*0b20*/  FMUL.FTZ R211, R169, R130 ;  /* 0x00000082a9d37220 */ /* 0x000fe20000410000 */
[----:B------:R-:W-:Y:S01]  /*0b30*/  FMUL.FTZ R231, R127, R95 ;  /* 0x0000005f7fe77220 */ /* 0x000fe20000410000 */
[----:B------:R-:W-:Y:S01]  /*0b40*/  FADD.FTZ R132, -R187, R132 ;  /* 0x00000084bb847221 */ /* 0x000fe20000010100 */
[----:B------:R-:W-:Y:S01]  /*0b50*/  FMUL.FTZ R209, R169, R131 ;  /* 0x00000083a9d17220 */ /* 0x000fe20000410000 */
[C---:B------:R-:W-:Y:S01]  /*0b60*/  FADD.FTZ R134, -R187.reuse, R156 ;  /* 0x0000009cbb867221 */ /* 0x040fe20000010100 */
[----:B------:R-:W-:Y:S01]  /*0b70*/  FADD.FTZ R135, -R187, R158 ;  /* 0x0000009ebb877221 */ /* 0x000fe20000010100 */
[----:B------:R-:W-:Y:S01]  /*0b80*/  FADD.FTZ R156, RZ, R234 ;  /* 0x000000eaff9c7221 */ /* 0x000fe20000010000 */
[----:B------:R-:W-:-:S03]  /*0b90*/  FFMA.FTZ R158, R128, R234, RZ ;  /* 0x000000ea809e7223 */ /* 0x000fc600000100ff */
[----:B------:R-:W-:Y:S01]  /*0ba0*/  FADD.FTZ R129, R156, R233 ;  /* 0x000000e99c817221 */ /* 0x000fe20000010000 */
[----:B------:R-:W-:-:S03]  /*0bb0*/  FFMA.FTZ R158, R213, R233, R158 ;  /* 0x000000e9d59e7223 */ /* 0x000fc6000001009e */
[----:B------:R-:W-:Y:S01]  /*0bc0*/  FADD.FTZ R130, R129, R232 ;  /* 0x000000e881827221 */ /* 0x000fe20000010000 */
[----:B------:R-:W-:Y:S01]  /*0bd0*/  FFMA.FTZ R158, R211, R232, R158 ;  /* 0x000000e8d39e7223 */ /* 0x000fe2000001009e */
[----:B------:R-:W-:Y:S01]  /*0be0*/  FMUL.FTZ R230, R120, R88 ;  /* 0x0000005878e67220 */ /* 0x000fe20000410000 */
[----:B------:R-:W-:Y:S01]  /*0bf0*/  FADD.FTZ R205, -R187, R133 ;  /* 0x00000085bbcd7221 */ /* 0x000fe20000010100 */
        /* <DEDUP_REMOVED lines=26> */
[C---:B------:R-:W-:Y:S01]  /*0da0*/  FADD.FTZ R136, -R187.reuse, R155 ;  /* 0x0000009bbb887221 */ /* 0x040fe20000010100 */
        /* <DEDUP_REMOVED lines=38> */
[----:B------:R-:W-:Y:S01]  /*1010*/  FADD.FTZ R146, -R187, R146 ;  /* 0x00000092bb927221 */ /* 0x000fe20000010100 */
[----:B------:R-:W-:Y:S01]  /*1020*/  FMUL.FTZ R190, R169, R145 ;  /* 0x00000091a9be7220 */ /* 0x000fe20000410000 */
[----:B------:R-:W-:Y:S01]  /*1030*/  FFMA.FTZ R139, R191, R218, R138 ;  /* 0x000000dabf8b7223 */ /* 0x000fe2000001008a */
[----:B------:R-:W-:Y:S01]  /*1040*/  FADD.FTZ R151, -R187, R157 ;  /* 0x0000009dbb977221 */ /* 0x000fe20000010100 */
[----:B------:R-:W-:Y:S01]  /*1050*/  FMUL.FTZ R157, R169, R133 ;  /* 0x00000085a99d7220 */ /* 0x000fe20000410000 */
[----:B------:R-:W-:Y:S01]  /*1060*/  FMUL.FTZ R216, R110, R78 ;  /* 0x0000004e6ed87220 */ /* 0x000fe20000410000 */
[----:B------:R-:W-:Y:S01]  /*1070*/  FADD.FTZ R133, R140, R217 ;  /* 0x000000d98c857221 */ /* 0x000fe20000010000 */
[----:B------:R-:W-:Y:S01]  /*1080*/  FADD.FTZ R147, -R187, R147 ;  /* 0x00000093bb937221 */ /* 0x000fe20000010100 */
[----:B------:R-:W-:Y:S01]  /*1090*/  FMUL.FTZ R189, R169, R146 ;  /* 0x00000092a9bd7220 */ /* 0x000fe20000410000 */
[----:B------:R-:W-:Y:S01]  /*10a0*/  FFMA.FTZ R138, R190, R217, R139 ;  /* 0x000000d9be8a7223 */ /* 0x000fe2000001008b */
[----:B------:R-:W-:Y:S01]  /*10b0*/  FADD.FTZ R152, -R187, R152 ;  /* 0x00000098bb987221 */ /* 0x000fe20000010100 */
[----:B------:R-:W-:Y:S01]  /*10c0*/  FADD.FTZ R140, R133, R216 ;  /* 0x000000d8858c7221 */ /* 0x000fe20000010000 */
[----:B------:R-:W-:Y:S01]  /*10d0*/  FADD.FTZ R148, -R187, R148 ;  /* 0x00000094bb947221 */ /* 0x000fe20000010100 */
[----:B------:R-:W-:Y:S01]  /*10e0*/  FMUL.FTZ R215, R111, R79 ;  /* 0x0000004f6fd77220 */ /* 0x000fe20000410000 */
[----:B------:R-:W-:Y:S01]  /*10f0*/  FMUL.FTZ R188, R169, R147 ;  /* 0x00000093a9bc7220 */ /* 0x000fe20000410000 */
[----:B------:R-:W-:Y:S01]  /*1100*/  FFMA.FTZ R133, R189, R216, R138 ;  /* 0x000000d8bd857223 */ /* 0x000fe2000001008a */
[----:B------:R-:W-:Y:S01]  /*1110*/  FMUL.FTZ R156, R169, R152 ;  /* 0x00000098a99c7220 */ /* 0x000fe20000410000 */
[C---:B------:R-:W-:Y:S01]  /*1120*/  FADD.FTZ R149, -R187.reuse, R149 ;  /* 0x00000095bb957221 */ /* 0x040fe20000010100 */
[C---:B------:R-:W-:Y:S01]  /*1130*/  FADD.FTZ R150, -R187.reuse, R150 ;  /* 0x00000096bb967221 */ /* 0x040fe20000010100 */
[C---:B------:R-:W-:Y:S01]  /*1140*/  FADD.FTZ R153, -R187.reuse, R153 ;  /* 0x00000099bb997221 */ /* 0x040fe20000010100 */
[C---:B------:R-:W-:Y:S01]  /*1150*/  FADD.FTZ R154, -R187.reuse, R154 ;  /* 0x0000009abb9a7221 */ /* 0x040fe20000010100 */
[----:B------:R-:W-:Y:S01]  /*1160*/  FADD.FTZ R137, -R187, R159 ;  /* 0x0000009fbb897221 */ /* 0x000fe20000010100 */
        /* <DEDUP_REMOVED lines=81> */
.L_x_17996:
[----:B------:R-:W0:Y:S01]  /*1680*/  LDC.64 R34, c[0x0][0x3a8] ;  /* 0x0000ea00ff227b82 */ /* 0x000e220000000a00 */
[C---:B------:R-:W-:Y:S02]  /*1690*/  IADD3 R185, PT, PT, R186.reuse, 0x20, RZ ;  /* 0x00000020bab97810 */ /* 0x040fe40007ffe0ff */
[----:B------:R-:W-:-:S05]  /*16a0*/  IADD3 R184, PT, PT, R186, 0x40, RZ ;  /* 0x00000040bab87810 */ /* 0x000fca0007ffe0ff */
[----:B------:R-:W1:Y:S01]  /*16b0*/  LDC.64 R32, c[0x0][0x428] ;  /* 0x00010a00ff207b82 */ /* 0x000e620000000a00 */
[C---:B------:R-:W-:Y:S01]  /*16c0*/  IADD3 R179, PT, PT, R186.reuse, 0xe0, RZ ;  /* 0x000000e0bab37810 */ /* 0x040fe20007ffe0ff */
[----:B0-----:R-:W-:-:S04]  /*16d0*/  IMAD.WIDE.U32 R128, R186, 0x10, R34 ;  /* 0x00000010ba807825 */ /* 0x001fc800078e0022 */
        /* <DEDUP_REMOVED lines=16> */
[C---:B------:R-:W-:Y:S02]  /*17e0*/  IMAD.WIDE.U32 R140, R183.reuse, 0x10, R34 ;  /* 0x00000010b78c7825 */ /* 0x040fe400078e0022 */
[----:B------:R-:W4:Y:S02]  /*17f0*/  LDG.E.128 R152, desc[UR6][R152.64] ;  /* 0x0000000698987981 */ /* 0x000f24000c1e1d00 */
[----:B------:R-:W-:Y:S02]  /*1800*/  IMAD.WIDE.U32 R80, R183, 0x10, R32 ;  /* 0x00000010b7507825 */ /* 0x000fe400078e0020 */
[----:B------:R-:W4:Y:S01]  /*1810*/  LDG.E.128 R140, desc[UR6][R140.64] ;  /* 0x000000068c8c7981 */ /* 0x000f22000c1e1d00 */
[----:B------:R-:W-:-:S03]  /*1820*/  IADD3 R182, PT, PT, R186, 0x80, RZ ;  /* 0x00000080bab67810 */ /* 0x000fc60007ffe0ff */
[----:B------:R-:W4:Y:S01]  /*1830*/  LDG.E.128 R80, desc[UR6][R80.64] ;  /* 0x0000000650507981 */ /* 0x000f22000c1e1d00 */
[----:B------:R-:W-:Y:S01]  /*1840*/  IADD3 R181, PT, PT, R186, 0xa0, RZ ;  /* 0x000000a0bab57810 */ /* 0x000fe20007ffe0ff */
[----:B------:R-:W-:-:S04]  /*1850*/  IMAD.WIDE.U32 R144, R182, 0x10, R34 ;  /* 0x00000010b6907825 */ /* 0x000fc800078e0022 */
[----:B------:R-:W-:Y:S02]  /*1860*/  IMAD.WIDE.U32 R76, R182, 0x10, R32 ;  /* 0x00000010b64c7825 */ /* 0x000fe400078e0020 */
[----:B------:R-:W4:Y:S02]  /*1870*/  LDG.E.128 R144, desc[UR6][R144.64] ;  /* 0x0000000690907981 */ /* 0x000f24000c1e1d00 */
[C---:B------:R-:W-:Y:S02]  /*1880*/  IMAD.WIDE.U32 R148, R181.reuse, 0x10, R34 ;  /* 0x00000010b5947825 */ /* 0x040fe400078e0022 */
[----:B------:R-:W4:Y:S04]  /*1890*/  LDG.E.128 R76, desc[UR6][R76.64] ;  /* 0x000000064c4c7981 */ /* 0x000f28000c1e1d00 */
[----:B------:R-:W4:Y:S01]  /*18a0*/  LDG.E.128 R148, desc[UR6][R148.64] ;  /* 0x0000000694947981 */ /* 0x000f22000c1e1d00 */
[----:B------:R-:W-:-:S06]  /*18b0*/  IMAD.WIDE.U32 R72, R181, 0x10, R32 ;  /* 0x00000010b5487825 */ /* 0x000fcc00078e0020 */
[----:B------:R-:W4:Y:S01]  /*18c0*/  LDG.E.128 R72, desc[UR6][R72.64] ;  /* 0x0000000648487981 */ /* 0x000f22000c1e1d00 */
[----:B------:R-:W-:-:S06]  /*18d0*/  IMAD.WIDE.U32 R68, R180, 0x10, R32 ;  /* 0x00000010b4447825 */ /* 0x000fcc00078e0020 */
[----:B------:R-:W4:Y:S01]  /*18e0*/  LDG.E.128 R68, desc[UR6][R68.64] ;  /* 0x0000000644447981 */ /* 0x000f22000c1e1d00 */
[----:B------:R-:W-:Y:S02]  /*18f0*/  IMAD.WIDE.U32 R64, R179, 0x10, R32 ;  /* 0x00000010b3407825 */ /* 0x000fe400078e0020 */
[----:B------:R-:W0:Y:S04]  /*1900*/  LDC.64 R32, c[0x0][0x438] ;  /* 0x00010e00ff207b82 */ /* 0x000e280000000a00 */
[----:B------:R-:W4:Y:S01]  /*1910*/  LDG.E.128 R64, desc[UR6][R64.64] ;  /* 0x0000000640407981 */ /* 0x000f22000c1e1d00 */
        /* <DEDUP_REMOVED lines=16> */
[C---:B--2---:R-:W-:Y:S01]  /*1a20*/  FADD.FTZ R128, -R187.reuse, R128 ;  /* 0x00000080bb807221 */ /* 0x044fe20000010100 */
[----:B------:R-:W-:-:S03]  /*1a30*/  FADD.FTZ R129, -R187, R129 ;  /* 0x00000081bb817221 */ /* 0x000fc60000010100 */
[----:B-----5:R-:W-:Y:S01]  /*1a40*/  FMUL.FTZ R128, R169, R128 ;  /* 0x00000080a9807220 */ /* 0x020fe20000410000 */
[C---:B---3--:R-:W-:Y:S01]  /*1a50*/  FADD.FTZ R203, -R187.reuse, R134 ;  /* 0x00000086bbcb7221 */ /* 0x048fe20000010100 */
[----:B----4-:R-:W-:Y:S01]  /*1a60*/  FMUL.FTZ R234, R124, R92 ;  /* 0x0000005c7cea7220 */ /* 0x010fe20000410000 */
[----:B------:R-:W-:Y:S01]  /*1a70*/  FADD.FTZ R201, -R187, R135 ;  /* 0x00000087bbc97221 */ /* 0x000fe20000010100 */
[----:B------:R-:W-:Y:S01]  /*1a80*/  FMUL.FTZ R233, R125, R93 ;  /* 0x0000005d7de97220 */ /* 0x000fe20000410000 */
[C---:B------:R-:W-:Y:S01]  /*1a90*/  FADD.FTZ R134, -R187.reuse, R156 ;  /* 0x0000009cbb867221 */ /* 0x040fe20000010100 */
[C---:B------:R-:W-:Y:S01]  /*1aa0*/  FADD.FTZ R135, -R187.reuse, R158 ;  /* 0x0000009ebb877221 */ /* 0x040fe20000010100 */
[----:B------:R-:W-:Y:S01]  /*1ab0*/  FADD.FTZ R156, RZ, R234 ;  /* 0x000000eaff9c7221 */ /* 0x000fe20000010000 */
[----:B------:R-:W-:Y:S01]  /*1ac0*/  FADD.FTZ R130, -R187, R130 ;  /* 0x00000082bb827221 */ /* 0x000fe20000010100 */
[----:B------:R-:W-:Y:S01]  /*1ad0*/  FMUL.FTZ R213, R169, R129 ;  /* 0x00000081a9d57220 */ /* 0x000fe20000410000 */
[----:B------:R-:W-:Y:S01]  /*1ae0*/  FFMA.FTZ R158, R128, R234, RZ ;  /* 0x000000ea809e7223 */ /* 0x000fe200000100ff */
        /* <DEDUP_REMOVED lines=179> */
.L_x_17997:
        /* <DEDUP_REMOVED lines=96> */
[----:B------:R-:W-:Y:S04]  /*2c20*/  STL [R1], R85 ;  /* 0x0000005501007387 */ /* 0x000fe80000100800 */
        /* <DEDUP_REMOVED lines=15> */
[----:B------:R2:W-:Y:S04]  /*2d20*/  STL [R1+0x20], R93 ;  /* 0x0000205d01007387 */ /* 0x0005e80000100800 */
[----:B------:R2:W-:Y:S01]  /*2d30*/  STL [R1+0x24], R92 ;  /* 0x0000245c01007387 */ /* 0x0005e20000100800 */
[----:B0-----:R-:W-:Y:S01]  /*2d40*/  FADD.FTZ R64, R80, R81 ;  /* 0x0000005150407221 */ /* 0x001fe20000010000 */
[----:B-1----:R-:W-:-:S04]  /*2d50*/  FADD.FTZ R65, R75, R82 ;  /* 0x000000524b417221 */ /* 0x002fc80000010000 */
[----:B------:R2:W0:Y:S04]  /*2d60*/  SHFL.BFLY PT, R71, R64, 0x10, 0x1f ;  /* 0x0e001f0040477f89 */ /* 0x00042800000e0000 */
[----:B------:R2:W1:Y:S02]  /*2d70*/  SHFL.BFLY PT, R70, R65, 0x10, 0x1f ;  /* 0x0e001f0041467f89 */ /* 0x00046400000e0000 */
.L_x_18015:
[----:B0-----:R-:W-:Y:S01]  /*2d80*/  FADD.FTZ R71, R64, R71 ;  /* 0x0000004740477221 */ /* 0x001fe20000010000 */
[----:B-12---:R-:W-:-:S03]  /*2d90*/  FADD.FTZ R64, R65, R70 ;  /* 0x0000004641407221 */ /* 0x006fc60000010000 */
        /* <DEDUP_REMOVED lines=120> */
[----:B------:R-:W-:-:S04]  /*3520*/  IMAD.WIDE.U32 R84, R183, 0x10, R76 ;  /* 0x00000010b7547825 */ /* 0x000fc800078e004c */
        /* <DEDUP_REMOVED lines=32> */
.L_x_18000:
[----:B------:R-:W0:Y:S01]  /*3730*/  LDC.64 R86, c[0x0][0x478] ;  /* 0x00011e00ff567b82 */ /* 0x000e220000000a00 */
[C-C-:B------:R-:W-:Y:S01]  /*3740*/  FFMA.FTZ R66, R64.reuse, R213, R65.reuse ;  /* 0x000000d540427223 */ /* 0x140fe20000010041 */
[C-C-:B------:R-:W-:Y:S01]  /*3750*/  FFMA.FTZ R67, R64.reuse, R128, R65.reuse ;  /* 0x0000008040437223 */ /* 0x140fe20000010041 */
[C-C-:B------:R-:W-:Y:S01]  /*3760*/  FFMA.FTZ R211, R64.reuse, R211, R65.reuse ;  /* 0x000000d340d37223 */ /* 0x140fe20000010041 */
[C-C-:B------:R-:W-:Y:S01]  /*3770*/  FFMA.FTZ R68, R64.reuse, R209, R65.reuse ;  /* 0x000000d140447223 */ /* 0x140fe20000010041 */
[----:B------:R-:W-:Y:S01]  /*3780*/  FFMA.FTZ R73, R64, R154, R65 ;  /* 0x0000009a40497223 */ /* 0x000fe20000010041 */
[----:B------:R-:W-:Y:S01]  /*3790*/  FADD.FTZ R74, -R66, R233 ;  /* 0x000000e9424a7221 */ /* 0x000fe20000010100 */
[----:B------:R-:W-:Y:S01]  /*37a0*/  FADD.FTZ R72, -R67, R234 ;  /* 0x000000ea43487221 */ /* 0x000fe20000010100 */
[----:B------:R-:W1:Y:S01]  /*37b0*/  LDC.64 R90, c[0x0][0x468] ;  /* 0x00011a00ff5a7b82 */ /* 0x000e620000000a00 */
[----:B------:R-:W-:Y:S01]  /*37c0*/  FADD.FTZ R232, -R211, R232 ;  /* 0x000000e8d3e87221 */ /* 0x000fe20000010100 */
[----:B------:R-:W-:Y:S01]  /*37d0*/  FADD.FTZ R78, -R68, R231 ;  /* 0x000000e7444e7221 */ /* 0x000fe20000010100 */
[C-C-:B------:R-:W-:Y:S01]  /*37e0*/  FFMA.FTZ R70, R64.reuse, R205, R65.reuse ;  /* 0x000000cd40467223 */ /* 0x140fe20000010041 */
[----:B------:R-:W-:Y:S01]  /*37f0*/  FADD.FTZ R202, -R73, R202 ;  /* 0x000000ca49ca7221 */ /* 0x000fe20000010100 */
        /* <DEDUP_REMOVED lines=27> */
[----:B0-----:R-:W-:-:S04]  /*39b0*/  IMAD.WIDE.U32 R64, R186, 0x10, R86 ;  /* 0x00000010ba407825 */ /* 0x001fc800078e0056 */
[C---:B------:R-:W-:Y:S01]  /*39c0*/  FMUL.FTZ R72, R169.reuse, R72 ;  /* 0x00000048a9487220 */ /* 0x040fe20000410000 */
[C---:B------:R-:W-:Y:S01]  /*39d0*/  FMUL.FTZ R74, R169.reuse, R232 ;  /* 0x000000e8a94a7220 */ /* 0x040fe20000410000 */
[----:B------:R-:W-:Y:S01]  /*39e0*/  FMUL.FTZ R75, R169, R78 ;  /* 0x0000004ea94b7220 */ /* 0x000fe20000410000 */
[----:B------:R-:W-:Y:S01]  /*39f0*/  FADD.FTZ R66, -R70, R229 ;  /* 0x000000e546427221 */ /* 0x000fe20000010100 */
[----:B------:R-:W-:Y:S01]  /*3a00*/  FADD.FTZ R230, -R207, R230 ;  /* 0x000000e6cfe67221 */ /* 0x000fe20000010100 */
[----:B------:R-:W-:Y:S01]  /*3a10*/  FADD.FTZ R228, -R203, R228 ;  /* 0x000000e4cbe47221 */ /* 0x000fe20000010100 */
[----:B------:R-:W-:Y:S01]  /*3a20*/  FADD.FTZ R68, -R76, R227 ;  /* 0x000000e34c447221 */ /* 0x000fe20000010100 */
[----:B------:R0:W-:Y:S01]  /*3a30*/  STG.E.128 desc[UR6][R64.64], R72 ;  /* 0x0000004840007986 */ /* 0x0001e2000c101d06 */
[----:B------:R-:W-:Y:S01]  /*3a40*/  FADD.FTZ R76, -R196, R223 ;  /* 0x000000dfc44c7221 */ /* 0x000fe20000010100 */
[----:B------:R-:W-:Y:S01]  /*3a50*/  FADD.FTZ R70, -R198, R225 ;  /* 0x000000e1c6467221 */ /* 0x000fe20000010100 */
[----:B------:R-:W-:Y:S01]  /*3a60*/  FMUL.FTZ R67, R169, R68 ;  /* 0x00000044a9437220 */ /* 0x000fe20000410000 */
[----:B------:R-:W-:Y:S01]  /*3a70*/  FADD.FTZ R226, -R199, R226 ;  /* 0x000000e2c7e27221 */ /* 0x000fe20000010100 */
[----:B------:R-:W-:Y:S01]  /*3a80*/  FADD.FTZ R224, -R197, R224 ;  /* 0x000000e0c5e07221 */ /* 0x000fe20000010100 */
[----:B------:R-:W-:Y:S01]  /*3a90*/  FADD.FTZ R214, -R187, R214 ;  /* 0x000000d6bbd67221 */ /* 0x000fe20000010100 */
[----:B------:R-:W-:Y:S01]  /*3aa0*/  FADD.FTZ R206, -R71, R206 ;  /* 0x000000ce47ce7221 */ /* 0x000fe20000010100 */
[----:B-1----:R-:W-:-:S04]  /*3ab0*/  IMAD.WIDE.U32 R186, R186, 0x10, R90 ;  /* 0x00000010baba7825 */ /* 0x002fc800078e005a */
[----:B------:R-:W-:Y:S01]  /*3ac0*/  FADD.FTZ R210, -R69, R210 ;  /* 0x000000d245d27221 */ /* 0x000fe20000010100 */
[----:B------:R-:W-:Y:S01]  /*3ad0*/  FADD.FTZ R138, -R77, R132 ;  /* 0x000000844d8a7221 */ /* 0x000fe20000010100 */
[----:B------:R-:W-:Y:S01]  /*3ae0*/  FADD.FTZ R142, -R79, R130 ;  /* 0x000000824f8e7221 */ /* 0x000fe20000010100 */
[----:B------:R-:W-:-:S04]  /*3af0*/  IMAD.WIDE.U32 R134, R185, 0x10, R86 ;  /* 0x00000010b9867825 */ /* 0x000fc800078e0056 */
[C---:B------:R-:W-:Y:S01]  /*3b00*/  FMUL.FTZ R71, R169.reuse, R76 ;  /* 0x0000004ca9477220 */ /* 0x040fe20000410000 */
[----:B------:R-:W-:Y:S01]  /*3b10*/  FMUL.FTZ R69, R169, R70 ;  /* 0x00000046a9457220 */ /* 0x000fe20000410000 */
[----:B------:R-:W-:Y:S01]  /*3b20*/  FMUL.FTZ R79, R67, R168 ;  /* 0x000000a8434f7220 */ /* 0x000fe20000410000 */
[----:B------:R-:W-:-:S04]  /*3b30*/  IMAD.WIDE.U32 R136, R185, 0x10, R90 ;  /* 0x00000010b9887825 */ /* 0x000fc800078e005a */
[----:B------:R-:W-:Y:S01]  /*3b40*/  FADD.FTZ R222, -R195, R222 ;  /* 0x000000dec3de7221 */ /* 0x000fe20000010100 */
[C---:B0-----:R-:W-:Y:S01]  /*3b50*/  FMUL.FTZ R65, R169.reuse, R66 ;  /* 0x00000042a9417220 */ /* 0x041fe20000410000 */
        /* <DEDUP_REMOVED lines=8> */
[----:B------:R-:W-:Y:S01]  /*3be0*/  FMUL.FTZ R78, R66, R168 ;  /* 0x000000a8424e7220 */ /* 0x000fe20000410000 */
[----:B------:R-:W-:Y:S01]  /*3bf0*/  FADD.FTZ R146, -R146, R221 ;  /* 0x000000dd92927221 */ /* 0x000fe20000010100 */
[----:B------:R-:W-:Y:S01]  /*3c00*/  FADD.FTZ R220, -R193, R220 ;  /* 0x000000dcc1dc7221 */ /* 0x000fe20000010100 */
[----:B------:R-:W-:Y:S01]  /*3c10*/  FADD.FTZ R148, -R148, R219 ;  /* 0x000000db94947221 */ /* 0x000fe20000010100 */
[----:B------:R-:W-:-:S04]  /*3c20*/  IMAD.WIDE.U32 R132, R184, 0x10, R86 ;  /* 0x00000010b8847825 */ /* 0x000fc800078e0056 */
[C---:B------:R-:W-:Y:S01]  /*3c30*/  FMUL.FTZ R68, R169.reuse, R226 ;  /* 0x000000e2a9447220 */ /* 0x040fe20000410000 */
[----:B------:R-:W-:Y:S01]  /*3c40*/  FMUL.FTZ R70, R169, R224 ;  /* 0x000000e0a9467220 */ /* 0x000fe20000410000 */
[----:B------:R-:W-:Y:S01]  /*3c50*/  FADD.FTZ R218, -R191, R218 ;  /* 0x000000dabfda7221 */ /* 0x000fe20000010100 */
[----:B------:R-:W-:Y:S01]  /*3c60*/  FADD.FTZ R150, -R190, R217 ;  /* 0x000000d9be967221 */ /* 0x000fe20000010100 */
[----:B------:R-:W-:Y:S01]  /*3c70*/  FADD.FTZ R216, -R189, R216 ;  /* 0x000000d8bdd87221 */ /* 0x000fe20000010100 */
[----:B------:R-:W-:Y:S01]  /*3c80*/  FADD.FTZ R152, -R188, R215 ;  /* 0x000000d7bc987221 */ /* 0x000fe20000010100 */
[----:B------:R-:W-:Y:S01]  /*3c90*/  STG.E.128 desc[UR6][R186.64], R72 ;  /* 0x00000048ba007986 */ /* 0x000fe2000c101d06 */
[----:B------:R-:W-:-:S04]  /*3ca0*/  IMAD.WIDE.U32 R184, R184, 0x10, R90 ;  /* 0x00000010b8b87825 */ /* 0x000fc800078e005a */
[-C--:B------:R-:W-:Y:S01]  /*3cb0*/  FMUL.FTZ R80, R68, R168.reuse ;  /* 0x000000a844507220 */ /* 0x080fe20000410000 */
[-C--:B------:R-:W-:Y:S01]  /*3cc0*/  FMUL.FTZ R81, R69, R168.reuse ;  /* 0x000000a845517220 */ /* 0x080fe20000410000 */
[----:B------:R0:W-:Y:S01]  /*3cd0*/  STG.E.128 desc[UR6][R134.64], R64 ;  /* 0x0000004086007986 */ /* 0x0001e2000c101d06 */
[-C--:B------:R-:W-:Y:S01]  /*3ce0*/  FMUL.FTZ R82, R70, R168.reuse ;  /* 0x000000a846527220 */ /* 0x080fe20000410000 */
[----:B------:R-:W-:Y:S01]  /*3cf0*/  FMUL.FTZ R83, R71, R168 ;  /* 0x000000a847537220 */ /* 0x000fe20000410000 */
[----:B------:R-:W-:Y:S01]  /*3d00*/  FADD.FTZ R212, -R159, R212 ;  /* 0x000000d49fd47221 */ /* 0x000fe20000010100 */
[----:B------:R-:W-:Y:S01]  /*3d10*/  STG.E.128 desc[UR6][R136.64], R76 ;  /* 0x0000004c88007986 */ /* 0x000fe2000c101d06 */
[----:B------:R-:W-:Y:S01]  /*3d20*/  FADD.FTZ R208, -R157, R208 ;  /* 0x000000d09dd07221 */ /* 0x000fe20000010100 */
[----:B------:R-:W-:Y:S01]  /*3d30*/  FADD.FTZ R140, -R140, R131 ;  /* 0x000000838c8c7221 */ /* 0x000fe20000010100 */
[----:B------:R-:W-:Y:S01]  /*3d40*/  IMAD.WIDE.U32 R92, R183, 0x10, R86 ;  /* 0x00000010b75c7825 */ /* 0x000fe200078e0056 */
[----:B------:R1:W-:Y:S03]  /*3d50*/  STG.E.128 desc[UR6][R132.64], R68 ;  /* 0x0000004484007986 */ /* 0x0003e6000c101d06 */
[----:B------:R-:W-:Y:S01]  /*3d60*/  FADD.FTZ R144, -R144, R129 ;  /* 0x0000008190907221 */ /* 0x000fe20000010100 */
[----:B------:R-:W-:Y:S01]  /*3d70*/  FADD.FTZ R204, -R155, R204 ;  /* 0x000000cc9bcc7221 */ /* 0x000fe20000010100 */
[----:B------:R-:W-:Y:S01]  /*3d80*/  IMAD.WIDE.U32 R130, R183, 0x10, R90 ;  /* 0x00000010b7827825 */ /* 0x000fe200078e005a */
[----:B------:R2:W-:Y:S03]  /*3d90*/  STG.E.128 desc[UR6][R184.64], R80 ;  /* 0x00000050b8007986 */ /* 0x0005e6000c101d06 */
[----:B------:R-:W-:Y:S01]  /*3da0*/  FADD.FTZ R200, -R153, R200 ;  /* 0x000000c899c87221 */ /* 0x000fe20000010100 */
[----:B------:R-:W-:-:S04]  /*3db0*/  IMAD.WIDE.U32 R94, R182, 0x10, R86 ;  /* 0x00000010b65e7825 */ /* 0x000fc800078e0056 */
        /* <DEDUP_REMOVED lines=12> */
[----:B------:R-:W-:-:S04]  /*3e80*/  IMAD.WIDE.U32 R182, R182, 0x10, R90 ;  /* 0x00000010b6b67825 */ /* 0x000fc800078e005a */
[-C--:B------:R-:W-:Y:S01]  /*3e90*/  FMUL.FTZ R76, R68, R168.reuse ;  /* 0x000000a8444c7220 */ /* 0x080fe20000410000 */
[-C--:B------:R-:W-:Y:S01]  /*3ea0*/  FMUL.FTZ R77, R69, R168.reuse ;  /* 0x000000a8454d7220 */ /* 0x080fe20000410000 */
[-C--:B------:R-:W-:Y:S01]  /*3eb0*/  FMUL.FTZ R78, R70, R168.reuse ;  /* 0x000000a8464e7220 */ /* 0x080fe20000410000 */
[----:B------:R-:W-:Y:S01]  /*3ec0*/  FMUL.FTZ R79, R71, R168 ;  /* 0x000000a8474f7220 */ /* 0x000fe20000410000 */
[----:B------:R-:W-:-:S04]  /*3ed0*/  IMAD.WIDE.U32 R128, R181, 0x10, R86 ;  /* 0x00000010b5807825 */ /* 0x000fc800078e0056 */
[C---:B--2---:R-:W-:Y:S01]  /*3ee0*/  FMUL.FTZ R80, R169.reuse, R214 ;  /* 0x000000d6a9507220 */ /* 0x044fe20000410000 */
[C---:B------:R-:W-:Y:S01]  /*3ef0*/  FMUL.FTZ R81, R169.reuse, R212 ;  /* 0x000000d4a9517220 */ /* 0x040fe20000410000 */
[C---:B------:R-:W-:Y:S01]  /*3f00*/  FMUL.FTZ R82, R169.reuse, R210 ;  /* 0x000000d2a9527220 */ /* 0x040fe20000410000 */
[----:B------:R-:W-:Y:S01]  /*3f10*/  FMUL.FTZ R83, R169, R208 ;  /* 0x000000d0a9537220 */ /* 0x000fe20000410000 */
[----:B------:R0:W-:Y:S01]  /*3f20*/  STG.E.128 desc[UR6][R92.64], R64 ;  /* 0x000000405c007986 */ /* 0x0001e2000c101d06 */
[----:B------:R-:W-:-:S03]  /*3f30*/  IMAD.WIDE.U32 R88, R181, 0x10, R90 ;  /* 0x00000010b5587825 */ /* 0x000fc600078e005a */
[----:B------:R-:W-:Y:S01]  /*3f40*/  STG.E.128 desc[UR6][R130.64], R72 ;  /* 0x0000004882007986 */ /* 0x000fe2000c101d06 */
[----:B------:R-:W-:-:S03]  /*3f50*/  IMAD.WIDE.U32 R84, R180, 0x10, R86 ;  /* 0x00000010b4547825 */ /* 0x000fc600078e0056 */
[----:B------:R1:W-:Y:S01]  /*3f60*/  STG.E.128 desc[UR6][R94.64], R68 ;  /* 0x000000445e007986 */ /* 0x0003e2000c101d06 */
[----:B------:R-:W-:-:S03]  /*3f70*/  IMAD.WIDE.U32 R180, R180, 0x10, R90 ;  /* 0x00000010b4b47825 */ /* 0x000fc600078e005a */
[----:B------:R-:W-:Y:S01]  /*3f80*/  STG.E.128 desc[UR6][R182.64], R76 ;  /* 0x0000004cb6007986 */ /* 0x000fe2000c101d06 */
[----:B------:R-:W-:-:S03]  /*3f90*/  IMAD.WIDE.U32 R86, R179, 0x10, R86 ;  /* 0x00000010b3567825 */ /* 0x000fc600078e0056 */
[----:B------:R2:W-:Y:S01]  /*3fa0*/  STG.E.128 desc[UR6][R128.64], R80 ;  /* 0x0000005080007986 */ /* 0x0005e2000c101d06 */
[----:B------:R-:W-:-:S04]  /*3fb0*/  IMAD.WIDE.U32 R90, R179, 0x10, R90 ;  /* 0x00000010b35a7825 */ /* 0x000fc800078e005a */
        /* <DEDUP_REMOVED lines=26> */
.L_x_17999:
        /* <DEDUP_REMOVED lines=149> */
.L_x_18002:
[----:B------:R-:W0:Y:S01]  /*4ab0*/  LDC.64 R86, c[0x0][0x478] ;  /* 0x00011e00ff567b82 */ /* 0x000e220000000a00 */
        /* <DEDUP_REMOVED lines=11> */
[C-C-:B------:R-:W-:Y:S01]  /*4b70*/  FFMA.FTZ R77, R64.reuse, R153, R65.reuse ;  /* 0x00000099404d7223 */ /* 0x140fe20000010041 */
        /* <DEDUP_REMOVED lines=28> */
[----:B0-----:R-:W-:-:S04]  /*4d40*/  IMAD.WIDE.U32 R64, R186, 0x10, R86 ;  /* 0x00000010ba407825 */ /* 0x001fc800078e0056 */
        /* <DEDUP_REMOVED lines=8> */
[----:B------:R0:W-:Y:S01]  /*4dd0*/  STG.E.128 desc[UR6][R64.64], R72 ;  /* 0x0000004840007986 */ /* 0x0001e2000c101d06 */
        /* <DEDUP_REMOVED lines=17> */
[C---:B0-----:R-:W-:Y:S01]  /*4ef0*/  FFMA.FTZ R65, R169.reuse, R66, R57 ;  /* 0x00000042a9417223 */ /* 0x041fe20000010039 */
        /* <DEDUP_REMOVED lines=11> */
[-C--:B------:R-:W-:Y:S01]  /*4fb0*/  FMUL.FTZ R76, R64, R168.reuse ;  /* 0x000000a8404c7220 */ /* 0x080fe20000410000 */
[-C--:B------:R-:W-:Y:S01]  /*4fc0*/  FMUL.FTZ R77, R65, R168.reuse ;  /* 0x000000a8414d7220 */ /* 0x080fe20000410000 */
[-C--:B------:R-:W-:Y:S01]  /*4fd0*/  FMUL.FTZ R78, R66, R168.reuse ;  /* 0x000000a8424e7220 */ /* 0x080fe20000410000 */
[----:B------:R-:W-:Y:S01]  /*4fe0*/  FMUL.FTZ R79, R67, R168 ;  /* 0x000000a8434f7220 */ /* 0x000fe20000410000 */
        /* <DEDUP_REMOVED lines=12> */
[----:B------:R-:W-:Y:S01]  /*50b0*/  FADD.FTZ R143, -R143, R130 ;  /* 0x000000828f8f7221 */ /* 0x000fe20000010100 */
[----:B------:R1:W-:Y:S01]  /*50c0*/  STG.E.128 desc[UR6][R132.64], R68 ;  /* 0x0000004484007986 */ /* 0x0003e2000c101d06 */
[----:B------:R-:W-:-:S04]  /*50d0*/  IMAD.WIDE.U32 R92, R183, 0x10, R86 ;  /* 0x00000010b75c7825 */ /* 0x000fc800078e0056 */
[----:B------:R-:W-:Y:S01]  /*50e0*/  FADD.FTZ R140, -R140, R129 ;  /* 0x000000818c8c7221 */ /* 0x000fe20000010100 */
[----:B------:R-:W-:Y:S01]  /*50f0*/  FADD.FTZ R204, -R155, R204 ;  /* 0x000000cc9bcc7221 */ /* 0x000fe20000010100 */
[----:B------:R2:W-:Y:S01]  /*5100*/  STG.E.128 desc[UR6][R184.64], R80 ;  /* 0x00000050b8007986 */ /* 0x0005e2000c101d06 */
[----:B------:R-:W-:-:S04]  /*5110*/  IMAD.WIDE.U32 R130, R183, 0x10, R90 ;  /* 0x00000010b7827825 */ /* 0x000fc800078e005a */
[----:B------:R-:W-:Y:S01]  /*5120*/  FADD.FTZ R139, -R139, R202 ;  /* 0x000000ca8b8b7221 */ /* 0x000fe20000010100 */
[----:B------:R-:W-:-:S04]  /*5130*/  IMAD.WIDE.U32 R94, R182, 0x10, R86 ;  /* 0x00000010b65e7825 */ /* 0x000fc800078e0056 */
        /* <DEDUP_REMOVED lines=12> */
[----:B------:R-:W-:-:S04]  /*5200*/  IMAD.WIDE.U32 R182, R182, 0x10, R90 ;  /* 0x00000010b6b67825 */ /* 0x000fc800078e005a */
[-C--:B------:R-:W-:Y:S01]  /*5210*/  FMUL.FTZ R76, R68, R168.reuse ;  /* 0x000000a8444c7220 */ /* 0x080fe20000410000 */
[-C--:B------:R-:W-:Y:S01]  /*5220*/  FMUL.FTZ R77, R69, R168.reuse ;  /* 0x000000a8454d7220 */ /* 0x080fe20000410000 */
[-C--:B------:R-:W-:Y:S01]  /*5230*/  FMUL.FTZ R78, R70, R168.reuse ;  /* 0x000000a8464e7220 */ /* 0x080fe20000410000 */
[----:B------:R-:W-:Y:S01]  /*5240*/  FMUL.FTZ R79, R71, R168 ;  /* 0x000000a8474f7220 */ /* 0x000fe20000410000 */
[----:B------:R-:W-:-:S04]  /*5250*/  IMAD.WIDE.U32 R128, R181, 0x10, R86 ;  /* 0x00000010b5807825 */ /* 0x000fc800078e0056 */
[C---:B--2---:R-:W-:Y:S01]  /*5260*/  FFMA.FTZ R80, R169.reuse, R151, R40 ;  /* 0x00000097a9507223 */ /* 0x044fe20000010028 */
[C---:B------:R-:W-:Y:S01]  /*5270*/  FFMA.FTZ R81, R169.reuse, R212, R41 ;  /* 0x000000d4a9517223 */ /* 0x040fe20000010029 */
[C---:B------:R-:W-:Y:S01]  /*5280*/  FFMA.FTZ R82, R169.reuse, R153, R42 ;  /* 0x00000099a9527223 */ /* 0x040fe2000001002a */
[----:B------:R-:W-:Y:S01]  /*5290*/  FFMA.FTZ R83, R169, R208, R43 ;  /* 0x000000d0a9537223 */ /* 0x000fe2000001002b */
        /* <DEDUP_REMOVED lines=35> */
.L_x_18001:
[----:B0123--:R-:W0:Y:S02]  /*54d0*/  LDC.64 R64, c[0x0][0x380] ;  /* 0x0000e000ff407b82 */ /* 0x00fe240000000a00 */
[----:B0-----:R-:W-:-:S04]  /*54e0*/  LEA R0, R64, R0, 0x2 ;  /* 0x0000000040007211 */ /* 0x001fc800078e10ff */
[----:B------:R-:W-:-:S13]  /*54f0*/  ISETP.GE.AND P1, PT, R0, R65, PT ;  /* 0x000000410000720c */ /* 0x000fda0003f26270 */
[----:B------:R-:W-:Y:S05]  /*5500*/  @!P1 BRA `(.L_x_18003) ;  /* 0xffffffb000609947 */ /* 0x000fea000383ffff */
[----:B------:R-:W-:Y:S05]  /*5510*/  BSYNC B1 ;  /* 0x0000000000017941 */ /* 0x000fea0003800000 */
.L_x_17995:
        /* <DEDUP_REMOVED lines=62> */
[----:B0-----:R-:W-:-:S07]  /*5900*/  MOV R56, R167 ;  /* 0x000000a700387202 */ /* 0x001fce0000000f00 */
.L_x_17994:
[----:B------:R-:W-:Y:S05]  /*5910*/  BSYNC B0 ;  /* 0x0000000000007941 */ /* 0x000fea0003800000 */
.L_x_17993:
        /* <DEDUP_REMOVED lines=83> */
[----:B------:R-:W-:Y:S01]  /*5e50*/  STS.128 [R0], R56 ;  /* 0x0000003800007388 */ /* 0x000fe20000000c00 */
[----:B------:R-:W-:-:S03]  /*5e60*/  FADD.FTZ R55, R2, R55 ;  /* 0x0000003702377221 */ /* 0x000fc60000010000 */
[----:B------:R-:W-:Y:S04]  /*5e70*/  STS.128 [R0+0x200], R28 ;  /* 0x0002001c00007388 */ /* 0x000fe80000000c00 */
        /* <DEDUP_REMOVED lines=11> */
[----:B------:R-:W1:Y:S04]  /*5f30*/  LDS R56, [R65+0x200] ;  /* 0x0002000041387984 */ /* 0x000e680000000800 */
[----:B------:R-:W2:Y:S04]  /*5f40*/  LDS R17, [R65+0x1200] ;  /* 0x0012000041117984 */ /* 0x000ea80000000800 */
[----:B------:R-:W3:Y:S04]  /*5f50*/  LDS R62, [R65] ;  /* 0x00000000413e7984 */ /* 0x000ee80000000800 */
[----:B------:R-:W4:Y:S01]  /*5f60*/  LDS R8, [R65+0x2200] ;  /* 0x0022000041087984 */ /* 0x000f220000000800 */
[----:B0-----:R-:W-:-:S03]  /*5f70*/  IMAD R9, R5, UR4, RZ ;  /* 0x0000000405097c24 */ /* 0x001fc6000f8e02ff */
[----:B------:R-:W0:Y:S02]  /*5f80*/  LDS R21, [R65+0x1000] ;  /* 0x0010000041157984 */ /* 0x000e240000000800 */
[----:B------:R-:W-:Y:S02]  /*5f90*/  IADD3 R26, P0, PT, R9, R66, RZ ;  /* 0x00000042091a7210 */ /* 0x000fe40007f1e0ff */
[----:B------:R-:W0:Y:S02]  /*5fa0*/  LDS R4, [R65+0x2000] ;  /* 0x0020000041047984 */ /* 0x000e240000000800 */
[----:B------:R-:W-:Y:S02]  /*5fb0*/  IADD3.X R29, PT, PT, RZ, RZ, RZ, P0, !PT ;  /* 0x000000ffff1d7210 */ /* 0x000fe400007fe4ff */
[----:B------:R-:W0:Y:S01]  /*5fc0*/  LDS R28, [R65+0x400] ;  /* 0x00040000411c7984 */ /* 0x000e220000000800 */
[C---:B------:R-:W-:Y:S02]  /*5fd0*/  SHF.L.U32 R24, R26.reuse, 0x2, RZ ;  /* 0x000000021a187819 */ /* 0x040fe400000006ff */
[----:B------:R-:W-:Y:S01]  /*5fe0*/  SHF.L.U64.HI R26, R26, 0x2, R29 ;  /* 0x000000021a1a7819 */ /* 0x000fe2000001021d */
[----:B------:R-:W0:Y:S01]  /*5ff0*/  LDS R0, [R65+0x600] ;  /* 0x0006000041007984 */ /* 0x000e220000000800 */
[----:B------:R-:W-:-:S03]  /*6000*/  IADD3 R2, P0, PT, R24, UR18, RZ ;  /* 0x0000001218027c10 */ /* 0x000fc6000ff1e0ff */
        /* <DEDUP_REMOVED lines=12> */
[----:B------:R-:W-:-:S03]  /*60d0*/  FADD.FTZ R4, R21, R4 ;  /* 0x0000000415047221 */ /* 0x000fc60000010000 */
[----:B------:R-:W0:Y:S01]  /*60e0*/  LDS R15, [R65+0x1800] ;  /* 0x00180000410f7984 */ /* 0x000e220000000800 */
[----:B------:R-:W-:-:S03]  /*60f0*/  FADD.FTZ R28, RZ, R28 ;  /* 0x0000001cff1c7221 */ /* 0x000fc60000010000 */
[----:B------:R-:W0:Y:S01]  /*6100*/  LDS R9, [R65+0xc00] ;  /* 0x000c000041097984 */ /* 0x000e220000000800 */
[----:B------:R-:W-:-:S03]  /*6110*/  FADD.FTZ R0, RZ, R0 ;  /* 0x00000000ff007221 */ /* 0x000fc60000010000 */
[----:B------:R-:W0:Y:S01]  /*6120*/  LDS R23, [R65+0x2600] ;  /* 0x0026000041177984 */ /* 0x000e220000000800 */
[----:B------:R-:W-:-:S03]  /*6130*/  FADD.FTZ R13, R28, R13 ;  /* 0x0000000d1c0d7221 */ /* 0x000fc60000010000 */
[----:B------:R-:W0:Y:S01]  /*6140*/  LDS R17, [R65+0x1a00] ;  /* 0x001a000041117984 */ /* 0x000e220000000800 */
[----:B------:R-:W-:-:S03]  /*6150*/  FADD.FTZ R29, R4, R3 ;  /* 0x00000003041d7221 */ /* 0x000fc60000010000 */
[----:B------:R-:W0:Y:S01]  /*6160*/  LDS R10, [R65+0xe00] ;  /* 0x000e0000410a7984 */ /* 0x000e220000000800 */
[----:B------:R-:W-:Y:S02]  /*6170*/  IADD3 R4, P1, PT, R24, UR16, RZ ;  /* 0x0000001018047c10 */ /* 0x000fe4000ff3e0ff */
[----:B------:R-:W-:Y:S01]  /*6180*/  IADD3.X R3, PT, PT, R26, UR19, RZ, P0, !PT ;  /* 0x000000131a037c10 */ /* 0x000fe200087fe4ff */
        /* <DEDUP_REMOVED lines=8> */
[----:B------:R-:W-:Y:S02]  /*6210*/  IADD3.X R5, PT, PT, R26, UR17, RZ, P1, !PT ;  /* 0x000000111a057c10 */ /* 0x000fe40008ffe4ff */
        /* <DEDUP_REMOVED lines=43> */
.L_x_17998:
        /* <DEDUP_REMOVED lines=8> */
.L_x_18005:
[----:B------:R-:W-:Y:S05]  /*6550*/  BSYNC B2 ;  /* 0x0000000000027941 */ /* 0x000fea0003800000 */
.L_x_18004:
        /* <DEDUP_REMOVED lines=11> */
.L_x_18006:
        /* <DEDUP_REMOVED lines=8> */
[----:B------:R0:W-:Y:S02]  /*6690*/  STL [R1], R85 ;  /* 0x0000005501007387 */ /* 0x0001e40000100800 */
[----:B------:R-:W-:-:S02]  /*66a0*/  FADD.FTZ R65, R65, R144 ;  /* 0x0000009041417221 */ /* 0x000fc40000010000 */
[----:B------:R0:W-:Y:S05]  /*66b0*/  STL [R1+0x4], R84 ;  /* 0x0000045401007387 */ /* 0x0001ea0000100800 */
[----:B0-----:R-:W-:Y:S05]  /*66c0*/  WARPSYNC.COLLECTIVE R69, `(.L_x_18007) ;  /* 0x0000000045087348 */ /* 0x001fea0003c00000 */
[----:B------:R1:W2:Y:S02]  /*66d0*/  SHFL.BFLY P3, R67, R66, R67, R68 ;  /* 0x0c00004342437389 */ /* 0x0002a40000060044 */
[----:B012---:R-:W-:Y:S05]  /*66e0*/  ENDCOLLECTIVE ;  /* 0x000000000000791b */ /* 0x007fea0003800000 */
.L_x_18007:
        /* <DEDUP_REMOVED lines=14> */
.L_x_18008:
[----:B------:R0:W-:Y:S01]  /*67d0*/  STL [R1+0x24], R92 ;  /* 0x0000245c01007387 */ /* 0x0001e20000100800 */
[----:B------:R-:W-:Y:S02]  /*67e0*/  MOV R66, R71 ;  /* 0x0000004700427202 */ /* 0x000fe40000000f00 */
[----:B------:R-:W-:Y:S01]  /*67f0*/  MOV R70, R67 ;  /* 0x0000004300467202 */ /* 0x000fe20000000f00 */
[----:B------:R-:W-:-:S04]  /*6800*/  HFMA2 R67, -RZ, RZ, 0, 2.384185791015625e-07 ;  /* 0x00000004ff437431 */ /* 0x000fc800000001ff */
[----:B------:R-:W-:-:S07]  /*6810*/  FADD.FTZ R70, R65, R70 ;  /* 0x0000004641467221 */ /* 0x000fce0000010000 */
[----:B0-----:R-:W-:Y:S05]  /*6820*/  WARPSYNC.COLLECTIVE R69, `(.L_x_18009) ;  /* 0x0000000045087348 */ /* 0x001fea0003c00000 */
[----:B------:R1:W2:Y:S02]  /*6830*/  SHFL.BFLY P3, R67, R66, R67, R68 ;  /* 0x0c00004342437389 */ /* 0x0002a40000060044 */
[----:B012---:R-:W-:Y:S05]  /*6840*/  ENDCOLLECTIVE ;  /* 0x000000000000791b */ /* 0x007fea0003800000 */
.L_x_18009:
[----:B------:R-:W-:Y:S02]  /*6850*/  MOV R66, R70 ;  /* 0x0000004600427202 */ /* 0x000fe40000000f00 */
[----:B------:R-:W-:Y:S01]  /*6860*/  MOV R80, R67 ;  /* 0x0000004300507202 */ /* 0x000fe20000000f00 */
[----:B------:R-:W-:-:S04]  /*6870*/  HFMA2 R67, -RZ, RZ, 0, 2.384185791015625e-07 ;  /* 0x00000004ff437431 */ /* 0x000fc800000001ff */
[----:B------:R-:W-:-:S07]  /*6880*/  FADD.FTZ R80, R71, R80 ;  /* 0x0000005047507221 */ /* 0x000fce0000010000 */
[----:B------:R-:W-:Y:S05]  /*6890*/  WARPSYNC.COLLECTIVE R69, `(.L_x_18010) ;  /* 0x0000000045087348 */ /* 0x000fea0003c00000 */
[----:B------:R0:W1:Y:S02]  /*68a0*/  SHFL.BFLY P3, R67, R66, R67, R68 ;  /* 0x0c00004342437389 */ /* 0x0000640000060044 */
[----:B01----:R-:W-:Y:S05]  /*68b0*/  ENDCOLLECTIVE ;  /* 0x000000000000791b */ /* 0x003fea0003800000 */
.L_x_18010:
[----:B------:R-:W-:Y:S02]  /*68c0*/  MOV R66, R80 ;  /* 0x0000005000427202 */ /* 0x000fe40000000f00 */
[----:B------:R-:W-:Y:S01]  /*68d0*/  MOV R75, R67 ;  /* 0x00000043004b7202 */ /* 0x000fe20000000f00 */
[----:B------:R-:W-:-:S04]  /*68e0*/  HFMA2 R67, -RZ, RZ, 0, 4.76837158203125e-07 ;  /* 0x00000008ff437431 */ /* 0x000fc800000001ff */
[----:B------:R-:W-:-:S07]  /*68f0*/  FADD.FTZ R75, R70, R75 ;  /* 0x0000004b464b7221 */ /* 0x000fce0000010000 */
[----:B------:R-:W-:Y:S05]  /*6900*/  WARPSYNC.COLLECTIVE R69, `(.L_x_18011) ;  /* 0x0000000045087348 */ /* 0x000fea0003c00000 */
[----:B------:R0:W1:Y:S02]  /*6910*/  SHFL.BFLY P3, R67, R66, R67, R68 ;  /* 0x0c00004342437389 */ /* 0x0000640000060044 */
[----:B01----:R-:W-:Y:S05]  /*6920*/  ENDCOLLECTIVE ;  /* 0x000000000000791b */ /* 0x003fea0003800000 */
.L_x_18011:
[----:B------:R-:W-:Y:S02]  /*6930*/  MOV R66, R75 ;  /* 0x0000004b00427202 */ /* 0x000fe40000000f00 */
[----:B------:R-:W-:Y:S01]  /*6940*/  MOV R81, R67 ;  /* 0x0000004300517202 */ /* 0x000fe20000000f00 */
[----:B------:R-:W-:-:S04]  /*6950*/  HFMA2 R67, -RZ, RZ, 0, 4.76837158203125e-07 ;  /* 0x00000008ff437431 */ /* 0x000fc800000001ff */
[----:B------:R-:W-:-:S07]  /*6960*/  FADD.FTZ R64, R80, R81 ;  /* 0x0000005150407221 */ /* 0x000fce0000010000 */
[----:B------:R-:W-:Y:S05]  /*6970*/  WARPSYNC.COLLECTIVE R69, `(.L_x_18012) ;  /* 0x0000000045087348 */ /* 0x000fea0003c00000 */
[----:B------:R0:W1:Y:S02]  /*6980*/  SHFL.BFLY P3, R67, R66, R67, R68 ;  /* 0x0c00004342437389 */ /* 0x0000640000060044 */
[----:B01----:R-:W-:Y:S05]  /*6990*/  ENDCOLLECTIVE ;  /* 0x000000000000791b */ /* 0x003fea0003800000 */
.L_x_18012:
[----:B------:R-:W-:Y:S02]  /*69a0*/  MOV R66, R64 ;  /* 0x0000004000427202 */ /* 0x000fe40000000f00 */
[----:B------:R-:W-:Y:S01]  /*69b0*/  MOV R82, R67 ;  /* 0x0000004300527202 */ /* 0x000fe20000000f00 */
[----:B------:R-:W-:-:S04]  /*69c0*/  HFMA2 R67, -RZ, RZ, 0, 9.5367431640625e-07 ;  /* 0x00000010ff437431 */ /* 0x000fc800000001ff */
[----:B------:R-:W-:-:S07]  /*69d0*/  FADD.FTZ R65, R75, R82 ;  /* 0x000000524b417221 */ /* 0x000fce0000010000 */
[----:B------:R-:W-:Y:S05]  /*69e0*/  WARPSYNC.COLLECTIVE R69, `(.L_x_18013) ;  /* 0x0000000045087348 */ /* 0x000fea0003c00000 */
[----:B------:R0:W1:Y:S02]  /*69f0*/  SHFL.BFLY P3, R67, R66, R67, R68 ;  /* 0x0c00004342437389 */ /* 0x0000640000060044 */
[----:B01----:R-:W-:Y:S05]  /*6a00*/  ENDCOLLECTIVE ;  /* 0x000000000000791b */ /* 0x003fea0003800000 */
.L_x_18013:
[----:B------:R-:W-:Y:S02]  /*6a10*/  MOV R66, R65 ;  /* 0x0000004100427202 */ /* 0x000fe40000000f00 */
[----:B------:R-:W-:Y:S01]  /*6a20*/  MOV R71, R67 ;  /* 0x0000004300477202 */ /* 0x000fe20000000f00 */
[----:B------:R-:W-:-:S07]  /*6a30*/  HFMA2 R67, -RZ, RZ, 0, 9.5367431640625e-07 ;  /* 0x00000010ff437431 */ /* 0x000fce00000001ff */
[----:B------:R-:W-:Y:S05]  /*6a40*/  WARPSYNC.COLLECTIVE R69, `(.L_x_18014) ;  /* 0x0000000045087348 */ /* 0x000fea0003c00000 */
[----:B------:R0:W1:Y:S02]  /*6a50*/  SHFL.BFLY P3, R67, R66, R67, R68 ;  /* 0x0c00004342437389 */ /* 0x0000640000060044 */
[----:B01----:R-:W-:Y:S05]  /*6a60*/  ENDCOLLECTIVE ;  /* 0x000000000000791b */ /* 0x003fea0003800000 */
.L_x_18014:
[----:B------:R-:W-:Y:S01]  /*6a70*/  MOV R70, R67 ;  /* 0x0000004300467202 */ /* 0x000fe20000000f00 */
[----:B------:R-:W-:Y:S06]  /*6a80*/  BRA `(.L_x_18015) ;  /* 0xffffffc000bc7947 */ /* 0x000fec000383ffff */
.L_x_18016:
        /* <DEDUP_REMOVED lines=15> */
.L_x_20127:


//--------------------- .text._ZN10layer_norm13ln_bwd_kernelINS_13Kernel_traitsIfffffjLj1024ELj1ELj4ELj1ELj16ENS_18Kernel_traits_baseILj1024EfffffjLj128EEEEELb0ELb0ELb1ELb0EEEvNS_9BwdParamsE --------------------------
	.section	.text._ZN10layer_norm13ln_bwd_kernelINS_13Kernel_traitsIfffffjLj1024ELj1ELj4ELj1ELj16ENS_18Kernel_traits_baseILj1024EfffffjLj128EEEEELb0ELb0ELb1ELb0EEEvNS_9BwdParamsE,"ax",@progbits
	.align	128
        .global         _ZN10layer_norm13ln_bwd_kernelINS_13Kernel_traitsIfffffjLj1024ELj1ELj4ELj1ELj16ENS_18Kernel_traits_baseILj1024EfffffjLj128EEEEELb0ELb0ELb1ELb0EEEvNS_9BwdParamsE
        .type           _ZN10layer_norm13ln_bwd_kernelINS_13Kernel_traitsIfffffjLj1024ELj1ELj4ELj1ELj16ENS_18Kernel_traits_baseILj1024EfffffjLj128EEEEELb0ELb0ELb1ELb0EEEvNS_9BwdParamsE,@function
        .size           _ZN10layer_norm13ln_bwd_kernelINS_13Kernel_traitsIfffffjLj1024ELj1ELj4ELj1ELj16ENS_18Kernel_traits_baseILj1024EfffffjLj128EEEEELb0ELb0ELb1ELb0EEEvNS_9BwdParamsE,(.L_x_20128 - _ZN10layer_norm13ln_bwd_kernelINS_13Kernel_traitsIfffffjLj1024ELj1ELj4ELj1ELj16ENS_18Kernel_traits_baseILj1024EfffffjLj128EEEEELb0ELb0ELb1ELb0EEEvNS_9BwdParamsE)
        .other          _ZN10layer_norm13ln_bwd_kernelINS_13Kernel_traitsIfffffjLj1024ELj1ELj4ELj1ELj16ENS_18Kernel_traits_baseILj1024EfffffjLj128EEEEELb0ELb0ELb1ELb0EEEvNS_9BwdParamsE,@"STO_CUDA_ENTRY STV_DEFAULT"
_ZN10layer_norm13ln_bwd_kernelINS_13Kernel_traitsIfffffjLj1024ELj1ELj4ELj1ELj16ENS_18Kernel_traits_baseILj1024EfffffjLj128EEEEELb0ELb0ELb1ELb0EEEvNS_9BwdParamsE:
.text._ZN10layer_norm13ln_bwd_kernelINS_13Kernel_traitsIfffffjLj1024ELj1ELj4ELj1ELj16ENS_18Kernel_traits_baseILj1024EfffffjLj128EEEEELb0ELb0ELb1ELb0EEEvNS_9BwdParamsE:
        /* <DEDUP_REMOVED lines=30> */
[----:B------:R-:W5:Y:S01]  /*01e0*/  @P6 LDG.E.128 R44, desc[UR6][R2.64] ;  /* 0x00000006022c6981 */ /* 0x000f62000c1e1d00 */
[----:B------:R-:W-:Y:S01]  /*01f0*/  ISETP.GE.U32.AND P6, PT, R10, 0x100, PT ;  /* 0x000001000a00780c */ /* 0x000fe20003fc6070 */
[----:B------:R-:W2:Y:S01]  /*0200*/  @P2 LDC.64 R14, c[0x0][0x3d0] ;  /* 0x0000f400ff0e2b82 */ /* 0x000ea20000000a00 */
[C---:B---3--:R-:W-:Y:S01]  /*0210*/  @P5 IMAD.WIDE.U32 R4, R13.reuse, 0x10, R4 ;  /* 0x000000100d045825 */ /* 0x048fe200078e0004 */
[----:B------:R-:W-:-:S04]  /*0220*/  @P5 IADD3 R13, PT, PT, R13, 0x20, RZ ;  /* 0x000000200d0d5810 */ /* 0x000fc80007ffe0ff */
[----:B------:R-:W5:Y:S02]  /*0230*/  @P5 LDG.E.128 R48, desc[UR6][R4.64] ;  /* 0x0000000604305981 */ /* 0x000f64000c1e1d00 */
[----:B------:R-:W3:Y:S01]  /*0240*/  @P1 LDC.64 R16, c[0x0][0x3d0] ;  /* 0x0000f400ff101b82 */ /* 0x000ee20000000a00 */
[C---:B----4-:R-:W-:Y:S01]  /*0250*/  @P4 IMAD.WIDE.U32 R6, R13.reuse, 0x10, R6 ;  /* 0x000000100d064825 */ /* 0x050fe200078e0006 */
[----:B------:R-:W-:-:S04]  /*0260*/  @P4 IADD3 R13, PT, PT, R13, 0x20, RZ ;  /* 0x000000200d0d4810 */ /* 0x000fc80007ffe0ff */
[----:B------:R-:W5:Y:S02]  /*0270*/  @P4 LDG.E.128 R52, desc[UR6][R6.64] ;  /* 0x0000000606344981 */ /* 0x000f64000c1e1d00 */
[----:B------:R-:W4:Y:S01]  /*0280*/  @P0 LDC.64 R18, c[0x0][0x3d0] ;  /* 0x0000f400ff120b82 */ /* 0x000f220000000a00 */
[C---:B-1----:R-:W-:Y:S01]  /*0290*/  @P3 IMAD.WIDE.U32 R8, R13.reuse, 0x10, R8 ;  /* 0x000000100d083825 */ /* 0x042fe200078e0008 */
[----:B------:R-:W-:-:S04]  /*02a0*/  @P3 IADD3 R13, PT, PT, R13, 0x20, RZ ;  /* 0x000000200d0d3810 */ /* 0x000fc80007ffe0ff */
[----:B------:R1:W5:Y:S02]  /*02b0*/  @P3 LDG.E.128 R56, desc[UR6][R8.64] ;  /* 0x0000000608383981 */ /* 0x000364000c1e1d00 */
[----:B------:R-:W0:Y:S01]  /*02c0*/  @P6 LDC.64 R20, c[0x0][0x3d0] ;  /* 0x0000f400ff146b82 */ /* 0x000e220000000a00 */
[C---:B--2---:R-:W-:Y:S01]  /*02d0*/  @P2 IMAD.WIDE.U32 R14, R13.reuse, 0x10, R14 ;  /* 0x000000100d0e2825 */ /* 0x044fe200078e000e */
[----:B------:R-:W-:-:S04]  /*02e0*/  @P2 IADD3 R13, PT, PT, R13, 0x20, RZ ;  /* 0x000000200d0d2810 */ /* 0x000fc80007ffe0ff */
[----:B------:R2:W5:Y:S01]  /*02f0*/  @P2 LDG.E.128 R60, desc[UR6][R14.64] ;  /* 0x000000060e3c2981 */ /* 0x000562000c1e1d00 */
[C---:B---3--:R-:W-:Y:S01]  /*0300*/  @P1 IMAD.WIDE.U32 R16, R13.reuse, 0x10, R16 ;  /* 0x000000100d101825 */ /* 0x048fe200078e0010 */
[----:B------:R-:W-:-:S04]  /*0310*/  @P1 IADD3 R13, PT, PT, R13, 0x20, RZ ;  /* 0x000000200d0d1810 */ /* 0x000fc80007ffe0ff */
[----:B------:R2:W5:Y:S01]  /*0320*/  @P1 LDG.E.128 R64, desc[UR6][R16.64] ;  /* 0x0000000610401981 */ /* 0x000562000c1e1d00 */
[C---:B----4-:R-:W-:Y:S01]  /*0330*/  @P0 IMAD.WIDE.U32 R18, R13.reuse, 0x10, R18 ;  /* 0x000000100d120825 */ /* 0x050fe200078e0012 */
[----:B------:R-:W-:Y:S01]  /*0340*/  @P0 IADD3 R13, PT, PT, R13, 0x20, RZ ;  /* 0x000000200d0d0810 */ /* 0x000fe20007ffe0ff */
[----:B------:R-:W3:Y:S01]  /*0350*/  S2UR UR4, SR_CTAID.X ;  /* 0x00000000000479c3 */ /* 0x000ee20000002500 */
[----:B-1----:R-:W-:Y:S02]  /*0360*/  SHF.R.U32.HI R9, RZ, 0x5, R11 ;  /* 0x00000005ff097819 */ /* 0x002fe4000001160b */
[----:B------:R2:W5:Y:S01]  /*0370*/  @P0 LDG.E.128 R68, desc[UR6][R18.64] ;  /* 0x0000000612440981 */ /* 0x000562000c1e1d00 */
[----:B0-----:R-:W-:-:S05]  /*0380*/  @P6 IMAD.WIDE.U32 R2, R13, 0x10, R20 ;  /* 0x000000100d026825 */ /* 0x001fca00078e0014 */
        /* <DEDUP_REMOVED lines=70> */
.L_x_18093:
        /* <DEDUP_REMOVED lines=31> */
[C---:B------:R-:W-:Y:S02]  /*09e0*/  ISETP.GE.U32.AND P4, PT, R10.reuse, 0x80, PT ;  /* 0x000000800a00780c */ /* 0x040fe40003f86070 */
        /* <DEDUP_REMOVED lines=20> */
[----:B------:R0:W5:Y:S01]  /*0b30*/  @P0 LDG.E.128 R132, desc[UR6][R222.64] ;  /* 0x00000006de840981 */ /* 0x000162000c1e1d00 */
[----:B------:R-:W-:Y:S02]  /*0b40*/  IADD3 R22, PT, PT, R22, 0x20, RZ ;  /* 0x0000002016167810 */ /* 0x000fe40007ffe0ff */
        /* <DEDUP_REMOVED lines=8> */
[----:B0-----:R-:W-:Y:S01]  /*0bd0*/  FMUL.FTZ R222, R7, R226 ;  /* 0x000000e207de7220 */ /* 0x001fe20000410000 */
[----:B----4-:R-:W-:Y:S01]  /*0be0*/  FMUL.FTZ R182, R44, R168 ;  /* 0x000000a82cb67220 */ /* 0x010fe20000410000 */
[----:B------:R-:W-:Y:S01]  /*0bf0*/  FADD.FTZ R104, R104, R168 ;  /* 0x000000a868687221 */ /* 0x000fe20000010000 */
[----:B------:R-:W-:Y:S01]  /*0c00*/  FFMA.FTZ R76, R168, R3, R76 ;  /* 0x00000003a84c7223 */ /* 0x000fe2000001004c */
[----:B------:R-:W-:Y:S01]  /*0c10*/  FADD.FTZ R105, R105, R169 ;  /* 0x000000a969697221 */ /* 0x000fe20000010000 */
[----:B------:R-:W-:Y:S01]  /*0c20*/  FFMA.FTZ R77, R169, R20, R77 ;  /* 0x00000014a94d7223 */ /* 0x000fe2000001004d */
[----:B------:R-:W-:Y:S01]  /*0c30*/  FMUL.FTZ R189, R45, R169 ;  /* 0x000000a92dbd7220 */ /* 0x000fe20000410000 */
[----:B------:R-:W-:Y:S01]  /*0c40*/  FADD.FTZ R168, RZ, R182 ;  /* 0x000000b6ffa87221 */ /* 0x000fe20000010000 */
[----:B------:R-:W-:Y:S01]  /*0c50*/  FFMA.FTZ R169, R3, R182, RZ ;  /* 0x000000b603a97223 */ /* 0x000fe200000100ff */
        /* <DEDUP_REMOVED lines=12> */
.L_x_18022:
[----:B------:R-:W-:Y:S05]  /*0d20*/  BSYNC.RECONVERGENT B2 ;  /* 0x0000000000027941 */ /* 0x000fea0003800200 */
.L_x_18021:
[----:B------:R-:W-:Y:S01]  /*0d30*/  BSSY.RECONVERGENT B2, `(.L_x_18023) ;  /* 0x000002c000027945 */ /* 0x000fe20003800200 */
[----:B------:R-:W-:-:S03]  /*0d40*/  ISETP.GE.U32.AND P0, PT, R10, 0xe0, PT ;  /* 0x000000e00a00780c */ /* 0x000fc60003f06070 */
[----:B------:R-:W-:Y:S10]  /*0d50*/  @!P2 BRA `(.L_x_18024) ;  /* 0x0000000000a4a947 */ /* 0x000ff40003800000 */
        /* <DEDUP_REMOVED lines=29> */
[----:B0-----:R-:W-:Y:S01]  /*0f30*/  FMUL.FTZ R220, R50, R170 ;  /* 0x000000aa32dc7220 */ /* 0x001fe20000410000 */
        /* <DEDUP_REMOVED lines=11> */
.L_x_18024:
[----:B------:R-:W-:Y:S05]  /*0ff0*/  BSYNC.RECONVERGENT B2 ;  /* 0x0000000000027941 */ /* 0x000fea0003800200 */
.L_x_18023:
        /* <DEDUP_REMOVED lines=44> */
.L_x_18026:
[----:B------:R-:W-:Y:S05]  /*12c0*/  BSYNC.RECONVERGENT B2 ;  /* 0x0000000000027941 */ /* 0x000fea0003800200 */
.L_x_18025:
        /* <DEDUP_REMOVED lines=43> */
.L_x_18028:
[----:B------:R-:W-:Y:S05]  /*1580*/  BSYNC.RECONVERGENT B2 ;  /* 0x0000000000027941 */ /* 0x000fea0003800200 */
.L_x_18027:
        /* <DEDUP_REMOVED lines=43> */
.L_x_18030:
[----:B------:R-:W-:Y:S05]  /*1840*/  BSYNC.RECONVERGENT B2 ;  /* 0x0000000000027941 */ /* 0x000fea0003800200 */
.L_x_18029:
        /* <DEDUP_REMOVED lines=43> */
.L_x_18032:
[----:B------:R-:W-:Y:S05]  /*1b00*/  BSYNC.RECONVERGENT B2 ;  /* 0x0000000000027941 */ /* 0x000fea0003800200 */
.L_x_18031:
        /* <DEDUP_REMOVED lines=17> */
[C---:B------:R-:W-:Y:S02]  /*1c20*/  FADD.FTZ R210, -R4.reuse, R30 ;  /* 0x0000001e04d27221 */ /* 0x040fe40000010100 */
[C---:B-----5:R-:W-:Y:S01]  /*1c30*/  FMUL.FTZ R23, R7.reuse, R174 ;  /* 0x000000ae07177220 */ /* 0x060fe20000410000 */
[C---:B------:R-:W-:Y:S01]  /*1c40*/  FMUL.FTZ R28, R7.reuse, R194 ;  /* 0x000000c2071c7220 */ /* 0x040fe20000410000 */
[----:B------:R-:W-:Y:S01]  /*1c50*/  FADD.FTZ R174, -R4, R31 ;  /* 0x0000001f04ae7221 */ /* 0x000fe20000010100 */
        /* <DEDUP_REMOVED lines=11> */
[----:B0-----:R-:W-:Y:S01]  /*1d10*/  FADD.FTZ R173, R168, R31 ;  /* 0x0000001fa8ad7221 */ /* 0x001fe20000010000 */
        /* <DEDUP_REMOVED lines=10> */
.L_x_18034:
[----:B------:R-:W-:Y:S05]  /*1dc0*/  BSYNC.RECONVERGENT B2 ;  /* 0x0000000000027941 */ /* 0x000fea0003800200 */
.L_x_18033:
        /* <DEDUP_REMOVED lines=41> */
.L_x_18020:
        /* <DEDUP_REMOVED lines=34> */
[----:B------:R-:W4:Y:S01]  /*2280*/  @P5 LDC.64 R170, c[0x0][0x438] ;  /* 0x00010e00ffaa5b82 */ /* 0x000f220000000a00 */
[C---:B0-----:R-:W-:Y:S01]  /*2290*/  @P3 IMAD.WIDE.U32 R228, R219.reuse, 0x10, R228 ;  /* 0x00000010dbe43825 */ /* 0x041fe200078e00e4 */
[----:B------:R-:W-:-:S04]  /*22a0*/  @P3 IADD3 R219, PT, PT, R219, 0x20, RZ ;  /* 0x00000020dbdb3810 */ /* 0x000fc80007ffe0ff */
[----:B------:R0:W5:Y:S02]  /*22b0*/  @P3 LDG.E.128 R140, desc[UR6][R228.64] ;  /* 0x00000006e48c3981 */ /* 0x000164000c1e1d00 */
[----:B---3--:R-:W3:Y:S01]  /*22c0*/  @P0 LDC.64 R168, c[0x0][0x438] ;  /* 0x00010e00ffa80b82 */ /* 0x008ee20000000a00 */
[C---:B-1----:R-:W-:Y:S01]  /*22d0*/  @P4 IMAD.WIDE.U32 R174, R219.reuse, 0x10, R174 ;  /* 0x00000010dbae4825 */ /* 0x042fe200078e00ae */
[----:B------:R-:W-:-:S04]  /*22e0*/  @P4 IADD3 R219, PT, PT, R219, 0x20, RZ ;  /* 0x00000020dbdb4810 */ /* 0x000fc80007ffe0ff */
[----:B------:R0:W5:Y:S01]  /*22f0*/  @P4 LDG.E.128 R144, desc[UR6][R174.64] ;  /* 0x00000006ae904981 */ /* 0x000162000c1e1d00 */
[C---:B--2---:R-:W-:Y:S01]  /*2300*/  @P6 IMAD.WIDE.U32 R172, R219.reuse, 0x10, R172 ;  /* 0x00000010dbac6825 */ /* 0x044fe200078e00ac */
[----:B------:R-:W-:-:S04]  /*2310*/  @P6 IADD3 R219, PT, PT, R219, 0x20, RZ ;  /* 0x00000020dbdb6810 */ /* 0x000fc80007ffe0ff */
[----:B------:R0:W5:Y:S01]  /*2320*/  @P6 LDG.E.128 R148, desc[UR6][R172.64] ;  /* 0x00000006ac946981 */ /* 0x000162000c1e1d00 */
[C---:B----4-:R-:W-:Y:S01]  /*2330*/  @P5 IMAD.WIDE.U32 R170, R219.reuse, 0x10, R170 ;  /* 0x00000010dbaa5825 */ /* 0x050fe200078e00aa */
[----:B------:R-:W-:-:S04]  /*2340*/  @P5 IADD3 R219, PT, PT, R219, 0x20, RZ ;  /* 0x00000020dbdb5810 */ /* 0x000fc80007ffe0ff */
[----:B------:R0:W5:Y:S01]  /*2350*/  @P5 LDG.E.128 R152, desc[UR6][R170.64] ;  /* 0x00000006aa985981 */ /* 0x000162000c1e1d00 */
[----:B---3--:R-:W-:-:S05]  /*2360*/  @P0 IMAD.WIDE.U32 R168, R219, 0x10, R168 ;  /* 0x00000010dba80825 */ /* 0x008fca00078e00a8 */
[----:B------:R0:W5:Y:S02]  /*2370*/  @P0 LDG.E.128 R156, desc[UR6][R168.64] ;  /* 0x00000006a89c0981 */ /* 0x000164000c1e1d00 */
.L_x_18035:
[----:B------:R-:W-:Y:S05]  /*2380*/  BSYNC.RECONVERGENT B0 ;  /* 0x0000000000007941 */ /* 0x000fea0003800200 */
.L_x_18019:
[----:B------:R-:W-:Y:S01]  /*2390*/  UMOV UR4, 0xffffffff ;  /* 0xffffffff00047882 */ /* 0x000fe20000000000 */
[----:B-----5:R-:W-:Y:S02]  /*23a0*/  ISETP.GE.AND P2, PT, R6, 0x1, PT ;  /* 0x000000010600780c */ /* 0x020fe40003f46270 */
[----:B------:R-:W-:Y:S11]  /*23b0*/  BRA.DIV UR4, `(.L_x_18036) ;  /* 0x0000005604147947 */ /* 0x000ff6000b800000 */
[----:B------:R-:W1:Y:S04]  /*23c0*/  SHFL.BFLY PT, R0, R217, 0x1, 0x1f ;  /* 0x0c201f00d9007f89 */ /* 0x000e6800000e0000 */
[----:B0-----:R-:W0:Y:S01]  /*23d0*/  SHFL.BFLY PT, R169, R226, 0x1, 0x1f ;  /* 0x0c201f00e2a97f89 */ /* 0x001e2200000e0000 */
[----:B-1----:R-:W-:Y:S01]  /*23e0*/  FADD.FTZ R0, R0, R217 ;  /* 0x000000d900007221 */ /* 0x002fe20000010000 */
[----:B0-----:R-:W-:-:S04]  /*23f0*/  FADD.FTZ R169, R169, R226 ;  /* 0x000000e2a9a97221 */ /* 0x001fc80000010000 */
        /* <DEDUP_REMOVED lines=14> */
.L_x_18105:
        /* <DEDUP_REMOVED lines=12> */
[----:B------:R-:W-:-:S03]  /*25a0*/  HFMA2 R171, -RZ, RZ, 0, 0 ;  /* 0x00000000ffab7431 */ /* 0x000fc600000001ff */
        /* <DEDUP_REMOVED lines=11> */
[----:B0-----:R-:W0:Y:S01]  /*2660*/  LDC R175, c[0x0][0x40c] ;  /* 0x00010300ffaf7b82 */ /* 0x001e220000000800 */
        /* <DEDUP_REMOVED lines=27> */
.L_x_18041:
[----:B------:R-:W1:Y:S01]  /*2820*/  LDC R22, c[0x0][0x40c] ;  /* 0x00010300ff167b82 */ /* 0x000e620000000800 */
[-CC-:B------:R-:W-:Y:S01]  /*2830*/  FFMA.FTZ R165, R179, R0.reuse, R173.reuse ;  /* 0x00000000b3a57223 */ /* 0x180fe200000100ad */
[-CC-:B------:R-:W-:Y:S01]  /*2840*/  FFMA.FTZ R5, R3, R0.reuse, R173.reuse ;  /* 0x0000000003057223 */ /* 0x180fe200000100ad */
[-C--:B------:R-:W-:Y:S01]  /*2850*/  FFMA.FTZ R164, R20, R0.reuse, R173 ;  /* 0x0000000014a47223 */ /* 0x080fe200000100ad */
[----:B------:R-:W-:Y:S01]  /*2860*/  ISETP.GT.AND P3, PT, R8, RZ, PT ;  /* 0x000000ff0800720c */ /* 0x000fe20003f64270 */
[----:B------:R-:W-:Y:S01]  /*2870*/  FADD.FTZ R166, R224, -R165 ;  /* 0x800000a5e0a67221 */ /* 0x000fe20000010000 */
[----:B------:R-:W-:Y:S01]  /*2880*/  FADD.FTZ R4, R182, -R5 ;  /* 0x80000005b6047221 */ /* 0x000fe20000010000 */
[----:B------:R-:W-:Y:S01]  /*2890*/  FADD.FTZ R164, R189, -R164 ;  /* 0x800000a4bda47221 */ /* 0x000fe20000010000 */
[----:B0-----:R-:W-:Y:S01]  /*28a0*/  FFMA.FTZ R168, R222, R0, R173 ;  /* 0x00000000dea87223 */ /* 0x001fe200000100ad */
        /* <DEDUP_REMOVED lines=9> */
[-C--:B-1----:R-:W-:Y:S02]  /*2940*/  FMUL.FTZ R167, R166, R22.reuse ;  /* 0x00000016a6a77220 */ /* 0x082fe40000410000 */
[-C--:B------:R-:W-:Y:S02]  /*2950*/  FMUL.FTZ R5, R164, R22.reuse ;  /* 0x00000016a4057220 */ /* 0x080fe40000410000 */
[----:B------:R-:W-:Y:S01]  /*2960*/  FMUL.FTZ R4, R165, R22 ;  /* 0x00000016a5047220 */ /* 0x000fe20000410000 */
[----:B------:R-:W-:-:S02]  /*2970*/  SEL R162, R167, R162, P0 ;  /* 0x000000a2a7a27207 */ /* 0x000fc40000000000 */
[----:B------:R-:W-:Y:S02]  /*2980*/  SEL R160, R5, R160, P0 ;  /* 0x000000a005a07207 */ /* 0x000fe40000000000 */
[----:B------:R-:W-:Y:S02]  /*2990*/  SEL R161, R4, R161, P0 ;  /* 0x000000a104a17207 */ /* 0x000fe40000000000 */
[----:B------:R-:W-:Y:S01]  /*29a0*/  FSEL R167, R168, RZ, P3 ;  /* 0x000000ffa8a77208 */ /* 0x000fe20001800000 */
[----:B------:R-:W-:Y:S06]  /*29b0*/  @!P2 BRA `(.L_x_18042) ;  /* 0x0000000000e8a947 */ /* 0x000fec0003800000 */
[----:B------:R-:W-:Y:S01]  /*29c0*/  FMUL.FTZ R163, R167, R22 ;  /* 0x00000016a7a37220 */ /* 0x000fe20000410000 */
[----:B------:R-:W-:Y:S06]  /*29d0*/  BRA `(.L_x_18042) ;  /* 0x0000000000e07947 */ /* 0x000fec0003800000 */
.L_x_18040:
[----:B------:R-:W-:Y:S02]  /*29e0*/  MOV R170, UR18 ;  /* 0x0000001200aa7c02 */ /* 0x000fe40008000f00 */
[----:B------:R-:W-:Y:S02]  /*29f0*/  MOV R172, UR19 ;  /* 0x0000001300ac7c02 */ /* 0x000fe40008000f00 */
[----:B------:R-:W-:-:S04]  /*2a00*/  ISETP.NE.U32.AND P0, PT, R170, RZ, PT ;  /* 0x000000ffaa00720c */ /* 0x000fc80003f05070 */
[----:B------:R-:W-:-:S13]  /*2a10*/  ISETP.NE.AND.EX P0, PT, R172, RZ, PT, P0 ;  /* 0x000000ffac00720c */ /* 0x000fda0003f05300 */
[----:B------:R-:W-:Y:S05]  /*2a20*/  @P0 BRA `(.L_x_18043) ;  /* 0x00000000006c0947 */ /* 0x000fea0003800000 */
        /* <DEDUP_REMOVED lines=27> */
.L_x_18043:
        /* <DEDUP_REMOVED lines=9> */
[----:B------:R-:W-:Y:S01]  /*2c70*/  @P1 FFMA.FTZ R4, R222, R0, R173 ;  /* 0x00000000de041223 */ /* 0x000fe200000100ad */
[----:B------:R-:W-:Y:S01]  /*2c80*/  MOV R166, R134 ;  /* 0x0000008600a67202 */ /* 0x000fe20000000f00 */
[C---:B------:R-:W-:Y:S01]  /*2c90*/  @P1 FFMA.FTZ R164, R7.reuse, R5, R132 ;  /* 0x0000000507a41223 */ /* 0x040fe20000010084 */
        /* <DEDUP_REMOVED lines=12> */
.L_x_18042:
[----:B------:R-:W-:Y:S05]  /*2d60*/  BSYNC.RECONVERGENT B2 ;  /* 0x0000000000027941 */ /* 0x000fea0003800200 */
.L_x_18039:
[----:B------:R-:W-:Y:S01]  /*2d70*/  ISETP.NE.U32.AND P0, PT, R170, RZ, PT ;  /* 0x000000ffaa00720c */ /* 0x000fe20003f05070 */
[----:B------:R-:W1:Y:S03]  /*2d80*/  @P2 LDC.64 R4, c[0x0][0x468] ;  /* 0x00011a00ff042b82 */ /* 0x000e660000000a00 */
[----:B------:R-:W-:-:S13]  /*2d90*/  ISETP.NE.AND.EX P0, PT, R172, RZ, PT, P0 ;  /* 0x000000ffac00720c */ /* 0x000fda0003f05300 */
[----:B0-----:R-:W0:Y:S01]  /*2da0*/  @P0 LDC.64 R168, c[0x0][0x478] ;  /* 0x00011e00ffa80b82 */ /* 0x001e220000000a00 */
[C---:B-1----:R-:W-:Y:S01]  /*2db0*/  @P2 IMAD.WIDE.U32 R4, R171.reuse, 0x10, R4 ;  /* 0x00000010ab042825 */ /* 0x042fe200078e0004 */
[----:B------:R-:W-:-:S03]  /*2dc0*/  IADD3 R171, PT, PT, R171, 0x20, RZ ;  /* 0x00000020abab7810 */ /* 0x000fc60007ffe0ff */
[C---:B0-----:R-:W-:Y:S01]  /*2dd0*/  @P0 IMAD.WIDE.U32 R168, R2.reuse, 0x10, R168 ;  /* 0x0000001002a80825 */ /* 0x041fe200078e00a8 */
[----:B------:R-:W-:-:S04]  /*2de0*/  IADD3 R2, PT, PT, R2, 0x20, RZ ;  /* 0x0000002002027810 */ /* 0x000fc80007ffe0ff */
[----:B------:R1:W-:Y:S04]  /*2df0*/  @P0 STG.E.128 desc[UR6][R168.64], R164 ;  /* 0x000000a4a8000986 */ /* 0x0003e8000c101d06 */
[----:B------:R1:W-:Y:S02]  /*2e00*/  @P2 STG.E.128 desc[UR6][R4.64], R160 ;  /* 0x000000a004002986 */ /* 0x0003e4000c101d06 */
.L_x_18038:
[----:B------:R-:W-:Y:S05]  /*2e10*/  BSYNC.RECONVERGENT B0 ;  /* 0x0000000000007941 */ /* 0x000fea0003800200 */
.L_x_18037:
        /* <DEDUP_REMOVED lines=11> */
[----:B01----:R-:W0:Y:S01]  /*2ed0*/  LDC R168, c[0x0][0x40c] ;  /* 0x00010300ffa87b82 */ /* 0x003e220000000800 */
        /* <DEDUP_REMOVED lines=26> */
.L_x_18048:
[----:B0-----:R-:W0:Y:S01]  /*3080*/  LDC R175, c[0x0][0x40c] ;  /* 0x00010300ffaf7b82 */ /* 0x001e220000000800 */
[-CC-:B-1----:R-:W-:Y:S01]  /*3090*/  @P1 FFMA.FTZ R5, R19, R0.reuse, R173.reuse ;  /* 0x0000000013051223 */ /* 0x182fe200000100ad */
        /* <DEDUP_REMOVED lines=25> */
.L_x_18047:
[----:B------:R-:W-:-:S04]  /*3230*/  UISETP.NE.U32.AND UP0, UPT, UR18, URZ, UPT ;  /* 0x000000ff1200728c */ /* 0x000fc8000bf05070 */
[----:B------:R-:W-:-:S06]  /*3240*/  UISETP.NE.AND.EX UP0, UPT, UR19, URZ, UPT, UP0 ;  /* 0x000000ff1300728c */ /* 0x000fcc000bf05300 */
[----:B------:R-:W-:-:S13]  /*3250*/  PLOP3.LUT P0, PT, PT, PT, UP0, 0x80, 0x8 ;  /* 0x000000000008781c */ /* 0x000fda0003f0f008 */
[----:B------:R-:W-:Y:S05]  /*3260*/  @!P0 BRA `(.L_x_18050) ;  /* 0x0000000000708947 */ /* 0x000fea0003800000 */
[----:B01----:R-:W0:Y:S01]  /*3270*/  LDC R168, c[0x0][0x40c] ;  /* 0x00010300ffa87b82 */ /* 0x003e220000000800 */
        /* <DEDUP_REMOVED lines=11> */
[----:B------:R-:W-:-:S02]  /*3330*/  ISETP.GT.AND P3, PT, R6, RZ, PT ;  /* 0x000000ff0600720c */ /* 0x000fc40003f64270 */
[----:B------:R-:W-:Y:S02]  /*3340*/  FSEL R165, R5, RZ, P4 ;  /* 0x000000ff05a57208 */ /* 0x000fe40002000000 */
[----:B------:R-:W-:Y:S01]  /*3350*/  FSEL R166, R22, RZ, P4 ;  /* 0x000000ff16a67208 */ /* 0x000fe20002000000 */
[----:B------:R-:W-:Y:S01]  /*3360*/  FADD.FTZ R22, R213, -R170 ;  /* 0x800000aad5167221 */ /* 0x000fe20000010000 */
[----:B------:R-:W-:-:S03]  /*3370*/  FSEL R164, R4, RZ, P4 ;  /* 0x000000ff04a47208 */ /* 0x000fc60002000000 */
[----:B------:R-:W-:Y:S01]  /*3380*/  FMUL.FTZ R22, R7, R22 ;  /* 0x0000001607167220 */ /* 0x000fe20000410000 */
[-C--:B0-----:R-:W-:Y:S01]  /*3390*/  FMUL.FTZ R167, R166, R168.reuse ;  /* 0x000000a8a6a77220 */ /* 0x081fe20000410000 */
[-C--:B------:R-:W-:Y:S01]  /*33a0*/  FMUL.FTZ R5, R164, R168.reuse ;  /* 0x000000a8a4057220 */ /* 0x080fe20000410000 */
[----:B------:R-:W-:-:S03]  /*33b0*/  FMUL.FTZ R4, R165, R168 ;  /* 0x000000a8a5047220 */ /* 0x000fc60000410000 */
[----:B------:R-:W-:Y:S02]  /*33c0*/  SEL R162, R167, R162, P3 ;  /* 0x000000a2a7a27207 */ /* 0x000fe40001800000 */
[----:B------:R-:W-:Y:S02]  /*33d0*/  SEL R160, R5, R160, P3 ;  /* 0x000000a005a07207 */ /* 0x000fe40001800000 */
[----:B------:R-:W-:Y:S02]  /*33e0*/  SEL R161, R4, R161, P3 ;  /* 0x000000a104a17207 */ /* 0x000fe40001800000 */
[----:B------:R-:W-:Y:S01]  /*33f0*/  FSEL R167, R22, RZ, P4 ;  /* 0x000000ff16a77208 */ /* 0x000fe20002000000 */
[----:B------:R-:W-:Y:S06]  /*3400*/  @!P2 BRA `(.L_x_18049) ;  /* 0x00000000006ca947 */ /* 0x000fec0003800000 */
[----:B------:R-:W-:Y:S01]  /*3410*/  FMUL.FTZ R163, R167, R168 ;  /* 0x000000a8a7a37220 */ /* 0x000fe20000410000 */
[----:B------:R-:W-:Y:S06]  /*3420*/  BRA `(.L_x_18049) ;  /* 0x0000000000647947 */ /* 0x000fec0003800000 */
.L_x_18050:
[-CC-:B-1----:R-:W-:Y:S01]  /*3430*/  FFMA.FTZ R5, R19, R0.reuse, R173.reuse ;  /* 0x0000000013057223 */ /* 0x182fe200000100ad */
[-CC-:B------:R-:W-:Y:S01]  /*3440*/  FFMA.FTZ R22, R18, R0.reuse, R173.reuse ;  /* 0x0000000012167223 */ /* 0x180fe200000100ad */
[-CC-:B------:R-:W-:Y:S01]  /*3450*/  FFMA.FTZ R169, R177, R0.reuse, R173.reuse ;  /* 0x00000000b1a97223 */ /* 0x180fe200000100ad */
[----:B------:R-:W-:Y:S01]  /*3460*/  @P2 FFMA.FTZ R170, R204, R0, R173 ;  /* 0x00000000ccaa2223 */ /* 0x000fe200000100ad */
[----:B------:R-:W-:Y:S01]  /*3470*/  FADD.FTZ R4, R180, -R5 ;  /* 0x80000005b4047221 */ /* 0x000fe20000010000 */
[----:B------:R-:W-:Y:S01]  /*3480*/  FADD.FTZ R22, R187, -R22 ;  /* 0x80000016bb167221 */ /* 0x000fe20000010000 */
[----:B0-----:R-:W-:Y:S01]  /*3490*/  FADD.FTZ R168, R220, -R169 ;  /* 0x800000a9dca87221 */ /* 0x001fe20000010000 */
        /* <DEDUP_REMOVED lines=18> */
.L_x_18049:
[----:B------:R-:W-:Y:S05]  /*35c0*/  BSYNC.RECONVERGENT B2 ;  /* 0x0000000000027941 */ /* 0x000fea0003800200 */
.L_x_18046:
        /* <DEDUP_REMOVED lines=8> */
.L_x_18045:
[----:B------:R-:W-:Y:S05]  /*3650*/  BSYNC.RECONVERGENT B0 ;  /* 0x0000000000007941 */ /* 0x000fea0003800200 */
.L_x_18044:
        /* <DEDUP_REMOVED lines=11> */
[----:B012---:R-:W0:Y:S01]  /*3710*/  LDC R168, c[0x0][0x40c] ;  /* 0x00010300ffa87b82 */ /* 0x007e220000000800 */
        /* <DEDUP_REMOVED lines=26> */
.L_x_18055:
[----:B0-----:R-:W0:Y:S01]  /*38c0*/  LDC R175, c[0x0][0x40c] ;  /* 0x00010300ffaf7b82 */ /* 0x001e220000000800 */
[-CC-:B-12---:R-:W-:Y:S01]  /*38d0*/  @P1 FFMA.FTZ R5, R17, R0.reuse, R173.reuse ;  /* 0x0000000011051223 */ /* 0x186fe200000100ad */
        /* <DEDUP_REMOVED lines=25> */
.L_x_18054:
[----:B------:R-:W-:-:S04]  /*3a70*/  UISETP.NE.U32.AND UP0, UPT, UR18, URZ, UPT ;  /* 0x000000ff1200728c */ /* 0x000fc8000bf05070 */
[----:B------:R-:W-:-:S06]  /*3a80*/  UISETP.NE.AND.EX UP0, UPT, UR19, URZ, UPT, UP0 ;  /* 0x000000ff1300728c */ /* 0x000fcc000bf05300 */
[----:B------:R-:W-:-:S13]  /*3a90*/  PLOP3.LUT P0, PT, PT, PT, UP0, 0x80, 0x8 ;  /* 0x000000000008781c */ /* 0x000fda0003f0f008 */
[----:B------:R-:W-:Y:S05]  /*3aa0*/  @!P0 BRA `(.L_x_18057) ;  /* 0x0000000000708947 */ /* 0x000fea0003800000 */
[----:B012---:R-:W0:Y:S01]  /*3ab0*/  LDC R168, c[0x0][0x40c] ;  /* 0x00010300ffa87b82 */ /* 0x007e220000000800 */
        /* <DEDUP_REMOVED lines=27> */
.L_x_18057:
[-CC-:B-12---:R-:W-:Y:S01]  /*3c70*/  FFMA.FTZ R5, R17, R0.reuse, R173.reuse ;  /* 0x0000000011057223 */ /* 0x186fe200000100ad */
        /* <DEDUP_REMOVED lines=24> */
.L_x_18056:
[----:B------:R-:W-:Y:S05]  /*3e00*/  BSYNC.RECONVERGENT B2 ;  /* 0x0000000000027941 */ /* 0x000fea0003800200 */
.L_x_18053:
        /* <DEDUP_REMOVED lines=8> */
.L_x_18052:
[----:B------:R-:W-:Y:S05]  /*3e90*/  BSYNC.RECONVERGENT B0 ;  /* 0x0000000000007941 */ /* 0x000fea0003800200 */
.L_x_18051:
        /* <DEDUP_REMOVED lines=11> */
[----:B0123--:R-:W0:Y:S01]  /*3f50*/  LDC R168, c[0x0][0x40c] ;  /* 0x00010300ffa87b82 */ /* 0x00fe220000000800 */
        /* <DEDUP_REMOVED lines=26> */
.L_x_18062:
[----:B0-----:R-:W0:Y:S01]  /*4100*/  LDC R175, c[0x0][0x40c] ;  /* 0x00010300ffaf7b82 */ /* 0x001e220000000800 */
[-CC-:B-123--:R-:W-:Y:S01]  /*4110*/  @P1 FFMA.FTZ R5, R15, R0.reuse, R173.reuse ;  /* 0x000000000f051223 */ /* 0x18efe200000100ad */
        /* <DEDUP_REMOVED lines=25> */
.L_x_18061:
[----:B------:R-:W-:-:S04]  /*42b0*/  UISETP.NE.U32.AND UP0, UPT, UR18, URZ, UPT ;  /* 0x000000ff1200728c */ /* 0x000fc8000bf05070 */
[----:B------:R-:W-:-:S06]  /*42c0*/  UISETP.NE.AND.EX UP0, UPT, UR19, URZ, UPT, UP0 ;  /* 0x000000ff1300728c */ /* 0x000fcc000bf05300 */
[----:B------:R-:W-:-:S13]  /*42d0*/  PLOP3.LUT P0, PT, PT, PT, UP0, 0x80, 0x8 ;  /* 0x000000000008781c */ /* 0x000fda0003f0f008 */
[----:B------:R-:W-:Y:S05]  /*42e0*/  @!P0 BRA `(.L_x_18064) ;  /* 0x0000000000708947 */ /* 0x000fea0003800000 */
[----:B0123--:R-:W0:Y:S01]  /*42f0*/  LDC R168, c[0x0][0x40c] ;  /* 0x00010300ffa87b82 */ /* 0x00fe220000000800 */
        /* <DEDUP_REMOVED lines=27> */
.L_x_18064:
[-CC-:B-123--:R-:W-:Y:S01]  /*44b0*/  FFMA.FTZ R5, R15, R0.reuse, R173.reuse ;  /* 0x000000000f057223 */ /* 0x18efe200000100ad */
        /* <DEDUP_REMOVED lines=24> */
.L_x_18063:
[----:B------:R-:W-:Y:S05]  /*4640*/  BSYNC.RECONVERGENT B2 ;  /* 0x0000000000027941 */ /* 0x000fea0003800200 */
.L_x_18060:
        /* <DEDUP_REMOVED lines=8> */
.L_x_18059:
[----:B------:R-:W-:Y:S05]  /*46d0*/  BSYNC.RECONVERGENT B0 ;  /* 0x0000000000007941 */ /* 0x000fea0003800200 */
.L_x_18058:
        /* <DEDUP_REMOVED lines=11> */
[----:B01234-:R-:W0:Y:S01]  /*4790*/  LDC R168, c[0x0][0x40c] ;  /* 0x00010300ffa87b82 */ /* 0x01fe220000000800 */
        /* <DEDUP_REMOVED lines=26> */
.L_x_18069:
[----:B0-----:R-:W0:Y:S01]  /*4940*/  LDC R175, c[0x0][0x40c] ;  /* 0x00010300ffaf7b82 */ /* 0x001e220000000800 */
[-CC-:B-1234-:R-:W-:Y:S01]  /*4950*/  @P1 FFMA.FTZ R5, R13, R0.reuse, R173.reuse ;  /* 0x000000000d051223 */ /* 0x19efe200000100ad */
        /* <DEDUP_REMOVED lines=25> */
.L_x_18068:
[----:B------:R-:W-:-:S04]  /*4af0*/  UISETP.NE.U32.AND UP0, UPT, UR18, URZ, UPT ;  /* 0x000000ff1200728c */ /* 0x000fc8000bf05070 */
[----:B------:R-:W-:-:S06]  /*4b00*/  UISETP.NE.AND.EX UP0, UPT, UR19, URZ, UPT, UP0 ;  /* 0x000000ff1300728c */ /* 0x000fcc000bf05300 */
[----:B------:R-:W-:-:S13]  /*4b10*/  PLOP3.LUT P0, PT, PT, PT, UP0, 0x80, 0x8 ;  /* 0x000000000008781c */ /* 0x000fda0003f0f008 */
[----:B------:R-:W-:Y:S05]  /*4b20*/  @!P0 BRA `(.L_x_18071) ;  /* 0x0000000000708947 */ /* 0x000fea0003800000 */
[----:B01234-:R-:W0:Y:S01]  /*4b30*/  LDC R168, c[0x0][0x40c] ;  /* 0x00010300ffa87b82 */ /* 0x01fe220000000800 */
        /* <DEDUP_REMOVED lines=27> */
.L_x_18071:
[-CC-:B-1234-:R-:W-:Y:S01]  /*4cf0*/  FFMA.FTZ R5, R13, R0.reuse, R173.reuse ;  /* 0x000000000d057223 */ /* 0x19efe200000100ad */
        /* <DEDUP_REMOVED lines=24> */
.L_x_18070:
[----:B------:R-:W-:Y:S05]  /*4e80*/  BSYNC.RECONVERGENT B2 ;  /* 0x0000000000027941 */ /* 0x000fea0003800200 */
.L_x_18067:
        /* <DEDUP_REMOVED lines=8> */
.L_x_18066:
[----:B------:R-:W-:Y:S05]  /*4f10*/  BSYNC.RECONVERGENT B0 ;  /* 0x0000000000007941 */ /* 0x000fea0003800200 */
.L_x_18065:
        /* <DEDUP_REMOVED lines=38> */
.L_x_18076:
        /* <DEDUP_REMOVED lines=27> */
.L_x_18075:
        /* <DEDUP_REMOVED lines=32> */
.L_x_18078:
[-CC-:B01234-:R-:W-:Y:S01]  /*5530*/  FFMA.FTZ R5, R21, R0.reuse, R173.reuse ;  /* 0x0000000015057223 */ /* 0x19ffe200000100ad */
        /* <DEDUP_REMOVED lines=24> */
.L_x_18077:
[----:B------:R-:W-:Y:S05]  /*56c0*/  BSYNC.RECONVERGENT B2 ;  /* 0x0000000000027941 */ /* 0x000fea0003800200 */
.L_x_18074:
        /* <DEDUP_REMOVED lines=8> */
.L_x_18073:
[----:B------:R-:W-:Y:S05]  /*5750*/  BSYNC.RECONVERGENT B0 ;  /* 0x0000000000007941 */ /* 0x000fea0003800200 */
.L_x_18072:
        /* <DEDUP_REMOVED lines=38> */
.L_x_18083:
        /* <DEDUP_REMOVED lines=27> */
.L_x_18082:
        /* <DEDUP_REMOVED lines=32> */
.L_x_18085:
        /* <DEDUP_REMOVED lines=25> */
.L_x_18084:
[----:B------:R-:W-:Y:S05]  /*5f00*/  BSYNC.RECONVERGENT B2 ;  /* 0x0000000000027941 */ /* 0x000fea0003800200 */
.L_x_18081:
        /* <DEDUP_REMOVED lines=8> */
.L_x_18080:
[----:B------:R-:W-:Y:S05]  /*5f90*/  BSYNC.RECONVERGENT B0 ;  /* 0x0000000000007941 */ /* 0x000fea0003800200 */
.L_x_18079:
        /* <DEDUP_REMOVED lines=11> */
[----:B------:R-:W5:Y:S01]  /*6050*/  LDC R8, c[0x0][0x40c] ;  /* 0x00010300ff087b82 */ /* 0x000f620000000800 */
[-CC-:B01234-:R-:W-:Y:S01]  /*6060*/  @P1 FFMA.FTZ R169, R206, R0.reuse, R173.reuse ;  /* 0x00000000cea91223 */ /* 0x19ffe200000100ad */
        /* <DEDUP_REMOVED lines=12> */
[----:B------:R-:W-:Y:S01]  /*6130*/  @P1 FADD.FTZ R0, R192, -R169 ;  /* 0x800000a9c0001221 */ /* 0x000fe20000010000 */
[----:B------:R-:W-:-:S02]  /*6140*/  ISETP.GT.AND P3, PT, R6, RZ, PT ;  /* 0x000000ff0600720c */ /* 0x000fc40003f64270 */
[----:B------:R-:W-:Y:S01]  /*6150*/  MOV R167, R159 ;  /* 0x0000009f00a77202 */ /* 0x000fe20000000f00 */
[----:B------:R-:W-:Y:S01]  /*6160*/  @P1 FFMA.FTZ R167, R7, R0, R159 ;  /* 0x0000000007a71223 */ /* 0x000fe2000001009f */
[-C--:B-----5:R-:W-:Y:S01]  /*6170*/  FMUL.FTZ R5, R166, R8.reuse ;  /* 0x00000008a6057220 */ /* 0x0a0fe20000410000 */
        /* <DEDUP_REMOVED lines=8> */
.L_x_18090:
        /* <DEDUP_REMOVED lines=27> */
.L_x_18089:
[----:B------:R-:W-:-:S04]  /*63b0*/  UISETP.NE.U32.AND UP0, UPT, UR18, URZ, UPT ;  /* 0x000000ff1200728c */ /* 0x000fc8000bf05070 */
[----:B------:R-:W-:-:S06]  /*63c0*/  UISETP.NE.AND.EX UP0, UPT, UR19, URZ, UPT, UP0 ;  /* 0x000000ff1300728c */ /* 0x000fcc000bf05300 */
[----:B------:R-:W-:-:S13]  /*63d0*/  PLOP3.LUT P0, PT, PT, PT, UP0, 0x80, 0x8 ;  /* 0x000000000008781c */ /* 0x000fda0003f0f008 */
[----:B------:R-:W-:Y:S05]  /*63e0*/  @!P0 BRA `(.L_x_18092) ;  /* 0x0000000000708947 */ /* 0x000fea0003800000 */
[----:B------:R-:W5:Y:S01]  /*63f0*/  LDC R22, c[0x0][0x40c] ;  /* 0x00010300ff167b82 */ /* 0x000f620000000800 */
[-CC-:B01234-:R-:W-:Y:S01]  /*6400*/  FFMA.FTZ R5, R25, R0.reuse, R173.reuse ;  /* 0x0000000019057223 */ /* 0x19ffe200000100ad */
        /* <DEDUP_REMOVED lines=26> */
.L_x_18092:
[-CC-:B01234-:R-:W-:Y:S01]  /*65b0*/  FFMA.FTZ R5, R25, R0.reuse, R173.reuse ;  /* 0x0000000019057223 */ /* 0x19ffe200000100ad */
[-CC-:B------:R-:W-:Y:S01]  /*65c0*/  FFMA.FTZ R4, R176, R0.reuse, R173.reuse ;  /* 0x00000000b0047223 */ /* 0x180fe200000100ad */
[-CC-:B------:R-:W-:Y:S01]  /*65d0*/  FFMA.FTZ R169, R201, R0.reuse, R173.reuse ;  /* 0x00000000c9a97223 */ /* 0x180fe200000100ad */
[----:B------:R-:W-:Y:S01]  /*65e0*/  ISETP.GT.AND P3, PT, R8, RZ, PT ;  /* 0x000000ff0800720c */ /* 0x000fe20003f64270 */
        /* <DEDUP_REMOVED lines=21> */
.L_x_18091:
[----:B------:R-:W-:Y:S05]  /*6740*/  BSYNC.RECONVERGENT B2 ;  /* 0x0000000000027941 */ /* 0x000fea0003800200 */
.L_x_18088:
[----:B------:R-:W0:Y:S08]  /*6750*/  @P0 LDC.64 R6, c[0x0][0x478] ;  /* 0x00011e00ff060b82 */ /* 0x000e300000000a00 */
[----:B------:R-:W1:Y:S01]  /*6760*/  @P2 LDC.64 R4, c[0x0][0x468] ;  /* 0x00011a00ff042b82 */ /* 0x000e620000000a00 */
[----:B0-----:R-:W-:-:S05]  /*6770*/  @P0 IMAD.WIDE.U32 R6, R2, 0x10, R6 ;  /* 0x0000001002060825 */ /* 0x001fca00078e0006 */
[----:B------:R0:W-:Y:S01]  /*6780*/  @P0 STG.E.128 desc[UR6][R6.64], R164 ;  /* 0x000000a406000986 */ /* 0x0001e2000c101d06 */
[----:B-1----:R-:W-:-:S05]  /*6790*/  @P2 IMAD.WIDE.U32 R4, R171, 0x10, R4 ;  /* 0x00000010ab042825 */ /* 0x002fca00078e0004 */
[----:B------:R0:W-:Y:S02]  /*67a0*/  @P2 STG.E.128 desc[UR6][R4.64], R160 ;  /* 0x000000a004002986 */ /* 0x0001e4000c101d06 */
.L_x_18087:
[----:B------:R-:W-:Y:S05]  /*67b0*/  BSYNC.RECONVERGENT B0 ;  /* 0x0000000000007941 */ /* 0x000fea0003800200 */
.L_x_18086:
[----:B01234-:R-:W0:Y:S02]  /*67c0*/  LDC.64 R4, c[0x0][0x380] ;  /* 0x0000e000ff047b82 */ /* 0x01fe240000000a00 */
[----:B0-----:R-:W-:-:S04]  /*67d0*/  LEA R9, R4, R9, 0x2 ;  /* 0x0000000904097211 */ /* 0x001fc800078e10ff */
[----:B------:R-:W-:-:S13]  /*67e0*/  ISETP.GE.AND P0, PT, R9, R5, PT ;  /* 0x000000050900720c */ /* 0x000fda0003f06270 */
[----:B------:R-:W-:Y:S05]  /*67f0*/  @!P0 BRA `(.L_x_18093) ;  /* 0xffffff9c00fc8947 */ /* 0x000fea000383ffff */
.L_x_18018:
[----:B------:R-:W-:Y:S05]  /*6800*/  BSYNC B1 ;  /* 0x0000000000017941 */ /* 0x000fea0003800000 */
.L_x_18017:
        /* <DEDUP_REMOVED lines=88> */
[----:B------:R-:W-:Y:S01]  /*6d90*/  STS.128 [R0], R76 ;  /* 0x0000004c00007388 */ /* 0x000fe20000000c00 */
[----:B------:R-:W-:-:S03]  /*6da0*/  FADD.FTZ R37, R10, R37 ;  /* 0x000000250a257221 */ /* 0x000fc60000010000 */
[----:B------:R0:W-:Y:S01]  /*6db0*/  STS.128 [R0+0x200], R32 ;  /* 0x0002002000007388 */ /* 0x0001e20000000c00 */
[----:B------:R-:W-:-:S03]  /*6dc0*/  FADD.FTZ R13, R13, R40 ;  /* 0x000000280d0d7221 */ /* 0x000fc60000010000 */
[----:B------:R-:W-:Y:S01]  /*6dd0*/  STS.128 [R0+0x400], R80 ;  /* 0x0004005000007388 */ /* 0x000fe20000000c00 */
[----:B------:R-:W-:-:S03]  /*6de0*/  FADD.FTZ R39, R14, R39 ;  /* 0x000000270e277221 */ /* 0x000fc60000010000 */
[----:B------:R-:W-:Y:S01]  /*6df0*/  STS.128 [R0+0x600], R84 ;  /* 0x0006005400007388 */ /* 0x000fe20000000c00 */
[----:B------:R-:W-:-:S03]  /*6e00*/  FADD.FTZ R15, R15, R42 ;  /* 0x0000002a0f0f7221 */ /* 0x000fc60000010000 */
[----:B------:R-:W-:Y:S04]  /*6e10*/  STS.128 [R0+0x800], R88 ;  /* 0x0008005800007388 */ /* 0x000fe80000000c00 */
[----:B------:R-:W-:Y:S01]  /*6e20*/  STS.128 [R0+0xa00], R92 ;  /* 0x000a005c00007388 */ /* 0x000fe20000000c00 */
[----:B0-----:R-:W-:-:S03]  /*6e30*/  IMAD R32, R12, UR4, RZ ;  /* 0x000000040c207c24 */ /* 0x001fc6000f8e02ff */
[----:B------:R-:W-:Y:S02]  /*6e40*/  STS.128 [R0+0xc00], R96 ;  /* 0x000c006000007388 */ /* 0x000fe40000000c00 */
[----:B------:R-:W-:Y:S02]  /*6e50*/  IADD3 R11, P0, PT, R32, R11, RZ ;  /* 0x0000000b200b7210 */ /* 0x000fe40007f1e0ff */
[----:B------:R0:W-:Y:S02]  /*6e60*/  STS.128 [R0+0xe00], R100 ;  /* 0x000e006400007388 */ /* 0x0001e40000000c00 */
[----:B-----5:R-:W-:Y:S01]  /*6e70*/  SHF.L.U32 R44, R11, 0x2, RZ ;  /* 0x000000020b2c7819 */ /* 0x020fe200000006ff */
[----:B------:R-:W-:Y:S01]  /*6e80*/  BAR.SYNC.DEFER_BLOCKING 0x0 ;  /* 0x0000000000007b1d */ /* 0x000fe20000010000 */
[----:B0-----:R-:W-:Y:S02]  /*6e90*/  IADD3.X R0, PT, PT, RZ, RZ, RZ, P0, !PT ;  /* 0x000000ffff007210 */ /* 0x001fe400007fe4ff */
[----:B------:R-:W-:-:S02]  /*6ea0*/  IADD3 R46, P0, PT, R44, UR14, RZ ;  /* 0x0000000e2c2e7c10 */ /* 0x000fc4000ff1e0ff */
[----:B------:R-:W-:Y:S02]  /*6eb0*/  SHF.L.U64.HI R45, R11, 0x2, R0 ;  /* 0x000000020b2d7819 */ /* 0x000fe40000010200 */
[----:B------:R-:W-:Y:S02]  /*6ec0*/  IADD3 R44, P1, PT, R44, UR12, RZ ;  /* 0x0000000c2c2c7c10 */ /* 0x000fe4000ff3e0ff */
[C---:B------:R-:W-:Y:S02]  /*6ed0*/  IADD3.X R47, PT, PT, R45.reuse, UR15, RZ, P0, !PT ;  /* 0x0000000f2d2f7c10 */ /* 0x040fe400087fe4ff */
[----:B------:R-:W-:Y:S01]  /*6ee0*/  @P5 MOV R2, R46 ;  /* 0x0000002e00025202 */ /* 0x000fe20000000f00 */
[----:B------:R-:W0:Y:S01]  /*6ef0*/  LDS R4, [R6] ;  /* 0x0000000006047984 */ /* 0x000e220000000800 */
[----:B------:R-:W-:Y:S02]  /*6f00*/  @P5 MOV R3, R47 ;  /* 0x0000002f00035202 */ /* 0x000fe40000000f00 */
[----:B------:R-:W-:Y:S01]  /*6f10*/  IADD3.X R45, PT, PT, R45, UR13, RZ, P1, !PT ;  /* 0x0000000d2d2d7c10 */ /* 0x000fe20008ffe4ff */
[----:B------:R-:W1:Y:S01]  /*6f20*/  LDS R41, [R6+0x1000] ;  /* 0x0010000006297984 */ /* 0x000e620000000800 */
[----:B------:R-:W-:-:S02]  /*6f30*/  ISETP.GE.U32.AND P0, PT, R43, 0x100, PT ;  /* 0x000001002b00780c */ /* 0x000fc40003f06070 */
        /* <DEDUP_REMOVED lines=31> */
[----:B------:R-:W3:Y:S02]  /*7130*/  LDS R27, [R6+0x3800] ;  /* 0x00380000061b7984 */ /* 0x000ee40000000800 */
[----:B------:R-:W-:Y:S01]  /*7140*/  FADD.FTZ R12, R12, R17 ;  /* 0x000000110c0c7221 */ /* 0x000fe20000010000 */
[----:B------:R-:W-:Y:S01]  /*7150*/  @P5 IADD3.X R45, PT, PT, RZ, R45, RZ, P6, !PT ;  /* 0x0000002dff2d5210 */ /* 0x000fe200037fe4ff */
[----:B------:R2:W-:Y:S01]  /*7160*/  @P5 STG.E desc[UR6][R2.64], R29 ;  /* 0x0000001d02005986 */ /* 0x0005e2000c101906 */
[----:B------:R-:W-:-:S02]  /*7170*/  @P0 MOV R4, R44 ;  /* 0x0000002c00040202 */ /* 0x000fc40000000f00 */
[----:B------:R-:W-:Y:S01]  /*7180*/  @P0 MOV R5, R45 ;  /* 0x0000002d00050202 */ /* 0x000fe20000000f00 */
[----:B------:R-:W3:Y:S01]  /*7190*/  LDS R29, [R6+0x1200] ;  /* 0x00120000061d7984 */ /* 0x000ee20000000800 */
[----:B------:R-:W-:Y:S01]  /*71a0*/  ISETP.GE.U32.AND P5, PT, R43, 0x380, PT ;  /* 0x000003802b00780c */ /* 0x000fe20003fa6070 */
[----:B0-----:R-:W-:Y:S01]  /*71b0*/  FADD.FTZ R12, R12, R21 ;  /* 0x000000150c0c7221 */ /* 0x001fe20000010000 */
[----:B-1----:R-:W-:Y:S01]  /*71c0*/  FADD.FTZ R16, RZ, R16 ;  /* 0x00000010ff107221 */ /* 0x002fe20000010000 */
[----:B------:R-:W-:Y:S01]  /*71d0*/  LDS R11, [R6+0x1a00] ;  /* 0x001a0000060b7984 */ /* 0x000fe20000000800 */
[----:B--2---:R-:W-:Y:S01]  /*71e0*/  FADD.FTZ R41, R34, R41 ;  /* 0x0000002922297221 */ /* 0x004fe20000010000 */
[----:B------:R-:W-:Y:S02]  /*71f0*/  @P0 MOV R2, R46 ;  /* 0x0000002e00020202 */ /* 0x000fe40000000f00 */
        /* <DEDUP_REMOVED lines=8> */
[----:B------:R-:W2:Y:S01]  /*7280*/  LDS R21, [R6+0x2c00] ;  /* 0x002c000006157984 */ /* 0x000ea20000000800 */
[----:B------:R-:W-:Y:S01]  /*7290*/  ISETP.GE.U32.AND P6, PT, R43, 0x400, PT ;  /* 0x000004002b00780c */ /* 0x000fe20003fc6070 */
[----:B----4-:R-:W-:-:S02]  /*72a0*/  FADD.FTZ R16, R16, R19 ;  /* 0x0000001310107221 */ /* 0x010fc40000010000 */
[----:B------:R-:W4:Y:S02]  /*72b0*/  LDS R43, [R6+0x3600] ;  /* 0x00360000062b7984 */ /* 0x000f240000000800 */
[----:B---3--:R-:W-:Y:S02]  /*72c0*/  FADD.FTZ R16, R16, R23 ;  /* 0x0000001710107221 */ /* 0x008fe40000010000 */
[----:B------:R-:W-:Y:S02]  /*72d0*/  LDS R10, [R6+0x1e00] ;  /* 0x001e0000060a7984 */ /* 0x000fe40000000800 */
[----:B------:R-:W-:Y:S02]  /*72e0*/  FADD.FTZ R27, R16, R27 ;  /* 0x0000001b101b7221 */ /* 0x000fe40000010000 */
[----:B------:R-:W-:Y:S04]  /*72f0*/  LDS R19, [R6+0x2e00] ;  /* 0x002e000006137984 */ /* 0x000fe80000000800 */
[----:B------:R-:W-:Y:S01]  /*7300*/  LDS R23, [R6+0x3e00] ;  /* 0x003e000006177984 */ /* 0x000fe20000000800 */
[----:B------:R-:W-:-:S03]  /*7310*/  FADD.FTZ R0, R0, R29 ;  /* 0x0000001d00007221 */ /* 0x000fc60000010000 */
[----:B------:R-:W-:Y:S01]  /*7320*/  LDS R29, [R6+0x3a00] ;  /* 0x003a0000061d7984 */ /* 0x000fe20000000800 */
[----:B------:R-:W-:-:S03]  /*7330*/  FADD.FTZ R0, R0, R33 ;  /* 0x0000002100007221 */ /* 0x000fc60000010000 */
[----:B------:R-:W3:Y:S01]  /*7340*/  LDS R33, [R6+0x3c00] ;  /* 0x003c000006217984 */ /* 0x000ee20000000800 */
[----:B------:R-:W-:Y:S01]  /*7350*/  FADD.FTZ R35, R0, R35 ;  /* 0x0000002300237221 */ /* 0x000fe20000010000 */
[----:B0-----:R-:W-:Y:S02]  /*7360*/  FADD.FTZ R8, RZ, R8 ;  /* 0x00000008ff087221 */ /* 0x001fe40000010000 */
[----:B------:R-:W0:Y:S04]  /*7370*/  LDS R0, [R6+0xa00] ;  /* 0x000a000006007984 */ /* 0x000e280000000800 */
[----:B------:R4:W-:Y:S01]  /*7380*/  @P0 STG.E desc[UR6][R2.64], R35 ;  /* 0x0000002302000986 */ /* 0x0009e2000c101906 */
[----:B-1----:R-:W-:-:S03]  /*7390*/  FADD.FTZ R8, R8, R17 ;  /* 0x0000001108087221 */ /* 0x002fc60000010000 */
[----:B------:R-:W-:Y:S01]  /*73a0*/  @P0 STG.E desc[UR6][R4.64], R7 ;  /* 0x0000000704000986 */ /* 0x000fe2000c101906 */
[----:B--2---:R-:W-:-:S03]  /*73b0*/  FADD.FTZ R8, R8, R21 ;  /* 0x0000001508087221 */ /* 0x004fc60000010000 */
[----:B------:R-:W1:Y:S01]  /*73c0*/  LDS R7, [R6+0xe00] ;  /* 0x000e000006077984 */ /* 0x000e620000000800 */
[----:B----4-:R-:W-:Y:S01]  /*73d0*/  FADD.FTZ R43, R12, R43 ;  /* 0x0000002b0c2b7221 */ /* 0x010fe20000010000 */
[----:B------:R-:W-:Y:S02]  /*73e0*/  @P4 MOV R2, R46 ;  /* 0x0000002e00024202 */ /* 0x000fe40000000f00 */
[----:B------:R-:W-:Y:S02]  /*73f0*/  @P4 MOV R3, R47 ;  /* 0x0000002f00034202 */ /* 0x000fe40000000f00 */
[----:B------:R-:W-:-:S03]  /*7400*/  @P4 IADD3 R46, P0, PT, R46, 0x200, RZ ;  /* 0x000002002e2e4810 */ /* 0x000fc60007f1e0ff */
[----:B------:R2:W-:Y:S01]  /*7410*/  @P4 STG.E desc[UR6][R2.64], R41 ;  /* 0x0000002902004986 */ /* 0x0005e2000c101906 */
[----:B------:R-:W-:Y:S02]  /*7420*/  @P4 IADD3.X R47, PT, PT, RZ, R47, RZ, P0, !PT ;  /* 0x0000002fff2f4210 */ /* 0x000fe400007fe4ff */
[----:B--2---:R-:W-:Y:S01]  /*7430*/  @P4 MOV R2, R44 ;  /* 0x0000002c00024202 */ /* 0x004fe20000000f00 */
[----:B---3--:R-:W-:Y:S01]  /*7440*/  FADD.FTZ R33, R8, R33 ;  /* 0x0000002108217221 */ /* 0x008fe20000010000 */
        /* <DEDUP_REMOVED lines=60> */
.L_x_18036:
        /* <DEDUP_REMOVED lines=8> */
.L_x_18095:
[----:B------:R-:W-:Y:S05]  /*7890*/  BSYNC B0 ;  /* 0x0000000000007941 */ /* 0x000fea0003800000 */
.L_x_18094:
        /* <DEDUP_REMOVED lines=8> */
.L_x_18096:
[----:B------:R-:W-:-:S05]  /*7920*/  FADD.FTZ R0, R0, R217 ;  /* 0x000000d900007221 */ /* 0x000fca0000010000 */
[----:B------:R-:W-:Y:S01]  /*7930*/  MOV R219, R0 ;  /* 0x0000000000db7202 */ /* 0x000fe20000000f00 */
[----:B------:R-:W-:Y:S01]  /*7940*/  HFMA2 R174, -RZ, RZ, 0, 1.1920928955078125e-07 ;  /* 0x00000002ffae7431 */ /* 0x000fe200000001ff */
[----:B------:R-:W-:-:S07]  /*7950*/  MOV R169, R172 ;  /* 0x000000ac00a97202 */ /* 0x000fce0000000f00 */
[----:B------:R-:W-:Y:S05]  /*7960*/  WARPSYNC.COLLECTIVE R170, `(.L_x_18097) ;  /* 0x00000000aa087348 */ /* 0x000fea0003c00000 */
[----:B------:R0:W1:Y:S02]  /*7970*/  SHFL.BFLY P0, R172, R219, R174, R221 ;  /* 0x0c0000aedbac7389 */ /* 0x00006400000000dd */
[----:B01----:R-:W-:Y:S05]  /*7980*/  ENDCOLLECTIVE ;  /* 0x000000000000791b */ /* 0x003fea0003800000 */
.L_x_18097:
[----:B------:R-:W-:-:S05]  /*7990*/  FADD.FTZ R169, R169, R226 ;  /* 0x000000e2a9a97221 */ /* 0x000fca0000010000 */
[----:B------:R-:W-:Y:S02]  /*79a0*/  MOV R219, R169 ;  /* 0x000000a900db7202 */ /* 0x000fe40000000f00 */
[----:B------:R-:W-:-:S07]  /*79b0*/  MOV R171, R172 ;  /* 0x000000ac00ab7202 */ /* 0x000fce0000000f00 */
[----:B------:R-:W-:Y:S05]  /*79c0*/  WARPSYNC.COLLECTIVE R170, `(.L_x_18098) ;  /* 0x00000000aa087348 */ /* 0x000fea0003c00000 */
[----:B------:R0:W1:Y:S02]  /*79d0*/  SHFL.BFLY P0, R172, R219, R174, R221 ;  /* 0x0c0000aedbac7389 */ /* 0x00006400000000dd */
[----:B01----:R-:W-:Y:S05]  /*79e0*/  ENDCOLLECTIVE ;  /* 0x000000000000791b */ /* 0x003fea0003800000 */
.L_x_18098:
[----:B------:R-:W-:-:S05]  /*79f0*/  FADD.FTZ R171, R0, R171 ;  /* 0x000000ab00ab7221 */ /* 0x000fca0000010000 */
[----:B------:R-:W-:Y:S01]  /*7a00*/  MOV R219, R171 ;  /* 0x000000ab00db7202 */ /* 0x000fe20000000f00 */
[----:B------:R-:W-:Y:S01]  /*7a10*/  HFMA2 R174, -RZ, RZ, 0, 2.384185791015625e-07 ;  /* 0x00000004ffae7431 */ /* 0x000fe200000001ff */
[----:B------:R-:W-:-:S07]  /*7a20*/  MOV R4, R172 ;  /* 0x000000ac00047202 */ /* 0x000fce0000000f00 */
[----:B------:R-:W-:Y:S05]  /*7a30*/  WARPSYNC.COLLECTIVE R170, `(.L_x_18099) ;  /* 0x00000000aa087348 */ /* 0x000fea0003c00000 */
[----:B------:R0:W1:Y:S02]  /*7a40*/  SHFL.BFLY P0, R172, R219, R174, R221 ;  /* 0x0c0000aedbac7389 */ /* 0x00006400000000dd */
[----:B01----:R-:W-:Y:S05]  /*7a50*/  ENDCOLLECTIVE ;  /* 0x000000000000791b */ /* 0x003fea0003800000 */
.L_x_18099:
[----:B------:R-:W-:-:S05]  /*7a60*/  FADD.FTZ R4, R169, R4 ;  /* 0x00000004a9047221 */ /* 0x000fca0000010000 */
[----:B------:R-:W-:Y:S02]  /*7a70*/  MOV R219, R4 ;  /* 0x0000000400db7202 */ /* 0x000fe40000000f00 */
[----:B------:R-:W-:-:S07]  /*7a80*/  MOV R22, R172 ;  /* 0x000000ac00167202 */ /* 0x000fce0000000f00 */
[----:B------:R-:W-:Y:S05]  /*7a90*/  WARPSYNC.COLLECTIVE R170, `(.L_x_18100) ;  /* 0x00000000aa087348 */ /* 0x000fea0003c00000 */
[----:B------:R0:W1:Y:S02]  /*7aa0*/  SHFL.BFLY P0, R172, R219, R174, R221 ;  /* 0x0c0000aedbac7389 */ /* 0x00006400000000dd */
[----:B01----:R-:W-:Y:S05]  /*7ab0*/  ENDCOLLECTIVE ;  /* 0x000000000000791b */ /* 0x003fea0003800000 */
.L_x_18100:
[----:B------:R-:W-:-:S05]  /*7ac0*/  FADD.FTZ R22, R171, R22 ;  /* 0x00000016ab167221 */ /* 0x000fca0000010000 */
[----:B------:R-:W-:Y:S01]  /*7ad0*/  MOV R219, R22 ;  /* 0x0000001600db7202 */ /* 0x000fe20000000f00 */
[----:B------:R-:W-:Y:S01]  /*7ae0*/  HFMA2 R174, -RZ, RZ, 0, 4.76837158203125e-07 ;  /* 0x00000008ffae7431 */ /* 0x000fe200000001ff */
[----:B------:R-:W-:-:S07]  /*7af0*/  MOV R173, R172 ;  /* 0x000000ac00ad7202 */ /* 0x000fce0000000f00 */
[----:B------:R-:W-:Y:S05]  /*7b00*/  WARPSYNC.COLLECTIVE R170, `(.L_x_18101) ;  /* 0x00000000aa087348 */ /* 0x000fea0003c00000 */
[----:B------:R0:W1:Y:S02]  /*7b10*/  SHFL.BFLY P0, R172, R219, R174, R221 ;  /* 0x0c0000aedbac7389 */ /* 0x00006400000000dd */
[----:B01----:R-:W-:Y:S05]  /*7b20*/  ENDCOLLECTIVE ;  /* 0x000000000000791b */ /* 0x003fea0003800000 */
.L_x_18101:
[----:B------:R-:W-:-:S05]  /*7b30*/  FADD.FTZ R173, R4, R173 ;  /* 0x000000ad04ad7221 */ /* 0x000fca0000010000 */
[----:B------:R-:W-:Y:S02]  /*7b40*/  MOV R219, R173 ;  /* 0x000000ad00db7202 */ /* 0x000fe40000000f00 */
[----:B------:R-:W-:-:S07]  /*7b50*/  MOV R175, R172 ;  /* 0x000000ac00af7202 */ /* 0x000fce0000000f00 */
[----:B------:R-:W-:Y:S05]  /*7b60*/  WARPSYNC.COLLECTIVE R170, `(.L_x_18102) ;  /* 0x00000000aa087348 */ /* 0x000fea0003c00000 */
[----:B------:R0:W1:Y:S02]  /*7b70*/  SHFL.BFLY P0, R172, R219, R174, R221 ;  /* 0x0c0000aedbac7389 */ /* 0x00006400000000dd */
[----:B01----:R-:W-:Y:S05]  /*7b80*/  ENDCOLLECTIVE ;  /* 0x000000000000791b */ /* 0x003fea0003800000 */
.L_x_18102:
[----:B------:R-:W-:-:S05]  /*7b90*/  FADD.FTZ R175, R22, R175 ;  /* 0x000000af16af7221 */ /* 0x000fca0000010000 */
[----:B------:R-:W-:Y:S01]  /*7ba0*/  MOV R219, R175 ;  /* 0x000000af00db7202 */ /* 0x000fe20000000f00 */
[----:B------:R-:W-:Y:S01]  /*7bb0*/  HFMA2 R174, -RZ, RZ, 0, 9.5367431640625e-07 ;  /* 0x00000010ffae7431 */ /* 0x000fe200000001ff */
[----:B------:R-:W-:-:S07]  /*7bc0*/  MOV R168, R172 ;  /* 0x000000ac00a87202 */ /* 0x000fce0000000f00 */
[----:B------:R-:W-:Y:S05]  /*7bd0*/  WARPSYNC.COLLECTIVE R170, `(.L_x_18103) ;  /* 0x00000000aa087348 */ /* 0x000fea0003c00000 */
[----:B------:R0:W1:Y:S02]  /*7be0*/  SHFL.BFLY P0, R172, R219, R174, R221 ;  /* 0x0c0000aedbac7389 */ /* 0x00006400000000dd */
[----:B01----:R-:W-:Y:S05]  /*7bf0*/  ENDCOLLECTIVE ;  /* 0x000000000000791b */ /* 0x003fea0003800000 */
.L_x_18103:
[----:B------:R-:W-:-:S05]  /*7c00*/  FADD.FTZ R168, R173, R168 ;  /* 0x000000a8ada87221 */ /* 0x000fca0000010000 */
[----:B------:R-:W-:Y:S02]  /*7c10*/  MOV R219, R168 ;  /* 0x000000a800db7202 */ /* 0x000fe40000000f00 */
[----:B------:R-:W-:-:S07]  /*7c20*/  MOV R0, R172 ;  /* 0x000000ac00007202 */ /* 0x000fce0000000f00 */
[----:B------:R-:W-:Y:S05]  /*7c30*/  WARPSYNC.COLLECTIVE R170, `(.L_x_18104) ;  /* 0x00000000aa087348 */ /* 0x000fea0003c00000 */
[----:B------:R0:W1:Y:S02]  /*7c40*/  SHFL.BFLY P0, R172, R219, R174, R221 ;  /* 0x0c0000aedbac7389 */ /* 0x00006400000000dd */
[----:B01----:R-:W-:Y:S05]  /*7c50*/  ENDCOLLECTIVE ;  /* 0x000000000000791b */ /* 0x003fea0003800000 */
.L_x_18104:
[----:B------:R-:W-:Y:S01]  /*7c60*/  MOV R169, R172 ;  /* 0x000000ac00a97202 */ /* 0x000fe20000000f00 */
[----:B------:R-:W-:Y:S06]  /*7c70*/  BRA `(.L_x_18105) ;  /* 0xffffffa800187947 */ /* 0x000fec000383ffff */
.L_x_18106:
        /* <DEDUP_REMOVED lines=16> */
.L_x_20128:


//--------------------- .text._ZN10layer_norm13ln_bwd_kernelINS_13Kernel_traitsIfffffjLj1024ELj1ELj4ELj1ELj16ENS_18Kernel_traits_baseILj1024EfffffjLj128EEEEELb0ELb0ELb1ELb1EEEvNS_9BwdParamsE --------------------------
	.section	.text._ZN10layer_norm13ln_bwd_kernelINS_13Kernel_traitsIfffffjLj1024ELj1ELj4ELj1ELj16ENS_18Kernel_traits_baseILj1024EfffffjLj128EEEEELb0ELb0ELb1ELb1EEEvNS_9BwdParamsE,"ax",@progbits
	.align	128
        .global         _ZN10layer_norm13ln_bwd_kernelINS_13Kernel_traitsIfffffjLj1024ELj1ELj4ELj1ELj16ENS_18Kernel_traits_baseILj1024EfffffjLj128EEEEELb0ELb0ELb1ELb1EEEvNS_9BwdParamsE
        .type           _ZN10layer_norm13ln_bwd_kernelINS_13Kernel_traitsIfffffjLj1024ELj1ELj4ELj1ELj16ENS_18Kernel_traits_baseILj1024EfffffjLj128EEEEELb0ELb0ELb1ELb1EEEvNS_9BwdParamsE,@function
        .size           _ZN10layer_norm13ln_bwd_kernelINS_13Kernel_traitsIfffffjLj1024ELj1ELj4ELj1ELj16ENS_18Kernel_traits_baseILj1024EfffffjLj128EEEEELb0ELb0ELb1ELb1EEEvNS_9BwdParamsE,(.L_x_20129 - _ZN10layer_norm13ln_bwd_kernelINS_13Kernel_traitsIfffffjLj1024ELj1ELj4ELj1ELj16ENS_18Kernel_traits_baseILj1024EfffffjLj128EEEEELb0ELb0ELb1ELb1EEEvNS_9BwdParamsE)
        .other          _ZN10layer_norm13ln_bwd_kernelINS_13Kernel_traitsIfffffjLj1024ELj1ELj4ELj1ELj16ENS_18Kernel_traits_baseILj1024EfffffjLj128EEEEELb0ELb0ELb1ELb1EEEvNS_9BwdParamsE,@"STO_CUDA_ENTRY STV_DEFAULT"
_ZN10layer_norm13ln_bwd_kernelINS_13Kernel_traitsIfffffjLj1024ELj1ELj4ELj1ELj16ENS_18Kernel_traits_baseILj1024EfffffjLj128EEEEELb0ELb0ELb1ELb1EEEvNS_9BwdParamsE:
.text._ZN10layer_norm13ln_bwd_kernelINS_13Kernel_traitsIfffffjLj1024ELj1ELj4ELj1ELj16ENS_18Kernel_traits_baseILj1024EfffffjLj128EEEEELb0ELb0ELb1ELb1EEEvNS_9BwdParamsE:
        /* <DEDUP_REMOVED lines=61> */
.L_x_18153:
        /* <DEDUP_REMOVED lines=10> */
[----:B------:R-:W-:Y:S02]  /*0470*/  MOV R206, R150 ;  /* 0x0000009600ce7202 */ /* 0x000fe40000000f00 */
[----:B------:R-:W-:Y:S02]  /*0480*/  MOV R203, RZ ;  /* 0x000000ff00cb7202 */ /* 0x000fe40000000f00 */
[----:B------:R-:W-:Y:S02]  /*0490*/  MOV R212, RZ ;  /* 0x000000ff00d47202 */ /* 0x000fe40000000f00 */
[----:B----4-:R-:W-:-:S13]  /*04a0*/  ISETP.GE.AND P2, PT, R10, 0x1, PT ;  /* 0x000000010a00780c */ /* 0x010fda0003f46270 */
[----:B-1----:R-:W-:Y:S05]  /*04b0*/  @!P2 BRA `(.L_x_18110) ;  /* 0x0000001000f4a947 */ /* 0x002fea0003800000 */
[----:B------:R-:W1:Y:S01]  /*04c0*/  S2R R7, SR_TID.X ;  /* 0x0000000000077919 */ /* 0x000e620000002100 */
[----:B------:R-:W2:Y:S01]  /*04d0*/  LDC.64 R14, c[0x0][0x3c0] ;  /* 0x0000f000ff0e7b82 */ /* 0x000ea20000000a00 */
[----:B------:R-:W-:Y:S01]  /*04e0*/  IMAD R4, R0, UR9, RZ ;  /* 0x0000000900047c24 */ /* 0x000fe2000f8e02ff */
[----:B------:R-:W-:-:S04]  /*04f0*/  IADD3 R6, PT, PT, R10, -0x1, RZ ;  /* 0xffffffff0a067810 */ /* 0x000fc80007ffe0ff */
[----:B------:R-:W-:Y:S01]  /*0500*/  SHF.R.S32.HI R5, RZ, 0x1f, R4 ;  /* 0x0000001fff057819 */ /* 0x000fe20000011404 */
[----:B------:R-:W-:Y:S01]  /*0510*/  IMAD R6, R6, UR9, RZ ;  /* 0x0000000906067c24 */ /* 0x000fe2000f8e02ff */
[----:B------:R-:W3:Y:S02]  /*0520*/  LDC.64 R8, c[0x0][0x3a8] ;  /* 0x0000ea00ff087b82 */ /* 0x000ee40000000a00 */
[----:B------:R-:W-:-:S06]  /*0530*/  LEA.HI R5, R5, R4, RZ, 0x2 ;  /* 0x0000000405057211 */ /* 0x000fcc00078f10ff */
[----:B0-----:R-:W0:Y:S01]  /*0540*/  LDC.64 R2, c[0x0][0x428] ;  /* 0x00010a00ff027b82 */ /* 0x001e220000000a00 */
[----:B--2---:R-:W-:-:S05]  /*0550*/  IMAD.WIDE R14, R0, 0x4, R14 ;  /* 0x00000004000e7825 */ /* 0x004fca00078e020e */
[----:B------:R2:W4:Y:S01]  /*0560*/  LDG.E R207, desc[UR6][R14.64] ;  /* 0x000000060ecf7981 */ /* 0x000522000c1e1900 */
[----:B-1----:R-:W-:Y:S02]  /*0570*/  LOP3.LUT R12, R7, 0x1f, RZ, 0xc0, !PT ;  /* 0x0000001f070c7812 */ /* 0x002fe400078ec0ff */
[----:B------:R-:W-:Y:S02]  /*0580*/  SHF.R.S32.HI R7, RZ, 0x1f, R6 ;  /* 0x0000001fff077819 */ /* 0x000fe40000011406 */
[----:B------:R-:W-:Y:S02]  /*0590*/  LEA.HI.SX32 R224, R5, R12, 0x1e ;  /* 0x0000000c05e07211 */ /* 0x000fe400078ff2ff */
[----:B------:R-:W-:Y:S02]  /*05a0*/  LEA.HI R7, R7, R6, RZ, 0x2 ;  /* 0x0000000607077211 */ /* 0x000fe400078f10ff */
[----:B------:R-:W-:Y:S02]  /*05b0*/  IADD3 R227, PT, PT, R224, 0x20, RZ ;  /* 0x00000020e0e37810 */ /* 0x000fe40007ffe0ff */
[----:B------:R-:W-:-:S02]  /*05c0*/  LEA.HI.SX32 R201, R7, R12, 0x1e ;  /* 0x0000000c07c97211 */ /* 0x000fc400078ff2ff */
[C---:B------:R-:W-:Y:S01]  /*05d0*/  IADD3 R11, PT, PT, R224.reuse, 0x40, RZ ;  /* 0x00000040e00b7810 */ /* 0x040fe20007ffe0ff */
[--C-:B---3--:R-:W-:Y:S01]  /*05e0*/  IMAD.WIDE.U32 R208, R227, 0x10, R8.reuse ;  /* 0x00000010e3d07825 */ /* 0x108fe200078e0008 */
[----:B------:R-:W-:Y:S02]  /*05f0*/  IADD3 R157, PT, PT, R201, 0x20, RZ ;  /* 0x00000020c99d7810 */ /* 0x000fe40007ffe0ff */
[C---:B------:R-:W-:Y:S01]  /*0600*/  IADD3 R231, PT, PT, R224.reuse, 0x60, RZ ;  /* 0x00000060e0e77810 */ /* 0x040fe20007ffe0ff */
[----:B------:R-:W-:Y:S02]  /*0610*/  IMAD.WIDE.U32 R152, R11, 0x10, R8 ;  /* 0x000000100b987825 */ /* 0x000fe400078e0008 */
[----:B------:R-:W3:Y:S02]  /*0620*/  LDG.E.128 R208, desc[UR6][R208.64] ;  /* 0x00000006d0d07981 */ /* 0x000ee4000c1e1d00 */
[----:B0-----:R-:W-:Y:S01]  /*0630*/  IMAD.WIDE.U32 R156, R157, 0x10, R2 ;  /* 0x000000109d9c7825 */ /* 0x001fe200078e0002 */
[----:B------:R-:W-:Y:S01]  /*0640*/  IADD3 R229, PT, PT, R224, 0x80, RZ ;  /* 0x00000080e0e57810 */ /* 0x000fe20007ffe0ff */
[----:B------:R-:W3:Y:S02]  /*0650*/  LDG.E.128 R152, desc[UR6][R152.64] ;  /* 0x0000000698987981 */ /* 0x000ee4000c1e1d00 */
[----:B------:R-:W-:-:S02]  /*0660*/  IMAD.WIDE.U32 R164, R231, 0x10, R8 ;  /* 0x00000010e7a47825 */ /* 0x000fc400078e0008 */
[----:B------:R-:W3:Y:S02]  /*0670*/  LDG.E.128 R156, desc[UR6][R156.64] ;  /* 0x000000069c9c7981 */ /* 0x000ee4000c1e1d00 */
[C-C-:B------:R-:W-:Y:S02]  /*0680*/  IMAD.WIDE.U32 R4, R224.reuse, 0x10, R8.reuse ;  /* 0x00000010e0047825 */ /* 0x140fe400078e0008 */
[----:B------:R-:W3:Y:S02]  /*0690*/  LDG.E.128 R164, desc[UR6][R164.64] ;  /* 0x00000006a4a47981 */ /* 0x000ee4000c1e1d00 */
[----:B------:R-:W-:Y:S02]  /*06a0*/  IMAD.WIDE.U32 R168, R229, 0x10, R8 ;  /* 0x00000010e5a87825 */ /* 0x000fe400078e0008 */
[----:B------:R-:W3:Y:S02]  /*06b0*/  LDG.E.128 R4, desc[UR6][R4.64] ;  /* 0x0000000604047981 */ /* 0x000ee4000c1e1d00 */
[----:B------:R-:W-:Y:S01]  /*06c0*/  IMAD.WIDE.U32 R212, R201, 0x10, R2 ;  /* 0x00000010c9d47825 */ /* 0x000fe200078e0002 */
[----:B------:R-:W-:Y:S01]  /*06d0*/  IADD3 R233, PT, PT, R224, 0xa0, RZ ;  /* 0x000000a0e0e97810 */ /* 0x000fe20007ffe0ff */
[----:B------:R-:W3:Y:S04]  /*06e0*/  LDG.E.128 R168, desc[UR6][R168.64] ;  /* 0x00000006a8a87981 */ /* 0x000ee8000c1e1d00 */
[----:B------:R-:W3:Y:S01]  /*06f0*/  LDG.E.128 R212, desc[UR6][R212.64] ;  /* 0x00000006d4d47981 */ /* 0x000ee2000c1e1d00 */
[----:B------:R-:W-:-:S06]  /*0700*/  IMAD.WIDE.U32 R180, R233, 0x10, R8 ;  /* 0x00000010e9b47825 */ /* 0x000fcc00078e0008 */
[----:B------:R-:W3:Y:S01]  /*0710*/  LDG.E.128 R180, desc[UR6][R180.64] ;  /* 0x00000006b4b47981 */ /* 0x000ee2000c1e1d00 */
[----:B------:R-:W-:-:S05]  /*0720*/  IADD3 R161, PT, PT, R201, 0x40, RZ ;  /* 0x00000040c9a17810 */ /* 0x000fca0007ffe0ff */
[----:B------:R-:W-:Y:S01]  /*0730*/  IMAD.WIDE.U32 R160, R161, 0x10, R2 ;  /* 0x00000010a1a07825 */ /* 0x000fe200078e0002 */
[----:B------:R-:W-:-:S05]  /*0740*/  IADD3 R173, PT, PT, R201, 0x60, RZ ;  /* 0x00000060c9ad7810 */ /* 0x000fca0007ffe0ff */
[----:B------:R-:W3:Y:S01]  /*0750*/  LDG.E.128 R160, desc[UR6][R160.64] ;  /* 0x00000006a0a07981 */ /* 0x000ee2000c1e1d00 */
[----:B------:R-:W-:Y:S01]  /*0760*/  IADD3 R235, PT, PT, R224, 0xc0, RZ ;  /* 0x000000c0e0eb7810 */ /* 0x000fe20007ffe0ff */
[----:B------:R-:W-:-:S04]  /*0770*/  IMAD.WIDE.U32 R172, R173, 0x10, R2 ;  /* 0x00000010adac7825 */ /* 0x000fc800078e0002 */
[----:B------:R-:W-:Y:S02]  /*0780*/  IMAD.WIDE.U32 R188, R235, 0x10, R8 ;  /* 0x00000010ebbc7825 */ /* 0x000fe400078e0008 */
[----:B------:R-:W3:Y:S01]  /*0790*/  LDG.E.128 R172, desc[UR6][R172.64] ;  /* 0x00000006acac7981 */ /* 0x000ee2000c1e1d00 */
[----:B------:R-:W-:-:S03]  /*07a0*/  IADD3 R177, PT, PT, R201, 0x80, RZ ;  /* 0x00000080c9b17810 */ /* 0x000fc60007ffe0ff */
[----:B------:R-:W3:Y:S02]  /*07b0*/  LDG.E.128 R188, desc[UR6][R188.64] ;  /* 0x00000006bcbc7981 */ /* 0x000ee4000c1e1d00 */
[----:B------:R-:W-:Y:S01]  /*07c0*/  IMAD.WIDE.U32 R176, R177, 0x10, R2 ;  /* 0x00000010b1b07825 */ /* 0x000fe200078e0002 */
[----:B------:R-:W-:-:S05]  /*07d0*/  IADD3 R193, PT, PT, R201, 0xc0, RZ ;  /* 0x000000c0c9c17810 */ /* 0x000fca0007ffe0ff */
[----:B------:R-:W3:Y:S01]  /*07e0*/  LDG.E.128 R176, desc[UR6][R176.64] ;  /* 0x00000006b0b07981 */ /* 0x000ee2000c1e1d00 */
[----:B------:R-:W-:Y:S01]  /*07f0*/  IADD3 R185, PT, PT, R201, 0xa0, RZ ;  /* 0x000000a0c9b97810 */ /* 0x000fe20007ffe0ff */
[----:B------:R-:W-:-:S04]  /*0800*/  IMAD.WIDE.U32 R192, R193, 0x10, R2 ;  /* 0x00000010c1c07825 */ /* 0x000fc800078e0002 */
[----:B------:R-:W-:Y:S02]  /*0810*/  IMAD.WIDE.U32 R184, R185, 0x10, R2 ;  /* 0x00000010b9b87825 */ /* 0x000fe400078e0002 */
[----:B------:R-:W3:Y:S01]  /*0820*/  LDG.E.128 R192, desc[UR6][R192.64] ;  /* 0x00000006c0c07981 */ /* 0x000ee2000c1e1d00 */
[----:B------:R-:W-:-:S03]  /*0830*/  MOV R205, UR16 ;  /* 0x0000001000cd7c02 */ /* 0x000fc60008000f00 */
[----:B------:R-:W3:Y:S01]  /*0840*/  LDG.E.128 R184, desc[UR6][R184.64] ;  /* 0x00000006b8b87981 */ /* 0x000ee2000c1e1d00 */
[----:B------:R-:W-:Y:S02]  /*0850*/  MOV R150, UR17 ;  /* 0x0000001100967c02 */ /* 0x000fe40008000f00 */
[----:B------:R-:W-:-:S04]  /*0860*/  ISETP.NE.U32.AND P0, PT, R205, RZ, PT ;  /* 0x000000ffcd00720c */ /* 0x000fc80003f05070 */
[----:B------:R-:W-:Y:S02]  /*0870*/  ISETP.NE.AND.EX P0, PT, R150, RZ, PT, P0 ;  /* 0x000000ff9600720c */ /* 0x000fe40003f05300 */
[----:B------:R-:W-:Y:S02]  /*0880*/  IADD3 R239, PT, PT, R224, 0xe0, RZ ;  /* 0x000000e0e0ef7810 */ /* 0x000fe40007ffe0ff */
[----:B------:R-:W-:-:S03]  /*0890*/  IADD3 R201, PT, PT, R201, 0xe0, RZ ;  /* 0x000000e0c9c97810 */ /* 0x000fc60007ffe0ff */
[----:B------:R-:W-:-:S04]  /*08a0*/  IMAD.WIDE.U32 R196, R239, 0x10, R8 ;  /* 0x00000010efc47825 */ /* 0x000fc800078e0008 */
[----:B------:R-:W-:Y:S02]  /*08b0*/  IMAD.WIDE.U32 R200, R201, 0x10, R2 ;  /* 0x00000010c9c87825 */ /* 0x000fe400078e0002 */
[----:B------:R-:W0:Y:S01]  /*08c0*/  @P0 LDC.64 R222, c[0x0][0x438] ;  /* 0x00010e00ffde0b82 */ /* 0x000e220000000a00 */
[----:B------:R-:W3:Y:S04]  /*08d0*/  LDG.E.128 R196, desc[UR6][R196.64] ;  /* 0x00000006c4c47981 */ /* 0x000ee8000c1e1d00 */
[----:B------:R-:W3:Y:S03]  /*08e0*/  LDG.E.128 R200, desc[UR6][R200.64] ;  /* 0x00000006c8c87981 */ /* 0x000ee6000c1e1d00 */
[----:B------:R-:W1:Y:S08]  /*08f0*/  @P0 LDC.64 R236, c[0x0][0x438] ;  /* 0x00010e00ffec0b82 */ /* 0x000e700000000a00 */
[----:B------:R-:W2:Y:S08]  /*0900*/  @P0 LDC.64 R220, c[0x0][0x438] ;  /* 0x00010e00ffdc0b82 */ /* 0x000eb00000000a00 */
[----:B------:R-:W2:Y:S08]  /*0910*/  @P0 LDC.64 R2, c[0x0][0x438] ;  /* 0x00010e00ff020b82 */ /* 0x000eb00000000a00 */
[----:B------:R-:W2:Y:S01]  /*0920*/  @P0 LDC.64 R218, c[0x0][0x438] ;  /* 0x00010e00ffda0b82 */ /* 0x000ea20000000a00 */
[----:B0-----:R-:W-:-:S04]  /*0930*/  @P0 IMAD.WIDE.U32 R222, R227, 0x10, R222 ;  /* 0x00000010e3de0825 */ /* 0x001fc800078e00de */
[----:B-1----:R-:W-:Y:S01]  /*0940*/  @P0 IMAD.WIDE.U32 R224, R224, 0x10, R236 ;  /* 0x00000010e0e00825 */ /* 0x002fe200078e00ec */
[----:B------:R-:W5:Y:S02]  /*0950*/  @P0 LDG.E.128 R40, desc[UR6][R222.64] ;  /* 0x00000006de280981 */ /* 0x000f64000c1e1d00 */
[----:B--2---:R-:W0:Y:S01]  /*0960*/  @P0 LDC.64 R14, c[0x0][0x438] ;  /* 0x00010e00ff0e0b82 */ /* 0x004e220000000a00 */
[----:B------:R-:W-:Y:S01]  /*0970*/  @P0 IMAD.WIDE.U32 R220, R11, 0x10, R220 ;  /* 0x000000100bdc0825 */ /* 0x000fe200078e00dc */
[----:B------:R-:W5:Y:S04]  /*0980*/  @P0 LDG.E.128 R44, desc[UR6][R224.64] ;  /* 0x00000006e02c0981 */ /* 0x000f68000c1e1d00 */
[----:B------:R-:W5:Y:S01]  /*0990*/  @P0 LDG.E.128 R36, desc[UR6][R220.64] ;  /* 0x00000006dc240981 */ /* 0x000f62000c1e1d00 */
[----:B------:R-:W-:Y:S01]  /*09a0*/  @P0 IMAD.WIDE.U32 R226, R231, 0x10, R2 ;  /* 0x00000010e7e20825 */ /* 0x000fe200078e0002 */
[----:B------:R-:W-:Y:S01]  /*09b0*/  ISETP.NE.AND P1, PT, RZ, UR8, PT ;  /* 0x00000008ff007c0c */ /* 0x000fe2000bf25270 */
[----:B------:R-:W1:Y:S03]  /*09c0*/  @P0 LDC.64 R8, c[0x0][0x438] ;  /* 0x00010e00ff080b82 */ /* 0x000e660000000a00 */
[----:B------:R-:W5:Y:S01]  /*09d0*/  @P0 LDG.E.128 R32, desc[UR6][R226.64] ;  /* 0x00000006e2200981 */ /* 0x000f62000c1e1d00 */
[----:B------:R-:W-:-:S04]  /*09e0*/  @P0 IMAD.WIDE.U32 R218, R239, 0x10, R218 ;  /* 0x00000010efda0825 */ /* 0x000fc800078e00da */
[----:B------:R-:W2:Y:S01]  /*09f0*/  @P0 LDC.64 R216, c[0x0][0x438] ;  /* 0x00010e00ffd80b82 */ /* 0x000ea20000000a00 */
[----:B------:R-:W5:Y:S01]  /*0a00*/  @P0 LDG.E.128 R16, desc[UR6][R218.64] ;  /* 0x00000006da100981 */ /* 0x000f62000c1e1d00 */
[----:B0-----:R-:W-:-:S05]  /*0a10*/  @P0 IMAD.WIDE.U32 R14, R233, 0x10, R14 ;  /* 0x00000010e90e0825 */ /* 0x001fca00078e000e */
[----:B------:R0:W5:Y:S01]  /*0a20*/  @P0 LDG.E.128 R24, desc[UR6][R14.64] ;  /* 0x000000060e180981 */ /* 0x000162000c1e1d00 */
[----:B-1----:R-:W-:-:S05]  /*0a30*/  @P0 IMAD.WIDE.U32 R8, R229, 0x10, R8 ;  /* 0x00000010e5080825 */ /* 0x002fca00078e0008 */
[----:B------:R1:W5:Y:S01]  /*0a40*/  @P0 LDG.E.128 R28, desc[UR6][R8.64] ;  /* 0x00000006081c0981 */ /* 0x000362000c1e1d00 */
[----:B--2---:R-:W-:-:S05]  /*0a50*/  @P0 IMAD.WIDE.U32 R216, R235, 0x10, R216 ;  /* 0x00000010ebd80825 */ /* 0x004fca00078e00d8 */
[----:B------:R2:W5:Y:S01]  /*0a60*/  @P0 LDG.E.128 R20, desc[UR6][R216.64] ;  /* 0x00000006d8140981 */ /* 0x000562000c1e1d00 */
[----:B----4-:R-:W-:-:S05]  /*0a70*/  FSEL R207, R207, RZ, !P1 ;  /* 0x000000ffcfcf7208 */ /* 0x010fca0004800000 */
[C---:B---3--:R-:W-:Y:S01]  /*0a80*/  FADD.FTZ R208, -R207.reuse, R208 ;  /* 0x000000d0cfd07221 */ /* 0x048fe20000010100 */
[----:B------:R-:W-:-:S03]  /*0a90*/  FADD.FTZ R210, -R207, R210 ;  /* 0x000000d2cfd27221 */ /* 0x000fc60000010100 */
[----:B-----5:R-:W-:Y:S01]  /*0aa0*/  FMUL.FTZ R11, R13, R208 ;  /* 0x000000d00d0b7220 */ /* 0x020fe20000410000 */
[----:B------:R-:W-:Y:S01]  /*0ab0*/  FADD.FTZ R208, -R207, R152 ;  /* 0x00000098cfd07221 */ /* 0x000fe20000010100 */
[----:B0-----:R-:W-:Y:S01]  /*0ac0*/  FMUL.FTZ R15, R13, R210 ;  /* 0x000000d20d0f7220 */ /* 0x001fe20000410000 */
[C---:B------:R-:W-:Y:S01]  /*0ad0*/  FADD.FTZ R210, -R207.reuse, R154 ;  /* 0x0000009acfd27221 */ /* 0x040fe20000010100 */
[----:B------:R-:W-:Y:S01]  /*0ae0*/  FADD.FTZ R136, R136, R156 ;  /* 0x0000009c88887221 */ /* 0x000fe20000010000 */
[----:B------:R-:W-:Y:S01]  /*0af0*/  FFMA.FTZ R84, R156, R11, R84 ;  /* 0x0000000b9c547223 */ /* 0x000fe20000010054 */
[----:B------:R-:W-:Y:S01]  /*0b00*/  FMUL.FTZ R14, R72, R156 ;  /* 0x0000009c480e7220 */ /* 0x000fe20000410000 */
[----:B------:R-:W-:Y:S01]  /*0b10*/  FADD.FTZ R156, -R207, R153 ;  /* 0x00000099cf9c7221 */ /* 0x000fe20000010100 */
[----:B------:R-:W-:Y:S01]  /*0b20*/  FMUL.FTZ R153, R13, R208 ;  /* 0x000000d00d997220 */ /* 0x000fe20000410000 */
[----:B------:R-:W-:Y:S01]  /*0b30*/  FADD.FTZ R208, -R207, R155 ;  /* 0x0000009bcfd07221 */ /* 0x000fe20000010100 */
[----:B------:R-:W-:Y:S01]  /*0b40*/  FMUL.FTZ R155, R13, R210 ;  /* 0x000000d20d9b7220 */ /* 0x000fe20000410000 */
[C---:B------:R-:W-:Y:S01]  /*0b50*/  FADD.FTZ R166, -R207.reuse, R166 ;  /* 0x000000a6cfa67221 */ /* 0x040fe20000010100 */
[C---:B------:R-:W-:Y:S01]  /*0b60*/  FADD.FTZ R4, -R207.reuse, R4 ;  /* 0x00000004cf047221 */ /* 0x040fe20000010100 */
[----:B------:R-:W-:Y:S01]  /*0b70*/  FADD.FTZ R210, -R207, R167 ;  /* 0x000000a7cfd27221 */ /* 0x000fe20000010100 */
[----:B------:R-:W-:Y:S01]  /*0b80*/  FMUL.FTZ R154, R13, R156 ;  /* 0x0000009c0d9a7220 */ /* 0x000fe20000410000 */
[----:B------:R-:W-:Y:S01]  /*0b90*/  FADD.FTZ R6, -R207, R6 ;  /* 0x00000006cf067221 */ /* 0x000fe20000010100 */
[----:B------:R-:W-:Y:S01]  /*0ba0*/  FMUL.FTZ R156, R13, R208 ;  /* 0x000000d00d9c7220 */ /* 0x000fe20000410000 */
[C---:B------:R-:W-:Y:S01]  /*0bb0*/  FADD.FTZ R164, -R207.reuse, R164 ;  /* 0x000000a4cfa47221 */ /* 0x040fe20000010100 */
[C---:B------:R-:W-:Y:S01]  /*0bc0*/  FADD.FTZ R12, -R207.reuse, R7 ;  /* 0x00000007cf0c7221 */ /* 0x040fe20000010100 */
[----:B------:R-:W-:Y:S01]  /*0bd0*/  FADD.FTZ R208, -R207, R165 ;  /* 0x000000a5cfd07221 */ /* 0x000fe20000010100 */
[C---:B------:R-:W-:Y:S01]  /*0be0*/  FMUL.FTZ R167, R13.reuse, R166 ;  /* 0x000000a60da77220 */ /* 0x040fe20000410000 */
[C---:B------:R-:W-:Y:S01]  /*0bf0*/  FMUL.FTZ R3, R13.reuse, R4 ;  /* 0x000000040d037220 */ /* 0x040fe20000410000 */
[----:B------:R-:W-:Y:S01]  /*0c00*/  FMUL.FTZ R166, R13, R210 ;  /* 0x000000d20da67220 */ /* 0x000fe20000410000 */
[C---:B------:R-:W-:Y:S01]  /*0c10*/  FADD.FTZ R170, -R207.reuse, R170 ;  /* 0x000000aacfaa7221 */ /* 0x040fe20000010100 */
[C---:B------:R-:W-:Y:S01]  /*0c20*/  FADD.FTZ R2, -R207.reuse, R5 ;  /* 0x00000005cf027221 */ /* 0x040fe20000010100 */
[----:B------:R-:W-:Y:S01]  /*0c30*/  FMUL.FTZ R4, R76, R212 ;  /* 0x000000d44c047220 */ /* 0x000fe20000410000 */
[----:B------:R-:W-:Y:S01]  /*0c40*/  FADD.FTZ R210, -R207, R171 ;  /* 0x000000abcfd27221 */ /* 0x000fe20000010100 */
[C---:B------:R-:W-:Y:S01]  /*0c50*/  FMUL.FTZ R5, R13.reuse, R6 ;  /* 0x000000060d057220 */ /* 0x040fe20000410000 */
[C---:B------:R-:W-:Y:S01]  /*0c60*/  FMUL.FTZ R165, R13.reuse, R164 ;  /* 0x000000a40da57220 */ /* 0x040fe20000410000 */
[----:B------:R-:W-:Y:S01]  /*0c70*/  FMUL.FTZ R6, R13, R12 ;  /* 0x0000000c0d067220 */ /* 0x000fe20000410000 */
[----:B------:R-:W-:Y:S01]  /*0c80*/  FADD.FTZ R168, -R207, R168 ;  /* 0x000000a8cfa87221 */ /* 0x000fe20000010100 */
[----:B------:R-:W-:Y:S01]  /*0c90*/  FMUL.FTZ R164, R13, R208 ;  /* 0x000000d00da47220 */ /* 0x000fe20000410000 */
[C---:B------:R-:W-:Y:S01]  /*0ca0*/  FADD.FTZ R12, -R207.reuse, R209 ;  /* 0x000000d1cf0c7221 */ /* 0x040fe20000010100 */
[----:B------:R-:W-:Y:S01]  /*0cb0*/  FADD.FTZ R208, -R207, R169 ;  /* 0x000000a9cfd07221 */ /* 0x000fe20000010100 */
[C---:B------:R-:W-:Y:S01]  /*0cc0*/  FMUL.FTZ R171, R13.reuse, R170 ;  /* 0x000000aa0dab7220 */ /* 0x040fe20000410000 */
[----:B------:R-:W-:Y:S01]  /*0cd0*/  FMUL.FTZ R2, R13, R2 ;  /* 0x000000020d027220 */ /* 0x000fe20000410000 */
[----:B------:R-:W-:Y:S01]  /*0ce0*/  FMUL.FTZ R7, R77, R213 ;  /* 0x000000d54d077220 */ /* 0x000fe20000410000 */
[----:B------:R-:W-:Y:S01]  /*0cf0*/  FMUL.FTZ R170, R13, R210 ;  /* 0x000000d20daa7220 */ /* 0x000fe20000410000 */
[----:B------:R-:W-:Y:S01]  /*0d00*/  FFMA.FTZ R209, R3, R4, RZ ;  /* 0x0000000403d17223 */ /* 0x000fe200000100ff */
[----:B------:R-:W-:Y:S01]  /*0d10*/  FADD.FTZ R140, R140, R212 ;  /* 0x000000d48c8c7221 */ /* 0x000fe20000010000 */
[----:B------:R-:W-:Y:S01]  /*0d20*/  FFMA.FTZ R80, R212, R3, R80 ;  /* 0x00000003d4507223 */ /* 0x000fe20000010050 */
[----:B------:R-:W-:Y:S01]  /*0d30*/  FADD.FTZ R210, RZ, R4 ;  /* 0x00000004ffd27221 */ /* 0x000fe20000010000 */
[----:B------:R-:W-:Y:S01]  /*0d40*/  FADD.FTZ R212, -R207, R211 ;  /* 0x000000d3cfd47221 */ /* 0x000fe20000010100 */
[C---:B------:R-:W-:Y:S01]  /*0d50*/  FMUL.FTZ R169, R13.reuse, R168 ;  /* 0x000000a80da97220 */ /* 0x040fe20000410000 */
[----:B------:R-:W-:Y:S01]  /*0d60*/  FMUL.FTZ R168, R13, R208 ;  /* 0x000000d00da87220 */ /* 0x000fe20000410000 */
[----:B-1----:R-:W-:Y:S01]  /*0d70*/  FMUL.FTZ R8, R78, R214 ;  /* 0x000000d64e087220 */ /* 0x002fe20000410000 */
[----:B------:R-:W-:Y:S01]  /*0d80*/  FFMA.FTZ R208, R2, R7, R209 ;  /* 0x0000000702d07223 */ /* 0x000fe200000100d1 */
[----:B------:R-:W-:Y:S01]  /*0d90*/  FADD.FTZ R209, R7, R210 ;  /* 0x000000d207d17221 */ /* 0x000fe20000010000 */
[----:B------:R-:W-:Y:S01]  /*0da0*/  FMUL.FTZ R152, R13, R212 ;  /* 0x000000d40d987220 */ /* 0x000fe20000410000 */
[----:B------:R-:W-:Y:S01]  /*0db0*/  FADD.FTZ R212, -R207, R181 ;  /* 0x000000b5cfd47221 */ /* 0x000fe20000010100 */
[----:B------:R-:W-:Y:S01]  /*0dc0*/  FMUL.FTZ R9, R79, R215 ;  /* 0x000000d74f097220 */ /* 0x000fe20000410000 */
[----:B------:R-:W-:Y:S01]  /*0dd0*/  FFMA.FTZ R181, R5, R8, R208 ;  /* 0x0000000805b57223 */ /* 0x000fe200000100d0 */
[----:B--2---:R-:W-:Y:S01]  /*0de0*/  FADD.FTZ R216, R8, R209 ;  /* 0x000000d108d87221 */ /* 0x004fe20000010000 */
[----:B------:R-:W-:Y:S01]  /*0df0*/  FMUL.FTZ R12, R13, R12 ;  /* 0x0000000c0d0c7220 */ /* 0x000fe20000410000 */
[----:B------:R-:W-:Y:S01]  /*0e00*/  FADD.FTZ R210, -R207, R180 ;  /* 0x000000b4cfd27221 */ /* 0x000fe20000010100 */
[----:B------:R-:W-:Y:S01]  /*0e10*/  FFMA.FTZ R180, R6, R9, R181 ;  /* 0x0000000906b47223 */ /* 0x000fe200000100b5 */
[----:B------:R-:W-:Y:S01]  /*0e20*/  FADD.FTZ R209, R9, R216 ;  /* 0x000000d809d17221 */ /* 0x000fe20000010000 */
[----:B------:R-:W-:Y:S01]  /*0e30*/  FADD.FTZ R142, R142, R214 ;  /* 0x000000d68e8e7221 */ /* 0x000fe20000010000 */
[----:B------:R-:W-:Y:S01]  /*0e40*/  FFMA.FTZ R82, R214, R5, R82 ;  /* 0x00000005d6527223 */ /* 0x000fe20000010052 */
[----:B------:R-:W-:Y:S01]  /*0e50*/  FADD.FTZ R137, R137, R157 ;  /* 0x0000009d89897221 */ /* 0x000fe20000010000 */
[----:B------:R-:W-:Y:S01]  /*0e60*/  FFMA.FTZ R85, R157, R12, R85 ;  /* 0x0000000c9d557223 */ /* 0x000fe20000010055 */
[----:B------:R-:W-:Y:S01]  /*0e70*/  FADD.FTZ R214, -R207, R183 ;  /* 0x000000b7cfd67221 */ /* 0x000fe20000010100 */
[----:B------:R-:W-:Y:S01]  /*0e80*/  FMUL.FTZ R157, R73, R157 ;  /* 0x0000009d499d7220 */ /* 0x000fe20000410000 */
[----:B------:R-:W-:Y:S01]  /*0e90*/  FFMA.FTZ R183, R11, R14, R180 ;  /* 0x0000000e0bb77223 */ /* 0x000fe200000100b4 */
[----:B------:R-:W-:Y:S01]  /*0ea0*/  FADD.FTZ R180, R14, R209 ;  /* 0x000000d10eb47221 */ /* 0x000fe20000010000 */
        /* <DEDUP_REMOVED lines=119> */
[----:B------:R-:W-:Y:S02]  /*1620*/  FADD.FTZ R196, -R207, R196 ;  /* 0x000000c4cfc47221 */ /* 0x000fe40000010100 */
[----:B------:R-:W-:Y:S01]  /*1630*/  FFMA.FTZ R190, R188, R209, R191 ;  /* 0x000000d1bcbe7223 */ /* 0x000fe200000100bf */
[----:B------:R-:W-:Y:S01]  /*1640*/  FADD.FTZ R195, R209, R194 ;  /* 0x000000c2d1c37221 */ /* 0x000fe20000010000 */
[----:B------:R-:W-:Y:S01]  /*1650*/  FADD.FTZ R212, -R207, R197 ;  /* 0x000000c5cfd47221 */ /* 0x000fe20000010100 */
[----:B------:R-:W-:Y:S01]  /*1660*/  FMUL.FTZ R197, R13, R196 ;  /* 0x000000c40dc57220 */ /* 0x000fe20000410000 */
[----:B------:R-:W-:Y:S01]  /*1670*/  FFMA.FTZ R191, R193, R210, R190 ;  /* 0x000000d2c1bf7223 */ /* 0x000fe200000100be */
[----:B------:R-:W-:Y:S01]  /*1680*/  FADD.FTZ R190, R210, R195 ;  /* 0x000000c3d2be7221 */ /* 0x000fe20000010000 */
[----:B------:R-:W-:Y:S01]  /*1690*/  FADD.FTZ R198, -R207, R198 ;  /* 0x000000c6cfc67221 */ /* 0x000fe20000010100 */
[----:B------:R-:W-:Y:S01]  /*16a0*/  FADD.FTZ R112, R112, R200 ;  /* 0x000000c870707221 */ /* 0x000fe20000010000 */
[----:B------:R-:W-:Y:S01]  /*16b0*/  FFMA.FTZ R108, R200, R197, R108 ;  /* 0x000000c5c86c7223 */ /* 0x000fe2000001006c */
[----:B------:R-:W-:Y:S01]  /*16c0*/  FMUL.FTZ R196, R13, R212 ;  /* 0x000000d40dc47220 */ /* 0x000fe20000410000 */
[----:B------:R-:W-:Y:S01]  /*16d0*/  FFMA.FTZ R194, R208, R211, R191 ;  /* 0x000000d3d0c27223 */ /* 0x000fe200000100bf */
[----:B------:R-:W-:Y:S01]  /*16e0*/  FMUL.FTZ R200, R48, R200 ;  /* 0x000000c830c87220 */ /* 0x000fe20000410000 */
[----:B------:R-:W-:Y:S01]  /*16f0*/  FADD.FTZ R191, R211, R190 ;  /* 0x000000bed3bf7221 */ /* 0x000fe20000010000 */
[----:B------:R-:W-:Y:S01]  /*1700*/  FADD.FTZ R214, -R207, R199 ;  /* 0x000000c7cfd67221 */ /* 0x000fe20000010100 */
        /* <DEDUP_REMOVED lines=23> */
[----:B------:R-:W-:Y:S06]  /*1880*/  BRA `(.L_x_18111) ;  /* 0x00000000008c7947 */ /* 0x000fec0003800000 */
.L_x_18110:
        /* <DEDUP_REMOVED lines=14> */
[----:B------:R-:W-:Y:S01]  /*1970*/  IADD3 R33, PT, PT, R45, 0x60, RZ ;  /* 0x000000602d217810 */ /* 0x000fe20007ffe0ff */
[--C-:B--2---:R-:W-:Y:S01]  /*1980*/  IMAD.WIDE.U32 R40, R41, 0x10, R16.reuse ;  /* 0x0000001029287825 */ /* 0x104fe200078e0010 */
        /* <DEDUP_REMOVED lines=19> */
.L_x_18111:
[----:B------:R-:W-:Y:S05]  /*1ac0*/  BSYNC.RECONVERGENT B1 ;  /* 0x0000000000017941 */ /* 0x000fea0003800200 */
.L_x_18109:
        /* <DEDUP_REMOVED lines=21> */
.L_x_18165:
[----:B------:R-:W4:Y:S01]  /*1c20*/  S2R R203, SR_TID.X ;  /* 0x0000000000cb7919 */ /* 0x000f220000002100 */
[----:B------:R-:W-:Y:S01]  /*1c30*/  ISETP.NE.U32.AND P1, PT, R205, RZ, PT ;  /* 0x000000ffcd00720c */ /* 0x000fe20003f25070 */
[----:B------:R-:W-:Y:S01]  /*1c40*/  IMAD R213, R0, UR9, RZ ;  /* 0x0000000900d57c24 */ /* 0x000fe2000f8e02ff */
[----:B------:R-:W-:Y:S01]  /*1c50*/  @P3 IADD3 R194, PT, PT, R204, -0x1, RZ ;  /* 0xffffffffccc23810 */ /* 0x000fe20007ffe0ff */
[----:B--2---:R-:W-:Y:S01]  /*1c60*/  FADD.FTZ R190, R215, R190 ;  /* 0x000000bed7be7221 */ /* 0x004fe20000010000 */
[----:B------:R-:W-:Y:S01]  /*1c70*/  ISETP.NE.AND.EX P1, PT, R150, RZ, PT, P1 ;  /* 0x000000ff9600720c */ /* 0x000fe20003f25310 */
[----:B---3--:R-:W-:Y:S01]  /*1c80*/  FADD.FTZ R191, R212, R191 ;  /* 0x000000bfd4bf7221 */ /* 0x008fe20000010000 */
[----:B------:R-:W-:Y:S01]  /*1c90*/  SHF.R.S32.HI R214, RZ, 0x1f, R213 ;  /* 0x0000001fffd67819 */ /* 0x000fe200000114d5 */
[----:B------:R-:W-:Y:S01]  /*1ca0*/  @P3 IMAD R194, R194, UR9, RZ ;  /* 0x00000009c2c23c24 */ /* 0x000fe2000f8e02ff */
[----:B------:R-:W-:Y:S01]  /*1cb0*/  ISETP.NE.AND P4, PT, RZ, UR8, PT ;  /* 0x00000008ff007c0c */ /* 0x000fe2000bf85270 */
[----:B------:R-:W-:Y:S01]  /*1cc0*/  BSSY.RECONVERGENT B1, `(.L_x_18113) ;  /* 0x0000083000017945 */ /* 0x000fe20003800200 */
[----:B------:R-:W-:Y:S01]  /*1cd0*/  LEA.HI R205, R214, R213, RZ, 0x2 ;  /* 0x000000d5d6cd7211 */ /* 0x000fe200078f10ff */
[----:B------:R-:W-:Y:S01]  /*1ce0*/  FMUL.FTZ R214, R190, UR10 ;  /* 0x0000000abed67c20 */ /* 0x000fe20008410000 */
[----:B------:R-:W-:Y:S01]  /*1cf0*/  @P3 SHF.R.S32.HI R195, RZ, 0x1f, R194 ;  /* 0x0000001fffc33819 */ /* 0x000fe200000114c2 */
[----:B-1----:R-:W-:-:S02]  /*1d00*/  HFMA2 R212, -RZ, RZ, 0, 0 ;  /* 0x00000000ffd47431 */ /* 0x002fc400000001ff */
[----:B------:R-:W-:Y:S01]  /*1d10*/  FMUL.FTZ R213, R191, UR10 ;  /* 0x0000000abfd57c20 */ /* 0x000fe20008410000 */
[----:B------:R-:W-:Y:S02]  /*1d20*/  @P3 LEA.HI R195, R195, R194, RZ, 0x2 ;  /* 0x000000c2c3c33211 */ /* 0x000fe400078f10ff */
[----:B------:R-:W-:Y:S02]  /*1d30*/  FSEL R214, R214, RZ, !P4 ;  /* 0x000000ffd6d67208 */ /* 0x000fe40006000000 */
        /* <DEDUP_REMOVED lines=37> */
.L_x_18115:
        /* <DEDUP_REMOVED lines=11> */
[----:B------:R-:W-:Y:S01]  /*2040*/  MOV R215, UR11 ;  /* 0x0000000b00d77c02 */ /* 0x000fe20008000f00 */
[----:B------:R-:W-:Y:S01]  /*2050*/  FADD.FTZ R194, R9, -R194 ;  /* 0x800000c209c27221 */ /* 0x000fe20000010000 */
[----:B------:R-:W-:-:S02]  /*2060*/  FSEL R144, R144, RZ, P1 ;  /* 0x000000ff90907208 */ /* 0x000fc40000800000 */
[----:B------:R-:W-:Y:S01]  /*2070*/  FSEL R150, R146, RZ, P1 ;  /* 0x000000ff92967208 */ /* 0x000fe20000800000 */
[----:B------:R-:W-:Y:S01]  /*2080*/  FMUL.FTZ R194, R13, R194 ;  /* 0x000000c20dc27220 */ /* 0x000fe20000410000 */
[----:B------:R-:W-:Y:S01]  /*2090*/  FSEL R190, R190, RZ, P1 ;  /* 0x000000ffbebe7208 */ /* 0x000fe20000800000 */
[-C--:B------:R-:W-:Y:S01]  /*20a0*/  FMUL.FTZ R145, R144, R215.reuse ;  /* 0x000000d790917220 */ /* 0x080fe20000410000 */
[----:B------:R-:W-:Y:S01]  /*20b0*/  ISETP.GT.AND P4, PT, R204, RZ, PT ;  /* 0x000000ffcc00720c */ /* 0x000fe20003f84270 */
[-C--:B------:R-:W-:Y:S02]  /*20c0*/  FMUL.FTZ R146, R150, R215.reuse ;  /* 0x000000d796927220 */ /* 0x080fe40000410000 */
[----:B------:R-:W-:Y:S01]  /*20d0*/  FMUL.FTZ R147, R190, R215 ;  /* 0x000000d7be937220 */ /* 0x000fe20000410000 */
[----:B------:R-:W-:Y:S02]  /*20e0*/  SEL R148, R145, R148, P4 ;  /* 0x0000009491947207 */ /* 0x000fe40002000000 */
[----:B------:R-:W-:-:S02]  /*20f0*/  SEL R149, R146, R149, P4 ;  /* 0x0000009592957207 */ /* 0x000fc40002000000 */
        /* <DEDUP_REMOVED lines=9> */
.L_x_18114:
        /* <DEDUP_REMOVED lines=32> */
.L_x_18117:
        /* <DEDUP_REMOVED lines=22> */
.L_x_18116:
[----:B------:R-:W-:Y:S05]  /*24f0*/  BSYNC.RECONVERGENT B1 ;  /* 0x0000000000017941 */ /* 0x000fea0003800200 */
.L_x_18113:
[----:B------:R-:W-:Y:S01]  /*2500*/  ISETP.NE.U32.AND P1, PT, R216, RZ, PT ;  /* 0x000000ffd800720c */ /* 0x000fe20003f25070 */
[----:B------:R-:W1:Y:S01]  /*2510*/  @P3 LDC.64 R190, c[0x0][0x468] ;  /* 0x00011a00ffbe3b82 */ /* 0x000e620000000a00 */
[----:B------:R-:W-:Y:S01]  /*2520*/  MOV R150, R206 ;  /* 0x000000ce00967202 */ /* 0x000fe20000000f00 */
[----:B------:R-:W-:Y:S01]  /*2530*/  BSSY.RECONVERGENT B1, `(.L_x_18118) ;  /* 0x000006f000017945 */ /* 0x000fe20003800200 */
[----:B------:R-:W-:-:S13]  /*2540*/  ISETP.NE.AND.EX P1, PT, R217, RZ, PT, P1 ;  /* 0x000000ffd900720c */ /* 0x000fda0003f25310 */
[----:B------:R-:W2:Y:S01]  /*2550*/  @P1 LDC.64 R194, c[0x0][0x478] ;  /* 0x00011e00ffc21b82 */ /* 0x000ea20000000a00 */
[----:B-1----:R-:W-:-:S04]  /*2560*/  @P3 IMAD.WIDE.U32 R190, R212, 0x10, R190 ;  /* 0x00000010d4be3825 */ /* 0x002fc800078e00be */
[----:B--2---:R-:W-:-:S05]  /*2570*/  @P1 IMAD.WIDE.U32 R194, R205, 0x10, R194 ;  /* 0x00000010cdc21825 */ /* 0x004fca00078e00c2 */
[----:B------:R1:W-:Y:S04]  /*2580*/  @P1 STG.E.128 desc[UR6][R194.64], R144 ;  /* 0x00000090c2001986 */ /* 0x0003e8000c101d06 */
[----:B------:R1:W-:Y:S01]  /*2590*/  @P3 STG.E.128 desc[UR6][R190.64], R148 ;  /* 0x00000094be003986 */ /* 0x0003e2000c101d06 */
[----:B------:R-:W-:Y:S05]  /*25a0*/  @!P0 BRA `(.L_x_18119) ;  /* 0x0000000000cc8947 */ /* 0x000fea0003800000 */
[----:B------:R-:W-:Y:S05]  /*25b0*/  @!P1 BRA `(.L_x_18120) ;  /* 0x0000000000649947 */ /* 0x000fea0003800000 */
        /* <DEDUP_REMOVED lines=25> */
.L_x_18120:
        /* <DEDUP_REMOVED lines=25> */
.L_x_18119:
[----:B------:R-:W-:Y:S05]  /*28e0*/  @!P1 BRA `(.L_x_18122) ;  /* 0x0000000000789947 */ /* 0x000fea0003800000 */
[-CC-:B-1----:R-:W-:Y:S01]  /*28f0*/  FFMA.FTZ R146, R12, R213.reuse, R214.reuse ;  /* 0x000000d50c927223 */ /* 0x182fe200000100d6 */
        /* <DEDUP_REMOVED lines=29> */
.L_x_18122:
[-CC-:B-1----:R-:W-:Y:S01]  /*2ad0*/  FFMA.FTZ R191, R11, R213.reuse, R214.reuse ;  /* 0x000000d50bbf7223 */ /* 0x182fe200000100d6 */
        /* <DEDUP_REMOVED lines=20> */
.L_x_18121:
[----:B------:R-:W-:Y:S05]  /*2c20*/  BSYNC.RECONVERGENT B1 ;  /* 0x0000000000017941 */ /* 0x000fea0003800200 */
.L_x_18118:
[----:B------:R-:W1:Y:S01]  /*2c30*/  @P1 LDC.64 R194, c[0x0][0x478] ;  /* 0x00011e00ffc21b82 */ /* 0x000e620000000a00 */
        /* <DEDUP_REMOVED lines=35> */
.L_x_18125:
        /* <DEDUP_REMOVED lines=25> */
.L_x_18124:
        /* <DEDUP_REMOVED lines=31> */
.L_x_18127:
[-CC-:B-1----:R-:W-:Y:S01]  /*31f0*/  FFMA.FTZ R191, R153, R213.reuse, R214.reuse ;  /* 0x000000d599bf7223 */ /* 0x182fe200000100d6 */
        /* <DEDUP_REMOVED lines=20> */
.L_x_18126:
[----:B------:R-:W-:Y:S05]  /*3340*/  BSYNC.RECONVERGENT B1 ;  /* 0x0000000000017941 */ /* 0x000fea0003800200 */
.L_x_18123:
        /* <DEDUP_REMOVED lines=36> */
.L_x_18130:
        /* <DEDUP_REMOVED lines=25> */
.L_x_18129:
        /* <DEDUP_REMOVED lines=31> */
.L_x_18132:
        /* <DEDUP_REMOVED lines=21> */
.L_x_18131:
[----:B------:R-:W-:Y:S05]  /*3a60*/  BSYNC.RECONVERGENT B1 ;  /* 0x0000000000017941 */ /* 0x000fea0003800200 */
.L_x_18128:
        /* <DEDUP_REMOVED lines=36> */
.L_x_18135:
        /* <DEDUP_REMOVED lines=25> */
.L_x_18134:
        /* <DEDUP_REMOVED lines=31> */
.L_x_18137:
        /* <DEDUP_REMOVED lines=21> */
.L_x_18136:
[----:B------:R-:W-:Y:S05]  /*4180*/  BSYNC.RECONVERGENT B1 ;  /* 0x0000000000017941 */ /* 0x000fea0003800200 */
.L_x_18133:
        /* <DEDUP_REMOVED lines=36> */
.L_x_18140:
        /* <DEDUP_REMOVED lines=25> */
.L_x_18139:
        /* <DEDUP_REMOVED lines=31> */
.L_x_18142:
        /* <DEDUP_REMOVED lines=21> */
.L_x_18141:
[----:B------:R-:W-:Y:S05]  /*48a0*/  BSYNC.RECONVERGENT B1 ;  /* 0x0000000000017941 */ /* 0x000fea0003800200 */
.L_x_18138:
        /* <DEDUP_REMOVED lines=36> */
.L_x_18145:
        /* <DEDUP_REMOVED lines=25> */
.L_x_18144:
        /* <DEDUP_REMOVED lines=31> */
.L_x_18147:
        /* <DEDUP_REMOVED lines=21> */
.L_x_18146:
[----:B------:R-:W-:Y:S05]  /*4fc0*/  BSYNC.RECONVERGENT B1 ;  /* 0x0000000000017941 */ /* 0x000fea0003800200 */
.L_x_18143:
        /* <DEDUP_REMOVED lines=36> */
.L_x_18150:
        /* <DEDUP_REMOVED lines=25> */
.L_x_18149:
        /* <DEDUP_REMOVED lines=23> */
[----:B------:R-:W-:Y:S02]  /*5510*/  SEL R148, R13, R148, P4 ;  /* 0x000000940d947207 */ /* 0x000fe40002000000 */
[----:B------:R-:W-:Y:S01]  /*5520*/  MOV R147, R190 ;  /* 0x000000be00937202 */ /* 0x000fe20000000f00 */
[----:B------:R-:W-:Y:S06]  /*5530*/  @!P3 BRA `(.L_x_18151) ;  /* 0x00000000005cb947 */ /* 0x000fec0003800000 */
[----:B------:R-:W-:Y:S01]  /*5540*/  FMUL.FTZ R151, R190, R215 ;  /* 0x000000d7be977220 */ /* 0x000fe20000410000 */
[----:B------:R-:W-:Y:S06]  /*5550*/  BRA `(.L_x_18151) ;  /* 0x0000000000547947 */ /* 0x000fec0003800000 */
.L_x_18152:
[-CC-:B-1----:R-:W-:Y:S01]  /*5560*/  FFMA.FTZ R191, R197, R213.reuse, R214.reuse ;  /* 0x000000d5c5bf7223 */ /* 0x182fe200000100d6 */
[-CC-:B------:R-:W-:Y:S01]  /*5570*/  FFMA.FTZ R190, R196, R213.reuse, R214.reuse ;  /* 0x000000d5c4be7223 */ /* 0x180fe200000100d6 */
[-CC-:B------:R-:W-:Y:S01]  /*5580*/  FFMA.FTZ R195, R199, R213.reuse, R214.reuse ;  /* 0x000000d5c7c37223 */ /* 0x180fe200000100d6 */
[----:B------:R-:W-:Y:S01]  /*5590*/  FFMA.FTZ R214, R198, R213, R214 ;  /* 0x000000d5c6d67223 */ /* 0x000fe200000100d6 */
[----:B------:R-:W-:Y:S01]  /*55a0*/  ISETP.GT.AND P0, PT, R10, RZ, PT ;  /* 0x000000ff0a00720c */ /* 0x000fe20003f04270 */
        /* <DEDUP_REMOVED lines=16> */
.L_x_18151:
[----:B------:R-:W-:Y:S05]  /*56b0*/  BSYNC.RECONVERGENT B1 ;  /* 0x0000000000017941 */ /* 0x000fea0003800200 */
.L_x_18148:
        /* <DEDUP_REMOVED lines=12> */
.L_x_18108:
[----:B------:R-:W-:Y:S05]  /*5780*/  BSYNC B0 ;  /* 0x0000000000007941 */ /* 0x000fea0003800000 */
.L_x_18107:
        /* <DEDUP_REMOVED lines=186> */
.L_x_18112:
        /* <DEDUP_REMOVED lines=8> */
.L_x_18155:
[----:B------:R-:W-:Y:S05]  /*63b0*/  BSYNC B1 ;  /* 0x0000000000017941 */ /* 0x000fea0003800000 */
.L_x_18154:
        /* <DEDUP_REMOVED lines=8> */
.L_x_18156:
[----:B------:R-:W-:-:S05]  /*6440*/  FADD.FTZ R190, R190, R203 ;  /* 0x000000cbbebe7221 */ /* 0x000fca0000010000 */
[----:B------:R-:W-:Y:S01]  /*6450*/  MOV R219, R190 ;  /* 0x000000be00db7202 */ /* 0x000fe20000000f00 */
[----:B------:R-:W-:Y:S01]  /*6460*/  HFMA2 R218, -RZ, RZ, 0, 1.1920928955078125e-07 ;  /* 0x00000002ffda7431 */ /* 0x000fe200000001ff */
[----:B------:R-:W-:-:S07]  /*6470*/  MOV R191, R217 ;  /* 0x000000d900bf7202 */ /* 0x000fce0000000f00 */
[----:B------:R-:W-:Y:S05]  /*6480*/  WARPSYNC.COLLECTIVE R216, `(.L_x_18157) ;  /* 0x00000000d8087348 */ /* 0x000fea0003c00000 */
[----:B------:R0:W1:Y:S02]  /*6490*/  SHFL.BFLY P1, R217, R219, R218, R221 ;  /* 0x0c0000dadbd97389 */ /* 0x00006400000200dd */
[----:B01----:R-:W-:Y:S05]  /*64a0*/  ENDCOLLECTIVE ;  /* 0x000000000000791b */ /* 0x003fea0003800000 */
.L_x_18157:
[----:B------:R-:W-:-:S05]  /*64b0*/  FADD.FTZ R191, R191, R212 ;  /* 0x000000d4bfbf7221 */ /* 0x000fca0000010000 */
[----:B------:R-:W-:Y:S02]  /*64c0*/  MOV R219, R191 ;  /* 0x000000bf00db7202 */ /* 0x000fe40000000f00 */
[----:B------:R-:W-:-:S07]  /*64d0*/  MOV R195, R217 ;  /* 0x000000d900c37202 */ /* 0x000fce0000000f00 */
[----:B------:R-:W-:Y:S05]  /*64e0*/  WARPSYNC.COLLECTIVE R216, `(.L_x_18158) ;  /* 0x00000000d8087348 */ /* 0x000fea0003c00000 */
[----:B------:R0:W1:Y:S02]  /*64f0*/  SHFL.BFLY P1, R217, R219, R218, R221 ;  /* 0x0c0000dadbd97389 */ /* 0x00006400000200dd */
[----:B01----:R-:W-:Y:S05]  /*6500*/  ENDCOLLECTIVE ;  /* 0x000000000000791b */ /* 0x003fea0003800000 */
.L_x_18158:
[----:B------:R-:W-:-:S05]  /*6510*/  FADD.FTZ R195, R190, R195 ;  /* 0x000000c3bec37221 */ /* 0x000fca0000010000 */
[----:B------:R-:W-:Y:S01]  /*6520*/  MOV R219, R195 ;  /* 0x000000c300db7202 */ /* 0x000fe20000000f00 */
[----:B------:R-:W-:Y:S01]  /*6530*/  HFMA2 R218, -RZ, RZ, 0, 2.384185791015625e-07 ;  /* 0x00000004ffda7431 */ /* 0x000fe200000001ff */
[----:B------:R-:W-:-:S07]  /*6540*/  MOV R194, R217 ;  /* 0x000000d900c27202 */ /* 0x000fce0000000f00 */
[----:B------:R-:W-:Y:S05]  /*6550*/  WARPSYNC.COLLECTIVE R216, `(.L_x_18159) ;  /* 0x00000000d8087348 */ /* 0x000fea0003c00000 */
[----:B------:R0:W1:Y:S02]  /*6560*/  SHFL.BFLY P1, R217, R219, R218, R221 ;  /* 0x0c0000dadbd97389 */ /* 0x00006400000200dd */
[----:B01----:R-:W-:Y:S05]  /*6570*/  ENDCOLLECTIVE ;  /* 0x000000000000791b */ /* 0x003fea0003800000 */
.L_x_18159:
[----:B------:R-:W-:-:S05]  /*6580*/  FADD.FTZ R194, R191, R194 ;  /* 0x000000c2bfc27221 */ /* 0x000fca0000010000 */
[----:B------:R-:W-:Y:S02]  /*6590*/  MOV R219, R194 ;  /* 0x000000c200db7202 */ /* 0x000fe40000000f00 */
[----:B------:R-:W-:-:S07]  /*65a0*/  MOV R214, R217 ;  /* 0x000000d900d67202 */ /* 0x000fce0000000f00 */
[----:B------:R-:W-:Y:S05]  /*65b0*/  WARPSYNC.COLLECTIVE R216, `(.L_x_18160) ;  /* 0x00000000d8087348 */ /* 0x000fea0003c00000 */
[----:B------:R0:W1:Y:S02]  /*65c0*/  SHFL.BFLY P1, R217, R219, R218, R221 ;  /* 0x0c0000dadbd97389 */ /* 0x00006400000200dd */
[----:B01----:R-:W-:Y:S05]  /*65d0*/  ENDCOLLECTIVE ;  /* 0x000000000000791b */ /* 0x003fea0003800000 */
.L_x_18160:
[----:B------:R-:W-:-:S05]  /*65e0*/  FADD.FTZ R214, R195, R214 ;  /* 0x000000d6c3d67221 */ /* 0x000fca0000010000 */
[----:B------:R-:W-:Y:S01]  /*65f0*/  MOV R219, R214 ;  /* 0x000000d600db7202 */ /* 0x000fe20000000f00 */
[----:B------:R-:W-:Y:S01]  /*6600*/  HFMA2 R218, -RZ, RZ, 0, 4.76837158203125e-07 ;  /* 0x00000008ffda7431 */ /* 0x000fe200000001ff */
[----:B------:R-:W-:-:S07]  /*6610*/  MOV R213, R217 ;  /* 0x000000d900d57202 */ /* 0x000fce0000000f00 */
[----:B------:R-:W-:Y:S05]  /*6620*/  WARPSYNC.COLLECTIVE R216, `(.L_x_18161) ;  /* 0x00000000d8087348 */ /* 0x000fea0003c00000 */
[----:B------:R0:W1:Y:S02]  /*6630*/  SHFL.BFLY P1, R217, R219, R218, R221 ;  /* 0x0c0000dadbd97389 */ /* 0x00006400000200dd */
[----:B01----:R-:W-:Y:S05]  /*6640*/  ENDCOLLECTIVE ;  /* 0x000000000000791b */ /* 0x003fea0003800000 */
.L_x_18161:
[----:B------:R-:W-:-:S05]  /*6650*/  FADD.FTZ R213, R194, R213 ;  /* 0x000000d5c2d57221 */ /* 0x000fca0000010000 */
[----:B------:R-:W-:Y:S02]  /*6660*/  MOV R219, R213 ;  /* 0x000000d500db7202 */ /* 0x000fe40000000f00 */
[----:B------:R-:W-:-:S07]  /*6670*/  MOV R203, R217 ;  /* 0x000000d900cb7202 */ /* 0x000fce0000000f00 */
[----:B------:R-:W-:Y:S05]  /*6680*/  WARPSYNC.COLLECTIVE R216, `(.L_x_18162) ;  /* 0x00000000d8087348 */ /* 0x000fea0003c00000 */
[----:B------:R0:W1:Y:S02]  /*6690*/  SHFL.BFLY P1, R217, R219, R218, R221 ;  /* 0x0c0000dadbd97389 */ /* 0x00006400000200dd */
[----:B01----:R-:W-:Y:S05]  /*66a0*/  ENDCOLLECTIVE ;  /* 0x000000000000791b */ /* 0x003fea0003800000 */
.L_x_18162:
[----:B------:R-:W-:-:S05]  /*66b0*/  FADD.FTZ R215, R214, R203 ;  /* 0x000000cbd6d77221 */ /* 0x000fca0000010000 */
[----:B------:R-:W-:Y:S01]  /*66c0*/  MOV R219, R215 ;  /* 0x000000d700db7202 */ /* 0x000fe20000000f00 */
[----:B------:R-:W-:Y:S01]  /*66d0*/  HFMA2 R218, -RZ, RZ, 0, 9.5367431640625e-07 ;  /* 0x00000010ffda7431 */ /* 0x000fe200000001ff */
[----:B------:R-:W-:-:S07]  /*66e0*/  MOV R212, R217 ;  /* 0x000000d900d47202 */ /* 0x000fce0000000f00 */
[----:B------:R-:W-:Y:S05]  /*66f0*/  WARPSYNC.COLLECTIVE R216, `(.L_x_18163) ;  /* 0x00000000d8087348 */ /* 0x000fea0003c00000 */
[----:B------:R0:W1:Y:S02]  /*6700*/  SHFL.BFLY P1, R217, R219, R218, R221 ;  /* 0x0c0000dadbd97389 */ /* 0x00006400000200dd */
[----:B01----:R-:W-:Y:S05]  /*6710*/  ENDCOLLECTIVE ;  /* 0x000000000000791b */ /* 0x003fea0003800000 */
.L_x_18163:
[----:B------:R-:W-:-:S05]  /*6720*/  FADD.FTZ R212, R213, R212 ;  /* 0x000000d4d5d47221 */ /* 0x000fca0000010000 */
[----:B------:R-:W-:Y:S02]  /*6730*/  MOV R219, R212 ;  /* 0x000000d400db7202 */ /* 0x000fe40000000f00 */
[----:B------:R-:W-:-:S07]  /*6740*/  MOV R190, R217 ;  /* 0x000000d900be7202 */ /* 0x000fce0000000f00 */
[----:B------:R-:W-:Y:S05]  /*6750*/  WARPSYNC.COLLECTIVE R216, `(.L_x_18164) ;  /* 0x00000000d8087348 */ /* 0x000fea0003c00000 */
[----:B------:R0:W1:Y:S02]  /*6760*/  SHFL.BFLY P1, R217, R219, R218, R221 ;  /* 0x0c0000dadbd97389 */ /* 0x00006400000200dd */
[----:B01----:R-:W-:Y:S05]  /*6770*/  ENDCOLLECTIVE ;  /* 0x000000000000791b */ /* 0x003fea0003800000 */
.L_x_18164:
[----:B------:R-:W-:Y:S01]  /*6780*/  MOV R191, R217 ;  /* 0x000000d900bf7202 */ /* 0x000fe20000000f00 */
[----:B------:R-:W-:Y:S06]  /*6790*/  BRA `(.L_x_18165) ;  /* 0xffffffb400207947 */ /* 0x000fec000383ffff */
.L_x_18166:
        /* <DEDUP_REMOVED lines=14> */
.L_x_20129:


//--------------------- .text._ZN10layer_norm13ln_bwd_kernelINS_13Kernel_traitsIfffffjLj1024ELj1ELj4ELj1ELj16ENS_18Kernel_traits_baseILj1024EfffffjLj128EEEEELb0ELb1ELb0ELb0EEEvNS_9BwdParamsE --------------------------
	.section	.text._ZN10layer_norm13ln_bwd_kernelINS_13Kernel_traitsIfffffjLj1024ELj1ELj4ELj1ELj16ENS_18Kernel_traits_baseILj1024EfffffjLj128EEEEELb0ELb1ELb0ELb0EEEvNS_9BwdParamsE,"ax",@progbits
	.align	128
        .global         _ZN10layer_norm13ln_bwd_kernelINS_13Kernel_traitsIfffffjLj1024ELj1ELj4ELj1ELj16ENS_18Kernel_traits_baseILj1024EfffffjLj128EEEEELb0ELb1ELb0ELb0EEEvNS_9BwdParamsE
        .type           _ZN10layer_norm13ln_bwd_kernelINS_13Kernel_traitsIfffffjLj1024ELj1ELj4ELj1ELj16ENS_18Kernel_traits_baseILj1024EfffffjLj128EEEEELb0ELb1ELb0ELb0EEEvNS_9BwdParamsE,@function
        .size           _ZN10layer_norm13ln_bwd_kernelINS_13Kernel_traitsIfffffjLj1024ELj1ELj4ELj1ELj16ENS_18Kernel_traits_baseILj1024EfffffjLj128EEEEELb0ELb1ELb0ELb0EEEvNS_9BwdParamsE,(.L_x_20130 - _ZN10layer_norm13ln_bwd_kernelINS_13Kernel_traitsIfffffjLj1024ELj1ELj4ELj1ELj16ENS_18Kernel_traits_baseILj1024EfffffjLj128EEEEELb0ELb1ELb0ELb0EEEvNS_9BwdParamsE)
        .other          _ZN10layer_norm13ln_bwd_kernelINS_13Kernel_traitsIfffffjLj1024ELj1ELj4ELj1ELj16ENS_18Kernel_traits_baseILj1024EfffffjLj128EEEEELb0ELb1ELb0ELb0EEEvNS_9BwdParamsE,@"STO_CUDA_ENTRY STV_DEFAULT"
_ZN10layer_norm13ln_bwd_kernelINS_13Kernel_traitsIfffffjLj1024ELj1ELj4ELj1ELj16ENS_18Kernel_traits_baseILj1024EfffffjLj128EEEEELb0ELb1ELb0ELb0EEEvNS_9BwdParamsE:
.text._ZN10layer_norm13ln_bwd_kernelINS_13Kernel_traitsIfffffjLj1024ELj1ELj4ELj1ELj16ENS_18Kernel_traits_baseILj1024EfffffjLj128EEEEELb0ELb1ELb0ELb0EEEvNS_9BwdParamsE:
[----:B------:R-:W0:Y:S02]  /*0000*/  LDC R1, c[0x0][0x37c] ;  /* 0x0000df00ff017b82 */ /* 0x000e240000000800 */
[----:B0-----:R-:W-:Y:S01]  /*0010*/  IADD3 R1, PT, PT, R1, -0x70, RZ ;  /* 0xffffff9001017810 */ /* 0x001fe20007ffe0ff */
[----:B------:R-:W0:Y:S01]  /*0020*/  S2R R252, SR_TID.X ;  /* 0x0000000000fc7919 */ /* 0x000e220000002100 */
[----:B------:R-:W1:Y:S03]  /*0030*/  LDCU UR4, c[0x0][0x388] ;  /* 0x00007100ff0477ac */ /* 0x000e660008000800 */
[----:B------:R-:W2:Y:S01]  /*0040*/  LDL.64 R20, [R1+0x50] ;  /* 0x0000500001147983 */ /* 0x000ea20000100a00 */
[----:B------:R-:W2:Y:S03]  /*0050*/  LDCU.64 UR6, c[0x0][0x358] ;  /* 0x00006b00ff0677ac */ /* 0x000ea60008000a00 */
[----:B------:R-:W2:Y:S01]  /*0060*/  LDL.64 R22, [R1+0x58] ;  /* 0x0000580001167983 */ /* 0x000ea20000100a00 */
[----:B------:R-:W3:Y:S03]  /*0070*/  LDCU UR5, c[0x0][0x384] ;  /* 0x00007080ff0577ac */ /* 0x000ee60008000800 */
[----:B------:R-:W4:Y:S01]  /*0080*/  LDL.64 R24, [R1+0x60] ;  /* 0x0000600001187983 */ /* 0x000f220000100a00 */
[----:B------:R-:W0:Y:S03]  /*0090*/  LDCU UR14, c[0x0][0x388] ;  /* 0x00007100ff0e77ac */ /* 0x000e260008000800 */
[----:B------:R-:W4:Y:S01]  /*00a0*/  LDL.64 R26, [R1+0x68] ;  /* 0x00006800011a7983 */ /* 0x000f220000100a00 */
[----:B------:R-:W2:Y:S01]  /*00b0*/  LDCU.U8 UR8, c[0x0][0x410] ;  /* 0x00008200ff0877ac */ /* 0x000ea20008000000 */
[----:B-1----:R-:W-:-:S02]  /*00c0*/  MOV R251, UR4 ;  /* 0x0000000400fb7c02 */ /* 0x002fc40008000f00 */
[----:B------:R-:W3:Y:S01]  /*00d0*/  LDL.64 R92, [R1+0x40] ;  /* 0x00004000015c7983 */ /* 0x000ee20000100a00 */
[----:B------:R-:W1:Y:S01]  /*00e0*/  LDCU UR9, c[0x0][0x400] ;  /* 0x00008000ff0977ac */ /* 0x000e620008000800 */
[----:B------:R-:W-:Y:S02]  /*00f0*/  SHF.R.S32.HI R0, RZ, 0x1f, R251 ;  /* 0x0000001fff007819 */ /* 0x000fe400000114fb */
[----:B------:R-:W3:Y:S01]  /*0100*/  LDL.64 R94, [R1+0x48] ;  /* 0x00004800015e7983 */ /* 0x000ee20000100a00 */
[----:B------:R-:W1:Y:S01]  /*0110*/  LDCU.64 UR12, c[0x0][0x478] ;  /* 0x00008f00ff0c77ac */ /* 0x000e620008000a00 */
[----:B------:R-:W-:Y:S02]  /*0120*/  LEA.HI R0, R0, R251, RZ, 0x2 ;  /* 0x000000fb00007211 */ /* 0x000fe400078f10ff */
[----:B------:R-:W3:Y:S01]  /*0130*/  LDL.64 R88, [R1+0x30] ;  /* 0x0000300001587983 */ /* 0x000ee20000100a00 */
[----:B------:R-:W1:Y:S01]  /*0140*/  LDCU.64 UR10, c[0x0][0x438] ;  /* 0x00008700ff0a77ac */ /* 0x000e620008000a00 */
[----:B0-----:R-:W-:-:S02]  /*0150*/  LOP3.LUT R73, R252, 0x1f, RZ, 0xc0, !PT ;  /* 0x0000001ffc497812 */ /* 0x001fc400078ec0ff */
[----:B------:R-:W3:Y:S02]  /*0160*/  LDL.64 R90, [R1+0x38] ;  /* 0x00003800015a7983 */ /* 0x000ee40000100a00 */
[----:B------:R-:W-:Y:S02]  /*0170*/  LOP3.LUT R3, R73, 0x1f, RZ, 0x3c, !PT ;  /* 0x0000001f49037812 */ /* 0x000fe400078e3cff */
[----:B------:R-:W3:Y:S02]  /*0180*/  LDL.64 R84, [R1+0x20] ;  /* 0x0000200001547983 */ /* 0x000ee40000100a00 */
[----:B------:R-:W-:Y:S02]  /*0190*/  LEA.HI.SX32 R2, R0, R3, 0x1e ;  /* 0x0000000300027211 */ /* 0x000fe400078ff2ff */
[----:B------:R-:W3:Y:S02]  /*01a0*/  LDL.64 R86, [R1+0x28] ;  /* 0x0000280001567983 */ /* 0x000ee40000100a00 */
[----:B------:R-:W-:-:S02]  /*01b0*/  ISETP.GE.U32.AND P5, PT, R2, 0x20, PT ;  /* 0x000000200200780c */ /* 0x000fc40003fa6070 */
[----:B------:R-:W3:Y:S04]  /*01c0*/  LDL.64 R80, [R1+0x10] ;  /* 0x0000100001507983 */ /* 0x000ee80000100a00 */
[----:B------:R-:W3:Y:S04]  /*01d0*/  LDL.64 R82, [R1+0x18] ;  /* 0x0000180001527983 */ /* 0x000ee80000100a00 */
[----:B------:R-:W3:Y:S03]  /*01e0*/  LDL.64 R76, [R1] ;  /* 0x00000000014c7983 */ /* 0x000ee60000100a00 */
[----:B------:R-:W0:Y:S01]  /*01f0*/  @P5 LDC.64 R6, c[0x0][0x3e8] ;  /* 0x0000fa00ff065b82 */ /* 0x000e220000000a00 */
[----:B------:R-:W3:Y:S07]  /*0200*/  LDL.64 R78, [R1+0x8] ;  /* 0x00000800014e7983 */ /* 0x000eee0000100a00 */
[----:B------:R-:W1:Y:S01]  /*0210*/  @P5 LDC.64 R4, c[0x0][0x3d0] ;  /* 0x0000f400ff045b82 */ /* 0x000e620000000a00 */
[----:B0-----:R-:W-:-:S04]  /*0220*/  @P5 IMAD.WIDE.U32 R6, R73, 0x10, R6 ;  /* 0x0000001049065825 */ /* 0x001fc800078e0006 */
[----:B-1----:R-:W-:Y:S01]  /*0230*/  @P5 IMAD.WIDE.U32 R4, R73, 0x10, R4 ;  /* 0x0000001049045825 */ /* 0x002fe200078e0004 */
[----:B--2---:R-:W2:Y:S04]  /*0240*/  @P5 LDG.E.128 R20, desc[UR6][R6.64] ;  /* 0x0000000606145981 */ /* 0x004ea8000c1e1d00 */
[----:B----4-:R0:W4:Y:S01]  /*0250*/  @P5 LDG.E.128 R24, desc[UR6][R4.64] ;  /* 0x0000000604185981 */ /* 0x010122000c1e1d00 */
[C---:B------:R-:W-:Y:S02]  /*0260*/  ISETP.GE.U32.AND P4, PT, R2.reuse, 0x40, PT ;  /* 0x000000400200780c */ /* 0x040fe40003f86070 */
[C---:B------:R-:W-:Y:S02]  /*0270*/  ISETP.GE.U32.AND P3, PT, R2.reuse, 0x60, PT ;  /* 0x000000600200780c */ /* 0x040fe40003f66070 */
[----:B------:R-:W-:-:S02]  /*0280*/  ISETP.GE.U32.AND P2, PT, R2, 0x80, PT ;  /* 0x000000800200780c */ /* 0x000fc40003f46070 */
[----:B------:R-:W-:-:S07]  /*0290*/  ISETP.GE.U32.AND P1, PT, R2, 0xa0, PT ;  /* 0x000000a00200780c */ /* 0x000fce0003f26070 */
[----:B------:R-:W1:Y:S08]  /*02a0*/  @P4 LDC.64 R8, c[0x0][0x3d0] ;  /* 0x0000f400ff084b82 */ /* 0x000e700000000a00 */
[----:B------:R-:W0:Y:S01]  /*02b0*/  @P4 LDC.64 R10, c[0x0][0x3e8] ;  /* 0x0000fa00ff0a4b82 */ /* 0x000e220000000a00 */
[----:B------:R-:W-:-:S07]  /*02c0*/  ISETP.GE.U32.AND P0, PT, R2, 0xc0, PT ;  /* 0x000000c00200780c */ /* 0x000fce0003f06070 */
[----:B------:R-:W3:Y:S08]  /*02d0*/  @P3 LDC.64 R12, c[0x0][0x3d0] ;  /* 0x0000f400ff0c3b82 */ /* 0x000ef00000000a00 */
[----:B------:R-:W3:Y:S01]  /*02e0*/  @P3 LDC.64 R14, c[0x0][0x3e8] ;  /* 0x0000fa00ff0e3b82 */ /* 0x000ee20000000a00 */
[----:B------:R-:W-:-:S07]  /*02f0*/  @P5 LOP3.LUT R73, R73, 0x20, RZ, 0xfc, !PT ;  /* 0x0000002049495812 */ /* 0x000fce00078efcff */
[----:B------:R-:W3:Y:S08]  /*0300*/  @P2 LDC.64 R16, c[0x0][0x3d0] ;  /* 0x0000f400ff102b82 */ /* 0x000ef00000000a00 */
[----:B------:R-:W3:Y:S01]  /*0310*/  @P2 LDC.64 R18, c[0x0][0x3e8] ;  /* 0x0000fa00ff122b82 */ /* 0x000ee20000000a00 */
[----:B------:R-:W-:Y:S01]  /*0320*/  ISETP.GE.U32.AND P6, PT, R2, 0x100, PT ;  /* 0x000001000200780c */ /* 0x000fe20003fc6070 */
[----:B-1----:R-:W-:-:S04]  /*0330*/  @P4 IMAD.WIDE.U32 R8, R73, 0x10, R8 ;  /* 0x0000001049084825 */ /* 0x002fc800078e0008 */
[C---:B0-----:R-:W-:Y:S01]  /*0340*/  @P4 IMAD.WIDE.U32 R10, R73.reuse, 0x10, R10 ;  /* 0x00000010490a4825 */ /* 0x041fe200078e000a */
[----:B------:R-:W-:Y:S01]  /*0350*/  @P4 IADD3 R73, PT, PT, R73, 0x20, RZ ;  /* 0x0000002049494810 */ /* 0x000fe20007ffe0ff */
[----:B------:R-:W0:Y:S01]  /*0360*/  @P0 LDC.64 R4, c[0x0][0x3e8] ;  /* 0x0000fa00ff040b82 */ /* 0x000e220000000a00 */
[----:B---3--:R-:W3:Y:S03]  /*0370*/  @P4 LDG.E.128 R92, desc[UR6][R8.64] ;  /* 0x00000006085c4981 */ /* 0x008ee6000c1e1d00 */
[C---:B------:R-:W-:Y:S01]  /*0380*/  @P3 IMAD.WIDE.U32 R12, R73.reuse, 0x10, R12 ;  /* 0x00000010490c3825 */ /* 0x040fe200078e000c */
[----:B------:R-:W3:Y:S03]  /*0390*/  @P4 LDG.E.128 R88, desc[UR6][R10.64] ;  /* 0x000000060a584981 */ /* 0x000ee6000c1e1d00 */
[C---:B------:R-:W-:Y:S01]  /*03a0*/  @P3 IMAD.WIDE.U32 R14, R73.reuse, 0x10, R14 ;  /* 0x00000010490e3825 */ /* 0x040fe200078e000e */
[----:B------:R-:W-:Y:S01]  /*03b0*/  @P3 IADD3 R73, PT, PT, R73, 0x20, RZ ;  /* 0x0000002049493810 */ /* 0x000fe20007ffe0ff */
[----:B------:R-:W1:Y:S01]  /*03c0*/  @P6 LDC.64 R68, c[0x0][0x3d0] ;  /* 0x0000f400ff446b82 */ /* 0x000e620000000a00 */
[----:B------:R-:W3:Y:S03]  /*03d0*/  @P3 LDG.E.128 R84, desc[UR6][R12.64] ;  /* 0x000000060c543981 */ /* 0x000ee6000c1e1d00 */
[C---:B------:R-:W-:Y:S01]  /*03e0*/  @P2 IMAD.WIDE.U32 R16, R73.reuse, 0x10, R16 ;  /* 0x0000001049102825 */ /* 0x040fe200078e0010 */
[----:B------:R-:W3:Y:S03]  /*03f0*/  @P3 LDG.E.128 R80, desc[UR6][R14.64] ;  /* 0x000000060e503981 */ /* 0x000ee6000c1e1d00 */
[C---:B------:R-:W-:Y:S01]  /*0400*/  @P2 IMAD.WIDE.U32 R18, R73.reuse, 0x10, R18 ;  /* 0x0000001049122825 */ /* 0x040fe200078e0012 */
[----:B------:R-:W1:Y:S01]  /*0410*/  @P6 LDC.64 R70, c[0x0][0x3e8] ;  /* 0x0000fa00ff466b82 */ /* 0x000e620000000a00 */
[----:B------:R-:W-:Y:S01]  /*0420*/  @P2 IADD3 R73, PT, PT, R73, 0x20, RZ ;  /* 0x0000002049492810 */ /* 0x000fe20007ffe0ff */
[----:B------:R-:W3:Y:S04]  /*0430*/  @P2 LDG.E.128 R76, desc[UR6][R16.64] ;  /* 0x00000006104c2981 */ /* 0x000ee8000c1e1d00 */
[----:B------:R-:W5:Y:S04]  /*0440*/  @P2 LDG.E.128 R28, desc[UR6][R18.64] ;  /* 0x00000006121c2981 */ /* 0x000f68000c1e1d00 */
[----:B--2---:R2:W-:Y:S04]  /*0450*/  @P5 STL.64 [R1+0x50], R20 ;  /* 0x0000501401005387 */ /* 0x0045e80000100a00 */
[----:B------:R0:W-:Y:S04]  /*0460*/  @P5 STL.64 [R1+0x58], R22 ;  /* 0x0000581601005387 */ /* 0x0001e80000100a00 */
[----:B----4-:R4:W-:Y:S04]  /*0470*/  @P5 STL.64 [R1+0x60], R24 ;  /* 0x0000601801005387 */ /* 0x0109e80000100a00 */
[----:B------:R1:W-:Y:S01]  /*0480*/  @P5 STL.64 [R1+0x68], R26 ;  /* 0x0000681a01005387 */ /* 0x0003e20000100a00 */
[----:B------:R-:W-:Y:S01]  /*0490*/  ISETP.GE.U32.AND P5, PT, R2, 0xe0, PT ;  /* 0x000000e00200780c */ /* 0x000fe20003fa6070 */
[----:B--2---:R-:W2:Y:S08]  /*04a0*/  @P1 LDC.64 R20, c[0x0][0x3d0] ;  /* 0x0000f400ff141b82 */ /* 0x004eb00000000a00 */
[----:B0-----:R-:W0:Y:S08]  /*04b0*/  @P1 LDC.64 R22, c[0x0][0x3e8] ;  /* 0x0000fa00ff161b82 */ /* 0x001e300000000a00 */
[----:B----4-:R-:W4:Y:S08]  /*04c0*/  @P0 LDC.64 R24, c[0x0][0x3d0] ;  /* 0x0000f400ff180b82 */ /* 0x010f300000000a00 */
[----:B------:R-:W1:Y:S08]  /*04d0*/  @P5 LDC.64 R6, c[0x0][0x3d0] ;  /* 0x0000f400ff065b82 */ /* 0x000e700000000a00 */
[----:B------:R-:W3:Y:S01]  /*04e0*/  @P5 LDC.64 R66, c[0x0][0x3e8] ;  /* 0x0000fa00ff425b82 */ /* 0x000ee20000000a00 */
[----:B--2---:R-:W-:-:S04]  /*04f0*/  @P1 IMAD.WIDE.U32 R20, R73, 0x10, R20 ;  /* 0x0000001049141825 */ /* 0x004fc800078e0014 */
[C---:B0-----:R-:W-:Y:S01]  /*0500*/  @P1 IMAD.WIDE.U32 R22, R73.reuse, 0x10, R22 ;  /* 0x0000001049161825 */ /* 0x041fe200078e0016 */
[----:B------:R-:W-:Y:S01]  /*0510*/  @P1 IADD3 R73, PT, PT, R73, 0x20, RZ ;  /* 0x0000002049491810 */ /* 0x000fe20007ffe0ff */
[----:B------:R-:W-:Y:S01]  /*0520*/  BSSY B0, `(.L_x_18167) ;  /* 0x00007a2000007945 */ /* 0x000fe20003800000 */
[----:B------:R-:W0:Y:S01]  /*0530*/  S2UR UR4, SR_CTAID.X ;  /* 0x00000000000479c3 */ /* 0x000e220000002500 */
[----:B------:R-:W-:Y:S01]  /*0540*/  SHF.R.U32.HI R250, RZ, 0x5, R252 ;  /* 0x00000005fffa7819 */ /* 0x000fe200000116fc */
[----:B------:R2:W5:Y:S01]  /*0550*/  @P1 LDG.E.128 R32, desc[UR6][R20.64] ;  /* 0x0000000614201981 */ /* 0x000562000c1e1d00 */
[C---:B----4-:R-:W-:Y:S01]  /*0560*/  @P0 IMAD.WIDE.U32 R24, R73.reuse, 0x10, R24 ;  /* 0x0000001049180825 */ /* 0x050fe200078e0018 */
[----:B------:R-:W-:Y:S02]  /*0570*/  CS2R R74, SRZ ;  /* 0x00000000004a7805 */ /* 0x000fe4000001ff00 */
[----:B------:R-:W-:Y:S01]  /*0580*/  CS2R R96, SRZ ;  /* 0x0000000000607805 */ /* 0x000fe2000001ff00 */
[----:B------:R4:W5:Y:S01]  /*0590*/  @P1 LDG.E.128 R36, desc[UR6][R22.64] ;  /* 0x0000000616241981 */ /* 0x000962000c1e1d00 */
[C---:B-1----:R-:W-:Y:S01]  /*05a0*/  @P0 IMAD.WIDE.U32 R26, R73.reuse, 0x10, R4 ;  /* 0x00000010491a0825 */ /* 0x042fe200078e0004 */
[----:B------:R-:W-:-:S02]  /*05b0*/  @P0 IADD3 R73, PT, PT, R73, 0x20, RZ ;  /* 0x0000002049490810 */ /* 0x000fc40007ffe0ff */
[----:B------:R-:W5:Y:S03]  /*05c0*/  @P0 LDG.E.128 R40, desc[UR6][R24.64] ;  /* 0x0000000618280981 */ /* 0x000f66000c1e1d00 */
[C---:B------:R-:W-:Y:S01]  /*05d0*/  @P5 IMAD.WIDE.U32 R64, R73.reuse, 0x10, R6 ;  /* 0x0000001049405825 */ /* 0x040fe200078e0006 */
[----:B------:R-:W5:Y:S03]  /*05e0*/  @P0 LDG.E.128 R44, desc[UR6][R26.64] ;  /* 0x000000061a2c0981 */ /* 0x000f66000c1e1d00 */
[C---:B---3--:R-:W-:Y:S01]  /*05f0*/  @P5 IMAD.WIDE.U32 R66, R73.reuse, 0x10, R66 ;  /* 0x0000001049425825 */ /* 0x048fe200078e0042 */
[----:B------:R-:W-:Y:S01]  /*0600*/  @P5 IADD3 R73, PT, PT, R73, 0x20, RZ ;  /* 0x0000002049495810 */ /* 0x000fe20007ffe0ff */
[----:B------:R-:W-:Y:S04]  /*0610*/  @P4 STL.64 [R1+0x40], R92 ;  /* 0x0000405c01004387 */ /* 0x000fe80000100a00 */
[C---:B------:R-:W-:Y:S01]  /*0620*/  @P6 IMAD.WIDE.U32 R4, R73.reuse, 0x10, R68 ;  /* 0x0000001049046825 */ /* 0x040fe200078e0044 */
[----:B0-----:R-:W-:Y:S01]  /*0630*/  USHF.L.U32 UR4, UR4, 0x2, URZ ;  /* 0x0000000204047899 */ /* 0x001fe200080006ff */
[----:B------:R0:W5:Y:S02]  /*0640*/  @P5 LDG.E.128 R48, desc[UR6][R64.64] ;  /* 0x0000000640305981 */ /* 0x000164000c1e1d00 */
[----:B------:R-:W-:-:S02]  /*0650*/  @P6 IMAD.WIDE.U32 R6, R73, 0x10, R70 ;  /* 0x0000001049066825 */ /* 0x000fc400078e0046 */
[----:B------:R-:W5:Y:S04]  /*0660*/  @P6 LDG.E.128 R56, desc[UR6][R4.64] ;  /* 0x0000000604386981 */ /* 0x000f68000c1e1d00 */
[----:B------:R-:W5:Y:S01]  /*0670*/  @P6 LDG.E.128 R60, desc[UR6][R6.64] ;  /* 0x00000006063c6981 */ /* 0x000f62000c1e1d00 */
[----:B------:R-:W-:Y:S02]  /*0680*/  LOP3.LUT R250, R250, UR4, RZ, 0xfc, !PT ;  /* 0x00000004fafa7c12 */ /* 0x000fe4000f8efcff */
[----:B--2---:R-:W-:Y:S02]  /*0690*/  CS2R R20, SRZ ;  /* 0x0000000000147805 */ /* 0x004fe4000001ff00 */
[----:B----4-:R-:W-:Y:S01]  /*06a0*/  CS2R R22, SRZ ;  /* 0x0000000000167805 */ /* 0x010fe2000001ff00 */
[----:B------:R1:W5:Y:S01]  /*06b0*/  @P5 LDG.E.128 R52, desc[UR6][R66.64] ;  /* 0x0000000642345981 */ /* 0x000362000c1e1d00 */
[----:B------:R-:W-:-:S03]  /*06c0*/  ISETP.GE.AND P0, PT, R250, UR5, PT ;  /* 0x00000005fa007c0c */ /* 0x000fc6000bf06270 */
[----:B------:R-:W-:Y:S04]  /*06d0*/  @P4 STL.64 [R1+0x48], R94 ;  /* 0x0000485e01004387 */ /* 0x000fe80000100a00 */
[----:B------:R-:W-:Y:S04]  /*06e0*/  @P4 STL.64 [R1+0x30], R88 ;  /* 0x0000305801004387 */ /* 0x000fe80000100a00 */
[----:B------:R-:W-:Y:S04]  /*06f0*/  @P4 STL.64 [R1+0x38], R90 ;  /* 0x0000385a01004387 */ /* 0x000fe80000100a00 */
[----:B------:R2:W-:Y:S04]  /*0700*/  @P3 STL.64 [R1+0x20], R84 ;  /* 0x0000205401003387 */ /* 0x0005e80000100a00 */
[----:B------:R-:W-:Y:S04]  /*0710*/  @P3 STL.64 [R1+0x28], R86 ;  /* 0x0000285601003387 */ /* 0x000fe80000100a00 */
[----:B------:R3:W-:Y:S01]  /*0720*/  @P3 STL.64 [R1+0x10], R80 ;  /* 0x0000105001003387 */ /* 0x0007e20000100a00 */
[----:B0-----:R-:W-:-:S03]  /*0730*/  CS2R R64, SRZ ;  /* 0x0000000000407805 */ /* 0x001fc6000001ff00 */
[----:B------:R0:W-:Y:S01]  /*0740*/  @P3 STL.64 [R1+0x18], R82 ;  /* 0x0000185201003387 */ /* 0x0001e20000100a00 */
[----:B-1----:R-:W-:Y:S02]  /*0750*/  CS2R R66, SRZ ;  /* 0x0000000000427805 */ /* 0x002fe4000001ff00 */
[----:B------:R-:W-:Y:S01]  /*0760*/  CS2R R68, SRZ ;  /* 0x0000000000447805 */ /* 0x000fe2000001ff00 */
[----:B------:R1:W-:Y:S01]  /*0770*/  @P2 STL.64 [R1], R76 ;  /* 0x0000004c01002387 */ /* 0x0003e20000100a00 */
[----:B------:R-:W-:Y:S02]  /*0780*/  CS2R R70, SRZ ;  /* 0x0000000000467805 */ /* 0x000fe4000001ff00 */
[----:B------:R-:W-:Y:S02]  /*0790*/  CS2R R72, SRZ ;  /* 0x0000000000487805 */ /* 0x000fe4000001ff00 */
[----:B--2---:R-:W-:Y:S01]  /*07a0*/  CS2R R84, SRZ ;  /* 0x0000000000547805 */ /* 0x004fe2000001ff00 */
[----:B------:R2:W-:Y:S01]  /*07b0*/  @P2 STL.64 [R1+0x8], R78 ;  /* 0x0000084e01002387 */ /* 0x0005e20000100a00 */
[----:B---3--:R-:W-:-:S02]  /*07c0*/  CS2R R80, SRZ ;  /* 0x0000000000507805 */ /* 0x008fc4000001ff00 */
[----:B------:R-:W-:Y:S02]  /*07d0*/  CS2R R86, SRZ ;  /* 0x0000000000567805 */ /* 0x000fe4000001ff00 */
[----:B------:R-:W-:Y:S02]  /*07e0*/  CS2R R88, SRZ ;  /* 0x0000000000587805 */ /* 0x000fe4000001ff00 */
[----:B0-----:R-:W-:Y:S02]  /*07f0*/  CS2R R82, SRZ ;  /* 0x0000000000527805 */ /* 0x001fe4000001ff00 */
[----:B------:R-:W-:Y:S02]  /*0800*/  CS2R R90, SRZ ;  /* 0x00000000005a7805 */ /* 0x000fe4000001ff00 */
[----:B------:R-:W-:Y:S02]  /*0810*/  CS2R R92, SRZ ;  /* 0x00000000005c7805 */ /* 0x000fe4000001ff00 */
[----:B------:R-:W-:-:S02]  /*0820*/  CS2R R94, SRZ ;  /* 0x00000000005e7805 */ /* 0x000fc4000001ff00 */
[----:B-1----:R-:W-:Y:S02]  /*0830*/  CS2R R76, SRZ ;  /* 0x00000000004c7805 */ /* 0x002fe4000001ff00 */
[----:B------:R-:W-:Y:S02]  /*0840*/  CS2R R98, SRZ ;  /* 0x0000000000627805 */ /* 0x000fe4000001ff00 */
[----:B------:R-:W-:Y:S02]  /*0850*/  CS2R R24, SRZ ;  /* 0x0000000000187805 */ /* 0x000fe4000001ff00 */
[----:B------:R-:W-:Y:S02]  /*0860*/  CS2R R26, SRZ ;  /* 0x00000000001a7805 */ /* 0x000fe4000001ff00 */
[----:B--2---:R-:W-:Y:S02]  /*0870*/  CS2R R78, SRZ ;  /* 0x00000000004e7805 */ /* 0x004fe4000001ff00 */
        /* <DEDUP_REMOVED lines=27> */
[----:B------:R-:W0:Y:S01]  /*0a30*/  LDCU.64 UR4, c[0x0][0x3e0] ;  /* 0x00007c00ff0477ac */ /* 0x000e220008000a00 */
[----:B------:R-:W-:Y:S02]  /*0a40*/  LOP3.LUT R4, R4, 0xfffffff7, RZ, 0xc0, !PT ;  /* 0xfffffff704047812 */ /* 0x000fe400078ec0ff */
        /* <DEDUP_REMOVED lines=33> */
[----:B------:R-:W-:Y:S02]  /*0c60*/  @P0 LOP3.LUT R4, R4, 0x8, RZ, 0xfc, !PT ;  /* 0x0000000804040812 */ /* 0x000fe400078efcff */
        /* <DEDUP_REMOVED lines=17> */
.L_x_18264:
[----:B------:R-:W-:Y:S01]  /*0d80*/  LOP3.LUT P0, RZ, R4, 0x8, RZ, 0xc0, !PT ;  /* 0x0000000804ff7812 */ /* 0x000fe2000780c0ff */
[----:B------:R-:W0:Y:S01]  /*0d90*/  LDC.64 R8, c[0x0][0x3c0] ;  /* 0x0000f000ff087b82 */ /* 0x000e220000000a00 */
[----:B------:R-:W-:-:S07]  /*0da0*/  HFMA2 R5, -RZ, RZ, 1.875, 0 ;  /* 0x3f800000ff057431 */ /* 0x000fce00000001ff */
[----:B------:R-:W1:Y:S08]  /*0db0*/  LDC.64 R188, c[0x0][0x3c8] ;  /* 0x0000f200ffbc7b82 */ /* 0x000e700000000a00 */
[----:B------:R-:W2:Y:S02]  /*0dc0*/  @P0 LDC.64 R6, c[0x0][0x3e0] ;  /* 0x0000f800ff060b82 */ /* 0x000ea40000000a00 */
[----:B--2---:R-:W-:-:S05]  /*0dd0*/  @P0 IMAD.WIDE R6, R250, 0x4, R6 ;  /* 0x00000004fa060825 */ /* 0x004fca00078e0206 */
[----:B-----5:R0:W5:Y:S02]  /*0de0*/  @P0 LDG.E R5, desc[UR6][R6.64] ;  /* 0x0000000606050981 */ /* 0x020164000c1e1900 */
[----:B0-----:R-:W-:-:S05]  /*0df0*/  IMAD.WIDE R6, R250, 0x4, R8 ;  /* 0x00000004fa067825 */ /* 0x001fca00078e0208 */
[----:B------:R1:W2:Y:S01]  /*0e00*/  LDG.E R3, desc[UR6][R6.64] ;  /* 0x0000000606037981 */ /* 0x0002a2000c1e1900 */
[----:B------:R-:W0:Y:S01]  /*0e10*/  S2R R252, SR_TID.X ;  /* 0x0000000000fc7919 */ /* 0x000e220000002100 */
[----:B------:R-:W-:Y:S02]  /*0e20*/  ISETP.NE.AND P2, PT, RZ, UR8, PT ;  /* 0x00000008ff007c0c */ /* 0x000fe4000bf45270 */
[----:B------:R-:W-:Y:S01]  /*0e30*/  MOV R251, UR14 ;  /* 0x0000000e00fb7c02 */ /* 0x000fe20008000f00 */
[----:B-1----:R-:W-:Y:S01]  /*0e40*/  IMAD.WIDE R6, R250, 0x4, R188 ;  /* 0x00000004fa067825 */ /* 0x002fe200078e02bc */
[----:B------:R-:W-:-:S04]  /*0e50*/  ISETP.NE.U32.AND P0, PT, RZ, UR10, PT ;  /* 0x0000000aff007c0c */ /* 0x000fc8000bf05070 */
[----:B------:R-:W-:Y:S01]  /*0e60*/  ISETP.NE.AND.EX P1, PT, RZ, UR11, PT, P0 ;  /* 0x0000000bff007c0c */ /* 0x000fe2000bf25300 */
[----:B------:R1:W5:Y:S01]  /*0e70*/  LDG.E R6, desc[UR6][R6.64] ;  /* 0x0000000606067981 */ /* 0x000362000c1e1900 */
[----:B------:R-:W-:Y:S01]  /*0e80*/  LOP3.LUT R4, R4, 0xffffffef, RZ, 0xc0, !PT ;  /* 0xffffffef04047812 */ /* 0x000fe200078ec0ff */
[----:B------:R-:W-:Y:S03]  /*0e90*/  BSSY.RECONVERGENT B1, `(.L_x_18169) ;  /* 0x00002bc000017945 */ /* 0x000fe60003800200 */
[----:B------:R-:W-:-:S04]  /*0ea0*/  @P2 LOP3.LUT R4, R4, 0x10, RZ, 0xfc, !PT ;  /* 0x0000001004042812 */ /* 0x000fc800078efcff */
[----:B------:R-:W-:Y:S01]  /*0eb0*/  LOP3.LUT R4, R4, 0xfffffffb, RZ, 0xc0, !PT ;  /* 0xfffffffb04047812 */ /* 0x000fe200078ec0ff */
[----:B-1----:R-:W-:-:S03]  /*0ec0*/  IMAD R7, R250, R251, RZ ;  /* 0x000000fbfa077224 */ /* 0x002fc600078e02ff */
[----:B------:R-:W-:Y:S02]  /*0ed0*/  @P1 LOP3.LUT R4, R4, 0x4, RZ, 0xfc, !PT ;  /* 0x0000000404041812 */ /* 0x000fe400078efcff */
[----:B------:R-:W-:-:S04]  /*0ee0*/  SHF.R.S32.HI R8, RZ, 0x1f, R7 ;  /* 0x0000001fff087819 */ /* 0x000fc80000011407 */
[----:B------:R-:W-:Y:S02]  /*0ef0*/  LEA.HI R7, R8, R7, RZ, 0x2 ;  /* 0x0000000708077211 */ /* 0x000fe400078f10ff */
[----:B0-----:R-:W-:-:S04]  /*0f00*/  LOP3.LUT R8, R252, 0x1f, RZ, 0xc0, !PT ;  /* 0x0000001ffc087812 */ /* 0x001fc800078ec0ff */
[----:B------:R-:W-:Y:S02]  /*0f10*/  LEA.HI.SX32 R7, R7, R8, 0x1e ;  /* 0x0000000807077211 */ /* 0x000fe400078ff2ff */
[----:B--2---:R-:W-:Y:S01]  /*0f20*/  FSEL R8, R3, RZ, !P2 ;  /* 0x000000ff03087208 */ /* 0x004fe20005000000 */
[----:B------:R-:W-:Y:S06]  /*0f30*/  @P1 BRA `(.L_x_18170) ;  /* 0x0000001400341947 */ /* 0x000fec0003800000 */
        /* <DEDUP_REMOVED lines=28> */
[C---:B-----5:R-:W-:Y:S02]  /*1100*/  FMUL.FTZ R0, R6.reuse, R0 ;  /* 0x0000000006007220 */ /* 0x060fe40000410000 */
[C---:B------:R-:W-:Y:S01]  /*1110*/  FMUL.FTZ R200, R6.reuse, R9 ;  /* 0x0000000906c87220 */ /* 0x040fe20000410000 */
[----:B---3--:R-:W-:Y:S01]  /*1120*/  FMUL.FTZ R201, R241, R188 ;  /* 0x000000bcf1c97220 */ /* 0x008fe20000410000 */
[----:B------:R-:W-:Y:S01]  /*1130*/  FMUL.FTZ R241, R233, R189 ;  /* 0x000000bde9f17220 */ /* 0x000fe20000410000 */
[----:B----4-:R-:W-:Y:S01]  /*1140*/  FMUL.FTZ R233, R197, R190 ;  /* 0x000000bec5e97220 */ /* 0x010fe20000410000 */
[C---:B------:R-:W-:Y:S01]  /*1150*/  FMUL.FTZ R197, R6.reuse, R3 ;  /* 0x0000000306c57220 */ /* 0x040fe20000410000 */
[----:B------:R-:W-:Y:S01]  /*1160*/  FADD.FTZ R3, RZ, R201 ;  /* 0x000000c9ff037221 */ /* 0x000fe20000010000 */
[----:B------:R-:W-:Y:S01]  /*1170*/  FMUL.FTZ R211, R6, R193 ;  /* 0x000000c106d37220 */ /* 0x000fe20000410000 */
[----:B------:R-:W-:-:S02]  /*1180*/  FFMA.FTZ R9, R0, R201, RZ ;  /* 0x000000c900097223 */ /* 0x000fc400000100ff */
[----:B------:R-:W-:Y:S02]  /*1190*/  FADD.FTZ R3, R3, R241 ;  /* 0x000000f103037221 */ /* 0x000fe40000010000 */
        /* <DEDUP_REMOVED lines=13> */
[----:B------:R-:W-:-:S07]  /*1270*/  FFMA.FTZ R3, R197, R225, R188 ;  /* 0x000000e1c5037223 */ /* 0x000fce00000100bc */
.L_x_18172:
[----:B------:R-:W-:Y:S05]  /*1280*/  BSYNC.RECONVERGENT B2 ;  /* 0x0000000000027941 */ /* 0x000fea0003800200 */
.L_x_18171:
[----:B------:R-:W-:Y:S04]  /*1290*/  BSSY.RECONVERGENT B2, `(.L_x_18173) ;  /* 0x0000029000027945 */ /* 0x000fe80003800200 */
[----:B------:R-:W-:Y:S05]  /*12a0*/  @!P1 BRA `(.L_x_18174) ;  /* 0x00000000009c9947 */ /* 0x000fea0003800000 */
        /* <DEDUP_REMOVED lines=12> */
[----:B------:R-:W-:-:S03]  /*1370*/  FADD.FTZ R193, -R8, R193 ;  /* 0x000000c108c17221 */ /* 0x000fc60000010100 */
[----:B-----5:R-:W-:Y:S01]  /*1380*/  FMUL.FTZ R217, R6, R18 ;  /* 0x0000001206d97220 */ /* 0x020fe20000410000 */
[----:B------:R-:W-:Y:S01]  /*1390*/  FADD.FTZ R194, -R8, R194 ;  /* 0x000000c208c27221 */ /* 0x000fe20000010100 */
[----:B------:R-:W-:Y:S01]  /*13a0*/  FMUL.FTZ R210, R6, R193 ;  /* 0x000000c106d27220 */ /* 0x000fe20000410000 */
[----:B---3--:R-:W-:Y:S01]  /*13b0*/  FMUL.FTZ R249, R199, R188 ;  /* 0x000000bcc7f97220 */ /* 0x008fe20000410000 */
[----:B------:R-:W-:-:S03]  /*13c0*/  FMUL.FTZ R240, R240, R189 ;  /* 0x000000bdf0f07220 */ /* 0x000fc60000410000 */
[----:B------:R-:W-:Y:S01]  /*13d0*/  FADD.FTZ R9, R9, R249 ;  /* 0x000000f909097221 */ /* 0x000fe20000010000 */
[----:B------:R-:W-:Y:S01]  /*13e0*/  FFMA.FTZ R3, R217, R249, R3 ;  /* 0x000000f9d9037223 */ /* 0x000fe20000010003 */
        /* <DEDUP_REMOVED lines=19> */
.L_x_18174:
[----:B------:R-:W-:Y:S05]  /*1520*/  BSYNC.RECONVERGENT B2 ;  /* 0x0000000000027941 */ /* 0x000fea0003800200 */
.L_x_18173:
        /* <DEDUP_REMOVED lines=23> */
[C---:B------:R-:W-:Y:S01]  /*16a0*/  FMUL.FTZ R198, R6.reuse, R194 ;  /* 0x000000c206c67220 */ /* 0x040fe20000410000 */
        /* <DEDUP_REMOVED lines=17> */
.L_x_18176:
[----:B------:R-:W-:Y:S05]  /*17c0*/  BSYNC.RECONVERGENT B2 ;  /* 0x0000000000027941 */ /* 0x000fea0003800200 */
.L_x_18175:
        /* <DEDUP_REMOVED lines=41> */
.L_x_18178:
[----:B------:R-:W-:Y:S05]  /*1a60*/  BSYNC.RECONVERGENT B2 ;  /* 0x0000000000027941 */ /* 0x000fea0003800200 */
.L_x_18177:
[----:B------:R-:W-:Y:S01]  /*1a70*/  ISETP.GE.U32.AND P3, PT, R2, 0xa0, PT ;  /* 0x000000a00200780c */ /* 0x000fe20003f66070 */
[----:B------:R-:W-:-:S12]  /*1a80*/  BSSY.RECONVERGENT B2, `(.L_x_18179) ;  /* 0x0000025000027945 */ /* 0x000fd80003800200 */
        /* <DEDUP_REMOVED lines=36> */
.L_x_18180:
[----:B------:R-:W-:Y:S05]  /*1cd0*/  BSYNC.RECONVERGENT B2 ;  /* 0x0000000000027941 */ /* 0x000fea0003800200 */
.L_x_18179:
        /* <DEDUP_REMOVED lines=38> */
.L_x_18182:
[----:B------:R-:W-:Y:S05]  /*1f40*/  BSYNC.RECONVERGENT B2 ;  /* 0x0000000000027941 */ /* 0x000fea0003800200 */
.L_x_18181:
        /* <DEDUP_REMOVED lines=38> */
.L_x_18184:
[----:B------:R-:W-:Y:S05]  /*21b0*/  BSYNC.RECONVERGENT B2 ;  /* 0x0000000000027941 */ /* 0x000fea0003800200 */
.L_x_18183:
[----:B------:R-:W-:-:S13]  /*21c0*/  ISETP.GE.U32.AND P0, PT, R2, 0x100, PT ;  /* 0x000001000200780c */ /* 0x000fda0003f06070 */
[----:B------:R-:W-:Y:S05]  /*21d0*/  @!P0 BRA `(.L_x_18185) ;  /* 0x00000018001c8947 */ /* 0x000fea0003800000 */
[----:B------:R-:W0:Y:S08]  /*21e0*/  LDC.64 R188, c[0x0][0x3a8] ;  /* 0x0000ea00ffbc7b82 */ /* 0x000e300000000a00 */
[----:B------:R-:W1:Y:S01]  /*21f0*/  LDC.64 R190, c[0x0][0x428] ;  /* 0x00010a00ffbe7b82 */ /* 0x000e620000000a00 */
[----:B0-----:R-:W-:-:S05]  /*2200*/  IMAD.WIDE.U32 R188, R204, 0x10, R188 ;  /* 0x00000010ccbc7825 */ /* 0x001fca00078e00bc */
[----:B------:R-:W2:Y:S01]  /*2210*/  LDG.E.128 R192, desc[UR6][R188.64] ;  /* 0x00000006bcc07981 */ /* 0x000ea2000c1e1d00 */
[----:B-1----:R-:W-:-:S06]  /*2220*/  IMAD.WIDE.U32 R190, R204, 0x10, R190 ;  /* 0x00000010ccbe7825 */ /* 0x002fcc00078e00be */
[----:B------:R-:W3:Y:S01]  /*2230*/  LDG.E.128 R188, desc[UR6][R190.64] ;  /* 0x00000006bebc7981 */ /* 0x000ee2000c1e1d00 */
        /* <DEDUP_REMOVED lines=29> */
.L_x_18170:
        /* <DEDUP_REMOVED lines=20> */
[----:B------:R0:W2:Y:S01]  /*2550*/  LDG.E.128 R192, desc[UR6][R152.64] ;  /* 0x0000000698c07981 */ /* 0x0000a2000c1e1d00 */
[----:B-1----:R-:W-:-:S05]  /*2560*/  IMAD.WIDE.U32 R154, R7, 0x10, R154 ;  /* 0x00000010079a7825 */ /* 0x002fca00078e009a */
[----:B------:R-:W3:Y:S01]  /*2570*/  LDG.E.128 R188, desc[UR6][R154.64] ;  /* 0x000000069abc7981 */ /* 0x000ee2000c1e1d00 */
[----:B0-----:R-:W0:Y:S02]  /*2580*/  LDC.64 R152, c[0x0][0x438] ;  /* 0x00010e00ff987b82 */ /* 0x001e240000000a00 */
[----:B0-----:R-:W-:-:S06]  /*2590*/  IMAD.WIDE.U32 R152, R7, 0x10, R152 ;  /* 0x0000001007987825 */ /* 0x001fcc00078e0098 */
[----:B------:R-:W5:Y:S01]  /*25a0*/  LDG.E.128 R152, desc[UR6][R152.64] ;  /* 0x0000000698987981 */ /* 0x000f62000c1e1d00 */
[C---:B--2---:R-:W-:Y:S01]  /*25b0*/  FADD.FTZ R0, -R8.reuse, R192 ;  /* 0x000000c008007221 */ /* 0x044fe20000010100 */
[C---:B------:R-:W-:Y:S01]  /*25c0*/  FADD.FTZ R3, -R8.reuse, R195 ;  /* 0x000000c308037221 */ /* 0x040fe20000010100 */
[C---:B------:R-:W-:Y:S01]  /*25d0*/  FADD.FTZ R9, -R8.reuse, R194 ;  /* 0x000000c208097221 */ /* 0x040fe20000010100 */
[----:B------:R-:W-:Y:S01]  /*25e0*/  FADD.FTZ R193, -R8, R193 ;  /* 0x000000c108c17221 */ /* 0x000fe20000010100 */
[C---:B-----5:R-:W-:Y:S01]  /*25f0*/  FMUL.FTZ R0, R6.reuse, R0 ;  /* 0x0000000006007220 */ /* 0x060fe20000410000 */
[----:B---3--:R-:W-:Y:S01]  /*2600*/  FMUL.FTZ R201, R233, R188 ;  /* 0x000000bce9c97220 */ /* 0x008fe20000410000 */
[----:B------:R-:W-:Y:S01]  /*2610*/  FMUL.FTZ R241, R197, R189 ;  /* 0x000000bdc5f17220 */ /* 0x000fe20000410000 */
[C---:B------:R-:W-:Y:S01]  /*2620*/  FMUL.FTZ R197, R6.reuse, R3 ;  /* 0x0000000306c57220 */ /* 0x040fe20000410000 */
[C---:B------:R-:W-:Y:S01]  /*2630*/  FMUL.FTZ R200, R6.reuse, R9 ;  /* 0x0000000906c87220 */ /* 0x040fe20000410000 */
[----:B------:R-:W-:Y:S01]  /*2640*/  FADD.FTZ R3, RZ, R201 ;  /* 0x000000c9ff037221 */ /* 0x000fe20000010000 */
[----:B------:R-:W-:Y:S01]  /*2650*/  FMUL.FTZ R211, R6, R193 ;  /* 0x000000c106d37220 */ /* 0x000fe20000410000 */
[----:B------:R-:W-:Y:S01]  /*2660*/  FFMA.FTZ R9, R0, R201, RZ ;  /* 0x000000c900097223 */ /* 0x000fe200000100ff */
[----:B----4-:R-:W-:Y:S01]  /*2670*/  FMUL.FTZ R233, R225, R190 ;  /* 0x000000bee1e97220 */ /* 0x010fe20000410000 */
[----:B------:R-:W-:-:S02]  /*2680*/  FADD.FTZ R3, R3, R241 ;  /* 0x000000f103037221 */ /* 0x000fc40000010000 */
        /* <DEDUP_REMOVED lines=14> */
[----:B------:R-:W-:-:S07]  /*2770*/  IADD3 R204, PT, PT, R7, 0x20, RZ ;  /* 0x0000002007cc7810 */ /* 0x000fce0007ffe0ff */
.L_x_18187:
[----:B------:R-:W-:Y:S05]  /*2780*/  BSYNC.RECONVERGENT B2 ;  /* 0x0000000000027941 */ /* 0x000fea0003800200 */
.L_x_18186:
        /* <DEDUP_REMOVED lines=15> */
[----:B------:R-:W-:Y:S01]  /*2880*/  IADD3 R204, PT, PT, R204, 0x20, RZ ;  /* 0x00000020cccc7810 */ /* 0x000fe20007ffe0ff */
[C---:B--2---:R-:W-:Y:S01]  /*2890*/  FADD.FTZ R18, -R8.reuse, R192 ;  /* 0x000000c008127221 */ /* 0x044fe20000010100 */
[----:B------:R-:W-:-:S03]  /*28a0*/  FADD.FTZ R193, -R8, R193 ;  /* 0x000000c108c17221 */ /* 0x000fc60000010100 */
[----:B-----5:R-:W-:Y:S01]  /*28b0*/  FMUL.FTZ R217, R6, R18 ;  /* 0x0000001206d97220 */ /* 0x020fe20000410000 */
[----:B---3--:R-:W-:Y:S01]  /*28c0*/  FMUL.FTZ R249, R199, R188 ;  /* 0x000000bcc7f97220 */ /* 0x008fe20000410000 */
[----:B------:R-:W-:Y:S01]  /*28d0*/  FADD.FTZ R194, -R8, R194 ;  /* 0x000000c208c27221 */ /* 0x000fe20000010100 */
[----:B------:R-:W-:Y:S01]  /*28e0*/  FMUL.FTZ R210, R6, R193 ;  /* 0x000000c106d27220 */ /* 0x000fe20000410000 */
[----:B------:R-:W-:Y:S01]  /*28f0*/  FMUL.FTZ R240, R240, R189 ;  /* 0x000000bdf0f07220 */ /* 0x000fe20000410000 */
        /* <DEDUP_REMOVED lines=21> */
.L_x_18189:
[----:B------:R-:W-:Y:S05]  /*2a50*/  BSYNC.RECONVERGENT B2 ;  /* 0x0000000000027941 */ /* 0x000fea0003800200 */
.L_x_18188:
        /* <DEDUP_REMOVED lines=44> */
.L_x_18191:
[----:B------:R-:W-:Y:S05]  /*2d20*/  BSYNC.RECONVERGENT B2 ;  /* 0x0000000000027941 */ /* 0x000fea0003800200 */
.L_x_18190:
        /* <DEDUP_REMOVED lines=44> */
.L_x_18193:
[----:B------:R-:W-:Y:S05]  /*2ff0*/  BSYNC.RECONVERGENT B2 ;  /* 0x0000000000027941 */ /* 0x000fea0003800200 */
.L_x_18192:
[----:B------:R-:W-:Y:S01]  /*3000*/  ISETP.GE.U32.AND P3, PT, R2, 0xa0, PT ;  /* 0x000000a00200780c */ /* 0x000fe20003f66070 */
[----:B------:R-:W-:-:S12]  /*3010*/  BSSY.RECONVERGENT B2, `(.L_x_18194) ;  /* 0x0000028000027945 */ /* 0x000fd80003800200 */
        /* <DEDUP_REMOVED lines=39> */
.L_x_18195:
[----:B------:R-:W-:Y:S05]  /*3290*/  BSYNC.RECONVERGENT B2 ;  /* 0x0000000000027941 */ /* 0x000fea0003800200 */
.L_x_18194:
        /* <DEDUP_REMOVED lines=41> */
.L_x_18197:
[----:B------:R-:W-:Y:S05]  /*3530*/  BSYNC.RECONVERGENT B2 ;  /* 0x0000000000027941 */ /* 0x000fea0003800200 */
.L_x_18196:
        /* <DEDUP_REMOVED lines=41> */
.L_x_18199:
[----:B------:R-:W-:Y:S05]  /*37d0*/  BSYNC.RECONVERGENT B2 ;  /* 0x0000000000027941 */ /* 0x000fea0003800200 */
.L_x_18198:
[----:B------:R-:W-:-:S13]  /*37e0*/  ISETP.GE.U32.AND P0, PT, R2, 0x100, PT ;  /* 0x000001000200780c */ /* 0x000fda0003f06070 */
        /* <DEDUP_REMOVED lines=38> */
.L_x_18185:
[----:B------:R-:W-:Y:S05]  /*3a50*/  BSYNC.RECONVERGENT B1 ;  /* 0x0000000000017941 */ /* 0x000fea0003800200 */
.L_x_18169:
        /* <DEDUP_REMOVED lines=20> */
.L_x_18290:
[----:B------:R-:W-:Y:S01]  /*3ba0*/  LOP3.LUT R4, R4, 0xffffffdf, RZ, 0xc0, !PT ;  /* 0xffffffdf04047812 */ /* 0x000fe200078ec0ff */
[----:B------:R-:W-:Y:S01]  /*3bb0*/  FADD.FTZ R9, R190, R192 ;  /* 0x000000c0be097221 */ /* 0x000fe20000010000 */
[----:B0-----:R-:W-:Y:S01]  /*3bc0*/  FADD.FTZ R8, R3, R8 ;  /* 0x0000000803087221 */ /* 0x001fe20000010000 */
[----:B------:R-:W-:Y:S01]  /*3bd0*/  BSSY.RECONVERGENT B1, `(.L_x_18201) ;  /* 0x0000432000017945 */ /* 0x000fe20003800200 */
[----:B------:R-:W-:Y:S01]  /*3be0*/  @P0 LOP3.LUT R4, R4, 0x20, RZ, 0xfc, !PT ;  /* 0x0000002004040812 */ /* 0x000fe200078efcff */
[----:B-1----:R-:W-:Y:S01]  /*3bf0*/  FMUL.FTZ R3, R9, UR9 ;  /* 0x0000000909037c20 */ /* 0x002fe20008410000 */
[----:B------:R-:W-:Y:S01]  /*3c00*/  ISETP.NE.AND P0, PT, RZ, UR8, PT ;  /* 0x00000008ff007c0c */ /* 0x000fe2000bf05270 */
[----:B------:R-:W-:Y:S01]  /*3c10*/  FMUL.FTZ R8, R8, UR9 ;  /* 0x0000000908087c20 */ /* 0x000fe20008410000 */
[----:B------:R-:W-:Y:S02]  /*3c20*/  LOP3.LUT P6, RZ, R4, 0x4, RZ, 0xc0, !PT ;  /* 0x0000000404ff7812 */ /* 0x000fe400078cc0ff */
[----:B------:R-:W-:-:S02]  /*3c30*/  FSEL R3, R3, RZ, !P0 ;  /* 0x000000ff03037208 */ /* 0x000fc40004000000 */
[----:B------:R-:W-:-:S09]  /*3c40*/  LOP3.LUT P0, RZ, R4, 0x20, RZ, 0xc0, !PT ;  /* 0x0000002004ff7812 */ /* 0x000fd2000780c0ff */
[----:B------:R-:W-:Y:S05]  /*3c50*/  @P6 BRA `(.L_x_18202) ;  /* 0x0000002000506947 */ /* 0x000fea0003800000 */
        /* <DEDUP_REMOVED lines=11> */
[----:B------:R-:W-:-:S04]  /*3d10*/  FMUL.FTZ R193, R9, R5 ;  /* 0x0000000509c17220 */ /* 0x000fc80000410000 */
[----:B------:R-:W-:Y:S01]  /*3d20*/  FFMA.FTZ R9, R188, R193, R120 ;  /* 0x000000c1bc097223 */ /* 0x000fe20000010078 */
[----:B------:R-:W-:-:S04]  /*3d30*/  FFMA.FTZ R120, R211, R8, R3 ;  /* 0x00000008d3787223 */ /* 0x000fc80000010003 */
[----:B------:R-:W-:-:S04]  /*3d40*/  FADD.FTZ R120, R241, -R120 ;  /* 0x80000078f1787221 */ /* 0x000fc80000010000 */
[----:B------:R-:W-:-:S04]  /*3d50*/  FMUL.FTZ R120, R6, R120 ;  /* 0x0000007806787220 */ /* 0x000fc80000410000 */
[----:B------:R-:W-:Y:S01]  /*3d60*/  FMUL.FTZ R188, R120, R5 ;  /* 0x0000000578bc7220 */ /* 0x000fe20000410000 */
[----:B------:R-:W-:-:S03]  /*3d70*/  FFMA.FTZ R120, R200, R8, R3 ;  /* 0x00000008c8787223 */ /* 0x000fc60000010003 */
[----:B------:R-:W-:Y:S01]  /*3d80*/  FFMA.FTZ R192, R189, R188, R121 ;  /* 0x000000bcbdc07223 */ /* 0x000fe20000010079 */
[----:B------:R-:W-:-:S04]  /*3d90*/  FADD.FTZ R120, R233, -R120 ;  /* 0x80000078e9787221 */ /* 0x000fc80000010000 */
[----:B------:R-:W-:-:S04]  /*3da0*/  FMUL.FTZ R120, R6, R120 ;  /* 0x0000007806787220 */ /* 0x000fc80000410000 */
[----:B------:R-:W-:Y:S01]  /*3db0*/  FMUL.FTZ R189, R120, R5 ;  /* 0x0000000578bd7220 */ /* 0x000fe20000410000 */
[----:B------:R-:W-:-:S03]  /*3dc0*/  FFMA.FTZ R120, R197, R8, R3 ;  /* 0x00000008c5787223 */ /* 0x000fc60000010003 */
[----:B------:R-:W-:Y:S01]  /*3dd0*/  FFMA.FTZ R190, R190, R189, R122 ;  /* 0x000000bdbebe7223 */ /* 0x000fe2000001007a */
[----:B------:R-:W-:-:S04]  /*3de0*/  FADD.FTZ R120, R225, -R120 ;  /* 0x80000078e1787221 */ /* 0x000fc80000010000 */
[----:B------:R-:W-:-:S04]  /*3df0*/  FMUL.FTZ R120, R6, R120 ;  /* 0x0000007806787220 */ /* 0x000fc80000410000 */
[----:B------:R-:W-:-:S04]  /*3e00*/  FMUL.FTZ R194, R120, R5 ;  /* 0x0000000578c27220 */ /* 0x000fc80000410000 */
[----:B------:R-:W-:Y:S01]  /*3e10*/  FFMA.FTZ R191, R191, R194, R123 ;  /* 0x000000c2bfbf7223 */ /* 0x000fe2000001007b */
[----:B------:R-:W-:Y:S06]  /*3e20*/  BRA `(.L_x_18206) ;  /* 0x0000000000507947 */ /* 0x000fec0003800000 */
.L_x_18205:
[----:B------:R-:W-:-:S04]  /*3e30*/  FFMA.FTZ R9, R0, R8, R3 ;  /* 0x0000000800097223 */ /* 0x000fc80000010003 */
[----:B------:R-:W-:-:S04]  /*3e40*/  FADD.FTZ R9, R201, -R9 ;  /* 0x80000009c9097221 */ /* 0x000fc80000010000 */
[----:B-----5:R-:W-:-:S04]  /*3e50*/  FMUL.FTZ R184, R6, R9 ;  /* 0x0000000906b87220 */ /* 0x020fc80000410000 */
[----:B------:R-:W-:-:S04]  /*3e60*/  FMUL.FTZ R193, R184, R5 ;  /* 0x00000005b8c17220 */ /* 0x000fc80000410000 */
[----:B------:R-:W-:Y:S01]  /*3e70*/  FFMA.FTZ R9, R188, R193, R120 ;  /* 0x000000c1bc097223 */ /* 0x000fe20000010078 */
[----:B------:R-:W-:-:S04]  /*3e80*/  FFMA.FTZ R120, R211, R8, R3 ;  /* 0x00000008d3787223 */ /* 0x000fc80000010003 */
[----:B------:R-:W-:-:S04]  /*3e90*/  FADD.FTZ R120, R241, -R120 ;  /* 0x80000078f1787221 */ /* 0x000fc80000010000 */
[----:B------:R-:W-:Y:S01]  /*3ea0*/  FMUL.FTZ R185, R6, R120 ;  /* 0x0000007806b97220 */ /* 0x000fe20000410000 */
[----:B------:R-:W-:-:S03]  /*3eb0*/  FFMA.FTZ R120, R200, R8, R3 ;  /* 0x00000008c8787223 */ /* 0x000fc60000010003 */
[----:B------:R-:W-:Y:S01]  /*3ec0*/  FMUL.FTZ R188, R185, R5 ;  /* 0x00000005b9bc7220 */ /* 0x000fe20000410000 */
[----:B------:R-:W-:-:S03]  /*3ed0*/  FADD.FTZ R120, R233, -R120 ;  /* 0x80000078e9787221 */ /* 0x000fc60000010000 */
[----:B------:R-:W-:Y:S01]  /*3ee0*/  FFMA.FTZ R192, R189, R188, R121 ;  /* 0x000000bcbdc07223 */ /* 0x000fe20000010079 */
[----:B------:R-:W-:Y:S01]  /*3ef0*/  FMUL.FTZ R186, R6, R120 ;  /* 0x0000007806ba7220 */ /* 0x000fe20000410000 */
[----:B------:R-:W-:-:S03]  /*3f00*/  FFMA.FTZ R120, R197, R8, R3 ;  /* 0x00000008c5787223 */ /* 0x000fc60000010003 */
[----:B------:R-:W-:Y:S01]  /*3f10*/  FMUL.FTZ R189, R186, R5 ;  /* 0x00000005babd7220 */ /* 0x000fe20000410000 */
[----:B------:R-:W-:-:S03]  /*3f20*/  FADD.FTZ R120, R225, -R120 ;  /* 0x80000078e1787221 */ /* 0x000fc60000010000 */
[----:B------:R-:W-:Y:S01]  /*3f30*/  FFMA.FTZ R190, R190, R189, R122 ;  /* 0x000000bdbebe7223 */ /* 0x000fe2000001007a */
[----:B------:R-:W-:-:S04]  /*3f40*/  FMUL.FTZ R187, R6, R120 ;  /* 0x0000007806bb7220 */ /* 0x000fc80000410000 */
[----:B------:R-:W-:-:S04]  /*3f50*/  FMUL.FTZ R194, R187, R5 ;  /* 0x00000005bbc27220 */ /* 0x000fc80000410000 */
[----:B------:R-:W-:-:S07]  /*3f60*/  FFMA.FTZ R191, R191, R194, R123 ;  /* 0x000000c2bfbf7223 */ /* 0x000fce000001007b */
.L_x_18206:
[----:B------:R-:W2:Y:S01]  /*3f70*/  LDL R195, [R1+0x54] ;  /* 0x0000540001c37983 */ /* 0x000ea20000100800 */
[----:B------:R-:W0:Y:S03]  /*3f80*/  @P5 LDC.64 R120, c[0x0][0x478] ;  /* 0x00011e00ff785b82 */ /* 0x000e260000000a00 */
[----:B------:R-:W3:Y:S04]  /*3f90*/  LDL R122, [R1+0x58] ;  /* 0x00005800017a7983 */ /* 0x000ee80000100800 */
[----:B------:R-:W4:Y:S04]  /*3fa0*/  LDL R204, [R1+0x50] ;  /* 0x0000500001cc7983 */ /* 0x000f280000100800 */
[----:B------:R-:W5:Y:S01]  /*3fb0*/  LDL R123, [R1+0x5c] ;  /* 0x00005c00017b7983 */ /* 0x000f620000100800 */
[----:B0-----:R-:W-:-:S05]  /*3fc0*/  @P5 IMAD.WIDE.U32 R120, R7, 0x10, R120 ;  /* 0x0000001007785825 */ /* 0x001fca00078e0078 */
[----:B------:R2:W-:Y:S02]  /*3fd0*/  @P5 STG.E.128 desc[UR6][R120.64], R184 ;  /* 0x000000b878005986 */ /* 0x0005e4000c101d06 */
[----:B--2---:R-:W-:Y:S01]  /*3fe0*/  FMUL.FTZ R121, R195, R188 ;  /* 0x000000bcc3797220 */ /* 0x004fe20000410000 */
[----:B---3--:R-:W-:Y:S02]  /*3ff0*/  FMUL.FTZ R122, R122, R189 ;  /* 0x000000bd7a7a7220 */ /* 0x008fe40000410000 */
[----:B------:R-:W0:Y:S01]  /*4000*/  LDC.64 R188, c[0x0][0x468] ;  /* 0x00011a00ffbc7b82 */ /* 0x000e220000000a00 */
[----:B----4-:R-:W-:Y:S01]  /*4010*/  FMUL.FTZ R120, R204, R193 ;  /* 0x000000c1cc787220 */ /* 0x010fe20000410000 */
[----:B-----5:R-:W-:Y:S01]  /*4020*/  FMUL.FTZ R123, R123, R194 ;  /* 0x000000c27b7b7220 */ /* 0x020fe20000410000 */
[C---:B0-----:R-:W-:Y:S01]  /*4030*/  IMAD.WIDE.U32 R188, R7.reuse, 0x10, R188 ;  /* 0x0000001007bc7825 */ /* 0x041fe200078e00bc */
[----:B------:R-:W-:-:S04]  /*4040*/  IADD3 R7, PT, PT, R7, 0x20, RZ ;  /* 0x0000002007077810 */ /* 0x000fc80007ffe0ff */
[----:B------:R0:W-:Y:S02]  /*4050*/  STG.E.128 desc[UR6][R188.64], R120 ;  /* 0x00000078bc007986 */ /* 0x0001e4000c101d06 */
[----:B0-----:R-:W-:Y:S02]  /*4060*/  MOV R120, R9 ;  /* 0x0000000900787202 */ /* 0x001fe40000000f00 */
[----:B------:R-:W-:Y:S02]  /*4070*/  MOV R121, R192 ;  /* 0x000000c000797202 */ /* 0x000fe40000000f00 */
[----:B------:R-:W-:Y:S02]  /*4080*/  MOV R122, R190 ;  /* 0x000000be007a7202 */ /* 0x000fe40000000f00 */
[----:B------:R-:W-:-:S07]  /*4090*/  MOV R123, R191 ;  /* 0x000000bf007b7202 */ /* 0x000fce0000000f00 */
.L_x_18204:
[----:B------:R-:W-:Y:S05]  /*40a0*/  BSYNC.RECONVERGENT B2 ;  /* 0x0000000000027941 */ /* 0x000fea0003800200 */
.L_x_18203:
[----:B------:R-:W-:Y:S01]  /*40b0*/  LOP3.LUT P5, RZ, R4, 0x1, RZ, 0xc0, !PT ;  /* 0x0000000104ff7812 */ /* 0x000fe200078ac0ff */
[----:B------:R-:W-:-:S12]  /*40c0*/  BSSY.RECONVERGENT B2, `(.L_x_18207) ;  /* 0x0000044000027945 */ /* 0x000fd80003800200 */
[----:B------:R-:W-:Y:S05]  /*40d0*/  @!P5 BRA `(.L_x_18208) ;  /* 0x000000040008d947 */ /* 0x000fea0003800000 */
[----:B------:R-:W0:Y:S02]  /*40e0*/  LDC.64 R188, c[0x0][0x390] ;  /* 0x0000e400ffbc7b82 */ /* 0x000e240000000a00 */
[----:B0-----:R-:W-:-:S06]  /*40f0*/  IMAD.WIDE.U32 R188, R7, 0x10, R188 ;  /* 0x0000001007bc7825 */ /* 0x001fcc00078e00bc */
[----:B------:R-:W5:Y:S01]  /*4100*/  LDG.E.128 R188, desc[UR6][R188.64] ;  /* 0x00000006bcbc7981 */ /* 0x000f62000c1e1d00 */
[----:B------:R-:W-:-:S04]  /*4110*/  ISETP.NE.U32.AND P5, PT, RZ, UR12, PT ;  /* 0x0000000cff007c0c */ /* 0x000fc8000bfa5070 */
[----:B------:R-:W-:-:S13]  /*4120*/  ISETP.NE.AND.EX P5, PT, RZ, UR13, PT, P5 ;  /* 0x0000000dff007c0c */ /* 0x000fda000bfa5350 */
[----:B------:R-:W-:Y:S05]  /*4130*/  @!P5 BRA `(.L_x_18209) ;  /* 0x000000000054d947 */ /* 0x000fea0003800000 */
        /* <DEDUP_REMOVED lines=19> */
[----:B------:R-:W-:Y:S01]  /*4270*/  FFMA.FTZ R191, R191, R194, R127 ;  /* 0x000000c2bfbf7223 */ /* 0x000fe2000001007f */
[----:B------:R-:W-:Y:S06]  /*4280*/  BRA `(.L_x_18210) ;  /* 0x0000000000507947 */ /* 0x000fec0003800000 */
.L_x_18209:
        /* <DEDUP_REMOVED lines=19> */
[----:B------:R-:W-:-:S07]  /*43c0*/  FFMA.FTZ R191, R191, R194, R127 ;  /* 0x000000c2bfbf7223 */ /* 0x000fce000001007f */
.L_x_18210:
        /* <DEDUP_REMOVED lines=19> */
.L_x_18208:
[----:B------:R-:W-:Y:S05]  /*4500*/  BSYNC.RECONVERGENT B2 ;  /* 0x0000000000027941 */ /* 0x000fea0003800200 */
.L_x_18207:
        /* <DEDUP_REMOVED lines=30> */
.L_x_18213:
        /* <DEDUP_REMOVED lines=20> */
.L_x_18214:
        /* <DEDUP_REMOVED lines=19> */
.L_x_18212:
[----:B------:R-:W-:Y:S05]  /*4960*/  BSYNC.RECONVERGENT B2 ;  /* 0x0000000000027941 */ /* 0x000fea0003800200 */
.L_x_18211:
        /* <DEDUP_REMOVED lines=29> */
.L_x_18217:
        /* <DEDUP_REMOVED lines=20> */
.L_x_18218:
[----:B------:R-:W0:Y:S01]  /*4c80*/  @P4 LDC.64 R132, c[0x0][0x478] ;  /* 0x00011e00ff844b82 */ /* 0x000e220000000a00 */
[----:B------:R-:W-:Y:S01]  /*4c90*/  FMUL.FTZ R134, R30, R189 ;  /* 0x000000bd1e867220 */ /* 0x000fe20000410000 */
[----:B------:R-:W-:Y:S01]  /*4ca0*/  FMUL.FTZ R135, R31, R194 ;  /* 0x000000c21f877220 */ /* 0x000fe20000410000 */
[----:B0-----:R-:W-:-:S05]  /*4cb0*/  @P4 IMAD.WIDE.U32 R132, R7, 0x10, R132 ;  /* 0x0000001007844825 */ /* 0x001fca00078e0084 */
[----:B------:R0:W-:Y:S02]  /*4cc0*/  @P4 STG.E.128 desc[UR6][R132.64], R184 ;  /* 0x000000b884004986 */ /* 0x0001e4000c101d06 */
[----:B0-----:R-:W-:Y:S01]  /*4cd0*/  FMUL.FTZ R133, R29, R188 ;  /* 0x000000bc1d857220 */ /* 0x001fe20000410000 */
[----:B------:R-:W-:Y:S01]  /*4ce0*/  FMUL.FTZ R132, R28, R193 ;  /* 0x000000c11c847220 */ /* 0x000fe20000410000 */
[----:B------:R-:W0:Y:S02]  /*4cf0*/  LDC.64 R188, c[0x0][0x468] ;  /* 0x00011a00ffbc7b82 */ /* 0x000e240000000a00 */
[C---:B0-----:R-:W-:Y:S01]  /*4d00*/  IMAD.WIDE.U32 R188, R7.reuse, 0x10, R188 ;  /* 0x0000001007bc7825 */ /* 0x041fe200078e00bc */
[----:B------:R-:W-:-:S04]  /*4d10*/  IADD3 R7, PT, PT, R7, 0x20, RZ ;  /* 0x0000002007077810 */ /* 0x000fc80007ffe0ff */
[----:B------:R0:W-:Y:S02]  /*4d20*/  STG.E.128 desc[UR6][R188.64], R132 ;  /* 0x00000084bc007986 */ /* 0x0001e4000c101d06 */
[----:B0-----:R-:W-:Y:S02]  /*4d30*/  MOV R132, R9 ;  /* 0x0000000900847202 */ /* 0x001fe40000000f00 */
[----:B------:R-:W-:Y:S02]  /*4d40*/  MOV R133, R192 ;  /* 0x000000c000857202 */ /* 0x000fe40000000f00 */
[----:B------:R-:W-:Y:S02]  /*4d50*/  MOV R134, R190 ;  /* 0x000000be00867202 */ /* 0x000fe40000000f00 */
[----:B------:R-:W-:-:S07]  /*4d60*/  MOV R135, R191 ;  /* 0x000000bf00877202 */ /* 0x000fce0000000f00 */
.L_x_18216:
[----:B------:R-:W-:Y:S05]  /*4d70*/  BSYNC.RECONVERGENT B2 ;  /* 0x0000000000027941 */ /* 0x000fea0003800200 */
.L_x_18215:
        /* <DEDUP_REMOVED lines=29> */
.L_x_18221:
        /* <DEDUP_REMOVED lines=20> */
.L_x_18222:
        /* <DEDUP_REMOVED lines=15> */
.L_x_18220:
[----:B------:R-:W-:Y:S05]  /*5180*/  BSYNC.RECONVERGENT B2 ;  /* 0x0000000000027941 */ /* 0x000fea0003800200 */
.L_x_18219:
        /* <DEDUP_REMOVED lines=29> */
.L_x_18225:
        /* <DEDUP_REMOVED lines=20> */
.L_x_18226:
        /* <DEDUP_REMOVED lines=15> */
.L_x_18224:
[----:B------:R-:W-:Y:S05]  /*5590*/  BSYNC.RECONVERGENT B2 ;  /* 0x0000000000027941 */ /* 0x000fea0003800200 */
.L_x_18223:
        /* <DEDUP_REMOVED lines=29> */
.L_x_18229:
        /* <DEDUP_REMOVED lines=20> */
.L_x_18230:
        /* <DEDUP_REMOVED lines=15> */
.L_x_18228:
[----:B------:R-:W-:Y:S05]  /*59a0*/  BSYNC.RECONVERGENT B2 ;  /* 0x0000000000027941 */ /* 0x000fea0003800200 */
.L_x_18227:
        /* <DEDUP_REMOVED lines=9> */
[----:B-----5:R-:W-:Y:S01]  /*5a40*/  FMUL.FTZ R187, R6, R9 ;  /* 0x0000000906bb7220 */ /* 0x020fe20000410000 */
[----:B------:R-:W-:-:S03]  /*5a50*/  FFMA.FTZ R9, R203, R8, R3 ;  /* 0x00000008cb097223 */ /* 0x000fc60000010003 */
[----:B------:R-:W-:Y:S01]  /*5a60*/  FMUL.FTZ R192, R187, R5 ;  /* 0x00000005bbc07220 */ /* 0x000fe20000410000 */
[----:B------:R-:W-:-:S03]  /*5a70*/  FADD.FTZ R9, R243, -R9 ;  /* 0x80000009f3097221 */ /* 0x000fc60000010000 */
[----:B------:R-:W-:Y:S01]  /*5a80*/  FFMA.FTZ R191, R191, R192, R151 ;  /* 0x000000c0bfbf7223 */ /* 0x000fe20000010097 */
[----:B------:R-:W-:Y:S01]  /*5a90*/  FMUL.FTZ R184, R6, R9 ;  /* 0x0000000906b87220 */ /* 0x000fe20000410000 */
[-CC-:B------:R-:W-:Y:S01]  /*5aa0*/  FFMA.FTZ R9, R202, R8.reuse, R3.reuse ;  /* 0x00000008ca097223 */ /* 0x180fe20000010003 */
[----:B------:R-:W-:Y:S02]  /*5ab0*/  FFMA.FTZ R3, R242, R8, R3 ;  /* 0x00000008f2037223 */ /* 0x000fe40000010003 */
[----:B------:R-:W-:Y:S01]  /*5ac0*/  FMUL.FTZ R151, R184, R5 ;  /* 0x00000005b8977220 */ /* 0x000fe20000410000 */
[----:B------:R-:W-:Y:S01]  /*5ad0*/  FADD.FTZ R9, R234, -R9 ;  /* 0x80000009ea097221 */ /* 0x000fe20000010000 */
[----:B------:R-:W-:Y:S02]  /*5ae0*/  FADD.FTZ R3, R226, -R3 ;  /* 0x80000003e2037221 */ /* 0x000fe40000010000 */
[----:B------:R-:W-:Y:S01]  /*5af0*/  FFMA.FTZ R188, R188, R151, R148 ;  /* 0x00000097bcbc7223 */ /* 0x000fe20000010094 */
[C---:B------:R-:W-:Y:S01]  /*5b00*/  FMUL.FTZ R185, R6.reuse, R9 ;  /* 0x0000000906b97220 */ /* 0x040fe20000410000 */
[----:B------:R-:W-:-:S03]  /*5b10*/  FMUL.FTZ R186, R6, R3 ;  /* 0x0000000306ba7220 */ /* 0x000fc60000410000 */
[-C--:B------:R-:W-:Y:S01]  /*5b20*/  FMUL.FTZ R193, R185, R5.reuse ;  /* 0x00000005b9c17220 */ /* 0x080fe20000410000 */
[----:B------:R-:W-:-:S03]  /*5b30*/  FMUL.FTZ R5, R186, R5 ;  /* 0x00000005ba057220 */ /* 0x000fc60000410000 */
[----:B------:R-:W-:Y:S01]  /*5b40*/  FFMA.FTZ R189, R189, R193, R149 ;  /* 0x000000c1bdbd7223 */ /* 0x000fe20000010095 */
[----:B------:R-:W-:Y:S01]  /*5b50*/  FFMA.FTZ R3, R190, R5, R150 ;  /* 0x00000005be037223 */ /* 0x000fe20000010096 */
[----:B------:R-:W-:Y:S06]  /*5b60*/  BRA `(.L_x_18233) ;  /* 0x0000000000507947 */ /* 0x000fec0003800000 */
.L_x_18232:
[----:B------:R-:W-:-:S04]  /*5b70*/  FFMA.FTZ R9, R17, R8, R3 ;  /* 0x0000000811097223 */ /* 0x000fc80000010003 */
[----:B------:R-:W-:-:S04]  /*5b80*/  FADD.FTZ R9, R218, -R9 ;  /* 0x80000009da097221 */ /* 0x000fc80000010000 */
[----:B-----5:R-:W-:-:S04]  /*5b90*/  FMUL.FTZ R9, R6, R9 ;  /* 0x0000000906097220 */ /* 0x020fc80000410000 */
[----:B------:R-:W-:Y:S01]  /*5ba0*/  FMUL.FTZ R192, R9, R5 ;  /* 0x0000000509c07220 */ /* 0x000fe20000410000 */
[----:B------:R-:W-:-:S03]  /*5bb0*/  FFMA.FTZ R9, R203, R8, R3 ;  /* 0x00000008cb097223 */ /* 0x000fc60000010003 */
[----:B------:R-:W-:Y:S01]  /*5bc0*/  FFMA.FTZ R191, R191, R192, R151 ;  /* 0x000000c0bfbf7223 */ /* 0x000fe20000010097 */
[----:B------:R-:W-:-:S04]  /*5bd0*/  FADD.FTZ R9, R243, -R9 ;  /* 0x80000009f3097221 */ /* 0x000fc80000010000 */
[----:B------:R-:W-:-:S04]  /*5be0*/  FMUL.FTZ R9, R6, R9 ;  /* 0x0000000906097220 */ /* 0x000fc80000410000 */
[----:B------:R-:W-:Y:S01]  /*5bf0*/  FMUL.FTZ R151, R9, R5 ;  /* 0x0000000509977220 */ /* 0x000fe20000410000 */
[-CC-:B------:R-:W-:Y:S01]  /*5c00*/  FFMA.FTZ R9, R202, R8.reuse, R3.reuse ;  /* 0x00000008ca097223 */ /* 0x180fe20000010003 */
[----:B------:R-:W-:Y:S02]  /*5c10*/  FFMA.FTZ R3, R242, R8, R3 ;  /* 0x00000008f2037223 */ /* 0x000fe40000010003 */
[----:B------:R-:W-:Y:S01]  /*5c20*/  FFMA.FTZ R188, R188, R151, R148 ;  /* 0x00000097bcbc7223 */ /* 0x000fe20000010094 */
[----:B------:R-:W-:Y:S01]  /*5c30*/  FADD.FTZ R9, R234, -R9 ;  /* 0x80000009ea097221 */ /* 0x000fe20000010000 */
[----:B------:R-:W-:-:S03]  /*5c40*/  FADD.FTZ R3, R226, -R3 ;  /* 0x80000003e2037221 */ /* 0x000fc60000010000 */
[C---:B------:R-:W-:Y:S01]  /*5c50*/  FMUL.FTZ R9, R6.reuse, R9 ;  /* 0x0000000906097220 */ /* 0x040fe20000410000 */
[----:B------:R-:W-:-:S03]  /*5c60*/  FMUL.FTZ R3, R6, R3 ;  /* 0x0000000306037220 */ /* 0x000fc60000410000 */
[-C--:B------:R-:W-:Y:S01]  /*5c70*/  FMUL.FTZ R193, R9, R5.reuse ;  /* 0x0000000509c17220 */ /* 0x080fe20000410000 */
[----:B------:R-:W-:-:S03]  /*5c80*/  FMUL.FTZ R5, R3, R5 ;  /* 0x0000000503057220 */ /* 0x000fc60000410000 */
[----:B------:R-:W-:Y:S01]  /*5c90*/  FFMA.FTZ R189, R189, R193, R149 ;  /* 0x000000c1bdbd7223 */ /* 0x000fe20000010095 */
[----:B------:R-:W-:-:S07]  /*5ca0*/  FFMA.FTZ R3, R190, R5, R150 ;  /* 0x00000005be037223 */ /* 0x000fce0000010096 */
.L_x_18233:
[----:B------:R-:W0:Y:S01]  /*5cb0*/  @P0 LDC.64 R8, c[0x0][0x478] ;  /* 0x00011e00ff080b82 */ /* 0x000e220000000a00 */
[----:B------:R-:W-:Y:S01]  /*5cc0*/  FMUL.FTZ R148, R60, R151 ;  /* 0x000000973c947220 */ /* 0x000fe20000410000 */
[----:B------:R-:W-:Y:S01]  /*5cd0*/  FMUL.FTZ R149, R61, R193 ;  /* 0x000000c13d957220 */ /* 0x000fe20000410000 */
[----:B------:R-:W-:Y:S01]  /*5ce0*/  FMUL.FTZ R150, R62, R5 ;  /* 0x000000053e967220 */ /* 0x000fe20000410000 */
[----:B------:R-:W-:Y:S01]  /*5cf0*/  FMUL.FTZ R151, R63, R192 ;  /* 0x000000c03f977220 */ /* 0x000fe20000410000 */
        /* <DEDUP_REMOVED lines=10> */
.L_x_18202:
        /* <DEDUP_REMOVED lines=8> */
[----:B------:R-:W-:-:S04]  /*5e20*/  FFMA.FTZ R9, R0, R8, R3 ;  /* 0x0000000800097223 */ /* 0x000fc80000010003 */
[----:B------:R-:W-:-:S04]  /*5e30*/  FADD.FTZ R9, R201, -R9 ;  /* 0x80000009c9097221 */ /* 0x000fc80000010000 */
[----:B-----5:R-:W-:-:S04]  /*5e40*/  FFMA.FTZ R9, R6, R9, R152 ;  /* 0x0000000906097223 */ /* 0x020fc80000010098 */
[----:B------:R-:W-:-:S04]  /*5e50*/  FMUL.FTZ R193, R9, R5 ;  /* 0x0000000509c17220 */ /* 0x000fc80000410000 */
[----:B------:R-:W-:Y:S01]  /*5e60*/  FFMA.FTZ R9, R188, R193, R120 ;  /* 0x000000c1bc097223 */ /* 0x000fe20000010078 */
[----:B------:R-:W-:-:S04]  /*5e70*/  FFMA.FTZ R120, R211, R8, R3 ;  /* 0x00000008d3787223 */ /* 0x000fc80000010003 */
[----:B------:R-:W-:-:S04]  /*5e80*/  FADD.FTZ R120, R241, -R120 ;  /* 0x80000078f1787221 */ /* 0x000fc80000010000 */
[----:B------:R-:W-:-:S04]  /*5e90*/  FFMA.FTZ R120, R6, R120, R153 ;  /* 0x0000007806787223 */ /* 0x000fc80000010099 */
[----:B------:R-:W-:Y:S01]  /*5ea0*/  FMUL.FTZ R188, R120, R5 ;  /* 0x0000000578bc7220 */ /* 0x000fe20000410000 */
[----:B------:R-:W-:-:S03]  /*5eb0*/  FFMA.FTZ R120, R200, R8, R3 ;  /* 0x00000008c8787223 */ /* 0x000fc60000010003 */
[----:B------:R-:W-:Y:S01]  /*5ec0*/  FFMA.FTZ R192, R189, R188, R121 ;  /* 0x000000bcbdc07223 */ /* 0x000fe20000010079 */
[----:B------:R-:W-:-:S04]  /*5ed0*/  FADD.FTZ R120, R233, -R120 ;  /* 0x80000078e9787221 */ /* 0x000fc80000010000 */
[----:B------:R-:W-:-:S04]  /*5ee0*/  FFMA.FTZ R120, R6, R120, R154 ;  /* 0x0000007806787223 */ /* 0x000fc8000001009a */
[----:B------:R-:W-:Y:S01]  /*5ef0*/  FMUL.FTZ R189, R120, R5 ;  /* 0x0000000578bd7220 */ /* 0x000fe20000410000 */
[----:B------:R-:W-:-:S03]  /*5f00*/  FFMA.FTZ R120, R197, R8, R3 ;  /* 0x00000008c5787223 */ /* 0x000fc60000010003 */
[----:B------:R-:W-:Y:S01]  /*5f10*/  FFMA.FTZ R190, R190, R189, R122 ;  /* 0x000000bdbebe7223 */ /* 0x000fe2000001007a */
[----:B------:R-:W-:-:S04]  /*5f20*/  FADD.FTZ R120, R225, -R120 ;  /* 0x80000078e1787221 */ /* 0x000fc80000010000 */
[----:B------:R-:W-:-:S04]  /*5f30*/  FFMA.FTZ R120, R6, R120, R155 ;  /* 0x0000007806787223 */ /* 0x000fc8000001009b */
[----:B------:R-:W-:-:S04]  /*5f40*/  FMUL.FTZ R194, R120, R5 ;  /* 0x0000000578c27220 */ /* 0x000fc80000410000 */
[----:B------:R-:W-:Y:S01]  /*5f50*/  FFMA.FTZ R191, R191, R194, R123 ;  /* 0x000000c2bfbf7223 */ /* 0x000fe2000001007b */
[----:B------:R-:W-:Y:S06]  /*5f60*/  BRA `(.L_x_18237) ;  /* 0x0000000000507947 */ /* 0x000fec0003800000 */
.L_x_18236:
[----:B------:R-:W-:-:S04]  /*5f70*/  FFMA.FTZ R9, R0, R8, R3 ;  /* 0x0000000800097223 */ /* 0x000fc80000010003 */
[----:B------:R-:W-:-:S04]  /*5f80*/  FADD.FTZ R9, R201, -R9 ;  /* 0x80000009c9097221 */ /* 0x000fc80000010000 */
[----:B-----5:R-:W-:-:S04]  /*5f90*/  FFMA.FTZ R184, R6, R9, R152 ;  /* 0x0000000906b87223 */ /* 0x020fc80000010098 */
[----:B------:R-:W-:-:S04]  /*5fa0*/  FMUL.FTZ R193, R184, R5 ;  /* 0x00000005b8c17220 */ /* 0x000fc80000410000 */
[----:B------:R-:W-:Y:S01]  /*5fb0*/  FFMA.FTZ R9, R188, R193, R120 ;  /* 0x000000c1bc097223 */ /* 0x000fe20000010078 */
[----:B------:R-:W-:-:S04]  /*5fc0*/  FFMA.FTZ R120, R211, R8, R3 ;  /* 0x00000008d3787223 */ /* 0x000fc80000010003 */
[----:B------:R-:W-:-:S04]  /*5fd0*/  FADD.FTZ R120, R241, -R120 ;  /* 0x80000078f1787221 */ /* 0x000fc80000010000 */
[----:B------:R-:W-:Y:S01]  /*5fe0*/  FFMA.FTZ R185, R6, R120, R153 ;  /* 0x0000007806b97223 */ /* 0x000fe20000010099 */
[----:B------:R-:W-:-:S03]  /*5ff0*/  FFMA.FTZ R120, R200, R8, R3 ;  /* 0x00000008c8787223 */ /* 0x000fc60000010003 */
[----:B------:R-:W-:Y:S01]  /*6000*/  FMUL.FTZ R188, R185, R5 ;  /* 0x00000005b9bc7220 */ /* 0x000fe20000410000 */
[----:B------:R-:W-:-:S03]  /*6010*/  FADD.FTZ R120, R233, -R120 ;  /* 0x80000078e9787221 */ /* 0x000fc60000010000 */
[----:B------:R-:W-:Y:S01]  /*6020*/  FFMA.FTZ R192, R189, R188, R121 ;  /* 0x000000bcbdc07223 */ /* 0x000fe20000010079 */
[----:B------:R-:W-:Y:S01]  /*6030*/  FFMA.FTZ R186, R6, R120, R154 ;  /* 0x0000007806ba7223 */ /* 0x000fe2000001009a */
[----:B------:R-:W-:-:S03]  /*6040*/  FFMA.FTZ R120, R197, R8, R3 ;  /* 0x00000008c5787223 */ /* 0x000fc60000010003 */
[----:B------:R-:W-:Y:S01]  /*6050*/  FMUL.FTZ R189, R186, R5 ;  /* 0x00000005babd7220 */ /* 0x000fe20000410000 */
[----:B------:R-:W-:-:S03]  /*6060*/  FADD.FTZ R120, R225, -R120 ;  /* 0x80000078e1787221 */ /* 0x000fc60000010000 */
[----:B------:R-:W-:Y:S01]  /*6070*/  FFMA.FTZ R190, R190, R189, R122 ;  /* 0x000000bdbebe7223 */ /* 0x000fe2000001007a */
[----:B------:R-:W-:-:S04]  /*6080*/  FFMA.FTZ R187, R6, R120, R155 ;  /* 0x0000007806bb7223 */ /* 0x000fc8000001009b */
[----:B------:R-:W-:-:S04]  /*6090*/  FMUL.FTZ R194, R187, R5 ;  /* 0x00000005bbc27220 */ /* 0x000fc80000410000 */
[----:B------:R-:W-:-:S07]  /*60a0*/  FFMA.FTZ R191, R191, R194, R123 ;  /* 0x000000c2bfbf7223 */ /* 0x000fce000001007b */
.L_x_18237:
[----:B------:R-:W2:Y:S04]  /*60b0*/  LDL R195, [R1+0x54] ;  /* 0x0000540001c37983 */ /* 0x000ea80000100800 */
[----:B------:R-:W3:Y:S04]  /*60c0*/  LDL R122, [R1+0x58] ;  /* 0x00005800017a7983 */ /* 0x000ee80000100800 */
[----:B------:R-:W4:Y:S04]  /*60d0*/  LDL R204, [R1+0x50] ;  /* 0x0000500001cc7983 */ /* 0x000f280000100800 */
[----:B------:R-:W5:Y:S01]  /*60e0*/  LDL R123, [R1+0x5c] ;  /* 0x00005c00017b7983 */ /* 0x000f620000100800 */
[----:B------:R-:W-:-:S04]  /*60f0*/  ISETP.NE.U32.AND P5, PT, RZ, UR12, PT ;  /* 0x0000000cff007c0c */ /* 0x000fc8000bfa5070 */
[----:B------:R-:W-:-:S13]  /*6100*/  ISETP.NE.AND.EX P5, PT, RZ, UR13, PT, P5 ;  /* 0x0000000dff007c0c */ /* 0x000fda000bfa5350 */
[----:B------:R-:W0:Y:S02]  /*6110*/  @P5 LDC.64 R120, c[0x0][0x478] ;  /* 0x00011e00ff785b82 */ /* 0x000e240000000a00 */
        /* <DEDUP_REMOVED lines=14> */
.L_x_18235:
[----:B------:R-:W-:Y:S05]  /*6200*/  BSYNC.RECONVERGENT B2 ;  /* 0x0000000000027941 */ /* 0x000fea0003800200 */
.L_x_18234:
        /* <DEDUP_REMOVED lines=28> */
[----:B------:R-:W-:Y:S01]  /*63d0*/  FFMA.FTZ R191, R191, R194, R127 ;  /* 0x000000c2bfbf7223 */ /* 0x000fe2000001007f */
[----:B------:R-:W-:Y:S06]  /*63e0*/  BRA `(.L_x_18241) ;  /* 0x0000000000507947 */ /* 0x000fec0003800000 */
.L_x_18240:
        /* <DEDUP_REMOVED lines=19> */
[----:B------:R-:W-:-:S07]  /*6520*/  FFMA.FTZ R191, R191, R194, R127 ;  /* 0x000000c2bfbf7223 */ /* 0x000fce000001007f */
.L_x_18241:
        /* <DEDUP_REMOVED lines=19> */
.L_x_18239:
[----:B------:R-:W-:Y:S05]  /*6660*/  BSYNC.RECONVERGENT B2 ;  /* 0x0000000000027941 */ /* 0x000fea0003800200 */
.L_x_18238:
        /* <DEDUP_REMOVED lines=30> */
.L_x_18244:
        /* <DEDUP_REMOVED lines=20> */
.L_x_18245:
        /* <DEDUP_REMOVED lines=19> */
.L_x_18243:
[----:B------:R-:W-:Y:S05]  /*6ac0*/  BSYNC.RECONVERGENT B2 ;  /* 0x0000000000027941 */ /* 0x000fea0003800200 */
.L_x_18242:
        /* <DEDUP_REMOVED lines=29> */
.L_x_18248:
        /* <DEDUP_REMOVED lines=20> */
.L_x_18249:
        /* <DEDUP_REMOVED lines=15> */
.L_x_18247:
[----:B------:R-:W-:Y:S05]  /*6ed0*/  BSYNC.RECONVERGENT B2 ;  /* 0x0000000000027941 */ /* 0x000fea0003800200 */
.L_x_18246:
        /* <DEDUP_REMOVED lines=29> */
.L_x_18252:
        /* <DEDUP_REMOVED lines=20> */
.L_x_18253:
        /* <DEDUP_REMOVED lines=15> */
.L_x_18251:
[----:B------:R-:W-:Y:S05]  /*72e0*/  BSYNC.RECONVERGENT B2 ;  /* 0x0000000000027941 */ /* 0x000fea0003800200 */
.L_x_18250:
        /* <DEDUP_REMOVED lines=29> */
.L_x_18256:
        /* <DEDUP_REMOVED lines=20> */
.L_x_18257:
        /* <DEDUP_REMOVED lines=15> */
.L_x_18255:
[----:B------:R-:W-:Y:S05]  /*76f0*/  BSYNC.RECONVERGENT B2 ;  /* 0x0000000000027941 */ /* 0x000fea0003800200 */
.L_x_18254:
        /* <DEDUP_REMOVED lines=29> */
.L_x_18260:
        /* <DEDUP_REMOVED lines=20> */
.L_x_18261:
        /* <DEDUP_REMOVED lines=15> */
.L_x_18259:
[----:B------:R-:W-:Y:S05]  /*7b00*/  BSYNC.RECONVERGENT B2 ;  /* 0x0000000000027941 */ /* 0x000fea0003800200 */
.L_x_18258:
        /* <DEDUP_REMOVED lines=9> */
[----:B-----5:R-:W-:Y:S01]  /*7ba0*/  FFMA.FTZ R187, R6, R9, R183 ;  /* 0x0000000906bb7223 */ /* 0x020fe200000100b7 */
[----:B------:R-:W-:-:S03]  /*7bb0*/  FFMA.FTZ R9, R203, R8, R3 ;  /* 0x00000008cb097223 */ /* 0x000fc60000010003 */
[----:B------:R-:W-:Y:S01]  /*7bc0*/  FMUL.FTZ R192, R187, R5 ;  /* 0x00000005bbc07220 */ /* 0x000fe20000410000 */
[----:B------:R-:W-:-:S03]  /*7bd0*/  FADD.FTZ R9, R243, -R9 ;  /* 0x80000009f3097221 */ /* 0x000fc60000010000 */
[----:B------:R-:W-:Y:S01]  /*7be0*/  FFMA.FTZ R191, R191, R192, R151 ;  /* 0x000000c0bfbf7223 */ /* 0x000fe20000010097 */
[----:B------:R-:W-:Y:S01]  /*7bf0*/  FFMA.FTZ R184, R6, R9, R180 ;  /* 0x0000000906b87223 */ /* 0x000fe200000100b4 */
[-CC-:B------:R-:W-:Y:S01]  /*7c00*/  FFMA.FTZ R9, R202, R8.reuse, R3.reuse ;  /* 0x00000008ca097223 */ /* 0x180fe20000010003 */
[----:B------:R-:W-:Y:S02]  /*7c10*/  FFMA.FTZ R3, R242, R8, R3 ;  /* 0x00000008f2037223 */ /* 0x000fe40000010003 */
[----:B------:R-:W-:Y:S01]  /*7c20*/  FMUL.FTZ R151, R184, R5 ;  /* 0x00000005b8977220 */ /* 0x000fe20000410000 */
[----:B------:R-:W-:Y:S01]  /*7c30*/  FADD.FTZ R9, R234, -R9 ;  /* 0x80000009ea097221 */ /* 0x000fe20000010000 */
[----:B------:R-:W-:Y:S02]  /*7c40*/  FADD.FTZ R3, R226, -R3 ;  /* 0x80000003e2037221 */ /* 0x000fe40000010000 */
[----:B------:R-:W-:Y:S01]  /*7c50*/  FFMA.FTZ R188, R188, R151, R148 ;  /* 0x00000097bcbc7223 */ /* 0x000fe20000010094 */
[C---:B------:R-:W-:Y:S01]  /*7c60*/  FFMA.FTZ R185, R6.reuse, R9, R181 ;  /* 0x0000000906b97223 */ /* 0x040fe200000100b5 */
[----:B------:R-:W-:-:S03]  /*7c70*/  FFMA.FTZ R186, R6, R3, R182 ;  /* 0x0000000306ba7223 */ /* 0x000fc600000100b6 */
[-C--:B------:R-:W-:Y:S01]  /*7c80*/  FMUL.FTZ R193, R185, R5.reuse ;  /* 0x00000005b9c17220 */ /* 0x080fe20000410000 */
[----:B------:R-:W-:-:S03]  /*7c90*/  FMUL.FTZ R5, R186, R5 ;  /* 0x00000005ba057220 */ /* 0x000fc60000410000 */
[----:B------:R-:W-:Y:S01]  /*7ca0*/  FFMA.FTZ R189, R189, R193, R149 ;  /* 0x000000c1bdbd7223 */ /* 0x000fe20000010095 */
[----:B------:R-:W-:Y:S01]  /*7cb0*/  FFMA.FTZ R3, R190, R5, R150 ;  /* 0x00000005be037223 */ /* 0x000fe20000010096 */
[----:B------:R-:W-:Y:S06]  /*7cc0*/  BRA `(.L_x_18263) ;  /* 0x0000000000507947 */ /* 0x000fec0003800000 */
.L_x_18262:
[----:B------:R-:W-:-:S04]  /*7cd0*/  FFMA.FTZ R9, R17, R8, R3 ;  /* 0x0000000811097223 */ /* 0x000fc80000010003 */
[----:B------:R-:W-:-:S04]  /*7ce0*/  FADD.FTZ R9, R218, -R9 ;  /* 0x80000009da097221 */ /* 0x000fc80000010000 */
[----:B-----5:R-:W-:-:S04]  /*7cf0*/  FFMA.FTZ R9, R6, R9, R183 ;  /* 0x0000000906097223 */ /* 0x020fc800000100b7 */
[----:B------:R-:W-:Y:S01]  /*7d00*/  FMUL.FTZ R192, R9, R5 ;  /* 0x0000000509c07220 */ /* 0x000fe20000410000 */
[----:B------:R-:W-:-:S03]  /*7d10*/  FFMA.FTZ R9, R203, R8, R3 ;  /* 0x00000008cb097223 */ /* 0x000fc60000010003 */
[----:B------:R-:W-:Y:S01]  /*7d20*/  FFMA.FTZ R191, R191, R192, R151 ;  /* 0x000000c0bfbf7223 */ /* 0x000fe20000010097 */
[----:B------:R-:W-:-:S04]  /*7d30*/  FADD.FTZ R9, R243, -R9 ;  /* 0x80000009f3097221 */ /* 0x000fc80000010000 */
[----:B------:R-:W-:-:S04]  /*7d40*/  FFMA.FTZ R9, R6, R9, R180 ;  /* 0x0000000906097223 */ /* 0x000fc800000100b4 */
[----:B------:R-:W-:Y:S01]  /*7d50*/  FMUL.FTZ R151, R9, R5 ;  /* 0x0000000509977220 */ /* 0x000fe20000410000 */
[-CC-:B------:R-:W-:Y:S01]  /*7d60*/  FFMA.FTZ R9, R202, R8.reuse, R3.reuse ;  /* 0x00000008ca097223 */ /* 0x180fe20000010003 */
[----:B------:R-:W-:Y:S02]  /*7d70*/  FFMA.FTZ R3, R242, R8, R3 ;  /* 0x00000008f2037223 */ /* 0x000fe40000010003 */
[----:B------:R-:W-:Y:S01]  /*7d80*/  FFMA.FTZ R188, R188, R151, R148 ;  /* 0x00000097bcbc7223 */ /* 0x000fe20000010094 */
[----:B------:R-:W-:Y:S01]  /*7d90*/  FADD.FTZ R9, R234, -R9 ;  /* 0x80000009ea097221 */ /* 0x000fe20000010000 */
[----:B------:R-:W-:-:S03]  /*7da0*/  FADD.FTZ R3, R226, -R3 ;  /* 0x80000003e2037221 */ /* 0x000fc60000010000 */
[C---:B------:R-:W-:Y:S01]  /*7db0*/  FFMA.FTZ R9, R6.reuse, R9, R181 ;  /* 0x0000000906097223 */ /* 0x040fe200000100b5 */
[----:B------:R-:W-:-:S03]  /*7dc0*/  FFMA.FTZ R3, R6, R3, R182 ;  /* 0x0000000306037223 */ /* 0x000fc600000100b6 */
[-C--:B------:R-:W-:Y:S01]  /*7dd0*/  FMUL.FTZ R193, R9, R5.reuse ;  /* 0x0000000509c17220 */ /* 0x080fe20000410000 */
[----:B------:R-:W-:-:S03]  /*7de0*/  FMUL.FTZ R5, R3, R5 ;  /* 0x0000000503057220 */ /* 0x000fc60000410000 */
[----:B------:R-:W-:Y:S01]  /*7df0*/  FFMA.FTZ R189, R189, R193, R149 ;  /* 0x000000c1bdbd7223 */ /* 0x000fe20000010095 */
[----:B------:R-:W-:-:S07]  /*7e00*/  FFMA.FTZ R3, R190, R5, R150 ;  /* 0x00000005be037223 */ /* 0x000fce0000010096 */
.L_x_18263:
        /* <DEDUP_REMOVED lines=14> */
.L_x_18231:
[----:B------:R-:W-:Y:S05]  /*7ef0*/  BSYNC.RECONVERGENT B1 ;  /* 0x0000000000017941 */ /* 0x000fea0003800200 */
.L_x_18201:
[----:B-----5:R-:W0:Y:S02]  /*7f00*/  LDC.64 R6, c[0x0][0x380] ;  /* 0x0000e000ff067b82 */ /* 0x020e240000000a00 */
[----:B0-----:R-:W-:-:S04]  /*7f10*/  LEA R250, R6, R250, 0x2 ;  /* 0x000000fa06fa7211 */ /* 0x001fc800078e10ff */
[----:B------:R-:W-:-:S13]  /*7f20*/  ISETP.GE.AND P0, PT, R250, R7, PT ;  /* 0x00000007fa00720c */ /* 0x000fda0003f06270 */
[----:B------:R-:W-:Y:S05]  /*7f30*/  @!P0 BRA `(.L_x_18264) ;  /* 0xffffff8c00908947 */ /* 0x000fea000383ffff */
.L_x_18168:
[----:B------:R-:W-:Y:S05]  /*7f40*/  BSYNC B0 ;  /* 0x0000000000007941 */ /* 0x000fea0003800000 */
.L_x_18167:
        /* <DEDUP_REMOVED lines=155> */
.L_x_18266:
[----:B------:R-:W-:Y:S05]  /*8900*/  BSYNC.RECONVERGENT B0 ;  /* 0x0000000000007941 */ /* 0x000fea0003800200 */
.L_x_18265:
        /* <DEDUP_REMOVED lines=27> */
[----:B------:R-:W-:Y:S01]  /*8ac0*/  FADD.FTZ R22, RZ, R22 ;  /* 0x00000016ff167221 */ /* 0x000fe20000010000 */
        /* <DEDUP_REMOVED lines=101> */
.L_x_18268:
[----:B------:R-:W-:Y:S05]  /*9120*/  BSYNC.RECONVERGENT B0 ;  /* 0x0000000000007941 */ /* 0x000fea0003800200 */
.L_x_18267:
        /* <DEDUP_REMOVED lines=18> */
.L_x_18270:
[----:B------:R-:W-:Y:S05]  /*9250*/  BSYNC.RECONVERGENT B0 ;  /* 0x0000000000007941 */ /* 0x000fea0003800200 */
.L_x_18269:
        /* <DEDUP_REMOVED lines=18> */
.L_x_18272:
[----:B------:R-:W-:Y:S05]  /*9380*/  BSYNC.RECONVERGENT B0 ;  /* 0x0000000000007941 */ /* 0x000fea0003800200 */
.L_x_18271:
        /* <DEDUP_REMOVED lines=18> */
.L_x_18274:
[----:B------:R-:W-:Y:S05]  /*94b0*/  BSYNC.RECONVERGENT B0 ;  /* 0x0000000000007941 */ /* 0x000fea0003800200 */
.L_x_18273:
        /* <DEDUP_REMOVED lines=18> */
.L_x_18276:
[----:B------:R-:W-:Y:S05]  /*95e0*/  BSYNC.RECONVERGENT B0 ;  /* 0x0000000000007941 */ /* 0x000fea0003800200 */
.L_x_18275:
        /* <DEDUP_REMOVED lines=18> */
.L_x_18278:
[----:B------:R-:W-:Y:S05]  /*9710*/  BSYNC.RECONVERGENT B0 ;  /* 0x0000000000007941 */ /* 0x000fea0003800200 */
.L_x_18277:
        /* <DEDUP_REMOVED lines=11> */
.L_x_18200:
[----:B------:R-:W-:Y:S01]  /*97d0*/  HFMA2 R189, -RZ, RZ, 0, 5.9604644775390625e-08 ;  /* 0x00000001ffbd7431 */ /* 0x000fe200000001ff */
[----:B------:R-:W-:Y:S01]  /*97e0*/  BSSY B1, `(.L_x_18279) ;  /* 0x0000006000017945 */ /* 0x000fe20003800000 */
[----:B------:R-:W-:Y:S02]  /*97f0*/  MOV R188, 0x1f ;  /* 0x0000001f00bc7802 */ /* 0x000fe40000000f00 */
[----:B------:R-:W-:-:S07]  /*9800*/  MOV R8, 0xffffffff ;  /* 0xffffffff00087802 */ /* 0x000fce0000000f00 */
[----:B-----5:R-:W-:Y:S05]  /*9810*/  WARPSYNC.COLLECTIVE R8, `(.L_x_18280) ;  /* 0x0000000008087348 */ /* 0x020fea0003c00000 */
[----:B------:R0:W1:Y:S02]  /*9820*/  SHFL.BFLY P6, R191, R9, R189, R188 ;  /* 0x0c0000bd09bf7389 */ /* 0x00006400000c00bc */
[----:B01---5:R-:W-:Y:S05]  /*9830*/  ENDCOLLECTIVE ;  /* 0x000000000000791b */ /* 0x023fea0003800000 */
.L_x_18280:
[----:B------:R-:W-:Y:S05]  /*9840*/  BSYNC B1 ;  /* 0x0000000000017941 */ /* 0x000fea0003800000 */
.L_x_18279:
        /* <DEDUP_REMOVED lines=9> */
.L_x_18281:
        /* <DEDUP_REMOVED lines=8> */
.L_x_18282:
[----:B------:R-:W-:Y:S02]  /*9960*/  MOV R9, R3 ;  /* 0x0000000300097202 */ /* 0x000fe40000000f00 */
[----:B------:R-:W-:-:S05]  /*9970*/  MOV R8, R191 ;  /* 0x000000bf00087202 */ /* 0x000fca0000000f00 */
[----:B------:R-:W-:Y:S01]  /*9980*/  FADD.FTZ R190, R190, R8 ;  /* 0x00000008bebe7221 */ /* 0x000fe20000010000 */
[----:B------:R-:W-:-:S07]  /*9990*/  MOV R8, 0xffffffff ;  /* 0xffffffff00087802 */ /* 0x000fce0000000f00 */
[----:B------:R-:W-:Y:S05]  /*99a0*/  WARPSYNC.COLLECTIVE R8, `(.L_x_18283) ;  /* 0x0000000008087348 */ /* 0x000fea0003c00000 */
[----:B------:R0:W1:Y:S02]  /*99b0*/  SHFL.BFLY P6, R191, R9, R189, R188 ;  /* 0x0c0000bd09bf7389 */ /* 0x00006400000c00bc */
[----:B01----:R-:W-:Y:S05]  /*99c0*/  ENDCOLLECTIVE ;  /* 0x000000000000791b */ /* 0x003fea0003800000 */
.L_x_18283:
        /* <DEDUP_REMOVED lines=8> */
.L_x_18284:
[----:B------:R-:W-:Y:S02]  /*9a50*/  MOV R9, R3 ;  /* 0x0000000300097202 */ /* 0x000fe40000000f00 */
[----:B------:R-:W-:-:S05]  /*9a60*/  MOV R8, R191 ;  /* 0x000000bf00087202 */ /* 0x000fca0000000f00 */
[----:B------:R-:W-:Y:S01]  /*9a70*/  FADD.FTZ R190, R190, R8 ;  /* 0x00000008bebe7221 */ /* 0x000fe20000010000 */
[----:B------:R-:W-:-:S07]  /*9a80*/  MOV R8, 0xffffffff ;  /* 0xffffffff00087802 */ /* 0x000fce0000000f00 */
[----:B------:R-:W-:Y:S05]  /*9a90*/  WARPSYNC.COLLECTIVE R8, `(.L_x_18285) ;  /* 0x0000000008087348 */ /* 0x000fea0003c00000 */
[----:B------:R0:W1:Y:S02]  /*9aa0*/  SHFL.BFLY P6, R191, R9, R189, R188 ;  /* 0x0c0000bd09bf7389 */ /* 0x00006400000c00bc */
[----:B01----:R-:W-:Y:S05]  /*9ab0*/  ENDCOLLECTIVE ;  /* 0x000000000000791b */ /* 0x003fea0003800000 */
.L_x_18285:
        /* <DEDUP_REMOVED lines=8> */
.L_x_18286:
[----:B------:R-:W-:Y:S02]  /*9b40*/  MOV R9, R3 ;  /* 0x0000000300097202 */ /* 0x000fe40000000f00 */
[----:B------:R-:W-:-:S05]  /*9b50*/  MOV R8, R191 ;  /* 0x000000bf00087202 */ /* 0x000fca0000000f00 */
[----:B------:R-:W-:Y:S01]  /*9b60*/  FADD.FTZ R190, R190, R8 ;  /* 0x00000008bebe7221 */ /* 0x000fe20000010000 */
[----:B------:R-:W-:-:S07]  /*9b70*/  MOV R8, 0xffffffff ;  /* 0xffffffff00087802 */ /* 0x000fce0000000f00 */
[----:B------:R-:W-:Y:S05]  /*9b80*/  WARPSYNC.COLLECTIVE R8, `(.L_x_18287) ;  /* 0x0000000008087348 */ /* 0x000fea0003c00000 */
[----:B------:R0:W1:Y:S02]  /*9b90*/  SHFL.BFLY P6, R191, R9, R189, R188 ;  /* 0x0c0000bd09bf7389 */ /* 0x00006400000c00bc */
[----:B01----:R-:W-:Y:S05]  /*9ba0*/  ENDCOLLECTIVE ;  /* 0x000000000000791b */ /* 0x003fea0003800000 */
.L_x_18287:
        /* <DEDUP_REMOVED lines=8> */
.L_x_18288:
[----:B------:R-:W-:Y:S02]  /*9c30*/  MOV R9, R3 ;  /* 0x0000000300097202 */ /* 0x000fe40000000f00 */
[----:B------:R-:W-:-:S07]  /*9c40*/  MOV R192, R191 ;  /* 0x000000bf00c07202 */ /* 0x000fce0000000f00 */
[----:B------:R-:W-:Y:S05]  /*9c50*/  WARPSYNC.COLLECTIVE R8, `(.L_x_18289) ;  /* 0x0000000008087348 */ /* 0x000fea0003c00000 */
[----:B------:R0:W1:Y:S02]  /*9c60*/  SHFL.BFLY P6, R191, R9, R189, R188 ;  /* 0x0c0000bd09bf7389 */ /* 0x00006400000c00bc */
[----:B01----:R-:W-:Y:S05]  /*9c70*/  ENDCOLLECTIVE ;  /* 0x000000000000791b */ /* 0x003fea0003800000 */
.L_x_18289:
[----:B------:R-:W-:Y:S01]  /*9c80*/  MOV R8, R191 ;  /* 0x000000bf00087202 */ /* 0x000fe20000000f00 */
[----:B------:R-:W-:Y:S06]  /*9c90*/  BRA `(.L_x_18290) ;  /* 0xffffff9c00c07947 */ /* 0x000fec000383ffff */
.L_x_18291:
        /* <DEDUP_REMOVED lines=14> */
.L_x_20130:


//--------------------- .text._ZN10layer_norm13ln_bwd_kernelINS_13Kernel_traitsIfffffjLj1024ELj1ELj4ELj1ELj16ENS_18Kernel_traits_baseILj1024EfffffjLj128EEEEELb0ELb1ELb0ELb1EEEvNS_9BwdParamsE --------------------------
	.section	.text._ZN10layer_norm13ln_bwd_kernelINS_13Kernel_traitsIfffffjLj1024ELj1ELj4ELj1ELj16ENS_18Kernel_traits_baseILj1024EfffffjLj128EEEEELb0ELb1ELb0ELb1EEEvNS_9BwdParamsE,"ax",@progbits
	.align	128
        .global         _ZN10layer_norm13ln_bwd_kernelINS_13Kernel_traitsIfffffjLj1024ELj1ELj4ELj1ELj16ENS_18Kernel_traits_baseILj1024EfffffjLj128EEEEELb0ELb1ELb0ELb1EEEvNS_9BwdParamsE
        .type           _ZN10layer_norm13ln_bwd_kernelINS_13Kernel_traitsIfffffjLj1024ELj1ELj4ELj1ELj16ENS_18Kernel_traits_baseILj1024EfffffjLj128EEEEELb0ELb1ELb0ELb1EEEvNS_9BwdParamsE,@function
        .size           _ZN10layer_norm13ln_bwd_kernelINS_13Kernel_traitsIfffffjLj1024ELj1ELj4ELj1ELj16ENS_18Kernel_traits_baseILj1024EfffffjLj128EEEEELb0ELb1ELb0ELb1EEEvNS_9BwdParamsE,(.L_x_20131 - _ZN10layer_norm13ln_bwd_kernelINS_13Kernel_traitsIfffffjLj1024ELj1ELj4ELj1ELj16ENS_18Kernel_traits_baseILj1024EfffffjLj128EEEEELb0ELb1ELb0ELb1EEEvNS_9BwdParamsE)
        .other          _ZN10layer_norm13ln_bwd_kernelINS_13Kernel_traitsIfffffjLj1024ELj1ELj4ELj1ELj16ENS_18Kernel_traits_baseILj1024EfffffjLj128EEEEELb0ELb1ELb0ELb1EEEvNS_9BwdParamsE,@"STO_CUDA_ENTRY STV_DEFAULT"
_ZN10layer_norm13ln_bwd_kernelINS_13Kernel_traitsIfffffjLj1024ELj1ELj4ELj1ELj16ENS_18Kernel_traits_baseILj1024EfffffjLj128EEEEELb0ELb1ELb0ELb1EEEvNS_9BwdParamsE:
.text._ZN10layer_norm13ln_bwd_kernelINS_13Kernel_traitsIfffffjLj1024ELj1ELj4ELj1ELj16ENS_18Kernel_traits_baseILj1024EfffffjLj128EEEEELb0ELb1ELb0ELb1EEEvNS_9BwdParamsE:
        /* <DEDUP_REMOVED lines=70> */
[----:B------:R0:W5:Y:S01]  /*0460*/  LDG.E.128 R92, desc[UR6][R2.64+0xe00] ;  /* 0x000e0006025c7981 */ /* 0x000162000c1e1d00 */
[----:B--2---:R-:W-:-:S03]  /*0470*/  IMAD.WIDE.U32 R4, R7, 0x10, R4 ;  /* 0x0000001007047825 */ /* 0x004fc600078e0004 */
        /* <DEDUP_REMOVED lines=101> */
[----:B------:R-:W-:Y:S01]  /*0ad0*/  HFMA2 R210, -RZ, RZ, 0, 0 ;  /* 0x00000000ffd27431 */ /* 0x000fe200000001ff */
[----:B------:R-:W-:Y:S01]  /*0ae0*/  BSSY B1, `(.L_x_18294) ;  /* 0x00006d9000017945 */ /* 0x000fe20003800000 */
[----:B------:R-:W-:-:S02]  /*0af0*/  HFMA2 R207, -RZ, RZ, 0, 0 ;  /* 0x00000000ffcf7431 */ /* 0x000fc400000001ff */
[----:B------:R-:W-:Y:S01]  /*0b00*/  HFMA2 R31, -RZ, RZ, 0, 0 ;  /* 0x00000000ff1f7431 */ /* 0x000fe200000001ff */
[----:B------:R-:W-:Y:S02]  /*0b10*/  ISETP.NE.AND.EX P0, PT, RZ, UR5, PT, P0 ;  /* 0x00000005ff007c0c */ /* 0x000fe4000bf05300 */
[----:B------:R-:W-:Y:S02]  /*0b20*/  CS2R R196, SRZ ;  /* 0x0000000000c47805 */ /* 0x000fe4000001ff00 */
[----:B------:R-:W-:Y:S02]  /*0b30*/  MOV R208, RZ ;  /* 0x000000ff00d07202 */ /* 0x000fe40000000f00 */
[----:B------:R-:W-:Y:S02]  /*0b40*/  CS2R R166, SRZ ;  /* 0x0000000000a67805 */ /* 0x000fe4000001ff00 */
[----:B------:R-:W-:Y:S02]  /*0b50*/  MOV R195, RZ ;  /* 0x000000ff00c37202 */ /* 0x000fe40000000f00 */
[----:B0-----:R-:W-:-:S07]  /*0b60*/  CS2R R164, SRZ ;  /* 0x0000000000a47805 */ /* 0x001fce000001ff00 */
.L_x_18332:
        /* <DEDUP_REMOVED lines=33> */
[----:B------:R-:W4:Y:S01]  /*0d80*/  LDG.E.128 R96, desc[UR6][R96.64] ;  /* 0x0000000660607981 */ /* 0x000f22000c1e1d00 */
[----:B------:R-:W-:Y:S01]  /*0d90*/  IADD3 R28, PT, PT, R209, 0x80, RZ ;  /* 0x00000080d11c7810 */ /* 0x000fe20007ffe0ff */
[----:B------:R-:W-:-:S02]  /*0da0*/  IMAD.WIDE.U32 R12, R186, 0x10, R188 ;  /* 0x00000010ba0c7825 */ /* 0x000fc400078e00bc */
[----:B------:R-:W4:Y:S02]  /*0db0*/  LDG.E.128 R172, desc[UR6][R172.64] ;  /* 0x00000006acac7981 */ /* 0x000f24000c1e1d00 */
[----:B------:R-:W-:Y:S01]  /*0dc0*/  IMAD.WIDE.U32 R100, R198, 0x10, R124 ;  /* 0x00000010c6647825 */ /* 0x000fe200078e007c */
[C---:B------:R-:W-:Y:S01]  /*0dd0*/  IADD3 R26, PT, PT, R209.reuse, 0xc0, RZ ;  /* 0x000000c0d11a7810 */ /* 0x040fe20007ffe0ff */
[----:B------:R-:W4:Y:S01]  /*0de0*/  LDG.E.128 R12, desc[UR6][R12.64] ;  /* 0x000000060c0c7981 */ /* 0x000f22000c1e1d00 */
[----:B------:R-:W-:-:S03]  /*0df0*/  IADD3 R25, PT, PT, R209, 0xe0, RZ ;  /* 0x000000e0d1197810 */ /* 0x000fc60007ffe0ff */
[----:B------:R-:W4:Y:S01]  /*0e00*/  LDG.E.128 R100, desc[UR6][R100.64] ;  /* 0x0000000664647981 */ /* 0x000f22000c1e1d00 */
[----:B------:R-:W-:-:S04]  /*0e10*/  IMAD.WIDE.U32 R16, R177, 0x10, R188 ;  /* 0x00000010b1107825 */ /* 0x000fc800078e00bc */
[--C-:B------:R-:W-:Y:S02]  /*0e20*/  IMAD.WIDE.U32 R20, R28, 0x10, R188.reuse ;  /* 0x000000101c147825 */ /* 0x100fe400078e00bc */
[----:B------:R-:W4:Y:S02]  /*0e30*/  LDG.E.128 R16, desc[UR6][R16.64] ;  /* 0x0000000610107981 */ /* 0x000f24000c1e1d00 */
[--C-:B------:R-:W-:Y:S02]  /*0e40*/  IMAD.WIDE.U32 R180, R26, 0x10, R188.reuse ;  /* 0x000000101ab47825 */ /* 0x100fe400078e00bc */
[----:B------:R-:W4:Y:S02]  /*0e50*/  LDG.E.128 R20, desc[UR6][R20.64] ;  /* 0x0000000614147981 */ /* 0x000f24000c1e1d00 */
[----:B------:R-:W-:Y:S02]  /*0e60*/  IMAD.WIDE.U32 R188, R25, 0x10, R188 ;  /* 0x0000001019bc7825 */ /* 0x000fe400078e00bc */
        /* <DEDUP_REMOVED lines=17> */
[----:B---3--:R-:W-:Y:S01]  /*0f80*/  FADD.FTZ R205, -R0, R10 ;  /* 0x0000000a00cd7221 */ /* 0x008fe20000010100 */
[----:B----4-:R-:W-:Y:S01]  /*0f90*/  FMUL.FTZ R218, R64, R96 ;  /* 0x0000006040da7220 */ /* 0x010fe20000410000 */
[C---:B------:R-:W-:Y:S01]  /*0fa0*/  FADD.FTZ R213, -R0.reuse, R6 ;  /* 0x0000000600d57221 */ /* 0x040fe20000010100 */
[----:B------:R-:W-:Y:S01]  /*0fb0*/  FMUL.FTZ R217, R65, R97 ;  /* 0x0000006141d97220 */ /* 0x000fe20000410000 */
[----:B------:R-:W-:Y:S01]  /*0fc0*/  FMUL.FTZ R214, R29, R214 ;  /* 0x000000d61dd67220 */ /* 0x000fe20000410000 */
[C---:B------:R-:W-:Y:S01]  /*0fd0*/  FADD.FTZ R10, -R0.reuse, R174 ;  /* 0x000000ae000a7221 */ /* 0x040fe20000010100 */
        /* <DEDUP_REMOVED lines=184> */
.L_x_18295:
        /* <DEDUP_REMOVED lines=14> */
[--C-:B------:R-:W-:Y:S02]  /*1c40*/  IMAD.WIDE.U32 R172, R27, 0x10, R188.reuse ;  /* 0x000000101bac7825 */ /* 0x100fe400078e00bc */
[----:B------:R-:W4:Y:S01]  /*1c50*/  LDG.E.128 R96, desc[UR6][R96.64] ;  /* 0x0000000660607981 */ /* 0x000f22000c1e1d00 */
[----:B------:R-:W-:Y:S01]  /*1c60*/  IADD3 R25, PT, PT, R209, 0xe0, RZ ;  /* 0x000000e0d1197810 */ /* 0x000fe20007ffe0ff */
[----:B------:R-:W-:-:S02]  /*1c70*/  IMAD.WIDE.U32 R12, R186, 0x10, R188 ;  /* 0x00000010ba0c7825 */ /* 0x000fc400078e00bc */
[----:B------:R-:W4:Y:S02]  /*1c80*/  LDG.E.128 R172, desc[UR6][R172.64] ;  /* 0x00000006acac7981 */ /* 0x000f24000c1e1d00 */
[----:B------:R-:W-:Y:S02]  /*1c90*/  IMAD.WIDE.U32 R100, R198, 0x10, R124 ;  /* 0x00000010c6647825 */ /* 0x000fe400078e007c */
        /* <DEDUP_REMOVED lines=38> */
[C---:B---3--:R-:W-:Y:S01]  /*1f00*/  FADD.FTZ R211, -R0.reuse, R4 ;  /* 0x0000000400d37221 */ /* 0x048fe20000010100 */
[----:B------:R-:W-:-:S03]  /*1f10*/  FADD.FTZ R214, -R0, R5 ;  /* 0x0000000500d67221 */ /* 0x000fc60000010100 */
[----:B-----5:R-:W-:Y:S01]  /*1f20*/  FMUL.FTZ R211, R29, R211 ;  /* 0x000000d31dd37220 */ /* 0x020fe20000410000 */
[----:B----4-:R-:W-:Y:S01]  /*1f30*/  FADD.FTZ R205, -R0, R10 ;  /* 0x0000000a00cd7221 */ /* 0x010fe20000010100 */
[----:B------:R-:W-:Y:S01]  /*1f40*/  FMUL.FTZ R218, R64, R96 ;  /* 0x0000006040da7220 */ /* 0x000fe20000410000 */
        /* <DEDUP_REMOVED lines=187> */
.L_x_18296:
[----:B------:R0:W-:Y:S04]  /*2b00*/  STL [R1+0x178], R10 ;  /* 0x0001780a01007387 */ /* 0x0001e80000100800 */
[----:B0-----:R-:W2:Y:S04]  /*2b10*/  LDL.LU R10, [R1+0x48] ;  /* 0x00004800010a7983 */ /* 0x001ea80000300800 */
[----:B------:R0:W-:Y:S04]  /*2b20*/  STL [R1+0x174], R9 ;  /* 0x0001740901007387 */ /* 0x0001e80000100800 */
[----:B0-----:R-:W3:Y:S04]  /*2b30*/  LDL.LU R9, [R1+0x44] ;  /* 0x0000440001097983 */ /* 0x001ee80000300800 */
[----:B------:R0:W-:Y:S04]  /*2b40*/  STL [R1+0x170], R8 ;  /* 0x0001700801007387 */ /* 0x0001e80000100800 */
[----:B0-----:R-:W4:Y:S04]  /*2b50*/  LDL.LU R8, [R1+0x40] ;  /* 0x0000400001087983 */ /* 0x001f280000300800 */
        /* <DEDUP_REMOVED lines=9> */
[----:B0-----:R-:W4:Y:S01]  /*2bf0*/  LDL.LU R3, [R1+0x2c] ;  /* 0x00002c0001037983 */ /* 0x001f220000300800 */
[----:B------:R-:W-:Y:S01]  /*2c00*/  FADD.FTZ R31, R252, R31 ;  /* 0x0000001ffc1f7221 */ /* 0x000fe20000010000 */
[----:B------:R-:W-:Y:S01]  /*2c10*/  FADD.FTZ R164, R251, R164 ;  /* 0x000000a4fba47221 */ /* 0x000fe20000010000 */
[----:B------:R-:W-:Y:S01]  /*2c20*/  FADD.FTZ R165, R250, R165 ;  /* 0x000000a5faa57221 */ /* 0x000fe20000010000 */
[----:B------:R0:W-:Y:S01]  /*2c30*/  STL [R1+0x158], R2 ;  /* 0x0001580201007387 */ /* 0x0001e20000100800 */
[----:B------:R-:W-:Y:S01]  /*2c40*/  FADD.FTZ R166, R249, R166 ;  /* 0x000000a6f9a67221 */ /* 0x000fe20000010000 */
[----:B------:R-:W-:Y:S01]  /*2c50*/  FADD.FTZ R167, R248, R167 ;  /* 0x000000a7f8a77221 */ /* 0x000fe20000010000 */
[----:B------:R-:W-:Y:S01]  /*2c60*/  FADD.FTZ R195, R247, R195 ;  /* 0x000000c3f7c37221 */ /* 0x000fe20000010000 */
[----:B------:R1:W-:Y:S04]  /*2c70*/  STL [R1+0x154], R0 ;  /* 0x0001540001007387 */ /* 0x0003e80000100800 */
[----:B------:R-:W4:Y:S04]  /*2c80*/  LDL.LU R252, [R1+0x4c] ;  /* 0x00004c0001fc7983 */ /* 0x000f280000300800 */
[----:B------:R-:W4:Y:S04]  /*2c90*/  LDL.LU R251, [R1+0x50] ;  /* 0x0000500001fb7983 */ /* 0x000f280000300800 */
[----:B------:R-:W4:Y:S04]  /*2ca0*/  LDL.LU R250, [R1+0x54] ;  /* 0x0000540001fa7983 */ /* 0x000f280000300800 */
[----:B------:R-:W4:Y:S04]  /*2cb0*/  LDL.LU R249, [R1+0x58] ;  /* 0x0000580001f97983 */ /* 0x000f280000300800 */
[----:B------:R-:W4:Y:S04]  /*2cc0*/  LDL.LU R248, [R1+0x5c] ;  /* 0x00005c0001f87983 */ /* 0x000f280000300800 */
[----:B0-----:R-:W4:Y:S04]  /*2cd0*/  LDL.LU R2, [R1+0x60] ;  /* 0x0000600001027983 */ /* 0x001f280000300800 */
[----:B------:R-:W4:Y:S01]  /*2ce0*/  LDL.LU R247, [R1+0x64] ;  /* 0x0000640001f77983 */ /* 0x000f220000300800 */
[----:B--2---:R-:W-:-:S03]  /*2cf0*/  FADD.FTZ R230, R230, R10 ;  /* 0x0000000ae6e67221 */ /* 0x004fc60000010000 */
[----:B------:R-:W2:Y:S01]  /*2d00*/  LDL.LU R10, [R1+0x68] ;  /* 0x00006800010a7983 */ /* 0x000ea20000300800 */
[----:B---3--:R-:W-:-:S03]  /*2d10*/  FADD.FTZ R229, R229, R9 ;  /* 0x00000009e5e57221 */ /* 0x008fc60000010000 */
[----:B------:R-:W3:Y:S01]  /*2d20*/  LDL.LU R9, [R1+0x6c] ;  /* 0x00006c0001097983 */ /* 0x000ee20000300800 */
[----:B----4-:R-:W-:-:S03]  /*2d30*/  FADD.FTZ R228, R228, R8 ;  /* 0x00000008e4e47221 */ /* 0x010fc60000010000 */
        /* <DEDUP_REMOVED lines=10> */
[----:B------:R-:W4:Y:S04]  /*2de0*/  LDL.LU R3, [R1+0x84] ;  /* 0x0000840001037983 */ /* 0x000f280000300800 */
[----:B-1----:R-:W4:Y:S01]  /*2df0*/  LDL.LU R0, [R1+0x88] ;  /* 0x0000880001007983 */ /* 0x002f220000300800 */
[----:B------:R-:W-:-:S03]  /*2e00*/  FADD.FTZ R236, R236, R2 ;  /* 0x00000002ecec7221 */ /* 0x000fc60000010000 */
        /* <DEDUP_REMOVED lines=13> */
[----:B------:R-:W-:Y:S01]  /*2ee0*/  FADD.FTZ R243, R243, R5 ;  /* 0x00000005f3f37221 */ /* 0x000fe20000010000 */
[----:B------:R-:W-:Y:S01]  /*2ef0*/  FADD.FTZ R244, R244, R4 ;  /* 0x00000004f4f47221 */ /* 0x000fe20000010000 */
[----:B------:R-:W-:Y:S01]  /*2f00*/  FADD.FTZ R245, R245, R3 ;  /* 0x00000003f5f57221 */ /* 0x000fe20000010000 */
        /* <DEDUP_REMOVED lines=8> */
[----:B------:R-:W-:Y:S01]  /*2f90*/  FADD.FTZ R237, R237, R247 ;  /* 0x000000f7eded7221 */ /* 0x000fe20000010000 */
[----:B------:R-:W-:Y:S02]  /*2fa0*/  FADD.FTZ R221, R221, R2 ;  /* 0x00000002dddd7221 */ /* 0x000fe40000010000 */
[----:B------:R-:W4:Y:S04]  /*2fb0*/  LDL.LU R2, [R1+0xb4] ;  /* 0x0000b40001027983 */ /* 0x000f280000300800 */
[----:B------:R-:W4:Y:S04]  /*2fc0*/  LDL.LU R252, [R1+0xb8] ;  /* 0x0000b80001fc7983 */ /* 0x000f280000300800 */
[----:B------:R-:W4:Y:S04]  /*2fd0*/  LDL.LU R251, [R1+0xbc] ;  /* 0x0000bc0001fb7983 */ /* 0x000f280000300800 */
[----:B------:R-:W4:Y:S04]  /*2fe0*/  LDL.LU R250, [R1+0xc0] ;  /* 0x0000c00001fa7983 */ /* 0x000f280000300800 */
[----:B------:R-:W4:Y:S04]  /*2ff0*/  LDL.LU R249, [R1+0xc4] ;  /* 0x0000c40001f97983 */ /* 0x000f280000300800 */
[----:B------:R-:W4:Y:S04]  /*3000*/  LDL.LU R248, [R1+0xc8] ;  /* 0x0000c80001f87983 */ /* 0x000f280000300800 */
[----:B------:R-:W4:Y:S01]  /*3010*/  LDL.LU R247, [R1+0xcc] ;  /* 0x0000cc0001f77983 */ /* 0x000f220000300800 */
[----:B--2---:R-:W-:-:S03]  /*3020*/  FADD.FTZ R222, R222, R10 ;  /* 0x0000000adede7221 */ /* 0x004fc60000010000 */
[----:B------:R0:W5:Y:S01]  /*3030*/  LDL.LU R10, [R1+0x178] ;  /* 0x00017800010a7983 */ /* 0x0001620000300800 */
[----:B---3--:R-:W-:-:S03]  /*3040*/  FADD.FTZ R96, R96, R9 ;  /* 0x0000000960607221 */ /* 0x008fc60000010000 */
[----:B------:R0:W5:Y:S01]  /*3050*/  LDL.LU R9, [R1+0x174] ;  /* 0x0001740001097983 */ /* 0x0001620000300800 */
[----:B----4-:R-:W-:-:S03]  /*3060*/  FADD.FTZ R97, R97, R8 ;  /* 0x0000000861617221 */ /* 0x010fc60000010000 */
[----:B------:R0:W5:Y:S01]  /*3070*/  LDL.LU R8, [R1+0x170] ;  /* 0x0001700001087983 */ /* 0x0001620000300800 */
[----:B------:R-:W-:-:S03]  /*3080*/  FADD.FTZ R98, R98, R7 ;  /* 0x0000000762627221 */ /* 0x000fc60000010000 */
[----:B------:R0:W5:Y:S01]  /*3090*/  LDL.LU R7, [R1+0x16c] ;  /* 0x00016c0001077983 */ /* 0x0001620000300800 */
[----:B------:R-:W-:-:S03]  /*30a0*/  FADD.FTZ R99, R99, R6 ;  /* 0x0000000663637221 */ /* 0x000fc60000010000 */
[----:B------:R0:W5:Y:S01]  /*30b0*/  LDL.LU R6, [R1+0x168] ;  /* 0x0001680001067983 */ /* 0x0001620000300800 */
[----:B------:R-:W-:-:S03]  /*30c0*/  FADD.FTZ R100, R100, R0 ;  /* 0x0000000064647221 */ /* 0x000fc60000010000 */
[----:B------:R-:W2:Y:S01]  /*30d0*/  LDL.LU R0, [R1+0xd0] ;  /* 0x0000d00001007983 */ /* 0x000ea20000300800 */
[----:B------:R-:W-:-:S03]  /*30e0*/  FADD.FTZ R101, R101, R5 ;  /* 0x0000000565657221 */ /* 0x000fc60000010000 */
[----:B------:R0:W5:Y:S01]  /*30f0*/  LDL.LU R5, [R1+0x164] ;  /* 0x0001640001057983 */ /* 0x0001620000300800 */
[----:B------:R-:W-:-:S03]  /*3100*/  FADD.FTZ R102, R102, R4 ;  /* 0x0000000466667221 */ /* 0x000fc60000010000 */
[----:B------:R0:W5:Y:S01]  /*3110*/  LDL.LU R4, [R1+0x160] ;  /* 0x0001600001047983 */ /* 0x0001620000300800 */
[----:B------:R-:W-:-:S03]  /*3120*/  FADD.FTZ R103, R103, R3 ;  /* 0x0000000367677221 */ /* 0x000fc60000010000 */
[----:B------:R0:W5:Y:S01]  /*3130*/  LDL.LU R3, [R1+0x15c] ;  /* 0x00015c0001037983 */ /* 0x0001620000300800 */
[----:B------:R-:W-:Y:S01]  /*3140*/  FADD.FTZ R196, R112, R196 ;  /* 0x000000c470c47221 */ /* 0x000fe20000010000 */
[----:B------:R-:W-:Y:S01]  /*3150*/  FADD.FTZ R197, R113, R197 ;  /* 0x000000c571c57221 */ /* 0x000fe20000010000 */
[----:B------:R-:W-:Y:S01]  /*3160*/  FADD.FTZ R207, R114, R207 ;  /* 0x000000cf72cf7221 */ /* 0x000fe20000010000 */
[----:B------:R-:W-:Y:S02]  /*3170*/  FADD.FTZ R104, R104, R2 ;  /* 0x0000000268687221 */ /* 0x000fe40000010000 */
[----:B------:R0:W5:Y:S01]  /*3180*/  LDL.LU R2, [R1+0x158] ;  /* 0x0001580001027983 */ /* 0x0001620000300800 */
[----:B------:R-:W-:-:S03]  /*3190*/  FADD.FTZ R105, R105, R252 ;  /* 0x000000fc69697221 */ /* 0x000fc60000010000 */
[----:B------:R-:W3:Y:S01]  /*31a0*/  LDL.LU R252, [R1+0x14] ;  /* 0x0000140001fc7983 */ /* 0x000ee20000300800 */
        /* <DEDUP_REMOVED lines=12> */
[----:B--2---:R-:W-:Y:S02]  /*3270*/  FADD.FTZ R111, R111, R0 ;  /* 0x000000006f6f7221 */ /* 0x004fe40000010000 */
[----:B------:R0:W5:Y:S04]  /*3280*/  LDL.LU R0, [R1+0x154] ;  /* 0x0001540001007983 */ /* 0x0001680000300800 */
[----:B------:R-:W2:Y:S04]  /*3290*/  LDL.LU R112, [R1+0x10] ;  /* 0x0000100001707983 */ /* 0x000ea80000300800 */
[----:B------:R-:W2:Y:S04]  /*32a0*/  LDL.LU R113, [R1+0xc] ;  /* 0x00000c0001717983 */ /* 0x000ea80000300800 */
[----:B------:R-:W2:Y:S04]  /*32b0*/  LDL.LU R114, [R1+0x8] ;  /* 0x0000080001727983 */ /* 0x000ea80000300800 */
[----:B------:R-:W2:Y:S04]  /*32c0*/  LDL.LU R115, [R1+0x4] ;  /* 0x0000040001737983 */ /* 0x000ea80000300800 */
[----:B------:R-:W2:Y:S01]  /*32d0*/  LDL.LU R116, [R1] ;  /* 0x0000000001747983 */ /* 0x000ea20000300800 */
[----:B------:R-:W-:Y:S01]  /*32e0*/  UMOV UR4, 0xffffffff ;  /* 0xffffffff00047882 */ /* 0x000fe20000000000 */
[----:B---3--:R-:W-:Y:S01]  /*32f0*/  FADD.FTZ R122, R122, R252 ;  /* 0x000000fc7a7a7221 */ /* 0x008fe20000010000 */
[----:B----4-:R-:W-:Y:S01]  /*3300*/  FADD.FTZ R123, R123, R251 ;  /* 0x000000fb7b7b7221 */ /* 0x010fe20000010000 */
[----:B------:R-:W-:Y:S01]  /*3310*/  FADD.FTZ R124, R124, R250 ;  /* 0x000000fa7c7c7221 */ /* 0x000fe20000010000 */
[----:B------:R-:W-:Y:S01]  /*3320*/  FADD.FTZ R125, R125, R249 ;  /* 0x000000f97d7d7221 */ /* 0x000fe20000010000 */
[----:B------:R-:W-:Y:S01]  /*3330*/  FADD.FTZ R126, R126, R248 ;  /* 0x000000f87e7e7221 */ /* 0x000fe20000010000 */
[----:B------:R-:W-:Y:S01]  /*3340*/  FADD.FTZ R127, R127, R247 ;  /* 0x000000f77f7f7221 */ /* 0x000fe20000010000 */
[----:B--2---:R-:W-:Y:S01]  /*3350*/  FADD.FTZ R121, R121, R112 ;  /* 0x0000007079797221 */ /* 0x004fe20000010000 */
[----:B------:R-:W-:Y:S01]  /*3360*/  FADD.FTZ R120, R120, R113 ;  /* 0x0000007178787221 */ /* 0x000fe20000010000 */
[----:B------:R-:W-:Y:S01]  /*3370*/  FADD.FTZ R119, R119, R114 ;  /* 0x0000007277777221 */ /* 0x000fe20000010000 */
[----:B------:R-:W-:Y:S01]  /*3380*/  FADD.FTZ R118, R118, R115 ;  /* 0x0000007376767221 */ /* 0x000fe20000010000 */
[----:B------:R-:W-:Y:S01]  /*3390*/  FADD.FTZ R117, R117, R116 ;  /* 0x0000007475757221 */ /* 0x000fe20000010000 */
[----:B0-----:R-:W-:Y:S06]  /*33a0*/  BRA.DIV UR4, `(.L_x_18297) ;  /* 0x0000005a04ac7947 */ /* 0x001fec000b800000 */
        /* <DEDUP_REMOVED lines=71> */
.L_x_18344:
[----:B0-----:R-:W-:Y:S01]  /*3820*/  FADD.FTZ R96, R112, R96 ;  /* 0x0000006070607221 */ /* 0x001fe20000010000 */
[----:B--2---:R-:W-:-:S03]  /*3830*/  FADD.FTZ R97, R113, R97 ;  /* 0x0000006171617221 */ /* 0x004fc60000010000 */
[----:B------:R-:W-:Y:S01]  /*3840*/  FMUL.FTZ R96, R96, UR12 ;  /* 0x0000000c60607c20 */ /* 0x000fe20008410000 */
[----:B-1----:R-:W-:-:S04]  /*3850*/  FMUL.FTZ R100, R97, UR12 ;  /* 0x0000000c61647c20 */ /* 0x002fc80008410000 */
        /* <DEDUP_REMOVED lines=33> */
.L_x_18299:
        /* <DEDUP_REMOVED lines=24> */
.L_x_18300:
        /* <DEDUP_REMOVED lines=34> */
.L_x_18301:
        /* <DEDUP_REMOVED lines=24> */
.L_x_18302:
        /* <DEDUP_REMOVED lines=33> */
.L_x_18303:
        /* <DEDUP_REMOVED lines=24> */
.L_x_18304:
        /* <DEDUP_REMOVED lines=33> */
.L_x_18305:
        /* <DEDUP_REMOVED lines=24> */
.L_x_18306:
        /* <DEDUP_REMOVED lines=33> */
.L_x_18307:
        /* <DEDUP_REMOVED lines=24> */
.L_x_18308:
        /* <DEDUP_REMOVED lines=8> */
[----:B------:R-:W-:-:S04]  /*4ac0*/  FFMA.FTZ R12, R100, R12, R101 ;  /* 0x0000000c640c7223 */ /* 0x000fc80000010065 */
[----:B------:R-:W-:Y:S01]  /*4ad0*/  FADD.FTZ R12, -R12, R24 ;  /* 0x000000180c0c7221 */ /* 0x000fe20000010100 */
        /* <DEDUP_REMOVED lines=8> */
[C---:B------:R-:W-:Y:S01]  /*4b60*/  FMUL.FTZ R161, R29.reuse, R23 ;  /* 0x000000171da17220 */ /* 0x040fe20000410000 */
[C---:B------:R-:W-:Y:S01]  /*4b70*/  FMUL.FTZ R162, R29.reuse, R22 ;  /* 0x000000161da27220 */ /* 0x040fe20000410000 */
[----:B------:R-:W-:Y:S01]  /*4b80*/  FMUL.FTZ R163, R29, R21 ;  /* 0x000000151da37220 */ /* 0x000fe20000410000 */
[-C--:B-----5:R-:W-:Y:S01]  /*4b90*/  FMUL.FTZ R12, R96, R11.reuse ;  /* 0x0000000b600c7220 */ /* 0x0a0fe20000410000 */
[-C--:B------:R-:W-:Y:S01]  /*4ba0*/  FMUL.FTZ R24, R161, R30.reuse ;  /* 0x0000001ea1187220 */ /* 0x080fe20000410000 */
[-C--:B------:R-:W-:Y:S01]  /*4bb0*/  FMUL.FTZ R10, R162, R30.reuse ;  /* 0x0000001ea20a7220 */ /* 0x080fe20000410000 */
[----:B------:R-:W-:Y:S01]  /*4bc0*/  FMUL.FTZ R9, R163, R30 ;  /* 0x0000001ea3097220 */ /* 0x000fe20000410000 */
[----:B------:R-:W-:Y:S01]  /*4bd0*/  FMUL.FTZ R96, R52, R11 ;  /* 0x0000000b34607220 */ /* 0x000fe20000410000 */
[----:B------:R-:W-:Y:S01]  /*4be0*/  FMUL.FTZ R21, R97, R24 ;  /* 0x0000001861157220 */ /* 0x000fe20000410000 */
[----:B------:R-:W-:Y:S01]  /*4bf0*/  FMUL.FTZ R22, R98, R10 ;  /* 0x0000000a62167220 */ /* 0x000fe20000410000 */
[-C--:B------:R-:W-:Y:S01]  /*4c00*/  FMUL.FTZ R23, R99, R9.reuse ;  /* 0x0000000963177220 */ /* 0x080fe20000410000 */
[----:B------:R-:W-:Y:S01]  /*4c10*/  FMUL.FTZ R97, R53, R24 ;  /* 0x0000001835617220 */ /* 0x000fe20000410000 */
[----:B------:R-:W-:Y:S01]  /*4c20*/  FMUL.FTZ R98, R54, R10 ;  /* 0x0000000a36627220 */ /* 0x000fe20000410000 */
[----:B------:R-:W-:Y:S01]  /*4c30*/  FMUL.FTZ R99, R55, R9 ;  /* 0x0000000937637220 */ /* 0x000fe20000410000 */
[----:B------:R-:W-:Y:S06]  /*4c40*/  BRA `(.L_x_18310) ;  /* 0x0000000000607947 */ /* 0x000fec0003800000 */
.L_x_18309:
        /* <DEDUP_REMOVED lines=24> */
.L_x_18310:
        /* <DEDUP_REMOVED lines=25> */
[-C--:B------:R-:W-:Y:S01]  /*4f60*/  FMUL.FTZ R97, R97, R10.reuse ;  /* 0x0000000a61617220 */ /* 0x080fe20000410000 */
[----:B------:R-:W-:Y:S01]  /*4f70*/  FMUL.FTZ R9, R57, R10 ;  /* 0x0000000a39097220 */ /* 0x000fe20000410000 */
[----:B------:R-:W-:Y:S01]  /*4f80*/  FMUL.FTZ R98, R98, R5 ;  /* 0x0000000562627220 */ /* 0x000fe20000410000 */
[-C--:B------:R-:W-:Y:S01]  /*4f90*/  FMUL.FTZ R99, R99, R6.reuse ;  /* 0x0000000663637220 */ /* 0x080fe20000410000 */
[----:B------:R-:W-:Y:S01]  /*4fa0*/  FMUL.FTZ R8, R56, R7 ;  /* 0x0000000738087220 */ /* 0x000fe20000410000 */
[----:B------:R-:W-:Y:S01]  /*4fb0*/  FMUL.FTZ R10, R58, R5 ;  /* 0x000000053a0a7220 */ /* 0x000fe20000410000 */
[----:B------:R-:W-:Y:S01]  /*4fc0*/  FMUL.FTZ R11, R59, R6 ;  /* 0x000000063b0b7220 */ /* 0x000fe20000410000 */
[----:B------:R-:W-:Y:S06]  /*4fd0*/  BRA `(.L_x_18312) ;  /* 0x0000000000607947 */ /* 0x000fec0003800000 */
.L_x_18311:
        /* <DEDUP_REMOVED lines=23> */
[----:B------:R-:W-:-:S07]  /*5150*/  FMUL.FTZ R11, R59, R6 ;  /* 0x000000063b0b7220 */ /* 0x000fce0000410000 */
.L_x_18312:
        /* <DEDUP_REMOVED lines=24> */
[-C--:B-----5:R-:W-:Y:S01]  /*52e0*/  FMUL.FTZ R11, R11, R4.reuse ;  /* 0x000000040b0b7220 */ /* 0x0a0fe20000410000 */
[----:B------:R-:W-:Y:S01]  /*52f0*/  FMUL.FTZ R7, R63, R4 ;  /* 0x000000043f077220 */ /* 0x000fe20000410000 */
[----:B------:R-:W-:Y:S01]  /*5300*/  FMUL.FTZ R0, R8, R3 ;  /* 0x0000000308007220 */ /* 0x000fe20000410000 */
[-C--:B------:R-:W-:Y:S01]  /*5310*/  FMUL.FTZ R13, R9, R2.reuse ;  /* 0x00000002090d7220 */ /* 0x080fe20000410000 */
[----:B------:R-:W-:Y:S01]  /*5320*/  FMUL.FTZ R10, R10, R15 ;  /* 0x0000000f0a0a7220 */ /* 0x000fe20000410000 */
[----:B------:R-:W-:Y:S01]  /*5330*/  FMUL.FTZ R4, R60, R3 ;  /* 0x000000033c047220 */ /* 0x000fe20000410000 */
[----:B------:R-:W-:Y:S01]  /*5340*/  FMUL.FTZ R5, R61, R2 ;  /* 0x000000023d057220 */ /* 0x000fe20000410000 */
[----:B------:R-:W-:Y:S01]  /*5350*/  FMUL.FTZ R6, R62, R15 ;  /* 0x0000000f3e067220 */ /* 0x000fe20000410000 */
[----:B------:R-:W-:Y:S06]  /*5360*/  BRA `(.L_x_18314) ;  /* 0x0000000000607947 */ /* 0x000fec0003800000 */
.L_x_18313:
        /* <DEDUP_REMOVED lines=18> */
[-C--:B------:R-:W-:Y:S01]  /*5490*/  FMUL.FTZ R10, R10, R7.reuse ;  /* 0x000000070a0a7220 */ /* 0x080fe20000410000 */
[----:B------:R-:W-:Y:S01]  /*54a0*/  FMUL.FTZ R6, R62, R7 ;  /* 0x000000073e067220 */ /* 0x000fe20000410000 */
[----:B------:R-:W-:Y:S01]  /*54b0*/  FMUL.FTZ R11, R11, R30 ;  /* 0x0000001e0b0b7220 */ /* 0x000fe20000410000 */
[----:B------:R-:W-:Y:S01]  /*54c0*/  FMUL.FTZ R4, R60, R3 ;  /* 0x000000033c047220 */ /* 0x000fe20000410000 */
[----:B------:R-:W-:Y:S01]  /*54d0*/  FMUL.FTZ R5, R61, R2 ;  /* 0x000000023d057220 */ /* 0x000fe20000410000 */
[----:B------:R-:W-:-:S07]  /*54e0*/  FMUL.FTZ R7, R63, R30 ;  /* 0x0000001e3f077220 */ /* 0x000fce0000410000 */
.L_x_18314:
[----:B------:R-:W0:Y:S01]  /*54f0*/  @P1 LDC.64 R2, c[0x0][0x478] ;  /* 0x00011e00ff021b82 */ /* 0x000e220000000a00 */
[----:B------:R-:W-:-:S04]  /*5500*/  IMAD.WIDE.U32 R8, R25, 0x10, R126 ;  /* 0x0000001019087825 */ /* 0x000fc800078e007e */
[----:B0-----:R-:W-:-:S05]  /*5510*/  @P1 IMAD.WIDE.U32 R2, R25, 0x10, R2 ;  /* 0x0000001019021825 */ /* 0x001fca00078e0002 */
[----:B------:R0:W-:Y:S04]  /*5520*/  @P1 STG.E.128 desc[UR6][R2.64], R160 ;  /* 0x000000a002001986 */ /* 0x0001e8000c101d06 */
[----:B------:R0:W-:Y:S01]  /*5530*/  STG.E.128 desc[UR6][R8.64], R4 ;  /* 0x0000000408007986 */ /* 0x0001e2000c101d06 */
[----:B------:R-:W-:Y:S05]  /*5540*/  BRA `(.L_x_18315) ;  /* 0x0000001c00387947 */ /* 0x000fea0003800000 */
.L_x_18298:
        /* <DEDUP_REMOVED lines=31> */
.L_x_18316:
        /* <DEDUP_REMOVED lines=24> */
.L_x_18317:
        /* <DEDUP_REMOVED lines=36> */
.L_x_18318:
        /* <DEDUP_REMOVED lines=24> */
.L_x_18319:
        /* <DEDUP_REMOVED lines=33> */
.L_x_18320:
        /* <DEDUP_REMOVED lines=24> */
.L_x_18321:
        /* <DEDUP_REMOVED lines=33> */
.L_x_18322:
        /* <DEDUP_REMOVED lines=24> */
.L_x_18323:
        /* <DEDUP_REMOVED lines=33> */
.L_x_18324:
        /* <DEDUP_REMOVED lines=24> */
.L_x_18325:
        /* <DEDUP_REMOVED lines=13> */
[----:B------:R-:W-:Y:S01]  /*6800*/  FFMA.FTZ R160, R29, R12, R148 ;  /* 0x0000000c1da07223 */ /* 0x000fe20000010094 */
[----:B------:R-:W-:Y:S01]  /*6810*/  FADD.FTZ R23, -R24, R23 ;  /* 0x0000001718177221 */ /* 0x000fe20000010100 */
[----:B------:R-:W-:Y:S01]  /*6820*/  FADD.FTZ R22, -R11, R22 ;  /* 0x000000160b167221 */ /* 0x000fe20000010100 */
[----:B------:R-:W-:Y:S01]  /*6830*/  FADD.FTZ R21, -R10, R21 ;  /* 0x000000150a157221 */ /* 0x000fe20000010100 */
[----:B------:R-:W-:Y:S01]  /*6840*/  FMUL.FTZ R11, R160, R30 ;  /* 0x0000001ea00b7220 */ /* 0x000fe20000410000 */
[C---:B------:R-:W-:Y:S01]  /*6850*/  FFMA.FTZ R161, R29.reuse, R23, R149 ;  /* 0x000000171da17223 */ /* 0x040fe20000010095 */
[C---:B------:R-:W-:Y:S01]  /*6860*/  FFMA.FTZ R162, R29.reuse, R22, R150 ;  /* 0x000000161da27223 */ /* 0x040fe20000010096 */
[----:B------:R-:W-:Y:S01]  /*6870*/  FFMA.FTZ R163, R29, R21, R151 ;  /* 0x000000151da37223 */ /* 0x000fe20000010097 */
        /* <DEDUP_REMOVED lines=12> */
.L_x_18326:
        /* <DEDUP_REMOVED lines=24> */
.L_x_18327:
        /* <DEDUP_REMOVED lines=33> */
.L_x_18328:
        /* <DEDUP_REMOVED lines=24> */
.L_x_18329:
        /* <DEDUP_REMOVED lines=33> */
.L_x_18330:
        /* <DEDUP_REMOVED lines=23> */
[----:B------:R-:W-:-:S07]  /*71d0*/  FMUL.FTZ R7, R63, R30 ;  /* 0x0000001e3f077220 */ /* 0x000fce0000410000 */
.L_x_18331:
[----:B------:R-:W0:Y:S01]  /*71e0*/  @P1 LDC.64 R2, c[0x0][0x478] ;  /* 0x00011e00ff021b82 */ /* 0x000e220000000a00 */
[----:B------:R-:W-:-:S04]  /*71f0*/  IMAD.WIDE.U32 R8, R25, 0x10, R126 ;  /* 0x0000001019087825 */ /* 0x000fc800078e007e */
[----:B0-----:R-:W-:-:S05]  /*7200*/  @P1 IMAD.WIDE.U32 R2, R25, 0x10, R2 ;  /* 0x0000001019021825 */ /* 0x001fca00078e0002 */
[----:B------:R1:W-:Y:S04]  /*7210*/  @P1 STG.E.128 desc[UR6][R2.64], R160 ;  /* 0x000000a002001986 */ /* 0x0003e8000c101d06 */
[----:B------:R1:W-:Y:S02]  /*7220*/  STG.E.128 desc[UR6][R8.64], R4 ;  /* 0x0000000408007986 */ /* 0x0003e4000c101d06 */
.L_x_18315:
        /* <DEDUP_REMOVED lines=101> */
.L_x_18294:
        /* <DEDUP_REMOVED lines=25> */
[----:B------:R1:W5:Y:S04]  /*7a10*/  LDL.LU R49, [R1] ;  /* 0x0000000001317983 */ /* 0x0003680000300800 */
        /* <DEDUP_REMOVED lines=50> */
[----:B-1----:R-:W-:-:S07]  /*7d40*/  MOV R96, R31 ;  /* 0x0000001f00607202 */ /* 0x002fce0000000f00 */
.L_x_18293:
[----:B------:R-:W-:Y:S05]  /*7d50*/  BSYNC B0 ;  /* 0x0000000000007941 */ /* 0x000fea0003800000 */
.L_x_18292:
[----:B0-----:R-:W0:Y:S01]  /*7d60*/  S2R R100, SR_TID.X ;  /* 0x0000000000647919 */ /* 0x001e220000002100 */
        /* <DEDUP_REMOVED lines=167> */
[----:B------:R0:W-:Y:S01]  /*87e0*/  STS.128 [R0+0xe00], R4 ;  /* 0x000e000400007388 */ /* 0x0001e20000000c00 */
[----:B------:R-:W-:Y:S08]  /*87f0*/  BAR.SYNC.DEFER_BLOCKING 0x0 ;  /* 0x0000000000007b1d */ /* 0x000ff00000010000 */
[----:B0-----:R-:W0:Y:S01]  /*8800*/  LDC R4, c[0x0][0x388] ;  /* 0x0000e200ff047b82 */ /* 0x001e220000000800 */
[----:B------:R-:W1:Y:S04]  /*8810*/  LDS R70, [R29] ;  /* 0x000000001d467984 */ /* 0x000e680000000800 */
[----:B------:R-:W2:Y:S04]  /*8820*/  LDS R3, [R29+0x1000] ;  /* 0x001000001d037984 */ /* 0x000ea80000000800 */
[----:B------:R-:W3:Y:S04]  /*8830*/  LDS R2, [R29+0x2000] ;  /* 0x002000001d027984 */ /* 0x000ee80000000800 */
[----:B------:R-:W4:Y:S01]  /*8840*/  LDS R0, [R29+0x200] ;  /* 0x000200001d007984 */ /* 0x000f220000000800 */
[----:B0-----:R-:W-:Y:S01]  /*8850*/  IMAD R4, R4, UR4, RZ ;  /* 0x0000000404047c24 */ /* 0x001fe2000f8e02ff */
[----:B------:R-:W0:Y:S02]  /*8860*/  LDCU.64 UR4, c[0x0][0x460] ;  /* 0x00008c00ff0477ac */ /* 0x000e240008000a00 */
[----:B------:R-:W0:Y:S02]  /*8870*/  LDS R5, [R29+0x3000] ;  /* 0x003000001d057984 */ /* 0x000e240000000800 */
[----:B------:R-:W-:-:S02]  /*8880*/  IADD3 R6, P0, PT, R4, R100, RZ ;  /* 0x0000006404067210 */ /* 0x000fc40007f1e0ff */
[----:B------:R-:W0:Y:S02]  /*8890*/  LDS R7, [R29+0x1200] ;  /* 0x001200001d077984 */ /* 0x000e240000000800 */
[----:B------:R-:W-:Y:S02]  /*88a0*/  IADD3.X R21, PT, PT, RZ, RZ, RZ, P0, !PT ;  /* 0x000000ffff157210 */ /* 0x000fe400007fe4ff */
[----:B------:R-:W0:Y:S02]  /*88b0*/  LDS R8, [R29+0x400] ;  /* 0x000400001d087984 */ /* 0x000e240000000800 */
[C---:B------:R-:W-:Y:S02]  /*88c0*/  SHF.L.U64.HI R21, R6.reuse, 0x2, R21 ;  /* 0x0000000206157819 */ /* 0x040fe40000010215 */
[----:B------:R-:W0:Y:S01]  /*88d0*/  LDS R9, [R29+0x600] ;  /* 0x000600001d097984 */ /* 0x000e220000000800 */
[----:B------:R-:W-:-:S03]  /*88e0*/  SHF.L.U32 R6, R6, 0x2, RZ ;  /* 0x0000000206067819 */ /* 0x000fc600000006ff */
[----:B------:R-:W0:Y:S01]  /*88f0*/  LDS R15, [R29+0x1400] ;  /* 0x001400001d0f7984 */ /* 0x000e220000000800 */
[----:B------:R-:W-:-:S03]  /*8900*/  IADD3 R4, P1, PT, R6, UR16, RZ ;  /* 0x0000001006047c10 */ /* 0x000fc6000ff3e0ff */
[----:B------:R-:W0:Y:S01]  /*8910*/  LDS R18, [R29+0x2200] ;  /* 0x002200001d127984 */ /* 0x000e220000000800 */
        /* <DEDUP_REMOVED lines=8> */
[----:B0-----:R-:W-:Y:S01]  /*89a0*/  FADD.FTZ R35, R2, R5 ;  /* 0x0000000502237221 */ /* 0x001fe20000010000 */
[----:B------:R-:W-:Y:S02]  /*89b0*/  IADD3 R2, P0, PT, R6, UR18, RZ ;  /* 0x0000001206027c10 */ /* 0x000fe4000ff1e0ff */
[----:B------:R-:W0:Y:S01]  /*89c0*/  LDS R11, [R29+0xa00] ;  /* 0x000a00001d0b7984 */ /* 0x000e220000000800 */
[C---:B------:R-:W-:Y:S01]  /*89d0*/  IADD3.X R5, PT, PT, R21.reuse, UR17, RZ, P1, !PT ;  /* 0x0000001115057c10 */ /* 0x040fe20008ffe4ff */
[----:B------:R-:W-:Y:S01]  /*89e0*/  FADD.FTZ R13, R0, R7 ;  /* 0x00000007000d7221 */ /* 0x000fe20000010000 */
[----:B------:R-:W-:Y:S01]  /*89f0*/  IADD3.X R3, PT, PT, R21, UR19, RZ, P0, !PT ;  /* 0x0000001315037c10 */ /* 0x000fe200087fe4ff */
[----:B------:R-:W0:Y:S01]  /*8a00*/  LDS R17, [R29+0x1800] ;  /* 0x001800001d117984 */ /* 0x000e220000000800 */
[----:B------:R-:W-:Y:S01]  /*8a10*/  IADD3 R6, P0, PT, R6, UR4, RZ ;  /* 0x0000000406067c10 */ /* 0x000fe2000ff1e0ff */
[----:B------:R-:W-:-:S02]  /*8a20*/  FADD.FTZ R8, RZ, R8 ;  /* 0x00000008ff087221 */ /* 0x000fc40000010000 */
[----:B------:R-:W0:Y:S01]  /*8a30*/  LDS R20, [R29+0x2600] ;  /* 0x002600001d147984 */ /* 0x000e220000000800 */
[----:B------:R-:W-:Y:S01]  /*8a40*/  IADD3.X R7, PT, PT, R21, UR5, RZ, P0, !PT ;  /* 0x0000000515077c10 */ /* 0x000fe200087fe4ff */
[----:B------:R-:W-:Y:S02]  /*8a50*/  FADD.FTZ R9, RZ, R9 ;  /* 0x00000009ff097221 */ /* 0x000fe40000010000 */
        /* <DEDUP_REMOVED lines=12> */
[----:B------:R-:W4:Y:S04]  /*8b20*/  LDS R19, [R29+0x1c00] ;  /* 0x001c00001d137984 */ /* 0x000f280000000800 */
        /* <DEDUP_REMOVED lines=17> */
[----:B---3--:R-:W-:-:S03]  /*8c40*/  FADD.FTZ R12, RZ, R12 ;  /* 0x0000000cff0c7221 */ /* 0x008fc60000010000 */
[----:B------:R-:W-:Y:S01]  /*8c50*/  STG.E desc[UR6][R4.64], R63 ;  /* 0x0000003f04007986 */ /* 0x000fe2000c101906 */
[----:B----4-:R-:W-:-:S03]  /*8c60*/  FADD.FTZ R0, R0, R19 ;  /* 0x0000001300007221 */ /* 0x010fc60000010000 */
[----:B------:R-:W-:Y:S01]  /*8c70*/  STG.E desc[UR6][R6.64], R35 ;  /* 0x0000002306007986 */ /* 0x000fe2000c101906 */
[----:B------:R-:W-:-:S03]  /*8c80*/  FADD.FTZ R11, R11, R22 ;  /* 0x000000160b0b7221 */ /* 0x000fc60000010000 */
        /* <DEDUP_REMOVED lines=29> */
.L_x_18297:
[----:B------:R-:W-:Y:S01]  /*8e60*/  HFMA2 R114, -RZ, RZ, 0, 5.9604644775390625e-08 ;  /* 0x00000001ff727431 */ /* 0x000fe200000001ff */
[----:B------:R-:W-:Y:S01]  /*8e70*/  BSSY B2, `(.L_x_18333) ;  /* 0x0000006000027945 */ /* 0x000fe20003800000 */
[----:B------:R-:W-:Y:S02]  /*8e80*/  MOV R115, 0x1f ;  /* 0x0000001f00737802 */ /* 0x000fe40000000f00 */
[----:B------:R-:W-:-:S07]  /*8e90*/  MOV R116, 0xffffffff ;  /* 0xffffffff00747802 */ /* 0x000fce0000000f00 */
[----:B-----5:R-:W-:Y:S05]  /*8ea0*/  WARPSYNC.COLLECTIVE R116, `(.L_x_18334) ;  /* 0x0000000074087348 */ /* 0x020fea0003c00000 */
[----:B------:R0:W1:Y:S02]  /*8eb0*/  SHFL.BFLY P3, R114, R220, R114, R115 ;  /* 0x0c000072dc727389 */ /* 0x0000640000060073 */
[----:B01---5:R-:W-:Y:S05]  /*8ec0*/  ENDCOLLECTIVE ;  /* 0x000000000000791b */ /* 0x023fea0003800000 */
.L_x_18334:
[----:B------:R-:W-:Y:S05]  /*8ed0*/  BSYNC B2 ;  /* 0x0000000000027941 */ /* 0x000fea0003800000 */
.L_x_18333:
        /* <DEDUP_REMOVED lines=11> */
.L_x_18335:
        /* <DEDUP_REMOVED lines=13> */
.L_x_18336:
        /* <DEDUP_REMOVED lines=13> */
.L_x_18337:
        /* <DEDUP_REMOVED lines=13> */
.L_x_18338:
        /* <DEDUP_REMOVED lines=13> */
.L_x_18339:
[----:B------:R0:W-:Y:S04]  /*92d0*/  STL [R1+0xa4], R100 ;  /* 0x0000a46401007387 */ /* 0x0001e80000100800 */
        /* <DEDUP_REMOVED lines=13> */
.L_x_18340:
[----:B------:R0:W-:Y:S04]  /*93b0*/  STL [R1+0xc0], R107 ;  /* 0x0000c06b01007387 */ /* 0x0001e80000100800 */
[----:B------:R0:W-:Y:S04]  /*93c0*/  STL [R1+0xc4], R108 ;  /* 0x0000c46c01007387 */ /* 0x0001e80000100800 */
[----:B------:R0:W-:Y:S01]  /*93d0*/  STL [R1+0xc8], R109 ;  /* 0x0000c86d01007387 */ /* 0x0001e20000100800 */
[----:B------:R-:W-:-:S03]  /*93e0*/  MOV R220, R113 ;  /* 0x0000007100dc7202 */ /* 0x000fc60000000f00 */
[----:B------:R0:W-:Y:S04]  /*93f0*/  STL [R1+0xcc], R110 ;  /* 0x0000cc6e01007387 */ /* 0x0001e80000100800 */
[----:B------:R0:W-:Y:S01]  /*9400*/  STL [R1+0xd0], R111 ;  /* 0x0000d06f01007387 */ /* 0x0001e20000100800 */
[----:B------:R-:W-:Y:S01]  /*9410*/  FADD.FTZ R112, R112, R114 ;  /* 0x0000007270707221 */ /* 0x000fe20000010000 */
[----:B------:R-:W-:Y:S02]  /*9420*/  HFMA2 R114, -RZ, RZ, 0, 4.76837158203125e-07 ;  /* 0x00000008ff727431 */ /* 0x000fe400000001ff */
[----:B------:R0:W-:Y:S04]  /*9430*/  STL [R1], R117 ;  /* 0x0000007501007387 */ /* 0x0001e80000100800 */
[----:B------:R0:W-:Y:S02]  /*9440*/  STL [R1+0x4], R118 ;  /* 0x0000047601007387 */ /* 0x0001e40000100800 */
[----:B0-----:R-:W-:Y:S05]  /*9450*/  WARPSYNC.COLLECTIVE R116, `(.L_x_18341) ;  /* 0x0000000074087348 */ /* 0x001fea0003c00000 */
[----:B------:R1:W2:Y:S02]  /*9460*/  SHFL.BFLY P3, R114, R220, R114, R115 ;  /* 0x0c000072dc727389 */ /* 0x0002a40000060073 */
[----:B012---:R-:W-:Y:S05]  /*9470*/  ENDCOLLECTIVE ;  /* 0x000000000000791b */ /* 0x007fea0003800000 */
.L_x_18341:
[----:B------:R0:W-:Y:S04]  /*9480*/  STL [R1+0x8], R119 ;  /* 0x0000087701007387 */ /* 0x0001e80000100800 */
[----:B------:R0:W-:Y:S04]  /*9490*/  STL [R1+0xc], R120 ;  /* 0x00000c7801007387 */ /* 0x0001e80000100800 */
[----:B------:R0:W-:Y:S01]  /*94a0*/  STL [R1+0x10], R121 ;  /* 0x0000107901007387 */ /* 0x0001e20000100800 */
[----:B------:R-:W-:-:S03]  /*94b0*/  MOV R220, R112 ;  /* 0x0000007000dc7202 */ /* 0x000fc60000000f00 */
[----:B------:R0:W-:Y:S04]  /*94c0*/  STL [R1+0x14], R122 ;  /* 0x0000147a01007387 */ /* 0x0001e80000100800 */
[----:B------:R0:W-:Y:S01]  /*94d0*/  STL [R1+0x18], R123 ;  /* 0x0000187b01007387 */ /* 0x0001e20000100800 */
[----:B------:R-:W-:Y:S01]  /*94e0*/  FADD.FTZ R113, R113, R114 ;  /* 0x0000007271717221 */ /* 0x000fe20000010000 */
[----:B------:R-:W-:Y:S02]  /*94f0*/  HFMA2 R114, -RZ, RZ, 0, 9.5367431640625e-07 ;  /* 0x00000010ff727431 */ /* 0x000fe400000001ff */
[----:B------:R0:W-:Y:S04]  /*9500*/  STL [R1+0x1c], R124 ;  /* 0x00001c7c01007387 */ /* 0x0001e80000100800 */
[----:B------:R0:W-:Y:S02]  /*9510*/  STL [R1+0x20], R125 ;  /* 0x0000207d01007387 */ /* 0x0001e40000100800 */
[----:B0-----:R-:W-:Y:S05]  /*9520*/  WARPSYNC.COLLECTIVE R116, `(.L_x_18342) ;  /* 0x0000000074087348 */ /* 0x001fea0003c00000 */
[----:B------:R1:W2:Y:S02]  /*9530*/  SHFL.BFLY P3, R114, R220, R114, R115 ;  /* 0x0c000072dc727389 */ /* 0x0002a40000060073 */
[----:B012---:R-:W-:Y:S05]  /*9540*/  ENDCOLLECTIVE ;  /* 0x000000000000791b */ /* 0x007fea0003800000 */
.L_x_18342:
[----:B------:R0:W-:Y:S04]  /*9550*/  STL [R1+0x24], R126 ;  /* 0x0000247e01007387 */ /* 0x0001e80000100800 */
[----:B------:R0:W-:Y:S01]  /*9560*/  STL [R1+0x28], R127 ;  /* 0x0000287f01007387 */ /* 0x0001e20000100800 */
[----:B------:R-:W-:Y:S02]  /*9570*/  MOV R220, R113 ;  /* 0x0000007100dc7202 */ /* 0x000fe40000000f00 */
[----:B------:R-:W-:Y:S01]  /*9580*/  MOV R96, R114 ;  /* 0x0000007200607202 */ /* 0x000fe20000000f00 */
[----:B------:R-:W-:-:S07]  /*9590*/  HFMA2 R114, -RZ, RZ, 0, 9.5367431640625e-07 ;  /* 0x00000010ff727431 */ /* 0x000fce00000001ff */
[----:B0-----:R-:W-:Y:S05]  /*95a0*/  WARPSYNC.COLLECTIVE R116, `(.L_x_18343) ;  /* 0x0000000074087348 */ /* 0x001fea0003c00000 */
[----:B------:R1:W2:Y:S02]  /*95b0*/  SHFL.BFLY P3, R114, R220, R114, R115 ;  /* 0x0c000072dc727389 */ /* 0x0002a40000060073 */
[----:B012---:R-:W-:Y:S05]  /*95c0*/  ENDCOLLECTIVE ;  /* 0x000000000000791b */ /* 0x007fea0003800000 */
.L_x_18343:
[----:B------:R-:W-:Y:S01]  /*95d0*/  MOV R97, R114 ;  /* 0x0000007200617202 */ /* 0x000fe20000000f00 */
[----:B------:R-:W-:Y:S06]  /*95e0*/  BRA `(.L_x_18344) ;  /* 0xffffffa0008c7947 */ /* 0x000fec000383ffff */
.L_x_18345:
        /* <DEDUP_REMOVED lines=9> */
.L_x_20131:


//--------------------- .text._ZN10layer_norm13ln_bwd_kernelINS_13Kernel_traitsIfffffjLj1024ELj1ELj4ELj1ELj16ENS_18Kernel_traits_baseILj1024EfffffjLj128EEEEELb0ELb1ELb1ELb0EEEvNS_9BwdParamsE --------------------------
	.section	.text._ZN10layer_norm13ln_bwd_kernelINS_13Kernel_traitsIfffffjLj1024ELj1ELj4ELj1ELj16ENS_18Kernel_traits_baseILj1024EfffffjLj128EEEEELb0ELb1ELb1ELb0EEEvNS_9BwdParamsE,"ax",@progbits
	.align	128
        .global         _ZN10layer_norm13ln_bwd_kernelINS_13Kernel_traitsIfffffjLj1024ELj1ELj4ELj1ELj16ENS_18Kernel_traits_baseILj1024EfffffjLj128EEEEELb0ELb1ELb1ELb0EEEvNS_9BwdParamsE
        .type           _ZN10layer_norm13ln_bwd_kernelINS_13Kernel_traitsIfffffjLj1024ELj1ELj4ELj1ELj16ENS_18Kernel_traits_baseILj1024EfffffjLj128EEEEELb0ELb1ELb1ELb0EEEvNS_9BwdParamsE,@function
        .size           _ZN10layer_norm13ln_bwd_kernelINS_13Kernel_traitsIfffffjLj1024ELj1ELj4ELj1ELj16ENS_18Kernel_traits_baseILj1024EfffffjLj128EEEEELb0ELb1ELb1ELb0EEEvNS_9BwdParamsE,(.L_x_20132 - _ZN10layer_norm13ln_bwd_kernelINS_13Kernel_traitsIfffffjLj1024ELj1ELj4ELj1ELj16ENS_18Kernel_traits_baseILj1024EfffffjLj128EEEEELb0ELb1ELb1ELb0EEEvNS_9BwdParamsE)
        .other          _ZN10layer_norm13ln_bwd_kernelINS_13Kernel_traitsIfffffjLj1024ELj1ELj4ELj1ELj16ENS_18Kernel_traits_baseILj1024EfffffjLj128EEEEELb0ELb1ELb1ELb0EEEvNS_9BwdParamsE,@"STO_CUDA_ENTRY STV_DEFAULT"
_ZN10layer_norm13ln_bwd_kernelINS_13Kernel_traitsIfffffjLj1024ELj1ELj4ELj1ELj16ENS_18Kernel_traits_baseILj1024EfffffjLj128EEEEELb0ELb1ELb1ELb0EEEvNS_9BwdParamsE:
.text._ZN10layer_norm13ln_bwd_kernelINS_13Kernel_traitsIfffffjLj1024ELj1ELj4ELj1ELj16ENS_18Kernel_traits_baseILj1024EfffffjLj128EEEEELb0ELb1ELb1ELb0EEEvNS_9BwdParamsE:
[----:B------:R-:W0:Y:S02]  /*0000*/  LDC R1, c[0x0][0x37c] ;  /* 0x0000df00ff017b82 */ /* 0x000e240000000800 */
[----:B0-----:R-:W-:Y:S01]  /*0010*/  IADD3 R1, PT, PT, R1, -0xa0, RZ ;  /* 0xffffff6001017810 */ /* 0x001fe20007ffe0ff */
[----:B------:R-:W0:Y:S01]  /*0020*/  S2R R80, SR_TID.X ;  /* 0x0000000000507919 */ /* 0x000e220000002100 */
[----:B------:R-:W1:Y:S03]  /*0030*/  LDCU UR4, c[0x0][0x388] ;  /* 0x00007100ff0477ac */ /* 0x000e660008000800 */
[----:B------:R-:W2:Y:S01]  /*0040*/  LDL.64 R52, [R1+0x88] ;  /* 0x0000880001347983 */ /* 0x000ea20000100a00 */
[----:B------:R-:W3:Y:S03]  /*0050*/  LDCU.64 UR6, c[0x0][0x358] ;  /* 0x00006b00ff0677ac */ /* 0x000ee60008000a00 */
[----:B------:R-:W2:Y:S01]  /*0060*/  LDL.64 R54, [R1+0x90] ;  /* 0x0000900001367983 */ /* 0x000ea20000100a00 */
[----:B------:R-:W4:Y:S01]  /*0070*/  LDCU UR5, c[0x0][0x384] ;  /* 0x00007080ff0577ac */ /* 0x000f220008000800 */
[----:B------:R-:W0:Y:S01]  /*0080*/  LDCU UR12, c[0x0][0x40c] ;  /* 0x00008180ff0c77ac */ /* 0x000e220008000800 */
[----:B------:R-:W0:Y:S01]  /*0090*/  LDCU UR13, c[0x0][0x388] ;  /* 0x00007100ff0d77ac */ /* 0x000e220008000800 */
[----:B-1----:R-:W-:Y:S01]  /*00a0*/  MOV R2, UR4 ;  /* 0x0000000400027c02 */ /* 0x002fe20008000f00 */
[----:B------:R-:W1:Y:S03]  /*00b0*/  LDCU.U8 UR8, c[0x0][0x410] ;  /* 0x00008200ff0877ac */ /* 0x000e660008000000 */
[----:B------:R-:W-:Y:S01]  /*00c0*/  SHF.R.S32.HI R0, RZ, 0x1f, R2 ;  /* 0x0000001fff007819 */ /* 0x000fe20000011402 */
[----:B------:R3:W-:Y:S01]  /*00d0*/  STL [R1+0x4], R2 ;  /* 0x0000040201007387 */ /* 0x0007e20000100800 */
[----:B------:R-:W1:Y:S02]  /*00e0*/  LDCU UR9, c[0x0][0x400] ;  /* 0x00008000ff0977ac */ /* 0x000e640008000800 */
[----:B------:R-:W-:Y:S01]  /*00f0*/  LEA.HI R0, R0, R2, RZ, 0x2 ;  /* 0x0000000200007211 */ /* 0x000fe200078f10ff */
[----:B------:R-:W4:Y:S01]  /*0100*/  LDL.64 R100, [R1+0x78] ;  /* 0x0000780001647983 */ /* 0x000f220000100a00 */
[----:B------:R-:W1:Y:S01]  /*0110*/  LDCU.64 UR10, c[0x0][0x438] ;  /* 0x00008700ff0a77ac */ /* 0x000e620008000a00 */
[----:B0-----:R-:W-:-:S02]  /*0120*/  LOP3.LUT R69, R80, 0x1f, RZ, 0xc0, !PT ;  /* 0x0000001f50457812 */ /* 0x001fc400078ec0ff */
[----:B------:R-:W4:Y:S01]  /*0130*/  LDL.64 R102, [R1+0x80] ;  /* 0x0000800001667983 */ /* 0x000f220000100a00 */
[----:B------:R-:W0:Y:S01]  /*0140*/  LDCU.64 UR14, c[0x0][0x478] ;  /* 0x00008f00ff0e77ac */ /* 0x000e220008000a00 */
[----:B------:R-:W-:Y:S02]  /*0150*/  LOP3.LUT R3, R69, 0x1f, RZ, 0x3c, !PT ;  /* 0x0000001f45037812 */ /* 0x000fe400078e3cff */
[----:B------:R-:W4:Y:S02]  /*0160*/  LDL.64 R96, [R1+0x68] ;  /* 0x0000680001607983 */ /* 0x000f240000100a00 */
[----:B---3--:R-:W-:Y:S02]  /*0170*/  LEA.HI.SX32 R2, R0, R3, 0x1e ;  /* 0x0000000300027211 */ /* 0x008fe400078ff2ff */
[----:B------:R-:W3:Y:S02]  /*0180*/  LDL.64 R98, [R1+0x70] ;  /* 0x0000700001627983 */ /* 0x000ee40000100a00 */
[----:B------:R-:W-:-:S02]  /*0190*/  ISETP.GE.U32.AND P5, PT, R2, 0x20, PT ;  /* 0x000000200200780c */ /* 0x000fc40003fa6070 */
[----:B------:R-:W3:Y:S01]  /*01a0*/  LDL.64 R92, [R1+0x58] ;  /* 0x00005800015c7983 */ /* 0x000ee20000100a00 */
[C---:B------:R-:W-:Y:S02]  /*01b0*/  ISETP.GE.U32.AND P4, PT, R2.reuse, 0x40, PT ;  /* 0x000000400200780c */ /* 0x040fe40003f86070 */
[C---:B------:R-:W-:Y:S01]  /*01c0*/  ISETP.GE.U32.AND P3, PT, R2.reuse, 0x60, PT ;  /* 0x000000600200780c */ /* 0x040fe20003f66070 */
[----:B------:R-:W3:Y:S01]  /*01d0*/  LDL.64 R94, [R1+0x60] ;  /* 0x00006000015e7983 */ /* 0x000ee20000100a00 */
[C---:B------:R-:W-:Y:S02]  /*01e0*/  ISETP.GE.U32.AND P2, PT, R2.reuse, 0x80, PT ;  /* 0x000000800200780c */ /* 0x040fe40003f46070 */
[C---:B------:R-:W-:Y:S01]  /*01f0*/  ISETP.GE.U32.AND P1, PT, R2.reuse, 0xa0, PT ;  /* 0x000000a00200780c */ /* 0x040fe20003f26070 */
[----:B------:R-:W3:Y:S01]  /*0200*/  LDL.64 R88, [R1+0x48] ;  /* 0x0000480001587983 */ /* 0x000ee20000100a00 */
[----:B------:R-:W-:Y:S02]  /*0210*/  ISETP.GE.U32.AND P0, PT, R2, 0xc0, PT ;  /* 0x000000c00200780c */ /* 0x000fe40003f06070 */
[----:B------:R-:W1:Y:S01]  /*0220*/  @P5 LDC.64 R4, c[0x0][0x3d0] ;  /* 0x0000f400ff045b82 */ /* 0x000e620000000a00 */
[----:B------:R-:W3:Y:S04]  /*0230*/  LDL.64 R90, [R1+0x50] ;  /* 0x00005000015a7983 */ /* 0x000ee80000100a00 */
[----:B------:R-:W3:Y:S03]  /*0240*/  LDL.64 R84, [R1+0x38] ;  /* 0x0000380001547983 */ /* 0x000ee60000100a00 */
[----:B------:R-:W0:Y:S01]  /*0250*/  @P5 LDC.64 R6, c[0x0][0x3e8] ;  /* 0x0000fa00ff065b82 */ /* 0x000e220000000a00 */
[----:B------:R-:W3:Y:S04]  /*0260*/  LDL.64 R86, [R1+0x40] ;  /* 0x0000400001567983 */ /* 0x000ee80000100a00 */
[----:B------:R-:W3:Y:S03]  /*0270*/  LDL.64 R76, [R1+0x28] ;  /* 0x00002800014c7983 */ /* 0x000ee60000100a00 */
[----:B------:R-:W2:Y:S01]  /*0280*/  @P4 LDC.64 R8, c[0x0][0x3d0] ;  /* 0x0000f400ff084b82 */ /* 0x000ea20000000a00 */
[----:B------:R-:W3:Y:S04]  /*0290*/  LDL.64 R78, [R1+0x30] ;  /* 0x00003000014e7983 */ /* 0x000ee80000100a00 */
[----:B------:R-:W3:Y:S01]  /*02a0*/  LDL.64 R72, [R1+0x18] ;  /* 0x0000180001487983 */ /* 0x000ee20000100a00 */
[----:B-1----:R-:W-:-:S03]  /*02b0*/  @P5 IMAD.WIDE.U32 R4, R69, 0x10, R4 ;  /* 0x0000001045045825 */ /* 0x002fc600078e0004 */
[----:B------:R-:W3:Y:S01]  /*02c0*/  LDL.64 R74, [R1+0x20] ;  /* 0x00002000014a7983 */ /* 0x000ee20000100a00 */
[----:B------:R-:W1:Y:S01]  /*02d0*/  @P4 LDC.64 R10, c[0x0][0x3e8] ;  /* 0x0000fa00ff0a4b82 */ /* 0x000e620000000a00 */
[----:B0-----:R-:W-:-:S07]  /*02e0*/  @P5 IMAD.WIDE.U32 R6, R69, 0x10, R6 ;  /* 0x0000001045065825 */ /* 0x001fce00078e0006 */
[----:B------:R-:W0:Y:S08]  /*02f0*/  @P3 LDC.64 R12, c[0x0][0x3d0] ;  /* 0x0000f400ff0c3b82 */ /* 0x000e300000000a00 */
[----:B------:R-:W0:Y:S01]  /*0300*/  @P3 LDC.64 R14, c[0x0][0x3e8] ;  /* 0x0000fa00ff0e3b82 */ /* 0x000e220000000a00 */
[----:B------:R-:W5:Y:S07]  /*0310*/  @P5 LDG.E.128 R20, desc[UR6][R6.64] ;  /* 0x0000000606145981 */ /* 0x000f6e000c1e1d00 */
[----:B------:R-:W4:Y:S08]  /*0320*/  @P2 LDC.64 R16, c[0x0][0x3d0] ;  /* 0x0000f400ff102b82 */ /* 0x000f300000000a00 */
[----:B------:R-:W4:Y:S01]  /*0330*/  @P2 LDC.64 R18, c[0x0][0x3e8] ;  /* 0x0000fa00ff122b82 */ /* 0x000f220000000a00 */
[----:B------:R-:W-:-:S07]  /*0340*/  ISETP.GE.U32.AND P6, PT, R2, 0x100, PT ;  /* 0x000001000200780c */ /* 0x000fce0003fc6070 */
[----:B------:R-:W3:Y:S01]  /*0350*/  @P0 LDC.64 R56, c[0x0][0x3d0] ;  /* 0x0000f400ff380b82 */ /* 0x000ee20000000a00 */
[----:B--2---:R2:W3:Y:S01]  /*0360*/  @P5 LDG.E.128 R52, desc[UR6][R4.64] ;  /* 0x0000000604345981 */ /* 0x0044e2000c1e1d00 */
[----:B------:R-:W-:-:S06]  /*0370*/  @P5 LOP3.LUT R69, R69, 0x20, RZ, 0xfc, !PT ;  /* 0x0000002045455812 */ /* 0x000fcc00078efcff */
[----:B------:R-:W3:Y:S01]  /*0380*/  @P6 LDC.64 R64, c[0x0][0x3d0] ;  /* 0x0000f400ff406b82 */ /* 0x000ee20000000a00 */
[----:B------:R-:W-:-:S04]  /*0390*/  @P4 IMAD.WIDE.U32 R8, R69, 0x10, R8 ;  /* 0x0000001045084825 */ /* 0x000fc800078e0008 */
[C---:B-1----:R-:W-:Y:S01]  /*03a0*/  @P4 IMAD.WIDE.U32 R10, R69.reuse, 0x10, R10 ;  /* 0x00000010450a4825 */ /* 0x042fe200078e000a */
[----:B------:R-:W-:Y:S02]  /*03b0*/  @P4 IADD3 R69, PT, PT, R69, 0x20, RZ ;  /* 0x0000002045454810 */ /* 0x000fe40007ffe0ff */
[----:B--2---:R-:W1:Y:S02]  /*03c0*/  @P0 LDC.64 R4, c[0x0][0x3e8] ;  /* 0x0000fa00ff040b82 */ /* 0x004e640000000a00 */
[----:B------:R-:W5:Y:S01]  /*03d0*/  @P4 LDG.E.128 R24, desc[UR6][R10.64] ;  /* 0x000000060a184981 */ /* 0x000f62000c1e1d00 */
[----:B0-----:R-:W-:-:S04]  /*03e0*/  @P3 IMAD.WIDE.U32 R12, R69, 0x10, R12 ;  /* 0x00000010450c3825 */ /* 0x001fc800078e000c */
[C---:B------:R-:W-:Y:S01]  /*03f0*/  @P3 IMAD.WIDE.U32 R14, R69.reuse, 0x10, R14 ;  /* 0x00000010450e3825 */ /* 0x040fe200078e000e */
[----:B------:R-:W-:Y:S01]  /*0400*/  @P3 IADD3 R69, PT, PT, R69, 0x20, RZ ;  /* 0x0000002045453810 */ /* 0x000fe20007ffe0ff */
[----:B------:R-:W0:Y:S01]  /*0410*/  @P6 LDC.64 R66, c[0x0][0x3e8] ;  /* 0x0000fa00ff426b82 */ /* 0x000e220000000a00 */
[----:B----4-:R-:W2:Y:S03]  /*0420*/  @P4 LDG.E.128 R100, desc[UR6][R8.64] ;  /* 0x0000000608644981 */ /* 0x010ea6000c1e1d00 */
[C---:B------:R-:W-:Y:S01]  /*0430*/  @P2 IMAD.WIDE.U32 R16, R69.reuse, 0x10, R16 ;  /* 0x0000001045102825 */ /* 0x040fe200078e0010 */
[----:B------:R-:W5:Y:S03]  /*0440*/  @P3 LDG.E.128 R28, desc[UR6][R14.64] ;  /* 0x000000060e1c3981 */ /* 0x000f66000c1e1d00 */
[C---:B------:R-:W-:Y:S01]  /*0450*/  @P2 IMAD.WIDE.U32 R18, R69.reuse, 0x10, R18 ;  /* 0x0000001045122825 */ /* 0x040fe200078e0012 */
[----:B------:R-:W-:Y:S01]  /*0460*/  @P2 IADD3 R69, PT, PT, R69, 0x20, RZ ;  /* 0x0000002045452810 */ /* 0x000fe20007ffe0ff */
[----:B---3--:R-:W3:Y:S04]  /*0470*/  @P3 LDG.E.128 R96, desc[UR6][R12.64] ;  /* 0x000000060c603981 */ /* 0x008ee8000c1e1d00 */
[----:B------:R-:W5:Y:S04]  /*0480*/  @P2 LDG.E.128 R32, desc[UR6][R18.64] ;  /* 0x0000000612202981 */ /* 0x000f68000c1e1d00 */
[----:B------:R-:W4:Y:S04]  /*0490*/  @P2 LDG.E.128 R92, desc[UR6][R16.64] ;  /* 0x00000006105c2981 */ /* 0x000f28000c1e1d00 */
[----:B------:R1:W-:Y:S04]  /*04a0*/  @P5 STL.64 [R1+0x88], R52 ;  /* 0x0000883401005387 */ /* 0x0003e80000100a00 */
[----:B------:R0:W-:Y:S01]  /*04b0*/  @P5 STL.64 [R1+0x90], R54 ;  /* 0x0000903601005387 */ /* 0x0001e20000100a00 */
[----:B------:R-:W-:Y:S01]  /*04c0*/  ISETP.GE.U32.AND P5, PT, R2, 0xe0, PT ;  /* 0x000000e00200780c */ /* 0x000fe20003fa6070 */
[----:B-1----:R-:W1:Y:S08]  /*04d0*/  @P1 LDC.64 R52, c[0x0][0x3d0] ;  /* 0x0000f400ff341b82 */ /* 0x002e700000000a00 */
[----:B0-----:R-:W0:Y:S08]  /*04e0*/  @P1 LDC.64 R54, c[0x0][0x3e8] ;  /* 0x0000fa00ff361b82 */ /* 0x001e300000000a00 */
[----:B------:R-:W3:Y:S08]  /*04f0*/  @P5 LDC.64 R6, c[0x0][0x3d0] ;  /* 0x0000f400ff065b82 */ /* 0x000ef00000000a00 */
[----:B------:R-:W4:Y:S01]  /*0500*/  @P5 LDC.64 R62, c[0x0][0x3e8] ;  /* 0x0000fa00ff3e5b82 */ /* 0x000f220000000a00 */
[----:B-1----:R-:W-:-:S05]  /*0510*/  @P1 IMAD.WIDE.U32 R52, R69, 0x10, R52 ;  /* 0x0000001045341825 */ /* 0x002fca00078e0034 */
[----:B------:R1:W4:Y:S01]  /*0520*/  @P1 LDG.E.128 R88, desc[UR6][R52.64] ;  /* 0x0000000634581981 */ /* 0x000322000c1e1d00 */
[C---:B0-----:R-:W-:Y:S01]  /*0530*/  @P1 IMAD.WIDE.U32 R54, R69.reuse, 0x10, R54 ;  /* 0x0000001045361825 */ /* 0x041fe200078e0036 */
[----:B------:R-:W-:Y:S01]  /*0540*/  @P1 IADD3 R69, PT, PT, R69, 0x20, RZ ;  /* 0x0000002045451810 */ /* 0x000fe20007ffe0ff */
[----:B------:R-:W0:Y:S01]  /*0550*/  S2UR UR4, SR_CTAID.X ;  /* 0x00000000000479c3 */ /* 0x000e220000002500 */
[----:B--2---:R-:W-:Y:S03]  /*0560*/  @P4 STL.64 [R1+0x78], R100 ;  /* 0x0000786401004387 */ /* 0x004fe60000100a00 */
[C---:B------:R-:W-:Y:S01]  /*0570*/  @P0 IMAD.WIDE.U32 R56, R69.reuse, 0x10, R56 ;  /* 0x0000001045380825 */ /* 0x040fe200078e0038 */
[----:B------:R-:W-:Y:S01]  /*0580*/  SHF.R.U32.HI R3, RZ, 0x5, R80 ;  /* 0x00000005ff037819 */ /* 0x000fe20000011650 */
[----:B------:R-:W-:Y:S01]  /*0590*/  BSSY B0, `(.L_x_18346) ;  /* 0x00008b0000007945 */ /* 0x000fe20003800000 */
[----:B------:R2:W5:Y:S01]  /*05a0*/  @P1 LDG.E.128 R36, desc[UR6][R54.64] ;  /* 0x0000000636241981 */ /* 0x000562000c1e1d00 */
[C---:B------:R-:W-:Y:S01]  /*05b0*/  @P0 IMAD.WIDE.U32 R58, R69.reuse, 0x10, R4 ;  /* 0x00000010453a0825 */ /* 0x040fe200078e0004 */
[----:B------:R-:W-:-:S02]  /*05c0*/  @P0 IADD3 R69, PT, PT, R69, 0x20, RZ ;  /* 0x0000002045450810 */ /* 0x000fc40007ffe0ff */
[----:B------:R2:W2:Y:S03]  /*05d0*/  @P0 LDG.E.128 R84, desc[UR6][R56.64] ;  /* 0x0000000638540981 */ /* 0x0004a6000c1e1d00 */
[C---:B---3--:R-:W-:Y:S01]  /*05e0*/  @P5 IMAD.WIDE.U32 R60, R69.reuse, 0x10, R6 ;  /* 0x00000010453c5825 */ /* 0x048fe200078e0006 */
[----:B------:R-:W-:Y:S03]  /*05f0*/  @P4 STL.64 [R1+0x80], R102 ;  /* 0x0000806601004387 */ /* 0x000fe60000100a00 */
[C---:B----4-:R-:W-:Y:S01]  /*0600*/  @P5 IMAD.WIDE.U32 R62, R69.reuse, 0x10, R62 ;  /* 0x00000010453e5825 */ /* 0x050fe200078e003e */
[----:B------:R-:W-:Y:S01]  /*0610*/  @P5 IADD3 R69, PT, PT, R69, 0x20, RZ ;  /* 0x0000002045455810 */ /* 0x000fe20007ffe0ff */
[----:B------:R3:W4:Y:S04]  /*0620*/  @P5 LDG.E.128 R76, desc[UR6][R60.64] ;  /* 0x000000063c4c5981 */ /* 0x000728000c1e1d00 */
[C---:B------:R-:W-:Y:S01]  /*0630*/  @P6 IMAD.WIDE.U32 R4, R69.reuse, 0x10, R64 ;  /* 0x0000001045046825 */ /* 0x040fe200078e0040 */
[----:B0-----:R-:W-:Y:S01]  /*0640*/  USHF.L.U32 UR4, UR4, 0x2, URZ ;  /* 0x0000000204047899 */ /* 0x001fe200080006ff */
[----:B------:R-:W-:Y:S02]  /*0650*/  @P3 STL.64 [R1+0x68], R96 ;  /* 0x0000686001003387 */ /* 0x000fe40000100a00 */
[----:B------:R-:W-:-:S02]  /*0660*/  @P6 IMAD.WIDE.U32 R6, R69, 0x10, R66 ;  /* 0x0000001045066825 */ /* 0x000fc400078e0042 */
[----:B------:R-:W4:Y:S04]  /*0670*/  @P6 LDG.E.128 R72, desc[UR6][R4.64] ;  /* 0x0000000604486981 */ /* 0x000f28000c1e1d00 */
[----:B------:R-:W5:Y:S01]  /*0680*/  @P6 LDG.E.128 R48, desc[UR6][R6.64] ;  /* 0x0000000606306981 */ /* 0x000f62000c1e1d00 */
[----:B------:R-:W-:-:S03]  /*0690*/  LOP3.LUT R3, R3, UR4, RZ, 0xfc, !PT ;  /* 0x0000000403037c12 */ /* 0x000fc6000f8efcff */
[----:B------:R-:W-:Y:S04]  /*06a0*/  @P3 STL.64 [R1+0x70], R98 ;  /* 0x0000706201003387 */ /* 0x000fe80000100a00 */
[----:B------:R0:W-:Y:S04]  /*06b0*/  @P2 STL.64 [R1+0x58], R92 ;  /* 0x0000585c01002387 */ /* 0x0001e80000100a00 */
[----:B------:R0:W-:Y:S04]  /*06c0*/  @P2 STL.64 [R1+0x60], R94 ;  /* 0x0000605e01002387 */ /* 0x0001e80000100a00 */
[----:B------:R0:W5:Y:S01]  /*06d0*/  @P0 LDG.E.128 R40, desc[UR6][R58.64] ;  /* 0x000000063a280981 */ /* 0x000162000c1e1d00 */
[----:B-1----:R-:W-:-:S02]  /*06e0*/  CS2R R52, SRZ ;  /* 0x0000000000347805 */ /* 0x002fc4000001ff00 */
[----:B--2---:R-:W-:Y:S02]  /*06f0*/  CS2R R54, SRZ ;  /* 0x0000000000367805 */ /* 0x004fe4000001ff00 */
[----:B------:R-:W-:Y:S01]  /*0700*/  CS2R R56, SRZ ;  /* 0x0000000000387805 */ /* 0x000fe2000001ff00 */
[----:B------:R1:W5:Y:S01]  /*0710*/  @P5 LDG.E.128 R44, desc[UR6][R62.64] ;  /* 0x000000063e2c5981 */ /* 0x000362000c1e1d00 */
[----:B---3--:R-:W-:Y:S02]  /*0720*/  CS2R R60, SRZ ;  /* 0x00000000003c7805 */ /* 0x008fe4000001ff00 */
[----:B------:R-:W-:Y:S02]  /*0730*/  CS2R R64, SRZ ;  /* 0x0000000000407805 */ /* 0x000fe4000001ff00 */
[----:B------:R-:W-:Y:S02]  /*0740*/  CS2R R66, SRZ ;  /* 0x0000000000427805 */ /* 0x000fe4000001ff00 */
[----:B------:R-:W-:-:S02]  /*0750*/  CS2R R68, SRZ ;  /* 0x0000000000447805 */ /* 0x000fc4000001ff00 */
[----:B------:R-:W-:Y:S02]  /*0760*/  CS2R R70, SRZ ;  /* 0x0000000000467805 */ /* 0x000fe4000001ff00 */
[----:B0-----:R-:W-:Y:S02]  /*0770*/  CS2R R58, SRZ ;  /* 0x00000000003a7805 */ /* 0x001fe4000001ff00 */
        /* <DEDUP_REMOVED lines=31> */
[----:B------:R0:W-:Y:S04]  /*0970*/  @P1 STL.64 [R1+0x48], R88 ;  /* 0x0000485801001387 */ /* 0x0001e80000100a00 */
[----:B------:R-:W-:Y:S04]  /*0980*/  @P1 STL.64 [R1+0x50], R90 ;  /* 0x0000505a01001387 */ /* 0x000fe80000100a00 */
[----:B------:R1:W-:Y:S04]  /*0990*/  @P0 STL.64 [R1+0x38], R84 ;  /* 0x0000385401000387 */ /* 0x0003e80000100a00 */
[----:B------:R2:W-:Y:S01]  /*09a0*/  @P0 STL.64 [R1+0x40], R86 ;  /* 0x0000405601000387 */ /* 0x0005e20000100a00 */
[----:B------:R-:W-:-:S03]  /*09b0*/  ISETP.GE.AND P0, PT, R3, UR5, PT ;  /* 0x0000000503007c0c */ /* 0x000fc6000bf06270 */
[----:B----4-:R3:W-:Y:S01]  /*09c0*/  @P5 STL.64 [R1+0x28], R76 ;  /* 0x0000284c01005387 */ /* 0x0107e20000100a00 */
[----:B0-----:R-:W-:-:S03]  /*09d0*/  CS2R R88, SRZ ;  /* 0x0000000000587805 */ /* 0x001fc6000001ff00 */
[----:B------:R0:W-:Y:S01]  /*09e0*/  @P5 STL.64 [R1+0x30], R78 ;  /* 0x0000304e01005387 */ /* 0x0001e20000100a00 */
[----:B-1----:R-:W-:Y:S02]  /*09f0*/  CS2R R84, SRZ ;  /* 0x0000000000547805 */ /* 0x002fe4000001ff00 */
[----:B------:R-:W-:Y:S02]  /*0a00*/  CS2R R90, SRZ ;  /* 0x00000000005a7805 */ /* 0x000fe4000001ff00 */
[----:B--2---:R-:W-:Y:S01]  /*0a10*/  CS2R R86, SRZ ;  /* 0x0000000000567805 */ /* 0x004fe2000001ff00 */
[----:B------:R1:W-:Y:S01]  /*0a20*/  @P6 STL.64 [R1+0x18], R72 ;  /* 0x0000184801006387 */ /* 0x0003e20000100a00 */
[----:B---3--:R-:W-:-:S03]  /*0a30*/  CS2R R76, SRZ ;  /* 0x00000000004c7805 */ /* 0x008fc6000001ff00 */
[----:B------:R2:W-:Y:S01]  /*0a40*/  @P6 STL.64 [R1+0x20], R74 ;  /* 0x0000204a01006387 */ /* 0x0005e20000100a00 */
[----:B0-----:R-:W-:Y:S02]  /*0a50*/  CS2R R78, SRZ ;  /* 0x00000000004e7805 */ /* 0x001fe4000001ff00 */
[----:B-1----:R-:W-:Y:S02]  /*0a60*/  CS2R R72, SRZ ;  /* 0x0000000000487805 */ /* 0x002fe4000001ff00 */
[----:B--2---:R-:W-:Y:S01]  /*0a70*/  CS2R R74, SRZ ;  /* 0x00000000004a7805 */ /* 0x004fe2000001ff00 */
        /* <DEDUP_REMOVED lines=49> */
.L_x_18534:
[----:B------:R-:W0:Y:S08]  /*0d90*/  LDC.64 R194, c[0x0][0x3f0] ;  /* 0x0000fc00ffc27b82 */ /* 0x000e300000000a00 */
[----:B-1----:R-:W1:Y:S08]  /*0da0*/  LDC.64 R4, c[0x0][0x3f8] ;  /* 0x0000fe00ff047b82 */ /* 0x002e700000000a00 */
[----:B--2---:R-:W2:Y:S01]  /*0db0*/  LDC.64 R192, c[0x0][0x3c8] ;  /* 0x0000f200ffc07b82 */ /* 0x004ea20000000a00 */
[----:B0-----:R-:W-:-:S05]  /*0dc0*/  IMAD.WIDE R194, R3, 0x4, R194 ;  /* 0x0000000403c27825 */ /* 0x001fca00078e02c2 */
[----:B---3--:R-:W3:Y:S01]  /*0dd0*/  LDG.E R6, desc[UR6][R194.64] ;  /* 0x00000006c2067981 */ /* 0x008ee2000c1e1900 */
[----:B-1----:R-:W-:-:S06]  /*0de0*/  IMAD.WIDE R4, R3, 0x4, R4 ;  /* 0x0000000403047825 */ /* 0x002fcc00078e0204 */
[----:B----4-:R-:W4:Y:S01]  /*0df0*/  LDG.E R4, desc[UR6][R4.64] ;  /* 0x0000000604047981 */ /* 0x010f22000c1e1900 */
[----:B--2---:R-:W-:-:S05]  /*0e00*/  IMAD.WIDE R192, R3, 0x4, R192 ;  /* 0x0000000403c07825 */ /* 0x004fca00078e02c0 */
[----:B-----5:R0:W5:Y:S01]  /*0e10*/  LDG.E R5, desc[UR6][R192.64] ;  /* 0x00000006c0057981 */ /* 0x020162000c1e1900 */
[----:B------:R-:W-:Y:S01]  /*0e20*/  BSSY.RECONVERGENT B1, `(.L_x_18348) ;  /* 0x00001e5000017945 */ /* 0x000fe20003800200 */
[----:B------:R-:W-:Y:S01]  /*0e30*/  HFMA2 R204, -RZ, RZ, 0, 0 ;  /* 0x00000000ffcc7431 */ /* 0x000fe200000001ff */
[----:B------:R-:W-:Y:S01]  /*0e40*/  MOV R203, RZ ;  /* 0x000000ff00cb7202 */ /* 0x000fe20000000f00 */
[----:B---3--:R0:W-:Y:S01]  /*0e50*/  STL [R1+0x10], R6 ;  /* 0x0000100601007387 */ /* 0x0081e20000100800 */
[----:B----4-:R-:W-:-:S13]  /*0e60*/  ISETP.GE.AND P1, PT, R4, 0x1, PT ;  /* 0x000000010400780c */ /* 0x010fda0003f26270 */
[----:B0-----:R-:W-:Y:S05]  /*0e70*/  @!P1 BRA `(.L_x_18349) ;  /* 0x0000001800ac9947 */ /* 0x001fea0003800000 */
[----:B------:R-:W0:Y:S02]  /*0e80*/  LDC.64 R192, c[0x0][0x3c0] ;  /* 0x0000f000ffc07b82 */ /* 0x000e240000000a00 */
[----:B0-----:R-:W-:-:S05]  /*0e90*/  IMAD.WIDE R192, R3, 0x4, R192 ;  /* 0x0000000403c07825 */ /* 0x001fca00078e02c0 */
[----:B------:R0:W2:Y:S01]  /*0ea0*/  LDG.E R6, desc[UR6][R192.64] ;  /* 0x00000006c0067981 */ /* 0x0000a2000c1e1900 */
[----:B------:R-:W-:Y:S01]  /*0eb0*/  MOV R194, UR13 ;  /* 0x0000000d00c27c02 */ /* 0x000fe20008000f00 */
[----:B------:R-:W-:Y:S01]  /*0ec0*/  BSSY.RECONVERGENT B2, `(.L_x_18350) ;  /* 0x000004b000027945 */ /* 0x000fe20003800200 */
[C---:B------:R-:W-:Y:S01]  /*0ed0*/  ISETP.GE.U32.AND P0, PT, R2.reuse, 0x20, PT ;  /* 0x000000200200780c */ /* 0x040fe20003f06070 */
[----:B------:R-:W1:Y:S01]  /*0ee0*/  S2R R195, SR_TID.X ;  /* 0x0000000000c37919 */ /* 0x000e620000002100 */
[----:B------:R-:W-:Y:S02]  /*0ef0*/  ISETP.NE.AND P6, PT, RZ, UR8, PT ;  /* 0x00000008ff007c0c */ /* 0x000fe4000bfc5270 */
[C---:B------:R-:W-:Y:S01]  /*0f00*/  ISETP.GE.U32.AND P2, PT, R2.reuse, 0x40, PT ;  /* 0x000000400200780c */ /* 0x040fe20003f46070 */
[----:B------:R3:W-:Y:S01]  /*0f10*/  STL [R1+0x4], R194 ;  /* 0x000004c201007387 */ /* 0x0007e20000100800 */
[----:B------:R-:W-:Y:S01]  /*0f20*/  ISETP.GE.U32.AND P3, PT, R2, 0x60, PT ;  /* 0x000000600200780c */ /* 0x000fe20003f66070 */
[----:B0-----:R-:W-:Y:S01]  /*0f30*/  IMAD R193, R3, R194, RZ ;  /* 0x000000c203c17224 */ /* 0x001fe200078e02ff */
[----:B------:R-:W-:-:S02]  /*0f40*/  IADD3 R192, PT, PT, R4, -0x1, RZ ;  /* 0xffffffff04c07810 */ /* 0x000fc40007ffe0ff */
[C---:B------:R-:W-:Y:S02]  /*0f50*/  ISETP.GE.U32.AND P4, PT, R2.reuse, 0x80, PT ;  /* 0x000000800200780c */ /* 0x040fe40003f86070 */
[----:B------:R-:W-:Y:S01]  /*0f60*/  ISETP.GE.U32.AND P5, PT, R2, 0xa0, PT ;  /* 0x000000a00200780c */ /* 0x000fe20003fa6070 */
[----:B------:R-:W-:Y:S01]  /*0f70*/  IMAD R192, R192, R194, RZ ;  /* 0x000000c2c0c07224 */ /* 0x000fe200078e02ff */
[----:B------:R-:W-:Y:S02]  /*0f80*/  MOV R204, RZ ;  /* 0x000000ff00cc7202 */ /* 0x000fe40000000f00 */
[----:B---3--:R-:W-:Y:S02]  /*0f90*/  SHF.R.S32.HI R194, RZ, 0x1f, R193 ;  /* 0x0000001fffc27819 */ /* 0x008fe400000114c1 */
[----:B------:R-:W-:Y:S02]  /*0fa0*/  MOV R203, RZ ;  /* 0x000000ff00cb7202 */ /* 0x000fe40000000f00 */
[----:B------:R-:W-:-:S02]  /*0fb0*/  LEA.HI R193, R194, R193, RZ, 0x2 ;  /* 0x000000c1c2c17211 */ /* 0x000fc400078f10ff */
        /* <DEDUP_REMOVED lines=8> */
[----:B--2---:R-:W-:Y:S02]  /*1040*/  FSEL R6, R6, RZ, !P6 ;  /* 0x000000ff06067208 */ /* 0x004fe40007000000 */
[----:B------:R-:W-:Y:S01]  /*1050*/  ISETP.GE.U32.AND P6, PT, R2, 0xc0, PT ;  /* 0x000000c00200780c */ /* 0x000fe20003fc6070 */
[----:B0-----:R-:W-:-:S12]  /*1060*/  @!P0 BRA `(.L_x_18351) ;  /* 0x0000000000c08947 */ /* 0x001fd80003800000 */
[----:B------:R-:W-:Y:S01]  /*1070*/  ISETP.NE.U32.AND P0, PT, RZ, UR10, PT ;  /* 0x0000000aff007c0c */ /* 0x000fe2000bf05070 */
[----:B------:R0:W-:Y:S01]  /*1080*/  STL.64 [R1+0x98], R2 ;  /* 0x0000980201007387 */ /* 0x0001e20000100a00 */
[----:B------:R-:W1:Y:S02]  /*1090*/  LDC.64 R192, c[0x0][0x3a8] ;  /* 0x0000ea00ffc07b82 */ /* 0x000e640000000a00 */
[----:B------:R-:W-:Y:S01]  /*10a0*/  ISETP.NE.AND.EX P0, PT, RZ, UR11, PT, P0 ;  /* 0x0000000bff007c0c */ /* 0x000fe2000bf05300 */
[----:B------:R-:W2:Y:S04]  /*10b0*/  LDL R222, [R1+0x88] ;  /* 0x0000880001de7983 */ /* 0x000ea80000100800 */
[----:B------:R-:W3:Y:S01]  /*10c0*/  LDL R244, [R1+0x8c] ;  /* 0x00008c0001f47983 */ /* 0x000ee20000100800 */
[----:B------:R-:W4:Y:S08]  /*10d0*/  LDC.64 R194, c[0x0][0x428] ;  /* 0x00010a00ffc27b82 */ /* 0x000f300000000a00 */
[----:B0-----:R-:W0:Y:S01]  /*10e0*/  @P0 LDC.64 R2, c[0x0][0x438] ;  /* 0x00010e00ff020b82 */ /* 0x001e220000000a00 */
[----:B-1----:R-:W-:-:S05]  /*10f0*/  IMAD.WIDE.U32 R192, R201, 0x10, R192 ;  /* 0x00000010c9c07825 */ /* 0x002fca00078e00c0 */
[----:B------:R-:W2:Y:S01]  /*1100*/  LDG.E.128 R196, desc[UR6][R192.64] ;  /* 0x00000006c0c47981 */ /* 0x000ea2000c1e1d00 */
[----:B----4-:R-:W-:-:S06]  /*1110*/  IMAD.WIDE.U32 R194, R202, 0x10, R194 ;  /* 0x00000010cac27825 */ /* 0x010fcc00078e00c2 */
[----:B------:R-:W4:Y:S01]  /*1120*/  LDG.E.128 R192, desc[UR6][R194.64] ;  /* 0x00000006c2c07981 */ /* 0x000f22000c1e1d00 */
[----:B0-----:R-:W-:-:S05]  /*1130*/  @P0 IMAD.WIDE.U32 R2, R201, 0x10, R2 ;  /* 0x00000010c9020825 */ /* 0x001fca00078e0002 */
[----:B------:R0:W5:Y:S04]  /*1140*/  @P0 LDG.E.128 R144, desc[UR6][R2.64] ;  /* 0x0000000602900981 */ /* 0x000168000c1e1d00 */
[----:B------:R0:W5:Y:S04]  /*1150*/  LDL.LU.64 R2, [R1+0x98] ;  /* 0x0000980001027983 */ /* 0x0001680000300a00 */
[----:B------:R-:W3:Y:S04]  /*1160*/  LDL R203, [R1+0x94] ;  /* 0x0000940001cb7983 */ /* 0x000ee80000100800 */
[----:B------:R-:W3:Y:S01]  /*1170*/  LDL R204, [R1+0x90] ;  /* 0x0000900001cc7983 */ /* 0x000ee20000100800 */
[----:B------:R-:W-:-:S02]  /*1180*/  IADD3 R202, PT, PT, R202, 0x20, RZ ;  /* 0x00000020caca7810 */ /* 0x000fc40007ffe0ff */
[----:B------:R-:W-:Y:S01]  /*1190*/  IADD3 R201, PT, PT, R201, 0x20, RZ ;  /* 0x00000020c9c97810 */ /* 0x000fe20007ffe0ff */
[C---:B--2---:R-:W-:Y:S01]  /*11a0*/  FADD.FTZ R0, -R6.reuse, R196 ;  /* 0x000000c406007221 */ /* 0x044fe20000010100 */
[----:B------:R-:W-:-:S03]  /*11b0*/  FADD.FTZ R7, -R6, R197 ;  /* 0x000000c506077221 */ /* 0x000fc60000010100 */
[C---:B-----5:R-:W-:Y:S01]  /*11c0*/  FMUL.FTZ R0, R5.reuse, R0 ;  /* 0x0000000005007220 */ /* 0x060fe20000410000 */
[----:B------:R-:W-:Y:S01]  /*11d0*/  FMUL.FTZ R7, R5, R7 ;  /* 0x0000000705077220 */ /* 0x000fe20000410000 */
[----:B------:R-:W-:Y:S01]  /*11e0*/  FADD.FTZ R13, -R6, R198 ;  /* 0x000000c6060d7221 */ /* 0x000fe20000010100 */
[----:B----4-:R-:W-:Y:S01]  /*11f0*/  FMUL.FTZ R214, R222, R192 ;  /* 0x000000c0ded67220 */ /* 0x010fe20000410000 */
[----:B------:R-:W-:Y:S01]  /*1200*/  FADD.FTZ R84, R84, R192 ;  /* 0x000000c054547221 */ /* 0x000fe20000010000 */
[----:B------:R-:W-:Y:S01]  /*1210*/  FFMA.FTZ R52, R192, R0, R52 ;  /* 0x00000000c0347223 */ /* 0x000fe20000010034 */
[----:B------:R-:W-:Y:S01]  /*1220*/  FADD.FTZ R85, R85, R193 ;  /* 0x000000c155557221 */ /* 0x000fe20000010000 */
[----:B------:R-:W-:Y:S01]  /*1230*/  FFMA.FTZ R53, R193, R7, R53 ;  /* 0x00000007c1357223 */ /* 0x000fe20000010035 */
[----:B---3--:R-:W-:Y:S01]  /*1240*/  FMUL.FTZ R230, R244, R193 ;  /* 0x000000c1f4e67220 */ /* 0x008fe20000410000 */
[----:B------:R-:W-:Y:S01]  /*1250*/  FADD.FTZ R193, RZ, R214 ;  /* 0x000000d6ffc17221 */ /* 0x000fe20000010000 */
[----:B------:R-:W-:Y:S01]  /*1260*/  FFMA.FTZ R192, R0, R214, RZ ;  /* 0x000000d600c07223 */ /* 0x000fe200000100ff */
[----:B------:R-:W-:-:S05]  /*1270*/  FMUL.FTZ R196, R203, R195 ;  /* 0x000000c3cbc47220 */ /* 0x000fca0000410000 */
[----:B------:R0:W-:Y:S01]  /*1280*/  STL [R1], R196 ;  /* 0x000000c401007387 */ /* 0x0001e20000100800 */
[----:B------:R-:W-:Y:S01]  /*1290*/  FADD.FTZ R199, -R6, R199 ;  /* 0x000000c706c77221 */ /* 0x000fe20000010100 */
        /* <DEDUP_REMOVED lines=13> */
.L_x_18351:
[----:B------:R-:W-:Y:S05]  /*1370*/  BSYNC.RECONVERGENT B2 ;  /* 0x0000000000027941 */ /* 0x000fea0003800200 */
.L_x_18350:
[----:B------:R-:W-:Y:S01]  /*1380*/  BSSY.RECONVERGENT B2, `(.L_x_18352) ;  /* 0x0000032000027945 */ /* 0x000fe20003800200 */
[----:B------:R-:W-:-:S03]  /*1390*/  ISETP.GE.U32.AND P0, PT, R2, 0xe0, PT ;  /* 0x000000e00200780c */ /* 0x000fc60003f06070 */
[----:B------:R-:W-:Y:S10]  /*13a0*/  @!P2 BRA `(.L_x_18353) ;  /* 0x0000000000bca947 */ /* 0x000ff40003800000 */
[----:B------:R-:W-:Y:S01]  /*13b0*/  ISETP.NE.U32.AND P2, PT, RZ, UR10, PT ;  /* 0x0000000aff007c0c */ /* 0x000fe2000bf45070 */
[----:B------:R-:W0:Y:S01]  /*13c0*/  LDC.64 R192, c[0x0][0x3a8] ;  /* 0x0000ea00ffc07b82 */ /* 0x000e220000000a00 */
[----:B------:R1:W-:Y:S02]  /*13d0*/  STL.64 [R1+0x98], R2 ;  /* 0x0000980201007387 */ /* 0x0003e40000100a00 */
[----:B------:R-:W-:Y:S02]  /*13e0*/  ISETP.NE.AND.EX P2, PT, RZ, UR11, PT, P2 ;  /* 0x0000000bff007c0c */ /* 0x000fe4000bf45320 */
[----:B------:R-:W2:Y:S03]  /*13f0*/  LDL R229, [R1+0x78] ;  /* 0x0000780001e57983 */ /* 0x000ea60000100800 */
[----:B------:R-:W3:Y:S01]  /*1400*/  LDC.64 R194, c[0x0][0x428] ;  /* 0x00010a00ffc27b82 */ /* 0x000ee20000000a00 */
[----:B------:R-:W4:Y:S07]  /*1410*/  LDL R243, [R1+0x7c] ;  /* 0x00007c0001f37983 */ /* 0x000f2e0000100800 */
[----:B-1----:R-:W1:Y:S01]  /*1420*/  @P2 LDC.64 R2, c[0x0][0x438] ;  /* 0x00010e00ff022b82 */ /* 0x002e620000000a00 */
[----:B0-----:R-:W-:-:S05]  /*1430*/  IMAD.WIDE.U32 R192, R201, 0x10, R192 ;  /* 0x00000010c9c07825 */ /* 0x001fca00078e00c0 */
[----:B------:R-:W2:Y:S01]  /*1440*/  LDG.E.128 R196, desc[UR6][R192.64] ;  /* 0x00000006c0c47981 */ /* 0x000ea2000c1e1d00 */
[----:B---3--:R-:W-:-:S06]  /*1450*/  IMAD.WIDE.U32 R194, R202, 0x10, R194 ;  /* 0x00000010cac27825 */ /* 0x008fcc00078e00c2 */
[----:B------:R-:W3:Y:S01]  /*1460*/  LDG.E.128 R192, desc[UR6][R194.64] ;  /* 0x00000006c2c07981 */ /* 0x000ee2000c1e1d00 */
[----:B-1----:R-:W-:-:S05]  /*1470*/  @P2 IMAD.WIDE.U32 R2, R201, 0x10, R2 ;  /* 0x00000010c9022825 */ /* 0x002fca00078e0002 */
[----:B------:R0:W5:Y:S04]  /*1480*/  @P2 LDG.E.128 R148, desc[UR6][R2.64] ;  /* 0x0000000602942981 */ /* 0x000168000c1e1d00 */
[----:B------:R0:W5:Y:S04]  /*1490*/  LDL.LU.64 R2, [R1+0x98] ;  /* 0x0000980001027983 */ /* 0x0001680000300a00 */
[----:B------:R-:W4:Y:S04]  /*14a0*/  LDL R221, [R1+0x80] ;  /* 0x0000800001dd7983 */ /* 0x000f280000100800 */
[----:B------:R-:W4:Y:S01]  /*14b0*/  LDL R252, [R1+0x84] ;  /* 0x0000840001fc7983 */ /* 0x000f220000100800 */
[----:B------:R-:W-:-:S02]  /*14c0*/  IADD3 R202, PT, PT, R202, 0x20, RZ ;  /* 0x00000020caca7810 */ /* 0x000fc40007ffe0ff */
[----:B------:R-:W-:Y:S01]  /*14d0*/  IADD3 R201, PT, PT, R201, 0x20, RZ ;  /* 0x00000020c9c97810 */ /* 0x000fe20007ffe0ff */
[C---:B--2---:R-:W-:Y:S01]  /*14e0*/  FADD.FTZ R196, -R6.reuse, R196 ;  /* 0x000000c406c47221 */ /* 0x044fe20000010100 */
[----:B------:R-:W-:-:S03]  /*14f0*/  FADD.FTZ R8, -R6, R197 ;  /* 0x000000c506087221 */ /* 0x000fc60000010100 */
[C---:B-----5:R-:W-:Y:S01]  /*1500*/  FMUL.FTZ R210, R5.reuse, R196 ;  /* 0x000000c405d27220 */ /* 0x060fe20000410000 */
[----:B------:R-:W-:Y:S01]  /*1510*/  FMUL.FTZ R8, R5, R8 ;  /* 0x0000000805087220 */ /* 0x000fe20000410000 */
[----:B------:R-:W-:Y:S01]  /*1520*/  FADD.FTZ R14, -R6, R198 ;  /* 0x000000c6060e7221 */ /* 0x000fe20000010100 */
[----:B---3--:R-:W-:Y:S01]  /*1530*/  FMUL.FTZ R237, R229, R192 ;  /* 0x000000c0e5ed7220 */ /* 0x008fe20000410000 */
[----:B------:R-:W-:Y:S01]  /*1540*/  FADD.FTZ R88, R88, R192 ;  /* 0x000000c058587221 */ /* 0x000fe20000010000 */
[----:B------:R-:W-:Y:S01]  /*1550*/  FFMA.FTZ R56, R192, R210, R56 ;  /* 0x000000d2c0387223 */ /* 0x000fe20000010038 */
[----:B------:R-:W-:Y:S01]  /*1560*/  FADD.FTZ R89, R89, R193 ;  /* 0x000000c159597221 */ /* 0x000fe20000010000 */
[----:B------:R-:W-:Y:S01]  /*1570*/  FFMA.FTZ R57, R193, R8, R57 ;  /* 0x00000008c1397223 */ /* 0x000fe20000010039 */
[----:B----4-:R-:W-:Y:S01]  /*1580*/  FMUL.FTZ R229, R243, R193 ;  /* 0x000000c1f3e57220 */ /* 0x010fe20000410000 */
[----:B------:R-:W-:Y:S01]  /*1590*/  FADD.FTZ R192, R204, R237 ;  /* 0x000000edccc07221 */ /* 0x000fe20000010000 */
[----:B------:R-:W-:Y:S01]  /*15a0*/  FFMA.FTZ R193, R210, R237, R203 ;  /* 0x000000edd2c17223 */ /* 0x000fe200000100cb */
[----:B------:R-:W-:Y:S01]  /*15b0*/  FADD.FTZ R199, -R6, R199 ;  /* 0x000000c706c77221 */ /* 0x000fe20000010100 */
[C---:B------:R-:W-:Y:S01]  /*15c0*/  FMUL.FTZ R14, R5.reuse, R14 ;  /* 0x0000000e050e7220 */ /* 0x040fe20000410000 */
[----:B------:R-:W-:Y:S01]  /*15d0*/  FADD.FTZ R192, R192, R229 ;  /* 0x000000e5c0c07221 */ /* 0x000fe20000010000 */
[----:B------:R-:W-:Y:S01]  /*15e0*/  FFMA.FTZ R193, R8, R229, R193 ;  /* 0x000000e508c17223 */ /* 0x000fe200000100c1 */
[----:B------:R-:W-:Y:S01]  /*15f0*/  FMUL.FTZ R243, R5, R199 ;  /* 0x000000c705f37220 */ /* 0x000fe20000410000 */
[----:B------:R-:W-:Y:S01]  /*1600*/  FMUL.FTZ R221, R221, R194 ;  /* 0x000000c2dddd7220 */ /* 0x000fe20000410000 */
[----:B------:R-:W-:-:S03]  /*1610*/  FMUL.FTZ R252, R252, R195 ;  /* 0x000000c3fcfc7220 */ /* 0x000fc60000410000 */
        /* <DEDUP_REMOVED lines=8> */
.L_x_18353:
[----:B------:R-:W-:Y:S05]  /*16a0*/  BSYNC.RECONVERGENT B2 ;  /* 0x0000000000027941 */ /* 0x000fea0003800200 */
.L_x_18352:
        /* <DEDUP_REMOVED lines=50> */
.L_x_18355:
[----:B------:R-:W-:Y:S05]  /*19d0*/  BSYNC.RECONVERGENT B2 ;  /* 0x0000000000027941 */ /* 0x000fea0003800200 */
.L_x_18354:
[----:B------:R-:W-:Y:S04]  /*19e0*/  BSSY.RECONVERGENT B2, `(.L_x_18356) ;  /* 0x0000031000027945 */ /* 0x000fe80003800200 */
[----:B------:R-:W-:Y:S05]  /*19f0*/  @!P4 BRA `(.L_x_18357) ;  /* 0x0000000000bcc947 */ /* 0x000fea0003800000 */
        /* <DEDUP_REMOVED lines=47> */
.L_x_18357:
[----:B------:R-:W-:Y:S05]  /*1cf0*/  BSYNC.RECONVERGENT B2 ;  /* 0x0000000000027941 */ /* 0x000fea0003800200 */
.L_x_18356:
        /* <DEDUP_REMOVED lines=49> */
.L_x_18359:
[----:B------:R-:W-:Y:S05]  /*2010*/  BSYNC.RECONVERGENT B2 ;  /* 0x0000000000027941 */ /* 0x000fea0003800200 */
.L_x_18358:
        /* <DEDUP_REMOVED lines=49> */
.L_x_18361:
[----:B------:R-:W-:Y:S05]  /*2330*/  BSYNC.RECONVERGENT B2 ;  /* 0x0000000000027941 */ /* 0x000fea0003800200 */
.L_x_18360:
        /* <DEDUP_REMOVED lines=10> */
[----:B0-----:R-:W-:-:S06]  /*23e0*/  IMAD.WIDE.U32 R192, R201, 0x10, R192 ;  /* 0x00000010c9c07825 */ /* 0x001fcc00078e00c0 */
        /* <DEDUP_REMOVED lines=13> */
[----:B---3--:R-:W-:Y:S01]  /*24c0*/  FMUL.FTZ R232, R224, R196 ;  /* 0x000000c4e0e87220 */ /* 0x008fe20000410000 */
[----:B------:R-:W-:Y:S01]  /*24d0*/  FADD.FTZ R194, -R6, R194 ;  /* 0x000000c206c27221 */ /* 0x000fe20000010100 */
[----:B------:R-:W-:Y:S01]  /*24e0*/  FMUL.FTZ R19, R5, R19 ;  /* 0x0000001305137220 */ /* 0x000fe20000410000 */
        /* <DEDUP_REMOVED lines=10> */
[----:B------:R-:W-:Y:S01]  /*2590*/  FADD.FTZ R109, R109, R197 ;  /* 0x000000c56d6d7221 */ /* 0x000fe20000010000 */
[----:B------:R-:W-:Y:S01]  /*25a0*/  FMUL.FTZ R216, R216, R198 ;  /* 0x000000c6d8d87220 */ /* 0x000fe20000410000 */
[----:B------:R-:W-:-:S03]  /*25b0*/  FMUL.FTZ R247, R247, R199 ;  /* 0x000000c7f7f77220 */ /* 0x000fc60000410000 */
        /* <DEDUP_REMOVED lines=8> */
[----:B0-----:R-:W-:-:S07]  /*2640*/  FFMA.FTZ R203, R238, R247, R193 ;  /* 0x000000f7eecb7223 */ /* 0x001fce00000100c1 */
.L_x_18363:
[----:B------:R-:W-:Y:S05]  /*2650*/  BSYNC.RECONVERGENT B2 ;  /* 0x0000000000027941 */ /* 0x000fea0003800200 */
.L_x_18362:
[----:B------:R-:W-:Y:S05]  /*2660*/  @!P2 BRA `(.L_x_18364) ;  /* 0x000000040080a947 */ /* 0x000fea0003800000 */
[----:B------:R-:W-:Y:S01]  /*2670*/  ISETP.NE.U32.AND P0, PT, RZ, UR10, PT ;  /* 0x0000000aff007c0c */ /* 0x000fe2000bf05070 */
[----:B------:R-:W0:Y:S01]  /*2680*/  LDC.64 R192, c[0x0][0x3a8] ;  /* 0x0000ea00ffc07b82 */ /* 0x000e220000000a00 */
[----:B------:R-:W2:Y:S02]  /*2690*/  LDL R223, [R1+0x18] ;  /* 0x0000180001df7983 */ /* 0x000ea40000100800 */
[----:B------:R-:W-:Y:S02]  /*26a0*/  ISETP.NE.AND.EX P0, PT, RZ, UR11, PT, P0 ;  /* 0x0000000bff007c0c */ /* 0x000fe4000bf05300 */
[----:B------:R-:W3:Y:S03]  /*26b0*/  LDL R215, [R1+0x1c] ;  /* 0x00001c0001d77983 */ /* 0x000ee60000100800 */
[----:B------:R-:W1:Y:S01]  /*26c0*/  LDC.64 R196, c[0x0][0x428] ;  /* 0x00010a00ffc47b82 */ /* 0x000e620000000a00 */
[----:B------:R-:W4:Y:S04]  /*26d0*/  LDL R245, [R1+0x20] ;  /* 0x0000200001f57983 */ /* 0x000f280000100800 */
[----:B------:R-:W4:Y:S03]  /*26e0*/  LDL R246, [R1+0x24] ;  /* 0x0000240001f67983 */ /* 0x000f260000100800 */
[----:B------:R-:W1:Y:S01]  /*26f0*/  @P0 LDC.64 R194, c[0x0][0x438] ;  /* 0x00010e00ffc20b82 */ /* 0x000e620000000a00 */
[----:B0-----:R-:W-:-:S04]  /*2700*/  IMAD.WIDE.U32 R192, R201, 0x10, R192 ;  /* 0x00000010c9c07825 */ /* 0x001fc800078e00c0 */
[----:B-1----:R-:W-:-:S06]  /*2710*/  IMAD.WIDE.U32 R196, R202, 0x10, R196 ;  /* 0x00000010cac47825 */ /* 0x002fcc00078e00c4 */
[----:B------:R-:W2:Y:S01]  /*2720*/  LDG.E.128 R196, desc[UR6][R196.64] ;  /* 0x00000006c4c47981 */ /* 0x000ea2000c1e1d00 */
[----:B------:R-:W-:-:S05]  /*2730*/  @P0 IMAD.WIDE.U32 R194, R201, 0x10, R194 ;  /* 0x00000010c9c20825 */ /* 0x000fca00078e00c2 */
[----:B------:R0:W5:Y:S04]  /*2740*/  @P0 LDG.E.128 R172, desc[UR6][R194.64] ;  /* 0x00000006c2ac0981 */ /* 0x000168000c1e1d00 */
[----:B------:R-:W4:Y:S01]  /*2750*/  LDG.E.128 R192, desc[UR6][R192.64] ;  /* 0x00000006c0c07981 */ /* 0x000f22000c1e1d00 */
[----:B--2---:R-:W-:Y:S01]  /*2760*/  FMUL.FTZ R231, R223, R196 ;  /* 0x000000c4dfe77220 */ /* 0x004fe20000410000 */
[----:B---3--:R-:W-:Y:S01]  /*2770*/  FMUL.FTZ R223, R215, R197 ;  /* 0x000000c5d7df7220 */ /* 0x008fe20000410000 */
[----:B----4-:R-:W-:Y:S01]  /*2780*/  FMUL.FTZ R215, R245, R198 ;  /* 0x000000c6f5d77220 */ /* 0x010fe20000410000 */
[C---:B------:R-:W-:Y:S01]  /*2790*/  FADD.FTZ R192, -R6.reuse, R192 ;  /* 0x000000c006c07221 */ /* 0x040fe20000010100 */
[C---:B------:R-:W-:Y:S01]  /*27a0*/  FADD.FTZ R193, -R6.reuse, R193 ;  /* 0x000000c106c17221 */ /* 0x040fe20000010100 */
[----:B0-----:R-:W-:-:S02]  /*27b0*/  FADD.FTZ R194, -R6, R194 ;  /* 0x000000c206c27221 */ /* 0x001fc40000010100 */
[C---:B-----5:R-:W-:Y:S01]  /*27c0*/  FMUL.FTZ R212, R5.reuse, R192 ;  /* 0x000000c005d47220 */ /* 0x060fe20000410000 */
[----:B------:R-:W-:Y:S01]  /*27d0*/  FADD.FTZ R6, -R6, R195 ;  /* 0x000000c306067221 */ /* 0x000fe20000010100 */
[C---:B------:R-:W-:Y:S01]  /*27e0*/  FMUL.FTZ R211, R5.reuse, R193 ;  /* 0x000000c105d37220 */ /* 0x040fe20000410000 */
        /* <DEDUP_REMOVED lines=20> */
.L_x_18349:
[----:B------:R-:W0:Y:S01]  /*2930*/  S2R R193, SR_TID.X ;  /* 0x0000000000c17919 */ /* 0x000e220000002100 */
[----:B------:R-:W-:Y:S01]  /*2940*/  MOV R6, UR13 ;  /* 0x0000000d00067c02 */ /* 0x000fe20008000f00 */
[----:B------:R-:W-:-:S04]  /*2950*/  UISETP.NE.U32.AND UP0, UPT, UR10, URZ, UPT ;  /* 0x000000ff0a00728c */ /* 0x000fc8000bf05070 */
[----:B------:R1:W-:Y:S01]  /*2960*/  STL [R1+0x4], R6 ;  /* 0x0000040601007387 */ /* 0x0003e20000100800 */
[----:B------:R-:W-:Y:S01]  /*2970*/  UISETP.NE.AND.EX UP0, UPT, UR11, URZ, UPT, UP0 ;  /* 0x000000ff0b00728c */ /* 0x000fe2000bf05300 */
[----:B-1----:R-:W-:-:S05]  /*2980*/  IMAD R6, R3, R6, RZ ;  /* 0x0000000603067224 */ /* 0x002fca00078e02ff */
[----:B------:R-:W-:-:S04]  /*2990*/  SHF.R.S32.HI R192, RZ, 0x1f, R6 ;  /* 0x0000001fffc07819 */ /* 0x000fc80000011406 */
[----:B------:R-:W-:Y:S02]  /*29a0*/  LEA.HI R6, R192, R6, RZ, 0x2 ;  /* 0x00000006c0067211 */ /* 0x000fe400078f10ff */
[----:B0-----:R-:W-:-:S04]  /*29b0*/  LOP3.LUT R192, R193, 0x1f, RZ, 0xc0, !PT ;  /* 0x0000001fc1c07812 */ /* 0x001fc800078ec0ff */
[----:B------:R-:W-:Y:S01]  /*29c0*/  LEA.HI.SX32 R6, R6, R192, 0x1e ;  /* 0x000000c006067211 */ /* 0x000fe200078ff2ff */
[----:B------:R0:W-:Y:S04]  /*29d0*/  STL [R1+0x8], R192 ;  /* 0x000008c001007387 */ /* 0x0001e80000100800 */
[----:B------:R0:W-:Y:S01]  /*29e0*/  STL [R1+0xc], R6 ;  /* 0x00000c0601007387 */ /* 0x0001e20000100800 */
[----:B------:R-:W-:Y:S05]  /*29f0*/  BRA.U !UP0, `(.L_x_18364) ;  /* 0x00000001089c7547 */ /* 0x000fea000b800000 */
[C---:B------:R-:W-:Y:S02]  /*2a00*/  ISETP.GE.U32.AND P0, PT, R2.reuse, 0x20, PT ;  /* 0x000000200200780c */ /* 0x040fe40003f06070 */
[C---:B------:R-:W-:Y:S02]  /*2a10*/  ISETP.GE.U32.AND P2, PT, R2.reuse, 0x40, PT ;  /* 0x000000400200780c */ /* 0x040fe40003f46070 */
[----:B------:R-:W-:-:S09]  /*2a20*/  ISETP.GE.U32.AND P3, PT, R2, 0x60, PT ;  /* 0x000000600200780c */ /* 0x000fd20003f66070 */
[----:B0-----:R-:W0:Y:S08]  /*2a30*/  @P0 LDC.64 R192, c[0x0][0x438] ;  /* 0x00010e00ffc00b82 */ /* 0x001e300000000a00 */
[----:B------:R-:W1:Y:S01]  /*2a40*/  @P2 LDC.64 R196, c[0x0][0x438] ;  /* 0x00010e00ffc42b82 */ /* 0x000e620000000a00 */
[----:B------:R-:W-:-:S07]  /*2a50*/  ISETP.GE.U32.AND P4, PT, R2, 0x80, PT ;  /* 0x000000800200780c */ /* 0x000fce0003f86070 */
[----:B------:R-:W2:Y:S01]  /*2a60*/  @P3 LDC.64 R194, c[0x0][0x438] ;  /* 0x00010e00ffc23b82 */ /* 0x000ea20000000a00 */
[C---:B0-----:R-:W-:Y:S01]  /*2a70*/  @P0 IMAD.WIDE.U32 R192, R6.reuse, 0x10, R192 ;  /* 0x0000001006c00825 */ /* 0x041fe200078e00c0 */
[----:B------:R-:W-:-:S04]  /*2a80*/  @P0 IADD3 R6, PT, PT, R6, 0x20, RZ ;  /* 0x0000002006060810 */ /* 0x000fc80007ffe0ff */
[----:B------:R1:W5:Y:S01]  /*2a90*/  @P0 LDG.E.128 R144, desc[UR6][R192.64] ;  /* 0x00000006c0900981 */ /* 0x000362000c1e1d00 */
[----:B------:R-:W-:Y:S01]  /*2aa0*/  ISETP.GE.U32.AND P0, PT, R2, 0xa0, PT ;  /* 0x000000a00200780c */ /* 0x000fe20003f06070 */
[C---:B-1----:R-:W-:Y:S01]  /*2ab0*/  @P2 IMAD.WIDE.U32 R192, R6.reuse, 0x10, R196 ;  /* 0x0000001006c02825 */ /* 0x042fe200078e00c4 */
[----:B------:R-:W-:Y:S01]  /*2ac0*/  @P2 IADD3 R6, PT, PT, R6, 0x20, RZ ;  /* 0x0000002006062810 */ /* 0x000fe20007ffe0ff */
[----:B------:R-:W0:Y:S03]  /*2ad0*/  @P4 LDC.64 R196, c[0x0][0x438] ;  /* 0x00010e00ffc44b82 */ /* 0x000e260000000a00 */
[----:B------:R2:W5:Y:S02]  /*2ae0*/  @P2 LDG.E.128 R148, desc[UR6][R192.64] ;  /* 0x00000006c0942981 */ /* 0x000564000c1e1d00 */
[----:B--2---:R-:W-:-:S05]  /*2af0*/  @P3 IMAD.WIDE.U32 R192, R6, 0x10, R194 ;  /* 0x0000001006c03825 */ /* 0x004fca00078e00c2 */
[----:B------:R-:W1:Y:S01]  /*2b00*/  @P0 LDC.64 R194, c[0x0][0x438] ;  /* 0x00010e00ffc20b82 */ /* 0x000e620000000a00 */
[----:B------:R-:W-:Y:S02]  /*2b10*/  ISETP.GE.U32.AND P2, PT, R2, 0xc0, PT ;  /* 0x000000c00200780c */ /* 0x000fe40003f46070 */
[----:B------:R-:W-:Y:S01]  /*2b20*/  @P3 IADD3 R6, PT, PT, R6, 0x20, RZ ;  /* 0x0000002006063810 */ /* 0x000fe20007ffe0ff */
[----:B------:R0:W5:Y:S01]  /*2b30*/  @P3 LDG.E.128 R152, desc[UR6][R192.64] ;  /* 0x00000006c0983981 */ /* 0x000162000c1e1d00 */
[----:B------:R-:W-:-:S03]  /*2b40*/  ISETP.GE.U32.AND P3, PT, R2, 0xe0, PT ;  /* 0x000000e00200780c */ /* 0x000fc60003f66070 */
[C---:B0-----:R-:W-:Y:S01]  /*2b50*/  @P4 IMAD.WIDE.U32 R192, R6.reuse, 0x10, R196 ;  /* 0x0000001006c04825 */ /* 0x041fe200078e00c4 */
[----:B------:R-:W-:-:S09]  /*2b60*/  @P4 IADD3 R6, PT, PT, R6, 0x20, RZ ;  /* 0x0000002006064810 */ /* 0x000fd20007ffe0ff */
[----:B------:R-:W0:Y:S01]  /*2b70*/  @P3 LDC.64 R198, c[0x0][0x438] ;  /* 0x00010e00ffc63b82 */ /* 0x000e220000000a00 */
[----:B------:R1:W5:Y:S01]  /*2b80*/  @P4 LDG.E.128 R156, desc[UR6][R192.64] ;  /* 0x00000006c09c4981 */ /* 0x000362000c1e1d00 */
[----:B------:R-:W-:Y:S01]  /*2b90*/  ISETP.GE.U32.AND P4, PT, R2, 0x100, PT ;  /* 0x000001000200780c */ /* 0x000fe20003f86070 */
[----:B-1----:R-:W-:-:S05]  /*2ba0*/  @P0 IMAD.WIDE.U32 R192, R6, 0x10, R194 ;  /* 0x0000001006c00825 */ /* 0x002fca00078e00c2 */
[----:B------:R-:W1:Y:S01]  /*2bb0*/  @P2 LDC.64 R194, c[0x0][0x438] ;  /* 0x00010e00ffc22b82 */ /* 0x000e620000000a00 */
[----:B------:R2:W5:Y:S01]  /*2bc0*/  @P0 LDG.E.128 R160, desc[UR6][R192.64] ;  /* 0x00000006c0a00981 */ /* 0x000562000c1e1d00 */
[----:B------:R-:W-:-:S06]  /*2bd0*/  @P0 IADD3 R6, PT, PT, R6, 0x20, RZ ;  /* 0x0000002006060810 */ /* 0x000fcc0007ffe0ff */
[----:B--2---:R-:W2:Y:S01]  /*2be0*/  @P4 LDC.64 R192, c[0x0][0x438] ;  /* 0x00010e00ffc04b82 */ /* 0x004ea20000000a00 */
[C---:B-1----:R-:W-:Y:S01]  /*2bf0*/  @P2 IMAD.WIDE.U32 R196, R6.reuse, 0x10, R194 ;  /* 0x0000001006c42825 */ /* 0x042fe200078e00c2 */
[----:B------:R-:W-:-:S04]  /*2c00*/  @P2 IADD3 R6, PT, PT, R6, 0x20, RZ ;  /* 0x0000002006062810 */ /* 0x000fc80007ffe0ff */
[----:B------:R1:W5:Y:S01]  /*2c10*/  @P2 LDG.E.128 R164, desc[UR6][R196.64] ;  /* 0x00000006c4a42981 */ /* 0x000362000c1e1d00 */
[C---:B0-----:R-:W-:Y:S01]  /*2c20*/  @P3 IMAD.WIDE.U32 R194, R6.reuse, 0x10, R198 ;  /* 0x0000001006c23825 */ /* 0x041fe200078e00c6 */
[----:B------:R-:W-:-:S04]  /*2c30*/  @P3 IADD3 R6, PT, PT, R6, 0x20, RZ ;  /* 0x0000002006063810 */ /* 0x000fc80007ffe0ff */
[----:B------:R1:W5:Y:S01]  /*2c40*/  @P3 LDG.E.128 R168, desc[UR6][R194.64] ;  /* 0x00000006c2a83981 */ /* 0x000362000c1e1d00 */
[----:B--2---:R-:W-:-:S05]  /*2c50*/  @P4 IMAD.WIDE.U32 R192, R6, 0x10, R192 ;  /* 0x0000001006c04825 */ /* 0x004fca00078e00c0 */
[----:B------:R1:W5:Y:S02]  /*2c60*/  @P4 LDG.E.128 R172, desc[UR6][R192.64] ;  /* 0x00000006c0ac4981 */ /* 0x000364000c1e1d00 */
.L_x_18364:
[----:B------:R-:W-:Y:S05]  /*2c70*/  BSYNC.RECONVERGENT B1 ;  /* 0x0000000000017941 */ /* 0x000fea0003800200 */
.L_x_18348:
[----:B------:R-:W2:Y:S01]  /*2c80*/  LDL R199, [R1+0x10] ;  /* 0x0000100001c77983 */ /* 0x000ea20000100800 */
[----:B------:R-:W-:Y:S01]  /*2c90*/  UMOV UR4, 0xffffffff ;  /* 0xffffffff00047882 */ /* 0x000fe20000000000 */
[----:B--2---:R-:W-:Y:S02]  /*2ca0*/  ISETP.GE.AND P2, PT, R199, 0x1, PT ;  /* 0x00000001c700780c */ /* 0x004fe40003f46270 */
[----:B------:R-:W-:Y:S11]  /*2cb0*/  BRA.DIV UR4, `(.L_x_18365) ;  /* 0x0000007e04247947 */ /* 0x000ff6000b800000 */
[----:B0-----:R-:W1:Y:S02]  /*2cc0*/  SHFL.BFLY PT, R6, R204, 0x1, 0x1f ;  /* 0x0c201f00cc067f89 */ /* 0x001e6400000e0000 */
        /* <DEDUP_REMOVED lines=17> */
.L_x_18560:
[----:B------:R-:W2:Y:S04]  /*2de0*/  LDL R192, [R1+0x4] ;  /* 0x0000040001c07983 */ /* 0x000ea80000100800 */
[----:B------:R-:W3:Y:S01]  /*2df0*/  LDL.LU R194, [R1+0x8] ;  /* 0x0000080001c27983 */ /* 0x000ee20000300800 */
[----:B0-----:R-:W-:Y:S01]  /*2e00*/  FADD.FTZ R193, R196, R6 ;  /* 0x00000006c4c17221 */ /* 0x001fe20000010000 */
[----:B------:R-:W-:Y:S01]  /*2e10*/  @P2 IADD3 R6, PT, PT, R199, -0x1, RZ ;  /* 0xffffffffc7062810 */ /* 0x000fe20007ffe0ff */
[----:B-1----:R-:W-:Y:S01]  /*2e20*/  FADD.FTZ R195, R195, R198 ;  /* 0x000000c6c3c37221 */ /* 0x002fe20000010000 */
[----:B------:R-:W-:Y:S02]  /*2e30*/  ISETP.GE.U32.AND P3, PT, R2, 0x20, PT ;  /* 0x000000200200780c */ /* 0x000fe40003f66070 */
[----:B------:R-:W-:Y:S01]  /*2e40*/  ISETP.NE.AND P0, PT, RZ, UR8, PT ;  /* 0x00000008ff007c0c */ /* 0x000fe2000bf05270 */
[----:B--2---:R-:W-:-:S05]  /*2e50*/  @P2 IMAD R6, R6, R192, RZ ;  /* 0x000000c006062224 */ /* 0x004fca00078e02ff */
[----:B------:R-:W-:-:S04]  /*2e60*/  @P2 SHF.R.S32.HI R192, RZ, 0x1f, R6 ;  /* 0x0000001fffc02819 */ /* 0x000fc80000011406 */
[----:B------:R-:W-:Y:S01]  /*2e70*/  @P2 LEA.HI R192, R192, R6, RZ, 0x2 ;  /* 0x00000006c0c02211 */ /* 0x000fe200078f10ff */
[----:B------:R-:W-:-:S03]  /*2e80*/  HFMA2 R6, -RZ, RZ, 0, 0 ;  /* 0x00000000ff067431 */ /* 0x000fc600000001ff */
[----:B---3--:R-:W-:Y:S01]  /*2e90*/  @P2 LEA.HI.SX32 R6, R192, R194, 0x1e ;  /* 0x000000c2c0062211 */ /* 0x008fe200078ff2ff */
[----:B------:R-:W-:Y:S01]  /*2ea0*/  FMUL.FTZ R194, R195, UR9 ;  /* 0x00000009c3c27c20 */ /* 0x000fe20008410000 */
[----:B------:R0:W5:Y:S01]  /*2eb0*/  LDL.LU R192, [R1+0xc] ;  /* 0x00000c0001c07983 */ /* 0x0001620000300800 */
[----:B------:R-:W-:Y:S01]  /*2ec0*/  BSSY.RECONVERGENT B1, `(.L_x_18366) ;  /* 0x00000ca000017945 */ /* 0x000fe20003800200 */
[----:B------:R-:W-:Y:S02]  /*2ed0*/  FMUL.FTZ R193, R193, UR9 ;  /* 0x00000009c1c17c20 */ /* 0x000fe40008410000 */
[----:B------:R-:W-:Y:S01]  /*2ee0*/  FSEL R194, R194, RZ, !P0 ;  /* 0x000000ffc2c27208 */ /* 0x000fe20004000000 */
[----:B------:R-:W-:Y:S06]  /*2ef0*/  @!P3 BRA `(.L_x_18367) ;  /* 0x0000000c0018b947 */ /* 0x000fec0003800000 */
[----:B------:R-:W-:Y:S04]  /*2f00*/  BSSY.RECONVERGENT B2, `(.L_x_18368) ;  /* 0x0000005000027945 */ /* 0x000fe80003800200 */
[----:B------:R-:W-:Y:S05]  /*2f10*/  @!P2 BRA `(.L_x_18369) ;  /* 0x00000000000ca947 */ /* 0x000fea0003800000 */
[----:B------:R-:W1:Y:S02]  /*2f20*/  LDC.64 R184, c[0x0][0x390] ;  /* 0x0000e400ffb87b82 */ /* 0x000e640000000a00 */
[----:B-1----:R-:W-:-:S06]  /*2f30*/  IMAD.WIDE.U32 R184, R6, 0x10, R184 ;  /* 0x0000001006b87825 */ /* 0x002fcc00078e00b8 */
[----:B------:R-:W5:Y:S02]  /*2f40*/  LDG.E.128 R184, desc[UR6][R184.64] ;  /* 0x00000006b8b87981 */ /* 0x000f64000c1e1d00 */
.L_x_18369:
[----:B------:R-:W-:Y:S05]  /*2f50*/  BSYNC.RECONVERGENT B2 ;  /* 0x0000000000027941 */ /* 0x000fea0003800200 */
.L_x_18368:
        /* <DEDUP_REMOVED lines=14> */
[----:B-----5:R-:W-:-:S05]  /*3040*/  FMUL.FTZ R188, R5, R188 ;  /* 0x000000bc05bc7220 */ /* 0x020fca0000410000 */
[----:B------:R-:W-:-:S05]  /*3050*/  FSEL R188, R188, RZ, P0 ;  /* 0x000000ffbcbc7208 */ /* 0x000fca0000000000 */
[----:B------:R-:W-:-:S04]  /*3060*/  FMUL.FTZ R188, R188, UR12 ;  /* 0x0000000cbcbc7c20 */ /* 0x000fc80008410000 */
[-C--:B------:R-:W-:Y:S01]  /*3070*/  FFMA.FTZ R112, R184, R188.reuse, R112 ;  /* 0x000000bcb8707223 */ /* 0x080fe20000010070 */
[----:B------:R-:W-:-:S07]  /*3080*/  FMUL.FTZ R188, R20, R188 ;  /* 0x000000bc14bc7220 */ /* 0x000fce0000410000 */
.L_x_18374:
[----:B------:R-:W-:Y:S05]  /*3090*/  BSYNC.RECONVERGENT B3 ;  /* 0x0000000000037941 */ /* 0x000fea0003800200 */
.L_x_18373:
        /* <DEDUP_REMOVED lines=10> */
.L_x_18376:
[----:B------:R-:W-:Y:S05]  /*3140*/  BSYNC.RECONVERGENT B3 ;  /* 0x0000000000037941 */ /* 0x000fea0003800200 */
.L_x_18375:
        /* <DEDUP_REMOVED lines=10> */
.L_x_18378:
[----:B------:R-:W-:Y:S05]  /*31f0*/  BSYNC.RECONVERGENT B3 ;  /* 0x0000000000037941 */ /* 0x000fea0003800200 */
.L_x_18377:
[----:B------:R-:W-:Y:S05]  /*3200*/  @!P2 BRA `(.L_x_18379) ;  /* 0x000000080028a947 */ /* 0x000fea0003800000 */
[----:B------:R-:W2:Y:S01]  /*3210*/  LDL R197, [R1] ;  /* 0x0000000001c57983 */ /* 0x000ea20000100800 */
[----:B------:R-:W-:Y:S01]  /*3220*/  FFMA.FTZ R191, R244, R193, R194 ;  /* 0x000000c1f4bf7223 */ /* 0x000fe200000100c2 */
[----:B------:R-:W-:-:S03]  /*3230*/  ISETP.GT.AND P0, PT, R4, RZ, PT ;  /* 0x000000ff0400720c */ /* 0x000fc60003f04270 */
[----:B--2---:R-:W-:-:S04]  /*3240*/  FADD.FTZ R191, R197, -R191 ;  /* 0x800000bfc5bf7221 */ /* 0x004fc80000010000 */
[----:B-----5:R-:W-:-:S05]  /*3250*/  FMUL.FTZ R191, R5, R191 ;  /* 0x000000bf05bf7220 */ /* 0x020fca0000410000 */
[----:B------:R-:W-:-:S05]  /*3260*/  FSEL R191, R191, RZ, P0 ;  /* 0x000000ffbfbf7208 */ /* 0x000fca0000000000 */
[----:B------:R-:W-:-:S04]  /*3270*/  FMUL.FTZ R191, R191, UR12 ;  /* 0x0000000cbfbf7c20 */ /* 0x000fc80008410000 */
[-C--:B------:R-:W-:Y:S01]  /*3280*/  FFMA.FTZ R115, R187, R191.reuse, R115 ;  /* 0x000000bfbb737223 */ /* 0x080fe20000010073 */
[----:B------:R-:W-:Y:S01]  /*3290*/  FMUL.FTZ R191, R23, R191 ;  /* 0x000000bf17bf7220 */ /* 0x000fe20000410000 */
[----:B------:R-:W-:Y:S06]  /*32a0*/  BRA `(.L_x_18379) ;  /* 0x0000000800007947 */ /* 0x000fec0003800000 */
.L_x_18372:
[----:B------:R-:W2:Y:S01]  /*32b0*/  LDL R197, [R1] ;  /* 0x0000000001c57983 */ /* 0x000ea20000100800 */
[-CC-:B------:R-:W-:Y:S01]  /*32c0*/  FFMA.FTZ R82, R13, R193.reuse, R194.reuse ;  /* 0x000000c10d527223 */ /* 0x180fe200000100c2 */
[-CC-:B------:R-:W-:Y:S01]  /*32d0*/  FFMA.FTZ R81, R7, R193.reuse, R194.reuse ;  /* 0x000000c107517223 */ /* 0x180fe200000100c2 */
[-CC-:B------:R-:W-:Y:S01]  /*32e0*/  FFMA.FTZ R80, R0, R193.reuse, R194.reuse ;  /* 0x000000c100507223 */ /* 0x180fe200000100c2 */
[----:B------:R-:W-:Y:S01]  /*32f0*/  FFMA.FTZ R83, R244, R193, R194 ;  /* 0x000000c1f4537223 */ /* 0x000fe200000100c2 */
[----:B------:R-:W-:Y:S01]  /*3300*/  FADD.FTZ R82, R222, -R82 ;  /* 0x80000052de527221 */ /* 0x000fe20000010000 */
[----:B------:R-:W-:Y:S01]  /*3310*/  FADD.FTZ R81, R230, -R81 ;  /* 0x80000051e6517221 */ /* 0x000fe20000010000 */
[----:B------:R-:W-:Y:S01]  /*3320*/  FADD.FTZ R80, R214, -R80 ;  /* 0x80000050d6507221 */ /* 0x000fe20000010000 */
[----:B------:R-:W-:Y:S01]  /*3330*/  ISETP.GT.AND P0, PT, R4, RZ, PT ;  /* 0x000000ff0400720c */ /* 0x000fe20003f04270 */
[C---:B-----5:R-:W-:Y:S01]  /*3340*/  FMUL.FTZ R82, R5.reuse, R82 ;  /* 0x0000005205527220 */ /* 0x060fe20000410000 */
[C---:B------:R-:W-:Y:S01]  /*3350*/  FMUL.FTZ R81, R5.reuse, R81 ;  /* 0x0000005105517220 */ /* 0x040fe20000410000 */
[----:B------:R-:W-:Y:S01]  /*3360*/  FMUL.FTZ R80, R5, R80 ;  /* 0x0000005005507220 */ /* 0x000fe20000410000 */
[----:B------:R-:W-:Y:S02]  /*3370*/  BSSY.RECONVERGENT B3, `(.L_x_18380) ;  /* 0x0000010000037945 */ /* 0x000fe40003800200 */
[----:B------:R-:W-:-:S02]  /*3380*/  FSEL R82, R82, RZ, P0 ;  /* 0x000000ff52527208 */ /* 0x000fc40000000000 */
[----:B------:R-:W-:Y:S02]  /*3390*/  FSEL R81, R81, RZ, P0 ;  /* 0x000000ff51517208 */ /* 0x000fe40000000000 */
[----:B------:R-:W-:Y:S01]  /*33a0*/  FSEL R80, R80, RZ, P0 ;  /* 0x000000ff50507208 */ /* 0x000fe20000000000 */
[----:B--2---:R-:W-:-:S04]  /*33b0*/  FADD.FTZ R83, R197, -R83 ;  /* 0x80000053c5537221 */ /* 0x004fc80000010000 */
[----:B------:R-:W-:-:S05]  /*33c0*/  FMUL.FTZ R83, R5, R83 ;  /* 0x0000005305537220 */ /* 0x000fca0000410000 */
[----:B------:R-:W-:Y:S01]  /*33d0*/  FSEL R83, R83, RZ, P0 ;  /* 0x000000ff53537208 */ /* 0x000fe20000000000 */
[----:B------:R-:W-:Y:S06]  /*33e0*/  @!P2 BRA `(.L_x_18381) ;  /* 0x000000000020a947 */ /* 0x000fec0003800000 */
[----:B------:R-:W-:Y:S01]  /*33f0*/  FFMA.FTZ R188, R0, R193, R194 ;  /* 0x000000c100bc7223 */ /* 0x000fe200000100c2 */
[----:B------:R-:W-:-:S03]  /*3400*/  ISETP.GT.AND P0, PT, R4, RZ, PT ;  /* 0x000000ff0400720c */ /* 0x000fc60003f04270 */
[----:B------:R-:W-:-:S04]  /*3410*/  FADD.FTZ R188, R214, -R188 ;  /* 0x800000bcd6bc7221 */ /* 0x000fc80000010000 */
[----:B------:R-:W-:-:S05]  /*3420*/  FMUL.FTZ R188, R5, R188 ;  /* 0x000000bc05bc7220 */ /* 0x000fca0000410000 */
[----:B------:R-:W-:-:S05]  /*3430*/  FSEL R188, R188, RZ, P0 ;  /* 0x000000ffbcbc7208 */ /* 0x000fca0000000000 */
[----:B------:R-:W-:-:S04]  /*3440*/  FMUL.FTZ R188, R188, UR12 ;  /* 0x0000000cbcbc7c20 */ /* 0x000fc80008410000 */
[-C--:B------:R-:W-:Y:S01]  /*3450*/  FFMA.FTZ R112, R184, R188.reuse, R112 ;  /* 0x000000bcb8707223 */ /* 0x080fe20000010070 */
[----:B------:R-:W-:-:S07]  /*3460*/  FMUL.FTZ R188, R20, R188 ;  /* 0x000000bc14bc7220 */ /* 0x000fce0000410000 */
.L_x_18381:
[----:B------:R-:W-:Y:S05]  /*3470*/  BSYNC.RECONVERGENT B3 ;  /* 0x0000000000037941 */ /* 0x000fea0003800200 */
.L_x_18380:
[----:B------:R-:W-:Y:S04]  /*3480*/  BSSY.RECONVERGENT B3, `(.L_x_18382) ;  /* 0x000000a000037945 */ /* 0x000fe80003800200 */
[----:B------:R-:W-:Y:S05]  /*3490*/  @!P2 BRA `(.L_x_18383) ;  /* 0x000000000020a947 */ /* 0x000fea0003800000 */
        /* <DEDUP_REMOVED lines=8> */
.L_x_18383:
[----:B------:R-:W-:Y:S05]  /*3520*/  BSYNC.RECONVERGENT B3 ;  /* 0x0000000000037941 */ /* 0x000fea0003800200 */
.L_x_18382:
        /* <DEDUP_REMOVED lines=10> */
.L_x_18385:
[----:B------:R-:W-:Y:S05]  /*35d0*/  BSYNC.RECONVERGENT B3 ;  /* 0x0000000000037941 */ /* 0x000fea0003800200 */
.L_x_18384:
[----:B------:R-:W-:Y:S05]  /*35e0*/  @!P2 BRA `(.L_x_18379) ;  /* 0x000000040030a947 */ /* 0x000fea0003800000 */
[----:B------:R-:W-:-:S04]  /*35f0*/  FMUL.FTZ R191, R83, UR12 ;  /* 0x0000000c53bf7c20 */ /* 0x000fc80008410000 */
[-C--:B------:R-:W-:Y:S01]  /*3600*/  FFMA.FTZ R115, R187, R191.reuse, R115 ;  /* 0x000000bfbb737223 */ /* 0x080fe20000010073 */
[----:B------:R-:W-:Y:S01]  /*3610*/  FMUL.FTZ R191, R23, R191 ;  /* 0x000000bf17bf7220 */ /* 0x000fe20000410000 */
[----:B------:R-:W-:Y:S06]  /*3620*/  BRA `(.L_x_18379) ;  /* 0x0000000400207947 */ /* 0x000fec0003800000 */
.L_x_18371:
        /* <DEDUP_REMOVED lines=11> */
[----:B------:R-:W-:-:S03]  /*36e0*/  MOV R197, R145 ;  /* 0x0000009100c57202 */ /* 0x000fc60000000f00 */
[-C--:B------:R-:W-:Y:S01]  /*36f0*/  @P2 FFMA.FTZ R112, R184, R198.reuse, R112 ;  /* 0x000000c6b8702223 */ /* 0x080fe20000010070 */
[----:B------:R-:W-:Y:S01]  /*3700*/  @P2 FMUL.FTZ R188, R20, R198 ;  /* 0x000000c614bc2220 */ /* 0x000fe20000410000 */
[----:B------:R-:W-:-:S04]  /*3710*/  @P1 FFMA.FTZ R198, R7, R193, R194 ;  /* 0x000000c107c61223 */ /* 0x000fc800000100c2 */
        /* <DEDUP_REMOVED lines=11> */
[----:B-1----:R-:W-:-:S04]  /*37d0*/  @P2 FMUL.FTZ R198, R197, R198 ;  /* 0x000000c6c5c62220 */ /* 0x002fc80000410000 */
[-C--:B------:R-:W-:Y:S01]  /*37e0*/  @P2 FFMA.FTZ R114, R186, R198.reuse, R114 ;  /* 0x000000c6ba722223 */ /* 0x080fe20000010072 */
[----:B------:R-:W-:Y:S01]  /*37f0*/  @P2 FMUL.FTZ R190, R22, R198 ;  /* 0x000000c616be2220 */ /* 0x000fe20000410000 */
[----:B------:R-:W-:Y:S06]  /*3800*/  @!P2 BRA `(.L_x_18379) ;  /* 0x0000000000a8a947 */ /* 0x000fec0003800000 */
[----:B------:R-:W2:Y:S01]  /*3810*/  LDL R199, [R1] ;  /* 0x0000000001c77983 */ /* 0x000ea20000100800 */
[----:B------:R-:W-:Y:S01]  /*3820*/  @P1 FFMA.FTZ R191, R244, R193, R194 ;  /* 0x000000c1f4bf1223 */ /* 0x000fe200000100c2 */
[----:B------:R-:W-:-:S03]  /*3830*/  MOV R197, R147 ;  /* 0x0000009300c57202 */ /* 0x000fc60000000f00 */
[----:B--2---:R-:W-:-:S04]  /*3840*/  @P1 FADD.FTZ R191, R199, -R191 ;  /* 0x800000bfc7bf1221 */ /* 0x004fc80000010000 */
[----:B------:R-:W-:-:S04]  /*3850*/  @P1 FFMA.FTZ R197, R5, R191, R147 ;  /* 0x000000bf05c51223 */ /* 0x000fc80000010093 */
[----:B------:R-:W-:-:S04]  /*3860*/  FMUL.FTZ R191, R197, UR12 ;  /* 0x0000000cc5bf7c20 */ /* 0x000fc80008410000 */
[-C--:B------:R-:W-:Y:S01]  /*3870*/  FFMA.FTZ R115, R187, R191.reuse, R115 ;  /* 0x000000bfbb737223 */ /* 0x080fe20000010073 */
[----:B------:R-:W-:Y:S01]  /*3880*/  FMUL.FTZ R191, R23, R191 ;  /* 0x000000bf17bf7220 */ /* 0x000fe20000410000 */
[----:B------:R-:W-:Y:S06]  /*3890*/  BRA `(.L_x_18379) ;  /* 0x0000000000847947 */ /* 0x000fec0003800000 */
.L_x_18386:
[----:B------:R-:W2:Y:S01]  /*38a0*/  LDL R197, [R1] ;  /* 0x0000000001c57983 */ /* 0x000ea20000100800 */
[--C-:B------:R-:W-:Y:S01]  /*38b0*/  @P1 FFMA.FTZ R80, R244, R193, R194.reuse ;  /* 0x000000c1f4501223 */ /* 0x100fe200000100c2 */
[----:B-----5:R-:W-:Y:S01]  /*38c0*/  MOV R83, R147 ;  /* 0x0000009300537202 */ /* 0x020fe20000000f00 */
[-CC-:B------:R-:W-:Y:S01]  /*38d0*/  @P1 FFMA.FTZ R81, R0, R193.reuse, R194.reuse ;  /* 0x000000c100511223 */ /* 0x180fe200000100c2 */
[----:B------:R-:W-:-:S03]  /*38e0*/  @P1 FFMA.FTZ R82, R7, R193, R194 ;  /* 0x000000c107521223 */ /* 0x000fc600000100c2 */
[----:B------:R-:W-:Y:S01]  /*38f0*/  @P1 FADD.FTZ R81, R214, -R81 ;  /* 0x80000051d6511221 */ /* 0x000fe20000010000 */
[----:B------:R-:W-:Y:S01]  /*3900*/  @P1 FADD.FTZ R82, R230, -R82 ;  /* 0x80000052e6521221 */ /* 0x000fe20000010000 */
[----:B--2---:R-:W-:-:S04]  /*3910*/  @P1 FADD.FTZ R80, R197, -R80 ;  /* 0x80000050c5501221 */ /* 0x004fc80000010000 */
[----:B------:R-:W-:Y:S02]  /*3920*/  @P1 FFMA.FTZ R83, R5, R80, R147 ;  /* 0x0000005005531223 */ /* 0x000fe40000010093 */
[----:B------:R-:W1:Y:S02]  /*3930*/  @P2 LDC R80, c[0x0][0x40c] ;  /* 0x00010300ff502b82 */ /* 0x000e640000000800 */
[----:B-1----:R-:W-:-:S04]  /*3940*/  @P2 FMUL.FTZ R80, R83, R80 ;  /* 0x0000005053502220 */ /* 0x002fc80000410000 */
[-C--:B------:R-:W-:Y:S01]  /*3950*/  @P2 FFMA.FTZ R115, R187, R80.reuse, R115 ;  /* 0x00000050bb732223 */ /* 0x080fe20000010073 */
[----:B------:R-:W-:Y:S01]  /*3960*/  @P2 FMUL.FTZ R191, R23, R80 ;  /* 0x0000005017bf2220 */ /* 0x000fe20000410000 */
[----:B------:R-:W-:Y:S01]  /*3970*/  MOV R80, R144 ;  /* 0x0000009000507202 */ /* 0x000fe20000000f00 */
        /* <DEDUP_REMOVED lines=11> */
[----:B------:R-:W-:-:S04]  /*3a30*/  @P1 FFMA.FTZ R82, R13, R193, R194 ;  /* 0x000000c10d521223 */ /* 0x000fc800000100c2 */
[----:B------:R-:W-:Y:S01]  /*3a40*/  @P1 FADD.FTZ R197, R222, -R82 ;  /* 0x80000052dec51221 */ /* 0x000fe20000010000 */
[----:B------:R-:W-:-:S03]  /*3a50*/  MOV R82, R146 ;  /* 0x0000009200527202 */ /* 0x000fc60000000f00 */
[----:B------:R-:W-:Y:S02]  /*3a60*/  @P1 FFMA.FTZ R82, R5, R197, R146 ;  /* 0x000000c505521223 */ /* 0x000fe40000010092 */
[----:B------:R-:W1:Y:S02]  /*3a70*/  @P2 LDC R197, c[0x0][0x40c] ;  /* 0x00010300ffc52b82 */ /* 0x000e640000000800 */
[----:B-1----:R-:W-:-:S04]  /*3a80*/  @P2 FMUL.FTZ R197, R82, R197 ;  /* 0x000000c552c52220 */ /* 0x002fc80000410000 */
[-C--:B------:R-:W-:Y:S01]  /*3a90*/  @P2 FFMA.FTZ R114, R186, R197.reuse, R114 ;  /* 0x000000c5ba722223 */ /* 0x080fe20000010072 */
[----:B------:R-:W-:-:S07]  /*3aa0*/  @P2 FMUL.FTZ R190, R22, R197 ;  /* 0x000000c516be2220 */ /* 0x000fce0000410000 */
.L_x_18379:
[----:B------:R-:W-:Y:S05]  /*3ab0*/  BSYNC.RECONVERGENT B2 ;  /* 0x0000000000027941 */ /* 0x000fea0003800200 */
.L_x_18370:
[----:B------:R-:W-:-:S04]  /*3ac0*/  ISETP.NE.U32.AND P0, PT, R195, RZ, PT ;  /* 0x000000ffc300720c */ /* 0x000fc80003f05070 */
[----:B------:R-:W-:-:S13]  /*3ad0*/  ISETP.NE.AND.EX P0, PT, R196, RZ, PT, P0 ;  /* 0x000000ffc400720c */ /* 0x000fda0003f05300 */
[----:B------:R-:W1:Y:S02]  /*3ae0*/  @P0 LDC.64 R196, c[0x0][0x478] ;  /* 0x00011e00ffc40b82 */ /* 0x000e640000000a00 */
[C---:B-1---5:R-:W-:Y:S01]  /*3af0*/  @P0 IMAD.WIDE.U32 R196, R192.reuse, 0x10, R196 ;  /* 0x00000010c0c40825 */ /* 0x062fe200078e00c4 */
[----:B------:R-:W-:-:S04]  /*3b00*/  IADD3 R192, PT, PT, R192, 0x20, RZ ;  /* 0x00000020c0c07810 */ /* 0x000fc80007ffe0ff */
[----:B------:R1:W-:Y:S02]  /*3b10*/  @P0 STG.E.128 desc[UR6][R196.64], R80 ;  /* 0x00000050c4000986 */ /* 0x0003e4000c101d06 */
[----:B-1----:R-:W1:Y:S02]  /*3b20*/  @P2 LDC.64 R196, c[0x0][0x468] ;  /* 0x00011a00ffc42b82 */ /* 0x002e640000000a00 */
[C---:B-1----:R-:W-:Y:S01]  /*3b30*/  @P2 IMAD.WIDE.U32 R196, R6.reuse, 0x10, R196 ;  /* 0x0000001006c42825 */ /* 0x042fe200078e00c4 */
[----:B------:R-:W-:-:S04]  /*3b40*/  IADD3 R6, PT, PT, R6, 0x20, RZ ;  /* 0x0000002006067810 */ /* 0x000fc80007ffe0ff */
[----:B------:R1:W-:Y:S03]  /*3b50*/  @P2 STG.E.128 desc[UR6][R196.64], R188 ;  /* 0x000000bcc4002986 */ /* 0x0003e6000c101d06 */
.L_x_18367:
[----:B------:R-:W-:Y:S05]  /*3b60*/  BSYNC.RECONVERGENT B1 ;  /* 0x0000000000017941 */ /* 0x000fea0003800200 */
.L_x_18366:
[----:B------:R-:W-:Y:S01]  /*3b70*/  ISETP.GE.U32.AND P0, PT, R2, 0x40, PT ;  /* 0x000000400200780c */ /* 0x000fe20003f06070 */
[----:B------:R-:W-:-:S12]  /*3b80*/  BSSY.RECONVERGENT B1, `(.L_x_18387) ;  /* 0x00000c0000017945 */ /* 0x000fd80003800200 */
[----:B------:R-:W-:Y:S05]  /*3b90*/  @!P0 BRA `(.L_x_18388) ;  /* 0x0000000800f88947 */ /* 0x000fea0003800000 */
[----:B------:R-:W-:Y:S04]  /*3ba0*/  BSSY.RECONVERGENT B2, `(.L_x_18389) ;  /* 0x0000005000027945 */ /* 0x000fe80003800200 */
[----:B------:R-:W-:Y:S05]  /*3bb0*/  @!P2 BRA `(.L_x_18390) ;  /* 0x00000000000ca947 */ /* 0x000fea0003800000 */
[----:B------:R-:W2:Y:S02]  /*3bc0*/  LDC.64 R184, c[0x0][0x390] ;  /* 0x0000e400ffb87b82 */ /* 0x000ea40000000a00 */
[----:B--2---:R-:W-:-:S06]  /*3bd0*/  IMAD.WIDE.U32 R184, R6, 0x10, R184 ;  /* 0x0000001006b87825 */ /* 0x004fcc00078e00b8 */
[----:B------:R-:W5:Y:S02]  /*3be0*/  LDG.E.128 R184, desc[UR6][R184.64] ;  /* 0x00000006b8b87981 */ /* 0x000f64000c1e1d00 */
.L_x_18390:
[----:B------:R-:W-:Y:S05]  /*3bf0*/  BSYNC.RECONVERGENT B2 ;  /* 0x0000000000027941 */ /* 0x000fea0003800200 */
.L_x_18389:
        /* <DEDUP_REMOVED lines=9> */
[----:B-----5:R-:W-:Y:S01]  /*3c90*/  MOV R80, R148 ;  /* 0x0000009400507202 */ /* 0x020fe20000000f00 */
[-CC-:B------:R-:W-:Y:S01]  /*3ca0*/  @P1 FFMA.FTZ R82, R8, R193.reuse, R194.reuse ;  /* 0x000000c108521223 */ /* 0x180fe200000100c2 */
[----:B------:R-:W-:Y:S01]  /*3cb0*/  @P1 FFMA.FTZ R83, R14, R193, R194 ;  /* 0x000000c10e531223 */ /* 0x000fe200000100c2 */
[----:B------:R-:W-:Y:S02]  /*3cc0*/  @P1 FADD.FTZ R81, R237, -R81 ;  /* 0x80000051ed511221 */ /* 0x000fe40000010000 */
[----:B------:R-:W-:Y:S01]  /*3cd0*/  @P1 FADD.FTZ R82, R229, -R82 ;  /* 0x80000052e5521221 */ /* 0x000fe20000010000 */
[----:B------:R-:W-:Y:S01]  /*3ce0*/  @P1 FADD.FTZ R83, R221, -R83 ;  /* 0x80000053dd531221 */ /* 0x000fe20000010000 */
[----:B------:R-:W-:Y:S02]  /*3cf0*/  @P1 FFMA.FTZ R80, R5, R81, R148 ;  /* 0x0000005105501223 */ /* 0x000fe40000010094 */
[----:B------:R-:W2:Y:S02]  /*3d00*/  @P2 LDC R81, c[0x0][0x40c] ;  /* 0x00010300ff512b82 */ /* 0x000ea40000000800 */
[----:B--2---:R-:W-:-:S04]  /*3d10*/  @P2 FMUL.FTZ R81, R80, R81 ;  /* 0x0000005150512220 */ /* 0x004fc80000410000 */
[-C--:B------:R-:W-:Y:S01]  /*3d20*/  @P2 FFMA.FTZ R116, R184, R81.reuse, R116 ;  /* 0x00000051b8742223 */ /* 0x080fe20000010074 */
[----:B-1----:R-:W-:Y:S01]  /*3d30*/  @P2 FMUL.FTZ R188, R24, R81 ;  /* 0x0000005118bc2220 */ /* 0x002fe20000410000 */
        /* <DEDUP_REMOVED lines=15> */
[----:B------:R-:W-:Y:S01]  /*3e30*/  @P1 FFMA.FTZ R83, R5, R195, R151 ;  /* 0x000000c305531223 */ /* 0x000fe20000010097 */
[----:B------:R-:W-:Y:S06]  /*3e40*/  @!P2 BRA `(.L_x_18394) ;  /* 0x000000080028a947 */ /* 0x000fec0003800000 */
[----:B------:R-:W-:-:S04]  /*3e50*/  FMUL.FTZ R191, R83, UR12 ;  /* 0x0000000c53bf7c20 */ /* 0x000fc80008410000 */
[-C--:B------:R-:W-:Y:S01]  /*3e60*/  FFMA.FTZ R119, R187, R191.reuse, R119 ;  /* 0x000000bfbb777223 */ /* 0x080fe20000010077 */
[----:B------:R-:W-:Y:S01]  /*3e70*/  FMUL.FTZ R191, R27, R191 ;  /* 0x000000bf1bbf7220 */ /* 0x000fe20000410000 */
[----:B------:R-:W-:Y:S06]  /*3e80*/  BRA `(.L_x_18394) ;  /* 0x0000000800187947 */ /* 0x000fec0003800000 */
.L_x_18393:
[----:B------:R-:W-:-:S04]  /*3e90*/  @P1 FFMA.FTZ R195, R210, R193, R194 ;  /* 0x000000c1d2c31223 */ /* 0x000fc800000100c2 */
[----:B-1----:R-:W-:Y:S01]  /*3ea0*/  @P1 FADD.FTZ R196, R237, -R195 ;  /* 0x800000c3edc41221 */ /* 0x002fe20000010000 */
[----:B-----5:R-:W-:-:S03]  /*3eb0*/  MOV R195, R148 ;  /* 0x0000009400c37202 */ /* 0x020fc60000000f00 */
        /* <DEDUP_REMOVED lines=21> */
[----:B------:R-:W-:Y:S06]  /*4010*/  @!P2 BRA `(.L_x_18394) ;  /* 0x0000000400b4a947 */ /* 0x000fec0003800000 */
[----:B------:R-:W-:Y:S01]  /*4020*/  @P1 FFMA.FTZ R191, R243, R193, R194 ;  /* 0x000000c1f3bf1223 */ /* 0x000fe200000100c2 */
[----:B------:R-:W-:-:S03]  /*4030*/  MOV R195, R151 ;  /* 0x0000009700c37202 */ /* 0x000fc60000000f00 */
[----:B------:R-:W-:-:S04]  /*4040*/  @P1 FADD.FTZ R191, R252, -R191 ;  /* 0x800000bffcbf1221 */ /* 0x000fc80000010000 */
[----:B------:R-:W-:-:S04]  /*4050*/  @P1 FFMA.FTZ R195, R5, R191, R151 ;  /* 0x000000bf05c31223 */ /* 0x000fc80000010097 */
[----:B------:R-:W-:-:S04]  /*4060*/  FMUL.FTZ R191, R195, UR12 ;  /* 0x0000000cc3bf7c20 */ /* 0x000fc80008410000 */
[-C--:B------:R-:W-:Y:S01]  /*4070*/  FFMA.FTZ R119, R187, R191.reuse, R119 ;  /* 0x000000bfbb777223 */ /* 0x080fe20000010077 */
[----:B------:R-:W-:Y:S01]  /*4080*/  FMUL.FTZ R191, R27, R191 ;  /* 0x000000bf1bbf7220 */ /* 0x000fe20000410000 */
[----:B------:R-:W-:Y:S06]  /*4090*/  BRA `(.L_x_18394) ;  /* 0x0000000400947947 */ /* 0x000fec0003800000 */
.L_x_18392:
        /* <DEDUP_REMOVED lines=23> */
[----:B-1----:R-:W-:Y:S01]  /*4210*/  FFMA.FTZ R188, R210, R193, R194 ;  /* 0x000000c1d2bc7223 */ /* 0x002fe200000100c2 */
[----:B------:R-:W-:-:S03]  /*4220*/  ISETP.GT.AND P3, PT, R4, RZ, PT ;  /* 0x000000ff0400720c */ /* 0x000fc60003f64270 */
[----:B------:R-:W-:-:S04]  /*4230*/  FADD.FTZ R188, R237, -R188 ;  /* 0x800000bcedbc7221 */ /* 0x000fc80000010000 */
[----:B------:R-:W-:-:S05]  /*4240*/  FMUL.FTZ R188, R5, R188 ;  /* 0x000000bc05bc7220 */ /* 0x000fca0000410000 */
[----:B------:R-:W-:-:S05]  /*4250*/  FSEL R188, R188, RZ, P3 ;  /* 0x000000ffbcbc7208 */ /* 0x000fca0001800000 */
[----:B------:R-:W-:-:S04]  /*4260*/  FMUL.FTZ R188, R188, UR12 ;  /* 0x0000000cbcbc7c20 */ /* 0x000fc80008410000 */
[-C--:B------:R-:W-:Y:S01]  /*4270*/  FFMA.FTZ R116, R184, R188.reuse, R116 ;  /* 0x000000bcb8747223 */ /* 0x080fe20000010074 */
[----:B------:R-:W-:-:S07]  /*4280*/  FMUL.FTZ R188, R24, R188 ;  /* 0x000000bc18bc7220 */ /* 0x000fce0000410000 */
.L_x_18397:
[----:B------:R-:W-:Y:S05]  /*4290*/  BSYNC.RECONVERGENT B3 ;  /* 0x0000000000037941 */ /* 0x000fea0003800200 */
.L_x_18396:
[----:B------:R-:W-:Y:S04]  /*42a0*/  BSSY.RECONVERGENT B3, `(.L_x_18398) ;  /* 0x000000a000037945 */ /* 0x000fe80003800200 */
[----:B------:R-:W-:Y:S05]  /*42b0*/  @!P2 BRA `(.L_x_18399) ;  /* 0x000000000020a947 */ /* 0x000fea0003800000 */
        /* <DEDUP_REMOVED lines=8> */
.L_x_18399:
[----:B------:R-:W-:Y:S05]  /*4340*/  BSYNC.RECONVERGENT B3 ;  /* 0x0000000000037941 */ /* 0x000fea0003800200 */
.L_x_18398:
        /* <DEDUP_REMOVED lines=10> */
.L_x_18401:
[----:B------:R-:W-:Y:S05]  /*43f0*/  BSYNC.RECONVERGENT B3 ;  /* 0x0000000000037941 */ /* 0x000fea0003800200 */
.L_x_18400:
[----:B------:R-:W-:Y:S05]  /*4400*/  @!P2 BRA `(.L_x_18394) ;  /* 0x0000000000b8a947 */ /* 0x000fea0003800000 */
[----:B-1----:R-:W-:-:S04]  /*4410*/  FMUL.FTZ R191, R83, UR12 ;  /* 0x0000000c53bf7c20 */ /* 0x002fc80008410000 */
[-C--:B------:R-:W-:Y:S01]  /*4420*/  FFMA.FTZ R119, R187, R191.reuse, R119 ;  /* 0x000000bfbb777223 */ /* 0x080fe20000010077 */
[----:B------:R-:W-:Y:S01]  /*4430*/  FMUL.FTZ R191, R27, R191 ;  /* 0x000000bf1bbf7220 */ /* 0x000fe20000410000 */
[----:B------:R-:W-:Y:S06]  /*4440*/  BRA `(.L_x_18394) ;  /* 0x0000000000a87947 */ /* 0x000fec0003800000 */
.L_x_18395:
[----:B------:R-:W-:Y:S04]  /*4450*/  BSSY.RECONVERGENT B3, `(.L_x_18402) ;  /* 0x000000a000037945 */ /* 0x000fe80003800200 */
[----:B------:R-:W-:Y:S05]  /*4460*/  @!P2 BRA `(.L_x_18403) ;  /* 0x000000000020a947 */ /* 0x000fea0003800000 */
[----:B-1----:R-:W-:Y:S01]  /*4470*/  FFMA.FTZ R188, R210, R193, R194 ;  /* 0x000000c1d2bc7223 */ /* 0x002fe200000100c2 */
[----:B------:R-:W-:-:S03]  /*4480*/  ISETP.GT.AND P3, PT, R4, RZ, PT ;  /* 0x000000ff0400720c */ /* 0x000fc60003f64270 */
[----:B------:R-:W-:-:S04]  /*4490*/  FADD.FTZ R188, R237, -R188 ;  /* 0x800000bcedbc7221 */ /* 0x000fc80000010000 */
[----:B-----5:R-:W-:-:S05]  /*44a0*/  FMUL.FTZ R188, R5, R188 ;  /* 0x000000bc05bc7220 */ /* 0x020fca0000410000 */
[----:B------:R-:W-:-:S05]  /*44b0*/  FSEL R188, R188, RZ, P3 ;  /* 0x000000ffbcbc7208 */ /* 0x000fca0001800000 */
[----:B------:R-:W-:-:S04]  /*44c0*/  FMUL.FTZ R188, R188, UR12 ;  /* 0x0000000cbcbc7c20 */ /* 0x000fc80008410000 */
[-C--:B------:R-:W-:Y:S01]  /*44d0*/  FFMA.FTZ R116, R184, R188.reuse, R116 ;  /* 0x000000bcb8747223 */ /* 0x080fe20000010074 */
[----:B------:R-:W-:-:S07]  /*44e0*/  FMUL.FTZ R188, R24, R188 ;  /* 0x000000bc18bc7220 */ /* 0x000fce0000410000 */
.L_x_18403:
[----:B------:R-:W-:Y:S05]  /*44f0*/  BSYNC.RECONVERGENT B3 ;  /* 0x0000000000037941 */ /* 0x000fea0003800200 */
.L_x_18402:
        /* <DEDUP_REMOVED lines=10> */
.L_x_18405:
[----:B------:R-:W-:Y:S05]  /*45a0*/  BSYNC.RECONVERGENT B3 ;  /* 0x0000000000037941 */ /* 0x000fea0003800200 */
.L_x_18404:
        /* <DEDUP_REMOVED lines=10> */
.L_x_18407:
[----:B------:R-:W-:Y:S05]  /*4650*/  BSYNC.RECONVERGENT B3 ;  /* 0x0000000000037941 */ /* 0x000fea0003800200 */
.L_x_18406:
        /* <DEDUP_REMOVED lines=9> */
.L_x_18394:
[----:B------:R-:W-:Y:S05]  /*46f0*/  BSYNC.RECONVERGENT B2 ;  /* 0x0000000000027941 */ /* 0x000fea0003800200 */
.L_x_18391:
[----:B-1----:R-:W1:Y:S02]  /*4700*/  @P0 LDC.64 R196, c[0x0][0x478] ;  /* 0x00011e00ffc40b82 */ /* 0x002e640000000a00 */
[C---:B-1---5:R-:W-:Y:S01]  /*4710*/  @P0 IMAD.WIDE.U32 R196, R192.reuse, 0x10, R196 ;  /* 0x00000010c0c40825 */ /* 0x062fe200078e00c4 */
[----:B------:R-:W-:-:S04]  /*4720*/  IADD3 R192, PT, PT, R192, 0x20, RZ ;  /* 0x00000020c0c07810 */ /* 0x000fc80007ffe0ff */
[----:B------:R1:W-:Y:S02]  /*4730*/  @P0 STG.E.128 desc[UR6][R196.64], R80 ;  /* 0x00000050c4000986 */ /* 0x0003e4000c101d06 */
[----:B-1----:R-:W1:Y:S02]  /*4740*/  @P2 LDC.64 R196, c[0x0][0x468] ;  /* 0x00011a00ffc42b82 */ /* 0x002e640000000a00 */
[C---:B-1----:R-:W-:Y:S01]  /*4750*/  @P2 IMAD.WIDE.U32 R196, R6.reuse, 0x10, R196 ;  /* 0x0000001006c42825 */ /* 0x042fe200078e00c4 */
[----:B------:R-:W-:-:S04]  /*4760*/  IADD3 R6, PT, PT, R6, 0x20, RZ ;  /* 0x0000002006067810 */ /* 0x000fc80007ffe0ff */
[----:B------:R2:W-:Y:S03]  /*4770*/  @P2 STG.E.128 desc[UR6][R196.64], R188 ;  /* 0x000000bcc4002986 */ /* 0x0005e6000c101d06 */
.L_x_18388:
[----:B------:R-:W-:Y:S05]  /*4780*/  BSYNC.RECONVERGENT B1 ;  /* 0x0000000000017941 */ /* 0x000fea0003800200 */
.L_x_18387:
[----:B------:R-:W-:Y:S01]  /*4790*/  ISETP.GE.U32.AND P0, PT, R2, 0x60, PT ;  /* 0x000000600200780c */ /* 0x000fe20003f06070 */
[----:B------:R-:W-:-:S12]  /*47a0*/  BSSY.RECONVERGENT B1, `(.L_x_18408) ;  /* 0x00000c0000017945 */ /* 0x000fd80003800200 */
[----:B------:R-:W-:Y:S05]  /*47b0*/  @!P0 BRA `(.L_x_18409) ;  /* 0x0000000800f88947 */ /* 0x000fea0003800000 */
[----:B------:R-:W-:Y:S04]  /*47c0*/  BSSY.RECONVERGENT B2, `(.L_x_18410) ;  /* 0x0000005000027945 */ /* 0x000fe80003800200 */
[----:B------:R-:W-:Y:S05]  /*47d0*/  @!P2 BRA `(.L_x_18411) ;  /* 0x00000000000ca947 */ /* 0x000fea0003800000 */
[----:B------:R-:W3:Y:S02]  /*47e0*/  LDC.64 R184, c[0x0][0x390] ;  /* 0x0000e400ffb87b82 */ /* 0x000ee40000000a00 */
[----:B---3--:R-:W-:-:S06]  /*47f0*/  IMAD.WIDE.U32 R184, R6, 0x10, R184 ;  /* 0x0000001006b87825 */ /* 0x008fcc00078e00b8 */
[----:B------:R-:W5:Y:S02]  /*4800*/  LDG.E.128 R184, desc[UR6][R184.64] ;  /* 0x00000006b8b87981 */ /* 0x000f64000c1e1d00 */
.L_x_18411:
[----:B------:R-:W-:Y:S05]  /*4810*/  BSYNC.RECONVERGENT B2 ;  /* 0x0000000000027941 */ /* 0x000fea0003800200 */
.L_x_18410:
        /* <DEDUP_REMOVED lines=16> */
[----:B------:R-:W3:Y:S02]  /*4920*/  @P2 LDC R81, c[0x0][0x40c] ;  /* 0x00010300ff512b82 */ /* 0x000ee40000000800 */
[----:B---3--:R-:W-:-:S04]  /*4930*/  @P2 FMUL.FTZ R81, R80, R81 ;  /* 0x0000005150512220 */ /* 0x008fc80000410000 */
[-C--:B------:R-:W-:Y:S01]  /*4940*/  @P2 FFMA.FTZ R120, R184, R81.reuse, R120 ;  /* 0x00000051b8782223 */ /* 0x080fe20000010078 */
[----:B-12---:R-:W-:Y:S01]  /*4950*/  @P2 FMUL.FTZ R188, R28, R81 ;  /* 0x000000511cbc2220 */ /* 0x006fe20000410000 */
        /* <DEDUP_REMOVED lines=21> */
.L_x_18414:
[----:B------:R-:W-:-:S04]  /*4ab0*/  @P1 FFMA.FTZ R195, R209, R193, R194 ;  /* 0x000000c1d1c31223 */ /* 0x000fc800000100c2 */
[----:B-12---:R-:W-:Y:S01]  /*4ac0*/  @P1 FADD.FTZ R196, R236, -R195 ;  /* 0x800000c3ecc41221 */ /* 0x006fe20000010000 */
        /* <DEDUP_REMOVED lines=31> */
.L_x_18413:
        /* <DEDUP_REMOVED lines=23> */
[----:B-12---:R-:W-:Y:S01]  /*4e30*/  FFMA.FTZ R188, R209, R193, R194 ;  /* 0x000000c1d1bc7223 */ /* 0x006fe200000100c2 */
[----:B------:R-:W-:-:S03]  /*4e40*/  ISETP.GT.AND P3, PT, R4, RZ, PT ;  /* 0x000000ff0400720c */ /* 0x000fc60003f64270 */
[----:B------:R-:W-:-:S04]  /*4e50*/  FADD.FTZ R188, R236, -R188 ;  /* 0x800000bcecbc7221 */ /* 0x000fc80000010000 */
[----:B------:R-:W-:-:S05]  /*4e60*/  FMUL.FTZ R188, R5, R188 ;  /* 0x000000bc05bc7220 */ /* 0x000fca0000410000 */
[----:B------:R-:W-:-:S05]  /*4e70*/  FSEL R188, R188, RZ, P3 ;  /* 0x000000ffbcbc7208 */ /* 0x000fca0001800000 */
[----:B------:R-:W-:-:S04]  /*4e80*/  FMUL.FTZ R188, R188, UR12 ;  /* 0x0000000cbcbc7c20 */ /* 0x000fc80008410000 */
[-C--:B------:R-:W-:Y:S01]  /*4e90*/  FFMA.FTZ R120, R184, R188.reuse, R120 ;  /* 0x000000bcb8787223 */ /* 0x080fe20000010078 */
[----:B------:R-:W-:-:S07]  /*4ea0*/  FMUL.FTZ R188, R28, R188 ;  /* 0x000000bc1cbc7220 */ /* 0x000fce0000410000 */
.L_x_18418:
[----:B------:R-:W-:Y:S05]  /*4eb0*/  BSYNC.RECONVERGENT B3 ;  /* 0x0000000000037941 */ /* 0x000fea0003800200 */
.L_x_18417:
[----:B------:R-:W-:Y:S04]  /*4ec0*/  BSSY.RECONVERGENT B3, `(.L_x_18419) ;  /* 0x000000a000037945 */ /* 0x000fe80003800200 */
[----:B------:R-:W-:Y:S05]  /*4ed0*/  @!P2 BRA `(.L_x_18420) ;  /* 0x000000000020a947 */ /* 0x000fea0003800000 */
        /* <DEDUP_REMOVED lines=8> */
.L_x_18420:
[----:B------:R-:W-:Y:S05]  /*4f60*/  BSYNC.RECONVERGENT B3 ;  /* 0x0000000000037941 */ /* 0x000fea0003800200 */
.L_x_18419:
        /* <DEDUP_REMOVED lines=10> */
.L_x_18422:
[----:B------:R-:W-:Y:S05]  /*5010*/  BSYNC.RECONVERGENT B3 ;  /* 0x0000000000037941 */ /* 0x000fea0003800200 */
.L_x_18421:
[----:B------:R-:W-:Y:S05]  /*5020*/  @!P2 BRA `(.L_x_18415) ;  /* 0x0000000000b8a947 */ /* 0x000fea0003800000 */
[----:B-12---:R-:W-:-:S04]  /*5030*/  FMUL.FTZ R191, R83, UR12 ;  /* 0x0000000c53bf7c20 */ /* 0x006fc80008410000 */
[-C--:B------:R-:W-:Y:S01]  /*5040*/  FFMA.FTZ R123, R187, R191.reuse, R123 ;  /* 0x000000bfbb7b7223 */ /* 0x080fe2000001007b */
[----:B------:R-:W-:Y:S01]  /*5050*/  FMUL.FTZ R191, R31, R191 ;  /* 0x000000bf1fbf7220 */ /* 0x000fe20000410000 */
[----:B------:R-:W-:Y:S06]  /*5060*/  BRA `(.L_x_18415) ;  /* 0x0000000000a87947 */ /* 0x000fec0003800000 */
.L_x_18416:
[----:B------:R-:W-:Y:S04]  /*5070*/  BSSY.RECONVERGENT B3, `(.L_x_18423) ;  /* 0x000000a000037945 */ /* 0x000fe80003800200 */
[----:B------:R-:W-:Y:S05]  /*5080*/  @!P2 BRA `(.L_x_18424) ;  /* 0x000000000020a947 */ /* 0x000fea0003800000 */
[----:B-12---:R-:W-:Y:S01]  /*5090*/  FFMA.FTZ R188, R209, R193, R194 ;  /* 0x000000c1d1bc7223 */ /* 0x006fe200000100c2 */
[----:B------:R-:W-:-:S03]  /*50a0*/  ISETP.GT.AND P3, PT, R4, RZ, PT ;  /* 0x000000ff0400720c */ /* 0x000fc60003f64270 */
[----:B------:R-:W-:-:S04]  /*50b0*/  FADD.FTZ R188, R236, -R188 ;  /* 0x800000bcecbc7221 */ /* 0x000fc80000010000 */
[----:B-----5:R-:W-:-:S05]  /*50c0*/  FMUL.FTZ R188, R5, R188 ;  /* 0x000000bc05bc7220 */ /* 0x020fca0000410000 */
[----:B------:R-:W-:-:S05]  /*50d0*/  FSEL R188, R188, RZ, P3 ;  /* 0x000000ffbcbc7208 */ /* 0x000fca0001800000 */
[----:B------:R-:W-:-:S04]  /*50e0*/  FMUL.FTZ R188, R188, UR12 ;  /* 0x0000000cbcbc7c20 */ /* 0x000fc80008410000 */
[-C--:B------:R-:W-:Y:S01]  /*50f0*/  FFMA.FTZ R120, R184, R188.reuse, R120 ;  /* 0x000000bcb8787223 */ /* 0x080fe20000010078 */
[----:B------:R-:W-:-:S07]  /*5100*/  FMUL.FTZ R188, R28, R188 ;  /* 0x000000bc1cbc7220 */ /* 0x000fce0000410000 */
.L_x_18424:
[----:B------:R-:W-:Y:S05]  /*5110*/  BSYNC.RECONVERGENT B3 ;  /* 0x0000000000037941 */ /* 0x000fea0003800200 */
.L_x_18423:
        /* <DEDUP_REMOVED lines=10> */
.L_x_18426:
[----:B------:R-:W-:Y:S05]  /*51c0*/  BSYNC.RECONVERGENT B3 ;  /* 0x0000000000037941 */ /* 0x000fea0003800200 */
.L_x_18425:
        /* <DEDUP_REMOVED lines=10> */
.L_x_18428:
[----:B------:R-:W-:Y:S05]  /*5270*/  BSYNC.RECONVERGENT B3 ;  /* 0x0000000000037941 */ /* 0x000fea0003800200 */
.L_x_18427:
        /* <DEDUP_REMOVED lines=9> */
.L_x_18415:
[----:B------:R-:W-:Y:S05]  /*5310*/  BSYNC.RECONVERGENT B2 ;  /* 0x0000000000027941 */ /* 0x000fea0003800200 */
.L_x_18412:
[----:B-12---:R-:W1:Y:S02]  /*5320*/  @P0 LDC.64 R196, c[0x0][0x478] ;  /* 0x00011e00ffc40b82 */ /* 0x006e640000000a00 */
[C---:B-1---5:R-:W-:Y:S01]  /*5330*/  @P0 IMAD.WIDE.U32 R196, R192.reuse, 0x10, R196 ;  /* 0x00000010c0c40825 */ /* 0x062fe200078e00c4 */
[----:B------:R-:W-:-:S04]  /*5340*/  IADD3 R192, PT, PT, R192, 0x20, RZ ;  /* 0x00000020c0c07810 */ /* 0x000fc80007ffe0ff */
[----:B------:R1:W-:Y:S02]  /*5350*/  @P0 STG.E.128 desc[UR6][R196.64], R80 ;  /* 0x00000050c4000986 */ /* 0x0003e4000c101d06 */
[----:B-1----:R-:W1:Y:S02]  /*5360*/  @P2 LDC.64 R196, c[0x0][0x468] ;  /* 0x00011a00ffc42b82 */ /* 0x002e640000000a00 */
[C---:B-1----:R-:W-:Y:S01]  /*5370*/  @P2 IMAD.WIDE.U32 R196, R6.reuse, 0x10, R196 ;  /* 0x0000001006c42825 */ /* 0x042fe200078e00c4 */
[----:B------:R-:W-:-:S04]  /*5380*/  IADD3 R6, PT, PT, R6, 0x20, RZ ;  /* 0x0000002006067810 */ /* 0x000fc80007ffe0ff */
[----:B------:R3:W-:Y:S03]  /*5390*/  @P2 STG.E.128 desc[UR6][R196.64], R188 ;  /* 0x000000bcc4002986 */ /* 0x0007e6000c101d06 */
.L_x_18409:
[----:B------:R-:W-:Y:S05]  /*53a0*/  BSYNC.RECONVERGENT B1 ;  /* 0x0000000000017941 */ /* 0x000fea0003800200 */
.L_x_18408:
[----:B------:R-:W-:Y:S01]  /*53b0*/  ISETP.GE.U32.AND P0, PT, R2, 0x80, PT ;  /* 0x000000800200780c */ /* 0x000fe20003f06070 */
[----:B------:R-:W-:-:S12]  /*53c0*/  BSSY.RECONVERGENT B1, `(.L_x_18429) ;  /* 0x00000c0000017945 */ /* 0x000fd80003800200 */
[----:B------:R-:W-:Y:S05]  /*53d0*/  @!P0 BRA `(.L_x_18430) ;  /* 0x0000000800f88947 */ /* 0x000fea0003800000 */
[----:B------:R-:W-:Y:S04]  /*53e0*/  BSSY.RECONVERGENT B2, `(.L_x_18431) ;  /* 0x0000005000027945 */ /* 0x000fe80003800200 */
[----:B------:R-:W-:Y:S05]  /*53f0*/  @!P2 BRA `(.L_x_18432) ;  /* 0x00000000000ca947 */ /* 0x000fea0003800000 */
[----:B------:R-:W4:Y:S02]  /*5400*/  LDC.64 R184, c[0x0][0x390] ;  /* 0x0000e400ffb87b82 */ /* 0x000f240000000a00 */
[----:B----4-:R-:W-:-:S06]  /*5410*/  IMAD.WIDE.U32 R184, R6, 0x10, R184 ;  /* 0x0000001006b87825 */ /* 0x010fcc00078e00b8 */
[----:B------:R-:W5:Y:S02]  /*5420*/  LDG.E.128 R184, desc[UR6][R184.64] ;  /* 0x00000006b8b87981 */ /* 0x000f64000c1e1d00 */
.L_x_18432:
[----:B------:R-:W-:Y:S05]  /*5430*/  BSYNC.RECONVERGENT B2 ;  /* 0x0000000000027941 */ /* 0x000fea0003800200 */
.L_x_18431:
        /* <DEDUP_REMOVED lines=16> */
[----:B------:R-:W4:Y:S02]  /*5540*/  @P2 LDC R81, c[0x0][0x40c] ;  /* 0x00010300ff512b82 */ /* 0x000f240000000800 */
[----:B----4-:R-:W-:-:S04]  /*5550*/  @P2 FMUL.FTZ R81, R80, R81 ;  /* 0x0000005150512220 */ /* 0x010fc80000410000 */
[-C--:B------:R-:W-:Y:S01]  /*5560*/  @P2 FFMA.FTZ R124, R184, R81.reuse, R124 ;  /* 0x00000051b87c2223 */ /* 0x080fe2000001007c */
[----:B-123--:R-:W-:Y:S01]  /*5570*/  @P2 FMUL.FTZ R188, R32, R81 ;  /* 0x0000005120bc2220 */ /* 0x00efe20000410000 */
        /* <DEDUP_REMOVED lines=21> */
.L_x_18435:
[----:B------:R-:W-:-:S04]  /*56d0*/  @P1 FFMA.FTZ R195, R208, R193, R194 ;  /* 0x000000c1d0c31223 */ /* 0x000fc800000100c2 */
[----:B-123--:R-:W-:Y:S01]  /*56e0*/  @P1 FADD.FTZ R196, R235, -R195 ;  /* 0x800000c3ebc41221 */ /* 0x00efe20000010000 */
        /* <DEDUP_REMOVED lines=31> */
.L_x_18434:
        /* <DEDUP_REMOVED lines=23> */
[----:B-123--:R-:W-:Y:S01]  /*5a50*/  FFMA.FTZ R188, R208, R193, R194 ;  /* 0x000000c1d0bc7223 */ /* 0x00efe200000100c2 */
[----:B------:R-:W-:-:S03]  /*5a60*/  ISETP.GT.AND P3, PT, R4, RZ, PT ;  /* 0x000000ff0400720c */ /* 0x000fc60003f64270 */
[----:B------:R-:W-:-:S04]  /*5a70*/  FADD.FTZ R188, R235, -R188 ;  /* 0x800000bcebbc7221 */ /* 0x000fc80000010000 */
[----:B------:R-:W-:-:S05]  /*5a80*/  FMUL.FTZ R188, R5, R188 ;  /* 0x000000bc05bc7220 */ /* 0x000fca0000410000 */
[----:B------:R-:W-:-:S05]  /*5a90*/  FSEL R188, R188, RZ, P3 ;  /* 0x000000ffbcbc7208 */ /* 0x000fca0001800000 */
[----:B------:R-:W-:-:S04]  /*5aa0*/  FMUL.FTZ R188, R188, UR12 ;  /* 0x0000000cbcbc7c20 */ /* 0x000fc80008410000 */
[-C--:B------:R-:W-:Y:S01]  /*5ab0*/  FFMA.FTZ R124, R184, R188.reuse, R124 ;  /* 0x000000bcb87c7223 */ /* 0x080fe2000001007c */
[----:B------:R-:W-:-:S07]  /*5ac0*/  FMUL.FTZ R188, R32, R188 ;  /* 0x000000bc20bc7220 */ /* 0x000fce0000410000 */
.L_x_18439:
[----:B------:R-:W-:Y:S05]  /*5ad0*/  BSYNC.RECONVERGENT B3 ;  /* 0x0000000000037941 */ /* 0x000fea0003800200 */
.L_x_18438:
[----:B------:R-:W-:Y:S04]  /*5ae0*/  BSSY.RECONVERGENT B3, `(.L_x_18440) ;  /* 0x000000a000037945 */ /* 0x000fe80003800200 */
[----:B------:R-:W-:Y:S05]  /*5af0*/  @!P2 BRA `(.L_x_18441) ;  /* 0x000000000020a947 */ /* 0x000fea0003800000 */
        /* <DEDUP_REMOVED lines=8> */
.L_x_18441:
[----:B------:R-:W-:Y:S05]  /*5b80*/  BSYNC.RECONVERGENT B3 ;  /* 0x0000000000037941 */ /* 0x000fea0003800200 */
.L_x_18440:
        /* <DEDUP_REMOVED lines=10> */
.L_x_18443:
[----:B------:R-:W-:Y:S05]  /*5c30*/  BSYNC.RECONVERGENT B3 ;  /* 0x0000000000037941 */ /* 0x000fea0003800200 */
.L_x_18442:
[----:B------:R-:W-:Y:S05]  /*5c40*/  @!P2 BRA `(.L_x_18436) ;  /* 0x0000000000b8a947 */ /* 0x000fea0003800000 */
[----:B-123--:R-:W-:-:S04]  /*5c50*/  FMUL.FTZ R191, R83, UR12 ;  /* 0x0000000c53bf7c20 */ /* 0x00efc80008410000 */
[-C--:B------:R-:W-:Y:S01]  /*5c60*/  FFMA.FTZ R127, R187, R191.reuse, R127 ;  /* 0x000000bfbb7f7223 */ /* 0x080fe2000001007f */
[----:B------:R-:W-:Y:S01]  /*5c70*/  FMUL.FTZ R191, R35, R191 ;  /* 0x000000bf23bf7220 */ /* 0x000fe20000410000 */
[----:B------:R-:W-:Y:S06]  /*5c80*/  BRA `(.L_x_18436) ;  /* 0x0000000000a87947 */ /* 0x000fec0003800000 */
.L_x_18437:
[----:B------:R-:W-:Y:S04]  /*5c90*/  BSSY.RECONVERGENT B3, `(.L_x_18444) ;  /* 0x000000a000037945 */ /* 0x000fe80003800200 */
[----:B------:R-:W-:Y:S05]  /*5ca0*/  @!P2 BRA `(.L_x_18445) ;  /* 0x000000000020a947 */ /* 0x000fea0003800000 */
[----:B-123--:R-:W-:Y:S01]  /*5cb0*/  FFMA.FTZ R188, R208, R193, R194 ;  /* 0x000000c1d0bc7223 */ /* 0x00efe200000100c2 */
[----:B------:R-:W-:-:S03]  /*5cc0*/  ISETP.GT.AND P3, PT, R4, RZ, PT ;  /* 0x000000ff0400720c */ /* 0x000fc60003f64270 */
[----:B------:R-:W-:-:S04]  /*5cd0*/  FADD.FTZ R188, R235, -R188 ;  /* 0x800000bcebbc7221 */ /* 0x000fc80000010000 */
[----:B-----5:R-:W-:-:S05]  /*5ce0*/  FMUL.FTZ R188, R5, R188 ;  /* 0x000000bc05bc7220 */ /* 0x020fca0000410000 */
[----:B------:R-:W-:-:S05]  /*5cf0*/  FSEL R188, R188, RZ, P3 ;  /* 0x000000ffbcbc7208 */ /* 0x000fca0001800000 */
[----:B------:R-:W-:-:S04]  /*5d00*/  FMUL.FTZ R188, R188, UR12 ;  /* 0x0000000cbcbc7c20 */ /* 0x000fc80008410000 */
[-C--:B------:R-:W-:Y:S01]  /*5d10*/  FFMA.FTZ R124, R184, R188.reuse, R124 ;  /* 0x000000bcb87c7223 */ /* 0x080fe2000001007c */
[----:B------:R-:W-:-:S07]  /*5d20*/  FMUL.FTZ R188, R32, R188 ;  /* 0x000000bc20bc7220 */ /* 0x000fce0000410000 */
.L_x_18445:
[----:B------:R-:W-:Y:S05]  /*5d30*/  BSYNC.RECONVERGENT B3 ;  /* 0x0000000000037941 */ /* 0x000fea0003800200 */
.L_x_18444:
        /* <DEDUP_REMOVED lines=10> */
.L_x_18447:
[----:B------:R-:W-:Y:S05]  /*5de0*/  BSYNC.RECONVERGENT B3 ;  /* 0x0000000000037941 */ /* 0x000fea0003800200 */
.L_x_18446:
        /* <DEDUP_REMOVED lines=10> */
.L_x_18449:
[----:B------:R-:W-:Y:S05]  /*5e90*/  BSYNC.RECONVERGENT B3 ;  /* 0x0000000000037941 */ /* 0x000fea0003800200 */
.L_x_18448:
        /* <DEDUP_REMOVED lines=9> */
.L_x_18436:
[----:B------:R-:W-:Y:S05]  /*5f30*/  BSYNC.RECONVERGENT B2 ;  /* 0x0000000000027941 */ /* 0x000fea0003800200 */
.L_x_18433:
[----:B-123--:R-:W1:Y:S02]  /*5f40*/  @P0 LDC.64 R196, c[0x0][0x478] ;  /* 0x00011e00ffc40b82 */ /* 0x00ee640000000a00 */
[C---:B-1---5:R-:W-:Y:S01]  /*5f50*/  @P0 IMAD.WIDE.U32 R196, R192.reuse, 0x10, R196 ;  /* 0x00000010c0c40825 */ /* 0x062fe200078e00c4 */
[----:B------:R-:W-:-:S04]  /*5f60*/  IADD3 R192, PT, PT, R192, 0x20, RZ ;  /* 0x00000020c0c07810 */ /* 0x000fc80007ffe0ff */
[----:B------:R1:W-:Y:S02]  /*5f70*/  @P0 STG.E.128 desc[UR6][R196.64], R80 ;  /* 0x00000050c4000986 */ /* 0x0003e4000c101d06 */
[----:B-1----:R-:W1:Y:S02]  /*5f80*/  @P2 LDC.64 R196, c[0x0][0x468] ;  /* 0x00011a00ffc42b82 */ /* 0x002e640000000a00 */
[C---:B-1----:R-:W-:Y:S01]  /*5f90*/  @P2 IMAD.WIDE.U32 R196, R6.reuse, 0x10, R196 ;  /* 0x0000001006c42825 */ /* 0x042fe200078e00c4 */
[----:B------:R-:W-:-:S04]  /*5fa0*/  IADD3 R6, PT, PT, R6, 0x20, RZ ;  /* 0x0000002006067810 */ /* 0x000fc80007ffe0ff */
[----:B------:R4:W-:Y:S03]  /*5fb0*/  @P2 STG.E.128 desc[UR6][R196.64], R188 ;  /* 0x000000bcc4002986 */ /* 0x0009e6000c101d06 */
.L_x_18430:
[----:B------:R-:W-:Y:S05]  /*5fc0*/  BSYNC.RECONVERGENT B1 ;  /* 0x0000000000017941 */ /* 0x000fea0003800200 */
.L_x_18429:
[----:B------:R-:W-:Y:S01]  /*5fd0*/  ISETP.GE.U32.AND P0, PT, R2, 0xa0, PT ;  /* 0x000000a00200780c */ /* 0x000fe20003f06070 */
[----:B------:R-:W-:-:S12]  /*5fe0*/  BSSY.RECONVERGENT B1, `(.L_x_18450) ;  /* 0x00000c0000017945 */ /* 0x000fd80003800200 */
[----:B------:R-:W-:Y:S05]  /*5ff0*/  @!P0 BRA `(.L_x_18451) ;  /* 0x0000000800f88947 */ /* 0x000fea0003800000 */
[----:B------:R-:W-:Y:S04]  /*6000*/  BSSY.RECONVERGENT B2, `(.L_x_18452) ;  /* 0x0000005000027945 */ /* 0x000fe80003800200 */
[----:B------:R-:W-:Y:S05]  /*6010*/  @!P2 BRA `(.L_x_18453) ;  /* 0x00000000000ca947 */ /* 0x000fea0003800000 */
[----:B------:R-:W0:Y:S02]  /*6020*/  LDC.64 R184, c[0x0][0x390] ;  /* 0x0000e400ffb87b82 */ /* 0x000e240000000a00 */
[----:B0-----:R-:W-:-:S06]  /*6030*/  IMAD.WIDE.U32 R184, R6, 0x10, R184 ;  /* 0x0000001006b87825 */ /* 0x001fcc00078e00b8 */
[----:B------:R-:W5:Y:S02]  /*6040*/  LDG.E.128 R184, desc[UR6][R184.64] ;  /* 0x00000006b8b87981 */ /* 0x000f64000c1e1d00 */
.L_x_18453:
[----:B------:R-:W-:Y:S05]  /*6050*/  BSYNC.RECONVERGENT B2 ;  /* 0x0000000000027941 */ /* 0x000fea0003800200 */
.L_x_18452:
        /* <DEDUP_REMOVED lines=16> */
[----:B------:R-:W0:Y:S02]  /*6160*/  @P2 LDC R81, c[0x0][0x40c] ;  /* 0x00010300ff512b82 */ /* 0x000e240000000800 */
[----:B0-----:R-:W-:-:S04]  /*6170*/  @P2 FMUL.FTZ R81, R80, R81 ;  /* 0x0000005150512220 */ /* 0x001fc80000410000 */
[-C--:B------:R-:W-:Y:S01]  /*6180*/  @P2 FFMA.FTZ R128, R184, R81.reuse, R128 ;  /* 0x00000051b8802223 */ /* 0x080fe20000010080 */
[----:B-1234-:R-:W-:Y:S01]  /*6190*/  @P2 FMUL.FTZ R188, R36, R81 ;  /* 0x0000005124bc2220 */ /* 0x01efe20000410000 */
[----:B------:R-:W-:Y:S01]  /*61a0*/  MOV R81, R161 ;  /* 0x000000a100517202 */ /* 0x000fe20000000f00 */
[----:B------:R-:W-:Y:S02]  /*61b0*/  @P1 FFMA.FTZ R81, R5, R82, R161 ;  /* 0x0000005205511223 */ /* 0x000fe400000100a1 */
[----:B------:R-:W0:Y:S02]  /*61c0*/  @P2 LDC R82, c[0x0][0x40c] ;  /* 0x00010300ff522b82 */ /* 0x000e240000000800 */
[----:B0-----:R-:W-:-:S04]  /*61d0*/  @P2 FMUL.FTZ R82, R81, R82 ;  /* 0x0000005251522220 */ /* 0x001fc80000410000 */
[-C--:B------:R-:W-:Y:S01]  /*61e0*/  @P2 FFMA.FTZ R129, R185, R82.reuse, R129 ;  /* 0x00000052b9812223 */ /* 0x080fe20000010081 */
[----:B------:R-:W-:Y:S01]  /*61f0*/  @P2 FMUL.FTZ R189, R37, R82 ;  /* 0x0000005225bd2220 */ /* 0x000fe20000410000 */
[----:B------:R-:W-:Y:S01]  /*6200*/  MOV R82, R162 ;  /* 0x000000a200527202 */ /* 0x000fe20000000f00 */
[----:B------:R-:W-:Y:S02]  /*6210*/  @P1 FFMA.FTZ R82, R5, R83, R162 ;  /* 0x0000005305521223 */ /* 0x000fe400000100a2 */
[----:B------:R-:W0:Y:S02]  /*6220*/  @P2 LDC R83, c[0x0][0x40c] ;  /* 0x00010300ff532b82 */ /* 0x000e240000000800 */
[----:B0-----:R-:W-:-:S04]  /*6230*/  @P2 FMUL.FTZ R83, R82, R83 ;  /* 0x0000005352532220 */ /* 0x001fc80000410000 */
        /* <DEDUP_REMOVED lines=11> */
.L_x_18456:
[----:B------:R-:W-:-:S04]  /*62f0*/  @P1 FFMA.FTZ R195, R207, R193, R194 ;  /* 0x000000c1cfc31223 */ /* 0x000fc800000100c2 */
[----:B-1234-:R-:W-:Y:S01]  /*6300*/  @P1 FADD.FTZ R196, R234, -R195 ;  /* 0x800000c3eac41221 */ /* 0x01efe20000010000 */
        /* <DEDUP_REMOVED lines=31> */
.L_x_18455:
        /* <DEDUP_REMOVED lines=23> */
[----:B-1234-:R-:W-:Y:S01]  /*6670*/  FFMA.FTZ R188, R207, R193, R194 ;  /* 0x000000c1cfbc7223 */ /* 0x01efe200000100c2 */
[----:B------:R-:W-:-:S03]  /*6680*/  ISETP.GT.AND P3, PT, R4, RZ, PT ;  /* 0x000000ff0400720c */ /* 0x000fc60003f64270 */
[----:B------:R-:W-:-:S04]  /*6690*/  FADD.FTZ R188, R234, -R188 ;  /* 0x800000bceabc7221 */ /* 0x000fc80000010000 */
[----:B------:R-:W-:-:S05]  /*66a0*/  FMUL.FTZ R188, R5, R188 ;  /* 0x000000bc05bc7220 */ /* 0x000fca0000410000 */
[----:B------:R-:W-:-:S05]  /*66b0*/  FSEL R188, R188, RZ, P3 ;  /* 0x000000ffbcbc7208 */ /* 0x000fca0001800000 */
[----:B------:R-:W-:-:S04]  /*66c0*/  FMUL.FTZ R188, R188, UR12 ;  /* 0x0000000cbcbc7c20 */ /* 0x000fc80008410000 */
[-C--:B------:R-:W-:Y:S01]  /*66d0*/  FFMA.FTZ R128, R184, R188.reuse, R128 ;  /* 0x000000bcb8807223 */ /* 0x080fe20000010080 */
[----:B------:R-:W-:-:S07]  /*66e0*/  FMUL.FTZ R188, R36, R188 ;  /* 0x000000bc24bc7220 */ /* 0x000fce0000410000 */
.L_x_18460:
[----:B------:R-:W-:Y:S05]  /*66f0*/  BSYNC.RECONVERGENT B3 ;  /* 0x0000000000037941 */ /* 0x000fea0003800200 */
.L_x_18459:
[----:B------:R-:W-:Y:S04]  /*6700*/  BSSY.RECONVERGENT B3, `(.L_x_18461) ;  /* 0x000000a000037945 */ /* 0x000fe80003800200 */
[----:B------:R-:W-:Y:S05]  /*6710*/  @!P2 BRA `(.L_x_18462) ;  /* 0x000000000020a947 */ /* 0x000fea0003800000 */
        /* <DEDUP_REMOVED lines=8> */
.L_x_18462:
[----:B------:R-:W-:Y:S05]  /*67a0*/  BSYNC.RECONVERGENT B3 ;  /* 0x0000000000037941 */ /* 0x000fea0003800200 */
.L_x_18461:
        /* <DEDUP_REMOVED lines=10> */
.L_x_18464:
[----:B------:R-:W-:Y:S05]  /*6850*/  BSYNC.RECONVERGENT B3 ;  /* 0x0000000000037941 */ /* 0x000fea0003800200 */
.L_x_18463:
[----:B------:R-:W-:Y:S05]  /*6860*/  @!P2 BRA `(.L_x_18457) ;  /* 0x0000000000b8a947 */ /* 0x000fea0003800000 */
[----:B-1234-:R-:W-:-:S04]  /*6870*/  FMUL.FTZ R191, R83, UR12 ;  /* 0x0000000c53bf7c20 */ /* 0x01efc80008410000 */
[-C--:B------:R-:W-:Y:S01]  /*6880*/  FFMA.FTZ R131, R187, R191.reuse, R131 ;  /* 0x000000bfbb837223 */ /* 0x080fe20000010083 */
[----:B------:R-:W-:Y:S01]  /*6890*/  FMUL.FTZ R191, R39, R191 ;  /* 0x000000bf27bf7220 */ /* 0x000fe20000410000 */
[----:B------:R-:W-:Y:S06]  /*68a0*/  BRA `(.L_x_18457) ;  /* 0x0000000000a87947 */ /* 0x000fec0003800000 */
.L_x_18458:
[----:B------:R-:W-:Y:S04]  /*68b0*/  BSSY.RECONVERGENT B3, `(.L_x_18465) ;  /* 0x000000a000037945 */ /* 0x000fe80003800200 */
[----:B------:R-:W-:Y:S05]  /*68c0*/  @!P2 BRA `(.L_x_18466) ;  /* 0x000000000020a947 */ /* 0x000fea0003800000 */
[----:B-1234-:R-:W-:Y:S01]  /*68d0*/  FFMA.FTZ R188, R207, R193, R194 ;  /* 0x000000c1cfbc7223 */ /* 0x01efe200000100c2 */
[----:B------:R-:W-:-:S03]  /*68e0*/  ISETP.GT.AND P3, PT, R4, RZ, PT ;  /* 0x000000ff0400720c */ /* 0x000fc60003f64270 */
[----:B------:R-:W-:-:S04]  /*68f0*/  FADD.FTZ R188, R234, -R188 ;  /* 0x800000bceabc7221 */ /* 0x000fc80000010000 */
[----:B-----5:R-:W-:-:S05]  /*6900*/  FMUL.FTZ R188, R5, R188 ;  /* 0x000000bc05bc7220 */ /* 0x020fca0000410000 */
[----:B------:R-:W-:-:S05]  /*6910*/  FSEL R188, R188, RZ, P3 ;  /* 0x000000ffbcbc7208 */ /* 0x000fca0001800000 */
[----:B------:R-:W-:-:S04]  /*6920*/  FMUL.FTZ R188, R188, UR12 ;  /* 0x0000000cbcbc7c20 */ /* 0x000fc80008410000 */
[-C--:B------:R-:W-:Y:S01]  /*6930*/  FFMA.FTZ R128, R184, R188.reuse, R128 ;  /* 0x000000bcb8807223 */ /* 0x080fe20000010080 */
[----:B------:R-:W-:-:S07]  /*6940*/  FMUL.FTZ R188, R36, R188 ;  /* 0x000000bc24bc7220 */ /* 0x000fce0000410000 */
.L_x_18466:
[----:B------:R-:W-:Y:S05]  /*6950*/  BSYNC.RECONVERGENT B3 ;  /* 0x0000000000037941 */ /* 0x000fea0003800200 */
.L_x_18465:
        /* <DEDUP_REMOVED lines=10> */
.L_x_18468:
[----:B------:R-:W-:Y:S05]  /*6a00*/  BSYNC.RECONVERGENT B3 ;  /* 0x0000000000037941 */ /* 0x000fea0003800200 */
.L_x_18467:
        /* <DEDUP_REMOVED lines=10> */
.L_x_18470:
[----:B------:R-:W-:Y:S05]  /*6ab0*/  BSYNC.RECONVERGENT B3 ;  /* 0x0000000000037941 */ /* 0x000fea0003800200 */
.L_x_18469:
        /* <DEDUP_REMOVED lines=9> */
.L_x_18457:
[----:B------:R-:W-:Y:S05]  /*6b50*/  BSYNC.RECONVERGENT B2 ;  /* 0x0000000000027941 */ /* 0x000fea0003800200 */
.L_x_18454:
[----:B-1234-:R-:W1:Y:S02]  /*6b60*/  @P0 LDC.64 R196, c[0x0][0x478] ;  /* 0x00011e00ffc40b82 */ /* 0x01ee640000000a00 */
[C---:B-1---5:R-:W-:Y:S01]  /*6b70*/  @P0 IMAD.WIDE.U32 R196, R192.reuse, 0x10, R196 ;  /* 0x00000010c0c40825 */ /* 0x062fe200078e00c4 */
[----:B------:R-:W-:-:S04]  /*6b80*/  IADD3 R192, PT, PT, R192, 0x20, RZ ;  /* 0x00000020c0c07810 */ /* 0x000fc80007ffe0ff */
[----:B------:R1:W-:Y:S02]  /*6b90*/  @P0 STG.E.128 desc[UR6][R196.64], R80 ;  /* 0x00000050c4000986 */ /* 0x0003e4000c101d06 */
[----:B-1----:R-:W1:Y:S02]  /*6ba0*/  @P2 LDC.64 R196, c[0x0][0x468] ;  /* 0x00011a00ffc42b82 */ /* 0x002e640000000a00 */
[C---:B-1----:R-:W-:Y:S01]  /*6bb0*/  @P2 IMAD.WIDE.U32 R196, R6.reuse, 0x10, R196 ;  /* 0x0000001006c42825 */ /* 0x042fe200078e00c4 */
[----:B------:R-:W-:-:S04]  /*6bc0*/  IADD3 R6, PT, PT, R6, 0x20, RZ ;  /* 0x0000002006067810 */ /* 0x000fc80007ffe0ff */
[----:B------:R1:W-:Y:S03]  /*6bd0*/  @P2 STG.E.128 desc[UR6][R196.64], R188 ;  /* 0x000000bcc4002986 */ /* 0x0003e6000c101d06 */
.L_x_18451:
[----:B------:R-:W-:Y:S05]  /*6be0*/  BSYNC.RECONVERGENT B1 ;  /* 0x0000000000017941 */ /* 0x000fea0003800200 */
.L_x_18450:
        /* <DEDUP_REMOVED lines=8> */
.L_x_18474:
[----:B------:R-:W-:Y:S05]  /*6c70*/  BSYNC.RECONVERGENT B2 ;  /* 0x0000000000027941 */ /* 0x000fea0003800200 */
.L_x_18473:
        /* <DEDUP_REMOVED lines=41> */
.L_x_18477:
        /* <DEDUP_REMOVED lines=33> */
.L_x_18476:
        /* <DEDUP_REMOVED lines=31> */
.L_x_18481:
[----:B------:R-:W-:Y:S05]  /*7310*/  BSYNC.RECONVERGENT B3 ;  /* 0x0000000000037941 */ /* 0x000fea0003800200 */
.L_x_18480:
        /* <DEDUP_REMOVED lines=10> */
.L_x_18483:
[----:B------:R-:W-:Y:S05]  /*73c0*/  BSYNC.RECONVERGENT B3 ;  /* 0x0000000000037941 */ /* 0x000fea0003800200 */
.L_x_18482:
        /* <DEDUP_REMOVED lines=10> */
.L_x_18485:
[----:B------:R-:W-:Y:S05]  /*7470*/  BSYNC.RECONVERGENT B3 ;  /* 0x0000000000037941 */ /* 0x000fea0003800200 */
.L_x_18484:
[----:B------:R-:W-:Y:S05]  /*7480*/  @!P2 BRA `(.L_x_18478) ;  /* 0x0000000000b8a947 */ /* 0x000fea0003800000 */
[----:B-1234-:R-:W-:-:S04]  /*7490*/  FMUL.FTZ R191, R83, UR12 ;  /* 0x0000000c53bf7c20 */ /* 0x01efc80008410000 */
[-C--:B------:R-:W-:Y:S01]  /*74a0*/  FFMA.FTZ R135, R187, R191.reuse, R135 ;  /* 0x000000bfbb877223 */ /* 0x080fe20000010087 */
[----:B------:R-:W-:Y:S01]  /*74b0*/  FMUL.FTZ R191, R43, R191 ;  /* 0x000000bf2bbf7220 */ /* 0x000fe20000410000 */
[----:B------:R-:W-:Y:S06]  /*74c0*/  BRA `(.L_x_18478) ;  /* 0x0000000000a87947 */ /* 0x000fec0003800000 */
.L_x_18479:
        /* <DEDUP_REMOVED lines=10> */
.L_x_18487:
[----:B------:R-:W-:Y:S05]  /*7570*/  BSYNC.RECONVERGENT B3 ;  /* 0x0000000000037941 */ /* 0x000fea0003800200 */
.L_x_18486:
        /* <DEDUP_REMOVED lines=10> */
.L_x_18489:
[----:B------:R-:W-:Y:S05]  /*7620*/  BSYNC.RECONVERGENT B3 ;  /* 0x0000000000037941 */ /* 0x000fea0003800200 */
.L_x_18488:
        /* <DEDUP_REMOVED lines=10> */
.L_x_18491:
[----:B------:R-:W-:Y:S05]  /*76d0*/  BSYNC.RECONVERGENT B3 ;  /* 0x0000000000037941 */ /* 0x000fea0003800200 */
.L_x_18490:
        /* <DEDUP_REMOVED lines=9> */
.L_x_18478:
[----:B------:R-:W-:Y:S05]  /*7770*/  BSYNC.RECONVERGENT B2 ;  /* 0x0000000000027941 */ /* 0x000fea0003800200 */
.L_x_18475:
        /* <DEDUP_REMOVED lines=8> */
.L_x_18472:
[----:B------:R-:W-:Y:S05]  /*7800*/  BSYNC.RECONVERGENT B1 ;  /* 0x0000000000017941 */ /* 0x000fea0003800200 */
.L_x_18471:
        /* <DEDUP_REMOVED lines=8> */
.L_x_18495:
[----:B------:R-:W-:Y:S05]  /*7890*/  BSYNC.RECONVERGENT B2 ;  /* 0x0000000000027941 */ /* 0x000fea0003800200 */
.L_x_18494:
        /* <DEDUP_REMOVED lines=41> */
.L_x_18498:
        /* <DEDUP_REMOVED lines=33> */
.L_x_18497:
        /* <DEDUP_REMOVED lines=31> */
.L_x_18502:
[----:B------:R-:W-:Y:S05]  /*7f30*/  BSYNC.RECONVERGENT B3 ;  /* 0x0000000000037941 */ /* 0x000fea0003800200 */
.L_x_18501:
        /* <DEDUP_REMOVED lines=10> */
.L_x_18504:
[----:B------:R-:W-:Y:S05]  /*7fe0*/  BSYNC.RECONVERGENT B3 ;  /* 0x0000000000037941 */ /* 0x000fea0003800200 */
.L_x_18503:
        /* <DEDUP_REMOVED lines=10> */
.L_x_18506:
[----:B------:R-:W-:Y:S05]  /*8090*/  BSYNC.RECONVERGENT B3 ;  /* 0x0000000000037941 */ /* 0x000fea0003800200 */
.L_x_18505:
[----:B------:R-:W-:Y:S05]  /*80a0*/  @!P2 BRA `(.L_x_18499) ;  /* 0x0000000000b8a947 */ /* 0x000fea0003800000 */
[----:B-1234-:R-:W-:-:S04]  /*80b0*/  FMUL.FTZ R191, R83, UR12 ;  /* 0x0000000c53bf7c20 */ /* 0x01efc80008410000 */
[-C--:B------:R-:W-:Y:S01]  /*80c0*/  FFMA.FTZ R139, R187, R191.reuse, R139 ;  /* 0x000000bfbb8b7223 */ /* 0x080fe2000001008b */
[----:B------:R-:W-:Y:S01]  /*80d0*/  FMUL.FTZ R191, R47, R191 ;  /* 0x000000bf2fbf7220 */ /* 0x000fe20000410000 */
[----:B------:R-:W-:Y:S06]  /*80e0*/  BRA `(.L_x_18499) ;  /* 0x0000000000a87947 */ /* 0x000fec0003800000 */
.L_x_18500:
        /* <DEDUP_REMOVED lines=10> */
.L_x_18508:
[----:B------:R-:W-:Y:S05]  /*8190*/  BSYNC.RECONVERGENT B3 ;  /* 0x0000000000037941 */ /* 0x000fea0003800200 */
.L_x_18507:
        /* <DEDUP_REMOVED lines=10> */
.L_x_18510:
[----:B------:R-:W-:Y:S05]  /*8240*/  BSYNC.RECONVERGENT B3 ;  /* 0x0000000000037941 */ /* 0x000fea0003800200 */
.L_x_18509:
        /* <DEDUP_REMOVED lines=10> */
.L_x_18512:
[----:B------:R-:W-:Y:S05]  /*82f0*/  BSYNC.RECONVERGENT B3 ;  /* 0x0000000000037941 */ /* 0x000fea0003800200 */
.L_x_18511:
        /* <DEDUP_REMOVED lines=9> */
.L_x_18499:
[----:B------:R-:W-:Y:S05]  /*8390*/  BSYNC.RECONVERGENT B2 ;  /* 0x0000000000027941 */ /* 0x000fea0003800200 */
.L_x_18496:
        /* <DEDUP_REMOVED lines=8> */
.L_x_18493:
[----:B------:R-:W-:Y:S05]  /*8420*/  BSYNC.RECONVERGENT B1 ;  /* 0x0000000000017941 */ /* 0x000fea0003800200 */
.L_x_18492:
        /* <DEDUP_REMOVED lines=8> */
.L_x_18516:
[----:B------:R-:W-:Y:S05]  /*84b0*/  BSYNC.RECONVERGENT B2 ;  /* 0x0000000000027941 */ /* 0x000fea0003800200 */
.L_x_18515:
        /* <DEDUP_REMOVED lines=10> */
[-CC-:B------:R-:W-:Y:S01]  /*8560*/  @P1 FFMA.FTZ R82, R211, R193.reuse, R194.reuse ;  /* 0x000000c1d3521223 */ /* 0x180fe200000100c2 */
[----:B------:R-:W-:Y:S01]  /*8570*/  @P1 FFMA.FTZ R83, R213, R193, R194 ;  /* 0x000000c1d5531223 */ /* 0x000fe200000100c2 */
[----:B------:R-:W-:Y:S01]  /*8580*/  @P1 FADD.FTZ R80, R246, -R4 ;  /* 0x80000004f6501221 */ /* 0x000fe20000010000 */
[----:B------:R-:W-:Y:S01]  /*8590*/  @P1 FADD.FTZ R81, R231, -R81 ;  /* 0x80000051e7511221 */ /* 0x000fe20000010000 */
[----:B-----5:R-:W-:Y:S01]  /*85a0*/  MOV R4, R175 ;  /* 0x000000af00047202 */ /* 0x020fe20000000f00 */
[----:B------:R-:W-:Y:S01]  /*85b0*/  @P1 FADD.FTZ R82, R223, -R82 ;  /* 0x80000052df521221 */ /* 0x000fe20000010000 */
[C---:B------:R-:W-:Y:S01]  /*85c0*/  @P1 FFMA.FTZ R4, R5.reuse, R80, R175 ;  /* 0x0000005005041223 */ /* 0x040fe200000100af */
[----:B------:R-:W-:Y:S01]  /*85d0*/  MOV R80, R172 ;  /* 0x000000ac00507202 */ /* 0x000fe20000000f00 */
[----:B------:R-:W-:Y:S01]  /*85e0*/  @P1 FFMA.FTZ R80, R5, R81, R172 ;  /* 0x0000005105501223 */ /* 0x000fe200000100ac */
[----:B------:R-:W-:Y:S01]  /*85f0*/  @P1 FADD.FTZ R83, R215, -R83 ;  /* 0x80000053d7531221 */ /* 0x000fe20000010000 */
        /* <DEDUP_REMOVED lines=11> */
[----:B------:R-:W-:Y:S01]  /*86b0*/  @P1 FFMA.FTZ R82, R5, R83, R174 ;  /* 0x0000005305521223 */ /* 0x000fe200000100ae */
[----:B------:R-:W-:Y:S01]  /*86c0*/  MOV R83, R4 ;  /* 0x0000000400537202 */ /* 0x000fe20000000f00 */
[----:B------:R-:W0:Y:S02]  /*86d0*/  @P2 LDC R5, c[0x0][0x40c] ;  /* 0x00010300ff052b82 */ /* 0x000e240000000800 */
[----:B0-----:R-:W-:-:S04]  /*86e0*/  @P2 FMUL.FTZ R5, R82, R5 ;  /* 0x0000000552052220 */ /* 0x001fc80000410000 */
[-C--:B------:R-:W-:Y:S01]  /*86f0*/  @P2 FFMA.FTZ R142, R186, R5.reuse, R142 ;  /* 0x00000005ba8e2223 */ /* 0x080fe2000001008e */
[----:B------:R-:W-:Y:S01]  /*8700*/  @P2 FMUL.FTZ R190, R50, R5 ;  /* 0x0000000532be2220 */ /* 0x000fe20000410000 */
[----:B------:R-:W-:Y:S06]  /*8710*/  @!P2 BRA `(.L_x_18520) ;  /* 0x00000008002ca947 */ /* 0x000fec0003800000 */
[----:B------:R-:W-:-:S04]  /*8720*/  FMUL.FTZ R4, R4, UR12 ;  /* 0x0000000c04047c20 */ /* 0x000fc80008410000 */
[-C--:B------:R-:W-:Y:S01]  /*8730*/  FFMA.FTZ R143, R187, R4.reuse, R143 ;  /* 0x00000004bb8f7223 */ /* 0x080fe2000001008f */
[----:B------:R-:W-:Y:S01]  /*8740*/  FMUL.FTZ R191, R51, R4 ;  /* 0x0000000433bf7220 */ /* 0x000fe20000410000 */
[----:B------:R-:W-:Y:S06]  /*8750*/  BRA `(.L_x_18520) ;  /* 0x00000008001c7947 */ /* 0x000fec0003800000 */
.L_x_18519:
[----:B------:R-:W-:-:S04]  /*8760*/  @P1 FFMA.FTZ R4, R212, R193, R194 ;  /* 0x000000c1d4041223 */ /* 0x000fc800000100c2 */
[----:B------:R-:W-:Y:S01]  /*8770*/  @P1 FADD.FTZ R195, R231, -R4 ;  /* 0x80000004e7c31221 */ /* 0x000fe20000010000 */
[----:B-----5:R-:W-:-:S03]  /*8780*/  MOV R4, R172 ;  /* 0x000000ac00047202 */ /* 0x020fc60000000f00 */
[----:B------:R-:W-:Y:S02]  /*8790*/  @P1 FFMA.FTZ R4, R5, R195, R172 ;  /* 0x000000c305041223 */ /* 0x000fe400000100ac */
[----:B------:R-:W0:Y:S02]  /*87a0*/  @P2 LDC R195, c[0x0][0x40c] ;  /* 0x00010300ffc32b82 */ /* 0x000e240000000800 */
[----:B0-----:R-:W-:-:S04]  /*87b0*/  @P2 FMUL.FTZ R4, R4, R195 ;  /* 0x000000c304042220 */ /* 0x001fc80000410000 */
[-C--:B------:R-:W-:Y:S01]  /*87c0*/  @P2 FFMA.FTZ R140, R184, R4.reuse, R140 ;  /* 0x00000004b88c2223 */ /* 0x080fe2000001008c */
[----:B-1234-:R-:W-:Y:S01]  /*87d0*/  @P2 FMUL.FTZ R188, R48, R4 ;  /* 0x0000000430bc2220 */ /* 0x01efe20000410000 */
        /* <DEDUP_REMOVED lines=25> */
.L_x_18518:
[----:B------:R-:W-:-:S04]  /*8970*/  UISETP.NE.U32.AND UP0, UPT, UR14, URZ, UPT ;  /* 0x000000ff0e00728c */ /* 0x000fc8000bf05070 */
[----:B------:R-:W-:-:S06]  /*8980*/  UISETP.NE.AND.EX UP0, UPT, UR15, URZ, UPT, UP0 ;  /* 0x000000ff0f00728c */ /* 0x000fcc000bf05300 */
[----:B------:R-:W-:-:S13]  /*8990*/  PLOP3.LUT P0, PT, PT, PT, UP0, 0x80, 0x8 ;  /* 0x000000000008781c */ /* 0x000fda0003f0f008 */
[----:B------:R-:W-:Y:S05]  /*89a0*/  @!P0 BRA `(.L_x_18521) ;  /* 0x0000000000e08947 */ /* 0x000fea0003800000 */
        /* <DEDUP_REMOVED lines=9> */
[----:B-1234-:R-:W-:-:S07]  /*8a40*/  FMUL.FTZ R188, R48, R80 ;  /* 0x0000005030bc7220 */ /* 0x01efce0000410000 */
.L_x_18523:
[----:B------:R-:W-:Y:S05]  /*8a50*/  BSYNC.RECONVERGENT B3 ;  /* 0x0000000000037941 */ /* 0x000fea0003800200 */
.L_x_18522:
        /* <DEDUP_REMOVED lines=10> */
.L_x_18525:
[----:B------:R-:W-:Y:S05]  /*8b00*/  BSYNC.RECONVERGENT B3 ;  /* 0x0000000000037941 */ /* 0x000fea0003800200 */
.L_x_18524:
        /* <DEDUP_REMOVED lines=10> */
.L_x_18527:
[----:B------:R-:W-:Y:S05]  /*8bb0*/  BSYNC.RECONVERGENT B3 ;  /* 0x0000000000037941 */ /* 0x000fea0003800200 */
.L_x_18526:
        /* <DEDUP_REMOVED lines=19> */
[----:B------:R-:W-:-:S04]  /*8cf0*/  FMUL.FTZ R4, R5, UR12 ;  /* 0x0000000c05047c20 */ /* 0x000fc80008410000 */
[-C--:B------:R-:W-:Y:S01]  /*8d00*/  FFMA.FTZ R143, R187, R4.reuse, R143 ;  /* 0x00000004bb8f7223 */ /* 0x080fe2000001008f */
[----:B-1234-:R-:W-:Y:S01]  /*8d10*/  FMUL.FTZ R191, R51, R4 ;  /* 0x0000000433bf7220 */ /* 0x01efe20000410000 */
[----:B------:R-:W-:Y:S06]  /*8d20*/  BRA `(.L_x_18520) ;  /* 0x0000000000a87947 */ /* 0x000fec0003800000 */
.L_x_18521:
        /* <DEDUP_REMOVED lines=10> */
.L_x_18529:
[----:B------:R-:W-:Y:S05]  /*8dd0*/  BSYNC.RECONVERGENT B3 ;  /* 0x0000000000037941 */ /* 0x000fea0003800200 */
.L_x_18528:
        /* <DEDUP_REMOVED lines=10> */
.L_x_18531:
[----:B------:R-:W-:Y:S05]  /*8e80*/  BSYNC.RECONVERGENT B3 ;  /* 0x0000000000037941 */ /* 0x000fea0003800200 */
.L_x_18530:
        /* <DEDUP_REMOVED lines=10> */
.L_x_18533:
[----:B------:R-:W-:Y:S05]  /*8f30*/  BSYNC.RECONVERGENT B3 ;  /* 0x0000000000037941 */ /* 0x000fea0003800200 */
.L_x_18532:
[----:B------:R-:W-:Y:S01]  /*8f40*/  ISETP.GT.AND P1, PT, R4, RZ, PT ;  /* 0x000000ff0400720c */ /* 0x000fe20003f24270 */
[----:B------:R-:W-:-:S04]  /*8f50*/  FFMA.FTZ R4, R245, R193, R194 ;  /* 0x000000c1f5047223 */ /* 0x000fc800000100c2 */
[----:B------:R-:W-:-:S04]  /*8f60*/  FADD.FTZ R4, R246, -R4 ;  /* 0x80000004f6047221 */ /* 0x000fc80000010000 */
[----:B-----5:R-:W-:Y:S02]  /*8f70*/  FMUL.FTZ R5, R5, R4 ;  /* 0x0000000405057220 */ /* 0x020fe40000410000 */
[----:B------:R-:W0:Y:S03]  /*8f80*/  @P2 LDC R4, c[0x0][0x40c] ;  /* 0x00010300ff042b82 */ /* 0x000e260000000800 */
[----:B------:R-:W-:-:S05]  /*8f90*/  FSEL R5, R5, RZ, P1 ;  /* 0x000000ff05057208 */ /* 0x000fca0000800000 */
[----:B0-----:R-:W-:-:S04]  /*8fa0*/  @P2 FMUL.FTZ R4, R5, R4 ;  /* 0x0000000405042220 */ /* 0x001fc80000410000 */
[-C--:B------:R-:W-:Y:S01]  /*8fb0*/  @P2 FFMA.FTZ R143, R187, R4.reuse, R143 ;  /* 0x00000004bb8f2223 */ /* 0x080fe2000001008f */
[----:B-1234-:R-:W-:-:S07]  /*8fc0*/  @P2 FMUL.FTZ R191, R51, R4 ;  /* 0x0000000433bf2220 */ /* 0x01efce0000410000 */
.L_x_18520:
[----:B------:R-:W-:Y:S05]  /*8fd0*/  BSYNC.RECONVERGENT B2 ;  /* 0x0000000000027941 */ /* 0x000fea0003800200 */
.L_x_18517:
[----:B------:R-:W5:Y:S02]  /*8fe0*/  @P0 LDC.64 R4, c[0x0][0x478] ;  /* 0x00011e00ff040b82 */ /* 0x000f640000000a00 */
[----:B-----5:R-:W-:-:S05]  /*8ff0*/  @P0 IMAD.WIDE.U32 R4, R192, 0x10, R4 ;  /* 0x00000010c0040825 */ /* 0x020fca00078e0004 */
[----:B------:R5:W-:Y:S02]  /*9000*/  @P0 STG.E.128 desc[UR6][R4.64], R80 ;  /* 0x0000005004000986 */ /* 0x000be4000c101d06 */
[----:B-----5:R-:W5:Y:S02]  /*9010*/  @P2 LDC.64 R4, c[0x0][0x468] ;  /* 0x00011a00ff042b82 */ /* 0x020f640000000a00 */
[----:B-----5:R-:W-:-:S05]  /*9020*/  @P2 IMAD.WIDE.U32 R4, R6, 0x10, R4 ;  /* 0x0000001006042825 */ /* 0x020fca00078e0004 */
[----:B------:R0:W-:Y:S02]  /*9030*/  @P2 STG.E.128 desc[UR6][R4.64], R188 ;  /* 0x000000bc04002986 */ /* 0x0001e4000c101d06 */
.L_x_18514:
[----:B------:R-:W-:Y:S05]  /*9040*/  BSYNC.RECONVERGENT B1 ;  /* 0x0000000000017941 */ /* 0x000fea0003800200 */
.L_x_18513:
[----:B0----5:R-:W0:Y:S02]  /*9050*/  LDC.64 R4, c[0x0][0x380] ;  /* 0x0000e000ff047b82 */ /* 0x021e240000000a00 */
[----:B0-----:R-:W-:-:S04]  /*9060*/  LEA R3, R4, R3, 0x2 ;  /* 0x0000000304037211 */ /* 0x001fc800078e10ff */
[----:B------:R-:W-:-:S13]  /*9070*/  ISETP.GE.AND P0, PT, R3, R5, PT ;  /* 0x000000050300720c */ /* 0x000fda0003f06270 */
[----:B------:R-:W-:Y:S05]  /*9080*/  @!P0 BRA `(.L_x_18534) ;  /* 0xffffff7c00408947 */ /* 0x000fea000383ffff */
.L_x_18347:
[----:B------:R-:W-:Y:S05]  /*9090*/  BSYNC B0 ;  /* 0x0000000000007941 */ /* 0x000fea0003800000 */
.L_x_18346:
[----:B------:R-:W2:Y:S01]  /*90a0*/  LDL.LU R4, [R1+0x4] ;  /* 0x0000040001047983 */ /* 0x000ea20000300800 */
[----:B------:R-:W-:Y:S05]  /*90b0*/  WARPSYNC.ALL ;  /* 0x0000000000007948 */ /* 0x000fea0003800000 */
[----:B------:R-:W0:Y:S01]  /*90c0*/  S2R R193, SR_TID.X ;  /* 0x0000000000c17919 */ /* 0x000e220000002100 */
[----:B------:R-:W1:Y:S01]  /*90d0*/  S2UR UR4, SR_CTAID.X ;  /* 0x00000000000479c3 */ /* 0x000e620000002500 */
[----:B------:R-:W3:Y:S01]  /*90e0*/  LDCU.128 UR16, c[0x0][0x440] ;  /* 0x00008800ff1077ac */ /* 0x000ee20008000c00 */
[----:B------:R-:W-:Y:S01]  /*90f0*/  BSSY.RECONVERGENT B0, `(.L_x_18535) ;  /* 0x0000099000007945 */ /* 0x000fe20003800200 */
[----:B------:R-:W4:Y:S01]  /*9100*/  S2R R5, SR_CgaCtaId ;  /* 0x0000000000057919 */ /* 0x000f220000008800 */
[----:B0-----:R-:W-:-:S02]  /*9110*/  SHF.L.U32 R2, R193, 0x7, RZ ;  /* 0x00000007c1027819 */ /* 0x001fc400000006ff */
[----:B------:R-:W-:Y:S02]  /*9120*/  SHF.L.U32 R0, R193, 0x4, RZ ;  /* 0x00000004c1007819 */ /* 0x000fe400000006ff */
[----:B------:R-:W-:-:S04]  /*9130*/  LOP3.LUT R3, R2, 0x3000, RZ, 0xc0, !PT ;  /* 0x0000300002037812 */ /* 0x000fc800078ec0ff */
[----:B------:R-:W-:Y:S02]  /*9140*/  LOP3.LUT R0, R3, 0x1f0, R0, 0xf8, !PT ;  /* 0x000001f003007812 */ /* 0x000fe400078ef800 */
[----:B--2---:R-:W-:Y:S02]  /*9150*/  MOV R192, R4 ;  /* 0x0000000400c07202 */ /* 0x004fe40000000f00 */
[----:B------:R-:W-:-:S04]  /*9160*/  MOV R4, 0x400 ;  /* 0x0000040000047802 */ /* 0x000fc80000000f00 */
[----:B----4-:R-:W-:-:S04]  /*9170*/  LEA R5, R5, R4, 0x18 ;  /* 0x0000000405057211 */ /* 0x010fc800078ec0ff */
        /* <DEDUP_REMOVED lines=51> */
[----:B------:R0:W-:Y:S04]  /*94b0*/  STS.128 [R0+0x800], R68 ;  /* 0x0008004400007388 */ /* 0x0001e80000000c00 */
[----:B------:R1:W-:Y:S04]  /*94c0*/  STS.128 [R0+0xa00], R72 ;  /* 0x000a004800007388 */ /* 0x0003e80000000c00 */
[----:B------:R-:W-:Y:S04]  /*94d0*/  STS.128 [R0+0xc00], R76 ;  /* 0x000c004c00007388 */ /* 0x000fe80000000c00 */
[----:B------:R-:W-:Y:S01]  /*94e0*/  STS.128 [R0+0xe00], R180 ;  /* 0x000e00b400007388 */ /* 0x000fe20000000c00 */
[----:B------:R-:W-:Y:S01]  /*94f0*/  BAR.SYNC.DEFER_BLOCKING 0x0 ;  /* 0x0000000000007b1d */ /* 0x000fe20000010000 */
[----:B0-----:R-:W-:Y:S01]  /*9500*/  LOP3.LUT R70, R193, 0x7f, RZ, 0x3c, !PT ;  /* 0x0000007fc1467812 */ /* 0x001fe200078e3cff */
[----:B-1----:R-:W-:-:S03]  /*9510*/  IMAD R73, R192, UR4, RZ ;  /* 0x00000004c0497c24 */ /* 0x002fc6000f8e02ff */
[----:B------:R-:W-:Y:S01]  /*9520*/  IADD3 R70, PT, PT, R70, R192, RZ ;  /* 0x000000c046467210 */ /* 0x000fe20007ffe0ff */
[----:B------:R-:W0:Y:S01]  /*9530*/  LDCU.64 UR4, c[0x0][0x460] ;  /* 0x00008c00ff0477ac */ /* 0x000e220008000a00 */
[----:B------:R-:W-:Y:S02]  /*9540*/  IADD3 R73, P0, PT, R73, R193, RZ ;  /* 0x000000c149497210 */ /* 0x000fe40007f1e0ff */
[C---:B------:R-:W-:Y:S02]  /*9550*/  ISETP.GE.U32.AND P6, PT, R70.reuse, 0x100, PT ;  /* 0x000001004600780c */ /* 0x040fe40003fc6070 */
[----:B------:R-:W-:Y:S02]  /*9560*/  IADD3.X R72, PT, PT, RZ, RZ, RZ, P0, !PT ;  /* 0x000000ffff487210 */ /* 0x000fe400007fe4ff */
        /* <DEDUP_REMOVED lines=81> */
.L_x_18536:
[----:B------:R-:W-:Y:S05]  /*9a80*/  BSYNC.RECONVERGENT B0 ;  /* 0x0000000000007941 */ /* 0x000fea0003800200 */
.L_x_18535:
        /* <DEDUP_REMOVED lines=129> */
.L_x_18538:
[----:B------:R-:W-:Y:S05]  /*a2a0*/  BSYNC.RECONVERGENT B0 ;  /* 0x0000000000007941 */ /* 0x000fea0003800200 */
.L_x_18537:
        /* <DEDUP_REMOVED lines=18> */
.L_x_18540:
[----:B------:R-:W-:Y:S05]  /*a3d0*/  BSYNC.RECONVERGENT B0 ;  /* 0x0000000000007941 */ /* 0x000fea0003800200 */
.L_x_18539:
        /* <DEDUP_REMOVED lines=18> */
.L_x_18542:
[----:B------:R-:W-:Y:S05]  /*a500*/  BSYNC.RECONVERGENT B0 ;  /* 0x0000000000007941 */ /* 0x000fea0003800200 */
.L_x_18541:
        /* <DEDUP_REMOVED lines=18> */
.L_x_18544:
[----:B------:R-:W-:Y:S05]  /*a630*/  BSYNC.RECONVERGENT B0 ;  /* 0x0000000000007941 */ /* 0x000fea0003800200 */
.L_x_18543:
        /* <DEDUP_REMOVED lines=18> */
.L_x_18546:
[----:B------:R-:W-:Y:S05]  /*a760*/  BSYNC.RECONVERGENT B0 ;  /* 0x0000000000007941 */ /* 0x000fea0003800200 */
.L_x_18545:
        /* <DEDUP_REMOVED lines=18> */
.L_x_18548:
[----:B------:R-:W-:Y:S05]  /*a890*/  BSYNC.RECONVERGENT B0 ;  /* 0x0000000000007941 */ /* 0x000fea0003800200 */
.L_x_18547:
        /* <DEDUP_REMOVED lines=11> */
.L_x_18365:
[----:B-1----:R-:W-:Y:S01]  /*a950*/  HFMA2 R193, -RZ, RZ, 0, 5.9604644775390625e-08 ;  /* 0x00000001ffc17431 */ /* 0x002fe200000001ff */
[----:B------:R-:W-:Y:S01]  /*a960*/  BSSY B1, `(.L_x_18549) ;  /* 0x0000007000017945 */ /* 0x000fe20003800000 */
[----:B------:R-:W-:Y:S02]  /*a970*/  MOV R194, R204 ;  /* 0x000000cc00c27202 */ /* 0x000fe40000000f00 */
[----:B0-----:R-:W-:Y:S02]  /*a980*/  MOV R192, 0x1f ;  /* 0x0000001f00c07802 */ /* 0x001fe40000000f00 */
[----:B------:R-:W-:-:S07]  /*a990*/  MOV R6, 0xffffffff ;  /* 0xffffffff00067802 */ /* 0x000fce0000000f00 */
[----:B-----5:R-:W-:Y:S05]  /*a9a0*/  WARPSYNC.COLLECTIVE R6, `(.L_x_18550) ;  /* 0x0000000006087348 */ /* 0x020fea0003c00000 */
[----:B------:R0:W1:Y:S02]  /*a9b0*/  SHFL.BFLY P0, R197, R194, R193, R192 ;  /* 0x0c0000c1c2c57389 */ /* 0x00006400000000c0 */
[----:B01---5:R-:W-:Y:S05]  /*a9c0*/  ENDCOLLECTIVE ;  /* 0x000000000000791b */ /* 0x023fea0003800000 */
.L_x_18550:
[----:B------:R-:W-:Y:S05]  /*a9d0*/  BSYNC B1 ;  /* 0x0000000000017941 */ /* 0x000fea0003800000 */
.L_x_18549:
        /* <DEDUP_REMOVED lines=9> */
.L_x_18551:
        /* <DEDUP_REMOVED lines=8> */
.L_x_18552:
[----:B------:R-:W-:Y:S02]  /*aaf0*/  MOV R194, R196 ;  /* 0x000000c400c27202 */ /* 0x000fe40000000f00 */
[----:B------:R-:W-:-:S05]  /*ab00*/  MOV R6, R197 ;  /* 0x000000c500067202 */ /* 0x000fca0000000f00 */
[----:B------:R-:W-:Y:S01]  /*ab10*/  FADD.FTZ R195, R195, R6 ;  /* 0x00000006c3c37221 */ /* 0x000fe20000010000 */
[----:B------:R-:W-:-:S07]  /*ab20*/  MOV R6, 0xffffffff ;  /* 0xffffffff00067802 */ /* 0x000fce0000000f00 */
[----:B------:R-:W-:Y:S05]  /*ab30*/  WARPSYNC.COLLECTIVE R6, `(.L_x_18553) ;  /* 0x0000000006087348 */ /* 0x000fea0003c00000 */
[----:B------:R0:W1:Y:S02]  /*ab40*/  SHFL.BFLY P0, R197, R194, R193, R192 ;  /* 0x0c0000c1c2c57389 */ /* 0x00006400000000c0 */
[----:B01----:R-:W-:Y:S05]  /*ab50*/  ENDCOLLECTIVE ;  /* 0x000000000000791b */ /* 0x003fea0003800000 */
.L_x_18553:
        /* <DEDUP_REMOVED lines=8> */
.L_x_18554:
[----:B------:R-:W-:Y:S02]  /*abe0*/  MOV R194, R196 ;  /* 0x000000c400c27202 */ /* 0x000fe40000000f00 */
[----:B------:R-:W-:-:S05]  /*abf0*/  MOV R6, R197 ;  /* 0x000000c500067202 */ /* 0x000fca0000000f00 */
[----:B------:R-:W-:Y:S01]  /*ac00*/  FADD.FTZ R195, R195, R6 ;  /* 0x00000006c3c37221 */ /* 0x000fe20000010000 */
[----:B------:R-:W-:-:S07]  /*ac10*/  MOV R6, 0xffffffff ;  /* 0xffffffff00067802 */ /* 0x000fce0000000f00 */
[----:B------:R-:W-:Y:S05]  /*ac20*/  WARPSYNC.COLLECTIVE R6, `(.L_x_18555) ;  /* 0x0000000006087348 */ /* 0x000fea0003c00000 */
[----:B------:R0:W1:Y:S02]  /*ac30*/  SHFL.BFLY P0, R197, R194, R193, R192 ;  /* 0x0c0000c1c2c57389 */ /* 0x00006400000000c0 */
[----:B01----:R-:W-:Y:S05]  /*ac40*/  ENDCOLLECTIVE ;  /* 0x000000000000791b */ /* 0x003fea0003800000 */
.L_x_18555:
        /* <DEDUP_REMOVED lines=8> */
.L_x_18556:
[----:B------:R-:W-:Y:S02]  /*acd0*/  MOV R194, R196 ;  /* 0x000000c400c27202 */ /* 0x000fe40000000f00 */
[----:B------:R-:W-:-:S05]  /*ace0*/  MOV R6, R197 ;  /* 0x000000c500067202 */ /* 0x000fca0000000f00 */
[----:B------:R-:W-:Y:S01]  /*acf0*/  FADD.FTZ R195, R195, R6 ;  /* 0x00000006c3c37221 */ /* 0x000fe20000010000 */
[----:B------:R-:W-:-:S07]  /*ad00*/  MOV R6, 0xffffffff ;  /* 0xffffffff00067802 */ /* 0x000fce0000000f00 */
[----:B------:R-:W-:Y:S05]  /*ad10*/  WARPSYNC.COLLECTIVE R6, `(.L_x_18557) ;  /* 0x0000000006087348 */ /* 0x000fea0003c00000 */
[----:B------:R0:W1:Y:S02]  /*ad20*/  SHFL.BFLY P0, R197, R194, R193, R192 ;  /* 0x0c0000c1c2c57389 */ /* 0x00006400000000c0 */
[----:B01----:R-:W-:Y:S05]  /*ad30*/  ENDCOLLECTIVE ;  /* 0x000000000000791b */ /* 0x003fea0003800000 */
.L_x_18557:
        /* <DEDUP_REMOVED lines=8> */
.L_x_18558:
[----:B------:R-:W-:Y:S02]  /*adc0*/  MOV R194, R196 ;  /* 0x000000c400c27202 */ /* 0x000fe40000000f00 */
[----:B------:R-:W-:-:S07]  /*add0*/  MOV R198, R197 ;  /* 0x000000c500c67202 */ /* 0x000fce0000000f00 */
[----:B------:R-:W-:Y:S05]  /*ade0*/  WARPSYNC.COLLECTIVE R6, `(.L_x_18559) ;  /* 0x0000000006087348 */ /* 0x000fea0003c00000 */
[----:B------:R0:W1:Y:S02]  /*adf0*/  SHFL.BFLY P0, R197, R194, R193, R192 ;  /* 0x0c0000c1c2c57389 */ /* 0x00006400000000c0 */
[----:B01----:R-:W-:Y:S05]  /*ae00*/  ENDCOLLECTIVE ;  /* 0x000000000000791b */ /* 0x003fea0003800000 */
.L_x_18559:
[----:B------:R-:W-:Y:S01]  /*ae10*/  MOV R6, R197 ;  /* 0x000000c500067202 */ /* 0x000fe20000000f00 */
[----:B------:R-:W-:Y:S06]  /*ae20*/  BRA `(.L_x_18560) ;  /* 0xffffff7c00ec7947 */ /* 0x000fec000383ffff */
.L_x_18561:
        /* <DEDUP_REMOVED lines=13> */
.L_x_20132:


//--------------------- .text._ZN10layer_norm13ln_bwd_kernelINS_13Kernel_traitsIfffffjLj1024ELj1ELj4ELj1ELj16ENS_18Kernel_traits_baseILj1024EfffffjLj128EEEEELb0ELb1ELb1ELb1EEEvNS_9BwdParamsE --------------------------
	.section	.text._ZN10layer_norm13ln_bwd_kernelINS_13Kernel_traitsIfffffjLj1024ELj1ELj4ELj1ELj16ENS_18Kernel_traits_baseILj1024EfffffjLj128EEEEELb0ELb1ELb1ELb1EEEvNS_9BwdParamsE,"ax",@progbits
	.align	128
        .global         _ZN10layer_norm13ln_bwd_kernelINS_13Kernel_traitsIfffffjLj1024ELj1ELj4ELj1ELj16ENS_18Kernel_traits_baseILj1024EfffffjLj128EEEEELb0ELb1ELb1ELb1EEEvNS_9BwdParamsE
        .type           _ZN10layer_norm13ln_bwd_kernelINS_13Kernel_traitsIfffffjLj1024ELj1ELj4ELj1ELj16ENS_18Kernel_traits_baseILj1024EfffffjLj128EEEEELb0ELb1ELb1ELb1EEEvNS_9BwdParamsE,@function
        .size           _ZN10layer_norm13ln_bwd_kernelINS_13Kernel_traitsIfffffjLj1024ELj1ELj4ELj1ELj16ENS_18Kernel_traits_baseILj1024EfffffjLj128EEEEELb0ELb1ELb1ELb1EEEvNS_9BwdParamsE,(.L_x_20133 - _ZN10layer_norm13ln_bwd_kernelINS_13Kernel_traitsIfffffjLj1024ELj1ELj4ELj1ELj16ENS_18Kernel_traits_baseILj1024EfffffjLj128EEEEELb0ELb1ELb1ELb1EEEvNS_9BwdParamsE)
        .other          _ZN10layer_norm13ln_bwd_kernelINS_13Kernel_traitsIfffffjLj1024ELj1ELj4ELj1ELj16ENS_18Kernel_traits_baseILj1024EfffffjLj128EEEEELb0ELb1ELb1ELb1EEEvNS_9BwdParamsE,@"STO_CUDA_ENTRY STV_DEFAULT"
_ZN10layer_norm13ln_bwd_kernelINS_13Kernel_traitsIfffffjLj1024ELj1ELj4ELj1ELj16ENS_18Kernel_traits_baseILj1024EfffffjLj128EEEEELb0ELb1ELb1ELb1EEEvNS_9BwdParamsE:
.text._ZN10layer_norm13ln_bwd_kernelINS_13Kernel_traitsIfffffjLj1024ELj1ELj4ELj1ELj16ENS_18Kernel_traits_baseILj1024EfffffjLj128EEEEELb0ELb1ELb1ELb1EEEvNS_9BwdParamsE:
        /* <DEDUP_REMOVED lines=105> */
.L_x_18718:
[----:B------:R-:W1:Y:S08]  /*0690*/  LDC.64 R2, c[0x0][0x3f8] ;  /* 0x0000fe00ff027b82 */ /* 0x000e700000000a00 */
[----:B------:R-:W2:Y:S01]  /*06a0*/  LDC.64 R242, c[0x0][0x3f0] ;  /* 0x0000fc00fff27b82 */ /* 0x000ea20000000a00 */
[----:B-1----:R-:W-:-:S05]  /*06b0*/  IMAD.WIDE R2, R248, 0x4, R2 ;  /* 0x00000004f8027825 */ /* 0x002fca00078e0202 */
[----:B0-----:R0:W3:Y:S01]  /*06c0*/  LDG.E R5, desc[UR6][R2.64] ;  /* 0x0000000602057981 */ /* 0x0010e2000c1e1900 */
[----:B--2---:R-:W-:Y:S01]  /*06d0*/  IMAD.WIDE R242, R248, 0x4, R242 ;  /* 0x00000004f8f27825 */ /* 0x004fe200078e02f2 */
[----:B------:R-:W-:Y:S01]  /*06e0*/  BSSY.RECONVERGENT B1, `(.L_x_18564) ;  /* 0x000018c000017945 */ /* 0x000fe20003800200 */
[----:B------:R-:W-:-:S03]  /*06f0*/  MOV R241, RZ ;  /* 0x000000ff00f17202 */ /* 0x000fc60000000f00 */
[----:B-----5:R1:W5:Y:S01]  /*0700*/  LDG.E R251, desc[UR6][R242.64] ;  /* 0x00000006f2fb7981 */ /* 0x020362000c1e1900 */
[----:B0-----:R-:W0:Y:S02]  /*0710*/  LDC.64 R2, c[0x0][0x3c8] ;  /* 0x0000f200ff027b82 */ /* 0x001e240000000a00 */
[----:B0-----:R-:W-:-:S05]  /*0720*/  IMAD.WIDE R2, R248, 0x4, R2 ;  /* 0x00000004f8027825 */ /* 0x001fca00078e0202 */
[----:B------:R0:W5:Y:S01]  /*0730*/  LDG.E R4, desc[UR6][R2.64] ;  /* 0x0000000602047981 */ /* 0x000162000c1e1900 */
[----:B-1----:R-:W-:Y:S02]  /*0740*/  MOV R242, RZ ;  /* 0x000000ff00f27202 */ /* 0x002fe40000000f00 */
[----:B---3--:R-:W-:-:S13]  /*0750*/  ISETP.GE.AND P2, PT, R5, 0x1, PT ;  /* 0x000000010500780c */ /* 0x008fda0003f46270 */
[----:B0-----:R-:W-:Y:S05]  /*0760*/  @!P2 BRA `(.L_x_18565) ;  /* 0x000000140080a947 */ /* 0x001fea0003800000 */
[----:B------:R-:W0:Y:S01]  /*0770*/  S2R R182, SR_TID.X ;  /* 0x0000000000b67919 */ /* 0x000e220000002100 */
[----:B------:R-:W1:Y:S01]  /*0780*/  LDC.64 R2, c[0x0][0x3a8] ;  /* 0x0000ea00ff027b82 */ /* 0x000e620000000a00 */
[C---:B------:R-:W-:Y:S01]  /*0790*/  IMAD R0, R248.reuse, UR9, RZ ;  /* 0x00000009f8007c24 */ /* 0x040fe2000f8e02ff */
[----:B------:R-:W-:Y:S01]  /*07a0*/  SHF.R.S32.HI R183, RZ, 0x1f, R248 ;  /* 0x0000001fffb77819 */ /* 0x000fe200000114f8 */
[----:B------:R2:W-:Y:S01]  /*07b0*/  STL.64 [R1+0x80], R40 ;  /* 0x0000802801007387 */ /* 0x0005e20000100a00 */
[----:B------:R-:W-:Y:S02]  /*07c0*/  LEA R6, P0, R248, UR10, 0x2 ;  /* 0x0000000af8067c11 */ /* 0x000fe4000f8010ff */
[----:B------:R-:W-:-:S04]  /*07d0*/  SHF.R.S32.HI R7, RZ, 0x1f, R0 ;  /* 0x0000001fff077819 */ /* 0x000fc80000011400 */
[----:B------:R-:W-:Y:S02]  /*07e0*/  LEA.HI R181, R7, R0, RZ, 0x2 ;  /* 0x0000000007b57211 */ /* 0x000fe400078f10ff */
[----:B------:R-:W-:Y:S02]  /*07f0*/  LEA.HI.X R7, R248, UR11, R183, 0x2, P0 ;  /* 0x0000000bf8077c11 */ /* 0x000fe400080f14b7 */
[----:B------:R-:W-:Y:S01]  /*0800*/  IADD3 R208, PT, PT, R5, -0x1, RZ ;  /* 0xffffffff05d07810 */ /* 0x000fe20007ffe0ff */
[----:B--2---:R-:W2:Y:S02]  /*0810*/  LDC.64 R40, c[0x0][0x428] ;  /* 0x00010a00ff287b82 */ /* 0x004ea40000000a00 */
[----:B------:R3:W4:Y:S01]  /*0820*/  LDG.E R252, desc[UR6][R6.64] ;  /* 0x0000000606fc7981 */ /* 0x000722000c1e1900 */
[----:B0-----:R-:W-:-:S04]  /*0830*/  LOP3.LUT R182, R182, 0x1f, RZ, 0xc0, !PT ;  /* 0x0000001fb6b67812 */ /* 0x001fc800078ec0ff */
[----:B------:R-:W-:-:S05]  /*0840*/  LEA.HI.SX32 R204, R181, R182, 0x1e ;  /* 0x000000b6b5cc7211 */ /* 0x000fca00078ff2ff */
[----:B-1----:R-:W-:-:S06]  /*0850*/  IMAD.WIDE.U32 R212, R204, 0x10, R2 ;  /* 0x00000010ccd47825 */ /* 0x002fcc00078e0002 */
[----:B------:R-:W4:Y:S01]  /*0860*/  LDG.E.128 R212, desc[UR6][R212.64] ;  /* 0x00000006d4d47981 */ /* 0x000f22000c1e1d00 */
[----:B------:R-:W-:Y:S01]  /*0870*/  IMAD R208, R208, UR9, RZ ;  /* 0x00000009d0d07c24 */ /* 0x000fe2000f8e02ff */
[C---:B------:R-:W-:Y:S02]  /*0880*/  IADD3 R210, PT, PT, R204.reuse, 0x20, RZ ;  /* 0x00000020ccd27810 */ /* 0x040fe40007ffe0ff */
[C---:B------:R-:W-:Y:S02]  /*0890*/  IADD3 R209, PT, PT, R204.reuse, 0x40, RZ ;  /* 0x00000040ccd17810 */ /* 0x040fe40007ffe0ff */
[----:B------:R-:W-:Y:S02]  /*08a0*/  SHF.R.S32.HI R183, RZ, 0x1f, R208 ;  /* 0x0000001fffb77819 */ /* 0x000fe400000114d0 */
[C---:B------:R-:W-:Y:S02]  /*08b0*/  IADD3 R244, PT, PT, R204.reuse, 0x60, RZ ;  /* 0x00000060ccf47810 */ /* 0x040fe40007ffe0ff */
[----:B------:R-:W-:-:S02]  /*08c0*/  IADD3 R0, PT, PT, R204, 0x80, RZ ;  /* 0x00000080cc007810 */ /* 0x000fc40007ffe0ff */
[C---:B------:R-:W-:Y:S02]  /*08d0*/  IADD3 R246, PT, PT, R204.reuse, 0xa0, RZ ;  /* 0x000000a0ccf67810 */ /* 0x040fe40007ffe0ff */
[C---:B------:R-:W-:Y:S02]  /*08e0*/  IADD3 R249, PT, PT, R204.reuse, 0xc0, RZ ;  /* 0x000000c0ccf97810 */ /* 0x040fe40007ffe0ff */
[----:B------:R-:W-:Y:S02]  /*08f0*/  IADD3 R250, PT, PT, R204, 0xe0, RZ ;  /* 0x000000e0ccfa7810 */ /* 0x000fe40007ffe0ff */
[----:B------:R-:W-:Y:S01]  /*0900*/  LEA.HI R208, R183, R208, RZ, 0x2 ;  /* 0x000000d0b7d07211 */ /* 0x000fe200078f10ff */
[----:B------:R-:W-:-:S04]  /*0910*/  IMAD.WIDE.U32 R216, R210, 0x10, R2 ;  /* 0x00000010d2d87825 */ /* 0x000fc800078e0002 */
[--C-:B------:R-:W-:Y:S01]  /*0920*/  IMAD.WIDE.U32 R220, R209, 0x10, R2.reuse ;  /* 0x00000010d1dc7825 */ /* 0x100fe200078e0002 */
[----:B------:R-:W-:Y:S01]  /*0930*/  LEA.HI.SX32 R208, R208, R182, 0x1e ;  /* 0x000000b6d0d07211 */ /* 0x000fe200078ff2ff */
[----:B------:R-:W4:Y:S02]  /*0940*/  LDG.E.128 R216, desc[UR6][R216.64] ;  /* 0x00000006d8d87981 */ /* 0x000f24000c1e1d00 */
[--C-:B------:R-:W-:Y:S02]  /*0950*/  IMAD.WIDE.U32 R224, R244, 0x10, R2.reuse ;  /* 0x00000010f4e07825 */ /* 0x100fe400078e0002 */
[----:B------:R-:W4:Y:S02]  /*0960*/  LDG.E.128 R220, desc[UR6][R220.64] ;  /* 0x00000006dcdc7981 */ /* 0x000f24000c1e1d00 */
[----:B------:R-:W-:-:S04]  /*0970*/  IMAD.WIDE.U32 R228, R0, 0x10, R2 ;  /* 0x0000001000e47825 */ /* 0x000fc800078e0002 */
[----:B------:R-:W-:-:S04]  /*0980*/  IMAD.WIDE.U32 R180, R246, 0x10, R2 ;  /* 0x00000010f6b47825 */ /* 0x000fc800078e0002 */
[--C-:B---3--:R-:W-:Y:S01]  /*0990*/  IMAD.WIDE.U32 R6, R249, 0x10, R2.reuse ;  /* 0x00000010f9067825 */ /* 0x108fe200078e0002 */
[----:B------:R-:W3:Y:S03]  /*09a0*/  LDG.E.128 R232, desc[UR6][R180.64] ;  /* 0x00000006b4e87981 */ /* 0x000ee6000c1e1d00 */
[----:B------:R-:W-:Y:S01]  /*09b0*/  IMAD.WIDE.U32 R2, R250, 0x10, R2 ;  /* 0x00000010fa027825 */ /* 0x000fe200078e0002 */
[----:B------:R-:W3:Y:S04]  /*09c0*/  LDG.E.128 R236, desc[UR6][R6.64] ;  /* 0x0000000606ec7981 */ /* 0x000ee8000c1e1d00 */
[----:B------:R2:W3:Y:S01]  /*09d0*/  LDG.E.128 R240, desc[UR6][R2.64] ;  /* 0x0000000602f07981 */ /* 0x0004e2000c1e1d00 */
[----:B------:R-:W-:-:S02]  /*09e0*/  IADD3 R200, PT, PT, R208, 0xa0, RZ ;  /* 0x000000a0d0c87810 */ /* 0x000fc40007ffe0ff */
[----:B------:R-:W-:Y:S01]  /*09f0*/  ISETP.NE.AND P1, PT, RZ, UR8, PT ;  /* 0x00000008ff007c0c */ /* 0x000fe2000bf25270 */
[----:B------:R-:W3:Y:S04]  /*0a00*/  LDG.E.128 R224, desc[UR6][R224.64] ;  /* 0x00000006e0e07981 */ /* 0x000ee8000c1e1d00 */
[----:B------:R-:W3:Y:S01]  /*0a10*/  LDG.E.128 R228, desc[UR6][R228.64] ;  /* 0x00000006e4e47981 */ /* 0x000ee2000c1e1d00 */
[----:B--2---:R-:W-:-:S05]  /*0a20*/  IMAD.WIDE.U32 R2, R208, 0x10, R40 ;  /* 0x00000010d0027825 */ /* 0x004fca00078e0028 */
[----:B------:R0:W2:Y:S02]  /*0a30*/  LDG.E.128 R180, desc[UR6][R2.64] ;  /* 0x0000000602b47981 */ /* 0x0000a4000c1e1d00 */
[----:B0-----:R-:W-:-:S05]  /*0a40*/  IADD3 R2, PT, PT, R208, 0x20, RZ ;  /* 0x00000020d0027810 */ /* 0x001fca0007ffe0ff */
[----:B------:R-:W-:-:S05]  /*0a50*/  IMAD.WIDE.U32 R2, R2, 0x10, R40 ;  /* 0x0000001002027825 */ /* 0x000fca00078e0028 */
[----:B------:R0:W2:Y:S02]  /*0a60*/  LDG.E.128 R184, desc[UR6][R2.64] ;  /* 0x0000000602b87981 */ /* 0x0000a4000c1e1d00 */
[----:B0-----:R-:W-:-:S05]  /*0a70*/  IADD3 R2, PT, PT, R208, 0x40, RZ ;  /* 0x00000040d0027810 */ /* 0x001fca0007ffe0ff */
[----:B------:R-:W-:-:S05]  /*0a80*/  IMAD.WIDE.U32 R2, R2, 0x10, R40 ;  /* 0x0000001002027825 */ /* 0x000fca00078e0028 */
[----:B------:R0:W2:Y:S02]  /*0a90*/  LDG.E.128 R188, desc[UR6][R2.64] ;  /* 0x0000000602bc7981 */ /* 0x0000a4000c1e1d00 */
[----:B0-----:R-:W-:Y:S02]  /*0aa0*/  IADD3 R2, PT, PT, R208, 0x60, RZ ;  /* 0x00000060d0027810 */ /* 0x001fe40007ffe0ff */
[----:B------:R-:W-:-:S03]  /*0ab0*/  MOV R3, UR14 ;  /* 0x0000000e00037c02 */ /* 0x000fc60008000f00 */
[----:B------:R-:W-:Y:S01]  /*0ac0*/  IMAD.WIDE.U32 R6, R2, 0x10, R40 ;  /* 0x0000001002067825 */ /* 0x000fe200078e0028 */
[----:B------:R-:W-:Y:S02]  /*0ad0*/  ISETP.NE.U32.AND P0, PT, R3, RZ, PT ;  /* 0x000000ff0300720c */ /* 0x000fe40003f05070 */
[----:B------:R-:W-:Y:S02]  /*0ae0*/  MOV R2, UR15 ;  /* 0x0000000f00027c02 */ /* 0x000fe40008000f00 */
[----:B------:R0:W2:Y:S02]  /*0af0*/  LDG.E.128 R192, desc[UR6][R6.64] ;  /* 0x0000000606c07981 */ /* 0x0000a4000c1e1d00 */
[----:B------:R-:W-:Y:S02]  /*0b00*/  ISETP.NE.AND.EX P0, PT, R2, RZ, PT, P0 ;  /* 0x000000ff0200720c */ /* 0x000fe40003f05300 */
[----:B0-----:R-:W-:-:S05]  /*0b10*/  IADD3 R6, PT, PT, R208, 0x80, RZ ;  /* 0x00000080d0067810 */ /* 0x001fca0007ffe0ff */
[----:B------:R-:W-:-:S06]  /*0b20*/  IMAD.WIDE.U32 R6, R6, 0x10, R40 ;  /* 0x0000001006067825 */ /* 0x000fcc00078e0028 */
[----:B------:R-:W0:Y:S01]  /*0b30*/  @P0 LDC.64 R206, c[0x0][0x438] ;  /* 0x00010e00ffce0b82 */ /* 0x000e220000000a00 */
[----:B------:R1:W2:Y:S07]  /*0b40*/  LDG.E.128 R196, desc[UR6][R6.64] ;  /* 0x0000000606c47981 */ /* 0x0002ae000c1e1d00 */
[----:B------:R-:W0:Y:S08]  /*0b50*/  @P0 LDC.64 R202, c[0x0][0x438] ;  /* 0x00010e00ffca0b82 */ /* 0x000e300000000a00 */
[----:B-1----:R-:W1:Y:S02]  /*0b60*/  @P0 LDC.64 R6, c[0x0][0x438] ;  /* 0x00010e00ff060b82 */ /* 0x002e640000000a00 */
[----:B-1----:R-:W-:-:S05]  /*0b70*/  @P0 IMAD.WIDE.U32 R6, R209, 0x10, R6 ;  /* 0x00000010d1060825 */ /* 0x002fca00078e0006 */
[----:B------:R1:W5:Y:S02]  /*0b80*/  @P0 LDG.E.128 R28, desc[UR6][R6.64] ;  /* 0x00000006061c0981 */ /* 0x000364000c1e1d00 */
[----:B-1----:R-:W1:Y:S01]  /*0b90*/  @P0 LDC.64 R6, c[0x0][0x438] ;  /* 0x00010e00ff060b82 */ /* 0x002e620000000a00 */
[----:B0-----:R-:W-:-:S04]  /*0ba0*/  @P0 IMAD.WIDE.U32 R206, R210, 0x10, R206 ;  /* 0x00000010d2ce0825 */ /* 0x001fc800078e00ce */
[----:B------:R-:W-:Y:S01]  /*0bb0*/  @P0 IMAD.WIDE.U32 R204, R204, 0x10, R202 ;  /* 0x00000010cccc0825 */ /* 0x000fe200078e00ca */
[----:B------:R-:W5:Y:S02]  /*0bc0*/  @P0 LDG.E.128 R32, desc[UR6][R206.64] ;  /* 0x00000006ce200981 */ /* 0x000f64000c1e1d00 */
[----:B------:R-:W0:Y:S02]  /*0bd0*/  @P0 LDC.64 R210, c[0x0][0x438] ;  /* 0x00010e00ffd20b82 */ /* 0x000e240000000a00 */
[----:B------:R-:W5:Y:S01]  /*0be0*/  @P0 LDG.E.128 R36, desc[UR6][R204.64] ;  /* 0x00000006cc240981 */ /* 0x000f62000c1e1d00 */
[----:B-1----:R-:W-:-:S05]  /*0bf0*/  @P0 IMAD.WIDE.U32 R244, R244, 0x10, R6 ;  /* 0x00000010f4f40825 */ /* 0x002fca00078e0006 */
[----:B------:R-:W1:Y:S01]  /*0c00*/  @P0 LDC.64 R6, c[0x0][0x438] ;  /* 0x00010e00ff060b82 */ /* 0x000e620000000a00 */
[----:B------:R0:W5:Y:S02]  /*0c10*/  @P0 LDG.E.128 R24, desc[UR6][R244.64] ;  /* 0x00000006f4180981 */ /* 0x000164000c1e1d00 */
[----:B0-----:R-:W-:-:S05]  /*0c20*/  @P0 IMAD.WIDE.U32 R244, R0, 0x10, R210 ;  /* 0x0000001000f40825 */ /* 0x001fca00078e00d2 */
[----:B------:R0:W5:Y:S01]  /*0c30*/  @P0 LDG.E.128 R20, desc[UR6][R244.64] ;  /* 0x00000006f4140981 */ /* 0x000162000c1e1d00 */
[----:B-1----:R-:W-:Y:S02]  /*0c40*/  @P0 IMAD.WIDE.U32 R6, R246, 0x10, R6 ;  /* 0x00000010f6060825 */ /* 0x002fe400078e0006 */
[----:B------:R-:W1:Y:S01]  /*0c50*/  @P0 LDC.64 R246, c[0x0][0x438] ;  /* 0x00010e00fff60b82 */ /* 0x000e620000000a00 */
[----:B------:R-:W-:-:S07]  /*0c60*/  IADD3 R204, PT, PT, R208, 0xc0, RZ ;  /* 0x000000c0d0cc7810 */ /* 0x000fce0007ffe0ff */
[----:B0-----:R-:W0:Y:S01]  /*0c70*/  @P0 LDC.64 R244, c[0x0][0x438] ;  /* 0x00010e00fff40b82 */ /* 0x001e220000000a00 */
[----:B------:R-:W-:Y:S01]  /*0c80*/  IADD3 R208, PT, PT, R208, 0xe0, RZ ;  /* 0x000000e0d0d07810 */ /* 0x000fe20007ffe0ff */
[--C-:B------:R-:W-:Y:S01]  /*0c90*/  IMAD.WIDE.U32 R200, R200, 0x10, R40.reuse ;  /* 0x00000010c8c87825 */ /* 0x100fe200078e0028 */
[----:B------:R3:W5:Y:S03]  /*0ca0*/  @P0 LDG.E.128 R16, desc[UR6][R6.64] ;  /* 0x0000000606100981 */ /* 0x000766000c1e1d00 */
[--C-:B------:R-:W-:Y:S02]  /*0cb0*/  IMAD.WIDE.U32 R204, R204, 0x10, R40.reuse ;  /* 0x00000010cccc7825 */ /* 0x100fe400078e0028 */
[----:B------:R-:W2:Y:S02]  /*0cc0*/  LDG.E.128 R200, desc[UR6][R200.64] ;  /* 0x00000006c8c87981 */ /* 0x000ea4000c1e1d00 */
[----:B------:R-:W-:-:S02]  /*0cd0*/  IMAD.WIDE.U32 R208, R208, 0x10, R40 ;  /* 0x00000010d0d07825 */ /* 0x000fc400078e0028 */
[----:B------:R-:W5:Y:S01]  /*0ce0*/  LDL.LU.64 R40, [R1+0x80] ;  /* 0x0000800001287983 */ /* 0x000f620000300a00 */
[----:B----4-:R-:W-:Y:S01]  /*0cf0*/  FSEL R0, R252, RZ, !P1 ;  /* 0x000000fffc007208 */ /* 0x010fe20004800000 */
[----:B-1----:R-:W-:Y:S02]  /*0d00*/  @P0 IMAD.WIDE.U32 R246, R249, 0x10, R246 ;  /* 0x00000010f9f60825 */ /* 0x002fe400078e00f6 */
[----:B------:R-:W4:Y:S04]  /*0d10*/  LDL R252, [R1+0x60] ;  /* 0x0000600001fc7983 */ /* 0x000f280000100800 */
[----:B------:R-:W4:Y:S01]  /*0d20*/  LDL R249, [R1+0x7c] ;  /* 0x00007c0001f97983 */ /* 0x000f220000100800 */
[----:B0-----:R-:W-:-:S03]  /*0d30*/  @P0 IMAD.WIDE.U32 R244, R250, 0x10, R244 ;  /* 0x00000010faf40825 */ /* 0x001fc600078e00f4 */
[----:B------:R-:W4:Y:S04]  /*0d40*/  LDL R250, [R1+0x78] ;  /* 0x0000780001fa7983 */ /* 0x000f280000100800 */
[----:B------:R0:W5:Y:S04]  /*0d50*/  @P0 LDG.E.128 R8, desc[UR6][R244.64] ;  /* 0x00000006f4080981 */ /* 0x000168000c1e1d00 */
[----:B------:R1:W5:Y:S04]  /*0d60*/  @P0 LDG.E.128 R12, desc[UR6][R246.64] ;  /* 0x00000006f60c0981 */ /* 0x000368000c1e1d00 */
[----:B------:R-:W4:Y:S04]  /*0d70*/  LDG.E.128 R204, desc[UR6][R204.64] ;  /* 0x00000006cccc7981 */ /* 0x000f28000c1e1d00 */
[----:B------:R-:W4:Y:S01]  /*0d80*/  LDL R245, [R1+0x64] ;  /* 0x0000640001f57983 */ /* 0x000f220000100800 */
[C---:B---3--:R-:W-:Y:S01]  /*0d90*/  FADD.FTZ R7, -R0.reuse, R214 ;  /* 0x000000d600077221 */ /* 0x048fe20000010100 */
[----:B------:R-:W-:-:S02]  /*0da0*/  FADD.FTZ R6, -R0, R213 ;  /* 0x000000d500067221 */ /* 0x000fc40000010100 */
[----:B------:R-:W3:Y:S01]  /*0db0*/  LDL R214, [R1+0x74] ;  /* 0x0000740001d67983 */ /* 0x000ee20000100800 */
[C---:B0-----:R-:W-:Y:S01]  /*0dc0*/  FADD.FTZ R244, -R0.reuse, R212 ;  /* 0x000000d400f47221 */ /* 0x041fe20000010100 */
[C---:B------:R-:W-:Y:S02]  /*0dd0*/  FADD.FTZ R212, -R0.reuse, R215 ;  /* 0x000000d700d47221 */ /* 0x040fe40000010100 */
[----:B------:R-:W3:Y:S04]  /*0de0*/  LDL R246, [R1+0x68] ;  /* 0x0000680001f67983 */ /* 0x000ee80000100800 */
[----:B------:R-:W3:Y:S04]  /*0df0*/  LDL R247, [R1+0x6c] ;  /* 0x00006c0001f77983 */ /* 0x000ee80000100800 */
[----:B------:R-:W3:Y:S01]  /*0e00*/  LDG.E.128 R208, desc[UR6][R208.64] ;  /* 0x00000006d0d07981 */ /* 0x000ee2000c1e1d00 */
[C---:B------:R-:W-:Y:S01]  /*0e10*/  FADD.FTZ R213, -R0.reuse, R216 ;  /* 0x000000d800d57221 */ /* 0x040fe20000010100 */
[C---:B------:R-:W-:Y:S01]  /*0e20*/  FADD.FTZ R216, -R0.reuse, R219 ;  /* 0x000000db00d87221 */ /* 0x040fe20000010100 */
[----:B------:R-:W-:-:S02]  /*0e30*/  FADD.FTZ R219, -R0, R220 ;  /* 0x000000dc00db7221 */ /* 0x000fc40000010100 */
[----:B------:R-:W3:Y:S01]  /*0e40*/  LDL R220, [R1+0x54] ;  /* 0x0000540001dc7983 */ /* 0x000ee20000100800 */
[----:B------:R-:W-:-:S03]  /*0e50*/  FADD.FTZ R215, -R0, R217 ;  /* 0x000000d900d77221 */ /* 0x000fc60000010100 */
[----:B------:R-:W3:Y:S01]  /*0e60*/  LDL R217, [R1+0x70] ;  /* 0x0000700001d97983 */ /* 0x000ee20000100800 */
[C---:B-----5:R-:W-:Y:S01]  /*0e70*/  FMUL.FTZ R7, R4.reuse, R7 ;  /* 0x0000000704077220 */ /* 0x060fe20000410000 */
        /* <DEDUP_REMOVED lines=19> */
[----:B--2---:R-:W-:Y:S01]  /*0fb0*/  FADD.FTZ R154, R154, R182 ;  /* 0x000000b69a9a7221 */ /* 0x004fe20000010000 */
[----:B------:R-:W-:Y:S01]  /*0fc0*/  FFMA.FTZ R106, R182, R7, R106 ;  /* 0x00000007b66a7223 */ /* 0x000fe2000001006a */
        /* <DEDUP_REMOVED lines=8> */
[----:B------:R-:W-:-:S02]  /*1050*/  FMUL.FTZ R0, R4, R244 ;  /* 0x000000f404007220 */ /* 0x000fc40000410000 */
[----:B------:R-:W2:Y:S01]  /*1060*/  LDL R244, [R1+0x5c] ;  /* 0x00005c0001f47983 */ /* 0x000ea20000100800 */
[----:B----4-:R-:W-:-:S03]  /*1070*/  FMUL.FTZ R182, R250, R182 ;  /* 0x000000b6fab67220 */ /* 0x010fc60000410000 */
[----:B------:R-:W4:Y:S01]  /*1080*/  LDL R250, [R1+0x50] ;  /* 0x0000500001fa7983 */ /* 0x000f220000100800 */
[----:B---3--:R-:W-:Y:S01]  /*1090*/  FMUL.FTZ R181, R214, R181 ;  /* 0x000000b5d6b57220 */ /* 0x008fe20000410000 */
[----:B------:R-:W-:Y:S02]  /*10a0*/  FMUL.FTZ R214, R249, R183 ;  /* 0x000000b7f9d67220 */ /* 0x000fe40000410000 */
[----:B------:R-:W3:Y:S01]  /*10b0*/  LDL R249, [R1+0x58] ;  /* 0x0000580001f97983 */ /* 0x000ee20000100800 */
[----:B------:R-:W-:Y:S01]  /*10c0*/  FMUL.FTZ R212, R4, R212 ;  /* 0x000000d404d47220 */ /* 0x000fe20000410000 */
[----:B------:R-:W-:-:S03]  /*10d0*/  FADD.FTZ R155, R155, R183 ;  /* 0x000000b79b9b7221 */ /* 0x000fc60000010000 */
[----:B------:R-:W-:Y:S01]  /*10e0*/  FFMA.FTZ R107, R183, R212, R107 ;  /* 0x000000d4b76b7223 */ /* 0x000fe2000001006b */
[C---:B------:R-:W-:Y:S01]  /*10f0*/  FMUL.FTZ R183, R4.reuse, R215 ;  /* 0x000000d704b77220 */ /* 0x040fe20000410000 */
[C---:B------:R-:W-:Y:S01]  /*1100*/  FMUL.FTZ R215, R4.reuse, R218 ;  /* 0x000000da04d77220 */ /* 0x040fe20000410000 */
[C---:B------:R-:W-:Y:S01]  /*1110*/  FMUL.FTZ R218, R4.reuse, R221 ;  /* 0x000000dd04da7220 */ /* 0x040fe20000410000 */
[----:B------:R-:W-:Y:S01]  /*1120*/  FADD.FTZ R161, R161, R189 ;  /* 0x000000bda1a17221 */ /* 0x000fe20000010000 */
[----:B------:R-:W-:Y:S02]  /*1130*/  FMUL.FTZ R216, R4, R216 ;  /* 0x000000d804d87220 */ /* 0x000fe40000410000 */
[----:B------:R-:W-:Y:S01]  /*1140*/  FFMA.FTZ R97, R189, R218, R97 ;  /* 0x000000dabd617223 */ /* 0x000fe20000010061 */
[----:B------:R-:W-:Y:S01]  /*1150*/  FADD.FTZ R152, R152, R180 ;  /* 0x000000b498987221 */ /* 0x000fe20000010000 */
[----:B------:R-:W-:Y:S01]  /*1160*/  FFMA.FTZ R104, R180, R0, R104 ;  /* 0x00000000b4687223 */ /* 0x000fe20000010068 */
[----:B------:R-:W-:Y:S01]  /*1170*/  FMUL.FTZ R213, R4, R213 ;  /* 0x000000d504d57220 */ /* 0x000fe20000410000 */
[----:B------:R-:W-:Y:S01]  /*1180*/  FADD.FTZ R159, R159, R187 ;  /* 0x000000bb9f9f7221 */ /* 0x000fe20000010000 */
[----:B------:R-:W-:Y:S01]  /*1190*/  FFMA.FTZ R103, R187, R216, R103 ;  /* 0x000000d8bb677223 */ /* 0x000fe20000010067 */
[----:B------:R-:W-:-:S02]  /*11a0*/  FMUL.FTZ R187, R247, R187 ;  /* 0x000000bbf7bb7220 */ /* 0x000fc40000410000 */
[----:B------:R-:W3:Y:S01]  /*11b0*/  LDL R247, [R1+0x44] ;  /* 0x0000440001f77983 */ /* 0x000ee20000100800 */
[----:B------:R-:W-:Y:S01]  /*11c0*/  FMUL.FTZ R220, R220, R189 ;  /* 0x000000bddcdc7220 */ /* 0x000fe20000410000 */
[----:B------:R-:W-:Y:S02]  /*11d0*/  FMUL.FTZ R189, R4, R223 ;  /* 0x000000df04bd7220 */ /* 0x000fe40000410000 */
[----:B------:R-:W3:Y:S01]  /*11e0*/  LDL R223, [R1+0x40] ;  /* 0x0000400001df7983 */ /* 0x000ee20000100800 */
[----:B------:R-:W-:Y:S01]  /*11f0*/  FMUL.FTZ R180, R217, R180 ;  /* 0x000000b4d9b47220 */ /* 0x000fe20000410000 */
[----:B------:R-:W-:Y:S02]  /*1200*/  FMUL.FTZ R217, R246, R186 ;  /* 0x000000baf6d97220 */ /* 0x000fe40000410000 */
[----:B------:R-:W3:Y:S01]  /*1210*/  LDL R246, [R1+0x48] ;  /* 0x0000480001f67983 */ /* 0x000ee20000100800 */
[----:B------:R-:W-:Y:S01]  /*1220*/  FADD.FTZ R156, R156, R184 ;  /* 0x000000b89c9c7221 */ /* 0x000fe20000010000 */
[----:B------:R-:W-:Y:S01]  /*1230*/  FFMA.FTZ R100, R184, R213, R100 ;  /* 0x000000d5b8647223 */ /* 0x000fe20000010064 */
[----:B------:R-:W-:-:S02]  /*1240*/  FMUL.FTZ R184, R252, R184 ;  /* 0x000000b8fcb87220 */ /* 0x000fc40000410000 */
[----:B------:R-:W3:Y:S01]  /*1250*/  LDL R252, [R1+0x30] ;  /* 0x0000300001fc7983 */ /* 0x000ee20000100800 */
[----:B------:R-:W-:Y:S01]  /*1260*/  FADD.FTZ R158, R158, R186 ;  /* 0x000000ba9e9e7221 */ /* 0x000fe20000010000 */
[----:B------:R-:W-:Y:S01]  /*1270*/  FFMA.FTZ R102, R186, R215, R102 ;  /* 0x000000d7ba667223 */ /* 0x000fe20000010066 */
[----:B------:R-:W-:Y:S01]  /*1280*/  FMUL.FTZ R186, R4, R219 ;  /* 0x000000db04ba7220 */ /* 0x000fe20000410000 */
[----:B------:R-:W-:Y:S01]  /*1290*/  FADD.FTZ R160, R160, R188 ;  /* 0x000000bca0a07221 */ /* 0x000fe20000010000 */
[----:B------:R-:W-:Y:S02]  /*12a0*/  FMUL.FTZ R219, R4, R222 ;  /* 0x000000de04db7220 */ /* 0x000fe40000410000 */
[----:B------:R-:W-:Y:S01]  /*12b0*/  FFMA.FTZ R96, R188, R186, R96 ;  /* 0x000000babc607223 */ /* 0x000fe20000010060 */
[----:B------:R-:W-:Y:S01]  /*12c0*/  FADD.FTZ R157, R157, R185 ;  /* 0x000000b99d9d7221 */ /* 0x000fe20000010000 */
[----:B------:R-:W-:Y:S01]  /*12d0*/  FFMA.FTZ R101, R185, R183, R101 ;  /* 0x000000b7b9657223 */ /* 0x000fe20000010065 */
[----:B------:R-:W-:Y:S01]  /*12e0*/  FADD.FTZ R162, R162, R190 ;  /* 0x000000bea2a27221 */ /* 0x000fe20000010000 */
[----:B------:R-:W-:Y:S01]  /*12f0*/  FFMA.FTZ R98, R190, R219, R98 ;  /* 0x000000dbbe627223 */ /* 0x000fe20000010062 */
[----:B------:R-:W-:Y:S01]  /*1300*/  FMUL.FTZ R185, R245, R185 ;  /* 0x000000b9f5b97220 */ /* 0x000fe20000410000 */
[----:B------:R-:W-:Y:S01]  /*1310*/  FADD.FTZ R163, R163, R191 ;  /* 0x000000bfa3a37221 */ /* 0x000fe20000010000 */
[----:B------:R-:W3:Y:S01]  /*1320*/  LDL R245, [R1+0x4c] ;  /* 0x00004c0001f57983 */ /* 0x000ee20000100800 */
[----:B------:R-:W-:Y:S01]  /*1330*/  FFMA.FTZ R99, R191, R189, R99 ;  /* 0x000000bdbf637223 */ /* 0x000fe20000010063 */
[----:B--2---:R-:W-:-:S02]  /*1340*/  FMUL.FTZ R191, R244, R191 ;  /* 0x000000bff4bf7220 */ /* 0x004fc40000410000 */
[----:B------:R-:W2:Y:S01]  /*1350*/  LDL R244, [R1+0x3c] ;  /* 0x00003c0001f47983 */ /* 0x000ea20000100800 */
[----:B----4-:R-:W-:-:S03]  /*1360*/  FMUL.FTZ R188, R250, R188 ;  /* 0x000000bcfabc7220 */ /* 0x010fc60000410000 */
[----:B------:R-:W4:Y:S01]  /*1370*/  LDL R250, [R1+0x34] ;  /* 0x0000340001fa7983 */ /* 0x000f220000100800 */
[----:B---3--:R-:W-:-:S03]  /*1380*/  FMUL.FTZ R190, R249, R190 ;  /* 0x000000bef9be7220 */ /* 0x008fc60000410000 */
[----:B------:R-:W3:Y:S01]  /*1390*/  LDL R249, [R1+0x38] ;  /* 0x0000380001f97983 */ /* 0x000ee20000100800 */
[----:B------:R-:W-:Y:S01]  /*13a0*/  FMUL.FTZ R221, R4, R224 ;  /* 0x000000e004dd7220 */ /* 0x000fe20000410000 */
[----:B------:R-:W-:Y:S01]  /*13b0*/  FADD.FTZ R164, R164, R192 ;  /* 0x000000c0a4a47221 */ /* 0x000fe20000010000 */
[----:B------:R-:W-:Y:S02]  /*13c0*/  FMUL.FTZ R222, R4, R225 ;  /* 0x000000e104de7220 */ /* 0x000fe40000410000 */
[----:B------:R-:W-:Y:S01]  /*13d0*/  FFMA.FTZ R92, R192, R221, R92 ;  /* 0x000000ddc05c7223 */ /* 0x000fe2000001005c */
[----:B------:R-:W-:Y:S01]  /*13e0*/  FADD.FTZ R166, R166, R194 ;  /* 0x000000c2a6a67221 */ /* 0x000fe20000010000 */
[----:B------:R-:W-:Y:S01]  /*13f0*/  FADD.FTZ R165, R165, R193 ;  /* 0x000000c1a5a57221 */ /* 0x000fe20000010000 */
[----:B------:R-:W-:Y:S01]  /*1400*/  FFMA.FTZ R93, R193, R222, R93 ;  /* 0x000000dec15d7223 */ /* 0x000fe2000001005d */
[----:B------:R-:W-:Y:S01]  /*1410*/  FADD.FTZ R168, R168, R196 ;  /* 0x000000c4a8a87221 */ /* 0x000fe20000010000 */
[----:B------:R-:W-:Y:S01]  /*1420*/  FMUL.FTZ R224, R247, R193 ;  /* 0x000000c1f7e07220 */ /* 0x000fe20000410000 */
[C---:B------:R-:W-:Y:S01]  /*1430*/  FMUL.FTZ R193, R4.reuse, R227 ;  /* 0x000000e304c17220 */ /* 0x040fe20000410000 */
[----:B------:R-:W-:Y:S01]  /*1440*/  FMUL.FTZ R223, R223, R192 ;  /* 0x000000c0dfdf7220 */ /* 0x000fe20000410000 */
[----:B------:R-:W-:Y:S01]  /*1450*/  FMUL.FTZ R192, R4, R226 ;  /* 0x000000e204c07220 */ /* 0x000fe20000410000 */
[----:B------:R-:W-:-:S03]  /*1460*/  FMUL.FTZ R225, R246, R194 ;  /* 0x000000c2f6e17220 */ /* 0x000fc60000410000 */
[----:B------:R-:W-:Y:S01]  /*1470*/  FFMA.FTZ R94, R194, R192, R94 ;  /* 0x000000c0c25e7223 */ /* 0x000fe2000001005e */
[----:B------:R-:W-:Y:S01]  /*1480*/  FMUL.FTZ R194, R4, R228 ;  /* 0x000000e404c27220 */ /* 0x000fe20000410000 */
[----:B------:R-:W-:Y:S01]  /*1490*/  FADD.FTZ R227, RZ, R180 ;  /* 0x000000b4ffe37221 */ /* 0x000fe20000010000 */
[----:B------:R-:W2:Y:S01]  /*14a0*/  LDL R247, [R1+0x20] ;  /* 0x0000200001f77983 */ /* 0x000ea20000100800 */
[----:B------:R-:W-:Y:S01]  /*14b0*/  FMUL.FTZ R226, R252, R196 ;  /* 0x000000c4fce27220 */ /* 0x000fe20000410000 */
[----:B------:R-:W-:Y:S01]  /*14c0*/  FFMA.FTZ R88, R196, R194, R88 ;  /* 0x000000c2c4587223 */ /* 0x000fe20000010058 */
[----:B------:R-:W-:Y:S01]  /*14d0*/  FMUL.FTZ R196, R4, R229 ;  /* 0x000000e504c47220 */ /* 0x000fe20000410000 */
[----:B------:R-:W-:Y:S01]  /*14e0*/  FADD.FTZ R229, R181, R227 ;  /* 0x000000e3b5e57221 */ /* 0x000fe20000010000 */
[----:B------:R-:W-:Y:S01]  /*14f0*/  FFMA.FTZ R228, R0, R180, RZ ;  /* 0x000000b400e47223 */ /* 0x000fe200000100ff */
[----:B------:R-:W-:Y:S01]  /*1500*/  FADD.FTZ R169, R169, R197 ;  /* 0x000000c5a9a97221 */ /* 0x000fe20000010000 */
[----:B------:R-:W2:Y:S01]  /*1510*/  LDL R246, [R1+0x24] ;  /* 0x0000240001f67983 */ /* 0x000ea20000100800 */
        /* <DEDUP_REMOVED lines=9> */
[----:B------:R-:W-:Y:S01]  /*15b0*/  FMUL.FTZ R195, R245, R195 ;  /* 0x000000c3f5c37220 */ /* 0x000fe20000410000 */
[----:B------:R-:W-:Y:S01]  /*15c0*/  FADD.FTZ R171, R171, R199 ;  /* 0x000000c7abab7221 */ /* 0x000fe20000010000 */
[----:B------:R-:W2:Y:S01]  /*15d0*/  LDL R245, [R1+0x28] ;  /* 0x0000280001f57983 */ /* 0x000ea20000100800 */
[----:B------:R-:W-:-:S03]  /*15e0*/  FADD.FTZ R172, R172, R200 ;  /* 0x000000c8acac7221 */ /* 0x000fc60000010000 */
[----:B------:R-:W2:Y:S01]  /*15f0*/  LDL R252, [R1+0x10] ;  /* 0x0000100001fc7983 */ /* 0x000ea20000100800 */
[----:B----4-:R-:W-:Y:S01]  /*1600*/  FMUL.FTZ R227, R250, R197 ;  /* 0x000000c5fae37220 */ /* 0x010fe20000410000 */
[----:B------:R-:W-:Y:S01]  /*1610*/  FMUL.FTZ R197, R4, R230 ;  /* 0x000000e604c57220 */ /* 0x000fe20000410000 */
[----:B------:R-:W-:Y:S01]  /*1620*/  FFMA.FTZ R230, R212, R214, R228 ;  /* 0x000000d6d4e67223 */ /* 0x000fe200000100e4 */
[----:B------:R-:W-:Y:S01]  /*1630*/  FADD.FTZ R173, R173, R201 ;  /* 0x000000c9adad7221 */ /* 0x000fe20000010000 */
[----:B------:R-:W4:Y:S01]  /*1640*/  LDL R250, [R1+0x14] ;  /* 0x0000140001fa7983 */ /* 0x000f220000100800 */
[----:B------:R-:W-:Y:S01]  /*1650*/  FFMA.FTZ R90, R198, R197, R90 ;  /* 0x000000c5c65a7223 */ /* 0x000fe2000001005a */
[----:B---3--:R-:W-:Y:S01]  /*1660*/  FMUL.FTZ R228, R249, R198 ;  /* 0x000000c6f9e47220 */ /* 0x008fe20000410000 */
[----:B------:R-:W-:Y:S01]  /*1670*/  FMUL.FTZ R198, R4, R231 ;  /* 0x000000e704c67220 */ /* 0x000fe20000410000 */
[----:B------:R-:W-:Y:S01]  /*1680*/  FADD.FTZ R231, R185, R229 ;  /* 0x000000e5b9e77221 */ /* 0x000fe20000010000 */
[----:B--2---:R-:W-:Y:S01]  /*1690*/  FMUL.FTZ R229, R244, R199 ;  /* 0x000000c7f4e57220 */ /* 0x004fe20000410000 */
[----:B------:R-:W-:Y:S01]  /*16a0*/  FFMA.FTZ R230, R213, R184, R230 ;  /* 0x000000b8d5e67223 */ /* 0x000fe200000100e6 */
[----:B------:R-:W2:Y:S01]  /*16b0*/  LDL R244, [R1+0x2c] ;  /* 0x00002c0001f47983 */ /* 0x000ea20000100800 */
[----:B------:R-:W-:-:S02]  /*16c0*/  FADD.FTZ R231, R217, R231 ;  /* 0x000000e7d9e77221 */ /* 0x000fc40000010000 */
[----:B------:R-:W-:Y:S01]  /*16d0*/  FFMA.FTZ R230, R183, R185, R230 ;  /* 0x000000b9b7e67223 */ /* 0x000fe200000100e6 */
[----:B------:R-:W-:Y:S01]  /*16e0*/  FFMA.FTZ R91, R199, R198, R91 ;  /* 0x000000c6c75b7223 */ /* 0x000fe2000001005b */
[----:B------:R-:W-:Y:S01]  /*16f0*/  FADD.FTZ R231, R187, R231 ;  /* 0x000000e7bbe77221 */ /* 0x000fe20000010000 */
[----:B------:R-:W-:Y:S01]  /*1700*/  FMUL.FTZ R199, R4, R232 ;  /* 0x000000e804c77220 */ /* 0x000fe20000410000 */
[----:B------:R-:W-:Y:S01]  /*1710*/  FFMA.FTZ R230, R215, R217, R230 ;  /* 0x000000d9d7e67223 */ /* 0x000fe200000100e6 */
[----:B------:R-:W-:Y:S01]  /*1720*/  FADD.FTZ R174, R174, R202 ;  /* 0x000000caaeae7221 */ /* 0x000fe20000010000 */
[----:B------:R-:W-:Y:S01]  /*1730*/  FADD.FTZ R231, R188, R231 ;  /* 0x000000e7bce77221 */ /* 0x000fe20000010000 */
[----:B------:R-:W-:Y:S01]  /*1740*/  FFMA.FTZ R80, R200, R199, R80 ;  /* 0x000000c7c8507223 */ /* 0x000fe20000010050 */
[----:B------:R-:W-:Y:S01]  /*1750*/  FFMA.FTZ R232, R216, R187, R230 ;  /* 0x000000bbd8e87223 */ /* 0x000fe200000100e6 */
[----:B------:R-:W3:Y:S03]  /*1760*/  LDL R249, [R1+0x18] ;  /* 0x0000180001f97983 */ /* 0x000ee60000100800 */
[----:B------:R-:W-:-:S04]  /*1770*/  FFMA.FTZ R232, R186, R188, R232 ;  /* 0x000000bcbae87223 */ /* 0x000fc800000100e8 */
[----:B------:R-:W-:Y:S01]  /*1780*/  FFMA.FTZ R232, R218, R220, R232 ;  /* 0x000000dcdae87223 */ /* 0x000fe200000100e8 */
[----:B------:R-:W-:Y:S01]  /*1790*/  FMUL.FTZ R230, R247, R200 ;  /* 0x000000c8f7e67220 */ /* 0x000fe20000410000 */
[----:B------:R-:W-:Y:S01]  /*17a0*/  FMUL.FTZ R200, R4, R233 ;  /* 0x000000e904c87220 */ /* 0x000fe20000410000 */
[----:B------:R-:W-:Y:S01]  /*17b0*/  FADD.FTZ R233, R220, R231 ;  /* 0x000000e7dce97221 */ /* 0x000fe20000010000 */
[----:B------:R-:W-:Y:S01]  /*17c0*/  FFMA.FTZ R232, R219, R190, R232 ;  /* 0x000000bedbe87223 */ /* 0x000fe200000100e8 */
[----:B------:R-:W-:Y:S01]  /*17d0*/  FADD.FTZ R175, R175, R203 ;  /* 0x000000cbafaf7221 */ /* 0x000fe20000010000 */
[----:B------:R-:W3:Y:S01]  /*17e0*/  LDL R247, [R1] ;  /* 0x0000000001f77983 */ /* 0x000ee20000100800 */
[----:B------:R-:W-:Y:S01]  /*17f0*/  FADD.FTZ R233, R190, R233 ;  /* 0x000000e9bee97221 */ /* 0x000fe20000010000 */
[----:B------:R-:W-:Y:S01]  /*1800*/  FFMA.FTZ R81, R201, R200, R81 ;  /* 0x000000c8c9517223 */ /* 0x000fe20000010051 */
[----:B------:R-:W-:Y:S02]  /*1810*/  FMUL.FTZ R231, R246, R201 ;  /* 0x000000c9f6e77220 */ /* 0x000fe40000410000 */
[----:B------:R-:W-:Y:S01]  /*1820*/  FADD.FTZ R233, R191, R233 ;  /* 0x000000e9bfe97221 */ /* 0x000fe20000010000 */
[----:B------:R-:W-:Y:S01]  /*1830*/  FMUL.FTZ R201, R4, R234 ;  /* 0x000000ea04c97220 */ /* 0x000fe20000410000 */
[----:B------:R-:W-:Y:S01]  /*1840*/  FFMA.FTZ R234, R189, R191, R232 ;  /* 0x000000bfbdea7223 */ /* 0x000fe200000100e8 */
[----:B------:R-:W-:Y:S01]  /*1850*/  FADD.FTZ R176, R176, R204 ;  /* 0x000000ccb0b07221 */ /* 0x000fe20000010000 */
[----:B------:R-:W-:Y:S01]  /*1860*/  FADD.FTZ R233, R223, R233 ;  /* 0x000000e9dfe97221 */ /* 0x000fe20000010000 */
[----:B------:R-:W-:Y:S01]  /*1870*/  FFMA.FTZ R82, R202, R201, R82 ;  /* 0x000000c9ca527223 */ /* 0x000fe20000010052 */
[----:B------:R-:W3:Y:S01]  /*1880*/  LDL R246, [R1+0x4] ;  /* 0x0000040001f67983 */ /* 0x000ee20000100800 */
[----:B------:R-:W-:Y:S01]  /*1890*/  FMUL.FTZ R232, R245, R202 ;  /* 0x000000caf5e87220 */ /* 0x000fe20000410000 */
[----:B------:R-:W-:Y:S01]  /*18a0*/  FMUL.FTZ R202, R4, R235 ;  /* 0x000000eb04ca7220 */ /* 0x000fe20000410000 */
[----:B------:R-:W-:Y:S01]  /*18b0*/  FADD.FTZ R235, R224, R233 ;  /* 0x000000e9e0eb7221 */ /* 0x000fe20000010000 */
[----:B------:R-:W-:Y:S01]  /*18c0*/  FFMA.FTZ R234, R221, R223, R234 ;  /* 0x000000dfddea7223 */ /* 0x000fe200000100ea */
[----:B------:R-:W-:Y:S01]  /*18d0*/  FADD.FTZ R177, R177, R205 ;  /* 0x000000cdb1b17221 */ /* 0x000fe20000010000 */
[----:B------:R-:W3:Y:S01]  /*18e0*/  LDL R245, [R1+0x8] ;  /* 0x0000080001f57983 */ /* 0x000ee20000100800 */
[----:B--2---:R-:W-:-:S03]  /*18f0*/  FMUL.FTZ R233, R244, R203 ;  /* 0x000000cbf4e97220 */ /* 0x004fc60000410000 */
[----:B------:R-:W2:Y:S01]  /*1900*/  LDL R244, [R1+0x1c] ;  /* 0x00001c0001f47983 */ /* 0x000ea20000100800 */
[----:B------:R-:W-:Y:S01]  /*1910*/  FADD.FTZ R235, R225, R235 ;  /* 0x000000ebe1eb7221 */ /* 0x000fe20000010000 */
[----:B------:R-:W-:Y:S01]  /*1920*/  FFMA.FTZ R234, R222, R224, R234 ;  /* 0x000000e0deea7223 */ /* 0x000fe200000100ea */
[----:B------:R-:W-:Y:S02]  /*1930*/  FFMA.FTZ R83, R203, R202, R83 ;  /* 0x000000cacb537223 */ /* 0x000fe40000010053 */
[----:B------:R-:W-:Y:S01]  /*1940*/  FADD.FTZ R235, R195, R235 ;  /* 0x000000ebc3eb7221 */ /* 0x000fe20000010000 */
[----:B------:R-:W-:Y:S01]  /*1950*/  FFMA.FTZ R234, R192, R225, R234 ;  /* 0x000000e1c0ea7223 */ /* 0x000fe200000100ea */
[----:B------:R-:W-:Y:S02]  /*1960*/  FMUL.FTZ R203, R4, R236 ;  /* 0x000000ec04cb7220 */ /* 0x000fe40000410000 */
[----:B------:R-:W-:Y:S01]  /*1970*/  FADD.FTZ R235, R226, R235 ;  /* 0x000000ebe2eb7221 */ /* 0x000fe20000010000 */
[----:B------:R-:W-:Y:S01]  /*1980*/  FFMA.FTZ R236, R193, R195, R234 ;  /* 0x000000c3c1ec7223 */ /* 0x000fe200000100ea */
[----:B------:R-:W-:Y:S01]  /*1990*/  FFMA.FTZ R76, R204, R203, R76 ;  /* 0x000000cbcc4c7223 */ /* 0x000fe2000001004c */
[----:B------:R-:W-:Y:S01]  /*19a0*/  FMUL.FTZ R234, R252, R204 ;  /* 0x000000ccfcea7220 */ /* 0x000fe20000410000 */
[----:B------:R-:W-:Y:S01]  /*19b0*/  FMUL.FTZ R204, R4, R237 ;  /* 0x000000ed04cc7220 */ /* 0x000fe20000410000 */
[----:B------:R-:W-:Y:S01]  /*19c0*/  FADD.FTZ R237, R227, R235 ;  /* 0x000000ebe3ed7221 */ /* 0x000fe20000010000 */
[----:B------:R-:W-:-:S03]  /*19d0*/  FFMA.FTZ R236, R194, R226, R236 ;  /* 0x000000e2c2ec7223 */ /* 0x000fc600000100ec */
[----:B------:R-:W-:Y:S01]  /*19e0*/  FADD.FTZ R237, R228, R237 ;  /* 0x000000ede4ed7221 */ /* 0x000fe20000010000 */
[----:B------:R-:W-:Y:S01]  /*19f0*/  FFMA.FTZ R236, R196, R227, R236 ;  /* 0x000000e3c4ec7223 */ /* 0x000fe200000100ec */
[----:B------:R-:W-:Y:S01]  /*1a00*/  FFMA.FTZ R77, R205, R204, R77 ;  /* 0x000000cccd4d7223 */ /* 0x000fe2000001004d */
[----:B----4-:R-:W-:Y:S01]  /*1a10*/  FMUL.FTZ R235, R250, R205 ;  /* 0x000000cdfaeb7220 */ /* 0x010fe20000410000 */
[----:B------:R-:W-:Y:S01]  /*1a20*/  FADD.FTZ R237, R229, R237 ;  /* 0x000000ede5ed7221 */ /* 0x000fe20000010000 */
[----:B------:R-:W-:Y:S01]  /*1a30*/  FFMA.FTZ R236, R197, R228, R236 ;  /* 0x000000e4c5ec7223 */ /* 0x000fe200000100ec */
[----:B------:R-:W-:Y:S02]  /*1a40*/  FMUL.FTZ R205, R4, R238 ;  /* 0x000000ee04cd7220 */ /* 0x000fe40000410000 */
        /* <DEDUP_REMOVED lines=8> */
[----:B--2---:R-:W-:-:S02]  /*1ad0*/  FMUL.FTZ R237, R244, R207 ;  /* 0x000000cff4ed7220 */ /* 0x004fc40000410000 */
[----:B------:R-:W2:Y:S01]  /*1ae0*/  LDL R244, [R1+0xc] ;  /* 0x00000c0001f47983 */ /* 0x000ea20000100800 */
[----:B------:R-:W-:Y:S01]  /*1af0*/  FFMA.FTZ R238, R200, R231, R238 ;  /* 0x000000e7c8ee7223 */ /* 0x000fe200000100ee */
[----:B------:R-:W-:Y:S01]  /*1b00*/  FADD.FTZ R239, R232, R239 ;  /* 0x000000efe8ef7221 */ /* 0x000fe20000010000 */
[----:B------:R-:W-:Y:S02]  /*1b10*/  FADD.FTZ R179, R179, R207 ;  /* 0x000000cfb3b37221 */ /* 0x000fe40000010000 */
[----:B------:R-:W-:Y:S01]  /*1b20*/  FFMA.FTZ R238, R201, R232, R238 ;  /* 0x000000e8c9ee7223 */ /* 0x000fe200000100ee */
        /* <DEDUP_REMOVED lines=8> */
[----:B------:R-:W-:Y:S01]  /*1bb0*/  FMUL.FTZ R238, R247, R208 ;  /* 0x000000d0f7ee7220 */ /* 0x000fe20000410000 */
[----:B------:R-:W-:Y:S01]  /*1bc0*/  FMUL.FTZ R208, R4, R241 ;  /* 0x000000f104d07220 */ /* 0x000fe20000410000 */
[----:B------:R-:W-:Y:S01]  /*1bd0*/  FFMA.FTZ R240, R204, R235, R240 ;  /* 0x000000ebccf07223 */ /* 0x000fe200000100f0 */
[----:B------:R-:W-:Y:S01]  /*1be0*/  FADD.FTZ R241, R235, R239 ;  /* 0x000000efebf17221 */ /* 0x000fe20000010000 */
[----:B------:R-:W-:Y:S02]  /*1bf0*/  FADD.FTZ R113, R113, R209 ;  /* 0x000000d171717221 */ /* 0x000fe40000010000 */
[----:B------:R-:W-:Y:S01]  /*1c00*/  FFMA.FTZ R240, R205, R236, R240 ;  /* 0x000000eccdf07223 */ /* 0x000fe200000100f0 */
        /* <DEDUP_REMOVED lines=18> */
[----:B--2---:R-:W-:-:S04]  /*1d30*/  FMUL.FTZ R211, R244, R211 ;  /* 0x000000d3f4d37220 */ /* 0x004fc80000410000 */
[----:B------:R-:W-:Y:S01]  /*1d40*/  FFMA.FTZ R242, R240, R211, R242 ;  /* 0x000000d3f0f27223 */ /* 0x000fe200000100f2 */
[----:B------:R-:W-:Y:S01]  /*1d50*/  FADD.FTZ R241, R241, R211 ;  /* 0x000000d3f1f17221 */ /* 0x000fe20000010000 */
[----:B-1----:R-:W-:Y:S06]  /*1d60*/  BRA `(.L_x_18566) ;  /* 0x00000000008c7947 */ /* 0x002fec0003800000 */
.L_x_18565:
        /* <DEDUP_REMOVED lines=15> */
[--C-:B-1----:R-:W-:Y:S01]  /*1e60*/  IMAD.WIDE.U32 R12, R9, 0x10, R246.reuse ;  /* 0x00000010090c7825 */ /* 0x102fe200078e00f6 */
[C---:B------:R-:W-:Y:S02]  /*1e70*/  IADD3 R16, PT, PT, R14.reuse, 0x80, RZ ;  /* 0x000000800e107810 */ /* 0x040fe40007ffe0ff */
[----:B------:R-:W-:Y:S01]  /*1e80*/  IADD3 R18, PT, PT, R14, 0xa0, RZ ;  /* 0x000000a00e127810 */ /* 0x000fe20007ffe0ff */
[--C-:B------:R-:W-:Y:S01]  /*1e90*/  IMAD.WIDE.U32 R10, R10, 0x10, R246.reuse ;  /* 0x000000100a0a7825 */ /* 0x100fe200078e00f6 */
[C---:B------:R-:W-:Y:S01]  /*1ea0*/  IADD3 R21, PT, PT, R14.reuse, 0xc0, RZ ;  /* 0x000000c00e157810 */ /* 0x040fe20007ffe0ff */
[----:B------:R0:W5:Y:S01]  /*1eb0*/  LDG.E.128 R32, desc[UR6][R12.64] ;  /* 0x000000060c207981 */ /* 0x000162000c1e1d00 */
[C---:B------:R-:W-:Y:S01]  /*1ec0*/  IADD3 R20, PT, PT, R14.reuse, 0xe0, RZ ;  /* 0x000000e00e147810 */ /* 0x040fe20007ffe0ff */
[----:B------:R-:W-:-:S02]  /*1ed0*/  IMAD.WIDE.U32 R14, R14, 0x10, R246 ;  /* 0x000000100e0e7825 */ /* 0x000fc400078e00f6 */
[----:B------:R0:W5:Y:S02]  /*1ee0*/  LDG.E.128 R28, desc[UR6][R10.64] ;  /* 0x000000060a1c7981 */ /* 0x000164000c1e1d00 */
[--C-:B------:R-:W-:Y:S02]  /*1ef0*/  IMAD.WIDE.U32 R8, R8, 0x10, R246.reuse ;  /* 0x0000001008087825 */ /* 0x100fe400078e00f6 */
[----:B------:R0:W5:Y:S02]  /*1f00*/  LDG.E.128 R36, desc[UR6][R14.64] ;  /* 0x000000060e247981 */ /* 0x000164000c1e1d00 */
[--C-:B------:R-:W-:Y:S02]  /*1f10*/  IMAD.WIDE.U32 R16, R16, 0x10, R246.reuse ;  /* 0x0000001010107825 */ /* 0x100fe400078e00f6 */
[----:B------:R0:W5:Y:S02]  /*1f20*/  LDG.E.128 R24, desc[UR6][R8.64] ;  /* 0x0000000608187981 */ /* 0x000164000c1e1d00 */
[----:B------:R-:W-:-:S04]  /*1f30*/  IMAD.WIDE.U32 R18, R18, 0x10, R246 ;  /* 0x0000001012127825 */ /* 0x000fc800078e00f6 */
[----:B------:R-:W-:-:S04]  /*1f40*/  IMAD.WIDE.U32 R244, R21, 0x10, R246 ;  /* 0x0000001015f47825 */ /* 0x000fc800078e00f6 */
[----:B------:R-:W-:Y:S01]  /*1f50*/  IMAD.WIDE.U32 R246, R20, 0x10, R246 ;  /* 0x0000001014f67825 */ /* 0x000fe200078e00f6 */
[----:B------:R0:W5:Y:S04]  /*1f60*/  LDG.E.128 R12, desc[UR6][R244.64] ;  /* 0x00000006f40c7981 */ /* 0x000168000c1e1d00 */
[----:B------:R0:W5:Y:S04]  /*1f70*/  LDG.E.128 R20, desc[UR6][R16.64] ;  /* 0x0000000610147981 */ /* 0x000168000c1e1d00 */
[----:B------:R0:W5:Y:S04]  /*1f80*/  LDG.E.128 R8, desc[UR6][R246.64] ;  /* 0x00000006f6087981 */ /* 0x000168000c1e1d00 */
[----:B------:R-:W5:Y:S02]  /*1f90*/  LDG.E.128 R16, desc[UR6][R18.64] ;  /* 0x0000000612107981 */ /* 0x000f64000c1e1d00 */
.L_x_18566:
[----:B------:R-:W-:Y:S05]  /*1fa0*/  BSYNC.RECONVERGENT B1 ;  /* 0x0000000000017941 */ /* 0x000fea0003800200 */
.L_x_18564:
[----:B------:R-:W-:Y:S01]  /*1fb0*/  UMOV UR4, 0xffffffff ;  /* 0xffffffff00047882 */ /* 0x000fe20000000000 */
[----:B-----5:R-:W-:Y:S02]  /*1fc0*/  ISETP.GE.AND P3, PT, R251, 0x1, PT ;  /* 0x00000001fb00780c */ /* 0x020fe40003f66270 */
[----:B------:R-:W-:Y:S11]  /*1fd0*/  BRA.DIV UR4, `(.L_x_18567) ;  /* 0x0000007204547947 */ /* 0x000ff6000b800000 */
        /* <DEDUP_REMOVED lines=18> */
.L_x_18730:
[----:B------:R-:W2:Y:S01]  /*2100*/  S2R R247, SR_TID.X ;  /* 0x0000000000f77919 */ /* 0x000ea20000002100 */
[----:B------:R-:W-:Y:S01]  /*2110*/  ISETP.NE.U32.AND P1, PT, R3, RZ, PT ;  /* 0x000000ff0300720c */ /* 0x000fe20003f25070 */
[----:B------:R-:W-:Y:S02]  /*2120*/  IMAD R3, R248, UR9, RZ ;  /* 0x00000009f8037c24 */ /* 0x000fe4000f8e02ff */
[----:B0-----:R-:W-:Y:S01]  /*2130*/  FADD.FTZ R244, R242, R241 ;  /* 0x000000f1f2f47221 */ /* 0x001fe20000010000 */
[----:B-1----:R-:W-:Y:S01]  /*2140*/  HFMA2 R242, -RZ, RZ, 0, 0 ;  /* 0x00000000fff27431 */ /* 0x002fe200000001ff */
[----:B------:R-:W-:Y:S01]  /*2150*/  ISETP.NE.AND.EX P1, PT, R2, RZ, PT, P1 ;  /* 0x000000ff0200720c */ /* 0x000fe20003f25310 */
[----:B------:R-:W-:Y:S01]  /*2160*/  FADD.FTZ R243, R246, R249 ;  /* 0x000000f9f6f37221 */ /* 0x000fe20000010000 */
[----:B------:R-:W-:Y:S02]  /*2170*/  @P3 IADD3 R2, PT, PT, R251, -0x1, RZ ;  /* 0xfffffffffb023810 */ /* 0x000fe40007ffe0ff */
[----:B------:R-:W-:-:S03]  /*2180*/  SHF.R.S32.HI R241, RZ, 0x1f, R3 ;  /* 0x0000001ffff17819 */ /* 0x000fc60000011403 */
[----:B------:R-:W-:Y:S01]  /*2190*/  @P3 IMAD R2, R2, UR9, RZ ;  /* 0x0000000902023c24 */ /* 0x000fe2000f8e02ff */
[----:B------:R-:W-:-:S04]  /*21a0*/  LEA.HI R3, R241, R3, RZ, 0x2 ;  /* 0x00000003f1037211 */ /* 0x000fc800078f10ff */
[----:B------:R-:W-:-:S04]  /*21b0*/  @P3 SHF.R.S32.HI R241, RZ, 0x1f, R2 ;  /* 0x0000001ffff13819 */ /* 0x000fc80000011402 */
[----:B------:R-:W-:Y:S02]  /*21c0*/  @P3 LEA.HI R2, R241, R2, RZ, 0x2 ;  /* 0x00000002f1023211 */ /* 0x000fe400078f10ff */
[----:B--2---:R-:W-:-:S04]  /*21d0*/  LOP3.LUT R245, R247, 0x1f, RZ, 0xc0, !PT ;  /* 0x0000001ff7f57812 */ /* 0x004fc800078ec0ff */
        /* <DEDUP_REMOVED lines=24> */
[-C--:B-----5:R-:W-:Y:S01]  /*2360*/  FFMA.FTZ R40, R108, R148.reuse, R40 ;  /* 0x000000946c287223 */ /* 0x0a0fe20000010028 */
[----:B------:R-:W-:-:S07]  /*2370*/  FMUL.FTZ R148, R144, R148 ;  /* 0x0000009490947220 */ /* 0x000fce0000410000 */
.L_x_18572:
[----:B------:R-:W-:Y:S05]  /*2380*/  BSYNC.RECONVERGENT B2 ;  /* 0x0000000000027941 */ /* 0x000fea0003800200 */
.L_x_18571:
        /* <DEDUP_REMOVED lines=10> */
.L_x_18574:
[----:B------:R-:W-:Y:S05]  /*2430*/  BSYNC.RECONVERGENT B2 ;  /* 0x0000000000027941 */ /* 0x000fea0003800200 */
.L_x_18573:
        /* <DEDUP_REMOVED lines=10> */
.L_x_18576:
[----:B------:R-:W-:Y:S05]  /*24e0*/  BSYNC.RECONVERGENT B2 ;  /* 0x0000000000027941 */ /* 0x000fea0003800200 */
.L_x_18575:
        /* <DEDUP_REMOVED lines=8> */
[----:B------:R-:W-:Y:S01]  /*2570*/  FMUL.FTZ R151, R147, R151 ;  /* 0x0000009793977220 */ /* 0x000fe20000410000 */
[----:B------:R-:W-:Y:S06]  /*2580*/  BRA `(.L_x_18577) ;  /* 0x0000000400f47947 */ /* 0x000fec0003800000 */
.L_x_18570:
        /* <DEDUP_REMOVED lines=27> */
.L_x_18579:
[----:B------:R-:W-:Y:S05]  /*2740*/  BSYNC.RECONVERGENT B2 ;  /* 0x0000000000027941 */ /* 0x000fea0003800200 */
.L_x_18578:
        /* <DEDUP_REMOVED lines=10> */
.L_x_18581:
[----:B------:R-:W-:Y:S05]  /*27f0*/  BSYNC.RECONVERGENT B2 ;  /* 0x0000000000027941 */ /* 0x000fea0003800200 */
.L_x_18580:
        /* <DEDUP_REMOVED lines=10> */
.L_x_18583:
[----:B------:R-:W-:Y:S05]  /*28a0*/  BSYNC.RECONVERGENT B2 ;  /* 0x0000000000027941 */ /* 0x000fea0003800200 */
.L_x_18582:
[----:B------:R-:W-:Y:S05]  /*28b0*/  @!P3 BRA `(.L_x_18577) ;  /* 0x000000040028b947 */ /* 0x000fea0003800000 */
[----:B------:R-:W-:-:S04]  /*28c0*/  FMUL.FTZ R151, R87, UR13 ;  /* 0x0000000d57977c20 */ /* 0x000fc80008410000 */
[-C--:B-----5:R-:W-:Y:S01]  /*28d0*/  FFMA.FTZ R43, R111, R151.reuse, R43 ;  /* 0x000000976f2b7223 */ /* 0x0a0fe2000001002b */
[----:B------:R-:W-:Y:S01]  /*28e0*/  FMUL.FTZ R151, R147, R151 ;  /* 0x0000009793977220 */ /* 0x000fe20000410000 */
[----:B------:R-:W-:Y:S06]  /*28f0*/  BRA `(.L_x_18577) ;  /* 0x0000000400187947 */ /* 0x000fec0003800000 */
.L_x_18569:
        /* <DEDUP_REMOVED lines=11> */
[----:B------:R-:W-:-:S03]  /*29b0*/  MOV R245, R37 ;  /* 0x0000002500f57202 */ /* 0x000fc60000000f00 */
[-C--:B-----5:R-:W-:Y:S01]  /*29c0*/  @P3 FFMA.FTZ R40, R108, R246.reuse, R40 ;  /* 0x000000f66c283223 */ /* 0x0a0fe20000010028 */
[----:B------:R-:W-:Y:S01]  /*29d0*/  @P3 FMUL.FTZ R148, R144, R246 ;  /* 0x000000f690943220 */ /* 0x000fe20000410000 */
[----:B------:R-:W-:-:S04]  /*29e0*/  @P2 FFMA.FTZ R246, R6, R243, R244 ;  /* 0x000000f306f62223 */ /* 0x000fc800000100f4 */
[----:B------:R-:W-:-:S04]  /*29f0*/  @P2 FADD.FTZ R246, R181, -R246 ;  /* 0x800000f6b5f62221 */ /* 0x000fc80000010000 */
[----:B------:R-:W-:Y:S02]  /*2a00*/  @P2 FFMA.FTZ R245, R4, R246, R37 ;  /* 0x000000f604f52223 */ /* 0x000fe40000010025 */
[----:B------:R-:W0:Y:S02]  /*2a10*/  @P3 LDC R246, c[0x0][0x40c] ;  /* 0x00010300fff63b82 */ /* 0x000e240000000800 */
[----:B0-----:R-:W-:Y:S01]  /*2a20*/  @P3 FMUL.FTZ R246, R245, R246 ;  /* 0x000000f6f5f63220 */ /* 0x001fe20000410000 */
[----:B------:R-:W-:-:S03]  /*2a30*/  MOV R245, R38 ;  /* 0x0000002600f57202 */ /* 0x000fc60000000f00 */
[-C--:B------:R-:W-:Y:S01]  /*2a40*/  @P3 FFMA.FTZ R41, R109, R246.reuse, R41 ;  /* 0x000000f66d293223 */ /* 0x080fe20000010029 */
[----:B------:R-:W-:Y:S01]  /*2a50*/  @P3 FMUL.FTZ R149, R145, R246 ;  /* 0x000000f691953220 */ /* 0x000fe20000410000 */
[----:B------:R-:W-:-:S04]  /*2a60*/  @P2 FFMA.FTZ R246, R7, R243, R244 ;  /* 0x000000f307f62223 */ /* 0x000fc800000100f4 */
[----:B------:R-:W-:-:S04]  /*2a70*/  @P2 FADD.FTZ R246, R182, -R246 ;  /* 0x800000f6b6f62221 */ /* 0x000fc80000010000 */
        /* <DEDUP_REMOVED lines=14> */
.L_x_18584:
[--C-:B------:R-:W-:Y:S01]  /*2b60*/  @P2 FFMA.FTZ R84, R212, R243, R244.reuse ;  /* 0x000000f3d4542223 */ /* 0x100fe200000100f4 */
[----:B------:R-:W-:Y:S01]  /*2b70*/  MOV R87, R39 ;  /* 0x0000002700577202 */ /* 0x000fe20000000f00 */
        /* <DEDUP_REMOVED lines=8> */
[-C--:B-----5:R-:W-:Y:S01]  /*2c00*/  @P3 FFMA.FTZ R43, R111, R84.reuse, R43 ;  /* 0x000000546f2b3223 */ /* 0x0a0fe2000001002b */
[----:B------:R-:W-:Y:S01]  /*2c10*/  @P3 FMUL.FTZ R151, R147, R84 ;  /* 0x0000005493973220 */ /* 0x000fe20000410000 */
        /* <DEDUP_REMOVED lines=19> */
[----:B------:R-:W-:-:S07]  /*2d50*/  @P3 FMUL.FTZ R150, R146, R245 ;  /* 0x000000f592963220 */ /* 0x000fce0000410000 */
.L_x_18577:
[----:B------:R-:W-:Y:S05]  /*2d60*/  BSYNC.RECONVERGENT B1 ;  /* 0x0000000000017941 */ /* 0x000fea0003800200 */
.L_x_18568:
        /* <DEDUP_REMOVED lines=11> */
[----:B0-----:R-:W-:-:S05]  /*2e20*/  IADD3 R2, PT, PT, R242, 0x20, RZ ;  /* 0x00000020f2027810 */ /* 0x001fca0007ffe0ff */
[----:B-1----:R-:W-:-:S05]  /*2e30*/  IMAD.WIDE.U32 R2, R2, 0x10, R108 ;  /* 0x0000001002027825 */ /* 0x002fca00078e006c */
[----:B------:R1:W5:Y:S02]  /*2e40*/  LDG.E.128 R108, desc[UR6][R2.64] ;  /* 0x00000006026c7981 */ /* 0x000364000c1e1d00 */
.L_x_18586:
[----:B------:R-:W-:Y:S05]  /*2e50*/  BSYNC.RECONVERGENT B1 ;  /* 0x0000000000017941 */ /* 0x000fea0003800200 */
.L_x_18585:
[----:B------:R-:W-:Y:S04]  /*2e60*/  BSSY.RECONVERGENT B1, `(.L_x_18587) ;  /* 0x00000ac000017945 */ /* 0x000fe80003800200 */
[----:B------:R-:W-:Y:S05]  /*2e70*/  @!P0 BRA `(.L_x_18588) ;  /* 0x0000000400108947 */ /* 0x000fea0003800000 */
[----:B------:R-:W-:Y:S05]  /*2e80*/  @!P1 BRA `(.L_x_18589) ;  /* 0x0000000000889947 */ /* 0x000fea0003800000 */
[-CC-:B01----:R-:W-:Y:S01]  /*2e90*/  @P2 FFMA.FTZ R2, R213, R243.reuse, R244.reuse ;  /* 0x000000f3d5022223 */ /* 0x183fe200000100f4 */
[----:B------:R-:W-:Y:S01]  /*2ea0*/  MOV R84, R32 ;  /* 0x0000002000547202 */ /* 0x000fe20000000f00 */
[----:B------:R-:W-:Y:S01]  /*2eb0*/  @P2 FFMA.FTZ R3, R216, R243, R244 ;  /* 0x000000f3d8032223 */ /* 0x000fe200000100f4 */
[----:B------:R-:W-:Y:S01]  /*2ec0*/  MOV R85, R33 ;  /* 0x0000002100557202 */ /* 0x000fe20000000f00 */
[----:B------:R-:W-:Y:S01]  /*2ed0*/  @P2 FADD.FTZ R2, R184, -R2 ;  /* 0x80000002b8022221 */ /* 0x000fe20000010000 */
[----:B------:R-:W-:Y:S01]  /*2ee0*/  MOV R86, R34 ;  /* 0x0000002200567202 */ /* 0x000fe20000000f00 */
[----:B------:R-:W-:Y:S02]  /*2ef0*/  @P2 FADD.FTZ R3, R187, -R3 ;  /* 0x80000003bb032221 */ /* 0x000fe40000010000 */
[----:B------:R-:W-:Y:S02]  /*2f00*/  @P2 FFMA.FTZ R84, R4, R2, R32 ;  /* 0x0000000204542223 */ /* 0x000fe40000010020 */
[----:B------:R-:W0:Y:S02]  /*2f10*/  @P3 LDC R2, c[0x0][0x40c] ;  /* 0x00010300ff023b82 */ /* 0x000e240000000800 */
[----:B0-----:R-:W-:-:S04]  /*2f20*/  @P3 FMUL.FTZ R2, R84, R2 ;  /* 0x0000000254023220 */ /* 0x001fc80000410000 */
[-C--:B-----5:R-:W-:Y:S01]  /*2f30*/  @P3 FFMA.FTZ R44, R108, R2.reuse, R44 ;  /* 0x000000026c2c3223 */ /* 0x0a0fe2000001002c */
        /* <DEDUP_REMOVED lines=15> */
[----:B------:R-:W-:Y:S01]  /*3030*/  MOV R2, R35 ;  /* 0x0000002300027202 */ /* 0x000fe20000000f00 */
[----:B------:R-:W-:-:S05]  /*3040*/  @P2 FFMA.FTZ R2, R4, R3, R35 ;  /* 0x0000000304022223 */ /* 0x000fca0000010023 */
[----:B------:R-:W-:Y:S01]  /*3050*/  MOV R87, R2 ;  /* 0x0000000200577202 */ /* 0x000fe20000000f00 */
[----:B------:R-:W-:Y:S06]  /*3060*/  @!P3 BRA `(.L_x_18590) ;  /* 0x00000008002cb947 */ /* 0x000fec0003800000 */
[----:B------:R-:W-:-:S04]  /*3070*/  FMUL.FTZ R2, R2, UR13 ;  /* 0x0000000d02027c20 */ /* 0x000fc80008410000 */
[-C--:B------:R-:W-:Y:S01]  /*3080*/  FFMA.FTZ R47, R111, R2.reuse, R47 ;  /* 0x000000026f2f7223 */ /* 0x080fe2000001002f */
[----:B------:R-:W-:Y:S01]  /*3090*/  FMUL.FTZ R151, R143, R2 ;  /* 0x000000028f977220 */ /* 0x000fe20000410000 */
[----:B------:R-:W-:Y:S06]  /*30a0*/  BRA `(.L_x_18590) ;  /* 0x00000008001c7947 */ /* 0x000fec0003800000 */
.L_x_18589:
[----:B01----:R-:W-:Y:S01]  /*30b0*/  @P2 FFMA.FTZ R3, R213, R243, R244 ;  /* 0x000000f3d5032223 */ /* 0x003fe200000100f4 */
        /* <DEDUP_REMOVED lines=32> */
.L_x_18588:
[----:B------:R-:W-:Y:S05]  /*32c0*/  @!P1 BRA `(.L_x_18591) ;  /* 0x0000000000ec9947 */ /* 0x000fea0003800000 */
[-CC-:B01----:R-:W-:Y:S01]  /*32d0*/  FFMA.FTZ R2, R215, R243.reuse, R244.reuse ;  /* 0x000000f3d7027223 */ /* 0x183fe200000100f4 */
        /* <DEDUP_REMOVED lines=26> */
.L_x_18593:
[----:B------:R-:W-:Y:S05]  /*3480*/  BSYNC.RECONVERGENT B2 ;  /* 0x0000000000027941 */ /* 0x000fea0003800200 */
.L_x_18592:
        /* <DEDUP_REMOVED lines=10> */
.L_x_18595:
[----:B------:R-:W-:Y:S05]  /*3530*/  BSYNC.RECONVERGENT B2 ;  /* 0x0000000000027941 */ /* 0x000fea0003800200 */
.L_x_18594:
        /* <DEDUP_REMOVED lines=10> */
.L_x_18597:
[----:B------:R-:W-:Y:S05]  /*35e0*/  BSYNC.RECONVERGENT B2 ;  /* 0x0000000000027941 */ /* 0x000fea0003800200 */
.L_x_18596:
[----:B------:R-:W-:Y:S02]  /*35f0*/  MOV R86, R2 ;  /* 0x0000000200567202 */ /* 0x000fe40000000f00 */
[----:B------:R-:W-:Y:S01]  /*3600*/  MOV R87, R3 ;  /* 0x0000000300577202 */ /* 0x000fe20000000f00 */
[----:B------:R-:W-:Y:S06]  /*3610*/  @!P3 BRA `(.L_x_18590) ;  /* 0x0000000000c0b947 */ /* 0x000fec0003800000 */
[----:B------:R-:W-:Y:S01]  /*3620*/  FMUL.FTZ R151, R3, UR13 ;  /* 0x0000000d03977c20 */ /* 0x000fe20008410000 */
[----:B------:R-:W-:Y:S02]  /*3630*/  MOV R86, R2 ;  /* 0x0000000200567202 */ /* 0x000fe40000000f00 */
[----:B------:R-:W-:Y:S01]  /*3640*/  MOV R87, R3 ;  /* 0x0000000300577202 */ /* 0x000fe20000000f00 */
[-C--:B-----5:R-:W-:Y:S01]  /*3650*/  FFMA.FTZ R47, R111, R151.reuse, R47 ;  /* 0x000000976f2f7223 */ /* 0x0a0fe2000001002f */
[----:B------:R-:W-:Y:S01]  /*3660*/  FMUL.FTZ R151, R143, R151 ;  /* 0x000000978f977220 */ /* 0x000fe20000410000 */
[----:B------:R-:W-:Y:S06]  /*3670*/  BRA `(.L_x_18590) ;  /* 0x0000000000a87947 */ /* 0x000fec0003800000 */
.L_x_18591:
[----:B------:R-:W-:Y:S04]  /*3680*/  BSSY.RECONVERGENT B2, `(.L_x_18598) ;  /* 0x000000a000027945 */ /* 0x000fe80003800200 */
[----:B------:R-:W-:Y:S05]  /*3690*/  @!P3 BRA `(.L_x_18599) ;  /* 0x000000000020b947 */ /* 0x000fea0003800000 */
[----:B01----:R-:W-:Y:S01]  /*36a0*/  FFMA.FTZ R2, R213, R243, R244 ;  /* 0x000000f3d5027223 */ /* 0x003fe200000100f4 */
[----:B------:R-:W-:-:S03]  /*36b0*/  ISETP.GT.AND P4, PT, R5, RZ, PT ;  /* 0x000000ff0500720c */ /* 0x000fc60003f84270 */
[----:B------:R-:W-:-:S04]  /*36c0*/  FADD.FTZ R2, R184, -R2 ;  /* 0x80000002b8027221 */ /* 0x000fc80000010000 */
[----:B------:R-:W-:-:S05]  /*36d0*/  FMUL.FTZ R2, R4, R2 ;  /* 0x0000000204027220 */ /* 0x000fca0000410000 */
[----:B------:R-:W-:-:S05]  /*36e0*/  FSEL R2, R2, RZ, P4 ;  /* 0x000000ff02027208 */ /* 0x000fca0002000000 */
[----:B------:R-:W-:-:S04]  /*36f0*/  FMUL.FTZ R2, R2, UR13 ;  /* 0x0000000d02027c20 */ /* 0x000fc80008410000 */
[-C--:B-----5:R-:W-:Y:S01]  /*3700*/  FFMA.FTZ R44, R108, R2.reuse, R44 ;  /* 0x000000026c2c7223 */ /* 0x0a0fe2000001002c */
[----:B------:R-:W-:-:S07]  /*3710*/  FMUL.FTZ R148, R140, R2 ;  /* 0x000000028c947220 */ /* 0x000fce0000410000 */
.L_x_18599:
[----:B------:R-:W-:Y:S05]  /*3720*/  BSYNC.RECONVERGENT B2 ;  /* 0x0000000000027941 */ /* 0x000fea0003800200 */
.L_x_18598:
        /* <DEDUP_REMOVED lines=10> */
.L_x_18601:
[----:B------:R-:W-:Y:S05]  /*37d0*/  BSYNC.RECONVERGENT B2 ;  /* 0x0000000000027941 */ /* 0x000fea0003800200 */
.L_x_18600:
        /* <DEDUP_REMOVED lines=10> */
.L_x_18603:
[----:B------:R-:W-:Y:S05]  /*3880*/  BSYNC.RECONVERGENT B2 ;  /* 0x0000000000027941 */ /* 0x000fea0003800200 */
.L_x_18602:
        /* <DEDUP_REMOVED lines=9> */
.L_x_18590:
[----:B------:R-:W-:Y:S05]  /*3920*/  BSYNC.RECONVERGENT B1 ;  /* 0x0000000000017941 */ /* 0x000fea0003800200 */
.L_x_18587:
[----:B01----:R-:W0:Y:S01]  /*3930*/  @P1 LDC.64 R2, c[0x0][0x478] ;  /* 0x00011e00ff021b82 */ /* 0x003e220000000a00 */
        /* <DEDUP_REMOVED lines=13> */
.L_x_18605:
[----:B------:R-:W-:Y:S05]  /*3a10*/  BSYNC.RECONVERGENT B1 ;  /* 0x0000000000017941 */ /* 0x000fea0003800200 */
.L_x_18604:
        /* <DEDUP_REMOVED lines=37> */
.L_x_18608:
        /* <DEDUP_REMOVED lines=33> */
.L_x_18607:
[----:B------:R-:W-:Y:S05]  /*3e80*/  @!P1 BRA `(.L_x_18610) ;  /* 0x0000000000ec9947 */ /* 0x000fea0003800000 */
[-CC-:B01----:R-:W-:Y:S01]  /*3e90*/  FFMA.FTZ R2, R219, R243.reuse, R244.reuse ;  /* 0x000000f3db027223 */ /* 0x183fe200000100f4 */
[-CC-:B------:R-:W-:Y:S01]  /*3ea0*/  FFMA.FTZ R85, R218, R243.reuse, R244.reuse ;  /* 0x000000f3da557223 */ /* 0x180fe200000100f4 */
[-C--:B------:R-:W-:Y:S01]  /*3eb0*/  FFMA.FTZ R3, R189, R243.reuse, R244 ;  /* 0x000000f3bd037223 */ /* 0x080fe200000100f4 */
[----:B------:R-:W-:Y:S01]  /*3ec0*/  ISETP.GT.AND P4, PT, R5, RZ, PT ;  /* 0x000000ff0500720c */ /* 0x000fe20003f84270 */
        /* <DEDUP_REMOVED lines=8> */
[----:B------:R-:W-:Y:S01]  /*3f50*/  BSSY.RECONVERGENT B2, `(.L_x_18611) ;  /* 0x000000f000027945 */ /* 0x000fe20003800200 */
[----:B------:R-:W-:Y:S01]  /*3f60*/  FMUL.FTZ R2, R4, R2 ;  /* 0x0000000204027220 */ /* 0x000fe20000410000 */
        /* <DEDUP_REMOVED lines=13> */
.L_x_18612:
[----:B------:R-:W-:Y:S05]  /*4040*/  BSYNC.RECONVERGENT B2 ;  /* 0x0000000000027941 */ /* 0x000fea0003800200 */
.L_x_18611:
        /* <DEDUP_REMOVED lines=10> */
.L_x_18614:
[----:B------:R-:W-:Y:S05]  /*40f0*/  BSYNC.RECONVERGENT B2 ;  /* 0x0000000000027941 */ /* 0x000fea0003800200 */
.L_x_18613:
        /* <DEDUP_REMOVED lines=10> */
.L_x_18616:
[----:B------:R-:W-:Y:S05]  /*41a0*/  BSYNC.RECONVERGENT B2 ;  /* 0x0000000000027941 */ /* 0x000fea0003800200 */
.L_x_18615:
        /* <DEDUP_REMOVED lines=9> */
.L_x_18610:
        /* <DEDUP_REMOVED lines=10> */
.L_x_18618:
[----:B------:R-:W-:Y:S05]  /*42e0*/  BSYNC.RECONVERGENT B2 ;  /* 0x0000000000027941 */ /* 0x000fea0003800200 */
.L_x_18617:
        /* <DEDUP_REMOVED lines=10> */
.L_x_18620:
[----:B------:R-:W-:Y:S05]  /*4390*/  BSYNC.RECONVERGENT B2 ;  /* 0x0000000000027941 */ /* 0x000fea0003800200 */
.L_x_18619:
        /* <DEDUP_REMOVED lines=10> */
.L_x_18622:
[----:B------:R-:W-:Y:S05]  /*4440*/  BSYNC.RECONVERGENT B2 ;  /* 0x0000000000027941 */ /* 0x000fea0003800200 */
.L_x_18621:
        /* <DEDUP_REMOVED lines=9> */
.L_x_18609:
[----:B------:R-:W-:Y:S05]  /*44e0*/  BSYNC.RECONVERGENT B1 ;  /* 0x0000000000017941 */ /* 0x000fea0003800200 */
.L_x_18606:
        /* <DEDUP_REMOVED lines=14> */
.L_x_18624:
[----:B------:R-:W-:Y:S05]  /*45d0*/  BSYNC.RECONVERGENT B1 ;  /* 0x0000000000017941 */ /* 0x000fea0003800200 */
.L_x_18623:
        /* <DEDUP_REMOVED lines=37> */
.L_x_18627:
        /* <DEDUP_REMOVED lines=33> */
.L_x_18626:
        /* <DEDUP_REMOVED lines=28> */
.L_x_18631:
[----:B------:R-:W-:Y:S05]  /*4c00*/  BSYNC.RECONVERGENT B2 ;  /* 0x0000000000027941 */ /* 0x000fea0003800200 */
.L_x_18630:
        /* <DEDUP_REMOVED lines=10> */
.L_x_18633:
[----:B------:R-:W-:Y:S05]  /*4cb0*/  BSYNC.RECONVERGENT B2 ;  /* 0x0000000000027941 */ /* 0x000fea0003800200 */
.L_x_18632:
        /* <DEDUP_REMOVED lines=10> */
.L_x_18635:
[----:B------:R-:W-:Y:S05]  /*4d60*/  BSYNC.RECONVERGENT B2 ;  /* 0x0000000000027941 */ /* 0x000fea0003800200 */
.L_x_18634:
        /* <DEDUP_REMOVED lines=9> */
.L_x_18629:
        /* <DEDUP_REMOVED lines=10> */
.L_x_18637:
[----:B------:R-:W-:Y:S05]  /*4ea0*/  BSYNC.RECONVERGENT B2 ;  /* 0x0000000000027941 */ /* 0x000fea0003800200 */
.L_x_18636:
        /* <DEDUP_REMOVED lines=10> */
.L_x_18639:
[----:B------:R-:W-:Y:S05]  /*4f50*/  BSYNC.RECONVERGENT B2 ;  /* 0x0000000000027941 */ /* 0x000fea0003800200 */
.L_x_18638:
        /* <DEDUP_REMOVED lines=10> */
.L_x_18641:
[----:B------:R-:W-:Y:S05]  /*5000*/  BSYNC.RECONVERGENT B2 ;  /* 0x0000000000027941 */ /* 0x000fea0003800200 */
.L_x_18640:
        /* <DEDUP_REMOVED lines=9> */
.L_x_18628:
[----:B------:R-:W-:Y:S05]  /*50a0*/  BSYNC.RECONVERGENT B1 ;  /* 0x0000000000017941 */ /* 0x000fea0003800200 */
.L_x_18625:
        /* <DEDUP_REMOVED lines=14> */
.L_x_18643:
[----:B------:R-:W-:Y:S05]  /*5190*/  BSYNC.RECONVERGENT B1 ;  /* 0x0000000000017941 */ /* 0x000fea0003800200 */
.L_x_18642:
        /* <DEDUP_REMOVED lines=37> */
.L_x_18646:
        /* <DEDUP_REMOVED lines=33> */
.L_x_18645:
        /* <DEDUP_REMOVED lines=28> */
.L_x_18650:
[----:B------:R-:W-:Y:S05]  /*57c0*/  BSYNC.RECONVERGENT B2 ;  /* 0x0000000000027941 */ /* 0x000fea0003800200 */
.L_x_18649:
        /* <DEDUP_REMOVED lines=10> */
.L_x_18652:
[----:B------:R-:W-:Y:S05]  /*5870*/  BSYNC.RECONVERGENT B2 ;  /* 0x0000000000027941 */ /* 0x000fea0003800200 */
.L_x_18651:
        /* <DEDUP_REMOVED lines=10> */
.L_x_18654:
[----:B------:R-:W-:Y:S05]  /*5920*/  BSYNC.RECONVERGENT B2 ;  /* 0x0000000000027941 */ /* 0x000fea0003800200 */
.L_x_18653:
        /* <DEDUP_REMOVED lines=9> */
.L_x_18648:
        /* <DEDUP_REMOVED lines=10> */
.L_x_18656:
[----:B------:R-:W-:Y:S05]  /*5a60*/  BSYNC.RECONVERGENT B2 ;  /* 0x0000000000027941 */ /* 0x000fea0003800200 */
.L_x_18655:
        /* <DEDUP_REMOVED lines=10> */
.L_x_18658:
[----:B------:R-:W-:Y:S05]  /*5b10*/  BSYNC.RECONVERGENT B2 ;  /* 0x0000000000027941 */ /* 0x000fea0003800200 */
.L_x_18657:
        /* <DEDUP_REMOVED lines=10> */
.L_x_18660:
[----:B------:R-:W-:Y:S05]  /*5bc0*/  BSYNC.RECONVERGENT B2 ;  /* 0x0000000000027941 */ /* 0x000fea0003800200 */
.L_x_18659:
        /* <DEDUP_REMOVED lines=9> */
.L_x_18647:
[----:B------:R-:W-:Y:S05]  /*5c60*/  BSYNC.RECONVERGENT B1 ;  /* 0x0000000000017941 */ /* 0x000fea0003800200 */
.L_x_18644:
        /* <DEDUP_REMOVED lines=14> */
.L_x_18662:
[----:B------:R-:W-:Y:S05]  /*5d50*/  BSYNC.RECONVERGENT B1 ;  /* 0x0000000000017941 */ /* 0x000fea0003800200 */
.L_x_18661:
        /* <DEDUP_REMOVED lines=37> */
.L_x_18665:
        /* <DEDUP_REMOVED lines=33> */
.L_x_18664:
        /* <DEDUP_REMOVED lines=28> */
.L_x_18669:
[----:B------:R-:W-:Y:S05]  /*6380*/  BSYNC.RECONVERGENT B2 ;  /* 0x0000000000027941 */ /* 0x000fea0003800200 */
.L_x_18668:
        /* <DEDUP_REMOVED lines=10> */
.L_x_18671:
[----:B------:R-:W-:Y:S05]  /*6430*/  BSYNC.RECONVERGENT B2 ;  /* 0x0000000000027941 */ /* 0x000fea0003800200 */
.L_x_18670:
        /* <DEDUP_REMOVED lines=10> */
.L_x_18673:
[----:B------:R-:W-:Y:S05]  /*64e0*/  BSYNC.RECONVERGENT B2 ;  /* 0x0000000000027941 */ /* 0x000fea0003800200 */
.L_x_18672:
        /* <DEDUP_REMOVED lines=9> */
.L_x_18667:
        /* <DEDUP_REMOVED lines=10> */
.L_x_18675:
[----:B------:R-:W-:Y:S05]  /*6620*/  BSYNC.RECONVERGENT B2 ;  /* 0x0000000000027941 */ /* 0x000fea0003800200 */
.L_x_18674:
        /* <DEDUP_REMOVED lines=10> */
.L_x_18677:
[----:B------:R-:W-:Y:S05]  /*66d0*/  BSYNC.RECONVERGENT B2 ;  /* 0x0000000000027941 */ /* 0x000fea0003800200 */
.L_x_18676:
        /* <DEDUP_REMOVED lines=10> */
.L_x_18679:
[----:B------:R-:W-:Y:S05]  /*6780*/  BSYNC.RECONVERGENT B2 ;  /* 0x0000000000027941 */ /* 0x000fea0003800200 */
.L_x_18678:
        /* <DEDUP_REMOVED lines=9> */
.L_x_18666:
[----:B------:R-:W-:Y:S05]  /*6820*/  BSYNC.RECONVERGENT B1 ;  /* 0x0000000000017941 */ /* 0x000fea0003800200 */
.L_x_18663:
        /* <DEDUP_REMOVED lines=14> */
.L_x_18681:
[----:B------:R-:W-:Y:S05]  /*6910*/  BSYNC.RECONVERGENT B1 ;  /* 0x0000000000017941 */ /* 0x000fea0003800200 */
.L_x_18680:
        /* <DEDUP_REMOVED lines=37> */
.L_x_18684:
        /* <DEDUP_REMOVED lines=33> */
.L_x_18683:
        /* <DEDUP_REMOVED lines=28> */
.L_x_18688:
[----:B------:R-:W-:Y:S05]  /*6f40*/  BSYNC.RECONVERGENT B2 ;  /* 0x0000000000027941 */ /* 0x000fea0003800200 */
.L_x_18687:
        /* <DEDUP_REMOVED lines=10> */
.L_x_18690:
[----:B------:R-:W-:Y:S05]  /*6ff0*/  BSYNC.RECONVERGENT B2 ;  /* 0x0000000000027941 */ /* 0x000fea0003800200 */
.L_x_18689:
        /* <DEDUP_REMOVED lines=10> */
.L_x_18692:
[----:B------:R-:W-:Y:S05]  /*70a0*/  BSYNC.RECONVERGENT B2 ;  /* 0x0000000000027941 */ /* 0x000fea0003800200 */
.L_x_18691:
        /* <DEDUP_REMOVED lines=9> */
.L_x_18686:
        /* <DEDUP_REMOVED lines=10> */
.L_x_18694:
[----:B------:R-:W-:Y:S05]  /*71e0*/  BSYNC.RECONVERGENT B2 ;  /* 0x0000000000027941 */ /* 0x000fea0003800200 */
.L_x_18693:
        /* <DEDUP_REMOVED lines=10> */
.L_x_18696:
[----:B------:R-:W-:Y:S05]  /*7290*/  BSYNC.RECONVERGENT B2 ;  /* 0x0000000000027941 */ /* 0x000fea0003800200 */
.L_x_18695:
        /* <DEDUP_REMOVED lines=10> */
.L_x_18698:
[----:B------:R-:W-:Y:S05]  /*7340*/  BSYNC.RECONVERGENT B2 ;  /* 0x0000000000027941 */ /* 0x000fea0003800200 */
.L_x_18697:
        /* <DEDUP_REMOVED lines=9> */
.L_x_18685:
[----:B------:R-:W-:Y:S05]  /*73e0*/  BSYNC.RECONVERGENT B1 ;  /* 0x0000000000017941 */ /* 0x000fea0003800200 */
.L_x_18682:
[----:B01----:R-:W0:Y:S01]  /*73f0*/  @P1 LDC.64 R2, c[0x0][0x478] ;  /* 0x00011e00ff021b82 */ /* 0x003e220000000a00 */
        /* <DEDUP_REMOVED lines=10> */
[----:B0-----:R-:W0:Y:S02]  /*74a0*/  LDC.64 R2, c[0x0][0x390] ;  /* 0x0000e400ff027b82 */ /* 0x001e240000000a00 */
[----:B0-----:R-:W-:-:S05]  /*74b0*/  IMAD.WIDE.U32 R2, R242, 0x10, R2 ;  /* 0x00000010f2027825 */ /* 0x001fca00078e0002 */
[----:B-----5:R1:W5:Y:S02]  /*74c0*/  LDG.E.128 R108, desc[UR6][R2.64] ;  /* 0x00000006026c7981 */ /* 0x020364000c1e1d00 */
.L_x_18700:
[----:B------:R-:W-:Y:S05]  /*74d0*/  BSYNC.RECONVERGENT B1 ;  /* 0x0000000000017941 */ /* 0x000fea0003800200 */
.L_x_18699:
[----:B------:R-:W-:Y:S04]  /*74e0*/  BSSY.RECONVERGENT B1, `(.L_x_18701) ;  /* 0x00000a9000017945 */ /* 0x000fe80003800200 */
[----:B------:R-:W-:Y:S05]  /*74f0*/  @!P0 BRA `(.L_x_18702) ;  /* 0x0000000400108947 */ /* 0x000fea0003800000 */
[----:B------:R-:W-:Y:S05]  /*7500*/  @!P1 BRA `(.L_x_18703) ;  /* 0x0000000000889947 */ /* 0x000fea0003800000 */
[--C-:B01----:R-:W-:Y:S01]  /*7510*/  @P2 FFMA.FTZ R3, R240, R243, R244.reuse ;  /* 0x000000f3f0032223 */ /* 0x103fe200000100f4 */
[----:B------:R-:W-:Y:S02]  /*7520*/  MOV R2, R11 ;  /* 0x0000000b00027202 */ /* 0x000fe40000000f00 */
[----:B------:R-:W-:Y:S01]  /*7530*/  MOV R84, R8 ;  /* 0x0000000800547202 */ /* 0x000fe20000000f00 */
[----:B------:R-:W-:Y:S01]  /*7540*/  @P2 FADD.FTZ R3, R211, -R3 ;  /* 0x80000003d3032221 */ /* 0x000fe20000010000 */
[----:B------:R-:W-:Y:S02]  /*7550*/  MOV R85, R9 ;  /* 0x0000000900557202 */ /* 0x000fe40000000f00 */
[----:B------:R-:W-:Y:S01]  /*7560*/  MOV R86, R10 ;  /* 0x0000000a00567202 */ /* 0x000fe20000000f00 */
[----:B------:R-:W-:Y:S01]  /*7570*/  @P2 FFMA.FTZ R2, R4, R3, R11 ;  /* 0x0000000304022223 */ /* 0x000fe2000001000b */
[----:B------:R-:W-:-:S04]  /*7580*/  @P2 FFMA.FTZ R3, R207, R243, R244 ;  /* 0x000000f3cf032223 */ /* 0x000fc800000100f4 */
[----:B------:R-:W-:Y:S01]  /*7590*/  @P2 FADD.FTZ R3, R238, -R3 ;  /* 0x80000003ee032221 */ /* 0x000fe20000010000 */
[----:B------:R-:W-:-:S03]  /*75a0*/  MOV R87, R2 ;  /* 0x0000000200577202 */ /* 0x000fc60000000f00 */
        /* <DEDUP_REMOVED lines=24> */
.L_x_18703:
        /* <DEDUP_REMOVED lines=33> */
.L_x_18702:
[----:B------:R-:W-:Y:S05]  /*7940*/  @!P1 BRA `(.L_x_18705) ;  /* 0x0000000000e09947 */ /* 0x000fea0003800000 */
        /* <DEDUP_REMOVED lines=10> */
.L_x_18707:
[----:B------:R-:W-:Y:S05]  /*79f0*/  BSYNC.RECONVERGENT B2 ;  /* 0x0000000000027941 */ /* 0x000fea0003800200 */
.L_x_18706:
        /* <DEDUP_REMOVED lines=10> */
.L_x_18709:
[----:B------:R-:W-:Y:S05]  /*7aa0*/  BSYNC.RECONVERGENT B2 ;  /* 0x0000000000027941 */ /* 0x000fea0003800200 */
.L_x_18708:
        /* <DEDUP_REMOVED lines=10> */
.L_x_18711:
[----:B------:R-:W-:Y:S05]  /*7b50*/  BSYNC.RECONVERGENT B2 ;  /* 0x0000000000027941 */ /* 0x000fea0003800200 */
.L_x_18710:
[----:B------:R-:W-:Y:S01]  /*7b60*/  ISETP.GT.AND P0, PT, R5, RZ, PT ;  /* 0x000000ff0500720c */ /* 0x000fe20003f04270 */
[-CC-:B------:R-:W-:Y:S01]  /*7b70*/  FFMA.FTZ R5, R240, R243.reuse, R244.reuse ;  /* 0x000000f3f0057223 */ /* 0x180fe200000100f4 */
[-CC-:B01----:R-:W-:Y:S01]  /*7b80*/  FFMA.FTZ R3, R209, R243.reuse, R244.reuse ;  /* 0x000000f3d1037223 */ /* 0x183fe200000100f4 */
        /* <DEDUP_REMOVED lines=17> */
[-C--:B-----5:R-:W-:Y:S01]  /*7ca0*/  FFMA.FTZ R71, R111, R2.reuse, R71 ;  /* 0x000000026f477223 */ /* 0x0a0fe20000010047 */
[----:B------:R-:W-:Y:S01]  /*7cb0*/  FMUL.FTZ R151, R119, R2 ;  /* 0x0000000277977220 */ /* 0x000fe20000410000 */
[----:B------:R-:W-:Y:S06]  /*7cc0*/  BRA `(.L_x_18704) ;  /* 0x0000000000a87947 */ /* 0x000fec0003800000 */
.L_x_18705:
        /* <DEDUP_REMOVED lines=10> */
.L_x_18713:
[----:B------:R-:W-:Y:S05]  /*7d70*/  BSYNC.RECONVERGENT B2 ;  /* 0x0000000000027941 */ /* 0x000fea0003800200 */
.L_x_18712:
        /* <DEDUP_REMOVED lines=10> */
.L_x_18715:
[----:B------:R-:W-:Y:S05]  /*7e20*/  BSYNC.RECONVERGENT B2 ;  /* 0x0000000000027941 */ /* 0x000fea0003800200 */
.L_x_18714:
        /* <DEDUP_REMOVED lines=10> */
.L_x_18717:
[----:B------:R-:W-:Y:S05]  /*7ed0*/  BSYNC.RECONVERGENT B2 ;  /* 0x0000000000027941 */ /* 0x000fea0003800200 */
.L_x_18716:
[----:B01----:R-:W-:Y:S01]  /*7ee0*/  FFMA.FTZ R2, R240, R243, R244 ;  /* 0x000000f3f0027223 */ /* 0x003fe200000100f4 */
[----:B------:R-:W-:-:S03]  /*7ef0*/  ISETP.GT.AND P0, PT, R5, RZ, PT ;  /* 0x000000ff0500720c */ /* 0x000fc60003f04270 */
[----:B------:R-:W-:-:S04]  /*7f00*/  FADD.FTZ R2, R211, -R2 ;  /* 0x80000002d3027221 */ /* 0x000fc80000010000 */
[----:B------:R-:W-:Y:S02]  /*7f10*/  FMUL.FTZ R3, R4, R2 ;  /* 0x0000000204037220 */ /* 0x000fe40000410000 */
[----:B------:R-:W0:Y:S03]  /*7f20*/  @P3 LDC R2, c[0x0][0x40c] ;  /* 0x00010300ff023b82 */ /* 0x000e260000000800 */
[----:B------:R-:W-:-:S05]  /*7f30*/  FSEL R3, R3, RZ, P0 ;  /* 0x000000ff03037208 */ /* 0x000fca0000000000 */
[----:B0-----:R-:W-:-:S04]  /*7f40*/  @P3 FMUL.FTZ R2, R3, R2 ;  /* 0x0000000203023220 */ /* 0x001fc80000410000 */
[-C--:B-----5:R-:W-:Y:S01]  /*7f50*/  @P3 FFMA.FTZ R71, R111, R2.reuse, R71 ;  /* 0x000000026f473223 */ /* 0x0a0fe20000010047 */
[----:B------:R-:W-:-:S07]  /*7f60*/  @P3 FMUL.FTZ R151, R119, R2 ;  /* 0x0000000277973220 */ /* 0x000fce0000410000 */
.L_x_18704:
[----:B------:R-:W-:Y:S05]  /*7f70*/  BSYNC.RECONVERGENT B1 ;  /* 0x0000000000017941 */ /* 0x000fea0003800200 */
.L_x_18701:
[----:B------:R-:W0:Y:S01]  /*7f80*/  @P1 LDC.64 R2, c[0x0][0x478] ;  /* 0x00011e00ff021b82 */ /* 0x000e220000000a00 */
[----:B------:R-:W-:-:S05]  /*7f90*/  @P1 IADD3 R4, PT, PT, R241, 0xe0, RZ ;  /* 0x000000e0f1041810 */ /* 0x000fca0007ffe0ff */
[----:B0-----:R-:W-:-:S05]  /*7fa0*/  @P1 IMAD.WIDE.U32 R2, R4, 0x10, R2 ;  /* 0x0000001004021825 */ /* 0x001fca00078e0002 */
        /* <DEDUP_REMOVED lines=8> */
.L_x_18563:
[----:B------:R-:W-:Y:S05]  /*8030*/  BSYNC B0 ;  /* 0x0000000000007941 */ /* 0x000fea0003800000 */
.L_x_18562:
        /* <DEDUP_REMOVED lines=271> */
.L_x_18567:
[----:B0-----:R-:W-:Y:S01]  /*9130*/  HFMA2 R245, -RZ, RZ, 0, 5.9604644775390625e-08 ;  /* 0x00000001fff57431 */ /* 0x001fe200000001ff */
[----:B------:R-:W-:Y:S01]  /*9140*/  BSSY B1, `(.L_x_18719) ;  /* 0x0000006000017945 */ /* 0x000fe20003800000 */
[----:B------:R-:W-:Y:S02]  /*9150*/  MOV R244, 0x1f ;  /* 0x0000001f00f47802 */ /* 0x000fe40000000f00 */
[----:B------:R-:W-:-:S07]  /*9160*/  MOV R243, 0xffffffff ;  /* 0xffffffff00f37802 */ /* 0x000fce0000000f00 */
[----:B------:R-:W-:Y:S05]  /*9170*/  WARPSYNC.COLLECTIVE R243, `(.L_x_18720) ;  /* 0x00000000f3087348 */ /* 0x000fea0003c00000 */
[----:B------:R0:W1:Y:S02]  /*9180*/  SHFL.BFLY P1, R247, R241, R245, R244 ;  /* 0x0c0000f5f1f77389 */ /* 0x00006400000200f4 */
[----:B01----:R-:W-:Y:S05]  /*9190*/  ENDCOLLECTIVE ;  /* 0x000000000000791b */ /* 0x003fea0003800000 */
.L_x_18720:
[----:B------:R-:W-:Y:S05]  /*91a0*/  BSYNC B1 ;  /* 0x0000000000017941 */ /* 0x000fea0003800000 */
.L_x_18719:
        /* <DEDUP_REMOVED lines=9> */
.L_x_18721:
[----:B------:R-:W-:Y:S01]  /*9240*/  HFMA2 R245, -RZ, RZ, 0, 1.1920928955078125e-07 ;  /* 0x00000002fff57431 */ /* 0x000fe200000001ff */
[----:B------:R-:W-:-:S05]  /*9250*/  MOV R241, R247 ;  /* 0x000000f700f17202 */ /* 0x000fca0000000f00 */
[----:B------:R-:W-:Y:S01]  /*9260*/  FADD.FTZ R242, R241, R242 ;  /* 0x000000f2f1f27221 */ /* 0x000fe20000010000 */
[----:B------:R-:W-:-:S07]  /*9270*/  MOV R241, R246 ;  /* 0x000000f600f17202 */ /* 0x000fce0000000f00 */
[----:B------:R-:W-:Y:S05]  /*9280*/  WARPSYNC.COLLECTIVE R243, `(.L_x_18722) ;  /* 0x00000000f3087348 */ /* 0x000fea0003c00000 */
[----:B------:R0:W1:Y:S02]  /*9290*/  SHFL.BFLY P1, R247, R241, R245, R244 ;  /* 0x0c0000f5f1f77389 */ /* 0x00006400000200f4 */
[----:B01----:R-:W-:Y:S05]  /*92a0*/  ENDCOLLECTIVE ;  /* 0x000000000000791b */ /* 0x003fea0003800000 */
.L_x_18722:
[----:B------:R-:W-:-:S05]  /*92b0*/  MOV R241, R247 ;  /* 0x000000f700f17202 */ /* 0x000fca0000000f00 */
[----:B------:R-:W-:Y:S01]  /*92c0*/  FADD.FTZ R246, R246, R241 ;  /* 0x000000f1f6f67221 */ /* 0x000fe20000010000 */
[----:B------:R-:W-:-:S07]  /*92d0*/  MOV R241, R242 ;  /* 0x000000f200f17202 */ /* 0x000fce0000000f00 */
[----:B------:R-:W-:Y:S05]  /*92e0*/  WARPSYNC.COLLECTIVE R243, `(.L_x_18723) ;  /* 0x00000000f3087348 */ /* 0x000fea0003c00000 */
[----:B------:R0:W1:Y:S02]  /*92f0*/  SHFL.BFLY P1, R247, R241, R245, R244 ;  /* 0x0c0000f5f1f77389 */ /* 0x00006400000200f4 */
[----:B01----:R-:W-:Y:S05]  /*9300*/  ENDCOLLECTIVE ;  /* 0x000000000000791b */ /* 0x003fea0003800000 */
.L_x_18723:
[----:B------:R-:W-:Y:S01]  /*9310*/  HFMA2 R245, -RZ, RZ, 0, 2.384185791015625e-07 ;  /* 0x00000004fff57431 */ /* 0x000fe200000001ff */
[----:B------:R-:W-:-:S05]  /*9320*/  MOV R241, R247 ;  /* 0x000000f700f17202 */ /* 0x000fca0000000f00 */
[----:B------:R-:W-:Y:S01]  /*9330*/  FADD.FTZ R242, R242, R241 ;  /* 0x000000f1f2f27221 */ /* 0x000fe20000010000 */
[----:B------:R-:W-:-:S07]  /*9340*/  MOV R241, R246 ;  /* 0x000000f600f17202 */ /* 0x000fce0000000f00 */
[----:B------:R-:W-:Y:S05]  /*9350*/  WARPSYNC.COLLECTIVE R243, `(.L_x_18724) ;  /* 0x00000000f3087348 */ /* 0x000fea0003c00000 */
[----:B------:R0:W1:Y:S02]  /*9360*/  SHFL.BFLY P1, R247, R241, R245, R244 ;  /* 0x0c0000f5f1f77389 */ /* 0x00006400000200f4 */
[----:B01----:R-:W-:Y:S05]  /*9370*/  ENDCOLLECTIVE ;  /* 0x000000000000791b */ /* 0x003fea0003800000 */
.L_x_18724:
[----:B------:R-:W-:-:S05]  /*9380*/  MOV R241, R247 ;  /* 0x000000f700f17202 */ /* 0x000fca0000000f00 */
[----:B------:R-:W-:Y:S01]  /*9390*/  FADD.FTZ R246, R246, R241 ;  /* 0x000000f1f6f67221 */ /* 0x000fe20000010000 */
[----:B------:R-:W-:-:S07]  /*93a0*/  MOV R241, R242 ;  /* 0x000000f200f17202 */ /* 0x000fce0000000f00 */
[----:B------:R-:W-:Y:S05]  /*93b0*/  WARPSYNC.COLLECTIVE R243, `(.L_x_18725) ;  /* 0x00000000f3087348 */ /* 0x000fea0003c00000 */
[----:B------:R0:W1:Y:S02]  /*93c0*/  SHFL.BFLY P1, R247, R241, R245, R244 ;  /* 0x0c0000f5f1f77389 */ /* 0x00006400000200f4 */
[----:B01----:R-:W-:Y:S05]  /*93d0*/  ENDCOLLECTIVE ;  /* 0x000000000000791b */ /* 0x003fea0003800000 */
.L_x_18725:
[----:B------:R-:W-:Y:S01]  /*93e0*/  HFMA2 R245, -RZ, RZ, 0, 4.76837158203125e-07 ;  /* 0x00000008fff57431 */ /* 0x000fe200000001ff */
[----:B------:R-:W-:-:S05]  /*93f0*/  MOV R241, R247 ;  /* 0x000000f700f17202 */ /* 0x000fca0000000f00 */
[----:B------:R-:W-:Y:S01]  /*9400*/  FADD.FTZ R242, R242, R241 ;  /* 0x000000f1f2f27221 */ /* 0x000fe20000010000 */
[----:B------:R-:W-:-:S07]  /*9410*/  MOV R241, R246 ;  /* 0x000000f600f17202 */ /* 0x000fce0000000f00 */
[----:B------:R-:W-:Y:S05]  /*9420*/  WARPSYNC.COLLECTIVE R243, `(.L_x_18726) ;  /* 0x00000000f3087348 */ /* 0x000fea0003c00000 */
[----:B------:R0:W1:Y:S02]  /*9430*/  SHFL.BFLY P1, R247, R241, R245, R244 ;  /* 0x0c0000f5f1f77389 */ /* 0x00006400000200f4 */
[----:B01----:R-:W-:Y:S05]  /*9440*/  ENDCOLLECTIVE ;  /* 0x000000000000791b */ /* 0x003fea0003800000 */
.L_x_18726:
[----:B------:R-:W-:-:S05]  /*9450*/  MOV R241, R247 ;  /* 0x000000f700f17202 */ /* 0x000fca0000000f00 */
[----:B------:R-:W-:Y:S01]  /*9460*/  FADD.FTZ R246, R246, R241 ;  /* 0x000000f1f6f67221 */ /* 0x000fe20000010000 */
[----:B------:R-:W-:-:S07]  /*9470*/  MOV R241, R242 ;  /* 0x000000f200f17202 */ /* 0x000fce0000000f00 */
[----:B------:R-:W-:Y:S05]  /*9480*/  WARPSYNC.COLLECTIVE R243, `(.L_x_18727) ;  /* 0x00000000f3087348 */ /* 0x000fea0003c00000 */
[----:B------:R0:W1:Y:S02]  /*9490*/  SHFL.BFLY P1, R247, R241, R245, R244 ;  /* 0x0c0000f5f1f77389 */ /* 0x00006400000200f4 */
[----:B01----:R-:W-:Y:S05]  /*94a0*/  ENDCOLLECTIVE ;  /* 0x000000000000791b */ /* 0x003fea0003800000 */
.L_x_18727:
[----:B------:R-:W-:Y:S01]  /*94b0*/  HFMA2 R245, -RZ, RZ, 0, 9.5367431640625e-07 ;  /* 0x00000010fff57431 */ /* 0x000fe200000001ff */
[----:B------:R-:W-:-:S05]  /*94c0*/  MOV R241, R247 ;  /* 0x000000f700f17202 */ /* 0x000fca0000000f00 */
[----:B------:R-:W-:Y:S01]  /*94d0*/  FADD.FTZ R242, R242, R241 ;  /* 0x000000f1f2f27221 */ /* 0x000fe20000010000 */
[----:B------:R-:W-:-:S07]  /*94e0*/  MOV R241, R246 ;  /* 0x000000f600f17202 */ /* 0x000fce0000000f00 */
[----:B------:R-:W-:Y:S05]  /*94f0*/  WARPSYNC.COLLECTIVE R243, `(.L_x_18728) ;  /* 0x00000000f3087348 */ /* 0x000fea0003c00000 */
[----:B------:R0:W1:Y:S02]  /*9500*/  SHFL.BFLY P1, R247, R241, R245, R244 ;  /* 0x0c0000f5f1f77389 */ /* 0x00006400000200f4 */
[----:B01----:R-:W-:Y:S05]  /*9510*/  ENDCOLLECTIVE ;  /* 0x000000000000791b */ /* 0x003fea0003800000 */
.L_x_18728:
[----:B------:R-:W-:Y:S02]  /*9520*/  MOV R241, R242 ;  /* 0x000000f200f17202 */ /* 0x000fe40000000f00 */
[----:B------:R-:W-:-:S07]  /*9530*/  MOV R249, R247 ;  /* 0x000000f700f97202 */ /* 0x000fce0000000f00 */
[----:B------:R-:W-:Y:S05]  /*9540*/  WARPSYNC.COLLECTIVE R243, `(.L_x_18729) ;  /* 0x00000000f3087348 */ /* 0x000fea0003c00000 */
[----:B------:R0:W1:Y:S02]  /*9550*/  SHFL.BFLY P1, R247, R241, R245, R244 ;  /* 0x0c0000f5f1f77389 */ /* 0x00006400000200f4 */
[----:B01----:R-:W-:Y:S05]  /*9560*/  ENDCOLLECTIVE ;  /* 0x000000000000791b */ /* 0x003fea0003800000 */
.L_x_18729:
[----:B------:R-:W-:Y:S01]  /*9570*/  MOV R241, R247 ;  /* 0x000000f700f17202 */ /* 0x000fe20000000f00 */
[----:B------:R-:W-:Y:S06]  /*9580*/  BRA `(.L_x_18730) ;  /* 0xffffff8800dc7947 */ /* 0x000fec000383ffff */
.L_x_18731:
        /* <DEDUP_REMOVED lines=15> */
.L_x_20133:


//--------------------- .text._ZN10layer_norm13ln_bwd_kernelINS_13Kernel_traitsIfffffjLj1024ELj1ELj4ELj1ELj16ENS_18Kernel_traits_baseILj1024EfffffjLj128EEEEELb1ELb0ELb0ELb0EEEvNS_9BwdParamsE --------------------------
	.section	.text._ZN10layer_norm13ln_bwd_kernelINS_13Kernel_traitsIfffffjLj1024ELj1ELj4ELj1ELj16ENS_18Kernel_traits_baseILj1024EfffffjLj128EEEEELb1ELb0ELb0ELb0EEEvNS_9BwdParamsE,"ax",@progbits
	.align	128
        .global         _ZN10layer_norm13ln_bwd_kernelINS_13Kernel_traitsIfffffjLj1024ELj1ELj4ELj1ELj16ENS_18Kernel_traits_baseILj1024EfffffjLj128EEEEELb1ELb0ELb0ELb0EEEvNS_9BwdParamsE
        .type           _ZN10layer_norm13ln_bwd_kernelINS_13Kernel_traitsIfffffjLj1024ELj1ELj4ELj1ELj16ENS_18Kernel_traits_baseILj1024EfffffjLj128EEEEELb1ELb0ELb0ELb0EEEvNS_9BwdParamsE,@function
        .size           _ZN10layer_norm13ln_bwd_kernelINS_13Kernel_traitsIfffffjLj1024ELj1ELj4ELj1ELj16ENS_18Kernel_traits_baseILj1024EfffffjLj128EEEEELb1ELb0ELb0ELb0EEEvNS_9BwdParamsE,(.L_x_20134 - _ZN10layer_norm13ln_bwd_kernelINS_13Kernel_traitsIfffffjLj1024ELj1ELj4ELj1ELj16ENS_18Kernel_traits_baseILj1024EfffffjLj128EEEEELb1ELb0ELb0ELb0EEEvNS_9BwdParamsE)
        .other          _ZN10layer_norm13ln_bwd_kernelINS_13Kernel_traitsIfffffjLj1024ELj1ELj4ELj1ELj16ENS_18Kernel_traits_baseILj1024EfffffjLj128EEEEELb1ELb0ELb0ELb0EEEvNS_9BwdParamsE,@"STO_CUDA_ENTRY STV_DEFAULT"
_ZN10layer_norm13ln_bwd_kernelINS_13Kernel_traitsIfffffjLj1024ELj1ELj4ELj1ELj16ENS_18Kernel_traits_baseILj1024EfffffjLj128EEEEELb1ELb0ELb0ELb0EEEvNS_9BwdParamsE:
.text._ZN10layer_norm13ln_bwd_kernelINS_13Kernel_traitsIfffffjLj1024ELj1ELj4ELj1ELj16ENS_18Kernel_traits_baseILj1024EfffffjLj128EEEEELb1ELb0ELb0ELb0EEEvNS_9BwdParamsE:
        /* <DEDUP_REMOVED lines=30> */
[----:B------:R2:W5:Y:S01]  /*01e0*/  @P6 LDG.E.128 R32, desc[UR6][R4.64] ;  /* 0x0000000604206981 */ /* 0x000562000c1e1d00 */
[----:B------:R-:W-:Y:S01]  /*01f0*/  ISETP.GE.U32.AND P6, PT, R3, 0x100, PT ;  /* 0x000001000300780c */ /* 0x000fe20003fc6070 */
[----:B------:R-:W0:Y:S01]  /*0200*/  @P2 LDC.64 R12, c[0x0][0x3d0] ;  /* 0x0000f400ff0c2b82 */ /* 0x000e220000000a00 */
[C---:B---3--:R-:W-:Y:S01]  /*0210*/  @P5 IMAD.WIDE.U32 R6, R21.reuse, 0x10, R6 ;  /* 0x0000001015065825 */ /* 0x048fe200078e0006 */
[----:B------:R-:W-:-:S04]  /*0220*/  @P5 IADD3 R21, PT, PT, R21, 0x20, RZ ;  /* 0x0000002015155810 */ /* 0x000fc80007ffe0ff */
[----:B------:R-:W5:Y:S02]  /*0230*/  @P5 LDG.E.128 R36, desc[UR6][R6.64] ;  /* 0x0000000606245981 */ /* 0x000f64000c1e1d00 */
[----:B------:R-:W3:Y:S01]  /*0240*/  @P1 LDC.64 R14, c[0x0][0x3d0] ;  /* 0x0000f400ff0e1b82 */ /* 0x000ee20000000a00 */
[C---:B----4-:R-:W-:Y:S01]  /*0250*/  @P4 IMAD.WIDE.U32 R8, R21.reuse, 0x10, R8 ;  /* 0x0000001015084825 */ /* 0x050fe200078e0008 */
[----:B------:R-:W-:-:S04]  /*0260*/  @P4 IADD3 R21, PT, PT, R21, 0x20, RZ ;  /* 0x0000002015154810 */ /* 0x000fc80007ffe0ff */
[----:B------:R-:W5:Y:S01]  /*0270*/  @P4 LDG.E.128 R40, desc[UR6][R8.64] ;  /* 0x0000000608284981 */ /* 0x000f62000c1e1d00 */
[C---:B-1----:R-:W-:Y:S01]  /*0280*/  @P3 IMAD.WIDE.U32 R10, R21.reuse, 0x10, R10 ;  /* 0x00000010150a3825 */ /* 0x042fe200078e000a */
[----:B------:R-:W-:Y:S01]  /*0290*/  @P3 IADD3 R21, PT, PT, R21, 0x20, RZ ;  /* 0x0000002015153810 */ /* 0x000fe20007ffe0ff */
[----:B------:R-:W1:Y:S03]  /*02a0*/  @P0 LDC.64 R16, c[0x0][0x3d0] ;  /* 0x0000f400ff100b82 */ /* 0x000e660000000a00 */
[----:B------:R-:W5:Y:S01]  /*02b0*/  @P3 LDG.E.128 R44, desc[UR6][R10.64] ;  /* 0x000000060a2c3981 */ /* 0x000f62000c1e1d00 */
[C---:B0-----:R-:W-:Y:S01]  /*02c0*/  @P2 IMAD.WIDE.U32 R12, R21.reuse, 0x10, R12 ;  /* 0x00000010150c2825 */ /* 0x041fe200078e000c */
[----:B------:R-:W-:-:S03]  /*02d0*/  @P2 IADD3 R21, PT, PT, R21, 0x20, RZ ;  /* 0x0000002015152810 */ /* 0x000fc60007ffe0ff */
[----:B------:R-:W2:Y:S01]  /*02e0*/  @P6 LDC.64 R18, c[0x0][0x3d0] ;  /* 0x0000f400ff126b82 */ /* 0x000ea20000000a00 */
[----:B------:R-:W5:Y:S01]  /*02f0*/  @P2 LDG.E.128 R48, desc[UR6][R12.64] ;  /* 0x000000060c302981 */ /* 0x000f62000c1e1d00 */
[C---:B---3--:R-:W-:Y:S01]  /*0300*/  @P1 IMAD.WIDE.U32 R14, R21.reuse, 0x10, R14 ;  /* 0x00000010150e1825 */ /* 0x048fe200078e000e */
[----:B------:R-:W-:-:S04]  /*0310*/  @P1 IADD3 R21, PT, PT, R21, 0x20, RZ ;  /* 0x0000002015151810 */ /* 0x000fc80007ffe0ff */
[----:B------:R-:W5:Y:S01]  /*0320*/  @P1 LDG.E.128 R52, desc[UR6][R14.64] ;  /* 0x000000060e341981 */ /* 0x000f62000c1e1d00 */
[----:B------:R-:W0:Y:S01]  /*0330*/  S2UR UR4, SR_CTAID.X ;  /* 0x00000000000479c3 */ /* 0x000e220000002500 */
[C---:B-1----:R-:W-:Y:S01]  /*0340*/  @P0 IMAD.WIDE.U32 R16, R21.reuse, 0x10, R16 ;  /* 0x0000001015100825 */ /* 0x042fe200078e0010 */
[----:B------:R-:W-:-:S04]  /*0350*/  @P0 IADD3 R21, PT, PT, R21, 0x20, RZ ;  /* 0x0000002015150810 */ /* 0x000fc80007ffe0ff */
[----:B------:R-:W5:Y:S01]  /*0360*/  @P0 LDG.E.128 R56, desc[UR6][R16.64] ;  /* 0x0000000610380981 */ /* 0x000f62000c1e1d00 */
[----:B--2---:R-:W-:-:S05]  /*0370*/  @P6 IMAD.WIDE.U32 R4, R21, 0x10, R18 ;  /* 0x0000001015046825 */ /* 0x004fca00078e0012 */
[----:B------:R1:W5:Y:S01]  /*0380*/  @P6 LDG.E.128 R60, desc[UR6][R4.64] ;  /* 0x00000006043c6981 */ /* 0x000362000c1e1d00 */
        /* <DEDUP_REMOVED lines=74> */
.L_x_18812:
        /* <DEDUP_REMOVED lines=10> */
[----:B------:R-:W-:Y:S01]  /*08d0*/  ISETP.GE.U32.AND P2, PT, R3, 0x20, PT ;  /* 0x000000200300780c */ /* 0x000fe20003f46070 */
[----:B-----5:R1:W5:Y:S01]  /*08e0*/  @P0 LDG.E R211, desc[UR6][R162.64] ;  /* 0x00000006a2d30981 */ /* 0x020362000c1e1900 */
[----:B0-----:R-:W-:-:S05]  /*08f0*/  IMAD.WIDE R160, R5, 0x4, R160 ;  /* 0x0000000405a07825 */ /* 0x001fca00078e02a0 */
[----:B------:R0:W5:Y:S01]  /*0900*/  LDG.E R213, desc[UR6][R160.64] ;  /* 0x00000006a0d57981 */ /* 0x000162000c1e1900 */
[----:B------:R-:W-:Y:S01]  /*0910*/  IMAD R166, R5, R2, RZ ;  /* 0x0000000205a67224 */ /* 0x000fe200078e02ff */
[----:B------:R-:W-:Y:S01]  /*0920*/  ISETP.GE.U32.AND P3, PT, R3, 0x40, PT ;  /* 0x000000400300780c */ /* 0x000fe20003f66070 */
[----:B------:R-:W-:Y:S01]  /*0930*/  BSSY.RECONVERGENT B1, `(.L_x_18734) ;  /* 0x000003a000017945 */ /* 0x000fe20003800200 */
[----:B-1----:R-:W-:Y:S01]  /*0940*/  LOP3.LUT R162, R0, 0x1f, RZ, 0xc0, !PT ;  /* 0x0000001f00a27812 */ /* 0x002fe200078ec0ff */
[----:B------:R-:W-:Y:S01]  /*0950*/  HFMA2 R222, -RZ, RZ, 0, 0 ;  /* 0x00000000ffde7431 */ /* 0x000fe200000001ff */
[----:B------:R-:W-:Y:S02]  /*0960*/  SHF.R.S32.HI R167, RZ, 0x1f, R166 ;  /* 0x0000001fffa77819 */ /* 0x000fe400000114a6 */
[----:B------:R-:W-:Y:S02]  /*0970*/  ISETP.NE.AND P4, PT, RZ, UR8, PT ;  /* 0x00000008ff007c0c */ /* 0x000fe4000bf85270 */
[----:B------:R-:W-:-:S02]  /*0980*/  LEA.HI R167, R167, R166, RZ, 0x2 ;  /* 0x000000a6a7a77211 */ /* 0x000fc400078f10ff */
[----:B------:R-:W-:Y:S02]  /*0990*/  ISETP.GE.U32.AND P0, PT, R3, 0x60, PT ;  /* 0x000000600300780c */ /* 0x000fe40003f06070 */
[----:B------:R-:W-:Y:S02]  /*09a0*/  LEA.HI.SX32 R215, R167, R162, 0x1e ;  /* 0x000000a2a7d77211 */ /* 0x000fe400078ff2ff */
[----:B------:R-:W-:Y:S02]  /*09b0*/  P2R R220, PR, RZ, 0x4 ;  /* 0x00000004ffdc7803 */ /* 0x000fe40000000000 */
[----:B------:R-:W-:Y:S02]  /*09c0*/  ISETP.GE.U32.AND P1, PT, R3, 0x80, PT ;  /* 0x000000800300780c */ /* 0x000fe40003f26070 */
[----:B------:R-:W-:Y:S02]  /*09d0*/  P2R R219, PR, RZ, 0x8 ;  /* 0x00000008ffdb7803 */ /* 0x000fe40000000000 */
[----:B------:R-:W-:-:S02]  /*09e0*/  MOV R221, RZ ;  /* 0x000000ff00dd7202 */ /* 0x000fc40000000f00 */
[----:B------:R-:W-:Y:S02]  /*09f0*/  MOV R218, R215 ;  /* 0x000000d700da7202 */ /* 0x000fe40000000f00 */
[----:B--2---:R-:W-:Y:S01]  /*0a00*/  FSEL R217, R164, RZ, !P4 ;  /* 0x000000ffa4d97208 */ /* 0x004fe20006000000 */
[----:B0-----:R-:W-:Y:S06]  /*0a10*/  @!P2 BRA `(.L_x_18735) ;  /* 0x0000000000aca947 */ /* 0x001fec0003800000 */
        /* <DEDUP_REMOVED lines=12> */
[C---:B0-----:R-:W-:Y:S01]  /*0ae0*/  @P2 IMAD.WIDE.U32 R222, R215.reuse, 0x10, R222 ;  /* 0x00000010d7de2825 */ /* 0x041fe200078e00de */
[----:B------:R-:W-:-:S04]  /*0af0*/  IADD3 R218, PT, PT, R215, 0x20, RZ ;  /* 0x00000020d7da7810 */ /* 0x000fc80007ffe0ff */
[----:B------:R0:W5:Y:S01]  /*0b00*/  @P2 LDG.E.128 R128, desc[UR6][R222.64] ;  /* 0x00000006de802981 */ /* 0x000162000c1e1d00 */
[C---:B---3--:R-:W-:Y:S01]  /*0b10*/  FADD.FTZ R30, -R217.reuse, R160 ;  /* 0x000000a0d91e7221 */ /* 0x048fe20000010100 */
[----:B------:R-:W-:-:S03]  /*0b20*/  FADD.FTZ R180, -R217, R161 ;  /* 0x000000a1d9b47221 */ /* 0x000fc60000010100 */
[C---:B-----5:R-:W-:Y:S01]  /*0b30*/  FMUL.FTZ R29, R213.reuse, R30 ;  /* 0x0000001ed51d7220 */ /* 0x060fe20000410000 */
[----:B------:R-:W-:Y:S01]  /*0b40*/  FMUL.FTZ R30, R213, R180 ;  /* 0x000000b4d51e7220 */ /* 0x000fe20000410000 */
[----:B----4-:R-:W-:Y:S01]  /*0b50*/  FMUL.FTZ R180, R32, R164 ;  /* 0x000000a420b47220 */ /* 0x010fe20000410000 */
[----:B------:R-:W-:Y:S01]  /*0b60*/  FMUL.FTZ R197, R33, R165 ;  /* 0x000000a521c57220 */ /* 0x000fe20000410000 */
[----:B------:R-:W-:Y:S02]  /*0b70*/  FADD.FTZ R162, -R217, R162 ;  /* 0x000000a2d9a27221 */ /* 0x000fe40000010100 */
[----:B------:R-:W-:Y:S01]  /*0b80*/  FADD.FTZ R160, RZ, R180 ;  /* 0x000000b4ffa07221 */ /* 0x000fe20000010000 */
[----:B------:R-:W-:Y:S01]  /*0b90*/  FFMA.FTZ R161, R29, R180, RZ ;  /* 0x000000b41da17223 */ /* 0x000fe200000100ff */
[----:B------:R-:W-:Y:S01]  /*0ba0*/  FADD.FTZ R214, -R217, R163 ;  /* 0x000000a3d9d67221 */ /* 0x000fe20000010100 */
        /* <DEDUP_REMOVED lines=18> */
.L_x_18735:
[----:B------:R-:W-:Y:S05]  /*0cd0*/  BSYNC.RECONVERGENT B1 ;  /* 0x0000000000017941 */ /* 0x000fea0003800200 */
.L_x_18734:
        /* <DEDUP_REMOVED lines=16> */
[----:B------:R-:W-:Y:S01]  /*0de0*/  IADD3 R218, PT, PT, R218, 0x20, RZ ;  /* 0x00000020dada7810 */ /* 0x000fe20007ffe0ff */
[C---:B---3--:R-:W-:Y:S01]  /*0df0*/  FADD.FTZ R164, -R217.reuse, R164 ;  /* 0x000000a4d9a47221 */ /* 0x048fe20000010100 */
[----:B------:R-:W-:-:S03]  /*0e00*/  FADD.FTZ R178, -R217, R165 ;  /* 0x000000a5d9b27221 */ /* 0x000fc60000010100 */
[C---:B-----5:R-:W-:Y:S01]  /*0e10*/  FMUL.FTZ R9, R213.reuse, R164 ;  /* 0x000000a4d5097220 */ /* 0x060fe20000410000 */
        /* <DEDUP_REMOVED lines=8> */
[----:B------:R-:W-:Y:S01]  /*0ea0*/  FADD.FTZ R166, -R217, R166 ;  /* 0x000000a6d9a67221 */ /* 0x000fe20000010100 */
[----:B------:R-:W-:Y:S01]  /*0eb0*/  FFMA.FTZ R161, R9, R178, R222 ;  /* 0x000000b209a17223 */ /* 0x000fe200000100de */
[----:B------:R-:W-:Y:S01]  /*0ec0*/  FADD.FTZ R210, -R217, R167 ;  /* 0x000000a7d9d27221 */ /* 0x000fe20000010100 */
[----:B------:R-:W-:Y:S01]  /*0ed0*/  FADD.FTZ R165, R160, R193 ;  /* 0x000000c1a0a57221 */ /* 0x000fe20000010000 */
[----:B------:R-:W-:Y:S01]  /*0ee0*/  FMUL.FTZ R191, R213, R166 ;  /* 0x000000a6d5bf7220 */ /* 0x000fe20000410000 */
        /* <DEDUP_REMOVED lines=12> */
.L_x_18737:
[----:B------:R-:W-:Y:S05]  /*0fb0*/  BSYNC.RECONVERGENT B1 ;  /* 0x0000000000017941 */ /* 0x000fea0003800200 */
.L_x_18736:
        /* <DEDUP_REMOVED lines=24> */
[----:B------:R-:W-:Y:S01]  /*1140*/  FADD.FTZ R166, -R217, R166 ;  /* 0x000000a6d9a67221 */ /* 0x000fe20000010100 */
        /* <DEDUP_REMOVED lines=8> */
[----:B0-----:R-:W-:Y:S01]  /*11d0*/  FMUL.FTZ R206, R42, R162 ;  /* 0x000000a22ace7220 */ /* 0x001fe20000410000 */
        /* <DEDUP_REMOVED lines=11> */
.L_x_18739:
[----:B------:R-:W-:Y:S05]  /*1290*/  BSYNC.RECONVERGENT B1 ;  /* 0x0000000000017941 */ /* 0x000fea0003800200 */
.L_x_18738:
        /* <DEDUP_REMOVED lines=45> */
.L_x_18741:
[----:B------:R-:W-:Y:S05]  /*1570*/  BSYNC.RECONVERGENT B1 ;  /* 0x0000000000017941 */ /* 0x000fea0003800200 */
.L_x_18740:
        /* <DEDUP_REMOVED lines=13> */
[----:B0-----:R-:W-:-:S05]  /*1650*/  @P3 IMAD.WIDE.U32 R224, R218, 0x10, R224 ;  /* 0x00000010dae03825 */ /* 0x001fca00078e00e0 */
[----:B------:R-:W5:Y:S01]  /*1660*/  @P3 LDG.E.128 R144, desc[UR6][R224.64] ;  /* 0x00000006e0903981 */ /* 0x000f62000c1e1d00 */
[----:B--2---:R-:W-:-:S05]  /*1670*/  IMAD.WIDE.U32 R202, R218, 0x4, R202 ;  /* 0x00000004daca7825 */ /* 0x004fca00078e00ca */
[----:B------:R0:W5:Y:S01]  /*1680*/  LDG.E R16, desc[UR6][R202.64] ;  /* 0x00000006ca107981 */ /* 0x000162000c1e1900 */
        /* <DEDUP_REMOVED lines=29> */
.L_x_18743:
[----:B------:R-:W-:Y:S05]  /*1860*/  BSYNC.RECONVERGENT B1 ;  /* 0x0000000000017941 */ /* 0x000fea0003800200 */
.L_x_18742:
        /* <DEDUP_REMOVED lines=14> */
[----:B------:R0:W5:Y:S01]  /*1950*/  @P4 LDG.E.128 R148, desc[UR6][R20.64] ;  /* 0x0000000614944981 */ /* 0x000162000c1e1d00 */
[----:B--2---:R-:W-:-:S05]  /*1960*/  IMAD.WIDE.U32 R200, R218, 0x4, R200 ;  /* 0x00000004dac87825 */ /* 0x004fca00078e00c8 */
[----:B------:R1:W5:Y:S01]  /*1970*/  LDG.E R19, desc[UR6][R200.64] ;  /* 0x00000006c8137981 */ /* 0x000362000c1e1900 */
[----:B------:R-:W-:Y:S01]  /*1980*/  IADD3 R218, PT, PT, R218, 0x20, RZ ;  /* 0x00000020dada7810 */ /* 0x000fe20007ffe0ff */
[C---:B---3--:R-:W-:Y:S01]  /*1990*/  FADD.FTZ R170, -R217.reuse, R164 ;  /* 0x000000a4d9aa7221 */ /* 0x048fe20000010100 */
[----:B0-----:R-:W-:-:S03]  /*19a0*/  FADD.FTZ R20, -R217, R165 ;  /* 0x000000a5d9147221 */ /* 0x001fc60000010100 */
        /* <DEDUP_REMOVED lines=14> */
[----:B-1----:R-:W-:Y:S01]  /*1a90*/  FMUL.FTZ R200, R54, R162 ;  /* 0x000000a236c87220 */ /* 0x002fe20000410000 */
        /* <DEDUP_REMOVED lines=11> */
.L_x_18745:
[----:B------:R-:W-:Y:S05]  /*1b50*/  BSYNC.RECONVERGENT B1 ;  /* 0x0000000000017941 */ /* 0x000fea0003800200 */
.L_x_18744:
        /* <DEDUP_REMOVED lines=46> */
.L_x_18747:
[----:B------:R-:W-:Y:S05]  /*1e40*/  BSYNC.RECONVERGENT B1 ;  /* 0x0000000000017941 */ /* 0x000fea0003800200 */
.L_x_18746:
        /* <DEDUP_REMOVED lines=10> */
[----:B------:R0:W5:Y:S05]  /*1ef0*/  @P6 LDG.E.128 R156, desc[UR6][R226.64] ;  /* 0x00000006e29c6981 */ /* 0x00016a000c1e1d00 */
[----:B------:R-:W2:Y:S01]  /*1f00*/  LDG.E.128 R160, desc[UR6][R160.64] ;  /* 0x00000006a0a07981 */ /* 0x000ea2000c1e1d00 */
[C---:B-1----:R-:W-:Y:S02]  /*1f10*/  IMAD.WIDE.U32 R164, R218.reuse, 0x10, R26 ;  /* 0x00000010daa47825 */ /* 0x042fe400078e001a */
[----:B------:R-:W1:Y:S04]  /*1f20*/  LDC.64 R26, c[0x0][0x3b0] ;  /* 0x0000ec00ff1a7b82 */ /* 0x000e680000000a00 */
[----:B------:R-:W3:Y:S01]  /*1f30*/  LDG.E.128 R164, desc[UR6][R164.64] ;  /* 0x00000006a4a47981 */ /* 0x000ee2000c1e1d00 */
[----:B-1----:R-:W-:-:S05]  /*1f40*/  IMAD.WIDE.U32 R224, R218, 0x4, R26 ;  /* 0x00000004dae07825 */ /* 0x002fca00078e001a */
[----:B------:R0:W5:Y:S01]  /*1f50*/  LDG.E R25, desc[UR6][R224.64] ;  /* 0x00000006e0197981 */ /* 0x000162000c1e1900 */
[----:B--2---:R-:W-:Y:S01]  /*1f60*/  FADD.FTZ R124, R124, R160 ;  /* 0x000000a07c7c7221 */ /* 0x004fe20000010000 */
[----:B------:R-:W-:Y:S01]  /*1f70*/  FADD.FTZ R125, R125, R161 ;  /* 0x000000a17d7d7221 */ /* 0x000fe20000010000 */
[----:B------:R-:W-:Y:S01]  /*1f80*/  FMUL.FTZ R179, R61, R161 ;  /* 0x000000a13db37220 */ /* 0x000fe20000410000 */
[----:B------:R-:W-:Y:S01]  /*1f90*/  FMUL.FTZ R196, R62, R162 ;  /* 0x000000a23ec47220 */ /* 0x000fe20000410000 */
[C---:B---3--:R-:W-:Y:S01]  /*1fa0*/  FADD.FTZ R26, -R217.reuse, R164 ;  /* 0x000000a4d91a7221 */ /* 0x048fe20000010100 */
[----:B------:R-:W-:-:S03]  /*1fb0*/  FADD.FTZ R28, -R217, R165 ;  /* 0x000000a5d91c7221 */ /* 0x000fc60000010100 */
[C---:B-----5:R-:W-:Y:S01]  /*1fc0*/  FMUL.FTZ R27, R213.reuse, R26 ;  /* 0x0000001ad51b7220 */ /* 0x060fe20000410000 */
[----:B------:R-:W-:Y:S01]  /*1fd0*/  FMUL.FTZ R26, R213, R28 ;  /* 0x0000001cd51a7220 */ /* 0x000fe20000410000 */
[----:B------:R-:W-:Y:S02]  /*1fe0*/  FMUL.FTZ R28, R60, R160 ;  /* 0x000000a03c1c7220 */ /* 0x000fe40000410000 */
[----:B------:R-:W-:Y:S01]  /*1ff0*/  FFMA.FTZ R92, R160, R27, R92 ;  /* 0x0000001ba05c7223 */ /* 0x000fe2000001005c */
[----:B------:R-:W-:Y:S01]  /*2000*/  FFMA.FTZ R93, R161, R26, R93 ;  /* 0x0000001aa15d7223 */ /* 0x000fe2000001005d */
[----:B------:R-:W-:Y:S01]  /*2010*/  FADD.FTZ R160, R221, R28 ;  /* 0x0000001cdda07221 */ /* 0x000fe20000010000 */
[----:B------:R-:W-:Y:S01]  /*2020*/  FADD.FTZ R166, -R217, R166 ;  /* 0x000000a6d9a67221 */ /* 0x000fe20000010100 */
[----:B------:R-:W-:Y:S01]  /*2030*/  FFMA.FTZ R161, R27, R28, R222 ;  /* 0x0000001c1ba17223 */ /* 0x000fe200000100de */
[----:B------:R-:W-:Y:S01]  /*2040*/  FADD.FTZ R194, -R217, R167 ;  /* 0x000000a7d9c27221 */ /* 0x000fe20000010100 */
        /* <DEDUP_REMOVED lines=13> */
.L_x_18749:
[----:B------:R-:W-:Y:S05]  /*2120*/  BSYNC.RECONVERGENT B1 ;  /* 0x0000000000017941 */ /* 0x000fea0003800200 */
.L_x_18748:
        /* <DEDUP_REMOVED lines=23> */
.L_x_18824:
        /* <DEDUP_REMOVED lines=49> */
.L_x_18755:
[----:B------:R-:W-:Y:S05]  /*25b0*/  BSYNC.RECONVERGENT B2 ;  /* 0x0000000000027941 */ /* 0x000fea0003800200 */
.L_x_18754:
[----:B------:R-:W-:Y:S01]  /*25c0*/  ISETP.NE.AND P6, PT, R219, RZ, PT ;  /* 0x000000ffdb00720c */ /* 0x000fe20003fc5270 */
[----:B------:R-:W-:-:S12]  /*25d0*/  BSSY.RECONVERGENT B2, `(.L_x_18756) ;  /* 0x0000022000027945 */ /* 0x000fd80003800200 */
[----:B------:R-:W-:Y:S05]  /*25e0*/  @!P6 BRA `(.L_x_18757) ;  /* 0x000000000080e947 */ /* 0x000fea0003800000 */
[-CC-:B-1----:R-:W-:Y:S01]  /*25f0*/  FFMA.FTZ R162, R8, R218.reuse, R217.reuse ;  /* 0x000000da08a27223 */ /* 0x182fe200000100d9 */
[-CC-:B------:R-:W-:Y:S01]  /*2600*/  FFMA.FTZ R161, R9, R218.reuse, R217.reuse ;  /* 0x000000da09a17223 */ /* 0x180fe200000100d9 */
[----:B------:R-:W-:Y:S01]  /*2610*/  FFMA.FTZ R163, R191, R218, R217 ;  /* 0x000000dabfa37223 */ /* 0x000fe200000100d9 */
[----:B------:R-:W-:Y:S01]  /*2620*/  LOP3.LUT P6, RZ, R7, 0xff, RZ, 0xc0, !PT ;  /* 0x000000ff07ff7812 */ /* 0x000fe200078cc0ff */
[----:B------:R-:W-:Y:S01]  /*2630*/  FADD.FTZ R162, R193, -R162 ;  /* 0x800000a2c1a27221 */ /* 0x000fe20000010000 */
[----:B------:R-:W-:-:S03]  /*2640*/  FADD.FTZ R160, R178, -R161 ;  /* 0x800000a1b2a07221 */ /* 0x000fc60000010000 */
[C---:B-----5:R-:W-:Y:S01]  /*2650*/  FMUL.FTZ R162, R213.reuse, R162 ;  /* 0x000000a2d5a27220 */ /* 0x060fe20000410000 */
[----:B------:R-:W-:-:S03]  /*2660*/  FMUL.FTZ R160, R213, R160 ;  /* 0x000000a0d5a07220 */ /* 0x000fc60000410000 */
[-C--:B------:R-:W-:Y:S01]  /*2670*/  FMUL.FTZ R162, R162, R211.reuse ;  /* 0x000000d3a2a27220 */ /* 0x080fe20000410000 */
[----:B------:R-:W-:-:S03]  /*2680*/  FMUL.FTZ R160, R160, R211 ;  /* 0x000000d3a0a07220 */ /* 0x000fc60000410000 */
[----:B------:R-:W-:Y:S01]  /*2690*/  FMUL.FTZ R161, R162, UR14 ;  /* 0x0000000ea2a17c20 */ /* 0x000fe20008410000 */
[----:B------:R-:W-:Y:S01]  /*26a0*/  FADD.FTZ R162, R212, -R163 ;  /* 0x800000a3d4a27221 */ /* 0x000fe20000010000 */
[----:B------:R-:W-:Y:S01]  /*26b0*/  FFMA.FTZ R163, R210, R218, R217 ;  /* 0x000000dad2a37223 */ /* 0x000fe200000100d9 */
[----:B------:R-:W-:Y:S02]  /*26c0*/  FMUL.FTZ R160, R160, UR14 ;  /* 0x0000000ea0a07c20 */ /* 0x000fe40008410000 */
[C---:B------:R-:W-:Y:S01]  /*26d0*/  FMUL.FTZ R162, R213.reuse, R162 ;  /* 0x000000a2d5a27220 */ /* 0x040fe20000410000 */
[----:B------:R-:W-:Y:S02]  /*26e0*/  FADD.FTZ R164, R208, -R163 ;  /* 0x800000a3d0a47221 */ /* 0x000fe40000010000 */
[----:B------:R-:W-:Y:S01]  /*26f0*/  SEL R160, R160, RZ, P6 ;  /* 0x000000ffa0a07207 */ /* 0x000fe20003000000 */
[----:B------:R-:W-:Y:S01]  /*2700*/  FMUL.FTZ R162, R162, R211 ;  /* 0x000000d3a2a27220 */ /* 0x000fe20000410000 */
[----:B------:R-:W-:Y:S01]  /*2710*/  FMUL.FTZ R164, R213, R164 ;  /* 0x000000a4d5a47220 */ /* 0x000fe20000410000 */
[----:B------:R-:W-:-:S02]  /*2720*/  LOP3.LUT P6, RZ, R7, 0xff00, RZ, 0xc0, !PT ;  /* 0x0000ff0007ff7812 */ /* 0x000fc400078cc0ff */
[----:B------:R-:W-:Y:S01]  /*2730*/  FMUL.FTZ R162, R162, UR14 ;  /* 0x0000000ea2a27c20 */ /* 0x000fe20008410000 */
[----:B------:R-:W-:Y:S01]  /*2740*/  FMUL.FTZ R164, R164, R211 ;  /* 0x000000d3a4a47220 */ /* 0x000fe20000410000 */
[----:B------:R-:W-:Y:S02]  /*2750*/  SEL R161, R161, RZ, P6 ;  /* 0x000000ffa1a17207 */ /* 0x000fe40003000000 */
[C---:B------:R-:W-:Y:S01]  /*2760*/  LOP3.LUT P6, RZ, R7.reuse, 0xff0000, RZ, 0xc0, !PT ;  /* 0x00ff000007ff7812 */ /* 0x040fe200078cc0ff */
[----:B------:R-:W-:Y:S02]  /*2770*/  FMUL.FTZ R163, R164, UR14 ;  /* 0x0000000ea4a37c20 */ /* 0x000fe40008410000 */
[----:B------:R-:W1:Y:S01]  /*2780*/  LDC.64 R164, c[0x0][0x468] ;  /* 0x00011a00ffa47b82 */ /* 0x000e620000000a00 */
[----:B------:R-:W-:Y:S02]  /*2790*/  SEL R162, R162, RZ, P6 ;  /* 0x000000ffa2a27207 */ /* 0x000fe40003000000 */
[----:B------:R-:W-:-:S04]  /*27a0*/  ISETP.GE.U32.AND P6, PT, R7, 0x1000000, PT ;  /* 0x010000000700780c */ /* 0x000fc80003fc6070 */
[----:B------:R-:W-:Y:S01]  /*27b0*/  SEL R163, R163, RZ, P6 ;  /* 0x000000ffa3a37207 */ /* 0x000fe20003000000 */
[C---:B-1----:R-:W-:Y:S01]  /*27c0*/  IMAD.WIDE.U32 R164, R215.reuse, 0x10, R164 ;  /* 0x00000010d7a47825 */ /* 0x042fe200078e00a4 */
[----:B------:R-:W-:-:S04]  /*27d0*/  IADD3 R215, PT, PT, R215, 0x20, RZ ;  /* 0x00000020d7d77810 */ /* 0x000fc80007ffe0ff */
[----:B------:R2:W-:Y:S03]  /*27e0*/  STG.E.128 desc[UR6][R164.64], R160 ;  /* 0x000000a0a4007986 */ /* 0x0005e6000c101d06 */
.L_x_18757:
[----:B------:R-:W-:Y:S05]  /*27f0*/  BSYNC.RECONVERGENT B2 ;  /* 0x0000000000027941 */ /* 0x000fea0003800200 */
.L_x_18756:
        /* <DEDUP_REMOVED lines=26> */
[----:B-1----:R-:W-:Y:S02]  /*29a0*/  IMAD.WIDE.U32 R164, R215, 0x10, R164 ;  /* 0x00000010d7a47825 */ /* 0x002fe400078e00a4 */
[----:B------:R-:W-:Y:S02]  /*29b0*/  SEL R161, R161, RZ, P0 ;  /* 0x000000ffa1a17207 */ /* 0x000fe40000000000 */
[----:B------:R-:W-:Y:S02]  /*29c0*/  LOP3.LUT P0, RZ, R10, 0xff0000, RZ, 0xc0, !PT ;  /* 0x00ff00000aff7812 */ /* 0x000fe4000780c0ff */
[----:B------:R-:W-:-:S02]  /*29d0*/  IADD3 R215, PT, PT, R215, 0x20, RZ ;  /* 0x00000020d7d77810 */ /* 0x000fc40007ffe0ff */
[----:B------:R-:W-:Y:S02]  /*29e0*/  SEL R162, R162, RZ, P0 ;  /* 0x000000ffa2a27207 */ /* 0x000fe40000000000 */
[----:B------:R-:W-:-:S04]  /*29f0*/  ISETP.GE.U32.AND P0, PT, R10, 0x1000000, PT ;  /* 0x010000000a00780c */ /* 0x000fc80003f06070 */
[----:B------:R-:W-:-:S05]  /*2a00*/  SEL R163, R163, RZ, P0 ;  /* 0x000000ffa3a37207 */ /* 0x000fca0000000000 */
[----:B------:R3:W-:Y:S04]  /*2a10*/  STG.E.128 desc[UR6][R164.64], R160 ;  /* 0x000000a0a4007986 */ /* 0x0007e8000c101d06 */
.L_x_18759:
[----:B------:R-:W-:Y:S05]  /*2a20*/  BSYNC.RECONVERGENT B2 ;  /* 0x0000000000027941 */ /* 0x000fea0003800200 */
.L_x_18758:
        /* <DEDUP_REMOVED lines=17> */
[C---:B------:R-:W-:Y:S01]  /*2b40*/  LOP3.LUT P1, RZ, R13.reuse, 0xff, RZ, 0xc0, !PT ;  /* 0x000000ff0dff7812 */ /* 0x040fe2000782c0ff */
        /* <DEDUP_REMOVED lines=16> */
.L_x_18761:
[----:B------:R-:W-:Y:S05]  /*2c50*/  BSYNC.RECONVERGENT B2 ;  /* 0x0000000000027941 */ /* 0x000fea0003800200 */
.L_x_18760:
        /* <DEDUP_REMOVED lines=17> */
[----:B------:R-:W-:Y:S01]  /*2d70*/  LOP3.LUT P2, RZ, R16, 0xff, RZ, 0xc0, !PT ;  /* 0x000000ff10ff7812 */ /* 0x000fe2000784c0ff */
        /* <DEDUP_REMOVED lines=16> */
.L_x_18763:
[----:B------:R-:W-:Y:S05]  /*2e80*/  BSYNC.RECONVERGENT B2 ;  /* 0x0000000000027941 */ /* 0x000fea0003800200 */
.L_x_18762:
        /* <DEDUP_REMOVED lines=34> */
.L_x_18765:
[----:B------:R-:W-:Y:S05]  /*30b0*/  BSYNC.RECONVERGENT B2 ;  /* 0x0000000000027941 */ /* 0x000fea0003800200 */
.L_x_18764:
        /* <DEDUP_REMOVED lines=34> */
.L_x_18767:
[----:B------:R-:W-:Y:S05]  /*32e0*/  BSYNC.RECONVERGENT B2 ;  /* 0x0000000000027941 */ /* 0x000fea0003800200 */
.L_x_18766:
        /* <DEDUP_REMOVED lines=33> */
.L_x_18753:
        /* <DEDUP_REMOVED lines=38> */
.L_x_18770:
[----:B------:R-:W-:Y:S05]  /*3760*/  BSYNC.RECONVERGENT B2 ;  /* 0x0000000000027941 */ /* 0x000fea0003800200 */
.L_x_18769:
[----:B------:R-:W-:Y:S01]  /*3770*/  ISETP.NE.AND P6, PT, R219, RZ, PT ;  /* 0x000000ffdb00720c */ /* 0x000fe20003fc5270 */
[----:B------:R-:W-:-:S12]  /*3780*/  BSSY.RECONVERGENT B2, `(.L_x_18771) ;  /* 0x0000025000027945 */ /* 0x000fd80003800200 */
[----:B------:R-:W-:Y:S05]  /*3790*/  @!P6 BRA `(.L_x_18772) ;  /* 0x00000000008ce947 */ /* 0x000fea0003800000 */
[-CC-:B-1----:R-:W-:Y:S01]  /*37a0*/  FFMA.FTZ R161, R9, R218.reuse, R217.reuse ;  /* 0x000000da09a17223 */ /* 0x182fe200000100d9 */
[-CC-:B------:R-:W-:Y:S01]  /*37b0*/  FFMA.FTZ R162, R8, R218.reuse, R217.reuse ;  /* 0x000000da08a27223 */ /* 0x180fe200000100d9 */
[----:B------:R-:W-:Y:S01]  /*37c0*/  LOP3.LUT P6, RZ, R7, 0xff, RZ, 0xc0, !PT ;  /* 0x000000ff07ff7812 */ /* 0x000fe200078cc0ff */
[----:B------:R-:W-:Y:S01]  /*37d0*/  FFMA.FTZ R163, R191, R218, R217 ;  /* 0x000000dabfa37223 */ /* 0x000fe200000100d9 */
[----:B------:R-:W-:Y:S01]  /*37e0*/  FADD.FTZ R160, R178, -R161 ;  /* 0x800000a1b2a07221 */ /* 0x000fe20000010000 */
[----:B------:R-:W-:Y:S01]  /*37f0*/  FADD.FTZ R162, R193, -R162 ;  /* 0x800000a2c1a27221 */ /* 0x000fe20000010000 */
[----:B------:R-:W1:Y:S02]  /*3800*/  LDC.64 R222, c[0x0][0x478] ;  /* 0x00011e00ffde7b82 */ /* 0x000e640000000a00 */
[----:B-----5:R-:W-:-:S04]  /*3810*/  FMUL.FTZ R160, R213, R160 ;  /* 0x000000a0d5a07220 */ /* 0x020fc80000410000 */
        /* <DEDUP_REMOVED lines=27> */
.L_x_18772:
[----:B------:R-:W-:Y:S05]  /*39d0*/  BSYNC.RECONVERGENT B2 ;  /* 0x0000000000027941 */ /* 0x000fea0003800200 */
.L_x_18771:
        /* <DEDUP_REMOVED lines=37> */
.L_x_18774:
[----:B------:R-:W-:Y:S05]  /*3c30*/  BSYNC.RECONVERGENT B2 ;  /* 0x0000000000027941 */ /* 0x000fea0003800200 */
.L_x_18773:
        /* <DEDUP_REMOVED lines=37> */
.L_x_18776:
[----:B------:R-:W-:Y:S05]  /*3e90*/  BSYNC.RECONVERGENT B2 ;  /* 0x0000000000027941 */ /* 0x000fea0003800200 */
.L_x_18775:
        /* <DEDUP_REMOVED lines=33> */
[----:B--2---:R-:W-:Y:S01]  /*40b0*/  IMAD.WIDE.U32 R220, R215, 0x10, R220 ;  /* 0x00000010d7dc7825 */ /* 0x004fe200078e00dc */
[----:B------:R-:W-:Y:S02]  /*40c0*/  SEL R167, R167, RZ, P2 ;  /* 0x000000ffa7a77207 */ /* 0x000fe40001000000 */
[----:B------:R-:W-:-:S03]  /*40d0*/  IADD3 R215, PT, PT, R215, 0x20, RZ ;  /* 0x00000020d7d77810 */ /* 0x000fc60007ffe0ff */
[----:B------:R0:W-:Y:S04]  /*40e0*/  STG.E.128 desc[UR6][R220.64], R164 ;  /* 0x000000a4dc007986 */ /* 0x0001e8000c101d06 */
.L_x_18778:
[----:B------:R-:W-:Y:S05]  /*40f0*/  BSYNC.RECONVERGENT B2 ;  /* 0x0000000000027941 */ /* 0x000fea0003800200 */
.L_x_18777:
        /* <DEDUP_REMOVED lines=37> */
.L_x_18780:
[----:B------:R-:W-:Y:S05]  /*4350*/  BSYNC.RECONVERGENT B2 ;  /* 0x0000000000027941 */ /* 0x000fea0003800200 */
.L_x_18779:
        /* <DEDUP_REMOVED lines=26> */
[C---:B0-----:R-:W-:Y:S01]  /*4500*/  IMAD.WIDE.U32 R222, R215.reuse, 0x10, R222 ;  /* 0x00000010d7de7825 */ /* 0x041fe200078e00de */
        /* <DEDUP_REMOVED lines=10> */
.L_x_18782:
[----:B------:R-:W-:Y:S05]  /*45b0*/  BSYNC.RECONVERGENT B2 ;  /* 0x0000000000027941 */ /* 0x000fea0003800200 */
.L_x_18781:
[----:B------:R-:W-:Y:S05]  /*45c0*/  @!P5 BRA `(.L_x_18768) ;  /* 0x0000002400b4d947 */ /* 0x000fea0003800000 */
[----:B01234-:R-:W0:Y:S01]  /*45d0*/  LDC.64 R160, c[0x0][0x478] ;  /* 0x00011e00ffa07b82 */ /* 0x01fe220000000a00 */
[-CC-:B------:R-:W-:Y:S01]  /*45e0*/  FFMA.FTZ R165, R194, R218.reuse, R217.reuse ;  /* 0x000000dac2a57223 */ /* 0x180fe200000100d9 */
[-CC-:B------:R-:W-:Y:S01]  /*45f0*/  FFMA.FTZ R163, R27, R218.reuse, R217.reuse ;  /* 0x000000da1ba37223 */ /* 0x180fe200000100d9 */
[-CC-:B------:R-:W-:Y:S01]  /*4600*/  FFMA.FTZ R162, R26, R218.reuse, R217.reuse ;  /* 0x000000da1aa27223 */ /* 0x180fe200000100d9 */
[----:B------:R-:W-:Y:S01]  /*4610*/  FFMA.FTZ R217, R177, R218, R217 ;  /* 0x000000dab1d97223 */ /* 0x000fe200000100d9 */
[----:B------:R-:W-:Y:S01]  /*4620*/  FADD.FTZ R166, R192, -R165 ;  /* 0x800000a5c0a67221 */ /* 0x000fe20000010000 */
[----:B------:R-:W-:Y:S01]  /*4630*/  LOP3.LUT P0, RZ, R25, 0xff, RZ, 0xc0, !PT ;  /* 0x000000ff19ff7812 */ /* 0x000fe2000780c0ff */
[----:B------:R-:W-:Y:S01]  /*4640*/  FADD.FTZ R162, R179, -R162 ;  /* 0x800000a2b3a27221 */ /* 0x000fe20000010000 */
[----:B------:R-:W1:Y:S01]  /*4650*/  LDC.64 R220, c[0x0][0x468] ;  /* 0x00011a00ffdc7b82 */ /* 0x000e620000000a00 */
[----:B------:R-:W-:Y:S01]  /*4660*/  FADD.FTZ R164, R196, -R217 ;  /* 0x800000d9c4a47221 */ /* 0x000fe20000010000 */
[----:B------:R-:W-:-:S02]  /*4670*/  LOP3.LUT P1, RZ, R25, 0xff00, RZ, 0xc0, !PT ;  /* 0x0000ff0019ff7812 */ /* 0x000fc4000782c0ff */
[C---:B------:R-:W-:Y:S02]  /*4680*/  ISETP.GE.U32.AND P3, PT, R25.reuse, 0x1000000, PT ;  /* 0x010000001900780c */ /* 0x040fe40003f66070 */
[----:B------:R-:W-:Y:S01]  /*4690*/  LOP3.LUT P2, RZ, R25, 0xff0000, RZ, 0xc0, !PT ;  /* 0x00ff000019ff7812 */ /* 0x000fe2000784c0ff */
[----:B0-----:R-:W-:-:S04]  /*46a0*/  IMAD.WIDE.U32 R218, R215, 0x10, R160 ;  /* 0x00000010d7da7825 */ /* 0x001fc800078e00a0 */
[----:B------:R-:W-:Y:S01]  /*46b0*/  FADD.FTZ R160, R28, -R163 ;  /* 0x800000a31ca07221 */ /* 0x000fe20000010000 */
[C---:B-----5:R-:W-:Y:S01]  /*46c0*/  FMUL.FTZ R163, R213.reuse, R166 ;  /* 0x000000a6d5a37220 */ /* 0x060fe20000410000 */
[C---:B------:R-:W-:Y:S01]  /*46d0*/  FMUL.FTZ R161, R213.reuse, R162 ;  /* 0x000000a2d5a17220 */ /* 0x040fe20000410000 */
[C---:B------:R-:W-:Y:S01]  /*46e0*/  FMUL.FTZ R162, R213.reuse, R164 ;  /* 0x000000a4d5a27220 */ /* 0x040fe20000410000 */
[----:B------:R-:W-:Y:S01]  /*46f0*/  FMUL.FTZ R160, R213, R160 ;  /* 0x000000a0d5a07220 */ /* 0x000fe20000410000 */
[-C--:B------:R-:W-:Y:S01]  /*4700*/  FMUL.FTZ R166, R163, R211.reuse ;  /* 0x000000d3a3a67220 */ /* 0x080fe20000410000 */
[----:B------:R-:W-:Y:S01]  /*4710*/  FMUL.FTZ R165, R161, R211 ;  /* 0x000000d3a1a57220 */ /* 0x000fe20000410000 */
[----:B-1----:R-:W-:-:S04]  /*4720*/  IMAD.WIDE.U32 R220, R215, 0x10, R220 ;  /* 0x00000010d7dc7825 */ /* 0x002fc800078e00dc */
[-C--:B------:R-:W-:Y:S01]  /*4730*/  FMUL.FTZ R164, R160, R211.reuse ;  /* 0x000000d3a0a47220 */ /* 0x080fe20000410000 */
[----:B------:R-:W-:Y:S01]  /*4740*/  FMUL.FTZ R211, R162, R211 ;  /* 0x000000d3a2d37220 */ /* 0x000fe20000410000 */
[----:B------:R-:W-:Y:S01]  /*4750*/  FMUL.FTZ R167, R166, UR14 ;  /* 0x0000000ea6a77c20 */ /* 0x000fe20008410000 */
[----:B------:R-:W-:Y:S01]  /*4760*/  FMUL.FTZ R165, R165, UR14 ;  /* 0x0000000ea5a57c20 */ /* 0x000fe20008410000 */
[----:B------:R-:W-:Y:S01]  /*4770*/  FMUL.FTZ R164, R164, UR14 ;  /* 0x0000000ea4a47c20 */ /* 0x000fe20008410000 */
[----:B------:R-:W-:Y:S01]  /*4780*/  FMUL.FTZ R166, R211, UR14 ;  /* 0x0000000ed3a67c20 */ /* 0x000fe20008410000 */
[----:B------:R0:W-:Y:S01]  /*4790*/  STG.E.128 desc[UR6][R218.64], R160 ;  /* 0x000000a0da007986 */ /* 0x0001e2000c101d06 */
[----:B------:R-:W-:Y:S02]  /*47a0*/  SEL R167, R167, RZ, P3 ;  /* 0x000000ffa7a77207 */ /* 0x000fe40001800000 */
[----:B------:R-:W-:Y:S02]  /*47b0*/  SEL R164, R164, RZ, P0 ;  /* 0x000000ffa4a47207 */ /* 0x000fe40000000000 */
[----:B------:R-:W-:-:S02]  /*47c0*/  SEL R165, R165, RZ, P1 ;  /* 0x000000ffa5a57207 */ /* 0x000fc40000800000 */
[----:B------:R-:W-:-:S05]  /*47d0*/  SEL R166, R166, RZ, P2 ;  /* 0x000000ffa6a67207 */ /* 0x000fca0001000000 */
[----:B------:R0:W-:Y:S01]  /*47e0*/  STG.E.128 desc[UR6][R220.64], R164 ;  /* 0x000000a4dc007986 */ /* 0x0001e2000c101d06 */
[----:B------:R-:W-:Y:S05]  /*47f0*/  BRA `(.L_x_18768) ;  /* 0x0000002400287947 */ /* 0x000fea0003800000 */
.L_x_18752:
        /* <DEDUP_REMOVED lines=38> */
.L_x_18785:
[----:B------:R-:W-:Y:S05]  /*4a60*/  BSYNC.RECONVERGENT B2 ;  /* 0x0000000000027941 */ /* 0x000fea0003800200 */
.L_x_18784:
        /* <DEDUP_REMOVED lines=9> */
[C---:B-----5:R-:W-:Y:S01]  /*4b00*/  FFMA.FTZ R162, R213.reuse, R162, R133 ;  /* 0x000000a2d5a27223 */ /* 0x060fe20000010085 */
[----:B------:R-:W-:-:S03]  /*4b10*/  FFMA.FTZ R160, R213, R160, R132 ;  /* 0x000000a0d5a07223 */ /* 0x000fc60000010084 */
[-C--:B------:R-:W-:Y:S01]  /*4b20*/  FMUL.FTZ R162, R162, R211.reuse ;  /* 0x000000d3a2a27220 */ /* 0x080fe20000410000 */
[----:B------:R-:W-:-:S03]  /*4b30*/  FMUL.FTZ R160, R160, R211 ;  /* 0x000000d3a0a07220 */ /* 0x000fc60000410000 */
[----:B------:R-:W-:Y:S01]  /*4b40*/  FMUL.FTZ R161, R162, UR14 ;  /* 0x0000000ea2a17c20 */ /* 0x000fe20008410000 */
[----:B------:R-:W-:Y:S01]  /*4b50*/  FADD.FTZ R162, R212, -R163 ;  /* 0x800000a3d4a27221 */ /* 0x000fe20000010000 */
[----:B------:R-:W-:Y:S01]  /*4b60*/  FFMA.FTZ R163, R210, R218, R217 ;  /* 0x000000dad2a37223 */ /* 0x000fe200000100d9 */
[----:B------:R-:W-:Y:S02]  /*4b70*/  FMUL.FTZ R160, R160, UR14 ;  /* 0x0000000ea0a07c20 */ /* 0x000fe40008410000 */
[C---:B------:R-:W-:Y:S01]  /*4b80*/  FFMA.FTZ R162, R213.reuse, R162, R134 ;  /* 0x000000a2d5a27223 */ /* 0x040fe20000010086 */
[----:B------:R-:W-:Y:S02]  /*4b90*/  FADD.FTZ R164, R208, -R163 ;  /* 0x800000a3d0a47221 */ /* 0x000fe40000010000 */
[----:B------:R-:W-:Y:S01]  /*4ba0*/  SEL R160, R160, RZ, P6 ;  /* 0x000000ffa0a07207 */ /* 0x000fe20003000000 */
[----:B------:R-:W-:Y:S01]  /*4bb0*/  FMUL.FTZ R162, R162, R211 ;  /* 0x000000d3a2a27220 */ /* 0x000fe20000410000 */
[----:B------:R-:W-:Y:S01]  /*4bc0*/  FFMA.FTZ R164, R213, R164, R135 ;  /* 0x000000a4d5a47223 */ /* 0x000fe20000010087 */
        /* <DEDUP_REMOVED lines=13> */
.L_x_18787:
[----:B------:R-:W-:Y:S05]  /*4ca0*/  BSYNC.RECONVERGENT B2 ;  /* 0x0000000000027941 */ /* 0x000fea0003800200 */
.L_x_18786:
        /* <DEDUP_REMOVED lines=34> */
.L_x_18789:
[----:B------:R-:W-:Y:S05]  /*4ed0*/  BSYNC.RECONVERGENT B2 ;  /* 0x0000000000027941 */ /* 0x000fea0003800200 */
.L_x_18788:
        /* <DEDUP_REMOVED lines=34> */
.L_x_18791:
[----:B------:R-:W-:Y:S05]  /*5100*/  BSYNC.RECONVERGENT B2 ;  /* 0x0000000000027941 */ /* 0x000fea0003800200 */
.L_x_18790:
        /* <DEDUP_REMOVED lines=34> */
.L_x_18793:
[----:B------:R-:W-:Y:S05]  /*5330*/  BSYNC.RECONVERGENT B2 ;  /* 0x0000000000027941 */ /* 0x000fea0003800200 */
.L_x_18792:
        /* <DEDUP_REMOVED lines=34> */
.L_x_18795:
[----:B------:R-:W-:Y:S05]  /*5560*/  BSYNC.RECONVERGENT B2 ;  /* 0x0000000000027941 */ /* 0x000fea0003800200 */
.L_x_18794:
        /* <DEDUP_REMOVED lines=34> */
.L_x_18797:
[----:B------:R-:W-:Y:S05]  /*5790*/  BSYNC.RECONVERGENT B2 ;  /* 0x0000000000027941 */ /* 0x000fea0003800200 */
.L_x_18796:
        /* <DEDUP_REMOVED lines=33> */
.L_x_18783:
        /* <DEDUP_REMOVED lines=38> */
.L_x_18799:
[----:B------:R-:W-:Y:S05]  /*5c10*/  BSYNC.RECONVERGENT B2 ;  /* 0x0000000000027941 */ /* 0x000fea0003800200 */
.L_x_18798:
        /* <DEDUP_REMOVED lines=10> */
[----:B-----5:R-:W-:-:S04]  /*5cc0*/  FFMA.FTZ R160, R213, R160, R132 ;  /* 0x000000a0d5a07223 */ /* 0x020fc80000010084 */
        /* <DEDUP_REMOVED lines=27> */
.L_x_18801:
[----:B------:R-:W-:Y:S05]  /*5e80*/  BSYNC.RECONVERGENT B2 ;  /* 0x0000000000027941 */ /* 0x000fea0003800200 */
.L_x_18800:
        /* <DEDUP_REMOVED lines=33> */
[----:B0-----:R-:W-:Y:S02]  /*60a0*/  IMAD.WIDE.U32 R220, R215, 0x10, R220 ;  /* 0x00000010d7dc7825 */ /* 0x001fe400078e00dc */
[----:B------:R-:W-:Y:S02]  /*60b0*/  SEL R167, R167, RZ, P0 ;  /* 0x000000ffa7a77207 */ /* 0x000fe40000000000 */
[----:B------:R-:W-:-:S03]  /*60c0*/  IADD3 R215, PT, PT, R215, 0x20, RZ ;  /* 0x00000020d7d77810 */ /* 0x000fc60007ffe0ff */
[----:B------:R3:W-:Y:S04]  /*60d0*/  STG.E.128 desc[UR6][R220.64], R164 ;  /* 0x000000a4dc007986 */ /* 0x0007e8000c101d06 */
.L_x_18803:
[----:B------:R-:W-:Y:S05]  /*60e0*/  BSYNC.RECONVERGENT B2 ;  /* 0x0000000000027941 */ /* 0x000fea0003800200 */
.L_x_18802:
        /* <DEDUP_REMOVED lines=37> */
.L_x_18805:
[----:B------:R-:W-:Y:S05]  /*6340*/  BSYNC.RECONVERGENT B2 ;  /* 0x0000000000027941 */ /* 0x000fea0003800200 */
.L_x_18804:
        /* <DEDUP_REMOVED lines=13> */
[C---:B------:R-:W-:Y:S01]  /*6420*/  FFMA.FTZ R161, R213.reuse, R162, R145 ;  /* 0x000000a2d5a17223 */ /* 0x040fe20000010091 */
        /* <DEDUP_REMOVED lines=19> */
[----:B0-----:R-:W-:Y:S01]  /*6560*/  IMAD.WIDE.U32 R220, R215, 0x10, R220 ;  /* 0x00000010d7dc7825 */ /* 0x001fe200078e00dc */
[----:B------:R-:W-:Y:S02]  /*6570*/  SEL R167, R167, RZ, P2 ;  /* 0x000000ffa7a77207 */ /* 0x000fe40001000000 */
[----:B------:R-:W-:-:S03]  /*6580*/  IADD3 R215, PT, PT, R215, 0x20, RZ ;  /* 0x00000020d7d77810 */ /* 0x000fc60007ffe0ff */
[----:B------:R1:W-:Y:S04]  /*6590*/  STG.E.128 desc[UR6][R220.64], R164 ;  /* 0x000000a4dc007986 */ /* 0x0003e8000c101d06 */
.L_x_18807:
[----:B------:R-:W-:Y:S05]  /*65a0*/  BSYNC.RECONVERGENT B2 ;  /* 0x0000000000027941 */ /* 0x000fea0003800200 */
.L_x_18806:
        /* <DEDUP_REMOVED lines=37> */
.L_x_18809:
[----:B------:R-:W-:Y:S05]  /*6800*/  BSYNC.RECONVERGENT B2 ;  /* 0x0000000000027941 */ /* 0x000fea0003800200 */
.L_x_18808:
        /* <DEDUP_REMOVED lines=37> */
.L_x_18811:
[----:B------:R-:W-:Y:S05]  /*6a60*/  BSYNC.RECONVERGENT B2 ;  /* 0x0000000000027941 */ /* 0x000fea0003800200 */
.L_x_18810:
[----:B------:R-:W-:Y:S05]  /*6a70*/  @!P5 BRA `(.L_x_18768) ;  /* 0x000000000088d947 */ /* 0x000fea0003800000 */
[----:B01234-:R-:W0:Y:S01]  /*6a80*/  LDC.64 R160, c[0x0][0x478] ;  /* 0x00011e00ffa07b82 */ /* 0x01fe220000000a00 */
[-CC-:B------:R-:W-:Y:S01]  /*6a90*/  FFMA.FTZ R165, R194, R218.reuse, R217.reuse ;  /* 0x000000dac2a57223 */ /* 0x180fe200000100d9 */
[-CC-:B------:R-:W-:Y:S01]  /*6aa0*/  FFMA.FTZ R163, R27, R218.reuse, R217.reuse ;  /* 0x000000da1ba37223 */ /* 0x180fe200000100d9 */
[-CC-:B------:R-:W-:Y:S01]  /*6ab0*/  FFMA.FTZ R162, R26, R218.reuse, R217.reuse ;  /* 0x000000da1aa27223 */ /* 0x180fe200000100d9 */
[----:B------:R-:W-:Y:S01]  /*6ac0*/  FFMA.FTZ R217, R177, R218, R217 ;  /* 0x000000dab1d97223 */ /* 0x000fe200000100d9 */
[----:B------:R-:W-:Y:S02]  /*6ad0*/  LOP3.LUT P0, RZ, R25, 0xff, RZ, 0xc0, !PT ;  /* 0x000000ff19ff7812 */ /* 0x000fe4000780c0ff */
        /* <DEDUP_REMOVED lines=8> */
[----:B------:R-:W-:-:S03]  /*6b60*/  FADD.FTZ R161, R28, -R163 ;  /* 0x800000a31ca17221 */ /* 0x000fc60000010000 */
        /* <DEDUP_REMOVED lines=12> */
[----:B-1----:R-:W-:Y:S01]  /*6c30*/  IMAD.WIDE.U32 R220, R215, 0x10, R220 ;  /* 0x00000010d7dc7825 */ /* 0x002fe200078e00dc */
[----:B------:R-:W-:Y:S01]  /*6c40*/  SEL R167, R167, RZ, P3 ;  /* 0x000000ffa7a77207 */ /* 0x000fe20001800000 */
[----:B------:R0:W-:Y:S01]  /*6c50*/  STG.E.128 desc[UR6][R218.64], R160 ;  /* 0x000000a0da007986 */ /* 0x0001e2000c101d06 */
[----:B------:R-:W-:-:S02]  /*6c60*/  SEL R164, R164, RZ, P0 ;  /* 0x000000ffa4a47207 */ /* 0x000fc40000000000 */
[----:B------:R-:W-:Y:S02]  /*6c70*/  SEL R165, R165, RZ, P1 ;  /* 0x000000ffa5a57207 */ /* 0x000fe40000800000 */
[----:B------:R-:W-:-:S05]  /*6c80*/  SEL R166, R166, RZ, P2 ;  /* 0x000000ffa6a67207 */ /* 0x000fca0001000000 */
[----:B------:R0:W-:Y:S02]  /*6c90*/  STG.E.128 desc[UR6][R220.64], R164 ;  /* 0x000000a4dc007986 */ /* 0x0001e4000c101d06 */
.L_x_18768:
[----:B------:R-:W-:Y:S05]  /*6ca0*/  BSYNC.RECONVERGENT B1 ;  /* 0x0000000000017941 */ /* 0x000fea0003800200 */
.L_x_18751:
[----:B01234-:R-:W0:Y:S02]  /*6cb0*/  LDC.64 R160, c[0x0][0x380] ;  /* 0x0000e000ffa07b82 */ /* 0x01fe240000000a00 */
[----:B0-----:R-:W-:-:S04]  /*6cc0*/  LEA R5, R160, R5, 0x2 ;  /* 0x00000005a0057211 */ /* 0x001fc800078e10ff */
[----:B------:R-:W-:-:S13]  /*6cd0*/  ISETP.GE.AND P0, PT, R5, R161, PT ;  /* 0x000000a10500720c */ /* 0x000fda0003f06270 */
[----:B------:R-:W-:Y:S05]  /*6ce0*/  @!P0 BRA `(.L_x_18812) ;  /* 0xffffff9800d08947 */ /* 0x000fea000383ffff */
.L_x_18733:
[----:B------:R-:W-:Y:S05]  /*6cf0*/  BSYNC B0 ;  /* 0x0000000000007941 */ /* 0x000fea0003800000 */
.L_x_18732:
        /* <DEDUP_REMOVED lines=256> */
.L_x_18750:
        /* <DEDUP_REMOVED lines=8> */
.L_x_18814:
[----:B------:R-:W-:Y:S05]  /*7d80*/  BSYNC B1 ;  /* 0x0000000000017941 */ /* 0x000fea0003800000 */
.L_x_18813:
        /* <DEDUP_REMOVED lines=8> */
.L_x_18815:
[----:B------:R-:W-:-:S05]  /*7e10*/  FADD.FTZ R160, R160, R221 ;  /* 0x000000dda0a07221 */ /* 0x000fca0000010000 */
[----:B------:R-:W-:Y:S01]  /*7e20*/  MOV R224, R160 ;  /* 0x000000a000e07202 */ /* 0x000fe20000000f00 */
[----:B------:R-:W-:Y:S01]  /*7e30*/  HFMA2 R223, -RZ, RZ, 0, 1.1920928955078125e-07 ;  /* 0x00000002ffdf7431 */ /* 0x000fe200000001ff */
[----:B------:R-:W-:-:S07]  /*7e40*/  MOV R161, R218 ;  /* 0x000000da00a17202 */ /* 0x000fce0000000f00 */
[----:B------:R-:W-:Y:S05]  /*7e50*/  WARPSYNC.COLLECTIVE R217, `(.L_x_18816) ;  /* 0x00000000d9087348 */ /* 0x000fea0003c00000 */
[----:B------:R0:W1:Y:S02]  /*7e60*/  SHFL.BFLY P6, R218, R224, R223, R226 ;  /* 0x0c0000dfe0da7389 */ /* 0x00006400000c00e2 */
[----:B01----:R-:W-:Y:S05]  /*7e70*/  ENDCOLLECTIVE ;  /* 0x000000000000791b */ /* 0x003fea0003800000 */
.L_x_18816:
[----:B------:R-:W-:-:S05]  /*7e80*/  FADD.FTZ R161, R161, R222 ;  /* 0x000000dea1a17221 */ /* 0x000fca0000010000 */
[----:B------:R-:W-:Y:S02]  /*7e90*/  MOV R224, R161 ;  /* 0x000000a100e07202 */ /* 0x000fe40000000f00 */
[----:B------:R-:W-:-:S07]  /*7ea0*/  MOV R163, R218 ;  /* 0x000000da00a37202 */ /* 0x000fce0000000f00 */
[----:B------:R-:W-:Y:S05]  /*7eb0*/  WARPSYNC.COLLECTIVE R217, `(.L_x_18817) ;  /* 0x00000000d9087348 */ /* 0x000fea0003c00000 */
[----:B------:R0:W1:Y:S02]  /*7ec0*/  SHFL.BFLY P6, R218, R224, R223, R226 ;  /* 0x0c0000dfe0da7389 */ /* 0x00006400000c00e2 */
[----:B01----:R-:W-:Y:S05]  /*7ed0*/  ENDCOLLECTIVE ;  /* 0x000000000000791b */ /* 0x003fea0003800000 */
.L_x_18817:
[----:B------:R-:W-:-:S05]  /*7ee0*/  FADD.FTZ R163, R160, R163 ;  /* 0x000000a3a0a37221 */ /* 0x000fca0000010000 */
[----:B------:R-:W-:Y:S01]  /*7ef0*/  MOV R224, R163 ;  /* 0x000000a300e07202 */ /* 0x000fe20000000f00 */
[----:B------:R-:W-:Y:S01]  /*7f00*/  HFMA2 R223, -RZ, RZ, 0, 2.384185791015625e-07 ;  /* 0x00000004ffdf7431 */ /* 0x000fe200000001ff */
[----:B------:R-:W-:-:S07]  /*7f10*/  MOV R162, R218 ;  /* 0x000000da00a27202 */ /* 0x000fce0000000f00 */
[----:B------:R-:W-:Y:S05]  /*7f20*/  WARPSYNC.COLLECTIVE R217, `(.L_x_18818) ;  /* 0x00000000d9087348 */ /* 0x000fea0003c00000 */
[----:B------:R0:W1:Y:S02]  /*7f30*/  SHFL.BFLY P6, R218, R224, R223, R226 ;  /* 0x0c0000dfe0da7389 */ /* 0x00006400000c00e2 */
[----:B01----:R-:W-:Y:S05]  /*7f40*/  ENDCOLLECTIVE ;  /* 0x000000000000791b */ /* 0x003fea0003800000 */
.L_x_18818:
[----:B------:R-:W-:-:S05]  /*7f50*/  FADD.FTZ R162, R161, R162 ;  /* 0x000000a2a1a27221 */ /* 0x000fca0000010000 */
[----:B------:R-:W-:Y:S02]  /*7f60*/  MOV R224, R162 ;  /* 0x000000a200e07202 */ /* 0x000fe40000000f00 */
[----:B------:R-:W-:-:S07]  /*7f70*/  MOV R164, R218 ;  /* 0x000000da00a47202 */ /* 0x000fce0000000f00 */
[----:B------:R-:W-:Y:S05]  /*7f80*/  WARPSYNC.COLLECTIVE R217, `(.L_x_18819) ;  /* 0x00000000d9087348 */ /* 0x000fea0003c00000 */
[----:B------:R0:W1:Y:S02]  /*7f90*/  SHFL.BFLY P6, R218, R224, R223, R226 ;  /* 0x0c0000dfe0da7389 */ /* 0x00006400000c00e2 */
[----:B01----:R-:W-:Y:S05]  /*7fa0*/  ENDCOLLECTIVE ;  /* 0x000000000000791b */ /* 0x003fea0003800000 */
.L_x_18819:
[----:B------:R-:W-:-:S05]  /*7fb0*/  FADD.FTZ R164, R163, R164 ;  /* 0x000000a4a3a47221 */ /* 0x000fca0000010000 */
[----:B------:R-:W-:Y:S01]  /*7fc0*/  MOV R224, R164 ;  /* 0x000000a400e07202 */ /* 0x000fe20000000f00 */
[----:B------:R-:W-:Y:S01]  /*7fd0*/  HFMA2 R223, -RZ, RZ, 0, 4.76837158203125e-07 ;  /* 0x00000008ffdf7431 */ /* 0x000fe200000001ff */
[----:B------:R-:W-:-:S07]  /*7fe0*/  MOV R165, R218 ;  /* 0x000000da00a57202 */ /* 0x000fce0000000f00 */
[----:B------:R-:W-:Y:S05]  /*7ff0*/  WARPSYNC.COLLECTIVE R217, `(.L_x_18820) ;  /* 0x00000000d9087348 */ /* 0x000fea0003c00000 */
[----:B------:R0:W1:Y:S02]  /*8000*/  SHFL.BFLY P6, R218, R224, R223, R226 ;  /* 0x0c0000dfe0da7389 */ /* 0x00006400000c00e2 */
[----:B01----:R-:W-:Y:S05]  /*8010*/  ENDCOLLECTIVE ;  /* 0x000000000000791b */ /* 0x003fea0003800000 */
.L_x_18820:
[----:B------:R-:W-:-:S05]  /*8020*/  FADD.FTZ R165, R162, R165 ;  /* 0x000000a5a2a57221 */ /* 0x000fca0000010000 */
[----:B------:R-:W-:Y:S02]  /*8030*/  MOV R224, R165 ;  /* 0x000000a500e07202 */ /* 0x000fe40000000f00 */
[----:B------:R-:W-:-:S07]  /*8040*/  MOV R167, R218 ;  /* 0x000000da00a77202 */ /* 0x000fce0000000f00 */
[----:B------:R-:W-:Y:S05]  /*8050*/  WARPSYNC.COLLECTIVE R217, `(.L_x_18821) ;  /* 0x00000000d9087348 */ /* 0x000fea0003c00000 */
[----:B------:R0:W1:Y:S02]  /*8060*/  SHFL.BFLY P6, R218, R224, R223, R226 ;  /* 0x0c0000dfe0da7389 */ /* 0x00006400000c00e2 */
[----:B01----:R-:W-:Y:S05]  /*8070*/  ENDCOLLECTIVE ;  /* 0x000000000000791b */ /* 0x003fea0003800000 */
.L_x_18821:
[----:B------:R-:W-:-:S05]  /*8080*/  FADD.FTZ R167, R164, R167 ;  /* 0x000000a7a4a77221 */ /* 0x000fca0000010000 */
[----:B------:R-:W-:Y:S01]  /*8090*/  MOV R224, R167 ;  /* 0x000000a700e07202 */ /* 0x000fe20000000f00 */
[----:B------:R-:W-:Y:S01]  /*80a0*/  HFMA2 R223, -RZ, RZ, 0, 9.5367431640625e-07 ;  /* 0x00000010ffdf7431 */ /* 0x000fe200000001ff */
[----:B------:R-:W-:-:S07]  /*80b0*/  MOV R166, R218 ;  /* 0x000000da00a67202 */ /* 0x000fce0000000f00 */
[----:B------:R-:W-:Y:S05]  /*80c0*/  WARPSYNC.COLLECTIVE R217, `(.L_x_18822) ;  /* 0x00000000d9087348 */ /* 0x000fea0003c00000 */
[----:B------:R0:W1:Y:S02]  /*80d0*/  SHFL.BFLY P6, R218, R224, R223, R226 ;  /* 0x0c0000dfe0da7389 */ /* 0x00006400000c00e2 */
[----:B01----:R-:W-:Y:S05]  /*80e0*/  ENDCOLLECTIVE ;  /* 0x000000000000791b */ /* 0x003fea0003800000 */
.L_x_18822:
[----:B------:R-:W-:-:S05]  /*80f0*/  FADD.FTZ R166, R165, R166 ;  /* 0x000000a6a5a67221 */ /* 0x000fca0000010000 */
[----:B------:R-:W-:Y:S02]  /*8100*/  MOV R224, R166 ;  /* 0x000000a600e07202 */ /* 0x000fe40000000f00 */
[----:B------:R-:W-:-:S07]  /*8110*/  MOV R160, R218 ;  /* 0x000000da00a07202 */ /* 0x000fce0000000f00 */
[----:B------:R-:W-:Y:S05]  /*8120*/  WARPSYNC.COLLECTIVE R217, `(.L_x_18823) ;  /* 0x00000000d9087348 */ /* 0x000fea0003c00000 */
[----:B------:R0:W1:Y:S02]  /*8130*/  SHFL.BFLY P6, R218, R224, R223, R226 ;  /* 0x0c0000dfe0da7389 */ /* 0x00006400000c00e2 */
[----:B01----:R-:W-:Y:S05]  /*8140*/  ENDCOLLECTIVE ;  /* 0x000000000000791b */ /* 0x003fea0003800000 */
.L_x_18823:
[----:B------:R-:W-:Y:S01]  /*8150*/  MOV R161, R218 ;  /* 0x000000da00a17202 */ /* 0x000fe20000000f00 */
[----:B------:R-:W-:Y:S06]  /*8160*/  BRA `(.L_x_18824) ;  /* 0xffffffa0004c7947 */ /* 0x000fec000383ffff */
.L_x_18825:
        /* <DEDUP_REMOVED lines=9> */
.L_x_20134:


//--------------------- .text._ZN10layer_norm13ln_bwd_kernelINS_13Kernel_traitsIfffffjLj1024ELj1ELj4ELj1ELj16ENS_18Kernel_traits_baseILj1024EfffffjLj128EEEEELb1ELb0ELb0ELb1EEEvNS_9BwdParamsE --------------------------
	.section	.text._ZN10layer_norm13ln_bwd_kernelINS_13Kernel_traitsIfffffjLj1024ELj1ELj4ELj1ELj16ENS_18Kernel_traits_baseILj1024EfffffjLj128EEEEELb1ELb0ELb0ELb1EEEvNS_9BwdParamsE,"ax",@progbits
	.align	128
        .global         _ZN10layer_norm13ln_bwd_kernelINS_13Kernel_traitsIfffffjLj1024ELj1ELj4ELj1ELj16ENS_18Kernel_traits_baseILj1024EfffffjLj128EEEEELb1ELb0ELb0ELb1EEEvNS_9BwdParamsE
        .type           _ZN10layer_norm13ln_bwd_kernelINS_13Kernel_traitsIfffffjLj1024ELj1ELj4ELj1ELj16ENS_18Kernel_traits_baseILj1024EfffffjLj128EEEEELb1ELb0ELb0ELb1EEEvNS_9BwdParamsE,@function
        .size           _ZN10layer_norm13ln_bwd_kernelINS_13Kernel_traitsIfffffjLj1024ELj1ELj4ELj1ELj16ENS_18Kernel_traits_baseILj1024EfffffjLj128EEEEELb1ELb0ELb0ELb1EEEvNS_9BwdParamsE,(.L_x_20135 - _ZN10layer_norm13ln_bwd_kernelINS_13Kernel_traitsIfffffjLj1024ELj1ELj4ELj1ELj16ENS_18Kernel_traits_baseILj1024EfffffjLj128EEEEELb1ELb0ELb0ELb1EEEvNS_9BwdParamsE)
        .other          _ZN10layer_norm13ln_bwd_kernelINS_13Kernel_traitsIfffffjLj1024ELj1ELj4ELj1ELj16ENS_18Kernel_traits_baseILj1024EfffffjLj128EEEEELb1ELb0ELb0ELb1EEEvNS_9BwdParamsE,@"STO_CUDA_ENTRY STV_DEFAULT"
_ZN10layer_norm13ln_bwd_kernelINS_13Kernel_traitsIfffffjLj1024ELj1ELj4ELj1ELj16ENS_18Kernel_traits_baseILj1024EfffffjLj128EEEEELb1ELb0ELb0ELb1EEEvNS_9BwdParamsE:
.text._ZN10layer_norm13ln_bwd_kernelINS_13Kernel_traitsIfffffjLj1024ELj1ELj4ELj1ELj16ENS_18Kernel_traits_baseILj1024EfffffjLj128EEEEELb1ELb0ELb0ELb1EEEvNS_9BwdParamsE:
        /* <DEDUP_REMOVED lines=85> */
[----:B------:R-:W-:Y:S01]  /*0550*/  MOV R25, R0 ;  /* 0x0000000000197202 */ /* 0x000fe20000000f00 */
        /* <DEDUP_REMOVED lines=9> */
[----:B------:R-:W-:Y:S02]  /*05f0*/  MOV R177, RZ ;  /* 0x000000ff00b17202 */ /* 0x000fe40000000f00 */
[----:B------:R-:W-:Y:S01]  /*0600*/  CS2R R174, SRZ ;  /* 0x0000000000ae7805 */ /* 0x000fe2000001ff00 */
[----:B------:R-:W5:Y:S01]  /*0610*/  LDG.E.128 R104, desc[UR6][R2.64+0xa00] ;  /* 0x000a000602687981 */ /* 0x000f62000c1e1d00 */
[----:B------:R-:W-:Y:S02]  /*0620*/  MOV R170, RZ ;  /* 0x000000ff00aa7202 */ /* 0x000fe40000000f00 */
        /* <DEDUP_REMOVED lines=14> */
[----:B------:R-:W5:Y:S04]  /*0710*/  LDG.E.128 R120, desc[UR6][R2.64+0x200] ;  /* 0x0002000602787981 */ /* 0x000f68000c1e1d00 */
[----:B------:R1:W5:Y:S02]  /*0720*/  LDG.E.128 R124, desc[UR6][R2.64] ;  /* 0x00000006027c7981 */ /* 0x000364000c1e1d00 */
[----:B01----:R-:W-:-:S07]  /*0730*/  CS2R R2, SRZ ;  /* 0x0000000000027805 */ /* 0x003fce000001ff00 */
.L_x_18851:
[----:B---3--:R-:W0:Y:S08]  /*0740*/  LDC.64 R28, c[0x0][0x3c0] ;  /* 0x0000f000ff1c7b82 */ /* 0x008e300000000a00 */
[----:B------:R-:W1:Y:S08]  /*0750*/  @P0 LDC.64 R64, c[0x0][0x3e0] ;  /* 0x0000f800ff400b82 */ /* 0x000e700000000a00 */
[----:B--2---:R-:W2:Y:S01]  /*0760*/  LDC.64 R30, c[0x0][0x3c8] ;  /* 0x0000f200ff1e7b82 */ /* 0x004ea20000000a00 */
        /* <DEDUP_REMOVED lines=39> */
[----:B------:R-:W-:Y:S01]  /*09e0*/  IADD3 R167, PT, PT, R28, 0xe0, RZ ;  /* 0x000000e01ca77810 */ /* 0x000fe20007ffe0ff */
        /* <DEDUP_REMOVED lines=21> */
[--C-:B------:R-:W-:Y:S01]  /*0b40*/  IMAD.WIDE.U32 R194, R164, 0x4, R198.reuse ;  /* 0x00000004a4c27825 */ /* 0x100fe200078e00c6 */
[----:B------:R0:W5:Y:S04]  /*0b50*/  LDG.E R186, desc[UR6][R190.64] ;  /* 0x00000006beba7981 */ /* 0x000168000c1e1900 */
[----:B------:R-:W5:Y:S01]  /*0b60*/  LDG.E R176, desc[UR6][R194.64] ;  /* 0x00000006c2b07981 */ /* 0x000f62000c1e1900 */
[----:B0-----:R-:W-:-:S05]  /*0b70*/  IMAD.WIDE.U32 R190, R166, 0x4, R198 ;  /* 0x00000004a6be7825 */ /* 0x001fca00078e00c6 */
[----:B------:R-:W5:Y:S01]  /*0b80*/  LDG.E R171, desc[UR6][R190.64] ;  /* 0x00000006beab7981 */ /* 0x000f62000c1e1900 */
[----:B------:R-:W-:-:S04]  /*0b90*/  IMAD.WIDE.U32 R184, R29, 0x4, R198 ;  /* 0x000000041db87825 */ /* 0x000fc800078e00c6 */
[--C-:B------:R-:W-:Y:S02]  /*0ba0*/  IMAD.WIDE.U32 R188, R30, 0x4, R198.reuse ;  /* 0x000000041ebc7825 */ /* 0x100fe400078e00c6 */
[----:B------:R-:W5:Y:S04]  /*0bb0*/  LDG.E R185, desc[UR6][R184.64] ;  /* 0x00000006b8b97981 */ /* 0x000f68000c1e1900 */
[----:B------:R0:W5:Y:S02]  /*0bc0*/  LDG.E R184, desc[UR6][R188.64] ;  /* 0x00000006bcb87981 */ /* 0x000164000c1e1900 */
[----:B0-----:R-:W-:-:S05]  /*0bd0*/  IMAD.WIDE.U32 R188, R167, 0x4, R198 ;  /* 0x00000004a7bc7825 */ /* 0x001fca00078e00c6 */
[----:B------:R0:W5:Y:S01]  /*0be0*/  LDG.E R168, desc[UR6][R188.64] ;  /* 0x00000006bca87981 */ /* 0x000162000c1e1900 */
[----:B------:R-:W-:-:S05]  /*0bf0*/  IMAD.WIDE.U32 R192, R165, 0x4, R198 ;  /* 0x00000004a5c07825 */ /* 0x000fca00078e00c6 */
[----:B------:R1:W5:Y:S01]  /*0c00*/  LDG.E R172, desc[UR6][R192.64] ;  /* 0x00000006c0ac7981 */ /* 0x000362000c1e1900 */
[----:B------:R-:W-:-:S05]  /*0c10*/  IMAD.WIDE.U32 R196, R31, 0x4, R198 ;  /* 0x000000041fc47825 */ /* 0x000fca00078e00c6 */
[----:B------:R2:W5:Y:S01]  /*0c20*/  LDG.E R178, desc[UR6][R196.64] ;  /* 0x00000006c4b27981 */ /* 0x000562000c1e1900 */
[C---:B---3--:R-:W-:Y:S01]  /*0c30*/  FADD.FTZ R132, -R187.reuse, R132 ;  /* 0x00000084bb847221 */ /* 0x048fe20000010100 */
[----:B------:R-:W-:-:S03]  /*0c40*/  FADD.FTZ R220, -R187, R133 ;  /* 0x00000085bbdc7221 */ /* 0x000fc60000010100 */
[----:B-----5:R-:W-:Y:S01]  /*0c50*/  FMUL.FTZ R132, R27, R132 ;  /* 0x000000841b847220 */ /* 0x020fe20000410000 */
[----:B----4-:R-:W-:Y:S01]  /*0c60*/  FADD.FTZ R195, -R187, R151 ;  /* 0x00000097bbc37221 */ /* 0x010fe20000010100 */
[----:B------:R-:W-:Y:S01]  /*0c70*/  FMUL.FTZ R221, R124, R92 ;  /* 0x0000005c7cdd7220 */ /* 0x000fe20000410000 */
[----:B------:R-:W-:Y:S01]  /*0c80*/  FMUL.FTZ R214, R125, R93 ;  /* 0x0000005d7dd67220 */ /* 0x000fe20000410000 */
[----:B------:R-:W-:Y:S01]  /*0c90*/  FADD.FTZ R219, -R187, R134 ;  /* 0x00000086bbdb7221 */ /* 0x000fe20000010100 */
[----:B------:R-:W-:Y:S01]  /*0ca0*/  FMUL.FTZ R220, R27, R220 ;  /* 0x000000dc1bdc7220 */ /* 0x000fe20000410000 */
[C---:B------:R-:W-:Y:S01]  /*0cb0*/  FADD.FTZ R190, -R187.reuse, R153 ;  /* 0x00000099bbbe7221 */ /* 0x040fe20000010100 */
[----:B------:R-:W-:Y:S01]  /*0cc0*/  FADD.FTZ R151, RZ, R221 ;  /* 0x000000ddff977221 */ /* 0x000fe20000010000 */
[----:B------:R-:W-:Y:S01]  /*0cd0*/  FFMA.FTZ R153, R132, R221, RZ ;  /* 0x000000dd84997223 */ /* 0x000fe200000100ff */
[C---:B------:R-:W-:Y:S01]  /*0ce0*/  FADD.FTZ R194, -R187.reuse, R150 ;  /* 0x00000096bbc27221 */ /* 0x040fe20000010100 */
[----:B------:R-:W-:Y:S01]  /*0cf0*/  FADD.FTZ R191, -R187, R152 ;  /* 0x00000098bbbf7221 */ /* 0x000fe20000010100 */
        /* <DEDUP_REMOVED lines=20> */
[----:B0-----:R-:W-:Y:S01]  /*0e40*/  FADD.FTZ R189, -R187, R154 ;  /* 0x0000009abbbd7221 */ /* 0x001fe20000010100 */
        /* <DEDUP_REMOVED lines=17> */
[----:B-1----:R-:W-:Y:S01]  /*0f60*/  FADD.FTZ R193, -R187, R149 ;  /* 0x00000095bbc17221 */ /* 0x002fe20000010100 */
[----:B------:R-:W-:Y:S01]  /*0f70*/  FMUL.FTZ R149, R117, R85 ;  /* 0x0000005575957220 */ /* 0x000fe20000410000 */
[----:B------:R-:W-:Y:S01]  /*0f80*/  FADD.FTZ R154, R153, R160 ;  /* 0x000000a0999a7221 */ /* 0x000fe20000010000 */
[----:B------:R-:W-:Y:S01]  /*0f90*/  FADD.FTZ R203, -R187, R142 ;  /* 0x0000008ebbcb7221 */ /* 0x000fe20000010100 */
[----:B------:R-:W-:Y:S01]  /*0fa0*/  FMUL.FTZ R204, R27, R204 ;  /* 0x000000cc1bcc7220 */ /* 0x000fe20000410000 */
[----:B------:R-:W-:Y:S01]  /*0fb0*/  FFMA.FTZ R153, R205, R160, R152 ;  /* 0x000000a0cd997223 */ /* 0x000fe20000010098 */
[C---:B------:R-:W-:Y:S01]  /*0fc0*/  FADD.FTZ R192, -R187.reuse, R148 ;  /* 0x00000094bbc07221 */ /* 0x040fe20000010100 */
[C---:B------:R-:W-:Y:S01]  /*0fd0*/  FADD.FTZ R217, -R187.reuse, R161 ;  /* 0x000000a1bbd97221 */ /* 0x040fe20000010100 */
        /* <DEDUP_REMOVED lines=15> */
[----:B--2---:R-:W-:Y:S01]  /*10d0*/  FFMA.FTZ R196, R202, R137, R161 ;  /* 0x00000089cac47223 */ /* 0x004fe200000100a1 */
        /* <DEDUP_REMOVED lines=118> */
.L_x_18829:
        /* <DEDUP_REMOVED lines=24> */
[----:B------:R-:W-:Y:S02]  /*19c0*/  IMAD.WIDE.U32 R160, R167, 0x10, R34 ;  /* 0x00000010a7a07825 */ /* 0x000fe400078e0022 */
        /* <DEDUP_REMOVED lines=9> */
[----:B------:R-:W-:Y:S02]  /*1a60*/  IMAD.WIDE.U32 R156, R166, 0x10, R34 ;  /* 0x00000010a69c7825 */ /* 0x000fe400078e0022 */
[----:B------:R-:W4:Y:S04]  /*1a70*/  LDG.E.128 R76, desc[UR6][R76.64] ;  /* 0x000000064c4c7981 */ /* 0x000f28000c1e1d00 */
[----:B------:R-:W4:Y:S01]  /*1a80*/  LDG.E.128 R156, desc[UR6][R156.64] ;  /* 0x000000069c9c7981 */ /* 0x000f22000c1e1d00 */
[----:B------:R-:W-:-:S06]  /*1a90*/  IMAD.WIDE.U32 R72, R165, 0x10, R32 ;  /* 0x00000010a5487825 */ /* 0x000fcc00078e0020 */
[----:B------:R-:W4:Y:S01]  /*1aa0*/  LDG.E.128 R72, desc[UR6][R72.64] ;  /* 0x0000000648487981 */ /* 0x000f22000c1e1d00 */
[----:B------:R-:W-:-:S06]  /*1ab0*/  IMAD.WIDE.U32 R68, R166, 0x10, R32 ;  /* 0x00000010a6447825 */ /* 0x000fcc00078e0020 */
[----:B------:R-:W4:Y:S01]  /*1ac0*/  LDG.E.128 R68, desc[UR6][R68.64] ;  /* 0x0000000644447981 */ /* 0x000f22000c1e1d00 */
[----:B------:R-:W-:-:S05]  /*1ad0*/  IMAD.WIDE.U32 R32, R167, 0x10, R32 ;  /* 0x00000010a7207825 */ /* 0x000fca00078e0020 */
[----:B------:R1:W4:Y:S01]  /*1ae0*/  LDG.E.128 R64, desc[UR6][R32.64] ;  /* 0x0000000620407981 */ /* 0x000322000c1e1d00 */
[----:B--2---:R-:W-:-:S04]  /*1af0*/  IMAD.WIDE.U32 R36, R28, 0x4, R42 ;  /* 0x000000041c247825 */ /* 0x004fc800078e002a */
[--C-:B------:R-:W-:Y:S01]  /*1b00*/  IMAD.WIDE.U32 R34, R29, 0x4, R42.reuse ;  /* 0x000000041d227825 */ /* 0x100fe200078e002a */
[----:B------:R2:W5:Y:S03]  /*1b10*/  LDG.E R186, desc[UR6][R36.64] ;  /* 0x0000000624ba7981 */ /* 0x000566000c1e1900 */
[--C-:B-1----:R-:W-:Y:S01]  /*1b20*/  IMAD.WIDE.U32 R32, R30, 0x4, R42.reuse ;  /* 0x000000041e207825 */ /* 0x102fe200078e002a */
[----:B------:R-:W5:Y:S03]  /*1b30*/  LDG.E R185, desc[UR6][R34.64] ;  /* 0x0000000622b97981 */ /* 0x000f66000c1e1900 */
[--C-:B------:R-:W-:Y:S01]  /*1b40*/  IMAD.WIDE.U32 R40, R31, 0x4, R42.reuse ;  /* 0x000000041f287825 */ /* 0x100fe200078e002a */
[----:B------:R1:W5:Y:S03]  /*1b50*/  LDG.E R184, desc[UR6][R32.64] ;  /* 0x0000000620b87981 */ /* 0x000366000c1e1900 */
[--C-:B--2---:R-:W-:Y:S01]  /*1b60*/  IMAD.WIDE.U32 R36, R165, 0x4, R42.reuse ;  /* 0x00000004a5247825 */ /* 0x104fe200078e002a */
[----:B------:R2:W5:Y:S03]  /*1b70*/  LDG.E R178, desc[UR6][R40.64] ;  /* 0x0000000628b27981 */ /* 0x000566000c1e1900 */
[--C-:B------:R-:W-:Y:S01]  /*1b80*/  IMAD.WIDE.U32 R38, R164, 0x4, R42.reuse ;  /* 0x00000004a4267825 */ /* 0x100fe200078e002a */
[----:B------:R2:W5:Y:S03]  /*1b90*/  LDG.E R172, desc[UR6][R36.64] ;  /* 0x0000000624ac7981 */ /* 0x000566000c1e1900 */
[--C-:B-1----:R-:W-:Y:S01]  /*1ba0*/  IMAD.WIDE.U32 R32, R167, 0x4, R42.reuse ;  /* 0x00000004a7207825 */ /* 0x102fe200078e002a */
[----:B------:R-:W5:Y:S03]  /*1bb0*/  LDG.E R176, desc[UR6][R38.64] ;  /* 0x0000000626b07981 */ /* 0x000f66000c1e1900 */
[----:B------:R-:W-:Y:S01]  /*1bc0*/  IMAD.WIDE.U32 R34, R166, 0x4, R42 ;  /* 0x00000004a6227825 */ /* 0x000fe200078e002a */
[----:B------:R1:W5:Y:S03]  /*1bd0*/  LDG.E R168, desc[UR6][R32.64] ;  /* 0x0000000620a87981 */ /* 0x000366000c1e1900 */
[--C-:B0-----:R-:W-:Y:S01]  /*1be0*/  IMAD.WIDE.U32 R60, R28, 0x10, R46.reuse ;  /* 0x000000101c3c7825 */ /* 0x101fe200078e002e */
[----:B------:R0:W5:Y:S03]  /*1bf0*/  LDG.E R171, desc[UR6][R34.64] ;  /* 0x0000000622ab7981 */ /* 0x000166000c1e1900 */
        /* <DEDUP_REMOVED lines=8> */
[----:B--2---:R-:W-:-:S04]  /*1c80*/  IMAD.WIDE.U32 R40, R165, 0x10, R46 ;  /* 0x00000010a5287825 */ /* 0x004fc800078e002e */
[--C-:B------:R-:W-:Y:S02]  /*1c90*/  IMAD.WIDE.U32 R36, R166, 0x10, R46.reuse ;  /* 0x00000010a6247825 */ /* 0x100fe400078e002e */
[----:B------:R-:W5:Y:S02]  /*1ca0*/  LDG.E.128 R40, desc[UR6][R40.64] ;  /* 0x0000000628287981 */ /* 0x000f64000c1e1d00 */
[----:B-1----:R-:W-:Y:S02]  /*1cb0*/  IMAD.WIDE.U32 R32, R167, 0x10, R46 ;  /* 0x00000010a7207825 */ /* 0x002fe400078e002e */
[----:B------:R-:W5:Y:S04]  /*1cc0*/  LDG.E.128 R44, desc[UR6][R44.64] ;  /* 0x000000062c2c7981 */ /* 0x000f68000c1e1d00 */
[----:B------:R-:W5:Y:S04]  /*1cd0*/  LDG.E.128 R36, desc[UR6][R36.64] ;  /* 0x0000000624247981 */ /* 0x000f68000c1e1d00 */
[----:B------:R-:W5:Y:S01]  /*1ce0*/  LDG.E.128 R32, desc[UR6][R32.64] ;  /* 0x0000000620207981 */ /* 0x000f62000c1e1d00 */
        /* <DEDUP_REMOVED lines=192> */
.L_x_18830:
        /* <DEDUP_REMOVED lines=39> */
[----:B------:R-:W-:Y:S01]  /*2b60*/  FADD.FTZ R23, R230, R23 ;  /* 0x00000017e6177221 */ /* 0x000fe20000010000 */
[----:B------:R-:W-:Y:S01]  /*2b70*/  FADD.FTZ R24, R229, R24 ;  /* 0x00000018e5187221 */ /* 0x000fe20000010000 */
[----:B------:R-:W-:Y:S01]  /*2b80*/  FADD.FTZ R169, R228, R169 ;  /* 0x000000a9e4a97221 */ /* 0x000fe20000010000 */
[----:B------:R-:W5:Y:S01]  /*2b90*/  LDL.LU R233, [R1] ;  /* 0x0000000001e97983 */ /* 0x000f620000300800 */
[----:B------:R-:W-:Y:S01]  /*2ba0*/  FADD.FTZ R170, R227, R170 ;  /* 0x000000aae3aa7221 */ /* 0x000fe20000010000 */
[----:B------:R-:W-:Y:S01]  /*2bb0*/  FADD.FTZ R173, R226, R173 ;  /* 0x000000ade2ad7221 */ /* 0x000fe20000010000 */
[----:B------:R-:W-:Y:S01]  /*2bc0*/  FADD.FTZ R174, R225, R174 ;  /* 0x000000aee1ae7221 */ /* 0x000fe20000010000 */
[----:B------:R-:W5:Y:S01]  /*2bd0*/  LDL.LU R232, [R1+0x4] ;  /* 0x0000040001e87983 */ /* 0x000f620000300800 */
[----:B------:R-:W-:Y:S01]  /*2be0*/  FADD.FTZ R175, R224, R175 ;  /* 0x000000afe0af7221 */ /* 0x000fe20000010000 */
[----:B------:R-:W-:Y:S01]  /*2bf0*/  FADD.FTZ R177, R223, R177 ;  /* 0x000000b1dfb17221 */ /* 0x000fe20000010000 */
[----:B------:R-:W-:Y:S01]  /*2c00*/  FADD.FTZ R19, R234, R19 ;  /* 0x00000013ea137221 */ /* 0x000fe20000010000 */
        /* <DEDUP_REMOVED lines=77> */
[----:B------:R2:W-:Y:S04]  /*30e0*/  STL [R1+0x6c], R77 ;  /* 0x00006c4d01007387 */ /* 0x0005e80000100800 */
[----:B------:R2:W-:Y:S04]  /*30f0*/  STL [R1+0x70], R76 ;  /* 0x0000704c01007387 */ /* 0x0005e80000100800 */
[----:B------:R2:W-:Y:S04]  /*3100*/  STL [R1], R86 ;  /* 0x0000005601007387 */ /* 0x0005e80000100800 */
[----:B------:R2:W-:Y:S01]  /*3110*/  STL [R1+0x4], R85 ;  /* 0x0000045501007387 */ /* 0x0005e20000100800 */
[----:B0-----:R-:W-:-:S03]  /*3120*/  FADD.FTZ R80, R226, R227 ;  /* 0x000000e3e2507221 */ /* 0x001fc60000010000 */
[----:B------:R2:W-:Y:S01]  /*3130*/  STL [R1+0x8], R84 ;  /* 0x0000085401007387 */ /* 0x0005e20000100800 */
[----:B-1----:R-:W-:-:S03]  /*3140*/  FADD.FTZ R81, R225, R216 ;  /* 0x000000d8e1517221 */ /* 0x002fc60000010000 */
        /* <DEDUP_REMOVED lines=8> */
[----:B------:R2:W1:Y:S04]  /*31d0*/  SHFL.BFLY PT, R64, R81, 0x10, 0x1f ;  /* 0x0e001f0051407f89 */ /* 0x00046800000e0000 */
[----:B------:R2:W-:Y:S02]  /*31e0*/  STL [R1+0x28], R92 ;  /* 0x0000285c01007387 */ /* 0x0005e40000100800 */
.L_x_18863:
[----:B0-----:R-:W-:Y:S01]  /*31f0*/  FADD.FTZ R65, R80, R65 ;  /* 0x0000004150417221 */ /* 0x001fe20000010000 */
[----:B-1----:R-:W-:-:S03]  /*3200*/  FADD.FTZ R64, R81, R64 ;  /* 0x0000004051407221 */ /* 0x002fc60000010000 */
        /* <DEDUP_REMOVED lines=13> */
[C-C-:B------:R-:W-:Y:S01]  /*32e0*/  FFMA.FTZ R69, R72.reuse, R218, R73.reuse ;  /* 0x000000da48457223 */ /* 0x140fe20000010049 */
[C-C-:B--2---:R-:W-:Y:S01]  /*32f0*/  FFMA.FTZ R76, R72.reuse, R211, R73.reuse ;  /* 0x000000d3484c7223 */ /* 0x144fe20000010049 */
        /* <DEDUP_REMOVED lines=28> */
[----:B------:R-:W-:Y:S01]  /*34c0*/  FADD.FTZ R200, -R67, R200 ;  /* 0x000000c843c87221 */ /* 0x000fe20000010100 */
[----:B------:R-:W-:Y:S01]  /*34d0*/  LOP3.LUT P6, RZ, R186, 0xff, RZ, 0xc0, !PT ;  /* 0x000000ffbaff7812 */ /* 0x000fe200078cc0ff */
[----:B------:R-:W-:Y:S01]  /*34e0*/  FMUL.FTZ R73, R73, R26 ;  /* 0x0000001a49497220 */ /* 0x000fe20000410000 */
[----:B------:R-:W-:Y:S01]  /*34f0*/  FFMA.FTZ R67, R27, R74, R58 ;  /* 0x0000004a1b437223 */ /* 0x000fe2000001003a */
[----:B------:R-:W-:Y:S01]  /*3500*/  FADD.FTZ R212, -R69, R212 ;  /* 0x000000d445d47221 */ /* 0x000fe20000010100 */
[----:B------:R-:W-:Y:S01]  /*3510*/  FADD.FTZ R206, -R77, R206 ;  /* 0x000000ce4dce7221 */ /* 0x000fe20000010100 */
[----:B------:R-:W-:Y:S01]  /*3520*/  FMUL.FTZ R73, R73, UR5 ;  /* 0x0000000549497c20 */ /* 0x000fe20008410000 */
[----:B------:R-:W-:Y:S01]  /*3530*/  FMUL.FTZ R67, R67, R26 ;  /* 0x0000001a43437220 */ /* 0x000fe20000410000 */
[----:B------:R-:W-:Y:S01]  /*3540*/  FADD.FTZ R202, -R202, R137 ;  /* 0x00000089caca7221 */ /* 0x000fe20000010100 */
[----:B------:R-:W-:Y:S01]  /*3550*/  FFMA.FTZ R77, R27, R206, R57 ;  /* 0x000000ce1b4d7223 */ /* 0x000fe20000010039 */
[----:B------:R-:W-:Y:S01]  /*3560*/  FADD.FTZ R64, -R64, R213 ;  /* 0x000000d540407221 */ /* 0x000fe20000010100 */
[----:B------:R-:W-:Y:S01]  /*3570*/  SEL R80, R73, RZ, P6 ;  /* 0x000000ff49507207 */ /* 0x000fe20003000000 */
[----:B------:R-:W-:Y:S01]  /*3580*/  FMUL.FTZ R67, R67, UR5 ;  /* 0x0000000543437c20 */ /* 0x000fe20008410000 */
[----:B------:R-:W-:Y:S01]  /*3590*/  LOP3.LUT P6, RZ, R185, 0xff0000, RZ, 0xc0, !PT ;  /* 0x00ff0000b9ff7812 */ /* 0x000fe200078cc0ff */
[----:B------:R-:W-:Y:S01]  /*35a0*/  FFMA.FTZ R73, R27, R212, R63 ;  /* 0x000000d41b497223 */ /* 0x000fe2000001003f */
[----:B------:R-:W-:Y:S01]  /*35b0*/  FMUL.FTZ R77, R77, R26 ;  /* 0x0000001a4d4d7220 */ /* 0x000fe20000410000 */
[----:B------:R-:W-:Y:S01]  /*35c0*/  FFMA.FTZ R69, R27, R64, R62 ;  /* 0x000000401b457223 */ /* 0x000fe2000001003e */
[----:B------:R-:W-:Y:S01]  /*35d0*/  SEL R78, R67, RZ, P6 ;  /* 0x000000ff434e7207 */ /* 0x000fe20003000000 */
[----:B------:R-:W-:Y:S01]  /*35e0*/  FMUL.FTZ R73, R73, R26 ;  /* 0x0000001a49497220 */ /* 0x000fe20000410000 */
[----:B------:R-:W-:Y:S01]  /*35f0*/  FFMA.FTZ R67, R27, R202, R55 ;  /* 0x000000ca1b437223 */ /* 0x000fe20000010037 */
[----:B------:R-:W-:Y:S01]  /*3600*/  FMUL.FTZ R77, R77, UR5 ;  /* 0x000000054d4d7c20 */ /* 0x000fe20008410000 */
[----:B------:R-:W-:Y:S01]  /*3610*/  ISETP.GE.U32.AND P3, PT, R186, 0x1000000, PT ;  /* 0x01000000ba00780c */ /* 0x000fe20003f66070 */
[----:B------:R-:W-:Y:S01]  /*3620*/  FMUL.FTZ R73, R73, UR5 ;  /* 0x0000000549497c20 */ /* 0x000fe20008410000 */
[----:B------:R-:W-:Y:S01]  /*3630*/  LOP3.LUT P5, RZ, R185, 0xff00, RZ, 0xc0, !PT ;  /* 0x0000ff00b9ff7812 */ /* 0x000fe200078ac0ff */
[-C--:B------:R-:W-:Y:S01]  /*3640*/  FMUL.FTZ R67, R67, R26.reuse ;  /* 0x0000001a43437220 */ /* 0x080fe20000410000 */
[----:B------:R-:W-:Y:S01]  /*3650*/  FMUL.FTZ R69, R69, R26 ;  /* 0x0000001a45457220 */ /* 0x000fe20000410000 */
[----:B------:R-:W-:Y:S01]  /*3660*/  FADD.FTZ R204, -R204, R149 ;  /* 0x00000095cccc7221 */ /* 0x000fe20000010100 */
[----:B------:R-:W-:Y:S01]  /*3670*/  SEL R83, R73, RZ, P3 ;  /* 0x000000ff49537207 */ /* 0x000fe20001800000 */
[----:B------:R-:W-:Y:S01]  /*3680*/  FMUL.FTZ R67, R67, UR5 ;  /* 0x0000000543437c20 */ /* 0x000fe20008410000 */
[----:B------:R-:W-:Y:S01]  /*3690*/  SEL R77, R77, RZ, P5 ;  /* 0x000000ff4d4d7207 */ /* 0x000fe20002800000 */
[----:B------:R-:W-:Y:S01]  /*36a0*/  FMUL.FTZ R69, R69, UR5 ;  /* 0x0000000545457c20 */ /* 0x000fe20008410000 */
[----:B------:R-:W-:Y:S01]  /*36b0*/  ISETP.GE.U32.AND P5, PT, R184, 0x1000000, PT ;  /* 0x01000000b800780c */ /* 0x000fe20003fa6070 */
[C---:B------:R-:W-:Y:S01]  /*36c0*/  FFMA.FTZ R73, R27.reuse, R204, R53 ;  /* 0x000000cc1b497223 */ /* 0x040fe20000010035 */
[----:B------:R-:W-:Y:S01]  /*36d0*/  FFMA.FTZ R79, R27, R214, R61 ;  /* 0x000000d61b4f7223 */ /* 0x000fe2000001003d */
[----:B------:R-:W-:Y:S01]  /*36e0*/  LOP3.LUT P2, RZ, R186, 0xff0000, RZ, 0xc0, !PT ;  /* 0x00ff0000baff7812 */ /* 0x000fe2000784c0ff */
[----:B------:R-:W-:Y:S01]  /*36f0*/  FADD.FTZ R142, -R65, R142 ;  /* 0x0000008e418e7221 */ /* 0x000fe20000010100 */
[----:B------:R-:W-:Y:S01]  /*3700*/  FADD.FTZ R136, -R75, R136 ;  /* 0x000000884b887221 */ /* 0x000fe20000010100 */
[-C--:B------:R-:W-:Y:S01]  /*3710*/  FMUL.FTZ R73, R73, R26.reuse ;  /* 0x0000001a49497220 */ /* 0x080fe20000410000 */
[----:B------:R-:W-:Y:S01]  /*3720*/  SEL R75, R67, RZ, P5 ;  /* 0x000000ff434b7207 */ /* 0x000fe20002800000 */
[----:B------:R-:W-:Y:S01]  /*3730*/  FMUL.FTZ R79, R79, R26 ;  /* 0x0000001a4f4f7220 */ /* 0x000fe20000410000 */
[----:B------:R-:W-:Y:S01]  /*3740*/  SEL R82, R69, RZ, P2 ;  /* 0x000000ff45527207 */ /* 0x000fe20001000000 */
[----:B------:R-:W-:Y:S01]  /*3750*/  FADD.FTZ R71, -R71, R134 ;  /* 0x0000008647477221 */ /* 0x000fe20000010100 */
[----:B------:R-:W-:Y:S01]  /*3760*/  FFMA.FTZ R67, R27, R142, R51 ;  /* 0x0000008e1b437223 */ /* 0x000fe20000010033 */
[----:B------:R-:W-:Y:S01]  /*3770*/  FADD.FTZ R205, -R205, R160 ;  /* 0x000000a0cdcd7221 */ /* 0x000fe20000010100 */
[----:B------:R-:W-:Y:S01]  /*3780*/  FFMA.FTZ R69, R27, R200, R59 ;  /* 0x000000c81b457223 */ /* 0x000fe2000001003b */
[----:B------:R-:W-:Y:S01]  /*3790*/  FMUL.FTZ R73, R73, UR5 ;  /* 0x0000000549497c20 */ /* 0x000fe20008410000 */
[----:B------:R-:W-:Y:S01]  /*37a0*/  FMUL.FTZ R79, R79, UR5 ;  /* 0x000000054f4f7c20 */ /* 0x000fe20008410000 */
[----:B------:R-:W-:Y:S01]  /*37b0*/  LOP3.LUT P3, RZ, R184, 0xff00, RZ, 0xc0, !PT ;  /* 0x0000ff00b8ff7812 */ /* 0x000fe2000786c0ff */
[----:B------:R-:W-:Y:S01]  /*37c0*/  FFMA.FTZ R71, R27, R71, R44 ;  /* 0x000000471b477223 */ /* 0x000fe2000001002c */
[-C--:B------:R-:W-:Y:S01]  /*37d0*/  FMUL.FTZ R67, R67, R26.reuse ;  /* 0x0000001a43437220 */ /* 0x080fe20000410000 */
[----:B------:R-:W-:Y:S01]  /*37e0*/  LOP3.LUT P1, RZ, R186, 0xff00, RZ, 0xc0, !PT ;  /* 0x0000ff00baff7812 */ /* 0x000fe2000782c0ff */
[----:B------:R-:W-:Y:S01]  /*37f0*/  FFMA.FTZ R205, R27, R205, R52 ;  /* 0x000000cd1bcd7223 */ /* 0x000fe20000010034 */
[-C--:B------:R-:W-:Y:S01]  /*3800*/  FMUL.FTZ R69, R69, R26.reuse ;  /* 0x0000001a45457220 */ /* 0x080fe20000410000 */
[----:B------:R-:W-:Y:S01]  /*3810*/  FADD.FTZ R207, -R76, R207 ;  /* 0x000000cf4ccf7221 */ /* 0x000fe20000010100 */
[----:B------:R-:W-:Y:S01]  /*3820*/  FADD.FTZ R70, -R70, R143 ;  /* 0x0000008f46467221 */ /* 0x000fe20000010100 */
[----:B------:R-:W-:Y:S01]  /*3830*/  SEL R73, R73, RZ, P3 ;  /* 0x000000ff49497207 */ /* 0x000fe20001800000 */
[-C--:B------:R-:W-:Y:S01]  /*3840*/  FMUL.FTZ R71, R71, R26.reuse ;  /* 0x0000001a47477220 */ /* 0x080fe20000410000 */
[----:B------:R-:W-:Y:S01]  /*3850*/  FMUL.FTZ R67, R67, UR5 ;  /* 0x0000000543437c20 */ /* 0x000fe20008410000 */
[----:B------:R-:W-:Y:S01]  /*3860*/  SEL R81, R79, RZ, P1 ;  /* 0x000000ff4f517207 */ /* 0x000fe20000800000 */
[----:B------:R-:W-:Y:S01]  /*3870*/  FMUL.FTZ R205, R205, R26 ;  /* 0x0000001acdcd7220 */ /* 0x000fe20000410000 */
[----:B------:R-:W-:Y:S01]  /*3880*/  FMUL.FTZ R69, R69, UR5 ;  /* 0x0000000545457c20 */ /* 0x000fe20008410000 */
[----:B------:R-:W-:Y:S01]  /*3890*/  ISETP.GE.U32.AND P3, PT, R178, 0x1000000, PT ;  /* 0x01000000b200780c */ /* 0x000fe20003f66070 */
[----:B------:R-:W-:Y:S01]  /*38a0*/  FFMA.FTZ R207, R27, R207, R56 ;  /* 0x000000cf1bcf7223 */ /* 0x000fe20000010038 */
[----:B------:R-:W-:Y:S01]  /*38b0*/  ISETP.GE.U32.AND P1, PT, R185, 0x1000000, PT ;  /* 0x01000000b900780c */ /* 0x000fe20003f26070 */
[----:B------:R-:W-:Y:S01]  /*38c0*/  FFMA.FTZ R65, R27, R70, R50 ;  /* 0x000000461b417223 */ /* 0x000fe20000010032 */
[----:B------:R-:W-:Y:S01]  /*38d0*/  FADD.FTZ R194, -R194, R135 ;  /* 0x00000087c2c27221 */ /* 0x000fe20000010100 */
[----:B------:R-:W-:Y:S01]  /*38e0*/  FADD.FTZ R203, -R203, R148 ;  /* 0x00000094cbcb7221 */ /* 0x000fe20000010100 */
[----:B------:R-:W-:Y:S01]  /*38f0*/  FADD.FTZ R133, -R68, R133 ;  /* 0x0000008544857221 */ /* 0x000fe20000010100 */
[----:B------:R-:W-:Y:S01]  /*3900*/  FADD.FTZ R66, -R66, R141 ;  /* 0x0000008d42427221 */ /* 0x000fe20000010100 */
[----:B------:R-:W-:Y:S01]  /*3910*/  FADD.FTZ R140, -R193, R140 ;  /* 0x0000008cc18c7221 */ /* 0x000fe20000010100 */
[----:B------:R-:W-:Y:S01]  /*3920*/  FMUL.FTZ R64, R71, UR5 ;  /* 0x0000000547407c20 */ /* 0x000fe20008410000 */
[----:B------:R-:W0:Y:S01]  /*3930*/  LDC.64 R90, c[0x0][0x468] ;  /* 0x00011a00ff5a7b82 */ /* 0x000e220000000a00 */
[----:B------:R-:W-:Y:S01]  /*3940*/  FMUL.FTZ R72, R205, UR5 ;  /* 0x00000005cd487c20 */ /* 0x000fe20008410000 */
[----:B------:R-:W-:Y:S01]  /*3950*/  SEL R71, R67, RZ, P3 ;  /* 0x000000ff43477207 */ /* 0x000fe20001800000 */
[-C--:B------:R-:W-:Y:S01]  /*3960*/  FMUL.FTZ R207, R207, R26.reuse ;  /* 0x0000001acfcf7220 */ /* 0x080fe20000410000 */
[----:B------:R-:W-:Y:S01]  /*3970*/  LOP3.LUT P2, RZ, R184, 0xff, RZ, 0xc0, !PT ;  /* 0x000000ffb8ff7812 */ /* 0x000fe2000784c0ff */
[----:B------:R-:W-:Y:S01]  /*3980*/  FMUL.FTZ R65, R65, R26 ;  /* 0x0000001a41417220 */ /* 0x000fe20000410000 */
[----:B------:R-:W-:Y:S01]  /*3990*/  SEL R79, R69, RZ, P1 ;  /* 0x000000ff454f7207 */ /* 0x000fe20000800000 */
[----:B------:R-:W-:Y:S01]  /*39a0*/  FFMA.FTZ R67, R27, R194, R46 ;  /* 0x000000c21b437223 */ /* 0x000fe2000001002e */
[----:B------:R-:W-:Y:S01]  /*39b0*/  FADD.FTZ R138, -R85, R138 ;  /* 0x0000008a558a7221 */ /* 0x000fe20000010100 */
[C---:B------:R-:W-:Y:S01]  /*39c0*/  FFMA.FTZ R203, R27.reuse, R203, R54 ;  /* 0x000000cb1bcb7223 */ /* 0x040fe20000010036 */
[C---:B------:R-:W-:Y:S01]  /*39d0*/  FFMA.FTZ R133, R27.reuse, R133, R48 ;  /* 0x000000851b857223 */ /* 0x040fe20000010030 */
[C---:B------:R-:W-:Y:S01]  /*39e0*/  FFMA.FTZ R69, R27.reuse, R136, R49 ;  /* 0x000000881b457223 */ /* 0x040fe20000010031 */
[C---:B------:R-:W-:Y:S01]  /*39f0*/  FFMA.FTZ R85, R27.reuse, R66, R47 ;  /* 0x000000421b557223 */ /* 0x040fe2000001002f */
[----:B------:R-:W-:Y:S01]  /*3a00*/  FFMA.FTZ R87, R27, R140, R45 ;  /* 0x0000008c1b577223 */ /* 0x000fe2000001002d */
[----:B------:R-:W-:Y:S01]  /*3a10*/  FMUL.FTZ R76, R207, UR5 ;  /* 0x00000005cf4c7c20 */ /* 0x000fe20008410000 */
[----:B------:R-:W-:Y:S01]  /*3a20*/  SEL R72, R72, RZ, P2 ;  /* 0x000000ff48487207 */ /* 0x000fe20001000000 */
[----:B------:R-:W-:Y:S01]  /*3a30*/  FMUL.FTZ R65, R65, UR5 ;  /* 0x0000000541417c20 */ /* 0x000fe20008410000 */
[-C--:B------:R-:W-:Y:S01]  /*3a40*/  FMUL.FTZ R67, R67, R26.reuse ;  /* 0x0000001a43437220 */ /* 0x080fe20000410000 */
[----:B------:R-:W-:Y:S01]  /*3a50*/  LOP3.LUT P4, RZ, R185, 0xff, RZ, 0xc0, !PT ;  /* 0x000000ffb9ff7812 */ /* 0x000fe2000788c0ff */
[-C--:B------:R-:W-:Y:S01]  /*3a60*/  FMUL.FTZ R203, R203, R26.reuse ;  /* 0x0000001acbcb7220 */ /* 0x080fe20000410000 */
[----:B------:R-:W-:Y:S01]  /*3a70*/  LOP3.LUT P2, RZ, R178, 0xff0000, RZ, 0xc0, !PT ;  /* 0x00ff0000b2ff7812 */ /* 0x000fe2000784c0ff */
[-C--:B------:R-:W-:Y:S01]  /*3a80*/  FMUL.FTZ R133, R133, R26.reuse ;  /* 0x0000001a85857220 */ /* 0x080fe20000410000 */
[-C--:B------:R-:W-:Y:S01]  /*3a90*/  FMUL.FTZ R69, R69, R26.reuse ;  /* 0x0000001a45457220 */ /* 0x080fe20000410000 */
[-C--:B------:R-:W-:Y:S01]  /*3aa0*/  FMUL.FTZ R85, R85, R26.reuse ;  /* 0x0000001a55557220 */ /* 0x080fe20000410000 */
[----:B------:R-:W-:Y:S01]  /*3ab0*/  FMUL.FTZ R87, R87, R26 ;  /* 0x0000001a57577220 */ /* 0x000fe20000410000 */
[----:B------:R-:W-:Y:S01]  /*3ac0*/  FADD.FTZ R139, -R84, R139 ;  /* 0x0000008b548b7221 */ /* 0x000fe20000010100 */
[----:B------:R-:W-:Y:S01]  /*3ad0*/  FADD.FTZ R189, -R189, R158 ;  /* 0x0000009ebdbd7221 */ /* 0x000fe20000010100 */
[----:B------:R-:W-:Y:S01]  /*3ae0*/  FADD.FTZ R188, -R188, R159 ;  /* 0x0000009fbcbc7221 */ /* 0x000fe20000010100 */
[----:B------:R-:W-:Y:S01]  /*3af0*/  FADD.FTZ R161, -R161, R150 ;  /* 0x00000096a1a17221 */ /* 0x000fe20000010100 */
[----:B------:R-:W-:Y:S01]  /*3b00*/  FADD.FTZ R162, -R162, R151 ;  /* 0x00000097a2a27221 */ /* 0x000fe20000010100 */
[----:B------:R-:W-:Y:S01]  /*3b10*/  FMUL.FTZ R66, R67, UR5 ;  /* 0x0000000543427c20 */ /* 0x000fe20008410000 */
[----:B------:R-:W-:Y:S01]  /*3b20*/  SEL R76, R76, RZ, P4 ;  /* 0x000000ff4c4c7207 */ /* 0x000fe20002000000 */
[----:B------:R-:W-:Y:S01]  /*3b30*/  FMUL.FTZ R74, R203, UR5 ;  /* 0x00000005cb4a7c20 */ /* 0x000fe20008410000 */
[----:B------:R-:W-:Y:S01]  /*3b40*/  FMUL.FTZ R68, R133, UR5 ;  /* 0x0000000585447c20 */ /* 0x000fe20008410000 */
[----:B------:R-:W-:Y:S01]  /*3b50*/  FMUL.FTZ R69, R69, UR5 ;  /* 0x0000000545457c20 */ /* 0x000fe20008410000 */
[----:B------:R-:W-:Y:S01]  /*3b60*/  SEL R70, R65, RZ, P2 ;  /* 0x000000ff41467207 */ /* 0x000fe20001000000 */
[----:B------:R-:W-:Y:S01]  /*3b70*/  FMUL.FTZ R67, R85, UR5 ;  /* 0x0000000555437c20 */ /* 0x000fe20008410000 */
[----:B------:R-:W-:Y:S01]  /*3b80*/  LOP3.LUT P4, RZ, R184, 0xff0000, RZ, 0xc0, !PT ;  /* 0x00ff0000b8ff7812 */ /* 0x000fe2000788c0ff */
[----:B------:R-:W-:Y:S01]  /*3b90*/  FMUL.FTZ R65, R87, UR5 ;  /* 0x0000000557417c20 */ /* 0x000fe20008410000 */
[C---:B------:R-:W-:Y:S01]  /*3ba0*/  LOP3.LUT P6, RZ, R178.reuse, 0xff, RZ, 0xc0, !PT ;  /* 0x000000ffb2ff7812 */ /* 0x040fe200078cc0ff */
[C---:B------:R-:W-:Y:S01]  /*3bb0*/  FFMA.FTZ R139, R27.reuse, R139, R40 ;  /* 0x0000008b1b8b7223 */ /* 0x040fe20000010028 */
[----:B------:R-:W-:Y:S01]  /*3bc0*/  LOP3.LUT P1, RZ, R178, 0xff00, RZ, 0xc0, !PT ;  /* 0x0000ff00b2ff7812 */ /* 0x000fe2000782c0ff */
[C---:B------:R-:W-:Y:S01]  /*3bd0*/  FFMA.FTZ R85, R27.reuse, R138, R41 ;  /* 0x0000008a1b557223 */ /* 0x040fe20000010029 */
        /* <DEDUP_REMOVED lines=10> */
[----:B------:R-:W-:Y:S01]  /*3c80*/  SEL R74, R74, RZ, P4 ;  /* 0x000000ff4a4a7207 */ /* 0x000fe20002000000 */
[-C--:B------:R-:W-:Y:S01]  /*3c90*/  FMUL.FTZ R139, R139, R26.reuse ;  /* 0x0000001a8b8b7220 */ /* 0x080fe20000410000 */
[----:B------:R-:W-:Y:S01]  /*3ca0*/  SEL R68, R68, RZ, P6 ;  /* 0x000000ff44447207 */ /* 0x000fe20003000000 */
[-C--:B------:R-:W-:Y:S01]  /*3cb0*/  FMUL.FTZ R85, R85, R26.reuse ;  /* 0x0000001a55557220 */ /* 0x080fe20000410000 */
[----:B------:R-:W-:Y:S01]  /*3cc0*/  SEL R69, R69, RZ, P1 ;  /* 0x000000ff45457207 */ /* 0x000fe20000800000 */
[-C--:B------:R-:W-:Y:S01]  /*3cd0*/  FMUL.FTZ R189, R189, R26.reuse ;  /* 0x0000001abdbd7220 */ /* 0x080fe20000410000 */
[C---:B------:R-:W-:Y:S01]  /*3ce0*/  LOP3.LUT P4, RZ, R176.reuse, 0xff, RZ, 0xc0, !PT ;  /* 0x000000ffb0ff7812 */ /* 0x040fe2000788c0ff */
[-C--:B------:R-:W-:Y:S01]  /*3cf0*/  FMUL.FTZ R87, R87, R26.reuse ;  /* 0x0000001a57577220 */ /* 0x080fe20000410000 */
[C---:B------:R-:W-:Y:S01]  /*3d00*/  LOP3.LUT P5, RZ, R176.reuse, 0xff00, RZ, 0xc0, !PT ;  /* 0x0000ff00b0ff7812 */ /* 0x040fe200078ac0ff */
[-C--:B------:R-:W-:Y:S01]  /*3d10*/  FMUL.FTZ R161, R161, R26.reuse ;  /* 0x0000001aa1a17220 */ /* 0x080fe20000410000 */
[C---:B------:R-:W-:Y:S01]  /*3d20*/  LOP3.LUT P6, RZ, R176.reuse, 0xff0000, RZ, 0xc0, !PT ;  /* 0x00ff0000b0ff7812 */ /* 0x040fe200078cc0ff */
[----:B------:R-:W-:Y:S01]  /*3d30*/  FMUL.FTZ R89, R89, R26 ;  /* 0x0000001a59597220 */ /* 0x000fe20000410000 */
[----:B------:R-:W-:Y:S01]  /*3d40*/  ISETP.GE.U32.AND P1, PT, R176, 0x1000000, PT ;  /* 0x01000000b000780c */ /* 0x000fe20003f26070 */
[C---:B------:R-:W-:Y:S01]  /*3d50*/  FFMA.FTZ R93, R27.reuse, R92, R38 ;  /* 0x0000005c1b5d7223 */ /* 0x040fe20000010026 */
[C---:B------:R-:W-:Y:S01]  /*3d60*/  FFMA.FTZ R95, R27.reuse, R156, R39 ;  /* 0x0000009c1b5f7223 */ /* 0x040fe20000010027 */
[C---:B------:R-:W-:Y:S01]  /*3d70*/  FFMA.FTZ R155, R27.reuse, R155, R32 ;  /* 0x0000009b1b9b7223 */ /* 0x040fe20000010020 */
[C---:B------:R-:W-:Y:S01]  /*3d80*/  FFMA.FTZ R133, R27.reuse, R154, R33 ;  /* 0x0000009a1b857223 */ /* 0x040fe20000010021 */
[C---:B------:R-:W-:Y:S01]  /*3d90*/  FFMA.FTZ R153, R27.reuse, R153, R34 ;  /* 0x000000991b997223 */ /* 0x040fe20000010022 */
[----:B------:R-:W-:Y:S01]  /*3da0*/  FFMA.FTZ R27, R27, R152, R35 ;  /* 0x000000981b1b7223 */ /* 0x000fe20000010023 */
[----:B------:R-:W-:Y:S01]  /*3db0*/  FMUL.FTZ R84, R139, UR5 ;  /* 0x000000058b547c20 */ /* 0x000fe20008410000 */
[----:B------:R-:W-:Y:S01]  /*3dc0*/  FMUL.FTZ R85, R85, UR5 ;  /* 0x0000000555557c20 */ /* 0x000fe20008410000 */
[C---:B------:R-:W-:Y:S01]  /*3dd0*/  LOP3.LUT P2, RZ, R172.reuse, 0xff, RZ, 0xc0, !PT ;  /* 0x000000ffacff7812 */ /* 0x040fe2000784c0ff */
[----:B------:R-:W-:Y:S01]  /*3de0*/  FMUL.FTZ R86, R189, UR5 ;  /* 0x00000005bd567c20 */ /* 0x000fe20008410000 */
[----:B------:R-:W-:Y:S01]  /*3df0*/  LOP3.LUT P3, RZ, R172, 0xff00, RZ, 0xc0, !PT ;  /* 0x0000ff00acff7812 */ /* 0x000fe2000786c0ff */
[----:B------:R-:W-:Y:S01]  /*3e00*/  FMUL.FTZ R87, R87, UR5 ;  /* 0x0000000557577c20 */ /* 0x000fe20008410000 */
[----:B------:R-:W-:Y:S01]  /*3e10*/  SEL R64, R64, RZ, P4 ;  /* 0x000000ff40407207 */ /* 0x000fe20002000000 */
[----:B------:R-:W-:Y:S01]  /*3e20*/  FMUL.FTZ R88, R161, UR5 ;  /* 0x00000005a1587c20 */ /* 0x000fe20008410000 */
[----:B------:R-:W-:Y:S01]  /*3e30*/  SEL R65, R65, RZ, P5 ;  /* 0x000000ff41417207 */ /* 0x000fe20002800000 */
[----:B------:R-:W-:Y:S01]  /*3e40*/  FMUL.FTZ R89, R89, UR5 ;  /* 0x0000000559597c20 */ /* 0x000fe20008410000 */
[----:B------:R-:W-:Y:S01]  /*3e50*/  SEL R66, R66, RZ, P6 ;  /* 0x000000ff42427207 */ /* 0x000fe20003000000 */
[-C--:B------:R-:W-:Y:S01]  /*3e60*/  FMUL.FTZ R142, R93, R26.reuse ;  /* 0x0000001a5d8e7220 */ /* 0x080fe20000410000 */
[----:B------:R-:W-:Y:S01]  /*3e70*/  SEL R67, R67, RZ, P1 ;  /* 0x000000ff43437207 */ /* 0x000fe20000800000 */
[-C--:B------:R-:W-:Y:S01]  /*3e80*/  FMUL.FTZ R143, R95, R26.reuse ;  /* 0x0000001a5f8f7220 */ /* 0x080fe20000410000 */
[C---:B------:R-:W-:Y:S01]  /*3e90*/  LOP3.LUT P4, RZ, R172.reuse, 0xff0000, RZ, 0xc0, !PT ;  /* 0x00ff0000acff7812 */ /* 0x040fe2000788c0ff */
[-C--:B------:R-:W-:Y:S01]  /*3ea0*/  FMUL.FTZ R155, R155, R26.reuse ;  /* 0x0000001a9b9b7220 */ /* 0x080fe20000410000 */
[----:B------:R-:W-:Y:S01]  /*3eb0*/  ISETP.GE.U32.AND P5, PT, R172, 0x1000000, PT ;  /* 0x01000000ac00780c */ /* 0x000fe20003fa6070 */
[-C--:B------:R-:W-:Y:S01]  /*3ec0*/  FMUL.FTZ R144, R133, R26.reuse ;  /* 0x0000001a85907220 */ /* 0x080fe20000410000 */
[----:B------:R-:W-:Y:S01]  /*3ed0*/  LOP3.LUT P6, RZ, R171, 0xff, RZ, 0xc0, !PT ;  /* 0x000000ffabff7812 */ /* 0x000fe200078cc0ff */
[-C--:B------:R-:W-:Y:S01]  /*3ee0*/  FMUL.FTZ R153, R153, R26.reuse ;  /* 0x0000001a99997220 */ /* 0x080fe20000410000 */
[----:B------:R-:W-:Y:S01]  /*3ef0*/  LOP3.LUT P1, RZ, R171, 0xff00, RZ, 0xc0, !PT ;  /* 0x0000ff00abff7812 */ /* 0x000fe2000782c0ff */
[----:B------:R-:W-:Y:S01]  /*3f00*/  FMUL.FTZ R145, R27, R26 ;  /* 0x0000001a1b917220 */ /* 0x000fe20000410000 */
[----:B0-----:R-:W-:Y:S01]  /*3f10*/  IMAD.WIDE.U32 R92, R28, 0x10, R90 ;  /* 0x000000101c5c7825 */ /* 0x001fe200078e005a */
[----:B------:R-:W-:-:S03]  /*3f20*/  SEL R84, R84, RZ, P2 ;  /* 0x000000ff54547207 */ /* 0x000fc60001000000 */
[----:B------:R-:W-:Y:S01]  /*3f30*/  FMUL.FTZ R28, R155, UR5 ;  /* 0x000000059b1c7c20 */ /* 0x000fe20008410000 */
[----:B------:R-:W-:Y:S01]  /*3f40*/  SEL R85, R85, RZ, P3 ;  /* 0x000000ff55557207 */ /* 0x000fe20001800000 */
[----:B------:R-:W-:Y:S01]  /*3f50*/  IMAD.WIDE.U32 R94, R29, 0x10, R90 ;  /* 0x000000101d5e7825 */ /* 0x000fe200078e005a */
[----:B------:R-:W-:-:S03]  /*3f60*/  LOP3.LUT P2, RZ, R171, 0xff0000, RZ, 0xc0, !PT ;  /* 0x00ff0000abff7812 */ /* 0x000fc6000784c0ff */
[----:B------:R-:W-:Y:S01]  /*3f70*/  FMUL.FTZ R29, R144, UR5 ;  /* 0x00000005901d7c20 */ /* 0x000fe20008410000 */
[----:B------:R-:W-:Y:S01]  /*3f80*/  ISETP.GE.U32.AND P3, PT, R171, 0x1000000, PT ;  /* 0x01000000ab00780c */ /* 0x000fe20003f66070 */
[----:B------:R-:W-:Y:S01]  /*3f90*/  IMAD.WIDE.U32 R136, R30, 0x10, R90 ;  /* 0x000000101e887825 */ /* 0x000fe200078e005a */
[----:B------:R-:W-:-:S03]  /*3fa0*/  SEL R86, R86, RZ, P4 ;  /* 0x000000ff56567207 */ /* 0x000fc60002000000 */
[----:B------:R-:W-:Y:S01]  /*3fb0*/  FMUL.FTZ R30, R153, UR5 ;  /* 0x00000005991e7c20 */ /* 0x000fe20008410000 */
[----:B------:R-:W-:Y:S01]  /*3fc0*/  SEL R87, R87, RZ, P5 ;  /* 0x000000ff57577207 */ /* 0x000fe20002800000 */
[----:B------:R-:W-:Y:S01]  /*3fd0*/  IMAD.WIDE.U32 R26, R31, 0x10, R90 ;  /* 0x000000101f1a7825 */ /* 0x000fe200078e005a */
[----:B------:R-:W-:-:S03]  /*3fe0*/  SEL R88, R88, RZ, P6 ;  /* 0x000000ff58587207 */ /* 0x000fc60003000000 */
[----:B------:R-:W-:Y:S01]  /*3ff0*/  FMUL.FTZ R31, R145, UR5 ;  /* 0x00000005911f7c20 */ /* 0x000fe20008410000 */
[----:B------:R-:W-:Y:S01]  /*4000*/  SEL R89, R89, RZ, P1 ;  /* 0x000000ff59597207 */ /* 0x000fe20000800000 */
[--C-:B------:R-:W-:Y:S01]  /*4010*/  IMAD.WIDE.U32 R132, R164, 0x10, R90.reuse ;  /* 0x00000010a4847825 */ /* 0x100fe200078e005a */
[C---:B------:R-:W-:Y:S01]  /*4020*/  LOP3.LUT P4, RZ, R168.reuse, 0xff, RZ, 0xc0, !PT ;  /* 0x000000ffa8ff7812 */ /* 0x040fe2000788c0ff */
[----:B------:R1:W-:Y:S01]  /*4030*/  STG.E.128 desc[UR6][R92.64], R80 ;  /* 0x000000505c007986 */ /* 0x0003e2000c101d06 */
[C---:B------:R-:W-:Y:S01]  /*4040*/  LOP3.LUT P5, RZ, R168.reuse, 0xff00, RZ, 0xc0, !PT ;  /* 0x0000ff00a8ff7812 */ /* 0x040fe200078ac0ff */
[--C-:B------:R-:W-:Y:S01]  /*4050*/  IMAD.WIDE.U32 R134, R165, 0x10, R90.reuse ;  /* 0x00000010a5867825 */ /* 0x100fe200078e005a */
[C---:B------:R-:W-:Y:S01]  /*4060*/  LOP3.LUT P6, RZ, R168.reuse, 0xff0000, RZ, 0xc0, !PT ;  /* 0x00ff0000a8ff7812 */ /* 0x040fe200078cc0ff */
[----:B------:R1:W-:Y:S01]  /*4070*/  STG.E.128 desc[UR6][R94.64], R76 ;  /* 0x0000004c5e007986 */ /* 0x0003e2000c101d06 */
[----:B------:R-:W-:Y:S01]  /*4080*/  ISETP.GE.U32.AND P1, PT, R168, 0x1000000, PT ;  /* 0x01000000a800780c */ /* 0x000fe20003f26070 */
[--C-:B------:R-:W-:Y:S01]  /*4090*/  IMAD.WIDE.U32 R138, R166, 0x10, R90.reuse ;  /* 0x00000010a68a7825 */ /* 0x100fe200078e005a */
[----:B------:R-:W-:Y:S01]  /*40a0*/  SEL R28, R28, RZ, P4 ;  /* 0x000000ff1c1c7207 */ /* 0x000fe20002000000 */
[----:B------:R1:W-:Y:S01]  /*40b0*/  STG.E.128 desc[UR6][R136.64], R72 ;  /* 0x0000004888007986 */ /* 0x0003e2000c101d06 */
[----:B------:R-:W-:Y:S01]  /*40c0*/  SEL R29, R29, RZ, P5 ;  /* 0x000000ff1d1d7207 */ /* 0x000fe20002800000 */
[----:B------:R-:W-:-:S04]  /*40d0*/  IMAD.WIDE.U32 R140, R167, 0x10, R90 ;  /* 0x00000010a78c7825 */ /* 0x000fc800078e005a */
[----:B------:R-:W-:Y:S01]  /*40e0*/  FMUL.FTZ R90, R142, UR5 ;  /* 0x000000058e5a7c20 */ /* 0x000fe20008410000 */
[----:B------:R-:W-:Y:S01]  /*40f0*/  FMUL.FTZ R91, R143, UR5 ;  /* 0x000000058f5b7c20 */ /* 0x000fe20008410000 */
[----:B------:R-:W-:Y:S01]  /*4100*/  SEL R30, R30, RZ, P6 ;  /* 0x000000ff1e1e7207 */ /* 0x000fe20003000000 */
[----:B------:R1:W-:Y:S01]  /*4110*/  STG.E.128 desc[UR6][R26.64], R68 ;  /* 0x000000441a007986 */ /* 0x0003e2000c101d06 */
[----:B------:R-:W-:Y:S02]  /*4120*/  SEL R31, R31, RZ, P1 ;  /* 0x000000ff1f1f7207 */ /* 0x000fe40000800000 */
[----:B------:R-:W-:Y:S01]  /*4130*/  SEL R90, R90, RZ, P2 ;  /* 0x000000ff5a5a7207 */ /* 0x000fe20001000000 */
[----:B------:R1:W-:Y:S01]  /*4140*/  STG.E.128 desc[UR6][R132.64], R64 ;  /* 0x0000004084007986 */ /* 0x0003e2000c101d06 */
[----:B------:R-:W-:-:S03]  /*4150*/  SEL R91, R91, RZ, P3 ;  /* 0x000000ff5b5b7207 */ /* 0x000fc60001800000 */
[----:B------:R1:W-:Y:S04]  /*4160*/  STG.E.128 desc[UR6][R134.64], R84 ;  /* 0x0000005486007986 */ /* 0x0003e8000c101d06 */
[----:B------:R1:W-:Y:S04]  /*4170*/  STG.E.128 desc[UR6][R138.64], R88 ;  /* 0x000000588a007986 */ /* 0x0003e8000c101d06 */
[----:B------:R1:W-:Y:S01]  /*4180*/  STG.E.128 desc[UR6][R140.64], R28 ;  /* 0x0000001c8c007986 */ /* 0x0003e2000c101d06 */
[----:B------:R-:W-:Y:S05]  /*4190*/  BRA `(.L_x_18834) ;  /* 0x0000002c00f87947 */ /* 0x000fea0003800000 */
.L_x_18833:
[C-C-:B------:R-:W-:Y:S01]  /*41a0*/  FFMA.FTZ R132, R72.reuse, R132, R73.reuse ;  /* 0x0000008448847223 */ /* 0x140fe20000010049 */
[C-C-:B--2---:R-:W-:Y:S01]  /*41b0*/  FFMA.FTZ R77, R72.reuse, R220, R73.reuse ;  /* 0x000000dc484d7223 */ /* 0x144fe20000010049 */
[C-C-:B------:R-:W-:Y:S01]  /*41c0*/  FFMA.FTZ R69, R72.reuse, R192, R73.reuse ;  /* 0x000000c048457223 */ /* 0x140fe20000010049 */
[----:B------:R-:W-:Y:S01]  /*41d0*/  FFMA.FTZ R67, R72, R161, R73 ;  /* 0x000000a148437223 */ /* 0x000fe20000010049 */
        /* <DEDUP_REMOVED lines=32> */
[----:B------:R-:W-:Y:S01]  /*43e0*/  LOP3.LUT P6, RZ, R186, 0xff, RZ, 0xc0, !PT ;  /* 0x000000ffbaff7812 */ /* 0x000fe200078cc0ff */
[----:B------:R-:W-:Y:S01]  /*43f0*/  FADD.FTZ R207, -R80, R207 ;  /* 0x000000cf50cf7221 */ /* 0x000fe20000010100 */
[----:B------:R-:W-:Y:S01]  /*4400*/  FMUL.FTZ R72, R72, UR5 ;  /* 0x0000000548487c20 */ /* 0x000fe20008410000 */
[----:B------:R-:W-:Y:S01]  /*4410*/  FFMA.FTZ R77, R27, R214, R61 ;  /* 0x000000d61b4d7223 */ /* 0x000fe2000001003d */
[----:B------:R-:W-:Y:S01]  /*4420*/  FADD.FTZ R206, -R81, R206 ;  /* 0x000000ce51ce7221 */ /* 0x000fe20000010100 */
[----:B------:R-:W-:Y:S01]  /*4430*/  LOP3.LUT P1, RZ, R186, 0xff00, RZ, 0xc0, !PT ;  /* 0x0000ff00baff7812 */ /* 0x000fe2000782c0ff */
[----:B------:R-:W-:Y:S01]  /*4440*/  FADD.FTZ R86, -R86, R201 ;  /* 0x000000c956567221 */ /* 0x000fe20000010100 */
[----:B------:R-:W-:Y:S01]  /*4450*/  SEL R80, R72, RZ, P6 ;  /* 0x000000ff48507207 */ /* 0x000fe20003000000 */
[----:B------:R-:W-:Y:S01]  /*4460*/  FMUL.FTZ R72, R77, R26 ;  /* 0x0000001a4d487220 */ /* 0x000fe20000410000 */
[----:B------:R-:W-:Y:S01]  /*4470*/  FFMA.FTZ R85, R27, R206, R57 ;  /* 0x000000ce1b557223 */ /* 0x000fe20000010039 */
[----:B------:R-:W-:Y:S01]  /*4480*/  FADD.FTZ R205, -R205, R160 ;  /* 0x000000a0cdcd7221 */ /* 0x000fe20000010100 */
[----:B------:R-:W-:Y:S01]  /*4490*/  FADD.FTZ R213, -R78, R213 ;  /* 0x000000d54ed57221 */ /* 0x000fe20000010100 */
[----:B------:R-:W-:Y:S01]  /*44a0*/  FMUL.FTZ R72, R72, UR5 ;  /* 0x0000000548487c20 */ /* 0x000fe20008410000 */
[----:B------:R-:W-:Y:S01]  /*44b0*/  LOP3.LUT P5, RZ, R185, 0xff00, RZ, 0xc0, !PT ;  /* 0x0000ff00b9ff7812 */ /* 0x000fe200078ac0ff */
[----:B------:R-:W-:Y:S01]  /*44c0*/  FFMA.FTZ R86, R27, R86, R58 ;  /* 0x000000561b567223 */ /* 0x000fe2000001003a */
[----:B------:R-:W-:Y:S01]  /*44d0*/  FADD.FTZ R212, -R79, R212 ;  /* 0x000000d44fd47221 */ /* 0x000fe20000010100 */
[----:B------:R-:W-:Y:S01]  /*44e0*/  FFMA.FTZ R92, R27, R205, R52 ;  /* 0x000000cd1b5c7223 */ /* 0x000fe20000010034 */
[----:B------:R-:W-:Y:S01]  /*44f0*/  SEL R81, R72, RZ, P1 ;  /* 0x000000ff48517207 */ /* 0x000fe20000800000 */
[----:B------:R-:W-:Y:S01]  /*4500*/  FMUL.FTZ R72, R85, R26 ;  /* 0x0000001a55487220 */ /* 0x000fe20000410000 */
[C---:B------:R-:W-:Y:S01]  /*4510*/  FFMA.FTZ R78, R27.reuse, R213, R62 ;  /* 0x000000d51b4e7223 */ /* 0x040fe2000001003e */
[----:B------:R-:W-:Y:S01]  /*4520*/  FFMA.FTZ R79, R27, R212, R63 ;  /* 0x000000d41b4f7223 */ /* 0x000fe2000001003f */
[-C--:B------:R-:W-:Y:S01]  /*4530*/  FMUL.FTZ R93, R92, R26.reuse ;  /* 0x0000001a5c5d7220 */ /* 0x080fe20000410000 */
[----:B------:R-:W-:Y:S01]  /*4540*/  FMUL.FTZ R72, R72, UR5 ;  /* 0x0000000548487c20 */ /* 0x000fe20008410000 */
[----:B------:R-:W-:Y:S01]  /*4550*/  FADD.FTZ R204, -R204, R149 ;  /* 0x00000095cccc7221 */ /* 0x000fe20000010100 */
[-C--:B------:R-:W-:Y:S01]  /*4560*/  FMUL.FTZ R73, R78, R26.reuse ;  /* 0x0000001a4e497220 */ /* 0x080fe20000410000 */
[----:B------:R-:W-:Y:S01]  /*4570*/  LOP3.LUT P6, RZ, R185, 0xff0000, RZ, 0xc0, !PT ;  /* 0x00ff0000b9ff7812 */ /* 0x000fe200078cc0ff */
[-C--:B------:R-:W-:Y:S01]  /*4580*/  FMUL.FTZ R82, R79, R26.reuse ;  /* 0x0000001a4f527220 */ /* 0x080fe20000410000 */
[----:B------:R-:W-:Y:S01]  /*4590*/  SEL R89, R72, RZ, P5 ;  /* 0x000000ff48597207 */ /* 0x000fe20002800000 */
[----:B------:R-:W-:Y:S01]  /*45a0*/  FMUL.FTZ R72, R86, R26 ;  /* 0x0000001a56487220 */ /* 0x000fe20000410000 */
[----:B------:R-:W-:Y:S01]  /*45b0*/  FADD.FTZ R200, -R87, R200 ;  /* 0x000000c857c87221 */ /* 0x000fe20000010100 */
[----:B------:R-:W-:Y:S01]  /*45c0*/  FMUL.FTZ R128, R93, UR5 ;  /* 0x000000055d807c20 */ /* 0x000fe20008410000 */
[----:B------:R-:W-:Y:S01]  /*45d0*/  FFMA.FTZ R93, R27, R204, R53 ;  /* 0x000000cc1b5d7223 */ /* 0x000fe20000010035 */
[----:B------:R-:W-:Y:S01]  /*45e0*/  FMUL.FTZ R72, R72, UR5 ;  /* 0x0000000548487c20 */ /* 0x000fe20008410000 */
[----:B------:R-:W-:Y:S01]  /*45f0*/  FMUL.FTZ R73, R73, UR5 ;  /* 0x0000000549497c20 */ /* 0x000fe20008410000 */
[----:B------:R-:W-:Y:S01]  /*4600*/  LOP3.LUT P2, RZ, R186, 0xff0000, RZ, 0xc0, !PT ;  /* 0x00ff0000baff7812 */ /* 0x000fe2000784c0ff */
[----:B------:R-:W-:Y:S01]  /*4610*/  FADD.FTZ R133, -R90, R133 ;  /* 0x000000855a857221 */ /* 0x000fe20000010100 */
[----:B------:R-:W-:Y:S01]  /*4620*/  FMUL.FTZ R83, R82, UR5 ;  /* 0x0000000552537c20 */ /* 0x000fe20008410000 */
[----:B------:R-:W-:Y:S01]  /*4630*/  FFMA.FTZ R87, R27, R200, R59 ;  /* 0x000000c81b577223 */ /* 0x000fe2000001003b */
[----:B------:R-:W-:Y:S01]  /*4640*/  SEL R90, R72, RZ, P6 ;  /* 0x000000ff485a7207 */ /* 0x000fe20003000000 */
[-C--:B------:R-:W-:Y:S01]  /*4650*/  FMUL.FTZ R72, R93, R26.reuse ;  /* 0x0000001a5d487220 */ /* 0x080fe20000410000 */
[----:B------:R-:W-:Y:S01]  /*4660*/  ISETP.GE.U32.AND P3, PT, R186, 0x1000000, PT ;  /* 0x01000000ba00780c */ /* 0x000fe20003f66070 */
[----:B------:R-:W-:Y:S01]  /*4670*/  FADD.FTZ R136, -R91, R136 ;  /* 0x000000885b887221 */ /* 0x000fe20000010100 */
[----:B------:R-:W-:Y:S01]  /*4680*/  SEL R82, R73, RZ, P2 ;  /* 0x000000ff49527207 */ /* 0x000fe20001000000 */
[----:B------:R-:W-:Y:S01]  /*4690*/  FMUL.FTZ R73, R87, R26 ;  /* 0x0000001a57497220 */ /* 0x000fe20000410000 */
[----:B------:R-:W-:Y:S01]  /*46a0*/  FFMA.FTZ R84, R27, R207, R56 ;  /* 0x000000cf1b547223 */ /* 0x000fe20000010038 */
[----:B------:R-:W-:Y:S01]  /*46b0*/  SEL R83, R83, RZ, P3 ;  /* 0x000000ff53537207 */ /* 0x000fe20001800000 */
[----:B------:R-:W-:Y:S01]  /*46c0*/  FMUL.FTZ R72, R72, UR5 ;  /* 0x0000000548487c20 */ /* 0x000fe20008410000 */
[----:B------:R-:W-:Y:S01]  /*46d0*/  LOP3.LUT P3, RZ, R184, 0xff00, RZ, 0xc0, !PT ;  /* 0x0000ff00b8ff7812 */ /* 0x000fe2000786c0ff */
[----:B------:R-:W-:Y:S01]  /*46e0*/  FADD.FTZ R203, -R203, R148 ;  /* 0x00000094cbcb7221 */ /* 0x000fe20000010100 */
[C---:B------:R-:W-:Y:S01]  /*46f0*/  FFMA.FTZ R132, R27.reuse, R133, R48 ;  /* 0x000000851b847223 */ /* 0x040fe20000010030 */
[----:B------:R-:W-:Y:S01]  /*4700*/  FFMA.FTZ R133, R27, R136, R49 ;  /* 0x000000881b857223 */ /* 0x000fe20000010031 */
[----:B------:R-:W-:Y:S01]  /*4710*/  FMUL.FTZ R73, R73, UR5 ;  /* 0x0000000549497c20 */ /* 0x000fe20008410000 */
[-C--:B------:R-:W-:Y:S01]  /*4720*/  FMUL.FTZ R88, R84, R26.reuse ;  /* 0x0000001a54587220 */ /* 0x080fe20000410000 */
[----:B------:R-:W-:Y:S01]  /*4730*/  ISETP.GE.U32.AND P1, PT, R185, 0x1000000, PT ;  /* 0x01000000b900780c */ /* 0x000fe20003f26070 */
[----:B------:R-:W-:Y:S01]  /*4740*/  FADD.FTZ R202, -R202, R137 ;  /* 0x00000089caca7221 */ /* 0x000fe20000010100 */
[----:B------:R-:W-:Y:S01]  /*4750*/  FFMA.FTZ R94, R27, R203, R54 ;  /* 0x000000cb1b5e7223 */ /* 0x000fe20000010036 */
[----:B------:R-:W-:Y:S01]  /*4760*/  SEL R129, R72, RZ, P3 ;  /* 0x000000ff48817207 */ /* 0x000fe20001800000 */
[----:B------:R-:W-:Y:S01]  /*4770*/  FMUL.FTZ R72, R133, R26 ;  /* 0x0000001a85487220 */ /* 0x000fe20000410000 */
[----:B------:R-:W-:Y:S01]  /*4780*/  FMUL.FTZ R88, R88, UR5 ;  /* 0x0000000558587c20 */ /* 0x000fe20008410000 */
[----:B------:R-:W-:Y:S01]  /*4790*/  SEL R91, R73, RZ, P1 ;  /* 0x000000ff495b7207 */ /* 0x000fe20000800000 */
[----:B------:R-:W-:Y:S01]  /*47a0*/  FFMA.FTZ R95, R27, R202, R55 ;  /* 0x000000ca1b5f7223 */ /* 0x000fe20000010037 */
[----:B------:R-:W-:Y:S01]  /*47b0*/  LOP3.LUT P4, RZ, R185, 0xff, RZ, 0xc0, !PT ;  /* 0x000000ffb9ff7812 */ /* 0x000fe2000788c0ff */
[-C--:B------:R-:W-:Y:S01]  /*47c0*/  FMUL.FTZ R73, R94, R26.reuse ;  /* 0x0000001a5e497220 */ /* 0x080fe20000410000 */
[----:B------:R-:W-:Y:S01]  /*47d0*/  FMUL.FTZ R72, R72, UR5 ;  /* 0x0000000548487c20 */ /* 0x000fe20008410000 */
[----:B------:R-:W-:Y:S01]  /*47e0*/  LOP3.LUT P1, RZ, R178, 0xff00, RZ, 0xc0, !PT ;  /* 0x0000ff00b2ff7812 */ /* 0x000fe2000782c0ff */
[----:B------:R-:W-:Y:S01]  /*47f0*/  FADD.FTZ R64, -R64, R143 ;  /* 0x0000008f40407221 */ /* 0x000fe20000010100 */
[----:B------:R-:W-:Y:S01]  /*4800*/  SEL R88, R88, RZ, P4 ;  /* 0x000000ff58587207 */ /* 0x000fe20002000000 */
[----:B------:R-:W-:Y:S01]  /*4810*/  FMUL.FTZ R130, R95, R26 ;  /* 0x0000001a5f827220 */ /* 0x000fe20000410000 */
[----:B------:R-:W-:Y:S01]  /*4820*/  FMUL.FTZ R73, R73, UR5 ;  /* 0x0000000549497c20 */ /* 0x000fe20008410000 */
[----:B------:R-:W-:Y:S01]  /*4830*/  FADD.FTZ R69, -R69, R134 ;  /* 0x0000008645457221 */ /* 0x000fe20000010100 */
[----:B------:R-:W-:Y:S01]  /*4840*/  LOP3.LUT P4, RZ, R184, 0xff0000, RZ, 0xc0, !PT ;  /* 0x00ff0000b8ff7812 */ /* 0x000fe2000788c0ff */
[----:B------:R-:W-:Y:S01]  /*4850*/  FADD.FTZ R142, -R65, R142 ;  /* 0x0000008e418e7221 */ /* 0x000fe20000010100 */
[----:B------:R-:W-:Y:S01]  /*4860*/  SEL R137, R72, RZ, P1 ;  /* 0x000000ff48897207 */ /* 0x000fe20000800000 */
[----:B------:R-:W-:Y:S01]  /*4870*/  FADD.FTZ R72, -R193, R140 ;  /* 0x0000008cc1487221 */ /* 0x000fe20000010100 */
[C---:B------:R-:W-:Y:S01]  /*4880*/  FFMA.FTZ R134, R27.reuse, R64, R50 ;  /* 0x000000401b867223 */ /* 0x040fe20000010032 */
[----:B------:R-:W-:Y:S01]  /*4890*/  FMUL.FTZ R131, R130, UR5 ;  /* 0x0000000582837c20 */ /* 0x000fe20008410000 */
[----:B------:R-:W-:Y:S01]  /*48a0*/  FFMA.FTZ R140, R27, R69, R44 ;  /* 0x000000451b8c7223 */ /* 0x000fe2000001002c */
[----:B------:R-:W-:Y:S01]  /*48b0*/  SEL R130, R73, RZ, P4 ;  /* 0x000000ff49827207 */ /* 0x000fe20002000000 */
[----:B------:R-:W-:Y:S01]  /*48c0*/  FADD.FTZ R73, -R194, R135 ;  /* 0x00000087c2497221 */ /* 0x000fe20000010100 */
[----:B------:R-:W-:Y:S01]  /*48d0*/  LOP3.LUT P2, RZ, R184, 0xff, RZ, 0xc0, !PT ;  /* 0x000000ffb8ff7812 */ /* 0x000fe2000784c0ff */
[----:B------:R-:W-:Y:S01]  /*48e0*/  FFMA.FTZ R135, R27, R142, R51 ;  /* 0x0000008e1b877223 */ /* 0x000fe20000010033 */
[-C--:B------:R-:W-:Y:S01]  /*48f0*/  FMUL.FTZ R64, R134, R26.reuse ;  /* 0x0000001a86407220 */ /* 0x080fe20000410000 */
[----:B------:R-:W-:Y:S01]  /*4900*/  FADD.FTZ R146, -R68, R141 ;  /* 0x0000008d44927221 */ /* 0x000fe20000010100 */
[-C--:B------:R-:W-:Y:S01]  /*4910*/  FMUL.FTZ R68, R140, R26.reuse ;  /* 0x0000001a8c447220 */ /* 0x080fe20000410000 */
[----:B------:R-:W-:Y:S01]  /*4920*/  SEL R128, R128, RZ, P2 ;  /* 0x000000ff80807207 */ /* 0x000fe20001000000 */
[----:B------:R-:W-:Y:S01]  /*4930*/  FMUL.FTZ R65, R135, R26 ;  /* 0x0000001a87417220 */ /* 0x000fe20000410000 */
[----:B------:R-:W-:Y:S01]  /*4940*/  FMUL.FTZ R64, R64, UR5 ;  /* 0x0000000540407c20 */ /* 0x000fe20008410000 */
[----:B------:R-:W-:Y:S01]  /*4950*/  LOP3.LUT P2, RZ, R178, 0xff0000, RZ, 0xc0, !PT ;  /* 0x00ff0000b2ff7812 */ /* 0x000fe2000784c0ff */
[----:B------:R-:W-:Y:S01]  /*4960*/  FMUL.FTZ R68, R68, UR5 ;  /* 0x0000000544447c20 */ /* 0x000fe20008410000 */
[----:B------:R-:W-:Y:S01]  /*4970*/  LOP3.LUT P4, RZ, R176, 0xff, RZ, 0xc0, !PT ;  /* 0x000000ffb0ff7812 */ /* 0x000fe2000788c0ff */
[C---:B------:R-:W-:Y:S01]  /*4980*/  FFMA.FTZ R141, R27.reuse, R72, R45 ;  /* 0x000000481b8d7223 */ /* 0x040fe2000001002d */
[----:B------:R-:W-:Y:S01]  /*4990*/  FFMA.FTZ R143, R27, R146, R47 ;  /* 0x000000921b8f7223 */ /* 0x000fe2000001002f */
[----:B------:R-:W-:Y:S01]  /*49a0*/  FADD.FTZ R69, -R192, R139 ;  /* 0x0000008bc0457221 */ /* 0x000fe20000010100 */
[----:B------:R-:W-:Y:S01]  /*49b0*/  FMUL.FTZ R65, R65, UR5 ;  /* 0x0000000541417c20 */ /* 0x000fe20008410000 */
[----:B------:R-:W-:Y:S01]  /*49c0*/  FADD.FTZ R160, -R71, R138 ;  /* 0x0000008a47a07221 */ /* 0x000fe20000010100 */
[----:B------:R-:W-:Y:S01]  /*49d0*/  FADD.FTZ R189, -R189, R158 ;  /* 0x0000009ebdbd7221 */ /* 0x000fe20000010100 */
[----:B------:R-:W-:Y:S01]  /*49e0*/  FADD.FTZ R188, -R188, R159 ;  /* 0x0000009fbcbc7221 */ /* 0x000fe20000010100 */
[-C--:B------:R-:W-:Y:S01]  /*49f0*/  FMUL.FTZ R136, R132, R26.reuse ;  /* 0x0000001a84887220 */ /* 0x080fe20000410000 */
[----:B------:R-:W-:Y:S01]  /*4a00*/  ISETP.GE.U32.AND P3, PT, R178, 0x1000000, PT ;  /* 0x01000000b200780c */ /* 0x000fe20003f66070 */
[----:B------:R-:W-:Y:S01]  /*4a10*/  FFMA.FTZ R142, R27, R73, R46 ;  /* 0x000000491b8e7223 */ /* 0x000fe2000001002e */
[----:B------:R-:W-:Y:S01]  /*4a20*/  SEL R138, R64, RZ, P2 ;  /* 0x000000ff408a7207 */ /* 0x000fe20001000000 */
[-C--:B------:R-:W-:Y:S01]  /*4a30*/  FMUL.FTZ R64, R141, R26.reuse ;  /* 0x0000001a8d407220 */ /* 0x080fe20000410000 */
[----:B------:R-:W-:Y:S01]  /*4a40*/  ISETP.GE.U32.AND P5, PT, R184, 0x1000000, PT ;  /* 0x01000000b800780c */ /* 0x000fe20003fa6070 */
[----:B------:R-:W-:Y:S01]  /*4a50*/  FFMA.FTZ R148, R27, R69, R40 ;  /* 0x000000451b947223 */ /* 0x000fe20000010028 */
[----:B------:R-:W-:Y:S01]  /*4a60*/  SEL R144, R68, RZ, P4 ;  /* 0x000000ff44907207 */ /* 0x000fe20002000000 */
[----:B------:R-:W-:Y:S01]  /*4a70*/  FMUL.FTZ R68, R143, R26 ;  /* 0x0000001a8f447220 */ /* 0x000fe20000410000 */
[----:B------:R-:W-:Y:S01]  /*4a80*/  FADD.FTZ R67, -R67, R150 ;  /* 0x0000009643437221 */ /* 0x000fe20000010100 */
[----:B------:R-:W-:Y:S01]  /*4a90*/  FADD.FTZ R72, -R66, R151 ;  /* 0x0000009742487221 */ /* 0x000fe20000010100 */
[----:B------:R-:W-:Y:S01]  /*4aa0*/  FMUL.FTZ R136, R136, UR5 ;  /* 0x0000000588887c20 */ /* 0x000fe20008410000 */
[----:B------:R-:W-:Y:S01]  /*4ab0*/  SEL R139, R65, RZ, P3 ;  /* 0x000000ff418b7207 */ /* 0x000fe20001800000 */
[----:B------:R-:W0:Y:S01]  /*4ac0*/  LDC.64 R158, c[0x0][0x478] ;  /* 0x00011e00ff9e7b82 */ /* 0x000e220000000a00 */
[C---:B------:R-:W-:Y:S01]  /*4ad0*/  FFMA.FTZ R150, R27.reuse, R189, R42 ;  /* 0x000000bd1b967223 */ /* 0x040fe2000001002a */
[----:B------:R-:W-:Y:S01]  /*4ae0*/  FFMA.FTZ R151, R27, R188, R43 ;  /* 0x000000bc1b977223 */ /* 0x000fe2000001002b */
[----:B------:R-:W-:Y:S01]  /*4af0*/  LOP3.LUT P6, RZ, R178, 0xff, RZ, 0xc0, !PT ;  /* 0x000000ffb2ff7812 */ /* 0x000fe200078cc0ff */
[----:B------:R-:W-:Y:S01]  /*4b00*/  FMUL.FTZ R65, R142, R26 ;  /* 0x0000001a8e417220 */ /* 0x000fe20000410000 */
[----:B------:R-:W-:Y:S01]  /*4b10*/  SEL R131, R131, RZ, P5 ;  /* 0x000000ff83837207 */ /* 0x000fe20002800000 */
[----:B------:R-:W-:Y:S01]  /*4b20*/  FMUL.FTZ R64, R64, UR5 ;  /* 0x0000000540407c20 */ /* 0x000fe20008410000 */
[----:B------:R-:W-:Y:S01]  /*4b30*/  LOP3.LUT P5, RZ, R176, 0xff00, RZ, 0xc0, !PT ;  /* 0x0000ff00b0ff7812 */ /* 0x000fe200078ac0ff */
[----:B------:R-:W1:Y:S01]  /*4b40*/  LDC.64 R188, c[0x0][0x468] ;  /* 0x00011a00ffbc7b82 */ /* 0x000e620000000a00 */
[----:B------:R-:W-:Y:S01]  /*4b50*/  FMUL.FTZ R68, R68, UR5 ;  /* 0x0000000544447c20 */ /* 0x000fe20008410000 */
[----:B------:R-:W-:Y:S01]  /*4b60*/  ISETP.GE.U32.AND P1, PT, R176, 0x1000000, PT ;  /* 0x01000000b000780c */ /* 0x000fe20003f26070 */
[----:B------:R-:W-:Y:S01]  /*4b70*/  FFMA.FTZ R149, R27, R160, R41 ;  /* 0x000000a01b957223 */ /* 0x000fe20000010029 */
[-C--:B------:R-:W-:Y:S01]  /*4b80*/  FMUL.FTZ R69, R148, R26.reuse ;  /* 0x0000001a94457220 */ /* 0x080fe20000410000 */
[----:B------:R-:W-:Y:S01]  /*4b90*/  SEL R136, R136, RZ, P6 ;  /* 0x000000ff88887207 */ /* 0x000fe20003000000 */
[----:B------:R-:W-:Y:S01]  /*4ba0*/  FMUL.FTZ R65, R65, UR5 ;  /* 0x0000000541417c20 */ /* 0x000fe20008410000 */
[----:B------:R-:W-:Y:S01]  /*4bb0*/  LOP3.LUT P6, RZ, R176, 0xff0000, RZ, 0xc0, !PT ;  /* 0x00ff0000b0ff7812 */ /* 0x000fe200078cc0ff */
[----:B------:R-:W-:Y:S01]  /*4bc0*/  FMUL.FTZ R71, R149, R26 ;  /* 0x0000001a95477220 */ /* 0x000fe20000410000 */
[----:B------:R-:W-:Y:S01]  /*4bd0*/  SEL R145, R64, RZ, P5 ;  /* 0x000000ff40917207 */ /* 0x000fe20002800000 */
[----:B------:R-:W-:Y:S01]  /*4be0*/  FMUL.FTZ R64, R69, UR5 ;  /* 0x0000000545407c20 */ /* 0x000fe20008410000 */
[----:B------:R-:W-:Y:S01]  /*4bf0*/  SEL R147, R68, RZ, P1 ;  /* 0x000000ff44937207 */ /* 0x000fe20000800000 */
[C---:B------:R-:W-:Y:S01]  /*4c00*/  FFMA.FTZ R68, R27.reuse, R67, R36 ;  /* 0x000000431b447223 */ /* 0x040fe20000010024 */
[----:B------:R-:W-:Y:S01]  /*4c10*/  FFMA.FTZ R69, R27, R72, R37 ;  /* 0x000000481b457223 */ /* 0x000fe20000010025 */
[----:B------:R-:W-:Y:S01]  /*4c20*/  SEL R146, R65, RZ, P6 ;  /* 0x000000ff41927207 */ /* 0x000fe20003000000 */
[----:B------:R-:W-:Y:S01]  /*4c30*/  FMUL.FTZ R65, R71, UR5 ;  /* 0x0000000547417c20 */ /* 0x000fe20008410000 */
        /* <DEDUP_REMOVED lines=10> */
[----:B------:R-:W-:Y:S01]  /*4ce0*/  ISETP.GE.U32.AND P5, PT, R172, 0x1000000, PT ;  /* 0x01000000ac00780c */ /* 0x000fe20003fa6070 */
[----:B-1----:R-:W-:Y:S01]  /*4cf0*/  IMAD.WIDE.U32 R162, R28, 0x10, R188 ;  /* 0x000000101ca27825 */ /* 0x002fe200078e00bc */
[----:B------:R-:W-:-:S03]  /*4d00*/  LOP3.LUT P6, RZ, R171, 0xff, RZ, 0xc0, !PT ;  /* 0x000000ffabff7812 */ /* 0x000fc600078cc0ff */
[----:B------:R-:W-:Y:S01]  /*4d10*/  FADD.FTZ R176, -R75, R154 ;  /* 0x0000009a4bb07221 */ /* 0x000fe20000010100 */
[----:B------:R-:W-:Y:S01]  /*4d20*/  LOP3.LUT P1, RZ, R171, 0xff00, RZ, 0xc0, !PT ;  /* 0x0000ff00abff7812 */ /* 0x000fe2000782c0ff */
[----:B------:R-:W-:Y:S01]  /*4d30*/  FADD.FTZ R178, -R161, R152 ;  /* 0x00000098a1b27221 */ /* 0x000fe20000010100 */
[----:B------:R-:W-:Y:S01]  /*4d40*/  LOP3.LUT P2, RZ, R172, 0xff, RZ, 0xc0, !PT ;  /* 0x000000ffacff7812 */ /* 0x000fe2000784c0ff */
[----:B------:R-:W-:Y:S01]  /*4d50*/  IMAD.WIDE.U32 R184, R30, 0x10, R188 ;  /* 0x000000101eb87825 */ /* 0x000fe200078e00bc */
[----:B------:R-:W-:-:S03]  /*4d60*/  LOP3.LUT P3, RZ, R172, 0xff00, RZ, 0xc0, !PT ;  /* 0x0000ff00acff7812 */ /* 0x000fc6000786c0ff */
[----:B------:R-:W-:Y:S01]  /*4d70*/  FADD.FTZ R172, -R187, R156 ;  /* 0x0000009cbbac7221 */ /* 0x000fe20000010100 */
[----:B------:R-:W-:Y:S01]  /*4d80*/  SEL R66, R66, RZ, P4 ;  /* 0x000000ff42427207 */ /* 0x000fe20002000000 */
[----:B0-----:R-:W-:Y:S01]  /*4d90*/  IMAD.WIDE.U32 R152, R31, 0x10, R158 ;  /* 0x000000101f987825 */ /* 0x001fe200078e009e */
[----:B------:R-:W-:Y:S02]  /*4da0*/  SEL R67, R67, RZ, P5 ;  /* 0x000000ff43437207 */ /* 0x000fe40002800000 */
[----:B------:R-:W-:Y:S01]  /*4db0*/  SEL R72, R71, RZ, P6 ;  /* 0x000000ff47487207 */ /* 0x000fe20003000000 */
[--C-:B------:R-:W-:Y:S01]  /*4dc0*/  IMAD.WIDE.U32 R186, R164, 0x10, R188.reuse ;  /* 0x00000010a4ba7825 */ /* 0x100fe200078e00bc */
[----:B------:R-:W-:Y:S02]  /*4dd0*/  SEL R73, R73, RZ, P1 ;  /* 0x000000ff49497207 */ /* 0x000fe40000800000 */
[----:B------:R-:W-:Y:S01]  /*4de0*/  LOP3.LUT P4, RZ, R168, 0xff, RZ, 0xc0, !PT ;  /* 0x000000ffa8ff7812 */ /* 0x000fe2000788c0ff */
[----:B------:R-:W-:Y:S01]  /*4df0*/  IMAD.WIDE.U32 R160, R166, 0x10, R188 ;  /* 0x00000010a6a07825 */ /* 0x000fe200078e00bc */
[----:B------:R-:W-:-:S02]  /*4e00*/  LOP3.LUT P5, RZ, R168, 0xff00, RZ, 0xc0, !PT ;  /* 0x0000ff00a8ff7812 */ /* 0x000fc400078ac0ff */
[C---:B------:R-:W-:Y:S02]  /*4e10*/  LOP3.LUT P6, RZ, R168.reuse, 0xff0000, RZ, 0xc0, !PT ;  /* 0x00ff0000a8ff7812 */ /* 0x040fe400078cc0ff */
[----:B------:R-:W-:Y:S01]  /*4e20*/  ISETP.GE.U32.AND P1, PT, R168, 0x1000000, PT ;  /* 0x01000000a800780c */ /* 0x000fe20003f26070 */
[----:B------:R-:W-:Y:S01]  /*4e30*/  FADD.FTZ R168, -R70, R157 ;  /* 0x0000009d46a87221 */ /* 0x000fe20000010100 */
[--C-:B------:R-:W-:Y:S01]  /*4e40*/  IMAD.WIDE.U32 R70, R28, 0x10, R158.reuse ;  /* 0x000000101c467825 */ /* 0x100fe200078e009e */
[----:B------:R-:W-:Y:S02]  /*4e50*/  SEL R64, R64, RZ, P2 ;  /* 0x000000ff40407207 */ /* 0x000fe40001000000 */
[----:B------:R-:W-:Y:S01]  /*4e60*/  SEL R65, R65, RZ, P3 ;  /* 0x000000ff41417207 */ /* 0x000fe20001800000 */
[----:B------:R-:W-:Y:S01]  /*4e70*/  IMAD.WIDE.U32 R156, R29, 0x10, R158 ;  /* 0x000000101d9c7825 */ /* 0x000fe200078e009e */
[C---:B------:R-:W-:Y:S01]  /*4e80*/  LOP3.LUT P2, RZ, R171.reuse, 0xff0000, RZ, 0xc0, !PT ;  /* 0x00ff0000abff7812 */ /* 0x040fe2000784c0ff */
[----:B------:R0:W-:Y:S01]  /*4e90*/  STG.E.128 desc[UR6][R70.64], R76 ;  /* 0x0000004c46007986 */ /* 0x0001e2000c101d06 */
[----:B------:R-:W-:Y:S01]  /*4ea0*/  ISETP.GE.U32.AND P3, PT, R171, 0x1000000, PT ;  /* 0x01000000ab00780c */ /* 0x000fe20003f66070 */
[----:B------:R-:W-:Y:S01]  /*4eb0*/  FADD.FTZ R171, -R74, R155 ;  /* 0x0000009b4aab7221 */ /* 0x000fe20000010100 */
[----:B------:R-:W-:Y:S01]  /*4ec0*/  IMAD.WIDE.U32 R28, R29, 0x10, R188 ;  /* 0x000000101d1c7825 */ /* 0x000fe200078e00bc */
[----:B------:R-:W-:Y:S03]  /*4ed0*/  STG.E.128 desc[UR6][R162.64], R80 ;  /* 0x00000050a2007986 */ /* 0x000fe6000c101d06 */
[----:B------:R-:W-:Y:S01]  /*4ee0*/  IMAD.WIDE.U32 R154, R30, 0x10, R158 ;  /* 0x000000101e9a7825 */ /* 0x000fe200078e009e */
[----:B------:R-:W-:Y:S03]  /*4ef0*/  STG.E.128 desc[UR6][R156.64], R84 ;  /* 0x000000549c007986 */ /* 0x000fe6000c101d06 */
[----:B------:R-:W-:Y:S01]  /*4f00*/  IMAD.WIDE.U32 R30, R31, 0x10, R188 ;  /* 0x000000101f1e7825 */ /* 0x000fe200078e00bc */
[----:B------:R-:W-:Y:S03]  /*4f10*/  STG.E.128 desc[UR6][R28.64], R88 ;  /* 0x000000581c007986 */ /* 0x000fe6000c101d06 */
[--C-:B------:R-:W-:Y:S01]  /*4f20*/  IMAD.WIDE.U32 R74, R164, 0x10, R158.reuse ;  /* 0x00000010a44a7825 */ /* 0x100fe200078e009e */
[----:B------:R-:W-:Y:S03]  /*4f30*/  STG.E.128 desc[UR6][R154.64], R92 ;  /* 0x0000005c9a007986 */ /* 0x000fe6000c101d06 */
[--C-:B0-----:R-:W-:Y:S01]  /*4f40*/  IMAD.WIDE.U32 R70, R165, 0x10, R158.reuse ;  /* 0x00000010a5467825 */ /* 0x101fe200078e009e */
[----:B------:R0:W-:Y:S03]  /*4f50*/  STG.E.128 desc[UR6][R184.64], R128 ;  /* 0x00000080b8007986 */ /* 0x0001e6000c101d06 */
[--C-:B------:R-:W-:Y:S01]  /*4f60*/  IMAD.WIDE.U32 R76, R166, 0x10, R158.reuse ;  /* 0x00000010a64c7825 */ /* 0x100fe200078e009e */
[----:B------:R-:W-:Y:S03]  /*4f70*/  STG.E.128 desc[UR6][R152.64], R132 ;  /* 0x0000008498007986 */ /* 0x000fe6000c101d06 */
[----:B------:R-:W-:Y:S01]  /*4f80*/  IMAD.WIDE.U32 R78, R167, 0x10, R158 ;  /* 0x00000010a74e7825 */ /* 0x000fe200078e009e */
[----:B------:R1:W-:Y:S03]  /*4f90*/  STG.E.128 desc[UR6][R30.64], R136 ;  /* 0x000000881e007986 */ /* 0x0003e6000c101d06 */
[--C-:B------:R-:W-:Y:S01]  /*4fa0*/  IMAD.WIDE.U32 R158, R165, 0x10, R188.reuse ;  /* 0x00000010a59e7825 */ /* 0x100fe200078e00bc */
[----:B------:R-:W-:Y:S03]  /*4fb0*/  STG.E.128 desc[UR6][R74.64], R140 ;  /* 0x0000008c4a007986 */ /* 0x000fe6000c101d06 */
[----:B------:R-:W-:Y:S01]  /*4fc0*/  IMAD.WIDE.U32 R164, R167, 0x10, R188 ;  /* 0x00000010a7a47825 */ /* 0x000fe200078e00bc */
[----:B------:R-:W-:Y:S03]  /*4fd0*/  STG.E.128 desc[UR6][R186.64], R144 ;  /* 0x00000090ba007986 */ /* 0x000fe6000c101d06 */
[C---:B0-----:R-:W-:Y:S01]  /*4fe0*/  FFMA.FTZ R128, R27.reuse, R171, R32 ;  /* 0x000000ab1b807223 */ /* 0x041fe20000010020 */
[C---:B------:R-:W-:Y:S01]  /*4ff0*/  FFMA.FTZ R129, R27.reuse, R176, R33 ;  /* 0x000000b01b817223 */ /* 0x040fe20000010021 */
[----:B------:R0:W-:Y:S01]  /*5000*/  STG.E.128 desc[UR6][R70.64], R148 ;  /* 0x0000009446007986 */ /* 0x0001e2000c101d06 */
[C---:B------:R-:W-:Y:S01]  /*5010*/  FFMA.FTZ R131, R27.reuse, R178, R35 ;  /* 0x000000b21b837223 */ /* 0x040fe20000010023 */
[----:B------:R-:W-:Y:S01]  /*5020*/  FFMA.FTZ R130, R27, R191, R34 ;  /* 0x000000bf1b827223 */ /* 0x000fe20000010022 */
[-C--:B------:R-:W-:Y:S01]  /*5030*/  FMUL.FTZ R29, R128, R26.reuse ;  /* 0x0000001a801d7220 */ /* 0x080fe20000410000 */
[----:B------:R3:W-:Y:S01]  /*5040*/  STG.E.128 desc[UR6][R158.64], R64 ;  /* 0x000000409e007986 */ /* 0x0007e2000c101d06 */
[-C--:B-1----:R-:W-:Y:S01]  /*5050*/  FMUL.FTZ R30, R129, R26.reuse ;  /* 0x0000001a811e7220 */ /* 0x082fe20000410000 */
[----:B------:R-:W-:Y:S01]  /*5060*/  FMUL.FTZ R31, R131, R26 ;  /* 0x0000001a831f7220 */ /* 0x000fe20000410000 */
[----:B------:R-:W-:-:S02]  /*5070*/  FMUL.FTZ R29, R29, UR5 ;  /* 0x000000051d1d7c20 */ /* 0x000fc40008410000 */
[----:B------:R-:W-:Y:S01]  /*5080*/  FMUL.FTZ R30, R30, UR5 ;  /* 0x000000051e1e7c20 */ /* 0x000fe20008410000 */
[----:B------:R-:W-:-:S05]  /*5090*/  FMUL.FTZ R31, R31, UR5 ;  /* 0x000000051f1f7c20 */ /* 0x000fca0008410000 */
[----:B------:R-:W-:Y:S01]  /*50a0*/  SEL R31, R31, RZ, P1 ;  /* 0x000000ff1f1f7207 */ /* 0x000fe20000800000 */
[C---:B0-----:R-:W-:Y:S01]  /*50b0*/  FFMA.FTZ R71, R27.reuse, R172, R39 ;  /* 0x000000ac1b477223 */ /* 0x041fe20000010027 */
[----:B------:R-:W-:-:S03]  /*50c0*/  FFMA.FTZ R70, R27, R168, R38 ;  /* 0x000000a81b467223 */ /* 0x000fc60000010026 */
[-C--:B------:R-:W-:Y:S01]  /*50d0*/  FMUL.FTZ R28, R71, R26.reuse ;  /* 0x0000001a471c7220 */ /* 0x080fe20000410000 */
[-C--:B------:R-:W-:Y:S01]  /*50e0*/  FMUL.FTZ R27, R70, R26.reuse ;  /* 0x0000001a461b7220 */ /* 0x080fe20000410000 */
[----:B------:R-:W-:Y:S01]  /*50f0*/  FMUL.FTZ R26, R130, R26 ;  /* 0x0000001a821a7220 */ /* 0x000fe20000410000 */
[----:B------:R3:W-:Y:S01]  /*5100*/  STG.E.128 desc[UR6][R76.64], R68 ;  /* 0x000000444c007986 */ /* 0x0007e2000c101d06 */
[----:B------:R-:W-:Y:S01]  /*5110*/  FMUL.FTZ R28, R28, UR5 ;  /* 0x000000051c1c7c20 */ /* 0x000fe20008410000 */
[----:B------:R-:W-:Y:S01]  /*5120*/  FMUL.FTZ R27, R27, UR5 ;  /* 0x000000051b1b7c20 */ /* 0x000fe20008410000 */
[----:B------:R-:W-:-:S03]  /*5130*/  FMUL.FTZ R26, R26, UR5 ;  /* 0x000000051a1a7c20 */ /* 0x000fc60008410000 */
        /* <DEDUP_REMOVED lines=9> */
.L_x_18832:
        /* <DEDUP_REMOVED lines=32> */
.L_x_18835:
        /* <DEDUP_REMOVED lines=28> */
.L_x_18836:
        /* <DEDUP_REMOVED lines=36> */
.L_x_18837:
        /* <DEDUP_REMOVED lines=28> */
.L_x_18838:
        /* <DEDUP_REMOVED lines=35> */
.L_x_18839:
        /* <DEDUP_REMOVED lines=28> */
.L_x_18840:
        /* <DEDUP_REMOVED lines=35> */
.L_x_18841:
        /* <DEDUP_REMOVED lines=28> */
.L_x_18842:
        /* <DEDUP_REMOVED lines=35> */
.L_x_18843:
        /* <DEDUP_REMOVED lines=28> */
.L_x_18844:
        /* <DEDUP_REMOVED lines=35> */
.L_x_18845:
        /* <DEDUP_REMOVED lines=28> */
.L_x_18846:
        /* <DEDUP_REMOVED lines=8> */
[C-C-:B0-----:R-:W-:Y:S01]  /*69d0*/  FFMA.FTZ R28, R72.reuse, R163, R73.reuse ;  /* 0x000000a3481c7223 */ /* 0x141fe20000010049 */
        /* <DEDUP_REMOVED lines=26> */
.L_x_18847:
        /* <DEDUP_REMOVED lines=28> */
.L_x_18848:
        /* <DEDUP_REMOVED lines=35> */
.L_x_18849:
        /* <DEDUP_REMOVED lines=28> */
.L_x_18850:
[----:B------:R-:W0:Y:S01]  /*7130*/  @P1 LDC.64 R26, c[0x0][0x478] ;  /* 0x00011e00ff1a1b82 */ /* 0x000e220000000a00 */
[----:B------:R-:W-:-:S04]  /*7140*/  IMAD.WIDE.U32 R74, R167, 0x10, R74 ;  /* 0x00000010a74a7825 */ /* 0x000fc800078e004a */
[----:B0-----:R-:W-:-:S05]  /*7150*/  @P1 IMAD.WIDE.U32 R26, R167, 0x10, R26 ;  /* 0x00000010a71a1825 */ /* 0x001fca00078e001a */
[----:B------:R0:W-:Y:S04]  /*7160*/  @P1 STG.E.128 desc[UR6][R26.64], R128 ;  /* 0x000000801a001986 */ /* 0x0001e8000c101d06 */
[----:B------:R0:W-:Y:S02]  /*7170*/  STG.E.128 desc[UR6][R74.64], R28 ;  /* 0x0000001c4a007986 */ /* 0x0001e4000c101d06 */
.L_x_18834:
[----:B01----:R-:W0:Y:S02]  /*7180*/  LDC.64 R26, c[0x0][0x380] ;  /* 0x0000e000ff1a7b82 */ /* 0x003e240000000a00 */
[----:B0-----:R-:W-:-:S04]  /*7190*/  LEA R25, R26, R25, 0x2 ;  /* 0x000000191a197211 */ /* 0x001fc800078e10ff */
[----:B------:R-:W-:-:S13]  /*71a0*/  ISETP.GE.AND P1, PT, R25, R27, PT ;  /* 0x0000001b1900720c */ /* 0x000fda0003f26270 */
[----:B------:R-:W-:Y:S05]  /*71b0*/  @!P1 BRA `(.L_x_18851) ;  /* 0xffffff9400609947 */ /* 0x000fea000383ffff */
[----:B------:R-:W-:Y:S05]  /*71c0*/  BSYNC B1 ;  /* 0x0000000000017941 */ /* 0x000fea0003800000 */
.L_x_18828:
[----:B---3--:R0:W5:Y:S04]  /*71d0*/  LDL.LU R28, [R1+0x28] ;  /* 0x00002800011c7983 */ /* 0x0081680000300800 */
        /* <DEDUP_REMOVED lines=62> */
.L_x_18827:
[----:B------:R-:W-:Y:S05]  /*75c0*/  BSYNC B0 ;  /* 0x0000000000007941 */ /* 0x000fea0003800000 */
.L_x_18826:
[----:B------:R-:W0:Y:S01]  /*75d0*/  S2R R66, SR_TID.X ;  /* 0x0000000000427919 */ /* 0x000e220000002100 */
[----:B------:R-:W-:Y:S01]  /*75e0*/  MOV R64, 0x400 ;  /* 0x0000040000407802 */ /* 0x000fe20000000f00 */
[----:B------:R-:W-:Y:S05]  /*75f0*/  WARPSYNC.ALL ;  /* 0x0000000000007948 */ /* 0x000fea0003800000 */
[----:B------:R-:W1:Y:S01]  /*7600*/  S2R R65, SR_CgaCtaId ;  /* 0x0000000000417919 */ /* 0x000e620000008800 */
[----:B------:R-:W3:Y:S01]  /*7610*/  S2UR UR4, SR_CTAID.X ;  /* 0x00000000000479c3 */ /* 0x000ee20000002500 */
[----:B------:R-:W4:Y:S01]  /*7620*/  LDCU.128 UR20, c[0x0][0x440] ;  /* 0x00008800ff1477ac */ /* 0x000f220008000c00 */
        /* <DEDUP_REMOVED lines=29> */
[----:B-1----:R-:W-:-:S03]  /*7800*/  FADD.FTZ R2, R2, R35 ;  /* 0x0000002302027221 */ /* 0x002fc60000010000 */
[----:B------:R-:W1:Y:S01]  /*7810*/  LDS R32, [R65+0xc00] ;  /* 0x000c000041207984 */ /* 0x000e620000000800 */
[----:B--2---:R-:W-:-:S03]  /*7820*/  FADD.FTZ R3, RZ, R3 ;  /* 0x00000003ff037221 */ /* 0x004fc60000010000 */
[----:B------:R-:W2:Y:S01]  /*7830*/  LDS R41, [R65+0x1c00] ;  /* 0x001c000041297984 */ /* 0x000ea20000000800 */
[----:B----4-:R-:W-:-:S03]  /*7840*/  FADD.FTZ R3, R3, R34 ;  /* 0x0000002203037221 */ /* 0x010fc60000010000 */
[----:B------:R-:W4:Y:S01]  /*7850*/  LDS R33, [R65+0xe00] ;  /* 0x000e000041217984 */ /* 0x000f220000000800 */
        /* <DEDUP_REMOVED lines=14> */
[----:B0-----:R-:W-:-:S03]  /*7940*/  FADD.FTZ R31, R31, R38 ;  /* 0x000000261f1f7221 */ /* 0x001fc60000010000 */
[----:B------:R-:W0:Y:S01]  /*7950*/  LDS R49, [R65+0x2c00] ;  /* 0x002c000041317984 */ /* 0x000e220000000800 */
[----:B-1----:R-:W-:-:S03]  /*7960*/  FADD.FTZ R32, RZ, R32 ;  /* 0x00000020ff207221 */ /* 0x002fc60000010000 */
[----:B------:R-:W1:Y:S01]  /*7970*/  LDS R48, [R65+0x2e00] ;  /* 0x002e000041307984 */ /* 0x000e620000000800 */
[----:B--2---:R-:W-:-:S03]  /*7980*/  FADD.FTZ R32, R32, R41 ;  /* 0x0000002920207221 */ /* 0x004fc60000010000 */
[----:B------:R-:W2:Y:S01]  /*7990*/  LDS R51, [R65+0x3000] ;  /* 0x0030000041337984 */ /* 0x000ea20000000800 */
[----:B----4-:R-:W-:-:S03]  /*79a0*/  FADD.FTZ R33, RZ, R33 ;  /* 0x00000021ff217221 */ /* 0x010fc60000010000 */
[----:B------:R-:W-:Y:S01]  /*79b0*/  LDS R50, [R65+0x3200] ;  /* 0x0032000041327984 */ /* 0x000fe20000000800 */
        /* <DEDUP_REMOVED lines=124> */
.L_x_18831:
[----:B------:R-:W-:Y:S01]  /*8180*/  HFMA2 R82, -RZ, RZ, 0, 5.9604644775390625e-08 ;  /* 0x00000001ff527431 */ /* 0x000fe200000001ff */
[----:B------:R-:W-:Y:S01]  /*8190*/  BSSY B2, `(.L_x_18852) ;  /* 0x0000006000027945 */ /* 0x000fe20003800000 */
[----:B------:R-:W-:Y:S02]  /*81a0*/  MOV R83, 0x1f ;  /* 0x0000001f00537802 */ /* 0x000fe40000000f00 */
[----:B------:R-:W-:-:S07]  /*81b0*/  MOV R87, 0xffffffff ;  /* 0xffffffff00577802 */ /* 0x000fce0000000f00 */
[----:B------:R-:W-:Y:S05]  /*81c0*/  WARPSYNC.COLLECTIVE R87, `(.L_x_18853) ;  /* 0x0000000057087348 */ /* 0x000fea0003c00000 */
[----:B------:R0:W1:Y:S02]  /*81d0*/  SHFL.BFLY P3, R82, R217, R82, R83 ;  /* 0x0c000052d9527389 */ /* 0x0000640000060053 */
[----:B01----:R-:W-:Y:S05]  /*81e0*/  ENDCOLLECTIVE ;  /* 0x000000000000791b */ /* 0x003fea0003800000 */
.L_x_18853:
[----:B------:R-:W-:Y:S05]  /*81f0*/  BSYNC B2 ;  /* 0x0000000000027941 */ /* 0x000fea0003800000 */
.L_x_18852:
[----:B------:R-:W-:Y:S01]  /*8200*/  FADD.FTZ R80, R82, R217 ;  /* 0x000000d952507221 */ /* 0x000fe20000010000 */
[----:B------:R-:W-:Y:S01]  /*8210*/  HFMA2 R82, -RZ, RZ, 0, 5.9604644775390625e-08 ;  /* 0x00000001ff527431 */ /* 0x000fe200000001ff */
[----:B------:R-:W-:Y:S01]  /*8220*/  MOV R217, R216 ;  /* 0x000000d800d97202 */ /* 0x000fe20000000f00 */
[----:B------:R0:W-:Y:S01]  /*8230*/  STL [R1+0x2c], R222 ;  /* 0x00002cde01007387 */ /* 0x0001e20000100800 */
[----:B------:R-:W-:Y:S02]  /*8240*/  MOV R83, 0x1f ;  /* 0x0000001f00537802 */ /* 0x000fe40000000f00 */
[----:B------:R-:W-:Y:S01]  /*8250*/  MOV R87, 0xffffffff ;  /* 0xffffffff00577802 */ /* 0x000fe20000000f00 */
[----:B------:R0:W-:Y:S06]  /*8260*/  STL [R1+0x30], R215 ;  /* 0x000030d701007387 */ /* 0x0001ec0000100800 */
[----:B0-----:R-:W-:Y:S05]  /*8270*/  WARPSYNC.COLLECTIVE R87, `(.L_x_18854) ;  /* 0x0000000057087348 */ /* 0x001fea0003c00000 */
[----:B------:R1:W2:Y:S02]  /*8280*/  SHFL.BFLY P3, R82, R217, R82, R83 ;  /* 0x0c000052d9527389 */ /* 0x0002a40000060053 */
[----:B012---:R-:W-:Y:S05]  /*8290*/  ENDCOLLECTIVE ;  /* 0x000000000000791b */ /* 0x007fea0003800000 */
.L_x_18854:
        /* <DEDUP_REMOVED lines=14> */
.L_x_18855:
        /* <DEDUP_REMOVED lines=14> */
.L_x_18856:
[----:B------:R0:W-:Y:S04]  /*8460*/  STL [R1+0x6c], R77 ;  /* 0x00006c4d01007387 */ /* 0x0001e80000100800 */
[----:B------:R0:W-:Y:S04]  /*8470*/  STL [R1+0x70], R76 ;  /* 0x0000704c01007387 */ /* 0x0001e80000100800 */
[----:B------:R0:W-:Y:S01]  /*8480*/  STL [R1], R86 ;  /* 0x0000005601007387 */ /* 0x0001e20000100800 */
[----:B------:R-:W-:-:S03]  /*8490*/  MOV R217, R223 ;  /* 0x000000df00d97202 */ /* 0x000fc60000000f00 */
[----:B------:R0:W-:Y:S04]  /*84a0*/  STL [R1+0x4], R85 ;  /* 0x0000045501007387 */ /* 0x0001e80000100800 */
[----:B------:R0:W-:Y:S01]  /*84b0*/  STL [R1+0x8], R84 ;  /* 0x0000085401007387 */ /* 0x0001e20000100800 */
[----:B------:R-:W-:Y:S01]  /*84c0*/  MOV R224, R82 ;  /* 0x0000005200e07202 */ /* 0x000fe20000000f00 */
[----:B------:R-:W-:Y:S02]  /*84d0*/  HFMA2 R82, -RZ, RZ, 0, 2.384185791015625e-07 ;  /* 0x00000004ff527431 */ /* 0x000fe400000001ff */
[----:B------:R0:W-:Y:S02]  /*84e0*/  STL [R1+0xc], R91 ;  /* 0x00000c5b01007387 */ /* 0x0001e40000100800 */
[----:B------:R-:W-:-:S02]  /*84f0*/  FADD.FTZ R224, R81, R224 ;  /* 0x000000e051e07221 */ /* 0x000fc40000010000 */
[----:B------:R0:W-:Y:S05]  /*8500*/  STL [R1+0x10], R90 ;  /* 0x0000105a01007387 */ /* 0x0001ea0000100800 */
[----:B0-----:R-:W-:Y:S05]  /*8510*/  WARPSYNC.COLLECTIVE R87, `(.L_x_18857) ;  /* 0x0000000057087348 */ /* 0x001fea0003c00000 */
[----:B------:R1:W2:Y:S02]  /*8520*/  SHFL.BFLY P3, R82, R217, R82, R83 ;  /* 0x0c000052d9527389 */ /* 0x0002a40000060053 */
[----:B012---:R-:W-:Y:S05]  /*8530*/  ENDCOLLECTIVE ;  /* 0x000000000000791b */ /* 0x007fea0003800000 */
.L_x_18857:
[----:B------:R0:W-:Y:S04]  /*8540*/  STL [R1+0x14], R89 ;  /* 0x0000145901007387 */ /* 0x0001e80000100800 */
[----:B------:R0:W-:Y:S04]  /*8550*/  STL [R1+0x18], R88 ;  /* 0x0000185801007387 */ /* 0x0001e80000100800 */
[----:B------:R0:W-:Y:S01]  /*8560*/  STL [R1+0x1c], R95 ;  /* 0x00001c5f01007387 */ /* 0x0001e20000100800 */
[----:B------:R-:W-:-:S03]  /*8570*/  MOV R217, R224 ;  /* 0x000000e000d97202 */ /* 0x000fc60000000f00 */
[----:B------:R0:W-:Y:S04]  /*8580*/  STL [R1+0x20], R94 ;  /* 0x0000205e01007387 */ /* 0x0001e80000100800 */
        /* <DEDUP_REMOVED lines=8> */
.L_x_18858:
[----:B------:R-:W-:Y:S02]  /*8610*/  MOV R217, R226 ;  /* 0x000000e200d97202 */ /* 0x000fe40000000f00 */
[----:B------:R-:W-:Y:S01]  /*8620*/  MOV R225, R82 ;  /* 0x0000005200e17202 */ /* 0x000fe20000000f00 */
[----:B------:R-:W-:-:S04]  /*8630*/  HFMA2 R82, -RZ, RZ, 0, 4.76837158203125e-07 ;  /* 0x00000008ff527431 */ /* 0x000fc800000001ff */
[----:B------:R-:W-:-:S07]  /*8640*/  FADD.FTZ R225, R224, R225 ;  /* 0x000000e1e0e17221 */ /* 0x000fce0000010000 */
[----:B------:R-:W-:Y:S05]  /*8650*/  WARPSYNC.COLLECTIVE R87, `(.L_x_18859) ;  /* 0x0000000057087348 */ /* 0x000fea0003c00000 */
[----:B------:R0:W1:Y:S02]  /*8660*/  SHFL.BFLY P3, R82, R217, R82, R83 ;  /* 0x0c000052d9527389 */ /* 0x0000640000060053 */
[----:B01----:R-:W-:Y:S05]  /*8670*/  ENDCOLLECTIVE ;  /* 0x000000000000791b */ /* 0x003fea0003800000 */
.L_x_18859:
[----:B------:R-:W-:Y:S02]  /*8680*/  MOV R217, R225 ;  /* 0x000000e100d97202 */ /* 0x000fe40000000f00 */
[----:B------:R-:W-:Y:S01]  /*8690*/  MOV R227, R82 ;  /* 0x0000005200e37202 */ /* 0x000fe20000000f00 */
[----:B------:R-:W-:-:S04]  /*86a0*/  HFMA2 R82, -RZ, RZ, 0, 4.76837158203125e-07 ;  /* 0x00000008ff527431 */ /* 0x000fc800000001ff */
[----:B------:R-:W-:-:S07]  /*86b0*/  FADD.FTZ R80, R226, R227 ;  /* 0x000000e3e2507221 */ /* 0x000fce0000010000 */
[----:B------:R-:W-:Y:S05]  /*86c0*/  WARPSYNC.COLLECTIVE R87, `(.L_x_18860) ;  /* 0x0000000057087348 */ /* 0x000fea0003c00000 */
[----:B------:R0:W1:Y:S02]  /*86d0*/  SHFL.BFLY P3, R82, R217, R82, R83 ;  /* 0x0c000052d9527389 */ /* 0x0000640000060053 */
[----:B01----:R-:W-:Y:S05]  /*86e0*/  ENDCOLLECTIVE ;  /* 0x000000000000791b */ /* 0x003fea0003800000 */
.L_x_18860:
[----:B------:R-:W-:Y:S02]  /*86f0*/  MOV R217, R80 ;  /* 0x0000005000d97202 */ /* 0x000fe40000000f00 */
[----:B------:R-:W-:Y:S01]  /*8700*/  MOV R216, R82 ;  /* 0x0000005200d87202 */ /* 0x000fe20000000f00 */
[----:B------:R-:W-:-:S04]  /*8710*/  HFMA2 R82, -RZ, RZ, 0, 9.5367431640625e-07 ;  /* 0x00000010ff527431 */ /* 0x000fc800000001ff */
[----:B------:R-:W-:-:S07]  /*8720*/  FADD.FTZ R81, R225, R216 ;  /* 0x000000d8e1517221 */ /* 0x000fce0000010000 */
[----:B------:R-:W-:Y:S05]  /*8730*/  WARPSYNC.COLLECTIVE R87, `(.L_x_18861) ;  /* 0x0000000057087348 */ /* 0x000fea0003c00000 */
[----:B------:R0:W1:Y:S02]  /*8740*/  SHFL.BFLY P3, R82, R217, R82, R83 ;  /* 0x0c000052d9527389 */ /* 0x0000640000060053 */
[----:B01----:R-:W-:Y:S05]  /*8750*/  ENDCOLLECTIVE ;  /* 0x000000000000791b */ /* 0x003fea0003800000 */
.L_x_18861:
[----:B------:R-:W-:Y:S02]  /*8760*/  MOV R217, R81 ;  /* 0x0000005100d97202 */ /* 0x000fe40000000f00 */
[----:B------:R-:W-:Y:S01]  /*8770*/  MOV R65, R82 ;  /* 0x0000005200417202 */ /* 0x000fe20000000f00 */
[----:B------:R-:W-:-:S07]  /*8780*/  HFMA2 R82, -RZ, RZ, 0, 9.5367431640625e-07 ;  /* 0x00000010ff527431 */ /* 0x000fce00000001ff */
[----:B------:R-:W-:Y:S05]  /*8790*/  WARPSYNC.COLLECTIVE R87, `(.L_x_18862) ;  /* 0x0000000057087348 */ /* 0x000fea0003c00000 */
[----:B------:R0:W1:Y:S02]  /*87a0*/  SHFL.BFLY P3, R82, R217, R82, R83 ;  /* 0x0c000052d9527389 */ /* 0x0000640000060053 */
[----:B01----:R-:W-:Y:S05]  /*87b0*/  ENDCOLLECTIVE ;  /* 0x000000000000791b */ /* 0x003fea0003800000 */
.L_x_18862:
[----:B------:R-:W-:Y:S01]  /*87c0*/  MOV R64, R82 ;  /* 0x0000005200407202 */ /* 0x000fe20000000f00 */
[----:B------:R-:W-:Y:S06]  /*87d0*/  BRA `(.L_x_18863) ;  /* 0xffffffa800847947 */ /* 0x000fec000383ffff */
.L_x_18864:
        /* <DEDUP_REMOVED lines=10> */
.L_x_20135:


//--------------------- .text._ZN10layer_norm22ln_bwd_finalize_kernelINS_22Kernel_traits_finalizeILj1024EfffffjLb0ELj1024ELj4ENS_18Kernel_traits_baseILj1024EfffffjLj1024EEEEELb0ELb0EEEvNS_9BwdParamsE --------------------------
	.section	.text._ZN10layer_norm22ln_bwd_finalize_kernelINS_22Kernel_traits_finalizeILj1024EfffffjLb0ELj1024ELj4ENS_18Kernel_traits_baseILj1024EfffffjLj1024EEEEELb0ELb0EEEvNS_9BwdParamsE,"ax",@progbits
	.align	128
        .global         _ZN10layer_norm22ln_bwd_finalize_kernelINS_22Kernel_traits_finalizeILj1024EfffffjLb0ELj1024ELj4ENS_18Kernel_traits_baseILj1024EfffffjLj1024EEEEELb0ELb0EEEvNS_9BwdParamsE
        .type           _ZN10layer_norm22ln_bwd_finalize_kernelINS_22Kernel_traits_finalizeILj1024EfffffjLb0ELj1024ELj4ENS_18Kernel_traits_baseILj1024EfffffjLj1024EEEEELb0ELb0EEEvNS_9BwdParamsE,@function
        .size           _ZN10layer_norm22ln_bwd_finalize_kernelINS_22Kernel_traits_finalizeILj1024EfffffjLb0ELj1024ELj4ENS_18Kernel_traits_baseILj1024EfffffjLj1024EEEEELb0ELb0EEEvNS_9BwdParamsE,(.L_x_20136 - _ZN10layer_norm22ln_bwd_finalize_kernelINS_22Kernel_traits_finalizeILj1024EfffffjLb0ELj1024ELj4ENS_18Kernel_traits_baseILj1024EfffffjLj1024EEEEELb0ELb0EEEvNS_9BwdParamsE)
        .other          _ZN10layer_norm22ln_bwd_finalize_kernelINS_22Kernel_traits_finalizeILj1024EfffffjLb0ELj1024ELj4ENS_18Kernel_traits_baseILj1024EfffffjLj1024EEEEELb0ELb0EEEvNS_9BwdParamsE,@"STO_CUDA_ENTRY STV_DEFAULT"
_ZN10layer_norm22ln_bwd_finalize_kernelINS_22Kernel_traits_finalizeILj1024EfffffjLb0ELj1024ELj4ENS_18Kernel_traits_baseILj1024EfffffjLj1024EEEEELb0ELb0EEEvNS_9BwdParamsE:
.text._ZN10layer_norm22ln_bwd_finalize_kernelINS_22Kernel_traits_finalizeILj1024EfffffjLb0ELj1024ELj4ENS_18Kernel_traits_baseILj1024EfffffjLj1024EEEEELb0ELb0EEEvNS_9BwdParamsE:
        /* <DEDUP_REMOVED lines=82> */
.L_x_18869:
        /* <DEDUP_REMOVED lines=118> */
.L_x_18868:
[----:B------:R-:W-:Y:S05]  /*0c80*/  BSYNC.RECONVERGENT B1 ;  /* 0x0000000000017941 */ /* 0x000fea0003800200 */
.L_x_18867:
        /* <DEDUP_REMOVED lines=75> */
.L_x_18871:
[----:B------:R-:W-:Y:S05]  /*1140*/  BSYNC.RECONVERGENT B1 ;  /* 0x0000000000017941 */ /* 0x000fea0003800200 */
.L_x_18870:
        /* <DEDUP_REMOVED lines=37> */
.L_x_18873:
[----:B------:R-:W-:Y:S05]  /*13a0*/  BSYNC.RECONVERGENT B1 ;  /* 0x0000000000017941 */ /* 0x000fea0003800200 */
.L_x_18872:
[----:B------:R-:W-:Y:S05]  /*13b0*/  @!P1 BRA `(.L_x_18866) ;  /* 0x0000000000409947 */ /* 0x000fea0003800000 */
[----:B------:R-:W0:Y:S01]  /*13c0*/  LDC.64 R6, c[0x0][0x440] ;  /* 0x00011000ff067b82 */ /* 0x000e220000000a00 */
[----:B------:R-:W-:Y:S01]  /*13d0*/  IMAD R59, R2, R56, R59 ;  /* 0x00000038023b7224 */ /* 0x000fe200078e023b */
[----:B------:R-:W-:Y:S02]  /*13e0*/  LOP3.LUT R8, R8, 0x1f, RZ, 0xc0, !PT ;  /* 0x0000001f08087812 */ /* 0x000fe400078ec0ff */
[----:B------:R-:W-:Y:S02]  /*13f0*/  IADD3 R9, PT, PT, -R9, RZ, RZ ;  /* 0x000000ff09097210 */ /* 0x000fe40007ffe1ff */
[----:B------:R-:W-:Y:S02]  /*1400*/  IADD3 R59, PT, PT, R8, R59, RZ ;  /* 0x0000003b083b7210 */ /* 0x000fe40007ffe0ff */
[----:B------:R-:W1:Y:S05]  /*1410*/  LDC.64 R10, c[0x0][0x448] ;  /* 0x00011200ff0a7b82 */ /* 0x000e6a0000000a00 */
.L_x_18874:
        /* <DEDUP_REMOVED lines=10> */
.L_x_18866:
[----:B------:R-:W-:Y:S05]  /*14c0*/  BSYNC.RECONVERGENT B0 ;  /* 0x0000000000007941 */ /* 0x000fea0003800200 */
.L_x_18865:
        /* <DEDUP_REMOVED lines=57> */
.L_x_18875:
        /* <DEDUP_REMOVED lines=10> */
.L_x_20136:


//--------------------- .text._ZN10layer_norm13ln_bwd_kernelINS_13Kernel_traitsIfffffjLj1024ELj1ELj4ELj1ELj16ENS_18Kernel_traits_baseILj1024EfffffjLj128EEEEELb1ELb0ELb1ELb0EEEvNS_9BwdParamsE --------------------------
	.section	.text._ZN10layer_norm13ln_bwd_kernelINS_13Kernel_traitsIfffffjLj1024ELj1ELj4ELj1ELj16ENS_18Kernel_traits_baseILj1024EfffffjLj128EEEEELb1ELb0ELb1ELb0EEEvNS_9BwdParamsE,"ax",@progbits
	.align	128
        .global         _ZN10layer_norm13ln_bwd_kernelINS_13Kernel_traitsIfffffjLj1024ELj1ELj4ELj1ELj16ENS_18Kernel_traits_baseILj1024EfffffjLj128EEEEELb1ELb0ELb1ELb0EEEvNS_9BwdParamsE
        .type           _ZN10layer_norm13ln_bwd_kernelINS_13Kernel_traitsIfffffjLj1024ELj1ELj4ELj1ELj16ENS_18Kernel_traits_baseILj1024EfffffjLj128EEEEELb1ELb0ELb1ELb0EEEvNS_9BwdParamsE,@function
        .size           _ZN10layer_norm13ln_bwd_kernelINS_13Kernel_traitsIfffffjLj1024ELj1ELj4ELj1ELj16ENS_18Kernel_traits_baseILj1024EfffffjLj128EEEEELb1ELb0ELb1ELb0EEEvNS_9BwdParamsE,(.L_x_20137 - _ZN10layer_norm13ln_bwd_kernelINS_13Kernel_traitsIfffffjLj1024ELj1ELj4ELj1ELj16ENS_18Kernel_traits_baseILj1024EfffffjLj128EEEEELb1ELb0ELb1ELb0EEEvNS_9BwdParamsE)
        .other          _ZN10layer_norm13ln_bwd_kernelINS_13Kernel_traitsIfffffjLj1024ELj1ELj4ELj1ELj16ENS_18Kernel_traits_baseILj1024EfffffjLj128EEEEELb1ELb0ELb1ELb0EEEvNS_9BwdParamsE,@"STO_CUDA_ENTRY STV_DEFAULT"
_ZN10layer_norm13ln_bwd_kernelINS_13Kernel_traitsIfffffjLj1024ELj1ELj4ELj1ELj16ENS_18Kernel_traits_baseILj1024EfffffjLj128EEEEELb1ELb0ELb1ELb0EEEvNS_9BwdParamsE:
.text._ZN10layer_norm13ln_bwd_kernelINS_13Kernel_traitsIfffffjLj1024ELj1ELj4ELj1ELj16ENS_18Kernel_traits_baseILj1024EfffffjLj128EEEEELb1ELb0ELb1ELb0EEEvNS_9BwdParamsE:
        /* <DEDUP_REMOVED lines=25> */
[----:B------:R-:W0:Y:S08]  /*0190*/  @P6 LDC.64 R2, c[0x0][0x3d0] ;  /* 0x0000f400ff026b82 */ /* 0x000e300000000a00 */
[----:B------:R-:W4:Y:S08]  /*01a0*/  @P5 LDC.64 R4, c[0x0][0x3d0] ;  /* 0x0000f400ff045b82 */ /* 0x000f300000000a00 */
[----:B------:R-:W3:Y:S01]  /*01b0*/  @P4 LDC.64 R6, c[0x0][0x3d0] ;  /* 0x0000f400ff064b82 */ /* 0x000ee20000000a00 */
[----:B------:R-:W-:-:S07]  /*01c0*/  @P6 LOP3.LUT R15, R13, 0x20, RZ, 0xfc, !PT ;  /* 0x000000200d0f6812 */ /* 0x000fce00078efcff */
[----:B------:R-:W1:Y:S01]  /*01d0*/  @P3 LDC.64 R8, c[0x0][0x3d0] ;  /* 0x0000f400ff083b82 */ /* 0x000e620000000a00 */
[----:B0-----:R-:W-:-:S05]  /*01e0*/  @P6 IMAD.WIDE.U32 R2, R13, 0x10, R2 ;  /* 0x000000100d026825 */ /* 0x001fca00078e0002 */
[----:B--2---:R0:W5:Y:S01]  /*01f0*/  @P6 LDG.E.128 R28, desc[UR6][R2.64] ;  /* 0x00000006021c6981 */ /* 0x004162000c1e1d00 */
[----:B------:R-:W-:Y:S01]  /*0200*/  ISETP.GE.U32.AND P6, PT, R14, 0x100, PT ;  /* 0x000001000e00780c */ /* 0x000fe20003fc6070 */
[----:B------:R-:W2:Y:S01]  /*0210*/  @P2 LDC.64 R10, c[0x0][0x3d0] ;  /* 0x0000f400ff0a2b82 */ /* 0x000ea20000000a00 */
[C---:B----4-:R-:W-:Y:S01]  /*0220*/  @P5 IMAD.WIDE.U32 R4, R15.reuse, 0x10, R4 ;  /* 0x000000100f045825 */ /* 0x050fe200078e0004 */
[----:B------:R-:W-:-:S04]  /*0230*/  @P5 IADD3 R15, PT, PT, R15, 0x20, RZ ;  /* 0x000000200f0f5810 */ /* 0x000fc80007ffe0ff */
[----:B------:R-:W5:Y:S02]  /*0240*/  @P5 LDG.E.128 R32, desc[UR6][R4.64] ;  /* 0x0000000604205981 */ /* 0x000f64000c1e1d00 */
[----:B------:R-:W4:Y:S01]  /*0250*/  @P1 LDC.64 R12, c[0x0][0x3d0] ;  /* 0x0000f400ff0c1b82 */ /* 0x000f220000000a00 */
[C---:B---3--:R-:W-:Y:S01]  /*0260*/  @P4 IMAD.WIDE.U32 R6, R15.reuse, 0x10, R6 ;  /* 0x000000100f064825 */ /* 0x048fe200078e0006 */
[----:B------:R-:W-:-:S04]  /*0270*/  @P4 IADD3 R15, PT, PT, R15, 0x20, RZ ;  /* 0x000000200f0f4810 */ /* 0x000fc80007ffe0ff */
[----:B------:R-:W5:Y:S02]  /*0280*/  @P4 LDG.E.128 R36, desc[UR6][R6.64] ;  /* 0x0000000606244981 */ /* 0x000f64000c1e1d00 */
[----:B------:R-:W3:Y:S01]  /*0290*/  @P0 LDC.64 R18, c[0x0][0x3d0] ;  /* 0x0000f400ff120b82 */ /* 0x000ee20000000a00 */
[C---:B-1----:R-:W-:Y:S01]  /*02a0*/  @P3 IMAD.WIDE.U32 R8, R15.reuse, 0x10, R8 ;  /* 0x000000100f083825 */ /* 0x042fe200078e0008 */
[----:B------:R-:W-:-:S04]  /*02b0*/  @P3 IADD3 R15, PT, PT, R15, 0x20, RZ ;  /* 0x000000200f0f3810 */ /* 0x000fc80007ffe0ff */
[----:B------:R-:W5:Y:S02]  /*02c0*/  @P3 LDG.E.128 R40, desc[UR6][R8.64] ;  /* 0x0000000608283981 */ /* 0x000f64000c1e1d00 */
[----:B------:R-:W0:Y:S01]  /*02d0*/  @P6 LDC.64 R20, c[0x0][0x3d0] ;  /* 0x0000f400ff146b82 */ /* 0x000e220000000a00 */
[C---:B--2---:R-:W-:Y:S01]  /*02e0*/  @P2 IMAD.WIDE.U32 R10, R15.reuse, 0x10, R10 ;  /* 0x000000100f0a2825 */ /* 0x044fe200078e000a */
[----:B------:R-:W-:-:S04]  /*02f0*/  @P2 IADD3 R15, PT, PT, R15, 0x20, RZ ;  /* 0x000000200f0f2810 */ /* 0x000fc80007ffe0ff */
[----:B------:R-:W5:Y:S01]  /*0300*/  @P2 LDG.E.128 R44, desc[UR6][R10.64] ;  /* 0x000000060a2c2981 */ /* 0x000f62000c1e1d00 */
[C---:B----4-:R-:W-:Y:S01]  /*0310*/  @P1 IMAD.WIDE.U32 R12, R15.reuse, 0x10, R12 ;  /* 0x000000100f0c1825 */ /* 0x050fe200078e000c */
[----:B------:R-:W-:Y:S01]  /*0320*/  @P1 IADD3 R15, PT, PT, R15, 0x20, RZ ;  /* 0x000000200f0f1810 */ /* 0x000fe20007ffe0ff */
[----:B------:R-:W-:-:S03]  /*0330*/  USHF.L.U32 UR4, UR5, 0x2, URZ ;  /* 0x0000000205047899 */ /* 0x000fc600080006ff */
[----:B------:R1:W5:Y:S01]  /*0340*/  @P1 LDG.E.128 R48, desc[UR6][R12.64] ;  /* 0x000000060c301981 */ /* 0x000362000c1e1d00 */
[C---:B---3--:R-:W-:Y:S01]  /*0350*/  @P0 IMAD.WIDE.U32 R18, R15.reuse, 0x10, R18 ;  /* 0x000000100f120825 */ /* 0x048fe200078e0012 */
[----:B------:R-:W-:-:S04]  /*0360*/  @P0 IADD3 R15, PT, PT, R15, 0x20, RZ ;  /* 0x000000200f0f0810 */ /* 0x000fc80007ffe0ff */
[----:B------:R2:W5:Y:S01]  /*0370*/  @P0 LDG.E.128 R52, desc[UR6][R18.64] ;  /* 0x0000000612340981 */ /* 0x000562000c1e1d00 */
[----:B0-----:R-:W-:-:S05]  /*0380*/  @P6 IMAD.WIDE.U32 R2, R15, 0x10, R20 ;  /* 0x000000100f026825 */ /* 0x001fca00078e0014 */
[----:B------:R2:W5:Y:S01]  /*0390*/  @P6 LDG.E.128 R56, desc[UR6][R2.64] ;  /* 0x0000000602386981 */ /* 0x000562000c1e1d00 */
[----:B-1----:R-:W-:-:S04]  /*03a0*/  SHF.R.U32.HI R13, RZ, 0x5, R0 ;  /* 0x00000005ff0d7819 */ /* 0x002fc80000011600 */
        /* <DEDUP_REMOVED lines=69> */
.L_x_19001:
        /* <DEDUP_REMOVED lines=27> */
[C---:B------:R-:W-:Y:S02]  /*09b0*/  ISETP.GE.U32.AND P2, PT, R14.reuse, 0x60, PT ;  /* 0x000000600e00780c */ /* 0x040fe40003f46070 */
        /* <DEDUP_REMOVED lines=32> */
[----:B0-----:R-:W-:Y:S01]  /*0bc0*/  @P4 IMAD.WIDE.U32 R230, R232, 0x10, R230 ;  /* 0x00000010e8e64825 */ /* 0x001fe200078e00e6 */
[----:B------:R-:W-:Y:S02]  /*0bd0*/  IADD3 R228, PT, PT, R228, 0x20, RZ ;  /* 0x00000020e4e47810 */ /* 0x000fe40007ffe0ff */
[----:B------:R-:W-:Y:S02]  /*0be0*/  IADD3 R229, PT, PT, R229, 0x20, RZ ;  /* 0x00000020e5e57810 */ /* 0x000fe40007ffe0ff */
[----:B------:R0:W5:Y:S01]  /*0bf0*/  @P4 LDG.E.128 R124, desc[UR6][R230.64] ;  /* 0x00000006e67c4981 */ /* 0x000162000c1e1d00 */
[----:B------:R-:W-:Y:S01]  /*0c00*/  IADD3 R232, PT, PT, R232, 0x20, RZ ;  /* 0x00000020e8e87810 */ /* 0x000fe20007ffe0ff */
[C---:B---3--:R-:W-:Y:S01]  /*0c10*/  FADD.FTZ R18, -R227.reuse, R168 ;  /* 0x000000a8e3127221 */ /* 0x048fe20000010100 */
[----:B------:R-:W-:-:S03]  /*0c20*/  FADD.FTZ R178, -R227, R169 ;  /* 0x000000a9e3b27221 */ /* 0x000fc60000010100 */
[C---:B------:R-:W-:Y:S01]  /*0c30*/  FMUL.FTZ R3, R11.reuse, R18 ;  /* 0x000000120b037220 */ /* 0x040fe20000410000 */
        /* <DEDUP_REMOVED lines=8> */
[----:B------:R-:W-:Y:S01]  /*0cc0*/  FADD.FTZ R164, RZ, R178 ;  /* 0x000000b2ffa47221 */ /* 0x000fe20000010000 */
[----:B------:R-:W-:Y:S01]  /*0cd0*/  FFMA.FTZ R165, R3, R178, RZ ;  /* 0x000000b203a57223 */ /* 0x000fe200000100ff */
        /* <DEDUP_REMOVED lines=13> */
[----:B0-----:R-:W-:Y:S01]  /*0db0*/  FADD.FTZ R231, R166, R219 ;  /* 0x000000dba6e77221 */ /* 0x001fe20000010000 */
[----:B------:R-:W-:-:S07]  /*0dc0*/  FFMA.FTZ R230, R222, R219, R165 ;  /* 0x000000dbdee67223 */ /* 0x000fce00000100a5 */
.L_x_18881:
[----:B------:R-:W-:Y:S05]  /*0dd0*/  BSYNC.RECONVERGENT B2 ;  /* 0x0000000000027941 */ /* 0x000fea0003800200 */
.L_x_18880:
        /* <DEDUP_REMOVED lines=16> */
[----:B------:R-:W-:Y:S02]  /*0ee0*/  IADD3 R228, PT, PT, R228, 0x20, RZ ;  /* 0x00000020e4e47810 */ /* 0x000fe40007ffe0ff */
[----:B------:R-:W-:Y:S02]  /*0ef0*/  IADD3 R229, PT, PT, R229, 0x20, RZ ;  /* 0x00000020e5e57810 */ /* 0x000fe40007ffe0ff */
        /* <DEDUP_REMOVED lines=29> */
.L_x_18883:
[----:B------:R-:W-:Y:S05]  /*10d0*/  BSYNC.RECONVERGENT B2 ;  /* 0x0000000000027941 */ /* 0x000fea0003800200 */
.L_x_18882:
        /* <DEDUP_REMOVED lines=47> */
.L_x_18885:
[----:B------:R-:W-:Y:S05]  /*13d0*/  BSYNC.RECONVERGENT B2 ;  /* 0x0000000000027941 */ /* 0x000fea0003800200 */
.L_x_18884:
        /* <DEDUP_REMOVED lines=47> */
.L_x_18887:
[----:B------:R-:W-:Y:S05]  /*16d0*/  BSYNC.RECONVERGENT B2 ;  /* 0x0000000000027941 */ /* 0x000fea0003800200 */
.L_x_18886:
        /* <DEDUP_REMOVED lines=50> */
.L_x_18889:
[----:B------:R-:W-:Y:S05]  /*1a00*/  BSYNC.RECONVERGENT B2 ;  /* 0x0000000000027941 */ /* 0x000fea0003800200 */
.L_x_18888:
        /* <DEDUP_REMOVED lines=25> */
[----:B-1----:R-:W-:Y:S01]  /*1ba0*/  FMUL.FTZ R197, R49, R169 ;  /* 0x000000a931c57220 */ /* 0x002fe20000410000 */
[----:B------:R-:W-:Y:S02]  /*1bb0*/  FADD.FTZ R166, -R227, R166 ;  /* 0x000000a6e3a67221 */ /* 0x000fe40000010100 */
[----:B------:R-:W-:Y:S01]  /*1bc0*/  FADD.FTZ R164, R231, R188 ;  /* 0x000000bce7a47221 */ /* 0x000fe20000010000 */
[----:B------:R-:W-:Y:S01]  /*1bd0*/  FFMA.FTZ R165, R23, R188, R230 ;  /* 0x000000bc17a57223 */ /* 0x000fe200000100e6 */
[----:B0-----:R-:W-:Y:S01]  /*1be0*/  FADD.FTZ R234, -R227, R167 ;  /* 0x000000a7e3ea7221 */ /* 0x001fe20000010100 */
        /* <DEDUP_REMOVED lines=18> */
.L_x_18891:
[----:B------:R-:W-:Y:S05]  /*1d10*/  BSYNC.RECONVERGENT B2 ;  /* 0x0000000000027941 */ /* 0x000fea0003800200 */
.L_x_18890:
        /* <DEDUP_REMOVED lines=25> */
[----:B------:R-:W-:Y:S01]  /*1eb0*/  FMUL.FTZ R199, R53, R169 ;  /* 0x000000a935c77220 */ /* 0x000fe20000410000 */
[----:B------:R-:W-:Y:S02]  /*1ec0*/  FADD.FTZ R166, -R227, R166 ;  /* 0x000000a6e3a67221 */ /* 0x000fe40000010100 */
[----:B------:R-:W-:Y:S01]  /*1ed0*/  FADD.FTZ R164, R231, R190 ;  /* 0x000000bee7a47221 */ /* 0x000fe20000010000 */
[----:B------:R-:W-:Y:S01]  /*1ee0*/  FFMA.FTZ R165, R25, R190, R230 ;  /* 0x000000be19a57223 */ /* 0x000fe200000100e6 */
[----:B------:R-:W-:Y:S01]  /*1ef0*/  FADD.FTZ R194, -R227, R167 ;  /* 0x000000a7e3c27221 */ /* 0x000fe20000010100 */
        /* <DEDUP_REMOVED lines=18> */
.L_x_18893:
[----:B------:R-:W-:Y:S05]  /*2020*/  BSYNC.RECONVERGENT B2 ;  /* 0x0000000000027941 */ /* 0x000fea0003800200 */
.L_x_18892:
        /* <DEDUP_REMOVED lines=18> */
[----:B--2---:R-:W-:Y:S01]  /*2150*/  FMUL.FTZ R201, R57, R169 ;  /* 0x000000a939c97220 */ /* 0x004fe20000410000 */
[----:B------:R-:W-:Y:S01]  /*2160*/  FMUL.FTZ R208, R58, R170 ;  /* 0x000000aa3ad07220 */ /* 0x000fe20000410000 */
[----:B------:R-:W-:Y:S01]  /*2170*/  FMUL.FTZ R205, R59, R171 ;  /* 0x000000ab3bcd7220 */ /* 0x000fe20000410000 */
[C---:B----4-:R-:W-:Y:S01]  /*2180*/  FADD.FTZ R176, -R227.reuse, R164 ;  /* 0x000000a4e3b07221 */ /* 0x050fe20000010100 */
[----:B------:R-:W-:-:S03]  /*2190*/  FADD.FTZ R192, -R227, R165 ;  /* 0x000000a5e3c07221 */ /* 0x000fc60000010100 */
[C---:B------:R-:W-:Y:S01]  /*21a0*/  FMUL.FTZ R27, R11.reuse, R176 ;  /* 0x000000b00b1b7220 */ /* 0x040fe20000410000 */
[----:B------:R-:W-:Y:S01]  /*21b0*/  FMUL.FTZ R176, R11, R192 ;  /* 0x000000c00bb07220 */ /* 0x000fe20000410000 */
[----:B------:R-:W-:Y:S01]  /*21c0*/  FMUL.FTZ R192, R56, R168 ;  /* 0x000000a838c07220 */ /* 0x000fe20000410000 */
[----:B------:R-:W-:-:S03]  /*21d0*/  FADD.FTZ R166, -R227, R166 ;  /* 0x000000a6e3a67221 */ /* 0x000fc60000010100 */
[----:B------:R-:W-:Y:S01]  /*21e0*/  FADD.FTZ R164, R231, R192 ;  /* 0x000000c0e7a47221 */ /* 0x000fe20000010000 */
[----:B------:R-:W-:Y:S01]  /*21f0*/  FFMA.FTZ R165, R27, R192, R230 ;  /* 0x000000c01ba57223 */ /* 0x000fe200000100e6 */
[----:B------:R-:W-:Y:S01]  /*2200*/  FADD.FTZ R206, -R227, R167 ;  /* 0x000000a7e3ce7221 */ /* 0x000fe20000010100 */
[C---:B------:R-:W-:Y:S01]  /*2210*/  FMUL.FTZ R203, R11.reuse, R166 ;  /* 0x000000a60bcb7220 */ /* 0x040fe20000410000 */
        /* <DEDUP_REMOVED lines=16> */
.L_x_18879:
[----:B-----5:R-:W-:Y:S01]  /*2320*/  ISETP.GE.AND P1, PT, R223, 0x1, PT ;  /* 0x00000001df00780c */ /* 0x020fe20003f26270 */
[----:B------:R-:W-:Y:S01]  /*2330*/  UISETP.NE.U32.AND UP0, UPT, UR10, URZ, UPT ;  /* 0x000000ff0a00728c */ /* 0x000fe2000bf05070 */
[----:B------:R-:W-:-:S03]  /*2340*/  MOV R16, UR14 ;  /* 0x0000000e00107c02 */ /* 0x000fc60008000f00 */
[----:B------:R-:W-:Y:S02]  /*2350*/  UISETP.NE.AND.EX UP0, UPT, UR11, URZ, UPT, UP0 ;  /* 0x000000ff0b00728c */ /* 0x000fe4000bf05300 */
[----:B------:R-:W-:-:S06]  /*2360*/  IMAD R164, R13, R16, RZ ;  /* 0x000000100da47224 */ /* 0x000fcc00078e02ff */
[----:B------:R-:W-:-:S05]  /*2370*/  @P1 IADD3 R165, PT, PT, R223, -0x1, RZ ;  /* 0xffffffffdfa51810 */ /* 0x000fca0007ffe0ff */
[----:B------:R-:W-:Y:S01]  /*2380*/  @P1 IMAD R166, R165, R16, RZ ;  /* 0x00000010a5a61224 */ /* 0x000fe200078e02ff */
[----:B------:R-:W-:-:S04]  /*2390*/  SHF.R.S32.HI R165, RZ, 0x1f, R164 ;  /* 0x0000001fffa57819 */ /* 0x000fc800000114a4 */
[----:B------:R-:W-:Y:S02]  /*23a0*/  @P1 SHF.R.S32.HI R167, RZ, 0x1f, R166 ;  /* 0x0000001fffa71819 */ /* 0x000fe400000114a6 */
[----:B------:R-:W-:Y:S02]  /*23b0*/  LEA.HI R164, R165, R164, RZ, 0x2 ;  /* 0x000000a4a5a47211 */ /* 0x000fe400078f10ff */
[----:B------:R-:W-:Y:S01]  /*23c0*/  @P1 LEA.HI R166, R167, R166, RZ, 0x2 ;  /* 0x000000a6a7a61211 */ /* 0x000fe200078f10ff */
[----:B------:R-:W-:Y:S01]  /*23d0*/  HFMA2 R167, -RZ, RZ, 0, 0 ;  /* 0x00000000ffa77431 */ /* 0x000fe200000001ff */
        /* <DEDUP_REMOVED lines=48> */
[----:B------:R-:W-:Y:S02]  /*26e0*/  CS2R R230, SRZ ;  /* 0x0000000000e67805 */ /* 0x000fe4000001ff00 */
[----:B------:R-:W-:Y:S02]  /*26f0*/  ISETP.NE.AND P1, PT, R166, RZ, PT ;  /* 0x000000ffa600720c */ /* 0x000fe40003f25270 */
        /* <DEDUP_REMOVED lines=8> */
.L_x_18895:
[C---:B------:R-:W-:Y:S02]  /*2780*/  ISETP.GE.U32.AND P4, PT, R14.reuse, 0x20, PT ;  /* 0x000000200e00780c */ /* 0x040fe40003f86070 */
[----:B------:R-:W-:Y:S02]  /*2790*/  P2R R239, PR, RZ, 0x2 ;  /* 0x00000002ffef7803 */ /* 0x000fe40000000000 */
[C---:B------:R-:W-:Y:S02]  /*27a0*/  ISETP.GE.U32.AND P1, PT, R14.reuse, 0x40, PT ;  /* 0x000000400e00780c */ /* 0x040fe40003f26070 */
[C---:B------:R-:W-:Y:S02]  /*27b0*/  ISETP.GE.U32.AND P2, PT, R14.reuse, 0x60, PT ;  /* 0x000000600e00780c */ /* 0x040fe40003f46070 */
[----:B------:R-:W-:Y:S02]  /*27c0*/  ISETP.GE.U32.AND P3, PT, R14, 0x80, PT ;  /* 0x000000800e00780c */ /* 0x000fe40003f66070 */
[----:B------:R-:W-:-:S02]  /*27d0*/  LOP3.LUT R6, R6, 0xfffffffe, RZ, 0xc0, !PT ;  /* 0xfffffffe06067812 */ /* 0x000fc400078ec0ff */
[----:B------:R-:W-:Y:S01]  /*27e0*/  P2R R238, PR, RZ, 0x1 ;  /* 0x00000001ffee7803 */ /* 0x000fe20000000000 */
[----:B------:R-:W0:Y:S01]  /*27f0*/  @P4 LDC.64 R164, c[0x0][0x3b0] ;  /* 0x0000ec00ffa44b82 */ /* 0x000e220000000a00 */
[----:B------:R-:W-:Y:S02]  /*2800*/  ISETP.GE.U32.AND P0, PT, R14, 0xa0, PT ;  /* 0x000000a00e00780c */ /* 0x000fe40003f06070 */
[----:B------:R-:W-:-:S04]  /*2810*/  @P4 LOP3.LUT R6, R6, 0x1, RZ, 0xfc, !PT ;  /* 0x0000000106064812 */ /* 0x000fc800078efcff */
[----:B------:R-:W-:Y:S01]  /*2820*/  LOP3.LUT R6, R6, 0xfffffffd, RZ, 0xc0, !PT ;  /* 0xfffffffd06067812 */ /* 0x000fe200078ec0ff */
[----:B------:R-:W1:Y:S01]  /*2830*/  @P1 LDC.64 R230, c[0x0][0x3b0] ;  /* 0x0000ec00ffe61b82 */ /* 0x000e620000000a00 */
[----:B------:R-:W-:Y:S02]  /*2840*/  ISETP.GE.U32.AND P5, PT, R14, 0xe0, PT ;  /* 0x000000e00e00780c */ /* 0x000fe40003fa6070 */
[----:B------:R-:W-:-:S05]  /*2850*/  @P1 LOP3.LUT R6, R6, 0x2, RZ, 0xfc, !PT ;  /* 0x0000000206061812 */ /* 0x000fca00078efcff */
[----:B------:R-:W2:Y:S01]  /*2860*/  @P2 LDC.64 R228, c[0x0][0x3b0] ;  /* 0x0000ec00ffe42b82 */ /* 0x000ea20000000a00 */
[C---:B0-----:R-:W-:Y:S01]  /*2870*/  @P4 IMAD.WIDE.U32 R164, R167.reuse, 0x4, R164 ;  /* 0x00000004a7a44825 */ /* 0x041fe200078e00a4 */
[----:B------:R-:W-:-:S06]  /*2880*/  @P4 IADD3 R167, PT, PT, R167, 0x20, RZ ;  /* 0x00000020a7a74810 */ /* 0x000fcc0007ffe0ff */
[----:B------:R-:W0:Y:S01]  /*2890*/  @P4 LDC.64 R236, c[0x0][0x438] ;  /* 0x00010e00ffec4b82 */ /* 0x000e220000000a00 */
[----:B------:R3:W5:Y:S01]  /*28a0*/  @P4 LDG.E R10, desc[UR6][R164.64] ;  /* 0x00000006a40a4981 */ /* 0x000762000c1e1900 */
[----:B------:R-:W-:-:S06]  /*28b0*/  ISETP.GE.U32.AND P4, PT, R14, 0xc0, PT ;  /* 0x000000c00e00780c */ /* 0x000fcc0003f86070 */
[----:B------:R-:W4:Y:S01]  /*28c0*/  @P3 LDC.64 R170, c[0x0][0x3b0] ;  /* 0x0000ec00ffaa3b82 */ /* 0x000f220000000a00 */
[----:B------:R-:W-:Y:S01]  /*28d0*/  LOP3.LUT R6, R6, 0xfffffffb, RZ, 0xc0, !PT ;  /* 0xfffffffb06067812 */ /* 0x000fe200078ec0ff */
[----:B-1----:R-:W-:Y:S01]  /*28e0*/  @P1 IMAD.WIDE.U32 R230, R167, 0x4, R230 ;  /* 0x00000004a7e61825 */ /* 0x002fe200078e00e6 */
[----:B------:R-:W-:-:S05]  /*28f0*/  ISETP.GE.U32.AND P6, PT, R14, 0x100, PT ;  /* 0x000001000e00780c */ /* 0x000fca0003fc6070 */
[----:B------:R-:W1:Y:S01]  /*2900*/  @P0 LDC.64 R168, c[0x0][0x3b0] ;  /* 0x0000ec00ffa80b82 */ /* 0x000e620000000a00 */
[----:B------:R-:W-:Y:S01]  /*2910*/  @P0 LOP3.LUT R6, R6, 0x4, RZ, 0xfc, !PT ;  /* 0x0000000406060812 */ /* 0x000fe200078efcff */
[----:B------:R3:W5:Y:S01]  /*2920*/  @P1 LDG.E R9, desc[UR6][R230.64] ;  /* 0x00000006e6091981 */ /* 0x000762000c1e1900 */
[----:B------:R-:W-:Y:S02]  /*2930*/  @P1 IADD3 R167, PT, PT, R167, 0x20, RZ ;  /* 0x00000020a7a71810 */ /* 0x000fe40007ffe0ff */
[----:B------:R-:W-:-:S03]  /*2940*/  P2R R166, PR, RZ, 0x2 ;  /* 0x00000002ffa67803 */ /* 0x000fc60000000000 */
[----:B------:R-:W1:Y:S01]  /*2950*/  @P4 LDC.64 R240, c[0x0][0x3b0] ;  /* 0x0000ec00fff04b82 */ /* 0x000e620000000a00 */
[C---:B--2---:R-:W-:Y:S01]  /*2960*/  @P2 IMAD.WIDE.U32 R228, R167.reuse, 0x4, R228 ;  /* 0x00000004a7e42825 */ /* 0x044fe200078e00e4 */
[----:B------:R-:W-:-:S04]  /*2970*/  @P2 IADD3 R167, PT, PT, R167, 0x20, RZ ;  /* 0x00000020a7a72810 */ /* 0x000fc80007ffe0ff */
[----:B------:R2:W5:Y:S02]  /*2980*/  @P2 LDG.E R8, desc[UR6][R228.64] ;  /* 0x00000006e4082981 */ /* 0x000564000c1e1900 */
[----:B------:R-:W2:Y:S01]  /*2990*/  @P1 LDC.64 R234, c[0x0][0x438] ;  /* 0x00010e00ffea1b82 */ /* 0x000ea20000000a00 */
[----:B------:R-:W-:Y:S01]  /*29a0*/  LOP3.LUT P1, RZ, R6, 0x1, RZ, 0xc0, !PT ;  /* 0x0000000106ff7812 */ /* 0x000fe2000782c0ff */
[----:B----4-:R-:W-:-:S06]  /*29b0*/  @P3 IMAD.WIDE.U32 R170, R167, 0x4, R170 ;  /* 0x00000004a7aa3825 */ /* 0x010fcc00078e00aa */
[----:B---3--:R-:W3:Y:S01]  /*29c0*/  @P5 LDC.64 R164, c[0x0][0x3b0] ;  /* 0x0000ec00ffa45b82 */ /* 0x008ee20000000a00 */
[----:B------:R-:W-:Y:S01]  /*29d0*/  @P3 IADD3 R167, PT, PT, R167, 0x20, RZ ;  /* 0x00000020a7a73810 */ /* 0x000fe20007ffe0ff */
[----:B------:R4:W5:Y:S06]  /*29e0*/  @P3 LDG.E R7, desc[UR6][R170.64] ;  /* 0x00000006aa073981 */ /* 0x00096c000c1e1900 */
[----:B------:R-:W3:Y:S01]  /*29f0*/  @P6 LDC.64 R230, c[0x0][0x3b0] ;  /* 0x0000ec00ffe66b82 */ /* 0x000ee20000000a00 */
[C---:B0-----:R-:W-:Y:S01]  /*2a00*/  @P1 IMAD.WIDE.U32 R236, R227.reuse, 0x10, R236 ;  /* 0x00000010e3ec1825 */ /* 0x041fe200078e00ec */
[----:B------:R-:W-:-:S06]  /*2a10*/  @P1 IADD3 R227, PT, PT, R227, 0x20, RZ ;  /* 0x00000020e3e31810 */ /* 0x000fcc0007ffe0ff */
[----:B------:R-:W0:Y:S01]  /*2a20*/  @P2 LDC.64 R232, c[0x0][0x438] ;  /* 0x00010e00ffe82b82 */ /* 0x000e220000000a00 */
[C---:B-1----:R-:W-:Y:S01]  /*2a30*/  @P0 IMAD.WIDE.U32 R168, R167.reuse, 0x4, R168 ;  /* 0x00000004a7a80825 */ /* 0x042fe200078e00a8 */
[----:B------:R-:W-:Y:S02]  /*2a40*/  ISETP.NE.AND P1, PT, R166, RZ, PT ;  /* 0x000000ffa600720c */ /* 0x000fe40003f25270 */
[----:B------:R-:W-:Y:S02]  /*2a50*/  @P0 IADD3 R167, PT, PT, R167, 0x20, RZ ;  /* 0x00000020a7a70810 */ /* 0x000fe40007ffe0ff */
[----:B------:R1:W5:Y:S02]  /*2a60*/  @P0 LDG.E R5, desc[UR6][R168.64] ;  /* 0x00000006a8050981 */ /* 0x000364000c1e1900 */
[----:B--2---:R-:W2:Y:S01]  /*2a70*/  @P3 LDC.64 R228, c[0x0][0x438] ;  /* 0x00010e00ffe43b82 */ /* 0x004ea20000000a00 */
[C---:B------:R-:W-:Y:S01]  /*2a80*/  @P4 IMAD.WIDE.U32 R240, R167.reuse, 0x4, R240 ;  /* 0x00000004a7f04825 */ /* 0x040fe200078e00f0 */
[----:B------:R-:W-:-:S02]  /*2a90*/  @P4 IADD3 R167, PT, PT, R167, 0x20, RZ ;  /* 0x00000020a7a74810 */ /* 0x000fc40007ffe0ff */
[----:B------:R-:W-:Y:S02]  /*2aa0*/  LOP3.LUT R6, R6, 0xfffffff7, RZ, 0xc0, !PT ;  /* 0xfffffff706067812 */ /* 0x000fe400078ec0ff */
[----:B------:R-:W5:Y:S02]  /*2ab0*/  @P4 LDG.E R4, desc[UR6][R240.64] ;  /* 0x00000006f0044981 */ /* 0x000f64000c1e1900 */
[----:B----4-:R-:W4:Y:S01]  /*2ac0*/  @P0 LDC.64 R170, c[0x0][0x438] ;  /* 0x00010e00ffaa0b82 */ /* 0x010f220000000a00 */
[C---:B---3--:R-:W-:Y:S01]  /*2ad0*/  @P5 IMAD.WIDE.U32 R164, R167.reuse, 0x4, R164 ;  /* 0x00000004a7a45825 */ /* 0x048fe200078e00a4 */
[----:B------:R-:W-:-:S03]  /*2ae0*/  @P5 IADD3 R167, PT, PT, R167, 0x20, RZ ;  /* 0x00000020a7a75810 */ /* 0x000fc60007ffe0ff */
[C---:B------:R-:W-:Y:S01]  /*2af0*/  @P1 IMAD.WIDE.U32 R234, R227.reuse, 0x10, R234 ;  /* 0x00000010e3ea1825 */ /* 0x040fe200078e00ea */
[----:B------:R-:W-:Y:S01]  /*2b00*/  @P1 IADD3 R227, PT, PT, R227, 0x20, RZ ;  /* 0x00000020e3e31810 */ /* 0x000fe20007ffe0ff */
[----:B------:R3:W5:Y:S01]  /*2b10*/  @P5 LDG.E R2, desc[UR6][R164.64] ;  /* 0x00000006a4025981 */ /* 0x000762000c1e1900 */
[----:B-1----:R-:W1:Y:S01]  /*2b20*/  @P4 LDC.64 R168, c[0x0][0x438] ;  /* 0x00010e00ffa84b82 */ /* 0x002e620000000a00 */
[----:B------:R-:W-:-:S04]  /*2b30*/  @P6 IMAD.WIDE.U32 R230, R167, 0x4, R230 ;  /* 0x00000004a7e66825 */ /* 0x000fc800078e00e6 */
[C---:B0-----:R-:W-:Y:S01]  /*2b40*/  @P2 IMAD.WIDE.U32 R232, R227.reuse, 0x10, R232 ;  /* 0x00000010e3e82825 */ /* 0x041fe200078e00e8 */
[----:B------:R-:W-:Y:S01]  /*2b50*/  @P2 IADD3 R227, PT, PT, R227, 0x20, RZ ;  /* 0x00000020e3e32810 */ /* 0x000fe20007ffe0ff */
[----:B------:R0:W5:Y:S01]  /*2b60*/  @P6 LDG.E R0, desc[UR6][R230.64] ;  /* 0x00000006e6006981 */ /* 0x000162000c1e1900 */
[----:B------:R-:W0:Y:S03]  /*2b70*/  @P5 LDC.64 R166, c[0x0][0x438] ;  /* 0x00010e00ffa65b82 */ /* 0x000e260000000a00 */
[C---:B--2---:R-:W-:Y:S01]  /*2b80*/  @P3 IMAD.WIDE.U32 R228, R227.reuse, 0x10, R228 ;  /* 0x00000010e3e43825 */ /* 0x044fe200078e00e4 */
[----:B------:R-:W-:Y:S01]  /*2b90*/  @P3 IADD3 R227, PT, PT, R227, 0x20, RZ ;  /* 0x00000020e3e33810 */ /* 0x000fe20007ffe0ff */
[----:B------:R2:W5:Y:S03]  /*2ba0*/  @P2 LDG.E.128 R132, desc[UR6][R232.64] ;  /* 0x00000006e8842981 */ /* 0x000566000c1e1d00 */
[----:B---3--:R-:W3:Y:S01]  /*2bb0*/  @P6 LDC.64 R164, c[0x0][0x438] ;  /* 0x00010e00ffa46b82 */ /* 0x008ee20000000a00 */
[C---:B----4-:R-:W-:Y:S01]  /*2bc0*/  @P0 IMAD.WIDE.U32 R170, R227.reuse, 0x10, R170 ;  /* 0x00000010e3aa0825 */ /* 0x050fe200078e00aa */
[----:B------:R-:W-:Y:S01]  /*2bd0*/  @P0 IADD3 R227, PT, PT, R227, 0x20, RZ ;  /* 0x00000020e3e30810 */ /* 0x000fe20007ffe0ff */
[----:B------:R2:W5:Y:S01]  /*2be0*/  @P3 LDG.E.128 R136, desc[UR6][R228.64] ;  /* 0x00000006e4883981 */ /* 0x000562000c1e1d00 */
[----:B------:R-:W-:-:S02]  /*2bf0*/  @P6 LOP3.LUT R6, R6, 0x8, RZ, 0xfc, !PT ;  /* 0x0000000806066812 */ /* 0x000fc400078efcff */
[----:B------:R-:W-:Y:S01]  /*2c00*/  P2R R240, PR, RZ, 0x2 ;  /* 0x00000002fff07803 */ /* 0x000fe20000000000 */
[----:B------:R2:W5:Y:S01]  /*2c10*/  @P0 LDG.E.128 R140, desc[UR6][R170.64] ;  /* 0x00000006aa8c0981 */ /* 0x000562000c1e1d00 */
[C---:B-1----:R-:W-:Y:S01]  /*2c20*/  @P4 IMAD.WIDE.U32 R168, R227.reuse, 0x10, R168 ;  /* 0x00000010e3a84825 */ /* 0x042fe200078e00a8 */
[----:B------:R-:W-:-:S04]  /*2c30*/  @P4 IADD3 R227, PT, PT, R227, 0x20, RZ ;  /* 0x00000020e3e34810 */ /* 0x000fc80007ffe0ff */
[----:B------:R2:W5:Y:S01]  /*2c40*/  @P4 LDG.E.128 R144, desc[UR6][R168.64] ;  /* 0x00000006a8904981 */ /* 0x000562000c1e1d00 */
[C---:B0-----:R-:W-:Y:S01]  /*2c50*/  @P5 IMAD.WIDE.U32 R166, R227.reuse, 0x10, R166 ;  /* 0x00000010e3a65825 */ /* 0x041fe200078e00a6 */
[----:B------:R-:W-:-:S04]  /*2c60*/  @P5 IADD3 R227, PT, PT, R227, 0x20, RZ ;  /* 0x00000020e3e35810 */ /* 0x000fc80007ffe0ff */
[----:B------:R2:W5:Y:S01]  /*2c70*/  @P5 LDG.E.128 R148, desc[UR6][R166.64] ;  /* 0x00000006a6945981 */ /* 0x000562000c1e1d00 */
[----:B---3--:R-:W-:-:S05]  /*2c80*/  @P6 IMAD.WIDE.U32 R164, R227, 0x10, R164 ;  /* 0x00000010e3a46825 */ /* 0x008fca00078e00a4 */
[----:B------:R2:W5:Y:S01]  /*2c90*/  @P6 LDG.E.128 R156, desc[UR6][R164.64] ;  /* 0x00000006a49c6981 */ /* 0x000562000c1e1d00 */
[----:B------:R-:W-:-:S13]  /*2ca0*/  LOP3.LUT P1, RZ, R6, 0x1, RZ, 0xc0, !PT ;  /* 0x0000000106ff7812 */ /* 0x000fda000782c0ff */
[----:B------:R2:W5:Y:S01]  /*2cb0*/  @P1 LDG.E.128 R124, desc[UR6][R236.64] ;  /* 0x00000006ec7c1981 */ /* 0x000562000c1e1d00 */
[----:B------:R-:W-:Y:S02]  /*2cc0*/  ISETP.NE.AND P1, PT, R240, RZ, PT ;  /* 0x000000fff000720c */ /* 0x000fe40003f25270 */
[----:B------:R-:W-:Y:S02]  /*2cd0*/  CS2R R230, SRZ ;  /* 0x0000000000e67805 */ /* 0x000fe4000001ff00 */
[----:B------:R-:W-:-:S09]  /*2ce0*/  ISETP.NE.AND P0, PT, R238, RZ, PT ;  /* 0x000000ffee00720c */ /* 0x000fd20003f05270 */
[----:B------:R2:W5:Y:S01]  /*2cf0*/  @P1 LDG.E.128 R128, desc[UR6][R234.64] ;  /* 0x00000006ea801981 */ /* 0x000562000c1e1d00 */
[----:B------:R-:W-:-:S13]  /*2d00*/  ISETP.NE.AND P1, PT, R239, RZ, PT ;  /* 0x000000ffef00720c */ /* 0x000fda0003f25270 */
.L_x_18894:
[----:B------:R-:W-:Y:S05]  /*2d10*/  BSYNC.RECONVERGENT B1 ;  /* 0x0000000000017941 */ /* 0x000fea0003800200 */
.L_x_18878:
        /* <DEDUP_REMOVED lines=20> */
.L_x_19013:
[----:B-1----:R-:W-:Y:S01]  /*2e60*/  FADD.FTZ R170, R171, R170 ;  /* 0x000000aaabaa7221 */ /* 0x002fe20000010000 */
[----:B------:R-:W-:Y:S01]  /*2e70*/  ISETP.NE.AND P6, PT, R12, RZ, PT ;  /* 0x000000ff0c00720c */ /* 0x000fe20003fc5270 */
[----:B--2---:R-:W-:Y:S01]  /*2e80*/  FADD.FTZ R165, R164, R165 ;  /* 0x000000a5a4a57221 */ /* 0x004fe20000010000 */
[----:B------:R-:W-:Y:S01]  /*2e90*/  @P1 IADD3 R223, PT, PT, R223, -0x1, RZ ;  /* 0xffffffffdfdf1810 */ /* 0x000fe20007ffe0ff */
[----:B------:R-:W-:Y:S01]  /*2ea0*/  FMUL.FTZ R170, R170, UR9 ;  /* 0x00000009aaaa7c20 */ /* 0x000fe20008410000 */
[----:B------:R-:W-:Y:S01]  /*2eb0*/  BSSY.RECONVERGENT B2, `(.L_x_18897) ;  /* 0x00000c5000027945 */ /* 0x000fe20003800200 */
[----:B0-----:R-:W-:Y:S02]  /*2ec0*/  FMUL.FTZ R171, R165, UR9 ;  /* 0x00000009a5ab7c20 */ /* 0x001fe40008410000 */
[----:B------:R-:W-:Y:S01]  /*2ed0*/  @P1 IMAD R166, R223, R16, RZ ;  /* 0x00000010dfa61224 */ /* 0x000fe200078e02ff */
[----:B------:R-:W-:Y:S01]  /*2ee0*/  FSEL R170, R170, RZ, !P6 ;  /* 0x000000ffaaaa7208 */ /* 0x000fe20007000000 */
[----:B------:R-:W-:Y:S01]  /*2ef0*/  HFMA2 R223, -RZ, RZ, 0, 0 ;  /* 0x00000000ffdf7431 */ /* 0x000fe200000001ff */
[----:B------:R-:W-:-:S02]  /*2f00*/  LOP3.LUT P6, RZ, R6, 0x1, RZ, 0xc0, !PT ;  /* 0x0000000106ff7812 */ /* 0x000fc400078cc0ff */
        /* <DEDUP_REMOVED lines=25> */
.L_x_18903:
[----:B------:R-:W-:Y:S05]  /*30a0*/  BSYNC.RECONVERGENT B3 ;  /* 0x0000000000037941 */ /* 0x000fea0003800200 */
.L_x_18902:
        /* <DEDUP_REMOVED lines=11> */
.L_x_18905:
[----:B------:R-:W-:Y:S05]  /*3160*/  BSYNC.RECONVERGENT B3 ;  /* 0x0000000000037941 */ /* 0x000fea0003800200 */
.L_x_18904:
        /* <DEDUP_REMOVED lines=11> */
.L_x_18907:
[----:B------:R-:W-:Y:S05]  /*3220*/  BSYNC.RECONVERGENT B3 ;  /* 0x0000000000037941 */ /* 0x000fea0003800200 */
.L_x_18906:
        /* <DEDUP_REMOVED lines=11> */
.L_x_18901:
[----:B------:R-:W0:Y:S01]  /*32e0*/  @P1 LDC.64 R86, c[0x0][0x408] ;  /* 0x00010200ff561b82 */ /* 0x000e220000000a00 */
[-CC-:B------:R-:W-:Y:S01]  /*32f0*/  FFMA.FTZ R85, R3, R171.reuse, R170.reuse ;  /* 0x000000ab03557223 */ /* 0x180fe200000100aa */
[----:B------:R-:W-:Y:S01]  /*3300*/  ISETP.GT.AND P6, PT, R221, RZ, PT ;  /* 0x000000ffdd00720c */ /* 0x000fe20003fc4270 */
[----:B------:R-:W-:Y:S01]  /*3310*/  FFMA.FTZ R164, R18, R171, R170 ;  /* 0x000000ab12a47223 */ /* 0x000fe200000100aa */
[----:B------:R-:W-:Y:S01]  /*3320*/  P2R R165, PR, RZ, 0x1 ;  /* 0x00000001ffa57803 */ /* 0x000fe20000000000 */
[----:B------:R-:W-:Y:S01]  /*3330*/  FADD.FTZ R84, R178, -R85 ;  /* 0x80000055b2547221 */ /* 0x000fe20000010000 */
[----:B-----5:R-:W-:Y:S01]  /*3340*/  @P1 LOP3.LUT P0, RZ, R10, 0xff, RZ, 0xc0, !PT ;  /* 0x000000ff0aff1812 */ /* 0x020fe2000780c0ff */
[----:B------:R-:W-:Y:S02]  /*3350*/  FADD.FTZ R164, R187, -R164 ;  /* 0x800000a4bba47221 */ /* 0x000fe40000010000 */
[C---:B------:R-:W-:Y:S02]  /*3360*/  FMUL.FTZ R84, R11.reuse, R84 ;  /* 0x000000540b547220 */ /* 0x040fe40000410000 */
[----:B------:R-:W-:-:S03]  /*3370*/  FMUL.FTZ R164, R11, R164 ;  /* 0x000000a40ba47220 */ /* 0x000fc60000410000 */
[----:B------:R-:W-:Y:S02]  /*3380*/  FSEL R84, R84, RZ, P6 ;  /* 0x000000ff54547208 */ /* 0x000fe40003000000 */
[----:B------:R-:W-:Y:S01]  /*3390*/  FSEL R85, R164, RZ, P6 ;  /* 0x000000ffa4557208 */ /* 0x000fe20003000000 */
[----:B------:R-:W-:-:S04]  /*33a0*/  FFMA.FTZ R164, R222, R171, R170 ;  /* 0x000000abdea47223 */ /* 0x000fc800000100aa */
[----:B------:R-:W-:Y:S01]  /*33b0*/  FADD.FTZ R164, R219, -R164 ;  /* 0x800000a4dba47221 */ /* 0x000fe20000010000 */
[----:B0-----:R-:W-:-:S03]  /*33c0*/  @P1 FMUL.FTZ R87, R84, R87 ;  /* 0x0000005754571220 */ /* 0x001fc60000410000 */
[----:B------:R-:W-:Y:S01]  /*33d0*/  FMUL.FTZ R164, R11, R164 ;  /* 0x000000a40ba47220 */ /* 0x000fe20000410000 */
        /* <DEDUP_REMOVED lines=9> */
[----:B------:R-:W-:Y:S02]  /*3470*/  ISETP.NE.AND P0, PT, R165, RZ, PT ;  /* 0x000000ffa500720c */ /* 0x000fe40003f05270 */
[----:B------:R-:W-:Y:S01]  /*3480*/  FSEL R87, R164, RZ, P6 ;  /* 0x000000ffa4577208 */ /* 0x000fe20003000000 */
[----:B------:R-:W-:Y:S01]  /*3490*/  FMUL.FTZ R86, R11, R86 ;  /* 0x000000560b567220 */ /* 0x000fe20000410000 */
[----:B------:R-:W0:Y:S04]  /*34a0*/  @P1 LDC.64 R164, c[0x0][0x408] ;  /* 0x00010200ffa41b82 */ /* 0x000e280000000a00 */
[----:B------:R-:W-:-:S02]  /*34b0*/  FSEL R86, R86, RZ, P6 ;  /* 0x000000ff56567208 */ /* 0x000fc40003000000 */
[----:B------:R-:W-:-:S03]  /*34c0*/  @P1 LOP3.LUT P6, RZ, R10, 0xff0000, RZ, 0xc0, !PT ;  /* 0x00ff00000aff1812 */ /* 0x000fc600078cc0ff */
        /* <DEDUP_REMOVED lines=9> */
.L_x_18900:
        /* <DEDUP_REMOVED lines=42> */
.L_x_18909:
        /* <DEDUP_REMOVED lines=15> */
[C---:B------:R-:W-:Y:S01]  /*38f0*/  @P0 FFMA.FTZ R84, R11.reuse, R85, R124 ;  /* 0x000000550b540223 */ /* 0x040fe2000001007c */
        /* <DEDUP_REMOVED lines=21> */
.L_x_18908:
[----:B------:R-:W-:Y:S05]  /*3a50*/  BSYNC.RECONVERGENT B1 ;  /* 0x0000000000017941 */ /* 0x000fea0003800200 */
.L_x_18899:
        /* <DEDUP_REMOVED lines=10> */
.L_x_18898:
[----:B------:R-:W-:Y:S05]  /*3b00*/  BSYNC.RECONVERGENT B2 ;  /* 0x0000000000027941 */ /* 0x000fea0003800200 */
.L_x_18897:
        /* <DEDUP_REMOVED lines=50> */
.L_x_18914:
        /* <DEDUP_REMOVED lines=37> */
.L_x_18913:
        /* <DEDUP_REMOVED lines=17> */
[----:B------:R-:W-:-:S03]  /*4190*/  FSEL R85, R85, RZ, P6 ;  /* 0x000000ff55557208 */ /* 0x000fc60003000000 */
        /* <DEDUP_REMOVED lines=10> */
[----:B------:R-:W-:-:S03]  /*4240*/  ISETP.NE.AND P0, PT, R165, RZ, PT ;  /* 0x000000ffa500720c */ /* 0x000fc60003f05270 */
[----:B------:R-:W-:Y:S01]  /*4250*/  FADD.FTZ R164, R217, -R86 ;  /* 0x80000056d9a47221 */ /* 0x000fe20000010000 */
[----:B------:R-:W-:-:S03]  /*4260*/  FADD.FTZ R86, R220, -R87 ;  /* 0x80000057dc567221 */ /* 0x000fc60000010000 */
[C---:B------:R-:W-:Y:S01]  /*4270*/  FMUL.FTZ R87, R11.reuse, R164 ;  /* 0x000000a40b577220 */ /* 0x040fe20000410000 */
[----:B------:R-:W-:Y:S01]  /*4280*/  FMUL.FTZ R86, R11, R86 ;  /* 0x000000560b567220 */ /* 0x000fe20000410000 */
[----:B------:R-:W0:Y:S03]  /*4290*/  @P1 LDC.64 R164, c[0x0][0x408] ;  /* 0x00010200ffa41b82 */ /* 0x000e260000000a00 */
[----:B------:R-:W-:Y:S02]  /*42a0*/  FSEL R87, R87, RZ, P6 ;  /* 0x000000ff57577208 */ /* 0x000fe40003000000 */
[----:B------:R-:W-:Y:S02]  /*42b0*/  FSEL R86, R86, RZ, P6 ;  /* 0x000000ff56567208 */ /* 0x000fe40003000000 */
        /* <DEDUP_REMOVED lines=10> */
.L_x_18916:
        /* <DEDUP_REMOVED lines=11> */
.L_x_18918:
[----:B------:R-:W-:Y:S05]  /*4410*/  BSYNC.RECONVERGENT B3 ;  /* 0x0000000000037941 */ /* 0x000fea0003800200 */
.L_x_18917:
        /* <DEDUP_REMOVED lines=11> */
.L_x_18920:
[----:B------:R-:W-:Y:S05]  /*44d0*/  BSYNC.RECONVERGENT B3 ;  /* 0x0000000000037941 */ /* 0x000fea0003800200 */
.L_x_18919:
        /* <DEDUP_REMOVED lines=11> */
.L_x_18922:
[----:B------:R-:W-:Y:S05]  /*4590*/  BSYNC.RECONVERGENT B3 ;  /* 0x0000000000037941 */ /* 0x000fea0003800200 */
.L_x_18921:
        /* <DEDUP_REMOVED lines=10> */
.L_x_18915:
[----:B------:R-:W-:Y:S05]  /*4640*/  BSYNC.RECONVERGENT B1 ;  /* 0x0000000000017941 */ /* 0x000fea0003800200 */
.L_x_18912:
        /* <DEDUP_REMOVED lines=9> */
.L_x_18911:
[----:B------:R-:W-:Y:S05]  /*46e0*/  BSYNC.RECONVERGENT B2 ;  /* 0x0000000000027941 */ /* 0x000fea0003800200 */
.L_x_18910:
        /* <DEDUP_REMOVED lines=47> */
.L_x_18927:
        /* <DEDUP_REMOVED lines=37> */
.L_x_18926:
        /* <DEDUP_REMOVED lines=44> */
.L_x_18929:
        /* <DEDUP_REMOVED lines=11> */
.L_x_18931:
[----:B------:R-:W-:Y:S05]  /*4fa0*/  BSYNC.RECONVERGENT B3 ;  /* 0x0000000000037941 */ /* 0x000fea0003800200 */
.L_x_18930:
        /* <DEDUP_REMOVED lines=11> */
.L_x_18933:
[----:B------:R-:W-:Y:S05]  /*5060*/  BSYNC.RECONVERGENT B3 ;  /* 0x0000000000037941 */ /* 0x000fea0003800200 */
.L_x_18932:
        /* <DEDUP_REMOVED lines=11> */
.L_x_18935:
[----:B------:R-:W-:Y:S05]  /*5120*/  BSYNC.RECONVERGENT B3 ;  /* 0x0000000000037941 */ /* 0x000fea0003800200 */
.L_x_18934:
        /* <DEDUP_REMOVED lines=10> */
.L_x_18928:
[----:B------:R-:W-:Y:S05]  /*51d0*/  BSYNC.RECONVERGENT B1 ;  /* 0x0000000000017941 */ /* 0x000fea0003800200 */
.L_x_18925:
        /* <DEDUP_REMOVED lines=8> */
.L_x_18924:
[----:B------:R-:W-:Y:S05]  /*5260*/  BSYNC.RECONVERGENT B2 ;  /* 0x0000000000027941 */ /* 0x000fea0003800200 */
.L_x_18923:
        /* <DEDUP_REMOVED lines=47> */
.L_x_18940:
        /* <DEDUP_REMOVED lines=37> */
.L_x_18939:
        /* <DEDUP_REMOVED lines=9> */
[----:B------:R-:W-:Y:S02]  /*5840*/  FADD.FTZ R84, R184, -R85 ;  /* 0x80000055b8547221 */ /* 0x000fe40000010000 */
        /* <DEDUP_REMOVED lines=14> */
[----:B------:R-:W-:-:S04]  /*5930*/  FFMA.FTZ R86, R200, R171, R170 ;  /* 0x000000abc8567223 */ /* 0x000fc800000100aa */
        /* <DEDUP_REMOVED lines=17> */
.L_x_18942:
        /* <DEDUP_REMOVED lines=11> */
.L_x_18944:
[----:B------:R-:W-:Y:S05]  /*5b00*/  BSYNC.RECONVERGENT B3 ;  /* 0x0000000000037941 */ /* 0x000fea0003800200 */
.L_x_18943:
        /* <DEDUP_REMOVED lines=11> */
.L_x_18946:
[----:B------:R-:W-:Y:S05]  /*5bc0*/  BSYNC.RECONVERGENT B3 ;  /* 0x0000000000037941 */ /* 0x000fea0003800200 */
.L_x_18945:
        /* <DEDUP_REMOVED lines=11> */
.L_x_18948:
[----:B------:R-:W-:Y:S05]  /*5c80*/  BSYNC.RECONVERGENT B3 ;  /* 0x0000000000037941 */ /* 0x000fea0003800200 */
.L_x_18947:
        /* <DEDUP_REMOVED lines=10> */
.L_x_18941:
[----:B------:R-:W-:Y:S05]  /*5d30*/  BSYNC.RECONVERGENT B1 ;  /* 0x0000000000017941 */ /* 0x000fea0003800200 */
.L_x_18938:
        /* <DEDUP_REMOVED lines=8> */
.L_x_18937:
[----:B------:R-:W-:Y:S05]  /*5dc0*/  BSYNC.RECONVERGENT B2 ;  /* 0x0000000000027941 */ /* 0x000fea0003800200 */
.L_x_18936:
        /* <DEDUP_REMOVED lines=48> */
.L_x_18953:
        /* <DEDUP_REMOVED lines=8> */
[----:B------:R-:W-:Y:S01]  /*6150*/  @P0 FFMA.FTZ R226, R11, R227, R140 ;  /* 0x000000e30be20223 */ /* 0x000fe2000001008c */
        /* <DEDUP_REMOVED lines=28> */
.L_x_18952:
        /* <DEDUP_REMOVED lines=9> */
[----:B------:R-:W-:Y:S02]  /*63b0*/  FADD.FTZ R84, R186, -R85 ;  /* 0x80000055ba547221 */ /* 0x000fe40000010000 */
[----:B------:R-:W-:Y:S02]  /*63c0*/  FADD.FTZ R164, R195, -R164 ;  /* 0x800000a4c3a47221 */ /* 0x000fe40000010000 */
[C---:B------:R-:W-:Y:S02]  /*63d0*/  FMUL.FTZ R84, R11.reuse, R84 ;  /* 0x000000540b547220 */ /* 0x040fe40000410000 */
[----:B------:R-:W-:-:S02]  /*63e0*/  FMUL.FTZ R85, R11, R164 ;  /* 0x000000a40b557220 */ /* 0x000fc40000410000 */
[----:B------:R-:W1:Y:S01]  /*63f0*/  @P1 LDC.64 R164, c[0x0][0x408] ;  /* 0x00010200ffa41b82 */ /* 0x000e620000000a00 */
        /* <DEDUP_REMOVED lines=12> */
[----:B------:R-:W-:-:S03]  /*64c0*/  @P1 LOP3.LUT P6, RZ, R5, 0xff0000, RZ, 0xc0, !PT ;  /* 0x00ff000005ff1812 */ /* 0x000fc600078cc0ff */
        /* <DEDUP_REMOVED lines=15> */
.L_x_18955:
        /* <DEDUP_REMOVED lines=11> */
.L_x_18957:
[----:B------:R-:W-:Y:S05]  /*6670*/  BSYNC.RECONVERGENT B3 ;  /* 0x0000000000037941 */ /* 0x000fea0003800200 */
.L_x_18956:
        /* <DEDUP_REMOVED lines=11> */
.L_x_18959:
[----:B------:R-:W-:Y:S05]  /*6730*/  BSYNC.RECONVERGENT B3 ;  /* 0x0000000000037941 */ /* 0x000fea0003800200 */
.L_x_18958:
        /* <DEDUP_REMOVED lines=11> */
.L_x_18961:
[----:B------:R-:W-:Y:S05]  /*67f0*/  BSYNC.RECONVERGENT B3 ;  /* 0x0000000000037941 */ /* 0x000fea0003800200 */
.L_x_18960:
        /* <DEDUP_REMOVED lines=10> */
.L_x_18954:
[----:B------:R-:W-:Y:S05]  /*68a0*/  BSYNC.RECONVERGENT B1 ;  /* 0x0000000000017941 */ /* 0x000fea0003800200 */
.L_x_18951:
        /* <DEDUP_REMOVED lines=8> */
.L_x_18950:
[----:B------:R-:W-:Y:S05]  /*6930*/  BSYNC.RECONVERGENT B2 ;  /* 0x0000000000027941 */ /* 0x000fea0003800200 */
.L_x_18949:
        /* <DEDUP_REMOVED lines=24> */
[----:B------:R-:W-:Y:S01]  /*6ac0*/  @P1 LOP3.LUT P3, RZ, R4, 0xff, RZ, 0xc0, !PT ;  /* 0x000000ff04ff1812 */ /* 0x000fe2000786c0ff */
        /* <DEDUP_REMOVED lines=22> */
.L_x_18966:
        /* <DEDUP_REMOVED lines=37> */
.L_x_18965:
        /* <DEDUP_REMOVED lines=8> */
[-C--:B------:R-:W-:Y:S01]  /*6f00*/  FFMA.FTZ R169, R183, R171.reuse, R170 ;  /* 0x000000abb7a97223 */ /* 0x080fe200000100aa */
[----:B------:R-:W-:Y:S01]  /*6f10*/  FADD.FTZ R84, R188, -R85 ;  /* 0x80000055bc547221 */ /* 0x000fe20000010000 */
[----:B------:R-:W-:Y:S01]  /*6f20*/  FADD.FTZ R168, R197, -R168 ;  /* 0x800000a8c5a87221 */ /* 0x000fe20000010000 */
[----:B-----5:R-:W-:Y:S01]  /*6f30*/  @P1 LOP3.LUT P4, RZ, R4, 0xff, RZ, 0xc0, !PT ;  /* 0x000000ff04ff1812 */ /* 0x020fe2000788c0ff */
[----:B------:R-:W1:Y:S01]  /*6f40*/  @P1 LDC.64 R164, c[0x0][0x408] ;  /* 0x00010200ffa41b82 */ /* 0x000e620000000a00 */
[C---:B------:R-:W-:Y:S01]  /*6f50*/  FMUL.FTZ R84, R11.reuse, R84 ;  /* 0x000000540b547220 */ /* 0x040fe20000410000 */
[----:B------:R-:W-:Y:S01]  /*6f60*/  FMUL.FTZ R85, R11, R168 ;  /* 0x000000a80b557220 */ /* 0x000fe20000410000 */
[----:B------:R-:W-:Y:S01]  /*6f70*/  FADD.FTZ R168, R212, -R169 ;  /* 0x800000a9d4a87221 */ /* 0x000fe20000010000 */
[----:B------:R-:W-:-:S02]  /*6f80*/  FFMA.FTZ R226, R196, R171, R170 ;  /* 0x000000abc4e27223 */ /* 0x000fc400000100aa */
[----:B------:R-:W-:Y:S01]  /*6f90*/  FSEL R84, R84, RZ, P3 ;  /* 0x000000ff54547208 */ /* 0x000fe20001800000 */
[----:B------:R-:W-:Y:S01]  /*6fa0*/  FMUL.FTZ R168, R11, R168 ;  /* 0x000000a80ba87220 */ /* 0x000fe20000410000 */
[----:B------:R-:W2:Y:S01]  /*6fb0*/  @P1 LDC.64 R166, c[0x0][0x408] ;  /* 0x00010200ffa61b82 */ /* 0x000ea20000000a00 */
[----:B------:R-:W-:Y:S01]  /*6fc0*/  FSEL R85, R85, RZ, P3 ;  /* 0x000000ff55557208 */ /* 0x000fe20001800000 */
[----:B------:R-:W-:Y:S01]  /*6fd0*/  FADD.FTZ R226, R209, -R226 ;  /* 0x800000e2d1e27221 */ /* 0x000fe20000010000 */
[----:B0-----:R-:W-:-:S04]  /*6fe0*/  @P1 FMUL.FTZ R87, R84, R87 ;  /* 0x0000005754571220 */ /* 0x001fc80000410000 */
[----:B------:R-:W-:Y:S01]  /*6ff0*/  @P1 FMUL.FTZ R87, R87, R86 ;  /* 0x0000005657571220 */ /* 0x000fe20000410000 */
[----:B------:R-:W-:Y:S01]  /*7000*/  FSEL R86, R168, RZ, P3 ;  /* 0x000000ffa8567208 */ /* 0x000fe20001800000 */
[----:B-1----:R-:W-:-:S03]  /*7010*/  @P1 FMUL.FTZ R165, R85, R165 ;  /* 0x000000a555a51220 */ /* 0x002fc60000410000 */
[----:B------:R-:W-:Y:S01]  /*7020*/  @P1 SEL R160, R87, RZ, P4 ;  /* 0x000000ff57a01207 */ /* 0x000fe20002000000 */
[----:B------:R-:W-:Y:S01]  /*7030*/  FMUL.FTZ R87, R11, R226 ;  /* 0x000000e20b577220 */ /* 0x000fe20000410000 */
[----:B------:R-:W-:Y:S01]  /*7040*/  @P1 LOP3.LUT P4, RZ, R4, 0xff00, RZ, 0xc0, !PT ;  /* 0x0000ff0004ff1812 */ /* 0x000fe2000788c0ff */
[----:B------:R-:W-:-:S03]  /*7050*/  @P1 FMUL.FTZ R164, R165, R164 ;  /* 0x000000a4a5a41220 */ /* 0x000fc60000410000 */
[----:B------:R-:W-:Y:S01]  /*7060*/  FSEL R87, R87, RZ, P3 ;  /* 0x000000ff57577208 */ /* 0x000fe20001800000 */
[----:B--2---:R-:W-:Y:S01]  /*7070*/  @P1 FMUL.FTZ R167, R86, R167 ;  /* 0x000000a756a71220 */ /* 0x004fe20000410000 */
        /* <DEDUP_REMOVED lines=10> */
.L_x_18968:
        /* <DEDUP_REMOVED lines=11> */
.L_x_18970:
[----:B------:R-:W-:Y:S05]  /*71d0*/  BSYNC.RECONVERGENT B3 ;  /* 0x0000000000037941 */ /* 0x000fea0003800200 */
.L_x_18969:
        /* <DEDUP_REMOVED lines=11> */
.L_x_18972:
[----:B------:R-:W-:Y:S05]  /*7290*/  BSYNC.RECONVERGENT B3 ;  /* 0x0000000000037941 */ /* 0x000fea0003800200 */
.L_x_18971:
        /* <DEDUP_REMOVED lines=11> */
.L_x_18974:
[----:B------:R-:W-:Y:S05]  /*7350*/  BSYNC.RECONVERGENT B3 ;  /* 0x0000000000037941 */ /* 0x000fea0003800200 */
.L_x_18973:
        /* <DEDUP_REMOVED lines=10> */
.L_x_18967:
[----:B------:R-:W-:Y:S05]  /*7400*/  BSYNC.RECONVERGENT B1 ;  /* 0x0000000000017941 */ /* 0x000fea0003800200 */
.L_x_18964:
        /* <DEDUP_REMOVED lines=8> */
.L_x_18963:
[----:B------:R-:W-:Y:S05]  /*7490*/  BSYNC.RECONVERGENT B2 ;  /* 0x0000000000027941 */ /* 0x000fea0003800200 */
.L_x_18962:
        /* <DEDUP_REMOVED lines=47> */
.L_x_18979:
        /* <DEDUP_REMOVED lines=37> */
.L_x_18978:
[----:B------:R-:W-:-:S04]  /*79e0*/  UISETP.NE.U32.AND UP0, UPT, UR20, URZ, UPT ;  /* 0x000000ff1400728c */ /* 0x000fc8000bf05070 */
[----:B------:R-:W-:-:S06]  /*79f0*/  UISETP.NE.AND.EX UP0, UPT, UR21, URZ, UPT, UP0 ;  /* 0x000000ff1500728c */ /* 0x000fcc000bf05300 */
[----:B------:R-:W-:-:S13]  /*7a00*/  PLOP3.LUT P2, PT, PT, PT, UP0, 0x80, 0x8 ;  /* 0x000000000008781c */ /* 0x000fda0003f4f008 */
[----:B------:R-:W-:Y:S05]  /*7a10*/  @!P2 BRA `(.L_x_18981) ;  /* 0x000000000098a947 */ /* 0x000fea0003800000 */
[----:B01234-:R-:W0:Y:S01]  /*7a20*/  @P1 LDC.64 R164, c[0x0][0x408] ;  /* 0x00010200ffa41b82 */ /* 0x01fe220000000a00 */
[-CC-:B------:R-:W-:Y:S01]  /*7a30*/  FFMA.FTZ R85, R25, R171.reuse, R170.reuse ;  /* 0x000000ab19557223 */ /* 0x180fe200000100aa */
[-CC-:B------:R-:W-:Y:S01]  /*7a40*/  FFMA.FTZ R86, R174, R171.reuse, R170.reuse ;  /* 0x000000abae567223 */ /* 0x180fe200000100aa */
[----:B------:R-:W-:Y:S02]  /*7a50*/  ISETP.GT.AND P3, PT, R221, RZ, PT ;  /* 0x000000ffdd00720c */ /* 0x000fe40003f64270 */
[----:B------:R-:W-:Y:S01]  /*7a60*/  FADD.FTZ R84, R190, -R85 ;  /* 0x80000055be547221 */ /* 0x000fe20000010000 */
[----:B------:R-:W-:Y:S01]  /*7a70*/  FFMA.FTZ R85, R185, R171, R170 ;  /* 0x000000abb9557223 */ /* 0x000fe200000100aa */
[----:B------:R-:W-:Y:S01]  /*7a80*/  FADD.FTZ R86, R199, -R86 ;  /* 0x80000056c7567221 */ /* 0x000fe20000010000 */
[----:B------:R-:W1:Y:S01]  /*7a90*/  @P1 LDC.64 R166, c[0x0][0x408] ;  /* 0x00010200ffa61b82 */ /* 0x000e620000000a00 */
[C---:B------:R-:W-:Y:S01]  /*7aa0*/  FMUL.FTZ R84, R11.reuse, R84 ;  /* 0x000000540b547220 */ /* 0x040fe20000410000 */
[----:B------:R-:W-:Y:S01]  /*7ab0*/  FADD.FTZ R226, R210, -R85 ;  /* 0x80000055d2e27221 */ /* 0x000fe20000010000 */
[----:B------:R-:W-:Y:S01]  /*7ac0*/  FMUL.FTZ R85, R11, R86 ;  /* 0x000000560b557220 */ /* 0x000fe20000410000 */
[----:B-----5:R-:W-:-:S02]  /*7ad0*/  @P1 LOP3.LUT P4, RZ, R2, 0xff, RZ, 0xc0, !PT ;  /* 0x000000ff02ff1812 */ /* 0x020fc4000788c0ff */
[----:B------:R-:W-:Y:S01]  /*7ae0*/  FSEL R84, R84, RZ, P3 ;  /* 0x000000ff54547208 */ /* 0x000fe20001800000 */
[----:B------:R-:W-:Y:S01]  /*7af0*/  FMUL.FTZ R86, R11, R226 ;  /* 0x000000e20b567220 */ /* 0x000fe20000410000 */
[----:B------:R-:W2:Y:S01]  /*7b00*/  @P1 LDC.64 R168, c[0x0][0x408] ;  /* 0x00010200ffa81b82 */ /* 0x000ea20000000a00 */
[----:B------:R-:W-:Y:S01]  /*7b10*/  FSEL R85, R85, RZ, P3 ;  /* 0x000000ff55557208 */ /* 0x000fe20001800000 */
[----:B------:R-:W-:Y:S01]  /*7b20*/  FFMA.FTZ R226, R194, R171, R170 ;  /* 0x000000abc2e27223 */ /* 0x000fe200000100aa */
[----:B------:R-:W-:Y:S02]  /*7b30*/  @P1 LOP3.LUT P5, RZ, R2, 0xff0000, RZ, 0xc0, !PT ;  /* 0x00ff000002ff1812 */ /* 0x000fe400078ac0ff */
[----:B------:R-:W-:Y:S01]  /*7b40*/  FSEL R86, R86, RZ, P3 ;  /* 0x000000ff56567208 */ /* 0x000fe20001800000 */
[----:B------:R-:W-:Y:S01]  /*7b50*/  FADD.FTZ R226, R207, -R226 ;  /* 0x800000e2cfe27221 */ /* 0x000fe20000010000 */
[----:B0-----:R-:W-:-:S03]  /*7b60*/  @P1 FMUL.FTZ R165, R84, R165 ;  /* 0x000000a554a51220 */ /* 0x001fc60000410000 */
[----:B------:R-:W-:Y:S01]  /*7b70*/  FMUL.FTZ R87, R11, R226 ;  /* 0x000000e20b577220 */ /* 0x000fe20000410000 */
[----:B------:R-:W-:-:S04]  /*7b80*/  @P1 FMUL.FTZ R164, R165, R164 ;  /* 0x000000a4a5a41220 */ /* 0x000fc80000410000 */
[----:B------:R-:W-:Y:S01]  /*7b90*/  FSEL R87, R87, RZ, P3 ;  /* 0x000000ff57577208 */ /* 0x000fe20001800000 */
[----:B-1----:R-:W-:Y:S01]  /*7ba0*/  @P1 FMUL.FTZ R167, R85, R167 ;  /* 0x000000a755a71220 */ /* 0x002fe20000410000 */
        /* <DEDUP_REMOVED lines=13> */
.L_x_18981:
        /* <DEDUP_REMOVED lines=11> */
.L_x_18983:
[----:B------:R-:W-:Y:S05]  /*7d30*/  BSYNC.RECONVERGENT B3 ;  /* 0x0000000000037941 */ /* 0x000fea0003800200 */
.L_x_18982:
        /* <DEDUP_REMOVED lines=11> */
.L_x_18985:
[----:B------:R-:W-:Y:S05]  /*7df0*/  BSYNC.RECONVERGENT B3 ;  /* 0x0000000000037941 */ /* 0x000fea0003800200 */
.L_x_18984:
        /* <DEDUP_REMOVED lines=11> */
.L_x_18987:
[----:B------:R-:W-:Y:S05]  /*7eb0*/  BSYNC.RECONVERGENT B3 ;  /* 0x0000000000037941 */ /* 0x000fea0003800200 */
.L_x_18986:
        /* <DEDUP_REMOVED lines=10> */
.L_x_18980:
[----:B------:R-:W-:Y:S05]  /*7f60*/  BSYNC.RECONVERGENT B1 ;  /* 0x0000000000017941 */ /* 0x000fea0003800200 */
.L_x_18977:
        /* <DEDUP_REMOVED lines=8> */
.L_x_18976:
[----:B------:R-:W-:Y:S05]  /*7ff0*/  BSYNC.RECONVERGENT B2 ;  /* 0x0000000000027941 */ /* 0x000fea0003800200 */
.L_x_18975:
        /* <DEDUP_REMOVED lines=48> */
.L_x_18992:
        /* <DEDUP_REMOVED lines=37> */
.L_x_18991:
[----:B------:R-:W-:-:S04]  /*8550*/  UISETP.NE.U32.AND UP0, UPT, UR20, URZ, UPT ;  /* 0x000000ff1400728c */ /* 0x000fc8000bf05070 */
[----:B------:R-:W-:-:S06]  /*8560*/  UISETP.NE.AND.EX UP0, UPT, UR21, URZ, UPT, UP0 ;  /* 0x000000ff1500728c */ /* 0x000fcc000bf05300 */
[----:B------:R-:W-:-:S13]  /*8570*/  PLOP3.LUT P2, PT, PT, PT, UP0, 0x80, 0x8 ;  /* 0x000000000008781c */ /* 0x000fda0003f4f008 */
[----:B------:R-:W-:Y:S05]  /*8580*/  @!P2 BRA `(.L_x_18994) ;  /* 0x000000000098a947 */ /* 0x000fea0003800000 */
[----:B01234-:R-:W0:Y:S01]  /*8590*/  @P1 LDC.64 R164, c[0x0][0x408] ;  /* 0x00010200ffa41b82 */ /* 0x01fe220000000a00 */
[-CC-:B------:R-:W-:Y:S01]  /*85a0*/  FFMA.FTZ R86, R176, R171.reuse, R170.reuse ;  /* 0x000000abb0567223 */ /* 0x180fe200000100aa */
[-CC-:B------:R-:W-:Y:S01]  /*85b0*/  FFMA.FTZ R85, R27, R171.reuse, R170.reuse ;  /* 0x000000ab1b557223 */ /* 0x180fe200000100aa */
[-C--:B------:R-:W-:Y:S01]  /*85c0*/  FFMA.FTZ R87, R203, R171.reuse, R170 ;  /* 0x000000abcb577223 */ /* 0x080fe200000100aa */
        /* <DEDUP_REMOVED lines=34> */
.L_x_18994:
        /* <DEDUP_REMOVED lines=20> */
.L_x_18996:
[----:B------:R-:W-:Y:S05]  /*8930*/  BSYNC.RECONVERGENT B3 ;  /* 0x0000000000037941 */ /* 0x000fea0003800200 */
.L_x_18995:
        /* <DEDUP_REMOVED lines=11> */
.L_x_18998:
[----:B------:R-:W-:Y:S05]  /*89f0*/  BSYNC.RECONVERGENT B3 ;  /* 0x0000000000037941 */ /* 0x000fea0003800200 */
.L_x_18997:
        /* <DEDUP_REMOVED lines=11> */
.L_x_19000:
[----:B------:R-:W-:Y:S05]  /*8ab0*/  BSYNC.RECONVERGENT B3 ;  /* 0x0000000000037941 */ /* 0x000fea0003800200 */
.L_x_18999:
[----:B------:R-:W-:-:S07]  /*8ac0*/  @P1 SEL R163, R165, RZ, P0 ;  /* 0x000000ffa5a31207 */ /* 0x000fce0000000000 */
.L_x_18993:
[----:B------:R-:W-:Y:S05]  /*8ad0*/  BSYNC.RECONVERGENT B1 ;  /* 0x0000000000017941 */ /* 0x000fea0003800200 */
.L_x_18990:
[----:B------:R-:W0:Y:S08]  /*8ae0*/  @P2 LDC.64 R166, c[0x0][0x478] ;  /* 0x00011e00ffa62b82 */ /* 0x000e300000000a00 */
[----:B------:R-:W1:Y:S01]  /*8af0*/  @P1 LDC.64 R164, c[0x0][0x468] ;  /* 0x00011a00ffa41b82 */ /* 0x000e620000000a00 */
[----:B0-----:R-:W-:-:S05]  /*8b00*/  @P2 IMAD.WIDE.U32 R166, R225, 0x10, R166 ;  /* 0x00000010e1a62825 */ /* 0x001fca00078e00a6 */
[----:B------:R0:W-:Y:S01]  /*8b10*/  @P2 STG.E.128 desc[UR6][R166.64], R84 ;  /* 0x00000054a6002986 */ /* 0x0001e2000c101d06 */
[----:B-1----:R-:W-:-:S05]  /*8b20*/  @P1 IMAD.WIDE.U32 R164, R223, 0x10, R164 ;  /* 0x00000010dfa41825 */ /* 0x002fca00078e00a4 */
[----:B------:R0:W-:Y:S02]  /*8b30*/  @P1 STG.E.128 desc[UR6][R164.64], R160 ;  /* 0x000000a0a4001986 */ /* 0x0001e4000c101d06 */
.L_x_18989:
[----:B------:R-:W-:Y:S05]  /*8b40*/  BSYNC.RECONVERGENT B2 ;  /* 0x0000000000027941 */ /* 0x000fea0003800200 */
.L_x_18988:
[----:B01234-:R-:W0:Y:S02]  /*8b50*/  LDC.64 R164, c[0x0][0x380] ;  /* 0x0000e000ffa47b82 */ /* 0x01fe240000000a00 */
[----:B0-----:R-:W-:-:S04]  /*8b60*/  LEA R13, R164, R13, 0x2 ;  /* 0x0000000da40d7211 */ /* 0x001fc800078e10ff */
[----:B------:R-:W-:-:S13]  /*8b70*/  ISETP.GE.AND P0, PT, R13, R165, PT ;  /* 0x000000a50d00720c */ /* 0x000fda0003f06270 */
[----:B------:R-:W-:Y:S05]  /*8b80*/  @!P0 BRA `(.L_x_19001) ;  /* 0xffffff7c001c8947 */ /* 0x000fea000383ffff */
.L_x_18877:
[----:B------:R-:W-:Y:S05]  /*8b90*/  BSYNC B0 ;  /* 0x0000000000007941 */ /* 0x000fea0003800000 */
.L_x_18876:
[----:B-----5:R-:W0:Y:S01]  /*8ba0*/  S2R R49, SR_TID.X ;  /* 0x0000000000317919 */ /* 0x020e220000002100 */
[----:B------:R-:W-:Y:S01]  /*8bb0*/  MOV R0, 0x400 ;  /* 0x0000040000007802 */ /* 0x000fe20000000f00 */
[----:B------:R-:W-:Y:S05]  /*8bc0*/  WARPSYNC.ALL ;  /* 0x0000000000007948 */ /* 0x000fea0003800000 */
[----:B------:R-:W1:Y:S01]  /*8bd0*/  S2R R3, SR_CgaCtaId ;  /* 0x0000000000037919 */ /* 0x000e620000008800 */
[----:B------:R-:W2:Y:S01]  /*8be0*/  LDCU.128 UR16, c[0x0][0x440] ;  /* 0x00008800ff1077ac */ /* 0x000ea20008000c00 */
[----:B------:R-:W-:Y:S01]  /*8bf0*/  IMAD R44, R16, UR5, RZ ;  /* 0x00000005102c7c24 */ /* 0x000fe2000f8e02ff */
[----:B0-----:R-:W-:-:S02]  /*8c00*/  LOP3.LUT R2, R49, 0x1f, RZ, 0xc0, !PT ;  /* 0x0000001f31027812 */ /* 0x001fc400078ec0ff */
[----:B------:R-:W-:Y:S02]  /*8c10*/  SHF.R.U32.HI R5, RZ, 0x5, R49 ;  /* 0x00000005ff057819 */ /* 0x000fe40000011631 */
[----:B------:R-:W-:Y:S02]  /*8c20*/  LOP3.LUT R37, R49, 0x7f, RZ, 0x3c, !PT ;  /* 0x0000007f31257812 */ /* 0x000fe400078e3cff */
[----:B-1----:R-:W-:Y:S02]  /*8c30*/  LEA R0, R3, R0, 0x18 ;  /* 0x0000000003007211 */ /* 0x002fe400078ec0ff */
[----:B------:R-:W-:Y:S02]  /*8c40*/  LEA R3, R5, R2, 0x8 ;  /* 0x0000000205037211 */ /* 0x000fe400078e40ff */
[----:B------:R-:W-:Y:S02]  /*8c50*/  IADD3 R39, PT, PT, R37, R16, RZ ;  /* 0x0000001025277210 */ /* 0x000fe40007ffe0ff */
        /* <DEDUP_REMOVED lines=126> */
[----:B------:R-:W-:Y:S01]  /*9440*/  FADD.FTZ R13, RZ, R13 ;  /* 0x0000000dff0d7221 */ /* 0x000fe20000010000 */
[----:B--2---:R-:W-:Y:S02]  /*9450*/  @P5 MOV R2, R38 ;  /* 0x0000002600025202 */ /* 0x004fe40000000f00 */
[----:B------:R-:W2:Y:S01]  /*9460*/  LDS R15, [R0+0x1800] ;  /* 0x00180000000f7984 */ /* 0x000ea20000000800 */
[-C--:B------:R-:W-:Y:S02]  /*9470*/  @P5 MOV R3, R49.reuse ;  /* 0x0000003100035202 */ /* 0x080fe40000000f00 */
[----:B------:R-:W-:Y:S01]  /*9480*/  @P5 IADD3 R38, P6, PT, R38, 0x200, RZ ;  /* 0x0000020026265810 */ /* 0x000fe20007fde0ff */
[----:B------:R-:W2:Y:S03]  /*9490*/  LDS R21, [R0+0x2800] ;  /* 0x0028000000157984 */ /* 0x000ea60000000800 */
[----:B------:R-:W-:Y:S01]  /*94a0*/  @P5 IADD3.X R49, PT, PT, RZ, R49, RZ, P6, !PT ;  /* 0x00000031ff315210 */ /* 0x000fe200037fe4ff */
[----:B------:R1:W-:Y:S01]  /*94b0*/  @P5 STG.E desc[UR6][R2.64], R5 ;  /* 0x0000000502005986 */ /* 0x0003e2000c101906 */
[----:B------:R-:W-:Y:S01]  /*94c0*/  @P0 MOV R4, R38 ;  /* 0x0000002600040202 */ /* 0x000fe20000000f00 */
[----:B0-----:R-:W-:Y:S01]  /*94d0*/  FADD.FTZ R13, R13, R18 ;  /* 0x000000120d0d7221 */ /* 0x001fe20000010000 */
[----:B------:R-:W-:Y:S01]  /*94e0*/  ISETP.GE.U32.AND P5, PT, R39, 0x380, PT ;  /* 0x000003802700780c */ /* 0x000fe20003fa6070 */
[----:B------:R-:W0:Y:S04]  /*94f0*/  LDS R27, [R0+0x3800] ;  /* 0x00380000001b7984 */ /* 0x000e280000000800 */
[----:B------:R-:W0:Y:S01]  /*9500*/  LDS R6, [R0+0xa00] ;  /* 0x000a000000067984 */ /* 0x000e220000000800 */
[----:B-1----:R-:W-:Y:S01]  /*9510*/  FADD.FTZ R13, R13, R20 ;  /* 0x000000140d0d7221 */ /* 0x002fe20000010000 */
[----:B------:R-:W-:-:S02]  /*9520*/  @P0 MOV R2, R44 ;  /* 0x0000002c00020202 */ /* 0x000fc40000000f00 */
[----:B------:R-:W1:Y:S01]  /*9530*/  LDS R17, [R0+0x1a00] ;  /* 0x001a000000117984 */ /* 0x000e620000000800 */
[----:B------:R-:W-:Y:S02]  /*9540*/  @P0 IADD3 R44, P6, PT, R44, 0x200, RZ ;  /* 0x000002002c2c0810 */ /* 0x000fe40007fde0ff */
[-C--:B------:R-:W-:Y:S01]  /*9550*/  @P0 MOV R3, R51.reuse ;  /* 0x0000003300030202 */ /* 0x080fe20000000f00 */
[----:B------:R-:W1:Y:S01]  /*9560*/  LDS R8, [R0+0xc00] ;  /* 0x000c000000087984 */ /* 0x000e620000000800 */
[----:B------:R-:W-:Y:S02]  /*9570*/  @P0 IADD3.X R51, PT, PT, RZ, R51, RZ, P6, !PT ;  /* 0x00000033ff330210 */ /* 0x000fe400037fe4ff */
[----:B------:R-:W-:Y:S01]  /*9580*/  @P0 IADD3 R38, P6, PT, R38, 0x200, RZ ;  /* 0x0000020026260810 */ /* 0x000fe20007fde0ff */
[----:B------:R-:W1:Y:S01]  /*9590*/  LDS R23, [R0+0x2a00] ;  /* 0x002a000000177984 */ /* 0x000e620000000800 */
        /* <DEDUP_REMOVED lines=13> */
[----:B------:R-:W2:Y:S01]  /*9670*/  LDS R25, [R0+0x2c00] ;  /* 0x002c000000197984 */ /* 0x000ea20000000800 */
[----:B0-----:R-:W-:-:S03]  /*9680*/  FADD.FTZ R27, R14, R27 ;  /* 0x0000001b0e1b7221 */ /* 0x001fc60000010000 */
[----:B------:R-:W0:Y:S01]  /*9690*/  LDS R10, [R0+0xe00] ;  /* 0x000e0000000a7984 */ /* 0x000e220000000800 */
[----:B------:R-:W-:Y:S01]  /*96a0*/  FADD.FTZ R6, RZ, R6 ;  /* 0x00000006ff067221 */ /* 0x000fe20000010000 */
[----:B------:R-:W-:Y:S02]  /*96b0*/  @P4 MOV R2, R44 ;  /* 0x0000002c00024202 */ /* 0x000fe40000000f00 */
[----:B------:R3:W-:Y:S01]  /*96c0*/  @P0 STG.E desc[UR6][R4.64], R29 ;  /* 0x0000001d04000986 */ /* 0x0007e2000c101906 */
[-C--:B------:R-:W-:Y:S02]  /*96d0*/  @P4 MOV R3, R51.reuse ;  /* 0x0000003300034202 */ /* 0x080fe40000000f00 */
[----:B------:R-:W-:Y:S01]  /*96e0*/  @P4 IADD3 R44, P0, PT, R44, 0x200, RZ ;  /* 0x000002002c2c4810 */ /* 0x000fe20007f1e0ff */
[----:B------:R-:W0:Y:S01]  /*96f0*/  LDS R29, [R0+0x3c00] ;  /* 0x003c0000001d7984 */ /* 0x000e220000000800 */
[----:B-1----:R-:W-:Y:S02]  /*9700*/  FADD.FTZ R6, R6, R17 ;  /* 0x0000001106067221 */ /* 0x002fe40000010000 */
[----:B------:R-:W-:Y:S01]  /*9710*/  @P4 IADD3.X R51, PT, PT, RZ, R51, RZ, P0, !PT ;  /* 0x00000033ff334210 */ /* 0x000fe200007fe4ff */
[----:B------:R-:W-:Y:S01]  /*9720*/  LDS R15, [R0+0x2e00] ;  /* 0x002e0000000f7984 */ /* 0x000fe20000000800 */
[----:B------:R-:W-:Y:S01]  /*9730*/  FADD.FTZ R8, RZ, R8 ;  /* 0x00000008ff087221 */ /* 0x000fe20000010000 */
[----:B------:R-:W-:Y:S01]  /*9740*/  FADD.FTZ R6, R6, R23 ;  /* 0x0000001706067221 */ /* 0x000fe20000010000 */
[----:B---3--:R-:W-:Y:S01]  /*9750*/  FADD.FTZ R5, R13, R24 ;  /* 0x000000180d057221 */ /* 0x008fe20000010000 */
[----:B------:R-:W-:Y:S01]  /*9760*/  LDS R21, [R0+0x3e00] ;  /* 0x003e000000157984 */ /* 0x000fe20000000800 */
[----:B------:R-:W-:-:S03]  /*9770*/  FADD.FTZ R8, R8, R19 ;  /* 0x0000001308087221 */ /* 0x000fc60000010000 */
[----:B------:R-:W1:Y:S01]  /*9780*/  LDS R13, [R0+0x1e00] ;  /* 0x001e0000000d7984 */ /* 0x000e620000000800 */
[----:B----4-:R-:W-:-:S04]  /*9790*/  FADD.FTZ R22, R22, R39 ;  /* 0x0000002716167221 */ /* 0x010fc80000010000 */
[----:B------:R-:W-:Y:S01]  /*97a0*/  FADD.FTZ R22, R22, R43 ;  /* 0x0000002b16167221 */ /* 0x000fe20000010000 */
[----:B--2---:R-:W-:-:S03]  /*97b0*/  FADD.FTZ R37, R6, R37 ;  /* 0x0000002506257221 */ /* 0x004fc60000010000 */
[----:B------:R-:W-:Y:S01]  /*97c0*/  FADD.FTZ R47, R22, R47 ;  /* 0x0000002f162f7221 */ /* 0x000fe20000010000 */
[----:B------:R-:W-:-:S04]  /*97d0*/  FADD.FTZ R8, R8, R25 ;  /* 0x0000001908087221 */ /* 0x000fc80000010000 */
[----:B------:R2:W-:Y:S01]  /*97e0*/  @P4 STG.E desc[UR6][R2.64], R47 ;  /* 0x0000002f02004986 */ /* 0x0005e2000c101906 */
[----:B0-----:R-:W-:Y:S01]  /*97f0*/  FADD.FTZ R10, RZ, R10 ;  /* 0x0000000aff0a7221 */ /* 0x001fe20000010000 */
[----:B--2---:R-:W-:Y:S01]  /*9800*/  @P4 MOV R2, R38 ;  /* 0x0000002600024202 */ /* 0x004fe20000000f00 */
[----:B------:R-:W-:Y:S01]  /*9810*/  FADD.FTZ R29, R8, R29 ;  /* 0x0000001d081d7221 */ /* 0x000fe20000010000 */
[----:B------:R-:W-:Y:S02]  /*9820*/  @P4 MOV R3, R49 ;  /* 0x0000003100034202 */ /* 0x000fe40000000f00 */
[----:B------:R-:W-:-:S03]  /*9830*/  @P4 IADD3 R38, P0, PT, R38, 0x200, RZ ;  /* 0x0000020026264810 */ /* 0x000fc60007f1e0ff */
[----:B------:R0:W-:Y:S01]  /*9840*/  @P4 STG.E desc[UR6][R2.64], R7 ;  /* 0x0000000702004986 */ /* 0x0001e2000c101906 */
[----:B------:R-:W-:Y:S01]  /*9850*/  @P4 IADD3.X R49, PT, PT, RZ, R49, RZ, P0, !PT ;  /* 0x00000031ff314210 */ /* 0x000fe200007fe4ff */
[----:B-1----:R-:W-:-:S04]  /*9860*/  FADD.FTZ R10, R10, R13 ;  /* 0x0000000d0a0a7221 */ /* 0x002fc80000010000 */
[----:B------:R-:W-:Y:S01]  /*9870*/  FADD.FTZ R10, R10, R15 ;  /* 0x0000000f0a0a7221 */ /* 0x000fe20000010000 */
[----:B0-----:R-:W-:Y:S02]  /*9880*/  @P3 MOV R2, R44 ;  /* 0x0000002c00023202 */ /* 0x001fe40000000f00 */
[----:B------:R-:W-:Y:S01]  /*9890*/  @P3 MOV R3, R51 ;  /* 0x0000003300033202 */ /* 0x000fe20000000f00 */
[----:B------:R-:W-:Y:S01]  /*98a0*/  FADD.FTZ R21, R10, R21 ;  /* 0x000000150a157221 */ /* 0x000fe20000010000 */
        /* <DEDUP_REMOVED lines=46> */
.L_x_18896:
        /* <DEDUP_REMOVED lines=8> */
.L_x_19003:
[----:B------:R-:W-:Y:S05]  /*9c10*/  BSYNC B1 ;  /* 0x0000000000017941 */ /* 0x000fea0003800000 */
.L_x_19002:
        /* <DEDUP_REMOVED lines=8> */
.L_x_19004:
[----:B------:R-:W-:-:S05]  /*9ca0*/  FADD.FTZ R164, R164, R231 ;  /* 0x000000e7a4a47221 */ /* 0x000fca0000010000 */
[----:B------:R-:W-:Y:S01]  /*9cb0*/  MOV R232, R164 ;  /* 0x000000a400e87202 */ /* 0x000fe20000000f00 */
[----:B------:R-:W-:Y:S01]  /*9cc0*/  HFMA2 R229, -RZ, RZ, 0, 1.1920928955078125e-07 ;  /* 0x00000002ffe57431 */ /* 0x000fe200000001ff */
[----:B------:R-:W-:-:S07]  /*9cd0*/  MOV R165, R228 ;  /* 0x000000e400a57202 */ /* 0x000fce0000000f00 */
[----:B------:R-:W-:Y:S05]  /*9ce0*/  WARPSYNC.COLLECTIVE R227, `(.L_x_19005) ;  /* 0x00000000e3087348 */ /* 0x000fea0003c00000 */
[----:B------:R0:W1:Y:S02]  /*9cf0*/  SHFL.BFLY P6, R228, R232, R229, R234 ;  /* 0x0c0000e5e8e47389 */ /* 0x00006400000c00ea */
[----:B01----:R-:W-:Y:S05]  /*9d00*/  ENDCOLLECTIVE ;  /* 0x000000000000791b */ /* 0x003fea0003800000 */
.L_x_19005:
[----:B------:R-:W-:-:S05]  /*9d10*/  FADD.FTZ R165, R165, R230 ;  /* 0x000000e6a5a57221 */ /* 0x000fca0000010000 */
[----:B------:R-:W-:Y:S02]  /*9d20*/  MOV R232, R165 ;  /* 0x000000a500e87202 */ /* 0x000fe40000000f00 */
[----:B------:R-:W-:-:S07]  /*9d30*/  MOV R167, R228 ;  /* 0x000000e400a77202 */ /* 0x000fce0000000f00 */
[----:B------:R-:W-:Y:S05]  /*9d40*/  WARPSYNC.COLLECTIVE R227, `(.L_x_19006) ;  /* 0x00000000e3087348 */ /* 0x000fea0003c00000 */
[----:B------:R0:W1:Y:S02]  /*9d50*/  SHFL.BFLY P6, R228, R232, R229, R234 ;  /* 0x0c0000e5e8e47389 */ /* 0x00006400000c00ea */
[----:B01----:R-:W-:Y:S05]  /*9d60*/  ENDCOLLECTIVE ;  /* 0x000000000000791b */ /* 0x003fea0003800000 */
.L_x_19006:
[----:B------:R-:W-:-:S05]  /*9d70*/  FADD.FTZ R167, R164, R167 ;  /* 0x000000a7a4a77221 */ /* 0x000fca0000010000 */
[----:B------:R-:W-:Y:S01]  /*9d80*/  MOV R232, R167 ;  /* 0x000000a700e87202 */ /* 0x000fe20000000f00 */
[----:B------:R-:W-:Y:S01]  /*9d90*/  HFMA2 R229, -RZ, RZ, 0, 2.384185791015625e-07 ;  /* 0x00000004ffe57431 */ /* 0x000fe200000001ff */
[----:B------:R-:W-:-:S07]  /*9da0*/  MOV R166, R228 ;  /* 0x000000e400a67202 */ /* 0x000fce0000000f00 */
[----:B------:R-:W-:Y:S05]  /*9db0*/  WARPSYNC.COLLECTIVE R227, `(.L_x_19007) ;  /* 0x00000000e3087348 */ /* 0x000fea0003c00000 */
[----:B------:R0:W1:Y:S02]  /*9dc0*/  SHFL.BFLY P6, R228, R232, R229, R234 ;  /* 0x0c0000e5e8e47389 */ /* 0x00006400000c00ea */
[----:B01----:R-:W-:Y:S05]  /*9dd0*/  ENDCOLLECTIVE ;  /* 0x000000000000791b */ /* 0x003fea0003800000 */
.L_x_19007:
[----:B------:R-:W-:-:S05]  /*9de0*/  FADD.FTZ R166, R165, R166 ;  /* 0x000000a6a5a67221 */ /* 0x000fca0000010000 */
[----:B------:R-:W-:Y:S02]  /*9df0*/  MOV R232, R166 ;  /* 0x000000a600e87202 */ /* 0x000fe40000000f00 */
[----:B------:R-:W-:-:S07]  /*9e00*/  MOV R168, R228 ;  /* 0x000000e400a87202 */ /* 0x000fce0000000f00 */
[----:B------:R-:W-:Y:S05]  /*9e10*/  WARPSYNC.COLLECTIVE R227, `(.L_x_19008) ;  /* 0x00000000e3087348 */ /* 0x000fea0003c00000 */
[----:B------:R0:W1:Y:S02]  /*9e20*/  SHFL.BFLY P6, R228, R232, R229, R234 ;  /* 0x0c0000e5e8e47389 */ /* 0x00006400000c00ea */
[----:B01----:R-:W-:Y:S05]  /*9e30*/  ENDCOLLECTIVE ;  /* 0x000000000000791b */ /* 0x003fea0003800000 */
.L_x_19008:
[----:B------:R-:W-:-:S05]  /*9e40*/  FADD.FTZ R168, R167, R168 ;  /* 0x000000a8a7a87221 */ /* 0x000fca0000010000 */
[----:B------:R-:W-:Y:S01]  /*9e50*/  MOV R232, R168 ;  /* 0x000000a800e87202 */ /* 0x000fe20000000f00 */
[----:B------:R-:W-:Y:S01]  /*9e60*/  HFMA2 R229, -RZ, RZ, 0, 4.76837158203125e-07 ;  /* 0x00000008ffe57431 */ /* 0x000fe200000001ff */
[----:B------:R-:W-:-:S07]  /*9e70*/  MOV R169, R228 ;  /* 0x000000e400a97202 */ /* 0x000fce0000000f00 */
[----:B------:R-:W-:Y:S05]  /*9e80*/  WARPSYNC.COLLECTIVE R227, `(.L_x_19009) ;  /* 0x00000000e3087348 */ /* 0x000fea0003c00000 */
[----:B------:R0:W1:Y:S02]  /*9e90*/  SHFL.BFLY P6, R228, R232, R229, R234 ;  /* 0x0c0000e5e8e47389 */ /* 0x00006400000c00ea */
[----:B01----:R-:W-:Y:S05]  /*9ea0*/  ENDCOLLECTIVE ;  /* 0x000000000000791b */ /* 0x003fea0003800000 */
.L_x_19009:
[----:B------:R-:W-:-:S05]  /*9eb0*/  FADD.FTZ R169, R166, R169 ;  /* 0x000000a9a6a97221 */ /* 0x000fca0000010000 */
[----:B------:R-:W-:Y:S02]  /*9ec0*/  MOV R232, R169 ;  /* 0x000000a900e87202 */ /* 0x000fe40000000f00 */
[----:B------:R-:W-:-:S07]  /*9ed0*/  MOV R171, R228 ;  /* 0x000000e400ab7202 */ /* 0x000fce0000000f00 */
[----:B------:R-:W-:Y:S05]  /*9ee0*/  WARPSYNC.COLLECTIVE R227, `(.L_x_19010) ;  /* 0x00000000e3087348 */ /* 0x000fea0003c00000 */
[----:B------:R0:W1:Y:S02]  /*9ef0*/  SHFL.BFLY P6, R228, R232, R229, R234 ;  /* 0x0c0000e5e8e47389 */ /* 0x00006400000c00ea */
[----:B01----:R-:W-:Y:S05]  /*9f00*/  ENDCOLLECTIVE ;  /* 0x000000000000791b */ /* 0x003fea0003800000 */
.L_x_19010:
[----:B------:R-:W-:-:S05]  /*9f10*/  FADD.FTZ R171, R168, R171 ;  /* 0x000000aba8ab7221 */ /* 0x000fca0000010000 */
[----:B------:R-:W-:Y:S01]  /*9f20*/  MOV R232, R171 ;  /* 0x000000ab00e87202 */ /* 0x000fe20000000f00 */
[----:B------:R-:W-:Y:S01]  /*9f30*/  HFMA2 R229, -RZ, RZ, 0, 9.5367431640625e-07 ;  /* 0x00000010ffe57431 */ /* 0x000fe200000001ff */
[----:B------:R-:W-:-:S07]  /*9f40*/  MOV R170, R228 ;  /* 0x000000e400aa7202 */ /* 0x000fce0000000f00 */
[----:B------:R-:W-:Y:S05]  /*9f50*/  WARPSYNC.COLLECTIVE R227, `(.L_x_19011) ;  /* 0x00000000e3087348 */ /* 0x000fea0003c00000 */
[----:B------:R0:W1:Y:S02]  /*9f60*/  SHFL.BFLY P6, R228, R232, R229, R234 ;  /* 0x0c0000e5e8e47389 */ /* 0x00006400000c00ea */
[----:B01----:R-:W-:Y:S05]  /*9f70*/  ENDCOLLECTIVE ;  /* 0x000000000000791b */ /* 0x003fea0003800000 */
.L_x_19011:
[----:B------:R-:W-:-:S05]  /*9f80*/  FADD.FTZ R164, R169, R170 ;  /* 0x000000aaa9a47221 */ /* 0x000fca0000010000 */
[----:B------:R-:W-:Y:S02]  /*9f90*/  MOV R232, R164 ;  /* 0x000000a400e87202 */ /* 0x000fe40000000f00 */
[----:B------:R-:W-:-:S07]  /*9fa0*/  MOV R170, R228 ;  /* 0x000000e400aa7202 */ /* 0x000fce0000000f00 */
[----:B------:R-:W-:Y:S05]  /*9fb0*/  WARPSYNC.COLLECTIVE R227, `(.L_x_19012) ;  /* 0x00000000e3087348 */ /* 0x000fea0003c00000 */
[----:B------:R0:W1:Y:S02]  /*9fc0*/  SHFL.BFLY P6, R228, R232, R229, R234 ;  /* 0x0c0000e5e8e47389 */ /* 0x00006400000c00ea */
[----:B01----:R-:W-:Y:S05]  /*9fd0*/  ENDCOLLECTIVE ;  /* 0x000000000000791b */ /* 0x003fea0003800000 */
.L_x_19012:
[----:B------:R-:W-:Y:S01]  /*9fe0*/  MOV R165, R228 ;  /* 0x000000e400a57202 */ /* 0x000fe20000000f00 */
[----:B------:R-:W-:Y:S06]  /*9ff0*/  BRA `(.L_x_19013) ;  /* 0xffffff8c00987947 */ /* 0x000fec000383ffff */
.L_x_19014:
        /* <DEDUP_REMOVED lines=16> */
.L_x_20137:


//--------------------- .text._ZN10layer_norm22ln_bwd_finalize_kernelINS_22Kernel_traits_finalizeILj1024EfffffjLb0ELj1024ELj4ENS_18Kernel_traits_baseILj1024EfffffjLj1024EEEEELb0ELb1EEEvNS_9BwdParamsE --------------------------
	.section	.text._ZN10layer_norm22ln_bwd_finalize_kernelINS_22Kernel_traits_finalizeILj1024EfffffjLb0ELj1024ELj4ENS_18Kernel_traits_baseILj1024EfffffjLj1024EEEEELb0ELb1EEEvNS_9BwdParamsE,"ax",@progbits
	.align	128
        .global         _ZN10layer_norm22ln_bwd_finalize_kernelINS_22Kernel_traits_finalizeILj1024EfffffjLb0ELj1024ELj4ENS_18Kernel_traits_baseILj1024EfffffjLj1024EEEEELb0ELb1EEEvNS_9BwdParamsE
        .type           _ZN10layer_norm22ln_bwd_finalize_kernelINS_22Kernel_traits_finalizeILj1024EfffffjLb0ELj1024ELj4ENS_18Kernel_traits_baseILj1024EfffffjLj1024EEEEELb0ELb1EEEvNS_9BwdParamsE,@function
        .size           _ZN10layer_norm22ln_bwd_finalize_kernelINS_22Kernel_traits_finalizeILj1024EfffffjLb0ELj1024ELj4ENS_18Kernel_traits_baseILj1024EfffffjLj1024EEEEELb0ELb1EEEvNS_9BwdParamsE,(.L_x_20138 - _ZN10layer_norm22ln_bwd_finalize_kernelINS_22Kernel_traits_finalizeILj1024EfffffjLb0ELj1024ELj4ENS_18Kernel_traits_baseILj1024EfffffjLj1024EEEEELb0ELb1EEEvNS_9BwdParamsE)
        .other          _ZN10layer_norm22ln_bwd_finalize_kernelINS_22Kernel_traits_finalizeILj1024EfffffjLb0ELj1024ELj4ENS_18Kernel_traits_baseILj1024EfffffjLj1024EEEEELb0ELb1EEEvNS_9BwdParamsE,@"STO_CUDA_ENTRY STV_DEFAULT"
_ZN10layer_norm22ln_bwd_finalize_kernelINS_22Kernel_traits_finalizeILj1024EfffffjLb0ELj1024ELj4ENS_18Kernel_traits_baseILj1024EfffffjLj1024EEEEELb0ELb1EEEvNS_9BwdParamsE:
.text._ZN10layer_norm22ln_bwd_finalize_kernelINS_22Kernel_traits_finalizeILj1024EfffffjLb0ELj1024ELj4ENS_18Kernel_traits_baseILj1024EfffffjLj1024EEEEELb0ELb1EEEvNS_9BwdParamsE:
        /* <DEDUP_REMOVED lines=81> */
.L_x_19019:
        /* <DEDUP_REMOVED lines=118> */
.L_x_19018:
[----:B------:R-:W-:Y:S05]  /*0c70*/  BSYNC.RECONVERGENT B1 ;  /* 0x0000000000017941 */ /* 0x000fea0003800200 */
.L_x_19017:
        /* <DEDUP_REMOVED lines=77> */
.L_x_19021:
[----:B------:R-:W-:Y:S05]  /*1150*/  BSYNC.RECONVERGENT B1 ;  /* 0x0000000000017941 */ /* 0x000fea0003800200 */
.L_x_19020:
        /* <DEDUP_REMOVED lines=38> */
.L_x_19023:
[----:B------:R-:W-:Y:S05]  /*13c0*/  BSYNC.RECONVERGENT B1 ;  /* 0x0000000000017941 */ /* 0x000fea0003800200 */
.L_x_19022:
        /* <DEDUP_REMOVED lines=8> */
.L_x_19024:
        /* <DEDUP_REMOVED lines=10> */
.L_x_19016:
[----:B------:R-:W-:Y:S05]  /*14f0*/  BSYNC.RECONVERGENT B0 ;  /* 0x0000000000007941 */ /* 0x000fea0003800200 */
.L_x_19015:
        /* <DEDUP_REMOVED lines=55> */
.L_x_19025:
        /* <DEDUP_REMOVED lines=9> */
.L_x_20138:


//--------------------- .text._ZN10layer_norm13ln_bwd_kernelINS_13Kernel_traitsIfffffjLj1024ELj1ELj4ELj1ELj16ENS_18Kernel_traits_baseILj1024EfffffjLj128EEEEELb1ELb0ELb1ELb1EEEvNS_9BwdParamsE --------------------------
	.section	.text._ZN10layer_norm13ln_bwd_kernelINS_13Kernel_traitsIfffffjLj1024ELj1ELj4ELj1ELj16ENS_18Kernel_traits_baseILj1024EfffffjLj128EEEEELb1ELb0ELb1ELb1EEEvNS_9BwdParamsE,"ax",@progbits
	.align	128
        .global         _ZN10layer_norm13ln_bwd_kernelINS_13Kernel_traitsIfffffjLj1024ELj1ELj4ELj1ELj16ENS_18Kernel_traits_baseILj1024EfffffjLj128EEEEELb1ELb0ELb1ELb1EEEvNS_9BwdParamsE
        .type           _ZN10layer_norm13ln_bwd_kernelINS_13Kernel_traitsIfffffjLj1024ELj1ELj4ELj1ELj16ENS_18Kernel_traits_baseILj1024EfffffjLj128EEEEELb1ELb0ELb1ELb1EEEvNS_9BwdParamsE,@function
        .size           _ZN10layer_norm13ln_bwd_kernelINS_13Kernel_traitsIfffffjLj1024ELj1ELj4ELj1ELj16ENS_18Kernel_traits_baseILj1024EfffffjLj128EEEEELb1ELb0ELb1ELb1EEEvNS_9BwdParamsE,(.L_x_20139 - _ZN10layer_norm13ln_bwd_kernelINS_13Kernel_traitsIfffffjLj1024ELj1ELj4ELj1ELj16ENS_18Kernel_traits_baseILj1024EfffffjLj128EEEEELb1ELb0ELb1ELb1EEEvNS_9BwdParamsE)
        .other          _ZN10layer_norm13ln_bwd_kernelINS_13Kernel_traitsIfffffjLj1024ELj1ELj4ELj1ELj16ENS_18Kernel_traits_baseILj1024EfffffjLj128EEEEELb1ELb0ELb1ELb1EEEvNS_9BwdParamsE,@"STO_CUDA_ENTRY STV_DEFAULT"
_ZN10layer_norm13ln_bwd_kernelINS_13Kernel_traitsIfffffjLj1024ELj1ELj4ELj1ELj16ENS_18Kernel_traits_baseILj1024EfffffjLj128EEEEELb1ELb0ELb1ELb1EEEvNS_9BwdParamsE:
.text._ZN10layer_norm13ln_bwd_kernelINS_13Kernel_traitsIfffffjLj1024ELj1ELj4ELj1ELj16ENS_18Kernel_traits_baseILj1024EfffffjLj128EEEEELb1ELb0ELb1ELb1EEEvNS_9BwdParamsE:
        /* <DEDUP_REMOVED lines=61> */
.L_x_19169:
        /* <DEDUP_REMOVED lines=20> */
[----:B------:R-:W2:Y:S01]  /*0510*/  LDC.64 R10, c[0x0][0x428] ;  /* 0x00010a00ff0a7b82 */ /* 0x000ea20000000a00 */
[----:B------:R3:W4:Y:S01]  /*0520*/  LDG.E R217, desc[UR6][R6.64] ;  /* 0x0000000606d97981 */ /* 0x000722000c1e1900 */
[----:B------:R-:W-:Y:S02]  /*0530*/  LEA.HI R8, R8, R3, RZ, 0x2 ;  /* 0x0000000308087211 */ /* 0x000fe400078f10ff */
[----:B------:R-:W-:Y:S02]  /*0540*/  SHF.R.S32.HI R12, RZ, 0x1f, R5 ;  /* 0x0000001fff0c7819 */ /* 0x000fe40000011405 */
[----:B-----5:R-:W-:Y:S02]  /*0550*/  ISETP.GE.AND P3, PT, R219, 0x1, PT ;  /* 0x00000001db00780c */ /* 0x020fe40003f66270 */
[----:B------:R-:W3:Y:S01]  /*0560*/  LDC.64 R238, c[0x0][0x3b0] ;  /* 0x0000ec00ffee7b82 */ /* 0x000ee20000000a00 */
[----:B0-----:R-:W-:-:S04]  /*0570*/  LOP3.LUT R3, R9, 0x1f, RZ, 0xc0, !PT ;  /* 0x0000001f09037812 */ /* 0x001fc800078ec0ff */
[----:B------:R-:W-:Y:S02]  /*0580*/  LEA.HI.SX32 R248, R8, R3, 0x1e ;  /* 0x0000000308f87211 */ /* 0x000fe400078ff2ff */
[----:B------:R-:W-:Y:S02]  /*0590*/  LEA.HI R8, R12, R5, RZ, 0x2 ;  /* 0x000000050c087211 */ /* 0x000fe400078f10ff */
[C---:B------:R-:W-:Y:S01]  /*05a0*/  IADD3 R218, PT, PT, R248.reuse, 0x20, RZ ;  /* 0x00000020f8da7810 */ /* 0x040fe20007ffe0ff */
[C-C-:B-1----:R-:W-:Y:S01]  /*05b0*/  IMAD.WIDE.U32 R12, R248.reuse, 0x10, R204.reuse ;  /* 0x00000010f80c7825 */ /* 0x142fe200078e00cc */
[----:B------:R-:W-:Y:S02]  /*05c0*/  IADD3 R251, PT, PT, R248, 0x60, RZ ;  /* 0x00000060f8fb7810 */ /* 0x000fe40007ffe0ff */
[----:B------:R-:W-:Y:S01]  /*05d0*/  LEA.HI.SX32 R5, R8, R3, 0x1e ;  /* 0x0000000308057211 */ /* 0x000fe200078ff2ff */
[--C-:B------:R-:W-:Y:S01]  /*05e0*/  IMAD.WIDE.U32 R156, R218, 0x10, R204.reuse ;  /* 0x00000010da9c7825 */ /* 0x100fe200078e00cc */
[C---:B------:R-:W-:Y:S01]  /*05f0*/  IADD3 R216, PT, PT, R248.reuse, 0x40, RZ ;  /* 0x00000040f8d87810 */ /* 0x040fe20007ffe0ff */
[----:B------:R-:W4:Y:S01]  /*0600*/  LDG.E.128 R12, desc[UR6][R12.64] ;  /* 0x000000060c0c7981 */ /* 0x000f22000c1e1d00 */
[----:B------:R-:W-:Y:S01]  /*0610*/  IADD3 R249, PT, PT, R248, 0x80, RZ ;  /* 0x00000080f8f97810 */ /* 0x000fe20007ffe0ff */
[----:B------:R-:W-:-:S02]  /*0620*/  IMAD.WIDE.U32 R172, R251, 0x10, R204 ;  /* 0x00000010fbac7825 */ /* 0x000fc400078e00cc */
[----:B------:R-:W4:Y:S02]  /*0630*/  LDG.E.128 R156, desc[UR6][R156.64] ;  /* 0x000000069c9c7981 */ /* 0x000f24000c1e1d00 */
[----:B--2---:R-:W-:Y:S02]  /*0640*/  IMAD.WIDE.U32 R152, R5, 0x10, R10 ;  /* 0x0000001005987825 */ /* 0x004fe400078e000a */
[----:B------:R-:W2:Y:S02]  /*0650*/  LDG.E.128 R172, desc[UR6][R172.64] ;  /* 0x00000006acac7981 */ /* 0x000ea4000c1e1d00 */
[--C-:B------:R-:W-:Y:S01]  /*0660*/  IMAD.WIDE.U32 R160, R216, 0x10, R204.reuse ;  /* 0x00000010d8a07825 */ /* 0x100fe200078e00cc */
[----:B------:R-:W-:Y:S01]  /*0670*/  IADD3 R227, PT, PT, R248, 0xa0, RZ ;  /* 0x000000a0f8e37810 */ /* 0x000fe20007ffe0ff */
[----:B------:R-:W2:Y:S02]  /*0680*/  LDG.E.128 R152, desc[UR6][R152.64] ;  /* 0x0000000698987981 */ /* 0x000ea4000c1e1d00 */
[----:B------:R-:W-:-:S02]  /*0690*/  IMAD.WIDE.U32 R176, R249, 0x10, R204 ;  /* 0x00000010f9b07825 */ /* 0x000fc400078e00cc */
[----:B------:R-:W2:Y:S01]  /*06a0*/  LDG.E.128 R160, desc[UR6][R160.64] ;  /* 0x00000006a0a07981 */ /* 0x000ea2000c1e1d00 */
[----:B------:R-:W-:Y:S01]  /*06b0*/  IADD3 R165, PT, PT, R5, 0x20, RZ ;  /* 0x0000002005a57810 */ /* 0x000fe20007ffe0ff */
[----:B------:R-:W-:Y:S02]  /*06c0*/  IMAD.WIDE.U32 R188, R227, 0x10, R204 ;  /* 0x00000010e3bc7825 */ /* 0x000fe400078e00cc */
[----:B------:R-:W2:Y:S02]  /*06d0*/  LDG.E.128 R176, desc[UR6][R176.64] ;  /* 0x00000006b0b07981 */ /* 0x000ea4000c1e1d00 */
[----:B------:R-:W-:Y:S02]  /*06e0*/  IMAD.WIDE.U32 R164, R165, 0x10, R10 ;  /* 0x00000010a5a47825 */ /* 0x000fe400078e000a */
[----:B------:R-:W2:Y:S04]  /*06f0*/  LDG.E.128 R188, desc[UR6][R188.64] ;  /* 0x00000006bcbc7981 */ /* 0x000ea8000c1e1d00 */
[----:B------:R-:W2:Y:S01]  /*0700*/  LDG.E.128 R164, desc[UR6][R164.64] ;  /* 0x00000006a4a47981 */ /* 0x000ea2000c1e1d00 */
[----:B------:R-:W-:-:S05]  /*0710*/  IADD3 R169, PT, PT, R5, 0x40, RZ ;  /* 0x0000004005a97810 */ /* 0x000fca0007ffe0ff */
[----:B------:R-:W-:Y:S01]  /*0720*/  IMAD.WIDE.U32 R168, R169, 0x10, R10 ;  /* 0x00000010a9a87825 */ /* 0x000fe200078e000a */
[----:B------:R-:W-:-:S05]  /*0730*/  IADD3 R181, PT, PT, R5, 0x60, RZ ;  /* 0x0000006005b57810 */ /* 0x000fca0007ffe0ff */
[----:B------:R-:W2:Y:S01]  /*0740*/  LDG.E.128 R168, desc[UR6][R168.64] ;  /* 0x00000006a8a87981 */ /* 0x000ea2000c1e1d00 */
        /* <DEDUP_REMOVED lines=10> */
[----:B------:R-:W-:Y:S02]  /*07f0*/  IADD3 R193, PT, PT, R5, 0xa0, RZ ;  /* 0x000000a005c17810 */ /* 0x000fe40007ffe0ff */
[----:B---3--:R-:W-:-:S03]  /*0800*/  @P3 IADD3 R6, PT, PT, R219, -0x1, RZ ;  /* 0xffffffffdb063810 */ /* 0x008fc60007ffe0ff */
[----:B------:R-:W3:Y:S01]  /*0810*/  LDG.E.128 R200, desc[UR6][R200.64] ;  /* 0x00000006c8c87981 */ /* 0x000ee2000c1e1d00 */
[----:B------:R-:W-:-:S04]  /*0820*/  IMAD.WIDE.U32 R192, R193, 0x10, R10 ;  /* 0x00000010c1c07825 */ /* 0x000fc800078e000a */
[----:B------:R-:W-:Y:S02]  /*0830*/  @P3 IMAD R6, R6, UR8, RZ ;  /* 0x0000000806063c24 */ /* 0x000fe4000f8e02ff */
[----:B------:R-:W3:Y:S03]  /*0840*/  LDG.E.128 R192, desc[UR6][R192.64] ;  /* 0x00000006c0c07981 */ /* 0x000ee6000c1e1d00 */
[----:B------:R-:W-:-:S04]  /*0850*/  @P3 SHF.R.S32.HI R7, RZ, 0x1f, R6 ;  /* 0x0000001fff073819 */ /* 0x000fc80000011406 */
[----:B------:R-:W-:Y:S02]  /*0860*/  @P3 LEA.HI R6, R7, R6, RZ, 0x2 ;  /* 0x0000000607063211 */ /* 0x000fe400078f10ff */
[----:B------:R-:W-:Y:S02]  /*0870*/  MOV R215, RZ ;  /* 0x000000ff00d77202 */ /* 0x000fe40000000f00 */
[----:B------:R-:W-:Y:S02]  /*0880*/  @P3 LEA.HI.SX32 R215, R6, R3, 0x1e ;  /* 0x0000000306d73211 */ /* 0x000fe400078ff2ff */
[----:B------:R-:W-:-:S05]  /*0890*/  IADD3 R3, PT, PT, R248, 0xe0, RZ ;  /* 0x000000e0f8037810 */ /* 0x000fca0007ffe0ff */
[----:B------:R-:W-:Y:S01]  /*08a0*/  IMAD.WIDE.U32 R204, R3, 0x10, R204 ;  /* 0x0000001003cc7825 */ /* 0x000fe200078e00cc */
[----:B------:R-:W-:-:S05]  /*08b0*/  IADD3 R209, PT, PT, R5, 0xe0, RZ ;  /* 0x000000e005d17810 */ /* 0x000fca0007ffe0ff */
[----:B------:R-:W3:Y:S01]  /*08c0*/  LDG.E.128 R204, desc[UR6][R204.64] ;  /* 0x00000006cccc7981 */ /* 0x000ee2000c1e1d00 */
[----:B------:R-:W-:-:S06]  /*08d0*/  IMAD.WIDE.U32 R208, R209, 0x10, R10 ;  /* 0x00000010d1d07825 */ /* 0x000fcc00078e000a */
[----:B------:R-:W3:Y:S01]  /*08e0*/  LDG.E.128 R208, desc[UR6][R208.64] ;  /* 0x00000006d0d07981 */ /* 0x000ee2000c1e1d00 */
[C---:B------:R-:W-:Y:S01]  /*08f0*/  IMAD.WIDE.U32 R6, R215.reuse, 0x4, R238 ;  /* 0x00000004d7067825 */ /* 0x040fe200078e00ee */
[C---:B------:R-:W-:Y:S02]  /*0900*/  IADD3 R223, PT, PT, R215.reuse, 0x20, RZ ;  /* 0x00000020d7df7810 */ /* 0x040fe40007ffe0ff */
[C---:B------:R-:W-:Y:S02]  /*0910*/  IADD3 R243, PT, PT, R215.reuse, 0x60, RZ ;  /* 0x00000060d7f37810 */ /* 0x040fe40007ffe0ff */
[----:B------:R0:W5:Y:S01]  /*0920*/  LDG.E R226, desc[UR6][R6.64] ;  /* 0x0000000606e27981 */ /* 0x000162000c1e1900 */
[C---:B------:R-:W-:Y:S02]  /*0930*/  IADD3 R247, PT, PT, R215.reuse, 0x40, RZ ;  /* 0x00000040d7f77810 */ /* 0x040fe40007ffe0ff */
[C---:B------:R-:W-:Y:S02]  /*0940*/  IADD3 R245, PT, PT, R215.reuse, 0x80, RZ ;  /* 0x00000080d7f57810 */ /* 0x040fe40007ffe0ff */
[----:B------:R-:W-:-:S02]  /*0950*/  IADD3 R241, PT, PT, R215, 0xc0, RZ ;  /* 0x000000c0d7f17810 */ /* 0x000fc40007ffe0ff */
[C---:B------:R-:W-:Y:S02]  /*0960*/  IADD3 R5, PT, PT, R215.reuse, 0xe0, RZ ;  /* 0x000000e0d7057810 */ /* 0x040fe40007ffe0ff */
[----:B0-----:R-:W-:Y:S01]  /*0970*/  IADD3 R7, PT, PT, R215, 0xa0, RZ ;  /* 0x000000a0d7077810 */ /* 0x001fe20007ffe0ff */
[----:B------:R-:W-:-:S04]  /*0980*/  IMAD.WIDE.U32 R222, R223, 0x4, R238 ;  /* 0x00000004dfde7825 */ /* 0x000fc800078e00ee */
[--C-:B------:R-:W-:Y:S02]  /*0990*/  IMAD.WIDE.U32 R214, R243, 0x4, R238.reuse ;  /* 0x00000004f3d67825 */ /* 0x100fe400078e00ee */
[----:B------:R-:W5:Y:S02]  /*09a0*/  LDG.E R223, desc[UR6][R222.64] ;  /* 0x00000006dedf7981 */ /* 0x000f64000c1e1900 */
[--C-:B------:R-:W-:Y:S01]  /*09b0*/  IMAD.WIDE.U32 R246, R247, 0x4, R238.reuse ;  /* 0x00000004f7f67825 */ /* 0x100fe200078e00ee */
[----:B------:R-:W-:Y:S01]  /*09c0*/  MOV R225, UR14 ;  /* 0x0000000e00e17c02 */ /* 0x000fe20008000f00 */
        /* <DEDUP_REMOVED lines=11> */
[----:B------:R-:W-:-:S04]  /*0a80*/  ISETP.NE.U32.AND P0, PT, R225, RZ, PT ;  /* 0x000000ffe100720c */ /* 0x000fc80003f05070 */
[----:B------:R-:W-:-:S13]  /*0a90*/  ISETP.NE.AND.EX P0, PT, R224, RZ, PT, P0 ;  /* 0x000000ffe000720c */ /* 0x000fda0003f05300 */
[----:B------:R-:W0:Y:S08]  /*0aa0*/  @P0 LDC.64 R10, c[0x0][0x438] ;  /* 0x00010e00ff0a0b82 */ /* 0x000e300000000a00 */
[----:B------:R-:W1:Y:S08]  /*0ab0*/  @P0 LDC.64 R212, c[0x0][0x438] ;  /* 0x00010e00ffd40b82 */ /* 0x000e700000000a00 */
[----:B------:R-:W1:Y:S08]  /*0ac0*/  @P0 LDC.64 R236, c[0x0][0x438] ;  /* 0x00010e00ffec0b82 */ /* 0x000e700000000a00 */
[----:B------:R-:W1:Y:S08]  /*0ad0*/  @P0 LDC.64 R234, c[0x0][0x438] ;  /* 0x00010e00ffea0b82 */ /* 0x000e700000000a00 */
[----:B------:R-:W1:Y:S08]  /*0ae0*/  @P0 LDC.64 R232, c[0x0][0x438] ;  /* 0x00010e00ffe80b82 */ /* 0x000e700000000a00 */
[----:B------:R-:W4:Y:S08]  /*0af0*/  @P0 LDC.64 R230, c[0x0][0x438] ;  /* 0x00010e00ffe60b82 */ /* 0x000f300000000a00 */
[----:B------:R-:W4:Y:S08]  /*0b00*/  @P0 LDC.64 R228, c[0x0][0x438] ;  /* 0x00010e00ffe40b82 */ /* 0x000f300000000a00 */
[----:B------:R-:W4:Y:S01]  /*0b10*/  @P0 LDC.64 R220, c[0x0][0x438] ;  /* 0x00010e00ffdc0b82 */ /* 0x000f220000000a00 */
[----:B0-----:R-:W-:-:S04]  /*0b20*/  @P0 IMAD.WIDE.U32 R10, R248, 0x10, R10 ;  /* 0x00000010f80a0825 */ /* 0x001fc800078e000a */
[----:B-1----:R-:W-:Y:S01]  /*0b30*/  @P0 IMAD.WIDE.U32 R212, R218, 0x10, R212 ;  /* 0x00000010dad40825 */ /* 0x002fe200078e00d4 */
[----:B------:R0:W5:Y:S03]  /*0b40*/  @P0 LDG.E.128 R44, desc[UR6][R10.64] ;  /* 0x000000060a2c0981 */ /* 0x000166000c1e1d00 */
[----:B------:R-:W-:Y:S01]  /*0b50*/  @P0 IMAD.WIDE.U32 R236, R216, 0x10, R236 ;  /* 0x00000010d8ec0825 */ /* 0x000fe200078e00ec */
[----:B------:R1:W5:Y:S03]  /*0b60*/  @P0 LDG.E.128 R40, desc[UR6][R212.64] ;  /* 0x00000006d4280981 */ /* 0x000366000c1e1d00 */
[----:B------:R-:W-:Y:S01]  /*0b70*/  @P0 IMAD.WIDE.U32 R234, R251, 0x10, R234 ;  /* 0x00000010fbea0825 */ /* 0x000fe200078e00ea */
[----:B------:R-:W5:Y:S03]  /*0b80*/  @P0 LDG.E.128 R36, desc[UR6][R236.64] ;  /* 0x00000006ec240981 */ /* 0x000f66000c1e1d00 */
[----:B------:R-:W-:Y:S01]  /*0b90*/  @P0 IMAD.WIDE.U32 R232, R249, 0x10, R232 ;  /* 0x00000010f9e80825 */ /* 0x000fe200078e00e8 */
[----:B------:R-:W5:Y:S03]  /*0ba0*/  @P0 LDG.E.128 R32, desc[UR6][R234.64] ;  /* 0x00000006ea200981 */ /* 0x000f66000c1e1d00 */
[----:B----4-:R-:W-:Y:S01]  /*0bb0*/  @P0 IMAD.WIDE.U32 R230, R227, 0x10, R230 ;  /* 0x00000010e3e60825 */ /* 0x010fe200078e00e6 */
[----:B------:R-:W5:Y:S03]  /*0bc0*/  @P0 LDG.E.128 R28, desc[UR6][R232.64] ;  /* 0x00000006e81c0981 */ /* 0x000f66000c1e1d00 */
[----:B------:R-:W-:Y:S01]  /*0bd0*/  @P0 IMAD.WIDE.U32 R228, R9, 0x10, R228 ;  /* 0x0000001009e40825 */ /* 0x000fe200078e00e4 */
[----:B------:R-:W5:Y:S03]  /*0be0*/  @P0 LDG.E.128 R24, desc[UR6][R230.64] ;  /* 0x00000006e6180981 */ /* 0x000f66000c1e1d00 */
[----:B------:R-:W-:Y:S01]  /*0bf0*/  @P0 IMAD.WIDE.U32 R220, R3, 0x10, R220 ;  /* 0x0000001003dc0825 */ /* 0x000fe200078e00dc */
[----:B------:R-:W5:Y:S04]  /*0c00*/  @P0 LDG.E.128 R20, desc[UR6][R228.64] ;  /* 0x00000006e4140981 */ /* 0x000f68000c1e1d00 */
[----:B------:R4:W5:Y:S01]  /*0c10*/  @P0 LDG.E.128 R16, desc[UR6][R220.64] ;  /* 0x00000006dc100981 */ /* 0x000962000c1e1d00 */
[----:B------:R-:W-:-:S04]  /*0c20*/  ISETP.NE.AND P0, PT, RZ, UR9, PT ;  /* 0x00000009ff007c0c */ /* 0x000fc8000bf05270 */
[----:B------:R-:W-:-:S05]  /*0c30*/  FSEL R217, R217, RZ, !P0 ;  /* 0x000000ffd9d97208 */ /* 0x000fca0004000000 */
[C---:B------:R-:W-:Y:S01]  /*0c40*/  FADD.FTZ R3, -R217.reuse, R12 ;  /* 0x0000000cd9037221 */ /* 0x040fe20000010100 */
[C---:B------:R-:W-:Y:S01]  /*0c50*/  FADD.FTZ R13, -R217.reuse, R13 ;  /* 0x0000000dd90d7221 */ /* 0x040fe20000010100 */
[C---:B------:R-:W-:Y:S01]  /*0c60*/  FADD.FTZ R9, -R217.reuse, R14 ;  /* 0x0000000ed9097221 */ /* 0x040fe20000010100 */
[C---:B------:R-:W-:Y:S01]  /*0c70*/  FADD.FTZ R159, -R217.reuse, R159 ;  /* 0x0000009fd99f7221 */ /* 0x040fe20000010100 */
[C---:B------:R-:W-:Y:S01]  /*0c80*/  FMUL.FTZ R3, R4.reuse, R3 ;  /* 0x0000000304037220 */ /* 0x040fe20000410000 */
[C---:B0-----:R-:W-:Y:S01]  /*0c90*/  FMUL.FTZ R10, R4.reuse, R13 ;  /* 0x0000000d040a7220 */ /* 0x041fe20000410000 */
[C---:B------:R-:W-:Y:S01]  /*0ca0*/  FADD.FTZ R13, -R217.reuse, R156 ;  /* 0x0000009cd90d7221 */ /* 0x040fe20000010100 */
[C---:B--2---:R-:W-:Y:S01]  /*0cb0*/  FADD.FTZ R175, -R217.reuse, R175 ;  /* 0x000000afd9af7221 */ /* 0x044fe20000010100 */
[C---:B------:R-:W-:Y:S01]  /*0cc0*/  FADD.FTZ R157, -R217.reuse, R157 ;  /* 0x0000009dd99d7221 */ /* 0x040fe20000010100 */
[----:B------:R-:W-:Y:S01]  /*0cd0*/  FMUL.FTZ R156, R4, R159 ;  /* 0x0000009f049c7220 */ /* 0x000fe20000410000 */
[----:B------:R-:W-:Y:S01]  /*0ce0*/  FMUL.FTZ R12, R76, R152 ;  /* 0x000000984c0c7220 */ /* 0x000fe20000410000 */
[C---:B------:R-:W-:Y:S01]  /*0cf0*/  FADD.FTZ R159, -R217.reuse, R172 ;  /* 0x000000acd99f7221 */ /* 0x040fe20000010100 */
[C---:B------:R-:W-:Y:S01]  /*0d00*/  FADD.FTZ R173, -R217.reuse, R173 ;  /* 0x000000add9ad7221 */ /* 0x040fe20000010100 */
[C---:B------:R-:W-:Y:S01]  /*0d10*/  FADD.FTZ R15, -R217.reuse, R15 ;  /* 0x0000000fd90f7221 */ /* 0x040fe20000010100 */
[----:B------:R-:W-:Y:S01]  /*0d20*/  FADD.FTZ R163, -R217, R163 ;  /* 0x000000a3d9a37221 */ /* 0x000fe20000010100 */
[----:B------:R-:W-:Y:S01]  /*0d30*/  FADD.FTZ R140, R140, R152 ;  /* 0x000000988c8c7221 */ /* 0x000fe20000010000 */
[----:B------:R-:W-:Y:S01]  /*0d40*/  FFMA.FTZ R80, R152, R3, R80 ;  /* 0x0000000398507223 */ /* 0x000fe20000010050 */
[C---:B------:R-:W-:Y:S01]  /*0d50*/  FMUL.FTZ R9, R4.reuse, R9 ;  /* 0x0000000904097220 */ /* 0x040fe20000410000 */
[C---:B------:R-:W-:Y:S01]  /*0d60*/  FMUL.FTZ R172, R4.reuse, R175 ;  /* 0x000000af04ac7220 */ /* 0x040fe20000410000 */
[----:B------:R-:W-:Y:S01]  /*0d70*/  FADD.FTZ R141, R141, R153 ;  /* 0x000000998d8d7221 */ /* 0x000fe20000010000 */
[----:B------:R-:W-:Y:S01]  /*0d80*/  FFMA.FTZ R81, R153, R10, R81 ;  /* 0x0000000a99517223 */ /* 0x000fe20000010051 */
[----:B------:R-:W-:Y:S01]  /*0d90*/  FMUL.FTZ R11, R77, R153 ;  /* 0x000000994d0b7220 */ /* 0x000fe20000410000 */
[C---:B------:R-:W-:Y:S01]  /*0da0*/  FMUL.FTZ R152, R4.reuse, R157 ;  /* 0x0000009d04987220 */ /* 0x040fe20000410000 */
[----:B------:R-:W-:Y:S01]  /*0db0*/  FADD.FTZ R179, -R217, R179 ;  /* 0x000000b3d9b37221 */ /* 0x000fe20000010100 */
[----:B------:R-:W-:Y:S01]  /*0dc0*/  FFMA.FTZ R175, R3, R12, RZ ;  /* 0x0000000c03af7223 */ /* 0x000fe200000100ff */
[C---:B------:R-:W-:Y:S01]  /*0dd0*/  FADD.FTZ R153, -R217.reuse, R160 ;  /* 0x000000a0d9997221 */ /* 0x040fe20000010100 */
[C---:B------:R-:W-:Y:S01]  /*0de0*/  FADD.FTZ R161, -R217.reuse, R161 ;  /* 0x000000a1d9a17221 */ /* 0x040fe20000010100 */
[C---:B------:R-:W-:Y:S01]  /*0df0*/  FADD.FTZ R157, -R217.reuse, R162 ;  /* 0x000000a2d99d7221 */ /* 0x040fe20000010100 */
[----:B-1----:R-:W-:Y:S01]  /*0e00*/  FADD.FTZ R212, RZ, R12 ;  /* 0x0000000cffd47221 */ /* 0x002fe20000010000 */
[C---:B------:R-:W-:Y:S01]  /*0e10*/  FMUL.FTZ R160, R4.reuse, R163 ;  /* 0x000000a304a07220 */ /* 0x040fe20000410000 */
[C---:B------:R-:W-:Y:S01]  /*0e20*/  FMUL.FTZ R162, R4.reuse, R173 ;  /* 0x000000ad04a27220 */ /* 0x040fe20000410000 */
[----:B------:R-:W-:Y:S01]  /*0e30*/  FMUL.FTZ R14, R4, R15 ;  /* 0x0000000f040e7220 */ /* 0x000fe20000410000 */
[----:B------:R-:W-:Y:S01]  /*0e40*/  FADD.FTZ R142, R142, R154 ;  /* 0x0000009a8e8e7221 */ /* 0x000fe20000010000 */
[----:B------:R-:W-:Y:S01]  /*0e50*/  FFMA.FTZ R82, R154, R9, R82 ;  /* 0x000000099a527223 */ /* 0x000fe20000010052 */
[C---:B------:R-:W-:Y:S01]  /*0e60*/  FADD.FTZ R163, -R217.reuse, R176 ;  /* 0x000000b0d9a37221 */ /* 0x040fe20000010100 */
[C---:B------:R-:W-:Y:S01]  /*0e70*/  FADD.FTZ R177, -R217.reuse, R177 ;  /* 0x000000b1d9b17221 */ /* 0x040fe20000010100 */
[C---:B------:R-:W-:Y:S01]  /*0e80*/  FADD.FTZ R173, -R217.reuse, R178 ;  /* 0x000000b2d9ad7221 */ /* 0x040fe20000010100 */
[----:B------:R-:W-:Y:S01]  /*0e90*/  FMUL.FTZ R154, R78, R154 ;  /* 0x0000009a4e9a7220 */ /* 0x000fe20000410000 */
[----:B------:R-:W-:Y:S01]  /*0ea0*/  FADD.FTZ R15, -R217, R158 ;  /* 0x0000009ed90f7221 */ /* 0x000fe20000010100 */
[----:B------:R-:W-:Y:S01]  /*0eb0*/  FMUL.FTZ R176, R4, R179 ;  /* 0x000000b304b07220 */ /* 0x000fe20000410000 */
[----:B------:R-:W-:Y:S01]  /*0ec0*/  FFMA.FTZ R178, R10, R11, R175 ;  /* 0x0000000b0ab27223 */ /* 0x000fe200000100af */
[C---:B------:R-:W-:Y:S01]  /*0ed0*/  FMUL.FTZ R158, R4.reuse, R161 ;  /* 0x000000a1049e7220 */ /* 0x040fe20000410000 */
[----:B------:R-:W-:Y:S01]  /*0ee0*/  FADD.FTZ R179, R11, R212 ;  /* 0x000000d40bb37221 */ /* 0x000fe20000010000 */
[----:B------:R-:W-:Y:S01]  /*0ef0*/  FADD.FTZ R161, -R217, R174 ;  /* 0x000000aed9a17221 */ /* 0x000fe20000010100 */
[----:B------:R-:W-:Y:S01]  /*0f00*/  FADD.FTZ R143, R143, R155 ;  /* 0x0000009b8f8f7221 */ /* 0x000fe20000010000 */
[----:B------:R-:W-:Y:S01]  /*0f10*/  FFMA.FTZ R83, R155, R14, R83 ;  /* 0x0000000e9b537223 */ /* 0x000fe20000010053 */
[C---:B------:R-:W-:Y:S01]  /*0f20*/  FMUL.FTZ R13, R4.reuse, R13 ;  /* 0x0000000d040d7220 */ /* 0x040fe20000410000 */
[----:B------:R-:W-:Y:S01]  /*0f30*/  FMUL.FTZ R174, R4, R177 ;  /* 0x000000b104ae7220 */ /* 0x000fe20000410000 */
[----:B------:R-:W-:Y:S01]  /*0f40*/  FMUL.FTZ R155, R79, R155 ;  /* 0x0000009b4f9b7220 */ /* 0x000fe20000410000 */
[----:B------:R-:W-:Y:S01]  /*0f50*/  FADD.FTZ R177, -R217, R188 ;  /* 0x000000bcd9b17221 */ /* 0x000fe20000010100 */
[----:B------:R-:W-:Y:S01]  /*0f60*/  FFMA.FTZ R175, R9, R154, R178 ;  /* 0x0000009a09af7223 */ /* 0x000fe200000100b2 */
[----:B------:R-:W-:Y:S01]  /*0f70*/  FADD.FTZ R188, R154, R179 ;  /* 0x000000b39abc7221 */ /* 0x000fe20000010000 */
[----:B------:R-:W-:Y:S01]  /*0f80*/  FADD.FTZ R136, R136, R164 ;  /* 0x000000a488887221 */ /* 0x000fe20000010000 */
[----:B------:R-:W-:Y:S01]  /*0f90*/  FFMA.FTZ R84, R164, R13, R84 ;  /* 0x0000000da4547223 */ /* 0x000fe20000010054 */
[----:B------:R-:W-:Y:S01]  /*0fa0*/  FMUL.FTZ R164, R72, R164 ;  /* 0x000000a448a47220 */ /* 0x000fe20000410000 */
[----:B------:R-:W-:Y:S01]  /*0fb0*/  FFMA.FTZ R178, R14, R155, R175 ;  /* 0x0000009b0eb27223 */ /* 0x000fe200000100af */
[----:B------:R-:W-:Y:S01]  /*0fc0*/  FADD.FTZ R213, R155, R188 ;  /* 0x000000bc9bd57221 */ /* 0x000fe20000010000 */
[C---:B------:R-:W-:Y:S01]  /*0fd0*/  FMUL.FTZ R15, R4.reuse, R15 ;  /* 0x0000000f040f7220 */ /* 0x040fe20000410000 */
        /* <DEDUP_REMOVED lines=15> */
[C---:B------:R-:W-:Y:S01]  /*10d0*/  FADD.FTZ R189, -R217.reuse, R189 ;  /* 0x000000bdd9bd7221 */ /* 0x040fe20000010100 */
[----:B------:R-:W-:Y:S01]  /*10e0*/  FADD.FTZ R179, -R217, R190 ;  /* 0x000000bed9b37221 */ /* 0x000fe20000010100 */
        /* <DEDUP_REMOVED lines=60> */
[----:B------:R-:W-:Y:S01]  /*14b0*/  FMUL.FTZ R185, R61, R185 ;  /* 0x000000b93db97220 */ /* 0x000fe20000410000 */
[----:B------:R-:W-:Y:S01]  /*14c0*/  FADD.FTZ R197, -R217, R197 ;  /* 0x000000c5d9c57221 */ /* 0x000fe20000010100 */
[----:B------:R-:W-:Y:S01]  /*14d0*/  FFMA.FTZ R189, R163, R184, R190 ;  /* 0x000000b8a3bd7223 */ /* 0x000fe200000100be */
[----:B------:R-:W-:Y:S01]  /*14e0*/  FADD.FTZ R190, R184, R213 ;  /* 0x000000d5b8be7221 */ /* 0x000fe20000010000 */
[----:B------:R-:W-:Y:S01]  /*14f0*/  FADD.FTZ R126, R126, R186 ;  /* 0x000000ba7e7e7221 */ /* 0x000fe20000010000 */
[----:B------:R-:W-:Y:S01]  /*1500*/  FFMA.FTZ R98, R186, R173, R98 ;  /* 0x000000adba627223 */ /* 0x000fe20000010062 */
[----:B---3--:R-:W-:Y:S01]  /*1510*/  FADD.FTZ R116, R116, R200 ;  /* 0x000000c874747221 */ /* 0x008fe20000010000 */
[----:B------:R-:W-:Y:S01]  /*1520*/  FFMA.FTZ R104, R200, R179, R104 ;  /* 0x000000b3c8687223 */ /* 0x000fe20000010068 */
[----:B------:R-:W-:Y:S01]  /*1530*/  FMUL.FTZ R214, R52, R200 ;  /* 0x000000c834d67220 */ /* 0x000fe20000410000 */
[----:B------:R-:W-:Y:S01]  /*1540*/  FMUL.FTZ R186, R62, R186 ;  /* 0x000000ba3eba7220 */ /* 0x000fe20000410000 */
[----:B------:R-:W-:Y:S01]  /*1550*/  FMUL.FTZ R200, R4, R197 ;  /* 0x000000c504c87220 */ /* 0x000fe20000410000 */
[----:B------:R-:W-:Y:S01]  /*1560*/  FFMA.FTZ R188, R174, R185, R189 ;  /* 0x000000b9aebc7223 */ /* 0x000fe200000100bd */
[----:B------:R-:W-:Y:S01]  /*1570*/  FADD.FTZ R197, R185, R190 ;  /* 0x000000beb9c57221 */ /* 0x000fe20000010000 */
        /* <DEDUP_REMOVED lines=30> */
[----:B------:R-:W-:-:S02]  /*1760*/  FADD.FTZ R199, -R217, R199 ;  /* 0x000000c7d9c77221 */ /* 0x000fc40000010100 */
[----:B------:R-:W-:Y:S01]  /*1770*/  FFMA.FTZ R190, R212, R195, R189 ;  /* 0x000000c3d4be7223 */ /* 0x000fe200000100bd */
[----:B------:R-:W-:Y:S01]  /*1780*/  FADD.FTZ R197, R195, R188 ;  /* 0x000000bcc3c57221 */ /* 0x000fe20000010000 */
[----:B------:R-:W-:Y:S01]  /*1790*/  FADD.FTZ R191, -R217, R204 ;  /* 0x000000ccd9bf7221 */ /* 0x000fe20000010100 */
[----:B------:R-:W-:Y:S01]  /*17a0*/  FADD.FTZ R118, R118, R202 ;  /* 0x000000ca76767221 */ /* 0x000fe20000010000 */
[----:B------:R-:W-:Y:S01]  /*17b0*/  FFMA.FTZ R189, R179, R214, R190 ;  /* 0x000000d6b3bd7223 */ /* 0x000fe200000100be */
[----:B------:R-:W-:Y:S01]  /*17c0*/  FFMA.FTZ R106, R202, R201, R106 ;  /* 0x000000c9ca6a7223 */ /* 0x000fe2000001006a */
[----:B------:R-:W-:Y:S01]  /*17d0*/  FMUL.FTZ R216, R54, R202 ;  /* 0x000000ca36d87220 */ /* 0x000fe20000410000 */
[----:B------:R-:W-:Y:S01]  /*17e0*/  FADD.FTZ R190, R214, R197 ;  /* 0x000000c5d6be7221 */ /* 0x000fe20000010000 */
[C---:B------:R-:W-:Y:S01]  /*17f0*/  FMUL.FTZ R202, R4.reuse, R199 ;  /* 0x000000c704ca7220 */ /* 0x040fe20000410000 */
[----:B------:R-:W-:Y:S01]  /*1800*/  FADD.FTZ R199, -R217, R205 ;  /* 0x000000cdd9c77221 */ /* 0x000fe20000010100 */
        /* <DEDUP_REMOVED lines=14> */
[----:B----4-:R-:W-:Y:S01]  /*18f0*/  FADD.FTZ R221, -R217, R206 ;  /* 0x000000ced9dd7221 */ /* 0x010fe20000010100 */
[----:B------:R-:W-:Y:S01]  /*1900*/  FADD.FTZ R113, R113, R209 ;  /* 0x000000d171717221 */ /* 0x000fe20000010000 */
[----:B------:R-:W-:Y:S01]  /*1910*/  FFMA.FTZ R109, R209, R204, R109 ;  /* 0x000000ccd16d7223 */ /* 0x000fe2000001006d */
[----:B------:R-:W-:Y:S01]  /*1920*/  FMUL.FTZ R209, R49, R209 ;  /* 0x000000d131d17220 */ /* 0x000fe20000410000 */
[----:B------:R-:W-:Y:S01]  /*1930*/  FFMA.FTZ R191, R205, R208, R190 ;  /* 0x000000d0cdbf7223 */ /* 0x000fe200000100be */
[----:B------:R-:W-:Y:S01]  /*1940*/  FADD.FTZ R188, R208, R189 ;  /* 0x000000bdd0bc7221 */ /* 0x000fe20000010000 */
[----:B------:R-:W-:Y:S01]  /*1950*/  FADD.FTZ R217, -R217, R207 ;  /* 0x000000cfd9d97221 */ /* 0x000fe20000010100 */
        /* <DEDUP_REMOVED lines=15> */
.L_x_19029:
        /* <DEDUP_REMOVED lines=37> */
[----:B------:R-:W-:Y:S02]  /*1ca0*/  IMAD.WIDE.U32 R188, R5, 0x4, R188 ;  /* 0x0000000405bc7825 */ /* 0x000fe400078e00bc */
[----:B------:R0:W5:Y:S04]  /*1cb0*/  LDG.E R5, desc[UR6][R198.64] ;  /* 0x00000006c6057981 */ /* 0x000168000c1e1900 */
[----:B------:R0:W5:Y:S04]  /*1cc0*/  LDG.E R226, desc[UR6][R226.64] ;  /* 0x00000006e2e27981 */ /* 0x000168000c1e1900 */
[----:B------:R0:W5:Y:S01]  /*1cd0*/  LDG.E R8, desc[UR6][R188.64] ;  /* 0x00000006bc087981 */ /* 0x000162000c1e1900 */
[----:B------:R-:W-:Y:S05]  /*1ce0*/  BRA `(.L_x_19030) ;  /* 0x0000000000d87947 */ /* 0x000fea0003800000 */
.L_x_19031:
        /* <DEDUP_REMOVED lines=17> */
[--C-:B------:R-:W-:Y:S01]  /*1e00*/  IMAD.WIDE.U32 R28, R29, 0x4, R18.reuse ;  /* 0x000000041d1c7825 */ /* 0x100fe200078e0012 */
[----:B------:R0:W5:Y:S01]  /*1e10*/  LDG.E R215, desc[UR6][R26.64] ;  /* 0x000000061ad77981 */ /* 0x000162000c1e1900 */
[----:B------:R-:W-:Y:S02]  /*1e20*/  LEA.HI.SX32 R45, R6, R7, 0x1e ;  /* 0x00000007062d7211 */ /* 0x000fe400078ff2ff */
[----:B------:R-:W-:Y:S01]  /*1e30*/  IMAD.WIDE.U32 R24, R25, 0x4, R18 ;  /* 0x0000000419187825 */ /* 0x000fe200078e0012 */
[----:B------:R3:W5:Y:S01]  /*1e40*/  LDG.E R222, desc[UR6][R28.64] ;  /* 0x000000061cde7981 */ /* 0x000762000c1e1900 */
[----:B------:R-:W-:-:S02]  /*1e50*/  IADD3 R41, PT, PT, R45, 0x20, RZ ;  /* 0x000000202d297810 */ /* 0x000fc40007ffe0ff */
[--C-:B------:R-:W-:Y:S01]  /*1e60*/  IMAD.WIDE.U32 R20, R21, 0x4, R18.reuse ;  /* 0x0000000415147825 */ /* 0x100fe200078e0012 */
[C---:B------:R-:W-:Y:S02]  /*1e70*/  IADD3 R37, PT, PT, R45.reuse, 0x40, RZ ;  /* 0x000000402d257810 */ /* 0x040fe40007ffe0ff */
[----:B------:R-:W-:Y:S01]  /*1e80*/  IADD3 R33, PT, PT, R45, 0x60, RZ ;  /* 0x000000602d217810 */ /* 0x000fe20007ffe0ff */
[--C-:B------:R-:W-:Y:S01]  /*1e90*/  IMAD.WIDE.U32 R22, R23, 0x4, R18.reuse ;  /* 0x0000000417167825 */ /* 0x100fe200078e0012 */
[C---:B-1----:R-:W-:Y:S01]  /*1ea0*/  IADD3 R31, PT, PT, R45.reuse, 0x80, RZ ;  /* 0x000000802d1f7810 */ /* 0x042fe20007ffe0ff */
[----:B------:R-:W5:Y:S01]  /*1eb0*/  LDG.E R7, desc[UR6][R20.64] ;  /* 0x0000000614077981 */ /* 0x000f62000c1e1900 */
[----:B------:R-:W-:Y:S01]  /*1ec0*/  IADD3 R35, PT, PT, R45, 0xa0, RZ ;  /* 0x000000a02d237810 */ /* 0x000fe20007ffe0ff */
[--C-:B------:R-:W-:Y:S01]  /*1ed0*/  IMAD.WIDE.U32 R226, R227, 0x4, R18.reuse ;  /* 0x00000004e3e27825 */ /* 0x100fe200078e0012 */
[C---:B0-----:R-:W-:Y:S01]  /*1ee0*/  IADD3 R27, PT, PT, R45.reuse, 0xc0, RZ ;  /* 0x000000c02d1b7810 */ /* 0x041fe20007ffe0ff */
[----:B------:R-:W5:Y:S01]  /*1ef0*/  LDG.E R6, desc[UR6][R22.64] ;  /* 0x0000000616067981 */ /* 0x000f62000c1e1900 */
[----:B------:R-:W-:Y:S01]  /*1f00*/  IADD3 R39, PT, PT, R45, 0xe0, RZ ;  /* 0x000000e02d277810 */ /* 0x000fe20007ffe0ff */
[----:B------:R-:W-:-:S02]  /*1f10*/  IMAD.WIDE.U32 R18, R5, 0x4, R18 ;  /* 0x0000000405127825 */ /* 0x000fc400078e0012 */
[----:B------:R0:W5:Y:S02]  /*1f20*/  LDG.E R5, desc[UR6][R24.64] ;  /* 0x0000000618057981 */ /* 0x000164000c1e1900 */
[--C-:B--2---:R-:W-:Y:S02]  /*1f30*/  IMAD.WIDE.U32 R44, R45, 0x10, R16.reuse ;  /* 0x000000102d2c7825 */ /* 0x104fe400078e0010 */
[----:B------:R1:W5:Y:S02]  /*1f40*/  LDG.E R8, desc[UR6][R18.64] ;  /* 0x0000000612087981 */ /* 0x000364000c1e1900 */
[--C-:B------:R-:W-:Y:S02]  /*1f50*/  IMAD.WIDE.U32 R40, R41, 0x10, R16.reuse ;  /* 0x0000001029287825 */ /* 0x100fe400078e0010 */
[----:B------:R1:W5:Y:S02]  /*1f60*/  LDG.E R226, desc[UR6][R226.64] ;  /* 0x00000006e2e27981 */ /* 0x000364000c1e1900 */
[----:B------:R-:W-:-:S02]  /*1f70*/  IMAD.WIDE.U32 R36, R37, 0x10, R16 ;  /* 0x0000001025247825 */ /* 0x000fc400078e0010 */
[----:B------:R-:W5:Y:S02]  /*1f80*/  LDG.E.128 R44, desc[UR6][R44.64] ;  /* 0x000000062c2c7981 */ /* 0x000f64000c1e1d00 */
[--C-:B------:R-:W-:Y:S02]  /*1f90*/  IMAD.WIDE.U32 R32, R33, 0x10, R16.reuse ;  /* 0x0000001021207825 */ /* 0x100fe400078e0010 */
[----:B------:R-:W5:Y:S02]  /*1fa0*/  LDG.E.128 R40, desc[UR6][R40.64] ;  /* 0x0000000628287981 */ /* 0x000f64000c1e1d00 */
[----:B---3--:R-:W-:-:S04]  /*1fb0*/  IMAD.WIDE.U32 R28, R31, 0x10, R16 ;  /* 0x000000101f1c7825 */ /* 0x008fc800078e0010 */
[--C-:B0-----:R-:W-:Y:S02]  /*1fc0*/  IMAD.WIDE.U32 R24, R35, 0x10, R16.reuse ;  /* 0x0000001023187825 */ /* 0x101fe400078e0010 */
        /* <DEDUP_REMOVED lines=8> */
.L_x_19030:
[----:B------:R-:W-:Y:S05]  /*2050*/  BSYNC.RECONVERGENT B1 ;  /* 0x0000000000017941 */ /* 0x000fea0003800200 */
.L_x_19028:
        /* <DEDUP_REMOVED lines=20> */
.L_x_19181:
        /* <DEDUP_REMOVED lines=38> */
.L_x_19037:
[----:B------:R-:W-:Y:S05]  /*2400*/  BSYNC.RECONVERGENT B2 ;  /* 0x0000000000027941 */ /* 0x000fea0003800200 */
.L_x_19036:
        /* <DEDUP_REMOVED lines=11> */
.L_x_19039:
[----:B------:R-:W-:Y:S05]  /*24c0*/  BSYNC.RECONVERGENT B2 ;  /* 0x0000000000027941 */ /* 0x000fea0003800200 */
.L_x_19038:
        /* <DEDUP_REMOVED lines=11> */
.L_x_19041:
[----:B------:R-:W-:Y:S05]  /*2580*/  BSYNC.RECONVERGENT B2 ;  /* 0x0000000000027941 */ /* 0x000fea0003800200 */
.L_x_19040:
        /* <DEDUP_REMOVED lines=11> */
.L_x_19035:
        /* <DEDUP_REMOVED lines=28> */
.L_x_19044:
[----:B------:R-:W-:Y:S05]  /*2800*/  BSYNC.RECONVERGENT B2 ;  /* 0x0000000000027941 */ /* 0x000fea0003800200 */
.L_x_19043:
        /* <DEDUP_REMOVED lines=11> */
.L_x_19046:
[----:B------:R-:W-:Y:S05]  /*28c0*/  BSYNC.RECONVERGENT B2 ;  /* 0x0000000000027941 */ /* 0x000fea0003800200 */
.L_x_19045:
        /* <DEDUP_REMOVED lines=11> */
.L_x_19048:
[----:B------:R-:W-:Y:S05]  /*2980*/  BSYNC.RECONVERGENT B2 ;  /* 0x0000000000027941 */ /* 0x000fea0003800200 */
.L_x_19047:
[----:B------:R-:W-:Y:S05]  /*2990*/  @!P3 BRA `(.L_x_19042) ;  /* 0x00000004004cb947 */ /* 0x000fea0003800000 */
[----:B------:R-:W-:Y:S01]  /*29a0*/  FMUL.FTZ R147, R151, UR13 ;  /* 0x0000000d97937c20 */ /* 0x000fe20008410000 */
[----:B-----5:R-:W-:-:S03]  /*29b0*/  ISETP.GE.U32.AND P0, PT, R226, 0x1000000, PT ;  /* 0x01000000e200780c */ /* 0x020fc60003f06070 */
[----:B------:R-:W-:-:S05]  /*29c0*/  FMUL.FTZ R147, R147, UR12 ;  /* 0x0000000c93937c20 */ /* 0x000fca0008410000 */
[----:B------:R-:W-:Y:S01]  /*29d0*/  SEL R147, R147, RZ, P0 ;  /* 0x000000ff93937207 */ /* 0x000fe20000000000 */
[----:B------:R-:W-:Y:S06]  /*29e0*/  BRA `(.L_x_19042) ;  /* 0x0000000400387947 */ /* 0x000fec0003800000 */
.L_x_19034:
        /* <DEDUP_REMOVED lines=42> */
.L_x_19049:
        /* <DEDUP_REMOVED lines=16> */
[----:B0-----:R-:W0:Y:S01]  /*2d90*/  @P3 LDC.64 R196, c[0x0][0x408] ;  /* 0x00010200ffc43b82 */ /* 0x001e220000000a00 */
[----:B------:R-:W-:Y:S01]  /*2da0*/  MOV R148, R44 ;  /* 0x0000002c00947202 */ /* 0x000fe20000000f00 */
[C---:B------:R-:W-:Y:S01]  /*2db0*/  @P2 FFMA.FTZ R148, R4.reuse, R229, R44 ;  /* 0x000000e504942223 */ /* 0x040fe2000001002c */
[----:B------:R-:W-:Y:S01]  /*2dc0*/  MOV R149, R45 ;  /* 0x0000002d00957202 */ /* 0x000fe20000000f00 */
[C---:B------:R-:W-:Y:S01]  /*2dd0*/  @P2 FFMA.FTZ R149, R4.reuse, R226, R45 ;  /* 0x000000e204952223 */ /* 0x040fe2000001002d */
[----:B------:R-:W-:Y:S01]  /*2de0*/  MOV R150, R46 ;  /* 0x0000002e00967202 */ /* 0x000fe20000000f00 */
[----:B------:R-:W-:-:S02]  /*2df0*/  @P2 FFMA.FTZ R150, R4, R231, R46 ;  /* 0x000000e704962223 */ /* 0x000fc4000001002e */
[----:B------:R-:W3:Y:S01]  /*2e00*/  @P3 LDC.64 R198, c[0x0][0x408] ;  /* 0x00010200ffc63b82 */ /* 0x000ee20000000a00 */
[----:B-1----:R-:W-:-:S04]  /*2e10*/  @P3 FMUL.FTZ R189, R151, R189 ;  /* 0x000000bd97bd3220 */ /* 0x002fc80000410000 */
[----:B------:R-:W-:Y:S01]  /*2e20*/  @P3 FMUL.FTZ R188, R189, R188 ;  /* 0x000000bcbdbc3220 */ /* 0x000fe20000410000 */
[----:B--2---:R-:W-:-:S04]  /*2e30*/  @P3 FMUL.FTZ R191, R148, R191 ;  /* 0x000000bf94bf3220 */ /* 0x004fc80000410000 */
[----:B------:R-:W-:Y:S01]  /*2e40*/  @P3 SEL R147, R188, RZ, P5 ;  /* 0x000000ffbc933207 */ /* 0x000fe20002800000 */
[----:B------:R-:W-:Y:S01]  /*2e50*/  @P3 FMUL.FTZ R190, R191, R190 ;  /* 0x000000bebfbe3220 */ /* 0x000fe20000410000 */
[----:B0-----:R-:W-:-:S04]  /*2e60*/  @P3 FMUL.FTZ R197, R149, R197 ;  /* 0x000000c595c53220 */ /* 0x001fc80000410000 */
[----:B------:R-:W-:Y:S01]  /*2e70*/  @P3 SEL R144, R190, RZ, P0 ;  /* 0x000000ffbe903207 */ /* 0x000fe20000000000 */
[----:B------:R-:W-:Y:S01]  /*2e80*/  @P3 FMUL.FTZ R196, R197, R196 ;  /* 0x000000c4c5c43220 */ /* 0x000fe20000410000 */
[----:B---3--:R-:W-:-:S04]  /*2e90*/  @P3 FMUL.FTZ R199, R150, R199 ;  /* 0x000000c796c73220 */ /* 0x008fc80000410000 */
[----:B------:R-:W-:Y:S01]  /*2ea0*/  @P3 SEL R145, R196, RZ, P1 ;  /* 0x000000ffc4913207 */ /* 0x000fe20000800000 */
[----:B------:R-:W-:-:S05]  /*2eb0*/  @P3 FMUL.FTZ R198, R199, R198 ;  /* 0x000000c6c7c63220 */ /* 0x000fca0000410000 */
[----:B------:R-:W-:-:S07]  /*2ec0*/  @P3 SEL R146, R198, RZ, P4 ;  /* 0x000000ffc6923207 */ /* 0x000fce0002000000 */
.L_x_19042:
[----:B------:R-:W-:Y:S05]  /*2ed0*/  BSYNC.RECONVERGENT B1 ;  /* 0x0000000000017941 */ /* 0x000fea0003800200 */
.L_x_19033:
        /* <DEDUP_REMOVED lines=15> */
[-CC-:B------:R-:W-:Y:S01]  /*2fd0*/  @P2 FFMA.FTZ R198, R152, R221.reuse, R220.reuse ;  /* 0x000000dd98c62223 */ /* 0x180fe200000100dc */
[----:B0-----:R-:W-:Y:S01]  /*2fe0*/  @P2 FFMA.FTZ R199, R15, R221, R220 ;  /* 0x000000dd0fc72223 */ /* 0x001fe200000100dc */
        /* <DEDUP_REMOVED lines=33> */
.L_x_19052:
        /* <DEDUP_REMOVED lines=37> */
.L_x_19051:
        /* <DEDUP_REMOVED lines=29> */
.L_x_19056:
[----:B------:R-:W-:Y:S05]  /*3620*/  BSYNC.RECONVERGENT B2 ;  /* 0x0000000000027941 */ /* 0x000fea0003800200 */
.L_x_19055:
        /* <DEDUP_REMOVED lines=11> */
.L_x_19058:
[----:B------:R-:W-:Y:S05]  /*36e0*/  BSYNC.RECONVERGENT B2 ;  /* 0x0000000000027941 */ /* 0x000fea0003800200 */
.L_x_19057:
        /* <DEDUP_REMOVED lines=11> */
.L_x_19060:
[----:B------:R-:W-:Y:S05]  /*37a0*/  BSYNC.RECONVERGENT B2 ;  /* 0x0000000000027941 */ /* 0x000fea0003800200 */
.L_x_19059:
[----:B------:R-:W-:Y:S05]  /*37b0*/  @!P3 BRA `(.L_x_19053) ;  /* 0x0000000000ccb947 */ /* 0x000fea0003800000 */
[----:B------:R-:W-:Y:S01]  /*37c0*/  FMUL.FTZ R147, R151, UR13 ;  /* 0x0000000d97937c20 */ /* 0x000fe20008410000 */
[----:B-----5:R-:W-:-:S03]  /*37d0*/  ISETP.GE.U32.AND P4, PT, R223, 0x1000000, PT ;  /* 0x01000000df00780c */ /* 0x020fc60003f86070 */
[----:B------:R-:W-:-:S05]  /*37e0*/  FMUL.FTZ R147, R147, UR12 ;  /* 0x0000000c93937c20 */ /* 0x000fca0008410000 */
[----:B------:R-:W-:Y:S01]  /*37f0*/  SEL R147, R147, RZ, P4 ;  /* 0x000000ff93937207 */ /* 0x000fe20002000000 */
[----:B------:R-:W-:Y:S06]  /*3800*/  BRA `(.L_x_19053) ;  /* 0x0000000000b87947 */ /* 0x000fec0003800000 */
.L_x_19054:
        /* <DEDUP_REMOVED lines=11> */
.L_x_19062:
[----:B------:R-:W-:Y:S05]  /*38c0*/  BSYNC.RECONVERGENT B2 ;  /* 0x0000000000027941 */ /* 0x000fea0003800200 */
.L_x_19061:
        /* <DEDUP_REMOVED lines=11> */
.L_x_19064:
[----:B------:R-:W-:Y:S05]  /*3980*/  BSYNC.RECONVERGENT B2 ;  /* 0x0000000000027941 */ /* 0x000fea0003800200 */
.L_x_19063:
        /* <DEDUP_REMOVED lines=11> */
.L_x_19066:
[----:B------:R-:W-:Y:S05]  /*3a40*/  BSYNC.RECONVERGENT B2 ;  /* 0x0000000000027941 */ /* 0x000fea0003800200 */
.L_x_19065:
        /* <DEDUP_REMOVED lines=10> */
.L_x_19053:
[----:B------:R-:W-:Y:S05]  /*3af0*/  BSYNC.RECONVERGENT B1 ;  /* 0x0000000000017941 */ /* 0x000fea0003800200 */
.L_x_19050:
[----:B-1----:R-:W1:Y:S01]  /*3b00*/  @P0 LDC.64 R190, c[0x0][0x478] ;  /* 0x00011e00ffbe0b82 */ /* 0x002e620000000a00 */
[----:B0-----:R-:W-:Y:S01]  /*3b10*/  @P0 IADD3 R197, PT, PT, R211, 0x20, RZ ;  /* 0x00000020d3c50810 */ /* 0x001fe20007ffe0ff */
[----:B------:R-:W-:Y:S01]  /*3b20*/  BSSY.RECONVERGENT B1, `(.L_x_19067) ;  /* 0x00000bd000017945 */ /* 0x000fe20003800200 */
[----:B------:R-:W-:-:S05]  /*3b30*/  @P3 IADD3 R199, PT, PT, R219, 0x20, RZ ;  /* 0x00000020dbc73810 */ /* 0x000fca0007ffe0ff */
        /* <DEDUP_REMOVED lines=44> */
.L_x_19069:
        /* <DEDUP_REMOVED lines=37> */
.L_x_19068:
        /* <DEDUP_REMOVED lines=29> */
.L_x_19073:
[----:B------:R-:W-:Y:S05]  /*4220*/  BSYNC.RECONVERGENT B2 ;  /* 0x0000000000027941 */ /* 0x000fea0003800200 */
.L_x_19072:
        /* <DEDUP_REMOVED lines=11> */
.L_x_19075:
[----:B------:R-:W-:Y:S05]  /*42e0*/  BSYNC.RECONVERGENT B2 ;  /* 0x0000000000027941 */ /* 0x000fea0003800200 */
.L_x_19074:
        /* <DEDUP_REMOVED lines=11> */
.L_x_19077:
[----:B------:R-:W-:Y:S05]  /*43a0*/  BSYNC.RECONVERGENT B2 ;  /* 0x0000000000027941 */ /* 0x000fea0003800200 */
.L_x_19076:
[----:B------:R-:W-:Y:S05]  /*43b0*/  @!P3 BRA `(.L_x_19070) ;  /* 0x0000000000ccb947 */ /* 0x000fea0003800000 */
[----:B------:R-:W-:Y:S01]  /*43c0*/  FMUL.FTZ R147, R151, UR13 ;  /* 0x0000000d97937c20 */ /* 0x000fe20008410000 */
[----:B-----5:R-:W-:-:S03]  /*43d0*/  ISETP.GE.U32.AND P4, PT, R222, 0x1000000, PT ;  /* 0x01000000de00780c */ /* 0x020fc60003f86070 */
[----:B------:R-:W-:-:S05]  /*43e0*/  FMUL.FTZ R147, R147, UR12 ;  /* 0x0000000c93937c20 */ /* 0x000fca0008410000 */
[----:B------:R-:W-:Y:S01]  /*43f0*/  SEL R147, R147, RZ, P4 ;  /* 0x000000ff93937207 */ /* 0x000fe20002000000 */
[----:B------:R-:W-:Y:S06]  /*4400*/  BRA `(.L_x_19070) ;  /* 0x0000000000b87947 */ /* 0x000fec0003800000 */
.L_x_19071:
        /* <DEDUP_REMOVED lines=11> */
.L_x_19079:
[----:B------:R-:W-:Y:S05]  /*44c0*/  BSYNC.RECONVERGENT B2 ;  /* 0x0000000000027941 */ /* 0x000fea0003800200 */
.L_x_19078:
        /* <DEDUP_REMOVED lines=11> */
.L_x_19081:
[----:B------:R-:W-:Y:S05]  /*4580*/  BSYNC.RECONVERGENT B2 ;  /* 0x0000000000027941 */ /* 0x000fea0003800200 */
.L_x_19080:
        /* <DEDUP_REMOVED lines=11> */
.L_x_19083:
[----:B------:R-:W-:Y:S05]  /*4640*/  BSYNC.RECONVERGENT B2 ;  /* 0x0000000000027941 */ /* 0x000fea0003800200 */
.L_x_19082:
        /* <DEDUP_REMOVED lines=10> */
.L_x_19070:
[----:B------:R-:W-:Y:S05]  /*46f0*/  BSYNC.RECONVERGENT B1 ;  /* 0x0000000000017941 */ /* 0x000fea0003800200 */
.L_x_19067:
        /* <DEDUP_REMOVED lines=48> */
.L_x_19086:
        /* <DEDUP_REMOVED lines=37> */
.L_x_19085:
        /* <DEDUP_REMOVED lines=29> */
.L_x_19090:
[----:B------:R-:W-:Y:S05]  /*4e20*/  BSYNC.RECONVERGENT B2 ;  /* 0x0000000000027941 */ /* 0x000fea0003800200 */
.L_x_19089:
        /* <DEDUP_REMOVED lines=11> */
.L_x_19092:
[----:B------:R-:W-:Y:S05]  /*4ee0*/  BSYNC.RECONVERGENT B2 ;  /* 0x0000000000027941 */ /* 0x000fea0003800200 */
.L_x_19091:
        /* <DEDUP_REMOVED lines=11> */
.L_x_19094:
[----:B------:R-:W-:Y:S05]  /*4fa0*/  BSYNC.RECONVERGENT B2 ;  /* 0x0000000000027941 */ /* 0x000fea0003800200 */
.L_x_19093:
[----:B------:R-:W-:Y:S05]  /*4fb0*/  @!P3 BRA `(.L_x_19087) ;  /* 0x0000000000ccb947 */ /* 0x000fea0003800000 */
[----:B------:R-:W-:Y:S01]  /*4fc0*/  FMUL.FTZ R147, R151, UR13 ;  /* 0x0000000d97937c20 */ /* 0x000fe20008410000 */
[----:B-----5:R-:W-:-:S03]  /*4fd0*/  ISETP.GE.U32.AND P4, PT, R215, 0x1000000, PT ;  /* 0x01000000d700780c */ /* 0x020fc60003f86070 */
[----:B------:R-:W-:-:S05]  /*4fe0*/  FMUL.FTZ R147, R147, UR12 ;  /* 0x0000000c93937c20 */ /* 0x000fca0008410000 */
[----:B------:R-:W-:Y:S01]  /*4ff0*/  SEL R147, R147, RZ, P4 ;  /* 0x000000ff93937207 */ /* 0x000fe20002000000 */
[----:B------:R-:W-:Y:S06]  /*5000*/  BRA `(.L_x_19087) ;  /* 0x0000000000b87947 */ /* 0x000fec0003800000 */
.L_x_19088:
        /* <DEDUP_REMOVED lines=11> */
.L_x_19096:
[----:B------:R-:W-:Y:S05]  /*50c0*/  BSYNC.RECONVERGENT B2 ;  /* 0x0000000000027941 */ /* 0x000fea0003800200 */
.L_x_19095:
        /* <DEDUP_REMOVED lines=11> */
.L_x_19098:
[----:B------:R-:W-:Y:S05]  /*5180*/  BSYNC.RECONVERGENT B2 ;  /* 0x0000000000027941 */ /* 0x000fea0003800200 */
.L_x_19097:
        /* <DEDUP_REMOVED lines=11> */
.L_x_19100:
[----:B------:R-:W-:Y:S05]  /*5240*/  BSYNC.RECONVERGENT B2 ;  /* 0x0000000000027941 */ /* 0x000fea0003800200 */
.L_x_19099:
        /* <DEDUP_REMOVED lines=10> */
.L_x_19087:
[----:B------:R-:W-:Y:S05]  /*52f0*/  BSYNC.RECONVERGENT B1 ;  /* 0x0000000000017941 */ /* 0x000fea0003800200 */
.L_x_19084:
        /* <DEDUP_REMOVED lines=48> */
.L_x_19103:
        /* <DEDUP_REMOVED lines=37> */
.L_x_19102:
        /* <DEDUP_REMOVED lines=29> */
.L_x_19107:
[----:B------:R-:W-:Y:S05]  /*5a20*/  BSYNC.RECONVERGENT B2 ;  /* 0x0000000000027941 */ /* 0x000fea0003800200 */
.L_x_19106:
        /* <DEDUP_REMOVED lines=11> */
.L_x_19109:
[----:B------:R-:W-:Y:S05]  /*5ae0*/  BSYNC.RECONVERGENT B2 ;  /* 0x0000000000027941 */ /* 0x000fea0003800200 */
.L_x_19108:
        /* <DEDUP_REMOVED lines=11> */
.L_x_19111:
[----:B------:R-:W-:Y:S05]  /*5ba0*/  BSYNC.RECONVERGENT B2 ;  /* 0x0000000000027941 */ /* 0x000fea0003800200 */
.L_x_19110:
[----:B------:R-:W-:Y:S05]  /*5bb0*/  @!P3 BRA `(.L_x_19104) ;  /* 0x0000000000ccb947 */ /* 0x000fea0003800000 */
[----:B------:R-:W-:Y:S01]  /*5bc0*/  FMUL.FTZ R147, R151, UR13 ;  /* 0x0000000d97937c20 */ /* 0x000fe20008410000 */
[----:B-----5:R-:W-:-:S03]  /*5bd0*/  ISETP.GE.U32.AND P4, PT, R5, 0x1000000, PT ;  /* 0x010000000500780c */ /* 0x020fc60003f86070 */
[----:B------:R-:W-:-:S05]  /*5be0*/  FMUL.FTZ R147, R147, UR12 ;  /* 0x0000000c93937c20 */ /* 0x000fca0008410000 */
[----:B------:R-:W-:Y:S01]  /*5bf0*/  SEL R147, R147, RZ, P4 ;  /* 0x000000ff93937207 */ /* 0x000fe20002000000 */
[----:B------:R-:W-:Y:S06]  /*5c00*/  BRA `(.L_x_19104) ;  /* 0x0000000000b87947 */ /* 0x000fec0003800000 */
.L_x_19105:
        /* <DEDUP_REMOVED lines=11> */
.L_x_19113:
[----:B------:R-:W-:Y:S05]  /*5cc0*/  BSYNC.RECONVERGENT B2 ;  /* 0x0000000000027941 */ /* 0x000fea0003800200 */
.L_x_19112:
        /* <DEDUP_REMOVED lines=11> */
.L_x_19115:
[----:B------:R-:W-:Y:S05]  /*5d80*/  BSYNC.RECONVERGENT B2 ;  /* 0x0000000000027941 */ /* 0x000fea0003800200 */
.L_x_19114:
        /* <DEDUP_REMOVED lines=11> */
.L_x_19117:
[----:B------:R-:W-:Y:S05]  /*5e40*/  BSYNC.RECONVERGENT B2 ;  /* 0x0000000000027941 */ /* 0x000fea0003800200 */
.L_x_19116:
        /* <DEDUP_REMOVED lines=10> */
.L_x_19104:
[----:B------:R-:W-:Y:S05]  /*5ef0*/  BSYNC.RECONVERGENT B1 ;  /* 0x0000000000017941 */ /* 0x000fea0003800200 */
.L_x_19101:
        /* <DEDUP_REMOVED lines=48> */
.L_x_19120:
        /* <DEDUP_REMOVED lines=37> */
.L_x_19119:
        /* <DEDUP_REMOVED lines=29> */
.L_x_19124:
[----:B------:R-:W-:Y:S05]  /*6620*/  BSYNC.RECONVERGENT B2 ;  /* 0x0000000000027941 */ /* 0x000fea0003800200 */
.L_x_19123:
        /* <DEDUP_REMOVED lines=11> */
.L_x_19126:
[----:B------:R-:W-:Y:S05]  /*66e0*/  BSYNC.RECONVERGENT B2 ;  /* 0x0000000000027941 */ /* 0x000fea0003800200 */
.L_x_19125:
        /* <DEDUP_REMOVED lines=11> */
.L_x_19128:
[----:B------:R-:W-:Y:S05]  /*67a0*/  BSYNC.RECONVERGENT B2 ;  /* 0x0000000000027941 */ /* 0x000fea0003800200 */
.L_x_19127:
[----:B------:R-:W-:Y:S05]  /*67b0*/  @!P3 BRA `(.L_x_19121) ;  /* 0x0000000000ccb947 */ /* 0x000fea0003800000 */
[----:B------:R-:W-:Y:S01]  /*67c0*/  FMUL.FTZ R5, R151, UR13 ;  /* 0x0000000d97057c20 */ /* 0x000fe20008410000 */
[----:B------:R-:W-:-:S03]  /*67d0*/  ISETP.GE.U32.AND P4, PT, R6, 0x1000000, PT ;  /* 0x010000000600780c */ /* 0x000fc60003f86070 */
[----:B------:R-:W-:-:S05]  /*67e0*/  FMUL.FTZ R5, R5, UR12 ;  /* 0x0000000c05057c20 */ /* 0x000fca0008410000 */
[----:B------:R-:W-:Y:S01]  /*67f0*/  SEL R147, R5, RZ, P4 ;  /* 0x000000ff05937207 */ /* 0x000fe20002000000 */
[----:B------:R-:W-:Y:S06]  /*6800*/  BRA `(.L_x_19121) ;  /* 0x0000000000b87947 */ /* 0x000fec0003800000 */
.L_x_19122:
        /* <DEDUP_REMOVED lines=11> */
.L_x_19130:
[----:B------:R-:W-:Y:S05]  /*68c0*/  BSYNC.RECONVERGENT B2 ;  /* 0x0000000000027941 */ /* 0x000fea0003800200 */
.L_x_19129:
        /* <DEDUP_REMOVED lines=11> */
.L_x_19132:
[----:B------:R-:W-:Y:S05]  /*6980*/  BSYNC.RECONVERGENT B2 ;  /* 0x0000000000027941 */ /* 0x000fea0003800200 */
.L_x_19131:
        /* <DEDUP_REMOVED lines=11> */
.L_x_19134:
[----:B------:R-:W-:Y:S05]  /*6a40*/  BSYNC.RECONVERGENT B2 ;  /* 0x0000000000027941 */ /* 0x000fea0003800200 */
.L_x_19133:
        /* <DEDUP_REMOVED lines=10> */
.L_x_19121:
[----:B------:R-:W-:Y:S05]  /*6af0*/  BSYNC.RECONVERGENT B1 ;  /* 0x0000000000017941 */ /* 0x000fea0003800200 */
.L_x_19118:
        /* <DEDUP_REMOVED lines=48> */
.L_x_19137:
        /* <DEDUP_REMOVED lines=37> */
.L_x_19136:
        /* <DEDUP_REMOVED lines=29> */
.L_x_19141:
[----:B------:R-:W-:Y:S05]  /*7220*/  BSYNC.RECONVERGENT B2 ;  /* 0x0000000000027941 */ /* 0x000fea0003800200 */
.L_x_19140:
        /* <DEDUP_REMOVED lines=11> */
.L_x_19143:
[----:B------:R-:W-:Y:S05]  /*72e0*/  BSYNC.RECONVERGENT B2 ;  /* 0x0000000000027941 */ /* 0x000fea0003800200 */
.L_x_19142:
        /* <DEDUP_REMOVED lines=11> */
.L_x_19145:
[----:B------:R-:W-:Y:S05]  /*73a0*/  BSYNC.RECONVERGENT B2 ;  /* 0x0000000000027941 */ /* 0x000fea0003800200 */
.L_x_19144:
[----:B------:R-:W-:Y:S05]  /*73b0*/  @!P3 BRA `(.L_x_19138) ;  /* 0x0000000000ccb947 */ /* 0x000fea0003800000 */
[----:B------:R-:W-:Y:S01]  /*73c0*/  FMUL.FTZ R5, R151, UR13 ;  /* 0x0000000d97057c20 */ /* 0x000fe20008410000 */
[----:B------:R-:W-:-:S03]  /*73d0*/  ISETP.GE.U32.AND P4, PT, R7, 0x1000000, PT ;  /* 0x010000000700780c */ /* 0x000fc60003f86070 */
[----:B------:R-:W-:-:S05]  /*73e0*/  FMUL.FTZ R5, R5, UR12 ;  /* 0x0000000c05057c20 */ /* 0x000fca0008410000 */
[----:B------:R-:W-:Y:S01]  /*73f0*/  SEL R147, R5, RZ, P4 ;  /* 0x000000ff05937207 */ /* 0x000fe20002000000 */
[----:B------:R-:W-:Y:S06]  /*7400*/  BRA `(.L_x_19138) ;  /* 0x0000000000b87947 */ /* 0x000fec0003800000 */
.L_x_19139:
        /* <DEDUP_REMOVED lines=11> */
.L_x_19147:
[----:B------:R-:W-:Y:S05]  /*74c0*/  BSYNC.RECONVERGENT B2 ;  /* 0x0000000000027941 */ /* 0x000fea0003800200 */
.L_x_19146:
        /* <DEDUP_REMOVED lines=11> */
.L_x_19149:
[----:B------:R-:W-:Y:S05]  /*7580*/  BSYNC.RECONVERGENT B2 ;  /* 0x0000000000027941 */ /* 0x000fea0003800200 */
.L_x_19148:
        /* <DEDUP_REMOVED lines=11> */
.L_x_19151:
[----:B------:R-:W-:Y:S05]  /*7640*/  BSYNC.RECONVERGENT B2 ;  /* 0x0000000000027941 */ /* 0x000fea0003800200 */
.L_x_19150:
        /* <DEDUP_REMOVED lines=10> */
.L_x_19138:
[----:B------:R-:W-:Y:S05]  /*76f0*/  BSYNC.RECONVERGENT B1 ;  /* 0x0000000000017941 */ /* 0x000fea0003800200 */
.L_x_19135:
        /* <DEDUP_REMOVED lines=48> */
.L_x_19154:
        /* <DEDUP_REMOVED lines=37> */
.L_x_19153:
        /* <DEDUP_REMOVED lines=25> */
.L_x_19158:
[----:B------:R-:W-:Y:S05]  /*7de0*/  BSYNC.RECONVERGENT B2 ;  /* 0x0000000000027941 */ /* 0x000fea0003800200 */
.L_x_19157:
        /* <DEDUP_REMOVED lines=11> */
.L_x_19160:
[----:B------:R-:W-:Y:S05]  /*7ea0*/  BSYNC.RECONVERGENT B2 ;  /* 0x0000000000027941 */ /* 0x000fea0003800200 */
.L_x_19159:
        /* <DEDUP_REMOVED lines=11> */
.L_x_19162:
[----:B------:R-:W-:Y:S05]  /*7f60*/  BSYNC.RECONVERGENT B2 ;  /* 0x0000000000027941 */ /* 0x000fea0003800200 */
.L_x_19161:
        /* <DEDUP_REMOVED lines=10> */
.L_x_19156:
        /* <DEDUP_REMOVED lines=20> */
.L_x_19164:
[----:B------:R-:W-:Y:S05]  /*8150*/  BSYNC.RECONVERGENT B2 ;  /* 0x0000000000027941 */ /* 0x000fea0003800200 */
.L_x_19163:
        /* <DEDUP_REMOVED lines=11> */
.L_x_19166:
[----:B------:R-:W-:Y:S05]  /*8210*/  BSYNC.RECONVERGENT B2 ;  /* 0x0000000000027941 */ /* 0x000fea0003800200 */
.L_x_19165:
        /* <DEDUP_REMOVED lines=11> */
.L_x_19168:
[----:B------:R-:W-:Y:S05]  /*82d0*/  BSYNC.RECONVERGENT B2 ;  /* 0x0000000000027941 */ /* 0x000fea0003800200 */
.L_x_19167:
[----:B------:R-:W-:-:S07]  /*82e0*/  @P3 SEL R147, R6, RZ, P1 ;  /* 0x000000ff06933207 */ /* 0x000fce0000800000 */
.L_x_19155:
[----:B------:R-:W-:Y:S05]  /*82f0*/  BSYNC.RECONVERGENT B1 ;  /* 0x0000000000017941 */ /* 0x000fea0003800200 */
.L_x_19152:
        /* <DEDUP_REMOVED lines=12> */
.L_x_19027:
[----:B------:R-:W-:Y:S05]  /*83c0*/  BSYNC B0 ;  /* 0x0000000000007941 */ /* 0x000fea0003800000 */
.L_x_19026:
        /* <DEDUP_REMOVED lines=186> */
.L_x_19032:
[----:B0-----:R-:W-:Y:S01]  /*8f70*/  HFMA2 R227, -RZ, RZ, 0, 5.9604644775390625e-08 ;  /* 0x00000001ffe37431 */ /* 0x001fe200000001ff */
[----:B------:R-:W-:Y:S01]  /*8f80*/  BSSY B1, `(.L_x_19170) ;  /* 0x0000006000017945 */ /* 0x000fe20003800000 */
[----:B------:R-:W-:Y:S02]  /*8f90*/  MOV R228, 0x1f ;  /* 0x0000001f00e47802 */ /* 0x000fe40000000f00 */
[----:B------:R-:W-:-:S07]  /*8fa0*/  MOV R220, 0xffffffff ;  /* 0xffffffff00dc7802 */ /* 0x000fce0000000f00 */
[----:B-----5:R-:W-:Y:S05]  /*8fb0*/  WARPSYNC.COLLECTIVE R220, `(.L_x_19171) ;  /* 0x00000000dc087348 */ /* 0x020fea0003c00000 */
[----:B------:R0:W1:Y:S02]  /*8fc0*/  SHFL.BFLY P0, R221, R211, R227, R228 ;  /* 0x0c0000e3d3dd7389 */ /* 0x00006400000000e4 */
[----:B01---5:R-:W-:Y:S05]  /*8fd0*/  ENDCOLLECTIVE ;  /* 0x000000000000791b */ /* 0x023fea0003800000 */
.L_x_19171:
[----:B------:R-:W-:Y:S05]  /*8fe0*/  BSYNC B1 ;  /* 0x0000000000017941 */ /* 0x000fea0003800000 */
.L_x_19170:
        /* <DEDUP_REMOVED lines=9> */
.L_x_19172:
[----:B------:R-:W-:Y:S01]  /*9080*/  MOV R211, R188 ;  /* 0x000000bc00d37202 */ /* 0x000fe20000000f00 */
[----:B------:R-:W-:Y:S01]  /*9090*/  HFMA2 R227, -RZ, RZ, 0, 1.1920928955078125e-07 ;  /* 0x00000002ffe37431 */ /* 0x000fe200000001ff */
[----:B------:R-:W-:-:S07]  /*90a0*/  MOV R190, R221 ;  /* 0x000000dd00be7202 */ /* 0x000fce0000000f00 */
[----:B------:R-:W-:Y:S05]  /*90b0*/  WARPSYNC.COLLECTIVE R220, `(.L_x_19173) ;  /* 0x00000000dc087348 */ /* 0x000fea0003c00000 */
[----:B------:R0:W1:Y:S02]  /*90c0*/  SHFL.BFLY P0, R221, R211, R227, R228 ;  /* 0x0c0000e3d3dd7389 */ /* 0x00006400000000e4 */
[----:B01----:R-:W-:Y:S05]  /*90d0*/  ENDCOLLECTIVE ;  /* 0x000000000000791b */ /* 0x003fea0003800000 */
.L_x_19173:
[----:B------:R-:W-:-:S05]  /*90e0*/  FADD.FTZ R190, R190, R217 ;  /* 0x000000d9bebe7221 */ /* 0x000fca0000010000 */
[----:B------:R-:W-:Y:S02]  /*90f0*/  MOV R211, R190 ;  /* 0x000000be00d37202 */ /* 0x000fe40000000f00 */
[----:B------:R-:W-:-:S07]  /*9100*/  MOV R189, R221 ;  /* 0x000000dd00bd7202 */ /* 0x000fce0000000f00 */
[----:B------:R-:W-:Y:S05]  /*9110*/  WARPSYNC.COLLECTIVE R220, `(.L_x_19174) ;  /* 0x00000000dc087348 */ /* 0x000fea0003c00000 */
[----:B------:R0:W1:Y:S02]  /*9120*/  SHFL.BFLY P0, R221, R211, R227, R228 ;  /* 0x0c0000e3d3dd7389 */ /* 0x00006400000000e4 */
[----:B01----:R-:W-:Y:S05]  /*9130*/  ENDCOLLECTIVE ;  /* 0x000000000000791b */ /* 0x003fea0003800000 */
.L_x_19174:
[----:B------:R-:W-:-:S05]  /*9140*/  FADD.FTZ R189, R188, R189 ;  /* 0x000000bdbcbd7221 */ /* 0x000fca0000010000 */
[----:B------:R-:W-:Y:S01]  /*9150*/  MOV R211, R189 ;  /* 0x000000bd00d37202 */ /* 0x000fe20000000f00 */
[----:B------:R-:W-:Y:S01]  /*9160*/  HFMA2 R227, -RZ, RZ, 0, 2.384185791015625e-07 ;  /* 0x00000004ffe37431 */ /* 0x000fe200000001ff */
[----:B------:R-:W-:-:S07]  /*9170*/  MOV R191, R221 ;  /* 0x000000dd00bf7202 */ /* 0x000fce0000000f00 */
[----:B------:R-:W-:Y:S05]  /*9180*/  WARPSYNC.COLLECTIVE R220, `(.L_x_19175) ;  /* 0x00000000dc087348 */ /* 0x000fea0003c00000 */
[----:B------:R0:W1:Y:S02]  /*9190*/  SHFL.BFLY P0, R221, R211, R227, R228 ;  /* 0x0c0000e3d3dd7389 */ /* 0x00006400000000e4 */
[----:B01----:R-:W-:Y:S05]  /*91a0*/  ENDCOLLECTIVE ;  /* 0x000000000000791b */ /* 0x003fea0003800000 */
.L_x_19175:
[----:B------:R-:W-:-:S05]  /*91b0*/  FADD.FTZ R191, R190, R191 ;  /* 0x000000bfbebf7221 */ /* 0x000fca0000010000 */
[----:B------:R-:W-:Y:S02]  /*91c0*/  MOV R211, R191 ;  /* 0x000000bf00d37202 */ /* 0x000fe40000000f00 */
[----:B------:R-:W-:-:S07]  /*91d0*/  MOV R196, R221 ;  /* 0x000000dd00c47202 */ /* 0x000fce0000000f00 */
[----:B------:R-:W-:Y:S05]  /*91e0*/  WARPSYNC.COLLECTIVE R220, `(.L_x_19176) ;  /* 0x00000000dc087348 */ /* 0x000fea0003c00000 */
[----:B------:R0:W1:Y:S02]  /*91f0*/  SHFL.BFLY P0, R221, R211, R227, R228 ;  /* 0x0c0000e3d3dd7389 */ /* 0x00006400000000e4 */
[----:B01----:R-:W-:Y:S05]  /*9200*/  ENDCOLLECTIVE ;  /* 0x000000000000791b */ /* 0x003fea0003800000 */
.L_x_19176:
[----:B------:R-:W-:-:S05]  /*9210*/  FADD.FTZ R196, R189, R196 ;  /* 0x000000c4bdc47221 */ /* 0x000fca0000010000 */
[----:B------:R-:W-:Y:S01]  /*9220*/  MOV R211, R196 ;  /* 0x000000c400d37202 */ /* 0x000fe20000000f00 */
[----:B------:R-:W-:Y:S01]  /*9230*/  HFMA2 R227, -RZ, RZ, 0, 4.76837158203125e-07 ;  /* 0x00000008ffe37431 */ /* 0x000fe200000001ff */
[----:B------:R-:W-:-:S07]  /*9240*/  MOV R198, R221 ;  /* 0x000000dd00c67202 */ /* 0x000fce0000000f00 */
[----:B------:R-:W-:Y:S05]  /*9250*/  WARPSYNC.COLLECTIVE R220, `(.L_x_19177) ;  /* 0x00000000dc087348 */ /* 0x000fea0003c00000 */
[----:B------:R0:W1:Y:S02]  /*9260*/  SHFL.BFLY P0, R221, R211, R227, R228 ;  /* 0x0c0000e3d3dd7389 */ /* 0x00006400000000e4 */
[----:B01----:R-:W-:Y:S05]  /*9270*/  ENDCOLLECTIVE ;  /* 0x000000000000791b */ /* 0x003fea0003800000 */
.L_x_19177:
[----:B------:R-:W-:-:S05]  /*9280*/  FADD.FTZ R198, R191, R198 ;  /* 0x000000c6bfc67221 */ /* 0x000fca0000010000 */
[----:B------:R-:W-:Y:S02]  /*9290*/  MOV R211, R198 ;  /* 0x000000c600d37202 */ /* 0x000fe40000000f00 */
[----:B------:R-:W-:-:S07]  /*92a0*/  MOV R197, R221 ;  /* 0x000000dd00c57202 */ /* 0x000fce0000000f00 */
[----:B------:R-:W-:Y:S05]  /*92b0*/  WARPSYNC.COLLECTIVE R220, `(.L_x_19178) ;  /* 0x00000000dc087348 */ /* 0x000fea0003c00000 */
[----:B------:R0:W1:Y:S02]  /*92c0*/  SHFL.BFLY P0, R221, R211, R227, R228 ;  /* 0x0c0000e3d3dd7389 */ /* 0x00006400000000e4 */
[----:B01----:R-:W-:Y:S05]  /*92d0*/  ENDCOLLECTIVE ;  /* 0x000000000000791b */ /* 0x003fea0003800000 */
.L_x_19178:
[----:B------:R-:W-:-:S05]  /*92e0*/  FADD.FTZ R197, R196, R197 ;  /* 0x000000c5c4c57221 */ /* 0x000fca0000010000 */
[----:B------:R-:W-:Y:S01]  /*92f0*/  MOV R211, R197 ;  /* 0x000000c500d37202 */ /* 0x000fe20000000f00 */
[----:B------:R-:W-:Y:S01]  /*9300*/  HFMA2 R227, -RZ, RZ, 0, 9.5367431640625e-07 ;  /* 0x00000010ffe37431 */ /* 0x000fe200000001ff */
[----:B------:R-:W-:-:S07]  /*9310*/  MOV R199, R221 ;  /* 0x000000dd00c77202 */ /* 0x000fce0000000f00 */
[----:B------:R-:W-:Y:S05]  /*9320*/  WARPSYNC.COLLECTIVE R220, `(.L_x_19179) ;  /* 0x00000000dc087348 */ /* 0x000fea0003c00000 */
[----:B------:R0:W1:Y:S02]  /*9330*/  SHFL.BFLY P0, R221, R211, R227, R228 ;  /* 0x0c0000e3d3dd7389 */ /* 0x00006400000000e4 */
[----:B01----:R-:W-:Y:S05]  /*9340*/  ENDCOLLECTIVE ;  /* 0x000000000000791b */ /* 0x003fea0003800000 */
.L_x_19179:
[----:B------:R-:W-:-:S05]  /*9350*/  FADD.FTZ R199, R198, R199 ;  /* 0x000000c7c6c77221 */ /* 0x000fca0000010000 */
[----:B------:R-:W-:Y:S02]  /*9360*/  MOV R211, R199 ;  /* 0x000000c700d37202 */ /* 0x000fe40000000f00 */
[----:B------:R-:W-:-:S07]  /*9370*/  MOV R188, R221 ;  /* 0x000000dd00bc7202 */ /* 0x000fce0000000f00 */
[----:B------:R-:W-:Y:S05]  /*9380*/  WARPSYNC.COLLECTIVE R220, `(.L_x_19180) ;  /* 0x00000000dc087348 */ /* 0x000fea0003c00000 */
[----:B------:R0:W1:Y:S02]  /*9390*/  SHFL.BFLY P0, R221, R211, R227, R228 ;  /* 0x0c0000e3d3dd7389 */ /* 0x00006400000000e4 */
[----:B01----:R-:W-:Y:S05]  /*93a0*/  ENDCOLLECTIVE ;  /* 0x000000000000791b */ /* 0x003fea0003800000 */
.L_x_19180:
[----:B------:R-:W-:Y:S01]  /*93b0*/  MOV R190, R221 ;  /* 0x000000dd00be7202 */ /* 0x000fe20000000f00 */
[----:B------:R-:W-:Y:S06]  /*93c0*/  BRA `(.L_x_19181) ;  /* 0xffffff8c00747947 */ /* 0x000fec000383ffff */
.L_x_19182:
        /* <DEDUP_REMOVED lines=11> */
.L_x_20139:


//--------------------- .text._ZN10layer_norm13ln_bwd_kernelINS_13Kernel_traitsIfffffjLj1024ELj1ELj4ELj1ELj16ENS_18Kernel_traits_baseILj1024EfffffjLj128EEEEELb1ELb1ELb0ELb0EEEvNS_9BwdParamsE --------------------------
	.section	.text._ZN10layer_norm13ln_bwd_kernelINS_13Kernel_traitsIfffffjLj1024ELj1ELj4ELj1ELj16ENS_18Kernel_traits_baseILj1024EfffffjLj128EEEEELb1ELb1ELb0ELb0EEEvNS_9BwdParamsE,"ax",@progbits
	.align	128
        .global         _ZN10layer_norm13ln_bwd_kernelINS_13Kernel_traitsIfffffjLj1024ELj1ELj4ELj1ELj16ENS_18Kernel_traits_baseILj1024EfffffjLj128EEEEELb1ELb1ELb0ELb0EEEvNS_9BwdParamsE
        .type           _ZN10layer_norm13ln_bwd_kernelINS_13Kernel_traitsIfffffjLj1024ELj1ELj4ELj1ELj16ENS_18Kernel_traits_baseILj1024EfffffjLj128EEEEELb1ELb1ELb0ELb0EEEvNS_9BwdParamsE,@function
        .size           _ZN10layer_norm13ln_bwd_kernelINS_13Kernel_traitsIfffffjLj1024ELj1ELj4ELj1ELj16ENS_18Kernel_traits_baseILj1024EfffffjLj128EEEEELb1ELb1ELb0ELb0EEEvNS_9BwdParamsE,(.L_x_20140 - _ZN10layer_norm13ln_bwd_kernelINS_13Kernel_traitsIfffffjLj1024ELj1ELj4ELj1ELj16ENS_18Kernel_traits_baseILj1024EfffffjLj128EEEEELb1ELb1ELb0ELb0EEEvNS_9BwdParamsE)
        .other          _ZN10layer_norm13ln_bwd_kernelINS_13Kernel_traitsIfffffjLj1024ELj1ELj4ELj1ELj16ENS_18Kernel_traits_baseILj1024EfffffjLj128EEEEELb1ELb1ELb0ELb0EEEvNS_9BwdParamsE,@"STO_CUDA_ENTRY STV_DEFAULT"
_ZN10layer_norm13ln_bwd_kernelINS_13Kernel_traitsIfffffjLj1024ELj1ELj4ELj1ELj16ENS_18Kernel_traits_baseILj1024EfffffjLj128EEEEELb1ELb1ELb0ELb0EEEvNS_9BwdParamsE:
.text._ZN10layer_norm13ln_bwd_kernelINS_13Kernel_traitsIfffffjLj1024ELj1ELj4ELj1ELj16ENS_18Kernel_traits_baseILj1024EfffffjLj128EEEEELb1ELb1ELb0ELb0EEEvNS_9BwdParamsE:
        /* <DEDUP_REMOVED lines=23> */
[----:B------:R-:W-:Y:S02]  /*0170*/  LEA.HI.SX32 R0, R0, R3, 0x1e ;  /* 0x0000000300007211 */ /* 0x000fe400078ff2ff */
[----:B------:R-:W4:Y:S02]  /*0180*/  LDL.64 R58, [R1+0x68] ;  /* 0x00006800013a7983 */ /* 0x000f240000100a00 */
[----:B------:R-:W-:-:S02]  /*0190*/  ISETP.GE.U32.AND P5, PT, R0, 0x20, PT ;  /* 0x000000200000780c */ /* 0x000fc40003fa6070 */
[----:B------:R-:W4:Y:S01]  /*01a0*/  LDL.64 R52, [R1+0x50] ;  /* 0x0000500001347983 */ /* 0x000f220000100a00 */
[C---:B------:R-:W-:Y:S02]  /*01b0*/  ISETP.GE.U32.AND P4, PT, R0.reuse, 0x40, PT ;  /* 0x000000400000780c */ /* 0x040fe40003f86070 */
[C---:B------:R-:W-:Y:S01]  /*01c0*/  ISETP.GE.U32.AND P3, PT, R0.reuse, 0x60, PT ;  /* 0x000000600000780c */ /* 0x040fe20003f66070 */
[----:B------:R-:W4:Y:S01]  /*01d0*/  LDL.64 R54, [R1+0x58] ;  /* 0x0000580001367983 */ /* 0x000f220000100a00 */
[C---:B------:R-:W-:Y:S02]  /*01e0*/  ISETP.GE.U32.AND P2, PT, R0.reuse, 0x80, PT ;  /* 0x000000800000780c */ /* 0x040fe40003f46070 */
[C---:B------:R-:W-:Y:S01]  /*01f0*/  ISETP.GE.U32.AND P1, PT, R0.reuse, 0xa0, PT ;  /* 0x000000a00000780c */ /* 0x040fe20003f26070 */
[----:B------:R-:W4:Y:S01]  /*0200*/  LDL.64 R48, [R1+0x40] ;  /* 0x0000400001307983 */ /* 0x000f220000100a00 */
[----:B------:R-:W-:Y:S02]  /*0210*/  ISETP.GE.U32.AND P0, PT, R0, 0xc0, PT ;  /* 0x000000c00000780c */ /* 0x000fe40003f06070 */
[----:B---3--:R-:W3:Y:S01]  /*0220*/  @P5 LDC.64 R2, c[0x0][0x3d0] ;  /* 0x0000f400ff025b82 */ /* 0x008ee20000000a00 */
[----:B------:R-:W4:Y:S04]  /*0230*/  LDL.64 R50, [R1+0x48] ;  /* 0x0000480001327983 */ /* 0x000f280000100a00 */
[----:B------:R-:W4:Y:S03]  /*0240*/  LDL.64 R44, [R1+0x30] ;  /* 0x00003000012c7983 */ /* 0x000f260000100a00 */
[----:B------:R-:W1:Y:S01]  /*0250*/  @P5 LDC.64 R4, c[0x0][0x3e8] ;  /* 0x0000fa00ff045b82 */ /* 0x000e620000000a00 */
[----:B------:R-:W4:Y:S04]  /*0260*/  LDL.64 R46, [R1+0x38] ;  /* 0x00003800012e7983 */ /* 0x000f280000100a00 */
[----:B------:R-:W4:Y:S03]  /*0270*/  LDL.64 R40, [R1+0x20] ;  /* 0x0000200001287983 */ /* 0x000f260000100a00 */
[----:B------:R-:W0:Y:S01]  /*0280*/  @P4 LDC.64 R6, c[0x0][0x3d0] ;  /* 0x0000f400ff064b82 */ /* 0x000e220000000a00 */
[----:B------:R-:W4:Y:S04]  /*0290*/  LDL.64 R42, [R1+0x28] ;  /* 0x00002800012a7983 */ /* 0x000f280000100a00 */
[----:B------:R-:W4:Y:S01]  /*02a0*/  LDL.64 R36, [R1+0x10] ;  /* 0x0000100001247983 */ /* 0x000f220000100a00 */
[----:B---3--:R-:W-:-:S03]  /*02b0*/  @P5 IMAD.WIDE.U32 R2, R35, 0x10, R2 ;  /* 0x0000001023025825 */ /* 0x008fc600078e0002 */
[----:B------:R-:W3:Y:S01]  /*02c0*/  LDL.64 R38, [R1+0x18] ;  /* 0x0000180001267983 */ /* 0x000ee20000100a00 */
[----:B------:R-:W0:Y:S01]  /*02d0*/  @P4 LDC.64 R8, c[0x0][0x3e8] ;  /* 0x0000fa00ff084b82 */ /* 0x000e220000000a00 */
[----:B-1----:R-:W-:-:S07]  /*02e0*/  @P5 IMAD.WIDE.U32 R4, R35, 0x10, R4 ;  /* 0x0000001023045825 */ /* 0x002fce00078e0004 */
[----:B------:R-:W1:Y:S08]  /*02f0*/  @P3 LDC.64 R10, c[0x0][0x3d0] ;  /* 0x0000f400ff0a3b82 */ /* 0x000e700000000a00 */
[----:B------:R-:W1:Y:S01]  /*0300*/  @P3 LDC.64 R12, c[0x0][0x3e8] ;  /* 0x0000fa00ff0c3b82 */ /* 0x000e620000000a00 */
[----:B------:R-:W5:Y:S07]  /*0310*/  @P5 LDG.E.128 R180, desc[UR6][R4.64] ;  /* 0x0000000604b45981 */ /* 0x000f6e000c1e1d00 */
[----:B------:R-:W4:Y:S08]  /*0320*/  @P2 LDC.64 R14, c[0x0][0x3d0] ;  /* 0x0000f400ff0e2b82 */ /* 0x000f300000000a00 */
[----:B------:R-:W4:Y:S01]  /*0330*/  @P2 LDC.64 R16, c[0x0][0x3e8] ;  /* 0x0000fa00ff102b82 */ /* 0x000f220000000a00 */
[----:B------:R-:W-:-:S07]  /*0340*/  ISETP.GE.U32.AND P6, PT, R0, 0x100, PT ;  /* 0x000001000000780c */ /* 0x000fce0003fc6070 */
[----:B------:R-:W4:Y:S01]  /*0350*/  @P1 LDC.64 R18, c[0x0][0x3d0] ;  /* 0x0000f400ff121b82 */ /* 0x000f220000000a00 */
[----:B--2---:R2:W3:Y:S01]  /*0360*/  @P5 LDG.E.128 R20, desc[UR6][R2.64] ;  /* 0x0000000602145981 */ /* 0x0044e2000c1e1d00 */
[----:B------:R-:W-:-:S06]  /*0370*/  @P5 LOP3.LUT R35, R35, 0x20, RZ, 0xfc, !PT ;  /* 0x0000002023235812 */ /* 0x000fcc00078efcff */
[----:B------:R-:W3:Y:S01]  /*0380*/  @P6 LDC.64 R30, c[0x0][0x3d0] ;  /* 0x0000f400ff1e6b82 */ /* 0x000ee20000000a00 */
[----:B0-----:R-:W-:-:S04]  /*0390*/  @P4 IMAD.WIDE.U32 R6, R35, 0x10, R6 ;  /* 0x0000001023064825 */ /* 0x001fc800078e0006 */
[----:B------:R-:W-:-:S03]  /*03a0*/  @P4 IMAD.WIDE.U32 R8, R35, 0x10, R8 ;  /* 0x0000001023084825 */ /* 0x000fc600078e0008 */
[----:B--2---:R-:W0:Y:S01]  /*03b0*/  @P0 LDC.64 R2, c[0x0][0x3e8] ;  /* 0x0000fa00ff020b82 */ /* 0x004e220000000a00 */
[----:B------:R-:W-:Y:S01]  /*03c0*/  @P4 IADD3 R35, PT, PT, R35, 0x20, RZ ;  /* 0x0000002023234810 */ /* 0x000fe20007ffe0ff */
[----:B------:R2:W5:Y:S04]  /*03d0*/  @P4 LDG.E.128 R176, desc[UR6][R8.64] ;  /* 0x0000000608b04981 */ /* 0x000568000c1e1d00 */
[C---:B-1----:R-:W-:Y:S02]  /*03e0*/  @P3 IMAD.WIDE.U32 R10, R35.reuse, 0x10, R10 ;  /* 0x00000010230a3825 */ /* 0x042fe400078e000a */
[----:B------:R-:W1:Y:S02]  /*03f0*/  @P6 LDC.64 R32, c[0x0][0x3e8] ;  /* 0x0000fa00ff206b82 */ /* 0x000e640000000a00 */
[C---:B------:R-:W-:Y:S01]  /*0400*/  @P3 IMAD.WIDE.U32 R12, R35.reuse, 0x10, R12 ;  /* 0x00000010230c3825 */ /* 0x040fe200078e000c */
[----:B------:R-:W-:Y:S01]  /*0410*/  @P3 IADD3 R35, PT, PT, R35, 0x20, RZ ;  /* 0x0000002023233810 */ /* 0x000fe20007ffe0ff */
[----:B----4-:R-:W4:Y:S04]  /*0420*/  @P4 LDG.E.128 R60, desc[UR6][R6.64] ;  /* 0x00000006063c4981 */ /* 0x010f28000c1e1d00 */
[C---:B------:R-:W-:Y:S01]  /*0430*/  @P2 IMAD.WIDE.U32 R14, R35.reuse, 0x10, R14 ;  /* 0x00000010230e2825 */ /* 0x040fe200078e000e */
[----:B------:R2:W5:Y:S03]  /*0440*/  @P3 LDG.E.128 R172, desc[UR6][R12.64] ;  /* 0x000000060cac3981 */ /* 0x000566000c1e1d00 */
[C---:B------:R-:W-:Y:S01]  /*0450*/  @P2 IMAD.WIDE.U32 R16, R35.reuse, 0x10, R16 ;  /* 0x0000001023102825 */ /* 0x040fe200078e0010 */
[----:B------:R-:W-:Y:S01]  /*0460*/  @P2 IADD3 R35, PT, PT, R35, 0x20, RZ ;  /* 0x0000002023232810 */ /* 0x000fe20007ffe0ff */
[----:B------:R-:W2:Y:S04]  /*0470*/  @P3 LDG.E.128 R56, desc[UR6][R10.64] ;  /* 0x000000060a383981 */ /* 0x000ea8000c1e1d00 */
[C---:B------:R-:W-:Y:S01]  /*0480*/  @P1 IMAD.WIDE.U32 R18, R35.reuse, 0x10, R18 ;  /* 0x0000001023121825 */ /* 0x040fe200078e0012 */
[----:B------:R0:W5:Y:S04]  /*0490*/  @P2 LDG.E.128 R168, desc[UR6][R16.64] ;  /* 0x0000000610a82981 */ /* 0x000168000c1e1d00 */
[----:B------:R-:W2:Y:S04]  /*04a0*/  @P2 LDG.E.128 R52, desc[UR6][R14.64] ;  /* 0x000000060e342981 */ /* 0x000ea8000c1e1d00 */
[----:B------:R-:W2:Y:S04]  /*04b0*/  @P1 LDG.E.128 R48, desc[UR6][R18.64] ;  /* 0x0000000612301981 */ /* 0x000ea8000c1e1d00 */
[----:B---3--:R3:W-:Y:S04]  /*04c0*/  @P5 STL.64 [R1+0x80], R20 ;  /* 0x0000801401005387 */ /* 0x0087e80000100a00 */
[----:B------:R0:W-:Y:S01]  /*04d0*/  @P5 STL.64 [R1+0x88], R22 ;  /* 0x0000881601005387 */ /* 0x0001e20000100a00 */
[----:B------:R-:W-:Y:S01]  /*04e0*/  ISETP.GE.U32.AND P5, PT, R0, 0xe0, PT ;  /* 0x000000e00000780c */ /* 0x000fe20003fa6070 */
[----:B---3--:R-:W3:Y:S08]  /*04f0*/  @P1 LDC.64 R20, c[0x0][0x3e8] ;  /* 0x0000fa00ff141b82 */ /* 0x008ef00000000a00 */
[----:B0-----:R-:W0:Y:S08]  /*0500*/  @P0 LDC.64 R22, c[0x0][0x3d0] ;  /* 0x0000f400ff160b82 */ /* 0x001e300000000a00 */
[----:B------:R-:W1:Y:S08]  /*0510*/  @P5 LDC.64 R4, c[0x0][0x3d0] ;  /* 0x0000f400ff045b82 */ /* 0x000e700000000a00 */
[----:B------:R-:W2:Y:S01]  /*0520*/  @P5 LDC.64 R28, c[0x0][0x3e8] ;  /* 0x0000fa00ff1c5b82 */ /* 0x000ea20000000a00 */
[C---:B---3--:R-:W-:Y:S01]  /*0530*/  @P1 IMAD.WIDE.U32 R20, R35.reuse, 0x10, R20 ;  /* 0x0000001023141825 */ /* 0x048fe200078e0014 */
[----:B------:R-:W-:-:S04]  /*0540*/  @P1 IADD3 R35, PT, PT, R35, 0x20, RZ ;  /* 0x0000002023231810 */ /* 0x000fc80007ffe0ff */
[----:B------:R3:W5:Y:S01]  /*0550*/  @P1 LDG.E.128 R164, desc[UR6][R20.64] ;  /* 0x0000000614a41981 */ /* 0x000762000c1e1d00 */
[----:B------:R-:W-:-:S04]  /*0560*/  @P0 IMAD.WIDE.U32 R24, R35, 0x10, R2 ;  /* 0x0000001023180825 */ /* 0x000fc800078e0002 */
[C---:B0-----:R-:W-:Y:S01]  /*0570*/  @P0 IMAD.WIDE.U32 R22, R35.reuse, 0x10, R22 ;  /* 0x0000001023160825 */ /* 0x041fe200078e0016 */
[----:B------:R-:W-:Y:S01]  /*0580*/  @P0 IADD3 R35, PT, PT, R35, 0x20, RZ ;  /* 0x0000002023230810 */ /* 0x000fe20007ffe0ff */
[----:B------:R-:W0:Y:S01]  /*0590*/  S2UR UR4, SR_CTAID.X ;  /* 0x00000000000479c3 */ /* 0x000e220000002500 */
[----:B----4-:R4:W-:Y:S03]  /*05a0*/  @P4 STL.64 [R1+0x70], R60 ;  /* 0x0000703c01004387 */ /* 0x0109e60000100a00 */
[C---:B-1----:R-:W-:Y:S01]  /*05b0*/  @P5 IMAD.WIDE.U32 R26, R35.reuse, 0x10, R4 ;  /* 0x00000010231a5825 */ /* 0x042fe200078e0004 */
[----:B------:R-:W3:Y:S04]  /*05c0*/  @P0 LDG.E.128 R44, desc[UR6][R22.64] ;  /* 0x00000006162c0981 */ /* 0x000ee8000c1e1d00 */
[----:B------:R-:W3:Y:S01]  /*05d0*/  @P5 LDG.E.128 R40, desc[UR6][R26.64] ;  /* 0x000000061a285981 */ /* 0x000ee2000c1e1d00 */
[C---:B--2---:R-:W-:Y:S01]  /*05e0*/  @P5 IMAD.WIDE.U32 R28, R35.reuse, 0x10, R28 ;  /* 0x00000010231c5825 */ /* 0x044fe200078e001c */
[----:B------:R-:W-:-:S02]  /*05f0*/  @P5 IADD3 R35, PT, PT, R35, 0x20, RZ ;  /* 0x0000002023235810 */ /* 0x000fc40007ffe0ff */
[----:B------:R1:W5:Y:S03]  /*0600*/  @P0 LDG.E.128 R160, desc[UR6][R24.64] ;  /* 0x0000000618a00981 */ /* 0x000366000c1e1d00 */
[C---:B------:R-:W-:Y:S01]  /*0610*/  @P6 IMAD.WIDE.U32 R2, R35.reuse, 0x10, R30 ;  /* 0x0000001023026825 */ /* 0x040fe200078e001e */
[----:B------:R1:W5:Y:S04]  /*0620*/  @P5 LDG.E.128 R156, desc[UR6][R28.64] ;  /* 0x000000061c9c5981 */ /* 0x000368000c1e1d00 */
[----:B------:R-:W2:Y:S01]  /*0630*/  @P6 LDG.E.128 R36, desc[UR6][R2.64] ;  /* 0x0000000602246981 */ /* 0x000ea2000c1e1d00 */
[----:B------:R-:W-:-:S05]  /*0640*/  @P6 IMAD.WIDE.U32 R4, R35, 0x10, R32 ;  /* 0x0000001023046825 */ /* 0x000fca00078e0020 */
[----:B------:R1:W5:Y:S04]  /*0650*/  @P6 LDG.E.128 R152, desc[UR6][R4.64] ;  /* 0x0000000604986981 */ /* 0x000368000c1e1d00 */
[----:B------:R1:W-:Y:S04]  /*0660*/  @P4 STL.64 [R1+0x78], R62 ;  /* 0x0000783e01004387 */ /* 0x0003e80000100a00 */
[----:B------:R1:W-:Y:S04]  /*0670*/  @P3 STL.64 [R1+0x60], R56 ;  /* 0x0000603801003387 */ /* 0x0003e80000100a00 */
[----:B------:R1:W-:Y:S04]  /*0680*/  @P3 STL.64 [R1+0x68], R58 ;  /* 0x0000683a01003387 */ /* 0x0003e80000100a00 */
[----:B------:R1:W-:Y:S01]  /*0690*/  @P2 STL.64 [R1+0x50], R52 ;  /* 0x0000503401002387 */ /* 0x0003e20000100a00 */
[----:B0-----:R-:W-:-:S03]  /*06a0*/  USHF.L.U32 UR4, UR4, 0x2, URZ ;  /* 0x0000000204047899 */ /* 0x001fc600080006ff */
[----:B------:R0:W-:Y:S04]  /*06b0*/  @P2 STL.64 [R1+0x58], R54 ;  /* 0x0000583601002387 */ /* 0x0001e80000100a00 */
[----:B------:R0:W-:Y:S01]  /*06c0*/  @P1 STL.64 [R1+0x40], R48 ;  /* 0x0000403001001387 */ /* 0x0001e20000100a00 */
[----:B------:R-:W-:-:S03]  /*06d0*/  SHF.R.U32.HI R224, RZ, 0x5, R34 ;  /* 0x00000005ffe07819 */ /* 0x000fc60000011622 */
[----:B------:R0:W-:Y:S01]  /*06e0*/  @P1 STL.64 [R1+0x48], R50 ;  /* 0x0000483201001387 */ /* 0x0001e20000100a00 */
        /* <DEDUP_REMOVED lines=46> */
[----:B----4-:R-:W-:Y:S02]  /*09d0*/  CS2R R60, SRZ ;  /* 0x00000000003c7805 */ /* 0x010fe4000001ff00 */
[----:B-1----:R-:W-:Y:S02]  /*09e0*/  CS2R R62, SRZ ;  /* 0x00000000003e7805 */ /* 0x002fe4000001ff00 */
[----:B------:R-:W-:-:S02]  /*09f0*/  CS2R R56, SRZ ;  /* 0x0000000000387805 */ /* 0x000fc4000001ff00 */
[----:B------:R-:W-:Y:S01]  /*0a00*/  CS2R R58, SRZ ;  /* 0x00000000003a7805 */ /* 0x000fe2000001ff00 */
[----:B---3--:R0:W-:Y:S04]  /*0a10*/  @P0 STL.64 [R1+0x30], R44 ;  /* 0x0000302c01000387 */ /* 0x0081e80000100a00 */
[----:B------:R0:W-:Y:S04]  /*0a20*/  @P0 STL.64 [R1+0x38], R46 ;  /* 0x0000382e01000387 */ /* 0x0001e80000100a00 */
[----:B------:R0:W-:Y:S04]  /*0a30*/  @P5 STL.64 [R1+0x20], R40 ;  /* 0x0000202801005387 */ /* 0x0001e80000100a00 */
[----:B------:R0:W-:Y:S04]  /*0a40*/  @P5 STL.64 [R1+0x28], R42 ;  /* 0x0000282a01005387 */ /* 0x0001e80000100a00 */
[----:B--2---:R0:W-:Y:S04]  /*0a50*/  @P6 STL.64 [R1+0x10], R36 ;  /* 0x0000102401006387 */ /* 0x0041e80000100a00 */
[----:B------:R0:W-:Y:S01]  /*0a60*/  @P6 STL.64 [R1+0x18], R38 ;  /* 0x0000182601006387 */ /* 0x0001e20000100a00 */
[----:B------:R-:W-:-:S13]  /*0a70*/  ISETP.GE.AND P0, PT, R224, UR5, PT ;  /* 0x00000005e0007c0c */ /* 0x000fda000bf06270 */
[----:B0-----:R-:W-:Y:S05]  /*0a80*/  @P0 BRA `(.L_x_19184) ;  /* 0x0000008c00fc0947 */ /* 0x001fea0003800000 */
        /* <DEDUP_REMOVED lines=53> */
.L_x_19264:
[----:B-1234-:R-:W0:Y:S01]  /*0de0*/  LDC.64 R188, c[0x0][0x3c0] ;  /* 0x0000f000ffbc7b82 */ /* 0x01ee220000000a00 */
[----:B------:R-:W-:-:S13]  /*0df0*/  LOP3.LUT P0, RZ, R2, 0x10, RZ, 0xc0, !PT ;  /* 0x0000001002ff7812 */ /* 0x000fda000780c0ff */
[----:B------:R-:W1:Y:S01]  /*0e00*/  @P0 LDC.64 R18, c[0x0][0x3e0] ;  /* 0x0000f800ff120b82 */ /* 0x000e620000000a00 */
[----:B0-----:R-:W-:-:S06]  /*0e10*/  IMAD.WIDE R188, R224, 0x4, R188 ;  /* 0x00000004e0bc7825 */ /* 0x001fcc00078e02bc */
[----:B------:R-:W2:Y:S01]  /*0e20*/  LDG.E R188, desc[UR6][R188.64] ;  /* 0x00000006bcbc7981 */ /* 0x000ea2000c1e1900 */
[----:B-----5:R-:W-:Y:S02]  /*0e30*/  HFMA2 R3, -RZ, RZ, 1.875, 0 ;  /* 0x3f800000ff037431 */ /* 0x020fe400000001ff */
[----:B-1----:R-:W-:-:S05]  /*0e40*/  @P0 IMAD.WIDE R18, R224, 0x4, R18 ;  /* 0x00000004e0120825 */ /* 0x002fca00078e0212 */
[----:B-----5:R0:W5:Y:S02]  /*0e50*/  @P0 LDG.E R3, desc[UR6][R18.64] ;  /* 0x0000000612030981 */ /* 0x020164000c1e1900 */
[----:B0-----:R-:W0:Y:S01]  /*0e60*/  LDC.64 R18, c[0x0][0x3c8] ;  /* 0x0000f200ff127b82 */ /* 0x001e220000000a00 */
[----:B------:R-:W1:Y:S01]  /*0e70*/  S2R R20, SR_TID.X ;  /* 0x0000000000147919 */ /* 0x000e620000002100 */
[----:B------:R-:W-:Y:S02]  /*0e80*/  ISETP.NE.AND P0, PT, RZ, UR8, PT ;  /* 0x00000008ff007c0c */ /* 0x000fe4000bf05270 */
[----:B------:R-:W-:Y:S02]  /*0e90*/  MOV R190, UR15 ;  /* 0x0000000f00be7c02 */ /* 0x000fe40008000f00 */
[----:B------:R-:W-:Y:S02]  /*0ea0*/  ISETP.GE.U32.AND P2, PT, R0, 0x40, PT ;  /* 0x000000400000780c */ /* 0x000fe40003f46070 */
[----:B------:R-:W-:Y:S01]  /*0eb0*/  LOP3.LUT R2, R2, 0xfffffff7, RZ, 0xc0, !PT ;  /* 0xfffffff702027812 */ /* 0x000fe200078ec0ff */
[----:B------:R3:W-:Y:S01]  /*0ec0*/  STL [R1+0x90], R190 ;  /* 0x000090be01007387 */ /* 0x0007e20000100800 */
[----:B------:R-:W-:-:S02]  /*0ed0*/  ISETP.GE.U32.AND P5, PT, R0, 0x20, PT ;  /* 0x000000200000780c */ /* 0x000fc40003fa6070 */
[----:B------:R-:W-:-:S03]  /*0ee0*/  ISETP.GE.U32.AND P1, PT, R0, 0x60, PT ;  /* 0x000000600000780c */ /* 0x000fc60003f26070 */
[----:B------:R-:W-:Y:S01]  /*0ef0*/  @P0 LOP3.LUT R2, R2, 0x8, RZ, 0xfc, !PT ;  /* 0x0000000802020812 */ /* 0x000fe200078efcff */
[----:B0-----:R-:W-:-:S05]  /*0f00*/  IMAD.WIDE R18, R224, 0x4, R18 ;  /* 0x00000004e0127825 */ /* 0x001fca00078e0212 */
[----:B------:R0:W5:Y:S01]  /*0f10*/  LDG.E R5, desc[UR6][R18.64] ;  /* 0x0000000612057981 */ /* 0x000162000c1e1900 */
[----:B------:R-:W-:Y:S01]  /*0f20*/  LOP3.LUT R2, R2, 0xfffffffd, RZ, 0xc0, !PT ;  /* 0xfffffffd02027812 */ /* 0x000fe200078ec0ff */
[----:B------:R-:W-:Y:S01]  /*0f30*/  BSSY.RECONVERGENT B1, `(.L_x_19185) ;  /* 0x000003e000017945 */ /* 0x000fe20003800200 */
[----:B------:R-:W-:Y:S02]  /*0f40*/  ISETP.GE.U32.AND P4, PT, R0, 0x80, PT ;  /* 0x000000800000780c */ /* 0x000fe40003f86070 */
[----:B-1----:R-:W-:Y:S02]  /*0f50*/  LOP3.LUT R20, R20, 0x1f, RZ, 0xc0, !PT ;  /* 0x0000001f14147812 */ /* 0x002fe400078ec0ff */
[----:B------:R-:W-:Y:S02]  /*0f60*/  @P2 LOP3.LUT R2, R2, 0x2, RZ, 0xfc, !PT ;  /* 0x0000000202022812 */ /* 0x000fe400078efcff */
[----:B------:R-:W-:Y:S01]  /*0f70*/  MOV R204, RZ ;  /* 0x000000ff00cc7202 */ /* 0x000fe20000000f00 */
[----:B0-----:R-:W-:Y:S01]  /*0f80*/  IMAD R18, R224, R190, RZ ;  /* 0x000000bee0127224 */ /* 0x001fe200078e02ff */
[----:B------:R-:W-:-:S04]  /*0f90*/  LOP3.LUT R2, R2, 0xfffffffb, RZ, 0xc0, !PT ;  /* 0xfffffffb02027812 */ /* 0x000fc800078ec0ff */
[----:B------:R-:W-:Y:S02]  /*0fa0*/  SHF.R.S32.HI R19, RZ, 0x1f, R18 ;  /* 0x0000001fff137819 */ /* 0x000fe40000011412 */
[----:B------:R-:W-:Y:S02]  /*0fb0*/  @P1 LOP3.LUT R2, R2, 0x4, RZ, 0xfc, !PT ;  /* 0x0000000402021812 */ /* 0x000fe400078efcff */
[----:B------:R-:W-:-:S04]  /*0fc0*/  LEA.HI R19, R19, R18, RZ, 0x2 ;  /* 0x0000001213137211 */ /* 0x000fc800078f10ff */
[----:B------:R-:W-:Y:S01]  /*0fd0*/  LEA.HI.SX32 R20, R19, R20, 0x1e ;  /* 0x0000001413147211 */ /* 0x000fe200078ff2ff */
[----:B------:R-:W-:-:S03]  /*0fe0*/  HFMA2 R19, -RZ, RZ, 0, 0 ;  /* 0x00000000ff137431 */ /* 0x000fc600000001ff */
[----:B------:R-:W-:Y:S02]  /*0ff0*/  MOV R212, R20 ;  /* 0x0000001400d47202 */ /* 0x000fe40000000f00 */
[----:B--2---:R-:W-:Y:S01]  /*1000*/  FSEL R18, R188, RZ, !P0 ;  /* 0x000000ffbc127208 */ /* 0x004fe20004000000 */
[----:B---3--:R-:W-:Y:S06]  /*1010*/  @!P5 BRA `(.L_x_19186) ;  /* 0x0000000000bcd947 */ /* 0x008fec0003800000 */
        /* <DEDUP_REMOVED lines=9> */
[----:B0-----:R-:W-:-:S06]  /*10b0*/  IMAD.WIDE.U32 R188, R20, 0x10, R188 ;  /* 0x0000001014bc7825 */ /* 0x001fcc00078e00bc */
[----:B------:R-:W2:Y:S01]  /*10c0*/  LDG.E.128 R188, desc[UR6][R188.64] ;  /* 0x00000006bcbc7981 */ /* 0x000ea2000c1e1d00 */
[----:B-1----:R-:W-:-:S06]  /*10d0*/  IMAD.WIDE.U32 R192, R20, 0x10, R192 ;  /* 0x0000001014c07825 */ /* 0x002fcc00078e00c0 */
[----:B------:R-:W3:Y:S01]  /*10e0*/  LDG.E.128 R192, desc[UR6][R192.64] ;  /* 0x00000006c0c07981 */ /* 0x000ee2000c1e1d00 */
[----:B------:R-:W-:-:S05]  /*10f0*/  @P0 IMAD.WIDE.U32 R214, R20, 0x10, R214 ;  /* 0x0000001014d60825 */ /* 0x000fca00078e00d6 */
[----:B------:R0:W5:Y:S02]  /*1100*/  @P0 LDG.E.128 R52, desc[UR6][R214.64] ;  /* 0x00000006d6340981 */ /* 0x000164000c1e1d00 */
[----:B0-----:R-:W0:Y:S02]  /*1110*/  LDC.64 R214, c[0x0][0x3b0] ;  /* 0x0000ec00ffd67b82 */ /* 0x001e240000000a00 */
[----:B0-----:R-:W-:-:S05]  /*1120*/  IMAD.WIDE.U32 R214, R20, 0x4, R214 ;  /* 0x0000000414d67825 */ /* 0x001fca00078e00d6 */
[----:B------:R0:W5:Y:S01]  /*1130*/  LDG.E R4, desc[UR6][R214.64] ;  /* 0x00000006d6047981 */ /* 0x000162000c1e1900 */
[C---:B--2---:R-:W-:Y:S01]  /*1140*/  FADD.FTZ R19, -R18.reuse, R188 ;  /* 0x000000bc12137221 */ /* 0x044fe20000010100 */
[----:B------:R-:W-:-:S03]  /*1150*/  FADD.FTZ R23, -R18, R190 ;  /* 0x000000be12177221 */ /* 0x000fc60000010100 */
[C---:B-----5:R-:W-:Y:S01]  /*1160*/  FMUL.FTZ R196, R5.reuse, R19 ;  /* 0x0000001305c47220 */ /* 0x060fe20000410000 */
[C---:B------:R-:W-:Y:S01]  /*1170*/  FADD.FTZ R19, -R18.reuse, R191 ;  /* 0x000000bf12137221 */ /* 0x040fe20000010100 */
[----:B------:R-:W-:Y:S01]  /*1180*/  FADD.FTZ R189, -R18, R189 ;  /* 0x000000bd12bd7221 */ /* 0x000fe20000010100 */
[----:B---3--:R-:W-:Y:S01]  /*1190*/  FMUL.FTZ R223, R240, R192 ;  /* 0x000000c0f0df7220 */ /* 0x008fe20000410000 */
[C---:B------:R-:W-:Y:S01]  /*11a0*/  FMUL.FTZ R219, R5.reuse, R23 ;  /* 0x0000001705db7220 */ /* 0x040fe20000410000 */
[C---:B------:R-:W-:Y:S01]  /*11b0*/  FMUL.FTZ R23, R5.reuse, R19 ;  /* 0x0000001305177220 */ /* 0x040fe20000410000 */
[----:B------:R-:W-:Y:S01]  /*11c0*/  FMUL.FTZ R248, R232, R193 ;  /* 0x000000c1e8f87220 */ /* 0x000fe20000410000 */
[----:B------:R-:W-:Y:S01]  /*11d0*/  FADD.FTZ R19, RZ, R223 ;  /* 0x000000dfff137221 */ /* 0x000fe20000010000 */
[----:B------:R-:W-:Y:S01]  /*11e0*/  FMUL.FTZ R220, R5, R189 ;  /* 0x000000bd05dc7220 */ /* 0x000fe20000410000 */
[----:B------:R-:W-:Y:S01]  /*11f0*/  FFMA.FTZ R188, R196, R223, RZ ;  /* 0x000000dfc4bc7223 */ /* 0x000fe200000100ff */
[----:B----4-:R-:W-:Y:S01]  /*1200*/  FMUL.FTZ R240, R212, R194 ;  /* 0x000000c2d4f07220 */ /* 0x010fe20000410000 */
[----:B------:R-:W-:-:S02]  /*1210*/  FADD.FTZ R19, R19, R248 ;  /* 0x000000f813137221 */ /* 0x000fc40000010000 */
[----:B------:R-:W-:Y:S01]  /*1220*/  FFMA.FTZ R188, R220, R248, R188 ;  /* 0x000000f8dcbc7223 */ /* 0x000fe200000100bc */
[----:B------:R-:W-:Y:S01]  /*1230*/  FMUL.FTZ R232, R204, R195 ;  /* 0x000000c3cce87220 */ /* 0x000fe20000410000 */
[----:B------:R-:W-:Y:S02]  /*1240*/  FADD.FTZ R19, R19, R240 ;  /* 0x000000f013137221 */ /* 0x000fe40000010000 */
        /* <DEDUP_REMOVED lines=11> */
[----:B0-----:R-:W-:-:S07]  /*1300*/  IADD3 R212, PT, PT, R20, 0x20, RZ ;  /* 0x0000002014d47810 */ /* 0x001fce0007ffe0ff */
.L_x_19186:
[----:B------:R-:W-:Y:S05]  /*1310*/  BSYNC.RECONVERGENT B1 ;  /* 0x0000000000017941 */ /* 0x000fea0003800200 */
.L_x_19185:
[----:B------:R-:W-:Y:S04]  /*1320*/  BSSY.RECONVERGENT B1, `(.L_x_19187) ;  /* 0x0000032000017945 */ /* 0x000fe80003800200 */
        /* <DEDUP_REMOVED lines=10> */
[----:B0-----:R-:W-:-:S07]  /*13d0*/  IMAD.WIDE.U32 R190, R212, 0x10, R190 ;  /* 0x00000010d4be7825 */ /* 0x001fce00078e00be */
[----:B------:R-:W0:Y:S01]  /*13e0*/  LDC.64 R214, c[0x0][0x3b0] ;  /* 0x0000ec00ffd67b82 */ /* 0x000e220000000a00 */
[----:B-1----:R-:W-:-:S05]  /*13f0*/  @P0 IMAD.WIDE.U32 R188, R212, 0x10, R188 ;  /* 0x00000010d4bc0825 */ /* 0x002fca00078e00bc */
[----:B------:R1:W5:Y:S02]  /*1400*/  @P0 LDG.E.128 R48, desc[UR6][R188.64] ;  /* 0x00000006bc300981 */ /* 0x000364000c1e1d00 */
[C---:B-1----:R-:W-:Y:S02]  /*1410*/  IMAD.WIDE.U32 R188, R212.reuse, 0x10, R192 ;  /* 0x00000010d4bc7825 */ /* 0x042fe400078e00c0 */
[----:B------:R-:W2:Y:S04]  /*1420*/  LDG.E.128 R192, desc[UR6][R190.64] ;  /* 0x00000006bec07981 */ /* 0x000ea8000c1e1d00 */
[----:B------:R-:W3:Y:S01]  /*1430*/  LDG.E.128 R188, desc[UR6][R188.64] ;  /* 0x00000006bcbc7981 */ /* 0x000ee2000c1e1d00 */
[----:B0-----:R-:W-:-:S05]  /*1440*/  IMAD.WIDE.U32 R214, R212, 0x4, R214 ;  /* 0x00000004d4d67825 */ /* 0x001fca00078e00d6 */
[----:B------:R3:W5:Y:S01]  /*1450*/  LDG.E R6, desc[UR6][R214.64] ;  /* 0x00000006d6067981 */ /* 0x000762000c1e1900 */
[----:B------:R-:W-:Y:S01]  /*1460*/  IADD3 R212, PT, PT, R212, 0x20, RZ ;  /* 0x00000020d4d47810 */ /* 0x000fe20007ffe0ff */
[C---:B--2---:R-:W-:Y:S01]  /*1470*/  FADD.FTZ R22, -R18.reuse, R192 ;  /* 0x000000c012167221 */ /* 0x044fe20000010100 */
[C---:B------:R-:W-:Y:S01]  /*1480*/  FADD.FTZ R193, -R18.reuse, R193 ;  /* 0x000000c112c17221 */ /* 0x040fe20000010100 */
[C---:B------:R-:W-:Y:S02]  /*1490*/  FADD.FTZ R194, -R18.reuse, R194 ;  /* 0x000000c212c27221 */ /* 0x040fe40000010100 */
[C---:B-----5:R-:W-:Y:S01]  /*14a0*/  FMUL.FTZ R218, R5.reuse, R22 ;  /* 0x0000001605da7220 */ /* 0x060fe20000410000 */
[----:B------:R-:W-:Y:S01]  /*14b0*/  FMUL.FTZ R209, R5, R193 ;  /* 0x000000c105d17220 */ /* 0x000fe20000410000 */
[----:B------:R-:W-:Y:S01]  /*14c0*/  FADD.FTZ R22, -R18, R195 ;  /* 0x000000c312167221 */ /* 0x000fe20000010100 */
[----:B---3--:R-:W-:Y:S01]  /*14d0*/  FMUL.FTZ R215, R202, R188 ;  /* 0x000000bccad77220 */ /* 0x008fe20000410000 */
[----:B------:R-:W-:Y:S01]  /*14e0*/  FADD.FTZ R112, R112, R188 ;  /* 0x000000bc70707221 */ /* 0x000fe20000010000 */
[----:B------:R-:W-:Y:S01]  /*14f0*/  FFMA.FTZ R144, R188, R218, R144 ;  /* 0x000000dabc907223 */ /* 0x000fe20000010090 */
[----:B------:R-:W-:Y:S01]  /*1500*/  FMUL.FTZ R247, R247, R189 ;  /* 0x000000bdf7f77220 */ /* 0x000fe20000410000 */
[----:B------:R-:W-:Y:S01]  /*1510*/  FADD.FTZ R188, R204, R215 ;  /* 0x000000d7ccbc7221 */ /* 0x000fe20000010000 */
[----:B------:R0:W-:Y:S01]  /*1520*/  STL [R1+0xc], R215 ;  /* 0x00000cd701007387 */ /* 0x0001e20000100800 */
[----:B------:R-:W-:Y:S01]  /*1530*/  FFMA.FTZ R19, R218, R215, R19 ;  /* 0x000000d7da137223 */ /* 0x000fe20000010013 */
        /* <DEDUP_REMOVED lines=16> */
.L_x_19188:
[----:B------:R-:W-:Y:S05]  /*1640*/  BSYNC.RECONVERGENT B1 ;  /* 0x0000000000017941 */ /* 0x000fea0003800200 */
.L_x_19187:
        /* <DEDUP_REMOVED lines=50> */
.L_x_19190:
[----:B------:R-:W-:Y:S05]  /*1970*/  BSYNC.RECONVERGENT B1 ;  /* 0x0000000000017941 */ /* 0x000fea0003800200 */
.L_x_19189:
        /* <DEDUP_REMOVED lines=50> */
.L_x_19192:
[----:B------:R-:W-:Y:S05]  /*1ca0*/  BSYNC.RECONVERGENT B1 ;  /* 0x0000000000017941 */ /* 0x000fea0003800200 */
.L_x_19191:
[----:B------:R-:W-:Y:S01]  /*1cb0*/  ISETP.GE.U32.AND P3, PT, R0, 0xa0, PT ;  /* 0x000000a00000780c */ /* 0x000fe20003f66070 */
[----:B------:R-:W-:-:S12]  /*1cc0*/  BSSY.RECONVERGENT B1, `(.L_x_19193) ;  /* 0x0000032000017945 */ /* 0x000fd80003800200 */
        /* <DEDUP_REMOVED lines=9> */
[----:B------:R-:W0:Y:S02]  /*1d60*/  @P0 LDC.64 R188, c[0x0][0x438] ;  /* 0x00010e00ffbc0b82 */ /* 0x000e240000000a00 */
[----:B0-----:R-:W-:-:S05]  /*1d70*/  @P0 IMAD.WIDE.U32 R188, R212, 0x10, R188 ;  /* 0x00000010d4bc0825 */ /* 0x001fca00078e00bc */
[----:B------:R0:W5:Y:S01]  /*1d80*/  @P0 LDG.E.128 R36, desc[UR6][R188.64] ;  /* 0x00000006bc240981 */ /* 0x000162000c1e1d00 */
[----:B------:R-:W-:-:S05]  /*1d90*/  IMAD.WIDE.U32 R190, R212, 0x10, R190 ;  /* 0x00000010d4be7825 */ /* 0x000fca00078e00be */
[----:B------:R-:W2:Y:S01]  /*1da0*/  LDG.E.128 R192, desc[UR6][R190.64] ;  /* 0x00000006bec07981 */ /* 0x000ea2000c1e1d00 */
[----:B0-----:R-:W0:Y:S02]  /*1db0*/  LDC.64 R188, c[0x0][0x428] ;  /* 0x00010a00ffbc7b82 */ /* 0x001e240000000a00 */
[----:B0-----:R-:W-:-:S06]  /*1dc0*/  IMAD.WIDE.U32 R188, R212, 0x10, R188 ;  /* 0x00000010d4bc7825 */ /* 0x001fcc00078e00bc */
[----:B------:R-:W3:Y:S01]  /*1dd0*/  LDG.E.128 R188, desc[UR6][R188.64] ;  /* 0x00000006bcbc7981 */ /* 0x000ee2000c1e1d00 */
[----:B-1----:R-:W-:-:S05]  /*1de0*/  IMAD.WIDE.U32 R214, R212, 0x4, R214 ;  /* 0x00000004d4d67825 */ /* 0x002fca00078e00d6 */
[----:B------:R3:W5:Y:S01]  /*1df0*/  LDG.E R11, desc[UR6][R214.64] ;  /* 0x00000006d60b7981 */ /* 0x000762000c1e1900 */
[----:B------:R-:W-:Y:S01]  /*1e00*/  IADD3 R212, PT, PT, R212, 0x20, RZ ;  /* 0x00000020d4d47810 */ /* 0x000fe20007ffe0ff */
[C---:B--2---:R-:W-:Y:S01]  /*1e10*/  FADD.FTZ R12, -R18.reuse, R192 ;  /* 0x000000c0120c7221 */ /* 0x044fe20000010100 */
[----:B------:R-:W-:-:S03]  /*1e20*/  FADD.FTZ R193, -R18, R193 ;  /* 0x000000c112c17221 */ /* 0x000fc60000010100 */
[C---:B-----5:R-:W-:Y:S01]  /*1e30*/  FMUL.FTZ R213, R5.reuse, R12 ;  /* 0x0000000c05d57220 */ /* 0x060fe20000410000 */
[C---:B------:R-:W-:Y:S01]  /*1e40*/  FADD.FTZ R194, -R18.reuse, R194 ;  /* 0x000000c212c27221 */ /* 0x040fe20000010100 */
[----:B------:R-:W-:Y:S01]  /*1e50*/  FMUL.FTZ R206, R5, R193 ;  /* 0x000000c105ce7220 */ /* 0x000fe20000410000 */
[----:B------:R-:W-:-:S04]  /*1e60*/  FADD.FTZ R12, -R18, R195 ;  /* 0x000000c3120c7221 */ /* 0x000fc80000010100 */
[----:B------:R-:W-:Y:S01]  /*1e70*/  FMUL.FTZ R12, R5, R12 ;  /* 0x0000000c050c7220 */ /* 0x000fe20000410000 */
[----:B---3--:R-:W-:-:S05]  /*1e80*/  FMUL.FTZ R215, R199, R188 ;  /* 0x000000bcc7d77220 */ /* 0x008fca0000410000 */
[----:B------:R0:W-:Y:S01]  /*1e90*/  STL [R1], R215 ;  /* 0x000000d701007387 */ /* 0x0001e20000100800 */
[----:B------:R-:W-:Y:S01]  /*1ea0*/  FADD.FTZ R100, R100, R188 ;  /* 0x000000bc64647221 */ /* 0x000fe20000010000 */
[----:B------:R-:W-:Y:S01]  /*1eb0*/  FFMA.FTZ R132, R188, R213, R132 ;  /* 0x000000d5bc847223 */ /* 0x000fe20000010084 */
[----:B------:R-:W-:Y:S01]  /*1ec0*/  FMUL.FTZ R244, R244, R189 ;  /* 0x000000bdf4f47220 */ /* 0x000fe20000410000 */
[----:B------:R-:W-:Y:S01]  /*1ed0*/  FADD.FTZ R188, R204, R215 ;  /* 0x000000d7ccbc7221 */ /* 0x000fe20000010000 */
[----:B------:R-:W-:Y:S01]  /*1ee0*/  FFMA.FTZ R19, R213, R215, R19 ;  /* 0x000000d7d5137223 */ /* 0x000fe20000010013 */
[----:B------:R-:W-:Y:S01]  /*1ef0*/  FMUL.FTZ R199, R5, R194 ;  /* 0x000000c205c77220 */ /* 0x000fe20000410000 */
[----:B----4-:R-:W-:Y:S01]  /*1f00*/  FMUL.FTZ R236, R236, R190 ;  /* 0x000000beecec7220 */ /* 0x010fe20000410000 */
        /* <DEDUP_REMOVED lines=13> */
.L_x_19194:
[----:B------:R-:W-:Y:S05]  /*1fe0*/  BSYNC.RECONVERGENT B1 ;  /* 0x0000000000017941 */ /* 0x000fea0003800200 */
.L_x_19193:
        /* <DEDUP_REMOVED lines=16> */
[----:B0-----:R-:W0:Y:S01]  /*20f0*/  LDC.64 R188, c[0x0][0x428] ;  /* 0x00010a00ffbc7b82 */ /* 0x001e220000000a00 */
[----:B-1----:R-:W-:-:S05]  /*2100*/  IMAD.WIDE.U32 R214, R212, 0x4, R214 ;  /* 0x00000004d4d67825 */ /* 0x002fca00078e00d6 */
[----:B------:R1:W5:Y:S01]  /*2110*/  LDG.E R13, desc[UR6][R214.64] ;  /* 0x00000006d60d7981 */ /* 0x000362000c1e1900 */
[----:B0-----:R-:W-:-:S06]  /*2120*/  IMAD.WIDE.U32 R188, R212, 0x10, R188 ;  /* 0x00000010d4bc7825 */ /* 0x001fcc00078e00bc */
[----:B------:R-:W3:Y:S01]  /*2130*/  LDG.E.128 R188, desc[UR6][R188.64] ;  /* 0x00000006bcbc7981 */ /* 0x000ee2000c1e1d00 */
        /* <DEDUP_REMOVED lines=29> */
.L_x_19196:
[----:B------:R-:W-:Y:S05]  /*2310*/  BSYNC.RECONVERGENT B1 ;  /* 0x0000000000017941 */ /* 0x000fea0003800200 */
.L_x_19195:
        /* <DEDUP_REMOVED lines=50> */
.L_x_19198:
[----:B------:R-:W-:Y:S05]  /*2640*/  BSYNC.RECONVERGENT B1 ;  /* 0x0000000000017941 */ /* 0x000fea0003800200 */
.L_x_19197:
        /* <DEDUP_REMOVED lines=14> */
[----:B------:R-:W-:-:S04]  /*2730*/  IMAD.WIDE.U32 R190, R212, 0x10, R190 ;  /* 0x00000010d4be7825 */ /* 0x000fc800078e00be */
[C---:B-1----:R-:W-:Y:S01]  /*2740*/  IMAD.WIDE.U32 R214, R212.reuse, 0x4, R214 ;  /* 0x00000004d4d67825 */ /* 0x042fe200078e00d6 */
[----:B------:R-:W2:Y:S01]  /*2750*/  LDG.E.128 R192, desc[UR6][R190.64] ;  /* 0x00000006bec07981 */ /* 0x000ea2000c1e1d00 */
[----:B0-----:R-:W0:Y:S03]  /*2760*/  LDC.64 R188, c[0x0][0x428] ;  /* 0x00010a00ffbc7b82 */ /* 0x001e260000000a00 */
[----:B------:R1:W5:Y:S01]  /*2770*/  LDG.E R17, desc[UR6][R214.64] ;  /* 0x00000006d6117981 */ /* 0x000362000c1e1900 */
[----:B0-----:R-:W-:-:S06]  /*2780*/  IMAD.WIDE.U32 R188, R212, 0x10, R188 ;  /* 0x00000010d4bc7825 */ /* 0x001fcc00078e00bc */
[----:B------:R-:W3:Y:S01]  /*2790*/  LDG.E.128 R188, desc[UR6][R188.64] ;  /* 0x00000006bcbc7981 */ /* 0x000ee2000c1e1d00 */
[C---:B--2---:R-:W-:Y:S01]  /*27a0*/  FADD.FTZ R192, -R18.reuse, R192 ;  /* 0x000000c012c07221 */ /* 0x044fe20000010100 */
[----:B------:R-:W-:-:S03]  /*27b0*/  FADD.FTZ R193, -R18, R193 ;  /* 0x000000c112c17221 */ /* 0x000fc60000010100 */
[C---:B-----5:R-:W-:Y:S01]  /*27c0*/  FMUL.FTZ R222, R5.reuse, R192 ;  /* 0x000000c005de7220 */ /* 0x060fe20000410000 */
[C---:B------:R-:W-:Y:S01]  /*27d0*/  FADD.FTZ R21, -R18.reuse, R194 ;  /* 0x000000c212157221 */ /* 0x040fe20000010100 */
[----:B------:R-:W-:Y:S01]  /*27e0*/  FADD.FTZ R18, -R18, R195 ;  /* 0x000000c312127221 */ /* 0x000fe20000010100 */
[----:B------:R-:W-:Y:S01]  /*27f0*/  FMUL.FTZ R221, R5, R193 ;  /* 0x000000c105dd7220 */ /* 0x000fe20000410000 */
[----:B---3--:R-:W-:Y:S01]  /*2800*/  FMUL.FTZ R250, R249, R188 ;  /* 0x000000bcf9fa7220 */ /* 0x008fe20000410000 */
[----:B------:R-:W-:Y:S01]  /*2810*/  FADD.FTZ R88, R88, R188 ;  /* 0x000000bc58587221 */ /* 0x000fe20000010000 */
[----:B------:R-:W-:Y:S01]  /*2820*/  FFMA.FTZ R120, R188, R222, R120 ;  /* 0x000000debc787223 */ /* 0x000fe20000010078 */
[----:B------:R-:W-:Y:S01]  /*2830*/  FMUL.FTZ R241, R241, R189 ;  /* 0x000000bdf1f17220 */ /* 0x000fe20000410000 */
[----:B------:R-:W-:Y:S01]  /*2840*/  FADD.FTZ R188, R204, R250 ;  /* 0x000000faccbc7221 */ /* 0x000fe20000010000 */
[----:B------:R-:W-:Y:S01]  /*2850*/  FFMA.FTZ R19, R222, R250, R19 ;  /* 0x000000fade137223 */ /* 0x000fe20000010013 */
[C---:B------:R-:W-:Y:S01]  /*2860*/  FMUL.FTZ R249, R5.reuse, R21 ;  /* 0x0000001505f97220 */ /* 0x040fe20000410000 */
        /* <DEDUP_REMOVED lines=15> */
.L_x_19200:
[----:B------:R-:W-:Y:S05]  /*2960*/  BSYNC.RECONVERGENT B1 ;  /* 0x0000000000017941 */ /* 0x000fea0003800200 */
.L_x_19199:
[----:B------:R-:W-:Y:S01]  /*2970*/  ISETP.NE.U32.AND P6, PT, RZ, UR10, PT ;  /* 0x0000000aff007c0c */ /* 0x000fe2000bfc5070 */
[----:B------:R-:W-:Y:S01]  /*2980*/  UMOV UR4, 0xffffffff ;  /* 0xffffffff00047882 */ /* 0x000fe20000000000 */
[----:B------:R-:W-:Y:S02]  /*2990*/  LOP3.LUT R2, R2, 0xfffffffe, RZ, 0xc0, !PT ;  /* 0xfffffffe02027812 */ /* 0x000fe400078ec0ff */
[----:B------:R-:W-:-:S13]  /*29a0*/  ISETP.NE.AND.EX P6, PT, RZ, UR11, PT, P6 ;  /* 0x0000000bff007c0c */ /* 0x000fda000bfc5360 */
[----:B------:R-:W-:Y:S01]  /*29b0*/  @P6 LOP3.LUT R2, R2, 0x1, RZ, 0xfc, !PT ;  /* 0x0000000102026812 */ /* 0x000fe200078efcff */
        /* <DEDUP_REMOVED lines=19> */
.L_x_19290:
[----:B------:R-:W-:Y:S01]  /*2af0*/  LOP3.LUT R2, R2, 0xffffffdf, RZ, 0xc0, !PT ;  /* 0xffffffdf02027812 */ /* 0x000fe200078ec0ff */
[----:B-1----:R-:W-:Y:S01]  /*2b00*/  FADD.FTZ R191, R191, R193 ;  /* 0x000000c1bfbf7221 */ /* 0x002fe20000010000 */
[----:B0-----:R-:W-:Y:S01]  /*2b10*/  FADD.FTZ R18, R19, R18 ;  /* 0x0000001213127221 */ /* 0x001fe20000010000 */
[----:B------:R-:W-:Y:S01]  /*2b20*/  BSSY.RECONVERGENT B1, `(.L_x_19202) ;  /* 0x00006f1000017945 */ /* 0x000fe20003800200 */
[----:B------:R-:W-:Y:S01]  /*2b30*/  @P0 LOP3.LUT R2, R2, 0x20, RZ, 0xfc, !PT ;  /* 0x0000002002020812 */ /* 0x000fe200078efcff */
[----:B------:R-:W-:Y:S01]  /*2b40*/  FMUL.FTZ R19, R191, UR9 ;  /* 0x00000009bf137c20 */ /* 0x000fe20008410000 */
        /* <DEDUP_REMOVED lines=23> */
[----:B------:R-:W-:-:S05]  /*2cc0*/  FMUL.FTZ R84, R180, R193 ;  /* 0x000000c1b4547220 */ /* 0x000fca0000410000 */
[----:B------:R-:W-:Y:S01]  /*2cd0*/  SEL R188, R84, RZ, P6 ;  /* 0x000000ff54bc7207 */ /* 0x000fe20003000000 */
[----:B------:R-:W-:Y:S01]  /*2ce0*/  FFMA.FTZ R84, R220, R18, R19 ;  /* 0x00000012dc547223 */ /* 0x000fe20000010013 */
[----:B------:R-:W-:-:S03]  /*2cf0*/  LOP3.LUT P6, RZ, R4, 0xff00, RZ, 0xc0, !PT ;  /* 0x0000ff0004ff7812 */ /* 0x000fc600078cc0ff */
[----:B------:R-:W-:-:S04]  /*2d00*/  FADD.FTZ R84, R248, -R84 ;  /* 0x80000054f8547221 */ /* 0x000fc80000010000 */
[----:B------:R-:W-:-:S04]  /*2d10*/  FMUL.FTZ R84, R5, R84 ;  /* 0x0000005405547220 */ /* 0x000fc80000410000 */
[----:B------:R-:W-:-:S04]  /*2d20*/  FMUL.FTZ R84, R84, R3 ;  /* 0x0000000354547220 */ /* 0x000fc80000410000 */
[----:B------:R-:W-:-:S04]  /*2d30*/  FMUL.FTZ R84, R84, UR14 ;  /* 0x0000000e54547c20 */ /* 0x000fc80008410000 */
[-C--:B------:R-:W-:Y:S01]  /*2d40*/  FMUL.FTZ R189, R189, R84.reuse ;  /* 0x00000054bdbd7220 */ /* 0x080fe20000410000 */
[----:B------:R-:W-:-:S04]  /*2d50*/  FMUL.FTZ R84, R181, R84 ;  /* 0x00000054b5547220 */ /* 0x000fc80000410000 */
[----:B------:R-:W-:-:S05]  /*2d60*/  FSEL R189, R189, RZ, P6 ;  /* 0x000000ffbdbd7208 */ /* 0x000fca0003000000 */
[----:B------:R-:W-:Y:S01]  /*2d70*/  FADD.FTZ R193, R85, R189 ;  /* 0x000000bd55c17221 */ /* 0x000fe20000010000 */
        /* <DEDUP_REMOVED lines=9> */
[----:B------:R-:W-:Y:S02]  /*2e10*/  FSEL R85, R85, RZ, P6 ;  /* 0x000000ff55557208 */ /* 0x000fe40003000000 */
[----:B------:R-:W-:Y:S01]  /*2e20*/  SEL R190, R84, RZ, P6 ;  /* 0x000000ff54be7207 */ /* 0x000fe20003000000 */
[----:B------:R-:W-:Y:S01]  /*2e30*/  FFMA.FTZ R84, R23, R18, R19 ;  /* 0x0000001217547223 */ /* 0x000fe20000010013 */
[----:B------:R-:W-:Y:S01]  /*2e40*/  ISETP.GE.U32.AND P6, PT, R4, 0x1000000, PT ;  /* 0x010000000400780c */ /* 0x000fe20003fc6070 */
[----:B------:R-:W-:Y:S02]  /*2e50*/  FADD.FTZ R86, R86, R85 ;  /* 0x0000005556567221 */ /* 0x000fe40000010000 */
[----:B------:R-:W-:-:S04]  /*2e60*/  FADD.FTZ R84, R232, -R84 ;  /* 0x80000054e8547221 */ /* 0x000fc80000010000 */
[----:B------:R-:W-:-:S04]  /*2e70*/  FMUL.FTZ R84, R5, R84 ;  /* 0x0000005405547220 */ /* 0x000fc80000410000 */
[----:B------:R-:W-:-:S04]  /*2e80*/  FMUL.FTZ R84, R84, R3 ;  /* 0x0000000354547220 */ /* 0x000fc80000410000 */
[----:B------:R-:W-:-:S04]  /*2e90*/  FMUL.FTZ R84, R84, UR14 ;  /* 0x0000000e54547c20 */ /* 0x000fc80008410000 */
[-C--:B------:R-:W-:Y:S01]  /*2ea0*/  FMUL.FTZ R85, R191, R84.reuse ;  /* 0x00000054bf557220 */ /* 0x080fe20000410000 */
[----:B------:R-:W-:-:S04]  /*2eb0*/  FMUL.FTZ R84, R183, R84 ;  /* 0x00000054b7547220 */ /* 0x000fc80000410000 */
[----:B------:R-:W-:Y:S02]  /*2ec0*/  FSEL R85, R85, RZ, P6 ;  /* 0x000000ff55557208 */ /* 0x000fe40003000000 */
[----:B------:R-:W-:-:S03]  /*2ed0*/  SEL R191, R84, RZ, P6 ;  /* 0x000000ff54bf7207 */ /* 0x000fc60003000000 */
[----:B------:R-:W-:Y:S01]  /*2ee0*/  FADD.FTZ R87, R87, R85 ;  /* 0x0000005557577221 */ /* 0x000fe20000010000 */
[----:B------:R-:W-:Y:S06]  /*2ef0*/  BRA `(.L_x_19207) ;  /* 0x0000000000b07947 */ /* 0x000fec0003800000 */
.L_x_19206:
[----:B------:R-:W-:Y:S01]  /*2f00*/  FFMA.FTZ R184, R196, R18, R19 ;  /* 0x00000012c4b87223 */ /* 0x000fe20000010013 */
[----:B------:R-:W-:-:S03]  /*2f10*/  LOP3.LUT P6, RZ, R4, 0xff, RZ, 0xc0, !PT ;  /* 0x000000ff04ff7812 */ /* 0x000fc600078cc0ff */
[----:B------:R-:W-:-:S04]  /*2f20*/  FADD.FTZ R184, R223, -R184 ;  /* 0x800000b8dfb87221 */ /* 0x000fc80000010000 */
[----:B-----5:R-:W-:-:S04]  /*2f30*/  FMUL.FTZ R184, R5, R184 ;  /* 0x000000b805b87220 */ /* 0x020fc80000410000 */
[----:B------:R-:W-:-:S04]  /*2f40*/  FMUL.FTZ R185, R184, R3 ;  /* 0x00000003b8b97220 */ /* 0x000fc80000410000 */
[----:B------:R-:W-:-:S04]  /*2f50*/  FMUL.FTZ R185, R185, UR14 ;  /* 0x0000000eb9b97c20 */ /* 0x000fc80008410000 */
[-C--:B------:R-:W-:Y:S01]  /*2f60*/  FMUL.FTZ R186, R188, R185.reuse ;  /* 0x000000b9bcba7220 */ /* 0x080fe20000410000 */
[----:B------:R-:W-:-:S04]  /*2f70*/  FMUL.FTZ R185, R180, R185 ;  /* 0x000000b9b4b97220 */ /* 0x000fc80000410000 */
[----:B------:R-:W-:Y:S02]  /*2f80*/  FSEL R186, R186, RZ, P6 ;  /* 0x000000ffbaba7208 */ /* 0x000fe40003000000 */
[----:B------:R-:W-:Y:S02]  /*2f90*/  SEL R188, R185, RZ, P6 ;  /* 0x000000ffb9bc7207 */ /* 0x000fe40003000000 */
[----:B------:R-:W-:Y:S01]  /*2fa0*/  LOP3.LUT P6, RZ, R4, 0xff00, RZ, 0xc0, !PT ;  /* 0x0000ff0004ff7812 */ /* 0x000fe200078cc0ff */
[----:B------:R-:W-:Y:S01]  /*2fb0*/  FADD.FTZ R192, R84, R186 ;  /* 0x000000ba54c07221 */ /* 0x000fe20000010000 */
[----:B------:R-:W-:-:S04]  /*2fc0*/  FFMA.FTZ R84, R220, R18, R19 ;  /* 0x00000012dc547223 */ /* 0x000fc80000010013 */
        /* <DEDUP_REMOVED lines=9> */
[----:B------:R-:W-:Y:S01]  /*3060*/  LOP3.LUT P6, RZ, R4, 0xff0000, RZ, 0xc0, !PT ;  /* 0x00ff000004ff7812 */ /* 0x000fe200078cc0ff */
        /* <DEDUP_REMOVED lines=20> */
[----:B------:R-:W-:-:S07]  /*31b0*/  FADD.FTZ R87, R87, R85 ;  /* 0x0000005557577221 */ /* 0x000fce0000010000 */
.L_x_19207:
        /* <DEDUP_REMOVED lines=9> */
.L_x_19205:
[----:B------:R-:W-:Y:S05]  /*3250*/  BSYNC.RECONVERGENT B2 ;  /* 0x0000000000027941 */ /* 0x000fea0003800200 */
.L_x_19204:
[----:B------:R-:W-:Y:S01]  /*3260*/  LOP3.LUT P5, RZ, R2, 0x2, RZ, 0xc0, !PT ;  /* 0x0000000202ff7812 */ /* 0x000fe200078ac0ff */
[----:B------:R-:W-:-:S12]  /*3270*/  BSSY.RECONVERGENT B2, `(.L_x_19208) ;  /* 0x000006b000027945 */ /* 0x000fd80003800200 */
[----:B------:R-:W-:Y:S05]  /*3280*/  @!P5 BRA `(.L_x_19209) ;  /* 0x0000000400a4d947 */ /* 0x000fea0003800000 */
[----:B------:R-:W0:Y:S01]  /*3290*/  LDC.64 R188, c[0x0][0x390] ;  /* 0x0000e400ffbc7b82 */ /* 0x000e220000000a00 */
[----:B------:R1:W5:Y:S01]  /*32a0*/  LDL R194, [R1+0xc] ;  /* 0x00000c0001c27983 */ /* 0x0003620000100800 */
[----:B0-----:R-:W-:-:S06]  /*32b0*/  IMAD.WIDE.U32 R188, R20, 0x10, R188 ;  /* 0x0000001014bc7825 */ /* 0x001fcc00078e00bc */
[----:B------:R-:W5:Y:S01]  /*32c0*/  LDG.E.128 R188, desc[UR6][R188.64] ;  /* 0x00000006bcbc7981 */ /* 0x000f62000c1e1d00 */
[----:B------:R-:W-:-:S04]  /*32d0*/  ISETP.NE.U32.AND P5, PT, RZ, UR12, PT ;  /* 0x0000000cff007c0c */ /* 0x000fc8000bfa5070 */
[----:B------:R-:W-:-:S13]  /*32e0*/  ISETP.NE.AND.EX P5, PT, RZ, UR13, PT, P5 ;  /* 0x0000000dff007c0c */ /* 0x000fda000bfa5350 */
[----:B-1----:R-:W-:Y:S05]  /*32f0*/  @!P5 BRA `(.L_x_19210) ;  /* 0x0000000000b4d947 */ /* 0x002fea0003800000 */
[----:B------:R-:W-:Y:S01]  /*3300*/  FFMA.FTZ R184, R218, R18, R19 ;  /* 0x00000012dab87223 */ /* 0x000fe20000010013 */
[----:B------:R-:W-:-:S03]  /*3310*/  LOP3.LUT P6, RZ, R6, 0xff, RZ, 0xc0, !PT ;  /* 0x000000ff06ff7812 */ /* 0x000fc600078cc0ff */
[----:B-----5:R-:W-:-:S04]  /*3320*/  FADD.FTZ R184, R194, -R184 ;  /* 0x800000b8c2b87221 */ /* 0x020fc80000010000 */
[----:B------:R-:W-:-:S04]  /*3330*/  FMUL.FTZ R184, R5, R184 ;  /* 0x000000b805b87220 */ /* 0x000fc80000410000 */
        /* <DEDUP_REMOVED lines=41> */
.L_x_19210:
[----:B------:R-:W-:Y:S01]  /*35d0*/  FFMA.FTZ R192, R218, R18, R19 ;  /* 0x00000012dac07223 */ /* 0x000fe20000010013 */
[----:B------:R-:W-:-:S03]  /*35e0*/  LOP3.LUT P6, RZ, R6, 0xff, RZ, 0xc0, !PT ;  /* 0x000000ff06ff7812 */ /* 0x000fc600078cc0ff */
[----:B-----5:R-:W-:-:S04]  /*35f0*/  FADD.FTZ R192, R194, -R192 ;  /* 0x800000c0c2c07221 */ /* 0x020fc80000010000 */
[----:B------:R-:W-:-:S04]  /*3600*/  FMUL.FTZ R192, R5, R192 ;  /* 0x000000c005c07220 */ /* 0x000fc80000410000 */
        /* <DEDUP_REMOVED lines=40> */
.L_x_19211:
        /* <DEDUP_REMOVED lines=9> */
.L_x_19209:
[----:B------:R-:W-:Y:S05]  /*3920*/  BSYNC.RECONVERGENT B2 ;  /* 0x0000000000027941 */ /* 0x000fea0003800200 */
.L_x_19208:
        /* <DEDUP_REMOVED lines=55> */
.L_x_19214:
        /* <DEDUP_REMOVED lines=44> */
.L_x_19215:
        /* <DEDUP_REMOVED lines=9> */
.L_x_19213:
[----:B------:R-:W-:Y:S05]  /*3ff0*/  BSYNC.RECONVERGENT B2 ;  /* 0x0000000000027941 */ /* 0x000fea0003800200 */
.L_x_19212:
[----:B------:R-:W-:Y:S04]  /*4000*/  BSSY.RECONVERGENT B2, `(.L_x_19216) ;  /* 0x000006d000027945 */ /* 0x000fe80003800200 */
        /* <DEDUP_REMOVED lines=17> */
[----:B------:R-:W-:-:S04]  /*4120*/  FFMA.FTZ R72, R207, R18, R19 ;  /* 0x00000012cf487223 */ /* 0x000fc80000010013 */
[----:B------:R-:W-:-:S04]  /*4130*/  FADD.FTZ R72, R245, -R72 ;  /* 0x80000048f5487221 */ /* 0x000fc80000010000 */
[----:B------:R-:W-:-:S04]  /*4140*/  FMUL.FTZ R185, R5, R72 ;  /* 0x0000004805b97220 */ /* 0x000fc80000410000 */
[----:B------:R-:W-:-:S04]  /*4150*/  FMUL.FTZ R72, R185, R3 ;  /* 0x00000003b9487220 */ /* 0x000fc80000410000 */
[----:B------:R-:W-:Y:S01]  /*4160*/  FMUL.FTZ R187, R72, UR14 ;  /* 0x0000000e48bb7c20 */ /* 0x000fe20008410000 */
[----:B------:R-:W-:-:S03]  /*4170*/  FMUL.FTZ R72, R168, R186 ;  /* 0x000000baa8487220 */ /* 0x000fc60000410000 */
[----:B------:R-:W-:Y:S02]  /*4180*/  FMUL.FTZ R186, R189, R187 ;  /* 0x000000bbbdba7220 */ /* 0x000fe40000410000 */
[----:B------:R-:W-:Y:S02]  /*4190*/  SEL R72, R72, RZ, P5 ;  /* 0x000000ff48487207 */ /* 0x000fe40002800000 */
[----:B------:R-:W-:-:S04]  /*41a0*/  LOP3.LUT P5, RZ, R9, 0xff00, RZ, 0xc0, !PT ;  /* 0x0000ff0009ff7812 */ /* 0x000fc800078ac0ff */
        /* <DEDUP_REMOVED lines=21> */
[----:B------:R-:W-:-:S04]  /*4300*/  ISETP.GE.U32.AND P5, PT, R9, 0x1000000, PT ;  /* 0x010000000900780c */ /* 0x000fc80003fa6070 */
[----:B------:R-:W-:-:S05]  /*4310*/  FSEL R191, R191, RZ, P5 ;  /* 0x000000ffbfbf7208 */ /* 0x000fca0002800000 */
[----:B------:R-:W-:Y:S01]  /*4320*/  FADD.FTZ R191, R75, R191 ;  /* 0x000000bf4bbf7221 */ /* 0x000fe20000010000 */
[----:B------:R-:W-:-:S05]  /*4330*/  FMUL.FTZ R75, R171, R188 ;  /* 0x000000bcab4b7220 */ /* 0x000fca0000410000 */
[----:B------:R-:W-:Y:S01]  /*4340*/  SEL R75, R75, RZ, P5 ;  /* 0x000000ff4b4b7207 */ /* 0x000fe20002800000 */
[----:B------:R-:W-:Y:S06]  /*4350*/  BRA `(.L_x_19219) ;  /* 0x0000000000b07947 */ /* 0x000fec0003800000 */
.L_x_19218:
        /* <DEDUP_REMOVED lines=43> */
[----:B------:R-:W-:-:S07]  /*4610*/  SEL R75, R75, RZ, P5 ;  /* 0x000000ff4b4b7207 */ /* 0x000fce0002800000 */
.L_x_19219:
        /* <DEDUP_REMOVED lines=10> */
[----:B------:R-:W-:-:S07]  /*46c0*/  MOV R75, R191 ;  /* 0x000000bf004b7202 */ /* 0x000fce0000000f00 */
.L_x_19217:
[----:B------:R-:W-:Y:S05]  /*46d0*/  BSYNC.RECONVERGENT B2 ;  /* 0x0000000000027941 */ /* 0x000fea0003800200 */
.L_x_19216:
        /* <DEDUP_REMOVED lines=10> */
[C---:B------:R-:W-:Y:S02]  /*4780*/  LOP3.LUT P5, RZ, R11.reuse, 0xff, RZ, 0xc0, !PT ;  /* 0x000000ff0bff7812 */ /* 0x040fe400078ac0ff */
[----:B------:R-:W-:Y:S01]  /*4790*/  LOP3.LUT P4, RZ, R11, 0xff00, RZ, 0xc0, !PT ;  /* 0x0000ff000bff7812 */ /* 0x000fe2000788c0ff */
        /* <DEDUP_REMOVED lines=28> */
[----:B------:R-:W-:Y:S01]  /*4960*/  FMUL.FTZ R187, R5, R69 ;  /* 0x0000004505bb7220 */ /* 0x000fe20000410000 */
[----:B------:R-:W-:-:S03]  /*4970*/  FMUL.FTZ R69, R165, R188 ;  /* 0x000000bca5457220 */ /* 0x000fc60000410000 */
[----:B------:R-:W-:Y:S02]  /*4980*/  FMUL.FTZ R70, R187, R3 ;  /* 0x00000003bb467220 */ /* 0x000fe40000410000 */
[----:B------:R-:W-:Y:S02]  /*4990*/  SEL R69, R69, RZ, P4 ;  /* 0x000000ff45457207 */ /* 0x000fe40002000000 */
[----:B------:R-:W-:Y:S01]  /*49a0*/  FMUL.FTZ R70, R70, UR14 ;  /* 0x0000000e46467c20 */ /* 0x000fe20008410000 */
[----:B------:R-:W-:-:S03]  /*49b0*/  ISETP.GE.U32.AND P4, PT, R11, 0x1000000, PT ;  /* 0x010000000b00780c */ /* 0x000fc60003f86070 */
[-C--:B------:R-:W-:Y:S01]  /*49c0*/  FMUL.FTZ R191, R191, R70.reuse ;  /* 0x00000046bfbf7220 */ /* 0x080fe20000410000 */
[----:B------:R-:W-:-:S04]  /*49d0*/  FMUL.FTZ R188, R167, R70 ;  /* 0x00000046a7bc7220 */ /* 0x000fc80000410000 */
[----:B------:R-:W-:-:S05]  /*49e0*/  FSEL R191, R191, RZ, P4 ;  /* 0x000000ffbfbf7208 */ /* 0x000fca0002000000 */
[----:B------:R-:W-:Y:S01]  /*49f0*/  FADD.FTZ R191, R71, R191 ;  /* 0x000000bf47bf7221 */ /* 0x000fe20000010000 */
[----:B------:R-:W-:-:S05]  /*4a00*/  FMUL.FTZ R71, R166, R189 ;  /* 0x000000bda6477220 */ /* 0x000fca0000410000 */
[----:B------:R-:W-:Y:S02]  /*4a10*/  SEL R70, R71, RZ, P5 ;  /* 0x000000ff47467207 */ /* 0x000fe40002800000 */
[----:B------:R-:W-:Y:S01]  /*4a20*/  SEL R71, R188, RZ, P4 ;  /* 0x000000ffbc477207 */ /* 0x000fe20002000000 */
[----:B------:R-:W-:Y:S06]  /*4a30*/  BRA `(.L_x_19223) ;  /* 0x0000000000b07947 */ /* 0x000fec0003800000 */
.L_x_19222:
        /* <DEDUP_REMOVED lines=35> */
[-C--:B------:R-:W-:Y:S01]  /*4c70*/  FMUL.FTZ R191, R191, R70.reuse ;  /* 0x00000046bfbf7220 */ /* 0x080fe20000410000 */
[----:B------:R-:W-:Y:S01]  /*4c80*/  FMUL.FTZ R188, R167, R70 ;  /* 0x00000046a7bc7220 */ /* 0x000fe20000410000 */
[----:B------:R-:W-:Y:S02]  /*4c90*/  SEL R69, R69, RZ, P4 ;  /* 0x000000ff45457207 */ /* 0x000fe40002000000 */
[----:B------:R-:W-:-:S04]  /*4ca0*/  ISETP.GE.U32.AND P4, PT, R11, 0x1000000, PT ;  /* 0x010000000b00780c */ /* 0x000fc80003f86070 */
[----:B------:R-:W-:-:S05]  /*4cb0*/  FSEL R191, R191, RZ, P4 ;  /* 0x000000ffbfbf7208 */ /* 0x000fca0002000000 */
[----:B------:R-:W-:Y:S01]  /*4cc0*/  FADD.FTZ R191, R71, R191 ;  /* 0x000000bf47bf7221 */ /* 0x000fe20000010000 */
[----:B------:R-:W-:-:S05]  /*4cd0*/  FMUL.FTZ R71, R166, R189 ;  /* 0x000000bda6477220 */ /* 0x000fca0000410000 */
[----:B------:R-:W-:Y:S02]  /*4ce0*/  SEL R70, R71, RZ, P5 ;  /* 0x000000ff47467207 */ /* 0x000fe40002800000 */
[----:B------:R-:W-:-:S07]  /*4cf0*/  SEL R71, R188, RZ, P4 ;  /* 0x000000ffbc477207 */ /* 0x000fce0002000000 */
.L_x_19223:
        /* <DEDUP_REMOVED lines=11> */
.L_x_19221:
[----:B------:R-:W-:Y:S05]  /*4db0*/  BSYNC.RECONVERGENT B2 ;  /* 0x0000000000027941 */ /* 0x000fea0003800200 */
.L_x_19220:
        /* <DEDUP_REMOVED lines=9> */
[C---:B------:R-:W-:Y:S02]  /*4e50*/  LOP3.LUT P5, RZ, R13.reuse, 0xff, RZ, 0xc0, !PT ;  /* 0x000000ff0dff7812 */ /* 0x040fe400078ac0ff */
[C---:B------:R-:W-:Y:S01]  /*4e60*/  LOP3.LUT P4, RZ, R13.reuse, 0xff00, RZ, 0xc0, !PT ;  /* 0x0000ff000dff7812 */ /* 0x040fe2000788c0ff */
[----:B------:R-:W-:Y:S01]  /*4e70*/  FADD.FTZ R184, R252, -R184 ;  /* 0x800000b8fcb87221 */ /* 0x000fe20000010000 */
[----:B------:R-:W-:-:S03]  /*4e80*/  LOP3.LUT P3, RZ, R13, 0xff0000, RZ, 0xc0, !PT ;  /* 0x00ff00000dff7812 */ /* 0x000fc6000786c0ff */
[----:B-----5:R-:W-:-:S04]  /*4e90*/  FMUL.FTZ R184, R5, R184 ;  /* 0x000000b805b87220 */ /* 0x020fc80000410000 */
        /* <DEDUP_REMOVED lines=33> */
[----:B------:R-:W-:Y:S01]  /*50b0*/  FMUL.FTZ R67, R161, R188 ;  /* 0x000000bca1437220 */ /* 0x000fe20000410000 */
[----:B------:R-:W-:-:S04]  /*50c0*/  FMUL.FTZ R188, R162, R65 ;  /* 0x00000041a2bc7220 */ /* 0x000fc80000410000 */
[----:B------:R-:W-:Y:S02]  /*50d0*/  SEL R65, R67, RZ, P4 ;  /* 0x000000ff43417207 */ /* 0x000fe40002000000 */
[----:B------:R-:W-:Y:S02]  /*50e0*/  SEL R66, R188, RZ, P3 ;  /* 0x000000ffbc427207 */ /* 0x000fe40001800000 */
[----:B------:R-:W-:Y:S01]  /*50f0*/  SEL R67, R189, RZ, P5 ;  /* 0x000000ffbd437207 */ /* 0x000fe20002800000 */
[----:B------:R-:W-:Y:S06]  /*5100*/  BRA `(.L_x_19227) ;  /* 0x0000000000b07947 */ /* 0x000fec0003800000 */
.L_x_19226:
        /* <DEDUP_REMOVED lines=39> */
[----:B------:R-:W-:Y:S01]  /*5380*/  FMUL.FTZ R67, R161, R188 ;  /* 0x000000bca1437220 */ /* 0x000fe20000410000 */
[----:B------:R-:W-:-:S04]  /*5390*/  FMUL.FTZ R188, R162, R65 ;  /* 0x00000041a2bc7220 */ /* 0x000fc80000410000 */
[----:B------:R-:W-:Y:S02]  /*53a0*/  SEL R65, R67, RZ, P4 ;  /* 0x000000ff43417207 */ /* 0x000fe40002000000 */
[----:B------:R-:W-:Y:S02]  /*53b0*/  SEL R66, R188, RZ, P3 ;  /* 0x000000ffbc427207 */ /* 0x000fe40001800000 */
[----:B------:R-:W-:-:S07]  /*53c0*/  SEL R67, R189, RZ, P5 ;  /* 0x000000ffbd437207 */ /* 0x000fce0002800000 */
.L_x_19227:
        /* <DEDUP_REMOVED lines=11> */
.L_x_19225:
[----:B------:R-:W-:Y:S05]  /*5480*/  BSYNC.RECONVERGENT B2 ;  /* 0x0000000000027941 */ /* 0x000fea0003800200 */
.L_x_19224:
        /* <DEDUP_REMOVED lines=10> */
[----:B------:R-:W-:Y:S01]  /*5530*/  LOP3.LUT P3, RZ, R15, 0xff00, RZ, 0xc0, !PT ;  /* 0x0000ff000fff7812 */ /* 0x000fe2000786c0ff */
[----:B------:R-:W-:Y:S01]  /*5540*/  FADD.FTZ R184, R251, -R184 ;  /* 0x800000b8fbb87221 */ /* 0x000fe20000010000 */
[C---:B------:R-:W-:Y:S02]  /*5550*/  LOP3.LUT P4, RZ, R15.reuse, 0xff0000, RZ, 0xc0, !PT ;  /* 0x00ff00000fff7812 */ /* 0x040fe4000788c0ff */
[----:B------:R-:W-:Y:S01]  /*5560*/  ISETP.GE.U32.AND P5, PT, R15, 0x1000000, PT ;  /* 0x010000000f00780c */ /* 0x000fe20003fa6070 */
        /* <DEDUP_REMOVED lines=21> */
[----:B------:R-:W-:Y:S01]  /*56c0*/  FMUL.FTZ R189, R158, R61 ;  /* 0x0000003d9ebd7220 */ /* 0x000fe20000410000 */
[----:B------:R-:W-:-:S03]  /*56d0*/  SEL R61, R188, RZ, P3 ;  /* 0x000000ffbc3d7207 */ /* 0x000fc60001800000 */
        /* <DEDUP_REMOVED lines=10> */
[----:B------:R-:W-:Y:S01]  /*5780*/  FMUL.FTZ R63, R156, R194 ;  /* 0x000000c29c3f7220 */ /* 0x000fe20000410000 */
[----:B------:R-:W-:Y:S01]  /*5790*/  FMUL.FTZ R194, R159, R62 ;  /* 0x0000003e9fc27220 */ /* 0x000fe20000410000 */
[----:B------:R-:W-:-:S03]  /*57a0*/  SEL R62, R189, RZ, P4 ;  /* 0x000000ffbd3e7207 */ /* 0x000fc60002000000 */
[----:B------:R-:W-:Y:S02]  /*57b0*/  SEL R60, R63, RZ, P2 ;  /* 0x000000ff3f3c7207 */ /* 0x000fe40001000000 */
[----:B------:R-:W-:Y:S01]  /*57c0*/  SEL R63, R194, RZ, P5 ;  /* 0x000000ffc23f7207 */ /* 0x000fe20002800000 */
[----:B------:R-:W-:Y:S06]  /*57d0*/  BRA `(.L_x_19231) ;  /* 0x0000000000b07947 */ /* 0x000fec0003800000 */
.L_x_19230:
        /* <DEDUP_REMOVED lines=43> */
[----:B------:R-:W-:-:S07]  /*5a90*/  SEL R63, R194, RZ, P5 ;  /* 0x000000ffc23f7207 */ /* 0x000fce0002800000 */
.L_x_19231:
        /* <DEDUP_REMOVED lines=11> */
.L_x_19229:
[----:B------:R-:W-:Y:S05]  /*5b50*/  BSYNC.RECONVERGENT B2 ;  /* 0x0000000000027941 */ /* 0x000fea0003800200 */
.L_x_19228:
        /* <DEDUP_REMOVED lines=8> */
[C---:B------:R-:W-:Y:S02]  /*5be0*/  ISETP.GE.U32.AND P4, PT, R17.reuse, 0x1000000, PT ;  /* 0x010000001100780c */ /* 0x040fe40003f86070 */
[----:B------:R-:W-:Y:S01]  /*5bf0*/  LOP3.LUT P1, RZ, R17, 0xff, RZ, 0xc0, !PT ;  /* 0x000000ff11ff7812 */ /* 0x000fe2000782c0ff */
[----:B------:R-:W-:Y:S01]  /*5c00*/  FADD.FTZ R184, R225, -R184 ;  /* 0x800000b8e1b87221 */ /* 0x000fe20000010000 */
[C---:B------:R-:W-:Y:S02]  /*5c10*/  LOP3.LUT P2, RZ, R17.reuse, 0xff00, RZ, 0xc0, !PT ;  /* 0x0000ff0011ff7812 */ /* 0x040fe4000784c0ff */
[----:B------:R-:W-:Y:S01]  /*5c20*/  LOP3.LUT P3, RZ, R17, 0xff0000, RZ, 0xc0, !PT ;  /* 0x00ff000011ff7812 */ /* 0x000fe2000786c0ff */
        /* <DEDUP_REMOVED lines=14> */
[-CC-:B------:R-:W-:Y:S01]  /*5d10*/  FFMA.FTZ R56, R221, R18.reuse, R19.reuse ;  /* 0x00000012dd387223 */ /* 0x180fe20000010013 */
[----:B------:R-:W-:Y:S01]  /*5d20*/  FFMA.FTZ R18, R249, R18, R19 ;  /* 0x00000012f9127223 */ /* 0x000fe20000010013 */
[----:B------:R-:W-:Y:S02]  /*5d30*/  FMUL.FTZ R19, R152, R59 ;  /* 0x0000003b98137220 */ /* 0x000fe40000410000 */
[----:B------:R-:W-:Y:S01]  /*5d40*/  FADD.FTZ R56, R241, -R56 ;  /* 0x80000038f1387221 */ /* 0x000fe20000010000 */
[----:B------:R-:W-:-:S03]  /*5d50*/  FADD.FTZ R18, R233, -R18 ;  /* 0x80000012e9127221 */ /* 0x000fc60000010000 */
        /* <DEDUP_REMOVED lines=8> */
[----:B------:R-:W-:Y:S01]  /*5de0*/  FMUL.FTZ R57, R153, R56 ;  /* 0x0000003899397220 */ /* 0x000fe20000410000 */
[----:B------:R-:W-:Y:S01]  /*5df0*/  SEL R56, R19, RZ, P1 ;  /* 0x000000ff13387207 */ /* 0x000fe20000800000 */
[----:B------:R-:W-:Y:S02]  /*5e00*/  FMUL.FTZ R3, R186, R3 ;  /* 0x00000003ba037220 */ /* 0x000fe40000410000 */
[----:B------:R-:W-:Y:S02]  /*5e10*/  SEL R59, R18, RZ, P4 ;  /* 0x000000ff123b7207 */ /* 0x000fe40002000000 */
[----:B------:R-:W-:Y:S01]  /*5e20*/  FMUL.FTZ R5, R3, UR14 ;  /* 0x0000000e03057c20 */ /* 0x000fe20008410000 */
[----:B------:R-:W-:-:S03]  /*5e30*/  SEL R57, R57, RZ, P2 ;  /* 0x000000ff39397207 */ /* 0x000fc60001000000 */
[-C--:B------:R-:W-:Y:S01]  /*5e40*/  FMUL.FTZ R3, R190, R5.reuse ;  /* 0x00000005be037220 */ /* 0x080fe20000410000 */
[----:B------:R-:W-:-:S04]  /*5e50*/  FMUL.FTZ R5, R154, R5 ;  /* 0x000000059a057220 */ /* 0x000fc80000410000 */
[----:B------:R-:W-:-:S05]  /*5e60*/  FSEL R3, R3, RZ, P3 ;  /* 0x000000ff03037208 */ /* 0x000fca0001800000 */
[----:B------:R-:W-:Y:S01]  /*5e70*/  FADD.FTZ R3, R58, R3 ;  /* 0x000000033a037221 */ /* 0x000fe20000010000 */
[----:B------:R-:W-:Y:S01]  /*5e80*/  SEL R58, R5, RZ, P3 ;  /* 0x000000ff053a7207 */ /* 0x000fe20001800000 */
[----:B------:R-:W-:Y:S06]  /*5e90*/  BRA `(.L_x_19234) ;  /* 0x0000000000b07947 */ /* 0x000fec0003800000 */
.L_x_19233:
        /* <DEDUP_REMOVED lines=25> */
[C---:B------:R-:W-:Y:S01]  /*6030*/  FMUL.FTZ R56, R5.reuse, R56 ;  /* 0x0000003805387220 */ /* 0x040fe20000410000 */
[----:B------:R-:W-:Y:S01]  /*6040*/  FMUL.FTZ R5, R5, R18 ;  /* 0x0000001205057220 */ /* 0x000fe20000410000 */
[----:B------:R-:W-:Y:S02]  /*6050*/  FMUL.FTZ R18, R155, R192 ;  /* 0x000000c09b127220 */ /* 0x000fe40000410000 */
[-C--:B------:R-:W-:Y:S01]  /*6060*/  FMUL.FTZ R56, R56, R3.reuse ;  /* 0x0000000338387220 */ /* 0x080fe20000410000 */
[----:B------:R-:W-:Y:S02]  /*6070*/  FMUL.FTZ R3, R5, R3 ;  /* 0x0000000305037220 */ /* 0x000fe40000410000 */
[----:B------:R-:W-:Y:S01]  /*6080*/  SEL R59, R18, RZ, P4 ;  /* 0x000000ff123b7207 */ /* 0x000fe20002000000 */
[----:B------:R-:W-:Y:S01]  /*6090*/  FMUL.FTZ R56, R56, UR14 ;  /* 0x0000000e38387c20 */ /* 0x000fe20008410000 */
[----:B------:R-:W-:-:S03]  /*60a0*/  FMUL.FTZ R5, R3, UR14 ;  /* 0x0000000e03057c20 */ /* 0x000fc60008410000 */
[----:B------:R-:W-:Y:S01]  /*60b0*/  FMUL.FTZ R189, R189, R56 ;  /* 0x00000038bdbd7220 */ /* 0x000fe20000410000 */
[-C--:B------:R-:W-:Y:S01]  /*60c0*/  FMUL.FTZ R3, R190, R5.reuse ;  /* 0x00000005be037220 */ /* 0x080fe20000410000 */
[----:B------:R-:W-:-:S03]  /*60d0*/  FMUL.FTZ R5, R154, R5 ;  /* 0x000000059a057220 */ /* 0x000fc60000410000 */
[----:B------:R-:W-:Y:S02]  /*60e0*/  FSEL R189, R189, RZ, P2 ;  /* 0x000000ffbdbd7208 */ /* 0x000fe40001000000 */
[----:B------:R-:W-:-:S03]  /*60f0*/  FSEL R3, R3, RZ, P3 ;  /* 0x000000ff03037208 */ /* 0x000fc60001800000 */
[----:B------:R-:W-:Y:S01]  /*6100*/  FADD.FTZ R189, R57, R189 ;  /* 0x000000bd39bd7221 */ /* 0x000fe20000010000 */
[----:B------:R-:W-:Y:S01]  /*6110*/  FMUL.FTZ R57, R153, R56 ;  /* 0x0000003899397220 */ /* 0x000fe20000410000 */
[----:B------:R-:W-:Y:S01]  /*6120*/  FADD.FTZ R3, R58, R3 ;  /* 0x000000033a037221 */ /* 0x000fe20000010000 */
[----:B------:R-:W-:Y:S02]  /*6130*/  SEL R56, R19, RZ, P1 ;  /* 0x000000ff13387207 */ /* 0x000fe40000800000 */
[----:B------:R-:W-:Y:S02]  /*6140*/  SEL R58, R5, RZ, P3 ;  /* 0x000000ff053a7207 */ /* 0x000fe40001800000 */
[----:B------:R-:W-:-:S07]  /*6150*/  SEL R57, R57, RZ, P2 ;  /* 0x000000ff39397207 */ /* 0x000fce0001000000 */
.L_x_19234:
        /* <DEDUP_REMOVED lines=11> */
.L_x_19203:
        /* <DEDUP_REMOVED lines=12> */
[----:B------:R-:W-:-:S04]  /*62d0*/  FMUL.FTZ R192, R192, R3 ;  /* 0x00000003c0c07220 */ /* 0x000fc80000410000 */
[----:B------:R-:W-:-:S04]  /*62e0*/  FMUL.FTZ R192, R192, UR14 ;  /* 0x0000000ec0c07c20 */ /* 0x000fc80008410000 */
[----:B--2---:R-:W-:-:S05]  /*62f0*/  FMUL.FTZ R188, R188, R192 ;  /* 0x000000c0bcbc7220 */ /* 0x004fca0000410000 */
[----:B------:R-:W-:-:S05]  /*6300*/  FSEL R188, R188, RZ, P5 ;  /* 0x000000ffbcbc7208 */ /* 0x000fca0002800000 */
[----:B------:R-:W-:Y:S01]  /*6310*/  FADD.FTZ R84, R84, R188 ;  /* 0x000000bc54547221 */ /* 0x000fe20000010000 */
[----:B------:R-:W-:Y:S01]  /*6320*/  FMUL.FTZ R188, R180, R192 ;  /* 0x000000c0b4bc7220 */ /* 0x000fe20000410000 */
[----:B------:R-:W-:-:S04]  /*6330*/  FFMA.FTZ R192, R220, R18, R19 ;  /* 0x00000012dcc07223 */ /* 0x000fc80000010013 */
[----:B------:R-:W-:Y:S01]  /*6340*/  FADD.FTZ R192, R248, -R192 ;  /* 0x800000c0f8c07221 */ /* 0x000fe20000010000 */
[----:B------:R-:W-:Y:S02]  /*6350*/  SEL R188, R188, RZ, P5 ;  /* 0x000000ffbcbc7207 */ /* 0x000fe40002800000 */
[----:B------:R-:W-:Y:S01]  /*6360*/  LOP3.LUT P5, RZ, R4, 0xff00, RZ, 0xc0, !PT ;  /* 0x0000ff0004ff7812 */ /* 0x000fe200078ac0ff */
[----:B------:R-:W-:-:S04]  /*6370*/  FFMA.FTZ R192, R5, R192, R53 ;  /* 0x000000c005c07223 */ /* 0x000fc80000010035 */
[----:B------:R-:W-:-:S04]  /*6380*/  FMUL.FTZ R192, R192, R3 ;  /* 0x00000003c0c07220 */ /* 0x000fc80000410000 */
[----:B------:R-:W-:-:S04]  /*6390*/  FMUL.FTZ R192, R192, UR14 ;  /* 0x0000000ec0c07c20 */ /* 0x000fc80008410000 */
[----:B------:R-:W-:-:S05]  /*63a0*/  FMUL.FTZ R189, R189, R192 ;  /* 0x000000c0bdbd7220 */ /* 0x000fca0000410000 */
        /* <DEDUP_REMOVED lines=17> */
[----:B------:R-:W-:Y:S01]  /*64c0*/  ISETP.GE.U32.AND P5, PT, R4, 0x1000000, PT ;  /* 0x010000000400780c */ /* 0x000fe20003fa6070 */
[----:B------:R-:W-:-:S04]  /*64d0*/  FFMA.FTZ R192, R5, R192, R55 ;  /* 0x000000c005c07223 */ /* 0x000fc80000010037 */
[----:B------:R-:W-:-:S04]  /*64e0*/  FMUL.FTZ R192, R192, R3 ;  /* 0x00000003c0c07220 */ /* 0x000fc80000410000 */
[----:B------:R-:W-:-:S04]  /*64f0*/  FMUL.FTZ R192, R192, UR14 ;  /* 0x0000000ec0c07c20 */ /* 0x000fc80008410000 */
[----:B------:R-:W-:-:S05]  /*6500*/  FMUL.FTZ R191, R191, R192 ;  /* 0x000000c0bfbf7220 */ /* 0x000fca0000410000 */
[----:B------:R-:W-:-:S05]  /*6510*/  FSEL R191, R191, RZ, P5 ;  /* 0x000000ffbfbf7208 */ /* 0x000fca0002800000 */
[----:B------:R-:W-:Y:S01]  /*6520*/  FADD.FTZ R87, R87, R191 ;  /* 0x000000bf57577221 */ /* 0x000fe20000010000 */
[----:B------:R-:W-:Y:S02]  /*6530*/  FMUL.FTZ R191, R183, R192 ;  /* 0x000000c0b7bf7220 */ /* 0x000fe40000410000 */
[----:B------:R-:W0:Y:S03]  /*6540*/  LDC.64 R192, c[0x0][0x468] ;  /* 0x00011a00ffc07b82 */ /* 0x000e260000000a00 */
[----:B------:R-:W-:Y:S01]  /*6550*/  SEL R191, R191, RZ, P5 ;  /* 0x000000ffbfbf7207 */ /* 0x000fe20002800000 */
[C---:B0-----:R-:W-:Y:S01]  /*6560*/  IMAD.WIDE.U32 R192, R20.reuse, 0x10, R192 ;  /* 0x0000001014c07825 */ /* 0x041fe200078e00c0 */
[----:B------:R-:W-:-:S04]  /*6570*/  IADD3 R20, PT, PT, R20, 0x20, RZ ;  /* 0x0000002014147810 */ /* 0x000fc80007ffe0ff */
[----:B------:R0:W-:Y:S03]  /*6580*/  STG.E.128 desc[UR6][R192.64], R188 ;  /* 0x000000bcc0007986 */ /* 0x0001e6000c101d06 */
.L_x_19237:
[----:B------:R-:W-:Y:S05]  /*6590*/  BSYNC.RECONVERGENT B2 ;  /* 0x0000000000027941 */ /* 0x000fea0003800200 */
.L_x_19236:
[----:B------:R-:W-:Y:S01]  /*65a0*/  LOP3.LUT P5, RZ, R2, 0x2, RZ, 0xc0, !PT ;  /* 0x0000000202ff7812 */ /* 0x000fe200078ac0ff */
[----:B------:R-:W-:-:S12]  /*65b0*/  BSSY.RECONVERGENT B2, `(.L_x_19238) ;  /* 0x0000036000027945 */ /* 0x000fd80003800200 */
[----:B------:R-:W-:Y:S05]  /*65c0*/  @!P5 BRA `(.L_x_19239) ;  /* 0x0000000000d0d947 */ /* 0x000fea0003800000 */
[----:B0-----:R-:W0:Y:S01]  /*65d0*/  LDC.64 R188, c[0x0][0x390] ;  /* 0x0000e400ffbc7b82 */ /* 0x001e220000000a00 */
[----:B------:R-:W2:Y:S01]  /*65e0*/  LDL R193, [R1+0xc] ;  /* 0x00000c0001c17983 */ /* 0x000ea20000100800 */
[----:B0-----:R-:W-:-:S06]  /*65f0*/  IMAD.WIDE.U32 R188, R20, 0x10, R188 ;  /* 0x0000001014bc7825 */ /* 0x001fcc00078e00bc */
[----:B------:R-:W3:Y:S01]  /*6600*/  LDG.E.128 R188, desc[UR6][R188.64] ;  /* 0x00000006bcbc7981 */ /* 0x000ee2000c1e1d00 */
[----:B------:R-:W-:Y:S01]  /*6610*/  FFMA.FTZ R192, R218, R18, R19 ;  /* 0x00000012dac07223 */ /* 0x000fe20000010013 */
[----:B------:R-:W-:-:S03]  /*6620*/  LOP3.LUT P5, RZ, R6, 0xff, RZ, 0xc0, !PT ;  /* 0x000000ff06ff7812 */ /* 0x000fc600078ac0ff */
[----:B--2---:R-:W-:-:S04]  /*6630*/  FADD.FTZ R192, R193, -R192 ;  /* 0x800000c0c1c07221 */ /* 0x004fc80000010000 */
[----:B-----5:R-:W-:-:S04]  /*6640*/  FFMA.FTZ R192, R5, R192, R48 ;  /* 0x000000c005c07223 */ /* 0x020fc80000010030 */
[----:B------:R-:W-:-:S04]  /*6650*/  FMUL.FTZ R192, R192, R3 ;  /* 0x00000003c0c07220 */ /* 0x000fc80000410000 */
[----:B------:R-:W-:-:S04]  /*6660*/  FMUL.FTZ R192, R192, UR14 ;  /* 0x0000000ec0c07c20 */ /* 0x000fc80008410000 */
[----:B---3--:R-:W-:-:S05]  /*6670*/  FMUL.FTZ R188, R188, R192 ;  /* 0x000000c0bcbc7220 */ /* 0x008fca0000410000 */
        /* <DEDUP_REMOVED lines=41> */
.L_x_19239:
[----:B------:R-:W-:Y:S05]  /*6910*/  BSYNC.RECONVERGENT B2 ;  /* 0x0000000000027941 */ /* 0x000fea0003800200 */
.L_x_19238:
[----:B------:R-:W-:Y:S01]  /*6920*/  LOP3.LUT P5, RZ, R2, 0x4, RZ, 0xc0, !PT ;  /* 0x0000000402ff7812 */ /* 0x000fe200078ac0ff */
[----:B------:R-:W-:-:S12]  /*6930*/  BSSY.RECONVERGENT B2, `(.L_x_19240) ;  /* 0x0000036000027945 */ /* 0x000fd80003800200 */
[----:B------:R-:W-:Y:S05]  /*6940*/  @!P5 BRA `(.L_x_19241) ;  /* 0x0000000000d0d947 */ /* 0x000fea0003800000 */
[----:B01----:R-:W0:Y:S01]  /*6950*/  LDC.64 R188, c[0x0][0x390] ;  /* 0x0000e400ffbc7b82 */ /* 0x003e220000000a00 */
[----:B------:R-:W2:Y:S01]  /*6960*/  LDL R193, [R1+0x8] ;  /* 0x0000080001c17983 */ /* 0x000ea20000100800 */
[----:B------:R-:W-:Y:S01]  /*6970*/  FFMA.FTZ R192, R217, R18, R19 ;  /* 0x00000012d9c07223 */ /* 0x000fe20000010013 */
[----:B------:R-:W-:-:S05]  /*6980*/  LOP3.LUT P5, RZ, R7, 0xff, RZ, 0xc0, !PT ;  /* 0x000000ff07ff7812 */ /* 0x000fca00078ac0ff */
[----:B------:R-:W1:Y:S01]  /*6990*/  LDC.64 R194, c[0x0][0x468] ;  /* 0x00011a00ffc27b82 */ /* 0x000e620000000a00 */
[----:B0-----:R-:W-:-:S06]  /*69a0*/  IMAD.WIDE.U32 R188, R20, 0x10, R188 ;  /* 0x0000001014bc7825 */ /* 0x001fcc00078e00bc */
[----:B------:R-:W3:Y:S01]  /*69b0*/  LDG.E.128 R188, desc[UR6][R188.64] ;  /* 0x00000006bcbc7981 */ /* 0x000ee2000c1e1d00 */
[----:B--2---:R-:W-:-:S04]  /*69c0*/  FADD.FTZ R192, R193, -R192 ;  /* 0x800000c0c1c07221 */ /* 0x004fc80000010000 */
[----:B-----5:R-:W-:-:S04]  /*69d0*/  FFMA.FTZ R192, R5, R192, R44 ;  /* 0x000000c005c07223 */ /* 0x020fc8000001002c */
[----:B------:R-:W-:-:S04]  /*69e0*/  FMUL.FTZ R192, R192, R3 ;  /* 0x00000003c0c07220 */ /* 0x000fc80000410000 */
[----:B------:R-:W-:-:S04]  /*69f0*/  FMUL.FTZ R193, R192, UR14 ;  /* 0x0000000ec0c17c20 */ /* 0x000fc80008410000 */
[----:B---3--:R-:W-:-:S05]  /*6a00*/  FMUL.FTZ R188, R188, R193 ;  /* 0x000000c1bcbc7220 */ /* 0x008fca0000410000 */
[----:B------:R-:W-:-:S05]  /*6a10*/  FSEL R188, R188, RZ, P5 ;  /* 0x000000ffbcbc7208 */ /* 0x000fca0002800000 */
[----:B------:R-:W-:Y:S01]  /*6a20*/  FADD.FTZ R76, R76, R188 ;  /* 0x000000bc4c4c7221 */ /* 0x000fe20000010000 */
[----:B------:R-:W-:-:S04]  /*6a30*/  FFMA.FTZ R188, R208, R18, R19 ;  /* 0x00000012d0bc7223 */ /* 0x000fc80000010013 */
[----:B------:R-:W-:-:S04]  /*6a40*/  FADD.FTZ R188, R246, -R188 ;  /* 0x800000bcf6bc7221 */ /* 0x000fc80000010000 */
[----:B------:R-:W-:-:S04]  /*6a50*/  FFMA.FTZ R188, R5, R188, R45 ;  /* 0x000000bc05bc7223 */ /* 0x000fc8000001002d */
        /* <DEDUP_REMOVED lines=30> */
[----:B------:R-:W-:Y:S01]  /*6c40*/  FMUL.FTZ R191, R175, R192 ;  /* 0x000000c0afbf7220 */ /* 0x000fe20000410000 */
[C---:B-1----:R-:W-:Y:S01]  /*6c50*/  IMAD.WIDE.U32 R192, R20.reuse, 0x10, R194 ;  /* 0x0000001014c07825 */ /* 0x042fe200078e00c2 */
[----:B------:R-:W-:-:S03]  /*6c60*/  IADD3 R20, PT, PT, R20, 0x20, RZ ;  /* 0x0000002014147810 */ /* 0x000fc60007ffe0ff */
[----:B------:R-:W-:-:S05]  /*6c70*/  SEL R191, R191, RZ, P5 ;  /* 0x000000ffbfbf7207 */ /* 0x000fca0002800000 */
[----:B------:R2:W-:Y:S02]  /*6c80*/  STG.E.128 desc[UR6][R192.64], R188 ;  /* 0x000000bcc0007986 */ /* 0x0005e4000c101d06 */
.L_x_19241:
[----:B------:R-:W-:Y:S05]  /*6c90*/  BSYNC.RECONVERGENT B2 ;  /* 0x0000000000027941 */ /* 0x000fea0003800200 */
.L_x_19240:
[----:B------:R-:W-:Y:S04]  /*6ca0*/  BSSY.RECONVERGENT B2, `(.L_x_19242) ;  /* 0x0000036000027945 */ /* 0x000fe80003800200 */
[----:B------:R-:W-:Y:S05]  /*6cb0*/  @!P4 BRA `(.L_x_19243) ;  /* 0x0000000000d0c947 */ /* 0x000fea0003800000 */
[----:B012---:R-:W0:Y:S01]  /*6cc0*/  LDC.64 R188, c[0x0][0x390] ;  /* 0x0000e400ffbc7b82 */ /* 0x007e220000000a00 */
[----:B------:R-:W2:Y:S01]  /*6cd0*/  LDL R193, [R1+0x4] ;  /* 0x0000040001c17983 */ /* 0x000ea20000100800 */
[----:B------:R-:W-:Y:S01]  /*6ce0*/  FFMA.FTZ R192, R216, R18, R19 ;  /* 0x00000012d8c07223 */ /* 0x000fe20000010013 */
[C---:B------:R-:W-:Y:S02]  /*6cf0*/  LOP3.LUT P5, RZ, R9.reuse, 0xff, RZ, 0xc0, !PT ;  /* 0x000000ff09ff7812 */ /* 0x040fe400078ac0ff */
[----:B------:R-:W-:-:S03]  /*6d00*/  LOP3.LUT P4, RZ, R9, 0xff00, RZ, 0xc0, !PT ;  /* 0x0000ff0009ff7812 */ /* 0x000fc6000788c0ff */
        /* <DEDUP_REMOVED lines=15> */
[----:B------:R-:W-:-:S03]  /*6e00*/  FFMA.FTZ R188, R200, R18, R19 ;  /* 0x00000012c8bc7223 */ /* 0x000fc60000010013 */
[----:B------:R-:W-:Y:S01]  /*6e10*/  FMUL.FTZ R189, R189, R192 ;  /* 0x000000c0bdbd7220 */ /* 0x000fe20000410000 */
[----:B------:R-:W-:-:S04]  /*6e20*/  FADD.FTZ R188, R237, -R188 ;  /* 0x800000bcedbc7221 */ /* 0x000fc80000010000 */
[----:B------:R-:W-:Y:S01]  /*6e30*/  FFMA.FTZ R188, R5, R188, R42 ;  /* 0x000000bc05bc7223 */ /* 0x000fe2000001002a */
[----:B------:R-:W-:-:S03]  /*6e40*/  FSEL R189, R189, RZ, P4 ;  /* 0x000000ffbdbd7208 */ /* 0x000fc60002000000 */
[----:B------:R-:W-:Y:S02]  /*6e50*/  FMUL.FTZ R188, R188, R3 ;  /* 0x00000003bcbc7220 */ /* 0x000fe40000410000 */
[----:B------:R-:W-:Y:S01]  /*6e60*/  FADD.FTZ R73, R73, R189 ;  /* 0x000000bd49497221 */ /* 0x000fe20000010000 */
[----:B------:R-:W-:Y:S01]  /*6e70*/  FFMA.FTZ R189, R10, R18, R19 ;  /* 0x000000120abd7223 */ /* 0x000fe20000010013 */
[----:B------:R-:W-:Y:S01]  /*6e80*/  FMUL.FTZ R193, R188, UR14 ;  /* 0x0000000ebcc17c20 */ /* 0x000fe20008410000 */
[----:B------:R-:W-:Y:S02]  /*6e90*/  FMUL.FTZ R188, R168, R194 ;  /* 0x000000c2a8bc7220 */ /* 0x000fe40000410000 */
[----:B------:R-:W-:Y:S01]  /*6ea0*/  FADD.FTZ R189, R229, -R189 ;  /* 0x800000bde5bd7221 */ /* 0x000fe20000010000 */
[----:B------:R-:W-:Y:S02]  /*6eb0*/  FMUL.FTZ R190, R190, R193 ;  /* 0x000000c1bebe7220 */ /* 0x000fe40000410000 */
[----:B------:R-:W-:Y:S01]  /*6ec0*/  SEL R188, R188, RZ, P5 ;  /* 0x000000ffbcbc7207 */ /* 0x000fe20002800000 */
[----:B------:R-:W-:Y:S01]  /*6ed0*/  FFMA.FTZ R189, R5, R189, R43 ;  /* 0x000000bd05bd7223 */ /* 0x000fe2000001002b */
[----:B------:R-:W-:-:S03]  /*6ee0*/  LOP3.LUT P5, RZ, R9, 0xff0000, RZ, 0xc0, !PT ;  /* 0x00ff000009ff7812 */ /* 0x000fc600078ac0ff */
[----:B------:R-:W-:Y:S01]  /*6ef0*/  FMUL.FTZ R189, R189, R3 ;  /* 0x00000003bdbd7220 */ /* 0x000fe20000410000 */
[----:B------:R-:W-:-:S05]  /*6f00*/  FSEL R190, R190, RZ, P5 ;  /* 0x000000ffbebe7208 */ /* 0x000fca0002800000 */
[----:B------:R-:W-:Y:S01]  /*6f10*/  FADD.FTZ R74, R74, R190 ;  /* 0x000000be4a4a7221 */ /* 0x000fe20000010000 */
        /* <DEDUP_REMOVED lines=9> */
[C---:B-1----:R-:W-:Y:S01]  /*6fb0*/  IMAD.WIDE.U32 R192, R20.reuse, 0x10, R214 ;  /* 0x0000001014c07825 */ /* 0x042fe200078e00d6 */
[----:B------:R-:W-:-:S03]  /*6fc0*/  IADD3 R20, PT, PT, R20, 0x20, RZ ;  /* 0x0000002014147810 */ /* 0x000fc60007ffe0ff */
[----:B------:R-:W-:Y:S02]  /*6fd0*/  SEL R190, R191, RZ, P5 ;  /* 0x000000ffbfbe7207 */ /* 0x000fe40002800000 */
[----:B------:R-:W-:-:S05]  /*6fe0*/  SEL R191, R194, RZ, P4 ;  /* 0x000000ffc2bf7207 */ /* 0x000fca0002000000 */
[----:B------:R3:W-:Y:S02]  /*6ff0*/  STG.E.128 desc[UR6][R192.64], R188 ;  /* 0x000000bcc0007986 */ /* 0x0007e4000c101d06 */
.L_x_19243:
[----:B------:R-:W-:Y:S05]  /*7000*/  BSYNC.RECONVERGENT B2 ;  /* 0x0000000000027941 */ /* 0x000fea0003800200 */
.L_x_19242:
[----:B------:R-:W-:Y:S04]  /*7010*/  BSSY.RECONVERGENT B2, `(.L_x_19244) ;  /* 0x0000036000027945 */ /* 0x000fe80003800200 */
[----:B------:R-:W-:Y:S05]  /*7020*/  @!P3 BRA `(.L_x_19245) ;  /* 0x0000000000d0b947 */ /* 0x000fea0003800000 */
[----:B0123--:R-:W0:Y:S01]  /*7030*/  LDC.64 R188, c[0x0][0x390] ;  /* 0x0000e400ffbc7b82 */ /* 0x00fe220000000a00 */
[----:B------:R-:W2:Y:S01]  /*7040*/  LDL R193, [R1] ;  /* 0x0000000001c17983 */ /* 0x000ea20000100800 */
[----:B------:R-:W-:Y:S01]  /*7050*/  FFMA.FTZ R192, R213, R18, R19 ;  /* 0x00000012d5c07223 */ /* 0x000fe20000010013 */
[C---:B------:R-:W-:Y:S02]  /*7060*/  LOP3.LUT P5, RZ, R11.reuse, 0xff, RZ, 0xc0, !PT ;  /* 0x000000ff0bff7812 */ /* 0x040fe400078ac0ff */
[C---:B------:R-:W-:Y:S02]  /*7070*/  LOP3.LUT P4, RZ, R11.reuse, 0xff00, RZ, 0xc0, !PT ;  /* 0x0000ff000bff7812 */ /* 0x040fe4000788c0ff */
[----:B------:R-:W-:Y:S01]  /*7080*/  LOP3.LUT P3, RZ, R11, 0xff0000, RZ, 0xc0, !PT ;  /* 0x00ff00000bff7812 */ /* 0x000fe2000786c0ff */
        /* <DEDUP_REMOVED lines=21> */
[----:B------:R-:W-:Y:S02]  /*71e0*/  FADD.FTZ R69, R69, R189 ;  /* 0x000000bd45457221 */ /* 0x000fe40000010000 */
[----:B------:R-:W-:Y:S01]  /*71f0*/  FMUL.FTZ R189, R188, UR14 ;  /* 0x0000000ebcbd7c20 */ /* 0x000fe20008410000 */
[----:B------:R-:W-:-:S03]  /*7200*/  FFMA.FTZ R188, R12, R18, R19 ;  /* 0x000000120cbc7223 */ /* 0x000fc60000010013 */
[-C--:B------:R-:W-:Y:S01]  /*7210*/  FMUL.FTZ R190, R190, R189.reuse ;  /* 0x000000bdbebe7220 */ /* 0x080fe20000410000 */
[----:B------:R-:W-:Y:S01]  /*7220*/  FADD.FTZ R188, R228, -R188 ;  /* 0x800000bce4bc7221 */ /* 0x000fe20000010000 */
[----:B------:R-:W-:-:S03]  /*7230*/  FMUL.FTZ R194, R166, R189 ;  /* 0x000000bda6c27220 */ /* 0x000fc60000410000 */
[----:B------:R-:W-:Y:S01]  /*7240*/  FFMA.FTZ R188, R5, R188, R39 ;  /* 0x000000bc05bc7223 */ /* 0x000fe20000010027 */
[----:B------:R-:W-:-:S03]  /*7250*/  FSEL R190, R190, RZ, P3 ;  /* 0x000000ffbebe7208 */ /* 0x000fc60001800000 */
[----:B------:R-:W-:Y:S02]  /*7260*/  FMUL.FTZ R188, R188, R3 ;  /* 0x00000003bcbc7220 */ /* 0x000fe40000410000 */
[----:B------:R-:W-:Y:S02]  /*7270*/  FADD.FTZ R70, R70, R190 ;  /* 0x000000be46467221 */ /* 0x000fe40000010000 */
[----:B------:R-:W-:Y:S01]  /*7280*/  FMUL.FTZ R190, R188, UR14 ;  /* 0x0000000ebcbe7c20 */ /* 0x000fe20008410000 */
[----:B------:R-:W-:-:S03]  /*7290*/  FMUL.FTZ R188, R164, R193 ;  /* 0x000000c1a4bc7220 */ /* 0x000fc60000410000 */
[-C--:B------:R-:W-:Y:S01]  /*72a0*/  FMUL.FTZ R191, R191, R190.reuse ;  /* 0x000000bebfbf7220 */ /* 0x080fe20000410000 */
[----:B------:R-:W-:Y:S01]  /*72b0*/  FMUL.FTZ R195, R167, R190 ;  /* 0x000000bea7c37220 */ /* 0x000fe20000410000 */
[----:B------:R-:W-:Y:S02]  /*72c0*/  SEL R188, R188, RZ, P5 ;  /* 0x000000ffbcbc7207 */ /* 0x000fe40002800000 */
[----:B------:R-:W-:Y:S02]  /*72d0*/  ISETP.GE.U32.AND P5, PT, R11, 0x1000000, PT ;  /* 0x010000000b00780c */ /* 0x000fe40003fa6070 */
[----:B------:R-:W-:Y:S02]  /*72e0*/  SEL R190, R194, RZ, P3 ;  /* 0x000000ffc2be7207 */ /* 0x000fe40001800000 */
        /* <DEDUP_REMOVED lines=8> */
.L_x_19245:
[----:B------:R-:W-:Y:S05]  /*7370*/  BSYNC.RECONVERGENT B2 ;  /* 0x0000000000027941 */ /* 0x000fea0003800200 */
.L_x_19244:
[----:B------:R-:W-:Y:S04]  /*7380*/  BSSY.RECONVERGENT B2, `(.L_x_19246) ;  /* 0x0000035000027945 */ /* 0x000fe80003800200 */
[----:B------:R-:W-:Y:S05]  /*7390*/  @!P2 BRA `(.L_x_19247) ;  /* 0x0000000000cca947 */ /* 0x000fea0003800000 */
[----:B01234-:R-:W0:Y:S01]  /*73a0*/  LDC.64 R188, c[0x0][0x390] ;  /* 0x0000e400ffbc7b82 */ /* 0x01fe220000000a00 */
[----:B------:R-:W-:Y:S01]  /*73b0*/  FFMA.FTZ R192, R211, R18, R19 ;  /* 0x00000012d3c07223 */ /* 0x000fe20000010013 */
[----:B------:R-:W-:-:S06]  /*73c0*/  LOP3.LUT P2, RZ, R13, 0xff, RZ, 0xc0, !PT ;  /* 0x000000ff0dff7812 */ /* 0x000fcc000784c0ff */
[----:B------:R-:W1:Y:S01]  /*73d0*/  LDC.64 R214, c[0x0][0x468] ;  /* 0x00011a00ffd67b82 */ /* 0x000e620000000a00 */
[----:B0-----:R-:W-:-:S06]  /*73e0*/  IMAD.WIDE.U32 R188, R20, 0x10, R188 ;  /* 0x0000001014bc7825 */ /* 0x001fcc00078e00bc */
[----:B------:R-:W2:Y:S01]  /*73f0*/  LDG.E.128 R188, desc[UR6][R188.64] ;  /* 0x00000006bcbc7981 */ /* 0x000ea2000c1e1d00 */
[----:B------:R-:W-:Y:S01]  /*7400*/  FADD.FTZ R192, R252, -R192 ;  /* 0x800000c0fcc07221 */ /* 0x000fe20000010000 */
[C---:B------:R-:W-:Y:S02]  /*7410*/  LOP3.LUT P3, RZ, R13.reuse, 0xff00, RZ, 0xc0, !PT ;  /* 0x0000ff000dff7812 */ /* 0x040fe4000786c0ff */
[----:B------:R-:W-:Y:S01]  /*7420*/  LOP3.LUT P4, RZ, R13, 0xff0000, RZ, 0xc0, !PT ;  /* 0x00ff00000dff7812 */ /* 0x000fe2000788c0ff */
[----:B-----5:R-:W-:Y:S01]  /*7430*/  FFMA.FTZ R192, R5, R192, R32 ;  /* 0x000000c005c07223 */ /* 0x020fe20000010020 */
[----:B------:R-:W-:-:S03]  /*7440*/  ISETP.GE.U32.AND P5, PT, R13, 0x1000000, PT ;  /* 0x010000000d00780c */ /* 0x000fc60003fa6070 */
[----:B------:R-:W-:-:S04]  /*7450*/  FMUL.FTZ R192, R192, R3 ;  /* 0x00000003c0c07220 */ /* 0x000fc80000410000 */
[----:B------:R-:W-:-:S04]  /*7460*/  FMUL.FTZ R192, R192, UR14 ;  /* 0x0000000ec0c07c20 */ /* 0x000fc80008410000 */
[----:B--2---:R-:W-:-:S05]  /*7470*/  FMUL.FTZ R188, R188, R192 ;  /* 0x000000c0bcbc7220 */ /* 0x004fca0000410000 */
        /* <DEDUP_REMOVED lines=14> */
[----:B------:R-:W-:Y:S01]  /*7560*/  FMUL.FTZ R189, R161, R193 ;  /* 0x000000c1a1bd7220 */ /* 0x000fe20000410000 */
[----:B------:R-:W-:Y:S01]  /*7570*/  FMUL.FTZ R194, R188, UR14 ;  /* 0x0000000ebcc27c20 */ /* 0x000fe20008410000 */
[----:B------:R-:W-:-:S03]  /*7580*/  FFMA.FTZ R188, R14, R18, R19 ;  /* 0x000000120ebc7223 */ /* 0x000fc60000010013 */
[----:B------:R-:W-:Y:S01]  /*7590*/  FMUL.FTZ R190, R190, R194 ;  /* 0x000000c2bebe7220 */ /* 0x000fe20000410000 */
[----:B------:R-:W-:Y:S01]  /*75a0*/  FADD.FTZ R188, R227, -R188 ;  /* 0x800000bce3bc7221 */ /* 0x000fe20000010000 */
[----:B------:R-:W-:-:S03]  /*75b0*/  SEL R189, R189, RZ, P3 ;  /* 0x000000ffbdbd7207 */ /* 0x000fc60001800000 */
[----:B------:R-:W-:Y:S01]  /*75c0*/  FFMA.FTZ R188, R5, R188, R35 ;  /* 0x000000bc05bc7223 */ /* 0x000fe20000010023 */
[----:B------:R-:W-:-:S03]  /*75d0*/  FSEL R190, R190, RZ, P4 ;  /* 0x000000ffbebe7208 */ /* 0x000fc60002000000 */
[----:B------:R-:W-:Y:S02]  /*75e0*/  FMUL.FTZ R188, R188, R3 ;  /* 0x00000003bcbc7220 */ /* 0x000fe40000410000 */
[----:B------:R-:W-:Y:S01]  /*75f0*/  FADD.FTZ R66, R66, R190 ;  /* 0x000000be42427221 */ /* 0x000fe20000010000 */
[----:B------:R-:W-:Y:S01]  /*7600*/  FMUL.FTZ R190, R162, R194 ;  /* 0x000000c2a2be7220 */ /* 0x000fe20000410000 */
[----:B------:R-:W-:Y:S01]  /*7610*/  FMUL.FTZ R195, R188, UR14 ;  /* 0x0000000ebcc37c20 */ /* 0x000fe20008410000 */
[----:B------:R-:W-:Y:S01]  /*7620*/  FMUL.FTZ R188, R160, R192 ;  /* 0x000000c0a0bc7220 */ /* 0x000fe20000410000 */
[C---:B-1----:R-:W-:Y:S01]  /*7630*/  IMAD.WIDE.U32 R192, R20.reuse, 0x10, R214 ;  /* 0x0000001014c07825 */ /* 0x042fe200078e00d6 */
[----:B------:R-:W-:-:S03]  /*7640*/  IADD3 R20, PT, PT, R20, 0x20, RZ ;  /* 0x0000002014147810 */ /* 0x000fc60007ffe0ff */
[----:B------:R-:W-:Y:S01]  /*7650*/  FMUL.FTZ R191, R191, R195 ;  /* 0x000000c3bfbf7220 */ /* 0x000fe20000410000 */
[----:B------:R-:W-:Y:S02]  /*7660*/  SEL R190, R190, RZ, P4 ;  /* 0x000000ffbebe7207 */ /* 0x000fe40002000000 */
[----:B------:R-:W-:Y:S02]  /*7670*/  SEL R188, R188, RZ, P2 ;  /* 0x000000ffbcbc7207 */ /* 0x000fe40001000000 */
[----:B------:R-:W-:-:S05]  /*7680*/  FSEL R191, R191, RZ, P5 ;  /* 0x000000ffbfbf7208 */ /* 0x000fca0002800000 */
[----:B------:R-:W-:Y:S01]  /*7690*/  FADD.FTZ R67, R67, R191 ;  /* 0x000000bf43437221 */ /* 0x000fe20000010000 */
[----:B------:R-:W-:-:S05]  /*76a0*/  FMUL.FTZ R191, R163, R195 ;  /* 0x000000c3a3bf7220 */ /* 0x000fca0000410000 */
[----:B------:R-:W-:-:S05]  /*76b0*/  SEL R191, R191, RZ, P5 ;  /* 0x000000ffbfbf7207 */ /* 0x000fca0002800000 */
[----:B------:R0:W-:Y:S02]  /*76c0*/  STG.E.128 desc[UR6][R192.64], R188 ;  /* 0x000000bcc0007986 */ /* 0x0001e4000c101d06 */
.L_x_19247:
[----:B------:R-:W-:Y:S05]  /*76d0*/  BSYNC.RECONVERGENT B2 ;  /* 0x0000000000027941 */ /* 0x000fea0003800200 */
.L_x_19246:
        /* <DEDUP_REMOVED lines=53> */
.L_x_19249:
[----:B------:R-:W-:Y:S05]  /*7a30*/  BSYNC.RECONVERGENT B2 ;  /* 0x0000000000027941 */ /* 0x000fea0003800200 */
.L_x_19248:
[----:B------:R-:W-:Y:S05]  /*7a40*/  @!P0 BRA `(.L_x_19232) ;  /* 0x0000001c00f88947 */ /* 0x000fea0003800000 */
[----:B01234-:R-:W0:Y:S02]  /*7a50*/  LDC.64 R188, c[0x0][0x390] ;  /* 0x0000e400ffbc7b82 */ /* 0x01fe240000000a00 */
[----:B0-----:R-:W-:-:S06]  /*7a60*/  IMAD.WIDE.U32 R188, R20, 0x10, R188 ;  /* 0x0000001014bc7825 */ /* 0x001fcc00078e00bc */
[----:B------:R-:W2:Y:S01]  /*7a70*/  LDG.E.128 R188, desc[UR6][R188.64] ;  /* 0x00000006bcbc7981 */ /* 0x000ea2000c1e1d00 */
[----:B------:R-:W-:Y:S01]  /*7a80*/  FFMA.FTZ R192, R21, R18, R19 ;  /* 0x0000001215c07223 */ /* 0x000fe20000010013 */
[C---:B------:R-:W-:Y:S02]  /*7a90*/  ISETP.GE.U32.AND P3, PT, R17.reuse, 0x1000000, PT ;  /* 0x010000001100780c */ /* 0x040fe40003f66070 */
[----:B------:R-:W-:Y:S01]  /*7aa0*/  LOP3.LUT P0, RZ, R17, 0xff, RZ, 0xc0, !PT ;  /* 0x000000ff11ff7812 */ /* 0x000fe2000780c0ff */
[----:B------:R-:W-:Y:S01]  /*7ab0*/  FADD.FTZ R192, R225, -R192 ;  /* 0x800000c0e1c07221 */ /* 0x000fe20000010000 */
[C---:B------:R-:W-:Y:S02]  /*7ac0*/  LOP3.LUT P1, RZ, R17.reuse, 0xff00, RZ, 0xc0, !PT ;  /* 0x0000ff0011ff7812 */ /* 0x040fe4000782c0ff */
[----:B------:R-:W-:Y:S01]  /*7ad0*/  LOP3.LUT P2, RZ, R17, 0xff0000, RZ, 0xc0, !PT ;  /* 0x00ff000011ff7812 */ /* 0x000fe2000784c0ff */
[----:B-----5:R-:W-:-:S04]  /*7ae0*/  FFMA.FTZ R192, R5, R192, R27 ;  /* 0x000000c005c07223 */ /* 0x020fc8000001001b */
        /* <DEDUP_REMOVED lines=9> */
[----:B------:R-:W-:-:S04]  /*7b80*/  FMUL.FTZ R191, R191, UR14 ;  /* 0x0000000ebfbf7c20 */ /* 0x000fc80008410000 */
[----:B------:R-:W-:-:S05]  /*7b90*/  FMUL.FTZ R188, R188, R191 ;  /* 0x000000bfbcbc7220 */ /* 0x000fca0000410000 */
[----:B------:R-:W-:-:S05]  /*7ba0*/  FSEL R188, R188, RZ, P0 ;  /* 0x000000ffbcbc7208 */ /* 0x000fca0000000000 */
[----:B------:R-:W-:Y:S01]  /*7bb0*/  FADD.FTZ R56, R56, R188 ;  /* 0x000000bc38387221 */ /* 0x000fe20000010000 */
[-CC-:B------:R-:W-:Y:S01]  /*7bc0*/  FFMA.FTZ R188, R221, R18.reuse, R19.reuse ;  /* 0x00000012ddbc7223 */ /* 0x180fe20000010013 */
[----:B------:R-:W-:-:S03]  /*7bd0*/  FFMA.FTZ R18, R249, R18, R19 ;  /* 0x00000012f9127223 */ /* 0x000fc60000010013 */
[----:B------:R-:W-:Y:S01]  /*7be0*/  FADD.FTZ R188, R241, -R188 ;  /* 0x800000bcf1bc7221 */ /* 0x000fe20000010000 */
[----:B------:R-:W-:-:S03]  /*7bf0*/  FADD.FTZ R18, R233, -R18 ;  /* 0x80000012e9127221 */ /* 0x000fc60000010000 */
[C---:B------:R-:W-:Y:S01]  /*7c00*/  FFMA.FTZ R188, R5.reuse, R188, R25 ;  /* 0x000000bc05bc7223 */ /* 0x040fe20000010019 */
[----:B------:R-:W-:Y:S02]  /*7c10*/  FFMA.FTZ R5, R5, R18, R26 ;  /* 0x0000001205057223 */ /* 0x000fe4000001001a */
[----:B------:R-:W0:Y:S01]  /*7c20*/  LDC.64 R18, c[0x0][0x468] ;  /* 0x00011a00ff127b82 */ /* 0x000e220000000a00 */
[-C--:B------:R-:W-:Y:S01]  /*7c30*/  FMUL.FTZ R188, R188, R3.reuse ;  /* 0x00000003bcbc7220 */ /* 0x080fe20000410000 */
[----:B------:R-:W-:-:S03]  /*7c40*/  FMUL.FTZ R3, R5, R3 ;  /* 0x0000000305037220 */ /* 0x000fc60000410000 */
[----:B------:R-:W-:Y:S01]  /*7c50*/  FMUL.FTZ R188, R188, UR14 ;  /* 0x0000000ebcbc7c20 */ /* 0x000fe20008410000 */
[----:B------:R-:W-:-:S03]  /*7c60*/  FMUL.FTZ R5, R3, UR14 ;  /* 0x0000000e03057c20 */ /* 0x000fc60008410000 */
[-C--:B------:R-:W-:Y:S01]  /*7c70*/  FMUL.FTZ R189, R189, R188.reuse ;  /* 0x000000bcbdbd7220 */ /* 0x080fe20000410000 */
[-C--:B------:R-:W-:Y:S01]  /*7c80*/  FMUL.FTZ R3, R190, R5.reuse ;  /* 0x00000005be037220 */ /* 0x080fe20000410000 */
[----:B------:R-:W-:Y:S01]  /*7c90*/  FMUL.FTZ R190, R153, R188 ;  /* 0x000000bc99be7220 */ /* 0x000fe20000410000 */
[----:B------:R-:W-:Y:S02]  /*7ca0*/  FMUL.FTZ R5, R154, R5 ;  /* 0x000000059a057220 */ /* 0x000fe40000410000 */
[----:B------:R-:W-:Y:S02]  /*7cb0*/  FSEL R189, R189, RZ, P1 ;  /* 0x000000ffbdbd7208 */ /* 0x000fe40000800000 */
[----:B------:R-:W-:-:S03]  /*7cc0*/  FSEL R3, R3, RZ, P2 ;  /* 0x000000ff03037208 */ /* 0x000fc60001000000 */
[----:B------:R-:W-:Y:S01]  /*7cd0*/  FADD.FTZ R57, R57, R189 ;  /* 0x000000bd39397221 */ /* 0x000fe20000010000 */
[----:B------:R-:W-:Y:S01]  /*7ce0*/  FMUL.FTZ R189, R152, R191 ;  /* 0x000000bf98bd7220 */ /* 0x000fe20000410000 */
[----:B------:R-:W-:Y:S01]  /*7cf0*/  FADD.FTZ R58, R58, R3 ;  /* 0x000000033a3a7221 */ /* 0x000fe20000010000 */
[----:B0-----:R-:W-:-:S04]  /*7d00*/  IMAD.WIDE.U32 R18, R20, 0x10, R18 ;  /* 0x0000001014127825 */ /* 0x001fc800078e0012 */
[----:B------:R-:W-:Y:S01]  /*7d10*/  FMUL.FTZ R20, R155, R192 ;  /* 0x000000c09b147220 */ /* 0x000fe20000410000 */
[----:B------:R-:W-:Y:S02]  /*7d20*/  SEL R188, R189, RZ, P0 ;  /* 0x000000ffbdbc7207 */ /* 0x000fe40000000000 */
[----:B------:R-:W-:Y:S02]  /*7d30*/  SEL R189, R190, RZ, P1 ;  /* 0x000000ffbebd7207 */ /* 0x000fe40000800000 */
[----:B------:R-:W-:Y:S02]  /*7d40*/  SEL R191, R20, RZ, P3 ;  /* 0x000000ff14bf7207 */ /* 0x000fe40001800000 */
[----:B------:R-:W-:-:S05]  /*7d50*/  SEL R190, R5, RZ, P2 ;  /* 0x000000ff05be7207 */ /* 0x000fca0001000000 */
[----:B------:R0:W-:Y:S01]  /*7d60*/  STG.E.128 desc[UR6][R18.64], R188 ;  /* 0x000000bc12007986 */ /* 0x0001e2000c101d06 */
[----:B------:R-:W-:Y:S05]  /*7d70*/  BRA `(.L_x_19232) ;  /* 0x0000001c002c7947 */ /* 0x000fea0003800000 */
.L_x_19235:
[----:B------:R-:W-:Y:S04]  /*7d80*/  BSSY.RECONVERGENT B2, `(.L_x_19250) ;  /* 0x0000038000027945 */ /* 0x000fe80003800200 */
[----:B------:R-:W-:Y:S05]  /*7d90*/  @!P5 BRA `(.L_x_19251) ;  /* 0x0000000000d8d947 */ /* 0x000fea0003800000 */
[----:B------:R-:W0:Y:S08]  /*7da0*/  LDC.64 R184, c[0x0][0x390] ;  /* 0x0000e400ffb87b82 */ /* 0x000e300000000a00 */
[----:B------:R-:W1:Y:S01]  /*7db0*/  LDC.64 R192, c[0x0][0x478] ;  /* 0x00011e00ffc07b82 */ /* 0x000e620000000a00 */
[----:B0-----:R-:W-:-:S05]  /*7dc0*/  IMAD.WIDE.U32 R184, R20, 0x10, R184 ;  /* 0x0000001014b87825 */ /* 0x001fca00078e00b8 */
[----:B------:R0:W2:Y:S01]  /*7dd0*/  LDG.E.128 R188, desc[UR6][R184.64] ;  /* 0x00000006b8bc7981 */ /* 0x0000a2000c1e1d00 */
[-CC-:B------:R-:W-:Y:S01]  /*7de0*/  FFMA.FTZ R186, R219, R18.reuse, R19.reuse ;  /* 0x00000012dbba7223 */ /* 0x180fe20000010013 */
[----:B------:R-:W-:Y:S01]  /*7df0*/  FFMA.FTZ R187, R23, R18, R19 ;  /* 0x0000001217bb7223 */ /* 0x000fe20000010013 */
[----:B-1----:R-:W-:Y:S01]  /*7e00*/  IMAD.WIDE.U32 R192, R20, 0x10, R192 ;  /* 0x0000001014c07825 */ /* 0x002fe200078e00c0 */
[----:B------:R-:W-:-:S03]  /*7e10*/  LOP3.LUT P5, RZ, R4, 0xff, RZ, 0xc0, !PT ;  /* 0x000000ff04ff7812 */ /* 0x000fc600078ac0ff */
[----:B------:R-:W-:Y:S01]  /*7e20*/  FADD.FTZ R186, R240, -R186 ;  /* 0x800000baf0ba7221 */ /* 0x000fe20000010000 */
[----:B------:R-:W-:-:S03]  /*7e30*/  FADD.FTZ R187, R232, -R187 ;  /* 0x800000bbe8bb7221 */ /* 0x000fc60000010000 */
[C---:B-----5:R-:W-:Y:S01]  /*7e40*/  FFMA.FTZ R186, R5.reuse, R186, R54 ;  /* 0x000000ba05ba7223 */ /* 0x060fe20000010036 */
[-CC-:B0-----:R-:W-:Y:S01]  /*7e50*/  FFMA.FTZ R184, R196, R18.reuse, R19.reuse ;  /* 0x00000012c4b87223 */ /* 0x181fe20000010013 */
[----:B------:R-:W-:Y:S01]  /*7e60*/  FFMA.FTZ R185, R220, R18, R19 ;  /* 0x00000012dcb97223 */ /* 0x000fe20000010013 */
[----:B------:R-:W-:Y:S02]  /*7e70*/  FFMA.FTZ R187, R5, R187, R55 ;  /* 0x000000bb05bb7223 */ /* 0x000fe40000010037 */
[----:B------:R-:W-:Y:S01]  /*7e80*/  FADD.FTZ R184, R223, -R184 ;  /* 0x800000b8dfb87221 */ /* 0x000fe20000010000 */
[----:B------:R-:W-:-:S03]  /*7e90*/  FADD.FTZ R185, R248, -R185 ;  /* 0x800000b9f8b97221 */ /* 0x000fc60000010000 */
[C---:B------:R-:W-:Y:S01]  /*7ea0*/  FFMA.FTZ R184, R5.reuse, R184, R52 ;  /* 0x000000b805b87223 */ /* 0x040fe20000010034 */
[----:B------:R-:W-:-:S05]  /*7eb0*/  FFMA.FTZ R185, R5, R185, R53 ;  /* 0x000000b905b97223 */ /* 0x000fca0000010035 */
[----:B------:R0:W-:Y:S02]  /*7ec0*/  STG.E.128 desc[UR6][R192.64], R184 ;  /* 0x000000b8c0007986 */ /* 0x0001e4000c101d06 */
[----:B0-----:R-:W-:-:S04]  /*7ed0*/  FMUL.FTZ R192, R184, R3 ;  /* 0x00000003b8c07220 */ /* 0x001fc80000410000 */
[----:B------:R-:W-:-:S04]  /*7ee0*/  FMUL.FTZ R192, R192, UR14 ;  /* 0x0000000ec0c07c20 */ /* 0x000fc80008410000 */
[----:B--2---:R-:W-:-:S05]  /*7ef0*/  FMUL.FTZ R188, R192, R188 ;  /* 0x000000bcc0bc7220 */ /* 0x004fca0000410000 */
[----:B------:R-:W-:-:S05]  /*7f00*/  FSEL R188, R188, RZ, P5 ;  /* 0x000000ffbcbc7208 */ /* 0x000fca0002800000 */
[----:B------:R-:W-:Y:S01]  /*7f10*/  FADD.FTZ R84, R84, R188 ;  /* 0x000000bc54547221 */ /* 0x000fe20000010000 */
[----:B------:R-:W-:Y:S01]  /*7f20*/  FMUL.FTZ R188, R180, R192 ;  /* 0x000000c0b4bc7220 */ /* 0x000fe20000410000 */
[----:B------:R-:W-:-:S04]  /*7f30*/  FMUL.FTZ R192, R185, R3 ;  /* 0x00000003b9c07220 */ /* 0x000fc80000410000 */
[----:B------:R-:W-:Y:S01]  /*7f40*/  FMUL.FTZ R192, R192, UR14 ;  /* 0x0000000ec0c07c20 */ /* 0x000fe20008410000 */
[----:B------:R-:W-:Y:S02]  /*7f50*/  SEL R188, R188, RZ, P5 ;  /* 0x000000ffbcbc7207 */ /* 0x000fe40002800000 */
[----:B------:R-:W-:Y:S01]  /*7f60*/  LOP3.LUT P5, RZ, R4, 0xff00, RZ, 0xc0, !PT ;  /* 0x0000ff0004ff7812 */ /* 0x000fe200078ac0ff */
[----:B------:R-:W-:-:S05]  /*7f70*/  FMUL.FTZ R189, R192, R189 ;  /* 0x000000bdc0bd7220 */ /* 0x000fca0000410000 */
        /* <DEDUP_REMOVED lines=14> */
[----:B------:R-:W-:Y:S01]  /*8060*/  ISETP.GE.U32.AND P5, PT, R4, 0x1000000, PT ;  /* 0x010000000400780c */ /* 0x000fe20003fa6070 */
        /* <DEDUP_REMOVED lines=9> */
.L_x_19251:
[----:B------:R-:W-:Y:S05]  /*8100*/  BSYNC.RECONVERGENT B2 ;  /* 0x0000000000027941 */ /* 0x000fea0003800200 */
.L_x_19250:
[----:B------:R-:W-:Y:S01]  /*8110*/  LOP3.LUT P5, RZ, R2, 0x2, RZ, 0xc0, !PT ;  /* 0x0000000202ff7812 */ /* 0x000fe200078ac0ff */
[----:B------:R-:W-:-:S12]  /*8120*/  BSSY.RECONVERGENT B2, `(.L_x_19252) ;  /* 0x0000039000027945 */ /* 0x000fd80003800200 */
[----:B------:R-:W-:Y:S05]  /*8130*/  @!P5 BRA `(.L_x_19253) ;  /* 0x0000000000dcd947 */ /* 0x000fea0003800000 */
[----:B------:R-:W1:Y:S01]  /*8140*/  LDC.64 R184, c[0x0][0x390] ;  /* 0x0000e400ffb87b82 */ /* 0x000e620000000a00 */
[----:B------:R-:W2:Y:S07]  /*8150*/  LDL R194, [R1+0xc] ;  /* 0x00000c0001c27983 */ /* 0x000eae0000100800 */
[----:B0-----:R-:W0:Y:S01]  /*8160*/  LDC.64 R192, c[0x0][0x478] ;  /* 0x00011e00ffc07b82 */ /* 0x001e220000000a00 */
[----:B-1----:R-:W-:-:S05]  /*8170*/  IMAD.WIDE.U32 R184, R20, 0x10, R184 ;  /* 0x0000001014b87825 */ /* 0x002fca00078e00b8 */
[----:B------:R1:W3:Y:S01]  /*8180*/  LDG.E.128 R188, desc[UR6][R184.64] ;  /* 0x00000006b8bc7981 */ /* 0x0002e2000c1e1d00 */
[-CC-:B------:R-:W-:Y:S01]  /*8190*/  FFMA.FTZ R186, R202, R18.reuse, R19.reuse ;  /* 0x00000012caba7223 */ /* 0x180fe20000010013 */
[----:B------:R-:W-:Y:S01]  /*81a0*/  FFMA.FTZ R187, R22, R18, R19 ;  /* 0x0000001216bb7223 */ /* 0x000fe20000010013 */
[----:B0-----:R-:W-:Y:S01]  /*81b0*/  IMAD.WIDE.U32 R192, R20, 0x10, R192 ;  /* 0x0000001014c07825 */ /* 0x001fe200078e00c0 */
[----:B------:R-:W-:-:S03]  /*81c0*/  LOP3.LUT P5, RZ, R6, 0xff, RZ, 0xc0, !PT ;  /* 0x000000ff06ff7812 */ /* 0x000fc600078ac0ff */
[----:B------:R-:W-:Y:S01]  /*81d0*/  FADD.FTZ R186, R239, -R186 ;  /* 0x800000baefba7221 */ /* 0x000fe20000010000 */
[----:B------:R-:W-:-:S03]  /*81e0*/  FADD.FTZ R187, R231, -R187 ;  /* 0x800000bbe7bb7221 */ /* 0x000fc60000010000 */
[----:B-----5:R-:W-:Y:S01]  /*81f0*/  FFMA.FTZ R186, R5, R186, R50 ;  /* 0x000000ba05ba7223 */ /* 0x020fe20000010032 */
[-CC-:B-1----:R-:W-:Y:S01]  /*8200*/  FFMA.FTZ R184, R218, R18.reuse, R19.reuse ;  /* 0x00000012dab87223 */ /* 0x182fe20000010013 */
[----:B------:R-:W-:Y:S01]  /*8210*/  FFMA.FTZ R185, R209, R18, R19 ;  /* 0x00000012d1b97223 */ /* 0x000fe20000010013 */
[----:B------:R-:W-:-:S03]  /*8220*/  FFMA.FTZ R187, R5, R187, R51 ;  /* 0x000000bb05bb7223 */ /* 0x000fc60000010033 */
[----:B------:R-:W-:-:S04]  /*8230*/  FADD.FTZ R185, R247, -R185 ;  /* 0x800000b9f7b97221 */ /* 0x000fc80000010000 */
[----:B------:R-:W-:Y:S01]  /*8240*/  FFMA.FTZ R185, R5, R185, R49 ;  /* 0x000000b905b97223 */ /* 0x000fe20000010031 */
[----:B--2---:R-:W-:-:S04]  /*8250*/  FADD.FTZ R184, R194, -R184 ;  /* 0x800000b8c2b87221 */ /* 0x004fc80000010000 */
[----:B------:R-:W-:-:S05]  /*8260*/  FFMA.FTZ R184, R5, R184, R48 ;  /* 0x000000b805b87223 */ /* 0x000fca0000010030 */
[----:B------:R0:W-:Y:S02]  /*8270*/  STG.E.128 desc[UR6][R192.64], R184 ;  /* 0x000000b8c0007986 */ /* 0x0001e4000c101d06 */
[----:B0-----:R-:W-:-:S04]  /*8280*/  FMUL.FTZ R192, R184, R3 ;  /* 0x00000003b8c07220 */ /* 0x001fc80000410000 */
[----:B------:R-:W-:-:S04]  /*8290*/  FMUL.FTZ R192, R192, UR14 ;  /* 0x0000000ec0c07c20 */ /* 0x000fc80008410000 */
[----:B---3--:R-:W-:-:S05]  /*82a0*/  FMUL.FTZ R188, R192, R188 ;  /* 0x000000bcc0bc7220 */ /* 0x008fca0000410000 */
        /* <DEDUP_REMOVED lines=32> */
.L_x_19253:
[----:B------:R-:W-:Y:S05]  /*84b0*/  BSYNC.RECONVERGENT B2 ;  /* 0x0000000000027941 */ /* 0x000fea0003800200 */
.L_x_19252:
[----:B------:R-:W-:Y:S01]  /*84c0*/  LOP3.LUT P5, RZ, R2, 0x4, RZ, 0xc0, !PT ;  /* 0x0000000402ff7812 */ /* 0x000fe200078ac0ff */
[----:B------:R-:W-:-:S12]  /*84d0*/  BSSY.RECONVERGENT B2, `(.L_x_19254) ;  /* 0x0000039000027945 */ /* 0x000fd80003800200 */
[----:B------:R-:W-:Y:S05]  /*84e0*/  @!P5 BRA `(.L_x_19255) ;  /* 0x0000000000dcd947 */ /* 0x000fea0003800000 */
[----:B------:R-:W2:Y:S01]  /*84f0*/  LDC.64 R184, c[0x0][0x390] ;  /* 0x0000e400ffb87b82 */ /* 0x000ea20000000a00 */
[----:B------:R-:W3:Y:S07]  /*8500*/  LDL R194, [R1+0x8] ;  /* 0x0000080001c27983 */ /* 0x000eee0000100800 */
[----:B01----:R-:W0:Y:S01]  /*8510*/  LDC.64 R192, c[0x0][0x478] ;  /* 0x00011e00ffc07b82 */ /* 0x003e220000000a00 */
[----:B--2---:R-:W-:-:S05]  /*8520*/  IMAD.WIDE.U32 R184, R20, 0x10, R184 ;  /* 0x0000001014b87825 */ /* 0x004fca00078e00b8 */
[----:B------:R1:W2:Y:S01]  /*8530*/  LDG.E.128 R188, desc[UR6][R184.64] ;  /* 0x00000006b8bc7981 */ /* 0x0002a2000c1e1d00 */
        /* <DEDUP_REMOVED lines=11> */
[C---:B------:R-:W-:Y:S01]  /*85f0*/  FFMA.FTZ R185, R5.reuse, R185, R45 ;  /* 0x000000b905b97223 */ /* 0x040fe2000001002d */
[----:B---3--:R-:W-:Y:S02]  /*8600*/  FADD.FTZ R184, R194, -R184 ;  /* 0x800000b8c2b87221 */ /* 0x008fe40000010000 */
[----:B------:R-:W0:Y:S02]  /*8610*/  LDC.64 R194, c[0x0][0x468] ;  /* 0x00011a00ffc27b82 */ /* 0x000e240000000a00 */
[----:B------:R-:W-:-:S05]  /*8620*/  FFMA.FTZ R184, R5, R184, R44 ;  /* 0x000000b805b87223 */ /* 0x000fca000001002c */
[----:B------:R1:W-:Y:S02]  /*8630*/  STG.E.128 desc[UR6][R192.64], R184 ;  /* 0x000000b8c0007986 */ /* 0x0003e4000c101d06 */
[----:B-1----:R-:W-:-:S04]  /*8640*/  FMUL.FTZ R193, R184, R3 ;  /* 0x00000003b8c17220 */ /* 0x002fc80000410000 */
[----:B------:R-:W-:-:S04]  /*8650*/  FMUL.FTZ R193, R193, UR14 ;  /* 0x0000000ec1c17c20 */ /* 0x000fc80008410000 */
[----:B--2---:R-:W-:-:S05]  /*8660*/  FMUL.FTZ R188, R193, R188 ;  /* 0x000000bcc1bc7220 */ /* 0x004fca0000410000 */
[----:B------:R-:W-:-:S05]  /*8670*/  FSEL R188, R188, RZ, P5 ;  /* 0x000000ffbcbc7208 */ /* 0x000fca0002800000 */
[----:B------:R-:W-:Y:S01]  /*8680*/  FADD.FTZ R76, R76, R188 ;  /* 0x000000bc4c4c7221 */ /* 0x000fe20000010000 */
        /* <DEDUP_REMOVED lines=25> */
[C---:B0-----:R-:W-:Y:S01]  /*8820*/  IMAD.WIDE.U32 R192, R20.reuse, 0x10, R194 ;  /* 0x0000001014c07825 */ /* 0x041fe200078e00c2 */
[----:B------:R-:W-:-:S03]  /*8830*/  IADD3 R20, PT, PT, R20, 0x20, RZ ;  /* 0x0000002014147810 */ /* 0x000fc60007ffe0ff */
[----:B------:R-:W-:-:S05]  /*8840*/  SEL R191, R191, RZ, P5 ;  /* 0x000000ffbfbf7207 */ /* 0x000fca0002800000 */
[----:B------:R2:W-:Y:S02]  /*8850*/  STG.E.128 desc[UR6][R192.64], R188 ;  /* 0x000000bcc0007986 */ /* 0x0005e4000c101d06 */
.L_x_19255:
[----:B------:R-:W-:Y:S05]  /*8860*/  BSYNC.RECONVERGENT B2 ;  /* 0x0000000000027941 */ /* 0x000fea0003800200 */
.L_x_19254:
[----:B------:R-:W-:Y:S04]  /*8870*/  BSSY.RECONVERGENT B2, `(.L_x_19256) ;  /* 0x0000039000027945 */ /* 0x000fe80003800200 */
[----:B------:R-:W-:Y:S05]  /*8880*/  @!P4 BRA `(.L_x_19257) ;  /* 0x0000000000dcc947 */ /* 0x000fea0003800000 */
[----:B------:R-:W3:Y:S01]  /*8890*/  LDC.64 R184, c[0x0][0x390] ;  /* 0x0000e400ffb87b82 */ /* 0x000ee20000000a00 */
[----:B------:R-:W4:Y:S07]  /*88a0*/  LDL R194, [R1+0x4] ;  /* 0x0000040001c27983 */ /* 0x000f2e0000100800 */
[----:B012---:R-:W0:Y:S01]  /*88b0*/  LDC.64 R192, c[0x0][0x478] ;  /* 0x00011e00ffc07b82 */ /* 0x007e220000000a00 */
[-CC-:B------:R-:W-:Y:S01]  /*88c0*/  FFMA.FTZ R186, R200, R18.reuse, R19.reuse ;  /* 0x00000012c8ba7223 */ /* 0x180fe20000010013 */
[----:B------:R-:W-:Y:S01]  /*88d0*/  FFMA.FTZ R187, R10, R18, R19 ;  /* 0x000000120abb7223 */ /* 0x000fe20000010013 */
[----:B------:R-:W-:-:S02]  /*88e0*/  LOP3.LUT P5, RZ, R9, 0xff, RZ, 0xc0, !PT ;  /* 0x000000ff09ff7812 */ /* 0x000fc400078ac0ff */
[----:B------:R-:W-:-:S03]  /*88f0*/  LOP3.LUT P4, RZ, R9, 0xff00, RZ, 0xc0, !PT ;  /* 0x0000ff0009ff7812 */ /* 0x000fc6000788c0ff */
[----:B------:R-:W1:Y:S01]  /*8900*/  LDC.64 R214, c[0x0][0x468] ;  /* 0x00011a00ffd67b82 */ /* 0x000e620000000a00 */
[----:B---3--:R-:W-:-:S05]  /*8910*/  IMAD.WIDE.U32 R184, R20, 0x10, R184 ;  /* 0x0000001014b87825 */ /* 0x008fca00078e00b8 */
[----:B------:R2:W3:Y:S01]  /*8920*/  LDG.E.128 R188, desc[UR6][R184.64] ;  /* 0x00000006b8bc7981 */ /* 0x0004e2000c1e1d00 */
[----:B------:R-:W-:Y:S01]  /*8930*/  FADD.FTZ R186, R237, -R186 ;  /* 0x800000baedba7221 */ /* 0x000fe20000010000 */
[----:B------:R-:W-:Y:S01]  /*8940*/  FADD.FTZ R187, R229, -R187 ;  /* 0x800000bbe5bb7221 */ /* 0x000fe20000010000 */
[----:B0-----:R-:W-:-:S04]  /*8950*/  IMAD.WIDE.U32 R192, R20, 0x10, R192 ;  /* 0x0000001014c07825 */ /* 0x001fc800078e00c0 */
[C---:B-----5:R-:W-:Y:S01]  /*8960*/  FFMA.FTZ R186, R5.reuse, R186, R42 ;  /* 0x000000ba05ba7223 */ /* 0x060fe2000001002a */
[----:B------:R-:W-:Y:S01]  /*8970*/  FFMA.FTZ R187, R5, R187, R43 ;  /* 0x000000bb05bb7223 */ /* 0x000fe2000001002b */
[-CC-:B--2---:R-:W-:Y:S01]  /*8980*/  FFMA.FTZ R184, R216, R18.reuse, R19.reuse ;  /* 0x00000012d8b87223 */ /* 0x184fe20000010013 */
[----:B------:R-:W-:-:S04]  /*8990*/  FFMA.FTZ R185, R207, R18, R19 ;  /* 0x00000012cfb97223 */ /* 0x000fc80000010013 */
[----:B------:R-:W-:-:S04]  /*89a0*/  FADD.FTZ R185, R245, -R185 ;  /* 0x800000b9f5b97221 */ /* 0x000fc80000010000 */
[----:B------:R-:W-:Y:S01]  /*89b0*/  FFMA.FTZ R185, R5, R185, R41 ;  /* 0x000000b905b97223 */ /* 0x000fe20000010029 */
[----:B----4-:R-:W-:-:S04]  /*89c0*/  FADD.FTZ R184, R194, -R184 ;  /* 0x800000b8c2b87221 */ /* 0x010fc80000010000 */
[----:B------:R-:W-:-:S04]  /*89d0*/  FFMA.FTZ R184, R5, R184, R40 ;  /* 0x000000b805b87223 */ /* 0x000fc80000010028 */
[----:B------:R-:W-:Y:S01]  /*89e0*/  FMUL.FTZ R194, R184, R3 ;  /* 0x00000003b8c27220 */ /* 0x000fe20000410000 */
[----:B------:R0:W-:Y:S03]  /*89f0*/  STG.E.128 desc[UR6][R192.64], R184 ;  /* 0x000000b8c0007986 */ /* 0x0001e6000c101d06 */
[----:B------:R-:W-:-:S04]  /*8a00*/  FMUL.FTZ R194, R194, UR14 ;  /* 0x0000000ec2c27c20 */ /* 0x000fc80008410000 */
[----:B---3--:R-:W-:-:S05]  /*8a10*/  FMUL.FTZ R188, R194, R188 ;  /* 0x000000bcc2bc7220 */ /* 0x008fca0000410000 */
[----:B------:R-:W-:-:S05]  /*8a20*/  FSEL R188, R188, RZ, P5 ;  /* 0x000000ffbcbc7208 */ /* 0x000fca0002800000 */
[----:B------:R-:W-:Y:S01]  /*8a30*/  FADD.FTZ R72, R72, R188 ;  /* 0x000000bc48487221 */ /* 0x000fe20000010000 */
[----:B------:R-:W-:-:S04]  /*8a40*/  FMUL.FTZ R188, R185, R3 ;  /* 0x00000003b9bc7220 */ /* 0x000fc80000410000 */
[----:B0-----:R-:W-:Y:S01]  /*8a50*/  FMUL.FTZ R192, R188, UR14 ;  /* 0x0000000ebcc07c20 */ /* 0x001fe20008410000 */
[----:B------:R-:W-:-:S03]  /*8a60*/  FMUL.FTZ R188, R186, R3 ;  /* 0x00000003babc7220 */ /* 0x000fc60000410000 */
[----:B------:R-:W-:Y:S01]  /*8a70*/  FMUL.FTZ R189, R192, R189 ;  /* 0x000000bdc0bd7220 */ /* 0x000fe20000410000 */
[----:B------:R-:W-:Y:S01]  /*8a80*/  FMUL.FTZ R193, R188, UR14 ;  /* 0x0000000ebcc17c20 */ /* 0x000fe20008410000 */
[----:B------:R-:W-:-:S03]  /*8a90*/  FMUL.FTZ R188, R168, R194 ;  /* 0x000000c2a8bc7220 */ /* 0x000fc60000410000 */
[----:B------:R-:W-:Y:S01]  /*8aa0*/  FMUL.FTZ R190, R193, R190 ;  /* 0x000000bec1be7220 */ /* 0x000fe20000410000 */
[----:B------:R-:W-:Y:S02]  /*8ab0*/  FSEL R189, R189, RZ, P4 ;  /* 0x000000ffbdbd7208 */ /* 0x000fe40002000000 */
[----:B------:R-:W-:Y:S02]  /*8ac0*/  SEL R188, R188, RZ, P5 ;  /* 0x000000ffbcbc7207 */ /* 0x000fe40002800000 */
[----:B------:R-:W-:Y:S01]  /*8ad0*/  LOP3.LUT P5, RZ, R9, 0xff0000, RZ, 0xc0, !PT ;  /* 0x00ff000009ff7812 */ /* 0x000fe200078ac0ff */
[----:B------:R-:W-:Y:S01]  /*8ae0*/  FADD.FTZ R73, R73, R189 ;  /* 0x000000bd49497221 */ /* 0x000fe20000010000 */
[----:B------:R-:W-:Y:S02]  /*8af0*/  FMUL.FTZ R189, R169, R192 ;  /* 0x000000c0a9bd7220 */ /* 0x000fe40000410000 */
[----:B------:R-:W-:-:S03]  /*8b00*/  FSEL R190, R190, RZ, P5 ;  /* 0x000000ffbebe7208 */ /* 0x000fc60002800000 */
[----:B------:R-:W-:Y:S02]  /*8b10*/  SEL R189, R189, RZ, P4 ;  /* 0x000000ffbdbd7207 */ /* 0x000fe40002000000 */
[----:B------:R-:W-:Y:S01]  /*8b20*/  FADD.FTZ R74, R74, R190 ;  /* 0x000000be4a4a7221 */ /* 0x000fe20000010000 */
[----:B------:R-:W-:Y:S01]  /*8b30*/  FMUL.FTZ R190, R187, R3 ;  /* 0x00000003bbbe7220 */ /* 0x000fe20000410000 */
[----:B------:R-:W-:-:S03]  /*8b40*/  ISETP.GE.U32.AND P4, PT, R9, 0x1000000, PT ;  /* 0x010000000900780c */ /* 0x000fc60003f86070 */
[----:B------:R-:W-:-:S04]  /*8b50*/  FMUL.FTZ R190, R190, UR14 ;  /* 0x0000000ebebe7c20 */ /* 0x000fc80008410000 */
[----:B------:R-:W-:Y:S01]  /*8b60*/  FMUL.FTZ R191, R190, R191 ;  /* 0x000000bfbebf7220 */ /* 0x000fe20000410000 */
[----:B------:R-:W-:-:S04]  /*8b70*/  FMUL.FTZ R194, R171, R190 ;  /* 0x000000beabc27220 */ /* 0x000fc80000410000 */
        /* <DEDUP_REMOVED lines=8> */
.L_x_19257:
[----:B------:R-:W-:Y:S05]  /*8c00*/  BSYNC.RECONVERGENT B2 ;  /* 0x0000000000027941 */ /* 0x000fea0003800200 */
.L_x_19256:
[----:B------:R-:W-:Y:S04]  /*8c10*/  BSSY.RECONVERGENT B2, `(.L_x_19258) ;  /* 0x0000039000027945 */ /* 0x000fe80003800200 */
[----:B------:R-:W-:Y:S05]  /*8c20*/  @!P3 BRA `(.L_x_19259) ;  /* 0x0000000000dcb947 */ /* 0x000fea0003800000 */
[----:B------:R-:W4:Y:S01]  /*8c30*/  LDC.64 R184, c[0x0][0x390] ;  /* 0x0000e400ffb87b82 */ /* 0x000f220000000a00 */
[----:B------:R-:W4:Y:S07]  /*8c40*/  LDL R194, [R1] ;  /* 0x0000000001c27983 */ /* 0x000f2e0000100800 */
[----:B0123--:R-:W0:Y:S01]  /*8c50*/  LDC.64 R192, c[0x0][0x478] ;  /* 0x00011e00ffc07b82 */ /* 0x00fe220000000a00 */
[-CC-:B------:R-:W-:Y:S01]  /*8c60*/  FFMA.FTZ R186, R199, R18.reuse, R19.reuse ;  /* 0x00000012c7ba7223 */ /* 0x180fe20000010013 */
[----:B------:R-:W-:Y:S01]  /*8c70*/  FFMA.FTZ R187, R12, R18, R19 ;  /* 0x000000120cbb7223 */ /* 0x000fe20000010013 */
[----:B------:R-:W-:-:S02]  /*8c80*/  LOP3.LUT P5, RZ, R11, 0xff, RZ, 0xc0, !PT ;  /* 0x000000ff0bff7812 */ /* 0x000fc400078ac0ff */
[C---:B------:R-:W-:Y:S02]  /*8c90*/  LOP3.LUT P4, RZ, R11.reuse, 0xff00, RZ, 0xc0, !PT ;  /* 0x0000ff000bff7812 */ /* 0x040fe4000788c0ff */
[----:B------:R-:W-:Y:S01]  /*8ca0*/  LOP3.LUT P3, RZ, R11, 0xff0000, RZ, 0xc0, !PT ;  /* 0x00ff00000bff7812 */ /* 0x000fe2000786c0ff */
[----:B------:R-:W1:Y:S01]  /*8cb0*/  LDC.64 R214, c[0x0][0x468] ;  /* 0x00011a00ffd67b82 */ /* 0x000e620000000a00 */
[----:B----4-:R-:W-:-:S05]  /*8cc0*/  IMAD.WIDE.U32 R184, R20, 0x10, R184 ;  /* 0x0000001014b87825 */ /* 0x010fca00078e00b8 */
        /* <DEDUP_REMOVED lines=10> */
[----:B------:R-:W-:-:S04]  /*8d70*/  FADD.FTZ R184, R194, -R184 ;  /* 0x800000b8c2b87221 */ /* 0x000fc80000010000 */
[----:B------:R-:W-:-:S05]  /*8d80*/  FFMA.FTZ R184, R5, R184, R36 ;  /* 0x000000b805b87223 */ /* 0x000fca0000010024 */
[----:B------:R0:W-:Y:S02]  /*8d90*/  STG.E.128 desc[UR6][R192.64], R184 ;  /* 0x000000b8c0007986 */ /* 0x0001e4000c101d06 */
[----:B0-----:R-:W-:-:S04]  /*8da0*/  FMUL.FTZ R193, R184, R3 ;  /* 0x00000003b8c17220 */ /* 0x001fc80000410000 */
[----:B------:R-:W-:-:S04]  /*8db0*/  FMUL.FTZ R193, R193, UR14 ;  /* 0x0000000ec1c17c20 */ /* 0x000fc80008410000 */
[----:B---3--:R-:W-:-:S05]  /*8dc0*/  FMUL.FTZ R188, R193, R188 ;  /* 0x000000bcc1bc7220 */ /* 0x008fca0000410000 */
[----:B------:R-:W-:-:S05]  /*8dd0*/  FSEL R188, R188, RZ, P5 ;  /* 0x000000ffbcbc7208 */ /* 0x000fca0002800000 */
[----:B------:R-:W-:Y:S01]  /*8de0*/  FADD.FTZ R68, R68, R188 ;  /* 0x000000bc44447221 */ /* 0x000fe20000010000 */
[----:B------:R-:W-:-:S04]  /*8df0*/  FMUL.FTZ R188, R185, R3 ;  /* 0x00000003b9bc7220 */ /* 0x000fc80000410000 */
[----:B------:R-:W-:Y:S01]  /*8e00*/  FMUL.FTZ R192, R188, UR14 ;  /* 0x0000000ebcc07c20 */ /* 0x000fe20008410000 */
[----:B------:R-:W-:-:S03]  /*8e10*/  FMUL.FTZ R188, R164, R193 ;  /* 0x000000c1a4bc7220 */ /* 0x000fc60000410000 */
[----:B------:R-:W-:Y:S02]  /*8e20*/  FMUL.FTZ R189, R192, R189 ;  /* 0x000000bdc0bd7220 */ /* 0x000fe40000410000 */
[----:B------:R-:W-:Y:S02]  /*8e30*/  SEL R188, R188, RZ, P5 ;  /* 0x000000ffbcbc7207 */ /* 0x000fe40002800000 */
[----:B------:R-:W-:Y:S02]  /*8e40*/  ISETP.GE.U32.AND P5, PT, R11, 0x1000000, PT ;  /* 0x010000000b00780c */ /* 0x000fe40003fa6070 */
[----:B------:R-:W-:-:S05]  /*8e50*/  FSEL R189, R189, RZ, P4 ;  /* 0x000000ffbdbd7208 */ /* 0x000fca0002000000 */
[----:B------:R-:W-:Y:S01]  /*8e60*/  FADD.FTZ R69, R69, R189 ;  /* 0x000000bd45457221 */ /* 0x000fe20000010000 */
[----:B------:R-:W-:-:S04]  /*8e70*/  FMUL.FTZ R189, R186, R3 ;  /* 0x00000003babd7220 */ /* 0x000fc80000410000 */
[----:B------:R-:W-:-:S04]  /*8e80*/  FMUL.FTZ R189, R189, UR14 ;  /* 0x0000000ebdbd7c20 */ /* 0x000fc80008410000 */
[----:B------:R-:W-:Y:S01]  /*8e90*/  FMUL.FTZ R190, R189, R190 ;  /* 0x000000bebdbe7220 */ /* 0x000fe20000410000 */
[----:B------:R-:W-:-:S04]  /*8ea0*/  FMUL.FTZ R194, R166, R189 ;  /* 0x000000bda6c27220 */ /* 0x000fc80000410000 */
[----:B------:R-:W-:-:S05]  /*8eb0*/  FSEL R190, R190, RZ, P3 ;  /* 0x000000ffbebe7208 */ /* 0x000fca0001800000 */
[----:B------:R-:W-:Y:S01]  /*8ec0*/  FADD.FTZ R70, R70, R190 ;  /* 0x000000be46467221 */ /* 0x000fe20000010000 */
[----:B------:R-:W-:-:S04]  /*8ed0*/  FMUL.FTZ R190, R187, R3 ;  /* 0x00000003bbbe7220 */ /* 0x000fc80000410000 */
[----:B------:R-:W-:-:S04]  /*8ee0*/  FMUL.FTZ R190, R190, UR14 ;  /* 0x0000000ebebe7c20 */ /* 0x000fc80008410000 */
[----:B------:R-:W-:Y:S01]  /*8ef0*/  FMUL.FTZ R191, R190, R191 ;  /* 0x000000bfbebf7220 */ /* 0x000fe20000410000 */
[----:B------:R-:W-:Y:S01]  /*8f00*/  FMUL.FTZ R195, R167, R190 ;  /* 0x000000bea7c37220 */ /* 0x000fe20000410000 */
[----:B------:R-:W-:-:S03]  /*8f10*/  SEL R190, R194, RZ, P3 ;  /* 0x000000ffc2be7207 */ /* 0x000fc60001800000 */
        /* <DEDUP_REMOVED lines=8> */
.L_x_19259:
[----:B------:R-:W-:Y:S05]  /*8fa0*/  BSYNC.RECONVERGENT B2 ;  /* 0x0000000000027941 */ /* 0x000fea0003800200 */
.L_x_19258:
[----:B------:R-:W-:Y:S04]  /*8fb0*/  BSSY.RECONVERGENT B2, `(.L_x_19260) ;  /* 0x0000038000027945 */ /* 0x000fe80003800200 */
[----:B------:R-:W-:Y:S05]  /*8fc0*/  @!P2 BRA `(.L_x_19261) ;  /* 0x0000000000d8a947 */ /* 0x000fea0003800000 */
[----:B------:R-:W0:Y:S08]  /*8fd0*/  LDC.64 R184, c[0x0][0x390] ;  /* 0x0000e400ffb87b82 */ /* 0x000e300000000a00 */
[----:B01234-:R-:W0:Y:S01]  /*8fe0*/  LDC.64 R192, c[0x0][0x478] ;  /* 0x00011e00ffc07b82 */ /* 0x01fe220000000a00 */
[-CC-:B------:R-:W-:Y:S01]  /*8ff0*/  FFMA.FTZ R186, R198, R18.reuse, R19.reuse ;  /* 0x00000012c6ba7223 */ /* 0x180fe20000010013 */
[----:B------:R-:W-:Y:S01]  /*9000*/  FFMA.FTZ R187, R14, R18, R19 ;  /* 0x000000120ebb7223 */ /* 0x000fe20000010013 */
[----:B------:R-:W-:-:S05]  /*9010*/  LOP3.LUT P2, RZ, R13, 0xff, RZ, 0xc0, !PT ;  /* 0x000000ff0dff7812 */ /* 0x000fca000784c0ff */
[----:B------:R-:W1:Y:S01]  /*9020*/  LDC.64 R214, c[0x0][0x468] ;  /* 0x00011a00ffd67b82 */ /* 0x000e620000000a00 */
[----:B------:R-:W-:-:S05]  /*9030*/  IMAD.WIDE.U32 R184, R20, 0x10, R184 ;  /* 0x0000001014b87825 */ /* 0x000fca00078e00b8 */
[----:B------:R2:W3:Y:S01]  /*9040*/  LDG.E.128 R188, desc[UR6][R184.64] ;  /* 0x00000006b8bc7981 */ /* 0x0004e2000c1e1d00 */
[----:B------:R-:W-:Y:S01]  /*9050*/  FADD.FTZ R186, R235, -R186 ;  /* 0x800000baebba7221 */ /* 0x000fe20000010000 */
[----:B------:R-:W-:Y:S01]  /*9060*/  FADD.FTZ R187, R227, -R187 ;  /* 0x800000bbe3bb7221 */ /* 0x000fe20000010000 */
[----:B0-----:R-:W-:Y:S01]  /*9070*/  IMAD.WIDE.U32 R192, R20, 0x10, R192 ;  /* 0x0000001014c07825 */ /* 0x001fe200078e00c0 */
[----:B------:R-:W-:-:S03]  /*9080*/  LOP3.LUT P3, RZ, R13, 0xff00, RZ, 0xc0, !PT ;  /* 0x0000ff000dff7812 */ /* 0x000fc6000786c0ff */
[C---:B-----5:R-:W-:Y:S01]  /*9090*/  FFMA.FTZ R186, R5.reuse, R186, R34 ;  /* 0x000000ba05ba7223 */ /* 0x060fe20000010022 */
[----:B------:R-:W-:Y:S01]  /*90a0*/  FFMA.FTZ R187, R5, R187, R35 ;  /* 0x000000bb05bb7223 */ /* 0x000fe20000010023 */
[C---:B------:R-:W-:Y:S02]  /*90b0*/  LOP3.LUT P4, RZ, R13.reuse, 0xff0000, RZ, 0xc0, !PT ;  /* 0x00ff00000dff7812 */ /* 0x040fe4000788c0ff */
[----:B------:R-:W-:Y:S01]  /*90c0*/  ISETP.GE.U32.AND P5, PT, R13, 0x1000000, PT ;  /* 0x010000000d00780c */ /* 0x000fe20003fa6070 */
[-CC-:B--2---:R-:W-:Y:S01]  /*90d0*/  FFMA.FTZ R184, R211, R18.reuse, R19.reuse ;  /* 0x00000012d3b87223 */ /* 0x184fe20000010013 */
[----:B------:R-:W-:-:S03]  /*90e0*/  FFMA.FTZ R185, R205, R18, R19 ;  /* 0x00000012cdb97223 */ /* 0x000fc60000010013 */
[----:B------:R-:W-:Y:S01]  /*90f0*/  FADD.FTZ R184, R252, -R184 ;  /* 0x800000b8fcb87221 */ /* 0x000fe20000010000 */
[----:B------:R-:W-:-:S03]  /*9100*/  FADD.FTZ R185, R243, -R185 ;  /* 0x800000b9f3b97221 */ /* 0x000fc60000010000 */
[C---:B------:R-:W-:Y:S01]  /*9110*/  FFMA.FTZ R184, R5.reuse, R184, R32 ;  /* 0x000000b805b87223 */ /* 0x040fe20000010020 */
        /* <DEDUP_REMOVED lines=10> */
[----:B------:R-:W-:Y:S01]  /*91c0*/  FMUL.FTZ R189, R193, R189 ;  /* 0x000000bdc1bd7220 */ /* 0x000fe20000410000 */
[----:B------:R-:W-:Y:S01]  /*91d0*/  FMUL.FTZ R194, R188, UR14 ;  /* 0x0000000ebcc27c20 */ /* 0x000fe20008410000 */
[----:B------:R-:W-:-:S03]  /*91e0*/  FMUL.FTZ R188, R187, R3 ;  /* 0x00000003bbbc7220 */ /* 0x000fc60000410000 */
[----:B------:R-:W-:Y:S01]  /*91f0*/  FMUL.FTZ R190, R194, R190 ;  /* 0x000000bec2be7220 */ /* 0x000fe20000410000 */
[----:B------:R-:W-:Y:S01]  /*9200*/  FMUL.FTZ R195, R188, UR14 ;  /* 0x0000000ebcc37c20 */ /* 0x000fe20008410000 */
[----:B------:R-:W-:Y:S01]  /*9210*/  FSEL R189, R189, RZ, P3 ;  /* 0x000000ffbdbd7208 */ /* 0x000fe20001800000 */
[----:B------:R-:W-:Y:S02]  /*9220*/  FMUL.FTZ R188, R160, R192 ;  /* 0x000000c0a0bc7220 */ /* 0x000fe40000410000 */
[----:B------:R-:W-:Y:S01]  /*9230*/  FMUL.FTZ R191, R195, R191 ;  /* 0x000000bfc3bf7220 */ /* 0x000fe20000410000 */
[----:B------:R-:W-:Y:S01]  /*9240*/  FSEL R190, R190, RZ, P4 ;  /* 0x000000ffbebe7208 */ /* 0x000fe20002000000 */
[----:B------:R-:W-:Y:S01]  /*9250*/  FADD.FTZ R65, R65, R189 ;  /* 0x000000bd41417221 */ /* 0x000fe20000010000 */
[----:B------:R-:W-:Y:S01]  /*9260*/  FMUL.FTZ R189, R161, R193 ;  /* 0x000000c1a1bd7220 */ /* 0x000fe20000410000 */
[----:B-1----:R-:W-:Y:S01]  /*9270*/  IMAD.WIDE.U32 R192, R20, 0x10, R214 ;  /* 0x0000001014c07825 */ /* 0x002fe200078e00d6 */
[----:B------:R-:W-:-:S03]  /*9280*/  FSEL R191, R191, RZ, P5 ;  /* 0x000000ffbfbf7208 */ /* 0x000fc60002800000 */
[----:B------:R-:W-:Y:S01]  /*9290*/  FADD.FTZ R66, R66, R190 ;  /* 0x000000be42427221 */ /* 0x000fe20000010000 */
[----:B------:R-:W-:Y:S01]  /*92a0*/  FMUL.FTZ R190, R162, R194 ;  /* 0x000000c2a2be7220 */ /* 0x000fe20000410000 */
[----:B------:R-:W-:Y:S01]  /*92b0*/  SEL R188, R188, RZ, P2 ;  /* 0x000000ffbcbc7207 */ /* 0x000fe20001000000 */
[----:B------:R-:W-:Y:S01]  /*92c0*/  FADD.FTZ R67, R67, R191 ;  /* 0x000000bf43437221 */ /* 0x000fe20000010000 */
[----:B------:R-:W-:Y:S01]  /*92d0*/  FMUL.FTZ R191, R163, R195 ;  /* 0x000000c3a3bf7220 */ /* 0x000fe20000410000 */
[----:B------:R-:W-:Y:S02]  /*92e0*/  SEL R189, R189, RZ, P3 ;  /* 0x000000ffbdbd7207 */ /* 0x000fe40001800000 */
[----:B------:R-:W-:Y:S02]  /*92f0*/  SEL R190, R190, RZ, P4 ;  /* 0x000000ffbebe7207 */ /* 0x000fe40002000000 */
[----:B------:R-:W-:Y:S02]  /*9300*/  SEL R191, R191, RZ, P5 ;  /* 0x000000ffbfbf7207 */ /* 0x000fe40002800000 */
[----:B------:R-:W-:-:S03]  /*9310*/  IADD3 R20, PT, PT, R20, 0x20, RZ ;  /* 0x0000002014147810 */ /* 0x000fc60007ffe0ff */
[----:B------:R0:W-:Y:S04]  /*9320*/  STG.E.128 desc[UR6][R192.64], R188 ;  /* 0x000000bcc0007986 */ /* 0x0001e8000c101d06 */
.L_x_19261:
[----:B------:R-:W-:Y:S05]  /*9330*/  BSYNC.RECONVERGENT B2 ;  /* 0x0000000000027941 */ /* 0x000fea0003800200 */
.L_x_19260:
        /* <DEDUP_REMOVED lines=56> */
.L_x_19263:
[----:B------:R-:W-:Y:S05]  /*96c0*/  BSYNC.RECONVERGENT B2 ;  /* 0x0000000000027941 */ /* 0x000fea0003800200 */
.L_x_19262:
[----:B------:R-:W-:Y:S05]  /*96d0*/  @!P0 BRA `(.L_x_19232) ;  /* 0x0000000000d48947 */ /* 0x000fea0003800000 */
[----:B------:R-:W1:Y:S02]  /*96e0*/  LDC.64 R184, c[0x0][0x390] ;  /* 0x0000e400ffb87b82 */ /* 0x000e640000000a00 */
[----:B-1----:R-:W-:-:S05]  /*96f0*/  IMAD.WIDE.U32 R184, R20, 0x10, R184 ;  /* 0x0000001014b87825 */ /* 0x002fca00078e00b8 */
[----:B0-234-:R0:W2:Y:S01]  /*9700*/  LDG.E.128 R188, desc[UR6][R184.64] ;  /* 0x00000006b8bc7981 */ /* 0x01d0a2000c1e1d00 */
[C---:B------:R-:W-:Y:S02]  /*9710*/  ISETP.GE.U32.AND P3, PT, R17.reuse, 0x1000000, PT ;  /* 0x010000001100780c */ /* 0x040fe40003f66070 */
[C---:B------:R-:W-:Y:S02]  /*9720*/  LOP3.LUT P0, RZ, R17.reuse, 0xff, RZ, 0xc0, !PT ;  /* 0x000000ff11ff7812 */ /* 0x040fe4000780c0ff */
[C---:B------:R-:W-:Y:S02]  /*9730*/  LOP3.LUT P1, RZ, R17.reuse, 0xff00, RZ, 0xc0, !PT ;  /* 0x0000ff0011ff7812 */ /* 0x040fe4000782c0ff */
[----:B------:R-:W-:Y:S01]  /*9740*/  LOP3.LUT P2, RZ, R17, 0xff0000, RZ, 0xc0, !PT ;  /* 0x00ff000011ff7812 */ /* 0x000fe2000784c0ff */
[-CC-:B0-----:R-:W-:Y:S01]  /*9750*/  FFMA.FTZ R184, R21, R18.reuse, R19.reuse ;  /* 0x0000001215b87223 */ /* 0x181fe20000010013 */
[----:B------:R-:W-:-:S03]  /*9760*/  FFMA.FTZ R185, R222, R18, R19 ;  /* 0x00000012deb97223 */ /* 0x000fc60000010013 */
[----:B------:R-:W-:-:S04]  /*9770*/  FADD.FTZ R184, R225, -R184 ;  /* 0x800000b8e1b87221 */ /* 0x000fc80000010000 */
[----:B-----5:R-:W-:-:S04]  /*9780*/  FFMA.FTZ R187, R5, R184, R27 ;  /* 0x000000b805bb7223 */ /* 0x020fc8000001001b */
[----:B------:R-:W-:-:S04]  /*9790*/  FMUL.FTZ R184, R187, R3 ;  /* 0x00000003bbb87220 */ /* 0x000fc80000410000 */
[----:B------:R-:W-:-:S04]  /*97a0*/  FMUL.FTZ R192, R184, UR14 ;  /* 0x0000000eb8c07c20 */ /* 0x000fc80008410000 */
[----:B--2---:R-:W-:-:S05]  /*97b0*/  FMUL.FTZ R184, R192, R191 ;  /* 0x000000bfc0b87220 */ /* 0x004fca0000410000 */
[----:B------:R-:W-:-:S05]  /*97c0*/  FSEL R184, R184, RZ, P3 ;  /* 0x000000ffb8b87208 */ /* 0x000fca0001800000 */
[----:B------:R-:W-:Y:S01]  /*97d0*/  FADD.FTZ R59, R59, R184 ;  /* 0x000000b83b3b7221 */ /* 0x000fe20000010000 */
[-CC-:B------:R-:W-:Y:S01]  /*97e0*/  FFMA.FTZ R184, R221, R18.reuse, R19.reuse ;  /* 0x00000012ddb87223 */ /* 0x180fe20000010013 */
[----:B------:R-:W-:Y:S01]  /*97f0*/  FFMA.FTZ R18, R249, R18, R19 ;  /* 0x00000012f9127223 */ /* 0x000fe20000010013 */
[----:B------:R-:W-:Y:S02]  /*9800*/  FADD.FTZ R19, R250, -R185 ;  /* 0x800000b9fa137221 */ /* 0x000fe40000010000 */
[----:B------:R-:W-:Y:S01]  /*9810*/  FADD.FTZ R185, R241, -R184 ;  /* 0x800000b8f1b97221 */ /* 0x000fe20000010000 */
[----:B------:R-:W-:Y:S01]  /*9820*/  FADD.FTZ R18, R233, -R18 ;  /* 0x80000012e9127221 */ /* 0x000fe20000010000 */
[C---:B------:R-:W-:Y:S02]  /*9830*/  FFMA.FTZ R184, R5.reuse, R19, R24 ;  /* 0x0000001305b87223 */ /* 0x040fe40000010018 */
[C---:B------:R-:W-:Y:S01]  /*9840*/  FFMA.FTZ R185, R5.reuse, R185, R25 ;  /* 0x000000b905b97223 */ /* 0x040fe20000010019 */
[----:B------:R-:W-:Y:S01]  /*9850*/  FFMA.FTZ R186, R5, R18, R26 ;  /* 0x0000001205ba7223 */ /* 0x000fe2000001001a */
[----:B------:R-:W-:Y:S01]  /*9860*/  FMUL.FTZ R5, R184, R3 ;  /* 0x00000003b8057220 */ /* 0x000fe20000410000 */
[----:B------:R-:W0:Y:S03]  /*9870*/  LDC.64 R18, c[0x0][0x478] ;  /* 0x00011e00ff127b82 */ /* 0x000e260000000a00 */
[----:B------:R-:W-:Y:S01]  /*9880*/  FMUL.FTZ R5, R5, UR14 ;  /* 0x0000000e05057c20 */ /* 0x000fe20008410000 */
[----:B0-----:R-:W-:-:S05]  /*9890*/  IMAD.WIDE.U32 R18, R20, 0x10, R18 ;  /* 0x0000001014127825 */ /* 0x001fca00078e0012 */
[----:B------:R0:W-:Y:S02]  /*98a0*/  STG.E.128 desc[UR6][R18.64], R184 ;  /* 0x000000b812007986 */ /* 0x0001e4000c101d06 */
[----:B0-----:R-:W-:Y:S01]  /*98b0*/  FMUL.FTZ R18, R5, R188 ;  /* 0x000000bc05127220 */ /* 0x001fe20000410000 */
[----:B------:R-:W-:-:S04]  /*98c0*/  FMUL.FTZ R5, R152, R5 ;  /* 0x0000000598057220 */ /* 0x000fc80000410000 */
[----:B------:R-:W-:-:S05]  /*98d0*/  FSEL R18, R18, RZ, P0 ;  /* 0x000000ff12127208 */ /* 0x000fca0000000000 */
[----:B------:R-:W-:Y:S01]  /*98e0*/  FADD.FTZ R56, R56, R18 ;  /* 0x0000001238387221 */ /* 0x000fe20000010000 */
[-C--:B------:R-:W-:Y:S01]  /*98f0*/  FMUL.FTZ R18, R185, R3.reuse ;  /* 0x00000003b9127220 */ /* 0x080fe20000410000 */
[----:B------:R-:W-:-:S03]  /*9900*/  FMUL.FTZ R3, R186, R3 ;  /* 0x00000003ba037220 */ /* 0x000fc60000410000 */
[----:B------:R-:W-:Y:S01]  /*9910*/  FMUL.FTZ R188, R18, UR14 ;  /* 0x0000000e12bc7c20 */ /* 0x000fe20008410000 */
[----:B------:R-:W-:-:S03]  /*9920*/  FMUL.FTZ R3, R3, UR14 ;  /* 0x0000000e03037c20 */ /* 0x000fc60008410000 */
[----:B------:R-:W-:Y:S01]  /*9930*/  FMUL.FTZ R18, R188, R189 ;  /* 0x000000bdbc127220 */ /* 0x000fe20000410000 */
[----:B------:R-:W-:Y:S01]  /*9940*/  FMUL.FTZ R189, R153, R188 ;  /* 0x000000bc99bd7220 */ /* 0x000fe20000410000 */
[----:B------:R-:W-:-:S03]  /*9950*/  SEL R188, R5, RZ, P0 ;  /* 0x000000ff05bc7207 */ /* 0x000fc60000000000 */
[----:B------:R-:W-:Y:S02]  /*9960*/  FSEL R18, R18, RZ, P1 ;  /* 0x000000ff12127208 */ /* 0x000fe40000800000 */
[----:B------:R-:W-:-:S03]  /*9970*/  SEL R189, R189, RZ, P1 ;  /* 0x000000ffbdbd7207 */ /* 0x000fc60000800000 */
[----:B------:R-:W-:Y:S01]  /*9980*/  FADD.FTZ R57, R57, R18 ;  /* 0x0000001239397221 */ /* 0x000fe20000010000 */
[----:B------:R-:W-:Y:S01]  /*9990*/  FMUL.FTZ R18, R3, R190 ;  /* 0x000000be03127220 */ /* 0x000fe20000410000 */
[----:B------:R-:W-:-:S04]  /*99a0*/  FMUL.FTZ R3, R154, R3 ;  /* 0x000000039a037220 */ /* 0x000fc80000410000 */
[----:B------:R-:W-:Y:S02]  /*99b0*/  FSEL R18, R18, RZ, P2 ;  /* 0x000000ff12127208 */ /* 0x000fe40001000000 */
[----:B------:R-:W-:-:S03]  /*99c0*/  SEL R190, R3, RZ, P2 ;  /* 0x000000ff03be7207 */ /* 0x000fc60001000000 */
[----:B------:R-:W-:Y:S02]  /*99d0*/  FADD.FTZ R58, R58, R18 ;  /* 0x000000123a3a7221 */ /* 0x000fe40000010000 */
[----:B------:R-:W0:Y:S02]  /*99e0*/  LDC.64 R18, c[0x0][0x468] ;  /* 0x00011a00ff127b82 */ /* 0x000e240000000a00 */
[----:B0-----:R-:W-:-:S04]  /*99f0*/  IMAD.WIDE.U32 R18, R20, 0x10, R18 ;  /* 0x0000001014127825 */ /* 0x001fc800078e0012 */
[----:B------:R-:W-:-:S05]  /*9a00*/  FMUL.FTZ R20, R155, R192 ;  /* 0x000000c09b147220 */ /* 0x000fca0000410000 */
[----:B------:R-:W-:-:S05]  /*9a10*/  SEL R191, R20, RZ, P3 ;  /* 0x000000ff14bf7207 */ /* 0x000fca0001800000 */
[----:B------:R0:W-:Y:S02]  /*9a20*/  STG.E.128 desc[UR6][R18.64], R188 ;  /* 0x000000bc12007986 */ /* 0x0001e4000c101d06 */
.L_x_19232:
[----:B------:R-:W-:Y:S05]  /*9a30*/  BSYNC.RECONVERGENT B1 ;  /* 0x0000000000017941 */ /* 0x000fea0003800200 */
.L_x_19202:
[----:B0-----:R-:W0:Y:S02]  /*9a40*/  LDC.64 R18, c[0x0][0x380] ;  /* 0x0000e000ff127b82 */ /* 0x001e240000000a00 */
[----:B0-----:R-:W-:-:S04]  /*9a50*/  LEA R224, R18, R224, 0x2 ;  /* 0x000000e012e07211 */ /* 0x001fc800078e10ff */
[----:B------:R-:W-:-:S13]  /*9a60*/  ISETP.GE.AND P0, PT, R224, R19, PT ;  /* 0x00000013e000720c */ /* 0x000fda0003f06270 */
[----:B------:R-:W-:Y:S05]  /*9a70*/  @!P0 BRA `(.L_x_19264) ;  /* 0xffffff7000d88947 */ /* 0x000fea000383ffff */
.L_x_19184:
[----:B------:R-:W-:Y:S05]  /*9a80*/  BSYNC B0 ;  /* 0x0000000000007941 */ /* 0x000fea0003800000 */
.L_x_19183:
[----:B-1234-:R-:W2:Y:S01]  /*9a90*/  LDL.LU R188, [R1+0x90] ;  /* 0x0000900001bc7983 */ /* 0x01eea20000300800 */
        /* <DEDUP_REMOVED lines=113> */
[----:B0-----:R-:W-:Y:S02]  /*a1b0*/  IADD3.X R57, PT, PT, RZ, RZ, RZ, P0, !PT ;  /* 0x000000ffff397210 */ /* 0x001fe400007fe4ff */
        /* <DEDUP_REMOVED lines=42> */
.L_x_19266:
[----:B------:R-:W-:Y:S05]  /*a460*/  BSYNC.RECONVERGENT B0 ;  /* 0x0000000000007941 */ /* 0x000fea0003800200 */
.L_x_19265:
        /* <DEDUP_REMOVED lines=129> */
.L_x_19268:
[----:B------:R-:W-:Y:S05]  /*ac80*/  BSYNC.RECONVERGENT B0 ;  /* 0x0000000000007941 */ /* 0x000fea0003800200 */
.L_x_19267:
        /* <DEDUP_REMOVED lines=18> */
.L_x_19270:
[----:B------:R-:W-:Y:S05]  /*adb0*/  BSYNC.RECONVERGENT B0 ;  /* 0x0000000000007941 */ /* 0x000fea0003800200 */
.L_x_19269:
        /* <DEDUP_REMOVED lines=18> */
.L_x_19272:
[----:B------:R-:W-:Y:S05]  /*aee0*/  BSYNC.RECONVERGENT B0 ;  /* 0x0000000000007941 */ /* 0x000fea0003800200 */
.L_x_19271:
        /* <DEDUP_REMOVED lines=18> */
.L_x_19274:
[----:B------:R-:W-:Y:S05]  /*b010*/  BSYNC.RECONVERGENT B0 ;  /* 0x0000000000007941 */ /* 0x000fea0003800200 */
.L_x_19273:
        /* <DEDUP_REMOVED lines=18> */
.L_x_19276:
[----:B------:R-:W-:Y:S05]  /*b140*/  BSYNC.RECONVERGENT B0 ;  /* 0x0000000000007941 */ /* 0x000fea0003800200 */
.L_x_19275:
        /* <DEDUP_REMOVED lines=18> */
.L_x_19278:
[----:B------:R-:W-:Y:S05]  /*b270*/  BSYNC.RECONVERGENT B0 ;  /* 0x0000000000007941 */ /* 0x000fea0003800200 */
.L_x_19277:
        /* <DEDUP_REMOVED lines=11> */
.L_x_19201:
        /* <DEDUP_REMOVED lines=8> */
.L_x_19280:
[----:B------:R-:W-:Y:S05]  /*b3b0*/  BSYNC B1 ;  /* 0x0000000000017941 */ /* 0x000fea0003800000 */
.L_x_19279:
        /* <DEDUP_REMOVED lines=9> */
.L_x_19281:
        /* <DEDUP_REMOVED lines=8> */
.L_x_19282:
[----:B------:R-:W-:Y:S02]  /*b4d0*/  MOV R190, R19 ;  /* 0x0000001300be7202 */ /* 0x000fe40000000f00 */
[----:B------:R-:W-:-:S05]  /*b4e0*/  MOV R18, R192 ;  /* 0x000000c000127202 */ /* 0x000fca0000000f00 */
[----:B------:R-:W-:Y:S01]  /*b4f0*/  FADD.FTZ R191, R191, R18 ;  /* 0x00000012bfbf7221 */ /* 0x000fe20000010000 */
[----:B------:R-:W-:-:S07]  /*b500*/  MOV R18, 0xffffffff ;  /* 0xffffffff00127802 */ /* 0x000fce0000000f00 */
[----:B------:R-:W-:Y:S05]  /*b510*/  WARPSYNC.COLLECTIVE R18, `(.L_x_19283) ;  /* 0x0000000012087348 */ /* 0x000fea0003c00000 */
[----:B------:R0:W1:Y:S02]  /*b520*/  SHFL.BFLY P6, R192, R190, R189, R188 ;  /* 0x0c0000bdbec07389 */ /* 0x00006400000c00bc */
[----:B01----:R-:W-:Y:S05]  /*b530*/  ENDCOLLECTIVE ;  /* 0x000000000000791b */ /* 0x003fea0003800000 */
.L_x_19283:
        /* <DEDUP_REMOVED lines=8> */
.L_x_19284:
[----:B------:R-:W-:Y:S02]  /*b5c0*/  MOV R190, R19 ;  /* 0x0000001300be7202 */ /* 0x000fe40000000f00 */
[----:B------:R-:W-:-:S05]  /*b5d0*/  MOV R18, R192 ;  /* 0x000000c000127202 */ /* 0x000fca0000000f00 */
[----:B------:R-:W-:Y:S01]  /*b5e0*/  FADD.FTZ R191, R191, R18 ;  /* 0x00000012bfbf7221 */ /* 0x000fe20000010000 */
[----:B------:R-:W-:-:S07]  /*b5f0*/  MOV R18, 0xffffffff ;  /* 0xffffffff00127802 */ /* 0x000fce0000000f00 */
[----:B------:R-:W-:Y:S05]  /*b600*/  WARPSYNC.COLLECTIVE R18, `(.L_x_19285) ;  /* 0x0000000012087348 */ /* 0x000fea0003c00000 */
[----:B------:R0:W1:Y:S02]  /*b610*/  SHFL.BFLY P6, R192, R190, R189, R188 ;  /* 0x0c0000bdbec07389 */ /* 0x00006400000c00bc */
[----:B01----:R-:W-:Y:S05]  /*b620*/  ENDCOLLECTIVE ;  /* 0x000000000000791b */ /* 0x003fea0003800000 */
.L_x_19285:
        /* <DEDUP_REMOVED lines=8> */
.L_x_19286:
[----:B------:R-:W-:Y:S02]  /*b6b0*/  MOV R190, R19 ;  /* 0x0000001300be7202 */ /* 0x000fe40000000f00 */
[----:B------:R-:W-:-:S05]  /*b6c0*/  MOV R18, R192 ;  /* 0x000000c000127202 */ /* 0x000fca0000000f00 */
[----:B------:R-:W-:Y:S01]  /*b6d0*/  FADD.FTZ R191, R191, R18 ;  /* 0x00000012bfbf7221 */ /* 0x000fe20000010000 */
[----:B------:R-:W-:-:S07]  /*b6e0*/  MOV R18, 0xffffffff ;  /* 0xffffffff00127802 */ /* 0x000fce0000000f00 */
[----:B------:R-:W-:Y:S05]  /*b6f0*/  WARPSYNC.COLLECTIVE R18, `(.L_x_19287) ;  /* 0x0000000012087348 */ /* 0x000fea0003c00000 */
[----:B------:R0:W1:Y:S02]  /*b700*/  SHFL.BFLY P6, R192, R190, R189, R188 ;  /* 0x0c0000bdbec07389 */ /* 0x00006400000c00bc */
[----:B01----:R-:W-:Y:S05]  /*b710*/  ENDCOLLECTIVE ;  /* 0x000000000000791b */ /* 0x003fea0003800000 */
.L_x_19287:
        /* <DEDUP_REMOVED lines=8> */
.L_x_19288:
[----:B------:R-:W-:Y:S02]  /*b7a0*/  MOV R190, R19 ;  /* 0x0000001300be7202 */ /* 0x000fe40000000f00 */
[----:B------:R-:W-:-:S07]  /*b7b0*/  MOV R193, R192 ;  /* 0x000000c000c17202 */ /* 0x000fce0000000f00 */
[----:B------:R-:W-:Y:S05]  /*b7c0*/  WARPSYNC.COLLECTIVE R18, `(.L_x_19289) ;  /* 0x0000000012087348 */ /* 0x000fea0003c00000 */
[----:B------:R0:W1:Y:S02]  /*b7d0*/  SHFL.BFLY P6, R192, R190, R189, R188 ;  /* 0x0c0000bdbec07389 */ /* 0x00006400000c00bc */
[----:B01----:R-:W-:Y:S05]  /*b7e0*/  ENDCOLLECTIVE ;  /* 0x000000000000791b */ /* 0x003fea0003800000 */
.L_x_19289:
[----:B------:R-:W-:Y:S01]  /*b7f0*/  MOV R18, R192 ;  /* 0x000000c000127202 */ /* 0x000fe20000000f00 */
[----:B------:R-:W-:Y:S06]  /*b800*/  BRA `(.L_x_19290) ;  /* 0xffffff7000b87947 */ /* 0x000fec000383ffff */
.L_x_19291:
        /* <DEDUP_REMOVED lines=15> */
.L_x_20140:


//--------------------- .text._ZN10layer_norm13ln_bwd_kernelINS_13Kernel_traitsIfffffjLj1024ELj1ELj4ELj1ELj16ENS_18Kernel_traits_baseILj1024EfffffjLj128EEEEELb1ELb1ELb0ELb1EEEvNS_9BwdParamsE --------------------------
	.section	.text._ZN10layer_norm13ln_bwd_kernelINS_13Kernel_traitsIfffffjLj1024ELj1ELj4ELj1ELj16ENS_18Kernel_traits_baseILj1024EfffffjLj128EEEEELb1ELb1ELb0ELb1EEEvNS_9BwdParamsE,"ax",@progbits
	.align	128
        .global         _ZN10layer_norm13ln_bwd_kernelINS_13Kernel_traitsIfffffjLj1024ELj1ELj4ELj1ELj16ENS_18Kernel_traits_baseILj1024EfffffjLj128EEEEELb1ELb1ELb0ELb1EEEvNS_9BwdParamsE
        .type           _ZN10layer_norm13ln_bwd_kernelINS_13Kernel_traitsIfffffjLj1024ELj1ELj4ELj1ELj16ENS_18Kernel_traits_baseILj1024EfffffjLj128EEEEELb1ELb1ELb0ELb1EEEvNS_9BwdParamsE,@function
        .size           _ZN10layer_norm13ln_bwd_kernelINS_13Kernel_traitsIfffffjLj1024ELj1ELj4ELj1ELj16ENS_18Kernel_traits_baseILj1024EfffffjLj128EEEEELb1ELb1ELb0ELb1EEEvNS_9BwdParamsE,(.L_x_20141 - _ZN10layer_norm13ln_bwd_kernelINS_13Kernel_traitsIfffffjLj1024ELj1ELj4ELj1ELj16ENS_18Kernel_traits_baseILj1024EfffffjLj128EEEEELb1ELb1ELb0ELb1EEEvNS_9BwdParamsE)
        .other          _ZN10layer_norm13ln_bwd_kernelINS_13Kernel_traitsIfffffjLj1024ELj1ELj4ELj1ELj16ENS_18Kernel_traits_baseILj1024EfffffjLj128EEEEELb1ELb1ELb0ELb1EEEvNS_9BwdParamsE,@"STO_CUDA_ENTRY STV_DEFAULT"
_ZN10layer_norm13ln_bwd_kernelINS_13Kernel_traitsIfffffjLj1024ELj1ELj4ELj1ELj16ENS_18Kernel_traits_baseILj1024EfffffjLj128EEEEELb1ELb1ELb0ELb1EEEvNS_9BwdParamsE:
.text._ZN10layer_norm13ln_bwd_kernelINS_13Kernel_traitsIfffffjLj1024ELj1ELj4ELj1ELj16ENS_18Kernel_traits_baseILj1024EfffffjLj128EEEEELb1ELb1ELb0ELb1EEEvNS_9BwdParamsE:
        /* <DEDUP_REMOVED lines=181> */
[----:B------:R0:W-:Y:S01]  /*0b50*/  STL [R1], RZ ;  /* 0x000000ff01007387 */ /* 0x0001e20000100800 */
[----:B-1----:R-:W-:Y:S01]  /*0b60*/  ISETP.NE.U32.AND P0, PT, RZ, UR8, PT ;  /* 0x00000008ff007c0c */ /* 0x002fe2000bf05070 */
[----:B------:R-:W-:Y:S01]  /*0b70*/  BSSY B1, `(.L_x_19294) ;  /* 0x0000918000017945 */ /* 0x000fe20003800000 */
[----:B------:R-:W-:-:S02]  /*0b80*/  MOV R12, R0 ;  /* 0x00000000000c7202 */ /* 0x000fc40000000f00 */
[----:B------:R-:W-:Y:S02]  /*0b90*/  CS2R R248, SRZ ;  /* 0x0000000000f87805 */ /* 0x000fe4000001ff00 */
[----:B------:R-:W-:-:S13]  /*0ba0*/  ISETP.NE.AND.EX P0, PT, RZ, UR9, PT, P0 ;  /* 0x00000009ff007c0c */ /* 0x000fda000bf05300 */
.L_x_19332:
[----:B0-----:R-:W0:Y:S08]  /*0bb0*/  LDC.64 R4, c[0x0][0x3c0] ;  /* 0x0000f000ff047b82 */ /* 0x001e300000000a00 */
[----:B-1----:R-:W1:Y:S08]  /*0bc0*/  @P0 LDC.64 R2, c[0x0][0x3e0] ;  /* 0x0000f800ff020b82 */ /* 0x002e700000000a00 */
[----:B------:R-:W2:Y:S01]  /*0bd0*/  LDC.64 R6, c[0x0][0x3c8] ;  /* 0x0000f200ff067b82 */ /* 0x000ea20000000a00 */
[----:B------:R-:W-:-:S02]  /*0be0*/  HFMA2 R10, -RZ, RZ, 1.875, 0 ;  /* 0x3f800000ff0a7431 */ /* 0x000fc400000001ff */
        /* <DEDUP_REMOVED lines=26> */
[C---:B------:R-:W-:Y:S01]  /*0d90*/  IADD3 R6, PT, PT, R207.reuse, 0xe0, RZ ;  /* 0x000000e0cf067810 */ /* 0x040fe20007ffe0ff */
[----:B0-----:R-:W-:-:S04]  /*0da0*/  IMAD.WIDE.U32 R16, R207, 0x10, R180 ;  /* 0x00000010cf107825 */ /* 0x001fc800078e00b4 */
[--C-:B------:R-:W-:Y:S02]  /*0db0*/  IMAD.WIDE.U32 R20, R197, 0x10, R180.reuse ;  /* 0x00000010c5147825 */ /* 0x100fe400078e00b4 */
        /* <DEDUP_REMOVED lines=13> */
[--C-:B-1----:R-:W-:Y:S02]  /*0e90*/  IMAD.WIDE.U32 R60, R207, 0x10, R32.reuse ;  /* 0x00000010cf3c7825 */ /* 0x102fe400078e0020 */
        /* <DEDUP_REMOVED lines=18> */
[----:B------:R-:W5:Y:S02]  /*0fc0*/  LDG.E R198, desc[UR6][R198.64] ;  /* 0x00000006c6c67981 */ /* 0x000f64000c1e1900 */
[--C-:B------:R-:W-:Y:S02]  /*0fd0*/  IMAD.WIDE.U32 R178, R177, 0x4, R14.reuse ;  /* 0x00000004b1b27825 */ /* 0x100fe400078e000e */
[----:B------:R-:W5:Y:S02]  /*0fe0*/  LDG.E R188, desc[UR6][R188.64] ;  /* 0x00000006bcbc7981 */ /* 0x000f64000c1e1900 */
[--C-:B------:R-:W-:Y:S02]  /*0ff0*/  IMAD.WIDE.U32 R4, R9, 0x4, R14.reuse ;  /* 0x0000000409047825 */ /* 0x100fe400078e000e */
[----:B------:R-:W5:Y:S02]  /*1000*/  LDG.E R178, desc[UR6][R178.64] ;  /* 0x00000006b2b27981 */ /* 0x000f64000c1e1900 */
[----:B------:R-:W-:-:S02]  /*1010*/  IMAD.WIDE.U32 R184, R8, 0x4, R14 ;  /* 0x0000000408b87825 */ /* 0x000fc400078e000e */
[----:B------:R-:W5:Y:S02]  /*1020*/  LDG.E R5, desc[UR6][R4.64] ;  /* 0x0000000604057981 */ /* 0x000f64000c1e1900 */
[----:B------:R-:W-:-:S05]  /*1030*/  IMAD.WIDE.U32 R2, R207, 0x4, R14 ;  /* 0x00000004cf027825 */ /* 0x000fca00078e000e */
[----:B------:R0:W5:Y:S04]  /*1040*/  LDG.E R215, desc[UR6][R2.64] ;  /* 0x0000000602d77981 */ /* 0x000168000c1e1900 */
[----:B------:R1:W5:Y:S01]  /*1050*/  LDG.E R4, desc[UR6][R184.64] ;  /* 0x00000006b8047981 */ /* 0x000362000c1e1900 */
[----:B0-----:R-:W-:-:S04]  /*1060*/  IMAD.WIDE.U32 R2, R7, 0x4, R14 ;  /* 0x0000000407027825 */ /* 0x001fc800078e000e */
[----:B------:R-:W-:Y:S02]  /*1070*/  IMAD.WIDE.U32 R14, R6, 0x4, R14 ;  /* 0x00000004060e7825 */ /* 0x000fe400078e000e */
[----:B------:R-:W5:Y:S04]  /*1080*/  LDG.E R3, desc[UR6][R2.64] ;  /* 0x0000000602037981 */ /* 0x000f68000c1e1900 */
[----:B------:R0:W5:Y:S01]  /*1090*/  LDG.E R2, desc[UR6][R14.64] ;  /* 0x000000060e027981 */ /* 0x000162000c1e1900 */
[C---:B---3--:R-:W-:Y:S01]  /*10a0*/  FADD.FTZ R16, -R0.reuse, R16 ;  /* 0x0000001000107221 */ /* 0x048fe20000010100 */
[C---:B------:R-:W-:Y:S01]  /*10b0*/  FADD.FTZ R17, -R0.reuse, R17 ;  /* 0x0000001100117221 */ /* 0x040fe20000010100 */
[C---:B------:R-:W-:Y:S01]  /*10c0*/  FADD.FTZ R18, -R0.reuse, R18 ;  /* 0x0000001200127221 */ /* 0x040fe20000010100 */
[C---:B------:R-:W-:Y:S01]  /*10d0*/  FADD.FTZ R19, -R0.reuse, R19 ;  /* 0x0000001300137221 */ /* 0x040fe20000010100 */
[C---:B----4-:R-:W-:Y:S01]  /*10e0*/  FADD.FTZ R20, -R0.reuse, R20 ;  /* 0x0000001400147221 */ /* 0x050fe20000010100 */
        /* <DEDUP_REMOVED lines=29> */
[----:B------:R-:W-:Y:S01]  /*12c0*/  FMUL.FTZ R213, R97, R61 ;  /* 0x0000003d61d57220 */ /* 0x000fe20000410000 */
[C---:B------:R-:W-:Y:S01]  /*12d0*/  FMUL.FTZ R210, R11.reuse, R17 ;  /* 0x000000110bd27220 */ /* 0x040fe20000410000 */
        /* <DEDUP_REMOVED lines=47> */
[----:B-1----:R-:W-:Y:S01]  /*15d0*/  FMUL.FTZ R184, R11, R29 ;  /* 0x0000001d0bb87220 */ /* 0x002fe20000410000 */
        /* <DEDUP_REMOVED lines=109> */
.L_x_19295:
        /* <DEDUP_REMOVED lines=10> */
[----:B0-----:R-:W-:-:S06]  /*1d50*/  IMAD.WIDE.U32 R16, R207, 0x10, R180 ;  /* 0x00000010cf107825 */ /* 0x001fcc00078e00b4 */
[----:B------:R-:W0:Y:S01]  /*1d60*/  LDC.64 R156, c[0x0][0x438] ;  /* 0x00010e00ff9c7b82 */ /* 0x000e220000000a00 */
[--C-:B------:R-:W-:Y:S01]  /*1d70*/  IMAD.WIDE.U32 R20, R197, 0x10, R180.reuse ;  /* 0x00000010c5147825 */ /* 0x100fe200078e00b4 */
        /* <DEDUP_REMOVED lines=31> */
[----:B------:R-:W-:Y:S02]  /*1f70*/  IMAD.WIDE.U32 R128, R8, 0x4, R14 ;  /* 0x0000000408807825 */ /* 0x000fe400078e000e */
[----:B------:R-:W5:Y:S02]  /*1f80*/  LDG.E R5, desc[UR6][R4.64] ;  /* 0x0000000604057981 */ /* 0x000f64000c1e1900 */
[----:B0-----:R-:W-:-:S04]  /*1f90*/  IMAD.WIDE.U32 R132, R197, 0x10, R156 ;  /* 0x00000010c5847825 */ /* 0x001fc800078e009c */
[--C-:B------:R-:W-:Y:S02]  /*1fa0*/  IMAD.WIDE.U32 R136, R187, 0x10, R156.reuse ;  /* 0x00000010bb887825 */ /* 0x100fe400078e009c */
[----:B------:R-:W5:Y:S02]  /*1fb0*/  LDG.E.128 R132, desc[UR6][R132.64] ;  /* 0x0000000684847981 */ /* 0x000f64000c1e1d00 */
[--C-:B------:R-:W-:Y:S02]  /*1fc0*/  IMAD.WIDE.U32 R140, R177, 0x10, R156.reuse ;  /* 0x00000010b18c7825 */ /* 0x100fe400078e009c */
[----:B------:R0:W5:Y:S02]  /*1fd0*/  LDG.E R4, desc[UR6][R128.64] ;  /* 0x0000000680047981 */ /* 0x000164000c1e1900 */
[--C-:B------:R-:W-:Y:S02]  /*1fe0*/  IMAD.WIDE.U32 R144, R9, 0x10, R156.reuse ;  /* 0x0000001009907825 */ /* 0x100fe400078e009c */
[----:B------:R-:W5:Y:S02]  /*1ff0*/  LDG.E.128 R136, desc[UR6][R136.64] ;  /* 0x0000000688887981 */ /* 0x000f64000c1e1d00 */
[----:B------:R-:W-:-:S02]  /*2000*/  IMAD.WIDE.U32 R148, R8, 0x10, R156 ;  /* 0x0000001008947825 */ /* 0x000fc400078e009c */
[----:B------:R-:W5:Y:S02]  /*2010*/  LDG.E.128 R140, desc[UR6][R140.64] ;  /* 0x000000068c8c7981 */ /* 0x000f64000c1e1d00 */
[--C-:B0-----:R-:W-:Y:S02]  /*2020*/  IMAD.WIDE.U32 R128, R207, 0x10, R156.reuse ;  /* 0x00000010cf807825 */ /* 0x101fe400078e009c */
        /* <DEDUP_REMOVED lines=10> */
[----:B------:R-:W5:Y:S02]  /*20d0*/  LDG.E R198, desc[UR6][R198.64] ;  /* 0x00000006c6c67981 */ /* 0x000f64000c1e1900 */
[--C-:B------:R-:W-:Y:S02]  /*20e0*/  IMAD.WIDE.U32 R2, R207, 0x4, R14.reuse ;  /* 0x00000004cf027825 */ /* 0x100fe400078e000e */
[----:B------:R-:W5:Y:S04]  /*20f0*/  LDG.E R188, desc[UR6][R188.64] ;  /* 0x00000006bcbc7981 */ /* 0x000f68000c1e1900 */
[----:B------:R-:W5:Y:S04]  /*2100*/  LDG.E R178, desc[UR6][R178.64] ;  /* 0x00000006b2b27981 */ /* 0x000f68000c1e1900 */
[----:B------:R0:W5:Y:S02]  /*2110*/  LDG.E R215, desc[UR6][R2.64] ;  /* 0x0000000602d77981 */ /* 0x000164000c1e1900 */
        /* <DEDUP_REMOVED lines=196> */
.L_x_19296:
[----:B------:R-:W2:Y:S04]  /*2d60*/  LDL.LU R251, [R1+0x68] ;  /* 0x0000680001fb7983 */ /* 0x000ea80000300800 */
        /* <DEDUP_REMOVED lines=23> */
[----:B0-----:R-:W4:Y:S04]  /*2ee0*/  LDL.LU R3, [R1] ;  /* 0x0000000001037983 */ /* 0x001f280000300800 */
[----:B------:R-:W-:Y:S04]  /*2ef0*/  STL [R1+0x17c], R2 ;  /* 0x00017c0201007387 */ /* 0x000fe80000100800 */
[----:B------:R0:W-:Y:S01]  /*2f00*/  STL [R1+0x178], R0 ;  /* 0x0001780001007387 */ /* 0x0001e20000100800 */
[----:B--2---:R-:W-:Y:S01]  /*2f10*/  FADD.FTZ R235, R235, R251 ;  /* 0x000000fbebeb7221 */ /* 0x004fe20000010000 */
[----:B---3--:R-:W-:Y:S01]  /*2f20*/  FADD.FTZ R236, R236, R14 ;  /* 0x0000000eecec7221 */ /* 0x008fe20000010000 */
        /* <DEDUP_REMOVED lines=10> */
[----:B0-----:R-:W-:-:S05]  /*2fd0*/  FADD.FTZ R0, R250, R3 ;  /* 0x00000003fa007221 */ /* 0x001fca0000010000 */
[----:B------:R0:W-:Y:S04]  /*2fe0*/  STL [R1], R0 ;  /* 0x0000000001007387 */ /* 0x0001e80000100800 */
[----:B------:R-:W2:Y:S04]  /*2ff0*/  LDL.LU R2, [R1+0x6c] ;  /* 0x00006c0001027983 */ /* 0x000ea80000300800 */
[----:B------:R-:W3:Y:S04]  /*3000*/  LDL.LU R251, [R1+0x70] ;  /* 0x0000700001fb7983 */ /* 0x000ee80000300800 */
[----:B------:R-:W4:Y:S04]  /*3010*/  LDL.LU R250, [R1+0x74] ;  /* 0x0000740001fa7983 */ /* 0x000f280000300800 */
[----:B------:R-:W3:Y:S04]  /*3020*/  LDL.LU R14, [R1+0x78] ;  /* 0x00007800010e7983 */ /* 0x000ee80000300800 */
[----:B------:R-:W4:Y:S04]  /*3030*/  LDL.LU R13, [R1+0x7c] ;  /* 0x00007c00010d7983 */ /* 0x000f280000300800 */
[----:B------:R-:W4:Y:S04]  /*3040*/  LDL.LU R12, [R1+0x80] ;  /* 0x00008000010c7983 */ /* 0x000f280000300800 */
[----:B------:R-:W4:Y:S04]  /*3050*/  LDL.LU R11, [R1+0x84] ;  /* 0x00008400010b7983 */ /* 0x000f280000300800 */
[----:B------:R-:W4:Y:S04]  /*3060*/  LDL.LU R10, [R1+0x88] ;  /* 0x00008800010a7983 */ /* 0x000f280000300800 */
[----:B------:R-:W4:Y:S04]  /*3070*/  LDL.LU R9, [R1+0x8c] ;  /* 0x00008c0001097983 */ /* 0x000f280000300800 */
[----:B------:R-:W4:Y:S04]  /*3080*/  LDL.LU R8, [R1+0x90] ;  /* 0x0000900001087983 */ /* 0x000f280000300800 */
[----:B------:R-:W4:Y:S04]  /*3090*/  LDL.LU R7, [R1+0x94] ;  /* 0x0000940001077983 */ /* 0x000f280000300800 */
[----:B------:R-:W4:Y:S04]  /*30a0*/  LDL.LU R6, [R1+0x98] ;  /* 0x0000980001067983 */ /* 0x000f280000300800 */
[----:B0-----:R-:W3:Y:S04]  /*30b0*/  LDL.LU R0, [R1+0x9c] ;  /* 0x00009c0001007983 */ /* 0x001ee80000300800 */
[----:B------:R-:W4:Y:S04]  /*30c0*/  LDL.LU R5, [R1+0xa0] ;  /* 0x0000a00001057983 */ /* 0x000f280000300800 */
[----:B------:R-:W4:Y:S04]  /*30d0*/  LDL.LU R4, [R1+0xa4] ;  /* 0x0000a40001047983 */ /* 0x000f280000300800 */
[----:B------:R-:W4:Y:S01]  /*30e0*/  LDL.LU R3, [R1+0xa8] ;  /* 0x0000a80001037983 */ /* 0x000f220000300800 */
[----:B--2---:R-:W-:-:S03]  /*30f0*/  FADD.FTZ R234, R234, R2 ;  /* 0x00000002eaea7221 */ /* 0x004fc60000010000 */
[----:B------:R-:W2:Y:S01]  /*3100*/  LDL.LU R2, [R1+0xac] ;  /* 0x0000ac0001027983 */ /* 0x000ea20000300800 */
[----:B---3--:R-:W-:-:S03]  /*3110*/  FADD.FTZ R222, R222, R0 ;  /* 0x00000000dede7221 */ /* 0x008fc60000010000 */
[----:B------:R-:W3:Y:S01]  /*3120*/  LDL.LU R0, [R1+0xb0] ;  /* 0x0000b00001007983 */ /* 0x000ee20000300800 */
[----:B------:R-:W-:Y:S01]  /*3130*/  FADD.FTZ R231, R231, R14 ;  /* 0x0000000ee7e77221 */ /* 0x000fe20000010000 */
[----:B----4-:R-:W-:Y:S01]  /*3140*/  FADD.FTZ R230, R230, R13 ;  /* 0x0000000de6e67221 */ /* 0x010fe20000010000 */
[----:B------:R-:W-:Y:S01]  /*3150*/  FADD.FTZ R229, R229, R12 ;  /* 0x0000000ce5e57221 */ /* 0x000fe20000010000 */
[----:B------:R-:W4:Y:S01]  /*3160*/  LDL.LU R14, [R1+0xb4] ;  /* 0x0000b400010e7983 */ /* 0x000f220000300800 */
[----:B------:R-:W-:Y:S01]  /*3170*/  FADD.FTZ R233, R233, R251 ;  /* 0x000000fbe9e97221 */ /* 0x000fe20000010000 */
[----:B------:R-:W-:Y:S02]  /*3180*/  FADD.FTZ R232, R232, R250 ;  /* 0x000000fae8e87221 */ /* 0x000fe40000010000 */
[----:B------:R-:W4:Y:S01]  /*3190*/  LDL.LU R13, [R1+0xb8] ;  /* 0x0000b800010d7983 */ /* 0x000f220000300800 */
[----:B------:R-:W-:-:S03]  /*31a0*/  FADD.FTZ R228, R228, R11 ;  /* 0x0000000be4e47221 */ /* 0x000fc60000010000 */
[----:B------:R-:W4:Y:S04]  /*31b0*/  LDL.LU R12, [R1+0xbc] ;  /* 0x0000bc00010c7983 */ /* 0x000f280000300800 */
[----:B------:R-:W4:Y:S01]  /*31c0*/  LDL.LU R251, [R1+0xc0] ;  /* 0x0000c00001fb7983 */ /* 0x000f220000300800 */
[----:B------:R-:W-:-:S03]  /*31d0*/  FADD.FTZ R227, R227, R10 ;  /* 0x0000000ae3e37221 */ /* 0x000fc60000010000 */
[----:B------:R-:W4:Y:S01]  /*31e0*/  LDL.LU R250, [R1+0xc4] ;  /* 0x0000c40001fa7983 */ /* 0x000f220000300800 */
[----:B------:R-:W-:-:S03]  /*31f0*/  FADD.FTZ R226, R226, R9 ;  /* 0x00000009e2e27221 */ /* 0x000fc60000010000 */
        /* <DEDUP_REMOVED lines=12> */
[----:B------:R-:W4:Y:S04]  /*32c0*/  LDL.LU R5, [R1+0xe0] ;  /* 0x0000e00001057983 */ /* 0x000f280000300800 */
[----:B------:R-:W4:Y:S04]  /*32d0*/  LDL.LU R4, [R1+0xe4] ;  /* 0x0000e40001047983 */ /* 0x000f280000300800 */
[----:B------:R-:W4:Y:S01]  /*32e0*/  LDL.LU R3, [R1+0xe8] ;  /* 0x0000e80001037983 */ /* 0x000f220000300800 */
[----:B--2---:R-:W-:-:S03]  /*32f0*/  FADD.FTZ R218, R218, R2 ;  /* 0x00000002dada7221 */ /* 0x004fc60000010000 */
[----:B------:R-:W2:Y:S01]  /*3300*/  LDL.LU R2, [R1+0xec] ;  /* 0x0000ec0001027983 */ /* 0x000ea20000300800 */
[----:B---3--:R-:W-:-:S03]  /*3310*/  FADD.FTZ R217, R217, R0 ;  /* 0x00000000d9d97221 */ /* 0x008fc60000010000 */
[----:B------:R-:W3:Y:S01]  /*3320*/  LDL.LU R0, [R1+0xf0] ;  /* 0x0000f00001007983 */ /* 0x000ee20000300800 */
[----:B----4-:R-:W-:-:S03]  /*3330*/  FADD.FTZ R216, R216, R14 ;  /* 0x0000000ed8d87221 */ /* 0x010fc60000010000 */
[----:B------:R0:W5:Y:S01]  /*3340*/  LDL.LU R14, [R1+0x1ac] ;  /* 0x0001ac00010e7983 */ /* 0x0001620000300800 */
[----:B------:R-:W-:-:S03]  /*3350*/  FADD.FTZ R60, R60, R13 ;  /* 0x0000000d3c3c7221 */ /* 0x000fc60000010000 */
[----:B------:R0:W5:Y:S01]  /*3360*/  LDL.LU R13, [R1+0x1a8] ;  /* 0x0001a800010d7983 */ /* 0x0001620000300800 */
[----:B------:R-:W-:-:S03]  /*3370*/  FADD.FTZ R61, R61, R12 ;  /* 0x0000000c3d3d7221 */ /* 0x000fc60000010000 */
[----:B------:R0:W5:Y:S01]  /*3380*/  LDL.LU R12, [R1+0x1a4] ;  /* 0x0001a400010c7983 */ /* 0x0001620000300800 */
        /* <DEDUP_REMOVED lines=18> */
[----:B--2---:R-:W-:-:S03]  /*34b0*/  FADD.FTZ R49, R49, R2 ;  /* 0x0000000231317221 */ /* 0x004fc60000010000 */
[----:B------:R-:W2:Y:S01]  /*34c0*/  LDL.LU R2, [R1+0x24] ;  /* 0x0000240001027983 */ /* 0x000ea20000300800 */
[----:B---3--:R-:W-:-:S03]  /*34d0*/  FADD.FTZ R50, R50, R0 ;  /* 0x0000000032327221 */ /* 0x008fc60000010000 */
[----:B------:R-:W3:Y:S01]  /*34e0*/  LDL.LU R0, [R1+0x28] ;  /* 0x0000280001007983 */ /* 0x000ee20000300800 */
[----:B------:R-:W-:Y:S01]  /*34f0*/  FADD.FTZ R62, R62, R251 ;  /* 0x000000fb3e3e7221 */ /* 0x000fe20000010000 */
[----:B------:R-:W-:Y:S02]  /*3500*/  FADD.FTZ R63, R63, R250 ;  /* 0x000000fa3f3f7221 */ /* 0x000fe40000010000 */
[----:B------:R-:W3:Y:S01]  /*3510*/  LDL.LU R251, [R1+0x34] ;  /* 0x0000340001fb7983 */ /* 0x000ee20000300800 */
[----:B------:R-:W-:Y:S01]  /*3520*/  FADD.FTZ R44, R44, R248 ;  /* 0x000000f82c2c7221 */ /* 0x000fe20000010000 */
[----:B------:R-:W-:Y:S02]  /*3530*/  FADD.FTZ R45, R45, R249 ;  /* 0x000000f92d2d7221 */ /* 0x000fe40000010000 */
[----:B------:R-:W3:Y:S01]  /*3540*/  LDL.LU R250, [R1+0x38] ;  /* 0x0000380001fa7983 */ /* 0x000ee20000300800 */
[----:B----4-:R-:W-:-:S03]  /*3550*/  FADD.FTZ R51, R51, R11 ;  /* 0x0000000b33337221 */ /* 0x010fc60000010000 */
[----:B------:R0:W5:Y:S01]  /*3560*/  LDL.LU R11, [R1+0x1a0] ;  /* 0x0001a000010b7983 */ /* 0x0001620000300800 */
[----:B------:R-:W-:-:S03]  /*3570*/  FADD.FTZ R46, R46, R10 ;  /* 0x0000000a2e2e7221 */ /* 0x000fc60000010000 */
[----:B------:R-:W4:Y:S01]  /*3580*/  LDL.LU R248, [R1+0x30] ;  /* 0x0000300001f87983 */ /* 0x000f220000300800 */
[----:B------:R-:W-:-:S03]  /*3590*/  FADD.FTZ R47, R47, R9 ;  /* 0x000000092f2f7221 */ /* 0x000fc60000010000 */
[----:B------:R-:W4:Y:S01]  /*35a0*/  LDL.LU R249, [R1+0x2c] ;  /* 0x00002c0001f97983 */ /* 0x000f220000300800 */
[----:B------:R-:W-:-:S03]  /*35b0*/  FADD.FTZ R40, R40, R8 ;  /* 0x0000000828287221 */ /* 0x000fc60000010000 */
[----:B------:R0:W5:Y:S01]  /*35c0*/  LDL.LU R10, [R1+0x19c] ;  /* 0x00019c00010a7983 */ /* 0x0001620000300800 */
        /* <DEDUP_REMOVED lines=9> */
[----:B------:R0:W5:Y:S04]  /*3660*/  LDL.LU R5, [R1+0x188] ;  /* 0x0001880001057983 */ /* 0x0001680000300800 */
[----:B------:R0:W5:Y:S04]  /*3670*/  LDL.LU R4, [R1+0x184] ;  /* 0x0001840001047983 */ /* 0x0001680000300800 */
[----:B------:R0:W5:Y:S01]  /*3680*/  LDL.LU R3, [R1+0x180] ;  /* 0x0001800001037983 */ /* 0x0001620000300800 */
[----:B--2---:R-:W-:-:S03]  /*3690*/  FADD.FTZ R38, R38, R2 ;  /* 0x0000000226267221 */ /* 0x004fc60000010000 */
[----:B------:R0:W5:Y:S01]  /*36a0*/  LDL.LU R2, [R1+0x17c] ;  /* 0x00017c0001027983 */ /* 0x0001620000300800 */
[----:B---3--:R-:W-:-:S03]  /*36b0*/  FADD.FTZ R39, R39, R0 ;  /* 0x0000000027277221 */ /* 0x008fc60000010000 */
[----:B------:R0:W5:Y:S01]  /*36c0*/  LDL.LU R0, [R1+0x178] ;  /* 0x0001780001007983 */ /* 0x0001620000300800 */
[----:B------:R-:W-:Y:S01]  /*36d0*/  UMOV UR4, 0xffffffff ;  /* 0xffffffff00047882 */ /* 0x000fe20000000000 */
[----:B------:R-:W-:Y:S01]  /*36e0*/  FADD.FTZ R34, R34, R251 ;  /* 0x000000fb22227221 */ /* 0x000fe20000010000 */
[----:B------:R-:W-:Y:S01]  /*36f0*/  FADD.FTZ R250, R35, R250 ;  /* 0x000000fa23fa7221 */ /* 0x000fe20000010000 */
[----:B----4-:R-:W-:Y:S01]  /*3700*/  FADD.FTZ R33, R33, R248 ;  /* 0x000000f821217221 */ /* 0x010fe20000010000 */
[----:B------:R-:W-:Y:S01]  /*3710*/  FADD.FTZ R32, R32, R249 ;  /* 0x000000f920207221 */ /* 0x000fe20000010000 */
[----:B0-----:R-:W-:Y:S06]  /*3720*/  BRA.DIV UR4, `(.L_x_19297) ;  /* 0x0000007a04f47947 */ /* 0x001fec000b800000 */
        /* <DEDUP_REMOVED lines=16> */
[----:B------:R-:W2:Y:S01]  /*3830*/  LDL.LU R35, [R1] ;  /* 0x0000000001237983 */ /* 0x000ea20000300800 */
[----:B------:R-:W-:Y:S02]  /*3840*/  MOV R248, R44 ;  /* 0x0000002c00f87202 */ /* 0x000fe40000000f00 */
[----:B------:R-:W-:Y:S01]  /*3850*/  MOV R249, R45 ;  /* 0x0000002d00f97202 */ /* 0x000fe20000000f00 */
[----:B------:R0:W-:Y:S04]  /*3860*/  STL [R1+0x3c], R252 ;  /* 0x00003cfc01007387 */ /* 0x0001e80000100800 */
[----:B--2---:R0:W-:Y:S04]  /*3870*/  STL [R1], R35 ;  /* 0x0000002301007387 */ /* 0x0041e80000100800 */
        /* <DEDUP_REMOVED lines=59> */
[----:B------:R0:W1:Y:S04]  /*3c30*/  SHFL.BFLY PT, R48, R251, 0x10, 0x1f ;  /* 0x0e001f00fb307f89 */ /* 0x00006800000e0000 */
[----:B------:R0:W2:Y:S04]  /*3c40*/  SHFL.BFLY PT, R35, R246, 0x10, 0x1f ;  /* 0x0e001f00f6237f89 */ /* 0x0000a800000e0000 */
[----:B------:R0:W-:Y:S02]  /*3c50*/  STL [R1+0x38], R250 ;  /* 0x000038fa01007387 */ /* 0x0001e40000100800 */
.L_x_19344:
[----:B01----:R-:W-:Y:S01]  /*3c60*/  FADD.FTZ R48, R251, R48 ;  /* 0x00000030fb307221 */ /* 0x003fe20000010000 */
        /* <DEDUP_REMOVED lines=11> */
[C-C-:B-----5:R-:W-:Y:S01]  /*3d20*/  FFMA.FTZ R0, R36.reuse, R0, R37.reuse ;  /* 0x0000000024007223 */ /* 0x160fe20000010025 */
        /* <DEDUP_REMOVED lines=13> */
[----:B------:R-:W-:Y:S01]  /*3e00*/  UMOV UR4, UR5 ;  /* 0x0000000500047c82 */ /* 0x000fe20008000000 */
[-C--:B------:R-:W-:Y:S01]  /*3e10*/  FMUL.FTZ R42, R209, R10.reuse ;  /* 0x0000000ad12a7220 */ /* 0x080fe20000410000 */
[----:B------:R-:W-:Y:S01]  /*3e20*/  FMUL.FTZ R211, R211, R10 ;  /* 0x0000000ad3d37220 */ /* 0x000fe20000410000 */
[----:B------:R-:W-:Y:S01]  /*3e30*/  FMUL.FTZ R44, R0, UR4 ;  /* 0x00000004002c7c20 */ /* 0x000fe20008410000 */
[----:B------:R-:W-:Y:S01]  /*3e40*/  FMUL.FTZ R43, R43, UR4 ;  /* 0x000000042b2b7c20 */ /* 0x000fe20008410000 */
[----:B------:R-:W-:Y:S01]  /*3e50*/  FMUL.FTZ R42, R42, UR4 ;  /* 0x000000042a2a7c20 */ /* 0x000fe20008410000 */
[----:B------:R-:W-:Y:S01]  /*3e60*/  FMUL.FTZ R0, R211, UR4 ;  /* 0x00000004d3007c20 */ /* 0x000fe20008410000 */
[----:B------:R-:W-:Y:S01]  /*3e70*/  FMUL.FTZ R38, R32, R44 ;  /* 0x0000002c20267220 */ /* 0x000fe20000410000 */
[----:B------:R-:W-:Y:S01]  /*3e80*/  LOP3.LUT P2, RZ, R215, 0xff, RZ, 0xc0, !PT ;  /* 0x000000ffd7ff7812 */ /* 0x000fe2000784c0ff */
[-C--:B------:R-:W-:Y:S01]  /*3e90*/  FMUL.FTZ R39, R33, R43.reuse ;  /* 0x0000002b21277220 */ /* 0x080fe20000410000 */
[----:B------:R-:W-:Y:S01]  /*3ea0*/  LOP3.LUT P3, RZ, R215, 0xff00, RZ, 0xc0, !PT ;  /* 0x0000ff00d7ff7812 */ /* 0x000fe2000786c0ff */
[----:B------:R-:W-:Y:S01]  /*3eb0*/  FMUL.FTZ R40, R34, R42 ;  /* 0x0000002a22287220 */ /* 0x000fe20000410000 */
[----:B------:R-:W-:Y:S01]  /*3ec0*/  FMUL.FTZ R41, R35, R0 ;  /* 0x0000000023297220 */ /* 0x000fe20000410000 */
[----:B------:R-:W-:Y:S01]  /*3ed0*/  LOP3.LUT P4, RZ, R215, 0xff0000, RZ, 0xc0, !PT ;  /* 0x00ff0000d7ff7812 */ /* 0x000fe2000788c0ff */
[----:B------:R-:W-:Y:S01]  /*3ee0*/  FMUL.FTZ R32, R64, R44 ;  /* 0x0000002c40207220 */ /* 0x000fe20000410000 */
[----:B------:R-:W-:Y:S01]  /*3ef0*/  FMUL.FTZ R33, R65, R43 ;  /* 0x0000002b41217220 */ /* 0x000fe20000410000 */
[----:B------:R-:W-:Y:S01]  /*3f00*/  FMUL.FTZ R34, R66, R42 ;  /* 0x0000002a42227220 */ /* 0x000fe20000410000 */
[----:B------:R-:W-:Y:S01]  /*3f10*/  FMUL.FTZ R35, R67, R0 ;  /* 0x0000000043237220 */ /* 0x000fe20000410000 */
[----:B------:R-:W-:-:S02]  /*3f20*/  ISETP.GE.U32.AND P5, PT, R215, 0x1000000, PT ;  /* 0x01000000d700780c */ /* 0x000fc40003fa6070 */
[----:B------:R-:W-:Y:S02]  /*3f30*/  FSEL R0, R38, RZ, P2 ;  /* 0x000000ff26007208 */ /* 0x000fe40001000000 */
[----:B------:R-:W-:Y:S02]  /*3f40*/  FSEL R38, R39, RZ, P3 ;  /* 0x000000ff27267208 */ /* 0x000fe40001800000 */
[----:B------:R-:W-:Y:S02]  /*3f50*/  FSEL R39, R40, RZ, P4 ;  /* 0x000000ff28277208 */ /* 0x000fe40002000000 */
[----:B------:R-:W-:Y:S02]  /*3f60*/  FSEL R40, R41, RZ, P5 ;  /* 0x000000ff29287208 */ /* 0x000fe40002800000 */
[----:B------:R-:W-:Y:S02]  /*3f70*/  SEL R32, R32, RZ, P2 ;  /* 0x000000ff20207207 */ /* 0x000fe40001000000 */
[----:B------:R-:W-:-:S02]  /*3f80*/  SEL R33, R33, RZ, P3 ;  /* 0x000000ff21217207 */ /* 0x000fc40001800000 */
[----:B------:R-:W-:Y:S02]  /*3f90*/  SEL R34, R34, RZ, P4 ;  /* 0x000000ff22227207 */ /* 0x000fe40002000000 */
[----:B------:R-:W-:Y:S01]  /*3fa0*/  SEL R35, R35, RZ, P5 ;  /* 0x000000ff23237207 */ /* 0x000fe20002800000 */
[----:B------:R-:W-:Y:S06]  /*3fb0*/  BRA `(.L_x_19300) ;  /* 0x0000000000a47947 */ /* 0x000fec0003800000 */
.L_x_19299:
        /* <DEDUP_REMOVED lines=40> */
[----:B------:R-:W-:-:S07]  /*4240*/  SEL R35, R35, RZ, P5 ;  /* 0x000000ff23237207 */ /* 0x000fce0002800000 */
.L_x_19300:
        /* <DEDUP_REMOVED lines=29> */
[-C--:B-----5:R-:W-:Y:S01]  /*4420*/  FMUL.FTZ R46, R32, R48.reuse ;  /* 0x00000030202e7220 */ /* 0x0a0fe20000410000 */
[----:B------:R-:W-:Y:S01]  /*4430*/  FMUL.FTZ R45, R33, R47 ;  /* 0x0000002f212d7220 */ /* 0x000fe20000410000 */
[----:B------:R-:W-:Y:S01]  /*4440*/  FMUL.FTZ R44, R34, R43 ;  /* 0x0000002b222c7220 */ /* 0x000fe20000410000 */
[----:B------:R-:W-:Y:S01]  /*4450*/  FMUL.FTZ R42, R35, R41 ;  /* 0x00000029232a7220 */ /* 0x000fe20000410000 */
[----:B------:R-:W-:Y:S01]  /*4460*/  FMUL.FTZ R32, R68, R48 ;  /* 0x0000003044207220 */ /* 0x000fe20000410000 */
[----:B------:R-:W-:Y:S01]  /*4470*/  FMUL.FTZ R33, R69, R47 ;  /* 0x0000002f45217220 */ /* 0x000fe20000410000 */
[----:B------:R-:W-:Y:S01]  /*4480*/  FMUL.FTZ R34, R70, R43 ;  /* 0x0000002b46227220 */ /* 0x000fe20000410000 */
[----:B------:R-:W-:Y:S01]  /*4490*/  FMUL.FTZ R35, R71, R41 ;  /* 0x0000002947237220 */ /* 0x000fe20000410000 */
[----:B------:R-:W-:-:S02]  /*44a0*/  LOP3.LUT P2, RZ, R198, 0xff, RZ, 0xc0, !PT ;  /* 0x000000ffc6ff7812 */ /* 0x000fc4000784c0ff */
[C---:B------:R-:W-:Y:S02]  /*44b0*/  LOP3.LUT P3, RZ, R198.reuse, 0xff00, RZ, 0xc0, !PT ;  /* 0x0000ff00c6ff7812 */ /* 0x040fe4000786c0ff */
[C---:B------:R-:W-:Y:S02]  /*44c0*/  LOP3.LUT P4, RZ, R198.reuse, 0xff0000, RZ, 0xc0, !PT ;  /* 0x00ff0000c6ff7812 */ /* 0x040fe4000788c0ff */
[----:B------:R-:W-:Y:S02]  /*44d0*/  ISETP.GE.U32.AND P5, PT, R198, 0x1000000, PT ;  /* 0x01000000c600780c */ /* 0x000fe40003fa6070 */
[----:B------:R-:W-:Y:S02]  /*44e0*/  FSEL R46, R46, RZ, P2 ;  /* 0x000000ff2e2e7208 */ /* 0x000fe40001000000 */
[----:B------:R-:W-:Y:S02]  /*44f0*/  FSEL R45, R45, RZ, P3 ;  /* 0x000000ff2d2d7208 */ /* 0x000fe40001800000 */
[----:B------:R-:W-:-:S02]  /*4500*/  FSEL R44, R44, RZ, P4 ;  /* 0x000000ff2c2c7208 */ /* 0x000fc40002000000 */
[----:B------:R-:W-:Y:S02]  /*4510*/  FSEL R41, R42, RZ, P5 ;  /* 0x000000ff2a297208 */ /* 0x000fe40002800000 */
[----:B------:R-:W-:Y:S02]  /*4520*/  SEL R32, R32, RZ, P2 ;  /* 0x000000ff20207207 */ /* 0x000fe40001000000 */
[----:B------:R-:W-:Y:S02]  /*4530*/  SEL R33, R33, RZ, P3 ;  /* 0x000000ff21217207 */ /* 0x000fe40001800000 */
[----:B------:R-:W-:Y:S02]  /*4540*/  SEL R34, R34, RZ, P4 ;  /* 0x000000ff22227207 */ /* 0x000fe40002000000 */
[----:B------:R-:W-:Y:S01]  /*4550*/  SEL R35, R35, RZ, P5 ;  /* 0x000000ff23237207 */ /* 0x000fe20002800000 */
[----:B------:R-:W-:Y:S06]  /*4560*/  BRA `(.L_x_19302) ;  /* 0x0000000000a07947 */ /* 0x000fec0003800000 */
.L_x_19301:
        /* <DEDUP_REMOVED lines=39> */
[----:B------:R-:W-:-:S07]  /*47e0*/  SEL R35, R35, RZ, P5 ;  /* 0x000000ff23237207 */ /* 0x000fce0002800000 */
.L_x_19302:
        /* <DEDUP_REMOVED lines=49> */
.L_x_19303:
        /* <DEDUP_REMOVED lines=40> */
.L_x_19304:
        /* <DEDUP_REMOVED lines=49> */
.L_x_19305:
        /* <DEDUP_REMOVED lines=40> */
.L_x_19306:
        /* <DEDUP_REMOVED lines=20> */
[C---:B------:R-:W-:Y:S01]  /*5450*/  LOP3.LUT P2, RZ, R5.reuse, 0xff, RZ, 0xc0, !PT ;  /* 0x000000ff05ff7812 */ /* 0x040fe2000784c0ff */
[-C--:B------:R-:W-:Y:S01]  /*5460*/  FMUL.FTZ R31, R160, R10.reuse ;  /* 0x0000000aa01f7220 */ /* 0x080fe20000410000 */
[----:B------:R-:W-:Y:S01]  /*5470*/  LOP3.LUT P3, RZ, R5, 0xff00, RZ, 0xc0, !PT ;  /* 0x0000ff0005ff7812 */ /* 0x000fe2000786c0ff */
[-C--:B------:R-:W-:Y:S01]  /*5480*/  FMUL.FTZ R16, R161, R10.reuse ;  /* 0x0000000aa1107220 */ /* 0x080fe20000410000 */
[C---:B------:R-:W-:Y:S01]  /*5490*/  LOP3.LUT P4, RZ, R5.reuse, 0xff0000, RZ, 0xc0, !PT ;  /* 0x00ff000005ff7812 */ /* 0x040fe2000788c0ff */
[-C--:B------:R-:W-:Y:S01]  /*54a0*/  FMUL.FTZ R15, R162, R10.reuse ;  /* 0x0000000aa20f7220 */ /* 0x080fe20000410000 */
[----:B------:R-:W-:Y:S01]  /*54b0*/  ISETP.GE.U32.AND P5, PT, R5, 0x1000000, PT ;  /* 0x010000000500780c */ /* 0x000fe20003fa6070 */
[----:B------:R-:W-:Y:S01]  /*54c0*/  FMUL.FTZ R5, R163, R10 ;  /* 0x0000000aa3057220 */ /* 0x000fe20000410000 */
[----:B------:R-:W-:Y:S01]  /*54d0*/  FMUL.FTZ R31, R31, UR4 ;  /* 0x000000041f1f7c20 */ /* 0x000fe20008410000 */
[----:B------:R-:W-:Y:S01]  /*54e0*/  FMUL.FTZ R16, R16, UR4 ;  /* 0x0000000410107c20 */ /* 0x000fe20008410000 */
[----:B------:R-:W-:Y:S01]  /*54f0*/  FMUL.FTZ R15, R15, UR4 ;  /* 0x000000040f0f7c20 */ /* 0x000fe20008410000 */
[----:B------:R-:W-:Y:S01]  /*5500*/  FMUL.FTZ R5, R5, UR4 ;  /* 0x0000000405057c20 */ /* 0x000fe20008410000 */
[----:B-----5:R-:W-:Y:S01]  /*5510*/  FMUL.FTZ R13, R32, R31 ;  /* 0x0000001f200d7220 */ /* 0x020fe20000410000 */
[-C--:B------:R-:W-:Y:S01]  /*5520*/  FMUL.FTZ R14, R33, R16.reuse ;  /* 0x00000010210e7220 */ /* 0x080fe20000410000 */
[----:B------:R-:W-:Y:S01]  /*5530*/  FMUL.FTZ R28, R34, R15 ;  /* 0x0000000f221c7220 */ /* 0x000fe20000410000 */
        /* <DEDUP_REMOVED lines=9> */
[----:B------:R-:W-:Y:S02]  /*55d0*/  SEL R32, R32, RZ, P2 ;  /* 0x000000ff20207207 */ /* 0x000fe40001000000 */
[----:B------:R-:W-:Y:S02]  /*55e0*/  SEL R33, R33, RZ, P3 ;  /* 0x000000ff21217207 */ /* 0x000fe40001800000 */
[----:B------:R-:W-:-:S02]  /*55f0*/  SEL R34, R34, RZ, P4 ;  /* 0x000000ff22227207 */ /* 0x000fc40002000000 */
[----:B------:R-:W-:Y:S01]  /*5600*/  SEL R35, R35, RZ, P5 ;  /* 0x000000ff23237207 */ /* 0x000fe20002800000 */
[----:B------:R-:W-:Y:S06]  /*5610*/  BRA `(.L_x_19308) ;  /* 0x0000000000a07947 */ /* 0x000fec0003800000 */
.L_x_19307:
        /* <DEDUP_REMOVED lines=14> */
[C---:B------:R-:W-:Y:S01]  /*5700*/  LOP3.LUT P3, RZ, R5.reuse, 0xff00, RZ, 0xc0, !PT ;  /* 0x0000ff0005ff7812 */ /* 0x040fe2000786c0ff */
[-C--:B------:R-:W-:Y:S01]  /*5710*/  FMUL.FTZ R30, R30, R10.reuse ;  /* 0x0000000a1e1e7220 */ /* 0x080fe20000410000 */
[----:B------:R-:W-:Y:S01]  /*5720*/  LOP3.LUT P4, RZ, R5, 0xff0000, RZ, 0xc0, !PT ;  /* 0x00ff000005ff7812 */ /* 0x000fe2000788c0ff */
        /* <DEDUP_REMOVED lines=22> */
[----:B------:R-:W-:-:S07]  /*5890*/  SEL R35, R35, RZ, P5 ;  /* 0x000000ff23237207 */ /* 0x000fce0002800000 */
.L_x_19308:
        /* <DEDUP_REMOVED lines=28> */
[C---:B------:R-:W-:Y:S01]  /*5a60*/  LOP3.LUT P2, RZ, R4.reuse, 0xff, RZ, 0xc0, !PT ;  /* 0x000000ff04ff7812 */ /* 0x040fe2000784c0ff */
[-C--:B-----5:R-:W-:Y:S01]  /*5a70*/  FMUL.FTZ R20, R33, R17.reuse ;  /* 0x0000001121147220 */ /* 0x0a0fe20000410000 */
[----:B------:R-:W-:Y:S01]  /*5a80*/  LOP3.LUT P3, RZ, R4, 0xff00, RZ, 0xc0, !PT ;  /* 0x0000ff0004ff7812 */ /* 0x000fe2000786c0ff */
[----:B------:R-:W-:Y:S01]  /*5a90*/  FMUL.FTZ R31, R34, R18 ;  /* 0x00000012221f7220 */ /* 0x000fe20000410000 */
[C---:B------:R-:W-:Y:S01]  /*5aa0*/  LOP3.LUT P4, RZ, R4.reuse, 0xff0000, RZ, 0xc0, !PT ;  /* 0x00ff000004ff7812 */ /* 0x040fe2000788c0ff */
[----:B------:R-:W-:Y:S01]  /*5ab0*/  FMUL.FTZ R17, R85, R17 ;  /* 0x0000001155117220 */ /* 0x000fe20000410000 */
[----:B------:R-:W-:Y:S01]  /*5ac0*/  ISETP.GE.U32.AND P5, PT, R4, 0x1000000, PT ;  /* 0x010000000400780c */ /* 0x000fe20003fa6070 */
[-C--:B------:R-:W-:Y:S01]  /*5ad0*/  FMUL.FTZ R4, R32, R16.reuse ;  /* 0x0000001020047220 */ /* 0x080fe20000410000 */
[-C--:B------:R-:W-:Y:S01]  /*5ae0*/  FMUL.FTZ R32, R35, R19.reuse ;  /* 0x0000001323207220 */ /* 0x080fe20000410000 */
        /* <DEDUP_REMOVED lines=12> */
.L_x_19309:
        /* <DEDUP_REMOVED lines=40> */
.L_x_19310:
        /* <DEDUP_REMOVED lines=8> */
[C---:B------:R-:W-:Y:S01]  /*5eb0*/  LOP3.LUT P2, RZ, R3.reuse, 0xff, RZ, 0xc0, !PT ;  /* 0x000000ff03ff7812 */ /* 0x040fe2000784c0ff */
[C-C-:B------:R-:W-:Y:S01]  /*5ec0*/  FFMA.FTZ R160, R36.reuse, R169, R37.reuse ;  /* 0x000000a924a07223 */ /* 0x140fe20000010025 */
[C---:B------:R-:W-:Y:S01]  /*5ed0*/  LOP3.LUT P3, RZ, R3.reuse, 0xff00, RZ, 0xc0, !PT ;  /* 0x0000ff0003ff7812 */ /* 0x040fe2000786c0ff */
[C-C-:B------:R-:W-:Y:S01]  /*5ee0*/  FFMA.FTZ R9, R36.reuse, R170, R37.reuse ;  /* 0x000000aa24097223 */ /* 0x140fe20000010025 */
[C---:B------:R-:W-:Y:S01]  /*5ef0*/  LOP3.LUT P4, RZ, R3.reuse, 0xff0000, RZ, 0xc0, !PT ;  /* 0x00ff000003ff7812 */ /* 0x040fe2000788c0ff */
[C-C-:B------:R-:W-:Y:S01]  /*5f00*/  FFMA.FTZ R8, R36.reuse, R171, R37.reuse ;  /* 0x000000ab24087223 */ /* 0x140fe20000010025 */
        /* <DEDUP_REMOVED lines=20> */
[-C--:B------:R-:W-:Y:S01]  /*6050*/  FMUL.FTZ R21, R18, R8.reuse ;  /* 0x0000000812157220 */ /* 0x080fe20000410000 */
        /* <DEDUP_REMOVED lines=14> */
.L_x_19311:
        /* <DEDUP_REMOVED lines=15> */
[----:B------:R-:W-:Y:S01]  /*6230*/  FMUL.FTZ R3, R11, R170 ;  /* 0x000000aa0b037220 */ /* 0x000fe20000410000 */
[-C--:B------:R-:W-:Y:S01]  /*6240*/  FMUL.FTZ R23, R169, R10.reuse ;  /* 0x0000000aa9177220 */ /* 0x080fe20000410000 */
[-C--:B------:R-:W-:Y:S01]  /*6250*/  FMUL.FTZ R8, R9, R10.reuse ;  /* 0x0000000a09087220 */ /* 0x080fe20000410000 */
[-C--:B------:R-:W-:Y:S01]  /*6260*/  FMUL.FTZ R15, R15, R10.reuse ;  /* 0x0000000a0f0f7220 */ /* 0x080fe20000410000 */
[----:B------:R-:W-:Y:S01]  /*6270*/  FMUL.FTZ R3, R3, R10 ;  /* 0x0000000a03037220 */ /* 0x000fe20000410000 */
[----:B------:R-:W-:Y:S01]  /*6280*/  FMUL.FTZ R23, R23, UR4 ;  /* 0x0000000417177c20 */ /* 0x000fe20008410000 */
[----:B------:R-:W-:-:S02]  /*6290*/  FMUL.FTZ R8, R8, UR4 ;  /* 0x0000000408087c20 */ /* 0x000fc40008410000 */
        /* <DEDUP_REMOVED lines=18> */
.L_x_19312:
        /* <DEDUP_REMOVED lines=23> */
[----:B------:R-:W-:Y:S01]  /*6530*/  FMUL.FTZ R8, R162, R10 ;  /* 0x0000000aa2087220 */ /* 0x000fe20000410000 */
[----:B------:R-:W-:-:S02]  /*6540*/  LOP3.LUT P4, RZ, R2, 0xff0000, RZ, 0xc0, !PT ;  /* 0x00ff000002ff7812 */ /* 0x000fc4000788c0ff */
[----:B------:R-:W-:Y:S01]  /*6550*/  ISETP.GE.U32.AND P5, PT, R2, 0x1000000, PT ;  /* 0x010000000200780c */ /* 0x000fe20003fa6070 */
[-C--:B------:R-:W-:Y:S01]  /*6560*/  FMUL.FTZ R2, R160, R10.reuse ;  /* 0x0000000aa0027220 */ /* 0x080fe20000410000 */
[----:B------:R-:W-:-:S03]  /*6570*/  FMUL.FTZ R10, R163, R10 ;  /* 0x0000000aa30a7220 */ /* 0x000fc60000410000 */
        /* <DEDUP_REMOVED lines=21> */
.L_x_19313:
        /* <DEDUP_REMOVED lines=16> */
[C---:B------:R-:W-:Y:S01]  /*67d0*/  LOP3.LUT P2, RZ, R2.reuse, 0xff, RZ, 0xc0, !PT ;  /* 0x000000ff02ff7812 */ /* 0x040fe2000784c0ff */
[----:B------:R-:W-:Y:S01]  /*67e0*/  FMUL.FTZ R3, R3, UR4 ;  /* 0x0000000403037c20 */ /* 0x000fe20008410000 */
[C---:B------:R-:W-:Y:S01]  /*67f0*/  LOP3.LUT P3, RZ, R2.reuse, 0xff00, RZ, 0xc0, !PT ;  /* 0x0000ff0002ff7812 */ /* 0x040fe2000786c0ff */
[----:B------:R-:W-:Y:S01]  /*6800*/  FMUL.FTZ R8, R11, UR4 ;  /* 0x000000040b087c20 */ /* 0x000fe20008410000 */
[C---:B------:R-:W-:Y:S01]  /*6810*/  LOP3.LUT P4, RZ, R2.reuse, 0xff0000, RZ, 0xc0, !PT ;  /* 0x00ff000002ff7812 */ /* 0x040fe2000788c0ff */
[----:B------:R-:W-:Y:S01]  /*6820*/  FMUL.FTZ R9, R9, UR4 ;  /* 0x0000000409097c20 */ /* 0x000fe20008410000 */
[----:B------:R-:W-:Y:S01]  /*6830*/  ISETP.GE.U32.AND P5, PT, R2, 0x1000000, PT ;  /* 0x010000000200780c */ /* 0x000fe20003fa6070 */
[----:B------:R-:W-:Y:S01]  /*6840*/  FMUL.FTZ R2, R7, UR4 ;  /* 0x0000000407027c20 */ /* 0x000fe20008410000 */
[----:B-----5:R-:W-:Y:S01]  /*6850*/  FMUL.FTZ R16, R16, R3 ;  /* 0x0000000310107220 */ /* 0x020fe20000410000 */
[----:B------:R-:W-:Y:S01]  /*6860*/  FMUL.FTZ R11, R19, R8 ;  /* 0x00000008130b7220 */ /* 0x000fe20000410000 */
[----:B------:R-:W-:Y:S01]  /*6870*/  FMUL.FTZ R7, R18, R9 ;  /* 0x0000000912077220 */ /* 0x000fe20000410000 */
[-C--:B------:R-:W-:Y:S01]  /*6880*/  FMUL.FTZ R17, R17, R2.reuse ;  /* 0x0000000211117220 */ /* 0x080fe20000410000 */
        /* <DEDUP_REMOVED lines=12> */
.L_x_19314:
[----:B------:R-:W0:Y:S02]  /*6950*/  @P1 LDC.64 R2, c[0x0][0x478] ;  /* 0x00011e00ff021b82 */ /* 0x000e240000000a00 */
[----:B0-----:R-:W-:-:S04]  /*6960*/  @P1 IMAD.WIDE.U32 R2, R6, 0x10, R2 ;  /* 0x0000001006021825 */ /* 0x001fc800078e0002 */
[----:B------:R-:W-:Y:S01]  /*6970*/  IMAD.WIDE.U32 R6, R6, 0x10, R58 ;  /* 0x0000001006067825 */ /* 0x000fe200078e003a */
[----:B------:R0:W-:Y:S04]  /*6980*/  @P1 STG.E.128 desc[UR6][R2.64], R160 ;  /* 0x000000a002001986 */ /* 0x0001e8000c101d06 */
[----:B------:R0:W-:Y:S01]  /*6990*/  STG.E.128 desc[UR6][R6.64], R8 ;  /* 0x0000000806007986 */ /* 0x0001e2000c101d06 */
[----:B------:R-:W-:Y:S05]  /*69a0*/  BRA `(.L_x_19315) ;  /* 0x0000002c00407947 */ /* 0x000fea0003800000 */
.L_x_19298:
[----:B------:R-:W0:Y:S02]  /*69b0*/  LDC.64 R60, c[0x0][0x390] ;  /* 0x0000e400ff3c7b82 */ /* 0x000e240000000a00 */
[----:B0-----:R-:W-:-:S06]  /*69c0*/  IMAD.WIDE.U32 R32, R207, 0x10, R60 ;  /* 0x00000010cf207825 */ /* 0x001fcc00078e003c */
[----:B------:R-:W5:Y:S01]  /*69d0*/  LDG.E.128 R32, desc[UR6][R32.64] ;  /* 0x0000000620207981 */ /* 0x000f62000c1e1d00 */
[----:B------:R-:W-:-:S04]  /*69e0*/  UISETP.NE.U32.AND UP0, UPT, UR16, URZ, UPT ;  /* 0x000000ff1000728c */ /* 0x000fc8000bf05070 */
[----:B------:R-:W-:-:S09]  /*69f0*/  UISETP.NE.AND.EX UP0, UPT, UR17, URZ, UPT, UP0 ;  /* 0x000000ff1100728c */ /* 0x000fd2000bf05300 */
[----:B------:R-:W-:Y:S05]  /*6a00*/  BRA.U UP0, `(.L_x_19316) ;  /* 0x0000000100a87547 */ /* 0x000fea000b800000 */
        /* <DEDUP_REMOVED lines=42> */
.L_x_19316:
        /* <DEDUP_REMOVED lines=41> */
.L_x_19317:
        /* <DEDUP_REMOVED lines=52> */
.L_x_19318:
        /* <DEDUP_REMOVED lines=40> */
.L_x_19319:
        /* <DEDUP_REMOVED lines=49> */
.L_x_19320:
        /* <DEDUP_REMOVED lines=40> */
.L_x_19321:
        /* <DEDUP_REMOVED lines=49> */
.L_x_19322:
        /* <DEDUP_REMOVED lines=40> */
.L_x_19323:
        /* <DEDUP_REMOVED lines=49> */
.L_x_19324:
        /* <DEDUP_REMOVED lines=40> */
.L_x_19325:
        /* <DEDUP_REMOVED lines=49> */
.L_x_19326:
        /* <DEDUP_REMOVED lines=40> */
.L_x_19327:
        /* <DEDUP_REMOVED lines=9> */
[----:B------:R-:W-:Y:S01]  /*8bd0*/  FFMA.FTZ R9, R36, R170, R37 ;  /* 0x000000aa24097223 */ /* 0x000fe20000010025 */
[----:B------:R-:W-:Y:S02]  /*8be0*/  LOP3.LUT P2, RZ, R3, 0xff, RZ, 0xc0, !PT ;  /* 0x000000ff03ff7812 */ /* 0x000fe4000784c0ff */
[----:B------:R-:W-:Y:S01]  /*8bf0*/  FADD.FTZ R21, -R8, R21 ;  /* 0x0000001508157221 */ /* 0x000fe20000010100 */
[----:B------:R-:W-:Y:S01]  /*8c00*/  FADD.FTZ R22, -R9, R22 ;  /* 0x0000001609167221 */ /* 0x000fe20000010100 */
[C-C-:B------:R-:W-:Y:S01]  /*8c10*/  FFMA.FTZ R8, R36.reuse, R171, R37.reuse ;  /* 0x000000ab24087223 */ /* 0x140fe20000010025 */
[----:B------:R-:W-:Y:S01]  /*8c20*/  FFMA.FTZ R9, R36, R172, R37 ;  /* 0x000000ac24097223 */ /* 0x000fe20000010025 */
[----:B------:R-:W-:Y:S01]  /*8c30*/  LOP3.LUT P3, RZ, R3, 0xff00, RZ, 0xc0, !PT ;  /* 0x0000ff0003ff7812 */ /* 0x000fe2000786c0ff */
[----:B------:R-:W-:Y:S01]  /*8c40*/  FFMA.FTZ R160, R11, R21, R152 ;  /* 0x000000150ba07223 */ /* 0x000fe20000010098 */
[----:B------:R-:W-:Y:S01]  /*8c50*/  LOP3.LUT P4, RZ, R3, 0xff0000, RZ, 0xc0, !PT ;  /* 0x00ff000003ff7812 */ /* 0x000fe2000788c0ff */
[----:B------:R-:W-:Y:S01]  /*8c60*/  FADD.FTZ R24, -R9, R24 ;  /* 0x0000001809187221 */ /* 0x000fe20000010100 */
[----:B------:R-:W-:Y:S01]  /*8c70*/  ISETP.GE.U32.AND P5, PT, R3, 0x1000000, PT ;  /* 0x010000000300780c */ /* 0x000fe20003fa6070 */
[----:B------:R-:W-:Y:S01]  /*8c80*/  FADD.FTZ R3, -R8, R23 ;  /* 0x0000001708037221 */ /* 0x000fe20000010100 */
[C---:B------:R-:W-:Y:S01]  /*8c90*/  FFMA.FTZ R161, R11.reuse, R22, R153 ;  /* 0x000000160ba17223 */ /* 0x040fe20000010099 */
[C---:B------:R-:W-:Y:S01]  /*8ca0*/  FFMA.FTZ R163, R11.reuse, R24, R155 ;  /* 0x000000180ba37223 */ /* 0x040fe2000001009b */
[-C--:B------:R-:W-:Y:S01]  /*8cb0*/  FMUL.FTZ R23, R160, R10.reuse ;  /* 0x0000000aa0177220 */ /* 0x080fe20000410000 */
[----:B------:R-:W-:Y:S01]  /*8cc0*/  FFMA.FTZ R162, R11, R3, R154 ;  /* 0x000000030ba27223 */ /* 0x000fe2000001009a */
[-C--:B------:R-:W-:Y:S01]  /*8cd0*/  FMUL.FTZ R9, R161, R10.reuse ;  /* 0x0000000aa1097220 */ /* 0x080fe20000410000 */
[-C--:B------:R-:W-:Y:S01]  /*8ce0*/  FMUL.FTZ R3, R163, R10.reuse ;  /* 0x0000000aa3037220 */ /* 0x080fe20000410000 */
[----:B------:R-:W-:Y:S01]  /*8cf0*/  FMUL.FTZ R23, R23, UR4 ;  /* 0x0000000417177c20 */ /* 0x000fe20008410000 */
[----:B------:R-:W-:Y:S01]  /*8d00*/  FMUL.FTZ R8, R162, R10 ;  /* 0x0000000aa2087220 */ /* 0x000fe20000410000 */
[----:B------:R-:W-:Y:S01]  /*8d10*/  FMUL.FTZ R9, R9, UR4 ;  /* 0x0000000409097c20 */ /* 0x000fe20008410000 */
[----:B------:R-:W-:Y:S01]  /*8d20*/  FMUL.FTZ R3, R3, UR4 ;  /* 0x0000000403037c20 */ /* 0x000fe20008410000 */
[----:B-----5:R-:W-:Y:S01]  /*8d30*/  FMUL.FTZ R14, R16, R23 ;  /* 0x00000017100e7220 */ /* 0x020fe20000410000 */
[----:B------:R-:W-:Y:S01]  /*8d40*/  FMUL.FTZ R8, R8, UR4 ;  /* 0x0000000408087c20 */ /* 0x000fe20008410000 */
[----:B------:R-:W-:Y:S01]  /*8d50*/  FMUL.FTZ R15, R17, R9 ;  /* 0x00000009110f7220 */ /* 0x000fe20000410000 */
[----:B------:R-:W-:Y:S01]  /*8d60*/  FMUL.FTZ R22, R19, R3 ;  /* 0x0000000313167220 */ /* 0x000fe20000410000 */
[----:B------:R-:W-:Y:S01]  /*8d70*/  FMUL.FTZ R16, R88, R23 ;  /* 0x0000001758107220 */ /* 0x000fe20000410000 */
        /* <DEDUP_REMOVED lines=13> */
.L_x_19328:
        /* <DEDUP_REMOVED lines=9> */
[----:B------:R-:W-:Y:S01]  /*8ee0*/  FFMA.FTZ R169, R11, R169, R152 ;  /* 0x000000a90ba97223 */ /* 0x000fe20000010098 */
[----:B------:R-:W-:Y:S01]  /*8ef0*/  LOP3.LUT P3, RZ, R3, 0xff00, RZ, 0xc0, !PT ;  /* 0x0000ff0003ff7812 */ /* 0x000fe2000786c0ff */
[----:B------:R-:W-:Y:S01]  /*8f00*/  FFMA.FTZ R9, R11, R23, R154 ;  /* 0x000000170b097223 */ /* 0x000fe2000001009a */
[----:B------:R-:W-:Y:S01]  /*8f10*/  LOP3.LUT P4, RZ, R3, 0xff0000, RZ, 0xc0, !PT ;  /* 0x00ff000003ff7812 */ /* 0x000fe2000788c0ff */
[----:B------:R-:W-:Y:S01]  /*8f20*/  FFMA.FTZ R15, R11, R24, R155 ;  /* 0x000000180b0f7223 */ /* 0x000fe2000001009b */
[----:B------:R-:W-:Y:S01]  /*8f30*/  ISETP.GE.U32.AND P5, PT, R3, 0x1000000, PT ;  /* 0x010000000300780c */ /* 0x000fe20003fa6070 */
[----:B------:R-:W-:Y:S01]  /*8f40*/  FFMA.FTZ R3, R11, R170, R153 ;  /* 0x000000aa0b037223 */ /* 0x000fe20000010099 */
        /* <DEDUP_REMOVED lines=24> */
.L_x_19329:
        /* <DEDUP_REMOVED lines=49> */
.L_x_19330:
        /* <DEDUP_REMOVED lines=40> */
.L_x_19331:
[----:B------:R-:W0:Y:S02]  /*9660*/  @P1 LDC.64 R2, c[0x0][0x478] ;  /* 0x00011e00ff021b82 */ /* 0x000e240000000a00 */
[----:B0-----:R-:W-:-:S04]  /*9670*/  @P1 IMAD.WIDE.U32 R2, R6, 0x10, R2 ;  /* 0x0000001006021825 */ /* 0x001fc800078e0002 */
[----:B------:R-:W-:Y:S01]  /*9680*/  IMAD.WIDE.U32 R6, R6, 0x10, R58 ;  /* 0x0000001006067825 */ /* 0x000fe200078e003a */
[----:B------:R1:W-:Y:S04]  /*9690*/  @P1 STG.E.128 desc[UR6][R2.64], R160 ;  /* 0x000000a002001986 */ /* 0x0003e8000c101d06 */
[----:B------:R1:W-:Y:S02]  /*96a0*/  STG.E.128 desc[UR6][R6.64], R8 ;  /* 0x0000000806007986 */ /* 0x0003e4000c101d06 */
.L_x_19315:
        /* <DEDUP_REMOVED lines=101> */
.L_x_19294:
[----:B------:R0:W5:Y:S01]  /*9d00*/  LDL.LU R39, [R1+0x38] ;  /* 0x0000380001277983 */ /* 0x0001620000300800 */
[----:B------:R-:W-:Y:S02]  /*9d10*/  MOV R4, R37 ;  /* 0x0000002500047202 */ /* 0x000fe40000000f00 */
[----:B------:R-:W-:Y:S01]  /*9d20*/  MOV R5, R36 ;  /* 0x0000002400057202 */ /* 0x000fe20000000f00 */
[----:B------:R0:W5:Y:S01]  /*9d30*/  LDL.LU R38, [R1+0x34] ;  /* 0x0000340001267983 */ /* 0x0001620000300800 */
[----:B------:R-:W-:Y:S02]  /*9d40*/  MOV R14, R43 ;  /* 0x0000002b000e7202 */ /* 0x000fe40000000f00 */
[----:B------:R-:W-:Y:S01]  /*9d50*/  MOV R15, R42 ;  /* 0x0000002a000f7202 */ /* 0x000fe20000000f00 */
[----:B-1----:R0:W5:Y:S01]  /*9d60*/  LDL.LU R37, [R1+0x30] ;  /* 0x0000300001257983 */ /* 0x0021620000300800 */
        /* <DEDUP_REMOVED lines=71> */
[----:B------:R0:W5:Y:S02]  /*a1e0*/  LDL.LU R92, [R1] ;  /* 0x00000000015c7983 */ /* 0x0001640000300800 */
.L_x_19293:
[----:B------:R-:W-:Y:S05]  /*a1f0*/  BSYNC B0 ;  /* 0x0000000000007941 */ /* 0x000fea0003800000 */
.L_x_19292:
        /* <DEDUP_REMOVED lines=36> */
[----:B--2---:R-:W-:Y:S01]  /*a440*/  FADD.FTZ R3, RZ, R3 ;  /* 0x00000003ff037221 */ /* 0x004fe20000010000 */
[----:B----4-:R-:W-:Y:S02]  /*a450*/  FADD.FTZ R2, R2, R49 ;  /* 0x0000003102027221 */ /* 0x010fe40000010000 */
[----:B------:R-:W2:Y:S01]  /*a460*/  LDS R52, [R97+0x400] ;  /* 0x0004000061347984 */ /* 0x000ea20000000800 */
[----:B0-----:R-:W-:-:S03]  /*a470*/  FADD.FTZ R3, R3, R44 ;  /* 0x0000002c03037221 */ /* 0x001fc60000010000 */
[----:B------:R-:W0:Y:S01]  /*a480*/  LDS R48, [R97+0x600] ;  /* 0x0006000061307984 */ /* 0x000e220000000800 */
[----:B---3--:R-:W-:-:S03]  /*a490*/  FADD.FTZ R36, RZ, R36 ;  /* 0x00000024ff247221 */ /* 0x008fc60000010000 */
[----:B------:R-:W3:Y:S01]  /*a4a0*/  LDS R41, [R97+0x1400] ;  /* 0x0014000061297984 */ /* 0x000ee20000000800 */
        /* <DEDUP_REMOVED lines=17> */
[----:B0-----:R-:W-:-:S03]  /*a5c0*/  FADD.FTZ R48, RZ, R48 ;  /* 0x00000030ff307221 */ /* 0x001fc60000010000 */
[----:B------:R-:W0:Y:S01]  /*a5d0*/  LDS R55, [R97+0x2c00] ;  /* 0x002c000061377984 */ /* 0x000e220000000800 */
[----:B---3--:R-:W-:-:S03]  /*a5e0*/  FADD.FTZ R41, R52, R41 ;  /* 0x0000002934297221 */ /* 0x008fc60000010000 */
[----:B------:R-:W3:Y:S01]  /*a5f0*/  LDS R58, [R97+0x2e00] ;  /* 0x002e0000613a7984 */ /* 0x000ee20000000800 */
[----:B----4-:R-:W-:-:S03]  /*a600*/  FADD.FTZ R43, R48, R43 ;  /* 0x0000002b302b7221 */ /* 0x010fc60000010000 */
[----:B------:R-:W4:Y:S01]  /*a610*/  LDS R62, [R97+0x3400] ;  /* 0x00340000613e7984 */ /* 0x000f220000000800 */
[----:B------:R-:W-:-:S03]  /*a620*/  FADD.FTZ R38, RZ, R38 ;  /* 0x00000026ff267221 */ /* 0x000fc60000010000 */
        /* <DEDUP_REMOVED lines=109> */
[----:B0-----:R-:W-:-:S03]  /*ad00*/  IMAD R4, R4, UR4, RZ ;  /* 0x0000000404047c24 */ /* 0x001fc6000f8e02ff */
[----:B------:R-:W0:Y:S02]  /*ad10*/  LDS R5, [R97+0x3000] ;  /* 0x0030000061057984 */ /* 0x000e240000000800 */
[----:B------:R-:W-:Y:S02]  /*ad20*/  IADD3 R6, P0, PT, R4, R98, RZ ;  /* 0x0000006204067210 */ /* 0x000fe40007f1e0ff */
[----:B------:R-:W0:Y:S02]  /*ad30*/  LDS R7, [R97+0x1200] ;  /* 0x0012000061077984 */ /* 0x000e240000000800 */
[----:B------:R-:W-:Y:S02]  /*ad40*/  IADD3.X R21, PT, PT, RZ, RZ, RZ, P0, !PT ;  /* 0x000000ffff157210 */ /* 0x000fe400007fe4ff */
[----:B------:R-:W0:Y:S02]  /*ad50*/  LDS R8, [R97+0x400] ;  /* 0x0004000061087984 */ /* 0x000e240000000800 */
[----:B------:R-:W-:-:S02]  /*ad60*/  SHF.L.U64.HI R21, R6, 0x2, R21 ;  /* 0x0000000206157819 */ /* 0x000fc40000010215 */
        /* <DEDUP_REMOVED lines=52> */
[----:B------:R-:W-:Y:S01]  /*b0b0*/  STG.E desc[UR6][R2.64], R81 ;  /* 0x0000005102007986 */ /* 0x000fe2000c101906 */
[----:B--2---:R-:W-:-:S03]  /*b0c0*/  FADD.FTZ R9, R9, R26 ;  /* 0x0000001a09097221 */ /* 0x004fc60000010000 */
[----:B------:R-:W-:Y:S01]  /*b0d0*/  STG.E desc[UR6][R4.64], R57 ;  /* 0x0000003904007986 */ /* 0x000fe2000c101906 */
[----:B---3--:R-:W-:-:S03]  /*b0e0*/  FADD.FTZ R12, RZ, R12 ;  /* 0x0000000cff0c7221 */ /* 0x008fc60000010000 */
[----:B------:R-:W1:Y:S01]  /*b0f0*/  LDS R57, [R97+0x3e00] ;  /* 0x003e000061397984 */ /* 0x000e620000000800 */
        /* <DEDUP_REMOVED lines=32> */
.L_x_19297:
[----:B------:R-:W-:Y:S01]  /*b300*/  HFMA2 R249, -RZ, RZ, 0, 5.9604644775390625e-08 ;  /* 0x00000001fff97431 */ /* 0x000fe200000001ff */
[----:B------:R-:W-:Y:S01]  /*b310*/  BSSY B2, `(.L_x_19333) ;  /* 0x0000006000027945 */ /* 0x000fe20003800000 */
[----:B------:R-:W-:Y:S02]  /*b320*/  MOV R248, 0x1f ;  /* 0x0000001f00f87802 */ /* 0x000fe40000000f00 */
[----:B------:R-:W-:-:S07]  /*b330*/  MOV R35, 0xffffffff ;  /* 0xffffffff00237802 */ /* 0x000fce0000000f00 */
[----:B-----5:R-:W-:Y:S05]  /*b340*/  WARPSYNC.COLLECTIVE R35, `(.L_x_19334) ;  /* 0x0000000023087348 */ /* 0x020fea0003c00000 */
[----:B------:R0:W1:Y:S02]  /*b350*/  SHFL.BFLY P3, R35, R247, R249, R248 ;  /* 0x0c0000f9f7237389 */ /* 0x00006400000600f8 */
[----:B01---5:R-:W-:Y:S05]  /*b360*/  ENDCOLLECTIVE ;  /* 0x000000000000791b */ /* 0x023fea0003800000 */
.L_x_19334:
[----:B------:R-:W-:Y:S05]  /*b370*/  BSYNC B2 ;  /* 0x0000000000027941 */ /* 0x000fea0003800000 */
.L_x_19333:
        /* <DEDUP_REMOVED lines=9> */
.L_x_19335:
[----:B------:R-:W-:Y:S01]  /*b410*/  MOV R247, R251 ;  /* 0x000000fb00f77202 */ /* 0x000fe20000000f00 */
[----:B------:R-:W-:Y:S02]  /*b420*/  HFMA2 R249, -RZ, RZ, 0, 1.1920928955078125e-07 ;  /* 0x00000002fff97431 */ /* 0x000fe400000001ff */
[----:B------:R-:W-:Y:S01]  /*b430*/  FADD.FTZ R246, R35, R246 ;  /* 0x000000f623f67221 */ /* 0x000fe20000010000 */
[----:B------:R-:W-:-:S07]  /*b440*/  MOV R35, 0xffffffff ;  /* 0xffffffff00237802 */ /* 0x000fce0000000f00 */
[----:B------:R-:W-:Y:S05]  /*b450*/  WARPSYNC.COLLECTIVE R35, `(.L_x_19336) ;  /* 0x0000000023087348 */ /* 0x000fea0003c00000 */
[----:B------:R0:W1:Y:S02]  /*b460*/  SHFL.BFLY P3, R35, R247, R249, R248 ;  /* 0x0c0000f9f7237389 */ /* 0x00006400000600f8 */
[----:B01----:R-:W-:Y:S05]  /*b470*/  ENDCOLLECTIVE ;  /* 0x000000000000791b */ /* 0x003fea0003800000 */
.L_x_19336:
[----:B------:R-:W-:Y:S01]  /*b480*/  MOV R247, R246 ;  /* 0x000000f600f77202 */ /* 0x000fe20000000f00 */
[----:B------:R-:W-:Y:S01]  /*b490*/  FADD.FTZ R251, R251, R35 ;  /* 0x00000023fbfb7221 */ /* 0x000fe20000010000 */
[----:B------:R-:W-:-:S07]  /*b4a0*/  MOV R35, 0xffffffff ;  /* 0xffffffff00237802 */ /* 0x000fce0000000f00 */
[----:B------:R-:W-:Y:S05]  /*b4b0*/  WARPSYNC.COLLECTIVE R35, `(.L_x_19337) ;  /* 0x0000000023087348 */ /* 0x000fea0003c00000 */
[----:B------:R0:W1:Y:S02]  /*b4c0*/  SHFL.BFLY P3, R35, R247, R249, R248 ;  /* 0x0c0000f9f7237389 */ /* 0x00006400000600f8 */
[----:B01----:R-:W-:Y:S05]  /*b4d0*/  ENDCOLLECTIVE ;  /* 0x000000000000791b */ /* 0x003fea0003800000 */
.L_x_19337:
[----:B------:R-:W-:Y:S01]  /*b4e0*/  MOV R247, R251 ;  /* 0x000000fb00f77202 */ /* 0x000fe20000000f00 */
[----:B------:R-:W-:Y:S02]  /*b4f0*/  HFMA2 R249, -RZ, RZ, 0, 2.384185791015625e-07 ;  /* 0x00000004fff97431 */ /* 0x000fe400000001ff */
[----:B------:R-:W-:Y:S01]  /*b500*/  FADD.FTZ R246, R246, R35 ;  /* 0x00000023f6f67221 */ /* 0x000fe20000010000 */
[----:B------:R-:W-:-:S07]  /*b510*/  MOV R35, 0xffffffff ;  /* 0xffffffff00237802 */ /* 0x000fce0000000f00 */
[----:B------:R-:W-:Y:S05]  /*b520*/  WARPSYNC.COLLECTIVE R35, `(.L_x_19338) ;  /* 0x0000000023087348 */ /* 0x000fea0003c00000 */
[----:B------:R0:W1:Y:S02]  /*b530*/  SHFL.BFLY P3, R35, R247, R249, R248 ;  /* 0x0c0000f9f7237389 */ /* 0x00006400000600f8 */
[----:B01----:R-:W-:Y:S05]  /*b540*/  ENDCOLLECTIVE ;  /* 0x000000000000791b */ /* 0x003fea0003800000 */
.L_x_19338:
[----:B------:R-:W-:Y:S01]  /*b550*/  MOV R247, R246 ;  /* 0x000000f600f77202 */ /* 0x000fe20000000f00 */
[----:B------:R-:W-:Y:S01]  /*b560*/  FADD.FTZ R251, R251, R35 ;  /* 0x00000023fbfb7221 */ /* 0x000fe20000010000 */
[----:B------:R-:W-:-:S07]  /*b570*/  MOV R35, 0xffffffff ;  /* 0xffffffff00237802 */ /* 0x000fce0000000f00 */
[----:B------:R-:W-:Y:S05]  /*b580*/  WARPSYNC.COLLECTIVE R35, `(.L_x_19339) ;  /* 0x0000000023087348 */ /* 0x000fea0003c00000 */
[----:B------:R0:W1:Y:S02]  /*b590*/  SHFL.BFLY P3, R35, R247, R249, R248 ;  /* 0x0c0000f9f7237389 */ /* 0x00006400000600f8 */
[----:B01----:R-:W-:Y:S05]  /*b5a0*/  ENDCOLLECTIVE ;  /* 0x000000000000791b */ /* 0x003fea0003800000 */
.L_x_19339:
[----:B------:R-:W-:Y:S01]  /*b5b0*/  MOV R247, R251 ;  /* 0x000000fb00f77202 */ /* 0x000fe20000000f00 */
[----:B------:R-:W-:Y:S02]  /*b5c0*/  HFMA2 R249, -RZ, RZ, 0, 4.76837158203125e-07 ;  /* 0x00000008fff97431 */ /* 0x000fe400000001ff */
[----:B------:R-:W-:Y:S01]  /*b5d0*/  FADD.FTZ R246, R246, R35 ;  /* 0x00000023f6f67221 */ /* 0x000fe20000010000 */
[----:B------:R-:W-:-:S07]  /*b5e0*/  MOV R35, 0xffffffff ;  /* 0xffffffff00237802 */ /* 0x000fce0000000f00 */
[----:B------:R-:W-:Y:S05]  /*b5f0*/  WARPSYNC.COLLECTIVE R35, `(.L_x_19340) ;  /* 0x0000000023087348 */ /* 0x000fea0003c00000 */
[----:B------:R0:W1:Y:S02]  /*b600*/  SHFL.BFLY P3, R35, R247, R249, R248 ;  /* 0x0c0000f9f7237389 */ /* 0x00006400000600f8 */
[----:B01----:R-:W-:Y:S05]  /*b610*/  ENDCOLLECTIVE ;  /* 0x000000000000791b */ /* 0x003fea0003800000 */
.L_x_19340:
[----:B------:R-:W-:Y:S01]  /*b620*/  MOV R247, R246 ;  /* 0x000000f600f77202 */ /* 0x000fe20000000f00 */
[----:B------:R-:W-:Y:S01]  /*b630*/  FADD.FTZ R251, R251, R35 ;  /* 0x00000023fbfb7221 */ /* 0x000fe20000010000 */
[----:B------:R-:W-:-:S07]  /*b640*/  MOV R35, 0xffffffff ;  /* 0xffffffff00237802 */ /* 0x000fce0000000f00 */
[----:B------:R-:W-:Y:S05]  /*b650*/  WARPSYNC.COLLECTIVE R35, `(.L_x_19341) ;  /* 0x0000000023087348 */ /* 0x000fea0003c00000 */
[----:B------:R0:W1:Y:S02]  /*b660*/  SHFL.BFLY P3, R35, R247, R249, R248 ;  /* 0x0c0000f9f7237389 */ /* 0x00006400000600f8 */
[----:B01----:R-:W-:Y:S05]  /*b670*/  ENDCOLLECTIVE ;  /* 0x000000000000791b */ /* 0x003fea0003800000 */
.L_x_19341:
[----:B------:R-:W-:Y:S02]  /*b680*/  FADD.FTZ R246, R246, R35 ;  /* 0x00000023f6f67221 */ /* 0x000fe40000010000 */
[----:B------:R-:W2:Y:S01]  /*b690*/  LDL.LU R35, [R1] ;  /* 0x0000000001237983 */ /* 0x000ea20000300800 */
[----:B------:R-:W-:Y:S01]  /*b6a0*/  MOV R247, R251 ;  /* 0x000000fb00f77202 */ /* 0x000fe20000000f00 */
[----:B------:R-:W-:Y:S02]  /*b6b0*/  HFMA2 R249, -RZ, RZ, 0, 9.5367431640625e-07 ;  /* 0x00000010fff97431 */ /* 0x000fe400000001ff */
[----:B------:R-:W-:Y:S04]  /*b6c0*/  STL [R1+0x3c], R252 ;  /* 0x00003cfc01007387 */ /* 0x000fe80000100800 */
[----:B--2---:R0:W-:Y:S04]  /*b6d0*/  STL [R1], R35 ;  /* 0x0000002301007387 */ /* 0x0041e80000100800 */
[----:B------:R1:W-:Y:S04]  /*b6e0*/  STL [R1+0x40], R245 ;  /* 0x000040f501007387 */ /* 0x0003e80000100800 */
[----:B------:R1:W-:Y:S01]  /*b6f0*/  STL [R1+0x44], R244 ;  /* 0x000044f401007387 */ /* 0x0003e20000100800 */
[----:B0-----:R-:W-:-:S03]  /*b700*/  MOV R35, 0xffffffff ;  /* 0xffffffff00237802 */ /* 0x001fc60000000f00 */
        /* <DEDUP_REMOVED lines=44> */
[----:B------:R1:W-:Y:S02]  /*b9d0*/  STL [R1+0x4], R46 ;  /* 0x0000042e01007387 */ /* 0x0003e40000100800 */
[----:B-1----:R-:W-:Y:S05]  /*b9e0*/  WARPSYNC.COLLECTIVE R35, `(.L_x_19342) ;  /* 0x0000000023087348 */ /* 0x002fea0003c00000 */
[----:B------:R0:W2:Y:S02]  /*b9f0*/  SHFL.BFLY P3, R35, R247, R249, R248 ;  /* 0x0c0000f9f7237389 */ /* 0x0000a400000600f8 */
[----:B012---:R-:W-:Y:S05]  /*ba00*/  ENDCOLLECTIVE ;  /* 0x000000000000791b */ /* 0x007fea0003800000 */
.L_x_19342:
[----:B------:R0:W-:Y:S04]  /*ba10*/  STL [R1+0x8], R47 ;  /* 0x0000082f01007387 */ /* 0x0001e80000100800 */
[----:B------:R0:W-:Y:S04]  /*ba20*/  STL [R1+0xc], R40 ;  /* 0x00000c2801007387 */ /* 0x0001e80000100800 */
[----:B------:R0:W-:Y:S01]  /*ba30*/  STL [R1+0x10], R41 ;  /* 0x0000102901007387 */ /* 0x0001e20000100800 */
[----:B------:R-:W-:-:S03]  /*ba40*/  MOV R247, R246 ;  /* 0x000000f600f77202 */ /* 0x000fc60000000f00 */
[----:B------:R0:W-:Y:S04]  /*ba50*/  STL [R1+0x14], R42 ;  /* 0x0000142a01007387 */ /* 0x0001e80000100800 */
[----:B------:R0:W-:Y:S04]  /*ba60*/  STL [R1+0x18], R43 ;  /* 0x0000182b01007387 */ /* 0x0001e80000100800 */
[----:B------:R0:W-:Y:S01]  /*ba70*/  STL [R1+0x1c], R36 ;  /* 0x00001c2401007387 */ /* 0x0001e20000100800 */
[----:B------:R-:W-:Y:S02]  /*ba80*/  MOV R48, R35 ;  /* 0x0000002300307202 */ /* 0x000fe40000000f00 */
[----:B------:R-:W-:Y:S01]  /*ba90*/  MOV R35, 0xffffffff ;  /* 0xffffffff00237802 */ /* 0x000fe20000000f00 */
[----:B------:R0:W-:Y:S04]  /*baa0*/  STL [R1+0x20], R37 ;  /* 0x0000202501007387 */ /* 0x0001e80000100800 */
[----:B------:R0:W-:Y:S04]  /*bab0*/  STL [R1+0x24], R38 ;  /* 0x0000242601007387 */ /* 0x0001e80000100800 */
[----:B------:R0:W-:Y:S04]  /*bac0*/  STL [R1+0x28], R39 ;  /* 0x0000282701007387 */ /* 0x0001e80000100800 */
[----:B------:R0:W-:Y:S04]  /*bad0*/  STL [R1+0x2c], R32 ;  /* 0x00002c2001007387 */ /* 0x0001e80000100800 */
[----:B------:R0:W-:Y:S04]  /*bae0*/  STL [R1+0x30], R33 ;  /* 0x0000302101007387 */ /* 0x0001e80000100800 */
[----:B------:R0:W-:Y:S04]  /*baf0*/  STL [R1+0x34], R34 ;  /* 0x0000342201007387 */ /* 0x0001e80000100800 */
[----:B------:R0:W-:Y:S02]  /*bb00*/  STL [R1+0x38], R250 ;  /* 0x000038fa01007387 */ /* 0x0001e40000100800 */
[----:B0-----:R-:W-:Y:S05]  /*bb10*/  WARPSYNC.COLLECTIVE R35, `(.L_x_19343) ;  /* 0x0000000023087348 */ /* 0x001fea0003c00000 */
[----:B------:R1:W2:Y:S02]  /*bb20*/  SHFL.BFLY P3, R35, R247, R249, R248 ;  /* 0x0c0000f9f7237389 */ /* 0x0002a400000600f8 */
[----:B012---:R-:W-:Y:S05]  /*bb30*/  ENDCOLLECTIVE ;  /* 0x000000000000791b */ /* 0x007fea0003800000 */
.L_x_19343:
[----:B------:R-:W-:Y:S02]  /*bb40*/  MOV R248, R44 ;  /* 0x0000002c00f87202 */ /* 0x000fe40000000f00 */
[----:B------:R-:W-:Y:S01]  /*bb50*/  MOV R249, R45 ;  /* 0x0000002d00f97202 */ /* 0x000fe20000000f00 */
[----:B------:R-:W-:Y:S06]  /*bb60*/  BRA `(.L_x_19344) ;  /* 0xffffff80003c7947 */ /* 0x000fec000383ffff */
.L_x_19345:
        /* <DEDUP_REMOVED lines=9> */
.L_x_20141:


//--------------------- .text._ZN10layer_norm22ln_bwd_finalize_kernelINS_22Kernel_traits_finalizeILj1024EfffffjLb1ELj1024ELj4ENS_18Kernel_traits_baseILj1024EfffffjLj1024EEEEELb1ELb0EEEvNS_9BwdParamsE --------------------------
	.section	.text._ZN10layer_norm22ln_bwd_finalize_kernelINS_22Kernel_traits_finalizeILj1024EfffffjLb1ELj1024ELj4ENS_18Kernel_traits_baseILj1024EfffffjLj1024EEEEELb1ELb0EEEvNS_9BwdParamsE,"ax",@progbits
	.align	128
        .global         _ZN10layer_norm22ln_bwd_finalize_kernelINS_22Kernel_traits_finalizeILj1024EfffffjLb1ELj1024ELj4ENS_18Kernel_traits_baseILj1024EfffffjLj1024EEEEELb1ELb0EEEvNS_9BwdParamsE
        .type           _ZN10layer_norm22ln_bwd_finalize_kernelINS_22Kernel_traits_finalizeILj1024EfffffjLb1ELj1024ELj4ENS_18Kernel_traits_baseILj1024EfffffjLj1024EEEEELb1ELb0EEEvNS_9BwdParamsE,@function
        .size           _ZN10layer_norm22ln_bwd_finalize_kernelINS_22Kernel_traits_finalizeILj1024EfffffjLb1ELj1024ELj4ENS_18Kernel_traits_baseILj1024EfffffjLj1024EEEEELb1ELb0EEEvNS_9BwdParamsE,(.L_x_20142 - _ZN10layer_norm22ln_bwd_finalize_kernelINS_22Kernel_traits_finalizeILj1024EfffffjLb1ELj1024ELj4ENS_18Kernel_traits_baseILj1024EfffffjLj1024EEEEELb1ELb0EEEvNS_9BwdParamsE)
        .other          _ZN10layer_norm22ln_bwd_finalize_kernelINS_22Kernel_traits_finalizeILj1024EfffffjLb1ELj1024ELj4ENS_18Kernel_traits_baseILj1024EfffffjLj1024EEEEELb1ELb0EEEvNS_9BwdParamsE,@"STO_CUDA_ENTRY STV_DEFAULT"
_ZN10layer_norm22ln_bwd_finalize_kernelINS_22Kernel_traits_finalizeILj1024EfffffjLb1ELj1024ELj4ENS_18Kernel_traits_baseILj1024EfffffjLj1024EEEEELb1ELb0EEEvNS_9BwdParamsE:
.text._ZN10layer_norm22ln_bwd_finalize_kernelINS_22Kernel_traits_finalizeILj1024EfffffjLb1ELj1024ELj4ENS_18Kernel_traits_baseILj1024EfffffjLj1024EEEEELb1ELb0EEEvNS_9BwdParamsE:
        /* <DEDUP_REMOVED lines=60> */
.L_x_19350:
        /* <DEDUP_REMOVED lines=87> */
.L_x_19349:
[----:B------:R-:W-:Y:S05]  /*0930*/  BSYNC.RECONVERGENT B1 ;  /* 0x0000000000017941 */ /* 0x000fea0003800200 */
.L_x_19348:
        /* <DEDUP_REMOVED lines=49> */
.L_x_19352:
[----:B------:R-:W-:Y:S05]  /*0c50*/  BSYNC.RECONVERGENT B1 ;  /* 0x0000000000017941 */ /* 0x000fea0003800200 */
.L_x_19351:
        /* <DEDUP_REMOVED lines=29> */
.L_x_19354:
[----:B------:R-:W-:Y:S05]  /*0e30*/  BSYNC.RECONVERGENT B1 ;  /* 0x0000000000017941 */ /* 0x000fea0003800200 */
.L_x_19353:
        /* <DEDUP_REMOVED lines=14> */
.L_x_19347:
[----:B------:R-:W-:Y:S05]  /*0f20*/  BSYNC.RECONVERGENT B0 ;  /* 0x0000000000007941 */ /* 0x000fea0003800200 */
.L_x_19346:
        /* <DEDUP_REMOVED lines=72> */
.L_x_19355:
        /* <DEDUP_REMOVED lines=13> */
.L_x_20142:


//--------------------- .text._ZN10layer_norm13ln_bwd_kernelINS_13Kernel_traitsIfffffjLj1024ELj1ELj4ELj1ELj16ENS_18Kernel_traits_baseILj1024EfffffjLj128EEEEELb1ELb1ELb1ELb0EEEvNS_9BwdParamsE --------------------------
	.section	.text._ZN10layer_norm13ln_bwd_kernelINS_13Kernel_traitsIfffffjLj1024ELj1ELj4ELj1ELj16ENS_18Kernel_traits_baseILj1024EfffffjLj128EEEEELb1ELb1ELb1ELb0EEEvNS_9BwdParamsE,"ax",@progbits
	.align	128
        .global         _ZN10layer_norm13ln_bwd_kernelINS_13Kernel_traitsIfffffjLj1024ELj1ELj4ELj1ELj16ENS_18Kernel_traits_baseILj1024EfffffjLj128EEEEELb1ELb1ELb1ELb0EEEvNS_9BwdParamsE
        .type           _ZN10layer_norm13ln_bwd_kernelINS_13Kernel_traitsIfffffjLj1024ELj1ELj4ELj1ELj16ENS_18Kernel_traits_baseILj1024EfffffjLj128EEEEELb1ELb1ELb1ELb0EEEvNS_9BwdParamsE,@function
        .size           _ZN10layer_norm13ln_bwd_kernelINS_13Kernel_traitsIfffffjLj1024ELj1ELj4ELj1ELj16ENS_18Kernel_traits_baseILj1024EfffffjLj128EEEEELb1ELb1ELb1ELb0EEEvNS_9BwdParamsE,(.L_x_20143 - _ZN10layer_norm13ln_bwd_kernelINS_13Kernel_traitsIfffffjLj1024ELj1ELj4ELj1ELj16ENS_18Kernel_traits_baseILj1024EfffffjLj128EEEEELb1ELb1ELb1ELb0EEEvNS_9BwdParamsE)
        .other          _ZN10layer_norm13ln_bwd_kernelINS_13Kernel_traitsIfffffjLj1024ELj1ELj4ELj1ELj16ENS_18Kernel_traits_baseILj1024EfffffjLj128EEEEELb1ELb1ELb1ELb0EEEvNS_9BwdParamsE,@"STO_CUDA_ENTRY STV_DEFAULT"
_ZN10layer_norm13ln_bwd_kernelINS_13Kernel_traitsIfffffjLj1024ELj1ELj4ELj1ELj16ENS_18Kernel_traits_baseILj1024EfffffjLj128EEEEELb1ELb1ELb1ELb0EEEvNS_9BwdParamsE:
.text._ZN10layer_norm13ln_bwd_kernelINS_13Kernel_traitsIfffffjLj1024ELj1ELj4ELj1ELj16ENS_18Kernel_traits_baseILj1024EfffffjLj128EEEEELb1ELb1ELb1ELb0EEEvNS_9BwdParamsE:
        /* <DEDUP_REMOVED lines=11> */
[----:B------:R-:W2:Y:S01]  /*00b0*/  LDCU.U8 UR8, c[0x0][0x410] ;  /* 0x00008200ff0877ac */ /* 0x000ea20008000000 */
[----:B-1----:R-:W-:-:S02]  /*00c0*/  MOV R12, UR4 ;  /* 0x00000004000c7c02 */ /* 0x002fc40008000f00 */
[----:B------:R-:W4:Y:S01]  /*00d0*/  LDL.64 R92, [R1+0x90] ;  /* 0x00009000015c7983 */ /* 0x000f220000100a00 */
[----:B------:R-:W1:Y:S01]  /*00e0*/  LDCU UR9, c[0x0][0x400] ;  /* 0x00008000ff0977ac */ /* 0x000e620008000800 */
[----:B------:R-:W-:Y:S02]  /*00f0*/  SHF.R.S32.HI R3, RZ, 0x1f, R12 ;  /* 0x0000001fff037819 */ /* 0x000fe4000001140c */
[----:B------:R-:W4:Y:S01]  /*0100*/  LDL.64 R94, [R1+0x98] ;  /* 0x00009800015e7983 */ /* 0x000f220000100a00 */
[----:B------:R-:W1:Y:S01]  /*0110*/  LDCU.64 UR12, c[0x0][0x408] ;  /* 0x00008100ff0c77ac */ /* 0x000e620008000a00 */
[----:B------:R-:W-:Y:S02]  /*0120*/  LEA.HI R3, R3, R12, RZ, 0x2 ;  /* 0x0000000c03037211 */ /* 0x000fe400078f10ff */
        /* <DEDUP_REMOVED lines=18> */
[----:B------:R-:W3:Y:S01]  /*0250*/  @P5 LDC.64 R2, c[0x0][0x3d0] ;  /* 0x0000f400ff025b82 */ /* 0x000ee20000000a00 */
[----:B------:R-:W4:Y:S04]  /*0260*/  LDL.64 R78, [R1+0x58] ;  /* 0x00005800014e7983 */ /* 0x000f280000100a00 */
[----:B------:R-:W4:Y:S03]  /*0270*/  LDL.64 R72, [R1+0x40] ;  /* 0x0000400001487983 */ /* 0x000f260000100a00 */
[----:B------:R-:W1:Y:S01]  /*0280*/  @P5 LDC.64 R4, c[0x0][0x3e8] ;  /* 0x0000fa00ff045b82 */ /* 0x000e620000000a00 */
[----:B------:R-:W4:Y:S07]  /*0290*/  LDL.64 R74, [R1+0x48] ;  /* 0x00004800014a7983 */ /* 0x000f2e0000100a00 */
[----:B------:R-:W0:Y:S01]  /*02a0*/  @P4 LDC.64 R6, c[0x0][0x3d0] ;  /* 0x0000f400ff064b82 */ /* 0x000e220000000a00 */
[----:B---3--:R-:W-:-:S07]  /*02b0*/  @P5 IMAD.WIDE.U32 R2, R13, 0x10, R2 ;  /* 0x000000100d025825 */ /* 0x008fce00078e0002 */
[----:B------:R-:W3:Y:S01]  /*02c0*/  @P4 LDC.64 R8, c[0x0][0x3e8] ;  /* 0x0000fa00ff084b82 */ /* 0x000ee20000000a00 */
[----:B-1----:R-:W-:-:S07]  /*02d0*/  @P5 IMAD.WIDE.U32 R4, R13, 0x10, R4 ;  /* 0x000000100d045825 */ /* 0x002fce00078e0004 */
[----:B------:R-:W1:Y:S08]  /*02e0*/  @P3 LDC.64 R14, c[0x0][0x3d0] ;  /* 0x0000f400ff0e3b82 */ /* 0x000e700000000a00 */
[----:B------:R-:W1:Y:S01]  /*02f0*/  @P3 LDC.64 R16, c[0x0][0x3e8] ;  /* 0x0000fa00ff103b82 */ /* 0x000e620000000a00 */
[----:B------:R-:W5:Y:S07]  /*0300*/  @P5 LDG.E.128 R20, desc[UR6][R4.64] ;  /* 0x0000000604145981 */ /* 0x000f6e000c1e1d00 */
[----:B------:R-:W1:Y:S08]  /*0310*/  @P2 LDC.64 R18, c[0x0][0x3d0] ;  /* 0x0000f400ff122b82 */ /* 0x000e700000000a00 */
[----:B------:R-:W1:Y:S08]  /*0320*/  @P2 LDC.64 R52, c[0x0][0x3e8] ;  /* 0x0000fa00ff342b82 */ /* 0x000e700000000a00 */
[----:B------:R-:W1:Y:S01]  /*0330*/  @P1 LDC.64 R54, c[0x0][0x3d0] ;  /* 0x0000f400ff361b82 */ /* 0x000e620000000a00 */
[----:B--2---:R2:W4:Y:S01]  /*0340*/  @P5 LDG.E.128 R56, desc[UR6][R2.64] ;  /* 0x0000000602385981 */ /* 0x004522000c1e1d00 */
[----:B------:R-:W-:-:S02]  /*0350*/  @P5 LOP3.LUT R13, R13, 0x20, RZ, 0xfc, !PT ;  /* 0x000000200d0d5812 */ /* 0x000fc400078efcff */
[----:B------:R-:W-:-:S03]  /*0360*/  ISETP.GE.U32.AND P6, PT, R11, 0x100, PT ;  /* 0x000001000b00780c */ /* 0x000fc60003fc6070 */
[----:B0-----:R-:W-:-:S04]  /*0370*/  @P4 IMAD.WIDE.U32 R6, R13, 0x10, R6 ;  /* 0x000000100d064825 */ /* 0x001fc800078e0006 */
[C---:B---3--:R-:W-:Y:S01]  /*0380*/  @P4 IMAD.WIDE.U32 R8, R13.reuse, 0x10, R8 ;  /* 0x000000100d084825 */ /* 0x048fe200078e0008 */
[----:B------:R-:W-:Y:S01]  /*0390*/  @P4 IADD3 R13, PT, PT, R13, 0x20, RZ ;  /* 0x000000200d0d4810 */ /* 0x000fe20007ffe0ff */
[----:B--2---:R-:W0:Y:S01]  /*03a0*/  @P0 LDC.64 R2, c[0x0][0x3e8] ;  /* 0x0000fa00ff020b82 */ /* 0x004e220000000a00 */
[----:B----4-:R-:W2:Y:S03]  /*03b0*/  @P4 LDG.E.128 R96, desc[UR6][R6.64] ;  /* 0x0000000606604981 */ /* 0x010ea6000c1e1d00 */
[C---:B-1----:R-:W-:Y:S01]  /*03c0*/  @P3 IMAD.WIDE.U32 R14, R13.reuse, 0x10, R14 ;  /* 0x000000100d0e3825 */ /* 0x042fe200078e000e */
[----:B------:R-:W5:Y:S03]  /*03d0*/  @P4 LDG.E.128 R24, desc[UR6][R8.64] ;  /* 0x0000000608184981 */ /* 0x000f66000c1e1d00 */
[C---:B------:R-:W-:Y:S01]  /*03e0*/  @P3 IMAD.WIDE.U32 R16, R13.reuse, 0x10, R16 ;  /* 0x000000100d103825 */ /* 0x040fe200078e0010 */
[----:B------:R-:W-:Y:S01]  /*03f0*/  @P3 IADD3 R13, PT, PT, R13, 0x20, RZ ;  /* 0x000000200d0d3810 */ /* 0x000fe20007ffe0ff */
[----:B------:R-:W1:Y:S01]  /*0400*/  @P6 LDC.64 R66, c[0x0][0x3d0] ;  /* 0x0000f400ff426b82 */ /* 0x000e620000000a00 */
[----:B------:R-:W3:Y:S03]  /*0410*/  @P3 LDG.E.128 R92, desc[UR6][R14.64] ;  /* 0x000000060e5c3981 */ /* 0x000ee6000c1e1d00 */
[C---:B------:R-:W-:Y:S01]  /*0420*/  @P2 IMAD.WIDE.U32 R18, R13.reuse, 0x10, R18 ;  /* 0x000000100d122825 */ /* 0x040fe200078e0012 */
[----:B------:R-:W5:Y:S03]  /*0430*/  @P3 LDG.E.128 R28, desc[UR6][R16.64] ;  /* 0x00000006101c3981 */ /* 0x000f66000c1e1d00 */
[C---:B------:R-:W-:Y:S01]  /*0440*/  @P2 IMAD.WIDE.U32 R52, R13.reuse, 0x10, R52 ;  /* 0x000000100d342825 */ /* 0x040fe200078e0034 */
[----:B------:R-:W-:Y:S01]  /*0450*/  @P2 IADD3 R13, PT, PT, R13, 0x20, RZ ;  /* 0x000000200d0d2810 */ /* 0x000fe20007ffe0ff */
[----:B------:R-:W4:Y:S01]  /*0460*/  @P6 LDC.64 R68, c[0x0][0x3e8] ;  /* 0x0000fa00ff446b82 */ /* 0x000f220000000a00 */
[----:B------:R-:W3:Y:S03]  /*0470*/  @P2 LDG.E.128 R88, desc[UR6][R18.64] ;  /* 0x0000000612582981 */ /* 0x000ee6000c1e1d00 */
[----:B------:R-:W-:-:S04]  /*0480*/  @P1 IMAD.WIDE.U32 R54, R13, 0x10, R54 ;  /* 0x000000100d361825 */ /* 0x000fc800078e0036 */
[----:B------:R-:W0:Y:S01]  /*0490*/  S2UR UR4, SR_CTAID.X ;  /* 0x00000000000479c3 */ /* 0x000e220000002500 */
[----:B------:R-:W3:Y:S01]  /*04a0*/  @P1 LDG.E.128 R84, desc[UR6][R54.64] ;  /* 0x0000000636541981 */ /* 0x000ee2000c1e1d00 */
[----:B------:R-:W-:Y:S01]  /*04b0*/  SHF.R.U32.HI R10, RZ, 0x5, R10 ;  /* 0x00000005ff0a7819 */ /* 0x000fe2000001160a */
[----:B------:R-:W-:Y:S01]  /*04c0*/  BSSY B0, `(.L_x_19356) ;  /* 0x0000c6a000007945 */ /* 0x000fe20003800000 */
[----:B------:R-:W-:Y:S01]  /*04d0*/  CS2R R164, SRZ ;  /* 0x0000000000a47805 */ /* 0x000fe2000001ff00 */
[----:B------:R0:W5:Y:S04]  /*04e0*/  @P2 LDG.E.128 R32, desc[UR6][R52.64] ;  /* 0x0000000634202981 */ /* 0x000168000c1e1d00 */
[----:B------:R0:W-:Y:S04]  /*04f0*/  @P5 STL.64 [R1+0xb0], R56 ;  /* 0x0000b03801005387 */ /* 0x0001e80000100a00 */
[----:B------:R1:W-:Y:S01]  /*0500*/  @P5 STL.64 [R1+0xb8], R58 ;  /* 0x0000b83a01005387 */ /* 0x0003e20000100a00 */
[----:B------:R-:W-:Y:S01]  /*0510*/  ISETP.GE.U32.AND P5, PT, R11, 0xe0, PT ;  /* 0x000000e00b00780c */ /* 0x000fe20003fa6070 */
[----:B0-----:R-:W0:Y:S08]  /*0520*/  @P1 LDC.64 R56, c[0x0][0x3e8] ;  /* 0x0000fa00ff381b82 */ /* 0x001e300000000a00 */
[----:B-1----:R-:W1:Y:S08]  /*0530*/  @P0 LDC.64 R58, c[0x0][0x3d0] ;  /* 0x0000f400ff3a0b82 */ /* 0x002e700000000a00 */
[----:B------:R-:W4:Y:S08]  /*0540*/  @P5 LDC.64 R4, c[0x0][0x3d0] ;  /* 0x0000f400ff045b82 */ /* 0x000f300000000a00 */
[----:B------:R-:W2:Y:S01]  /*0550*/  @P5 LDC.64 R64, c[0x0][0x3e8] ;  /* 0x0000fa00ff405b82 */ /* 0x000ea20000000a00 */
[C---:B0-----:R-:W-:Y:S01]  /*0560*/  @P1 IMAD.WIDE.U32 R56, R13.reuse, 0x10, R56 ;  /* 0x000000100d381825 */ /* 0x041fe200078e0038 */
[----:B------:R-:W-:Y:S01]  /*0570*/  @P1 IADD3 R13, PT, PT, R13, 0x20, RZ ;  /* 0x000000200d0d1810 */ /* 0x000fe20007ffe0ff */
[----:B------:R-:W-:Y:S01]  /*0580*/  STL [R1+0x2c], RZ ;  /* 0x00002cff01007387 */ /* 0x000fe20000100800 */
[----:B------:R-:W-:Y:S01]  /*0590*/  USHF.L.U32 UR4, UR4, 0x2, URZ ;  /* 0x0000000204047899 */ /* 0x000fe200080006ff */
[----:B------:R-:W-:-:S02]  /*05a0*/  CS2R R52, SRZ ;  /* 0x0000000000347805 */ /* 0x000fc4000001ff00 */
[----:B------:R-:W-:Y:S01]  /*05b0*/  CS2R R54, SRZ ;  /* 0x0000000000367805 */ /* 0x000fe2000001ff00 */
[----:B------:R0:W5:Y:S01]  /*05c0*/  @P1 LDG.E.128 R36, desc[UR6][R56.64] ;  /* 0x0000000638241981 */ /* 0x000162000c1e1d00 */
[----:B-1----:R-:W-:-:S04]  /*05d0*/  @P0 IMAD.WIDE.U32 R58, R13, 0x10, R58 ;  /* 0x000000100d3a0825 */ /* 0x002fc800078e003a */
[C---:B------:R-:W-:Y:S01]  /*05e0*/  @P0 IMAD.WIDE.U32 R60, R13.reuse, 0x10, R2 ;  /* 0x000000100d3c0825 */ /* 0x040fe200078e0002 */
[----:B------:R-:W-:Y:S01]  /*05f0*/  @P0 IADD3 R13, PT, PT, R13, 0x20, RZ ;  /* 0x000000200d0d0810 */ /* 0x000fe20007ffe0ff */
[----:B------:R1:W3:Y:S04]  /*0600*/  @P0 LDG.E.128 R80, desc[UR6][R58.64] ;  /* 0x000000063a500981 */ /* 0x0002e8000c1e1d00 */
[C---:B----4-:R-:W-:Y:S01]  /*0610*/  @P5 IMAD.WIDE.U32 R62, R13.reuse, 0x10, R4 ;  /* 0x000000100d3e5825 */ /* 0x050fe200078e0004 */
[----:B------:R-:W-:Y:S04]  /*0620*/  STL [R1+0x30], RZ ;  /* 0x000030ff01007387 */ /* 0x000fe80000100800 */
[----:B------:R-:W4:Y:S01]  /*0630*/  @P5 LDG.E.128 R76, desc[UR6][R62.64] ;  /* 0x000000063e4c5981 */ /* 0x000f22000c1e1d00 */
[C---:B--2---:R-:W-:Y:S01]  /*0640*/  @P5 IMAD.WIDE.U32 R64, R13.reuse, 0x10, R64 ;  /* 0x000000100d405825 */ /* 0x044fe200078e0040 */
[----:B------:R-:W-:-:S02]  /*0650*/  @P5 IADD3 R13, PT, PT, R13, 0x20, RZ ;  /* 0x000000200d0d5810 */ /* 0x000fc40007ffe0ff */
[----:B------:R-:W-:Y:S01]  /*0660*/  LOP3.LUT R10, R10, UR4, RZ, 0xfc, !PT ;  /* 0x000000040a0a7c12 */ /* 0x000fe2000f8efcff */
[----:B------:R2:W5:Y:S02]  /*0670*/  @P0 LDG.E.128 R40, desc[UR6][R60.64] ;  /* 0x000000063c280981 */ /* 0x000564000c1e1d00 */
[C---:B------:R-:W-:Y:S02]  /*0680*/  @P6 IMAD.WIDE.U32 R2, R13.reuse, 0x10, R66 ;  /* 0x000000100d026825 */ /* 0x040fe400078e0042 */
[----:B------:R0:W5:Y:S02]  /*0690*/  @P5 LDG.E.128 R44, desc[UR6][R64.64] ;  /* 0x00000006402c5981 */ /* 0x000164000c1e1d00 */
[----:B------:R-:W-:Y:S02]  /*06a0*/  @P6 IMAD.WIDE.U32 R4, R13, 0x10, R68 ;  /* 0x000000100d046825 */ /* 0x000fe400078e0044 */
[----:B------:R-:W4:Y:S04]  /*06b0*/  @P6 LDG.E.128 R72, desc[UR6][R2.64] ;  /* 0x0000000602486981 */ /* 0x000f28000c1e1d00 */
[----:B------:R0:W5:Y:S04]  /*06c0*/  @P6 LDG.E.128 R48, desc[UR6][R4.64] ;  /* 0x0000000604306981 */ /* 0x000168000c1e1d00 */
[----:B------:R-:W-:Y:S04]  /*06d0*/  STL [R1+0x34], RZ ;  /* 0x000034ff01007387 */ /* 0x000fe80000100800 */
[----:B------:R-:W-:Y:S04]  /*06e0*/  STL [R1+0x38], RZ ;  /* 0x000038ff01007387 */ /* 0x000fe80000100800 */
[----:B------:R-:W-:Y:S04]  /*06f0*/  @P4 STL.64 [R1+0xa0], R96 ;  /* 0x0000a06001004387 */ /* 0x000fe80000100a00 */
[----:B------:R-:W-:Y:S04]  /*0700*/  @P4 STL.64 [R1+0xa8], R98 ;  /* 0x0000a86201004387 */ /* 0x000fe80000100a00 */
[----:B---3--:R-:W-:Y:S04]  /*0710*/  @P3 STL.64 [R1+0x90], R92 ;  /* 0x0000905c01003387 */ /* 0x008fe80000100a00 */
[----:B------:R-:W-:Y:S04]  /*0720*/  @P3 STL.64 [R1+0x98], R94 ;  /* 0x0000985e01003387 */ /* 0x000fe80000100a00 */
[----:B------:R-:W-:Y:S04]  /*0730*/  @P2 STL.64 [R1+0x80], R88 ;  /* 0x0000805801002387 */ /* 0x000fe80000100a00 */
[----:B------:R-:W-:Y:S04]  /*0740*/  @P2 STL.64 [R1+0x88], R90 ;  /* 0x0000885a01002387 */ /* 0x000fe80000100a00 */
[----:B------:R3:W-:Y:S04]  /*0750*/  @P1 STL.64 [R1+0x70], R84 ;  /* 0x0000705401001387 */ /* 0x0007e80000100a00 */
[----:B------:R3:W-:Y:S01]  /*0760*/  @P1 STL.64 [R1+0x78], R86 ;  /* 0x0000785601001387 */ /* 0x0007e20000100a00 */
[----:B0-----:R-:W-:-:S02]  /*0770*/  CS2R R56, SRZ ;  /* 0x0000000000387805 */ /* 0x001fc4000001ff00 */
[----:B-1----:R-:W-:Y:S02]  /*0780*/  CS2R R58, SRZ ;  /* 0x00000000003a7805 */ /* 0x002fe4000001ff00 */
[----:B--2---:R-:W-:Y:S02]  /*0790*/  CS2R R60, SRZ ;  /* 0x00000000003c7805 */ /* 0x004fe4000001ff00 */
[----:B------:R-:W-:Y:S02]  /*07a0*/  CS2R R62, SRZ ;  /* 0x00000000003e7805 */ /* 0x000fe4000001ff00 */
[----:B------:R-:W-:Y:S02]  /*07b0*/  CS2R R166, SRZ ;  /* 0x0000000000a67805 */ /* 0x000fe4000001ff00 */
[----:B------:R-:W-:Y:S02]  /*07c0*/  CS2R R68, SRZ ;  /* 0x0000000000447805 */ /* 0x000fe4000001ff00 */
[----:B------:R-:W-:-:S02]  /*07d0*/  CS2R R70, SRZ ;  /* 0x0000000000467805 */ /* 0x000fc4000001ff00 */
[----:B---3--:R-:W-:Y:S02]  /*07e0*/  CS2R R84, SRZ ;  /* 0x0000000000547805 */ /* 0x008fe4000001ff00 */
        /* <DEDUP_REMOVED lines=29> */
[----:B------:R0:W-:Y:S04]  /*09c0*/  @P0 STL.64 [R1+0x60], R80 ;  /* 0x0000605001000387 */ /* 0x0001e80000100a00 */
[----:B------:R1:W-:Y:S01]  /*09d0*/  @P0 STL.64 [R1+0x68], R82 ;  /* 0x0000685201000387 */ /* 0x0003e20000100a00 */
[----:B------:R-:W-:-:S03]  /*09e0*/  ISETP.GE.AND P0, PT, R10, UR5, PT ;  /* 0x000000050a007c0c */ /* 0x000fc6000bf06270 */
[----:B----4-:R2:W-:Y:S04]  /*09f0*/  @P5 STL.64 [R1+0x50], R76 ;  /* 0x0000504c01005387 */ /* 0x0105e80000100a00 */
[----:B------:R3:W-:Y:S01]  /*0a00*/  @P5 STL.64 [R1+0x58], R78 ;  /* 0x0000584e01005387 */ /* 0x0007e20000100a00 */
[----:B0-----:R-:W-:Y:S02]  /*0a10*/  CS2R R80, SRZ ;  /* 0x0000000000507805 */ /* 0x001fe4000001ff00 */
[----:B-1----:R-:W-:Y:S01]  /*0a20*/  CS2R R82, SRZ ;  /* 0x0000000000527805 */ /* 0x002fe2000001ff00 */
[----:B------:R0:W-:Y:S01]  /*0a30*/  @P6 STL.64 [R1+0x40], R72 ;  /* 0x0000404801006387 */ /* 0x0001e20000100a00 */
[----:B--2---:R-:W-:Y:S02]  /*0a40*/  CS2R R76, SRZ ;  /* 0x00000000004c7805 */ /* 0x004fe4000001ff00 */
[----:B---3--:R-:W-:Y:S01]  /*0a50*/  CS2R R78, SRZ ;  /* 0x00000000004e7805 */ /* 0x008fe2000001ff00 */
[----:B------:R1:W-:Y:S01]  /*0a60*/  @P6 STL.64 [R1+0x48], R74 ;  /* 0x0000484a01006387 */ /* 0x0003e20000100a00 */
[----:B0-----:R-:W-:-:S02]  /*0a70*/  CS2R R72, SRZ ;  /* 0x0000000000487805 */ /* 0x001fc4000001ff00 */
[----:B-1----:R-:W-:Y:S01]  /*0a80*/  CS2R R74, SRZ ;  /* 0x00000000004a7805 */ /* 0x002fe2000001ff00 */
[----:B------:R-:W-:Y:S06]  /*0a90*/  @P0 BRA `(.L_x_19357) ;  /* 0x000000c000300947 */ /* 0x000fec0003800000 */
        /* <DEDUP_REMOVED lines=50> */
.L_x_19641:
[----:B------:R-:W0:Y:S08]  /*0dc0*/  LDC.64 R190, c[0x0][0x3f0] ;  /* 0x0000fc00ffbe7b82 */ /* 0x000e300000000a00 */
[----:B-1----:R-:W1:Y:S08]  /*0dd0*/  LDC.64 R8, c[0x0][0x3f8] ;  /* 0x0000fe00ff087b82 */ /* 0x002e700000000a00 */
[----:B--2---:R-:W2:Y:S01]  /*0de0*/  LDC.64 R188, c[0x0][0x3c8] ;  /* 0x0000f200ffbc7b82 */ /* 0x004ea20000000a00 */
[----:B0-----:R-:W-:-:S05]  /*0df0*/  IMAD.WIDE R190, R10, 0x4, R190 ;  /* 0x000000040abe7825 */ /* 0x001fca00078e02be */
[----:B---34-:R-:W3:Y:S01]  /*0e00*/  LDG.E R193, desc[UR6][R190.64] ;  /* 0x00000006bec17981 */ /* 0x018ee2000c1e1900 */
[----:B-1----:R-:W-:-:S06]  /*0e10*/  IMAD.WIDE R8, R10, 0x4, R8 ;  /* 0x000000040a087825 */ /* 0x002fcc00078e0208 */
[----:B------:R-:W4:Y:S01]  /*0e20*/  LDG.E R9, desc[UR6][R8.64] ;  /* 0x0000000608097981 */ /* 0x000f22000c1e1900 */
[----:B--2---:R-:W-:-:S05]  /*0e30*/  IMAD.WIDE R188, R10, 0x4, R188 ;  /* 0x000000040abc7825 */ /* 0x004fca00078e02bc */
[----:B-----5:R0:W5:Y:S02]  /*0e40*/  LDG.E R8, desc[UR6][R188.64] ;  /* 0x00000006bc087981 */ /* 0x020164000c1e1900 */
[----:B0-----:R-:W0:Y:S01]  /*0e50*/  LDC.64 R188, c[0x0][0x3c0] ;  /* 0x0000f000ffbc7b82 */ /* 0x001e220000000a00 */
[----:B------:R-:W-:Y:S01]  /*0e60*/  BSSY.RECONVERGENT B1, `(.L_x_19358) ;  /* 0x000028d000017945 */ /* 0x000fe20003800200 */
[----:B---3--:R1:W-:Y:S01]  /*0e70*/  STL [R1+0x24], R193 ;  /* 0x000024c101007387 */ /* 0x0083e20000100800 */
[----:B----4-:R-:W-:-:S13]  /*0e80*/  ISETP.GE.AND P0, PT, R9, 0x1, PT ;  /* 0x000000010900780c */ /* 0x010fda0003f06270 */
[----:B01----:R-:W-:Y:S05]  /*0e90*/  @!P0 BRA `(.L_x_19359) ;  /* 0x0000001c00a08947 */ /* 0x003fea0003800000 */
[----:B------:R-:W-:-:S05]  /*0ea0*/  IMAD.WIDE R188, R10, 0x4, R188 ;  /* 0x000000040abc7825 */ /* 0x000fca00078e02bc */
[----:B------:R0:W2:Y:S01]  /*0eb0*/  LDG.E R7, desc[UR6][R188.64] ;  /* 0x00000006bc077981 */ /* 0x0000a2000c1e1900 */
[----:B------:R-:W-:Y:S01]  /*0ec0*/  MOV R12, UR14 ;  /* 0x0000000e000c7c02 */ /* 0x000fe20008000f00 */
[----:B------:R-:W-:Y:S01]  /*0ed0*/  BSSY.RECONVERGENT B2, `(.L_x_19360) ;  /* 0x0000062000027945 */ /* 0x000fe20003800200 */
[----:B------:R-:W-:Y:S01]  /*0ee0*/  ISETP.GE.AND P1, PT, R193, 0x1, PT ;  /* 0x00000001c100780c */ /* 0x000fe20003f26270 */
[----:B------:R-:W1:Y:S01]  /*0ef0*/  S2R R192, SR_TID.X ;  /* 0x0000000000c07919 */ /* 0x000e620000002100 */
[----:B------:R-:W-:Y:S01]  /*0f00*/  ISETP.GE.U32.AND P6, PT, R11, 0x20, PT ;  /* 0x000000200b00780c */ /* 0x000fe20003fc6070 */
[----:B------:R-:W-:Y:S01]  /*0f10*/  HFMA2 R201, -RZ, RZ, 0, 0 ;  /* 0x00000000ffc97431 */ /* 0x000fe200000001ff */
[----:B------:R-:W-:Y:S01]  /*0f20*/  IADD3 R190, PT, PT, R9, -0x1, RZ ;  /* 0xffffffff09be7810 */ /* 0x000fe20007ffe0ff */
[----:B------:R-:W-:Y:S01]  /*0f30*/  HFMA2 R204, -RZ, RZ, 0, 0 ;  /* 0x00000000ffcc7431 */ /* 0x000fe200000001ff */
[----:B------:R-:W-:Y:S01]  /*0f40*/  ISETP.GE.U32.AND P5, PT, R11, 0x40, PT ;  /* 0x000000400b00780c */ /* 0x000fe20003fa6070 */
[-C--:B0-----:R-:W-:Y:S01]  /*0f50*/  IMAD R188, R10, R12.reuse, RZ ;  /* 0x0000000c0abc7224 */ /* 0x081fe200078e02ff */
[----:B------:R-:W-:Y:S01]  /*0f60*/  LOP3.LUT R15, R15, 0xfffffffe, RZ, 0xc0, !PT ;  /* 0xfffffffe0f0f7812 */ /* 0x000fe200078ec0ff */
[----:B------:R-:W-:Y:S01]  /*0f70*/  IMAD R190, R190, R12, RZ ;  /* 0x0000000cbebe7224 */ /* 0x000fe200078e02ff */
[----:B------:R-:W-:-:S02]  /*0f80*/  ISETP.GE.U32.AND P4, PT, R11, 0x80, PT ;  /* 0x000000800b00780c */ /* 0x000fc40003f86070 */
[----:B------:R-:W-:Y:S02]  /*0f90*/  SHF.R.S32.HI R191, RZ, 0x1f, R188 ;  /* 0x0000001fffbf7819 */ /* 0x000fe400000114bc */
[----:B------:R-:W-:Y:S02]  /*0fa0*/  @P1 IADD3 R189, PT, PT, R193, -0x1, RZ ;  /* 0xffffffffc1bd1810 */ /* 0x000fe40007ffe0ff */
[----:B------:R-:W-:Y:S02]  /*0fb0*/  LEA.HI R188, R191, R188, RZ, 0x2 ;  /* 0x000000bcbfbc7211 */ /* 0x000fe400078f10ff */
[----:B------:R-:W-:Y:S01]  /*0fc0*/  @P6 LOP3.LUT R15, R15, 0x1, RZ, 0xfc, !PT ;  /* 0x000000010f0f6812 */ /* 0x000fe200078efcff */
[----:B------:R-:W-:Y:S01]  /*0fd0*/  @P1 IMAD R189, R189, R12, RZ ;  /* 0x0000000cbdbd1224 */ /* 0x000fe200078e02ff */
        /* <DEDUP_REMOVED lines=11> */
[----:B------:R-:W-:Y:S01]  /*1090*/  ISETP.GE.U32.AND P2, PT, R11, 0x60, PT ;  /* 0x000000600b00780c */ /* 0x000fe20003f46070 */
[----:B------:R0:W-:Y:S01]  /*10a0*/  STL [R1+0x28], R188 ;  /* 0x000028bc01007387 */ /* 0x0001e20000100800 */
[----:B------:R-:W-:Y:S02]  /*10b0*/  LEA.HI.SX32 R203, R190, R245, 0x1e ;  /* 0x000000f5becb7211 */ /* 0x000fe400078ff2ff */
[----:B------:R-:W-:-:S02]  /*10c0*/  @P4 LOP3.LUT R15, R15, 0x4, RZ, 0xfc, !PT ;  /* 0x000000040f0f4812 */ /* 0x000fc400078efcff */
[----:B------:R-:W-:Y:S02]  /*10d0*/  MOV R202, RZ ;  /* 0x000000ff00ca7202 */ /* 0x000fe40000000f00 */
[----:B------:R-:W-:Y:S02]  /*10e0*/  MOV R200, R188 ;  /* 0x000000bc00c87202 */ /* 0x000fe40000000f00 */
[----:B--2---:R-:W-:Y:S01]  /*10f0*/  FSEL R7, R7, RZ, !P3 ;  /* 0x000000ff07077208 */ /* 0x004fe20005800000 */
[----:B0-----:R-:W-:Y:S06]  /*1100*/  @!P6 BRA `(.L_x_19361) ;  /* 0x0000000000f8e947 */ /* 0x001fec0003800000 */
[----:B------:R-:W0:Y:S01]  /*1110*/  LDC.64 R188, c[0x0][0x3a8] ;  /* 0x0000ea00ffbc7b82 */ /* 0x000e220000000a00 */
[----:B------:R-:W-:Y:S01]  /*1120*/  ISETP.NE.U32.AND P3, PT, RZ, UR10, PT ;  /* 0x0000000aff007c0c */ /* 0x000fe2000bf65070 */
[----:B------:R1:W-:Y:S03]  /*1130*/  STL.64 [R1+0xc8], R4 ;  /* 0x0000c80401007387 */ /* 0x0003e60000100a00 */
[----:B------:R-:W-:Y:S01]  /*1140*/  ISETP.NE.AND.EX P3, PT, RZ, UR11, PT, P3 ;  /* 0x0000000bff007c0c */ /* 0x000fe2000bf65330 */
[----:B------:R2:W-:Y:S02]  /*1150*/  STL.64 [R1+0xc0], R2 ;  /* 0x0000c00201007387 */ /* 0x0005e40000100a00 */
[----:B------:R-:W3:Y:S10]  /*1160*/  LDC.64 R190, c[0x0][0x428] ;  /* 0x00010a00ffbe7b82 */ /* 0x000ef40000000a00 */
[----:B-1----:R-:W1:Y:S01]  /*1170*/  @P3 LDC.64 R4, c[0x0][0x438] ;  /* 0x00010e00ff043b82 */ /* 0x002e620000000a00 */
[----:B0-----:R-:W-:-:S07]  /*1180*/  IMAD.WIDE.U32 R188, R200, 0x10, R188 ;  /* 0x00000010c8bc7825 */ /* 0x001fce00078e00bc */
[----:B--2---:R-:W0:Y:S01]  /*1190*/  LDC.64 R2, c[0x0][0x3b0] ;  /* 0x0000ec00ff027b82 */ /* 0x004e220000000a00 */
[----:B------:R-:W2:Y:S01]  /*11a0*/  LDG.E.128 R192, desc[UR6][R188.64] ;  /* 0x00000006bcc07981 */ /* 0x000ea2000c1e1d00 */
[----:B---3--:R-:W-:-:S06]  /*11b0*/  IMAD.WIDE.U32 R190, R203, 0x10, R190 ;  /* 0x00000010cbbe7825 */ /* 0x008fcc00078e00be */
[----:B------:R-:W3:Y:S01]  /*11c0*/  LDG.E.128 R188, desc[UR6][R190.64] ;  /* 0x00000006bebc7981 */ /* 0x000ee2000c1e1d00 */
[----:B-1----:R-:W-:-:S05]  /*11d0*/  @P3 IMAD.WIDE.U32 R4, R200, 0x10, R4 ;  /* 0x00000010c8043825 */ /* 0x002fca00078e0004 */
[----:B------:R1:W5:Y:S01]  /*11e0*/  @P3 LDG.E.128 R144, desc[UR6][R4.64] ;  /* 0x0000000604903981 */ /* 0x000362000c1e1d00 */
[----:B0-----:R-:W-:-:S05]  /*11f0*/  IMAD.WIDE.U32 R2, R204, 0x4, R2 ;  /* 0x00000004cc027825 */ /* 0x001fca00078e0002 */
[----:B------:R1:W5:Y:S04]  /*1200*/  LDG.E R6, desc[UR6][R2.64] ;  /* 0x0000000602067981 */ /* 0x000368000c1e1900 */
[----:B------:R1:W5:Y:S04]  /*1210*/  LDL.LU.64 R4, [R1+0xc8] ;  /* 0x0000c80001047983 */ /* 0x0003680000300a00 */
[----:B------:R-:W4:Y:S04]  /*1220*/  LDL R221, [R1+0xb0] ;  /* 0x0000b00001dd7983 */ /* 0x000f280000100800 */
[----:B------:R1:W5:Y:S04]  /*1230*/  LDL.LU.64 R2, [R1+0xc0] ;  /* 0x0000c00001027983 */ /* 0x0003680000300a00 */
[----:B------:R-:W4:Y:S04]  /*1240*/  LDL R237, [R1+0xb4] ;  /* 0x0000b40001ed7983 */ /* 0x000f280000100800 */
[----:B------:R-:W4:Y:S04]  /*1250*/  LDL.LU R252, [R1+0x34] ;  /* 0x0000340001fc7983 */ /* 0x000f280000300800 */
[----:B------:R-:W4:Y:S04]  /*1260*/  LDL R229, [R1+0xb8] ;  /* 0x0000b80001e57983 */ /* 0x000f280000100800 */
[----:B------:R-:W4:Y:S04]  /*1270*/  LDL.LU R202, [R1+0x38] ;  /* 0x0000380001ca7983 */ /* 0x000f280000300800 */
[----:B------:R-:W4:Y:S01]  /*1280*/  LDL R201, [R1+0xbc] ;  /* 0x0000bc0001c97983 */ /* 0x000f220000100800 */
[C---:B--2---:R-:W-:Y:S01]  /*1290*/  FADD.FTZ R0, -R7.reuse, R192 ;  /* 0x000000c007007221 */ /* 0x044fe20000010100 */
[----:B------:R-:W-:-:S02]  /*12a0*/  FADD.FTZ R17, -R7, R193 ;  /* 0x000000c107117221 */ /* 0x000fc40000010100 */
[----:B------:R-:W2:Y:S04]  /*12b0*/  LDL.LU R192, [R1+0x30] ;  /* 0x0000300001c07983 */ /* 0x000ea80000300800 */
[----:B------:R-:W2:Y:S01]  /*12c0*/  LDL.LU R193, [R1+0x2c] ;  /* 0x00002c0001c17983 */ /* 0x000ea20000300800 */
[C---:B------:R-:W-:Y:S01]  /*12d0*/  FADD.FTZ R194, -R7.reuse, R194 ;  /* 0x000000c207c27221 */ /* 0x040fe20000010100 */
[C---:B-----5:R-:W-:Y:S01]  /*12e0*/  FMUL.FTZ R0, R8.reuse, R0 ;  /* 0x0000000008007220 */ /* 0x060fe20000410000 */
[C---:B------:R-:W-:Y:S02]  /*12f0*/  FMUL.FTZ R211, R8.reuse, R17 ;  /* 0x0000001108d37220 */ /* 0x040fe40000410000 */
[----:B------:R-:W-:Y:S01]  /*1300*/  FMUL.FTZ R17, R8, R194 ;  /* 0x000000c208117220 */ /* 0x000fe20000410000 */
[----:B------:R-:W-:Y:S01]  /*1310*/  FADD.FTZ R195, -R7, R195 ;  /* 0x000000c307c37221 */ /* 0x000fe20000010100 */
[----:B---3--:R-:W-:Y:S01]  /*1320*/  FADD.FTZ R81, R81, R189 ;  /* 0x000000bd51517221 */ /* 0x008fe20000010000 */
[----:B------:R-:W-:Y:S01]  /*1330*/  FADD.FTZ R80, R80, R188 ;  /* 0x000000bc50507221 */ /* 0x000fe20000010000 */
[----:B------:R-:W-:Y:S01]  /*1340*/  FADD.FTZ R82, R82, R190 ;  /* 0x000000be52527221 */ /* 0x000fe20000010000 */
[----:B----4-:R-:W-:Y:S01]  /*1350*/  FFMA.FTZ R252, R190, R17, R252 ;  /* 0x00000011befc7223 */ /* 0x010fe200000100fc */
[----:B------:R-:W-:Y:S01]  /*1360*/  FMUL.FTZ R221, R221, R188 ;  /* 0x000000bcdddd7220 */ /* 0x000fe20000410000 */
[----:B------:R-:W-:Y:S01]  /*1370*/  FMUL.FTZ R237, R237, R189 ;  /* 0x000000bdeded7220 */ /* 0x000fe20000410000 */
[----:B------:R-:W-:Y:S01]  /*1380*/  FMUL.FTZ R229, R229, R190 ;  /* 0x000000bee5e57220 */ /* 0x000fe20000410000 */
[----:B------:R-:W-:Y:S01]  /*1390*/  FADD.FTZ R83, R83, R191 ;  /* 0x000000bf53537221 */ /* 0x000fe20000010000 */
[----:B------:R-:W-:-:S02]  /*13a0*/  IADD3 R204, PT, PT, R204, 0x20, RZ ;  /* 0x00000020cccc7810 */ /* 0x000fc40007ffe0ff */
[----:B------:R-:W-:Y:S02]  /*13b0*/  IADD3 R203, PT, PT, R203, 0x20, RZ ;  /* 0x00000020cbcb7810 */ /* 0x000fe40007ffe0ff */
[----:B------:R-:W-:Y:S01]  /*13c0*/  IADD3 R200, PT, PT, R200, 0x20, RZ ;  /* 0x00000020c8c87810 */ /* 0x000fe20007ffe0ff */
[----:B--2---:R-:W-:Y:S01]  /*13d0*/  FFMA.FTZ R192, R189, R211, R192 ;  /* 0x000000d3bdc07223 */ /* 0x004fe200000100c0 */
[----:B------:R-:W-:-:S05]  /*13e0*/  FFMA.FTZ R193, R188, R0, R193 ;  /* 0x00000000bcc17223 */ /* 0x000fca00000100c1 */
[----:B------:R-:W-:Y:S04]  /*13f0*/  STL [R1+0x2c], R193 ;  /* 0x00002cc101007387 */ /* 0x000fe80000100800 */
[----:B------:R-:W-:Y:S04]  /*1400*/  STL [R1+0x30], R192 ;  /* 0x000030c001007387 */ /* 0x000fe80000100800 */
[----:B------:R0:W-:Y:S02]  /*1410*/  STL [R1+0x34], R252 ;  /* 0x000034fc01007387 */ /* 0x0001e40000100800 */
[----:B0-----:R-:W-:Y:S01]  /*1420*/  FMUL.FTZ R252, R8, R195 ;  /* 0x000000c308fc7220 */ /* 0x001fe20000410000 */
[----:B------:R-:W-:-:S03]  /*1430*/  FMUL.FTZ R192, R201, R191 ;  /* 0x000000bfc9c07220 */ /* 0x000fc60000410000 */
[----:B------:R-:W-:-:S05]  /*1440*/  FFMA.FTZ R202, R191, R252, R202 ;  /* 0x000000fcbfca7223 */ /* 0x000fca00000100ca */
[----:B------:R0:W-:Y:S04]  /*1450*/  STL [R1+0x38], R202 ;  /* 0x000038ca01007387 */ /* 0x0001e80000100800 */
[----:B------:R1:W-:Y:S01]  /*1460*/  STL [R1+0x1c], R192 ;  /* 0x00001cc001007387 */ /* 0x0003e20000100800 */
[----:B------:R-:W-:Y:S01]  /*1470*/  FADD.FTZ R189, RZ, R221 ;  /* 0x000000ddffbd7221 */ /* 0x000fe20000010000 */
[----:B------:R-:W-:-:S03]  /*1480*/  FFMA.FTZ R188, R0, R221, RZ ;  /* 0x000000dd00bc7223 */ /* 0x000fc600000100ff */
[----:B------:R-:W-:Y:S01]  /*1490*/  FADD.FTZ R190, R189, R237 ;  /* 0x000000edbdbe7221 */ /* 0x000fe20000010000 */
[----:B------:R-:W-:-:S03]  /*14a0*/  FFMA.FTZ R189, R211, R237, R188 ;  /* 0x000000edd3bd7223 */ /* 0x000fc600000100bc */
[----:B------:R-:W-:Y:S01]  /*14b0*/  FADD.FTZ R188, R190, R229 ;  /* 0x000000e5bebc7221 */ /* 0x000fe20000010000 */
[----:B------:R-:W-:-:S03]  /*14c0*/  FFMA.FTZ R189, R17, R229, R189 ;  /* 0x000000e511bd7223 */ /* 0x000fc600000100bd */
[----:B0-----:R-:W-:Y:S01]  /*14d0*/  FADD.FTZ R202, R188, R192 ;  /* 0x000000c0bcca7221 */ /* 0x001fe20000010000 */
[----:B-1----:R-:W-:-:S07]  /*14e0*/  FFMA.FTZ R201, R252, R192, R189 ;  /* 0x000000c0fcc97223 */ /* 0x002fce00000100bd */
.L_x_19361:
[----:B------:R-:W-:Y:S05]  /*14f0*/  BSYNC.RECONVERGENT B2 ;  /* 0x0000000000027941 */ /* 0x000fea0003800200 */
.L_x_19360:
        /* <DEDUP_REMOVED lines=9> */
[----:B------:R-:W0:Y:S08]  /*1590*/  @P3 LDC.64 R188, c[0x0][0x438] ;  /* 0x00010e00ffbc3b82 */ /* 0x000e300000000a00 */
[----:B-1----:R-:W1:Y:S01]  /*15a0*/  LDC.64 R2, c[0x0][0x3b0] ;  /* 0x0000ec00ff027b82 */ /* 0x002e620000000a00 */
[----:B0-----:R-:W-:-:S05]  /*15b0*/  @P3 IMAD.WIDE.U32 R188, R200, 0x10, R188 ;  /* 0x00000010c8bc3825 */ /* 0x001fca00078e00bc */
[----:B------:R0:W5:Y:S02]  /*15c0*/  @P3 LDG.E.128 R148, desc[UR6][R188.64] ;  /* 0x00000006bc943981 */ /* 0x000164000c1e1d00 */
[----:B0-----:R-:W-:-:S04]  /*15d0*/  IMAD.WIDE.U32 R188, R200, 0x10, R190 ;  /* 0x00000010c8bc7825 */ /* 0x001fc800078e00be */
[----:B---3--:R-:W-:Y:S02]  /*15e0*/  IMAD.WIDE.U32 R190, R203, 0x10, R192 ;  /* 0x00000010cbbe7825 */ /* 0x008fe400078e00c0 */
[----:B------:R-:W3:Y:S02]  /*15f0*/  LDG.E.128 R192, desc[UR6][R188.64] ;  /* 0x00000006bcc07981 */ /* 0x000ee4000c1e1d00 */
[----:B-1----:R-:W-:-:S05]  /*1600*/  IMAD.WIDE.U32 R2, R204, 0x4, R2 ;  /* 0x00000004cc027825 */ /* 0x002fca00078e0002 */
[----:B------:R0:W5:Y:S04]  /*1610*/  LDG.E R5, desc[UR6][R2.64] ;  /* 0x0000000602057981 */ /* 0x000168000c1e1900 */
[----:B------:R-:W2:Y:S04]  /*1620*/  LDG.E.128 R188, desc[UR6][R190.64] ;  /* 0x00000006bebc7981 */ /* 0x000ea8000c1e1d00 */
[----:B------:R0:W5:Y:S04]  /*1630*/  LDL.LU.64 R2, [R1+0xc0] ;  /* 0x0000c00001027983 */ /* 0x0001680000300a00 */
[----:B------:R-:W4:Y:S01]  /*1640*/  LDL R228, [R1+0xa8] ;  /* 0x0000a80001e47983 */ /* 0x000f220000100800 */
[----:B---3--:R-:W-:-:S03]  /*1650*/  FADD.FTZ R18, -R7, R193 ;  /* 0x000000c107127221 */ /* 0x008fc60000010100 */
[----:B------:R-:W3:Y:S01]  /*1660*/  LDL R193, [R1+0xac] ;  /* 0x0000ac0001c17983 */ /* 0x000ee20000100800 */
[----:B------:R-:W-:-:S04]  /*1670*/  FADD.FTZ R192, -R7, R192 ;  /* 0x000000c007c07221 */ /* 0x000fc80000010100 */
[C---:B-----5:R-:W-:Y:S01]  /*1680*/  FMUL.FTZ R217, R8.reuse, R192 ;  /* 0x000000c008d97220 */ /* 0x060fe20000410000 */
[----:B------:R-:W-:Y:S01]  /*1690*/  FADD.FTZ R194, -R7, R194 ;  /* 0x000000c207c27221 */ /* 0x000fe20000010100 */
[----:B------:R-:W-:Y:S01]  /*16a0*/  FMUL.FTZ R210, R8, R18 ;  /* 0x0000001208d27220 */ /* 0x000fe20000410000 */
[----:B--2---:R-:W-:Y:S01]  /*16b0*/  FMUL.FTZ R244, R236, R188 ;  /* 0x000000bcecf47220 */ /* 0x004fe20000410000 */
[----:B------:R-:W-:Y:S01]  /*16c0*/  FADD.FTZ R85, R85, R189 ;  /* 0x000000bd55557221 */ /* 0x000fe20000010000 */
[----:B------:R-:W-:Y:S01]  /*16d0*/  FMUL.FTZ R18, R8, R194 ;  /* 0x000000c208127220 */ /* 0x000fe20000410000 */
[----:B------:R-:W-:Y:S01]  /*16e0*/  FFMA.FTZ R53, R189, R210, R53 ;  /* 0x000000d2bd357223 */ /* 0x000fe20000010035 */
[----:B----4-:R-:W-:Y:S01]  /*16f0*/  FMUL.FTZ R236, R251, R189 ;  /* 0x000000bdfbec7220 */ /* 0x010fe20000410000 */
        /* <DEDUP_REMOVED lines=8> */
[----:B------:R-:W-:Y:S01]  /*1780*/  FADD.FTZ R195, -R7, R195 ;  /* 0x000000c307c37221 */ /* 0x000fe20000010100 */
[----:B------:R-:W-:-:S02]  /*1790*/  FFMA.FTZ R189, R210, R236, R188 ;  /* 0x000000ecd2bd7223 */ /* 0x000fc400000100bc */
[----:B------:R-:W-:Y:S01]  /*17a0*/  FADD.FTZ R188, R190, R228 ;  /* 0x000000e4bebc7221 */ /* 0x000fe20000010000 */
[----:B------:R-:W-:Y:S01]  /*17b0*/  FMUL.FTZ R251, R8, R195 ;  /* 0x000000c308fb7220 */ /* 0x000fe20000410000 */
[----:B------:R-:W-:Y:S01]  /*17c0*/  FFMA.FTZ R189, R18, R228, R189 ;  /* 0x000000e412bd7223 */ /* 0x000fe200000100bd */
[----:B------:R-:W-:Y:S01]  /*17d0*/  FADD.FTZ R87, R87, R191 ;  /* 0x000000bf57577221 */ /* 0x000fe20000010000 */
[----:B------:R-:W-:Y:S01]  /*17e0*/  IADD3 R204, PT, PT, R204, 0x20, RZ ;  /* 0x00000020cccc7810 */ /* 0x000fe20007ffe0ff */
[----:B------:R-:W-:Y:S01]  /*17f0*/  FFMA.FTZ R55, R191, R251, R55 ;  /* 0x000000fbbf377223 */ /* 0x000fe20000010037 */
[----:B------:R-:W-:Y:S02]  /*1800*/  IADD3 R203, PT, PT, R203, 0x20, RZ ;  /* 0x00000020cbcb7810 */ /* 0x000fe40007ffe0ff */
[----:B------:R-:W-:Y:S01]  /*1810*/  IADD3 R200, PT, PT, R200, 0x20, RZ ;  /* 0x00000020c8c87810 */ /* 0x000fe20007ffe0ff */
[----:B---3--:R-:W-:-:S05]  /*1820*/  FMUL.FTZ R192, R193, R191 ;  /* 0x000000bfc1c07220 */ /* 0x008fca0000410000 */
[----:B------:R0:W-:Y:S01]  /*1830*/  STL [R1+0x18], R192 ;  /* 0x000018c001007387 */ /* 0x0001e20000100800 */
[----:B------:R-:W-:Y:S01]  /*1840*/  FADD.FTZ R202, R188, R192 ;  /* 0x000000c0bcca7221 */ /* 0x000fe20000010000 */
[----:B------:R-:W-:-:S07]  /*1850*/  FFMA.FTZ R201, R251, R192, R189 ;  /* 0x000000c0fbc97223 */ /* 0x000fce00000100bd */
.L_x_19363:
[----:B------:R-:W-:Y:S05]  /*1860*/  BSYNC.RECONVERGENT B2 ;  /* 0x0000000000027941 */ /* 0x000fea0003800200 */
.L_x_19362:
[----:B------:R-:W-:Y:S04]  /*1870*/  BSSY.RECONVERGENT B2, `(.L_x_19364) ;  /* 0x0000036000027945 */ /* 0x000fe80003800200 */
[----:B------:R-:W-:Y:S05]  /*1880*/  @!P2 BRA `(.L_x_19365) ;  /* 0x0000000000d0a947 */ /* 0x000fea0003800000 */
[----:B------:R-:W-:Y:S01]  /*1890*/  ISETP.NE.U32.AND P3, PT, RZ, UR10, PT ;  /* 0x0000000aff007c0c */ /* 0x000fe2000bf65070 */
[----:B------:R-:W1:Y:S01]  /*18a0*/  LDC.64 R190, c[0x0][0x3a8] ;  /* 0x0000ea00ffbe7b82 */ /* 0x000e620000000a00 */
[----:B------:R2:W-:Y:S02]  /*18b0*/  STL.64 [R1+0xc0], R2 ;  /* 0x0000c00201007387 */ /* 0x0005e40000100a00 */
[----:B------:R-:W-:Y:S02]  /*18c0*/  ISETP.NE.AND.EX P3, PT, RZ, UR11, PT, P3 ;  /* 0x0000000bff007c0c */ /* 0x000fe4000bf65330 */
[----:B------:R-:W3:Y:S03]  /*18d0*/  LDL R235, [R1+0x90] ;  /* 0x0000900001eb7983 */ /* 0x000ee60000100800 */
[----:B0-----:R-:W0:Y:S01]  /*18e0*/  LDC.64 R192, c[0x0][0x428] ;  /* 0x00010a00ffc07b82 */ /* 0x001e220000000a00 */
[----:B------:R-:W4:Y:S07]  /*18f0*/  LDL R250, [R1+0x94] ;  /* 0x0000940001fa7983 */ /* 0x000f2e0000100800 */
[----:B------:R-:W1:Y:S08]  /*1900*/  @P3 LDC.64 R188, c[0x0][0x438] ;  /* 0x00010e00ffbc3b82 */ /* 0x000e700000000a00 */
[----:B--2---:R-:W2:Y:S01]  /*1910*/  LDC.64 R2, c[0x0][0x3b0] ;  /* 0x0000ec00ff027b82 */ /* 0x004ea20000000a00 */
[----:B-1----:R-:W-:-:S05]  /*1920*/  @P3 IMAD.WIDE.U32 R188, R200, 0x10, R188 ;  /* 0x00000010c8bc3825 */ /* 0x002fca00078e00bc */
[----:B------:R1:W5:Y:S02]  /*1930*/  @P3 LDG.E.128 R152, desc[UR6][R188.64] ;  /* 0x00000006bc983981 */ /* 0x000364000c1e1d00 */
[----:B-1----:R-:W-:-:S04]  /*1940*/  IMAD.WIDE.U32 R188, R200, 0x10, R190 ;  /* 0x00000010c8bc7825 */ /* 0x002fc800078e00be */
[----:B0-----:R-:W-:Y:S02]  /*1950*/  IMAD.WIDE.U32 R190, R203, 0x10, R192 ;  /* 0x00000010cbbe7825 */ /* 0x001fe400078e00c0 */
[----:B------:R-:W3:Y:S02]  /*1960*/  LDG.E.128 R192, desc[UR6][R188.64] ;  /* 0x00000006bcc07981 */ /* 0x000ee4000c1e1d00 */
[----:B--2---:R-:W-:-:S05]  /*1970*/  IMAD.WIDE.U32 R2, R204, 0x4, R2 ;  /* 0x00000004cc027825 */ /* 0x004fca00078e0002 */
        /* <DEDUP_REMOVED lines=9> */
[C---:B------:R-:W-:Y:S01]  /*1a10*/  FMUL.FTZ R209, R8.reuse, R19 ;  /* 0x0000001308d17220 */ /* 0x040fe20000410000 */
        /* <DEDUP_REMOVED lines=27> */
.L_x_19365:
[----:B------:R-:W-:Y:S05]  /*1bd0*/  BSYNC.RECONVERGENT B2 ;  /* 0x0000000000027941 */ /* 0x000fea0003800200 */
.L_x_19364:
[----:B------:R-:W-:Y:S04]  /*1be0*/  BSSY.RECONVERGENT B2, `(.L_x_19366) ;  /* 0x0000036000027945 */ /* 0x000fe80003800200 */
[----:B------:R-:W-:Y:S05]  /*1bf0*/  @!P4 BRA `(.L_x_19367) ;  /* 0x0000000000d0c947 */ /* 0x000fea0003800000 */
[----:B------:R-:W-:Y:S01]  /*1c00*/  ISETP.NE.U32.AND P3, PT, RZ, UR10, PT ;  /* 0x0000000aff007c0c */ /* 0x000fe2000bf65070 */
[----:B------:R-:W2:Y:S01]  /*1c10*/  LDC.64 R190, c[0x0][0x3a8] ;  /* 0x0000ea00ffbe7b82 */ /* 0x000ea20000000a00 */
[----:B------:R3:W-:Y:S02]  /*1c20*/  STL [R1+0xc0], R2 ;  /* 0x0000c00201007387 */ /* 0x0007e40000100800 */
[----:B------:R-:W-:Y:S02]  /*1c30*/  ISETP.NE.AND.EX P3, PT, RZ, UR11, PT, P3 ;  /* 0x0000000bff007c0c */ /* 0x000fe4000bf65330 */
[----:B------:R-:W4:Y:S03]  /*1c40*/  LDL R234, [R1+0x80] ;  /* 0x0000800001ea7983 */ /* 0x000f260000100800 */
[----:B01----:R-:W0:Y:S01]  /*1c50*/  LDC.64 R192, c[0x0][0x428] ;  /* 0x00010a00ffc07b82 */ /* 0x003e220000000a00 */
[----:B------:R-:W4:Y:S07]  /*1c60*/  LDL R249, [R1+0x84] ;  /* 0x0000840001f97983 */ /* 0x000f2e0000100800 */
[----:B------:R-:W1:Y:S08]  /*1c70*/  @P3 LDC.64 R188, c[0x0][0x438] ;  /* 0x00010e00ffbc3b82 */ /* 0x000e700000000a00 */
[----:B---3--:R-:W3:Y:S01]  /*1c80*/  LDC.64 R2, c[0x0][0x3b0] ;  /* 0x0000ec00ff027b82 */ /* 0x008ee20000000a00 */
[----:B-1----:R-:W-:-:S05]  /*1c90*/  @P3 IMAD.WIDE.U32 R188, R200, 0x10, R188 ;  /* 0x00000010c8bc3825 */ /* 0x002fca00078e00bc */
[----:B------:R2:W5:Y:S01]  /*1ca0*/  @P3 LDG.E.128 R156, desc[UR6][R188.64] ;  /* 0x00000006bc9c3981 */ /* 0x000562000c1e1d00 */
[----:B0-----:R-:W-:-:S06]  /*1cb0*/  IMAD.WIDE.U32 R192, R203, 0x10, R192 ;  /* 0x00000010cbc07825 */ /* 0x001fcc00078e00c0 */
[----:B------:R-:W4:Y:S01]  /*1cc0*/  LDG.E.128 R192, desc[UR6][R192.64] ;  /* 0x00000006c0c07981 */ /* 0x000f22000c1e1d00 */
[----:B--2---:R-:W-:-:S06]  /*1cd0*/  IMAD.WIDE.U32 R188, R200, 0x10, R190 ;  /* 0x00000010c8bc7825 */ /* 0x004fcc00078e00be */
[----:B------:R-:W2:Y:S01]  /*1ce0*/  LDG.E.128 R188, desc[UR6][R188.64] ;  /* 0x00000006bcbc7981 */ /* 0x000ea2000c1e1d00 */
[----:B---3--:R-:W-:-:S06]  /*1cf0*/  IMAD.WIDE.U32 R2, R204, 0x4, R2 ;  /* 0x00000004cc027825 */ /* 0x008fcc00078e0002 */
[----:B------:R3:W5:Y:S04]  /*1d00*/  LDG.E R3, desc[UR6][R2.64] ;  /* 0x0000000602037981 */ /* 0x000768000c1e1900 */
[----:B------:R3:W5:Y:S04]  /*1d10*/  LDL.LU R2, [R1+0xc0] ;  /* 0x0000c00001027983 */ /* 0x0007680000300800 */
[----:B------:R-:W3:Y:S01]  /*1d20*/  LDL R226, [R1+0x88] ;  /* 0x0000880001e27983 */ /* 0x000ee20000100800 */
[----:B----4-:R-:W-:Y:S01]  /*1d30*/  FADD.FTZ R92, R92, R192 ;  /* 0x000000c05c5c7221 */ /* 0x010fe20000010000 */
[----:B------:R-:W-:Y:S01]  /*1d40*/  FMUL.FTZ R242, R234, R192 ;  /* 0x000000c0eaf27220 */ /* 0x000fe20000410000 */
[----:B--2---:R-:W-:-:S04]  /*1d50*/  FADD.FTZ R188, -R7, R188 ;  /* 0x000000bc07bc7221 */ /* 0x004fc80000010100 */
[----:B-----5:R-:W-:-:S04]  /*1d60*/  FMUL.FTZ R215, R8, R188 ;  /* 0x000000bc08d77220 */ /* 0x020fc80000410000 */
[----:B------:R-:W-:Y:S02]  /*1d70*/  FFMA.FTZ R60, R192, R215, R60 ;  /* 0x000000d7c03c7223 */ /* 0x000fe4000001003c */
[----:B------:R-:W2:Y:S01]  /*1d80*/  LDL R192, [R1+0x8c] ;  /* 0x00008c0001c07983 */ /* 0x000ea20000100800 */
[C---:B------:R-:W-:Y:S01]  /*1d90*/  FADD.FTZ R189, -R7.reuse, R189 ;  /* 0x000000bd07bd7221 */ /* 0x040fe20000010100 */
[----:B------:R-:W-:Y:S01]  /*1da0*/  FADD.FTZ R190, -R7, R190 ;  /* 0x000000be07be7221 */ /* 0x000fe20000010100 */
[----:B------:R-:W-:Y:S02]  /*1db0*/  FMUL.FTZ R234, R249, R193 ;  /* 0x000000c1f9ea7220 */ /* 0x000fe40000410000 */
[----:B------:R-:W-:Y:S01]  /*1dc0*/  FMUL.FTZ R208, R8, R189 ;  /* 0x000000bd08d07220 */ /* 0x000fe20000410000 */
[----:B------:R-:W-:Y:S01]  /*1dd0*/  FADD.FTZ R189, R202, R242 ;  /* 0x000000f2cabd7221 */ /* 0x000fe20000010000 */
[----:B------:R-:W-:Y:S01]  /*1de0*/  FFMA.FTZ R188, R215, R242, R201 ;  /* 0x000000f2d7bc7223 */ /* 0x000fe200000100c9 */
[----:B------:R-:W-:Y:S01]  /*1df0*/  FMUL.FTZ R196, R8, R190 ;  /* 0x000000be08c47220 */ /* 0x000fe20000410000 */
[----:B------:R-:W-:Y:S01]  /*1e00*/  FADD.FTZ R191, -R7, R191 ;  /* 0x000000bf07bf7221 */ /* 0x000fe20000010100 */
[----:B------:R-:W-:Y:S01]  /*1e10*/  FADD.FTZ R190, R189, R234 ;  /* 0x000000eabdbe7221 */ /* 0x000fe20000010000 */
[----:B---3--:R-:W-:Y:S01]  /*1e20*/  FMUL.FTZ R226, R226, R194 ;  /* 0x000000c2e2e27220 */ /* 0x008fe20000410000 */
        /* <DEDUP_REMOVED lines=10> */
[----:B------:R-:W-:Y:S02]  /*1ed0*/  IADD3 R204, PT, PT, R204, 0x20, RZ ;  /* 0x00000020cccc7810 */ /* 0x000fe40007ffe0ff */
[----:B------:R-:W-:-:S02]  /*1ee0*/  IADD3 R203, PT, PT, R203, 0x20, RZ ;  /* 0x00000020cbcb7810 */ /* 0x000fc40007ffe0ff */
[----:B------:R-:W-:Y:S01]  /*1ef0*/  IADD3 R200, PT, PT, R200, 0x20, RZ ;  /* 0x00000020c8c87810 */ /* 0x000fe20007ffe0ff */
[----:B--2---:R-:W-:-:S05]  /*1f00*/  FMUL.FTZ R192, R192, R195 ;  /* 0x000000c3c0c07220 */ /* 0x004fca0000410000 */
[----:B------:R2:W-:Y:S01]  /*1f10*/  STL [R1+0x10], R192 ;  /* 0x000010c001007387 */ /* 0x0005e20000100800 */
[----:B------:R-:W-:Y:S01]  /*1f20*/  FADD.FTZ R202, R188, R192 ;  /* 0x000000c0bcca7221 */ /* 0x000fe20000010000 */
[----:B------:R-:W-:-:S07]  /*1f30*/  FFMA.FTZ R201, R249, R192, R189 ;  /* 0x000000c0f9c97223 */ /* 0x000fce00000100bd */
.L_x_19367:
[----:B------:R-:W-:Y:S05]  /*1f40*/  BSYNC.RECONVERGENT B2 ;  /* 0x0000000000027941 */ /* 0x000fea0003800200 */
.L_x_19366:
[----:B------:R-:W-:Y:S01]  /*1f50*/  ISETP.GE.U32.AND P3, PT, R11, 0xa0, PT ;  /* 0x000000a00b00780c */ /* 0x000fe20003f66070 */
[----:B------:R-:W-:-:S12]  /*1f60*/  BSSY.RECONVERGENT B2, `(.L_x_19368) ;  /* 0x0000036000027945 */ /* 0x000fd80003800200 */
[----:B------:R-:W-:Y:S05]  /*1f70*/  @!P3 BRA `(.L_x_19369) ;  /* 0x0000000000d0b947 */ /* 0x000fea0003800000 */
[----:B------:R-:W-:Y:S01]  /*1f80*/  ISETP.NE.U32.AND P4, PT, RZ, UR10, PT ;  /* 0x0000000aff007c0c */ /* 0x000fe2000bf85070 */
[----:B012---:R-:W0:Y:S01]  /*1f90*/  LDC.64 R192, c[0x0][0x428] ;  /* 0x00010a00ffc07b82 */ /* 0x007e220000000a00 */
[----:B------:R1:W-:Y:S02]  /*1fa0*/  STL [R1+0xc0], R3 ;  /* 0x0000c00301007387 */ /* 0x0003e40000100800 */
[----:B------:R-:W-:Y:S02]  /*1fb0*/  ISETP.NE.AND.EX P4, PT, RZ, UR11, PT, P4 ;  /* 0x0000000bff007c0c */ /* 0x000fe4000bf85340 */
[----:B------:R-:W2:Y:S04]  /*1fc0*/  LDL R233, [R1+0x70] ;  /* 0x0000700001e97983 */ /* 0x000ea80000100800 */
[----:B------:R-:W3:Y:S01]  /*1fd0*/  LDL R248, [R1+0x74] ;  /* 0x0000740001f87983 */ /* 0x000ee20000100800 */
[----:B-1----:R-:W1:Y:S08]  /*1fe0*/  LDC.64 R2, c[0x0][0x3b0] ;  /* 0x0000ec00ff027b82 */ /* 0x002e700000000a00 */
[----:B------:R-:W4:Y:S02]  /*1ff0*/  @P4 LDC.64 R188, c[0x0][0x438] ;  /* 0x00010e00ffbc4b82 */ /* 0x000f240000000a00 */
[----:B----4-:R-:W-:-:S05]  /*2000*/  @P4 IMAD.WIDE.U32 R188, R200, 0x10, R188 ;  /* 0x00000010c8bc4825 */ /* 0x010fca00078e00bc */
[----:B------:R4:W5:Y:S01]  /*2010*/  @P4 LDG.E.128 R160, desc[UR6][R188.64] ;  /* 0x00000006bca04981 */ /* 0x000962000c1e1d00 */
[----:B0-----:R-:W-:-:S06]  /*2020*/  IMAD.WIDE.U32 R192, R203, 0x10, R192 ;  /* 0x00000010cbc07825 */ /* 0x001fcc00078e00c0 */
[----:B------:R-:W2:Y:S01]  /*2030*/  LDG.E.128 R192, desc[UR6][R192.64] ;  /* 0x00000006c0c07981 */ /* 0x000ea2000c1e1d00 */
[----:B----4-:R-:W0:Y:S02]  /*2040*/  LDC.64 R188, c[0x0][0x3a8] ;  /* 0x0000ea00ffbc7b82 */ /* 0x010e240000000a00 */
[----:B0-----:R-:W-:-:S06]  /*2050*/  IMAD.WIDE.U32 R188, R200, 0x10, R188 ;  /* 0x00000010c8bc7825 */ /* 0x001fcc00078e00bc */
[----:B------:R-:W4:Y:S01]  /*2060*/  LDG.E.128 R188, desc[UR6][R188.64] ;  /* 0x00000006bcbc7981 */ /* 0x000f22000c1e1d00 */
[----:B-1----:R-:W-:-:S06]  /*2070*/  IMAD.WIDE.U32 R2, R204, 0x4, R2 ;  /* 0x00000004cc027825 */ /* 0x002fcc00078e0002 */
[----:B------:R0:W5:Y:S04]  /*2080*/  LDG.E R2, desc[UR6][R2.64] ;  /* 0x0000000602027981 */ /* 0x000168000c1e1900 */
[----:B------:R0:W5:Y:S04]  /*2090*/  LDL.LU R3, [R1+0xc0] ;  /* 0x0000c00001037983 */ /* 0x0001680000300800 */
[----:B------:R-:W3:Y:S01]  /*20a0*/  LDL R225, [R1+0x78] ;  /* 0x0000780001e17983 */ /* 0x000ee20000100800 */
[----:B--2---:R-:W-:Y:S01]  /*20b0*/  FADD.FTZ R96, R96, R192 ;  /* 0x000000c060607221 */ /* 0x004fe20000010000 */
[----:B------:R-:W-:Y:S01]  /*20c0*/  FMUL.FTZ R241, R233, R192 ;  /* 0x000000c0e9f17220 */ /* 0x000fe20000410000 */
[----:B----4-:R-:W-:-:S04]  /*20d0*/  FADD.FTZ R188, -R7, R188 ;  /* 0x000000bc07bc7221 */ /* 0x010fc80000010100 */
[----:B-----5:R-:W-:-:S04]  /*20e0*/  FMUL.FTZ R214, R8, R188 ;  /* 0x000000bc08d67220 */ /* 0x020fc80000410000 */
[----:B------:R-:W-:Y:S02]  /*20f0*/  FFMA.FTZ R164, R192, R214, R164 ;  /* 0x000000d6c0a47223 */ /* 0x000fe400000100a4 */
[----:B------:R-:W2:Y:S01]  /*2100*/  LDL R192, [R1+0x7c] ;  /* 0x00007c0001c07983 */ /* 0x000ea20000100800 */
[C---:B------:R-:W-:Y:S01]  /*2110*/  FADD.FTZ R189, -R7.reuse, R189 ;  /* 0x000000bd07bd7221 */ /* 0x040fe20000010100 */
[C---:B------:R-:W-:Y:S01]  /*2120*/  FADD.FTZ R190, -R7.reuse, R190 ;  /* 0x000000be07be7221 */ /* 0x040fe20000010100 */
[----:B---3--:R-:W-:Y:S02]  /*2130*/  FMUL.FTZ R233, R248, R193 ;  /* 0x000000c1f8e97220 */ /* 0x008fe40000410000 */
[----:B------:R-:W-:Y:S01]  /*2140*/  FMUL.FTZ R207, R8, R189 ;  /* 0x000000bd08cf7220 */ /* 0x000fe20000410000 */
[----:B------:R-:W-:Y:S01]  /*2150*/  FADD.FTZ R189, R202, R241 ;  /* 0x000000f1cabd7221 */ /* 0x000fe20000010000 */
[----:B------:R-:W-:Y:S01]  /*2160*/  FFMA.FTZ R188, R214, R241, R201 ;  /* 0x000000f1d6bc7223 */ /* 0x000fe200000100c9 */
[C---:B------:R-:W-:Y:S01]  /*2170*/  FMUL.FTZ R197, R8.reuse, R190 ;  /* 0x000000be08c57220 */ /* 0x040fe20000410000 */
[----:B------:R-:W-:Y:S01]  /*2180*/  FADD.FTZ R191, -R7, R191 ;  /* 0x000000bf07bf7221 */ /* 0x000fe20000010100 */
[----:B------:R-:W-:Y:S01]  /*2190*/  FADD.FTZ R190, R189, R233 ;  /* 0x000000e9bdbe7221 */ /* 0x000fe20000010000 */
[----:B------:R-:W-:Y:S01]  /*21a0*/  FMUL.FTZ R225, R225, R194 ;  /* 0x000000c2e1e17220 */ /* 0x000fe20000410000 */
        /* <DEDUP_REMOVED lines=17> */
.L_x_19369:
[----:B------:R-:W-:Y:S05]  /*22c0*/  BSYNC.RECONVERGENT B2 ;  /* 0x0000000000027941 */ /* 0x000fea0003800200 */
.L_x_19368:
[----:B------:R-:W-:Y:S01]  /*22d0*/  ISETP.GE.U32.AND P4, PT, R11, 0xc0, PT ;  /* 0x000000c00b00780c */ /* 0x000fe20003f86070 */
[----:B------:R-:W-:-:S12]  /*22e0*/  BSSY.RECONVERGENT B2, `(.L_x_19370) ;  /* 0x0000036000027945 */ /* 0x000fd80003800200 */
[----:B------:R-:W-:Y:S05]  /*22f0*/  @!P4 BRA `(.L_x_19371) ;  /* 0x0000000000d0c947 */ /* 0x000fea0003800000 */
[----:B------:R-:W-:Y:S01]  /*2300*/  ISETP.NE.U32.AND P5, PT, RZ, UR10, PT ;  /* 0x0000000aff007c0c */ /* 0x000fe2000bfa5070 */
[----:B012---:R-:W0:Y:S01]  /*2310*/  LDC.64 R192, c[0x0][0x428] ;  /* 0x00010a00ffc07b82 */ /* 0x007e220000000a00 */
[----:B------:R1:W-:Y:S02]  /*2320*/  STL.64 [R1+0xc0], R2 ;  /* 0x0000c00201007387 */ /* 0x0003e40000100a00 */
        /* <DEDUP_REMOVED lines=12> */
[----:B-1----:R-:W-:-:S05]  /*23f0*/  IMAD.WIDE.U32 R2, R204, 0x4, R2 ;  /* 0x00000004cc027825 */ /* 0x002fca00078e0002 */
[----:B------:R0:W5:Y:S04]  /*2400*/  LDG.E R13, desc[UR6][R2.64] ;  /* 0x00000006020d7981 */ /* 0x000168000c1e1900 */
[----:B------:R0:W5:Y:S04]  /*2410*/  LDL.LU.64 R2, [R1+0xc0] ;  /* 0x0000c00001027983 */ /* 0x0001680000300a00 */
        /* <DEDUP_REMOVED lines=8> */
[----:B------:R-:W-:Y:S01]  /*24a0*/  FADD.FTZ R190, -R7, R190 ;  /* 0x000000be07be7221 */ /* 0x000fe20000010100 */
[----:B---3--:R-:W-:Y:S02]  /*24b0*/  FMUL.FTZ R232, R247, R193 ;  /* 0x000000c1f7e87220 */ /* 0x008fe40000410000 */
        /* <DEDUP_REMOVED lines=24> */
.L_x_19371:
[----:B------:R-:W-:Y:S05]  /*2640*/  BSYNC.RECONVERGENT B2 ;  /* 0x0000000000027941 */ /* 0x000fea0003800200 */
.L_x_19370:
        /* <DEDUP_REMOVED lines=55> */
.L_x_19373:
[----:B------:R-:W-:Y:S05]  /*29c0*/  BSYNC.RECONVERGENT B2 ;  /* 0x0000000000027941 */ /* 0x000fea0003800200 */
.L_x_19372:
[----:B------:R-:W-:Y:S02]  /*29d0*/  ISETP.GE.U32.AND P6, PT, R11, 0x100, PT ;  /* 0x000001000b00780c */ /* 0x000fe40003fc6070 */
[----:B------:R-:W-:-:S11]  /*29e0*/  LOP3.LUT R15, R15, 0xfffffff7, RZ, 0xc0, !PT ;  /* 0xfffffff70f0f7812 */ /* 0x000fd600078ec0ff */
[----:B------:R-:W-:Y:S01]  /*29f0*/  @P6 LOP3.LUT R15, R15, 0x8, RZ, 0xfc, !PT ;  /* 0x000000080f0f6812 */ /* 0x000fe200078efcff */
[----:B------:R-:W-:Y:S06]  /*2a00*/  @!P6 BRA `(.L_x_19374) ;  /* 0x0000000c0048e947 */ /* 0x000fec0003800000 */
[----:B------:R-:W-:Y:S01]  /*2a10*/  ISETP.NE.U32.AND P6, PT, RZ, UR10, PT ;  /* 0x0000000aff007c0c */ /* 0x000fe2000bfc5070 */
[----:B012---:R-:W0:Y:S01]  /*2a20*/  LDC.64 R192, c[0x0][0x428] ;  /* 0x00010a00ffc07b82 */ /* 0x007e220000000a00 */
[----:B------:R-:W2:Y:S02]  /*2a30*/  LDL R238, [R1+0x40] ;  /* 0x0000400001ee7983 */ /* 0x000ea40000100800 */
[----:B------:R-:W-:Y:S02]  /*2a40*/  ISETP.NE.AND.EX P6, PT, RZ, UR11, PT, P6 ;  /* 0x0000000bff007c0c */ /* 0x000fe4000bfc5360 */
[----:B------:R-:W3:Y:S03]  /*2a50*/  LDL R230, [R1+0x44] ;  /* 0x0000440001e67983 */ /* 0x000ee60000100800 */
[----:B------:R-:W1:Y:S01]  /*2a60*/  LDC.64 R218, c[0x0][0x3b0] ;  /* 0x0000ec00ffda7b82 */ /* 0x000e620000000a00 */
[----:B------:R-:W4:Y:S07]  /*2a70*/  LDL R222, [R1+0x48] ;  /* 0x0000480001de7983 */ /* 0x000f2e0000100800 */
[----:B------:R-:W0:Y:S02]  /*2a80*/  @P6 LDC.64 R188, c[0x0][0x438] ;  /* 0x00010e00ffbc6b82 */ /* 0x000e240000000a00 */
[----:B0-----:R-:W-:-:S05]  /*2a90*/  @P6 IMAD.WIDE.U32 R188, R200, 0x10, R188 ;  /* 0x00000010c8bc6825 */ /* 0x001fca00078e00bc */
[----:B------:R0:W5:Y:S01]  /*2aa0*/  @P6 LDG.E.128 R176, desc[UR6][R188.64] ;  /* 0x00000006bcb06981 */ /* 0x000162000c1e1d00 */
[----:B------:R-:W-:-:S04]  /*2ab0*/  IMAD.WIDE.U32 R192, R203, 0x10, R192 ;  /* 0x00000010cbc07825 */ /* 0x000fc800078e00c0 */
[----:B-1----:R-:W-:Y:S02]  /*2ac0*/  IMAD.WIDE.U32 R218, R204, 0x4, R218 ;  /* 0x00000004ccda7825 */ /* 0x002fe400078e00da */
[----:B------:R-:W4:Y:S01]  /*2ad0*/  LDL R204, [R1+0x4c] ;  /* 0x00004c0001cc7983 */ /* 0x000f220000100800 */
[----:B0-----:R-:W0:Y:S03]  /*2ae0*/  LDC.64 R188, c[0x0][0x3a8] ;  /* 0x0000ea00ffbc7b82 */ /* 0x001e260000000a00 */
[----:B------:R-:W2:Y:S04]  /*2af0*/  LDG.E.128 R192, desc[UR6][R192.64] ;  /* 0x00000006c0c07981 */ /* 0x000ea8000c1e1d00 */
[----:B------:R1:W5:Y:S01]  /*2b00*/  LDG.E R16, desc[UR6][R218.64] ;  /* 0x00000006da107981 */ /* 0x000362000c1e1900 */
[----:B0-----:R-:W-:-:S06]  /*2b10*/  IMAD.WIDE.U32 R188, R200, 0x10, R188 ;  /* 0x00000010c8bc7825 */ /* 0x001fcc00078e00bc */
[----:B------:R-:W4:Y:S01]  /*2b20*/  LDG.E.128 R188, desc[UR6][R188.64] ;  /* 0x00000006bcbc7981 */ /* 0x000f22000c1e1d00 */
[----:B--2---:R-:W-:Y:S01]  /*2b30*/  FMUL.FTZ R238, R238, R192 ;  /* 0x000000c0eeee7220 */ /* 0x004fe20000410000 */
[----:B---3--:R-:W-:Y:S01]  /*2b40*/  FMUL.FTZ R230, R230, R193 ;  /* 0x000000c1e6e67220 */ /* 0x008fe20000410000 */
[----:B----4-:R-:W-:Y:S01]  /*2b50*/  FMUL.FTZ R222, R222, R194 ;  /* 0x000000c2dede7220 */ /* 0x010fe20000410000 */
[C---:B------:R-:W-:Y:S01]  /*2b60*/  FADD.FTZ R188, -R7.reuse, R188 ;  /* 0x000000bc07bc7221 */ /* 0x040fe20000010100 */
[C---:B------:R-:W-:Y:S01]  /*2b70*/  FADD.FTZ R189, -R7.reuse, R189 ;  /* 0x000000bd07bd7221 */ /* 0x040fe20000010100 */
[C---:B------:R-:W-:Y:S01]  /*2b80*/  FADD.FTZ R190, -R7.reuse, R190 ;  /* 0x000000be07be7221 */ /* 0x040fe20000010100 */
[----:B------:R-:W-:-:S03]  /*2b90*/  FADD.FTZ R7, -R7, R191 ;  /* 0x000000bf07077221 */ /* 0x000fc60000010100 */
[C---:B-1---5:R-:W-:Y:S01]  /*2ba0*/  FMUL.FTZ R218, R8.reuse, R190 ;  /* 0x000000be08da7220 */ /* 0x062fe20000410000 */
[----:B------:R-:W-:Y:S01]  /*2bb0*/  FMUL.FTZ R200, R8, R7 ;  /* 0x0000000708c87220 */ /* 0x000fe20000410000 */
[----:B------:R-:W-:-:S04]  /*2bc0*/  FMUL.FTZ R190, R204, R195 ;  /* 0x000000c3ccbe7220 */ /* 0x000fc80000410000 */
[----:B------:R4:W-:Y:S04]  /*2bd0*/  STL [R1+0x20], R200 ;  /* 0x000020c801007387 */ /* 0x0009e80000100800 */
[----:B------:R4:W-:Y:S01]  /*2be0*/  STL [R1], R190 ;  /* 0x000000be01007387 */ /* 0x0009e20000100800 */
[C---:B------:R-:W-:Y:S01]  /*2bf0*/  FMUL.FTZ R220, R8.reuse, R188 ;  /* 0x000000bc08dc7220 */ /* 0x040fe20000410000 */
[----:B------:R-:W-:Y:S01]  /*2c00*/  FMUL.FTZ R219, R8, R189 ;  /* 0x000000bd08db7220 */ /* 0x000fe20000410000 */
[----:B------:R-:W-:Y:S02]  /*2c10*/  FADD.FTZ R188, R202, R238 ;  /* 0x000000eecabc7221 */ /* 0x000fe40000010000 */
[----:B------:R-:W-:Y:S02]  /*2c20*/  FFMA.FTZ R189, R220, R238, R201 ;  /* 0x000000eedcbd7223 */ /* 0x000fe400000100c9 */
[----:B------:R-:W-:-:S02]  /*2c30*/  FADD.FTZ R7, R188, R230 ;  /* 0x000000e6bc077221 */ /* 0x000fc40000010000 */
[----:B------:R-:W-:Y:S02]  /*2c40*/  FFMA.FTZ R189, R219, R230, R189 ;  /* 0x000000e6dbbd7223 */ /* 0x000fe400000100bd */
[----:B------:R-:W-:Y:S02]  /*2c50*/  FADD.FTZ R7, R7, R222 ;  /* 0x000000de07077221 */ /* 0x000fe40000010000 */
        /* <DEDUP_REMOVED lines=11> */
[----:B----4-:R-:W-:Y:S06]  /*2d10*/  BRA `(.L_x_19374) ;  /* 0x0000000800847947 */ /* 0x010fec0003800000 */
.L_x_19359:
[----:B------:R-:W2:Y:S01]  /*2d20*/  LDL R189, [R1+0x24] ;  /* 0x0000240001bd7983 */ /* 0x000ea20000100800 */
[----:B------:R-:W-:Y:S01]  /*2d30*/  MOV R12, UR14 ;  /* 0x0000000e000c7c02 */ /* 0x000fe20008000f00 */
[----:B------:R-:W-:Y:S01]  /*2d40*/  UISETP.NE.U32.AND UP0, UPT, UR10, URZ, UPT ;  /* 0x000000ff0a00728c */ /* 0x000fe2000bf05070 */
[----:B------:R-:W0:Y:S03]  /*2d50*/  S2R R190, SR_TID.X ;  /* 0x0000000000be7919 */ /* 0x000e260000002100 */
[----:B------:R-:W-:Y:S01]  /*2d60*/  IMAD R7, R10, R12, RZ ;  /* 0x0000000c0a077224 */ /* 0x000fe200078e02ff */
[----:B------:R-:W-:-:S04]  /*2d70*/  UISETP.NE.AND.EX UP0, UPT, UR11, URZ, UPT, UP0 ;  /* 0x000000ff0b00728c */ /* 0x000fc8000bf05300 */
[----:B------:R-:W-:-:S04]  /*2d80*/  SHF.R.S32.HI R188, RZ, 0x1f, R7 ;  /* 0x0000001fffbc7819 */ /* 0x000fc80000011407 */
[----:B------:R-:W-:Y:S02]  /*2d90*/  LEA.HI R188, R188, R7, RZ, 0x2 ;  /* 0x00000007bcbc7211 */ /* 0x000fe400078f10ff */
[----:B0-----:R-:W-:Y:S02]  /*2da0*/  LOP3.LUT R245, R190, 0x1f, RZ, 0xc0, !PT ;  /* 0x0000001fbef57812 */ /* 0x001fe400078ec0ff */
[----:B--2---:R-:W-:-:S13]  /*2db0*/  ISETP.GE.AND P1, PT, R189, 0x1, PT ;  /* 0x00000001bd00780c */ /* 0x004fda0003f26270 */
[----:B------:R-:W-:-:S05]  /*2dc0*/  @P1 IADD3 R7, PT, PT, R189, -0x1, RZ ;  /* 0xffffffffbd071810 */ /* 0x000fca0007ffe0ff */
[----:B------:R-:W-:-:S05]  /*2dd0*/  @P1 IMAD R7, R7, R12, RZ ;  /* 0x0000000c07071224 */ /* 0x000fca00078e02ff */
[----:B------:R-:W-:-:S04]  /*2de0*/  @P1 SHF.R.S32.HI R189, RZ, 0x1f, R7 ;  /* 0x0000001fffbd1819 */ /* 0x000fc80000011407 */
[----:B------:R-:W-:Y:S02]  /*2df0*/  @P1 LEA.HI R7, R189, R7, RZ, 0x2 ;  /* 0x00000007bd071211 */ /* 0x000fe400078f10ff */
[-C--:B------:R-:W-:Y:S01]  /*2e00*/  LEA.HI.SX32 R189, R188, R245.reuse, 0x1e ;  /* 0x000000f5bcbd7211 */ /* 0x080fe200078ff2ff */
[----:B------:R-:W-:Y:S01]  /*2e10*/  HFMA2 R188, -RZ, RZ, 0, 0 ;  /* 0x00000000ffbc7431 */ /* 0x000fe200000001ff */
[----:B------:R-:W-:Y:S02]  /*2e20*/  @P1 LEA.HI.SX32 R188, R7, R245, 0x1e ;  /* 0x000000f507bc1211 */ /* 0x000fe400078ff2ff */
[----:B------:R-:W-:Y:S01]  /*2e30*/  MOV R7, R189 ;  /* 0x000000bd00077202 */ /* 0x000fe20000000f00 */
[----:B------:R0:W-:Y:S01]  /*2e40*/  STL [R1+0x28], R189 ;  /* 0x000028bd01007387 */ /* 0x0001e20000100800 */
[----:B------:R-:W-:Y:S05]  /*2e50*/  BRA.U UP0, `(.L_x_19375) ;  /* 0x0000000100cc7547 */ /* 0x000fea000b800000 */
[C---:B------:R-:W-:Y:S02]  /*2e60*/  ISETP.GE.U32.AND P3, PT, R11.reuse, 0x20, PT ;  /* 0x000000200b00780c */ /* 0x040fe40003f66070 */
[C---:B------:R-:W-:Y:S02]  /*2e70*/  ISETP.GE.U32.AND P5, PT, R11.reuse, 0x40, PT ;  /* 0x000000400b00780c */ /* 0x040fe40003fa6070 */
[----:B------:R-:W-:Y:S02]  /*2e80*/  ISETP.GE.U32.AND P2, PT, R11, 0x60, PT ;  /* 0x000000600b00780c */ /* 0x000fe40003f46070 */
[----:B------:R-:W-:-:S07]  /*2e90*/  LOP3.LUT R15, R15, 0xfffffffe, RZ, 0xc0, !PT ;  /* 0xfffffffe0f0f7812 */ /* 0x000fce00078ec0ff */
[----:B------:R-:W1:Y:S01]  /*2ea0*/  @P3 LDC.64 R190, c[0x0][0x3b0] ;  /* 0x0000ec00ffbe3b82 */ /* 0x000e620000000a00 */
[----:B------:R-:W-:Y:S02]  /*2eb0*/  ISETP.GE.U32.AND P4, PT, R11, 0x80, PT ;  /* 0x000000800b00780c */ /* 0x000fe40003f86070 */
[----:B------:R-:W-:-:S04]  /*2ec0*/  @P3 LOP3.LUT R15, R15, 0x1, RZ, 0xfc, !PT ;  /* 0x000000010f0f3812 */ /* 0x000fc800078efcff */
[----:B------:R-:W-:Y:S01]  /*2ed0*/  LOP3.LUT R15, R15, 0xfffffffd, RZ, 0xc0, !PT ;  /* 0xfffffffd0f0f7812 */ /* 0x000fe200078ec0ff */
[----:B------:R-:W2:Y:S03]  /*2ee0*/  @P5 LDC.64 R192, c[0x0][0x3b0] ;  /* 0x0000ec00ffc05b82 */ /* 0x000ea60000000a00 */
[----:B------:R-:W-:Y:S01]  /*2ef0*/  @P5 LOP3.LUT R15, R15, 0x2, RZ, 0xfc, !PT ;  /* 0x000000020f0f5812 */ /* 0x000fe200078efcff */
[----:B-1----:R-:W-:-:S05]  /*2f00*/  @P3 IMAD.WIDE.U32 R190, R188, 0x4, R190 ;  /* 0x00000004bcbe3825 */ /* 0x002fca00078e00be */
[----:B------:R1:W5:Y:S01]  /*2f10*/  @P3 LDG.E R6, desc[UR6][R190.64] ;  /* 0x00000006be063981 */ /* 0x000362000c1e1900 */
[----:B------:R-:W-:-:S05]  /*2f20*/  @P3 IADD3 R188, PT, PT, R188, 0x20, RZ ;  /* 0x00000020bcbc3810 */ /* 0x000fca0007ffe0ff */
[C---:B--2---:R-:W-:Y:S01]  /*2f30*/  @P5 IMAD.WIDE.U32 R192, R188.reuse, 0x4, R192 ;  /* 0x00000004bcc05825 */ /* 0x044fe200078e00c0 */
[----:B-1----:R-:W1:Y:S04]  /*2f40*/  @P2 LDC.64 R190, c[0x0][0x3b0] ;  /* 0x0000ec00ffbe2b82 */ /* 0x002e680000000a00 */
[----:B------:R2:W5:Y:S01]  /*2f50*/  @P5 LDG.E R5, desc[UR6][R192.64] ;  /* 0x00000006c0055981 */ /* 0x000562000c1e1900 */
[----:B------:R-:W-:Y:S02]  /*2f60*/  ISETP.GE.U32.AND P3, PT, R11, 0xa0, PT ;  /* 0x000000a00b00780c */ /* 0x000fe40003f66070 */
[----:B------:R-:W-:Y:S02]  /*2f70*/  @P5 IADD3 R188, PT, PT, R188, 0x20, RZ ;  /* 0x00000020bcbc5810 */ /* 0x000fe40007ffe0ff */
[----:B------:R-:W-:-:S04]  /*2f80*/  LOP3.LUT R15, R15, 0xfffffffb, RZ, 0xc0, !PT ;  /* 0xfffffffb0f0f7812 */ /* 0x000fc800078ec0ff */
[----:B------:R-:W-:Y:S01]  /*2f90*/  @P4 LOP3.LUT R15, R15, 0x4, RZ, 0xfc, !PT ;  /* 0x000000040f0f4812 */ /* 0x000fe200078efcff */
[----:B--2---:R-:W2:Y:S01]  /*2fa0*/  @P4 LDC.64 R192, c[0x0][0x3b0] ;  /* 0x0000ec00ffc04b82 */ /* 0x004ea20000000a00 */
[----:B-1----:R-:W-:-:S05]  /*2fb0*/  @P2 IMAD.WIDE.U32 R190, R188, 0x4, R190 ;  /* 0x00000004bcbe2825 */ /* 0x002fca00078e00be */
[----:B------:R1:W5:Y:S01]  /*2fc0*/  @P2 LDG.E R4, desc[UR6][R190.64] ;  /* 0x00000006be042981 */ /* 0x000362000c1e1900 */
[----:B------:R-:W-:-:S05]  /*2fd0*/  @P2 IADD3 R188, PT, PT, R188, 0x20, RZ ;  /* 0x00000020bcbc2810 */ /* 0x000fca0007ffe0ff */
[C---:B--2---:R-:W-:Y:S01]  /*2fe0*/  @P4 IMAD.WIDE.U32 R192, R188.reuse, 0x4, R192 ;  /* 0x00000004bcc04825 */ /* 0x044fe200078e00c0 */
[----:B-1----:R-:W1:Y:S04]  /*2ff0*/  @P3 LDC.64 R190, c[0x0][0x3b0] ;  /* 0x0000ec00ffbe3b82 */ /* 0x002e680000000a00 */
[----:B------:R2:W5:Y:S01]  /*3000*/  @P4 LDG.E R3, desc[UR6][R192.64] ;  /* 0x00000006c0034981 */ /* 0x000562000c1e1900 */
[----:B------:R-:W-:Y:S02]  /*3010*/  @P4 IADD3 R188, PT, PT, R188, 0x20, RZ ;  /* 0x00000020bcbc4810 */ /* 0x000fe40007ffe0ff */
[C---:B------:R-:W-:Y:S02]  /*3020*/  ISETP.GE.U32.AND P4, PT, R11.reuse, 0xc0, PT ;  /* 0x000000c00b00780c */ /* 0x040fe40003f86070 */
[----:B------:R-:W-:-:S13]  /*3030*/  ISETP.GE.U32.AND P5, PT, R11, 0xe0, PT ;  /* 0x000000e00b00780c */ /* 0x000fda0003fa6070 */
[----:B--2---:R-:W2:Y:S01]  /*3040*/  @P5 LDC.64 R192, c[0x0][0x3b0] ;  /* 0x0000ec00ffc05b82 */ /* 0x004ea20000000a00 */
[----:B-1----:R-:W-:-:S05]  /*3050*/  @P3 IMAD.WIDE.U32 R190, R188, 0x4, R190 ;  /* 0x00000004bcbe3825 */ /* 0x002fca00078e00be */
[----:B------:R1:W5:Y:S01]  /*3060*/  @P3 LDG.E R2, desc[UR6][R190.64] ;  /* 0x00000006be023981 */ /* 0x000362000c1e1900 */
[----:B------:R-:W-:Y:S01]  /*3070*/  @P3 IADD3 R188, PT, PT, R188, 0x20, RZ ;  /* 0x00000020bcbc3810 */ /* 0x000fe20007ffe0ff */
[----:B-1----:R-:W1:Y:S04]  /*3080*/  @P4 LDC.64 R190, c[0x0][0x3b0] ;  /* 0x0000ec00ffbe4b82 */ /* 0x002e680000000a00 */
[C---:B-1----:R-:W-:Y:S01]  /*3090*/  @P4 IMAD.WIDE.U32 R190, R188.reuse, 0x4, R190 ;  /* 0x00000004bcbe4825 */ /* 0x042fe200078e00be */
[----:B------:R-:W-:-:S04]  /*30a0*/  @P4 IADD3 R188, PT, PT, R188, 0x20, RZ ;  /* 0x00000020bcbc4810 */ /* 0x000fc80007ffe0ff */
[----:B------:R2:W5:Y:S02]  /*30b0*/  @P4 LDG.E R13, desc[UR6][R190.64] ;  /* 0x00000006be0d4981 */ /* 0x000564000c1e1900 */
[----:B--2---:R-:W-:-:S05]  /*30c0*/  @P5 IMAD.WIDE.U32 R190, R188, 0x4, R192 ;  /* 0x00000004bcbe5825 */ /* 0x004fca00078e00c0 */
[----:B------:R1:W5:Y:S01]  /*30d0*/  @P5 LDG.E R14, desc[UR6][R190.64] ;  /* 0x00000006be0e5981 */ /* 0x000362000c1e1900 */
[----:B------:R-:W-:Y:S02]  /*30e0*/  ISETP.GE.U32.AND P6, PT, R11, 0x100, PT ;  /* 0x000001000b00780c */ /* 0x000fe40003fc6070 */
[----:B------:R-:W-:Y:S02]  /*30f0*/  LOP3.LUT R15, R15, 0xfffffff7, RZ, 0xc0, !PT ;  /* 0xfffffff70f0f7812 */ /* 0x000fe400078ec0ff */
[----:B------:R-:W-:Y:S02]  /*3100*/  @P5 IADD3 R188, PT, PT, R188, 0x20, RZ ;  /* 0x00000020bcbc5810 */ /* 0x000fe40007ffe0ff */
[----:B------:R-:W-:Y:S02]  /*3110*/  MOV R202, RZ ;  /* 0x000000ff00ca7202 */ /* 0x000fe40000000f00 */
[----:B------:R-:W-:-:S05]  /*3120*/  MOV R201, RZ ;  /* 0x000000ff00c97202 */ /* 0x000fca0000000f00 */
[----:B------:R-:W-:Y:S01]  /*3130*/  @P6 LOP3.LUT R15, R15, 0x8, RZ, 0xfc, !PT ;  /* 0x000000080f0f6812 */ /* 0x000fe200078efcff */
[----:B-1----:R-:W-:Y:S06]  /*3140*/  @!P6 BRA `(.L_x_19374) ;  /* 0x000000040078e947 */ /* 0x002fec0003800000 */
[----:B------:R-:W0:Y:S02]  /*3150*/  LDC.64 R190, c[0x0][0x3b0] ;  /* 0x0000ec00ffbe7b82 */ /* 0x000e240000000a00 */
[----:B0-----:R-:W-:-:S05]  /*3160*/  IMAD.WIDE.U32 R188, R188, 0x4, R190 ;  /* 0x00000004bcbc7825 */ /* 0x001fca00078e00be */
[----:B------:R1:W5:Y:S01]  /*3170*/  LDG.E R16, desc[UR6][R188.64] ;  /* 0x00000006bc107981 */ /* 0x000362000c1e1900 */
[----:B------:R-:W-:Y:S05]  /*3180*/  BRA `(.L_x_19374) ;  /* 0x0000000400687947 */ /* 0x000fea0003800000 */
.L_x_19375:
[----:B------:R-:W-:Y:S02]  /*3190*/  ISETP.GE.U32.AND P3, PT, R11, 0x20, PT ;  /* 0x000000200b00780c */ /* 0x000fe40003f66070 */
[----:B------:R-:W-:Y:S02]  /*31a0*/  LOP3.LUT R15, R15, 0xffffffdf, RZ, 0xc0, !PT ;  /* 0xffffffdf0f0f7812 */ /* 0x000fe400078ec0ff */
[----:B------:R-:W-:Y:S02]  /*31b0*/  ISETP.GE.U32.AND P2, PT, R11, 0x60, PT ;  /* 0x000000600b00780c */ /* 0x000fe40003f46070 */
[----:B------:R-:W-:Y:S02]  /*31c0*/  @P1 LOP3.LUT R15, R15, 0x20, RZ, 0xfc, !PT ;  /* 0x000000200f0f1812 */ /* 0x000fe400078efcff */
[----:B------:R-:W-:Y:S02]  /*31d0*/  ISETP.GE.U32.AND P1, PT, R11, 0x40, PT ;  /* 0x000000400b00780c */ /* 0x000fe40003f26070 */
[----:B------:R-:W-:-:S03]  /*31e0*/  LOP3.LUT R15, R15, 0xffffffef, RZ, 0xc0, !PT ;  /* 0xffffffef0f0f7812 */ /* 0x000fc600078ec0ff */
[----:B------:R-:W1:Y:S01]  /*31f0*/  @P3 LDC.64 R190, c[0x0][0x3b0] ;  /* 0x0000ec00ffbe3b82 */ /* 0x000e620000000a00 */
[----:B------:R-:W-:-:S07]  /*3200*/  @P0 LOP3.LUT R15, R15, 0x10, RZ, 0xfc, !PT ;  /* 0x000000100f0f0812 */ /* 0x000fce00078efcff */
[----:B------:R-:W2:Y:S01]  /*3210*/  @P1 LDC.64 R192, c[0x0][0x3b0] ;  /* 0x0000ec00ffc01b82 */ /* 0x000ea20000000a00 */
[C---:B-1----:R-:W-:Y:S01]  /*3220*/  @P3 IMAD.WIDE.U32 R190, R188.reuse, 0x4, R190 ;  /* 0x00000004bcbe3825 */ /* 0x042fe200078e00be */
[----:B------:R-:W-:Y:S02]  /*3230*/  ISETP.GE.U32.AND P0, PT, R11, 0x80, PT ;  /* 0x000000800b00780c */ /* 0x000fe40003f06070 */
[----:B------:R-:W-:Y:S02]  /*3240*/  LOP3.LUT R15, R15, 0xfffffffe, RZ, 0xc0, !PT ;  /* 0xfffffffe0f0f7812 */ /* 0x000fe400078ec0ff */
[----:B------:R1:W5:Y:S01]  /*3250*/  @P3 LDG.E R6, desc[UR6][R190.64] ;  /* 0x00000006be063981 */ /* 0x000362000c1e1900 */
[----:B------:R-:W-:Y:S02]  /*3260*/  @P3 IADD3 R188, PT, PT, R188, 0x20, RZ ;  /* 0x00000020bcbc3810 */ /* 0x000fe40007ffe0ff */
[----:B------:R-:W-:Y:S01]  /*3270*/  @P3 LOP3.LUT R15, R15, 0x1, RZ, 0xfc, !PT ;  /* 0x000000010f0f3812 */ /* 0x000fe200078efcff */
[----:B-1----:R-:W1:Y:S01]  /*3280*/  @P2 LDC.64 R190, c[0x0][0x3b0] ;  /* 0x0000ec00ffbe2b82 */ /* 0x002e620000000a00 */
[----:B------:R-:W-:Y:S01]  /*3290*/  ISETP.GE.U32.AND P3, PT, R11, 0xa0, PT ;  /* 0x000000a00b00780c */ /* 0x000fe20003f66070 */
[C---:B--2---:R-:W-:Y:S01]  /*32a0*/  @P1 IMAD.WIDE.U32 R192, R188.reuse, 0x4, R192 ;  /* 0x00000004bcc01825 */ /* 0x044fe200078e00c0 */
[----:B------:R-:W-:-:S02]  /*32b0*/  @P1 IADD3 R188, PT, PT, R188, 0x20, RZ ;  /* 0x00000020bcbc1810 */ /* 0x000fc40007ffe0ff */
[----:B------:R-:W-:Y:S02]  /*32c0*/  ISETP.GE.U32.AND P4, PT, R11, 0xc0, PT ;  /* 0x000000c00b00780c */ /* 0x000fe40003f86070 */
[----:B------:R2:W5:Y:S01]  /*32d0*/  @P1 LDG.E R5, desc[UR6][R192.64] ;  /* 0x00000006c0051981 */ /* 0x000562000c1e1900 */
[----:B------:R-:W-:Y:S02]  /*32e0*/  LOP3.LUT R15, R15, 0xfffffffd, RZ, 0xc0, !PT ;  /* 0xfffffffd0f0f7812 */ /* 0x000fe400078ec0ff */
[----:B------:R-:W-:Y:S02]  /*32f0*/  ISETP.GE.U32.AND P5, PT, R11, 0xe0, PT ;  /* 0x000000e00b00780c */ /* 0x000fe40003fa6070 */
[----:B------:R-:W-:Y:S01]  /*3300*/  @P1 LOP3.LUT R15, R15, 0x2, RZ, 0xfc, !PT ;  /* 0x000000020f0f1812 */ /* 0x000fe200078efcff */
[----:B--2---:R-:W2:Y:S01]  /*3310*/  @P0 LDC.64 R192, c[0x0][0x3b0] ;  /* 0x0000ec00ffc00b82 */ /* 0x004ea20000000a00 */
[----:B-1----:R-:W-:-:S05]  /*3320*/  @P2 IMAD.WIDE.U32 R190, R188, 0x4, R190 ;  /* 0x00000004bcbe2825 */ /* 0x002fca00078e00be */
[----:B------:R1:W5:Y:S02]  /*3330*/  @P2 LDG.E R4, desc[UR6][R190.64] ;  /* 0x00000006be042981 */ /* 0x000364000c1e1900 */
[----:B-1----:R-:W1:Y:S01]  /*3340*/  @P3 LDC.64 R190, c[0x0][0x3b0] ;  /* 0x0000ec00ffbe3b82 */ /* 0x002e620000000a00 */
[----:B------:R-:W-:-:S05]  /*3350*/  @P2 IADD3 R188, PT, PT, R188, 0x20, RZ ;  /* 0x00000020bcbc2810 */ /* 0x000fca0007ffe0ff */
[C---:B--2---:R-:W-:Y:S01]  /*3360*/  @P0 IMAD.WIDE.U32 R192, R188.reuse, 0x4, R192 ;  /* 0x00000004bcc00825 */ /* 0x044fe200078e00c0 */
[----:B------:R-:W-:Y:S02]  /*3370*/  @P0 IADD3 R188, PT, PT, R188, 0x20, RZ ;  /* 0x00000020bcbc0810 */ /* 0x000fe40007ffe0ff */
[----:B------:R-:W-:Y:S02]  /*3380*/  ISETP.GE.U32.AND P6, PT, R11, 0x100, PT ;  /* 0x000001000b00780c */ /* 0x000fe40003fc6070 */
[----:B------:R2:W5:Y:S01]  /*3390*/  @P0 LDG.E R3, desc[UR6][R192.64] ;  /* 0x00000006c0030981 */ /* 0x000562000c1e1900 */
[----:B------:R-:W-:-:S04]  /*33a0*/  LOP3.LUT R15, R15, 0xfffffffb, RZ, 0xc0, !PT ;  /* 0xfffffffb0f0f7812 */ /* 0x000fc800078ec0ff */
[----:B------:R-:W-:Y:S01]  /*33b0*/  @P0 LOP3.LUT R15, R15, 0x4, RZ, 0xfc, !PT ;  /* 0x000000040f0f0812 */ /* 0x000fe200078efcff */
[----:B--2---:R-:W2:Y:S01]  /*33c0*/  @P4 LDC.64 R192, c[0x0][0x3b0] ;  /* 0x0000ec00ffc04b82 */ /* 0x004ea20000000a00 */
[----:B-1----:R-:W-:Y:S02]  /*33d0*/  @P3 IMAD.WIDE.U32 R190, R188, 0x4, R190 ;  /* 0x00000004bcbe3825 */ /* 0x002fe400078e00be */
[----:B------:R-:W-:-:S03]  /*33e0*/  LOP3.LUT R15, R15, 0xffffffbf, RZ, 0xc0, !PT ;  /* 0xffffffbf0f0f7812 */ /* 0x000fc600078ec0ff */
[----:B------:R1:W5:Y:S01]  /*33f0*/  @P3 LDG.E R2, desc[UR6][R190.64] ;  /* 0x00000006be023981 */ /* 0x000362000c1e1900 */
[----:B------:R-:W-:Y:S01]  /*3400*/  @P0 LOP3.LUT R15, R15, 0x40, RZ, 0xfc, !PT ;  /* 0x000000400f0f0812 */ /* 0x000fe200078efcff */
[----:B------:R-:W0:Y:S08]  /*3410*/  @P6 LDC.64 R194, c[0x0][0x3b0] ;  /* 0x0000ec00ffc26b82 */ /* 0x000e300000000a00 */
[----:B-1----:R-:W1:Y:S01]  /*3420*/  @P5 LDC.64 R190, c[0x0][0x3b0] ;  /* 0x0000ec00ffbe5b82 */ /* 0x002e620000000a00 */
[----:B------:R-:W-:-:S02]  /*3430*/  LOP3.LUT P0, RZ, R15, 0x1, RZ, 0xc0, !PT ;  /* 0x000000010fff7812 */ /* 0x000fc4000780c0ff */
[----:B------:R-:W-:-:S05]  /*3440*/  @P3 IADD3 R188, PT, PT, R188, 0x20, RZ ;  /* 0x00000020bcbc3810 */ /* 0x000fca0007ffe0ff */
[C---:B--2---:R-:W-:Y:S01]  /*3450*/  @P4 IMAD.WIDE.U32 R192, R188.reuse, 0x4, R192 ;  /* 0x00000004bcc04825 */ /* 0x044fe200078e00c0 */
[----:B------:R-:W-:-:S04]  /*3460*/  @P4 IADD3 R188, PT, PT, R188, 0x20, RZ ;  /* 0x00000020bcbc4810 */ /* 0x000fc80007ffe0ff */
[----:B------:R2:W5:Y:S01]  /*3470*/  @P4 LDG.E R13, desc[UR6][R192.64] ;  /* 0x00000006c00d4981 */ /* 0x000562000c1e1900 */
[----:B------:R-:W3:Y:S01]  /*3480*/  @P0 LDC.64 R200, c[0x0][0x438] ;  /* 0x00010e00ffc80b82 */ /* 0x000ee20000000a00 */
[----:B------:R-:W-:-:S07]  /*3490*/  LOP3.LUT R15, R15, 0xfffffff7, RZ, 0xc0, !PT ;  /* 0xfffffff70f0f7812 */ /* 0x000fce00078ec0ff */
[----:B--2---:R-:W2:Y:S01]  /*34a0*/  @P2 LDC.64 R192, c[0x0][0x438] ;  /* 0x00010e00ffc02b82 */ /* 0x004ea20000000a00 */
[C---:B-1----:R-:W-:Y:S01]  /*34b0*/  @P5 IMAD.WIDE.U32 R190, R188.reuse, 0x4, R190 ;  /* 0x00000004bcbe5825 */ /* 0x042fe200078e00be */
[----:B------:R-:W-:-:S04]  /*34c0*/  @P5 IADD3 R188, PT, PT, R188, 0x20, RZ ;  /* 0x00000020bcbc5810 */ /* 0x000fc80007ffe0ff */
[----:B------:R-:W5:Y:S01]  /*34d0*/  @P5 LDG.E R14, desc[UR6][R190.64] ;  /* 0x00000006be0e5981 */ /* 0x000f62000c1e1900 */
[----:B0-----:R-:W-:-:S05]  /*34e0*/  @P6 IMAD.WIDE.U32 R188, R188, 0x4, R194 ;  /* 0x00000004bcbc6825 */ /* 0x001fca00078e00c2 */
[----:B------:R0:W5:Y:S02]  /*34f0*/  @P6 LDG.E R16, desc[UR6][R188.64] ;  /* 0x00000006bc106981 */ /* 0x000164000c1e1900 */
[----:B0-----:R-:W0:Y:S01]  /*3500*/  @P1 LDC.64 R188, c[0x0][0x438] ;  /* 0x00010e00ffbc1b82 */ /* 0x001e220000000a00 */
[----:B---3--:R-:W-:Y:S01]  /*3510*/  @P0 IMAD.WIDE.U32 R190, R7, 0x10, R200 ;  /* 0x0000001007be0825 */ /* 0x008fe200078e00c8 */
[----:B------:R-:W-:Y:S02]  /*3520*/  @P6 LOP3.LUT R15, R15, 0x8, RZ, 0xfc, !PT ;  /* 0x000000080f0f6812 */ /* 0x000fe400078efcff */
[----:B------:R-:W-:Y:S02]  /*3530*/  @P0 IADD3 R7, PT, PT, R7, 0x20, RZ ;  /* 0x0000002007070810 */ /* 0x000fe40007ffe0ff */
[----:B------:R1:W5:Y:S01]  /*3540*/  @P0 LDG.E.128 R144, desc[UR6][R190.64] ;  /* 0x00000006be900981 */ /* 0x000362000c1e1d00 */
[----:B------:R-:W-:-:S13]  /*3550*/  LOP3.LUT P0, RZ, R15, 0x40, RZ, 0xc0, !PT ;  /* 0x000000400fff7812 */ /* 0x000fda000780c0ff */
[----:B-1----:R-:W1:Y:S01]  /*3560*/  @P0 LDC.64 R190, c[0x0][0x438] ;  /* 0x00010e00ffbe0b82 */ /* 0x002e620000000a00 */
[C---:B0-----:R-:W-:Y:S01]  /*3570*/  @P1 IMAD.WIDE.U32 R188, R7.reuse, 0x10, R188 ;  /* 0x0000001007bc1825 */ /* 0x041fe200078e00bc */
[----:B------:R-:W-:-:S04]  /*3580*/  @P1 IADD3 R7, PT, PT, R7, 0x20, RZ ;  /* 0x0000002007071810 */ /* 0x000fc80007ffe0ff */
[----:B------:R2:W5:Y:S02]  /*3590*/  @P1 LDG.E.128 R148, desc[UR6][R188.64] ;  /* 0x00000006bc941981 */ /* 0x000564000c1e1d00 */
[C---:B--2---:R-:W-:Y:S01]  /*35a0*/  @P2 IMAD.WIDE.U32 R188, R7.reuse, 0x10, R192 ;  /* 0x0000001007bc2825 */ /* 0x044fe200078e00c0 */
        /* <DEDUP_REMOVED lines=13> */
[----:B------:R-:W-:-:S04]  /*3680*/  @P4 IADD3 R7, PT, PT, R7, 0x20, RZ ;  /* 0x0000002007074810 */ /* 0x000fc80007ffe0ff */
[----:B------:R3:W5:Y:S01]  /*3690*/  @P4 LDG.E.128 R168, desc[UR6][R194.64] ;  /* 0x00000006c2a84981 */ /* 0x000762000c1e1d00 */
[C---:B--2---:R-:W-:Y:S01]  /*36a0*/  @P5 IMAD.WIDE.U32 R190, R7.reuse, 0x10, R188 ;  /* 0x0000001007be5825 */ /* 0x044fe200078e00bc */
[----:B------:R-:W-:-:S04]  /*36b0*/  @P5 IADD3 R7, PT, PT, R7, 0x20, RZ ;  /* 0x0000002007075810 */ /* 0x000fc80007ffe0ff */
[----:B------:R3:W5:Y:S01]  /*36c0*/  @P5 LDG.E.128 R172, desc[UR6][R190.64] ;  /* 0x00000006beac5981 */ /* 0x000762000c1e1d00 */
[----:B0-----:R-:W-:-:S05]  /*36d0*/  @P6 IMAD.WIDE.U32 R188, R7, 0x10, R192 ;  /* 0x0000001007bc6825 */ /* 0x001fca00078e00c0 */
[----:B------:R3:W5:Y:S01]  /*36e0*/  @P6 LDG.E.128 R176, desc[UR6][R188.64] ;  /* 0x00000006bcb06981 */ /* 0x000762000c1e1d00 */
[C---:B------:R-:W-:Y:S02]  /*36f0*/  LOP3.LUT P1, RZ, R15.reuse, 0x20, RZ, 0xc0, !PT ;  /* 0x000000200fff7812 */ /* 0x040fe4000782c0ff */
[----:B------:R-:W-:Y:S02]  /*3700*/  LOP3.LUT P0, RZ, R15, 0x10, RZ, 0xc0, !PT ;  /* 0x000000100fff7812 */ /* 0x000fe4000780c0ff */
[----:B------:R-:W-:Y:S02]  /*3710*/  MOV R202, RZ ;  /* 0x000000ff00ca7202 */ /* 0x000fe40000000f00 */
[----:B------:R-:W-:-:S09]  /*3720*/  MOV R201, RZ ;  /* 0x000000ff00c97202 */ /* 0x000fd20000000f00 */
.L_x_19374:
[----:B------:R-:W-:Y:S05]  /*3730*/  BSYNC.RECONVERGENT B1 ;  /* 0x0000000000017941 */ /* 0x000fea0003800200 */
.L_x_19358:
[----:B------:R-:W-:-:S03]  /*3740*/  UMOV UR4, 0xffffffff ;  /* 0xffffffff00047882 */ /* 0x000fc60000000000 */
[----:B------:R-:W-:Y:S05]  /*3750*/  BRA.DIV UR4, `(.L_x_19376) ;  /* 0x000000ae04387947 */ /* 0x000fea000b800000 */
[----:B------:R-:W3:Y:S02]  /*3760*/  SHFL.BFLY PT, R7, R202, 0x1, 0x1f ;  /* 0x0c201f00ca077f89 */ /* 0x000ee400000e0000 */
[----:B---3--:R-:W-:Y:S02]  /*3770*/  FADD.FTZ R191, R7, R202 ;  /* 0x000000ca07bf7221 */ /* 0x008fe40000010000 */
[----:B------:R-:W0:Y:S02]  /*3780*/  SHFL.BFLY PT, R7, R201, 0x1, 0x1f ;  /* 0x0c201f00c9077f89 */ /* 0x000e2400000e0000 */
[----:B012---:R-:W-:Y:S02]  /*3790*/  FADD.FTZ R192, R7, R201 ;  /* 0x000000c907c07221 */ /* 0x007fe40000010000 */
        /* <DEDUP_REMOVED lines=14> */
.L_x_19667:
[----:B------:R-:W3:Y:S04]  /*3880*/  LDL.LU R189, [R1+0x24] ;  /* 0x0000240001bd7983 */ /* 0x000ee80000300800 */
[----:B------:R-:W4:Y:S01]  /*3890*/  LDL.LU R193, [R1+0x28] ;  /* 0x0000280001c17983 */ /* 0x000f220000300800 */
[----:B--2---:R-:W-:Y:S01]  /*38a0*/  FADD.FTZ R190, R191, R7 ;  /* 0x00000007bfbe7221 */ /* 0x004fe20000010000 */
[----:B-1----:R-:W-:Y:S01]  /*38b0*/  FADD.FTZ R188, R194, R192 ;  /* 0x000000c0c2bc7221 */ /* 0x002fe20000010000 */
[----:B------:R-:W-:Y:S01]  /*38c0*/  ISETP.NE.AND P6, PT, RZ, UR8, PT ;  /* 0x00000008ff007c0c */ /* 0x000fe2000bfc5270 */
[----:B------:R-:W-:Y:S01]  /*38d0*/  BSSY.RECONVERGENT B1, `(.L_x_19377) ;  /* 0x000012f000017945 */ /* 0x000fe20003800200 */
[----:B------:R-:W-:Y:S01]  /*38e0*/  FMUL.FTZ R190, R190, UR9 ;  /* 0x00000009bebe7c20 */ /* 0x000fe20008410000 */
[----:B------:R-:W-:Y:S01]  /*38f0*/  FMUL.FTZ R188, R188, UR9 ;  /* 0x00000009bcbc7c20 */ /* 0x000fe20008410000 */
[----:B---3--:R-:W-:-:S05]  /*3900*/  @P1 IADD3 R7, PT, PT, R189, -0x1, RZ ;  /* 0xffffffffbd071810 */ /* 0x008fca0007ffe0ff */
[----:B------:R-:W-:-:S05]  /*3910*/  @P1 IMAD R7, R7, R12, RZ ;  /* 0x0000000c07071224 */ /* 0x000fca00078e02ff */
[----:B------:R-:W-:-:S04]  /*3920*/  @P1 SHF.R.S32.HI R189, RZ, 0x1f, R7 ;  /* 0x0000001fffbd1819 */ /* 0x000fc80000011407 */
[----:B------:R-:W-:Y:S01]  /*3930*/  @P1 LEA.HI R189, R189, R7, RZ, 0x2 ;  /* 0x00000007bdbd1211 */ /* 0x000fe200078f10ff */
[----:B------:R-:W-:-:S03]  /*3940*/  HFMA2 R7, -RZ, RZ, 0, 0 ;  /* 0x00000000ff077431 */ /* 0x000fc600000001ff */
[----:B------:R-:W-:Y:S02]  /*3950*/  @P1 LEA.HI.SX32 R7, R189, R245, 0x1e ;  /* 0x000000f5bd071211 */ /* 0x000fe400078ff2ff */
[----:B------:R-:W-:Y:S02]  /*3960*/  FSEL R189, R188, RZ, !P6 ;  /* 0x000000ffbcbd7208 */ /* 0x000fe40007000000 */
[----:B------:R-:W-:Y:S02]  /*3970*/  LOP3.LUT P6, RZ, R15, 0x1, RZ, 0xc0, !PT ;  /* 0x000000010fff7812 */ /* 0x000fe400078cc0ff */
[----:B----4-:R-:W-:-:S11]  /*3980*/  MOV R188, R193 ;  /* 0x000000c100bc7202 */ /* 0x010fd60000000f00 */
[----:B------:R-:W-:Y:S05]  /*3990*/  @!P6 BRA `(.L_x_19378) ;  /* 0x000000100088e947 */ /* 0x000fea0003800000 */
[----:B------:R-:W-:Y:S04]  /*39a0*/  BSSY.RECONVERGENT B2, `(.L_x_19379) ;  /* 0x0000005000027945 */ /* 0x000fe80003800200 */
[----:B------:R-:W-:Y:S05]  /*39b0*/  @!P1 BRA `(.L_x_19380) ;  /* 0x00000000000c9947 */ /* 0x000fea0003800000 */
[----:B------:R-:W1:Y:S02]  /*39c0*/  LDC.64 R180, c[0x0][0x390] ;  /* 0x0000e400ffb47b82 */ /* 0x000e640000000a00 */
[----:B-1----:R-:W-:-:S06]  /*39d0*/  IMAD.WIDE.U32 R180, R7, 0x10, R180 ;  /* 0x0000001007b47825 */ /* 0x002fcc00078e00b4 */
[----:B------:R-:W5:Y:S02]  /*39e0*/  LDG.E.128 R180, desc[UR6][R180.64] ;  /* 0x00000006b4b47981 */ /* 0x000f64000c1e1d00 */
.L_x_19380:
[----:B------:R-:W-:Y:S05]  /*39f0*/  BSYNC.RECONVERGENT B2 ;  /* 0x0000000000027941 */ /* 0x000fea0003800200 */
.L_x_19379:
[----:B------:R-:W-:Y:S01]  /*3a00*/  UISETP.NE.U32.AND UP0, UPT, UR10, URZ, UPT ;  /* 0x000000ff0a00728c */ /* 0x000fe2000bf05070 */
[----:B------:R-:W-:Y:S03]  /*3a10*/  BSSY.RECONVERGENT B2, `(.L_x_19381) ;  /* 0x0000110000027945 */ /* 0x000fe60003800200 */
[----:B------:R-:W-:-:S09]  /*3a20*/  UISETP.NE.AND.EX UP0, UPT, UR11, URZ, UPT, UP0 ;  /* 0x000000ff0b00728c */ /* 0x000fd2000bf05300 */
[----:B------:R-:W-:Y:S05]  /*3a30*/  BRA.U UP0, `(.L_x_19382) ;  /* 0x0000000900447547 */ /* 0x000fea000b800000 */
[----:B------:R-:W-:Y:S02]  /*3a40*/  MOV R192, UR20 ;  /* 0x0000001400c07c02 */ /* 0x000fe40008000f00 */
[----:B0-----:R-:W-:Y:S02]  /*3a50*/  MOV R191, UR21 ;  /* 0x0000001500bf7c02 */ /* 0x001fe40008000f00 */
        /* <DEDUP_REMOVED lines=9> */
[----:B------:R-:W-:Y:S02]  /*3af0*/  FSEL R184, R184, RZ, P6 ;  /* 0x000000ffb8b87208 */ /* 0x000fe40003000000 */
[----:B------:R-:W-:-:S03]  /*3b00*/  LOP3.LUT P6, RZ, R6, 0xff, RZ, 0xc0, !PT ;  /* 0x000000ff06ff7812 */ /* 0x000fc600078cc0ff */
[----:B------:R-:W-:-:S04]  /*3b10*/  FMUL.FTZ R184, R184, UR13 ;  /* 0x0000000db8b87c20 */ /* 0x000fc80008410000 */
[----:B------:R-:W-:-:S04]  /*3b20*/  FMUL.FTZ R184, R184, UR12 ;  /* 0x0000000cb8b87c20 */ /* 0x000fc80008410000 */
[-C--:B------:R-:W-:Y:S01]  /*3b30*/  FMUL.FTZ R193, R180, R184.reuse ;  /* 0x000000b8b4c17220 */ /* 0x080fe20000410000 */
[----:B------:R-:W-:-:S04]  /*3b40*/  FMUL.FTZ R184, R20, R184 ;  /* 0x000000b814b87220 */ /* 0x000fc80000410000 */
[----:B------:R-:W-:Y:S02]  /*3b50*/  FSEL R193, R193, RZ, P6 ;  /* 0x000000ffc1c17208 */ /* 0x000fe40003000000 */
[----:B------:R-:W-:-:S03]  /*3b60*/  SEL R184, R184, RZ, P6 ;  /* 0x000000ffb8b87207 */ /* 0x000fc60003000000 */
[----:B------:R-:W-:-:S07]  /*3b70*/  FADD.FTZ R112, R112, R193 ;  /* 0x000000c170707221 */ /* 0x000fce0000010000 */
.L_x_19385:
[----:B------:R-:W-:Y:S05]  /*3b80*/  BSYNC.RECONVERGENT B3 ;  /* 0x0000000000037941 */ /* 0x000fea0003800200 */
.L_x_19384:
        /* <DEDUP_REMOVED lines=15> */
.L_x_19387:
[----:B------:R-:W-:Y:S05]  /*3c80*/  BSYNC.RECONVERGENT B3 ;  /* 0x0000000000037941 */ /* 0x000fea0003800200 */
.L_x_19386:
        /* <DEDUP_REMOVED lines=15> */
.L_x_19389:
[----:B------:R-:W-:Y:S05]  /*3d80*/  BSYNC.RECONVERGENT B3 ;  /* 0x0000000000037941 */ /* 0x000fea0003800200 */
.L_x_19388:
[----:B------:R-:W-:Y:S05]  /*3d90*/  @!P1 BRA `(.L_x_19390) ;  /* 0x0000000c005c9947 */ /* 0x000fea0003800000 */
[----:B------:R-:W2:Y:S01]  /*3da0*/  LDL R193, [R1+0x1c] ;  /* 0x00001c0001c17983 */ /* 0x000ea20000100800 */
[----:B------:R-:W-:Y:S01]  /*3db0*/  FFMA.FTZ R187, R252, R190, R189 ;  /* 0x000000befcbb7223 */ /* 0x000fe200000100bd */
[----:B------:R-:W-:-:S03]  /*3dc0*/  ISETP.GT.AND P6, PT, R9, RZ, PT ;  /* 0x000000ff0900720c */ /* 0x000fc60003fc4270 */
[----:B--2---:R-:W-:-:S04]  /*3dd0*/  FADD.FTZ R187, R193, -R187 ;  /* 0x800000bbc1bb7221 */ /* 0x004fc80000010000 */
[----:B-----5:R-:W-:-:S05]  /*3de0*/  FMUL.FTZ R187, R8, R187 ;  /* 0x000000bb08bb7220 */ /* 0x020fca0000410000 */
[----:B------:R-:W-:Y:S02]  /*3df0*/  FSEL R187, R187, RZ, P6 ;  /* 0x000000ffbbbb7208 */ /* 0x000fe40003000000 */
[----:B------:R-:W-:-:S03]  /*3e00*/  ISETP.GE.U32.AND P6, PT, R6, 0x1000000, PT ;  /* 0x010000000600780c */ /* 0x000fc60003fc6070 */
[----:B------:R-:W-:-:S04]  /*3e10*/  FMUL.FTZ R187, R187, UR13 ;  /* 0x0000000dbbbb7c20 */ /* 0x000fc80008410000 */
[----:B------:R-:W-:-:S04]  /*3e20*/  FMUL.FTZ R187, R187, UR12 ;  /* 0x0000000cbbbb7c20 */ /* 0x000fc80008410000 */
[-C--:B------:R-:W-:Y:S01]  /*3e30*/  FMUL.FTZ R193, R183, R187.reuse ;  /* 0x000000bbb7c17220 */ /* 0x080fe20000410000 */
[----:B------:R-:W-:-:S04]  /*3e40*/  FMUL.FTZ R187, R23, R187 ;  /* 0x000000bb17bb7220 */ /* 0x000fc80000410000 */
[----:B------:R-:W-:Y:S02]  /*3e50*/  FSEL R193, R193, RZ, P6 ;  /* 0x000000ffc1c17208 */ /* 0x000fe40003000000 */
[----:B------:R-:W-:-:S03]  /*3e60*/  SEL R187, R187, RZ, P6 ;  /* 0x000000ffbbbb7207 */ /* 0x000fc60003000000 */
[----:B------:R-:W-:Y:S01]  /*3e70*/  FADD.FTZ R115, R115, R193 ;  /* 0x000000c173737221 */ /* 0x000fe20000010000 */
[----:B------:R-:W-:Y:S06]  /*3e80*/  BRA `(.L_x_19390) ;  /* 0x0000000c00207947 */ /* 0x000fec0003800000 */
.L_x_19383:
[----:B------:R-:W2:Y:S01]  /*3e90*/  LDL R193, [R1+0x1c] ;  /* 0x00001c0001c17983 */ /* 0x000ea20000100800 */
        /* <DEDUP_REMOVED lines=32> */
.L_x_19392:
[----:B------:R-:W-:Y:S05]  /*40a0*/  BSYNC.RECONVERGENT B3 ;  /* 0x0000000000037941 */ /* 0x000fea0003800200 */
.L_x_19391:
        /* <DEDUP_REMOVED lines=15> */
.L_x_19394:
[----:B------:R-:W-:Y:S05]  /*41a0*/  BSYNC.RECONVERGENT B3 ;  /* 0x0000000000037941 */ /* 0x000fea0003800200 */
.L_x_19393:
        /* <DEDUP_REMOVED lines=15> */
.L_x_19396:
[----:B------:R-:W-:Y:S05]  /*42a0*/  BSYNC.RECONVERGENT B3 ;  /* 0x0000000000037941 */ /* 0x000fea0003800200 */
.L_x_19395:
[----:B------:R-:W-:Y:S05]  /*42b0*/  @!P1 BRA `(.L_x_19390) ;  /* 0x0000000800149947 */ /* 0x000fea0003800000 */
[----:B------:R-:W-:Y:S01]  /*42c0*/  FMUL.FTZ R187, R67, UR13 ;  /* 0x0000000d43bb7c20 */ /* 0x000fe20008410000 */
[----:B------:R-:W-:-:S03]  /*42d0*/  ISETP.GE.U32.AND P6, PT, R6, 0x1000000, PT ;  /* 0x010000000600780c */ /* 0x000fc60003fc6070 */
[----:B------:R-:W-:-:S04]  /*42e0*/  FMUL.FTZ R187, R187, UR12 ;  /* 0x0000000cbbbb7c20 */ /* 0x000fc80008410000 */
[-C--:B------:R-:W-:Y:S01]  /*42f0*/  FMUL.FTZ R193, R183, R187.reuse ;  /* 0x000000bbb7c17220 */ /* 0x080fe20000410000 */
[----:B------:R-:W-:-:S04]  /*4300*/  FMUL.FTZ R187, R23, R187 ;  /* 0x000000bb17bb7220 */ /* 0x000fc80000410000 */
[----:B------:R-:W-:Y:S02]  /*4310*/  FSEL R193, R193, RZ, P6 ;  /* 0x000000ffc1c17208 */ /* 0x000fe40003000000 */
[----:B------:R-:W-:-:S03]  /*4320*/  SEL R187, R187, RZ, P6 ;  /* 0x000000ffbbbb7207 */ /* 0x000fc60003000000 */
[----:B------:R-:W-:Y:S01]  /*4330*/  FADD.FTZ R115, R115, R193 ;  /* 0x000000c173737221 */ /* 0x000fe20000010000 */
[----:B------:R-:W-:Y:S06]  /*4340*/  BRA `(.L_x_19390) ;  /* 0x0000000400f07947 */ /* 0x000fec0003800000 */
.L_x_19382:
[----:B------:R-:W-:Y:S02]  /*4350*/  MOV R192, UR20 ;  /* 0x0000001400c07c02 */ /* 0x000fe40008000f00 */
[----:B0-----:R-:W-:Y:S02]  /*4360*/  MOV R191, UR21 ;  /* 0x0000001500bf7c02 */ /* 0x001fe40008000f00 */
        /* <DEDUP_REMOVED lines=10> */
[----:B------:R-:W-:-:S04]  /*4410*/  FMUL.FTZ R184, R184, UR13 ;  /* 0x0000000db8b87c20 */ /* 0x000fc80008410000 */
[----:B------:R-:W-:-:S04]  /*4420*/  FMUL.FTZ R193, R184, UR12 ;  /* 0x0000000cb8c17c20 */ /* 0x000fc80008410000 */
[----:B------:R-:W-:-:S05]  /*4430*/  FMUL.FTZ R184, R180, R193 ;  /* 0x000000c1b4b87220 */ /* 0x000fca0000410000 */
[----:B------:R-:W-:-:S05]  /*4440*/  FSEL R184, R184, RZ, P6 ;  /* 0x000000ffb8b87208 */ /* 0x000fca0003000000 */
[----:B------:R-:W-:Y:S01]  /*4450*/  FADD.FTZ R112, R112, R184 ;  /* 0x000000b870707221 */ /* 0x000fe20000010000 */
[----:B------:R-:W-:-:S05]  /*4460*/  FMUL.FTZ R184, R20, R193 ;  /* 0x000000c114b87220 */ /* 0x000fca0000410000 */
[----:B------:R-:W-:-:S07]  /*4470*/  SEL R184, R184, RZ, P6 ;  /* 0x000000ffb8b87207 */ /* 0x000fce0003000000 */
.L_x_19399:
[----:B------:R-:W-:Y:S05]  /*4480*/  BSYNC.RECONVERGENT B3 ;  /* 0x0000000000037941 */ /* 0x000fea0003800200 */
.L_x_19398:
        /* <DEDUP_REMOVED lines=14> */
.L_x_19401:
[----:B------:R-:W-:Y:S05]  /*4570*/  BSYNC.RECONVERGENT B3 ;  /* 0x0000000000037941 */ /* 0x000fea0003800200 */
.L_x_19400:
        /* <DEDUP_REMOVED lines=14> */
.L_x_19403:
[----:B------:R-:W-:Y:S05]  /*4660*/  BSYNC.RECONVERGENT B3 ;  /* 0x0000000000037941 */ /* 0x000fea0003800200 */
.L_x_19402:
[----:B------:R-:W-:Y:S05]  /*4670*/  @!P1 BRA `(.L_x_19390) ;  /* 0x0000000400249947 */ /* 0x000fea0003800000 */
[----:B------:R-:W2:Y:S01]  /*4680*/  LDL R193, [R1+0x1c] ;  /* 0x00001c0001c17983 */ /* 0x000ea20000100800 */
[----:B------:R-:W-:Y:S01]  /*4690*/  @P0 FFMA.FTZ R187, R252, R190, R189 ;  /* 0x000000befcbb0223 */ /* 0x000fe200000100bd */
[----:B-----5:R-:W-:-:S03]  /*46a0*/  ISETP.GE.U32.AND P6, PT, R6, 0x1000000, PT ;  /* 0x010000000600780c */ /* 0x020fc60003fc6070 */
[----:B--2---:R-:W-:Y:S01]  /*46b0*/  @P0 FADD.FTZ R193, R193, -R187 ;  /* 0x800000bbc1c10221 */ /* 0x004fe20000010000 */
        /* <DEDUP_REMOVED lines=8> */
[----:B------:R-:W-:Y:S01]  /*4740*/  SEL R187, R187, RZ, P6 ;  /* 0x000000ffbbbb7207 */ /* 0x000fe20003000000 */
[----:B------:R-:W-:Y:S06]  /*4750*/  BRA `(.L_x_19390) ;  /* 0x0000000000ec7947 */ /* 0x000fec0003800000 */
.L_x_19397:
[----:B------:R-:W-:Y:S01]  /*4760*/  @P0 FFMA.FTZ R65, R0, R190, R189 ;  /* 0x000000be00410223 */ /* 0x000fe200000100bd */
[----:B------:R-:W-:Y:S01]  /*4770*/  BSSY.RECONVERGENT B3, `(.L_x_19404) ;  /* 0x000000d000037945 */ /* 0x000fe20003800200 */
[----:B-----5:R-:W-:Y:S02]  /*4780*/  MOV R64, R144 ;  /* 0x0000009000407202 */ /* 0x020fe40000000f00 */
[----:B------:R-:W-:-:S04]  /*4790*/  @P0 FADD.FTZ R65, R221, -R65 ;  /* 0x80000041dd410221 */ /* 0x000fc80000010000 */
[----:B------:R-:W-:Y:S01]  /*47a0*/  @P0 FFMA.FTZ R64, R8, R65, R144 ;  /* 0x0000004108400223 */ /* 0x000fe20000010090 */
[----:B------:R-:W-:Y:S06]  /*47b0*/  @!P1 BRA `(.L_x_19405) ;  /* 0x0000000000209947 */ /* 0x000fec0003800000 */
[----:B------:R-:W-:Y:S01]  /*47c0*/  FMUL.FTZ R65, R64, UR13 ;  /* 0x0000000d40417c20 */ /* 0x000fe20008410000 */
[----:B------:R-:W-:-:S03]  /*47d0*/  LOP3.LUT P6, RZ, R6, 0xff, RZ, 0xc0, !PT ;  /* 0x000000ff06ff7812 */ /* 0x000fc600078cc0ff */
[----:B------:R-:W-:-:S04]  /*47e0*/  FMUL.FTZ R65, R65, UR12 ;  /* 0x0000000c41417c20 */ /* 0x000fc80008410000 */
[-C--:B------:R-:W-:Y:S01]  /*47f0*/  FMUL.FTZ R66, R180, R65.reuse ;  /* 0x00000041b4427220 */ /* 0x080fe20000410000 */
[----:B------:R-:W-:-:S04]  /*4800*/  FMUL.FTZ R65, R20, R65 ;  /* 0x0000004114417220 */ /* 0x000fc80000410000 */
[----:B------:R-:W-:Y:S02]  /*4810*/  FSEL R66, R66, RZ, P6 ;  /* 0x000000ff42427208 */ /* 0x000fe40003000000 */
[----:B------:R-:W-:-:S03]  /*4820*/  SEL R184, R65, RZ, P6 ;  /* 0x000000ff41b87207 */ /* 0x000fc60003000000 */
[----:B------:R-:W-:-:S07]  /*4830*/  FADD.FTZ R112, R112, R66 ;  /* 0x0000004270707221 */ /* 0x000fce0000010000 */
.L_x_19405:
[----:B------:R-:W-:Y:S05]  /*4840*/  BSYNC.RECONVERGENT B3 ;  /* 0x0000000000037941 */ /* 0x000fea0003800200 */
.L_x_19404:
        /* <DEDUP_REMOVED lines=14> */
.L_x_19407:
[----:B------:R-:W-:Y:S05]  /*4930*/  BSYNC.RECONVERGENT B3 ;  /* 0x0000000000037941 */ /* 0x000fea0003800200 */
.L_x_19406:
        /* <DEDUP_REMOVED lines=11> */
[----:B------:R-:W-:-:S05]  /*49f0*/  FSEL R186, R186, RZ, P6 ;  /* 0x000000ffbaba7208 */ /* 0x000fca0003000000 */
[----:B------:R-:W-:Y:S01]  /*4a00*/  FADD.FTZ R114, R114, R186 ;  /* 0x000000ba72727221 */ /* 0x000fe20000010000 */
[----:B------:R-:W-:-:S07]  /*4a10*/  SEL R186, R67, RZ, P6 ;  /* 0x000000ff43ba7207 */ /* 0x000fce0003000000 */
.L_x_19409:
[----:B------:R-:W-:Y:S05]  /*4a20*/  BSYNC.RECONVERGENT B3 ;  /* 0x0000000000037941 */ /* 0x000fea0003800200 */
.L_x_19408:
[----:B------:R-:W2:Y:S01]  /*4a30*/  LDL R193, [R1+0x1c] ;  /* 0x00001c0001c17983 */ /* 0x000ea20000100800 */
[----:B------:R-:W-:-:S04]  /*4a40*/  @P0 FFMA.FTZ R67, R252, R190, R189 ;  /* 0x000000befc430223 */ /* 0x000fc800000100bd */
[----:B--2---:R-:W-:Y:S01]  /*4a50*/  @P0 FADD.FTZ R193, R193, -R67 ;  /* 0x80000043c1c10221 */ /* 0x004fe20000010000 */
[----:B------:R-:W-:-:S03]  /*4a60*/  MOV R67, R147 ;  /* 0x0000009300437202 */ /* 0x000fc60000000f00 */
[----:B------:R-:W-:Y:S01]  /*4a70*/  @P0 FFMA.FTZ R67, R8, R193, R147 ;  /* 0x000000c108430223 */ /* 0x000fe20000010093 */
[----:B------:R-:W-:Y:S06]  /*4a80*/  @!P1 BRA `(.L_x_19390) ;  /* 0x0000000000209947 */ /* 0x000fec0003800000 */
[----:B------:R-:W-:Y:S01]  /*4a90*/  FMUL.FTZ R187, R67, UR13 ;  /* 0x0000000d43bb7c20 */ /* 0x000fe20008410000 */
[----:B------:R-:W-:-:S03]  /*4aa0*/  ISETP.GE.U32.AND P6, PT, R6, 0x1000000, PT ;  /* 0x010000000600780c */ /* 0x000fc60003fc6070 */
[----:B------:R-:W-:-:S04]  /*4ab0*/  FMUL.FTZ R193, R187, UR12 ;  /* 0x0000000cbbc17c20 */ /* 0x000fc80008410000 */
[----:B------:R-:W-:-:S05]  /*4ac0*/  FMUL.FTZ R187, R183, R193 ;  /* 0x000000c1b7bb7220 */ /* 0x000fca0000410000 */
[----:B------:R-:W-:-:S05]  /*4ad0*/  FSEL R187, R187, RZ, P6 ;  /* 0x000000ffbbbb7208 */ /* 0x000fca0003000000 */
[----:B------:R-:W-:Y:S01]  /*4ae0*/  FADD.FTZ R115, R115, R187 ;  /* 0x000000bb73737221 */ /* 0x000fe20000010000 */
[----:B------:R-:W-:-:S05]  /*4af0*/  FMUL.FTZ R187, R23, R193 ;  /* 0x000000c117bb7220 */ /* 0x000fca0000410000 */
[----:B------:R-:W-:-:S07]  /*4b00*/  SEL R187, R187, RZ, P6 ;  /* 0x000000ffbbbb7207 */ /* 0x000fce0003000000 */
.L_x_19390:
[----:B------:R-:W-:Y:S05]  /*4b10*/  BSYNC.RECONVERGENT B2 ;  /* 0x0000000000027941 */ /* 0x000fea0003800200 */
.L_x_19381:
        /* <DEDUP_REMOVED lines=10> */
.L_x_19378:
[----:B------:R-:W-:Y:S05]  /*4bc0*/  BSYNC.RECONVERGENT B1 ;  /* 0x0000000000017941 */ /* 0x000fea0003800200 */
.L_x_19377:
[----:B------:R-:W-:Y:S01]  /*4bd0*/  LOP3.LUT P6, RZ, R15, 0x2, RZ, 0xc0, !PT ;  /* 0x000000020fff7812 */ /* 0x000fe200078cc0ff */
[----:B------:R-:W-:-:S12]  /*4be0*/  BSSY.RECONVERGENT B1, `(.L_x_19410) ;  /* 0x0000125000017945 */ /* 0x000fd80003800200 */
[----:B------:R-:W-:Y:S05]  /*4bf0*/  @!P6 BRA `(.L_x_19411) ;  /* 0x00000010008ce947 */ /* 0x000fea0003800000 */
[----:B------:R-:W-:Y:S04]  /*4c00*/  BSSY.RECONVERGENT B2, `(.L_x_19412) ;  /* 0x0000005000027945 */ /* 0x000fe80003800200 */
[----:B------:R-:W-:Y:S05]  /*4c10*/  @!P1 BRA `(.L_x_19413) ;  /* 0x00000000000c9947 */ /* 0x000fea0003800000 */
[----:B-----5:R-:W2:Y:S02]  /*4c20*/  LDC.64 R180, c[0x0][0x390] ;  /* 0x0000e400ffb47b82 */ /* 0x020ea40000000a00 */
[----:B--2---:R-:W-:-:S06]  /*4c30*/  IMAD.WIDE.U32 R180, R7, 0x10, R180 ;  /* 0x0000001007b47825 */ /* 0x004fcc00078e00b4 */
[----:B------:R-:W5:Y:S02]  /*4c40*/  LDG.E.128 R180, desc[UR6][R180.64] ;  /* 0x00000006b4b47981 */ /* 0x000f64000c1e1d00 */
.L_x_19413:
[----:B------:R-:W-:Y:S05]  /*4c50*/  BSYNC.RECONVERGENT B2 ;  /* 0x0000000000027941 */ /* 0x000fea0003800200 */
.L_x_19412:
        /* <DEDUP_REMOVED lines=22> */
[----:B-1----:R-:W-:-:S03]  /*4dc0*/  SEL R184, R65, RZ, P6 ;  /* 0x000000ff41b87207 */ /* 0x002fc60003000000 */
[----:B------:R-:W-:-:S07]  /*4dd0*/  FADD.FTZ R116, R116, R66 ;  /* 0x0000004274747221 */ /* 0x000fce0000010000 */
.L_x_19418:
[----:B------:R-:W-:Y:S05]  /*4de0*/  BSYNC.RECONVERGENT B3 ;  /* 0x0000000000037941 */ /* 0x000fea0003800200 */
.L_x_19417:
        /* <DEDUP_REMOVED lines=14> */
.L_x_19420:
[----:B------:R-:W-:Y:S05]  /*4ed0*/  BSYNC.RECONVERGENT B3 ;  /* 0x0000000000037941 */ /* 0x000fea0003800200 */
.L_x_19419:
        /* <DEDUP_REMOVED lines=9> */
[-C--:B-1----:R-:W-:Y:S01]  /*4f70*/  FMUL.FTZ R186, R182, R67.reuse ;  /* 0x00000043b6ba7220 */ /* 0x082fe20000410000 */
[----:B------:R-:W-:-:S04]  /*4f80*/  FMUL.FTZ R67, R26, R67 ;  /* 0x000000431a437220 */ /* 0x000fc80000410000 */
[----:B------:R-:W-:-:S05]  /*4f90*/  FSEL R186, R186, RZ, P6 ;  /* 0x000000ffbaba7208 */ /* 0x000fca0003000000 */
[----:B------:R-:W-:Y:S01]  /*4fa0*/  FADD.FTZ R118, R118, R186 ;  /* 0x000000ba76767221 */ /* 0x000fe20000010000 */
[----:B------:R-:W-:-:S07]  /*4fb0*/  SEL R186, R67, RZ, P6 ;  /* 0x000000ff43ba7207 */ /* 0x000fce0003000000 */
.L_x_19422:
[----:B------:R-:W-:Y:S05]  /*4fc0*/  BSYNC.RECONVERGENT B3 ;  /* 0x0000000000037941 */ /* 0x000fea0003800200 */
.L_x_19421:
[----:B0-----:R-:W2:Y:S01]  /*4fd0*/  LDL R191, [R1+0x18] ;  /* 0x0000180001bf7983 */ /* 0x001ea20000100800 */
[----:B------:R-:W-:-:S04]  /*4fe0*/  @P0 FFMA.FTZ R67, R251, R190, R189 ;  /* 0x000000befb430223 */ /* 0x000fc800000100bd */
[----:B--2---:R-:W-:Y:S01]  /*4ff0*/  @P0 FADD.FTZ R191, R191, -R67 ;  /* 0x80000043bfbf0221 */ /* 0x004fe20000010000 */
[----:B------:R-:W-:-:S03]  /*5000*/  MOV R67, R151 ;  /* 0x0000009700437202 */ /* 0x000fc60000000f00 */
[----:B------:R-:W-:Y:S01]  /*5010*/  @P0 FFMA.FTZ R67, R8, R191, R151 ;  /* 0x000000bf08430223 */ /* 0x000fe20000010097 */
[----:B------:R-:W-:Y:S06]  /*5020*/  @!P1 BRA `(.L_x_19423) ;  /* 0x0000000c00589947 */ /* 0x000fec0003800000 */
[----:B-1----:R-:W-:Y:S01]  /*5030*/  FMUL.FTZ R187, R67, UR13 ;  /* 0x0000000d43bb7c20 */ /* 0x002fe20008410000 */
        /* <DEDUP_REMOVED lines=8> */
.L_x_19416:
[----:B------:R-:W-:Y:S04]  /*50c0*/  BSSY.RECONVERGENT B3, `(.L_x_19424) ;  /* 0x000000e000037945 */ /* 0x000fe80003800200 */
[----:B------:R-:W-:Y:S05]  /*50d0*/  @!P1 BRA `(.L_x_19425) ;  /* 0x0000000000309947 */ /* 0x000fea0003800000 */
[----:B-1----:R-:W-:Y:S01]  /*50e0*/  @P0 FFMA.FTZ R184, R217, R190, R189 ;  /* 0x000000bed9b80223 */ /* 0x002fe200000100bd */
[----:B0----5:R-:W-:Y:S02]  /*50f0*/  MOV R191, R148 ;  /* 0x0000009400bf7202 */ /* 0x021fe40000000f00 */
[----:B------:R-:W-:Y:S01]  /*5100*/  LOP3.LUT P6, RZ, R5, 0xff, RZ, 0xc0, !PT ;  /* 0x000000ff05ff7812 */ /* 0x000fe200078cc0ff */
[----:B------:R-:W-:-:S04]  /*5110*/  @P0 FADD.FTZ R184, R244, -R184 ;  /* 0x800000b8f4b80221 */ /* 0x000fc80000010000 */
[----:B------:R-:W-:-:S04]  /*5120*/  @P0 FFMA.FTZ R191, R8, R184, R148 ;  /* 0x000000b808bf0223 */ /* 0x000fc80000010094 */
[----:B------:R-:W-:-:S04]  /*5130*/  FMUL.FTZ R184, R191, UR13 ;  /* 0x0000000dbfb87c20 */ /* 0x000fc80008410000 */
[----:B------:R-:W-:-:S04]  /*5140*/  FMUL.FTZ R184, R184, UR12 ;  /* 0x0000000cb8b87c20 */ /* 0x000fc80008410000 */
[-C--:B------:R-:W-:Y:S01]  /*5150*/  FMUL.FTZ R191, R180, R184.reuse ;  /* 0x000000b8b4bf7220 */ /* 0x080fe20000410000 */
[----:B------:R-:W-:-:S04]  /*5160*/  FMUL.FTZ R184, R24, R184 ;  /* 0x000000b818b87220 */ /* 0x000fc80000410000 */
[----:B------:R-:W-:Y:S02]  /*5170*/  FSEL R191, R191, RZ, P6 ;  /* 0x000000ffbfbf7208 */ /* 0x000fe40003000000 */
[----:B------:R-:W-:-:S03]  /*5180*/  SEL R184, R184, RZ, P6 ;  /* 0x000000ffb8b87207 */ /* 0x000fc60003000000 */
[----:B------:R-:W-:-:S07]  /*5190*/  FADD.FTZ R116, R116, R191 ;  /* 0x000000bf74747221 */ /* 0x000fce0000010000 */
.L_x_19425:
[----:B------:R-:W-:Y:S05]  /*51a0*/  BSYNC.RECONVERGENT B3 ;  /* 0x0000000000037941 */ /* 0x000fea0003800200 */
.L_x_19424:
        /* <DEDUP_REMOVED lines=14> */
.L_x_19427:
[----:B------:R-:W-:Y:S05]  /*5290*/  BSYNC.RECONVERGENT B3 ;  /* 0x0000000000037941 */ /* 0x000fea0003800200 */
.L_x_19426:
        /* <DEDUP_REMOVED lines=14> */
.L_x_19429:
[----:B------:R-:W-:Y:S05]  /*5380*/  BSYNC.RECONVERGENT B3 ;  /* 0x0000000000037941 */ /* 0x000fea0003800200 */
.L_x_19428:
[----:B------:R-:W-:Y:S05]  /*5390*/  @!P1 BRA `(.L_x_19423) ;  /* 0x00000008007c9947 */ /* 0x000fea0003800000 */
[----:B0-----:R-:W2:Y:S01]  /*53a0*/  LDL R191, [R1+0x18] ;  /* 0x0000180001bf7983 */ /* 0x001ea20000100800 */
[----:B-1----:R-:W-:Y:S01]  /*53b0*/  @P0 FFMA.FTZ R187, R251, R190, R189 ;  /* 0x000000befbbb0223 */ /* 0x002fe200000100bd */
[----:B-----5:R-:W-:-:S03]  /*53c0*/  ISETP.GE.U32.AND P6, PT, R5, 0x1000000, PT ;  /* 0x010000000500780c */ /* 0x020fc60003fc6070 */
[----:B--2---:R-:W-:Y:S01]  /*53d0*/  @P0 FADD.FTZ R187, R191, -R187 ;  /* 0x800000bbbfbb0221 */ /* 0x004fe20000010000 */
[----:B------:R-:W-:-:S03]  /*53e0*/  MOV R191, R151 ;  /* 0x0000009700bf7202 */ /* 0x000fc60000000f00 */
[----:B------:R-:W-:-:S04]  /*53f0*/  @P0 FFMA.FTZ R191, R8, R187, R151 ;  /* 0x000000bb08bf0223 */ /* 0x000fc80000010097 */
        /* <DEDUP_REMOVED lines=8> */
.L_x_19415:
[----:B------:R-:W-:Y:S01]  /*5480*/  UISETP.NE.U32.AND UP0, UPT, UR20, URZ, UPT ;  /* 0x000000ff1400728c */ /* 0x000fe2000bf05070 */
[----:B------:R-:W-:-:S03]  /*5490*/  LOP3.LUT R15, R15, 0xfffffffe, RZ, 0xc0, !PT ;  /* 0xfffffffe0f0f7812 */ /* 0x000fc600078ec0ff */
[----:B------:R-:W-:-:S06]  /*54a0*/  UISETP.NE.AND.EX UP0, UPT, UR21, URZ, UPT, UP0 ;  /* 0x000000ff1500728c */ /* 0x000fcc000bf05300 */
[----:B------:R-:W-:-:S13]  /*54b0*/  PLOP3.LUT P6, PT, PT, PT, UP0, 0x80, 0x8 ;  /* 0x000000000008781c */ /* 0x000fda0003fcf008 */
[----:B------:R-:W-:Y:S01]  /*54c0*/  @P6 LOP3.LUT R15, R15, 0x1, RZ, 0xfc, !PT ;  /* 0x000000010f0f6812 */ /* 0x000fe200078efcff */
[----:B------:R-:W-:Y:S06]  /*54d0*/  @!P6 BRA `(.L_x_19430) ;  /* 0x000000040030e947 */ /* 0x000fec0003800000 */
[----:B0-----:R-:W2:Y:S01]  /*54e0*/  LDL R191, [R1+0x18] ;  /* 0x0000180001bf7983 */ /* 0x001ea20000100800 */
        /* <DEDUP_REMOVED lines=19> */
[----:B-1----:R-:W-:Y:S01]  /*5620*/  FFMA.FTZ R184, R217, R190, R189 ;  /* 0x000000bed9b87223 */ /* 0x002fe200000100bd */
        /* <DEDUP_REMOVED lines=12> */
.L_x_19432:
[----:B------:R-:W-:Y:S05]  /*56f0*/  BSYNC.RECONVERGENT B3 ;  /* 0x0000000000037941 */ /* 0x000fea0003800200 */
.L_x_19431:
        /* <DEDUP_REMOVED lines=15> */
.L_x_19434:
[----:B------:R-:W-:Y:S05]  /*57f0*/  BSYNC.RECONVERGENT B3 ;  /* 0x0000000000037941 */ /* 0x000fea0003800200 */
.L_x_19433:
        /* <DEDUP_REMOVED lines=15> */
.L_x_19436:
[----:B------:R-:W-:Y:S05]  /*58f0*/  BSYNC.RECONVERGENT B3 ;  /* 0x0000000000037941 */ /* 0x000fea0003800200 */
.L_x_19435:
[----:B------:R-:W-:Y:S05]  /*5900*/  @!P1 BRA `(.L_x_19423) ;  /* 0x0000000400209947 */ /* 0x000fea0003800000 */
        /* <DEDUP_REMOVED lines=9> */
.L_x_19430:
[----:B------:R-:W-:Y:S04]  /*59a0*/  BSSY.RECONVERGENT B3, `(.L_x_19437) ;  /* 0x000000f000037945 */ /* 0x000fe80003800200 */
[----:B------:R-:W-:Y:S05]  /*59b0*/  @!P1 BRA `(.L_x_19438) ;  /* 0x0000000000349947 */ /* 0x000fea0003800000 */
[----:B-1----:R-:W-:Y:S01]  /*59c0*/  FFMA.FTZ R184, R217, R190, R189 ;  /* 0x000000bed9b87223 */ /* 0x002fe200000100bd */
[----:B------:R-:W-:-:S03]  /*59d0*/  ISETP.GT.AND P6, PT, R9, RZ, PT ;  /* 0x000000ff0900720c */ /* 0x000fc60003fc4270 */
[----:B------:R-:W-:-:S04]  /*59e0*/  FADD.FTZ R184, R244, -R184 ;  /* 0x800000b8f4b87221 */ /* 0x000fc80000010000 */
[----:B-----5:R-:W-:-:S05]  /*59f0*/  FMUL.FTZ R184, R8, R184 ;  /* 0x000000b808b87220 */ /* 0x020fca0000410000 */
[----:B------:R-:W-:Y:S02]  /*5a00*/  FSEL R184, R184, RZ, P6 ;  /* 0x000000ffb8b87208 */ /* 0x000fe40003000000 */
[----:B------:R-:W-:-:S03]  /*5a10*/  LOP3.LUT P6, RZ, R5, 0xff, RZ, 0xc0, !PT ;  /* 0x000000ff05ff7812 */ /* 0x000fc600078cc0ff */
[----:B------:R-:W-:-:S04]  /*5a20*/  FMUL.FTZ R184, R184, UR13 ;  /* 0x0000000db8b87c20 */ /* 0x000fc80008410000 */
[----:B------:R-:W-:-:S04]  /*5a30*/  FMUL.FTZ R184, R184, UR12 ;  /* 0x0000000cb8b87c20 */ /* 0x000fc80008410000 */
[-C--:B0-----:R-:W-:Y:S01]  /*5a40*/  FMUL.FTZ R191, R180, R184.reuse ;  /* 0x000000b8b4bf7220 */ /* 0x081fe20000410000 */
[----:B------:R-:W-:-:S04]  /*5a50*/  FMUL.FTZ R184, R24, R184 ;  /* 0x000000b818b87220 */ /* 0x000fc80000410000 */
[----:B------:R-:W-:Y:S02]  /*5a60*/  FSEL R191, R191, RZ, P6 ;  /* 0x000000ffbfbf7208 */ /* 0x000fe40003000000 */
[----:B------:R-:W-:-:S03]  /*5a70*/  SEL R184, R184, RZ, P6 ;  /* 0x000000ffb8b87207 */ /* 0x000fc60003000000 */
[----:B------:R-:W-:-:S07]  /*5a80*/  FADD.FTZ R116, R116, R191 ;  /* 0x000000bf74747221 */ /* 0x000fce0000010000 */
.L_x_19438:
[----:B------:R-:W-:Y:S05]  /*5a90*/  BSYNC.RECONVERGENT B3 ;  /* 0x0000000000037941 */ /* 0x000fea0003800200 */
.L_x_19437:
        /* <DEDUP_REMOVED lines=15> */
.L_x_19440:
[----:B------:R-:W-:Y:S05]  /*5b90*/  BSYNC.RECONVERGENT B3 ;  /* 0x0000000000037941 */ /* 0x000fea0003800200 */
.L_x_19439:
        /* <DEDUP_REMOVED lines=15> */
.L_x_19442:
[----:B------:R-:W-:Y:S05]  /*5c90*/  BSYNC.RECONVERGENT B3 ;  /* 0x0000000000037941 */ /* 0x000fea0003800200 */
.L_x_19441:
[----:B------:R-:W-:Y:S05]  /*5ca0*/  @!P1 BRA `(.L_x_19423) ;  /* 0x0000000000389947 */ /* 0x000fea0003800000 */
[----:B0-----:R-:W2:Y:S01]  /*5cb0*/  LDL R191, [R1+0x18] ;  /* 0x0000180001bf7983 */ /* 0x001ea20000100800 */
[----:B-1----:R-:W-:Y:S01]  /*5cc0*/  FFMA.FTZ R187, R251, R190, R189 ;  /* 0x000000befbbb7223 */ /* 0x002fe200000100bd */
        /* <DEDUP_REMOVED lines=11> */
[----:B------:R-:W-:-:S07]  /*5d80*/  FADD.FTZ R119, R119, R191 ;  /* 0x000000bf77777221 */ /* 0x000fce0000010000 */
.L_x_19423:
[----:B------:R-:W-:Y:S05]  /*5d90*/  BSYNC.RECONVERGENT B2 ;  /* 0x0000000000027941 */ /* 0x000fea0003800200 */
.L_x_19414:
[----:B------:R-:W-:-:S13]  /*5da0*/  LOP3.LUT P6, RZ, R15, 0x1, RZ, 0xc0, !PT ;  /* 0x000000010fff7812 */ /* 0x000fda00078cc0ff */
[----:B-1----:R-:W1:Y:S02]  /*5db0*/  @P6 LDC.64 R192, c[0x0][0x478] ;  /* 0x00011e00ffc06b82 */ /* 0x002e640000000a00 */
[C---:B-1----:R-:W-:Y:S01]  /*5dc0*/  @P6 IMAD.WIDE.U32 R192, R188.reuse, 0x10, R192 ;  /* 0x00000010bcc06825 */ /* 0x042fe200078e00c0 */
[----:B------:R-:W-:-:S04]  /*5dd0*/  IADD3 R188, PT, PT, R188, 0x20, RZ ;  /* 0x00000020bcbc7810 */ /* 0x000fc80007ffe0ff */
[----:B------:R1:W-:Y:S02]  /*5de0*/  @P6 STG.E.128 desc[UR6][R192.64], R64 ;  /* 0x00000040c0006986 */ /* 0x0003e4000c101d06 */
[----:B-1----:R-:W1:Y:S02]  /*5df0*/  @P1 LDC.64 R192, c[0x0][0x468] ;  /* 0x00011a00ffc01b82 */ /* 0x002e640000000a00 */
[C---:B-1----:R-:W-:Y:S01]  /*5e00*/  @P1 IMAD.WIDE.U32 R192, R7.reuse, 0x10, R192 ;  /* 0x0000001007c01825 */ /* 0x042fe200078e00c0 */
[----:B------:R-:W-:-:S04]  /*5e10*/  IADD3 R7, PT, PT, R7, 0x20, RZ ;  /* 0x0000002007077810 */ /* 0x000fc80007ffe0ff */
[----:B------:R2:W-:Y:S03]  /*5e20*/  @P1 STG.E.128 desc[UR6][R192.64], R184 ;  /* 0x000000b8c0001986 */ /* 0x0005e6000c101d06 */
.L_x_19411:
[----:B------:R-:W-:Y:S05]  /*5e30*/  BSYNC.RECONVERGENT B1 ;  /* 0x0000000000017941 */ /* 0x000fea0003800200 */
.L_x_19410:
[----:B------:R-:W-:Y:S04]  /*5e40*/  BSSY.RECONVERGENT B1, `(.L_x_19443) ;  /* 0x0000120000017945 */ /* 0x000fe80003800200 */
[----:B------:R-:W-:Y:S05]  /*5e50*/  @!P2 BRA `(.L_x_19444) ;  /* 0x000000100078a947 */ /* 0x000fea0003800000 */
[----:B------:R-:W-:Y:S04]  /*5e60*/  BSSY.RECONVERGENT B2, `(.L_x_19445) ;  /* 0x0000005000027945 */ /* 0x000fe80003800200 */
[----:B------:R-:W-:Y:S05]  /*5e70*/  @!P1 BRA `(.L_x_19446) ;  /* 0x00000000000c9947 */ /* 0x000fea0003800000 */
[----:B-----5:R-:W3:Y:S02]  /*5e80*/  LDC.64 R180, c[0x0][0x390] ;  /* 0x0000e400ffb47b82 */ /* 0x020ee40000000a00 */
[----:B---3--:R-:W-:-:S06]  /*5e90*/  IMAD.WIDE.U32 R180, R7, 0x10, R180 ;  /* 0x0000001007b47825 */ /* 0x008fcc00078e00b4 */
[----:B------:R-:W5:Y:S02]  /*5ea0*/  LDG.E.128 R180, desc[UR6][R180.64] ;  /* 0x00000006b4b47981 */ /* 0x000f64000c1e1d00 */
.L_x_19446:
[----:B------:R-:W-:Y:S05]  /*5eb0*/  BSYNC.RECONVERGENT B2 ;  /* 0x0000000000027941 */ /* 0x000fea0003800200 */
.L_x_19445:
        /* <DEDUP_REMOVED lines=20> */
[----:B-12---:R-:W-:-:S03]  /*6000*/  SEL R184, R65, RZ, P6 ;  /* 0x000000ff41b87207 */ /* 0x006fc60003000000 */
[----:B------:R-:W-:-:S07]  /*6010*/  FADD.FTZ R120, R120, R66 ;  /* 0x0000004278787221 */ /* 0x000fce0000010000 */
.L_x_19451:
[----:B------:R-:W-:Y:S05]  /*6020*/  BSYNC.RECONVERGENT B3 ;  /* 0x0000000000037941 */ /* 0x000fea0003800200 */
.L_x_19450:
        /* <DEDUP_REMOVED lines=14> */
.L_x_19453:
[----:B------:R-:W-:Y:S05]  /*6110*/  BSYNC.RECONVERGENT B3 ;  /* 0x0000000000037941 */ /* 0x000fea0003800200 */
.L_x_19452:
        /* <DEDUP_REMOVED lines=9> */
[-C--:B-12---:R-:W-:Y:S01]  /*61b0*/  FMUL.FTZ R186, R182, R67.reuse ;  /* 0x00000043b6ba7220 */ /* 0x086fe20000410000 */
[----:B------:R-:W-:-:S04]  /*61c0*/  FMUL.FTZ R67, R30, R67 ;  /* 0x000000431e437220 */ /* 0x000fc80000410000 */
[----:B------:R-:W-:-:S05]  /*61d0*/  FSEL R186, R186, RZ, P6 ;  /* 0x000000ffbaba7208 */ /* 0x000fca0003000000 */
[----:B------:R-:W-:Y:S01]  /*61e0*/  FADD.FTZ R122, R122, R186 ;  /* 0x000000ba7a7a7221 */ /* 0x000fe20000010000 */
[----:B------:R-:W-:-:S07]  /*61f0*/  SEL R186, R67, RZ, P6 ;  /* 0x000000ff43ba7207 */ /* 0x000fce0003000000 */
.L_x_19455:
[----:B------:R-:W-:Y:S05]  /*6200*/  BSYNC.RECONVERGENT B3 ;  /* 0x0000000000037941 */ /* 0x000fea0003800200 */
.L_x_19454:
[----:B0-----:R-:W3:Y:S01]  /*6210*/  LDL R191, [R1+0x14] ;  /* 0x0000140001bf7983 */ /* 0x001ee20000100800 */
[----:B------:R-:W-:-:S04]  /*6220*/  @P0 FFMA.FTZ R67, R250, R190, R189 ;  /* 0x000000befa430223 */ /* 0x000fc800000100bd */
[----:B---3--:R-:W-:Y:S01]  /*6230*/  @P0 FADD.FTZ R191, R191, -R67 ;  /* 0x80000043bfbf0221 */ /* 0x008fe20000010000 */
[----:B------:R-:W-:-:S03]  /*6240*/  MOV R67, R155 ;  /* 0x0000009b00437202 */ /* 0x000fc60000000f00 */
[----:B------:R-:W-:Y:S01]  /*6250*/  @P0 FFMA.FTZ R67, R8, R191, R155 ;  /* 0x000000bf08430223 */ /* 0x000fe2000001009b */
[----:B------:R-:W-:Y:S06]  /*6260*/  @!P1 BRA `(.L_x_19456) ;  /* 0x0000000c00509947 */ /* 0x000fec0003800000 */
[----:B-12---:R-:W-:Y:S01]  /*6270*/  FMUL.FTZ R187, R67, UR13 ;  /* 0x0000000d43bb7c20 */ /* 0x006fe20008410000 */
        /* <DEDUP_REMOVED lines=8> */
.L_x_19449:
[----:B------:R-:W-:Y:S04]  /*6300*/  BSSY.RECONVERGENT B3, `(.L_x_19457) ;  /* 0x000000e000037945 */ /* 0x000fe80003800200 */
[----:B------:R-:W-:Y:S05]  /*6310*/  @!P1 BRA `(.L_x_19458) ;  /* 0x0000000000309947 */ /* 0x000fea0003800000 */
[----:B-12---:R-:W-:Y:S01]  /*6320*/  @P0 FFMA.FTZ R184, R216, R190, R189 ;  /* 0x000000bed8b80223 */ /* 0x006fe200000100bd */
        /* <DEDUP_REMOVED lines=11> */
.L_x_19458:
[----:B------:R-:W-:Y:S05]  /*63e0*/  BSYNC.RECONVERGENT B3 ;  /* 0x0000000000037941 */ /* 0x000fea0003800200 */
.L_x_19457:
        /* <DEDUP_REMOVED lines=14> */
.L_x_19460:
[----:B------:R-:W-:Y:S05]  /*64d0*/  BSYNC.RECONVERGENT B3 ;  /* 0x0000000000037941 */ /* 0x000fea0003800200 */
.L_x_19459:
        /* <DEDUP_REMOVED lines=14> */
.L_x_19462:
[----:B------:R-:W-:Y:S05]  /*65c0*/  BSYNC.RECONVERGENT B3 ;  /* 0x0000000000037941 */ /* 0x000fea0003800200 */
.L_x_19461:
[----:B------:R-:W-:Y:S05]  /*65d0*/  @!P1 BRA `(.L_x_19456) ;  /* 0x0000000800749947 */ /* 0x000fea0003800000 */
[----:B0-----:R-:W3:Y:S01]  /*65e0*/  LDL R191, [R1+0x14] ;  /* 0x0000140001bf7983 */ /* 0x001ee20000100800 */
[----:B-12---:R-:W-:Y:S01]  /*65f0*/  @P0 FFMA.FTZ R187, R250, R190, R189 ;  /* 0x000000befabb0223 */ /* 0x006fe200000100bd */
[----:B-----5:R-:W-:-:S03]  /*6600*/  ISETP.GE.U32.AND P6, PT, R4, 0x1000000, PT ;  /* 0x010000000400780c */ /* 0x020fc60003fc6070 */
[----:B---3--:R-:W-:Y:S01]  /*6610*/  @P0 FADD.FTZ R187, R191, -R187 ;  /* 0x800000bbbfbb0221 */ /* 0x008fe20000010000 */
        /* <DEDUP_REMOVED lines=10> */
.L_x_19448:
[----:B------:R-:W-:-:S04]  /*66c0*/  UISETP.NE.U32.AND UP0, UPT, UR20, URZ, UPT ;  /* 0x000000ff1400728c */ /* 0x000fc8000bf05070 */
[----:B------:R-:W-:-:S06]  /*66d0*/  UISETP.NE.AND.EX UP0, UPT, UR21, URZ, UPT, UP0 ;  /* 0x000000ff1500728c */ /* 0x000fcc000bf05300 */
[----:B------:R-:W-:-:S13]  /*66e0*/  PLOP3.LUT P2, PT, PT, PT, UP0, 0x80, 0x8 ;  /* 0x000000000008781c */ /* 0x000fda0003f4f008 */
[----:B------:R-:W-:Y:S05]  /*66f0*/  @!P2 BRA `(.L_x_19463) ;  /* 0x000000040030a947 */ /* 0x000fea0003800000 */
[----:B0-----:R-:W3:Y:S01]  /*6700*/  LDL R191, [R1+0x14] ;  /* 0x0000140001bf7983 */ /* 0x001ee20000100800 */
        /* <DEDUP_REMOVED lines=15> */
[----:B---3--:R-:W-:-:S04]  /*6800*/  FADD.FTZ R67, R191, -R67 ;  /* 0x80000043bf437221 */ /* 0x008fc80000010000 */
[----:B------:R-:W-:-:S05]  /*6810*/  FMUL.FTZ R67, R8, R67 ;  /* 0x0000004308437220 */ /* 0x000fca0000410000 */
[----:B------:R-:W-:Y:S01]  /*6820*/  FSEL R67, R67, RZ, P6 ;  /* 0x000000ff43437208 */ /* 0x000fe20003000000 */
[----:B------:R-:W-:Y:S06]  /*6830*/  @!P1 BRA `(.L_x_19465) ;  /* 0x0000000000349947 */ /* 0x000fec0003800000 */
[----:B-12---:R-:W-:Y:S01]  /*6840*/  FFMA.FTZ R184, R216, R190, R189 ;  /* 0x000000bed8b87223 */ /* 0x006fe200000100bd */
        /* <DEDUP_REMOVED lines=12> */
.L_x_19465:
[----:B------:R-:W-:Y:S05]  /*6910*/  BSYNC.RECONVERGENT B3 ;  /* 0x0000000000037941 */ /* 0x000fea0003800200 */
.L_x_19464:
[----:B------:R-:W-:Y:S04]  /*6920*/  BSSY.RECONVERGENT B3, `(.L_x_19466) ;  /* 0x000000f000037945 */ /* 0x000fe80003800200 */
[----:B------:R-:W-:Y:S05]  /*6930*/  @!P1 BRA `(.L_x_19467) ;  /* 0x0000000000349947 */ /* 0x000fea0003800000 */
        /* <DEDUP_REMOVED lines=13> */
.L_x_19467:
[----:B------:R-:W-:Y:S05]  /*6a10*/  BSYNC.RECONVERGENT B3 ;  /* 0x0000000000037941 */ /* 0x000fea0003800200 */
.L_x_19466:
        /* <DEDUP_REMOVED lines=15> */
.L_x_19469:
[----:B------:R-:W-:Y:S05]  /*6b10*/  BSYNC.RECONVERGENT B3 ;  /* 0x0000000000037941 */ /* 0x000fea0003800200 */
.L_x_19468:
[----:B------:R-:W-:Y:S05]  /*6b20*/  @!P1 BRA `(.L_x_19456) ;  /* 0x0000000400209947 */ /* 0x000fea0003800000 */
        /* <DEDUP_REMOVED lines=9> */
.L_x_19463:
[----:B------:R-:W-:Y:S04]  /*6bc0*/  BSSY.RECONVERGENT B3, `(.L_x_19470) ;  /* 0x000000f000037945 */ /* 0x000fe80003800200 */
[----:B------:R-:W-:Y:S05]  /*6bd0*/  @!P1 BRA `(.L_x_19471) ;  /* 0x0000000000349947 */ /* 0x000fea0003800000 */
[----:B-12---:R-:W-:Y:S01]  /*6be0*/  FFMA.FTZ R184, R216, R190, R189 ;  /* 0x000000bed8b87223 */ /* 0x006fe200000100bd */
        /* <DEDUP_REMOVED lines=12> */
.L_x_19471:
[----:B------:R-:W-:Y:S05]  /*6cb0*/  BSYNC.RECONVERGENT B3 ;  /* 0x0000000000037941 */ /* 0x000fea0003800200 */
.L_x_19470:
        /* <DEDUP_REMOVED lines=15> */
.L_x_19473:
[----:B------:R-:W-:Y:S05]  /*6db0*/  BSYNC.RECONVERGENT B3 ;  /* 0x0000000000037941 */ /* 0x000fea0003800200 */
.L_x_19472:
        /* <DEDUP_REMOVED lines=15> */
.L_x_19475:
[----:B------:R-:W-:Y:S05]  /*6eb0*/  BSYNC.RECONVERGENT B3 ;  /* 0x0000000000037941 */ /* 0x000fea0003800200 */
.L_x_19474:
[----:B------:R-:W-:Y:S05]  /*6ec0*/  @!P1 BRA `(.L_x_19456) ;  /* 0x0000000000389947 */ /* 0x000fea0003800000 */
[----:B0-----:R-:W3:Y:S01]  /*6ed0*/  LDL R191, [R1+0x14] ;  /* 0x0000140001bf7983 */ /* 0x001ee20000100800 */
[----:B-12---:R-:W-:Y:S01]  /*6ee0*/  FFMA.FTZ R187, R250, R190, R189 ;  /* 0x000000befabb7223 */ /* 0x006fe200000100bd */
[----:B------:R-:W-:-:S03]  /*6ef0*/  ISETP.GT.AND P6, PT, R9, RZ, PT ;  /* 0x000000ff0900720c */ /* 0x000fc60003fc4270 */
[----:B---3--:R-:W-:-:S04]  /*6f00*/  FADD.FTZ R187, R191, -R187 ;  /* 0x800000bbbfbb7221 */ /* 0x008fc80000010000 */
        /* <DEDUP_REMOVED lines=10> */
.L_x_19456:
[----:B------:R-:W-:Y:S05]  /*6fb0*/  BSYNC.RECONVERGENT B2 ;  /* 0x0000000000027941 */ /* 0x000fea0003800200 */
.L_x_19447:
[----:B-12---:R-:W1:Y:S02]  /*6fc0*/  @P2 LDC.64 R192, c[0x0][0x478] ;  /* 0x00011e00ffc02b82 */ /* 0x006e640000000a00 */
[C---:B-1----:R-:W-:Y:S01]  /*6fd0*/  @P2 IMAD.WIDE.U32 R192, R188.reuse, 0x10, R192 ;  /* 0x00000010bcc02825 */ /* 0x042fe200078e00c0 */
[----:B------:R-:W-:-:S04]  /*6fe0*/  IADD3 R188, PT, PT, R188, 0x20, RZ ;  /* 0x00000020bcbc7810 */ /* 0x000fc80007ffe0ff */
[----:B------:R1:W-:Y:S02]  /*6ff0*/  @P2 STG.E.128 desc[UR6][R192.64], R64 ;  /* 0x00000040c0002986 */ /* 0x0003e4000c101d06 */
[----:B-1----:R-:W1:Y:S02]  /*7000*/  @P1 LDC.64 R192, c[0x0][0x468] ;  /* 0x00011a00ffc01b82 */ /* 0x002e640000000a00 */
[C---:B-1----:R-:W-:Y:S01]  /*7010*/  @P1 IMAD.WIDE.U32 R192, R7.reuse, 0x10, R192 ;  /* 0x0000001007c01825 */ /* 0x042fe200078e00c0 */
[----:B------:R-:W-:-:S04]  /*7020*/  IADD3 R7, PT, PT, R7, 0x20, RZ ;  /* 0x0000002007077810 */ /* 0x000fc80007ffe0ff */
[----:B------:R3:W-:Y:S03]  /*7030*/  @P1 STG.E.128 desc[UR6][R192.64], R184 ;  /* 0x000000b8c0001986 */ /* 0x0007e6000c101d06 */
.L_x_19444:
[----:B------:R-:W-:Y:S05]  /*7040*/  BSYNC.RECONVERGENT B1 ;  /* 0x0000000000017941 */ /* 0x000fea0003800200 */
.L_x_19443:
[----:B------:R-:W-:Y:S01]  /*7050*/  LOP3.LUT P2, RZ, R15, 0x4, RZ, 0xc0, !PT ;  /* 0x000000040fff7812 */ /* 0x000fe2000784c0ff */
[----:B------:R-:W-:-:S12]  /*7060*/  BSSY.RECONVERGENT B1, `(.L_x_19476) ;  /* 0x0000120000017945 */ /* 0x000fd80003800200 */
[----:B------:R-:W-:Y:S05]  /*7070*/  @!P2 BRA `(.L_x_19477) ;  /* 0x000000100078a947 */ /* 0x000fea0003800000 */
[----:B------:R-:W-:Y:S04]  /*7080*/  BSSY.RECONVERGENT B2, `(.L_x_19478) ;  /* 0x0000005000027945 */ /* 0x000fe80003800200 */
[----:B------:R-:W-:Y:S05]  /*7090*/  @!P1 BRA `(.L_x_19479) ;  /* 0x00000000000c9947 */ /* 0x000fea0003800000 */
[----:B-----5:R-:W4:Y:S02]  /*70a0*/  LDC.64 R180, c[0x0][0x390] ;  /* 0x0000e400ffb47b82 */ /* 0x020f240000000a00 */
[----:B----4-:R-:W-:-:S06]  /*70b0*/  IMAD.WIDE.U32 R180, R7, 0x10, R180 ;  /* 0x0000001007b47825 */ /* 0x010fcc00078e00b4 */
[----:B------:R-:W5:Y:S02]  /*70c0*/  LDG.E.128 R180, desc[UR6][R180.64] ;  /* 0x00000006b4b47981 */ /* 0x000f64000c1e1d00 */
.L_x_19479:
[----:B------:R-:W-:Y:S05]  /*70d0*/  BSYNC.RECONVERGENT B2 ;  /* 0x0000000000027941 */ /* 0x000fea0003800200 */
.L_x_19478:
        /* <DEDUP_REMOVED lines=20> */
[----:B-123--:R-:W-:-:S03]  /*7220*/  SEL R184, R65, RZ, P6 ;  /* 0x000000ff41b87207 */ /* 0x00efc60003000000 */
[----:B------:R-:W-:-:S07]  /*7230*/  FADD.FTZ R124, R124, R66 ;  /* 0x000000427c7c7221 */ /* 0x000fce0000010000 */
.L_x_19484:
[----:B------:R-:W-:Y:S05]  /*7240*/  BSYNC.RECONVERGENT B3 ;  /* 0x0000000000037941 */ /* 0x000fea0003800200 */
.L_x_19483:
        /* <DEDUP_REMOVED lines=14> */
.L_x_19486:
[----:B------:R-:W-:Y:S05]  /*7330*/  BSYNC.RECONVERGENT B3 ;  /* 0x0000000000037941 */ /* 0x000fea0003800200 */
.L_x_19485:
        /* <DEDUP_REMOVED lines=9> */
[-C--:B-123--:R-:W-:Y:S01]  /*73d0*/  FMUL.FTZ R186, R182, R67.reuse ;  /* 0x00000043b6ba7220 */ /* 0x08efe20000410000 */
[----:B------:R-:W-:-:S04]  /*73e0*/  FMUL.FTZ R67, R34, R67 ;  /* 0x0000004322437220 */ /* 0x000fc80000410000 */
[----:B------:R-:W-:-:S05]  /*73f0*/  FSEL R186, R186, RZ, P6 ;  /* 0x000000ffbaba7208 */ /* 0x000fca0003000000 */
[----:B------:R-:W-:Y:S01]  /*7400*/  FADD.FTZ R126, R126, R186 ;  /* 0x000000ba7e7e7221 */ /* 0x000fe20000010000 */
[----:B------:R-:W-:-:S07]  /*7410*/  SEL R186, R67, RZ, P6 ;  /* 0x000000ff43ba7207 */ /* 0x000fce0003000000 */
.L_x_19488:
[----:B------:R-:W-:Y:S05]  /*7420*/  BSYNC.RECONVERGENT B3 ;  /* 0x0000000000037941 */ /* 0x000fea0003800200 */
.L_x_19487:
[----:B0-----:R-:W4:Y:S01]  /*7430*/  LDL R191, [R1+0x10] ;  /* 0x0000100001bf7983 */ /* 0x001f220000100800 */
[----:B------:R-:W-:-:S04]  /*7440*/  @P0 FFMA.FTZ R67, R249, R190, R189 ;  /* 0x000000bef9430223 */ /* 0x000fc800000100bd */
[----:B----4-:R-:W-:Y:S01]  /*7450*/  @P0 FADD.FTZ R191, R191, -R67 ;  /* 0x80000043bfbf0221 */ /* 0x010fe20000010000 */
[----:B------:R-:W-:-:S03]  /*7460*/  MOV R67, R159 ;  /* 0x0000009f00437202 */ /* 0x000fc60000000f00 */
[----:B------:R-:W-:Y:S01]  /*7470*/  @P0 FFMA.FTZ R67, R8, R191, R159 ;  /* 0x000000bf08430223 */ /* 0x000fe2000001009f */
[----:B------:R-:W-:Y:S06]  /*7480*/  @!P1 BRA `(.L_x_19489) ;  /* 0x0000000c00509947 */ /* 0x000fec0003800000 */
[----:B-123--:R-:W-:Y:S01]  /*7490*/  FMUL.FTZ R187, R67, UR13 ;  /* 0x0000000d43bb7c20 */ /* 0x00efe20008410000 */
        /* <DEDUP_REMOVED lines=8> */
.L_x_19482:
[----:B------:R-:W-:Y:S04]  /*7520*/  BSSY.RECONVERGENT B3, `(.L_x_19490) ;  /* 0x000000e000037945 */ /* 0x000fe80003800200 */
[----:B------:R-:W-:Y:S05]  /*7530*/  @!P1 BRA `(.L_x_19491) ;  /* 0x0000000000309947 */ /* 0x000fea0003800000 */
[----:B-123--:R-:W-:Y:S01]  /*7540*/  @P0 FFMA.FTZ R184, R215, R190, R189 ;  /* 0x000000bed7b80223 */ /* 0x00efe200000100bd */
        /* <DEDUP_REMOVED lines=11> */
.L_x_19491:
[----:B------:R-:W-:Y:S05]  /*7600*/  BSYNC.RECONVERGENT B3 ;  /* 0x0000000000037941 */ /* 0x000fea0003800200 */
.L_x_19490:
        /* <DEDUP_REMOVED lines=14> */
.L_x_19493:
[----:B------:R-:W-:Y:S05]  /*76f0*/  BSYNC.RECONVERGENT B3 ;  /* 0x0000000000037941 */ /* 0x000fea0003800200 */
.L_x_19492:
        /* <DEDUP_REMOVED lines=14> */
.L_x_19495:
[----:B------:R-:W-:Y:S05]  /*77e0*/  BSYNC.RECONVERGENT B3 ;  /* 0x0000000000037941 */ /* 0x000fea0003800200 */
.L_x_19494:
[----:B------:R-:W-:Y:S05]  /*77f0*/  @!P1 BRA `(.L_x_19489) ;  /* 0x0000000800749947 */ /* 0x000fea0003800000 */
[----:B0-----:R-:W4:Y:S01]  /*7800*/  LDL R191, [R1+0x10] ;  /* 0x0000100001bf7983 */ /* 0x001f220000100800 */
[----:B-123--:R-:W-:Y:S01]  /*7810*/  @P0 FFMA.FTZ R187, R249, R190, R189 ;  /* 0x000000bef9bb0223 */ /* 0x00efe200000100bd */
[----:B-----5:R-:W-:-:S03]  /*7820*/  ISETP.GE.U32.AND P6, PT, R3, 0x1000000, PT ;  /* 0x010000000300780c */ /* 0x020fc60003fc6070 */
[----:B----4-:R-:W-:Y:S01]  /*7830*/  @P0 FADD.FTZ R187, R191, -R187 ;  /* 0x800000bbbfbb0221 */ /* 0x010fe20000010000 */
        /* <DEDUP_REMOVED lines=10> */
.L_x_19481:
[----:B------:R-:W-:-:S04]  /*78e0*/  UISETP.NE.U32.AND UP0, UPT, UR20, URZ, UPT ;  /* 0x000000ff1400728c */ /* 0x000fc8000bf05070 */
[----:B------:R-:W-:-:S06]  /*78f0*/  UISETP.NE.AND.EX UP0, UPT, UR21, URZ, UPT, UP0 ;  /* 0x000000ff1500728c */ /* 0x000fcc000bf05300 */
[----:B------:R-:W-:-:S13]  /*7900*/  PLOP3.LUT P2, PT, PT, PT, UP0, 0x80, 0x8 ;  /* 0x000000000008781c */ /* 0x000fda0003f4f008 */
[----:B------:R-:W-:Y:S05]  /*7910*/  @!P2 BRA `(.L_x_19496) ;  /* 0x000000040030a947 */ /* 0x000fea0003800000 */
[----:B0-----:R-:W4:Y:S01]  /*7920*/  LDL R191, [R1+0x10] ;  /* 0x0000100001bf7983 */ /* 0x001f220000100800 */
        /* <DEDUP_REMOVED lines=15> */
[----:B----4-:R-:W-:-:S04]  /*7a20*/  FADD.FTZ R67, R191, -R67 ;  /* 0x80000043bf437221 */ /* 0x010fc80000010000 */
[----:B------:R-:W-:-:S05]  /*7a30*/  FMUL.FTZ R67, R8, R67 ;  /* 0x0000004308437220 */ /* 0x000fca0000410000 */
[----:B------:R-:W-:Y:S01]  /*7a40*/  FSEL R67, R67, RZ, P6 ;  /* 0x000000ff43437208 */ /* 0x000fe20003000000 */
[----:B------:R-:W-:Y:S06]  /*7a50*/  @!P1 BRA `(.L_x_19498) ;  /* 0x0000000000349947 */ /* 0x000fec0003800000 */
[----:B-123--:R-:W-:Y:S01]  /*7a60*/  FFMA.FTZ R184, R215, R190, R189 ;  /* 0x000000bed7b87223 */ /* 0x00efe200000100bd */
        /* <DEDUP_REMOVED lines=12> */
.L_x_19498:
[----:B------:R-:W-:Y:S05]  /*7b30*/  BSYNC.RECONVERGENT B3 ;  /* 0x0000000000037941 */ /* 0x000fea0003800200 */
.L_x_19497:
[----:B------:R-:W-:Y:S04]  /*7b40*/  BSSY.RECONVERGENT B3, `(.L_x_19499) ;  /* 0x000000f000037945 */ /* 0x000fe80003800200 */
[----:B------:R-:W-:Y:S05]  /*7b50*/  @!P1 BRA `(.L_x_19500) ;  /* 0x0000000000349947 */ /* 0x000fea0003800000 */
        /* <DEDUP_REMOVED lines=13> */
.L_x_19500:
[----:B------:R-:W-:Y:S05]  /*7c30*/  BSYNC.RECONVERGENT B3 ;  /* 0x0000000000037941 */ /* 0x000fea0003800200 */
.L_x_19499:
        /* <DEDUP_REMOVED lines=15> */
.L_x_19502:
[----:B------:R-:W-:Y:S05]  /*7d30*/  BSYNC.RECONVERGENT B3 ;  /* 0x0000000000037941 */ /* 0x000fea0003800200 */
.L_x_19501:
[----:B------:R-:W-:Y:S05]  /*7d40*/  @!P1 BRA `(.L_x_19489) ;  /* 0x0000000400209947 */ /* 0x000fea0003800000 */
        /* <DEDUP_REMOVED lines=9> */
.L_x_19496:
[----:B------:R-:W-:Y:S04]  /*7de0*/  BSSY.RECONVERGENT B3, `(.L_x_19503) ;  /* 0x000000f000037945 */ /* 0x000fe80003800200 */
[----:B------:R-:W-:Y:S05]  /*7df0*/  @!P1 BRA `(.L_x_19504) ;  /* 0x0000000000349947 */ /* 0x000fea0003800000 */
[----:B-123--:R-:W-:Y:S01]  /*7e00*/  FFMA.FTZ R184, R215, R190, R189 ;  /* 0x000000bed7b87223 */ /* 0x00efe200000100bd */
        /* <DEDUP_REMOVED lines=12> */
.L_x_19504:
[----:B------:R-:W-:Y:S05]  /*7ed0*/  BSYNC.RECONVERGENT B3 ;  /* 0x0000000000037941 */ /* 0x000fea0003800200 */
.L_x_19503:
        /* <DEDUP_REMOVED lines=15> */
.L_x_19506:
[----:B------:R-:W-:Y:S05]  /*7fd0*/  BSYNC.RECONVERGENT B3 ;  /* 0x0000000000037941 */ /* 0x000fea0003800200 */
.L_x_19505:
        /* <DEDUP_REMOVED lines=15> */
.L_x_19508:
[----:B------:R-:W-:Y:S05]  /*80d0*/  BSYNC.RECONVERGENT B3 ;  /* 0x0000000000037941 */ /* 0x000fea0003800200 */
.L_x_19507:
[----:B------:R-:W-:Y:S05]  /*80e0*/  @!P1 BRA `(.L_x_19489) ;  /* 0x0000000000389947 */ /* 0x000fea0003800000 */
[----:B0-----:R-:W4:Y:S01]  /*80f0*/  LDL R191, [R1+0x10] ;  /* 0x0000100001bf7983 */ /* 0x001f220000100800 */
[----:B-123--:R-:W-:Y:S01]  /*8100*/  FFMA.FTZ R187, R249, R190, R189 ;  /* 0x000000bef9bb7223 */ /* 0x00efe200000100bd */
[----:B------:R-:W-:-:S03]  /*8110*/  ISETP.GT.AND P6, PT, R9, RZ, PT ;  /* 0x000000ff0900720c */ /* 0x000fc60003fc4270 */
[----:B----4-:R-:W-:-:S04]  /*8120*/  FADD.FTZ R187, R191, -R187 ;  /* 0x800000bbbfbb7221 */ /* 0x010fc80000010000 */
        /* <DEDUP_REMOVED lines=10> */
.L_x_19489:
[----:B------:R-:W-:Y:S05]  /*81d0*/  BSYNC.RECONVERGENT B2 ;  /* 0x0000000000027941 */ /* 0x000fea0003800200 */
.L_x_19480:
[----:B-123--:R-:W1:Y:S02]  /*81e0*/  @P2 LDC.64 R192, c[0x0][0x478] ;  /* 0x00011e00ffc02b82 */ /* 0x00ee640000000a00 */
[C---:B-1----:R-:W-:Y:S01]  /*81f0*/  @P2 IMAD.WIDE.U32 R192, R188.reuse, 0x10, R192 ;  /* 0x00000010bcc02825 */ /* 0x042fe200078e00c0 */
[----:B------:R-:W-:-:S04]  /*8200*/  IADD3 R188, PT, PT, R188, 0x20, RZ ;  /* 0x00000020bcbc7810 */ /* 0x000fc80007ffe0ff */
[----:B------:R1:W-:Y:S02]  /*8210*/  @P2 STG.E.128 desc[UR6][R192.64], R64 ;  /* 0x00000040c0002986 */ /* 0x0003e4000c101d06 */
[----:B-1----:R-:W1:Y:S02]  /*8220*/  @P1 LDC.64 R192, c[0x0][0x468] ;  /* 0x00011a00ffc01b82 */ /* 0x002e640000000a00 */
[C---:B-1----:R-:W-:Y:S01]  /*8230*/  @P1 IMAD.WIDE.U32 R192, R7.reuse, 0x10, R192 ;  /* 0x0000001007c01825 */ /* 0x042fe200078e00c0 */
[----:B------:R-:W-:-:S04]  /*8240*/  IADD3 R7, PT, PT, R7, 0x20, RZ ;  /* 0x0000002007077810 */ /* 0x000fc80007ffe0ff */
[----:B------:R4:W-:Y:S03]  /*8250*/  @P1 STG.E.128 desc[UR6][R192.64], R184 ;  /* 0x000000b8c0001986 */ /* 0x0009e6000c101d06 */
.L_x_19477:
[----:B------:R-:W-:Y:S05]  /*8260*/  BSYNC.RECONVERGENT B1 ;  /* 0x0000000000017941 */ /* 0x000fea0003800200 */
.L_x_19476:
[----:B------:R-:W-:Y:S04]  /*8270*/  BSSY.RECONVERGENT B1, `(.L_x_19509) ;  /* 0x0000120000017945 */ /* 0x000fe80003800200 */
[----:B------:R-:W-:Y:S05]  /*8280*/  @!P3 BRA `(.L_x_19510) ;  /* 0x000000100078b947 */ /* 0x000fea0003800000 */
[----:B------:R-:W-:Y:S04]  /*8290*/  BSSY.RECONVERGENT B2, `(.L_x_19511) ;  /* 0x0000005000027945 */ /* 0x000fe80003800200 */
[----:B------:R-:W-:Y:S05]  /*82a0*/  @!P1 BRA `(.L_x_19512) ;  /* 0x00000000000c9947 */ /* 0x000fea0003800000 */
[----:B-----5:R-:W0:Y:S02]  /*82b0*/  LDC.64 R180, c[0x0][0x390] ;  /* 0x0000e400ffb47b82 */ /* 0x020e240000000a00 */
[----:B0-----:R-:W-:-:S06]  /*82c0*/  IMAD.WIDE.U32 R180, R7, 0x10, R180 ;  /* 0x0000001007b47825 */ /* 0x001fcc00078e00b4 */
[----:B------:R-:W5:Y:S02]  /*82d0*/  LDG.E.128 R180, desc[UR6][R180.64] ;  /* 0x00000006b4b47981 */ /* 0x000f64000c1e1d00 */
.L_x_19512:
[----:B------:R-:W-:Y:S05]  /*82e0*/  BSYNC.RECONVERGENT B2 ;  /* 0x0000000000027941 */ /* 0x000fea0003800200 */
.L_x_19511:
        /* <DEDUP_REMOVED lines=20> */
[----:B-1234-:R-:W-:-:S03]  /*8430*/  SEL R184, R65, RZ, P3 ;  /* 0x000000ff41b87207 */ /* 0x01efc60001800000 */
[----:B------:R-:W-:-:S07]  /*8440*/  FADD.FTZ R128, R128, R66 ;  /* 0x0000004280807221 */ /* 0x000fce0000010000 */
.L_x_19517:
[----:B------:R-:W-:Y:S05]  /*8450*/  BSYNC.RECONVERGENT B3 ;  /* 0x0000000000037941 */ /* 0x000fea0003800200 */
.L_x_19516:
        /* <DEDUP_REMOVED lines=14> */
.L_x_19519:
[----:B------:R-:W-:Y:S05]  /*8540*/  BSYNC.RECONVERGENT B3 ;  /* 0x0000000000037941 */ /* 0x000fea0003800200 */
.L_x_19518:
        /* <DEDUP_REMOVED lines=9> */
[-C--:B-1234-:R-:W-:Y:S01]  /*85e0*/  FMUL.FTZ R186, R182, R67.reuse ;  /* 0x00000043b6ba7220 */ /* 0x09efe20000410000 */
[----:B------:R-:W-:-:S04]  /*85f0*/  FMUL.FTZ R67, R38, R67 ;  /* 0x0000004326437220 */ /* 0x000fc80000410000 */
[----:B------:R-:W-:-:S05]  /*8600*/  FSEL R186, R186, RZ, P3 ;  /* 0x000000ffbaba7208 */ /* 0x000fca0001800000 */
[----:B------:R-:W-:Y:S01]  /*8610*/  FADD.FTZ R130, R130, R186 ;  /* 0x000000ba82827221 */ /* 0x000fe20000010000 */
[----:B------:R-:W-:-:S07]  /*8620*/  SEL R186, R67, RZ, P3 ;  /* 0x000000ff43ba7207 */ /* 0x000fce0001800000 */
.L_x_19521:
[----:B------:R-:W-:Y:S05]  /*8630*/  BSYNC.RECONVERGENT B3 ;  /* 0x0000000000037941 */ /* 0x000fea0003800200 */
.L_x_19520:
[----:B0-----:R-:W5:Y:S01]  /*8640*/  LDL R191, [R1+0xc] ;  /* 0x00000c0001bf7983 */ /* 0x001f620000100800 */
[----:B------:R-:W-:-:S04]  /*8650*/  @P0 FFMA.FTZ R67, R248, R190, R189 ;  /* 0x000000bef8430223 */ /* 0x000fc800000100bd */
[----:B-----5:R-:W-:Y:S01]  /*8660*/  @P0 FADD.FTZ R191, R191, -R67 ;  /* 0x80000043bfbf0221 */ /* 0x020fe20000010000 */
[----:B------:R-:W-:-:S03]  /*8670*/  MOV R67, R163 ;  /* 0x000000a300437202 */ /* 0x000fc60000000f00 */
[----:B------:R-:W-:Y:S01]  /*8680*/  @P0 FFMA.FTZ R67, R8, R191, R163 ;  /* 0x000000bf08430223 */ /* 0x000fe200000100a3 */
[----:B------:R-:W-:Y:S06]  /*8690*/  @!P1 BRA `(.L_x_19522) ;  /* 0x0000000c00509947 */ /* 0x000fec0003800000 */
[----:B-1234-:R-:W-:Y:S01]  /*86a0*/  FMUL.FTZ R187, R67, UR13 ;  /* 0x0000000d43bb7c20 */ /* 0x01efe20008410000 */
        /* <DEDUP_REMOVED lines=8> */
.L_x_19515:
[----:B------:R-:W-:Y:S04]  /*8730*/  BSSY.RECONVERGENT B3, `(.L_x_19523) ;  /* 0x000000e000037945 */ /* 0x000fe80003800200 */
[----:B------:R-:W-:Y:S05]  /*8740*/  @!P1 BRA `(.L_x_19524) ;  /* 0x0000000000309947 */ /* 0x000fea0003800000 */
[----:B-1234-:R-:W-:Y:S01]  /*8750*/  @P0 FFMA.FTZ R184, R214, R190, R189 ;  /* 0x000000bed6b80223 */ /* 0x01efe200000100bd */
        /* <DEDUP_REMOVED lines=11> */
.L_x_19524:
[----:B------:R-:W-:Y:S05]  /*8810*/  BSYNC.RECONVERGENT B3 ;  /* 0x0000000000037941 */ /* 0x000fea0003800200 */
.L_x_19523:
        /* <DEDUP_REMOVED lines=14> */
.L_x_19526:
[----:B------:R-:W-:Y:S05]  /*8900*/  BSYNC.RECONVERGENT B3 ;  /* 0x0000000000037941 */ /* 0x000fea0003800200 */
.L_x_19525:
        /* <DEDUP_REMOVED lines=14> */
.L_x_19528:
[----:B------:R-:W-:Y:S05]  /*89f0*/  BSYNC.RECONVERGENT B3 ;  /* 0x0000000000037941 */ /* 0x000fea0003800200 */
.L_x_19527:
[----:B------:R-:W-:Y:S05]  /*8a00*/  @!P1 BRA `(.L_x_19522) ;  /* 0x0000000800749947 */ /* 0x000fea0003800000 */
[----:B0-----:R-:W2:Y:S02]  /*8a10*/  LDL R191, [R1+0xc] ;  /* 0x00000c0001bf7983 */ /* 0x001ea40000100800 */
[----:B-1234-:R-:W-:Y:S01]  /*8a20*/  @P0 FFMA.FTZ R187, R248, R190, R189 ;  /* 0x000000bef8bb0223 */ /* 0x01efe200000100bd */
[----:B-----5:R-:W-:-:S03]  /*8a30*/  ISETP.GE.U32.AND P3, PT, R2, 0x1000000, PT ;  /* 0x010000000200780c */ /* 0x020fc60003f66070 */
[----:B------:R-:W-:Y:S01]  /*8a40*/  @P0 FADD.FTZ R187, R191, -R187 ;  /* 0x800000bbbfbb0221 */ /* 0x000fe20000010000 */
        /* <DEDUP_REMOVED lines=10> */
.L_x_19514:
[----:B------:R-:W-:-:S04]  /*8af0*/  UISETP.NE.U32.AND UP0, UPT, UR20, URZ, UPT ;  /* 0x000000ff1400728c */ /* 0x000fc8000bf05070 */
[----:B------:R-:W-:-:S06]  /*8b00*/  UISETP.NE.AND.EX UP0, UPT, UR21, URZ, UPT, UP0 ;  /* 0x000000ff1500728c */ /* 0x000fcc000bf05300 */
[----:B------:R-:W-:-:S13]  /*8b10*/  PLOP3.LUT P2, PT, PT, PT, UP0, 0x80, 0x8 ;  /* 0x000000000008781c */ /* 0x000fda0003f4f008 */
[----:B------:R-:W-:Y:S05]  /*8b20*/  @!P2 BRA `(.L_x_19529) ;  /* 0x000000040030a947 */ /* 0x000fea0003800000 */
        /* <DEDUP_REMOVED lines=20> */
[----:B-1-34-:R-:W-:Y:S01]  /*8c70*/  FFMA.FTZ R184, R214, R190, R189 ;  /* 0x000000bed6b87223 */ /* 0x01afe200000100bd */
        /* <DEDUP_REMOVED lines=12> */
.L_x_19531:
[----:B------:R-:W-:Y:S05]  /*8d40*/  BSYNC.RECONVERGENT B3 ;  /* 0x0000000000037941 */ /* 0x000fea0003800200 */
.L_x_19530:
[----:B------:R-:W-:Y:S04]  /*8d50*/  BSSY.RECONVERGENT B3, `(.L_x_19532) ;  /* 0x000000f000037945 */ /* 0x000fe80003800200 */
[----:B------:R-:W-:Y:S05]  /*8d60*/  @!P1 BRA `(.L_x_19533) ;  /* 0x0000000000349947 */ /* 0x000fea0003800000 */
        /* <DEDUP_REMOVED lines=13> */
.L_x_19533:
[----:B------:R-:W-:Y:S05]  /*8e40*/  BSYNC.RECONVERGENT B3 ;  /* 0x0000000000037941 */ /* 0x000fea0003800200 */
.L_x_19532:
        /* <DEDUP_REMOVED lines=15> */
.L_x_19535:
[----:B------:R-:W-:Y:S05]  /*8f40*/  BSYNC.RECONVERGENT B3 ;  /* 0x0000000000037941 */ /* 0x000fea0003800200 */
.L_x_19534:
[----:B------:R-:W-:Y:S05]  /*8f50*/  @!P1 BRA `(.L_x_19522) ;  /* 0x0000000400209947 */ /* 0x000fea0003800000 */
[----:B-1-34-:R-:W-:Y:S01]  /*8f60*/  FMUL.FTZ R187, R67, UR13 ;  /* 0x0000000d43bb7c20 */ /* 0x01afe20008410000 */
        /* <DEDUP_REMOVED lines=8> */
.L_x_19529:
[----:B------:R-:W-:Y:S04]  /*8ff0*/  BSSY.RECONVERGENT B3, `(.L_x_19536) ;  /* 0x000000f000037945 */ /* 0x000fe80003800200 */
[----:B------:R-:W-:Y:S05]  /*9000*/  @!P1 BRA `(.L_x_19537) ;  /* 0x0000000000349947 */ /* 0x000fea0003800000 */
[----:B-1234-:R-:W-:Y:S01]  /*9010*/  FFMA.FTZ R184, R214, R190, R189 ;  /* 0x000000bed6b87223 */ /* 0x01efe200000100bd */
        /* <DEDUP_REMOVED lines=12> */
.L_x_19537:
[----:B------:R-:W-:Y:S05]  /*90e0*/  BSYNC.RECONVERGENT B3 ;  /* 0x0000000000037941 */ /* 0x000fea0003800200 */
.L_x_19536:
        /* <DEDUP_REMOVED lines=15> */
.L_x_19539:
[----:B------:R-:W-:Y:S05]  /*91e0*/  BSYNC.RECONVERGENT B3 ;  /* 0x0000000000037941 */ /* 0x000fea0003800200 */
.L_x_19538:
        /* <DEDUP_REMOVED lines=15> */
.L_x_19541:
[----:B------:R-:W-:Y:S05]  /*92e0*/  BSYNC.RECONVERGENT B3 ;  /* 0x0000000000037941 */ /* 0x000fea0003800200 */
.L_x_19540:
[----:B------:R-:W-:Y:S05]  /*92f0*/  @!P1 BRA `(.L_x_19522) ;  /* 0x0000000000389947 */ /* 0x000fea0003800000 */
[----:B0-----:R-:W2:Y:S02]  /*9300*/  LDL R191, [R1+0xc] ;  /* 0x00000c0001bf7983 */ /* 0x001ea40000100800 */
[----:B-1234-:R-:W-:Y:S01]  /*9310*/  FFMA.FTZ R187, R248, R190, R189 ;  /* 0x000000bef8bb7223 */ /* 0x01efe200000100bd */
[----:B------:R-:W-:-:S03]  /*9320*/  ISETP.GT.AND P3, PT, R9, RZ, PT ;  /* 0x000000ff0900720c */ /* 0x000fc60003f64270 */
[----:B------:R-:W-:-:S04]  /*9330*/  FADD.FTZ R187, R191, -R187 ;  /* 0x800000bbbfbb7221 */ /* 0x000fc80000010000 */
        /* <DEDUP_REMOVED lines=10> */
.L_x_19522:
[----:B------:R-:W-:Y:S05]  /*93e0*/  BSYNC.RECONVERGENT B2 ;  /* 0x0000000000027941 */ /* 0x000fea0003800200 */
.L_x_19513:
[----:B-1234-:R-:W1:Y:S02]  /*93f0*/  @P2 LDC.64 R192, c[0x0][0x478] ;  /* 0x00011e00ffc02b82 */ /* 0x01ee640000000a00 */
[C---:B-1----:R-:W-:Y:S01]  /*9400*/  @P2 IMAD.WIDE.U32 R192, R188.reuse, 0x10, R192 ;  /* 0x00000010bcc02825 */ /* 0x042fe200078e00c0 */
[----:B------:R-:W-:-:S04]  /*9410*/  IADD3 R188, PT, PT, R188, 0x20, RZ ;  /* 0x00000020bcbc7810 */ /* 0x000fc80007ffe0ff */
[----:B------:R1:W-:Y:S02]  /*9420*/  @P2 STG.E.128 desc[UR6][R192.64], R64 ;  /* 0x00000040c0002986 */ /* 0x0003e4000c101d06 */
[----:B-1----:R-:W1:Y:S02]  /*9430*/  @P1 LDC.64 R192, c[0x0][0x468] ;  /* 0x00011a00ffc01b82 */ /* 0x002e640000000a00 */
[C---:B-1----:R-:W-:Y:S01]  /*9440*/  @P1 IMAD.WIDE.U32 R192, R7.reuse, 0x10, R192 ;  /* 0x0000001007c01825 */ /* 0x042fe200078e00c0 */
[----:B------:R-:W-:-:S04]  /*9450*/  IADD3 R7, PT, PT, R7, 0x20, RZ ;  /* 0x0000002007077810 */ /* 0x000fc80007ffe0ff */
[----:B------:R1:W-:Y:S03]  /*9460*/  @P1 STG.E.128 desc[UR6][R192.64], R184 ;  /* 0x000000b8c0001986 */ /* 0x0003e6000c101d06 */
.L_x_19510:
[----:B------:R-:W-:Y:S05]  /*9470*/  BSYNC.RECONVERGENT B1 ;  /* 0x0000000000017941 */ /* 0x000fea0003800200 */
.L_x_19509:
[----:B------:R-:W-:Y:S04]  /*9480*/  BSSY.RECONVERGENT B1, `(.L_x_19542) ;  /* 0x0000120000017945 */ /* 0x000fe80003800200 */
[----:B------:R-:W-:Y:S05]  /*9490*/  @!P4 BRA `(.L_x_19543) ;  /* 0x000000100078c947 */ /* 0x000fea0003800000 */
[----:B------:R-:W-:Y:S04]  /*94a0*/  BSSY.RECONVERGENT B2, `(.L_x_19544) ;  /* 0x0000005000027945 */ /* 0x000fe80003800200 */
[----:B------:R-:W-:Y:S05]  /*94b0*/  @!P1 BRA `(.L_x_19545) ;  /* 0x00000000000c9947 */ /* 0x000fea0003800000 */
[----:B-----5:R-:W0:Y:S02]  /*94c0*/  LDC.64 R180, c[0x0][0x390] ;  /* 0x0000e400ffb47b82 */ /* 0x020e240000000a00 */
[----:B0-----:R-:W-:-:S06]  /*94d0*/  IMAD.WIDE.U32 R180, R7, 0x10, R180 ;  /* 0x0000001007b47825 */ /* 0x001fcc00078e00b4 */
[----:B------:R-:W5:Y:S02]  /*94e0*/  LDG.E.128 R180, desc[UR6][R180.64] ;  /* 0x00000006b4b47981 */ /* 0x000f64000c1e1d00 */
.L_x_19545:
[----:B------:R-:W-:Y:S05]  /*94f0*/  BSYNC.RECONVERGENT B2 ;  /* 0x0000000000027941 */ /* 0x000fea0003800200 */
.L_x_19544:
        /* <DEDUP_REMOVED lines=22> */
.L_x_19550:
[----:B------:R-:W-:Y:S05]  /*9660*/  BSYNC.RECONVERGENT B3 ;  /* 0x0000000000037941 */ /* 0x000fea0003800200 */
.L_x_19549:
        /* <DEDUP_REMOVED lines=14> */
.L_x_19552:
[----:B------:R-:W-:Y:S05]  /*9750*/  BSYNC.RECONVERGENT B3 ;  /* 0x0000000000037941 */ /* 0x000fea0003800200 */
.L_x_19551:
        /* <DEDUP_REMOVED lines=14> */
.L_x_19554:
[----:B------:R-:W-:Y:S05]  /*9840*/  BSYNC.RECONVERGENT B3 ;  /* 0x0000000000037941 */ /* 0x000fea0003800200 */
.L_x_19553:
        /* <DEDUP_REMOVED lines=15> */
.L_x_19548:
        /* <DEDUP_REMOVED lines=14> */
.L_x_19557:
[----:B------:R-:W-:Y:S05]  /*9a20*/  BSYNC.RECONVERGENT B3 ;  /* 0x0000000000037941 */ /* 0x000fea0003800200 */
.L_x_19556:
        /* <DEDUP_REMOVED lines=14> */
.L_x_19559:
[----:B------:R-:W-:Y:S05]  /*9b10*/  BSYNC.RECONVERGENT B3 ;  /* 0x0000000000037941 */ /* 0x000fea0003800200 */
.L_x_19558:
        /* <DEDUP_REMOVED lines=14> */
.L_x_19561:
[----:B------:R-:W-:Y:S05]  /*9c00*/  BSYNC.RECONVERGENT B3 ;  /* 0x0000000000037941 */ /* 0x000fea0003800200 */
.L_x_19560:
        /* <DEDUP_REMOVED lines=15> */
.L_x_19547:
        /* <DEDUP_REMOVED lines=37> */
.L_x_19564:
[----:B------:R-:W-:Y:S05]  /*9f50*/  BSYNC.RECONVERGENT B3 ;  /* 0x0000000000037941 */ /* 0x000fea0003800200 */
.L_x_19563:
        /* <DEDUP_REMOVED lines=15> */
.L_x_19566:
[----:B------:R-:W-:Y:S05]  /*a050*/  BSYNC.RECONVERGENT B3 ;  /* 0x0000000000037941 */ /* 0x000fea0003800200 */
.L_x_19565:
        /* <DEDUP_REMOVED lines=15> */
.L_x_19568:
[----:B------:R-:W-:Y:S05]  /*a150*/  BSYNC.RECONVERGENT B3 ;  /* 0x0000000000037941 */ /* 0x000fea0003800200 */
.L_x_19567:
        /* <DEDUP_REMOVED lines=10> */
.L_x_19562:
        /* <DEDUP_REMOVED lines=15> */
.L_x_19570:
[----:B------:R-:W-:Y:S05]  /*a2f0*/  BSYNC.RECONVERGENT B3 ;  /* 0x0000000000037941 */ /* 0x000fea0003800200 */
.L_x_19569:
        /* <DEDUP_REMOVED lines=15> */
.L_x_19572:
[----:B------:R-:W-:Y:S05]  /*a3f0*/  BSYNC.RECONVERGENT B3 ;  /* 0x0000000000037941 */ /* 0x000fea0003800200 */
.L_x_19571:
        /* <DEDUP_REMOVED lines=15> */
.L_x_19574:
[----:B------:R-:W-:Y:S05]  /*a4f0*/  BSYNC.RECONVERGENT B3 ;  /* 0x0000000000037941 */ /* 0x000fea0003800200 */
.L_x_19573:
        /* <DEDUP_REMOVED lines=15> */
.L_x_19555:
[----:B------:R-:W-:Y:S05]  /*a5f0*/  BSYNC.RECONVERGENT B2 ;  /* 0x0000000000027941 */ /* 0x000fea0003800200 */
.L_x_19546:
        /* <DEDUP_REMOVED lines=8> */
.L_x_19543:
[----:B------:R-:W-:Y:S05]  /*a680*/  BSYNC.RECONVERGENT B1 ;  /* 0x0000000000017941 */ /* 0x000fea0003800200 */
.L_x_19542:
[----:B------:R-:W-:Y:S04]  /*a690*/  BSSY.RECONVERGENT B1, `(.L_x_19575) ;  /* 0x0000120000017945 */ /* 0x000fe80003800200 */
[----:B------:R-:W-:Y:S05]  /*a6a0*/  @!P5 BRA `(.L_x_19576) ;  /* 0x000000100078d947 */ /* 0x000fea0003800000 */
[----:B------:R-:W-:Y:S04]  /*a6b0*/  BSSY.RECONVERGENT B2, `(.L_x_19577) ;  /* 0x0000005000027945 */ /* 0x000fe80003800200 */
[----:B------:R-:W-:Y:S05]  /*a6c0*/  @!P1 BRA `(.L_x_19578) ;  /* 0x00000000000c9947 */ /* 0x000fea0003800000 */
[----:B-----5:R-:W0:Y:S02]  /*a6d0*/  LDC.64 R180, c[0x0][0x390] ;  /* 0x0000e400ffb47b82 */ /* 0x020e240000000a00 */
[----:B0-----:R-:W-:-:S06]  /*a6e0*/  IMAD.WIDE.U32 R180, R7, 0x10, R180 ;  /* 0x0000001007b47825 */ /* 0x001fcc00078e00b4 */
[----:B------:R-:W5:Y:S02]  /*a6f0*/  LDG.E.128 R180, desc[UR6][R180.64] ;  /* 0x00000006b4b47981 */ /* 0x000f64000c1e1d00 */
.L_x_19578:
[----:B------:R-:W-:Y:S05]  /*a700*/  BSYNC.RECONVERGENT B2 ;  /* 0x0000000000027941 */ /* 0x000fea0003800200 */
.L_x_19577:
        /* <DEDUP_REMOVED lines=22> */
.L_x_19583:
[----:B------:R-:W-:Y:S05]  /*a870*/  BSYNC.RECONVERGENT B3 ;  /* 0x0000000000037941 */ /* 0x000fea0003800200 */
.L_x_19582:
        /* <DEDUP_REMOVED lines=14> */
.L_x_19585:
[----:B------:R-:W-:Y:S05]  /*a960*/  BSYNC.RECONVERGENT B3 ;  /* 0x0000000000037941 */ /* 0x000fea0003800200 */
.L_x_19584:
        /* <DEDUP_REMOVED lines=14> */
.L_x_19587:
[----:B------:R-:W-:Y:S05]  /*aa50*/  BSYNC.RECONVERGENT B3 ;  /* 0x0000000000037941 */ /* 0x000fea0003800200 */
.L_x_19586:
        /* <DEDUP_REMOVED lines=15> */
.L_x_19581:
        /* <DEDUP_REMOVED lines=14> */
.L_x_19590:
[----:B------:R-:W-:Y:S05]  /*ac30*/  BSYNC.RECONVERGENT B3 ;  /* 0x0000000000037941 */ /* 0x000fea0003800200 */
.L_x_19589:
        /* <DEDUP_REMOVED lines=14> */
.L_x_19592:
[----:B------:R-:W-:Y:S05]  /*ad20*/  BSYNC.RECONVERGENT B3 ;  /* 0x0000000000037941 */ /* 0x000fea0003800200 */
.L_x_19591:
        /* <DEDUP_REMOVED lines=14> */
.L_x_19594:
[----:B------:R-:W-:Y:S05]  /*ae10*/  BSYNC.RECONVERGENT B3 ;  /* 0x0000000000037941 */ /* 0x000fea0003800200 */
.L_x_19593:
        /* <DEDUP_REMOVED lines=15> */
.L_x_19580:
        /* <DEDUP_REMOVED lines=37> */
.L_x_19597:
[----:B------:R-:W-:Y:S05]  /*b160*/  BSYNC.RECONVERGENT B3 ;  /* 0x0000000000037941 */ /* 0x000fea0003800200 */
.L_x_19596:
        /* <DEDUP_REMOVED lines=15> */
.L_x_19599:
[----:B------:R-:W-:Y:S05]  /*b260*/  BSYNC.RECONVERGENT B3 ;  /* 0x0000000000037941 */ /* 0x000fea0003800200 */
.L_x_19598:
        /* <DEDUP_REMOVED lines=15> */
.L_x_19601:
[----:B------:R-:W-:Y:S05]  /*b360*/  BSYNC.RECONVERGENT B3 ;  /* 0x0000000000037941 */ /* 0x000fea0003800200 */
.L_x_19600:
        /* <DEDUP_REMOVED lines=10> */
.L_x_19595:
        /* <DEDUP_REMOVED lines=15> */
.L_x_19603:
[----:B------:R-:W-:Y:S05]  /*b500*/  BSYNC.RECONVERGENT B3 ;  /* 0x0000000000037941 */ /* 0x000fea0003800200 */
.L_x_19602:
        /* <DEDUP_REMOVED lines=15> */
.L_x_19605:
[----:B------:R-:W-:Y:S05]  /*b600*/  BSYNC.RECONVERGENT B3 ;  /* 0x0000000000037941 */ /* 0x000fea0003800200 */
.L_x_19604:
        /* <DEDUP_REMOVED lines=15> */
.L_x_19607:
[----:B------:R-:W-:Y:S05]  /*b700*/  BSYNC.RECONVERGENT B3 ;  /* 0x0000000000037941 */ /* 0x000fea0003800200 */
.L_x_19606:
        /* <DEDUP_REMOVED lines=15> */
.L_x_19588:
[----:B------:R-:W-:Y:S05]  /*b800*/  BSYNC.RECONVERGENT B2 ;  /* 0x0000000000027941 */ /* 0x000fea0003800200 */
.L_x_19579:
        /* <DEDUP_REMOVED lines=8> */
.L_x_19576:
[----:B------:R-:W-:Y:S05]  /*b890*/  BSYNC.RECONVERGENT B1 ;  /* 0x0000000000017941 */ /* 0x000fea0003800200 */
.L_x_19575:
        /* <DEDUP_REMOVED lines=8> */
.L_x_19611:
[----:B------:R-:W-:Y:S05]  /*b920*/  BSYNC.RECONVERGENT B2 ;  /* 0x0000000000027941 */ /* 0x000fea0003800200 */
.L_x_19610:
        /* <DEDUP_REMOVED lines=8> */
[----:B-1234-:R-:W2:Y:S04]  /*b9b0*/  LDL R192, [R1+0x20] ;  /* 0x0000200001c07983 */ /* 0x01eea80000100800 */
[----:B0-----:R-:W3:Y:S01]  /*b9c0*/  LDL R191, [R1] ;  /* 0x0000000001bf7983 */ /* 0x001ee20000100800 */
[-CC-:B------:R-:W-:Y:S01]  /*b9d0*/  @P0 FFMA.FTZ R9, R220, R190.reuse, R189.reuse ;  /* 0x000000bedc090223 */ /* 0x180fe200000100bd */
[-CC-:B------:R-:W-:Y:S01]  /*b9e0*/  @P0 FFMA.FTZ R65, R219, R190.reuse, R189.reuse ;  /* 0x000000bedb410223 */ /* 0x180fe200000100bd */
[----:B------:R-:W-:Y:S01]  /*b9f0*/  @P0 FFMA.FTZ R66, R218, R190, R189 ;  /* 0x000000beda420223 */ /* 0x000fe200000100bd */
[----:B------:R-:W-:Y:S01]  /*ba00*/  BSSY.RECONVERGENT B3, `(.L_x_19615) ;  /* 0x0000017000037945 */ /* 0x000fe20003800200 */
[----:B------:R-:W-:Y:S01]  /*ba10*/  @P0 FADD.FTZ R64, R238, -R9 ;  /* 0x80000009ee400221 */ /* 0x000fe20000010000 */
[----:B------:R-:W-:Y:S01]  /*ba20*/  @P0 FADD.FTZ R65, R230, -R65 ;  /* 0x80000041e6410221 */ /* 0x000fe20000010000 */
[----:B-----5:R-:W-:Y:S01]  /*ba30*/  MOV R9, R176 ;  /* 0x000000b000097202 */ /* 0x020fe20000000f00 */
[----:B------:R-:W-:Y:S01]  /*ba40*/  @P0 FADD.FTZ R66, R222, -R66 ;  /* 0x80000042de420221 */ /* 0x000fe20000010000 */
[C---:B------:R-:W-:Y:S01]  /*ba50*/  @P0 FFMA.FTZ R9, R8.reuse, R64, R176 ;  /* 0x0000004008090223 */ /* 0x040fe200000100b0 */
[----:B------:R-:W-:Y:S01]  /*ba60*/  MOV R64, R177 ;  /* 0x000000b100407202 */ /* 0x000fe20000000f00 */
[C---:B------:R-:W-:Y:S01]  /*ba70*/  @P0 FFMA.FTZ R64, R8.reuse, R65, R177 ;  /* 0x0000004108400223 */ /* 0x040fe200000100b1 */
[----:B------:R-:W-:Y:S01]  /*ba80*/  MOV R65, R178 ;  /* 0x000000b200417202 */ /* 0x000fe20000000f00 */
[----:B------:R-:W-:Y:S01]  /*ba90*/  @P0 FFMA.FTZ R65, R8, R66, R178 ;  /* 0x0000004208410223 */ /* 0x000fe200000100b2 */
[----:B------:R-:W-:Y:S01]  /*baa0*/  MOV R67, R179 ;  /* 0x000000b300437202 */ /* 0x000fe20000000f00 */
[----:B--2---:R-:W-:-:S04]  /*bab0*/  @P0 FFMA.FTZ R66, R192, R190, R189 ;  /* 0x000000bec0420223 */ /* 0x004fc800000100bd */
[----:B---3--:R-:W-:-:S04]  /*bac0*/  @P0 FADD.FTZ R66, R191, -R66 ;  /* 0x80000042bf420221 */ /* 0x008fc80000010000 */
        /* <DEDUP_REMOVED lines=10> */
.L_x_19616:
[----:B------:R-:W-:Y:S05]  /*bb70*/  BSYNC.RECONVERGENT B3 ;  /* 0x0000000000037941 */ /* 0x000fea0003800200 */
.L_x_19615:
[----:B------:R-:W-:Y:S04]  /*bb80*/  BSSY.RECONVERGENT B3, `(.L_x_19617) ;  /* 0x000000a000037945 */ /* 0x000fe80003800200 */
[----:B------:R-:W-:Y:S05]  /*bb90*/  @!P1 BRA `(.L_x_19618) ;  /* 0x0000000000209947 */ /* 0x000fea0003800000 */
        /* <DEDUP_REMOVED lines=8> */
.L_x_19618:
[----:B------:R-:W-:Y:S05]  /*bc20*/  BSYNC.RECONVERGENT B3 ;  /* 0x0000000000037941 */ /* 0x000fea0003800200 */
.L_x_19617:
        /* <DEDUP_REMOVED lines=10> */
.L_x_19620:
[----:B------:R-:W-:Y:S05]  /*bcd0*/  BSYNC.RECONVERGENT B3 ;  /* 0x0000000000037941 */ /* 0x000fea0003800200 */
.L_x_19619:
[----:B------:R-:W-:Y:S02]  /*bce0*/  MOV R66, R65 ;  /* 0x0000004100427202 */ /* 0x000fe40000000f00 */
[----:B------:R-:W-:Y:S02]  /*bcf0*/  MOV R65, R64 ;  /* 0x0000004000417202 */ /* 0x000fe40000000f00 */
[----:B------:R-:W-:Y:S01]  /*bd00*/  MOV R64, R9 ;  /* 0x0000000900407202 */ /* 0x000fe20000000f00 */
[----:B------:R-:W-:Y:S06]  /*bd10*/  @!P1 BRA `(.L_x_19621) ;  /* 0x0000000c00609947 */ /* 0x000fec0003800000 */
        /* <DEDUP_REMOVED lines=9> */
.L_x_19614:
[----:B------:R-:W-:Y:S04]  /*bdb0*/  BSSY.RECONVERGENT B3, `(.L_x_19622) ;  /* 0x000000e000037945 */ /* 0x000fe80003800200 */
[----:B------:R-:W-:Y:S05]  /*bdc0*/  @!P1 BRA `(.L_x_19623) ;  /* 0x0000000000309947 */ /* 0x000fea0003800000 */
[----:B------:R-:W-:Y:S01]  /*bdd0*/  @P0 FFMA.FTZ R9, R220, R190, R189 ;  /* 0x000000bedc090223 */ /* 0x000fe200000100bd */
[----:B-12345:R-:W-:Y:S02]  /*bde0*/  MOV R184, R176 ;  /* 0x000000b000b87202 */ /* 0x03efe40000000f00 */
[----:B------:R-:W-:Y:S01]  /*bdf0*/  LOP3.LUT P3, RZ, R16, 0xff, RZ, 0xc0, !PT ;  /* 0x000000ff10ff7812 */ /* 0x000fe2000786c0ff */
[----:B------:R-:W-:-:S04]  /*be00*/  @P0 FADD.FTZ R9, R238, -R9 ;  /* 0x80000009ee090221 */ /* 0x000fc80000010000 */
[----:B------:R-:W-:-:S04]  /*be10*/  @P0 FFMA.FTZ R184, R8, R9, R176 ;  /* 0x0000000908b80223 */ /* 0x000fc800000100b0 */
[----:B------:R-:W-:-:S04]  /*be20*/  FMUL.FTZ R9, R184, UR13 ;  /* 0x0000000db8097c20 */ /* 0x000fc80008410000 */
[----:B------:R-:W-:-:S04]  /*be30*/  FMUL.FTZ R9, R9, UR12 ;  /* 0x0000000c09097c20 */ /* 0x000fc80008410000 */
[-C--:B------:R-:W-:Y:S01]  /*be40*/  FMUL.FTZ R184, R180, R9.reuse ;  /* 0x00000009b4b87220 */ /* 0x080fe20000410000 */
[----:B------:R-:W-:-:S04]  /*be50*/  FMUL.FTZ R9, R48, R9 ;  /* 0x0000000930097220 */ /* 0x000fc80000410000 */
[----:B------:R-:W-:-:S05]  /*be60*/  FSEL R184, R184, RZ, P3 ;  /* 0x000000ffb8b87208 */ /* 0x000fca0001800000 */
[----:B------:R-:W-:Y:S01]  /*be70*/  FADD.FTZ R140, R140, R184 ;  /* 0x000000b88c8c7221 */ /* 0x000fe20000010000 */
[----:B------:R-:W-:-:S07]  /*be80*/  SEL R184, R9, RZ, P3 ;  /* 0x000000ff09b87207 */ /* 0x000fce0001800000 */
.L_x_19623:
[----:B------:R-:W-:Y:S05]  /*be90*/  BSYNC.RECONVERGENT B3 ;  /* 0x0000000000037941 */ /* 0x000fea0003800200 */
.L_x_19622:
        /* <DEDUP_REMOVED lines=14> */
.L_x_19625:
[----:B------:R-:W-:Y:S05]  /*bf80*/  BSYNC.RECONVERGENT B3 ;  /* 0x0000000000037941 */ /* 0x000fea0003800200 */
.L_x_19624:
        /* <DEDUP_REMOVED lines=14> */
.L_x_19627:
[----:B------:R-:W-:Y:S05]  /*c070*/  BSYNC.RECONVERGENT B3 ;  /* 0x0000000000037941 */ /* 0x000fea0003800200 */
.L_x_19626:
[----:B------:R-:W-:Y:S05]  /*c080*/  @!P1 BRA `(.L_x_19621) ;  /* 0x0000000800849947 */ /* 0x000fea0003800000 */
[----:B------:R-:W2:Y:S04]  /*c090*/  LDL R9, [R1+0x20] ;  /* 0x0000200001097983 */ /* 0x000ea80000100800 */
[----:B0-----:R-:W2:Y:S02]  /*c0a0*/  LDL R191, [R1] ;  /* 0x0000000001bf7983 */ /* 0x001ea40000100800 */
[----:B-12345:R-:W-:Y:S01]  /*c0b0*/  MOV R187, R179 ;  /* 0x000000b300bb7202 */ /* 0x03efe20000000f00 */
[----:B------:R-:W-:-:S04]  /*c0c0*/  @P0 FFMA.FTZ R9, R9, R190, R189 ;  /* 0x000000be09090223 */ /* 0x000fc800000100bd */
[----:B------:R-:W-:-:S04]  /*c0d0*/  @P0 FADD.FTZ R9, R191, -R9 ;  /* 0x80000009bf090221 */ /* 0x000fc80000010000 */
[----:B------:R-:W-:-:S04]  /*c0e0*/  @P0 FFMA.FTZ R187, R8, R9, R179 ;  /* 0x0000000908bb0223 */ /* 0x000fc800000100b3 */
[----:B------:R-:W-:-:S04]  /*c0f0*/  FMUL.FTZ R8, R187, UR13 ;  /* 0x0000000dbb087c20 */ /* 0x000fc80008410000 */
[----:B------:R-:W-:Y:S01]  /*c100*/  FMUL.FTZ R8, R8, UR12 ;  /* 0x0000000c08087c20 */ /* 0x000fe20008410000 */
[----:B------:R-:W-:-:S03]  /*c110*/  ISETP.GE.U32.AND P0, PT, R16, 0x1000000, PT ;  /* 0x010000001000780c */ /* 0x000fc60003f06070 */
[-C--:B------:R-:W-:Y:S01]  /*c120*/  FMUL.FTZ R9, R183, R8.reuse ;  /* 0x00000008b7097220 */ /* 0x080fe20000410000 */
[----:B------:R-:W-:-:S04]  /*c130*/  FMUL.FTZ R8, R51, R8 ;  /* 0x0000000833087220 */ /* 0x000fc80000410000 */
[----:B------:R-:W-:Y:S02]  /*c140*/  FSEL R9, R9, RZ, P0 ;  /* 0x000000ff09097208 */ /* 0x000fe40000000000 */
[----:B------:R-:W-:-:S03]  /*c150*/  SEL R187, R8, RZ, P0 ;  /* 0x000000ff08bb7207 */ /* 0x000fc60000000000 */
[----:B------:R-:W-:Y:S01]  /*c160*/  FADD.FTZ R143, R143, R9 ;  /* 0x000000098f8f7221 */ /* 0x000fe20000010000 */
[----:B------:R-:W-:Y:S06]  /*c170*/  BRA `(.L_x_19621) ;  /* 0x0000000800487947 */ /* 0x000fec0003800000 */
.L_x_19613:
        /* <DEDUP_REMOVED lines=17> */
[----:B-1234-:R-:W-:-:S03]  /*c290*/  SEL R184, R64, RZ, P0 ;  /* 0x000000ff40b87207 */ /* 0x01efc60000000000 */
[----:B------:R-:W-:-:S07]  /*c2a0*/  FADD.FTZ R140, R140, R65 ;  /* 0x000000418c8c7221 */ /* 0x000fce0000010000 */
.L_x_19630:
[----:B------:R-:W-:Y:S05]  /*c2b0*/  BSYNC.RECONVERGENT B3 ;  /* 0x0000000000037941 */ /* 0x000fea0003800200 */
.L_x_19629:
        /* <DEDUP_REMOVED lines=15> */
.L_x_19632:
[----:B------:R-:W-:Y:S05]  /*c3b0*/  BSYNC.RECONVERGENT B3 ;  /* 0x0000000000037941 */ /* 0x000fea0003800200 */
.L_x_19631:
        /* <DEDUP_REMOVED lines=15> */
.L_x_19634:
[----:B------:R-:W-:Y:S05]  /*c4b0*/  BSYNC.RECONVERGENT B3 ;  /* 0x0000000000037941 */ /* 0x000fea0003800200 */
.L_x_19633:
[----:B------:R-:W2:Y:S04]  /*c4c0*/  LDL R64, [R1+0x20] ;  /* 0x0000200001407983 */ /* 0x000ea80000100800 */
[----:B------:R-:W3:Y:S01]  /*c4d0*/  LDL R67, [R1] ;  /* 0x0000000001437983 */ /* 0x000ee20000100800 */
[----:B------:R-:W-:Y:S01]  /*c4e0*/  ISETP.GT.AND P0, PT, R9, RZ, PT ;  /* 0x000000ff0900720c */ /* 0x000fe20003f04270 */
[-CC-:B------:R-:W-:Y:S01]  /*c4f0*/  FFMA.FTZ R66, R220, R190.reuse, R189.reuse ;  /* 0x000000bedc427223 */ /* 0x180fe200000100bd */
[----:B------:R-:W-:-:S03]  /*c500*/  FFMA.FTZ R9, R219, R190, R189 ;  /* 0x000000bedb097223 */ /* 0x000fc600000100bd */
[----:B------:R-:W-:Y:S01]  /*c510*/  FADD.FTZ R66, R238, -R66 ;  /* 0x80000042ee427221 */ /* 0x000fe20000010000 */
[----:B------:R-:W-:-:S04]  /*c520*/  FADD.FTZ R9, R230, -R9 ;  /* 0x80000009e6097221 */ /* 0x000fc80000010000 */
[----:B-----5:R-:W-:Y:S01]  /*c530*/  FMUL.FTZ R9, R8, R9 ;  /* 0x0000000908097220 */ /* 0x020fe20000410000 */
[-CC-:B--2---:R-:W-:Y:S01]  /*c540*/  FFMA.FTZ R65, R64, R190.reuse, R189.reuse ;  /* 0x000000be40417223 */ /* 0x184fe200000100bd */
[----:B------:R-:W-:-:S03]  /*c550*/  FFMA.FTZ R64, R218, R190, R189 ;  /* 0x000000beda407223 */ /* 0x000fc600000100bd */
[----:B---3--:R-:W-:Y:S01]  /*c560*/  FADD.FTZ R65, R67, -R65 ;  /* 0x8000004143417221 */ /* 0x008fe20000010000 */
[----:B------:R-:W-:Y:S01]  /*c570*/  FADD.FTZ R64, R222, -R64 ;  /* 0x80000040de407221 */ /* 0x000fe20000010000 */
[C---:B------:R-:W-:Y:S02]  /*c580*/  FMUL.FTZ R67, R8.reuse, R66 ;  /* 0x0000004208437220 */ /* 0x040fe40000410000 */
[C---:B------:R-:W-:Y:S01]  /*c590*/  FMUL.FTZ R65, R8.reuse, R65 ;  /* 0x0000004108417220 */ /* 0x040fe20000410000 */
[----:B------:R-:W-:-:S04]  /*c5a0*/  FMUL.FTZ R64, R8, R64 ;  /* 0x0000004008407220 */ /* 0x000fc80000410000 */
[----:B------:R-:W-:Y:S02]  /*c5b0*/  FSEL R8, R65, RZ, P0 ;  /* 0x000000ff41087208 */ /* 0x000fe40000000000 */
[----:B------:R-:W-:Y:S02]  /*c5c0*/  FSEL R66, R64, RZ, P0 ;  /* 0x000000ff40427208 */ /* 0x000fe40000000000 */
[----:B------:R-:W-:Y:S02]  /*c5d0*/  FSEL R64, R67, RZ, P0 ;  /* 0x000000ff43407208 */ /* 0x000fe40000000000 */
[----:B------:R-:W-:Y:S02]  /*c5e0*/  FSEL R65, R9, RZ, P0 ;  /* 0x000000ff09417208 */ /* 0x000fe40000000000 */
        /* <DEDUP_REMOVED lines=8> */
[----:B-1--4-:R-:W-:-:S03]  /*c670*/  SEL R187, R8, RZ, P0 ;  /* 0x000000ff08bb7207 */ /* 0x012fc60000000000 */
[----:B------:R-:W-:Y:S01]  /*c680*/  FADD.FTZ R143, R143, R9 ;  /* 0x000000098f8f7221 */ /* 0x000fe20000010000 */
[----:B------:R-:W-:Y:S06]  /*c690*/  BRA `(.L_x_19621) ;  /* 0x0000000400007947 */ /* 0x000fec0003800000 */
.L_x_19628:
        /* <DEDUP_REMOVED lines=15> */
.L_x_19636:
[----:B------:R-:W-:Y:S05]  /*c790*/  BSYNC.RECONVERGENT B3 ;  /* 0x0000000000037941 */ /* 0x000fea0003800200 */
.L_x_19635:
        /* <DEDUP_REMOVED lines=15> */
.L_x_19638:
[----:B------:R-:W-:Y:S05]  /*c890*/  BSYNC.RECONVERGENT B3 ;  /* 0x0000000000037941 */ /* 0x000fea0003800200 */
.L_x_19637:
        /* <DEDUP_REMOVED lines=15> */
.L_x_19640:
[----:B------:R-:W-:Y:S05]  /*c990*/  BSYNC.RECONVERGENT B3 ;  /* 0x0000000000037941 */ /* 0x000fea0003800200 */
.L_x_19639:
[----:B------:R-:W-:Y:S05]  /*c9a0*/  @!P1 BRA `(.L_x_19621) ;  /* 0x00000000003c9947 */ /* 0x000fea0003800000 */
[----:B-1234-:R-:W2:Y:S04]  /*c9b0*/  LDL R192, [R1+0x20] ;  /* 0x0000200001c07983 */ /* 0x01eea80000100800 */
[----:B0-----:R-:W3:Y:S01]  /*c9c0*/  LDL R191, [R1] ;  /* 0x0000000001bf7983 */ /* 0x001ee20000100800 */
[----:B------:R-:W-:Y:S01]  /*c9d0*/  ISETP.GT.AND P0, PT, R9, RZ, PT ;  /* 0x000000ff0900720c */ /* 0x000fe20003f04270 */
[----:B--2---:R-:W-:-:S04]  /*c9e0*/  FFMA.FTZ R9, R192, R190, R189 ;  /* 0x000000bec0097223 */ /* 0x004fc800000100bd */
        /* <DEDUP_REMOVED lines=11> */
.L_x_19621:
[----:B------:R-:W-:Y:S05]  /*caa0*/  BSYNC.RECONVERGENT B2 ;  /* 0x0000000000027941 */ /* 0x000fea0003800200 */
.L_x_19612:
[----:B-----5:R-:W0:Y:S02]  /*cab0*/  @P2 LDC.64 R8, c[0x0][0x478] ;  /* 0x00011e00ff082b82 */ /* 0x020e240000000a00 */
[----:B0-----:R-:W-:-:S05]  /*cac0*/  @P2 IMAD.WIDE.U32 R8, R188, 0x10, R8 ;  /* 0x00000010bc082825 */ /* 0x001fca00078e0008 */
[----:B------:R0:W-:Y:S02]  /*cad0*/  @P2 STG.E.128 desc[UR6][R8.64], R64 ;  /* 0x0000004008002986 */ /* 0x0001e4000c101d06 */
[----:B0-----:R-:W0:Y:S02]  /*cae0*/  @P1 LDC.64 R8, c[0x0][0x468] ;  /* 0x00011a00ff081b82 */ /* 0x001e240000000a00 */
[----:B0-----:R-:W-:-:S05]  /*caf0*/  @P1 IMAD.WIDE.U32 R8, R7, 0x10, R8 ;  /* 0x0000001007081825 */ /* 0x001fca00078e0008 */
[----:B------:R0:W-:Y:S02]  /*cb00*/  @P1 STG.E.128 desc[UR6][R8.64], R184 ;  /* 0x000000b808001986 */ /* 0x0001e4000c101d06 */
.L_x_19609:
[----:B------:R-:W-:Y:S05]  /*cb10*/  BSYNC.RECONVERGENT B1 ;  /* 0x0000000000017941 */ /* 0x000fea0003800200 */
.L_x_19608:
[----:B0----5:R-:W0:Y:S02]  /*cb20*/  LDC.64 R8, c[0x0][0x380] ;  /* 0x0000e000ff087b82 */ /* 0x021e240000000a00 */
[----:B0-----:R-:W-:-:S04]  /*cb30*/  LEA R10, R8, R10, 0x2 ;  /* 0x0000000a080a7211 */ /* 0x001fc800078e10ff */
[----:B------:R-:W-:-:S13]  /*cb40*/  ISETP.GE.AND P0, PT, R10, R9, PT ;  /* 0x000000090a00720c */ /* 0x000fda0003f06270 */
[----:B------:R-:W-:Y:S05]  /*cb50*/  @!P0 BRA `(.L_x_19641) ;  /* 0xffffff4000988947 */ /* 0x000fea000383ffff */
.L_x_19357:
[----:B------:R-:W-:Y:S05]  /*cb60*/  BSYNC B0 ;  /* 0x0000000000007941 */ /* 0x000fea0003800000 */
.L_x_19356:
[----:B-1234-:R-:W2:Y:S04]  /*cb70*/  LDL.LU R192, [R1+0x2c] ;  /* 0x00002c0001c07983 */ /* 0x01eea80000300800 */
[----:B------:R-:W2:Y:S04]  /*cb80*/  LDL.LU R193, [R1+0x30] ;  /* 0x0000300001c17983 */ /* 0x000ea80000300800 */
[----:B------:R-:W2:Y:S04]  /*cb90*/  LDL.LU R194, [R1+0x34] ;  /* 0x0000340001c27983 */ /* 0x000ea80000300800 */
        /* <DEDUP_REMOVED lines=62> */
[----:B------:R-:W-:Y:S04]  /*cf80*/  STS.128 [R0+0x600], R60 ;  /* 0x0006003c00007388 */ /* 0x000fe80000000c00 */
[----:B------:R-:W-:Y:S04]  /*cf90*/  STS.128 [R0+0x800], R164 ;  /* 0x000800a400007388 */ /* 0x000fe80000000c00 */
[----:B------:R1:W-:Y:S04]  /*cfa0*/  STS.128 [R0+0xa00], R68 ;  /* 0x000a004400007388 */ /* 0x0003e80000000c00 */
[----:B------:R-:W-:Y:S04]  /*cfb0*/  STS.128 [R0+0xc00], R72 ;  /* 0x000c004800007388 */ /* 0x000fe80000000c00 */
[----:B------:R0:W-:Y:S01]  /*cfc0*/  STS.128 [R0+0xe00], R76 ;  /* 0x000e004c00007388 */ /* 0x0001e20000000c00 */
[----:B-1----:R-:W-:Y:S01]  /*cfd0*/  IMAD R71, R12, UR4, RZ ;  /* 0x000000040c477c24 */ /* 0x002fe2000f8e02ff */
[----:B------:R-:W1:Y:S01]  /*cfe0*/  LDCU.64 UR4, c[0x0][0x460] ;  /* 0x00008c00ff0477ac */ /* 0x000e620008000a00 */
[----:B------:R-:W-:Y:S01]  /*cff0*/  LOP3.LUT R69, R188, 0x7f, RZ, 0x3c, !PT ;  /* 0x0000007fbc457812 */ /* 0x000fe200078e3cff */
[----:B--2---:R-:W-:Y:S01]  /*d000*/  STS.128 [R0], R192 ;  /* 0x000000c000007388 */ /* 0x004fe20000000c00 */
[----:B------:R-:W-:Y:S01]  /*d010*/  BAR.SYNC.DEFER_BLOCKING 0x0 ;  /* 0x0000000000007b1d */ /* 0x000fe20000010000 */
[----:B------:R-:W-:-:S02]  /*d020*/  IADD3 R71, P0, PT, R71, R188, RZ ;  /* 0x000000bc47477210 */ /* 0x000fc40007f1e0ff */
[----:B------:R-:W-:Y:S02]  /*d030*/  IADD3 R69, PT, PT, R69, R12, RZ ;  /* 0x0000000c45457210 */ /* 0x000fe40007ffe0ff */
[----:B0-----:R-:W-:Y:S02]  /*d040*/  IADD3.X R76, PT, PT, RZ, RZ, RZ, P0, !PT ;  /* 0x000000ffff4c7210 */ /* 0x001fe400007fe4ff */
[----:B------:R-:W-:Y:S02]  /*d050*/  ISETP.GE.U32.AND P6, PT, R69, 0x100, PT ;  /* 0x000001004500780c */ /* 0x000fe40003fc6070 */
[----:B------:R-:W-:Y:S02]  /*d060*/  SHF.L.U64.HI R76, R71, 0x2, R76 ;  /* 0x00000002474c7819 */ /* 0x000fe4000001024c */
[----:B------:R-:W-:Y:S01]  /*d070*/  ISETP.GE.U32.AND P5, PT, R69, 0x180, PT ;  /* 0x000001804500780c */ /* 0x000fe20003fa6070 */
        /* <DEDUP_REMOVED lines=47> */
[----:B0-----:R-:W-:-:S04]  /*d370*/  SHF.L.U32 R0, R71, 0x2, RZ ;  /* 0x0000000247007819 */ /* 0x001fc800000006ff */
[C---:B---3--:R-:W-:Y:S02]  /*d380*/  IADD3 R73, P0, PT, R0.reuse, UR18, RZ ;  /* 0x0000001200497c10 */ /* 0x048fe4000ff1e0ff */
[----:B------:R-:W-:Y:S02]  /*d390*/  IADD3 R71, P1, PT, R0, UR16, RZ ;  /* 0x0000001000477c10 */ /* 0x000fe4000ff3e0ff */
[C---:B------:R-:W-:Y:S02]  /*d3a0*/  IADD3.X R80, PT, PT, R76.reuse, UR19, RZ, P0, !PT ;  /* 0x000000134c507c10 */ /* 0x040fe400087fe4ff */
[----:B------:R-:W-:Y:S01]  /*d3b0*/  IADD3.X R78, PT, PT, R76, UR17, RZ, P1, !PT ;  /* 0x000000114c4e7c10 */ /* 0x000fe20008ffe4ff */
[----:B------:R-:W0:Y:S04]  /*d3c0*/  LDS R6, [R8] ;  /* 0x0000000008067984 */ /* 0x000e280000000800 */
[----:B------:R-:W2:Y:S04]  /*d3d0*/  LDS R63, [R8+0x1000] ;  /* 0x00100000083f7984 */ /* 0x000ea80000000800 */
[----:B------:R-:W3:Y:S04]  /*d3e0*/  LDS R65, [R8+0x2000] ;  /* 0x0020000008417984 */ /* 0x000ee80000000800 */
[----:B------:R-:W4:Y:S01]  /*d3f0*/  LDS R67, [R8+0x3000] ;  /* 0x0030000008437984 */ /* 0x000f220000000800 */
[----:B0-----:R-:W-:-:S04]  /*d400*/  FADD.FTZ R6, RZ, R6 ;  /* 0x00000006ff067221 */ /* 0x001fc80000010000 */
[----:B--2---:R-:W-:Y:S01]  /*d410*/  FADD.FTZ R6, R6, R63 ;  /* 0x0000003f06067221 */ /* 0x004fe20000010000 */
[----:B-1----:R-:W-:-:S03]  /*d420*/  IADD3 R63, P0, PT, R0, UR4, RZ ;  /* 0x00000004003f7c10 */ /* 0x002fc6000ff1e0ff */
        /* <DEDUP_REMOVED lines=20> */
.L_x_19643:
[----:B------:R-:W-:Y:S05]  /*d570*/  BSYNC.RECONVERGENT B0 ;  /* 0x0000000000007941 */ /* 0x000fea0003800200 */
.L_x_19642:
        /* <DEDUP_REMOVED lines=129> */
.L_x_19645:
[----:B------:R-:W-:Y:S05]  /*dd90*/  BSYNC.RECONVERGENT B0 ;  /* 0x0000000000007941 */ /* 0x000fea0003800200 */
.L_x_19644:
        /* <DEDUP_REMOVED lines=18> */
.L_x_19647:
[----:B------:R-:W-:Y:S05]  /*dec0*/  BSYNC.RECONVERGENT B0 ;  /* 0x0000000000007941 */ /* 0x000fea0003800200 */
.L_x_19646:
        /* <DEDUP_REMOVED lines=18> */
.L_x_19649:
[----:B------:R-:W-:Y:S05]  /*dff0*/  BSYNC.RECONVERGENT B0 ;  /* 0x0000000000007941 */ /* 0x000fea0003800200 */
.L_x_19648:
        /* <DEDUP_REMOVED lines=18> */
.L_x_19651:
[----:B------:R-:W-:Y:S05]  /*e120*/  BSYNC.RECONVERGENT B0 ;  /* 0x0000000000007941 */ /* 0x000fea0003800200 */
.L_x_19650:
        /* <DEDUP_REMOVED lines=18> */
.L_x_19653:
[----:B------:R-:W-:Y:S05]  /*e250*/  BSYNC.RECONVERGENT B0 ;  /* 0x0000000000007941 */ /* 0x000fea0003800200 */
.L_x_19652:
        /* <DEDUP_REMOVED lines=18> */
.L_x_19655:
[----:B------:R-:W-:Y:S05]  /*e380*/  BSYNC.RECONVERGENT B0 ;  /* 0x0000000000007941 */ /* 0x000fea0003800200 */
.L_x_19654:
        /* <DEDUP_REMOVED lines=11> */
.L_x_19376:
[----:B01-3--:R-:W-:Y:S01]  /*e440*/  HFMA2 R189, -RZ, RZ, 0, 5.9604644775390625e-08 ;  /* 0x00000001ffbd7431 */ /* 0x00bfe200000001ff */
[----:B------:R-:W-:Y:S01]  /*e450*/  BSSY B1, `(.L_x_19656) ;  /* 0x0000007000017945 */ /* 0x000fe20003800000 */
[----:B------:R-:W-:Y:S02]  /*e460*/  MOV R190, R202 ;  /* 0x000000ca00be7202 */ /* 0x000fe40000000f00 */
[----:B------:R-:W-:Y:S02]  /*e470*/  MOV R188, 0x1f ;  /* 0x0000001f00bc7802 */ /* 0x000fe40000000f00 */
[----:B------:R-:W-:-:S07]  /*e480*/  MOV R7, 0xffffffff ;  /* 0xffffffff00077802 */ /* 0x000fce0000000f00 */
[----:B--2--5:R-:W-:Y:S05]  /*e490*/  WARPSYNC.COLLECTIVE R7, `(.L_x_19657) ;  /* 0x0000000007087348 */ /* 0x024fea0003c00000 */
[----:B------:R0:W1:Y:S02]  /*e4a0*/  SHFL.BFLY P6, R193, R190, R189, R188 ;  /* 0x0c0000bdbec17389 */ /* 0x00006400000c00bc */
[----:B012--5:R-:W-:Y:S05]  /*e4b0*/  ENDCOLLECTIVE ;  /* 0x000000000000791b */ /* 0x027fea0003800000 */
.L_x_19657:
[----:B------:R-:W-:Y:S05]  /*e4c0*/  BSYNC B1 ;  /* 0x0000000000017941 */ /* 0x000fea0003800000 */
.L_x_19656:
        /* <DEDUP_REMOVED lines=9> */
.L_x_19658:
        /* <DEDUP_REMOVED lines=8> */
.L_x_19659:
[----:B------:R-:W-:Y:S02]  /*e5e0*/  MOV R190, R192 ;  /* 0x000000c000be7202 */ /* 0x000fe40000000f00 */
[----:B------:R-:W-:-:S05]  /*e5f0*/  MOV R7, R193 ;  /* 0x000000c100077202 */ /* 0x000fca0000000f00 */
[----:B------:R-:W-:Y:S01]  /*e600*/  FADD.FTZ R191, R191, R7 ;  /* 0x00000007bfbf7221 */ /* 0x000fe20000010000 */
[----:B------:R-:W-:-:S07]  /*e610*/  MOV R7, 0xffffffff ;  /* 0xffffffff00077802 */ /* 0x000fce0000000f00 */
[----:B------:R-:W-:Y:S05]  /*e620*/  WARPSYNC.COLLECTIVE R7, `(.L_x_19660) ;  /* 0x0000000007087348 */ /* 0x000fea0003c00000 */
[----:B------:R0:W1:Y:S02]  /*e630*/  SHFL.BFLY P6, R193, R190, R189, R188 ;  /* 0x0c0000bdbec17389 */ /* 0x00006400000c00bc */
[----:B01----:R-:W-:Y:S05]  /*e640*/  ENDCOLLECTIVE ;  /* 0x000000000000791b */ /* 0x003fea0003800000 */
.L_x_19660:
        /* <DEDUP_REMOVED lines=8> */
.L_x_19661:
[----:B------:R-:W-:Y:S02]  /*e6d0*/  MOV R190, R192 ;  /* 0x000000c000be7202 */ /* 0x000fe40000000f00 */
[----:B------:R-:W-:-:S05]  /*e6e0*/  MOV R7, R193 ;  /* 0x000000c100077202 */ /* 0x000fca0000000f00 */
[----:B------:R-:W-:Y:S01]  /*e6f0*/  FADD.FTZ R191, R191, R7 ;  /* 0x00000007bfbf7221 */ /* 0x000fe20000010000 */
[----:B------:R-:W-:-:S07]  /*e700*/  MOV R7, 0xffffffff ;  /* 0xffffffff00077802 */ /* 0x000fce0000000f00 */
[----:B------:R-:W-:Y:S05]  /*e710*/  WARPSYNC.COLLECTIVE R7, `(.L_x_19662) ;  /* 0x0000000007087348 */ /* 0x000fea0003c00000 */
[----:B------:R0:W1:Y:S02]  /*e720*/  SHFL.BFLY P6, R193, R190, R189, R188 ;  /* 0x0c0000bdbec17389 */ /* 0x00006400000c00bc */
[----:B01----:R-:W-:Y:S05]  /*e730*/  ENDCOLLECTIVE ;  /* 0x000000000000791b */ /* 0x003fea0003800000 */
.L_x_19662:
        /* <DEDUP_REMOVED lines=8> */
.L_x_19663:
[----:B------:R-:W-:Y:S02]  /*e7c0*/  MOV R190, R192 ;  /* 0x000000c000be7202 */ /* 0x000fe40000000f00 */
[----:B------:R-:W-:-:S05]  /*e7d0*/  MOV R7, R193 ;  /* 0x000000c100077202 */ /* 0x000fca0000000f00 */
[----:B------:R-:W-:Y:S01]  /*e7e0*/  FADD.FTZ R194, R191, R7 ;  /* 0x00000007bfc27221 */ /* 0x000fe20000010000 */
[----:B------:R-:W-:-:S07]  /*e7f0*/  MOV R7, 0xffffffff ;  /* 0xffffffff00077802 */ /* 0x000fce0000000f00 */
[----:B------:R-:W-:Y:S05]  /*e800*/  WARPSYNC.COLLECTIVE R7, `(.L_x_19664) ;  /* 0x0000000007087348 */ /* 0x000fea0003c00000 */
[----:B------:R0:W1:Y:S02]  /*e810*/  SHFL.BFLY P6, R193, R190, R189, R188 ;  /* 0x0c0000bdbec17389 */ /* 0x00006400000c00bc */
[----:B01----:R-:W-:Y:S05]  /*e820*/  ENDCOLLECTIVE ;  /* 0x000000000000791b */ /* 0x003fea0003800000 */
.L_x_19664:
        /* <DEDUP_REMOVED lines=8> */
.L_x_19665:
[----:B------:R-:W-:Y:S02]  /*e8b0*/  MOV R190, R191 ;  /* 0x000000bf00be7202 */ /* 0x000fe40000000f00 */
[----:B------:R-:W-:-:S07]  /*e8c0*/  MOV R192, R193 ;  /* 0x000000c100c07202 */ /* 0x000fce0000000f00 */
[----:B------:R-:W-:Y:S05]  /*e8d0*/  WARPSYNC.COLLECTIVE R7, `(.L_x_19666) ;  /* 0x0000000007087348 */ /* 0x000fea0003c00000 */
[----:B------:R0:W1:Y:S02]  /*e8e0*/  SHFL.BFLY P6, R193, R190, R189, R188 ;  /* 0x0c0000bdbec17389 */ /* 0x00006400000c00bc */
[----:B01----:R-:W-:Y:S05]  /*e8f0*/  ENDCOLLECTIVE ;  /* 0x000000000000791b */ /* 0x003fea0003800000 */
.L_x_19666:
[----:B------:R-:W-:Y:S01]  /*e900*/  MOV R7, R193 ;  /* 0x000000c100077202 */ /* 0x000fe20000000f00 */
[----:B------:R-:W-:Y:S06]  /*e910*/  BRA `(.L_x_19667) ;  /* 0xffffff4c00d87947 */ /* 0x000fec000383ffff */
.L_x_19668:
        /* <DEDUP_REMOVED lines=14> */
.L_x_20143:


//--------------------- .text._ZN10layer_norm22ln_bwd_finalize_kernelINS_22Kernel_traits_finalizeILj1024EfffffjLb1ELj1024ELj4ENS_18Kernel_traits_baseILj1024EfffffjLj1024EEEEELb1ELb1EEEvNS_9BwdParamsE --------------------------
	.section	.text._ZN10layer_norm22ln_bwd_finalize_kernelINS_22Kernel_traits_finalizeILj1024EfffffjLb1ELj1024ELj4ENS_18Kernel_traits_baseILj1024EfffffjLj1024EEEEELb1ELb1EEEvNS_9BwdParamsE,"ax",@progbits
	.align	128
        .global         _ZN10layer_norm22ln_bwd_finalize_kernelINS_22Kernel_traits_finalizeILj1024EfffffjLb1ELj1024ELj4ENS_18Kernel_traits_baseILj1024EfffffjLj1024EEEEELb1ELb1EEEvNS_9BwdParamsE
        .type           _ZN10layer_norm22ln_bwd_finalize_kernelINS_22Kernel_traits_finalizeILj1024EfffffjLb1ELj1024ELj4ENS_18Kernel_traits_baseILj1024EfffffjLj1024EEEEELb1ELb1EEEvNS_9BwdParamsE,@function
        .size           _ZN10layer_norm22ln_bwd_finalize_kernelINS_22Kernel_traits_finalizeILj1024EfffffjLb1ELj1024ELj4ENS_18Kernel_traits_baseILj1024EfffffjLj1024EEEEELb1ELb1EEEvNS_9BwdParamsE,(.L_x_20144 - _ZN10layer_norm22ln_bwd_finalize_kernelINS_22Kernel_traits_finalizeILj1024EfffffjLb1ELj1024ELj4ENS_18Kernel_traits_baseILj1024EfffffjLj1024EEEEELb1ELb1EEEvNS_9BwdParamsE)
        .other          _ZN10layer_norm22ln_bwd_finalize_kernelINS_22Kernel_traits_finalizeILj1024EfffffjLb1ELj1024ELj4ENS_18Kernel_traits_baseILj1024EfffffjLj1024EEEEELb1ELb1EEEvNS_9BwdParamsE,@"STO_CUDA_ENTRY STV_DEFAULT"
_ZN10layer_norm22ln_bwd_finalize_kernelINS_22Kernel_traits_finalizeILj1024EfffffjLb1ELj1024ELj4ENS_18Kernel_traits_baseILj1024EfffffjLj1024EEEEELb1ELb1EEEvNS_9BwdParamsE:
.text._ZN10layer_norm22ln_bwd_finalize_kernelINS_22Kernel_traits_finalizeILj1024EfffffjLb1ELj1024ELj4ENS_18Kernel_traits_baseILj1024EfffffjLj1024EEEEELb1ELb1EEEvNS_9BwdParamsE:
        /* <DEDUP_REMOVED lines=60> */
.L_x_19673:
        /* <DEDUP_REMOVED lines=87> */
.L_x_19672:
[----:B------:R-:W-:Y:S05]  /*0930*/  BSYNC.RECONVERGENT B1 ;  /* 0x0000000000017941 */ /* 0x000fea0003800200 */
.L_x_19671:
        /* <DEDUP_REMOVED lines=50> */
.L_x_19675:
[----:B------:R-:W-:Y:S05]  /*0c60*/  BSYNC.RECONVERGENT B1 ;  /* 0x0000000000017941 */ /* 0x000fea0003800200 */
.L_x_19674:
        /* <DEDUP_REMOVED lines=30> */
.L_x_19677:
[----:B------:R-:W-:Y:S05]  /*0e50*/  BSYNC.RECONVERGENT B1 ;  /* 0x0000000000017941 */ /* 0x000fea0003800200 */
.L_x_19676:
        /* <DEDUP_REMOVED lines=15> */
.L_x_19670:
[----:B------:R-:W-:Y:S05]  /*0f50*/  BSYNC.RECONVERGENT B0 ;  /* 0x0000000000007941 */ /* 0x000fea0003800200 */
.L_x_19669:
        /* <DEDUP_REMOVED lines=70> */
.L_x_19678:
        /* <DEDUP_REMOVED lines=12> */
.L_x_20144:


//--------------------- .text._ZN10layer_norm13ln_bwd_kernelINS_13Kernel_traitsIfffffjLj1024ELj1ELj4ELj1ELj16ENS_18Kernel_traits_baseILj1024EfffffjLj128EEEEELb1ELb1ELb1ELb1EEEvNS_9BwdParamsE --------------------------
	.section	.text._ZN10layer_norm13ln_bwd_kernelINS_13Kernel_traitsIfffffjLj1024ELj1ELj4ELj1ELj16ENS_18Kernel_traits_baseILj1024EfffffjLj128EEEEELb1ELb1ELb1ELb1EEEvNS_9BwdParamsE,"ax",@progbits
	.align	128
        .global         _ZN10layer_norm13ln_bwd_kernelINS_13Kernel_traitsIfffffjLj1024ELj1ELj4ELj1ELj16ENS_18Kernel_traits_baseILj1024EfffffjLj128EEEEELb1ELb1ELb1ELb1EEEvNS_9BwdParamsE
        .type           _ZN10layer_norm13ln_bwd_kernelINS_13Kernel_traitsIfffffjLj1024ELj1ELj4ELj1ELj16ENS_18Kernel_traits_baseILj1024EfffffjLj128EEEEELb1ELb1ELb1ELb1EEEvNS_9BwdParamsE,@function
        .size           _ZN10layer_norm13ln_bwd_kernelINS_13Kernel_traitsIfffffjLj1024ELj1ELj4ELj1ELj16ENS_18Kernel_traits_baseILj1024EfffffjLj128EEEEELb1ELb1ELb1ELb1EEEvNS_9BwdParamsE,(.L_x_20145 - _ZN10layer_norm13ln_bwd_kernelINS_13Kernel_traitsIfffffjLj1024ELj1ELj4ELj1ELj16ENS_18Kernel_traits_baseILj1024EfffffjLj128EEEEELb1ELb1ELb1ELb1EEEvNS_9BwdParamsE)
        .other          _ZN10layer_norm13ln_bwd_kernelINS_13Kernel_traitsIfffffjLj1024ELj1ELj4ELj1ELj16ENS_18Kernel_traits_baseILj1024EfffffjLj128EEEEELb1ELb1ELb1ELb1EEEvNS_9BwdParamsE,@"STO_CUDA_ENTRY STV_DEFAULT"
_ZN10layer_norm13ln_bwd_kernelINS_13Kernel_traitsIfffffjLj1024ELj1ELj4ELj1ELj16ENS_18Kernel_traits_baseILj1024EfffffjLj128EEEEELb1ELb1ELb1ELb1EEEvNS_9BwdParamsE:
.text._ZN10layer_norm13ln_bwd_kernelINS_13Kernel_traitsIfffffjLj1024ELj1ELj4ELj1ELj16ENS_18Kernel_traits_baseILj1024EfffffjLj128EEEEELb1ELb1ELb1ELb1EEEvNS_9BwdParamsE:
        /* <DEDUP_REMOVED lines=104> */
.L_x_19932:
[----:B-1----:R-:W1:Y:S08]  /*0680*/  LDC.64 R2, c[0x0][0x3f8] ;  /* 0x0000fe00ff027b82 */ /* 0x002e700000000a00 */
[----:B0-----:R-:W0:Y:S01]  /*0690*/  LDC.64 R4, c[0x0][0x3f0] ;  /* 0x0000fc00ff047b82 */ /* 0x001e220000000a00 */
[----:B-1----:R-:W-:-:S05]  /*06a0*/  IMAD.WIDE R2, R248, 0x4, R2 ;  /* 0x00000004f8027825 */ /* 0x002fca00078e0202 */
[----:B--2---:R1:W2:Y:S01]  /*06b0*/  LDG.E R247, desc[UR6][R2.64] ;  /* 0x0000000602f77981 */ /* 0x0042a2000c1e1900 */
[----:B0-----:R-:W-:-:S05]  /*06c0*/  IMAD.WIDE R4, R248, 0x4, R4 ;  /* 0x00000004f8047825 */ /* 0x001fca00078e0204 */
[----:B------:R0:W3:Y:S01]  /*06d0*/  LDG.E R244, desc[UR6][R4.64] ;  /* 0x0000000604f47981 */ /* 0x0000e2000c1e1900 */
[----:B-1----:R-:W1:Y:S08]  /*06e0*/  LDC.64 R2, c[0x0][0x3c8] ;  /* 0x0000f200ff027b82 */ /* 0x002e700000000a00 */
[----:B0-----:R-:W0:Y:S01]  /*06f0*/  LDC.64 R4, c[0x0][0x3c0] ;  /* 0x0000f000ff047b82 */ /* 0x001e220000000a00 */
[----:B-1----:R-:W-:-:S05]  /*0700*/  IMAD.WIDE R2, R248, 0x4, R2 ;  /* 0x00000004f8027825 */ /* 0x002fca00078e0202 */
[----:B-----5:R1:W5:Y:S01]  /*0710*/  LDG.E R246, desc[UR6][R2.64] ;  /* 0x0000000602f67981 */ /* 0x020362000c1e1900 */
[----:B------:R-:W-:Y:S01]  /*0720*/  BSSY.RECONVERGENT B1, `(.L_x_19681) ;  /* 0x00001fe000017945 */ /* 0x000fe20003800200 */
[----:B--2---:R-:W-:Y:S02]  /*0730*/  ISETP.GE.AND P2, PT, R247, 0x1, PT ;  /* 0x00000001f700780c */ /* 0x004fe40003f46270 */
[----:B---3--:R1:W-:Y:S11]  /*0740*/  STL [R1+0x4], R244 ;  /* 0x000004f401007387 */ /* 0x0083f60000100800 */
[----:B0-----:R-:W-:Y:S05]  /*0750*/  @!P2 BRA `(.L_x_19682) ;  /* 0x00000018001ca947 */ /* 0x001fea0003800000 */
[----:B------:R-:W0:Y:S01]  /*0760*/  S2R R245, SR_TID.X ;  /* 0x0000000000f57919 */ /* 0x000e220000002100 */
[----:B-1----:R-:W1:Y:S01]  /*0770*/  LDC.64 R2, c[0x0][0x3a8] ;  /* 0x0000ea00ff027b82 */ /* 0x002e620000000a00 */
[C---:B------:R-:W-:Y:S02]  /*0780*/  IMAD R0, R248.reuse, UR8, RZ ;  /* 0x00000008f8007c24 */ /* 0x040fe4000f8e02ff */
[----:B------:R-:W-:Y:S01]  /*0790*/  IMAD.WIDE R4, R248, 0x4, R4 ;  /* 0x00000004f8047825 */ /* 0x000fe200078e0204 */
[----:B------:R2:W-:Y:S02]  /*07a0*/  STL.64 [R1+0xa8], R44 ;  /* 0x0000a82c01007387 */ /* 0x0005e40000100a00 */
[----:B------:R-:W-:Y:S02]  /*07b0*/  SHF.R.S32.HI R7, RZ, 0x1f, R0 ;  /* 0x0000001fff077819 */ /* 0x000fe40000011400 */
[----:B------:R3:W4:Y:S02]  /*07c0*/  LDG.E R252, desc[UR6][R4.64] ;  /* 0x0000000604fc7981 */ /* 0x000724000c1e1900 */
[----:B------:R-:W-:-:S02]  /*07d0*/  LEA.HI R206, R7, R0, RZ, 0x2 ;  /* 0x0000000007ce7211 */ /* 0x000fc400078f10ff */
[----:B------:R-:W-:Y:S01]  /*07e0*/  IADD3 R180, PT, PT, R247, -0x1, RZ ;  /* 0xfffffffff7b47810 */ /* 0x000fe20007ffe0ff */
[----:B------:R-:W-:Y:S01]  /*07f0*/  STL.64 [R1+0xa0], R42 ;  /* 0x0000a02a01007387 */ /* 0x000fe20000100a00 */
[----:B--2---:R-:W2:Y:S01]  /*0800*/  LDC.64 R44, c[0x0][0x428] ;  /* 0x00010a00ff2c7b82 */ /* 0x004ea20000000a00 */
[----:B0-----:R-:W-:Y:S02]  /*0810*/  LOP3.LUT R245, R245, 0x1f, RZ, 0xc0, !PT ;  /* 0x0000001ff5f57812 */ /* 0x001fe400078ec0ff */
[----:B------:R-:W-:Y:S01]  /*0820*/  IMAD R180, R180, UR8, RZ ;  /* 0x00000008b4b47c24 */ /* 0x000fe2000f8e02ff */
[----:B------:R-:W-:Y:S01]  /*0830*/  ISETP.GE.AND P3, PT, R244, 0x1, PT ;  /* 0x00000001f400780c */ /* 0x000fe20003f66270 */
[----:B------:R0:W-:Y:S01]  /*0840*/  STL.64 [R1+0x98], R40 ;  /* 0x0000982801007387 */ /* 0x0001e20000100a00 */
[----:B------:R-:W-:-:S05]  /*0850*/  LEA.HI.SX32 R206, R206, R245, 0x1e ;  /* 0x000000f5cece7211 */ /* 0x000fca00078ff2ff */
[----:B-1----:R-:W-:-:S06]  /*0860*/  IMAD.WIDE.U32 R212, R206, 0x10, R2 ;  /* 0x00000010ced47825 */ /* 0x002fcc00078e0002 */
[----:B------:R-:W4:Y:S01]  /*0870*/  LDG.E.128 R212, desc[UR6][R212.64] ;  /* 0x00000006d4d47981 */ /* 0x000f22000c1e1d00 */
[C---:B------:R-:W-:Y:S01]  /*0880*/  IADD3 R249, PT, PT, R206.reuse, 0xa0, RZ ;  /* 0x000000a0cef97810 */ /* 0x040fe20007ffe0ff */
[----:B0-----:R-:W0:Y:S01]  /*0890*/  LDC.64 R40, c[0x0][0x3b0] ;  /* 0x0000ec00ff287b82 */ /* 0x001e220000000a00 */
[----:B------:R-:W-:-:S03]  /*08a0*/  IADD3 R211, PT, PT, R206, 0x80, RZ ;  /* 0x00000080ced37810 */ /* 0x000fc60007ffe0ff */
[----:B------:R-:W-:Y:S01]  /*08b0*/  IMAD.WIDE.U32 R6, R249, 0x10, R2 ;  /* 0x00000010f9067825 */ /* 0x000fe200078e0002 */
[----:B------:R-:W-:Y:S02]  /*08c0*/  SHF.R.S32.HI R181, RZ, 0x1f, R180 ;  /* 0x0000001fffb57819 */ /* 0x000fe400000114b4 */
[C---:B------:R-:W-:Y:S01]  /*08d0*/  IADD3 R0, PT, PT, R206.reuse, 0x20, RZ ;  /* 0x00000020ce007810 */ /* 0x040fe20007ffe0ff */
[--C-:B---3--:R-:W-:Y:S01]  /*08e0*/  IMAD.WIDE.U32 R4, R211, 0x10, R2.reuse ;  /* 0x00000010d3047825 */ /* 0x108fe200078e0002 */
[C---:B------:R-:W-:Y:S01]  /*08f0*/  IADD3 R209, PT, PT, R206.reuse, 0x40, RZ ;  /* 0x00000040ced17810 */ /* 0x040fe20007ffe0ff */
[----:B------:R1:W3:Y:S01]  /*0900*/  LDG.E.128 R232, desc[UR6][R6.64] ;  /* 0x0000000606e87981 */ /* 0x0002e2000c1e1d00 */
[C---:B------:R-:W-:Y:S02]  /*0910*/  IADD3 R210, PT, PT, R206.reuse, 0x60, RZ ;  /* 0x00000060ced27810 */ /* 0x040fe40007ffe0ff */
[C---:B------:R-:W-:Y:S01]  /*0920*/  IADD3 R250, PT, PT, R206.reuse, 0xc0, RZ ;  /* 0x000000c0cefa7810 */ /* 0x040fe20007ffe0ff */
[----:B------:R2:W3:Y:S01]  /*0930*/  LDG.E.128 R228, desc[UR6][R4.64] ;  /* 0x0000000604e47981 */ /* 0x0004e2000c1e1d00 */
[----:B------:R-:W-:Y:S01]  /*0940*/  IADD3 R251, PT, PT, R206, 0xe0, RZ ;  /* 0x000000e0cefb7810 */ /* 0x000fe20007ffe0ff */
[----:B------:R-:W-:Y:S01]  /*0950*/  IMAD.WIDE.U32 R216, R0, 0x10, R2 ;  /* 0x0000001000d87825 */ /* 0x000fe200078e0002 */
[----:B-1----:R-:W-:-:S03]  /*0960*/  LEA.HI R6, R181, R180, RZ, 0x2 ;  /* 0x000000b4b5067211 */ /* 0x002fc600078f10ff */
[--C-:B------:R-:W-:Y:S01]  /*0970*/  IMAD.WIDE.U32 R220, R209, 0x10, R2.reuse ;  /* 0x00000010d1dc7825 */ /* 0x100fe200078e0002 */
[----:B------:R-:W-:Y:S01]  /*0980*/  MOV R197, UR14 ;  /* 0x0000000e00c57c02 */ /* 0x000fe20008000f00 */
[----:B------:R-:W3:Y:S02]  /*0990*/  LDG.E.128 R216, desc[UR6][R216.64] ;  /* 0x00000006d8d87981 */ /* 0x000ee4000c1e1d00 */
[--C-:B------:R-:W-:Y:S01]  /*09a0*/  IMAD.WIDE.U32 R224, R210, 0x10, R2.reuse ;  /* 0x00000010d2e07825 */ /* 0x100fe200078e0002 */
[----:B------:R-:W-:Y:S01]  /*09b0*/  LEA.HI.SX32 R208, R6, R245, 0x1e ;  /* 0x000000f506d07211 */ /* 0x000fe200078ff2ff */
[----:B------:R-:W3:Y:S02]  /*09c0*/  LDG.E.128 R220, desc[UR6][R220.64] ;  /* 0x00000006dcdc7981 */ /* 0x000ee4000c1e1d00 */
[--C-:B--2---:R-:W-:Y:S01]  /*09d0*/  IMAD.WIDE.U32 R4, R250, 0x10, R2.reuse ;  /* 0x00000010fa047825 */ /* 0x104fe200078e0002 */
[----:B------:R-:W-:Y:S02]  /*09e0*/  MOV R196, UR15 ;  /* 0x0000000f00c47c02 */ /* 0x000fe40008000f00 */
[----:B------:R-:W-:Y:S01]  /*09f0*/  ISETP.NE.U32.AND P0, PT, R197, RZ, PT ;  /* 0x000000ffc500720c */ /* 0x000fe20003f05070 */
[----:B------:R-:W-:Y:S01]  /*0a00*/  IMAD.WIDE.U32 R2, R251, 0x10, R2 ;  /* 0x00000010fb027825 */ /* 0x000fe200078e0002 */
[----:B------:R-:W-:Y:S04]  /*0a10*/  STL [R1+0x8], R197 ;  /* 0x000008c501007387 */ /* 0x000fe80000100800 */
[----:B------:R1:W2:Y:S04]  /*0a20*/  LDG.E.128 R240, desc[UR6][R2.64] ;  /* 0x0000000602f07981 */ /* 0x0002a8000c1e1d00 */
[----:B------:R-:W2:Y:S04]  /*0a30*/  LDG.E.128 R236, desc[UR6][R4.64] ;  /* 0x0000000604ec7981 */ /* 0x000ea8000c1e1d00 */
[----:B------:R-:W2:Y:S01]  /*0a40*/  LDG.E.128 R224, desc[UR6][R224.64] ;  /* 0x00000006e0e07981 */ /* 0x000ea2000c1e1d00 */
[----:B-1----:R-:W-:-:S05]  /*0a50*/  IMAD.WIDE.U32 R2, R208, 0x10, R44 ;  /* 0x00000010d0027825 */ /* 0x002fca00078e002c */
[----:B------:R1:W2:Y:S02]  /*0a60*/  LDG.E.128 R180, desc[UR6][R2.64] ;  /* 0x0000000602b47981 */ /* 0x0002a4000c1e1d00 */
[----:B-1----:R-:W-:-:S05]  /*0a70*/  IADD3 R2, PT, PT, R208, 0x20, RZ ;  /* 0x00000020d0027810 */ /* 0x002fca0007ffe0ff */
[----:B------:R-:W-:-:S05]  /*0a80*/  IMAD.WIDE.U32 R2, R2, 0x10, R44 ;  /* 0x0000001002027825 */ /* 0x000fca00078e002c */
[----:B------:R1:W2:Y:S02]  /*0a90*/  LDG.E.128 R184, desc[UR6][R2.64] ;  /* 0x0000000602b87981 */ /* 0x0002a4000c1e1d00 */
[----:B-1----:R-:W-:-:S05]  /*0aa0*/  IADD3 R2, PT, PT, R208, 0x40, RZ ;  /* 0x00000040d0027810 */ /* 0x002fca0007ffe0ff */
[----:B------:R-:W-:-:S05]  /*0ab0*/  IMAD.WIDE.U32 R2, R2, 0x10, R44 ;  /* 0x0000001002027825 */ /* 0x000fca00078e002c */
[----:B------:R1:W2:Y:S02]  /*0ac0*/  LDG.E.128 R188, desc[UR6][R2.64] ;  /* 0x0000000602bc7981 */ /* 0x0002a4000c1e1d00 */
[----:B-1----:R-:W-:-:S05]  /*0ad0*/  IADD3 R2, PT, PT, R208, 0x60, RZ ;  /* 0x00000060d0027810 */ /* 0x002fca0007ffe0ff */
[----:B------:R-:W-:-:S05]  /*0ae0*/  IMAD.WIDE.U32 R2, R2, 0x10, R44 ;  /* 0x0000001002027825 */ /* 0x000fca00078e002c */
[----:B------:R1:W2:Y:S01]  /*0af0*/  LDG.E.128 R192, desc[UR6][R2.64] ;  /* 0x0000000602c07981 */ /* 0x0002a2000c1e1d00 */
[----:B------:R-:W-:Y:S02]  /*0b00*/  ISETP.NE.AND.EX P0, PT, R196, RZ, PT, P0 ;  /* 0x000000ffc400720c */ /* 0x000fe40003f05300 */
[----:B-1----:R-:W-:Y:S01]  /*0b10*/  IADD3 R2, PT, PT, R208, 0x80, RZ ;  /* 0x00000080d0027810 */ /* 0x002fe20007ffe0ff */
[----:B------:R1:W-:Y:S10]  /*0b20*/  STL [R1+0xc], R196 ;  /* 0x00000cc401007387 */ /* 0x0003f40000100800 */
[----:B------:R-:W0:Y:S01]  /*0b30*/  @P0 LDC.64 R202, c[0x0][0x438] ;  /* 0x00010e00ffca0b82 */ /* 0x000e220000000a00 */
[----:B------:R-:W-:-:S05]  /*0b40*/  IMAD.WIDE.U32 R2, R2, 0x10, R44 ;  /* 0x0000001002027825 */ /* 0x000fca00078e002c */
[----:B-1----:R1:W2:Y:S02]  /*0b50*/  LDG.E.128 R196, desc[UR6][R2.64] ;  /* 0x0000000602c47981 */ /* 0x0022a4000c1e1d00 */
[----:B------:R-:W0:Y:S08]  /*0b60*/  @P0 LDC.64 R204, c[0x0][0x438] ;  /* 0x00010e00ffcc0b82 */ /* 0x000e300000000a00 */
[----:B------:R-:W0:Y:S01]  /*0b70*/  @P0 LDC.64 R4, c[0x0][0x438] ;  /* 0x00010e00ff040b82 */ /* 0x000e220000000a00 */
[----:B-1----:R-:W-:-:S05]  /*0b80*/  @P3 IADD3 R2, PT, PT, R244, -0x1, RZ ;  /* 0xfffffffff4023810 */ /* 0x002fca0007ffe0ff */
[----:B------:R-:W-:Y:S02]  /*0b90*/  @P3 IMAD R2, R2, UR8, RZ ;  /* 0x0000000802023c24 */ /* 0x000fe4000f8e02ff */
[----:B------:R-:W1:Y:S03]  /*0ba0*/  @P0 LDC.64 R6, c[0x0][0x438] ;  /* 0x00010e00ff060b82 */ /* 0x000e660000000a00 */
[----:B------:R-:W-:-:S04]  /*0bb0*/  @P3 SHF.R.S32.HI R3, RZ, 0x1f, R2 ;  /* 0x0000001fff033819 */ /* 0x000fc80000011402 */
[----:B------:R-:W-:Y:S02]  /*0bc0*/  @P3 LEA.HI R244, R3, R2, RZ, 0x2 ;  /* 0x0000000203f43211 */ /* 0x000fe400078f10ff */
[----:B------:R-:W1:Y:S01]  /*0bd0*/  @P0 LDC.64 R2, c[0x0][0x438] ;  /* 0x00010e00ff020b82 */ /* 0x000e620000000a00 */
[----:B0-----:R-:W-:-:S04]  /*0be0*/  @P0 IMAD.WIDE.U32 R206, R206, 0x10, R202 ;  /* 0x00000010cece0825 */ /* 0x001fc800078e00ca */
[----:B------:R-:W-:Y:S01]  /*0bf0*/  @P0 IMAD.WIDE.U32 R204, R0, 0x10, R204 ;  /* 0x0000001000cc0825 */ /* 0x000fe200078e00cc */
[----:B------:R-:W5:Y:S03]  /*0c00*/  @P0 LDG.E.128 R36, desc[UR6][R206.64] ;  /* 0x00000006ce240981 */ /* 0x000f66000c1e1d00 */
[----:B------:R-:W-:Y:S01]  /*0c10*/  @P0 IMAD.WIDE.U32 R4, R211, 0x10, R4 ;  /* 0x00000010d3040825 */ /* 0x000fe200078e0004 */
[----:B------:R-:W5:Y:S03]  /*0c20*/  @P0 LDG.E.128 R32, desc[UR6][R204.64] ;  /* 0x00000006cc200981 */ /* 0x000f66000c1e1d00 */
[----:B-1----:R-:W-:Y:S01]  /*0c30*/  @P0 IMAD.WIDE.U32 R2, R210, 0x10, R2 ;  /* 0x00000010d2020825 */ /* 0x002fe200078e0002 */
[----:B------:R-:W5:Y:S04]  /*0c40*/  @P0 LDG.E.128 R20, desc[UR6][R4.64] ;  /* 0x0000000604140981 */ /* 0x000f68000c1e1d00 */
[----:B------:R0:W5:Y:S02]  /*0c50*/  @P0 LDG.E.128 R24, desc[UR6][R2.64] ;  /* 0x0000000602180981 */ /* 0x000164000c1e1d00 */
[----:B0-----:R-:W-:-:S05]  /*0c60*/  IADD3 R2, PT, PT, R208, 0xc0, RZ ;  /* 0x000000c0d0027810 */ /* 0x001fca0007ffe0ff */
[----:B------:R-:W-:-:S05]  /*0c70*/  IMAD.WIDE.U32 R2, R2, 0x10, R44 ;  /* 0x0000001002027825 */ /* 0x000fca00078e002c */
[----:B------:R0:W2:Y:S01]  /*0c80*/  LDG.E.128 R204, desc[UR6][R2.64] ;  /* 0x0000000602cc7981 */ /* 0x0000a2000c1e1d00 */
[----:B------:R-:W-:Y:S01]  /*0c90*/  MOV R0, RZ ;  /* 0x000000ff00007202 */ /* 0x000fe20000000f00 */
[----:B------:R-:W-:Y:S01]  /*0ca0*/  @P0 IMAD.WIDE.U32 R6, R209, 0x10, R6 ;  /* 0x00000010d1060825 */ /* 0x000fe200078e0006 */
[----:B------:R-:W-:Y:S02]  /*0cb0*/  @P3 LEA.HI.SX32 R0, R244, R245, 0x1e ;  /* 0x000000f5f4003211 */ /* 0x000fe400078ff2ff */
[----:B------:R-:W1:Y:S02]  /*0cc0*/  @P0 LDC.64 R244, c[0x0][0x438] ;  /* 0x00010e00fff40b82 */ /* 0x000e640000000a00 */
[----:B------:R0:W5:Y:S02]  /*0cd0*/  @P0 LDG.E.128 R28, desc[UR6][R6.64] ;  /* 0x00000006061c0981 */ /* 0x000164000c1e1d00 */
[----:B0-----:R-:W-:-:S05]  /*0ce0*/  IADD3 R2, PT, PT, R208, 0xe0, RZ ;  /* 0x000000e0d0027810 */ /* 0x001fca0007ffe0ff */
[----:B------:R-:W-:Y:S02]  /*0cf0*/  IMAD.WIDE.U32 R4, R2, 0x10, R44 ;  /* 0x0000001002047825 */ /* 0x000fe400078e002c */
[----:B------:R-:W0:Y:S08]  /*0d00*/  @P0 LDC.64 R2, c[0x0][0x438] ;  /* 0x00010e00ff020b82 */ /* 0x000e300000000a00 */
[----:B------:R-:W4:Y:S01]  /*0d10*/  @P0 LDC.64 R6, c[0x0][0x438] ;  /* 0x00010e00ff060b82 */ /* 0x000f220000000a00 */
[----:B------:R-:W-:-:S02]  /*0d20*/  IADD3 R200, PT, PT, R208, 0xa0, RZ ;  /* 0x000000a0d0c87810 */ /* 0x000fc40007ffe0ff */
[----:B------:R0:W2:Y:S02]  /*0d30*/  LDG.E.128 R208, desc[UR6][R4.64] ;  /* 0x0000000604d07981 */ /* 0x0000a4000c1e1d00 */
[----:B0-----:R-:W-:-:S04]  /*0d40*/  @P0 IMAD.WIDE.U32 R4, R250, 0x10, R2 ;  /* 0x00000010fa040825 */ /* 0x001fc800078e0002 */
[----:B-1----:R-:W-:Y:S01]  /*0d50*/  @P0 IMAD.WIDE.U32 R2, R251, 0x10, R244 ;  /* 0x00000010fb020825 */ /* 0x002fe200078e00f4 */
[----:B------:R-:W5:Y:S03]  /*0d60*/  @P0 LDG.E.128 R12, desc[UR6][R4.64] ;  /* 0x00000006040c0981 */ /* 0x000f66000c1e1d00 */
[----:B----4-:R-:W-:Y:S01]  /*0d70*/  @P0 IMAD.WIDE.U32 R6, R249, 0x10, R6 ;  /* 0x00000010f9060825 */ /* 0x010fe200078e0006 */
[----:B------:R0:W5:Y:S04]  /*0d80*/  @P0 LDG.E.128 R8, desc[UR6][R2.64] ;  /* 0x0000000602080981 */ /* 0x000168000c1e1d00 */
[----:B------:R1:W5:Y:S01]  /*0d90*/  @P0 LDG.E.128 R16, desc[UR6][R6.64] ;  /* 0x0000000606100981 */ /* 0x000362000c1e1d00 */
[C---:B0-----:R-:W-:Y:S01]  /*0da0*/  IMAD.WIDE.U32 R2, R0.reuse, 0x4, R40 ;  /* 0x0000000400027825 */ /* 0x041fe200078e0028 */
[----:B------:R-:W-:-:S02]  /*0db0*/  IADD3 R4, PT, PT, R0, 0x40, RZ ;  /* 0x0000004000047810 */ /* 0x000fc40007ffe0ff */
[C---:B-1----:R-:W-:Y:S02]  /*0dc0*/  IADD3 R7, PT, PT, R0.reuse, 0x80, RZ ;  /* 0x0000008000077810 */ /* 0x042fe40007ffe0ff */
[----:B------:R0:W5:Y:S01]  /*0dd0*/  LDG.E R245, desc[UR6][R2.64] ;  /* 0x0000000602f57981 */ /* 0x000162000c1e1900 */
[----:B------:R-:W-:Y:S01]  /*0de0*/  IADD3 R6, PT, PT, R0, 0xa0, RZ ;  /* 0x000000a000067810 */ /* 0x000fe20007ffe0ff */
[----:B------:R-:W-:Y:S01]  /*0df0*/  IMAD.WIDE.U32 R200, R200, 0x10, R44 ;  /* 0x00000010c8c87825 */ /* 0x000fe200078e002c */
[C---:B------:R-:W-:Y:S02]  /*0e00*/  IADD3 R244, PT, PT, R0.reuse, 0xc0, RZ ;  /* 0x000000c000f47810 */ /* 0x040fe40007ffe0ff */
[C---:B0-----:R-:W-:Y:S01]  /*0e10*/  IADD3 R2, PT, PT, R0.reuse, 0x20, RZ ;  /* 0x0000002000027810 */ /* 0x041fe20007ffe0ff */
[--C-:B------:R-:W-:Y:S01]  /*0e20*/  IMAD.WIDE.U32 R44, R7, 0x4, R40.reuse ;  /* 0x00000004072c7825 */ /* 0x100fe200078e0028 */
[----:B------:R-:W-:Y:S01]  /*0e30*/  IADD3 R250, PT, PT, R0, 0x60, RZ ;  /* 0x0000006000fa7810 */ /* 0x000fe20007ffe0ff */
[----:B------:R-:W4:Y:S02]  /*0e40*/  LDG.E.128 R200, desc[UR6][R200.64] ;  /* 0x00000006c8c87981 */ /* 0x000f24000c1e1d00 */
[----:B------:R-:W-:-:S04]  /*0e50*/  IMAD.WIDE.U32 R2, R2, 0x4, R40 ;  /* 0x0000000402027825 */ /* 0x000fc800078e0028 */
[----:B------:R-:W-:-:S04]  /*0e60*/  IMAD.WIDE.U32 R6, R6, 0x4, R40 ;  /* 0x0000000406067825 */ /* 0x000fc800078e0028 */
[----:B------:R-:W-:Y:S01]  /*0e70*/  IMAD.WIDE.U32 R4, R4, 0x4, R40 ;  /* 0x0000000404047825 */ /* 0x000fe200078e0028 */
[----:B------:R-:W-:-:S03]  /*0e80*/  IADD3 R0, PT, PT, R0, 0xe0, RZ ;  /* 0x000000e000007810 */ /* 0x000fc60007ffe0ff */
[--C-:B------:R-:W-:Y:S02]  /*0e90*/  IMAD.WIDE.U32 R42, R244, 0x4, R40.reuse ;  /* 0x00000004f42a7825 */ /* 0x100fe400078e0028 */
[----:B------:R0:W5:Y:S01]  /*0ea0*/  LDG.E R244, desc[UR6][R2.64] ;  /* 0x0000000602f47981 */ /* 0x000162000c1e1900 */
[----:B------:R-:W-:Y:S01]  /*0eb0*/  ISETP.NE.AND P0, PT, RZ, UR9, PT ;  /* 0x00000009ff007c0c */ /* 0x000fe2000bf05270 */
[--C-:B------:R-:W-:Y:S01]  /*0ec0*/  IMAD.WIDE.U32 R250, R250, 0x4, R40.reuse ;  /* 0x00000004fafa7825 */ /* 0x100fe200078e0028 */
[----:B0-----:R-:W-:Y:S02]  /*0ed0*/  MOV R3, R7 ;  /* 0x0000000700037202 */ /* 0x001fe40000000f00 */
[----:B------:R0:W5:Y:S01]  /*0ee0*/  LDG.E R7, desc[UR6][R4.64] ;  /* 0x0000000604077981 */ /* 0x000162000c1e1900 */
[----:B------:R-:W-:Y:S01]  /*0ef0*/  MOV R2, R6 ;  /* 0x0000000600027202 */ /* 0x000fe20000000f00 */
[----:B------:R-:W-:Y:S01]  /*0f00*/  IMAD.WIDE.U32 R40, R0, 0x4, R40 ;  /* 0x0000000400287825 */ /* 0x000fe200078e0028 */
[----:B------:R-:W-:Y:S01]  /*0f10*/  FSEL R0, R252, RZ, !P0 ;  /* 0x000000fffc007208 */ /* 0x000fe20004000000 */
[----:B------:R1:W5:Y:S01]  /*0f20*/  LDG.E R6, desc[UR6][R250.64] ;  /* 0x00000006fa067981 */ /* 0x000362000c1e1900 */
[----:B0-----:R-:W-:-:S02]  /*0f30*/  MOV R5, R45 ;  /* 0x0000002d00057202 */ /* 0x001fc40000000f00 */
[----:B------:R-:W-:Y:S01]  /*0f40*/  MOV R4, R44 ;  /* 0x0000002c00047202 */ /* 0x000fe20000000f00 */
[C---:B------:R-:W-:Y:S01]  /*0f50*/  FADD.FTZ R249, -R0.reuse, R212 ;  /* 0x000000d400f97221 */ /* 0x040fe20000010100 */
[----:B------:R0:W5:Y:S04]  /*0f60*/  LDL.LU.64 R44, [R1+0xa8] ;  /* 0x0000a800012c7983 */ /* 0x0001680000300a00 */
[----:B------:R0:W5:Y:S01]  /*0f70*/  LDG.E R5, desc[UR6][R4.64] ;  /* 0x0000000604057981 */ /* 0x000162000c1e1900 */
[----:B------:R-:W-:-:S03]  /*0f80*/  FADD.FTZ R212, -R0, R213 ;  /* 0x000000d500d47221 */ /* 0x000fc60000010100 */
[----:B------:R0:W5:Y:S04]  /*0f90*/  LDG.E R4, desc[UR6][R2.64] ;  /* 0x0000000602047981 */ /* 0x000168000c1e1900 */
[----:B------:R0:W5:Y:S04]  /*0fa0*/  LDG.E R3, desc[UR6][R42.64] ;  /* 0x000000062a037981 */ /* 0x000168000c1e1900 */
[----:B------:R0:W5:Y:S04]  /*0fb0*/  LDG.E R2, desc[UR6][R40.64] ;  /* 0x0000000628027981 */ /* 0x000168000c1e1900 */
[----:B------:R0:W5:Y:S04]  /*0fc0*/  LDL.LU.64 R42, [R1+0xa0] ;  /* 0x0000a000012a7983 */ /* 0x0001680000300a00 */
[----:B------:R0:W5:Y:S04]  /*0fd0*/  LDL.LU.64 R40, [R1+0x98] ;  /* 0x0000980001287983 */ /* 0x0001680000300a00 */
[----:B------:R-:W4:Y:S01]  /*0fe0*/  LDL R213, [R1+0x88] ;  /* 0x0000880001d57983 */ /* 0x000f220000100800 */
[C---:B------:R-:W-:Y:S01]  /*0ff0*/  FADD.FTZ R214, -R0.reuse, R214 ;  /* 0x000000d600d67221 */ /* 0x040fe20000010100 */
[C---:B------:R-:W-:Y:S01]  /*1000*/  FADD.FTZ R215, -R0.reuse, R215 ;  /* 0x000000d700d77221 */ /* 0x040fe20000010100 */
        /* <DEDUP_REMOVED lines=8> */
[C---:B--2---:R-:W-:Y:S01]  /*1090*/  FADD.FTZ R224, -R0.reuse, R224 ;  /* 0x000000e000e07221 */ /* 0x044fe20000010100 */
        /* <DEDUP_REMOVED lines=18> */
[----:B-1----:R-:W-:Y:S01]  /*11c0*/  FADD.FTZ R250, -R0, R243 ;  /* 0x000000f300fa7221 */ /* 0x002fe20000010100 */
[----:B-----5:R-:W-:Y:S01]  /*11d0*/  FMUL.FTZ R0, R246, R249 ;  /* 0x000000f9f6007220 */ /* 0x020fe20000410000 */
[----:B------:R-:W-:Y:S01]  /*11e0*/  FADD.FTZ R156, R156, R180 ;  /* 0x000000b49c9c7221 */ /* 0x000fe20000010000 */
[----:B------:R-:W-:Y:S01]  /*11f0*/  FMUL.FTZ R212, R246, R212 ;  /* 0x000000d4f6d47220 */ /* 0x000fe20000410000 */
[----:B------:R-:W-:Y:S01]  /*1200*/  FADD.FTZ R157, R157, R181 ;  /* 0x000000b59d9d7221 */ /* 0x000fe20000010000 */
[----:B------:R-:W-:Y:S01]  /*1210*/  FFMA.FTZ R104, R180, R0, R104 ;  /* 0x00000000b4687223 */ /* 0x000fe20000010068 */
[----:B------:R-:W-:Y:S01]  /*1220*/  FADD.FTZ R158, R158, R182 ;  /* 0x000000b69e9e7221 */ /* 0x000fe20000010000 */
[----:B------:R-:W2:Y:S04]  /*1230*/  LDL R252, [R1+0x80] ;  /* 0x0000800001fc7983 */ /* 0x000ea80000100800 */
[----:B------:R-:W3:Y:S01]  /*1240*/  LDL R251, [R1+0x84] ;  /* 0x0000840001fb7983 */ /* 0x000ee20000100800 */
[----:B----4-:R-:W-:Y:S01]  /*1250*/  FMUL.FTZ R213, R213, R180 ;  /* 0x000000b4d5d57220 */ /* 0x010fe20000410000 */
[----:B------:R-:W-:-:S02]  /*1260*/  FMUL.FTZ R180, R246, R214 ;  /* 0x000000d6f6b47220 */ /* 0x000fc40000410000 */
[----:B------:R-:W4:Y:S04]  /*1270*/  LDL R249, [R1+0x78] ;  /* 0x0000780001f97983 */ /* 0x000f280000100800 */
[----:B------:R-:W2:Y:S01]  /*1280*/  LDL R214, [R1+0x8c] ;  /* 0x00008c0001d67983 */ /* 0x000ea20000100800 */
[----:B------:R-:W-:-:S03]  /*1290*/  FFMA.FTZ R105, R181, R212, R105 ;  /* 0x000000d4b5697223 */ /* 0x000fc60000010069 */
[----:B------:R-:W3:Y:S01]  /*12a0*/  LDL R243, [R1+0x7c] ;  /* 0x00007c0001f37983 */ /* 0x000ee20000100800 */
[----:B--2---:R-:W-:Y:S01]  /*12b0*/  FMUL.FTZ R214, R214, R181 ;  /* 0x000000b5d6d67220 */ /* 0x004fe20000410000 */
[----:B------:R-:W-:Y:S02]  /*12c0*/  FMUL.FTZ R181, R246, R215 ;  /* 0x000000d7f6b57220 */ /* 0x000fe40000410000 */
[----:B------:R-:W2:Y:S01]  /*12d0*/  LDL R215, [R1+0x90] ;  /* 0x0000900001d77983 */ /* 0x000ea20000100800 */
[----:B------:R-:W-:Y:S01]  /*12e0*/  FFMA.FTZ R106, R182, R180, R106 ;  /* 0x000000b4b66a7223 */ /* 0x000fe2000001006a */
[----:B--2---:R-:W-:Y:S01]  /*12f0*/  FMUL.FTZ R215, R215, R182 ;  /* 0x000000b6d7d77220 */ /* 0x004fe20000410000 */
[----:B------:R-:W-:Y:S02]  /*1300*/  FMUL.FTZ R182, R246, R216 ;  /* 0x000000d8f6b67220 */ /* 0x000fe40000410000 */
[----:B------:R-:W2:Y:S01]  /*1310*/  LDL R216, [R1+0x94] ;  /* 0x0000940001d87983 */ /* 0x000ea20000100800 */
[----:B------:R-:W-:Y:S01]  /*1320*/  FADD.FTZ R159, R159, R183 ;  /* 0x000000b79f9f7221 */ /* 0x000fe20000010000 */
[----:B------:R-:W-:Y:S01]  /*1330*/  FFMA.FTZ R107, R183, R181, R107 ;  /* 0x000000b5b76b7223 */ /* 0x000fe2000001006b */
[----:B------:R-:W-:Y:S01]  /*1340*/  FADD.FTZ R160, R160, R184 ;  /* 0x000000b8a0a07221 */ /* 0x000fe20000010000 */
[----:B------:R-:W-:Y:S01]  /*1350*/  FFMA.FTZ R100, R184, R182, R100 ;  /* 0x000000b6b8647223 */ /* 0x000fe20000010064 */
[----:B------:R-:W-:Y:S01]  /*1360*/  FADD.FTZ R161, R161, R185 ;  /* 0x000000b9a1a17221 */ /* 0x000fe20000010000 */
[----:B------:R-:W-:Y:S01]  /*1370*/  FADD.FTZ R162, R162, R186 ;  /* 0x000000baa2a27221 */ /* 0x000fe20000010000 */
[----:B------:R-:W-:Y:S01]  /*1380*/  FADD.FTZ R163, R163, R187 ;  /* 0x000000bba3a37221 */ /* 0x000fe20000010000 */
[----:B--2---:R-:W-:Y:S01]  /*1390*/  FMUL.FTZ R216, R216, R183 ;  /* 0x000000b7d8d87220 */ /* 0x004fe20000410000 */
[C---:B------:R-:W-:Y:S01]  /*13a0*/  FMUL.FTZ R183, R246.reuse, R217 ;  /* 0x000000d9f6b77220 */ /* 0x040fe20000410000 */
[----:B----4-:R-:W-:Y:S01]  /*13b0*/  FMUL.FTZ R217, R249, R184 ;  /* 0x000000b8f9d97220 */ /* 0x010fe20000410000 */
[C---:B------:R-:W-:Y:S01]  /*13c0*/  FMUL.FTZ R184, R246.reuse, R218 ;  /* 0x000000daf6b87220 */ /* 0x040fe20000410000 */
[----:B---3--:R-:W-:Y:S01]  /*13d0*/  FMUL.FTZ R218, R243, R185 ;  /* 0x000000b9f3da7220 */ /* 0x008fe20000410000 */
[----:B------:R-:W-:Y:S01]  /*13e0*/  FFMA.FTZ R101, R185, R183, R101 ;  /* 0x000000b7b9657223 */ /* 0x000fe20000010065 */
[----:B------:R-:W-:Y:S01]  /*13f0*/  FMUL.FTZ R185, R246, R219 ;  /* 0x000000dbf6b97220 */ /* 0x000fe20000410000 */
[----:B------:R-:W-:Y:S01]  /*1400*/  FFMA.FTZ R102, R186, R184, R102 ;  /* 0x000000b8ba667223 */ /* 0x000fe20000010066 */
[----:B------:R-:W-:Y:S01]  /*1410*/  FMUL.FTZ R219, R252, R186 ;  /* 0x000000bafcdb7220 */ /* 0x000fe20000410000 */
[C---:B------:R-:W-:Y:S01]  /*1420*/  FMUL.FTZ R186, R246.reuse, R220 ;  /* 0x000000dcf6ba7220 */ /* 0x040fe20000410000 */
[----:B------:R-:W-:Y:S01]  /*1430*/  FFMA.FTZ R103, R187, R185, R103 ;  /* 0x000000b9bb677223 */ /* 0x000fe20000010067 */
[----:B------:R-:W-:Y:S01]  /*1440*/  FMUL.FTZ R220, R251, R187 ;  /* 0x000000bbfbdc7220 */ /* 0x000fe20000410000 */
[----:B------:R-:W-:Y:S01]  /*1450*/  FMUL.FTZ R187, R246, R221 ;  /* 0x000000ddf6bb7220 */ /* 0x000fe20000410000 */
[----:B------:R-:W-:Y:S01]  /*1460*/  FADD.FTZ R164, R164, R188 ;  /* 0x000000bca4a47221 */ /* 0x000fe20000010000 */
[----:B------:R-:W2:Y:S01]  /*1470*/  LDL R221, [R1+0x68] ;  /* 0x0000680001dd7983 */ /* 0x000ea20000100800 */
[----:B------:R-:W-:Y:S01]  /*1480*/  FFMA.FTZ R96, R188, R186, R96 ;  /* 0x000000babc607223 */ /* 0x000fe20000010060 */
[----:B------:R-:W-:-:S02]  /*1490*/  FADD.FTZ R165, R165, R189 ;  /* 0x000000bda5a57221 */ /* 0x000fc40000010000 */
[----:B------:R-:W3:Y:S01]  /*14a0*/  LDL R243, [R1+0x74] ;  /* 0x0000740001f37983 */ /* 0x000ee20000100800 */
[----:B------:R-:W-:Y:S01]  /*14b0*/  FADD.FTZ R166, R166, R190 ;  /* 0x000000bea6a67221 */ /* 0x000fe20000010000 */
[----:B------:R-:W-:Y:S02]  /*14c0*/  FADD.FTZ R167, R167, R191 ;  /* 0x000000bfa7a77221 */ /* 0x000fe40000010000 */
[----:B------:R-:W4:Y:S04]  /*14d0*/  LDL R252, [R1+0x5c] ;  /* 0x00005c0001fc7983 */ /* 0x000f280000100800 */
[----:B------:R-:W4:Y:S04]  /*14e0*/  LDL R251, [R1+0x60] ;  /* 0x0000600001fb7983 */ /* 0x000f280000100800 */
[----:B------:R-:W4:Y:S01]  /*14f0*/  LDL R249, [R1+0x64] ;  /* 0x0000640001f97983 */ /* 0x000f220000100800 */
[----:B--2---:R-:W-:Y:S01]  /*1500*/  FMUL.FTZ R221, R221, R188 ;  /* 0x000000bcdddd7220 */ /* 0x004fe20000410000 */
[----:B------:R-:W-:-:S02]  /*1510*/  FMUL.FTZ R188, R246, R222 ;  /* 0x000000def6bc7220 */ /* 0x000fc40000410000 */
[----:B------:R-:W2:Y:S01]  /*1520*/  LDL R222, [R1+0x6c] ;  /* 0x00006c0001de7983 */ /* 0x000ea20000100800 */
[----:B------:R-:W-:Y:S01]  /*1530*/  FFMA.FTZ R97, R189, R187, R97 ;  /* 0x000000bbbd617223 */ /* 0x000fe20000010061 */
[----:B--2---:R-:W-:Y:S01]  /*1540*/  FMUL.FTZ R222, R222, R189 ;  /* 0x000000bddede7220 */ /* 0x004fe20000410000 */
[----:B------:R-:W-:Y:S02]  /*1550*/  FMUL.FTZ R189, R246, R223 ;  /* 0x000000dff6bd7220 */ /* 0x000fe40000410000 */
[----:B------:R-:W2:Y:S01]  /*1560*/  LDL R223, [R1+0x70] ;  /* 0x0000700001df7983 */ /* 0x000ea20000100800 */
[----:B------:R-:W-:Y:S01]  /*1570*/  FFMA.FTZ R98, R190, R188, R98 ;  /* 0x000000bcbe627223 */ /* 0x000fe20000010062 */
[----:B------:R-:W-:Y:S01]  /*1580*/  FFMA.FTZ R99, R191, R189, R99 ;  /* 0x000000bdbf637223 */ /* 0x000fe20000010063 */
[----:B--2---:R-:W-:Y:S01]  /*1590*/  FMUL.FTZ R223, R223, R190 ;  /* 0x000000bedfdf7220 */ /* 0x004fe20000410000 */
[C---:B------:R-:W-:Y:S01]  /*15a0*/  FMUL.FTZ R190, R246.reuse, R224 ;  /* 0x000000e0f6be7220 */ /* 0x040fe20000410000 */
[----:B---3--:R-:W-:Y:S01]  /*15b0*/  FMUL.FTZ R224, R243, R191 ;  /* 0x000000bff3e07220 */ /* 0x008fe20000410000 */
[----:B------:R-:W-:Y:S01]  /*15c0*/  FMUL.FTZ R191, R246, R225 ;  /* 0x000000e1f6bf7220 */ /* 0x000fe20000410000 */
[----:B------:R-:W2:Y:S04]  /*15d0*/  LDL R243, [R1+0x48] ;  /* 0x0000480001f37983 */ /* 0x000ea80000100800 */
[----:B------:R-:W3:Y:S01]  /*15e0*/  LDL R225, [R1+0x58] ;  /* 0x0000580001e17983 */ /* 0x000ee20000100800 */
[----:B------:R-:W-:Y:S01]  /*15f0*/  FADD.FTZ R168, R168, R192 ;  /* 0x000000c0a8a87221 */ /* 0x000fe20000010000 */
[----:B------:R-:W-:Y:S01]  /*1600*/  FFMA.FTZ R92, R192, R190, R92 ;  /* 0x000000bec05c7223 */ /* 0x000fe2000001005c */
[----:B------:R-:W-:Y:S01]  /*1610*/  FADD.FTZ R169, R169, R193 ;  /* 0x000000c1a9a97221 */ /* 0x000fe20000010000 */
[----:B------:R-:W-:Y:S01]  /*1620*/  FFMA.FTZ R93, R193, R191, R93 ;  /* 0x000000bfc15d7223 */ /* 0x000fe2000001005d */
[----:B------:R-:W-:Y:S01]  /*1630*/  FADD.FTZ R170, R170, R194 ;  /* 0x000000c2aaaa7221 */ /* 0x000fe20000010000 */
[----:B------:R-:W-:Y:S01]  /*1640*/  FADD.FTZ R172, R172, R196 ;  /* 0x000000c4acac7221 */ /* 0x000fe20000010000 */
[----:B------:R-:W-:Y:S01]  /*1650*/  FADD.FTZ R171, R171, R195 ;  /* 0x000000c3abab7221 */ /* 0x000fe20000010000 */
[----:B---3--:R-:W-:Y:S01]  /*1660*/  FMUL.FTZ R225, R225, R192 ;  /* 0x000000c0e1e17220 */ /* 0x008fe20000410000 */
[----:B------:R-:W-:Y:S01]  /*1670*/  FMUL.FTZ R192, R246, R226 ;  /* 0x000000e2f6c07220 */ /* 0x000fe20000410000 */
[----:B----4-:R-:W-:Y:S01]  /*1680*/  FMUL.FTZ R226, R252, R193 ;  /* 0x000000c1fce27220 */ /* 0x010fe20000410000 */
[----:B------:R-:W-:Y:S01]  /*1690*/  FMUL.FTZ R193, R246, R227 ;  /* 0x000000e3f6c17220 */ /* 0x000fe20000410000 */
[----:B------:R-:W-:Y:S01]  /*16a0*/  FMUL.FTZ R227, R251, R194 ;  /* 0x000000c2fbe37220 */ /* 0x000fe20000410000 */
[----:B------:R-:W-:Y:S01]  /*16b0*/  FFMA.FTZ R94, R194, R192, R94 ;  /* 0x000000c0c25e7223 */ /* 0x000fe2000001005e */
[----:B------:R-:W-:Y:S01]  /*16c0*/  FMUL.FTZ R194, R246, R228 ;  /* 0x000000e4f6c27220 */ /* 0x000fe20000410000 */
[----:B--2---:R-:W-:Y:S01]  /*16d0*/  FMUL.FTZ R228, R243, R196 ;  /* 0x000000c4f3e47220 */ /* 0x004fe20000410000 */
[----:B------:R-:W-:Y:S01]  /*16e0*/  FFMA.FTZ R95, R195, R193, R95 ;  /* 0x000000c1c35f7223 */ /* 0x000fe2000001005f */
[----:B------:R-:W2:Y:S01]  /*16f0*/  LDL R252, [R1+0x50] ;  /* 0x0000500001fc7983 */ /* 0x000ea20000100800 */
[----:B------:R-:W-:Y:S01]  /*1700*/  FFMA.FTZ R88, R196, R194, R88 ;  /* 0x000000c2c4587223 */ /* 0x000fe20000010058 */
[----:B------:R-:W-:Y:S01]  /*1710*/  FMUL.FTZ R196, R246, R229 ;  /* 0x000000e5f6c47220 */ /* 0x000fe20000410000 */
[----:B------:R-:W-:Y:S01]  /*1720*/  FADD.FTZ R229, RZ, R213 ;  /* 0x000000d5ffe57221 */ /* 0x000fe20000010000 */
[----:B------:R-:W-:Y:S01]  /*1730*/  FMUL.FTZ R195, R249, R195 ;  /* 0x000000c3f9c37220 */ /* 0x000fe20000410000 */
[----:B------:R-:W3:Y:S02]  /*1740*/  LDL R251, [R1+0x54] ;  /* 0x0000540001fb7983 */ /* 0x000ee40000100800 */
[----:B------:R-:W-:-:S02]  /*1750*/  FADD.FTZ R249, R214, R229 ;  /* 0x000000e5d6f97221 */ /* 0x000fc40000010000 */
[----:B------:R-:W4:Y:S01]  /*1760*/  LDL R229, [R1+0x4c] ;  /* 0x00004c0001e57983 */ /* 0x000f220000100800 */
[----:B------:R-:W-:Y:S01]  /*1770*/  FADD.FTZ R173, R173, R197 ;  /* 0x000000c5adad7221 */ /* 0x000fe20000010000 */
[----:B------:R-:W-:Y:S01]  /*1780*/  FFMA.FTZ R89, R197, R196, R89 ;  /* 0x000000c4c5597223 */ /* 0x000fe20000010059 */
[----:B------:R-:W-:Y:S01]  /*1790*/  FADD.FTZ R174, R174, R198 ;  /* 0x000000c6aeae7221 */ /* 0x000fe20000010000 */
[----:B------:R-:W-:Y:S01]  /*17a0*/  FADD.FTZ R175, R175, R199 ;  /* 0x000000c7afaf7221 */ /* 0x000fe20000010000 */
[----:B----4-:R-:W-:Y:S01]  /*17b0*/  FMUL.FTZ R229, R229, R197 ;  /* 0x000000c5e5e57220 */ /* 0x010fe20000410000 */
[----:B------:R-:W-:Y:S01]  /*17c0*/  FMUL.FTZ R197, R246, R230 ;  /* 0x000000e6f6c57220 */ /* 0x000fe20000410000 */
[----:B--2---:R-:W-:Y:S01]  /*17d0*/  FMUL.FTZ R230, R252, R198 ;  /* 0x000000c6fce67220 */ /* 0x004fe20000410000 */
[----:B------:R-:W-:Y:S01]  /*17e0*/  FADD.FTZ R176, R176, R200 ;  /* 0x000000c8b0b07221 */ /* 0x000fe20000010000 */
[----:B------:R-:W2:Y:S01]  /*17f0*/  LDL R252, [R1+0x40] ;  /* 0x0000400001fc7983 */ /* 0x000ea20000100800 */
[----:B------:R-:W-:Y:S01]  /*1800*/  FFMA.FTZ R90, R198, R197, R90 ;  /* 0x000000c5c65a7223 */ /* 0x000fe2000001005a */
[----:B------:R-:W-:Y:S01]  /*1810*/  FMUL.FTZ R198, R246, R231 ;  /* 0x000000e7f6c67220 */ /* 0x000fe20000410000 */
[----:B---3--:R-:W-:-:S02]  /*1820*/  FMUL.FTZ R231, R251, R199 ;  /* 0x000000c7fbe77220 */ /* 0x008fc40000410000 */
[----:B------:R-:W3:Y:S01]  /*1830*/  LDL R251, [R1+0x44] ;  /* 0x0000440001fb7983 */ /* 0x000ee20000100800 */
[----:B------:R-:W-:Y:S01]  /*1840*/  FFMA.FTZ R91, R199, R198, R91 ;  /* 0x000000c6c75b7223 */ /* 0x000fe2000001005b */
[----:B------:R-:W-:Y:S02]  /*1850*/  FMUL.FTZ R199, R246, R232 ;  /* 0x000000e8f6c77220 */ /* 0x000fe40000410000 */
[----:B------:R-:W4:Y:S02]  /*1860*/  LDL R232, [R1+0x38] ;  /* 0x0000380001e87983 */ /* 0x000f240000100800 */
[----:B------:R-:W-:Y:S01]  /*1870*/  FFMA.FTZ R80, R200, R199, R80 ;  /* 0x000000c7c8507223 */ /* 0x000fe20000010050 */
[----:B----4-:R-:W-:Y:S01]  /*1880*/  FMUL.FTZ R232, R232, R200 ;  /* 0x000000c8e8e87220 */ /* 0x010fe20000410000 */
[----:B------:R-:W-:Y:S02]  /*1890*/  FMUL.FTZ R200, R246, R233 ;  /* 0x000000e9f6c87220 */ /* 0x000fe40000410000 */
        /* <DEDUP_REMOVED lines=38> */
[----:B------:R-:W-:-:S04]  /*1b00*/  FFMA.FTZ R243, R0, R213, RZ ;  /* 0x000000d500f37223 */ /* 0x000fc800000100ff */
        /* <DEDUP_REMOVED lines=25> */
[----:B----4-:R-:W-:Y:S01]  /*1ca0*/  FMUL.FTZ R240, R240, R208 ;  /* 0x000000d0f0f07220 */ /* 0x010fe20000410000 */
[----:B------:R-:W-:Y:S02]  /*1cb0*/  FMUL.FTZ R208, R246, R241 ;  /* 0x000000f1f6d07220 */ /* 0x000fe40000410000 */
        /* <DEDUP_REMOVED lines=30> */
[----:B------:R-:W-:Y:S01]  /*1ea0*/  FADD.FTZ R249, R239, R249 ;  /* 0x000000f9eff97221 */ /* 0x000fe20000010000 */
[----:B------:R-:W-:Y:S02]  /*1eb0*/  FADD.FTZ R118, R118, R210 ;  /* 0x000000d276767221 */ /* 0x000fe40000010000 */
[----:B------:R-:W-:Y:S01]  /*1ec0*/  FFMA.FTZ R243, R207, R240, R243 ;  /* 0x000000f0cff37223 */ /* 0x000fe200000100f3 */
[----:B------:R-:W-:Y:S01]  /*1ed0*/  FADD.FTZ R249, R240, R249 ;  /* 0x000000f9f0f97221 */ /* 0x000fe20000010000 */
[----:B------:R-:W-:Y:S01]  /*1ee0*/  FADD.FTZ R119, R119, R211 ;  /* 0x000000d377777221 */ /* 0x000fe20000010000 */
[----:B---3--:R-:W-:Y:S01]  /*1ef0*/  FMUL.FTZ R251, R251, R211 ;  /* 0x000000d3fbfb7220 */ /* 0x008fe20000410000 */
[----:B----4-:R-:W-:Y:S01]  /*1f00*/  FMUL.FTZ R241, R241, R209 ;  /* 0x000000d1f1f17220 */ /* 0x010fe20000410000 */
[----:B------:R-:W-:Y:S01]  /*1f10*/  FMUL.FTZ R209, R246, R242 ;  /* 0x000000f2f6d17220 */ /* 0x000fe20000410000 */
[----:B--2---:R-:W-:-:S03]  /*1f20*/  FMUL.FTZ R242, R252, R210 ;  /* 0x000000d2fcf27220 */ /* 0x004fc60000410000 */
[----:B------:R-:W-:Y:S01]  /*1f30*/  FFMA.FTZ R74, R210, R209, R74 ;  /* 0x000000d1d24a7223 */ /* 0x000fe2000001004a */
[----:B------:R-:W-:Y:S01]  /*1f40*/  FMUL.FTZ R210, R246, R250 ;  /* 0x000000faf6d27220 */ /* 0x000fe20000410000 */
[----:B------:R-:W-:Y:S01]  /*1f50*/  FFMA.FTZ R243, R208, R241, R243 ;  /* 0x000000f1d0f37223 */ /* 0x000fe200000100f3 */
[----:B------:R-:W-:Y:S02]  /*1f60*/  FADD.FTZ R249, R249, R241 ;  /* 0x000000f1f9f97221 */ /* 0x000fe40000010000 */
[----:B------:R-:W-:Y:S01]  /*1f70*/  FFMA.FTZ R75, R211, R210, R75 ;  /* 0x000000d2d34b7223 */ /* 0x000fe2000001004b */
[----:B------:R-:W-:Y:S01]  /*1f80*/  FFMA.FTZ R243, R209, R242, R243 ;  /* 0x000000f2d1f37223 */ /* 0x000fe200000100f3 */
[----:B------:R-:W-:-:S03]  /*1f90*/  FADD.FTZ R211, R249, R242 ;  /* 0x000000f2f9d37221 */ /* 0x000fc60000010000 */
[----:B------:R-:W-:Y:S01]  /*1fa0*/  FFMA.FTZ R252, R210, R251, R243 ;  /* 0x000000fbd2fc7223 */ /* 0x000fe200000100f3 */
[----:B------:R-:W-:Y:S01]  /*1fb0*/  FADD.FTZ R250, R211, R251 ;  /* 0x000000fbd3fa7221 */ /* 0x000fe20000010000 */
[----:B0-----:R-:W-:Y:S06]  /*1fc0*/  BRA `(.L_x_19683) ;  /* 0x0000000400cc7947 */ /* 0x001fec0003800000 */
.L_x_19682:
[----:B------:R-:W2:Y:S01]  /*1fd0*/  LDL R211, [R1+0x4] ;  /* 0x0000040001d37983 */ /* 0x000ea20000100800 */
[----:B------:R-:W-:Y:S01]  /*1fe0*/  HFMA2 R6, -RZ, RZ, 0, 0 ;  /* 0x00000000ff067431 */ /* 0x000fe200000001ff */
[----:B------:R-:W-:Y:S01]  /*1ff0*/  MOV R4, UR14 ;  /* 0x0000000e00047c02 */ /* 0x000fe20008000f00 */
[----:B------:R-:W-:Y:S01]  /*2000*/  HFMA2 R252, -RZ, RZ, 0, 0 ;  /* 0x00000000fffc7431 */ /* 0x000fe200000001ff */
[----:B------:R-:W-:Y:S02]  /*2010*/  MOV R250, RZ ;  /* 0x000000ff00fa7202 */ /* 0x000fe40000000f00 */
[----:B------:R-:W-:Y:S01]  /*2020*/  ISETP.NE.U32.AND P0, PT, R4, RZ, PT ;  /* 0x000000ff0400720c */ /* 0x000fe20003f05070 */
[----:B------:R0:W-:Y:S01]  /*2030*/  STL [R1+0x8], R4 ;  /* 0x0000080401007387 */ /* 0x0001e20000100800 */
[----:B--2---:R-:W-:-:S13]  /*2040*/  ISETP.GE.AND P3, PT, R211, 0x1, PT ;  /* 0x00000001d300780c */ /* 0x004fda0003f66270 */
[----:B-1----:R-:W1:Y:S01]  /*2050*/  @P3 LDC R2, c[0x0][0x388] ;  /* 0x0000e200ff023b82 */ /* 0x002e620000000800 */
        /* <DEDUP_REMOVED lines=23> */
[----:B0-----:R-:W-:-:S05]  /*21d0*/  IMAD.WIDE.U32 R2, R2, 0x4, R8 ;  /* 0x0000000402027825 */ /* 0x001fca00078e0008 */
[----:B------:R0:W5:Y:S01]  /*21e0*/  LDG.E R244, desc[UR6][R2.64] ;  /* 0x0000000602f47981 */ /* 0x000162000c1e1900 */
[----:B------:R-:W-:-:S04]  /*21f0*/  IMAD.WIDE.U32 R16, R7, 0x4, R8 ;  /* 0x0000000407107825 */ /* 0x000fc800078e0008 */
[----:B------:R-:W-:-:S04]  /*2200*/  IMAD.WIDE.U32 R4, R4, 0x4, R8 ;  /* 0x0000000404047825 */ /* 0x000fc800078e0008 */
[----:B------:R-:W-:Y:S01]  /*2210*/  IMAD.WIDE.U32 R14, R211, 0x4, R8 ;  /* 0x00000004d30e7825 */ /* 0x000fe200078e0008 */
[----:B0-----:R-:W-:-:S03]  /*2220*/  IADD3 R2, PT, PT, R6, 0x40, RZ ;  /* 0x0000004006027810 */ /* 0x001fc60007ffe0ff */
[----:B------:R-:W-:-:S04]  /*2230*/  IMAD.WIDE.U32 R12, R243, 0x4, R8 ;  /* 0x00000004f30c7825 */ /* 0x000fc800078e0008 */
[----:B------:R-:W-:-:S04]  /*2240*/  IMAD.WIDE.U32 R2, R2, 0x4, R8 ;  /* 0x0000000402027825 */ /* 0x000fc800078e0008 */
[--C-:B------:R-:W-:Y:S01]  /*2250*/  IMAD.WIDE.U32 R10, R6, 0x4, R8.reuse ;  /* 0x00000004060a7825 */ /* 0x100fe200078e0008 */
[----:B------:R0:W5:Y:S03]  /*2260*/  LDG.E R7, desc[UR6][R2.64] ;  /* 0x0000000602077981 */ /* 0x000166000c1e1900 */
[----:B------:R-:W-:Y:S01]  /*2270*/  IMAD.WIDE.U32 R8, R245, 0x4, R8 ;  /* 0x00000004f5087825 */ /* 0x000fe200078e0008 */
[----:B------:R1:W5:Y:S04]  /*2280*/  LDG.E R6, desc[UR6][R4.64] ;  /* 0x0000000604067981 */ /* 0x000368000c1e1900 */
[----:B------:R1:W5:Y:S01]  /*2290*/  LDG.E R245, desc[UR6][R10.64] ;  /* 0x000000060af57981 */ /* 0x000362000c1e1900 */
[----:B0-----:R-:W-:-:S02]  /*22a0*/  MOV R2, R16 ;  /* 0x0000001000027202 */ /* 0x001fc40000000f00 */
[----:B------:R-:W-:Y:S02]  /*22b0*/  MOV R3, R17 ;  /* 0x0000001100037202 */ /* 0x000fe40000000f00 */
[----:B------:R1:W5:Y:S04]  /*22c0*/  LDL.LU.64 R16, [R1+0xb8] ;  /* 0x0000b80001107983 */ /* 0x0003680000300a00 */
[----:B------:R1:W5:Y:S04]  /*22d0*/  LDG.E R5, desc[UR6][R14.64] ;  /* 0x000000060e057981 */ /* 0x000368000c1e1900 */
[----:B------:R1:W5:Y:S04]  /*22e0*/  LDG.E R4, desc[UR6][R2.64] ;  /* 0x0000000602047981 */ /* 0x000368000c1e1900 */
[----:B------:R1:W5:Y:S04]  /*22f0*/  LDL.LU.64 R14, [R1+0xb0] ;  /* 0x0000b000010e7983 */ /* 0x0003680000300a00 */
[----:B------:R1:W5:Y:S04]  /*2300*/  LDG.E R3, desc[UR6][R12.64] ;  /* 0x000000060c037981 */ /* 0x000368000c1e1900 */
[----:B------:R1:W5:Y:S04]  /*2310*/  LDG.E R2, desc[UR6][R8.64] ;  /* 0x0000000608027981 */ /* 0x000368000c1e1900 */
[----:B------:R1:W5:Y:S04]  /*2320*/  LDL.LU.64 R12, [R1+0xa8] ;  /* 0x0000a800010c7983 */ /* 0x0003680000300a00 */
[----:B------:R1:W5:Y:S04]  /*2330*/  LDL.LU.64 R10, [R1+0xa0] ;  /* 0x0000a000010a7983 */ /* 0x0003680000300a00 */
[----:B------:R1:W5:Y:S01]  /*2340*/  LDL.LU.64 R8, [R1+0x98] ;  /* 0x0000980001087983 */ /* 0x0003620000300a00 */
[----:B------:R-:W-:Y:S05]  /*2350*/  BRA `(.L_x_19683) ;  /* 0x0000000000e87947 */ /* 0x000fea0003800000 */
.L_x_19684:
        /* <DEDUP_REMOVED lines=17> */
[----:B------:R-:W-:Y:S01]  /*2470*/  IMAD.WIDE.U32 R2, R2, 0x4, R18 ;  /* 0x0000000402027825 */ /* 0x000fe200078e0012 */
[----:B------:R-:W-:-:S03]  /*2480*/  IADD3 R4, PT, PT, R6, 0x40, RZ ;  /* 0x0000004006047810 */ /* 0x000fc60007ffe0ff */
[----:B------:R-:W-:-:S04]  /*2490*/  IMAD.WIDE.U32 R14, R14, 0x4, R18 ;  /* 0x000000040e0e7825 */ /* 0x000fc800078e0012 */
[--C-:B------:R-:W-:Y:S01]  /*24a0*/  IMAD.WIDE.U32 R16, R6, 0x4, R18.reuse ;  /* 0x0000000406107825 */ /* 0x100fe200078e0012 */
[----:B------:R-:W-:Y:S01]  /*24b0*/  IADD3 R24, PT, PT, R22, 0xc0, RZ ;  /* 0x000000c016187810 */ /* 0x000fe20007ffe0ff */
[----:B------:R-:W5:Y:S02]  /*24c0*/  LDG.E R244, desc[UR6][R2.64] ;  /* 0x0000000602f47981 */ /* 0x000f64000c1e1900 */
[--C-:B------:R-:W-:Y:S01]  /*24d0*/  IMAD.WIDE.U32 R4, R4, 0x4, R18.reuse ;  /* 0x0000000404047825 */ /* 0x100fe200078e0012 */
[----:B------:R-:W-:Y:S01]  /*24e0*/  IADD3 R23, PT, PT, R22, 0xe0, RZ ;  /* 0x000000e016177810 */ /* 0x000fe20007ffe0ff */
[----:B------:R0:W5:Y:S02]  /*24f0*/  LDG.E R6, desc[UR6][R8.64] ;  /* 0x0000000608067981 */ /* 0x000164000c1e1900 */
[----:B------:R-:W-:Y:S02]  /*2500*/  IMAD.WIDE.U32 R18, R7, 0x4, R18 ;  /* 0x0000000407127825 */ /* 0x000fe400078e0012 */
[----:B------:R-:W5:Y:S02]  /*2510*/  LDG.E R7, desc[UR6][R4.64] ;  /* 0x0000000604077981 */ /* 0x000f64000c1e1900 */
[----:B--2---:R-:W-:-:S02]  /*2520*/  IMAD.WIDE.U32 R26, R24, 0x10, R20 ;  /* 0x00000010181a7825 */ /* 0x004fc400078e0014 */
[----:B------:R1:W5:Y:S02]  /*2530*/  LDG.E R3, desc[UR6][R14.64] ;  /* 0x000000060e037981 */ /* 0x000364000c1e1900 */
[C-C-:B0-----:R-:W-:Y:S02]  /*2540*/  IMAD.WIDE.U32 R8, R22.reuse, 0x10, R20.reuse ;  /* 0x0000001016087825 */ /* 0x141fe400078e0014 */
[----:B------:R-:W5:Y:S04]  /*2550*/  LDG.E R245, desc[UR6][R16.64] ;  /* 0x0000000610f57981 */ /* 0x000f68000c1e1900 */
[----:B------:R0:W5:Y:S01]  /*2560*/  LDG.E R5, desc[UR6][R10.64] ;  /* 0x000000060a057981 */ /* 0x000162000c1e1900 */
[----:B------:R-:W-:Y:S01]  /*2570*/  IMAD.WIDE.U32 R28, R23, 0x10, R20 ;  /* 0x00000010171c7825 */ /* 0x000fe200078e0014 */
[----:B-1----:R-:W-:-:S02]  /*2580*/  IADD3 R14, PT, PT, R22, 0x60, RZ ;  /* 0x00000060160e7810 */ /* 0x002fc40007ffe0ff */
[----:B------:R1:W5:Y:S04]  /*2590*/  LDG.E R4, desc[UR6][R12.64] ;  /* 0x000000060c047981 */ /* 0x000368000c1e1900 */
[----:B------:R2:W5:Y:S01]  /*25a0*/  LDG.E R2, desc[UR6][R18.64] ;  /* 0x0000000612027981 */ /* 0x000562000c1e1900 */
[C---:B0-----:R-:W-:Y:S02]  /*25b0*/  IADD3 R10, PT, PT, R22.reuse, 0x20, RZ ;  /* 0x00000020160a7810 */ /* 0x041fe40007ffe0ff */
[C---:B------:R-:W-:Y:S01]  /*25c0*/  IADD3 R16, PT, PT, R22.reuse, 0x80, RZ ;  /* 0x0000008016107810 */ /* 0x040fe20007ffe0ff */
[----:B------:R0:W5:Y:S01]  /*25d0*/  LDG.E.128 R36, desc[UR6][R8.64] ;  /* 0x0000000608247981 */ /* 0x000162000c1e1d00 */
[----:B-1----:R-:W-:Y:S01]  /*25e0*/  IADD3 R12, PT, PT, R22, 0x40, RZ ;  /* 0x00000040160c7810 */ /* 0x002fe20007ffe0ff */
[----:B------:R-:W-:Y:S01]  /*25f0*/  IMAD.WIDE.U32 R10, R10, 0x10, R20 ;  /* 0x000000100a0a7825 */ /* 0x000fe200078e0014 */
[----:B--2---:R-:W-:-:S03]  /*2600*/  IADD3 R18, PT, PT, R22, 0xa0, RZ ;  /* 0x000000a016127810 */ /* 0x004fc60007ffe0ff */
[--C-:B------:R-:W-:Y:S01]  /*2610*/  IMAD.WIDE.U32 R12, R12, 0x10, R20.reuse ;  /* 0x000000100c0c7825 */ /* 0x100fe200078e0014 */
[----:B------:R1:W5:Y:S03]  /*2620*/  LDG.E.128 R32, desc[UR6][R10.64] ;  /* 0x000000060a207981 */ /* 0x000366000c1e1d00 */
[--C-:B------:R-:W-:Y:S01]  /*2630*/  IMAD.WIDE.U32 R14, R14, 0x10, R20.reuse ;  /* 0x000000100e0e7825 */ /* 0x100fe200078e0014 */
[----:B0-----:R-:W-:Y:S02]  /*2640*/  MOV R8, R28 ;  /* 0x0000001c00087202 */ /* 0x001fe40000000f00 */
[----:B------:R-:W-:Y:S01]  /*2650*/  MOV R9, R29 ;  /* 0x0000001d00097202 */ /* 0x000fe20000000f00 */
[----:B------:R-:W-:Y:S01]  /*2660*/  IMAD.WIDE.U32 R16, R16, 0x10, R20 ;  /* 0x0000001010107825 */ /* 0x000fe200078e0014 */
[----:B------:R0:W5:Y:S01]  /*2670*/  LDG.E.128 R28, desc[UR6][R12.64] ;  /* 0x000000060c1c7981 */ /* 0x000162000c1e1d00 */
[----:B-1----:R-:W-:-:S02]  /*2680*/  MOV R10, R26 ;  /* 0x0000001a000a7202 */ /* 0x002fc40000000f00 */
[----:B------:R-:W-:Y:S01]  /*2690*/  IMAD.WIDE.U32 R18, R18, 0x10, R20 ;  /* 0x0000001012127825 */ /* 0x000fe200078e0014 */
[----:B------:R-:W-:Y:S01]  /*26a0*/  MOV R11, R27 ;  /* 0x0000001b000b7202 */ /* 0x000fe20000000f00 */
[----:B------:R0:W5:Y:S04]  /*26b0*/  LDG.E.128 R20, desc[UR6][R16.64] ;  /* 0x0000000610147981 */ /* 0x000168000c1e1d00 */
[----:B------:R0:W5:Y:S04]  /*26c0*/  LDG.E.128 R24, desc[UR6][R14.64] ;  /* 0x000000060e187981 */ /* 0x000168000c1e1d00 */
[----:B------:R-:W5:Y:S04]  /*26d0*/  LDG.E.128 R16, desc[UR6][R18.64] ;  /* 0x0000000612107981 */ /* 0x000f68000c1e1d00 */
[----:B------:R0:W5:Y:S04]  /*26e0*/  LDG.E.128 R12, desc[UR6][R10.64] ;  /* 0x000000060a0c7981 */ /* 0x000168000c1e1d00 */
[----:B0-----:R-:W5:Y:S02]  /*26f0*/  LDG.E.128 R8, desc[UR6][R8.64] ;  /* 0x0000000608087981 */ /* 0x001f64000c1e1d00 */
.L_x_19683:
[----:B------:R-:W-:Y:S05]  /*2700*/  BSYNC.RECONVERGENT B1 ;  /* 0x0000000000017941 */ /* 0x000fea0003800200 */
.L_x_19681:
        /* <DEDUP_REMOVED lines=17> */
[----:B------:R-:W-:Y:S04]  /*2820*/  STL [R1], R243 ;  /* 0x000000f301007387 */ /* 0x000fe80000100800 */
[----:B------:R-:W2:Y:S01]  /*2830*/  SHFL.BFLY PT, R243, R243, 0x10, 0x1f ;  /* 0x0e001f00f3f37f89 */ /* 0x000ea200000e0000 */
[----:B0-----:R-:W-:-:S05]  /*2840*/  FADD.FTZ R252, R252, R211 ;  /* 0x000000d3fcfc7221 */ /* 0x001fca0000010000 */
[----:B------:R0:W3:Y:S04]  /*2850*/  SHFL.BFLY PT, R211, R252, 0x10, 0x1f ;  /* 0x0e001f00fcd37f89 */ /* 0x0000e800000e0000 */
[----:B--2---:R0:W-:Y:S02]  /*2860*/  STL [R1+0x10], R243 ;  /* 0x000010f301007387 */ /* 0x0041e40000100800 */
.L_x_19944:
[----:B------:R-:W1:Y:S04]  /*2870*/  LDL.LU R250, [R1+0x10] ;  /* 0x0000100001fa7983 */ /* 0x000e680000300800 */
[----:B------:R-:W1:Y:S04]  /*2880*/  LDL.LU R249, [R1] ;  /* 0x0000000001f97983 */ /* 0x000e680000300800 */
[----:B0-----:R-:W2:Y:S04]  /*2890*/  LDL.LU R243, [R1+0x4] ;  /* 0x0000040001f37983 */ /* 0x001ea80000300800 */
[----:B-----5:R-:W-:Y:S04]  /*28a0*/  STL.64 [R1+0xa0], R2 ;  /* 0x0000a00201007387 */ /* 0x020fe80000100a00 */
[----:B------:R0:W-:Y:S04]  /*28b0*/  STL [R1+0x98], R0 ;  /* 0x0000980001007387 */ /* 0x0001e80000100800 */
[----:B0-----:R-:W4:Y:S01]  /*28c0*/  LDL R0, [R1+0x8] ;  /* 0x0000080001007983 */ /* 0x001f220000100800 */
[----:B-1----:R-:W-:Y:S01]  /*28d0*/  FADD.FTZ R2, R249, R250 ;  /* 0x000000faf9027221 */ /* 0x002fe20000010000 */
[----:B---3--:R-:W-:Y:S01]  /*28e0*/  FADD.FTZ R250, R252, R211 ;  /* 0x000000d3fcfa7221 */ /* 0x008fe20000010000 */
[----:B------:R-:W-:Y:S01]  /*28f0*/  HFMA2 R252, -RZ, RZ, 0, 0 ;  /* 0x00000000fffc7431 */ /* 0x000fe200000001ff */
[----:B--2---:R-:W-:-:S02]  /*2900*/  @P3 IADD3 R211, PT, PT, R243, -0x1, RZ ;  /* 0xfffffffff3d33810 */ /* 0x004fc40007ffe0ff */
[----:B------:R0:W-:Y:S01]  /*2910*/  STL [R1+0x10], R2 ;  /* 0x0000100201007387 */ /* 0x0001e20000100800 */
[----:B------:R-:W-:Y:S02]  /*2920*/  IMAD R243, R248, UR8, RZ ;  /* 0x00000008f8f37c24 */ /* 0x000fe4000f8e02ff */
[----:B------:R-:W-:-:S03]  /*2930*/  @P3 IMAD R211, R211, UR8, RZ ;  /* 0x00000008d3d33c24 */ /* 0x000fc6000f8e02ff */
[----:B------:R-:W-:Y:S01]  /*2940*/  SHF.R.S32.HI R249, RZ, 0x1f, R243 ;  /* 0x0000001ffff97819 */ /* 0x000fe200000114f3 */
[----:B0-----:R-:W0:Y:S03]  /*2950*/  S2R R2, SR_TID.X ;  /* 0x0000000000027919 */ /* 0x001e260000002100 */
[----:B------:R-:W-:Y:S02]  /*2960*/  LEA.HI R243, R249, R243, RZ, 0x2 ;  /* 0x000000f3f9f37211 */ /* 0x000fe400078f10ff */
[----:B------:R-:W-:-:S04]  /*2970*/  @P3 SHF.R.S32.HI R249, RZ, 0x1f, R211 ;  /* 0x0000001ffff93819 */ /* 0x000fc800000114d3 */
[----:B------:R-:W-:Y:S02]  /*2980*/  @P3 LEA.HI R211, R249, R211, RZ, 0x2 ;  /* 0x000000d3f9d33211 */ /* 0x000fe400078f10ff */
[----:B0-----:R-:W-:-:S04]  /*2990*/  LOP3.LUT R2, R2, 0x1f, RZ, 0xc0, !PT ;  /* 0x0000001f02027812 */ /* 0x001fc800078ec0ff */
[-C--:B------:R-:W-:Y:S02]  /*29a0*/  LEA.HI.SX32 R249, R243, R2.reuse, 0x1e ;  /* 0x00000002f3f97211 */ /* 0x080fe400078ff2ff */
[----:B------:R-:W-:Y:S01]  /*29b0*/  @P3 LEA.HI.SX32 R252, R211, R2, 0x1e ;  /* 0x00000002d3fc3211 */ /* 0x000fe200078ff2ff */
[----:B------:R-:W2:Y:S01]  /*29c0*/  LDL.LU R243, [R1+0x10] ;  /* 0x0000100001f37983 */ /* 0x000ea20000300800 */
[----:B------:R-:W0:Y:S03]  /*29d0*/  @P3 LDC.64 R2, c[0x0][0x390] ;  /* 0x0000e400ff023b82 */ /* 0x000e260000000a00 */
[----:B------:R-:W3:Y:S01]  /*29e0*/  LDL R211, [R1+0xc] ;  /* 0x00000c0001d37983 */ /* 0x000ee20000100800 */
[----:B----4-:R-:W-:Y:S01]  /*29f0*/  ISETP.NE.U32.AND P0, PT, R0, RZ, PT ;  /* 0x000000ff0000720c */ /* 0x010fe20003f05070 */
[----:B0-----:R-:W-:-:S05]  /*2a00*/  @P3 IMAD.WIDE.U32 R2, R252, 0x10, R2 ;  /* 0x00000010fc023825 */ /* 0x001fca00078e0002 */
[----:B------:R0:W5:Y:S04]  /*2a10*/  @P3 LDG.E.128 R112, desc[UR6][R2.64] ;  /* 0x0000000602703981 */ /* 0x000168000c1e1d00 */
[----:B------:R0:W5:Y:S04]  /*2a20*/  LDL.LU.64 R2, [R1+0xa0] ;  /* 0x0000a00001027983 */ /* 0x0001680000300a00 */
[----:B------:R0:W5:Y:S01]  /*2a30*/  LDL.LU R0, [R1+0x98] ;  /* 0x0000980001007983 */ /* 0x0001620000300800 */
[----:B------:R-:W-:Y:S01]  /*2a40*/  ISETP.NE.AND P1, PT, RZ, UR9, PT ;  /* 0x00000009ff007c0c */ /* 0x000fe2000bf25270 */
[----:B------:R-:W-:Y:S01]  /*2a50*/  BSSY.RECONVERGENT B1, `(.L_x_19686) ;  /* 0x000012f000017945 */ /* 0x000fe20003800200 */
[----:B------:R-:W-:Y:S01]  /*2a60*/  FMUL.FTZ R250, R250, UR10 ;  /* 0x0000000afafa7c20 */ /* 0x000fe20008410000 */
[----:B---3--:R-:W-:Y:S01]  /*2a70*/  ISETP.NE.AND.EX P0, PT, R211, RZ, PT, P0 ;  /* 0x000000ffd300720c */ /* 0x008fe20003f05300 */
[----:B--2---:R-:W-:-:S05]  /*2a80*/  FMUL.FTZ R211, R243, UR10 ;  /* 0x0000000af3d37c20 */ /* 0x004fca0008410000 */
        /* <DEDUP_REMOVED lines=12> */
[----:B-----5:R-:W-:Y:S01]  /*2b50*/  FFMA.FTZ R108, R0, R250, R243 ;  /* 0x000000fa006c7223 */ /* 0x020fe200000100f3 */
[----:B------:R-:W-:Y:S01]  /*2b60*/  ISETP.GT.AND P0, PT, R247, RZ, PT ;  /* 0x000000fff700720c */ /* 0x000fe20003f04270 */
[----:B------:R1:W-:Y:S02]  /*2b70*/  STL [R1+0x98], R2 ;  /* 0x0000980201007387 */ /* 0x0003e40000100800 */
[----:B------:R-:W-:-:S04]  /*2b80*/  FADD.FTZ R108, R213, -R108 ;  /* 0x8000006cd56c7221 */ /* 0x000fc80000010000 */
[----:B------:R-:W-:-:S05]  /*2b90*/  FMUL.FTZ R108, R246, R108 ;  /* 0x0000006cf66c7220 */ /* 0x000fca0000410000 */
[----:B------:R-:W-:Y:S02]  /*2ba0*/  FSEL R108, R108, RZ, P0 ;  /* 0x000000ff6c6c7208 */ /* 0x000fe40000000000 */
[----:B------:R-:W-:-:S03]  /*2bb0*/  LOP3.LUT P0, RZ, R245, 0xff, RZ, 0xc0, !PT ;  /* 0x000000fff5ff7812 */ /* 0x000fc6000780c0ff */
[----:B------:R-:W-:-:S04]  /*2bc0*/  FMUL.FTZ R108, R108, UR13 ;  /* 0x0000000d6c6c7c20 */ /* 0x000fc80008410000 */
[----:B------:R-:W-:-:S04]  /*2bd0*/  FMUL.FTZ R108, R108, UR12 ;  /* 0x0000000c6c6c7c20 */ /* 0x000fc80008410000 */
[----:B-1----:R-:W-:-:S05]  /*2be0*/  FMUL.FTZ R2, R112, R108 ;  /* 0x0000006c70027220 */ /* 0x002fca0000410000 */
[----:B------:R-:W-:-:S05]  /*2bf0*/  FSEL R2, R2, RZ, P0 ;  /* 0x000000ff02027208 */ /* 0x000fca0000000000 */
[----:B------:R-:W-:Y:S02]  /*2c00*/  FADD.FTZ R40, R40, R2 ;  /* 0x0000000228287221 */ /* 0x000fe40000010000 */
[----:B------:R1:W5:Y:S01]  /*2c10*/  LDL.LU R2, [R1+0x98] ;  /* 0x0000980001027983 */ /* 0x0003620000300800 */
[----:B------:R-:W-:-:S05]  /*2c20*/  FMUL.FTZ R108, R152, R108 ;  /* 0x0000006c986c7220 */ /* 0x000fca0000410000 */
[----:B------:R-:W-:-:S07]  /*2c30*/  SEL R108, R108, RZ, P0 ;  /* 0x000000ff6c6c7207 */ /* 0x000fce0000000000 */
.L_x_19690:
[----:B------:R-:W-:Y:S05]  /*2c40*/  BSYNC.RECONVERGENT B2 ;  /* 0x0000000000027941 */ /* 0x000fea0003800200 */
.L_x_19689:
        /* <DEDUP_REMOVED lines=11> */
[----:B--2---:R-:W-:-:S05]  /*2d00*/  FMUL.FTZ R0, R113, R109 ;  /* 0x0000006d71007220 */ /* 0x004fca0000410000 */
[----:B------:R-:W-:-:S05]  /*2d10*/  FSEL R0, R0, RZ, P0 ;  /* 0x000000ff00007208 */ /* 0x000fca0000000000 */
[----:B------:R-:W-:Y:S02]  /*2d20*/  FADD.FTZ R41, R41, R0 ;  /* 0x0000000029297221 */ /* 0x000fe40000010000 */
[----:B------:R2:W5:Y:S01]  /*2d30*/  LDL.LU R0, [R1+0x98] ;  /* 0x0000980001007983 */ /* 0x0005620000300800 */
[----:B------:R-:W-:-:S05]  /*2d40*/  FMUL.FTZ R109, R153, R109 ;  /* 0x0000006d996d7220 */ /* 0x000fca0000410000 */
[----:B------:R-:W-:-:S07]  /*2d50*/  SEL R109, R109, RZ, P0 ;  /* 0x000000ff6d6d7207 */ /* 0x000fce0000000000 */
.L_x_19692:
[----:B------:R-:W-:Y:S05]  /*2d60*/  BSYNC.RECONVERGENT B2 ;  /* 0x0000000000027941 */ /* 0x000fea0003800200 */
.L_x_19691:
        /* <DEDUP_REMOVED lines=11> */
[----:B---3--:R-:W-:-:S05]  /*2e20*/  FMUL.FTZ R0, R114, R110 ;  /* 0x0000006e72007220 */ /* 0x008fca0000410000 */
[----:B------:R-:W-:-:S05]  /*2e30*/  FSEL R0, R0, RZ, P0 ;  /* 0x000000ff00007208 */ /* 0x000fca0000000000 */
[----:B------:R-:W-:Y:S02]  /*2e40*/  FADD.FTZ R42, R42, R0 ;  /* 0x000000002a2a7221 */ /* 0x000fe40000010000 */
[----:B------:R3:W5:Y:S01]  /*2e50*/  LDL.LU R0, [R1+0x98] ;  /* 0x0000980001007983 */ /* 0x0007620000300800 */
[----:B------:R-:W-:-:S05]  /*2e60*/  FMUL.FTZ R110, R154, R110 ;  /* 0x0000006e9a6e7220 */ /* 0x000fca0000410000 */
[----:B------:R-:W-:-:S07]  /*2e70*/  SEL R110, R110, RZ, P0 ;  /* 0x000000ff6e6e7207 */ /* 0x000fce0000000000 */
.L_x_19694:
[----:B------:R-:W-:Y:S05]  /*2e80*/  BSYNC.RECONVERGENT B2 ;  /* 0x0000000000027941 */ /* 0x000fea0003800200 */
.L_x_19693:
[----:B------:R-:W-:Y:S05]  /*2e90*/  @!P3 BRA `(.L_x_19695) ;  /* 0x0000000c00a8b947 */ /* 0x000fea0003800000 */
[----:B------:R-:W-:Y:S01]  /*2ea0*/  FFMA.FTZ R111, R181, R250, R243 ;  /* 0x000000fab56f7223 */ /* 0x000fe200000100f3 */
[----:B------:R-:W-:Y:S02]  /*2eb0*/  ISETP.GT.AND P1, PT, R247, RZ, PT ;  /* 0x000000fff700720c */ /* 0x000fe40003f24270 */
[----:B------:R-:W-:Y:S01]  /*2ec0*/  ISETP.GE.U32.AND P0, PT, R245, 0x1000000, PT ;  /* 0x01000000f500780c */ /* 0x000fe20003f06070 */
[----:B------:R-:W-:-:S04]  /*2ed0*/  FADD.FTZ R111, R216, -R111 ;  /* 0x8000006fd86f7221 */ /* 0x000fc80000010000 */
[----:B------:R-:W-:-:S05]  /*2ee0*/  FMUL.FTZ R111, R246, R111 ;  /* 0x0000006ff66f7220 */ /* 0x000fca0000410000 */
[----:B------:R-:W-:-:S05]  /*2ef0*/  FSEL R111, R111, RZ, P1 ;  /* 0x000000ff6f6f7208 */ /* 0x000fca0000800000 */
        /* <DEDUP_REMOVED lines=8> */
.L_x_19688:
[-CC-:B------:R-:W-:Y:S01]  /*2f80*/  FFMA.FTZ R84, R180, R250.reuse, R243.reuse ;  /* 0x000000fab4547223 */ /* 0x180fe200000100f3 */
[----:B------:R1:W-:Y:S01]  /*2f90*/  STL [R1+0x98], R2 ;  /* 0x0000980201007387 */ /* 0x0003e20000100800 */
[-CC-:B-----5:R-:W-:Y:S01]  /*2fa0*/  FFMA.FTZ R85, R0, R250.reuse, R243.reuse ;  /* 0x000000fa00557223 */ /* 0x1a0fe200000100f3 */
[-C--:B------:R-:W-:Y:S01]  /*2fb0*/  FFMA.FTZ R86, R181, R250.reuse, R243 ;  /* 0x000000fab5567223 */ /* 0x080fe200000100f3 */
[----:B------:R-:W-:Y:S02]  /*2fc0*/  ISETP.GT.AND P0, PT, R247, RZ, PT ;  /* 0x000000fff700720c */ /* 0x000fe40003f04270 */
[----:B------:R-:W-:Y:S01]  /*2fd0*/  FADD.FTZ R85, R213, -R85 ;  /* 0x80000055d5557221 */ /* 0x000fe20000010000 */
[----:B-1----:R-:W-:Y:S01]  /*2fe0*/  FADD.FTZ R2, R215, -R84 ;  /* 0x80000054d7027221 */ /* 0x002fe20000010000 */
[----:B------:R-:W-:-:S04]  /*2ff0*/  FFMA.FTZ R84, R212, R250, R243 ;  /* 0x000000fad4547223 */ /* 0x000fc800000100f3 */
[----:B------:R-:W-:Y:S01]  /*3000*/  FADD.FTZ R87, R214, -R84 ;  /* 0x80000054d6577221 */ /* 0x000fe20000010000 */
[----:B------:R-:W-:Y:S01]  /*3010*/  FADD.FTZ R84, R216, -R86 ;  /* 0x80000056d8547221 */ /* 0x000fe20000010000 */
[C---:B------:R-:W-:Y:S02]  /*3020*/  FMUL.FTZ R86, R246.reuse, R2 ;  /* 0x00000002f6567220 */ /* 0x040fe40000410000 */
[C---:B------:R-:W-:Y:S01]  /*3030*/  FMUL.FTZ R2, R246.reuse, R87 ;  /* 0x00000057f6027220 */ /* 0x040fe20000410000 */
[C---:B------:R-:W-:Y:S01]  /*3040*/  FMUL.FTZ R87, R246.reuse, R85 ;  /* 0x00000055f6577220 */ /* 0x040fe20000410000 */
[----:B------:R-:W-:Y:S01]  /*3050*/  FMUL.FTZ R84, R246, R84 ;  /* 0x00000054f6547220 */ /* 0x000fe20000410000 */
[----:B------:R-:W-:Y:S01]  /*3060*/  BSSY.RECONVERGENT B2, `(.L_x_19696) ;  /* 0x0000015000027945 */ /* 0x000fe20003800200 */
[----:B------:R-:W-:Y:S02]  /*3070*/  FSEL R86, R86, RZ, P0 ;  /* 0x000000ff56567208 */ /* 0x000fe40000000000 */
[----:B------:R-:W-:-:S02]  /*3080*/  FSEL R87, R87, RZ, P0 ;  /* 0x000000ff57577208 */ /* 0x000fc40000000000 */
[----:B------:R-:W-:Y:S02]  /*3090*/  FSEL R85, R2, RZ, P0 ;  /* 0x000000ff02557208 */ /* 0x000fe40000000000 */
[----:B------:R1:W5:Y:S04]  /*30a0*/  LDL.LU R2, [R1+0x98] ;  /* 0x0000980001027983 */ /* 0x0003680000300800 */
[----:B------:R2:W-:Y:S02]  /*30b0*/  STL [R1+0x4], R87 ;  /* 0x0000045701007387 */ /* 0x0005e40000100800 */
[----:B--2---:R-:W-:Y:S01]  /*30c0*/  FSEL R87, R84, RZ, P0 ;  /* 0x000000ff54577208 */ /* 0x004fe20000000000 */
[----:B-1----:R-:W-:Y:S06]  /*30d0*/  @!P3 BRA `(.L_x_19697) ;  /* 0x000000000034b947 */ /* 0x002fec0003800000 */
        /* <DEDUP_REMOVED lines=10> */
[----:B------:R-:W-:-:S05]  /*3180*/  FSEL R108, R108, RZ, P0 ;  /* 0x000000ff6c6c7208 */ /* 0x000fca0000000000 */
[----:B------:R-:W-:Y:S01]  /*3190*/  FADD.FTZ R40, R40, R108 ;  /* 0x0000006c28287221 */ /* 0x000fe20000010000 */
[----:B------:R-:W-:-:S07]  /*31a0*/  SEL R108, R84, RZ, P0 ;  /* 0x000000ff546c7207 */ /* 0x000fce0000000000 */
.L_x_19697:
[----:B------:R-:W-:Y:S05]  /*31b0*/  BSYNC.RECONVERGENT B2 ;  /* 0x0000000000027941 */ /* 0x000fea0003800200 */
.L_x_19696:
        /* <DEDUP_REMOVED lines=15> */
.L_x_19699:
[----:B------:R-:W-:Y:S05]  /*32b0*/  BSYNC.RECONVERGENT B2 ;  /* 0x0000000000027941 */ /* 0x000fea0003800200 */
.L_x_19698:
        /* <DEDUP_REMOVED lines=15> */
.L_x_19701:
[----:B------:R-:W-:Y:S05]  /*33b0*/  BSYNC.RECONVERGENT B2 ;  /* 0x0000000000027941 */ /* 0x000fea0003800200 */
.L_x_19700:
[----:B------:R1:W5:Y:S01]  /*33c0*/  LDL R84, [R1+0x4] ;  /* 0x0000040001547983 */ /* 0x0003620000100800 */
[----:B------:R-:W-:Y:S05]  /*33d0*/  @!P3 BRA `(.L_x_19695) ;  /* 0x000000080058b947 */ /* 0x000fea0003800000 */
[----:B-----5:R-:W-:Y:S01]  /*33e0*/  FMUL.FTZ R84, R87, UR13 ;  /* 0x0000000d57547c20 */ /* 0x020fe20008410000 */
[----:B------:R-:W-:-:S03]  /*33f0*/  ISETP.GE.U32.AND P0, PT, R245, 0x1000000, PT ;  /* 0x01000000f500780c */ /* 0x000fc60003f06070 */
[----:B------:R-:W-:-:S04]  /*3400*/  FMUL.FTZ R84, R84, UR12 ;  /* 0x0000000c54547c20 */ /* 0x000fc80008410000 */
[----:B------:R-:W-:-:S05]  /*3410*/  FMUL.FTZ R111, R115, R84 ;  /* 0x00000054736f7220 */ /* 0x000fca0000410000 */
[----:B------:R-:W-:-:S05]  /*3420*/  FSEL R111, R111, RZ, P0 ;  /* 0x000000ff6f6f7208 */ /* 0x000fca0000000000 */
[----:B------:R-:W-:Y:S01]  /*3430*/  FADD.FTZ R43, R43, R111 ;  /* 0x0000006f2b2b7221 */ /* 0x000fe20000010000 */
[----:B------:R-:W-:Y:S02]  /*3440*/  FMUL.FTZ R111, R155, R84 ;  /* 0x000000549b6f7220 */ /* 0x000fe40000410000 */
[----:B------:R2:W5:Y:S03]  /*3450*/  LDL.LU R84, [R1+0x4] ;  /* 0x0000040001547983 */ /* 0x0005660000300800 */
[----:B------:R-:W-:Y:S01]  /*3460*/  SEL R111, R111, RZ, P0 ;  /* 0x000000ff6f6f7207 */ /* 0x000fe20000000000 */
[----:B------:R-:W-:Y:S06]  /*3470*/  BRA `(.L_x_19695) ;  /* 0x0000000800307947 */ /* 0x000fec0003800000 */
.L_x_19687:
        /* <DEDUP_REMOVED lines=10> */
[----:B-----5:R-:W-:Y:S01]  /*3520*/  @P2 FFMA.FTZ R108, R0, R250, R243 ;  /* 0x000000fa006c2223 */ /* 0x020fe200000100f3 */
[----:B------:R1:W-:Y:S01]  /*3530*/  STL [R1+0x98], R2 ;  /* 0x0000980201007387 */ /* 0x0003e20000100800 */
[----:B------:R-:W-:Y:S02]  /*3540*/  LOP3.LUT P0, RZ, R245, 0xff, RZ, 0xc0, !PT ;  /* 0x000000fff5ff7812 */ /* 0x000fe4000780c0ff */
[----:B-1----:R-:W-:Y:S01]  /*3550*/  @P2 FADD.FTZ R2, R213, -R108 ;  /* 0x8000006cd5022221 */ /* 0x002fe20000010000 */
[----:B------:R-:W-:-:S03]  /*3560*/  MOV R108, R36 ;  /* 0x00000024006c7202 */ /* 0x000fc60000000f00 */
[----:B------:R-:W-:-:S04]  /*3570*/  @P2 FFMA.FTZ R108, R246, R2, R36 ;  /* 0x00000002f66c2223 */ /* 0x000fc80000010024 */
[----:B------:R-:W-:-:S04]  /*3580*/  FMUL.FTZ R108, R108, UR13 ;  /* 0x0000000d6c6c7c20 */ /* 0x000fc80008410000 */
[----:B------:R-:W-:-:S04]  /*3590*/  FMUL.FTZ R2, R108, UR12 ;  /* 0x0000000c6c027c20 */ /* 0x000fc80008410000 */
[----:B------:R-:W-:-:S05]  /*35a0*/  FMUL.FTZ R108, R112, R2 ;  /* 0x00000002706c7220 */ /* 0x000fca0000410000 */
[----:B------:R-:W-:-:S05]  /*35b0*/  FSEL R108, R108, RZ, P0 ;  /* 0x000000ff6c6c7208 */ /* 0x000fca0000000000 */
[----:B------:R-:W-:Y:S01]  /*35c0*/  FADD.FTZ R40, R40, R108 ;  /* 0x0000006c28287221 */ /* 0x000fe20000010000 */
[----:B------:R-:W-:Y:S02]  /*35d0*/  FMUL.FTZ R108, R152, R2 ;  /* 0x00000002986c7220 */ /* 0x000fe40000410000 */
[----:B------:R1:W5:Y:S03]  /*35e0*/  LDL.LU R2, [R1+0x98] ;  /* 0x0000980001027983 */ /* 0x0003660000300800 */
[----:B------:R-:W-:-:S07]  /*35f0*/  SEL R108, R108, RZ, P0 ;  /* 0x000000ff6c6c7207 */ /* 0x000fce0000000000 */
.L_x_19704:
[----:B------:R-:W-:Y:S05]  /*3600*/  BSYNC.RECONVERGENT B2 ;  /* 0x0000000000027941 */ /* 0x000fea0003800200 */
.L_x_19703:
[----:B------:R-:W-:Y:S04]  /*3610*/  BSSY.RECONVERGENT B2, `(.L_x_19705) ;  /* 0x0000010000027945 */ /* 0x000fe80003800200 */
[----:B------:R-:W-:Y:S05]  /*3620*/  @!P3 BRA `(.L_x_19706) ;  /* 0x000000000038b947 */ /* 0x000fea0003800000 */
[----:B------:R-:W-:Y:S01]  /*3630*/  @P2 FFMA.FTZ R109, R212, R250, R243 ;  /* 0x000000fad46d2223 */ /* 0x000fe200000100f3 */
[----:B-----5:R2:W-:Y:S01]  /*3640*/  STL [R1+0x98], R0 ;  /* 0x0000980001007387 */ /* 0x0205e20000100800 */
[----:B------:R-:W-:Y:S02]  /*3650*/  LOP3.LUT P0, RZ, R245, 0xff00, RZ, 0xc0, !PT ;  /* 0x0000ff00f5ff7812 */ /* 0x000fe4000780c0ff */
        /* <DEDUP_REMOVED lines=11> */
.L_x_19706:
[----:B------:R-:W-:Y:S05]  /*3710*/  BSYNC.RECONVERGENT B2 ;  /* 0x0000000000027941 */ /* 0x000fea0003800200 */
.L_x_19705:
[----:B------:R-:W-:Y:S04]  /*3720*/  BSSY.RECONVERGENT B2, `(.L_x_19707) ;  /* 0x0000010000027945 */ /* 0x000fe80003800200 */
[----:B------:R-:W-:Y:S05]  /*3730*/  @!P3 BRA `(.L_x_19708) ;  /* 0x000000000038b947 */ /* 0x000fea0003800000 */
[----:B------:R-:W-:Y:S01]  /*3740*/  @P2 FFMA.FTZ R110, R180, R250, R243 ;  /* 0x000000fab46e2223 */ /* 0x000fe200000100f3 */
[----:B-----5:R3:W-:Y:S01]  /*3750*/  STL [R1+0x98], R0 ;  /* 0x0000980001007387 */ /* 0x0207e20000100800 */
[----:B------:R-:W-:Y:S02]  /*3760*/  LOP3.LUT P0, RZ, R245, 0xff0000, RZ, 0xc0, !PT ;  /* 0x00ff0000f5ff7812 */ /* 0x000fe4000780c0ff */
[----:B---3--:R-:W-:Y:S01]  /*3770*/  @P2 FADD.FTZ R0, R215, -R110 ;  /* 0x8000006ed7002221 */ /* 0x008fe20000010000 */
        /* <DEDUP_REMOVED lines=10> */
.L_x_19708:
[----:B------:R-:W-:Y:S05]  /*3820*/  BSYNC.RECONVERGENT B2 ;  /* 0x0000000000027941 */ /* 0x000fea0003800200 */
.L_x_19707:
[----:B------:R-:W-:Y:S05]  /*3830*/  @!P3 BRA `(.L_x_19695) ;  /* 0x000000040040b947 */ /* 0x000fea0003800000 */
[----:B------:R-:W-:Y:S01]  /*3840*/  @P2 FFMA.FTZ R111, R181, R250, R243 ;  /* 0x000000fab56f2223 */ /* 0x000fe200000100f3 */
[----:B------:R-:W-:-:S03]  /*3850*/  ISETP.GE.U32.AND P0, PT, R245, 0x1000000, PT ;  /* 0x01000000f500780c */ /* 0x000fc60003f06070 */
        /* <DEDUP_REMOVED lines=11> */
.L_x_19702:
[----:B-----5:R-:W-:Y:S01]  /*3910*/  @P2 FFMA.FTZ R84, R0, R250, R243 ;  /* 0x000000fa00542223 */ /* 0x020fe200000100f3 */
        /* <DEDUP_REMOVED lines=13> */
.L_x_19710:
[----:B------:R-:W-:Y:S05]  /*39f0*/  BSYNC.RECONVERGENT B2 ;  /* 0x0000000000027941 */ /* 0x000fea0003800200 */
.L_x_19709:
        /* <DEDUP_REMOVED lines=14> */
.L_x_19712:
[----:B------:R-:W-:Y:S05]  /*3ae0*/  BSYNC.RECONVERGENT B2 ;  /* 0x0000000000027941 */ /* 0x000fea0003800200 */
.L_x_19711:
        /* <DEDUP_REMOVED lines=14> */
.L_x_19714:
[----:B------:R-:W-:Y:S05]  /*3bd0*/  BSYNC.RECONVERGENT B2 ;  /* 0x0000000000027941 */ /* 0x000fea0003800200 */
.L_x_19713:
[----:B------:R-:W-:Y:S01]  /*3be0*/  @P2 FFMA.FTZ R86, R181, R250, R243 ;  /* 0x000000fab5562223 */ /* 0x000fe200000100f3 */
[----:B------:R1:W-:Y:S03]  /*3bf0*/  STL [R1+0x98], R0 ;  /* 0x0000980001007387 */ /* 0x0003e60000100800 */
[----:B------:R-:W-:Y:S01]  /*3c00*/  @P2 FADD.FTZ R86, R216, -R86 ;  /* 0x80000056d8562221 */ /* 0x000fe20000010000 */
[----:B-1----:R-:W-:-:S03]  /*3c10*/  MOV R0, R39 ;  /* 0x0000002700007202 */ /* 0x002fc60000000f00 */
[----:B------:R-:W-:Y:S01]  /*3c20*/  @P2 FFMA.FTZ R0, R246, R86, R39 ;  /* 0x00000056f6002223 */ /* 0x000fe20000010027 */
[----:B------:R-:W-:Y:S02]  /*3c30*/  MOV R86, R84 ;  /* 0x0000005400567202 */ /* 0x000fe40000000f00 */
[----:B------:R-:W-:Y:S02]  /*3c40*/  MOV R84, R87 ;  /* 0x0000005700547202 */ /* 0x000fe40000000f00 */
[----:B------:R1:W-:Y:S01]  /*3c50*/  STL [R1+0x4], R0 ;  /* 0x0000040001007387 */ /* 0x0003e20000100800 */
[----:B------:R-:W-:-:S03]  /*3c60*/  MOV R87, R0 ;  /* 0x0000000000577202 */ /* 0x000fc60000000f00 */
[----:B-1----:R4:W5:Y:S01]  /*3c70*/  LDL.LU R0, [R1+0x98] ;  /* 0x0000980001007983 */ /* 0x0029620000300800 */
[----:B------:R-:W-:Y:S05]  /*3c80*/  @!P3 BRA `(.L_x_19695) ;  /* 0x00000000002cb947 */ /* 0x000fea0003800000 */
[----:B------:R-:W2:Y:S01]  /*3c90*/  LDL.LU R111, [R1+0x4] ;  /* 0x00000400016f7983 */ /* 0x000ea20000300800 */
[----:B------:R-:W-:-:S03]  /*3ca0*/  ISETP.GE.U32.AND P0, PT, R245, 0x1000000, PT ;  /* 0x01000000f500780c */ /* 0x000fc60003f06070 */
[----:B-----5:R1:W-:Y:S01]  /*3cb0*/  STL [R1+0x98], R0 ;  /* 0x0000980001007387 */ /* 0x0203e20000100800 */
[----:B--2---:R-:W-:-:S04]  /*3cc0*/  FMUL.FTZ R111, R111, UR13 ;  /* 0x0000000d6f6f7c20 */ /* 0x004fc80008410000 */
[----:B-1----:R-:W-:-:S04]  /*3cd0*/  FMUL.FTZ R0, R111, UR12 ;  /* 0x0000000c6f007c20 */ /* 0x002fc80008410000 */
[----:B------:R-:W-:-:S05]  /*3ce0*/  FMUL.FTZ R111, R115, R0 ;  /* 0x00000000736f7220 */ /* 0x000fca0000410000 */
[----:B------:R-:W-:-:S05]  /*3cf0*/  FSEL R111, R111, RZ, P0 ;  /* 0x000000ff6f6f7208 */ /* 0x000fca0000000000 */
[----:B------:R-:W-:Y:S01]  /*3d00*/  FADD.FTZ R43, R43, R111 ;  /* 0x0000006f2b2b7221 */ /* 0x000fe20000010000 */
[----:B------:R-:W-:Y:S02]  /*3d10*/  FMUL.FTZ R111, R155, R0 ;  /* 0x000000009b6f7220 */ /* 0x000fe40000410000 */
[----:B------:R1:W5:Y:S03]  /*3d20*/  LDL.LU R0, [R1+0x98] ;  /* 0x0000980001007983 */ /* 0x0003660000300800 */
[----:B------:R-:W-:-:S07]  /*3d30*/  SEL R111, R111, RZ, P0 ;  /* 0x000000ff6f6f7207 */ /* 0x000fce0000000000 */
.L_x_19695:
[----:B------:R-:W-:Y:S05]  /*3d40*/  BSYNC.RECONVERGENT B1 ;  /* 0x0000000000017941 */ /* 0x000fea0003800200 */
.L_x_19686:
[----:B-----5:R0:W-:Y:S04]  /*3d50*/  STL.64 [R1+0x98], R2 ;  /* 0x0000980201007387 */ /* 0x0201e80000100a00 */
[----:B0-----:R-:W2:Y:S01]  /*3d60*/  LDL.LU R3, [R1] ;  /* 0x0000000001037983 */ /* 0x001ea20000300800 */
[----:B------:R-:W-:-:S03]  /*3d70*/  ISETP.NE.U32.AND P0, PT, R211, RZ, PT ;  /* 0x000000ffd300720c */ /* 0x000fc60003f05070 */
[----:B------:R-:W3:Y:S04]  /*3d80*/  LDL.LU R245, [R1+0xc] ;  /* 0x00000c0001f57983 */ /* 0x000ee80000300800 */
[----:B------:R-:W4:Y:S01]  /*3d90*/  LDL.LU R211, [R1+0x8] ;  /* 0x0000080001d37983 */ /* 0x000f220000300800 */
[----:B--2---:R-:W-:-:S13]  /*3da0*/  ISETP.NE.AND.EX P0, PT, R3, RZ, PT, P0 ;  /* 0x000000ff0300720c */ /* 0x004fda0003f05300 */
[----:B------:R-:W0:Y:S02]  /*3db0*/  @P0 LDC.64 R2, c[0x0][0x478] ;  /* 0x00011e00ff020b82 */ /* 0x000e240000000a00 */
[----:B0-----:R-:W-:-:S05]  /*3dc0*/  @P0 IMAD.WIDE.U32 R2, R249, 0x10, R2 ;  /* 0x00000010f9020825 */ /* 0x001fca00078e0002 */
[----:B------:R0:W-:Y:S02]  /*3dd0*/  @P0 STG.E.128 desc[UR6][R2.64], R84 ;  /* 0x0000005402000986 */ /* 0x0001e4000c101d06 */
[----:B0-----:R-:W0:Y:S02]  /*3de0*/  @P3 LDC.64 R2, c[0x0][0x468] ;  /* 0x00011a00ff023b82 */ /* 0x001e240000000a00 */
[----:B0-----:R-:W-:-:S05]  /*3df0*/  @P3 IMAD.WIDE.U32 R2, R252, 0x10, R2 ;  /* 0x00000010fc023825 */ /* 0x001fca00078e0002 */
[----:B------:R0:W-:Y:S04]  /*3e00*/  @P3 STG.E.128 desc[UR6][R2.64], R108 ;  /* 0x0000006c02003986 */ /* 0x0001e8000c101d06 */
[----:B0-----:R0:W5:Y:S01]  /*3e10*/  LDL.LU.64 R2, [R1+0x98] ;  /* 0x0000980001027983 */ /* 0x0011620000300a00 */
[----:B----4-:R-:W-:Y:S01]  /*3e20*/  ISETP.NE.U32.AND P1, PT, R211, RZ, PT ;  /* 0x000000ffd300720c */ /* 0x010fe20003f25070 */
[----:B------:R-:W-:Y:S03]  /*3e30*/  BSSY.RECONVERGENT B1, `(.L_x_19715) ;  /* 0x0000007000017945 */ /* 0x000fe60003800200 */
[----:B---3--:R-:W-:Y:S01]  /*3e40*/  ISETP.NE.AND.EX P1, PT, R245, RZ, PT, P1 ;  /* 0x000000fff500720c */ /* 0x008fe20003f25310 */
[----:B------:R-:W-:-:S12]  /*3e50*/  @!P3 BRA `(.L_x_19716) ;  /* 0x000000000010b947 */ /* 0x000fd80003800000 */
[----:B------:R-:W2:Y:S01]  /*3e60*/  LDC.64 R114, c[0x0][0x390] ;  /* 0x0000e400ff727b82 */ /* 0x000ea20000000a00 */
[----:B------:R-:W-:-:S05]  /*3e70*/  IADD3 R112, PT, PT, R252, 0x20, RZ ;  /* 0x00000020fc707810 */ /* 0x000fca0007ffe0ff */
[----:B--2---:R-:W-:-:S06]  /*3e80*/  IMAD.WIDE.U32 R112, R112, 0x10, R114 ;  /* 0x0000001070707825 */ /* 0x004fcc00078e0072 */
[----:B------:R-:W5:Y:S02]  /*3e90*/  LDG.E.128 R112, desc[UR6][R112.64] ;  /* 0x0000000670707981 */ /* 0x000f64000c1e1d00 */
.L_x_19716:
[----:B------:R-:W-:Y:S05]  /*3ea0*/  BSYNC.RECONVERGENT B1 ;  /* 0x0000000000017941 */ /* 0x000fea0003800200 */
.L_x_19715:
        /* <DEDUP_REMOVED lines=12> */
[-C--:B-----5:R-:W-:Y:S01]  /*3f70*/  FMUL.FTZ R86, R112, R85.reuse ;  /* 0x0000005570567220 */ /* 0x0a0fe20000410000 */
[----:B------:R-:W-:-:S04]  /*3f80*/  FMUL.FTZ R85, R148, R85 ;  /* 0x0000005594557220 */ /* 0x000fc80000410000 */
[----:B------:R-:W-:Y:S02]  /*3f90*/  FSEL R86, R86, RZ, P4 ;  /* 0x000000ff56567208 */ /* 0x000fe40002000000 */
[----:B------:R-:W-:-:S03]  /*3fa0*/  SEL R108, R85, RZ, P4 ;  /* 0x000000ff556c7207 */ /* 0x000fc60002000000 */
[----:B------:R-:W-:-:S07]  /*3fb0*/  FADD.FTZ R44, R44, R86 ;  /* 0x000000562c2c7221 */ /* 0x000fce0000010000 */
.L_x_19721:
[----:B------:R-:W-:Y:S05]  /*3fc0*/  BSYNC.RECONVERGENT B2 ;  /* 0x0000000000027941 */ /* 0x000fea0003800200 */
.L_x_19720:
        /* <DEDUP_REMOVED lines=14> */
.L_x_19723:
[----:B------:R-:W-:Y:S05]  /*40b0*/  BSYNC.RECONVERGENT B2 ;  /* 0x0000000000027941 */ /* 0x000fea0003800200 */
.L_x_19722:
        /* <DEDUP_REMOVED lines=11> */
[----:B------:R-:W-:-:S05]  /*4170*/  FSEL R110, R110, RZ, P4 ;  /* 0x000000ff6e6e7208 */ /* 0x000fca0002000000 */
[----:B------:R-:W-:Y:S01]  /*4180*/  FADD.FTZ R46, R46, R110 ;  /* 0x0000006e2e2e7221 */ /* 0x000fe20000010000 */
[----:B------:R-:W-:-:S07]  /*4190*/  SEL R110, R87, RZ, P4 ;  /* 0x000000ff576e7207 */ /* 0x000fce0002000000 */
.L_x_19725:
[----:B------:R-:W-:Y:S05]  /*41a0*/  BSYNC.RECONVERGENT B2 ;  /* 0x0000000000027941 */ /* 0x000fea0003800200 */
.L_x_19724:
[----:B------:R-:W-:-:S04]  /*41b0*/  @P2 FFMA.FTZ R87, R185, R250, R243 ;  /* 0x000000fab9572223 */ /* 0x000fc800000100f3 */
[----:B------:R-:W-:Y:S01]  /*41c0*/  @P2 FADD.FTZ R211, R220, -R87 ;  /* 0x80000057dcd32221 */ /* 0x000fe20000010000 */
[----:B------:R-:W-:-:S03]  /*41d0*/  MOV R87, R35 ;  /* 0x0000002300577202 */ /* 0x000fc60000000f00 */
[----:B------:R-:W-:Y:S01]  /*41e0*/  @P2 FFMA.FTZ R87, R246, R211, R35 ;  /* 0x000000d3f6572223 */ /* 0x000fe20000010023 */
[----:B------:R-:W-:Y:S06]  /*41f0*/  @!P3 BRA `(.L_x_19726) ;  /* 0x0000000c0038b947 */ /* 0x000fec0003800000 */
[----:B------:R-:W-:Y:S01]  /*4200*/  FMUL.FTZ R111, R87, UR13 ;  /* 0x0000000d576f7c20 */ /* 0x000fe20008410000 */
[----:B------:R-:W-:-:S03]  /*4210*/  ISETP.GE.U32.AND P4, PT, R244, 0x1000000, PT ;  /* 0x01000000f400780c */ /* 0x000fc60003f86070 */
[----:B------:R-:W-:-:S04]  /*4220*/  FMUL.FTZ R111, R111, UR12 ;  /* 0x0000000c6f6f7c20 */ /* 0x000fc80008410000 */
[-C--:B-----5:R-:W-:Y:S01]  /*4230*/  FMUL.FTZ R211, R115, R111.reuse ;  /* 0x0000006f73d37220 */ /* 0x0a0fe20000410000 */
[----:B------:R-:W-:-:S04]  /*4240*/  FMUL.FTZ R111, R151, R111 ;  /* 0x0000006f976f7220 */ /* 0x000fc80000410000 */
[----:B------:R-:W-:Y:S02]  /*4250*/  FSEL R211, R211, RZ, P4 ;  /* 0x000000ffd3d37208 */ /* 0x000fe40002000000 */
[----:B------:R-:W-:-:S03]  /*4260*/  SEL R111, R111, RZ, P4 ;  /* 0x000000ff6f6f7207 */ /* 0x000fc60002000000 */
[----:B------:R-:W-:Y:S01]  /*4270*/  FADD.FTZ R47, R47, R211 ;  /* 0x000000d32f2f7221 */ /* 0x000fe20000010000 */
[----:B------:R-:W-:Y:S06]  /*4280*/  BRA `(.L_x_19726) ;  /* 0x0000000c00147947 */ /* 0x000fec0003800000 */
.L_x_19719:
[----:B------:R-:W-:Y:S04]  /*4290*/  BSSY.RECONVERGENT B2, `(.L_x_19727) ;  /* 0x000000e000027945 */ /* 0x000fe80003800200 */
[----:B------:R-:W-:Y:S05]  /*42a0*/  @!P3 BRA `(.L_x_19728) ;  /* 0x000000000030b947 */ /* 0x000fea0003800000 */
[----:B------:R-:W-:Y:S01]  /*42b0*/  @P2 FFMA.FTZ R108, R182, R250, R243 ;  /* 0x000000fab66c2223 */ /* 0x000fe200000100f3 */
[----:B------:R-:W-:Y:S02]  /*42c0*/  MOV R211, R32 ;  /* 0x0000002000d37202 */ /* 0x000fe40000000f00 */
[----:B------:R-:W-:Y:S01]  /*42d0*/  LOP3.LUT P4, RZ, R244, 0xff, RZ, 0xc0, !PT ;  /* 0x000000fff4ff7812 */ /* 0x000fe2000788c0ff */
[----:B------:R-:W-:-:S04]  /*42e0*/  @P2 FADD.FTZ R108, R217, -R108 ;  /* 0x8000006cd96c2221 */ /* 0x000fc80000010000 */
[----:B------:R-:W-:-:S04]  /*42f0*/  @P2 FFMA.FTZ R211, R246, R108, R32 ;  /* 0x0000006cf6d32223 */ /* 0x000fc80000010020 */
[----:B------:R-:W-:-:S04]  /*4300*/  FMUL.FTZ R108, R211, UR13 ;  /* 0x0000000dd36c7c20 */ /* 0x000fc80008410000 */
[----:B------:R-:W-:-:S04]  /*4310*/  FMUL.FTZ R108, R108, UR12 ;  /* 0x0000000c6c6c7c20 */ /* 0x000fc80008410000 */
[-C--:B-----5:R-:W-:Y:S01]  /*4320*/  FMUL.FTZ R211, R112, R108.reuse ;  /* 0x0000006c70d37220 */ /* 0x0a0fe20000410000 */
[----:B------:R-:W-:-:S04]  /*4330*/  FMUL.FTZ R108, R148, R108 ;  /* 0x0000006c946c7220 */ /* 0x000fc80000410000 */
[----:B------:R-:W-:Y:S02]  /*4340*/  FSEL R211, R211, RZ, P4 ;  /* 0x000000ffd3d37208 */ /* 0x000fe40002000000 */
[----:B------:R-:W-:-:S03]  /*4350*/  SEL R108, R108, RZ, P4 ;  /* 0x000000ff6c6c7207 */ /* 0x000fc60002000000 */
[----:B------:R-:W-:-:S07]  /*4360*/  FADD.FTZ R44, R44, R211 ;  /* 0x000000d32c2c7221 */ /* 0x000fce0000010000 */
.L_x_19728:
[----:B------:R-:W-:Y:S05]  /*4370*/  BSYNC.RECONVERGENT B2 ;  /* 0x0000000000027941 */ /* 0x000fea0003800200 */
.L_x_19727:
        /* <DEDUP_REMOVED lines=14> */
.L_x_19730:
[----:B------:R-:W-:Y:S05]  /*4460*/  BSYNC.RECONVERGENT B2 ;  /* 0x0000000000027941 */ /* 0x000fea0003800200 */
.L_x_19729:
        /* <DEDUP_REMOVED lines=14> */
.L_x_19732:
[----:B------:R-:W-:Y:S05]  /*4550*/  BSYNC.RECONVERGENT B2 ;  /* 0x0000000000027941 */ /* 0x000fea0003800200 */
.L_x_19731:
[----:B------:R-:W-:Y:S05]  /*4560*/  @!P3 BRA `(.L_x_19726) ;  /* 0x00000008005cb947 */ /* 0x000fea0003800000 */
[----:B------:R-:W-:Y:S01]  /*4570*/  @P2 FFMA.FTZ R111, R185, R250, R243 ;  /* 0x000000fab96f2223 */ /* 0x000fe200000100f3 */
[----:B------:R-:W-:Y:S02]  /*4580*/  MOV R211, R35 ;  /* 0x0000002300d37202 */ /* 0x000fe40000000f00 */
[----:B------:R-:W-:Y:S01]  /*4590*/  ISETP.GE.U32.AND P4, PT, R244, 0x1000000, PT ;  /* 0x01000000f400780c */ /* 0x000fe20003f86070 */
        /* <DEDUP_REMOVED lines=8> */
[----:B------:R-:W-:Y:S01]  /*4620*/  FADD.FTZ R47, R47, R211 ;  /* 0x000000d32f2f7221 */ /* 0x000fe20000010000 */
[----:B------:R-:W-:Y:S06]  /*4630*/  BRA `(.L_x_19726) ;  /* 0x0000000800287947 */ /* 0x000fec0003800000 */
.L_x_19718:
        /* <DEDUP_REMOVED lines=28> */
[-C--:B-----5:R-:W-:Y:S01]  /*4800*/  FMUL.FTZ R211, R112, R108.reuse ;  /* 0x0000006c70d37220 */ /* 0x0a0fe20000410000 */
[----:B------:R-:W-:-:S04]  /*4810*/  FMUL.FTZ R108, R148, R108 ;  /* 0x0000006c946c7220 */ /* 0x000fc80000410000 */
[----:B------:R-:W-:Y:S02]  /*4820*/  FSEL R211, R211, RZ, P4 ;  /* 0x000000ffd3d37208 */ /* 0x000fe40002000000 */
[----:B------:R-:W-:-:S03]  /*4830*/  SEL R108, R108, RZ, P4 ;  /* 0x000000ff6c6c7207 */ /* 0x000fc60002000000 */
[----:B------:R-:W-:-:S07]  /*4840*/  FADD.FTZ R44, R44, R211 ;  /* 0x000000d32c2c7221 */ /* 0x000fce0000010000 */
.L_x_19735:
[----:B------:R-:W-:Y:S05]  /*4850*/  BSYNC.RECONVERGENT B2 ;  /* 0x0000000000027941 */ /* 0x000fea0003800200 */
.L_x_19734:
        /* <DEDUP_REMOVED lines=15> */
.L_x_19737:
[----:B------:R-:W-:Y:S05]  /*4950*/  BSYNC.RECONVERGENT B2 ;  /* 0x0000000000027941 */ /* 0x000fea0003800200 */
.L_x_19736:
        /* <DEDUP_REMOVED lines=15> */
.L_x_19739:
[----:B------:R-:W-:Y:S05]  /*4a50*/  BSYNC.RECONVERGENT B2 ;  /* 0x0000000000027941 */ /* 0x000fea0003800200 */
.L_x_19738:
[----:B------:R-:W-:Y:S05]  /*4a60*/  @!P3 BRA `(.L_x_19726) ;  /* 0x00000004001cb947 */ /* 0x000fea0003800000 */
        /* <DEDUP_REMOVED lines=9> */
.L_x_19733:
        /* <DEDUP_REMOVED lines=15> */
.L_x_19741:
[----:B------:R-:W-:Y:S05]  /*4bf0*/  BSYNC.RECONVERGENT B2 ;  /* 0x0000000000027941 */ /* 0x000fea0003800200 */
.L_x_19740:
        /* <DEDUP_REMOVED lines=15> */
.L_x_19743:
[----:B------:R-:W-:Y:S05]  /*4cf0*/  BSYNC.RECONVERGENT B2 ;  /* 0x0000000000027941 */ /* 0x000fea0003800200 */
.L_x_19742:
        /* <DEDUP_REMOVED lines=15> */
.L_x_19745:
[----:B------:R-:W-:Y:S05]  /*4df0*/  BSYNC.RECONVERGENT B2 ;  /* 0x0000000000027941 */ /* 0x000fea0003800200 */
.L_x_19744:
        /* <DEDUP_REMOVED lines=9> */
[-C--:B-----5:R-:W-:Y:S01]  /*4e90*/  FMUL.FTZ R211, R115, R111.reuse ;  /* 0x0000006f73d37220 */ /* 0x0a0fe20000410000 */
[----:B------:R-:W-:-:S04]  /*4ea0*/  FMUL.FTZ R111, R151, R111 ;  /* 0x0000006f976f7220 */ /* 0x000fc80000410000 */
[----:B------:R-:W-:Y:S02]  /*4eb0*/  FSEL R211, R211, RZ, P5 ;  /* 0x000000ffd3d37208 */ /* 0x000fe40002800000 */
[----:B------:R-:W-:-:S03]  /*4ec0*/  SEL R111, R111, RZ, P5 ;  /* 0x000000ff6f6f7207 */ /* 0x000fc60002800000 */
[----:B------:R-:W-:-:S07]  /*4ed0*/  FADD.FTZ R47, R47, R211 ;  /* 0x000000d32f2f7221 */ /* 0x000fce0000010000 */
.L_x_19726:
[----:B------:R-:W-:Y:S05]  /*4ee0*/  BSYNC.RECONVERGENT B1 ;  /* 0x0000000000017941 */ /* 0x000fea0003800200 */
.L_x_19717:
        /* <DEDUP_REMOVED lines=14> */
.L_x_19747:
[----:B------:R-:W-:Y:S05]  /*4fd0*/  BSYNC.RECONVERGENT B1 ;  /* 0x0000000000017941 */ /* 0x000fea0003800200 */
.L_x_19746:
        /* <DEDUP_REMOVED lines=15> */
[----:B--2---:R-:W-:-:S03]  /*50d0*/  SEL R108, R85, RZ, P4 ;  /* 0x000000ff556c7207 */ /* 0x004fc60002000000 */
[----:B------:R-:W-:-:S07]  /*50e0*/  FADD.FTZ R48, R48, R86 ;  /* 0x0000005630307221 */ /* 0x000fce0000010000 */
.L_x_19752:
[----:B------:R-:W-:Y:S05]  /*50f0*/  BSYNC.RECONVERGENT B2 ;  /* 0x0000000000027941 */ /* 0x000fea0003800200 */
.L_x_19751:
        /* <DEDUP_REMOVED lines=14> */
.L_x_19754:
[----:B------:R-:W-:Y:S05]  /*51e0*/  BSYNC.RECONVERGENT B2 ;  /* 0x0000000000027941 */ /* 0x000fea0003800200 */
.L_x_19753:
        /* <DEDUP_REMOVED lines=9> */
[-C--:B--2--5:R-:W-:Y:S01]  /*5280*/  FMUL.FTZ R110, R114, R87.reuse ;  /* 0x00000057726e7220 */ /* 0x0a4fe20000410000 */
[----:B------:R-:W-:-:S04]  /*5290*/  FMUL.FTZ R87, R146, R87 ;  /* 0x0000005792577220 */ /* 0x000fc80000410000 */
[----:B------:R-:W-:-:S05]  /*52a0*/  FSEL R110, R110, RZ, P4 ;  /* 0x000000ff6e6e7208 */ /* 0x000fca0002000000 */
[----:B------:R-:W-:Y:S01]  /*52b0*/  FADD.FTZ R50, R50, R110 ;  /* 0x0000006e32327221 */ /* 0x000fe20000010000 */
[----:B------:R-:W-:-:S07]  /*52c0*/  SEL R110, R87, RZ, P4 ;  /* 0x000000ff576e7207 */ /* 0x000fce0002000000 */
.L_x_19756:
[----:B------:R-:W-:Y:S05]  /*52d0*/  BSYNC.RECONVERGENT B2 ;  /* 0x0000000000027941 */ /* 0x000fea0003800200 */
.L_x_19755:
[----:B------:R-:W-:-:S04]  /*52e0*/  @P2 FFMA.FTZ R87, R189, R250, R243 ;  /* 0x000000fabd572223 */ /* 0x000fc800000100f3 */
[----:B------:R-:W-:Y:S01]  /*52f0*/  @P2 FADD.FTZ R211, R224, -R87 ;  /* 0x80000057e0d32221 */ /* 0x000fe20000010000 */
[----:B------:R-:W-:-:S03]  /*5300*/  MOV R87, R31 ;  /* 0x0000001f00577202 */ /* 0x000fc60000000f00 */
[----:B------:R-:W-:Y:S01]  /*5310*/  @P2 FFMA.FTZ R87, R246, R211, R31 ;  /* 0x000000d3f6572223 */ /* 0x000fe2000001001f */
[----:B------:R-:W-:Y:S06]  /*5320*/  @!P3 BRA `(.L_x_19757) ;  /* 0x0000000c0038b947 */ /* 0x000fec0003800000 */
[----:B--2---:R-:W-:Y:S01]  /*5330*/  FMUL.FTZ R111, R87, UR13 ;  /* 0x0000000d576f7c20 */ /* 0x004fe20008410000 */
[----:B------:R-:W-:-:S03]  /*5340*/  ISETP.GE.U32.AND P4, PT, R7, 0x1000000, PT ;  /* 0x010000000700780c */ /* 0x000fc60003f86070 */
[----:B------:R-:W-:-:S04]  /*5350*/  FMUL.FTZ R111, R111, UR12 ;  /* 0x0000000c6f6f7c20 */ /* 0x000fc80008410000 */
[----:B-----5:R-:W-:-:S05]  /*5360*/  FMUL.FTZ R7, R115, R111 ;  /* 0x0000006f73077220 */ /* 0x020fca0000410000 */
[----:B------:R-:W-:-:S05]  /*5370*/  FSEL R7, R7, RZ, P4 ;  /* 0x000000ff07077208 */ /* 0x000fca0002000000 */
[----:B------:R-:W-:Y:S01]  /*5380*/  FADD.FTZ R51, R51, R7 ;  /* 0x0000000733337221 */ /* 0x000fe20000010000 */
[----:B------:R-:W-:-:S05]  /*5390*/  FMUL.FTZ R7, R147, R111 ;  /* 0x0000006f93077220 */ /* 0x000fca0000410000 */
[----:B------:R-:W-:Y:S01]  /*53a0*/  SEL R111, R7, RZ, P4 ;  /* 0x000000ff076f7207 */ /* 0x000fe20002000000 */
[----:B------:R-:W-:Y:S06]  /*53b0*/  BRA `(.L_x_19757) ;  /* 0x0000000c00147947 */ /* 0x000fec0003800000 */
.L_x_19750:
[----:B------:R-:W-:Y:S04]  /*53c0*/  BSSY.RECONVERGENT B2, `(.L_x_19758) ;  /* 0x000000e000027945 */ /* 0x000fe80003800200 */
[----:B------:R-:W-:Y:S05]  /*53d0*/  @!P3 BRA `(.L_x_19759) ;  /* 0x000000000030b947 */ /* 0x000fea0003800000 */
[----:B--2---:R-:W-:Y:S01]  /*53e0*/  @P2 FFMA.FTZ R108, R186, R250, R243 ;  /* 0x000000faba6c2223 */ /* 0x004fe200000100f3 */
        /* <DEDUP_REMOVED lines=11> */
.L_x_19759:
[----:B------:R-:W-:Y:S05]  /*54a0*/  BSYNC.RECONVERGENT B2 ;  /* 0x0000000000027941 */ /* 0x000fea0003800200 */
.L_x_19758:
        /* <DEDUP_REMOVED lines=14> */
.L_x_19761:
[----:B------:R-:W-:Y:S05]  /*5590*/  BSYNC.RECONVERGENT B2 ;  /* 0x0000000000027941 */ /* 0x000fea0003800200 */
.L_x_19760:
        /* <DEDUP_REMOVED lines=14> */
.L_x_19763:
[----:B------:R-:W-:Y:S05]  /*5680*/  BSYNC.RECONVERGENT B2 ;  /* 0x0000000000027941 */ /* 0x000fea0003800200 */
.L_x_19762:
[----:B------:R-:W-:Y:S05]  /*5690*/  @!P3 BRA `(.L_x_19757) ;  /* 0x00000008005cb947 */ /* 0x000fea0003800000 */
[----:B------:R-:W-:Y:S01]  /*56a0*/  ISETP.GE.U32.AND P4, PT, R7, 0x1000000, PT ;  /* 0x010000000700780c */ /* 0x000fe20003f86070 */
[----:B------:R-:W-:Y:S01]  /*56b0*/  @P2 FFMA.FTZ R7, R189, R250, R243 ;  /* 0x000000fabd072223 */ /* 0x000fe200000100f3 */
[----:B--2---:R-:W-:-:S03]  /*56c0*/  MOV R111, R31 ;  /* 0x0000001f006f7202 */ /* 0x004fc60000000f00 */
[----:B------:R-:W-:-:S04]  /*56d0*/  @P2 FADD.FTZ R7, R224, -R7 ;  /* 0x80000007e0072221 */ /* 0x000fc80000010000 */
[----:B------:R-:W-:-:S04]  /*56e0*/  @P2 FFMA.FTZ R111, R246, R7, R31 ;  /* 0x00000007f66f2223 */ /* 0x000fc8000001001f */
[----:B------:R-:W-:-:S04]  /*56f0*/  FMUL.FTZ R7, R111, UR13 ;  /* 0x0000000d6f077c20 */ /* 0x000fc80008410000 */
[----:B------:R-:W-:-:S04]  /*5700*/  FMUL.FTZ R7, R7, UR12 ;  /* 0x0000000c07077c20 */ /* 0x000fc80008410000 */
[-C--:B-----5:R-:W-:Y:S01]  /*5710*/  FMUL.FTZ R111, R115, R7.reuse ;  /* 0x00000007736f7220 */ /* 0x0a0fe20000410000 */
[----:B------:R-:W-:-:S04]  /*5720*/  FMUL.FTZ R7, R147, R7 ;  /* 0x0000000793077220 */ /* 0x000fc80000410000 */
[----:B------:R-:W-:-:S05]  /*5730*/  FSEL R111, R111, RZ, P4 ;  /* 0x000000ff6f6f7208 */ /* 0x000fca0002000000 */
[----:B------:R-:W-:Y:S01]  /*5740*/  FADD.FTZ R51, R51, R111 ;  /* 0x0000006f33337221 */ /* 0x000fe20000010000 */
[----:B------:R-:W-:Y:S01]  /*5750*/  SEL R111, R7, RZ, P4 ;  /* 0x000000ff076f7207 */ /* 0x000fe20002000000 */
[----:B------:R-:W-:Y:S06]  /*5760*/  BRA `(.L_x_19757) ;  /* 0x0000000800287947 */ /* 0x000fec0003800000 */
.L_x_19749:
        /* <DEDUP_REMOVED lines=20> */
[----:B--2---:R-:W-:Y:S01]  /*58b0*/  FFMA.FTZ R108, R186, R250, R243 ;  /* 0x000000faba6c7223 */ /* 0x004fe200000100f3 */
        /* <DEDUP_REMOVED lines=12> */
.L_x_19766:
[----:B------:R-:W-:Y:S05]  /*5980*/  BSYNC.RECONVERGENT B2 ;  /* 0x0000000000027941 */ /* 0x000fea0003800200 */
.L_x_19765:
[----:B------:R-:W-:Y:S04]  /*5990*/  BSSY.RECONVERGENT B2, `(.L_x_19767) ;  /* 0x000000f000027945 */ /* 0x000fe80003800200 */
[----:B------:R-:W-:Y:S05]  /*59a0*/  @!P3 BRA `(.L_x_19768) ;  /* 0x000000000034b947 */ /* 0x000fea0003800000 */
        /* <DEDUP_REMOVED lines=13> */
.L_x_19768:
[----:B------:R-:W-:Y:S05]  /*5a80*/  BSYNC.RECONVERGENT B2 ;  /* 0x0000000000027941 */ /* 0x000fea0003800200 */
.L_x_19767:
        /* <DEDUP_REMOVED lines=15> */
.L_x_19770:
[----:B------:R-:W-:Y:S05]  /*5b80*/  BSYNC.RECONVERGENT B2 ;  /* 0x0000000000027941 */ /* 0x000fea0003800200 */
.L_x_19769:
[----:B------:R-:W-:Y:S05]  /*5b90*/  @!P3 BRA `(.L_x_19757) ;  /* 0x00000004001cb947 */ /* 0x000fea0003800000 */
[----:B------:R-:W-:Y:S01]  /*5ba0*/  ISETP.GE.U32.AND P4, PT, R7, 0x1000000, PT ;  /* 0x010000000700780c */ /* 0x000fe20003f86070 */
[----:B------:R-:W-:-:S04]  /*5bb0*/  FMUL.FTZ R7, R87, UR13 ;  /* 0x0000000d57077c20 */ /* 0x000fc80008410000 */
[----:B------:R-:W-:-:S04]  /*5bc0*/  FMUL.FTZ R7, R7, UR12 ;  /* 0x0000000c07077c20 */ /* 0x000fc80008410000 */
[-C--:B--2--5:R-:W-:Y:S01]  /*5bd0*/  FMUL.FTZ R111, R115, R7.reuse ;  /* 0x00000007736f7220 */ /* 0x0a4fe20000410000 */
[----:B------:R-:W-:-:S04]  /*5be0*/  FMUL.FTZ R7, R147, R7 ;  /* 0x0000000793077220 */ /* 0x000fc80000410000 */
[----:B------:R-:W-:-:S05]  /*5bf0*/  FSEL R111, R111, RZ, P4 ;  /* 0x000000ff6f6f7208 */ /* 0x000fca0002000000 */
[----:B------:R-:W-:Y:S01]  /*5c00*/  FADD.FTZ R51, R51, R111 ;  /* 0x0000006f33337221 */ /* 0x000fe20000010000 */
[----:B------:R-:W-:Y:S01]  /*5c10*/  SEL R111, R7, RZ, P4 ;  /* 0x000000ff076f7207 */ /* 0x000fe20002000000 */
[----:B------:R-:W-:Y:S06]  /*5c20*/  BRA `(.L_x_19757) ;  /* 0x0000000000f87947 */ /* 0x000fec0003800000 */
.L_x_19764:
        /* <DEDUP_REMOVED lines=15> */
.L_x_19772:
[----:B------:R-:W-:Y:S05]  /*5d20*/  BSYNC.RECONVERGENT B2 ;  /* 0x0000000000027941 */ /* 0x000fea0003800200 */
.L_x_19771:
        /* <DEDUP_REMOVED lines=15> */
.L_x_19774:
[----:B------:R-:W-:Y:S05]  /*5e20*/  BSYNC.RECONVERGENT B2 ;  /* 0x0000000000027941 */ /* 0x000fea0003800200 */
.L_x_19773:
        /* <DEDUP_REMOVED lines=15> */
.L_x_19776:
[----:B------:R-:W-:Y:S05]  /*5f20*/  BSYNC.RECONVERGENT B2 ;  /* 0x0000000000027941 */ /* 0x000fea0003800200 */
.L_x_19775:
[----:B------:R-:W-:Y:S05]  /*5f30*/  @!P3 BRA `(.L_x_19757) ;  /* 0x000000000034b947 */ /* 0x000fea0003800000 */
[----:B------:R-:W-:Y:S01]  /*5f40*/  ISETP.GE.U32.AND P5, PT, R7, 0x1000000, PT ;  /* 0x010000000700780c */ /* 0x000fe20003fa6070 */
[----:B------:R-:W-:Y:S01]  /*5f50*/  FFMA.FTZ R7, R189, R250, R243 ;  /* 0x000000fabd077223 */ /* 0x000fe200000100f3 */
[----:B------:R-:W-:-:S03]  /*5f60*/  ISETP.GT.AND P4, PT, R247, RZ, PT ;  /* 0x000000fff700720c */ /* 0x000fc60003f84270 */
[----:B------:R-:W-:-:S04]  /*5f70*/  FADD.FTZ R7, R224, -R7 ;  /* 0x80000007e0077221 */ /* 0x000fc80000010000 */
[----:B------:R-:W-:-:S05]  /*5f80*/  FMUL.FTZ R7, R246, R7 ;  /* 0x00000007f6077220 */ /* 0x000fca0000410000 */
[----:B------:R-:W-:-:S05]  /*5f90*/  FSEL R7, R7, RZ, P4 ;  /* 0x000000ff07077208 */ /* 0x000fca0002000000 */
[----:B------:R-:W-:-:S04]  /*5fa0*/  FMUL.FTZ R7, R7, UR13 ;  /* 0x0000000d07077c20 */ /* 0x000fc80008410000 */
[----:B------:R-:W-:-:S04]  /*5fb0*/  FMUL.FTZ R7, R7, UR12 ;  /* 0x0000000c07077c20 */ /* 0x000fc80008410000 */
[-C--:B--2--5:R-:W-:Y:S01]  /*5fc0*/  FMUL.FTZ R111, R115, R7.reuse ;  /* 0x00000007736f7220 */ /* 0x0a4fe20000410000 */
[----:B------:R-:W-:-:S04]  /*5fd0*/  FMUL.FTZ R7, R147, R7 ;  /* 0x0000000793077220 */ /* 0x000fc80000410000 */
[----:B------:R-:W-:-:S05]  /*5fe0*/  FSEL R111, R111, RZ, P5 ;  /* 0x000000ff6f6f7208 */ /* 0x000fca0002800000 */
[----:B------:R-:W-:Y:S01]  /*5ff0*/  FADD.FTZ R51, R51, R111 ;  /* 0x0000006f33337221 */ /* 0x000fe20000010000 */
[----:B------:R-:W-:-:S07]  /*6000*/  SEL R111, R7, RZ, P5 ;  /* 0x000000ff076f7207 */ /* 0x000fce0002800000 */
.L_x_19757:
[----:B------:R-:W-:Y:S05]  /*6010*/  BSYNC.RECONVERGENT B1 ;  /* 0x0000000000017941 */ /* 0x000fea0003800200 */
.L_x_19748:
        /* <DEDUP_REMOVED lines=14> */
.L_x_19778:
[----:B------:R-:W-:Y:S05]  /*6100*/  BSYNC.RECONVERGENT B1 ;  /* 0x0000000000017941 */ /* 0x000fea0003800200 */
.L_x_19777:
        /* <DEDUP_REMOVED lines=17> */
.L_x_19783:
[----:B------:R-:W-:Y:S05]  /*6220*/  BSYNC.RECONVERGENT B2 ;  /* 0x0000000000027941 */ /* 0x000fea0003800200 */
.L_x_19782:
        /* <DEDUP_REMOVED lines=14> */
.L_x_19785:
[----:B------:R-:W-:Y:S05]  /*6310*/  BSYNC.RECONVERGENT B2 ;  /* 0x0000000000027941 */ /* 0x000fea0003800200 */
.L_x_19784:
        /* <DEDUP_REMOVED lines=14> */
.L_x_19787:
[----:B------:R-:W-:Y:S05]  /*6400*/  BSYNC.RECONVERGENT B2 ;  /* 0x0000000000027941 */ /* 0x000fea0003800200 */
.L_x_19786:
[----:B------:R-:W-:-:S04]  /*6410*/  @P2 FFMA.FTZ R7, R193, R250, R243 ;  /* 0x000000fac1072223 */ /* 0x000fc800000100f3 */
[----:B------:R-:W-:Y:S01]  /*6420*/  @P2 FADD.FTZ R87, R195, -R7 ;  /* 0x80000007c3572221 */ /* 0x000fe20000010000 */
[----:B------:R-:W-:-:S03]  /*6430*/  MOV R7, R27 ;  /* 0x0000001b00077202 */ /* 0x000fc60000000f00 */
[----:B------:R-:W-:-:S05]  /*6440*/  @P2 FFMA.FTZ R7, R246, R87, R27 ;  /* 0x00000057f6072223 */ /* 0x000fca000001001b */
[----:B------:R-:W-:Y:S01]  /*6450*/  MOV R87, R7 ;  /* 0x0000000700577202 */ /* 0x000fe20000000f00 */
[----:B------:R-:W-:Y:S06]  /*6460*/  @!P3 BRA `(.L_x_19788) ;  /* 0x0000000c0040b947 */ /* 0x000fec0003800000 */
[----:B------:R-:W-:Y:S01]  /*6470*/  FMUL.FTZ R7, R7, UR13 ;  /* 0x0000000d07077c20 */ /* 0x000fe20008410000 */
[----:B------:R-:W-:-:S03]  /*6480*/  ISETP.GE.U32.AND P4, PT, R6, 0x1000000, PT ;  /* 0x010000000600780c */ /* 0x000fc60003f86070 */
[----:B------:R-:W-:-:S04]  /*6490*/  FMUL.FTZ R7, R7, UR12 ;  /* 0x0000000c07077c20 */ /* 0x000fc80008410000 */
[-C--:B-----5:R-:W-:Y:S01]  /*64a0*/  FMUL.FTZ R6, R115, R7.reuse ;  /* 0x0000000773067220 */ /* 0x0a0fe20000410000 */
[----:B------:R-:W-:-:S04]  /*64b0*/  FMUL.FTZ R7, R143, R7 ;  /* 0x000000078f077220 */ /* 0x000fc80000410000 */
[----:B------:R-:W-:Y:S02]  /*64c0*/  FSEL R6, R6, RZ, P4 ;  /* 0x000000ff06067208 */ /* 0x000fe40002000000 */
[----:B--2---:R-:W-:-:S03]  /*64d0*/  SEL R111, R7, RZ, P4 ;  /* 0x000000ff076f7207 */ /* 0x004fc60002000000 */
[----:B------:R-:W-:Y:S01]  /*64e0*/  FADD.FTZ R55, R55, R6 ;  /* 0x0000000637377221 */ /* 0x000fe20000010000 */
[----:B------:R-:W-:Y:S06]  /*64f0*/  BRA `(.L_x_19788) ;  /* 0x0000000c001c7947 */ /* 0x000fec0003800000 */
.L_x_19781:
[----:B------:R-:W-:Y:S04]  /*6500*/  BSSY.RECONVERGENT B2, `(.L_x_19789) ;  /* 0x000000e000027945 */ /* 0x000fe80003800200 */
[----:B------:R-:W-:Y:S05]  /*6510*/  @!P3 BRA `(.L_x_19790) ;  /* 0x000000000030b947 */ /* 0x000fea0003800000 */
[----:B------:R-:W-:Y:S01]  /*6520*/  @P2 FFMA.FTZ R7, R190, R250, R243 ;  /* 0x000000fabe072223 */ /* 0x000fe200000100f3 */
[----:B--2---:R-:W-:Y:S02]  /*6530*/  MOV R108, R24 ;  /* 0x00000018006c7202 */ /* 0x004fe40000000f00 */
[----:B------:R-:W-:Y:S01]  /*6540*/  LOP3.LUT P4, RZ, R6, 0xff, RZ, 0xc0, !PT ;  /* 0x000000ff06ff7812 */ /* 0x000fe2000788c0ff */
        /* <DEDUP_REMOVED lines=8> */
[----:B------:R-:W-:-:S07]  /*65d0*/  SEL R108, R7, RZ, P4 ;  /* 0x000000ff076c7207 */ /* 0x000fce0002000000 */
.L_x_19790:
[----:B------:R-:W-:Y:S05]  /*65e0*/  BSYNC.RECONVERGENT B2 ;  /* 0x0000000000027941 */ /* 0x000fea0003800200 */
.L_x_19789:
        /* <DEDUP_REMOVED lines=14> */
.L_x_19792:
[----:B------:R-:W-:Y:S05]  /*66d0*/  BSYNC.RECONVERGENT B2 ;  /* 0x0000000000027941 */ /* 0x000fea0003800200 */
.L_x_19791:
        /* <DEDUP_REMOVED lines=14> */
.L_x_19794:
[----:B------:R-:W-:Y:S05]  /*67c0*/  BSYNC.RECONVERGENT B2 ;  /* 0x0000000000027941 */ /* 0x000fea0003800200 */
.L_x_19793:
[----:B------:R-:W-:Y:S05]  /*67d0*/  @!P3 BRA `(.L_x_19788) ;  /* 0x000000080064b947 */ /* 0x000fea0003800000 */
[----:B------:R-:W-:Y:S01]  /*67e0*/  ISETP.GE.U32.AND P4, PT, R6, 0x1000000, PT ;  /* 0x010000000600780c */ /* 0x000fe20003f86070 */
[----:B------:R-:W-:Y:S01]  /*67f0*/  @P2 FFMA.FTZ R6, R193, R250, R243 ;  /* 0x000000fac1062223 */ /* 0x000fe200000100f3 */
[----:B------:R-:W-:-:S03]  /*6800*/  MOV R7, R27 ;  /* 0x0000001b00077202 */ /* 0x000fc60000000f00 */
[----:B------:R-:W-:-:S04]  /*6810*/  @P2 FADD.FTZ R6, R195, -R6 ;  /* 0x80000006c3062221 */ /* 0x000fc80000010000 */
[----:B------:R-:W-:-:S04]  /*6820*/  @P2 FFMA.FTZ R7, R246, R6, R27 ;  /* 0x00000006f6072223 */ /* 0x000fc8000001001b */
[----:B------:R-:W-:-:S04]  /*6830*/  FMUL.FTZ R6, R7, UR13 ;  /* 0x0000000d07067c20 */ /* 0x000fc80008410000 */
[----:B------:R-:W-:-:S04]  /*6840*/  FMUL.FTZ R6, R6, UR12 ;  /* 0x0000000c06067c20 */ /* 0x000fc80008410000 */
[-C--:B-----5:R-:W-:Y:S01]  /*6850*/  FMUL.FTZ R7, R115, R6.reuse ;  /* 0x0000000673077220 */ /* 0x0a0fe20000410000 */
[----:B------:R-:W-:-:S04]  /*6860*/  FMUL.FTZ R6, R143, R6 ;  /* 0x000000068f067220 */ /* 0x000fc80000410000 */
[----:B------:R-:W-:Y:S02]  /*6870*/  FSEL R7, R7, RZ, P4 ;  /* 0x000000ff07077208 */ /* 0x000fe40002000000 */
[----:B--2---:R-:W-:-:S03]  /*6880*/  SEL R111, R6, RZ, P4 ;  /* 0x000000ff066f7207 */ /* 0x004fc60002000000 */
[----:B------:R-:W-:Y:S01]  /*6890*/  FADD.FTZ R55, R55, R7 ;  /* 0x0000000737377221 */ /* 0x000fe20000010000 */
[----:B------:R-:W-:Y:S06]  /*68a0*/  BRA `(.L_x_19788) ;  /* 0x0000000800307947 */ /* 0x000fec0003800000 */
.L_x_19780:
[----:B------:R-:W-:Y:S05]  /*68b0*/  @!P0 BRA `(.L_x_19795) ;  /* 0x0000000400348947 */ /* 0x000fea0003800000 */
[-CC-:B------:R-:W-:Y:S01]  /*68c0*/  FFMA.FTZ R7, R192, R250.reuse, R243.reuse ;  /* 0x000000fac0077223 */ /* 0x180fe200000100f3 */
        /* <DEDUP_REMOVED lines=26> */
[-C--:B--2--5:R-:W-:Y:S01]  /*6a70*/  FMUL.FTZ R108, R112, R87.reuse ;  /* 0x00000057706c7220 */ /* 0x0a4fe20000410000 */
[----:B------:R-:W-:-:S04]  /*6a80*/  FMUL.FTZ R87, R140, R87 ;  /* 0x000000578c577220 */ /* 0x000fc80000410000 */
[----:B------:R-:W-:-:S05]  /*6a90*/  FSEL R108, R108, RZ, P4 ;  /* 0x000000ff6c6c7208 */ /* 0x000fca0002000000 */
[----:B------:R-:W-:Y:S01]  /*6aa0*/  FADD.FTZ R52, R52, R108 ;  /* 0x0000006c34347221 */ /* 0x000fe20000010000 */
[----:B------:R-:W-:-:S07]  /*6ab0*/  SEL R108, R87, RZ, P4 ;  /* 0x000000ff576c7207 */ /* 0x000fce0002000000 */
.L_x_19797:
[----:B------:R-:W-:Y:S05]  /*6ac0*/  BSYNC.RECONVERGENT B2 ;  /* 0x0000000000027941 */ /* 0x000fea0003800200 */
.L_x_19796:
        /* <DEDUP_REMOVED lines=15> */
.L_x_19799:
[----:B------:R-:W-:Y:S05]  /*6bc0*/  BSYNC.RECONVERGENT B2 ;  /* 0x0000000000027941 */ /* 0x000fea0003800200 */
.L_x_19798:
        /* <DEDUP_REMOVED lines=15> */
.L_x_19801:
[----:B------:R-:W-:Y:S05]  /*6cc0*/  BSYNC.RECONVERGENT B2 ;  /* 0x0000000000027941 */ /* 0x000fea0003800200 */
.L_x_19800:
[----:B------:R-:W-:Y:S01]  /*6cd0*/  MOV R87, R7 ;  /* 0x0000000700577202 */ /* 0x000fe20000000f00 */
[----:B------:R-:W-:Y:S06]  /*6ce0*/  @!P3 BRA `(.L_x_19788) ;  /* 0x000000040020b947 */ /* 0x000fec0003800000 */
[----:B------:R-:W-:Y:S01]  /*6cf0*/  ISETP.GE.U32.AND P4, PT, R6, 0x1000000, PT ;  /* 0x010000000600780c */ /* 0x000fe20003f86070 */
[----:B------:R-:W-:-:S04]  /*6d00*/  FMUL.FTZ R6, R7, UR13 ;  /* 0x0000000d07067c20 */ /* 0x000fc80008410000 */
[----:B------:R-:W-:-:S04]  /*6d10*/  FMUL.FTZ R6, R6, UR12 ;  /* 0x0000000c06067c20 */ /* 0x000fc80008410000 */
[-C--:B-----5:R-:W-:Y:S01]  /*6d20*/  FMUL.FTZ R87, R115, R6.reuse ;  /* 0x0000000673577220 */ /* 0x0a0fe20000410000 */
[----:B------:R-:W-:-:S04]  /*6d30*/  FMUL.FTZ R6, R143, R6 ;  /* 0x000000068f067220 */ /* 0x000fc80000410000 */
[----:B------:R-:W-:Y:S02]  /*6d40*/  FSEL R87, R87, RZ, P4 ;  /* 0x000000ff57577208 */ /* 0x000fe40002000000 */
[----:B--2---:R-:W-:-:S03]  /*6d50*/  SEL R111, R6, RZ, P4 ;  /* 0x000000ff066f7207 */ /* 0x004fc60002000000 */
[----:B------:R-:W-:Y:S01]  /*6d60*/  FADD.FTZ R55, R55, R87 ;  /* 0x0000005737377221 */ /* 0x000fe20000010000 */
[----:B------:R-:W-:Y:S01]  /*6d70*/  MOV R87, R7 ;  /* 0x0000000700577202 */ /* 0x000fe20000000f00 */
[----:B------:R-:W-:Y:S06]  /*6d80*/  BRA `(.L_x_19788) ;  /* 0x0000000000f87947 */ /* 0x000fec0003800000 */
.L_x_19795:
        /* <DEDUP_REMOVED lines=15> */
.L_x_19803:
[----:B------:R-:W-:Y:S05]  /*6e80*/  BSYNC.RECONVERGENT B2 ;  /* 0x0000000000027941 */ /* 0x000fea0003800200 */
.L_x_19802:
        /* <DEDUP_REMOVED lines=15> */
.L_x_19805:
[----:B------:R-:W-:Y:S05]  /*6f80*/  BSYNC.RECONVERGENT B2 ;  /* 0x0000000000027941 */ /* 0x000fea0003800200 */
.L_x_19804:
        /* <DEDUP_REMOVED lines=15> */
.L_x_19807:
[----:B------:R-:W-:Y:S05]  /*7080*/  BSYNC.RECONVERGENT B2 ;  /* 0x0000000000027941 */ /* 0x000fea0003800200 */
.L_x_19806:
        /* <DEDUP_REMOVED lines=12> */
[----:B--2---:R-:W-:-:S03]  /*7150*/  SEL R111, R6, RZ, P5 ;  /* 0x000000ff066f7207 */ /* 0x004fc60002800000 */
[----:B------:R-:W-:-:S07]  /*7160*/  FADD.FTZ R55, R55, R7 ;  /* 0x0000000737377221 */ /* 0x000fce0000010000 */
.L_x_19788:
[----:B------:R-:W-:Y:S05]  /*7170*/  BSYNC.RECONVERGENT B1 ;  /* 0x0000000000017941 */ /* 0x000fea0003800200 */
.L_x_19779:
[----:B------:R-:W3:Y:S01]  /*7180*/  @P0 LDC.64 R6, c[0x0][0x478] ;  /* 0x00011e00ff060b82 */ /* 0x000ee20000000a00 */
[----:B------:R-:W-:Y:S01]  /*7190*/  @P0 IADD3 R211, PT, PT, R249, 0x60, RZ ;  /* 0x00000060f9d30810 */ /* 0x000fe20007ffe0ff */
[----:B------:R-:W-:Y:S04]  /*71a0*/  BSSY.RECONVERGENT B1, `(.L_x_19808) ;  /* 0x000000c000017945 */ /* 0x000fe80003800200 */
[----:B---3--:R-:W-:Y:S01]  /*71b0*/  @P0 IMAD.WIDE.U32 R6, R211, 0x10, R6 ;  /* 0x00000010d3060825 */ /* 0x008fe200078e0006 */
[----:B------:R-:W-:-:S04]  /*71c0*/  @P3 IADD3 R211, PT, PT, R252, 0x60, RZ ;  /* 0x00000060fcd33810 */ /* 0x000fc80007ffe0ff */
[----:B------:R3:W-:Y:S02]  /*71d0*/  @P0 STG.E.128 desc[UR6][R6.64], R84 ;  /* 0x0000005406000986 */ /* 0x0007e4000c101d06 */
[----:B---3--:R-:W3:Y:S02]  /*71e0*/  @P3 LDC.64 R6, c[0x0][0x468] ;  /* 0x00011a00ff063b82 */ /* 0x008ee40000000a00 */
[----:B---3--:R-:W-:-:S05]  /*71f0*/  @P3 IMAD.WIDE.U32 R6, R211, 0x10, R6 ;  /* 0x00000010d3063825 */ /* 0x008fca00078e0006 */
[----:B------:R3:W-:Y:S01]  /*7200*/  @P3 STG.E.128 desc[UR6][R6.64], R108 ;  /* 0x0000006c06003986 */ /* 0x0007e2000c101d06 */
[----:B------:R-:W-:Y:S05]  /*7210*/  @!P3 BRA `(.L_x_19809) ;  /* 0x000000000010b947 */ /* 0x000fea0003800000 */
[----:B-----5:R-:W4:Y:S01]  /*7220*/  LDC.64 R112, c[0x0][0x390] ;  /* 0x0000e400ff707b82 */ /* 0x020f220000000a00 */
[----:B---3--:R-:W-:-:S05]  /*7230*/  IADD3 R6, PT, PT, R252, 0x80, RZ ;  /* 0x00000080fc067810 */ /* 0x008fca0007ffe0ff */
[----:B----4-:R-:W-:-:S05]  /*7240*/  IMAD.WIDE.U32 R6, R6, 0x10, R112 ;  /* 0x0000001006067825 */ /* 0x010fca00078e0070 */
[----:B------:R4:W5:Y:S02]  /*7250*/  LDG.E.128 R112, desc[UR6][R6.64] ;  /* 0x0000000606707981 */ /* 0x000964000c1e1d00 */
.L_x_19809:
[----:B------:R-:W-:Y:S05]  /*7260*/  BSYNC.RECONVERGENT B1 ;  /* 0x0000000000017941 */ /* 0x000fea0003800200 */
.L_x_19808:
[----:B------:R-:W-:Y:S04]  /*7270*/  BSSY.RECONVERGENT B1, `(.L_x_19810) ;  /* 0x000010b000017945 */ /* 0x000fe80003800200 */
[----:B------:R-:W-:Y:S05]  /*7280*/  @!P1 BRA `(.L_x_19811) ;  /* 0x0000000400ec9947 */ /* 0x000fea0003800000 */
[----:B------:R-:W-:Y:S05]  /*7290*/  @!P0 BRA `(.L_x_19812) ;  /* 0x0000000000fc8947 */ /* 0x000fea0003800000 */
[----:B---34-:R-:W-:Y:S01]  /*72a0*/  @P2 FFMA.FTZ R6, R194, R250, R243 ;  /* 0x000000fac2062223 */ /* 0x018fe200000100f3 */
        /* <DEDUP_REMOVED lines=13> */
.L_x_19814:
[----:B------:R-:W-:Y:S05]  /*7380*/  BSYNC.RECONVERGENT B2 ;  /* 0x0000000000027941 */ /* 0x000fea0003800200 */
.L_x_19813:
        /* <DEDUP_REMOVED lines=14> */
.L_x_19816:
[----:B------:R-:W-:Y:S05]  /*7470*/  BSYNC.RECONVERGENT B2 ;  /* 0x0000000000027941 */ /* 0x000fea0003800200 */
.L_x_19815:
        /* <DEDUP_REMOVED lines=14> */
.L_x_19818:
[----:B------:R-:W-:Y:S05]  /*7560*/  BSYNC.RECONVERGENT B2 ;  /* 0x0000000000027941 */ /* 0x000fea0003800200 */
.L_x_19817:
[----:B------:R-:W-:-:S04]  /*7570*/  @P2 FFMA.FTZ R6, R198, R250, R243 ;  /* 0x000000fac6062223 */ /* 0x000fc800000100f3 */
[----:B------:R-:W-:Y:S01]  /*7580*/  @P2 FADD.FTZ R86, R231, -R6 ;  /* 0x80000006e7562221 */ /* 0x000fe20000010000 */
[----:B------:R-:W-:-:S03]  /*7590*/  MOV R6, R23 ;  /* 0x0000001700067202 */ /* 0x000fc60000000f00 */
[----:B------:R-:W-:Y:S01]  /*75a0*/  @P2 FFMA.FTZ R6, R246, R86, R23 ;  /* 0x00000056f6062223 */ /* 0x000fe20000010017 */
[----:B------:R-:W-:Y:S02]  /*75b0*/  MOV R86, R85 ;  /* 0x0000005500567202 */ /* 0x000fe40000000f00 */
[----:B------:R-:W-:Y:S02]  /*75c0*/  MOV R85, R84 ;  /* 0x0000005400557202 */ /* 0x000fe40000000f00 */
[----:B------:R-:W-:Y:S02]  /*75d0*/  MOV R84, R7 ;  /* 0x0000000700547202 */ /* 0x000fe40000000f00 */
        /* <DEDUP_REMOVED lines=11> */
.L_x_19812:
[----:B------:R-:W-:Y:S04]  /*7690*/  BSSY.RECONVERGENT B2, `(.L_x_19820) ;  /* 0x000000e000027945 */ /* 0x000fe80003800200 */
[----:B------:R-:W-:Y:S05]  /*76a0*/  @!P3 BRA `(.L_x_19821) ;  /* 0x000000000030b947 */ /* 0x000fea0003800000 */
[----:B---34-:R-:W-:Y:S01]  /*76b0*/  @P2 FFMA.FTZ R6, R194, R250, R243 ;  /* 0x000000fac2062223 */ /* 0x018fe200000100f3 */
        /* <DEDUP_REMOVED lines=10> */
[----:B------:R-:W-:-:S07]  /*7760*/  FADD.FTZ R56, R56, R7 ;  /* 0x0000000738387221 */ /* 0x000fce0000010000 */
.L_x_19821:
[----:B------:R-:W-:Y:S05]  /*7770*/  BSYNC.RECONVERGENT B2 ;  /* 0x0000000000027941 */ /* 0x000fea0003800200 */
.L_x_19820:
        /* <DEDUP_REMOVED lines=14> */
.L_x_19823:
[----:B------:R-:W-:Y:S05]  /*7860*/  BSYNC.RECONVERGENT B2 ;  /* 0x0000000000027941 */ /* 0x000fea0003800200 */
.L_x_19822:
        /* <DEDUP_REMOVED lines=14> */
.L_x_19825:
[----:B------:R-:W-:Y:S05]  /*7950*/  BSYNC.RECONVERGENT B2 ;  /* 0x0000000000027941 */ /* 0x000fea0003800200 */
.L_x_19824:
[----:B------:R-:W-:Y:S05]  /*7960*/  @!P3 BRA `(.L_x_19819) ;  /* 0x00000008006cb947 */ /* 0x000fea0003800000 */
[----:B------:R-:W-:Y:S01]  /*7970*/  ISETP.GE.U32.AND P4, PT, R5, 0x1000000, PT ;  /* 0x010000000500780c */ /* 0x000fe20003f86070 */
[----:B------:R-:W-:Y:S01]  /*7980*/  @P2 FFMA.FTZ R5, R198, R250, R243 ;  /* 0x000000fac6052223 */ /* 0x000fe200000100f3 */
[----:B---34-:R-:W-:-:S03]  /*7990*/  MOV R6, R23 ;  /* 0x0000001700067202 */ /* 0x018fc60000000f00 */
        /* <DEDUP_REMOVED lines=10> */
.L_x_19811:
[----:B------:R-:W-:Y:S05]  /*7a40*/  @!P0 BRA `(.L_x_19826) ;  /* 0x00000004003c8947 */ /* 0x000fea0003800000 */
[-CC-:B---34-:R-:W-:Y:S01]  /*7a50*/  FFMA.FTZ R6, R197, R250.reuse, R243.reuse ;  /* 0x000000fac5067223 */ /* 0x198fe200000100f3 */
        /* <DEDUP_REMOVED lines=29> */
[----:B--2---:R-:W-:-:S03]  /*7c30*/  SEL R108, R85, RZ, P4 ;  /* 0x000000ff556c7207 */ /* 0x004fc60002000000 */
[----:B------:R-:W-:-:S07]  /*7c40*/  FADD.FTZ R56, R56, R86 ;  /* 0x0000005638387221 */ /* 0x000fce0000010000 */
.L_x_19828:
[----:B------:R-:W-:Y:S05]  /*7c50*/  BSYNC.RECONVERGENT B2 ;  /* 0x0000000000027941 */ /* 0x000fea0003800200 */
.L_x_19827:
        /* <DEDUP_REMOVED lines=15> */
.L_x_19830:
[----:B------:R-:W-:Y:S05]  /*7d50*/  BSYNC.RECONVERGENT B2 ;  /* 0x0000000000027941 */ /* 0x000fea0003800200 */
.L_x_19829:
        /* <DEDUP_REMOVED lines=15> */
.L_x_19832:
[----:B------:R-:W-:Y:S05]  /*7e50*/  BSYNC.RECONVERGENT B2 ;  /* 0x0000000000027941 */ /* 0x000fea0003800200 */
.L_x_19831:
[----:B------:R-:W-:Y:S02]  /*7e60*/  MOV R86, R6 ;  /* 0x0000000600567202 */ /* 0x000fe40000000f00 */
[----:B------:R-:W-:Y:S01]  /*7e70*/  MOV R85, R7 ;  /* 0x0000000700557202 */ /* 0x000fe20000000f00 */
[----:B------:R-:W-:Y:S06]  /*7e80*/  @!P3 BRA `(.L_x_19819) ;  /* 0x000000040024b947 */ /* 0x000fec0003800000 */
[----:B------:R-:W-:Y:S01]  /*7e90*/  ISETP.GE.U32.AND P4, PT, R5, 0x1000000, PT ;  /* 0x010000000500780c */ /* 0x000fe20003f86070 */
[----:B------:R-:W-:Y:S01]  /*7ea0*/  FMUL.FTZ R5, R87, UR13 ;  /* 0x0000000d57057c20 */ /* 0x000fe20008410000 */
[----:B------:R-:W-:-:S03]  /*7eb0*/  MOV R86, R6 ;  /* 0x0000000600567202 */ /* 0x000fc60000000f00 */
        /* <DEDUP_REMOVED lines=8> */
.L_x_19826:
[----:B------:R-:W-:Y:S04]  /*7f40*/  BSSY.RECONVERGENT B2, `(.L_x_19833) ;  /* 0x000000f000027945 */ /* 0x000fe80003800200 */
[----:B------:R-:W-:Y:S05]  /*7f50*/  @!P3 BRA `(.L_x_19834) ;  /* 0x000000000034b947 */ /* 0x000fea0003800000 */
[----:B---34-:R-:W-:Y:S01]  /*7f60*/  FFMA.FTZ R6, R194, R250, R243 ;  /* 0x000000fac2067223 */ /* 0x018fe200000100f3 */
        /* <DEDUP_REMOVED lines=12> */
.L_x_19834:
[----:B------:R-:W-:Y:S05]  /*8030*/  BSYNC.RECONVERGENT B2 ;  /* 0x0000000000027941 */ /* 0x000fea0003800200 */
.L_x_19833:
        /* <DEDUP_REMOVED lines=15> */
.L_x_19836:
[----:B------:R-:W-:Y:S05]  /*8130*/  BSYNC.RECONVERGENT B2 ;  /* 0x0000000000027941 */ /* 0x000fea0003800200 */
.L_x_19835:
        /* <DEDUP_REMOVED lines=15> */
.L_x_19838:
[----:B------:R-:W-:Y:S05]  /*8230*/  BSYNC.RECONVERGENT B2 ;  /* 0x0000000000027941 */ /* 0x000fea0003800200 */
.L_x_19837:
        /* <DEDUP_REMOVED lines=9> */
[-C--:B---345:R-:W-:Y:S01]  /*82d0*/  FMUL.FTZ R6, R115, R5.reuse ;  /* 0x0000000573067220 */ /* 0x0b8fe20000410000 */
[----:B------:R-:W-:-:S04]  /*82e0*/  FMUL.FTZ R5, R139, R5 ;  /* 0x000000058b057220 */ /* 0x000fc80000410000 */
[----:B------:R-:W-:Y:S02]  /*82f0*/  FSEL R6, R6, RZ, P5 ;  /* 0x000000ff06067208 */ /* 0x000fe40002800000 */
[----:B--2---:R-:W-:-:S03]  /*8300*/  SEL R111, R5, RZ, P5 ;  /* 0x000000ff056f7207 */ /* 0x004fc60002800000 */
[----:B------:R-:W-:-:S07]  /*8310*/  FADD.FTZ R59, R59, R6 ;  /* 0x000000063b3b7221 */ /* 0x000fce0000010000 */
.L_x_19819:
[----:B------:R-:W-:Y:S05]  /*8320*/  BSYNC.RECONVERGENT B1 ;  /* 0x0000000000017941 */ /* 0x000fea0003800200 */
.L_x_19810:
[----:B---34-:R-:W3:Y:S01]  /*8330*/  @P0 LDC.64 R6, c[0x0][0x478] ;  /* 0x00011e00ff060b82 */ /* 0x018ee20000000a00 */
        /* <DEDUP_REMOVED lines=13> */
.L_x_19840:
[----:B------:R-:W-:Y:S05]  /*8410*/  BSYNC.RECONVERGENT B1 ;  /* 0x0000000000017941 */ /* 0x000fea0003800200 */
.L_x_19839:
[----:B------:R-:W-:Y:S04]  /*8420*/  BSSY.RECONVERGENT B1, `(.L_x_19841) ;  /* 0x000010d000017945 */ /* 0x000fe80003800200 */
[----:B------:R-:W-:Y:S05]  /*8430*/  @!P1 BRA `(.L_x_19842) ;  /* 0x0000000400ec9947 */ /* 0x000fea0003800000 */
[----:B------:R-:W-:Y:S05]  /*8440*/  @!P0 BRA `(.L_x_19843) ;  /* 0x0000000000fc8947 */ /* 0x000fea0003800000 */
[----:B------:R-:W-:Y:S01]  /*8450*/  @P2 FFMA.FTZ R5, R199, R250, R243 ;  /* 0x000000fac7052223 */ /* 0x000fe200000100f3 */
[----:B------:R-:W-:Y:S01]  /*8460*/  BSSY.RECONVERGENT B2, `(.L_x_19844) ;  /* 0x000000d000027945 */ /* 0x000fe20003800200 */
[----:B---34-:R-:W-:Y:S02]  /*8470*/  MOV R6, R16 ;  /* 0x0000001000067202 */ /* 0x018fe40000000f00 */
        /* <DEDUP_REMOVED lines=11> */
.L_x_19845:
[----:B------:R-:W-:Y:S05]  /*8530*/  BSYNC.RECONVERGENT B2 ;  /* 0x0000000000027941 */ /* 0x000fea0003800200 */
.L_x_19844:
        /* <DEDUP_REMOVED lines=14> */
.L_x_19847:
[----:B------:R-:W-:Y:S05]  /*8620*/  BSYNC.RECONVERGENT B2 ;  /* 0x0000000000027941 */ /* 0x000fea0003800200 */
.L_x_19846:
        /* <DEDUP_REMOVED lines=14> */
.L_x_19849:
[----:B------:R-:W-:Y:S05]  /*8710*/  BSYNC.RECONVERGENT B2 ;  /* 0x0000000000027941 */ /* 0x000fea0003800200 */
.L_x_19848:
        /* <DEDUP_REMOVED lines=18> */
.L_x_19843:
[----:B------:R-:W-:Y:S04]  /*8840*/  BSSY.RECONVERGENT B2, `(.L_x_19851) ;  /* 0x000000e000027945 */ /* 0x000fe80003800200 */
[----:B------:R-:W-:Y:S05]  /*8850*/  @!P3 BRA `(.L_x_19852) ;  /* 0x000000000030b947 */ /* 0x000fea0003800000 */
[----:B------:R-:W-:Y:S01]  /*8860*/  @P2 FFMA.FTZ R5, R199, R250, R243 ;  /* 0x000000fac7052223 */ /* 0x000fe200000100f3 */
[----:B---34-:R-:W-:Y:S02]  /*8870*/  MOV R6, R16 ;  /* 0x0000001000067202 */ /* 0x018fe40000000f00 */
        /* <DEDUP_REMOVED lines=10> */
.L_x_19852:
[----:B------:R-:W-:Y:S05]  /*8920*/  BSYNC.RECONVERGENT B2 ;  /* 0x0000000000027941 */ /* 0x000fea0003800200 */
.L_x_19851:
        /* <DEDUP_REMOVED lines=14> */
.L_x_19854:
[----:B------:R-:W-:Y:S05]  /*8a10*/  BSYNC.RECONVERGENT B2 ;  /* 0x0000000000027941 */ /* 0x000fea0003800200 */
.L_x_19853:
        /* <DEDUP_REMOVED lines=14> */
.L_x_19856:
[----:B------:R-:W-:Y:S05]  /*8b00*/  BSYNC.RECONVERGENT B2 ;  /* 0x0000000000027941 */ /* 0x000fea0003800200 */
.L_x_19855:
        /* <DEDUP_REMOVED lines=11> */
[----:B--23--:R-:W-:-:S03]  /*8bc0*/  SEL R111, R4, RZ, P4 ;  /* 0x000000ff046f7207 */ /* 0x00cfc60002000000 */
[----:B------:R-:W-:Y:S01]  /*8bd0*/  FADD.FTZ R63, R63, R5 ;  /* 0x000000053f3f7221 */ /* 0x000fe20000010000 */
[----:B------:R-:W-:Y:S06]  /*8be0*/  BRA `(.L_x_19850) ;  /* 0x0000000800407947 */ /* 0x000fec0003800000 */
.L_x_19842:
[----:B------:R-:W-:Y:S05]  /*8bf0*/  @!P0 BRA `(.L_x_19857) ;  /* 0x0000000400448947 */ /* 0x000fea0003800000 */
[-CC-:B------:R-:W-:Y:S01]  /*8c00*/  FFMA.FTZ R5, R201, R250.reuse, R243.reuse ;  /* 0x000000fac9057223 */ /* 0x180fe200000100f3 */
[-CC-:B---34-:R-:W-:Y:S01]  /*8c10*/  FFMA.FTZ R6, R200, R250.reuse, R243.reuse ;  /* 0x000000fac8067223 */ /* 0x198fe200000100f3 */
        /* <DEDUP_REMOVED lines=30> */
.L_x_19859:
[----:B------:R-:W-:Y:S05]  /*8e00*/  BSYNC.RECONVERGENT B2 ;  /* 0x0000000000027941 */ /* 0x000fea0003800200 */
.L_x_19858:
        /* <DEDUP_REMOVED lines=15> */
.L_x_19861:
[----:B------:R-:W-:Y:S05]  /*8f00*/  BSYNC.RECONVERGENT B2 ;  /* 0x0000000000027941 */ /* 0x000fea0003800200 */
.L_x_19860:
        /* <DEDUP_REMOVED lines=15> */
.L_x_19863:
[----:B------:R-:W-:Y:S05]  /*9000*/  BSYNC.RECONVERGENT B2 ;  /* 0x0000000000027941 */ /* 0x000fea0003800200 */
.L_x_19862:
[----:B------:R-:W-:Y:S02]  /*9010*/  MOV R86, R5 ;  /* 0x0000000500567202 */ /* 0x000fe40000000f00 */
[----:B------:R-:W-:Y:S02]  /*9020*/  MOV R85, R6 ;  /* 0x0000000600557202 */ /* 0x000fe40000000f00 */
[----:B------:R-:W-:Y:S01]  /*9030*/  MOV R84, R7 ;  /* 0x0000000700547202 */ /* 0x000fe20000000f00 */
[----:B------:R-:W-:Y:S06]  /*9040*/  @!P3 BRA `(.L_x_19850) ;  /* 0x000000040028b947 */ /* 0x000fec0003800000 */
[----:B------:R-:W-:Y:S01]  /*9050*/  ISETP.GE.U32.AND P4, PT, R4, 0x1000000, PT ;  /* 0x010000000400780c */ /* 0x000fe20003f86070 */
[----:B------:R-:W-:Y:S01]  /*9060*/  FMUL.FTZ R4, R87, UR13 ;  /* 0x0000000d57047c20 */ /* 0x000fe20008410000 */
[----:B------:R-:W-:Y:S02]  /*9070*/  MOV R86, R5 ;  /* 0x0000000500567202 */ /* 0x000fe40000000f00 */
[----:B------:R-:W-:Y:S01]  /*9080*/  MOV R85, R6 ;  /* 0x0000000600557202 */ /* 0x000fe20000000f00 */
        /* <DEDUP_REMOVED lines=8> */
.L_x_19857:
        /* <DEDUP_REMOVED lines=10> */
[-C--:B---345:R-:W-:Y:S01]  /*91b0*/  FMUL.FTZ R6, R112, R5.reuse ;  /* 0x0000000570067220 */ /* 0x0b8fe20000410000 */
[----:B------:R-:W-:-:S04]  /*91c0*/  FMUL.FTZ R5, R132, R5 ;  /* 0x0000000584057220 */ /* 0x000fc80000410000 */
[----:B------:R-:W-:Y:S02]  /*91d0*/  FSEL R6, R6, RZ, P4 ;  /* 0x000000ff06067208 */ /* 0x000fe40002000000 */
[----:B--2---:R-:W-:-:S03]  /*91e0*/  SEL R108, R5, RZ, P4 ;  /* 0x000000ff056c7207 */ /* 0x004fc60002000000 */
[----:B------:R-:W-:-:S07]  /*91f0*/  FADD.FTZ R60, R60, R6 ;  /* 0x000000063c3c7221 */ /* 0x000fce0000010000 */
.L_x_19865:
[----:B------:R-:W-:Y:S05]  /*9200*/  BSYNC.RECONVERGENT B2 ;  /* 0x0000000000027941 */ /* 0x000fea0003800200 */
.L_x_19864:
        /* <DEDUP_REMOVED lines=15> */
.L_x_19867:
[----:B------:R-:W-:Y:S05]  /*9300*/  BSYNC.RECONVERGENT B2 ;  /* 0x0000000000027941 */ /* 0x000fea0003800200 */
.L_x_19866:
        /* <DEDUP_REMOVED lines=15> */
.L_x_19869:
[----:B------:R-:W-:Y:S05]  /*9400*/  BSYNC.RECONVERGENT B2 ;  /* 0x0000000000027941 */ /* 0x000fea0003800200 */
.L_x_19868:
        /* <DEDUP_REMOVED lines=12> */
[----:B--23--:R-:W-:-:S03]  /*94d0*/  SEL R111, R4, RZ, P5 ;  /* 0x000000ff046f7207 */ /* 0x00cfc60002800000 */
[----:B------:R-:W-:-:S07]  /*94e0*/  FADD.FTZ R63, R63, R5 ;  /* 0x000000053f3f7221 */ /* 0x000fce0000010000 */
.L_x_19850:
[----:B------:R-:W-:Y:S05]  /*94f0*/  BSYNC.RECONVERGENT B1 ;  /* 0x0000000000017941 */ /* 0x000fea0003800200 */
.L_x_19841:
[----:B------:R-:W0:Y:S01]  /*9500*/  @P0 LDC.64 R4, c[0x0][0x478] ;  /* 0x00011e00ff040b82 */ /* 0x000e220000000a00 */
[----:B---34-:R-:W-:Y:S01]  /*9510*/  @P0 IADD3 R6, PT, PT, R249, 0xa0, RZ ;  /* 0x000000a0f9060810 */ /* 0x018fe20007ffe0ff */
        /* <DEDUP_REMOVED lines=8> */
[----:B------:R-:W3:Y:S01]  /*95a0*/  LDC.64 R6, c[0x0][0x390] ;  /* 0x0000e400ff067b82 */ /* 0x000ee20000000a00 */
[----:B0-----:R-:W-:-:S05]  /*95b0*/  IADD3 R4, PT, PT, R252, 0xc0, RZ ;  /* 0x000000c0fc047810 */ /* 0x001fca0007ffe0ff */
[----:B---3--:R-:W-:-:S05]  /*95c0*/  IMAD.WIDE.U32 R4, R4, 0x10, R6 ;  /* 0x0000001004047825 */ /* 0x008fca00078e0006 */
[----:B-----5:R3:W5:Y:S02]  /*95d0*/  LDG.E.128 R112, desc[UR6][R4.64] ;  /* 0x0000000604707981 */ /* 0x020764000c1e1d00 */
.L_x_19871:
[----:B------:R-:W-:Y:S05]  /*95e0*/  BSYNC.RECONVERGENT B1 ;  /* 0x0000000000017941 */ /* 0x000fea0003800200 */
.L_x_19870:
[----:B------:R-:W-:Y:S04]  /*95f0*/  BSSY.RECONVERGENT B1, `(.L_x_19872) ;  /* 0x000010f000017945 */ /* 0x000fe80003800200 */
[----:B------:R-:W-:Y:S05]  /*9600*/  @!P1 BRA `(.L_x_19873) ;  /* 0x0000000400ec9947 */ /* 0x000fea0003800000 */
[----:B------:R-:W-:Y:S05]  /*9610*/  @!P0 BRA `(.L_x_19874) ;  /* 0x0000000000fc8947 */ /* 0x000fea0003800000 */
[----:B0--3--:R-:W-:Y:S01]  /*9620*/  @P2 FFMA.FTZ R4, R203, R250, R243 ;  /* 0x000000facb042223 */ /* 0x009fe200000100f3 */
[----:B------:R-:W-:Y:S01]  /*9630*/  BSSY.RECONVERGENT B2, `(.L_x_19875) ;  /* 0x000000d000027945 */ /* 0x000fe20003800200 */
[----:B------:R-:W-:Y:S02]  /*9640*/  MOV R5, R12 ;  /* 0x0000000c00057202 */ /* 0x000fe40000000f00 */
[----:B------:R-:W-:-:S04]  /*9650*/  @P2 FADD.FTZ R4, R236, -R4 ;  /* 0x80000004ec042221 */ /* 0x000fc80000010000 */
[----:B------:R-:W-:Y:S01]  /*9660*/  @P2 FFMA.FTZ R5, R246, R4, R12 ;  /* 0x00000004f6052223 */ /* 0x000fe2000001000c */
[----:B------:R-:W-:Y:S06]  /*9670*/  @!P3 BRA `(.L_x_19876) ;  /* 0x000000000020b947 */ /* 0x000fec0003800000 */
[----:B------:R-:W-:Y:S01]  /*9680*/  FMUL.FTZ R4, R5, UR13 ;  /* 0x0000000d05047c20 */ /* 0x000fe20008410000 */
[----:B-----5:R-:W-:-:S03]  /*9690*/  LOP3.LUT P4, RZ, R3, 0xff, RZ, 0xc0, !PT ;  /* 0x000000ff03ff7812 */ /* 0x020fc6000788c0ff */
[----:B------:R-:W-:-:S04]  /*96a0*/  FMUL.FTZ R4, R4, UR12 ;  /* 0x0000000c04047c20 */ /* 0x000fc80008410000 */
[-C--:B------:R-:W-:Y:S01]  /*96b0*/  FMUL.FTZ R6, R112, R4.reuse ;  /* 0x0000000470067220 */ /* 0x080fe20000410000 */
[----:B------:R-:W-:-:S04]  /*96c0*/  FMUL.FTZ R4, R128, R4 ;  /* 0x0000000480047220 */ /* 0x000fc80000410000 */
[----:B------:R-:W-:Y:S02]  /*96d0*/  FSEL R6, R6, RZ, P4 ;  /* 0x000000ff06067208 */ /* 0x000fe40002000000 */
[----:B--2---:R-:W-:-:S03]  /*96e0*/  SEL R108, R4, RZ, P4 ;  /* 0x000000ff046c7207 */ /* 0x004fc60002000000 */
[----:B------:R-:W-:-:S07]  /*96f0*/  FADD.FTZ R64, R64, R6 ;  /* 0x0000000640407221 */ /* 0x000fce0000010000 */
.L_x_19876:
[----:B------:R-:W-:Y:S05]  /*9700*/  BSYNC.RECONVERGENT B2 ;  /* 0x0000000000027941 */ /* 0x000fea0003800200 */
.L_x_19875:
[----:B------:R-:W-:Y:S01]  /*9710*/  @P2 FFMA.FTZ R4, R204, R250, R243 ;  /* 0x000000facc042223 */ /* 0x000fe200000100f3 */
        /* <DEDUP_REMOVED lines=13> */
.L_x_19878:
[----:B------:R-:W-:Y:S05]  /*97f0*/  BSYNC.RECONVERGENT B2 ;  /* 0x0000000000027941 */ /* 0x000fea0003800200 */
.L_x_19877:
        /* <DEDUP_REMOVED lines=14> */
.L_x_19880:
[----:B------:R-:W-:Y:S05]  /*98e0*/  BSYNC.RECONVERGENT B2 ;  /* 0x0000000000027941 */ /* 0x000fea0003800200 */
.L_x_19879:
        /* <DEDUP_REMOVED lines=10> */
[----:B-----5:R-:W-:-:S03]  /*9990*/  ISETP.GE.U32.AND P4, PT, R3, 0x1000000, PT ;  /* 0x010000000300780c */ /* 0x020fc60003f86070 */
[----:B------:R-:W-:-:S04]  /*99a0*/  FMUL.FTZ R4, R4, UR12 ;  /* 0x0000000c04047c20 */ /* 0x000fc80008410000 */
[----:B------:R-:W-:-:S05]  /*99b0*/  FMUL.FTZ R3, R115, R4 ;  /* 0x0000000473037220 */ /* 0x000fca0000410000 */
[----:B------:R-:W-:-:S05]  /*99c0*/  FSEL R3, R3, RZ, P4 ;  /* 0x000000ff03037208 */ /* 0x000fca0002000000 */
[----:B------:R-:W-:Y:S01]  /*99d0*/  FADD.FTZ R67, R67, R3 ;  /* 0x0000000343437221 */ /* 0x000fe20000010000 */
[----:B------:R-:W-:-:S05]  /*99e0*/  FMUL.FTZ R3, R131, R4 ;  /* 0x0000000483037220 */ /* 0x000fca0000410000 */
[----:B--2---:R-:W-:Y:S01]  /*99f0*/  SEL R111, R3, RZ, P4 ;  /* 0x000000ff036f7207 */ /* 0x004fe20002000000 */
[----:B------:R-:W-:Y:S06]  /*9a00*/  BRA `(.L_x_19881) ;  /* 0x0000000c00347947 */ /* 0x000fec0003800000 */
.L_x_19874:
[----:B------:R-:W-:Y:S04]  /*9a10*/  BSSY.RECONVERGENT B2, `(.L_x_19882) ;  /* 0x000000e000027945 */ /* 0x000fe80003800200 */
[----:B------:R-:W-:Y:S05]  /*9a20*/  @!P3 BRA `(.L_x_19883) ;  /* 0x000000000030b947 */ /* 0x000fea0003800000 */
[----:B0--3--:R-:W-:Y:S01]  /*9a30*/  @P2 FFMA.FTZ R4, R203, R250, R243 ;  /* 0x000000facb042223 */ /* 0x009fe200000100f3 */
[----:B------:R-:W-:Y:S02]  /*9a40*/  MOV R5, R12 ;  /* 0x0000000c00057202 */ /* 0x000fe40000000f00 */
[----:B-----5:R-:W-:Y:S01]  /*9a50*/  LOP3.LUT P4, RZ, R3, 0xff, RZ, 0xc0, !PT ;  /* 0x000000ff03ff7812 */ /* 0x020fe2000788c0ff */
[----:B------:R-:W-:-:S04]  /*9a60*/  @P2 FADD.FTZ R4, R236, -R4 ;  /* 0x80000004ec042221 */ /* 0x000fc80000010000 */
[----:B------:R-:W-:-:S04]  /*9a70*/  @P2 FFMA.FTZ R5, R246, R4, R12 ;  /* 0x00000004f6052223 */ /* 0x000fc8000001000c */
[----:B------:R-:W-:-:S04]  /*9a80*/  FMUL.FTZ R4, R5, UR13 ;  /* 0x0000000d05047c20 */ /* 0x000fc80008410000 */
[----:B------:R-:W-:-:S04]  /*9a90*/  FMUL.FTZ R4, R4, UR12 ;  /* 0x0000000c04047c20 */ /* 0x000fc80008410000 */
[-C--:B------:R-:W-:Y:S01]  /*9aa0*/  FMUL.FTZ R5, R112, R4.reuse ;  /* 0x0000000470057220 */ /* 0x080fe20000410000 */
[----:B------:R-:W-:-:S04]  /*9ab0*/  FMUL.FTZ R4, R128, R4 ;  /* 0x0000000480047220 */ /* 0x000fc80000410000 */
[----:B------:R-:W-:Y:S02]  /*9ac0*/  FSEL R5, R5, RZ, P4 ;  /* 0x000000ff05057208 */ /* 0x000fe40002000000 */
[----:B--2---:R-:W-:-:S03]  /*9ad0*/  SEL R108, R4, RZ, P4 ;  /* 0x000000ff046c7207 */ /* 0x004fc60002000000 */
[----:B------:R-:W-:-:S07]  /*9ae0*/  FADD.FTZ R64, R64, R5 ;  /* 0x0000000540407221 */ /* 0x000fce0000010000 */
.L_x_19883:
[----:B------:R-:W-:Y:S05]  /*9af0*/  BSYNC.RECONVERGENT B2 ;  /* 0x0000000000027941 */ /* 0x000fea0003800200 */
.L_x_19882:
        /* <DEDUP_REMOVED lines=14> */
.L_x_19885:
[----:B------:R-:W-:Y:S05]  /*9be0*/  BSYNC.RECONVERGENT B2 ;  /* 0x0000000000027941 */ /* 0x000fea0003800200 */
.L_x_19884:
        /* <DEDUP_REMOVED lines=14> */
.L_x_19887:
[----:B------:R-:W-:Y:S05]  /*9cd0*/  BSYNC.RECONVERGENT B2 ;  /* 0x0000000000027941 */ /* 0x000fea0003800200 */
.L_x_19886:
[----:B------:R-:W-:Y:S05]  /*9ce0*/  @!P3 BRA `(.L_x_19881) ;  /* 0x00000008007cb947 */ /* 0x000fea0003800000 */
[----:B-----5:R-:W-:Y:S01]  /*9cf0*/  ISETP.GE.U32.AND P4, PT, R3, 0x1000000, PT ;  /* 0x010000000300780c */ /* 0x020fe20003f86070 */
[----:B------:R-:W-:Y:S01]  /*9d00*/  @P2 FFMA.FTZ R3, R206, R250, R243 ;  /* 0x000000face032223 */ /* 0x000fe200000100f3 */
[----:B0--3--:R-:W-:-:S03]  /*9d10*/  MOV R4, R15 ;  /* 0x0000000f00047202 */ /* 0x009fc60000000f00 */
        /* <DEDUP_REMOVED lines=8> */
[----:B------:R-:W-:Y:S01]  /*9da0*/  FADD.FTZ R67, R67, R4 ;  /* 0x0000000443437221 */ /* 0x000fe20000010000 */
[----:B------:R-:W-:Y:S06]  /*9db0*/  BRA `(.L_x_19881) ;  /* 0x0000000800487947 */ /* 0x000fec0003800000 */
.L_x_19873:
[----:B------:R-:W-:Y:S05]  /*9dc0*/  @!P0 BRA `(.L_x_19888) ;  /* 0x00000004004c8947 */ /* 0x000fea0003800000 */
[-CC-:B------:R-:W-:Y:S01]  /*9dd0*/  FFMA.FTZ R7, R205, R250.reuse, R243.reuse ;  /* 0x000000facd077223 */ /* 0x180fe200000100f3 */
[-CC-:B------:R-:W-:Y:S01]  /*9de0*/  FFMA.FTZ R6, R204, R250.reuse, R243.reuse ;  /* 0x000000facc067223 */ /* 0x180fe200000100f3 */
[-CC-:B0--3--:R-:W-:Y:S01]  /*9df0*/  FFMA.FTZ R4, R203, R250.reuse, R243.reuse ;  /* 0x000000facb047223 */ /* 0x189fe200000100f3 */
        /* <DEDUP_REMOVED lines=24> */
[-C--:B------:R-:W-:Y:S01]  /*9f80*/  FMUL.FTZ R85, R112, R84.reuse ;  /* 0x0000005470557220 */ /* 0x080fe20000410000 */
[----:B------:R-:W-:-:S04]  /*9f90*/  FMUL.FTZ R84, R128, R84 ;  /* 0x0000005480547220 */ /* 0x000fc80000410000 */
[----:B------:R-:W-:Y:S02]  /*9fa0*/  FSEL R85, R85, RZ, P4 ;  /* 0x000000ff55557208 */ /* 0x000fe40002000000 */
[----:B--2---:R-:W-:-:S03]  /*9fb0*/  SEL R108, R84, RZ, P4 ;  /* 0x000000ff546c7207 */ /* 0x004fc60002000000 */
[----:B------:R-:W-:-:S07]  /*9fc0*/  FADD.FTZ R64, R64, R85 ;  /* 0x0000005540407221 */ /* 0x000fce0000010000 */
.L_x_19890:
[----:B------:R-:W-:Y:S05]  /*9fd0*/  BSYNC.RECONVERGENT B2 ;  /* 0x0000000000027941 */ /* 0x000fea0003800200 */
.L_x_19889:
        /* <DEDUP_REMOVED lines=15> */
.L_x_19892:
[----:B------:R-:W-:Y:S05]  /*a0d0*/  BSYNC.RECONVERGENT B2 ;  /* 0x0000000000027941 */ /* 0x000fea0003800200 */
.L_x_19891:
        /* <DEDUP_REMOVED lines=15> */
.L_x_19894:
[----:B------:R-:W-:Y:S05]  /*a1d0*/  BSYNC.RECONVERGENT B2 ;  /* 0x0000000000027941 */ /* 0x000fea0003800200 */
.L_x_19893:
[----:B------:R-:W-:Y:S02]  /*a1e0*/  MOV R86, R7 ;  /* 0x0000000700567202 */ /* 0x000fe40000000f00 */
[----:B------:R-:W-:Y:S02]  /*a1f0*/  MOV R85, R6 ;  /* 0x0000000600557202 */ /* 0x000fe40000000f00 */
[----:B------:R-:W-:Y:S02]  /*a200*/  MOV R84, R4 ;  /* 0x0000000400547202 */ /* 0x000fe40000000f00 */
[----:B------:R-:W-:Y:S01]  /*a210*/  MOV R87, R5 ;  /* 0x0000000500577202 */ /* 0x000fe20000000f00 */
[----:B------:R-:W-:Y:S06]  /*a220*/  @!P3 BRA `(.L_x_19881) ;  /* 0x00000004002cb947 */ /* 0x000fec0003800000 */
[----:B-----5:R-:W-:Y:S01]  /*a230*/  ISETP.GE.U32.AND P4, PT, R3, 0x1000000, PT ;  /* 0x010000000300780c */ /* 0x020fe20003f86070 */
[----:B------:R-:W-:Y:S01]  /*a240*/  FMUL.FTZ R3, R5, UR13 ;  /* 0x0000000d05037c20 */ /* 0x000fe20008410000 */
[----:B------:R-:W-:Y:S02]  /*a250*/  MOV R86, R7 ;  /* 0x0000000700567202 */ /* 0x000fe40000000f00 */
[----:B------:R-:W-:Y:S01]  /*a260*/  MOV R85, R6 ;  /* 0x0000000600557202 */ /* 0x000fe20000000f00 */
[----:B------:R-:W-:Y:S01]  /*a270*/  FMUL.FTZ R3, R3, UR12 ;  /* 0x0000000c03037c20 */ /* 0x000fe20008410000 */
[----:B------:R-:W-:-:S03]  /*a280*/  MOV R87, R5 ;  /* 0x0000000500577202 */ /* 0x000fc60000000f00 */
[-C--:B------:R-:W-:Y:S01]  /*a290*/  FMUL.FTZ R84, R115, R3.reuse ;  /* 0x0000000373547220 */ /* 0x080fe20000410000 */
[----:B------:R-:W-:-:S04]  /*a2a0*/  FMUL.FTZ R3, R131, R3 ;  /* 0x0000000383037220 */ /* 0x000fc80000410000 */
[----:B------:R-:W-:Y:S02]  /*a2b0*/  FSEL R84, R84, RZ, P4 ;  /* 0x000000ff54547208 */ /* 0x000fe40002000000 */
[----:B--2---:R-:W-:-:S03]  /*a2c0*/  SEL R111, R3, RZ, P4 ;  /* 0x000000ff036f7207 */ /* 0x004fc60002000000 */
[----:B------:R-:W-:Y:S01]  /*a2d0*/  FADD.FTZ R67, R67, R84 ;  /* 0x0000005443437221 */ /* 0x000fe20000010000 */
[----:B------:R-:W-:Y:S01]  /*a2e0*/  MOV R84, R4 ;  /* 0x0000000400547202 */ /* 0x000fe20000000f00 */
[----:B------:R-:W-:Y:S06]  /*a2f0*/  BRA `(.L_x_19881) ;  /* 0x0000000000f87947 */ /* 0x000fec0003800000 */
.L_x_19888:
[----:B------:R-:W-:Y:S04]  /*a300*/  BSSY.RECONVERGENT B2, `(.L_x_19895) ;  /* 0x000000f000027945 */ /* 0x000fe80003800200 */
[----:B------:R-:W-:Y:S05]  /*a310*/  @!P3 BRA `(.L_x_19896) ;  /* 0x000000000034b947 */ /* 0x000fea0003800000 */
[----:B0--3--:R-:W-:Y:S01]  /*a320*/  FFMA.FTZ R4, R203, R250, R243 ;  /* 0x000000facb047223 */ /* 0x009fe200000100f3 */
        /* <DEDUP_REMOVED lines=12> */
.L_x_19896:
[----:B------:R-:W-:Y:S05]  /*a3f0*/  BSYNC.RECONVERGENT B2 ;  /* 0x0000000000027941 */ /* 0x000fea0003800200 */
.L_x_19895:
        /* <DEDUP_REMOVED lines=15> */
.L_x_19898:
[----:B------:R-:W-:Y:S05]  /*a4f0*/  BSYNC.RECONVERGENT B2 ;  /* 0x0000000000027941 */ /* 0x000fea0003800200 */
.L_x_19897:
        /* <DEDUP_REMOVED lines=15> */
.L_x_19900:
[----:B------:R-:W-:Y:S05]  /*a5f0*/  BSYNC.RECONVERGENT B2 ;  /* 0x0000000000027941 */ /* 0x000fea0003800200 */
.L_x_19899:
        /* <DEDUP_REMOVED lines=9> */
[-C--:B0--3--:R-:W-:Y:S01]  /*a690*/  FMUL.FTZ R4, R115, R3.reuse ;  /* 0x0000000373047220 */ /* 0x089fe20000410000 */
[----:B------:R-:W-:-:S04]  /*a6a0*/  FMUL.FTZ R3, R131, R3 ;  /* 0x0000000383037220 */ /* 0x000fc80000410000 */
[----:B------:R-:W-:Y:S02]  /*a6b0*/  FSEL R4, R4, RZ, P5 ;  /* 0x000000ff04047208 */ /* 0x000fe40002800000 */
[----:B--2---:R-:W-:-:S03]  /*a6c0*/  SEL R111, R3, RZ, P5 ;  /* 0x000000ff036f7207 */ /* 0x004fc60002800000 */
[----:B------:R-:W-:-:S07]  /*a6d0*/  FADD.FTZ R67, R67, R4 ;  /* 0x0000000443437221 */ /* 0x000fce0000010000 */
.L_x_19881:
[----:B------:R-:W-:Y:S05]  /*a6e0*/  BSYNC.RECONVERGENT B1 ;  /* 0x0000000000017941 */ /* 0x000fea0003800200 */
.L_x_19872:
[----:B0--3--:R-:W0:Y:S01]  /*a6f0*/  @P0 LDC.64 R4, c[0x0][0x478] ;  /* 0x00011e00ff040b82 */ /* 0x009e220000000a00 */
[----:B-----5:R-:W-:Y:S01]  /*a700*/  @P0 IADD3 R3, PT, PT, R249, 0xc0, RZ ;  /* 0x000000c0f9030810 */ /* 0x020fe20007ffe0ff */
[----:B------:R-:W-:Y:S01]  /*a710*/  BSSY.RECONVERGENT B1, `(.L_x_19901) ;  /* 0x000000c000017945 */ /* 0x000fe20003800200 */
[----:B------:R-:W-:-:S03]  /*a720*/  IADD3 R6, PT, PT, R252, 0xe0, RZ ;  /* 0x000000e0fc067810 */ /* 0x000fc60007ffe0ff */
[----:B0-----:R-:W-:Y:S01]  /*a730*/  @P0 IMAD.WIDE.U32 R4, R3, 0x10, R4 ;  /* 0x0000001003040825 */ /* 0x001fe200078e0004 */
[----:B------:R-:W-:-:S04]  /*a740*/  @P3 IADD3 R3, PT, PT, R252, 0xc0, RZ ;  /* 0x000000c0fc033810 */ /* 0x000fc80007ffe0ff */
[----:B------:R0:W-:Y:S02]  /*a750*/  @P0 STG.E.128 desc[UR6][R4.64], R84 ;  /* 0x0000005404000986 */ /* 0x0001e4000c101d06 */
[----:B0-----:R-:W0:Y:S02]  /*a760*/  @P3 LDC.64 R4, c[0x0][0x468] ;  /* 0x00011a00ff043b82 */ /* 0x001e240000000a00 */
[----:B0-----:R-:W-:-:S05]  /*a770*/  @P3 IMAD.WIDE.U32 R4, R3, 0x10, R4 ;  /* 0x0000001003043825 */ /* 0x001fca00078e0004 */
[----:B------:R0:W-:Y:S01]  /*a780*/  @P3 STG.E.128 desc[UR6][R4.64], R108 ;  /* 0x0000006c04003986 */ /* 0x0001e2000c101d06 */
[----:B------:R-:W-:Y:S05]  /*a790*/  @!P3 BRA `(.L_x_19902) ;  /* 0x00000000000cb947 */ /* 0x000fea0003800000 */
[----:B0-----:R-:W0:Y:S02]  /*a7a0*/  LDC.64 R4, c[0x0][0x390] ;  /* 0x0000e400ff047b82 */ /* 0x001e240000000a00 */
[----:B0-----:R-:W-:-:S05]  /*a7b0*/  IMAD.WIDE.U32 R4, R6, 0x10, R4 ;  /* 0x0000001006047825 */ /* 0x001fca00078e0004 */
[----:B------:R3:W5:Y:S02]  /*a7c0*/  LDG.E.128 R112, desc[UR6][R4.64] ;  /* 0x0000000604707981 */ /* 0x000764000c1e1d00 */
.L_x_19902:
[----:B------:R-:W-:Y:S05]  /*a7d0*/  BSYNC.RECONVERGENT B1 ;  /* 0x0000000000017941 */ /* 0x000fea0003800200 */
.L_x_19901:
[----:B------:R-:W-:Y:S04]  /*a7e0*/  BSSY.RECONVERGENT B1, `(.L_x_19903) ;  /* 0x0000108000017945 */ /* 0x000fe80003800200 */
[----:B------:R-:W-:Y:S05]  /*a7f0*/  @!P1 BRA `(.L_x_19904) ;  /* 0x0000000400ec9947 */ /* 0x000fea0003800000 */
[----:B------:R-:W-:Y:S05]  /*a800*/  @!P0 BRA `(.L_x_19905) ;  /* 0x0000000000fc8947 */ /* 0x000fea0003800000 */
[-CC-:B------:R-:W-:Y:S01]  /*a810*/  @P2 FFMA.FTZ R3, R207, R250.reuse, R243.reuse ;  /* 0x000000facf032223 */ /* 0x180fe200000100f3 */
[----:B0--3--:R-:W-:Y:S01]  /*a820*/  @P2 FFMA.FTZ R5, R208, R250, R243 ;  /* 0x000000fad0052223 */ /* 0x009fe200000100f3 */
        /* <DEDUP_REMOVED lines=8> */
[----:B------:R-:W-:-:S04]  /*a8b0*/  @P2 FFMA.FTZ R5, R209, R250, R243 ;  /* 0x000000fad1052223 */ /* 0x000fc800000100f3 */
[----:B------:R-:W-:-:S04]  /*a8c0*/  @P2 FADD.FTZ R5, R242, -R5 ;  /* 0x80000005f2052221 */ /* 0x000fc80000010000 */
[----:B------:R-:W-:Y:S01]  /*a8d0*/  @P2 FFMA.FTZ R7, R246, R5, R10 ;  /* 0x00000005f6072223 */ /* 0x000fe2000001000a */
[----:B------:R-:W-:-:S04]  /*a8e0*/  @P2 FFMA.FTZ R5, R210, R250, R243 ;  /* 0x000000fad2052223 */ /* 0x000fc800000100f3 */
[----:B------:R-:W-:Y:S01]  /*a8f0*/  @P2 FADD.FTZ R84, R251, -R5 ;  /* 0x80000005fb542221 */ /* 0x000fe20000010000 */
[----:B------:R-:W-:-:S03]  /*a900*/  MOV R5, R11 ;  /* 0x0000000b00057202 */ /* 0x000fc60000000f00 */
        /* <DEDUP_REMOVED lines=10> */
.L_x_19907:
[----:B------:R-:W-:Y:S05]  /*a9b0*/  BSYNC.RECONVERGENT B2 ;  /* 0x0000000000027941 */ /* 0x000fea0003800200 */
.L_x_19906:
[----:B------:R-:W-:Y:S04]  /*a9c0*/  BSSY.RECONVERGENT B2, `(.L_x_19908) ;  /* 0x000000a000027945 */ /* 0x000fe80003800200 */
[----:B------:R-:W-:Y:S05]  /*a9d0*/  @!P3 BRA `(.L_x_19909) ;  /* 0x000000000020b947 */ /* 0x000fea0003800000 */
        /* <DEDUP_REMOVED lines=8> */
.L_x_19909:
[----:B------:R-:W-:Y:S05]  /*aa60*/  BSYNC.RECONVERGENT B2 ;  /* 0x0000000000027941 */ /* 0x000fea0003800200 */
.L_x_19908:
        /* <DEDUP_REMOVED lines=10> */
.L_x_19911:
[----:B------:R-:W-:Y:S05]  /*ab10*/  BSYNC.RECONVERGENT B2 ;  /* 0x0000000000027941 */ /* 0x000fea0003800200 */
.L_x_19910:
        /* <DEDUP_REMOVED lines=14> */
.L_x_19905:
[----:B------:R-:W-:Y:S04]  /*ac00*/  BSSY.RECONVERGENT B2, `(.L_x_19913) ;  /* 0x000000e000027945 */ /* 0x000fe80003800200 */
[----:B------:R-:W-:Y:S05]  /*ac10*/  @!P3 BRA `(.L_x_19914) ;  /* 0x000000000030b947 */ /* 0x000fea0003800000 */
[----:B------:R-:W-:Y:S01]  /*ac20*/  @P2 FFMA.FTZ R3, R207, R250, R243 ;  /* 0x000000facf032223 */ /* 0x000fe200000100f3 */
[----:B0--3--:R-:W-:Y:S02]  /*ac30*/  MOV R4, R8 ;  /* 0x0000000800047202 */ /* 0x009fe40000000f00 */
        /* <DEDUP_REMOVED lines=10> */
.L_x_19914:
[----:B------:R-:W-:Y:S05]  /*ace0*/  BSYNC.RECONVERGENT B2 ;  /* 0x0000000000027941 */ /* 0x000fea0003800200 */
.L_x_19913:
        /* <DEDUP_REMOVED lines=14> */
.L_x_19916:
[----:B------:R-:W-:Y:S05]  /*add0*/  BSYNC.RECONVERGENT B2 ;  /* 0x0000000000027941 */ /* 0x000fea0003800200 */
.L_x_19915:
        /* <DEDUP_REMOVED lines=14> */
.L_x_19918:
[----:B------:R-:W-:Y:S05]  /*aec0*/  BSYNC.RECONVERGENT B2 ;  /* 0x0000000000027941 */ /* 0x000fea0003800200 */
.L_x_19917:
[----:B------:R-:W-:Y:S05]  /*aed0*/  @!P3 BRA `(.L_x_19912) ;  /* 0x000000080060b947 */ /* 0x000fea0003800000 */
[----:B------:R-:W-:Y:S01]  /*aee0*/  @P2 FFMA.FTZ R3, R210, R250, R243 ;  /* 0x000000fad2032223 */ /* 0x000fe200000100f3 */
[----:B0--3--:R-:W-:Y:S02]  /*aef0*/  MOV R4, R11 ;  /* 0x0000000b00047202 */ /* 0x009fe40000000f00 */
        /* <DEDUP_REMOVED lines=11> */
.L_x_19904:
[----:B------:R-:W-:Y:S05]  /*afb0*/  @!P0 BRA `(.L_x_19919) ;  /* 0x0000000400308947 */ /* 0x000fea0003800000 */
        /* <DEDUP_REMOVED lines=10> */
[-C--:B0--3-5:R-:W-:Y:S01]  /*b060*/  FMUL.FTZ R4, R112, R3.reuse ;  /* 0x0000000370047220 */ /* 0x0a9fe20000410000 */
[----:B------:R-:W-:-:S04]  /*b070*/  FMUL.FTZ R3, R124, R3 ;  /* 0x000000037c037220 */ /* 0x000fc80000410000 */
[----:B------:R-:W-:Y:S02]  /*b080*/  FSEL R4, R4, RZ, P1 ;  /* 0x000000ff04047208 */ /* 0x000fe40000800000 */
[----:B--2---:R-:W-:-:S03]  /*b090*/  SEL R108, R3, RZ, P1 ;  /* 0x000000ff036c7207 */ /* 0x004fc60000800000 */
[----:B------:R-:W-:-:S07]  /*b0a0*/  FADD.FTZ R68, R68, R4 ;  /* 0x0000000444447221 */ /* 0x000fce0000010000 */
.L_x_19921:
[----:B------:R-:W-:Y:S05]  /*b0b0*/  BSYNC.RECONVERGENT B2 ;  /* 0x0000000000027941 */ /* 0x000fea0003800200 */
.L_x_19920:
        /* <DEDUP_REMOVED lines=15> */
.L_x_19923:
[----:B------:R-:W-:Y:S05]  /*b1b0*/  BSYNC.RECONVERGENT B2 ;  /* 0x0000000000027941 */ /* 0x000fea0003800200 */
.L_x_19922:
        /* <DEDUP_REMOVED lines=15> */
.L_x_19925:
[----:B------:R-:W-:Y:S05]  /*b2b0*/  BSYNC.RECONVERGENT B2 ;  /* 0x0000000000027941 */ /* 0x000fea0003800200 */
.L_x_19924:
[-CC-:B0--3--:R-:W-:Y:S01]  /*b2c0*/  FFMA.FTZ R5, R210, R250.reuse, R243.reuse ;  /* 0x000000fad2057223 */ /* 0x189fe200000100f3 */
        /* <DEDUP_REMOVED lines=12> */
[----:B------:R-:W-:-:S02]  /*b390*/  FSEL R5, R5, RZ, P1 ;  /* 0x000000ff05057208 */ /* 0x000fc40000800000 */
        /* <DEDUP_REMOVED lines=14> */
.L_x_19919:
        /* <DEDUP_REMOVED lines=15> */
.L_x_19927:
[----:B------:R-:W-:Y:S05]  /*b570*/  BSYNC.RECONVERGENT B2 ;  /* 0x0000000000027941 */ /* 0x000fea0003800200 */
.L_x_19926:
        /* <DEDUP_REMOVED lines=15> */
.L_x_19929:
[----:B------:R-:W-:Y:S05]  /*b670*/  BSYNC.RECONVERGENT B2 ;  /* 0x0000000000027941 */ /* 0x000fea0003800200 */
.L_x_19928:
        /* <DEDUP_REMOVED lines=15> */
.L_x_19931:
[----:B------:R-:W-:Y:S05]  /*b770*/  BSYNC.RECONVERGENT B2 ;  /* 0x0000000000027941 */ /* 0x000fea0003800200 */
.L_x_19930:
        /* <DEDUP_REMOVED lines=8> */
[----:B------:R-:W-:-:S04]  /*b800*/  FMUL.FTZ R3, R3, UR12 ;  /* 0x0000000c03037c20 */ /* 0x000fc80008410000 */
[-C--:B-----5:R-:W-:Y:S01]  /*b810*/  FMUL.FTZ R2, R115, R3.reuse ;  /* 0x0000000373027220 */ /* 0x0a0fe20000410000 */
[----:B------:R-:W-:-:S04]  /*b820*/  FMUL.FTZ R3, R127, R3 ;  /* 0x000000037f037220 */ /* 0x000fc80000410000 */
[----:B------:R-:W-:Y:S02]  /*b830*/  FSEL R2, R2, RZ, P1 ;  /* 0x000000ff02027208 */ /* 0x000fe40000800000 */
[----:B0-2---:R-:W-:-:S03]  /*b840*/  SEL R111, R3, RZ, P1 ;  /* 0x000000ff036f7207 */ /* 0x005fc60000800000 */
[----:B------:R-:W-:-:S07]  /*b850*/  FADD.FTZ R71, R71, R2 ;  /* 0x0000000247477221 */ /* 0x000fce0000010000 */
.L_x_19912:
[----:B------:R-:W-:Y:S05]  /*b860*/  BSYNC.RECONVERGENT B1 ;  /* 0x0000000000017941 */ /* 0x000fea0003800200 */
.L_x_19903:
[----:B------:R-:W4:Y:S01]  /*b870*/  @P0 LDC.64 R2, c[0x0][0x478] ;  /* 0x00011e00ff020b82 */ /* 0x000f220000000a00 */
[----:B0--3--:R-:W-:-:S05]  /*b880*/  @P0 IADD3 R4, PT, PT, R249, 0xe0, RZ ;  /* 0x000000e0f9040810 */ /* 0x009fca0007ffe0ff */
[----:B----4-:R-:W-:-:S05]  /*b890*/  @P0 IMAD.WIDE.U32 R2, R4, 0x10, R2 ;  /* 0x0000001004020825 */ /* 0x010fca00078e0002 */
        /* <DEDUP_REMOVED lines=8> */
.L_x_19680:
[----:B------:R-:W-:Y:S05]  /*b920*/  BSYNC B0 ;  /* 0x0000000000007941 */ /* 0x000fea0003800000 */
.L_x_19679:
[----:B------:R-:W0:Y:S01]  /*b930*/  S2R R211, SR_TID.X ;  /* 0x0000000000d37919 */ /* 0x000e220000002100 */
[----:B------:R-:W-:Y:S01]  /*b940*/  MOV R4, 0x400 ;  /* 0x0000040000047802 */ /* 0x000fe20000000f00 */
[----:B------:R-:W-:Y:S05]  /*b950*/  WARPSYNC.ALL ;  /* 0x0000000000007948 */ /* 0x000fea0003800000 */
[----:B------:R-:W3:Y:S01]  /*b960*/  S2R R5, SR_CgaCtaId ;  /* 0x0000000000057919 */ /* 0x000ee20000008800 */
[----:B------:R-:W4:Y:S01]  /*b970*/  S2UR UR4, SR_CTAID.X ;  /* 0x00000000000479c3 */ /* 0x000f220000002500 */
[----:B------:R-:W1:Y:S01]  /*b980*/  LDCU.128 UR16, c[0x0][0x440] ;  /* 0x00008800ff1077ac */ /* 0x000e620008000c00 */
[----:B0-----:R-:W-:-:S02]  /*b990*/  SHF.L.U32 R2, R211, 0x7, RZ ;  /* 0x00000007d3027819 */ /* 0x001fc400000006ff */
        /* <DEDUP_REMOVED lines=17> */
[----:B------:R-:W2:Y:S04]  /*bab0*/  LDS R4, [R8+0x400] ;  /* 0x0004000008047984 */ /* 0x000ea80000000800 */
        /* <DEDUP_REMOVED lines=10> */
[----:B---3--:R-:W-:-:S03]  /*bb60*/  FADD.FTZ R3, RZ, R3 ;  /* 0x00000003ff037221 */ /* 0x008fc60000010000 */
[----:B------:R-:W3:Y:S01]  /*bb70*/  LDS R27, [R8+0x3000] ;  /* 0x00300000081b7984 */ /* 0x000ee20000000800 */
[----:B--2---:R-:W-:-:S03]  /*bb80*/  FADD.FTZ R4, RZ, R4 ;  /* 0x00000004ff047221 */ /* 0x004fc60000010000 */
[----:B------:R-:W2:Y:S01]  /*bb90*/  LDS R28, [R8+0x3200] ;  /* 0x00320000081c7984 */ /* 0x000ea20000000800 */
        /* <DEDUP_REMOVED lines=17> */
[----:B---3--:R-:W-:-:S03]  /*bcb0*/  FADD.FTZ R27, R2, R27 ;  /* 0x0000001b021b7221 */ /* 0x008fc60000010000 */
[----:B------:R-:W3:Y:S01]  /*bcc0*/  LDS R18, [R8+0x1c00] ;  /* 0x001c000008127984 */ /* 0x000ee20000000800 */
[----:B--2---:R-:W-:-:S03]  /*bcd0*/  FADD.FTZ R11, R3, R28 ;  /* 0x0000001c030b7221 */ /* 0x004fc60000010000 */
[----:B------:R-:W2:Y:S01]  /*bce0*/  LDS R17, [R8+0x1e00] ;  /* 0x001e000008117984 */ /* 0x000ea20000000800 */
        /* <DEDUP_REMOVED lines=15> */
[----:B0-----:R-:W-:Y:S01]  /*bde0*/  FADD.FTZ R7, R7, R16 ;  /* 0x0000001007077221 */ /* 0x001fe20000010000 */
[----:B------:R-:W-:Y:S01]  /*bdf0*/  BAR.SYNC.DEFER_BLOCKING 0x0 ;  /* 0x0000000000007b1d */ /* 0x000fe20000010000 */
[----:B---3--:R-:W-:Y:S01]  /*be00*/  FADD.FTZ R9, R9, R18 ;  /* 0x0000001209097221 */ /* 0x008fe20000010000 */
[----:B--2---:R-:W-:Y:S01]  /*be10*/  FADD.FTZ R10, R10, R17 ;  /* 0x000000110a0a7221 */ /* 0x004fe20000010000 */
        /* <DEDUP_REMOVED lines=193> */
.L_x_19685:
[----:B------:R-:W-:Y:S01]  /*ca30*/  HFMA2 R249, -RZ, RZ, 0, 5.9604644775390625e-08 ;  /* 0x00000001fff97431 */ /* 0x000fe200000001ff */
[----:B------:R-:W-:Y:S01]  /*ca40*/  BSSY B1, `(.L_x_19933) ;  /* 0x0000006000017945 */ /* 0x000fe20003800000 */
[----:B------:R-:W-:Y:S02]  /*ca50*/  MOV R243, 0x1f ;  /* 0x0000001f00f37802 */ /* 0x000fe40000000f00 */
[----:B------:R-:W-:-:S07]  /*ca60*/  MOV R211, 0xffffffff ;  /* 0xffffffff00d37802 */ /* 0x000fce0000000f00 */
[----:B-1---5:R-:W-:Y:S05]  /*ca70*/  WARPSYNC.COLLECTIVE R211, `(.L_x_19934) ;  /* 0x00000000d3087348 */ /* 0x022fea0003c00000 */
[----:B------:R0:W2:Y:S02]  /*ca80*/  SHFL.BFLY P0, R211, R250, R249, R243 ;  /* 0x0c0000f9fad37389 */ /* 0x0000a400000000f3 */
[----:B012--5:R-:W-:Y:S05]  /*ca90*/  ENDCOLLECTIVE ;  /* 0x000000000000791b */ /* 0x027fea0003800000 */
.L_x_19934:
[----:B------:R-:W-:Y:S05]  /*caa0*/  BSYNC B1 ;  /* 0x0000000000017941 */ /* 0x000fea0003800000 */
.L_x_19933:
[----:B------:R0:W-:Y:S01]  /*cab0*/  STL [R1+0x98], R0 ;  /* 0x0000980001007387 */ /* 0x0001e20000100800 */
[----:B------:R-:W-:Y:S01]  /*cac0*/  HFMA2 R249, -RZ, RZ, 0, 5.9604644775390625e-08 ;  /* 0x00000001fff97431 */ /* 0x000fe200000001ff */
[----:B------:R-:W-:Y:S01]  /*cad0*/  MOV R243, 0x1f ;  /* 0x0000001f00f37802 */ /* 0x000fe20000000f00 */
[----:B0-----:R-:W-:Y:S01]  /*cae0*/  FADD.FTZ R0, R211, R250 ;  /* 0x000000fad3007221 */ /* 0x001fe20000010000 */
[----:B------:R-:W-:Y:S02]  /*caf0*/  MOV R211, 0xffffffff ;  /* 0xffffffff00d37802 */ /* 0x000fe40000000f00 */
[----:B------:R-:W-:-:S07]  /*cb00*/  MOV R250, R252 ;  /* 0x000000fc00fa7202 */ /* 0x000fce0000000f00 */
[----:B------:R-:W-:Y:S05]  /*cb10*/  WARPSYNC.COLLECTIVE R211, `(.L_x_19935) ;  /* 0x00000000d3087348 */ /* 0x000fea0003c00000 */
[----:B------:R0:W1:Y:S02]  /*cb20*/  SHFL.BFLY P0, R211, R250, R249, R243 ;  /* 0x0c0000f9fad37389 */ /* 0x00006400000000f3 */
[----:B01----:R-:W-:Y:S05]  /*cb30*/  ENDCOLLECTIVE ;  /* 0x000000000000791b */ /* 0x003fea0003800000 */
.L_x_19935:
[----:B------:R-:W-:Y:S01]  /*cb40*/  MOV R250, R0 ;  /* 0x0000000000fa7202 */ /* 0x000fe20000000f00 */
[----:B------:R-:W-:Y:S02]  /*cb50*/  HFMA2 R249, -RZ, RZ, 0, 1.1920928955078125e-07 ;  /* 0x00000002fff97431 */ /* 0x000fe400000001ff */
[----:B------:R-:W-:Y:S01]  /*cb60*/  FADD.FTZ R252, R211, R252 ;  /* 0x000000fcd3fc7221 */ /* 0x000fe20000010000 */
[----:B------:R-:W-:-:S07]  /*cb70*/  MOV R211, 0xffffffff ;  /* 0xffffffff00d37802 */ /* 0x000fce0000000f00 */
[----:B------:R-:W-:Y:S05]  /*cb80*/  WARPSYNC.COLLECTIVE R211, `(.L_x_19936) ;  /* 0x00000000d3087348 */ /* 0x000fea0003c00000 */
[----:B------:R0:W1:Y:S02]  /*cb90*/  SHFL.BFLY P0, R211, R250, R249, R243 ;  /* 0x0c0000f9fad37389 */ /* 0x00006400000000f3 */
[----:B01----:R-:W-:Y:S05]  /*cba0*/  ENDCOLLECTIVE ;  /* 0x000000000000791b */ /* 0x003fea0003800000 */
.L_x_19936:
[----:B------:R-:W-:Y:S01]  /*cbb0*/  MOV R250, R252 ;  /* 0x000000fc00fa7202 */ /* 0x000fe20000000f00 */
[----:B------:R-:W-:Y:S01]  /*cbc0*/  FADD.FTZ R0, R0, R211 ;  /* 0x000000d300007221 */ /* 0x000fe20000010000 */
[----:B------:R-:W-:-:S07]  /*cbd0*/  MOV R211, 0xffffffff ;  /* 0xffffffff00d37802 */ /* 0x000fce0000000f00 */
[----:B------:R-:W-:Y:S05]  /*cbe0*/  WARPSYNC.COLLECTIVE R211, `(.L_x_19937) ;  /* 0x00000000d3087348 */ /* 0x000fea0003c00000 */
[----:B------:R0:W1:Y:S02]  /*cbf0*/  SHFL.BFLY P0, R211, R250, R249, R243 ;  /* 0x0c0000f9fad37389 */ /* 0x00006400000000f3 */
[----:B01----:R-:W-:Y:S05]  /*cc00*/  ENDCOLLECTIVE ;  /* 0x000000000000791b */ /* 0x003fea0003800000 */
.L_x_19937:
[----:B------:R-:W-:Y:S01]  /*cc10*/  MOV R250, R0 ;  /* 0x0000000000fa7202 */ /* 0x000fe20000000f00 */
[----:B------:R-:W-:Y:S02]  /*cc20*/  HFMA2 R249, -RZ, RZ, 0, 2.384185791015625e-07 ;  /* 0x00000004fff97431 */ /* 0x000fe400000001ff */
[----:B------:R-:W-:Y:S01]  /*cc30*/  FADD.FTZ R252, R252, R211 ;  /* 0x000000d3fcfc7221 */ /* 0x000fe20000010000 */
[----:B------:R-:W-:-:S07]  /*cc40*/  MOV R211, 0xffffffff ;  /* 0xffffffff00d37802 */ /* 0x000fce0000000f00 */
[----:B------:R-:W-:Y:S05]  /*cc50*/  WARPSYNC.COLLECTIVE R211, `(.L_x_19938) ;  /* 0x00000000d3087348 */ /* 0x000fea0003c00000 */
[----:B------:R0:W1:Y:S02]  /*cc60*/  SHFL.BFLY P0, R211, R250, R249, R243 ;  /* 0x0c0000f9fad37389 */ /* 0x00006400000000f3 */
[----:B01----:R-:W-:Y:S05]  /*cc70*/  ENDCOLLECTIVE ;  /* 0x000000000000791b */ /* 0x003fea0003800000 */
.L_x_19938:
[----:B------:R-:W-:Y:S01]  /*cc80*/  MOV R250, R252 ;  /* 0x000000fc00fa7202 */ /* 0x000fe20000000f00 */
[----:B------:R-:W-:Y:S01]  /*cc90*/  FADD.FTZ R0, R0, R211 ;  /* 0x000000d300007221 */ /* 0x000fe20000010000 */
[----:B------:R-:W-:-:S07]  /*cca0*/  MOV R211, 0xffffffff ;  /* 0xffffffff00d37802 */ /* 0x000fce0000000f00 */
[----:B------:R-:W-:Y:S05]  /*ccb0*/  WARPSYNC.COLLECTIVE R211, `(.L_x_19939) ;  /* 0x00000000d3087348 */ /* 0x000fea0003c00000 */
[----:B------:R0:W1:Y:S02]  /*ccc0*/  SHFL.BFLY P0, R211, R250, R249, R243 ;  /* 0x0c0000f9fad37389 */ /* 0x00006400000000f3 */
[----:B01----:R-:W-:Y:S05]  /*ccd0*/  ENDCOLLECTIVE ;  /* 0x000000000000791b */ /* 0x003fea0003800000 */
.L_x_19939:
[----:B------:R-:W-:Y:S01]  /*cce0*/  MOV R250, R0 ;  /* 0x0000000000fa7202 */ /* 0x000fe20000000f00 */
[----:B------:R-:W-:Y:S02]  /*ccf0*/  HFMA2 R249, -RZ, RZ, 0, 4.76837158203125e-07 ;  /* 0x00000008fff97431 */ /* 0x000fe400000001ff */
[----:B------:R-:W-:Y:S01]  /*cd00*/  FADD.FTZ R252, R252, R211 ;  /* 0x000000d3fcfc7221 */ /* 0x000fe20000010000 */
[----:B------:R-:W-:-:S07]  /*cd10*/  MOV R211, 0xffffffff ;  /* 0xffffffff00d37802 */ /* 0x000fce0000000f00 */
[----:B------:R-:W-:Y:S05]  /*cd20*/  WARPSYNC.COLLECTIVE R211, `(.L_x_19940) ;  /* 0x00000000d3087348 */ /* 0x000fea0003c00000 */
[----:B------:R0:W1:Y:S02]  /*cd30*/  SHFL.BFLY P0, R211, R250, R249, R243 ;  /* 0x0c0000f9fad37389 */ /* 0x00006400000000f3 */
[----:B01----:R-:W-:Y:S05]  /*cd40*/  ENDCOLLECTIVE ;  /* 0x000000000000791b */ /* 0x003fea0003800000 */
.L_x_19940:
[----:B------:R-:W-:Y:S01]  /*cd50*/  MOV R250, R252 ;  /* 0x000000fc00fa7202 */ /* 0x000fe20000000f00 */
[----:B------:R-:W-:Y:S01]  /*cd60*/  FADD.FTZ R0, R0, R211 ;  /* 0x000000d300007221 */ /* 0x000fe20000010000 */
[----:B------:R-:W-:-:S04]  /*cd70*/  MOV R211, 0xffffffff ;  /* 0xffffffff00d37802 */ /* 0x000fc80000000f00 */
[----:B------:R0:W-:Y:S03]  /*cd80*/  STL [R1], R0 ;  /* 0x0000000001007387 */ /* 0x0001e60000100800 */
[----:B0-----:R-:W-:Y:S05]  /*cd90*/  WARPSYNC.COLLECTIVE R211, `(.L_x_19941) ;  /* 0x00000000d3087348 */ /* 0x001fea0003c00000 */
[----:B------:R1:W2:Y:S02]  /*cda0*/  SHFL.BFLY P0, R211, R250, R249, R243 ;  /* 0x0c0000f9fad37389 */ /* 0x0002a400000000f3 */
[----:B012---:R-:W-:Y:S05]  /*cdb0*/  ENDCOLLECTIVE ;  /* 0x000000000000791b */ /* 0x007fea0003800000 */
.L_x_19941:
        /* <DEDUP_REMOVED lines=8> */
.L_x_19942:
[----:B------:R-:W-:Y:S01]  /*ce40*/  MOV R250, R252 ;  /* 0x000000fc00fa7202 */ /* 0x000fe20000000f00 */
[----:B------:R0:W-:Y:S02]  /*ce50*/  STL [R1+0x10], R211 ;  /* 0x000010d301007387 */ /* 0x0001e40000100800 */
[----:B0-----:R-:W-:-:S07]  /*ce60*/  MOV R211, 0xffffffff ;  /* 0xffffffff00d37802 */ /* 0x001fce0000000f00 */
[----:B------:R-:W-:Y:S05]  /*ce70*/  WARPSYNC.COLLECTIVE R211, `(.L_x_19943) ;  /* 0x00000000d3087348 */ /* 0x000fea0003c00000 */
[----:B------:R0:W1:Y:S02]  /*ce80*/  SHFL.BFLY P0, R211, R250, R249, R243 ;  /* 0x0c0000f9fad37389 */ /* 0x00006400000000f3 */
[----:B01----:R-:W-:Y:S05]  /*ce90*/  ENDCOLLECTIVE ;  /* 0x000000000000791b */ /* 0x003fea0003800000 */
.L_x_19943:
[----:B------:R-:W-:Y:S05]  /*cea0*/  BRA `(.L_x_19944) ;  /* 0xffffff5800707947 */ /* 0x000fea000383ffff */
.L_x_19945:
        /* <DEDUP_REMOVED lines=13> */
.L_x_20145:


//--------------------- .nv.shared._ZN10layer_norm13ln_bwd_kernelINS_13Kernel_traitsI13__nv_bfloat16S2_S2_S2_fjLj1024ELj1ELj4ELj1ELj16ENS_18Kernel_traits_baseILj1024ES2_S2_S2_S2_fjLj128EEEEELb0ELb0ELb0ELb0EEEvNS_9BwdParamsE --------------------------
	.section	.nv.shared._ZN10layer_norm13ln_bwd_kernelINS_13Kernel_traitsI13__nv_bfloat16S2_S2_S2_fjLj1024ELj1ELj4ELj1ELj16ENS_18Kernel_traits_baseILj1024ES2_S2_S2_S2_fjLj128EEEEELb0ELb0ELb0ELb0EEEvNS_9BwdParamsE,"aw",@nobits
	.sectionflags	@""
	.align	16
	.zero		1024


//--------------------- .nv.shared.reserved.0     --------------------------
	.section	.nv.shared.reserved.0,"aw",@nobits
	.weak		__nv_reservedSMEM_offset_0_alias
	.size		__nv_reservedSMEM_offset_0_alias, 0, 64
	.other		__nv_reservedSMEM_offset_0_alias,@"STO_CUDA_RESERVED_SHARED STV_DEFAULT"
__nv_reservedSMEM_offset_0_alias:
	.zero		0
	.zero		64


//--------------------- .nv.shared._ZN10layer_norm13ln_bwd_kernelINS_13Kernel_traitsI13__nv_bfloat16S2_S2_S2_fjLj1024ELj1ELj4ELj1ELj16ENS_18Kernel_traits_baseILj1024ES2_S2_S2_S2_fjLj128EEEEELb0ELb0ELb0ELb1EEEvNS_9BwdParamsE --------------------------
	.section	.nv.shared._ZN10layer_norm13ln_bwd_kernelINS_13Kernel_traitsI13__nv_bfloat16S2_S2_S2_fjLj1024ELj1ELj4ELj1ELj16ENS_18Kernel_traits_baseILj1024ES2_S2_S2_S2_fjLj128EEEEELb0ELb0ELb0ELb1EEEvNS_9BwdParamsE,"aw",@nobits
	.sectionflags	@""
	.align	16
	.zero		1024


//--------------------- .nv.shared._ZN10layer_norm13ln_bwd_kernelINS_13Kernel_traitsI13__nv_bfloat16S2_S2_S2_fjLj1024ELj1ELj4ELj1ELj16ENS_18Kernel_traits_baseILj1024ES2_S2_S2_S2_fjLj128EEEEELb0ELb0ELb1ELb0EEEvNS_9BwdParamsE --------------------------
	.section	.nv.shared._ZN10layer_norm13ln_bwd_kernelINS_13Kernel_traitsI13__nv_bfloat16S2_S2_S2_fjLj1024ELj1ELj4ELj1ELj16ENS_18Kernel_traits_baseILj1024ES2_S2_S2_S2_fjLj128EEEEELb0ELb0ELb1ELb0EEEvNS_9BwdParamsE,"aw",@nobits
	.sectionflags	@""
	.align	16
	.zero		1024


//--------------------- .nv.shared._ZN10layer_norm13ln_bwd_kernelINS_13Kernel_traitsI13__nv_bfloat16S2_S2_S2_fjLj1024ELj1ELj4ELj1ELj16ENS_18Kernel_traits_baseILj1024ES2_S2_S2_S2_fjLj128EEEEELb0ELb0ELb1ELb1EEEvNS_9BwdParamsE --------------------------
	.section	.nv.shared._ZN10layer_norm13ln_bwd_kernelINS_13Kernel_traitsI13__nv_bfloat16S2_S2_S2_fjLj1024ELj1ELj4ELj1ELj16ENS_18Kernel_traits_baseILj1024ES2_S2_S2_S2_fjLj128EEEEELb0ELb0ELb1ELb1EEEvNS_9BwdParamsE,"aw",@nobits
	.sectionflags	@""
	.align	16
	.zero		1024


//--------------------- .nv.shared._ZN10layer_norm13ln_bwd_kernelINS_13Kernel_traitsI13__nv_bfloat16S2_S2_S2_fjLj1024ELj1ELj4ELj1ELj16ENS_18Kernel_traits_baseILj1024ES2_S2_S2_S2_fjLj128EEEEELb0ELb1ELb0ELb0EEEvNS_9BwdParamsE --------------------------
	.section	.nv.shared._ZN10layer_norm13ln_bwd_kernelINS_13Kernel_traitsI13__nv_bfloat16S2_S2_S2_fjLj1024ELj1ELj4ELj1ELj16ENS_18Kernel_traits_baseILj1024ES2_S2_S2_S2_fjLj128EEEEELb0ELb1ELb0ELb0EEEvNS_9BwdParamsE,"aw",@nobits
	.sectionflags	@""
	.align	16
	.zero		1024


//--------------------- .nv.shared._ZN10layer_norm13ln_bwd_kernelINS_13Kernel_traitsI13__nv_bfloat16S2_S2_S2_fjLj1024ELj1ELj4ELj1ELj16ENS_18Kernel_traits_baseILj1024ES2_S2_S2_S2_fjLj128EEEEELb0ELb1ELb0ELb1EEEvNS_9BwdParamsE --------------------------
	.section	.nv.shared._ZN10layer_norm13ln_bwd_kernelINS_13Kernel_traitsI13__nv_bfloat16S2_S2_S2_fjLj1024ELj1ELj4ELj1ELj16ENS_18Kernel_traits_baseILj1024ES2_S2_S2_S2_fjLj128EEEEELb0ELb1ELb0ELb1EEEvNS_9BwdParamsE,"aw",@nobits
	.sectionflags	@""
	.align	16
	.zero		1024


//--------------------- .nv.shared._ZN10layer_norm13ln_bwd_kernelINS_13Kernel_traitsI13__nv_bfloat16S2_S2_S2_fjLj1024ELj1ELj4ELj1ELj16ENS_18Kernel_traits_baseILj1024ES2_S2_S2_S2_fjLj128EEEEELb0ELb1ELb1ELb0EEEvNS_9BwdParamsE --------------------------
	.section	.nv.shared._ZN10layer_norm13ln_bwd_kernelINS_13Kernel_traitsI13__nv_bfloat16S2_S2_S2_fjLj1024ELj1ELj4ELj1ELj16ENS_18Kernel_traits_baseILj1024ES2_S2_S2_S2_fjLj128EEEEELb0ELb1ELb1ELb0EEEvNS_9BwdParamsE,"aw",@nobits
	.sectionflags	@""
	.align	16
	.zero		1024


//--------------------- .nv.shared._ZN10layer_norm13ln_bwd_kernelINS_13Kernel_traitsI13__nv_bfloat16S2_S2_S2_fjLj1024ELj1ELj4ELj1ELj16ENS_18Kernel_traits_baseILj1024ES2_S2_S2_S2_fjLj128EEEEELb0ELb1ELb1ELb1EEEvNS_9BwdParamsE --------------------------
	.section	.nv.shared._ZN10layer_norm13ln_bwd_kernelINS_13Kernel_traitsI13__nv_bfloat16S2_S2_S2_fjLj1024ELj1ELj4ELj1ELj16ENS_18Kernel_traits_baseILj1024ES2_S2_S2_S2_fjLj128EEEEELb0ELb1ELb1ELb1EEEvNS_9BwdParamsE,"aw",@nobits
	.sectionflags	@""
	.align	16
	.zero		1024


//--------------------- .nv.shared._ZN10layer_norm13ln_bwd_kernelINS_13Kernel_traitsI13__nv_bfloat16S2_S2_S2_fjLj1024ELj1ELj4ELj1ELj16ENS_18Kernel_traits_baseILj1024ES2_S2_S2_S2_fjLj128EEEEELb1ELb0ELb0ELb0EEEvNS_9BwdParamsE --------------------------
	.section	.nv.shared._ZN10layer_norm13ln_bwd_kernelINS_13Kernel_traitsI13__nv_bfloat16S2_S2_S2_fjLj1024ELj1ELj4ELj1ELj16ENS_18Kernel_traits_baseILj1024ES2_S2_S2_S2_fjLj128EEEEELb1ELb0ELb0ELb0EEEvNS_9BwdParamsE,"aw",@nobits
	.sectionflags	@""
	.align	16
	.zero		1024


//--------------------- .nv.shared._ZN10layer_norm13ln_bwd_kernelINS_13Kernel_traitsI13__nv_bfloat16S2_S2_S2_fjLj1024ELj1ELj4ELj1ELj16ENS_18Kernel_traits_baseILj1024ES2_S2_S2_S2_fjLj128EEEEELb1ELb0ELb0ELb1EEEvNS_9BwdParamsE --------------------------
	.section	.nv.shared._ZN10layer_norm13ln_bwd_kernelINS_13Kernel_traitsI13__nv_bfloat16S2_S2_S2_fjLj1024ELj1ELj4ELj1ELj16ENS_18Kernel_traits_baseILj1024ES2_S2_S2_S2_fjLj128EEEEELb1ELb0ELb0ELb1EEEvNS_9BwdParamsE,"aw",@nobits
	.sectionflags	@""
	.align	16
	.zero		1024


//--------------------- .nv.shared._ZN10layer_norm22ln_bwd_finalize_kernelINS_22Kernel_traits_finalizeILj1024E13__nv_bfloat16S2_S2_S2_fjLb0ELj1024ELj4ENS_18Kernel_traits_baseILj1024ES2_S2_S2_S2_fjLj1024EEEEELb0ELb0EEEvNS_9BwdParamsE --------------------------
	.section	.nv.shared._ZN10layer_norm22ln_bwd_finalize_kernelINS_22Kernel_traits_finalizeILj1024E13__nv_bfloat16S2_S2_S2_fjLb0ELj1024ELj4ENS_18Kernel_traits_baseILj1024ES2_S2_S2_S2_fjLj1024EEEEELb0ELb0EEEvNS_9BwdParamsE,"aw",@nobits
	.sectionflags	@""
	.align	16
.nv.shared._ZN10layer_norm22ln_bwd_finalize_kernelINS_22Kernel_traits_finalizeILj1024E13__nv_bfloat16S2_S2_S2_fjLb0ELj1024ELj4ENS_18Kernel_traits_baseILj1024ES2_S2_S2_S2_fjLj1024EEEEELb0ELb0EEEvNS_9BwdParamsE:
	.zero		9472


//--------------------- .nv.shared._ZN10layer_norm13ln_bwd_kernelINS_13Kernel_traitsI13__nv_bfloat16S2_S2_S2_fjLj1024ELj1ELj4ELj1ELj16ENS_18Kernel_traits_baseILj1024ES2_S2_S2_S2_fjLj128EEEEELb1ELb0ELb1ELb0EEEvNS_9BwdParamsE --------------------------
	.section	.nv.shared._ZN10layer_norm13ln_bwd_kernelINS_13Kernel_traitsI13__nv_bfloat16S2_S2_S2_fjLj1024ELj1ELj4ELj1ELj16ENS_18Kernel_traits_baseILj1024ES2_S2_S2_S2_fjLj128EEEEELb1ELb0ELb1ELb0EEEvNS_9BwdParamsE,"aw",@nobits
	.sectionflags	@""
	.align	16
	.zero		1024


//--------------------- .nv.shared._ZN10layer_norm22ln_bwd_finalize_kernelINS_22Kernel_traits_finalizeILj1024E13__nv_bfloat16S2_S2_S2_fjLb0ELj1024ELj4ENS_18Kernel_traits_baseILj1024ES2_S2_S2_S2_fjLj1024EEEEELb0ELb1EEEvNS_9BwdParamsE --------------------------
	.section	.nv.shared._ZN10layer_norm22ln_bwd_finalize_kernelINS_22Kernel_traits_finalizeILj1024E13__nv_bfloat16S2_S2_S2_fjLb0ELj1024ELj4ENS_18Kernel_traits_baseILj1024ES2_S2_S2_S2_fjLj1024EEEEELb0ELb1EEEvNS_9BwdParamsE,"aw",@nobits
	.sectionflags	@""
	.align	16
.nv.shared._ZN10layer_norm22ln_bwd_finalize_kernelINS_22Kernel_traits_finalizeILj1024E13__nv_bfloat16S2_S2_S2_fjLb0ELj1024ELj4ENS_18Kernel_traits_baseILj1024ES2_S2_S2_S2_fjLj1024EEEEELb0ELb1EEEvNS_9BwdParamsE:
	.zero		9472


//--------------------- .nv.shared._ZN10layer_norm13ln_bwd_kernelINS_13Kernel_traitsI13__nv_bfloat16S2_S2_S2_fjLj1024ELj1ELj4ELj1ELj16ENS_18Kernel_traits_baseILj1024ES2_S2_S2_S2_fjLj128EEEEELb1ELb0ELb1ELb1EEEvNS_9BwdParamsE --------------------------
	.section	.nv.shared._ZN10layer_norm13ln_bwd_kernelINS_13Kernel_traitsI13__nv_bfloat16S2_S2_S2_fjLj1024ELj1ELj4ELj1ELj16ENS_18Kernel_traits_baseILj1024ES2_S2_S2_S2_fjLj128EEEEELb1ELb0ELb1ELb1EEEvNS_9BwdParamsE,"aw",@nobits
	.sectionflags	@""
	.align	16
	.zero		1024


//--------------------- .nv.shared._ZN10layer_norm13ln_bwd_kernelINS_13Kernel_traitsI13__nv_bfloat16S2_S2_S2_fjLj1024ELj1ELj4ELj1ELj16ENS_18Kernel_traits_baseILj1024ES2_S2_S2_S2_fjLj128EEEEELb1ELb1ELb0ELb0EEEvNS_9BwdParamsE --------------------------
	.section	.nv.shared._ZN10layer_norm13ln_bwd_kernelINS_13Kernel_traitsI13__nv_bfloat16S2_S2_S2_fjLj1024ELj1ELj4ELj1ELj16ENS_18Kernel_traits_baseILj1024ES2_S2_S2_S2_fjLj128EEEEELb1ELb1ELb0ELb0EEEvNS_9BwdParamsE,"aw",@nobits
	.sectionflags	@""
	.align	16
	.zero		1024


//--------------------- .nv.shared._ZN10layer_norm13ln_bwd_kernelINS_13Kernel_traitsI13__nv_bfloat16S2_S2_S2_fjLj1024ELj1ELj4ELj1ELj16ENS_18Kernel_traits_baseILj1024ES2_S2_S2_S2_fjLj128EEEEELb1ELb1ELb0ELb1EEEvNS_9BwdParamsE --------------------------
	.section	.nv.shared._ZN10layer_norm13ln_bwd_kernelINS_13Kernel_traitsI13__nv_bfloat16S2_S2_S2_fjLj1024ELj1ELj4ELj1ELj16ENS_18Kernel_traits_baseILj1024ES2_S2_S2_S2_fjLj128EEEEELb1ELb1ELb0ELb1EEEvNS_9BwdParamsE,"aw",@nobits
	.sectionflags	@""
	.align	16
	.zero		1024


//--------------------- .nv.shared._ZN10layer_norm22ln_bwd_finalize_kernelINS_22Kernel_traits_finalizeILj1024E13__nv_bfloat16S2_S2_S2_fjLb1ELj1024ELj4ENS_18Kernel_traits_baseILj1024ES2_S2_S2_S2_fjLj1024EEEEELb1ELb0EEEvNS_9BwdParamsE --------------------------
	.section	.nv.shared._ZN10layer_norm22ln_bwd_finalize_kernelINS_22Kernel_traits_finalizeILj1024E13__nv_bfloat16S2_S2_S2_fjLb1ELj1024ELj4ENS_18Kernel_traits_baseILj1024ES2_S2_S2_S2_fjLj1024EEEEELb1ELb0EEEvNS_9BwdParamsE,"aw",@nobits
	.sectionflags	@""
	.align	16
.nv.shared._ZN10layer_norm22ln_bwd_finalize_kernelINS_22Kernel_traits_finalizeILj1024E13__nv_bfloat16S2_S2_S2_fjLb1ELj1024ELj4ENS_18Kernel_traits_baseILj1024ES2_S2_S2_S2_fjLj1024EEEEELb1ELb0EEEvNS_9BwdParamsE:
	.zero		13696


//--------------------- .nv.shared._ZN10layer_norm13ln_bwd_kernelINS_13Kernel_traitsI13__nv_bfloat16S2_S2_S2_fjLj1024ELj1ELj4ELj1ELj16ENS_18Kernel_traits_baseILj1024ES2_S2_S2_S2_fjLj128EEEEELb1ELb1ELb1ELb0EEEvNS_9BwdParamsE --------------------------
	.section	.nv.shared._ZN10layer_norm13ln_bwd_kernelINS_13Kernel_traitsI13__nv_bfloat16S2_S2_S2_fjLj1024ELj1ELj4ELj1ELj16ENS_18Kernel_traits_baseILj1024ES2_S2_S2_S2_fjLj128EEEEELb1ELb1ELb1ELb0EEEvNS_9BwdParamsE,"aw",@nobits
	.sectionflags	@""
	.align	16
	.zero		1024


//--------------------- .nv.shared._ZN10layer_norm22ln_bwd_finalize_kernelINS_22Kernel_traits_finalizeILj1024E13__nv_bfloat16S2_S2_S2_fjLb1ELj1024ELj4ENS_18Kernel_traits_baseILj1024ES2_S2_S2_S2_fjLj1024EEEEELb1ELb1EEEvNS_9BwdParamsE --------------------------
	.section	.nv.shared._ZN10layer_norm22ln_bwd_finalize_kernelINS_22Kernel_traits_finalizeILj1024E13__nv_bfloat16S2_S2_S2_fjLb1ELj1024ELj4ENS_18Kernel_traits_baseILj1024ES2_S2_S2_S2_fjLj1024EEEEELb1ELb1EEEvNS_9BwdParamsE,"aw",@nobits
	.sectionflags	@""
	.align	16
.nv.shared._ZN10layer_norm22ln_bwd_finalize_kernelINS_22Kernel_traits_finalizeILj1024E13__nv_bfloat16S2_S2_S2_fjLb1ELj1024ELj4ENS_18Kernel_traits_baseILj1024ES2_S2_S2_S2_fjLj1024EEEEELb1ELb1EEEvNS_9BwdParamsE:
	.zero		13696


//--------------------- .nv.shared._ZN10layer_norm13ln_bwd_kernelINS_13Kernel_traitsI13__nv_bfloat16S2_S2_S2_fjLj1024ELj1ELj4ELj1ELj16ENS_18Kernel_traits_baseILj1024ES2_S2_S2_S2_fjLj128EEEEELb1ELb1ELb1ELb1EEEvNS_9BwdParamsE --------------------------
	.section	.nv.shared._ZN10layer_norm13ln_bwd_kernelINS_13Kernel_traitsI13__nv_bfloat16S2_S2_S2_fjLj1024ELj1ELj4ELj1ELj16ENS_18Kernel_traits_baseILj1024ES2_S2_S2_S2_fjLj128EEEEELb1ELb1ELb1ELb1EEEvNS_9BwdParamsE,"aw",@nobits
	.sectionflags	@""
	.align	16
	.zero		1024


//--------------------- .nv.shared._ZN10layer_norm13ln_bwd_kernelINS_13Kernel_traitsI6__halfS2_S2_S2_fjLj1024ELj1ELj4ELj1ELj16ENS_18Kernel_traits_baseILj1024ES2_S2_S2_S2_fjLj128EEEEELb0ELb0ELb0ELb0EEEvNS_9BwdParamsE --------------------------
	.section	.nv.shared._ZN10layer_norm13ln_bwd_kernelINS_13Kernel_traitsI6__halfS2_S2_S2_fjLj1024ELj1ELj4ELj1ELj16ENS_18Kernel_traits_baseILj1024ES2_S2_S2_S2_fjLj128EEEEELb0ELb0ELb0ELb0EEEvNS_9BwdParamsE,"aw",@nobits
	.sectionflags	@""
	.align	16
	.zero		1024


//--------------------- .nv.shared._ZN10layer_norm13ln_bwd_kernelINS_13Kernel_traitsI6__halfS2_S2_S2_fjLj1024ELj1ELj4ELj1ELj16ENS_18Kernel_traits_baseILj1024ES2_S2_S2_S2_fjLj128EEEEELb0ELb0ELb0ELb1EEEvNS_9BwdParamsE --------------------------
	.section	.nv.shared._ZN10layer_norm13ln_bwd_kernelINS_13Kernel_traitsI6__halfS2_S2_S2_fjLj1024ELj1ELj4ELj1ELj16ENS_18Kernel_traits_baseILj1024ES2_S2_S2_S2_fjLj128EEEEELb0ELb0ELb0ELb1EEEvNS_9BwdParamsE,"aw",@nobits
	.sectionflags	@""
	.align	16
	.zero		1024


//--------------------- .nv.shared._ZN10layer_norm13ln_bwd_kernelINS_13Kernel_traitsI6__halfS2_S2_S2_fjLj1024ELj1ELj4ELj1ELj16ENS_18Kernel_traits_baseILj1024ES2_S2_S2_S2_fjLj128EEEEELb0ELb0ELb1ELb0EEEvNS_9BwdParamsE --------------------------
	.section	.nv.shared._ZN10layer_norm13ln_bwd_kernelINS_13Kernel_traitsI6__halfS2_S2_S2_fjLj1024ELj1ELj4ELj1ELj16ENS_18Kernel_traits_baseILj1024ES2_S2_S2_S2_fjLj128EEEEELb0ELb0ELb1ELb0EEEvNS_9BwdParamsE,"aw",@nobits
	.sectionflags	@""
	.align	16
	.zero		1024


//--------------------- .nv.shared._ZN10layer_norm13ln_bwd_kernelINS_13Kernel_traitsI6__halfS2_S2_S2_fjLj1024ELj1ELj4ELj1ELj16ENS_18Kernel_traits_baseILj1024ES2_S2_S2_S2_fjLj128EEEEELb0ELb0ELb1ELb1EEEvNS_9BwdParamsE --------------------------
	.section	.nv.shared._ZN10layer_norm13ln_bwd_kernelINS_13Kernel_traitsI6__halfS2_S2_S2_fjLj1024ELj1ELj4ELj1ELj16ENS_18Kernel_traits_baseILj1024ES2_S2_S2_S2_fjLj128EEEEELb0ELb0ELb1ELb1EEEvNS_9BwdParamsE,"aw",@nobits
	.sectionflags	@""
	.align	16
	.zero		1024


//--------------------- .nv.shared._ZN10layer_norm13ln_bwd_kernelINS_13Kernel_traitsI6__halfS2_S2_S2_fjLj1024ELj1ELj4ELj1ELj16ENS_18Kernel_traits_baseILj1024ES2_S2_S2_S2_fjLj128EEEEELb0ELb1ELb0ELb0EEEvNS_9BwdParamsE --------------------------
	.section	.nv.shared._ZN10layer_norm13ln_bwd_kernelINS_13Kernel_traitsI6__halfS2_S2_S2_fjLj1024ELj1ELj4ELj1ELj16ENS_18Kernel_traits_baseILj1024ES2_S2_S2_S2_fjLj128EEEEELb0ELb1ELb0ELb0EEEvNS_9BwdParamsE,"aw",@nobits
	.sectionflags	@""
	.align	16
	.zero		1024


//--------------------- .nv.shared._ZN10layer_norm13ln_bwd_kernelINS_13Kernel_traitsI6__halfS2_S2_S2_fjLj1024ELj1ELj4ELj1ELj16ENS_18Kernel_traits_baseILj1024ES2_S2_S2_S2_fjLj128EEEEELb0ELb1ELb0ELb1EEEvNS_9BwdParamsE --------------------------
	.section	.nv.shared._ZN10layer_norm13ln_bwd_kernelINS_13Kernel_traitsI6__halfS2_S2_S2_fjLj1024ELj1ELj4ELj1ELj16ENS_18Kernel_traits_baseILj1024ES2_S2_S2_S2_fjLj128EEEEELb0ELb1ELb0ELb1EEEvNS_9BwdParamsE,"aw",@nobits
	.sectionflags	@""
	.align	16
	.zero		1024


//--------------------- .nv.shared._ZN10layer_norm13ln_bwd_kernelINS_13Kernel_traitsI6__halfS2_S2_S2_fjLj1024ELj1ELj4ELj1ELj16ENS_18Kernel_traits_baseILj1024ES2_S2_S2_S2_fjLj128EEEEELb0ELb1ELb1ELb0EEEvNS_9BwdParamsE --------------------------
	.section	.nv.shared._ZN10layer_norm13ln_bwd_kernelINS_13Kernel_traitsI6__halfS2_S2_S2_fjLj1024ELj1ELj4ELj1ELj16ENS_18Kernel_traits_baseILj1024ES2_S2_S2_S2_fjLj128EEEEELb0ELb1ELb1ELb0EEEvNS_9BwdParamsE,"aw",@nobits
	.sectionflags	@""
	.align	16
	.zero		1024


//--------------------- .nv.shared._ZN10layer_norm13ln_bwd_kernelINS_13Kernel_traitsI6__halfS2_S2_S2_fjLj1024ELj1ELj4ELj1ELj16ENS_18Kernel_traits_baseILj1024ES2_S2_S2_S2_fjLj128EEEEELb0ELb1ELb1ELb1EEEvNS_9BwdParamsE --------------------------
	.section	.nv.shared._ZN10layer_norm13ln_bwd_kernelINS_13Kernel_traitsI6__halfS2_S2_S2_fjLj1024ELj1ELj4ELj1ELj16ENS_18Kernel_traits_baseILj1024ES2_S2_S2_S2_fjLj128EEEEELb0ELb1ELb1ELb1EEEvNS_9BwdParamsE,"aw",@nobits
	.sectionflags	@""
	.align	16
	.zero		1024


//--------------------- .nv.shared._ZN10layer_norm13ln_bwd_kernelINS_13Kernel_traitsI6__halfS2_S2_S2_fjLj1024ELj1ELj4ELj1ELj16ENS_18Kernel_traits_baseILj1024ES2_S2_S2_S2_fjLj128EEEEELb1ELb0ELb0ELb0EEEvNS_9BwdParamsE --------------------------
	.section	.nv.shared._ZN10layer_norm13ln_bwd_kernelINS_13Kernel_traitsI6__halfS2_S2_S2_fjLj1024ELj1ELj4ELj1ELj16ENS_18Kernel_traits_baseILj1024ES2_S2_S2_S2_fjLj128EEEEELb1ELb0ELb0ELb0EEEvNS_9BwdParamsE,"aw",@nobits
	.sectionflags	@""
	.align	16
	.zero		1024


//--------------------- .nv.shared._ZN10layer_norm13ln_bwd_kernelINS_13Kernel_traitsI6__halfS2_S2_S2_fjLj1024ELj1ELj4ELj1ELj16ENS_18Kernel_traits_baseILj1024ES2_S2_S2_S2_fjLj128EEEEELb1ELb0ELb0ELb1EEEvNS_9BwdParamsE --------------------------
	.section	.nv.shared._ZN10layer_norm13ln_bwd_kernelINS_13Kernel_traitsI6__halfS2_S2_S2_fjLj1024ELj1ELj4ELj1ELj16ENS_18Kernel_traits_baseILj1024ES2_S2_S2_S2_fjLj128EEEEELb1ELb0ELb0ELb1EEEvNS_9BwdParamsE,"aw",@nobits
	.sectionflags	@""
	.align	16
	.zero		1024


//--------------------- .nv.shared._ZN10layer_norm22ln_bwd_finalize_kernelINS_22Kernel_traits_finalizeILj1024E6__halfS2_S2_S2_fjLb0ELj1024ELj4ENS_18Kernel_traits_baseILj1024ES2_S2_S2_S2_fjLj1024EEEEELb0ELb0EEEvNS_9BwdParamsE --------------------------
	.section	.nv.shared._ZN10layer_norm22ln_bwd_finalize_kernelINS_22Kernel_traits_finalizeILj1024E6__halfS2_S2_S2_fjLb0ELj1024ELj4ENS_18Kernel_traits_baseILj1024ES2_S2_S2_S2_fjLj1024EEEEELb0ELb0EEEvNS_9BwdParamsE,"aw",@nobits
	.sectionflags	@""
	.align	16
.nv.shared._ZN10layer_norm22ln_bwd_finalize_kernelINS_22Kernel_traits_finalizeILj1024E6__halfS2_S2_S2_fjLb0ELj1024ELj4ENS_18Kernel_traits_baseILj1024ES2_S2_S2_S2_fjLj1024EEEEELb0ELb0EEEvNS_9BwdParamsE:
	.zero		9472


//--------------------- .nv.shared._ZN10layer_norm13ln_bwd_kernelINS_13Kernel_traitsI6__halfS2_S2_S2_fjLj1024ELj1ELj4ELj1ELj16ENS_18Kernel_traits_baseILj1024ES2_S2_S2_S2_fjLj128EEEEELb1ELb0ELb1ELb0EEEvNS_9BwdParamsE --------------------------
	.section	.nv.shared._ZN10layer_norm13ln_bwd_kernelINS_13Kernel_traitsI6__halfS2_S2_S2_fjLj1024ELj1ELj4ELj1ELj16ENS_18Kernel_traits_baseILj1024ES2_S2_S2_S2_fjLj128EEEEELb1ELb0ELb1ELb0EEEvNS_9BwdParamsE,"aw",@nobits
	.sectionflags	@""
	.align	16
	.zero		1024


//--------------------- .nv.shared._ZN10layer_norm22ln_bwd_finalize_kernelINS_22Kernel_traits_finalizeILj1024E6__halfS2_S2_S2_fjLb0ELj1024ELj4ENS_18Kernel_traits_baseILj1024ES2_S2_S2_S2_fjLj1024EEEEELb0ELb1EEEvNS_9BwdParamsE --------------------------
	.section	.nv.shared._ZN10layer_norm22ln_bwd_finalize_kernelINS_22Kernel_traits_finalizeILj1024E6__halfS2_S2_S2_fjLb0ELj1024ELj4ENS_18Kernel_traits_baseILj1024ES2_S2_S2_S2_fjLj1024EEEEELb0ELb1EEEvNS_9BwdParamsE,"aw",@nobits
	.sectionflags	@""
	.align	16
.nv.shared._ZN10layer_norm22ln_bwd_finalize_kernelINS_22Kernel_traits_finalizeILj1024E6__halfS2_S2_S2_fjLb0ELj1024ELj4ENS_18Kernel_traits_baseILj1024ES2_S2_S2_S2_fjLj1024EEEEELb0ELb1EEEvNS_9BwdParamsE:
	.zero		9472


//--------------------- .nv.shared._ZN10layer_norm13ln_bwd_kernelINS_13Kernel_traitsI6__halfS2_S2_S2_fjLj1024ELj1ELj4ELj1ELj16ENS_18Kernel_traits_baseILj1024ES2_S2_S2_S2_fjLj128EEEEELb1ELb0ELb1ELb1EEEvNS_9BwdParamsE --------------------------
	.section	.nv.shared._ZN10layer_norm13ln_bwd_kernelINS_13Kernel_traitsI6__halfS2_S2_S2_fjLj1024ELj1ELj4ELj1ELj16ENS_18Kernel_traits_baseILj1024ES2_S2_S2_S2_fjLj128EEEEELb1ELb0ELb1ELb1EEEvNS_9BwdParamsE,"aw",@nobits
	.sectionflags	@""
	.align	16
	.zero		1024


//--------------------- .nv.shared._ZN10layer_norm13ln_bwd_kernelINS_13Kernel_traitsI6__halfS2_S2_S2_fjLj1024ELj1ELj4ELj1ELj16ENS_18Kernel_traits_baseILj1024ES2_S2_S2_S2_fjLj128EEEEELb1ELb1ELb0ELb0EEEvNS_9BwdParamsE --------------------------
	.section	.nv.shared._ZN10layer_norm13ln_bwd_kernelINS_13Kernel_traitsI6__halfS2_S2_S2_fjLj1024ELj1ELj4ELj1ELj16ENS_18Kernel_traits_baseILj1024ES2_S2_S2_S2_fjLj128EEEEELb1ELb1ELb0ELb0EEEvNS_9BwdParamsE,"aw",@nobits
	.sectionflags	@""
	.align	16
	.zero		1024


//--------------------- .nv.shared._ZN10layer_norm13ln_bwd_kernelINS_13Kernel_traitsI6__halfS2_S2_S2_fjLj1024ELj1ELj4ELj1ELj16ENS_18Kernel_traits_baseILj1024ES2_S2_S2_S2_fjLj128EEEEELb1ELb1ELb0ELb1EEEvNS_9BwdParamsE --------------------------
	.section	.nv.shared._ZN10layer_norm13ln_bwd_kernelINS_13Kernel_traitsI6__halfS2_S2_S2_fjLj1024ELj1ELj4ELj1ELj16ENS_18Kernel_traits_baseILj1024ES2_S2_S2_S2_fjLj128EEEEELb1ELb1ELb0ELb1EEEvNS_9BwdParamsE,"aw",@nobits
	.sectionflags	@""
	.align	16
	.zero		1024


//--------------------- .nv.shared._ZN10layer_norm22ln_bwd_finalize_kernelINS_22Kernel_traits_finalizeILj1024E6__halfS2_S2_S2_fjLb1ELj1024ELj4ENS_18Kernel_traits_baseILj1024ES2_S2_S2_S2_fjLj1024EEEEELb1ELb0EEEvNS_9BwdParamsE --------------------------
	.section	.nv.shared._ZN10layer_norm22ln_bwd_finalize_kernelINS_22Kernel_traits_finalizeILj1024E6__halfS2_S2_S2_fjLb1ELj1024ELj4ENS_18Kernel_traits_baseILj1024ES2_S2_S2_S2_fjLj1024EEEEELb1ELb0EEEvNS_9BwdParamsE,"aw",@nobits
	.sectionflags	@""
	.align	16
.nv.shared._ZN10layer_norm22ln_bwd_finalize_kernelINS_22Kernel_traits_finalizeILj1024E6__halfS2_S2_S2_fjLb1ELj1024ELj4ENS_18Kernel_traits_baseILj1024ES2_S2_S2_S2_fjLj1024EEEEELb1ELb0EEEvNS_9BwdParamsE:
	.zero		13696


//--------------------- .nv.shared._ZN10layer_norm13ln_bwd_kernelINS_13Kernel_traitsI6__halfS2_S2_S2_fjLj1024ELj1ELj4ELj1ELj16ENS_18Kernel_traits_baseILj1024ES2_S2_S2_S2_fjLj128EEEEELb1ELb1ELb1ELb0EEEvNS_9BwdParamsE --------------------------
	.section	.nv.shared._ZN10layer_norm13ln_bwd_kernelINS_13Kernel_traitsI6__halfS2_S2_S2_fjLj1024ELj1ELj4ELj1ELj16ENS_18Kernel_traits_baseILj1024ES2_S2_S2_S2_fjLj128EEEEELb1ELb1ELb1ELb0EEEvNS_9BwdParamsE,"aw",@nobits
	.sectionflags	@""
	.align	16
	.zero		1024


//--------------------- .nv.shared._ZN10layer_norm22ln_bwd_finalize_kernelINS_22Kernel_traits_finalizeILj1024E6__halfS2_S2_S2_fjLb1ELj1024ELj4ENS_18Kernel_traits_baseILj1024ES2_S2_S2_S2_fjLj1024EEEEELb1ELb1EEEvNS_9BwdParamsE --------------------------
	.section	.nv.shared._ZN10layer_norm22ln_bwd_finalize_kernelINS_22Kernel_traits_finalizeILj1024E6__halfS2_S2_S2_fjLb1ELj1024ELj4ENS_18Kernel_traits_baseILj1024ES2_S2_S2_S2_fjLj1024EEEEELb1ELb1EEEvNS_9BwdParamsE,"aw",@nobits
	.sectionflags	@""
	.align	16
.nv.shared._ZN10layer_norm22ln_bwd_finalize_kernelINS_22Kernel_traits_finalizeILj1024E6__halfS2_S2_S2_fjLb1ELj1024ELj4ENS_18Kernel_traits_baseILj1024ES2_S2_S2_S2_fjLj1024EEEEELb1ELb1EEEvNS_9BwdParamsE:
	.zero		13696


//--------------------- .nv.shared._ZN10layer_norm13ln_bwd_kernelINS_13Kernel_traitsI6__halfS2_S2_S2_fjLj1024ELj1ELj4ELj1ELj16ENS_18Kernel_traits_baseILj1024ES2_S2_S2_S2_fjLj128EEEEELb1ELb1ELb1ELb1EEEvNS_9BwdParamsE --------------------------
	.section	.nv.shared._ZN10layer_norm13ln_bwd_kernelINS_13Kernel_traitsI6__halfS2_S2_S2_fjLj1024ELj1ELj4ELj1ELj16ENS_18Kernel_traits_baseILj1024ES2_S2_S2_S2_fjLj128EEEEELb1ELb1ELb1ELb1EEEvNS_9BwdParamsE,"aw",@nobits
	.sectionflags	@""
	.align	16
	.zero		1024


//--------------------- .nv.shared._ZN10layer_norm13ln_bwd_kernelINS_13Kernel_traitsIf13__nv_bfloat16S2_S2_fjLj1024ELj1ELj4ELj1ELj16ENS_18Kernel_traits_baseILj1024EfS2_S2_S2_fjLj128EEEEELb0ELb0ELb0ELb0EEEvNS_9BwdParamsE --------------------------
	.section	.nv.shared._ZN10layer_norm13ln_bwd_kernelINS_13Kernel_traitsIf13__nv_bfloat16S2_S2_fjLj1024ELj1ELj4ELj1ELj16ENS_18Kernel_traits_baseILj1024EfS2_S2_S2_fjLj128EEEEELb0ELb0ELb0ELb0EEEvNS_9BwdParamsE,"aw",@nobits
	.sectionflags	@""
	.align	16
	.zero		1024


//--------------------- .nv.shared._ZN10layer_norm13ln_bwd_kernelINS_13Kernel_traitsIf13__nv_bfloat16S2_S2_fjLj1024ELj1ELj4ELj1ELj16ENS_18Kernel_traits_baseILj1024EfS2_S2_S2_fjLj128EEEEELb0ELb0ELb0ELb1EEEvNS_9BwdParamsE --------------------------
	.section	.nv.shared._ZN10layer_norm13ln_bwd_kernelINS_13Kernel_traitsIf13__nv_bfloat16S2_S2_fjLj1024ELj1ELj4ELj1ELj16ENS_18Kernel_traits_baseILj1024EfS2_S2_S2_fjLj128EEEEELb0ELb0ELb0ELb1EEEvNS_9BwdParamsE,"aw",@nobits
	.sectionflags	@""
	.align	16
	.zero		1024


//--------------------- .nv.shared._ZN10layer_norm13ln_bwd_kernelINS_13Kernel_traitsIf13__nv_bfloat16S2_S2_fjLj1024ELj1ELj4ELj1ELj16ENS_18Kernel_traits_baseILj1024EfS2_S2_S2_fjLj128EEEEELb0ELb0ELb1ELb0EEEvNS_9BwdParamsE --------------------------
	.section	.nv.shared._ZN10layer_norm13ln_bwd_kernelINS_13Kernel_traitsIf13__nv_bfloat16S2_S2_fjLj1024ELj1ELj4ELj1ELj16ENS_18Kernel_traits_baseILj1024EfS2_S2_S2_fjLj128EEEEELb0ELb0ELb1ELb0EEEvNS_9BwdParamsE,"aw",@nobits
	.sectionflags	@""
	.align	16
	.zero		1024


//--------------------- .nv.shared._ZN10layer_norm13ln_bwd_kernelINS_13Kernel_traitsIf13__nv_bfloat16S2_S2_fjLj1024ELj1ELj4ELj1ELj16ENS_18Kernel_traits_baseILj1024EfS2_S2_S2_fjLj128EEEEELb0ELb0ELb1ELb1EEEvNS_9BwdParamsE --------------------------
	.section	.nv.shared._ZN10layer_norm13ln_bwd_kernelINS_13Kernel_traitsIf13__nv_bfloat16S2_S2_fjLj1024ELj1ELj4ELj1ELj16ENS_18Kernel_traits_baseILj1024EfS2_S2_S2_fjLj128EEEEELb0ELb0ELb1ELb1EEEvNS_9BwdParamsE,"aw",@nobits
	.sectionflags	@""
	.align	16
	.zero		1024


//--------------------- .nv.shared._ZN10layer_norm13ln_bwd_kernelINS_13Kernel_traitsIf13__nv_bfloat16S2_S2_fjLj1024ELj1ELj4ELj1ELj16ENS_18Kernel_traits_baseILj1024EfS2_S2_S2_fjLj128EEEEELb0ELb1ELb0ELb0EEEvNS_9BwdParamsE --------------------------
	.section	.nv.shared._ZN10layer_norm13ln_bwd_kernelINS_13Kernel_traitsIf13__nv_bfloat16S2_S2_fjLj1024ELj1ELj4ELj1ELj16ENS_18Kernel_traits_baseILj1024EfS2_S2_S2_fjLj128EEEEELb0ELb1ELb0ELb0EEEvNS_9BwdParamsE,"aw",@nobits
	.sectionflags	@""
	.align	16
	.zero		1024


//--------------------- .nv.shared._ZN10layer_norm13ln_bwd_kernelINS_13Kernel_traitsIf13__nv_bfloat16S2_S2_fjLj1024ELj1ELj4ELj1ELj16ENS_18Kernel_traits_baseILj1024EfS2_S2_S2_fjLj128EEEEELb0ELb1ELb0ELb1EEEvNS_9BwdParamsE --------------------------
	.section	.nv.shared._ZN10layer_norm13ln_bwd_kernelINS_13Kernel_traitsIf13__nv_bfloat16S2_S2_fjLj1024ELj1ELj4ELj1ELj16ENS_18Kernel_traits_baseILj1024EfS2_S2_S2_fjLj128EEEEELb0ELb1ELb0ELb1EEEvNS_9BwdParamsE,"aw",@nobits
	.sectionflags	@""
	.align	16
	.zero		1024


//--------------------- .nv.shared._ZN10layer_norm13ln_bwd_kernelINS_13Kernel_traitsIf13__nv_bfloat16S2_S2_fjLj1024ELj1ELj4ELj1ELj16ENS_18Kernel_traits_baseILj1024EfS2_S2_S2_fjLj128EEEEELb0ELb1ELb1ELb0EEEvNS_9BwdParamsE --------------------------
	.section	.nv.shared._ZN10layer_norm13ln_bwd_kernelINS_13Kernel_traitsIf13__nv_bfloat16S2_S2_fjLj1024ELj1ELj4ELj1ELj16ENS_18Kernel_traits_baseILj1024EfS2_S2_S2_fjLj128EEEEELb0ELb1ELb1ELb0EEEvNS_9BwdParamsE,"aw",@nobits
	.sectionflags	@""
	.align	16
	.zero		1024


//--------------------- .nv.shared._ZN10layer_norm13ln_bwd_kernelINS_13Kernel_traitsIf13__nv_bfloat16S2_S2_fjLj1024ELj1ELj4ELj1ELj16ENS_18Kernel_traits_baseILj1024EfS2_S2_S2_fjLj128EEEEELb0ELb1ELb1ELb1EEEvNS_9BwdParamsE --------------------------
	.section	.nv.shared._ZN10layer_norm13ln_bwd_kernelINS_13Kernel_traitsIf13__nv_bfloat16S2_S2_fjLj1024ELj1ELj4ELj1ELj16ENS_18Kernel_traits_baseILj1024EfS2_S2_S2_fjLj128EEEEELb0ELb1ELb1ELb1EEEvNS_9BwdParamsE,"aw",@nobits
	.sectionflags	@""
	.align	16
	.zero		1024


//--------------------- .nv.shared._ZN10layer_norm13ln_bwd_kernelINS_13Kernel_traitsIf13__nv_bfloat16S2_S2_fjLj1024ELj1ELj4ELj1ELj16ENS_18Kernel_traits_baseILj1024EfS2_S2_S2_fjLj128EEEEELb1ELb0ELb0ELb0EEEvNS_9BwdParamsE --------------------------
	.section	.nv.shared._ZN10layer_norm13ln_bwd_kernelINS_13Kernel_traitsIf13__nv_bfloat16S2_S2_fjLj1024ELj1ELj4ELj1ELj16ENS_18Kernel_traits_baseILj1024EfS2_S2_S2_fjLj128EEEEELb1ELb0ELb0ELb0EEEvNS_9BwdParamsE,"aw",@nobits
	.sectionflags	@""
	.align	16
	.zero		1024


//--------------------- .nv.shared._ZN10layer_norm13ln_bwd_kernelINS_13Kernel_traitsIf13__nv_bfloat16S2_S2_fjLj1024ELj1ELj4ELj1ELj16ENS_18Kernel_traits_baseILj1024EfS2_S2_S2_fjLj128EEEEELb1ELb0ELb0ELb1EEEvNS_9BwdParamsE --------------------------
	.section	.nv.shared._ZN10layer_norm13ln_bwd_kernelINS_13Kernel_traitsIf13__nv_bfloat16S2_S2_fjLj1024ELj1ELj4ELj1ELj16ENS_18Kernel_traits_baseILj1024EfS2_S2_S2_fjLj128EEEEELb1ELb0ELb0ELb1EEEvNS_9BwdParamsE,"aw",@nobits
	.sectionflags	@""
	.align	16
	.zero		1024


//--------------------- .nv.shared._ZN10layer_norm22ln_bwd_finalize_kernelINS_22Kernel_traits_finalizeILj1024Ef13__nv_bfloat16S2_S2_fjLb0ELj1024ELj4ENS_18Kernel_traits_baseILj1024EfS2_S2_S2_fjLj1024EEEEELb0ELb0EEEvNS_9BwdParamsE --------------------------
	.section	.nv.shared._ZN10layer_norm22ln_bwd_finalize_kernelINS_22Kernel_traits_finalizeILj1024Ef13__nv_bfloat16S2_S2_fjLb0ELj1024ELj4ENS_18Kernel_traits_baseILj1024EfS2_S2_S2_fjLj1024EEEEELb0ELb0EEEvNS_9BwdParamsE,"aw",@nobits
	.sectionflags	@""
	.align	16
.nv.shared._ZN10layer_norm22ln_bwd_finalize_kernelINS_22Kernel_traits_finalizeILj1024Ef13__nv_bfloat16S2_S2_fjLb0ELj1024ELj4ENS_18Kernel_traits_baseILj1024EfS2_S2_S2_fjLj1024EEEEELb0ELb0EEEvNS_9BwdParamsE:
	.zero		9472


//--------------------- .nv.shared._ZN10layer_norm13ln_bwd_kernelINS_13Kernel_traitsIf13__nv_bfloat16S2_S2_fjLj1024ELj1ELj4ELj1ELj16ENS_18Kernel_traits_baseILj1024EfS2_S2_S2_fjLj128EEEEELb1ELb0ELb1ELb0EEEvNS_9BwdParamsE --------------------------
	.section	.nv.shared._ZN10layer_norm13ln_bwd_kernelINS_13Kernel_traitsIf13__nv_bfloat16S2_S2_fjLj1024ELj1ELj4ELj1ELj16ENS_18Kernel_traits_baseILj1024EfS2_S2_S2_fjLj128EEEEELb1ELb0ELb1ELb0EEEvNS_9BwdParamsE,"aw",@nobits
	.sectionflags	@""
	.align	16
	.zero		1024


//--------------------- .nv.shared._ZN10layer_norm22ln_bwd_finalize_kernelINS_22Kernel_traits_finalizeILj1024Ef13__nv_bfloat16S2_S2_fjLb0ELj1024ELj4ENS_18Kernel_traits_baseILj1024EfS2_S2_S2_fjLj1024EEEEELb0ELb1EEEvNS_9BwdParamsE --------------------------
	.section	.nv.shared._ZN10layer_norm22ln_bwd_finalize_kernelINS_22Kernel_traits_finalizeILj1024Ef13__nv_bfloat16S2_S2_fjLb0ELj1024ELj4ENS_18Kernel_traits_baseILj1024EfS2_S2_S2_fjLj1024EEEEELb0ELb1EEEvNS_9BwdParamsE,"aw",@nobits
	.sectionflags	@""
	.align	16
.nv.shared._ZN10layer_norm22ln_bwd_finalize_kernelINS_22Kernel_traits_finalizeILj1024Ef13__nv_bfloat16S2_S2_fjLb0ELj1024ELj4ENS_18Kernel_traits_baseILj1024EfS2_S2_S2_fjLj1024EEEEELb0ELb1EEEvNS_9BwdParamsE:
	.zero		9472


//--------------------- .nv.shared._ZN10layer_norm13ln_bwd_kernelINS_13Kernel_traitsIf13__nv_bfloat16S2_S2_fjLj1024ELj1ELj4ELj1ELj16ENS_18Kernel_traits_baseILj1024EfS2_S2_S2_fjLj128EEEEELb1ELb0ELb1ELb1EEEvNS_9BwdParamsE --------------------------
	.section	.nv.shared._ZN10layer_norm13ln_bwd_kernelINS_13Kernel_traitsIf13__nv_bfloat16S2_S2_fjLj1024ELj1ELj4ELj1ELj16ENS_18Kernel_traits_baseILj1024EfS2_S2_S2_fjLj128EEEEELb1ELb0ELb1ELb1EEEvNS_9BwdParamsE,"aw",@nobits
	.sectionflags	@""
	.align	16
	.zero		1024


//--------------------- .nv.shared._ZN10layer_norm13ln_bwd_kernelINS_13Kernel_traitsIf13__nv_bfloat16S2_S2_fjLj1024ELj1ELj4ELj1ELj16ENS_18Kernel_traits_baseILj1024EfS2_S2_S2_fjLj128EEEEELb1ELb1ELb0ELb0EEEvNS_9BwdParamsE --------------------------
	.section	.nv.shared._ZN10layer_norm13ln_bwd_kernelINS_13Kernel_traitsIf13__nv_bfloat16S2_S2_fjLj1024ELj1ELj4ELj1ELj16ENS_18Kernel_traits_baseILj1024EfS2_S2_S2_fjLj128EEEEELb1ELb1ELb0ELb0EEEvNS_9BwdParamsE,"aw",@nobits
	.sectionflags	@""
	.align	16
	.zero		1024


//--------------------- .nv.shared._ZN10layer_norm13ln_bwd_kernelINS_13Kernel_traitsIf13__nv_bfloat16S2_S2_fjLj1024ELj1ELj4ELj1ELj16ENS_18Kernel_traits_baseILj1024EfS2_S2_S2_fjLj128EEEEELb1ELb1ELb0ELb1EEEvNS_9BwdParamsE --------------------------
	.section	.nv.shared._ZN10layer_norm13ln_bwd_kernelINS_13Kernel_traitsIf13__nv_bfloat16S2_S2_fjLj1024ELj1ELj4ELj1ELj16ENS_18Kernel_traits_baseILj1024EfS2_S2_S2_fjLj128EEEEELb1ELb1ELb0ELb1EEEvNS_9BwdParamsE,"aw",@nobits
	.sectionflags	@""
	.align	16
	.zero		1024


//--------------------- .nv.shared._ZN10layer_norm22ln_bwd_finalize_kernelINS_22Kernel_traits_finalizeILj1024Ef13__nv_bfloat16S2_S2_fjLb1ELj1024ELj4ENS_18Kernel_traits_baseILj1024EfS2_S2_S2_fjLj1024EEEEELb1ELb0EEEvNS_9BwdParamsE --------------------------
	.section	.nv.shared._ZN10layer_norm22ln_bwd_finalize_kernelINS_22Kernel_traits_finalizeILj1024Ef13__nv_bfloat16S2_S2_fjLb1ELj1024ELj4ENS_18Kernel_traits_baseILj1024EfS2_S2_S2_fjLj1024EEEEELb1ELb0EEEvNS_9BwdParamsE,"aw",@nobits
	.sectionflags	@""
	.align	16
.nv.shared._ZN10layer_norm22ln_bwd_finalize_kernelINS_22Kernel_traits_finalizeILj1024Ef13__nv_bfloat16S2_S2_fjLb1ELj1024ELj4ENS_18Kernel_traits_baseILj1024EfS2_S2_S2_fjLj1024EEEEELb1ELb0EEEvNS_9BwdParamsE:
	.zero		13696


//--------------------- .nv.shared._ZN10layer_norm13ln_bwd_kernelINS_13Kernel_traitsIf13__nv_bfloat16S2_S2_fjLj1024ELj1ELj4ELj1ELj16ENS_18Kernel_traits_baseILj1024EfS2_S2_S2_fjLj128EEEEELb1ELb1ELb1ELb0EEEvNS_9BwdParamsE --------------------------
	.section	.nv.shared._ZN10layer_norm13ln_bwd_kernelINS_13Kernel_traitsIf13__nv_bfloat16S2_S2_fjLj1024ELj1ELj4ELj1ELj16ENS_18Kernel_traits_baseILj1024EfS2_S2_S2_fjLj128EEEEELb1ELb1ELb1ELb0EEEvNS_9BwdParamsE,"aw",@nobits
	.sectionflags	@""
	.align	16
	.zero		1024


//--------------------- .nv.shared._ZN10layer_norm22ln_bwd_finalize_kernelINS_22Kernel_traits_finalizeILj1024Ef13__nv_bfloat16S2_S2_fjLb1ELj1024ELj4ENS_18Kernel_traits_baseILj1024EfS2_S2_S2_fjLj1024EEEEELb1ELb1EEEvNS_9BwdParamsE --------------------------
	.section	.nv.shared._ZN10layer_norm22ln_bwd_finalize_kernelINS_22Kernel_traits_finalizeILj1024Ef13__nv_bfloat16S2_S2_fjLb1ELj1024ELj4ENS_18Kernel_traits_baseILj1024EfS2_S2_S2_fjLj1024EEEEELb1ELb1EEEvNS_9BwdParamsE,"aw",@nobits
	.sectionflags	@""
	.align	16
.nv.shared._ZN10layer_norm22ln_bwd_finalize_kernelINS_22Kernel_traits_finalizeILj1024Ef13__nv_bfloat16S2_S2_fjLb1ELj1024ELj4ENS_18Kernel_traits_baseILj1024EfS2_S2_S2_fjLj1024EEEEELb1ELb1EEEvNS_9BwdParamsE:
	.zero		13696


//--------------------- .nv.shared._ZN10layer_norm13ln_bwd_kernelINS_13Kernel_traitsIf13__nv_bfloat16S2_S2_fjLj1024ELj1ELj4ELj1ELj16ENS_18Kernel_traits_baseILj1024EfS2_S2_S2_fjLj128EEEEELb1ELb1ELb1ELb1EEEvNS_9BwdParamsE --------------------------
	.section	.nv.shared._ZN10layer_norm13ln_bwd_kernelINS_13Kernel_traitsIf13__nv_bfloat16S2_S2_fjLj1024ELj1ELj4ELj1ELj16ENS_18Kernel_traits_baseILj1024EfS2_S2_S2_fjLj128EEEEELb1ELb1ELb1ELb1EEEvNS_9BwdParamsE,"aw",@nobits
	.sectionflags	@""
	.align	16
	.zero		1024


//--------------------- .nv.shared._ZN10layer_norm13ln_bwd_kernelINS_13Kernel_traitsI13__nv_bfloat16S2_fS2_fjLj1024ELj1ELj4ELj1ELj16ENS_18Kernel_traits_baseILj1024ES2_S2_fS2_fjLj128EEEEELb0ELb0ELb0ELb0EEEvNS_9BwdParamsE --------------------------
	.section	.nv.shared._ZN10layer_norm13ln_bwd_kernelINS_13Kernel_traitsI13__nv_bfloat16S2_fS2_fjLj1024ELj1ELj4ELj1ELj16ENS_18Kernel_traits_baseILj1024ES2_S2_fS2_fjLj128EEEEELb0ELb0ELb0ELb0EEEvNS_9BwdParamsE,"aw",@nobits
	.sectionflags	@""
	.align	16
	.zero		1024


//--------------------- .nv.shared._ZN10layer_norm13ln_bwd_kernelINS_13Kernel_traitsI13__nv_bfloat16S2_fS2_fjLj1024ELj1ELj4ELj1ELj16ENS_18Kernel_traits_baseILj1024ES2_S2_fS2_fjLj128EEEEELb0ELb0ELb0ELb1EEEvNS_9BwdParamsE --------------------------
	.section	.nv.shared._ZN10layer_norm13ln_bwd_kernelINS_13Kernel_traitsI13__nv_bfloat16S2_fS2_fjLj1024ELj1ELj4ELj1ELj16ENS_18Kernel_traits_baseILj1024ES2_S2_fS2_fjLj128EEEEELb0ELb0ELb0ELb1EEEvNS_9BwdParamsE,"aw",@nobits
	.sectionflags	@""
	.align	16
	.zero		1024


//--------------------- .nv.shared._ZN10layer_norm13ln_bwd_kernelINS_13Kernel_traitsI13__nv_bfloat16S2_fS2_fjLj1024ELj1ELj4ELj1ELj16ENS_18Kernel_traits_baseILj1024ES2_S2_fS2_fjLj128EEEEELb0ELb0ELb1ELb0EEEvNS_9BwdParamsE --------------------------
	.section	.nv.shared._ZN10layer_norm13ln_bwd_kernelINS_13Kernel_traitsI13__nv_bfloat16S2_fS2_fjLj1024ELj1ELj4ELj1ELj16ENS_18Kernel_traits_baseILj1024ES2_S2_fS2_fjLj128EEEEELb0ELb0ELb1ELb0EEEvNS_9BwdParamsE,"aw",@nobits
	.sectionflags	@""
	.align	16
	.zero		1024


//--------------------- .nv.shared._ZN10layer_norm13ln_bwd_kernelINS_13Kernel_traitsI13__nv_bfloat16S2_fS2_fjLj1024ELj1ELj4ELj1ELj16ENS_18Kernel_traits_baseILj1024ES2_S2_fS2_fjLj128EEEEELb0ELb0ELb1ELb1EEEvNS_9BwdParamsE --------------------------
	.section	.nv.shared._ZN10layer_norm13ln_bwd_kernelINS_13Kernel_traitsI13__nv_bfloat16S2_fS2_fjLj1024ELj1ELj4ELj1ELj16ENS_18Kernel_traits_baseILj1024ES2_S2_fS2_fjLj128EEEEELb0ELb0ELb1ELb1EEEvNS_9BwdParamsE,"aw",@nobits
	.sectionflags	@""
	.align	16
	.zero		1024


//--------------------- .nv.shared._ZN10layer_norm13ln_bwd_kernelINS_13Kernel_traitsI13__nv_bfloat16S2_fS2_fjLj1024ELj1ELj4ELj1ELj16ENS_18Kernel_traits_baseILj1024ES2_S2_fS2_fjLj128EEEEELb0ELb1ELb0ELb0EEEvNS_9BwdParamsE --------------------------
	.section	.nv.shared._ZN10layer_norm13ln_bwd_kernelINS_13Kernel_traitsI13__nv_bfloat16S2_fS2_fjLj1024ELj1ELj4ELj1ELj16ENS_18Kernel_traits_baseILj1024ES2_S2_fS2_fjLj128EEEEELb0ELb1ELb0ELb0EEEvNS_9BwdParamsE,"aw",@nobits
	.sectionflags	@""
	.align	16
	.zero		1024


//--------------------- .nv.shared._ZN10layer_norm13ln_bwd_kernelINS_13Kernel_traitsI13__nv_bfloat16S2_fS2_fjLj1024ELj1ELj4ELj1ELj16ENS_18Kernel_traits_baseILj1024ES2_S2_fS2_fjLj128EEEEELb0ELb1ELb0ELb1EEEvNS_9BwdParamsE --------------------------
	.section	.nv.shared._ZN10layer_norm13ln_bwd_kernelINS_13Kernel_traitsI13__nv_bfloat16S2_fS2_fjLj1024ELj1ELj4ELj1ELj16ENS_18Kernel_traits_baseILj1024ES2_S2_fS2_fjLj128EEEEELb0ELb1ELb0ELb1EEEvNS_9BwdParamsE,"aw",@nobits
	.sectionflags	@""
	.align	16
	.zero		1024


//--------------------- .nv.shared._ZN10layer_norm13ln_bwd_kernelINS_13Kernel_traitsI13__nv_bfloat16S2_fS2_fjLj1024ELj1ELj4ELj1ELj16ENS_18Kernel_traits_baseILj1024ES2_S2_fS2_fjLj128EEEEELb0ELb1ELb1ELb0EEEvNS_9BwdParamsE --------------------------
	.section	.nv.shared._ZN10layer_norm13ln_bwd_kernelINS_13Kernel_traitsI13__nv_bfloat16S2_fS2_fjLj1024ELj1ELj4ELj1ELj16ENS_18Kernel_traits_baseILj1024ES2_S2_fS2_fjLj128EEEEELb0ELb1ELb1ELb0EEEvNS_9BwdParamsE,"aw",@nobits
	.sectionflags	@""
	.align	16
	.zero		1024


//--------------------- .nv.shared._ZN10layer_norm13ln_bwd_kernelINS_13Kernel_traitsI13__nv_bfloat16S2_fS2_fjLj1024ELj1ELj4ELj1ELj16ENS_18Kernel_traits_baseILj1024ES2_S2_fS2_fjLj128EEEEELb0ELb1ELb1ELb1EEEvNS_9BwdParamsE --------------------------
	.section	.nv.shared._ZN10layer_norm13ln_bwd_kernelINS_13Kernel_traitsI13__nv_bfloat16S2_fS2_fjLj1024ELj1ELj4ELj1ELj16ENS_18Kernel_traits_baseILj1024ES2_S2_fS2_fjLj128EEEEELb0ELb1ELb1ELb1EEEvNS_9BwdParamsE,"aw",@nobits
	.sectionflags	@""
	.align	16
	.zero		1024


//--------------------- .nv.shared._ZN10layer_norm13ln_bwd_kernelINS_13Kernel_traitsI13__nv_bfloat16S2_fS2_fjLj1024ELj1ELj4ELj1ELj16ENS_18Kernel_traits_baseILj1024ES2_S2_fS2_fjLj128EEEEELb1ELb0ELb0ELb0EEEvNS_9BwdParamsE --------------------------
	.section	.nv.shared._ZN10layer_norm13ln_bwd_kernelINS_13Kernel_traitsI13__nv_bfloat16S2_fS2_fjLj1024ELj1ELj4ELj1ELj16ENS_18Kernel_traits_baseILj1024ES2_S2_fS2_fjLj128EEEEELb1ELb0ELb0ELb0EEEvNS_9BwdParamsE,"aw",@nobits
	.sectionflags	@""
	.align	16
	.zero		1024


//--------------------- .nv.shared._ZN10layer_norm13ln_bwd_kernelINS_13Kernel_traitsI13__nv_bfloat16S2_fS2_fjLj1024ELj1ELj4ELj1ELj16ENS_18Kernel_traits_baseILj1024ES2_S2_fS2_fjLj128EEEEELb1ELb0ELb0ELb1EEEvNS_9BwdParamsE --------------------------
	.section	.nv.shared._ZN10layer_norm13ln_bwd_kernelINS_13Kernel_traitsI13__nv_bfloat16S2_fS2_fjLj1024ELj1ELj4ELj1ELj16ENS_18Kernel_traits_baseILj1024ES2_S2_fS2_fjLj128EEEEELb1ELb0ELb0ELb1EEEvNS_9BwdParamsE,"aw",@nobits
	.sectionflags	@""
	.align	16
	.zero		1024


//--------------------- .nv.shared._ZN10layer_norm22ln_bwd_finalize_kernelINS_22Kernel_traits_finalizeILj1024E13__nv_bfloat16S2_fS2_fjLb0ELj1024ELj4ENS_18Kernel_traits_baseILj1024ES2_S2_fS2_fjLj1024EEEEELb0ELb0EEEvNS_9BwdParamsE --------------------------
	.section	.nv.shared._ZN10layer_norm22ln_bwd_finalize_kernelINS_22Kernel_traits_finalizeILj1024E13__nv_bfloat16S2_fS2_fjLb0ELj1024ELj4ENS_18Kernel_traits_baseILj1024ES2_S2_fS2_fjLj1024EEEEELb0ELb0EEEvNS_9BwdParamsE,"aw",@nobits
	.sectionflags	@""
	.align	16
.nv.shared._ZN10layer_norm22ln_bwd_finalize_kernelINS_22Kernel_traits_finalizeILj1024E13__nv_bfloat16S2_fS2_fjLb0ELj1024ELj4ENS_18Kernel_traits_baseILj1024ES2_S2_fS2_fjLj1024EEEEELb0ELb0EEEvNS_9BwdParamsE:
	.zero		9472


//--------------------- .nv.shared._ZN10layer_norm13ln_bwd_kernelINS_13Kernel_traitsI13__nv_bfloat16S2_fS2_fjLj1024ELj1ELj4ELj1ELj16ENS_18Kernel_traits_baseILj1024ES2_S2_fS2_fjLj128EEEEELb1ELb0ELb1ELb0EEEvNS_9BwdParamsE --------------------------
	.section	.nv.shared._ZN10layer_norm13ln_bwd_kernelINS_13Kernel_traitsI13__nv_bfloat16S2_fS2_fjLj1024ELj1ELj4ELj1ELj16ENS_18Kernel_traits_baseILj1024ES2_S2_fS2_fjLj128EEEEELb1ELb0ELb1ELb0EEEvNS_9BwdParamsE,"aw",@nobits
	.sectionflags	@""
	.align	16
	.zero		1024


//--------------------- .nv.shared._ZN10layer_norm22ln_bwd_finalize_kernelINS_22Kernel_traits_finalizeILj1024E13__nv_bfloat16S2_fS2_fjLb0ELj1024ELj4ENS_18Kernel_traits_baseILj1024ES2_S2_fS2_fjLj1024EEEEELb0ELb1EEEvNS_9BwdParamsE --------------------------
	.section	.nv.shared._ZN10layer_norm22ln_bwd_finalize_kernelINS_22Kernel_traits_finalizeILj1024E13__nv_bfloat16S2_fS2_fjLb0ELj1024ELj4ENS_18Kernel_traits_baseILj1024ES2_S2_fS2_fjLj1024EEEEELb0ELb1EEEvNS_9BwdParamsE,"aw",@nobits
	.sectionflags	@""
	.align	16
.nv.shared._ZN10layer_norm22ln_bwd_finalize_kernelINS_22Kernel_traits_finalizeILj1024E13__nv_bfloat16S2_fS2_fjLb0ELj1024ELj4ENS_18Kernel_traits_baseILj1024ES2_S2_fS2_fjLj1024EEEEELb0ELb1EEEvNS_9BwdParamsE:
	.zero		9472


//--------------------- .nv.shared._ZN10layer_norm13ln_bwd_kernelINS_13Kernel_traitsI13__nv_bfloat16S2_fS2_fjLj1024ELj1ELj4ELj1ELj16ENS_18Kernel_traits_baseILj1024ES2_S2_fS2_fjLj128EEEEELb1ELb0ELb1ELb1EEEvNS_9BwdParamsE --------------------------
	.section	.nv.shared._ZN10layer_norm13ln_bwd_kernelINS_13Kernel_traitsI13__nv_bfloat16S2_fS2_fjLj1024ELj1ELj4ELj1ELj16ENS_18Kernel_traits_baseILj1024ES2_S2_fS2_fjLj128EEEEELb1ELb0ELb1ELb1EEEvNS_9BwdParamsE,"aw",@nobits
	.sectionflags	@""
	.align	16
	.zero		1024


//--------------------- .nv.shared._ZN10layer_norm13ln_bwd_kernelINS_13Kernel_traitsI13__nv_bfloat16S2_fS2_fjLj1024ELj1ELj4ELj1ELj16ENS_18Kernel_traits_baseILj1024ES2_S2_fS2_fjLj128EEEEELb1ELb1ELb0ELb0EEEvNS_9BwdParamsE --------------------------
	.section	.nv.shared._ZN10layer_norm13ln_bwd_kernelINS_13Kernel_traitsI13__nv_bfloat16S2_fS2_fjLj1024ELj1ELj4ELj1ELj16ENS_18Kernel_traits_baseILj1024ES2_S2_fS2_fjLj128EEEEELb1ELb1ELb0ELb0EEEvNS_9BwdParamsE,"aw",@nobits
	.sectionflags	@""
	.align	16
	.zero		1024


//--------------------- .nv.shared._ZN10layer_norm13ln_bwd_kernelINS_13Kernel_traitsI13__nv_bfloat16S2_fS2_fjLj1024ELj1ELj4ELj1ELj16ENS_18Kernel_traits_baseILj1024ES2_S2_fS2_fjLj128EEEEELb1ELb1ELb0ELb1EEEvNS_9BwdParamsE --------------------------
	.section	.nv.shared._ZN10layer_norm13ln_bwd_kernelINS_13Kernel_traitsI13__nv_bfloat16S2_fS2_fjLj1024ELj1ELj4ELj1ELj16ENS_18Kernel_traits_baseILj1024ES2_S2_fS2_fjLj128EEEEELb1ELb1ELb0ELb1EEEvNS_9BwdParamsE,"aw",@nobits
	.sectionflags	@""
	.align	16
	.zero		1024


//--------------------- .nv.shared._ZN10layer_norm22ln_bwd_finalize_kernelINS_22Kernel_traits_finalizeILj1024E13__nv_bfloat16S2_fS2_fjLb1ELj1024ELj4ENS_18Kernel_traits_baseILj1024ES2_S2_fS2_fjLj1024EEEEELb1ELb0EEEvNS_9BwdParamsE --------------------------
	.section	.nv.shared._ZN10layer_norm22ln_bwd_finalize_kernelINS_22Kernel_traits_finalizeILj1024E13__nv_bfloat16S2_fS2_fjLb1ELj1024ELj4ENS_18Kernel_traits_baseILj1024ES2_S2_fS2_fjLj1024EEEEELb1ELb0EEEvNS_9BwdParamsE,"aw",@nobits
	.sectionflags	@""
	.align	16
.nv.shared._ZN10layer_norm22ln_bwd_finalize_kernelINS_22Kernel_traits_finalizeILj1024E13__nv_bfloat16S2_fS2_fjLb1ELj1024ELj4ENS_18Kernel_traits_baseILj1024ES2_S2_fS2_fjLj1024EEEEELb1ELb0EEEvNS_9BwdParamsE:
	.zero		13696


//--------------------- .nv.shared._ZN10layer_norm13ln_bwd_kernelINS_13Kernel_traitsI13__nv_bfloat16S2_fS2_fjLj1024ELj1ELj4ELj1ELj16ENS_18Kernel_traits_baseILj1024ES2_S2_fS2_fjLj128EEEEELb1ELb1ELb1ELb0EEEvNS_9BwdParamsE --------------------------
	.section	.nv.shared._ZN10layer_norm13ln_bwd_kernelINS_13Kernel_traitsI13__nv_bfloat16S2_fS2_fjLj1024ELj1ELj4ELj1ELj16ENS_18Kernel_traits_baseILj1024ES2_S2_fS2_fjLj128EEEEELb1ELb1ELb1ELb0EEEvNS_9BwdParamsE,"aw",@nobits
	.sectionflags	@""
	.align	16
	.zero		1024


//--------------------- .nv.shared._ZN10layer_norm22ln_bwd_finalize_kernelINS_22Kernel_traits_finalizeILj1024E13__nv_bfloat16S2_fS2_fjLb1ELj1024ELj4ENS_18Kernel_traits_baseILj1024ES2_S2_fS2_fjLj1024EEEEELb1ELb1EEEvNS_9BwdParamsE --------------------------
	.section	.nv.shared._ZN10layer_norm22ln_bwd_finalize_kernelINS_22Kernel_traits_finalizeILj1024E13__nv_bfloat16S2_fS2_fjLb1ELj1024ELj4ENS_18Kernel_traits_baseILj1024ES2_S2_fS2_fjLj1024EEEEELb1ELb1EEEvNS_9BwdParamsE,"aw",@nobits
	.sectionflags	@""
	.align	16
.nv.shared._ZN10layer_norm22ln_bwd_finalize_kernelINS_22Kernel_traits_finalizeILj1024E13__nv_bfloat16S2_fS2_fjLb1ELj1024ELj4ENS_18Kernel_traits_baseILj1024ES2_S2_fS2_fjLj1024EEEEELb1ELb1EEEvNS_9BwdParamsE:
	.zero		13696


//--------------------- .nv.shared._ZN10layer_norm13ln_bwd_kernelINS_13Kernel_traitsI13__nv_bfloat16S2_fS2_fjLj1024ELj1ELj4ELj1ELj16ENS_18Kernel_traits_baseILj1024ES2_S2_fS2_fjLj128EEEEELb1ELb1ELb1ELb1EEEvNS_9BwdParamsE --------------------------
	.section	.nv.shared._ZN10layer_norm13ln_bwd_kernelINS_13Kernel_traitsI13__nv_bfloat16S2_fS2_fjLj1024ELj1ELj4ELj1ELj16ENS_18Kernel_traits_baseILj1024ES2_S2_fS2_fjLj128EEEEELb1ELb1ELb1ELb1EEEvNS_9BwdParamsE,"aw",@nobits
	.sectionflags	@""
	.align	16
	.zero		1024


//--------------------- .nv.shared._ZN10layer_norm13ln_bwd_kernelINS_13Kernel_traitsIf13__nv_bfloat16fS2_fjLj1024ELj1ELj4ELj1ELj16ENS_18Kernel_traits_baseILj1024EfS2_fS2_fjLj128EEEEELb0ELb0ELb0ELb0EEEvNS_9BwdParamsE --------------------------
	.section	.nv.shared._ZN10layer_norm13ln_bwd_kernelINS_13Kernel_traitsIf13__nv_bfloat16fS2_fjLj1024ELj1ELj4ELj1ELj16ENS_18Kernel_traits_baseILj1024EfS2_fS2_fjLj128EEEEELb0ELb0ELb0ELb0EEEvNS_9BwdParamsE,"aw",@nobits
	.sectionflags	@""
	.align	16
	.zero		1024


//--------------------- .nv.shared._ZN10layer_norm13ln_bwd_kernelINS_13Kernel_traitsIf13__nv_bfloat16fS2_fjLj1024ELj1ELj4ELj1ELj16ENS_18Kernel_traits_baseILj1024EfS2_fS2_fjLj128EEEEELb0ELb0ELb0ELb1EEEvNS_9BwdParamsE --------------------------
	.section	.nv.shared._ZN10layer_norm13ln_bwd_kernelINS_13Kernel_traitsIf13__nv_bfloat16fS2_fjLj1024ELj1ELj4ELj1ELj16ENS_18Kernel_traits_baseILj1024EfS2_fS2_fjLj128EEEEELb0ELb0ELb0ELb1EEEvNS_9BwdParamsE,"aw",@nobits
	.sectionflags	@""
	.align	16
	.zero		1024


//--------------------- .nv.shared._ZN10layer_norm13ln_bwd_kernelINS_13Kernel_traitsIf13__nv_bfloat16fS2_fjLj1024ELj1ELj4ELj1ELj16ENS_18Kernel_traits_baseILj1024EfS2_fS2_fjLj128EEEEELb0ELb0ELb1ELb0EEEvNS_9BwdParamsE --------------------------
	.section	.nv.shared._ZN10layer_norm13ln_bwd_kernelINS_13Kernel_traitsIf13__nv_bfloat16fS2_fjLj1024ELj1ELj4ELj1ELj16ENS_18Kernel_traits_baseILj1024EfS2_fS2_fjLj128EEEEELb0ELb0ELb1ELb0EEEvNS_9BwdParamsE,"aw",@nobits
	.sectionflags	@""
	.align	16
	.zero		1024


//--------------------- .nv.shared._ZN10layer_norm13ln_bwd_kernelINS_13Kernel_traitsIf13__nv_bfloat16fS2_fjLj1024ELj1ELj4ELj1ELj16ENS_18Kernel_traits_baseILj1024EfS2_fS2_fjLj128EEEEELb0ELb0ELb1ELb1EEEvNS_9BwdParamsE --------------------------
	.section	.nv.shared._ZN10layer_norm13ln_bwd_kernelINS_13Kernel_traitsIf13__nv_bfloat16fS2_fjLj1024ELj1ELj4ELj1ELj16ENS_18Kernel_traits_baseILj1024EfS2_fS2_fjLj128EEEEELb0ELb0ELb1ELb1EEEvNS_9BwdParamsE,"aw",@nobits
	.sectionflags	@""
	.align	16
	.zero		1024


//--------------------- .nv.shared._ZN10layer_norm13ln_bwd_kernelINS_13Kernel_traitsIf13__nv_bfloat16fS2_fjLj1024ELj1ELj4ELj1ELj16ENS_18Kernel_traits_baseILj1024EfS2_fS2_fjLj128EEEEELb0ELb1ELb0ELb0EEEvNS_9BwdParamsE --------------------------
	.section	.nv.shared._ZN10layer_norm13ln_bwd_kernelINS_13Kernel_traitsIf13__nv_bfloat16fS2_fjLj1024ELj1ELj4ELj1ELj16ENS_18Kernel_traits_baseILj1024EfS2_fS2_fjLj128EEEEELb0ELb1ELb0ELb0EEEvNS_9BwdParamsE,"aw",@nobits
	.sectionflags	@""
	.align	16
	.zero		1024


//--------------------- .nv.shared._ZN10layer_norm13ln_bwd_kernelINS_13Kernel_traitsIf13__nv_bfloat16fS2_fjLj1024ELj1ELj4ELj1ELj16ENS_18Kernel_traits_baseILj1024EfS2_fS2_fjLj128EEEEELb0ELb1ELb0ELb1EEEvNS_9BwdParamsE --------------------------
	.section	.nv.shared._ZN10layer_norm13ln_bwd_kernelINS_13Kernel_traitsIf13__nv_bfloat16fS2_fjLj1024ELj1ELj4ELj1ELj16ENS_18Kernel_traits_baseILj1024EfS2_fS2_fjLj128EEEEELb0ELb1ELb0ELb1EEEvNS_9BwdParamsE,"aw",@nobits
	.sectionflags	@""
	.align	16
	.zero		1024


//--------------------- .nv.shared._ZN10layer_norm13ln_bwd_kernelINS_13Kernel_traitsIf13__nv_bfloat16fS2_fjLj1024ELj1ELj4ELj1ELj16ENS_18Kernel_traits_baseILj1024EfS2_fS2_fjLj128EEEEELb0ELb1ELb1ELb0EEEvNS_9BwdParamsE --------------------------
	.section	.nv.shared._ZN10layer_norm13ln_bwd_kernelINS_13Kernel_traitsIf13__nv_bfloat16fS2_fjLj1024ELj1ELj4ELj1ELj16ENS_18Kernel_traits_baseILj1024EfS2_fS2_fjLj128EEEEELb0ELb1ELb1ELb0EEEvNS_9BwdParamsE,"aw",@nobits
	.sectionflags	@""
	.align	16
	.zero		1024


//--------------------- .nv.shared._ZN10layer_norm13ln_bwd_kernelINS_13Kernel_traitsIf13__nv_bfloat16fS2_fjLj1024ELj1ELj4ELj1ELj16ENS_18Kernel_traits_baseILj1024EfS2_fS2_fjLj128EEEEELb0ELb1ELb1ELb1EEEvNS_9BwdParamsE --------------------------
	.section	.nv.shared._ZN10layer_norm13ln_bwd_kernelINS_13Kernel_traitsIf13__nv_bfloat16fS2_fjLj1024ELj1ELj4ELj1ELj16ENS_18Kernel_traits_baseILj1024EfS2_fS2_fjLj128EEEEELb0ELb1ELb1ELb1EEEvNS_9BwdParamsE,"aw",@nobits
	.sectionflags	@""
	.align	16
	.zero		1024


//--------------------- .nv.shared._ZN10layer_norm13ln_bwd_kernelINS_13Kernel_traitsIf13__nv_bfloat16fS2_fjLj1024ELj1ELj4ELj1ELj16ENS_18Kernel_traits_baseILj1024EfS2_fS2_fjLj128EEEEELb1ELb0ELb0ELb0EEEvNS_9BwdParamsE --------------------------
	.section	.nv.shared._ZN10layer_norm13ln_bwd_kernelINS_13Kernel_traitsIf13__nv_bfloat16fS2_fjLj1024ELj1ELj4ELj1ELj16ENS_18Kernel_traits_baseILj1024EfS2_fS2_fjLj128EEEEELb1ELb0ELb0ELb0EEEvNS_9BwdParamsE,"aw",@nobits
	.sectionflags	@""
	.align	16
	.zero		1024


//--------------------- .nv.shared._ZN10layer_norm13ln_bwd_kernelINS_13Kernel_traitsIf13__nv_bfloat16fS2_fjLj1024ELj1ELj4ELj1ELj16ENS_18Kernel_traits_baseILj1024EfS2_fS2_fjLj128EEEEELb1ELb0ELb0ELb1EEEvNS_9BwdParamsE --------------------------
	.section	.nv.shared._ZN10layer_norm13ln_bwd_kernelINS_13Kernel_traitsIf13__nv_bfloat16fS2_fjLj1024ELj1ELj4ELj1ELj16ENS_18Kernel_traits_baseILj1024EfS2_fS2_fjLj128EEEEELb1ELb0ELb0ELb1EEEvNS_9BwdParamsE,"aw",@nobits
	.sectionflags	@""
	.align	16
	.zero		1024


//--------------------- .nv.shared._ZN10layer_norm22ln_bwd_finalize_kernelINS_22Kernel_traits_finalizeILj1024Ef13__nv_bfloat16fS2_fjLb0ELj1024ELj4ENS_18Kernel_traits_baseILj1024EfS2_fS2_fjLj1024EEEEELb0ELb0EEEvNS_9BwdParamsE --------------------------
	.section	.nv.shared._ZN10layer_norm22ln_bwd_finalize_kernelINS_22Kernel_traits_finalizeILj1024Ef13__nv_bfloat16fS2_fjLb0ELj1024ELj4ENS_18Kernel_traits_baseILj1024EfS2_fS2_fjLj1024EEEEELb0ELb0EEEvNS_9BwdParamsE,"aw",@nobits
	.sectionflags	@""
	.align	16
.nv.shared._ZN10layer_norm22ln_bwd_finalize_kernelINS_22Kernel_traits_finalizeILj1024Ef13__nv_bfloat16fS2_fjLb0ELj1024ELj4ENS_18Kernel_traits_baseILj1024EfS2_fS2_fjLj1024EEEEELb0ELb0EEEvNS_9BwdParamsE:
	.zero		9472


//--------------------- .nv.shared._ZN10layer_norm13ln_bwd_kernelINS_13Kernel_traitsIf13__nv_bfloat16fS2_fjLj1024ELj1ELj4ELj1ELj16ENS_18Kernel_traits_baseILj1024EfS2_fS2_fjLj128EEEEELb1ELb0ELb1ELb0EEEvNS_9BwdParamsE --------------------------
	.section	.nv.shared._ZN10layer_norm13ln_bwd_kernelINS_13Kernel_traitsIf13__nv_bfloat16fS2_fjLj1024ELj1ELj4ELj1ELj16ENS_18Kernel_traits_baseILj1024EfS2_fS2_fjLj128EEEEELb1ELb0ELb1ELb0EEEvNS_9BwdParamsE,"aw",@nobits
	.sectionflags	@""
	.align	16
	.zero		1024


//--------------------- .nv.shared._ZN10layer_norm22ln_bwd_finalize_kernelINS_22Kernel_traits_finalizeILj1024Ef13__nv_bfloat16fS2_fjLb0ELj1024ELj4ENS_18Kernel_traits_baseILj1024EfS2_fS2_fjLj1024EEEEELb0ELb1EEEvNS_9BwdParamsE --------------------------
	.section	.nv.shared._ZN10layer_norm22ln_bwd_finalize_kernelINS_22Kernel_traits_finalizeILj1024Ef13__nv_bfloat16fS2_fjLb0ELj1024ELj4ENS_18Kernel_traits_baseILj1024EfS2_fS2_fjLj1024EEEEELb0ELb1EEEvNS_9BwdParamsE,"aw",@nobits
	.sectionflags	@""
	.align	16
.nv.shared._ZN10layer_norm22ln_bwd_finalize_kernelINS_22Kernel_traits_finalizeILj1024Ef13__nv_bfloat16fS2_fjLb0ELj1024ELj4ENS_18Kernel_traits_baseILj1024EfS2_fS2_fjLj1024EEEEELb0ELb1EEEvNS_9BwdParamsE:
	.zero		9472


//--------------------- .nv.shared._ZN10layer_norm13ln_bwd_kernelINS_13Kernel_traitsIf13__nv_bfloat16fS2_fjLj1024ELj1ELj4ELj1ELj16ENS_18Kernel_traits_baseILj1024EfS2_fS2_fjLj128EEEEELb1ELb0ELb1ELb1EEEvNS_9BwdParamsE --------------------------
	.section	.nv.shared._ZN10layer_norm13ln_bwd_kernelINS_13Kernel_traitsIf13__nv_bfloat16fS2_fjLj1024ELj1ELj4ELj1ELj16ENS_18Kernel_traits_baseILj1024EfS2_fS2_fjLj128EEEEELb1ELb0ELb1ELb1EEEvNS_9BwdParamsE,"aw",@nobits
	.sectionflags	@""
	.align	16
	.zero		1024


//--------------------- .nv.shared._ZN10layer_norm13ln_bwd_kernelINS_13Kernel_traitsIf13__nv_bfloat16fS2_fjLj1024ELj1ELj4ELj1ELj16ENS_18Kernel_traits_baseILj1024EfS2_fS2_fjLj128EEEEELb1ELb1ELb0ELb0EEEvNS_9BwdParamsE --------------------------
	.section	.nv.shared._ZN10layer_norm13ln_bwd_kernelINS_13Kernel_traitsIf13__nv_bfloat16fS2_fjLj1024ELj1ELj4ELj1ELj16ENS_18Kernel_traits_baseILj1024EfS2_fS2_fjLj128EEEEELb1ELb1ELb0ELb0EEEvNS_9BwdParamsE,"aw",@nobits
	.sectionflags	@""
	.align	16
	.zero		1024


//--------------------- .nv.shared._ZN10layer_norm13ln_bwd_kernelINS_13Kernel_traitsIf13__nv_bfloat16fS2_fjLj1024ELj1ELj4ELj1ELj16ENS_18Kernel_traits_baseILj1024EfS2_fS2_fjLj128EEEEELb1ELb1ELb0ELb1EEEvNS_9BwdParamsE --------------------------
	.section	.nv.shared._ZN10layer_norm13ln_bwd_kernelINS_13Kernel_traitsIf13__nv_bfloat16fS2_fjLj1024ELj1ELj4ELj1ELj16ENS_18Kernel_traits_baseILj1024EfS2_fS2_fjLj128EEEEELb1ELb1ELb0ELb1EEEvNS_9BwdParamsE,"aw",@nobits
	.sectionflags	@""
	.align	16
	.zero		1024


//--------------------- .nv.shared._ZN10layer_norm22ln_bwd_finalize_kernelINS_22Kernel_traits_finalizeILj1024Ef13__nv_bfloat16fS2_fjLb1ELj1024ELj4ENS_18Kernel_traits_baseILj1024EfS2_fS2_fjLj1024EEEEELb1ELb0EEEvNS_9BwdParamsE --------------------------
	.section	.nv.shared._ZN10layer_norm22ln_bwd_finalize_kernelINS_22Kernel_traits_finalizeILj1024Ef13__nv_bfloat16fS2_fjLb1ELj1024ELj4ENS_18Kernel_traits_baseILj1024EfS2_fS2_fjLj1024EEEEELb1ELb0EEEvNS_9BwdParamsE,"aw",@nobits
	.sectionflags	@""
	.align	16
.nv.shared._ZN10layer_norm22ln_bwd_finalize_kernelINS_22Kernel_traits_finalizeILj1024Ef13__nv_bfloat16fS2_fjLb1ELj1024ELj4ENS_18Kernel_traits_baseILj1024EfS2_fS2_fjLj1024EEEEELb1ELb0EEEvNS_9BwdParamsE:
	.zero		13696


//--------------------- .nv.shared._ZN10layer_norm13ln_bwd_kernelINS_13Kernel_traitsIf13__nv_bfloat16fS2_fjLj1024ELj1ELj4ELj1ELj16ENS_18Kernel_traits_baseILj1024EfS2_fS2_fjLj128EEEEELb1ELb1ELb1ELb0EEEvNS_9BwdParamsE --------------------------
	.section	.nv.shared._ZN10layer_norm13ln_bwd_kernelINS_13Kernel_traitsIf13__nv_bfloat16fS2_fjLj1024ELj1ELj4ELj1ELj16ENS_18Kernel_traits_baseILj1024EfS2_fS2_fjLj128EEEEELb1ELb1ELb1ELb0EEEvNS_9BwdParamsE,"aw",@nobits
	.sectionflags	@""
	.align	16
	.zero		1024


//--------------------- .nv.shared._ZN10layer_norm22ln_bwd_finalize_kernelINS_22Kernel_traits_finalizeILj1024Ef13__nv_bfloat16fS2_fjLb1ELj1024ELj4ENS_18Kernel_traits_baseILj1024EfS2_fS2_fjLj1024EEEEELb1ELb1EEEvNS_9BwdParamsE --------------------------
	.section	.nv.shared._ZN10layer_norm22ln_bwd_finalize_kernelINS_22Kernel_traits_finalizeILj1024Ef13__nv_bfloat16fS2_fjLb1ELj1024ELj4ENS_18Kernel_traits_baseILj1024EfS2_fS2_fjLj1024EEEEELb1ELb1EEEvNS_9BwdParamsE,"aw",@nobits
	.sectionflags	@""
	.align	16
.nv.shared._ZN10layer_norm22ln_bwd_finalize_kernelINS_22Kernel_traits_finalizeILj1024Ef13__nv_bfloat16fS2_fjLb1ELj1024ELj4ENS_18Kernel_traits_baseILj1024EfS2_fS2_fjLj1024EEEEELb1ELb1EEEvNS_9BwdParamsE:
	.zero		13696


//--------------------- .nv.shared._ZN10layer_norm13ln_bwd_kernelINS_13Kernel_traitsIf13__nv_bfloat16fS2_fjLj1024ELj1ELj4ELj1ELj16ENS_18Kernel_traits_baseILj1024EfS2_fS2_fjLj128EEEEELb1ELb1ELb1ELb1EEEvNS_9BwdParamsE --------------------------
	.section	.nv.shared._ZN10layer_norm13ln_bwd_kernelINS_13Kernel_traitsIf13__nv_bfloat16fS2_fjLj1024ELj1ELj4ELj1ELj16ENS_18Kernel_traits_baseILj1024EfS2_fS2_fjLj128EEEEELb1ELb1ELb1ELb1EEEvNS_9BwdParamsE,"aw",@nobits
	.sectionflags	@""
	.align	16
	.zero		1024


//--------------------- .nv.shared._ZN10layer_norm13ln_bwd_kernelINS_13Kernel_traitsIf6__halfS2_S2_fjLj1024ELj1ELj4ELj1ELj16ENS_18Kernel_traits_baseILj1024EfS2_S2_S2_fjLj128EEEEELb0ELb0ELb0ELb0EEEvNS_9BwdParamsE --------------------------
	.section	.nv.shared._ZN10layer_norm13ln_bwd_kernelINS_13Kernel_traitsIf6__halfS2_S2_fjLj1024ELj1ELj4ELj1ELj16ENS_18Kernel_traits_baseILj1024EfS2_S2_S2_fjLj128EEEEELb0ELb0ELb0ELb0EEEvNS_9BwdParamsE,"aw",@nobits
	.sectionflags	@""
	.align	16
	.zero		1024


//--------------------- .nv.shared._ZN10layer_norm13ln_bwd_kernelINS_13Kernel_traitsIf6__halfS2_S2_fjLj1024ELj1ELj4ELj1ELj16ENS_18Kernel_traits_baseILj1024EfS2_S2_S2_fjLj128EEEEELb0ELb0ELb0ELb1EEEvNS_9BwdParamsE --------------------------
	.section	.nv.shared._ZN10layer_norm13ln_bwd_kernelINS_13Kernel_traitsIf6__halfS2_S2_fjLj1024ELj1ELj4ELj1ELj16ENS_18Kernel_traits_baseILj1024EfS2_S2_S2_fjLj128EEEEELb0ELb0ELb0ELb1EEEvNS_9BwdParamsE,"aw",@nobits
	.sectionflags	@""
	.align	16
	.zero		1024


//--------------------- .nv.shared._ZN10layer_norm13ln_bwd_kernelINS_13Kernel_traitsIf6__halfS2_S2_fjLj1024ELj1ELj4ELj1ELj16ENS_18Kernel_traits_baseILj1024EfS2_S2_S2_fjLj128EEEEELb0ELb0ELb1ELb0EEEvNS_9BwdParamsE --------------------------
	.section	.nv.shared._ZN10layer_norm13ln_bwd_kernelINS_13Kernel_traitsIf6__halfS2_S2_fjLj1024ELj1ELj4ELj1ELj16ENS_18Kernel_traits_baseILj1024EfS2_S2_S2_fjLj128EEEEELb0ELb0ELb1ELb0EEEvNS_9BwdParamsE,"aw",@nobits
	.sectionflags	@""
	.align	16
	.zero		1024


//--------------------- .nv.shared._ZN10layer_norm13ln_bwd_kernelINS_13Kernel_traitsIf6__halfS2_S2_fjLj1024ELj1ELj4ELj1ELj16ENS_18Kernel_traits_baseILj1024EfS2_S2_S2_fjLj128EEEEELb0ELb0ELb1ELb1EEEvNS_9BwdParamsE --------------------------
	.section	.nv.shared._ZN10layer_norm13ln_bwd_kernelINS_13Kernel_traitsIf6__halfS2_S2_fjLj1024ELj1ELj4ELj1ELj16ENS_18Kernel_traits_baseILj1024EfS2_S2_S2_fjLj128EEEEELb0ELb0ELb1ELb1EEEvNS_9BwdParamsE,"aw",@nobits
	.sectionflags	@""
	.align	16
	.zero		1024


//--------------------- .nv.shared._ZN10layer_norm13ln_bwd_kernelINS_13Kernel_traitsIf6__halfS2_S2_fjLj1024ELj1ELj4ELj1ELj16ENS_18Kernel_traits_baseILj1024EfS2_S2_S2_fjLj128EEEEELb0ELb1ELb0ELb0EEEvNS_9BwdParamsE --------------------------
	.section	.nv.shared._ZN10layer_norm13ln_bwd_kernelINS_13Kernel_traitsIf6__halfS2_S2_fjLj1024ELj1ELj4ELj1ELj16ENS_18Kernel_traits_baseILj1024EfS2_S2_S2_fjLj128EEEEELb0ELb1ELb0ELb0EEEvNS_9BwdParamsE,"aw",@nobits
	.sectionflags	@""
	.align	16
	.zero		1024


//--------------------- .nv.shared._ZN10layer_norm13ln_bwd_kernelINS_13Kernel_traitsIf6__halfS2_S2_fjLj1024ELj1ELj4ELj1ELj16ENS_18Kernel_traits_baseILj1024EfS2_S2_S2_fjLj128EEEEELb0ELb1ELb0ELb1EEEvNS_9BwdParamsE --------------------------
	.section	.nv.shared._ZN10layer_norm13ln_bwd_kernelINS_13Kernel_traitsIf6__halfS2_S2_fjLj1024ELj1ELj4ELj1ELj16ENS_18Kernel_traits_baseILj1024EfS2_S2_S2_fjLj128EEEEELb0ELb1ELb0ELb1EEEvNS_9BwdParamsE,"aw",@nobits
	.sectionflags	@""
	.align	16
	.zero		1024


//--------------------- .nv.shared._ZN10layer_norm13ln_bwd_kernelINS_13Kernel_traitsIf6__halfS2_S2_fjLj1024ELj1ELj4ELj1ELj16ENS_18Kernel_traits_baseILj1024EfS2_S2_S2_fjLj128EEEEELb0ELb1ELb1ELb0EEEvNS_9BwdParamsE --------------------------
	.section	.nv.shared._ZN10layer_norm13ln_bwd_kernelINS_13Kernel_traitsIf6__halfS2_S2_fjLj1024ELj1ELj4ELj1ELj16ENS_18Kernel_traits_baseILj1024EfS2_S2_S2_fjLj128EEEEELb0ELb1ELb1ELb0EEEvNS_9BwdParamsE,"aw",@nobits
	.sectionflags	@""
	.align	16
	.zero		1024


//--------------------- .nv.shared._ZN10layer_norm13ln_bwd_kernelINS_13Kernel_traitsIf6__halfS2_S2_fjLj1024ELj1ELj4ELj1ELj16ENS_18Kernel_traits_baseILj1024EfS2_S2_S2_fjLj128EEEEELb0ELb1ELb1ELb1EEEvNS_9BwdParamsE --------------------------
	.section	.nv.shared._ZN10layer_norm13ln_bwd_kernelINS_13Kernel_traitsIf6__halfS2_S2_fjLj1024ELj1ELj4ELj1ELj16ENS_18Kernel_traits_baseILj1024EfS2_S2_S2_fjLj128EEEEELb0ELb1ELb1ELb1EEEvNS_9BwdParamsE,"aw",@nobits
	.sectionflags	@""
	.align	16
	.zero		1024


//--------------------- .nv.shared._ZN10layer_norm13ln_bwd_kernelINS_13Kernel_traitsIf6__halfS2_S2_fjLj1024ELj1ELj4ELj1ELj16ENS_18Kernel_traits_baseILj1024EfS2_S2_S2_fjLj128EEEEELb1ELb0ELb0ELb0EEEvNS_9BwdParamsE --------------------------
	.section	.nv.shared._ZN10layer_norm13ln_bwd_kernelINS_13Kernel_traitsIf6__halfS2_S2_fjLj1024ELj1ELj4ELj1ELj16ENS_18Kernel_traits_baseILj1024EfS2_S2_S2_fjLj128EEEEELb1ELb0ELb0ELb0EEEvNS_9BwdParamsE,"aw",@nobits
	.sectionflags	@""
	.align	16
	.zero		1024


//--------------------- .nv.shared._ZN10layer_norm13ln_bwd_kernelINS_13Kernel_traitsIf6__halfS2_S2_fjLj1024ELj1ELj4ELj1ELj16ENS_18Kernel_traits_baseILj1024EfS2_S2_S2_fjLj128EEEEELb1ELb0ELb0ELb1EEEvNS_9BwdParamsE --------------------------
	.section	.nv.shared._ZN10layer_norm13ln_bwd_kernelINS_13Kernel_traitsIf6__halfS2_S2_fjLj1024ELj1ELj4ELj1ELj16ENS_18Kernel_traits_baseILj1024EfS2_S2_S2_fjLj128EEEEELb1ELb0ELb0ELb1EEEvNS_9BwdParamsE,"aw",@nobits
	.sectionflags	@""
	.align	16
	.zero		1024


//--------------------- .nv.shared._ZN10layer_norm22ln_bwd_finalize_kernelINS_22Kernel_traits_finalizeILj1024Ef6__halfS2_S2_fjLb0ELj1024ELj4ENS_18Kernel_traits_baseILj1024EfS2_S2_S2_fjLj1024EEEEELb0ELb0EEEvNS_9BwdParamsE --------------------------
	.section	.nv.shared._ZN10layer_norm22ln_bwd_finalize_kernelINS_22Kernel_traits_finalizeILj1024Ef6__halfS2_S2_fjLb0ELj1024ELj4ENS_18Kernel_traits_baseILj1024EfS2_S2_S2_fjLj1024EEEEELb0ELb0EEEvNS_9BwdParamsE,"aw",@nobits
	.sectionflags	@""
	.align	16
.nv.shared._ZN10layer_norm22ln_bwd_finalize_kernelINS_22Kernel_traits_finalizeILj1024Ef6__halfS2_S2_fjLb0ELj1024ELj4ENS_18Kernel_traits_baseILj1024EfS2_S2_S2_fjLj1024EEEEELb0ELb0EEEvNS_9BwdParamsE:
	.zero		9472


//--------------------- .nv.shared._ZN10layer_norm13ln_bwd_kernelINS_13Kernel_traitsIf6__halfS2_S2_fjLj1024ELj1ELj4ELj1ELj16ENS_18Kernel_traits_baseILj1024EfS2_S2_S2_fjLj128EEEEELb1ELb0ELb1ELb0EEEvNS_9BwdParamsE --------------------------
	.section	.nv.shared._ZN10layer_norm13ln_bwd_kernelINS_13Kernel_traitsIf6__halfS2_S2_fjLj1024ELj1ELj4ELj1ELj16ENS_18Kernel_traits_baseILj1024EfS2_S2_S2_fjLj128EEEEELb1ELb0ELb1ELb0EEEvNS_9BwdParamsE,"aw",@nobits
	.sectionflags	@""
	.align	16
	.zero		1024


//--------------------- .nv.shared._ZN10layer_norm22ln_bwd_finalize_kernelINS_22Kernel_traits_finalizeILj1024Ef6__halfS2_S2_fjLb0ELj1024ELj4ENS_18Kernel_traits_baseILj1024EfS2_S2_S2_fjLj1024EEEEELb0ELb1EEEvNS_9BwdParamsE --------------------------
	.section	.nv.shared._ZN10layer_norm22ln_bwd_finalize_kernelINS_22Kernel_traits_finalizeILj1024Ef6__halfS2_S2_fjLb0ELj1024ELj4ENS_18Kernel_traits_baseILj1024EfS2_S2_S2_fjLj1024EEEEELb0ELb1EEEvNS_9BwdParamsE,"aw",@nobits
	.sectionflags	@""
	.align	16
.nv.shared._ZN10layer_norm22ln_bwd_finalize_kernelINS_22Kernel_traits_finalizeILj1024Ef6__halfS2_S2_fjLb0ELj1024ELj4ENS_18Kernel_traits_baseILj1024EfS2_S2_S2_fjLj1024EEEEELb0ELb1EEEvNS_9BwdParamsE:
	.zero		9472


//--------------------- .nv.shared._ZN10layer_norm13ln_bwd_kernelINS_13Kernel_traitsIf6__halfS2_S2_fjLj1024ELj1ELj4ELj1ELj16ENS_18Kernel_traits_baseILj1024EfS2_S2_S2_fjLj128EEEEELb1ELb0ELb1ELb1EEEvNS_9BwdParamsE --------------------------
	.section	.nv.shared._ZN10layer_norm13ln_bwd_kernelINS_13Kernel_traitsIf6__halfS2_S2_fjLj1024ELj1ELj4ELj1ELj16ENS_18Kernel_traits_baseILj1024EfS2_S2_S2_fjLj128EEEEELb1ELb0ELb1ELb1EEEvNS_9BwdParamsE,"aw",@nobits
	.sectionflags	@""
	.align	16
	.zero		1024


//--------------------- .nv.shared._ZN10layer_norm13ln_bwd_kernelINS_13Kernel_traitsIf6__halfS2_S2_fjLj1024ELj1ELj4ELj1ELj16ENS_18Kernel_traits_baseILj1024EfS2_S2_S2_fjLj128EEEEELb1ELb1ELb0ELb0EEEvNS_9BwdParamsE --------------------------
	.section	.nv.shared._ZN10layer_norm13ln_bwd_kernelINS_13Kernel_traitsIf6__halfS2_S2_fjLj1024ELj1ELj4ELj1ELj16ENS_18Kernel_traits_baseILj1024EfS2_S2_S2_fjLj128EEEEELb1ELb1ELb0ELb0EEEvNS_9BwdParamsE,"aw",@nobits
	.sectionflags	@""
	.align	16
	.zero		1024


//--------------------- .nv.shared._ZN10layer_norm13ln_bwd_kernelINS_13Kernel_traitsIf6__halfS2_S2_fjLj1024ELj1ELj4ELj1ELj16ENS_18Kernel_traits_baseILj1024EfS2_S2_S2_fjLj128EEEEELb1ELb1ELb0ELb1EEEvNS_9BwdParamsE --------------------------
	.section	.nv.shared._ZN10layer_norm13ln_bwd_kernelINS_13Kernel_traitsIf6__halfS2_S2_fjLj1024ELj1ELj4ELj1ELj16ENS_18Kernel_traits_baseILj1024EfS2_S2_S2_fjLj128EEEEELb1ELb1ELb0ELb1EEEvNS_9BwdParamsE,"aw",@nobits
	.sectionflags	@""
	.align	16
	.zero		1024


//--------------------- .nv.shared._ZN10layer_norm22ln_bwd_finalize_kernelINS_22Kernel_traits_finalizeILj1024Ef6__halfS2_S2_fjLb1ELj1024ELj4ENS_18Kernel_traits_baseILj1024EfS2_S2_S2_fjLj1024EEEEELb1ELb0EEEvNS_9BwdParamsE --------------------------
	.section	.nv.shared._ZN10layer_norm22ln_bwd_finalize_kernelINS_22Kernel_traits_finalizeILj1024Ef6__halfS2_S2_fjLb1ELj1024ELj4ENS_18Kernel_traits_baseILj1024EfS2_S2_S2_fjLj1024EEEEELb1ELb0EEEvNS_9BwdParamsE,"aw",@nobits
	.sectionflags	@""
	.align	16
.nv.shared._ZN10layer_norm22ln_bwd_finalize_kernelINS_22Kernel_traits_finalizeILj1024Ef6__halfS2_S2_fjLb1ELj1024ELj4ENS_18Kernel_traits_baseILj1024EfS2_S2_S2_fjLj1024EEEEELb1ELb0EEEvNS_9BwdParamsE:
	.zero		13696


//--------------------- .nv.shared._ZN10layer_norm13ln_bwd_kernelINS_13Kernel_traitsIf6__halfS2_S2_fjLj1024ELj1ELj4ELj1ELj16ENS_18Kernel_traits_baseILj1024EfS2_S2_S2_fjLj128EEEEELb1ELb1ELb1ELb0EEEvNS_9BwdParamsE --------------------------
	.section	.nv.shared._ZN10layer_norm13ln_bwd_kernelINS_13Kernel_traitsIf6__halfS2_S2_fjLj1024ELj1ELj4ELj1ELj16ENS_18Kernel_traits_baseILj1024EfS2_S2_S2_fjLj128EEEEELb1ELb1ELb1ELb0EEEvNS_9BwdParamsE,"aw",@nobits
	.sectionflags	@""
	.align	16
	.zero		1024


//--------------------- .nv.shared._ZN10layer_norm22ln_bwd_finalize_kernelINS_22Kernel_traits_finalizeILj1024Ef6__halfS2_S2_fjLb1ELj1024ELj4ENS_18Kernel_traits_baseILj1024EfS2_S2_S2_fjLj1024EEEEELb1ELb1EEEvNS_9BwdParamsE --------------------------
	.section	.nv.shared._ZN10layer_norm22ln_bwd_finalize_kernelINS_22Kernel_traits_finalizeILj1024Ef6__halfS2_S2_fjLb1ELj1024ELj4ENS_18Kernel_traits_baseILj1024EfS2_S2_S2_fjLj1024EEEEELb1ELb1EEEvNS_9BwdParamsE,"aw",@nobits
	.sectionflags	@""
	.align	16
.nv.shared._ZN10layer_norm22ln_bwd_finalize_kernelINS_22Kernel_traits_finalizeILj1024Ef6__halfS2_S2_fjLb1ELj1024ELj4ENS_18Kernel_traits_baseILj1024EfS2_S2_S2_fjLj1024EEEEELb1ELb1EEEvNS_9BwdParamsE:
	.zero		13696


//--------------------- .nv.shared._ZN10layer_norm13ln_bwd_kernelINS_13Kernel_traitsIf6__halfS2_S2_fjLj1024ELj1ELj4ELj1ELj16ENS_18Kernel_traits_baseILj1024EfS2_S2_S2_fjLj128EEEEELb1ELb1ELb1ELb1EEEvNS_9BwdParamsE --------------------------
	.section	.nv.shared._ZN10layer_norm13ln_bwd_kernelINS_13Kernel_traitsIf6__halfS2_S2_fjLj1024ELj1ELj4ELj1ELj16ENS_18Kernel_traits_baseILj1024EfS2_S2_S2_fjLj128EEEEELb1ELb1ELb1ELb1EEEvNS_9BwdParamsE,"aw",@nobits
	.sectionflags	@""
	.align	16
	.zero		1024


//--------------------- .nv.shared._ZN10layer_norm13ln_bwd_kernelINS_13Kernel_traitsI6__halfS2_fS2_fjLj1024ELj1ELj4ELj1ELj16ENS_18Kernel_traits_baseILj1024ES2_S2_fS2_fjLj128EEEEELb0ELb0ELb0ELb0EEEvNS_9BwdParamsE --------------------------
	.section	.nv.shared._ZN10layer_norm13ln_bwd_kernelINS_13Kernel_traitsI6__halfS2_fS2_fjLj1024ELj1ELj4ELj1ELj16ENS_18Kernel_traits_baseILj1024ES2_S2_fS2_fjLj128EEEEELb0ELb0ELb0ELb0EEEvNS_9BwdParamsE,"aw",@nobits
	.sectionflags	@""
	.align	16
	.zero		1024


//--------------------- .nv.shared._ZN10layer_norm13ln_bwd_kernelINS_13Kernel_traitsI6__halfS2_fS2_fjLj1024ELj1ELj4ELj1ELj16ENS_18Kernel_traits_baseILj1024ES2_S2_fS2_fjLj128EEEEELb0ELb0ELb0ELb1EEEvNS_9BwdParamsE --------------------------
	.section	.nv.shared._ZN10layer_norm13ln_bwd_kernelINS_13Kernel_traitsI6__halfS2_fS2_fjLj1024ELj1ELj4ELj1ELj16ENS_18Kernel_traits_baseILj1024ES2_S2_fS2_fjLj128EEEEELb0ELb0ELb0ELb1EEEvNS_9BwdParamsE,"aw",@nobits
	.sectionflags	@""
	.align	16
	.zero		1024


//--------------------- .nv.shared._ZN10layer_norm13ln_bwd_kernelINS_13Kernel_traitsI6__halfS2_fS2_fjLj1024ELj1ELj4ELj1ELj16ENS_18Kernel_traits_baseILj1024ES2_S2_fS2_fjLj128EEEEELb0ELb0ELb1ELb0EEEvNS_9BwdParamsE --------------------------
	.section	.nv.shared._ZN10layer_norm13ln_bwd_kernelINS_13Kernel_traitsI6__halfS2_fS2_fjLj1024ELj1ELj4ELj1ELj16ENS_18Kernel_traits_baseILj1024ES2_S2_fS2_fjLj128EEEEELb0ELb0ELb1ELb0EEEvNS_9BwdParamsE,"aw",@nobits
	.sectionflags	@""
	.align	16
	.zero		1024


//--------------------- .nv.shared._ZN10layer_norm13ln_bwd_kernelINS_13Kernel_traitsI6__halfS2_fS2_fjLj1024ELj1ELj4ELj1ELj16ENS_18Kernel_traits_baseILj1024ES2_S2_fS2_fjLj128EEEEELb0ELb0ELb1ELb1EEEvNS_9BwdParamsE --------------------------
	.section	.nv.shared._ZN10layer_norm13ln_bwd_kernelINS_13Kernel_traitsI6__halfS2_fS2_fjLj1024ELj1ELj4ELj1ELj16ENS_18Kernel_traits_baseILj1024ES2_S2_fS2_fjLj128EEEEELb0ELb0ELb1ELb1EEEvNS_9BwdParamsE,"aw",@nobits
	.sectionflags	@""
	.align	16
	.zero		1024


//--------------------- .nv.shared._ZN10layer_norm13ln_bwd_kernelINS_13Kernel_traitsI6__halfS2_fS2_fjLj1024ELj1ELj4ELj1ELj16ENS_18Kernel_traits_baseILj1024ES2_S2_fS2_fjLj128EEEEELb0ELb1ELb0ELb0EEEvNS_9BwdParamsE --------------------------
	.section	.nv.shared._ZN10layer_norm13ln_bwd_kernelINS_13Kernel_traitsI6__halfS2_fS2_fjLj1024ELj1ELj4ELj1ELj16ENS_18Kernel_traits_baseILj1024ES2_S2_fS2_fjLj128EEEEELb0ELb1ELb0ELb0EEEvNS_9BwdParamsE,"aw",@nobits
	.sectionflags	@""
	.align	16
	.zero		1024


//--------------------- .nv.shared._ZN10layer_norm13ln_bwd_kernelINS_13Kernel_traitsI6__halfS2_fS2_fjLj1024ELj1ELj4ELj1ELj16ENS_18Kernel_traits_baseILj1024ES2_S2_fS2_fjLj128EEEEELb0ELb1ELb0ELb1EEEvNS_9BwdParamsE --------------------------
	.section	.nv.shared._ZN10layer_norm13ln_bwd_kernelINS_13Kernel_traitsI6__halfS2_fS2_fjLj1024ELj1ELj4ELj1ELj16ENS_18Kernel_traits_baseILj1024ES2_S2_fS2_fjLj128EEEEELb0ELb1ELb0ELb1EEEvNS_9BwdParamsE,"aw",@nobits
	.sectionflags	@""
	.align	16
	.zero		1024


//--------------------- .nv.shared._ZN10layer_norm13ln_bwd_kernelINS_13Kernel_traitsI6__halfS2_fS2_fjLj1024ELj1ELj4ELj1ELj16ENS_18Kernel_traits_baseILj1024ES2_S2_fS2_fjLj128EEEEELb0ELb1ELb1ELb0EEEvNS_9BwdParamsE --------------------------
	.section	.nv.shared._ZN10layer_norm13ln_bwd_kernelINS_13Kernel_traitsI6__halfS2_fS2_fjLj1024ELj1ELj4ELj1ELj16ENS_18Kernel_traits_baseILj1024ES2_S2_fS2_fjLj128EEEEELb0ELb1ELb1ELb0EEEvNS_9BwdParamsE,"aw",@nobits
	.sectionflags	@""
	.align	16
	.zero		1024


//--------------------- .nv.shared._ZN10layer_norm13ln_bwd_kernelINS_13Kernel_traitsI6__halfS2_fS2_fjLj1024ELj1ELj4ELj1ELj16ENS_18Kernel_traits_baseILj1024ES2_S2_fS2_fjLj128EEEEELb0ELb1ELb1ELb1EEEvNS_9BwdParamsE --------------------------
	.section	.nv.shared._ZN10layer_norm13ln_bwd_kernelINS_13Kernel_traitsI6__halfS2_fS2_fjLj1024ELj1ELj4ELj1ELj16ENS_18Kernel_traits_baseILj1024ES2_S2_fS2_fjLj128EEEEELb0ELb1ELb1ELb1EEEvNS_9BwdParamsE,"aw",@nobits
	.sectionflags	@""
	.align	16
	.zero		1024


//--------------------- .nv.shared._ZN10layer_norm13ln_bwd_kernelINS_13Kernel_traitsI6__halfS2_fS2_fjLj1024ELj1ELj4ELj1ELj16ENS_18Kernel_traits_baseILj1024ES2_S2_fS2_fjLj128EEEEELb1ELb0ELb0ELb0EEEvNS_9BwdParamsE --------------------------
	.section	.nv.shared._ZN10layer_norm13ln_bwd_kernelINS_13Kernel_traitsI6__halfS2_fS2_fjLj1024ELj1ELj4ELj1ELj16ENS_18Kernel_traits_baseILj1024ES2_S2_fS2_fjLj128EEEEELb1ELb0ELb0ELb0EEEvNS_9BwdParamsE,"aw",@nobits
	.sectionflags	@""
	.align	16
	.zero		1024


//--------------------- .nv.shared._ZN10layer_norm13ln_bwd_kernelINS_13Kernel_traitsI6__halfS2_fS2_fjLj1024ELj1ELj4ELj1ELj16ENS_18Kernel_traits_baseILj1024ES2_S2_fS2_fjLj128EEEEELb1ELb0ELb0ELb1EEEvNS_9BwdParamsE --------------------------
	.section	.nv.shared._ZN10layer_norm13ln_bwd_kernelINS_13Kernel_traitsI6__halfS2_fS2_fjLj1024ELj1ELj4ELj1ELj16ENS_18Kernel_traits_baseILj1024ES2_S2_fS2_fjLj128EEEEELb1ELb0ELb0ELb1EEEvNS_9BwdParamsE,"aw",@nobits
	.sectionflags	@""
	.align	16
	.zero		1024


//--------------------- .nv.shared._ZN10layer_norm22ln_bwd_finalize_kernelINS_22Kernel_traits_finalizeILj1024E6__halfS2_fS2_fjLb0ELj1024ELj4ENS_18Kernel_traits_baseILj1024ES2_S2_fS2_fjLj1024EEEEELb0ELb0EEEvNS_9BwdParamsE --------------------------
	.section	.nv.shared._ZN10layer_norm22ln_bwd_finalize_kernelINS_22Kernel_traits_finalizeILj1024E6__halfS2_fS2_fjLb0ELj1024ELj4ENS_18Kernel_traits_baseILj1024ES2_S2_fS2_fjLj1024EEEEELb0ELb0EEEvNS_9BwdParamsE,"aw",@nobits
	.sectionflags	@""
	.align	16
.nv.shared._ZN10layer_norm22ln_bwd_finalize_kernelINS_22Kernel_traits_finalizeILj1024E6__halfS2_fS2_fjLb0ELj1024ELj4ENS_18Kernel_traits_baseILj1024ES2_S2_fS2_fjLj1024EEEEELb0ELb0EEEvNS_9BwdParamsE:
	.zero		9472


//--------------------- .nv.shared._ZN10layer_norm13ln_bwd_kernelINS_13Kernel_traitsI6__halfS2_fS2_fjLj1024ELj1ELj4ELj1ELj16ENS_18Kernel_traits_baseILj1024ES2_S2_fS2_fjLj128EEEEELb1ELb0ELb1ELb0EEEvNS_9BwdParamsE --------------------------
	.section	.nv.shared._ZN10layer_norm13ln_bwd_kernelINS_13Kernel_traitsI6__halfS2_fS2_fjLj1024ELj1ELj4ELj1ELj16ENS_18Kernel_traits_baseILj1024ES2_S2_fS2_fjLj128EEEEELb1ELb0ELb1ELb0EEEvNS_9BwdParamsE,"aw",@nobits
	.sectionflags	@""
	.align	16
	.zero		1024


//--------------------- .nv.shared._ZN10layer_norm22ln_bwd_finalize_kernelINS_22Kernel_traits_finalizeILj1024E6__halfS2_fS2_fjLb0ELj1024ELj4ENS_18Kernel_traits_baseILj1024ES2_S2_fS2_fjLj1024EEEEELb0ELb1EEEvNS_9BwdParamsE --------------------------
	.section	.nv.shared._ZN10layer_norm22ln_bwd_finalize_kernelINS_22Kernel_traits_finalizeILj1024E6__halfS2_fS2_fjLb0ELj1024ELj4ENS_18Kernel_traits_baseILj1024ES2_S2_fS2_fjLj1024EEEEELb0ELb1EEEvNS_9BwdParamsE,"aw",@nobits
	.sectionflags	@""
	.align	16
.nv.shared._ZN10layer_norm22ln_bwd_finalize_kernelINS_22Kernel_traits_finalizeILj1024E6__halfS2_fS2_fjLb0ELj1024ELj4ENS_18Kernel_traits_baseILj1024ES2_S2_fS2_fjLj1024EEEEELb0ELb1EEEvNS_9BwdParamsE:
	.zero		9472


//--------------------- .nv.shared._ZN10layer_norm13ln_bwd_kernelINS_13Kernel_traitsI6__halfS2_fS2_fjLj1024ELj1ELj4ELj1ELj16ENS_18Kernel_traits_baseILj1024ES2_S2_fS2_fjLj128EEEEELb1ELb0ELb1ELb1EEEvNS_9BwdParamsE --------------------------
	.section	.nv.shared._ZN10layer_norm13ln_bwd_kernelINS_13Kernel_traitsI6__halfS2_fS2_fjLj1024ELj1ELj4ELj1ELj16ENS_18Kernel_traits_baseILj1024ES2_S2_fS2_fjLj128EEEEELb1ELb0ELb1ELb1EEEvNS_9BwdParamsE,"aw",@nobits
	.sectionflags	@""
	.align	16
	.zero		1024


//--------------------- .nv.shared._ZN10layer_norm13ln_bwd_kernelINS_13Kernel_traitsI6__halfS2_fS2_fjLj1024ELj1ELj4ELj1ELj16ENS_18Kernel_traits_baseILj1024ES2_S2_fS2_fjLj128EEEEELb1ELb1ELb0ELb0EEEvNS_9BwdParamsE --------------------------
	.section	.nv.shared._ZN10layer_norm13ln_bwd_kernelINS_13Kernel_traitsI6__halfS2_fS2_fjLj1024ELj1ELj4ELj1ELj16ENS_18Kernel_traits_baseILj1024ES2_S2_fS2_fjLj128EEEEELb1ELb1ELb0ELb0EEEvNS_9BwdParamsE,"aw",@nobits
	.sectionflags	@""
	.align	16
	.zero		1024


//--------------------- .nv.shared._ZN10layer_norm13ln_bwd_kernelINS_13Kernel_traitsI6__halfS2_fS2_fjLj1024ELj1ELj4ELj1ELj16ENS_18Kernel_traits_baseILj1024ES2_S2_fS2_fjLj128EEEEELb1ELb1ELb0ELb1EEEvNS_9BwdParamsE --------------------------
	.section	.nv.shared._ZN10layer_norm13ln_bwd_kernelINS_13Kernel_traitsI6__halfS2_fS2_fjLj1024ELj1ELj4ELj1ELj16ENS_18Kernel_traits_baseILj1024ES2_S2_fS2_fjLj128EEEEELb1ELb1ELb0ELb1EEEvNS_9BwdParamsE,"aw",@nobits
	.sectionflags	@""
	.align	16
	.zero		1024


//--------------------- .nv.shared._ZN10layer_norm22ln_bwd_finalize_kernelINS_22Kernel_traits_finalizeILj1024E6__halfS2_fS2_fjLb1ELj1024ELj4ENS_18Kernel_traits_baseILj1024ES2_S2_fS2_fjLj1024EEEEELb1ELb0EEEvNS_9BwdParamsE --------------------------
	.section	.nv.shared._ZN10layer_norm22ln_bwd_finalize_kernelINS_22Kernel_traits_finalizeILj1024E6__halfS2_fS2_fjLb1ELj1024ELj4ENS_18Kernel_traits_baseILj1024ES2_S2_fS2_fjLj1024EEEEELb1ELb0EEEvNS_9BwdParamsE,"aw",@nobits
	.sectionflags	@""
	.align	16
.nv.shared._ZN10layer_norm22ln_bwd_finalize_kernelINS_22Kernel_traits_finalizeILj1024E6__halfS2_fS2_fjLb1ELj1024ELj4ENS_18Kernel_traits_baseILj1024ES2_S2_fS2_fjLj1024EEEEELb1ELb0EEEvNS_9BwdParamsE:
	.zero		13696


//--------------------- .nv.shared._ZN10layer_norm13ln_bwd_kernelINS_13Kernel_traitsI6__halfS2_fS2_fjLj1024ELj1ELj4ELj1ELj16ENS_18Kernel_traits_baseILj1024ES2_S2_fS2_fjLj128EEEEELb1ELb1ELb1ELb0EEEvNS_9BwdParamsE --------------------------
	.section	.nv.shared._ZN10layer_norm13ln_bwd_kernelINS_13Kernel_traitsI6__halfS2_fS2_fjLj1024ELj1ELj4ELj1ELj16ENS_18Kernel_traits_baseILj1024ES2_S2_fS2_fjLj128EEEEELb1ELb1ELb1ELb0EEEvNS_9BwdParamsE,"aw",@nobits
	.sectionflags	@""
	.align	16
	.zero		1024


//--------------------- .nv.shared._ZN10layer_norm22ln_bwd_finalize_kernelINS_22Kernel_traits_finalizeILj1024E6__halfS2_fS2_fjLb1ELj1024ELj4ENS_18Kernel_traits_baseILj1024ES2_S2_fS2_fjLj1024EEEEELb1ELb1EEEvNS_9BwdParamsE --------------------------
	.section	.nv.shared._ZN10layer_norm22ln_bwd_finalize_kernelINS_22Kernel_traits_finalizeILj1024E6__halfS2_fS2_fjLb1ELj1024ELj4ENS_18Kernel_traits_baseILj1024ES2_S2_fS2_fjLj1024EEEEELb1ELb1EEEvNS_9BwdParamsE,"aw",@nobits
	.sectionflags	@""
	.align	16
.nv.shared._ZN10layer_norm22ln_bwd_finalize_kernelINS_22Kernel_traits_finalizeILj1024E6__halfS2_fS2_fjLb1ELj1024ELj4ENS_18Kernel_traits_baseILj1024ES2_S2_fS2_fjLj1024EEEEELb1ELb1EEEvNS_9BwdParamsE:
	.zero		13696


//--------------------- .nv.shared._ZN10layer_norm13ln_bwd_kernelINS_13Kernel_traitsI6__halfS2_fS2_fjLj1024ELj1ELj4ELj1ELj16ENS_18Kernel_traits_baseILj1024ES2_S2_fS2_fjLj128EEEEELb1ELb1ELb1ELb1EEEvNS_9BwdParamsE --------------------------
	.section	.nv.shared._ZN10layer_norm13ln_bwd_kernelINS_13Kernel_traitsI6__halfS2_fS2_fjLj1024ELj1ELj4ELj1ELj16ENS_18Kernel_traits_baseILj1024ES2_S2_fS2_fjLj128EEEEELb1ELb1ELb1ELb1EEEvNS_9BwdParamsE,"aw",@nobits
	.sectionflags	@""
	.align	16
	.zero		1024


//--------------------- .nv.shared._ZN10layer_norm13ln_bwd_kernelINS_13Kernel_traitsIf6__halffS2_fjLj1024ELj1ELj4ELj1ELj16ENS_18Kernel_traits_baseILj1024EfS2_fS2_fjLj128EEEEELb0ELb0ELb0ELb0EEEvNS_9BwdParamsE --------------------------
	.section	.nv.shared._ZN10layer_norm13ln_bwd_kernelINS_13Kernel_traitsIf6__halffS2_fjLj1024ELj1ELj4ELj1ELj16ENS_18Kernel_traits_baseILj1024EfS2_fS2_fjLj128EEEEELb0ELb0ELb0ELb0EEEvNS_9BwdParamsE,"aw",@nobits
	.sectionflags	@""
	.align	16
	.zero		1024


//--------------------- .nv.shared._ZN10layer_norm13ln_bwd_kernelINS_13Kernel_traitsIf6__halffS2_fjLj1024ELj1ELj4ELj1ELj16ENS_18Kernel_traits_baseILj1024EfS2_fS2_fjLj128EEEEELb0ELb0ELb0ELb1EEEvNS_9BwdParamsE --------------------------
	.section	.nv.shared._ZN10layer_norm13ln_bwd_kernelINS_13Kernel_traitsIf6__halffS2_fjLj1024ELj1ELj4ELj1ELj16ENS_18Kernel_traits_baseILj1024EfS2_fS2_fjLj128EEEEELb0ELb0ELb0ELb1EEEvNS_9BwdParamsE,"aw",@nobits
	.sectionflags	@""
	.align	16
	.zero		1024


//--------------------- .nv.shared._ZN10layer_norm13ln_bwd_kernelINS_13Kernel_traitsIf6__halffS2_fjLj1024ELj1ELj4ELj1ELj16ENS_18Kernel_traits_baseILj1024EfS2_fS2_fjLj128EEEEELb0ELb0ELb1ELb0EEEvNS_9BwdParamsE --------------------------
	.section	.nv.shared._ZN10layer_norm13ln_bwd_kernelINS_13Kernel_traitsIf6__halffS2_fjLj1024ELj1ELj4ELj1ELj16ENS_18Kernel_traits_baseILj1024EfS2_fS2_fjLj128EEEEELb0ELb0ELb1ELb0EEEvNS_9BwdParamsE,"aw",@nobits
	.sectionflags	@""
	.align	16
	.zero		1024


//--------------------- .nv.shared._ZN10layer_norm13ln_bwd_kernelINS_13Kernel_traitsIf6__halffS2_fjLj1024ELj1ELj4ELj1ELj16ENS_18Kernel_traits_baseILj1024EfS2_fS2_fjLj128EEEEELb0ELb0ELb1ELb1EEEvNS_9BwdParamsE --------------------------
	.section	.nv.shared._ZN10layer_norm13ln_bwd_kernelINS_13Kernel_traitsIf6__halffS2_fjLj1024ELj1ELj4ELj1ELj16ENS_18Kernel_traits_baseILj1024EfS2_fS2_fjLj128EEEEELb0ELb0ELb1ELb1EEEvNS_9BwdParamsE,"aw",@nobits
	.sectionflags	@""
	.align	16
	.zero		1024


//--------------------- .nv.shared._ZN10layer_norm13ln_bwd_kernelINS_13Kernel_traitsIf6__halffS2_fjLj1024ELj1ELj4ELj1ELj16ENS_18Kernel_traits_baseILj1024EfS2_fS2_fjLj128EEEEELb0ELb1ELb0ELb0EEEvNS_9BwdParamsE --------------------------
	.section	.nv.shared._ZN10layer_norm13ln_bwd_kernelINS_13Kernel_traitsIf6__halffS2_fjLj1024ELj1ELj4ELj1ELj16ENS_18Kernel_traits_baseILj1024EfS2_fS2_fjLj128EEEEELb0ELb1ELb0ELb0EEEvNS_9BwdParamsE,"aw",@nobits
	.sectionflags	@""
	.align	16
	.zero		1024


//--------------------- .nv.shared._ZN10layer_norm13ln_bwd_kernelINS_13Kernel_traitsIf6__halffS2_fjLj1024ELj1ELj4ELj1ELj16ENS_18Kernel_traits_baseILj1024EfS2_fS2_fjLj128EEEEELb0ELb1ELb0ELb1EEEvNS_9BwdParamsE --------------------------
	.section	.nv.shared._ZN10layer_norm13ln_bwd_kernelINS_13Kernel_traitsIf6__halffS2_fjLj1024ELj1ELj4ELj1ELj16ENS_18Kernel_traits_baseILj1024EfS2_fS2_fjLj128EEEEELb0ELb1ELb0ELb1EEEvNS_9BwdParamsE,"aw",@nobits
	.sectionflags	@""
	.align	16
	.zero		1024


//--------------------- .nv.shared._ZN10layer_norm13ln_bwd_kernelINS_13Kernel_traitsIf6__halffS2_fjLj1024ELj1ELj4ELj1ELj16ENS_18Kernel_traits_baseILj1024EfS2_fS2_fjLj128EEEEELb0ELb1ELb1ELb0EEEvNS_9BwdParamsE --------------------------
	.section	.nv.shared._ZN10layer_norm13ln_bwd_kernelINS_13Kernel_traitsIf6__halffS2_fjLj1024ELj1ELj4ELj1ELj16ENS_18Kernel_traits_baseILj1024EfS2_fS2_fjLj128EEEEELb0ELb1ELb1ELb0EEEvNS_9BwdParamsE,"aw",@nobits
	.sectionflags	@""
	.align	16
	.zero		1024


//--------------------- .nv.shared._ZN10layer_norm13ln_bwd_kernelINS_13Kernel_traitsIf6__halffS2_fjLj1024ELj1ELj4ELj1ELj16ENS_18Kernel_traits_baseILj1024EfS2_fS2_fjLj128EEEEELb0ELb1ELb1ELb1EEEvNS_9BwdParamsE --------------------------
	.section	.nv.shared._ZN10layer_norm13ln_bwd_kernelINS_13Kernel_traitsIf6__halffS2_fjLj1024ELj1ELj4ELj1ELj16ENS_18Kernel_traits_baseILj1024EfS2_fS2_fjLj128EEEEELb0ELb1ELb1ELb1EEEvNS_9BwdParamsE,"aw",@nobits
	.sectionflags	@""
	.align	16
	.zero		1024


//--------------------- .nv.shared._ZN10layer_norm13ln_bwd_kernelINS_13Kernel_traitsIf6__halffS2_fjLj1024ELj1ELj4ELj1ELj16ENS_18Kernel_traits_baseILj1024EfS2_fS2_fjLj128EEEEELb1ELb0ELb0ELb0EEEvNS_9BwdParamsE --------------------------
	.section	.nv.shared._ZN10layer_norm13ln_bwd_kernelINS_13Kernel_traitsIf6__halffS2_fjLj1024ELj1ELj4ELj1ELj16ENS_18Kernel_traits_baseILj1024EfS2_fS2_fjLj128EEEEELb1ELb0ELb0ELb0EEEvNS_9BwdParamsE,"aw",@nobits
	.sectionflags	@""
	.align	16
	.zero		1024


//--------------------- .nv.shared._ZN10layer_norm13ln_bwd_kernelINS_13Kernel_traitsIf6__halffS2_fjLj1024ELj1ELj4ELj1ELj16ENS_18Kernel_traits_baseILj1024EfS2_fS2_fjLj128EEEEELb1ELb0ELb0ELb1EEEvNS_9BwdParamsE --------------------------
	.section	.nv.shared._ZN10layer_norm13ln_bwd_kernelINS_13Kernel_traitsIf6__halffS2_fjLj1024ELj1ELj4ELj1ELj16ENS_18Kernel_traits_baseILj1024EfS2_fS2_fjLj128EEEEELb1ELb0ELb0ELb1EEEvNS_9BwdParamsE,"aw",@nobits
	.sectionflags	@""
	.align	16
	.zero		1024


//--------------------- .nv.shared._ZN10layer_norm22ln_bwd_finalize_kernelINS_22Kernel_traits_finalizeILj1024Ef6__halffS2_fjLb0ELj1024ELj4ENS_18Kernel_traits_baseILj1024EfS2_fS2_fjLj1024EEEEELb0ELb0EEEvNS_9BwdParamsE --------------------------
	.section	.nv.shared._ZN10layer_norm22ln_bwd_finalize_kernelINS_22Kernel_traits_finalizeILj1024Ef6__halffS2_fjLb0ELj1024ELj4ENS_18Kernel_traits_baseILj1024EfS2_fS2_fjLj1024EEEEELb0ELb0EEEvNS_9BwdParamsE,"aw",@nobits
	.sectionflags	@""
	.align	16
.nv.shared._ZN10layer_norm22ln_bwd_finalize_kernelINS_22Kernel_traits_finalizeILj1024Ef6__halffS2_fjLb0ELj1024ELj4ENS_18Kernel_traits_baseILj1024EfS2_fS2_fjLj1024EEEEELb0ELb0EEEvNS_9BwdParamsE:
	.zero		9472


//--------------------- .nv.shared._ZN10layer_norm13ln_bwd_kernelINS_13Kernel_traitsIf6__halffS2_fjLj1024ELj1ELj4ELj1ELj16ENS_18Kernel_traits_baseILj1024EfS2_fS2_fjLj128EEEEELb1ELb0ELb1ELb0EEEvNS_9BwdParamsE --------------------------
	.section	.nv.shared._ZN10layer_norm13ln_bwd_kernelINS_13Kernel_traitsIf6__halffS2_fjLj1024ELj1ELj4ELj1ELj16ENS_18Kernel_traits_baseILj1024EfS2_fS2_fjLj128EEEEELb1ELb0ELb1ELb0EEEvNS_9BwdParamsE,"aw",@nobits
	.sectionflags	@""
	.align	16
	.zero		1024


//--------------------- .nv.shared._ZN10layer_norm22ln_bwd_finalize_kernelINS_22Kernel_traits_finalizeILj1024Ef6__halffS2_fjLb0ELj1024ELj4ENS_18Kernel_traits_baseILj1024EfS2_fS2_fjLj1024EEEEELb0ELb1EEEvNS_9BwdParamsE --------------------------
	.section	.nv.shared._ZN10layer_norm22ln_bwd_finalize_kernelINS_22Kernel_traits_finalizeILj1024Ef6__halffS2_fjLb0ELj1024ELj4ENS_18Kernel_traits_baseILj1024EfS2_fS2_fjLj1024EEEEELb0ELb1EEEvNS_9BwdParamsE,"aw",@nobits
	.sectionflags	@""
	.align	16
.nv.shared._ZN10layer_norm22ln_bwd_finalize_kernelINS_22Kernel_traits_finalizeILj1024Ef6__halffS2_fjLb0ELj1024ELj4ENS_18Kernel_traits_baseILj1024EfS2_fS2_fjLj1024EEEEELb0ELb1EEEvNS_9BwdParamsE:
	.zero		9472


//--------------------- .nv.shared._ZN10layer_norm13ln_bwd_kernelINS_13Kernel_traitsIf6__halffS2_fjLj1024ELj1ELj4ELj1ELj16ENS_18Kernel_traits_baseILj1024EfS2_fS2_fjLj128EEEEELb1ELb0ELb1ELb1EEEvNS_9BwdParamsE --------------------------
	.section	.nv.shared._ZN10layer_norm13ln_bwd_kernelINS_13Kernel_traitsIf6__halffS2_fjLj1024ELj1ELj4ELj1ELj16ENS_18Kernel_traits_baseILj1024EfS2_fS2_fjLj128EEEEELb1ELb0ELb1ELb1EEEvNS_9BwdParamsE,"aw",@nobits
	.sectionflags	@""
	.align	16
	.zero		1024


//--------------------- .nv.shared._ZN10layer_norm13ln_bwd_kernelINS_13Kernel_traitsIf6__halffS2_fjLj1024ELj1ELj4ELj1ELj16ENS_18Kernel_traits_baseILj1024EfS2_fS2_fjLj128EEEEELb1ELb1ELb0ELb0EEEvNS_9BwdParamsE --------------------------
	.section	.nv.shared._ZN10layer_norm13ln_bwd_kernelINS_13Kernel_traitsIf6__halffS2_fjLj1024ELj1ELj4ELj1ELj16ENS_18Kernel_traits_baseILj1024EfS2_fS2_fjLj128EEEEELb1ELb1ELb0ELb0EEEvNS_9BwdParamsE,"aw",@nobits
	.sectionflags	@""
	.align	16
	.zero		1024


//--------------------- .nv.shared._ZN10layer_norm13ln_bwd_kernelINS_13Kernel_traitsIf6__halffS2_fjLj1024ELj1ELj4ELj1ELj16ENS_18Kernel_traits_baseILj1024EfS2_fS2_fjLj128EEEEELb1ELb1ELb0ELb1EEEvNS_9BwdParamsE --------------------------
	.section	.nv.shared._ZN10layer_norm13ln_bwd_kernelINS_13Kernel_traitsIf6__halffS2_fjLj1024ELj1ELj4ELj1ELj16ENS_18Kernel_traits_baseILj1024EfS2_fS2_fjLj128EEEEELb1ELb1ELb0ELb1EEEvNS_9BwdParamsE,"aw",@nobits
	.sectionflags	@""
	.align	16
	.zero		1024


//--------------------- .nv.shared._ZN10layer_norm22ln_bwd_finalize_kernelINS_22Kernel_traits_finalizeILj1024Ef6__halffS2_fjLb1ELj1024ELj4ENS_18Kernel_traits_baseILj1024EfS2_fS2_fjLj1024EEEEELb1ELb0EEEvNS_9BwdParamsE --------------------------
	.section	.nv.shared._ZN10layer_norm22ln_bwd_finalize_kernelINS_22Kernel_traits_finalizeILj1024Ef6__halffS2_fjLb1ELj1024ELj4ENS_18Kernel_traits_baseILj1024EfS2_fS2_fjLj1024EEEEELb1ELb0EEEvNS_9BwdParamsE,"aw",@nobits
	.sectionflags	@""
	.align	16
.nv.shared._ZN10layer_norm22ln_bwd_finalize_kernelINS_22Kernel_traits_finalizeILj1024Ef6__halffS2_fjLb1ELj1024ELj4ENS_18Kernel_traits_baseILj1024EfS2_fS2_fjLj1024EEEEELb1ELb0EEEvNS_9BwdParamsE:
	.zero		13696


//--------------------- .nv.shared._ZN10layer_norm13ln_bwd_kernelINS_13Kernel_traitsIf6__halffS2_fjLj1024ELj1ELj4ELj1ELj16ENS_18Kernel_traits_baseILj1024EfS2_fS2_fjLj128EEEEELb1ELb1ELb1ELb0EEEvNS_9BwdParamsE --------------------------
	.section	.nv.shared._ZN10layer_norm13ln_bwd_kernelINS_13Kernel_traitsIf6__halffS2_fjLj1024ELj1ELj4ELj1ELj16ENS_18Kernel_traits_baseILj1024EfS2_fS2_fjLj128EEEEELb1ELb1ELb1ELb0EEEvNS_9BwdParamsE,"aw",@nobits
	.sectionflags	@""
	.align	16
	.zero		1024


//--------------------- .nv.shared._ZN10layer_norm22ln_bwd_finalize_kernelINS_22Kernel_traits_finalizeILj1024Ef6__halffS2_fjLb1ELj1024ELj4ENS_18Kernel_traits_baseILj1024EfS2_fS2_fjLj1024EEEEELb1ELb1EEEvNS_9BwdParamsE --------------------------
	.section	.nv.shared._ZN10layer_norm22ln_bwd_finalize_kernelINS_22Kernel_traits_finalizeILj1024Ef6__halffS2_fjLb1ELj1024ELj4ENS_18Kernel_traits_baseILj1024EfS2_fS2_fjLj1024EEEEELb1ELb1EEEvNS_9BwdParamsE,"aw",@nobits
	.sectionflags	@""
	.align	16
.nv.shared._ZN10layer_norm22ln_bwd_finalize_kernelINS_22Kernel_traits_finalizeILj1024Ef6__halffS2_fjLb1ELj1024ELj4ENS_18Kernel_traits_baseILj1024EfS2_fS2_fjLj1024EEEEELb1ELb1EEEvNS_9BwdParamsE:
	.zero		13696


//--------------------- .nv.shared._ZN10layer_norm13ln_bwd_kernelINS_13Kernel_traitsIf6__halffS2_fjLj1024ELj1ELj4ELj1ELj16ENS_18Kernel_traits_baseILj1024EfS2_fS2_fjLj128EEEEELb1ELb1ELb1ELb1EEEvNS_9BwdParamsE --------------------------
	.section	.nv.shared._ZN10layer_norm13ln_bwd_kernelINS_13Kernel_traitsIf6__halffS2_fjLj1024ELj1ELj4ELj1ELj16ENS_18Kernel_traits_baseILj1024EfS2_fS2_fjLj128EEEEELb1ELb1ELb1ELb1EEEvNS_9BwdParamsE,"aw",@nobits
	.sectionflags	@""
	.align	16
	.zero		1024


//--------------------- .nv.shared._ZN10layer_norm13ln_bwd_kernelINS_13Kernel_traitsI6__halfffffjLj1024ELj1ELj4ELj1ELj16ENS_18Kernel_traits_baseILj1024ES2_ffffjLj128EEEEELb0ELb0ELb0ELb0EEEvNS_9BwdParamsE --------------------------
	.section	.nv.shared._ZN10layer_norm13ln_bwd_kernelINS_13Kernel_traitsI6__halfffffjLj1024ELj1ELj4ELj1ELj16ENS_18Kernel_traits_baseILj1024ES2_ffffjLj128EEEEELb0ELb0ELb0ELb0EEEvNS_9BwdParamsE,"aw",@nobits
	.sectionflags	@""
	.align	16
	.zero		1024


//--------------------- .nv.shared._ZN10layer_norm13ln_bwd_kernelINS_13Kernel_traitsI6__halfffffjLj1024ELj1ELj4ELj1ELj16ENS_18Kernel_traits_baseILj1024ES2_ffffjLj128EEEEELb0ELb0ELb0ELb1EEEvNS_9BwdParamsE --------------------------
	.section	.nv.shared._ZN10layer_norm13ln_bwd_kernelINS_13Kernel_traitsI6__halfffffjLj1024ELj1ELj4ELj1ELj16ENS_18Kernel_traits_baseILj1024ES2_ffffjLj128EEEEELb0ELb0ELb0ELb1EEEvNS_9BwdParamsE,"aw",@nobits
	.sectionflags	@""
	.align	16
	.zero		1024


//--------------------- .nv.shared._ZN10layer_norm13ln_bwd_kernelINS_13Kernel_traitsI6__halfffffjLj1024ELj1ELj4ELj1ELj16ENS_18Kernel_traits_baseILj1024ES2_ffffjLj128EEEEELb0ELb0ELb1ELb0EEEvNS_9BwdParamsE --------------------------
	.section	.nv.shared._ZN10layer_norm13ln_bwd_kernelINS_13Kernel_traitsI6__halfffffjLj1024ELj1ELj4ELj1ELj16ENS_18Kernel_traits_baseILj1024ES2_ffffjLj128EEEEELb0ELb0ELb1ELb0EEEvNS_9BwdParamsE,"aw",@nobits
	.sectionflags	@""
	.align	16
	.zero		1024


//--------------------- .nv.shared._ZN10layer_norm13ln_bwd_kernelINS_13Kernel_traitsI6__halfffffjLj1024ELj1ELj4ELj1ELj16ENS_18Kernel_traits_baseILj1024ES2_ffffjLj128EEEEELb0ELb0ELb1ELb1EEEvNS_9BwdParamsE --------------------------
	.section	.nv.shared._ZN10layer_norm13ln_bwd_kernelINS_13Kernel_traitsI6__halfffffjLj1024ELj1ELj4ELj1ELj16ENS_18Kernel_traits_baseILj1024ES2_ffffjLj128EEEEELb0ELb0ELb1ELb1EEEvNS_9BwdParamsE,"aw",@nobits
	.sectionflags	@""
	.align	16
	.zero		1024


//--------------------- .nv.shared._ZN10layer_norm13ln_bwd_kernelINS_13Kernel_traitsI6__halfffffjLj1024ELj1ELj4ELj1ELj16ENS_18Kernel_traits_baseILj1024ES2_ffffjLj128EEEEELb0ELb1ELb0ELb0EEEvNS_9BwdParamsE --------------------------
	.section	.nv.shared._ZN10layer_norm13ln_bwd_kernelINS_13Kernel_traitsI6__halfffffjLj1024ELj1ELj4ELj1ELj16ENS_18Kernel_traits_baseILj1024ES2_ffffjLj128EEEEELb0ELb1ELb0ELb0EEEvNS_9BwdParamsE,"aw",@nobits
	.sectionflags	@""
	.align	16
	.zero		1024


//--------------------- .nv.shared._ZN10layer_norm13ln_bwd_kernelINS_13Kernel_traitsI6__halfffffjLj1024ELj1ELj4ELj1ELj16ENS_18Kernel_traits_baseILj1024ES2_ffffjLj128EEEEELb0ELb1ELb0ELb1EEEvNS_9BwdParamsE --------------------------
	.section	.nv.shared._ZN10layer_norm13ln_bwd_kernelINS_13Kernel_traitsI6__halfffffjLj1024ELj1ELj4ELj1ELj16ENS_18Kernel_traits_baseILj1024ES2_ffffjLj128EEEEELb0ELb1ELb0ELb1EEEvNS_9BwdParamsE,"aw",@nobits
	.sectionflags	@""
	.align	16
	.zero		1024


//--------------------- .nv.shared._ZN10layer_norm13ln_bwd_kernelINS_13Kernel_traitsI6__halfffffjLj1024ELj1ELj4ELj1ELj16ENS_18Kernel_traits_baseILj1024ES2_ffffjLj128EEEEELb0ELb1ELb1ELb0EEEvNS_9BwdParamsE --------------------------
	.section	.nv.shared._ZN10layer_norm13ln_bwd_kernelINS_13Kernel_traitsI6__halfffffjLj1024ELj1ELj4ELj1ELj16ENS_18Kernel_traits_baseILj1024ES2_ffffjLj128EEEEELb0ELb1ELb1ELb0EEEvNS_9BwdParamsE,"aw",@nobits
	.sectionflags	@""
	.align	16
	.zero		1024


//--------------------- .nv.shared._ZN10layer_norm13ln_bwd_kernelINS_13Kernel_traitsI6__halfffffjLj1024ELj1ELj4ELj1ELj16ENS_18Kernel_traits_baseILj1024ES2_ffffjLj128EEEEELb0ELb1ELb1ELb1EEEvNS_9BwdParamsE --------------------------
	.section	.nv.shared._ZN10layer_norm13ln_bwd_kernelINS_13Kernel_traitsI6__halfffffjLj1024ELj1ELj4ELj1ELj16ENS_18Kernel_traits_baseILj1024ES2_ffffjLj128EEEEELb0ELb1ELb1ELb1EEEvNS_9BwdParamsE,"aw",@nobits
	.sectionflags	@""
	.align	16
	.zero		1024


//--------------------- .nv.shared._ZN10layer_norm13ln_bwd_kernelINS_13Kernel_traitsI6__halfffffjLj1024ELj1ELj4ELj1ELj16ENS_18Kernel_traits_baseILj1024ES2_ffffjLj128EEEEELb1ELb0ELb0ELb0EEEvNS_9BwdParamsE --------------------------
	.section	.nv.shared._ZN10layer_norm13ln_bwd_kernelINS_13Kernel_traitsI6__halfffffjLj1024ELj1ELj4ELj1ELj16ENS_18Kernel_traits_baseILj1024ES2_ffffjLj128EEEEELb1ELb0ELb0ELb0EEEvNS_9BwdParamsE,"aw",@nobits
	.sectionflags	@""
	.align	16
	.zero		1024


//--------------------- .nv.shared._ZN10layer_norm13ln_bwd_kernelINS_13Kernel_traitsI6__halfffffjLj1024ELj1ELj4ELj1ELj16ENS_18Kernel_traits_baseILj1024ES2_ffffjLj128EEEEELb1ELb0ELb0ELb1EEEvNS_9BwdParamsE --------------------------
	.section	.nv.shared._ZN10layer_norm13ln_bwd_kernelINS_13Kernel_traitsI6__halfffffjLj1024ELj1ELj4ELj1ELj16ENS_18Kernel_traits_baseILj1024ES2_ffffjLj128EEEEELb1ELb0ELb0ELb1EEEvNS_9BwdParamsE,"aw",@nobits
	.sectionflags	@""
	.align	16
	.zero		1024


//--------------------- .nv.shared._ZN10layer_norm22ln_bwd_finalize_kernelINS_22Kernel_traits_finalizeILj1024E6__halfffffjLb0ELj1024ELj4ENS_18Kernel_traits_baseILj1024ES2_ffffjLj1024EEEEELb0ELb0EEEvNS_9BwdParamsE --------------------------
	.section	.nv.shared._ZN10layer_norm22ln_bwd_finalize_kernelINS_22Kernel_traits_finalizeILj1024E6__halfffffjLb0ELj1024ELj4ENS_18Kernel_traits_baseILj1024ES2_ffffjLj1024EEEEELb0ELb0EEEvNS_9BwdParamsE,"aw",@nobits
	.sectionflags	@""
	.align	16
.nv.shared._ZN10layer_norm22ln_bwd_finalize_kernelINS_22Kernel_traits_finalizeILj1024E6__halfffffjLb0ELj1024ELj4ENS_18Kernel_traits_baseILj1024ES2_ffffjLj1024EEEEELb0ELb0EEEvNS_9BwdParamsE:
	.zero		9472


//--------------------- .nv.shared._ZN10layer_norm13ln_bwd_kernelINS_13Kernel_traitsI6__halfffffjLj1024ELj1ELj4ELj1ELj16ENS_18Kernel_traits_baseILj1024ES2_ffffjLj128EEEEELb1ELb0ELb1ELb0EEEvNS_9BwdParamsE --------------------------
	.section	.nv.shared._ZN10layer_norm13ln_bwd_kernelINS_13Kernel_traitsI6__halfffffjLj1024ELj1ELj4ELj1ELj16ENS_18Kernel_traits_baseILj1024ES2_ffffjLj128EEEEELb1ELb0ELb1ELb0EEEvNS_9BwdParamsE,"aw",@nobits
	.sectionflags	@""
	.align	16
	.zero		1024


//--------------------- .nv.shared._ZN10layer_norm22ln_bwd_finalize_kernelINS_22Kernel_traits_finalizeILj1024E6__halfffffjLb0ELj1024ELj4ENS_18Kernel_traits_baseILj1024ES2_ffffjLj1024EEEEELb0ELb1EEEvNS_9BwdParamsE --------------------------
	.section	.nv.shared._ZN10layer_norm22ln_bwd_finalize_kernelINS_22Kernel_traits_finalizeILj1024E6__halfffffjLb0ELj1024ELj4ENS_18Kernel_traits_baseILj1024ES2_ffffjLj1024EEEEELb0ELb1EEEvNS_9BwdParamsE,"aw",@nobits
	.sectionflags	@""
	.align	16
.nv.shared._ZN10layer_norm22ln_bwd_finalize_kernelINS_22Kernel_traits_finalizeILj1024E6__halfffffjLb0ELj1024ELj4ENS_18Kernel_traits_baseILj1024ES2_ffffjLj1024EEEEELb0ELb1EEEvNS_9BwdParamsE:
	.zero		9472


//--------------------- .nv.shared._ZN10layer_norm13ln_bwd_kernelINS_13Kernel_traitsI6__halfffffjLj1024ELj1ELj4ELj1ELj16ENS_18Kernel_traits_baseILj1024ES2_ffffjLj128EEEEELb1ELb0ELb1ELb1EEEvNS_9BwdParamsE --------------------------
	.section	.nv.shared._ZN10layer_norm13ln_bwd_kernelINS_13Kernel_traitsI6__halfffffjLj1024ELj1ELj4ELj1ELj16ENS_18Kernel_traits_baseILj1024ES2_ffffjLj128EEEEELb1ELb0ELb1ELb1EEEvNS_9BwdParamsE,"aw",@nobits
	.sectionflags	@""
	.align	16
	.zero		1024


//--------------------- .nv.shared._ZN10layer_norm13ln_bwd_kernelINS_13Kernel_traitsI6__halfffffjLj1024ELj1ELj4ELj1ELj16ENS_18Kernel_traits_baseILj1024ES2_ffffjLj128EEEEELb1ELb1ELb0ELb0EEEvNS_9BwdParamsE --------------------------
	.section	.nv.shared._ZN10layer_norm13ln_bwd_kernelINS_13Kernel_traitsI6__halfffffjLj1024ELj1ELj4ELj1ELj16ENS_18Kernel_traits_baseILj1024ES2_ffffjLj128EEEEELb1ELb1ELb0ELb0EEEvNS_9BwdParamsE,"aw",@nobits
	.sectionflags	@""
	.align	16
	.zero		1024


//--------------------- .nv.shared._ZN10layer_norm13ln_bwd_kernelINS_13Kernel_traitsI6__halfffffjLj1024ELj1ELj4ELj1ELj16ENS_18Kernel_traits_baseILj1024ES2_ffffjLj128EEEEELb1ELb1ELb0ELb1EEEvNS_9BwdParamsE --------------------------
	.section	.nv.shared._ZN10layer_norm13ln_bwd_kernelINS_13Kernel_traitsI6__halfffffjLj1024ELj1ELj4ELj1ELj16ENS_18Kernel_traits_baseILj1024ES2_ffffjLj128EEEEELb1ELb1ELb0ELb1EEEvNS_9BwdParamsE,"aw",@nobits
	.sectionflags	@""
	.align	16
	.zero		1024


//--------------------- .nv.shared._ZN10layer_norm22ln_bwd_finalize_kernelINS_22Kernel_traits_finalizeILj1024E6__halfffffjLb1ELj1024ELj4ENS_18Kernel_traits_baseILj1024ES2_ffffjLj1024EEEEELb1ELb0EEEvNS_9BwdParamsE --------------------------
	.section	.nv.shared._ZN10layer_norm22ln_bwd_finalize_kernelINS_22Kernel_traits_finalizeILj1024E6__halfffffjLb1ELj1024ELj4ENS_18Kernel_traits_baseILj1024ES2_ffffjLj1024EEEEELb1ELb0EEEvNS_9BwdParamsE,"aw",@nobits
	.sectionflags	@""
	.align	16
.nv.shared._ZN10layer_norm22ln_bwd_finalize_kernelINS_22Kernel_traits_finalizeILj1024E6__halfffffjLb1ELj1024ELj4ENS_18Kernel_traits_baseILj1024ES2_ffffjLj1024EEEEELb1ELb0EEEvNS_9BwdParamsE:
	.zero		13696


//--------------------- .nv.shared._ZN10layer_norm13ln_bwd_kernelINS_13Kernel_traitsI6__halfffffjLj1024ELj1ELj4ELj1ELj16ENS_18Kernel_traits_baseILj1024ES2_ffffjLj128EEEEELb1ELb1ELb1ELb0EEEvNS_9BwdParamsE --------------------------
	.section	.nv.shared._ZN10layer_norm13ln_bwd_kernelINS_13Kernel_traitsI6__halfffffjLj1024ELj1ELj4ELj1ELj16ENS_18Kernel_traits_baseILj1024ES2_ffffjLj128EEEEELb1ELb1ELb1ELb0EEEvNS_9BwdParamsE,"aw",@nobits
	.sectionflags	@""
	.align	16
	.zero		1024


//--------------------- .nv.shared._ZN10layer_norm22ln_bwd_finalize_kernelINS_22Kernel_traits_finalizeILj1024E6__halfffffjLb1ELj1024ELj4ENS_18Kernel_traits_baseILj1024ES2_ffffjLj1024EEEEELb1ELb1EEEvNS_9BwdParamsE --------------------------
	.section	.nv.shared._ZN10layer_norm22ln_bwd_finalize_kernelINS_22Kernel_traits_finalizeILj1024E6__halfffffjLb1ELj1024ELj4ENS_18Kernel_traits_baseILj1024ES2_ffffjLj1024EEEEELb1ELb1EEEvNS_9BwdParamsE,"aw",@nobits
	.sectionflags	@""
	.align	16
.nv.shared._ZN10layer_norm22ln_bwd_finalize_kernelINS_22Kernel_traits_finalizeILj1024E6__halfffffjLb1ELj1024ELj4ENS_18Kernel_traits_baseILj1024ES2_ffffjLj1024EEEEELb1ELb1EEEvNS_9BwdParamsE:
	.zero		13696


//--------------------- .nv.shared._ZN10layer_norm13ln_bwd_kernelINS_13Kernel_traitsI6__halfffffjLj1024ELj1ELj4ELj1ELj16ENS_18Kernel_traits_baseILj1024ES2_ffffjLj128EEEEELb1ELb1ELb1ELb1EEEvNS_9BwdParamsE --------------------------
	.section	.nv.shared._ZN10layer_norm13ln_bwd_kernelINS_13Kernel_traitsI6__halfffffjLj1024ELj1ELj4ELj1ELj16ENS_18Kernel_traits_baseILj1024ES2_ffffjLj128EEEEELb1ELb1ELb1ELb1EEEvNS_9BwdParamsE,"aw",@nobits
	.sectionflags	@""
	.align	16
	.zero		1024


//--------------------- .nv.shared._ZN10layer_norm13ln_bwd_kernelINS_13Kernel_traitsIfffffjLj1024ELj1ELj4ELj1ELj16ENS_18Kernel_traits_baseILj1024EfffffjLj128EEEEELb0ELb0ELb0ELb0EEEvNS_9BwdParamsE --------------------------
	.section	.nv.shared._ZN10layer_norm13ln_bwd_kernelINS_13Kernel_traitsIfffffjLj1024ELj1ELj4ELj1ELj16ENS_18Kernel_traits_baseILj1024EfffffjLj128EEEEELb0ELb0ELb0ELb0EEEvNS_9BwdParamsE,"aw",@nobits
	.sectionflags	@""
	.align	16
	.zero		1024


//--------------------- .nv.shared._ZN10layer_norm13ln_bwd_kernelINS_13Kernel_traitsIfffffjLj1024ELj1ELj4ELj1ELj16ENS_18Kernel_traits_baseILj1024EfffffjLj128EEEEELb0ELb0ELb0ELb1EEEvNS_9BwdParamsE --------------------------
	.section	.nv.shared._ZN10layer_norm13ln_bwd_kernelINS_13Kernel_traitsIfffffjLj1024ELj1ELj4ELj1ELj16ENS_18Kernel_traits_baseILj1024EfffffjLj128EEEEELb0ELb0ELb0ELb1EEEvNS_9BwdParamsE,"aw",@nobits
	.sectionflags	@""
	.align	16
	.zero		1024


//--------------------- .nv.shared._ZN10layer_norm13ln_bwd_kernelINS_13Kernel_traitsIfffffjLj1024ELj1ELj4ELj1ELj16ENS_18Kernel_traits_baseILj1024EfffffjLj128EEEEELb0ELb0ELb1ELb0EEEvNS_9BwdParamsE --------------------------
	.section	.nv.shared._ZN10layer_norm13ln_bwd_kernelINS_13Kernel_traitsIfffffjLj1024ELj1ELj4ELj1ELj16ENS_18Kernel_traits_baseILj1024EfffffjLj128EEEEELb0ELb0ELb1ELb0EEEvNS_9BwdParamsE,"aw",@nobits
	.sectionflags	@""
	.align	16
	.zero		1024


//--------------------- .nv.shared._ZN10layer_norm13ln_bwd_kernelINS_13Kernel_traitsIfffffjLj1024ELj1ELj4ELj1ELj16ENS_18Kernel_traits_baseILj1024EfffffjLj128EEEEELb0ELb0ELb1ELb1EEEvNS_9BwdParamsE --------------------------
	.section	.nv.shared._ZN10layer_norm13ln_bwd_kernelINS_13Kernel_traitsIfffffjLj1024ELj1ELj4ELj1ELj16ENS_18Kernel_traits_baseILj1024EfffffjLj128EEEEELb0ELb0ELb1ELb1EEEvNS_9BwdParamsE,"aw",@nobits
	.sectionflags	@""
	.align	16
	.zero		1024


//--------------------- .nv.shared._ZN10layer_norm13ln_bwd_kernelINS_13Kernel_traitsIfffffjLj1024ELj1ELj4ELj1ELj16ENS_18Kernel_traits_baseILj1024EfffffjLj128EEEEELb0ELb1ELb0ELb0EEEvNS_9BwdParamsE --------------------------
	.section	.nv.shared._ZN10layer_norm13ln_bwd_kernelINS_13Kernel_traitsIfffffjLj1024ELj1ELj4ELj1ELj16ENS_18Kernel_traits_baseILj1024EfffffjLj128EEEEELb0ELb1ELb0ELb0EEEvNS_9BwdParamsE,"aw",@nobits
	.sectionflags	@""
	.align	16
	.zero		1024


//--------------------- .nv.shared._ZN10layer_norm13ln_bwd_kernelINS_13Kernel_traitsIfffffjLj1024ELj1ELj4ELj1ELj16ENS_18Kernel_traits_baseILj1024EfffffjLj128EEEEELb0ELb1ELb0ELb1EEEvNS_9BwdParamsE --------------------------
	.section	.nv.shared._ZN10layer_norm13ln_bwd_kernelINS_13Kernel_traitsIfffffjLj1024ELj1ELj4ELj1ELj16ENS_18Kernel_traits_baseILj1024EfffffjLj128EEEEELb0ELb1ELb0ELb1EEEvNS_9BwdParamsE,"aw",@nobits
	.sectionflags	@""
	.align	16
	.zero		1024


//--------------------- .nv.shared._ZN10layer_norm13ln_bwd_kernelINS_13Kernel_traitsIfffffjLj1024ELj1ELj4ELj1ELj16ENS_18Kernel_traits_baseILj1024EfffffjLj128EEEEELb0ELb1ELb1ELb0EEEvNS_9BwdParamsE --------------------------
	.section	.nv.shared._ZN10layer_norm13ln_bwd_kernelINS_13Kernel_traitsIfffffjLj1024ELj1ELj4ELj1ELj16ENS_18Kernel_traits_baseILj1024EfffffjLj128EEEEELb0ELb1ELb1ELb0EEEvNS_9BwdParamsE,"aw",@nobits
	.sectionflags	@""
	.align	16
	.zero		1024


//--------------------- .nv.shared._ZN10layer_norm13ln_bwd_kernelINS_13Kernel_traitsIfffffjLj1024ELj1ELj4ELj1ELj16ENS_18Kernel_traits_baseILj1024EfffffjLj128EEEEELb0ELb1ELb1ELb1EEEvNS_9BwdParamsE --------------------------
	.section	.nv.shared._ZN10layer_norm13ln_bwd_kernelINS_13Kernel_traitsIfffffjLj1024ELj1ELj4ELj1ELj16ENS_18Kernel_traits_baseILj1024EfffffjLj128EEEEELb0ELb1ELb1ELb1EEEvNS_9BwdParamsE,"aw",@nobits
	.sectionflags	@""
	.align	16
	.zero		1024


//--------------------- .nv.shared._ZN10layer_norm13ln_bwd_kernelINS_13Kernel_traitsIfffffjLj1024ELj1ELj4ELj1ELj16ENS_18Kernel_traits_baseILj1024EfffffjLj128EEEEELb1ELb0ELb0ELb0EEEvNS_9BwdParamsE --------------------------
	.section	.nv.shared._ZN10layer_norm13ln_bwd_kernelINS_13Kernel_traitsIfffffjLj1024ELj1ELj4ELj1ELj16ENS_18Kernel_traits_baseILj1024EfffffjLj128EEEEELb1ELb0ELb0ELb0EEEvNS_9BwdParamsE,"aw",@nobits
	.sectionflags	@""
	.align	16
	.zero		1024


//--------------------- .nv.shared._ZN10layer_norm13ln_bwd_kernelINS_13Kernel_traitsIfffffjLj1024ELj1ELj4ELj1ELj16ENS_18Kernel_traits_baseILj1024EfffffjLj128EEEEELb1ELb0ELb0ELb1EEEvNS_9BwdParamsE --------------------------
	.section	.nv.shared._ZN10layer_norm13ln_bwd_kernelINS_13Kernel_traitsIfffffjLj1024ELj1ELj4ELj1ELj16ENS_18Kernel_traits_baseILj1024EfffffjLj128EEEEELb1ELb0ELb0ELb1EEEvNS_9BwdParamsE,"aw",@nobits
	.sectionflags	@""
	.align	16
	.zero		1024


//--------------------- .nv.shared._ZN10layer_norm22ln_bwd_finalize_kernelINS_22Kernel_traits_finalizeILj1024EfffffjLb0ELj1024ELj4ENS_18Kernel_traits_baseILj1024EfffffjLj1024EEEEELb0ELb0EEEvNS_9BwdParamsE --------------------------
	.section	.nv.shared._ZN10layer_norm22ln_bwd_finalize_kernelINS_22Kernel_traits_finalizeILj1024EfffffjLb0ELj1024ELj4ENS_18Kernel_traits_baseILj1024EfffffjLj1024EEEEELb0ELb0EEEvNS_9BwdParamsE,"aw",@nobits
	.sectionflags	@""
	.align	16
.nv.shared._ZN10layer_norm22ln_bwd_finalize_kernelINS_22Kernel_traits_finalizeILj1024EfffffjLb0ELj1024ELj4ENS_18Kernel_traits_baseILj1024EfffffjLj1024EEEEELb0ELb0EEEvNS_9BwdParamsE:
	.zero		9472


//--------------------- .nv.shared._ZN10layer_norm13ln_bwd_kernelINS_13Kernel_traitsIfffffjLj1024ELj1ELj4ELj1ELj16ENS_18Kernel_traits_baseILj1024EfffffjLj128EEEEELb1ELb0ELb1ELb0EEEvNS_9BwdParamsE --------------------------
	.section	.nv.shared._ZN10layer_norm13ln_bwd_kernelINS_13Kernel_traitsIfffffjLj1024ELj1ELj4ELj1ELj16ENS_18Kernel_traits_baseILj1024EfffffjLj128EEEEELb1ELb0ELb1ELb0EEEvNS_9BwdParamsE,"aw",@nobits
	.sectionflags	@""
	.align	16
	.zero		1024


//--------------------- .nv.shared._ZN10layer_norm22ln_bwd_finalize_kernelINS_22Kernel_traits_finalizeILj1024EfffffjLb0ELj1024ELj4ENS_18Kernel_traits_baseILj1024EfffffjLj1024EEEEELb0ELb1EEEvNS_9BwdParamsE --------------------------
	.section	.nv.shared._ZN10layer_norm22ln_bwd_finalize_kernelINS_22Kernel_traits_finalizeILj1024EfffffjLb0ELj1024ELj4ENS_18Kernel_traits_baseILj1024EfffffjLj1024EEEEELb0ELb1EEEvNS_9BwdParamsE,"aw",@nobits
	.sectionflags	@""
	.align	16
.nv.shared._ZN10layer_norm22ln_bwd_finalize_kernelINS_22Kernel_traits_finalizeILj1024EfffffjLb0ELj1024ELj4ENS_18Kernel_traits_baseILj1024EfffffjLj1024EEEEELb0ELb1EEEvNS_9BwdParamsE:
	.zero		9472


//--------------------- .nv.shared._ZN10layer_norm13ln_bwd_kernelINS_13Kernel_traitsIfffffjLj1024ELj1ELj4ELj1ELj16ENS_18Kernel_traits_baseILj1024EfffffjLj128EEEEELb1ELb0ELb1ELb1EEEvNS_9BwdParamsE --------------------------
	.section	.nv.shared._ZN10layer_norm13ln_bwd_kernelINS_13Kernel_traitsIfffffjLj1024ELj1ELj4ELj1ELj16ENS_18Kernel_traits_baseILj1024EfffffjLj128EEEEELb1ELb0ELb1ELb1EEEvNS_9BwdParamsE,"aw",@nobits
	.sectionflags	@""
	.align	16
	.zero		1024


//--------------------- .nv.shared._ZN10layer_norm13ln_bwd_kernelINS_13Kernel_traitsIfffffjLj1024ELj1ELj4ELj1ELj16ENS_18Kernel_traits_baseILj1024EfffffjLj128EEEEELb1ELb1ELb0ELb0EEEvNS_9BwdParamsE --------------------------
	.section	.nv.shared._ZN10layer_norm13ln_bwd_kernelINS_13Kernel_traitsIfffffjLj1024ELj1ELj4ELj1ELj16ENS_18Kernel_traits_baseILj1024EfffffjLj128EEEEELb1ELb1ELb0ELb0EEEvNS_9BwdParamsE,"aw",@nobits
	.sectionflags	@""
	.align	16
	.zero		1024


//--------------------- .nv.shared._ZN10layer_norm13ln_bwd_kernelINS_13Kernel_traitsIfffffjLj1024ELj1ELj4ELj1ELj16ENS_18Kernel_traits_baseILj1024EfffffjLj128EEEEELb1ELb1ELb0ELb1EEEvNS_9BwdParamsE --------------------------
	.section	.nv.shared._ZN10layer_norm13ln_bwd_kernelINS_13Kernel_traitsIfffffjLj1024ELj1ELj4ELj1ELj16ENS_18Kernel_traits_baseILj1024EfffffjLj128EEEEELb1ELb1ELb0ELb1EEEvNS_9BwdParamsE,"aw",@nobits
	.sectionflags	@""
	.align	16
	.zero		1024


//--------------------- .nv.shared._ZN10layer_norm22ln_bwd_finalize_kernelINS_22Kernel_traits_finalizeILj1024EfffffjLb1ELj1024ELj4ENS_18Kernel_traits_baseILj1024EfffffjLj1024EEEEELb1ELb0EEEvNS_9BwdParamsE --------------------------
	.section	.nv.shared._ZN10layer_norm22ln_bwd_finalize_kernelINS_22Kernel_traits_finalizeILj1024EfffffjLb1ELj1024ELj4ENS_18Kernel_traits_baseILj1024EfffffjLj1024EEEEELb1ELb0EEEvNS_9BwdParamsE,"aw",@nobits
	.sectionflags	@""
	.align	16
.nv.shared._ZN10layer_norm22ln_bwd_finalize_kernelINS_22Kernel_traits_finalizeILj1024EfffffjLb1ELj1024ELj4ENS_18Kernel_traits_baseILj1024EfffffjLj1024EEEEELb1ELb0EEEvNS_9BwdParamsE:
	.zero		13696


//--------------------- .nv.shared._ZN10layer_norm13ln_bwd_kernelINS_13Kernel_traitsIfffffjLj1024ELj1ELj4ELj1ELj16ENS_18Kernel_traits_baseILj1024EfffffjLj128EEEEELb1ELb1ELb1ELb0EEEvNS_9BwdParamsE --------------------------
	.section	.nv.shared._ZN10layer_norm13ln_bwd_kernelINS_13Kernel_traitsIfffffjLj1024ELj1ELj4ELj1ELj16ENS_18Kernel_traits_baseILj1024EfffffjLj128EEEEELb1ELb1ELb1ELb0EEEvNS_9BwdParamsE,"aw",@nobits
	.sectionflags	@""
	.align	16
	.zero		1024


//--------------------- .nv.shared._ZN10layer_norm22ln_bwd_finalize_kernelINS_22Kernel_traits_finalizeILj1024EfffffjLb1ELj1024ELj4ENS_18Kernel_traits_baseILj1024EfffffjLj1024EEEEELb1ELb1EEEvNS_9BwdParamsE --------------------------
	.section	.nv.shared._ZN10layer_norm22ln_bwd_finalize_kernelINS_22Kernel_traits_finalizeILj1024EfffffjLb1ELj1024ELj4ENS_18Kernel_traits_baseILj1024EfffffjLj1024EEEEELb1ELb1EEEvNS_9BwdParamsE,"aw",@nobits
	.sectionflags	@""
	.align	16
.nv.shared._ZN10layer_norm22ln_bwd_finalize_kernelINS_22Kernel_traits_finalizeILj1024EfffffjLb1ELj1024ELj4ENS_18Kernel_traits_baseILj1024EfffffjLj1024EEEEELb1ELb1EEEvNS_9BwdParamsE:
	.zero		13696


//--------------------- .nv.shared._ZN10layer_norm13ln_bwd_kernelINS_13Kernel_traitsIfffffjLj1024ELj1ELj4ELj1ELj16ENS_18Kernel_traits_baseILj1024EfffffjLj128EEEEELb1ELb1ELb1ELb1EEEvNS_9BwdParamsE --------------------------
	.section	.nv.shared._ZN10layer_norm13ln_bwd_kernelINS_13Kernel_traitsIfffffjLj1024ELj1ELj4ELj1ELj16ENS_18Kernel_traits_baseILj1024EfffffjLj128EEEEELb1ELb1ELb1ELb1EEEvNS_9BwdParamsE,"aw",@nobits
	.sectionflags	@""
	.align	16
	.zero		1024


//--------------------- .nv.constant0._ZN10layer_norm13ln_bwd_kernelINS_13Kernel_traitsI13__nv_bfloat16S2_S2_S2_fjLj1024ELj1ELj4ELj1ELj16ENS_18Kernel_traits_baseILj1024ES2_S2_S2_S2_fjLj128EEEEELb0ELb0ELb0ELb0EEEvNS_9BwdParamsE --------------------------
	.section	.nv.constant0._ZN10layer_norm13ln_bwd_kernelINS_13Kernel_traitsI13__nv_bfloat16S2_S2_S2_fjLj1024ELj1ELj4ELj1ELj16ENS_18Kernel_traits_baseILj1024ES2_S2_S2_S2_fjLj128EEEEELb0ELb0ELb0ELb0EEEvNS_9BwdParamsE,"a",@progbits
	.sectionflags	@""
	.align	4
.nv.constant0._ZN10layer_norm13ln_bwd_kernelINS_13Kernel_traitsI13__nv_bfloat16S2_S2_S2_fjLj1024ELj1ELj4ELj1ELj16ENS_18Kernel_traits_baseILj1024ES2_S2_S2_S2_fjLj128EEEEELb0ELb0ELb0ELb0EEEvNS_9BwdParamsE:
	.zero		1192


//--------------------- .nv.constant0._ZN10layer_norm13ln_bwd_kernelINS_13Kernel_traitsI13__nv_bfloat16S2_S2_S2_fjLj1024ELj1ELj4ELj1ELj16ENS_18Kernel_traits_baseILj1024ES2_S2_S2_S2_fjLj128EEEEELb0ELb0ELb0ELb1EEEvNS_9BwdParamsE --------------------------
	.section	.nv.constant0._ZN10layer_norm13ln_bwd_kernelINS_13Kernel_traitsI13__nv_bfloat16S2_S2_S2_fjLj1024ELj1ELj4ELj1ELj16ENS_18Kernel_traits_baseILj1024ES2_S2_S2_S2_fjLj128EEEEELb0ELb0ELb0ELb1EEEvNS_9BwdParamsE,"a",@progbits
	.sectionflags	@""
	.align	4
.nv.constant0._ZN10layer_norm13ln_bwd_kernelINS_13Kernel_traitsI13__nv_bfloat16S2_S2_S2_fjLj1024ELj1ELj4ELj1ELj16ENS_18Kernel_traits_baseILj1024ES2_S2_S2_S2_fjLj128EEEEELb0ELb0ELb0ELb1EEEvNS_9BwdParamsE:
	.zero		1192


//--------------------- .nv.constant0._ZN10layer_norm13ln_bwd_kernelINS_13Kernel_traitsI13__nv_bfloat16S2_S2_S2_fjLj1024ELj1ELj4ELj1ELj16ENS_18Kernel_traits_baseILj1024ES2_S2_S2_S2_fjLj128EEEEELb0ELb0ELb1ELb0EEEvNS_9BwdParamsE --------------------------
	.section	.nv.constant0._ZN10layer_norm13ln_bwd_kernelINS_13Kernel_traitsI13__nv_bfloat16S2_S2_S2_fjLj1024ELj1ELj4ELj1ELj16ENS_18Kernel_traits_baseILj1024ES2_S2_S2_S2_fjLj128EEEEELb0ELb0ELb1ELb0EEEvNS_9BwdParamsE,"a",@progbits
	.sectionflags	@""
	.align	4
.nv.constant0._ZN10layer_norm13ln_bwd_kernelINS_13Kernel_traitsI13__nv_bfloat16S2_S2_S2_fjLj1024ELj1ELj4ELj1ELj16ENS_18Kernel_traits_baseILj1024ES2_S2_S2_S2_fjLj128EEEEELb0ELb0ELb1ELb0EEEvNS_9BwdParamsE:
	.zero		1192


//--------------------- .nv.constant0._ZN10layer_norm13ln_bwd_kernelINS_13Kernel_traitsI13__nv_bfloat16S2_S2_S2_fjLj1024ELj1ELj4ELj1ELj16ENS_18Kernel_traits_baseILj1024ES2_S2_S2_S2_fjLj128EEEEELb0ELb0ELb1ELb1EEEvNS_9BwdParamsE --------------------------
	.section	.nv.constant0._ZN10layer_norm13ln_bwd_kernelINS_13Kernel_traitsI13__nv_bfloat16S2_S2_S2_fjLj1024ELj1ELj4ELj1ELj16ENS_18Kernel_traits_baseILj1024ES2_S2_S2_S2_fjLj128EEEEELb0ELb0ELb1ELb1EEEvNS_9BwdParamsE,"a",@progbits
	.sectionflags	@""
	.align	4
.nv.constant0._ZN10layer_norm13ln_bwd_kernelINS_13Kernel_traitsI13__nv_bfloat16S2_S2_S2_fjLj1024ELj1ELj4ELj1ELj16ENS_18Kernel_traits_baseILj1024ES2_S2_S2_S2_fjLj128EEEEELb0ELb0ELb1ELb1EEEvNS_9BwdParamsE:
	.zero		1192


//--------------------- .nv.constant0._ZN10layer_norm13ln_bwd_kernelINS_13Kernel_traitsI13__nv_bfloat16S2_S2_S2_fjLj1024ELj1ELj4ELj1ELj16ENS_18Kernel_traits_baseILj1024ES2_S2_S2_S2_fjLj128EEEEELb0ELb1ELb0ELb0EEEvNS_9BwdParamsE --------------------------
	.section	.nv.constant0._ZN10layer_norm13ln_bwd_kernelINS_13Kernel_traitsI13__nv_bfloat16S2_S2_S2_fjLj1024ELj1ELj4ELj1ELj16ENS_18Kernel_traits_baseILj1024ES2_S2_S2_S2_fjLj128EEEEELb0ELb1ELb0ELb0EEEvNS_9BwdParamsE,"a",@progbits
	.sectionflags	@""
	.align	4
.nv.constant0._ZN10layer_norm13ln_bwd_kernelINS_13Kernel_traitsI13__nv_bfloat16S2_S2_S2_fjLj1024ELj1ELj4ELj1ELj16ENS_18Kernel_traits_baseILj1024ES2_S2_S2_S2_fjLj128EEEEELb0ELb1ELb0ELb0EEEvNS_9BwdParamsE:
	.zero		1192


//--------------------- .nv.constant0._ZN10layer_norm13ln_bwd_kernelINS_13Kernel_traitsI13__nv_bfloat16S2_S2_S2_fjLj1024ELj1ELj4ELj1ELj16ENS_18Kernel_traits_baseILj1024ES2_S2_S2_S2_fjLj128EEEEELb0ELb1ELb0ELb1EEEvNS_9BwdParamsE --------------------------
	.section	.nv.constant0._ZN10layer_norm13ln_bwd_kernelINS_13Kernel_traitsI13__nv_bfloat16S2_S2_S2_fjLj1024ELj1ELj4ELj1ELj16ENS_18Kernel_traits_baseILj1024ES2_S2_S2_S2_fjLj128EEEEELb0ELb1ELb0ELb1EEEvNS_9BwdParamsE,"a",@progbits
	.sectionflags	@""
	.align	4
.nv.constant0._ZN10layer_norm13ln_bwd_kernelINS_13Kernel_traitsI13__nv_bfloat16S2_S2_S2_fjLj1024ELj1ELj4ELj1ELj16ENS_18Kernel_traits_baseILj1024ES2_S2_S2_S2_fjLj128EEEEELb0ELb1ELb0ELb1EEEvNS_9BwdParamsE:
	.zero		1192


//--------------------- .nv.constant0._ZN10layer_norm13ln_bwd_kernelINS_13Kernel_traitsI13__nv_bfloat16S2_S2_S2_fjLj1024ELj1ELj4ELj1ELj16ENS_18Kernel_traits_baseILj1024ES2_S2_S2_S2_fjLj128EEEEELb0ELb1ELb1ELb0EEEvNS_9BwdParamsE --------------------------
	.section	.nv.constant0._ZN10layer_norm13ln_bwd_kernelINS_13Kernel_traitsI13__nv_bfloat16S2_S2_S2_fjLj1024ELj1ELj4ELj1ELj16ENS_18Kernel_traits_baseILj1024ES2_S2_S2_S2_fjLj128EEEEELb0ELb1ELb1ELb0EEEvNS_9BwdParamsE,"a",@progbits
	.sectionflags	@""
	.align	4
.nv.constant0._ZN10layer_norm13ln_bwd_kernelINS_13Kernel_traitsI13__nv_bfloat16S2_S2_S2_fjLj1024ELj1ELj4ELj1ELj16ENS_18Kernel_traits_baseILj1024ES2_S2_S2_S2_fjLj128EEEEELb0ELb1ELb1ELb0EEEvNS_9BwdParamsE:
	.zero		1192


//--------------------- .nv.constant0._ZN10layer_norm13ln_bwd_kernelINS_13Kernel_traitsI13__nv_bfloat16S2_S2_S2_fjLj1024ELj1ELj4ELj1ELj16ENS_18Kernel_traits_baseILj1024ES2_S2_S2_S2_fjLj128EEEEELb0ELb1ELb1ELb1EEEvNS_9BwdParamsE --------------------------
	.section	.nv.constant0._ZN10layer_norm13ln_bwd_kernelINS_13Kernel_traitsI13__nv_bfloat16S2_S2_S2_fjLj1024ELj1ELj4ELj1ELj16ENS_18Kernel_traits_baseILj1024ES2_S2_S2_S2_fjLj128EEEEELb0ELb1ELb1ELb1EEEvNS_9BwdParamsE,"a",@progbits
	.sectionflags	@""
	.align	4
.nv.constant0._ZN10layer_norm13ln_bwd_kernelINS_13Kernel_traitsI13__nv_bfloat16S2_S2_S2_fjLj1024ELj1ELj4ELj1ELj16ENS_18Kernel_traits_baseILj1024ES2_S2_S2_S2_fjLj128EEEEELb0ELb1ELb1ELb1EEEvNS_9BwdParamsE:
	.zero		1192


//--------------------- .nv.constant0._ZN10layer_norm13ln_bwd_kernelINS_13Kernel_traitsI13__nv_bfloat16S2_S2_S2_fjLj1024ELj1ELj4ELj1ELj16ENS_18Kernel_traits_baseILj1024ES2_S2_S2_S2_fjLj128EEEEELb1ELb0ELb0ELb0EEEvNS_9BwdParamsE --------------------------
	.section	.nv.constant0._ZN10layer_norm13ln_bwd_kernelINS_13Kernel_traitsI13__nv_bfloat16S2_S2_S2_fjLj1024ELj1ELj4ELj1ELj16ENS_18Kernel_traits_baseILj1024ES2_S2_S2_S2_fjLj128EEEEELb1ELb0ELb0ELb0EEEvNS_9BwdParamsE,"a",@progbits
	.sectionflags	@""
	.align	4
.nv.constant0._ZN10layer_norm13ln_bwd_kernelINS_13Kernel_traitsI13__nv_bfloat16S2_S2_S2_fjLj1024ELj1ELj4ELj1ELj16ENS_18Kernel_traits_baseILj1024ES2_S2_S2_S2_fjLj128EEEEELb1ELb0ELb0ELb0EEEvNS_9BwdParamsE:
	.zero		1192


//--------------------- .nv.constant0._ZN10layer_norm13ln_bwd_kernelINS_13Kernel_traitsI13__nv_bfloat16S2_S2_S2_fjLj1024ELj1ELj4ELj1ELj16ENS_18Kernel_traits_baseILj1024ES2_S2_S2_S2_fjLj128EEEEELb1ELb0ELb0ELb1EEEvNS_9BwdParamsE --------------------------
	.section	.nv.constant0._ZN10layer_norm13ln_bwd_kernelINS_13Kernel_traitsI13__nv_bfloat16S2_S2_S2_fjLj1024ELj1ELj4ELj1ELj16ENS_18Kernel_traits_baseILj1024ES2_S2_S2_S2_fjLj128EEEEELb1ELb0ELb0ELb1EEEvNS_9BwdParamsE,"a",@progbits
	.sectionflags	@""
	.align	4
.nv.constant0._ZN10layer_norm13ln_bwd_kernelINS_13Kernel_traitsI13__nv_bfloat16S2_S2_S2_fjLj1024ELj1ELj4ELj1ELj16ENS_18Kernel_traits_baseILj1024ES2_S2_S2_S2_fjLj128EEEEELb1ELb0ELb0ELb1EEEvNS_9BwdParamsE:
	.zero		1192


//--------------------- .nv.constant0._ZN10layer_norm22ln_bwd_finalize_kernelINS_22Kernel_traits_finalizeILj1024E13__nv_bfloat16S2_S2_S2_fjLb0ELj1024ELj4ENS_18Kernel_traits_baseILj1024ES2_S2_S2_S2_fjLj1024EEEEELb0ELb0EEEvNS_9BwdParamsE --------------------------
	.section	.nv.constant0._ZN10layer_norm22ln_bwd_finalize_kernelINS_22Kernel_traits_finalizeILj1024E13__nv_bfloat16S2_S2_S2_fjLb0ELj1024ELj4ENS_18Kernel_traits_baseILj1024ES2_S2_S2_S2_fjLj1024EEEEELb0ELb0EEEvNS_9BwdParamsE,"a",@progbits
	.sectionflags	@""
	.align	4
.nv.constant0._ZN10layer_norm22ln_bwd_finalize_kernelINS_22Kernel_traits_finalizeILj1024E13__nv_bfloat16S2_S2_S2_fjLb0ELj1024ELj4ENS_18Kernel_traits_baseILj1024ES2_S2_S2_S2_fjLj1024EEEEELb0ELb0EEEvNS_9BwdParamsE:
	.zero		1192


//--------------------- .nv.constant0._ZN10layer_norm13ln_bwd_kernelINS_13Kernel_traitsI13__nv_bfloat16S2_S2_S2_fjLj1024ELj1ELj4ELj1ELj16ENS_18Kernel_traits_baseILj1024ES2_S2_S2_S2_fjLj128EEEEELb1ELb0ELb1ELb0EEEvNS_9BwdParamsE --------------------------
	.section	.nv.constant0._ZN10layer_norm13ln_bwd_kernelINS_13Kernel_traitsI13__nv_bfloat16S2_S2_S2_fjLj1024ELj1ELj4ELj1ELj16ENS_18Kernel_traits_baseILj1024ES2_S2_S2_S2_fjLj128EEEEELb1ELb0ELb1ELb0EEEvNS_9BwdParamsE,"a",@progbits
	.sectionflags	@""
	.align	4
.nv.constant0._ZN10layer_norm13ln_bwd_kernelINS_13Kernel_traitsI13__nv_bfloat16S2_S2_S2_fjLj1024ELj1ELj4ELj1ELj16ENS_18Kernel_traits_baseILj1024ES2_S2_S2_S2_fjLj128EEEEELb1ELb0ELb1ELb0EEEvNS_9BwdParamsE:
	.zero		1192


//--------------------- .nv.constant0._ZN10layer_norm22ln_bwd_finalize_kernelINS_22Kernel_traits_finalizeILj1024E13__nv_bfloat16S2_S2_S2_fjLb0ELj1024ELj4ENS_18Kernel_traits_baseILj1024ES2_S2_S2_S2_fjLj1024EEEEELb0ELb1EEEvNS_9BwdParamsE --------------------------
	.section	.nv.constant0._ZN10layer_norm22ln_bwd_finalize_kernelINS_22Kernel_traits_finalizeILj1024E13__nv_bfloat16S2_S2_S2_fjLb0ELj1024ELj4ENS_18Kernel_traits_baseILj1024ES2_S2_S2_S2_fjLj1024EEEEELb0ELb1EEEvNS_9BwdParamsE,"a",@progbits
	.sectionflags	@""
	.align	4
.nv.constant0._ZN10layer_norm22ln_bwd_finalize_kernelINS_22Kernel_traits_finalizeILj1024E13__nv_bfloat16S2_S2_S2_fjLb0ELj1024ELj4ENS_18Kernel_traits_baseILj1024ES2_S2_S2_S2_fjLj1024EEEEELb0ELb1EEEvNS_9BwdParamsE:
	.zero		1192


//--------------------- .nv.constant0._ZN10layer_norm13ln_bwd_kernelINS_13Kernel_traitsI13__nv_bfloat16S2_S2_S2_fjLj1024ELj1ELj4ELj1ELj16ENS_18Kernel_traits_baseILj1024ES2_S2_S2_S2_fjLj128EEEEELb1ELb0ELb1ELb1EEEvNS_9BwdParamsE --------------------------
	.section	.nv.constant0._ZN10layer_norm13ln_bwd_kernelINS_13Kernel_traitsI13__nv_bfloat16S2_S2_S2_fjLj1024ELj1ELj4ELj1ELj16ENS_18Kernel_traits_baseILj1024ES2_S2_S2_S2_fjLj128EEEEELb1ELb0ELb1ELb1EEEvNS_9BwdParamsE,"a",@progbits
	.sectionflags	@""
	.align	4
.nv.constant0._ZN10layer_norm13ln_bwd_kernelINS_13Kernel_traitsI13__nv_bfloat16S2_S2_S2_fjLj1024ELj1ELj4ELj1ELj16ENS_18Kernel_traits_baseILj1024ES2_S2_S2_S2_fjLj128EEEEELb1ELb0ELb1ELb1EEEvNS_9BwdParamsE:
	.zero		1192


//--------------------- .nv.constant0._ZN10layer_norm13ln_bwd_kernelINS_13Kernel_traitsI13__nv_bfloat16S2_S2_S2_fjLj1024ELj1ELj4ELj1ELj16ENS_18Kernel_traits_baseILj1024ES2_S2_S2_S2_fjLj128EEEEELb1ELb1ELb0ELb0EEEvNS_9BwdParamsE --------------------------
	.section	.nv.constant0._ZN10layer_norm13ln_bwd_kernelINS_13Kernel_traitsI13__nv_bfloat16S2_S2_S2_fjLj1024ELj1ELj4ELj1ELj16ENS_18Kernel_traits_baseILj1024ES2_S2_S2_S2_fjLj128EEEEELb1ELb1ELb0ELb0EEEvNS_9BwdParamsE,"a",@progbits
	.sectionflags	@""
	.align	4
.nv.constant0._ZN10layer_norm13ln_bwd_kernelINS_13Kernel_traitsI13__nv_bfloat16S2_S2_S2_fjLj1024ELj1ELj4ELj1ELj16ENS_18Kernel_traits_baseILj1024ES2_S2_S2_S2_fjLj128EEEEELb1ELb1ELb0ELb0EEEvNS_9BwdParamsE:
	.zero		1192


//--------------------- .nv.constant0._ZN10layer_norm13ln_bwd_kernelINS_13Kernel_traitsI13__nv_bfloat16S2_S2_S2_fjLj1024ELj1ELj4ELj1ELj16ENS_18Kernel_traits_baseILj1024ES2_S2_S2_S2_fjLj128EEEEELb1ELb1ELb0ELb1EEEvNS_9BwdParamsE --------------------------
	.section	.nv.constant0._ZN10layer_norm13ln_bwd_kernelINS_13Kernel_traitsI13__nv_bfloat16S2_S2_S2_fjLj1024ELj1ELj4ELj1ELj16ENS_18Kernel_traits_baseILj1024ES2_S2_S2_S2_fjLj128EEEEELb1ELb1ELb0ELb1EEEvNS_9BwdParamsE,"a",@progbits
	.sectionflags	@""
	.align	4
.nv.constant0._ZN10layer_norm13ln_bwd_kernelINS_13Kernel_traitsI13__nv_bfloat16S2_S2_S2_fjLj1024ELj1ELj4ELj1ELj16ENS_18Kernel_traits_baseILj1024ES2_S2_S2_S2_fjLj128EEEEELb1ELb1ELb0ELb1EEEvNS_9BwdParamsE:
	.zero		1192


//--------------------- .nv.constant0._ZN10layer_norm22ln_bwd_finalize_kernelINS_22Kernel_traits_finalizeILj1024E13__nv_bfloat16S2_S2_S2_fjLb1ELj1024ELj4ENS_18Kernel_traits_baseILj1024ES2_S2_S2_S2_fjLj1024EEEEELb1ELb0EEEvNS_9BwdParamsE --------------------------
	.section	.nv.constant0._ZN10layer_norm22ln_bwd_finalize_kernelINS_22Kernel_traits_finalizeILj1024E13__nv_bfloat16S2_S2_S2_fjLb1ELj1024ELj4ENS_18Kernel_traits_baseILj1024ES2_S2_S2_S2_fjLj1024EEEEELb1ELb0EEEvNS_9BwdParamsE,"a",@progbits
	.sectionflags	@""
	.align	4
.nv.constant0._ZN10layer_norm22ln_bwd_finalize_kernelINS_22Kernel_traits_finalizeILj1024E13__nv_bfloat16S2_S2_S2_fjLb1ELj1024ELj4ENS_18Kernel_traits_baseILj1024ES2_S2_S2_S2_fjLj1024EEEEELb1ELb0EEEvNS_9BwdParamsE:
	.zero		1192


//--------------------- .nv.constant0._ZN10layer_norm13ln_bwd_kernelINS_13Kernel_traitsI13__nv_bfloat16S2_S2_S2_fjLj1024ELj1ELj4ELj1ELj16ENS_18Kernel_traits_baseILj1024ES2_S2_S2_S2_fjLj128EEEEELb1ELb1ELb1ELb0EEEvNS_9BwdParamsE --------------------------
	.section	.nv.constant0._ZN10layer_norm13ln_bwd_kernelINS_13Kernel_traitsI13__nv_bfloat16S2_S2_S2_fjLj1024ELj1ELj4ELj1ELj16ENS_18Kernel_traits_baseILj1024ES2_S2_S2_S2_fjLj128EEEEELb1ELb1ELb1ELb0EEEvNS_9BwdParamsE,"a",@progbits
	.sectionflags	@""
	.align	4
.nv.constant0._ZN10layer_norm13ln_bwd_kernelINS_13Kernel_traitsI13__nv_bfloat16S2_S2_S2_fjLj1024ELj1ELj4ELj1ELj16ENS_18Kernel_traits_baseILj1024ES2_S2_S2_S2_fjLj128EEEEELb1ELb1ELb1ELb0EEEvNS_9BwdParamsE:
	.zero		1192


//--------------------- .nv.constant0._ZN10layer_norm22ln_bwd_finalize_kernelINS_22Kernel_traits_finalizeILj1024E13__nv_bfloat16S2_S2_S2_fjLb1ELj1024ELj4ENS_18Kernel_traits_baseILj1024ES2_S2_S2_S2_fjLj1024EEEEELb1ELb1EEEvNS_9BwdParamsE --------------------------
	.section	.nv.constant0._ZN10layer_norm22ln_bwd_finalize_kernelINS_22Kernel_traits_finalizeILj1024E13__nv_bfloat16S2_S2_S2_fjLb1ELj1024ELj4ENS_18Kernel_traits_baseILj1024ES2_S2_S2_S2_fjLj1024EEEEELb1ELb1EEEvNS_9BwdParamsE,"a",@progbits
	.sectionflags	@""
	.align	4
.nv.constant0._ZN10layer_norm22ln_bwd_finalize_kernelINS_22Kernel_traits_finalizeILj1024E13__nv_bfloat16S2_S2_S2_fjLb1ELj1024ELj4ENS_18Kernel_traits_baseILj1024ES2_S2_S2_S2_fjLj1024EEEEELb1ELb1EEEvNS_9BwdParamsE:
	.zero		1192


//--------------------- .nv.constant0._ZN10layer_norm13ln_bwd_kernelINS_13Kernel_traitsI13__nv_bfloat16S2_S2_S2_fjLj1024ELj1ELj4ELj1ELj16ENS_18Kernel_traits_baseILj1024ES2_S2_S2_S2_fjLj128EEEEELb1ELb1ELb1ELb1EEEvNS_9BwdParamsE --------------------------
	.section	.nv.constant0._ZN10layer_norm13ln_bwd_kernelINS_13Kernel_traitsI13__nv_bfloat16S2_S2_S2_fjLj1024ELj1ELj4ELj1ELj16ENS_18Kernel_traits_baseILj1024ES2_S2_S2_S2_fjLj128EEEEELb1ELb1ELb1ELb1EEEvNS_9BwdParamsE,"a",@progbits
	.sectionflags	@""
	.align	4
.nv.constant0._ZN10layer_norm13ln_bwd_kernelINS_13Kernel_traitsI13__nv_bfloat16S2_S2_S2_fjLj1024ELj1ELj4ELj1ELj16ENS_18Kernel_traits_baseILj1024ES2_S2_S2_S2_fjLj128EEEEELb1ELb1ELb1ELb1EEEvNS_9BwdParamsE:
	.zero		1192


//--------------------- .nv.constant0._ZN10layer_norm13ln_bwd_kernelINS_13Kernel_traitsI6__halfS2_S2_S2_fjLj1024ELj1ELj4ELj1ELj16ENS_18Kernel_traits_baseILj1024ES2_S2_S2_S2_fjLj128EEEEELb0ELb0ELb0ELb0EEEvNS_9BwdParamsE --------------------------
	.section	.nv.constant0._ZN10layer_norm13ln_bwd_kernelINS_13Kernel_traitsI6__halfS2_S2_S2_fjLj1024ELj1ELj4ELj1ELj16ENS_18Kernel_traits_baseILj1024ES2_S2_S2_S2_fjLj128EEEEELb0ELb0ELb0ELb0EEEvNS_9BwdParamsE,"a",@progbits
	.sectionflags	@""
	.align	4
.nv.constant0._ZN10layer_norm13ln_bwd_kernelINS_13Kernel_traitsI6__halfS2_S2_S2_fjLj1024ELj1ELj4ELj1ELj16ENS_18Kernel_traits_baseILj1024ES2_S2_S2_S2_fjLj128EEEEELb0ELb0ELb0ELb0EEEvNS_9BwdParamsE:
	.zero		1192


//--------------------- .nv.constant0._ZN10layer_norm13ln_bwd_kernelINS_13Kernel_traitsI6__halfS2_S2_S2_fjLj1024ELj1ELj4ELj1ELj16ENS_18Kernel_traits_baseILj1024ES2_S2_S2_S2_fjLj128EEEEELb0ELb0ELb0ELb1EEEvNS_9BwdParamsE --------------------------
	.section	.nv.constant0._ZN10layer_norm13ln_bwd_kernelINS_13Kernel_traitsI6__halfS2_S2_S2_fjLj1024ELj1ELj4ELj1ELj16ENS_18Kernel_traits_baseILj1024ES2_S2_S2_S2_fjLj128EEEEELb0ELb0ELb0ELb1EEEvNS_9BwdParamsE,"a",@progbits
	.sectionflags	@""
	.align	4
.nv.constant0._ZN10layer_norm13ln_bwd_kernelINS_13Kernel_traitsI6__halfS2_S2_S2_fjLj1024ELj1ELj4ELj1ELj16ENS_18Kernel_traits_baseILj1024ES2_S2_S2_S2_fjLj128EEEEELb0ELb0ELb0ELb1EEEvNS_9BwdParamsE:
	.zero		1192


//--------------------- .nv.constant0._ZN10layer_norm13ln_bwd_kernelINS_13Kernel_traitsI6__halfS2_S2_S2_fjLj1024ELj1ELj4ELj1ELj16ENS_18Kernel_traits_baseILj1024ES2_S2_S2_S2_fjLj128EEEEELb0ELb0ELb1ELb0EEEvNS_9BwdParamsE --------------------------
	.section	.nv.constant0._ZN10layer_norm13ln_bwd_kernelINS_13Kernel_traitsI6__halfS2_S2_S2_fjLj1024ELj1ELj4ELj1ELj16ENS_18Kernel_traits_baseILj1024ES2_S2_S2_S2_fjLj128EEEEELb0ELb0ELb1ELb0EEEvNS_9BwdParamsE,"a",@progbits
	.sectionflags	@""
	.align	4
.nv.constant0._ZN10layer_norm13ln_bwd_kernelINS_13Kernel_traitsI6__halfS2_S2_S2_fjLj1024ELj1ELj4ELj1ELj16ENS_18Kernel_traits_baseILj1024ES2_S2_S2_S2_fjLj128EEEEELb0ELb0ELb1ELb0EEEvNS_9BwdParamsE:
	.zero		1192


//--------------------- .nv.constant0._ZN10layer_norm13ln_bwd_kernelINS_13Kernel_traitsI6__halfS2_S2_S2_fjLj1024ELj1ELj4ELj1ELj16ENS_18Kernel_traits_baseILj1024ES2_S2_S2_S2_fjLj128EEEEELb0ELb0ELb1ELb1EEEvNS_9BwdParamsE --------------------------
	.section	.nv.constant0._ZN10layer_norm13ln_bwd_kernelINS_13Kernel_traitsI6__halfS2_S2_S2_fjLj1024ELj1ELj4ELj1ELj16ENS_18Kernel_traits_baseILj1024ES2_S2_S2_S2_fjLj128EEEEELb0ELb0ELb1ELb1EEEvNS_9BwdParamsE,"a",@progbits
	.sectionflags	@""
	.align	4
.nv.constant0._ZN10layer_norm13ln_bwd_kernelINS_13Kernel_traitsI6__halfS2_S2_S2_fjLj1024ELj1ELj4ELj1ELj16ENS_18Kernel_traits_baseILj1024ES2_S2_S2_S2_fjLj128EEEEELb0ELb0ELb1ELb1EEEvNS_9BwdParamsE:
	.zero		1192


//--------------------- .nv.constant0._ZN10layer_norm13ln_bwd_kernelINS_13Kernel_traitsI6__halfS2_S2_S2_fjLj1024ELj1ELj4ELj1ELj16ENS_18Kernel_traits_baseILj1024ES2_S2_S2_S2_fjLj128EEEEELb0ELb1ELb0ELb0EEEvNS_9BwdParamsE --------------------------
	.section	.nv.constant0._ZN10layer_norm13ln_bwd_kernelINS_13Kernel_traitsI6__halfS2_S2_S2_fjLj1024ELj1ELj4ELj1ELj16ENS_18Kernel_traits_baseILj1024ES2_S2_S2_S2_fjLj128EEEEELb0ELb1ELb0ELb0EEEvNS_9BwdParamsE,"a",@progbits
	.sectionflags	@""
	.align	4
.nv.constant0._ZN10layer_norm13ln_bwd_kernelINS_13Kernel_traitsI6__halfS2_S2_S2_fjLj1024ELj1ELj4ELj1ELj16ENS_18Kernel_traits_baseILj1024ES2_S2_S2_S2_fjLj128EEEEELb0ELb1ELb0ELb0EEEvNS_9BwdParamsE:
	.zero		1192


//--------------------- .nv.constant0._ZN10layer_norm13ln_bwd_kernelINS_13Kernel_traitsI6__halfS2_S2_S2_fjLj1024ELj1ELj4ELj1ELj16ENS_18Kernel_traits_baseILj1024ES2_S2_S2_S2_fjLj128EEEEELb0ELb1ELb0ELb1EEEvNS_9BwdParamsE --------------------------
	.section	.nv.constant0._ZN10layer_norm13ln_bwd_kernelINS_13Kernel_traitsI6__halfS2_S2_S2_fjLj1024ELj1ELj4ELj1ELj16ENS_18Kernel_traits_baseILj1024ES2_S2_S2_S2_fjLj128EEEEELb0ELb1ELb0ELb1EEEvNS_9BwdParamsE,"a",@progbits
	.sectionflags	@""
	.align	4
.nv.constant0._ZN10layer_norm13ln_bwd_kernelINS_13Kernel_traitsI6__halfS2_S2_S2_fjLj1024ELj1ELj4ELj1ELj16ENS_18Kernel_traits_baseILj1024ES2_S2_S2_S2_fjLj128EEEEELb0ELb1ELb0ELb1EEEvNS_9BwdParamsE:
	.zero		1192


//--------------------- .nv.constant0._ZN10layer_norm13ln_bwd_kernelINS_13Kernel_traitsI6__halfS2_S2_S2_fjLj1024ELj1ELj4ELj1ELj16ENS_18Kernel_traits_baseILj1024ES2_S2_S2_S2_fjLj128EEEEELb0ELb1ELb1ELb0EEEvNS_9BwdParamsE --------------------------
	.section	.nv.constant0._ZN10layer_norm13ln_bwd_kernelINS_13Kernel_traitsI6__halfS2_S2_S2_fjLj1024ELj1ELj4ELj1ELj16ENS_18Kernel_traits_baseILj1024ES2_S2_S2_S2_fjLj128EEEEELb0ELb1ELb1ELb0EEEvNS_9BwdParamsE,"a",@progbits
	.sectionflags	@""
	.align	4
.nv.constant0._ZN10layer_norm13ln_bwd_kernelINS_13Kernel_traitsI6__halfS2_S2_S2_fjLj1024ELj1ELj4ELj1ELj16ENS_18Kernel_traits_baseILj1024ES2_S2_S2_S2_fjLj128EEEEELb0ELb1ELb1ELb0EEEvNS_9BwdParamsE:
	.zero		1192


//--------------------- .nv.constant0._ZN10layer_norm13ln_bwd_kernelINS_13Kernel_traitsI6__halfS2_S2_S2_fjLj1024ELj1ELj4ELj1ELj16ENS_18Kernel_traits_baseILj1024ES2_S2_S2_S2_fjLj128EEEEELb0ELb1ELb1ELb1EEEvNS_9BwdParamsE --------------------------
	.section	.nv.constant0._ZN10layer_norm13ln_bwd_kernelINS_13Kernel_traitsI6__halfS2_S2_S2_fjLj1024ELj1ELj4ELj1ELj16ENS_18Kernel_traits_baseILj1024ES2_S2_S2_S2_fjLj128EEEEELb0ELb1ELb1ELb1EEEvNS_9BwdParamsE,"a",@progbits
	.sectionflags	@""
	.align	4
.nv.constant0._ZN10layer_norm13ln_bwd_kernelINS_13Kernel_traitsI6__halfS2_S2_S2_fjLj1024ELj1ELj4ELj1ELj16ENS_18Kernel_traits_baseILj1024ES2_S2_S2_S2_fjLj128EEEEELb0ELb1ELb1ELb1EEEvNS_9BwdParamsE:
	.zero		1192


//--------------------- .nv.constant0._ZN10layer_norm13ln_bwd_kernelINS_13Kernel_traitsI6__halfS2_S2_S2_fjLj1024ELj1ELj4ELj1ELj16ENS_18Kernel_traits_baseILj1024ES2_S2_S2_S2_fjLj128EEEEELb1ELb0ELb0ELb0EEEvNS_9BwdParamsE --------------------------
	.section	.nv.constant0._ZN10layer_norm13ln_bwd_kernelINS_13Kernel_traitsI6__halfS2_S2_S2_fjLj1024ELj1ELj4ELj1ELj16ENS_18Kernel_traits_baseILj1024ES2_S2_S2_S2_fjLj128EEEEELb1ELb0ELb0ELb0EEEvNS_9BwdParamsE,"a",@progbits
	.sectionflags	@""
	.align	4
.nv.constant0._ZN10layer_norm13ln_bwd_kernelINS_13Kernel_traitsI6__halfS2_S2_S2_fjLj1024ELj1ELj4ELj1ELj16ENS_18Kernel_traits_baseILj1024ES2_S2_S2_S2_fjLj128EEEEELb1ELb0ELb0ELb0EEEvNS_9BwdParamsE:
	.zero		1192


//--------------------- .nv.constant0._ZN10layer_norm13ln_bwd_kernelINS_13Kernel_traitsI6__halfS2_S2_S2_fjLj1024ELj1ELj4ELj1ELj16ENS_18Kernel_traits_baseILj1024ES2_S2_S2_S2_fjLj128EEEEELb1ELb0ELb0ELb1EEEvNS_9BwdParamsE --------------------------
	.section	.nv.constant0._ZN10layer_norm13ln_bwd_kernelINS_13Kernel_traitsI6__halfS2_S2_S2_fjLj1024ELj1ELj4ELj1ELj16ENS_18Kernel_traits_baseILj1024ES2_S2_S2_S2_fjLj128EEEEELb1ELb0ELb0ELb1EEEvNS_9BwdParamsE,"a",@progbits
	.sectionflags	@""
	.align	4
.nv.constant0._ZN10layer_norm13ln_bwd_kernelINS_13Kernel_traitsI6__halfS2_S2_S2_fjLj1024ELj1ELj4ELj1ELj16ENS_18Kernel_traits_baseILj1024ES2_S2_S2_S2_fjLj128EEEEELb1ELb0ELb0ELb1EEEvNS_9BwdParamsE:
	.zero		1192


//--------------------- .nv.constant0._ZN10layer_norm22ln_bwd_finalize_kernelINS_22Kernel_traits_finalizeILj1024E6__halfS2_S2_S2_fjLb0ELj1024ELj4ENS_18Kernel_traits_baseILj1024ES2_S2_S2_S2_fjLj1024EEEEELb0ELb0EEEvNS_9BwdParamsE --------------------------
	.section	.nv.constant0._ZN10layer_norm22ln_bwd_finalize_kernelINS_22Kernel_traits_finalizeILj1024E6__halfS2_S2_S2_fjLb0ELj1024ELj4ENS_18Kernel_traits_baseILj1024ES2_S2_S2_S2_fjLj1024EEEEELb0ELb0EEEvNS_9BwdParamsE,"a",@progbits
	.sectionflags	@""
	.align	4
.nv.constant0._ZN10layer_norm22ln_bwd_finalize_kernelINS_22Kernel_traits_finalizeILj1024E6__halfS2_S2_S2_fjLb0ELj1024ELj4ENS_18Kernel_traits_baseILj1024ES2_S2_S2_S2_fjLj1024EEEEELb0ELb0EEEvNS_9BwdParamsE:
	.zero		1192


//--------------------- .nv.constant0._ZN10layer_norm13ln_bwd_kernelINS_13Kernel_traitsI6__halfS2_S2_S2_fjLj1024ELj1ELj4ELj1ELj16ENS_18Kernel_traits_baseILj1024ES2_S2_S2_S2_fjLj128EEEEELb1ELb0ELb1ELb0EEEvNS_9BwdParamsE --------------------------
	.section	.nv.constant0._ZN10layer_norm13ln_bwd_kernelINS_13Kernel_traitsI6__halfS2_S2_S2_fjLj1024ELj1ELj4ELj1ELj16ENS_18Kernel_traits_baseILj1024ES2_S2_S2_S2_fjLj128EEEEELb1ELb0ELb1ELb0EEEvNS_9BwdParamsE,"a",@progbits
	.sectionflags	@""
	.align	4
.nv.constant0._ZN10layer_norm13ln_bwd_kernelINS_13Kernel_traitsI6__halfS2_S2_S2_fjLj1024ELj1ELj4ELj1ELj16ENS_18Kernel_traits_baseILj1024ES2_S2_S2_S2_fjLj128EEEEELb1ELb0ELb1ELb0EEEvNS_9BwdParamsE:
	.zero		1192


//--------------------- .nv.constant0._ZN10layer_norm22ln_bwd_finalize_kernelINS_22Kernel_traits_finalizeILj1024E6__halfS2_S2_S2_fjLb0ELj1024ELj4ENS_18Kernel_traits_baseILj1024ES2_S2_S2_S2_fjLj1024EEEEELb0ELb1EEEvNS_9BwdParamsE --------------------------
	.section	.nv.constant0._ZN10layer_norm22ln_bwd_finalize_kernelINS_22Kernel_traits_finalizeILj1024E6__halfS2_S2_S2_fjLb0ELj1024ELj4ENS_18Kernel_traits_baseILj1024ES2_S2_S2_S2_fjLj1024EEEEELb0ELb1EEEvNS_9BwdParamsE,"a",@progbits
	.sectionflags	@""
	.align	4
.nv.constant0._ZN10layer_norm22ln_bwd_finalize_kernelINS_22Kernel_traits_finalizeILj1024E6__halfS2_S2_S2_fjLb0ELj1024ELj4ENS_18Kernel_traits_baseILj1024ES2_S2_S2_S2_fjLj1024EEEEELb0ELb1EEEvNS_9BwdParamsE:
	.zero		1192


//--------------------- .nv.constant0._ZN10layer_norm13ln_bwd_kernelINS_13Kernel_traitsI6__halfS2_S2_S2_fjLj1024ELj1ELj4ELj1ELj16ENS_18Kernel_traits_baseILj1024ES2_S2_S2_S2_fjLj128EEEEELb1ELb0ELb1ELb1EEEvNS_9BwdParamsE --------------------------
	.section	.nv.constant0._ZN10layer_norm13ln_bwd_kernelINS_13Kernel_traitsI6__halfS2_S2_S2_fjLj1024ELj1ELj4ELj1ELj16ENS_18Kernel_traits_baseILj1024ES2_S2_S2_S2_fjLj128EEEEELb1ELb0ELb1ELb1EEEvNS_9BwdParamsE,"a",@progbits
	.sectionflags	@""
	.align	4
.nv.constant0._ZN10layer_norm13ln_bwd_kernelINS_13Kernel_traitsI6__halfS2_S2_S2_fjLj1024ELj1ELj4ELj1ELj16ENS_18Kernel_traits_baseILj1024ES2_S2_S2_S2_fjLj128EEEEELb1ELb0ELb1ELb1EEEvNS_9BwdParamsE:
	.zero		1192


//--------------------- .nv.constant0._ZN10layer_norm13ln_bwd_kernelINS_13Kernel_traitsI6__halfS2_S2_S2_fjLj1024ELj1ELj4ELj1ELj16ENS_18Kernel_traits_baseILj1024ES2_S2_S2_S2_fjLj128EEEEELb1ELb1ELb0ELb0EEEvNS_9BwdParamsE --------------------------
	.section	.nv.constant0._ZN10layer_norm13ln_bwd_kernelINS_13Kernel_traitsI6__halfS2_S2_S2_fjLj1024ELj1ELj4ELj1ELj16ENS_18Kernel_traits_baseILj1024ES2_S2_S2_S2_fjLj128EEEEELb1ELb1ELb0ELb0EEEvNS_9BwdParamsE,"a",@progbits
	.sectionflags	@""
	.align	4
.nv.constant0._ZN10layer_norm13ln_bwd_kernelINS_13Kernel_traitsI6__halfS2_S2_S2_fjLj1024ELj1ELj4ELj1ELj16ENS_18Kernel_traits_baseILj1024ES2_S2_S2_S2_fjLj128EEEEELb1ELb1ELb0ELb0EEEvNS_9BwdParamsE:
	.zero		1192


//--------------------- .nv.constant0._ZN10layer_norm13ln_bwd_kernelINS_13Kernel_traitsI6__halfS2_S2_S2_fjLj1024ELj1ELj4ELj1ELj16ENS_18Kernel_traits_baseILj1024ES2_S2_S2_S2_fjLj128EEEEELb1ELb1ELb0ELb1EEEvNS_9BwdParamsE --------------------------
	.section	.nv.constant0._ZN10layer_norm13ln_bwd_kernelINS_13Kernel_traitsI6__halfS2_S2_S2_fjLj1024ELj1ELj4ELj1ELj16ENS_18Kernel_traits_baseILj1024ES2_S2_S2_S2_fjLj128EEEEELb1ELb1ELb0ELb1EEEvNS_9BwdParamsE,"a",@progbits
	.sectionflags	@""
	.align	4
.nv.constant0._ZN10layer_norm13ln_bwd_kernelINS_13Kernel_traitsI6__halfS2_S2_S2_fjLj1024ELj1ELj4ELj1ELj16ENS_18Kernel_traits_baseILj1024ES2_S2_S2_S2_fjLj128EEEEELb1ELb1ELb0ELb1EEEvNS_9BwdParamsE:
	.zero		1192


//--------------------- .nv.constant0._ZN10layer_norm22ln_bwd_finalize_kernelINS_22Kernel_traits_finalizeILj1024E6__halfS2_S2_S2_fjLb1ELj1024ELj4ENS_18Kernel_traits_baseILj1024ES2_S2_S2_S2_fjLj1024EEEEELb1ELb0EEEvNS_9BwdParamsE --------------------------
	.section	.nv.constant0._ZN10layer_norm22ln_bwd_finalize_kernelINS_22Kernel_traits_finalizeILj1024E6__halfS2_S2_S2_fjLb1ELj1024ELj4ENS_18Kernel_traits_baseILj1024ES2_S2_S2_S2_fjLj1024EEEEELb1ELb0EEEvNS_9BwdParamsE,"a",@progbits
	.sectionflags	@""
	.align	4
.nv.constant0._ZN10layer_norm22ln_bwd_finalize_kernelINS_22Kernel_traits_finalizeILj1024E6__halfS2_S2_S2_fjLb1ELj1024ELj4ENS_18Kernel_traits_baseILj1024ES2_S2_S2_S2_fjLj1024EEEEELb1ELb0EEEvNS_9BwdParamsE:
	.zero		1192


//--------------------- .nv.constant0._ZN10layer_norm13ln_bwd_kernelINS_13Kernel_traitsI6__halfS2_S2_S2_fjLj1024ELj1ELj4ELj1ELj16ENS_18Kernel_traits_baseILj1024ES2_S2_S2_S2_fjLj128EEEEELb1ELb1ELb1ELb0EEEvNS_9BwdParamsE --------------------------
	.section	.nv.constant0._ZN10layer_norm13ln_bwd_kernelINS_13Kernel_traitsI6__halfS2_S2_S2_fjLj1024ELj1ELj4ELj1ELj16ENS_18Kernel_traits_baseILj1024ES2_S2_S2_S2_fjLj128EEEEELb1ELb1ELb1ELb0EEEvNS_9BwdParamsE,"a",@progbits
	.sectionflags	@""
	.align	4
.nv.constant0._ZN10layer_norm13ln_bwd_kernelINS_13Kernel_traitsI6__halfS2_S2_S2_fjLj1024ELj1ELj4ELj1ELj16ENS_18Kernel_traits_baseILj1024ES2_S2_S2_S2_fjLj128EEEEELb1ELb1ELb1ELb0EEEvNS_9BwdParamsE:
	.zero		1192


//--------------------- .nv.constant0._ZN10layer_norm22ln_bwd_finalize_kernelINS_22Kernel_traits_finalizeILj1024E6__halfS2_S2_S2_fjLb1ELj1024ELj4ENS_18Kernel_traits_baseILj1024ES2_S2_S2_S2_fjLj1024EEEEELb1ELb1EEEvNS_9BwdParamsE --------------------------
	.section	.nv.constant0._ZN10layer_norm22ln_bwd_finalize_kernelINS_22Kernel_traits_finalizeILj1024E6__halfS2_S2_S2_fjLb1ELj1024ELj4ENS_18Kernel_traits_baseILj1024ES2_S2_S2_S2_fjLj1024EEEEELb1ELb1EEEvNS_9BwdParamsE,"a",@progbits
	.sectionflags	@""
	.align	4
.nv.constant0._ZN10layer_norm22ln_bwd_finalize_kernelINS_22Kernel_traits_finalizeILj1024E6__halfS2_S2_S2_fjLb1ELj1024ELj4ENS_18Kernel_traits_baseILj1024ES2_S2_S2_S2_fjLj1024EEEEELb1ELb1EEEvNS_9BwdParamsE:
	.zero		1192


//--------------------- .nv.constant0._ZN10layer_norm13ln_bwd_kernelINS_13Kernel_traitsI6__halfS2_S2_S2_fjLj1024ELj1ELj4ELj1ELj16ENS_18Kernel_traits_baseILj1024ES2_S2_S2_S2_fjLj128EEEEELb1ELb1ELb1ELb1EEEvNS_9BwdParamsE --------------------------
	.section	.nv.constant0._ZN10layer_norm13ln_bwd_kernelINS_13Kernel_traitsI6__halfS2_S2_S2_fjLj1024ELj1ELj4ELj1ELj16ENS_18Kernel_traits_baseILj1024ES2_S2_S2_S2_fjLj128EEEEELb1ELb1ELb1ELb1EEEvNS_9BwdParamsE,"a",@progbits
	.sectionflags	@""
	.align	4
.nv.constant0._ZN10layer_norm13ln_bwd_kernelINS_13Kernel_traitsI6__halfS2_S2_S2_fjLj1024ELj1ELj4ELj1ELj16ENS_18Kernel_traits_baseILj1024ES2_S2_S2_S2_fjLj128EEEEELb1ELb1ELb1ELb1EEEvNS_9BwdParamsE:
	.zero		1192


//--------------------- .nv.constant0._ZN10layer_norm13ln_bwd_kernelINS_13Kernel_traitsIf13__nv_bfloat16S2_S2_fjLj1024ELj1ELj4ELj1ELj16ENS_18Kernel_traits_baseILj1024EfS2_S2_S2_fjLj128EEEEELb0ELb0ELb0ELb0EEEvNS_9BwdParamsE --------------------------
	.section	.nv.constant0._ZN10layer_norm13ln_bwd_kernelINS_13Kernel_traitsIf13__nv_bfloat16S2_S2_fjLj1024ELj1ELj4ELj1ELj16ENS_18Kernel_traits_baseILj1024EfS2_S2_S2_fjLj128EEEEELb0ELb0ELb0ELb0EEEvNS_9BwdParamsE,"a",@progbits
	.sectionflags	@""
	.align	4
.nv.constant0._ZN10layer_norm13ln_bwd_kernelINS_13Kernel_traitsIf13__nv_bfloat16S2_S2_fjLj1024ELj1ELj4ELj1ELj16ENS_18Kernel_traits_baseILj1024EfS2_S2_S2_fjLj128EEEEELb0ELb0ELb0ELb0EEEvNS_9BwdParamsE:
	.zero		1192


//--------------------- .nv.constant0._ZN10layer_norm13ln_bwd_kernelINS_13Kernel_traitsIf13__nv_bfloat16S2_S2_fjLj1024ELj1ELj4ELj1ELj16ENS_18Kernel_traits_baseILj1024EfS2_S2_S2_fjLj128EEEEELb0ELb0ELb0ELb1EEEvNS_9BwdParamsE --------------------------
	.section	.nv.constant0._ZN10layer_norm13ln_bwd_kernelINS_13Kernel_traitsIf13__nv_bfloat16S2_S2_fjLj1024ELj1ELj4ELj1ELj16ENS_18Kernel_traits_baseILj1024EfS2_S2_S2_fjLj128EEEEELb0ELb0ELb0ELb1EEEvNS_9BwdParamsE,"a",@progbits
	.sectionflags	@""
	.align	4
.nv.constant0._ZN10layer_norm13ln_bwd_kernelINS_13Kernel_traitsIf13__nv_bfloat16S2_S2_fjLj1024ELj1ELj4ELj1ELj16ENS_18Kernel_traits_baseILj1024EfS2_S2_S2_fjLj128EEEEELb0ELb0ELb0ELb1EEEvNS_9BwdParamsE:
	.zero		1192


//--------------------- .nv.constant0._ZN10layer_norm13ln_bwd_kernelINS_13Kernel_traitsIf13__nv_bfloat16S2_S2_fjLj1024ELj1ELj4ELj1ELj16ENS_18Kernel_traits_baseILj1024EfS2_S2_S2_fjLj128EEEEELb0ELb0ELb1ELb0EEEvNS_9BwdParamsE --------------------------
	.section	.nv.constant0._ZN10layer_norm13ln_bwd_kernelINS_13Kernel_traitsIf13__nv_bfloat16S2_S2_fjLj1024ELj1ELj4ELj1ELj16ENS_18Kernel_traits_baseILj1024EfS2_S2_S2_fjLj128EEEEELb0ELb0ELb1ELb0EEEvNS_9BwdParamsE,"a",@progbits
	.sectionflags	@""
	.align	4
.nv.constant0._ZN10layer_norm13ln_bwd_kernelINS_13Kernel_traitsIf13__nv_bfloat16S2_S2_fjLj1024ELj1ELj4ELj1ELj16ENS_18Kernel_traits_baseILj1024EfS2_S2_S2_fjLj128EEEEELb0ELb0ELb1ELb0EEEvNS_9BwdParamsE:
	.zero		1192


//--------------------- .nv.constant0._ZN10layer_norm13ln_bwd_kernelINS_13Kernel_traitsIf13__nv_bfloat16S2_S2_fjLj1024ELj1ELj4ELj1ELj16ENS_18Kernel_traits_baseILj1024EfS2_S2_S2_fjLj128EEEEELb0ELb0ELb1ELb1EEEvNS_9BwdParamsE --------------------------
	.section	.nv.constant0._ZN10layer_norm13ln_bwd_kernelINS_13Kernel_traitsIf13__nv_bfloat16S2_S2_fjLj1024ELj1ELj4ELj1ELj16ENS_18Kernel_traits_baseILj1024EfS2_S2_S2_fjLj128EEEEELb0ELb0ELb1ELb1EEEvNS_9BwdParamsE,"a",@progbits
	.sectionflags	@""
	.align	4
.nv.constant0._ZN10layer_norm13ln_bwd_kernelINS_13Kernel_traitsIf13__nv_bfloat16S2_S2_fjLj1024ELj1ELj4ELj1ELj16ENS_18Kernel_traits_baseILj1024EfS2_S2_S2_fjLj128EEEEELb0ELb0ELb1ELb1EEEvNS_9BwdParamsE:
	.zero		1192


//--------------------- .nv.constant0._ZN10layer_norm13ln_bwd_kernelINS_13Kernel_traitsIf13__nv_bfloat16S2_S2_fjLj1024ELj1ELj4ELj1ELj16ENS_18Kernel_traits_baseILj1024EfS2_S2_S2_fjLj128EEEEELb0ELb1ELb0ELb0EEEvNS_9BwdParamsE --------------------------
	.section	.nv.constant0._ZN10layer_norm13ln_bwd_kernelINS_13Kernel_traitsIf13__nv_bfloat16S2_S2_fjLj1024ELj1ELj4ELj1ELj16ENS_18Kernel_traits_baseILj1024EfS2_S2_S2_fjLj128EEEEELb0ELb1ELb0ELb0EEEvNS_9BwdParamsE,"a",@progbits
	.sectionflags	@""
	.align	4
.nv.constant0._ZN10layer_norm13ln_bwd_kernelINS_13Kernel_traitsIf13__nv_bfloat16S2_S2_fjLj1024ELj1ELj4ELj1ELj16ENS_18Kernel_traits_baseILj1024EfS2_S2_S2_fjLj128EEEEELb0ELb1ELb0ELb0EEEvNS_9BwdParamsE:
	.zero		1192


//--------------------- .nv.constant0._ZN10layer_norm13ln_bwd_kernelINS_13Kernel_traitsIf13__nv_bfloat16S2_S2_fjLj1024ELj1ELj4ELj1ELj16ENS_18Kernel_traits_baseILj1024EfS2_S2_S2_fjLj128EEEEELb0ELb1ELb0ELb1EEEvNS_9BwdParamsE --------------------------
	.section	.nv.constant0._ZN10layer_norm13ln_bwd_kernelINS_13Kernel_traitsIf13__nv_bfloat16S2_S2_fjLj1024ELj1ELj4ELj1ELj16ENS_18Kernel_traits_baseILj1024EfS2_S2_S2_fjLj128EEEEELb0ELb1ELb0ELb1EEEvNS_9BwdParamsE,"a",@progbits
	.sectionflags	@""
	.align	4
.nv.constant0._ZN10layer_norm13ln_bwd_kernelINS_13Kernel_traitsIf13__nv_bfloat16S2_S2_fjLj1024ELj1ELj4ELj1ELj16ENS_18Kernel_traits_baseILj1024EfS2_S2_S2_fjLj128EEEEELb0ELb1ELb0ELb1EEEvNS_9BwdParamsE:
	.zero		1192


//--------------------- .nv.constant0._ZN10layer_norm13ln_bwd_kernelINS_13Kernel_traitsIf13__nv_bfloat16S2_S2_fjLj1024ELj1ELj4ELj1ELj16ENS_18Kernel_traits_baseILj1024EfS2_S2_S2_fjLj128EEEEELb0ELb1ELb1ELb0EEEvNS_9BwdParamsE --------------------------
	.section	.nv.constant0._ZN10layer_norm13ln_bwd_kernelINS_13Kernel_traitsIf13__nv_bfloat16S2_S2_fjLj1024ELj1ELj4ELj1ELj16ENS_18Kernel_traits_baseILj1024EfS2_S2_S2_fjLj128EEEEELb0ELb1ELb1ELb0EEEvNS_9BwdParamsE,"a",@progbits
	.sectionflags	@""
	.align	4
.nv.constant0._ZN10layer_norm13ln_bwd_kernelINS_13Kernel_traitsIf13__nv_bfloat16S2_S2_fjLj1024ELj1ELj4ELj1ELj16ENS_18Kernel_traits_baseILj1024EfS2_S2_S2_fjLj128EEEEELb0ELb1ELb1ELb0EEEvNS_9BwdParamsE:
	.zero		1192


//--------------------- .nv.constant0._ZN10layer_norm13ln_bwd_kernelINS_13Kernel_traitsIf13__nv_bfloat16S2_S2_fjLj1024ELj1ELj4ELj1ELj16ENS_18Kernel_traits_baseILj1024EfS2_S2_S2_fjLj128EEEEELb0ELb1ELb1ELb1EEEvNS_9BwdParamsE --------------------------
	.section	.nv.constant0._ZN10layer_norm13ln_bwd_kernelINS_13Kernel_traitsIf13__nv_bfloat16S2_S2_fjLj1024ELj1ELj4ELj1ELj16ENS_18Kernel_traits_baseILj1024EfS2_S2_S2_fjLj128EEEEELb0ELb1ELb1ELb1EEEvNS_9BwdParamsE,"a",@progbits
	.sectionflags	@""
	.align	4
.nv.constant0._ZN10layer_norm13ln_bwd_kernelINS_13Kernel_traitsIf13__nv_bfloat16S2_S2_fjLj1024ELj1ELj4ELj1ELj16ENS_18Kernel_traits_baseILj1024EfS2_S2_S2_fjLj128EEEEELb0ELb1ELb1ELb1EEEvNS_9BwdParamsE:
	.zero		1192


//--------------------- .nv.constant0._ZN10layer_norm13ln_bwd_kernelINS_13Kernel_traitsIf13__nv_bfloat16S2_S2_fjLj1024ELj1ELj4ELj1ELj16ENS_18Kernel_traits_baseILj1024EfS2_S2_S2_fjLj128EEEEELb1ELb0ELb0ELb0EEEvNS_9BwdParamsE --------------------------
	.section	.nv.constant0._ZN10layer_norm13ln_bwd_kernelINS_13Kernel_traitsIf13__nv_bfloat16S2_S2_fjLj1024ELj1ELj4ELj1ELj16ENS_18Kernel_traits_baseILj1024EfS2_S2_S2_fjLj128EEEEELb1ELb0ELb0ELb0EEEvNS_9BwdParamsE,"a",@progbits
	.sectionflags	@""
	.align	4
.nv.constant0._ZN10layer_norm13ln_bwd_kernelINS_13Kernel_traitsIf13__nv_bfloat16S2_S2_fjLj1024ELj1ELj4ELj1ELj16ENS_18Kernel_traits_baseILj1024EfS2_S2_S2_fjLj128EEEEELb1ELb0ELb0ELb0EEEvNS_9BwdParamsE:
	.zero		1192


//--------------------- .nv.constant0._ZN10layer_norm13ln_bwd_kernelINS_13Kernel_traitsIf13__nv_bfloat16S2_S2_fjLj1024ELj1ELj4ELj1ELj16ENS_18Kernel_traits_baseILj1024EfS2_S2_S2_fjLj128EEEEELb1ELb0ELb0ELb1EEEvNS_9BwdParamsE --------------------------
	.section	.nv.constant0._ZN10layer_norm13ln_bwd_kernelINS_13Kernel_traitsIf13__nv_bfloat16S2_S2_fjLj1024ELj1ELj4ELj1ELj16ENS_18Kernel_traits_baseILj1024EfS2_S2_S2_fjLj128EEEEELb1ELb0ELb0ELb1EEEvNS_9BwdParamsE,"a",@progbits
	.sectionflags	@""
	.align	4
.nv.constant0._ZN10layer_norm13ln_bwd_kernelINS_13Kernel_traitsIf13__nv_bfloat16S2_S2_fjLj1024ELj1ELj4ELj1ELj16ENS_18Kernel_traits_baseILj1024EfS2_S2_S2_fjLj128EEEEELb1ELb0ELb0ELb1EEEvNS_9BwdParamsE:
	.zero		1192


//--------------------- .nv.constant0._ZN10layer_norm22ln_bwd_finalize_kernelINS_22Kernel_traits_finalizeILj1024Ef13__nv_bfloat16S2_S2_fjLb0ELj1024ELj4ENS_18Kernel_traits_baseILj1024EfS2_S2_S2_fjLj1024EEEEELb0ELb0EEEvNS_9BwdParamsE --------------------------
	.section	.nv.constant0._ZN10layer_norm22ln_bwd_finalize_kernelINS_22Kernel_traits_finalizeILj1024Ef13__nv_bfloat16S2_S2_fjLb0ELj1024ELj4ENS_18Kernel_traits_baseILj1024EfS2_S2_S2_fjLj1024EEEEELb0ELb0EEEvNS_9BwdParamsE,"a",@progbits
	.sectionflags	@""
	.align	4
.nv.constant0._ZN10layer_norm22ln_bwd_finalize_kernelINS_22Kernel_traits_finalizeILj1024Ef13__nv_bfloat16S2_S2_fjLb0ELj1024ELj4ENS_18Kernel_traits_baseILj1024EfS2_S2_S2_fjLj1024EEEEELb0ELb0EEEvNS_9BwdParamsE:
	.zero		1192


//--------------------- .nv.constant0._ZN10layer_norm13ln_bwd_kernelINS_13Kernel_traitsIf13__nv_bfloat16S2_S2_fjLj1024ELj1ELj4ELj1ELj16ENS_18Kernel_traits_baseILj1024EfS2_S2_S2_fjLj128EEEEELb1ELb0ELb1ELb0EEEvNS_9BwdParamsE --------------------------
	.section	.nv.constant0._ZN10layer_norm13ln_bwd_kernelINS_13Kernel_traitsIf13__nv_bfloat16S2_S2_fjLj1024ELj1ELj4ELj1ELj16ENS_18Kernel_traits_baseILj1024EfS2_S2_S2_fjLj128EEEEELb1ELb0ELb1ELb0EEEvNS_9BwdParamsE,"a",@progbits
	.sectionflags	@""
	.align	4
.nv.constant0._ZN10layer_norm13ln_bwd_kernelINS_13Kernel_traitsIf13__nv_bfloat16S2_S2_fjLj1024ELj1ELj4ELj1ELj16ENS_18Kernel_traits_baseILj1024EfS2_S2_S2_fjLj128EEEEELb1ELb0ELb1ELb0EEEvNS_9BwdParamsE:
	.zero		1192


//--------------------- .nv.constant0._ZN10layer_norm22ln_bwd_finalize_kernelINS_22Kernel_traits_finalizeILj1024Ef13__nv_bfloat16S2_S2_fjLb0ELj1024ELj4ENS_18Kernel_traits_baseILj1024EfS2_S2_S2_fjLj1024EEEEELb0ELb1EEEvNS_9BwdParamsE --------------------------
	.section	.nv.constant0._ZN10layer_norm22ln_bwd_finalize_kernelINS_22Kernel_traits_finalizeILj1024Ef13__nv_bfloat16S2_S2_fjLb0ELj1024ELj4ENS_18Kernel_traits_baseILj1024EfS2_S2_S2_fjLj1024EEEEELb0ELb1EEEvNS_9BwdParamsE,"a",@progbits
	.sectionflags	@""
	.align	4
.nv.constant0._ZN10layer_norm22ln_bwd_finalize_kernelINS_22Kernel_traits_finalizeILj1024Ef13__nv_bfloat16S2_S2_fjLb0ELj1024ELj4ENS_18Kernel_traits_baseILj1024EfS2_S2_S2_fjLj1024EEEEELb0ELb1EEEvNS_9BwdParamsE:
	.zero		1192


//--------------------- .nv.constant0._ZN10layer_norm13ln_bwd_kernelINS_13Kernel_traitsIf13__nv_bfloat16S2_S2_fjLj1024ELj1ELj4ELj1ELj16ENS_18Kernel_traits_baseILj1024EfS2_S2_S2_fjLj128EEEEELb1ELb0ELb1ELb1EEEvNS_9BwdParamsE --------------------------
	.section	.nv.constant0._ZN10layer_norm13ln_bwd_kernelINS_13Kernel_traitsIf13__nv_bfloat16S2_S2_fjLj1024ELj1ELj4ELj1ELj16ENS_18Kernel_traits_baseILj1024EfS2_S2_S2_fjLj128EEEEELb1ELb0ELb1ELb1EEEvNS_9BwdParamsE,"a",@progbits
	.sectionflags	@""
	.align	4
.nv.constant0._ZN10layer_norm13ln_bwd_kernelINS_13Kernel_traitsIf13__nv_bfloat16S2_S2_fjLj1024ELj1ELj4ELj1ELj16ENS_18Kernel_traits_baseILj1024EfS2_S2_S2_fjLj128EEEEELb1ELb0ELb1ELb1EEEvNS_9BwdParamsE:
	.zero		1192


//--------------------- .nv.constant0._ZN10layer_norm13ln_bwd_kernelINS_13Kernel_traitsIf13__nv_bfloat16S2_S2_fjLj1024ELj1ELj4ELj1ELj16ENS_18Kernel_traits_baseILj1024EfS2_S2_S2_fjLj128EEEEELb1ELb1ELb0ELb0EEEvNS_9BwdParamsE --------------------------
	.section	.nv.constant0._ZN10layer_norm13ln_bwd_kernelINS_13Kernel_traitsIf13__nv_bfloat16S2_S2_fjLj1024ELj1ELj4ELj1ELj16ENS_18Kernel_traits_baseILj1024EfS2_S2_S2_fjLj128EEEEELb1ELb1ELb0ELb0EEEvNS_9BwdParamsE,"a",@progbits
	.sectionflags	@""
	.align	4
.nv.constant0._ZN10layer_norm13ln_bwd_kernelINS_13Kernel_traitsIf13__nv_bfloat16S2_S2_fjLj1024ELj1ELj4ELj1ELj16ENS_18Kernel_traits_baseILj1024EfS2_S2_S2_fjLj128EEEEELb1ELb1ELb0ELb0EEEvNS_9BwdParamsE:
	.zero		1192


//--------------------- .nv.constant0._ZN10layer_norm13ln_bwd_kernelINS_13Kernel_traitsIf13__nv_bfloat16S2_S2_fjLj1024ELj1ELj4ELj1ELj16ENS_18Kernel_traits_baseILj1024EfS2_S2_S2_fjLj128EEEEELb1ELb1ELb0ELb1EEEvNS_9BwdParamsE --------------------------
	.section	.nv.constant0._ZN10layer_norm13ln_bwd_kernelINS_13Kernel_traitsIf13__nv_bfloat16S2_S2_fjLj1024ELj1ELj4ELj1ELj16ENS_18Kernel_traits_baseILj1024EfS2_S2_S2_fjLj128EEEEELb1ELb1ELb0ELb1EEEvNS_9BwdParamsE,"a",@progbits
	.sectionflags	@""
	.align	4
.nv.constant0._ZN10layer_norm13ln_bwd_kernelINS_13Kernel_traitsIf13__nv_bfloat16S2_S2_fjLj1024ELj1ELj4ELj1ELj16ENS_18Kernel_traits_baseILj1024EfS2_S2_S2_fjLj128EEEEELb1ELb1ELb0ELb1EEEvNS_9BwdParamsE:
	.zero		1192


//--------------------- .nv.constant0._ZN10layer_norm22ln_bwd_finalize_kernelINS_22Kernel_traits_finalizeILj1024Ef13__nv_bfloat16S2_S2_fjLb1ELj1024ELj4ENS_18Kernel_traits_baseILj1024EfS2_S2_S2_fjLj1024EEEEELb1ELb0EEEvNS_9BwdParamsE --------------------------
	.section	.nv.constant0._ZN10layer_norm22ln_bwd_finalize_kernelINS_22Kernel_traits_finalizeILj1024Ef13__nv_bfloat16S2_S2_fjLb1ELj1024ELj4ENS_18Kernel_traits_baseILj1024EfS2_S2_S2_fjLj1024EEEEELb1ELb0EEEvNS_9BwdParamsE,"a",@progbits
	.sectionflags	@""
	.align	4
.nv.constant0._ZN10layer_norm22ln_bwd_finalize_kernelINS_22Kernel_traits_finalizeILj1024Ef13__nv_bfloat16S2_S2_fjLb1ELj1024ELj4ENS_18Kernel_traits_baseILj1024EfS2_S2_S2_fjLj1024EEEEELb1ELb0EEEvNS_9BwdParamsE:
	.zero		1192


//--------------------- .nv.constant0._ZN10layer_norm13ln_bwd_kernelINS_13Kernel_traitsIf13__nv_bfloat16S2_S2_fjLj1024ELj1ELj4ELj1ELj16ENS_18Kernel_traits_baseILj1024EfS2_S2_S2_fjLj128EEEEELb1ELb1ELb1ELb0EEEvNS_9BwdParamsE --------------------------
	.section	.nv.constant0._ZN10layer_norm13ln_bwd_kernelINS_13Kernel_traitsIf13__nv_bfloat16S2_S2_fjLj1024ELj1ELj4ELj1ELj16ENS_18Kernel_traits_baseILj1024EfS2_S2_S2_fjLj128EEEEELb1ELb1ELb1ELb0EEEvNS_9BwdParamsE,"a",@progbits
	.sectionflags	@""
	.align	4
.nv.constant0._ZN10layer_norm13ln_bwd_kernelINS_13Kernel_traitsIf13__nv_bfloat16S2_S2_fjLj1024ELj1ELj4ELj1ELj16ENS_18Kernel_traits_baseILj1024EfS2_S2_S2_fjLj128EEEEELb1ELb1ELb1ELb0EEEvNS_9BwdParamsE:
	.zero		1192


//--------------------- .nv.constant0._ZN10layer_norm22ln_bwd_finalize_kernelINS_22Kernel_traits_finalizeILj1024Ef13__nv_bfloat16S2_S2_fjLb1ELj1024ELj4ENS_18Kernel_traits_baseILj1024EfS2_S2_S2_fjLj1024EEEEELb1ELb1EEEvNS_9BwdParamsE --------------------------
	.section	.nv.constant0._ZN10layer_norm22ln_bwd_finalize_kernelINS_22Kernel_traits_finalizeILj1024Ef13__nv_bfloat16S2_S2_fjLb1ELj1024ELj4ENS_18Kernel_traits_baseILj1024EfS2_S2_S2_fjLj1024EEEEELb1ELb1EEEvNS_9BwdParamsE,"a",@progbits
	.sectionflags	@""
	.align	4
.nv.constant0._ZN10layer_norm22ln_bwd_finalize_kernelINS_22Kernel_traits_finalizeILj1024Ef13__nv_bfloat16S2_S2_fjLb1ELj1024ELj4ENS_18Kernel_traits_baseILj1024EfS2_S2_S2_fjLj1024EEEEELb1ELb1EEEvNS_9BwdParamsE:
	.zero		1192


//--------------------- .nv.constant0._ZN10layer_norm13ln_bwd_kernelINS_13Kernel_traitsIf13__nv_bfloat16S2_S2_fjLj1024ELj1ELj4ELj1ELj16ENS_18Kernel_traits_baseILj1024EfS2_S2_S2_fjLj128EEEEELb1ELb1ELb1ELb1EEEvNS_9BwdParamsE --------------------------
	.section	.nv.constant0._ZN10layer_norm13ln_bwd_kernelINS_13Kernel_traitsIf13__nv_bfloat16S2_S2_fjLj1024ELj1ELj4ELj1ELj16ENS_18Kernel_traits_baseILj1024EfS2_S2_S2_fjLj128EEEEELb1ELb1ELb1ELb1EEEvNS_9BwdParamsE,"a",@progbits
	.sectionflags	@""
	.align	4
.nv.constant0._ZN10layer_norm13ln_bwd_kernelINS_13Kernel_traitsIf13__nv_bfloat16S2_S2_fjLj1024ELj1ELj4ELj1ELj16ENS_18Kernel_traits_baseILj1024EfS2_S2_S2_fjLj128EEEEELb1ELb1ELb1ELb1EEEvNS_9BwdParamsE:
	.zero		1192


//--------------------- .nv.constant0._ZN10layer_norm13ln_bwd_kernelINS_13Kernel_traitsI13__nv_bfloat16S2_fS2_fjLj1024ELj1ELj4ELj1ELj16ENS_18Kernel_traits_baseILj1024ES2_S2_fS2_fjLj128EEEEELb0ELb0ELb0ELb0EEEvNS_9BwdParamsE --------------------------
	.section	.nv.constant0._ZN10layer_norm13ln_bwd_kernelINS_13Kernel_traitsI13__nv_bfloat16S2_fS2_fjLj1024ELj1ELj4ELj1ELj16ENS_18Kernel_traits_baseILj1024ES2_S2_fS2_fjLj128EEEEELb0ELb0ELb0ELb0EEEvNS_9BwdParamsE,"a",@progbits
	.sectionflags	@""
	.align	4
.nv.constant0._ZN10layer_norm13ln_bwd_kernelINS_13Kernel_traitsI13__nv_bfloat16S2_fS2_fjLj1024ELj1ELj4ELj1ELj16ENS_18Kernel_traits_baseILj1024ES2_S2_fS2_fjLj128EEEEELb0ELb0ELb0ELb0EEEvNS_9BwdParamsE:
	.zero		1192


//--------------------- .nv.constant0._ZN10layer_norm13ln_bwd_kernelINS_13Kernel_traitsI13__nv_bfloat16S2_fS2_fjLj1024ELj1ELj4ELj1ELj16ENS_18Kernel_traits_baseILj1024ES2_S2_fS2_fjLj128EEEEELb0ELb0ELb0ELb1EEEvNS_9BwdParamsE --------------------------
	.section	.nv.constant0._ZN10layer_norm13ln_bwd_kernelINS_13Kernel_traitsI13__nv_bfloat16S2_fS2_fjLj1024ELj1ELj4ELj1ELj16ENS_18Kernel_traits_baseILj1024ES2_S2_fS2_fjLj128EEEEELb0ELb0ELb0ELb1EEEvNS_9BwdParamsE,"a",@progbits
	.sectionflags	@""
	.align	4
.nv.constant0._ZN10layer_norm13ln_bwd_kernelINS_13Kernel_traitsI13__nv_bfloat16S2_fS2_fjLj1024ELj1ELj4ELj1ELj16ENS_18Kernel_traits_baseILj1024ES2_S2_fS2_fjLj128EEEEELb0ELb0ELb0ELb1EEEvNS_9BwdParamsE:
	.zero		1192


//--------------------- .nv.constant0._ZN10layer_norm13ln_bwd_kernelINS_13Kernel_traitsI13__nv_bfloat16S2_fS2_fjLj1024ELj1ELj4ELj1ELj16ENS_18Kernel_traits_baseILj1024ES2_S2_fS2_fjLj128EEEEELb0ELb0ELb1ELb0EEEvNS_9BwdParamsE --------------------------
	.section	.nv.constant0._ZN10layer_norm13ln_bwd_kernelINS_13Kernel_traitsI13__nv_bfloat16S2_fS2_fjLj1024ELj1ELj4ELj1ELj16ENS_18Kernel_traits_baseILj1024ES2_S2_fS2_fjLj128EEEEELb0ELb0ELb1ELb0EEEvNS_9BwdParamsE,"a",@progbits
	.sectionflags	@""
	.align	4
.nv.constant0._ZN10layer_norm13ln_bwd_kernelINS_13Kernel_traitsI13__nv_bfloat16S2_fS2_fjLj1024ELj1ELj4ELj1ELj16ENS_18Kernel_traits_baseILj1024ES2_S2_fS2_fjLj128EEEEELb0ELb0ELb1ELb0EEEvNS_9BwdParamsE:
	.zero		1192


//--------------------- .nv.constant0._ZN10layer_norm13ln_bwd_kernelINS_13Kernel_traitsI13__nv_bfloat16S2_fS2_fjLj1024ELj1ELj4ELj1ELj16ENS_18Kernel_traits_baseILj1024ES2_S2_fS2_fjLj128EEEEELb0ELb0ELb1ELb1EEEvNS_9BwdParamsE --------------------------
	.section	.nv.constant0._ZN10layer_norm13ln_bwd_kernelINS_13Kernel_traitsI13__nv_bfloat16S2_fS2_fjLj1024ELj1ELj4ELj1ELj16ENS_18Kernel_traits_baseILj1024ES2_S2_fS2_fjLj128EEEEELb0ELb0ELb1ELb1EEEvNS_9BwdParamsE,"a",@progbits
	.sectionflags	@""
	.align	4
.nv.constant0._ZN10layer_norm13ln_bwd_kernelINS_13Kernel_traitsI13__nv_bfloat16S2_fS2_fjLj1024ELj1ELj4ELj1ELj16ENS_18Kernel_traits_baseILj1024ES2_S2_fS2_fjLj128EEEEELb0ELb0ELb1ELb1EEEvNS_9BwdParamsE:
	.zero		1192


//--------------------- .nv.constant0._ZN10layer_norm13ln_bwd_kernelINS_13Kernel_traitsI13__nv_bfloat16S2_fS2_fjLj1024ELj1ELj4ELj1ELj16ENS_18Kernel_traits_baseILj1024ES2_S2_fS2_fjLj128EEEEELb0ELb1ELb0ELb0EEEvNS_9BwdParamsE --------------------------
	.section	.nv.constant0._ZN10layer_norm13ln_bwd_kernelINS_13Kernel_traitsI13__nv_bfloat16S2_fS2_fjLj1024ELj1ELj4ELj1ELj16ENS_18Kernel_traits_baseILj1024ES2_S2_fS2_fjLj128EEEEELb0ELb1ELb0ELb0EEEvNS_9BwdParamsE,"a",@progbits
	.sectionflags	@""
	.align	4
.nv.constant0._ZN10layer_norm13ln_bwd_kernelINS_13Kernel_traitsI13__nv_bfloat16S2_fS2_fjLj1024ELj1ELj4ELj1ELj16ENS_18Kernel_traits_baseILj1024ES2_S2_fS2_fjLj128EEEEELb0ELb1ELb0ELb0EEEvNS_9BwdParamsE:
	.zero		1192


//--------------------- .nv.constant0._ZN10layer_norm13ln_bwd_kernelINS_13Kernel_traitsI13__nv_bfloat16S2_fS2_fjLj1024ELj1ELj4ELj1ELj16ENS_18Kernel_traits_baseILj1024ES2_S2_fS2_fjLj128EEEEELb0ELb1ELb0ELb1EEEvNS_9BwdParamsE --------------------------
	.section	.nv.constant0._ZN10layer_norm13ln_bwd_kernelINS_13Kernel_traitsI13__nv_bfloat16S2_fS2_fjLj1024ELj1ELj4ELj1ELj16ENS_18Kernel_traits_baseILj1024ES2_S2_fS2_fjLj128EEEEELb0ELb1ELb0ELb1EEEvNS_9BwdParamsE,"a",@progbits
	.sectionflags	@""
	.align	4
.nv.constant0._ZN10layer_norm13ln_bwd_kernelINS_13Kernel_traitsI13__nv_bfloat16S2_fS2_fjLj1024ELj1ELj4ELj1ELj16ENS_18Kernel_traits_baseILj1024ES2_S2_fS2_fjLj128EEEEELb0ELb1ELb0ELb1EEEvNS_9BwdParamsE:
	.zero		1192


//--------------------- .nv.constant0._ZN10layer_norm13ln_bwd_kernelINS_13Kernel_traitsI13__nv_bfloat16S2_fS2_fjLj1024ELj1ELj4ELj1ELj16ENS_18Kernel_traits_baseILj1024ES2_S2_fS2_fjLj128EEEEELb0ELb1ELb1ELb0EEEvNS_9BwdParamsE --------------------------
	.section	.nv.constant0._ZN10layer_norm13ln_bwd_kernelINS_13Kernel_traitsI13__nv_bfloat16S2_fS2_fjLj1024ELj1ELj4ELj1ELj16ENS_18Kernel_traits_baseILj1024ES2_S2_fS2_fjLj128EEEEELb0ELb1ELb1ELb0EEEvNS_9BwdParamsE,"a",@progbits
	.sectionflags	@""
	.align	4
.nv.constant0._ZN10layer_norm13ln_bwd_kernelINS_13Kernel_traitsI13__nv_bfloat16S2_fS2_fjLj1024ELj1ELj4ELj1ELj16ENS_18Kernel_traits_baseILj1024ES2_S2_fS2_fjLj128EEEEELb0ELb1ELb1ELb0EEEvNS_9BwdParamsE:
	.zero		1192


//--------------------- .nv.constant0._ZN10layer_norm13ln_bwd_kernelINS_13Kernel_traitsI13__nv_bfloat16S2_fS2_fjLj1024ELj1ELj4ELj1ELj16ENS_18Kernel_traits_baseILj1024ES2_S2_fS2_fjLj128EEEEELb0ELb1ELb1ELb1EEEvNS_9BwdParamsE --------------------------
	.section	.nv.constant0._ZN10layer_norm13ln_bwd_kernelINS_13Kernel_traitsI13__nv_bfloat16S2_fS2_fjLj1024ELj1ELj4ELj1ELj16ENS_18Kernel_traits_baseILj1024ES2_S2_fS2_fjLj128EEEEELb0ELb1ELb1ELb1EEEvNS_9BwdParamsE,"a",@progbits
	.sectionflags	@""
	.align	4
.nv.constant0._ZN10layer_norm13ln_bwd_kernelINS_13Kernel_traitsI13__nv_bfloat16S2_fS2_fjLj1024ELj1ELj4ELj1ELj16ENS_18Kernel_traits_baseILj1024ES2_S2_fS2_fjLj128EEEEELb0ELb1ELb1ELb1EEEvNS_9BwdParamsE:
	.zero		1192


//--------------------- .nv.constant0._ZN10layer_norm13ln_bwd_kernelINS_13Kernel_traitsI13__nv_bfloat16S2_fS2_fjLj1024ELj1ELj4ELj1ELj16ENS_18Kernel_traits_baseILj1024ES2_S2_fS2_fjLj128EEEEELb1ELb0ELb0ELb0EEEvNS_9BwdParamsE --------------------------
	.section	.nv.constant0._ZN10layer_norm13ln_bwd_kernelINS_13Kernel_traitsI13__nv_bfloat16S2_fS2_fjLj1024ELj1ELj4ELj1ELj16ENS_18Kernel_traits_baseILj1024ES2_S2_fS2_fjLj128EEEEELb1ELb0ELb0ELb0EEEvNS_9BwdParamsE,"a",@progbits
	.sectionflags	@""
	.align	4
.nv.constant0._ZN10layer_norm13ln_bwd_kernelINS_13Kernel_traitsI13__nv_bfloat16S2_fS2_fjLj1024ELj1ELj4ELj1ELj16ENS_18Kernel_traits_baseILj1024ES2_S2_fS2_fjLj128EEEEELb1ELb0ELb0ELb0EEEvNS_9BwdParamsE:
	.zero		1192


//--------------------- .nv.constant0._ZN10layer_norm13ln_bwd_kernelINS_13Kernel_traitsI13__nv_bfloat16S2_fS2_fjLj1024ELj1ELj4ELj1ELj16ENS_18Kernel_traits_baseILj1024ES2_S2_fS2_fjLj128EEEEELb1ELb0ELb0ELb1EEEvNS_9BwdParamsE --------------------------
	.section	.nv.constant0._ZN10layer_norm13ln_bwd_kernelINS_13Kernel_traitsI13__nv_bfloat16S2_fS2_fjLj1024ELj1ELj4ELj1ELj16ENS_18Kernel_traits_baseILj1024ES2_S2_fS2_fjLj128EEEEELb1ELb0ELb0ELb1EEEvNS_9BwdParamsE,"a",@progbits
	.sectionflags	@""
	.align	4
.nv.constant0._ZN10layer_norm13ln_bwd_kernelINS_13Kernel_traitsI13__nv_bfloat16S2_fS2_fjLj1024ELj1ELj4ELj1ELj16ENS_18Kernel_traits_baseILj1024ES2_S2_fS2_fjLj128EEEEELb1ELb0ELb0ELb1EEEvNS_9BwdParamsE:
	.zero		1192


//--------------------- .nv.constant0._ZN10layer_norm22ln_bwd_finalize_kernelINS_22Kernel_traits_finalizeILj1024E13__nv_bfloat16S2_fS2_fjLb0ELj1024ELj4ENS_18Kernel_traits_baseILj1024ES2_S2_fS2_fjLj1024EEEEELb0ELb0EEEvNS_9BwdParamsE --------------------------
	.section	.nv.constant0._ZN10layer_norm22ln_bwd_finalize_kernelINS_22Kernel_traits_finalizeILj1024E13__nv_bfloat16S2_fS2_fjLb0ELj1024ELj4ENS_18Kernel_traits_baseILj1024ES2_S2_fS2_fjLj1024EEEEELb0ELb0EEEvNS_9BwdParamsE,"a",@progbits
	.sectionflags	@""
	.align	4
.nv.constant0._ZN10layer_norm22ln_bwd_finalize_kernelINS_22Kernel_traits_finalizeILj1024E13__nv_bfloat16S2_fS2_fjLb0ELj1024ELj4ENS_18Kernel_traits_baseILj1024ES2_S2_fS2_fjLj1024EEEEELb0ELb0EEEvNS_9BwdParamsE:
	.zero		1192


//--------------------- .nv.constant0._ZN10layer_norm13ln_bwd_kernelINS_13Kernel_traitsI13__nv_bfloat16S2_fS2_fjLj1024ELj1ELj4ELj1ELj16ENS_18Kernel_traits_baseILj1024ES2_S2_fS2_fjLj128EEEEELb1ELb0ELb1ELb0EEEvNS_9BwdParamsE --------------------------
	.section	.nv.constant0._ZN10layer_norm13ln_bwd_kernelINS_13Kernel_traitsI13__nv_bfloat16S2_fS2_fjLj1024ELj1ELj4ELj1ELj16ENS_18Kernel_traits_baseILj1024ES2_S2_fS2_fjLj128EEEEELb1ELb0ELb1ELb0EEEvNS_9BwdParamsE,"a",@progbits
	.sectionflags	@""
	.align	4
.nv.constant0._ZN10layer_norm13ln_bwd_kernelINS_13Kernel_traitsI13__nv_bfloat16S2_fS2_fjLj1024ELj1ELj4ELj1ELj16ENS_18Kernel_traits_baseILj1024ES2_S2_fS2_fjLj128EEEEELb1ELb0ELb1ELb0EEEvNS_9BwdParamsE:
	.zero		1192


//--------------------- .nv.constant0._ZN10layer_norm22ln_bwd_finalize_kernelINS_22Kernel_traits_finalizeILj1024E13__nv_bfloat16S2_fS2_fjLb0ELj1024ELj4ENS_18Kernel_traits_baseILj1024ES2_S2_fS2_fjLj1024EEEEELb0ELb1EEEvNS_9BwdParamsE --------------------------
	.section	.nv.constant0._ZN10layer_norm22ln_bwd_finalize_kernelINS_22Kernel_traits_finalizeILj1024E13__nv_bfloat16S2_fS2_fjLb0ELj1024ELj4ENS_18Kernel_traits_baseILj1024ES2_S2_fS2_fjLj1024EEEEELb0ELb1EEEvNS_9BwdParamsE,"a",@progbits
	.sectionflags	@""
	.align	4
.nv.constant0._ZN10layer_norm22ln_bwd_finalize_kernelINS_22Kernel_traits_finalizeILj1024E13__nv_bfloat16S2_fS2_fjLb0ELj1024ELj4ENS_18Kernel_traits_baseILj1024ES2_S2_fS2_fjLj1024EEEEELb0ELb1EEEvNS_9BwdParamsE:
	.zero		1192


//--------------------- .nv.constant0._ZN10layer_norm13ln_bwd_kernelINS_13Kernel_traitsI13__nv_bfloat16S2_fS2_fjLj1024ELj1ELj4ELj1ELj16ENS_18Kernel_traits_baseILj1024ES2_S2_fS2_fjLj128EEEEELb1ELb0ELb1ELb1EEEvNS_9BwdParamsE --------------------------
	.section	.nv.constant0._ZN10layer_norm13ln_bwd_kernelINS_13Kernel_traitsI13__nv_bfloat16S2_fS2_fjLj1024ELj1ELj4ELj1ELj16ENS_18Kernel_traits_baseILj1024ES2_S2_fS2_fjLj128EEEEELb1ELb0ELb1ELb1EEEvNS_9BwdParamsE,"a",@progbits
	.sectionflags	@""
	.align	4
.nv.constant0._ZN10layer_norm13ln_bwd_kernelINS_13Kernel_traitsI13__nv_bfloat16S2_fS2_fjLj1024ELj1ELj4ELj1ELj16ENS_18Kernel_traits_baseILj1024ES2_S2_fS2_fjLj128EEEEELb1ELb0ELb1ELb1EEEvNS_9BwdParamsE:
	.zero		1192


//--------------------- .nv.constant0._ZN10layer_norm13ln_bwd_kernelINS_13Kernel_traitsI13__nv_bfloat16S2_fS2_fjLj1024ELj1ELj4ELj1ELj16ENS_18Kernel_traits_baseILj1024ES2_S2_fS2_fjLj128EEEEELb1ELb1ELb0ELb0EEEvNS_9BwdParamsE --------------------------
	.section	.nv.constant0._ZN10layer_norm13ln_bwd_kernelINS_13Kernel_traitsI13__nv_bfloat16S2_fS2_fjLj1024ELj1ELj4ELj1ELj16ENS_18Kernel_traits_baseILj1024ES2_S2_fS2_fjLj128EEEEELb1ELb1ELb0ELb0EEEvNS_9BwdParamsE,"a",@progbits
	.sectionflags	@""
	.align	4
.nv.constant0._ZN10layer_norm13ln_bwd_kernelINS_13Kernel_traitsI13__nv_bfloat16S2_fS2_fjLj1024ELj1ELj4ELj1ELj16ENS_18Kernel_traits_baseILj1024ES2_S2_fS2_fjLj128EEEEELb1ELb1ELb0ELb0EEEvNS_9BwdParamsE:
	.zero		1192


//--------------------- .nv.constant0._ZN10layer_norm13ln_bwd_kernelINS_13Kernel_traitsI13__nv_bfloat16S2_fS2_fjLj1024ELj1ELj4ELj1ELj16ENS_18Kernel_traits_baseILj1024ES2_S2_fS2_fjLj128EEEEELb1ELb1ELb0ELb1EEEvNS_9BwdParamsE --------------------------
	.section	.nv.constant0._ZN10layer_norm13ln_bwd_kernelINS_13Kernel_traitsI13__nv_bfloat16S2_fS2_fjLj1024ELj1ELj4ELj1ELj16ENS_18Kernel_traits_baseILj1024ES2_S2_fS2_fjLj128EEEEELb1ELb1ELb0ELb1EEEvNS_9BwdParamsE,"a",@progbits
	.sectionflags	@""
	.align	4
.nv.constant0._ZN10layer_norm13ln_bwd_kernelINS_13Kernel_traitsI13__nv_bfloat16S2_fS2_fjLj1024ELj1ELj4ELj1ELj16ENS_18Kernel_traits_baseILj1024ES2_S2_fS2_fjLj128EEEEELb1ELb1ELb0ELb1EEEvNS_9BwdParamsE:
	.zero		1192


//--------------------- .nv.constant0._ZN10layer_norm22ln_bwd_finalize_kernelINS_22Kernel_traits_finalizeILj1024E13__nv_bfloat16S2_fS2_fjLb1ELj1024ELj4ENS_18Kernel_traits_baseILj1024ES2_S2_fS2_fjLj1024EEEEELb1ELb0EEEvNS_9BwdParamsE --------------------------
	.section	.nv.constant0._ZN10layer_norm22ln_bwd_finalize_kernelINS_22Kernel_traits_finalizeILj1024E13__nv_bfloat16S2_fS2_fjLb1ELj1024ELj4ENS_18Kernel_traits_baseILj1024ES2_S2_fS2_fjLj1024EEEEELb1ELb0EEEvNS_9BwdParamsE,"a",@progbits
	.sectionflags	@""
	.align	4
.nv.constant0._ZN10layer_norm22ln_bwd_finalize_kernelINS_22Kernel_traits_finalizeILj1024E13__nv_bfloat16S2_fS2_fjLb1ELj1024ELj4ENS_18Kernel_traits_baseILj1024ES2_S2_fS2_fjLj1024EEEEELb1ELb0EEEvNS_9BwdParamsE:
	.zero		1192


//--------------------- .nv.constant0._ZN10layer_norm13ln_bwd_kernelINS_13Kernel_traitsI13__nv_bfloat16S2_fS2_fjLj1024ELj1ELj4ELj1ELj16ENS_18Kernel_traits_baseILj1024ES2_S2_fS2_fjLj128EEEEELb1ELb1ELb1ELb0EEEvNS_9BwdParamsE --------------------------
	.section	.nv.constant0._ZN10layer_norm13ln_bwd_kernelINS_13Kernel_traitsI13__nv_bfloat16S2_fS2_fjLj1024ELj1ELj4ELj1ELj16ENS_18Kernel_traits_baseILj1024ES2_S2_fS2_fjLj128EEEEELb1ELb1ELb1ELb0EEEvNS_9BwdParamsE,"a",@progbits
	.sectionflags	@""
	.align	4
.nv.constant0._ZN10layer_norm13ln_bwd_kernelINS_13Kernel_traitsI13__nv_bfloat16S2_fS2_fjLj1024ELj1ELj4ELj1ELj16ENS_18Kernel_traits_baseILj1024ES2_S2_fS2_fjLj128EEEEELb1ELb1ELb1ELb0EEEvNS_9BwdParamsE:
	.zero		1192


//--------------------- .nv.constant0._ZN10layer_norm22ln_bwd_finalize_kernelINS_22Kernel_traits_finalizeILj1024E13__nv_bfloat16S2_fS2_fjLb1ELj1024ELj4ENS_18Kernel_traits_baseILj1024ES2_S2_fS2_fjLj1024EEEEELb1ELb1EEEvNS_9BwdParamsE --------------------------
	.section	.nv.constant0._ZN10layer_norm22ln_bwd_finalize_kernelINS_22Kernel_traits_finalizeILj1024E13__nv_bfloat16S2_fS2_fjLb1ELj1024ELj4ENS_18Kernel_traits_baseILj1024ES2_S2_fS2_fjLj1024EEEEELb1ELb1EEEvNS_9BwdParamsE,"a",@progbits
	.sectionflags	@""
	.align	4
.nv.constant0._ZN10layer_norm22ln_bwd_finalize_kernelINS_22Kernel_traits_finalizeILj1024E13__nv_bfloat16S2_fS2_fjLb1ELj1024ELj4ENS_18Kernel_traits_baseILj1024ES2_S2_fS2_fjLj1024EEEEELb1ELb1EEEvNS_9BwdParamsE:
	.zero		1192


//--------------------- .nv.constant0._ZN10layer_norm13ln_bwd_kernelINS_13Kernel_traitsI13__nv_bfloat16S2_fS2_fjLj1024ELj1ELj4ELj1ELj16ENS_18Kernel_traits_baseILj1024ES2_S2_fS2_fjLj128EEEEELb1ELb1ELb1ELb1EEEvNS_9BwdParamsE --------------------------
	.section	.nv.constant0._ZN10layer_norm13ln_bwd_kernelINS_13Kernel_traitsI13__nv_bfloat16S2_fS2_fjLj1024ELj1ELj4ELj1ELj16ENS_18Kernel_traits_baseILj1024ES2_S2_fS2_fjLj128EEEEELb1ELb1ELb1ELb1EEEvNS_9BwdParamsE,"a",@progbits
	.sectionflags	@""
	.align	4
.nv.constant0._ZN10layer_norm13ln_bwd_kernelINS_13Kernel_traitsI13__nv_bfloat16S2_fS2_fjLj1024ELj1ELj4ELj1ELj16ENS_18Kernel_traits_baseILj1024ES2_S2_fS2_fjLj128EEEEELb1ELb1ELb1ELb1EEEvNS_9BwdParamsE:
	.zero		1192


//--------------------- .nv.constant0._ZN10layer_norm13ln_bwd_kernelINS_13Kernel_traitsIf13__nv_bfloat16fS2_fjLj1024ELj1ELj4ELj1ELj16ENS_18Kernel_traits_baseILj1024EfS2_fS2_fjLj128EEEEELb0ELb0ELb0ELb0EEEvNS_9BwdParamsE --------------------------
	.section	.nv.constant0._ZN10layer_norm13ln_bwd_kernelINS_13Kernel_traitsIf13__nv_bfloat16fS2_fjLj1024ELj1ELj4ELj1ELj16ENS_18Kernel_traits_baseILj1024EfS2_fS2_fjLj128EEEEELb0ELb0ELb0ELb0EEEvNS_9BwdParamsE,"a",@progbits
	.sectionflags	@""
	.align	4
.nv.constant0._ZN10layer_norm13ln_bwd_kernelINS_13Kernel_traitsIf13__nv_bfloat16fS2_fjLj1024ELj1ELj4ELj1ELj16ENS_18Kernel_traits_baseILj1024EfS2_fS2_fjLj128EEEEELb0ELb0ELb0ELb0EEEvNS_9BwdParamsE:
	.zero		1192


//--------------------- .nv.constant0._ZN10layer_norm13ln_bwd_kernelINS_13Kernel_traitsIf13__nv_bfloat16fS2_fjLj1024ELj1ELj4ELj1ELj16ENS_18Kernel_traits_baseILj1024EfS2_fS2_fjLj128EEEEELb0ELb0ELb0ELb1EEEvNS_9BwdParamsE --------------------------
	.section	.nv.constant0._ZN10layer_norm13ln_bwd_kernelINS_13Kernel_traitsIf13__nv_bfloat16fS2_fjLj1024ELj1ELj4ELj1ELj16ENS_18Kernel_traits_baseILj1024EfS2_fS2_fjLj128EEEEELb0ELb0ELb0ELb1EEEvNS_9BwdParamsE,"a",@progbits
	.sectionflags	@""
	.align	4
.nv.constant0._ZN10layer_norm13ln_bwd_kernelINS_13Kernel_traitsIf13__nv_bfloat16fS2_fjLj1024ELj1ELj4ELj1ELj16ENS_18Kernel_traits_baseILj1024EfS2_fS2_fjLj128EEEEELb0ELb0ELb0ELb1EEEvNS_9BwdParamsE:
	.zero		1192


//--------------------- .nv.constant0._ZN10layer_norm13ln_bwd_kernelINS_13Kernel_traitsIf13__nv_bfloat16fS2_fjLj1024ELj1ELj4ELj1ELj16ENS_18Kernel_traits_baseILj1024EfS2_fS2_fjLj128EEEEELb0ELb0ELb1ELb0EEEvNS_9BwdParamsE --------------------------
	.section	.nv.constant0._ZN10layer_norm13ln_bwd_kernelINS_13Kernel_traitsIf13__nv_bfloat16fS2_fjLj1024ELj1ELj4ELj1ELj16ENS_18Kernel_traits_baseILj1024EfS2_fS2_fjLj128EEEEELb0ELb0ELb1ELb0EEEvNS_9BwdParamsE,"a",@progbits
	.sectionflags	@""
	.align	4
.nv.constant0._ZN10layer_norm13ln_bwd_kernelINS_13Kernel_traitsIf13__nv_bfloat16fS2_fjLj1024ELj1ELj4ELj1ELj16ENS_18Kernel_traits_baseILj1024EfS2_fS2_fjLj128EEEEELb0ELb0ELb1ELb0EEEvNS_9BwdParamsE:
	.zero		1192


//--------------------- .nv.constant0._ZN10layer_norm13ln_bwd_kernelINS_13Kernel_traitsIf13__nv_bfloat16fS2_fjLj1024ELj1ELj4ELj1ELj16ENS_18Kernel_traits_baseILj1024EfS2_fS2_fjLj128EEEEELb0ELb0ELb1ELb1EEEvNS_9BwdParamsE --------------------------
	.section	.nv.constant0._ZN10layer_norm13ln_bwd_kernelINS_13Kernel_traitsIf13__nv_bfloat16fS2_fjLj1024ELj1ELj4ELj1ELj16ENS_18Kernel_traits_baseILj1024EfS2_fS2_fjLj128EEEEELb0ELb0ELb1ELb1EEEvNS_9BwdParamsE,"a",@progbits
	.sectionflags	@""
	.align	4
.nv.constant0._ZN10layer_norm13ln_bwd_kernelINS_13Kernel_traitsIf13__nv_bfloat16fS2_fjLj1024ELj1ELj4ELj1ELj16ENS_18Kernel_traits_baseILj1024EfS2_fS2_fjLj128EEEEELb0ELb0ELb1ELb1EEEvNS_9BwdParamsE:
	.zero		1192


//--------------------- .nv.constant0._ZN10layer_norm13ln_bwd_kernelINS_13Kernel_traitsIf13__nv_bfloat16fS2_fjLj1024ELj1ELj4ELj1ELj16ENS_18Kernel_traits_baseILj1024EfS2_fS2_fjLj128EEEEELb0ELb1ELb0ELb0EEEvNS_9BwdParamsE --------------------------
	.section	.nv.constant0._ZN10layer_norm13ln_bwd_kernelINS_13Kernel_traitsIf13__nv_bfloat16fS2_fjLj1024ELj1ELj4ELj1ELj16ENS_18Kernel_traits_baseILj1024EfS2_fS2_fjLj128EEEEELb0ELb1ELb0ELb0EEEvNS_9BwdParamsE,"a",@progbits
	.sectionflags	@""
	.align	4
.nv.constant0._ZN10layer_norm13ln_bwd_kernelINS_13Kernel_traitsIf13__nv_bfloat16fS2_fjLj1024ELj1ELj4ELj1ELj16ENS_18Kernel_traits_baseILj1024EfS2_fS2_fjLj128EEEEELb0ELb1ELb0ELb0EEEvNS_9BwdParamsE:
	.zero		1192


//--------------------- .nv.constant0._ZN10layer_norm13ln_bwd_kernelINS_13Kernel_traitsIf13__nv_bfloat16fS2_fjLj1024ELj1ELj4ELj1ELj16ENS_18Kernel_traits_baseILj1024EfS2_fS2_fjLj128EEEEELb0ELb1ELb0ELb1EEEvNS_9BwdParamsE --------------------------
	.section	.nv.constant0._ZN10layer_norm13ln_bwd_kernelINS_13Kernel_traitsIf13__nv_bfloat16fS2_fjLj1024ELj1ELj4ELj1ELj16ENS_18Kernel_traits_baseILj1024EfS2_fS2_fjLj128EEEEELb0ELb1ELb0ELb1EEEvNS_9BwdParamsE,"a",@progbits
	.sectionflags	@""
	.align	4
.nv.constant0._ZN10layer_norm13ln_bwd_kernelINS_13Kernel_traitsIf13__nv_bfloat16fS2_fjLj1024ELj1ELj4ELj1ELj16ENS_18Kernel_traits_baseILj1024EfS2_fS2_fjLj128EEEEELb0ELb1ELb0ELb1EEEvNS_9BwdParamsE:
	.zero		1192


//--------------------- .nv.constant0._ZN10layer_norm13ln_bwd_kernelINS_13Kernel_traitsIf13__nv_bfloat16fS2_fjLj1024ELj1ELj4ELj1ELj16ENS_18Kernel_traits_baseILj1024EfS2_fS2_fjLj128EEEEELb0ELb1ELb1ELb0EEEvNS_9BwdParamsE --------------------------
	.section	.nv.constant0._ZN10layer_norm13ln_bwd_kernelINS_13Kernel_traitsIf13__nv_bfloat16fS2_fjLj1024ELj1ELj4ELj1ELj16ENS_18Kernel_traits_baseILj1024EfS2_fS2_fjLj128EEEEELb0ELb1ELb1ELb0EEEvNS_9BwdParamsE,"a",@progbits
	.sectionflags	@""
	.align	4
.nv.constant0._ZN10layer_norm13ln_bwd_kernelINS_13Kernel_traitsIf13__nv_bfloat16fS2_fjLj1024ELj1ELj4ELj1ELj16ENS_18Kernel_traits_baseILj1024EfS2_fS2_fjLj128EEEEELb0ELb1ELb1ELb0EEEvNS_9BwdParamsE:
	.zero		1192


//--------------------- .nv.constant0._ZN10layer_norm13ln_bwd_kernelINS_13Kernel_traitsIf13__nv_bfloat16fS2_fjLj1024ELj1ELj4ELj1ELj16ENS_18Kernel_traits_baseILj1024EfS2_fS2_fjLj128EEEEELb0ELb1ELb1ELb1EEEvNS_9BwdParamsE --------------------------
	.section	.nv.constant0._ZN10layer_norm13ln_bwd_kernelINS_13Kernel_traitsIf13__nv_bfloat16fS2_fjLj1024ELj1ELj4ELj1ELj16ENS_18Kernel_traits_baseILj1024EfS2_fS2_fjLj128EEEEELb0ELb1ELb1ELb1EEEvNS_9BwdParamsE,"a",@progbits
	.sectionflags	@""
	.align	4
.nv.constant0._ZN10layer_norm13ln_bwd_kernelINS_13Kernel_traitsIf13__nv_bfloat16fS2_fjLj1024ELj1ELj4ELj1ELj16ENS_18Kernel_traits_baseILj1024EfS2_fS2_fjLj128EEEEELb0ELb1ELb1ELb1EEEvNS_9BwdParamsE:
	.zero		1192


//--------------------- .nv.constant0._ZN10layer_norm13ln_bwd_kernelINS_13Kernel_traitsIf13__nv_bfloat16fS2_fjLj1024ELj1ELj4ELj1ELj16ENS_18Kernel_traits_baseILj1024EfS2_fS2_fjLj128EEEEELb1ELb0ELb0ELb0EEEvNS_9BwdParamsE --------------------------
	.section	.nv.constant0._ZN10layer_norm13ln_bwd_kernelINS_13Kernel_traitsIf13__nv_bfloat16fS2_fjLj1024ELj1ELj4ELj1ELj16ENS_18Kernel_traits_baseILj1024EfS2_fS2_fjLj128EEEEELb1ELb0ELb0ELb0EEEvNS_9BwdParamsE,"a",@progbits
	.sectionflags	@""
	.align	4
.nv.constant0._ZN10layer_norm13ln_bwd_kernelINS_13Kernel_traitsIf13__nv_bfloat16fS2_fjLj1024ELj1ELj4ELj1ELj16ENS_18Kernel_traits_baseILj1024EfS2_fS2_fjLj128EEEEELb1ELb0ELb0ELb0EEEvNS_9BwdParamsE:
	.zero		1192


//--------------------- .nv.constant0._ZN10layer_norm13ln_bwd_kernelINS_13Kernel_traitsIf13__nv_bfloat16fS2_fjLj1024ELj1ELj4ELj1ELj16ENS_18Kernel_traits_baseILj1024EfS2_fS2_fjLj128EEEEELb1ELb0ELb0ELb1EEEvNS_9BwdParamsE --------------------------
	.section	.nv.constant0._ZN10layer_norm13ln_bwd_kernelINS_13Kernel_traitsIf13__nv_bfloat16fS2_fjLj1024ELj1ELj4ELj1ELj16ENS_18Kernel_traits_baseILj1024EfS2_fS2_fjLj128EEEEELb1ELb0ELb0ELb1EEEvNS_9BwdParamsE,"a",@progbits
	.sectionflags	@""
	.align	4
.nv.constant0._ZN10layer_norm13ln_bwd_kernelINS_13Kernel_traitsIf13__nv_bfloat16fS2_fjLj1024ELj1ELj4ELj1ELj16ENS_18Kernel_traits_baseILj1024EfS2_fS2_fjLj128EEEEELb1ELb0ELb0ELb1EEEvNS_9BwdParamsE:
	.zero		1192


//--------------------- .nv.constant0._ZN10layer_norm22ln_bwd_finalize_kernelINS_22Kernel_traits_finalizeILj1024Ef13__nv_bfloat16fS2_fjLb0ELj1024ELj4ENS_18Kernel_traits_baseILj1024EfS2_fS2_fjLj1024EEEEELb0ELb0EEEvNS_9BwdParamsE --------------------------
	.section	.nv.constant0._ZN10layer_norm22ln_bwd_finalize_kernelINS_22Kernel_traits_finalizeILj1024Ef13__nv_bfloat16fS2_fjLb0ELj1024ELj4ENS_18Kernel_traits_baseILj1024EfS2_fS2_fjLj1024EEEEELb0ELb0EEEvNS_9BwdParamsE,"a",@progbits
	.sectionflags	@""
	.align	4
.nv.constant0._ZN10layer_norm22ln_bwd_finalize_kernelINS_22Kernel_traits_finalizeILj1024Ef13__nv_bfloat16fS2_fjLb0ELj1024ELj4ENS_18Kernel_traits_baseILj1024EfS2_fS2_fjLj1024EEEEELb0ELb0EEEvNS_9BwdParamsE:
	.zero		1192


//--------------------- .nv.constant0._ZN10layer_norm13ln_bwd_kernelINS_13Kernel_traitsIf13__nv_bfloat16fS2_fjLj1024ELj1ELj4ELj1ELj16ENS_18Kernel_traits_baseILj1024EfS2_fS2_fjLj128EEEEELb1ELb0ELb1ELb0EEEvNS_9BwdParamsE --------------------------
	.section	.nv.constant0._ZN10layer_norm13ln_bwd_kernelINS_13Kernel_traitsIf13__nv_bfloat16fS2_fjLj1024ELj1ELj4ELj1ELj16ENS_18Kernel_traits_baseILj1024EfS2_fS2_fjLj128EEEEELb1ELb0ELb1ELb0EEEvNS_9BwdParamsE,"a",@progbits
	.sectionflags	@""
	.align	4
.nv.constant0._ZN10layer_norm13ln_bwd_kernelINS_13Kernel_traitsIf13__nv_bfloat16fS2_fjLj1024ELj1ELj4ELj1ELj16ENS_18Kernel_traits_baseILj1024EfS2_fS2_fjLj128EEEEELb1ELb0ELb1ELb0EEEvNS_9BwdParamsE:
	.zero		1192


//--------------------- .nv.constant0._ZN10layer_norm22ln_bwd_finalize_kernelINS_22Kernel_traits_finalizeILj1024Ef13__nv_bfloat16fS2_fjLb0ELj1024ELj4ENS_18Kernel_traits_baseILj1024EfS2_fS2_fjLj1024EEEEELb0ELb1EEEvNS_9BwdParamsE --------------------------
	.section	.nv.constant0._ZN10layer_norm22ln_bwd_finalize_kernelINS_22Kernel_traits_finalizeILj1024Ef13__nv_bfloat16fS2_fjLb0ELj1024ELj4ENS_18Kernel_traits_baseILj1024EfS2_fS2_fjLj1024EEEEELb0ELb1EEEvNS_9BwdParamsE,"a",@progbits
	.sectionflags	@""
	.align	4
.nv.constant0._ZN10layer_norm22ln_bwd_finalize_kernelINS_22Kernel_traits_finalizeILj1024Ef13__nv_bfloat16fS2_fjLb0ELj1024ELj4ENS_18Kernel_traits_baseILj1024EfS2_fS2_fjLj1024EEEEELb0ELb1EEEvNS_9BwdParamsE:
	.zero		1192


//--------------------- .nv.constant0._ZN10layer_norm13ln_bwd_kernelINS_13Kernel_traitsIf13__nv_bfloat16fS2_fjLj1024ELj1ELj4ELj1ELj16ENS_18Kernel_traits_baseILj1024EfS2_fS2_fjLj128EEEEELb1ELb0ELb1ELb1EEEvNS_9BwdParamsE --------------------------
	.section	.nv.constant0._ZN10layer_norm13ln_bwd_kernelINS_13Kernel_traitsIf13__nv_bfloat16fS2_fjLj1024ELj1ELj4ELj1ELj16ENS_18Kernel_traits_baseILj1024EfS2_fS2_fjLj128EEEEELb1ELb0ELb1ELb1EEEvNS_9BwdParamsE,"a",@progbits
	.sectionflags	@""
	.align	4
.nv.constant0._ZN10layer_norm13ln_bwd_kernelINS_13Kernel_traitsIf13__nv_bfloat16fS2_fjLj1024ELj1ELj4ELj1ELj16ENS_18Kernel_traits_baseILj1024EfS2_fS2_fjLj128EEEEELb1ELb0ELb1ELb1EEEvNS_9BwdParamsE:
	.zero		1192


//--------------------- .nv.constant0._ZN10layer_norm13ln_bwd_kernelINS_13Kernel_traitsIf13__nv_bfloat16fS2_fjLj1024ELj1ELj4ELj1ELj16ENS_18Kernel_traits_baseILj1024EfS2_fS2_fjLj128EEEEELb1ELb1ELb0ELb0EEEvNS_9BwdParamsE --------------------------
	.section	.nv.constant0._ZN10layer_norm13ln_bwd_kernelINS_13Kernel_traitsIf13__nv_bfloat16fS2_fjLj1024ELj1ELj4ELj1ELj16ENS_18Kernel_traits_baseILj1024EfS2_fS2_fjLj128EEEEELb1ELb1ELb0ELb0EEEvNS_9BwdParamsE,"a",@progbits
	.sectionflags	@""
	.align	4
.nv.constant0._ZN10layer_norm13ln_bwd_kernelINS_13Kernel_traitsIf13__nv_bfloat16fS2_fjLj1024ELj1ELj4ELj1ELj16ENS_18Kernel_traits_baseILj1024EfS2_fS2_fjLj128EEEEELb1ELb1ELb0ELb0EEEvNS_9BwdParamsE:
	.zero		1192


//--------------------- .nv.constant0._ZN10layer_norm13ln_bwd_kernelINS_13Kernel_traitsIf13__nv_bfloat16fS2_fjLj1024ELj1ELj4ELj1ELj16ENS_18Kernel_traits_baseILj1024EfS2_fS2_fjLj128EEEEELb1ELb1ELb0ELb1EEEvNS_9BwdParamsE --------------------------
	.section	.nv.constant0._ZN10layer_norm13ln_bwd_kernelINS_13Kernel_traitsIf13__nv_bfloat16fS2_fjLj1024ELj1ELj4ELj1ELj16ENS_18Kernel_traits_baseILj1024EfS2_fS2_fjLj128EEEEELb1ELb1ELb0ELb1EEEvNS_9BwdParamsE,"a",@progbits
	.sectionflags	@""
	.align	4
.nv.constant0._ZN10layer_norm13ln_bwd_kernelINS_13Kernel_traitsIf13__nv_bfloat16fS2_fjLj1024ELj1ELj4ELj1ELj16ENS_18Kernel_traits_baseILj1024EfS2_fS2_fjLj128EEEEELb1ELb1ELb0ELb1EEEvNS_9BwdParamsE:
	.zero		1192


//--------------------- .nv.constant0._ZN10layer_norm22ln_bwd_finalize_kernelINS_22Kernel_traits_finalizeILj1024Ef13__nv_bfloat16fS2_fjLb1ELj1024ELj4ENS_18Kernel_traits_baseILj1024EfS2_fS2_fjLj1024EEEEELb1ELb0EEEvNS_9BwdParamsE --------------------------
	.section	.nv.constant0._ZN10layer_norm22ln_bwd_finalize_kernelINS_22Kernel_traits_finalizeILj1024Ef13__nv_bfloat16fS2_fjLb1ELj1024ELj4ENS_18Kernel_traits_baseILj1024EfS2_fS2_fjLj1024EEEEELb1ELb0EEEvNS_9BwdParamsE,"a",@progbits
	.sectionflags	@""
	.align	4
.nv.constant0._ZN10layer_norm22ln_bwd_finalize_kernelINS_22Kernel_traits_finalizeILj1024Ef13__nv_bfloat16fS2_fjLb1ELj1024ELj4ENS_18Kernel_traits_baseILj1024EfS2_fS2_fjLj1024EEEEELb1ELb0EEEvNS_9BwdParamsE:
	.zero		1192


//--------------------- .nv.constant0._ZN10layer_norm13ln_bwd_kernelINS_13Kernel_traitsIf13__nv_bfloat16fS2_fjLj1024ELj1ELj4ELj1ELj16ENS_18Kernel_traits_baseILj1024EfS2_fS2_fjLj128EEEEELb1ELb1ELb1ELb0EEEvNS_9BwdParamsE --------------------------
	.section	.nv.constant0._ZN10layer_norm13ln_bwd_kernelINS_13Kernel_traitsIf13__nv_bfloat16fS2_fjLj1024ELj1ELj4ELj1ELj16ENS_18Kernel_traits_baseILj1024EfS2_fS2_fjLj128EEEEELb1ELb1ELb1ELb0EEEvNS_9BwdParamsE,"a",@progbits
	.sectionflags	@""
	.align	4
.nv.constant0._ZN10layer_norm13ln_bwd_kernelINS_13Kernel_traitsIf13__nv_bfloat16fS2_fjLj1024ELj1ELj4ELj1ELj16ENS_18Kernel_traits_baseILj1024EfS2_fS2_fjLj128EEEEELb1ELb1ELb1ELb0EEEvNS_9BwdParamsE:
	.zero		1192


//--------------------- .nv.constant0._ZN10layer_norm22ln_bwd_finalize_kernelINS_22Kernel_traits_finalizeILj1024Ef13__nv_bfloat16fS2_fjLb1ELj1024ELj4ENS_18Kernel_traits_baseILj1024EfS2_fS2_fjLj1024EEEEELb1ELb1EEEvNS_9BwdParamsE --------------------------
	.section	.nv.constant0._ZN10layer_norm22ln_bwd_finalize_kernelINS_22Kernel_traits_finalizeILj1024Ef13__nv_bfloat16fS2_fjLb1ELj1024ELj4ENS_18Kernel_traits_baseILj1024EfS2_fS2_fjLj1024EEEEELb1ELb1EEEvNS_9BwdParamsE,"a",@progbits
	.sectionflags	@""
	.align	4
.nv.constant0._ZN10layer_norm22ln_bwd_finalize_kernelINS_22Kernel_traits_finalizeILj1024Ef13__nv_bfloat16fS2_fjLb1ELj1024ELj4ENS_18Kernel_traits_baseILj1024EfS2_fS2_fjLj1024EEEEELb1ELb1EEEvNS_9BwdParamsE:
	.zero		1192


//--------------------- .nv.constant0._ZN10layer_norm13ln_bwd_kernelINS_13Kernel_traitsIf13__nv_bfloat16fS2_fjLj1024ELj1ELj4ELj1ELj16ENS_18Kernel_traits_baseILj1024EfS2_fS2_fjLj128EEEEELb1ELb1ELb1ELb1EEEvNS_9BwdParamsE --------------------------
	.section	.nv.constant0._ZN10layer_norm13ln_bwd_kernelINS_13Kernel_traitsIf13__nv_bfloat16fS2_fjLj1024ELj1ELj4ELj1ELj16ENS_18Kernel_traits_baseILj1024EfS2_fS2_fjLj128EEEEELb1ELb1ELb1ELb1EEEvNS_9BwdParamsE,"a",@progbits
	.sectionflags	@""
	.align	4
.nv.constant0._ZN10layer_norm13ln_bwd_kernelINS_13Kernel_traitsIf13__nv_bfloat16fS2_fjLj1024ELj1ELj4ELj1ELj16ENS_18Kernel_traits_baseILj1024EfS2_fS2_fjLj128EEEEELb1ELb1ELb1ELb1EEEvNS_9BwdParamsE:
	.zero		1192


//--------------------- .nv.constant0._ZN10layer_norm13ln_bwd_kernelINS_13Kernel_traitsIf6__halfS2_S2_fjLj1024ELj1ELj4ELj1ELj16ENS_18Kernel_traits_baseILj1024EfS2_S2_S2_fjLj128EEEEELb0ELb0ELb0ELb0EEEvNS_9BwdParamsE --------------------------
	.section	.nv.constant0._ZN10layer_norm13ln_bwd_kernelINS_13Kernel_traitsIf6__halfS2_S2_fjLj1024ELj1ELj4ELj1ELj16ENS_18Kernel_traits_baseILj1024EfS2_S2_S2_fjLj128EEEEELb0ELb0ELb0ELb0EEEvNS_9BwdParamsE,"a",@progbits
	.sectionflags	@""
	.align	4
.nv.constant0._ZN10layer_norm13ln_bwd_kernelINS_13Kernel_traitsIf6__halfS2_S2_fjLj1024ELj1ELj4ELj1ELj16ENS_18Kernel_traits_baseILj1024EfS2_S2_S2_fjLj128EEEEELb0ELb0ELb0ELb0EEEvNS_9BwdParamsE:
	.zero		1192


//--------------------- .nv.constant0._ZN10layer_norm13ln_bwd_kernelINS_13Kernel_traitsIf6__halfS2_S2_fjLj1024ELj1ELj4ELj1ELj16ENS_18Kernel_traits_baseILj1024EfS2_S2_S2_fjLj128EEEEELb0ELb0ELb0ELb1EEEvNS_9BwdParamsE --------------------------
	.section	.nv.constant0._ZN10layer_norm13ln_bwd_kernelINS_13Kernel_traitsIf6__halfS2_S2_fjLj1024ELj1ELj4ELj1ELj16ENS_18Kernel_traits_baseILj1024EfS2_S2_S2_fjLj128EEEEELb0ELb0ELb0ELb1EEEvNS_9BwdParamsE,"a",@progbits
	.sectionflags	@""
	.align	4
.nv.constant0._ZN10layer_norm13ln_bwd_kernelINS_13Kernel_traitsIf6__halfS2_S2_fjLj1024ELj1ELj4ELj1ELj16ENS_18Kernel_traits_baseILj1024EfS2_S2_S2_fjLj128EEEEELb0ELb0ELb0ELb1EEEvNS_9BwdParamsE:
	.zero		1192


//--------------------- .nv.constant0._ZN10layer_norm13ln_bwd_kernelINS_13Kernel_traitsIf6__halfS2_S2_fjLj1024ELj1ELj4ELj1ELj16ENS_18Kernel_traits_baseILj1024EfS2_S2_S2_fjLj128EEEEELb0ELb0ELb1ELb0EEEvNS_9BwdParamsE --------------------------
	.section	.nv.constant0._ZN10layer_norm13ln_bwd_kernelINS_13Kernel_traitsIf6__halfS2_S2_fjLj1024ELj1ELj4ELj1ELj16ENS_18Kernel_traits_baseILj1024EfS2_S2_S2_fjLj128EEEEELb0ELb0ELb1ELb0EEEvNS_9BwdParamsE,"a",@progbits
	.sectionflags	@""
	.align	4
.nv.constant0._ZN10layer_norm13ln_bwd_kernelINS_13Kernel_traitsIf6__halfS2_S2_fjLj1024ELj1ELj4ELj1ELj16ENS_18Kernel_traits_baseILj1024EfS2_S2_S2_fjLj128EEEEELb0ELb0ELb1ELb0EEEvNS_9BwdParamsE:
	.zero		1192


//--------------------- .nv.constant0._ZN10layer_norm13ln_bwd_kernelINS_13Kernel_traitsIf6__halfS2_S2_fjLj1024ELj1ELj4ELj1ELj16ENS_18Kernel_traits_baseILj1024EfS2_S2_S2_fjLj128EEEEELb0ELb0ELb1ELb1EEEvNS_9BwdParamsE --------------------------
	.section	.nv.constant0._ZN10layer_norm13ln_bwd_kernelINS_13Kernel_traitsIf6__halfS2_S2_fjLj1024ELj1ELj4ELj1ELj16ENS_18Kernel_traits_baseILj1024EfS2_S2_S2_fjLj128EEEEELb0ELb0ELb1ELb1EEEvNS_9BwdParamsE,"a",@progbits
	.sectionflags	@""
	.align	4
.nv.constant0._ZN10layer_norm13ln_bwd_kernelINS_13Kernel_traitsIf6__halfS2_S2_fjLj1024ELj1ELj4ELj1ELj16ENS_18Kernel_traits_baseILj1024EfS2_S2_S2_fjLj128EEEEELb0ELb0ELb1ELb1EEEvNS_9BwdParamsE:
	.zero		1192


//--------------------- .nv.constant0._ZN10layer_norm13ln_bwd_kernelINS_13Kernel_traitsIf6__halfS2_S2_fjLj1024ELj1ELj4ELj1ELj16ENS_18Kernel_traits_baseILj1024EfS2_S2_S2_fjLj128EEEEELb0ELb1ELb0ELb0EEEvNS_9BwdParamsE --------------------------
	.section	.nv.constant0._ZN10layer_norm13ln_bwd_kernelINS_13Kernel_traitsIf6__halfS2_S2_fjLj1024ELj1ELj4ELj1ELj16ENS_18Kernel_traits_baseILj1024EfS2_S2_S2_fjLj128EEEEELb0ELb1ELb0ELb0EEEvNS_9BwdParamsE,"a",@progbits
	.sectionflags	@""
	.align	4
.nv.constant0._ZN10layer_norm13ln_bwd_kernelINS_13Kernel_traitsIf6__halfS2_S2_fjLj1024ELj1ELj4ELj1ELj16ENS_18Kernel_traits_baseILj1024EfS2_S2_S2_fjLj128EEEEELb0ELb1ELb0ELb0EEEvNS_9BwdParamsE:
	.zero		1192


//--------------------- .nv.constant0._ZN10layer_norm13ln_bwd_kernelINS_13Kernel_traitsIf6__halfS2_S2_fjLj1024ELj1ELj4ELj1ELj16ENS_18Kernel_traits_baseILj1024EfS2_S2_S2_fjLj128EEEEELb0ELb1ELb0ELb1EEEvNS_9BwdParamsE --------------------------
	.section	.nv.constant0._ZN10layer_norm13ln_bwd_kernelINS_13Kernel_traitsIf6__halfS2_S2_fjLj1024ELj1ELj4ELj1ELj16ENS_18Kernel_traits_baseILj1024EfS2_S2_S2_fjLj128EEEEELb0ELb1ELb0ELb1EEEvNS_9BwdParamsE,"a",@progbits
	.sectionflags	@""
	.align	4
.nv.constant0._ZN10layer_norm13ln_bwd_kernelINS_13Kernel_traitsIf6__halfS2_S2_fjLj1024ELj1ELj4ELj1ELj16ENS_18Kernel_traits_baseILj1024EfS2_S2_S2_fjLj128EEEEELb0ELb1ELb0ELb1EEEvNS_9BwdParamsE:
	.zero		1192


//--------------------- .nv.constant0._ZN10layer_norm13ln_bwd_kernelINS_13Kernel_traitsIf6__halfS2_S2_fjLj1024ELj1ELj4ELj1ELj16ENS_18Kernel_traits_baseILj1024EfS2_S2_S2_fjLj128EEEEELb0ELb1ELb1ELb0EEEvNS_9BwdParamsE --------------------------
	.section	.nv.constant0._ZN10layer_norm13ln_bwd_kernelINS_13Kernel_traitsIf6__halfS2_S2_fjLj1024ELj1ELj4ELj1ELj16ENS_18Kernel_traits_baseILj1024EfS2_S2_S2_fjLj128EEEEELb0ELb1ELb1ELb0EEEvNS_9BwdParamsE,"a",@progbits
	.sectionflags	@""
	.align	4
.nv.constant0._ZN10layer_norm13ln_bwd_kernelINS_13Kernel_traitsIf6__halfS2_S2_fjLj1024ELj1ELj4ELj1ELj16ENS_18Kernel_traits_baseILj1024EfS2_S2_S2_fjLj128EEEEELb0ELb1ELb1ELb0EEEvNS_9BwdParamsE:
	.zero		1192


//--------------------- .nv.constant0._ZN10layer_norm13ln_bwd_kernelINS_13Kernel_traitsIf6__halfS2_S2_fjLj1024ELj1ELj4ELj1ELj16ENS_18Kernel_traits_baseILj1024EfS2_S2_S2_fjLj128EEEEELb0ELb1ELb1ELb1EEEvNS_9BwdParamsE --------------------------
	.section	.nv.constant0._ZN10layer_norm13ln_bwd_kernelINS_13Kernel_traitsIf6__halfS2_S2_fjLj1024ELj1ELj4ELj1ELj16ENS_18Kernel_traits_baseILj1024EfS2_S2_S2_fjLj128EEEEELb0ELb1ELb1ELb1EEEvNS_9BwdParamsE,"a",@progbits
	.sectionflags	@""
	.align	4
.nv.constant0._ZN10layer_norm13ln_bwd_kernelINS_13Kernel_traitsIf6__halfS2_S2_fjLj1024ELj1ELj4ELj1ELj16ENS_18Kernel_traits_baseILj1024EfS2_S2_S2_fjLj128EEEEELb0ELb1ELb1ELb1EEEvNS_9BwdParamsE:
	.zero		1192


//--------------------- .nv.constant0._ZN10layer_norm13ln_bwd_kernelINS_13Kernel_traitsIf6__halfS2_S2_fjLj1024ELj1ELj4ELj1ELj16ENS_18Kernel_traits_baseILj1024EfS2_S2_S2_fjLj128EEEEELb1ELb0ELb0ELb0EEEvNS_9BwdParamsE --------------------------
	.section	.nv.constant0._ZN10layer_norm13ln_bwd_kernelINS_13Kernel_traitsIf6__halfS2_S2_fjLj1024ELj1ELj4ELj1ELj16ENS_18Kernel_traits_baseILj1024EfS2_S2_S2_fjLj128EEEEELb1ELb0ELb0ELb0EEEvNS_9BwdParamsE,"a",@progbits
	.sectionflags	@""
	.align	4
.nv.constant0._ZN10layer_norm13ln_bwd_kernelINS_13Kernel_traitsIf6__halfS2_S2_fjLj1024ELj1ELj4ELj1ELj16ENS_18Kernel_traits_baseILj1024EfS2_S2_S2_fjLj128EEEEELb1ELb0ELb0ELb0EEEvNS_9BwdParamsE:
	.zero		1192


//--------------------- .nv.constant0._ZN10layer_norm13ln_bwd_kernelINS_13Kernel_traitsIf6__halfS2_S2_fjLj1024ELj1ELj4ELj1ELj16ENS_18Kernel_traits_baseILj1024EfS2_S2_S2_fjLj128EEEEELb1ELb0ELb0ELb1EEEvNS_9BwdParamsE --------------------------
	.section	.nv.constant0._ZN10layer_norm13ln_bwd_kernelINS_13Kernel_traitsIf6__halfS2_S2_fjLj1024ELj1ELj4ELj1ELj16ENS_18Kernel_traits_baseILj1024EfS2_S2_S2_fjLj128EEEEELb1ELb0ELb0ELb1EEEvNS_9BwdParamsE,"a",@progbits
	.sectionflags	@""
	.align	4
.nv.constant0._ZN10layer_norm13ln_bwd_kernelINS_13Kernel_traitsIf6__halfS2_S2_fjLj1024ELj1ELj4ELj1ELj16ENS_18Kernel_traits_baseILj1024EfS2_S2_S2_fjLj128EEEEELb1ELb0ELb0ELb1EEEvNS_9BwdParamsE:
	.zero		1192


//--------------------- .nv.constant0._ZN10layer_norm22ln_bwd_finalize_kernelINS_22Kernel_traits_finalizeILj1024Ef6__halfS2_S2_fjLb0ELj1024ELj4ENS_18Kernel_traits_baseILj1024EfS2_S2_S2_fjLj1024EEEEELb0ELb0EEEvNS_9BwdParamsE --------------------------
	.section	.nv.constant0._ZN10layer_norm22ln_bwd_finalize_kernelINS_22Kernel_traits_finalizeILj1024Ef6__halfS2_S2_fjLb0ELj1024ELj4ENS_18Kernel_traits_baseILj1024EfS2_S2_S2_fjLj1024EEEEELb0ELb0EEEvNS_9BwdParamsE,"a",@progbits
	.sectionflags	@""
	.align	4
.nv.constant0._ZN10layer_norm22ln_bwd_finalize_kernelINS_22Kernel_traits_finalizeILj1024Ef6__halfS2_S2_fjLb0ELj1024ELj4ENS_18Kernel_traits_baseILj1024EfS2_S2_S2_fjLj1024EEEEELb0ELb0EEEvNS_9BwdParamsE:
	.zero		1192


//--------------------- .nv.constant0._ZN10layer_norm13ln_bwd_kernelINS_13Kernel_traitsIf6__halfS2_S2_fjLj1024ELj1ELj4ELj1ELj16ENS_18Kernel_traits_baseILj1024EfS2_S2_S2_fjLj128EEEEELb1ELb0ELb1ELb0EEEvNS_9BwdParamsE --------------------------
	.section	.nv.constant0._ZN10layer_norm13ln_bwd_kernelINS_13Kernel_traitsIf6__halfS2_S2_fjLj1024ELj1ELj4ELj1ELj16ENS_18Kernel_traits_baseILj1024EfS2_S2_S2_fjLj128EEEEELb1ELb0ELb1ELb0EEEvNS_9BwdParamsE,"a",@progbits
	.sectionflags	@""
	.align	4
.nv.constant0._ZN10layer_norm13ln_bwd_kernelINS_13Kernel_traitsIf6__halfS2_S2_fjLj1024ELj1ELj4ELj1ELj16ENS_18Kernel_traits_baseILj1024EfS2_S2_S2_fjLj128EEEEELb1ELb0ELb1ELb0EEEvNS_9BwdParamsE:
	.zero		1192


//--------------------- .nv.constant0._ZN10layer_norm22ln_bwd_finalize_kernelINS_22Kernel_traits_finalizeILj1024Ef6__halfS2_S2_fjLb0ELj1024ELj4ENS_18Kernel_traits_baseILj1024EfS2_S2_S2_fjLj1024EEEEELb0ELb1EEEvNS_9BwdParamsE --------------------------
	.section	.nv.constant0._ZN10layer_norm22ln_bwd_finalize_kernelINS_22Kernel_traits_finalizeILj1024Ef6__halfS2_S2_fjLb0ELj1024ELj4ENS_18Kernel_traits_baseILj1024EfS2_S2_S2_fjLj1024EEEEELb0ELb1EEEvNS_9BwdParamsE,"a",@progbits
	.sectionflags	@""
	.align	4
.nv.constant0._ZN10layer_norm22ln_bwd_finalize_kernelINS_22Kernel_traits_finalizeILj1024Ef6__halfS2_S2_fjLb0ELj1024ELj4ENS_18Kernel_traits_baseILj1024EfS2_S2_S2_fjLj1024EEEEELb0ELb1EEEvNS_9BwdParamsE:
	.zero		1192


//--------------------- .nv.constant0._ZN10layer_norm13ln_bwd_kernelINS_13Kernel_traitsIf6__halfS2_S2_fjLj1024ELj1ELj4ELj1ELj16ENS_18Kernel_traits_baseILj1024EfS2_S2_S2_fjLj128EEEEELb1ELb0ELb1ELb1EEEvNS_9BwdParamsE --------------------------
	.section	.nv.constant0._ZN10layer_norm13ln_bwd_kernelINS_13Kernel_traitsIf6__halfS2_S2_fjLj1024ELj1ELj4ELj1ELj16ENS_18Kernel_traits_baseILj1024EfS2_S2_S2_fjLj128EEEEELb1ELb0ELb1ELb1EEEvNS_9BwdParamsE,"a",@progbits
	.sectionflags	@""
	.align	4
.nv.constant0._ZN10layer_norm13ln_bwd_kernelINS_13Kernel_traitsIf6__halfS2_S2_fjLj1024ELj1ELj4ELj1ELj16ENS_18Kernel_traits_baseILj1024EfS2_S2_S2_fjLj128EEEEELb1ELb0ELb1ELb1EEEvNS_9BwdParamsE:
	.zero		1192


//--------------------- .nv.constant0._ZN10layer_norm13ln_bwd_kernelINS_13Kernel_traitsIf6__halfS2_S2_fjLj1024ELj1ELj4ELj1ELj16ENS_18Kernel_traits_baseILj1024EfS2_S2_S2_fjLj128EEEEELb1ELb1ELb0ELb0EEEvNS_9BwdParamsE --------------------------
	.section	.nv.constant0._ZN10layer_norm13ln_bwd_kernelINS_13Kernel_traitsIf6__halfS2_S2_fjLj1024ELj1ELj4ELj1ELj16ENS_18Kernel_traits_baseILj1024EfS2_S2_S2_fjLj128EEEEELb1ELb1ELb0ELb0EEEvNS_9BwdParamsE,"a",@progbits
	.sectionflags	@""
	.align	4
.nv.constant0._ZN10layer_norm13ln_bwd_kernelINS_13Kernel_traitsIf6__halfS2_S2_fjLj1024ELj1ELj4ELj1ELj16ENS_18Kernel_traits_baseILj1024EfS2_S2_S2_fjLj128EEEEELb1ELb1ELb0ELb0EEEvNS_9BwdParamsE:
	.zero		1192


//--------------------- .nv.constant0._ZN10layer_norm13ln_bwd_kernelINS_13Kernel_traitsIf6__halfS2_S2_fjLj1024ELj1ELj4ELj1ELj16ENS_18Kernel_traits_baseILj1024EfS2_S2_S2_fjLj128EEEEELb1ELb1ELb0ELb1EEEvNS_9BwdParamsE --------------------------
	.section	.nv.constant0._ZN10layer_norm13ln_bwd_kernelINS_13Kernel_traitsIf6__halfS2_S2_fjLj1024ELj1ELj4ELj1ELj16ENS_18Kernel_traits_baseILj1024EfS2_S2_S2_fjLj128EEEEELb1ELb1ELb0ELb1EEEvNS_9BwdParamsE,"a",@progbits
	.sectionflags	@""
	.align	4
.nv.constant0._ZN10layer_norm13ln_bwd_kernelINS_13Kernel_traitsIf6__halfS2_S2_fjLj1024ELj1ELj4ELj1ELj16ENS_18Kernel_traits_baseILj1024EfS2_S2_S2_fjLj128EEEEELb1ELb1ELb0ELb1EEEvNS_9BwdParamsE:
	.zero		1192


//--------------------- .nv.constant0._ZN10layer_norm22ln_bwd_finalize_kernelINS_22Kernel_traits_finalizeILj1024Ef6__halfS2_S2_fjLb1ELj1024ELj4ENS_18Kernel_traits_baseILj1024EfS2_S2_S2_fjLj1024EEEEELb1ELb0EEEvNS_9BwdParamsE --------------------------
	.section	.nv.constant0._ZN10layer_norm22ln_bwd_finalize_kernelINS_22Kernel_traits_finalizeILj1024Ef6__halfS2_S2_fjLb1ELj1024ELj4ENS_18Kernel_traits_baseILj1024EfS2_S2_S2_fjLj1024EEEEELb1ELb0EEEvNS_9BwdParamsE,"a",@progbits
	.sectionflags	@""
	.align	4
.nv.constant0._ZN10layer_norm22ln_bwd_finalize_kernelINS_22Kernel_traits_finalizeILj1024Ef6__halfS2_S2_fjLb1ELj1024ELj4ENS_18Kernel_traits_baseILj1024EfS2_S2_S2_fjLj1024EEEEELb1ELb0EEEvNS_9BwdParamsE:
	.zero		1192


//--------------------- .nv.constant0._ZN10layer_norm13ln_bwd_kernelINS_13Kernel_traitsIf6__halfS2_S2_fjLj1024ELj1ELj4ELj1ELj16ENS_18Kernel_traits_baseILj1024EfS2_S2_S2_fjLj128EEEEELb1ELb1ELb1ELb0EEEvNS_9BwdParamsE --------------------------
	.section	.nv.constant0._ZN10layer_norm13ln_bwd_kernelINS_13Kernel_traitsIf6__halfS2_S2_fjLj1024ELj1ELj4ELj1ELj16ENS_18Kernel_traits_baseILj1024EfS2_S2_S2_fjLj128EEEEELb1ELb1ELb1ELb0EEEvNS_9BwdParamsE,"a",@progbits
	.sectionflags	@""
	.align	4
.nv.constant0._ZN10layer_norm13ln_bwd_kernelINS_13Kernel_traitsIf6__halfS2_S2_fjLj1024ELj1ELj4ELj1ELj16ENS_18Kernel_traits_baseILj1024EfS2_S2_S2_fjLj128EEEEELb1ELb1ELb1ELb0EEEvNS_9BwdParamsE:
	.zero		1192


//--------------------- .nv.constant0._ZN10layer_norm22ln_bwd_finalize_kernelINS_22Kernel_traits_finalizeILj1024Ef6__halfS2_S2_fjLb1ELj1024ELj4ENS_18Kernel_traits_baseILj1024EfS2_S2_S2_fjLj1024EEEEELb1ELb1EEEvNS_9BwdParamsE --------------------------
	.section	.nv.constant0._ZN10layer_norm22ln_bwd_finalize_kernelINS_22Kernel_traits_finalizeILj1024Ef6__halfS2_S2_fjLb1ELj1024ELj4ENS_18Kernel_traits_baseILj1024EfS2_S2_S2_fjLj1024EEEEELb1ELb1EEEvNS_9BwdParamsE,"a",@progbits
	.sectionflags	@""
	.align	4
.nv.constant0._ZN10layer_norm22ln_bwd_finalize_kernelINS_22Kernel_traits_finalizeILj1024Ef6__halfS2_S2_fjLb1ELj1024ELj4ENS_18Kernel_traits_baseILj1024EfS2_S2_S2_fjLj1024EEEEELb1ELb1EEEvNS_9BwdParamsE:
	.zero		1192


//--------------------- .nv.constant0._ZN10layer_norm13ln_bwd_kernelINS_13Kernel_traitsIf6__halfS2_S2_fjLj1024ELj1ELj4ELj1ELj16ENS_18Kernel_traits_baseILj1024EfS2_S2_S2_fjLj128EEEEELb1ELb1ELb1ELb1EEEvNS_9BwdParamsE --------------------------
	.section	.nv.constant0._ZN10layer_norm13ln_bwd_kernelINS_13Kernel_traitsIf6__halfS2_S2_fjLj1024ELj1ELj4ELj1ELj16ENS_18Kernel_traits_baseILj1024EfS2_S2_S2_fjLj128EEEEELb1ELb1ELb1ELb1EEEvNS_9BwdParamsE,"a",@progbits
	.sectionflags	@""
	.align	4
.nv.constant0._ZN10layer_norm13ln_bwd_kernelINS_13Kernel_traitsIf6__halfS2_S2_fjLj1024ELj1ELj4ELj1ELj16ENS_18Kernel_traits_baseILj1024EfS2_S2_S2_fjLj128EEEEELb1ELb1ELb1ELb1EEEvNS_9BwdParamsE:
	.zero		1192


//--------------------- .nv.constant0._ZN10layer_norm13ln_bwd_kernelINS_13Kernel_traitsI6__halfS2_fS2_fjLj1024ELj1ELj4ELj1ELj16ENS_18Kernel_traits_baseILj1024ES2_S2_fS2_fjLj128EEEEELb0ELb0ELb0ELb0EEEvNS_9BwdParamsE --------------------------
	.section	.nv.constant0._ZN10layer_norm13ln_bwd_kernelINS_13Kernel_traitsI6__halfS2_fS2_fjLj1024ELj1ELj4ELj1ELj16ENS_18Kernel_traits_baseILj1024ES2_S2_fS2_fjLj128EEEEELb0ELb0ELb0ELb0EEEvNS_9BwdParamsE,"a",@progbits
	.sectionflags	@""
	.align	4
.nv.constant0._ZN10layer_norm13ln_bwd_kernelINS_13Kernel_traitsI6__halfS2_fS2_fjLj1024ELj1ELj4ELj1ELj16ENS_18Kernel_traits_baseILj1024ES2_S2_fS2_fjLj128EEEEELb0ELb0ELb0ELb0EEEvNS_9BwdParamsE:
	.zero		1192


//--------------------- .nv.constant0._ZN10layer_norm13ln_bwd_kernelINS_13Kernel_traitsI6__halfS2_fS2_fjLj1024ELj1ELj4ELj1ELj16ENS_18Kernel_traits_baseILj1024ES2_S2_fS2_fjLj128EEEEELb0ELb0ELb0ELb1EEEvNS_9BwdParamsE --------------------------
	.section	.nv.constant0._ZN10layer_norm13ln_bwd_kernelINS_13Kernel_traitsI6__halfS2_fS2_fjLj1024ELj1ELj4ELj1ELj16ENS_18Kernel_traits_baseILj1024ES2_S2_fS2_fjLj128EEEEELb0ELb0ELb0ELb1EEEvNS_9BwdParamsE,"a",@progbits
	.sectionflags	@""
	.align	4
.nv.constant0._ZN10layer_norm13ln_bwd_kernelINS_13Kernel_traitsI6__halfS2_fS2_fjLj1024ELj1ELj4ELj1ELj16ENS_18Kernel_traits_baseILj1024ES2_S2_fS2_fjLj128EEEEELb0ELb0ELb0ELb1EEEvNS_9BwdParamsE:
	.zero		1192


//--------------------- .nv.constant0._ZN10layer_norm13ln_bwd_kernelINS_13Kernel_traitsI6__halfS2_fS2_fjLj1024ELj1ELj4ELj1ELj16ENS_18Kernel_traits_baseILj1024ES2_S2_fS2_fjLj128EEEEELb0ELb0ELb1ELb0EEEvNS_9BwdParamsE --------------------------
	.section	.nv.constant0._ZN10layer_norm13ln_bwd_kernelINS_13Kernel_traitsI6__halfS2_fS2_fjLj1024ELj1ELj4ELj1ELj16ENS_18Kernel_traits_baseILj1024ES2_S2_fS2_fjLj128EEEEELb0ELb0ELb1ELb0EEEvNS_9BwdParamsE,"a",@progbits
	.sectionflags	@""
	.align	4
.nv.constant0._ZN10layer_norm13ln_bwd_kernelINS_13Kernel_traitsI6__halfS2_fS2_fjLj1024ELj1ELj4ELj1ELj16ENS_18Kernel_traits_baseILj1024ES2_S2_fS2_fjLj128EEEEELb0ELb0ELb1ELb0EEEvNS_9BwdParamsE:
	.zero		1192


//--------------------- .nv.constant0._ZN10layer_norm13ln_bwd_kernelINS_13Kernel_traitsI6__halfS2_fS2_fjLj1024ELj1ELj4ELj1ELj16ENS_18Kernel_traits_baseILj1024ES2_S2_fS2_fjLj128EEEEELb0ELb0ELb1ELb1EEEvNS_9BwdParamsE --------------------------
	.section	.nv.constant0._ZN10layer_norm13ln_bwd_kernelINS_13Kernel_traitsI6__halfS2_fS2_fjLj1024ELj1ELj4ELj1ELj16ENS_18Kernel_traits_baseILj1024ES2_S2_fS2_fjLj128EEEEELb0ELb0ELb1ELb1EEEvNS_9BwdParamsE,"a",@progbits
	.sectionflags	@""
	.align	4
.nv.constant0._ZN10layer_norm13ln_bwd_kernelINS_13Kernel_traitsI6__halfS2_fS2_fjLj1024ELj1ELj4ELj1ELj16ENS_18Kernel_traits_baseILj1024ES2_S2_fS2_fjLj128EEEEELb0ELb0ELb1ELb1EEEvNS_9BwdParamsE:
	.zero		1192


//--------------------- .nv.constant0._ZN10layer_norm13ln_bwd_kernelINS_13Kernel_traitsI6__halfS2_fS2_fjLj1024ELj1ELj4ELj1ELj16ENS_18Kernel_traits_baseILj1024ES2_S2_fS2_fjLj128EEEEELb0ELb1ELb0ELb0EEEvNS_9BwdParamsE --------------------------
	.section	.nv.constant0._ZN10layer_norm13ln_bwd_kernelINS_13Kernel_traitsI6__halfS2_fS2_fjLj1024ELj1ELj4ELj1ELj16ENS_18Kernel_traits_baseILj1024ES2_S2_fS2_fjLj128EEEEELb0ELb1ELb0ELb0EEEvNS_9BwdParamsE,"a",@progbits
	.sectionflags	@""
	.align	4
.nv.constant0._ZN10layer_norm13ln_bwd_kernelINS_13Kernel_traitsI6__halfS2_fS2_fjLj1024ELj1ELj4ELj1ELj16ENS_18Kernel_traits_baseILj1024ES2_S2_fS2_fjLj128EEEEELb0ELb1ELb0ELb0EEEvNS_9BwdParamsE:
	.zero		1192


//--------------------- .nv.constant0._ZN10layer_norm13ln_bwd_kernelINS_13Kernel_traitsI6__halfS2_fS2_fjLj1024ELj1ELj4ELj1ELj16ENS_18Kernel_traits_baseILj1024ES2_S2_fS2_fjLj128EEEEELb0ELb1ELb0ELb1EEEvNS_9BwdParamsE --------------------------
	.section	.nv.constant0._ZN10layer_norm13ln_bwd_kernelINS_13Kernel_traitsI6__halfS2_fS2_fjLj1024ELj1ELj4ELj1ELj16ENS_18Kernel_traits_baseILj1024ES2_S2_fS2_fjLj128EEEEELb0ELb1ELb0ELb1EEEvNS_9BwdParamsE,"a",@progbits
	.sectionflags	@""
	.align	4
.nv.constant0._ZN10layer_norm13ln_bwd_kernelINS_13Kernel_traitsI6__halfS2_fS2_fjLj1024ELj1ELj4ELj1ELj16ENS_18Kernel_traits_baseILj1024ES2_S2_fS2_fjLj128EEEEELb0ELb1ELb0ELb1EEEvNS_9BwdParamsE:
	.zero		1192


//--------------------- .nv.constant0._ZN10layer_norm13ln_bwd_kernelINS_13Kernel_traitsI6__halfS2_fS2_fjLj1024ELj1ELj4ELj1ELj16ENS_18Kernel_traits_baseILj1024ES2_S2_fS2_fjLj128EEEEELb0ELb1ELb1ELb0EEEvNS_9BwdParamsE --------------------------
	.section	.nv.constant0._ZN10layer_norm13ln_bwd_kernelINS_13Kernel_traitsI6__halfS2_fS2_fjLj1024ELj1ELj4ELj1ELj16ENS_18Kernel_traits_baseILj1024ES2_S2_fS2_fjLj128EEEEELb0ELb1ELb1ELb0EEEvNS_9BwdParamsE,"a",@progbits
	.sectionflags	@""
	.align	4
.nv.constant0._ZN10layer_norm13ln_bwd_kernelINS_13Kernel_traitsI6__halfS2_fS2_fjLj1024ELj1ELj4ELj1ELj16ENS_18Kernel_traits_baseILj1024ES2_S2_fS2_fjLj128EEEEELb0ELb1ELb1ELb0EEEvNS_9BwdParamsE:
	.zero		1192


//--------------------- .nv.constant0._ZN10layer_norm13ln_bwd_kernelINS_13Kernel_traitsI6__halfS2_fS2_fjLj1024ELj1ELj4ELj1ELj16ENS_18Kernel_traits_baseILj1024ES2_S2_fS2_fjLj128EEEEELb0ELb1ELb1ELb1EEEvNS_9BwdParamsE --------------------------
	.section	.nv.constant0._ZN10layer_norm13ln_bwd_kernelINS_13Kernel_traitsI6__halfS2_fS2_fjLj1024ELj1ELj4ELj1ELj16ENS_18Kernel_traits_baseILj1024ES2_S2_fS2_fjLj128EEEEELb0ELb1ELb1ELb1EEEvNS_9BwdParamsE,"a",@progbits
	.sectionflags	@""
	.align	4
.nv.constant0._ZN10layer_norm13ln_bwd_kernelINS_13Kernel_traitsI6__halfS2_fS2_fjLj1024ELj1ELj4ELj1ELj16ENS_18Kernel_traits_baseILj1024ES2_S2_fS2_fjLj128EEEEELb0ELb1ELb1ELb1EEEvNS_9BwdParamsE:
	.zero		1192


//--------------------- .nv.constant0._ZN10layer_norm13ln_bwd_kernelINS_13Kernel_traitsI6__halfS2_fS2_fjLj1024ELj1ELj4ELj1ELj16ENS_18Kernel_traits_baseILj1024ES2_S2_fS2_fjLj128EEEEELb1ELb0ELb0ELb0EEEvNS_9BwdParamsE --------------------------
	.section	.nv.constant0._ZN10layer_norm13ln_bwd_kernelINS_13Kernel_traitsI6__halfS2_fS2_fjLj1024ELj1ELj4ELj1ELj16ENS_18Kernel_traits_baseILj1024ES2_S2_fS2_fjLj128EEEEELb1ELb0ELb0ELb0EEEvNS_9BwdParamsE,"a",@progbits
	.sectionflags	@""
	.align	4
.nv.constant0._ZN10layer_norm13ln_bwd_kernelINS_13Kernel_traitsI6__halfS2_fS2_fjLj1024ELj1ELj4ELj1ELj16ENS_18Kernel_traits_baseILj1024ES2_S2_fS2_fjLj128EEEEELb1ELb0ELb0ELb0EEEvNS_9BwdParamsE:
	.zero		1192


//--------------------- .nv.constant0._ZN10layer_norm13ln_bwd_kernelINS_13Kernel_traitsI6__halfS2_fS2_fjLj1024ELj1ELj4ELj1ELj16ENS_18Kernel_traits_baseILj1024ES2_S2_fS2_fjLj128EEEEELb1ELb0ELb0ELb1EEEvNS_9BwdParamsE --------------------------
	.section	.nv.constant0._ZN10layer_norm13ln_bwd_kernelINS_13Kernel_traitsI6__halfS2_fS2_fjLj1024ELj1ELj4ELj1ELj16ENS_18Kernel_traits_baseILj1024ES2_S2_fS2_fjLj128EEEEELb1ELb0ELb0ELb1EEEvNS_9BwdParamsE,"a",@progbits
	.sectionflags	@""
	.align	4
.nv.constant0._ZN10layer_norm13ln_bwd_kernelINS_13Kernel_traitsI6__halfS2_fS2_fjLj1024ELj1ELj4ELj1ELj16ENS_18Kernel_traits_baseILj1024ES2_S2_fS2_fjLj128EEEEELb1ELb0ELb0ELb1EEEvNS_9BwdParamsE:
	.zero		1192


//--------------------- .nv.constant0._ZN10layer_norm22ln_bwd_finalize_kernelINS_22Kernel_traits_finalizeILj1024E6__halfS2_fS2_fjLb0ELj1024ELj4ENS_18Kernel_traits_baseILj1024ES2_S2_fS2_fjLj1024EEEEELb0ELb0EEEvNS_9BwdParamsE --------------------------
	.section	.nv.constant0._ZN10layer_norm22ln_bwd_finalize_kernelINS_22Kernel_traits_finalizeILj1024E6__halfS2_fS2_fjLb0ELj1024ELj4ENS_18Kernel_traits_baseILj1024ES2_S2_fS2_fjLj1024EEEEELb0ELb0EEEvNS_9BwdParamsE,"a",@progbits
	.sectionflags	@""
	.align	4
.nv.constant0._ZN10layer_norm22ln_bwd_finalize_kernelINS_22Kernel_traits_finalizeILj1024E6__halfS2_fS2_fjLb0ELj1024ELj4ENS_18Kernel_traits_baseILj1024ES2_S2_fS2_fjLj1024EEEEELb0ELb0EEEvNS_9BwdParamsE:
	.zero		1192


//--------------------- .nv.constant0._ZN10layer_norm13ln_bwd_kernelINS_13Kernel_traitsI6__halfS2_fS2_fjLj1024ELj1ELj4ELj1ELj16ENS_18Kernel_traits_baseILj1024ES2_S2_fS2_fjLj128EEEEELb1ELb0ELb1ELb0EEEvNS_9BwdParamsE --------------------------
	.section	.nv.constant0._ZN10layer_norm13ln_bwd_kernelINS_13Kernel_traitsI6__halfS2_fS2_fjLj1024ELj1ELj4ELj1ELj16ENS_18Kernel_traits_baseILj1024ES2_S2_fS2_fjLj128EEEEELb1ELb0ELb1ELb0EEEvNS_9BwdParamsE,"a",@progbits
	.sectionflags	@""
	.align	4
.nv.constant0._ZN10layer_norm13ln_bwd_kernelINS_13Kernel_traitsI6__halfS2_fS2_fjLj1024ELj1ELj4ELj1ELj16ENS_18Kernel_traits_baseILj1024ES2_S2_fS2_fjLj128EEEEELb1ELb0ELb1ELb0EEEvNS_9BwdParamsE:
	.zero		1192


//--------------------- .nv.constant0._ZN10layer_norm22ln_bwd_finalize_kernelINS_22Kernel_traits_finalizeILj1024E6__halfS2_fS2_fjLb0ELj1024ELj4ENS_18Kernel_traits_baseILj1024ES2_S2_fS2_fjLj1024EEEEELb0ELb1EEEvNS_9BwdParamsE --------------------------
	.section	.nv.constant0._ZN10layer_norm22ln_bwd_finalize_kernelINS_22Kernel_traits_finalizeILj1024E6__halfS2_fS2_fjLb0ELj1024ELj4ENS_18Kernel_traits_baseILj1024ES2_S2_fS2_fjLj1024EEEEELb0ELb1EEEvNS_9BwdParamsE,"a",@progbits
	.sectionflags	@""
	.align	4
.nv.constant0._ZN10layer_norm22ln_bwd_finalize_kernelINS_22Kernel_traits_finalizeILj1024E6__halfS2_fS2_fjLb0ELj1024ELj4ENS_18Kernel_traits_baseILj1024ES2_S2_fS2_fjLj1024EEEEELb0ELb1EEEvNS_9BwdParamsE:
	.zero		1192


//--------------------- .nv.constant0._ZN10layer_norm13ln_bwd_kernelINS_13Kernel_traitsI6__halfS2_fS2_fjLj1024ELj1ELj4ELj1ELj16ENS_18Kernel_traits_baseILj1024ES2_S2_fS2_fjLj128EEEEELb1ELb0ELb1ELb1EEEvNS_9BwdParamsE --------------------------
	.section	.nv.constant0._ZN10layer_norm13ln_bwd_kernelINS_13Kernel_traitsI6__halfS2_fS2_fjLj1024ELj1ELj4ELj1ELj16ENS_18Kernel_traits_baseILj1024ES2_S2_fS2_fjLj128EEEEELb1ELb0ELb1ELb1EEEvNS_9BwdParamsE,"a",@progbits
	.sectionflags	@""
	.align	4
.nv.constant0._ZN10layer_norm13ln_bwd_kernelINS_13Kernel_traitsI6__halfS2_fS2_fjLj1024ELj1ELj4ELj1ELj16ENS_18Kernel_traits_baseILj1024ES2_S2_fS2_fjLj128EEEEELb1ELb0ELb1ELb1EEEvNS_9BwdParamsE:
	.zero		1192


//--------------------- .nv.constant0._ZN10layer_norm13ln_bwd_kernelINS_13Kernel_traitsI6__halfS2_fS2_fjLj1024ELj1ELj4ELj1ELj16ENS_18Kernel_traits_baseILj1024ES2_S2_fS2_fjLj128EEEEELb1ELb1ELb0ELb0EEEvNS_9BwdParamsE --------------------------
	.section	.nv.constant0._ZN10layer_norm13ln_bwd_kernelINS_13Kernel_traitsI6__halfS2_fS2_fjLj1024ELj1ELj4ELj1ELj16ENS_18Kernel_traits_baseILj1024ES2_S2_fS2_fjLj128EEEEELb1ELb1ELb0ELb0EEEvNS_9BwdParamsE,"a",@progbits
	.sectionflags	@""
	.align	4
.nv.constant0._ZN10layer_norm13ln_bwd_kernelINS_13Kernel_traitsI6__halfS2_fS2_fjLj1024ELj1ELj4ELj1ELj16ENS_18Kernel_traits_baseILj1024ES2_S2_fS2_fjLj128EEEEELb1ELb1ELb0ELb0EEEvNS_9BwdParamsE:
	.zero		1192


//--------------------- .nv.constant0._ZN10layer_norm13ln_bwd_kernelINS_13Kernel_traitsI6__halfS2_fS2_fjLj1024ELj1ELj4ELj1ELj16ENS_18Kernel_traits_baseILj1024ES2_S2_fS2_fjLj128EEEEELb1ELb1ELb0ELb1EEEvNS_9BwdParamsE --------------------------
	.section	.nv.constant0._ZN10layer_norm13ln_bwd_kernelINS_13Kernel_traitsI6__halfS2_fS2_fjLj1024ELj1ELj4ELj1ELj16ENS_18Kernel_traits_baseILj1024ES2_S2_fS2_fjLj128EEEEELb1ELb1ELb0ELb1EEEvNS_9BwdParamsE,"a",@progbits
	.sectionflags	@""
	.align	4
.nv.constant0._ZN10layer_norm13ln_bwd_kernelINS_13Kernel_traitsI6__halfS2_fS2_fjLj1024ELj1ELj4ELj1ELj16ENS_18Kernel_traits_baseILj1024ES2_S2_fS2_fjLj128EEEEELb1ELb1ELb0ELb1EEEvNS_9BwdParamsE:
	.zero		1192


//--------------------- .nv.constant0._ZN10layer_norm22ln_bwd_finalize_kernelINS_22Kernel_traits_finalizeILj1024E6__halfS2_fS2_fjLb1ELj1024ELj4ENS_18Kernel_traits_baseILj1024ES2_S2_fS2_fjLj1024EEEEELb1ELb0EEEvNS_9BwdParamsE --------------------------
	.section	.nv.constant0._ZN10layer_norm22ln_bwd_finalize_kernelINS_22Kernel_traits_finalizeILj1024E6__halfS2_fS2_fjLb1ELj1024ELj4ENS_18Kernel_traits_baseILj1024ES2_S2_fS2_fjLj1024EEEEELb1ELb0EEEvNS_9BwdParamsE,"a",@progbits
	.sectionflags	@""
	.align	4
.nv.constant0._ZN10layer_norm22ln_bwd_finalize_kernelINS_22Kernel_traits_finalizeILj1024E6__halfS2_fS2_fjLb1ELj1024ELj4ENS_18Kernel_traits_baseILj1024ES2_S2_fS2_fjLj1024EEEEELb1ELb0EEEvNS_9BwdParamsE:
	.zero		1192


//--------------------- .nv.constant0._ZN10layer_norm13ln_bwd_kernelINS_13Kernel_traitsI6__halfS2_fS2_fjLj1024ELj1ELj4ELj1ELj16ENS_18Kernel_traits_baseILj1024ES2_S2_fS2_fjLj128EEEEELb1ELb1ELb1ELb0EEEvNS_9BwdParamsE --------------------------
	.section	.nv.constant0._ZN10layer_norm13ln_bwd_kernelINS_13Kernel_traitsI6__halfS2_fS2_fjLj1024ELj1ELj4ELj1ELj16ENS_18Kernel_traits_baseILj1024ES2_S2_fS2_fjLj128EEEEELb1ELb1ELb1ELb0EEEvNS_9BwdParamsE,"a",@progbits
	.sectionflags	@""
	.align	4
.nv.constant0._ZN10layer_norm13ln_bwd_kernelINS_13Kernel_traitsI6__halfS2_fS2_fjLj1024ELj1ELj4ELj1ELj16ENS_18Kernel_traits_baseILj1024ES2_S2_fS2_fjLj128EEEEELb1ELb1ELb1ELb0EEEvNS_9BwdParamsE:
	.zero		1192


//--------------------- .nv.constant0._ZN10layer_norm22ln_bwd_finalize_kernelINS_22Kernel_traits_finalizeILj1024E6__halfS2_fS2_fjLb1ELj1024ELj4ENS_18Kernel_traits_baseILj1024ES2_S2_fS2_fjLj1024EEEEELb1ELb1EEEvNS_9BwdParamsE --------------------------
	.section	.nv.constant0._ZN10layer_norm22ln_bwd_finalize_kernelINS_22Kernel_traits_finalizeILj1024E6__halfS2_fS2_fjLb1ELj1024ELj4ENS_18Kernel_traits_baseILj1024ES2_S2_fS2_fjLj1024EEEEELb1ELb1EEEvNS_9BwdParamsE,"a",@progbits
	.sectionflags	@""
	.align	4
.nv.constant0._ZN10layer_norm22ln_bwd_finalize_kernelINS_22Kernel_traits_finalizeILj1024E6__halfS2_fS2_fjLb1ELj1024ELj4ENS_18Kernel_traits_baseILj1024ES2_S2_fS2_fjLj1024EEEEELb1ELb1EEEvNS_9BwdParamsE:
	.zero		1192


//--------------------- .nv.constant0._ZN10layer_norm13ln_bwd_kernelINS_13Kernel_traitsI6__halfS2_fS2_fjLj1024ELj1ELj4ELj1ELj16ENS_18Kernel_traits_baseILj1024ES2_S2_fS2_fjLj128EEEEELb1ELb1ELb1ELb1EEEvNS_9BwdParamsE --------------------------
	.section	.nv.constant0._ZN10layer_norm13ln_bwd_kernelINS_13Kernel_traitsI6__halfS2_fS2_fjLj1024ELj1ELj4ELj1ELj16ENS_18Kernel_traits_baseILj1024ES2_S2_fS2_fjLj128EEEEELb1ELb1ELb1ELb1EEEvNS_9BwdParamsE,"a",@progbits
	.sectionflags	@""
	.align	4
.nv.constant0._ZN10layer_norm13ln_bwd_kernelINS_13Kernel_traitsI6__halfS2_fS2_fjLj1024ELj1ELj4ELj1ELj16ENS_18Kernel_traits_baseILj1024ES2_S2_fS2_fjLj128EEEEELb1ELb1ELb1ELb1EEEvNS_9BwdParamsE:
	.zero		1192


//--------------------- .nv.constant0._ZN10layer_norm13ln_bwd_kernelINS_13Kernel_traitsIf6__halffS2_fjLj1024ELj1ELj4ELj1ELj16ENS_18Kernel_traits_baseILj1024EfS2_fS2_fjLj128EEEEELb0ELb0ELb0ELb0EEEvNS_9BwdParamsE --------------------------
	.section	.nv.constant0._ZN10layer_norm13ln_bwd_kernelINS_13Kernel_traitsIf6__halffS2_fjLj1024ELj1ELj4ELj1ELj16ENS_18Kernel_traits_baseILj1024EfS2_fS2_fjLj128EEEEELb0ELb0ELb0ELb0EEEvNS_9BwdParamsE,"a",@progbits
	.sectionflags	@""
	.align	4
.nv.constant0._ZN10layer_norm13ln_bwd_kernelINS_13Kernel_traitsIf6__halffS2_fjLj1024ELj1ELj4ELj1ELj16ENS_18Kernel_traits_baseILj1024EfS2_fS2_fjLj128EEEEELb0ELb0ELb0ELb0EEEvNS_9BwdParamsE:
	.zero		1192


//--------------------- .nv.constant0._ZN10layer_norm13ln_bwd_kernelINS_13Kernel_traitsIf6__halffS2_fjLj1024ELj1ELj4ELj1ELj16ENS_18Kernel_traits_baseILj1024EfS2_fS2_fjLj128EEEEELb0ELb0ELb0ELb1EEEvNS_9BwdParamsE --------------------------
	.section	.nv.constant0._ZN10layer_norm13ln_bwd_kernelINS_13Kernel_traitsIf6__halffS2_fjLj1024ELj1ELj4ELj1ELj16ENS_18Kernel_traits_baseILj1024EfS2_fS2_fjLj128EEEEELb0ELb0ELb0ELb1EEEvNS_9BwdParamsE,"a",@progbits
	.sectionflags	@""
	.align	4
.nv.constant0._ZN10layer_norm13ln_bwd_kernelINS_13Kernel_traitsIf6__halffS2_fjLj1024ELj1ELj4ELj1ELj16ENS_18Kernel_traits_baseILj1024EfS2_fS2_fjLj128EEEEELb0ELb0ELb0ELb1EEEvNS_9BwdParamsE:
	.zero		1192


//--------------------- .nv.constant0._ZN10layer_norm13ln_bwd_kernelINS_13Kernel_traitsIf6__halffS2_fjLj1024ELj1ELj4ELj1ELj16ENS_18Kernel_traits_baseILj1024EfS2_fS2_fjLj128EEEEELb0ELb0ELb1ELb0EEEvNS_9BwdParamsE --------------------------
	.section	.nv.constant0._ZN10layer_norm13ln_bwd_kernelINS_13Kernel_traitsIf6__halffS2_fjLj1024ELj1ELj4ELj1ELj16ENS_18Kernel_traits_baseILj1024EfS2_fS2_fjLj128EEEEELb0ELb0ELb1ELb0EEEvNS_9BwdParamsE,"a",@progbits
	.sectionflags	@""
	.align	4
.nv.constant0._ZN10layer_norm13ln_bwd_kernelINS_13Kernel_traitsIf6__halffS2_fjLj1024ELj1ELj4ELj1ELj16ENS_18Kernel_traits_baseILj1024EfS2_fS2_fjLj128EEEEELb0ELb0ELb1ELb0EEEvNS_9BwdParamsE:
	.zero		1192


//--------------------- .nv.constant0._ZN10layer_norm13ln_bwd_kernelINS_13Kernel_traitsIf6__halffS2_fjLj1024ELj1ELj4ELj1ELj16ENS_18Kernel_traits_baseILj1024EfS2_fS2_fjLj128EEEEELb0ELb0ELb1ELb1EEEvNS_9BwdParamsE --------------------------
	.section	.nv.constant0._ZN10layer_norm13ln_bwd_kernelINS_13Kernel_traitsIf6__halffS2_fjLj1024ELj1ELj4ELj1ELj16ENS_18Kernel_traits_baseILj1024EfS2_fS2_fjLj128EEEEELb0ELb0ELb1ELb1EEEvNS_9BwdParamsE,"a",@progbits
	.sectionflags	@""
	.align	4
.nv.constant0._ZN10layer_norm13ln_bwd_kernelINS_13Kernel_traitsIf6__halffS2_fjLj1024ELj1ELj4ELj1ELj16ENS_18Kernel_traits_baseILj1024EfS2_fS2_fjLj128EEEEELb0ELb0ELb1ELb1EEEvNS_9BwdParamsE:
	.zero		1192


//--------------------- .nv.constant0._ZN10layer_norm13ln_bwd_kernelINS_13Kernel_traitsIf6__halffS2_fjLj1024ELj1ELj4ELj1ELj16ENS_18Kernel_traits_baseILj1024EfS2_fS2_fjLj128EEEEELb0ELb1ELb0ELb0EEEvNS_9BwdParamsE --------------------------
	.section	.nv.constant0._ZN10layer_norm13ln_bwd_kernelINS_13Kernel_traitsIf6__halffS2_fjLj1024ELj1ELj4ELj1ELj16ENS_18Kernel_traits_baseILj1024EfS2_fS2_fjLj128EEEEELb0ELb1ELb0ELb0EEEvNS_9BwdParamsE,"a",@progbits
	.sectionflags	@""
	.align	4
.nv.constant0._ZN10layer_norm13ln_bwd_kernelINS_13Kernel_traitsIf6__halffS2_fjLj1024ELj1ELj4ELj1ELj16ENS_18Kernel_traits_baseILj1024EfS2_fS2_fjLj128EEEEELb0ELb1ELb0ELb0EEEvNS_9BwdParamsE:
	.zero		1192


//--------------------- .nv.constant0._ZN10layer_norm13ln_bwd_kernelINS_13Kernel_traitsIf6__halffS2_fjLj1024ELj1ELj4ELj1ELj16ENS_18Kernel_traits_baseILj1024EfS2_fS2_fjLj128EEEEELb0ELb1ELb0ELb1EEEvNS_9BwdParamsE --------------------------
	.section	.nv.constant0._ZN10layer_norm13ln_bwd_kernelINS_13Kernel_traitsIf6__halffS2_fjLj1024ELj1ELj4ELj1ELj16ENS_18Kernel_traits_baseILj1024EfS2_fS2_fjLj128EEEEELb0ELb1ELb0ELb1EEEvNS_9BwdParamsE,"a",@progbits
	.sectionflags	@""
	.align	4
.nv.constant0._ZN10layer_norm13ln_bwd_kernelINS_13Kernel_traitsIf6__halffS2_fjLj1024ELj1ELj4ELj1ELj16ENS_18Kernel_traits_baseILj1024EfS2_fS2_fjLj128EEEEELb0ELb1ELb0ELb1EEEvNS_9BwdParamsE:
	.zero		1192


//--------------------- .nv.constant0._ZN10layer_norm13ln_bwd_kernelINS_13Kernel_traitsIf6__halffS2_fjLj1024ELj1ELj4ELj1ELj16ENS_18Kernel_traits_baseILj1024EfS2_fS2_fjLj128EEEEELb0ELb1ELb1ELb0EEEvNS_9BwdParamsE --------------------------
	.section	.nv.constant0._ZN10layer_norm13ln_bwd_kernelINS_13Kernel_traitsIf6__halffS2_fjLj1024ELj1ELj4ELj1ELj16ENS_18Kernel_traits_baseILj1024EfS2_fS2_fjLj128EEEEELb0ELb1ELb1ELb0EEEvNS_9BwdParamsE,"a",@progbits
	.sectionflags	@""
	.align	4
.nv.constant0._ZN10layer_norm13ln_bwd_kernelINS_13Kernel_traitsIf6__halffS2_fjLj1024ELj1ELj4ELj1ELj16ENS_18Kernel_traits_baseILj1024EfS2_fS2_fjLj128EEEEELb0ELb1ELb1ELb0EEEvNS_9BwdParamsE:
	.zero		1192


//--------------------- .nv.constant0._ZN10layer_norm13ln_bwd_kernelINS_13Kernel_traitsIf6__halffS2_fjLj1024ELj1ELj4ELj1ELj16ENS_18Kernel_traits_baseILj1024EfS2_fS2_fjLj128EEEEELb0ELb1ELb1ELb1EEEvNS_9BwdParamsE --------------------------
	.section	.nv.constant0._ZN10layer_norm13ln_bwd_kernelINS_13Kernel_traitsIf6__halffS2_fjLj1024ELj1ELj4ELj1ELj16ENS_18Kernel_traits_baseILj1024EfS2_fS2_fjLj128EEEEELb0ELb1ELb1ELb1EEEvNS_9BwdParamsE,"a",@progbits
	.sectionflags	@""
	.align	4
.nv.constant0._ZN10layer_norm13ln_bwd_kernelINS_13Kernel_traitsIf6__halffS2_fjLj1024ELj1ELj4ELj1ELj16ENS_18Kernel_traits_baseILj1024EfS2_fS2_fjLj128EEEEELb0ELb1ELb1ELb1EEEvNS_9BwdParamsE:
	.zero		1192


//--------------------- .nv.constant0._ZN10layer_norm13ln_bwd_kernelINS_13Kernel_traitsIf6__halffS2_fjLj1024ELj1ELj4ELj1ELj16ENS_18Kernel_traits_baseILj1024EfS2_fS2_fjLj128EEEEELb1ELb0ELb0ELb0EEEvNS_9BwdParamsE --------------------------
	.section	.nv.constant0._ZN10layer_norm13ln_bwd_kernelINS_13Kernel_traitsIf6__halffS2_fjLj1024ELj1ELj4ELj1ELj16ENS_18Kernel_traits_baseILj1024EfS2_fS2_fjLj128EEEEELb1ELb0ELb0ELb0EEEvNS_9BwdParamsE,"a",@progbits
	.sectionflags	@""
	.align	4
.nv.constant0._ZN10layer_norm13ln_bwd_kernelINS_13Kernel_traitsIf6__halffS2_fjLj1024ELj1ELj4ELj1ELj16ENS_18Kernel_traits_baseILj1024EfS2_fS2_fjLj128EEEEELb1ELb0ELb0ELb0EEEvNS_9BwdParamsE:
	.zero		1192


//--------------------- .nv.constant0._ZN10layer_norm13ln_bwd_kernelINS_13Kernel_traitsIf6__halffS2_fjLj1024ELj1ELj4ELj1ELj16ENS_18Kernel_traits_baseILj1024EfS2_fS2_fjLj128EEEEELb1ELb0ELb0ELb1EEEvNS_9BwdParamsE --------------------------
	.section	.nv.constant0._ZN10layer_norm13ln_bwd_kernelINS_13Kernel_traitsIf6__halffS2_fjLj1024ELj1ELj4ELj1ELj16ENS_18Kernel_traits_baseILj1024EfS2_fS2_fjLj128EEEEELb1ELb0ELb0ELb1EEEvNS_9BwdParamsE,"a",@progbits
	.sectionflags	@""
	.align	4
.nv.constant0._ZN10layer_norm13ln_bwd_kernelINS_13Kernel_traitsIf6__halffS2_fjLj1024ELj1ELj4ELj1ELj16ENS_18Kernel_traits_baseILj1024EfS2_fS2_fjLj128EEEEELb1ELb0ELb0ELb1EEEvNS_9BwdParamsE:
	.zero		1192


//--------------------- .nv.constant0._ZN10layer_norm22ln_bwd_finalize_kernelINS_22Kernel_traits_finalizeILj1024Ef6__halffS2_fjLb0ELj1024ELj4ENS_18Kernel_traits_baseILj1024EfS2_fS2_fjLj1024EEEEELb0ELb0EEEvNS_9BwdParamsE --------------------------
	.section	.nv.constant0._ZN10layer_norm22ln_bwd_finalize_kernelINS_22Kernel_traits_finalizeILj1024Ef6__halffS2_fjLb0ELj1024ELj4ENS_18Kernel_traits_baseILj1024EfS2_fS2_fjLj1024EEEEELb0ELb0EEEvNS_9BwdParamsE,"a",@progbits
	.sectionflags	@""
	.align	4
.nv.constant0._ZN10layer_norm22ln_bwd_finalize_kernelINS_22Kernel_traits_finalizeILj1024Ef6__halffS2_fjLb0ELj1024ELj4ENS_18Kernel_traits_baseILj1024EfS2_fS2_fjLj1024EEEEELb0ELb0EEEvNS_9BwdParamsE:
	.zero		1192


//--------------------- .nv.constant0._ZN10layer_norm13ln_bwd_kernelINS_13Kernel_traitsIf6__halffS2_fjLj1024ELj1ELj4ELj1ELj16ENS_18Kernel_traits_baseILj1024EfS2_fS2_fjLj128EEEEELb1ELb0ELb1ELb0EEEvNS_9BwdParamsE --------------------------
	.section	.nv.constant0._ZN10layer_norm13ln_bwd_kernelINS_13Kernel_traitsIf6__halffS2_fjLj1024ELj1ELj4ELj1ELj16ENS_18Kernel_traits_baseILj1024EfS2_fS2_fjLj128EEEEELb1ELb0ELb1ELb0EEEvNS_9BwdParamsE,"a",@progbits
	.sectionflags	@""
	.align	4
.nv.constant0._ZN10layer_norm13ln_bwd_kernelINS_13Kernel_traitsIf6__halffS2_fjLj1024ELj1ELj4ELj1ELj16ENS_18Kernel_traits_baseILj1024EfS2_fS2_fjLj128EEEEELb1ELb0ELb1ELb0EEEvNS_9BwdParamsE:
	.zero		1192


//--------------------- .nv.constant0._ZN10layer_norm22ln_bwd_finalize_kernelINS_22Kernel_traits_finalizeILj1024Ef6__halffS2_fjLb0ELj1024ELj4ENS_18Kernel_traits_baseILj1024EfS2_fS2_fjLj1024EEEEELb0ELb1EEEvNS_9BwdParamsE --------------------------
	.section	.nv.constant0._ZN10layer_norm22ln_bwd_finalize_kernelINS_22Kernel_traits_finalizeILj1024Ef6__halffS2_fjLb0ELj1024ELj4ENS_18Kernel_traits_baseILj1024EfS2_fS2_fjLj1024EEEEELb0ELb1EEEvNS_9BwdParamsE,"a",@progbits
	.sectionflags	@""
	.align	4
.nv.constant0._ZN10layer_norm22ln_bwd_finalize_kernelINS_22Kernel_traits_finalizeILj1024Ef6__halffS2_fjLb0ELj1024ELj4ENS_18Kernel_traits_baseILj1024EfS2_fS2_fjLj1024EEEEELb0ELb1EEEvNS_9BwdParamsE:
	.zero		1192


//--------------------- .nv.constant0._ZN10layer_norm13ln_bwd_kernelINS_13Kernel_traitsIf6__halffS2_fjLj1024ELj1ELj4ELj1ELj16ENS_18Kernel_traits_baseILj1024EfS2_fS2_fjLj128EEEEELb1ELb0ELb1ELb1EEEvNS_9BwdParamsE --------------------------
	.section	.nv.constant0._ZN10layer_norm13ln_bwd_kernelINS_13Kernel_traitsIf6__halffS2_fjLj1024ELj1ELj4ELj1ELj16ENS_18Kernel_traits_baseILj1024EfS2_fS2_fjLj128EEEEELb1ELb0ELb1ELb1EEEvNS_9BwdParamsE,"a",@progbits
	.sectionflags	@""
	.align	4
.nv.constant0._ZN10layer_norm13ln_bwd_kernelINS_13Kernel_traitsIf6__halffS2_fjLj1024ELj1ELj4ELj1ELj16ENS_18Kernel_traits_baseILj1024EfS2_fS2_fjLj128EEEEELb1ELb0ELb1ELb1EEEvNS_9BwdParamsE:
	.zero		1192


//--------------------- .nv.constant0._ZN10layer_norm13ln_bwd_kernelINS_13Kernel_traitsIf6__halffS2_fjLj1024ELj1ELj4ELj1ELj16ENS_18Kernel_traits_baseILj1024EfS2_fS2_fjLj128EEEEELb1ELb1ELb0ELb0EEEvNS_9BwdParamsE --------------------------
	.section	.nv.constant0._ZN10layer_norm13ln_bwd_kernelINS_13Kernel_traitsIf6__halffS2_fjLj1024ELj1ELj4ELj1ELj16ENS_18Kernel_traits_baseILj1024EfS2_fS2_fjLj128EEEEELb1ELb1ELb0ELb0EEEvNS_9BwdParamsE,"a",@progbits
	.sectionflags	@""
	.align	4
.nv.constant0._ZN10layer_norm13ln_bwd_kernelINS_13Kernel_traitsIf6__halffS2_fjLj1024ELj1ELj4ELj1ELj16ENS_18Kernel_traits_baseILj1024EfS2_fS2_fjLj128EEEEELb1ELb1ELb0ELb0EEEvNS_9BwdParamsE:
	.zero		1192


//--------------------- .nv.constant0._ZN10layer_norm13ln_bwd_kernelINS_13Kernel_traitsIf6__halffS2_fjLj1024ELj1ELj4ELj1ELj16ENS_18Kernel_traits_baseILj1024EfS2_fS2_fjLj128EEEEELb1ELb1ELb0ELb1EEEvNS_9BwdParamsE --------------------------
	.section	.nv.constant0._ZN10layer_norm13ln_bwd_kernelINS_13Kernel_traitsIf6__halffS2_fjLj1024ELj1ELj4ELj1ELj16ENS_18Kernel_traits_baseILj1024EfS2_fS2_fjLj128EEEEELb1ELb1ELb0ELb1EEEvNS_9BwdParamsE,"a",@progbits
	.sectionflags	@""
	.align	4
.nv.constant0._ZN10layer_norm13ln_bwd_kernelINS_13Kernel_traitsIf6__halffS2_fjLj1024ELj1ELj4ELj1ELj16ENS_18Kernel_traits_baseILj1024EfS2_fS2_fjLj128EEEEELb1ELb1ELb0ELb1EEEvNS_9BwdParamsE:
	.zero		1192


//--------------------- .nv.constant0._ZN10layer_norm22ln_bwd_finalize_kernelINS_22Kernel_traits_finalizeILj1024Ef6__halffS2_fjLb1ELj1024ELj4ENS_18Kernel_traits_baseILj1024EfS2_fS2_fjLj1024EEEEELb1ELb0EEEvNS_9BwdParamsE --------------------------
	.section	.nv.constant0._ZN10layer_norm22ln_bwd_finalize_kernelINS_22Kernel_traits_finalizeILj1024Ef6__halffS2_fjLb1ELj1024ELj4ENS_18Kernel_traits_baseILj1024EfS2_fS2_fjLj1024EEEEELb1ELb0EEEvNS_9BwdParamsE,"a",@progbits
	.sectionflags	@""
	.align	4
.nv.constant0._ZN10layer_norm22ln_bwd_finalize_kernelINS_22Kernel_traits_finalizeILj1024Ef6__halffS2_fjLb1ELj1024ELj4ENS_18Kernel_traits_baseILj1024EfS2_fS2_fjLj1024EEEEELb1ELb0EEEvNS_9BwdParamsE:
	.zero		1192


//--------------------- .nv.constant0._ZN10layer_norm13ln_bwd_kernelINS_13Kernel_traitsIf6__halffS2_fjLj1024ELj1ELj4ELj1ELj16ENS_18Kernel_traits_baseILj1024EfS2_fS2_fjLj128EEEEELb1ELb1ELb1ELb0EEEvNS_9BwdParamsE --------------------------
	.section	.nv.constant0._ZN10layer_norm13ln_bwd_kernelINS_13Kernel_traitsIf6__halffS2_fjLj1024ELj1ELj4ELj1ELj16ENS_18Kernel_traits_baseILj1024EfS2_fS2_fjLj128EEEEELb1ELb1ELb1ELb0EEEvNS_9BwdParamsE,"a",@progbits
	.sectionflags	@""
	.align	4
.nv.constant0._ZN10layer_norm13ln_bwd_kernelINS_13Kernel_traitsIf6__halffS2_fjLj1024ELj1ELj4ELj1ELj16ENS_18Kernel_traits_baseILj1024EfS2_fS2_fjLj128EEEEELb1ELb1ELb1ELb0EEEvNS_9BwdParamsE:
	.zero		1192


//--------------------- .nv.constant0._ZN10layer_norm22ln_bwd_finalize_kernelINS_22Kernel_traits_finalizeILj1024Ef6__halffS2_fjLb1ELj1024ELj4ENS_18Kernel_traits_baseILj1024EfS2_fS2_fjLj1024EEEEELb1ELb1EEEvNS_9BwdParamsE --------------------------
	.section	.nv.constant0._ZN10layer_norm22ln_bwd_finalize_kernelINS_22Kernel_traits_finalizeILj1024Ef6__halffS2_fjLb1ELj1024ELj4ENS_18Kernel_traits_baseILj1024EfS2_fS2_fjLj1024EEEEELb1ELb1EEEvNS_9BwdParamsE,"a",@progbits
	.sectionflags	@""
	.align	4
.nv.constant0._ZN10layer_norm22ln_bwd_finalize_kernelINS_22Kernel_traits_finalizeILj1024Ef6__halffS2_fjLb1ELj1024ELj4ENS_18Kernel_traits_baseILj1024EfS2_fS2_fjLj1024EEEEELb1ELb1EEEvNS_9BwdParamsE:
	.zero		1192


//--------------------- .nv.constant0._ZN10layer_norm13ln_bwd_kernelINS_13Kernel_traitsIf6__halffS2_fjLj1024ELj1ELj4ELj1ELj16ENS_18Kernel_traits_baseILj1024EfS2_fS2_fjLj128EEEEELb1ELb1ELb1ELb1EEEvNS_9BwdParamsE --------------------------
	.section	.nv.constant0._ZN10layer_norm13ln_bwd_kernelINS_13Kernel_traitsIf6__halffS2_fjLj1024ELj1ELj4ELj1ELj16ENS_18Kernel_traits_baseILj1024EfS2_fS2_fjLj128EEEEELb1ELb1ELb1ELb1EEEvNS_9BwdParamsE,"a",@progbits
	.sectionflags	@""
	.align	4
.nv.constant0._ZN10layer_norm13ln_bwd_kernelINS_13Kernel_traitsIf6__halffS2_fjLj1024ELj1ELj4ELj1ELj16ENS_18Kernel_traits_baseILj1024EfS2_fS2_fjLj128EEEEELb1ELb1ELb1ELb1EEEvNS_9BwdParamsE:
	.zero		1192


//--------------------- .nv.constant0._ZN10layer_norm13ln_bwd_kernelINS_13Kernel_traitsI6__halfffffjLj1024ELj1ELj4ELj1ELj16ENS_18Kernel_traits_baseILj1024ES2_ffffjLj128EEEEELb0ELb0ELb0ELb0EEEvNS_9BwdParamsE --------------------------
	.section	.nv.constant0._ZN10layer_norm13ln_bwd_kernelINS_13Kernel_traitsI6__halfffffjLj1024ELj1ELj4ELj1ELj16ENS_18Kernel_traits_baseILj1024ES2_ffffjLj128EEEEELb0ELb0ELb0ELb0EEEvNS_9BwdParamsE,"a",@progbits
	.sectionflags	@""
	.align	4
.nv.constant0._ZN10layer_norm13ln_bwd_kernelINS_13Kernel_traitsI6__halfffffjLj1024ELj1ELj4ELj1ELj16ENS_18Kernel_traits_baseILj1024ES2_ffffjLj128EEEEELb0ELb0ELb0ELb0EEEvNS_9BwdParamsE:
	.zero		1192


//--------------------- .nv.constant0._ZN10layer_norm13ln_bwd_kernelINS_13Kernel_traitsI6__halfffffjLj1024ELj1ELj4ELj1ELj16ENS_18Kernel_traits_baseILj1024ES2_ffffjLj128EEEEELb0ELb0ELb0ELb1EEEvNS_9BwdParamsE --------------------------
	.section	.nv.constant0._ZN10layer_norm13ln_bwd_kernelINS_13Kernel_traitsI6__halfffffjLj1024ELj1ELj4ELj1ELj16ENS_18Kernel_traits_baseILj1024ES2_ffffjLj128EEEEELb0ELb0ELb0ELb1EEEvNS_9BwdParamsE,"a",@progbits
	.sectionflags	@""
	.align	4
.nv.constant0._ZN10layer_norm13ln_bwd_kernelINS_13Kernel_traitsI6__halfffffjLj1024ELj1ELj4ELj1ELj16ENS_18Kernel_traits_baseILj1024ES2_ffffjLj128EEEEELb0ELb0ELb0ELb1EEEvNS_9BwdParamsE:
	.zero		1192


//--------------------- .nv.constant0._ZN10layer_norm13ln_bwd_kernelINS_13Kernel_traitsI6__halfffffjLj1024ELj1ELj4ELj1ELj16ENS_18Kernel_traits_baseILj1024ES2_ffffjLj128EEEEELb0ELb0ELb1ELb0EEEvNS_9BwdParamsE --------------------------
	.section	.nv.constant0._ZN10layer_norm13ln_bwd_kernelINS_13Kernel_traitsI6__halfffffjLj1024ELj1ELj4ELj1ELj16ENS_18Kernel_traits_baseILj1024ES2_ffffjLj128EEEEELb0ELb0ELb1ELb0EEEvNS_9BwdParamsE,"a",@progbits
	.sectionflags	@""
	.align	4
.nv.constant0._ZN10layer_norm13ln_bwd_kernelINS_13Kernel_traitsI6__halfffffjLj1024ELj1ELj4ELj1ELj16ENS_18Kernel_traits_baseILj1024ES2_ffffjLj128EEEEELb0ELb0ELb1ELb0EEEvNS_9BwdParamsE:
	.zero		1192


//--------------------- .nv.constant0._ZN10layer_norm13ln_bwd_kernelINS_13Kernel_traitsI6__halfffffjLj1024ELj1ELj4ELj1ELj16ENS_18Kernel_traits_baseILj1024ES2_ffffjLj128EEEEELb0ELb0ELb1ELb1EEEvNS_9BwdParamsE --------------------------
	.section	.nv.constant0._ZN10layer_norm13ln_bwd_kernelINS_13Kernel_traitsI6__halfffffjLj1024ELj1ELj4ELj1ELj16ENS_18Kernel_traits_baseILj1024ES2_ffffjLj128EEEEELb0ELb0ELb1ELb1EEEvNS_9BwdParamsE,"a",@progbits
	.sectionflags	@""
	.align	4
.nv.constant0._ZN10layer_norm13ln_bwd_kernelINS_13Kernel_traitsI6__halfffffjLj1024ELj1ELj4ELj1ELj16ENS_18Kernel_traits_baseILj1024ES2_ffffjLj128EEEEELb0ELb0ELb1ELb1EEEvNS_9BwdParamsE:
	.zero		1192


//--------------------- .nv.constant0._ZN10layer_norm13ln_bwd_kernelINS_13Kernel_traitsI6__halfffffjLj1024ELj1ELj4ELj1ELj16ENS_18Kernel_traits_baseILj1024ES2_ffffjLj128EEEEELb0ELb1ELb0ELb0EEEvNS_9BwdParamsE --------------------------
	.section	.nv.constant0._ZN10layer_norm13ln_bwd_kernelINS_13Kernel_traitsI6__halfffffjLj1024ELj1ELj4ELj1ELj16ENS_18Kernel_traits_baseILj1024ES2_ffffjLj128EEEEELb0ELb1ELb0ELb0EEEvNS_9BwdParamsE,"a",@progbits
	.sectionflags	@""
	.align	4
.nv.constant0._ZN10layer_norm13ln_bwd_kernelINS_13Kernel_traitsI6__halfffffjLj1024ELj1ELj4ELj1ELj16ENS_18Kernel_traits_baseILj1024ES2_ffffjLj128EEEEELb0ELb1ELb0ELb0EEEvNS_9BwdParamsE:
	.zero		1192


//--------------------- .nv.constant0._ZN10layer_norm13ln_bwd_kernelINS_13Kernel_traitsI6__halfffffjLj1024ELj1ELj4ELj1ELj16ENS_18Kernel_traits_baseILj1024ES2_ffffjLj128EEEEELb0ELb1ELb0ELb1EEEvNS_9BwdParamsE --------------------------
	.section	.nv.constant0._ZN10layer_norm13ln_bwd_kernelINS_13Kernel_traitsI6__halfffffjLj1024ELj1ELj4ELj1ELj16ENS_18Kernel_traits_baseILj1024ES2_ffffjLj128EEEEELb0ELb1ELb0ELb1EEEvNS_9BwdParamsE,"a",@progbits
	.sectionflags	@""
	.align	4
.nv.constant0._ZN10layer_norm13ln_bwd_kernelINS_13Kernel_traitsI6__halfffffjLj1024ELj1ELj4ELj1ELj16ENS_18Kernel_traits_baseILj1024ES2_ffffjLj128EEEEELb0ELb1ELb0ELb1EEEvNS_9BwdParamsE:
	.zero		1192


//--------------------- .nv.constant0._ZN10layer_norm13ln_bwd_kernelINS_13Kernel_traitsI6__halfffffjLj1024ELj1ELj4ELj1ELj16ENS_18Kernel_traits_baseILj1024ES2_ffffjLj128EEEEELb0ELb1ELb1ELb0EEEvNS_9BwdParamsE --------------------------
	.section	.nv.constant0._ZN10layer_norm13ln_bwd_kernelINS_13Kernel_traitsI6__halfffffjLj1024ELj1ELj4ELj1ELj16ENS_18Kernel_traits_baseILj1024ES2_ffffjLj128EEEEELb0ELb1ELb1ELb0EEEvNS_9BwdParamsE,"a",@progbits
	.sectionflags	@""
	.align	4
.nv.constant0._ZN10layer_norm13ln_bwd_kernelINS_13Kernel_traitsI6__halfffffjLj1024ELj1ELj4ELj1ELj16ENS_18Kernel_traits_baseILj1024ES2_ffffjLj128EEEEELb0ELb1ELb1ELb0EEEvNS_9BwdParamsE:
	.zero		1192


//--------------------- .nv.constant0._ZN10layer_norm13ln_bwd_kernelINS_13Kernel_traitsI6__halfffffjLj1024ELj1ELj4ELj1ELj16ENS_18Kernel_traits_baseILj1024ES2_ffffjLj128EEEEELb0ELb1ELb1ELb1EEEvNS_9BwdParamsE --------------------------
	.section	.nv.constant0._ZN10layer_norm13ln_bwd_kernelINS_13Kernel_traitsI6__halfffffjLj1024ELj1ELj4ELj1ELj16ENS_18Kernel_traits_baseILj1024ES2_ffffjLj128EEEEELb0ELb1ELb1ELb1EEEvNS_9BwdParamsE,"a",@progbits
	.sectionflags	@""
	.align	4
.nv.constant0._ZN10layer_norm13ln_bwd_kernelINS_13Kernel_traitsI6__halfffffjLj1024ELj1ELj4ELj1ELj16ENS_18Kernel_traits_baseILj1024ES2_ffffjLj128EEEEELb0ELb1ELb1ELb1EEEvNS_9BwdParamsE:
	.zero		1192


//--------------------- .nv.constant0._ZN10layer_norm13ln_bwd_kernelINS_13Kernel_traitsI6__halfffffjLj1024ELj1ELj4ELj1ELj16ENS_18Kernel_traits_baseILj1024ES2_ffffjLj128EEEEELb1ELb0ELb0ELb0EEEvNS_9BwdParamsE --------------------------
	.section	.nv.constant0._ZN10layer_norm13ln_bwd_kernelINS_13Kernel_traitsI6__halfffffjLj1024ELj1ELj4ELj1ELj16ENS_18Kernel_traits_baseILj1024ES2_ffffjLj128EEEEELb1ELb0ELb0ELb0EEEvNS_9BwdParamsE,"a",@progbits
	.sectionflags	@""
	.align	4
.nv.constant0._ZN10layer_norm13ln_bwd_kernelINS_13Kernel_traitsI6__halfffffjLj1024ELj1ELj4ELj1ELj16ENS_18Kernel_traits_baseILj1024ES2_ffffjLj128EEEEELb1ELb0ELb0ELb0EEEvNS_9BwdParamsE:
	.zero		1192


//--------------------- .nv.constant0._ZN10layer_norm13ln_bwd_kernelINS_13Kernel_traitsI6__halfffffjLj1024ELj1ELj4ELj1ELj16ENS_18Kernel_traits_baseILj1024ES2_ffffjLj128EEEEELb1ELb0ELb0ELb1EEEvNS_9BwdParamsE --------------------------
	.section	.nv.constant0._ZN10layer_norm13ln_bwd_kernelINS_13Kernel_traitsI6__halfffffjLj1024ELj1ELj4ELj1ELj16ENS_18Kernel_traits_baseILj1024ES2_ffffjLj128EEEEELb1ELb0ELb0ELb1EEEvNS_9BwdParamsE,"a",@progbits
	.sectionflags	@""
	.align	4
.nv.constant0._ZN10layer_norm13ln_bwd_kernelINS_13Kernel_traitsI6__halfffffjLj1024ELj1ELj4ELj1ELj16ENS_18Kernel_traits_baseILj1024ES2_ffffjLj128EEEEELb1ELb0ELb0ELb1EEEvNS_9BwdParamsE:
	.zero		1192


//--------------------- .nv.constant0._ZN10layer_norm22ln_bwd_finalize_kernelINS_22Kernel_traits_finalizeILj1024E6__halfffffjLb0ELj1024ELj4ENS_18Kernel_traits_baseILj1024ES2_ffffjLj1024EEEEELb0ELb0EEEvNS_9BwdParamsE --------------------------
	.section	.nv.constant0._ZN10layer_norm22ln_bwd_finalize_kernelINS_22Kernel_traits_finalizeILj1024E6__halfffffjLb0ELj1024ELj4ENS_18Kernel_traits_baseILj1024ES2_ffffjLj1024EEEEELb0ELb0EEEvNS_9BwdParamsE,"a",@progbits
	.sectionflags	@""
	.align	4
.nv.constant0._ZN10layer_norm22ln_bwd_finalize_kernelINS_22Kernel_traits_finalizeILj1024E6__halfffffjLb0ELj1024ELj4ENS_18Kernel_traits_baseILj1024ES2_ffffjLj1024EEEEELb0ELb0EEEvNS_9BwdParamsE:
	.zero		1192


//--------------------- .nv.constant0._ZN10layer_norm13ln_bwd_kernelINS_13Kernel_traitsI6__halfffffjLj1024ELj1ELj4ELj1ELj16ENS_18Kernel_traits_baseILj1024ES2_ffffjLj128EEEEELb1ELb0ELb1ELb0EEEvNS_9BwdParamsE --------------------------
	.section	.nv.constant0._ZN10layer_norm13ln_bwd_kernelINS_13Kernel_traitsI6__halfffffjLj1024ELj1ELj4ELj1ELj16ENS_18Kernel_traits_baseILj1024ES2_ffffjLj128EEEEELb1ELb0ELb1ELb0EEEvNS_9BwdParamsE,"a",@progbits
	.sectionflags	@""
	.align	4
.nv.constant0._ZN10layer_norm13ln_bwd_kernelINS_13Kernel_traitsI6__halfffffjLj1024ELj1ELj4ELj1ELj16ENS_18Kernel_traits_baseILj1024ES2_ffffjLj128EEEEELb1ELb0ELb1ELb0EEEvNS_9BwdParamsE:
	.zero		1192


//--------------------- .nv.constant0._ZN10layer_norm22ln_bwd_finalize_kernelINS_22Kernel_traits_finalizeILj1024E6__halfffffjLb0ELj1024ELj4ENS_18Kernel_traits_baseILj1024ES2_ffffjLj1024EEEEELb0ELb1EEEvNS_9BwdParamsE --------------------------
	.section	.nv.constant0._ZN10layer_norm22ln_bwd_finalize_kernelINS_22Kernel_traits_finalizeILj1024E6__halfffffjLb0ELj1024ELj4ENS_18Kernel_traits_baseILj1024ES2_ffffjLj1024EEEEELb0ELb1EEEvNS_9BwdParamsE,"a",@progbits
	.sectionflags	@""
	.align	4
.nv.constant0._ZN10layer_norm22ln_bwd_finalize_kernelINS_22Kernel_traits_finalizeILj1024E6__halfffffjLb0ELj1024ELj4ENS_18Kernel_traits_baseILj1024ES2_ffffjLj1024EEEEELb0ELb1EEEvNS_9BwdParamsE:
	.zero		1192


//--------------------- .nv.constant0._ZN10layer_norm13ln_bwd_kernelINS_13Kernel_traitsI6__halfffffjLj1024ELj1ELj4ELj1ELj16ENS_18Kernel_traits_baseILj1024ES2_ffffjLj128EEEEELb1ELb0ELb1ELb1EEEvNS_9BwdParamsE --------------------------
	.section	.nv.constant0._ZN10layer_norm13ln_bwd_kernelINS_13Kernel_traitsI6__halfffffjLj1024ELj1ELj4ELj1ELj16ENS_18Kernel_traits_baseILj1024ES2_ffffjLj128EEEEELb1ELb0ELb1ELb1EEEvNS_9BwdParamsE,"a",@progbits
	.sectionflags	@""
	.align	4
.nv.constant0._ZN10layer_norm13ln_bwd_kernelINS_13Kernel_traitsI6__halfffffjLj1024ELj1ELj4ELj1ELj16ENS_18Kernel_traits_baseILj1024ES2_ffffjLj128EEEEELb1ELb0ELb1ELb1EEEvNS_9BwdParamsE:
	.zero		1192


//--------------------- .nv.constant0._ZN10layer_norm13ln_bwd_kernelINS_13Kernel_traitsI6__halfffffjLj1024ELj1ELj4ELj1ELj16ENS_18Kernel_traits_baseILj1024ES2_ffffjLj128EEEEELb1ELb1ELb0ELb0EEEvNS_9BwdParamsE --------------------------
	.section	.nv.constant0._ZN10layer_norm13ln_bwd_kernelINS_13Kernel_traitsI6__halfffffjLj1024ELj1ELj4ELj1ELj16ENS_18Kernel_traits_baseILj1024ES2_ffffjLj128EEEEELb1ELb1ELb0ELb0EEEvNS_9BwdParamsE,"a",@progbits
	.sectionflags	@""
	.align	4
.nv.constant0._ZN10layer_norm13ln_bwd_kernelINS_13Kernel_traitsI6__halfffffjLj1024ELj1ELj4ELj1ELj16ENS_18Kernel_traits_baseILj1024ES2_ffffjLj128EEEEELb1ELb1ELb0ELb0EEEvNS_9BwdParamsE:
	.zero		1192


//--------------------- .nv.constant0._ZN10layer_norm13ln_bwd_kernelINS_13Kernel_traitsI6__halfffffjLj1024ELj1ELj4ELj1ELj16ENS_18Kernel_traits_baseILj1024ES2_ffffjLj128EEEEELb1ELb1ELb0ELb1EEEvNS_9BwdParamsE --------------------------
	.section	.nv.constant0._ZN10layer_norm13ln_bwd_kernelINS_13Kernel_traitsI6__halfffffjLj1024ELj1ELj4ELj1ELj16ENS_18Kernel_traits_baseILj1024ES2_ffffjLj128EEEEELb1ELb1ELb0ELb1EEEvNS_9BwdParamsE,"a",@progbits
	.sectionflags	@""
	.align	4
.nv.constant0._ZN10layer_norm13ln_bwd_kernelINS_13Kernel_traitsI6__halfffffjLj1024ELj1ELj4ELj1ELj16ENS_18Kernel_traits_baseILj1024ES2_ffffjLj128EEEEELb1ELb1ELb0ELb1EEEvNS_9BwdParamsE:
	.zero		1192


//--------------------- .nv.constant0._ZN10layer_norm22ln_bwd_finalize_kernelINS_22Kernel_traits_finalizeILj1024E6__halfffffjLb1ELj1024ELj4ENS_18Kernel_traits_baseILj1024ES2_ffffjLj1024EEEEELb1ELb0EEEvNS_9BwdParamsE --------------------------
	.section	.nv.constant0._ZN10layer_norm22ln_bwd_finalize_kernelINS_22Kernel_traits_finalizeILj1024E6__halfffffjLb1ELj1024ELj4ENS_18Kernel_traits_baseILj1024ES2_ffffjLj1024EEEEELb1ELb0EEEvNS_9BwdParamsE,"a",@progbits
	.sectionflags	@""
	.align	4
.nv.constant0._ZN10layer_norm22ln_bwd_finalize_kernelINS_22Kernel_traits_finalizeILj1024E6__halfffffjLb1ELj1024ELj4ENS_18Kernel_traits_baseILj1024ES2_ffffjLj1024EEEEELb1ELb0EEEvNS_9BwdParamsE:
	.zero		1192


//--------------------- .nv.constant0._ZN10layer_norm13ln_bwd_kernelINS_13Kernel_traitsI6__halfffffjLj1024ELj1ELj4ELj1ELj16ENS_18Kernel_traits_baseILj1024ES2_ffffjLj128EEEEELb1ELb1ELb1ELb0EEEvNS_9BwdParamsE --------------------------
	.section	.nv.constant0._ZN10layer_norm13ln_bwd_kernelINS_13Kernel_traitsI6__halfffffjLj1024ELj1ELj4ELj1ELj16ENS_18Kernel_traits_baseILj1024ES2_ffffjLj128EEEEELb1ELb1ELb1ELb0EEEvNS_9BwdParamsE,"a",@progbits
	.sectionflags	@""
	.align	4
.nv.constant0._ZN10layer_norm13ln_bwd_kernelINS_13Kernel_traitsI6__halfffffjLj1024ELj1ELj4ELj1ELj16ENS_18Kernel_traits_baseILj1024ES2_ffffjLj128EEEEELb1ELb1ELb1ELb0EEEvNS_9BwdParamsE:
	.zero		1192


//--------------------- .nv.constant0._ZN10layer_norm22ln_bwd_finalize_kernelINS_22Kernel_traits_finalizeILj1024E6__halfffffjLb1ELj1024ELj4ENS_18Kernel_traits_baseILj1024ES2_ffffjLj1024EEEEELb1ELb1EEEvNS_9BwdParamsE --------------------------
	.section	.nv.constant0._ZN10layer_norm22ln_bwd_finalize_kernelINS_22Kernel_traits_finalizeILj1024E6__halfffffjLb1ELj1024ELj4ENS_18Kernel_traits_baseILj1024ES2_ffffjLj1024EEEEELb1ELb1EEEvNS_9BwdParamsE,"a",@progbits
	.sectionflags	@""
	.align	4
.nv.constant0._ZN10layer_norm22ln_bwd_finalize_kernelINS_22Kernel_traits_finalizeILj1024E6__halfffffjLb1ELj1024ELj4ENS_18Kernel_traits_baseILj1024ES2_ffffjLj1024EEEEELb1ELb1EEEvNS_9BwdParamsE:
	.zero		1192


//--------------------- .nv.constant0._ZN10layer_norm13ln_bwd_kernelINS_13Kernel_traitsI6__halfffffjLj1024ELj1ELj4ELj1ELj16ENS_18Kernel_traits_baseILj1024ES2_ffffjLj128EEEEELb1ELb1ELb1ELb1EEEvNS_9BwdParamsE --------------------------
	.section	.nv.constant0._ZN10layer_norm13ln_bwd_kernelINS_13Kernel_traitsI6__halfffffjLj1024ELj1ELj4ELj1ELj16ENS_18Kernel_traits_baseILj1024ES2_ffffjLj128EEEEELb1ELb1ELb1ELb1EEEvNS_9BwdParamsE,"a",@progbits
	.sectionflags	@""
	.align	4
.nv.constant0._ZN10layer_norm13ln_bwd_kernelINS_13Kernel_traitsI6__halfffffjLj1024ELj1ELj4ELj1ELj16ENS_18Kernel_traits_baseILj1024ES2_ffffjLj128EEEEELb1ELb1ELb1ELb1EEEvNS_9BwdParamsE:
	.zero		1192


//--------------------- .nv.constant0._ZN10layer_norm13ln_bwd_kernelINS_13Kernel_traitsIfffffjLj1024ELj1ELj4ELj1ELj16ENS_18Kernel_traits_baseILj1024EfffffjLj128EEEEELb0ELb0ELb0ELb0EEEvNS_9BwdParamsE --------------------------
	.section	.nv.constant0._ZN10layer_norm13ln_bwd_kernelINS_13Kernel_traitsIfffffjLj1024ELj1ELj4ELj1ELj16ENS_18Kernel_traits_baseILj1024EfffffjLj128EEEEELb0ELb0ELb0ELb0EEEvNS_9BwdParamsE,"a",@progbits
	.sectionflags	@""
	.align	4
.nv.constant0._ZN10layer_norm13ln_bwd_kernelINS_13Kernel_traitsIfffffjLj1024ELj1ELj4ELj1ELj16ENS_18Kernel_traits_baseILj1024EfffffjLj128EEEEELb0ELb0ELb0ELb0EEEvNS_9BwdParamsE:
	.zero		1192


//--------------------- .nv.constant0._ZN10layer_norm13ln_bwd_kernelINS_13Kernel_traitsIfffffjLj1024ELj1ELj4ELj1ELj16ENS_18Kernel_traits_baseILj1024EfffffjLj128EEEEELb0ELb0ELb0ELb1EEEvNS_9BwdParamsE --------------------------
	.section	.nv.constant0._ZN10layer_norm13ln_bwd_kernelINS_13Kernel_traitsIfffffjLj1024ELj1ELj4ELj1ELj16ENS_18Kernel_traits_baseILj1024EfffffjLj128EEEEELb0ELb0ELb0ELb1EEEvNS_9BwdParamsE,"a",@progbits
	.sectionflags	@""
	.align	4
.nv.constant0._ZN10layer_norm13ln_bwd_kernelINS_13Kernel_traitsIfffffjLj1024ELj1ELj4ELj1ELj16ENS_18Kernel_traits_baseILj1024EfffffjLj128EEEEELb0ELb0ELb0ELb1EEEvNS_9BwdParamsE:
	.zero		1192


//--------------------- .nv.constant0._ZN10layer_norm13ln_bwd_kernelINS_13Kernel_traitsIfffffjLj1024ELj1ELj4ELj1ELj16ENS_18Kernel_traits_baseILj1024EfffffjLj128EEEEELb0ELb0ELb1ELb0EEEvNS_9BwdParamsE --------------------------
	.section	.nv.constant0._ZN10layer_norm13ln_bwd_kernelINS_13Kernel_traitsIfffffjLj1024ELj1ELj4ELj1ELj16ENS_18Kernel_traits_baseILj1024EfffffjLj128EEEEELb0ELb0ELb1ELb0EEEvNS_9BwdParamsE,"a",@progbits
	.sectionflags	@""
	.align	4
.nv.constant0._ZN10layer_norm13ln_bwd_kernelINS_13Kernel_traitsIfffffjLj1024ELj1ELj4ELj1ELj16ENS_18Kernel_traits_baseILj1024EfffffjLj128EEEEELb0ELb0ELb1ELb0EEEvNS_9BwdParamsE:
	.zero		1192


//--------------------- .nv.constant0._ZN10layer_norm13ln_bwd_kernelINS_13Kernel_traitsIfffffjLj1024ELj1ELj4ELj1ELj16ENS_18Kernel_traits_baseILj1024EfffffjLj128EEEEELb0ELb0ELb1ELb1EEEvNS_9BwdParamsE --------------------------
	.section	.nv.constant0._ZN10layer_norm13ln_bwd_kernelINS_13Kernel_traitsIfffffjLj1024ELj1ELj4ELj1ELj16ENS_18Kernel_traits_baseILj1024EfffffjLj128EEEEELb0ELb0ELb1ELb1EEEvNS_9BwdParamsE,"a",@progbits
	.sectionflags	@""
	.align	4
.nv.constant0._ZN10layer_norm13ln_bwd_kernelINS_13Kernel_traitsIfffffjLj1024ELj1ELj4ELj1ELj16ENS_18Kernel_traits_baseILj1024EfffffjLj128EEEEELb0ELb0ELb1ELb1EEEvNS_9BwdParamsE:
	.zero		1192


//--------------------- .nv.constant0._ZN10layer_norm13ln_bwd_kernelINS_13Kernel_traitsIfffffjLj1024ELj1ELj4ELj1ELj16ENS_18Kernel_traits_baseILj1024EfffffjLj128EEEEELb0ELb1ELb0ELb0EEEvNS_9BwdParamsE --------------------------
	.section	.nv.constant0._ZN10layer_norm13ln_bwd_kernelINS_13Kernel_traitsIfffffjLj1024ELj1ELj4ELj1ELj16ENS_18Kernel_traits_baseILj1024EfffffjLj128EEEEELb0ELb1ELb0ELb0EEEvNS_9BwdParamsE,"a",@progbits
	.sectionflags	@""
	.align	4
.nv.constant0._ZN10layer_norm13ln_bwd_kernelINS_13Kernel_traitsIfffffjLj1024ELj1ELj4ELj1ELj16ENS_18Kernel_traits_baseILj1024EfffffjLj128EEEEELb0ELb1ELb0ELb0EEEvNS_9BwdParamsE:
	.zero		1192


//--------------------- .nv.constant0._ZN10layer_norm13ln_bwd_kernelINS_13Kernel_traitsIfffffjLj1024ELj1ELj4ELj1ELj16ENS_18Kernel_traits_baseILj1024EfffffjLj128EEEEELb0ELb1ELb0ELb1EEEvNS_9BwdParamsE --------------------------
	.section	.nv.constant0._ZN10layer_norm13ln_bwd_kernelINS_13Kernel_traitsIfffffjLj1024ELj1ELj4ELj1ELj16ENS_18Kernel_traits_baseILj1024EfffffjLj128EEEEELb0ELb1ELb0ELb1EEEvNS_9BwdParamsE,"a",@progbits
	.sectionflags	@""
	.align	4
.nv.constant0._ZN10layer_norm13ln_bwd_kernelINS_13Kernel_traitsIfffffjLj1024ELj1ELj4ELj1ELj16ENS_18Kernel_traits_baseILj1024EfffffjLj128EEEEELb0ELb1ELb0ELb1EEEvNS_9BwdParamsE:
	.zero		1192


//--------------------- .nv.constant0._ZN10layer_norm13ln_bwd_kernelINS_13Kernel_traitsIfffffjLj1024ELj1ELj4ELj1ELj16ENS_18Kernel_traits_baseILj1024EfffffjLj128EEEEELb0ELb1ELb1ELb0EEEvNS_9BwdParamsE --------------------------
	.section	.nv.constant0._ZN10layer_norm13ln_bwd_kernelINS_13Kernel_traitsIfffffjLj1024ELj1ELj4ELj1ELj16ENS_18Kernel_traits_baseILj1024EfffffjLj128EEEEELb0ELb1ELb1ELb0EEEvNS_9BwdParamsE,"a",@progbits
	.sectionflags	@""
	.align	4
.nv.constant0._ZN10layer_norm13ln_bwd_kernelINS_13Kernel_traitsIfffffjLj1024ELj1ELj4ELj1ELj16ENS_18Kernel_traits_baseILj1024EfffffjLj128EEEEELb0ELb1ELb1ELb0EEEvNS_9BwdParamsE:
	.zero		1192


//--------------------- .nv.constant0._ZN10layer_norm13ln_bwd_kernelINS_13Kernel_traitsIfffffjLj1024ELj1ELj4ELj1ELj16ENS_18Kernel_traits_baseILj1024EfffffjLj128EEEEELb0ELb1ELb1ELb1EEEvNS_9BwdParamsE --------------------------
	.section	.nv.constant0._ZN10layer_norm13ln_bwd_kernelINS_13Kernel_traitsIfffffjLj1024ELj1ELj4ELj1ELj16ENS_18Kernel_traits_baseILj1024EfffffjLj128EEEEELb0ELb1ELb1ELb1EEEvNS_9BwdParamsE,"a",@progbits
	.sectionflags	@""
	.align	4
.nv.constant0._ZN10layer_norm13ln_bwd_kernelINS_13Kernel_traitsIfffffjLj1024ELj1ELj4ELj1ELj16ENS_18Kernel_traits_baseILj1024EfffffjLj128EEEEELb0ELb1ELb1ELb1EEEvNS_9BwdParamsE:
	.zero		1192


//--------------------- .nv.constant0._ZN10layer_norm13ln_bwd_kernelINS_13Kernel_traitsIfffffjLj1024ELj1ELj4ELj1ELj16ENS_18Kernel_traits_baseILj1024EfffffjLj128EEEEELb1ELb0ELb0ELb0EEEvNS_9BwdParamsE --------------------------
	.section	.nv.constant0._ZN10layer_norm13ln_bwd_kernelINS_13Kernel_traitsIfffffjLj1024ELj1ELj4ELj1ELj16ENS_18Kernel_traits_baseILj1024EfffffjLj128EEEEELb1ELb0ELb0ELb0EEEvNS_9BwdParamsE,"a",@progbits
	.sectionflags	@""
	.align	4
.nv.constant0._ZN10layer_norm13ln_bwd_kernelINS_13Kernel_traitsIfffffjLj1024ELj1ELj4ELj1ELj16ENS_18Kernel_traits_baseILj1024EfffffjLj128EEEEELb1ELb0ELb0ELb0EEEvNS_9BwdParamsE:
	.zero		1192


//--------------------- .nv.constant0._ZN10layer_norm13ln_bwd_kernelINS_13Kernel_traitsIfffffjLj1024ELj1ELj4ELj1ELj16ENS_18Kernel_traits_baseILj1024EfffffjLj128EEEEELb1ELb0ELb0ELb1EEEvNS_9BwdParamsE --------------------------
	.section	.nv.constant0._ZN10layer_norm13ln_bwd_kernelINS_13Kernel_traitsIfffffjLj1024ELj1ELj4ELj1ELj16ENS_18Kernel_traits_baseILj1024EfffffjLj128EEEEELb1ELb0ELb0ELb1EEEvNS_9BwdParamsE,"a",@progbits
	.sectionflags	@""
	.align	4
.nv.constant0._ZN10layer_norm13ln_bwd_kernelINS_13Kernel_traitsIfffffjLj1024ELj1ELj4ELj1ELj16ENS_18Kernel_traits_baseILj1024EfffffjLj128EEEEELb1ELb0ELb0ELb1EEEvNS_9BwdParamsE:
	.zero		1192


//--------------------- .nv.constant0._ZN10layer_norm22ln_bwd_finalize_kernelINS_22Kernel_traits_finalizeILj1024EfffffjLb0ELj1024ELj4ENS_18Kernel_traits_baseILj1024EfffffjLj1024EEEEELb0ELb0EEEvNS_9BwdParamsE --------------------------
	.section	.nv.constant0._ZN10layer_norm22ln_bwd_finalize_kernelINS_22Kernel_traits_finalizeILj1024EfffffjLb0ELj1024ELj4ENS_18Kernel_traits_baseILj1024EfffffjLj1024EEEEELb0ELb0EEEvNS_9BwdParamsE,"a",@progbits
	.sectionflags	@""
	.align	4
.nv.constant0._ZN10layer_norm22ln_bwd_finalize_kernelINS_22Kernel_traits_finalizeILj1024EfffffjLb0ELj1024ELj4ENS_18Kernel_traits_baseILj1024EfffffjLj1024EEEEELb0ELb0EEEvNS_9BwdParamsE:
	.zero		1192


//--------------------- .nv.constant0._ZN10layer_norm13ln_bwd_kernelINS_13Kernel_traitsIfffffjLj1024ELj1ELj4ELj1ELj16ENS_18Kernel_traits_baseILj1024EfffffjLj128EEEEELb1ELb0ELb1ELb0EEEvNS_9BwdParamsE --------------------------
	.section	.nv.constant0._ZN10layer_norm13ln_bwd_kernelINS_13Kernel_traitsIfffffjLj1024ELj1ELj4ELj1ELj16ENS_18Kernel_traits_baseILj1024EfffffjLj128EEEEELb1ELb0ELb1ELb0EEEvNS_9BwdParamsE,"a",@progbits
	.sectionflags	@""
	.align	4
.nv.constant0._ZN10layer_norm13ln_bwd_kernelINS_13Kernel_traitsIfffffjLj1024ELj1ELj4ELj1ELj16ENS_18Kernel_traits_baseILj1024EfffffjLj128EEEEELb1ELb0ELb1ELb0EEEvNS_9BwdParamsE:
	.zero		1192


//--------------------- .nv.constant0._ZN10layer_norm22ln_bwd_finalize_kernelINS_22Kernel_traits_finalizeILj1024EfffffjLb0ELj1024ELj4ENS_18Kernel_traits_baseILj1024EfffffjLj1024EEEEELb0ELb1EEEvNS_9BwdParamsE --------------------------
	.section	.nv.constant0._ZN10layer_norm22ln_bwd_finalize_kernelINS_22Kernel_traits_finalizeILj1024EfffffjLb0ELj1024ELj4ENS_18Kernel_traits_baseILj1024EfffffjLj1024EEEEELb0ELb1EEEvNS_9BwdParamsE,"a",@progbits
	.sectionflags	@""
	.align	4
.nv.constant0._ZN10layer_norm22ln_bwd_finalize_kernelINS_22Kernel_traits_finalizeILj1024EfffffjLb0ELj1024ELj4ENS_18Kernel_traits_baseILj1024EfffffjLj1024EEEEELb0ELb1EEEvNS_9BwdParamsE:
	.zero		1192


//--------------------- .nv.constant0._ZN10layer_norm13ln_bwd_kernelINS_13Kernel_traitsIfffffjLj1024ELj1ELj4ELj1ELj16ENS_18Kernel_traits_baseILj1024EfffffjLj128EEEEELb1ELb0ELb1ELb1EEEvNS_9BwdParamsE --------------------------
	.section	.nv.constant0._ZN10layer_norm13ln_bwd_kernelINS_13Kernel_traitsIfffffjLj1024ELj1ELj4ELj1ELj16ENS_18Kernel_traits_baseILj1024EfffffjLj128EEEEELb1ELb0ELb1ELb1EEEvNS_9BwdParamsE,"a",@progbits
	.sectionflags	@""
	.align	4
.nv.constant0._ZN10layer_norm13ln_bwd_kernelINS_13Kernel_traitsIfffffjLj1024ELj1ELj4ELj1ELj16ENS_18Kernel_traits_baseILj1024EfffffjLj128EEEEELb1ELb0ELb1ELb1EEEvNS_9BwdParamsE:
	.zero		1192


//--------------------- .nv.constant0._ZN10layer_norm13ln_bwd_kernelINS_13Kernel_traitsIfffffjLj1024ELj1ELj4ELj1ELj16ENS_18Kernel_traits_baseILj1024EfffffjLj128EEEEELb1ELb1ELb0ELb0EEEvNS_9BwdParamsE --------------------------
	.section	.nv.constant0._ZN10layer_norm13ln_bwd_kernelINS_13Kernel_traitsIfffffjLj1024ELj1ELj4ELj1ELj16ENS_18Kernel_traits_baseILj1024EfffffjLj128EEEEELb1ELb1ELb0ELb0EEEvNS_9BwdParamsE,"a",@progbits
	.sectionflags	@""
	.align	4
.nv.constant0._ZN10layer_norm13ln_bwd_kernelINS_13Kernel_traitsIfffffjLj1024ELj1ELj4ELj1ELj16ENS_18Kernel_traits_baseILj1024EfffffjLj128EEEEELb1ELb1ELb0ELb0EEEvNS_9BwdParamsE:
	.zero		1192


//--------------------- .nv.constant0._ZN10layer_norm13ln_bwd_kernelINS_13Kernel_traitsIfffffjLj1024ELj1ELj4ELj1ELj16ENS_18Kernel_traits_baseILj1024EfffffjLj128EEEEELb1ELb1ELb0ELb1EEEvNS_9BwdParamsE --------------------------
	.section	.nv.constant0._ZN10layer_norm13ln_bwd_kernelINS_13Kernel_traitsIfffffjLj1024ELj1ELj4ELj1ELj16ENS_18Kernel_traits_baseILj1024EfffffjLj128EEEEELb1ELb1ELb0ELb1EEEvNS_9BwdParamsE,"a",@progbits
	.sectionflags	@""
	.align	4
.nv.constant0._ZN10layer_norm13ln_bwd_kernelINS_13Kernel_traitsIfffffjLj1024ELj1ELj4ELj1ELj16ENS_18Kernel_traits_baseILj1024EfffffjLj128EEEEELb1ELb1ELb0ELb1EEEvNS_9BwdParamsE:
	.zero		1192


//--------------------- .nv.constant0._ZN10layer_norm22ln_bwd_finalize_kernelINS_22Kernel_traits_finalizeILj1024EfffffjLb1ELj1024ELj4ENS_18Kernel_traits_baseILj1024EfffffjLj1024EEEEELb1ELb0EEEvNS_9BwdParamsE --------------------------
	.section	.nv.constant0._ZN10layer_norm22ln_bwd_finalize_kernelINS_22Kernel_traits_finalizeILj1024EfffffjLb1ELj1024ELj4ENS_18Kernel_traits_baseILj1024EfffffjLj1024EEEEELb1ELb0EEEvNS_9BwdParamsE,"a",@progbits
	.sectionflags	@""
	.align	4
.nv.constant0._ZN10layer_norm22ln_bwd_finalize_kernelINS_22Kernel_traits_finalizeILj1024EfffffjLb1ELj1024ELj4ENS_18Kernel_traits_baseILj1024EfffffjLj1024EEEEELb1ELb0EEEvNS_9BwdParamsE:
	.zero		1192


//--------------------- .nv.constant0._ZN10layer_norm13ln_bwd_kernelINS_13Kernel_traitsIfffffjLj1024ELj1ELj4ELj1ELj16ENS_18Kernel_traits_baseILj1024EfffffjLj128EEEEELb1ELb1ELb1ELb0EEEvNS_9BwdParamsE --------------------------
	.section	.nv.constant0._ZN10layer_norm13ln_bwd_kernelINS_13Kernel_traitsIfffffjLj1024ELj1ELj4ELj1ELj16ENS_18Kernel_traits_baseILj1024EfffffjLj128EEEEELb1ELb1ELb1ELb0EEEvNS_9BwdParamsE,"a",@progbits
	.sectionflags	@""
	.align	4
.nv.constant0._ZN10layer_norm13ln_bwd_kernelINS_13Kernel_traitsIfffffjLj1024ELj1ELj4ELj1ELj16ENS_18Kernel_traits_baseILj1024EfffffjLj128EEEEELb1ELb1ELb1ELb0EEEvNS_9BwdParamsE:
	.zero		1192


//--------------------- .nv.constant0._ZN10layer_norm22ln_bwd_finalize_kernelINS_22Kernel_traits_finalizeILj1024EfffffjLb1ELj1024ELj4ENS_18Kernel_traits_baseILj1024EfffffjLj1024EEEEELb1ELb1EEEvNS_9BwdParamsE --------------------------
	.section	.nv.constant0._ZN10layer_norm22ln_bwd_finalize_kernelINS_22Kernel_traits_finalizeILj1024EfffffjLb1ELj1024ELj4ENS_18Kernel_traits_baseILj1024EfffffjLj1024EEEEELb1ELb1EEEvNS_9BwdParamsE,"a",@progbits
	.sectionflags	@""
	.align	4
.nv.constant0._ZN10layer_norm22ln_bwd_finalize_kernelINS_22Kernel_traits_finalizeILj1024EfffffjLb1ELj1024ELj4ENS_18Kernel_traits_baseILj1024EfffffjLj1024EEEEELb1ELb1EEEvNS_9BwdParamsE:
	.zero		1192


//--------------------- .nv.constant0._ZN10layer_norm13ln_bwd_kernelINS_13Kernel_traitsIfffffjLj1024ELj1ELj4ELj1ELj16ENS_18Kernel_traits_baseILj1024EfffffjLj128EEEEELb1ELb1ELb1ELb1EEEvNS_9BwdParamsE --------------------------
	.section	.nv.constant0._ZN10layer_norm13ln_bwd_kernelINS_13Kernel_traitsIfffffjLj1024ELj1ELj4ELj1ELj16ENS_18Kernel_traits_baseILj1024EfffffjLj128EEEEELb1ELb1ELb1ELb1EEEvNS_9BwdParamsE,"a",@progbits
	.sectionflags	@""
	.align	4
.nv.constant0._ZN10layer_norm13ln_bwd_kernelINS_13Kernel_traitsIfffffjLj1024ELj1ELj4ELj1ELj16ENS_18Kernel_traits_baseILj1024EfffffjLj128EEEEELb1ELb1ELb1ELb1EEEvNS_9BwdParamsE:
	.zero		1192


//--------------------- SYMBOLS --------------------------

	.type		.nv.reservedSmem.offset0,@object
	.size		.nv.reservedSmem.offset0,0x4
	.type		.nv.reservedSmem.cap,@object
	.size		.nv.reservedSmem.cap,0x4
